	.target	sm_90a

	.elftype	@"ET_EXEC"


//--------------------- .note.nv.tkinfo           --------------------------
	.section	.note.nv.tkinfo,"",@"SHT_NOTE"
	.sectionflags	@"SHF_NOTE_NV_TKINFO"
	.tkinfo
        /*0018*/ 	.word	0x00000002
        /*0030*/ 	.string	""
        /*0030*/ 	.string	"ptxas"
        /*0030*/ 	.string	"Cuda compilation tools, release 13.0, V13.0.88"
        /*0030*/ 	.string	"Build cuda_13.0.r13.0/compiler.36424714_0"
        /*0030*/ 	.string	"-arch sm_90a -m 64 "



//--------------------- .note.nv.cuinfo           --------------------------
	.section	.note.nv.cuinfo,"",@"SHT_NOTE"
	.sectionflags	@"SHF_NOTE_NV_CUINFO"
        /*0018*/ 	.short	0x0002
        /*001a*/ 	.short	0x005a
        /*001c*/ 	.short	0x0082
	.zero		2


//--------------------- .nv.info                  --------------------------
	.section	.nv.info,"",@"SHT_CUDA_INFO"
	.align	4


	//----- nvinfo : EIATTR_REGCOUNT
	.align		4
        /*0000*/ 	.byte	0x04, 0x2f
        /*0002*/ 	.short	(.L_37 - .L_36)
	.align		4
.L_36:
        /*0004*/ 	.word	index@(_ZN7cutlass13device_kernelIN5flash11enable_sm90INS1_16FlashAttnFwdSm90INS1_25CollectiveMainloopFwdSm90ILi2EN4cute5tupleIJNS5_1CILi1EEES8_S8_EEENS6_IJNS7_ILi128EEENS7_ILi96EEENS7_ILi64EEEEEELi256ENS_6half_tEfNS_4arch4Sm90ELb1ELb0ELb1ELb1ELb0ELb1ELb1ELb1ELb0ELb1ELb1ELb0EEENS1_21CollectiveEpilogueFwdINS6_IJSA_NS7_ILi256EEESB_EEES9_SE_SG_Li256ELb1ELb1ELb1ELb0EEENS1_36VarlenDynamicPersistentTileSchedulerILi128ELi96ELi256ELi128ELb1ELb1ELb1ELb1ELb1ELb1EEEEEEEEEvNT_6ParamsE)
        /*0008*/ 	.word	0x000000a8


	//----- nvinfo : EIATTR_FRAME_SIZE
	.align		4
.L_37:
        /*000c*/ 	.byte	0x04, 0x11
        /*000e*/ 	.short	(.L_39 - .L_38)
	.align		4
.L_38:
        /*0010*/ 	.word	index@(_ZN7cutlass13device_kernelIN5flash11enable_sm90INS1_16FlashAttnFwdSm90INS1_25CollectiveMainloopFwdSm90ILi2EN4cute5tupleIJNS5_1CILi1EEES8_S8_EEENS6_IJNS7_ILi128EEENS7_ILi96EEENS7_ILi64EEEEEELi256ENS_6half_tEfNS_4arch4Sm90ELb1ELb0ELb1ELb1ELb0ELb1ELb1ELb1ELb0ELb1ELb1ELb0EEENS1_21CollectiveEpilogueFwdINS6_IJSA_NS7_ILi256EEESB_EEES9_SE_SG_Li256ELb1ELb1ELb1ELb0EEENS1_36VarlenDynamicPersistentTileSchedulerILi128ELi96ELi256ELi128ELb1ELb1ELb1ELb1ELb1ELb1EEEEEEEEEvNT_6ParamsE)
        /*0014*/ 	.word	0x000001b8


	//----- nvinfo : EIATTR_REGCOUNT
	.align		4
.L_39:
        /*0018*/ 	.byte	0x04, 0x2f
        /*001a*/ 	.short	(.L_41 - .L_40)
	.align		4
.L_40:
        /*001c*/ 	.word	index@(_ZN7cutlass13device_kernelIN5flash11enable_sm90INS1_16FlashAttnFwdSm90INS1_25CollectiveMainloopFwdSm90ILi2EN4cute5tupleIJNS5_1CILi1EEES8_S8_EEENS6_IJNS7_ILi128EEENS7_ILi96EEENS7_ILi64EEEEEELi256ENS_6half_tEfNS_4arch4Sm90ELb1ELb0ELb1ELb1ELb0ELb0ELb1ELb1ELb0ELb1ELb1ELb0EEENS1_21CollectiveEpilogueFwdINS6_IJSA_NS7_ILi256EEESB_EEES9_SE_SG_Li256ELb1ELb1ELb1ELb0EEENS1_36VarlenDynamicPersistentTileSchedulerILi128ELi96ELi256ELi128ELb1ELb1ELb1ELb1ELb1ELb1EEEEEEEEEvNT_6ParamsE)
        /*0020*/ 	.word	0x000000a8


	//----- nvinfo : EIATTR_FRAME_SIZE
	.align		4
.L_41:
        /*0024*/ 	.byte	0x04, 0x11
        /*0026*/ 	.short	(.L_43 - .L_42)
	.align		4
.L_42:
        /*0028*/ 	.word	index@(_ZN7cutlass13device_kernelIN5flash11enable_sm90INS1_16FlashAttnFwdSm90INS1_25CollectiveMainloopFwdSm90ILi2EN4cute5tupleIJNS5_1CILi1EEES8_S8_EEENS6_IJNS7_ILi128EEENS7_ILi96EEENS7_ILi64EEEEEELi256ENS_6half_tEfNS_4arch4Sm90ELb1ELb0ELb1ELb1ELb0ELb0ELb1ELb1ELb0ELb1ELb1ELb0EEENS1_21CollectiveEpilogueFwdINS6_IJSA_NS7_ILi256EEESB_EEES9_SE_SG_Li256ELb1ELb1ELb1ELb0EEENS1_36VarlenDynamicPersistentTileSchedulerILi128ELi96ELi256ELi128ELb1ELb1ELb1ELb1ELb1ELb1EEEEEEEEEvNT_6ParamsE)
        /*002c*/ 	.word	0x00000088


	//----- nvinfo : EIATTR_REGCOUNT
	.align		4
.L_43:
        /*0030*/ 	.byte	0x04, 0x2f
        /*0032*/ 	.short	(.L_45 - .L_44)
	.align		4
.L_44:
        /*0034*/ 	.word	index@(_ZN7cutlass13device_kernelIN5flash11enable_sm90INS1_16FlashAttnFwdSm90INS1_25CollectiveMainloopFwdSm90ILi2EN4cute5tupleIJNS5_1CILi1EEES8_S8_EEENS6_IJNS7_ILi128EEENS7_ILi96EEENS7_ILi64EEEEEELi256ENS_6half_tEfNS_4arch4Sm90ELb1ELb0ELb1ELb1ELb0ELb1ELb0ELb1ELb0ELb1ELb1ELb0EEENS1_21CollectiveEpilogueFwdINS6_IJSA_NS7_ILi256EEESB_EEES9_SE_SG_Li256ELb1ELb1ELb1ELb0EEENS1_36VarlenDynamicPersistentTileSchedulerILi128ELi96ELi256ELi128ELb1ELb1ELb1ELb1ELb1ELb1EEEEEEEEEvNT_6ParamsE)
        /*0038*/ 	.word	0x000000a8


	//----- nvinfo : EIATTR_FRAME_SIZE
	.align		4
.L_45:
        /*003c*/ 	.byte	0x04, 0x11
        /*003e*/ 	.short	(.L_47 - .L_46)
	.align		4
.L_46:
        /*0040*/ 	.word	index@(_ZN7cutlass13device_kernelIN5flash11enable_sm90INS1_16FlashAttnFwdSm90INS1_25CollectiveMainloopFwdSm90ILi2EN4cute5tupleIJNS5_1CILi1EEES8_S8_EEENS6_IJNS7_ILi128EEENS7_ILi96EEENS7_ILi64EEEEEELi256ENS_6half_tEfNS_4arch4Sm90ELb1ELb0ELb1ELb1ELb0ELb1ELb0ELb1ELb0ELb1ELb1ELb0EEENS1_21CollectiveEpilogueFwdINS6_IJSA_NS7_ILi256EEESB_EEES9_SE_SG_Li256ELb1ELb1ELb1ELb0EEENS1_36VarlenDynamicPersistentTileSchedulerILi128ELi96ELi256ELi128ELb1ELb1ELb1ELb1ELb1ELb1EEEEEEEEEvNT_6ParamsE)
        /*0044*/ 	.word	0x00000078


	//----- nvinfo : EIATTR_REGCOUNT
	.align		4
.L_47:
        /*0048*/ 	.byte	0x04, 0x2f
        /*004a*/ 	.short	(.L_49 - .L_48)
	.align		4
.L_48:
        /*004c*/ 	.word	index@(_ZN7cutlass13device_kernelIN5flash11enable_sm90INS1_16FlashAttnFwdSm90INS1_25CollectiveMainloopFwdSm90ILi2EN4cute5tupleIJNS5_1CILi1EEES8_S8_EEENS6_IJNS7_ILi128EEENS7_ILi96EEENS7_ILi64EEEEEELi256ENS_6half_tEfNS_4arch4Sm90ELb1ELb0ELb1ELb1ELb0ELb0ELb0ELb1ELb0ELb1ELb1ELb0EEENS1_21CollectiveEpilogueFwdINS6_IJSA_NS7_ILi256EEESB_EEES9_SE_SG_Li256ELb1ELb1ELb1ELb0EEENS1_36VarlenDynamicPersistentTileSchedulerILi128ELi96ELi256ELi128ELb1ELb1ELb1ELb1ELb1ELb1EEEEEEEEEvNT_6ParamsE)
        /*0050*/ 	.word	0x000000a8


	//----- nvinfo : EIATTR_FRAME_SIZE
	.align		4
.L_49:
        /*0054*/ 	.byte	0x04, 0x11
        /*0056*/ 	.short	(.L_51 - .L_50)
	.align		4
.L_50:
        /*0058*/ 	.word	index@(_ZN7cutlass13device_kernelIN5flash11enable_sm90INS1_16FlashAttnFwdSm90INS1_25CollectiveMainloopFwdSm90ILi2EN4cute5tupleIJNS5_1CILi1EEES8_S8_EEENS6_IJNS7_ILi128EEENS7_ILi96EEENS7_ILi64EEEEEELi256ENS_6half_tEfNS_4arch4Sm90ELb1ELb0ELb1ELb1ELb0ELb0ELb0ELb1ELb0ELb1ELb1ELb0EEENS1_21CollectiveEpilogueFwdINS6_IJSA_NS7_ILi256EEESB_EEES9_SE_SG_Li256ELb1ELb1ELb1ELb0EEENS1_36VarlenDynamicPersistentTileSchedulerILi128ELi96ELi256ELi128ELb1ELb1ELb1ELb1ELb1ELb1EEEEEEEEEvNT_6ParamsE)
        /*005c*/ 	.word	0x00000060


	//----- nvinfo : EIATTR_REGCOUNT
	.align		4
.L_51:
        /*0060*/ 	.byte	0x04, 0x2f
        /*0062*/ 	.short	(.L_53 - .L_52)
	.align		4
.L_52:
        /*0064*/ 	.word	index@(_ZN7cutlass13device_kernelIN5flash11enable_sm90INS1_16FlashAttnFwdSm90INS1_25CollectiveMainloopFwdSm90ILi2EN4cute5tupleIJNS5_1CILi1EEES8_S8_EEENS6_IJNS7_ILi128EEENS7_ILi96EEENS7_ILi64EEEEEELi256ENS_6half_tEfNS_4arch4Sm90ELb1ELb0ELb1ELb0ELb0ELb0ELb1ELb1ELb0ELb1ELb1ELb0EEENS1_21CollectiveEpilogueFwdINS6_IJSA_NS7_ILi256EEESB_EEES9_SE_SG_Li256ELb0ELb1ELb1ELb0EEENS1_19SingleTileSchedulerILb0ELb1ELb1ELi128EEEEEEEEEvNT_6ParamsE)
        /*0068*/ 	.word	0x000000a8


	//----- nvinfo : EIATTR_FRAME_SIZE
	.align		4
.L_53:
        /*006c*/ 	.byte	0x04, 0x11
        /*006e*/ 	.short	(.L_55 - .L_54)
	.align		4
.L_54:
        /*0070*/ 	.word	index@(_ZN7cutlass13device_kernelIN5flash11enable_sm90INS1_16FlashAttnFwdSm90INS1_25CollectiveMainloopFwdSm90ILi2EN4cute5tupleIJNS5_1CILi1EEES8_S8_EEENS6_IJNS7_ILi128EEENS7_ILi96EEENS7_ILi64EEEEEELi256ENS_6half_tEfNS_4arch4Sm90ELb1ELb0ELb1ELb0ELb0ELb0ELb1ELb1ELb0ELb1ELb1ELb0EEENS1_21CollectiveEpilogueFwdINS6_IJSA_NS7_ILi256EEESB_EEES9_SE_SG_Li256ELb0ELb1ELb1ELb0EEENS1_19SingleTileSchedulerILb0ELb1ELb1ELi128EEEEEEEEEvNT_6ParamsE)
        /*0074*/ 	.word	0x00000048


	//----- nvinfo : EIATTR_REGCOUNT
	.align		4
.L_55:
        /*0078*/ 	.byte	0x04, 0x2f
        /*007a*/ 	.short	(.L_57 - .L_56)
	.align		4
.L_56:
        /*007c*/ 	.word	index@(_ZN7cutlass13device_kernelIN5flash11enable_sm90INS1_16FlashAttnFwdSm90INS1_25CollectiveMainloopFwdSm90ILi2EN4cute5tupleIJNS5_1CILi1EEES8_S8_EEENS6_IJNS7_ILi128EEENS7_ILi96EEENS7_ILi64EEEEEELi256ENS_6half_tEfNS_4arch4Sm90ELb1ELb0ELb1ELb0ELb0ELb0ELb0ELb1ELb0ELb1ELb1ELb0EEENS1_21CollectiveEpilogueFwdINS6_IJSA_NS7_ILi256EEESB_EEES9_SE_SG_Li256ELb0ELb1ELb1ELb0EEENS1_19SingleTileSchedulerILb0ELb1ELb1ELi128EEEEEEEEEvNT_6ParamsE)
        /*0080*/ 	.word	0x000000a8


	//----- nvinfo : EIATTR_FRAME_SIZE
	.align		4
.L_57:
        /*0084*/ 	.byte	0x04, 0x11
        /*0086*/ 	.short	(.L_59 - .L_58)
	.align		4
.L_58:
        /*0088*/ 	.word	index@(_ZN7cutlass13device_kernelIN5flash11enable_sm90INS1_16FlashAttnFwdSm90INS1_25CollectiveMainloopFwdSm90ILi2EN4cute5tupleIJNS5_1CILi1EEES8_S8_EEENS6_IJNS7_ILi128EEENS7_ILi96EEENS7_ILi64EEEEEELi256ENS_6half_tEfNS_4arch4Sm90ELb1ELb0ELb1ELb0ELb0ELb0ELb0ELb1ELb0ELb1ELb1ELb0EEENS1_21CollectiveEpilogueFwdINS6_IJSA_NS7_ILi256EEESB_EEES9_SE_SG_Li256ELb0ELb1ELb1ELb0EEENS1_19SingleTileSchedulerILb0ELb1ELb1ELi128EEEEEEEEEvNT_6ParamsE)
        /*008c*/ 	.word	0x00000010


	//----- nvinfo : EIATTR_REGCOUNT
	.align		4
.L_59:
        /*0090*/ 	.byte	0x04, 0x2f
        /*0092*/ 	.short	(.L_61 - .L_60)
	.align		4
.L_60:
        /*0094*/ 	.word	index@(_ZN7cutlass13device_kernelIN5flash11enable_sm90INS1_16FlashAttnFwdSm90INS1_25CollectiveMainloopFwdSm90ILi2EN4cute5tupleIJNS5_1CILi1EEES8_S8_EEENS6_IJNS7_ILi128EEENS7_ILi96EEENS7_ILi64EEEEEELi256ENS_6half_tEfNS_4arch4Sm90ELb0ELb1ELb1ELb1ELb0ELb1ELb1ELb1ELb0ELb1ELb1ELb0EEENS1_21CollectiveEpilogueFwdINS6_IJSA_NS7_ILi256EEESB_EEES9_SE_SG_Li256ELb1ELb1ELb1ELb0EEENS1_36VarlenDynamicPersistentTileSchedulerILi128ELi96ELi256ELi128ELb1ELb1ELb1ELb1ELb0ELb1EEEEEEEEEvNT_6ParamsE)
        /*0098*/ 	.word	0x000000a8


	//----- nvinfo : EIATTR_FRAME_SIZE
	.align		4
.L_61:
        /*009c*/ 	.byte	0x04, 0x11
        /*009e*/ 	.short	(.L_63 - .L_62)
	.align		4
.L_62:
        /*00a0*/ 	.word	index@($_ZN7cutlass13device_kernelIN5flash11enable_sm90INS1_16FlashAttnFwdSm90INS1_25CollectiveMainloopFwdSm90ILi2EN4cute5tupleIJNS5_1CILi1EEES8_S8_EEENS6_IJNS7_ILi128EEENS7_ILi96EEENS7_ILi64EEEEEELi256ENS_6half_tEfNS_4arch4Sm90ELb0ELb1ELb1ELb1ELb0ELb1ELb1ELb1ELb0ELb1ELb1ELb0EEENS1_21CollectiveEpilogueFwdINS6_IJSA_NS7_ILi256EEESB_EEES9_SE_SG_Li256ELb1ELb1ELb1ELb0EEENS1_36VarlenDynamicPersistentTileSchedulerILi128ELi96ELi256ELi128ELb1ELb1ELb1ELb1ELb0ELb1EEEEEEEEEvNT_6ParamsE$_ZZN5flash25CollectiveMainloopFwdSm90ILi2EN4cute5tupleIJNS1_1CILi1EEES4_S4_EEENS2_IJNS3_ILi128EEENS3_ILi96EEENS3_ILi64EEEEEELi256EN7cutlass6half_tEfNSA_4arch4Sm90ELb0ELb1ELb1ELb1ELb0ELb1ELb1ELb1ELb0ELb1ELb1ELb0EE3mmaINS_16FlashAttnFwdSm90ISE_NS_21CollectiveEpilogueFwdINS2_IJS6_NS3_ILi256EEES7_EEES5_SB_SD_Li256ELb1ELb1ELb1ELb0EEENS_36VarlenDynamicPersistentTileSchedulerILi128ELi96ELi256ELi128ELb1ELb1ELb1ELb1ELb0ELb1EEEE13SharedStorageENS1_6TensorINS1_11ArrayEngineIfLm128EEENS1_6LayoutINS2_IJNS2_IJNS3_ILi2EEEST_NS3_ILi32EEEEEES4_S4_EEENS2_IJNS2_IJS4_ST_NS3_ILi4EEEEEENS3_ILi0EEESZ_EEEEEEENS_7SoftmaxILi2ELi0EEEEEbRKNSE_6ParamsENSA_25PipelineTmaAsyncNoClusterILi2ENSA_16PipelineTmaAsyncILi2EEEEES1B_RNSA_13PipelineStateILj2EEERT0_RT1_iRiRKNS_16SeqlenInfoQKNewKILb1ELb1EEENS2_IJiiiiEEERT_ENKUliT_T0_T1_E_clIZSF_ISO_S12_S14_EbS17_S1B_S1B_S1E_S1G_S1I_iS1J_S1N_S1O_S1Q_EUlRS1R_iE0_NS3_ILb1EEES1Y_EEDaiS1R_S1S_S1T_)
        /*00a4*/ 	.word	0x00000530


	//----- nvinfo : EIATTR_FRAME_SIZE
	.align		4
.L_63:
        /*00a8*/ 	.byte	0x04, 0x11
        /*00aa*/ 	.short	(.L_65 - .L_64)
	.align		4
.L_64:
        /*00ac*/ 	.word	index@(_ZN7cutlass13device_kernelIN5flash11enable_sm90INS1_16FlashAttnFwdSm90INS1_25CollectiveMainloopFwdSm90ILi2EN4cute5tupleIJNS5_1CILi1EEES8_S8_EEENS6_IJNS7_ILi128EEENS7_ILi96EEENS7_ILi64EEEEEELi256ENS_6half_tEfNS_4arch4Sm90ELb0ELb1ELb1ELb1ELb0ELb1ELb1ELb1ELb0ELb1ELb1ELb0EEENS1_21CollectiveEpilogueFwdINS6_IJSA_NS7_ILi256EEESB_EEES9_SE_SG_Li256ELb1ELb1ELb1ELb0EEENS1_36VarlenDynamicPersistentTileSchedulerILi128ELi96ELi256ELi128ELb1ELb1ELb1ELb1ELb0ELb1EEEEEEEEEvNT_6ParamsE)
        /*00b0*/ 	.word	0x00000530


	//----- nvinfo : EIATTR_REGCOUNT
	.align		4
.L_65:
        /*00b4*/ 	.byte	0x04, 0x2f
        /*00b6*/ 	.short	(.L_67 - .L_66)
	.align		4
.L_66:
        /*00b8*/ 	.word	index@(_ZN7cutlass13device_kernelIN5flash11enable_sm90INS1_16FlashAttnFwdSm90INS1_25CollectiveMainloopFwdSm90ILi2EN4cute5tupleIJNS5_1CILi1EEES8_S8_EEENS6_IJNS7_ILi128EEENS7_ILi96EEENS7_ILi64EEEEEELi256ENS_6half_tEfNS_4arch4Sm90ELb0ELb1ELb1ELb1ELb0ELb0ELb1ELb1ELb0ELb1ELb1ELb0EEENS1_21CollectiveEpilogueFwdINS6_IJSA_NS7_ILi256EEESB_EEES9_SE_SG_Li256ELb1ELb1ELb1ELb0EEENS1_36VarlenDynamicPersistentTileSchedulerILi128ELi96ELi256ELi128ELb1ELb1ELb1ELb1ELb0ELb1EEEEEEEEEvNT_6ParamsE)
        /*00bc*/ 	.word	0x000000a8


	//----- nvinfo : EIATTR_FRAME_SIZE
	.align		4
.L_67:
        /*00c0*/ 	.byte	0x04, 0x11
        /*00c2*/ 	.short	(.L_69 - .L_68)
	.align		4
.L_68:
        /*00c4*/ 	.word	index@($_ZN7cutlass13device_kernelIN5flash11enable_sm90INS1_16FlashAttnFwdSm90INS1_25CollectiveMainloopFwdSm90ILi2EN4cute5tupleIJNS5_1CILi1EEES8_S8_EEENS6_IJNS7_ILi128EEENS7_ILi96EEENS7_ILi64EEEEEELi256ENS_6half_tEfNS_4arch4Sm90ELb0ELb1ELb1ELb1ELb0ELb0ELb1ELb1ELb0ELb1ELb1ELb0EEENS1_21CollectiveEpilogueFwdINS6_IJSA_NS7_ILi256EEESB_EEES9_SE_SG_Li256ELb1ELb1ELb1ELb0EEENS1_36VarlenDynamicPersistentTileSchedulerILi128ELi96ELi256ELi128ELb1ELb1ELb1ELb1ELb0ELb1EEEEEEEEEvNT_6ParamsE$_ZZN5flash25CollectiveMainloopFwdSm90ILi2EN4cute5tupleIJNS1_1CILi1EEES4_S4_EEENS2_IJNS3_ILi128EEENS3_ILi96EEENS3_ILi64EEEEEELi256EN7cutlass6half_tEfNSA_4arch4Sm90ELb0ELb1ELb1ELb1ELb0ELb0ELb1ELb1ELb0ELb1ELb1ELb0EE3mmaINS_16FlashAttnFwdSm90ISE_NS_21CollectiveEpilogueFwdINS2_IJS6_NS3_ILi256EEES7_EEES5_SB_SD_Li256ELb1ELb1ELb1ELb0EEENS_36VarlenDynamicPersistentTileSchedulerILi128ELi96ELi256ELi128ELb1ELb1ELb1ELb1ELb0ELb1EEEE13SharedStorageENS1_6TensorINS1_11ArrayEngineIfLm128EEENS1_6LayoutINS2_IJNS2_IJNS3_ILi2EEEST_NS3_ILi32EEEEEES4_S4_EEENS2_IJNS2_IJS4_ST_NS3_ILi4EEEEEENS3_ILi0EEESZ_EEEEEEENS_7SoftmaxILi2ELi0EEEEEbRKNSE_6ParamsENSA_25PipelineTmaAsyncNoClusterILi2ENSA_16PipelineTmaAsyncILi2EEEEES1B_RNSA_13PipelineStateILj2EEERT0_RT1_iRiRKNS_16SeqlenInfoQKNewKILb1ELb0EEENS2_IJiiiiEEERT_ENKUliT_T0_T1_E_clIZSF_ISO_S12_S14_EbS17_S1B_S1B_S1E_S1G_S1I_iS1J_S1N_S1O_S1Q_EUlRS1R_iE1_NS3_ILb0EEENS3_ILb1EEEEEDaiS1R_S1S_S1T_)
        /*00c8*/ 	.word	0x00000500


	//----- nvinfo : EIATTR_FRAME_SIZE
	.align		4
.L_69:
        /*00cc*/ 	.byte	0x04, 0x11
        /*00ce*/ 	.short	(.L_71 - .L_70)
	.align		4
.L_70:
        /*00d0*/ 	.word	index@(_ZN7cutlass13device_kernelIN5flash11enable_sm90INS1_16FlashAttnFwdSm90INS1_25CollectiveMainloopFwdSm90ILi2EN4cute5tupleIJNS5_1CILi1EEES8_S8_EEENS6_IJNS7_ILi128EEENS7_ILi96EEENS7_ILi64EEEEEELi256ENS_6half_tEfNS_4arch4Sm90ELb0ELb1ELb1ELb1ELb0ELb0ELb1ELb1ELb0ELb1ELb1ELb0EEENS1_21CollectiveEpilogueFwdINS6_IJSA_NS7_ILi256EEESB_EEES9_SE_SG_Li256ELb1ELb1ELb1ELb0EEENS1_36VarlenDynamicPersistentTileSchedulerILi128ELi96ELi256ELi128ELb1ELb1ELb1ELb1ELb0ELb1EEEEEEEEEvNT_6ParamsE)
        /*00d4*/ 	.word	0x00000500


	//----- nvinfo : EIATTR_REGCOUNT
	.align		4
.L_71:
        /*00d8*/ 	.byte	0x04, 0x2f
        /*00da*/ 	.short	(.L_73 - .L_72)
	.align		4
.L_72:
        /*00dc*/ 	.word	index@(_ZN7cutlass13device_kernelIN5flash11enable_sm90INS1_16FlashAttnFwdSm90INS1_25CollectiveMainloopFwdSm90ILi2EN4cute5tupleIJNS5_1CILi1EEES8_S8_EEENS6_IJNS7_ILi128EEENS7_ILi96EEENS7_ILi64EEEEEELi256ENS_6half_tEfNS_4arch4Sm90ELb0ELb1ELb1ELb1ELb0ELb1ELb0ELb1ELb0ELb1ELb1ELb0EEENS1_21CollectiveEpilogueFwdINS6_IJSA_NS7_ILi256EEESB_EEES9_SE_SG_Li256ELb1ELb1ELb1ELb0EEENS1_36VarlenDynamicPersistentTileSchedulerILi128ELi96ELi256ELi128ELb1ELb1ELb1ELb1ELb0ELb1EEEEEEEEEvNT_6ParamsE)
        /*00e0*/ 	.word	0x000000a8


	//----- nvinfo : EIATTR_FRAME_SIZE
	.align		4
.L_73:
        /*00e4*/ 	.byte	0x04, 0x11
        /*00e6*/ 	.short	(.L_75 - .L_74)
	.align		4
.L_74:
        /*00e8*/ 	.word	index@(_ZN7cutlass13device_kernelIN5flash11enable_sm90INS1_16FlashAttnFwdSm90INS1_25CollectiveMainloopFwdSm90ILi2EN4cute5tupleIJNS5_1CILi1EEES8_S8_EEENS6_IJNS7_ILi128EEENS7_ILi96EEENS7_ILi64EEEEEELi256ENS_6half_tEfNS_4arch4Sm90ELb0ELb1ELb1ELb1ELb0ELb1ELb0ELb1ELb0ELb1ELb1ELb0EEENS1_21CollectiveEpilogueFwdINS6_IJSA_NS7_ILi256EEESB_EEES9_SE_SG_Li256ELb1ELb1ELb1ELb0EEENS1_36VarlenDynamicPersistentTileSchedulerILi128ELi96ELi256ELi128ELb1ELb1ELb1ELb1ELb0ELb1EEEEEEEEEvNT_6ParamsE)
        /*00ec*/ 	.word	0x00000078


	//----- nvinfo : EIATTR_REGCOUNT
	.align		4
.L_75:
        /*00f0*/ 	.byte	0x04, 0x2f
        /*00f2*/ 	.short	(.L_77 - .L_76)
	.align		4
.L_76:
        /*00f4*/ 	.word	index@(_ZN7cutlass13device_kernelIN5flash11enable_sm90INS1_16FlashAttnFwdSm90INS1_25CollectiveMainloopFwdSm90ILi2EN4cute5tupleIJNS5_1CILi1EEES8_S8_EEENS6_IJNS7_ILi128EEENS7_ILi96EEENS7_ILi64EEEEEELi256ENS_6half_tEfNS_4arch4Sm90ELb0ELb1ELb1ELb1ELb0ELb0ELb0ELb1ELb0ELb1ELb1ELb0EEENS1_21CollectiveEpilogueFwdINS6_IJSA_NS7_ILi256EEESB_EEES9_SE_SG_Li256ELb1ELb1ELb1ELb0EEENS1_36VarlenDynamicPersistentTileSchedulerILi128ELi96ELi256ELi128ELb1ELb1ELb1ELb1ELb0ELb1EEEEEEEEEvNT_6ParamsE)
        /*00f8*/ 	.word	0x000000a8


	//----- nvinfo : EIATTR_FRAME_SIZE
	.align		4
.L_77:
        /*00fc*/ 	.byte	0x04, 0x11
        /*00fe*/ 	.short	(.L_79 - .L_78)
	.align		4
.L_78:
        /*0100*/ 	.word	index@(_ZN7cutlass13device_kernelIN5flash11enable_sm90INS1_16FlashAttnFwdSm90INS1_25CollectiveMainloopFwdSm90ILi2EN4cute5tupleIJNS5_1CILi1EEES8_S8_EEENS6_IJNS7_ILi128EEENS7_ILi96EEENS7_ILi64EEEEEELi256ENS_6half_tEfNS_4arch4Sm90ELb0ELb1ELb1ELb1ELb0ELb0ELb0ELb1ELb0ELb1ELb1ELb0EEENS1_21CollectiveEpilogueFwdINS6_IJSA_NS7_ILi256EEESB_EEES9_SE_SG_Li256ELb1ELb1ELb1ELb0EEENS1_36VarlenDynamicPersistentTileSchedulerILi128ELi96ELi256ELi128ELb1ELb1ELb1ELb1ELb0ELb1EEEEEEEEEvNT_6ParamsE)
        /*0104*/ 	.word	0x00000068


	//----- nvinfo : EIATTR_REGCOUNT
	.align		4
.L_79:
        /*0108*/ 	.byte	0x04, 0x2f
        /*010a*/ 	.short	(.L_81 - .L_80)
	.align		4
.L_80:
        /*010c*/ 	.word	index@(_ZN7cutlass13device_kernelIN5flash11enable_sm90INS1_16FlashAttnFwdSm90INS1_25CollectiveMainloopFwdSm90ILi2EN4cute5tupleIJNS5_1CILi1EEES8_S8_EEENS6_IJNS7_ILi128EEENS7_ILi96EEENS7_ILi64EEEEEELi256ENS_6half_tEfNS_4arch4Sm90ELb0ELb1ELb1ELb0ELb0ELb0ELb1ELb1ELb0ELb1ELb1ELb0EEENS1_21CollectiveEpilogueFwdINS6_IJSA_NS7_ILi256EEESB_EEES9_SE_SG_Li256ELb0ELb1ELb1ELb0EEENS1_19SingleTileSchedulerILb0ELb1ELb1ELi128EEEEEEEEEvNT_6ParamsE)
        /*0110*/ 	.word	0x000000a8


	//----- nvinfo : EIATTR_FRAME_SIZE
	.align		4
.L_81:
        /*0114*/ 	.byte	0x04, 0x11
        /*0116*/ 	.short	(.L_83 - .L_82)
	.align		4
.L_82:
        /*0118*/ 	.word	index@($_ZN7cutlass13device_kernelIN5flash11enable_sm90INS1_16FlashAttnFwdSm90INS1_25CollectiveMainloopFwdSm90ILi2EN4cute5tupleIJNS5_1CILi1EEES8_S8_EEENS6_IJNS7_ILi128EEENS7_ILi96EEENS7_ILi64EEEEEELi256ENS_6half_tEfNS_4arch4Sm90ELb0ELb1ELb1ELb0ELb0ELb0ELb1ELb1ELb0ELb1ELb1ELb0EEENS1_21CollectiveEpilogueFwdINS6_IJSA_NS7_ILi256EEESB_EEES9_SE_SG_Li256ELb0ELb1ELb1ELb0EEENS1_19SingleTileSchedulerILb0ELb1ELb1ELi128EEEEEEEEEvNT_6ParamsE$_ZZN5flash25CollectiveMainloopFwdSm90ILi2EN4cute5tupleIJNS1_1CILi1EEES4_S4_EEENS2_IJNS3_ILi128EEENS3_ILi96EEENS3_ILi64EEEEEELi256EN7cutlass6half_tEfNSA_4arch4Sm90ELb0ELb1ELb1ELb0ELb0ELb0ELb1ELb1ELb0ELb1ELb1ELb0EE3mmaINS_16FlashAttnFwdSm90ISE_NS_21CollectiveEpilogueFwdINS2_IJS6_NS3_ILi256EEES7_EEES5_SB_SD_Li256ELb0ELb1ELb1ELb0EEENS_19SingleTileSchedulerILb0ELb1ELb1ELi128EEEE13SharedStorageENS1_6TensorINS1_11ArrayEngineIfLm128EEENS1_6LayoutINS2_IJNS2_IJNS3_ILi2EEEST_NS3_ILi32EEEEEES4_S4_EEENS2_IJNS2_IJS4_ST_NS3_ILi4EEEEEENS3_ILi0EEESZ_EEEEEEENS_7SoftmaxILi2ELi0EEEEEbRKNSE_6ParamsENSA_25PipelineTmaAsyncNoClusterILi2ENSA_16PipelineTmaAsyncILi2EEEEES1B_RNSA_13PipelineStateILj2EEERT0_RT1_iRiRKNS_16SeqlenInfoQKNewKILb0ELb0EEENS2_IJiiiiEEERT_ENKUliT_T0_T1_E_clIZSF_ISO_S12_S14_EbS17_S1B_S1B_S1E_S1G_S1I_iS1J_S1N_S1O_S1Q_EUlRS1R_iE1_NS3_ILb0EEENS3_ILb1EEEEEDaiS1R_S1S_S1T_)
        /*011c*/ 	.word	0x00003440


	//----- nvinfo : EIATTR_FRAME_SIZE
	.align		4
.L_83:
        /*0120*/ 	.byte	0x04, 0x11
        /*0122*/ 	.short	(.L_85 - .L_84)
	.align		4
.L_84:
        /*0124*/ 	.word	index@(_ZN7cutlass13device_kernelIN5flash11enable_sm90INS1_16FlashAttnFwdSm90INS1_25CollectiveMainloopFwdSm90ILi2EN4cute5tupleIJNS5_1CILi1EEES8_S8_EEENS6_IJNS7_ILi128EEENS7_ILi96EEENS7_ILi64EEEEEELi256ENS_6half_tEfNS_4arch4Sm90ELb0ELb1ELb1ELb0ELb0ELb0ELb1ELb1ELb0ELb1ELb1ELb0EEENS1_21CollectiveEpilogueFwdINS6_IJSA_NS7_ILi256EEESB_EEES9_SE_SG_Li256ELb0ELb1ELb1ELb0EEENS1_19SingleTileSchedulerILb0ELb1ELb1ELi128EEEEEEEEEvNT_6ParamsE)
        /*0128*/ 	.word	0x00003440


	//----- nvinfo : EIATTR_REGCOUNT
	.align		4
.L_85:
        /*012c*/ 	.byte	0x04, 0x2f
        /*012e*/ 	.short	(.L_87 - .L_86)
	.align		4
.L_86:
        /*0130*/ 	.word	index@(_ZN7cutlass13device_kernelIN5flash11enable_sm90INS1_16FlashAttnFwdSm90INS1_25CollectiveMainloopFwdSm90ILi2EN4cute5tupleIJNS5_1CILi1EEES8_S8_EEENS6_IJNS7_ILi128EEENS7_ILi96EEENS7_ILi64EEEEEELi256ENS_6half_tEfNS_4arch4Sm90ELb0ELb1ELb1ELb0ELb0ELb0ELb0ELb1ELb0ELb1ELb1ELb0EEENS1_21CollectiveEpilogueFwdINS6_IJSA_NS7_ILi256EEESB_EEES9_SE_SG_Li256ELb0ELb1ELb1ELb0EEENS1_19SingleTileSchedulerILb0ELb1ELb1ELi128EEEEEEEEEvNT_6ParamsE)
        /*0134*/ 	.word	0x000000a8


	//----- nvinfo : EIATTR_FRAME_SIZE
	.align		4
.L_87:
        /*0138*/ 	.byte	0x04, 0x11
        /*013a*/ 	.short	(.L_89 - .L_88)
	.align		4
.L_88:
        /*013c*/ 	.word	index@(_ZN7cutlass13device_kernelIN5flash11enable_sm90INS1_16FlashAttnFwdSm90INS1_25CollectiveMainloopFwdSm90ILi2EN4cute5tupleIJNS5_1CILi1EEES8_S8_EEENS6_IJNS7_ILi128EEENS7_ILi96EEENS7_ILi64EEEEEELi256ENS_6half_tEfNS_4arch4Sm90ELb0ELb1ELb1ELb0ELb0ELb0ELb0ELb1ELb0ELb1ELb1ELb0EEENS1_21CollectiveEpilogueFwdINS6_IJSA_NS7_ILi256EEESB_EEES9_SE_SG_Li256ELb0ELb1ELb1ELb0EEENS1_19SingleTileSchedulerILb0ELb1ELb1ELi128EEEEEEEEEvNT_6ParamsE)
        /*0140*/ 	.word	0x00000008


	//----- nvinfo : EIATTR_REGCOUNT
	.align		4
.L_89:
        /*0144*/ 	.byte	0x04, 0x2f
        /*0146*/ 	.short	(.L_91 - .L_90)
	.align		4
.L_90:
        /*0148*/ 	.word	index@(_ZN7cutlass13device_kernelIN5flash11enable_sm90INS1_16FlashAttnFwdSm90INS1_25CollectiveMainloopFwdSm90ILi2EN4cute5tupleIJNS5_1CILi1EEES8_S8_EEENS6_IJNS7_ILi128EEENS7_ILi96EEENS7_ILi64EEEEEELi256ENS_6half_tEfNS_4arch4Sm90ELb0ELb0ELb1ELb1ELb0ELb1ELb1ELb1ELb0ELb1ELb1ELb0EEENS1_21CollectiveEpilogueFwdINS6_IJSA_NS7_ILi256EEESB_EEES9_SE_SG_Li256ELb1ELb1ELb1ELb0EEENS1_36VarlenDynamicPersistentTileSchedulerILi128ELi96ELi256ELi128ELb1ELb1ELb1ELb0ELb1ELb1EEEEEEEEEvNT_6ParamsE)
        /*014c*/ 	.word	0x000000a8


	//----- nvinfo : EIATTR_FRAME_SIZE
	.align		4
.L_91:
        /*0150*/ 	.byte	0x04, 0x11
        /*0152*/ 	.short	(.L_93 - .L_92)
	.align		4
.L_92:
        /*0154*/ 	.word	index@(_ZN7cutlass13device_kernelIN5flash11enable_sm90INS1_16FlashAttnFwdSm90INS1_25CollectiveMainloopFwdSm90ILi2EN4cute5tupleIJNS5_1CILi1EEES8_S8_EEENS6_IJNS7_ILi128EEENS7_ILi96EEENS7_ILi64EEEEEELi256ENS_6half_tEfNS_4arch4Sm90ELb0ELb0ELb1ELb1ELb0ELb1ELb1ELb1ELb0ELb1ELb1ELb0EEENS1_21CollectiveEpilogueFwdINS6_IJSA_NS7_ILi256EEESB_EEES9_SE_SG_Li256ELb1ELb1ELb1ELb0EEENS1_36VarlenDynamicPersistentTileSchedulerILi128ELi96ELi256ELi128ELb1ELb1ELb1ELb0ELb1ELb1EEEEEEEEEvNT_6ParamsE)
        /*0158*/ 	.word	0x000000b0


	//----- nvinfo : EIATTR_REGCOUNT
	.align		4
.L_93:
        /*015c*/ 	.byte	0x04, 0x2f
        /*015e*/ 	.short	(.L_95 - .L_94)
	.align		4
.L_94:
        /*0160*/ 	.word	index@(_ZN7cutlass13device_kernelIN5flash11enable_sm90INS1_16FlashAttnFwdSm90INS1_25CollectiveMainloopFwdSm90ILi2EN4cute5tupleIJNS5_1CILi1EEES8_S8_EEENS6_IJNS7_ILi128EEENS7_ILi96EEENS7_ILi64EEEEEELi256ENS_6half_tEfNS_4arch4Sm90ELb0ELb0ELb1ELb1ELb0ELb0ELb1ELb1ELb0ELb1ELb1ELb0EEENS1_21CollectiveEpilogueFwdINS6_IJSA_NS7_ILi256EEESB_EEES9_SE_SG_Li256ELb1ELb1ELb1ELb0EEENS1_36VarlenDynamicPersistentTileSchedulerILi128ELi96ELi256ELi128ELb1ELb1ELb1ELb0ELb1ELb1EEEEEEEEEvNT_6ParamsE)
        /*0164*/ 	.word	0x000000a8


	//----- nvinfo : EIATTR_FRAME_SIZE
	.align		4
.L_95:
        /*0168*/ 	.byte	0x04, 0x11
        /*016a*/ 	.short	(.L_97 - .L_96)
	.align		4
.L_96:
        /*016c*/ 	.word	index@(_ZN7cutlass13device_kernelIN5flash11enable_sm90INS1_16FlashAttnFwdSm90INS1_25CollectiveMainloopFwdSm90ILi2EN4cute5tupleIJNS5_1CILi1EEES8_S8_EEENS6_IJNS7_ILi128EEENS7_ILi96EEENS7_ILi64EEEEEELi256ENS_6half_tEfNS_4arch4Sm90ELb0ELb0ELb1ELb1ELb0ELb0ELb1ELb1ELb0ELb1ELb1ELb0EEENS1_21CollectiveEpilogueFwdINS6_IJSA_NS7_ILi256EEESB_EEES9_SE_SG_Li256ELb1ELb1ELb1ELb0EEENS1_36VarlenDynamicPersistentTileSchedulerILi128ELi96ELi256ELi128ELb1ELb1ELb1ELb0ELb1ELb1EEEEEEEEEvNT_6ParamsE)
        /*0170*/ 	.word	0x00000088


	//----- nvinfo : EIATTR_REGCOUNT
	.align		4
.L_97:
        /*0174*/ 	.byte	0x04, 0x2f
        /*0176*/ 	.short	(.L_99 - .L_98)
	.align		4
.L_98:
        /*0178*/ 	.word	index@(_ZN7cutlass13device_kernelIN5flash11enable_sm90INS1_16FlashAttnFwdSm90INS1_25CollectiveMainloopFwdSm90ILi2EN4cute5tupleIJNS5_1CILi1EEES8_S8_EEENS6_IJNS7_ILi128EEENS7_ILi96EEENS7_ILi64EEEEEELi256ENS_6half_tEfNS_4arch4Sm90ELb0ELb0ELb1ELb1ELb0ELb1ELb0ELb1ELb0ELb1ELb1ELb0EEENS1_21CollectiveEpilogueFwdINS6_IJSA_NS7_ILi256EEESB_EEES9_SE_SG_Li256ELb1ELb1ELb1ELb0EEENS1_36VarlenDynamicPersistentTileSchedulerILi128ELi96ELi256ELi128ELb1ELb1ELb1ELb0ELb1ELb1EEEEEEEEEvNT_6ParamsE)
        /*017c*/ 	.word	0x000000a8


	//----- nvinfo : EIATTR_FRAME_SIZE
	.align		4
.L_99:
        /*0180*/ 	.byte	0x04, 0x11
        /*0182*/ 	.short	(.L_101 - .L_100)
	.align		4
.L_100:
        /*0184*/ 	.word	index@(_ZN7cutlass13device_kernelIN5flash11enable_sm90INS1_16FlashAttnFwdSm90INS1_25CollectiveMainloopFwdSm90ILi2EN4cute5tupleIJNS5_1CILi1EEES8_S8_EEENS6_IJNS7_ILi128EEENS7_ILi96EEENS7_ILi64EEEEEELi256ENS_6half_tEfNS_4arch4Sm90ELb0ELb0ELb1ELb1ELb0ELb1ELb0ELb1ELb0ELb1ELb1ELb0EEENS1_21CollectiveEpilogueFwdINS6_IJSA_NS7_ILi256EEESB_EEES9_SE_SG_Li256ELb1ELb1ELb1ELb0EEENS1_36VarlenDynamicPersistentTileSchedulerILi128ELi96ELi256ELi128ELb1ELb1ELb1ELb0ELb1ELb1EEEEEEEEEvNT_6ParamsE)
        /*0188*/ 	.word	0x00000078


	//----- nvinfo : EIATTR_REGCOUNT
	.align		4
.L_101:
        /*018c*/ 	.byte	0x04, 0x2f
        /*018e*/ 	.short	(.L_103 - .L_102)
	.align		4
.L_102:
        /*0190*/ 	.word	index@(_ZN7cutlass13device_kernelIN5flash11enable_sm90INS1_16FlashAttnFwdSm90INS1_25CollectiveMainloopFwdSm90ILi2EN4cute5tupleIJNS5_1CILi1EEES8_S8_EEENS6_IJNS7_ILi128EEENS7_ILi96EEENS7_ILi64EEEEEELi256ENS_6half_tEfNS_4arch4Sm90ELb0ELb0ELb1ELb1ELb0ELb0ELb0ELb1ELb0ELb1ELb1ELb0EEENS1_21CollectiveEpilogueFwdINS6_IJSA_NS7_ILi256EEESB_EEES9_SE_SG_Li256ELb1ELb1ELb1ELb0EEENS1_36VarlenDynamicPersistentTileSchedulerILi128ELi96ELi256ELi128ELb1ELb1ELb1ELb0ELb1ELb1EEEEEEEEEvNT_6ParamsE)
        /*0194*/ 	.word	0x000000a8


	//----- nvinfo : EIATTR_FRAME_SIZE
	.align		4
.L_103:
        /*0198*/ 	.byte	0x04, 0x11
        /*019a*/ 	.short	(.L_105 - .L_104)
	.align		4
.L_104:
        /*019c*/ 	.word	index@(_ZN7cutlass13device_kernelIN5flash11enable_sm90INS1_16FlashAttnFwdSm90INS1_25CollectiveMainloopFwdSm90ILi2EN4cute5tupleIJNS5_1CILi1EEES8_S8_EEENS6_IJNS7_ILi128EEENS7_ILi96EEENS7_ILi64EEEEEELi256ENS_6half_tEfNS_4arch4Sm90ELb0ELb0ELb1ELb1ELb0ELb0ELb0ELb1ELb0ELb1ELb1ELb0EEENS1_21CollectiveEpilogueFwdINS6_IJSA_NS7_ILi256EEESB_EEES9_SE_SG_Li256ELb1ELb1ELb1ELb0EEENS1_36VarlenDynamicPersistentTileSchedulerILi128ELi96ELi256ELi128ELb1ELb1ELb1ELb0ELb1ELb1EEEEEEEEEvNT_6ParamsE)
        /*01a0*/ 	.word	0x00000060


	//----- nvinfo : EIATTR_REGCOUNT
	.align		4
.L_105:
        /*01a4*/ 	.byte	0x04, 0x2f
        /*01a6*/ 	.short	(.L_107 - .L_106)
	.align		4
.L_106:
        /*01a8*/ 	.word	index@(_ZN7cutlass13device_kernelIN5flash11enable_sm90INS1_16FlashAttnFwdSm90INS1_25CollectiveMainloopFwdSm90ILi2EN4cute5tupleIJNS5_1CILi1EEES8_S8_EEENS6_IJNS7_ILi128EEENS7_ILi96EEENS7_ILi64EEEEEELi256ENS_6half_tEfNS_4arch4Sm90ELb0ELb0ELb1ELb0ELb0ELb0ELb1ELb1ELb0ELb1ELb1ELb0EEENS1_21CollectiveEpilogueFwdINS6_IJSA_NS7_ILi256EEESB_EEES9_SE_SG_Li256ELb0ELb1ELb1ELb0EEENS1_19SingleTileSchedulerILb0ELb1ELb1ELi128EEEEEEEEEvNT_6ParamsE)
        /*01ac*/ 	.word	0x000000a8


	//----- nvinfo : EIATTR_FRAME_SIZE
	.align		4
.L_107:
        /*01b0*/ 	.byte	0x04, 0x11
        /*01b2*/ 	.short	(.L_109 - .L_108)
	.align		4
.L_108:
        /*01b4*/ 	.word	index@(_ZN7cutlass13device_kernelIN5flash11enable_sm90INS1_16FlashAttnFwdSm90INS1_25CollectiveMainloopFwdSm90ILi2EN4cute5tupleIJNS5_1CILi1EEES8_S8_EEENS6_IJNS7_ILi128EEENS7_ILi96EEENS7_ILi64EEEEEELi256ENS_6half_tEfNS_4arch4Sm90ELb0ELb0ELb1ELb0ELb0ELb0ELb1ELb1ELb0ELb1ELb1ELb0EEENS1_21CollectiveEpilogueFwdINS6_IJSA_NS7_ILi256EEESB_EEES9_SE_SG_Li256ELb0ELb1ELb1ELb0EEENS1_19SingleTileSchedulerILb0ELb1ELb1ELi128EEEEEEEEEvNT_6ParamsE)
        /*01b8*/ 	.word	0x00000038


	//----- nvinfo : EIATTR_REGCOUNT
	.align		4
.L_109:
        /*01bc*/ 	.byte	0x04, 0x2f
        /*01be*/ 	.short	(.L_111 - .L_110)
	.align		4
.L_110:
        /*01c0*/ 	.word	index@(_ZN7cutlass13device_kernelIN5flash11enable_sm90INS1_16FlashAttnFwdSm90INS1_25CollectiveMainloopFwdSm90ILi2EN4cute5tupleIJNS5_1CILi1EEES8_S8_EEENS6_IJNS7_ILi128EEENS7_ILi96EEENS7_ILi64EEEEEELi256ENS_6half_tEfNS_4arch4Sm90ELb0ELb0ELb1ELb0ELb0ELb0ELb0ELb1ELb0ELb1ELb1ELb0EEENS1_21CollectiveEpilogueFwdINS6_IJSA_NS7_ILi256EEESB_EEES9_SE_SG_Li256ELb0ELb1ELb1ELb0EEENS1_19SingleTileSchedulerILb0ELb1ELb1ELi128EEEEEEEEEvNT_6ParamsE)
        /*01c4*/ 	.word	0x000000a8


	//----- nvinfo : EIATTR_FRAME_SIZE
	.align		4
.L_111:
        /*01c8*/ 	.byte	0x04, 0x11
        /*01ca*/ 	.short	(.L_113 - .L_112)
	.align		4
.L_112:
        /*01cc*/ 	.word	index@(_ZN7cutlass13device_kernelIN5flash11enable_sm90INS1_16FlashAttnFwdSm90INS1_25CollectiveMainloopFwdSm90ILi2EN4cute5tupleIJNS5_1CILi1EEES8_S8_EEENS6_IJNS7_ILi128EEENS7_ILi96EEENS7_ILi64EEEEEELi256ENS_6half_tEfNS_4arch4Sm90ELb0ELb0ELb1ELb0ELb0ELb0ELb0ELb1ELb0ELb1ELb1ELb0EEENS1_21CollectiveEpilogueFwdINS6_IJSA_NS7_ILi256EEESB_EEES9_SE_SG_Li256ELb0ELb1ELb1ELb0EEENS1_19SingleTileSchedulerILb0ELb1ELb1ELi128EEEEEEEEEvNT_6ParamsE)
        /*01d0*/ 	.word	0x00000010


	//----- nvinfo : EIATTR_REGCOUNT
	.align		4
.L_113:
        /*01d4*/ 	.byte	0x04, 0x2f
        /*01d6*/ 	.short	(.L_115 - .L_114)
	.align		4
.L_114:
        /*01d8*/ 	.word	index@(_ZN7cutlass13device_kernelIN5flash11enable_sm90INS1_16FlashAttnFwdSm90INS1_25CollectiveMainloopFwdSm90ILi2EN4cute5tupleIJNS5_1CILi1EEES8_S8_EEENS6_IJNS7_ILi64EEESA_SA_EEELi512ENS_6half_tEfNS_4arch4Sm90ELb1ELb0ELb1ELb1ELb0ELb1ELb1ELb0ELb0ELb1ELb1ELb0EEENS1_21CollectiveEpilogueFwdINS6_IJSA_NS7_ILi512EEESA_EEES9_SC_SE_Li256ELb1ELb1ELb1ELb0EEENS1_36VarlenDynamicPersistentTileSchedulerILi64ELi64ELi256ELi128ELb1ELb1ELb1ELb1ELb1ELb1EEEEEEEEEvNT_6ParamsE)
        /*01dc*/ 	.word	0x000000a8


	//----- nvinfo : EIATTR_FRAME_SIZE
	.align		4
.L_115:
        /*01e0*/ 	.byte	0x04, 0x11
        /*01e2*/ 	.short	(.L_117 - .L_116)
	.align		4
.L_116:
        /*01e4*/ 	.word	index@(_ZN7cutlass13device_kernelIN5flash11enable_sm90INS1_16FlashAttnFwdSm90INS1_25CollectiveMainloopFwdSm90ILi2EN4cute5tupleIJNS5_1CILi1EEES8_S8_EEENS6_IJNS7_ILi64EEESA_SA_EEELi512ENS_6half_tEfNS_4arch4Sm90ELb1ELb0ELb1ELb1ELb0ELb1ELb1ELb0ELb0ELb1ELb1ELb0EEENS1_21CollectiveEpilogueFwdINS6_IJSA_NS7_ILi512EEESA_EEES9_SC_SE_Li256ELb1ELb1ELb1ELb0EEENS1_36VarlenDynamicPersistentTileSchedulerILi64ELi64ELi256ELi128ELb1ELb1ELb1ELb1ELb1ELb1EEEEEEEEEvNT_6ParamsE)
        /*01e8*/ 	.word	0x00000088


	//----- nvinfo : EIATTR_REGCOUNT
	.align		4
.L_117:
        /*01ec*/ 	.byte	0x04, 0x2f
        /*01ee*/ 	.short	(.L_119 - .L_118)
	.align		4
.L_118:
        /*01f0*/ 	.word	index@(_ZN7cutlass13device_kernelIN5flash11enable_sm90INS1_16FlashAttnFwdSm90INS1_25CollectiveMainloopFwdSm90ILi2EN4cute5tupleIJNS5_1CILi1EEES8_S8_EEENS6_IJNS7_ILi64EEESA_SA_EEELi512ENS_6half_tEfNS_4arch4Sm90ELb1ELb0ELb1ELb1ELb0ELb0ELb1ELb0ELb0ELb1ELb1ELb0EEENS1_21CollectiveEpilogueFwdINS6_IJSA_NS7_ILi512EEESA_EEES9_SC_SE_Li256ELb1ELb1ELb1ELb0EEENS1_36VarlenDynamicPersistentTileSchedulerILi64ELi64ELi256ELi128ELb1ELb1ELb1ELb1ELb1ELb1EEEEEEEEEvNT_6ParamsE)
        /*01f4*/ 	.word	0x000000a8


	//----- nvinfo : EIATTR_FRAME_SIZE
	.align		4
.L_119:
        /*01f8*/ 	.byte	0x04, 0x11
        /*01fa*/ 	.short	(.L_121 - .L_120)
	.align		4
.L_120:
        /*01fc*/ 	.word	index@(_ZN7cutlass13device_kernelIN5flash11enable_sm90INS1_16FlashAttnFwdSm90INS1_25CollectiveMainloopFwdSm90ILi2EN4cute5tupleIJNS5_1CILi1EEES8_S8_EEENS6_IJNS7_ILi64EEESA_SA_EEELi512ENS_6half_tEfNS_4arch4Sm90ELb1ELb0ELb1ELb1ELb0ELb0ELb1ELb0ELb0ELb1ELb1ELb0EEENS1_21CollectiveEpilogueFwdINS6_IJSA_NS7_ILi512EEESA_EEES9_SC_SE_Li256ELb1ELb1ELb1ELb0EEENS1_36VarlenDynamicPersistentTileSchedulerILi64ELi64ELi256ELi128ELb1ELb1ELb1ELb1ELb1ELb1EEEEEEEEEvNT_6ParamsE)
        /*0200*/ 	.word	0x00000078


	//----- nvinfo : EIATTR_REGCOUNT
	.align		4
.L_121:
        /*0204*/ 	.byte	0x04, 0x2f
        /*0206*/ 	.short	(.L_123 - .L_122)
	.align		4
.L_122:
        /*0208*/ 	.word	index@(_ZN7cutlass13device_kernelIN5flash11enable_sm90INS1_16FlashAttnFwdSm90INS1_25CollectiveMainloopFwdSm90ILi2EN4cute5tupleIJNS5_1CILi1EEES8_S8_EEENS6_IJNS7_ILi64EEESA_SA_EEELi512ENS_6half_tEfNS_4arch4Sm90ELb1ELb0ELb1ELb1ELb0ELb1ELb0ELb0ELb0ELb1ELb1ELb0EEENS1_21CollectiveEpilogueFwdINS6_IJSA_NS7_ILi512EEESA_EEES9_SC_SE_Li256ELb1ELb1ELb1ELb0EEENS1_36VarlenDynamicPersistentTileSchedulerILi64ELi64ELi256ELi128ELb1ELb1ELb1ELb1ELb1ELb1EEEEEEEEEvNT_6ParamsE)
        /*020c*/ 	.word	0x000000a8


	//----- nvinfo : EIATTR_FRAME_SIZE
	.align		4
.L_123:
        /*0210*/ 	.byte	0x04, 0x11
        /*0212*/ 	.short	(.L_125 - .L_124)
	.align		4
.L_124:
        /*0214*/ 	.word	index@(_ZN7cutlass13device_kernelIN5flash11enable_sm90INS1_16FlashAttnFwdSm90INS1_25CollectiveMainloopFwdSm90ILi2EN4cute5tupleIJNS5_1CILi1EEES8_S8_EEENS6_IJNS7_ILi64EEESA_SA_EEELi512ENS_6half_tEfNS_4arch4Sm90ELb1ELb0ELb1ELb1ELb0ELb1ELb0ELb0ELb0ELb1ELb1ELb0EEENS1_21CollectiveEpilogueFwdINS6_IJSA_NS7_ILi512EEESA_EEES9_SC_SE_Li256ELb1ELb1ELb1ELb0EEENS1_36VarlenDynamicPersistentTileSchedulerILi64ELi64ELi256ELi128ELb1ELb1ELb1ELb1ELb1ELb1EEEEEEEEEvNT_6ParamsE)
        /*0218*/ 	.word	0x00000070


	//----- nvinfo : EIATTR_REGCOUNT
	.align		4
.L_125:
        /*021c*/ 	.byte	0x04, 0x2f
        /*021e*/ 	.short	(.L_127 - .L_126)
	.align		4
.L_126:
        /*0220*/ 	.word	index@(_ZN7cutlass13device_kernelIN5flash11enable_sm90INS1_16FlashAttnFwdSm90INS1_25CollectiveMainloopFwdSm90ILi2EN4cute5tupleIJNS5_1CILi1EEES8_S8_EEENS6_IJNS7_ILi64EEESA_SA_EEELi512ENS_6half_tEfNS_4arch4Sm90ELb1ELb0ELb1ELb1ELb0ELb0ELb0ELb0ELb0ELb1ELb1ELb0EEENS1_21CollectiveEpilogueFwdINS6_IJSA_NS7_ILi512EEESA_EEES9_SC_SE_Li256ELb1ELb1ELb1ELb0EEENS1_36VarlenDynamicPersistentTileSchedulerILi64ELi64ELi256ELi128ELb1ELb1ELb1ELb1ELb1ELb1EEEEEEEEEvNT_6ParamsE)
        /*0224*/ 	.word	0x000000a8


	//----- nvinfo : EIATTR_FRAME_SIZE
	.align		4
.L_127:
        /*0228*/ 	.byte	0x04, 0x11
        /*022a*/ 	.short	(.L_129 - .L_128)
	.align		4
.L_128:
        /*022c*/ 	.word	index@(_ZN7cutlass13device_kernelIN5flash11enable_sm90INS1_16FlashAttnFwdSm90INS1_25CollectiveMainloopFwdSm90ILi2EN4cute5tupleIJNS5_1CILi1EEES8_S8_EEENS6_IJNS7_ILi64EEESA_SA_EEELi512ENS_6half_tEfNS_4arch4Sm90ELb1ELb0ELb1ELb1ELb0ELb0ELb0ELb0ELb0ELb1ELb1ELb0EEENS1_21CollectiveEpilogueFwdINS6_IJSA_NS7_ILi512EEESA_EEES9_SC_SE_Li256ELb1ELb1ELb1ELb0EEENS1_36VarlenDynamicPersistentTileSchedulerILi64ELi64ELi256ELi128ELb1ELb1ELb1ELb1ELb1ELb1EEEEEEEEEvNT_6ParamsE)
        /*0230*/ 	.word	0x00000060


	//----- nvinfo : EIATTR_REGCOUNT
	.align		4
.L_129:
        /*0234*/ 	.byte	0x04, 0x2f
        /*0236*/ 	.short	(.L_131 - .L_130)
	.align		4
.L_130:
        /*0238*/ 	.word	index@(_ZN7cutlass13device_kernelIN5flash11enable_sm90INS1_16FlashAttnFwdSm90INS1_25CollectiveMainloopFwdSm90ILi2EN4cute5tupleIJNS5_1CILi1EEES8_S8_EEENS6_IJNS7_ILi64EEESA_SA_EEELi512ENS_6half_tEfNS_4arch4Sm90ELb1ELb0ELb1ELb0ELb0ELb0ELb1ELb0ELb0ELb1ELb1ELb0EEENS1_21CollectiveEpilogueFwdINS6_IJSA_NS7_ILi512EEESA_EEES9_SC_SE_Li256ELb0ELb1ELb1ELb0EEENS1_19SingleTileSchedulerILb0ELb1ELb1ELi64EEEEEEEEEvNT_6ParamsE)
        /*023c*/ 	.word	0x000000a8


	//----- nvinfo : EIATTR_FRAME_SIZE
	.align		4
.L_131:
        /*0240*/ 	.byte	0x04, 0x11
        /*0242*/ 	.short	(.L_133 - .L_132)
	.align		4
.L_132:
        /*0244*/ 	.word	index@(_ZN7cutlass13device_kernelIN5flash11enable_sm90INS1_16FlashAttnFwdSm90INS1_25CollectiveMainloopFwdSm90ILi2EN4cute5tupleIJNS5_1CILi1EEES8_S8_EEENS6_IJNS7_ILi64EEESA_SA_EEELi512ENS_6half_tEfNS_4arch4Sm90ELb1ELb0ELb1ELb0ELb0ELb0ELb1ELb0ELb0ELb1ELb1ELb0EEENS1_21CollectiveEpilogueFwdINS6_IJSA_NS7_ILi512EEESA_EEES9_SC_SE_Li256ELb0ELb1ELb1ELb0EEENS1_19SingleTileSchedulerILb0ELb1ELb1ELi64EEEEEEEEEvNT_6ParamsE)
        /*0248*/ 	.word	0x00000038


	//----- nvinfo : EIATTR_REGCOUNT
	.align		4
.L_133:
        /*024c*/ 	.byte	0x04, 0x2f
        /*024e*/ 	.short	(.L_135 - .L_134)
	.align		4
.L_134:
        /*0250*/ 	.word	index@(_ZN7cutlass13device_kernelIN5flash11enable_sm90INS1_16FlashAttnFwdSm90INS1_25CollectiveMainloopFwdSm90ILi2EN4cute5tupleIJNS5_1CILi1EEES8_S8_EEENS6_IJNS7_ILi64EEESA_SA_EEELi512ENS_6half_tEfNS_4arch4Sm90ELb1ELb0ELb1ELb0ELb0ELb0ELb0ELb0ELb0ELb1ELb1ELb0EEENS1_21CollectiveEpilogueFwdINS6_IJSA_NS7_ILi512EEESA_EEES9_SC_SE_Li256ELb0ELb1ELb1ELb0EEENS1_19SingleTileSchedulerILb0ELb1ELb1ELi64EEEEEEEEEvNT_6ParamsE)
        /*0254*/ 	.word	0x000000a8


	//----- nvinfo : EIATTR_FRAME_SIZE
	.align		4
.L_135:
        /*0258*/ 	.byte	0x04, 0x11
        /*025a*/ 	.short	(.L_137 - .L_136)
	.align		4
.L_136:
        /*025c*/ 	.word	index@(_ZN7cutlass13device_kernelIN5flash11enable_sm90INS1_16FlashAttnFwdSm90INS1_25CollectiveMainloopFwdSm90ILi2EN4cute5tupleIJNS5_1CILi1EEES8_S8_EEENS6_IJNS7_ILi64EEESA_SA_EEELi512ENS_6half_tEfNS_4arch4Sm90ELb1ELb0ELb1ELb0ELb0ELb0ELb0ELb0ELb0ELb1ELb1ELb0EEENS1_21CollectiveEpilogueFwdINS6_IJSA_NS7_ILi512EEESA_EEES9_SC_SE_Li256ELb0ELb1ELb1ELb0EEENS1_19SingleTileSchedulerILb0ELb1ELb1ELi64EEEEEEEEEvNT_6ParamsE)
        /*0260*/ 	.word	0x00000010


	//----- nvinfo : EIATTR_REGCOUNT
	.align		4
.L_137:
        /*0264*/ 	.byte	0x04, 0x2f
        /*0266*/ 	.short	(.L_139 - .L_138)
	.align		4
.L_138:
        /*0268*/ 	.word	index@(_ZN7cutlass13device_kernelIN5flash11enable_sm90INS1_16FlashAttnFwdSm90INS1_25CollectiveMainloopFwdSm90ILi2EN4cute5tupleIJNS5_1CILi1EEES8_S8_EEENS6_IJNS7_ILi64EEESA_SA_EEELi512ENS_6half_tEfNS_4arch4Sm90ELb0ELb1ELb1ELb1ELb0ELb1ELb1ELb0ELb0ELb1ELb1ELb0EEENS1_21CollectiveEpilogueFwdINS6_IJSA_NS7_ILi512EEESA_EEES9_SC_SE_Li256ELb1ELb1ELb1ELb0EEENS1_36VarlenDynamicPersistentTileSchedulerILi64ELi64ELi256ELi128ELb1ELb1ELb1ELb1ELb0ELb1EEEEEEEEEvNT_6ParamsE)
        /*026c*/ 	.word	0x000000a8


	//----- nvinfo : EIATTR_FRAME_SIZE
	.align		4
.L_139:
        /*0270*/ 	.byte	0x04, 0x11
        /*0272*/ 	.short	(.L_141 - .L_140)
	.align		4
.L_140:
        /*0274*/ 	.word	index@($_ZN7cutlass13device_kernelIN5flash11enable_sm90INS1_16FlashAttnFwdSm90INS1_25CollectiveMainloopFwdSm90ILi2EN4cute5tupleIJNS5_1CILi1EEES8_S8_EEENS6_IJNS7_ILi64EEESA_SA_EEELi512ENS_6half_tEfNS_4arch4Sm90ELb0ELb1ELb1ELb1ELb0ELb1ELb1ELb0ELb0ELb1ELb1ELb0EEENS1_21CollectiveEpilogueFwdINS6_IJSA_NS7_ILi512EEESA_EEES9_SC_SE_Li256ELb1ELb1ELb1ELb0EEENS1_36VarlenDynamicPersistentTileSchedulerILi64ELi64ELi256ELi128ELb1ELb1ELb1ELb1ELb0ELb1EEEEEEEEEvNT_6ParamsE$_ZZN5flash25CollectiveMainloopFwdSm90ILi2EN4cute5tupleIJNS1_1CILi1EEES4_S4_EEENS2_IJNS3_ILi64EEES6_S6_EEELi512EN7cutlass6half_tEfNS8_4arch4Sm90ELb0ELb1ELb1ELb1ELb0ELb1ELb1ELb0ELb0ELb1ELb1ELb0EE3mmaINS_16FlashAttnFwdSm90ISC_NS_21CollectiveEpilogueFwdINS2_IJS6_NS3_ILi512EEES6_EEES5_S9_SB_Li256ELb1ELb1ELb1ELb0EEENS_36VarlenDynamicPersistentTileSchedulerILi64ELi64ELi256ELi128ELb1ELb1ELb1ELb1ELb0ELb1EEEE13SharedStorageENS1_6TensorINS1_11ArrayEngineIfLm128EEENS1_6LayoutINS2_IJNS2_IJNS3_ILi2EEESR_NS3_ILi32EEEEEES4_S4_EEENS2_IJNS2_IJS4_SR_NS3_ILi4EEEEEENS3_ILi0EEESX_EEEEEEENS_7SoftmaxILi2ELi0EEEEEbRKNSC_6ParamsENS8_25PipelineTmaAsyncNoClusterILi2ENS8_16PipelineTmaAsyncILi2EEEEES19_RNS8_13PipelineStateILj2EEERT0_RT1_iRiRKNS_16SeqlenInfoQKNewKILb1ELb1EEENS2_IJiiiiEEERT_ENKUliT_T0_T1_E_clIZSD_ISM_S10_S12_EbS15_S19_S19_S1C_S1E_S1G_iS1H_S1L_S1M_S1O_EUlRS1P_iE0_NS3_ILb1EEES1W_EEDaiS1P_S1Q_S1R_)
        /*0278*/ 	.word	0x000004f0


	//----- nvinfo : EIATTR_FRAME_SIZE
	.align		4
.L_141:
        /*027c*/ 	.byte	0x04, 0x11
        /*027e*/ 	.short	(.L_143 - .L_142)
	.align		4
.L_142:
        /*0280*/ 	.word	index@(_ZN7cutlass13device_kernelIN5flash11enable_sm90INS1_16FlashAttnFwdSm90INS1_25CollectiveMainloopFwdSm90ILi2EN4cute5tupleIJNS5_1CILi1EEES8_S8_EEENS6_IJNS7_ILi64EEESA_SA_EEELi512ENS_6half_tEfNS_4arch4Sm90ELb0ELb1ELb1ELb1ELb0ELb1ELb1ELb0ELb0ELb1ELb1ELb0EEENS1_21CollectiveEpilogueFwdINS6_IJSA_NS7_ILi512EEESA_EEES9_SC_SE_Li256ELb1ELb1ELb1ELb0EEENS1_36VarlenDynamicPersistentTileSchedulerILi64ELi64ELi256ELi128ELb1ELb1ELb1ELb1ELb0ELb1EEEEEEEEEvNT_6ParamsE)
        /*0284*/ 	.word	0x000004f0


	//----- nvinfo : EIATTR_REGCOUNT
	.align		4
.L_143:
        /*0288*/ 	.byte	0x04, 0x2f
        /*028a*/ 	.short	(.L_145 - .L_144)
	.align		4
.L_144:
        /*028c*/ 	.word	index@(_ZN7cutlass13device_kernelIN5flash11enable_sm90INS1_16FlashAttnFwdSm90INS1_25CollectiveMainloopFwdSm90ILi2EN4cute5tupleIJNS5_1CILi1EEES8_S8_EEENS6_IJNS7_ILi64EEESA_SA_EEELi512ENS_6half_tEfNS_4arch4Sm90ELb0ELb1ELb1ELb1ELb0ELb0ELb1ELb0ELb0ELb1ELb1ELb0EEENS1_21CollectiveEpilogueFwdINS6_IJSA_NS7_ILi512EEESA_EEES9_SC_SE_Li256ELb1ELb1ELb1ELb0EEENS1_36VarlenDynamicPersistentTileSchedulerILi64ELi64ELi256ELi128ELb1ELb1ELb1ELb1ELb0ELb1EEEEEEEEEvNT_6ParamsE)
        /*0290*/ 	.word	0x000000a8


	//----- nvinfo : EIATTR_FRAME_SIZE
	.align		4
.L_145:
        /*0294*/ 	.byte	0x04, 0x11
        /*0296*/ 	.short	(.L_147 - .L_146)
	.align		4
.L_146:
        /*0298*/ 	.word	index@($_ZN7cutlass13device_kernelIN5flash11enable_sm90INS1_16FlashAttnFwdSm90INS1_25CollectiveMainloopFwdSm90ILi2EN4cute5tupleIJNS5_1CILi1EEES8_S8_EEENS6_IJNS7_ILi64EEESA_SA_EEELi512ENS_6half_tEfNS_4arch4Sm90ELb0ELb1ELb1ELb1ELb0ELb0ELb1ELb0ELb0ELb1ELb1ELb0EEENS1_21CollectiveEpilogueFwdINS6_IJSA_NS7_ILi512EEESA_EEES9_SC_SE_Li256ELb1ELb1ELb1ELb0EEENS1_36VarlenDynamicPersistentTileSchedulerILi64ELi64ELi256ELi128ELb1ELb1ELb1ELb1ELb0ELb1EEEEEEEEEvNT_6ParamsE$_ZZN5flash25CollectiveMainloopFwdSm90ILi2EN4cute5tupleIJNS1_1CILi1EEES4_S4_EEENS2_IJNS3_ILi64EEES6_S6_EEELi512EN7cutlass6half_tEfNS8_4arch4Sm90ELb0ELb1ELb1ELb1ELb0ELb0ELb1ELb0ELb0ELb1ELb1ELb0EE3mmaINS_16FlashAttnFwdSm90ISC_NS_21CollectiveEpilogueFwdINS2_IJS6_NS3_ILi512EEES6_EEES5_S9_SB_Li256ELb1ELb1ELb1ELb0EEENS_36VarlenDynamicPersistentTileSchedulerILi64ELi64ELi256ELi128ELb1ELb1ELb1ELb1ELb0ELb1EEEE13SharedStorageENS1_6TensorINS1_11ArrayEngineIfLm128EEENS1_6LayoutINS2_IJNS2_IJNS3_ILi2EEESR_NS3_ILi32EEEEEES4_S4_EEENS2_IJNS2_IJS4_SR_NS3_ILi4EEEEEENS3_ILi0EEESX_EEEEEEENS_7SoftmaxILi2ELi0EEEEEbRKNSC_6ParamsENS8_25PipelineTmaAsyncNoClusterILi2ENS8_16PipelineTmaAsyncILi2EEEEES19_RNS8_13PipelineStateILj2EEERT0_RT1_iRiRKNS_16SeqlenInfoQKNewKILb1ELb0EEENS2_IJiiiiEEERT_ENKUliT_T0_T1_E_clIZSD_ISM_S10_S12_EbS15_S19_S19_S1C_S1E_S1G_iS1H_S1L_S1M_S1O_EUlRS1P_iE1_NS3_ILb0EEENS3_ILb1EEEEEDaiS1P_S1Q_S1R_)
        /*029c*/ 	.word	0x000004c0


	//----- nvinfo : EIATTR_FRAME_SIZE
	.align		4
.L_147:
        /*02a0*/ 	.byte	0x04, 0x11
        /*02a2*/ 	.short	(.L_149 - .L_148)
	.align		4
.L_148:
        /*02a4*/ 	.word	index@(_ZN7cutlass13device_kernelIN5flash11enable_sm90INS1_16FlashAttnFwdSm90INS1_25CollectiveMainloopFwdSm90ILi2EN4cute5tupleIJNS5_1CILi1EEES8_S8_EEENS6_IJNS7_ILi64EEESA_SA_EEELi512ENS_6half_tEfNS_4arch4Sm90ELb0ELb1ELb1ELb1ELb0ELb0ELb1ELb0ELb0ELb1ELb1ELb0EEENS1_21CollectiveEpilogueFwdINS6_IJSA_NS7_ILi512EEESA_EEES9_SC_SE_Li256ELb1ELb1ELb1ELb0EEENS1_36VarlenDynamicPersistentTileSchedulerILi64ELi64ELi256ELi128ELb1ELb1ELb1ELb1ELb0ELb1EEEEEEEEEvNT_6ParamsE)
        /*02a8*/ 	.word	0x000004c0


	//----- nvinfo : EIATTR_REGCOUNT
	.align		4
.L_149:
        /*02ac*/ 	.byte	0x04, 0x2f
        /*02ae*/ 	.short	(.L_151 - .L_150)
	.align		4
.L_150:
        /*02b0*/ 	.word	index@(_ZN7cutlass13device_kernelIN5flash11enable_sm90INS1_16FlashAttnFwdSm90INS1_25CollectiveMainloopFwdSm90ILi2EN4cute5tupleIJNS5_1CILi1EEES8_S8_EEENS6_IJNS7_ILi64EEESA_SA_EEELi512ENS_6half_tEfNS_4arch4Sm90ELb0ELb1ELb1ELb1ELb0ELb1ELb0ELb0ELb0ELb1ELb1ELb0EEENS1_21CollectiveEpilogueFwdINS6_IJSA_NS7_ILi512EEESA_EEES9_SC_SE_Li256ELb1ELb1ELb1ELb0EEENS1_36VarlenDynamicPersistentTileSchedulerILi64ELi64ELi256ELi128ELb1ELb1ELb1ELb1ELb0ELb1EEEEEEEEEvNT_6ParamsE)
        /*02b4*/ 	.word	0x000000a8


	//----- nvinfo : EIATTR_FRAME_SIZE
	.align		4
.L_151:
        /*02b8*/ 	.byte	0x04, 0x11
        /*02ba*/ 	.short	(.L_153 - .L_152)
	.align		4
.L_152:
        /*02bc*/ 	.word	index@(_ZN7cutlass13device_kernelIN5flash11enable_sm90INS1_16FlashAttnFwdSm90INS1_25CollectiveMainloopFwdSm90ILi2EN4cute5tupleIJNS5_1CILi1EEES8_S8_EEENS6_IJNS7_ILi64EEESA_SA_EEELi512ENS_6half_tEfNS_4arch4Sm90ELb0ELb1ELb1ELb1ELb0ELb1ELb0ELb0ELb0ELb1ELb1ELb0EEENS1_21CollectiveEpilogueFwdINS6_IJSA_NS7_ILi512EEESA_EEES9_SC_SE_Li256ELb1ELb1ELb1ELb0EEENS1_36VarlenDynamicPersistentTileSchedulerILi64ELi64ELi256ELi128ELb1ELb1ELb1ELb1ELb0ELb1EEEEEEEEEvNT_6ParamsE)
        /*02c0*/ 	.word	0x00000070


	//----- nvinfo : EIATTR_REGCOUNT
	.align		4
.L_153:
        /*02c4*/ 	.byte	0x04, 0x2f
        /*02c6*/ 	.short	(.L_155 - .L_154)
	.align		4
.L_154:
        /*02c8*/ 	.word	index@(_ZN7cutlass13device_kernelIN5flash11enable_sm90INS1_16FlashAttnFwdSm90INS1_25CollectiveMainloopFwdSm90ILi2EN4cute5tupleIJNS5_1CILi1EEES8_S8_EEENS6_IJNS7_ILi64EEESA_SA_EEELi512ENS_6half_tEfNS_4arch4Sm90ELb0ELb1ELb1ELb1ELb0ELb0ELb0ELb0ELb0ELb1ELb1ELb0EEENS1_21CollectiveEpilogueFwdINS6_IJSA_NS7_ILi512EEESA_EEES9_SC_SE_Li256ELb1ELb1ELb1ELb0EEENS1_36VarlenDynamicPersistentTileSchedulerILi64ELi64ELi256ELi128ELb1ELb1ELb1ELb1ELb0ELb1EEEEEEEEEvNT_6ParamsE)
        /*02cc*/ 	.word	0x000000a8


	//----- nvinfo : EIATTR_FRAME_SIZE
	.align		4
.L_155:
        /*02d0*/ 	.byte	0x04, 0x11
        /*02d2*/ 	.short	(.L_157 - .L_156)
	.align		4
.L_156:
        /*02d4*/ 	.word	index@(_ZN7cutlass13device_kernelIN5flash11enable_sm90INS1_16FlashAttnFwdSm90INS1_25CollectiveMainloopFwdSm90ILi2EN4cute5tupleIJNS5_1CILi1EEES8_S8_EEENS6_IJNS7_ILi64EEESA_SA_EEELi512ENS_6half_tEfNS_4arch4Sm90ELb0ELb1ELb1ELb1ELb0ELb0ELb0ELb0ELb0ELb1ELb1ELb0EEENS1_21CollectiveEpilogueFwdINS6_IJSA_NS7_ILi512EEESA_EEES9_SC_SE_Li256ELb1ELb1ELb1ELb0EEENS1_36VarlenDynamicPersistentTileSchedulerILi64ELi64ELi256ELi128ELb1ELb1ELb1ELb1ELb0ELb1EEEEEEEEEvNT_6ParamsE)
        /*02d8*/ 	.word	0x00000060


	//----- nvinfo : EIATTR_REGCOUNT
	.align		4
.L_157:
        /*02dc*/ 	.byte	0x04, 0x2f
        /*02de*/ 	.short	(.L_159 - .L_158)
	.align		4
.L_158:
        /*02e0*/ 	.word	index@(_ZN7cutlass13device_kernelIN5flash11enable_sm90INS1_16FlashAttnFwdSm90INS1_25CollectiveMainloopFwdSm90ILi2EN4cute5tupleIJNS5_1CILi1EEES8_S8_EEENS6_IJNS7_ILi64EEESA_SA_EEELi512ENS_6half_tEfNS_4arch4Sm90ELb0ELb1ELb1ELb0ELb0ELb0ELb1ELb0ELb0ELb1ELb1ELb0EEENS1_21CollectiveEpilogueFwdINS6_IJSA_NS7_ILi512EEESA_EEES9_SC_SE_Li256ELb0ELb1ELb1ELb0EEENS1_19SingleTileSchedulerILb0ELb1ELb1ELi64EEEEEEEEEvNT_6ParamsE)
        /*02e4*/ 	.word	0x000000a8


	//----- nvinfo : EIATTR_FRAME_SIZE
	.align		4
.L_159:
        /*02e8*/ 	.byte	0x04, 0x11
        /*02ea*/ 	.short	(.L_161 - .L_160)
	.align		4
.L_160:
        /*02ec*/ 	.word	index@($_ZN7cutlass13device_kernelIN5flash11enable_sm90INS1_16FlashAttnFwdSm90INS1_25CollectiveMainloopFwdSm90ILi2EN4cute5tupleIJNS5_1CILi1EEES8_S8_EEENS6_IJNS7_ILi64EEESA_SA_EEELi512ENS_6half_tEfNS_4arch4Sm90ELb0ELb1ELb1ELb0ELb0ELb0ELb1ELb0ELb0ELb1ELb1ELb0EEENS1_21CollectiveEpilogueFwdINS6_IJSA_NS7_ILi512EEESA_EEES9_SC_SE_Li256ELb0ELb1ELb1ELb0EEENS1_19SingleTileSchedulerILb0ELb1ELb1ELi64EEEEEEEEEvNT_6ParamsE$_ZZN5flash25CollectiveMainloopFwdSm90ILi2EN4cute5tupleIJNS1_1CILi1EEES4_S4_EEENS2_IJNS3_ILi64EEES6_S6_EEELi512EN7cutlass6half_tEfNS8_4arch4Sm90ELb0ELb1ELb1ELb0ELb0ELb0ELb1ELb0ELb0ELb1ELb1ELb0EE3mmaINS_16FlashAttnFwdSm90ISC_NS_21CollectiveEpilogueFwdINS2_IJS6_NS3_ILi512EEES6_EEES5_S9_SB_Li256ELb0ELb1ELb1ELb0EEENS_19SingleTileSchedulerILb0ELb1ELb1ELi64EEEE13SharedStorageENS1_6TensorINS1_11ArrayEngineIfLm128EEENS1_6LayoutINS2_IJNS2_IJNS3_ILi2EEESR_NS3_ILi32EEEEEES4_S4_EEENS2_IJNS2_IJS4_SR_NS3_ILi4EEEEEENS3_ILi0EEESX_EEEEEEENS_7SoftmaxILi2ELi0EEEEEbRKNSC_6ParamsENS8_25PipelineTmaAsyncNoClusterILi2ENS8_16PipelineTmaAsyncILi2EEEEES19_RNS8_13PipelineStateILj2EEERT0_RT1_iRiRKNS_16SeqlenInfoQKNewKILb0ELb0EEENS2_IJiiiiEEERT_ENKUliT_T0_T1_E_clIZSD_ISM_S10_S12_EbS15_S19_S19_S1C_S1E_S1G_iS1H_S1L_S1M_S1O_EUlRS1P_iE1_NS3_ILb0EEENS3_ILb1EEEEEDaiS1P_S1Q_S1R_)
        /*02f0*/ 	.word	0x00000480


	//----- nvinfo : EIATTR_FRAME_SIZE
	.align		4
.L_161:
        /*02f4*/ 	.byte	0x04, 0x11
        /*02f6*/ 	.short	(.L_163 - .L_162)
	.align		4
.L_162:
        /*02f8*/ 	.word	index@(_ZN7cutlass13device_kernelIN5flash11enable_sm90INS1_16FlashAttnFwdSm90INS1_25CollectiveMainloopFwdSm90ILi2EN4cute5tupleIJNS5_1CILi1EEES8_S8_EEENS6_IJNS7_ILi64EEESA_SA_EEELi512ENS_6half_tEfNS_4arch4Sm90ELb0ELb1ELb1ELb0ELb0ELb0ELb1ELb0ELb0ELb1ELb1ELb0EEENS1_21CollectiveEpilogueFwdINS6_IJSA_NS7_ILi512EEESA_EEES9_SC_SE_Li256ELb0ELb1ELb1ELb0EEENS1_19SingleTileSchedulerILb0ELb1ELb1ELi64EEEEEEEEEvNT_6ParamsE)
        /*02fc*/ 	.word	0x00000480


	//----- nvinfo : EIATTR_REGCOUNT
	.align		4
.L_163:
        /*0300*/ 	.byte	0x04, 0x2f
        /*0302*/ 	.short	(.L_165 - .L_164)
	.align		4
.L_164:
        /*0304*/ 	.word	index@(_ZN7cutlass13device_kernelIN5flash11enable_sm90INS1_16FlashAttnFwdSm90INS1_25CollectiveMainloopFwdSm90ILi2EN4cute5tupleIJNS5_1CILi1EEES8_S8_EEENS6_IJNS7_ILi64EEESA_SA_EEELi512ENS_6half_tEfNS_4arch4Sm90ELb0ELb1ELb1ELb0ELb0ELb0ELb0ELb0ELb0ELb1ELb1ELb0EEENS1_21CollectiveEpilogueFwdINS6_IJSA_NS7_ILi512EEESA_EEES9_SC_SE_Li256ELb0ELb1ELb1ELb0EEENS1_19SingleTileSchedulerILb0ELb1ELb1ELi64EEEEEEEEEvNT_6ParamsE)
        /*0308*/ 	.word	0x000000a8


	//----- nvinfo : EIATTR_FRAME_SIZE
	.align		4
.L_165:
        /*030c*/ 	.byte	0x04, 0x11
        /*030e*/ 	.short	(.L_167 - .L_166)
	.align		4
.L_166:
        /*0310*/ 	.word	index@(_ZN7cutlass13device_kernelIN5flash11enable_sm90INS1_16FlashAttnFwdSm90INS1_25CollectiveMainloopFwdSm90ILi2EN4cute5tupleIJNS5_1CILi1EEES8_S8_EEENS6_IJNS7_ILi64EEESA_SA_EEELi512ENS_6half_tEfNS_4arch4Sm90ELb0ELb1ELb1ELb0ELb0ELb0ELb0ELb0ELb0ELb1ELb1ELb0EEENS1_21CollectiveEpilogueFwdINS6_IJSA_NS7_ILi512EEESA_EEES9_SC_SE_Li256ELb0ELb1ELb1ELb0EEENS1_19SingleTileSchedulerILb0ELb1ELb1ELi64EEEEEEEEEvNT_6ParamsE)
        /*0314*/ 	.word	0x00000010


	//----- nvinfo : EIATTR_REGCOUNT
	.align		4
.L_167:
        /*0318*/ 	.byte	0x04, 0x2f
        /*031a*/ 	.short	(.L_169 - .L_168)
	.align		4
.L_168:
        /*031c*/ 	.word	index@(_ZN7cutlass13device_kernelIN5flash11enable_sm90INS1_16FlashAttnFwdSm90INS1_25CollectiveMainloopFwdSm90ILi2EN4cute5tupleIJNS5_1CILi1EEES8_S8_EEENS6_IJNS7_ILi64EEESA_SA_EEELi512ENS_6half_tEfNS_4arch4Sm90ELb0ELb0ELb1ELb1ELb0ELb1ELb1ELb0ELb0ELb1ELb1ELb0EEENS1_21CollectiveEpilogueFwdINS6_IJSA_NS7_ILi512EEESA_EEES9_SC_SE_Li256ELb1ELb1ELb1ELb0EEENS1_36VarlenDynamicPersistentTileSchedulerILi64ELi64ELi256ELi128ELb1ELb1ELb1ELb0ELb1ELb1EEEEEEEEEvNT_6ParamsE)
        /*0320*/ 	.word	0x000000a8


	//----- nvinfo : EIATTR_FRAME_SIZE
	.align		4
.L_169:
        /*0324*/ 	.byte	0x04, 0x11
        /*0326*/ 	.short	(.L_171 - .L_170)
	.align		4
.L_170:
        /*0328*/ 	.word	index@(_ZN7cutlass13device_kernelIN5flash11enable_sm90INS1_16FlashAttnFwdSm90INS1_25CollectiveMainloopFwdSm90ILi2EN4cute5tupleIJNS5_1CILi1EEES8_S8_EEENS6_IJNS7_ILi64EEESA_SA_EEELi512ENS_6half_tEfNS_4arch4Sm90ELb0ELb0ELb1ELb1ELb0ELb1ELb1ELb0ELb0ELb1ELb1ELb0EEENS1_21CollectiveEpilogueFwdINS6_IJSA_NS7_ILi512EEESA_EEES9_SC_SE_Li256ELb1ELb1ELb1ELb0EEENS1_36VarlenDynamicPersistentTileSchedulerILi64ELi64ELi256ELi128ELb1ELb1ELb1ELb0ELb1ELb1EEEEEEEEEvNT_6ParamsE)
        /*032c*/ 	.word	0x00000090


	//----- nvinfo : EIATTR_REGCOUNT
	.align		4
.L_171:
        /*0330*/ 	.byte	0x04, 0x2f
        /*0332*/ 	.short	(.L_173 - .L_172)
	.align		4
.L_172:
        /*0334*/ 	.word	index@(_ZN7cutlass13device_kernelIN5flash11enable_sm90INS1_16FlashAttnFwdSm90INS1_25CollectiveMainloopFwdSm90ILi2EN4cute5tupleIJNS5_1CILi1EEES8_S8_EEENS6_IJNS7_ILi64EEESA_SA_EEELi512ENS_6half_tEfNS_4arch4Sm90ELb0ELb0ELb1ELb1ELb0ELb0ELb1ELb0ELb0ELb1ELb1ELb0EEENS1_21CollectiveEpilogueFwdINS6_IJSA_NS7_ILi512EEESA_EEES9_SC_SE_Li256ELb1ELb1ELb1ELb0EEENS1_36VarlenDynamicPersistentTileSchedulerILi64ELi64ELi256ELi128ELb1ELb1ELb1ELb0ELb1ELb1EEEEEEEEEvNT_6ParamsE)
        /*0338*/ 	.word	0x000000a8


	//----- nvinfo : EIATTR_FRAME_SIZE
	.align		4
.L_173:
        /*033c*/ 	.byte	0x04, 0x11
        /*033e*/ 	.short	(.L_175 - .L_174)
	.align		4
.L_174:
        /*0340*/ 	.word	index@(_ZN7cutlass13device_kernelIN5flash11enable_sm90INS1_16FlashAttnFwdSm90INS1_25CollectiveMainloopFwdSm90ILi2EN4cute5tupleIJNS5_1CILi1EEES8_S8_EEENS6_IJNS7_ILi64EEESA_SA_EEELi512ENS_6half_tEfNS_4arch4Sm90ELb0ELb0ELb1ELb1ELb0ELb0ELb1ELb0ELb0ELb1ELb1ELb0EEENS1_21CollectiveEpilogueFwdINS6_IJSA_NS7_ILi512EEESA_EEES9_SC_SE_Li256ELb1ELb1ELb1ELb0EEENS1_36VarlenDynamicPersistentTileSchedulerILi64ELi64ELi256ELi128ELb1ELb1ELb1ELb0ELb1ELb1EEEEEEEEEvNT_6ParamsE)
        /*0344*/ 	.word	0x00000078


	//----- nvinfo : EIATTR_REGCOUNT
	.align		4
.L_175:
        /*0348*/ 	.byte	0x04, 0x2f
        /*034a*/ 	.short	(.L_177 - .L_176)
	.align		4
.L_176:
        /*034c*/ 	.word	index@(_ZN7cutlass13device_kernelIN5flash11enable_sm90INS1_16FlashAttnFwdSm90INS1_25CollectiveMainloopFwdSm90ILi2EN4cute5tupleIJNS5_1CILi1EEES8_S8_EEENS6_IJNS7_ILi64EEESA_SA_EEELi512ENS_6half_tEfNS_4arch4Sm90ELb0ELb0ELb1ELb1ELb0ELb1ELb0ELb0ELb0ELb1ELb1ELb0EEENS1_21CollectiveEpilogueFwdINS6_IJSA_NS7_ILi512EEESA_EEES9_SC_SE_Li256ELb1ELb1ELb1ELb0EEENS1_36VarlenDynamicPersistentTileSchedulerILi64ELi64ELi256ELi128ELb1ELb1ELb1ELb0ELb1ELb1EEEEEEEEEvNT_6ParamsE)
        /*0350*/ 	.word	0x000000a8


	//----- nvinfo : EIATTR_FRAME_SIZE
	.align		4
.L_177:
        /*0354*/ 	.byte	0x04, 0x11
        /*0356*/ 	.short	(.L_179 - .L_178)
	.align		4
.L_178:
        /*0358*/ 	.word	index@(_ZN7cutlass13device_kernelIN5flash11enable_sm90INS1_16FlashAttnFwdSm90INS1_25CollectiveMainloopFwdSm90ILi2EN4cute5tupleIJNS5_1CILi1EEES8_S8_EEENS6_IJNS7_ILi64EEESA_SA_EEELi512ENS_6half_tEfNS_4arch4Sm90ELb0ELb0ELb1ELb1ELb0ELb1ELb0ELb0ELb0ELb1ELb1ELb0EEENS1_21CollectiveEpilogueFwdINS6_IJSA_NS7_ILi512EEESA_EEES9_SC_SE_Li256ELb1ELb1ELb1ELb0EEENS1_36VarlenDynamicPersistentTileSchedulerILi64ELi64ELi256ELi128ELb1ELb1ELb1ELb0ELb1ELb1EEEEEEEEEvNT_6ParamsE)
        /*035c*/ 	.word	0x00000078


	//----- nvinfo : EIATTR_REGCOUNT
	.align		4
.L_179:
        /*0360*/ 	.byte	0x04, 0x2f
        /*0362*/ 	.short	(.L_181 - .L_180)
	.align		4
.L_180:
        /*0364*/ 	.word	index@(_ZN7cutlass13device_kernelIN5flash11enable_sm90INS1_16FlashAttnFwdSm90INS1_25CollectiveMainloopFwdSm90ILi2EN4cute5tupleIJNS5_1CILi1EEES8_S8_EEENS6_IJNS7_ILi64EEESA_SA_EEELi512ENS_6half_tEfNS_4arch4Sm90ELb0ELb0ELb1ELb1ELb0ELb0ELb0ELb0ELb0ELb1ELb1ELb0EEENS1_21CollectiveEpilogueFwdINS6_IJSA_NS7_ILi512EEESA_EEES9_SC_SE_Li256ELb1ELb1ELb1ELb0EEENS1_36VarlenDynamicPersistentTileSchedulerILi64ELi64ELi256ELi128ELb1ELb1ELb1ELb0ELb1ELb1EEEEEEEEEvNT_6ParamsE)
        /*0368*/ 	.word	0x000000a8


	//----- nvinfo : EIATTR_FRAME_SIZE
	.align		4
.L_181:
        /*036c*/ 	.byte	0x04, 0x11
        /*036e*/ 	.short	(.L_183 - .L_182)
	.align		4
.L_182:
        /*0370*/ 	.word	index@(_ZN7cutlass13device_kernelIN5flash11enable_sm90INS1_16FlashAttnFwdSm90INS1_25CollectiveMainloopFwdSm90ILi2EN4cute5tupleIJNS5_1CILi1EEES8_S8_EEENS6_IJNS7_ILi64EEESA_SA_EEELi512ENS_6half_tEfNS_4arch4Sm90ELb0ELb0ELb1ELb1ELb0ELb0ELb0ELb0ELb0ELb1ELb1ELb0EEENS1_21CollectiveEpilogueFwdINS6_IJSA_NS7_ILi512EEESA_EEES9_SC_SE_Li256ELb1ELb1ELb1ELb0EEENS1_36VarlenDynamicPersistentTileSchedulerILi64ELi64ELi256ELi128ELb1ELb1ELb1ELb0ELb1ELb1EEEEEEEEEvNT_6ParamsE)
        /*0374*/ 	.word	0x00000060


	//----- nvinfo : EIATTR_REGCOUNT
	.align		4
.L_183:
        /*0378*/ 	.byte	0x04, 0x2f
        /*037a*/ 	.short	(.L_185 - .L_184)
	.align		4
.L_184:
        /*037c*/ 	.word	index@(_ZN7cutlass13device_kernelIN5flash11enable_sm90INS1_16FlashAttnFwdSm90INS1_25CollectiveMainloopFwdSm90ILi2EN4cute5tupleIJNS5_1CILi1EEES8_S8_EEENS6_IJNS7_ILi64EEESA_SA_EEELi512ENS_6half_tEfNS_4arch4Sm90ELb0ELb0ELb1ELb0ELb0ELb0ELb1ELb0ELb0ELb1ELb1ELb0EEENS1_21CollectiveEpilogueFwdINS6_IJSA_NS7_ILi512EEESA_EEES9_SC_SE_Li256ELb0ELb1ELb1ELb0EEENS1_19SingleTileSchedulerILb0ELb1ELb1ELi64EEEEEEEEEvNT_6ParamsE)
        /*0380*/ 	.word	0x000000a8


	//----- nvinfo : EIATTR_FRAME_SIZE
	.align		4
.L_185:
        /*0384*/ 	.byte	0x04, 0x11
        /*0386*/ 	.short	(.L_187 - .L_186)
	.align		4
.L_186:
        /*0388*/ 	.word	index@(_ZN7cutlass13device_kernelIN5flash11enable_sm90INS1_16FlashAttnFwdSm90INS1_25CollectiveMainloopFwdSm90ILi2EN4cute5tupleIJNS5_1CILi1EEES8_S8_EEENS6_IJNS7_ILi64EEESA_SA_EEELi512ENS_6half_tEfNS_4arch4Sm90ELb0ELb0ELb1ELb0ELb0ELb0ELb1ELb0ELb0ELb1ELb1ELb0EEENS1_21CollectiveEpilogueFwdINS6_IJSA_NS7_ILi512EEESA_EEES9_SC_SE_Li256ELb0ELb1ELb1ELb0EEENS1_19SingleTileSchedulerILb0ELb1ELb1ELi64EEEEEEEEEvNT_6ParamsE)
        /*038c*/ 	.word	0x00000030


	//----- nvinfo : EIATTR_REGCOUNT
	.align		4
.L_187:
        /*0390*/ 	.byte	0x04, 0x2f
        /*0392*/ 	.short	(.L_189 - .L_188)
	.align		4
.L_188:
        /*0394*/ 	.word	index@(_ZN7cutlass13device_kernelIN5flash11enable_sm90INS1_16FlashAttnFwdSm90INS1_25CollectiveMainloopFwdSm90ILi2EN4cute5tupleIJNS5_1CILi1EEES8_S8_EEENS6_IJNS7_ILi64EEESA_SA_EEELi512ENS_6half_tEfNS_4arch4Sm90ELb0ELb0ELb1ELb0ELb0ELb0ELb0ELb0ELb0ELb1ELb1ELb0EEENS1_21CollectiveEpilogueFwdINS6_IJSA_NS7_ILi512EEESA_EEES9_SC_SE_Li256ELb0ELb1ELb1ELb0EEENS1_19SingleTileSchedulerILb0ELb1ELb1ELi64EEEEEEEEEvNT_6ParamsE)
        /*0398*/ 	.word	0x000000a8


	//----- nvinfo : EIATTR_FRAME_SIZE
	.align		4
.L_189:
        /*039c*/ 	.byte	0x04, 0x11
        /*039e*/ 	.short	(.L_191 - .L_190)
	.align		4
.L_190:
        /*03a0*/ 	.word	index@(_ZN7cutlass13device_kernelIN5flash11enable_sm90INS1_16FlashAttnFwdSm90INS1_25CollectiveMainloopFwdSm90ILi2EN4cute5tupleIJNS5_1CILi1EEES8_S8_EEENS6_IJNS7_ILi64EEESA_SA_EEELi512ENS_6half_tEfNS_4arch4Sm90ELb0ELb0ELb1ELb0ELb0ELb0ELb0ELb0ELb0ELb1ELb1ELb0EEENS1_21CollectiveEpilogueFwdINS6_IJSA_NS7_ILi512EEESA_EEES9_SC_SE_Li256ELb0ELb1ELb1ELb0EEENS1_19SingleTileSchedulerILb0ELb1ELb1ELi64EEEEEEEEEvNT_6ParamsE)
        /*03a4*/ 	.word	0x00000018


	//----- nvinfo : EIATTR_REGCOUNT
	.align		4
.L_191:
        /*03a8*/ 	.byte	0x04, 0x2f
        /*03aa*/ 	.short	(.L_193 - .L_192)
	.align		4
.L_192:
        /*03ac*/ 	.word	index@(_ZN7cutlass13device_kernelIN5flash11enable_sm90INS1_16FlashAttnFwdSm90INS1_25CollectiveMainloopFwdSm90ILi2EN4cute5tupleIJNS5_1CILi1EEES8_S8_EEENS6_IJNS7_ILi128EEESA_NS7_ILi192EEEEEELi128ENS_6half_tEfNS_4arch4Sm90ELb1ELb0ELb1ELb1ELb0ELb1ELb0ELb1ELb1ELb1ELb1ELb0EEENS1_21CollectiveEpilogueFwdINS6_IJSA_SA_SA_EEES9_SD_SF_Li256ELb1ELb1ELb1ELb0EEENS1_36VarlenDynamicPersistentTileSchedulerILi128ELi128ELi256ELi128ELb1ELb1ELb1ELb1ELb1ELb1EEEEEEEEEvNT_6ParamsE)
        /*03b0*/ 	.word	0x000000a8


	//----- nvinfo : EIATTR_FRAME_SIZE
	.align		4
.L_193:
        /*03b4*/ 	.byte	0x04, 0x11
        /*03b6*/ 	.short	(.L_195 - .L_194)
	.align		4
.L_194:
        /*03b8*/ 	.word	index@(_ZN7cutlass13device_kernelIN5flash11enable_sm90INS1_16FlashAttnFwdSm90INS1_25CollectiveMainloopFwdSm90ILi2EN4cute5tupleIJNS5_1CILi1EEES8_S8_EEENS6_IJNS7_ILi128EEESA_NS7_ILi192EEEEEELi128ENS_6half_tEfNS_4arch4Sm90ELb1ELb0ELb1ELb1ELb0ELb1ELb0ELb1ELb1ELb1ELb1ELb0EEENS1_21CollectiveEpilogueFwdINS6_IJSA_SA_SA_EEES9_SD_SF_Li256ELb1ELb1ELb1ELb0EEENS1_36VarlenDynamicPersistentTileSchedulerILi128ELi128ELi256ELi128ELb1ELb1ELb1ELb1ELb1ELb1EEEEEEEEEvNT_6ParamsE)
        /*03bc*/ 	.word	0x000000b0


	//----- nvinfo : EIATTR_REGCOUNT
	.align		4
.L_195:
        /*03c0*/ 	.byte	0x04, 0x2f
        /*03c2*/ 	.short	(.L_197 - .L_196)
	.align		4
.L_196:
        /*03c4*/ 	.word	index@(_ZN7cutlass13device_kernelIN5flash11enable_sm90INS1_16FlashAttnFwdSm90INS1_25CollectiveMainloopFwdSm90ILi2EN4cute5tupleIJNS5_1CILi1EEES8_S8_EEENS6_IJNS7_ILi128EEESA_NS7_ILi192EEEEEELi128ENS_6half_tEfNS_4arch4Sm90ELb1ELb0ELb1ELb1ELb0ELb0ELb0ELb1ELb1ELb1ELb1ELb0EEENS1_21CollectiveEpilogueFwdINS6_IJSA_SA_SA_EEES9_SD_SF_Li256ELb1ELb1ELb1ELb0EEENS1_36VarlenDynamicPersistentTileSchedulerILi128ELi128ELi256ELi128ELb1ELb1ELb1ELb1ELb1ELb1EEEEEEEEEvNT_6ParamsE)
        /*03c8*/ 	.word	0x000000a8


	//----- nvinfo : EIATTR_FRAME_SIZE
	.align		4
.L_197:
        /*03cc*/ 	.byte	0x04, 0x11
        /*03ce*/ 	.short	(.L_199 - .L_198)
	.align		4
.L_198:
        /*03d0*/ 	.word	index@(_ZN7cutlass13device_kernelIN5flash11enable_sm90INS1_16FlashAttnFwdSm90INS1_25CollectiveMainloopFwdSm90ILi2EN4cute5tupleIJNS5_1CILi1EEES8_S8_EEENS6_IJNS7_ILi128EEESA_NS7_ILi192EEEEEELi128ENS_6half_tEfNS_4arch4Sm90ELb1ELb0ELb1ELb1ELb0ELb0ELb0ELb1ELb1ELb1ELb1ELb0EEENS1_21CollectiveEpilogueFwdINS6_IJSA_SA_SA_EEES9_SD_SF_Li256ELb1ELb1ELb1ELb0EEENS1_36VarlenDynamicPersistentTileSchedulerILi128ELi128ELi256ELi128ELb1ELb1ELb1ELb1ELb1ELb1EEEEEEEEEvNT_6ParamsE)
        /*03d4*/ 	.word	0x00000068


	//----- nvinfo : EIATTR_REGCOUNT
	.align		4
.L_199:
        /*03d8*/ 	.byte	0x04, 0x2f
        /*03da*/ 	.short	(.L_201 - .L_200)
	.align		4
.L_200:
        /*03dc*/ 	.word	index@(_ZN7cutlass13device_kernelIN5flash11enable_sm90INS1_16FlashAttnFwdSm90INS1_25CollectiveMainloopFwdSm90ILi2EN4cute5tupleIJNS5_1CILi1EEES8_S8_EEENS6_IJNS7_ILi128EEESA_NS7_ILi192EEEEEELi128ENS_6half_tEfNS_4arch4Sm90ELb1ELb0ELb1ELb0ELb0ELb0ELb0ELb1ELb1ELb1ELb1ELb0EEENS1_21CollectiveEpilogueFwdINS6_IJSA_SA_SA_EEES9_SD_SF_Li256ELb0ELb1ELb1ELb0EEENS1_19SingleTileSchedulerILb0ELb1ELb1ELi128EEEEEEEEEvNT_6ParamsE)
        /*03e0*/ 	.word	0x000000a8


	//----- nvinfo : EIATTR_FRAME_SIZE
	.align		4
.L_201:
        /*03e4*/ 	.byte	0x04, 0x11
        /*03e6*/ 	.short	(.L_203 - .L_202)
	.align		4
.L_202:
        /*03e8*/ 	.word	index@(_ZN7cutlass13device_kernelIN5flash11enable_sm90INS1_16FlashAttnFwdSm90INS1_25CollectiveMainloopFwdSm90ILi2EN4cute5tupleIJNS5_1CILi1EEES8_S8_EEENS6_IJNS7_ILi128EEESA_NS7_ILi192EEEEEELi128ENS_6half_tEfNS_4arch4Sm90ELb1ELb0ELb1ELb0ELb0ELb0ELb0ELb1ELb1ELb1ELb1ELb0EEENS1_21CollectiveEpilogueFwdINS6_IJSA_SA_SA_EEES9_SD_SF_Li256ELb0ELb1ELb1ELb0EEENS1_19SingleTileSchedulerILb0ELb1ELb1ELi128EEEEEEEEEvNT_6ParamsE)
        /*03ec*/ 	.word	0x00000018


	//----- nvinfo : EIATTR_REGCOUNT
	.align		4
.L_203:
        /*03f0*/ 	.byte	0x04, 0x2f
        /*03f2*/ 	.short	(.L_205 - .L_204)
	.align		4
.L_204:
        /*03f4*/ 	.word	index@(_ZN7cutlass13device_kernelIN5flash11enable_sm90INS1_16FlashAttnFwdSm90INS1_25CollectiveMainloopFwdSm90ILi2EN4cute5tupleIJNS5_1CILi1EEES8_S8_EEENS6_IJNS7_ILi128EEENS7_ILi96EEENS7_ILi192EEEEEELi128ENS_6half_tEfNS_4arch4Sm90ELb0ELb1ELb1ELb1ELb0ELb1ELb0ELb1ELb1ELb1ELb1ELb0EEENS1_21CollectiveEpilogueFwdINS6_IJSA_SA_SB_EEES9_SE_SG_Li256ELb1ELb1ELb1ELb0EEENS1_36VarlenDynamicPersistentTileSchedulerILi128ELi96ELi256ELi128ELb1ELb1ELb1ELb1ELb0ELb1EEEEEEEEEvNT_6ParamsE)
        /*03f8*/ 	.word	0x000000a8


	//----- nvinfo : EIATTR_FRAME_SIZE
	.align		4
.L_205:
        /*03fc*/ 	.byte	0x04, 0x11
        /*03fe*/ 	.short	(.L_207 - .L_206)
	.align		4
.L_206:
        /*0400*/ 	.word	index@(_ZN7cutlass13device_kernelIN5flash11enable_sm90INS1_16FlashAttnFwdSm90INS1_25CollectiveMainloopFwdSm90ILi2EN4cute5tupleIJNS5_1CILi1EEES8_S8_EEENS6_IJNS7_ILi128EEENS7_ILi96EEENS7_ILi192EEEEEELi128ENS_6half_tEfNS_4arch4Sm90ELb0ELb1ELb1ELb1ELb0ELb1ELb0ELb1ELb1ELb1ELb1ELb0EEENS1_21CollectiveEpilogueFwdINS6_IJSA_SA_SB_EEES9_SE_SG_Li256ELb1ELb1ELb1ELb0EEENS1_36VarlenDynamicPersistentTileSchedulerILi128ELi96ELi256ELi128ELb1ELb1ELb1ELb1ELb0ELb1EEEEEEEEEvNT_6ParamsE)
        /*0404*/ 	.word	0x000000a0


	//----- nvinfo : EIATTR_REGCOUNT
	.align		4
.L_207:
        /*0408*/ 	.byte	0x04, 0x2f
        /*040a*/ 	.short	(.L_209 - .L_208)
	.align		4
.L_208:
        /*040c*/ 	.word	index@(_ZN7cutlass13device_kernelIN5flash11enable_sm90INS1_16FlashAttnFwdSm90INS1_25CollectiveMainloopFwdSm90ILi2EN4cute5tupleIJNS5_1CILi1EEES8_S8_EEENS6_IJNS7_ILi128EEENS7_ILi96EEENS7_ILi192EEEEEELi128ENS_6half_tEfNS_4arch4Sm90ELb0ELb1ELb1ELb1ELb0ELb0ELb0ELb1ELb1ELb1ELb1ELb0EEENS1_21CollectiveEpilogueFwdINS6_IJSA_SA_SB_EEES9_SE_SG_Li256ELb1ELb1ELb1ELb0EEENS1_36VarlenDynamicPersistentTileSchedulerILi128ELi96ELi256ELi128ELb1ELb1ELb1ELb1ELb0ELb1EEEEEEEEEvNT_6ParamsE)
        /*0410*/ 	.word	0x000000a8


	//----- nvinfo : EIATTR_FRAME_SIZE
	.align		4
.L_209:
        /*0414*/ 	.byte	0x04, 0x11
        /*0416*/ 	.short	(.L_211 - .L_210)
	.align		4
.L_210:
        /*0418*/ 	.word	index@(_ZN7cutlass13device_kernelIN5flash11enable_sm90INS1_16FlashAttnFwdSm90INS1_25CollectiveMainloopFwdSm90ILi2EN4cute5tupleIJNS5_1CILi1EEES8_S8_EEENS6_IJNS7_ILi128EEENS7_ILi96EEENS7_ILi192EEEEEELi128ENS_6half_tEfNS_4arch4Sm90ELb0ELb1ELb1ELb1ELb0ELb0ELb0ELb1ELb1ELb1ELb1ELb0EEENS1_21CollectiveEpilogueFwdINS6_IJSA_SA_SB_EEES9_SE_SG_Li256ELb1ELb1ELb1ELb0EEENS1_36VarlenDynamicPersistentTileSchedulerILi128ELi96ELi256ELi128ELb1ELb1ELb1ELb1ELb0ELb1EEEEEEEEEvNT_6ParamsE)
        /*041c*/ 	.word	0x00000060


	//----- nvinfo : EIATTR_REGCOUNT
	.align		4
.L_211:
        /*0420*/ 	.byte	0x04, 0x2f
        /*0422*/ 	.short	(.L_213 - .L_212)
	.align		4
.L_212:
        /*0424*/ 	.word	index@(_ZN7cutlass13device_kernelIN5flash11enable_sm90INS1_16FlashAttnFwdSm90INS1_25CollectiveMainloopFwdSm90ILi2EN4cute5tupleIJNS5_1CILi1EEES8_S8_EEENS6_IJNS7_ILi128EEENS7_ILi96EEENS7_ILi192EEEEEELi128ENS_6half_tEfNS_4arch4Sm90ELb0ELb1ELb1ELb0ELb0ELb0ELb0ELb1ELb1ELb1ELb1ELb0EEENS1_21CollectiveEpilogueFwdINS6_IJSA_SA_SB_EEES9_SE_SG_Li256ELb0ELb1ELb1ELb0EEENS1_19SingleTileSchedulerILb0ELb1ELb1ELi128EEEEEEEEEvNT_6ParamsE)
        /*0428*/ 	.word	0x000000a8


	//----- nvinfo : EIATTR_FRAME_SIZE
	.align		4
.L_213:
        /*042c*/ 	.byte	0x04, 0x11
        /*042e*/ 	.short	(.L_215 - .L_214)
	.align		4
.L_214:
        /*0430*/ 	.word	index@(_ZN7cutlass13device_kernelIN5flash11enable_sm90INS1_16FlashAttnFwdSm90INS1_25CollectiveMainloopFwdSm90ILi2EN4cute5tupleIJNS5_1CILi1EEES8_S8_EEENS6_IJNS7_ILi128EEENS7_ILi96EEENS7_ILi192EEEEEELi128ENS_6half_tEfNS_4arch4Sm90ELb0ELb1ELb1ELb0ELb0ELb0ELb0ELb1ELb1ELb1ELb1ELb0EEENS1_21CollectiveEpilogueFwdINS6_IJSA_SA_SB_EEES9_SE_SG_Li256ELb0ELb1ELb1ELb0EEENS1_19SingleTileSchedulerILb0ELb1ELb1ELi128EEEEEEEEEvNT_6ParamsE)
        /*0434*/ 	.word	0x00000018


	//----- nvinfo : EIATTR_REGCOUNT
	.align		4
.L_215:
        /*0438*/ 	.byte	0x04, 0x2f
        /*043a*/ 	.short	(.L_217 - .L_216)
	.align		4
.L_216:
        /*043c*/ 	.word	index@(_ZN7cutlass13device_kernelIN5flash11enable_sm90INS1_16FlashAttnFwdSm90INS1_25CollectiveMainloopFwdSm90ILi2EN4cute5tupleIJNS5_1CILi1EEES8_S8_EEENS6_IJNS7_ILi128EEESA_NS7_ILi192EEEEEELi128ENS_6half_tEfNS_4arch4Sm90ELb0ELb0ELb1ELb1ELb0ELb1ELb0ELb1ELb1ELb1ELb1ELb0EEENS1_21CollectiveEpilogueFwdINS6_IJSA_SA_SA_EEES9_SD_SF_Li256ELb1ELb1ELb1ELb0EEENS1_36VarlenDynamicPersistentTileSchedulerILi128ELi128ELi256ELi128ELb1ELb1ELb1ELb0ELb1ELb1EEEEEEEEEvNT_6ParamsE)
        /*0440*/ 	.word	0x000000a8


	//----- nvinfo : EIATTR_FRAME_SIZE
	.align		4
.L_217:
        /*0444*/ 	.byte	0x04, 0x11
        /*0446*/ 	.short	(.L_219 - .L_218)
	.align		4
.L_218:
        /*0448*/ 	.word	index@(_ZN7cutlass13device_kernelIN5flash11enable_sm90INS1_16FlashAttnFwdSm90INS1_25CollectiveMainloopFwdSm90ILi2EN4cute5tupleIJNS5_1CILi1EEES8_S8_EEENS6_IJNS7_ILi128EEESA_NS7_ILi192EEEEEELi128ENS_6half_tEfNS_4arch4Sm90ELb0ELb0ELb1ELb1ELb0ELb1ELb0ELb1ELb1ELb1ELb1ELb0EEENS1_21CollectiveEpilogueFwdINS6_IJSA_SA_SA_EEES9_SD_SF_Li256ELb1ELb1ELb1ELb0EEENS1_36VarlenDynamicPersistentTileSchedulerILi128ELi128ELi256ELi128ELb1ELb1ELb1ELb0ELb1ELb1EEEEEEEEEvNT_6ParamsE)
        /*044c*/ 	.word	0x000000a8


	//----- nvinfo : EIATTR_REGCOUNT
	.align		4
.L_219:
        /*0450*/ 	.byte	0x04, 0x2f
        /*0452*/ 	.short	(.L_221 - .L_220)
	.align		4
.L_220:
        /*0454*/ 	.word	index@(_ZN7cutlass13device_kernelIN5flash11enable_sm90INS1_16FlashAttnFwdSm90INS1_25CollectiveMainloopFwdSm90ILi2EN4cute5tupleIJNS5_1CILi1EEES8_S8_EEENS6_IJNS7_ILi128EEESA_NS7_ILi192EEEEEELi128ENS_6half_tEfNS_4arch4Sm90ELb0ELb0ELb1ELb1ELb0ELb0ELb0ELb1ELb1ELb1ELb1ELb0EEENS1_21CollectiveEpilogueFwdINS6_IJSA_SA_SA_EEES9_SD_SF_Li256ELb1ELb1ELb1ELb0EEENS1_36VarlenDynamicPersistentTileSchedulerILi128ELi128ELi256ELi128ELb1ELb1ELb1ELb0ELb1ELb1EEEEEEEEEvNT_6ParamsE)
        /*0458*/ 	.word	0x000000a8


	//----- nvinfo : EIATTR_FRAME_SIZE
	.align		4
.L_221:
        /*045c*/ 	.byte	0x04, 0x11
        /*045e*/ 	.short	(.L_223 - .L_222)
	.align		4
.L_222:
        /*0460*/ 	.word	index@(_ZN7cutlass13device_kernelIN5flash11enable_sm90INS1_16FlashAttnFwdSm90INS1_25CollectiveMainloopFwdSm90ILi2EN4cute5tupleIJNS5_1CILi1EEES8_S8_EEENS6_IJNS7_ILi128EEESA_NS7_ILi192EEEEEELi128ENS_6half_tEfNS_4arch4Sm90ELb0ELb0ELb1ELb1ELb0ELb0ELb0ELb1ELb1ELb1ELb1ELb0EEENS1_21CollectiveEpilogueFwdINS6_IJSA_SA_SA_EEES9_SD_SF_Li256ELb1ELb1ELb1ELb0EEENS1_36VarlenDynamicPersistentTileSchedulerILi128ELi128ELi256ELi128ELb1ELb1ELb1ELb0ELb1ELb1EEEEEEEEEvNT_6ParamsE)
        /*0464*/ 	.word	0x00000068


	//----- nvinfo : EIATTR_REGCOUNT
	.align		4
.L_223:
        /*0468*/ 	.byte	0x04, 0x2f
        /*046a*/ 	.short	(.L_225 - .L_224)
	.align		4
.L_224:
        /*046c*/ 	.word	index@(_ZN7cutlass13device_kernelIN5flash11enable_sm90INS1_16FlashAttnFwdSm90INS1_25CollectiveMainloopFwdSm90ILi2EN4cute5tupleIJNS5_1CILi1EEES8_S8_EEENS6_IJNS7_ILi128EEESA_NS7_ILi192EEEEEELi128ENS_6half_tEfNS_4arch4Sm90ELb0ELb0ELb1ELb0ELb0ELb0ELb0ELb1ELb1ELb1ELb1ELb0EEENS1_21CollectiveEpilogueFwdINS6_IJSA_SA_SA_EEES9_SD_SF_Li256ELb0ELb1ELb1ELb0EEENS1_19SingleTileSchedulerILb0ELb1ELb1ELi128EEEEEEEEEvNT_6ParamsE)
        /*0470*/ 	.word	0x000000a8


	//----- nvinfo : EIATTR_FRAME_SIZE
	.align		4
.L_225:
        /*0474*/ 	.byte	0x04, 0x11
        /*0476*/ 	.short	(.L_227 - .L_226)
	.align		4
.L_226:
        /*0478*/ 	.word	index@(_ZN7cutlass13device_kernelIN5flash11enable_sm90INS1_16FlashAttnFwdSm90INS1_25CollectiveMainloopFwdSm90ILi2EN4cute5tupleIJNS5_1CILi1EEES8_S8_EEENS6_IJNS7_ILi128EEESA_NS7_ILi192EEEEEELi128ENS_6half_tEfNS_4arch4Sm90ELb0ELb0ELb1ELb0ELb0ELb0ELb0ELb1ELb1ELb1ELb1ELb0EEENS1_21CollectiveEpilogueFwdINS6_IJSA_SA_SA_EEES9_SD_SF_Li256ELb0ELb1ELb1ELb0EEENS1_19SingleTileSchedulerILb0ELb1ELb1ELi128EEEEEEEEEvNT_6ParamsE)
        /*047c*/ 	.word	0x00000018


	//----- nvinfo : EIATTR_MIN_STACK_SIZE
	.align		4
.L_227:
        /*0480*/ 	.byte	0x04, 0x12
        /*0482*/ 	.short	(.L_229 - .L_228)
	.align		4
.L_228:
        /*0484*/ 	.word	index@(_ZN7cutlass13device_kernelIN5flash11enable_sm90INS1_16FlashAttnFwdSm90INS1_25CollectiveMainloopFwdSm90ILi2EN4cute5tupleIJNS5_1CILi1EEES8_S8_EEENS6_IJNS7_ILi128EEESA_NS7_ILi192EEEEEELi128ENS_6half_tEfNS_4arch4Sm90ELb0ELb0ELb1ELb0ELb0ELb0ELb0ELb1ELb1ELb1ELb1ELb0EEENS1_21CollectiveEpilogueFwdINS6_IJSA_SA_SA_EEES9_SD_SF_Li256ELb0ELb1ELb1ELb0EEENS1_19SingleTileSchedulerILb0ELb1ELb1ELi128EEEEEEEEEvNT_6ParamsE)
        /*0488*/ 	.word	0x00000018


	//----- nvinfo : EIATTR_MIN_STACK_SIZE
	.align		4
.L_229:
        /*048c*/ 	.byte	0x04, 0x12
        /*048e*/ 	.short	(.L_231 - .L_230)
	.align		4
.L_230:
        /*0490*/ 	.word	index@(_ZN7cutlass13device_kernelIN5flash11enable_sm90INS1_16FlashAttnFwdSm90INS1_25CollectiveMainloopFwdSm90ILi2EN4cute5tupleIJNS5_1CILi1EEES8_S8_EEENS6_IJNS7_ILi128EEESA_NS7_ILi192EEEEEELi128ENS_6half_tEfNS_4arch4Sm90ELb0ELb0ELb1ELb1ELb0ELb0ELb0ELb1ELb1ELb1ELb1ELb0EEENS1_21CollectiveEpilogueFwdINS6_IJSA_SA_SA_EEES9_SD_SF_Li256ELb1ELb1ELb1ELb0EEENS1_36VarlenDynamicPersistentTileSchedulerILi128ELi128ELi256ELi128ELb1ELb1ELb1ELb0ELb1ELb1EEEEEEEEEvNT_6ParamsE)
        /*0494*/ 	.word	0x00000068


	//----- nvinfo : EIATTR_MIN_STACK_SIZE
	.align		4
.L_231:
        /*0498*/ 	.byte	0x04, 0x12
        /*049a*/ 	.short	(.L_233 - .L_232)
	.align		4
.L_232:
        /*049c*/ 	.word	index@(_ZN7cutlass13device_kernelIN5flash11enable_sm90INS1_16FlashAttnFwdSm90INS1_25CollectiveMainloopFwdSm90ILi2EN4cute5tupleIJNS5_1CILi1EEES8_S8_EEENS6_IJNS7_ILi128EEESA_NS7_ILi192EEEEEELi128ENS_6half_tEfNS_4arch4Sm90ELb0ELb0ELb1ELb1ELb0ELb1ELb0ELb1ELb1ELb1ELb1ELb0EEENS1_21CollectiveEpilogueFwdINS6_IJSA_SA_SA_EEES9_SD_SF_Li256ELb1ELb1ELb1ELb0EEENS1_36VarlenDynamicPersistentTileSchedulerILi128ELi128ELi256ELi128ELb1ELb1ELb1ELb0ELb1ELb1EEEEEEEEEvNT_6ParamsE)
        /*04a0*/ 	.word	0x000000a8


	//----- nvinfo : EIATTR_MIN_STACK_SIZE
	.align		4
.L_233:
        /*04a4*/ 	.byte	0x04, 0x12
        /*04a6*/ 	.short	(.L_235 - .L_234)
	.align		4
.L_234:
        /*04a8*/ 	.word	index@(_ZN7cutlass13device_kernelIN5flash11enable_sm90INS1_16FlashAttnFwdSm90INS1_25CollectiveMainloopFwdSm90ILi2EN4cute5tupleIJNS5_1CILi1EEES8_S8_EEENS6_IJNS7_ILi128EEENS7_ILi96EEENS7_ILi192EEEEEELi128ENS_6half_tEfNS_4arch4Sm90ELb0ELb1ELb1ELb0ELb0ELb0ELb0ELb1ELb1ELb1ELb1ELb0EEENS1_21CollectiveEpilogueFwdINS6_IJSA_SA_SB_EEES9_SE_SG_Li256ELb0ELb1ELb1ELb0EEENS1_19SingleTileSchedulerILb0ELb1ELb1ELi128EEEEEEEEEvNT_6ParamsE)
        /*04ac*/ 	.word	0x00000018


	//----- nvinfo : EIATTR_MIN_STACK_SIZE
	.align		4
.L_235:
        /*04b0*/ 	.byte	0x04, 0x12
        /*04b2*/ 	.short	(.L_237 - .L_236)
	.align		4
.L_236:
        /*04b4*/ 	.word	index@(_ZN7cutlass13device_kernelIN5flash11enable_sm90INS1_16FlashAttnFwdSm90INS1_25CollectiveMainloopFwdSm90ILi2EN4cute5tupleIJNS5_1CILi1EEES8_S8_EEENS6_IJNS7_ILi128EEENS7_ILi96EEENS7_ILi192EEEEEELi128ENS_6half_tEfNS_4arch4Sm90ELb0ELb1ELb1ELb1ELb0ELb0ELb0ELb1ELb1ELb1ELb1ELb0EEENS1_21CollectiveEpilogueFwdINS6_IJSA_SA_SB_EEES9_SE_SG_Li256ELb1ELb1ELb1ELb0EEENS1_36VarlenDynamicPersistentTileSchedulerILi128ELi96ELi256ELi128ELb1ELb1ELb1ELb1ELb0ELb1EEEEEEEEEvNT_6ParamsE)
        /*04b8*/ 	.word	0x00000060


	//----- nvinfo : EIATTR_MIN_STACK_SIZE
	.align		4
.L_237:
        /*04bc*/ 	.byte	0x04, 0x12
        /*04be*/ 	.short	(.L_239 - .L_238)
	.align		4
.L_238:
        /*04c0*/ 	.word	index@(_ZN7cutlass13device_kernelIN5flash11enable_sm90INS1_16FlashAttnFwdSm90INS1_25CollectiveMainloopFwdSm90ILi2EN4cute5tupleIJNS5_1CILi1EEES8_S8_EEENS6_IJNS7_ILi128EEENS7_ILi96EEENS7_ILi192EEEEEELi128ENS_6half_tEfNS_4arch4Sm90ELb0ELb1ELb1ELb1ELb0ELb1ELb0ELb1ELb1ELb1ELb1ELb0EEENS1_21CollectiveEpilogueFwdINS6_IJSA_SA_SB_EEES9_SE_SG_Li256ELb1ELb1ELb1ELb0EEENS1_36VarlenDynamicPersistentTileSchedulerILi128ELi96ELi256ELi128ELb1ELb1ELb1ELb1ELb0ELb1EEEEEEEEEvNT_6ParamsE)
        /*04c4*/ 	.word	0x000000a0


	//----- nvinfo : EIATTR_MIN_STACK_SIZE
	.align		4
.L_239:
        /*04c8*/ 	.byte	0x04, 0x12
        /*04ca*/ 	.short	(.L_241 - .L_240)
	.align		4
.L_240:
        /*04cc*/ 	.word	index@(_ZN7cutlass13device_kernelIN5flash11enable_sm90INS1_16FlashAttnFwdSm90INS1_25CollectiveMainloopFwdSm90ILi2EN4cute5tupleIJNS5_1CILi1EEES8_S8_EEENS6_IJNS7_ILi128EEESA_NS7_ILi192EEEEEELi128ENS_6half_tEfNS_4arch4Sm90ELb1ELb0ELb1ELb0ELb0ELb0ELb0ELb1ELb1ELb1ELb1ELb0EEENS1_21CollectiveEpilogueFwdINS6_IJSA_SA_SA_EEES9_SD_SF_Li256ELb0ELb1ELb1ELb0EEENS1_19SingleTileSchedulerILb0ELb1ELb1ELi128EEEEEEEEEvNT_6ParamsE)
        /*04d0*/ 	.word	0x00000018


	//----- nvinfo : EIATTR_MIN_STACK_SIZE
	.align		4
.L_241:
        /*04d4*/ 	.byte	0x04, 0x12
        /*04d6*/ 	.short	(.L_243 - .L_242)
	.align		4
.L_242:
        /*04d8*/ 	.word	index@(_ZN7cutlass13device_kernelIN5flash11enable_sm90INS1_16FlashAttnFwdSm90INS1_25CollectiveMainloopFwdSm90ILi2EN4cute5tupleIJNS5_1CILi1EEES8_S8_EEENS6_IJNS7_ILi128EEESA_NS7_ILi192EEEEEELi128ENS_6half_tEfNS_4arch4Sm90ELb1ELb0ELb1ELb1ELb0ELb0ELb0ELb1ELb1ELb1ELb1ELb0EEENS1_21CollectiveEpilogueFwdINS6_IJSA_SA_SA_EEES9_SD_SF_Li256ELb1ELb1ELb1ELb0EEENS1_36VarlenDynamicPersistentTileSchedulerILi128ELi128ELi256ELi128ELb1ELb1ELb1ELb1ELb1ELb1EEEEEEEEEvNT_6ParamsE)
        /*04dc*/ 	.word	0x00000068


	//----- nvinfo : EIATTR_MIN_STACK_SIZE
	.align		4
.L_243:
        /*04e0*/ 	.byte	0x04, 0x12
        /*04e2*/ 	.short	(.L_245 - .L_244)
	.align		4
.L_244:
        /*04e4*/ 	.word	index@(_ZN7cutlass13device_kernelIN5flash11enable_sm90INS1_16FlashAttnFwdSm90INS1_25CollectiveMainloopFwdSm90ILi2EN4cute5tupleIJNS5_1CILi1EEES8_S8_EEENS6_IJNS7_ILi128EEESA_NS7_ILi192EEEEEELi128ENS_6half_tEfNS_4arch4Sm90ELb1ELb0ELb1ELb1ELb0ELb1ELb0ELb1ELb1ELb1ELb1ELb0EEENS1_21CollectiveEpilogueFwdINS6_IJSA_SA_SA_EEES9_SD_SF_Li256ELb1ELb1ELb1ELb0EEENS1_36VarlenDynamicPersistentTileSchedulerILi128ELi128ELi256ELi128ELb1ELb1ELb1ELb1ELb1ELb1EEEEEEEEEvNT_6ParamsE)
        /*04e8*/ 	.word	0x000000b0


	//----- nvinfo : EIATTR_MIN_STACK_SIZE
	.align		4
.L_245:
        /*04ec*/ 	.byte	0x04, 0x12
        /*04ee*/ 	.short	(.L_247 - .L_246)
	.align		4
.L_246:
        /*04f0*/ 	.word	index@(_ZN7cutlass13device_kernelIN5flash11enable_sm90INS1_16FlashAttnFwdSm90INS1_25CollectiveMainloopFwdSm90ILi2EN4cute5tupleIJNS5_1CILi1EEES8_S8_EEENS6_IJNS7_ILi64EEESA_SA_EEELi512ENS_6half_tEfNS_4arch4Sm90ELb0ELb0ELb1ELb0ELb0ELb0ELb0ELb0ELb0ELb1ELb1ELb0EEENS1_21CollectiveEpilogueFwdINS6_IJSA_NS7_ILi512EEESA_EEES9_SC_SE_Li256ELb0ELb1ELb1ELb0EEENS1_19SingleTileSchedulerILb0ELb1ELb1ELi64EEEEEEEEEvNT_6ParamsE)
        /*04f4*/ 	.word	0x00000018


	//----- nvinfo : EIATTR_MIN_STACK_SIZE
	.align		4
.L_247:
        /*04f8*/ 	.byte	0x04, 0x12
        /*04fa*/ 	.short	(.L_249 - .L_248)
	.align		4
.L_248:
        /*04fc*/ 	.word	index@(_ZN7cutlass13device_kernelIN5flash11enable_sm90INS1_16FlashAttnFwdSm90INS1_25CollectiveMainloopFwdSm90ILi2EN4cute5tupleIJNS5_1CILi1EEES8_S8_EEENS6_IJNS7_ILi64EEESA_SA_EEELi512ENS_6half_tEfNS_4arch4Sm90ELb0ELb0ELb1ELb0ELb0ELb0ELb1ELb0ELb0ELb1ELb1ELb0EEENS1_21CollectiveEpilogueFwdINS6_IJSA_NS7_ILi512EEESA_EEES9_SC_SE_Li256ELb0ELb1ELb1ELb0EEENS1_19SingleTileSchedulerILb0ELb1ELb1ELi64EEEEEEEEEvNT_6ParamsE)
        /*0500*/ 	.word	0x00000030


	//----- nvinfo : EIATTR_MIN_STACK_SIZE
	.align		4
.L_249:
        /*0504*/ 	.byte	0x04, 0x12
        /*0506*/ 	.short	(.L_251 - .L_250)
	.align		4
.L_250:
        /*0508*/ 	.word	index@(_ZN7cutlass13device_kernelIN5flash11enable_sm90INS1_16FlashAttnFwdSm90INS1_25CollectiveMainloopFwdSm90ILi2EN4cute5tupleIJNS5_1CILi1EEES8_S8_EEENS6_IJNS7_ILi64EEESA_SA_EEELi512ENS_6half_tEfNS_4arch4Sm90ELb0ELb0ELb1ELb1ELb0ELb0ELb0ELb0ELb0ELb1ELb1ELb0EEENS1_21CollectiveEpilogueFwdINS6_IJSA_NS7_ILi512EEESA_EEES9_SC_SE_Li256ELb1ELb1ELb1ELb0EEENS1_36VarlenDynamicPersistentTileSchedulerILi64ELi64ELi256ELi128ELb1ELb1ELb1ELb0ELb1ELb1EEEEEEEEEvNT_6ParamsE)
        /*050c*/ 	.word	0x00000060


	//----- nvinfo : EIATTR_MIN_STACK_SIZE
	.align		4
.L_251:
        /*0510*/ 	.byte	0x04, 0x12
        /*0512*/ 	.short	(.L_253 - .L_252)
	.align		4
.L_252:
        /*0514*/ 	.word	index@(_ZN7cutlass13device_kernelIN5flash11enable_sm90INS1_16FlashAttnFwdSm90INS1_25CollectiveMainloopFwdSm90ILi2EN4cute5tupleIJNS5_1CILi1EEES8_S8_EEENS6_IJNS7_ILi64EEESA_SA_EEELi512ENS_6half_tEfNS_4arch4Sm90ELb0ELb0ELb1ELb1ELb0ELb1ELb0ELb0ELb0ELb1ELb1ELb0EEENS1_21CollectiveEpilogueFwdINS6_IJSA_NS7_ILi512EEESA_EEES9_SC_SE_Li256ELb1ELb1ELb1ELb0EEENS1_36VarlenDynamicPersistentTileSchedulerILi64ELi64ELi256ELi128ELb1ELb1ELb1ELb0ELb1ELb1EEEEEEEEEvNT_6ParamsE)
        /*0518*/ 	.word	0x00000078


	//----- nvinfo : EIATTR_MIN_STACK_SIZE
	.align		4
.L_253:
        /*051c*/ 	.byte	0x04, 0x12
        /*051e*/ 	.short	(.L_255 - .L_254)
	.align		4
.L_254:
        /*0520*/ 	.word	index@(_ZN7cutlass13device_kernelIN5flash11enable_sm90INS1_16FlashAttnFwdSm90INS1_25CollectiveMainloopFwdSm90ILi2EN4cute5tupleIJNS5_1CILi1EEES8_S8_EEENS6_IJNS7_ILi64EEESA_SA_EEELi512ENS_6half_tEfNS_4arch4Sm90ELb0ELb0ELb1ELb1ELb0ELb0ELb1ELb0ELb0ELb1ELb1ELb0EEENS1_21CollectiveEpilogueFwdINS6_IJSA_NS7_ILi512EEESA_EEES9_SC_SE_Li256ELb1ELb1ELb1ELb0EEENS1_36VarlenDynamicPersistentTileSchedulerILi64ELi64ELi256ELi128ELb1ELb1ELb1ELb0ELb1ELb1EEEEEEEEEvNT_6ParamsE)
        /*0524*/ 	.word	0x00000078


	//----- nvinfo : EIATTR_MIN_STACK_SIZE
	.align		4
.L_255:
        /*0528*/ 	.byte	0x04, 0x12
        /*052a*/ 	.short	(.L_257 - .L_256)
	.align		4
.L_256:
        /*052c*/ 	.word	index@(_ZN7cutlass13device_kernelIN5flash11enable_sm90INS1_16FlashAttnFwdSm90INS1_25CollectiveMainloopFwdSm90ILi2EN4cute5tupleIJNS5_1CILi1EEES8_S8_EEENS6_IJNS7_ILi64EEESA_SA_EEELi512ENS_6half_tEfNS_4arch4Sm90ELb0ELb0ELb1ELb1ELb0ELb1ELb1ELb0ELb0ELb1ELb1ELb0EEENS1_21CollectiveEpilogueFwdINS6_IJSA_NS7_ILi512EEESA_EEES9_SC_SE_Li256ELb1ELb1ELb1ELb0EEENS1_36VarlenDynamicPersistentTileSchedulerILi64ELi64ELi256ELi128ELb1ELb1ELb1ELb0ELb1ELb1EEEEEEEEEvNT_6ParamsE)
        /*0530*/ 	.word	0x00000090


	//----- nvinfo : EIATTR_MIN_STACK_SIZE
	.align		4
.L_257:
        /*0534*/ 	.byte	0x04, 0x12
        /*0536*/ 	.short	(.L_259 - .L_258)
	.align		4
.L_258:
        /*0538*/ 	.word	index@(_ZN7cutlass13device_kernelIN5flash11enable_sm90INS1_16FlashAttnFwdSm90INS1_25CollectiveMainloopFwdSm90ILi2EN4cute5tupleIJNS5_1CILi1EEES8_S8_EEENS6_IJNS7_ILi64EEESA_SA_EEELi512ENS_6half_tEfNS_4arch4Sm90ELb0ELb1ELb1ELb0ELb0ELb0ELb0ELb0ELb0ELb1ELb1ELb0EEENS1_21CollectiveEpilogueFwdINS6_IJSA_NS7_ILi512EEESA_EEES9_SC_SE_Li256ELb0ELb1ELb1ELb0EEENS1_19SingleTileSchedulerILb0ELb1ELb1ELi64EEEEEEEEEvNT_6ParamsE)
        /*053c*/ 	.word	0x00000010


	//----- nvinfo : EIATTR_MIN_STACK_SIZE
	.align		4
.L_259:
        /*0540*/ 	.byte	0x04, 0x12
        /*0542*/ 	.short	(.L_261 - .L_260)
	.align		4
.L_260:
        /*0544*/ 	.word	index@(_ZN7cutlass13device_kernelIN5flash11enable_sm90INS1_16FlashAttnFwdSm90INS1_25CollectiveMainloopFwdSm90ILi2EN4cute5tupleIJNS5_1CILi1EEES8_S8_EEENS6_IJNS7_ILi64EEESA_SA_EEELi512ENS_6half_tEfNS_4arch4Sm90ELb0ELb1ELb1ELb0ELb0ELb0ELb1ELb0ELb0ELb1ELb1ELb0EEENS1_21CollectiveEpilogueFwdINS6_IJSA_NS7_ILi512EEESA_EEES9_SC_SE_Li256ELb0ELb1ELb1ELb0EEENS1_19SingleTileSchedulerILb0ELb1ELb1ELi64EEEEEEEEEvNT_6ParamsE)
        /*0548*/ 	.word	0x00000480


	//----- nvinfo : EIATTR_MIN_STACK_SIZE
	.align		4
.L_261:
        /*054c*/ 	.byte	0x04, 0x12
        /*054e*/ 	.short	(.L_263 - .L_262)
	.align		4
.L_262:
        /*0550*/ 	.word	index@(_ZN7cutlass13device_kernelIN5flash11enable_sm90INS1_16FlashAttnFwdSm90INS1_25CollectiveMainloopFwdSm90ILi2EN4cute5tupleIJNS5_1CILi1EEES8_S8_EEENS6_IJNS7_ILi64EEESA_SA_EEELi512ENS_6half_tEfNS_4arch4Sm90ELb0ELb1ELb1ELb1ELb0ELb0ELb0ELb0ELb0ELb1ELb1ELb0EEENS1_21CollectiveEpilogueFwdINS6_IJSA_NS7_ILi512EEESA_EEES9_SC_SE_Li256ELb1ELb1ELb1ELb0EEENS1_36VarlenDynamicPersistentTileSchedulerILi64ELi64ELi256ELi128ELb1ELb1ELb1ELb1ELb0ELb1EEEEEEEEEvNT_6ParamsE)
        /*0554*/ 	.word	0x00000060


	//----- nvinfo : EIATTR_MIN_STACK_SIZE
	.align		4
.L_263:
        /*0558*/ 	.byte	0x04, 0x12
        /*055a*/ 	.short	(.L_265 - .L_264)
	.align		4
.L_264:
        /*055c*/ 	.word	index@(_ZN7cutlass13device_kernelIN5flash11enable_sm90INS1_16FlashAttnFwdSm90INS1_25CollectiveMainloopFwdSm90ILi2EN4cute5tupleIJNS5_1CILi1EEES8_S8_EEENS6_IJNS7_ILi64EEESA_SA_EEELi512ENS_6half_tEfNS_4arch4Sm90ELb0ELb1ELb1ELb1ELb0ELb1ELb0ELb0ELb0ELb1ELb1ELb0EEENS1_21CollectiveEpilogueFwdINS6_IJSA_NS7_ILi512EEESA_EEES9_SC_SE_Li256ELb1ELb1ELb1ELb0EEENS1_36VarlenDynamicPersistentTileSchedulerILi64ELi64ELi256ELi128ELb1ELb1ELb1ELb1ELb0ELb1EEEEEEEEEvNT_6ParamsE)
        /*0560*/ 	.word	0x00000070


	//----- nvinfo : EIATTR_MIN_STACK_SIZE
	.align		4
.L_265:
        /*0564*/ 	.byte	0x04, 0x12
        /*0566*/ 	.short	(.L_267 - .L_266)
	.align		4
.L_266:
        /*0568*/ 	.word	index@(_ZN7cutlass13device_kernelIN5flash11enable_sm90INS1_16FlashAttnFwdSm90INS1_25CollectiveMainloopFwdSm90ILi2EN4cute5tupleIJNS5_1CILi1EEES8_S8_EEENS6_IJNS7_ILi64EEESA_SA_EEELi512ENS_6half_tEfNS_4arch4Sm90ELb0ELb1ELb1ELb1ELb0ELb0ELb1ELb0ELb0ELb1ELb1ELb0EEENS1_21CollectiveEpilogueFwdINS6_IJSA_NS7_ILi512EEESA_EEES9_SC_SE_Li256ELb1ELb1ELb1ELb0EEENS1_36VarlenDynamicPersistentTileSchedulerILi64ELi64ELi256ELi128ELb1ELb1ELb1ELb1ELb0ELb1EEEEEEEEEvNT_6ParamsE)
        /*056c*/ 	.word	0x000004c0


	//----- nvinfo : EIATTR_MIN_STACK_SIZE
	.align		4
.L_267:
        /*0570*/ 	.byte	0x04, 0x12
        /*0572*/ 	.short	(.L_269 - .L_268)
	.align		4
.L_268:
        /*0574*/ 	.word	index@(_ZN7cutlass13device_kernelIN5flash11enable_sm90INS1_16FlashAttnFwdSm90INS1_25CollectiveMainloopFwdSm90ILi2EN4cute5tupleIJNS5_1CILi1EEES8_S8_EEENS6_IJNS7_ILi64EEESA_SA_EEELi512ENS_6half_tEfNS_4arch4Sm90ELb0ELb1ELb1ELb1ELb0ELb1ELb1ELb0ELb0ELb1ELb1ELb0EEENS1_21CollectiveEpilogueFwdINS6_IJSA_NS7_ILi512EEESA_EEES9_SC_SE_Li256ELb1ELb1ELb1ELb0EEENS1_36VarlenDynamicPersistentTileSchedulerILi64ELi64ELi256ELi128ELb1ELb1ELb1ELb1ELb0ELb1EEEEEEEEEvNT_6ParamsE)
        /*0578*/ 	.word	0x000004f0


	//----- nvinfo : EIATTR_MIN_STACK_SIZE
	.align		4
.L_269:
        /*057c*/ 	.byte	0x04, 0x12
        /*057e*/ 	.short	(.L_271 - .L_270)
	.align		4
.L_270:
        /*0580*/ 	.word	index@(_ZN7cutlass13device_kernelIN5flash11enable_sm90INS1_16FlashAttnFwdSm90INS1_25CollectiveMainloopFwdSm90ILi2EN4cute5tupleIJNS5_1CILi1EEES8_S8_EEENS6_IJNS7_ILi64EEESA_SA_EEELi512ENS_6half_tEfNS_4arch4Sm90ELb1ELb0ELb1ELb0ELb0ELb0ELb0ELb0ELb0ELb1ELb1ELb0EEENS1_21CollectiveEpilogueFwdINS6_IJSA_NS7_ILi512EEESA_EEES9_SC_SE_Li256ELb0ELb1ELb1ELb0EEENS1_19SingleTileSchedulerILb0ELb1ELb1ELi64EEEEEEEEEvNT_6ParamsE)
        /*0584*/ 	.word	0x00000010


	//----- nvinfo : EIATTR_MIN_STACK_SIZE
	.align		4
.L_271:
        /*0588*/ 	.byte	0x04, 0x12
        /*058a*/ 	.short	(.L_273 - .L_272)
	.align		4
.L_272:
        /*058c*/ 	.word	index@(_ZN7cutlass13device_kernelIN5flash11enable_sm90INS1_16FlashAttnFwdSm90INS1_25CollectiveMainloopFwdSm90ILi2EN4cute5tupleIJNS5_1CILi1EEES8_S8_EEENS6_IJNS7_ILi64EEESA_SA_EEELi512ENS_6half_tEfNS_4arch4Sm90ELb1ELb0ELb1ELb0ELb0ELb0ELb1ELb0ELb0ELb1ELb1ELb0EEENS1_21CollectiveEpilogueFwdINS6_IJSA_NS7_ILi512EEESA_EEES9_SC_SE_Li256ELb0ELb1ELb1ELb0EEENS1_19SingleTileSchedulerILb0ELb1ELb1ELi64EEEEEEEEEvNT_6ParamsE)
        /*0590*/ 	.word	0x00000038


	//----- nvinfo : EIATTR_MIN_STACK_SIZE
	.align		4
.L_273:
        /*0594*/ 	.byte	0x04, 0x12
        /*0596*/ 	.short	(.L_275 - .L_274)
	.align		4
.L_274:
        /*0598*/ 	.word	index@(_ZN7cutlass13device_kernelIN5flash11enable_sm90INS1_16FlashAttnFwdSm90INS1_25CollectiveMainloopFwdSm90ILi2EN4cute5tupleIJNS5_1CILi1EEES8_S8_EEENS6_IJNS7_ILi64EEESA_SA_EEELi512ENS_6half_tEfNS_4arch4Sm90ELb1ELb0ELb1ELb1ELb0ELb0ELb0ELb0ELb0ELb1ELb1ELb0EEENS1_21CollectiveEpilogueFwdINS6_IJSA_NS7_ILi512EEESA_EEES9_SC_SE_Li256ELb1ELb1ELb1ELb0EEENS1_36VarlenDynamicPersistentTileSchedulerILi64ELi64ELi256ELi128ELb1ELb1ELb1ELb1ELb1ELb1EEEEEEEEEvNT_6ParamsE)
        /*059c*/ 	.word	0x00000060


	//----- nvinfo : EIATTR_MIN_STACK_SIZE
	.align		4
.L_275:
        /*05a0*/ 	.byte	0x04, 0x12
        /*05a2*/ 	.short	(.L_277 - .L_276)
	.align		4
.L_276:
        /*05a4*/ 	.word	index@(_ZN7cutlass13device_kernelIN5flash11enable_sm90INS1_16FlashAttnFwdSm90INS1_25CollectiveMainloopFwdSm90ILi2EN4cute5tupleIJNS5_1CILi1EEES8_S8_EEENS6_IJNS7_ILi64EEESA_SA_EEELi512ENS_6half_tEfNS_4arch4Sm90ELb1ELb0ELb1ELb1ELb0ELb1ELb0ELb0ELb0ELb1ELb1ELb0EEENS1_21CollectiveEpilogueFwdINS6_IJSA_NS7_ILi512EEESA_EEES9_SC_SE_Li256ELb1ELb1ELb1ELb0EEENS1_36VarlenDynamicPersistentTileSchedulerILi64ELi64ELi256ELi128ELb1ELb1ELb1ELb1ELb1ELb1EEEEEEEEEvNT_6ParamsE)
        /*05a8*/ 	.word	0x00000070


	//----- nvinfo : EIATTR_MIN_STACK_SIZE
	.align		4
.L_277:
        /*05ac*/ 	.byte	0x04, 0x12
        /*05ae*/ 	.short	(.L_279 - .L_278)
	.align		4
.L_278:
        /*05b0*/ 	.word	index@(_ZN7cutlass13device_kernelIN5flash11enable_sm90INS1_16FlashAttnFwdSm90INS1_25CollectiveMainloopFwdSm90ILi2EN4cute5tupleIJNS5_1CILi1EEES8_S8_EEENS6_IJNS7_ILi64EEESA_SA_EEELi512ENS_6half_tEfNS_4arch4Sm90ELb1ELb0ELb1ELb1ELb0ELb0ELb1ELb0ELb0ELb1ELb1ELb0EEENS1_21CollectiveEpilogueFwdINS6_IJSA_NS7_ILi512EEESA_EEES9_SC_SE_Li256ELb1ELb1ELb1ELb0EEENS1_36VarlenDynamicPersistentTileSchedulerILi64ELi64ELi256ELi128ELb1ELb1ELb1ELb1ELb1ELb1EEEEEEEEEvNT_6ParamsE)
        /*05b4*/ 	.word	0x00000078


	//----- nvinfo : EIATTR_MIN_STACK_SIZE
	.align		4
.L_279:
        /*05b8*/ 	.byte	0x04, 0x12
        /*05ba*/ 	.short	(.L_281 - .L_280)
	.align		4
.L_280:
        /*05bc*/ 	.word	index@(_ZN7cutlass13device_kernelIN5flash11enable_sm90INS1_16FlashAttnFwdSm90INS1_25CollectiveMainloopFwdSm90ILi2EN4cute5tupleIJNS5_1CILi1EEES8_S8_EEENS6_IJNS7_ILi64EEESA_SA_EEELi512ENS_6half_tEfNS_4arch4Sm90ELb1ELb0ELb1ELb1ELb0ELb1ELb1ELb0ELb0ELb1ELb1ELb0EEENS1_21CollectiveEpilogueFwdINS6_IJSA_NS7_ILi512EEESA_EEES9_SC_SE_Li256ELb1ELb1ELb1ELb0EEENS1_36VarlenDynamicPersistentTileSchedulerILi64ELi64ELi256ELi128ELb1ELb1ELb1ELb1ELb1ELb1EEEEEEEEEvNT_6ParamsE)
        /*05c0*/ 	.word	0x00000088


	//----- nvinfo : EIATTR_MIN_STACK_SIZE
	.align		4
.L_281:
        /*05c4*/ 	.byte	0x04, 0x12
        /*05c6*/ 	.short	(.L_283 - .L_282)
	.align		4
.L_282:
        /*05c8*/ 	.word	index@(_ZN7cutlass13device_kernelIN5flash11enable_sm90INS1_16FlashAttnFwdSm90INS1_25CollectiveMainloopFwdSm90ILi2EN4cute5tupleIJNS5_1CILi1EEES8_S8_EEENS6_IJNS7_ILi128EEENS7_ILi96EEENS7_ILi64EEEEEELi256ENS_6half_tEfNS_4arch4Sm90ELb0ELb0ELb1ELb0ELb0ELb0ELb0ELb1ELb0ELb1ELb1ELb0EEENS1_21CollectiveEpilogueFwdINS6_IJSA_NS7_ILi256EEESB_EEES9_SE_SG_Li256ELb0ELb1ELb1ELb0EEENS1_19SingleTileSchedulerILb0ELb1ELb1ELi128EEEEEEEEEvNT_6ParamsE)
        /*05cc*/ 	.word	0x00000010


	//----- nvinfo : EIATTR_MIN_STACK_SIZE
	.align		4
.L_283:
        /*05d0*/ 	.byte	0x04, 0x12
        /*05d2*/ 	.short	(.L_285 - .L_284)
	.align		4
.L_284:
        /*05d4*/ 	.word	index@(_ZN7cutlass13device_kernelIN5flash11enable_sm90INS1_16FlashAttnFwdSm90INS1_25CollectiveMainloopFwdSm90ILi2EN4cute5tupleIJNS5_1CILi1EEES8_S8_EEENS6_IJNS7_ILi128EEENS7_ILi96EEENS7_ILi64EEEEEELi256ENS_6half_tEfNS_4arch4Sm90ELb0ELb0ELb1ELb0ELb0ELb0ELb1ELb1ELb0ELb1ELb1ELb0EEENS1_21CollectiveEpilogueFwdINS6_IJSA_NS7_ILi256EEESB_EEES9_SE_SG_Li256ELb0ELb1ELb1ELb0EEENS1_19SingleTileSchedulerILb0ELb1ELb1ELi128EEEEEEEEEvNT_6ParamsE)
        /*05d8*/ 	.word	0x00000038


	//----- nvinfo : EIATTR_MIN_STACK_SIZE
	.align		4
.L_285:
        /*05dc*/ 	.byte	0x04, 0x12
        /*05de*/ 	.short	(.L_287 - .L_286)
	.align		4
.L_286:
        /*05e0*/ 	.word	index@(_ZN7cutlass13device_kernelIN5flash11enable_sm90INS1_16FlashAttnFwdSm90INS1_25CollectiveMainloopFwdSm90ILi2EN4cute5tupleIJNS5_1CILi1EEES8_S8_EEENS6_IJNS7_ILi128EEENS7_ILi96EEENS7_ILi64EEEEEELi256ENS_6half_tEfNS_4arch4Sm90ELb0ELb0ELb1ELb1ELb0ELb0ELb0ELb1ELb0ELb1ELb1ELb0EEENS1_21CollectiveEpilogueFwdINS6_IJSA_NS7_ILi256EEESB_EEES9_SE_SG_Li256ELb1ELb1ELb1ELb0EEENS1_36VarlenDynamicPersistentTileSchedulerILi128ELi96ELi256ELi128ELb1ELb1ELb1ELb0ELb1ELb1EEEEEEEEEvNT_6ParamsE)
        /*05e4*/ 	.word	0x00000060


	//----- nvinfo : EIATTR_MIN_STACK_SIZE
	.align		4
.L_287:
        /*05e8*/ 	.byte	0x04, 0x12
        /*05ea*/ 	.short	(.L_289 - .L_288)
	.align		4
.L_288:
        /*05ec*/ 	.word	index@(_ZN7cutlass13device_kernelIN5flash11enable_sm90INS1_16FlashAttnFwdSm90INS1_25CollectiveMainloopFwdSm90ILi2EN4cute5tupleIJNS5_1CILi1EEES8_S8_EEENS6_IJNS7_ILi128EEENS7_ILi96EEENS7_ILi64EEEEEELi256ENS_6half_tEfNS_4arch4Sm90ELb0ELb0ELb1ELb1ELb0ELb1ELb0ELb1ELb0ELb1ELb1ELb0EEENS1_21CollectiveEpilogueFwdINS6_IJSA_NS7_ILi256EEESB_EEES9_SE_SG_Li256ELb1ELb1ELb1ELb0EEENS1_36VarlenDynamicPersistentTileSchedulerILi128ELi96ELi256ELi128ELb1ELb1ELb1ELb0ELb1ELb1EEEEEEEEEvNT_6ParamsE)
        /*05f0*/ 	.word	0x00000078


	//----- nvinfo : EIATTR_MIN_STACK_SIZE
	.align		4
.L_289:
        /*05f4*/ 	.byte	0x04, 0x12
        /*05f6*/ 	.short	(.L_291 - .L_290)
	.align		4
.L_290:
        /*05f8*/ 	.word	index@(_ZN7cutlass13device_kernelIN5flash11enable_sm90INS1_16FlashAttnFwdSm90INS1_25CollectiveMainloopFwdSm90ILi2EN4cute5tupleIJNS5_1CILi1EEES8_S8_EEENS6_IJNS7_ILi128EEENS7_ILi96EEENS7_ILi64EEEEEELi256ENS_6half_tEfNS_4arch4Sm90ELb0ELb0ELb1ELb1ELb0ELb0ELb1ELb1ELb0ELb1ELb1ELb0EEENS1_21CollectiveEpilogueFwdINS6_IJSA_NS7_ILi256EEESB_EEES9_SE_SG_Li256ELb1ELb1ELb1ELb0EEENS1_36VarlenDynamicPersistentTileSchedulerILi128ELi96ELi256ELi128ELb1ELb1ELb1ELb0ELb1ELb1EEEEEEEEEvNT_6ParamsE)
        /*05fc*/ 	.word	0x00000088


	//----- nvinfo : EIATTR_MIN_STACK_SIZE
	.align		4
.L_291:
        /*0600*/ 	.byte	0x04, 0x12
        /*0602*/ 	.short	(.L_293 - .L_292)
	.align		4
.L_292:
        /*0604*/ 	.word	index@(_ZN7cutlass13device_kernelIN5flash11enable_sm90INS1_16FlashAttnFwdSm90INS1_25CollectiveMainloopFwdSm90ILi2EN4cute5tupleIJNS5_1CILi1EEES8_S8_EEENS6_IJNS7_ILi128EEENS7_ILi96EEENS7_ILi64EEEEEELi256ENS_6half_tEfNS_4arch4Sm90ELb0ELb0ELb1ELb1ELb0ELb1ELb1ELb1ELb0ELb1ELb1ELb0EEENS1_21CollectiveEpilogueFwdINS6_IJSA_NS7_ILi256EEESB_EEES9_SE_SG_Li256ELb1ELb1ELb1ELb0EEENS1_36VarlenDynamicPersistentTileSchedulerILi128ELi96ELi256ELi128ELb1ELb1ELb1ELb0ELb1ELb1EEEEEEEEEvNT_6ParamsE)
        /*0608*/ 	.word	0x000000b0


	//----- nvinfo : EIATTR_MIN_STACK_SIZE
	.align		4
.L_293:
        /*060c*/ 	.byte	0x04, 0x12
        /*060e*/ 	.short	(.L_295 - .L_294)
	.align		4
.L_294:
        /*0610*/ 	.word	index@(_ZN7cutlass13device_kernelIN5flash11enable_sm90INS1_16FlashAttnFwdSm90INS1_25CollectiveMainloopFwdSm90ILi2EN4cute5tupleIJNS5_1CILi1EEES8_S8_EEENS6_IJNS7_ILi128EEENS7_ILi96EEENS7_ILi64EEEEEELi256ENS_6half_tEfNS_4arch4Sm90ELb0ELb1ELb1ELb0ELb0ELb0ELb0ELb1ELb0ELb1ELb1ELb0EEENS1_21CollectiveEpilogueFwdINS6_IJSA_NS7_ILi256EEESB_EEES9_SE_SG_Li256ELb0ELb1ELb1ELb0EEENS1_19SingleTileSchedulerILb0ELb1ELb1ELi128EEEEEEEEEvNT_6ParamsE)
        /*0614*/ 	.word	0x00000008


	//----- nvinfo : EIATTR_MIN_STACK_SIZE
	.align		4
.L_295:
        /*0618*/ 	.byte	0x04, 0x12
        /*061a*/ 	.short	(.L_297 - .L_296)
	.align		4
.L_296:
        /*061c*/ 	.word	index@(_ZN7cutlass13device_kernelIN5flash11enable_sm90INS1_16FlashAttnFwdSm90INS1_25CollectiveMainloopFwdSm90ILi2EN4cute5tupleIJNS5_1CILi1EEES8_S8_EEENS6_IJNS7_ILi128EEENS7_ILi96EEENS7_ILi64EEEEEELi256ENS_6half_tEfNS_4arch4Sm90ELb0ELb1ELb1ELb0ELb0ELb0ELb1ELb1ELb0ELb1ELb1ELb0EEENS1_21CollectiveEpilogueFwdINS6_IJSA_NS7_ILi256EEESB_EEES9_SE_SG_Li256ELb0ELb1ELb1ELb0EEENS1_19SingleTileSchedulerILb0ELb1ELb1ELi128EEEEEEEEEvNT_6ParamsE)
        /*0620*/ 	.word	0x00003440


	//----- nvinfo : EIATTR_MIN_STACK_SIZE
	.align		4
.L_297:
        /*0624*/ 	.byte	0x04, 0x12
        /*0626*/ 	.short	(.L_299 - .L_298)
	.align		4
.L_298:
        /*0628*/ 	.word	index@(_ZN7cutlass13device_kernelIN5flash11enable_sm90INS1_16FlashAttnFwdSm90INS1_25CollectiveMainloopFwdSm90ILi2EN4cute5tupleIJNS5_1CILi1EEES8_S8_EEENS6_IJNS7_ILi128EEENS7_ILi96EEENS7_ILi64EEEEEELi256ENS_6half_tEfNS_4arch4Sm90ELb0ELb1ELb1ELb1ELb0ELb0ELb0ELb1ELb0ELb1ELb1ELb0EEENS1_21CollectiveEpilogueFwdINS6_IJSA_NS7_ILi256EEESB_EEES9_SE_SG_Li256ELb1ELb1ELb1ELb0EEENS1_36VarlenDynamicPersistentTileSchedulerILi128ELi96ELi256ELi128ELb1ELb1ELb1ELb1ELb0ELb1EEEEEEEEEvNT_6ParamsE)
        /*062c*/ 	.word	0x00000068


	//----- nvinfo : EIATTR_MIN_STACK_SIZE
	.align		4
.L_299:
        /*0630*/ 	.byte	0x04, 0x12
        /*0632*/ 	.short	(.L_301 - .L_300)
	.align		4
.L_300:
        /*0634*/ 	.word	index@(_ZN7cutlass13device_kernelIN5flash11enable_sm90INS1_16FlashAttnFwdSm90INS1_25CollectiveMainloopFwdSm90ILi2EN4cute5tupleIJNS5_1CILi1EEES8_S8_EEENS6_IJNS7_ILi128EEENS7_ILi96EEENS7_ILi64EEEEEELi256ENS_6half_tEfNS_4arch4Sm90ELb0ELb1ELb1ELb1ELb0ELb1ELb0ELb1ELb0ELb1ELb1ELb0EEENS1_21CollectiveEpilogueFwdINS6_IJSA_NS7_ILi256EEESB_EEES9_SE_SG_Li256ELb1ELb1ELb1ELb0EEENS1_36VarlenDynamicPersistentTileSchedulerILi128ELi96ELi256ELi128ELb1ELb1ELb1ELb1ELb0ELb1EEEEEEEEEvNT_6ParamsE)
        /*0638*/ 	.word	0x00000078


	//----- nvinfo : EIATTR_MIN_STACK_SIZE
	.align		4
.L_301:
        /*063c*/ 	.byte	0x04, 0x12
        /*063e*/ 	.short	(.L_303 - .L_302)
	.align		4
.L_302:
        /*0640*/ 	.word	index@(_ZN7cutlass13device_kernelIN5flash11enable_sm90INS1_16FlashAttnFwdSm90INS1_25CollectiveMainloopFwdSm90ILi2EN4cute5tupleIJNS5_1CILi1EEES8_S8_EEENS6_IJNS7_ILi128EEENS7_ILi96EEENS7_ILi64EEEEEELi256ENS_6half_tEfNS_4arch4Sm90ELb0ELb1ELb1ELb1ELb0ELb0ELb1ELb1ELb0ELb1ELb1ELb0EEENS1_21CollectiveEpilogueFwdINS6_IJSA_NS7_ILi256EEESB_EEES9_SE_SG_Li256ELb1ELb1ELb1ELb0EEENS1_36VarlenDynamicPersistentTileSchedulerILi128ELi96ELi256ELi128ELb1ELb1ELb1ELb1ELb0ELb1EEEEEEEEEvNT_6ParamsE)
        /*0644*/ 	.word	0x00000500


	//----- nvinfo : EIATTR_MIN_STACK_SIZE
	.align		4
.L_303:
        /*0648*/ 	.byte	0x04, 0x12
        /*064a*/ 	.short	(.L_305 - .L_304)
	.align		4
.L_304:
        /*064c*/ 	.word	index@(_ZN7cutlass13device_kernelIN5flash11enable_sm90INS1_16FlashAttnFwdSm90INS1_25CollectiveMainloopFwdSm90ILi2EN4cute5tupleIJNS5_1CILi1EEES8_S8_EEENS6_IJNS7_ILi128EEENS7_ILi96EEENS7_ILi64EEEEEELi256ENS_6half_tEfNS_4arch4Sm90ELb0ELb1ELb1ELb1ELb0ELb1ELb1ELb1ELb0ELb1ELb1ELb0EEENS1_21CollectiveEpilogueFwdINS6_IJSA_NS7_ILi256EEESB_EEES9_SE_SG_Li256ELb1ELb1ELb1ELb0EEENS1_36VarlenDynamicPersistentTileSchedulerILi128ELi96ELi256ELi128ELb1ELb1ELb1ELb1ELb0ELb1EEEEEEEEEvNT_6ParamsE)
        /*0650*/ 	.word	0x00000530


	//----- nvinfo : EIATTR_MIN_STACK_SIZE
	.align		4
.L_305:
        /*0654*/ 	.byte	0x04, 0x12
        /*0656*/ 	.short	(.L_307 - .L_306)
	.align		4
.L_306:
        /*0658*/ 	.word	index@(_ZN7cutlass13device_kernelIN5flash11enable_sm90INS1_16FlashAttnFwdSm90INS1_25CollectiveMainloopFwdSm90ILi2EN4cute5tupleIJNS5_1CILi1EEES8_S8_EEENS6_IJNS7_ILi128EEENS7_ILi96EEENS7_ILi64EEEEEELi256ENS_6half_tEfNS_4arch4Sm90ELb1ELb0ELb1ELb0ELb0ELb0ELb0ELb1ELb0ELb1ELb1ELb0EEENS1_21CollectiveEpilogueFwdINS6_IJSA_NS7_ILi256EEESB_EEES9_SE_SG_Li256ELb0ELb1ELb1ELb0EEENS1_19SingleTileSchedulerILb0ELb1ELb1ELi128EEEEEEEEEvNT_6ParamsE)
        /*065c*/ 	.word	0x00000010


	//----- nvinfo : EIATTR_MIN_STACK_SIZE
	.align		4
.L_307:
        /*0660*/ 	.byte	0x04, 0x12
        /*0662*/ 	.short	(.L_309 - .L_308)
	.align		4
.L_308:
        /*0664*/ 	.word	index@(_ZN7cutlass13device_kernelIN5flash11enable_sm90INS1_16FlashAttnFwdSm90INS1_25CollectiveMainloopFwdSm90ILi2EN4cute5tupleIJNS5_1CILi1EEES8_S8_EEENS6_IJNS7_ILi128EEENS7_ILi96EEENS7_ILi64EEEEEELi256ENS_6half_tEfNS_4arch4Sm90ELb1ELb0ELb1ELb0ELb0ELb0ELb1ELb1ELb0ELb1ELb1ELb0EEENS1_21CollectiveEpilogueFwdINS6_IJSA_NS7_ILi256EEESB_EEES9_SE_SG_Li256ELb0ELb1ELb1ELb0EEENS1_19SingleTileSchedulerILb0ELb1ELb1ELi128EEEEEEEEEvNT_6ParamsE)
        /*0668*/ 	.word	0x00000048


	//----- nvinfo : EIATTR_MIN_STACK_SIZE
	.align		4
.L_309:
        /*066c*/ 	.byte	0x04, 0x12
        /*066e*/ 	.short	(.L_311 - .L_310)
	.align		4
.L_310:
        /*0670*/ 	.word	index@(_ZN7cutlass13device_kernelIN5flash11enable_sm90INS1_16FlashAttnFwdSm90INS1_25CollectiveMainloopFwdSm90ILi2EN4cute5tupleIJNS5_1CILi1EEES8_S8_EEENS6_IJNS7_ILi128EEENS7_ILi96EEENS7_ILi64EEEEEELi256ENS_6half_tEfNS_4arch4Sm90ELb1ELb0ELb1ELb1ELb0ELb0ELb0ELb1ELb0ELb1ELb1ELb0EEENS1_21CollectiveEpilogueFwdINS6_IJSA_NS7_ILi256EEESB_EEES9_SE_SG_Li256ELb1ELb1ELb1ELb0EEENS1_36VarlenDynamicPersistentTileSchedulerILi128ELi96ELi256ELi128ELb1ELb1ELb1ELb1ELb1ELb1EEEEEEEEEvNT_6ParamsE)
        /*0674*/ 	.word	0x00000060


	//----- nvinfo : EIATTR_MIN_STACK_SIZE
	.align		4
.L_311:
        /*0678*/ 	.byte	0x04, 0x12
        /*067a*/ 	.short	(.L_313 - .L_312)
	.align		4
.L_312:
        /*067c*/ 	.word	index@(_ZN7cutlass13device_kernelIN5flash11enable_sm90INS1_16FlashAttnFwdSm90INS1_25CollectiveMainloopFwdSm90ILi2EN4cute5tupleIJNS5_1CILi1EEES8_S8_EEENS6_IJNS7_ILi128EEENS7_ILi96EEENS7_ILi64EEEEEELi256ENS_6half_tEfNS_4arch4Sm90ELb1ELb0ELb1ELb1ELb0ELb1ELb0ELb1ELb0ELb1ELb1ELb0EEENS1_21CollectiveEpilogueFwdINS6_IJSA_NS7_ILi256EEESB_EEES9_SE_SG_Li256ELb1ELb1ELb1ELb0EEENS1_36VarlenDynamicPersistentTileSchedulerILi128ELi96ELi256ELi128ELb1ELb1ELb1ELb1ELb1ELb1EEEEEEEEEvNT_6ParamsE)
        /*0680*/ 	.word	0x00000078


	//----- nvinfo : EIATTR_MIN_STACK_SIZE
	.align		4
.L_313:
        /*0684*/ 	.byte	0x04, 0x12
        /*0686*/ 	.short	(.L_315 - .L_314)
	.align		4
.L_314:
        /*0688*/ 	.word	index@(_ZN7cutlass13device_kernelIN5flash11enable_sm90INS1_16FlashAttnFwdSm90INS1_25CollectiveMainloopFwdSm90ILi2EN4cute5tupleIJNS5_1CILi1EEES8_S8_EEENS6_IJNS7_ILi128EEENS7_ILi96EEENS7_ILi64EEEEEELi256ENS_6half_tEfNS_4arch4Sm90ELb1ELb0ELb1ELb1ELb0ELb0ELb1ELb1ELb0ELb1ELb1ELb0EEENS1_21CollectiveEpilogueFwdINS6_IJSA_NS7_ILi256EEESB_EEES9_SE_SG_Li256ELb1ELb1ELb1ELb0EEENS1_36VarlenDynamicPersistentTileSchedulerILi128ELi96ELi256ELi128ELb1ELb1ELb1ELb1ELb1ELb1EEEEEEEEEvNT_6ParamsE)
        /*068c*/ 	.word	0x00000088


	//----- nvinfo : EIATTR_MIN_STACK_SIZE
	.align		4
.L_315:
        /*0690*/ 	.byte	0x04, 0x12
        /*0692*/ 	.short	(.L_317 - .L_316)
	.align		4
.L_316:
        /*0694*/ 	.word	index@(_ZN7cutlass13device_kernelIN5flash11enable_sm90INS1_16FlashAttnFwdSm90INS1_25CollectiveMainloopFwdSm90ILi2EN4cute5tupleIJNS5_1CILi1EEES8_S8_EEENS6_IJNS7_ILi128EEENS7_ILi96EEENS7_ILi64EEEEEELi256ENS_6half_tEfNS_4arch4Sm90ELb1ELb0ELb1ELb1ELb0ELb1ELb1ELb1ELb0ELb1ELb1ELb0EEENS1_21CollectiveEpilogueFwdINS6_IJSA_NS7_ILi256EEESB_EEES9_SE_SG_Li256ELb1ELb1ELb1ELb0EEENS1_36VarlenDynamicPersistentTileSchedulerILi128ELi96ELi256ELi128ELb1ELb1ELb1ELb1ELb1ELb1EEEEEEEEEvNT_6ParamsE)
        /*0698*/ 	.word	0x000001b8
.L_317:


//--------------------- .nv.compat                --------------------------
	.section	.nv.compat,"",@"SHT_CUDA_COMPAT_INFO"
	.align	4
        /*0000*/ 	.byte	0x02, 0x09, 0x01, 0x00, 0x02, 0x02, 0x04, 0x00, 0x02, 0x05, 0x05, 0x00, 0x03, 0x07, 0x01, 0x01
        /*0010*/ 	.byte	0x02, 0x03, 0x01, 0x00, 0x02, 0x06, 0x01, 0x00, 0x04, 0x0b, 0x08, 0x00, 0x00, 0x00, 0x00, 0x00
        /*0020*/ 	.byte	0x00, 0x00, 0x00, 0x00


//--------------------- .nv.info._ZN7cutlass13device_kernelIN5flash11enable_sm90INS1_16FlashAttnFwdSm90INS1_25CollectiveMainloopFwdSm90ILi2EN4cute5tupleIJNS5_1CILi1EEES8_S8_EEENS6_IJNS7_ILi128EEESA_NS7_ILi192EEEEEELi128ENS_6half_tEfNS_4arch4Sm90ELb0ELb0ELb1ELb0ELb0ELb0ELb0ELb1ELb1ELb1ELb1ELb0EEENS1_21CollectiveEpilogueFwdINS6_IJSA_SA_SA_EEES9_SD_SF_Li256ELb0ELb1ELb1ELb0EEENS1_19SingleTileSchedulerILb0ELb1ELb1ELi128EEEEEEEEEvNT_6ParamsE --------------------------
	.section	.nv.info._ZN7cutlass13device_kernelIN5flash11enable_sm90INS1_16FlashAttnFwdSm90INS1_25CollectiveMainloopFwdSm90ILi2EN4cute5tupleIJNS5_1CILi1EEES8_S8_EEENS6_IJNS7_ILi128EEESA_NS7_ILi192EEEEEELi128ENS_6half_tEfNS_4arch4Sm90ELb0ELb0ELb1ELb0ELb0ELb0ELb0ELb1ELb1ELb1ELb1ELb0EEENS1_21CollectiveEpilogueFwdINS6_IJSA_SA_SA_EEES9_SD_SF_Li256ELb0ELb1ELb1ELb0EEENS1_19SingleTileSchedulerILb0ELb1ELb1ELi128EEEEEEEEEvNT_6ParamsE,"",@"SHT_CUDA_INFO"
	.sectionflags	@""
	.align	4


	//----- nvinfo : EIATTR_CUDA_API_VERSION
	.align		4
        /*0000*/ 	.byte	0x04, 0x37
        /*0002*/ 	.short	(.L_319 - .L_318)
.L_318:
        /*0004*/ 	.word	0x00000082


	//----- nvinfo : EIATTR_KPARAM_INFO
	.align		4
.L_319:
        /*0008*/ 	.byte	0x04, 0x17
        /*000a*/ 	.short	(.L_321 - .L_320)
.L_320:
        /*000c*/ 	.word	0x00000000
        /*0010*/ 	.short	0x0000
        /*0012*/ 	.short	0x0070
        /*0014*/ 	.byte	0x00, 0xf0, 0x01, 0x28


	//----- nvinfo : EIATTR_SPARSE_MMA_MASK
	.align		4
.L_321:
        /*0018*/ 	.byte	0x03, 0x50
        /*001a*/ 	.short	0x0000


	//----- nvinfo : EIATTR_MAXREG_COUNT
	.align		4
        /*001c*/ 	.byte	0x03, 0x1b
        /*001e*/ 	.short	0x00a8


	//----- nvinfo : EIATTR_NUM_BARRIERS
	.align		4
        /*0020*/ 	.byte	0x02, 0x4c
        /*0022*/ 	.byte	0x09
	.zero		1


	//----- nvinfo : EIATTR_EXTERNS
	.align		4
        /*0024*/ 	.byte	0x04, 0x0f
        /*0026*/ 	.short	(.L_323 - .L_322)


	//   ....[0]....
	.align		4
.L_322:
        /*0028*/ 	.word	index@(__assertfail)


	//----- nvinfo : EIATTR_ANNOTATIONS
	.align		4
.L_323:
        /*002c*/ 	.byte	0x04, 0x55
        /*002e*/ 	.short	(.L_325 - .L_324)


	//   ....[0]....
.L_324:
        /*0030*/ 	.word	0x00000001
        /*0034*/ 	.byte	0x40, 0x09, 0x00, 0x00, 0x01, 0x00, 0x00, 0x00, 0x10, 0x12, 0x00, 0x00, 0x01, 0x00, 0x00, 0x00
        /* <DEDUP_REMOVED lines=9> */
        /*00d4*/ 	.byte	0xa0, 0xc6, 0x00, 0x00, 0x01, 0x00, 0x00, 0x00, 0xb0, 0xcb, 0x00, 0x00


	//----- nvinfo : EIATTR_MERCURY_ISA_VERSION
	.align		4
.L_325:
        /*00e0*/ 	.byte	0x03, 0x5f
        /*00e2*/ 	.short	0x0101


	//----- nvinfo : EIATTR_INT_WARP_WIDE_INSTR_OFFSETS
	.align		4
        /*00e4*/ 	.byte	0x04, 0x31
        /*00e6*/ 	.short	(.L_327 - .L_326)


	//   ....[0]....
.L_326:
        /*00e8*/ 	.word	0x00000120


	//   ....[1]....
        /*00ec*/ 	.word	0x00000160


	//   ....[2]....
        /*00f0*/ 	.word	0x00000220


	//----- nvinfo : EIATTR_COOP_GROUP_MASK_REGIDS
	.align		4
.L_327:
        /*00f4*/ 	.byte	0x04, 0x29
        /*00f6*/ 	.short	(.L_329 - .L_328)


	//   ....[0]....
.L_328:
        /*00f8*/ 	.word	0xffffffff


	//   ....[1]....
        /*00fc*/ 	.word	0xffffffff


	//   ....[2]....
        /*0100*/ 	.word	0xffffffff


	//   ....[3]....
        /*0104*/ 	.word	0xffffffff


	//   ....[4]....
        /*0108*/ 	.word	0xffffffff


	//   ....[5]....
        /*010c*/ 	.word	0xffffffff


	//   ....[6]....
        /*0110*/ 	.word	0xffffffff


	//   ....[7]....
        /*0114*/ 	.word	0xffffffff


	//   ....[8]....
        /*0118*/ 	.word	0xffffffff


	//   ....[9]....
        /*011c*/ 	.word	0xffffffff


	//   ....[10]....
        /*0120*/ 	.word	0xffffffff


	//   ....[11]....
        /*0124*/ 	.word	0xffffffff


	//   ....[12]....
        /*0128*/ 	.word	0xffffffff


	//   ....[13]....
        /*012c*/ 	.word	0xffffffff


	//   ....[14]....
        /*0130*/ 	.word	0xffffffff


	//   ....[15]....
        /*0134*/ 	.word	0xffffffff


	//   ....[16]....
        /*0138*/ 	.word	0xffffffff


	//   ....[17]....
        /*013c*/ 	.word	0xffffffff


	//   ....[18]....
        /*0140*/ 	.word	0xffffffff


	//   ....[19]....
        /*0144*/ 	.word	0xffffffff


	//   ....[20]....
        /*0148*/ 	.word	0xffffffff


	//   ....[21]....
        /*014c*/ 	.word	0xffffffff


	//   ....[22]....
        /*0150*/ 	.word	0xffffffff


	//   ....[23]....
        /*0154*/ 	.word	0xffffffff


	//   ....[24]....
        /*0158*/ 	.word	0xffffffff


	//   ....[25]....
        /*015c*/ 	.word	0xffffffff


	//   ....[26]....
        /*0160*/ 	.word	0xffffffff


	//   ....[27]....
        /*0164*/ 	.word	0xffffffff


	//   ....[28]....
        /*0168*/ 	.word	0xffffffff


	//   ....[29]....
        /*016c*/ 	.word	0xffffffff


	//   ....[30]....
        /*0170*/ 	.word	0xffffffff


	//   ....[31]....
        /*0174*/ 	.word	0xffffffff


	//   ....[32]....
        /*0178*/ 	.word	0xffffffff


	//   ....[33]....
        /*017c*/ 	.word	0xffffffff


	//   ....[34]....
        /*0180*/ 	.word	0xffffffff


	//   ....[35]....
        /*0184*/ 	.word	0xffffffff


	//   ....[36]....
        /*0188*/ 	.word	0xffffffff


	//   ....[37]....
        /*018c*/ 	.word	0xffffffff


	//   ....[38]....
        /*0190*/ 	.word	0xffffffff


	//   ....[39]....
        /*0194*/ 	.word	0xffffffff


	//   ....[40]....
        /*0198*/ 	.word	0xffffffff


	//   ....[41]....
        /*019c*/ 	.word	0xffffffff


	//   ....[42]....
        /*01a0*/ 	.word	0xffffffff


	//   ....[43]....
        /*01a4*/ 	.word	0xffffffff


	//   ....[44]....
        /*01a8*/ 	.word	0xffffffff


	//   ....[45]....
        /*01ac*/ 	.word	0xffffffff


	//   ....[46]....
        /*01b0*/ 	.word	0xffffffff


	//   ....[47]....
        /*01b4*/ 	.word	0x0500000f


	//   ....[48]....
        /*01b8*/ 	.word	0x0500000f


	//   ....[49]....
        /*01bc*/ 	.word	0x0500000f


	//   ....[50]....
        /*01c0*/ 	.word	0x0500000f


	//   ....[51]....
        /*01c4*/ 	.word	0x0500000f


	//   ....[52]....
        /*01c8*/ 	.word	0x0500000f


	//   ....[53]....
        /*01cc*/ 	.word	0x0500000f


	//   ....[54]....
        /*01d0*/ 	.word	0x0500000f


	//   ....[55]....
        /*01d4*/ 	.word	0x0500000f


	//   ....[56]....
        /*01d8*/ 	.word	0x0500000f


	//   ....[57]....
        /*01dc*/ 	.word	0x0500000f


	//   ....[58]....
        /*01e0*/ 	.word	0x0500000f


	//   ....[59]....
        /*01e4*/ 	.word	0x0500000f


	//   ....[60]....
        /*01e8*/ 	.word	0x0500000f


	//   ....[61]....
        /*01ec*/ 	.word	0x0500000f


	//   ....[62]....
        /*01f0*/ 	.word	0x0500000f


	//   ....[63]....
        /*01f4*/ 	.word	0x0500000f


	//   ....[64]....
        /*01f8*/ 	.word	0x0500000f


	//----- nvinfo : EIATTR_COOP_GROUP_INSTR_OFFSETS
	.align		4
.L_329:
        /*01fc*/ 	.byte	0x04, 0x28
        /*01fe*/ 	.short	(.L_331 - .L_330)


	//   ....[0]....
.L_330:
        /*0200*/ 	.word	0x00000060


	//   ....[1]....
        /*0204*/ 	.word	0x00000130


	//   ....[2]....
        /*0208*/ 	.word	0x00000230


	//   ....[3]....
        /*020c*/ 	.word	0x000003a0


	//   ....[4]....
        /*0210*/ 	.word	0x00000500


	//   ....[5]....
        /*0214*/ 	.word	0x00000620


	//   ....[6]....
        /*0218*/ 	.word	0x00000780


	//   ....[7]....
        /*021c*/ 	.word	0x00001040


	//   ....[8]....
        /*0220*/ 	.word	0x00002bc0


	//   ....[9]....
        /*0224*/ 	.word	0x00002c40


	//   ....[10]....
        /*0228*/ 	.word	0x00003200


	//   ....[11]....
        /*022c*/ 	.word	0x00003260


	//   ....[12]....
        /*0230*/ 	.word	0x00005820


	//   ....[13]....
        /*0234*/ 	.word	0x00005850


	//   ....[14]....
        /*0238*/ 	.word	0x00005c20


	//   ....[15]....
        /*023c*/ 	.word	0x00005c90


	//   ....[16]....
        /*0240*/ 	.word	0x00006f20


	//   ....[17]....
        /*0244*/ 	.word	0x00006f60


	//   ....[18]....
        /*0248*/ 	.word	0x00007000


	//   ....[19]....
        /*024c*/ 	.word	0x00007010


	//   ....[20]....
        /*0250*/ 	.word	0x00007f00


	//   ....[21]....
        /*0254*/ 	.word	0x00007f40


	//   ....[22]....
        /*0258*/ 	.word	0x00007f80


	//   ....[23]....
        /*025c*/ 	.word	0x00007fb0


	//   ....[24]....
        /*0260*/ 	.word	0x00007fd0


	//   ....[25]....
        /*0264*/ 	.word	0x00007ff0


	//   ....[26]....
        /*0268*/ 	.word	0x00008630


	//   ....[27]....
        /*026c*/ 	.word	0x00008640


	//   ....[28]....
        /*0270*/ 	.word	0x00009040


	//   ....[29]....
        /*0274*/ 	.word	0x00009a40


	//   ....[30]....
        /*0278*/ 	.word	0x0000a410


	//   ....[31]....
        /*027c*/ 	.word	0x0000a420


	//   ....[32]....
        /*0280*/ 	.word	0x0000a430


	//   ....[33]....
        /*0284*/ 	.word	0x0000a450


	//   ....[34]....
        /*0288*/ 	.word	0x0000a530


	//   ....[35]....
        /*028c*/ 	.word	0x0000a540


	//   ....[36]....
        /*0290*/ 	.word	0x0000a5e0


	//   ....[37]....
        /*0294*/ 	.word	0x0000a610


	//   ....[38]....
        /*0298*/ 	.word	0x0000a690


	//   ....[39]....
        /*029c*/ 	.word	0x0000a6c0


	//   ....[40]....
        /*02a0*/ 	.word	0x0000a740


	//   ....[41]....
        /*02a4*/ 	.word	0x0000a780


	//   ....[42]....
        /*02a8*/ 	.word	0x0000a7f0


	//   ....[43]....
        /*02ac*/ 	.word	0x0000a820


	//   ....[44]....
        /*02b0*/ 	.word	0x0000a8a0


	//   ....[45]....
        /*02b4*/ 	.word	0x0000a8d0


	//   ....[46]....
        /*02b8*/ 	.word	0x0000cb40


	//   ....[47]....
        /*02bc*/ 	.word	0x0000cfd0


	//   ....[48]....
        /*02c0*/ 	.word	0x0000d140


	//   ....[49]....
        /*02c4*/ 	.word	0x0000d1a0


	//   ....[50]....
        /*02c8*/ 	.word	0x0000d240


	//   ....[51]....
        /*02cc*/ 	.word	0x0000d320


	//   ....[52]....
        /*02d0*/ 	.word	0x0000d400


	//   ....[53]....
        /*02d4*/ 	.word	0x0000d4d0


	//   ....[54]....
        /*02d8*/ 	.word	0x0000d560


	//   ....[55]....
        /*02dc*/ 	.word	0x0000d630


	//   ....[56]....
        /*02e0*/ 	.word	0x0000d6c0


	//   ....[57]....
        /*02e4*/ 	.word	0x0000d790


	//   ....[58]....
        /*02e8*/ 	.word	0x0000d820


	//   ....[59]....
        /*02ec*/ 	.word	0x0000d8f0


	//   ....[60]....
        /*02f0*/ 	.word	0x0000d980


	//   ....[61]....
        /*02f4*/ 	.word	0x0000da50


	//   ....[62]....
        /*02f8*/ 	.word	0x0000dad0


	//   ....[63]....
        /*02fc*/ 	.word	0x0000db90


	//   ....[64]....
        /*0300*/ 	.word	0x0000df90


	//----- nvinfo : EIATTR_REG_RECONFIG
	.align		4
.L_331:
        /*0304*/ 	.byte	0x01, 0x54
	.zero		2


	//----- nvinfo : EIATTR_SYSCALL_OFFSETS
	.align		4
        /*0308*/ 	.byte	0x04, 0x46
        /*030a*/ 	.short	(.L_333 - .L_332)


	//   ....[0]....
.L_332:
        /*030c*/ 	.word	0x00001200


	//   ....[1]....
        /*0310*/ 	.word	0x000096d0


	//   ....[2]....
        /*0314*/ 	.word	0x00009810


	//   ....[3]....
        /*0318*/ 	.word	0x00009900


	//   ....[4]....
        /*031c*/ 	.word	0x0000a020


	//----- nvinfo : EIATTR_MBARRIER_INSTR_OFFSETS
	.align		4
.L_333:
        /*0320*/ 	.byte	0x04, 0x39
        /*0322*/ 	.short	(.L_335 - .L_334)


	//   ....[0]....
.L_334:
        /*0324*/ 	.word	0x00000250
        /*0328*/ 	.word	0x000000ff
        /*032c*/ 	.word	0x00034800
        /*0330*/ 	.short	0x0100
        /*0332*/ 	.byte	0x08
	.zero		1


	//   ....[1]....
        /*0334*/ 	.word	0x00000260
        /*0338*/ 	.word	0x000000ff
        /*033c*/ 	.word	0x00034820
        /*0340*/ 	.short	0x0100
        /*0342*/ 	.byte	0x08
	.zero		1


	//   ....[2]....
        /*0344*/ 	.word	0x00000350
        /*0348*/ 	.word	0x000000ff
        /*034c*/ 	.word	0x00034830
        /*0350*/ 	.short	0x0100
        /*0352*/ 	.byte	0x08
	.zero		1


	//   ....[3]....
        /*0354*/ 	.word	0x00000360
        /*0358*/ 	.word	0x000000ff
        /*035c*/ 	.word	0x00034840
        /*0360*/ 	.short	0x0100
        /*0362*/ 	.byte	0x08
	.zero		1


	//   ....[4]....
        /*0364*/ 	.word	0x00000370
        /*0368*/ 	.word	0x000000ff
        /*036c*/ 	.word	0x00034838
        /*0370*/ 	.short	0x0100
        /*0372*/ 	.byte	0x08
	.zero		1


	//   ....[5]....
        /*0374*/ 	.word	0x00000380
        /*0378*/ 	.word	0x000000ff
        /*037c*/ 	.word	0x00034848
        /*0380*/ 	.short	0x0100
        /*0382*/ 	.byte	0x08
	.zero		1


	//   ....[6]....
        /*0384*/ 	.word	0x000004b0
        /*0388*/ 	.word	0x000000ff
        /*038c*/ 	.word	0x00034850
        /*0390*/ 	.short	0x0100
        /*0392*/ 	.byte	0x08
	.zero		1


	//   ....[7]....
        /*0394*/ 	.word	0x000004c0
        /*0398*/ 	.word	0x000000ff
        /*039c*/ 	.word	0x00034860
        /*03a0*/ 	.short	0x0100
        /*03a2*/ 	.byte	0x08
	.zero		1


	//   ....[8]....
        /*03a4*/ 	.word	0x000004d0
        /*03a8*/ 	.word	0x000000ff
        /*03ac*/ 	.word	0x00034858
        /*03b0*/ 	.short	0x0100
        /*03b2*/ 	.byte	0x08
	.zero		1


	//   ....[9]....
        /*03b4*/ 	.word	0x000004e0
        /*03b8*/ 	.word	0x000000ff
        /*03bc*/ 	.word	0x00034868
        /*03c0*/ 	.short	0x0100
        /*03c2*/ 	.byte	0x08
	.zero		1


	//   ....[10]....
        /*03c4*/ 	.word	0x000005d0
        /*03c8*/ 	.word	0x000000ff
        /*03cc*/ 	.word	0x00034870
        /*03d0*/ 	.short	0x0100
        /*03d2*/ 	.byte	0x06
	.zero		1


	//   ....[11]....
        /*03d4*/ 	.word	0x000005e0
        /*03d8*/ 	.word	0x000000ff
        /*03dc*/ 	.word	0x00034880
        /*03e0*/ 	.short	0x0100
        /*03e2*/ 	.byte	0x06
	.zero		1


	//   ....[12]....
        /*03e4*/ 	.word	0x000005f0
        /*03e8*/ 	.word	0x000000ff
        /*03ec*/ 	.word	0x00034878
        /*03f0*/ 	.short	0x0100
        /*03f2*/ 	.byte	0x06
	.zero		1


	//   ....[13]....
        /*03f4*/ 	.word	0x00000600
        /*03f8*/ 	.word	0x000000ff
        /*03fc*/ 	.word	0x00034888
        /*0400*/ 	.short	0x0100
        /*0402*/ 	.byte	0x06
	.zero		1


	//   ....[14]....
        /*0404*/ 	.word	0x00000730
        /*0408*/ 	.word	0x000000ff
        /*040c*/ 	.word	0x00034890
        /*0410*/ 	.short	0x0100
        /*0412*/ 	.byte	0x08
	.zero		1


	//   ....[15]....
        /*0414*/ 	.word	0x00000740
        /*0418*/ 	.word	0x000000ff
        /*041c*/ 	.word	0x000348a0
        /*0420*/ 	.short	0x0100
        /*0422*/ 	.byte	0x08
	.zero		1


	//   ....[16]....
        /*0424*/ 	.word	0x00000750
        /*0428*/ 	.word	0x000000ff
        /*042c*/ 	.word	0x00034898
        /*0430*/ 	.short	0x0100
        /*0432*/ 	.byte	0x08
	.zero		1


	//   ....[17]....
        /*0434*/ 	.word	0x00000760
        /*0438*/ 	.word	0x000000ff
        /*043c*/ 	.word	0x000348a8
        /*0440*/ 	.short	0x0100
        /*0442*/ 	.byte	0x08
	.zero		1


	//   ....[18]....
        /*0444*/ 	.word	0x00000890
        /*0448*/ 	.word	0x000000ff
        /*044c*/ 	.word	0x000348b0
        /*0450*/ 	.short	0x0100
        /*0452*/ 	.byte	0x08
	.zero		1


	//   ....[19]....
        /*0454*/ 	.word	0x000008a0
        /*0458*/ 	.word	0x000000ff
        /*045c*/ 	.word	0x000348c0
        /*0460*/ 	.short	0x0100
        /*0462*/ 	.byte	0x08
	.zero		1


	//   ....[20]....
        /*0464*/ 	.word	0x000008b0
        /*0468*/ 	.word	0x000000ff
        /*046c*/ 	.word	0x000348b8
        /*0470*/ 	.short	0x0100
        /*0472*/ 	.byte	0x08
	.zero		1


	//   ....[21]....
        /*0474*/ 	.word	0x000008c0
        /*0478*/ 	.word	0x000000ff
        /*047c*/ 	.word	0x000348c8
        /*0480*/ 	.short	0x0100
        /*0482*/ 	.byte	0x08
	.zero		1


	//   ....[22]....
        /*0484*/ 	.word	0x00001230
        /*0488*/ 	.word	0x000000ff
        /*048c*/ 	.word	0x00034800
        /*0490*/ 	.short	0x010a
        /*0492*/ 	.byte	0x24
	.zero		1


	//   ....[23]....
        /*0494*/ 	.word	0x00001290
        /*0498*/ 	.word	0x000000ff
        /*049c*/ 	.word	0x00034830
        /*04a0*/ 	.short	0x010a
        /*04a2*/ 	.byte	0x24
	.zero		1


	//   ....[24]....
        /*04a4*/ 	.word	0x00001310
        /*04a8*/ 	.word	0x000000ff
        /*04ac*/ 	.word	0x00034830
        /*04b0*/ 	.short	0x010a
        /*04b2*/ 	.byte	0x24
	.zero		1


	//   ....[25]....
        /*04b4*/ 	.word	0x000037b0
        /*04b8*/ 	.word	0x00000003
        /*04bc*/ 	.word	0x00000000
        /*04c0*/ 	.short	0x0101
        /*04c2*/ 	.byte	0x3f
	.zero		1


	//   ....[26]....
        /*04c4*/ 	.word	0x00004250
        /*04c8*/ 	.word	0x000000ff
        /*04cc*/ 	.word	0x00034830
        /*04d0*/ 	.short	0x010a
        /*04d2*/ 	.byte	0x27
	.zero		1


	//   ....[27]....
        /*04d4*/ 	.word	0x00004290
        /*04d8*/ 	.word	0x000000ff
        /*04dc*/ 	.word	0x00034830
        /*04e0*/ 	.short	0x010a
        /*04e2*/ 	.byte	0x27
	.zero		1


	//   ....[28]....
        /*04e4*/ 	.word	0x00004ae0
        /*04e8*/ 	.word	0x000000ff
        /*04ec*/ 	.word	0x00034850
        /*04f0*/ 	.short	0x010a
        /*04f2*/ 	.byte	0x07
	.zero		1


	//   ....[29]....
        /*04f4*/ 	.word	0x00004b20
        /*04f8*/ 	.word	0x000000ff
        /*04fc*/ 	.word	0x00034850
        /*0500*/ 	.short	0x010a
        /*0502*/ 	.byte	0x07
	.zero		1


	//   ....[30]....
        /*0504*/ 	.word	0x00006520
        /*0508*/ 	.word	0x0000000f
        /*050c*/ 	.word	0x00000000
        /*0510*/ 	.short	0x0101
        /*0512*/ 	.byte	0x3f
	.zero		1


	//   ....[31]....
        /*0514*/ 	.word	0x000065a0
        /*0518*/ 	.word	0x00000014
        /*051c*/ 	.word	0x00000000
        /*0520*/ 	.short	0x0101
        /*0522*/ 	.byte	0x3f
	.zero		1


	//   ....[32]....
        /*0524*/ 	.word	0x00006e70
        /*0528*/ 	.word	0x0000000e
        /*052c*/ 	.word	0x00034850
        /*0530*/ 	.short	0x010a
        /*0532*/ 	.byte	0x3f
	.zero		1


	//   ....[33]....
        /*0534*/ 	.word	0x00006eb0
        /*0538*/ 	.word	0x0000000e
        /*053c*/ 	.word	0x00034850
        /*0540*/ 	.short	0x010a
        /*0542*/ 	.byte	0x3f
	.zero		1


	//   ....[34]....
        /*0544*/ 	.word	0x00007370
        /*0548*/ 	.word	0x0000000b
        /*054c*/ 	.word	0x00000000
        /*0550*/ 	.short	0x0101
        /*0552*/ 	.byte	0x3f
	.zero		1


	//   ....[35]....
        /*0554*/ 	.word	0x00007fe0
        /*0558*/ 	.word	0x000000ff
        /*055c*/ 	.word	0x00000000
        /*0560*/ 	.short	0x0101
        /*0562*/ 	.byte	0x04
	.zero		1


	//   ....[36]....
        /*0564*/ 	.word	0x00009c40
        /*0568*/ 	.word	0x000000ff
        /*056c*/ 	.word	0x00034840
        /*0570*/ 	.short	0x010a
        /*0572*/ 	.byte	0x26
	.zero		1


	//   ....[37]....
        /*0574*/ 	.word	0x0000aa00
        /*0578*/ 	.word	0x000000ff
        /*057c*/ 	.word	0x00034800
        /*0580*/ 	.short	0x0107
        /*0582*/ 	.byte	0x26
	.zero		1


	//   ....[38]....
        /*0584*/ 	.word	0x0000aa70
        /*0588*/ 	.word	0x000000ff
        /*058c*/ 	.word	0x00034800
        /*0590*/ 	.short	0x0101
        /*0592*/ 	.byte	0x26
	.zero		1


	//   ....[39]....
        /*0594*/ 	.word	0x0000aa90
        /*0598*/ 	.word	0x000000ff
        /*059c*/ 	.word	0x00034820
        /*05a0*/ 	.short	0x010a
        /*05a2*/ 	.byte	0x26
	.zero		1


	//   ....[40]....
        /*05a4*/ 	.word	0x0000ae70
        /*05a8*/ 	.word	0x000000ff
        /*05ac*/ 	.word	0x00034848
        /*05b0*/ 	.short	0x010a
        /*05b2*/ 	.byte	0x26
	.zero		1


	//   ....[41]....
        /*05b4*/ 	.word	0x0000b210
        /*05b8*/ 	.word	0x000000ff
        /*05bc*/ 	.word	0x00034860
        /*05c0*/ 	.short	0x010a
        /*05c2*/ 	.byte	0x26
	.zero		1


	//   ....[42]....
        /*05c4*/ 	.word	0x0000b710
        /*05c8*/ 	.word	0x000000ff
        /*05cc*/ 	.word	0x00034840
        /*05d0*/ 	.short	0x010a
        /*05d2*/ 	.byte	0x26
	.zero		1


	//   ....[43]....
        /*05d4*/ 	.word	0x0000bac0
        /*05d8*/ 	.word	0x000000ff
        /*05dc*/ 	.word	0x00034868
        /*05e0*/ 	.short	0x010a
        /*05e2*/ 	.byte	0x26
	.zero		1


	//   ....[44]....
        /*05e4*/ 	.word	0x0000c010
        /*05e8*/ 	.word	0x000000ff
        /*05ec*/ 	.word	0x00034848
        /*05f0*/ 	.short	0x010a
        /*05f2*/ 	.byte	0x26
	.zero		1


	//   ....[45]....
        /*05f4*/ 	.word	0x0000c3a0
        /*05f8*/ 	.word	0x000000ff
        /*05fc*/ 	.word	0x00034860
        /*0600*/ 	.short	0x010a
        /*0602*/ 	.byte	0x26
	.zero		1


	//   ....[46]....
        /*0604*/ 	.word	0x0000c740
        /*0608*/ 	.word	0x00000003
        /*060c*/ 	.word	0x00034860
        /*0610*/ 	.short	0x010a
        /*0612*/ 	.byte	0x3f
	.zero		1


	//   ....[47]....
        /*0614*/ 	.word	0x0000cad0
        /*0618*/ 	.word	0x00000002
        /*061c*/ 	.word	0x00034820
        /*0620*/ 	.short	0x010a
        /*0622*/ 	.byte	0x3f
	.zero		1


	//   ....[48]....
        /*0624*/ 	.word	0x0000cc50
        /*0628*/ 	.word	0x00000006
        /*062c*/ 	.word	0x00000000
        /*0630*/ 	.short	0x010a
        /*0632*/ 	.byte	0x3f
	.zero		1


	//   ....[49]....
        /*0634*/ 	.word	0x0000ccc0
        /*0638*/ 	.word	0x00000003
        /*063c*/ 	.word	0x00000000
        /*0640*/ 	.short	0x010a
        /*0642*/ 	.byte	0x3f
	.zero		1


	//   ....[50]....
        /*0644*/ 	.word	0x0000cd20
        /*0648*/ 	.word	0x00000000
        /*064c*/ 	.word	0x00000000
        /*0650*/ 	.short	0x010a
        /*0652*/ 	.byte	0x3f
	.zero		1


	//   ....[51]....
        /*0654*/ 	.word	0x0000cd50
        /*0658*/ 	.word	0x00000003
        /*065c*/ 	.word	0x00000000
        /*0660*/ 	.short	0x010a
        /*0662*/ 	.byte	0x3f
	.zero		1


	//   ....[52]....
        /*0664*/ 	.word	0x0000cdc0
        /*0668*/ 	.word	0x00000000
        /*066c*/ 	.word	0x00034800
        /*0670*/ 	.short	0x010a
        /*0672*/ 	.byte	0x3f
	.zero		1


	//   ....[53]....
        /*0674*/ 	.word	0x0000ce20
        /*0678*/ 	.word	0x00000000
        /*067c*/ 	.word	0x00034830
        /*0680*/ 	.short	0x010a
        /*0682*/ 	.byte	0x3f
	.zero		1


	//   ....[54]....
        /*0684*/ 	.word	0x0000ce80
        /*0688*/ 	.word	0x0000000a
        /*068c*/ 	.word	0x00034830
        /*0690*/ 	.short	0x010a
        /*0692*/ 	.byte	0x3f
	.zero		1


	//   ....[55]....
        /*0694*/ 	.word	0x0000cee0
        /*0698*/ 	.word	0x00000009
        /*069c*/ 	.word	0x00034850
        /*06a0*/ 	.short	0x010a
        /*06a2*/ 	.byte	0x3f
	.zero		1


	//   ....[56]....
        /*06a4*/ 	.word	0x0000cf30
        /*06a8*/ 	.word	0x0000000e
        /*06ac*/ 	.word	0x00034850
        /*06b0*/ 	.short	0x010a
        /*06b2*/ 	.byte	0x3f
	.zero		1


	//   ....[57]....
        /*06b4*/ 	.word	0x0000d090
        /*06b8*/ 	.word	0x00000003
        /*06bc*/ 	.word	0x00034840
        /*06c0*/ 	.short	0x010a
        /*06c2*/ 	.byte	0x3f
	.zero		1


	//   ....[58]....
        /*06c4*/ 	.word	0x0000dbd0
        /*06c8*/ 	.word	0x00000003
        /*06cc*/ 	.word	0x00034820
        /*06d0*/ 	.short	0x010a
        /*06d2*/ 	.byte	0x3f
	.zero		1


	//   ....[59]....
        /*06d4*/ 	.word	0x0000dc30
        /*06d8*/ 	.word	0x00000003
        /*06dc*/ 	.word	0x00034848
        /*06e0*/ 	.short	0x010a
        /*06e2*/ 	.byte	0x3f
	.zero		1


	//   ....[60]....
        /*06e4*/ 	.word	0x0000dc90
        /*06e8*/ 	.word	0x00000003
        /*06ec*/ 	.word	0x00034860
        /*06f0*/ 	.short	0x010a
        /*06f2*/ 	.byte	0x3f
	.zero		1


	//   ....[61]....
        /*06f4*/ 	.word	0x0000dcf0
        /*06f8*/ 	.word	0x00000003
        /*06fc*/ 	.word	0x00034840
        /*0700*/ 	.short	0x010a
        /*0702*/ 	.byte	0x3f
	.zero		1


	//   ....[62]....
        /*0704*/ 	.word	0x0000dd50
        /*0708*/ 	.word	0x00000003
        /*070c*/ 	.word	0x00034868
        /*0710*/ 	.short	0x010a
        /*0712*/ 	.byte	0x3f
	.zero		1


	//   ....[63]....
        /*0714*/ 	.word	0x0000ddb0
        /*0718*/ 	.word	0x00000003
        /*071c*/ 	.word	0x00034848
        /*0720*/ 	.short	0x010a
        /*0722*/ 	.byte	0x3f
	.zero		1


	//   ....[64]....
        /*0724*/ 	.word	0x0000de10
        /*0728*/ 	.word	0x00000003
        /*072c*/ 	.word	0x00034860
        /*0730*/ 	.short	0x010a
        /*0732*/ 	.byte	0x3f
	.zero		1


	//   ....[65]....
        /*0734*/ 	.word	0x0000de60
        /*0738*/ 	.word	0x00000003
        /*073c*/ 	.word	0x00034860
        /*0740*/ 	.short	0x010a
        /*0742*/ 	.byte	0x3f
	.zero		1


	//   ....[66]....
        /*0744*/ 	.word	0x0000deb0
        /*0748*/ 	.word	0x00000002
        /*074c*/ 	.word	0x00034820
        /*0750*/ 	.short	0x010a
        /*0752*/ 	.byte	0x3f
	.zero		1


	//   ....[67]....
        /*0754*/ 	.word	0x0000e050
        /*0758*/ 	.word	0x00000006
        /*075c*/ 	.word	0x00000000
        /*0760*/ 	.short	0x010a
        /*0762*/ 	.byte	0x3f
	.zero		1


	//   ....[68]....
        /*0764*/ 	.word	0x0000e0a0
        /*0768*/ 	.word	0x00000003
        /*076c*/ 	.word	0x00000000
        /*0770*/ 	.short	0x010a
        /*0772*/ 	.byte	0x3f
	.zero		1


	//   ....[69]....
        /*0774*/ 	.word	0x0000e0f0
        /*0778*/ 	.word	0x00000000
        /*077c*/ 	.word	0x00000000
        /*0780*/ 	.short	0x010a
        /*0782*/ 	.byte	0x3f
	.zero		1


	//----- nvinfo : EIATTR_NUM_MBARRIERS
	.align		4
.L_335:
        /*0784*/ 	.byte	0x03, 0x38
        /*0786*/ 	.short	0x0016


	//----- nvinfo : EIATTR_EXIT_INSTR_OFFSETS
	.align		4
        /*0788*/ 	.byte	0x04, 0x1c
        /*078a*/ 	.short	(.L_337 - .L_336)


	//   ....[0]....
.L_336:
        /*078c*/ 	.word	0x0000cda0


	//----- nvinfo : EIATTR_MAX_THREADS
	.align		4
.L_337:
        /*0790*/ 	.byte	0x04, 0x05
        /*0792*/ 	.short	(.L_339 - .L_338)
.L_338:
        /*0794*/ 	.word	0x00000180
        /*0798*/ 	.word	0x00000001
        /*079c*/ 	.word	0x00000001


	//----- nvinfo : EIATTR_CRS_STACK_SIZE
	.align		4
.L_339:
        /*07a0*/ 	.byte	0x04, 0x1e
        /*07a2*/ 	.short	(.L_341 - .L_340)
.L_340:
        /*07a4*/ 	.word	0x00000000


	//----- nvinfo : EIATTR_CBANK_PARAM_SIZE
	.align		4
.L_341:
        /*07a8*/ 	.byte	0x03, 0x19
        /*07aa*/ 	.short	0x0a70


	//----- nvinfo : EIATTR_PARAM_CBANK
	.align		4
        /*07ac*/ 	.byte	0x04, 0x0a
        /*07ae*/ 	.short	(.L_343 - .L_342)
	.align		4
.L_342:
        /*07b0*/ 	.word	index@(.nv.constant0._ZN7cutlass13device_kernelIN5flash11enable_sm90INS1_16FlashAttnFwdSm90INS1_25CollectiveMainloopFwdSm90ILi2EN4cute5tupleIJNS5_1CILi1EEES8_S8_EEENS6_IJNS7_ILi128EEESA_NS7_ILi192EEEEEELi128ENS_6half_tEfNS_4arch4Sm90ELb0ELb0ELb1ELb0ELb0ELb0ELb0ELb1ELb1ELb1ELb1ELb0EEENS1_21CollectiveEpilogueFwdINS6_IJSA_SA_SA_EEES9_SD_SF_Li256ELb0ELb1ELb1ELb0EEENS1_19SingleTileSchedulerILb0ELb1ELb1ELi128EEEEEEEEEvNT_6ParamsE)
        /*07b4*/ 	.short	0x0210
        /*07b6*/ 	.short	0x0a70


	//----- nvinfo : EIATTR_SW_WAR
	.align		4
.L_343:
        /*07b8*/ 	.byte	0x04, 0x36
        /*07ba*/ 	.short	(.L_345 - .L_344)
.L_344:
        /*07bc*/ 	.word	0x00000008
.L_345:


//--------------------- .nv.info._ZN7cutlass13device_kernelIN5flash11enable_sm90INS1_16FlashAttnFwdSm90INS1_25CollectiveMainloopFwdSm90ILi2EN4cute5tupleIJNS5_1CILi1EEES8_S8_EEENS6_IJNS7_ILi128EEESA_NS7_ILi192EEEEEELi128ENS_6half_tEfNS_4arch4Sm90ELb0ELb0ELb1ELb1ELb0ELb0ELb0ELb1ELb1ELb1ELb1ELb0EEENS1_21CollectiveEpilogueFwdINS6_IJSA_SA_SA_EEES9_SD_SF_Li256ELb1ELb1ELb1ELb0EEENS1_36VarlenDynamicPersistentTileSchedulerILi128ELi128ELi256ELi128ELb1ELb1ELb1ELb0ELb1ELb1EEEEEEEEEvNT_6ParamsE --------------------------
	.section	.nv.info._ZN7cutlass13device_kernelIN5flash11enable_sm90INS1_16FlashAttnFwdSm90INS1_25CollectiveMainloopFwdSm90ILi2EN4cute5tupleIJNS5_1CILi1EEES8_S8_EEENS6_IJNS7_ILi128EEESA_NS7_ILi192EEEEEELi128ENS_6half_tEfNS_4arch4Sm90ELb0ELb0ELb1ELb1ELb0ELb0ELb0ELb1ELb1ELb1ELb1ELb0EEENS1_21CollectiveEpilogueFwdINS6_IJSA_SA_SA_EEES9_SD_SF_Li256ELb1ELb1ELb1ELb0EEENS1_36VarlenDynamicPersistentTileSchedulerILi128ELi128ELi256ELi128ELb1ELb1ELb1ELb0ELb1ELb1EEEEEEEEEvNT_6ParamsE,"",@"SHT_CUDA_INFO"
	.sectionflags	@""
	.align	4


	//----- nvinfo : EIATTR_CUDA_API_VERSION
	.align		4
        /*0000*/ 	.byte	0x04, 0x37
        /*0002*/ 	.short	(.L_347 - .L_346)
.L_346:
        /*0004*/ 	.word	0x00000082


	//----- nvinfo : EIATTR_KPARAM_INFO
	.align		4
.L_347:
        /*0008*/ 	.byte	0x04, 0x17
        /*000a*/ 	.short	(.L_349 - .L_348)
.L_348:
        /*000c*/ 	.word	0x00000000
        /*0010*/ 	.short	0x0000
        /*0012*/ 	.short	0x0070
        /*0014*/ 	.byte	0x00, 0xf0, 0x01, 0x2a


	//----- nvinfo : EIATTR_SPARSE_MMA_MASK
	.align		4
.L_349:
        /*0018*/ 	.byte	0x03, 0x50
        /*001a*/ 	.short	0x0000


	//----- nvinfo : EIATTR_MAXREG_COUNT
	.align		4
        /*001c*/ 	.byte	0x03, 0x1b
        /*001e*/ 	.short	0x00a8


	//----- nvinfo : EIATTR_NUM_BARRIERS
	.align		4
        /*0020*/ 	.byte	0x02, 0x4c
        /*0022*/ 	.byte	0x09
	.zero		1


	//----- nvinfo : EIATTR_EXTERNS
	.align		4
        /*0024*/ 	.byte	0x04, 0x0f
        /*0026*/ 	.short	(.L_351 - .L_350)


	//   ....[0]....
	.align		4
.L_350:
        /*0028*/ 	.word	index@(__assertfail)


	//----- nvinfo : EIATTR_ANNOTATIONS
	.align		4
.L_351:
        /*002c*/ 	.byte	0x04, 0x55
        /*002e*/ 	.short	(.L_353 - .L_352)


	//   ....[0]....
.L_352:
        /* <DEDUP_REMOVED lines=69> */


	//----- nvinfo : EIATTR_MERCURY_ISA_VERSION
	.align		4
.L_353:
        /*0470*/ 	.byte	0x03, 0x5f
        /*0472*/ 	.short	0x0101


	//----- nvinfo : EIATTR_UNUSED_LOAD_BYTE_OFFSET
	.align		4
        /*0474*/ 	.byte	0x04, 0x44
        /*0476*/ 	.short	(.L_355 - .L_354)


	//   ....[0]....
.L_354:
        /*0478*/ 	.word	0x000009f0
        /*047c*/ 	.word	0x0000fff0


	//   ....[1]....
        /*0480*/ 	.word	0x00007fb0
        /*0484*/ 	.word	0x0000fff0


	//----- nvinfo : EIATTR_INT_WARP_WIDE_INSTR_OFFSETS
	.align		4
.L_355:
        /*0488*/ 	.byte	0x04, 0x31
        /*048a*/ 	.short	(.L_357 - .L_356)


	//   ....[0]....
.L_356:
        /*048c*/ 	.word	0x00000120


	//   ....[1]....
        /*0490*/ 	.word	0x00000160


	//   ....[2]....
        /*0494*/ 	.word	0x00000220


	//   ....[3]....
        /*0498*/ 	.word	0x0000c280


	//   ....[4]....
        /*049c*/ 	.word	0x0000c310


	//   ....[5]....
        /*04a0*/ 	.word	0x0000fd50


	//   ....[6]....
        /*04a4*/ 	.word	0x0000fdb0


	//----- nvinfo : EIATTR_COOP_GROUP_MASK_REGIDS
	.align		4
.L_357:
        /*04a8*/ 	.byte	0x04, 0x29
        /*04aa*/ 	.short	(.L_359 - .L_358)


	//   ....[0]....
.L_358:
        /*04ac*/ 	.word	0xffffffff


	//   ....[1]....
        /*04b0*/ 	.word	0xffffffff


	//   ....[2]....
        /*04b4*/ 	.word	0xffffffff


	//   ....[3]....
        /*04b8*/ 	.word	0xffffffff


	//   ....[4]....
        /*04bc*/ 	.word	0xffffffff


	//   ....[5]....
        /*04c0*/ 	.word	0xffffffff


	//   ....[6]....
        /*04c4*/ 	.word	0xffffffff


	//   ....[7]....
        /*04c8*/ 	.word	0xffffffff


	//   ....[8]....
        /*04cc*/ 	.word	0xffffffff


	//   ....[9]....
        /*04d0*/ 	.word	0xffffffff


	//   ....[10]....
        /*04d4*/ 	.word	0xffffffff


	//   ....[11]....
        /*04d8*/ 	.word	0xffffffff


	//   ....[12]....
        /*04dc*/ 	.word	0xffffffff


	//   ....[13]....
        /*04e0*/ 	.word	0xffffffff


	//   ....[14]....
        /*04e4*/ 	.word	0xffffffff


	//   ....[15]....
        /*04e8*/ 	.word	0xffffffff


	//   ....[16]....
        /*04ec*/ 	.word	0xffffffff


	//   ....[17]....
        /*04f0*/ 	.word	0xffffffff


	//   ....[18]....
        /*04f4*/ 	.word	0xffffffff


	//   ....[19]....
        /*04f8*/ 	.word	0xffffffff


	//   ....[20]....
        /*04fc*/ 	.word	0xffffffff


	//   ....[21]....
        /*0500*/ 	.word	0xffffffff


	//   ....[22]....
        /*0504*/ 	.word	0xffffffff


	//   ....[23]....
        /*0508*/ 	.word	0xffffffff


	//   ....[24]....
        /*050c*/ 	.word	0xffffffff


	//   ....[25]....
        /*0510*/ 	.word	0xffffffff


	//   ....[26]....
        /*0514*/ 	.word	0xffffffff


	//   ....[27]....
        /*0518*/ 	.word	0xffffffff


	//   ....[28]....
        /*051c*/ 	.word	0xffffffff


	//   ....[29]....
        /*0520*/ 	.word	0xffffffff


	//   ....[30]....
        /*0524*/ 	.word	0xffffffff


	//   ....[31]....
        /*0528*/ 	.word	0xffffffff


	//   ....[32]....
        /*052c*/ 	.word	0xffffffff


	//   ....[33]....
        /*0530*/ 	.word	0xffffffff


	//   ....[34]....
        /*0534*/ 	.word	0xffffffff


	//   ....[35]....
        /*0538*/ 	.word	0xffffffff


	//   ....[36]....
        /*053c*/ 	.word	0xffffffff


	//   ....[37]....
        /*0540*/ 	.word	0xffffffff


	//   ....[38]....
        /*0544*/ 	.word	0xffffffff


	//   ....[39]....
        /*0548*/ 	.word	0xffffffff


	//   ....[40]....
        /*054c*/ 	.word	0xffffffff


	//   ....[41]....
        /*0550*/ 	.word	0xffffffff


	//   ....[42]....
        /*0554*/ 	.word	0xffffffff


	//   ....[43]....
        /*0558*/ 	.word	0xffffffff


	//   ....[44]....
        /*055c*/ 	.word	0xffffffff


	//   ....[45]....
        /*0560*/ 	.word	0xffffffff


	//   ....[46]....
        /*0564*/ 	.word	0xffffffff


	//   ....[47]....
        /*0568*/ 	.word	0xffffffff


	//   ....[48]....
        /*056c*/ 	.word	0xffffffff


	//   ....[49]....
        /*0570*/ 	.word	0xffffffff


	//   ....[50]....
        /*0574*/ 	.word	0xffffffff


	//   ....[51]....
        /*0578*/ 	.word	0xffffffff


	//   ....[52]....
        /*057c*/ 	.word	0xffffffff


	//   ....[53]....
        /*0580*/ 	.word	0xffffffff


	//   ....[54]....
        /*0584*/ 	.word	0xffffffff


	//   ....[55]....
        /*0588*/ 	.word	0xffffffff


	//   ....[56]....
        /*058c*/ 	.word	0xffffffff


	//   ....[57]....
        /*0590*/ 	.word	0xffffffff


	//   ....[58]....
        /*0594*/ 	.word	0xffffffff


	//   ....[59]....
        /*0598*/ 	.word	0xffffffff


	//   ....[60]....
        /*059c*/ 	.word	0xffffffff


	//   ....[61]....
        /*05a0*/ 	.word	0xffffffff


	//   ....[62]....
        /*05a4*/ 	.word	0xffffffff


	//   ....[63]....
        /*05a8*/ 	.word	0xffffffff


	//   ....[64]....
        /*05ac*/ 	.word	0xffffffff


	//   ....[65]....
        /*05b0*/ 	.word	0xffffffff


	//   ....[66]....
        /*05b4*/ 	.word	0xffffffff


	//   ....[67]....
        /*05b8*/ 	.word	0xffffffff


	//   ....[68]....
        /*05bc*/ 	.word	0xffffffff


	//   ....[69]....
        /*05c0*/ 	.word	0xffffffff


	//   ....[70]....
        /*05c4*/ 	.word	0xffffffff


	//   ....[71]....
        /*05c8*/ 	.word	0xffffffff


	//   ....[72]....
        /*05cc*/ 	.word	0xffffffff


	//   ....[73]....
        /*05d0*/ 	.word	0xffffffff


	//   ....[74]....
        /*05d4*/ 	.word	0xffffffff


	//   ....[75]....
        /*05d8*/ 	.word	0xffffffff


	//   ....[76]....
        /*05dc*/ 	.word	0xffffffff


	//   ....[77]....
        /*05e0*/ 	.word	0xffffffff


	//   ....[78]....
        /*05e4*/ 	.word	0xffffffff


	//   ....[79]....
        /*05e8*/ 	.word	0xffffffff


	//   ....[80]....
        /*05ec*/ 	.word	0xffffffff


	//   ....[81]....
        /*05f0*/ 	.word	0xffffffff


	//   ....[82]....
        /*05f4*/ 	.word	0xffffffff


	//   ....[83]....
        /*05f8*/ 	.word	0xffffffff


	//   ....[84]....
        /*05fc*/ 	.word	0xffffffff


	//   ....[85]....
        /*0600*/ 	.word	0xffffffff


	//   ....[86]....
        /*0604*/ 	.word	0xffffffff


	//   ....[87]....
        /*0608*/ 	.word	0xffffffff


	//   ....[88]....
        /*060c*/ 	.word	0xffffffff


	//   ....[89]....
        /*0610*/ 	.word	0xffffffff


	//   ....[90]....
        /*0614*/ 	.word	0xffffffff


	//   ....[91]....
        /*0618*/ 	.word	0xffffffff


	//   ....[92]....
        /*061c*/ 	.word	0xffffffff


	//   ....[93]....
        /*0620*/ 	.word	0xffffffff


	//   ....[94]....
        /*0624*/ 	.word	0xffffffff


	//   ....[95]....
        /*0628*/ 	.word	0xffffffff


	//   ....[96]....
        /*062c*/ 	.word	0xffffffff


	//   ....[97]....
        /*0630*/ 	.word	0x0500000f


	//   ....[98]....
        /*0634*/ 	.word	0x0500000f


	//   ....[99]....
        /*0638*/ 	.word	0x0500000f


	//   ....[100]....
        /*063c*/ 	.word	0x0500000f


	//   ....[101]....
        /*0640*/ 	.word	0x0500000f


	//   ....[102]....
        /*0644*/ 	.word	0x0500000f


	//   ....[103]....
        /*0648*/ 	.word	0x0500000f


	//   ....[104]....
        /*064c*/ 	.word	0x0500000f


	//   ....[105]....
        /*0650*/ 	.word	0x0500000f


	//   ....[106]....
        /*0654*/ 	.word	0x0500000f


	//   ....[107]....
        /*0658*/ 	.word	0x0500000f


	//   ....[108]....
        /*065c*/ 	.word	0x0500000f


	//   ....[109]....
        /*0660*/ 	.word	0x0500000f


	//   ....[110]....
        /*0664*/ 	.word	0x0500000f


	//   ....[111]....
        /*0668*/ 	.word	0x0500000f


	//   ....[112]....
        /*066c*/ 	.word	0x0500000f


	//   ....[113]....
        /*0670*/ 	.word	0x0500000f


	//   ....[114]....
        /*0674*/ 	.word	0x0500000f


	//   ....[115]....
        /*0678*/ 	.word	0x0500000f


	//   ....[116]....
        /*067c*/ 	.word	0x0500000f


	//   ....[117]....
        /*0680*/ 	.word	0x0500000f


	//   ....[118]....
        /*0684*/ 	.word	0x0500000f


	//   ....[119]....
        /*0688*/ 	.word	0x0500000f


	//   ....[120]....
        /*068c*/ 	.word	0x0500000f


	//   ....[121]....
        /*0690*/ 	.word	0x0500000f


	//   ....[122]....
        /*0694*/ 	.word	0x0500000f


	//   ....[123]....
        /*0698*/ 	.word	0x0500000f


	//   ....[124]....
        /*069c*/ 	.word	0x0500000f


	//   ....[125]....
        /*06a0*/ 	.word	0x0500000f


	//   ....[126]....
        /*06a4*/ 	.word	0x0500000f


	//   ....[127]....
        /*06a8*/ 	.word	0x0500000f


	//   ....[128]....
        /*06ac*/ 	.word	0x0500000f


	//   ....[129]....
        /*06b0*/ 	.word	0x0500000f


	//   ....[130]....
        /*06b4*/ 	.word	0x0500000f


	//   ....[131]....
        /*06b8*/ 	.word	0x0500000f


	//   ....[132]....
        /*06bc*/ 	.word	0x0500000f


	//----- nvinfo : EIATTR_COOP_GROUP_INSTR_OFFSETS
	.align		4
.L_359:
        /*06c0*/ 	.byte	0x04, 0x28
        /*06c2*/ 	.short	(.L_361 - .L_360)


	//   ....[0]....
.L_360:
        /*06c4*/ 	.word	0x00000060


	//   ....[1]....
        /*06c8*/ 	.word	0x00000130


	//   ....[2]....
        /*06cc*/ 	.word	0x00000230


	//   ....[3]....
        /*06d0*/ 	.word	0x000003a0


	//   ....[4]....
        /*06d4*/ 	.word	0x00000500


	//   ....[5]....
        /*06d8*/ 	.word	0x00000620


	//   ....[6]....
        /*06dc*/ 	.word	0x00000780


	//   ....[7]....
        /*06e0*/ 	.word	0x00001730


	//   ....[8]....
        /*06e4*/ 	.word	0x000032e0


	//   ....[9]....
        /*06e8*/ 	.word	0x00003300


	//   ....[10]....
        /*06ec*/ 	.word	0x00003970


	//   ....[11]....
        /*06f0*/ 	.word	0x000039d0


	//   ....[12]....
        /*06f4*/ 	.word	0x00005db0


	//   ....[13]....
        /*06f8*/ 	.word	0x00005de0


	//   ....[14]....
        /*06fc*/ 	.word	0x000062f0


	//   ....[15]....
        /*0700*/ 	.word	0x00006350


	//   ....[16]....
        /*0704*/ 	.word	0x000075b0


	//   ....[17]....
        /*0708*/ 	.word	0x00007600


	//   ....[18]....
        /*070c*/ 	.word	0x00007980


	//   ....[19]....
        /*0710*/ 	.word	0x000079a0


	//   ....[20]....
        /*0714*/ 	.word	0x00008a30


	//   ....[21]....
        /*0718*/ 	.word	0x00008a70


	//   ....[22]....
        /*071c*/ 	.word	0x00008a90


	//   ....[23]....
        /*0720*/ 	.word	0x00008ac0


	//   ....[24]....
        /*0724*/ 	.word	0x00009130


	//   ....[25]....
        /*0728*/ 	.word	0x00009170


	//   ....[26]....
        /*072c*/ 	.word	0x00009230


	//   ....[27]....
        /*0730*/ 	.word	0x00009250


	//   ....[28]....
        /*0734*/ 	.word	0x00009310


	//   ....[29]....
        /*0738*/ 	.word	0x00009330


	//   ....[30]....
        /*073c*/ 	.word	0x00009400


	//   ....[31]....
        /*0740*/ 	.word	0x00009420


	//   ....[32]....
        /*0744*/ 	.word	0x000097b0


	//   ....[33]....
        /*0748*/ 	.word	0x000097c0


	//   ....[34]....
        /*074c*/ 	.word	0x00009c00


	//   ....[35]....
        /*0750*/ 	.word	0x00009c10


	//   ....[36]....
        /*0754*/ 	.word	0x0000a820


	//   ....[37]....
        /*0758*/ 	.word	0x0000a850


	//   ....[38]....
        /*075c*/ 	.word	0x0000a920


	//   ....[39]....
        /*0760*/ 	.word	0x0000a940


	//   ....[40]....
        /*0764*/ 	.word	0x0000aa00


	//   ....[41]....
        /*0768*/ 	.word	0x0000aa20


	//   ....[42]....
        /*076c*/ 	.word	0x0000aaf0


	//   ....[43]....
        /*0770*/ 	.word	0x0000ab10


	//   ....[44]....
        /*0774*/ 	.word	0x0000ac50


	//   ....[45]....
        /*0778*/ 	.word	0x0000ae80


	//   ....[46]....
        /*077c*/ 	.word	0x0000aeb0


	//   ....[47]....
        /*0780*/ 	.word	0x0000aee0


	//   ....[48]....
        /*0784*/ 	.word	0x0000af10


	//   ....[49]....
        /*0788*/ 	.word	0x0000af40


	//   ....[50]....
        /*078c*/ 	.word	0x0000af70


	//   ....[51]....
        /*0790*/ 	.word	0x0000b110


	//   ....[52]....
        /*0794*/ 	.word	0x0000b140


	//   ....[53]....
        /*0798*/ 	.word	0x0000b170


	//   ....[54]....
        /*079c*/ 	.word	0x0000b1a0


	//   ....[55]....
        /*07a0*/ 	.word	0x0000b1d0


	//   ....[56]....
        /*07a4*/ 	.word	0x0000b200


	//   ....[57]....
        /*07a8*/ 	.word	0x0000b290


	//   ....[58]....
        /*07ac*/ 	.word	0x0000b2c0


	//   ....[59]....
        /*07b0*/ 	.word	0x0000b2d0


	//   ....[60]....
        /*07b4*/ 	.word	0x0000b380


	//   ....[61]....
        /*07b8*/ 	.word	0x0000c860


	//   ....[62]....
        /*07bc*/ 	.word	0x0000d420


	//   ....[63]....
        /*07c0*/ 	.word	0x0000d440


	//   ....[64]....
        /*07c4*/ 	.word	0x0000d470


	//   ....[65]....
        /*07c8*/ 	.word	0x0000d4a0


	//   ....[66]....
        /*07cc*/ 	.word	0x0000d5c0


	//   ....[67]....
        /*07d0*/ 	.word	0x0000d5d0


	//   ....[68]....
        /*07d4*/ 	.word	0x0000d670


	//   ....[69]....
        /*07d8*/ 	.word	0x0000d680


	//   ....[70]....
        /*07dc*/ 	.word	0x0000d720


	//   ....[71]....
        /*07e0*/ 	.word	0x0000d730


	//   ....[72]....
        /*07e4*/ 	.word	0x0000d7d0


	//   ....[73]....
        /*07e8*/ 	.word	0x0000d7e0


	//   ....[74]....
        /*07ec*/ 	.word	0x0000d860


	//   ....[75]....
        /*07f0*/ 	.word	0x0000d890


	//   ....[76]....
        /*07f4*/ 	.word	0x0000d8e0


	//   ....[77]....
        /*07f8*/ 	.word	0x0000d920


	//   ....[78]....
        /*07fc*/ 	.word	0x00010480


	//   ....[79]....
        /*0800*/ 	.word	0x000104b0


	//   ....[80]....
        /*0804*/ 	.word	0x00010520


	//   ....[81]....
        /*0808*/ 	.word	0x00010550


	//   ....[82]....
        /*080c*/ 	.word	0x00010580


	//   ....[83]....
        /*0810*/ 	.word	0x000105b0


	//   ....[84]....
        /*0814*/ 	.word	0x000105e0


	//   ....[85]....
        /*0818*/ 	.word	0x00010610


	//   ....[86]....
        /*081c*/ 	.word	0x000107d0


	//   ....[87]....
        /*0820*/ 	.word	0x00010800


	//   ....[88]....
        /*0824*/ 	.word	0x00010830


	//   ....[89]....
        /*0828*/ 	.word	0x00010860


	//   ....[90]....
        /*082c*/ 	.word	0x00010890


	//   ....[91]....
        /*0830*/ 	.word	0x000108c0


	//   ....[92]....
        /*0834*/ 	.word	0x00010980


	//   ....[93]....
        /*0838*/ 	.word	0x000109a0


	//   ....[94]....
        /*083c*/ 	.word	0x000109b0


	//   ....[95]....
        /*0840*/ 	.word	0x00010a10


	//   ....[96]....
        /*0844*/ 	.word	0x00011130


	//   ....[97]....
        /*0848*/ 	.word	0x000115e0


	//   ....[98]....
        /*084c*/ 	.word	0x00011760


	//   ....[99]....
        /*0850*/ 	.word	0x000117b0


	//   ....[100]....
        /*0854*/ 	.word	0x00011840


	//   ....[101]....
        /*0858*/ 	.word	0x000118d0


	//   ....[102]....
        /*085c*/ 	.word	0x00011a10


	//   ....[103]....
        /*0860*/ 	.word	0x00011b00


	//   ....[104]....
        /*0864*/ 	.word	0x00011be0


	//   ....[105]....
        /*0868*/ 	.word	0x00011cf0


	//   ....[106]....
        /*086c*/ 	.word	0x00011d50


	//   ....[107]....
        /*0870*/ 	.word	0x00011e60


	//   ....[108]....
        /*0874*/ 	.word	0x00011ec0


	//   ....[109]....
        /*0878*/ 	.word	0x00011fd0


	//   ....[110]....
        /*087c*/ 	.word	0x00012030


	//   ....[111]....
        /*0880*/ 	.word	0x00012130


	//   ....[112]....
        /*0884*/ 	.word	0x000121a0


	//   ....[113]....
        /*0888*/ 	.word	0x00012280


	//   ....[114]....
        /*088c*/ 	.word	0x000125f0


	//   ....[115]....
        /*0890*/ 	.word	0x00012690


	//   ....[116]....
        /*0894*/ 	.word	0x00012830


	//   ....[117]....
        /*0898*/ 	.word	0x000128b0


	//   ....[118]....
        /*089c*/ 	.word	0x00012930


	//   ....[119]....
        /*08a0*/ 	.word	0x000129b0


	//   ....[120]....
        /*08a4*/ 	.word	0x00012a30


	//   ....[121]....
        /*08a8*/ 	.word	0x00012ac0


	//   ....[122]....
        /*08ac*/ 	.word	0x00012b60


	//   ....[123]....
        /*08b0*/ 	.word	0x00012c10


	//   ....[124]....
        /*08b4*/ 	.word	0x00012c90


	//   ....[125]....
        /*08b8*/ 	.word	0x00012d10


	//   ....[126]....
        /*08bc*/ 	.word	0x00012d90


	//   ....[127]....
        /*08c0*/ 	.word	0x00012e20


	//   ....[128]....
        /*08c4*/ 	.word	0x00012ea0


	//   ....[129]....
        /*08c8*/ 	.word	0x00012f40


	//   ....[130]....
        /*08cc*/ 	.word	0x00012f90


	//   ....[131]....
        /*08d0*/ 	.word	0x00013020


	//   ....[132]....
        /*08d4*/ 	.word	0x00013150


	//----- nvinfo : EIATTR_REG_RECONFIG
	.align		4
.L_361:
        /*08d8*/ 	.byte	0x01, 0x54
	.zero		2


	//----- nvinfo : EIATTR_SYSCALL_OFFSETS
	.align		4
        /*08dc*/ 	.byte	0x04, 0x46
        /*08de*/ 	.short	(.L_363 - .L_362)


	//   ....[0]....
.L_362:
        /*08e0*/ 	.word	0x00001910


	//   ....[1]....
        /*08e4*/ 	.word	0x0000c480


	//   ....[2]....
        /*08e8*/ 	.word	0x0000c5d0


	//   ....[3]....
        /*08ec*/ 	.word	0x0000c6d0


	//   ....[4]....
        /*08f0*/ 	.word	0x0000d000


	//----- nvinfo : EIATTR_MBARRIER_INSTR_OFFSETS
	.align		4
.L_363:
        /*08f4*/ 	.byte	0x04, 0x39
        /*08f6*/ 	.short	(.L_365 - .L_364)


	//   ....[0]....
.L_364:
        /*08f8*/ 	.word	0x00000250
        /*08fc*/ 	.word	0x000000ff
        /*0900*/ 	.word	0x00034800
        /*0904*/ 	.short	0x0100
        /*0906*/ 	.byte	0x08
	.zero		1


	//   ....[1]....
        /*0908*/ 	.word	0x00000260
        /*090c*/ 	.word	0x000000ff
        /*0910*/ 	.word	0x00034820
        /*0914*/ 	.short	0x0100
        /*0916*/ 	.byte	0x08
	.zero		1


	//   ....[2]....
        /*0918*/ 	.word	0x00000350
        /*091c*/ 	.word	0x000000ff
        /*0920*/ 	.word	0x00034830
        /*0924*/ 	.short	0x0100
        /*0926*/ 	.byte	0x08
	.zero		1


	//   ....[3]....
        /*0928*/ 	.word	0x00000360
        /*092c*/ 	.word	0x000000ff
        /*0930*/ 	.word	0x00034840
        /*0934*/ 	.short	0x0100
        /*0936*/ 	.byte	0x08
	.zero		1


	//   ....[4]....
        /*0938*/ 	.word	0x00000370
        /*093c*/ 	.word	0x000000ff
        /*0940*/ 	.word	0x00034838
        /*0944*/ 	.short	0x0100
        /*0946*/ 	.byte	0x08
	.zero		1


	//   ....[5]....
        /*0948*/ 	.word	0x00000380
        /*094c*/ 	.word	0x000000ff
        /*0950*/ 	.word	0x00034848
        /*0954*/ 	.short	0x0100
        /*0956*/ 	.byte	0x08
	.zero		1


	//   ....[6]....
        /*0958*/ 	.word	0x000004b0
        /*095c*/ 	.word	0x000000ff
        /*0960*/ 	.word	0x00034850
        /*0964*/ 	.short	0x0100
        /*0966*/ 	.byte	0x08
	.zero		1


	//   ....[7]....
        /*0968*/ 	.word	0x000004c0
        /*096c*/ 	.word	0x000000ff
        /*0970*/ 	.word	0x00034860
        /*0974*/ 	.short	0x0100
        /*0976*/ 	.byte	0x08
	.zero		1


	//   ....[8]....
        /*0978*/ 	.word	0x000004d0
        /*097c*/ 	.word	0x000000ff
        /*0980*/ 	.word	0x00034858
        /*0984*/ 	.short	0x0100
        /*0986*/ 	.byte	0x08
	.zero		1


	//   ....[9]....
        /*0988*/ 	.word	0x000004e0
        /*098c*/ 	.word	0x000000ff
        /*0990*/ 	.word	0x00034868
        /*0994*/ 	.short	0x0100
        /*0996*/ 	.byte	0x08
	.zero		1


	//   ....[10]....
        /*0998*/ 	.word	0x000005d0
        /*099c*/ 	.word	0x000000ff
        /*09a0*/ 	.word	0x00034870
        /*09a4*/ 	.short	0x0100
        /*09a6*/ 	.byte	0x06
	.zero		1


	//   ....[11]....
        /*09a8*/ 	.word	0x000005e0
        /*09ac*/ 	.word	0x000000ff
        /*09b0*/ 	.word	0x00034880
        /*09b4*/ 	.short	0x0100
        /*09b6*/ 	.byte	0x06
	.zero		1


	//   ....[12]....
        /*09b8*/ 	.word	0x000005f0
        /*09bc*/ 	.word	0x000000ff
        /*09c0*/ 	.word	0x00034878
        /*09c4*/ 	.short	0x0100
        /*09c6*/ 	.byte	0x06
	.zero		1


	//   ....[13]....
        /*09c8*/ 	.word	0x00000600
        /*09cc*/ 	.word	0x000000ff
        /*09d0*/ 	.word	0x00034888
        /*09d4*/ 	.short	0x0100
        /*09d6*/ 	.byte	0x06
	.zero		1


	//   ....[14]....
        /*09d8*/ 	.word	0x00000730
        /*09dc*/ 	.word	0x000000ff
        /*09e0*/ 	.word	0x00034890
        /*09e4*/ 	.short	0x0100
        /*09e6*/ 	.byte	0x08
	.zero		1


	//   ....[15]....
        /*09e8*/ 	.word	0x00000740
        /*09ec*/ 	.word	0x000000ff
        /*09f0*/ 	.word	0x000348a0
        /*09f4*/ 	.short	0x0100
        /*09f6*/ 	.byte	0x08
	.zero		1


	//   ....[16]....
        /*09f8*/ 	.word	0x00000750
        /*09fc*/ 	.word	0x000000ff
        /*0a00*/ 	.word	0x00034898
        /*0a04*/ 	.short	0x0100
        /*0a06*/ 	.byte	0x08
	.zero		1


	//   ....[17]....
        /*0a08*/ 	.word	0x00000760
        /*0a0c*/ 	.word	0x000000ff
        /*0a10*/ 	.word	0x000348a8
        /*0a14*/ 	.short	0x0100
        /*0a16*/ 	.byte	0x08
	.zero		1


	//   ....[18]....
        /*0a18*/ 	.word	0x00000890
        /*0a1c*/ 	.word	0x000000ff
        /*0a20*/ 	.word	0x000348b0
        /*0a24*/ 	.short	0x0100
        /*0a26*/ 	.byte	0x08
	.zero		1


	//   ....[19]....
        /*0a28*/ 	.word	0x000008a0
        /*0a2c*/ 	.word	0x000000ff
        /*0a30*/ 	.word	0x000348c0
        /*0a34*/ 	.short	0x0100
        /*0a36*/ 	.byte	0x08
	.zero		1


	//   ....[20]....
        /*0a38*/ 	.word	0x000008b0
        /*0a3c*/ 	.word	0x000000ff
        /*0a40*/ 	.word	0x000348b8
        /*0a44*/ 	.short	0x0100
        /*0a46*/ 	.byte	0x08
	.zero		1


	//   ....[21]....
        /*0a48*/ 	.word	0x000008c0
        /*0a4c*/ 	.word	0x000000ff
        /*0a50*/ 	.word	0x000348c8
        /*0a54*/ 	.short	0x0100
        /*0a56*/ 	.byte	0x08
	.zero		1


	//   ....[22]....
        /*0a58*/ 	.word	0x000019c0
        /*0a5c*/ 	.word	0x00000000
        /*0a60*/ 	.word	0x00034800
        /*0a64*/ 	.short	0x010a
        /*0a66*/ 	.byte	0x3f
	.zero		1


	//   ....[23]....
        /*0a68*/ 	.word	0x00001a30
        /*0a6c*/ 	.word	0x00000003
        /*0a70*/ 	.word	0x00034830
        /*0a74*/ 	.short	0x010a
        /*0a76*/ 	.byte	0x3f
	.zero		1


	//   ....[24]....
        /*0a78*/ 	.word	0x00001aa0
        /*0a7c*/ 	.word	0x00000003
        /*0a80*/ 	.word	0x00034830
        /*0a84*/ 	.short	0x010a
        /*0a86*/ 	.byte	0x3f
	.zero		1


	//   ....[25]....
        /*0a88*/ 	.word	0x000028f0
        /*0a8c*/ 	.word	0x00000003
        /*0a90*/ 	.word	0x00000000
        /*0a94*/ 	.short	0x0101
        /*0a96*/ 	.byte	0x3f
	.zero		1


	//   ....[26]....
        /*0a98*/ 	.word	0x00004930
        /*0a9c*/ 	.word	0x0000000d
        /*0aa0*/ 	.word	0x00034830
        /*0aa4*/ 	.short	0x010a
        /*0aa6*/ 	.byte	0x3f
	.zero		1


	//   ....[27]....
        /*0aa8*/ 	.word	0x00004980
        /*0aac*/ 	.word	0x0000000d
        /*0ab0*/ 	.word	0x00034830
        /*0ab4*/ 	.short	0x010a
        /*0ab6*/ 	.byte	0x3f
	.zero		1


	//   ....[28]....
        /*0ab8*/ 	.word	0x000051b0
        /*0abc*/ 	.word	0x0000000b
        /*0ac0*/ 	.word	0x00034850
        /*0ac4*/ 	.short	0x010a
        /*0ac6*/ 	.byte	0x3f
	.zero		1


	//   ....[29]....
        /*0ac8*/ 	.word	0x000051f0
        /*0acc*/ 	.word	0x0000000b
        /*0ad0*/ 	.word	0x00034850
        /*0ad4*/ 	.short	0x010a
        /*0ad6*/ 	.byte	0x3f
	.zero		1


	//   ....[30]....
        /*0ad8*/ 	.word	0x000069d0
        /*0adc*/ 	.word	0x00000021
        /*0ae0*/ 	.word	0x00000000
        /*0ae4*/ 	.short	0x0101
        /*0ae6*/ 	.byte	0x3f
	.zero		1


	//   ....[31]....
        /*0ae8*/ 	.word	0x00006a20
        /*0aec*/ 	.word	0x00000023
        /*0af0*/ 	.word	0x00000000
        /*0af4*/ 	.short	0x0101
        /*0af6*/ 	.byte	0x3f
	.zero		1


	//   ....[32]....
        /*0af8*/ 	.word	0x00007510
        /*0afc*/ 	.word	0x0000000c
        /*0b00*/ 	.word	0x00034850
        /*0b04*/ 	.short	0x010a
        /*0b06*/ 	.byte	0x3f
	.zero		1


	//   ....[33]....
        /*0b08*/ 	.word	0x00007550
        /*0b0c*/ 	.word	0x0000000c
        /*0b10*/ 	.word	0x00034850
        /*0b14*/ 	.short	0x010a
        /*0b16*/ 	.byte	0x3f
	.zero		1


	//   ....[34]....
        /*0b18*/ 	.word	0x00007b40
        /*0b1c*/ 	.word	0x00000006
        /*0b20*/ 	.word	0x00000000
        /*0b24*/ 	.short	0x0101
        /*0b26*/ 	.byte	0x3f
	.zero		1


	//   ....[35]....
        /*0b28*/ 	.word	0x00009160
        /*0b2c*/ 	.word	0x00000011
        /*0b30*/ 	.word	0x00000000
        /*0b34*/ 	.short	0x0101
        /*0b36*/ 	.byte	0x3f
	.zero		1


	//   ....[36]....
        /*0b38*/ 	.word	0x00009620
        /*0b3c*/ 	.word	0x00000011
        /*0b40*/ 	.word	0x00000000
        /*0b44*/ 	.short	0x0101
        /*0b46*/ 	.byte	0x3f
	.zero		1


	//   ....[37]....
        /*0b48*/ 	.word	0x0000cab0
        /*0b4c*/ 	.word	0x00000000
        /*0b50*/ 	.word	0x00034840
        /*0b54*/ 	.short	0x010a
        /*0b56*/ 	.byte	0x3f
	.zero		1


	//   ....[38]....
        /*0b58*/ 	.word	0x0000da30
        /*0b5c*/ 	.word	0x00000012
        /*0b60*/ 	.word	0x00034800
        /*0b64*/ 	.short	0x0107
        /*0b66*/ 	.byte	0x3f
	.zero		1


	//   ....[39]....
        /*0b68*/ 	.word	0x0000db40
        /*0b6c*/ 	.word	0x00000012
        /*0b70*/ 	.word	0x00034800
        /*0b74*/ 	.short	0x0101
        /*0b76*/ 	.byte	0x3f
	.zero		1


	//   ....[40]....
        /*0b78*/ 	.word	0x0000db60
        /*0b7c*/ 	.word	0x00000012
        /*0b80*/ 	.word	0x00034820
        /*0b84*/ 	.short	0x010a
        /*0b86*/ 	.byte	0x3f
	.zero		1


	//   ....[41]....
        /*0b88*/ 	.word	0x0000df20
        /*0b8c*/ 	.word	0x00000003
        /*0b90*/ 	.word	0x00034840
        /*0b94*/ 	.short	0x010a
        /*0b96*/ 	.byte	0x3f
	.zero		1


	//   ....[42]....
        /*0b98*/ 	.word	0x0000e3b0
        /*0b9c*/ 	.word	0x00000003
        /*0ba0*/ 	.word	0x00000060
        /*0ba4*/ 	.short	0x010a
        /*0ba6*/ 	.byte	0x3f
	.zero		1


	//   ....[43]....
        /*0ba8*/ 	.word	0x0000ea40
        /*0bac*/ 	.word	0x00000003
        /*0bb0*/ 	.word	0x00034840
        /*0bb4*/ 	.short	0x010a
        /*0bb6*/ 	.byte	0x3f
	.zero		1


	//   ....[44]....
        /*0bb8*/ 	.word	0x0000eed0
        /*0bbc*/ 	.word	0x00000002
        /*0bc0*/ 	.word	0x00000060
        /*0bc4*/ 	.short	0x010a
        /*0bc6*/ 	.byte	0x3f
	.zero		1


	//   ....[45]....
        /*0bc8*/ 	.word	0x0000f4a0
        /*0bcc*/ 	.word	0x00000002
        /*0bd0*/ 	.word	0x00034840
        /*0bd4*/ 	.short	0x010a
        /*0bd6*/ 	.byte	0x3f
	.zero		1


	//   ....[46]....
        /*0bd8*/ 	.word	0x0000f930
        /*0bdc*/ 	.word	0x00000002
        /*0be0*/ 	.word	0x00000060
        /*0be4*/ 	.short	0x010a
        /*0be6*/ 	.byte	0x3f
	.zero		1


	//   ....[47]....
        /*0be8*/ 	.word	0x0000feb0
        /*0bec*/ 	.word	0x00000000
        /*0bf0*/ 	.word	0x00034860
        /*0bf4*/ 	.short	0x010a
        /*0bf6*/ 	.byte	0x3f
	.zero		1


	//   ....[48]....
        /*0bf8*/ 	.word	0x000110b0
        /*0bfc*/ 	.word	0x00000000
        /*0c00*/ 	.word	0x00034820
        /*0c04*/ 	.short	0x010a
        /*0c06*/ 	.byte	0x3f
	.zero		1


	//   ....[49]....
        /*0c08*/ 	.word	0x000112a0
        /*0c0c*/ 	.word	0x00000006
        /*0c10*/ 	.word	0x00000000
        /*0c14*/ 	.short	0x010a
        /*0c16*/ 	.byte	0x3f
	.zero		1


	//   ....[50]....
        /*0c18*/ 	.word	0x000112d0
        /*0c1c*/ 	.word	0x00000007
        /*0c20*/ 	.word	0x00000000
        /*0c24*/ 	.short	0x010a
        /*0c26*/ 	.byte	0x3f
	.zero		1


	//   ....[51]....
        /*0c28*/ 	.word	0x00011330
        /*0c2c*/ 	.word	0x00000004
        /*0c30*/ 	.word	0x00000000
        /*0c34*/ 	.short	0x010a
        /*0c36*/ 	.byte	0x3f
	.zero		1


	//   ....[52]....
        /*0c38*/ 	.word	0x00011360
        /*0c3c*/ 	.word	0x00000003
        /*0c40*/ 	.word	0x00000000
        /*0c44*/ 	.short	0x010a
        /*0c46*/ 	.byte	0x3f
	.zero		1


	//   ....[53]....
        /*0c48*/ 	.word	0x000113c0
        /*0c4c*/ 	.word	0x00000000
        /*0c50*/ 	.word	0x00034800
        /*0c54*/ 	.short	0x010a
        /*0c56*/ 	.byte	0x3f
	.zero		1


	//   ....[54]....
        /*0c58*/ 	.word	0x00011410
        /*0c5c*/ 	.word	0x00000003
        /*0c60*/ 	.word	0x00034830
        /*0c64*/ 	.short	0x010a
        /*0c66*/ 	.byte	0x3f
	.zero		1


	//   ....[55]....
        /*0c68*/ 	.word	0x00011460
        /*0c6c*/ 	.word	0x0000000d
        /*0c70*/ 	.word	0x00034830
        /*0c74*/ 	.short	0x010a
        /*0c76*/ 	.byte	0x3f
	.zero		1


	//   ....[56]....
        /*0c78*/ 	.word	0x000114b0
        /*0c7c*/ 	.word	0x0000000b
        /*0c80*/ 	.word	0x00034850
        /*0c84*/ 	.short	0x010a
        /*0c86*/ 	.byte	0x3f
	.zero		1


	//   ....[57]....
        /*0c88*/ 	.word	0x00011500
        /*0c8c*/ 	.word	0x0000000c
        /*0c90*/ 	.word	0x00034850
        /*0c94*/ 	.short	0x010a
        /*0c96*/ 	.byte	0x3f
	.zero		1


	//   ....[58]....
        /*0c98*/ 	.word	0x000116a0
        /*0c9c*/ 	.word	0x00000000
        /*0ca0*/ 	.word	0x00034840
        /*0ca4*/ 	.short	0x010a
        /*0ca6*/ 	.byte	0x3f
	.zero		1


	//   ....[59]....
        /*0ca8*/ 	.word	0x00012300
        /*0cac*/ 	.word	0x00000012
        /*0cb0*/ 	.word	0x00034820
        /*0cb4*/ 	.short	0x010a
        /*0cb6*/ 	.byte	0x3f
	.zero		1


	//   ....[60]....
        /*0cb8*/ 	.word	0x00012350
        /*0cbc*/ 	.word	0x00000003
        /*0cc0*/ 	.word	0x00034840
        /*0cc4*/ 	.short	0x010a
        /*0cc6*/ 	.byte	0x3f
	.zero		1


	//   ....[61]....
        /*0cc8*/ 	.word	0x000123a0
        /*0ccc*/ 	.word	0x00000003
        /*0cd0*/ 	.word	0x00000060
        /*0cd4*/ 	.short	0x010a
        /*0cd6*/ 	.byte	0x3f
	.zero		1


	//   ....[62]....
        /*0cd8*/ 	.word	0x000123f0
        /*0cdc*/ 	.word	0x00000003
        /*0ce0*/ 	.word	0x00034840
        /*0ce4*/ 	.short	0x010a
        /*0ce6*/ 	.byte	0x3f
	.zero		1


	//   ....[63]....
        /*0ce8*/ 	.word	0x00012440
        /*0cec*/ 	.word	0x00000002
        /*0cf0*/ 	.word	0x00000060
        /*0cf4*/ 	.short	0x010a
        /*0cf6*/ 	.byte	0x3f
	.zero		1


	//   ....[64]....
        /*0cf8*/ 	.word	0x00012490
        /*0cfc*/ 	.word	0x00000002
        /*0d00*/ 	.word	0x00034840
        /*0d04*/ 	.short	0x010a
        /*0d06*/ 	.byte	0x3f
	.zero		1


	//   ....[65]....
        /*0d08*/ 	.word	0x000124e0
        /*0d0c*/ 	.word	0x00000002
        /*0d10*/ 	.word	0x00000060
        /*0d14*/ 	.short	0x010a
        /*0d16*/ 	.byte	0x3f
	.zero		1


	//   ....[66]....
        /*0d18*/ 	.word	0x00012530
        /*0d1c*/ 	.word	0x00000000
        /*0d20*/ 	.word	0x00034860
        /*0d24*/ 	.short	0x010a
        /*0d26*/ 	.byte	0x3f
	.zero		1


	//   ....[67]....
        /*0d28*/ 	.word	0x00013070
        /*0d2c*/ 	.word	0x00000000
        /*0d30*/ 	.word	0x00034820
        /*0d34*/ 	.short	0x010a
        /*0d36*/ 	.byte	0x3f
	.zero		1


	//   ....[68]....
        /*0d38*/ 	.word	0x00013210
        /*0d3c*/ 	.word	0x00000006
        /*0d40*/ 	.word	0x00000000
        /*0d44*/ 	.short	0x010a
        /*0d46*/ 	.byte	0x3f
	.zero		1


	//   ....[69]....
        /*0d48*/ 	.word	0x00013260
        /*0d4c*/ 	.word	0x00000007
        /*0d50*/ 	.word	0x00000000
        /*0d54*/ 	.short	0x010a
        /*0d56*/ 	.byte	0x3f
	.zero		1


	//   ....[70]....
        /*0d58*/ 	.word	0x000132b0
        /*0d5c*/ 	.word	0x00000004
        /*0d60*/ 	.word	0x00000000
        /*0d64*/ 	.short	0x010a
        /*0d66*/ 	.byte	0x3f
	.zero		1


	//----- nvinfo : EIATTR_NUM_MBARRIERS
	.align		4
.L_365:
        /*0d68*/ 	.byte	0x03, 0x38
        /*0d6a*/ 	.short	0x0016


	//----- nvinfo : EIATTR_EXIT_INSTR_OFFSETS
	.align		4
        /*0d6c*/ 	.byte	0x04, 0x1c
        /*0d6e*/ 	.short	(.L_367 - .L_366)


	//   ....[0]....
.L_366:
        /*0d70*/ 	.word	0x00000a30


	//   ....[1]....
        /*0d74*/ 	.word	0x0000ac00


	//   ....[2]....
        /*0d78*/ 	.word	0x000113b0


	//----- nvinfo : EIATTR_MAX_THREADS
	.align		4
.L_367:
        /*0d7c*/ 	.byte	0x04, 0x05
        /*0d7e*/ 	.short	(.L_369 - .L_368)
.L_368:
        /*0d80*/ 	.word	0x00000180
        /*0d84*/ 	.word	0x00000001
        /*0d88*/ 	.word	0x00000001


	//----- nvinfo : EIATTR_CRS_STACK_SIZE
	.align		4
.L_369:
        /*0d8c*/ 	.byte	0x04, 0x1e
        /*0d8e*/ 	.short	(.L_371 - .L_370)
.L_370:
        /*0d90*/ 	.word	0x00000000


	//----- nvinfo : EIATTR_CBANK_PARAM_SIZE
	.align		4
.L_371:
        /*0d94*/ 	.byte	0x03, 0x19
        /*0d96*/ 	.short	0x0af0


	//----- nvinfo : EIATTR_PARAM_CBANK
	.align		4
        /*0d98*/ 	.byte	0x04, 0x0a
        /*0d9a*/ 	.short	(.L_373 - .L_372)
	.align		4
.L_372:
        /*0d9c*/ 	.word	index@(.nv.constant0._ZN7cutlass13device_kernelIN5flash11enable_sm90INS1_16FlashAttnFwdSm90INS1_25CollectiveMainloopFwdSm90ILi2EN4cute5tupleIJNS5_1CILi1EEES8_S8_EEENS6_IJNS7_ILi128EEESA_NS7_ILi192EEEEEELi128ENS_6half_tEfNS_4arch4Sm90ELb0ELb0ELb1ELb1ELb0ELb0ELb0ELb1ELb1ELb1ELb1ELb0EEENS1_21CollectiveEpilogueFwdINS6_IJSA_SA_SA_EEES9_SD_SF_Li256ELb1ELb1ELb1ELb0EEENS1_36VarlenDynamicPersistentTileSchedulerILi128ELi128ELi256ELi128ELb1ELb1ELb1ELb0ELb1ELb1EEEEEEEEEvNT_6ParamsE)
        /*0da0*/ 	.short	0x0210
        /*0da2*/ 	.short	0x0af0


	//----- nvinfo : EIATTR_SW_WAR
	.align		4
.L_373:
        /*0da4*/ 	.byte	0x04, 0x36
        /*0da6*/ 	.short	(.L_375 - .L_374)
.L_374:
        /*0da8*/ 	.word	0x00000008
.L_375:


//--------------------- .nv.info._ZN7cutlass13device_kernelIN5flash11enable_sm90INS1_16FlashAttnFwdSm90INS1_25CollectiveMainloopFwdSm90ILi2EN4cute5tupleIJNS5_1CILi1EEES8_S8_EEENS6_IJNS7_ILi128EEESA_NS7_ILi192EEEEEELi128ENS_6half_tEfNS_4arch4Sm90ELb0ELb0ELb1ELb1ELb0ELb1ELb0ELb1ELb1ELb1ELb1ELb0EEENS1_21CollectiveEpilogueFwdINS6_IJSA_SA_SA_EEES9_SD_SF_Li256ELb1ELb1ELb1ELb0EEENS1_36VarlenDynamicPersistentTileSchedulerILi128ELi128ELi256ELi128ELb1ELb1ELb1ELb0ELb1ELb1EEEEEEEEEvNT_6ParamsE --------------------------
	.section	.nv.info._ZN7cutlass13device_kernelIN5flash11enable_sm90INS1_16FlashAttnFwdSm90INS1_25CollectiveMainloopFwdSm90ILi2EN4cute5tupleIJNS5_1CILi1EEES8_S8_EEENS6_IJNS7_ILi128EEESA_NS7_ILi192EEEEEELi128ENS_6half_tEfNS_4arch4Sm90ELb0ELb0ELb1ELb1ELb0ELb1ELb0ELb1ELb1ELb1ELb1ELb0EEENS1_21CollectiveEpilogueFwdINS6_IJSA_SA_SA_EEES9_SD_SF_Li256ELb1ELb1ELb1ELb0EEENS1_36VarlenDynamicPersistentTileSchedulerILi128ELi128ELi256ELi128ELb1ELb1ELb1ELb0ELb1ELb1EEEEEEEEEvNT_6ParamsE,"",@"SHT_CUDA_INFO"
	.sectionflags	@""
	.align	4


	//----- nvinfo : EIATTR_CUDA_API_VERSION
	.align		4
        /*0000*/ 	.byte	0x04, 0x37
        /*0002*/ 	.short	(.L_377 - .L_376)
.L_376:
        /*0004*/ 	.word	0x00000082


	//----- nvinfo : EIATTR_KPARAM_INFO
	.align		4
.L_377:
        /*0008*/ 	.byte	0x04, 0x17
        /*000a*/ 	.short	(.L_379 - .L_378)
.L_378:
        /*000c*/ 	.word	0x00000000
        /*0010*/ 	.short	0x0000
        /*0012*/ 	.short	0x0070
        /*0014*/ 	.byte	0x00, 0xf0, 0x01, 0x2a


	//----- nvinfo : EIATTR_SPARSE_MMA_MASK
	.align		4
.L_379:
        /*0018*/ 	.byte	0x03, 0x50
        /*001a*/ 	.short	0x0000


	//----- nvinfo : EIATTR_MAXREG_COUNT
	.align		4
        /*001c*/ 	.byte	0x03, 0x1b
        /*001e*/ 	.short	0x00a8


	//----- nvinfo : EIATTR_NUM_BARRIERS
	.align		4
        /*0020*/ 	.byte	0x02, 0x4c
        /*0022*/ 	.byte	0x10
	.zero		1


	//----- nvinfo : EIATTR_EXTERNS
	.align		4
        /*0024*/ 	.byte	0x04, 0x0f
        /*0026*/ 	.short	(.L_381 - .L_380)


	//   ....[0]....
	.align		4
.L_380:
        /*0028*/ 	.word	index@(__assertfail)


	//----- nvinfo : EIATTR_ANNOTATIONS
	.align		4
.L_381:
        /*002c*/ 	.byte	0x04, 0x55
        /*002e*/ 	.short	(.L_383 - .L_382)


	//   ....[0]....
.L_382:
        /* <DEDUP_REMOVED lines=125> */


	//----- nvinfo : EIATTR_MERCURY_ISA_VERSION
	.align		4
.L_383:
        /*07f0*/ 	.byte	0x03, 0x5f
        /*07f2*/ 	.short	0x0101


	//----- nvinfo : EIATTR_UNUSED_LOAD_BYTE_OFFSET
	.align		4
        /*07f4*/ 	.byte	0x04, 0x44
        /*07f6*/ 	.short	(.L_385 - .L_384)


	//   ....[0]....
.L_384:
        /*07f8*/ 	.word	0x00000ab0
        /*07fc*/ 	.word	0x0000fff0


	//   ....[1]....
        /*0800*/ 	.word	0x00017890
        /*0804*/ 	.word	0x0000fff0


	//----- nvinfo : EIATTR_INT_WARP_WIDE_INSTR_OFFSETS
	.align		4
.L_385:
        /*0808*/ 	.byte	0x04, 0x31
        /*080a*/ 	.short	(.L_387 - .L_386)


	//   ....[0]....
.L_386:
        /*080c*/ 	.word	0x00000190


	//   ....[1]....
        /*0810*/ 	.word	0x000001d0


	//   ....[2]....
        /*0814*/ 	.word	0x00000240


	//   ....[3]....
        /*0818*/ 	.word	0x0001d570


	//   ....[4]....
        /*081c*/ 	.word	0x0001d600


	//   ....[5]....
        /*0820*/ 	.word	0x000210b0


	//   ....[6]....
        /*0824*/ 	.word	0x00021110


	//----- nvinfo : EIATTR_COOP_GROUP_MASK_REGIDS
	.align		4
.L_387:
        /*0828*/ 	.byte	0x04, 0x29
        /*082a*/ 	.short	(.L_389 - .L_388)


	//   ....[0]....
.L_388:
        /*082c*/ 	.word	0xffffffff


	//   ....[1]....
        /*0830*/ 	.word	0xffffffff


	//   ....[2]....
        /*0834*/ 	.word	0xffffffff


	//   ....[3]....
        /*0838*/ 	.word	0xffffffff


	//   ....[4]....
        /*083c*/ 	.word	0xffffffff


	//   ....[5]....
        /*0840*/ 	.word	0xffffffff


	//   ....[6]....
        /*0844*/ 	.word	0xffffffff


	//   ....[7]....
        /*0848*/ 	.word	0xffffffff


	//   ....[8]....
        /*084c*/ 	.word	0xffffffff


	//   ....[9]....
        /*0850*/ 	.word	0xffffffff


	//   ....[10]....
        /*0854*/ 	.word	0xffffffff


	//   ....[11]....
        /*0858*/ 	.word	0xffffffff


	//   ....[12]....
        /*085c*/ 	.word	0xffffffff


	//   ....[13]....
        /*0860*/ 	.word	0xffffffff


	//   ....[14]....
        /*0864*/ 	.word	0xffffffff


	//   ....[15]....
        /*0868*/ 	.word	0xffffffff


	//   ....[16]....
        /*086c*/ 	.word	0xffffffff


	//   ....[17]....
        /*0870*/ 	.word	0xffffffff


	//   ....[18]....
        /*0874*/ 	.word	0xffffffff


	//   ....[19]....
        /*0878*/ 	.word	0xffffffff


	//   ....[20]....
        /*087c*/ 	.word	0xffffffff


	//   ....[21]....
        /*0880*/ 	.word	0xffffffff


	//   ....[22]....
        /*0884*/ 	.word	0xffffffff


	//   ....[23]....
        /*0888*/ 	.word	0xffffffff


	//   ....[24]....
        /*088c*/ 	.word	0xffffffff


	//   ....[25]....
        /*0890*/ 	.word	0xffffffff


	//   ....[26]....
        /*0894*/ 	.word	0xffffffff


	//   ....[27]....
        /*0898*/ 	.word	0xffffffff


	//   ....[28]....
        /*089c*/ 	.word	0xffffffff


	//   ....[29]....
        /*08a0*/ 	.word	0xffffffff


	//   ....[30]....
        /*08a4*/ 	.word	0xffffffff


	//   ....[31]....
        /*08a8*/ 	.word	0xffffffff


	//   ....[32]....
        /*08ac*/ 	.word	0xffffffff


	//   ....[33]....
        /*08b0*/ 	.word	0xffffffff


	//   ....[34]....
        /*08b4*/ 	.word	0xffffffff


	//   ....[35]....
        /*08b8*/ 	.word	0xffffffff


	//   ....[36]....
        /*08bc*/ 	.word	0xffffffff


	//   ....[37]....
        /*08c0*/ 	.word	0xffffffff


	//   ....[38]....
        /*08c4*/ 	.word	0xffffffff


	//   ....[39]....
        /*08c8*/ 	.word	0xffffffff


	//   ....[40]....
        /*08cc*/ 	.word	0xffffffff


	//   ....[41]....
        /*08d0*/ 	.word	0xffffffff


	//   ....[42]....
        /*08d4*/ 	.word	0xffffffff


	//   ....[43]....
        /*08d8*/ 	.word	0xffffffff


	//   ....[44]....
        /*08dc*/ 	.word	0xffffffff


	//   ....[45]....
        /*08e0*/ 	.word	0xffffffff


	//   ....[46]....
        /*08e4*/ 	.word	0xffffffff


	//   ....[47]....
        /*08e8*/ 	.word	0xffffffff


	//   ....[48]....
        /*08ec*/ 	.word	0xffffffff


	//   ....[49]....
        /*08f0*/ 	.word	0xffffffff


	//   ....[50]....
        /*08f4*/ 	.word	0xffffffff


	//   ....[51]....
        /*08f8*/ 	.word	0xffffffff


	//   ....[52]....
        /*08fc*/ 	.word	0xffffffff


	//   ....[53]....
        /*0900*/ 	.word	0xffffffff


	//   ....[54]....
        /*0904*/ 	.word	0xffffffff


	//   ....[55]....
        /*0908*/ 	.word	0xffffffff


	//   ....[56]....
        /*090c*/ 	.word	0xffffffff


	//   ....[57]....
        /*0910*/ 	.word	0xffffffff


	//   ....[58]....
        /*0914*/ 	.word	0xffffffff


	//   ....[59]....
        /*0918*/ 	.word	0xffffffff


	//   ....[60]....
        /*091c*/ 	.word	0xffffffff


	//   ....[61]....
        /*0920*/ 	.word	0xffffffff


	//   ....[62]....
        /*0924*/ 	.word	0xffffffff


	//   ....[63]....
        /*0928*/ 	.word	0xffffffff


	//   ....[64]....
        /*092c*/ 	.word	0xffffffff


	//   ....[65]....
        /*0930*/ 	.word	0xffffffff


	//   ....[66]....
        /*0934*/ 	.word	0xffffffff


	//   ....[67]....
        /*0938*/ 	.word	0xffffffff


	//   ....[68]....
        /*093c*/ 	.word	0xffffffff


	//   ....[69]....
        /*0940*/ 	.word	0xffffffff


	//   ....[70]....
        /*0944*/ 	.word	0xffffffff


	//   ....[71]....
        /*0948*/ 	.word	0xffffffff


	//   ....[72]....
        /*094c*/ 	.word	0xffffffff


	//   ....[73]....
        /*0950*/ 	.word	0xffffffff


	//   ....[74]....
        /*0954*/ 	.word	0xffffffff


	//   ....[75]....
        /*0958*/ 	.word	0xffffffff


	//   ....[76]....
        /*095c*/ 	.word	0xffffffff


	//   ....[77]....
        /*0960*/ 	.word	0xffffffff


	//   ....[78]....
        /*0964*/ 	.word	0xffffffff


	//   ....[79]....
        /*0968*/ 	.word	0xffffffff


	//   ....[80]....
        /*096c*/ 	.word	0xffffffff


	//   ....[81]....
        /*0970*/ 	.word	0xffffffff


	//   ....[82]....
        /*0974*/ 	.word	0xffffffff


	//   ....[83]....
        /*0978*/ 	.word	0xffffffff


	//   ....[84]....
        /*097c*/ 	.word	0xffffffff


	//   ....[85]....
        /*0980*/ 	.word	0xffffffff


	//   ....[86]....
        /*0984*/ 	.word	0xffffffff


	//   ....[87]....
        /*0988*/ 	.word	0xffffffff


	//   ....[88]....
        /*098c*/ 	.word	0xffffffff


	//   ....[89]....
        /*0990*/ 	.word	0xffffffff


	//   ....[90]....
        /*0994*/ 	.word	0xffffffff


	//   ....[91]....
        /*0998*/ 	.word	0xffffffff


	//   ....[92]....
        /*099c*/ 	.word	0xffffffff


	//   ....[93]....
        /*09a0*/ 	.word	0xffffffff


	//   ....[94]....
        /*09a4*/ 	.word	0xffffffff


	//   ....[95]....
        /*09a8*/ 	.word	0xffffffff


	//   ....[96]....
        /*09ac*/ 	.word	0xffffffff


	//   ....[97]....
        /*09b0*/ 	.word	0xffffffff


	//   ....[98]....
        /*09b4*/ 	.word	0xffffffff


	//   ....[99]....
        /*09b8*/ 	.word	0xffffffff


	//   ....[100]....
        /*09bc*/ 	.word	0xffffffff


	//   ....[101]....
        /*09c0*/ 	.word	0xffffffff


	//   ....[102]....
        /*09c4*/ 	.word	0xffffffff


	//   ....[103]....
        /*09c8*/ 	.word	0xffffffff


	//   ....[104]....
        /*09cc*/ 	.word	0xffffffff


	//   ....[105]....
        /*09d0*/ 	.word	0xffffffff


	//   ....[106]....
        /*09d4*/ 	.word	0x0500000f


	//   ....[107]....
        /*09d8*/ 	.word	0x0500000f


	//   ....[108]....
        /*09dc*/ 	.word	0x0500000f


	//   ....[109]....
        /*09e0*/ 	.word	0x0500000f


	//   ....[110]....
        /*09e4*/ 	.word	0x0500000f


	//   ....[111]....
        /*09e8*/ 	.word	0x0500000f


	//   ....[112]....
        /*09ec*/ 	.word	0x0500000f


	//   ....[113]....
        /*09f0*/ 	.word	0x0500000f


	//   ....[114]....
        /*09f4*/ 	.word	0x0500000f


	//   ....[115]....
        /*09f8*/ 	.word	0x0500000f


	//   ....[116]....
        /*09fc*/ 	.word	0x0500000f


	//   ....[117]....
        /*0a00*/ 	.word	0x0500000f


	//   ....[118]....
        /*0a04*/ 	.word	0x0500000f


	//   ....[119]....
        /*0a08*/ 	.word	0x0500000f


	//   ....[120]....
        /*0a0c*/ 	.word	0x0500000f


	//   ....[121]....
        /*0a10*/ 	.word	0x0500000f


	//   ....[122]....
        /*0a14*/ 	.word	0x0500000f


	//   ....[123]....
        /*0a18*/ 	.word	0x0500000f


	//   ....[124]....
        /*0a1c*/ 	.word	0x0500000f


	//   ....[125]....
        /*0a20*/ 	.word	0x0500000f


	//   ....[126]....
        /*0a24*/ 	.word	0x0500000f


	//   ....[127]....
        /*0a28*/ 	.word	0x0500000f


	//   ....[128]....
        /*0a2c*/ 	.word	0x0500000f


	//   ....[129]....
        /*0a30*/ 	.word	0x0500000f


	//   ....[130]....
        /*0a34*/ 	.word	0x0500000f


	//   ....[131]....
        /*0a38*/ 	.word	0x0500000f


	//   ....[132]....
        /*0a3c*/ 	.word	0x0500000f


	//   ....[133]....
        /*0a40*/ 	.word	0x0500000f


	//   ....[134]....
        /*0a44*/ 	.word	0x0500000f


	//   ....[135]....
        /*0a48*/ 	.word	0x0500000f


	//   ....[136]....
        /*0a4c*/ 	.word	0x0500000f


	//   ....[137]....
        /*0a50*/ 	.word	0x0500000f


	//   ....[138]....
        /*0a54*/ 	.word	0x0500000f


	//   ....[139]....
        /*0a58*/ 	.word	0x0500000f


	//   ....[140]....
        /*0a5c*/ 	.word	0x0500000f


	//   ....[141]....
        /*0a60*/ 	.word	0x0500000f


	//   ....[142]....
        /*0a64*/ 	.word	0x0500000f


	//   ....[143]....
        /*0a68*/ 	.word	0x0500000f


	//   ....[144]....
        /*0a6c*/ 	.word	0x0500000f


	//   ....[145]....
        /*0a70*/ 	.word	0x0500000f


	//   ....[146]....
        /*0a74*/ 	.word	0x0500000f


	//   ....[147]....
        /*0a78*/ 	.word	0x0500000f


	//   ....[148]....
        /*0a7c*/ 	.word	0x0500000f


	//   ....[149]....
        /*0a80*/ 	.word	0x0500000f


	//   ....[150]....
        /*0a84*/ 	.word	0x0500000f


	//----- nvinfo : EIATTR_COOP_GROUP_INSTR_OFFSETS
	.align		4
.L_389:
        /*0a88*/ 	.byte	0x04, 0x28
        /*0a8a*/ 	.short	(.L_391 - .L_390)


	//   ....[0]....
.L_390:
        /*0a8c*/ 	.word	0x00000060


	//   ....[1]....
        /*0a90*/ 	.word	0x000001a0


	//   ....[2]....
        /*0a94*/ 	.word	0x000001f0


	//   ....[3]....
        /*0a98*/ 	.word	0x00000420


	//   ....[4]....
        /*0a9c*/ 	.word	0x00000580


	//   ....[5]....
        /*0aa0*/ 	.word	0x000006a0


	//   ....[6]....
        /*0aa4*/ 	.word	0x00000800


	//   ....[7]....
        /*0aa8*/ 	.word	0x0000aeb0


	//   ....[8]....
        /*0aac*/ 	.word	0x0000b430


	//   ....[9]....
        /*0ab0*/ 	.word	0x0000b440


	//   ....[10]....
        /*0ab4*/ 	.word	0x0000b450


	//   ....[11]....
        /*0ab8*/ 	.word	0x0000b460


	//   ....[12]....
        /*0abc*/ 	.word	0x0000df00


	//   ....[13]....
        /*0ac0*/ 	.word	0x0000df10


	//   ....[14]....
        /*0ac4*/ 	.word	0x0000df20


	//   ....[15]....
        /*0ac8*/ 	.word	0x0000df30


	//   ....[16]....
        /*0acc*/ 	.word	0x00012790


	//   ....[17]....
        /*0ad0*/ 	.word	0x000127c0


	//   ....[18]....
        /*0ad4*/ 	.word	0x00012e40


	//   ....[19]....
        /*0ad8*/ 	.word	0x00012ea0


	//   ....[20]....
        /*0adc*/ 	.word	0x000156b0


	//   ....[21]....
        /*0ae0*/ 	.word	0x000156e0


	//   ....[22]....
        /*0ae4*/ 	.word	0x00015c70


	//   ....[23]....
        /*0ae8*/ 	.word	0x00015ce0


	//   ....[24]....
        /*0aec*/ 	.word	0x000171e0


	//   ....[25]....
        /*0af0*/ 	.word	0x00017280


	//   ....[26]....
        /*0af4*/ 	.word	0x000172b0


	//   ....[27]....
        /*0af8*/ 	.word	0x000172c0


	//   ....[28]....
        /*0afc*/ 	.word	0x00018340


	//   ....[29]....
        /*0b00*/ 	.word	0x00018350


	//   ....[30]....
        /*0b04*/ 	.word	0x00018360


	//   ....[31]....
        /*0b08*/ 	.word	0x00018370


	//   ....[32]....
        /*0b0c*/ 	.word	0x00018a20


	//   ....[33]....
        /*0b10*/ 	.word	0x00018a50


	//   ....[34]....
        /*0b14*/ 	.word	0x00018b40


	//   ....[35]....
        /*0b18*/ 	.word	0x00018b60


	//   ....[36]....
        /*0b1c*/ 	.word	0x00018c20


	//   ....[37]....
        /*0b20*/ 	.word	0x00018c40


	//   ....[38]....
        /*0b24*/ 	.word	0x00018d10


	//   ....[39]....
        /*0b28*/ 	.word	0x00018d30


	//   ....[40]....
        /*0b2c*/ 	.word	0x000191b0


	//   ....[41]....
        /*0b30*/ 	.word	0x000191c0


	//   ....[42]....
        /*0b34*/ 	.word	0x00019600


	//   ....[43]....
        /*0b38*/ 	.word	0x00019610


	//   ....[44]....
        /*0b3c*/ 	.word	0x0001a280


	//   ....[45]....
        /*0b40*/ 	.word	0x0001a2a0


	//   ....[46]....
        /*0b44*/ 	.word	0x0001a360


	//   ....[47]....
        /*0b48*/ 	.word	0x0001a380


	//   ....[48]....
        /*0b4c*/ 	.word	0x0001a440


	//   ....[49]....
        /*0b50*/ 	.word	0x0001a460


	//   ....[50]....
        /*0b54*/ 	.word	0x0001a530


	//   ....[51]....
        /*0b58*/ 	.word	0x0001a550


	//   ....[52]....
        /*0b5c*/ 	.word	0x0001a6a0


	//   ....[53]....
        /*0b60*/ 	.word	0x0001a8d0


	//   ....[54]....
        /*0b64*/ 	.word	0x0001a900


	//   ....[55]....
        /*0b68*/ 	.word	0x0001a930


	//   ....[56]....
        /*0b6c*/ 	.word	0x0001a960


	//   ....[57]....
        /*0b70*/ 	.word	0x0001a990


	//   ....[58]....
        /*0b74*/ 	.word	0x0001a9c0


	//   ....[59]....
        /*0b78*/ 	.word	0x0001ab60


	//   ....[60]....
        /*0b7c*/ 	.word	0x0001ab90


	//   ....[61]....
        /*0b80*/ 	.word	0x0001abc0


	//   ....[62]....
        /*0b84*/ 	.word	0x0001abf0


	//   ....[63]....
        /*0b88*/ 	.word	0x0001ac20


	//   ....[64]....
        /*0b8c*/ 	.word	0x0001ac50


	//   ....[65]....
        /*0b90*/ 	.word	0x0001ace0


	//   ....[66]....
        /*0b94*/ 	.word	0x0001ad10


	//   ....[67]....
        /*0b98*/ 	.word	0x0001ad20


	//   ....[68]....
        /*0b9c*/ 	.word	0x0001add0


	//   ....[69]....
        /*0ba0*/ 	.word	0x0001bf60


	//   ....[70]....
        /*0ba4*/ 	.word	0x0001db50


	//   ....[71]....
        /*0ba8*/ 	.word	0x0001e740


	//   ....[72]....
        /*0bac*/ 	.word	0x0001e780


	//   ....[73]....
        /*0bb0*/ 	.word	0x0001e840


	//   ....[74]....
        /*0bb4*/ 	.word	0x0001e850


	//   ....[75]....
        /*0bb8*/ 	.word	0x0001e8f0


	//   ....[76]....
        /*0bbc*/ 	.word	0x0001e900


	//   ....[77]....
        /*0bc0*/ 	.word	0x0001e9a0


	//   ....[78]....
        /*0bc4*/ 	.word	0x0001e9b0


	//   ....[79]....
        /*0bc8*/ 	.word	0x0001ea50


	//   ....[80]....
        /*0bcc*/ 	.word	0x0001ea60


	//   ....[81]....
        /*0bd0*/ 	.word	0x0001eb00


	//   ....[82]....
        /*0bd4*/ 	.word	0x0001eb10


	//   ....[83]....
        /*0bd8*/ 	.word	0x0001ebb0


	//   ....[84]....
        /*0bdc*/ 	.word	0x0001ebc0


	//   ....[85]....
        /*0be0*/ 	.word	0x0001ec10


	//   ....[86]....
        /*0be4*/ 	.word	0x0001ec50


	//   ....[87]....
        /*0be8*/ 	.word	0x00021840


	//   ....[88]....
        /*0bec*/ 	.word	0x00021870


	//   ....[89]....
        /*0bf0*/ 	.word	0x000218c0


	//   ....[90]....
        /*0bf4*/ 	.word	0x000218f0


	//   ....[91]....
        /*0bf8*/ 	.word	0x00021920


	//   ....[92]....
        /*0bfc*/ 	.word	0x00021950


	//   ....[93]....
        /*0c00*/ 	.word	0x00021980


	//   ....[94]....
        /*0c04*/ 	.word	0x000219b0


	//   ....[95]....
        /*0c08*/ 	.word	0x00021b80


	//   ....[96]....
        /*0c0c*/ 	.word	0x00021bb0


	//   ....[97]....
        /*0c10*/ 	.word	0x00021be0


	//   ....[98]....
        /*0c14*/ 	.word	0x00021c10


	//   ....[99]....
        /*0c18*/ 	.word	0x00021c40


	//   ....[100]....
        /*0c1c*/ 	.word	0x00021c70


	//   ....[101]....
        /*0c20*/ 	.word	0x00021d30


	//   ....[102]....
        /*0c24*/ 	.word	0x00021d50


	//   ....[103]....
        /*0c28*/ 	.word	0x00021d60


	//   ....[104]....
        /*0c2c*/ 	.word	0x00021dc0


	//   ....[105]....
        /*0c30*/ 	.word	0x000224d0


	//   ....[106]....
        /*0c34*/ 	.word	0x00022910


	//   ....[107]....
        /*0c38*/ 	.word	0x000229a0


	//   ....[108]....
        /*0c3c*/ 	.word	0x000229f0


	//   ....[109]....
        /*0c40*/ 	.word	0x00022a40


	//   ....[110]....
        /*0c44*/ 	.word	0x00022b30


	//   ....[111]....
        /*0c48*/ 	.word	0x00022bc0


	//   ....[112]....
        /*0c4c*/ 	.word	0x00022c10


	//   ....[113]....
        /*0c50*/ 	.word	0x00022c60


	//   ....[114]....
        /*0c54*/ 	.word	0x00022ec0


	//   ....[115]....
        /*0c58*/ 	.word	0x000231b0


	//   ....[116]....
        /*0c5c*/ 	.word	0x00023330


	//   ....[117]....
        /*0c60*/ 	.word	0x00023380


	//   ....[118]....
        /*0c64*/ 	.word	0x00023450


	//   ....[119]....
        /*0c68*/ 	.word	0x00023560


	//   ....[120]....
        /*0c6c*/ 	.word	0x000235c0


	//   ....[121]....
        /*0c70*/ 	.word	0x000236d0


	//   ....[122]....
        /*0c74*/ 	.word	0x00023730


	//   ....[123]....
        /*0c78*/ 	.word	0x00023840


	//   ....[124]....
        /*0c7c*/ 	.word	0x000238a0


	//   ....[125]....
        /*0c80*/ 	.word	0x000239b0


	//   ....[126]....
        /*0c84*/ 	.word	0x00023a10


	//   ....[127]....
        /*0c88*/ 	.word	0x00023b20


	//   ....[128]....
        /*0c8c*/ 	.word	0x00023b80


	//   ....[129]....
        /*0c90*/ 	.word	0x00023c90


	//   ....[130]....
        /*0c94*/ 	.word	0x00023cf0


	//   ....[131]....
        /*0c98*/ 	.word	0x00023dd0


	//   ....[132]....
        /*0c9c*/ 	.word	0x00024140


	//   ....[133]....
        /*0ca0*/ 	.word	0x000241f0


	//   ....[134]....
        /*0ca4*/ 	.word	0x00024360


	//   ....[135]....
        /*0ca8*/ 	.word	0x000243f0


	//   ....[136]....
        /*0cac*/ 	.word	0x00024470


	//   ....[137]....
        /*0cb0*/ 	.word	0x000244f0


	//   ....[138]....
        /*0cb4*/ 	.word	0x00024570


	//   ....[139]....
        /*0cb8*/ 	.word	0x00024600


	//   ....[140]....
        /*0cbc*/ 	.word	0x000246a0


	//   ....[141]....
        /*0cc0*/ 	.word	0x00024770


	//   ....[142]....
        /*0cc4*/ 	.word	0x000247f0


	//   ....[143]....
        /*0cc8*/ 	.word	0x00024870


	//   ....[144]....
        /*0ccc*/ 	.word	0x000248f0


	//   ....[145]....
        /*0cd0*/ 	.word	0x00024980


	//   ....[146]....
        /*0cd4*/ 	.word	0x00024a00


	//   ....[147]....
        /*0cd8*/ 	.word	0x00024aa0


	//   ....[148]....
        /*0cdc*/ 	.word	0x00024af0


	//   ....[149]....
        /*0ce0*/ 	.word	0x00024b80


	//   ....[150]....
        /*0ce4*/ 	.word	0x00024cb0


	//----- nvinfo : EIATTR_REG_RECONFIG
	.align		4
.L_391:
        /*0ce8*/ 	.byte	0x01, 0x54
	.zero		2


	//----- nvinfo : EIATTR_SYSCALL_OFFSETS
	.align		4
        /*0cec*/ 	.byte	0x04, 0x46
        /*0cee*/ 	.short	(.L_393 - .L_392)


	//   ....[0]....
.L_392:
        /*0cf0*/ 	.word	0x00002020


	//   ....[1]....
        /*0cf4*/ 	.word	0x00002170


	//   ....[2]....
        /*0cf8*/ 	.word	0x0000b060


	//   ....[3]....
        /*0cfc*/ 	.word	0x0000b3b0


	//   ....[4]....
        /*0d00*/ 	.word	0x0001d770


	//   ....[5]....
        /*0d04*/ 	.word	0x0001d8c0


	//   ....[6]....
        /*0d08*/ 	.word	0x0001d9b0


	//   ....[7]....
        /*0d0c*/ 	.word	0x0001e310


	//----- nvinfo : EIATTR_MBARRIER_INSTR_OFFSETS
	.align		4
.L_393:
        /*0d10*/ 	.byte	0x04, 0x39
        /*0d12*/ 	.short	(.L_395 - .L_394)


	//   ....[0]....
.L_394:
        /*0d14*/ 	.word	0x000002d0
        /*0d18*/ 	.word	0x000000ff
        /*0d1c*/ 	.word	0x00034800
        /*0d20*/ 	.short	0x0100
        /*0d22*/ 	.byte	0x08
	.zero		1


	//   ....[1]....
        /*0d24*/ 	.word	0x000002e0
        /*0d28*/ 	.word	0x000000ff
        /*0d2c*/ 	.word	0x00034820
        /*0d30*/ 	.short	0x0100
        /*0d32*/ 	.byte	0x08
	.zero		1


	//   ....[2]....
        /*0d34*/ 	.word	0x000003d0
        /*0d38*/ 	.word	0x000000ff
        /*0d3c*/ 	.word	0x00034830
        /*0d40*/ 	.short	0x0100
        /*0d42*/ 	.byte	0x08
	.zero		1


	//   ....[3]....
        /*0d44*/ 	.word	0x000003e0
        /*0d48*/ 	.word	0x000000ff
        /*0d4c*/ 	.word	0x00034840
        /*0d50*/ 	.short	0x0100
        /*0d52*/ 	.byte	0x08
	.zero		1


	//   ....[4]....
        /*0d54*/ 	.word	0x000003f0
        /*0d58*/ 	.word	0x000000ff
        /*0d5c*/ 	.word	0x00034838
        /*0d60*/ 	.short	0x0100
        /*0d62*/ 	.byte	0x08
	.zero		1


	//   ....[5]....
        /*0d64*/ 	.word	0x00000400
        /*0d68*/ 	.word	0x000000ff
        /*0d6c*/ 	.word	0x00034848
        /*0d70*/ 	.short	0x0100
        /*0d72*/ 	.byte	0x08
	.zero		1


	//   ....[6]....
        /*0d74*/ 	.word	0x00000530
        /*0d78*/ 	.word	0x000000ff
        /*0d7c*/ 	.word	0x00034850
        /*0d80*/ 	.short	0x0100
        /*0d82*/ 	.byte	0x08
	.zero		1


	//   ....[7]....
        /*0d84*/ 	.word	0x00000540
        /*0d88*/ 	.word	0x000000ff
        /*0d8c*/ 	.word	0x00034860
        /*0d90*/ 	.short	0x0100
        /*0d92*/ 	.byte	0x08
	.zero		1


	//   ....[8]....
        /*0d94*/ 	.word	0x00000550
        /*0d98*/ 	.word	0x000000ff
        /*0d9c*/ 	.word	0x00034858
        /*0da0*/ 	.short	0x0100
        /*0da2*/ 	.byte	0x08
	.zero		1


	//   ....[9]....
        /*0da4*/ 	.word	0x00000560
        /*0da8*/ 	.word	0x000000ff
        /*0dac*/ 	.word	0x00034868
        /*0db0*/ 	.short	0x0100
        /*0db2*/ 	.byte	0x08
	.zero		1


	//   ....[10]....
        /*0db4*/ 	.word	0x00000650
        /*0db8*/ 	.word	0x000000ff
        /*0dbc*/ 	.word	0x00034870
        /*0dc0*/ 	.short	0x0100
        /*0dc2*/ 	.byte	0x06
	.zero		1


	//   ....[11]....
        /*0dc4*/ 	.word	0x00000660
        /*0dc8*/ 	.word	0x000000ff
        /*0dcc*/ 	.word	0x00034880
        /*0dd0*/ 	.short	0x0100
        /*0dd2*/ 	.byte	0x06
	.zero		1


	//   ....[12]....
        /*0dd4*/ 	.word	0x00000670
        /*0dd8*/ 	.word	0x000000ff
        /*0ddc*/ 	.word	0x00034878
        /*0de0*/ 	.short	0x0100
        /*0de2*/ 	.byte	0x06
	.zero		1


	//   ....[13]....
        /*0de4*/ 	.word	0x00000680
        /*0de8*/ 	.word	0x000000ff
        /*0dec*/ 	.word	0x00034888
        /*0df0*/ 	.short	0x0100
        /*0df2*/ 	.byte	0x06
	.zero		1


	//   ....[14]....
        /*0df4*/ 	.word	0x000007b0
        /*0df8*/ 	.word	0x000000ff
        /*0dfc*/ 	.word	0x00034890
        /*0e00*/ 	.short	0x0100
        /*0e02*/ 	.byte	0x08
	.zero		1


	//   ....[15]....
        /*0e04*/ 	.word	0x000007c0
        /*0e08*/ 	.word	0x000000ff
        /*0e0c*/ 	.word	0x000348a0
        /*0e10*/ 	.short	0x0100
        /*0e12*/ 	.byte	0x08
	.zero		1


	//   ....[16]....
        /*0e14*/ 	.word	0x000007d0
        /*0e18*/ 	.word	0x000000ff
        /*0e1c*/ 	.word	0x00034898
        /*0e20*/ 	.short	0x0100
        /*0e22*/ 	.byte	0x08
	.zero		1


	//   ....[17]....
        /*0e24*/ 	.word	0x000007e0
        /*0e28*/ 	.word	0x000000ff
        /*0e2c*/ 	.word	0x000348a8
        /*0e30*/ 	.short	0x0100
        /*0e32*/ 	.byte	0x08
	.zero		1


	//   ....[18]....
        /*0e34*/ 	.word	0x00000910
        /*0e38*/ 	.word	0x000000ff
        /*0e3c*/ 	.word	0x000348b0
        /*0e40*/ 	.short	0x0100
        /*0e42*/ 	.byte	0x08
	.zero		1


	//   ....[19]....
        /*0e44*/ 	.word	0x00000920
        /*0e48*/ 	.word	0x000000ff
        /*0e4c*/ 	.word	0x000348c0
        /*0e50*/ 	.short	0x0100
        /*0e52*/ 	.byte	0x08
	.zero		1


	//   ....[20]....
        /*0e54*/ 	.word	0x00000930
        /*0e58*/ 	.word	0x000000ff
        /*0e5c*/ 	.word	0x000348b8
        /*0e60*/ 	.short	0x0100
        /*0e62*/ 	.byte	0x08
	.zero		1


	//   ....[21]....
        /*0e64*/ 	.word	0x00000940
        /*0e68*/ 	.word	0x000000ff
        /*0e6c*/ 	.word	0x000348c8
        /*0e70*/ 	.short	0x0100
        /*0e72*/ 	.byte	0x08
	.zero		1


	//   ....[22]....
        /*0e74*/ 	.word	0x00003c20
        /*0e78*/ 	.word	0x00000065
        /*0e7c*/ 	.word	0x00034890
        /*0e80*/ 	.short	0x010a
        /*0e82*/ 	.byte	0x3f
	.zero		1


	//   ....[23]....
        /*0e84*/ 	.word	0x00006f50
        /*0e88*/ 	.word	0x00000065
        /*0e8c*/ 	.word	0x00034890
        /*0e90*/ 	.short	0x010a
        /*0e92*/ 	.byte	0x3f
	.zero		1


	//   ....[24]....
        /*0e94*/ 	.word	0x0000a040
        /*0e98*/ 	.word	0x00000065
        /*0e9c*/ 	.word	0x00034890
        /*0ea0*/ 	.short	0x010a
        /*0ea2*/ 	.byte	0x3f
	.zero		1


	//   ....[25]....
        /*0ea4*/ 	.word	0x0000a410
        /*0ea8*/ 	.word	0x00000028
        /*0eac*/ 	.word	0x00000000
        /*0eb0*/ 	.short	0x0101
        /*0eb2*/ 	.byte	0x3f
	.zero		1


	//   ....[26]....
        /*0eb4*/ 	.word	0x0000a450
        /*0eb8*/ 	.word	0x00000065
        /*0ebc*/ 	.word	0x000348b0
        /*0ec0*/ 	.short	0x010a
        /*0ec2*/ 	.byte	0x3f
	.zero		1


	//   ....[27]....
        /*0ec4*/ 	.word	0x0000a8f0
        /*0ec8*/ 	.word	0x00000065
        /*0ecc*/ 	.word	0x00000000
        /*0ed0*/ 	.short	0x0101
        /*0ed2*/ 	.byte	0x3f
	.zero		1


	//   ....[28]....
        /*0ed4*/ 	.word	0x0000b0e0
        /*0ed8*/ 	.word	0x00000002
        /*0edc*/ 	.word	0x00034800
        /*0ee0*/ 	.short	0x010a
        /*0ee2*/ 	.byte	0x3f
	.zero		1


	//   ....[29]....
        /*0ee4*/ 	.word	0x0000b130
        /*0ee8*/ 	.word	0x00000002
        /*0eec*/ 	.word	0x00034800
        /*0ef0*/ 	.short	0x010a
        /*0ef2*/ 	.byte	0x3f
	.zero		1


	//   ....[30]....
        /*0ef4*/ 	.word	0x0000bb60
        /*0ef8*/ 	.word	0x00000002
        /*0efc*/ 	.word	0x00034800
        /*0f00*/ 	.short	0x010a
        /*0f02*/ 	.byte	0x3f
	.zero		1


	//   ....[31]....
        /*0f04*/ 	.word	0x0000e3d0
        /*0f08*/ 	.word	0x00000002
        /*0f0c*/ 	.word	0x00034800
        /*0f10*/ 	.short	0x010a
        /*0f12*/ 	.byte	0x3f
	.zero		1


	//   ....[32]....
        /*0f14*/ 	.word	0x00010b80
        /*0f18*/ 	.word	0x00000000
        /*0f1c*/ 	.word	0x00034830
        /*0f20*/ 	.short	0x010a
        /*0f22*/ 	.byte	0x3f
	.zero		1


	//   ....[33]....
        /*0f24*/ 	.word	0x00010c00
        /*0f28*/ 	.word	0x00000000
        /*0f2c*/ 	.word	0x00034830
        /*0f30*/ 	.short	0x010a
        /*0f32*/ 	.byte	0x3f
	.zero		1


	//   ....[34]....
        /*0f34*/ 	.word	0x000133a0
        /*0f38*/ 	.word	0x00000003
        /*0f3c*/ 	.word	0x00000000
        /*0f40*/ 	.short	0x0101
        /*0f42*/ 	.byte	0x3f
	.zero		1


	//   ....[35]....
        /*0f44*/ 	.word	0x00013dd0
        /*0f48*/ 	.word	0x0000000c
        /*0f4c*/ 	.word	0x00034830
        /*0f50*/ 	.short	0x010a
        /*0f52*/ 	.byte	0x3f
	.zero		1


	//   ....[36]....
        /*0f54*/ 	.word	0x00013e50
        /*0f58*/ 	.word	0x0000000c
        /*0f5c*/ 	.word	0x00034830
        /*0f60*/ 	.short	0x010a
        /*0f62*/ 	.byte	0x3f
	.zero		1


	//   ....[37]....
        /*0f64*/ 	.word	0x00014940
        /*0f68*/ 	.word	0x0000000d
        /*0f6c*/ 	.word	0x00034850
        /*0f70*/ 	.short	0x010a
        /*0f72*/ 	.byte	0x3f
	.zero		1


	//   ....[38]....
        /*0f74*/ 	.word	0x00014990
        /*0f78*/ 	.word	0x0000000d
        /*0f7c*/ 	.word	0x00034850
        /*0f80*/ 	.short	0x010a
        /*0f82*/ 	.byte	0x3f
	.zero		1


	//   ....[39]....
        /*0f84*/ 	.word	0x00016380
        /*0f88*/ 	.word	0x0000000c
        /*0f8c*/ 	.word	0x00000000
        /*0f90*/ 	.short	0x0101
        /*0f92*/ 	.byte	0x3f
	.zero		1


	//   ....[40]....
        /*0f94*/ 	.word	0x000163c0
        /*0f98*/ 	.word	0x0000000d
        /*0f9c*/ 	.word	0x00000000
        /*0fa0*/ 	.short	0x0101
        /*0fa2*/ 	.byte	0x3f
	.zero		1


	//   ....[41]....
        /*0fa4*/ 	.word	0x00016dc0
        /*0fa8*/ 	.word	0x00000006
        /*0fac*/ 	.word	0x00034850
        /*0fb0*/ 	.short	0x010a
        /*0fb2*/ 	.byte	0x3f
	.zero		1


	//   ....[42]....
        /*0fb4*/ 	.word	0x00016e60
        /*0fb8*/ 	.word	0x00000006
        /*0fbc*/ 	.word	0x00034850
        /*0fc0*/ 	.short	0x010a
        /*0fc2*/ 	.byte	0x3f
	.zero		1


	//   ....[43]....
        /*0fc4*/ 	.word	0x00017420
        /*0fc8*/ 	.word	0x00000006
        /*0fcc*/ 	.word	0x00000000
        /*0fd0*/ 	.short	0x0101
        /*0fd2*/ 	.byte	0x3f
	.zero		1


	//   ....[44]....
        /*0fd4*/ 	.word	0x00018a40
        /*0fd8*/ 	.word	0x00000000
        /*0fdc*/ 	.word	0x00000000
        /*0fe0*/ 	.short	0x0101
        /*0fe2*/ 	.byte	0x3f
	.zero		1


	//   ....[45]....
        /*0fe4*/ 	.word	0x00019070
        /*0fe8*/ 	.word	0x00000006
        /*0fec*/ 	.word	0x00000000
        /*0ff0*/ 	.short	0x0101
        /*0ff2*/ 	.byte	0x3f
	.zero		1


	//   ....[46]....
        /*0ff4*/ 	.word	0x0001c040
        /*0ff8*/ 	.word	0x00000012
        /*0ffc*/ 	.word	0x00034820
        /*1000*/ 	.short	0x010a
        /*1002*/ 	.byte	0x3f
	.zero		1


	//   ....[47]....
        /*1004*/ 	.word	0x0001c110
        /*1008*/ 	.word	0x00000005
        /*100c*/ 	.word	0x000348a0
        /*1010*/ 	.short	0x010a
        /*1012*/ 	.byte	0x3f
	.zero		1


	//   ....[48]....
        /*1014*/ 	.word	0x0001c530
        /*1018*/ 	.word	0x00000005
        /*101c*/ 	.word	0x000348c0
        /*1020*/ 	.short	0x010a
        /*1022*/ 	.byte	0x3f
	.zero		1


	//   ....[49]....
        /*1024*/ 	.word	0x0001c9f0
        /*1028*/ 	.word	0x00000006
        /*102c*/ 	.word	0x000348a0
        /*1030*/ 	.short	0x010a
        /*1032*/ 	.byte	0x3f
	.zero		1


	//   ....[50]....
        /*1034*/ 	.word	0x0001ce30
        /*1038*/ 	.word	0x00000006
        /*103c*/ 	.word	0x000348c0
        /*1040*/ 	.short	0x010a
        /*1042*/ 	.byte	0x3f
	.zero		1


	//   ....[51]....
        /*1044*/ 	.word	0x0001ddc0
        /*1048*/ 	.word	0x00000000
        /*104c*/ 	.word	0x00034840
        /*1050*/ 	.short	0x010a
        /*1052*/ 	.byte	0x3f
	.zero		1


	//   ....[52]....
        /*1054*/ 	.word	0x0001ed40
        /*1058*/ 	.word	0x00000012
        /*105c*/ 	.word	0x00034800
        /*1060*/ 	.short	0x0107
        /*1062*/ 	.byte	0x3f
	.zero		1


	//   ....[53]....
        /*1064*/ 	.word	0x0001ee40
        /*1068*/ 	.word	0x00000012
        /*106c*/ 	.word	0x00034800
        /*1070*/ 	.short	0x0101
        /*1072*/ 	.byte	0x3f
	.zero		1


	//   ....[54]....
        /*1074*/ 	.word	0x0001ee60
        /*1078*/ 	.word	0x00000012
        /*107c*/ 	.word	0x00034820
        /*1080*/ 	.short	0x010a
        /*1082*/ 	.byte	0x3f
	.zero		1


	//   ....[55]....
        /*1084*/ 	.word	0x0001f220
        /*1088*/ 	.word	0x00000003
        /*108c*/ 	.word	0x00034840
        /*1090*/ 	.short	0x010a
        /*1092*/ 	.byte	0x3f
	.zero		1


	//   ....[56]....
        /*1094*/ 	.word	0x0001f6a0
        /*1098*/ 	.word	0x00000002
        /*109c*/ 	.word	0x00034860
        /*10a0*/ 	.short	0x010a
        /*10a2*/ 	.byte	0x3f
	.zero		1


	//   ....[57]....
        /*10a4*/ 	.word	0x0001fd50
        /*10a8*/ 	.word	0x00000003
        /*10ac*/ 	.word	0x00034840
        /*10b0*/ 	.short	0x010a
        /*10b2*/ 	.byte	0x3f
	.zero		1


	//   ....[58]....
        /*10b4*/ 	.word	0x000201d0
        /*10b8*/ 	.word	0x00000002
        /*10bc*/ 	.word	0x00034860
        /*10c0*/ 	.short	0x010a
        /*10c2*/ 	.byte	0x3f
	.zero		1


	//   ....[59]....
        /*10c4*/ 	.word	0x000207e0
        /*10c8*/ 	.word	0x00000003
        /*10cc*/ 	.word	0x00034840
        /*10d0*/ 	.short	0x010a
        /*10d2*/ 	.byte	0x3f
	.zero		1


	//   ....[60]....
        /*10d4*/ 	.word	0x00020c50
        /*10d8*/ 	.word	0x00000002
        /*10dc*/ 	.word	0x00034860
        /*10e0*/ 	.short	0x010a
        /*10e2*/ 	.byte	0x3f
	.zero		1


	//   ....[61]....
        /*10e4*/ 	.word	0x00021200
        /*10e8*/ 	.word	0x00000000
        /*10ec*/ 	.word	0x00034860
        /*10f0*/ 	.short	0x010a
        /*10f2*/ 	.byte	0x3f
	.zero		1


	//   ....[62]....
        /*10f4*/ 	.word	0x00022450
        /*10f8*/ 	.word	0x00000000
        /*10fc*/ 	.word	0x00034820
        /*1100*/ 	.short	0x010a
        /*1102*/ 	.byte	0x3f
	.zero		1


	//   ....[63]....
        /*1104*/ 	.word	0x00022640
        /*1108*/ 	.word	0x00000006
        /*110c*/ 	.word	0x00000000
        /*1110*/ 	.short	0x010a
        /*1112*/ 	.byte	0x3f
	.zero		1


	//   ....[64]....
        /*1114*/ 	.word	0x00022680
        /*1118*/ 	.word	0x00000007
        /*111c*/ 	.word	0x00000000
        /*1120*/ 	.short	0x010a
        /*1122*/ 	.byte	0x3f
	.zero		1


	//   ....[65]....
        /*1124*/ 	.word	0x000226e0
        /*1128*/ 	.word	0x00000004
        /*112c*/ 	.word	0x00000000
        /*1130*/ 	.short	0x010a
        /*1132*/ 	.byte	0x3f
	.zero		1


	//   ....[66]....
        /*1134*/ 	.word	0x00022710
        /*1138*/ 	.word	0x00000003
        /*113c*/ 	.word	0x00000000
        /*1140*/ 	.short	0x010a
        /*1142*/ 	.byte	0x3f
	.zero		1


	//   ....[67]....
        /*1144*/ 	.word	0x00022770
        /*1148*/ 	.word	0x00000065
        /*114c*/ 	.word	0x00034890
        /*1150*/ 	.short	0x010a
        /*1152*/ 	.byte	0x3f
	.zero		1


	//   ....[68]....
        /*1154*/ 	.word	0x000227c0
        /*1158*/ 	.word	0x00000065
        /*115c*/ 	.word	0x00034890
        /*1160*/ 	.short	0x010a
        /*1162*/ 	.byte	0x3f
	.zero		1


	//   ....[69]....
        /*1164*/ 	.word	0x00022810
        /*1168*/ 	.word	0x00000065
        /*116c*/ 	.word	0x00034890
        /*1170*/ 	.short	0x010a
        /*1172*/ 	.byte	0x3f
	.zero		1


	//   ....[70]....
        /*1174*/ 	.word	0x00022860
        /*1178*/ 	.word	0x00000065
        /*117c*/ 	.word	0x000348b0
        /*1180*/ 	.short	0x010a
        /*1182*/ 	.byte	0x3f
	.zero		1


	//   ....[71]....
        /*1184*/ 	.word	0x00022a80
        /*1188*/ 	.word	0x00000002
        /*118c*/ 	.word	0x00034800
        /*1190*/ 	.short	0x010a
        /*1192*/ 	.byte	0x3f
	.zero		1


	//   ....[72]....
        /*1194*/ 	.word	0x00022ca0
        /*1198*/ 	.word	0x00000002
        /*119c*/ 	.word	0x00034800
        /*11a0*/ 	.short	0x010a
        /*11a2*/ 	.byte	0x3f
	.zero		1


	//   ....[73]....
        /*11a4*/ 	.word	0x00022cf0
        /*11a8*/ 	.word	0x00000000
        /*11ac*/ 	.word	0x00034830
        /*11b0*/ 	.short	0x010a
        /*11b2*/ 	.byte	0x3f
	.zero		1


	//   ....[74]....
        /*11b4*/ 	.word	0x00022d40
        /*11b8*/ 	.word	0x0000000c
        /*11bc*/ 	.word	0x00034830
        /*11c0*/ 	.short	0x010a
        /*11c2*/ 	.byte	0x3f
	.zero		1


	//   ....[75]....
        /*11c4*/ 	.word	0x00022d90
        /*11c8*/ 	.word	0x0000000d
        /*11cc*/ 	.word	0x00034850
        /*11d0*/ 	.short	0x010a
        /*11d2*/ 	.byte	0x3f
	.zero		1


	//   ....[76]....
        /*11d4*/ 	.word	0x00022de0
        /*11d8*/ 	.word	0x00000006
        /*11dc*/ 	.word	0x00034850
        /*11e0*/ 	.short	0x010a
        /*11e2*/ 	.byte	0x3f
	.zero		1


	//   ....[77]....
        /*11e4*/ 	.word	0x00022f90
        /*11e8*/ 	.word	0x00000012
        /*11ec*/ 	.word	0x00034820
        /*11f0*/ 	.short	0x010a
        /*11f2*/ 	.byte	0x3f
	.zero		1


	//   ....[78]....
        /*11f4*/ 	.word	0x00022fe0
        /*11f8*/ 	.word	0x00000005
        /*11fc*/ 	.word	0x000348a0
        /*1200*/ 	.short	0x010a
        /*1202*/ 	.byte	0x3f
	.zero		1


	//   ....[79]....
        /*1204*/ 	.word	0x00023030
        /*1208*/ 	.word	0x00000005
        /*120c*/ 	.word	0x000348c0
        /*1210*/ 	.short	0x010a
        /*1212*/ 	.byte	0x3f
	.zero		1


	//   ....[80]....
        /*1214*/ 	.word	0x00023080
        /*1218*/ 	.word	0x00000006
        /*121c*/ 	.word	0x000348a0
        /*1220*/ 	.short	0x010a
        /*1222*/ 	.byte	0x3f
	.zero		1


	//   ....[81]....
        /*1224*/ 	.word	0x000230d0
        /*1228*/ 	.word	0x00000006
        /*122c*/ 	.word	0x000348c0
        /*1230*/ 	.short	0x010a
        /*1232*/ 	.byte	0x3f
	.zero		1


	//   ....[82]....
        /*1234*/ 	.word	0x00023270
        /*1238*/ 	.word	0x00000000
        /*123c*/ 	.word	0x00034840
        /*1240*/ 	.short	0x010a
        /*1242*/ 	.byte	0x3f
	.zero		1


	//   ....[83]....
        /*1244*/ 	.word	0x00023e50
        /*1248*/ 	.word	0x00000012
        /*124c*/ 	.word	0x00034820
        /*1250*/ 	.short	0x010a
        /*1252*/ 	.byte	0x3f
	.zero		1


	//   ....[84]....
        /*1254*/ 	.word	0x00023ea0
        /*1258*/ 	.word	0x00000003
        /*125c*/ 	.word	0x00034840
        /*1260*/ 	.short	0x010a
        /*1262*/ 	.byte	0x3f
	.zero		1


	//   ....[85]....
        /*1264*/ 	.word	0x00023ef0
        /*1268*/ 	.word	0x00000002
        /*126c*/ 	.word	0x00034860
        /*1270*/ 	.short	0x010a
        /*1272*/ 	.byte	0x3f
	.zero		1


	//   ....[86]....
        /*1274*/ 	.word	0x00023f40
        /*1278*/ 	.word	0x00000003
        /*127c*/ 	.word	0x00034840
        /*1280*/ 	.short	0x010a
        /*1282*/ 	.byte	0x3f
	.zero		1


	//   ....[87]....
        /*1284*/ 	.word	0x00023f90
        /*1288*/ 	.word	0x00000002
        /*128c*/ 	.word	0x00034860
        /*1290*/ 	.short	0x010a
        /*1292*/ 	.byte	0x3f
	.zero		1


	//   ....[88]....
        /*1294*/ 	.word	0x00023fe0
        /*1298*/ 	.word	0x00000003
        /*129c*/ 	.word	0x00034840
        /*12a0*/ 	.short	0x010a
        /*12a2*/ 	.byte	0x3f
	.zero		1


	//   ....[89]....
        /*12a4*/ 	.word	0x00024030
        /*12a8*/ 	.word	0x00000002
        /*12ac*/ 	.word	0x00034860
        /*12b0*/ 	.short	0x010a
        /*12b2*/ 	.byte	0x3f
	.zero		1


	//   ....[90]....
        /*12b4*/ 	.word	0x00024080
        /*12b8*/ 	.word	0x00000000
        /*12bc*/ 	.word	0x00034860
        /*12c0*/ 	.short	0x010a
        /*12c2*/ 	.byte	0x3f
	.zero		1


	//   ....[91]....
        /*12c4*/ 	.word	0x00024bd0
        /*12c8*/ 	.word	0x00000000
        /*12cc*/ 	.word	0x00034820
        /*12d0*/ 	.short	0x010a
        /*12d2*/ 	.byte	0x3f
	.zero		1


	//   ....[92]....
        /*12d4*/ 	.word	0x00024d70
        /*12d8*/ 	.word	0x00000006
        /*12dc*/ 	.word	0x00000000
        /*12e0*/ 	.short	0x010a
        /*12e2*/ 	.byte	0x3f
	.zero		1


	//   ....[93]....
        /*12e4*/ 	.word	0x00024dc0
        /*12e8*/ 	.word	0x00000007
        /*12ec*/ 	.word	0x00000000
        /*12f0*/ 	.short	0x010a
        /*12f2*/ 	.byte	0x3f
	.zero		1


	//   ....[94]....
        /*12f4*/ 	.word	0x00024e10
        /*12f8*/ 	.word	0x00000004
        /*12fc*/ 	.word	0x00000000
        /*1300*/ 	.short	0x010a
        /*1302*/ 	.byte	0x3f
	.zero		1


	//----- nvinfo : EIATTR_NUM_MBARRIERS
	.align		4
.L_395:
        /*1304*/ 	.byte	0x03, 0x38
        /*1306*/ 	.short	0x0016


	//----- nvinfo : EIATTR_EXIT_INSTR_OFFSETS
	.align		4
        /*1308*/ 	.byte	0x04, 0x1c
        /*130a*/ 	.short	(.L_397 - .L_396)


	//   ....[0]....
.L_396:
        /*130c*/ 	.word	0x00022760


	//----- nvinfo : EIATTR_MAX_THREADS
	.align		4
.L_397:
        /*1310*/ 	.byte	0x04, 0x05
        /*1312*/ 	.short	(.L_399 - .L_398)
.L_398:
        /*1314*/ 	.word	0x00000180
        /*1318*/ 	.word	0x00000001
        /*131c*/ 	.word	0x00000001


	//----- nvinfo : EIATTR_CRS_STACK_SIZE
	.align		4
.L_399:
        /*1320*/ 	.byte	0x04, 0x1e
        /*1322*/ 	.short	(.L_401 - .L_400)
.L_400:
        /*1324*/ 	.word	0x00000000


	//----- nvinfo : EIATTR_CBANK_PARAM_SIZE
	.align		4
.L_401:
        /*1328*/ 	.byte	0x03, 0x19
        /*132a*/ 	.short	0x0af0


	//----- nvinfo : EIATTR_PARAM_CBANK
	.align		4
        /*132c*/ 	.byte	0x04, 0x0a
        /*132e*/ 	.short	(.L_403 - .L_402)
	.align		4
.L_402:
        /*1330*/ 	.word	index@(.nv.constant0._ZN7cutlass13device_kernelIN5flash11enable_sm90INS1_16FlashAttnFwdSm90INS1_25CollectiveMainloopFwdSm90ILi2EN4cute5tupleIJNS5_1CILi1EEES8_S8_EEENS6_IJNS7_ILi128EEESA_NS7_ILi192EEEEEELi128ENS_6half_tEfNS_4arch4Sm90ELb0ELb0ELb1ELb1ELb0ELb1ELb0ELb1ELb1ELb1ELb1ELb0EEENS1_21CollectiveEpilogueFwdINS6_IJSA_SA_SA_EEES9_SD_SF_Li256ELb1ELb1ELb1ELb0EEENS1_36VarlenDynamicPersistentTileSchedulerILi128ELi128ELi256ELi128ELb1ELb1ELb1ELb0ELb1ELb1EEEEEEEEEvNT_6ParamsE)
        /*1334*/ 	.short	0x0210
        /*1336*/ 	.short	0x0af0


	//----- nvinfo : EIATTR_SW_WAR
	.align		4
.L_403:
        /*1338*/ 	.byte	0x04, 0x36
        /*133a*/ 	.short	(.L_405 - .L_404)
.L_404:
        /*133c*/ 	.word	0x00000008
.L_405:


//--------------------- .nv.info._ZN7cutlass13device_kernelIN5flash11enable_sm90INS1_16FlashAttnFwdSm90INS1_25CollectiveMainloopFwdSm90ILi2EN4cute5tupleIJNS5_1CILi1EEES8_S8_EEENS6_IJNS7_ILi128EEENS7_ILi96EEENS7_ILi192EEEEEELi128ENS_6half_tEfNS_4arch4Sm90ELb0ELb1ELb1ELb0ELb0ELb0ELb0ELb1ELb1ELb1ELb1ELb0EEENS1_21CollectiveEpilogueFwdINS6_IJSA_SA_SB_EEES9_SE_SG_Li256ELb0ELb1ELb1ELb0EEENS1_19SingleTileSchedulerILb0ELb1ELb1ELi128EEEEEEEEEvNT_6ParamsE --------------------------
	.section	.nv.info._ZN7cutlass13device_kernelIN5flash11enable_sm90INS1_16FlashAttnFwdSm90INS1_25CollectiveMainloopFwdSm90ILi2EN4cute5tupleIJNS5_1CILi1EEES8_S8_EEENS6_IJNS7_ILi128EEENS7_ILi96EEENS7_ILi192EEEEEELi128ENS_6half_tEfNS_4arch4Sm90ELb0ELb1ELb1ELb0ELb0ELb0ELb0ELb1ELb1ELb1ELb1ELb0EEENS1_21CollectiveEpilogueFwdINS6_IJSA_SA_SB_EEES9_SE_SG_Li256ELb0ELb1ELb1ELb0EEENS1_19SingleTileSchedulerILb0ELb1ELb1ELi128EEEEEEEEEvNT_6ParamsE,"",@"SHT_CUDA_INFO"
	.sectionflags	@""
	.align	4


	//----- nvinfo : EIATTR_CUDA_API_VERSION
	.align		4
        /*0000*/ 	.byte	0x04, 0x37
        /*0002*/ 	.short	(.L_407 - .L_406)
.L_406:
        /*0004*/ 	.word	0x00000082


	//----- nvinfo : EIATTR_KPARAM_INFO
	.align		4
.L_407:
        /*0008*/ 	.byte	0x04, 0x17
        /*000a*/ 	.short	(.L_409 - .L_408)
.L_408:
        /*000c*/ 	.word	0x00000000
        /*0010*/ 	.short	0x0000
        /*0012*/ 	.short	0x0070
        /*0014*/ 	.byte	0x00, 0xf0, 0x01, 0x28


	//----- nvinfo : EIATTR_SPARSE_MMA_MASK
	.align		4
.L_409:
        /*0018*/ 	.byte	0x03, 0x50
        /*001a*/ 	.short	0x0000


	//----- nvinfo : EIATTR_MAXREG_COUNT
	.align		4
        /*001c*/ 	.byte	0x03, 0x1b
        /*001e*/ 	.short	0x00a8


	//----- nvinfo : EIATTR_NUM_BARRIERS
	.align		4
        /*0020*/ 	.byte	0x02, 0x4c
        /*0022*/ 	.byte	0x09
	.zero		1


	//----- nvinfo : EIATTR_EXTERNS
	.align		4
        /*0024*/ 	.byte	0x04, 0x0f
        /*0026*/ 	.short	(.L_411 - .L_410)


	//   ....[0]....
	.align		4
.L_410:
        /*0028*/ 	.word	index@(__assertfail)


	//----- nvinfo : EIATTR_ANNOTATIONS
	.align		4
.L_411:
        /*002c*/ 	.byte	0x04, 0x55
        /*002e*/ 	.short	(.L_413 - .L_412)


	//   ....[0]....
.L_412:
        /* <DEDUP_REMOVED lines=10> */


	//----- nvinfo : EIATTR_MERCURY_ISA_VERSION
	.align		4
.L_413:
        /*00c0*/ 	.byte	0x03, 0x5f
        /*00c2*/ 	.short	0x0101


	//----- nvinfo : EIATTR_INT_WARP_WIDE_INSTR_OFFSETS
	.align		4
        /*00c4*/ 	.byte	0x04, 0x31
        /*00c6*/ 	.short	(.L_415 - .L_414)


	//   ....[0]....
.L_414:
        /*00c8*/ 	.word	0x00000120


	//   ....[1]....
        /*00cc*/ 	.word	0x00000160


	//   ....[2]....
        /*00d0*/ 	.word	0x00000220


	//----- nvinfo : EIATTR_COOP_GROUP_MASK_REGIDS
	.align		4
.L_415:
        /*00d4*/ 	.byte	0x04, 0x29
        /*00d6*/ 	.short	(.L_417 - .L_416)


	//   ....[0]....
.L_416:
        /*00d8*/ 	.word	0xffffffff


	//   ....[1]....
        /*00dc*/ 	.word	0xffffffff


	//   ....[2]....
        /*00e0*/ 	.word	0xffffffff


	//   ....[3]....
        /*00e4*/ 	.word	0xffffffff


	//   ....[4]....
        /*00e8*/ 	.word	0xffffffff


	//   ....[5]....
        /*00ec*/ 	.word	0xffffffff


	//   ....[6]....
        /*00f0*/ 	.word	0xffffffff


	//   ....[7]....
        /*00f4*/ 	.word	0xffffffff


	//   ....[8]....
        /*00f8*/ 	.word	0xffffffff


	//   ....[9]....
        /*00fc*/ 	.word	0xffffffff


	//   ....[10]....
        /*0100*/ 	.word	0xffffffff


	//   ....[11]....
        /*0104*/ 	.word	0xffffffff


	//   ....[12]....
        /*0108*/ 	.word	0xffffffff


	//   ....[13]....
        /*010c*/ 	.word	0xffffffff


	//   ....[14]....
        /*0110*/ 	.word	0xffffffff


	//   ....[15]....
        /*0114*/ 	.word	0xffffffff


	//   ....[16]....
        /*0118*/ 	.word	0xffffffff


	//   ....[17]....
        /*011c*/ 	.word	0xffffffff


	//   ....[18]....
        /*0120*/ 	.word	0xffffffff


	//   ....[19]....
        /*0124*/ 	.word	0xffffffff


	//   ....[20]....
        /*0128*/ 	.word	0xffffffff


	//   ....[21]....
        /*012c*/ 	.word	0xffffffff


	//   ....[22]....
        /*0130*/ 	.word	0xffffffff


	//   ....[23]....
        /*0134*/ 	.word	0xffffffff


	//   ....[24]....
        /*0138*/ 	.word	0xffffffff


	//   ....[25]....
        /*013c*/ 	.word	0xffffffff


	//   ....[26]....
        /*0140*/ 	.word	0xffffffff


	//   ....[27]....
        /*0144*/ 	.word	0xffffffff


	//   ....[28]....
        /*0148*/ 	.word	0xffffffff


	//   ....[29]....
        /*014c*/ 	.word	0xffffffff


	//   ....[30]....
        /*0150*/ 	.word	0xffffffff


	//   ....[31]....
        /*0154*/ 	.word	0xffffffff


	//   ....[32]....
        /*0158*/ 	.word	0xffffffff


	//   ....[33]....
        /*015c*/ 	.word	0xffffffff


	//   ....[34]....
        /*0160*/ 	.word	0xffffffff


	//   ....[35]....
        /*0164*/ 	.word	0xffffffff


	//   ....[36]....
        /*0168*/ 	.word	0xffffffff


	//   ....[37]....
        /*016c*/ 	.word	0xffffffff


	//   ....[38]....
        /*0170*/ 	.word	0xffffffff


	//   ....[39]....
        /*0174*/ 	.word	0xffffffff


	//   ....[40]....
        /*0178*/ 	.word	0xffffffff


	//   ....[41]....
        /*017c*/ 	.word	0xffffffff


	//   ....[42]....
        /*0180*/ 	.word	0xffffffff


	//   ....[43]....
        /*0184*/ 	.word	0xffffffff


	//   ....[44]....
        /*0188*/ 	.word	0xffffffff


	//   ....[45]....
        /*018c*/ 	.word	0xffffffff


	//   ....[46]....
        /*0190*/ 	.word	0xffffffff


	//   ....[47]....
        /*0194*/ 	.word	0xffffffff


	//   ....[48]....
        /*0198*/ 	.word	0xffffffff


	//   ....[49]....
        /*019c*/ 	.word	0xffffffff


	//   ....[50]....
        /*01a0*/ 	.word	0xffffffff


	//   ....[51]....
        /*01a4*/ 	.word	0xffffffff


	//   ....[52]....
        /*01a8*/ 	.word	0xffffffff


	//   ....[53]....
        /*01ac*/ 	.word	0xffffffff


	//   ....[54]....
        /*01b0*/ 	.word	0xffffffff


	//   ....[55]....
        /*01b4*/ 	.word	0xffffffff


	//   ....[56]....
        /*01b8*/ 	.word	0xffffffff


	//   ....[57]....
        /*01bc*/ 	.word	0xffffffff


	//   ....[58]....
        /*01c0*/ 	.word	0xffffffff


	//   ....[59]....
        /*01c4*/ 	.word	0xffffffff


	//   ....[60]....
        /*01c8*/ 	.word	0xffffffff


	//   ....[61]....
        /*01cc*/ 	.word	0x0500000f


	//   ....[62]....
        /*01d0*/ 	.word	0x0500000f


	//   ....[63]....
        /*01d4*/ 	.word	0x0500000f


	//   ....[64]....
        /*01d8*/ 	.word	0x0500000f


	//   ....[65]....
        /*01dc*/ 	.word	0x0500000f


	//   ....[66]....
        /*01e0*/ 	.word	0x0500000f


	//   ....[67]....
        /*01e4*/ 	.word	0x0500000f


	//   ....[68]....
        /*01e8*/ 	.word	0x0500000f


	//   ....[69]....
        /*01ec*/ 	.word	0x0500000f


	//   ....[70]....
        /*01f0*/ 	.word	0x0500000f


	//   ....[71]....
        /*01f4*/ 	.word	0x0500000f


	//   ....[72]....
        /*01f8*/ 	.word	0x0500000f


	//   ....[73]....
        /*01fc*/ 	.word	0x0500000f


	//   ....[74]....
        /*0200*/ 	.word	0x0500000f


	//   ....[75]....
        /*0204*/ 	.word	0x0500000f


	//   ....[76]....
        /*0208*/ 	.word	0x0500000f


	//   ....[77]....
        /*020c*/ 	.word	0x0500000f


	//   ....[78]....
        /*0210*/ 	.word	0x0500000f


	//----- nvinfo : EIATTR_COOP_GROUP_INSTR_OFFSETS
	.align		4
.L_417:
        /*0214*/ 	.byte	0x04, 0x28
        /*0216*/ 	.short	(.L_419 - .L_418)


	//   ....[0]....
.L_418:
        /*0218*/ 	.word	0x00000060


	//   ....[1]....
        /*021c*/ 	.word	0x00000130


	//   ....[2]....
        /*0220*/ 	.word	0x00000230


	//   ....[3]....
        /*0224*/ 	.word	0x000003a0


	//   ....[4]....
        /*0228*/ 	.word	0x00000500


	//   ....[5]....
        /*022c*/ 	.word	0x00000620


	//   ....[6]....
        /*0230*/ 	.word	0x00000780


	//   ....[7]....
        /*0234*/ 	.word	0x00001480


	//   ....[8]....
        /*0238*/ 	.word	0x00002160


	//   ....[9]....
        /*023c*/ 	.word	0x00002810


	//   ....[10]....
        /*0240*/ 	.word	0x00003520


	//   ....[11]....
        /*0244*/ 	.word	0x00003630


	//   ....[12]....
        /*0248*/ 	.word	0x00003b80


	//   ....[13]....
        /*024c*/ 	.word	0x00003bf0


	//   ....[14]....
        /*0250*/ 	.word	0x00005b90


	//   ....[15]....
        /*0254*/ 	.word	0x00006520


	//   ....[16]....
        /*0258*/ 	.word	0x00006bb0


	//   ....[17]....
        /*025c*/ 	.word	0x00006cc0


	//   ....[18]....
        /*0260*/ 	.word	0x00007270


	//   ....[19]....
        /*0264*/ 	.word	0x000072f0


	//   ....[20]....
        /*0268*/ 	.word	0x000092e0


	//   ....[21]....
        /*026c*/ 	.word	0x00009300


	//   ....[22]....
        /*0270*/ 	.word	0x00009660


	//   ....[23]....
        /*0274*/ 	.word	0x000096e0


	//   ....[24]....
        /*0278*/ 	.word	0x0000b370


	//   ....[25]....
        /*027c*/ 	.word	0x0000b620


	//   ....[26]....
        /*0280*/ 	.word	0x0000c3b0


	//   ....[27]....
        /*0284*/ 	.word	0x0000c4c0


	//   ....[28]....
        /*0288*/ 	.word	0x0000ca80


	//   ....[29]....
        /*028c*/ 	.word	0x0000cb00


	//   ....[30]....
        /*0290*/ 	.word	0x0000d950


	//   ....[31]....
        /*0294*/ 	.word	0x0000d980


	//   ....[32]....
        /*0298*/ 	.word	0x0000da70


	//   ....[33]....
        /*029c*/ 	.word	0x0000da80


	//   ....[34]....
        /*02a0*/ 	.word	0x0000e8b0


	//   ....[35]....
        /*02a4*/ 	.word	0x0000e8f0


	//   ....[36]....
        /*02a8*/ 	.word	0x0000e920


	//   ....[37]....
        /*02ac*/ 	.word	0x0000e950


	//   ....[38]....
        /*02b0*/ 	.word	0x0000e960


	//   ....[39]....
        /*02b4*/ 	.word	0x0000e990


	//   ....[40]....
        /*02b8*/ 	.word	0x0000f000


	//   ....[41]....
        /*02bc*/ 	.word	0x0000f010


	//   ....[42]....
        /*02c0*/ 	.word	0x0000fa40


	//   ....[43]....
        /*02c4*/ 	.word	0x000108e0


	//   ....[44]....
        /*02c8*/ 	.word	0x00011290


	//   ....[45]....
        /*02cc*/ 	.word	0x000112d0


	//   ....[46]....
        /*02d0*/ 	.word	0x00011300


	//   ....[47]....
        /*02d4*/ 	.word	0x000113b0


	//   ....[48]....
        /*02d8*/ 	.word	0x00011400


	//   ....[49]....
        /*02dc*/ 	.word	0x00011460


	//   ....[50]....
        /*02e0*/ 	.word	0x000114b0


	//   ....[51]....
        /*02e4*/ 	.word	0x00011510


	//   ....[52]....
        /*02e8*/ 	.word	0x00011560


	//   ....[53]....
        /*02ec*/ 	.word	0x000115c0


	//   ....[54]....
        /*02f0*/ 	.word	0x00011610


	//   ....[55]....
        /*02f4*/ 	.word	0x00011670


	//   ....[56]....
        /*02f8*/ 	.word	0x000116c0


	//   ....[57]....
        /*02fc*/ 	.word	0x00011720


	//   ....[58]....
        /*0300*/ 	.word	0x00011730


	//   ....[59]....
        /*0304*/ 	.word	0x00011770


	//   ....[60]....
        /*0308*/ 	.word	0x00013a30


	//   ....[61]....
        /*030c*/ 	.word	0x00014050


	//   ....[62]....
        /*0310*/ 	.word	0x000141c0


	//   ....[63]....
        /*0314*/ 	.word	0x00014210


	//   ....[64]....
        /*0318*/ 	.word	0x00014380


	//   ....[65]....
        /*031c*/ 	.word	0x000143f0


	//   ....[66]....
        /*0320*/ 	.word	0x000144f0


	//   ....[67]....
        /*0324*/ 	.word	0x00014560


	//   ....[68]....
        /*0328*/ 	.word	0x00014660


	//   ....[69]....
        /*032c*/ 	.word	0x000146d0


	//   ....[70]....
        /*0330*/ 	.word	0x000147d0


	//   ....[71]....
        /*0334*/ 	.word	0x00014840


	//   ....[72]....
        /*0338*/ 	.word	0x00014940


	//   ....[73]....
        /*033c*/ 	.word	0x000149b0


	//   ....[74]....
        /*0340*/ 	.word	0x00014ab0


	//   ....[75]....
        /*0344*/ 	.word	0x00014b10


	//   ....[76]....
        /*0348*/ 	.word	0x00014c00


	//   ....[77]....
        /*034c*/ 	.word	0x00014c50


	//   ....[78]....
        /*0350*/ 	.word	0x00015050


	//----- nvinfo : EIATTR_REG_RECONFIG
	.align		4
.L_419:
        /*0354*/ 	.byte	0x01, 0x54
	.zero		2


	//----- nvinfo : EIATTR_SYSCALL_OFFSETS
	.align		4
        /*0358*/ 	.byte	0x04, 0x46
        /*035a*/ 	.short	(.L_421 - .L_420)


	//   ....[0]....
.L_420:
        /*035c*/ 	.word	0x00001640


	//   ....[1]....
        /*0360*/ 	.word	0x00010550


	//   ....[2]....
        /*0364*/ 	.word	0x00010690


	//   ....[3]....
        /*0368*/ 	.word	0x00010780


	//   ....[4]....
        /*036c*/ 	.word	0x00010ee0


	//----- nvinfo : EIATTR_MBARRIER_INSTR_OFFSETS
	.align		4
.L_421:
        /*0370*/ 	.byte	0x04, 0x39
        /*0372*/ 	.short	(.L_423 - .L_422)


	//   ....[0]....
.L_422:
        /*0374*/ 	.word	0x00000250
        /*0378*/ 	.word	0x000000ff
        /*037c*/ 	.word	0x0002a800
        /*0380*/ 	.short	0x0100
        /*0382*/ 	.byte	0x08
	.zero		1


	//   ....[1]....
        /*0384*/ 	.word	0x00000260
        /*0388*/ 	.word	0x000000ff
        /*038c*/ 	.word	0x0002a820
        /*0390*/ 	.short	0x0100
        /*0392*/ 	.byte	0x08
	.zero		1


	//   ....[2]....
        /*0394*/ 	.word	0x00000350
        /*0398*/ 	.word	0x000000ff
        /*039c*/ 	.word	0x0002a830
        /*03a0*/ 	.short	0x0100
        /*03a2*/ 	.byte	0x08
	.zero		1


	//   ....[3]....
        /*03a4*/ 	.word	0x00000360
        /*03a8*/ 	.word	0x000000ff
        /*03ac*/ 	.word	0x0002a840
        /*03b0*/ 	.short	0x0100
        /*03b2*/ 	.byte	0x08
	.zero		1


	//   ....[4]....
        /*03b4*/ 	.word	0x00000370
        /*03b8*/ 	.word	0x000000ff
        /*03bc*/ 	.word	0x0002a838
        /*03c0*/ 	.short	0x0100
        /*03c2*/ 	.byte	0x08
	.zero		1


	//   ....[5]....
        /*03c4*/ 	.word	0x00000380
        /*03c8*/ 	.word	0x000000ff
        /*03cc*/ 	.word	0x0002a848
        /*03d0*/ 	.short	0x0100
        /*03d2*/ 	.byte	0x08
	.zero		1


	//   ....[6]....
        /*03d4*/ 	.word	0x000004b0
        /*03d8*/ 	.word	0x000000ff
        /*03dc*/ 	.word	0x0002a850
        /*03e0*/ 	.short	0x0100
        /*03e2*/ 	.byte	0x08
	.zero		1


	//   ....[7]....
        /*03e4*/ 	.word	0x000004c0
        /*03e8*/ 	.word	0x000000ff
        /*03ec*/ 	.word	0x0002a860
        /*03f0*/ 	.short	0x0100
        /*03f2*/ 	.byte	0x08
	.zero		1


	//   ....[8]....
        /*03f4*/ 	.word	0x000004d0
        /*03f8*/ 	.word	0x000000ff
        /*03fc*/ 	.word	0x0002a858
        /*0400*/ 	.short	0x0100
        /*0402*/ 	.byte	0x08
	.zero		1


	//   ....[9]....
        /*0404*/ 	.word	0x000004e0
        /*0408*/ 	.word	0x000000ff
        /*040c*/ 	.word	0x0002a868
        /*0410*/ 	.short	0x0100
        /*0412*/ 	.byte	0x08
	.zero		1


	//   ....[10]....
        /*0414*/ 	.word	0x000005d0
        /*0418*/ 	.word	0x000000ff
        /*041c*/ 	.word	0x0002a870
        /*0420*/ 	.short	0x0100
        /*0422*/ 	.byte	0x06
	.zero		1


	//   ....[11]....
        /*0424*/ 	.word	0x000005e0
        /*0428*/ 	.word	0x000000ff
        /*042c*/ 	.word	0x0002a880
        /*0430*/ 	.short	0x0100
        /*0432*/ 	.byte	0x06
	.zero		1


	//   ....[12]....
        /*0434*/ 	.word	0x000005f0
        /*0438*/ 	.word	0x000000ff
        /*043c*/ 	.word	0x0002a878
        /*0440*/ 	.short	0x0100
        /*0442*/ 	.byte	0x06
	.zero		1


	//   ....[13]....
        /*0444*/ 	.word	0x00000600
        /*0448*/ 	.word	0x000000ff
        /*044c*/ 	.word	0x0002a888
        /*0450*/ 	.short	0x0100
        /*0452*/ 	.byte	0x06
	.zero		1


	//   ....[14]....
        /*0454*/ 	.word	0x00000730
        /*0458*/ 	.word	0x000000ff
        /*045c*/ 	.word	0x0002a890
        /*0460*/ 	.short	0x0100
        /*0462*/ 	.byte	0x08
	.zero		1


	//   ....[15]....
        /*0464*/ 	.word	0x00000740
        /*0468*/ 	.word	0x000000ff
        /*046c*/ 	.word	0x0002a8a0
        /*0470*/ 	.short	0x0100
        /*0472*/ 	.byte	0x08
	.zero		1


	//   ....[16]....
        /*0474*/ 	.word	0x00000750
        /*0478*/ 	.word	0x000000ff
        /*047c*/ 	.word	0x0002a898
        /*0480*/ 	.short	0x0100
        /*0482*/ 	.byte	0x08
	.zero		1


	//   ....[17]....
        /*0484*/ 	.word	0x00000760
        /*0488*/ 	.word	0x000000ff
        /*048c*/ 	.word	0x0002a8a8
        /*0490*/ 	.short	0x0100
        /*0492*/ 	.byte	0x08
	.zero		1


	//   ....[18]....
        /*0494*/ 	.word	0x00000890
        /*0498*/ 	.word	0x000000ff
        /*049c*/ 	.word	0x0002a8b0
        /*04a0*/ 	.short	0x0100
        /*04a2*/ 	.byte	0x08
	.zero		1


	//   ....[19]....
        /*04a4*/ 	.word	0x000008a0
        /*04a8*/ 	.word	0x000000ff
        /*04ac*/ 	.word	0x0002a8c0
        /*04b0*/ 	.short	0x0100
        /*04b2*/ 	.byte	0x08
	.zero		1


	//   ....[20]....
        /*04b4*/ 	.word	0x000008b0
        /*04b8*/ 	.word	0x000000ff
        /*04bc*/ 	.word	0x0002a8b8
        /*04c0*/ 	.short	0x0100
        /*04c2*/ 	.byte	0x08
	.zero		1


	//   ....[21]....
        /*04c4*/ 	.word	0x000008c0
        /*04c8*/ 	.word	0x000000ff
        /*04cc*/ 	.word	0x0002a8c8
        /*04d0*/ 	.short	0x0100
        /*04d2*/ 	.byte	0x08
	.zero		1


	//   ....[22]....
        /*04d4*/ 	.word	0x00001670
        /*04d8*/ 	.word	0x000000ff
        /*04dc*/ 	.word	0x0002a800
        /*04e0*/ 	.short	0x010a
        /*04e2*/ 	.byte	0x39
	.zero		1


	//   ....[23]....
        /*04e4*/ 	.word	0x000016d0
        /*04e8*/ 	.word	0x000000ff
        /*04ec*/ 	.word	0x0002a830
        /*04f0*/ 	.short	0x010a
        /*04f2*/ 	.byte	0x39
	.zero		1


	//   ....[24]....
        /*04f4*/ 	.word	0x00001760
        /*04f8*/ 	.word	0x000000ff
        /*04fc*/ 	.word	0x0002a830
        /*0500*/ 	.short	0x010a
        /*0502*/ 	.byte	0x39
	.zero		1


	//   ....[25]....
        /*0504*/ 	.word	0x00002330
        /*0508*/ 	.word	0x0000001a
        /*050c*/ 	.word	0x00000000
        /*0510*/ 	.short	0x0101
        /*0512*/ 	.byte	0x3f
	.zero		1


	//   ....[26]....
        /*0514*/ 	.word	0x00004a10
        /*0518*/ 	.word	0x000000ff
        /*051c*/ 	.word	0x0002a830
        /*0520*/ 	.short	0x010a
        /*0522*/ 	.byte	0x3b
	.zero		1


	//   ....[27]....
        /*0524*/ 	.word	0x00004a50
        /*0528*/ 	.word	0x000000ff
        /*052c*/ 	.word	0x0002a830
        /*0530*/ 	.short	0x010a
        /*0532*/ 	.byte	0x3b
	.zero		1


	//   ....[28]....
        /*0534*/ 	.word	0x000052a0
        /*0538*/ 	.word	0x000000ff
        /*053c*/ 	.word	0x0002a850
        /*0540*/ 	.short	0x010a
        /*0542*/ 	.byte	0x0b
	.zero		1


	//   ....[29]....
        /*0544*/ 	.word	0x000052e0
        /*0548*/ 	.word	0x000000ff
        /*054c*/ 	.word	0x0002a850
        /*0550*/ 	.short	0x010a
        /*0552*/ 	.byte	0x0b
	.zero		1


	//   ....[30]....
        /*0554*/ 	.word	0x00005c80
        /*0558*/ 	.word	0x0000005a
        /*055c*/ 	.word	0x00000000
        /*0560*/ 	.short	0x0101
        /*0562*/ 	.byte	0x3f
	.zero		1


	//   ....[31]....
        /*0564*/ 	.word	0x000075e0
        /*0568*/ 	.word	0x00000014
        /*056c*/ 	.word	0x00000000
        /*0570*/ 	.short	0x0101
        /*0572*/ 	.byte	0x3f
	.zero		1


	//   ....[32]....
        /*0574*/ 	.word	0x00007ff0
        /*0578*/ 	.word	0x000000ff
        /*057c*/ 	.word	0x0002a830
        /*0580*/ 	.short	0x010a
        /*0582*/ 	.byte	0x38
	.zero		1


	//   ....[33]....
        /*0584*/ 	.word	0x00008030
        /*0588*/ 	.word	0x000000ff
        /*058c*/ 	.word	0x0002a830
        /*0590*/ 	.short	0x010a
        /*0592*/ 	.byte	0x38
	.zero		1


	//   ....[34]....
        /*0594*/ 	.word	0x00008880
        /*0598*/ 	.word	0x000000ff
        /*059c*/ 	.word	0x0002a850
        /*05a0*/ 	.short	0x010a
        /*05a2*/ 	.byte	0x0b
	.zero		1


	//   ....[35]....
        /*05a4*/ 	.word	0x000088c0
        /*05a8*/ 	.word	0x000000ff
        /*05ac*/ 	.word	0x0002a850
        /*05b0*/ 	.short	0x010a
        /*05b2*/ 	.byte	0x0b
	.zero		1


	//   ....[36]....
        /*05b4*/ 	.word	0x00009d90
        /*05b8*/ 	.word	0x00000014
        /*05bc*/ 	.word	0x00000000
        /*05c0*/ 	.short	0x0101
        /*05c2*/ 	.byte	0x3f
	.zero		1


	//   ....[37]....
        /*05c4*/ 	.word	0x00009de0
        /*05c8*/ 	.word	0x00000016
        /*05cc*/ 	.word	0x00000000
        /*05d0*/ 	.short	0x0101
        /*05d2*/ 	.byte	0x3f
	.zero		1


	//   ....[38]....
        /*05d4*/ 	.word	0x0000a1e0
        /*05d8*/ 	.word	0x000000ff
        /*05dc*/ 	.word	0x0002a830
        /*05e0*/ 	.short	0x010a
        /*05e2*/ 	.byte	0x38
	.zero		1


	//   ....[39]....
        /*05e4*/ 	.word	0x0000a220
        /*05e8*/ 	.word	0x000000ff
        /*05ec*/ 	.word	0x0002a830
        /*05f0*/ 	.short	0x010a
        /*05f2*/ 	.byte	0x38
	.zero		1


	//   ....[40]....
        /*05f4*/ 	.word	0x0000aa70
        /*05f8*/ 	.word	0x000000ff
        /*05fc*/ 	.word	0x0002a850
        /*0600*/ 	.short	0x010a
        /*0602*/ 	.byte	0x0b
	.zero		1


	//   ....[41]....
        /*0604*/ 	.word	0x0000aab0
        /*0608*/ 	.word	0x000000ff
        /*060c*/ 	.word	0x0002a850
        /*0610*/ 	.short	0x010a
        /*0612*/ 	.byte	0x0b
	.zero		1


	//   ....[42]....
        /*0614*/ 	.word	0x0000b460
        /*0618*/ 	.word	0x0000005a
        /*061c*/ 	.word	0x00000000
        /*0620*/ 	.short	0x0101
        /*0622*/ 	.byte	0x3f
	.zero		1


	//   ....[43]....
        /*0624*/ 	.word	0x0000ce00
        /*0628*/ 	.word	0x0000000f
        /*062c*/ 	.word	0x00000000
        /*0630*/ 	.short	0x0101
        /*0632*/ 	.byte	0x3f
	.zero		1


	//   ....[44]....
        /*0634*/ 	.word	0x0000d8c0
        /*0638*/ 	.word	0x000000ff
        /*063c*/ 	.word	0x0002a850
        /*0640*/ 	.short	0x010a
        /*0642*/ 	.byte	0x05
	.zero		1


	//   ....[45]....
        /*0644*/ 	.word	0x0000d900
        /*0648*/ 	.word	0x000000ff
        /*064c*/ 	.word	0x0002a850
        /*0650*/ 	.short	0x010a
        /*0652*/ 	.byte	0x05
	.zero		1


	//   ....[46]....
        /*0654*/ 	.word	0x0000dd20
        /*0658*/ 	.word	0x00000008
        /*065c*/ 	.word	0x00000000
        /*0660*/ 	.short	0x0101
        /*0662*/ 	.byte	0x3f
	.zero		1


	//   ....[47]....
        /*0664*/ 	.word	0x0000e970
        /*0668*/ 	.word	0x000000ff
        /*066c*/ 	.word	0x00000000
        /*0670*/ 	.short	0x0101
        /*0672*/ 	.byte	0x04
	.zero		1


	//   ....[48]....
        /*0674*/ 	.word	0x00010af0
        /*0678*/ 	.word	0x000000ff
        /*067c*/ 	.word	0x0002a840
        /*0680*/ 	.short	0x010a
        /*0682*/ 	.byte	0x26
	.zero		1


	//   ....[49]....
        /*0684*/ 	.word	0x000118c0
        /*0688*/ 	.word	0x000000ff
        /*068c*/ 	.word	0x0002a800
        /*0690*/ 	.short	0x0107
        /*0692*/ 	.byte	0x26
	.zero		1


	//   ....[50]....
        /*0694*/ 	.word	0x00011930
        /*0698*/ 	.word	0x000000ff
        /*069c*/ 	.word	0x0002a800
        /*06a0*/ 	.short	0x0101
        /*06a2*/ 	.byte	0x26
	.zero		1


	//   ....[51]....
        /*06a4*/ 	.word	0x00011950
        /*06a8*/ 	.word	0x000000ff
        /*06ac*/ 	.word	0x0002a820
        /*06b0*/ 	.short	0x010a
        /*06b2*/ 	.byte	0x26
	.zero		1


	//   ....[52]....
        /*06b4*/ 	.word	0x00011d70
        /*06b8*/ 	.word	0x000000ff
        /*06bc*/ 	.word	0x0002a848
        /*06c0*/ 	.short	0x010a
        /*06c2*/ 	.byte	0x26
	.zero		1


	//   ....[53]....
        /*06c4*/ 	.word	0x00012110
        /*06c8*/ 	.word	0x000000ff
        /*06cc*/ 	.word	0x0002a860
        /*06d0*/ 	.short	0x010a
        /*06d2*/ 	.byte	0x26
	.zero		1


	//   ....[54]....
        /*06d4*/ 	.word	0x00012610
        /*06d8*/ 	.word	0x000000ff
        /*06dc*/ 	.word	0x0002a840
        /*06e0*/ 	.short	0x010a
        /*06e2*/ 	.byte	0x26
	.zero		1


	//   ....[55]....
        /*06e4*/ 	.word	0x000129c0
        /*06e8*/ 	.word	0x000000ff
        /*06ec*/ 	.word	0x0002a868
        /*06f0*/ 	.short	0x010a
        /*06f2*/ 	.byte	0x26
	.zero		1


	//   ....[56]....
        /*06f4*/ 	.word	0x00012f10
        /*06f8*/ 	.word	0x000000ff
        /*06fc*/ 	.word	0x0002a848
        /*0700*/ 	.short	0x010a
        /*0702*/ 	.byte	0x26
	.zero		1


	//   ....[57]....
        /*0704*/ 	.word	0x000132a0
        /*0708*/ 	.word	0x000000ff
        /*070c*/ 	.word	0x0002a860
        /*0710*/ 	.short	0x010a
        /*0712*/ 	.byte	0x26
	.zero		1


	//   ....[58]....
        /*0714*/ 	.word	0x00013630
        /*0718*/ 	.word	0x00000003
        /*071c*/ 	.word	0x0002a860
        /*0720*/ 	.short	0x010a
        /*0722*/ 	.byte	0x3f
	.zero		1


	//   ....[59]....
        /*0724*/ 	.word	0x000139c0
        /*0728*/ 	.word	0x00000002
        /*072c*/ 	.word	0x0002a820
        /*0730*/ 	.short	0x010a
        /*0732*/ 	.byte	0x3f
	.zero		1


	//   ....[60]....
        /*0734*/ 	.word	0x00013b40
        /*0738*/ 	.word	0x00000006
        /*073c*/ 	.word	0x00000000
        /*0740*/ 	.short	0x010a
        /*0742*/ 	.byte	0x3f
	.zero		1


	//   ....[61]....
        /*0744*/ 	.word	0x00013bb0
        /*0748*/ 	.word	0x00000003
        /*074c*/ 	.word	0x00000000
        /*0750*/ 	.short	0x010a
        /*0752*/ 	.byte	0x3f
	.zero		1


	//   ....[62]....
        /*0754*/ 	.word	0x00013c10
        /*0758*/ 	.word	0x00000000
        /*075c*/ 	.word	0x00000000
        /*0760*/ 	.short	0x010a
        /*0762*/ 	.byte	0x3f
	.zero		1


	//   ....[63]....
        /*0764*/ 	.word	0x00013c40
        /*0768*/ 	.word	0x00000003
        /*076c*/ 	.word	0x00000000
        /*0770*/ 	.short	0x010a
        /*0772*/ 	.byte	0x3f
	.zero		1


	//   ....[64]....
        /*0774*/ 	.word	0x00013cb0
        /*0778*/ 	.word	0x00000003
        /*077c*/ 	.word	0x0002a800
        /*0780*/ 	.short	0x010a
        /*0782*/ 	.byte	0x3f
	.zero		1


	//   ....[65]....
        /*0784*/ 	.word	0x00013d10
        /*0788*/ 	.word	0x00000003
        /*078c*/ 	.word	0x0002a830
        /*0790*/ 	.short	0x010a
        /*0792*/ 	.byte	0x3f
	.zero		1


	//   ....[66]....
        /*0794*/ 	.word	0x00013d70
        /*0798*/ 	.word	0x00000016
        /*079c*/ 	.word	0x0002a830
        /*07a0*/ 	.short	0x010a
        /*07a2*/ 	.byte	0x3f
	.zero		1


	//   ....[67]....
        /*07a4*/ 	.word	0x00013dd0
        /*07a8*/ 	.word	0x0000000d
        /*07ac*/ 	.word	0x0002a850
        /*07b0*/ 	.short	0x010a
        /*07b2*/ 	.byte	0x3f
	.zero		1


	//   ....[68]....
        /*07b4*/ 	.word	0x00013e30
        /*07b8*/ 	.word	0x0000000b
        /*07bc*/ 	.word	0x0002a830
        /*07c0*/ 	.short	0x010a
        /*07c2*/ 	.byte	0x3f
	.zero		1


	//   ....[69]....
        /*07c4*/ 	.word	0x00013e90
        /*07c8*/ 	.word	0x0000000b
        /*07cc*/ 	.word	0x0002a850
        /*07d0*/ 	.short	0x010a
        /*07d2*/ 	.byte	0x3f
	.zero		1


	//   ....[70]....
        /*07d4*/ 	.word	0x00013ef0
        /*07d8*/ 	.word	0x0000000b
        /*07dc*/ 	.word	0x0002a830
        /*07e0*/ 	.short	0x010a
        /*07e2*/ 	.byte	0x3f
	.zero		1


	//   ....[71]....
        /*07e4*/ 	.word	0x00013f50
        /*07e8*/ 	.word	0x0000000b
        /*07ec*/ 	.word	0x0002a850
        /*07f0*/ 	.short	0x010a
        /*07f2*/ 	.byte	0x3f
	.zero		1


	//   ....[72]....
        /*07f4*/ 	.word	0x00013fb0
        /*07f8*/ 	.word	0x00000000
        /*07fc*/ 	.word	0x0002a850
        /*0800*/ 	.short	0x010a
        /*0802*/ 	.byte	0x3f
	.zero		1


	//   ....[73]....
        /*0804*/ 	.word	0x00014110
        /*0808*/ 	.word	0x00000003
        /*080c*/ 	.word	0x0002a840
        /*0810*/ 	.short	0x010a
        /*0812*/ 	.byte	0x3f
	.zero		1


	//   ....[74]....
        /*0814*/ 	.word	0x00014c90
        /*0818*/ 	.word	0x00000003
        /*081c*/ 	.word	0x0002a820
        /*0820*/ 	.short	0x010a
        /*0822*/ 	.byte	0x3f
	.zero		1


	//   ....[75]....
        /*0824*/ 	.word	0x00014cf0
        /*0828*/ 	.word	0x00000003
        /*082c*/ 	.word	0x0002a848
        /*0830*/ 	.short	0x010a
        /*0832*/ 	.byte	0x3f
	.zero		1


	//   ....[76]....
        /*0834*/ 	.word	0x00014d50
        /*0838*/ 	.word	0x00000003
        /*083c*/ 	.word	0x0002a860
        /*0840*/ 	.short	0x010a
        /*0842*/ 	.byte	0x3f
	.zero		1


	//   ....[77]....
        /*0844*/ 	.word	0x00014db0
        /*0848*/ 	.word	0x00000003
        /*084c*/ 	.word	0x0002a840
        /*0850*/ 	.short	0x010a
        /*0852*/ 	.byte	0x3f
	.zero		1


	//   ....[78]....
        /*0854*/ 	.word	0x00014e10
        /*0858*/ 	.word	0x00000003
        /*085c*/ 	.word	0x0002a868
        /*0860*/ 	.short	0x010a
        /*0862*/ 	.byte	0x3f
	.zero		1


	//   ....[79]....
        /*0864*/ 	.word	0x00014e70
        /*0868*/ 	.word	0x00000003
        /*086c*/ 	.word	0x0002a848
        /*0870*/ 	.short	0x010a
        /*0872*/ 	.byte	0x3f
	.zero		1


	//   ....[80]....
        /*0874*/ 	.word	0x00014ed0
        /*0878*/ 	.word	0x00000003
        /*087c*/ 	.word	0x0002a860
        /*0880*/ 	.short	0x010a
        /*0882*/ 	.byte	0x3f
	.zero		1


	//   ....[81]....
        /*0884*/ 	.word	0x00014f20
        /*0888*/ 	.word	0x00000003
        /*088c*/ 	.word	0x0002a860
        /*0890*/ 	.short	0x010a
        /*0892*/ 	.byte	0x3f
	.zero		1


	//   ....[82]....
        /*0894*/ 	.word	0x00014f70
        /*0898*/ 	.word	0x00000002
        /*089c*/ 	.word	0x0002a820
        /*08a0*/ 	.short	0x010a
        /*08a2*/ 	.byte	0x3f
	.zero		1


	//   ....[83]....
        /*08a4*/ 	.word	0x00015110
        /*08a8*/ 	.word	0x00000006
        /*08ac*/ 	.word	0x00000000
        /*08b0*/ 	.short	0x010a
        /*08b2*/ 	.byte	0x3f
	.zero		1


	//   ....[84]....
        /*08b4*/ 	.word	0x00015160
        /*08b8*/ 	.word	0x00000003
        /*08bc*/ 	.word	0x00000000
        /*08c0*/ 	.short	0x010a
        /*08c2*/ 	.byte	0x3f
	.zero		1


	//   ....[85]....
        /*08c4*/ 	.word	0x000151b0
        /*08c8*/ 	.word	0x00000000
        /*08cc*/ 	.word	0x00000000
        /*08d0*/ 	.short	0x010a
        /*08d2*/ 	.byte	0x3f
	.zero		1


	//----- nvinfo : EIATTR_NUM_MBARRIERS
	.align		4
.L_423:
        /*08d4*/ 	.byte	0x03, 0x38
        /*08d6*/ 	.short	0x0016


	//----- nvinfo : EIATTR_EXIT_INSTR_OFFSETS
	.align		4
        /*08d8*/ 	.byte	0x04, 0x1c
        /*08da*/ 	.short	(.L_425 - .L_424)


	//   ....[0]....
.L_424:
        /*08dc*/ 	.word	0x00013c90


	//----- nvinfo : EIATTR_MAX_THREADS
	.align		4
.L_425:
        /*08e0*/ 	.byte	0x04, 0x05
        /*08e2*/ 	.short	(.L_427 - .L_426)
.L_426:
        /*08e4*/ 	.word	0x00000180
        /*08e8*/ 	.word	0x00000001
        /*08ec*/ 	.word	0x00000001


	//----- nvinfo : EIATTR_CRS_STACK_SIZE
	.align		4
.L_427:
        /*08f0*/ 	.byte	0x04, 0x1e
        /*08f2*/ 	.short	(.L_429 - .L_428)
.L_428:
        /*08f4*/ 	.word	0x00000000


	//----- nvinfo : EIATTR_CBANK_PARAM_SIZE
	.align		4
.L_429:
        /*08f8*/ 	.byte	0x03, 0x19
        /*08fa*/ 	.short	0x0a70


	//----- nvinfo : EIATTR_PARAM_CBANK
	.align		4
        /*08fc*/ 	.byte	0x04, 0x0a
        /*08fe*/ 	.short	(.L_431 - .L_430)
	.align		4
.L_430:
        /*0900*/ 	.word	index@(.nv.constant0._ZN7cutlass13device_kernelIN5flash11enable_sm90INS1_16FlashAttnFwdSm90INS1_25CollectiveMainloopFwdSm90ILi2EN4cute5tupleIJNS5_1CILi1EEES8_S8_EEENS6_IJNS7_ILi128EEENS7_ILi96EEENS7_ILi192EEEEEELi128ENS_6half_tEfNS_4arch4Sm90ELb0ELb1ELb1ELb0ELb0ELb0ELb0ELb1ELb1ELb1ELb1ELb0EEENS1_21CollectiveEpilogueFwdINS6_IJSA_SA_SB_EEES9_SE_SG_Li256ELb0ELb1ELb1ELb0EEENS1_19SingleTileSchedulerILb0ELb1ELb1ELi128EEEEEEEEEvNT_6ParamsE)
        /*0904*/ 	.short	0x0210
        /*0906*/ 	.short	0x0a70


	//----- nvinfo : EIATTR_SW_WAR
	.align		4
.L_431:
        /*0908*/ 	.byte	0x04, 0x36
        /*090a*/ 	.short	(.L_433 - .L_432)
.L_432:
        /*090c*/ 	.word	0x00000008
.L_433:


//--------------------- .nv.info._ZN7cutlass13device_kernelIN5flash11enable_sm90INS1_16FlashAttnFwdSm90INS1_25CollectiveMainloopFwdSm90ILi2EN4cute5tupleIJNS5_1CILi1EEES8_S8_EEENS6_IJNS7_ILi128EEENS7_ILi96EEENS7_ILi192EEEEEELi128ENS_6half_tEfNS_4arch4Sm90ELb0ELb1ELb1ELb1ELb0ELb0ELb0ELb1ELb1ELb1ELb1ELb0EEENS1_21CollectiveEpilogueFwdINS6_IJSA_SA_SB_EEES9_SE_SG_Li256ELb1ELb1ELb1ELb0EEENS1_36VarlenDynamicPersistentTileSchedulerILi128ELi96ELi256ELi128ELb1ELb1ELb1ELb1ELb0ELb1EEEEEEEEEvNT_6ParamsE --------------------------
	.section	.nv.info._ZN7cutlass13device_kernelIN5flash11enable_sm90INS1_16FlashAttnFwdSm90INS1_25CollectiveMainloopFwdSm90ILi2EN4cute5tupleIJNS5_1CILi1EEES8_S8_EEENS6_IJNS7_ILi128EEENS7_ILi96EEENS7_ILi192EEEEEELi128ENS_6half_tEfNS_4arch4Sm90ELb0ELb1ELb1ELb1ELb0ELb0ELb0ELb1ELb1ELb1ELb1ELb0EEENS1_21CollectiveEpilogueFwdINS6_IJSA_SA_SB_EEES9_SE_SG_Li256ELb1ELb1ELb1ELb0EEENS1_36VarlenDynamicPersistentTileSchedulerILi128ELi96ELi256ELi128ELb1ELb1ELb1ELb1ELb0ELb1EEEEEEEEEvNT_6ParamsE,"",@"SHT_CUDA_INFO"
	.sectionflags	@""
	.align	4


	//----- nvinfo : EIATTR_CUDA_API_VERSION
	.align		4
        /*0000*/ 	.byte	0x04, 0x37
        /*0002*/ 	.short	(.L_435 - .L_434)
.L_434:
        /*0004*/ 	.word	0x00000082


	//----- nvinfo : EIATTR_KPARAM_INFO
	.align		4
.L_435:
        /*0008*/ 	.byte	0x04, 0x17
        /*000a*/ 	.short	(.L_437 - .L_436)
.L_436:
        /*000c*/ 	.word	0x00000000
        /*0010*/ 	.short	0x0000
        /*0012*/ 	.short	0x0070
        /*0014*/ 	.byte	0x00, 0xf0, 0x01, 0x2a


	//----- nvinfo : EIATTR_SPARSE_MMA_MASK
	.align		4
.L_437:
        /*0018*/ 	.byte	0x03, 0x50
        /*001a*/ 	.short	0x0000


	//----- nvinfo : EIATTR_MAXREG_COUNT
	.align		4
        /*001c*/ 	.byte	0x03, 0x1b
        /*001e*/ 	.short	0x00a8


	//----- nvinfo : EIATTR_NUM_BARRIERS
	.align		4
        /*0020*/ 	.byte	0x02, 0x4c
        /*0022*/ 	.byte	0x09
	.zero		1


	//----- nvinfo : EIATTR_EXTERNS
	.align		4
        /*0024*/ 	.byte	0x04, 0x0f
        /*0026*/ 	.short	(.L_439 - .L_438)


	//   ....[0]....
	.align		4
.L_438:
        /*0028*/ 	.word	index@(__assertfail)


	//----- nvinfo : EIATTR_ANNOTATIONS
	.align		4
.L_439:
        /*002c*/ 	.byte	0x04, 0x55
        /*002e*/ 	.short	(.L_441 - .L_440)


	//   ....[0]....
.L_440:
        /* <DEDUP_REMOVED lines=71> */
        /*0494*/ 	.byte	0x30, 0xb1, 0x01, 0x00


	//----- nvinfo : EIATTR_MERCURY_ISA_VERSION
	.align		4
.L_441:
        /*0498*/ 	.byte	0x03, 0x5f
        /*049a*/ 	.short	0x0101


	//----- nvinfo : EIATTR_UNUSED_LOAD_BYTE_OFFSET
	.align		4
        /*049c*/ 	.byte	0x04, 0x44
        /*049e*/ 	.short	(.L_443 - .L_442)


	//   ....[0]....
.L_442:
        /*04a0*/ 	.word	0x00000a10
        /*04a4*/ 	.word	0x0000fff0


	//   ....[1]....
        /*04a8*/ 	.word	0x0000ec60
        /*04ac*/ 	.word	0x0000fff0


	//----- nvinfo : EIATTR_INT_WARP_WIDE_INSTR_OFFSETS
	.align		4
.L_443:
        /*04b0*/ 	.byte	0x04, 0x31
        /*04b2*/ 	.short	(.L_445 - .L_444)


	//   ....[0]....
.L_444:
        /*04b4*/ 	.word	0x00000130


	//   ....[1]....
        /*04b8*/ 	.word	0x00000170


	//   ....[2]....
        /*04bc*/ 	.word	0x000001e0


	//   ....[3]....
        /*04c0*/ 	.word	0x00013c90


	//   ....[4]....
        /*04c4*/ 	.word	0x00013d30


	//   ....[5]....
        /*04c8*/ 	.word	0x00017860


	//   ....[6]....
        /*04cc*/ 	.word	0x000178d0


	//----- nvinfo : EIATTR_COOP_GROUP_MASK_REGIDS
	.align		4
.L_445:
        /*04d0*/ 	.byte	0x04, 0x29
        /*04d2*/ 	.short	(.L_447 - .L_446)


	//   ....[0]....
.L_446:
        /*04d4*/ 	.word	0xffffffff


	//   ....[1]....
        /*04d8*/ 	.word	0xffffffff


	//   ....[2]....
        /*04dc*/ 	.word	0xffffffff


	//   ....[3]....
        /*04e0*/ 	.word	0xffffffff


	//   ....[4]....
        /*04e4*/ 	.word	0xffffffff


	//   ....[5]....
        /*04e8*/ 	.word	0xffffffff


	//   ....[6]....
        /*04ec*/ 	.word	0xffffffff


	//   ....[7]....
        /*04f0*/ 	.word	0xffffffff


	//   ....[8]....
        /*04f4*/ 	.word	0xffffffff


	//   ....[9]....
        /*04f8*/ 	.word	0xffffffff


	//   ....[10]....
        /*04fc*/ 	.word	0xffffffff


	//   ....[11]....
        /*0500*/ 	.word	0xffffffff


	//   ....[12]....
        /*0504*/ 	.word	0xffffffff


	//   ....[13]....
        /*0508*/ 	.word	0xffffffff


	//   ....[14]....
        /*050c*/ 	.word	0xffffffff


	//   ....[15]....
        /*0510*/ 	.word	0xffffffff


	//   ....[16]....
        /*0514*/ 	.word	0xffffffff


	//   ....[17]....
        /*0518*/ 	.word	0xffffffff


	//   ....[18]....
        /*051c*/ 	.word	0xffffffff


	//   ....[19]....
        /*0520*/ 	.word	0xffffffff


	//   ....[20]....
        /*0524*/ 	.word	0xffffffff


	//   ....[21]....
        /*0528*/ 	.word	0xffffffff


	//   ....[22]....
        /*052c*/ 	.word	0xffffffff


	//   ....[23]....
        /*0530*/ 	.word	0xffffffff


	//   ....[24]....
        /*0534*/ 	.word	0xffffffff


	//   ....[25]....
        /*0538*/ 	.word	0xffffffff


	//   ....[26]....
        /*053c*/ 	.word	0xffffffff


	//   ....[27]....
        /*0540*/ 	.word	0xffffffff


	//   ....[28]....
        /*0544*/ 	.word	0xffffffff


	//   ....[29]....
        /*0548*/ 	.word	0xffffffff


	//   ....[30]....
        /*054c*/ 	.word	0xffffffff


	//   ....[31]....
        /*0550*/ 	.word	0xffffffff


	//   ....[32]....
        /*0554*/ 	.word	0xffffffff


	//   ....[33]....
        /*0558*/ 	.word	0xffffffff


	//   ....[34]....
        /*055c*/ 	.word	0xffffffff


	//   ....[35]....
        /*0560*/ 	.word	0xffffffff


	//   ....[36]....
        /*0564*/ 	.word	0xffffffff


	//   ....[37]....
        /*0568*/ 	.word	0xffffffff


	//   ....[38]....
        /*056c*/ 	.word	0xffffffff


	//   ....[39]....
        /*0570*/ 	.word	0xffffffff


	//   ....[40]....
        /*0574*/ 	.word	0xffffffff


	//   ....[41]....
        /*0578*/ 	.word	0xffffffff


	//   ....[42]....
        /*057c*/ 	.word	0xffffffff


	//   ....[43]....
        /*0580*/ 	.word	0xffffffff


	//   ....[44]....
        /*0584*/ 	.word	0xffffffff


	//   ....[45]....
        /*0588*/ 	.word	0xffffffff


	//   ....[46]....
        /*058c*/ 	.word	0xffffffff


	//   ....[47]....
        /*0590*/ 	.word	0xffffffff


	//   ....[48]....
        /*0594*/ 	.word	0xffffffff


	//   ....[49]....
        /*0598*/ 	.word	0xffffffff


	//   ....[50]....
        /*059c*/ 	.word	0xffffffff


	//   ....[51]....
        /*05a0*/ 	.word	0xffffffff


	//   ....[52]....
        /*05a4*/ 	.word	0xffffffff


	//   ....[53]....
        /*05a8*/ 	.word	0xffffffff


	//   ....[54]....
        /*05ac*/ 	.word	0xffffffff


	//   ....[55]....
        /*05b0*/ 	.word	0xffffffff


	//   ....[56]....
        /*05b4*/ 	.word	0xffffffff


	//   ....[57]....
        /*05b8*/ 	.word	0xffffffff


	//   ....[58]....
        /*05bc*/ 	.word	0xffffffff


	//   ....[59]....
        /*05c0*/ 	.word	0xffffffff


	//   ....[60]....
        /*05c4*/ 	.word	0xffffffff


	//   ....[61]....
        /*05c8*/ 	.word	0xffffffff


	//   ....[62]....
        /*05cc*/ 	.word	0xffffffff


	//   ....[63]....
        /*05d0*/ 	.word	0xffffffff


	//   ....[64]....
        /*05d4*/ 	.word	0xffffffff


	//   ....[65]....
        /*05d8*/ 	.word	0xffffffff


	//   ....[66]....
        /*05dc*/ 	.word	0xffffffff


	//   ....[67]....
        /*05e0*/ 	.word	0xffffffff


	//   ....[68]....
        /*05e4*/ 	.word	0xffffffff


	//   ....[69]....
        /*05e8*/ 	.word	0xffffffff


	//   ....[70]....
        /*05ec*/ 	.word	0xffffffff


	//   ....[71]....
        /*05f0*/ 	.word	0xffffffff


	//   ....[72]....
        /*05f4*/ 	.word	0xffffffff


	//   ....[73]....
        /*05f8*/ 	.word	0xffffffff


	//   ....[74]....
        /*05fc*/ 	.word	0xffffffff


	//   ....[75]....
        /*0600*/ 	.word	0xffffffff


	//   ....[76]....
        /*0604*/ 	.word	0xffffffff


	//   ....[77]....
        /*0608*/ 	.word	0xffffffff


	//   ....[78]....
        /*060c*/ 	.word	0xffffffff


	//   ....[79]....
        /*0610*/ 	.word	0xffffffff


	//   ....[80]....
        /*0614*/ 	.word	0xffffffff


	//   ....[81]....
        /*0618*/ 	.word	0xffffffff


	//   ....[82]....
        /*061c*/ 	.word	0xffffffff


	//   ....[83]....
        /*0620*/ 	.word	0xffffffff


	//   ....[84]....
        /*0624*/ 	.word	0xffffffff


	//   ....[85]....
        /*0628*/ 	.word	0xffffffff


	//   ....[86]....
        /*062c*/ 	.word	0xffffffff


	//   ....[87]....
        /*0630*/ 	.word	0xffffffff


	//   ....[88]....
        /*0634*/ 	.word	0xffffffff


	//   ....[89]....
        /*0638*/ 	.word	0xffffffff


	//   ....[90]....
        /*063c*/ 	.word	0xffffffff


	//   ....[91]....
        /*0640*/ 	.word	0xffffffff


	//   ....[92]....
        /*0644*/ 	.word	0xffffffff


	//   ....[93]....
        /*0648*/ 	.word	0xffffffff


	//   ....[94]....
        /*064c*/ 	.word	0xffffffff


	//   ....[95]....
        /*0650*/ 	.word	0xffffffff


	//   ....[96]....
        /*0654*/ 	.word	0xffffffff


	//   ....[97]....
        /*0658*/ 	.word	0xffffffff


	//   ....[98]....
        /*065c*/ 	.word	0xffffffff


	//   ....[99]....
        /*0660*/ 	.word	0xffffffff


	//   ....[100]....
        /*0664*/ 	.word	0xffffffff


	//   ....[101]....
        /*0668*/ 	.word	0xffffffff


	//   ....[102]....
        /*066c*/ 	.word	0xffffffff


	//   ....[103]....
        /*0670*/ 	.word	0xffffffff


	//   ....[104]....
        /*0674*/ 	.word	0xffffffff


	//   ....[105]....
        /*0678*/ 	.word	0xffffffff


	//   ....[106]....
        /*067c*/ 	.word	0xffffffff


	//   ....[107]....
        /*0680*/ 	.word	0xffffffff


	//   ....[108]....
        /*0684*/ 	.word	0xffffffff


	//   ....[109]....
        /*0688*/ 	.word	0xffffffff


	//   ....[110]....
        /*068c*/ 	.word	0xffffffff


	//   ....[111]....
        /*0690*/ 	.word	0x0500000f


	//   ....[112]....
        /*0694*/ 	.word	0x0500000f


	//   ....[113]....
        /*0698*/ 	.word	0x0500000f


	//   ....[114]....
        /*069c*/ 	.word	0x0500000f


	//   ....[115]....
        /*06a0*/ 	.word	0x0500000f


	//   ....[116]....
        /*06a4*/ 	.word	0x0500000f


	//   ....[117]....
        /*06a8*/ 	.word	0x0500000f


	//   ....[118]....
        /*06ac*/ 	.word	0x0500000f


	//   ....[119]....
        /*06b0*/ 	.word	0x0500000f


	//   ....[120]....
        /*06b4*/ 	.word	0x0500000f


	//   ....[121]....
        /*06b8*/ 	.word	0x0500000f


	//   ....[122]....
        /*06bc*/ 	.word	0x0500000f


	//   ....[123]....
        /*06c0*/ 	.word	0x0500000f


	//   ....[124]....
        /*06c4*/ 	.word	0x0500000f


	//   ....[125]....
        /*06c8*/ 	.word	0x0500000f


	//   ....[126]....
        /*06cc*/ 	.word	0x0500000f


	//   ....[127]....
        /*06d0*/ 	.word	0x0500000f


	//   ....[128]....
        /*06d4*/ 	.word	0x0500000f


	//   ....[129]....
        /*06d8*/ 	.word	0x0500000f


	//   ....[130]....
        /*06dc*/ 	.word	0x0500000f


	//   ....[131]....
        /*06e0*/ 	.word	0x0500000f


	//   ....[132]....
        /*06e4*/ 	.word	0x0500000f


	//   ....[133]....
        /*06e8*/ 	.word	0x0500000f


	//   ....[134]....
        /*06ec*/ 	.word	0x0500000f


	//   ....[135]....
        /*06f0*/ 	.word	0x0500000f


	//   ....[136]....
        /*06f4*/ 	.word	0x0500000f


	//   ....[137]....
        /*06f8*/ 	.word	0x0500000f


	//   ....[138]....
        /*06fc*/ 	.word	0x0500000f


	//   ....[139]....
        /*0700*/ 	.word	0x0500000f


	//   ....[140]....
        /*0704*/ 	.word	0x0500000f


	//   ....[141]....
        /*0708*/ 	.word	0x0500000f


	//   ....[142]....
        /*070c*/ 	.word	0x0500000f


	//   ....[143]....
        /*0710*/ 	.word	0x0500000f


	//   ....[144]....
        /*0714*/ 	.word	0x0500000f


	//   ....[145]....
        /*0718*/ 	.word	0x0500000f


	//   ....[146]....
        /*071c*/ 	.word	0x0500000f


	//----- nvinfo : EIATTR_COOP_GROUP_INSTR_OFFSETS
	.align		4
.L_447:
        /*0720*/ 	.byte	0x04, 0x28
        /*0722*/ 	.short	(.L_449 - .L_448)


	//   ....[0]....
.L_448:
        /*0724*/ 	.word	0x00000060


	//   ....[1]....
        /*0728*/ 	.word	0x00000140


	//   ....[2]....
        /*072c*/ 	.word	0x00000190


	//   ....[3]....
        /*0730*/ 	.word	0x000003c0


	//   ....[4]....
        /*0734*/ 	.word	0x00000520


	//   ....[5]....
        /*0738*/ 	.word	0x00000640


	//   ....[6]....
        /*073c*/ 	.word	0x000007a0


	//   ....[7]....
        /*0740*/ 	.word	0x00001e50


	//   ....[8]....
        /*0744*/ 	.word	0x00002a20


	//   ....[9]....
        /*0748*/ 	.word	0x00003120


	//   ....[10]....
        /*074c*/ 	.word	0x00003e80


	//   ....[11]....
        /*0750*/ 	.word	0x00003f90


	//   ....[12]....
        /*0754*/ 	.word	0x00004640


	//   ....[13]....
        /*0758*/ 	.word	0x000046b0


	//   ....[14]....
        /*075c*/ 	.word	0x00006580


	//   ....[15]....
        /*0760*/ 	.word	0x00006ea0


	//   ....[16]....
        /*0764*/ 	.word	0x00007530


	//   ....[17]....
        /*0768*/ 	.word	0x00007640


	//   ....[18]....
        /*076c*/ 	.word	0x00007c50


	//   ....[19]....
        /*0770*/ 	.word	0x00007ca0


	//   ....[20]....
        /*0774*/ 	.word	0x00009d30


	//   ....[21]....
        /*0778*/ 	.word	0x00009d80


	//   ....[22]....
        /*077c*/ 	.word	0x00009fe0


	//   ....[23]....
        /*0780*/ 	.word	0x0000a030


	//   ....[24]....
        /*0784*/ 	.word	0x0000bcb0


	//   ....[25]....
        /*0788*/ 	.word	0x0000c770


	//   ....[26]....
        /*078c*/ 	.word	0x0000cdf0


	//   ....[27]....
        /*0790*/ 	.word	0x0000cf10


	//   ....[28]....
        /*0794*/ 	.word	0x0000d4d0


	//   ....[29]....
        /*0798*/ 	.word	0x0000d520


	//   ....[30]....
        /*079c*/ 	.word	0x0000e3b0


	//   ....[31]....
        /*07a0*/ 	.word	0x0000e3f0


	//   ....[32]....
        /*07a4*/ 	.word	0x0000e4f0


	//   ....[33]....
        /*07a8*/ 	.word	0x0000e500


	//   ....[34]....
        /*07ac*/ 	.word	0x0000f810


	//   ....[35]....
        /*07b0*/ 	.word	0x0000f850


	//   ....[36]....
        /*07b4*/ 	.word	0x0000f880


	//   ....[37]....
        /*07b8*/ 	.word	0x0000f8b0


	//   ....[38]....
        /*07bc*/ 	.word	0x0000ff90


	//   ....[39]....
        /*07c0*/ 	.word	0x0000ffb0


	//   ....[40]....
        /*07c4*/ 	.word	0x00010090


	//   ....[41]....
        /*07c8*/ 	.word	0x000100b0


	//   ....[42]....
        /*07cc*/ 	.word	0x00010180


	//   ....[43]....
        /*07d0*/ 	.word	0x000101a0


	//   ....[44]....
        /*07d4*/ 	.word	0x00010280


	//   ....[45]....
        /*07d8*/ 	.word	0x000102a0


	//   ....[46]....
        /*07dc*/ 	.word	0x000106a0


	//   ....[47]....
        /*07e0*/ 	.word	0x000106b0


	//   ....[48]....
        /*07e4*/ 	.word	0x00010b00


	//   ....[49]....
        /*07e8*/ 	.word	0x00010b10


	//   ....[50]....
        /*07ec*/ 	.word	0x00011970


	//   ....[51]....
        /*07f0*/ 	.word	0x000119a0


	//   ....[52]....
        /*07f4*/ 	.word	0x00011a80


	//   ....[53]....
        /*07f8*/ 	.word	0x00011aa0


	//   ....[54]....
        /*07fc*/ 	.word	0x00011b70


	//   ....[55]....
        /*0800*/ 	.word	0x00011b90


	//   ....[56]....
        /*0804*/ 	.word	0x00011c70


	//   ....[57]....
        /*0808*/ 	.word	0x00011c90


	//   ....[58]....
        /*080c*/ 	.word	0x00011e00


	//   ....[59]....
        /*0810*/ 	.word	0x00012040


	//   ....[60]....
        /*0814*/ 	.word	0x00012070


	//   ....[61]....
        /*0818*/ 	.word	0x000120a0


	//   ....[62]....
        /*081c*/ 	.word	0x000120d0


	//   ....[63]....
        /*0820*/ 	.word	0x00012100


	//   ....[64]....
        /*0824*/ 	.word	0x00012130


	//   ....[65]....
        /*0828*/ 	.word	0x000122e0


	//   ....[66]....
        /*082c*/ 	.word	0x00012310


	//   ....[67]....
        /*0830*/ 	.word	0x00012340


	//   ....[68]....
        /*0834*/ 	.word	0x00012370


	//   ....[69]....
        /*0838*/ 	.word	0x000123a0


	//   ....[70]....
        /*083c*/ 	.word	0x000123d0


	//   ....[71]....
        /*0840*/ 	.word	0x00012470


	//   ....[72]....
        /*0844*/ 	.word	0x000124a0


	//   ....[73]....
        /*0848*/ 	.word	0x000124b0


	//   ....[74]....
        /*084c*/ 	.word	0x000124e0


	//   ....[75]....
        /*0850*/ 	.word	0x00014280


	//   ....[76]....
        /*0854*/ 	.word	0x00014ec0


	//   ....[77]....
        /*0858*/ 	.word	0x00014ee0


	//   ....[78]....
        /*085c*/ 	.word	0x00014ef0


	//   ....[79]....
        /*0860*/ 	.word	0x00014f20


	//   ....[80]....
        /*0864*/ 	.word	0x00015040


	//   ....[81]....
        /*0868*/ 	.word	0x00015050


	//   ....[82]....
        /*086c*/ 	.word	0x000150f0


	//   ....[83]....
        /*0870*/ 	.word	0x00015100


	//   ....[84]....
        /*0874*/ 	.word	0x000151a0


	//   ....[85]....
        /*0878*/ 	.word	0x000151b0


	//   ....[86]....
        /*087c*/ 	.word	0x00015250


	//   ....[87]....
        /*0880*/ 	.word	0x00015260


	//   ....[88]....
        /*0884*/ 	.word	0x000152e0


	//   ....[89]....
        /*0888*/ 	.word	0x00015310


	//   ....[90]....
        /*088c*/ 	.word	0x00015360


	//   ....[91]....
        /*0890*/ 	.word	0x000153a0


	//   ....[92]....
        /*0894*/ 	.word	0x00017fb0


	//   ....[93]....
        /*0898*/ 	.word	0x00018030


	//   ....[94]....
        /*089c*/ 	.word	0x00018060


	//   ....[95]....
        /*08a0*/ 	.word	0x00018070


	//   ....[96]....
        /*08a4*/ 	.word	0x000180a0


	//   ....[97]....
        /*08a8*/ 	.word	0x000180d0


	//   ....[98]....
        /*08ac*/ 	.word	0x00018100


	//   ....[99]....
        /*08b0*/ 	.word	0x00018130


	//   ....[100]....
        /*08b4*/ 	.word	0x00018300


	//   ....[101]....
        /*08b8*/ 	.word	0x00018330


	//   ....[102]....
        /*08bc*/ 	.word	0x00018360


	//   ....[103]....
        /*08c0*/ 	.word	0x00018390


	//   ....[104]....
        /*08c4*/ 	.word	0x000183c0


	//   ....[105]....
        /*08c8*/ 	.word	0x000183f0


	//   ....[106]....
        /*08cc*/ 	.word	0x000184c0


	//   ....[107]....
        /*08d0*/ 	.word	0x000184e0


	//   ....[108]....
        /*08d4*/ 	.word	0x000184f0


	//   ....[109]....
        /*08d8*/ 	.word	0x00018570


	//   ....[110]....
        /*08dc*/ 	.word	0x000190c0


	//   ....[111]....
        /*08e0*/ 	.word	0x00019750


	//   ....[112]....
        /*08e4*/ 	.word	0x00019930


	//   ....[113]....
        /*08e8*/ 	.word	0x00019980


	//   ....[114]....
        /*08ec*/ 	.word	0x00019ab0


	//   ....[115]....
        /*08f0*/ 	.word	0x00019b00


	//   ....[116]....
        /*08f4*/ 	.word	0x00019c40


	//   ....[117]....
        /*08f8*/ 	.word	0x00019cb0


	//   ....[118]....
        /*08fc*/ 	.word	0x00019de0


	//   ....[119]....
        /*0900*/ 	.word	0x00019e30


	//   ....[120]....
        /*0904*/ 	.word	0x00019f60


	//   ....[121]....
        /*0908*/ 	.word	0x00019fb0


	//   ....[122]....
        /*090c*/ 	.word	0x0001a0e0


	//   ....[123]....
        /*0910*/ 	.word	0x0001a130


	//   ....[124]....
        /*0914*/ 	.word	0x0001a240


	//   ....[125]....
        /*0918*/ 	.word	0x0001a2b0


	//   ....[126]....
        /*091c*/ 	.word	0x0001a3c0


	//   ....[127]....
        /*0920*/ 	.word	0x0001a410


	//   ....[128]....
        /*0924*/ 	.word	0x0001a740


	//   ....[129]....
        /*0928*/ 	.word	0x0001a7e0


	//   ....[130]....
        /*092c*/ 	.word	0x0001a980


	//   ....[131]....
        /*0930*/ 	.word	0x0001aa00


	//   ....[132]....
        /*0934*/ 	.word	0x0001aa80


	//   ....[133]....
        /*0938*/ 	.word	0x0001ab00


	//   ....[134]....
        /*093c*/ 	.word	0x0001ab80


	//   ....[135]....
        /*0940*/ 	.word	0x0001ac10


	//   ....[136]....
        /*0944*/ 	.word	0x0001acb0


	//   ....[137]....
        /*0948*/ 	.word	0x0001ad60


	//   ....[138]....
        /*094c*/ 	.word	0x0001ade0


	//   ....[139]....
        /*0950*/ 	.word	0x0001ae60


	//   ....[140]....
        /*0954*/ 	.word	0x0001aee0


	//   ....[141]....
        /*0958*/ 	.word	0x0001af70


	//   ....[142]....
        /*095c*/ 	.word	0x0001aff0


	//   ....[143]....
        /*0960*/ 	.word	0x0001b0a0


	//   ....[144]....
        /*0964*/ 	.word	0x0001b0f0


	//   ....[145]....
        /*0968*/ 	.word	0x0001b1b0


	//   ....[146]....
        /*096c*/ 	.word	0x0001b2e0


	//----- nvinfo : EIATTR_REG_RECONFIG
	.align		4
.L_449:
        /*0970*/ 	.byte	0x01, 0x54
	.zero		2


	//----- nvinfo : EIATTR_SYSCALL_OFFSETS
	.align		4
        /*0974*/ 	.byte	0x04, 0x46
        /*0976*/ 	.short	(.L_451 - .L_450)


	//   ....[0]....
.L_450:
        /*0978*/ 	.word	0x00002030


	//   ....[1]....
        /*097c*/ 	.word	0x00013ea0


	//   ....[2]....
        /*0980*/ 	.word	0x00013ff0


	//   ....[3]....
        /*0984*/ 	.word	0x000140e0


	//   ....[4]....
        /*0988*/ 	.word	0x000149e0


	//----- nvinfo : EIATTR_MBARRIER_INSTR_OFFSETS
	.align		4
.L_451:
        /*098c*/ 	.byte	0x04, 0x39
        /*098e*/ 	.short	(.L_453 - .L_452)


	//   ....[0]....
.L_452:
        /*0990*/ 	.word	0x00000270
        /*0994*/ 	.word	0x000000ff
        /*0998*/ 	.word	0x0002a800
        /*099c*/ 	.short	0x0100
        /*099e*/ 	.byte	0x08
	.zero		1


	//   ....[1]....
        /*09a0*/ 	.word	0x00000280
        /*09a4*/ 	.word	0x000000ff
        /*09a8*/ 	.word	0x0002a820
        /*09ac*/ 	.short	0x0100
        /*09ae*/ 	.byte	0x08
	.zero		1


	//   ....[2]....
        /*09b0*/ 	.word	0x00000370
        /*09b4*/ 	.word	0x000000ff
        /*09b8*/ 	.word	0x0002a830
        /*09bc*/ 	.short	0x0100
        /*09be*/ 	.byte	0x08
	.zero		1


	//   ....[3]....
        /*09c0*/ 	.word	0x00000380
        /*09c4*/ 	.word	0x000000ff
        /*09c8*/ 	.word	0x0002a840
        /*09cc*/ 	.short	0x0100
        /*09ce*/ 	.byte	0x08
	.zero		1


	//   ....[4]....
        /*09d0*/ 	.word	0x00000390
        /*09d4*/ 	.word	0x000000ff
        /*09d8*/ 	.word	0x0002a838
        /*09dc*/ 	.short	0x0100
        /*09de*/ 	.byte	0x08
	.zero		1


	//   ....[5]....
        /*09e0*/ 	.word	0x000003a0
        /*09e4*/ 	.word	0x000000ff
        /*09e8*/ 	.word	0x0002a848
        /*09ec*/ 	.short	0x0100
        /*09ee*/ 	.byte	0x08
	.zero		1


	//   ....[6]....
        /*09f0*/ 	.word	0x000004d0
        /*09f4*/ 	.word	0x000000ff
        /*09f8*/ 	.word	0x0002a850
        /*09fc*/ 	.short	0x0100
        /*09fe*/ 	.byte	0x08
	.zero		1


	//   ....[7]....
        /*0a00*/ 	.word	0x000004e0
        /*0a04*/ 	.word	0x000000ff
        /*0a08*/ 	.word	0x0002a860
        /*0a0c*/ 	.short	0x0100
        /*0a0e*/ 	.byte	0x08
	.zero		1


	//   ....[8]....
        /*0a10*/ 	.word	0x000004f0
        /*0a14*/ 	.word	0x000000ff
        /*0a18*/ 	.word	0x0002a858
        /*0a1c*/ 	.short	0x0100
        /*0a1e*/ 	.byte	0x08
	.zero		1


	//   ....[9]....
        /*0a20*/ 	.word	0x00000500
        /*0a24*/ 	.word	0x000000ff
        /*0a28*/ 	.word	0x0002a868
        /*0a2c*/ 	.short	0x0100
        /*0a2e*/ 	.byte	0x08
	.zero		1


	//   ....[10]....
        /*0a30*/ 	.word	0x000005f0
        /*0a34*/ 	.word	0x000000ff
        /*0a38*/ 	.word	0x0002a870
        /*0a3c*/ 	.short	0x0100
        /*0a3e*/ 	.byte	0x06
	.zero		1


	//   ....[11]....
        /*0a40*/ 	.word	0x00000600
        /*0a44*/ 	.word	0x000000ff
        /*0a48*/ 	.word	0x0002a880
        /*0a4c*/ 	.short	0x0100
        /*0a4e*/ 	.byte	0x06
	.zero		1


	//   ....[12]....
        /*0a50*/ 	.word	0x00000610
        /*0a54*/ 	.word	0x000000ff
        /*0a58*/ 	.word	0x0002a878
        /*0a5c*/ 	.short	0x0100
        /*0a5e*/ 	.byte	0x06
	.zero		1


	//   ....[13]....
        /*0a60*/ 	.word	0x00000620
        /*0a64*/ 	.word	0x000000ff
        /*0a68*/ 	.word	0x0002a888
        /*0a6c*/ 	.short	0x0100
        /*0a6e*/ 	.byte	0x06
	.zero		1


	//   ....[14]....
        /*0a70*/ 	.word	0x00000750
        /*0a74*/ 	.word	0x000000ff
        /*0a78*/ 	.word	0x0002a890
        /*0a7c*/ 	.short	0x0100
        /*0a7e*/ 	.byte	0x08
	.zero		1


	//   ....[15]....
        /*0a80*/ 	.word	0x00000760
        /*0a84*/ 	.word	0x000000ff
        /*0a88*/ 	.word	0x0002a8a0
        /*0a8c*/ 	.short	0x0100
        /*0a8e*/ 	.byte	0x08
	.zero		1


	//   ....[16]....
        /*0a90*/ 	.word	0x00000770
        /*0a94*/ 	.word	0x000000ff
        /*0a98*/ 	.word	0x0002a898
        /*0a9c*/ 	.short	0x0100
        /*0a9e*/ 	.byte	0x08
	.zero		1


	//   ....[17]....
        /*0aa0*/ 	.word	0x00000780
        /*0aa4*/ 	.word	0x000000ff
        /*0aa8*/ 	.word	0x0002a8a8
        /*0aac*/ 	.short	0x0100
        /*0aae*/ 	.byte	0x08
	.zero		1


	//   ....[18]....
        /*0ab0*/ 	.word	0x000008b0
        /*0ab4*/ 	.word	0x000000ff
        /*0ab8*/ 	.word	0x0002a8b0
        /*0abc*/ 	.short	0x0100
        /*0abe*/ 	.byte	0x08
	.zero		1


	//   ....[19]....
        /*0ac0*/ 	.word	0x000008c0
        /*0ac4*/ 	.word	0x000000ff
        /*0ac8*/ 	.word	0x0002a8c0
        /*0acc*/ 	.short	0x0100
        /*0ace*/ 	.byte	0x08
	.zero		1


	//   ....[20]....
        /*0ad0*/ 	.word	0x000008d0
        /*0ad4*/ 	.word	0x000000ff
        /*0ad8*/ 	.word	0x0002a8b8
        /*0adc*/ 	.short	0x0100
        /*0ade*/ 	.byte	0x08
	.zero		1


	//   ....[21]....
        /*0ae0*/ 	.word	0x000008e0
        /*0ae4*/ 	.word	0x000000ff
        /*0ae8*/ 	.word	0x0002a8c8
        /*0aec*/ 	.short	0x0100
        /*0aee*/ 	.byte	0x08
	.zero		1


	//   ....[22]....
        /*0af0*/ 	.word	0x000020d0
        /*0af4*/ 	.word	0x000000ff
        /*0af8*/ 	.word	0x0002a800
        /*0afc*/ 	.short	0x010a
        /*0afe*/ 	.byte	0x26
	.zero		1


	//   ....[23]....
        /*0b00*/ 	.word	0x00002150
        /*0b04*/ 	.word	0x00000015
        /*0b08*/ 	.word	0x0002a830
        /*0b0c*/ 	.short	0x010a
        /*0b0e*/ 	.byte	0x3f
	.zero		1


	//   ....[24]....
        /*0b10*/ 	.word	0x000021c0
        /*0b14*/ 	.word	0x00000015
        /*0b18*/ 	.word	0x0002a830
        /*0b1c*/ 	.short	0x010a
        /*0b1e*/ 	.byte	0x3f
	.zero		1


	//   ....[25]....
        /*0b20*/ 	.word	0x000029c0
        /*0b24*/ 	.word	0x0000000c
        /*0b28*/ 	.word	0x00000000
        /*0b2c*/ 	.short	0x0101
        /*0b2e*/ 	.byte	0x3f
	.zero		1


	//   ....[26]....
        /*0b30*/ 	.word	0x00005360
        /*0b34*/ 	.word	0x000000ff
        /*0b38*/ 	.word	0x0002a830
        /*0b3c*/ 	.short	0x010a
        /*0b3e*/ 	.byte	0x07
	.zero		1


	//   ....[27]....
        /*0b40*/ 	.word	0x000053a0
        /*0b44*/ 	.word	0x000000ff
        /*0b48*/ 	.word	0x0002a830
        /*0b4c*/ 	.short	0x010a
        /*0b4e*/ 	.byte	0x07
	.zero		1


	//   ....[28]....
        /*0b50*/ 	.word	0x00005c60
        /*0b54*/ 	.word	0x000000ff
        /*0b58*/ 	.word	0x0002a850
        /*0b5c*/ 	.short	0x010a
        /*0b5e*/ 	.byte	0x06
	.zero		1


	//   ....[29]....
        /*0b60*/ 	.word	0x00005ca0
        /*0b64*/ 	.word	0x000000ff
        /*0b68*/ 	.word	0x0002a850
        /*0b6c*/ 	.short	0x010a
        /*0b6e*/ 	.byte	0x06
	.zero		1


	//   ....[30]....
        /*0b70*/ 	.word	0x000065d0
        /*0b74*/ 	.word	0x0000000a
        /*0b78*/ 	.word	0x00000000
        /*0b7c*/ 	.short	0x0101
        /*0b7e*/ 	.byte	0x3f
	.zero		1


	//   ....[31]....
        /*0b80*/ 	.word	0x00007fe0
        /*0b84*/ 	.word	0x00000059
        /*0b88*/ 	.word	0x00000000
        /*0b8c*/ 	.short	0x0101
        /*0b8e*/ 	.byte	0x3f
	.zero		1


	//   ....[32]....
        /*0b90*/ 	.word	0x000089c0
        /*0b94*/ 	.word	0x000000ff
        /*0b98*/ 	.word	0x0002a830
        /*0b9c*/ 	.short	0x010a
        /*0b9e*/ 	.byte	0x06
	.zero		1


	//   ....[33]....
        /*0ba0*/ 	.word	0x00008a00
        /*0ba4*/ 	.word	0x000000ff
        /*0ba8*/ 	.word	0x0002a830
        /*0bac*/ 	.short	0x010a
        /*0bae*/ 	.byte	0x06
	.zero		1


	//   ....[34]....
        /*0bb0*/ 	.word	0x000092c0
        /*0bb4*/ 	.word	0x000000ff
        /*0bb8*/ 	.word	0x0002a850
        /*0bbc*/ 	.short	0x010a
        /*0bbe*/ 	.byte	0x0a
	.zero		1


	//   ....[35]....
        /*0bc0*/ 	.word	0x00009300
        /*0bc4*/ 	.word	0x000000ff
        /*0bc8*/ 	.word	0x0002a850
        /*0bcc*/ 	.short	0x010a
        /*0bce*/ 	.byte	0x0a
	.zero		1


	//   ....[36]....
        /*0bd0*/ 	.word	0x0000a630
        /*0bd4*/ 	.word	0x0000005f
        /*0bd8*/ 	.word	0x00000000
        /*0bdc*/ 	.short	0x0101
        /*0bde*/ 	.byte	0x3f
	.zero		1


	//   ....[37]....
        /*0be0*/ 	.word	0x0000a690
        /*0be4*/ 	.word	0x00000063
        /*0be8*/ 	.word	0x00000000
        /*0bec*/ 	.short	0x0101
        /*0bee*/ 	.byte	0x3f
	.zero		1


	//   ....[38]....
        /*0bf0*/ 	.word	0x0000ac20
        /*0bf4*/ 	.word	0x000000ff
        /*0bf8*/ 	.word	0x0002a830
        /*0bfc*/ 	.short	0x010a
        /*0bfe*/ 	.byte	0x06
	.zero		1


	//   ....[39]....
        /*0c00*/ 	.word	0x0000ac60
        /*0c04*/ 	.word	0x000000ff
        /*0c08*/ 	.word	0x0002a830
        /*0c0c*/ 	.short	0x010a
        /*0c0e*/ 	.byte	0x06
	.zero		1


	//   ....[40]....
        /*0c10*/ 	.word	0x0000b520
        /*0c14*/ 	.word	0x000000ff
        /*0c18*/ 	.word	0x0002a850
        /*0c1c*/ 	.short	0x010a
        /*0c1e*/ 	.byte	0x0a
	.zero		1


	//   ....[41]....
        /*0c20*/ 	.word	0x0000b560
        /*0c24*/ 	.word	0x000000ff
        /*0c28*/ 	.word	0x0002a850
        /*0c2c*/ 	.short	0x010a
        /*0c2e*/ 	.byte	0x0a
	.zero		1


	//   ....[42]....
        /*0c30*/ 	.word	0x0000bea0
        /*0c34*/ 	.word	0x0000000a
        /*0c38*/ 	.word	0x00000000
        /*0c3c*/ 	.short	0x0101
        /*0c3e*/ 	.byte	0x3f
	.zero		1


	//   ....[43]....
        /*0c40*/ 	.word	0x0000d850
        /*0c44*/ 	.word	0x00000015
        /*0c48*/ 	.word	0x00000000
        /*0c4c*/ 	.short	0x0101
        /*0c4e*/ 	.byte	0x3f
	.zero		1


	//   ....[44]....
        /*0c50*/ 	.word	0x0000e320
        /*0c54*/ 	.word	0x000000ff
        /*0c58*/ 	.word	0x0002a850
        /*0c5c*/ 	.short	0x010a
        /*0c5e*/ 	.byte	0x05
	.zero		1


	//   ....[45]....
        /*0c60*/ 	.word	0x0000e360
        /*0c64*/ 	.word	0x000000ff
        /*0c68*/ 	.word	0x0002a850
        /*0c6c*/ 	.short	0x010a
        /*0c6e*/ 	.byte	0x05
	.zero		1


	//   ....[46]....
        /*0c70*/ 	.word	0x0000e800
        /*0c74*/ 	.word	0x00000005
        /*0c78*/ 	.word	0x00000000
        /*0c7c*/ 	.short	0x0101
        /*0c7e*/ 	.byte	0x3f
	.zero		1


	//   ....[47]....
        /*0c80*/ 	.word	0x0000ff80
        /*0c84*/ 	.word	0x00000010
        /*0c88*/ 	.word	0x00000000
        /*0c8c*/ 	.short	0x0101
        /*0c8e*/ 	.byte	0x3f
	.zero		1


	//   ....[48]....
        /*0c90*/ 	.word	0x000104d0
        /*0c94*/ 	.word	0x00000006
        /*0c98*/ 	.word	0x00000000
        /*0c9c*/ 	.short	0x0101
        /*0c9e*/ 	.byte	0x3f
	.zero		1


	//   ....[49]....
        /*0ca0*/ 	.word	0x00014500
        /*0ca4*/ 	.word	0x00000000
        /*0ca8*/ 	.word	0x0002a840
        /*0cac*/ 	.short	0x010a
        /*0cae*/ 	.byte	0x3f
	.zero		1


	//   ....[50]....
        /*0cb0*/ 	.word	0x000154c0
        /*0cb4*/ 	.word	0x00000012
        /*0cb8*/ 	.word	0x0002a800
        /*0cbc*/ 	.short	0x0107
        /*0cbe*/ 	.byte	0x3f
	.zero		1


	//   ....[51]....
        /*0cc0*/ 	.word	0x000155d0
        /*0cc4*/ 	.word	0x00000012
        /*0cc8*/ 	.word	0x0002a800
        /*0ccc*/ 	.short	0x0101
        /*0cce*/ 	.byte	0x3f
	.zero		1


	//   ....[52]....
        /*0cd0*/ 	.word	0x000155f0
        /*0cd4*/ 	.word	0x00000012
        /*0cd8*/ 	.word	0x0002a820
        /*0cdc*/ 	.short	0x010a
        /*0cde*/ 	.byte	0x3f
	.zero		1


	//   ....[53]....
        /*0ce0*/ 	.word	0x00015a20
        /*0ce4*/ 	.word	0x00000003
        /*0ce8*/ 	.word	0x0002a840
        /*0cec*/ 	.short	0x010a
        /*0cee*/ 	.byte	0x3f
	.zero		1


	//   ....[54]....
        /*0cf0*/ 	.word	0x00015eb0
        /*0cf4*/ 	.word	0x00000003
        /*0cf8*/ 	.word	0x00000060
        /*0cfc*/ 	.short	0x010a
        /*0cfe*/ 	.byte	0x3f
	.zero		1


	//   ....[55]....
        /*0d00*/ 	.word	0x00016540
        /*0d04*/ 	.word	0x00000003
        /*0d08*/ 	.word	0x0002a840
        /*0d0c*/ 	.short	0x010a
        /*0d0e*/ 	.byte	0x3f
	.zero		1


	//   ....[56]....
        /*0d10*/ 	.word	0x000169d0
        /*0d14*/ 	.word	0x00000002
        /*0d18*/ 	.word	0x00000060
        /*0d1c*/ 	.short	0x010a
        /*0d1e*/ 	.byte	0x3f
	.zero		1


	//   ....[57]....
        /*0d20*/ 	.word	0x00016fb0
        /*0d24*/ 	.word	0x00000002
        /*0d28*/ 	.word	0x0002a840
        /*0d2c*/ 	.short	0x010a
        /*0d2e*/ 	.byte	0x3f
	.zero		1


	//   ....[58]....
        /*0d30*/ 	.word	0x00017440
        /*0d34*/ 	.word	0x00000002
        /*0d38*/ 	.word	0x00000060
        /*0d3c*/ 	.short	0x010a
        /*0d3e*/ 	.byte	0x3f
	.zero		1


	//   ....[59]....
        /*0d40*/ 	.word	0x000179d0
        /*0d44*/ 	.word	0x00000000
        /*0d48*/ 	.word	0x0002a860
        /*0d4c*/ 	.short	0x010a
        /*0d4e*/ 	.byte	0x3f
	.zero		1


	//   ....[60]....
        /*0d50*/ 	.word	0x00019040
        /*0d54*/ 	.word	0x00000000
        /*0d58*/ 	.word	0x0002a820
        /*0d5c*/ 	.short	0x010a
        /*0d5e*/ 	.byte	0x3f
	.zero		1


	//   ....[61]....
        /*0d60*/ 	.word	0x00019250
        /*0d64*/ 	.word	0x00000006
        /*0d68*/ 	.word	0x00000000
        /*0d6c*/ 	.short	0x010a
        /*0d6e*/ 	.byte	0x3f
	.zero		1


	//   ....[62]....
        /*0d70*/ 	.word	0x00019280
        /*0d74*/ 	.word	0x00000007
        /*0d78*/ 	.word	0x00000000
        /*0d7c*/ 	.short	0x010a
        /*0d7e*/ 	.byte	0x3f
	.zero		1


	//   ....[63]....
        /*0d80*/ 	.word	0x000192e0
        /*0d84*/ 	.word	0x00000004
        /*0d88*/ 	.word	0x00000000
        /*0d8c*/ 	.short	0x010a
        /*0d8e*/ 	.byte	0x3f
	.zero		1


	//   ....[64]....
        /*0d90*/ 	.word	0x00019310
        /*0d94*/ 	.word	0x00000003
        /*0d98*/ 	.word	0x00000000
        /*0d9c*/ 	.short	0x010a
        /*0d9e*/ 	.byte	0x3f
	.zero		1


	//   ....[65]....
        /*0da0*/ 	.word	0x00019380
        /*0da4*/ 	.word	0x00000003
        /*0da8*/ 	.word	0x0002a800
        /*0dac*/ 	.short	0x010a
        /*0dae*/ 	.byte	0x3f
	.zero		1


	//   ....[66]....
        /*0db0*/ 	.word	0x000193d0
        /*0db4*/ 	.word	0x00000015
        /*0db8*/ 	.word	0x0002a830
        /*0dbc*/ 	.short	0x010a
        /*0dbe*/ 	.byte	0x3f
	.zero		1


	//   ....[67]....
        /*0dc0*/ 	.word	0x00019430
        /*0dc4*/ 	.word	0x0000000b
        /*0dc8*/ 	.word	0x0002a830
        /*0dcc*/ 	.short	0x010a
        /*0dce*/ 	.byte	0x3f
	.zero		1


	//   ....[68]....
        /*0dd0*/ 	.word	0x00019490
        /*0dd4*/ 	.word	0x0000000b
        /*0dd8*/ 	.word	0x0002a850
        /*0ddc*/ 	.short	0x010a
        /*0dde*/ 	.byte	0x3f
	.zero		1


	//   ....[69]....
        /*0de0*/ 	.word	0x000194f0
        /*0de4*/ 	.word	0x00000008
        /*0de8*/ 	.word	0x0002a830
        /*0dec*/ 	.short	0x010a
        /*0dee*/ 	.byte	0x3f
	.zero		1


	//   ....[70]....
        /*0df0*/ 	.word	0x00019550
        /*0df4*/ 	.word	0x00000007
        /*0df8*/ 	.word	0x0002a850
        /*0dfc*/ 	.short	0x010a
        /*0dfe*/ 	.byte	0x3f
	.zero		1


	//   ....[71]....
        /*0e00*/ 	.word	0x000195b0
        /*0e04*/ 	.word	0x00000008
        /*0e08*/ 	.word	0x0002a830
        /*0e0c*/ 	.short	0x010a
        /*0e0e*/ 	.byte	0x3f
	.zero		1


	//   ....[72]....
        /*0e10*/ 	.word	0x00019610
        /*0e14*/ 	.word	0x00000007
        /*0e18*/ 	.word	0x0002a850
        /*0e1c*/ 	.short	0x010a
        /*0e1e*/ 	.byte	0x3f
	.zero		1


	//   ....[73]....
        /*0e20*/ 	.word	0x00019670
        /*0e24*/ 	.word	0x00000005
        /*0e28*/ 	.word	0x0002a850
        /*0e2c*/ 	.short	0x010a
        /*0e2e*/ 	.byte	0x3f
	.zero		1


	//   ....[74]....
        /*0e30*/ 	.word	0x00019810
        /*0e34*/ 	.word	0x00000000
        /*0e38*/ 	.word	0x0002a840
        /*0e3c*/ 	.short	0x010a
        /*0e3e*/ 	.byte	0x3f
	.zero		1


	//   ....[75]....
        /*0e40*/ 	.word	0x0001a450
        /*0e44*/ 	.word	0x00000012
        /*0e48*/ 	.word	0x0002a820
        /*0e4c*/ 	.short	0x010a
        /*0e4e*/ 	.byte	0x3f
	.zero		1


	//   ....[76]....
        /*0e50*/ 	.word	0x0001a4a0
        /*0e54*/ 	.word	0x00000003
        /*0e58*/ 	.word	0x0002a840
        /*0e5c*/ 	.short	0x010a
        /*0e5e*/ 	.byte	0x3f
	.zero		1


	//   ....[77]....
        /*0e60*/ 	.word	0x0001a4f0
        /*0e64*/ 	.word	0x00000003
        /*0e68*/ 	.word	0x00000060
        /*0e6c*/ 	.short	0x010a
        /*0e6e*/ 	.byte	0x3f
	.zero		1


	//   ....[78]....
        /*0e70*/ 	.word	0x0001a540
        /*0e74*/ 	.word	0x00000003
        /*0e78*/ 	.word	0x0002a840
        /*0e7c*/ 	.short	0x010a
        /*0e7e*/ 	.byte	0x3f
	.zero		1


	//   ....[79]....
        /*0e80*/ 	.word	0x0001a590
        /*0e84*/ 	.word	0x00000002
        /*0e88*/ 	.word	0x00000060
        /*0e8c*/ 	.short	0x010a
        /*0e8e*/ 	.byte	0x3f
	.zero		1


	//   ....[80]....
        /*0e90*/ 	.word	0x0001a5e0
        /*0e94*/ 	.word	0x00000002
        /*0e98*/ 	.word	0x0002a840
        /*0e9c*/ 	.short	0x010a
        /*0e9e*/ 	.byte	0x3f
	.zero		1


	//   ....[81]....
        /*0ea0*/ 	.word	0x0001a630
        /*0ea4*/ 	.word	0x00000002
        /*0ea8*/ 	.word	0x00000060
        /*0eac*/ 	.short	0x010a
        /*0eae*/ 	.byte	0x3f
	.zero		1


	//   ....[82]....
        /*0eb0*/ 	.word	0x0001a680
        /*0eb4*/ 	.word	0x00000000
        /*0eb8*/ 	.word	0x0002a860
        /*0ebc*/ 	.short	0x010a
        /*0ebe*/ 	.byte	0x3f
	.zero		1


	//   ....[83]....
        /*0ec0*/ 	.word	0x0001b200
        /*0ec4*/ 	.word	0x00000000
        /*0ec8*/ 	.word	0x0002a820
        /*0ecc*/ 	.short	0x010a
        /*0ece*/ 	.byte	0x3f
	.zero		1


	//   ....[84]....
        /*0ed0*/ 	.word	0x0001b3a0
        /*0ed4*/ 	.word	0x00000006
        /*0ed8*/ 	.word	0x00000000
        /*0edc*/ 	.short	0x010a
        /*0ede*/ 	.byte	0x3f
	.zero		1


	//   ....[85]....
        /*0ee0*/ 	.word	0x0001b3f0
        /*0ee4*/ 	.word	0x00000007
        /*0ee8*/ 	.word	0x00000000
        /*0eec*/ 	.short	0x010a
        /*0eee*/ 	.byte	0x3f
	.zero		1


	//   ....[86]....
        /*0ef0*/ 	.word	0x0001b440
        /*0ef4*/ 	.word	0x00000004
        /*0ef8*/ 	.word	0x00000000
        /*0efc*/ 	.short	0x010a
        /*0efe*/ 	.byte	0x3f
	.zero		1


	//----- nvinfo : EIATTR_NUM_MBARRIERS
	.align		4
.L_453:
        /*0f00*/ 	.byte	0x03, 0x38
        /*0f02*/ 	.short	0x0016


	//----- nvinfo : EIATTR_EXIT_INSTR_OFFSETS
	.align		4
        /*0f04*/ 	.byte	0x04, 0x1c
        /*0f06*/ 	.short	(.L_455 - .L_454)


	//   ....[0]....
.L_454:
        /*0f08*/ 	.word	0x00000a50


	//   ....[1]....
        /*0f0c*/ 	.word	0x00011da0


	//   ....[2]....
        /*0f10*/ 	.word	0x00019360


	//----- nvinfo : EIATTR_MAX_THREADS
	.align		4
.L_455:
        /*0f14*/ 	.byte	0x04, 0x05
        /*0f16*/ 	.short	(.L_457 - .L_456)
.L_456:
        /*0f18*/ 	.word	0x00000180
        /*0f1c*/ 	.word	0x00000001
        /*0f20*/ 	.word	0x00000001


	//----- nvinfo : EIATTR_CRS_STACK_SIZE
	.align		4
.L_457:
        /*0f24*/ 	.byte	0x04, 0x1e
        /*0f26*/ 	.short	(.L_459 - .L_458)
.L_458:
        /*0f28*/ 	.word	0x00000000


	//----- nvinfo : EIATTR_CBANK_PARAM_SIZE
	.align		4
.L_459:
        /*0f2c*/ 	.byte	0x03, 0x19
        /*0f2e*/ 	.short	0x0af0


	//----- nvinfo : EIATTR_PARAM_CBANK
	.align		4
        /*0f30*/ 	.byte	0x04, 0x0a
        /*0f32*/ 	.short	(.L_461 - .L_460)
	.align		4
.L_460:
        /*0f34*/ 	.word	index@(.nv.constant0._ZN7cutlass13device_kernelIN5flash11enable_sm90INS1_16FlashAttnFwdSm90INS1_25CollectiveMainloopFwdSm90ILi2EN4cute5tupleIJNS5_1CILi1EEES8_S8_EEENS6_IJNS7_ILi128EEENS7_ILi96EEENS7_ILi192EEEEEELi128ENS_6half_tEfNS_4arch4Sm90ELb0ELb1ELb1ELb1ELb0ELb0ELb0ELb1ELb1ELb1ELb1ELb0EEENS1_21CollectiveEpilogueFwdINS6_IJSA_SA_SB_EEES9_SE_SG_Li256ELb1ELb1ELb1ELb0EEENS1_36VarlenDynamicPersistentTileSchedulerILi128ELi96ELi256ELi128ELb1ELb1ELb1ELb1ELb0ELb1EEEEEEEEEvNT_6ParamsE)
        /*0f38*/ 	.short	0x0210
        /*0f3a*/ 	.short	0x0af0


	//----- nvinfo : EIATTR_SW_WAR
	.align		4
.L_461:
        /*0f3c*/ 	.byte	0x04, 0x36
        /*0f3e*/ 	.short	(.L_463 - .L_462)
.L_462:
        /*0f40*/ 	.word	0x00000008
.L_463:


//--------------------- .nv.info._ZN7cutlass13device_kernelIN5flash11enable_sm90INS1_16FlashAttnFwdSm90INS1_25CollectiveMainloopFwdSm90ILi2EN4cute5tupleIJNS5_1CILi1EEES8_S8_EEENS6_IJNS7_ILi128EEENS7_ILi96EEENS7_ILi192EEEEEELi128ENS_6half_tEfNS_4arch4Sm90ELb0ELb1ELb1ELb1ELb0ELb1ELb0ELb1ELb1ELb1ELb1ELb0EEENS1_21CollectiveEpilogueFwdINS6_IJSA_SA_SB_EEES9_SE_SG_Li256ELb1ELb1ELb1ELb0EEENS1_36VarlenDynamicPersistentTileSchedulerILi128ELi96ELi256ELi128ELb1ELb1ELb1ELb1ELb0ELb1EEEEEEEEEvNT_6ParamsE --------------------------
	.section	.nv.info._ZN7cutlass13device_kernelIN5flash11enable_sm90INS1_16FlashAttnFwdSm90INS1_25CollectiveMainloopFwdSm90ILi2EN4cute5tupleIJNS5_1CILi1EEES8_S8_EEENS6_IJNS7_ILi128EEENS7_ILi96EEENS7_ILi192EEEEEELi128ENS_6half_tEfNS_4arch4Sm90ELb0ELb1ELb1ELb1ELb0ELb1ELb0ELb1ELb1ELb1ELb1ELb0EEENS1_21CollectiveEpilogueFwdINS6_IJSA_SA_SB_EEES9_SE_SG_Li256ELb1ELb1ELb1ELb0EEENS1_36VarlenDynamicPersistentTileSchedulerILi128ELi96ELi256ELi128ELb1ELb1ELb1ELb1ELb0ELb1EEEEEEEEEvNT_6ParamsE,"",@"SHT_CUDA_INFO"
	.sectionflags	@""
	.align	4


	//----- nvinfo : EIATTR_CUDA_API_VERSION
	.align		4
        /*0000*/ 	.byte	0x04, 0x37
        /*0002*/ 	.short	(.L_465 - .L_464)
.L_464:
        /*0004*/ 	.word	0x00000082


	//----- nvinfo : EIATTR_KPARAM_INFO
	.align		4
.L_465:
        /*0008*/ 	.byte	0x04, 0x17
        /*000a*/ 	.short	(.L_467 - .L_466)
.L_466:
        /*000c*/ 	.word	0x00000000
        /*0010*/ 	.short	0x0000
        /*0012*/ 	.short	0x0070
        /*0014*/ 	.byte	0x00, 0xf0, 0x01, 0x2a


	//----- nvinfo : EIATTR_SPARSE_MMA_MASK
	.align		4
.L_467:
        /*0018*/ 	.byte	0x03, 0x50
        /*001a*/ 	.short	0x0000


	//----- nvinfo : EIATTR_MAXREG_COUNT
	.align		4
        /*001c*/ 	.byte	0x03, 0x1b
        /*001e*/ 	.short	0x00a8


	//----- nvinfo : EIATTR_NUM_BARRIERS
	.align		4
        /*0020*/ 	.byte	0x02, 0x4c
        /*0022*/ 	.byte	0x10
	.zero		1


	//----- nvinfo : EIATTR_EXTERNS
	.align		4
        /*0024*/ 	.byte	0x04, 0x0f
        /*0026*/ 	.short	(.L_469 - .L_468)


	//   ....[0]....
	.align		4
.L_468:
        /*0028*/ 	.word	index@(__assertfail)


	//----- nvinfo : EIATTR_ANNOTATIONS
	.align		4
.L_469:
        /*002c*/ 	.byte	0x04, 0x55
        /*002e*/ 	.short	(.L_471 - .L_470)


	//   ....[0]....
.L_470:
        /* <DEDUP_REMOVED lines=131> */


	//----- nvinfo : EIATTR_MERCURY_ISA_VERSION
	.align		4
.L_471:
        /*0848*/ 	.byte	0x03, 0x5f
        /*084a*/ 	.short	0x0101


	//----- nvinfo : EIATTR_UNUSED_LOAD_BYTE_OFFSET
	.align		4
        /*084c*/ 	.byte	0x04, 0x44
        /*084e*/ 	.short	(.L_473 - .L_472)


	//   ....[0]....
.L_472:
        /*0850*/ 	.word	0x00000ab0
        /*0854*/ 	.word	0x0000fff0


	//   ....[1]....
        /*0858*/ 	.word	0x000200a0
        /*085c*/ 	.word	0x0000fff0


	//----- nvinfo : EIATTR_INT_WARP_WIDE_INSTR_OFFSETS
	.align		4
.L_473:
        /*0860*/ 	.byte	0x04, 0x31
        /*0862*/ 	.short	(.L_475 - .L_474)


	//   ....[0]....
.L_474:
        /*0864*/ 	.word	0x00000190


	//   ....[1]....
        /*0868*/ 	.word	0x000001d0


	//   ....[2]....
        /*086c*/ 	.word	0x00000240


	//   ....[3]....
        /*0870*/ 	.word	0x00026850


	//   ....[4]....
        /*0874*/ 	.word	0x000268e0


	//   ....[5]....
        /*0878*/ 	.word	0x0002a360


	//   ....[6]....
        /*087c*/ 	.word	0x0002a3c0


	//----- nvinfo : EIATTR_COOP_GROUP_MASK_REGIDS
	.align		4
.L_475:
        /*0880*/ 	.byte	0x04, 0x29
        /*0882*/ 	.short	(.L_477 - .L_476)


	//   ....[0]....
.L_476:
        /*0884*/ 	.word	0xffffffff


	//   ....[1]....
        /*0888*/ 	.word	0xffffffff


	//   ....[2]....
        /*088c*/ 	.word	0xffffffff


	//   ....[3]....
        /*0890*/ 	.word	0xffffffff


	//   ....[4]....
        /*0894*/ 	.word	0xffffffff


	//   ....[5]....
        /*0898*/ 	.word	0xffffffff


	//   ....[6]....
        /*089c*/ 	.word	0xffffffff


	//   ....[7]....
        /*08a0*/ 	.word	0xffffffff


	//   ....[8]....
        /*08a4*/ 	.word	0xffffffff


	//   ....[9]....
        /*08a8*/ 	.word	0xffffffff


	//   ....[10]....
        /*08ac*/ 	.word	0xffffffff


	//   ....[11]....
        /*08b0*/ 	.word	0xffffffff


	//   ....[12]....
        /*08b4*/ 	.word	0xffffffff


	//   ....[13]....
        /*08b8*/ 	.word	0xffffffff


	//   ....[14]....
        /*08bc*/ 	.word	0xffffffff


	//   ....[15]....
        /*08c0*/ 	.word	0xffffffff


	//   ....[16]....
        /*08c4*/ 	.word	0xffffffff


	//   ....[17]....
        /*08c8*/ 	.word	0xffffffff


	//   ....[18]....
        /*08cc*/ 	.word	0xffffffff


	//   ....[19]....
        /*08d0*/ 	.word	0xffffffff


	//   ....[20]....
        /*08d4*/ 	.word	0xffffffff


	//   ....[21]....
        /*08d8*/ 	.word	0xffffffff


	//   ....[22]....
        /*08dc*/ 	.word	0xffffffff


	//   ....[23]....
        /*08e0*/ 	.word	0xffffffff


	//   ....[24]....
        /*08e4*/ 	.word	0xffffffff


	//   ....[25]....
        /*08e8*/ 	.word	0xffffffff


	//   ....[26]....
        /*08ec*/ 	.word	0xffffffff


	//   ....[27]....
        /*08f0*/ 	.word	0xffffffff


	//   ....[28]....
        /*08f4*/ 	.word	0xffffffff


	//   ....[29]....
        /*08f8*/ 	.word	0xffffffff


	//   ....[30]....
        /*08fc*/ 	.word	0xffffffff


	//   ....[31]....
        /*0900*/ 	.word	0xffffffff


	//   ....[32]....
        /*0904*/ 	.word	0xffffffff


	//   ....[33]....
        /*0908*/ 	.word	0xffffffff


	//   ....[34]....
        /*090c*/ 	.word	0xffffffff


	//   ....[35]....
        /*0910*/ 	.word	0xffffffff


	//   ....[36]....
        /*0914*/ 	.word	0xffffffff


	//   ....[37]....
        /*0918*/ 	.word	0xffffffff


	//   ....[38]....
        /*091c*/ 	.word	0xffffffff


	//   ....[39]....
        /*0920*/ 	.word	0xffffffff


	//   ....[40]....
        /*0924*/ 	.word	0xffffffff


	//   ....[41]....
        /*0928*/ 	.word	0xffffffff


	//   ....[42]....
        /*092c*/ 	.word	0xffffffff


	//   ....[43]....
        /*0930*/ 	.word	0xffffffff


	//   ....[44]....
        /*0934*/ 	.word	0xffffffff


	//   ....[45]....
        /*0938*/ 	.word	0xffffffff


	//   ....[46]....
        /*093c*/ 	.word	0xffffffff


	//   ....[47]....
        /*0940*/ 	.word	0xffffffff


	//   ....[48]....
        /*0944*/ 	.word	0xffffffff


	//   ....[49]....
        /*0948*/ 	.word	0xffffffff


	//   ....[50]....
        /*094c*/ 	.word	0xffffffff


	//   ....[51]....
        /*0950*/ 	.word	0xffffffff


	//   ....[52]....
        /*0954*/ 	.word	0xffffffff


	//   ....[53]....
        /*0958*/ 	.word	0xffffffff


	//   ....[54]....
        /*095c*/ 	.word	0xffffffff


	//   ....[55]....
        /*0960*/ 	.word	0xffffffff


	//   ....[56]....
        /*0964*/ 	.word	0xffffffff


	//   ....[57]....
        /*0968*/ 	.word	0xffffffff


	//   ....[58]....
        /*096c*/ 	.word	0xffffffff


	//   ....[59]....
        /*0970*/ 	.word	0xffffffff


	//   ....[60]....
        /*0974*/ 	.word	0xffffffff


	//   ....[61]....
        /*0978*/ 	.word	0xffffffff


	//   ....[62]....
        /*097c*/ 	.word	0xffffffff


	//   ....[63]....
        /*0980*/ 	.word	0xffffffff


	//   ....[64]....
        /*0984*/ 	.word	0xffffffff


	//   ....[65]....
        /*0988*/ 	.word	0xffffffff


	//   ....[66]....
        /*098c*/ 	.word	0xffffffff


	//   ....[67]....
        /*0990*/ 	.word	0xffffffff


	//   ....[68]....
        /*0994*/ 	.word	0xffffffff


	//   ....[69]....
        /*0998*/ 	.word	0xffffffff


	//   ....[70]....
        /*099c*/ 	.word	0xffffffff


	//   ....[71]....
        /*09a0*/ 	.word	0xffffffff


	//   ....[72]....
        /*09a4*/ 	.word	0xffffffff


	//   ....[73]....
        /*09a8*/ 	.word	0xffffffff


	//   ....[74]....
        /*09ac*/ 	.word	0xffffffff


	//   ....[75]....
        /*09b0*/ 	.word	0xffffffff


	//   ....[76]....
        /*09b4*/ 	.word	0xffffffff


	//   ....[77]....
        /*09b8*/ 	.word	0xffffffff


	//   ....[78]....
        /*09bc*/ 	.word	0xffffffff


	//   ....[79]....
        /*09c0*/ 	.word	0xffffffff


	//   ....[80]....
        /*09c4*/ 	.word	0xffffffff


	//   ....[81]....
        /*09c8*/ 	.word	0xffffffff


	//   ....[82]....
        /*09cc*/ 	.word	0xffffffff


	//   ....[83]....
        /*09d0*/ 	.word	0xffffffff


	//   ....[84]....
        /*09d4*/ 	.word	0xffffffff


	//   ....[85]....
        /*09d8*/ 	.word	0xffffffff


	//   ....[86]....
        /*09dc*/ 	.word	0xffffffff


	//   ....[87]....
        /*09e0*/ 	.word	0xffffffff


	//   ....[88]....
        /*09e4*/ 	.word	0xffffffff


	//   ....[89]....
        /*09e8*/ 	.word	0xffffffff


	//   ....[90]....
        /*09ec*/ 	.word	0xffffffff


	//   ....[91]....
        /*09f0*/ 	.word	0xffffffff


	//   ....[92]....
        /*09f4*/ 	.word	0xffffffff


	//   ....[93]....
        /*09f8*/ 	.word	0xffffffff


	//   ....[94]....
        /*09fc*/ 	.word	0xffffffff


	//   ....[95]....
        /*0a00*/ 	.word	0xffffffff


	//   ....[96]....
        /*0a04*/ 	.word	0xffffffff


	//   ....[97]....
        /*0a08*/ 	.word	0xffffffff


	//   ....[98]....
        /*0a0c*/ 	.word	0xffffffff


	//   ....[99]....
        /*0a10*/ 	.word	0xffffffff


	//   ....[100]....
        /*0a14*/ 	.word	0xffffffff


	//   ....[101]....
        /*0a18*/ 	.word	0xffffffff


	//   ....[102]....
        /*0a1c*/ 	.word	0xffffffff


	//   ....[103]....
        /*0a20*/ 	.word	0xffffffff


	//   ....[104]....
        /*0a24*/ 	.word	0xffffffff


	//   ....[105]....
        /*0a28*/ 	.word	0xffffffff


	//   ....[106]....
        /*0a2c*/ 	.word	0xffffffff


	//   ....[107]....
        /*0a30*/ 	.word	0xffffffff


	//   ....[108]....
        /*0a34*/ 	.word	0xffffffff


	//   ....[109]....
        /*0a38*/ 	.word	0xffffffff


	//   ....[110]....
        /*0a3c*/ 	.word	0xffffffff


	//   ....[111]....
        /*0a40*/ 	.word	0xffffffff


	//   ....[112]....
        /*0a44*/ 	.word	0xffffffff


	//   ....[113]....
        /*0a48*/ 	.word	0xffffffff


	//   ....[114]....
        /*0a4c*/ 	.word	0xffffffff


	//   ....[115]....
        /*0a50*/ 	.word	0xffffffff


	//   ....[116]....
        /*0a54*/ 	.word	0xffffffff


	//   ....[117]....
        /*0a58*/ 	.word	0xffffffff


	//   ....[118]....
        /*0a5c*/ 	.word	0xffffffff


	//   ....[119]....
        /*0a60*/ 	.word	0xffffffff


	//   ....[120]....
        /*0a64*/ 	.word	0xffffffff


	//   ....[121]....
        /*0a68*/ 	.word	0xffffffff


	//   ....[122]....
        /*0a6c*/ 	.word	0xffffffff


	//   ....[123]....
        /*0a70*/ 	.word	0xffffffff


	//   ....[124]....
        /*0a74*/ 	.word	0xffffffff


	//   ....[125]....
        /*0a78*/ 	.word	0xffffffff


	//   ....[126]....
        /*0a7c*/ 	.word	0xffffffff


	//   ....[127]....
        /*0a80*/ 	.word	0xffffffff


	//   ....[128]....
        /*0a84*/ 	.word	0x0500000f


	//   ....[129]....
        /*0a88*/ 	.word	0x0500000f


	//   ....[130]....
        /*0a8c*/ 	.word	0x0500000f


	//   ....[131]....
        /*0a90*/ 	.word	0x0500000f


	//   ....[132]....
        /*0a94*/ 	.word	0x0500000f


	//   ....[133]....
        /*0a98*/ 	.word	0x0500000f


	//   ....[134]....
        /*0a9c*/ 	.word	0x0500000f


	//   ....[135]....
        /*0aa0*/ 	.word	0x0500000f


	//   ....[136]....
        /*0aa4*/ 	.word	0x0500000f


	//   ....[137]....
        /*0aa8*/ 	.word	0x0500000f


	//   ....[138]....
        /*0aac*/ 	.word	0x0500000f


	//   ....[139]....
        /*0ab0*/ 	.word	0x0500000f


	//   ....[140]....
        /*0ab4*/ 	.word	0x0500000f


	//   ....[141]....
        /*0ab8*/ 	.word	0x0500000f


	//   ....[142]....
        /*0abc*/ 	.word	0x0500000f


	//   ....[143]....
        /*0ac0*/ 	.word	0x0500000f


	//   ....[144]....
        /*0ac4*/ 	.word	0x0500000f


	//   ....[145]....
        /*0ac8*/ 	.word	0x0500000f


	//   ....[146]....
        /*0acc*/ 	.word	0x0500000f


	//   ....[147]....
        /*0ad0*/ 	.word	0x0500000f


	//   ....[148]....
        /*0ad4*/ 	.word	0x0500000f


	//   ....[149]....
        /*0ad8*/ 	.word	0x0500000f


	//   ....[150]....
        /*0adc*/ 	.word	0x0500000f


	//   ....[151]....
        /*0ae0*/ 	.word	0x0500000f


	//   ....[152]....
        /*0ae4*/ 	.word	0x0500000f


	//   ....[153]....
        /*0ae8*/ 	.word	0x0500000f


	//   ....[154]....
        /*0aec*/ 	.word	0x0500000f


	//   ....[155]....
        /*0af0*/ 	.word	0x0500000f


	//   ....[156]....
        /*0af4*/ 	.word	0x0500000f


	//   ....[157]....
        /*0af8*/ 	.word	0x0500000f


	//   ....[158]....
        /*0afc*/ 	.word	0x0500000f


	//   ....[159]....
        /*0b00*/ 	.word	0x0500000f


	//   ....[160]....
        /*0b04*/ 	.word	0x0500000f


	//   ....[161]....
        /*0b08*/ 	.word	0x0500000f


	//   ....[162]....
        /*0b0c*/ 	.word	0x0500000f


	//   ....[163]....
        /*0b10*/ 	.word	0x0500000f


	//   ....[164]....
        /*0b14*/ 	.word	0x0500000f


	//   ....[165]....
        /*0b18*/ 	.word	0x0500000f


	//   ....[166]....
        /*0b1c*/ 	.word	0x0500000f


	//   ....[167]....
        /*0b20*/ 	.word	0x0500000f


	//   ....[168]....
        /*0b24*/ 	.word	0x0500000f


	//   ....[169]....
        /*0b28*/ 	.word	0x0500000f


	//   ....[170]....
        /*0b2c*/ 	.word	0x0500000f


	//   ....[171]....
        /*0b30*/ 	.word	0x0500000f


	//   ....[172]....
        /*0b34*/ 	.word	0x0500000f


	//   ....[173]....
        /*0b38*/ 	.word	0x0500000f


	//   ....[174]....
        /*0b3c*/ 	.word	0x0500000f


	//   ....[175]....
        /*0b40*/ 	.word	0x0500000f


	//   ....[176]....
        /*0b44*/ 	.word	0x0500000f


	//   ....[177]....
        /*0b48*/ 	.word	0x0500000f


	//   ....[178]....
        /*0b4c*/ 	.word	0x0500000f


	//   ....[179]....
        /*0b50*/ 	.word	0x0500000f


	//   ....[180]....
        /*0b54*/ 	.word	0x0500000f


	//----- nvinfo : EIATTR_COOP_GROUP_INSTR_OFFSETS
	.align		4
.L_477:
        /*0b58*/ 	.byte	0x04, 0x28
        /*0b5a*/ 	.short	(.L_479 - .L_478)


	//   ....[0]....
.L_478:
        /*0b5c*/ 	.word	0x00000060


	//   ....[1]....
        /*0b60*/ 	.word	0x000001a0


	//   ....[2]....
        /*0b64*/ 	.word	0x000001f0


	//   ....[3]....
        /*0b68*/ 	.word	0x00000420


	//   ....[4]....
        /*0b6c*/ 	.word	0x00000580


	//   ....[5]....
        /*0b70*/ 	.word	0x000006a0


	//   ....[6]....
        /*0b74*/ 	.word	0x00000800


	//   ....[7]....
        /*0b78*/ 	.word	0x0000b6a0


	//   ....[8]....
        /*0b7c*/ 	.word	0x0000bda0


	//   ....[9]....
        /*0b80*/ 	.word	0x0000bdb0


	//   ....[10]....
        /*0b84*/ 	.word	0x0000bdc0


	//   ....[11]....
        /*0b88*/ 	.word	0x0000bdd0


	//   ....[12]....
        /*0b8c*/ 	.word	0x0000c590


	//   ....[13]....
        /*0b90*/ 	.word	0x0000c5a0


	//   ....[14]....
        /*0b94*/ 	.word	0x0000c5b0


	//   ....[15]....
        /*0b98*/ 	.word	0x0000c5c0


	//   ....[16]....
        /*0b9c*/ 	.word	0x0000f340


	//   ....[17]....
        /*0ba0*/ 	.word	0x0000f350


	//   ....[18]....
        /*0ba4*/ 	.word	0x0000f360


	//   ....[19]....
        /*0ba8*/ 	.word	0x0000f370


	//   ....[20]....
        /*0bac*/ 	.word	0x0000f940


	//   ....[21]....
        /*0bb0*/ 	.word	0x0000f950


	//   ....[22]....
        /*0bb4*/ 	.word	0x0000f960


	//   ....[23]....
        /*0bb8*/ 	.word	0x0000f970


	//   ....[24]....
        /*0bbc*/ 	.word	0x000133b0


	//   ....[25]....
        /*0bc0*/ 	.word	0x000138f0


	//   ....[26]....
        /*0bc4*/ 	.word	0x00014610


	//   ....[27]....
        /*0bc8*/ 	.word	0x00014720


	//   ....[28]....
        /*0bcc*/ 	.word	0x00014c60


	//   ....[29]....
        /*0bd0*/ 	.word	0x00014d10


	//   ....[30]....
        /*0bd4*/ 	.word	0x00017080


	//   ....[31]....
        /*0bd8*/ 	.word	0x00017260


	//   ....[32]....
        /*0bdc*/ 	.word	0x00018120


	//   ....[33]....
        /*0be0*/ 	.word	0x00018230


	//   ....[34]....
        /*0be4*/ 	.word	0x00018850


	//   ....[35]....
        /*0be8*/ 	.word	0x000188a0


	//   ....[36]....
        /*0bec*/ 	.word	0x0001abc0


	//   ....[37]....
        /*0bf0*/ 	.word	0x0001abe0


	//   ....[38]....
        /*0bf4*/ 	.word	0x0001aff0


	//   ....[39]....
        /*0bf8*/ 	.word	0x0001b060


	//   ....[40]....
        /*0bfc*/ 	.word	0x0001d0b0


	//   ....[41]....
        /*0c00*/ 	.word	0x0001d2c0


	//   ....[42]....
        /*0c04*/ 	.word	0x0001e1a0


	//   ....[43]....
        /*0c08*/ 	.word	0x0001e2b0


	//   ....[44]....
        /*0c0c*/ 	.word	0x0001e8c0


	//   ....[45]....
        /*0c10*/ 	.word	0x0001e910


	//   ....[46]....
        /*0c14*/ 	.word	0x0001f9f0


	//   ....[47]....
        /*0c18*/ 	.word	0x0001fa70


	//   ....[48]....
        /*0c1c*/ 	.word	0x0001faa0


	//   ....[49]....
        /*0c20*/ 	.word	0x0001fac0


	//   ....[50]....
        /*0c24*/ 	.word	0x00020b50


	//   ....[51]....
        /*0c28*/ 	.word	0x00020b60


	//   ....[52]....
        /*0c2c*/ 	.word	0x00020b70


	//   ....[53]....
        /*0c30*/ 	.word	0x00020b80


	//   ....[54]....
        /*0c34*/ 	.word	0x00021230


	//   ....[55]....
        /*0c38*/ 	.word	0x00021270


	//   ....[56]....
        /*0c3c*/ 	.word	0x00021350


	//   ....[57]....
        /*0c40*/ 	.word	0x00021370


	//   ....[58]....
        /*0c44*/ 	.word	0x00021430


	//   ....[59]....
        /*0c48*/ 	.word	0x00021450


	//   ....[60]....
        /*0c4c*/ 	.word	0x00021520


	//   ....[61]....
        /*0c50*/ 	.word	0x00021540


	//   ....[62]....
        /*0c54*/ 	.word	0x00021950


	//   ....[63]....
        /*0c58*/ 	.word	0x00021970


	//   ....[64]....
        /*0c5c*/ 	.word	0x00021db0


	//   ....[65]....
        /*0c60*/ 	.word	0x00021dc0


	//   ....[66]....
        /*0c64*/ 	.word	0x00022a20


	//   ....[67]....
        /*0c68*/ 	.word	0x00022a40


	//   ....[68]....
        /*0c6c*/ 	.word	0x00022b00


	//   ....[69]....
        /*0c70*/ 	.word	0x00022b20


	//   ....[70]....
        /*0c74*/ 	.word	0x00022be0


	//   ....[71]....
        /*0c78*/ 	.word	0x00022c00


	//   ....[72]....
        /*0c7c*/ 	.word	0x00022cd0


	//   ....[73]....
        /*0c80*/ 	.word	0x00022cf0


	//   ....[74]....
        /*0c84*/ 	.word	0x00022e40


	//   ....[75]....
        /*0c88*/ 	.word	0x00023050


	//   ....[76]....
        /*0c8c*/ 	.word	0x00023080


	//   ....[77]....
        /*0c90*/ 	.word	0x000230b0


	//   ....[78]....
        /*0c94*/ 	.word	0x000230e0


	//   ....[79]....
        /*0c98*/ 	.word	0x00023110


	//   ....[80]....
        /*0c9c*/ 	.word	0x00023140


	//   ....[81]....
        /*0ca0*/ 	.word	0x000232e0


	//   ....[82]....
        /*0ca4*/ 	.word	0x00023310


	//   ....[83]....
        /*0ca8*/ 	.word	0x00023340


	//   ....[84]....
        /*0cac*/ 	.word	0x00023370


	//   ....[85]....
        /*0cb0*/ 	.word	0x000233a0


	//   ....[86]....
        /*0cb4*/ 	.word	0x000233d0


	//   ....[87]....
        /*0cb8*/ 	.word	0x00023470


	//   ....[88]....
        /*0cbc*/ 	.word	0x000234a0


	//   ....[89]....
        /*0cc0*/ 	.word	0x000234b0


	//   ....[90]....
        /*0cc4*/ 	.word	0x000234e0


	//   ....[91]....
        /*0cc8*/ 	.word	0x00024e80


	//   ....[92]....
        /*0ccc*/ 	.word	0x00026e20


	//   ....[93]....
        /*0cd0*/ 	.word	0x000279c0


	//   ....[94]....
        /*0cd4*/ 	.word	0x000279e0


	//   ....[95]....
        /*0cd8*/ 	.word	0x00027ab0


	//   ....[96]....
        /*0cdc*/ 	.word	0x00027ac0


	//   ....[97]....
        /*0ce0*/ 	.word	0x00027b60


	//   ....[98]....
        /*0ce4*/ 	.word	0x00027b70


	//   ....[99]....
        /*0ce8*/ 	.word	0x00027c10


	//   ....[100]....
        /*0cec*/ 	.word	0x00027c20


	//   ....[101]....
        /*0cf0*/ 	.word	0x00027cc0


	//   ....[102]....
        /*0cf4*/ 	.word	0x00027cd0


	//   ....[103]....
        /*0cf8*/ 	.word	0x00027d70


	//   ....[104]....
        /*0cfc*/ 	.word	0x00027d80


	//   ....[105]....
        /*0d00*/ 	.word	0x00027e20


	//   ....[106]....
        /*0d04*/ 	.word	0x00027e30


	//   ....[107]....
        /*0d08*/ 	.word	0x00027e80


	//   ....[108]....
        /*0d0c*/ 	.word	0x00027ec0


	//   ....[109]....
        /*0d10*/ 	.word	0x0002aaf0


	//   ....[110]....
        /*0d14*/ 	.word	0x0002ab20


	//   ....[111]....
        /*0d18*/ 	.word	0x0002ab80


	//   ....[112]....
        /*0d1c*/ 	.word	0x0002abb0


	//   ....[113]....
        /*0d20*/ 	.word	0x0002abe0


	//   ....[114]....
        /*0d24*/ 	.word	0x0002ac10


	//   ....[115]....
        /*0d28*/ 	.word	0x0002ac40


	//   ....[116]....
        /*0d2c*/ 	.word	0x0002ac70


	//   ....[117]....
        /*0d30*/ 	.word	0x0002ae20


	//   ....[118]....
        /*0d34*/ 	.word	0x0002ae60


	//   ....[119]....
        /*0d38*/ 	.word	0x0002ae90


	//   ....[120]....
        /*0d3c*/ 	.word	0x0002aec0


	//   ....[121]....
        /*0d40*/ 	.word	0x0002aef0


	//   ....[122]....
        /*0d44*/ 	.word	0x0002af20


	//   ....[123]....
        /*0d48*/ 	.word	0x0002aff0


	//   ....[124]....
        /*0d4c*/ 	.word	0x0002b010


	//   ....[125]....
        /*0d50*/ 	.word	0x0002b020


	//   ....[126]....
        /*0d54*/ 	.word	0x0002b0a0


	//   ....[127]....
        /*0d58*/ 	.word	0x0002bbd0


	//   ....[128]....
        /*0d5c*/ 	.word	0x0002c030


	//   ....[129]....
        /*0d60*/ 	.word	0x0002c0c0


	//   ....[130]....
        /*0d64*/ 	.word	0x0002c110


	//   ....[131]....
        /*0d68*/ 	.word	0x0002c160


	//   ....[132]....
        /*0d6c*/ 	.word	0x0002c200


	//   ....[133]....
        /*0d70*/ 	.word	0x0002c290


	//   ....[134]....
        /*0d74*/ 	.word	0x0002c2e0


	//   ....[135]....
        /*0d78*/ 	.word	0x0002c330


	//   ....[136]....
        /*0d7c*/ 	.word	0x0002c420


	//   ....[137]....
        /*0d80*/ 	.word	0x0002c4b0


	//   ....[138]....
        /*0d84*/ 	.word	0x0002c500


	//   ....[139]....
        /*0d88*/ 	.word	0x0002c550


	//   ....[140]....
        /*0d8c*/ 	.word	0x0002c5e0


	//   ....[141]....
        /*0d90*/ 	.word	0x0002c670


	//   ....[142]....
        /*0d94*/ 	.word	0x0002c6c0


	//   ....[143]....
        /*0d98*/ 	.word	0x0002c710


	//   ....[144]....
        /*0d9c*/ 	.word	0x0002cab0


	//   ....[145]....
        /*0da0*/ 	.word	0x0002cda0


	//   ....[146]....
        /*0da4*/ 	.word	0x0002cf20


	//   ....[147]....
        /*0da8*/ 	.word	0x0002cf70


	//   ....[148]....
        /*0dac*/ 	.word	0x0002d020


	//   ....[149]....
        /*0db0*/ 	.word	0x0002d130


	//   ....[150]....
        /*0db4*/ 	.word	0x0002d190


	//   ....[151]....
        /*0db8*/ 	.word	0x0002d2a0


	//   ....[152]....
        /*0dbc*/ 	.word	0x0002d300


	//   ....[153]....
        /*0dc0*/ 	.word	0x0002d410


	//   ....[154]....
        /*0dc4*/ 	.word	0x0002d470


	//   ....[155]....
        /*0dc8*/ 	.word	0x0002d580


	//   ....[156]....
        /*0dcc*/ 	.word	0x0002d5e0


	//   ....[157]....
        /*0dd0*/ 	.word	0x0002d6f0


	//   ....[158]....
        /*0dd4*/ 	.word	0x0002d750


	//   ....[159]....
        /*0dd8*/ 	.word	0x0002d860


	//   ....[160]....
        /*0ddc*/ 	.word	0x0002d8c0


	//   ....[161]....
        /*0de0*/ 	.word	0x0002d9a0


	//   ....[162]....
        /*0de4*/ 	.word	0x0002dd10


	//   ....[163]....
        /*0de8*/ 	.word	0x0002ddc0


	//   ....[164]....
        /*0dec*/ 	.word	0x0002df40


	//   ....[165]....
        /*0df0*/ 	.word	0x0002dfd0


	//   ....[166]....
        /*0df4*/ 	.word	0x0002e050


	//   ....[167]....
        /*0df8*/ 	.word	0x0002e0d0


	//   ....[168]....
        /*0dfc*/ 	.word	0x0002e150


	//   ....[169]....
        /*0e00*/ 	.word	0x0002e1e0


	//   ....[170]....
        /*0e04*/ 	.word	0x0002e280


	//   ....[171]....
        /*0e08*/ 	.word	0x0002e340


	//   ....[172]....
        /*0e0c*/ 	.word	0x0002e3c0


	//   ....[173]....
        /*0e10*/ 	.word	0x0002e440


	//   ....[174]....
        /*0e14*/ 	.word	0x0002e4c0


	//   ....[175]....
        /*0e18*/ 	.word	0x0002e550


	//   ....[176]....
        /*0e1c*/ 	.word	0x0002e5d0


	//   ....[177]....
        /*0e20*/ 	.word	0x0002e680


	//   ....[178]....
        /*0e24*/ 	.word	0x0002e6d0


	//   ....[179]....
        /*0e28*/ 	.word	0x0002e790


	//   ....[180]....
        /*0e2c*/ 	.word	0x0002e8c0


	//----- nvinfo : EIATTR_REG_RECONFIG
	.align		4
.L_479:
        /*0e30*/ 	.byte	0x01, 0x54
	.zero		2


	//----- nvinfo : EIATTR_SYSCALL_OFFSETS
	.align		4
        /*0e34*/ 	.byte	0x04, 0x46
        /*0e36*/ 	.short	(.L_481 - .L_480)


	//   ....[0]....
.L_480:
        /*0e38*/ 	.word	0x00002310


	//   ....[1]....
        /*0e3c*/ 	.word	0x00002460


	//   ....[2]....
        /*0e40*/ 	.word	0x0000b840


	//   ....[3]....
        /*0e44*/ 	.word	0x0000bb60


	//   ....[4]....
        /*0e48*/ 	.word	0x00026a50


	//   ....[5]....
        /*0e4c*/ 	.word	0x00026ba0


	//   ....[6]....
        /*0e50*/ 	.word	0x00026c90


	//   ....[7]....
        /*0e54*/ 	.word	0x00027530


	//----- nvinfo : EIATTR_MBARRIER_INSTR_OFFSETS
	.align		4
.L_481:
        /*0e58*/ 	.byte	0x04, 0x39
        /*0e5a*/ 	.short	(.L_483 - .L_482)


	//   ....[0]....
.L_482:
        /*0e5c*/ 	.word	0x000002d0
        /*0e60*/ 	.word	0x000000ff
        /*0e64*/ 	.word	0x0002a800
        /*0e68*/ 	.short	0x0100
        /*0e6a*/ 	.byte	0x08
	.zero		1


	//   ....[1]....
        /*0e6c*/ 	.word	0x000002e0
        /*0e70*/ 	.word	0x000000ff
        /*0e74*/ 	.word	0x0002a820
        /*0e78*/ 	.short	0x0100
        /*0e7a*/ 	.byte	0x08
	.zero		1


	//   ....[2]....
        /*0e7c*/ 	.word	0x000003d0
        /*0e80*/ 	.word	0x000000ff
        /*0e84*/ 	.word	0x0002a830
        /*0e88*/ 	.short	0x0100
        /*0e8a*/ 	.byte	0x08
	.zero		1


	//   ....[3]....
        /*0e8c*/ 	.word	0x000003e0
        /*0e90*/ 	.word	0x000000ff
        /*0e94*/ 	.word	0x0002a840
        /*0e98*/ 	.short	0x0100
        /*0e9a*/ 	.byte	0x08
	.zero		1


	//   ....[4]....
        /*0e9c*/ 	.word	0x000003f0
        /*0ea0*/ 	.word	0x000000ff
        /*0ea4*/ 	.word	0x0002a838
        /*0ea8*/ 	.short	0x0100
        /*0eaa*/ 	.byte	0x08
	.zero		1


	//   ....[5]....
        /*0eac*/ 	.word	0x00000400
        /*0eb0*/ 	.word	0x000000ff
        /*0eb4*/ 	.word	0x0002a848
        /*0eb8*/ 	.short	0x0100
        /*0eba*/ 	.byte	0x08
	.zero		1


	//   ....[6]....
        /*0ebc*/ 	.word	0x00000530
        /*0ec0*/ 	.word	0x000000ff
        /*0ec4*/ 	.word	0x0002a850
        /*0ec8*/ 	.short	0x0100
        /*0eca*/ 	.byte	0x08
	.zero		1


	//   ....[7]....
        /*0ecc*/ 	.word	0x00000540
        /*0ed0*/ 	.word	0x000000ff
        /*0ed4*/ 	.word	0x0002a860
        /*0ed8*/ 	.short	0x0100
        /*0eda*/ 	.byte	0x08
	.zero		1


	//   ....[8]....
        /*0edc*/ 	.word	0x00000550
        /*0ee0*/ 	.word	0x000000ff
        /*0ee4*/ 	.word	0x0002a858
        /*0ee8*/ 	.short	0x0100
        /*0eea*/ 	.byte	0x08
	.zero		1


	//   ....[9]....
        /*0eec*/ 	.word	0x00000560
        /*0ef0*/ 	.word	0x000000ff
        /*0ef4*/ 	.word	0x0002a868
        /*0ef8*/ 	.short	0x0100
        /*0efa*/ 	.byte	0x08
	.zero		1


	//   ....[10]....
        /*0efc*/ 	.word	0x00000650
        /*0f00*/ 	.word	0x000000ff
        /*0f04*/ 	.word	0x0002a870
        /*0f08*/ 	.short	0x0100
        /*0f0a*/ 	.byte	0x06
	.zero		1


	//   ....[11]....
        /*0f0c*/ 	.word	0x00000660
        /*0f10*/ 	.word	0x000000ff
        /*0f14*/ 	.word	0x0002a880
        /*0f18*/ 	.short	0x0100
        /*0f1a*/ 	.byte	0x06
	.zero		1


	//   ....[12]....
        /*0f1c*/ 	.word	0x00000670
        /*0f20*/ 	.word	0x000000ff
        /*0f24*/ 	.word	0x0002a878
        /*0f28*/ 	.short	0x0100
        /*0f2a*/ 	.byte	0x06
	.zero		1


	//   ....[13]....
        /*0f2c*/ 	.word	0x00000680
        /*0f30*/ 	.word	0x000000ff
        /*0f34*/ 	.word	0x0002a888
        /*0f38*/ 	.short	0x0100
        /*0f3a*/ 	.byte	0x06
	.zero		1


	//   ....[14]....
        /*0f3c*/ 	.word	0x000007b0
        /*0f40*/ 	.word	0x000000ff
        /*0f44*/ 	.word	0x0002a890
        /*0f48*/ 	.short	0x0100
        /*0f4a*/ 	.byte	0x08
	.zero		1


	//   ....[15]....
        /*0f4c*/ 	.word	0x000007c0
        /*0f50*/ 	.word	0x000000ff
        /*0f54*/ 	.word	0x0002a8a0
        /*0f58*/ 	.short	0x0100
        /*0f5a*/ 	.byte	0x08
	.zero		1


	//   ....[16]....
        /*0f5c*/ 	.word	0x000007d0
        /*0f60*/ 	.word	0x000000ff
        /*0f64*/ 	.word	0x0002a898
        /*0f68*/ 	.short	0x0100
        /*0f6a*/ 	.byte	0x08
	.zero		1


	//   ....[17]....
        /*0f6c*/ 	.word	0x000007e0
        /*0f70*/ 	.word	0x000000ff
        /*0f74*/ 	.word	0x0002a8a8
        /*0f78*/ 	.short	0x0100
        /*0f7a*/ 	.byte	0x08
	.zero		1


	//   ....[18]....
        /*0f7c*/ 	.word	0x00000910
        /*0f80*/ 	.word	0x000000ff
        /*0f84*/ 	.word	0x0002a8b0
        /*0f88*/ 	.short	0x0100
        /*0f8a*/ 	.byte	0x08
	.zero		1


	//   ....[19]....
        /*0f8c*/ 	.word	0x00000920
        /*0f90*/ 	.word	0x000000ff
        /*0f94*/ 	.word	0x0002a8c0
        /*0f98*/ 	.short	0x0100
        /*0f9a*/ 	.byte	0x08
	.zero		1


	//   ....[20]....
        /*0f9c*/ 	.word	0x00000930
        /*0fa0*/ 	.word	0x000000ff
        /*0fa4*/ 	.word	0x0002a8b8
        /*0fa8*/ 	.short	0x0100
        /*0faa*/ 	.byte	0x08
	.zero		1


	//   ....[21]....
        /*0fac*/ 	.word	0x00000940
        /*0fb0*/ 	.word	0x000000ff
        /*0fb4*/ 	.word	0x0002a8c8
        /*0fb8*/ 	.short	0x0100
        /*0fba*/ 	.byte	0x08
	.zero		1


	//   ....[22]....
        /*0fbc*/ 	.word	0x00003f20
        /*0fc0*/ 	.word	0x00000003
        /*0fc4*/ 	.word	0x0002a890
        /*0fc8*/ 	.short	0x010a
        /*0fca*/ 	.byte	0x3f
	.zero		1


	//   ....[23]....
        /*0fcc*/ 	.word	0x000072e0
        /*0fd0*/ 	.word	0x00000003
        /*0fd4*/ 	.word	0x0002a890
        /*0fd8*/ 	.short	0x010a
        /*0fda*/ 	.byte	0x3f
	.zero		1


	//   ....[24]....
        /*0fdc*/ 	.word	0x0000a460
        /*0fe0*/ 	.word	0x00000003
        /*0fe4*/ 	.word	0x0002a890
        /*0fe8*/ 	.short	0x010a
        /*0fea*/ 	.byte	0x3f
	.zero		1


	//   ....[25]....
        /*0fec*/ 	.word	0x0000a830
        /*0ff0*/ 	.word	0x0000001c
        /*0ff4*/ 	.word	0x00000000
        /*0ff8*/ 	.short	0x0101
        /*0ffa*/ 	.byte	0x3f
	.zero		1


	//   ....[26]....
        /*0ffc*/ 	.word	0x0000a870
        /*1000*/ 	.word	0x00000003
        /*1004*/ 	.word	0x0002a8b0
        /*1008*/ 	.short	0x010a
        /*100a*/ 	.byte	0x3f
	.zero		1


	//   ....[27]....
        /*100c*/ 	.word	0x0000ad10
        /*1010*/ 	.word	0x00000003
        /*1014*/ 	.word	0x00000000
        /*1018*/ 	.short	0x0101
        /*101a*/ 	.byte	0x3f
	.zero		1


	//   ....[28]....
        /*101c*/ 	.word	0x0000b8c0
        /*1020*/ 	.word	0x00000002
        /*1024*/ 	.word	0x0002a800
        /*1028*/ 	.short	0x010a
        /*102a*/ 	.byte	0x3f
	.zero		1


	//   ....[29]....
        /*102c*/ 	.word	0x0000b910
        /*1030*/ 	.word	0x00000002
        /*1034*/ 	.word	0x0002a800
        /*1038*/ 	.short	0x010a
        /*103a*/ 	.byte	0x3f
	.zero		1


	//   ....[30]....
        /*103c*/ 	.word	0x0000cca0
        /*1040*/ 	.word	0x00000002
        /*1044*/ 	.word	0x0002a800
        /*1048*/ 	.short	0x010a
        /*104a*/ 	.byte	0x3f
	.zero		1


	//   ....[31]....
        /*104c*/ 	.word	0x0000fdc0
        /*1050*/ 	.word	0x00000002
        /*1054*/ 	.word	0x0002a800
        /*1058*/ 	.short	0x010a
        /*105a*/ 	.byte	0x3f
	.zero		1


	//   ....[32]....
        /*105c*/ 	.word	0x00012610
        /*1060*/ 	.word	0x0000000e
        /*1064*/ 	.word	0x0002a830
        /*1068*/ 	.short	0x010a
        /*106a*/ 	.byte	0x3f
	.zero		1


	//   ....[33]....
        /*106c*/ 	.word	0x00012680
        /*1070*/ 	.word	0x0000000e
        /*1074*/ 	.word	0x0002a830
        /*1078*/ 	.short	0x010a
        /*107a*/ 	.byte	0x3f
	.zero		1


	//   ....[34]....
        /*107c*/ 	.word	0x00013390
        /*1080*/ 	.word	0x00000004
        /*1084*/ 	.word	0x00000000
        /*1088*/ 	.short	0x0101
        /*108a*/ 	.byte	0x3f
	.zero		1


	//   ....[35]....
        /*108c*/ 	.word	0x00015ae0
        /*1090*/ 	.word	0x000000cd
        /*1094*/ 	.word	0x0002a830
        /*1098*/ 	.short	0x010a
        /*109a*/ 	.byte	0x3f
	.zero		1


	//   ....[36]....
        /*109c*/ 	.word	0x00015b60
        /*10a0*/ 	.word	0x000000cd
        /*10a4*/ 	.word	0x0002a830
        /*10a8*/ 	.short	0x010a
        /*10aa*/ 	.byte	0x3f
	.zero		1


	//   ....[37]....
        /*10ac*/ 	.word	0x00016600
        /*10b0*/ 	.word	0x00000014
        /*10b4*/ 	.word	0x0002a850
        /*10b8*/ 	.short	0x010a
        /*10ba*/ 	.byte	0x3f
	.zero		1


	//   ....[38]....
        /*10bc*/ 	.word	0x00016650
        /*10c0*/ 	.word	0x00000014
        /*10c4*/ 	.word	0x0002a850
        /*10c8*/ 	.short	0x010a
        /*10ca*/ 	.byte	0x3f
	.zero		1


	//   ....[39]....
        /*10cc*/ 	.word	0x000170a0
        /*10d0*/ 	.word	0x000000cd
        /*10d4*/ 	.word	0x00000000
        /*10d8*/ 	.short	0x0101
        /*10da*/ 	.byte	0x3f
	.zero		1


	//   ....[40]....
        /*10dc*/ 	.word	0x00018ca0
        /*10e0*/ 	.word	0x00000066
        /*10e4*/ 	.word	0x00000000
        /*10e8*/ 	.short	0x0101
        /*10ea*/ 	.byte	0x3f
	.zero		1


	//   ....[41]....
        /*10ec*/ 	.word	0x00019600
        /*10f0*/ 	.word	0x00000004
        /*10f4*/ 	.word	0x0002a830
        /*10f8*/ 	.short	0x010a
        /*10fa*/ 	.byte	0x3f
	.zero		1


	//   ....[42]....
        /*10fc*/ 	.word	0x00019680
        /*1100*/ 	.word	0x00000004
        /*1104*/ 	.word	0x0002a830
        /*1108*/ 	.short	0x010a
        /*110a*/ 	.byte	0x3f
	.zero		1


	//   ....[43]....
        /*110c*/ 	.word	0x0001a120
        /*1110*/ 	.word	0x00000014
        /*1114*/ 	.word	0x0002a850
        /*1118*/ 	.short	0x010a
        /*111a*/ 	.byte	0x3f
	.zero		1


	//   ....[44]....
        /*111c*/ 	.word	0x0001a170
        /*1120*/ 	.word	0x00000014
        /*1124*/ 	.word	0x0002a850
        /*1128*/ 	.short	0x010a
        /*112a*/ 	.byte	0x3f
	.zero		1


	//   ....[45]....
        /*112c*/ 	.word	0x0001b4d0
        /*1130*/ 	.word	0x00000009
        /*1134*/ 	.word	0x00000000
        /*1138*/ 	.short	0x0101
        /*113a*/ 	.byte	0x3f
	.zero		1


	//   ....[46]....
        /*113c*/ 	.word	0x0001b500
        /*1140*/ 	.word	0x00000014
        /*1144*/ 	.word	0x00000000
        /*1148*/ 	.short	0x0101
        /*114a*/ 	.byte	0x3f
	.zero		1


	//   ....[47]....
        /*114c*/ 	.word	0x0001bb40
        /*1150*/ 	.word	0x00000004
        /*1154*/ 	.word	0x0002a830
        /*1158*/ 	.short	0x010a
        /*115a*/ 	.byte	0x3f
	.zero		1


	//   ....[48]....
        /*115c*/ 	.word	0x0001bbc0
        /*1160*/ 	.word	0x00000004
        /*1164*/ 	.word	0x0002a830
        /*1168*/ 	.short	0x010a
        /*116a*/ 	.byte	0x3f
	.zero		1


	//   ....[49]....
        /*116c*/ 	.word	0x0001c660
        /*1170*/ 	.word	0x0000000e
        /*1174*/ 	.word	0x0002a850
        /*1178*/ 	.short	0x010a
        /*117a*/ 	.byte	0x3f
	.zero		1


	//   ....[50]....
        /*117c*/ 	.word	0x0001c6b0
        /*1180*/ 	.word	0x0000000e
        /*1184*/ 	.word	0x0002a850
        /*1188*/ 	.short	0x010a
        /*118a*/ 	.byte	0x3f
	.zero		1


	//   ....[51]....
        /*118c*/ 	.word	0x0001d0c0
        /*1190*/ 	.word	0x00000004
        /*1194*/ 	.word	0x00000000
        /*1198*/ 	.short	0x0101
        /*119a*/ 	.byte	0x3f
	.zero		1


	//   ....[52]....
        /*119c*/ 	.word	0x0001ed40
        /*11a0*/ 	.word	0x00000063
        /*11a4*/ 	.word	0x00000000
        /*11a8*/ 	.short	0x0101
        /*11aa*/ 	.byte	0x3f
	.zero		1


	//   ....[53]....
        /*11ac*/ 	.word	0x0001f6b0
        /*11b0*/ 	.word	0x0000000d
        /*11b4*/ 	.word	0x0002a850
        /*11b8*/ 	.short	0x010a
        /*11ba*/ 	.byte	0x3f
	.zero		1


	//   ....[54]....
        /*11bc*/ 	.word	0x0001f750
        /*11c0*/ 	.word	0x0000000d
        /*11c4*/ 	.word	0x0002a850
        /*11c8*/ 	.short	0x010a
        /*11ca*/ 	.byte	0x3f
	.zero		1


	//   ....[55]....
        /*11cc*/ 	.word	0x0001fc30
        /*11d0*/ 	.word	0x0000000c
        /*11d4*/ 	.word	0x00000000
        /*11d8*/ 	.short	0x0101
        /*11da*/ 	.byte	0x3f
	.zero		1


	//   ....[56]....
        /*11dc*/ 	.word	0x00021260
        /*11e0*/ 	.word	0x00000000
        /*11e4*/ 	.word	0x00000000
        /*11e8*/ 	.short	0x0101
        /*11ea*/ 	.byte	0x3f
	.zero		1


	//   ....[57]....
        /*11ec*/ 	.word	0x00021960
        /*11f0*/ 	.word	0x00000006
        /*11f4*/ 	.word	0x00000000
        /*11f8*/ 	.short	0x0101
        /*11fa*/ 	.byte	0x3f
	.zero		1


	//   ....[58]....
        /*11fc*/ 	.word	0x00024f60
        /*1200*/ 	.word	0x00000013
        /*1204*/ 	.word	0x0002a820
        /*1208*/ 	.short	0x010a
        /*120a*/ 	.byte	0x3f
	.zero		1


	//   ....[59]....
        /*120c*/ 	.word	0x00025030
        /*1210*/ 	.word	0x00000006
        /*1214*/ 	.word	0x0002a8a0
        /*1218*/ 	.short	0x010a
        /*121a*/ 	.byte	0x3f
	.zero		1


	//   ....[60]....
        /*121c*/ 	.word	0x00025440
        /*1220*/ 	.word	0x00000006
        /*1224*/ 	.word	0x0002a8c0
        /*1228*/ 	.short	0x010a
        /*122a*/ 	.byte	0x3f
	.zero		1


	//   ....[61]....
        /*122c*/ 	.word	0x000258e0
        /*1230*/ 	.word	0x00000008
        /*1234*/ 	.word	0x0002a8a0
        /*1238*/ 	.short	0x010a
        /*123a*/ 	.byte	0x3f
	.zero		1


	//   ....[62]....
        /*123c*/ 	.word	0x00025ce0
        /*1240*/ 	.word	0x00000008
        /*1244*/ 	.word	0x0002a8c0
        /*1248*/ 	.short	0x010a
        /*124a*/ 	.byte	0x3f
	.zero		1


	//   ....[63]....
        /*124c*/ 	.word	0x00027080
        /*1250*/ 	.word	0x00000000
        /*1254*/ 	.word	0x0002a840
        /*1258*/ 	.short	0x010a
        /*125a*/ 	.byte	0x3f
	.zero		1


	//   ....[64]....
        /*125c*/ 	.word	0x00027fb0
        /*1260*/ 	.word	0x00000013
        /*1264*/ 	.word	0x0002a800
        /*1268*/ 	.short	0x0107
        /*126a*/ 	.byte	0x3f
	.zero		1


	//   ....[65]....
        /*126c*/ 	.word	0x000280b0
        /*1270*/ 	.word	0x00000013
        /*1274*/ 	.word	0x0002a800
        /*1278*/ 	.short	0x0101
        /*127a*/ 	.byte	0x3f
	.zero		1


	//   ....[66]....
        /*127c*/ 	.word	0x000280d0
        /*1280*/ 	.word	0x00000013
        /*1284*/ 	.word	0x0002a820
        /*1288*/ 	.short	0x010a
        /*128a*/ 	.byte	0x3f
	.zero		1


	//   ....[67]....
        /*128c*/ 	.word	0x000284f0
        /*1290*/ 	.word	0x00000003
        /*1294*/ 	.word	0x0002a840
        /*1298*/ 	.short	0x010a
        /*129a*/ 	.byte	0x3f
	.zero		1


	//   ....[68]....
        /*129c*/ 	.word	0x00028970
        /*12a0*/ 	.word	0x00000002
        /*12a4*/ 	.word	0x0002a860
        /*12a8*/ 	.short	0x010a
        /*12aa*/ 	.byte	0x3f
	.zero		1


	//   ....[69]....
        /*12ac*/ 	.word	0x00029010
        /*12b0*/ 	.word	0x00000003
        /*12b4*/ 	.word	0x0002a840
        /*12b8*/ 	.short	0x010a
        /*12ba*/ 	.byte	0x3f
	.zero		1


	//   ....[70]....
        /*12bc*/ 	.word	0x00029490
        /*12c0*/ 	.word	0x00000002
        /*12c4*/ 	.word	0x0002a860
        /*12c8*/ 	.short	0x010a
        /*12ca*/ 	.byte	0x3f
	.zero		1


	//   ....[71]....
        /*12cc*/ 	.word	0x00029aa0
        /*12d0*/ 	.word	0x00000003
        /*12d4*/ 	.word	0x0002a840
        /*12d8*/ 	.short	0x010a
        /*12da*/ 	.byte	0x3f
	.zero		1


	//   ....[72]....
        /*12dc*/ 	.word	0x00029f10
        /*12e0*/ 	.word	0x00000002
        /*12e4*/ 	.word	0x0002a860
        /*12e8*/ 	.short	0x010a
        /*12ea*/ 	.byte	0x3f
	.zero		1


	//   ....[73]....
        /*12ec*/ 	.word	0x0002a4b0
        /*12f0*/ 	.word	0x00000000
        /*12f4*/ 	.word	0x0002a860
        /*12f8*/ 	.short	0x010a
        /*12fa*/ 	.byte	0x3f
	.zero		1


	//   ....[74]....
        /*12fc*/ 	.word	0x0002bb50
        /*1300*/ 	.word	0x00000000
        /*1304*/ 	.word	0x0002a820
        /*1308*/ 	.short	0x010a
        /*130a*/ 	.byte	0x3f
	.zero		1


	//   ....[75]....
        /*130c*/ 	.word	0x0002bd20
        /*1310*/ 	.word	0x00000006
        /*1314*/ 	.word	0x00000000
        /*1318*/ 	.short	0x010a
        /*131a*/ 	.byte	0x3f
	.zero		1


	//   ....[76]....
        /*131c*/ 	.word	0x0002bd90
        /*1320*/ 	.word	0x00000007
        /*1324*/ 	.word	0x00000000
        /*1328*/ 	.short	0x010a
        /*132a*/ 	.byte	0x3f
	.zero		1


	//   ....[77]....
        /*132c*/ 	.word	0x0002be00
        /*1330*/ 	.word	0x00000004
        /*1334*/ 	.word	0x00000000
        /*1338*/ 	.short	0x010a
        /*133a*/ 	.byte	0x3f
	.zero		1


	//   ....[78]....
        /*133c*/ 	.word	0x0002be30
        /*1340*/ 	.word	0x00000003
        /*1344*/ 	.word	0x00000000
        /*1348*/ 	.short	0x010a
        /*134a*/ 	.byte	0x3f
	.zero		1


	//   ....[79]....
        /*134c*/ 	.word	0x0002be90
        /*1350*/ 	.word	0x00000003
        /*1354*/ 	.word	0x0002a890
        /*1358*/ 	.short	0x010a
        /*135a*/ 	.byte	0x3f
	.zero		1


	//   ....[80]....
        /*135c*/ 	.word	0x0002bee0
        /*1360*/ 	.word	0x00000003
        /*1364*/ 	.word	0x0002a890
        /*1368*/ 	.short	0x010a
        /*136a*/ 	.byte	0x3f
	.zero		1


	//   ....[81]....
        /*136c*/ 	.word	0x0002bf30
        /*1370*/ 	.word	0x00000003
        /*1374*/ 	.word	0x0002a890
        /*1378*/ 	.short	0x010a
        /*137a*/ 	.byte	0x3f
	.zero		1


	//   ....[82]....
        /*137c*/ 	.word	0x0002bf80
        /*1380*/ 	.word	0x00000003
        /*1384*/ 	.word	0x0002a8b0
        /*1388*/ 	.short	0x010a
        /*138a*/ 	.byte	0x3f
	.zero		1


	//   ....[83]....
        /*138c*/ 	.word	0x0002c370
        /*1390*/ 	.word	0x00000002
        /*1394*/ 	.word	0x0002a800
        /*1398*/ 	.short	0x010a
        /*139a*/ 	.byte	0x3f
	.zero		1


	//   ....[84]....
        /*139c*/ 	.word	0x0002c750
        /*13a0*/ 	.word	0x00000002
        /*13a4*/ 	.word	0x0002a800
        /*13a8*/ 	.short	0x010a
        /*13aa*/ 	.byte	0x3f
	.zero		1


	//   ....[85]....
        /*13ac*/ 	.word	0x0002c7a0
        /*13b0*/ 	.word	0x0000000e
        /*13b4*/ 	.word	0x0002a830
        /*13b8*/ 	.short	0x010a
        /*13ba*/ 	.byte	0x3f
	.zero		1


	//   ....[86]....
        /*13bc*/ 	.word	0x0002c7f0
        /*13c0*/ 	.word	0x000000cd
        /*13c4*/ 	.word	0x0002a830
        /*13c8*/ 	.short	0x010a
        /*13ca*/ 	.byte	0x3f
	.zero		1


	//   ....[87]....
        /*13cc*/ 	.word	0x0002c840
        /*13d0*/ 	.word	0x00000014
        /*13d4*/ 	.word	0x0002a850
        /*13d8*/ 	.short	0x010a
        /*13da*/ 	.byte	0x3f
	.zero		1


	//   ....[88]....
        /*13dc*/ 	.word	0x0002c890
        /*13e0*/ 	.word	0x00000004
        /*13e4*/ 	.word	0x0002a830
        /*13e8*/ 	.short	0x010a
        /*13ea*/ 	.byte	0x3f
	.zero		1


	//   ....[89]....
        /*13ec*/ 	.word	0x0002c8e0
        /*13f0*/ 	.word	0x00000014
        /*13f4*/ 	.word	0x0002a850
        /*13f8*/ 	.short	0x010a
        /*13fa*/ 	.byte	0x3f
	.zero		1


	//   ....[90]....
        /*13fc*/ 	.word	0x0002c930
        /*1400*/ 	.word	0x00000004
        /*1404*/ 	.word	0x0002a830
        /*1408*/ 	.short	0x010a
        /*140a*/ 	.byte	0x3f
	.zero		1


	//   ....[91]....
        /*140c*/ 	.word	0x0002c980
        /*1410*/ 	.word	0x0000000e
        /*1414*/ 	.word	0x0002a850
        /*1418*/ 	.short	0x010a
        /*141a*/ 	.byte	0x3f
	.zero		1


	//   ....[92]....
        /*141c*/ 	.word	0x0002c9d0
        /*1420*/ 	.word	0x0000000d
        /*1424*/ 	.word	0x0002a850
        /*1428*/ 	.short	0x010a
        /*142a*/ 	.byte	0x3f
	.zero		1


	//   ....[93]....
        /*142c*/ 	.word	0x0002cb80
        /*1430*/ 	.word	0x00000013
        /*1434*/ 	.word	0x0002a820
        /*1438*/ 	.short	0x010a
        /*143a*/ 	.byte	0x3f
	.zero		1


	//   ....[94]....
        /*143c*/ 	.word	0x0002cbd0
        /*1440*/ 	.word	0x00000006
        /*1444*/ 	.word	0x0002a8a0
        /*1448*/ 	.short	0x010a
        /*144a*/ 	.byte	0x3f
	.zero		1


	//   ....[95]....
        /*144c*/ 	.word	0x0002cc20
        /*1450*/ 	.word	0x00000006
        /*1454*/ 	.word	0x0002a8c0
        /*1458*/ 	.short	0x010a
        /*145a*/ 	.byte	0x3f
	.zero		1


	//   ....[96]....
        /*145c*/ 	.word	0x0002cc70
        /*1460*/ 	.word	0x00000008
        /*1464*/ 	.word	0x0002a8a0
        /*1468*/ 	.short	0x010a
        /*146a*/ 	.byte	0x3f
	.zero		1


	//   ....[97]....
        /*146c*/ 	.word	0x0002ccc0
        /*1470*/ 	.word	0x00000008
        /*1474*/ 	.word	0x0002a8c0
        /*1478*/ 	.short	0x010a
        /*147a*/ 	.byte	0x3f
	.zero		1


	//   ....[98]....
        /*147c*/ 	.word	0x0002ce60
        /*1480*/ 	.word	0x00000000
        /*1484*/ 	.word	0x0002a840
        /*1488*/ 	.short	0x010a
        /*148a*/ 	.byte	0x3f
	.zero		1


	//   ....[99]....
        /*148c*/ 	.word	0x0002da20
        /*1490*/ 	.word	0x00000013
        /*1494*/ 	.word	0x0002a820
        /*1498*/ 	.short	0x010a
        /*149a*/ 	.byte	0x3f
	.zero		1


	//   ....[100]....
        /*149c*/ 	.word	0x0002da70
        /*14a0*/ 	.word	0x00000003
        /*14a4*/ 	.word	0x0002a840
        /*14a8*/ 	.short	0x010a
        /*14aa*/ 	.byte	0x3f
	.zero		1


	//   ....[101]....
        /*14ac*/ 	.word	0x0002dac0
        /*14b0*/ 	.word	0x00000002
        /*14b4*/ 	.word	0x0002a860
        /*14b8*/ 	.short	0x010a
        /*14ba*/ 	.byte	0x3f
	.zero		1


	//   ....[102]....
        /*14bc*/ 	.word	0x0002db10
        /*14c0*/ 	.word	0x00000003
        /*14c4*/ 	.word	0x0002a840
        /*14c8*/ 	.short	0x010a
        /*14ca*/ 	.byte	0x3f
	.zero		1


	//   ....[103]....
        /*14cc*/ 	.word	0x0002db60
        /*14d0*/ 	.word	0x00000002
        /*14d4*/ 	.word	0x0002a860
        /*14d8*/ 	.short	0x010a
        /*14da*/ 	.byte	0x3f
	.zero		1


	//   ....[104]....
        /*14dc*/ 	.word	0x0002dbb0
        /*14e0*/ 	.word	0x00000003
        /*14e4*/ 	.word	0x0002a840
        /*14e8*/ 	.short	0x010a
        /*14ea*/ 	.byte	0x3f
	.zero		1


	//   ....[105]....
        /*14ec*/ 	.word	0x0002dc00
        /*14f0*/ 	.word	0x00000002
        /*14f4*/ 	.word	0x0002a860
        /*14f8*/ 	.short	0x010a
        /*14fa*/ 	.byte	0x3f
	.zero		1


	//   ....[106]....
        /*14fc*/ 	.word	0x0002dc50
        /*1500*/ 	.word	0x00000000
        /*1504*/ 	.word	0x0002a860
        /*1508*/ 	.short	0x010a
        /*150a*/ 	.byte	0x3f
	.zero		1


	//   ....[107]....
        /*150c*/ 	.word	0x0002e7e0
        /*1510*/ 	.word	0x00000000
        /*1514*/ 	.word	0x0002a820
        /*1518*/ 	.short	0x010a
        /*151a*/ 	.byte	0x3f
	.zero		1


	//   ....[108]....
        /*151c*/ 	.word	0x0002e980
        /*1520*/ 	.word	0x00000006
        /*1524*/ 	.word	0x00000000
        /*1528*/ 	.short	0x010a
        /*152a*/ 	.byte	0x3f
	.zero		1


	//   ....[109]....
        /*152c*/ 	.word	0x0002e9d0
        /*1530*/ 	.word	0x00000007
        /*1534*/ 	.word	0x00000000
        /*1538*/ 	.short	0x010a
        /*153a*/ 	.byte	0x3f
	.zero		1


	//   ....[110]....
        /*153c*/ 	.word	0x0002ea20
        /*1540*/ 	.word	0x00000004
        /*1544*/ 	.word	0x00000000
        /*1548*/ 	.short	0x010a
        /*154a*/ 	.byte	0x3f
	.zero		1


	//----- nvinfo : EIATTR_NUM_MBARRIERS
	.align		4
.L_483:
        /*154c*/ 	.byte	0x03, 0x38
        /*154e*/ 	.short	0x0016


	//----- nvinfo : EIATTR_EXIT_INSTR_OFFSETS
	.align		4
        /*1550*/ 	.byte	0x04, 0x1c
        /*1552*/ 	.short	(.L_485 - .L_484)


	//   ....[0]....
.L_484:
        /*1554*/ 	.word	0x0002be80


	//----- nvinfo : EIATTR_MAX_THREADS
	.align		4
.L_485:
        /*1558*/ 	.byte	0x04, 0x05
        /*155a*/ 	.short	(.L_487 - .L_486)
.L_486:
        /*155c*/ 	.word	0x00000180
        /*1560*/ 	.word	0x00000001
        /*1564*/ 	.word	0x00000001


	//----- nvinfo : EIATTR_CRS_STACK_SIZE
	.align		4
.L_487:
        /*1568*/ 	.byte	0x04, 0x1e
        /*156a*/ 	.short	(.L_489 - .L_488)
.L_488:
        /*156c*/ 	.word	0x00000000


	//----- nvinfo : EIATTR_CBANK_PARAM_SIZE
	.align		4
.L_489:
        /*1570*/ 	.byte	0x03, 0x19
        /*1572*/ 	.short	0x0af0


	//----- nvinfo : EIATTR_PARAM_CBANK
	.align		4
        /*1574*/ 	.byte	0x04, 0x0a
        /*1576*/ 	.short	(.L_491 - .L_490)
	.align		4
.L_490:
        /*1578*/ 	.word	index@(.nv.constant0._ZN7cutlass13device_kernelIN5flash11enable_sm90INS1_16FlashAttnFwdSm90INS1_25CollectiveMainloopFwdSm90ILi2EN4cute5tupleIJNS5_1CILi1EEES8_S8_EEENS6_IJNS7_ILi128EEENS7_ILi96EEENS7_ILi192EEEEEELi128ENS_6half_tEfNS_4arch4Sm90ELb0ELb1ELb1ELb1ELb0ELb1ELb0ELb1ELb1ELb1ELb1ELb0EEENS1_21CollectiveEpilogueFwdINS6_IJSA_SA_SB_EEES9_SE_SG_Li256ELb1ELb1ELb1ELb0EEENS1_36VarlenDynamicPersistentTileSchedulerILi128ELi96ELi256ELi128ELb1ELb1ELb1ELb1ELb0ELb1EEEEEEEEEvNT_6ParamsE)
        /*157c*/ 	.short	0x0210
        /*157e*/ 	.short	0x0af0


	//----- nvinfo : EIATTR_SW_WAR
	.align		4
.L_491:
        /*1580*/ 	.byte	0x04, 0x36
        /*1582*/ 	.short	(.L_493 - .L_492)
.L_492:
        /*1584*/ 	.word	0x00000008
.L_493:


//--------------------- .nv.info._ZN7cutlass13device_kernelIN5flash11enable_sm90INS1_16FlashAttnFwdSm90INS1_25CollectiveMainloopFwdSm90ILi2EN4cute5tupleIJNS5_1CILi1EEES8_S8_EEENS6_IJNS7_ILi128EEESA_NS7_ILi192EEEEEELi128ENS_6half_tEfNS_4arch4Sm90ELb1ELb0ELb1ELb0ELb0ELb0ELb0ELb1ELb1ELb1ELb1ELb0EEENS1_21CollectiveEpilogueFwdINS6_IJSA_SA_SA_EEES9_SD_SF_Li256ELb0ELb1ELb1ELb0EEENS1_19SingleTileSchedulerILb0ELb1ELb1ELi128EEEEEEEEEvNT_6ParamsE --------------------------
	.section	.nv.info._ZN7cutlass13device_kernelIN5flash11enable_sm90INS1_16FlashAttnFwdSm90INS1_25CollectiveMainloopFwdSm90ILi2EN4cute5tupleIJNS5_1CILi1EEES8_S8_EEENS6_IJNS7_ILi128EEESA_NS7_ILi192EEEEEELi128ENS_6half_tEfNS_4arch4Sm90ELb1ELb0ELb1ELb0ELb0ELb0ELb0ELb1ELb1ELb1ELb1ELb0EEENS1_21CollectiveEpilogueFwdINS6_IJSA_SA_SA_EEES9_SD_SF_Li256ELb0ELb1ELb1ELb0EEENS1_19SingleTileSchedulerILb0ELb1ELb1ELi128EEEEEEEEEvNT_6ParamsE,"",@"SHT_CUDA_INFO"
	.sectionflags	@""
	.align	4


	//----- nvinfo : EIATTR_CUDA_API_VERSION
	.align		4
        /*0000*/ 	.byte	0x04, 0x37
        /*0002*/ 	.short	(.L_495 - .L_494)
.L_494:
        /*0004*/ 	.word	0x00000082


	//----- nvinfo : EIATTR_KPARAM_INFO
	.align		4
.L_495:
        /*0008*/ 	.byte	0x04, 0x17
        /*000a*/ 	.short	(.L_497 - .L_496)
.L_496:
        /*000c*/ 	.word	0x00000000
        /*0010*/ 	.short	0x0000
        /*0012*/ 	.short	0x0070
        /*0014*/ 	.byte	0x00, 0xf0, 0x01, 0x28


	//----- nvinfo : EIATTR_SPARSE_MMA_MASK
	.align		4
.L_497:
        /*0018*/ 	.byte	0x03, 0x50
        /*001a*/ 	.short	0x0000


	//----- nvinfo : EIATTR_MAXREG_COUNT
	.align		4
        /*001c*/ 	.byte	0x03, 0x1b
        /*001e*/ 	.short	0x00a8


	//----- nvinfo : EIATTR_NUM_BARRIERS
	.align		4
        /*0020*/ 	.byte	0x02, 0x4c
        /*0022*/ 	.byte	0x09
	.zero		1


	//----- nvinfo : EIATTR_EXTERNS
	.align		4
        /*0024*/ 	.byte	0x04, 0x0f
        /*0026*/ 	.short	(.L_499 - .L_498)


	//   ....[0]....
	.align		4
.L_498:
        /*0028*/ 	.word	index@(__assertfail)


	//----- nvinfo : EIATTR_ANNOTATIONS
	.align		4
.L_499:
        /*002c*/ 	.byte	0x04, 0x55
        /*002e*/ 	.short	(.L_501 - .L_500)


	//   ....[0]....
.L_500:
        /* <DEDUP_REMOVED lines=12> */


	//----- nvinfo : EIATTR_MERCURY_ISA_VERSION
	.align		4
.L_501:
        /*00e0*/ 	.byte	0x03, 0x5f
        /*00e2*/ 	.short	0x0101


	//----- nvinfo : EIATTR_INT_WARP_WIDE_INSTR_OFFSETS
	.align		4
        /*00e4*/ 	.byte	0x04, 0x31
        /*00e6*/ 	.short	(.L_503 - .L_502)


	//   ....[0]....
.L_502:
        /*00e8*/ 	.word	0x00000120


	//   ....[1]....
        /*00ec*/ 	.word	0x00000160


	//   ....[2]....
        /*00f0*/ 	.word	0x00000220


	//----- nvinfo : EIATTR_COOP_GROUP_MASK_REGIDS
	.align		4
.L_503:
        /*00f4*/ 	.byte	0x04, 0x29
        /*00f6*/ 	.short	(.L_505 - .L_504)


	//   ....[0]....
.L_504:
        /*00f8*/ 	.word	0xffffffff


	//   ....[1]....
        /*00fc*/ 	.word	0xffffffff


	//   ....[2]....
        /*0100*/ 	.word	0xffffffff


	//   ....[3]....
        /*0104*/ 	.word	0xffffffff


	//   ....[4]....
        /*0108*/ 	.word	0xffffffff


	//   ....[5]....
        /*010c*/ 	.word	0xffffffff


	//   ....[6]....
        /*0110*/ 	.word	0xffffffff


	//   ....[7]....
        /*0114*/ 	.word	0xffffffff


	//   ....[8]....
        /*0118*/ 	.word	0xffffffff


	//   ....[9]....
        /*011c*/ 	.word	0xffffffff


	//   ....[10]....
        /*0120*/ 	.word	0xffffffff


	//   ....[11]....
        /*0124*/ 	.word	0xffffffff


	//   ....[12]....
        /*0128*/ 	.word	0xffffffff


	//   ....[13]....
        /*012c*/ 	.word	0xffffffff


	//   ....[14]....
        /*0130*/ 	.word	0xffffffff


	//   ....[15]....
        /*0134*/ 	.word	0xffffffff


	//   ....[16]....
        /*0138*/ 	.word	0xffffffff


	//   ....[17]....
        /*013c*/ 	.word	0xffffffff


	//   ....[18]....
        /*0140*/ 	.word	0xffffffff


	//   ....[19]....
        /*0144*/ 	.word	0xffffffff


	//   ....[20]....
        /*0148*/ 	.word	0xffffffff


	//   ....[21]....
        /*014c*/ 	.word	0xffffffff


	//   ....[22]....
        /*0150*/ 	.word	0xffffffff


	//   ....[23]....
        /*0154*/ 	.word	0xffffffff


	//   ....[24]....
        /*0158*/ 	.word	0xffffffff


	//   ....[25]....
        /*015c*/ 	.word	0xffffffff


	//   ....[26]....
        /*0160*/ 	.word	0xffffffff


	//   ....[27]....
        /*0164*/ 	.word	0xffffffff


	//   ....[28]....
        /*0168*/ 	.word	0xffffffff


	//   ....[29]....
        /*016c*/ 	.word	0xffffffff


	//   ....[30]....
        /*0170*/ 	.word	0xffffffff


	//   ....[31]....
        /*0174*/ 	.word	0xffffffff


	//   ....[32]....
        /*0178*/ 	.word	0xffffffff


	//   ....[33]....
        /*017c*/ 	.word	0xffffffff


	//   ....[34]....
        /*0180*/ 	.word	0xffffffff


	//   ....[35]....
        /*0184*/ 	.word	0xffffffff


	//   ....[36]....
        /*0188*/ 	.word	0xffffffff


	//   ....[37]....
        /*018c*/ 	.word	0xffffffff


	//   ....[38]....
        /*0190*/ 	.word	0xffffffff


	//   ....[39]....
        /*0194*/ 	.word	0xffffffff


	//   ....[40]....
        /*0198*/ 	.word	0xffffffff


	//   ....[41]....
        /*019c*/ 	.word	0xffffffff


	//   ....[42]....
        /*01a0*/ 	.word	0xffffffff


	//   ....[43]....
        /*01a4*/ 	.word	0xffffffff


	//   ....[44]....
        /*01a8*/ 	.word	0xffffffff


	//   ....[45]....
        /*01ac*/ 	.word	0xffffffff


	//   ....[46]....
        /*01b0*/ 	.word	0xffffffff


	//   ....[47]....
        /*01b4*/ 	.word	0xffffffff


	//   ....[48]....
        /*01b8*/ 	.word	0xffffffff


	//   ....[49]....
        /*01bc*/ 	.word	0xffffffff


	//   ....[50]....
        /*01c0*/ 	.word	0xffffffff


	//   ....[51]....
        /*01c4*/ 	.word	0xffffffff


	//   ....[52]....
        /*01c8*/ 	.word	0xffffffff


	//   ....[53]....
        /*01cc*/ 	.word	0xffffffff


	//   ....[54]....
        /*01d0*/ 	.word	0xffffffff


	//   ....[55]....
        /*01d4*/ 	.word	0x0500000f


	//   ....[56]....
        /*01d8*/ 	.word	0x0500000f


	//   ....[57]....
        /*01dc*/ 	.word	0x0500000f


	//   ....[58]....
        /*01e0*/ 	.word	0x0500000f


	//   ....[59]....
        /*01e4*/ 	.word	0x0500000f


	//   ....[60]....
        /*01e8*/ 	.word	0x0500000f


	//   ....[61]....
        /*01ec*/ 	.word	0x0500000f


	//   ....[62]....
        /*01f0*/ 	.word	0x0500000f


	//   ....[63]....
        /*01f4*/ 	.word	0x0500000f


	//   ....[64]....
        /*01f8*/ 	.word	0x0500000f


	//   ....[65]....
        /*01fc*/ 	.word	0x0500000f


	//   ....[66]....
        /*0200*/ 	.word	0x0500000f


	//   ....[67]....
        /*0204*/ 	.word	0x0500000f


	//   ....[68]....
        /*0208*/ 	.word	0x0500000f


	//   ....[69]....
        /*020c*/ 	.word	0x0500000f


	//   ....[70]....
        /*0210*/ 	.word	0x0500000f


	//   ....[71]....
        /*0214*/ 	.word	0x0500000f


	//   ....[72]....
        /*0218*/ 	.word	0x0500000f


	//----- nvinfo : EIATTR_COOP_GROUP_INSTR_OFFSETS
	.align		4
.L_505:
        /*021c*/ 	.byte	0x04, 0x28
        /*021e*/ 	.short	(.L_507 - .L_506)


	//   ....[0]....
.L_506:
        /*0220*/ 	.word	0x00000060


	//   ....[1]....
        /*0224*/ 	.word	0x00000130


	//   ....[2]....
        /*0228*/ 	.word	0x00000230


	//   ....[3]....
        /*022c*/ 	.word	0x000003a0


	//   ....[4]....
        /*0230*/ 	.word	0x00000500


	//   ....[5]....
        /*0234*/ 	.word	0x00000620


	//   ....[6]....
        /*0238*/ 	.word	0x00000780


	//   ....[7]....
        /*023c*/ 	.word	0x00001150


	//   ....[8]....
        /*0240*/ 	.word	0x00002050


	//   ....[9]....
        /*0244*/ 	.word	0x00002180


	//   ....[10]....
        /*0248*/ 	.word	0x00002ab0


	//   ....[11]....
        /*024c*/ 	.word	0x00002b60


	//   ....[12]....
        /*0250*/ 	.word	0x000035b0


	//   ....[13]....
        /*0254*/ 	.word	0x00003610


	//   ....[14]....
        /*0258*/ 	.word	0x00004fb0


	//   ....[15]....
        /*025c*/ 	.word	0x00005260


	//   ....[16]....
        /*0260*/ 	.word	0x00005e30


	//   ....[17]....
        /*0264*/ 	.word	0x00005f40


	//   ....[18]....
        /*0268*/ 	.word	0x00006830


	//   ....[19]....
        /*026c*/ 	.word	0x00006880


	//   ....[20]....
        /*0270*/ 	.word	0x00008ac0


	//   ....[21]....
        /*0274*/ 	.word	0x00008ae0


	//   ....[22]....
        /*0278*/ 	.word	0x00008fe0


	//   ....[23]....
        /*027c*/ 	.word	0x00009040


	//   ....[24]....
        /*0280*/ 	.word	0x0000a2e0


	//   ....[25]....
        /*0284*/ 	.word	0x0000a310


	//   ....[26]....
        /*0288*/ 	.word	0x0000a3f0


	//   ....[27]....
        /*028c*/ 	.word	0x0000a400


	//   ....[28]....
        /*0290*/ 	.word	0x0000b2e0


	//   ....[29]....
        /*0294*/ 	.word	0x0000b320


	//   ....[30]....
        /*0298*/ 	.word	0x0000b360


	//   ....[31]....
        /*029c*/ 	.word	0x0000b390


	//   ....[32]....
        /*02a0*/ 	.word	0x0000b3b0


	//   ....[33]....
        /*02a4*/ 	.word	0x0000b3d0


	//   ....[34]....
        /*02a8*/ 	.word	0x0000ba10


	//   ....[35]....
        /*02ac*/ 	.word	0x0000ba20


	//   ....[36]....
        /*02b0*/ 	.word	0x0000c420


	//   ....[37]....
        /*02b4*/ 	.word	0x0000cf30


	//   ....[38]....
        /*02b8*/ 	.word	0x0000d8e0


	//   ....[39]....
        /*02bc*/ 	.word	0x0000d910


	//   ....[40]....
        /*02c0*/ 	.word	0x0000d940


	//   ....[41]....
        /*02c4*/ 	.word	0x0000d960


	//   ....[42]....
        /*02c8*/ 	.word	0x0000da20


	//   ....[43]....
        /*02cc*/ 	.word	0x0000da30


	//   ....[44]....
        /*02d0*/ 	.word	0x0000dad0


	//   ....[45]....
        /*02d4*/ 	.word	0x0000db10


	//   ....[46]....
        /*02d8*/ 	.word	0x0000db80


	//   ....[47]....
        /*02dc*/ 	.word	0x0000dbb0


	//   ....[48]....
        /*02e0*/ 	.word	0x0000dc30


	//   ....[49]....
        /*02e4*/ 	.word	0x0000dc70


	//   ....[50]....
        /*02e8*/ 	.word	0x0000dce0


	//   ....[51]....
        /*02ec*/ 	.word	0x0000dd10


	//   ....[52]....
        /*02f0*/ 	.word	0x0000dd90


	//   ....[53]....
        /*02f4*/ 	.word	0x0000ddc0


	//   ....[54]....
        /*02f8*/ 	.word	0x00010030


	//   ....[55]....
        /*02fc*/ 	.word	0x00010590


	//   ....[56]....
        /*0300*/ 	.word	0x00010700


	//   ....[57]....
        /*0304*/ 	.word	0x00010760


	//   ....[58]....
        /*0308*/ 	.word	0x00010800


	//   ....[59]....
        /*030c*/ 	.word	0x000108e0


	//   ....[60]....
        /*0310*/ 	.word	0x000109c0


	//   ....[61]....
        /*0314*/ 	.word	0x00010a90


	//   ....[62]....
        /*0318*/ 	.word	0x00010b20


	//   ....[63]....
        /*031c*/ 	.word	0x00010bf0


	//   ....[64]....
        /*0320*/ 	.word	0x00010c80


	//   ....[65]....
        /*0324*/ 	.word	0x00010d50


	//   ....[66]....
        /*0328*/ 	.word	0x00010de0


	//   ....[67]....
        /*032c*/ 	.word	0x00010eb0


	//   ....[68]....
        /*0330*/ 	.word	0x00010f40


	//   ....[69]....
        /*0334*/ 	.word	0x00011010


	//   ....[70]....
        /*0338*/ 	.word	0x00011090


	//   ....[71]....
        /*033c*/ 	.word	0x00011150


	//   ....[72]....
        /*0340*/ 	.word	0x00011550


	//----- nvinfo : EIATTR_REG_RECONFIG
	.align		4
.L_507:
        /*0344*/ 	.byte	0x01, 0x54
	.zero		2


	//----- nvinfo : EIATTR_SYSCALL_OFFSETS
	.align		4
        /*0348*/ 	.byte	0x04, 0x46
        /*034a*/ 	.short	(.L_509 - .L_508)


	//   ....[0]....
.L_508:
        /*034c*/ 	.word	0x00001310


	//   ....[1]....
        /*0350*/ 	.word	0x0000cbc0


	//   ....[2]....
        /*0354*/ 	.word	0x0000cd00


	//   ....[3]....
        /*0358*/ 	.word	0x0000cdf0


	//   ....[4]....
        /*035c*/ 	.word	0x0000d520


	//----- nvinfo : EIATTR_MBARRIER_INSTR_OFFSETS
	.align		4
.L_509:
        /*0360*/ 	.byte	0x04, 0x39
        /*0362*/ 	.short	(.L_511 - .L_510)


	//   ....[0]....
.L_510:
        /*0364*/ 	.word	0x00000250
        /*0368*/ 	.word	0x000000ff
        /*036c*/ 	.word	0x00034800
        /*0370*/ 	.short	0x0100
        /*0372*/ 	.byte	0x08
	.zero		1


	//   ....[1]....
        /*0374*/ 	.word	0x00000260
        /*0378*/ 	.word	0x000000ff
        /*037c*/ 	.word	0x00034820
        /*0380*/ 	.short	0x0100
        /*0382*/ 	.byte	0x08
	.zero		1


	//   ....[2]....
        /*0384*/ 	.word	0x00000350
        /*0388*/ 	.word	0x000000ff
        /*038c*/ 	.word	0x00034830
        /*0390*/ 	.short	0x0100
        /*0392*/ 	.byte	0x08
	.zero		1


	//   ....[3]....
        /*0394*/ 	.word	0x00000360
        /*0398*/ 	.word	0x000000ff
        /*039c*/ 	.word	0x00034840
        /*03a0*/ 	.short	0x0100
        /*03a2*/ 	.byte	0x08
	.zero		1


	//   ....[4]....
        /*03a4*/ 	.word	0x00000370
        /*03a8*/ 	.word	0x000000ff
        /*03ac*/ 	.word	0x00034838
        /*03b0*/ 	.short	0x0100
        /*03b2*/ 	.byte	0x08
	.zero		1


	//   ....[5]....
        /*03b4*/ 	.word	0x00000380
        /*03b8*/ 	.word	0x000000ff
        /*03bc*/ 	.word	0x00034848
        /*03c0*/ 	.short	0x0100
        /*03c2*/ 	.byte	0x08
	.zero		1


	//   ....[6]....
        /*03c4*/ 	.word	0x000004b0
        /*03c8*/ 	.word	0x000000ff
        /*03cc*/ 	.word	0x00034850
        /*03d0*/ 	.short	0x0100
        /*03d2*/ 	.byte	0x08
	.zero		1


	//   ....[7]....
        /*03d4*/ 	.word	0x000004c0
        /*03d8*/ 	.word	0x000000ff
        /*03dc*/ 	.word	0x00034860
        /*03e0*/ 	.short	0x0100
        /*03e2*/ 	.byte	0x08
	.zero		1


	//   ....[8]....
        /*03e4*/ 	.word	0x000004d0
        /*03e8*/ 	.word	0x000000ff
        /*03ec*/ 	.word	0x00034858
        /*03f0*/ 	.short	0x0100
        /*03f2*/ 	.byte	0x08
	.zero		1


	//   ....[9]....
        /*03f4*/ 	.word	0x000004e0
        /*03f8*/ 	.word	0x000000ff
        /*03fc*/ 	.word	0x00034868
        /*0400*/ 	.short	0x0100
        /*0402*/ 	.byte	0x08
	.zero		1


	//   ....[10]....
        /*0404*/ 	.word	0x000005d0
        /*0408*/ 	.word	0x000000ff
        /*040c*/ 	.word	0x00034870
        /*0410*/ 	.short	0x0100
        /*0412*/ 	.byte	0x06
	.zero		1


	//   ....[11]....
        /*0414*/ 	.word	0x000005e0
        /*0418*/ 	.word	0x000000ff
        /*041c*/ 	.word	0x00034880
        /*0420*/ 	.short	0x0100
        /*0422*/ 	.byte	0x06
	.zero		1


	//   ....[12]....
        /*0424*/ 	.word	0x000005f0
        /*0428*/ 	.word	0x000000ff
        /*042c*/ 	.word	0x00034878
        /*0430*/ 	.short	0x0100
        /*0432*/ 	.byte	0x06
	.zero		1


	//   ....[13]....
        /*0434*/ 	.word	0x00000600
        /*0438*/ 	.word	0x000000ff
        /*043c*/ 	.word	0x00034888
        /*0440*/ 	.short	0x0100
        /*0442*/ 	.byte	0x06
	.zero		1


	//   ....[14]....
        /*0444*/ 	.word	0x00000730
        /*0448*/ 	.word	0x000000ff
        /*044c*/ 	.word	0x00034890
        /*0450*/ 	.short	0x0100
        /*0452*/ 	.byte	0x08
	.zero		1


	//   ....[15]....
        /*0454*/ 	.word	0x00000740
        /*0458*/ 	.word	0x000000ff
        /*045c*/ 	.word	0x000348a0
        /*0460*/ 	.short	0x0100
        /*0462*/ 	.byte	0x08
	.zero		1


	//   ....[16]....
        /*0464*/ 	.word	0x00000750
        /*0468*/ 	.word	0x000000ff
        /*046c*/ 	.word	0x00034898
        /*0470*/ 	.short	0x0100
        /*0472*/ 	.byte	0x08
	.zero		1


	//   ....[17]....
        /*0474*/ 	.word	0x00000760
        /*0478*/ 	.word	0x000000ff
        /*047c*/ 	.word	0x000348a8
        /*0480*/ 	.short	0x0100
        /*0482*/ 	.byte	0x08
	.zero		1


	//   ....[18]....
        /*0484*/ 	.word	0x00000890
        /*0488*/ 	.word	0x000000ff
        /*048c*/ 	.word	0x000348b0
        /*0490*/ 	.short	0x0100
        /*0492*/ 	.byte	0x08
	.zero		1


	//   ....[19]....
        /*0494*/ 	.word	0x000008a0
        /*0498*/ 	.word	0x000000ff
        /*049c*/ 	.word	0x000348c0
        /*04a0*/ 	.short	0x0100
        /*04a2*/ 	.byte	0x08
	.zero		1


	//   ....[20]....
        /*04a4*/ 	.word	0x000008b0
        /*04a8*/ 	.word	0x000000ff
        /*04ac*/ 	.word	0x000348b8
        /*04b0*/ 	.short	0x0100
        /*04b2*/ 	.byte	0x08
	.zero		1


	//   ....[21]....
        /*04b4*/ 	.word	0x000008c0
        /*04b8*/ 	.word	0x000000ff
        /*04bc*/ 	.word	0x000348c8
        /*04c0*/ 	.short	0x0100
        /*04c2*/ 	.byte	0x08
	.zero		1


	//   ....[22]....
        /*04c4*/ 	.word	0x00001340
        /*04c8*/ 	.word	0x000000ff
        /*04cc*/ 	.word	0x00034800
        /*04d0*/ 	.short	0x010a
        /*04d2*/ 	.byte	0x24
	.zero		1


	//   ....[23]....
        /*04d4*/ 	.word	0x000013a0
        /*04d8*/ 	.word	0x000000ff
        /*04dc*/ 	.word	0x00034830
        /*04e0*/ 	.short	0x010a
        /*04e2*/ 	.byte	0x24
	.zero		1


	//   ....[24]....
        /*04e4*/ 	.word	0x00001430
        /*04e8*/ 	.word	0x000000ff
        /*04ec*/ 	.word	0x00034830
        /*04f0*/ 	.short	0x010a
        /*04f2*/ 	.byte	0x24
	.zero		1


	//   ....[25]....
        /*04f4*/ 	.word	0x00003a20
        /*04f8*/ 	.word	0x00000003
        /*04fc*/ 	.word	0x00000000
        /*0500*/ 	.short	0x0101
        /*0502*/ 	.byte	0x3f
	.zero		1


	//   ....[26]....
        /*0504*/ 	.word	0x00004450
        /*0508*/ 	.word	0x000000ff
        /*050c*/ 	.word	0x00034830
        /*0510*/ 	.short	0x010a
        /*0512*/ 	.byte	0x3d
	.zero		1


	//   ....[27]....
        /*0514*/ 	.word	0x00004490
        /*0518*/ 	.word	0x000000ff
        /*051c*/ 	.word	0x00034830
        /*0520*/ 	.short	0x010a
        /*0522*/ 	.byte	0x3d
	.zero		1


	//   ....[28]....
        /*0524*/ 	.word	0x00004cd0
        /*0528*/ 	.word	0x000000ff
        /*052c*/ 	.word	0x00034850
        /*0530*/ 	.short	0x010a
        /*0532*/ 	.byte	0x07
	.zero		1


	//   ....[29]....
        /*0534*/ 	.word	0x00004d10
        /*0538*/ 	.word	0x000000ff
        /*053c*/ 	.word	0x00034850
        /*0540*/ 	.short	0x010a
        /*0542*/ 	.byte	0x07
	.zero		1


	//   ....[30]....
        /*0544*/ 	.word	0x00006e10
        /*0548*/ 	.word	0x0000000c
        /*054c*/ 	.word	0x00000000
        /*0550*/ 	.short	0x0101
        /*0552*/ 	.byte	0x3f
	.zero		1


	//   ....[31]....
        /*0554*/ 	.word	0x00006e50
        /*0558*/ 	.word	0x00000029
        /*055c*/ 	.word	0x00000000
        /*0560*/ 	.short	0x0101
        /*0562*/ 	.byte	0x3f
	.zero		1


	//   ....[32]....
        /*0564*/ 	.word	0x00007640
        /*0568*/ 	.word	0x000000ff
        /*056c*/ 	.word	0x00034830
        /*0570*/ 	.short	0x010a
        /*0572*/ 	.byte	0x28
	.zero		1


	//   ....[33]....
        /*0574*/ 	.word	0x00007680
        /*0578*/ 	.word	0x000000ff
        /*057c*/ 	.word	0x00034830
        /*0580*/ 	.short	0x010a
        /*0582*/ 	.byte	0x28
	.zero		1


	//   ....[34]....
        /*0584*/ 	.word	0x00007ec0
        /*0588*/ 	.word	0x000000ff
        /*058c*/ 	.word	0x00034850
        /*0590*/ 	.short	0x010a
        /*0592*/ 	.byte	0x07
	.zero		1


	//   ....[35]....
        /*0594*/ 	.word	0x00007f00
        /*0598*/ 	.word	0x000000ff
        /*059c*/ 	.word	0x00034850
        /*05a0*/ 	.short	0x010a
        /*05a2*/ 	.byte	0x07
	.zero		1


	//   ....[36]....
        /*05a4*/ 	.word	0x00009b00
        /*05a8*/ 	.word	0x00000015
        /*05ac*/ 	.word	0x00000000
        /*05b0*/ 	.short	0x0101
        /*05b2*/ 	.byte	0x3f
	.zero		1


	//   ....[37]....
        /*05b4*/ 	.word	0x00009b80
        /*05b8*/ 	.word	0x00000015
        /*05bc*/ 	.word	0x00000000
        /*05c0*/ 	.short	0x0101
        /*05c2*/ 	.byte	0x3f
	.zero		1


	//   ....[38]....
        /*05c4*/ 	.word	0x0000a250
        /*05c8*/ 	.word	0x000000ff
        /*05cc*/ 	.word	0x00034850
        /*05d0*/ 	.short	0x010a
        /*05d2*/ 	.byte	0x05
	.zero		1


	//   ....[39]....
        /*05d4*/ 	.word	0x0000a290
        /*05d8*/ 	.word	0x000000ff
        /*05dc*/ 	.word	0x00034850
        /*05e0*/ 	.short	0x010a
        /*05e2*/ 	.byte	0x05
	.zero		1


	//   ....[40]....
        /*05e4*/ 	.word	0x0000a750
        /*05e8*/ 	.word	0x00000009
        /*05ec*/ 	.word	0x00000000
        /*05f0*/ 	.short	0x0101
        /*05f2*/ 	.byte	0x3f
	.zero		1


	//   ....[41]....
        /*05f4*/ 	.word	0x0000b3c0
        /*05f8*/ 	.word	0x000000ff
        /*05fc*/ 	.word	0x00000000
        /*0600*/ 	.short	0x0101
        /*0602*/ 	.byte	0x04
	.zero		1


	//   ....[42]....
        /*0604*/ 	.word	0x0000d140
        /*0608*/ 	.word	0x000000ff
        /*060c*/ 	.word	0x00034840
        /*0610*/ 	.short	0x010a
        /*0612*/ 	.byte	0x26
	.zero		1


	//   ....[43]....
        /*0614*/ 	.word	0x0000def0
        /*0618*/ 	.word	0x000000ff
        /*061c*/ 	.word	0x00034800
        /*0620*/ 	.short	0x0107
        /*0622*/ 	.byte	0x26
	.zero		1


	//   ....[44]....
        /*0624*/ 	.word	0x0000df60
        /*0628*/ 	.word	0x000000ff
        /*062c*/ 	.word	0x00034800
        /*0630*/ 	.short	0x0101
        /*0632*/ 	.byte	0x26
	.zero		1


	//   ....[45]....
        /*0634*/ 	.word	0x0000df80
        /*0638*/ 	.word	0x000000ff
        /*063c*/ 	.word	0x00034820
        /*0640*/ 	.short	0x010a
        /*0642*/ 	.byte	0x26
	.zero		1


	//   ....[46]....
        /*0644*/ 	.word	0x0000e360
        /*0648*/ 	.word	0x000000ff
        /*064c*/ 	.word	0x00034848
        /*0650*/ 	.short	0x010a
        /*0652*/ 	.byte	0x26
	.zero		1


	//   ....[47]....
        /*0654*/ 	.word	0x0000e700
        /*0658*/ 	.word	0x000000ff
        /*065c*/ 	.word	0x00034860
        /*0660*/ 	.short	0x010a
        /*0662*/ 	.byte	0x26
	.zero		1


	//   ....[48]....
        /*0664*/ 	.word	0x0000ec00
        /*0668*/ 	.word	0x000000ff
        /*066c*/ 	.word	0x00034840
        /*0670*/ 	.short	0x010a
        /*0672*/ 	.byte	0x26
	.zero		1


	//   ....[49]....
        /*0674*/ 	.word	0x0000efb0
        /*0678*/ 	.word	0x000000ff
        /*067c*/ 	.word	0x00034868
        /*0680*/ 	.short	0x010a
        /*0682*/ 	.byte	0x26
	.zero		1


	//   ....[50]....
        /*0684*/ 	.word	0x0000f500
        /*0688*/ 	.word	0x000000ff
        /*068c*/ 	.word	0x00034848
        /*0690*/ 	.short	0x010a
        /*0692*/ 	.byte	0x26
	.zero		1


	//   ....[51]....
        /*0694*/ 	.word	0x0000f890
        /*0698*/ 	.word	0x000000ff
        /*069c*/ 	.word	0x00034860
        /*06a0*/ 	.short	0x010a
        /*06a2*/ 	.byte	0x26
	.zero		1


	//   ....[52]....
        /*06a4*/ 	.word	0x0000fc30
        /*06a8*/ 	.word	0x00000003
        /*06ac*/ 	.word	0x00034860
        /*06b0*/ 	.short	0x010a
        /*06b2*/ 	.byte	0x3f
	.zero		1


	//   ....[53]....
        /*06b4*/ 	.word	0x0000ffc0
        /*06b8*/ 	.word	0x00000002
        /*06bc*/ 	.word	0x00034820
        /*06c0*/ 	.short	0x010a
        /*06c2*/ 	.byte	0x3f
	.zero		1


	//   ....[54]....
        /*06c4*/ 	.word	0x00010140
        /*06c8*/ 	.word	0x00000006
        /*06cc*/ 	.word	0x00000000
        /*06d0*/ 	.short	0x010a
        /*06d2*/ 	.byte	0x3f
	.zero		1


	//   ....[55]....
        /*06d4*/ 	.word	0x000101b0
        /*06d8*/ 	.word	0x00000003
        /*06dc*/ 	.word	0x00000000
        /*06e0*/ 	.short	0x010a
        /*06e2*/ 	.byte	0x3f
	.zero		1


	//   ....[56]....
        /*06e4*/ 	.word	0x00010210
        /*06e8*/ 	.word	0x00000000
        /*06ec*/ 	.word	0x00000000
        /*06f0*/ 	.short	0x010a
        /*06f2*/ 	.byte	0x3f
	.zero		1


	//   ....[57]....
        /*06f4*/ 	.word	0x00010240
        /*06f8*/ 	.word	0x00000003
        /*06fc*/ 	.word	0x00000000
        /*0700*/ 	.short	0x010a
        /*0702*/ 	.byte	0x3f
	.zero		1


	//   ....[58]....
        /*0704*/ 	.word	0x000102b0
        /*0708*/ 	.word	0x00000003
        /*070c*/ 	.word	0x00034800
        /*0710*/ 	.short	0x010a
        /*0712*/ 	.byte	0x3f
	.zero		1


	//   ....[59]....
        /*0714*/ 	.word	0x00010310
        /*0718*/ 	.word	0x00000003
        /*071c*/ 	.word	0x00034830
        /*0720*/ 	.short	0x010a
        /*0722*/ 	.byte	0x3f
	.zero		1


	//   ....[60]....
        /*0724*/ 	.word	0x00010370
        /*0728*/ 	.word	0x0000000b
        /*072c*/ 	.word	0x00034830
        /*0730*/ 	.short	0x010a
        /*0732*/ 	.byte	0x3f
	.zero		1


	//   ....[61]....
        /*0734*/ 	.word	0x000103d0
        /*0738*/ 	.word	0x0000000b
        /*073c*/ 	.word	0x00034850
        /*0740*/ 	.short	0x010a
        /*0742*/ 	.byte	0x3f
	.zero		1


	//   ....[62]....
        /*0744*/ 	.word	0x00010430
        /*0748*/ 	.word	0x0000000b
        /*074c*/ 	.word	0x00034830
        /*0750*/ 	.short	0x010a
        /*0752*/ 	.byte	0x3f
	.zero		1


	//   ....[63]....
        /*0754*/ 	.word	0x00010490
        /*0758*/ 	.word	0x00000009
        /*075c*/ 	.word	0x00034850
        /*0760*/ 	.short	0x010a
        /*0762*/ 	.byte	0x3f
	.zero		1


	//   ....[64]....
        /*0764*/ 	.word	0x000104f0
        /*0768*/ 	.word	0x00000000
        /*076c*/ 	.word	0x00034850
        /*0770*/ 	.short	0x010a
        /*0772*/ 	.byte	0x3f
	.zero		1


	//   ....[65]....
        /*0774*/ 	.word	0x00010650
        /*0778*/ 	.word	0x00000003
        /*077c*/ 	.word	0x00034840
        /*0780*/ 	.short	0x010a
        /*0782*/ 	.byte	0x3f
	.zero		1


	//   ....[66]....
        /*0784*/ 	.word	0x00011190
        /*0788*/ 	.word	0x00000003
        /*078c*/ 	.word	0x00034820
        /*0790*/ 	.short	0x010a
        /*0792*/ 	.byte	0x3f
	.zero		1


	//   ....[67]....
        /*0794*/ 	.word	0x000111f0
        /*0798*/ 	.word	0x00000003
        /*079c*/ 	.word	0x00034848
        /*07a0*/ 	.short	0x010a
        /*07a2*/ 	.byte	0x3f
	.zero		1


	//   ....[68]....
        /*07a4*/ 	.word	0x00011250
        /*07a8*/ 	.word	0x00000003
        /*07ac*/ 	.word	0x00034860
        /*07b0*/ 	.short	0x010a
        /*07b2*/ 	.byte	0x3f
	.zero		1


	//   ....[69]....
        /*07b4*/ 	.word	0x000112b0
        /*07b8*/ 	.word	0x00000003
        /*07bc*/ 	.word	0x00034840
        /*07c0*/ 	.short	0x010a
        /*07c2*/ 	.byte	0x3f
	.zero		1


	//   ....[70]....
        /*07c4*/ 	.word	0x00011310
        /*07c8*/ 	.word	0x00000003
        /*07cc*/ 	.word	0x00034868
        /*07d0*/ 	.short	0x010a
        /*07d2*/ 	.byte	0x3f
	.zero		1


	//   ....[71]....
        /*07d4*/ 	.word	0x00011370
        /*07d8*/ 	.word	0x00000003
        /*07dc*/ 	.word	0x00034848
        /*07e0*/ 	.short	0x010a
        /*07e2*/ 	.byte	0x3f
	.zero		1


	//   ....[72]....
        /*07e4*/ 	.word	0x000113d0
        /*07e8*/ 	.word	0x00000003
        /*07ec*/ 	.word	0x00034860
        /*07f0*/ 	.short	0x010a
        /*07f2*/ 	.byte	0x3f
	.zero		1


	//   ....[73]....
        /*07f4*/ 	.word	0x00011420
        /*07f8*/ 	.word	0x00000003
        /*07fc*/ 	.word	0x00034860
        /*0800*/ 	.short	0x010a
        /*0802*/ 	.byte	0x3f
	.zero		1


	//   ....[74]....
        /*0804*/ 	.word	0x00011470
        /*0808*/ 	.word	0x00000002
        /*080c*/ 	.word	0x00034820
        /*0810*/ 	.short	0x010a
        /*0812*/ 	.byte	0x3f
	.zero		1


	//   ....[75]....
        /*0814*/ 	.word	0x00011610
        /*0818*/ 	.word	0x00000006
        /*081c*/ 	.word	0x00000000
        /*0820*/ 	.short	0x010a
        /*0822*/ 	.byte	0x3f
	.zero		1


	//   ....[76]....
        /*0824*/ 	.word	0x00011660
        /*0828*/ 	.word	0x00000003
        /*082c*/ 	.word	0x00000000
        /*0830*/ 	.short	0x010a
        /*0832*/ 	.byte	0x3f
	.zero		1


	//   ....[77]....
        /*0834*/ 	.word	0x000116b0
        /*0838*/ 	.word	0x00000000
        /*083c*/ 	.word	0x00000000
        /*0840*/ 	.short	0x010a
        /*0842*/ 	.byte	0x3f
	.zero		1


	//----- nvinfo : EIATTR_NUM_MBARRIERS
	.align		4
.L_511:
        /*0844*/ 	.byte	0x03, 0x38
        /*0846*/ 	.short	0x0016


	//----- nvinfo : EIATTR_EXIT_INSTR_OFFSETS
	.align		4
        /*0848*/ 	.byte	0x04, 0x1c
        /*084a*/ 	.short	(.L_513 - .L_512)


	//   ....[0]....
.L_512:
        /*084c*/ 	.word	0x00010290


	//----- nvinfo : EIATTR_MAX_THREADS
	.align		4
.L_513:
        /*0850*/ 	.byte	0x04, 0x05
        /*0852*/ 	.short	(.L_515 - .L_514)
.L_514:
        /*0854*/ 	.word	0x00000180
        /*0858*/ 	.word	0x00000001
        /*085c*/ 	.word	0x00000001


	//----- nvinfo : EIATTR_CRS_STACK_SIZE
	.align		4
.L_515:
        /*0860*/ 	.byte	0x04, 0x1e
        /*0862*/ 	.short	(.L_517 - .L_516)
.L_516:
        /*0864*/ 	.word	0x00000000


	//----- nvinfo : EIATTR_CBANK_PARAM_SIZE
	.align		4
.L_517:
        /*0868*/ 	.byte	0x03, 0x19
        /*086a*/ 	.short	0x0a70


	//----- nvinfo : EIATTR_PARAM_CBANK
	.align		4
        /*086c*/ 	.byte	0x04, 0x0a
        /*086e*/ 	.short	(.L_519 - .L_518)
	.align		4
.L_518:
        /*0870*/ 	.word	index@(.nv.constant0._ZN7cutlass13device_kernelIN5flash11enable_sm90INS1_16FlashAttnFwdSm90INS1_25CollectiveMainloopFwdSm90ILi2EN4cute5tupleIJNS5_1CILi1EEES8_S8_EEENS6_IJNS7_ILi128EEESA_NS7_ILi192EEEEEELi128ENS_6half_tEfNS_4arch4Sm90ELb1ELb0ELb1ELb0ELb0ELb0ELb0ELb1ELb1ELb1ELb1ELb0EEENS1_21CollectiveEpilogueFwdINS6_IJSA_SA_SA_EEES9_SD_SF_Li256ELb0ELb1ELb1ELb0EEENS1_19SingleTileSchedulerILb0ELb1ELb1ELi128EEEEEEEEEvNT_6ParamsE)
        /*0874*/ 	.short	0x0210
        /*0876*/ 	.short	0x0a70


	//----- nvinfo : EIATTR_SW_WAR
	.align		4
.L_519:
        /*0878*/ 	.byte	0x04, 0x36
        /*087a*/ 	.short	(.L_521 - .L_520)
.L_520:
        /*087c*/ 	.word	0x00000008
.L_521:


//--------------------- .nv.info._ZN7cutlass13device_kernelIN5flash11enable_sm90INS1_16FlashAttnFwdSm90INS1_25CollectiveMainloopFwdSm90ILi2EN4cute5tupleIJNS5_1CILi1EEES8_S8_EEENS6_IJNS7_ILi128EEESA_NS7_ILi192EEEEEELi128ENS_6half_tEfNS_4arch4Sm90ELb1ELb0ELb1ELb1ELb0ELb0ELb0ELb1ELb1ELb1ELb1ELb0EEENS1_21CollectiveEpilogueFwdINS6_IJSA_SA_SA_EEES9_SD_SF_Li256ELb1ELb1ELb1ELb0EEENS1_36VarlenDynamicPersistentTileSchedulerILi128ELi128ELi256ELi128ELb1ELb1ELb1ELb1ELb1ELb1EEEEEEEEEvNT_6ParamsE --------------------------
	.section	.nv.info._ZN7cutlass13device_kernelIN5flash11enable_sm90INS1_16FlashAttnFwdSm90INS1_25CollectiveMainloopFwdSm90ILi2EN4cute5tupleIJNS5_1CILi1EEES8_S8_EEENS6_IJNS7_ILi128EEESA_NS7_ILi192EEEEEELi128ENS_6half_tEfNS_4arch4Sm90ELb1ELb0ELb1ELb1ELb0ELb0ELb0ELb1ELb1ELb1ELb1ELb0EEENS1_21CollectiveEpilogueFwdINS6_IJSA_SA_SA_EEES9_SD_SF_Li256ELb1ELb1ELb1ELb0EEENS1_36VarlenDynamicPersistentTileSchedulerILi128ELi128ELi256ELi128ELb1ELb1ELb1ELb1ELb1ELb1EEEEEEEEEvNT_6ParamsE,"",@"SHT_CUDA_INFO"
	.sectionflags	@""
	.align	4


	//----- nvinfo : EIATTR_CUDA_API_VERSION
	.align		4
        /*0000*/ 	.byte	0x04, 0x37
        /*0002*/ 	.short	(.L_523 - .L_522)
.L_522:
        /*0004*/ 	.word	0x00000082


	//----- nvinfo : EIATTR_KPARAM_INFO
	.align		4
.L_523:
        /*0008*/ 	.byte	0x04, 0x17
        /*000a*/ 	.short	(.L_525 - .L_524)
.L_524:
        /*000c*/ 	.word	0x00000000
        /*0010*/ 	.short	0x0000
        /*0012*/ 	.short	0x0070
        /*0014*/ 	.byte	0x00, 0xf0, 0x01, 0x2a


	//----- nvinfo : EIATTR_SPARSE_MMA_MASK
	.align		4
.L_525:
        /*0018*/ 	.byte	0x03, 0x50
        /*001a*/ 	.short	0x0000


	//----- nvinfo : EIATTR_MAXREG_COUNT
	.align		4
        /*001c*/ 	.byte	0x03, 0x1b
        /*001e*/ 	.short	0x00a8


	//----- nvinfo : EIATTR_NUM_BARRIERS
	.align		4
        /*0020*/ 	.byte	0x02, 0x4c
        /*0022*/ 	.byte	0x09
	.zero		1


	//----- nvinfo : EIATTR_EXTERNS
	.align		4
        /*0024*/ 	.byte	0x04, 0x0f
        /*0026*/ 	.short	(.L_527 - .L_526)


	//   ....[0]....
	.align		4
.L_526:
        /*0028*/ 	.word	index@(__assertfail)


	//----- nvinfo : EIATTR_ANNOTATIONS
	.align		4
.L_527:
        /*002c*/ 	.byte	0x04, 0x55
        /*002e*/ 	.short	(.L_529 - .L_528)


	//   ....[0]....
.L_528:
        /* <DEDUP_REMOVED lines=73> */


	//----- nvinfo : EIATTR_MERCURY_ISA_VERSION
	.align		4
.L_529:
        /*04a8*/ 	.byte	0x03, 0x5f
        /*04aa*/ 	.short	0x0101


	//----- nvinfo : EIATTR_UNUSED_LOAD_BYTE_OFFSET
	.align		4
        /*04ac*/ 	.byte	0x04, 0x44
        /*04ae*/ 	.short	(.L_531 - .L_530)


	//   ....[0]....
.L_530:
        /*04b0*/ 	.word	0x000009f0
        /*04b4*/ 	.word	0x0000fff0


	//   ....[1]....
        /*04b8*/ 	.word	0x0000b180
        /*04bc*/ 	.word	0x0000fff0


	//----- nvinfo : EIATTR_INT_WARP_WIDE_INSTR_OFFSETS
	.align		4
.L_531:
        /*04c0*/ 	.byte	0x04, 0x31
        /*04c2*/ 	.short	(.L_533 - .L_532)


	//   ....[0]....
.L_532:
        /*04c4*/ 	.word	0x00000120


	//   ....[1]....
        /*04c8*/ 	.word	0x00000160


	//   ....[2]....
        /*04cc*/ 	.word	0x00000220


	//   ....[3]....
        /*04d0*/ 	.word	0x0000f940


	//   ....[4]....
        /*04d4*/ 	.word	0x0000f9d0


	//   ....[5]....
        /*04d8*/ 	.word	0x00013450


	//   ....[6]....
        /*04dc*/ 	.word	0x000134b0


	//----- nvinfo : EIATTR_COOP_GROUP_MASK_REGIDS
	.align		4
.L_533:
        /*04e0*/ 	.byte	0x04, 0x29
        /*04e2*/ 	.short	(.L_535 - .L_534)


	//   ....[0]....
.L_534:
        /*04e4*/ 	.word	0xffffffff


	//   ....[1]....
        /*04e8*/ 	.word	0xffffffff


	//   ....[2]....
        /*04ec*/ 	.word	0xffffffff


	//   ....[3]....
        /*04f0*/ 	.word	0xffffffff


	//   ....[4]....
        /*04f4*/ 	.word	0xffffffff


	//   ....[5]....
        /*04f8*/ 	.word	0xffffffff


	//   ....[6]....
        /*04fc*/ 	.word	0xffffffff


	//   ....[7]....
        /*0500*/ 	.word	0xffffffff


	//   ....[8]....
        /*0504*/ 	.word	0xffffffff


	//   ....[9]....
        /*0508*/ 	.word	0xffffffff


	//   ....[10]....
        /*050c*/ 	.word	0xffffffff


	//   ....[11]....
        /*0510*/ 	.word	0xffffffff


	//   ....[12]....
        /*0514*/ 	.word	0xffffffff


	//   ....[13]....
        /*0518*/ 	.word	0xffffffff


	//   ....[14]....
        /*051c*/ 	.word	0xffffffff


	//   ....[15]....
        /*0520*/ 	.word	0xffffffff


	//   ....[16]....
        /*0524*/ 	.word	0xffffffff


	//   ....[17]....
        /*0528*/ 	.word	0xffffffff


	//   ....[18]....
        /*052c*/ 	.word	0xffffffff


	//   ....[19]....
        /*0530*/ 	.word	0xffffffff


	//   ....[20]....
        /*0534*/ 	.word	0xffffffff


	//   ....[21]....
        /*0538*/ 	.word	0xffffffff


	//   ....[22]....
        /*053c*/ 	.word	0xffffffff


	//   ....[23]....
        /*0540*/ 	.word	0xffffffff


	//   ....[24]....
        /*0544*/ 	.word	0xffffffff


	//   ....[25]....
        /*0548*/ 	.word	0xffffffff


	//   ....[26]....
        /*054c*/ 	.word	0xffffffff


	//   ....[27]....
        /*0550*/ 	.word	0xffffffff


	//   ....[28]....
        /*0554*/ 	.word	0xffffffff


	//   ....[29]....
        /*0558*/ 	.word	0xffffffff


	//   ....[30]....
        /*055c*/ 	.word	0xffffffff


	//   ....[31]....
        /*0560*/ 	.word	0xffffffff


	//   ....[32]....
        /*0564*/ 	.word	0xffffffff


	//   ....[33]....
        /*0568*/ 	.word	0xffffffff


	//   ....[34]....
        /*056c*/ 	.word	0xffffffff


	//   ....[35]....
        /*0570*/ 	.word	0xffffffff


	//   ....[36]....
        /*0574*/ 	.word	0xffffffff


	//   ....[37]....
        /*0578*/ 	.word	0xffffffff


	//   ....[38]....
        /*057c*/ 	.word	0xffffffff


	//   ....[39]....
        /*0580*/ 	.word	0xffffffff


	//   ....[40]....
        /*0584*/ 	.word	0xffffffff


	//   ....[41]....
        /*0588*/ 	.word	0xffffffff


	//   ....[42]....
        /*058c*/ 	.word	0xffffffff


	//   ....[43]....
        /*0590*/ 	.word	0xffffffff


	//   ....[44]....
        /*0594*/ 	.word	0xffffffff


	//   ....[45]....
        /*0598*/ 	.word	0xffffffff


	//   ....[46]....
        /*059c*/ 	.word	0xffffffff


	//   ....[47]....
        /*05a0*/ 	.word	0xffffffff


	//   ....[48]....
        /*05a4*/ 	.word	0xffffffff


	//   ....[49]....
        /*05a8*/ 	.word	0xffffffff


	//   ....[50]....
        /*05ac*/ 	.word	0xffffffff


	//   ....[51]....
        /*05b0*/ 	.word	0xffffffff


	//   ....[52]....
        /*05b4*/ 	.word	0xffffffff


	//   ....[53]....
        /*05b8*/ 	.word	0xffffffff


	//   ....[54]....
        /*05bc*/ 	.word	0xffffffff


	//   ....[55]....
        /*05c0*/ 	.word	0xffffffff


	//   ....[56]....
        /*05c4*/ 	.word	0xffffffff


	//   ....[57]....
        /*05c8*/ 	.word	0xffffffff


	//   ....[58]....
        /*05cc*/ 	.word	0xffffffff


	//   ....[59]....
        /*05d0*/ 	.word	0xffffffff


	//   ....[60]....
        /*05d4*/ 	.word	0xffffffff


	//   ....[61]....
        /*05d8*/ 	.word	0xffffffff


	//   ....[62]....
        /*05dc*/ 	.word	0xffffffff


	//   ....[63]....
        /*05e0*/ 	.word	0xffffffff


	//   ....[64]....
        /*05e4*/ 	.word	0xffffffff


	//   ....[65]....
        /*05e8*/ 	.word	0xffffffff


	//   ....[66]....
        /*05ec*/ 	.word	0xffffffff


	//   ....[67]....
        /*05f0*/ 	.word	0xffffffff


	//   ....[68]....
        /*05f4*/ 	.word	0xffffffff


	//   ....[69]....
        /*05f8*/ 	.word	0xffffffff


	//   ....[70]....
        /*05fc*/ 	.word	0xffffffff


	//   ....[71]....
        /*0600*/ 	.word	0xffffffff


	//   ....[72]....
        /*0604*/ 	.word	0xffffffff


	//   ....[73]....
        /*0608*/ 	.word	0xffffffff


	//   ....[74]....
        /*060c*/ 	.word	0xffffffff


	//   ....[75]....
        /*0610*/ 	.word	0xffffffff


	//   ....[76]....
        /*0614*/ 	.word	0xffffffff


	//   ....[77]....
        /*0618*/ 	.word	0xffffffff


	//   ....[78]....
        /*061c*/ 	.word	0xffffffff


	//   ....[79]....
        /*0620*/ 	.word	0xffffffff


	//   ....[80]....
        /*0624*/ 	.word	0xffffffff


	//   ....[81]....
        /*0628*/ 	.word	0xffffffff


	//   ....[82]....
        /*062c*/ 	.word	0xffffffff


	//   ....[83]....
        /*0630*/ 	.word	0xffffffff


	//   ....[84]....
        /*0634*/ 	.word	0xffffffff


	//   ....[85]....
        /*0638*/ 	.word	0xffffffff


	//   ....[86]....
        /*063c*/ 	.word	0xffffffff


	//   ....[87]....
        /*0640*/ 	.word	0xffffffff


	//   ....[88]....
        /*0644*/ 	.word	0xffffffff


	//   ....[89]....
        /*0648*/ 	.word	0xffffffff


	//   ....[90]....
        /*064c*/ 	.word	0xffffffff


	//   ....[91]....
        /*0650*/ 	.word	0xffffffff


	//   ....[92]....
        /*0654*/ 	.word	0xffffffff


	//   ....[93]....
        /*0658*/ 	.word	0xffffffff


	//   ....[94]....
        /*065c*/ 	.word	0xffffffff


	//   ....[95]....
        /*0660*/ 	.word	0xffffffff


	//   ....[96]....
        /*0664*/ 	.word	0xffffffff


	//   ....[97]....
        /*0668*/ 	.word	0xffffffff


	//   ....[98]....
        /*066c*/ 	.word	0xffffffff


	//   ....[99]....
        /*0670*/ 	.word	0xffffffff


	//   ....[100]....
        /*0674*/ 	.word	0xffffffff


	//   ....[101]....
        /*0678*/ 	.word	0xffffffff


	//   ....[102]....
        /*067c*/ 	.word	0xffffffff


	//   ....[103]....
        /*0680*/ 	.word	0xffffffff


	//   ....[104]....
        /*0684*/ 	.word	0xffffffff


	//   ....[105]....
        /*0688*/ 	.word	0x0500000f


	//   ....[106]....
        /*068c*/ 	.word	0x0500000f


	//   ....[107]....
        /*0690*/ 	.word	0x0500000f


	//   ....[108]....
        /*0694*/ 	.word	0x0500000f


	//   ....[109]....
        /*0698*/ 	.word	0x0500000f


	//   ....[110]....
        /*069c*/ 	.word	0x0500000f


	//   ....[111]....
        /*06a0*/ 	.word	0x0500000f


	//   ....[112]....
        /*06a4*/ 	.word	0x0500000f


	//   ....[113]....
        /*06a8*/ 	.word	0x0500000f


	//   ....[114]....
        /*06ac*/ 	.word	0x0500000f


	//   ....[115]....
        /*06b0*/ 	.word	0x0500000f


	//   ....[116]....
        /*06b4*/ 	.word	0x0500000f


	//   ....[117]....
        /*06b8*/ 	.word	0x0500000f


	//   ....[118]....
        /*06bc*/ 	.word	0x0500000f


	//   ....[119]....
        /*06c0*/ 	.word	0x0500000f


	//   ....[120]....
        /*06c4*/ 	.word	0x0500000f


	//   ....[121]....
        /*06c8*/ 	.word	0x0500000f


	//   ....[122]....
        /*06cc*/ 	.word	0x0500000f


	//   ....[123]....
        /*06d0*/ 	.word	0x0500000f


	//   ....[124]....
        /*06d4*/ 	.word	0x0500000f


	//   ....[125]....
        /*06d8*/ 	.word	0x0500000f


	//   ....[126]....
        /*06dc*/ 	.word	0x0500000f


	//   ....[127]....
        /*06e0*/ 	.word	0x0500000f


	//   ....[128]....
        /*06e4*/ 	.word	0x0500000f


	//   ....[129]....
        /*06e8*/ 	.word	0x0500000f


	//   ....[130]....
        /*06ec*/ 	.word	0x0500000f


	//   ....[131]....
        /*06f0*/ 	.word	0x0500000f


	//   ....[132]....
        /*06f4*/ 	.word	0x0500000f


	//   ....[133]....
        /*06f8*/ 	.word	0x0500000f


	//   ....[134]....
        /*06fc*/ 	.word	0x0500000f


	//   ....[135]....
        /*0700*/ 	.word	0x0500000f


	//   ....[136]....
        /*0704*/ 	.word	0x0500000f


	//   ....[137]....
        /*0708*/ 	.word	0x0500000f


	//   ....[138]....
        /*070c*/ 	.word	0x0500000f


	//   ....[139]....
        /*0710*/ 	.word	0x0500000f


	//   ....[140]....
        /*0714*/ 	.word	0x0500000f


	//----- nvinfo : EIATTR_COOP_GROUP_INSTR_OFFSETS
	.align		4
.L_535:
        /*0718*/ 	.byte	0x04, 0x28
        /*071a*/ 	.short	(.L_537 - .L_536)


	//   ....[0]....
.L_536:
        /*071c*/ 	.word	0x00000060


	//   ....[1]....
        /*0720*/ 	.word	0x00000130


	//   ....[2]....
        /*0724*/ 	.word	0x00000230


	//   ....[3]....
        /*0728*/ 	.word	0x000003a0


	//   ....[4]....
        /*072c*/ 	.word	0x00000500


	//   ....[5]....
        /*0730*/ 	.word	0x00000620


	//   ....[6]....
        /*0734*/ 	.word	0x00000780


	//   ....[7]....
        /*0738*/ 	.word	0x00001900


	//   ....[8]....
        /*073c*/ 	.word	0x00002510


	//   ....[9]....
        /*0740*/ 	.word	0x000026e0


	//   ....[10]....
        /*0744*/ 	.word	0x00003040


	//   ....[11]....
        /*0748*/ 	.word	0x000030c0


	//   ....[12]....
        /*074c*/ 	.word	0x00003b20


	//   ....[13]....
        /*0750*/ 	.word	0x00003b80


	//   ....[14]....
        /*0754*/ 	.word	0x00005a50


	//   ....[15]....
        /*0758*/ 	.word	0x00006270


	//   ....[16]....
        /*075c*/ 	.word	0x00006400


	//   ....[17]....
        /*0760*/ 	.word	0x00006500


	//   ....[18]....
        /*0764*/ 	.word	0x00006d90


	//   ....[19]....
        /*0768*/ 	.word	0x00006e00


	//   ....[20]....
        /*076c*/ 	.word	0x00009140


	//   ....[21]....
        /*0770*/ 	.word	0x00009170


	//   ....[22]....
        /*0774*/ 	.word	0x00009520


	//   ....[23]....
        /*0778*/ 	.word	0x000095a0


	//   ....[24]....
        /*077c*/ 	.word	0x0000a850


	//   ....[25]....
        /*0780*/ 	.word	0x0000a880


	//   ....[26]....
        /*0784*/ 	.word	0x0000a970


	//   ....[27]....
        /*0788*/ 	.word	0x0000a990


	//   ....[28]....
        /*078c*/ 	.word	0x0000bbe0


	//   ....[29]....
        /*0790*/ 	.word	0x0000bc20


	//   ....[30]....
        /*0794*/ 	.word	0x0000bc40


	//   ....[31]....
        /*0798*/ 	.word	0x0000bc70


	//   ....[32]....
        /*079c*/ 	.word	0x0000c2f0


	//   ....[33]....
        /*07a0*/ 	.word	0x0000c310


	//   ....[34]....
        /*07a4*/ 	.word	0x0000c3e0


	//   ....[35]....
        /*07a8*/ 	.word	0x0000c400


	//   ....[36]....
        /*07ac*/ 	.word	0x0000c4c0


	//   ....[37]....
        /*07b0*/ 	.word	0x0000c4e0


	//   ....[38]....
        /*07b4*/ 	.word	0x0000c5b0


	//   ....[39]....
        /*07b8*/ 	.word	0x0000c5d0


	//   ....[40]....
        /*07bc*/ 	.word	0x0000c960


	//   ....[41]....
        /*07c0*/ 	.word	0x0000c970


	//   ....[42]....
        /*07c4*/ 	.word	0x0000cdb0


	//   ....[43]....
        /*07c8*/ 	.word	0x0000cdc0


	//   ....[44]....
        /*07cc*/ 	.word	0x0000d9f0


	//   ....[45]....
        /*07d0*/ 	.word	0x0000da00


	//   ....[46]....
        /*07d4*/ 	.word	0x0000dac0


	//   ....[47]....
        /*07d8*/ 	.word	0x0000dae0


	//   ....[48]....
        /*07dc*/ 	.word	0x0000dba0


	//   ....[49]....
        /*07e0*/ 	.word	0x0000dbc0


	//   ....[50]....
        /*07e4*/ 	.word	0x0000dc90


	//   ....[51]....
        /*07e8*/ 	.word	0x0000dcb0


	//   ....[52]....
        /*07ec*/ 	.word	0x0000ddf0


	//   ....[53]....
        /*07f0*/ 	.word	0x0000e020


	//   ....[54]....
        /*07f4*/ 	.word	0x0000e050


	//   ....[55]....
        /*07f8*/ 	.word	0x0000e080


	//   ....[56]....
        /*07fc*/ 	.word	0x0000e0b0


	//   ....[57]....
        /*0800*/ 	.word	0x0000e0e0


	//   ....[58]....
        /*0804*/ 	.word	0x0000e110


	//   ....[59]....
        /*0808*/ 	.word	0x0000e2b0


	//   ....[60]....
        /*080c*/ 	.word	0x0000e2e0


	//   ....[61]....
        /*0810*/ 	.word	0x0000e310


	//   ....[62]....
        /*0814*/ 	.word	0x0000e340


	//   ....[63]....
        /*0818*/ 	.word	0x0000e370


	//   ....[64]....
        /*081c*/ 	.word	0x0000e3a0


	//   ....[65]....
        /*0820*/ 	.word	0x0000e440


	//   ....[66]....
        /*0824*/ 	.word	0x0000e470


	//   ....[67]....
        /*0828*/ 	.word	0x0000e480


	//   ....[68]....
        /*082c*/ 	.word	0x0000e4b0


	//   ....[69]....
        /*0830*/ 	.word	0x0000ff20


	//   ....[70]....
        /*0834*/ 	.word	0x00010b20


	//   ....[71]....
        /*0838*/ 	.word	0x00010b50


	//   ....[72]....
        /*083c*/ 	.word	0x00010b70


	//   ....[73]....
        /*0840*/ 	.word	0x00010b90


	//   ....[74]....
        /*0844*/ 	.word	0x00010c80


	//   ....[75]....
        /*0848*/ 	.word	0x00010cd0


	//   ....[76]....
        /*084c*/ 	.word	0x00010d70


	//   ....[77]....
        /*0850*/ 	.word	0x00010d80


	//   ....[78]....
        /*0854*/ 	.word	0x00010e20


	//   ....[79]....
        /*0858*/ 	.word	0x00010e30


	//   ....[80]....
        /*085c*/ 	.word	0x00010ed0


	//   ....[81]....
        /*0860*/ 	.word	0x00010ee0


	//   ....[82]....
        /*0864*/ 	.word	0x00010f60


	//   ....[83]....
        /*0868*/ 	.word	0x00010f90


	//   ....[84]....
        /*086c*/ 	.word	0x00010fe0


	//   ....[85]....
        /*0870*/ 	.word	0x00011020


	//   ....[86]....
        /*0874*/ 	.word	0x00013b80


	//   ....[87]....
        /*0878*/ 	.word	0x00013bb0


	//   ....[88]....
        /*087c*/ 	.word	0x00013c00


	//   ....[89]....
        /*0880*/ 	.word	0x00013c40


	//   ....[90]....
        /*0884*/ 	.word	0x00013c70


	//   ....[91]....
        /*0888*/ 	.word	0x00013ca0


	//   ....[92]....
        /*088c*/ 	.word	0x00013cd0


	//   ....[93]....
        /*0890*/ 	.word	0x00013d00


	//   ....[94]....
        /*0894*/ 	.word	0x00013ec0


	//   ....[95]....
        /*0898*/ 	.word	0x00013ef0


	//   ....[96]....
        /*089c*/ 	.word	0x00013f20


	//   ....[97]....
        /*08a0*/ 	.word	0x00013f50


	//   ....[98]....
        /*08a4*/ 	.word	0x00013f80


	//   ....[99]....
        /*08a8*/ 	.word	0x00013fb0


	//   ....[100]....
        /*08ac*/ 	.word	0x00014080


	//   ....[101]....
        /*08b0*/ 	.word	0x000140a0


	//   ....[102]....
        /*08b4*/ 	.word	0x000140b0


	//   ....[103]....
        /*08b8*/ 	.word	0x00014130


	//   ....[104]....
        /*08bc*/ 	.word	0x00014c70


	//   ....[105]....
        /*08c0*/ 	.word	0x00015220


	//   ....[106]....
        /*08c4*/ 	.word	0x000153f0


	//   ....[107]....
        /*08c8*/ 	.word	0x00015440


	//   ....[108]....
        /*08cc*/ 	.word	0x000154a0


	//   ....[109]....
        /*08d0*/ 	.word	0x00015540


	//   ....[110]....
        /*08d4*/ 	.word	0x00015610


	//   ....[111]....
        /*08d8*/ 	.word	0x00015710


	//   ....[112]....
        /*08dc*/ 	.word	0x000157e0


	//   ....[113]....
        /*08e0*/ 	.word	0x000158f0


	//   ....[114]....
        /*08e4*/ 	.word	0x00015950


	//   ....[115]....
        /*08e8*/ 	.word	0x00015a60


	//   ....[116]....
        /*08ec*/ 	.word	0x00015ac0


	//   ....[117]....
        /*08f0*/ 	.word	0x00015bd0


	//   ....[118]....
        /*08f4*/ 	.word	0x00015c30


	//   ....[119]....
        /*08f8*/ 	.word	0x00015d20


	//   ....[120]....
        /*08fc*/ 	.word	0x00015da0


	//   ....[121]....
        /*0900*/ 	.word	0x00015e80


	//   ....[122]....
        /*0904*/ 	.word	0x000161f0


	//   ....[123]....
        /*0908*/ 	.word	0x00016290


	//   ....[124]....
        /*090c*/ 	.word	0x00016420


	//   ....[125]....
        /*0910*/ 	.word	0x000164a0


	//   ....[126]....
        /*0914*/ 	.word	0x00016520


	//   ....[127]....
        /*0918*/ 	.word	0x000165a0


	//   ....[128]....
        /*091c*/ 	.word	0x00016620


	//   ....[129]....
        /*0920*/ 	.word	0x000166b0


	//   ....[130]....
        /*0924*/ 	.word	0x00016750


	//   ....[131]....
        /*0928*/ 	.word	0x00016800


	//   ....[132]....
        /*092c*/ 	.word	0x00016880


	//   ....[133]....
        /*0930*/ 	.word	0x00016900


	//   ....[134]....
        /*0934*/ 	.word	0x00016980


	//   ....[135]....
        /*0938*/ 	.word	0x00016a10


	//   ....[136]....
        /*093c*/ 	.word	0x00016a90


	//   ....[137]....
        /*0940*/ 	.word	0x00016b40


	//   ....[138]....
        /*0944*/ 	.word	0x00016b90


	//   ....[139]....
        /*0948*/ 	.word	0x00016c50


	//   ....[140]....
        /*094c*/ 	.word	0x00016d80


	//----- nvinfo : EIATTR_REG_RECONFIG
	.align		4
.L_537:
        /*0950*/ 	.byte	0x01, 0x54
	.zero		2


	//----- nvinfo : EIATTR_SYSCALL_OFFSETS
	.align		4
        /*0954*/ 	.byte	0x04, 0x46
        /*0956*/ 	.short	(.L_539 - .L_538)


	//   ....[0]....
.L_538:
        /*0958*/ 	.word	0x00001ae0


	//   ....[1]....
        /*095c*/ 	.word	0x0000fb40


	//   ....[2]....
        /*0960*/ 	.word	0x0000fc90


	//   ....[3]....
        /*0964*/ 	.word	0x0000fd90


	//   ....[4]....
        /*0968*/ 	.word	0x000106c0


	//----- nvinfo : EIATTR_MBARRIER_INSTR_OFFSETS
	.align		4
.L_539:
        /*096c*/ 	.byte	0x04, 0x39
        /*096e*/ 	.short	(.L_541 - .L_540)


	//   ....[0]....
.L_540:
        /*0970*/ 	.word	0x00000250
        /*0974*/ 	.word	0x000000ff
        /*0978*/ 	.word	0x00034800
        /*097c*/ 	.short	0x0100
        /*097e*/ 	.byte	0x08
	.zero		1


	//   ....[1]....
        /*0980*/ 	.word	0x00000260
        /*0984*/ 	.word	0x000000ff
        /*0988*/ 	.word	0x00034820
        /*098c*/ 	.short	0x0100
        /*098e*/ 	.byte	0x08
	.zero		1


	//   ....[2]....
        /*0990*/ 	.word	0x00000350
        /*0994*/ 	.word	0x000000ff
        /*0998*/ 	.word	0x00034830
        /*099c*/ 	.short	0x0100
        /*099e*/ 	.byte	0x08
	.zero		1


	//   ....[3]....
        /*09a0*/ 	.word	0x00000360
        /*09a4*/ 	.word	0x000000ff
        /*09a8*/ 	.word	0x00034840
        /*09ac*/ 	.short	0x0100
        /*09ae*/ 	.byte	0x08
	.zero		1


	//   ....[4]....
        /*09b0*/ 	.word	0x00000370
        /*09b4*/ 	.word	0x000000ff
        /*09b8*/ 	.word	0x00034838
        /*09bc*/ 	.short	0x0100
        /*09be*/ 	.byte	0x08
	.zero		1


	//   ....[5]....
        /*09c0*/ 	.word	0x00000380
        /*09c4*/ 	.word	0x000000ff
        /*09c8*/ 	.word	0x00034848
        /*09cc*/ 	.short	0x0100
        /*09ce*/ 	.byte	0x08
	.zero		1


	//   ....[6]....
        /*09d0*/ 	.word	0x000004b0
        /*09d4*/ 	.word	0x000000ff
        /*09d8*/ 	.word	0x00034850
        /*09dc*/ 	.short	0x0100
        /*09de*/ 	.byte	0x08
	.zero		1


	//   ....[7]....
        /*09e0*/ 	.word	0x000004c0
        /*09e4*/ 	.word	0x000000ff
        /*09e8*/ 	.word	0x00034860
        /*09ec*/ 	.short	0x0100
        /*09ee*/ 	.byte	0x08
	.zero		1


	//   ....[8]....
        /*09f0*/ 	.word	0x000004d0
        /*09f4*/ 	.word	0x000000ff
        /*09f8*/ 	.word	0x00034858
        /*09fc*/ 	.short	0x0100
        /*09fe*/ 	.byte	0x08
	.zero		1


	//   ....[9]....
        /*0a00*/ 	.word	0x000004e0
        /*0a04*/ 	.word	0x000000ff
        /*0a08*/ 	.word	0x00034868
        /*0a0c*/ 	.short	0x0100
        /*0a0e*/ 	.byte	0x08
	.zero		1


	//   ....[10]....
        /*0a10*/ 	.word	0x000005d0
        /*0a14*/ 	.word	0x000000ff
        /*0a18*/ 	.word	0x00034870
        /*0a1c*/ 	.short	0x0100
        /*0a1e*/ 	.byte	0x06
	.zero		1


	//   ....[11]....
        /*0a20*/ 	.word	0x000005e0
        /*0a24*/ 	.word	0x000000ff
        /*0a28*/ 	.word	0x00034880
        /*0a2c*/ 	.short	0x0100
        /*0a2e*/ 	.byte	0x06
	.zero		1


	//   ....[12]....
        /*0a30*/ 	.word	0x000005f0
        /*0a34*/ 	.word	0x000000ff
        /*0a38*/ 	.word	0x00034878
        /*0a3c*/ 	.short	0x0100
        /*0a3e*/ 	.byte	0x06
	.zero		1


	//   ....[13]....
        /*0a40*/ 	.word	0x00000600
        /*0a44*/ 	.word	0x000000ff
        /*0a48*/ 	.word	0x00034888
        /*0a4c*/ 	.short	0x0100
        /*0a4e*/ 	.byte	0x06
	.zero		1


	//   ....[14]....
        /*0a50*/ 	.word	0x00000730
        /*0a54*/ 	.word	0x000000ff
        /*0a58*/ 	.word	0x00034890
        /*0a5c*/ 	.short	0x0100
        /*0a5e*/ 	.byte	0x08
	.zero		1


	//   ....[15]....
        /*0a60*/ 	.word	0x00000740
        /*0a64*/ 	.word	0x000000ff
        /*0a68*/ 	.word	0x000348a0
        /*0a6c*/ 	.short	0x0100
        /*0a6e*/ 	.byte	0x08
	.zero		1


	//   ....[16]....
        /*0a70*/ 	.word	0x00000750
        /*0a74*/ 	.word	0x000000ff
        /*0a78*/ 	.word	0x00034898
        /*0a7c*/ 	.short	0x0100
        /*0a7e*/ 	.byte	0x08
	.zero		1


	//   ....[17]....
        /*0a80*/ 	.word	0x00000760
        /*0a84*/ 	.word	0x000000ff
        /*0a88*/ 	.word	0x000348a8
        /*0a8c*/ 	.short	0x0100
        /*0a8e*/ 	.byte	0x08
	.zero		1


	//   ....[18]....
        /*0a90*/ 	.word	0x00000890
        /*0a94*/ 	.word	0x000000ff
        /*0a98*/ 	.word	0x000348b0
        /*0a9c*/ 	.short	0x0100
        /*0a9e*/ 	.byte	0x08
	.zero		1


	//   ....[19]....
        /*0aa0*/ 	.word	0x000008a0
        /*0aa4*/ 	.word	0x000000ff
        /*0aa8*/ 	.word	0x000348c0
        /*0aac*/ 	.short	0x0100
        /*0aae*/ 	.byte	0x08
	.zero		1


	//   ....[20]....
        /*0ab0*/ 	.word	0x000008b0
        /*0ab4*/ 	.word	0x000000ff
        /*0ab8*/ 	.word	0x000348b8
        /*0abc*/ 	.short	0x0100
        /*0abe*/ 	.byte	0x08
	.zero		1


	//   ....[21]....
        /*0ac0*/ 	.word	0x000008c0
        /*0ac4*/ 	.word	0x000000ff
        /*0ac8*/ 	.word	0x000348c8
        /*0acc*/ 	.short	0x0100
        /*0ace*/ 	.byte	0x08
	.zero		1


	//   ....[22]....
        /*0ad0*/ 	.word	0x00001b40
        /*0ad4*/ 	.word	0x000000ff
        /*0ad8*/ 	.word	0x00034800
        /*0adc*/ 	.short	0x010a
        /*0ade*/ 	.byte	0x25
	.zero		1


	//   ....[23]....
        /*0ae0*/ 	.word	0x00001bc0
        /*0ae4*/ 	.word	0x00000000
        /*0ae8*/ 	.word	0x00034830
        /*0aec*/ 	.short	0x010a
        /*0aee*/ 	.byte	0x3f
	.zero		1


	//   ....[24]....
        /*0af0*/ 	.word	0x00001c20
        /*0af4*/ 	.word	0x00000000
        /*0af8*/ 	.word	0x00034830
        /*0afc*/ 	.short	0x010a
        /*0afe*/ 	.byte	0x3f
	.zero		1


	//   ....[25]....
        /*0b00*/ 	.word	0x00002ac0
        /*0b04*/ 	.word	0x00000000
        /*0b08*/ 	.word	0x00000000
        /*0b0c*/ 	.short	0x0101
        /*0b0e*/ 	.byte	0x3f
	.zero		1


	//   ....[26]....
        /*0b10*/ 	.word	0x000049d0
        /*0b14*/ 	.word	0x000000ff
        /*0b18*/ 	.word	0x00034830
        /*0b1c*/ 	.short	0x010a
        /*0b1e*/ 	.byte	0x3b
	.zero		1


	//   ....[27]....
        /*0b20*/ 	.word	0x00004a10
        /*0b24*/ 	.word	0x000000ff
        /*0b28*/ 	.word	0x00034830
        /*0b2c*/ 	.short	0x010a
        /*0b2e*/ 	.byte	0x3b
	.zero		1


	//   ....[28]....
        /*0b30*/ 	.word	0x00005240
        /*0b34*/ 	.word	0x000000ff
        /*0b38*/ 	.word	0x00034850
        /*0b3c*/ 	.short	0x010a
        /*0b3e*/ 	.byte	0x07
	.zero		1


	//   ....[29]....
        /*0b40*/ 	.word	0x00005280
        /*0b44*/ 	.word	0x000000ff
        /*0b48*/ 	.word	0x00034850
        /*0b4c*/ 	.short	0x010a
        /*0b4e*/ 	.byte	0x07
	.zero		1


	//   ....[30]....
        /*0b50*/ 	.word	0x00007330
        /*0b54*/ 	.word	0x00000008
        /*0b58*/ 	.word	0x00000000
        /*0b5c*/ 	.short	0x0101
        /*0b5e*/ 	.byte	0x3f
	.zero		1


	//   ....[31]....
        /*0b60*/ 	.word	0x00007390
        /*0b64*/ 	.word	0x00000014
        /*0b68*/ 	.word	0x00000000
        /*0b6c*/ 	.short	0x0101
        /*0b6e*/ 	.byte	0x3f
	.zero		1


	//   ....[32]....
        /*0b70*/ 	.word	0x00007bb0
        /*0b74*/ 	.word	0x000000ff
        /*0b78*/ 	.word	0x00034830
        /*0b7c*/ 	.short	0x010a
        /*0b7e*/ 	.byte	0x06
	.zero		1


	//   ....[33]....
        /*0b80*/ 	.word	0x00007bf0
        /*0b84*/ 	.word	0x000000ff
        /*0b88*/ 	.word	0x00034830
        /*0b8c*/ 	.short	0x010a
        /*0b8e*/ 	.byte	0x06
	.zero		1


	//   ....[34]....
        /*0b90*/ 	.word	0x00008420
        /*0b94*/ 	.word	0x000000ff
        /*0b98*/ 	.word	0x00034850
        /*0b9c*/ 	.short	0x010a
        /*0b9e*/ 	.byte	0x07
	.zero		1


	//   ....[35]....
        /*0ba0*/ 	.word	0x00008460
        /*0ba4*/ 	.word	0x000000ff
        /*0ba8*/ 	.word	0x00034850
        /*0bac*/ 	.short	0x010a
        /*0bae*/ 	.byte	0x07
	.zero		1


	//   ....[36]....
        /*0bb0*/ 	.word	0x00009d70
        /*0bb4*/ 	.word	0x00000021
        /*0bb8*/ 	.word	0x00000000
        /*0bbc*/ 	.short	0x0101
        /*0bbe*/ 	.byte	0x3f
	.zero		1


	//   ....[37]....
        /*0bc0*/ 	.word	0x00009e00
        /*0bc4*/ 	.word	0x00000023
        /*0bc8*/ 	.word	0x00000000
        /*0bcc*/ 	.short	0x0101
        /*0bce*/ 	.byte	0x3f
	.zero		1


	//   ....[38]....
        /*0bd0*/ 	.word	0x0000a7c0
        /*0bd4*/ 	.word	0x000000ff
        /*0bd8*/ 	.word	0x00034850
        /*0bdc*/ 	.short	0x010a
        /*0bde*/ 	.byte	0x05
	.zero		1


	//   ....[39]....
        /*0be0*/ 	.word	0x0000a800
        /*0be4*/ 	.word	0x000000ff
        /*0be8*/ 	.word	0x00034850
        /*0bec*/ 	.short	0x010a
        /*0bee*/ 	.byte	0x05
	.zero		1


	//   ....[40]....
        /*0bf0*/ 	.word	0x0000ad20
        /*0bf4*/ 	.word	0x00000002
        /*0bf8*/ 	.word	0x00000000
        /*0bfc*/ 	.short	0x0101
        /*0bfe*/ 	.byte	0x3f
	.zero		1


	//   ....[41]....
        /*0c00*/ 	.word	0x0000c2e0
        /*0c04*/ 	.word	0x00000016
        /*0c08*/ 	.word	0x00000000
        /*0c0c*/ 	.short	0x0101
        /*0c0e*/ 	.byte	0x3f
	.zero		1


	//   ....[42]....
        /*0c10*/ 	.word	0x0000c790
        /*0c14*/ 	.word	0x00000016
        /*0c18*/ 	.word	0x00000000
        /*0c1c*/ 	.short	0x0101
        /*0c1e*/ 	.byte	0x3f
	.zero		1


	//   ....[43]....
        /*0c20*/ 	.word	0x00010170
        /*0c24*/ 	.word	0x00000000
        /*0c28*/ 	.word	0x00034840
        /*0c2c*/ 	.short	0x010a
        /*0c2e*/ 	.byte	0x3f
	.zero		1


	//   ....[44]....
        /*0c30*/ 	.word	0x00011130
        /*0c34*/ 	.word	0x00000012
        /*0c38*/ 	.word	0x00034800
        /*0c3c*/ 	.short	0x0107
        /*0c3e*/ 	.byte	0x3f
	.zero		1


	//   ....[45]....
        /*0c40*/ 	.word	0x00011240
        /*0c44*/ 	.word	0x00000012
        /*0c48*/ 	.word	0x00034800
        /*0c4c*/ 	.short	0x0101
        /*0c4e*/ 	.byte	0x3f
	.zero		1


	//   ....[46]....
        /*0c50*/ 	.word	0x00011260
        /*0c54*/ 	.word	0x00000012
        /*0c58*/ 	.word	0x00034820
        /*0c5c*/ 	.short	0x010a
        /*0c5e*/ 	.byte	0x3f
	.zero		1


	//   ....[47]....
        /*0c60*/ 	.word	0x00011620
        /*0c64*/ 	.word	0x00000003
        /*0c68*/ 	.word	0x00034840
        /*0c6c*/ 	.short	0x010a
        /*0c6e*/ 	.byte	0x3f
	.zero		1


	//   ....[48]....
        /*0c70*/ 	.word	0x00011ab0
        /*0c74*/ 	.word	0x00000003
        /*0c78*/ 	.word	0x00000060
        /*0c7c*/ 	.short	0x010a
        /*0c7e*/ 	.byte	0x3f
	.zero		1


	//   ....[49]....
        /*0c80*/ 	.word	0x00012140
        /*0c84*/ 	.word	0x00000003
        /*0c88*/ 	.word	0x00034840
        /*0c8c*/ 	.short	0x010a
        /*0c8e*/ 	.byte	0x3f
	.zero		1


	//   ....[50]....
        /*0c90*/ 	.word	0x000125d0
        /*0c94*/ 	.word	0x00000002
        /*0c98*/ 	.word	0x00000060
        /*0c9c*/ 	.short	0x010a
        /*0c9e*/ 	.byte	0x3f
	.zero		1


	//   ....[51]....
        /*0ca0*/ 	.word	0x00012ba0
        /*0ca4*/ 	.word	0x00000002
        /*0ca8*/ 	.word	0x00034840
        /*0cac*/ 	.short	0x010a
        /*0cae*/ 	.byte	0x3f
	.zero		1


	//   ....[52]....
        /*0cb0*/ 	.word	0x00013030
        /*0cb4*/ 	.word	0x00000002
        /*0cb8*/ 	.word	0x00000060
        /*0cbc*/ 	.short	0x010a
        /*0cbe*/ 	.byte	0x3f
	.zero		1


	//   ....[53]....
        /*0cc0*/ 	.word	0x000135b0
        /*0cc4*/ 	.word	0x00000000
        /*0cc8*/ 	.word	0x00034860
        /*0ccc*/ 	.short	0x010a
        /*0cce*/ 	.byte	0x3f
	.zero		1


	//   ....[54]....
        /*0cd0*/ 	.word	0x00014bf0
        /*0cd4*/ 	.word	0x00000000
        /*0cd8*/ 	.word	0x00034820
        /*0cdc*/ 	.short	0x010a
        /*0cde*/ 	.byte	0x3f
	.zero		1


	//   ....[55]....
        /*0ce0*/ 	.word	0x00014de0
        /*0ce4*/ 	.word	0x00000006
        /*0ce8*/ 	.word	0x00000000
        /*0cec*/ 	.short	0x010a
        /*0cee*/ 	.byte	0x3f
	.zero		1


	//   ....[56]....
        /*0cf0*/ 	.word	0x00014e10
        /*0cf4*/ 	.word	0x00000007
        /*0cf8*/ 	.word	0x00000000
        /*0cfc*/ 	.short	0x010a
        /*0cfe*/ 	.byte	0x3f
	.zero		1


	//   ....[57]....
        /*0d00*/ 	.word	0x00014e70
        /*0d04*/ 	.word	0x00000004
        /*0d08*/ 	.word	0x00000000
        /*0d0c*/ 	.short	0x010a
        /*0d0e*/ 	.byte	0x3f
	.zero		1


	//   ....[58]....
        /*0d10*/ 	.word	0x00014ea0
        /*0d14*/ 	.word	0x00000003
        /*0d18*/ 	.word	0x00000000
        /*0d1c*/ 	.short	0x010a
        /*0d1e*/ 	.byte	0x3f
	.zero		1


	//   ....[59]....
        /*0d20*/ 	.word	0x00014f10
        /*0d24*/ 	.word	0x00000003
        /*0d28*/ 	.word	0x00034800
        /*0d2c*/ 	.short	0x010a
        /*0d2e*/ 	.byte	0x3f
	.zero		1


	//   ....[60]....
        /*0d30*/ 	.word	0x00014f60
        /*0d34*/ 	.word	0x00000000
        /*0d38*/ 	.word	0x00034830
        /*0d3c*/ 	.short	0x010a
        /*0d3e*/ 	.byte	0x3f
	.zero		1


	//   ....[61]....
        /*0d40*/ 	.word	0x00014fc0
        /*0d44*/ 	.word	0x00000006
        /*0d48*/ 	.word	0x00034830
        /*0d4c*/ 	.short	0x010a
        /*0d4e*/ 	.byte	0x3f
	.zero		1


	//   ....[62]....
        /*0d50*/ 	.word	0x00015020
        /*0d54*/ 	.word	0x00000005
        /*0d58*/ 	.word	0x00034850
        /*0d5c*/ 	.short	0x010a
        /*0d5e*/ 	.byte	0x3f
	.zero		1


	//   ....[63]....
        /*0d60*/ 	.word	0x00015080
        /*0d64*/ 	.word	0x00000006
        /*0d68*/ 	.word	0x00034830
        /*0d6c*/ 	.short	0x010a
        /*0d6e*/ 	.byte	0x3f
	.zero		1


	//   ....[64]....
        /*0d70*/ 	.word	0x000150e0
        /*0d74*/ 	.word	0x00000005
        /*0d78*/ 	.word	0x00034850
        /*0d7c*/ 	.short	0x010a
        /*0d7e*/ 	.byte	0x3f
	.zero		1


	//   ....[65]....
        /*0d80*/ 	.word	0x00015140
        /*0d84*/ 	.word	0x00000007
        /*0d88*/ 	.word	0x00034850
        /*0d8c*/ 	.short	0x010a
        /*0d8e*/ 	.byte	0x3f
	.zero		1


	//   ....[66]....
        /*0d90*/ 	.word	0x000152e0
        /*0d94*/ 	.word	0x00000000
        /*0d98*/ 	.word	0x00034840
        /*0d9c*/ 	.short	0x010a
        /*0d9e*/ 	.byte	0x3f
	.zero		1


	//   ....[67]....
        /*0da0*/ 	.word	0x00015f00
        /*0da4*/ 	.word	0x00000012
        /*0da8*/ 	.word	0x00034820
        /*0dac*/ 	.short	0x010a
        /*0dae*/ 	.byte	0x3f
	.zero		1


	//   ....[68]....
        /*0db0*/ 	.word	0x00015f50
        /*0db4*/ 	.word	0x00000003
        /*0db8*/ 	.word	0x00034840
        /*0dbc*/ 	.short	0x010a
        /*0dbe*/ 	.byte	0x3f
	.zero		1


	//   ....[69]....
        /*0dc0*/ 	.word	0x00015fa0
        /*0dc4*/ 	.word	0x00000003
        /*0dc8*/ 	.word	0x00000060
        /*0dcc*/ 	.short	0x010a
        /*0dce*/ 	.byte	0x3f
	.zero		1


	//   ....[70]....
        /*0dd0*/ 	.word	0x00015ff0
        /*0dd4*/ 	.word	0x00000003
        /*0dd8*/ 	.word	0x00034840
        /*0ddc*/ 	.short	0x010a
        /*0dde*/ 	.byte	0x3f
	.zero		1


	//   ....[71]....
        /*0de0*/ 	.word	0x00016040
        /*0de4*/ 	.word	0x00000002
        /*0de8*/ 	.word	0x00000060
        /*0dec*/ 	.short	0x010a
        /*0dee*/ 	.byte	0x3f
	.zero		1


	//   ....[72]....
        /*0df0*/ 	.word	0x00016090
        /*0df4*/ 	.word	0x00000002
        /*0df8*/ 	.word	0x00034840
        /*0dfc*/ 	.short	0x010a
        /*0dfe*/ 	.byte	0x3f
	.zero		1


	//   ....[73]....
        /*0e00*/ 	.word	0x000160e0
        /*0e04*/ 	.word	0x00000002
        /*0e08*/ 	.word	0x00000060
        /*0e0c*/ 	.short	0x010a
        /*0e0e*/ 	.byte	0x3f
	.zero		1


	//   ....[74]....
        /*0e10*/ 	.word	0x00016130
        /*0e14*/ 	.word	0x00000000
        /*0e18*/ 	.word	0x00034860
        /*0e1c*/ 	.short	0x010a
        /*0e1e*/ 	.byte	0x3f
	.zero		1


	//   ....[75]....
        /*0e20*/ 	.word	0x00016ca0
        /*0e24*/ 	.word	0x00000000
        /*0e28*/ 	.word	0x00034820
        /*0e2c*/ 	.short	0x010a
        /*0e2e*/ 	.byte	0x3f
	.zero		1


	//   ....[76]....
        /*0e30*/ 	.word	0x00016e40
        /*0e34*/ 	.word	0x00000006
        /*0e38*/ 	.word	0x00000000
        /*0e3c*/ 	.short	0x010a
        /*0e3e*/ 	.byte	0x3f
	.zero		1


	//   ....[77]....
        /*0e40*/ 	.word	0x00016e90
        /*0e44*/ 	.word	0x00000007
        /*0e48*/ 	.word	0x00000000
        /*0e4c*/ 	.short	0x010a
        /*0e4e*/ 	.byte	0x3f
	.zero		1


	//   ....[78]....
        /*0e50*/ 	.word	0x00016ee0
        /*0e54*/ 	.word	0x00000004
        /*0e58*/ 	.word	0x00000000
        /*0e5c*/ 	.short	0x010a
        /*0e5e*/ 	.byte	0x3f
	.zero		1


	//----- nvinfo : EIATTR_NUM_MBARRIERS
	.align		4
.L_541:
        /*0e60*/ 	.byte	0x03, 0x38
        /*0e62*/ 	.short	0x0016


	//----- nvinfo : EIATTR_EXIT_INSTR_OFFSETS
	.align		4
        /*0e64*/ 	.byte	0x04, 0x1c
        /*0e66*/ 	.short	(.L_543 - .L_542)


	//   ....[0]....
.L_542:
        /*0e68*/ 	.word	0x00000a30


	//   ....[1]....
        /*0e6c*/ 	.word	0x0000dda0


	//   ....[2]....
        /*0e70*/ 	.word	0x00014ef0


	//----- nvinfo : EIATTR_MAX_THREADS
	.align		4
.L_543:
        /*0e74*/ 	.byte	0x04, 0x05
        /*0e76*/ 	.short	(.L_545 - .L_544)
.L_544:
        /*0e78*/ 	.word	0x00000180
        /*0e7c*/ 	.word	0x00000001
        /*0e80*/ 	.word	0x00000001


	//----- nvinfo : EIATTR_CRS_STACK_SIZE
	.align		4
.L_545:
        /*0e84*/ 	.byte	0x04, 0x1e
        /*0e86*/ 	.short	(.L_547 - .L_546)
.L_546:
        /*0e88*/ 	.word	0x00000000


	//----- nvinfo : EIATTR_CBANK_PARAM_SIZE
	.align		4
.L_547:
        /*0e8c*/ 	.byte	0x03, 0x19
        /*0e8e*/ 	.short	0x0af0


	//----- nvinfo : EIATTR_PARAM_CBANK
	.align		4
        /*0e90*/ 	.byte	0x04, 0x0a
        /*0e92*/ 	.short	(.L_549 - .L_548)
	.align		4
.L_548:
        /*0e94*/ 	.word	index@(.nv.constant0._ZN7cutlass13device_kernelIN5flash11enable_sm90INS1_16FlashAttnFwdSm90INS1_25CollectiveMainloopFwdSm90ILi2EN4cute5tupleIJNS5_1CILi1EEES8_S8_EEENS6_IJNS7_ILi128EEESA_NS7_ILi192EEEEEELi128ENS_6half_tEfNS_4arch4Sm90ELb1ELb0ELb1ELb1ELb0ELb0ELb0ELb1ELb1ELb1ELb1ELb0EEENS1_21CollectiveEpilogueFwdINS6_IJSA_SA_SA_EEES9_SD_SF_Li256ELb1ELb1ELb1ELb0EEENS1_36VarlenDynamicPersistentTileSchedulerILi128ELi128ELi256ELi128ELb1ELb1ELb1ELb1ELb1ELb1EEEEEEEEEvNT_6ParamsE)
        /*0e98*/ 	.short	0x0210
        /*0e9a*/ 	.short	0x0af0


	//----- nvinfo : EIATTR_SW_WAR
	.align		4
.L_549:
        /*0e9c*/ 	.byte	0x04, 0x36
        /*0e9e*/ 	.short	(.L_551 - .L_550)
.L_550:
        /*0ea0*/ 	.word	0x00000008
.L_551:


//--------------------- .nv.info._ZN7cutlass13device_kernelIN5flash11enable_sm90INS1_16FlashAttnFwdSm90INS1_25CollectiveMainloopFwdSm90ILi2EN4cute5tupleIJNS5_1CILi1EEES8_S8_EEENS6_IJNS7_ILi128EEESA_NS7_ILi192EEEEEELi128ENS_6half_tEfNS_4arch4Sm90ELb1ELb0ELb1ELb1ELb0ELb1ELb0ELb1ELb1ELb1ELb1ELb0EEENS1_21CollectiveEpilogueFwdINS6_IJSA_SA_SA_EEES9_SD_SF_Li256ELb1ELb1ELb1ELb0EEENS1_36VarlenDynamicPersistentTileSchedulerILi128ELi128ELi256ELi128ELb1ELb1ELb1ELb1ELb1ELb1EEEEEEEEEvNT_6ParamsE --------------------------
	.section	.nv.info._ZN7cutlass13device_kernelIN5flash11enable_sm90INS1_16FlashAttnFwdSm90INS1_25CollectiveMainloopFwdSm90ILi2EN4cute5tupleIJNS5_1CILi1EEES8_S8_EEENS6_IJNS7_ILi128EEESA_NS7_ILi192EEEEEELi128ENS_6half_tEfNS_4arch4Sm90ELb1ELb0ELb1ELb1ELb0ELb1ELb0ELb1ELb1ELb1ELb1ELb0EEENS1_21CollectiveEpilogueFwdINS6_IJSA_SA_SA_EEES9_SD_SF_Li256ELb1ELb1ELb1ELb0EEENS1_36VarlenDynamicPersistentTileSchedulerILi128ELi128ELi256ELi128ELb1ELb1ELb1ELb1ELb1ELb1EEEEEEEEEvNT_6ParamsE,"",@"SHT_CUDA_INFO"
	.sectionflags	@""
	.align	4


	//----- nvinfo : EIATTR_CUDA_API_VERSION
	.align		4
        /*0000*/ 	.byte	0x04, 0x37
        /*0002*/ 	.short	(.L_553 - .L_552)
.L_552:
        /*0004*/ 	.word	0x00000082


	//----- nvinfo : EIATTR_KPARAM_INFO
	.align		4
.L_553:
        /*0008*/ 	.byte	0x04, 0x17
        /*000a*/ 	.short	(.L_555 - .L_554)
.L_554:
        /*000c*/ 	.word	0x00000000
        /*0010*/ 	.short	0x0000
        /*0012*/ 	.short	0x0070
        /*0014*/ 	.byte	0x00, 0xf0, 0x01, 0x2a


	//----- nvinfo : EIATTR_SPARSE_MMA_MASK
	.align		4
.L_555:
        /*0018*/ 	.byte	0x03, 0x50
        /*001a*/ 	.short	0x0000


	//----- nvinfo : EIATTR_MAXREG_COUNT
	.align		4
        /*001c*/ 	.byte	0x03, 0x1b
        /*001e*/ 	.short	0x00a8


	//----- nvinfo : EIATTR_NUM_BARRIERS
	.align		4
        /*0020*/ 	.byte	0x02, 0x4c
        /*0022*/ 	.byte	0x10
	.zero		1


	//----- nvinfo : EIATTR_EXTERNS
	.align		4
        /*0024*/ 	.byte	0x04, 0x0f
        /*0026*/ 	.short	(.L_557 - .L_556)


	//   ....[0]....
	.align		4
.L_556:
        /*0028*/ 	.word	index@(__assertfail)


	//----- nvinfo : EIATTR_ANNOTATIONS
	.align		4
.L_557:
        /*002c*/ 	.byte	0x04, 0x55
        /*002e*/ 	.short	(.L_559 - .L_558)


	//   ....[0]....
.L_558:
        /* <DEDUP_REMOVED lines=133> */


	//----- nvinfo : EIATTR_MERCURY_ISA_VERSION
	.align		4
.L_559:
        /*0868*/ 	.byte	0x03, 0x5f
        /*086a*/ 	.short	0x0101


	//----- nvinfo : EIATTR_UNUSED_LOAD_BYTE_OFFSET
	.align		4
        /*086c*/ 	.byte	0x04, 0x44
        /*086e*/ 	.short	(.L_561 - .L_560)


	//   ....[0]....
.L_560:
        /*0870*/ 	.word	0x00000ab0
        /*0874*/ 	.word	0x0000fff0


	//   ....[1]....
        /*0878*/ 	.word	0x0001c280
        /*087c*/ 	.word	0x0000fff0


	//----- nvinfo : EIATTR_INT_WARP_WIDE_INSTR_OFFSETS
	.align		4
.L_561:
        /*0880*/ 	.byte	0x04, 0x31
        /*0882*/ 	.short	(.L_563 - .L_562)


	//   ....[0]....
.L_562:
        /*0884*/ 	.word	0x00000190


	//   ....[1]....
        /*0888*/ 	.word	0x000001d0


	//   ....[2]....
        /*088c*/ 	.word	0x00000240


	//   ....[3]....
        /*0890*/ 	.word	0x00022540


	//   ....[4]....
        /*0894*/ 	.word	0x000225d0


	//   ....[5]....
        /*0898*/ 	.word	0x00026070


	//   ....[6]....
        /*089c*/ 	.word	0x000260d0


	//----- nvinfo : EIATTR_COOP_GROUP_MASK_REGIDS
	.align		4
.L_563:
        /*08a0*/ 	.byte	0x04, 0x29
        /*08a2*/ 	.short	(.L_565 - .L_564)


	//   ....[0]....
.L_564:
        /*08a4*/ 	.word	0xffffffff


	//   ....[1]....
        /*08a8*/ 	.word	0xffffffff


	//   ....[2]....
        /*08ac*/ 	.word	0xffffffff


	//   ....[3]....
        /*08b0*/ 	.word	0xffffffff


	//   ....[4]....
        /*08b4*/ 	.word	0xffffffff


	//   ....[5]....
        /*08b8*/ 	.word	0xffffffff


	//   ....[6]....
        /*08bc*/ 	.word	0xffffffff


	//   ....[7]....
        /*08c0*/ 	.word	0xffffffff


	//   ....[8]....
        /*08c4*/ 	.word	0xffffffff


	//   ....[9]....
        /*08c8*/ 	.word	0xffffffff


	//   ....[10]....
        /*08cc*/ 	.word	0xffffffff


	//   ....[11]....
        /*08d0*/ 	.word	0xffffffff


	//   ....[12]....
        /*08d4*/ 	.word	0xffffffff


	//   ....[13]....
        /*08d8*/ 	.word	0xffffffff


	//   ....[14]....
        /*08dc*/ 	.word	0xffffffff


	//   ....[15]....
        /*08e0*/ 	.word	0xffffffff


	//   ....[16]....
        /*08e4*/ 	.word	0xffffffff


	//   ....[17]....
        /*08e8*/ 	.word	0xffffffff


	//   ....[18]....
        /*08ec*/ 	.word	0xffffffff


	//   ....[19]....
        /*08f0*/ 	.word	0xffffffff


	//   ....[20]....
        /*08f4*/ 	.word	0xffffffff


	//   ....[21]....
        /*08f8*/ 	.word	0xffffffff


	//   ....[22]....
        /*08fc*/ 	.word	0xffffffff


	//   ....[23]....
        /*0900*/ 	.word	0xffffffff


	//   ....[24]....
        /*0904*/ 	.word	0xffffffff


	//   ....[25]....
        /*0908*/ 	.word	0xffffffff


	//   ....[26]....
        /*090c*/ 	.word	0xffffffff


	//   ....[27]....
        /*0910*/ 	.word	0xffffffff


	//   ....[28]....
        /*0914*/ 	.word	0xffffffff


	//   ....[29]....
        /*0918*/ 	.word	0xffffffff


	//   ....[30]....
        /*091c*/ 	.word	0xffffffff


	//   ....[31]....
        /*0920*/ 	.word	0xffffffff


	//   ....[32]....
        /*0924*/ 	.word	0xffffffff


	//   ....[33]....
        /*0928*/ 	.word	0xffffffff


	//   ....[34]....
        /*092c*/ 	.word	0xffffffff


	//   ....[35]....
        /*0930*/ 	.word	0xffffffff


	//   ....[36]....
        /*0934*/ 	.word	0xffffffff


	//   ....[37]....
        /*0938*/ 	.word	0xffffffff


	//   ....[38]....
        /*093c*/ 	.word	0xffffffff


	//   ....[39]....
        /*0940*/ 	.word	0xffffffff


	//   ....[40]....
        /*0944*/ 	.word	0xffffffff


	//   ....[41]....
        /*0948*/ 	.word	0xffffffff


	//   ....[42]....
        /*094c*/ 	.word	0xffffffff


	//   ....[43]....
        /*0950*/ 	.word	0xffffffff


	//   ....[44]....
        /*0954*/ 	.word	0xffffffff


	//   ....[45]....
        /*0958*/ 	.word	0xffffffff


	//   ....[46]....
        /*095c*/ 	.word	0xffffffff


	//   ....[47]....
        /*0960*/ 	.word	0xffffffff


	//   ....[48]....
        /*0964*/ 	.word	0xffffffff


	//   ....[49]....
        /*0968*/ 	.word	0xffffffff


	//   ....[50]....
        /*096c*/ 	.word	0xffffffff


	//   ....[51]....
        /*0970*/ 	.word	0xffffffff


	//   ....[52]....
        /*0974*/ 	.word	0xffffffff


	//   ....[53]....
        /*0978*/ 	.word	0xffffffff


	//   ....[54]....
        /*097c*/ 	.word	0xffffffff


	//   ....[55]....
        /*0980*/ 	.word	0xffffffff


	//   ....[56]....
        /*0984*/ 	.word	0xffffffff


	//   ....[57]....
        /*0988*/ 	.word	0xffffffff


	//   ....[58]....
        /*098c*/ 	.word	0xffffffff


	//   ....[59]....
        /*0990*/ 	.word	0xffffffff


	//   ....[60]....
        /*0994*/ 	.word	0xffffffff


	//   ....[61]....
        /*0998*/ 	.word	0xffffffff


	//   ....[62]....
        /*099c*/ 	.word	0xffffffff


	//   ....[63]....
        /*09a0*/ 	.word	0xffffffff


	//   ....[64]....
        /*09a4*/ 	.word	0xffffffff


	//   ....[65]....
        /*09a8*/ 	.word	0xffffffff


	//   ....[66]....
        /*09ac*/ 	.word	0xffffffff


	//   ....[67]....
        /*09b0*/ 	.word	0xffffffff


	//   ....[68]....
        /*09b4*/ 	.word	0xffffffff


	//   ....[69]....
        /*09b8*/ 	.word	0xffffffff


	//   ....[70]....
        /*09bc*/ 	.word	0xffffffff


	//   ....[71]....
        /*09c0*/ 	.word	0xffffffff


	//   ....[72]....
        /*09c4*/ 	.word	0xffffffff


	//   ....[73]....
        /*09c8*/ 	.word	0xffffffff


	//   ....[74]....
        /*09cc*/ 	.word	0xffffffff


	//   ....[75]....
        /*09d0*/ 	.word	0xffffffff


	//   ....[76]....
        /*09d4*/ 	.word	0xffffffff


	//   ....[77]....
        /*09d8*/ 	.word	0xffffffff


	//   ....[78]....
        /*09dc*/ 	.word	0xffffffff


	//   ....[79]....
        /*09e0*/ 	.word	0xffffffff


	//   ....[80]....
        /*09e4*/ 	.word	0xffffffff


	//   ....[81]....
        /*09e8*/ 	.word	0xffffffff


	//   ....[82]....
        /*09ec*/ 	.word	0xffffffff


	//   ....[83]....
        /*09f0*/ 	.word	0xffffffff


	//   ....[84]....
        /*09f4*/ 	.word	0xffffffff


	//   ....[85]....
        /*09f8*/ 	.word	0xffffffff


	//   ....[86]....
        /*09fc*/ 	.word	0xffffffff


	//   ....[87]....
        /*0a00*/ 	.word	0xffffffff


	//   ....[88]....
        /*0a04*/ 	.word	0xffffffff


	//   ....[89]....
        /*0a08*/ 	.word	0xffffffff


	//   ....[90]....
        /*0a0c*/ 	.word	0xffffffff


	//   ....[91]....
        /*0a10*/ 	.word	0xffffffff


	//   ....[92]....
        /*0a14*/ 	.word	0xffffffff


	//   ....[93]....
        /*0a18*/ 	.word	0xffffffff


	//   ....[94]....
        /*0a1c*/ 	.word	0xffffffff


	//   ....[95]....
        /*0a20*/ 	.word	0xffffffff


	//   ....[96]....
        /*0a24*/ 	.word	0xffffffff


	//   ....[97]....
        /*0a28*/ 	.word	0xffffffff


	//   ....[98]....
        /*0a2c*/ 	.word	0xffffffff


	//   ....[99]....
        /*0a30*/ 	.word	0xffffffff


	//   ....[100]....
        /*0a34*/ 	.word	0xffffffff


	//   ....[101]....
        /*0a38*/ 	.word	0xffffffff


	//   ....[102]....
        /*0a3c*/ 	.word	0xffffffff


	//   ....[103]....
        /*0a40*/ 	.word	0xffffffff


	//   ....[104]....
        /*0a44*/ 	.word	0xffffffff


	//   ....[105]....
        /*0a48*/ 	.word	0xffffffff


	//   ....[106]....
        /*0a4c*/ 	.word	0xffffffff


	//   ....[107]....
        /*0a50*/ 	.word	0xffffffff


	//   ....[108]....
        /*0a54*/ 	.word	0xffffffff


	//   ....[109]....
        /*0a58*/ 	.word	0xffffffff


	//   ....[110]....
        /*0a5c*/ 	.word	0xffffffff


	//   ....[111]....
        /*0a60*/ 	.word	0xffffffff


	//   ....[112]....
        /*0a64*/ 	.word	0xffffffff


	//   ....[113]....
        /*0a68*/ 	.word	0xffffffff


	//   ....[114]....
        /*0a6c*/ 	.word	0xffffffff


	//   ....[115]....
        /*0a70*/ 	.word	0xffffffff


	//   ....[116]....
        /*0a74*/ 	.word	0xffffffff


	//   ....[117]....
        /*0a78*/ 	.word	0xffffffff


	//   ....[118]....
        /*0a7c*/ 	.word	0xffffffff


	//   ....[119]....
        /*0a80*/ 	.word	0xffffffff


	//   ....[120]....
        /*0a84*/ 	.word	0xffffffff


	//   ....[121]....
        /*0a88*/ 	.word	0xffffffff


	//   ....[122]....
        /*0a8c*/ 	.word	0x0500000f


	//   ....[123]....
        /*0a90*/ 	.word	0x0500000f


	//   ....[124]....
        /*0a94*/ 	.word	0x0500000f


	//   ....[125]....
        /*0a98*/ 	.word	0x0500000f


	//   ....[126]....
        /*0a9c*/ 	.word	0x0500000f


	//   ....[127]....
        /*0aa0*/ 	.word	0x0500000f


	//   ....[128]....
        /*0aa4*/ 	.word	0x0500000f


	//   ....[129]....
        /*0aa8*/ 	.word	0x0500000f


	//   ....[130]....
        /*0aac*/ 	.word	0x0500000f


	//   ....[131]....
        /*0ab0*/ 	.word	0x0500000f


	//   ....[132]....
        /*0ab4*/ 	.word	0x0500000f


	//   ....[133]....
        /*0ab8*/ 	.word	0x0500000f


	//   ....[134]....
        /*0abc*/ 	.word	0x0500000f


	//   ....[135]....
        /*0ac0*/ 	.word	0x0500000f


	//   ....[136]....
        /*0ac4*/ 	.word	0x0500000f


	//   ....[137]....
        /*0ac8*/ 	.word	0x0500000f


	//   ....[138]....
        /*0acc*/ 	.word	0x0500000f


	//   ....[139]....
        /*0ad0*/ 	.word	0x0500000f


	//   ....[140]....
        /*0ad4*/ 	.word	0x0500000f


	//   ....[141]....
        /*0ad8*/ 	.word	0x0500000f


	//   ....[142]....
        /*0adc*/ 	.word	0x0500000f


	//   ....[143]....
        /*0ae0*/ 	.word	0x0500000f


	//   ....[144]....
        /*0ae4*/ 	.word	0x0500000f


	//   ....[145]....
        /*0ae8*/ 	.word	0x0500000f


	//   ....[146]....
        /*0aec*/ 	.word	0x0500000f


	//   ....[147]....
        /*0af0*/ 	.word	0x0500000f


	//   ....[148]....
        /*0af4*/ 	.word	0x0500000f


	//   ....[149]....
        /*0af8*/ 	.word	0x0500000f


	//   ....[150]....
        /*0afc*/ 	.word	0x0500000f


	//   ....[151]....
        /*0b00*/ 	.word	0x0500000f


	//   ....[152]....
        /*0b04*/ 	.word	0x0500000f


	//   ....[153]....
        /*0b08*/ 	.word	0x0500000f


	//   ....[154]....
        /*0b0c*/ 	.word	0x0500000f


	//   ....[155]....
        /*0b10*/ 	.word	0x0500000f


	//   ....[156]....
        /*0b14*/ 	.word	0x0500000f


	//   ....[157]....
        /*0b18*/ 	.word	0x0500000f


	//   ....[158]....
        /*0b1c*/ 	.word	0x0500000f


	//   ....[159]....
        /*0b20*/ 	.word	0x0500000f


	//   ....[160]....
        /*0b24*/ 	.word	0x0500000f


	//   ....[161]....
        /*0b28*/ 	.word	0x0500000f


	//   ....[162]....
        /*0b2c*/ 	.word	0x0500000f


	//   ....[163]....
        /*0b30*/ 	.word	0x0500000f


	//   ....[164]....
        /*0b34*/ 	.word	0x0500000f


	//   ....[165]....
        /*0b38*/ 	.word	0x0500000f


	//   ....[166]....
        /*0b3c*/ 	.word	0x0500000f


	//   ....[167]....
        /*0b40*/ 	.word	0x0500000f


	//   ....[168]....
        /*0b44*/ 	.word	0x0500000f


	//   ....[169]....
        /*0b48*/ 	.word	0x0500000f


	//   ....[170]....
        /*0b4c*/ 	.word	0x0500000f


	//   ....[171]....
        /*0b50*/ 	.word	0x0500000f


	//   ....[172]....
        /*0b54*/ 	.word	0x0500000f


	//   ....[173]....
        /*0b58*/ 	.word	0x0500000f


	//   ....[174]....
        /*0b5c*/ 	.word	0x0500000f


	//----- nvinfo : EIATTR_COOP_GROUP_INSTR_OFFSETS
	.align		4
.L_565:
        /*0b60*/ 	.byte	0x04, 0x28
        /*0b62*/ 	.short	(.L_567 - .L_566)


	//   ....[0]....
.L_566:
        /*0b64*/ 	.word	0x00000060


	//   ....[1]....
        /*0b68*/ 	.word	0x000001a0


	//   ....[2]....
        /*0b6c*/ 	.word	0x000001f0


	//   ....[3]....
        /*0b70*/ 	.word	0x00000420


	//   ....[4]....
        /*0b74*/ 	.word	0x00000580


	//   ....[5]....
        /*0b78*/ 	.word	0x000006a0


	//   ....[6]....
        /*0b7c*/ 	.word	0x00000800


	//   ....[7]....
        /*0b80*/ 	.word	0x0000b010


	//   ....[8]....
        /*0b84*/ 	.word	0x0000b710


	//   ....[9]....
        /*0b88*/ 	.word	0x0000b720


	//   ....[10]....
        /*0b8c*/ 	.word	0x0000b730


	//   ....[11]....
        /*0b90*/ 	.word	0x0000b740


	//   ....[12]....
        /*0b94*/ 	.word	0x0000bf10


	//   ....[13]....
        /*0b98*/ 	.word	0x0000bf20


	//   ....[14]....
        /*0b9c*/ 	.word	0x0000bf30


	//   ....[15]....
        /*0ba0*/ 	.word	0x0000bf40


	//   ....[16]....
        /*0ba4*/ 	.word	0x0000ece0


	//   ....[17]....
        /*0ba8*/ 	.word	0x0000ecf0


	//   ....[18]....
        /*0bac*/ 	.word	0x0000ed00


	//   ....[19]....
        /*0bb0*/ 	.word	0x0000ed10


	//   ....[20]....
        /*0bb4*/ 	.word	0x0000f300


	//   ....[21]....
        /*0bb8*/ 	.word	0x0000f310


	//   ....[22]....
        /*0bbc*/ 	.word	0x0000f320


	//   ....[23]....
        /*0bc0*/ 	.word	0x0000f330


	//   ....[24]....
        /*0bc4*/ 	.word	0x00012d20


	//   ....[25]....
        /*0bc8*/ 	.word	0x00012f50


	//   ....[26]....
        /*0bcc*/ 	.word	0x00013850


	//   ....[27]....
        /*0bd0*/ 	.word	0x000138d0


	//   ....[28]....
        /*0bd4*/ 	.word	0x00014300


	//   ....[29]....
        /*0bd8*/ 	.word	0x000143a0


	//   ....[30]....
        /*0bdc*/ 	.word	0x00016780


	//   ....[31]....
        /*0be0*/ 	.word	0x00016db0


	//   ....[32]....
        /*0be4*/ 	.word	0x00017030


	//   ....[33]....
        /*0be8*/ 	.word	0x000170f0


	//   ....[34]....
        /*0bec*/ 	.word	0x00017950


	//   ....[35]....
        /*0bf0*/ 	.word	0x000179a0


	//   ....[36]....
        /*0bf4*/ 	.word	0x0001a0a0


	//   ....[37]....
        /*0bf8*/ 	.word	0x0001a0d0


	//   ....[38]....
        /*0bfc*/ 	.word	0x0001a620


	//   ....[39]....
        /*0c00*/ 	.word	0x0001a680


	//   ....[40]....
        /*0c04*/ 	.word	0x0001bbd0


	//   ....[41]....
        /*0c08*/ 	.word	0x0001bc50


	//   ....[42]....
        /*0c0c*/ 	.word	0x0001bc80


	//   ....[43]....
        /*0c10*/ 	.word	0x0001bca0


	//   ....[44]....
        /*0c14*/ 	.word	0x0001cd20


	//   ....[45]....
        /*0c18*/ 	.word	0x0001cd30


	//   ....[46]....
        /*0c1c*/ 	.word	0x0001cd40


	//   ....[47]....
        /*0c20*/ 	.word	0x0001cd50


	//   ....[48]....
        /*0c24*/ 	.word	0x0001d460


	//   ....[49]....
        /*0c28*/ 	.word	0x0001d4c0


	//   ....[50]....
        /*0c2c*/ 	.word	0x0001d580


	//   ....[51]....
        /*0c30*/ 	.word	0x0001d5a0


	//   ....[52]....
        /*0c34*/ 	.word	0x0001d660


	//   ....[53]....
        /*0c38*/ 	.word	0x0001d680


	//   ....[54]....
        /*0c3c*/ 	.word	0x0001d750


	//   ....[55]....
        /*0c40*/ 	.word	0x0001d770


	//   ....[56]....
        /*0c44*/ 	.word	0x0001dbf0


	//   ....[57]....
        /*0c48*/ 	.word	0x0001dc00


	//   ....[58]....
        /*0c4c*/ 	.word	0x0001e040


	//   ....[59]....
        /*0c50*/ 	.word	0x0001e050


	//   ....[60]....
        /*0c54*/ 	.word	0x0001ecb0


	//   ....[61]....
        /*0c58*/ 	.word	0x0001ecd0


	//   ....[62]....
        /*0c5c*/ 	.word	0x0001ed90


	//   ....[63]....
        /*0c60*/ 	.word	0x0001edb0


	//   ....[64]....
        /*0c64*/ 	.word	0x0001ee70


	//   ....[65]....
        /*0c68*/ 	.word	0x0001ee90


	//   ....[66]....
        /*0c6c*/ 	.word	0x0001ef60


	//   ....[67]....
        /*0c70*/ 	.word	0x0001ef80


	//   ....[68]....
        /*0c74*/ 	.word	0x0001f0d0


	//   ....[69]....
        /*0c78*/ 	.word	0x0001f300


	//   ....[70]....
        /*0c7c*/ 	.word	0x0001f330


	//   ....[71]....
        /*0c80*/ 	.word	0x0001f360


	//   ....[72]....
        /*0c84*/ 	.word	0x0001f390


	//   ....[73]....
        /*0c88*/ 	.word	0x0001f3c0


	//   ....[74]....
        /*0c8c*/ 	.word	0x0001f3f0


	//   ....[75]....
        /*0c90*/ 	.word	0x0001f590


	//   ....[76]....
        /*0c94*/ 	.word	0x0001f5c0


	//   ....[77]....
        /*0c98*/ 	.word	0x0001f5f0


	//   ....[78]....
        /*0c9c*/ 	.word	0x0001f620


	//   ....[79]....
        /*0ca0*/ 	.word	0x0001f650


	//   ....[80]....
        /*0ca4*/ 	.word	0x0001f680


	//   ....[81]....
        /*0ca8*/ 	.word	0x0001f720


	//   ....[82]....
        /*0cac*/ 	.word	0x0001f750


	//   ....[83]....
        /*0cb0*/ 	.word	0x0001f760


	//   ....[84]....
        /*0cb4*/ 	.word	0x0001f790


	//   ....[85]....
        /*0cb8*/ 	.word	0x00020e70


	//   ....[86]....
        /*0cbc*/ 	.word	0x00022b20


	//   ....[87]....
        /*0cc0*/ 	.word	0x00023730


	//   ....[88]....
        /*0cc4*/ 	.word	0x00023740


	//   ....[89]....
        /*0cc8*/ 	.word	0x00023800


	//   ....[90]....
        /*0ccc*/ 	.word	0x00023810


	//   ....[91]....
        /*0cd0*/ 	.word	0x000238b0


	//   ....[92]....
        /*0cd4*/ 	.word	0x000238c0


	//   ....[93]....
        /*0cd8*/ 	.word	0x00023960


	//   ....[94]....
        /*0cdc*/ 	.word	0x00023970


	//   ....[95]....
        /*0ce0*/ 	.word	0x00023a10


	//   ....[96]....
        /*0ce4*/ 	.word	0x00023a20


	//   ....[97]....
        /*0ce8*/ 	.word	0x00023ac0


	//   ....[98]....
        /*0cec*/ 	.word	0x00023ad0


	//   ....[99]....
        /*0cf0*/ 	.word	0x00023b70


	//   ....[100]....
        /*0cf4*/ 	.word	0x00023b80


	//   ....[101]....
        /*0cf8*/ 	.word	0x00023bd0


	//   ....[102]....
        /*0cfc*/ 	.word	0x00023c10


	//   ....[103]....
        /*0d00*/ 	.word	0x000267f0


	//   ....[104]....
        /*0d04*/ 	.word	0x00026820


	//   ....[105]....
        /*0d08*/ 	.word	0x00026880


	//   ....[106]....
        /*0d0c*/ 	.word	0x000268b0


	//   ....[107]....
        /*0d10*/ 	.word	0x000268e0


	//   ....[108]....
        /*0d14*/ 	.word	0x00026910


	//   ....[109]....
        /*0d18*/ 	.word	0x00026940


	//   ....[110]....
        /*0d1c*/ 	.word	0x00026970


	//   ....[111]....
        /*0d20*/ 	.word	0x00026b40


	//   ....[112]....
        /*0d24*/ 	.word	0x00026b70


	//   ....[113]....
        /*0d28*/ 	.word	0x00026ba0


	//   ....[114]....
        /*0d2c*/ 	.word	0x00026bd0


	//   ....[115]....
        /*0d30*/ 	.word	0x00026c00


	//   ....[116]....
        /*0d34*/ 	.word	0x00026c30


	//   ....[117]....
        /*0d38*/ 	.word	0x00026d00


	//   ....[118]....
        /*0d3c*/ 	.word	0x00026d20


	//   ....[119]....
        /*0d40*/ 	.word	0x00026d30


	//   ....[120]....
        /*0d44*/ 	.word	0x00026db0


	//   ....[121]....
        /*0d48*/ 	.word	0x000278e0


	//   ....[122]....
        /*0d4c*/ 	.word	0x00027d20


	//   ....[123]....
        /*0d50*/ 	.word	0x00027db0


	//   ....[124]....
        /*0d54*/ 	.word	0x00027e00


	//   ....[125]....
        /*0d58*/ 	.word	0x00027e50


	//   ....[126]....
        /*0d5c*/ 	.word	0x00027ef0


	//   ....[127]....
        /*0d60*/ 	.word	0x00027f80


	//   ....[128]....
        /*0d64*/ 	.word	0x00027fd0


	//   ....[129]....
        /*0d68*/ 	.word	0x00028020


	//   ....[130]....
        /*0d6c*/ 	.word	0x00028110


	//   ....[131]....
        /*0d70*/ 	.word	0x000281b0


	//   ....[132]....
        /*0d74*/ 	.word	0x00028200


	//   ....[133]....
        /*0d78*/ 	.word	0x00028260


	//   ....[134]....
        /*0d7c*/ 	.word	0x000282f0


	//   ....[135]....
        /*0d80*/ 	.word	0x00028380


	//   ....[136]....
        /*0d84*/ 	.word	0x000283d0


	//   ....[137]....
        /*0d88*/ 	.word	0x00028420


	//   ....[138]....
        /*0d8c*/ 	.word	0x00028720


	//   ....[139]....
        /*0d90*/ 	.word	0x00028a10


	//   ....[140]....
        /*0d94*/ 	.word	0x00028b90


	//   ....[141]....
        /*0d98*/ 	.word	0x00028be0


	//   ....[142]....
        /*0d9c*/ 	.word	0x00028cb0


	//   ....[143]....
        /*0da0*/ 	.word	0x00028dc0


	//   ....[144]....
        /*0da4*/ 	.word	0x00028e20


	//   ....[145]....
        /*0da8*/ 	.word	0x00028f30


	//   ....[146]....
        /*0dac*/ 	.word	0x00028f90


	//   ....[147]....
        /*0db0*/ 	.word	0x000290a0


	//   ....[148]....
        /*0db4*/ 	.word	0x00029100


	//   ....[149]....
        /*0db8*/ 	.word	0x00029210


	//   ....[150]....
        /*0dbc*/ 	.word	0x00029270


	//   ....[151]....
        /*0dc0*/ 	.word	0x00029380


	//   ....[152]....
        /*0dc4*/ 	.word	0x000293e0


	//   ....[153]....
        /*0dc8*/ 	.word	0x000294f0


	//   ....[154]....
        /*0dcc*/ 	.word	0x00029550


	//   ....[155]....
        /*0dd0*/ 	.word	0x00029630


	//   ....[156]....
        /*0dd4*/ 	.word	0x000299a0


	//   ....[157]....
        /*0dd8*/ 	.word	0x00029a50


	//   ....[158]....
        /*0ddc*/ 	.word	0x00029bd0


	//   ....[159]....
        /*0de0*/ 	.word	0x00029c60


	//   ....[160]....
        /*0de4*/ 	.word	0x00029ce0


	//   ....[161]....
        /*0de8*/ 	.word	0x00029d60


	//   ....[162]....
        /*0dec*/ 	.word	0x00029de0


	//   ....[163]....
        /*0df0*/ 	.word	0x00029e70


	//   ....[164]....
        /*0df4*/ 	.word	0x00029f10


	//   ....[165]....
        /*0df8*/ 	.word	0x00029fe0


	//   ....[166]....
        /*0dfc*/ 	.word	0x0002a060


	//   ....[167]....
        /*0e00*/ 	.word	0x0002a0e0


	//   ....[168]....
        /*0e04*/ 	.word	0x0002a160


	//   ....[169]....
        /*0e08*/ 	.word	0x0002a1f0


	//   ....[170]....
        /*0e0c*/ 	.word	0x0002a270


	//   ....[171]....
        /*0e10*/ 	.word	0x0002a320


	//   ....[172]....
        /*0e14*/ 	.word	0x0002a370


	//   ....[173]....
        /*0e18*/ 	.word	0x0002a430


	//   ....[174]....
        /*0e1c*/ 	.word	0x0002a560


	//----- nvinfo : EIATTR_REG_RECONFIG
	.align		4
.L_567:
        /*0e20*/ 	.byte	0x01, 0x54
	.zero		2


	//----- nvinfo : EIATTR_SYSCALL_OFFSETS
	.align		4
        /*0e24*/ 	.byte	0x04, 0x46
        /*0e26*/ 	.short	(.L_569 - .L_568)


	//   ....[0]....
.L_568:
        /*0e28*/ 	.word	0x00002010


	//   ....[1]....
        /*0e2c*/ 	.word	0x00002160


	//   ....[2]....
        /*0e30*/ 	.word	0x0000b1c0


	//   ....[3]....
        /*0e34*/ 	.word	0x0000b4b0


	//   ....[4]....
        /*0e38*/ 	.word	0x00022740


	//   ....[5]....
        /*0e3c*/ 	.word	0x00022890


	//   ....[6]....
        /*0e40*/ 	.word	0x00022980


	//   ....[7]....
        /*0e44*/ 	.word	0x000232e0


	//----- nvinfo : EIATTR_MBARRIER_INSTR_OFFSETS
	.align		4
.L_569:
        /*0e48*/ 	.byte	0x04, 0x39
        /*0e4a*/ 	.short	(.L_571 - .L_570)


	//   ....[0]....
.L_570:
        /*0e4c*/ 	.word	0x000002d0
        /*0e50*/ 	.word	0x000000ff
        /*0e54*/ 	.word	0x00034800
        /*0e58*/ 	.short	0x0100
        /*0e5a*/ 	.byte	0x08
	.zero		1


	//   ....[1]....
        /*0e5c*/ 	.word	0x000002e0
        /*0e60*/ 	.word	0x000000ff
        /*0e64*/ 	.word	0x00034820
        /*0e68*/ 	.short	0x0100
        /*0e6a*/ 	.byte	0x08
	.zero		1


	//   ....[2]....
        /*0e6c*/ 	.word	0x000003d0
        /*0e70*/ 	.word	0x000000ff
        /*0e74*/ 	.word	0x00034830
        /*0e78*/ 	.short	0x0100
        /*0e7a*/ 	.byte	0x08
	.zero		1


	//   ....[3]....
        /*0e7c*/ 	.word	0x000003e0
        /*0e80*/ 	.word	0x000000ff
        /*0e84*/ 	.word	0x00034840
        /*0e88*/ 	.short	0x0100
        /*0e8a*/ 	.byte	0x08
	.zero		1


	//   ....[4]....
        /*0e8c*/ 	.word	0x000003f0
        /*0e90*/ 	.word	0x000000ff
        /*0e94*/ 	.word	0x00034838
        /*0e98*/ 	.short	0x0100
        /*0e9a*/ 	.byte	0x08
	.zero		1


	//   ....[5]....
        /*0e9c*/ 	.word	0x00000400
        /*0ea0*/ 	.word	0x000000ff
        /*0ea4*/ 	.word	0x00034848
        /*0ea8*/ 	.short	0x0100
        /*0eaa*/ 	.byte	0x08
	.zero		1


	//   ....[6]....
        /*0eac*/ 	.word	0x00000530
        /*0eb0*/ 	.word	0x000000ff
        /*0eb4*/ 	.word	0x00034850
        /*0eb8*/ 	.short	0x0100
        /*0eba*/ 	.byte	0x08
	.zero		1


	//   ....[7]....
        /*0ebc*/ 	.word	0x00000540
        /*0ec0*/ 	.word	0x000000ff
        /*0ec4*/ 	.word	0x00034860
        /*0ec8*/ 	.short	0x0100
        /*0eca*/ 	.byte	0x08
	.zero		1


	//   ....[8]....
        /*0ecc*/ 	.word	0x00000550
        /*0ed0*/ 	.word	0x000000ff
        /*0ed4*/ 	.word	0x00034858
        /*0ed8*/ 	.short	0x0100
        /*0eda*/ 	.byte	0x08
	.zero		1


	//   ....[9]....
        /*0edc*/ 	.word	0x00000560
        /*0ee0*/ 	.word	0x000000ff
        /*0ee4*/ 	.word	0x00034868
        /*0ee8*/ 	.short	0x0100
        /*0eea*/ 	.byte	0x08
	.zero		1


	//   ....[10]....
        /*0eec*/ 	.word	0x00000650
        /*0ef0*/ 	.word	0x000000ff
        /*0ef4*/ 	.word	0x00034870
        /*0ef8*/ 	.short	0x0100
        /*0efa*/ 	.byte	0x06
	.zero		1


	//   ....[11]....
        /*0efc*/ 	.word	0x00000660
        /*0f00*/ 	.word	0x000000ff
        /*0f04*/ 	.word	0x00034880
        /*0f08*/ 	.short	0x0100
        /*0f0a*/ 	.byte	0x06
	.zero		1


	//   ....[12]....
        /*0f0c*/ 	.word	0x00000670
        /*0f10*/ 	.word	0x000000ff
        /*0f14*/ 	.word	0x00034878
        /*0f18*/ 	.short	0x0100
        /*0f1a*/ 	.byte	0x06
	.zero		1


	//   ....[13]....
        /*0f1c*/ 	.word	0x00000680
        /*0f20*/ 	.word	0x000000ff
        /*0f24*/ 	.word	0x00034888
        /*0f28*/ 	.short	0x0100
        /*0f2a*/ 	.byte	0x06
	.zero		1


	//   ....[14]....
        /*0f2c*/ 	.word	0x000007b0
        /*0f30*/ 	.word	0x000000ff
        /*0f34*/ 	.word	0x00034890
        /*0f38*/ 	.short	0x0100
        /*0f3a*/ 	.byte	0x08
	.zero		1


	//   ....[15]....
        /*0f3c*/ 	.word	0x000007c0
        /*0f40*/ 	.word	0x000000ff
        /*0f44*/ 	.word	0x000348a0
        /*0f48*/ 	.short	0x0100
        /*0f4a*/ 	.byte	0x08
	.zero		1


	//   ....[16]....
        /*0f4c*/ 	.word	0x000007d0
        /*0f50*/ 	.word	0x000000ff
        /*0f54*/ 	.word	0x00034898
        /*0f58*/ 	.short	0x0100
        /*0f5a*/ 	.byte	0x08
	.zero		1


	//   ....[17]....
        /*0f5c*/ 	.word	0x000007e0
        /*0f60*/ 	.word	0x000000ff
        /*0f64*/ 	.word	0x000348a8
        /*0f68*/ 	.short	0x0100
        /*0f6a*/ 	.byte	0x08
	.zero		1


	//   ....[18]....
        /*0f6c*/ 	.word	0x00000910
        /*0f70*/ 	.word	0x000000ff
        /*0f74*/ 	.word	0x000348b0
        /*0f78*/ 	.short	0x0100
        /*0f7a*/ 	.byte	0x08
	.zero		1


	//   ....[19]....
        /*0f7c*/ 	.word	0x00000920
        /*0f80*/ 	.word	0x000000ff
        /*0f84*/ 	.word	0x000348c0
        /*0f88*/ 	.short	0x0100
        /*0f8a*/ 	.byte	0x08
	.zero		1


	//   ....[20]....
        /*0f8c*/ 	.word	0x00000930
        /*0f90*/ 	.word	0x000000ff
        /*0f94*/ 	.word	0x000348b8
        /*0f98*/ 	.short	0x0100
        /*0f9a*/ 	.byte	0x08
	.zero		1


	//   ....[21]....
        /*0f9c*/ 	.word	0x00000940
        /*0fa0*/ 	.word	0x000000ff
        /*0fa4*/ 	.word	0x000348c8
        /*0fa8*/ 	.short	0x0100
        /*0faa*/ 	.byte	0x08
	.zero		1


	//   ....[22]....
        /*0fac*/ 	.word	0x00003c50
        /*0fb0*/ 	.word	0x00000003
        /*0fb4*/ 	.word	0x00034890
        /*0fb8*/ 	.short	0x010a
        /*0fba*/ 	.byte	0x3f
	.zero		1


	//   ....[23]....
        /*0fbc*/ 	.word	0x00006ff0
        /*0fc0*/ 	.word	0x00000003
        /*0fc4*/ 	.word	0x00034890
        /*0fc8*/ 	.short	0x010a
        /*0fca*/ 	.byte	0x3f
	.zero		1


	//   ....[24]....
        /*0fcc*/ 	.word	0x0000a0f0
        /*0fd0*/ 	.word	0x00000003
        /*0fd4*/ 	.word	0x00034890
        /*0fd8*/ 	.short	0x010a
        /*0fda*/ 	.byte	0x3f
	.zero		1


	//   ....[25]....
        /*0fdc*/ 	.word	0x0000a4c0
        /*0fe0*/ 	.word	0x00000020
        /*0fe4*/ 	.word	0x00000000
        /*0fe8*/ 	.short	0x0101
        /*0fea*/ 	.byte	0x3f
	.zero		1


	//   ....[26]....
        /*0fec*/ 	.word	0x0000a500
        /*0ff0*/ 	.word	0x00000003
        /*0ff4*/ 	.word	0x000348b0
        /*0ff8*/ 	.short	0x010a
        /*0ffa*/ 	.byte	0x3f
	.zero		1


	//   ....[27]....
        /*0ffc*/ 	.word	0x0000a9a0
        /*1000*/ 	.word	0x00000003
        /*1004*/ 	.word	0x00000000
        /*1008*/ 	.short	0x0101
        /*100a*/ 	.byte	0x3f
	.zero		1


	//   ....[28]....
        /*100c*/ 	.word	0x0000b240
        /*1010*/ 	.word	0x00000002
        /*1014*/ 	.word	0x00034800
        /*1018*/ 	.short	0x010a
        /*101a*/ 	.byte	0x3f
	.zero		1


	//   ....[29]....
        /*101c*/ 	.word	0x0000b290
        /*1020*/ 	.word	0x00000002
        /*1024*/ 	.word	0x00034800
        /*1028*/ 	.short	0x010a
        /*102a*/ 	.byte	0x3f
	.zero		1


	//   ....[30]....
        /*102c*/ 	.word	0x0000c610
        /*1030*/ 	.word	0x00000002
        /*1034*/ 	.word	0x00034800
        /*1038*/ 	.short	0x010a
        /*103a*/ 	.byte	0x3f
	.zero		1


	//   ....[31]....
        /*103c*/ 	.word	0x0000f770
        /*1040*/ 	.word	0x00000002
        /*1044*/ 	.word	0x00034800
        /*1048*/ 	.short	0x010a
        /*104a*/ 	.byte	0x3f
	.zero		1


	//   ....[32]....
        /*104c*/ 	.word	0x00012000
        /*1050*/ 	.word	0x00000000
        /*1054*/ 	.word	0x00034830
        /*1058*/ 	.short	0x010a
        /*105a*/ 	.byte	0x3f
	.zero		1


	//   ....[33]....
        /*105c*/ 	.word	0x00012070
        /*1060*/ 	.word	0x00000000
        /*1064*/ 	.word	0x00034830
        /*1068*/ 	.short	0x010a
        /*106a*/ 	.byte	0x3f
	.zero		1


	//   ....[34]....
        /*106c*/ 	.word	0x00013250
        /*1070*/ 	.word	0x00000000
        /*1074*/ 	.word	0x00000000
        /*1078*/ 	.short	0x0101
        /*107a*/ 	.byte	0x3f
	.zero		1


	//   ....[35]....
        /*107c*/ 	.word	0x00015190
        /*1080*/ 	.word	0x0000000d
        /*1084*/ 	.word	0x00034830
        /*1088*/ 	.short	0x010a
        /*108a*/ 	.byte	0x3f
	.zero		1


	//   ....[36]....
        /*108c*/ 	.word	0x00015210
        /*1090*/ 	.word	0x0000000d
        /*1094*/ 	.word	0x00034830
        /*1098*/ 	.short	0x010a
        /*109a*/ 	.byte	0x3f
	.zero		1


	//   ....[37]....
        /*109c*/ 	.word	0x00015d20
        /*10a0*/ 	.word	0x0000000e
        /*10a4*/ 	.word	0x00034850
        /*10a8*/ 	.short	0x010a
        /*10aa*/ 	.byte	0x3f
	.zero		1


	//   ....[38]....
        /*10ac*/ 	.word	0x00015d70
        /*10b0*/ 	.word	0x0000000e
        /*10b4*/ 	.word	0x00034850
        /*10b8*/ 	.short	0x010a
        /*10ba*/ 	.byte	0x3f
	.zero		1


	//   ....[39]....
        /*10bc*/ 	.word	0x00018270
        /*10c0*/ 	.word	0x0000000d
        /*10c4*/ 	.word	0x00000000
        /*10c8*/ 	.short	0x0101
        /*10ca*/ 	.byte	0x3f
	.zero		1


	//   ....[40]....
        /*10cc*/ 	.word	0x000182b0
        /*10d0*/ 	.word	0x0000000e
        /*10d4*/ 	.word	0x00000000
        /*10d8*/ 	.short	0x0101
        /*10da*/ 	.byte	0x3f
	.zero		1


	//   ....[41]....
        /*10dc*/ 	.word	0x000187b0
        /*10e0*/ 	.word	0x00000008
        /*10e4*/ 	.word	0x00034830
        /*10e8*/ 	.short	0x010a
        /*10ea*/ 	.byte	0x3f
	.zero		1


	//   ....[42]....
        /*10ec*/ 	.word	0x00018830
        /*10f0*/ 	.word	0x00000008
        /*10f4*/ 	.word	0x00034830
        /*10f8*/ 	.short	0x010a
        /*10fa*/ 	.byte	0x3f
	.zero		1


	//   ....[43]....
        /*10fc*/ 	.word	0x00019310
        /*1100*/ 	.word	0x0000000b
        /*1104*/ 	.word	0x00034850
        /*1108*/ 	.short	0x010a
        /*110a*/ 	.byte	0x3f
	.zero		1


	//   ....[44]....
        /*110c*/ 	.word	0x00019360
        /*1110*/ 	.word	0x0000000b
        /*1114*/ 	.word	0x00034850
        /*1118*/ 	.short	0x010a
        /*111a*/ 	.byte	0x3f
	.zero		1


	//   ....[45]....
        /*111c*/ 	.word	0x0001af00
        /*1120*/ 	.word	0x0000000e
        /*1124*/ 	.word	0x00000000
        /*1128*/ 	.short	0x0101
        /*112a*/ 	.byte	0x3f
	.zero		1


	//   ....[46]....
        /*112c*/ 	.word	0x0001af50
        /*1130*/ 	.word	0x0000000b
        /*1134*/ 	.word	0x00000000
        /*1138*/ 	.short	0x0101
        /*113a*/ 	.byte	0x3f
	.zero		1


	//   ....[47]....
        /*113c*/ 	.word	0x0001b7b0
        /*1140*/ 	.word	0x00000006
        /*1144*/ 	.word	0x00034850
        /*1148*/ 	.short	0x010a
        /*114a*/ 	.byte	0x3f
	.zero		1


	//   ....[48]....
        /*114c*/ 	.word	0x0001b850
        /*1150*/ 	.word	0x00000006
        /*1154*/ 	.word	0x00034850
        /*1158*/ 	.short	0x010a
        /*115a*/ 	.byte	0x3f
	.zero		1


	//   ....[49]....
        /*115c*/ 	.word	0x0001be10
        /*1160*/ 	.word	0x00000006
        /*1164*/ 	.word	0x00000000
        /*1168*/ 	.short	0x0101
        /*116a*/ 	.byte	0x3f
	.zero		1


	//   ....[50]....
        /*116c*/ 	.word	0x0001d480
        /*1170*/ 	.word	0x00000000
        /*1174*/ 	.word	0x00000000
        /*1178*/ 	.short	0x0101
        /*117a*/ 	.byte	0x3f
	.zero		1


	//   ....[51]....
        /*117c*/ 	.word	0x0001d960
        /*1180*/ 	.word	0x00000004
        /*1184*/ 	.word	0x00000000
        /*1188*/ 	.short	0x0101
        /*118a*/ 	.byte	0x3f
	.zero		1


	//   ....[52]....
        /*118c*/ 	.word	0x00020f50
        /*1190*/ 	.word	0x00000012
        /*1194*/ 	.word	0x00034820
        /*1198*/ 	.short	0x010a
        /*119a*/ 	.byte	0x3f
	.zero		1


	//   ....[53]....
        /*119c*/ 	.word	0x00021020
        /*11a0*/ 	.word	0x00000005
        /*11a4*/ 	.word	0x000348a0
        /*11a8*/ 	.short	0x010a
        /*11aa*/ 	.byte	0x3f
	.zero		1


	//   ....[54]....
        /*11ac*/ 	.word	0x00021440
        /*11b0*/ 	.word	0x00000005
        /*11b4*/ 	.word	0x000348c0
        /*11b8*/ 	.short	0x010a
        /*11ba*/ 	.byte	0x3f
	.zero		1


	//   ....[55]....
        /*11bc*/ 	.word	0x00021930
        /*11c0*/ 	.word	0x00000006
        /*11c4*/ 	.word	0x000348a0
        /*11c8*/ 	.short	0x010a
        /*11ca*/ 	.byte	0x3f
	.zero		1


	//   ....[56]....
        /*11cc*/ 	.word	0x00021d40
        /*11d0*/ 	.word	0x00000006
        /*11d4*/ 	.word	0x000348c0
        /*11d8*/ 	.short	0x010a
        /*11da*/ 	.byte	0x3f
	.zero		1


	//   ....[57]....
        /*11dc*/ 	.word	0x00022d90
        /*11e0*/ 	.word	0x00000000
        /*11e4*/ 	.word	0x00034840
        /*11e8*/ 	.short	0x010a
        /*11ea*/ 	.byte	0x3f
	.zero		1


	//   ....[58]....
        /*11ec*/ 	.word	0x00023d00
        /*11f0*/ 	.word	0x00000012
        /*11f4*/ 	.word	0x00034800
        /*11f8*/ 	.short	0x0107
        /*11fa*/ 	.byte	0x3f
	.zero		1


	//   ....[59]....
        /*11fc*/ 	.word	0x00023e00
        /*1200*/ 	.word	0x00000012
        /*1204*/ 	.word	0x00034800
        /*1208*/ 	.short	0x0101
        /*120a*/ 	.byte	0x3f
	.zero		1


	//   ....[60]....
        /*120c*/ 	.word	0x00023e20
        /*1210*/ 	.word	0x00000012
        /*1214*/ 	.word	0x00034820
        /*1218*/ 	.short	0x010a
        /*121a*/ 	.byte	0x3f
	.zero		1


	//   ....[61]....
        /*121c*/ 	.word	0x000241e0
        /*1220*/ 	.word	0x00000003
        /*1224*/ 	.word	0x00034840
        /*1228*/ 	.short	0x010a
        /*122a*/ 	.byte	0x3f
	.zero		1


	//   ....[62]....
        /*122c*/ 	.word	0x00024660
        /*1230*/ 	.word	0x00000002
        /*1234*/ 	.word	0x00034860
        /*1238*/ 	.short	0x010a
        /*123a*/ 	.byte	0x3f
	.zero		1


	//   ....[63]....
        /*123c*/ 	.word	0x00024d10
        /*1240*/ 	.word	0x00000003
        /*1244*/ 	.word	0x00034840
        /*1248*/ 	.short	0x010a
        /*124a*/ 	.byte	0x3f
	.zero		1


	//   ....[64]....
        /*124c*/ 	.word	0x00025190
        /*1250*/ 	.word	0x00000002
        /*1254*/ 	.word	0x00034860
        /*1258*/ 	.short	0x010a
        /*125a*/ 	.byte	0x3f
	.zero		1


	//   ....[65]....
        /*125c*/ 	.word	0x000257a0
        /*1260*/ 	.word	0x00000003
        /*1264*/ 	.word	0x00034840
        /*1268*/ 	.short	0x010a
        /*126a*/ 	.byte	0x3f
	.zero		1


	//   ....[66]....
        /*126c*/ 	.word	0x00025c10
        /*1270*/ 	.word	0x00000002
        /*1274*/ 	.word	0x00034860
        /*1278*/ 	.short	0x010a
        /*127a*/ 	.byte	0x3f
	.zero		1


	//   ....[67]....
        /*127c*/ 	.word	0x000261c0
        /*1280*/ 	.word	0x00000000
        /*1284*/ 	.word	0x00034860
        /*1288*/ 	.short	0x010a
        /*128a*/ 	.byte	0x3f
	.zero		1


	//   ....[68]....
        /*128c*/ 	.word	0x00027860
        /*1290*/ 	.word	0x00000000
        /*1294*/ 	.word	0x00034820
        /*1298*/ 	.short	0x010a
        /*129a*/ 	.byte	0x3f
	.zero		1


	//   ....[69]....
        /*129c*/ 	.word	0x00027a50
        /*12a0*/ 	.word	0x00000006
        /*12a4*/ 	.word	0x00000000
        /*12a8*/ 	.short	0x010a
        /*12aa*/ 	.byte	0x3f
	.zero		1


	//   ....[70]....
        /*12ac*/ 	.word	0x00027a90
        /*12b0*/ 	.word	0x00000007
        /*12b4*/ 	.word	0x00000000
        /*12b8*/ 	.short	0x010a
        /*12ba*/ 	.byte	0x3f
	.zero		1


	//   ....[71]....
        /*12bc*/ 	.word	0x00027af0
        /*12c0*/ 	.word	0x00000004
        /*12c4*/ 	.word	0x00000000
        /*12c8*/ 	.short	0x010a
        /*12ca*/ 	.byte	0x3f
	.zero		1


	//   ....[72]....
        /*12cc*/ 	.word	0x00027b20
        /*12d0*/ 	.word	0x00000003
        /*12d4*/ 	.word	0x00000000
        /*12d8*/ 	.short	0x010a
        /*12da*/ 	.byte	0x3f
	.zero		1


	//   ....[73]....
        /*12dc*/ 	.word	0x00027b80
        /*12e0*/ 	.word	0x00000003
        /*12e4*/ 	.word	0x00034890
        /*12e8*/ 	.short	0x010a
        /*12ea*/ 	.byte	0x3f
	.zero		1


	//   ....[74]....
        /*12ec*/ 	.word	0x00027bd0
        /*12f0*/ 	.word	0x00000003
        /*12f4*/ 	.word	0x00034890
        /*12f8*/ 	.short	0x010a
        /*12fa*/ 	.byte	0x3f
	.zero		1


	//   ....[75]....
        /*12fc*/ 	.word	0x00027c20
        /*1300*/ 	.word	0x00000003
        /*1304*/ 	.word	0x00034890
        /*1308*/ 	.short	0x010a
        /*130a*/ 	.byte	0x3f
	.zero		1


	//   ....[76]....
        /*130c*/ 	.word	0x00027c70
        /*1310*/ 	.word	0x00000003
        /*1314*/ 	.word	0x000348b0
        /*1318*/ 	.short	0x010a
        /*131a*/ 	.byte	0x3f
	.zero		1


	//   ....[77]....
        /*131c*/ 	.word	0x00028060
        /*1320*/ 	.word	0x00000002
        /*1324*/ 	.word	0x00034800
        /*1328*/ 	.short	0x010a
        /*132a*/ 	.byte	0x3f
	.zero		1


	//   ....[78]....
        /*132c*/ 	.word	0x00028460
        /*1330*/ 	.word	0x00000002
        /*1334*/ 	.word	0x00034800
        /*1338*/ 	.short	0x010a
        /*133a*/ 	.byte	0x3f
	.zero		1


	//   ....[79]....
        /*133c*/ 	.word	0x000284b0
        /*1340*/ 	.word	0x00000000
        /*1344*/ 	.word	0x00034830
        /*1348*/ 	.short	0x010a
        /*134a*/ 	.byte	0x3f
	.zero		1


	//   ....[80]....
        /*134c*/ 	.word	0x00028500
        /*1350*/ 	.word	0x0000000d
        /*1354*/ 	.word	0x00034830
        /*1358*/ 	.short	0x010a
        /*135a*/ 	.byte	0x3f
	.zero		1


	//   ....[81]....
        /*135c*/ 	.word	0x00028550
        /*1360*/ 	.word	0x0000000e
        /*1364*/ 	.word	0x00034850
        /*1368*/ 	.short	0x010a
        /*136a*/ 	.byte	0x3f
	.zero		1


	//   ....[82]....
        /*136c*/ 	.word	0x000285a0
        /*1370*/ 	.word	0x00000008
        /*1374*/ 	.word	0x00034830
        /*1378*/ 	.short	0x010a
        /*137a*/ 	.byte	0x3f
	.zero		1


	//   ....[83]....
        /*137c*/ 	.word	0x000285f0
        /*1380*/ 	.word	0x0000000b
        /*1384*/ 	.word	0x00034850
        /*1388*/ 	.short	0x010a
        /*138a*/ 	.byte	0x3f
	.zero		1


	//   ....[84]....
        /*138c*/ 	.word	0x00028640
        /*1390*/ 	.word	0x00000006
        /*1394*/ 	.word	0x00034850
        /*1398*/ 	.short	0x010a
        /*139a*/ 	.byte	0x3f
	.zero		1


	//   ....[85]....
        /*139c*/ 	.word	0x000287f0
        /*13a0*/ 	.word	0x00000012
        /*13a4*/ 	.word	0x00034820
        /*13a8*/ 	.short	0x010a
        /*13aa*/ 	.byte	0x3f
	.zero		1


	//   ....[86]....
        /*13ac*/ 	.word	0x00028840
        /*13b0*/ 	.word	0x00000005
        /*13b4*/ 	.word	0x000348a0
        /*13b8*/ 	.short	0x010a
        /*13ba*/ 	.byte	0x3f
	.zero		1


	//   ....[87]....
        /*13bc*/ 	.word	0x00028890
        /*13c0*/ 	.word	0x00000005
        /*13c4*/ 	.word	0x000348c0
        /*13c8*/ 	.short	0x010a
        /*13ca*/ 	.byte	0x3f
	.zero		1


	//   ....[88]....
        /*13cc*/ 	.word	0x000288e0
        /*13d0*/ 	.word	0x00000006
        /*13d4*/ 	.word	0x000348a0
        /*13d8*/ 	.short	0x010a
        /*13da*/ 	.byte	0x3f
	.zero		1


	//   ....[89]....
        /*13dc*/ 	.word	0x00028930
        /*13e0*/ 	.word	0x00000006
        /*13e4*/ 	.word	0x000348c0
        /*13e8*/ 	.short	0x010a
        /*13ea*/ 	.byte	0x3f
	.zero		1


	//   ....[90]....
        /*13ec*/ 	.word	0x00028ad0
        /*13f0*/ 	.word	0x00000000
        /*13f4*/ 	.word	0x00034840
        /*13f8*/ 	.short	0x010a
        /*13fa*/ 	.byte	0x3f
	.zero		1


	//   ....[91]....
        /*13fc*/ 	.word	0x000296b0
        /*1400*/ 	.word	0x00000012
        /*1404*/ 	.word	0x00034820
        /*1408*/ 	.short	0x010a
        /*140a*/ 	.byte	0x3f
	.zero		1


	//   ....[92]....
        /*140c*/ 	.word	0x00029700
        /*1410*/ 	.word	0x00000003
        /*1414*/ 	.word	0x00034840
        /*1418*/ 	.short	0x010a
        /*141a*/ 	.byte	0x3f
	.zero		1


	//   ....[93]....
        /*141c*/ 	.word	0x00029750
        /*1420*/ 	.word	0x00000002
        /*1424*/ 	.word	0x00034860
        /*1428*/ 	.short	0x010a
        /*142a*/ 	.byte	0x3f
	.zero		1


	//   ....[94]....
        /*142c*/ 	.word	0x000297a0
        /*1430*/ 	.word	0x00000003
        /*1434*/ 	.word	0x00034840
        /*1438*/ 	.short	0x010a
        /*143a*/ 	.byte	0x3f
	.zero		1


	//   ....[95]....
        /*143c*/ 	.word	0x000297f0
        /*1440*/ 	.word	0x00000002
        /*1444*/ 	.word	0x00034860
        /*1448*/ 	.short	0x010a
        /*144a*/ 	.byte	0x3f
	.zero		1


	//   ....[96]....
        /*144c*/ 	.word	0x00029840
        /*1450*/ 	.word	0x00000003
        /*1454*/ 	.word	0x00034840
        /*1458*/ 	.short	0x010a
        /*145a*/ 	.byte	0x3f
	.zero		1


	//   ....[97]....
        /*145c*/ 	.word	0x00029890
        /*1460*/ 	.word	0x00000002
        /*1464*/ 	.word	0x00034860
        /*1468*/ 	.short	0x010a
        /*146a*/ 	.byte	0x3f
	.zero		1


	//   ....[98]....
        /*146c*/ 	.word	0x000298e0
        /*1470*/ 	.word	0x00000000
        /*1474*/ 	.word	0x00034860
        /*1478*/ 	.short	0x010a
        /*147a*/ 	.byte	0x3f
	.zero		1


	//   ....[99]....
        /*147c*/ 	.word	0x0002a480
        /*1480*/ 	.word	0x00000000
        /*1484*/ 	.word	0x00034820
        /*1488*/ 	.short	0x010a
        /*148a*/ 	.byte	0x3f
	.zero		1


	//   ....[100]....
        /*148c*/ 	.word	0x0002a620
        /*1490*/ 	.word	0x00000006
        /*1494*/ 	.word	0x00000000
        /*1498*/ 	.short	0x010a
        /*149a*/ 	.byte	0x3f
	.zero		1


	//   ....[101]....
        /*149c*/ 	.word	0x0002a670
        /*14a0*/ 	.word	0x00000007
        /*14a4*/ 	.word	0x00000000
        /*14a8*/ 	.short	0x010a
        /*14aa*/ 	.byte	0x3f
	.zero		1


	//   ....[102]....
        /*14ac*/ 	.word	0x0002a6c0
        /*14b0*/ 	.word	0x00000004
        /*14b4*/ 	.word	0x00000000
        /*14b8*/ 	.short	0x010a
        /*14ba*/ 	.byte	0x3f
	.zero		1


	//----- nvinfo : EIATTR_NUM_MBARRIERS
	.align		4
.L_571:
        /*14bc*/ 	.byte	0x03, 0x38
        /*14be*/ 	.short	0x0016


	//----- nvinfo : EIATTR_EXIT_INSTR_OFFSETS
	.align		4
        /*14c0*/ 	.byte	0x04, 0x1c
        /*14c2*/ 	.short	(.L_573 - .L_572)


	//   ....[0]....
.L_572:
        /*14c4*/ 	.word	0x00027b70


	//----- nvinfo : EIATTR_MAX_THREADS
	.align		4
.L_573:
        /*14c8*/ 	.byte	0x04, 0x05
        /*14ca*/ 	.short	(.L_575 - .L_574)
.L_574:
        /*14cc*/ 	.word	0x00000180
        /*14d0*/ 	.word	0x00000001
        /*14d4*/ 	.word	0x00000001


	//----- nvinfo : EIATTR_CRS_STACK_SIZE
	.align		4
.L_575:
        /*14d8*/ 	.byte	0x04, 0x1e
        /*14da*/ 	.short	(.L_577 - .L_576)
.L_576:
        /*14dc*/ 	.word	0x00000000


	//----- nvinfo : EIATTR_CBANK_PARAM_SIZE
	.align		4
.L_577:
        /*14e0*/ 	.byte	0x03, 0x19
        /*14e2*/ 	.short	0x0af0


	//----- nvinfo : EIATTR_PARAM_CBANK
	.align		4
        /*14e4*/ 	.byte	0x04, 0x0a
        /*14e6*/ 	.short	(.L_579 - .L_578)
	.align		4
.L_578:
        /*14e8*/ 	.word	index@(.nv.constant0._ZN7cutlass13device_kernelIN5flash11enable_sm90INS1_16FlashAttnFwdSm90INS1_25CollectiveMainloopFwdSm90ILi2EN4cute5tupleIJNS5_1CILi1EEES8_S8_EEENS6_IJNS7_ILi128EEESA_NS7_ILi192EEEEEELi128ENS_6half_tEfNS_4arch4Sm90ELb1ELb0ELb1ELb1ELb0ELb1ELb0ELb1ELb1ELb1ELb1ELb0EEENS1_21CollectiveEpilogueFwdINS6_IJSA_SA_SA_EEES9_SD_SF_Li256ELb1ELb1ELb1ELb0EEENS1_36VarlenDynamicPersistentTileSchedulerILi128ELi128ELi256ELi128ELb1ELb1ELb1ELb1ELb1ELb1EEEEEEEEEvNT_6ParamsE)
        /*14ec*/ 	.short	0x0210
        /*14ee*/ 	.short	0x0af0


	//----- nvinfo : EIATTR_SW_WAR
	.align		4
.L_579:
        /*14f0*/ 	.byte	0x04, 0x36
        /*14f2*/ 	.short	(.L_581 - .L_580)
.L_580:
        /*14f4*/ 	.word	0x00000008
.L_581:


//--------------------- .nv.info._ZN7cutlass13device_kernelIN5flash11enable_sm90INS1_16FlashAttnFwdSm90INS1_25CollectiveMainloopFwdSm90ILi2EN4cute5tupleIJNS5_1CILi1EEES8_S8_EEENS6_IJNS7_ILi64EEESA_SA_EEELi512ENS_6half_tEfNS_4arch4Sm90ELb0ELb0ELb1ELb0ELb0ELb0ELb0ELb0ELb0ELb1ELb1ELb0EEENS1_21CollectiveEpilogueFwdINS6_IJSA_NS7_ILi512EEESA_EEES9_SC_SE_Li256ELb0ELb1ELb1ELb0EEENS1_19SingleTileSchedulerILb0ELb1ELb1ELi64EEEEEEEEEvNT_6ParamsE --------------------------
	.section	.nv.info._ZN7cutlass13device_kernelIN5flash11enable_sm90INS1_16FlashAttnFwdSm90INS1_25CollectiveMainloopFwdSm90ILi2EN4cute5tupleIJNS5_1CILi1EEES8_S8_EEENS6_IJNS7_ILi64EEESA_SA_EEELi512ENS_6half_tEfNS_4arch4Sm90ELb0ELb0ELb1ELb0ELb0ELb0ELb0ELb0ELb0ELb1ELb1ELb0EEENS1_21CollectiveEpilogueFwdINS6_IJSA_NS7_ILi512EEESA_EEES9_SC_SE_Li256ELb0ELb1ELb1ELb0EEENS1_19SingleTileSchedulerILb0ELb1ELb1ELi64EEEEEEEEEvNT_6ParamsE,"",@"SHT_CUDA_INFO"
	.sectionflags	@""
	.align	4


	//----- nvinfo : EIATTR_CUDA_API_VERSION
	.align		4
        /*0000*/ 	.byte	0x04, 0x37
        /*0002*/ 	.short	(.L_583 - .L_582)
.L_582:
        /*0004*/ 	.word	0x00000082


	//----- nvinfo : EIATTR_KPARAM_INFO
	.align		4
.L_583:
        /*0008*/ 	.byte	0x04, 0x17
        /*000a*/ 	.short	(.L_585 - .L_584)
.L_584:
        /*000c*/ 	.word	0x00000000
        /*0010*/ 	.short	0x0000
        /*0012*/ 	.short	0x0070
        /*0014*/ 	.byte	0x00, 0xf0, 0x01, 0x28


	//----- nvinfo : EIATTR_SPARSE_MMA_MASK
	.align		4
.L_585:
        /*0018*/ 	.byte	0x03, 0x50
        /*001a*/ 	.short	0x0000


	//----- nvinfo : EIATTR_MAXREG_COUNT
	.align		4
        /*001c*/ 	.byte	0x03, 0x1b
        /*001e*/ 	.short	0x00a8


	//----- nvinfo : EIATTR_NUM_BARRIERS
	.align		4
        /*0020*/ 	.byte	0x02, 0x4c
        /*0022*/ 	.byte	0x10
	.zero		1


	//----- nvinfo : EIATTR_EXTERNS
	.align		4
        /*0024*/ 	.byte	0x04, 0x0f
        /*0026*/ 	.short	(.L_587 - .L_586)


	//   ....[0]....
	.align		4
.L_586:
        /*0028*/ 	.word	index@(__assertfail)


	//----- nvinfo : EIATTR_ANNOTATIONS
	.align		4
.L_587:
        /*002c*/ 	.byte	0x04, 0x55
        /*002e*/ 	.short	(.L_589 - .L_588)


	//   ....[0]....
.L_588:
        /* <DEDUP_REMOVED lines=11> */


	//----- nvinfo : EIATTR_MERCURY_ISA_VERSION
	.align		4
.L_589:
        /*00d0*/ 	.byte	0x03, 0x5f
        /*00d2*/ 	.short	0x0101


	//----- nvinfo : EIATTR_INT_WARP_WIDE_INSTR_OFFSETS
	.align		4
        /*00d4*/ 	.byte	0x04, 0x31
        /*00d6*/ 	.short	(.L_591 - .L_590)


	//   ....[0]....
.L_590:
        /*00d8*/ 	.word	0x00000120


	//   ....[1]....
        /*00dc*/ 	.word	0x00000160


	//   ....[2]....
        /*00e0*/ 	.word	0x00000230


	//----- nvinfo : EIATTR_COOP_GROUP_MASK_REGIDS
	.align		4
.L_591:
        /*00e4*/ 	.byte	0x04, 0x29
        /*00e6*/ 	.short	(.L_593 - .L_592)


	//   ....[0]....
.L_592:
        /*00e8*/ 	.word	0xffffffff


	//   ....[1]....
        /*00ec*/ 	.word	0xffffffff


	//   ....[2]....
        /*00f0*/ 	.word	0xffffffff


	//   ....[3]....
        /*00f4*/ 	.word	0xffffffff


	//   ....[4]....
        /*00f8*/ 	.word	0xffffffff


	//   ....[5]....
        /*00fc*/ 	.word	0xffffffff


	//   ....[6]....
        /*0100*/ 	.word	0xffffffff


	//   ....[7]....
        /*0104*/ 	.word	0xffffffff


	//   ....[8]....
        /*0108*/ 	.word	0xffffffff


	//   ....[9]....
        /*010c*/ 	.word	0xffffffff


	//   ....[10]....
        /*0110*/ 	.word	0xffffffff


	//   ....[11]....
        /*0114*/ 	.word	0xffffffff


	//   ....[12]....
        /*0118*/ 	.word	0xffffffff


	//   ....[13]....
        /*011c*/ 	.word	0xffffffff


	//   ....[14]....
        /*0120*/ 	.word	0xffffffff


	//   ....[15]....
        /*0124*/ 	.word	0xffffffff


	//   ....[16]....
        /*0128*/ 	.word	0xffffffff


	//   ....[17]....
        /*012c*/ 	.word	0xffffffff


	//   ....[18]....
        /*0130*/ 	.word	0xffffffff


	//   ....[19]....
        /*0134*/ 	.word	0xffffffff


	//   ....[20]....
        /*0138*/ 	.word	0xffffffff


	//   ....[21]....
        /*013c*/ 	.word	0xffffffff


	//   ....[22]....
        /*0140*/ 	.word	0xffffffff


	//   ....[23]....
        /*0144*/ 	.word	0xffffffff


	//   ....[24]....
        /*0148*/ 	.word	0xffffffff


	//   ....[25]....
        /*014c*/ 	.word	0xffffffff


	//   ....[26]....
        /*0150*/ 	.word	0xffffffff


	//   ....[27]....
        /*0154*/ 	.word	0xffffffff


	//   ....[28]....
        /*0158*/ 	.word	0xffffffff


	//   ....[29]....
        /*015c*/ 	.word	0xffffffff


	//   ....[30]....
        /*0160*/ 	.word	0xffffffff


	//   ....[31]....
        /*0164*/ 	.word	0xffffffff


	//   ....[32]....
        /*0168*/ 	.word	0xffffffff


	//   ....[33]....
        /*016c*/ 	.word	0xffffffff


	//   ....[34]....
        /*0170*/ 	.word	0xffffffff


	//   ....[35]....
        /*0174*/ 	.word	0xffffffff


	//   ....[36]....
        /*0178*/ 	.word	0xffffffff


	//   ....[37]....
        /*017c*/ 	.word	0xffffffff


	//   ....[38]....
        /*0180*/ 	.word	0xffffffff


	//   ....[39]....
        /*0184*/ 	.word	0xffffffff


	//   ....[40]....
        /*0188*/ 	.word	0xffffffff


	//   ....[41]....
        /*018c*/ 	.word	0xffffffff


	//   ....[42]....
        /*0190*/ 	.word	0xffffffff


	//   ....[43]....
        /*0194*/ 	.word	0x0500000f


	//   ....[44]....
        /*0198*/ 	.word	0x0500000f


	//   ....[45]....
        /*019c*/ 	.word	0x0500000f


	//   ....[46]....
        /*01a0*/ 	.word	0x0500000f


	//   ....[47]....
        /*01a4*/ 	.word	0x0500000f


	//   ....[48]....
        /*01a8*/ 	.word	0x0500000f


	//   ....[49]....
        /*01ac*/ 	.word	0x0500000f


	//   ....[50]....
        /*01b0*/ 	.word	0x0500000f


	//   ....[51]....
        /*01b4*/ 	.word	0x0500000f


	//   ....[52]....
        /*01b8*/ 	.word	0x0500000f


	//----- nvinfo : EIATTR_COOP_GROUP_INSTR_OFFSETS
	.align		4
.L_593:
        /*01bc*/ 	.byte	0x04, 0x28
        /*01be*/ 	.short	(.L_595 - .L_594)


	//   ....[0]....
.L_594:
        /*01c0*/ 	.word	0x00000060


	//   ....[1]....
        /*01c4*/ 	.word	0x00000130


	//   ....[2]....
        /*01c8*/ 	.word	0x00000220


	//   ....[3]....
        /*01cc*/ 	.word	0x00000360


	//   ....[4]....
        /*01d0*/ 	.word	0x000004c0


	//   ....[5]....
        /*01d4*/ 	.word	0x000005e0


	//   ....[6]....
        /*01d8*/ 	.word	0x00000740


	//   ....[7]....
        /*01dc*/ 	.word	0x00001260


	//   ....[8]....
        /*01e0*/ 	.word	0x000031a0


	//   ....[9]....
        /*01e4*/ 	.word	0x00004030


	//   ....[10]....
        /*01e8*/ 	.word	0x00004110


	//   ....[11]....
        /*01ec*/ 	.word	0x00004290


	//   ....[12]....
        /*01f0*/ 	.word	0x00004330


	//   ....[13]....
        /*01f4*/ 	.word	0x00004e50


	//   ....[14]....
        /*01f8*/ 	.word	0x00005550


	//   ....[15]....
        /*01fc*/ 	.word	0x00005610


	//   ....[16]....
        /*0200*/ 	.word	0x000058c0


	//   ....[17]....
        /*0204*/ 	.word	0x00005a80


	//   ....[18]....
        /*0208*/ 	.word	0x00006ad0


	//   ....[19]....
        /*020c*/ 	.word	0x00006b40


	//   ....[20]....
        /*0210*/ 	.word	0x00006b90


	//   ....[21]....
        /*0214*/ 	.word	0x00006bb0


	//   ....[22]....
        /*0218*/ 	.word	0x00006bd0


	//   ....[23]....
        /*021c*/ 	.word	0x000076a0


	//   ....[24]....
        /*0220*/ 	.word	0x00007b00


	//   ....[25]....
        /*0224*/ 	.word	0x00007b30


	//   ....[26]....
        /*0228*/ 	.word	0x00007b60


	//   ....[27]....
        /*022c*/ 	.word	0x00007b90


	//   ....[28]....
        /*0230*/ 	.word	0x00008010


	//   ....[29]....
        /*0234*/ 	.word	0x00008030


	//   ....[30]....
        /*0238*/ 	.word	0x00008c80


	//   ....[31]....
        /*023c*/ 	.word	0x00008ca0


	//   ....[32]....
        /*0240*/ 	.word	0x00009cd0


	//   ....[33]....
        /*0244*/ 	.word	0x0000a6a0


	//   ....[34]....
        /*0248*/ 	.word	0x0000af40


	//   ....[35]....
        /*024c*/ 	.word	0x0000af70


	//   ....[36]....
        /*0250*/ 	.word	0x0000afa0


	//   ....[37]....
        /*0254*/ 	.word	0x0000b050


	//   ....[38]....
        /*0258*/ 	.word	0x0000b080


	//   ....[39]....
        /*025c*/ 	.word	0x0000b0f0


	//   ....[40]....
        /*0260*/ 	.word	0x0000b120


	//   ....[41]....
        /*0264*/ 	.word	0x0000b130


	//   ....[42]....
        /*0268*/ 	.word	0x0000e020


	//   ....[43]....
        /*026c*/ 	.word	0x0000e560


	//   ....[44]....
        /*0270*/ 	.word	0x0000e6d0


	//   ....[45]....
        /*0274*/ 	.word	0x0000e730


	//   ....[46]....
        /*0278*/ 	.word	0x0000e7d0


	//   ....[47]....
        /*027c*/ 	.word	0x0000e8d0


	//   ....[48]....
        /*0280*/ 	.word	0x0000e940


	//   ....[49]....
        /*0284*/ 	.word	0x0000ea20


	//   ....[50]....
        /*0288*/ 	.word	0x0000ea90


	//   ....[51]....
        /*028c*/ 	.word	0x0000eb60


	//   ....[52]....
        /*0290*/ 	.word	0x0000ef70


	//----- nvinfo : EIATTR_REG_RECONFIG
	.align		4
.L_595:
        /*0294*/ 	.byte	0x01, 0x54
	.zero		2


	//----- nvinfo : EIATTR_SYSCALL_OFFSETS
	.align		4
        /*0298*/ 	.byte	0x04, 0x46
        /*029a*/ 	.short	(.L_597 - .L_596)


	//   ....[0]....
.L_596:
        /*029c*/ 	.word	0x00003370


	//   ....[1]....
        /*02a0*/ 	.word	0x0000a360


	//   ....[2]....
        /*02a4*/ 	.word	0x0000a4a0


	//   ....[3]....
        /*02a8*/ 	.word	0x0000a590


	//   ....[4]....
        /*02ac*/ 	.word	0x0000abd0


	//----- nvinfo : EIATTR_MBARRIER_INSTR_OFFSETS
	.align		4
.L_597:
        /*02b0*/ 	.byte	0x04, 0x39
        /*02b2*/ 	.short	(.L_599 - .L_598)


	//   ....[0]....
.L_598:
        /*02b4*/ 	.word	0x00000250
        /*02b8*/ 	.word	0x000000ff
        /*02bc*/ 	.word	0x00028c00
        /*02c0*/ 	.short	0x0100
        /*02c2*/ 	.byte	0x08
	.zero		1


	//   ....[1]....
        /*02c4*/ 	.word	0x00000260
        /*02c8*/ 	.word	0x000000ff
        /*02cc*/ 	.word	0x00028c20
        /*02d0*/ 	.short	0x0100
        /*02d2*/ 	.byte	0x08
	.zero		1


	//   ....[2]....
        /*02d4*/ 	.word	0x00000310
        /*02d8*/ 	.word	0x000000ff
        /*02dc*/ 	.word	0x00028c30
        /*02e0*/ 	.short	0x0100
        /*02e2*/ 	.byte	0x06
	.zero		1


	//   ....[3]....
        /*02e4*/ 	.word	0x00000320
        /*02e8*/ 	.word	0x000000ff
        /*02ec*/ 	.word	0x00028c40
        /*02f0*/ 	.short	0x0100
        /*02f2*/ 	.byte	0x06
	.zero		1


	//   ....[4]....
        /*02f4*/ 	.word	0x00000330
        /*02f8*/ 	.word	0x000000ff
        /*02fc*/ 	.word	0x00028c38
        /*0300*/ 	.short	0x0100
        /*0302*/ 	.byte	0x06
	.zero		1


	//   ....[5]....
        /*0304*/ 	.word	0x00000340
        /*0308*/ 	.word	0x000000ff
        /*030c*/ 	.word	0x00028c48
        /*0310*/ 	.short	0x0100
        /*0312*/ 	.byte	0x06
	.zero		1


	//   ....[6]....
        /*0314*/ 	.word	0x00000470
        /*0318*/ 	.word	0x000000ff
        /*031c*/ 	.word	0x00028c50
        /*0320*/ 	.short	0x0100
        /*0322*/ 	.byte	0x08
	.zero		1


	//   ....[7]....
        /*0324*/ 	.word	0x00000480
        /*0328*/ 	.word	0x000000ff
        /*032c*/ 	.word	0x00028c60
        /*0330*/ 	.short	0x0100
        /*0332*/ 	.byte	0x08
	.zero		1


	//   ....[8]....
        /*0334*/ 	.word	0x00000490
        /*0338*/ 	.word	0x000000ff
        /*033c*/ 	.word	0x00028c58
        /*0340*/ 	.short	0x0100
        /*0342*/ 	.byte	0x08
	.zero		1


	//   ....[9]....
        /*0344*/ 	.word	0x000004a0
        /*0348*/ 	.word	0x000000ff
        /*034c*/ 	.word	0x00028c68
        /*0350*/ 	.short	0x0100
        /*0352*/ 	.byte	0x08
	.zero		1


	//   ....[10]....
        /*0354*/ 	.word	0x00000590
        /*0358*/ 	.word	0x000000ff
        /*035c*/ 	.word	0x00028c70
        /*0360*/ 	.short	0x0100
        /*0362*/ 	.byte	0x06
	.zero		1


	//   ....[11]....
        /*0364*/ 	.word	0x000005a0
        /*0368*/ 	.word	0x000000ff
        /*036c*/ 	.word	0x00028c80
        /*0370*/ 	.short	0x0100
        /*0372*/ 	.byte	0x06
	.zero		1


	//   ....[12]....
        /*0374*/ 	.word	0x000005b0
        /*0378*/ 	.word	0x000000ff
        /*037c*/ 	.word	0x00028c78
        /*0380*/ 	.short	0x0100
        /*0382*/ 	.byte	0x06
	.zero		1


	//   ....[13]....
        /*0384*/ 	.word	0x000005c0
        /*0388*/ 	.word	0x000000ff
        /*038c*/ 	.word	0x00028c88
        /*0390*/ 	.short	0x0100
        /*0392*/ 	.byte	0x06
	.zero		1


	//   ....[14]....
        /*0394*/ 	.word	0x000006f0
        /*0398*/ 	.word	0x000000ff
        /*039c*/ 	.word	0x00028c90
        /*03a0*/ 	.short	0x0100
        /*03a2*/ 	.byte	0x08
	.zero		1


	//   ....[15]....
        /*03a4*/ 	.word	0x00000700
        /*03a8*/ 	.word	0x000000ff
        /*03ac*/ 	.word	0x00028ca0
        /*03b0*/ 	.short	0x0100
        /*03b2*/ 	.byte	0x08
	.zero		1


	//   ....[16]....
        /*03b4*/ 	.word	0x00000710
        /*03b8*/ 	.word	0x000000ff
        /*03bc*/ 	.word	0x00028c98
        /*03c0*/ 	.short	0x0100
        /*03c2*/ 	.byte	0x08
	.zero		1


	//   ....[17]....
        /*03c4*/ 	.word	0x00000720
        /*03c8*/ 	.word	0x000000ff
        /*03cc*/ 	.word	0x00028ca8
        /*03d0*/ 	.short	0x0100
        /*03d2*/ 	.byte	0x08
	.zero		1


	//   ....[18]....
        /*03d4*/ 	.word	0x00000850
        /*03d8*/ 	.word	0x000000ff
        /*03dc*/ 	.word	0x00028cb0
        /*03e0*/ 	.short	0x0100
        /*03e2*/ 	.byte	0x08
	.zero		1


	//   ....[19]....
        /*03e4*/ 	.word	0x00000860
        /*03e8*/ 	.word	0x000000ff
        /*03ec*/ 	.word	0x00028cc0
        /*03f0*/ 	.short	0x0100
        /*03f2*/ 	.byte	0x08
	.zero		1


	//   ....[20]....
        /*03f4*/ 	.word	0x00000870
        /*03f8*/ 	.word	0x000000ff
        /*03fc*/ 	.word	0x00028cb8
        /*0400*/ 	.short	0x0100
        /*0402*/ 	.byte	0x08
	.zero		1


	//   ....[21]....
        /*0404*/ 	.word	0x00000880
        /*0408*/ 	.word	0x000000ff
        /*040c*/ 	.word	0x00028cc8
        /*0410*/ 	.short	0x0100
        /*0412*/ 	.byte	0x08
	.zero		1


	//   ....[22]....
        /*0414*/ 	.word	0x00001410
        /*0418*/ 	.word	0x000000ff
        /*041c*/ 	.word	0x00028c50
        /*0420*/ 	.short	0x010a
        /*0422*/ 	.byte	0x05
	.zero		1


	//   ....[23]....
        /*0424*/ 	.word	0x00001700
        /*0428*/ 	.word	0x00000005
        /*042c*/ 	.word	0x00000000
        /*0430*/ 	.short	0x0101
        /*0432*/ 	.byte	0x3f
	.zero		1


	//   ....[24]....
        /*0434*/ 	.word	0x00002050
        /*0438*/ 	.word	0x000000ff
        /*043c*/ 	.word	0x00028c50
        /*0440*/ 	.short	0x010a
        /*0442*/ 	.byte	0x07
	.zero		1


	//   ....[25]....
        /*0444*/ 	.word	0x00002090
        /*0448*/ 	.word	0x000000ff
        /*044c*/ 	.word	0x00028c50
        /*0450*/ 	.short	0x010a
        /*0452*/ 	.byte	0x07
	.zero		1


	//   ....[26]....
        /*0454*/ 	.word	0x00002260
        /*0458*/ 	.word	0x00000005
        /*045c*/ 	.word	0x00000000
        /*0460*/ 	.short	0x0101
        /*0462*/ 	.byte	0x3f
	.zero		1


	//   ....[27]....
        /*0464*/ 	.word	0x000033b0
        /*0468*/ 	.word	0x000000ff
        /*046c*/ 	.word	0x00028c00
        /*0470*/ 	.short	0x010a
        /*0472*/ 	.byte	0x24
	.zero		1


	//   ....[28]....
        /*0474*/ 	.word	0x00003530
        /*0478*/ 	.word	0x000000ff
        /*047c*/ 	.word	0x00028c30
        /*0480*/ 	.short	0x010a
        /*0482*/ 	.byte	0x24
	.zero		1


	//   ....[29]....
        /*0484*/ 	.word	0x000035a0
        /*0488*/ 	.word	0x000000ff
        /*048c*/ 	.word	0x00028c30
        /*0490*/ 	.short	0x010a
        /*0492*/ 	.byte	0x24
	.zero		1


	//   ....[30]....
        /*0494*/ 	.word	0x00004750
        /*0498*/ 	.word	0x00000007
        /*049c*/ 	.word	0x00000000
        /*04a0*/ 	.short	0x0101
        /*04a2*/ 	.byte	0x3f
	.zero		1


	//   ....[31]....
        /*04a4*/ 	.word	0x00004b90
        /*04a8*/ 	.word	0x000000ff
        /*04ac*/ 	.word	0x00028c50
        /*04b0*/ 	.short	0x010a
        /*04b2*/ 	.byte	0x24
	.zero		1


	//   ....[32]....
        /*04b4*/ 	.word	0x00004be0
        /*04b8*/ 	.word	0x000000ff
        /*04bc*/ 	.word	0x00028c50
        /*04c0*/ 	.short	0x010a
        /*04c2*/ 	.byte	0x24
	.zero		1


	//   ....[33]....
        /*04c4*/ 	.word	0x00004e70
        /*04c8*/ 	.word	0x0000000e
        /*04cc*/ 	.word	0x00000000
        /*04d0*/ 	.short	0x0101
        /*04d2*/ 	.byte	0x3f
	.zero		1


	//   ....[34]....
        /*04d4*/ 	.word	0x00004f70
        /*04d8*/ 	.word	0x000000ff
        /*04dc*/ 	.word	0x00028c30
        /*04e0*/ 	.short	0x010a
        /*04e2*/ 	.byte	0x07
	.zero		1


	//   ....[35]....
        /*04e4*/ 	.word	0x00004fb0
        /*04e8*/ 	.word	0x000000ff
        /*04ec*/ 	.word	0x00028c30
        /*04f0*/ 	.short	0x010a
        /*04f2*/ 	.byte	0x07
	.zero		1


	//   ....[36]....
        /*04f4*/ 	.word	0x00005dc0
        /*04f8*/ 	.word	0x00000098
        /*04fc*/ 	.word	0x00000000
        /*0500*/ 	.short	0x0101
        /*0502*/ 	.byte	0x3f
	.zero		1


	//   ....[37]....
        /*0504*/ 	.word	0x00006830
        /*0508*/ 	.word	0x000000ff
        /*050c*/ 	.word	0x00028c50
        /*0510*/ 	.short	0x010a
        /*0512*/ 	.byte	0x07
	.zero		1


	//   ....[38]....
        /*0514*/ 	.word	0x00006870
        /*0518*/ 	.word	0x000000ff
        /*051c*/ 	.word	0x00028c50
        /*0520*/ 	.short	0x010a
        /*0522*/ 	.byte	0x07
	.zero		1


	//   ....[39]....
        /*0524*/ 	.word	0x00006af0
        /*0528*/ 	.word	0x000000ab
        /*052c*/ 	.word	0x00000000
        /*0530*/ 	.short	0x0101
        /*0532*/ 	.byte	0x3f
	.zero		1


	//   ....[40]....
        /*0534*/ 	.word	0x00007660
        /*0538*/ 	.word	0x000000ff
        /*053c*/ 	.word	0x00000000
        /*0540*/ 	.short	0x0101
        /*0542*/ 	.byte	0x04
	.zero		1


	//   ....[41]....
        /*0544*/ 	.word	0x0000a8c0
        /*0548*/ 	.word	0x000000ff
        /*054c*/ 	.word	0x00028c40
        /*0550*/ 	.short	0x010a
        /*0552*/ 	.byte	0x26
	.zero		1


	//   ....[42]....
        /*0554*/ 	.word	0x0000b240
        /*0558*/ 	.word	0x000000ff
        /*055c*/ 	.word	0x00028c00
        /*0560*/ 	.short	0x0107
        /*0562*/ 	.byte	0x26
	.zero		1


	//   ....[43]....
        /*0564*/ 	.word	0x0000b280
        /*0568*/ 	.word	0x000000ff
        /*056c*/ 	.word	0x00028c00
        /*0570*/ 	.short	0x0101
        /*0572*/ 	.byte	0x26
	.zero		1


	//   ....[44]....
        /*0574*/ 	.word	0x0000b290
        /*0578*/ 	.word	0x000000ff
        /*057c*/ 	.word	0x00028c20
        /*0580*/ 	.short	0x010a
        /*0582*/ 	.byte	0x26
	.zero		1


	//   ....[45]....
        /*0584*/ 	.word	0x0000b2f0
        /*0588*/ 	.word	0x000000ff
        /*058c*/ 	.word	0x00028c60
        /*0590*/ 	.short	0x010a
        /*0592*/ 	.byte	0x26
	.zero		1


	//   ....[46]....
        /*0594*/ 	.word	0x0000be80
        /*0598*/ 	.word	0x000000ff
        /*059c*/ 	.word	0x00028c48
        /*05a0*/ 	.short	0x010a
        /*05a2*/ 	.byte	0x26
	.zero		1


	//   ....[47]....
        /*05a4*/ 	.word	0x0000c050
        /*05a8*/ 	.word	0x000000ff
        /*05ac*/ 	.word	0x00028c68
        /*05b0*/ 	.short	0x010a
        /*05b2*/ 	.byte	0x26
	.zero		1


	//   ....[48]....
        /*05b4*/ 	.word	0x0000c9f0
        /*05b8*/ 	.word	0x000000ff
        /*05bc*/ 	.word	0x00028c40
        /*05c0*/ 	.short	0x010a
        /*05c2*/ 	.byte	0x26
	.zero		1


	//   ....[49]....
        /*05c4*/ 	.word	0x0000cbd0
        /*05c8*/ 	.word	0x000000ff
        /*05cc*/ 	.word	0x00028c60
        /*05d0*/ 	.short	0x010a
        /*05d2*/ 	.byte	0x26
	.zero		1


	//   ....[50]....
        /*05d4*/ 	.word	0x0000d5b0
        /*05d8*/ 	.word	0x000000ff
        /*05dc*/ 	.word	0x00028c48
        /*05e0*/ 	.short	0x010a
        /*05e2*/ 	.byte	0x26
	.zero		1


	//   ....[51]....
        /*05e4*/ 	.word	0x0000d790
        /*05e8*/ 	.word	0x000000ff
        /*05ec*/ 	.word	0x00028c68
        /*05f0*/ 	.short	0x010a
        /*05f2*/ 	.byte	0x26
	.zero		1


	//   ....[52]....
        /*05f4*/ 	.word	0x0000dfb0
        /*05f8*/ 	.word	0x00000002
        /*05fc*/ 	.word	0x00028c20
        /*0600*/ 	.short	0x010a
        /*0602*/ 	.byte	0x3f
	.zero		1


	//   ....[53]....
        /*0604*/ 	.word	0x0000e130
        /*0608*/ 	.word	0x00000007
        /*060c*/ 	.word	0x00000000
        /*0610*/ 	.short	0x010a
        /*0612*/ 	.byte	0x3f
	.zero		1


	//   ....[54]....
        /*0614*/ 	.word	0x0000e1a0
        /*0618*/ 	.word	0x00000005
        /*061c*/ 	.word	0x00000000
        /*0620*/ 	.short	0x010a
        /*0622*/ 	.byte	0x3f
	.zero		1


	//   ....[55]....
        /*0624*/ 	.word	0x0000e200
        /*0628*/ 	.word	0x00000005
        /*062c*/ 	.word	0x00000000
        /*0630*/ 	.short	0x010a
        /*0632*/ 	.byte	0x3f
	.zero		1


	//   ....[56]....
        /*0634*/ 	.word	0x0000e230
        /*0638*/ 	.word	0x00000003
        /*063c*/ 	.word	0x00000000
        /*0640*/ 	.short	0x010a
        /*0642*/ 	.byte	0x3f
	.zero		1


	//   ....[57]....
        /*0644*/ 	.word	0x0000e2a0
        /*0648*/ 	.word	0x00000006
        /*064c*/ 	.word	0x00028c50
        /*0650*/ 	.short	0x010a
        /*0652*/ 	.byte	0x3f
	.zero		1


	//   ....[58]....
        /*0654*/ 	.word	0x0000e300
        /*0658*/ 	.word	0x00000006
        /*065c*/ 	.word	0x00028c50
        /*0660*/ 	.short	0x010a
        /*0662*/ 	.byte	0x3f
	.zero		1


	//   ....[59]....
        /*0664*/ 	.word	0x0000e360
        /*0668*/ 	.word	0x00000006
        /*066c*/ 	.word	0x00028c00
        /*0670*/ 	.short	0x010a
        /*0672*/ 	.byte	0x3f
	.zero		1


	//   ....[60]....
        /*0674*/ 	.word	0x0000e3c0
        /*0678*/ 	.word	0x00000008
        /*067c*/ 	.word	0x00028c30
        /*0680*/ 	.short	0x010a
        /*0682*/ 	.byte	0x3f
	.zero		1


	//   ....[61]....
        /*0684*/ 	.word	0x0000e410
        /*0688*/ 	.word	0x0000000e
        /*068c*/ 	.word	0x00028c50
        /*0690*/ 	.short	0x010a
        /*0692*/ 	.byte	0x3f
	.zero		1


	//   ....[62]....
        /*0694*/ 	.word	0x0000e470
        /*0698*/ 	.word	0x00000005
        /*069c*/ 	.word	0x00028c30
        /*06a0*/ 	.short	0x010a
        /*06a2*/ 	.byte	0x3f
	.zero		1


	//   ....[63]....
        /*06a4*/ 	.word	0x0000e4c0
        /*06a8*/ 	.word	0x000000ab
        /*06ac*/ 	.word	0x00028c50
        /*06b0*/ 	.short	0x010a
        /*06b2*/ 	.byte	0x3f
	.zero		1


	//   ....[64]....
        /*06b4*/ 	.word	0x0000e620
        /*06b8*/ 	.word	0x00000003
        /*06bc*/ 	.word	0x00028c40
        /*06c0*/ 	.short	0x010a
        /*06c2*/ 	.byte	0x3f
	.zero		1


	//   ....[65]....
        /*06c4*/ 	.word	0x0000eba0
        /*06c8*/ 	.word	0x00000003
        /*06cc*/ 	.word	0x00028c20
        /*06d0*/ 	.short	0x010a
        /*06d2*/ 	.byte	0x3f
	.zero		1


	//   ....[66]....
        /*06d4*/ 	.word	0x0000ec00
        /*06d8*/ 	.word	0x00000003
        /*06dc*/ 	.word	0x00028c60
        /*06e0*/ 	.short	0x010a
        /*06e2*/ 	.byte	0x3f
	.zero		1


	//   ....[67]....
        /*06e4*/ 	.word	0x0000ec60
        /*06e8*/ 	.word	0x00000003
        /*06ec*/ 	.word	0x00028c48
        /*06f0*/ 	.short	0x010a
        /*06f2*/ 	.byte	0x3f
	.zero		1


	//   ....[68]....
        /*06f4*/ 	.word	0x0000ecc0
        /*06f8*/ 	.word	0x00000003
        /*06fc*/ 	.word	0x00028c68
        /*0700*/ 	.short	0x010a
        /*0702*/ 	.byte	0x3f
	.zero		1


	//   ....[69]....
        /*0704*/ 	.word	0x0000ed20
        /*0708*/ 	.word	0x00000003
        /*070c*/ 	.word	0x00028c40
        /*0710*/ 	.short	0x010a
        /*0712*/ 	.byte	0x3f
	.zero		1


	//   ....[70]....
        /*0714*/ 	.word	0x0000ed80
        /*0718*/ 	.word	0x00000003
        /*071c*/ 	.word	0x00028c60
        /*0720*/ 	.short	0x010a
        /*0722*/ 	.byte	0x3f
	.zero		1


	//   ....[71]....
        /*0724*/ 	.word	0x0000ede0
        /*0728*/ 	.word	0x00000003
        /*072c*/ 	.word	0x00028c48
        /*0730*/ 	.short	0x010a
        /*0732*/ 	.byte	0x3f
	.zero		1


	//   ....[72]....
        /*0734*/ 	.word	0x0000ee40
        /*0738*/ 	.word	0x00000003
        /*073c*/ 	.word	0x00028c68
        /*0740*/ 	.short	0x010a
        /*0742*/ 	.byte	0x3f
	.zero		1


	//   ....[73]....
        /*0744*/ 	.word	0x0000ee90
        /*0748*/ 	.word	0x00000002
        /*074c*/ 	.word	0x00028c20
        /*0750*/ 	.short	0x010a
        /*0752*/ 	.byte	0x3f
	.zero		1


	//   ....[74]....
        /*0754*/ 	.word	0x0000f030
        /*0758*/ 	.word	0x00000007
        /*075c*/ 	.word	0x00000000
        /*0760*/ 	.short	0x010a
        /*0762*/ 	.byte	0x3f
	.zero		1


	//   ....[75]....
        /*0764*/ 	.word	0x0000f080
        /*0768*/ 	.word	0x00000005
        /*076c*/ 	.word	0x00000000
        /*0770*/ 	.short	0x010a
        /*0772*/ 	.byte	0x3f
	.zero		1


	//   ....[76]....
        /*0774*/ 	.word	0x0000f0d0
        /*0778*/ 	.word	0x00000005
        /*077c*/ 	.word	0x00000000
        /*0780*/ 	.short	0x010a
        /*0782*/ 	.byte	0x3f
	.zero		1


	//----- nvinfo : EIATTR_NUM_MBARRIERS
	.align		4
.L_599:
        /*0784*/ 	.byte	0x03, 0x38
        /*0786*/ 	.short	0x0016


	//----- nvinfo : EIATTR_EXIT_INSTR_OFFSETS
	.align		4
        /*0788*/ 	.byte	0x04, 0x1c
        /*078a*/ 	.short	(.L_601 - .L_600)


	//   ....[0]....
.L_600:
        /*078c*/ 	.word	0x0000e280


	//----- nvinfo : EIATTR_MAX_THREADS
	.align		4
.L_601:
        /*0790*/ 	.byte	0x04, 0x05
        /*0792*/ 	.short	(.L_603 - .L_602)
.L_602:
        /*0794*/ 	.word	0x00000180
        /*0798*/ 	.word	0x00000001
        /*079c*/ 	.word	0x00000001


	//----- nvinfo : EIATTR_CRS_STACK_SIZE
	.align		4
.L_603:
        /*07a0*/ 	.byte	0x04, 0x1e
        /*07a2*/ 	.short	(.L_605 - .L_604)
.L_604:
        /*07a4*/ 	.word	0x00000000


	//----- nvinfo : EIATTR_CBANK_PARAM_SIZE
	.align		4
.L_605:
        /*07a8*/ 	.byte	0x03, 0x19
        /*07aa*/ 	.short	0x0a70


	//----- nvinfo : EIATTR_PARAM_CBANK
	.align		4
        /*07ac*/ 	.byte	0x04, 0x0a
        /*07ae*/ 	.short	(.L_607 - .L_606)
	.align		4
.L_606:
        /*07b0*/ 	.word	index@(.nv.constant0._ZN7cutlass13device_kernelIN5flash11enable_sm90INS1_16FlashAttnFwdSm90INS1_25CollectiveMainloopFwdSm90ILi2EN4cute5tupleIJNS5_1CILi1EEES8_S8_EEENS6_IJNS7_ILi64EEESA_SA_EEELi512ENS_6half_tEfNS_4arch4Sm90ELb0ELb0ELb1ELb0ELb0ELb0ELb0ELb0ELb0ELb1ELb1ELb0EEENS1_21CollectiveEpilogueFwdINS6_IJSA_NS7_ILi512EEESA_EEES9_SC_SE_Li256ELb0ELb1ELb1ELb0EEENS1_19SingleTileSchedulerILb0ELb1ELb1ELi64EEEEEEEEEvNT_6ParamsE)
        /*07b4*/ 	.short	0x0210
        /*07b6*/ 	.short	0x0a70


	//----- nvinfo : EIATTR_SW_WAR
	.align		4
.L_607:
        /*07b8*/ 	.byte	0x04, 0x36
        /*07ba*/ 	.short	(.L_609 - .L_608)
.L_608:
        /*07bc*/ 	.word	0x00000008
.L_609:


//--------------------- .nv.info._ZN7cutlass13device_kernelIN5flash11enable_sm90INS1_16FlashAttnFwdSm90INS1_25CollectiveMainloopFwdSm90ILi2EN4cute5tupleIJNS5_1CILi1EEES8_S8_EEENS6_IJNS7_ILi64EEESA_SA_EEELi512ENS_6half_tEfNS_4arch4Sm90ELb0ELb0ELb1ELb0ELb0ELb0ELb1ELb0ELb0ELb1ELb1ELb0EEENS1_21CollectiveEpilogueFwdINS6_IJSA_NS7_ILi512EEESA_EEES9_SC_SE_Li256ELb0ELb1ELb1ELb0EEENS1_19SingleTileSchedulerILb0ELb1ELb1ELi64EEEEEEEEEvNT_6ParamsE --------------------------
	.section	.nv.info._ZN7cutlass13device_kernelIN5flash11enable_sm90INS1_16FlashAttnFwdSm90INS1_25CollectiveMainloopFwdSm90ILi2EN4cute5tupleIJNS5_1CILi1EEES8_S8_EEENS6_IJNS7_ILi64EEESA_SA_EEELi512ENS_6half_tEfNS_4arch4Sm90ELb0ELb0ELb1ELb0ELb0ELb0ELb1ELb0ELb0ELb1ELb1ELb0EEENS1_21CollectiveEpilogueFwdINS6_IJSA_NS7_ILi512EEESA_EEES9_SC_SE_Li256ELb0ELb1ELb1ELb0EEENS1_19SingleTileSchedulerILb0ELb1ELb1ELi64EEEEEEEEEvNT_6ParamsE,"",@"SHT_CUDA_INFO"
	.sectionflags	@""
	.align	4


	//----- nvinfo : EIATTR_CUDA_API_VERSION
	.align		4
        /*0000*/ 	.byte	0x04, 0x37
        /*0002*/ 	.short	(.L_611 - .L_610)
.L_610:
        /*0004*/ 	.word	0x00000082


	//----- nvinfo : EIATTR_KPARAM_INFO
	.align		4
.L_611:
        /*0008*/ 	.byte	0x04, 0x17
        /*000a*/ 	.short	(.L_613 - .L_612)
.L_612:
        /*000c*/ 	.word	0x00000000
        /*0010*/ 	.short	0x0000
        /*0012*/ 	.short	0x0070
        /*0014*/ 	.byte	0x00, 0xf0, 0x01, 0x2c


	//----- nvinfo : EIATTR_SPARSE_MMA_MASK
	.align		4
.L_613:
        /*0018*/ 	.byte	0x03, 0x50
        /*001a*/ 	.short	0x0000


	//----- nvinfo : EIATTR_MAXREG_COUNT
	.align		4
        /*001c*/ 	.byte	0x03, 0x1b
        /*001e*/ 	.short	0x00a8


	//----- nvinfo : EIATTR_NUM_BARRIERS
	.align		4
        /*0020*/ 	.byte	0x02, 0x4c
        /*0022*/ 	.byte	0x10
	.zero		1


	//----- nvinfo : EIATTR_EXTERNS
	.align		4
        /*0024*/ 	.byte	0x04, 0x0f
        /*0026*/ 	.short	(.L_615 - .L_614)


	//   ....[0]....
	.align		4
.L_614:
        /*0028*/ 	.word	index@(__assertfail)


	//----- nvinfo : EIATTR_ANNOTATIONS
	.align		4
.L_615:
        /*002c*/ 	.byte	0x04, 0x55
        /*002e*/ 	.short	(.L_617 - .L_616)


	//   ....[0]....
.L_616:
        /* <DEDUP_REMOVED lines=17> */


	//----- nvinfo : EIATTR_MERCURY_ISA_VERSION
	.align		4
.L_617:
        /*0128*/ 	.byte	0x03, 0x5f
        /*012a*/ 	.short	0x0101


	//----- nvinfo : EIATTR_INT_WARP_WIDE_INSTR_OFFSETS
	.align		4
        /*012c*/ 	.byte	0x04, 0x31
        /*012e*/ 	.short	(.L_619 - .L_618)


	//   ....[0]....
.L_618:
        /*0130*/ 	.word	0x00000130


	//   ....[1]....
        /*0134*/ 	.word	0x00000170


	//   ....[2]....
        /*0138*/ 	.word	0x000001e0


	//   ....[3]....
        /*013c*/ 	.word	0x000001f0


	//----- nvinfo : EIATTR_COOP_GROUP_MASK_REGIDS
	.align		4
.L_619:
        /*0140*/ 	.byte	0x04, 0x29
        /*0142*/ 	.short	(.L_621 - .L_620)


	//   ....[0]....
.L_620:
        /*0144*/ 	.word	0xffffffff


	//   ....[1]....
        /*0148*/ 	.word	0xffffffff


	//   ....[2]....
        /*014c*/ 	.word	0xffffffff


	//   ....[3]....
        /*0150*/ 	.word	0xffffffff


	//   ....[4]....
        /*0154*/ 	.word	0xffffffff


	//   ....[5]....
        /*0158*/ 	.word	0xffffffff


	//   ....[6]....
        /*015c*/ 	.word	0xffffffff


	//   ....[7]....
        /*0160*/ 	.word	0xffffffff


	//   ....[8]....
        /*0164*/ 	.word	0xffffffff


	//   ....[9]....
        /*0168*/ 	.word	0xffffffff


	//   ....[10]....
        /*016c*/ 	.word	0xffffffff


	//   ....[11]....
        /*0170*/ 	.word	0xffffffff


	//   ....[12]....
        /*0174*/ 	.word	0xffffffff


	//   ....[13]....
        /*0178*/ 	.word	0xffffffff


	//   ....[14]....
        /*017c*/ 	.word	0xffffffff


	//   ....[15]....
        /*0180*/ 	.word	0xffffffff


	//   ....[16]....
        /*0184*/ 	.word	0xffffffff


	//   ....[17]....
        /*0188*/ 	.word	0xffffffff


	//   ....[18]....
        /*018c*/ 	.word	0xffffffff


	//   ....[19]....
        /*0190*/ 	.word	0xffffffff


	//   ....[20]....
        /*0194*/ 	.word	0xffffffff


	//   ....[21]....
        /*0198*/ 	.word	0xffffffff


	//   ....[22]....
        /*019c*/ 	.word	0xffffffff


	//   ....[23]....
        /*01a0*/ 	.word	0xffffffff


	//   ....[24]....
        /*01a4*/ 	.word	0xffffffff


	//   ....[25]....
        /*01a8*/ 	.word	0xffffffff


	//   ....[26]....
        /*01ac*/ 	.word	0xffffffff


	//   ....[27]....
        /*01b0*/ 	.word	0xffffffff


	//   ....[28]....
        /*01b4*/ 	.word	0xffffffff


	//   ....[29]....
        /*01b8*/ 	.word	0xffffffff


	//   ....[30]....
        /*01bc*/ 	.word	0xffffffff


	//   ....[31]....
        /*01c0*/ 	.word	0xffffffff


	//   ....[32]....
        /*01c4*/ 	.word	0xffffffff


	//   ....[33]....
        /*01c8*/ 	.word	0xffffffff


	//   ....[34]....
        /*01cc*/ 	.word	0xffffffff


	//   ....[35]....
        /*01d0*/ 	.word	0xffffffff


	//   ....[36]....
        /*01d4*/ 	.word	0xffffffff


	//   ....[37]....
        /*01d8*/ 	.word	0xffffffff


	//   ....[38]....
        /*01dc*/ 	.word	0xffffffff


	//   ....[39]....
        /*01e0*/ 	.word	0xffffffff


	//   ....[40]....
        /*01e4*/ 	.word	0xffffffff


	//   ....[41]....
        /*01e8*/ 	.word	0xffffffff


	//   ....[42]....
        /*01ec*/ 	.word	0xffffffff


	//   ....[43]....
        /*01f0*/ 	.word	0xffffffff


	//   ....[44]....
        /*01f4*/ 	.word	0xffffffff


	//   ....[45]....
        /*01f8*/ 	.word	0xffffffff


	//   ....[46]....
        /*01fc*/ 	.word	0xffffffff


	//   ....[47]....
        /*0200*/ 	.word	0xffffffff


	//   ....[48]....
        /*0204*/ 	.word	0xffffffff


	//   ....[49]....
        /*0208*/ 	.word	0xffffffff


	//   ....[50]....
        /*020c*/ 	.word	0xffffffff


	//   ....[51]....
        /*0210*/ 	.word	0xffffffff


	//   ....[52]....
        /*0214*/ 	.word	0xffffffff


	//   ....[53]....
        /*0218*/ 	.word	0x0500000f


	//   ....[54]....
        /*021c*/ 	.word	0x0500000f


	//   ....[55]....
        /*0220*/ 	.word	0x0500000f


	//   ....[56]....
        /*0224*/ 	.word	0x0500000f


	//   ....[57]....
        /*0228*/ 	.word	0x0500000f


	//   ....[58]....
        /*022c*/ 	.word	0x0500000f


	//   ....[59]....
        /*0230*/ 	.word	0x0500000f


	//   ....[60]....
        /*0234*/ 	.word	0x0500000f


	//   ....[61]....
        /*0238*/ 	.word	0x0500000f


	//   ....[62]....
        /*023c*/ 	.word	0x0500000f


	//   ....[63]....
        /*0240*/ 	.word	0x0500000f


	//   ....[64]....
        /*0244*/ 	.word	0x0500000f


	//   ....[65]....
        /*0248*/ 	.word	0x0500000f


	//   ....[66]....
        /*024c*/ 	.word	0x0500000f


	//   ....[67]....
        /*0250*/ 	.word	0x0500000f


	//   ....[68]....
        /*0254*/ 	.word	0x0500000f


	//   ....[69]....
        /*0258*/ 	.word	0x0500000f


	//   ....[70]....
        /*025c*/ 	.word	0x0500000f


	//----- nvinfo : EIATTR_COOP_GROUP_INSTR_OFFSETS
	.align		4
.L_621:
        /*0260*/ 	.byte	0x04, 0x28
        /*0262*/ 	.short	(.L_623 - .L_622)


	//   ....[0]....
.L_622:
        /*0264*/ 	.word	0x00000070


	//   ....[1]....
        /*0268*/ 	.word	0x00000140


	//   ....[2]....
        /*026c*/ 	.word	0x00000190


	//   ....[3]....
        /*0270*/ 	.word	0x000003a0


	//   ....[4]....
        /*0274*/ 	.word	0x00000500


	//   ....[5]....
        /*0278*/ 	.word	0x00000620


	//   ....[6]....
        /*027c*/ 	.word	0x00000780


	//   ....[7]....
        /*0280*/ 	.word	0x00001380


	//   ....[8]....
        /*0284*/ 	.word	0x000031d0


	//   ....[9]....
        /*0288*/ 	.word	0x00004310


	//   ....[10]....
        /*028c*/ 	.word	0x00005880


	//   ....[11]....
        /*0290*/ 	.word	0x00005910


	//   ....[12]....
        /*0294*/ 	.word	0x00005b40


	//   ....[13]....
        /*0298*/ 	.word	0x00005bc0


	//   ....[14]....
        /*029c*/ 	.word	0x00006600


	//   ....[15]....
        /*02a0*/ 	.word	0x00007030


	//   ....[16]....
        /*02a4*/ 	.word	0x00008220


	//   ....[17]....
        /*02a8*/ 	.word	0x000082f0


	//   ....[18]....
        /*02ac*/ 	.word	0x000085c0


	//   ....[19]....
        /*02b0*/ 	.word	0x00008790


	//   ....[20]....
        /*02b4*/ 	.word	0x00009720


	//   ....[21]....
        /*02b8*/ 	.word	0x00009790


	//   ....[22]....
        /*02bc*/ 	.word	0x000097f0


	//   ....[23]....
        /*02c0*/ 	.word	0x00009820


	//   ....[24]....
        /*02c4*/ 	.word	0x00009840


	//   ....[25]....
        /*02c8*/ 	.word	0x0000a2e0


	//   ....[26]....
        /*02cc*/ 	.word	0x0000a800


	//   ....[27]....
        /*02d0*/ 	.word	0x0000a830


	//   ....[28]....
        /*02d4*/ 	.word	0x0000a860


	//   ....[29]....
        /*02d8*/ 	.word	0x0000a870


	//   ....[30]....
        /*02dc*/ 	.word	0x0000ad10


	//   ....[31]....
        /*02e0*/ 	.word	0x0000ad40


	//   ....[32]....
        /*02e4*/ 	.word	0x0000b9b0


	//   ....[33]....
        /*02e8*/ 	.word	0x0000b9d0


	//   ....[34]....
        /*02ec*/ 	.word	0x0000ca60


	//   ....[35]....
        /*02f0*/ 	.word	0x0000d510


	//   ....[36]....
        /*02f4*/ 	.word	0x0000de60


	//   ....[37]....
        /*02f8*/ 	.word	0x0000de80


	//   ....[38]....
        /*02fc*/ 	.word	0x0000df10


	//   ....[39]....
        /*0300*/ 	.word	0x0000df40


	//   ....[40]....
        /*0304*/ 	.word	0x0000df90


	//   ....[41]....
        /*0308*/ 	.word	0x0000dfe0


	//   ....[42]....
        /*030c*/ 	.word	0x0000e010


	//   ....[43]....
        /*0310*/ 	.word	0x0000e020


	//   ....[44]....
        /*0314*/ 	.word	0x0000e9c0


	//   ....[45]....
        /*0318*/ 	.word	0x0000e9e0


	//   ....[46]....
        /*031c*/ 	.word	0x0000ea00


	//   ....[47]....
        /*0320*/ 	.word	0x0000eb20


	//   ....[48]....
        /*0324*/ 	.word	0x0000ecd0


	//   ....[49]....
        /*0328*/ 	.word	0x0000ed00


	//   ....[50]....
        /*032c*/ 	.word	0x0000ee50


	//   ....[51]....
        /*0330*/ 	.word	0x0000ee60


	//   ....[52]....
        /*0334*/ 	.word	0x00011f20


	//   ....[53]....
        /*0338*/ 	.word	0x000123e0


	//   ....[54]....
        /*033c*/ 	.word	0x00012560


	//   ....[55]....
        /*0340*/ 	.word	0x000125b0


	//   ....[56]....
        /*0344*/ 	.word	0x000126c0


	//   ....[57]....
        /*0348*/ 	.word	0x00012770


	//   ....[58]....
        /*034c*/ 	.word	0x00012860


	//   ....[59]....
        /*0350*/ 	.word	0x000128c0


	//   ....[60]....
        /*0354*/ 	.word	0x000129b0


	//   ....[61]....
        /*0358*/ 	.word	0x00012a00


	//   ....[62]....
        /*035c*/ 	.word	0x00012a90


	//   ....[63]....
        /*0360*/ 	.word	0x00012bb0


	//   ....[64]....
        /*0364*/ 	.word	0x00012ec0


	//   ....[65]....
        /*0368*/ 	.word	0x00012f10


	//   ....[66]....
        /*036c*/ 	.word	0x00013100


	//   ....[67]....
        /*0370*/ 	.word	0x00013150


	//   ....[68]....
        /*0374*/ 	.word	0x00013380


	//   ....[69]....
        /*0378*/ 	.word	0x000133d0


	//   ....[70]....
        /*037c*/ 	.word	0x000137e0


	//----- nvinfo : EIATTR_REG_RECONFIG
	.align		4
.L_623:
        /*0380*/ 	.byte	0x01, 0x54
	.zero		2


	//----- nvinfo : EIATTR_SYSCALL_OFFSETS
	.align		4
        /*0384*/ 	.byte	0x04, 0x46
        /*0386*/ 	.short	(.L_625 - .L_624)


	//   ....[0]....
.L_624:
        /*0388*/ 	.word	0x00003380


	//   ....[1]....
        /*038c*/ 	.word	0x0000d150


	//   ....[2]....
        /*0390*/ 	.word	0x0000d290


	//   ....[3]....
        /*0394*/ 	.word	0x0000d380


	//   ....[4]....
        /*0398*/ 	.word	0x0000daa0


	//   ....[5]....
        /*039c*/ 	.word	0x0000e330


	//----- nvinfo : EIATTR_MBARRIER_INSTR_OFFSETS
	.align		4
.L_625:
        /*03a0*/ 	.byte	0x04, 0x39
        /*03a2*/ 	.short	(.L_627 - .L_626)


	//   ....[0]....
.L_626:
        /*03a4*/ 	.word	0x00000280
        /*03a8*/ 	.word	0x000000ff
        /*03ac*/ 	.word	0x00038800
        /*03b0*/ 	.short	0x0100
        /*03b2*/ 	.byte	0x08
	.zero		1


	//   ....[1]....
        /*03b4*/ 	.word	0x00000290
        /*03b8*/ 	.word	0x000000ff
        /*03bc*/ 	.word	0x00038810
        /*03c0*/ 	.short	0x0100
        /*03c2*/ 	.byte	0x08
	.zero		1


	//   ....[2]....
        /*03c4*/ 	.word	0x000002a0
        /*03c8*/ 	.word	0x000000ff
        /*03cc*/ 	.word	0x00038820
        /*03d0*/ 	.short	0x0100
        /*03d2*/ 	.byte	0x08
	.zero		1


	//   ....[3]....
        /*03d4*/ 	.word	0x00000350
        /*03d8*/ 	.word	0x000000ff
        /*03dc*/ 	.word	0x00038830
        /*03e0*/ 	.short	0x0100
        /*03e2*/ 	.byte	0x06
	.zero		1


	//   ....[4]....
        /*03e4*/ 	.word	0x00000360
        /*03e8*/ 	.word	0x000000ff
        /*03ec*/ 	.word	0x00038840
        /*03f0*/ 	.short	0x0100
        /*03f2*/ 	.byte	0x06
	.zero		1


	//   ....[5]....
        /*03f4*/ 	.word	0x00000370
        /*03f8*/ 	.word	0x000000ff
        /*03fc*/ 	.word	0x00038838
        /*0400*/ 	.short	0x0100
        /*0402*/ 	.byte	0x06
	.zero		1


	//   ....[6]....
        /*0404*/ 	.word	0x00000380
        /*0408*/ 	.word	0x000000ff
        /*040c*/ 	.word	0x00038848
        /*0410*/ 	.short	0x0100
        /*0412*/ 	.byte	0x06
	.zero		1


	//   ....[7]....
        /*0414*/ 	.word	0x000004b0
        /*0418*/ 	.word	0x000000ff
        /*041c*/ 	.word	0x00038850
        /*0420*/ 	.short	0x0100
        /*0422*/ 	.byte	0x08
	.zero		1


	//   ....[8]....
        /*0424*/ 	.word	0x000004c0
        /*0428*/ 	.word	0x000000ff
        /*042c*/ 	.word	0x00038860
        /*0430*/ 	.short	0x0100
        /*0432*/ 	.byte	0x08
	.zero		1


	//   ....[9]....
        /*0434*/ 	.word	0x000004d0
        /*0438*/ 	.word	0x000000ff
        /*043c*/ 	.word	0x00038858
        /*0440*/ 	.short	0x0100
        /*0442*/ 	.byte	0x08
	.zero		1


	//   ....[10]....
        /*0444*/ 	.word	0x000004e0
        /*0448*/ 	.word	0x000000ff
        /*044c*/ 	.word	0x00038868
        /*0450*/ 	.short	0x0100
        /*0452*/ 	.byte	0x08
	.zero		1


	//   ....[11]....
        /*0454*/ 	.word	0x000005d0
        /*0458*/ 	.word	0x000000ff
        /*045c*/ 	.word	0x00038870
        /*0460*/ 	.short	0x0100
        /*0462*/ 	.byte	0x06
	.zero		1


	//   ....[12]....
        /*0464*/ 	.word	0x000005e0
        /*0468*/ 	.word	0x000000ff
        /*046c*/ 	.word	0x00038880
        /*0470*/ 	.short	0x0100
        /*0472*/ 	.byte	0x06
	.zero		1


	//   ....[13]....
        /*0474*/ 	.word	0x000005f0
        /*0478*/ 	.word	0x000000ff
        /*047c*/ 	.word	0x00038878
        /*0480*/ 	.short	0x0100
        /*0482*/ 	.byte	0x06
	.zero		1


	//   ....[14]....
        /*0484*/ 	.word	0x00000600
        /*0488*/ 	.word	0x000000ff
        /*048c*/ 	.word	0x00038888
        /*0490*/ 	.short	0x0100
        /*0492*/ 	.byte	0x06
	.zero		1


	//   ....[15]....
        /*0494*/ 	.word	0x00000730
        /*0498*/ 	.word	0x000000ff
        /*049c*/ 	.word	0x00038890
        /*04a0*/ 	.short	0x0100
        /*04a2*/ 	.byte	0x08
	.zero		1


	//   ....[16]....
        /*04a4*/ 	.word	0x00000740
        /*04a8*/ 	.word	0x000000ff
        /*04ac*/ 	.word	0x000388a0
        /*04b0*/ 	.short	0x0100
        /*04b2*/ 	.byte	0x08
	.zero		1


	//   ....[17]....
        /*04b4*/ 	.word	0x00000750
        /*04b8*/ 	.word	0x000000ff
        /*04bc*/ 	.word	0x00038898
        /*04c0*/ 	.short	0x0100
        /*04c2*/ 	.byte	0x08
	.zero		1


	//   ....[18]....
        /*04c4*/ 	.word	0x00000760
        /*04c8*/ 	.word	0x000000ff
        /*04cc*/ 	.word	0x000388a8
        /*04d0*/ 	.short	0x0100
        /*04d2*/ 	.byte	0x08
	.zero		1


	//   ....[19]....
        /*04d4*/ 	.word	0x00000890
        /*04d8*/ 	.word	0x000000ff
        /*04dc*/ 	.word	0x000388b0
        /*04e0*/ 	.short	0x0100
        /*04e2*/ 	.byte	0x08
	.zero		1


	//   ....[20]....
        /*04e4*/ 	.word	0x000008a0
        /*04e8*/ 	.word	0x000000ff
        /*04ec*/ 	.word	0x000388c0
        /*04f0*/ 	.short	0x0100
        /*04f2*/ 	.byte	0x08
	.zero		1


	//   ....[21]....
        /*04f4*/ 	.word	0x000008b0
        /*04f8*/ 	.word	0x000000ff
        /*04fc*/ 	.word	0x000388b8
        /*0500*/ 	.short	0x0100
        /*0502*/ 	.byte	0x08
	.zero		1


	//   ....[22]....
        /*0504*/ 	.word	0x000008c0
        /*0508*/ 	.word	0x000000ff
        /*050c*/ 	.word	0x000388c8
        /*0510*/ 	.short	0x0100
        /*0512*/ 	.byte	0x08
	.zero		1


	//   ....[23]....
        /*0514*/ 	.word	0x00001720
        /*0518*/ 	.word	0x00000008
        /*051c*/ 	.word	0x00000000
        /*0520*/ 	.short	0x0101
        /*0522*/ 	.byte	0x3f
	.zero		1


	//   ....[24]....
        /*0524*/ 	.word	0x000021c0
        /*0528*/ 	.word	0x00000004
        /*052c*/ 	.word	0x00000000
        /*0530*/ 	.short	0x0101
        /*0532*/ 	.byte	0x3f
	.zero		1


	//   ....[25]....
        /*0534*/ 	.word	0x000033b0
        /*0538*/ 	.word	0x000000b8
        /*053c*/ 	.word	0x00038800
        /*0540*/ 	.short	0x010a
        /*0542*/ 	.byte	0x3f
	.zero		1


	//   ....[26]....
        /*0544*/ 	.word	0x00003560
        /*0548*/ 	.word	0x000000b8
        /*054c*/ 	.word	0x00038830
        /*0550*/ 	.short	0x010a
        /*0552*/ 	.byte	0x3f
	.zero		1


	//   ....[27]....
        /*0554*/ 	.word	0x000035a0
        /*0558*/ 	.word	0x000000b8
        /*055c*/ 	.word	0x00038830
        /*0560*/ 	.short	0x010a
        /*0562*/ 	.byte	0x3f
	.zero		1


	//   ....[28]....
        /*0564*/ 	.word	0x000039b0
        /*0568*/ 	.word	0x000000b8
        /*056c*/ 	.word	0x00038810
        /*0570*/ 	.short	0x010a
        /*0572*/ 	.byte	0x3f
	.zero		1


	//   ....[29]....
        /*0574*/ 	.word	0x000039f0
        /*0578*/ 	.word	0x000000b8
        /*057c*/ 	.word	0x00038850
        /*0580*/ 	.short	0x010a
        /*0582*/ 	.byte	0x3f
	.zero		1


	//   ....[30]....
        /*0584*/ 	.word	0x00003ab0
        /*0588*/ 	.word	0x000000b8
        /*058c*/ 	.word	0x00038850
        /*0590*/ 	.short	0x010a
        /*0592*/ 	.byte	0x3f
	.zero		1


	//   ....[31]....
        /*0594*/ 	.word	0x00005fd0
        /*0598*/ 	.word	0x00000018
        /*059c*/ 	.word	0x00000000
        /*05a0*/ 	.short	0x0101
        /*05a2*/ 	.byte	0x3f
	.zero		1


	//   ....[32]....
        /*05a4*/ 	.word	0x00006620
        /*05a8*/ 	.word	0x00000098
        /*05ac*/ 	.word	0x00000000
        /*05b0*/ 	.short	0x0101
        /*05b2*/ 	.byte	0x3f
	.zero		1


	//   ....[33]....
        /*05b4*/ 	.word	0x000067a0
        /*05b8*/ 	.word	0x000000c3
        /*05bc*/ 	.word	0x00038830
        /*05c0*/ 	.short	0x010a
        /*05c2*/ 	.byte	0x3f
	.zero		1


	//   ....[34]....
        /*05c4*/ 	.word	0x000067f0
        /*05c8*/ 	.word	0x000000c3
        /*05cc*/ 	.word	0x00038830
        /*05d0*/ 	.short	0x010a
        /*05d2*/ 	.byte	0x3f
	.zero		1


	//   ....[35]....
        /*05d4*/ 	.word	0x00006b20
        /*05d8*/ 	.word	0x000000c3
        /*05dc*/ 	.word	0x00038850
        /*05e0*/ 	.short	0x010a
        /*05e2*/ 	.byte	0x3f
	.zero		1


	//   ....[36]....
        /*05e4*/ 	.word	0x00006b60
        /*05e8*/ 	.word	0x000000c3
        /*05ec*/ 	.word	0x00038850
        /*05f0*/ 	.short	0x010a
        /*05f2*/ 	.byte	0x3f
	.zero		1


	//   ....[37]....
        /*05f4*/ 	.word	0x00008af0
        /*05f8*/ 	.word	0x00000098
        /*05fc*/ 	.word	0x00000000
        /*0600*/ 	.short	0x0101
        /*0602*/ 	.byte	0x3f
	.zero		1


	//   ....[38]....
        /*0604*/ 	.word	0x00009740
        /*0608*/ 	.word	0x000000c3
        /*060c*/ 	.word	0x00000000
        /*0610*/ 	.short	0x0101
        /*0612*/ 	.byte	0x3f
	.zero		1


	//   ....[39]....
        /*0614*/ 	.word	0x0000a300
        /*0618*/ 	.word	0x000000ff
        /*061c*/ 	.word	0x00000000
        /*0620*/ 	.short	0x0101
        /*0622*/ 	.byte	0x04
	.zero		1


	//   ....[40]....
        /*0624*/ 	.word	0x0000d760
        /*0628*/ 	.word	0x000000ff
        /*062c*/ 	.word	0x00038840
        /*0630*/ 	.short	0x010a
        /*0632*/ 	.byte	0x26
	.zero		1


	//   ....[41]....
        /*0634*/ 	.word	0x0000e140
        /*0638*/ 	.word	0x000000ff
        /*063c*/ 	.word	0x00038800
        /*0640*/ 	.short	0x0107
        /*0642*/ 	.byte	0x26
	.zero		1


	//   ....[42]....
        /*0644*/ 	.word	0x0000e1c0
        /*0648*/ 	.word	0x000000ff
        /*064c*/ 	.word	0x00038800
        /*0650*/ 	.short	0x0101
        /*0652*/ 	.byte	0x26
	.zero		1


	//   ....[43]....
        /*0654*/ 	.word	0x0000f0f0
        /*0658*/ 	.word	0x000000ff
        /*065c*/ 	.word	0x00038810
        /*0660*/ 	.short	0x0107
        /*0662*/ 	.byte	0x26
	.zero		1


	//   ....[44]....
        /*0664*/ 	.word	0x0000f150
        /*0668*/ 	.word	0x000000ff
        /*066c*/ 	.word	0x00038810
        /*0670*/ 	.short	0x0101
        /*0672*/ 	.byte	0x26
	.zero		1


	//   ....[45]....
        /*0674*/ 	.word	0x0000f160
        /*0678*/ 	.word	0x000000ff
        /*067c*/ 	.word	0x00038820
        /*0680*/ 	.short	0x010a
        /*0682*/ 	.byte	0x26
	.zero		1


	//   ....[46]....
        /*0684*/ 	.word	0x0000f1c0
        /*0688*/ 	.word	0x000000ff
        /*068c*/ 	.word	0x00038860
        /*0690*/ 	.short	0x010a
        /*0692*/ 	.byte	0x26
	.zero		1


	//   ....[47]....
        /*0694*/ 	.word	0x0000fd80
        /*0698*/ 	.word	0x000000ff
        /*069c*/ 	.word	0x00038848
        /*06a0*/ 	.short	0x010a
        /*06a2*/ 	.byte	0x26
	.zero		1


	//   ....[48]....
        /*06a4*/ 	.word	0x0000ff50
        /*06a8*/ 	.word	0x000000ff
        /*06ac*/ 	.word	0x00038868
        /*06b0*/ 	.short	0x010a
        /*06b2*/ 	.byte	0x26
	.zero		1


	//   ....[49]....
        /*06b4*/ 	.word	0x00010900
        /*06b8*/ 	.word	0x000000ff
        /*06bc*/ 	.word	0x00038840
        /*06c0*/ 	.short	0x010a
        /*06c2*/ 	.byte	0x26
	.zero		1


	//   ....[50]....
        /*06c4*/ 	.word	0x00010ae0
        /*06c8*/ 	.word	0x000000ff
        /*06cc*/ 	.word	0x00038860
        /*06d0*/ 	.short	0x010a
        /*06d2*/ 	.byte	0x26
	.zero		1


	//   ....[51]....
        /*06d4*/ 	.word	0x000114b0
        /*06d8*/ 	.word	0x000000ff
        /*06dc*/ 	.word	0x00038848
        /*06e0*/ 	.short	0x010a
        /*06e2*/ 	.byte	0x26
	.zero		1


	//   ....[52]....
        /*06e4*/ 	.word	0x00011690
        /*06e8*/ 	.word	0x000000ff
        /*06ec*/ 	.word	0x00038868
        /*06f0*/ 	.short	0x010a
        /*06f2*/ 	.byte	0x26
	.zero		1


	//   ....[53]....
        /*06f4*/ 	.word	0x00011eb0
        /*06f8*/ 	.word	0x00000002
        /*06fc*/ 	.word	0x00038820
        /*0700*/ 	.short	0x010a
        /*0702*/ 	.byte	0x3f
	.zero		1


	//   ....[54]....
        /*0704*/ 	.word	0x00012050
        /*0708*/ 	.word	0x00000007
        /*070c*/ 	.word	0x00000000
        /*0710*/ 	.short	0x010a
        /*0712*/ 	.byte	0x3f
	.zero		1


	//   ....[55]....
        /*0714*/ 	.word	0x000120c0
        /*0718*/ 	.word	0x00000005
        /*071c*/ 	.word	0x00000000
        /*0720*/ 	.short	0x010a
        /*0722*/ 	.byte	0x3f
	.zero		1


	//   ....[56]....
        /*0724*/ 	.word	0x00012120
        /*0728*/ 	.word	0x00000005
        /*072c*/ 	.word	0x00000000
        /*0730*/ 	.short	0x010a
        /*0732*/ 	.byte	0x3f
	.zero		1


	//   ....[57]....
        /*0734*/ 	.word	0x00012150
        /*0738*/ 	.word	0x00000003
        /*073c*/ 	.word	0x00000000
        /*0740*/ 	.short	0x010a
        /*0742*/ 	.byte	0x3f
	.zero		1


	//   ....[58]....
        /*0744*/ 	.word	0x000121b0
        /*0748*/ 	.word	0x000000b8
        /*074c*/ 	.word	0x00038800
        /*0750*/ 	.short	0x010a
        /*0752*/ 	.byte	0x3f
	.zero		1


	//   ....[59]....
        /*0754*/ 	.word	0x00012200
        /*0758*/ 	.word	0x000000b8
        /*075c*/ 	.word	0x00038830
        /*0760*/ 	.short	0x010a
        /*0762*/ 	.byte	0x3f
	.zero		1


	//   ....[60]....
        /*0764*/ 	.word	0x00012250
        /*0768*/ 	.word	0x000000b8
        /*076c*/ 	.word	0x00038810
        /*0770*/ 	.short	0x010a
        /*0772*/ 	.byte	0x3f
	.zero		1


	//   ....[61]....
        /*0774*/ 	.word	0x000122a0
        /*0778*/ 	.word	0x000000b8
        /*077c*/ 	.word	0x00038850
        /*0780*/ 	.short	0x010a
        /*0782*/ 	.byte	0x3f
	.zero		1


	//   ....[62]....
        /*0784*/ 	.word	0x000122f0
        /*0788*/ 	.word	0x000000c3
        /*078c*/ 	.word	0x00038830
        /*0790*/ 	.short	0x010a
        /*0792*/ 	.byte	0x3f
	.zero		1


	//   ....[63]....
        /*0794*/ 	.word	0x00012340
        /*0798*/ 	.word	0x000000c3
        /*079c*/ 	.word	0x00038850
        /*07a0*/ 	.short	0x010a
        /*07a2*/ 	.byte	0x3f
	.zero		1


	//   ....[64]....
        /*07a4*/ 	.word	0x000124a0
        /*07a8*/ 	.word	0x00000003
        /*07ac*/ 	.word	0x00038840
        /*07b0*/ 	.short	0x010a
        /*07b2*/ 	.byte	0x3f
	.zero		1


	//   ....[65]....
        /*07b4*/ 	.word	0x00013410
        /*07b8*/ 	.word	0x00000003
        /*07bc*/ 	.word	0x00038820
        /*07c0*/ 	.short	0x010a
        /*07c2*/ 	.byte	0x3f
	.zero		1


	//   ....[66]....
        /*07c4*/ 	.word	0x00013470
        /*07c8*/ 	.word	0x00000003
        /*07cc*/ 	.word	0x00038860
        /*07d0*/ 	.short	0x010a
        /*07d2*/ 	.byte	0x3f
	.zero		1


	//   ....[67]....
        /*07d4*/ 	.word	0x000134d0
        /*07d8*/ 	.word	0x00000003
        /*07dc*/ 	.word	0x00038848
        /*07e0*/ 	.short	0x010a
        /*07e2*/ 	.byte	0x3f
	.zero		1


	//   ....[68]....
        /*07e4*/ 	.word	0x00013530
        /*07e8*/ 	.word	0x00000003
        /*07ec*/ 	.word	0x00038868
        /*07f0*/ 	.short	0x010a
        /*07f2*/ 	.byte	0x3f
	.zero		1


	//   ....[69]....
        /*07f4*/ 	.word	0x00013590
        /*07f8*/ 	.word	0x00000003
        /*07fc*/ 	.word	0x00038840
        /*0800*/ 	.short	0x010a
        /*0802*/ 	.byte	0x3f
	.zero		1


	//   ....[70]....
        /*0804*/ 	.word	0x000135f0
        /*0808*/ 	.word	0x00000003
        /*080c*/ 	.word	0x00038860
        /*0810*/ 	.short	0x010a
        /*0812*/ 	.byte	0x3f
	.zero		1


	//   ....[71]....
        /*0814*/ 	.word	0x00013650
        /*0818*/ 	.word	0x00000003
        /*081c*/ 	.word	0x00038848
        /*0820*/ 	.short	0x010a
        /*0822*/ 	.byte	0x3f
	.zero		1


	//   ....[72]....
        /*0824*/ 	.word	0x000136b0
        /*0828*/ 	.word	0x00000003
        /*082c*/ 	.word	0x00038868
        /*0830*/ 	.short	0x010a
        /*0832*/ 	.byte	0x3f
	.zero		1


	//   ....[73]....
        /*0834*/ 	.word	0x00013700
        /*0838*/ 	.word	0x00000002
        /*083c*/ 	.word	0x00038820
        /*0840*/ 	.short	0x010a
        /*0842*/ 	.byte	0x3f
	.zero		1


	//   ....[74]....
        /*0844*/ 	.word	0x000138a0
        /*0848*/ 	.word	0x00000007
        /*084c*/ 	.word	0x00000000
        /*0850*/ 	.short	0x010a
        /*0852*/ 	.byte	0x3f
	.zero		1


	//   ....[75]....
        /*0854*/ 	.word	0x000138f0
        /*0858*/ 	.word	0x00000005
        /*085c*/ 	.word	0x00000000
        /*0860*/ 	.short	0x010a
        /*0862*/ 	.byte	0x3f
	.zero		1


	//   ....[76]....
        /*0864*/ 	.word	0x00013940
        /*0868*/ 	.word	0x00000005
        /*086c*/ 	.word	0x00000000
        /*0870*/ 	.short	0x010a
        /*0872*/ 	.byte	0x3f
	.zero		1


	//----- nvinfo : EIATTR_NUM_MBARRIERS
	.align		4
.L_627:
        /*0874*/ 	.byte	0x03, 0x38
        /*0876*/ 	.short	0x0017


	//----- nvinfo : EIATTR_EXIT_INSTR_OFFSETS
	.align		4
        /*0878*/ 	.byte	0x04, 0x1c
        /*087a*/ 	.short	(.L_629 - .L_628)


	//   ....[0]....
.L_628:
        /*087c*/ 	.word	0x000121a0


	//----- nvinfo : EIATTR_MAX_THREADS
	.align		4
.L_629:
        /*0880*/ 	.byte	0x04, 0x05
        /*0882*/ 	.short	(.L_631 - .L_630)
.L_630:
        /*0884*/ 	.word	0x00000180
        /*0888*/ 	.word	0x00000001
        /*088c*/ 	.word	0x00000001


	//----- nvinfo : EIATTR_CRS_STACK_SIZE
	.align		4
.L_631:
        /*0890*/ 	.byte	0x04, 0x1e
        /*0892*/ 	.short	(.L_633 - .L_632)
.L_632:
        /*0894*/ 	.word	0x00000000


	//----- nvinfo : EIATTR_CBANK_PARAM_SIZE
	.align		4
.L_633:
        /*0898*/ 	.byte	0x03, 0x19
        /*089a*/ 	.short	0x0b70


	//----- nvinfo : EIATTR_PARAM_CBANK
	.align		4
        /*089c*/ 	.byte	0x04, 0x0a
        /*089e*/ 	.short	(.L_635 - .L_634)
	.align		4
.L_634:
        /*08a0*/ 	.word	index@(.nv.constant0._ZN7cutlass13device_kernelIN5flash11enable_sm90INS1_16FlashAttnFwdSm90INS1_25CollectiveMainloopFwdSm90ILi2EN4cute5tupleIJNS5_1CILi1EEES8_S8_EEENS6_IJNS7_ILi64EEESA_SA_EEELi512ENS_6half_tEfNS_4arch4Sm90ELb0ELb0ELb1ELb0ELb0ELb0ELb1ELb0ELb0ELb1ELb1ELb0EEENS1_21CollectiveEpilogueFwdINS6_IJSA_NS7_ILi512EEESA_EEES9_SC_SE_Li256ELb0ELb1ELb1ELb0EEENS1_19SingleTileSchedulerILb0ELb1ELb1ELi64EEEEEEEEEvNT_6ParamsE)
        /*08a4*/ 	.short	0x0210
        /*08a6*/ 	.short	0x0b70


	//----- nvinfo : EIATTR_SW_WAR
	.align		4
.L_635:
        /*08a8*/ 	.byte	0x04, 0x36
        /*08aa*/ 	.short	(.L_637 - .L_636)
.L_636:
        /*08ac*/ 	.word	0x00000008
.L_637:


//--------------------- .nv.info._ZN7cutlass13device_kernelIN5flash11enable_sm90INS1_16FlashAttnFwdSm90INS1_25CollectiveMainloopFwdSm90ILi2EN4cute5tupleIJNS5_1CILi1EEES8_S8_EEENS6_IJNS7_ILi64EEESA_SA_EEELi512ENS_6half_tEfNS_4arch4Sm90ELb0ELb0ELb1ELb1ELb0ELb0ELb0ELb0ELb0ELb1ELb1ELb0EEENS1_21CollectiveEpilogueFwdINS6_IJSA_NS7_ILi512EEESA_EEES9_SC_SE_Li256ELb1ELb1ELb1ELb0EEENS1_36VarlenDynamicPersistentTileSchedulerILi64ELi64ELi256ELi128ELb1ELb1ELb1ELb0ELb1ELb1EEEEEEEEEvNT_6ParamsE --------------------------
	.section	.nv.info._ZN7cutlass13device_kernelIN5flash11enable_sm90INS1_16FlashAttnFwdSm90INS1_25CollectiveMainloopFwdSm90ILi2EN4cute5tupleIJNS5_1CILi1EEES8_S8_EEENS6_IJNS7_ILi64EEESA_SA_EEELi512ENS_6half_tEfNS_4arch4Sm90ELb0ELb0ELb1ELb1ELb0ELb0ELb0ELb0ELb0ELb1ELb1ELb0EEENS1_21CollectiveEpilogueFwdINS6_IJSA_NS7_ILi512EEESA_EEES9_SC_SE_Li256ELb1ELb1ELb1ELb0EEENS1_36VarlenDynamicPersistentTileSchedulerILi64ELi64ELi256ELi128ELb1ELb1ELb1ELb0ELb1ELb1EEEEEEEEEvNT_6ParamsE,"",@"SHT_CUDA_INFO"
	.sectionflags	@""
	.align	4


	//----- nvinfo : EIATTR_CUDA_API_VERSION
	.align		4
        /*0000*/ 	.byte	0x04, 0x37
        /*0002*/ 	.short	(.L_639 - .L_638)
.L_638:
        /*0004*/ 	.word	0x00000082


	//----- nvinfo : EIATTR_KPARAM_INFO
	.align		4
.L_639:
        /*0008*/ 	.byte	0x04, 0x17
        /*000a*/ 	.short	(.L_641 - .L_640)
.L_640:
        /*000c*/ 	.word	0x00000000
        /*0010*/ 	.short	0x0000
        /*0012*/ 	.short	0x0070
        /*0014*/ 	.byte	0x00, 0xf0, 0x01, 0x2a


	//----- nvinfo : EIATTR_SPARSE_MMA_MASK
	.align		4
.L_641:
        /*0018*/ 	.byte	0x03, 0x50
        /*001a*/ 	.short	0x0000


	//----- nvinfo : EIATTR_MAXREG_COUNT
	.align		4
        /*001c*/ 	.byte	0x03, 0x1b
        /*001e*/ 	.short	0x00a8


	//----- nvinfo : EIATTR_NUM_BARRIERS
	.align		4
        /*0020*/ 	.byte	0x02, 0x4c
        /*0022*/ 	.byte	0x10
	.zero		1


	//----- nvinfo : EIATTR_EXTERNS
	.align		4
        /*0024*/ 	.byte	0x04, 0x0f
        /*0026*/ 	.short	(.L_643 - .L_642)


	//   ....[0]....
	.align		4
.L_642:
        /*0028*/ 	.word	index@(__assertfail)


	//----- nvinfo : EIATTR_ANNOTATIONS
	.align		4
.L_643:
        /*002c*/ 	.byte	0x04, 0x55
        /*002e*/ 	.short	(.L_645 - .L_644)


	//   ....[0]....
.L_644:
        /* <DEDUP_REMOVED lines=66> */


	//----- nvinfo : EIATTR_MERCURY_ISA_VERSION
	.align		4
.L_645:
        /*0438*/ 	.byte	0x03, 0x5f
        /*043a*/ 	.short	0x0101


	//----- nvinfo : EIATTR_UNUSED_LOAD_BYTE_OFFSET
	.align		4
        /*043c*/ 	.byte	0x04, 0x44
        /*043e*/ 	.short	(.L_647 - .L_646)


	//   ....[0]....
.L_646:
        /*0440*/ 	.word	0x00000a10
        /*0444*/ 	.word	0x0000fff0


	//   ....[1]....
        /*0448*/ 	.word	0x000081a0
        /*044c*/ 	.word	0x0000fff0


	//----- nvinfo : EIATTR_INT_WARP_WIDE_INSTR_OFFSETS
	.align		4
.L_647:
        /*0450*/ 	.byte	0x04, 0x31
        /*0452*/ 	.short	(.L_649 - .L_648)


	//   ....[0]....
.L_648:
        /*0454*/ 	.word	0x00000130


	//   ....[1]....
        /*0458*/ 	.word	0x00000170


	//   ....[2]....
        /*045c*/ 	.word	0x000001e0


	//   ....[3]....
        /*0460*/ 	.word	0x0000e180


	//   ....[4]....
        /*0464*/ 	.word	0x0000e210


	//   ....[5]....
        /*0468*/ 	.word	0x00012ab0


	//   ....[6]....
        /*046c*/ 	.word	0x00012b40


	//----- nvinfo : EIATTR_COOP_GROUP_MASK_REGIDS
	.align		4
.L_649:
        /*0470*/ 	.byte	0x04, 0x29
        /*0472*/ 	.short	(.L_651 - .L_650)


	//   ....[0]....
.L_650:
        /*0474*/ 	.word	0xffffffff


	//   ....[1]....
        /*0478*/ 	.word	0xffffffff


	//   ....[2]....
        /*047c*/ 	.word	0xffffffff


	//   ....[3]....
        /*0480*/ 	.word	0xffffffff


	//   ....[4]....
        /*0484*/ 	.word	0xffffffff


	//   ....[5]....
        /*0488*/ 	.word	0xffffffff


	//   ....[6]....
        /*048c*/ 	.word	0xffffffff


	//   ....[7]....
        /*0490*/ 	.word	0xffffffff


	//   ....[8]....
        /*0494*/ 	.word	0xffffffff


	//   ....[9]....
        /*0498*/ 	.word	0xffffffff


	//   ....[10]....
        /*049c*/ 	.word	0xffffffff


	//   ....[11]....
        /*04a0*/ 	.word	0xffffffff


	//   ....[12]....
        /*04a4*/ 	.word	0xffffffff


	//   ....[13]....
        /*04a8*/ 	.word	0xffffffff


	//   ....[14]....
        /*04ac*/ 	.word	0xffffffff


	//   ....[15]....
        /*04b0*/ 	.word	0xffffffff


	//   ....[16]....
        /*04b4*/ 	.word	0xffffffff


	//   ....[17]....
        /*04b8*/ 	.word	0xffffffff


	//   ....[18]....
        /*04bc*/ 	.word	0xffffffff


	//   ....[19]....
        /*04c0*/ 	.word	0xffffffff


	//   ....[20]....
        /*04c4*/ 	.word	0xffffffff


	//   ....[21]....
        /*04c8*/ 	.word	0xffffffff


	//   ....[22]....
        /*04cc*/ 	.word	0xffffffff


	//   ....[23]....
        /*04d0*/ 	.word	0xffffffff


	//   ....[24]....
        /*04d4*/ 	.word	0xffffffff


	//   ....[25]....
        /*04d8*/ 	.word	0xffffffff


	//   ....[26]....
        /*04dc*/ 	.word	0xffffffff


	//   ....[27]....
        /*04e0*/ 	.word	0xffffffff


	//   ....[28]....
        /*04e4*/ 	.word	0xffffffff


	//   ....[29]....
        /*04e8*/ 	.word	0xffffffff


	//   ....[30]....
        /*04ec*/ 	.word	0xffffffff


	//   ....[31]....
        /*04f0*/ 	.word	0xffffffff


	//   ....[32]....
        /*04f4*/ 	.word	0xffffffff


	//   ....[33]....
        /*04f8*/ 	.word	0xffffffff


	//   ....[34]....
        /*04fc*/ 	.word	0xffffffff


	//   ....[35]....
        /*0500*/ 	.word	0xffffffff


	//   ....[36]....
        /*0504*/ 	.word	0xffffffff


	//   ....[37]....
        /*0508*/ 	.word	0xffffffff


	//   ....[38]....
        /*050c*/ 	.word	0xffffffff


	//   ....[39]....
        /*0510*/ 	.word	0xffffffff


	//   ....[40]....
        /*0514*/ 	.word	0xffffffff


	//   ....[41]....
        /*0518*/ 	.word	0xffffffff


	//   ....[42]....
        /*051c*/ 	.word	0xffffffff


	//   ....[43]....
        /*0520*/ 	.word	0xffffffff


	//   ....[44]....
        /*0524*/ 	.word	0xffffffff


	//   ....[45]....
        /*0528*/ 	.word	0xffffffff


	//   ....[46]....
        /*052c*/ 	.word	0xffffffff


	//   ....[47]....
        /*0530*/ 	.word	0xffffffff


	//   ....[48]....
        /*0534*/ 	.word	0xffffffff


	//   ....[49]....
        /*0538*/ 	.word	0xffffffff


	//   ....[50]....
        /*053c*/ 	.word	0xffffffff


	//   ....[51]....
        /*0540*/ 	.word	0xffffffff


	//   ....[52]....
        /*0544*/ 	.word	0xffffffff


	//   ....[53]....
        /*0548*/ 	.word	0xffffffff


	//   ....[54]....
        /*054c*/ 	.word	0xffffffff


	//   ....[55]....
        /*0550*/ 	.word	0xffffffff


	//   ....[56]....
        /*0554*/ 	.word	0xffffffff


	//   ....[57]....
        /*0558*/ 	.word	0xffffffff


	//   ....[58]....
        /*055c*/ 	.word	0xffffffff


	//   ....[59]....
        /*0560*/ 	.word	0xffffffff


	//   ....[60]....
        /*0564*/ 	.word	0xffffffff


	//   ....[61]....
        /*0568*/ 	.word	0xffffffff


	//   ....[62]....
        /*056c*/ 	.word	0xffffffff


	//   ....[63]....
        /*0570*/ 	.word	0xffffffff


	//   ....[64]....
        /*0574*/ 	.word	0xffffffff


	//   ....[65]....
        /*0578*/ 	.word	0xffffffff


	//   ....[66]....
        /*057c*/ 	.word	0xffffffff


	//   ....[67]....
        /*0580*/ 	.word	0xffffffff


	//   ....[68]....
        /*0584*/ 	.word	0xffffffff


	//   ....[69]....
        /*0588*/ 	.word	0xffffffff


	//   ....[70]....
        /*058c*/ 	.word	0xffffffff


	//   ....[71]....
        /*0590*/ 	.word	0xffffffff


	//   ....[72]....
        /*0594*/ 	.word	0xffffffff


	//   ....[73]....
        /*0598*/ 	.word	0xffffffff


	//   ....[74]....
        /*059c*/ 	.word	0xffffffff


	//   ....[75]....
        /*05a0*/ 	.word	0xffffffff


	//   ....[76]....
        /*05a4*/ 	.word	0xffffffff


	//   ....[77]....
        /*05a8*/ 	.word	0xffffffff


	//   ....[78]....
        /*05ac*/ 	.word	0xffffffff


	//   ....[79]....
        /*05b0*/ 	.word	0xffffffff


	//   ....[80]....
        /*05b4*/ 	.word	0xffffffff


	//   ....[81]....
        /*05b8*/ 	.word	0xffffffff


	//   ....[82]....
        /*05bc*/ 	.word	0xffffffff


	//   ....[83]....
        /*05c0*/ 	.word	0xffffffff


	//   ....[84]....
        /*05c4*/ 	.word	0xffffffff


	//   ....[85]....
        /*05c8*/ 	.word	0x0500000f


	//   ....[86]....
        /*05cc*/ 	.word	0x0500000f


	//   ....[87]....
        /*05d0*/ 	.word	0x0500000f


	//   ....[88]....
        /*05d4*/ 	.word	0x0500000f


	//   ....[89]....
        /*05d8*/ 	.word	0x0500000f


	//   ....[90]....
        /*05dc*/ 	.word	0x0500000f


	//   ....[91]....
        /*05e0*/ 	.word	0x0500000f


	//   ....[92]....
        /*05e4*/ 	.word	0x0500000f


	//   ....[93]....
        /*05e8*/ 	.word	0x0500000f


	//   ....[94]....
        /*05ec*/ 	.word	0x0500000f


	//   ....[95]....
        /*05f0*/ 	.word	0x0500000f


	//   ....[96]....
        /*05f4*/ 	.word	0x0500000f


	//   ....[97]....
        /*05f8*/ 	.word	0x0500000f


	//   ....[98]....
        /*05fc*/ 	.word	0x0500000f


	//   ....[99]....
        /*0600*/ 	.word	0x0500000f


	//   ....[100]....
        /*0604*/ 	.word	0x0500000f


	//   ....[101]....
        /*0608*/ 	.word	0x0500000f


	//   ....[102]....
        /*060c*/ 	.word	0x0500000f


	//   ....[103]....
        /*0610*/ 	.word	0x0500000f


	//   ....[104]....
        /*0614*/ 	.word	0x0500000f


	//   ....[105]....
        /*0618*/ 	.word	0x0500000f


	//   ....[106]....
        /*061c*/ 	.word	0x0500000f


	//   ....[107]....
        /*0620*/ 	.word	0x0500000f


	//   ....[108]....
        /*0624*/ 	.word	0x0500000f


	//   ....[109]....
        /*0628*/ 	.word	0x0500000f


	//   ....[110]....
        /*062c*/ 	.word	0x0500000f


	//   ....[111]....
        /*0630*/ 	.word	0x0500000f


	//   ....[112]....
        /*0634*/ 	.word	0x0500000f


	//----- nvinfo : EIATTR_COOP_GROUP_INSTR_OFFSETS
	.align		4
.L_651:
        /*0638*/ 	.byte	0x04, 0x28
        /*063a*/ 	.short	(.L_653 - .L_652)


	//   ....[0]....
.L_652:
        /*063c*/ 	.word	0x00000060


	//   ....[1]....
        /*0640*/ 	.word	0x00000140


	//   ....[2]....
        /*0644*/ 	.word	0x00000190


	//   ....[3]....
        /*0648*/ 	.word	0x00000380


	//   ....[4]....
        /*064c*/ 	.word	0x000004e0


	//   ....[5]....
        /*0650*/ 	.word	0x00000600


	//   ....[6]....
        /*0654*/ 	.word	0x00000760


	//   ....[7]....
        /*0658*/ 	.word	0x00001f30


	//   ....[8]....
        /*065c*/ 	.word	0x00003f60


	//   ....[9]....
        /*0660*/ 	.word	0x00004d20


	//   ....[10]....
        /*0664*/ 	.word	0x00004da0


	//   ....[11]....
        /*0668*/ 	.word	0x00004f80


	//   ....[12]....
        /*066c*/ 	.word	0x00005050


	//   ....[13]....
        /*0670*/ 	.word	0x00005960


	//   ....[14]....
        /*0674*/ 	.word	0x00006020


	//   ....[15]....
        /*0678*/ 	.word	0x00006050


	//   ....[16]....
        /*067c*/ 	.word	0x00006980


	//   ....[17]....
        /*0680*/ 	.word	0x00006a00


	//   ....[18]....
        /*0684*/ 	.word	0x00007660


	//   ....[19]....
        /*0688*/ 	.word	0x000076b0


	//   ....[20]....
        /*068c*/ 	.word	0x00007720


	//   ....[21]....
        /*0690*/ 	.word	0x00007750


	//   ....[22]....
        /*0694*/ 	.word	0x00007780


	//   ....[23]....
        /*0698*/ 	.word	0x00008f70


	//   ....[24]....
        /*069c*/ 	.word	0x00009380


	//   ....[25]....
        /*06a0*/ 	.word	0x000093b0


	//   ....[26]....
        /*06a4*/ 	.word	0x000093d0


	//   ....[27]....
        /*06a8*/ 	.word	0x000093e0


	//   ....[28]....
        /*06ac*/ 	.word	0x0000a020


	//   ....[29]....
        /*06b0*/ 	.word	0x0000a040


	//   ....[30]....
        /*06b4*/ 	.word	0x0000a2f0


	//   ....[31]....
        /*06b8*/ 	.word	0x0000a310


	//   ....[32]....
        /*06bc*/ 	.word	0x0000aa40


	//   ....[33]....
        /*06c0*/ 	.word	0x0000aa50


	//   ....[34]....
        /*06c4*/ 	.word	0x0000b2a0


	//   ....[35]....
        /*06c8*/ 	.word	0x0000b2c0


	//   ....[36]....
        /*06cc*/ 	.word	0x0000c670


	//   ....[37]....
        /*06d0*/ 	.word	0x0000c6a0


	//   ....[38]....
        /*06d4*/ 	.word	0x0000c8d0


	//   ....[39]....
        /*06d8*/ 	.word	0x0000c8f0


	//   ....[40]....
        /*06dc*/ 	.word	0x0000cba0


	//   ....[41]....
        /*06e0*/ 	.word	0x0000cdc0


	//   ....[42]....
        /*06e4*/ 	.word	0x0000cdf0


	//   ....[43]....
        /*06e8*/ 	.word	0x0000ce20


	//   ....[44]....
        /*06ec*/ 	.word	0x0000ce50


	//   ....[45]....
        /*06f0*/ 	.word	0x0000ce80


	//   ....[46]....
        /*06f4*/ 	.word	0x0000ceb0


	//   ....[47]....
        /*06f8*/ 	.word	0x0000d050


	//   ....[48]....
        /*06fc*/ 	.word	0x0000d080


	//   ....[49]....
        /*0700*/ 	.word	0x0000d0b0


	//   ....[50]....
        /*0704*/ 	.word	0x0000d0e0


	//   ....[51]....
        /*0708*/ 	.word	0x0000d110


	//   ....[52]....
        /*070c*/ 	.word	0x0000d140


	//   ....[53]....
        /*0710*/ 	.word	0x0000d1d0


	//   ....[54]....
        /*0714*/ 	.word	0x0000d200


	//   ....[55]....
        /*0718*/ 	.word	0x0000d210


	//   ....[56]....
        /*071c*/ 	.word	0x0000d2c0


	//   ....[57]....
        /*0720*/ 	.word	0x0000e760


	//   ....[58]....
        /*0724*/ 	.word	0x0000f230


	//   ....[59]....
        /*0728*/ 	.word	0x0000f240


	//   ....[60]....
        /*072c*/ 	.word	0x0000f2e0


	//   ....[61]....
        /*0730*/ 	.word	0x0000f2f0


	//   ....[62]....
        /*0734*/ 	.word	0x0000f370


	//   ....[63]....
        /*0738*/ 	.word	0x0000f380


	//   ....[64]....
        /*073c*/ 	.word	0x0000f3d0


	//   ....[65]....
        /*0740*/ 	.word	0x0000f3f0


	//   ....[66]....
        /*0744*/ 	.word	0x00012dc0


	//   ....[67]....
        /*0748*/ 	.word	0x00012df0


	//   ....[68]....
        /*074c*/ 	.word	0x00012e60


	//   ....[69]....
        /*0750*/ 	.word	0x00012e90


	//   ....[70]....
        /*0754*/ 	.word	0x00012ec0


	//   ....[71]....
        /*0758*/ 	.word	0x00012ef0


	//   ....[72]....
        /*075c*/ 	.word	0x00012f20


	//   ....[73]....
        /*0760*/ 	.word	0x00012f50


	//   ....[74]....
        /*0764*/ 	.word	0x00013110


	//   ....[75]....
        /*0768*/ 	.word	0x00013140


	//   ....[76]....
        /*076c*/ 	.word	0x00013170


	//   ....[77]....
        /*0770*/ 	.word	0x000131a0


	//   ....[78]....
        /*0774*/ 	.word	0x000131d0


	//   ....[79]....
        /*0778*/ 	.word	0x00013200


	//   ....[80]....
        /*077c*/ 	.word	0x000132c0


	//   ....[81]....
        /*0780*/ 	.word	0x000132e0


	//   ....[82]....
        /*0784*/ 	.word	0x000132f0


	//   ....[83]....
        /*0788*/ 	.word	0x00013350


	//   ....[84]....
        /*078c*/ 	.word	0x00013a60


	//   ....[85]....
        /*0790*/ 	.word	0x00013ff0


	//   ....[86]....
        /*0794*/ 	.word	0x000141d0


	//   ....[87]....
        /*0798*/ 	.word	0x00014220


	//   ....[88]....
        /*079c*/ 	.word	0x00014280


	//   ....[89]....
        /*07a0*/ 	.word	0x00014370


	//   ....[90]....
        /*07a4*/ 	.word	0x000143d0


	//   ....[91]....
        /*07a8*/ 	.word	0x000144c0


	//   ....[92]....
        /*07ac*/ 	.word	0x00014520


	//   ....[93]....
        /*07b0*/ 	.word	0x000145f0


	//   ....[94]....
        /*07b4*/ 	.word	0x00014920


	//   ....[95]....
        /*07b8*/ 	.word	0x000149c0


	//   ....[96]....
        /*07bc*/ 	.word	0x00014b60


	//   ....[97]....
        /*07c0*/ 	.word	0x00014bd0


	//   ....[98]....
        /*07c4*/ 	.word	0x00014c40


	//   ....[99]....
        /*07c8*/ 	.word	0x00014cb0


	//   ....[100]....
        /*07cc*/ 	.word	0x00014d20


	//   ....[101]....
        /*07d0*/ 	.word	0x00014da0


	//   ....[102]....
        /*07d4*/ 	.word	0x00014e30


	//   ....[103]....
        /*07d8*/ 	.word	0x00014ed0


	//   ....[104]....
        /*07dc*/ 	.word	0x00014f40


	//   ....[105]....
        /*07e0*/ 	.word	0x00014fb0


	//   ....[106]....
        /*07e4*/ 	.word	0x00015020


	//   ....[107]....
        /*07e8*/ 	.word	0x000150a0


	//   ....[108]....
        /*07ec*/ 	.word	0x00015110


	//   ....[109]....
        /*07f0*/ 	.word	0x000151b0


	//   ....[110]....
        /*07f4*/ 	.word	0x00015200


	//   ....[111]....
        /*07f8*/ 	.word	0x00015290


	//   ....[112]....
        /*07fc*/ 	.word	0x000153c0


	//----- nvinfo : EIATTR_REG_RECONFIG
	.align		4
.L_653:
        /*0800*/ 	.byte	0x01, 0x54
	.zero		2


	//----- nvinfo : EIATTR_SYSCALL_OFFSETS
	.align		4
        /*0804*/ 	.byte	0x04, 0x46
        /*0806*/ 	.short	(.L_655 - .L_654)


	//   ....[0]....
.L_654:
        /*0808*/ 	.word	0x00004120


	//   ....[1]....
        /*080c*/ 	.word	0x0000e380


	//   ....[2]....
        /*0810*/ 	.word	0x0000e4d0


	//   ....[3]....
        /*0814*/ 	.word	0x0000e5d0


	//   ....[4]....
        /*0818*/ 	.word	0x0000ee50


	//----- nvinfo : EIATTR_MBARRIER_INSTR_OFFSETS
	.align		4
.L_655:
        /*081c*/ 	.byte	0x04, 0x39
        /*081e*/ 	.short	(.L_657 - .L_656)


	//   ....[0]....
.L_656:
        /*0820*/ 	.word	0x00000270
        /*0824*/ 	.word	0x000000ff
        /*0828*/ 	.word	0x00028c00
        /*082c*/ 	.short	0x0100
        /*082e*/ 	.byte	0x08
	.zero		1


	//   ....[1]....
        /*0830*/ 	.word	0x00000280
        /*0834*/ 	.word	0x000000ff
        /*0838*/ 	.word	0x00028c20
        /*083c*/ 	.short	0x0100
        /*083e*/ 	.byte	0x08
	.zero		1


	//   ....[2]....
        /*0840*/ 	.word	0x00000330
        /*0844*/ 	.word	0x000000ff
        /*0848*/ 	.word	0x00028c30
        /*084c*/ 	.short	0x0100
        /*084e*/ 	.byte	0x06
	.zero		1


	//   ....[3]....
        /*0850*/ 	.word	0x00000340
        /*0854*/ 	.word	0x000000ff
        /*0858*/ 	.word	0x00028c40
        /*085c*/ 	.short	0x0100
        /*085e*/ 	.byte	0x06
	.zero		1


	//   ....[4]....
        /*0860*/ 	.word	0x00000350
        /*0864*/ 	.word	0x000000ff
        /*0868*/ 	.word	0x00028c38
        /*086c*/ 	.short	0x0100
        /*086e*/ 	.byte	0x06
	.zero		1


	//   ....[5]....
        /*0870*/ 	.word	0x00000360
        /*0874*/ 	.word	0x000000ff
        /*0878*/ 	.word	0x00028c48
        /*087c*/ 	.short	0x0100
        /*087e*/ 	.byte	0x06
	.zero		1


	//   ....[6]....
        /*0880*/ 	.word	0x00000490
        /*0884*/ 	.word	0x000000ff
        /*0888*/ 	.word	0x00028c50
        /*088c*/ 	.short	0x0100
        /*088e*/ 	.byte	0x08
	.zero		1


	//   ....[7]....
        /*0890*/ 	.word	0x000004a0
        /*0894*/ 	.word	0x000000ff
        /*0898*/ 	.word	0x00028c60
        /*089c*/ 	.short	0x0100
        /*089e*/ 	.byte	0x08
	.zero		1


	//   ....[8]....
        /*08a0*/ 	.word	0x000004b0
        /*08a4*/ 	.word	0x000000ff
        /*08a8*/ 	.word	0x00028c58
        /*08ac*/ 	.short	0x0100
        /*08ae*/ 	.byte	0x08
	.zero		1


	//   ....[9]....
        /*08b0*/ 	.word	0x000004c0
        /*08b4*/ 	.word	0x000000ff
        /*08b8*/ 	.word	0x00028c68
        /*08bc*/ 	.short	0x0100
        /*08be*/ 	.byte	0x08
	.zero		1


	//   ....[10]....
        /*08c0*/ 	.word	0x000005b0
        /*08c4*/ 	.word	0x000000ff
        /*08c8*/ 	.word	0x00028c70
        /*08cc*/ 	.short	0x0100
        /*08ce*/ 	.byte	0x06
	.zero		1


	//   ....[11]....
        /*08d0*/ 	.word	0x000005c0
        /*08d4*/ 	.word	0x000000ff
        /*08d8*/ 	.word	0x00028c80
        /*08dc*/ 	.short	0x0100
        /*08de*/ 	.byte	0x06
	.zero		1


	//   ....[12]....
        /*08e0*/ 	.word	0x000005d0
        /*08e4*/ 	.word	0x000000ff
        /*08e8*/ 	.word	0x00028c78
        /*08ec*/ 	.short	0x0100
        /*08ee*/ 	.byte	0x06
	.zero		1


	//   ....[13]....
        /*08f0*/ 	.word	0x000005e0
        /*08f4*/ 	.word	0x000000ff
        /*08f8*/ 	.word	0x00028c88
        /*08fc*/ 	.short	0x0100
        /*08fe*/ 	.byte	0x06
	.zero		1


	//   ....[14]....
        /*0900*/ 	.word	0x00000710
        /*0904*/ 	.word	0x000000ff
        /*0908*/ 	.word	0x00028c90
        /*090c*/ 	.short	0x0100
        /*090e*/ 	.byte	0x08
	.zero		1


	//   ....[15]....
        /*0910*/ 	.word	0x00000720
        /*0914*/ 	.word	0x000000ff
        /*0918*/ 	.word	0x00028ca0
        /*091c*/ 	.short	0x0100
        /*091e*/ 	.byte	0x08
	.zero		1


	//   ....[16]....
        /*0920*/ 	.word	0x00000730
        /*0924*/ 	.word	0x000000ff
        /*0928*/ 	.word	0x00028c98
        /*092c*/ 	.short	0x0100
        /*092e*/ 	.byte	0x08
	.zero		1


	//   ....[17]....
        /*0930*/ 	.word	0x00000740
        /*0934*/ 	.word	0x000000ff
        /*0938*/ 	.word	0x00028ca8
        /*093c*/ 	.short	0x0100
        /*093e*/ 	.byte	0x08
	.zero		1


	//   ....[18]....
        /*0940*/ 	.word	0x00000870
        /*0944*/ 	.word	0x000000ff
        /*0948*/ 	.word	0x00028cb0
        /*094c*/ 	.short	0x0100
        /*094e*/ 	.byte	0x08
	.zero		1


	//   ....[19]....
        /*0950*/ 	.word	0x00000880
        /*0954*/ 	.word	0x000000ff
        /*0958*/ 	.word	0x00028cc0
        /*095c*/ 	.short	0x0100
        /*095e*/ 	.byte	0x08
	.zero		1


	//   ....[20]....
        /*0960*/ 	.word	0x00000890
        /*0964*/ 	.word	0x000000ff
        /*0968*/ 	.word	0x00028cb8
        /*096c*/ 	.short	0x0100
        /*096e*/ 	.byte	0x08
	.zero		1


	//   ....[21]....
        /*0970*/ 	.word	0x000008a0
        /*0974*/ 	.word	0x000000ff
        /*0978*/ 	.word	0x00028cc8
        /*097c*/ 	.short	0x0100
        /*097e*/ 	.byte	0x08
	.zero		1


	//   ....[22]....
        /*0980*/ 	.word	0x00002040
        /*0984*/ 	.word	0x000000ff
        /*0988*/ 	.word	0x00028c50
        /*098c*/ 	.short	0x010a
        /*098e*/ 	.byte	0x11
	.zero		1


	//   ....[23]....
        /*0990*/ 	.word	0x00002330
        /*0994*/ 	.word	0x00000000
        /*0998*/ 	.word	0x00000000
        /*099c*/ 	.short	0x0101
        /*099e*/ 	.byte	0x3f
	.zero		1


	//   ....[24]....
        /*09a0*/ 	.word	0x00002cc0
        /*09a4*/ 	.word	0x000000ff
        /*09a8*/ 	.word	0x00028c50
        /*09ac*/ 	.short	0x010a
        /*09ae*/ 	.byte	0x06
	.zero		1


	//   ....[25]....
        /*09b0*/ 	.word	0x00002d00
        /*09b4*/ 	.word	0x000000ff
        /*09b8*/ 	.word	0x00028c50
        /*09bc*/ 	.short	0x010a
        /*09be*/ 	.byte	0x06
	.zero		1


	//   ....[26]....
        /*09c0*/ 	.word	0x00002f50
        /*09c4*/ 	.word	0x00000000
        /*09c8*/ 	.word	0x00000000
        /*09cc*/ 	.short	0x0101
        /*09ce*/ 	.byte	0x3f
	.zero		1


	//   ....[27]....
        /*09d0*/ 	.word	0x000041a0
        /*09d4*/ 	.word	0x000000ff
        /*09d8*/ 	.word	0x00028c00
        /*09dc*/ 	.short	0x010a
        /*09de*/ 	.byte	0x26
	.zero		1


	//   ....[28]....
        /*09e0*/ 	.word	0x00004220
        /*09e4*/ 	.word	0x00000007
        /*09e8*/ 	.word	0x00028c30
        /*09ec*/ 	.short	0x010a
        /*09ee*/ 	.byte	0x3f
	.zero		1


	//   ....[29]....
        /*09f0*/ 	.word	0x00004260
        /*09f4*/ 	.word	0x00000007
        /*09f8*/ 	.word	0x00028c30
        /*09fc*/ 	.short	0x010a
        /*09fe*/ 	.byte	0x3f
	.zero		1


	//   ....[30]....
        /*0a00*/ 	.word	0x00005280
        /*0a04*/ 	.word	0x00000004
        /*0a08*/ 	.word	0x00000000
        /*0a0c*/ 	.short	0x0101
        /*0a0e*/ 	.byte	0x3f
	.zero		1


	//   ....[31]....
        /*0a10*/ 	.word	0x000056c0
        /*0a14*/ 	.word	0x00000007
        /*0a18*/ 	.word	0x00028c50
        /*0a1c*/ 	.short	0x010a
        /*0a1e*/ 	.byte	0x3f
	.zero		1


	//   ....[32]....
        /*0a20*/ 	.word	0x00005710
        /*0a24*/ 	.word	0x00000007
        /*0a28*/ 	.word	0x00028c50
        /*0a2c*/ 	.short	0x010a
        /*0a2e*/ 	.byte	0x3f
	.zero		1


	//   ....[33]....
        /*0a30*/ 	.word	0x00005980
        /*0a34*/ 	.word	0x00000007
        /*0a38*/ 	.word	0x00000000
        /*0a3c*/ 	.short	0x0101
        /*0a3e*/ 	.byte	0x3f
	.zero		1


	//   ....[34]....
        /*0a40*/ 	.word	0x00005ac0
        /*0a44*/ 	.word	0x000000ff
        /*0a48*/ 	.word	0x00028c30
        /*0a4c*/ 	.short	0x010a
        /*0a4e*/ 	.byte	0x18
	.zero		1


	//   ....[35]....
        /*0a50*/ 	.word	0x00005b00
        /*0a54*/ 	.word	0x000000ff
        /*0a58*/ 	.word	0x00028c30
        /*0a5c*/ 	.short	0x010a
        /*0a5e*/ 	.byte	0x18
	.zero		1


	//   ....[36]....
        /*0a60*/ 	.word	0x00006db0
        /*0a64*/ 	.word	0x000000a0
        /*0a68*/ 	.word	0x00000000
        /*0a6c*/ 	.short	0x0101
        /*0a6e*/ 	.byte	0x3f
	.zero		1


	//   ....[37]....
        /*0a70*/ 	.word	0x000073d0
        /*0a74*/ 	.word	0x000000ff
        /*0a78*/ 	.word	0x00028c50
        /*0a7c*/ 	.short	0x010a
        /*0a7e*/ 	.byte	0x18
	.zero		1


	//   ....[38]....
        /*0a80*/ 	.word	0x00007410
        /*0a84*/ 	.word	0x000000ff
        /*0a88*/ 	.word	0x00028c50
        /*0a8c*/ 	.short	0x010a
        /*0a8e*/ 	.byte	0x18
	.zero		1


	//   ....[39]....
        /*0a90*/ 	.word	0x00007680
        /*0a94*/ 	.word	0x00000009
        /*0a98*/ 	.word	0x00000000
        /*0a9c*/ 	.short	0x0101
        /*0a9e*/ 	.byte	0x3f
	.zero		1


	//   ....[40]....
        /*0aa0*/ 	.word	0x0000a030
        /*0aa4*/ 	.word	0x000000ff
        /*0aa8*/ 	.word	0x00000000
        /*0aac*/ 	.short	0x0101
        /*0aae*/ 	.byte	0x04
	.zero		1


	//   ....[41]....
        /*0ab0*/ 	.word	0x0000a970
        /*0ab4*/ 	.word	0x000000ff
        /*0ab8*/ 	.word	0x00000000
        /*0abc*/ 	.short	0x0101
        /*0abe*/ 	.byte	0x04
	.zero		1


	//   ....[42]....
        /*0ac0*/ 	.word	0x0000e9b0
        /*0ac4*/ 	.word	0x00000000
        /*0ac8*/ 	.word	0x00028c40
        /*0acc*/ 	.short	0x010a
        /*0ace*/ 	.byte	0x3f
	.zero		1


	//   ....[43]....
        /*0ad0*/ 	.word	0x0000f490
        /*0ad4*/ 	.word	0x00000012
        /*0ad8*/ 	.word	0x00028c00
        /*0adc*/ 	.short	0x0107
        /*0ade*/ 	.byte	0x3f
	.zero		1


	//   ....[44]....
        /*0ae0*/ 	.word	0x0000f580
        /*0ae4*/ 	.word	0x00000012
        /*0ae8*/ 	.word	0x00028c00
        /*0aec*/ 	.short	0x0101
        /*0aee*/ 	.byte	0x3f
	.zero		1


	//   ....[45]....
        /*0af0*/ 	.word	0x0000f5a0
        /*0af4*/ 	.word	0x00000012
        /*0af8*/ 	.word	0x00028c20
        /*0afc*/ 	.short	0x010a
        /*0afe*/ 	.byte	0x3f
	.zero		1


	//   ....[46]....
        /*0b00*/ 	.word	0x0000f680
        /*0b04*/ 	.word	0x00000000
        /*0b08*/ 	.word	0x00028c60
        /*0b0c*/ 	.short	0x010a
        /*0b0e*/ 	.byte	0x3f
	.zero		1


	//   ....[47]....
        /*0b10*/ 	.word	0x000102f0
        /*0b14*/ 	.word	0x00000003
        /*0b18*/ 	.word	0x00028c40
        /*0b1c*/ 	.short	0x010a
        /*0b1e*/ 	.byte	0x3f
	.zero		1


	//   ....[48]....
        /*0b20*/ 	.word	0x00010540
        /*0b24*/ 	.word	0x00000003
        /*0b28*/ 	.word	0x00028c60
        /*0b2c*/ 	.short	0x010a
        /*0b2e*/ 	.byte	0x3f
	.zero		1


	//   ....[49]....
        /*0b30*/ 	.word	0x000110f0
        /*0b34*/ 	.word	0x00000004
        /*0b38*/ 	.word	0x00028c40
        /*0b3c*/ 	.short	0x010a
        /*0b3e*/ 	.byte	0x3f
	.zero		1


	//   ....[50]....
        /*0b40*/ 	.word	0x00011340
        /*0b44*/ 	.word	0x00000004
        /*0b48*/ 	.word	0x00028c60
        /*0b4c*/ 	.short	0x010a
        /*0b4e*/ 	.byte	0x3f
	.zero		1


	//   ....[51]....
        /*0b50*/ 	.word	0x00011e80
        /*0b54*/ 	.word	0x00000004
        /*0b58*/ 	.word	0x00028c40
        /*0b5c*/ 	.short	0x010a
        /*0b5e*/ 	.byte	0x3f
	.zero		1


	//   ....[52]....
        /*0b60*/ 	.word	0x000120d0
        /*0b64*/ 	.word	0x00000004
        /*0b68*/ 	.word	0x00028c60
        /*0b6c*/ 	.short	0x010a
        /*0b6e*/ 	.byte	0x3f
	.zero		1


	//   ....[53]....
        /*0b70*/ 	.word	0x000139e0
        /*0b74*/ 	.word	0x00000000
        /*0b78*/ 	.word	0x00028c20
        /*0b7c*/ 	.short	0x010a
        /*0b7e*/ 	.byte	0x3f
	.zero		1


	//   ....[54]....
        /*0b80*/ 	.word	0x00013bd0
        /*0b84*/ 	.word	0x00000006
        /*0b88*/ 	.word	0x00000000
        /*0b8c*/ 	.short	0x010a
        /*0b8e*/ 	.byte	0x3f
	.zero		1


	//   ....[55]....
        /*0b90*/ 	.word	0x00013c00
        /*0b94*/ 	.word	0x00000007
        /*0b98*/ 	.word	0x00000000
        /*0b9c*/ 	.short	0x010a
        /*0b9e*/ 	.byte	0x3f
	.zero		1


	//   ....[56]....
        /*0ba0*/ 	.word	0x00013c60
        /*0ba4*/ 	.word	0x00000004
        /*0ba8*/ 	.word	0x00000000
        /*0bac*/ 	.short	0x010a
        /*0bae*/ 	.byte	0x3f
	.zero		1


	//   ....[57]....
        /*0bb0*/ 	.word	0x00013c90
        /*0bb4*/ 	.word	0x00000003
        /*0bb8*/ 	.word	0x00000000
        /*0bbc*/ 	.short	0x010a
        /*0bbe*/ 	.byte	0x3f
	.zero		1


	//   ....[58]....
        /*0bc0*/ 	.word	0x00013d00
        /*0bc4*/ 	.word	0x00000003
        /*0bc8*/ 	.word	0x00028c50
        /*0bcc*/ 	.short	0x010a
        /*0bce*/ 	.byte	0x3f
	.zero		1


	//   ....[59]....
        /*0bd0*/ 	.word	0x00013d60
        /*0bd4*/ 	.word	0x00000003
        /*0bd8*/ 	.word	0x00028c50
        /*0bdc*/ 	.short	0x010a
        /*0bde*/ 	.byte	0x3f
	.zero		1


	//   ....[60]....
        /*0be0*/ 	.word	0x00013dc0
        /*0be4*/ 	.word	0x00000003
        /*0be8*/ 	.word	0x00028c00
        /*0bec*/ 	.short	0x010a
        /*0bee*/ 	.byte	0x3f
	.zero		1


	//   ....[61]....
        /*0bf0*/ 	.word	0x00013e10
        /*0bf4*/ 	.word	0x00000007
        /*0bf8*/ 	.word	0x00028c30
        /*0bfc*/ 	.short	0x010a
        /*0bfe*/ 	.byte	0x3f
	.zero		1


	//   ....[62]....
        /*0c00*/ 	.word	0x00013e60
        /*0c04*/ 	.word	0x00000007
        /*0c08*/ 	.word	0x00028c50
        /*0c0c*/ 	.short	0x010a
        /*0c0e*/ 	.byte	0x3f
	.zero		1


	//   ....[63]....
        /*0c10*/ 	.word	0x00013ec0
        /*0c14*/ 	.word	0x00000000
        /*0c18*/ 	.word	0x00028c30
        /*0c1c*/ 	.short	0x010a
        /*0c1e*/ 	.byte	0x3f
	.zero		1


	//   ....[64]....
        /*0c20*/ 	.word	0x00013f10
        /*0c24*/ 	.word	0x00000009
        /*0c28*/ 	.word	0x00028c50
        /*0c2c*/ 	.short	0x010a
        /*0c2e*/ 	.byte	0x3f
	.zero		1


	//   ....[65]....
        /*0c30*/ 	.word	0x000140b0
        /*0c34*/ 	.word	0x00000000
        /*0c38*/ 	.word	0x00028c40
        /*0c3c*/ 	.short	0x010a
        /*0c3e*/ 	.byte	0x3f
	.zero		1


	//   ....[66]....
        /*0c40*/ 	.word	0x00014630
        /*0c44*/ 	.word	0x00000012
        /*0c48*/ 	.word	0x00028c20
        /*0c4c*/ 	.short	0x010a
        /*0c4e*/ 	.byte	0x3f
	.zero		1


	//   ....[67]....
        /*0c50*/ 	.word	0x00014680
        /*0c54*/ 	.word	0x00000000
        /*0c58*/ 	.word	0x00028c60
        /*0c5c*/ 	.short	0x010a
        /*0c5e*/ 	.byte	0x3f
	.zero		1


	//   ....[68]....
        /*0c60*/ 	.word	0x000146d0
        /*0c64*/ 	.word	0x00000003
        /*0c68*/ 	.word	0x00028c40
        /*0c6c*/ 	.short	0x010a
        /*0c6e*/ 	.byte	0x3f
	.zero		1


	//   ....[69]....
        /*0c70*/ 	.word	0x00014720
        /*0c74*/ 	.word	0x00000003
        /*0c78*/ 	.word	0x00028c60
        /*0c7c*/ 	.short	0x010a
        /*0c7e*/ 	.byte	0x3f
	.zero		1


	//   ....[70]....
        /*0c80*/ 	.word	0x00014770
        /*0c84*/ 	.word	0x00000004
        /*0c88*/ 	.word	0x00028c40
        /*0c8c*/ 	.short	0x010a
        /*0c8e*/ 	.byte	0x3f
	.zero		1


	//   ....[71]....
        /*0c90*/ 	.word	0x000147c0
        /*0c94*/ 	.word	0x00000004
        /*0c98*/ 	.word	0x00028c60
        /*0c9c*/ 	.short	0x010a
        /*0c9e*/ 	.byte	0x3f
	.zero		1


	//   ....[72]....
        /*0ca0*/ 	.word	0x00014810
        /*0ca4*/ 	.word	0x00000004
        /*0ca8*/ 	.word	0x00028c40
        /*0cac*/ 	.short	0x010a
        /*0cae*/ 	.byte	0x3f
	.zero		1


	//   ....[73]....
        /*0cb0*/ 	.word	0x00014860
        /*0cb4*/ 	.word	0x00000004
        /*0cb8*/ 	.word	0x00028c60
        /*0cbc*/ 	.short	0x010a
        /*0cbe*/ 	.byte	0x3f
	.zero		1


	//   ....[74]....
        /*0cc0*/ 	.word	0x000152e0
        /*0cc4*/ 	.word	0x00000000
        /*0cc8*/ 	.word	0x00028c20
        /*0ccc*/ 	.short	0x010a
        /*0cce*/ 	.byte	0x3f
	.zero		1


	//   ....[75]....
        /*0cd0*/ 	.word	0x00015480
        /*0cd4*/ 	.word	0x00000006
        /*0cd8*/ 	.word	0x00000000
        /*0cdc*/ 	.short	0x010a
        /*0cde*/ 	.byte	0x3f
	.zero		1


	//   ....[76]....
        /*0ce0*/ 	.word	0x000154d0
        /*0ce4*/ 	.word	0x00000007
        /*0ce8*/ 	.word	0x00000000
        /*0cec*/ 	.short	0x010a
        /*0cee*/ 	.byte	0x3f
	.zero		1


	//   ....[77]....
        /*0cf0*/ 	.word	0x00015520
        /*0cf4*/ 	.word	0x00000004
        /*0cf8*/ 	.word	0x00000000
        /*0cfc*/ 	.short	0x010a
        /*0cfe*/ 	.byte	0x3f
	.zero		1


	//----- nvinfo : EIATTR_NUM_MBARRIERS
	.align		4
.L_657:
        /*0d00*/ 	.byte	0x03, 0x38
        /*0d02*/ 	.short	0x0016


	//----- nvinfo : EIATTR_EXIT_INSTR_OFFSETS
	.align		4
        /*0d04*/ 	.byte	0x04, 0x1c
        /*0d06*/ 	.short	(.L_659 - .L_658)


	//   ....[0]....
.L_658:
        /*0d08*/ 	.word	0x00000a40


	//   ....[1]....
        /*0d0c*/ 	.word	0x0000cb50


	//   ....[2]....
        /*0d10*/ 	.word	0x00013ce0


	//----- nvinfo : EIATTR_MAX_THREADS
	.align		4
.L_659:
        /*0d14*/ 	.byte	0x04, 0x05
        /*0d16*/ 	.short	(.L_661 - .L_660)
.L_660:
        /*0d18*/ 	.word	0x00000180
        /*0d1c*/ 	.word	0x00000001
        /*0d20*/ 	.word	0x00000001


	//----- nvinfo : EIATTR_CRS_STACK_SIZE
	.align		4
.L_661:
        /*0d24*/ 	.byte	0x04, 0x1e
        /*0d26*/ 	.short	(.L_663 - .L_662)
.L_662:
        /*0d28*/ 	.word	0x00000000


	//----- nvinfo : EIATTR_CBANK_PARAM_SIZE
	.align		4
.L_663:
        /*0d2c*/ 	.byte	0x03, 0x19
        /*0d2e*/ 	.short	0x0af0


	//----- nvinfo : EIATTR_PARAM_CBANK
	.align		4
        /*0d30*/ 	.byte	0x04, 0x0a
        /*0d32*/ 	.short	(.L_665 - .L_664)
	.align		4
.L_664:
        /*0d34*/ 	.word	index@(.nv.constant0._ZN7cutlass13device_kernelIN5flash11enable_sm90INS1_16FlashAttnFwdSm90INS1_25CollectiveMainloopFwdSm90ILi2EN4cute5tupleIJNS5_1CILi1EEES8_S8_EEENS6_IJNS7_ILi64EEESA_SA_EEELi512ENS_6half_tEfNS_4arch4Sm90ELb0ELb0ELb1ELb1ELb0ELb0ELb0ELb0ELb0ELb1ELb1ELb0EEENS1_21CollectiveEpilogueFwdINS6_IJSA_NS7_ILi512EEESA_EEES9_SC_SE_Li256ELb1ELb1ELb1ELb0EEENS1_36VarlenDynamicPersistentTileSchedulerILi64ELi64ELi256ELi128ELb1ELb1ELb1ELb0ELb1ELb1EEEEEEEEEvNT_6ParamsE)
        /*0d38*/ 	.short	0x0210
        /*0d3a*/ 	.short	0x0af0


	//----- nvinfo : EIATTR_SW_WAR
	.align		4
.L_665:
        /*0d3c*/ 	.byte	0x04, 0x36
        /*0d3e*/ 	.short	(.L_667 - .L_666)
.L_666:
        /*0d40*/ 	.word	0x00000008
.L_667:


//--------------------- .nv.info._ZN7cutlass13device_kernelIN5flash11enable_sm90INS1_16FlashAttnFwdSm90INS1_25CollectiveMainloopFwdSm90ILi2EN4cute5tupleIJNS5_1CILi1EEES8_S8_EEENS6_IJNS7_ILi64EEESA_SA_EEELi512ENS_6half_tEfNS_4arch4Sm90ELb0ELb0ELb1ELb1ELb0ELb1ELb0ELb0ELb0ELb1ELb1ELb0EEENS1_21CollectiveEpilogueFwdINS6_IJSA_NS7_ILi512EEESA_EEES9_SC_SE_Li256ELb1ELb1ELb1ELb0EEENS1_36VarlenDynamicPersistentTileSchedulerILi64ELi64ELi256ELi128ELb1ELb1ELb1ELb0ELb1ELb1EEEEEEEEEvNT_6ParamsE --------------------------
	.section	.nv.info._ZN7cutlass13device_kernelIN5flash11enable_sm90INS1_16FlashAttnFwdSm90INS1_25CollectiveMainloopFwdSm90ILi2EN4cute5tupleIJNS5_1CILi1EEES8_S8_EEENS6_IJNS7_ILi64EEESA_SA_EEELi512ENS_6half_tEfNS_4arch4Sm90ELb0ELb0ELb1ELb1ELb0ELb1ELb0ELb0ELb0ELb1ELb1ELb0EEENS1_21CollectiveEpilogueFwdINS6_IJSA_NS7_ILi512EEESA_EEES9_SC_SE_Li256ELb1ELb1ELb1ELb0EEENS1_36VarlenDynamicPersistentTileSchedulerILi64ELi64ELi256ELi128ELb1ELb1ELb1ELb0ELb1ELb1EEEEEEEEEvNT_6ParamsE,"",@"SHT_CUDA_INFO"
	.sectionflags	@""
	.align	4


	//----- nvinfo : EIATTR_CUDA_API_VERSION
	.align		4
        /*0000*/ 	.byte	0x04, 0x37
        /*0002*/ 	.short	(.L_669 - .L_668)
.L_668:
        /*0004*/ 	.word	0x00000082


	//----- nvinfo : EIATTR_KPARAM_INFO
	.align		4
.L_669:
        /*0008*/ 	.byte	0x04, 0x17
        /*000a*/ 	.short	(.L_671 - .L_670)
.L_670:
        /*000c*/ 	.word	0x00000000
        /*0010*/ 	.short	0x0000
        /*0012*/ 	.short	0x0070
        /*0014*/ 	.byte	0x00, 0xf0, 0x01, 0x2a


	//----- nvinfo : EIATTR_SPARSE_MMA_MASK
	.align		4
.L_671:
        /*0018*/ 	.byte	0x03, 0x50
        /*001a*/ 	.short	0x0000


	//----- nvinfo : EIATTR_MAXREG_COUNT
	.align		4
        /*001c*/ 	.byte	0x03, 0x1b
        /*001e*/ 	.short	0x00a8


	//----- nvinfo : EIATTR_NUM_BARRIERS
	.align		4
        /*0020*/ 	.byte	0x02, 0x4c
        /*0022*/ 	.byte	0x10
	.zero		1


	//----- nvinfo : EIATTR_EXTERNS
	.align		4
        /*0024*/ 	.byte	0x04, 0x0f
        /*0026*/ 	.short	(.L_673 - .L_672)


	//   ....[0]....
	.align		4
.L_672:
        /*0028*/ 	.word	index@(__assertfail)


	//----- nvinfo : EIATTR_ANNOTATIONS
	.align		4
.L_673:
        /*002c*/ 	.byte	0x04, 0x55
        /*002e*/ 	.short	(.L_675 - .L_674)


	//   ....[0]....
.L_674:
        /* <DEDUP_REMOVED lines=86> */


	//----- nvinfo : EIATTR_MERCURY_ISA_VERSION
	.align		4
.L_675:
        /*0580*/ 	.byte	0x03, 0x5f
        /*0582*/ 	.short	0x0101


	//----- nvinfo : EIATTR_UNUSED_LOAD_BYTE_OFFSET
	.align		4
        /*0584*/ 	.byte	0x04, 0x44
        /*0586*/ 	.short	(.L_677 - .L_676)


	//   ....[0]....
.L_676:
        /*0588*/ 	.word	0x00000a80
        /*058c*/ 	.word	0x0000fff0


	//   ....[1]....
        /*0590*/ 	.word	0x0000d910
        /*0594*/ 	.word	0x0000fff0


	//----- nvinfo : EIATTR_INT_WARP_WIDE_INSTR_OFFSETS
	.align		4
.L_677:
        /*0598*/ 	.byte	0x04, 0x31
        /*059a*/ 	.short	(.L_679 - .L_678)


	//   ....[0]....
.L_678:
        /*059c*/ 	.word	0x00000190


	//   ....[1]....
        /*05a0*/ 	.word	0x000001d0


	//   ....[2]....
        /*05a4*/ 	.word	0x00000240


	//   ....[3]....
        /*05a8*/ 	.word	0x000156d0


	//   ....[4]....
        /*05ac*/ 	.word	0x00015760


	//   ....[5]....
        /*05b0*/ 	.word	0x0001a040


	//   ....[6]....
        /*05b4*/ 	.word	0x0001a0d0


	//----- nvinfo : EIATTR_COOP_GROUP_MASK_REGIDS
	.align		4
.L_679:
        /*05b8*/ 	.byte	0x04, 0x29
        /*05ba*/ 	.short	(.L_681 - .L_680)


	//   ....[0]....
.L_680:
        /*05bc*/ 	.word	0xffffffff


	//   ....[1]....
        /*05c0*/ 	.word	0xffffffff


	//   ....[2]....
        /*05c4*/ 	.word	0xffffffff


	//   ....[3]....
        /*05c8*/ 	.word	0xffffffff


	//   ....[4]....
        /*05cc*/ 	.word	0xffffffff


	//   ....[5]....
        /*05d0*/ 	.word	0xffffffff


	//   ....[6]....
        /*05d4*/ 	.word	0xffffffff


	//   ....[7]....
        /*05d8*/ 	.word	0xffffffff


	//   ....[8]....
        /*05dc*/ 	.word	0xffffffff


	//   ....[9]....
        /*05e0*/ 	.word	0xffffffff


	//   ....[10]....
        /*05e4*/ 	.word	0xffffffff


	//   ....[11]....
        /*05e8*/ 	.word	0xffffffff


	//   ....[12]....
        /*05ec*/ 	.word	0xffffffff


	//   ....[13]....
        /*05f0*/ 	.word	0xffffffff


	//   ....[14]....
        /*05f4*/ 	.word	0xffffffff


	//   ....[15]....
        /*05f8*/ 	.word	0xffffffff


	//   ....[16]....
        /*05fc*/ 	.word	0xffffffff


	//   ....[17]....
        /*0600*/ 	.word	0xffffffff


	//   ....[18]....
        /*0604*/ 	.word	0xffffffff


	//   ....[19]....
        /*0608*/ 	.word	0xffffffff


	//   ....[20]....
        /*060c*/ 	.word	0xffffffff


	//   ....[21]....
        /*0610*/ 	.word	0xffffffff


	//   ....[22]....
        /*0614*/ 	.word	0xffffffff


	//   ....[23]....
        /*0618*/ 	.word	0xffffffff


	//   ....[24]....
        /*061c*/ 	.word	0xffffffff


	//   ....[25]....
        /*0620*/ 	.word	0xffffffff


	//   ....[26]....
        /*0624*/ 	.word	0xffffffff


	//   ....[27]....
        /*0628*/ 	.word	0xffffffff


	//   ....[28]....
        /*062c*/ 	.word	0xffffffff


	//   ....[29]....
        /*0630*/ 	.word	0xffffffff


	//   ....[30]....
        /*0634*/ 	.word	0xffffffff


	//   ....[31]....
        /*0638*/ 	.word	0xffffffff


	//   ....[32]....
        /*063c*/ 	.word	0xffffffff


	//   ....[33]....
        /*0640*/ 	.word	0xffffffff


	//   ....[34]....
        /*0644*/ 	.word	0xffffffff


	//   ....[35]....
        /*0648*/ 	.word	0xffffffff


	//   ....[36]....
        /*064c*/ 	.word	0xffffffff


	//   ....[37]....
        /*0650*/ 	.word	0xffffffff


	//   ....[38]....
        /*0654*/ 	.word	0xffffffff


	//   ....[39]....
        /*0658*/ 	.word	0xffffffff


	//   ....[40]....
        /*065c*/ 	.word	0xffffffff


	//   ....[41]....
        /*0660*/ 	.word	0xffffffff


	//   ....[42]....
        /*0664*/ 	.word	0xffffffff


	//   ....[43]....
        /*0668*/ 	.word	0xffffffff


	//   ....[44]....
        /*066c*/ 	.word	0xffffffff


	//   ....[45]....
        /*0670*/ 	.word	0xffffffff


	//   ....[46]....
        /*0674*/ 	.word	0xffffffff


	//   ....[47]....
        /*0678*/ 	.word	0xffffffff


	//   ....[48]....
        /*067c*/ 	.word	0xffffffff


	//   ....[49]....
        /*0680*/ 	.word	0xffffffff


	//   ....[50]....
        /*0684*/ 	.word	0xffffffff


	//   ....[51]....
        /*0688*/ 	.word	0xffffffff


	//   ....[52]....
        /*068c*/ 	.word	0xffffffff


	//   ....[53]....
        /*0690*/ 	.word	0xffffffff


	//   ....[54]....
        /*0694*/ 	.word	0xffffffff


	//   ....[55]....
        /*0698*/ 	.word	0xffffffff


	//   ....[56]....
        /*069c*/ 	.word	0xffffffff


	//   ....[57]....
        /*06a0*/ 	.word	0xffffffff


	//   ....[58]....
        /*06a4*/ 	.word	0xffffffff


	//   ....[59]....
        /*06a8*/ 	.word	0xffffffff


	//   ....[60]....
        /*06ac*/ 	.word	0xffffffff


	//   ....[61]....
        /*06b0*/ 	.word	0xffffffff


	//   ....[62]....
        /*06b4*/ 	.word	0xffffffff


	//   ....[63]....
        /*06b8*/ 	.word	0xffffffff


	//   ....[64]....
        /*06bc*/ 	.word	0xffffffff


	//   ....[65]....
        /*06c0*/ 	.word	0xffffffff


	//   ....[66]....
        /*06c4*/ 	.word	0xffffffff


	//   ....[67]....
        /*06c8*/ 	.word	0xffffffff


	//   ....[68]....
        /*06cc*/ 	.word	0xffffffff


	//   ....[69]....
        /*06d0*/ 	.word	0xffffffff


	//   ....[70]....
        /*06d4*/ 	.word	0xffffffff


	//   ....[71]....
        /*06d8*/ 	.word	0xffffffff


	//   ....[72]....
        /*06dc*/ 	.word	0xffffffff


	//   ....[73]....
        /*06e0*/ 	.word	0xffffffff


	//   ....[74]....
        /*06e4*/ 	.word	0xffffffff


	//   ....[75]....
        /*06e8*/ 	.word	0xffffffff


	//   ....[76]....
        /*06ec*/ 	.word	0xffffffff


	//   ....[77]....
        /*06f0*/ 	.word	0xffffffff


	//   ....[78]....
        /*06f4*/ 	.word	0xffffffff


	//   ....[79]....
        /*06f8*/ 	.word	0xffffffff


	//   ....[80]....
        /*06fc*/ 	.word	0xffffffff


	//   ....[81]....
        /*0700*/ 	.word	0xffffffff


	//   ....[82]....
        /*0704*/ 	.word	0xffffffff


	//   ....[83]....
        /*0708*/ 	.word	0xffffffff


	//   ....[84]....
        /*070c*/ 	.word	0xffffffff


	//   ....[85]....
        /*0710*/ 	.word	0xffffffff


	//   ....[86]....
        /*0714*/ 	.word	0xffffffff


	//   ....[87]....
        /*0718*/ 	.word	0xffffffff


	//   ....[88]....
        /*071c*/ 	.word	0xffffffff


	//   ....[89]....
        /*0720*/ 	.word	0xffffffff


	//   ....[90]....
        /*0724*/ 	.word	0xffffffff


	//   ....[91]....
        /*0728*/ 	.word	0xffffffff


	//   ....[92]....
        /*072c*/ 	.word	0xffffffff


	//   ....[93]....
        /*0730*/ 	.word	0xffffffff


	//   ....[94]....
        /*0734*/ 	.word	0x0500000f


	//   ....[95]....
        /*0738*/ 	.word	0x0500000f


	//   ....[96]....
        /*073c*/ 	.word	0x0500000f


	//   ....[97]....
        /*0740*/ 	.word	0x0500000f


	//   ....[98]....
        /*0744*/ 	.word	0x0500000f


	//   ....[99]....
        /*0748*/ 	.word	0x0500000f


	//   ....[100]....
        /*074c*/ 	.word	0x0500000f


	//   ....[101]....
        /*0750*/ 	.word	0x0500000f


	//   ....[102]....
        /*0754*/ 	.word	0x0500000f


	//   ....[103]....
        /*0758*/ 	.word	0x0500000f


	//   ....[104]....
        /*075c*/ 	.word	0x0500000f


	//   ....[105]....
        /*0760*/ 	.word	0x0500000f


	//   ....[106]....
        /*0764*/ 	.word	0x0500000f


	//   ....[107]....
        /*0768*/ 	.word	0x0500000f


	//   ....[108]....
        /*076c*/ 	.word	0x0500000f


	//   ....[109]....
        /*0770*/ 	.word	0x0500000f


	//   ....[110]....
        /*0774*/ 	.word	0x0500000f


	//   ....[111]....
        /*0778*/ 	.word	0x0500000f


	//   ....[112]....
        /*077c*/ 	.word	0x0500000f


	//   ....[113]....
        /*0780*/ 	.word	0x0500000f


	//   ....[114]....
        /*0784*/ 	.word	0x0500000f


	//   ....[115]....
        /*0788*/ 	.word	0x0500000f


	//   ....[116]....
        /*078c*/ 	.word	0x0500000f


	//   ....[117]....
        /*0790*/ 	.word	0x0500000f


	//   ....[118]....
        /*0794*/ 	.word	0x0500000f


	//   ....[119]....
        /*0798*/ 	.word	0x0500000f


	//   ....[120]....
        /*079c*/ 	.word	0x0500000f


	//   ....[121]....
        /*07a0*/ 	.word	0x0500000f


	//   ....[122]....
        /*07a4*/ 	.word	0x0500000f


	//   ....[123]....
        /*07a8*/ 	.word	0x0500000f


	//   ....[124]....
        /*07ac*/ 	.word	0x0500000f


	//   ....[125]....
        /*07b0*/ 	.word	0x0500000f


	//   ....[126]....
        /*07b4*/ 	.word	0x0500000f


	//   ....[127]....
        /*07b8*/ 	.word	0x0500000f


	//   ....[128]....
        /*07bc*/ 	.word	0x0500000f


	//   ....[129]....
        /*07c0*/ 	.word	0x0500000f


	//   ....[130]....
        /*07c4*/ 	.word	0x0500000f


	//----- nvinfo : EIATTR_COOP_GROUP_INSTR_OFFSETS
	.align		4
.L_681:
        /*07c8*/ 	.byte	0x04, 0x28
        /*07ca*/ 	.short	(.L_683 - .L_682)


	//   ....[0]....
.L_682:
        /*07cc*/ 	.word	0x00000060


	//   ....[1]....
        /*07d0*/ 	.word	0x000001a0


	//   ....[2]....
        /*07d4*/ 	.word	0x000001f0


	//   ....[3]....
        /*07d8*/ 	.word	0x000003e0


	//   ....[4]....
        /*07dc*/ 	.word	0x00000540


	//   ....[5]....
        /*07e0*/ 	.word	0x00000660


	//   ....[6]....
        /*07e4*/ 	.word	0x000007c0


	//   ....[7]....
        /*07e8*/ 	.word	0x00004f30


	//   ....[8]....
        /*07ec*/ 	.word	0x000070c0


	//   ....[9]....
        /*07f0*/ 	.word	0x00007670


	//   ....[10]....
        /*07f4*/ 	.word	0x00007680


	//   ....[11]....
        /*07f8*/ 	.word	0x00007690


	//   ....[12]....
        /*07fc*/ 	.word	0x000076a0


	//   ....[13]....
        /*0800*/ 	.word	0x000086a0


	//   ....[14]....
        /*0804*/ 	.word	0x000086b0


	//   ....[15]....
        /*0808*/ 	.word	0x000086c0


	//   ....[16]....
        /*080c*/ 	.word	0x000086d0


	//   ....[17]....
        /*0810*/ 	.word	0x0000a260


	//   ....[18]....
        /*0814*/ 	.word	0x0000a340


	//   ....[19]....
        /*0818*/ 	.word	0x0000a500


	//   ....[20]....
        /*081c*/ 	.word	0x0000a590


	//   ....[21]....
        /*0820*/ 	.word	0x0000af80


	//   ....[22]....
        /*0824*/ 	.word	0x0000b790


	//   ....[23]....
        /*0828*/ 	.word	0x0000b7f0


	//   ....[24]....
        /*082c*/ 	.word	0x0000c050


	//   ....[25]....
        /*0830*/ 	.word	0x0000c0b0


	//   ....[26]....
        /*0834*/ 	.word	0x0000cde0


	//   ....[27]....
        /*0838*/ 	.word	0x0000ce30


	//   ....[28]....
        /*083c*/ 	.word	0x0000ce90


	//   ....[29]....
        /*0840*/ 	.word	0x0000cf20


	//   ....[30]....
        /*0844*/ 	.word	0x0000d0e0


	//   ....[31]....
        /*0848*/ 	.word	0x0000e620


	//   ....[32]....
        /*084c*/ 	.word	0x0000e9c0


	//   ....[33]....
        /*0850*/ 	.word	0x0000e9d0


	//   ....[34]....
        /*0854*/ 	.word	0x0000e9e0


	//   ....[35]....
        /*0858*/ 	.word	0x0000e9f0


	//   ....[36]....
        /*085c*/ 	.word	0x0000f670


	//   ....[37]....
        /*0860*/ 	.word	0x0000f690


	//   ....[38]....
        /*0864*/ 	.word	0x0000f920


	//   ....[39]....
        /*0868*/ 	.word	0x0000f940


	//   ....[40]....
        /*086c*/ 	.word	0x00010180


	//   ....[41]....
        /*0870*/ 	.word	0x000101c0


	//   ....[42]....
        /*0874*/ 	.word	0x00010a30


	//   ....[43]....
        /*0878*/ 	.word	0x00010a50


	//   ....[44]....
        /*087c*/ 	.word	0x00011d40


	//   ....[45]....
        /*0880*/ 	.word	0x00011d50


	//   ....[46]....
        /*0884*/ 	.word	0x00011f80


	//   ....[47]....
        /*0888*/ 	.word	0x00011fa0


	//   ....[48]....
        /*088c*/ 	.word	0x00012250


	//   ....[49]....
        /*0890*/ 	.word	0x00012480


	//   ....[50]....
        /*0894*/ 	.word	0x000124b0


	//   ....[51]....
        /*0898*/ 	.word	0x000124e0


	//   ....[52]....
        /*089c*/ 	.word	0x00012510


	//   ....[53]....
        /*08a0*/ 	.word	0x00012540


	//   ....[54]....
        /*08a4*/ 	.word	0x00012570


	//   ....[55]....
        /*08a8*/ 	.word	0x00012710


	//   ....[56]....
        /*08ac*/ 	.word	0x00012740


	//   ....[57]....
        /*08b0*/ 	.word	0x00012770


	//   ....[58]....
        /*08b4*/ 	.word	0x000127a0


	//   ....[59]....
        /*08b8*/ 	.word	0x000127d0


	//   ....[60]....
        /*08bc*/ 	.word	0x00012800


	//   ....[61]....
        /*08c0*/ 	.word	0x00012890


	//   ....[62]....
        /*08c4*/ 	.word	0x000128c0


	//   ....[63]....
        /*08c8*/ 	.word	0x000128d0


	//   ....[64]....
        /*08cc*/ 	.word	0x00012980


	//   ....[65]....
        /*08d0*/ 	.word	0x00013980


	//   ....[66]....
        /*08d4*/ 	.word	0x00015cb0


	//   ....[67]....
        /*08d8*/ 	.word	0x000167c0


	//   ....[68]....
        /*08dc*/ 	.word	0x000167d0


	//   ....[69]....
        /*08e0*/ 	.word	0x00016870


	//   ....[70]....
        /*08e4*/ 	.word	0x00016880


	//   ....[71]....
        /*08e8*/ 	.word	0x00016900


	//   ....[72]....
        /*08ec*/ 	.word	0x00016910


	//   ....[73]....
        /*08f0*/ 	.word	0x00016960


	//   ....[74]....
        /*08f4*/ 	.word	0x00016980


	//   ....[75]....
        /*08f8*/ 	.word	0x0001a360


	//   ....[76]....
        /*08fc*/ 	.word	0x0001a3e0


	//   ....[77]....
        /*0900*/ 	.word	0x0001a410


	//   ....[78]....
        /*0904*/ 	.word	0x0001a420


	//   ....[79]....
        /*0908*/ 	.word	0x0001a450


	//   ....[80]....
        /*090c*/ 	.word	0x0001a480


	//   ....[81]....
        /*0910*/ 	.word	0x0001a4b0


	//   ....[82]....
        /*0914*/ 	.word	0x0001a4e0


	//   ....[83]....
        /*0918*/ 	.word	0x0001a6b0


	//   ....[84]....
        /*091c*/ 	.word	0x0001a6e0


	//   ....[85]....
        /*0920*/ 	.word	0x0001a710


	//   ....[86]....
        /*0924*/ 	.word	0x0001a740


	//   ....[87]....
        /*0928*/ 	.word	0x0001a770


	//   ....[88]....
        /*092c*/ 	.word	0x0001a7a0


	//   ....[89]....
        /*0930*/ 	.word	0x0001a860


	//   ....[90]....
        /*0934*/ 	.word	0x0001a880


	//   ....[91]....
        /*0938*/ 	.word	0x0001a890


	//   ....[92]....
        /*093c*/ 	.word	0x0001a8f0


	//   ....[93]....
        /*0940*/ 	.word	0x0001b010


	//   ....[94]....
        /*0944*/ 	.word	0x0001b4d0


	//   ....[95]....
        /*0948*/ 	.word	0x0001b560


	//   ....[96]....
        /*094c*/ 	.word	0x0001b5b0


	//   ....[97]....
        /*0950*/ 	.word	0x0001b600


	//   ....[98]....
        /*0954*/ 	.word	0x0001b6f0


	//   ....[99]....
        /*0958*/ 	.word	0x0001b780


	//   ....[100]....
        /*095c*/ 	.word	0x0001b7d0


	//   ....[101]....
        /*0960*/ 	.word	0x0001b820


	//   ....[102]....
        /*0964*/ 	.word	0x0001ba90


	//   ....[103]....
        /*0968*/ 	.word	0x0001bd70


	//   ....[104]....
        /*096c*/ 	.word	0x0001bf50


	//   ....[105]....
        /*0970*/ 	.word	0x0001bfa0


	//   ....[106]....
        /*0974*/ 	.word	0x0001c000


	//   ....[107]....
        /*0978*/ 	.word	0x0001c0f0


	//   ....[108]....
        /*097c*/ 	.word	0x0001c150


	//   ....[109]....
        /*0980*/ 	.word	0x0001c240


	//   ....[110]....
        /*0984*/ 	.word	0x0001c2a0


	//   ....[111]....
        /*0988*/ 	.word	0x0001c370


	//   ....[112]....
        /*098c*/ 	.word	0x0001c6a0


	//   ....[113]....
        /*0990*/ 	.word	0x0001c740


	//   ....[114]....
        /*0994*/ 	.word	0x0001c8e0


	//   ....[115]....
        /*0998*/ 	.word	0x0001c960


	//   ....[116]....
        /*099c*/ 	.word	0x0001c9e0


	//   ....[117]....
        /*09a0*/ 	.word	0x0001ca60


	//   ....[118]....
        /*09a4*/ 	.word	0x0001cae0


	//   ....[119]....
        /*09a8*/ 	.word	0x0001cb70


	//   ....[120]....
        /*09ac*/ 	.word	0x0001cc10


	//   ....[121]....
        /*09b0*/ 	.word	0x0001ccc0


	//   ....[122]....
        /*09b4*/ 	.word	0x0001cd40


	//   ....[123]....
        /*09b8*/ 	.word	0x0001cdc0


	//   ....[124]....
        /*09bc*/ 	.word	0x0001ce40


	//   ....[125]....
        /*09c0*/ 	.word	0x0001ced0


	//   ....[126]....
        /*09c4*/ 	.word	0x0001cf50


	//   ....[127]....
        /*09c8*/ 	.word	0x0001cff0


	//   ....[128]....
        /*09cc*/ 	.word	0x0001d040


	//   ....[129]....
        /*09d0*/ 	.word	0x0001d0d0


	//   ....[130]....
        /*09d4*/ 	.word	0x0001d200


	//----- nvinfo : EIATTR_REG_RECONFIG
	.align		4
.L_683:
        /*09d8*/ 	.byte	0x01, 0x54
	.zero		2


	//----- nvinfo : EIATTR_SYSCALL_OFFSETS
	.align		4
        /*09dc*/ 	.byte	0x04, 0x46
        /*09de*/ 	.short	(.L_685 - .L_684)


	//   ....[0]....
.L_684:
        /*09e0*/ 	.word	0x00001ff0


	//   ....[1]....
        /*09e4*/ 	.word	0x00002140


	//   ....[2]....
        /*09e8*/ 	.word	0x00007260


	//   ....[3]....
        /*09ec*/ 	.word	0x000075e0


	//   ....[4]....
        /*09f0*/ 	.word	0x000158d0


	//   ....[5]....
        /*09f4*/ 	.word	0x00015a20


	//   ....[6]....
        /*09f8*/ 	.word	0x00015b20


	//   ....[7]....
        /*09fc*/ 	.word	0x000163e0


	//----- nvinfo : EIATTR_MBARRIER_INSTR_OFFSETS
	.align		4
.L_685:
        /*0a00*/ 	.byte	0x04, 0x39
        /*0a02*/ 	.short	(.L_687 - .L_686)


	//   ....[0]....
.L_686:
        /*0a04*/ 	.word	0x000002d0
        /*0a08*/ 	.word	0x000000ff
        /*0a0c*/ 	.word	0x00028c00
        /*0a10*/ 	.short	0x0100
        /*0a12*/ 	.byte	0x08
	.zero		1


	//   ....[1]....
        /*0a14*/ 	.word	0x000002e0
        /*0a18*/ 	.word	0x000000ff
        /*0a1c*/ 	.word	0x00028c20
        /*0a20*/ 	.short	0x0100
        /*0a22*/ 	.byte	0x08
	.zero		1


	//   ....[2]....
        /*0a24*/ 	.word	0x00000390
        /*0a28*/ 	.word	0x000000ff
        /*0a2c*/ 	.word	0x00028c30
        /*0a30*/ 	.short	0x0100
        /*0a32*/ 	.byte	0x06
	.zero		1


	//   ....[3]....
        /*0a34*/ 	.word	0x000003a0
        /*0a38*/ 	.word	0x000000ff
        /*0a3c*/ 	.word	0x00028c40
        /*0a40*/ 	.short	0x0100
        /*0a42*/ 	.byte	0x06
	.zero		1


	//   ....[4]....
        /*0a44*/ 	.word	0x000003b0
        /*0a48*/ 	.word	0x000000ff
        /*0a4c*/ 	.word	0x00028c38
        /*0a50*/ 	.short	0x0100
        /*0a52*/ 	.byte	0x06
	.zero		1


	//   ....[5]....
        /*0a54*/ 	.word	0x000003c0
        /*0a58*/ 	.word	0x000000ff
        /*0a5c*/ 	.word	0x00028c48
        /*0a60*/ 	.short	0x0100
        /*0a62*/ 	.byte	0x06
	.zero		1


	//   ....[6]....
        /*0a64*/ 	.word	0x000004f0
        /*0a68*/ 	.word	0x000000ff
        /*0a6c*/ 	.word	0x00028c50
        /*0a70*/ 	.short	0x0100
        /*0a72*/ 	.byte	0x08
	.zero		1


	//   ....[7]....
        /*0a74*/ 	.word	0x00000500
        /*0a78*/ 	.word	0x000000ff
        /*0a7c*/ 	.word	0x00028c60
        /*0a80*/ 	.short	0x0100
        /*0a82*/ 	.byte	0x08
	.zero		1


	//   ....[8]....
        /*0a84*/ 	.word	0x00000510
        /*0a88*/ 	.word	0x000000ff
        /*0a8c*/ 	.word	0x00028c58
        /*0a90*/ 	.short	0x0100
        /*0a92*/ 	.byte	0x08
	.zero		1


	//   ....[9]....
        /*0a94*/ 	.word	0x00000520
        /*0a98*/ 	.word	0x000000ff
        /*0a9c*/ 	.word	0x00028c68
        /*0aa0*/ 	.short	0x0100
        /*0aa2*/ 	.byte	0x08
	.zero		1


	//   ....[10]....
        /*0aa4*/ 	.word	0x00000610
        /*0aa8*/ 	.word	0x000000ff
        /*0aac*/ 	.word	0x00028c70
        /*0ab0*/ 	.short	0x0100
        /*0ab2*/ 	.byte	0x06
	.zero		1


	//   ....[11]....
        /*0ab4*/ 	.word	0x00000620
        /*0ab8*/ 	.word	0x000000ff
        /*0abc*/ 	.word	0x00028c80
        /*0ac0*/ 	.short	0x0100
        /*0ac2*/ 	.byte	0x06
	.zero		1


	//   ....[12]....
        /*0ac4*/ 	.word	0x00000630
        /*0ac8*/ 	.word	0x000000ff
        /*0acc*/ 	.word	0x00028c78
        /*0ad0*/ 	.short	0x0100
        /*0ad2*/ 	.byte	0x06
	.zero		1


	//   ....[13]....
        /*0ad4*/ 	.word	0x00000640
        /*0ad8*/ 	.word	0x000000ff
        /*0adc*/ 	.word	0x00028c88
        /*0ae0*/ 	.short	0x0100
        /*0ae2*/ 	.byte	0x06
	.zero		1


	//   ....[14]....
        /*0ae4*/ 	.word	0x00000770
        /*0ae8*/ 	.word	0x000000ff
        /*0aec*/ 	.word	0x00028c90
        /*0af0*/ 	.short	0x0100
        /*0af2*/ 	.byte	0x08
	.zero		1


	//   ....[15]....
        /*0af4*/ 	.word	0x00000780
        /*0af8*/ 	.word	0x000000ff
        /*0afc*/ 	.word	0x00028ca0
        /*0b00*/ 	.short	0x0100
        /*0b02*/ 	.byte	0x08
	.zero		1


	//   ....[16]....
        /*0b04*/ 	.word	0x00000790
        /*0b08*/ 	.word	0x000000ff
        /*0b0c*/ 	.word	0x00028c98
        /*0b10*/ 	.short	0x0100
        /*0b12*/ 	.byte	0x08
	.zero		1


	//   ....[17]....
        /*0b14*/ 	.word	0x000007a0
        /*0b18*/ 	.word	0x000000ff
        /*0b1c*/ 	.word	0x00028ca8
        /*0b20*/ 	.short	0x0100
        /*0b22*/ 	.byte	0x08
	.zero		1


	//   ....[18]....
        /*0b24*/ 	.word	0x000008d0
        /*0b28*/ 	.word	0x000000ff
        /*0b2c*/ 	.word	0x00028cb0
        /*0b30*/ 	.short	0x0100
        /*0b32*/ 	.byte	0x08
	.zero		1


	//   ....[19]....
        /*0b34*/ 	.word	0x000008e0
        /*0b38*/ 	.word	0x000000ff
        /*0b3c*/ 	.word	0x00028cc0
        /*0b40*/ 	.short	0x0100
        /*0b42*/ 	.byte	0x08
	.zero		1


	//   ....[20]....
        /*0b44*/ 	.word	0x000008f0
        /*0b48*/ 	.word	0x000000ff
        /*0b4c*/ 	.word	0x00028cb8
        /*0b50*/ 	.short	0x0100
        /*0b52*/ 	.byte	0x08
	.zero		1


	//   ....[21]....
        /*0b54*/ 	.word	0x00000900
        /*0b58*/ 	.word	0x000000ff
        /*0b5c*/ 	.word	0x00028cc8
        /*0b60*/ 	.short	0x0100
        /*0b62*/ 	.byte	0x08
	.zero		1


	//   ....[22]....
        /*0b64*/ 	.word	0x00002cc0
        /*0b68*/ 	.word	0x00000049
        /*0b6c*/ 	.word	0x00028c90
        /*0b70*/ 	.short	0x010a
        /*0b72*/ 	.byte	0x3f
	.zero		1


	//   ....[23]....
        /*0b74*/ 	.word	0x00003680
        /*0b78*/ 	.word	0x00000049
        /*0b7c*/ 	.word	0x00028c90
        /*0b80*/ 	.short	0x010a
        /*0b82*/ 	.byte	0x3f
	.zero		1


	//   ....[24]....
        /*0b84*/ 	.word	0x00003f10
        /*0b88*/ 	.word	0x00000049
        /*0b8c*/ 	.word	0x00028c90
        /*0b90*/ 	.short	0x010a
        /*0b92*/ 	.byte	0x3f
	.zero		1


	//   ....[25]....
        /*0b94*/ 	.word	0x00004110
        /*0b98*/ 	.word	0x00000004
        /*0b9c*/ 	.word	0x00000000
        /*0ba0*/ 	.short	0x0101
        /*0ba2*/ 	.byte	0x3f
	.zero		1


	//   ....[26]....
        /*0ba4*/ 	.word	0x00004150
        /*0ba8*/ 	.word	0x00000049
        /*0bac*/ 	.word	0x00028cb0
        /*0bb0*/ 	.short	0x010a
        /*0bb2*/ 	.byte	0x3f
	.zero		1


	//   ....[27]....
        /*0bb4*/ 	.word	0x000047b0
        /*0bb8*/ 	.word	0x00000049
        /*0bbc*/ 	.word	0x00000000
        /*0bc0*/ 	.short	0x0101
        /*0bc2*/ 	.byte	0x3f
	.zero		1


	//   ....[28]....
        /*0bc4*/ 	.word	0x00005020
        /*0bc8*/ 	.word	0x00000005
        /*0bcc*/ 	.word	0x00028c50
        /*0bd0*/ 	.short	0x010a
        /*0bd2*/ 	.byte	0x3f
	.zero		1


	//   ....[29]....
        /*0bd4*/ 	.word	0x000053e0
        /*0bd8*/ 	.word	0x00000005
        /*0bdc*/ 	.word	0x00000000
        /*0be0*/ 	.short	0x0101
        /*0be2*/ 	.byte	0x3f
	.zero		1


	//   ....[30]....
        /*0be4*/ 	.word	0x00005d60
        /*0be8*/ 	.word	0x00000004
        /*0bec*/ 	.word	0x00028c50
        /*0bf0*/ 	.short	0x010a
        /*0bf2*/ 	.byte	0x3f
	.zero		1


	//   ....[31]....
        /*0bf4*/ 	.word	0x00005db0
        /*0bf8*/ 	.word	0x00000004
        /*0bfc*/ 	.word	0x00028c50
        /*0c00*/ 	.short	0x010a
        /*0c02*/ 	.byte	0x3f
	.zero		1


	//   ....[32]....
        /*0c04*/ 	.word	0x00006100
        /*0c08*/ 	.word	0x00000004
        /*0c0c*/ 	.word	0x00000000
        /*0c10*/ 	.short	0x0101
        /*0c12*/ 	.byte	0x3f
	.zero		1


	//   ....[33]....
        /*0c14*/ 	.word	0x000072f0
        /*0c18*/ 	.word	0x00000002
        /*0c1c*/ 	.word	0x00028c00
        /*0c20*/ 	.short	0x010a
        /*0c22*/ 	.byte	0x3f
	.zero		1


	//   ....[34]....
        /*0c24*/ 	.word	0x00007340
        /*0c28*/ 	.word	0x00000002
        /*0c2c*/ 	.word	0x00028c00
        /*0c30*/ 	.short	0x010a
        /*0c32*/ 	.byte	0x3f
	.zero		1


	//   ....[35]....
        /*0c34*/ 	.word	0x000079a0
        /*0c38*/ 	.word	0x00000002
        /*0c3c*/ 	.word	0x00028c00
        /*0c40*/ 	.short	0x010a
        /*0c42*/ 	.byte	0x3f
	.zero		1


	//   ....[36]....
        /*0c44*/ 	.word	0x00008900
        /*0c48*/ 	.word	0x00000002
        /*0c4c*/ 	.word	0x00028c00
        /*0c50*/ 	.short	0x010a
        /*0c52*/ 	.byte	0x3f
	.zero		1


	//   ....[37]....
        /*0c54*/ 	.word	0x000096c0
        /*0c58*/ 	.word	0x0000000c
        /*0c5c*/ 	.word	0x00028c30
        /*0c60*/ 	.short	0x010a
        /*0c62*/ 	.byte	0x3f
	.zero		1


	//   ....[38]....
        /*0c64*/ 	.word	0x00009770
        /*0c68*/ 	.word	0x0000000c
        /*0c6c*/ 	.word	0x00028c30
        /*0c70*/ 	.short	0x010a
        /*0c72*/ 	.byte	0x3f
	.zero		1


	//   ....[39]....
        /*0c74*/ 	.word	0x0000a810
        /*0c78*/ 	.word	0x00000003
        /*0c7c*/ 	.word	0x00000000
        /*0c80*/ 	.short	0x0101
        /*0c82*/ 	.byte	0x3f
	.zero		1


	//   ....[40]....
        /*0c84*/ 	.word	0x0000ac30
        /*0c88*/ 	.word	0x0000000c
        /*0c8c*/ 	.word	0x00028c50
        /*0c90*/ 	.short	0x010a
        /*0c92*/ 	.byte	0x3f
	.zero		1


	//   ....[41]....
        /*0c94*/ 	.word	0x0000acd0
        /*0c98*/ 	.word	0x0000000c
        /*0c9c*/ 	.word	0x00028c50
        /*0ca0*/ 	.short	0x010a
        /*0ca2*/ 	.byte	0x3f
	.zero		1


	//   ....[42]....
        /*0ca4*/ 	.word	0x0000afa0
        /*0ca8*/ 	.word	0x0000000c
        /*0cac*/ 	.word	0x00000000
        /*0cb0*/ 	.short	0x0101
        /*0cb2*/ 	.byte	0x3f
	.zero		1


	//   ....[43]....
        /*0cb4*/ 	.word	0x0000b0c0
        /*0cb8*/ 	.word	0x000000da
        /*0cbc*/ 	.word	0x00028c30
        /*0cc0*/ 	.short	0x010a
        /*0cc2*/ 	.byte	0x3f
	.zero		1


	//   ....[44]....
        /*0cc4*/ 	.word	0x0000b170
        /*0cc8*/ 	.word	0x000000da
        /*0ccc*/ 	.word	0x00028c30
        /*0cd0*/ 	.short	0x010a
        /*0cd2*/ 	.byte	0x3f
	.zero		1


	//   ....[45]....
        /*0cd4*/ 	.word	0x0000bb60
        /*0cd8*/ 	.word	0x000000a7
        /*0cdc*/ 	.word	0x00000000
        /*0ce0*/ 	.short	0x0101
        /*0ce2*/ 	.byte	0x3f
	.zero		1


	//   ....[46]....
        /*0ce4*/ 	.word	0x0000cac0
        /*0ce8*/ 	.word	0x000000da
        /*0cec*/ 	.word	0x00028c50
        /*0cf0*/ 	.short	0x010a
        /*0cf2*/ 	.byte	0x3f
	.zero		1


	//   ....[47]....
        /*0cf4*/ 	.word	0x0000cb10
        /*0cf8*/ 	.word	0x000000da
        /*0cfc*/ 	.word	0x00028c50
        /*0d00*/ 	.short	0x010a
        /*0d02*/ 	.byte	0x3f
	.zero		1


	//   ....[48]....
        /*0d04*/ 	.word	0x0000ce00
        /*0d08*/ 	.word	0x000000da
        /*0d0c*/ 	.word	0x00000000
        /*0d10*/ 	.short	0x0101
        /*0d12*/ 	.byte	0x3f
	.zero		1


	//   ....[49]....
        /*0d14*/ 	.word	0x0000f640
        /*0d18*/ 	.word	0x00000004
        /*0d1c*/ 	.word	0x00000000
        /*0d20*/ 	.short	0x0101
        /*0d22*/ 	.byte	0x3f
	.zero		1


	//   ....[50]....
        /*0d24*/ 	.word	0x000101e0
        /*0d28*/ 	.word	0x00000004
        /*0d2c*/ 	.word	0x00000000
        /*0d30*/ 	.short	0x0101
        /*0d32*/ 	.byte	0x3f
	.zero		1


	//   ....[51]....
        /*0d34*/ 	.word	0x00013a60
        /*0d38*/ 	.word	0x00000012
        /*0d3c*/ 	.word	0x00028c20
        /*0d40*/ 	.short	0x010a
        /*0d42*/ 	.byte	0x3f
	.zero		1


	//   ....[52]....
        /*0d44*/ 	.word	0x00013b30
        /*0d48*/ 	.word	0x00000005
        /*0d4c*/ 	.word	0x00028ca0
        /*0d50*/ 	.short	0x010a
        /*0d52*/ 	.byte	0x3f
	.zero		1


	//   ....[53]....
        /*0d54*/ 	.word	0x00013d70
        /*0d58*/ 	.word	0x00000005
        /*0d5c*/ 	.word	0x00028cc0
        /*0d60*/ 	.short	0x010a
        /*0d62*/ 	.byte	0x3f
	.zero		1


	//   ....[54]....
        /*0d64*/ 	.word	0x000147d0
        /*0d68*/ 	.word	0x00000005
        /*0d6c*/ 	.word	0x00028ca0
        /*0d70*/ 	.short	0x010a
        /*0d72*/ 	.byte	0x3f
	.zero		1


	//   ....[55]....
        /*0d74*/ 	.word	0x00014a00
        /*0d78*/ 	.word	0x00000005
        /*0d7c*/ 	.word	0x00028cc0
        /*0d80*/ 	.short	0x010a
        /*0d82*/ 	.byte	0x3f
	.zero		1


	//   ....[56]....
        /*0d84*/ 	.word	0x00015f20
        /*0d88*/ 	.word	0x00000000
        /*0d8c*/ 	.word	0x00028c40
        /*0d90*/ 	.short	0x010a
        /*0d92*/ 	.byte	0x3f
	.zero		1


	//   ....[57]....
        /*0d94*/ 	.word	0x00016a20
        /*0d98*/ 	.word	0x00000012
        /*0d9c*/ 	.word	0x00028c00
        /*0da0*/ 	.short	0x0107
        /*0da2*/ 	.byte	0x3f
	.zero		1


	//   ....[58]....
        /*0da4*/ 	.word	0x00016b10
        /*0da8*/ 	.word	0x00000012
        /*0dac*/ 	.word	0x00028c00
        /*0db0*/ 	.short	0x0101
        /*0db2*/ 	.byte	0x3f
	.zero		1


	//   ....[59]....
        /*0db4*/ 	.word	0x00016b30
        /*0db8*/ 	.word	0x00000012
        /*0dbc*/ 	.word	0x00028c20
        /*0dc0*/ 	.short	0x010a
        /*0dc2*/ 	.byte	0x3f
	.zero		1


	//   ....[60]....
        /*0dc4*/ 	.word	0x00016c10
        /*0dc8*/ 	.word	0x00000000
        /*0dcc*/ 	.word	0x00028c60
        /*0dd0*/ 	.short	0x010a
        /*0dd2*/ 	.byte	0x3f
	.zero		1


	//   ....[61]....
        /*0dd4*/ 	.word	0x00017880
        /*0dd8*/ 	.word	0x00000002
        /*0ddc*/ 	.word	0x00028c40
        /*0de0*/ 	.short	0x010a
        /*0de2*/ 	.byte	0x3f
	.zero		1


	//   ....[62]....
        /*0de4*/ 	.word	0x00017ad0
        /*0de8*/ 	.word	0x00000002
        /*0dec*/ 	.word	0x00028c60
        /*0df0*/ 	.short	0x010a
        /*0df2*/ 	.byte	0x3f
	.zero		1


	//   ....[63]....
        /*0df4*/ 	.word	0x00018680
        /*0df8*/ 	.word	0x00000002
        /*0dfc*/ 	.word	0x00028c40
        /*0e00*/ 	.short	0x010a
        /*0e02*/ 	.byte	0x3f
	.zero		1


	//   ....[64]....
        /*0e04*/ 	.word	0x000188d0
        /*0e08*/ 	.word	0x00000002
        /*0e0c*/ 	.word	0x00028c60
        /*0e10*/ 	.short	0x010a
        /*0e12*/ 	.byte	0x3f
	.zero		1


	//   ....[65]....
        /*0e14*/ 	.word	0x00019410
        /*0e18*/ 	.word	0x00000003
        /*0e1c*/ 	.word	0x00028c40
        /*0e20*/ 	.short	0x010a
        /*0e22*/ 	.byte	0x3f
	.zero		1


	//   ....[66]....
        /*0e24*/ 	.word	0x00019660
        /*0e28*/ 	.word	0x00000003
        /*0e2c*/ 	.word	0x00028c60
        /*0e30*/ 	.short	0x010a
        /*0e32*/ 	.byte	0x3f
	.zero		1


	//   ....[67]....
        /*0e34*/ 	.word	0x0001af90
        /*0e38*/ 	.word	0x00000000
        /*0e3c*/ 	.word	0x00028c20
        /*0e40*/ 	.short	0x010a
        /*0e42*/ 	.byte	0x3f
	.zero		1


	//   ....[68]....
        /*0e44*/ 	.word	0x0001b170
        /*0e48*/ 	.word	0x00000006
        /*0e4c*/ 	.word	0x00000000
        /*0e50*/ 	.short	0x010a
        /*0e52*/ 	.byte	0x3f
	.zero		1


	//   ....[69]....
        /*0e54*/ 	.word	0x0001b1a0
        /*0e58*/ 	.word	0x00000007
        /*0e5c*/ 	.word	0x00000000
        /*0e60*/ 	.short	0x010a
        /*0e62*/ 	.byte	0x3f
	.zero		1


	//   ....[70]....
        /*0e64*/ 	.word	0x0001b200
        /*0e68*/ 	.word	0x00000004
        /*0e6c*/ 	.word	0x00000000
        /*0e70*/ 	.short	0x010a
        /*0e72*/ 	.byte	0x3f
	.zero		1


	//   ....[71]....
        /*0e74*/ 	.word	0x0001b230
        /*0e78*/ 	.word	0x00000003
        /*0e7c*/ 	.word	0x00000000
        /*0e80*/ 	.short	0x010a
        /*0e82*/ 	.byte	0x3f
	.zero		1


	//   ....[72]....
        /*0e84*/ 	.word	0x0001b290
        /*0e88*/ 	.word	0x00000049
        /*0e8c*/ 	.word	0x00028c90
        /*0e90*/ 	.short	0x010a
        /*0e92*/ 	.byte	0x3f
	.zero		1


	//   ....[73]....
        /*0e94*/ 	.word	0x0001b2e0
        /*0e98*/ 	.word	0x00000049
        /*0e9c*/ 	.word	0x00028c90
        /*0ea0*/ 	.short	0x010a
        /*0ea2*/ 	.byte	0x3f
	.zero		1


	//   ....[74]....
        /*0ea4*/ 	.word	0x0001b330
        /*0ea8*/ 	.word	0x00000049
        /*0eac*/ 	.word	0x00028c90
        /*0eb0*/ 	.short	0x010a
        /*0eb2*/ 	.byte	0x3f
	.zero		1


	//   ....[75]....
        /*0eb4*/ 	.word	0x0001b380
        /*0eb8*/ 	.word	0x00000049
        /*0ebc*/ 	.word	0x00028cb0
        /*0ec0*/ 	.short	0x010a
        /*0ec2*/ 	.byte	0x3f
	.zero		1


	//   ....[76]....
        /*0ec4*/ 	.word	0x0001b3d0
        /*0ec8*/ 	.word	0x00000005
        /*0ecc*/ 	.word	0x00028c50
        /*0ed0*/ 	.short	0x010a
        /*0ed2*/ 	.byte	0x3f
	.zero		1


	//   ....[77]....
        /*0ed4*/ 	.word	0x0001b420
        /*0ed8*/ 	.word	0x00000004
        /*0edc*/ 	.word	0x00028c50
        /*0ee0*/ 	.short	0x010a
        /*0ee2*/ 	.byte	0x3f
	.zero		1


	//   ....[78]....
        /*0ee4*/ 	.word	0x0001b640
        /*0ee8*/ 	.word	0x00000002
        /*0eec*/ 	.word	0x00028c00
        /*0ef0*/ 	.short	0x010a
        /*0ef2*/ 	.byte	0x3f
	.zero		1


	//   ....[79]....
        /*0ef4*/ 	.word	0x0001b870
        /*0ef8*/ 	.word	0x00000002
        /*0efc*/ 	.word	0x00028c00
        /*0f00*/ 	.short	0x010a
        /*0f02*/ 	.byte	0x3f
	.zero		1


	//   ....[80]....
        /*0f04*/ 	.word	0x0001b8c0
        /*0f08*/ 	.word	0x0000000c
        /*0f0c*/ 	.word	0x00028c30
        /*0f10*/ 	.short	0x010a
        /*0f12*/ 	.byte	0x3f
	.zero		1


	//   ....[81]....
        /*0f14*/ 	.word	0x0001b910
        /*0f18*/ 	.word	0x0000000c
        /*0f1c*/ 	.word	0x00028c50
        /*0f20*/ 	.short	0x010a
        /*0f22*/ 	.byte	0x3f
	.zero		1


	//   ....[82]....
        /*0f24*/ 	.word	0x0001b960
        /*0f28*/ 	.word	0x000000da
        /*0f2c*/ 	.word	0x00028c30
        /*0f30*/ 	.short	0x010a
        /*0f32*/ 	.byte	0x3f
	.zero		1


	//   ....[83]....
        /*0f34*/ 	.word	0x0001b9b0
        /*0f38*/ 	.word	0x000000da
        /*0f3c*/ 	.word	0x00028c50
        /*0f40*/ 	.short	0x010a
        /*0f42*/ 	.byte	0x3f
	.zero		1


	//   ....[84]....
        /*0f44*/ 	.word	0x0001bb50
        /*0f48*/ 	.word	0x00000012
        /*0f4c*/ 	.word	0x00028c20
        /*0f50*/ 	.short	0x010a
        /*0f52*/ 	.byte	0x3f
	.zero		1


	//   ....[85]....
        /*0f54*/ 	.word	0x0001bba0
        /*0f58*/ 	.word	0x00000005
        /*0f5c*/ 	.word	0x00028ca0
        /*0f60*/ 	.short	0x010a
        /*0f62*/ 	.byte	0x3f
	.zero		1


	//   ....[86]....
        /*0f64*/ 	.word	0x0001bbf0
        /*0f68*/ 	.word	0x00000005
        /*0f6c*/ 	.word	0x00028cc0
        /*0f70*/ 	.short	0x010a
        /*0f72*/ 	.byte	0x3f
	.zero		1


	//   ....[87]....
        /*0f74*/ 	.word	0x0001bc40
        /*0f78*/ 	.word	0x00000005
        /*0f7c*/ 	.word	0x00028ca0
        /*0f80*/ 	.short	0x010a
        /*0f82*/ 	.byte	0x3f
	.zero		1


	//   ....[88]....
        /*0f84*/ 	.word	0x0001bc90
        /*0f88*/ 	.word	0x00000005
        /*0f8c*/ 	.word	0x00028cc0
        /*0f90*/ 	.short	0x010a
        /*0f92*/ 	.byte	0x3f
	.zero		1


	//   ....[89]....
        /*0f94*/ 	.word	0x0001be30
        /*0f98*/ 	.word	0x00000000
        /*0f9c*/ 	.word	0x00028c40
        /*0fa0*/ 	.short	0x010a
        /*0fa2*/ 	.byte	0x3f
	.zero		1


	//   ....[90]....
        /*0fa4*/ 	.word	0x0001c3b0
        /*0fa8*/ 	.word	0x00000012
        /*0fac*/ 	.word	0x00028c20
        /*0fb0*/ 	.short	0x010a
        /*0fb2*/ 	.byte	0x3f
	.zero		1


	//   ....[91]....
        /*0fb4*/ 	.word	0x0001c400
        /*0fb8*/ 	.word	0x00000000
        /*0fbc*/ 	.word	0x00028c60
        /*0fc0*/ 	.short	0x010a
        /*0fc2*/ 	.byte	0x3f
	.zero		1


	//   ....[92]....
        /*0fc4*/ 	.word	0x0001c450
        /*0fc8*/ 	.word	0x00000002
        /*0fcc*/ 	.word	0x00028c40
        /*0fd0*/ 	.short	0x010a
        /*0fd2*/ 	.byte	0x3f
	.zero		1


	//   ....[93]....
        /*0fd4*/ 	.word	0x0001c4a0
        /*0fd8*/ 	.word	0x00000002
        /*0fdc*/ 	.word	0x00028c60
        /*0fe0*/ 	.short	0x010a
        /*0fe2*/ 	.byte	0x3f
	.zero		1


	//   ....[94]....
        /*0fe4*/ 	.word	0x0001c4f0
        /*0fe8*/ 	.word	0x00000002
        /*0fec*/ 	.word	0x00028c40
        /*0ff0*/ 	.short	0x010a
        /*0ff2*/ 	.byte	0x3f
	.zero		1


	//   ....[95]....
        /*0ff4*/ 	.word	0x0001c540
        /*0ff8*/ 	.word	0x00000002
        /*0ffc*/ 	.word	0x00028c60
        /*1000*/ 	.short	0x010a
        /*1002*/ 	.byte	0x3f
	.zero		1


	//   ....[96]....
        /*1004*/ 	.word	0x0001c590
        /*1008*/ 	.word	0x00000003
        /*100c*/ 	.word	0x00028c40
        /*1010*/ 	.short	0x010a
        /*1012*/ 	.byte	0x3f
	.zero		1


	//   ....[97]....
        /*1014*/ 	.word	0x0001c5e0
        /*1018*/ 	.word	0x00000003
        /*101c*/ 	.word	0x00028c60
        /*1020*/ 	.short	0x010a
        /*1022*/ 	.byte	0x3f
	.zero		1


	//   ....[98]....
        /*1024*/ 	.word	0x0001d120
        /*1028*/ 	.word	0x00000000
        /*102c*/ 	.word	0x00028c20
        /*1030*/ 	.short	0x010a
        /*1032*/ 	.byte	0x3f
	.zero		1


	//   ....[99]....
        /*1034*/ 	.word	0x0001d2c0
        /*1038*/ 	.word	0x00000006
        /*103c*/ 	.word	0x00000000
        /*1040*/ 	.short	0x010a
        /*1042*/ 	.byte	0x3f
	.zero		1


	//   ....[100]....
        /*1044*/ 	.word	0x0001d310
        /*1048*/ 	.word	0x00000007
        /*104c*/ 	.word	0x00000000
        /*1050*/ 	.short	0x010a
        /*1052*/ 	.byte	0x3f
	.zero		1


	//   ....[101]....
        /*1054*/ 	.word	0x0001d360
        /*1058*/ 	.word	0x00000004
        /*105c*/ 	.word	0x00000000
        /*1060*/ 	.short	0x010a
        /*1062*/ 	.byte	0x3f
	.zero		1


	//----- nvinfo : EIATTR_NUM_MBARRIERS
	.align		4
.L_687:
        /*1064*/ 	.byte	0x03, 0x38
        /*1066*/ 	.short	0x0016


	//----- nvinfo : EIATTR_EXIT_INSTR_OFFSETS
	.align		4
        /*1068*/ 	.byte	0x04, 0x1c
        /*106a*/ 	.short	(.L_689 - .L_688)


	//   ....[0]....
.L_688:
        /*106c*/ 	.word	0x0001b280


	//----- nvinfo : EIATTR_MAX_THREADS
	.align		4
.L_689:
        /*1070*/ 	.byte	0x04, 0x05
        /*1072*/ 	.short	(.L_691 - .L_690)
.L_690:
        /*1074*/ 	.word	0x00000180
        /*1078*/ 	.word	0x00000001
        /*107c*/ 	.word	0x00000001


	//----- nvinfo : EIATTR_CRS_STACK_SIZE
	.align		4
.L_691:
        /*1080*/ 	.byte	0x04, 0x1e
        /*1082*/ 	.short	(.L_693 - .L_692)
.L_692:
        /*1084*/ 	.word	0x00000000


	//----- nvinfo : EIATTR_CBANK_PARAM_SIZE
	.align		4
.L_693:
        /*1088*/ 	.byte	0x03, 0x19
        /*108a*/ 	.short	0x0af0


	//----- nvinfo : EIATTR_PARAM_CBANK
	.align		4
        /*108c*/ 	.byte	0x04, 0x0a
        /*108e*/ 	.short	(.L_695 - .L_694)
	.align		4
.L_694:
        /*1090*/ 	.word	index@(.nv.constant0._ZN7cutlass13device_kernelIN5flash11enable_sm90INS1_16FlashAttnFwdSm90INS1_25CollectiveMainloopFwdSm90ILi2EN4cute5tupleIJNS5_1CILi1EEES8_S8_EEENS6_IJNS7_ILi64EEESA_SA_EEELi512ENS_6half_tEfNS_4arch4Sm90ELb0ELb0ELb1ELb1ELb0ELb1ELb0ELb0ELb0ELb1ELb1ELb0EEENS1_21CollectiveEpilogueFwdINS6_IJSA_NS7_ILi512EEESA_EEES9_SC_SE_Li256ELb1ELb1ELb1ELb0EEENS1_36VarlenDynamicPersistentTileSchedulerILi64ELi64ELi256ELi128ELb1ELb1ELb1ELb0ELb1ELb1EEEEEEEEEvNT_6ParamsE)
        /*1094*/ 	.short	0x0210
        /*1096*/ 	.short	0x0af0


	//----- nvinfo : EIATTR_SW_WAR
	.align		4
.L_695:
        /*1098*/ 	.byte	0x04, 0x36
        /*109a*/ 	.short	(.L_697 - .L_696)
.L_696:
        /*109c*/ 	.word	0x00000008
.L_697:


//--------------------- .nv.info._ZN7cutlass13device_kernelIN5flash11enable_sm90INS1_16FlashAttnFwdSm90INS1_25CollectiveMainloopFwdSm90ILi2EN4cute5tupleIJNS5_1CILi1EEES8_S8_EEENS6_IJNS7_ILi64EEESA_SA_EEELi512ENS_6half_tEfNS_4arch4Sm90ELb0ELb0ELb1ELb1ELb0ELb0ELb1ELb0ELb0ELb1ELb1ELb0EEENS1_21CollectiveEpilogueFwdINS6_IJSA_NS7_ILi512EEESA_EEES9_SC_SE_Li256ELb1ELb1ELb1ELb0EEENS1_36VarlenDynamicPersistentTileSchedulerILi64ELi64ELi256ELi128ELb1ELb1ELb1ELb0ELb1ELb1EEEEEEEEEvNT_6ParamsE --------------------------
	.section	.nv.info._ZN7cutlass13device_kernelIN5flash11enable_sm90INS1_16FlashAttnFwdSm90INS1_25CollectiveMainloopFwdSm90ILi2EN4cute5tupleIJNS5_1CILi1EEES8_S8_EEENS6_IJNS7_ILi64EEESA_SA_EEELi512ENS_6half_tEfNS_4arch4Sm90ELb0ELb0ELb1ELb1ELb0ELb0ELb1ELb0ELb0ELb1ELb1ELb0EEENS1_21CollectiveEpilogueFwdINS6_IJSA_NS7_ILi512EEESA_EEES9_SC_SE_Li256ELb1ELb1ELb1ELb0EEENS1_36VarlenDynamicPersistentTileSchedulerILi64ELi64ELi256ELi128ELb1ELb1ELb1ELb0ELb1ELb1EEEEEEEEEvNT_6ParamsE,"",@"SHT_CUDA_INFO"
	.sectionflags	@""
	.align	4


	//----- nvinfo : EIATTR_CUDA_API_VERSION
	.align		4
        /*0000*/ 	.byte	0x04, 0x37
        /*0002*/ 	.short	(.L_699 - .L_698)
.L_698:
        /*0004*/ 	.word	0x00000082


	//----- nvinfo : EIATTR_KPARAM_INFO
	.align		4
.L_699:
        /*0008*/ 	.byte	0x04, 0x17
        /*000a*/ 	.short	(.L_701 - .L_700)
.L_700:
        /*000c*/ 	.word	0x00000000
        /*0010*/ 	.short	0x0000
        /*0012*/ 	.short	0x0070
        /*0014*/ 	.byte	0x00, 0xf0, 0x01, 0x2e


	//----- nvinfo : EIATTR_SPARSE_MMA_MASK
	.align		4
.L_701:
        /*0018*/ 	.byte	0x03, 0x50
        /*001a*/ 	.short	0x0000


	//----- nvinfo : EIATTR_MAXREG_COUNT
	.align		4
        /*001c*/ 	.byte	0x03, 0x1b
        /*001e*/ 	.short	0x00a8


	//----- nvinfo : EIATTR_NUM_BARRIERS
	.align		4
        /*0020*/ 	.byte	0x02, 0x4c
        /*0022*/ 	.byte	0x10
	.zero		1


	//----- nvinfo : EIATTR_EXTERNS
	.align		4
        /*0024*/ 	.byte	0x04, 0x0f
        /*0026*/ 	.short	(.L_703 - .L_702)


	//   ....[0]....
	.align		4
.L_702:
        /*0028*/ 	.word	index@(__assertfail)


	//----- nvinfo : EIATTR_ANNOTATIONS
	.align		4
.L_703:
        /*002c*/ 	.byte	0x04, 0x55
        /*002e*/ 	.short	(.L_705 - .L_704)


	//   ....[0]....
.L_704:
        /* <DEDUP_REMOVED lines=88> */


	//----- nvinfo : EIATTR_MERCURY_ISA_VERSION
	.align		4
.L_705:
        /*0598*/ 	.byte	0x03, 0x5f
        /*059a*/ 	.short	0x0101


	//----- nvinfo : EIATTR_UNUSED_LOAD_BYTE_OFFSET
	.align		4
        /*059c*/ 	.byte	0x04, 0x44
        /*059e*/ 	.short	(.L_707 - .L_706)


	//   ....[0]....
.L_706:
        /*05a0*/ 	.word	0x00000a00
        /*05a4*/ 	.word	0x0000fff0


	//   ....[1]....
        /*05a8*/ 	.word	0x0000a050
        /*05ac*/ 	.word	0x0000fff0


	//----- nvinfo : EIATTR_INT_WARP_WIDE_INSTR_OFFSETS
	.align		4
.L_707:
        /*05b0*/ 	.byte	0x04, 0x31
        /*05b2*/ 	.short	(.L_709 - .L_708)


	//   ....[0]....
.L_708:
        /*05b4*/ 	.word	0x00000130


	//   ....[1]....
        /*05b8*/ 	.word	0x00000170


	//   ....[2]....
        /*05bc*/ 	.word	0x000001e0


	//   ....[3]....
        /*05c0*/ 	.word	0x00000250


	//   ....[4]....
        /*05c4*/ 	.word	0x0000ff30


	//   ....[5]....
        /*05c8*/ 	.word	0x0000ff90


	//   ....[6]....
        /*05cc*/ 	.word	0x00015920


	//   ....[7]....
        /*05d0*/ 	.word	0x000159b0


	//----- nvinfo : EIATTR_COOP_GROUP_MASK_REGIDS
	.align		4
.L_709:
        /*05d4*/ 	.byte	0x04, 0x29
        /*05d6*/ 	.short	(.L_711 - .L_710)


	//   ....[0]....
.L_710:
        /*05d8*/ 	.word	0xffffffff


	//   ....[1]....
        /*05dc*/ 	.word	0xffffffff


	//   ....[2]....
        /*05e0*/ 	.word	0xffffffff


	//   ....[3]....
        /*05e4*/ 	.word	0xffffffff


	//   ....[4]....
        /*05e8*/ 	.word	0xffffffff


	//   ....[5]....
        /*05ec*/ 	.word	0xffffffff


	//   ....[6]....
        /*05f0*/ 	.word	0xffffffff


	//   ....[7]....
        /*05f4*/ 	.word	0xffffffff


	//   ....[8]....
        /*05f8*/ 	.word	0xffffffff


	//   ....[9]....
        /*05fc*/ 	.word	0xffffffff


	//   ....[10]....
        /*0600*/ 	.word	0xffffffff


	//   ....[11]....
        /*0604*/ 	.word	0xffffffff


	//   ....[12]....
        /*0608*/ 	.word	0xffffffff


	//   ....[13]....
        /*060c*/ 	.word	0xffffffff


	//   ....[14]....
        /*0610*/ 	.word	0xffffffff


	//   ....[15]....
        /*0614*/ 	.word	0xffffffff


	//   ....[16]....
        /*0618*/ 	.word	0xffffffff


	//   ....[17]....
        /*061c*/ 	.word	0xffffffff


	//   ....[18]....
        /*0620*/ 	.word	0xffffffff


	//   ....[19]....
        /*0624*/ 	.word	0xffffffff


	//   ....[20]....
        /*0628*/ 	.word	0xffffffff


	//   ....[21]....
        /*062c*/ 	.word	0xffffffff


	//   ....[22]....
        /*0630*/ 	.word	0xffffffff


	//   ....[23]....
        /*0634*/ 	.word	0xffffffff


	//   ....[24]....
        /*0638*/ 	.word	0xffffffff


	//   ....[25]....
        /*063c*/ 	.word	0xffffffff


	//   ....[26]....
        /*0640*/ 	.word	0xffffffff


	//   ....[27]....
        /*0644*/ 	.word	0xffffffff


	//   ....[28]....
        /*0648*/ 	.word	0xffffffff


	//   ....[29]....
        /*064c*/ 	.word	0xffffffff


	//   ....[30]....
        /*0650*/ 	.word	0xffffffff


	//   ....[31]....
        /*0654*/ 	.word	0xffffffff


	//   ....[32]....
        /*0658*/ 	.word	0xffffffff


	//   ....[33]....
        /*065c*/ 	.word	0xffffffff


	//   ....[34]....
        /*0660*/ 	.word	0xffffffff


	//   ....[35]....
        /*0664*/ 	.word	0xffffffff


	//   ....[36]....
        /*0668*/ 	.word	0xffffffff


	//   ....[37]....
        /*066c*/ 	.word	0xffffffff


	//   ....[38]....
        /*0670*/ 	.word	0xffffffff


	//   ....[39]....
        /*0674*/ 	.word	0xffffffff


	//   ....[40]....
        /*0678*/ 	.word	0xffffffff


	//   ....[41]....
        /*067c*/ 	.word	0xffffffff


	//   ....[42]....
        /*0680*/ 	.word	0xffffffff


	//   ....[43]....
        /*0684*/ 	.word	0xffffffff


	//   ....[44]....
        /*0688*/ 	.word	0xffffffff


	//   ....[45]....
        /*068c*/ 	.word	0xffffffff


	//   ....[46]....
        /*0690*/ 	.word	0xffffffff


	//   ....[47]....
        /*0694*/ 	.word	0xffffffff


	//   ....[48]....
        /*0698*/ 	.word	0xffffffff


	//   ....[49]....
        /*069c*/ 	.word	0xffffffff


	//   ....[50]....
        /*06a0*/ 	.word	0xffffffff


	//   ....[51]....
        /*06a4*/ 	.word	0xffffffff


	//   ....[52]....
        /*06a8*/ 	.word	0xffffffff


	//   ....[53]....
        /*06ac*/ 	.word	0xffffffff


	//   ....[54]....
        /*06b0*/ 	.word	0xffffffff


	//   ....[55]....
        /*06b4*/ 	.word	0xffffffff


	//   ....[56]....
        /*06b8*/ 	.word	0xffffffff


	//   ....[57]....
        /*06bc*/ 	.word	0xffffffff


	//   ....[58]....
        /*06c0*/ 	.word	0xffffffff


	//   ....[59]....
        /*06c4*/ 	.word	0xffffffff


	//   ....[60]....
        /*06c8*/ 	.word	0xffffffff


	//   ....[61]....
        /*06cc*/ 	.word	0xffffffff


	//   ....[62]....
        /*06d0*/ 	.word	0xffffffff


	//   ....[63]....
        /*06d4*/ 	.word	0xffffffff


	//   ....[64]....
        /*06d8*/ 	.word	0xffffffff


	//   ....[65]....
        /*06dc*/ 	.word	0xffffffff


	//   ....[66]....
        /*06e0*/ 	.word	0xffffffff


	//   ....[67]....
        /*06e4*/ 	.word	0xffffffff


	//   ....[68]....
        /*06e8*/ 	.word	0xffffffff


	//   ....[69]....
        /*06ec*/ 	.word	0xffffffff


	//   ....[70]....
        /*06f0*/ 	.word	0xffffffff


	//   ....[71]....
        /*06f4*/ 	.word	0xffffffff


	//   ....[72]....
        /*06f8*/ 	.word	0xffffffff


	//   ....[73]....
        /*06fc*/ 	.word	0xffffffff


	//   ....[74]....
        /*0700*/ 	.word	0xffffffff


	//   ....[75]....
        /*0704*/ 	.word	0xffffffff


	//   ....[76]....
        /*0708*/ 	.word	0xffffffff


	//   ....[77]....
        /*070c*/ 	.word	0xffffffff


	//   ....[78]....
        /*0710*/ 	.word	0xffffffff


	//   ....[79]....
        /*0714*/ 	.word	0xffffffff


	//   ....[80]....
        /*0718*/ 	.word	0xffffffff


	//   ....[81]....
        /*071c*/ 	.word	0xffffffff


	//   ....[82]....
        /*0720*/ 	.word	0xffffffff


	//   ....[83]....
        /*0724*/ 	.word	0xffffffff


	//   ....[84]....
        /*0728*/ 	.word	0xffffffff


	//   ....[85]....
        /*072c*/ 	.word	0xffffffff


	//   ....[86]....
        /*0730*/ 	.word	0xffffffff


	//   ....[87]....
        /*0734*/ 	.word	0xffffffff


	//   ....[88]....
        /*0738*/ 	.word	0xffffffff


	//   ....[89]....
        /*073c*/ 	.word	0xffffffff


	//   ....[90]....
        /*0740*/ 	.word	0xffffffff


	//   ....[91]....
        /*0744*/ 	.word	0xffffffff


	//   ....[92]....
        /*0748*/ 	.word	0xffffffff


	//   ....[93]....
        /*074c*/ 	.word	0xffffffff


	//   ....[94]....
        /*0750*/ 	.word	0xffffffff


	//   ....[95]....
        /*0754*/ 	.word	0x0500000f


	//   ....[96]....
        /*0758*/ 	.word	0x0500000f


	//   ....[97]....
        /*075c*/ 	.word	0x0500000f


	//   ....[98]....
        /*0760*/ 	.word	0x0500000f


	//   ....[99]....
        /*0764*/ 	.word	0x0500000f


	//   ....[100]....
        /*0768*/ 	.word	0x0500000f


	//   ....[101]....
        /*076c*/ 	.word	0x0500000f


	//   ....[102]....
        /*0770*/ 	.word	0x0500000f


	//   ....[103]....
        /*0774*/ 	.word	0x0500000f


	//   ....[104]....
        /*0778*/ 	.word	0x0500000f


	//   ....[105]....
        /*077c*/ 	.word	0x0500000f


	//   ....[106]....
        /*0780*/ 	.word	0x0500000f


	//   ....[107]....
        /*0784*/ 	.word	0x0500000f


	//   ....[108]....
        /*0788*/ 	.word	0x0500000f


	//   ....[109]....
        /*078c*/ 	.word	0x0500000f


	//   ....[110]....
        /*0790*/ 	.word	0x0500000f


	//   ....[111]....
        /*0794*/ 	.word	0x0500000f


	//   ....[112]....
        /*0798*/ 	.word	0x0500000f


	//   ....[113]....
        /*079c*/ 	.word	0x0500000f


	//   ....[114]....
        /*07a0*/ 	.word	0x0500000f


	//   ....[115]....
        /*07a4*/ 	.word	0x0500000f


	//   ....[116]....
        /*07a8*/ 	.word	0x0500000f


	//   ....[117]....
        /*07ac*/ 	.word	0x0500000f


	//   ....[118]....
        /*07b0*/ 	.word	0x0500000f


	//   ....[119]....
        /*07b4*/ 	.word	0x0500000f


	//   ....[120]....
        /*07b8*/ 	.word	0x0500000f


	//   ....[121]....
        /*07bc*/ 	.word	0x0500000f


	//   ....[122]....
        /*07c0*/ 	.word	0x0500000f


	//   ....[123]....
        /*07c4*/ 	.word	0x0500000f


	//   ....[124]....
        /*07c8*/ 	.word	0x0500000f


	//   ....[125]....
        /*07cc*/ 	.word	0x0500000f


	//   ....[126]....
        /*07d0*/ 	.word	0x0500000f


	//   ....[127]....
        /*07d4*/ 	.word	0x0500000f


	//   ....[128]....
        /*07d8*/ 	.word	0x0500000f


	//   ....[129]....
        /*07dc*/ 	.word	0x0500000f


	//   ....[130]....
        /*07e0*/ 	.word	0x0500000f


	//----- nvinfo : EIATTR_COOP_GROUP_INSTR_OFFSETS
	.align		4
.L_711:
        /*07e4*/ 	.byte	0x04, 0x28
        /*07e6*/ 	.short	(.L_713 - .L_712)


	//   ....[0]....
.L_712:
        /*07e8*/ 	.word	0x00000060


	//   ....[1]....
        /*07ec*/ 	.word	0x00000140


	//   ....[2]....
        /*07f0*/ 	.word	0x00000180


	//   ....[3]....
        /*07f4*/ 	.word	0x00000390


	//   ....[4]....
        /*07f8*/ 	.word	0x000004f0


	//   ....[5]....
        /*07fc*/ 	.word	0x00000610


	//   ....[6]....
        /*0800*/ 	.word	0x00000770


	//   ....[7]....
        /*0804*/ 	.word	0x00001da0


	//   ....[8]....
        /*0808*/ 	.word	0x00003b40


	//   ....[9]....
        /*080c*/ 	.word	0x00004390


	//   ....[10]....
        /*0810*/ 	.word	0x00005ae0


	//   ....[11]....
        /*0814*/ 	.word	0x00005b90


	//   ....[12]....
        /*0818*/ 	.word	0x00005d40


	//   ....[13]....
        /*081c*/ 	.word	0x00005e40


	//   ....[14]....
        /*0820*/ 	.word	0x00006650


	//   ....[15]....
        /*0824*/ 	.word	0x00006bb0


	//   ....[16]....
        /*0828*/ 	.word	0x00008000


	//   ....[17]....
        /*082c*/ 	.word	0x00008060


	//   ....[18]....
        /*0830*/ 	.word	0x00008880


	//   ....[19]....
        /*0834*/ 	.word	0x000089c0


	//   ....[20]....
        /*0838*/ 	.word	0x00009520


	//   ....[21]....
        /*083c*/ 	.word	0x00009560


	//   ....[22]....
        /*0840*/ 	.word	0x00009590


	//   ....[23]....
        /*0844*/ 	.word	0x000095f0


	//   ....[24]....
        /*0848*/ 	.word	0x00009600


	//   ....[25]....
        /*084c*/ 	.word	0x0000add0


	//   ....[26]....
        /*0850*/ 	.word	0x0000b140


	//   ....[27]....
        /*0854*/ 	.word	0x0000b180


	//   ....[28]....
        /*0858*/ 	.word	0x0000b1a0


	//   ....[29]....
        /*085c*/ 	.word	0x0000b1b0


	//   ....[30]....
        /*0860*/ 	.word	0x0000bde0


	//   ....[31]....
        /*0864*/ 	.word	0x0000be10


	//   ....[32]....
        /*0868*/ 	.word	0x0000c0c0


	//   ....[33]....
        /*086c*/ 	.word	0x0000c0e0


	//   ....[34]....
        /*0870*/ 	.word	0x0000c840


	//   ....[35]....
        /*0874*/ 	.word	0x0000c860


	//   ....[36]....
        /*0878*/ 	.word	0x0000d0b0


	//   ....[37]....
        /*087c*/ 	.word	0x0000d0d0


	//   ....[38]....
        /*0880*/ 	.word	0x0000e390


	//   ....[39]....
        /*0884*/ 	.word	0x0000e3c0


	//   ....[40]....
        /*0888*/ 	.word	0x0000e600


	//   ....[41]....
        /*088c*/ 	.word	0x0000e620


	//   ....[42]....
        /*0890*/ 	.word	0x0000e8e0


	//   ....[43]....
        /*0894*/ 	.word	0x0000eaf0


	//   ....[44]....
        /*0898*/ 	.word	0x0000eb20


	//   ....[45]....
        /*089c*/ 	.word	0x0000eb50


	//   ....[46]....
        /*08a0*/ 	.word	0x0000eb80


	//   ....[47]....
        /*08a4*/ 	.word	0x0000ebb0


	//   ....[48]....
        /*08a8*/ 	.word	0x0000ebe0


	//   ....[49]....
        /*08ac*/ 	.word	0x0000ed80


	//   ....[50]....
        /*08b0*/ 	.word	0x0000edb0


	//   ....[51]....
        /*08b4*/ 	.word	0x0000ede0


	//   ....[52]....
        /*08b8*/ 	.word	0x0000ee10


	//   ....[53]....
        /*08bc*/ 	.word	0x0000ee40


	//   ....[54]....
        /*08c0*/ 	.word	0x0000ee70


	//   ....[55]....
        /*08c4*/ 	.word	0x0000ef00


	//   ....[56]....
        /*08c8*/ 	.word	0x0000ef30


	//   ....[57]....
        /*08cc*/ 	.word	0x0000ef40


	//   ....[58]....
        /*08d0*/ 	.word	0x0000eff0


	//   ....[59]....
        /*08d4*/ 	.word	0x00010510


	//   ....[60]....
        /*08d8*/ 	.word	0x00010fa0


	//   ....[61]....
        /*08dc*/ 	.word	0x00010fd0


	//   ....[62]....
        /*08e0*/ 	.word	0x00010ff0


	//   ....[63]....
        /*08e4*/ 	.word	0x000110a0


	//   ....[64]....
        /*08e8*/ 	.word	0x00011130


	//   ....[65]....
        /*08ec*/ 	.word	0x00011150


	//   ....[66]....
        /*08f0*/ 	.word	0x000111e0


	//   ....[67]....
        /*08f4*/ 	.word	0x000111f0


	//   ....[68]....
        /*08f8*/ 	.word	0x00011b80


	//   ....[69]....
        /*08fc*/ 	.word	0x00011c10


	//   ....[70]....
        /*0900*/ 	.word	0x00011c60


	//   ....[71]....
        /*0904*/ 	.word	0x00011d90


	//   ....[72]....
        /*0908*/ 	.word	0x00011f00


	//   ....[73]....
        /*090c*/ 	.word	0x00011f10


	//   ....[74]....
        /*0910*/ 	.word	0x00012070


	//   ....[75]....
        /*0914*/ 	.word	0x00012080


	//   ....[76]....
        /*0918*/ 	.word	0x00015c30


	//   ....[77]....
        /*091c*/ 	.word	0x00015c60


	//   ....[78]....
        /*0920*/ 	.word	0x00015cc0


	//   ....[79]....
        /*0924*/ 	.word	0x00015cf0


	//   ....[80]....
        /*0928*/ 	.word	0x00015d20


	//   ....[81]....
        /*092c*/ 	.word	0x00015d50


	//   ....[82]....
        /*0930*/ 	.word	0x00015d80


	//   ....[83]....
        /*0934*/ 	.word	0x00015db0


	//   ....[84]....
        /*0938*/ 	.word	0x00015f70


	//   ....[85]....
        /*093c*/ 	.word	0x00015fa0


	//   ....[86]....
        /*0940*/ 	.word	0x00015fd0


	//   ....[87]....
        /*0944*/ 	.word	0x00016000


	//   ....[88]....
        /*0948*/ 	.word	0x00016030


	//   ....[89]....
        /*094c*/ 	.word	0x00016060


	//   ....[90]....
        /*0950*/ 	.word	0x00016120


	//   ....[91]....
        /*0954*/ 	.word	0x00016140


	//   ....[92]....
        /*0958*/ 	.word	0x00016150


	//   ....[93]....
        /*095c*/ 	.word	0x000161b0


	//   ....[94]....
        /*0960*/ 	.word	0x000168d0


	//   ....[95]....
        /*0964*/ 	.word	0x00016dc0


	//   ....[96]....
        /*0968*/ 	.word	0x00016f40


	//   ....[97]....
        /*096c*/ 	.word	0x00016fa0


	//   ....[98]....
        /*0970*/ 	.word	0x00017030


	//   ....[99]....
        /*0974*/ 	.word	0x00017080


	//   ....[100]....
        /*0978*/ 	.word	0x000171e0


	//   ....[101]....
        /*097c*/ 	.word	0x00017280


	//   ....[102]....
        /*0980*/ 	.word	0x00017330


	//   ....[103]....
        /*0984*/ 	.word	0x00017410


	//   ....[104]....
        /*0988*/ 	.word	0x000175d0


	//   ....[105]....
        /*098c*/ 	.word	0x000176b0


	//   ....[106]....
        /*0990*/ 	.word	0x00017940


	//   ....[107]....
        /*0994*/ 	.word	0x00017a40


	//   ....[108]....
        /*0998*/ 	.word	0x00017c10


	//   ....[109]....
        /*099c*/ 	.word	0x00017cd0


	//   ....[110]....
        /*09a0*/ 	.word	0x00017ef0


	//   ....[111]....
        /*09a4*/ 	.word	0x00017f40


	//   ....[112]....
        /*09a8*/ 	.word	0x00018270


	//   ....[113]....
        /*09ac*/ 	.word	0x00018310


	//   ....[114]....
        /*09b0*/ 	.word	0x000184a0


	//   ....[115]....
        /*09b4*/ 	.word	0x00018520


	//   ....[116]....
        /*09b8*/ 	.word	0x000185a0


	//   ....[117]....
        /*09bc*/ 	.word	0x00018620


	//   ....[118]....
        /*09c0*/ 	.word	0x000186a0


	//   ....[119]....
        /*09c4*/ 	.word	0x00018730


	//   ....[120]....
        /*09c8*/ 	.word	0x000187d0


	//   ....[121]....
        /*09cc*/ 	.word	0x00018880


	//   ....[122]....
        /*09d0*/ 	.word	0x00018900


	//   ....[123]....
        /*09d4*/ 	.word	0x00018980


	//   ....[124]....
        /*09d8*/ 	.word	0x00018a00


	//   ....[125]....
        /*09dc*/ 	.word	0x00018a90


	//   ....[126]....
        /*09e0*/ 	.word	0x00018b10


	//   ....[127]....
        /*09e4*/ 	.word	0x00018bb0


	//   ....[128]....
        /*09e8*/ 	.word	0x00018c00


	//   ....[129]....
        /*09ec*/ 	.word	0x00018c90


	//   ....[130]....
        /*09f0*/ 	.word	0x00018dc0


	//----- nvinfo : EIATTR_REG_RECONFIG
	.align		4
.L_713:
        /*09f4*/ 	.byte	0x01, 0x54
	.zero		2


	//----- nvinfo : EIATTR_SYSCALL_OFFSETS
	.align		4
        /*09f8*/ 	.byte	0x04, 0x46
        /*09fa*/ 	.short	(.L_715 - .L_714)


	//   ....[0]....
.L_714:
        /*09fc*/ 	.word	0x00003d00


	//   ....[1]....
        /*0a00*/ 	.word	0x00010130


	//   ....[2]....
        /*0a04*/ 	.word	0x00010280


	//   ....[3]....
        /*0a08*/ 	.word	0x00010380


	//   ....[4]....
        /*0a0c*/ 	.word	0x00010bc0


	//   ....[5]....
        /*0a10*/ 	.word	0x00011500


	//----- nvinfo : EIATTR_MBARRIER_INSTR_OFFSETS
	.align		4
.L_715:
        /*0a14*/ 	.byte	0x04, 0x39
        /*0a16*/ 	.short	(.L_717 - .L_716)


	//   ....[0]....
.L_716:
        /*0a18*/ 	.word	0x00000270
        /*0a1c*/ 	.word	0x000000ff
        /*0a20*/ 	.word	0x00038800
        /*0a24*/ 	.short	0x0100
        /*0a26*/ 	.byte	0x08
	.zero		1


	//   ....[1]....
        /*0a28*/ 	.word	0x00000280
        /*0a2c*/ 	.word	0x000000ff
        /*0a30*/ 	.word	0x00038810
        /*0a34*/ 	.short	0x0100
        /*0a36*/ 	.byte	0x08
	.zero		1


	//   ....[2]....
        /*0a38*/ 	.word	0x00000290
        /*0a3c*/ 	.word	0x000000ff
        /*0a40*/ 	.word	0x00038820
        /*0a44*/ 	.short	0x0100
        /*0a46*/ 	.byte	0x08
	.zero		1


	//   ....[3]....
        /*0a48*/ 	.word	0x00000340
        /*0a4c*/ 	.word	0x000000ff
        /*0a50*/ 	.word	0x00038830
        /*0a54*/ 	.short	0x0100
        /*0a56*/ 	.byte	0x06
	.zero		1


	//   ....[4]....
        /*0a58*/ 	.word	0x00000350
        /*0a5c*/ 	.word	0x000000ff
        /*0a60*/ 	.word	0x00038840
        /*0a64*/ 	.short	0x0100
        /*0a66*/ 	.byte	0x06
	.zero		1


	//   ....[5]....
        /*0a68*/ 	.word	0x00000360
        /*0a6c*/ 	.word	0x000000ff
        /*0a70*/ 	.word	0x00038838
        /*0a74*/ 	.short	0x0100
        /*0a76*/ 	.byte	0x06
	.zero		1


	//   ....[6]....
        /*0a78*/ 	.word	0x00000370
        /*0a7c*/ 	.word	0x000000ff
        /*0a80*/ 	.word	0x00038848
        /*0a84*/ 	.short	0x0100
        /*0a86*/ 	.byte	0x06
	.zero		1


	//   ....[7]....
        /*0a88*/ 	.word	0x000004a0
        /*0a8c*/ 	.word	0x000000ff
        /*0a90*/ 	.word	0x00038850
        /*0a94*/ 	.short	0x0100
        /*0a96*/ 	.byte	0x08
	.zero		1


	//   ....[8]....
        /*0a98*/ 	.word	0x000004b0
        /*0a9c*/ 	.word	0x000000ff
        /*0aa0*/ 	.word	0x00038860
        /*0aa4*/ 	.short	0x0100
        /*0aa6*/ 	.byte	0x08
	.zero		1


	//   ....[9]....
        /*0aa8*/ 	.word	0x000004c0
        /*0aac*/ 	.word	0x000000ff
        /*0ab0*/ 	.word	0x00038858
        /*0ab4*/ 	.short	0x0100
        /*0ab6*/ 	.byte	0x08
	.zero		1


	//   ....[10]....
        /*0ab8*/ 	.word	0x000004d0
        /*0abc*/ 	.word	0x000000ff
        /*0ac0*/ 	.word	0x00038868
        /*0ac4*/ 	.short	0x0100
        /*0ac6*/ 	.byte	0x08
	.zero		1


	//   ....[11]....
        /*0ac8*/ 	.word	0x000005c0
        /*0acc*/ 	.word	0x000000ff
        /*0ad0*/ 	.word	0x00038870
        /*0ad4*/ 	.short	0x0100
        /*0ad6*/ 	.byte	0x06
	.zero		1


	//   ....[12]....
        /*0ad8*/ 	.word	0x000005d0
        /*0adc*/ 	.word	0x000000ff
        /*0ae0*/ 	.word	0x00038880
        /*0ae4*/ 	.short	0x0100
        /*0ae6*/ 	.byte	0x06
	.zero		1


	//   ....[13]....
        /*0ae8*/ 	.word	0x000005e0
        /*0aec*/ 	.word	0x000000ff
        /*0af0*/ 	.word	0x00038878
        /*0af4*/ 	.short	0x0100
        /*0af6*/ 	.byte	0x06
	.zero		1


	//   ....[14]....
        /*0af8*/ 	.word	0x000005f0
        /*0afc*/ 	.word	0x000000ff
        /*0b00*/ 	.word	0x00038888
        /*0b04*/ 	.short	0x0100
        /*0b06*/ 	.byte	0x06
	.zero		1


	//   ....[15]....
        /*0b08*/ 	.word	0x00000720
        /*0b0c*/ 	.word	0x000000ff
        /*0b10*/ 	.word	0x00038890
        /*0b14*/ 	.short	0x0100
        /*0b16*/ 	.byte	0x08
	.zero		1


	//   ....[16]....
        /*0b18*/ 	.word	0x00000730
        /*0b1c*/ 	.word	0x000000ff
        /*0b20*/ 	.word	0x000388a0
        /*0b24*/ 	.short	0x0100
        /*0b26*/ 	.byte	0x08
	.zero		1


	//   ....[17]....
        /*0b28*/ 	.word	0x00000740
        /*0b2c*/ 	.word	0x000000ff
        /*0b30*/ 	.word	0x00038898
        /*0b34*/ 	.short	0x0100
        /*0b36*/ 	.byte	0x08
	.zero		1


	//   ....[18]....
        /*0b38*/ 	.word	0x00000750
        /*0b3c*/ 	.word	0x000000ff
        /*0b40*/ 	.word	0x000388a8
        /*0b44*/ 	.short	0x0100
        /*0b46*/ 	.byte	0x08
	.zero		1


	//   ....[19]....
        /*0b48*/ 	.word	0x00000880
        /*0b4c*/ 	.word	0x000000ff
        /*0b50*/ 	.word	0x000388b0
        /*0b54*/ 	.short	0x0100
        /*0b56*/ 	.byte	0x08
	.zero		1


	//   ....[20]....
        /*0b58*/ 	.word	0x00000890
        /*0b5c*/ 	.word	0x000000ff
        /*0b60*/ 	.word	0x000388c0
        /*0b64*/ 	.short	0x0100
        /*0b66*/ 	.byte	0x08
	.zero		1


	//   ....[21]....
        /*0b68*/ 	.word	0x000008a0
        /*0b6c*/ 	.word	0x000000ff
        /*0b70*/ 	.word	0x000388b8
        /*0b74*/ 	.short	0x0100
        /*0b76*/ 	.byte	0x08
	.zero		1


	//   ....[22]....
        /*0b78*/ 	.word	0x000008b0
        /*0b7c*/ 	.word	0x000000ff
        /*0b80*/ 	.word	0x000388c8
        /*0b84*/ 	.short	0x0100
        /*0b86*/ 	.byte	0x08
	.zero		1


	//   ....[23]....
        /*0b88*/ 	.word	0x00002110
        /*0b8c*/ 	.word	0x00000003
        /*0b90*/ 	.word	0x00000000
        /*0b94*/ 	.short	0x0101
        /*0b96*/ 	.byte	0x3f
	.zero		1


	//   ....[24]....
        /*0b98*/ 	.word	0x00002be0
        /*0b9c*/ 	.word	0x00000003
        /*0ba0*/ 	.word	0x00000000
        /*0ba4*/ 	.short	0x0101
        /*0ba6*/ 	.byte	0x3f
	.zero		1


	//   ....[25]....
        /*0ba8*/ 	.word	0x00003d70
        /*0bac*/ 	.word	0x000000ff
        /*0bb0*/ 	.word	0x00038800
        /*0bb4*/ 	.short	0x010a
        /*0bb6*/ 	.byte	0x29
	.zero		1


	//   ....[26]....
        /*0bb8*/ 	.word	0x00003e00
        /*0bbc*/ 	.word	0x00000004
        /*0bc0*/ 	.word	0x00038830
        /*0bc4*/ 	.short	0x010a
        /*0bc6*/ 	.byte	0x3f
	.zero		1


	//   ....[27]....
        /*0bc8*/ 	.word	0x00003e40
        /*0bcc*/ 	.word	0x00000004
        /*0bd0*/ 	.word	0x00038830
        /*0bd4*/ 	.short	0x010a
        /*0bd6*/ 	.byte	0x3f
	.zero		1


	//   ....[28]....
        /*0bd8*/ 	.word	0x000040c0
        /*0bdc*/ 	.word	0x000000ff
        /*0be0*/ 	.word	0x00038810
        /*0be4*/ 	.short	0x010a
        /*0be6*/ 	.byte	0x29
	.zero		1


	//   ....[29]....
        /*0be8*/ 	.word	0x00004100
        /*0bec*/ 	.word	0x00000004
        /*0bf0*/ 	.word	0x00038850
        /*0bf4*/ 	.short	0x010a
        /*0bf6*/ 	.byte	0x3f
	.zero		1


	//   ....[30]....
        /*0bf8*/ 	.word	0x00004140
        /*0bfc*/ 	.word	0x00000004
        /*0c00*/ 	.word	0x00038850
        /*0c04*/ 	.short	0x010a
        /*0c06*/ 	.byte	0x3f
	.zero		1


	//   ....[31]....
        /*0c08*/ 	.word	0x00006070
        /*0c0c*/ 	.word	0x00000003
        /*0c10*/ 	.word	0x00000000
        /*0c14*/ 	.short	0x0101
        /*0c16*/ 	.byte	0x3f
	.zero		1


	//   ....[32]....
        /*0c18*/ 	.word	0x00006670
        /*0c1c*/ 	.word	0x00000004
        /*0c20*/ 	.word	0x00000000
        /*0c24*/ 	.short	0x0101
        /*0c26*/ 	.byte	0x3f
	.zero		1


	//   ....[33]....
        /*0c28*/ 	.word	0x000067a0
        /*0c2c*/ 	.word	0x000000ff
        /*0c30*/ 	.word	0x00038830
        /*0c34*/ 	.short	0x010a
        /*0c36*/ 	.byte	0x05
	.zero		1


	//   ....[34]....
        /*0c38*/ 	.word	0x000067e0
        /*0c3c*/ 	.word	0x000000ff
        /*0c40*/ 	.word	0x00038830
        /*0c44*/ 	.short	0x010a
        /*0c46*/ 	.byte	0x05
	.zero		1


	//   ....[35]....
        /*0c48*/ 	.word	0x000069f0
        /*0c4c*/ 	.word	0x000000ff
        /*0c50*/ 	.word	0x00038850
        /*0c54*/ 	.short	0x010a
        /*0c56*/ 	.byte	0x05
	.zero		1


	//   ....[36]....
        /*0c58*/ 	.word	0x00006a30
        /*0c5c*/ 	.word	0x000000ff
        /*0c60*/ 	.word	0x00038850
        /*0c64*/ 	.short	0x010a
        /*0c66*/ 	.byte	0x05
	.zero		1


	//   ....[37]....
        /*0c68*/ 	.word	0x000083f0
        /*0c6c*/ 	.word	0x00000007
        /*0c70*/ 	.word	0x00000000
        /*0c74*/ 	.short	0x0101
        /*0c76*/ 	.byte	0x3f
	.zero		1


	//   ....[38]....
        /*0c78*/ 	.word	0x00009540
        /*0c7c*/ 	.word	0x0000000f
        /*0c80*/ 	.word	0x00000000
        /*0c84*/ 	.short	0x0101
        /*0c86*/ 	.byte	0x3f
	.zero		1


	//   ....[39]....
        /*0c88*/ 	.word	0x0000be00
        /*0c8c*/ 	.word	0x000000ff
        /*0c90*/ 	.word	0x00000000
        /*0c94*/ 	.short	0x0101
        /*0c96*/ 	.byte	0x07
	.zero		1


	//   ....[40]....
        /*0c98*/ 	.word	0x0000c7c0
        /*0c9c*/ 	.word	0x000000ff
        /*0ca0*/ 	.word	0x00000000
        /*0ca4*/ 	.short	0x0101
        /*0ca6*/ 	.byte	0x07
	.zero		1


	//   ....[41]....
        /*0ca8*/ 	.word	0x00010770
        /*0cac*/ 	.word	0x00000000
        /*0cb0*/ 	.word	0x00038840
        /*0cb4*/ 	.short	0x010a
        /*0cb6*/ 	.byte	0x3f
	.zero		1


	//   ....[42]....
        /*0cb8*/ 	.word	0x000112b0
        /*0cbc*/ 	.word	0x00000012
        /*0cc0*/ 	.word	0x00038800
        /*0cc4*/ 	.short	0x0107
        /*0cc6*/ 	.byte	0x3f
	.zero		1


	//   ....[43]....
        /*0cc8*/ 	.word	0x00011350
        /*0ccc*/ 	.word	0x00000012
        /*0cd0*/ 	.word	0x00038800
        /*0cd4*/ 	.short	0x0101
        /*0cd6*/ 	.byte	0x3f
	.zero		1


	//   ....[44]....
        /*0cd8*/ 	.word	0x00012280
        /*0cdc*/ 	.word	0x00000012
        /*0ce0*/ 	.word	0x00038810
        /*0ce4*/ 	.short	0x0107
        /*0ce6*/ 	.byte	0x3f
	.zero		1


	//   ....[45]....
        /*0ce8*/ 	.word	0x00012380
        /*0cec*/ 	.word	0x00000012
        /*0cf0*/ 	.word	0x00038810
        /*0cf4*/ 	.short	0x0101
        /*0cf6*/ 	.byte	0x3f
	.zero		1


	//   ....[46]....
        /*0cf8*/ 	.word	0x000123a0
        /*0cfc*/ 	.word	0x00000012
        /*0d00*/ 	.word	0x00038820
        /*0d04*/ 	.short	0x010a
        /*0d06*/ 	.byte	0x3f
	.zero		1


	//   ....[47]....
        /*0d08*/ 	.word	0x00012480
        /*0d0c*/ 	.word	0x00000000
        /*0d10*/ 	.word	0x00038860
        /*0d14*/ 	.short	0x010a
        /*0d16*/ 	.byte	0x3f
	.zero		1


	//   ....[48]....
        /*0d18*/ 	.word	0x00013110
        /*0d1c*/ 	.word	0x00000003
        /*0d20*/ 	.word	0x00038840
        /*0d24*/ 	.short	0x010a
        /*0d26*/ 	.byte	0x3f
	.zero		1


	//   ....[49]....
        /*0d28*/ 	.word	0x00013370
        /*0d2c*/ 	.word	0x00000003
        /*0d30*/ 	.word	0x00038860
        /*0d34*/ 	.short	0x010a
        /*0d36*/ 	.byte	0x3f
	.zero		1


	//   ....[50]....
        /*0d38*/ 	.word	0x00013f30
        /*0d3c*/ 	.word	0x00000004
        /*0d40*/ 	.word	0x00038840
        /*0d44*/ 	.short	0x010a
        /*0d46*/ 	.byte	0x3f
	.zero		1


	//   ....[51]....
        /*0d48*/ 	.word	0x00014180
        /*0d4c*/ 	.word	0x00000004
        /*0d50*/ 	.word	0x00038860
        /*0d54*/ 	.short	0x010a
        /*0d56*/ 	.byte	0x3f
	.zero		1


	//   ....[52]....
        /*0d58*/ 	.word	0x00014cc0
        /*0d5c*/ 	.word	0x00000004
        /*0d60*/ 	.word	0x00038840
        /*0d64*/ 	.short	0x010a
        /*0d66*/ 	.byte	0x3f
	.zero		1


	//   ....[53]....
        /*0d68*/ 	.word	0x00014f20
        /*0d6c*/ 	.word	0x00000004
        /*0d70*/ 	.word	0x00038860
        /*0d74*/ 	.short	0x010a
        /*0d76*/ 	.byte	0x3f
	.zero		1


	//   ....[54]....
        /*0d78*/ 	.word	0x00016850
        /*0d7c*/ 	.word	0x00000009
        /*0d80*/ 	.word	0x00038820
        /*0d84*/ 	.short	0x010a
        /*0d86*/ 	.byte	0x3f
	.zero		1


	//   ....[55]....
        /*0d88*/ 	.word	0x000169c0
        /*0d8c*/ 	.word	0x00000005
        /*0d90*/ 	.word	0x00000000
        /*0d94*/ 	.short	0x010a
        /*0d96*/ 	.byte	0x3f
	.zero		1


	//   ....[56]....
        /*0d98*/ 	.word	0x00016a40
        /*0d9c*/ 	.word	0x00000007
        /*0da0*/ 	.word	0x00000000
        /*0da4*/ 	.short	0x010a
        /*0da6*/ 	.byte	0x3f
	.zero		1


	//   ....[57]....
        /*0da8*/ 	.word	0x00016a80
        /*0dac*/ 	.word	0x00000005
        /*0db0*/ 	.word	0x00000000
        /*0db4*/ 	.short	0x010a
        /*0db6*/ 	.byte	0x3f
	.zero		1


	//   ....[58]....
        /*0db8*/ 	.word	0x00016ab0
        /*0dbc*/ 	.word	0x00000003
        /*0dc0*/ 	.word	0x00000000
        /*0dc4*/ 	.short	0x010a
        /*0dc6*/ 	.byte	0x3f
	.zero		1


	//   ....[59]....
        /*0dc8*/ 	.word	0x00016b20
        /*0dcc*/ 	.word	0x00000000
        /*0dd0*/ 	.word	0x00038800
        /*0dd4*/ 	.short	0x010a
        /*0dd6*/ 	.byte	0x3f
	.zero		1


	//   ....[60]....
        /*0dd8*/ 	.word	0x00016b70
        /*0ddc*/ 	.word	0x00000004
        /*0de0*/ 	.word	0x00038830
        /*0de4*/ 	.short	0x010a
        /*0de6*/ 	.byte	0x3f
	.zero		1


	//   ....[61]....
        /*0de8*/ 	.word	0x00016bd0
        /*0dec*/ 	.word	0x00000006
        /*0df0*/ 	.word	0x00038810
        /*0df4*/ 	.short	0x010a
        /*0df6*/ 	.byte	0x3f
	.zero		1


	//   ....[62]....
        /*0df8*/ 	.word	0x00016c20
        /*0dfc*/ 	.word	0x00000004
        /*0e00*/ 	.word	0x00038850
        /*0e04*/ 	.short	0x010a
        /*0e06*/ 	.byte	0x3f
	.zero		1


	//   ....[63]....
        /*0e08*/ 	.word	0x00016c80
        /*0e0c*/ 	.word	0x00000007
        /*0e10*/ 	.word	0x00038830
        /*0e14*/ 	.short	0x010a
        /*0e16*/ 	.byte	0x3f
	.zero		1


	//   ....[64]....
        /*0e18*/ 	.word	0x00016ce0
        /*0e1c*/ 	.word	0x00000007
        /*0e20*/ 	.word	0x00038850
        /*0e24*/ 	.short	0x010a
        /*0e26*/ 	.byte	0x3f
	.zero		1


	//   ....[65]....
        /*0e28*/ 	.word	0x00016e80
        /*0e2c*/ 	.word	0x00000000
        /*0e30*/ 	.word	0x00038840
        /*0e34*/ 	.short	0x010a
        /*0e36*/ 	.byte	0x3f
	.zero		1


	//   ....[66]....
        /*0e38*/ 	.word	0x00017f80
        /*0e3c*/ 	.word	0x00000012
        /*0e40*/ 	.word	0x00038820
        /*0e44*/ 	.short	0x010a
        /*0e46*/ 	.byte	0x3f
	.zero		1


	//   ....[67]....
        /*0e48*/ 	.word	0x00017fd0
        /*0e4c*/ 	.word	0x00000000
        /*0e50*/ 	.word	0x00038860
        /*0e54*/ 	.short	0x010a
        /*0e56*/ 	.byte	0x3f
	.zero		1


	//   ....[68]....
        /*0e58*/ 	.word	0x00018020
        /*0e5c*/ 	.word	0x00000003
        /*0e60*/ 	.word	0x00038840
        /*0e64*/ 	.short	0x010a
        /*0e66*/ 	.byte	0x3f
	.zero		1


	//   ....[69]....
        /*0e68*/ 	.word	0x00018070
        /*0e6c*/ 	.word	0x00000003
        /*0e70*/ 	.word	0x00038860
        /*0e74*/ 	.short	0x010a
        /*0e76*/ 	.byte	0x3f
	.zero		1


	//   ....[70]....
        /*0e78*/ 	.word	0x000180c0
        /*0e7c*/ 	.word	0x00000004
        /*0e80*/ 	.word	0x00038840
        /*0e84*/ 	.short	0x010a
        /*0e86*/ 	.byte	0x3f
	.zero		1


	//   ....[71]....
        /*0e88*/ 	.word	0x00018110
        /*0e8c*/ 	.word	0x00000004
        /*0e90*/ 	.word	0x00038860
        /*0e94*/ 	.short	0x010a
        /*0e96*/ 	.byte	0x3f
	.zero		1


	//   ....[72]....
        /*0e98*/ 	.word	0x00018160
        /*0e9c*/ 	.word	0x00000004
        /*0ea0*/ 	.word	0x00038840
        /*0ea4*/ 	.short	0x010a
        /*0ea6*/ 	.byte	0x3f
	.zero		1


	//   ....[73]....
        /*0ea8*/ 	.word	0x000181b0
        /*0eac*/ 	.word	0x00000004
        /*0eb0*/ 	.word	0x00038860
        /*0eb4*/ 	.short	0x010a
        /*0eb6*/ 	.byte	0x3f
	.zero		1


	//   ....[74]....
        /*0eb8*/ 	.word	0x00018ce0
        /*0ebc*/ 	.word	0x00000009
        /*0ec0*/ 	.word	0x00038820
        /*0ec4*/ 	.short	0x010a
        /*0ec6*/ 	.byte	0x3f
	.zero		1


	//   ....[75]....
        /*0ec8*/ 	.word	0x00018e80
        /*0ecc*/ 	.word	0x00000005
        /*0ed0*/ 	.word	0x00000000
        /*0ed4*/ 	.short	0x010a
        /*0ed6*/ 	.byte	0x3f
	.zero		1


	//   ....[76]....
        /*0ed8*/ 	.word	0x00018ed0
        /*0edc*/ 	.word	0x00000007
        /*0ee0*/ 	.word	0x00000000
        /*0ee4*/ 	.short	0x010a
        /*0ee6*/ 	.byte	0x3f
	.zero		1


	//   ....[77]....
        /*0ee8*/ 	.word	0x00018f20
        /*0eec*/ 	.word	0x00000005
        /*0ef0*/ 	.word	0x00000000
        /*0ef4*/ 	.short	0x010a
        /*0ef6*/ 	.byte	0x3f
	.zero		1


	//----- nvinfo : EIATTR_NUM_MBARRIERS
	.align		4
.L_717:
        /*0ef8*/ 	.byte	0x03, 0x38
        /*0efa*/ 	.short	0x0017


	//----- nvinfo : EIATTR_EXIT_INSTR_OFFSETS
	.align		4
        /*0efc*/ 	.byte	0x04, 0x1c
        /*0efe*/ 	.short	(.L_719 - .L_718)


	//   ....[0]....
.L_718:
        /*0f00*/ 	.word	0x00000a30


	//   ....[1]....
        /*0f04*/ 	.word	0x0000e880


	//   ....[2]....
        /*0f08*/ 	.word	0x00016b00


	//----- nvinfo : EIATTR_MAX_THREADS
	.align		4
.L_719:
        /*0f0c*/ 	.byte	0x04, 0x05
        /*0f0e*/ 	.short	(.L_721 - .L_720)
.L_720:
        /*0f10*/ 	.word	0x00000180
        /*0f14*/ 	.word	0x00000001
        /*0f18*/ 	.word	0x00000001


	//----- nvinfo : EIATTR_CRS_STACK_SIZE
	.align		4
.L_721:
        /*0f1c*/ 	.byte	0x04, 0x1e
        /*0f1e*/ 	.short	(.L_723 - .L_722)
.L_722:
        /*0f20*/ 	.word	0x00000000


	//----- nvinfo : EIATTR_CBANK_PARAM_SIZE
	.align		4
.L_723:
        /*0f24*/ 	.byte	0x03, 0x19
        /*0f26*/ 	.short	0x0bf0


	//----- nvinfo : EIATTR_PARAM_CBANK
	.align		4
        /*0f28*/ 	.byte	0x04, 0x0a
        /*0f2a*/ 	.short	(.L_725 - .L_724)
	.align		4
.L_724:
        /*0f2c*/ 	.word	index@(.nv.constant0._ZN7cutlass13device_kernelIN5flash11enable_sm90INS1_16FlashAttnFwdSm90INS1_25CollectiveMainloopFwdSm90ILi2EN4cute5tupleIJNS5_1CILi1EEES8_S8_EEENS6_IJNS7_ILi64EEESA_SA_EEELi512ENS_6half_tEfNS_4arch4Sm90ELb0ELb0ELb1ELb1ELb0ELb0ELb1ELb0ELb0ELb1ELb1ELb0EEENS1_21CollectiveEpilogueFwdINS6_IJSA_NS7_ILi512EEESA_EEES9_SC_SE_Li256ELb1ELb1ELb1ELb0EEENS1_36VarlenDynamicPersistentTileSchedulerILi64ELi64ELi256ELi128ELb1ELb1ELb1ELb0ELb1ELb1EEEEEEEEEvNT_6ParamsE)
        /*0f30*/ 	.short	0x0210
        /*0f32*/ 	.short	0x0bf0


	//----- nvinfo : EIATTR_SW_WAR
	.align		4
.L_725:
        /*0f34*/ 	.byte	0x04, 0x36
        /*0f36*/ 	.short	(.L_727 - .L_726)
.L_726:
        /*0f38*/ 	.word	0x00000008
.L_727:


//--------------------- .nv.info._ZN7cutlass13device_kernelIN5flash11enable_sm90INS1_16FlashAttnFwdSm90INS1_25CollectiveMainloopFwdSm90ILi2EN4cute5tupleIJNS5_1CILi1EEES8_S8_EEENS6_IJNS7_ILi64EEESA_SA_EEELi512ENS_6half_tEfNS_4arch4Sm90ELb0ELb0ELb1ELb1ELb0ELb1ELb1ELb0ELb0ELb1ELb1ELb0EEENS1_21CollectiveEpilogueFwdINS6_IJSA_NS7_ILi512EEESA_EEES9_SC_SE_Li256ELb1ELb1ELb1ELb0EEENS1_36VarlenDynamicPersistentTileSchedulerILi64ELi64ELi256ELi128ELb1ELb1ELb1ELb0ELb1ELb1EEEEEEEEEvNT_6ParamsE --------------------------
	.section	.nv.info._ZN7cutlass13device_kernelIN5flash11enable_sm90INS1_16FlashAttnFwdSm90INS1_25CollectiveMainloopFwdSm90ILi2EN4cute5tupleIJNS5_1CILi1EEES8_S8_EEENS6_IJNS7_ILi64EEESA_SA_EEELi512ENS_6half_tEfNS_4arch4Sm90ELb0ELb0ELb1ELb1ELb0ELb1ELb1ELb0ELb0ELb1ELb1ELb0EEENS1_21CollectiveEpilogueFwdINS6_IJSA_NS7_ILi512EEESA_EEES9_SC_SE_Li256ELb1ELb1ELb1ELb0EEENS1_36VarlenDynamicPersistentTileSchedulerILi64ELi64ELi256ELi128ELb1ELb1ELb1ELb0ELb1ELb1EEEEEEEEEvNT_6ParamsE,"",@"SHT_CUDA_INFO"
	.sectionflags	@""
	.align	4


	//----- nvinfo : EIATTR_CUDA_API_VERSION
	.align		4
        /*0000*/ 	.byte	0x04, 0x37
        /*0002*/ 	.short	(.L_729 - .L_728)
.L_728:
        /*0004*/ 	.word	0x00000082


	//----- nvinfo : EIATTR_KPARAM_INFO
	.align		4
.L_729:
        /*0008*/ 	.byte	0x04, 0x17
        /*000a*/ 	.short	(.L_731 - .L_730)
.L_730:
        /*000c*/ 	.word	0x00000000
        /*0010*/ 	.short	0x0000
        /*0012*/ 	.short	0x0070
        /*0014*/ 	.byte	0x00, 0xf0, 0x01, 0x2e


	//----- nvinfo : EIATTR_SPARSE_MMA_MASK
	.align		4
.L_731:
        /*0018*/ 	.byte	0x03, 0x50
        /*001a*/ 	.short	0x0000


	//----- nvinfo : EIATTR_MAXREG_COUNT
	.align		4
        /*001c*/ 	.byte	0x03, 0x1b
        /*001e*/ 	.short	0x00a8


	//----- nvinfo : EIATTR_NUM_BARRIERS
	.align		4
        /*0020*/ 	.byte	0x02, 0x4c
        /*0022*/ 	.byte	0x10
	.zero		1


	//----- nvinfo : EIATTR_EXTERNS
	.align		4
        /*0024*/ 	.byte	0x04, 0x0f
        /*0026*/ 	.short	(.L_733 - .L_732)


	//   ....[0]....
	.align		4
.L_732:
        /*0028*/ 	.word	index@(__assertfail)


	//----- nvinfo : EIATTR_ANNOTATIONS
	.align		4
.L_733:
        /*002c*/ 	.byte	0x04, 0x55
        /*002e*/ 	.short	(.L_735 - .L_734)


	//   ....[0]....
.L_734:
        /* <DEDUP_REMOVED lines=107> */


	//----- nvinfo : EIATTR_MERCURY_ISA_VERSION
	.align		4
.L_735:
        /*06d0*/ 	.byte	0x03, 0x5f
        /*06d2*/ 	.short	0x0101


	//----- nvinfo : EIATTR_UNUSED_LOAD_BYTE_OFFSET
	.align		4
        /*06d4*/ 	.byte	0x04, 0x44
        /*06d6*/ 	.short	(.L_737 - .L_736)


	//   ....[0]....
.L_736:
        /*06d8*/ 	.word	0x00000ab0
        /*06dc*/ 	.word	0x0000fff0


	//   ....[1]....
        /*06e0*/ 	.word	0x000108f0
        /*06e4*/ 	.word	0x0000fff0


	//----- nvinfo : EIATTR_INT_WARP_WIDE_INSTR_OFFSETS
	.align		4
.L_737:
        /*06e8*/ 	.byte	0x04, 0x31
        /*06ea*/ 	.short	(.L_739 - .L_738)


	//   ....[0]....
.L_738:
        /*06ec*/ 	.word	0x00000190


	//   ....[1]....
        /*06f0*/ 	.word	0x000001d0


	//   ....[2]....
        /*06f4*/ 	.word	0x00000240


	//   ....[3]....
        /*06f8*/ 	.word	0x00000250


	//   ....[4]....
        /*06fc*/ 	.word	0x000187d0


	//   ....[5]....
        /*0700*/ 	.word	0x00018830


	//   ....[6]....
        /*0704*/ 	.word	0x0001e1c0


	//   ....[7]....
        /*0708*/ 	.word	0x0001e220


	//----- nvinfo : EIATTR_COOP_GROUP_MASK_REGIDS
	.align		4
.L_739:
        /*070c*/ 	.byte	0x04, 0x29
        /*070e*/ 	.short	(.L_741 - .L_740)


	//   ....[0]....
.L_740:
        /*0710*/ 	.word	0xffffffff


	//   ....[1]....
        /*0714*/ 	.word	0xffffffff


	//   ....[2]....
        /*0718*/ 	.word	0xffffffff


	//   ....[3]....
        /*071c*/ 	.word	0xffffffff


	//   ....[4]....
        /*0720*/ 	.word	0xffffffff


	//   ....[5]....
        /*0724*/ 	.word	0xffffffff


	//   ....[6]....
        /*0728*/ 	.word	0xffffffff


	//   ....[7]....
        /*072c*/ 	.word	0xffffffff


	//   ....[8]....
        /*0730*/ 	.word	0xffffffff


	//   ....[9]....
        /*0734*/ 	.word	0xffffffff


	//   ....[10]....
        /*0738*/ 	.word	0xffffffff


	//   ....[11]....
        /*073c*/ 	.word	0xffffffff


	//   ....[12]....
        /*0740*/ 	.word	0xffffffff


	//   ....[13]....
        /*0744*/ 	.word	0xffffffff


	//   ....[14]....
        /*0748*/ 	.word	0xffffffff


	//   ....[15]....
        /*074c*/ 	.word	0xffffffff


	//   ....[16]....
        /*0750*/ 	.word	0xffffffff


	//   ....[17]....
        /*0754*/ 	.word	0xffffffff


	//   ....[18]....
        /*0758*/ 	.word	0xffffffff


	//   ....[19]....
        /*075c*/ 	.word	0xffffffff


	//   ....[20]....
        /*0760*/ 	.word	0xffffffff


	//   ....[21]....
        /*0764*/ 	.word	0xffffffff


	//   ....[22]....
        /*0768*/ 	.word	0xffffffff


	//   ....[23]....
        /*076c*/ 	.word	0xffffffff


	//   ....[24]....
        /*0770*/ 	.word	0xffffffff


	//   ....[25]....
        /*0774*/ 	.word	0xffffffff


	//   ....[26]....
        /*0778*/ 	.word	0xffffffff


	//   ....[27]....
        /*077c*/ 	.word	0xffffffff


	//   ....[28]....
        /*0780*/ 	.word	0xffffffff


	//   ....[29]....
        /*0784*/ 	.word	0xffffffff


	//   ....[30]....
        /*0788*/ 	.word	0xffffffff


	//   ....[31]....
        /*078c*/ 	.word	0xffffffff


	//   ....[32]....
        /*0790*/ 	.word	0xffffffff


	//   ....[33]....
        /*0794*/ 	.word	0xffffffff


	//   ....[34]....
        /*0798*/ 	.word	0xffffffff


	//   ....[35]....
        /*079c*/ 	.word	0xffffffff


	//   ....[36]....
        /*07a0*/ 	.word	0xffffffff


	//   ....[37]....
        /*07a4*/ 	.word	0xffffffff


	//   ....[38]....
        /*07a8*/ 	.word	0xffffffff


	//   ....[39]....
        /*07ac*/ 	.word	0xffffffff


	//   ....[40]....
        /*07b0*/ 	.word	0xffffffff


	//   ....[41]....
        /*07b4*/ 	.word	0xffffffff


	//   ....[42]....
        /*07b8*/ 	.word	0xffffffff


	//   ....[43]....
        /*07bc*/ 	.word	0xffffffff


	//   ....[44]....
        /*07c0*/ 	.word	0xffffffff


	//   ....[45]....
        /*07c4*/ 	.word	0xffffffff


	//   ....[46]....
        /*07c8*/ 	.word	0xffffffff


	//   ....[47]....
        /*07cc*/ 	.word	0xffffffff


	//   ....[48]....
        /*07d0*/ 	.word	0xffffffff


	//   ....[49]....
        /*07d4*/ 	.word	0xffffffff


	//   ....[50]....
        /*07d8*/ 	.word	0xffffffff


	//   ....[51]....
        /*07dc*/ 	.word	0xffffffff


	//   ....[52]....
        /*07e0*/ 	.word	0xffffffff


	//   ....[53]....
        /*07e4*/ 	.word	0xffffffff


	//   ....[54]....
        /*07e8*/ 	.word	0xffffffff


	//   ....[55]....
        /*07ec*/ 	.word	0xffffffff


	//   ....[56]....
        /*07f0*/ 	.word	0xffffffff


	//   ....[57]....
        /*07f4*/ 	.word	0xffffffff


	//   ....[58]....
        /*07f8*/ 	.word	0xffffffff


	//   ....[59]....
        /*07fc*/ 	.word	0xffffffff


	//   ....[60]....
        /*0800*/ 	.word	0xffffffff


	//   ....[61]....
        /*0804*/ 	.word	0xffffffff


	//   ....[62]....
        /*0808*/ 	.word	0xffffffff


	//   ....[63]....
        /*080c*/ 	.word	0xffffffff


	//   ....[64]....
        /*0810*/ 	.word	0xffffffff


	//   ....[65]....
        /*0814*/ 	.word	0xffffffff


	//   ....[66]....
        /*0818*/ 	.word	0xffffffff


	//   ....[67]....
        /*081c*/ 	.word	0xffffffff


	//   ....[68]....
        /*0820*/ 	.word	0xffffffff


	//   ....[69]....
        /*0824*/ 	.word	0xffffffff


	//   ....[70]....
        /*0828*/ 	.word	0xffffffff


	//   ....[71]....
        /*082c*/ 	.word	0xffffffff


	//   ....[72]....
        /*0830*/ 	.word	0xffffffff


	//   ....[73]....
        /*0834*/ 	.word	0xffffffff


	//   ....[74]....
        /*0838*/ 	.word	0xffffffff


	//   ....[75]....
        /*083c*/ 	.word	0xffffffff


	//   ....[76]....
        /*0840*/ 	.word	0xffffffff


	//   ....[77]....
        /*0844*/ 	.word	0xffffffff


	//   ....[78]....
        /*0848*/ 	.word	0xffffffff


	//   ....[79]....
        /*084c*/ 	.word	0xffffffff


	//   ....[80]....
        /*0850*/ 	.word	0xffffffff


	//   ....[81]....
        /*0854*/ 	.word	0xffffffff


	//   ....[82]....
        /*0858*/ 	.word	0xffffffff


	//   ....[83]....
        /*085c*/ 	.word	0xffffffff


	//   ....[84]....
        /*0860*/ 	.word	0xffffffff


	//   ....[85]....
        /*0864*/ 	.word	0xffffffff


	//   ....[86]....
        /*0868*/ 	.word	0xffffffff


	//   ....[87]....
        /*086c*/ 	.word	0xffffffff


	//   ....[88]....
        /*0870*/ 	.word	0xffffffff


	//   ....[89]....
        /*0874*/ 	.word	0xffffffff


	//   ....[90]....
        /*0878*/ 	.word	0xffffffff


	//   ....[91]....
        /*087c*/ 	.word	0xffffffff


	//   ....[92]....
        /*0880*/ 	.word	0xffffffff


	//   ....[93]....
        /*0884*/ 	.word	0xffffffff


	//   ....[94]....
        /*0888*/ 	.word	0xffffffff


	//   ....[95]....
        /*088c*/ 	.word	0xffffffff


	//   ....[96]....
        /*0890*/ 	.word	0xffffffff


	//   ....[97]....
        /*0894*/ 	.word	0xffffffff


	//   ....[98]....
        /*0898*/ 	.word	0xffffffff


	//   ....[99]....
        /*089c*/ 	.word	0xffffffff


	//   ....[100]....
        /*08a0*/ 	.word	0xffffffff


	//   ....[101]....
        /*08a4*/ 	.word	0xffffffff


	//   ....[102]....
        /*08a8*/ 	.word	0xffffffff


	//   ....[103]....
        /*08ac*/ 	.word	0xffffffff


	//   ....[104]....
        /*08b0*/ 	.word	0x0500000f


	//   ....[105]....
        /*08b4*/ 	.word	0x0500000f


	//   ....[106]....
        /*08b8*/ 	.word	0x0500000f


	//   ....[107]....
        /*08bc*/ 	.word	0x0500000f


	//   ....[108]....
        /*08c0*/ 	.word	0x0500000f


	//   ....[109]....
        /*08c4*/ 	.word	0x0500000f


	//   ....[110]....
        /*08c8*/ 	.word	0x0500000f


	//   ....[111]....
        /*08cc*/ 	.word	0x0500000f


	//   ....[112]....
        /*08d0*/ 	.word	0x0500000f


	//   ....[113]....
        /*08d4*/ 	.word	0x0500000f


	//   ....[114]....
        /*08d8*/ 	.word	0x0500000f


	//   ....[115]....
        /*08dc*/ 	.word	0x0500000f


	//   ....[116]....
        /*08e0*/ 	.word	0x0500000f


	//   ....[117]....
        /*08e4*/ 	.word	0x0500000f


	//   ....[118]....
        /*08e8*/ 	.word	0x0500000f


	//   ....[119]....
        /*08ec*/ 	.word	0x0500000f


	//   ....[120]....
        /*08f0*/ 	.word	0x0500000f


	//   ....[121]....
        /*08f4*/ 	.word	0x0500000f


	//   ....[122]....
        /*08f8*/ 	.word	0x0500000f


	//   ....[123]....
        /*08fc*/ 	.word	0x0500000f


	//   ....[124]....
        /*0900*/ 	.word	0x0500000f


	//   ....[125]....
        /*0904*/ 	.word	0x0500000f


	//   ....[126]....
        /*0908*/ 	.word	0x0500000f


	//   ....[127]....
        /*090c*/ 	.word	0x0500000f


	//   ....[128]....
        /*0910*/ 	.word	0x0500000f


	//   ....[129]....
        /*0914*/ 	.word	0x0500000f


	//   ....[130]....
        /*0918*/ 	.word	0x0500000f


	//   ....[131]....
        /*091c*/ 	.word	0x0500000f


	//   ....[132]....
        /*0920*/ 	.word	0x0500000f


	//   ....[133]....
        /*0924*/ 	.word	0x0500000f


	//   ....[134]....
        /*0928*/ 	.word	0x0500000f


	//   ....[135]....
        /*092c*/ 	.word	0x0500000f


	//   ....[136]....
        /*0930*/ 	.word	0x0500000f


	//   ....[137]....
        /*0934*/ 	.word	0x0500000f


	//   ....[138]....
        /*0938*/ 	.word	0x0500000f


	//   ....[139]....
        /*093c*/ 	.word	0x0500000f


	//   ....[140]....
        /*0940*/ 	.word	0x0500000f


	//   ....[141]....
        /*0944*/ 	.word	0x0500000f


	//   ....[142]....
        /*0948*/ 	.word	0x0500000f


	//   ....[143]....
        /*094c*/ 	.word	0x0500000f


	//   ....[144]....
        /*0950*/ 	.word	0x0500000f


	//   ....[145]....
        /*0954*/ 	.word	0x0500000f


	//   ....[146]....
        /*0958*/ 	.word	0x0500000f


	//   ....[147]....
        /*095c*/ 	.word	0x0500000f


	//   ....[148]....
        /*0960*/ 	.word	0x0500000f


	//----- nvinfo : EIATTR_COOP_GROUP_INSTR_OFFSETS
	.align		4
.L_741:
        /*0964*/ 	.byte	0x04, 0x28
        /*0966*/ 	.short	(.L_743 - .L_742)


	//   ....[0]....
.L_742:
        /*0968*/ 	.word	0x00000070


	//   ....[1]....
        /*096c*/ 	.word	0x000001a0


	//   ....[2]....
        /*0970*/ 	.word	0x000001f0


	//   ....[3]....
        /*0974*/ 	.word	0x00000400


	//   ....[4]....
        /*0978*/ 	.word	0x00000560


	//   ....[5]....
        /*097c*/ 	.word	0x00000680


	//   ....[6]....
        /*0980*/ 	.word	0x000007e0


	//   ....[7]....
        /*0984*/ 	.word	0x00005060


	//   ....[8]....
        /*0988*/ 	.word	0x00006ee0


	//   ....[9]....
        /*098c*/ 	.word	0x00007490


	//   ....[10]....
        /*0990*/ 	.word	0x000074a0


	//   ....[11]....
        /*0994*/ 	.word	0x000074b0


	//   ....[12]....
        /*0998*/ 	.word	0x000074c0


	//   ....[13]....
        /*099c*/ 	.word	0x000084b0


	//   ....[14]....
        /*09a0*/ 	.word	0x000084c0


	//   ....[15]....
        /*09a4*/ 	.word	0x000084d0


	//   ....[16]....
        /*09a8*/ 	.word	0x000084e0


	//   ....[17]....
        /*09ac*/ 	.word	0x00009b70


	//   ....[18]....
        /*09b0*/ 	.word	0x0000b990


	//   ....[19]....
        /*09b4*/ 	.word	0x0000ba10


	//   ....[20]....
        /*09b8*/ 	.word	0x0000bbe0


	//   ....[21]....
        /*09bc*/ 	.word	0x0000bc50


	//   ....[22]....
        /*09c0*/ 	.word	0x0000c6b0


	//   ....[23]....
        /*09c4*/ 	.word	0x0000d6d0


	//   ....[24]....
        /*09c8*/ 	.word	0x0000e8a0


	//   ....[25]....
        /*09cc*/ 	.word	0x0000e960


	//   ....[26]....
        /*09d0*/ 	.word	0x0000ec10


	//   ....[27]....
        /*09d4*/ 	.word	0x0000edd0


	//   ....[28]....
        /*09d8*/ 	.word	0x0000fdc0


	//   ....[29]....
        /*09dc*/ 	.word	0x0000fe10


	//   ....[30]....
        /*09e0*/ 	.word	0x0000fe80


	//   ....[31]....
        /*09e4*/ 	.word	0x0000ff00


	//   ....[32]....
        /*09e8*/ 	.word	0x000100d0


	//   ....[33]....
        /*09ec*/ 	.word	0x00011600


	//   ....[34]....
        /*09f0*/ 	.word	0x000119a0


	//   ....[35]....
        /*09f4*/ 	.word	0x000119b0


	//   ....[36]....
        /*09f8*/ 	.word	0x000119c0


	//   ....[37]....
        /*09fc*/ 	.word	0x000119d0


	//   ....[38]....
        /*0a00*/ 	.word	0x00012650


	//   ....[39]....
        /*0a04*/ 	.word	0x00012670


	//   ....[40]....
        /*0a08*/ 	.word	0x00012900


	//   ....[41]....
        /*0a0c*/ 	.word	0x00012920


	//   ....[42]....
        /*0a10*/ 	.word	0x00013200


	//   ....[43]....
        /*0a14*/ 	.word	0x00013240


	//   ....[44]....
        /*0a18*/ 	.word	0x00013ab0


	//   ....[45]....
        /*0a1c*/ 	.word	0x00013ad0


	//   ....[46]....
        /*0a20*/ 	.word	0x00014dc0


	//   ....[47]....
        /*0a24*/ 	.word	0x00014dd0


	//   ....[48]....
        /*0a28*/ 	.word	0x00015000


	//   ....[49]....
        /*0a2c*/ 	.word	0x00015020


	//   ....[50]....
        /*0a30*/ 	.word	0x000152d0


	//   ....[51]....
        /*0a34*/ 	.word	0x00015500


	//   ....[52]....
        /*0a38*/ 	.word	0x00015530


	//   ....[53]....
        /*0a3c*/ 	.word	0x00015560


	//   ....[54]....
        /*0a40*/ 	.word	0x00015590


	//   ....[55]....
        /*0a44*/ 	.word	0x000155c0


	//   ....[56]....
        /*0a48*/ 	.word	0x000155f0


	//   ....[57]....
        /*0a4c*/ 	.word	0x00015790


	//   ....[58]....
        /*0a50*/ 	.word	0x000157c0


	//   ....[59]....
        /*0a54*/ 	.word	0x000157f0


	//   ....[60]....
        /*0a58*/ 	.word	0x00015820


	//   ....[61]....
        /*0a5c*/ 	.word	0x00015850


	//   ....[62]....
        /*0a60*/ 	.word	0x00015880


	//   ....[63]....
        /*0a64*/ 	.word	0x00015910


	//   ....[64]....
        /*0a68*/ 	.word	0x00015940


	//   ....[65]....
        /*0a6c*/ 	.word	0x00015950


	//   ....[66]....
        /*0a70*/ 	.word	0x00015a00


	//   ....[67]....
        /*0a74*/ 	.word	0x00016a80


	//   ....[68]....
        /*0a78*/ 	.word	0x00018db0


	//   ....[69]....
        /*0a7c*/ 	.word	0x00019860


	//   ....[70]....
        /*0a80*/ 	.word	0x00019890


	//   ....[71]....
        /*0a84*/ 	.word	0x000198b0


	//   ....[72]....
        /*0a88*/ 	.word	0x00019960


	//   ....[73]....
        /*0a8c*/ 	.word	0x000199f0


	//   ....[74]....
        /*0a90*/ 	.word	0x00019a10


	//   ....[75]....
        /*0a94*/ 	.word	0x00019aa0


	//   ....[76]....
        /*0a98*/ 	.word	0x00019ab0


	//   ....[77]....
        /*0a9c*/ 	.word	0x0001a420


	//   ....[78]....
        /*0aa0*/ 	.word	0x0001a430


	//   ....[79]....
        /*0aa4*/ 	.word	0x0001a550


	//   ....[80]....
        /*0aa8*/ 	.word	0x0001a560


	//   ....[81]....
        /*0aac*/ 	.word	0x0001a7f0


	//   ....[82]....
        /*0ab0*/ 	.word	0x0001a800


	//   ....[83]....
        /*0ab4*/ 	.word	0x0001a970


	//   ....[84]....
        /*0ab8*/ 	.word	0x0001a980


	//   ....[85]....
        /*0abc*/ 	.word	0x0001e4e0


	//   ....[86]....
        /*0ac0*/ 	.word	0x0001e510


	//   ....[87]....
        /*0ac4*/ 	.word	0x0001e570


	//   ....[88]....
        /*0ac8*/ 	.word	0x0001e5a0


	//   ....[89]....
        /*0acc*/ 	.word	0x0001e5d0


	//   ....[90]....
        /*0ad0*/ 	.word	0x0001e600


	//   ....[91]....
        /*0ad4*/ 	.word	0x0001e630


	//   ....[92]....
        /*0ad8*/ 	.word	0x0001e660


	//   ....[93]....
        /*0adc*/ 	.word	0x0001e820


	//   ....[94]....
        /*0ae0*/ 	.word	0x0001e850


	//   ....[95]....
        /*0ae4*/ 	.word	0x0001e880


	//   ....[96]....
        /*0ae8*/ 	.word	0x0001e8b0


	//   ....[97]....
        /*0aec*/ 	.word	0x0001e8e0


	//   ....[98]....
        /*0af0*/ 	.word	0x0001e910


	//   ....[99]....
        /*0af4*/ 	.word	0x0001e9d0


	//   ....[100]....
        /*0af8*/ 	.word	0x0001e9f0


	//   ....[101]....
        /*0afc*/ 	.word	0x0001ea00


	//   ....[102]....
        /*0b00*/ 	.word	0x0001ea60


	//   ....[103]....
        /*0b04*/ 	.word	0x0001f190


	//   ....[104]....
        /*0b08*/ 	.word	0x0001f5b0


	//   ....[105]....
        /*0b0c*/ 	.word	0x0001f640


	//   ....[106]....
        /*0b10*/ 	.word	0x0001f690


	//   ....[107]....
        /*0b14*/ 	.word	0x0001f6e0


	//   ....[108]....
        /*0b18*/ 	.word	0x0001f7d0


	//   ....[109]....
        /*0b1c*/ 	.word	0x0001f860


	//   ....[110]....
        /*0b20*/ 	.word	0x0001f8b0


	//   ....[111]....
        /*0b24*/ 	.word	0x0001f900


	//   ....[112]....
        /*0b28*/ 	.word	0x0001fbc0


	//   ....[113]....
        /*0b2c*/ 	.word	0x0001fea0


	//   ....[114]....
        /*0b30*/ 	.word	0x00020020


	//   ....[115]....
        /*0b34*/ 	.word	0x00020080


	//   ....[116]....
        /*0b38*/ 	.word	0x00020110


	//   ....[117]....
        /*0b3c*/ 	.word	0x00020160


	//   ....[118]....
        /*0b40*/ 	.word	0x000202c0


	//   ....[119]....
        /*0b44*/ 	.word	0x00020360


	//   ....[120]....
        /*0b48*/ 	.word	0x00020410


	//   ....[121]....
        /*0b4c*/ 	.word	0x000204f0


	//   ....[122]....
        /*0b50*/ 	.word	0x000206d0


	//   ....[123]....
        /*0b54*/ 	.word	0x000207a0


	//   ....[124]....
        /*0b58*/ 	.word	0x00020a50


	//   ....[125]....
        /*0b5c*/ 	.word	0x00020b60


	//   ....[126]....
        /*0b60*/ 	.word	0x00020d30


	//   ....[127]....
        /*0b64*/ 	.word	0x00020e00


	//   ....[128]....
        /*0b68*/ 	.word	0x00021030


	//   ....[129]....
        /*0b6c*/ 	.word	0x00021080


	//   ....[130]....
        /*0b70*/ 	.word	0x000213b0


	//   ....[131]....
        /*0b74*/ 	.word	0x00021450


	//   ....[132]....
        /*0b78*/ 	.word	0x000215f0


	//   ....[133]....
        /*0b7c*/ 	.word	0x00021670


	//   ....[134]....
        /*0b80*/ 	.word	0x000216f0


	//   ....[135]....
        /*0b84*/ 	.word	0x00021770


	//   ....[136]....
        /*0b88*/ 	.word	0x000217f0


	//   ....[137]....
        /*0b8c*/ 	.word	0x00021880


	//   ....[138]....
        /*0b90*/ 	.word	0x00021920


	//   ....[139]....
        /*0b94*/ 	.word	0x000219d0


	//   ....[140]....
        /*0b98*/ 	.word	0x00021a50


	//   ....[141]....
        /*0b9c*/ 	.word	0x00021ad0


	//   ....[142]....
        /*0ba0*/ 	.word	0x00021b50


	//   ....[143]....
        /*0ba4*/ 	.word	0x00021be0


	//   ....[144]....
        /*0ba8*/ 	.word	0x00021c60


	//   ....[145]....
        /*0bac*/ 	.word	0x00021d00


	//   ....[146]....
        /*0bb0*/ 	.word	0x00021d50


	//   ....[147]....
        /*0bb4*/ 	.word	0x00021de0


	//   ....[148]....
        /*0bb8*/ 	.word	0x00021f10


	//----- nvinfo : EIATTR_REG_RECONFIG
	.align		4
.L_743:
        /*0bbc*/ 	.byte	0x01, 0x54
	.zero		2


	//----- nvinfo : EIATTR_SYSCALL_OFFSETS
	.align		4
        /*0bc0*/ 	.byte	0x04, 0x46
        /*0bc2*/ 	.short	(.L_745 - .L_744)


	//   ....[0]....
.L_744:
        /*0bc4*/ 	.word	0x00002020


	//   ....[1]....
        /*0bc8*/ 	.word	0x00002170


	//   ....[2]....
        /*0bcc*/ 	.word	0x00007080


	//   ....[3]....
        /*0bd0*/ 	.word	0x00007400


	//   ....[4]....
        /*0bd4*/ 	.word	0x000189d0


	//   ....[5]....
        /*0bd8*/ 	.word	0x00018b20


	//   ....[6]....
        /*0bdc*/ 	.word	0x00018c20


	//   ....[7]....
        /*0be0*/ 	.word	0x00019480


	//   ....[8]....
        /*0be4*/ 	.word	0x00019dc0


	//----- nvinfo : EIATTR_MBARRIER_INSTR_OFFSETS
	.align		4
.L_745:
        /*0be8*/ 	.byte	0x04, 0x39
        /*0bea*/ 	.short	(.L_747 - .L_746)


	//   ....[0]....
.L_746:
        /*0bec*/ 	.word	0x000002e0
        /*0bf0*/ 	.word	0x000000ff
        /*0bf4*/ 	.word	0x00038800
        /*0bf8*/ 	.short	0x0100
        /*0bfa*/ 	.byte	0x08
	.zero		1


	//   ....[1]....
        /*0bfc*/ 	.word	0x000002f0
        /*0c00*/ 	.word	0x000000ff
        /*0c04*/ 	.word	0x00038810
        /*0c08*/ 	.short	0x0100
        /*0c0a*/ 	.byte	0x08
	.zero		1


	//   ....[2]....
        /*0c0c*/ 	.word	0x00000300
        /*0c10*/ 	.word	0x000000ff
        /*0c14*/ 	.word	0x00038820
        /*0c18*/ 	.short	0x0100
        /*0c1a*/ 	.byte	0x08
	.zero		1


	//   ....[3]....
        /*0c1c*/ 	.word	0x000003b0
        /*0c20*/ 	.word	0x000000ff
        /*0c24*/ 	.word	0x00038830
        /*0c28*/ 	.short	0x0100
        /*0c2a*/ 	.byte	0x06
	.zero		1


	//   ....[4]....
        /*0c2c*/ 	.word	0x000003c0
        /*0c30*/ 	.word	0x000000ff
        /*0c34*/ 	.word	0x00038840
        /*0c38*/ 	.short	0x0100
        /*0c3a*/ 	.byte	0x06
	.zero		1


	//   ....[5]....
        /*0c3c*/ 	.word	0x000003d0
        /*0c40*/ 	.word	0x000000ff
        /*0c44*/ 	.word	0x00038838
        /*0c48*/ 	.short	0x0100
        /*0c4a*/ 	.byte	0x06
	.zero		1


	//   ....[6]....
        /*0c4c*/ 	.word	0x000003e0
        /*0c50*/ 	.word	0x000000ff
        /*0c54*/ 	.word	0x00038848
        /*0c58*/ 	.short	0x0100
        /*0c5a*/ 	.byte	0x06
	.zero		1


	//   ....[7]....
        /*0c5c*/ 	.word	0x00000510
        /*0c60*/ 	.word	0x000000ff
        /*0c64*/ 	.word	0x00038850
        /*0c68*/ 	.short	0x0100
        /*0c6a*/ 	.byte	0x08
	.zero		1


	//   ....[8]....
        /*0c6c*/ 	.word	0x00000520
        /*0c70*/ 	.word	0x000000ff
        /*0c74*/ 	.word	0x00038860
        /*0c78*/ 	.short	0x0100
        /*0c7a*/ 	.byte	0x08
	.zero		1


	//   ....[9]....
        /*0c7c*/ 	.word	0x00000530
        /*0c80*/ 	.word	0x000000ff
        /*0c84*/ 	.word	0x00038858
        /*0c88*/ 	.short	0x0100
        /*0c8a*/ 	.byte	0x08
	.zero		1


	//   ....[10]....
        /*0c8c*/ 	.word	0x00000540
        /*0c90*/ 	.word	0x000000ff
        /*0c94*/ 	.word	0x00038868
        /*0c98*/ 	.short	0x0100
        /*0c9a*/ 	.byte	0x08
	.zero		1


	//   ....[11]....
        /*0c9c*/ 	.word	0x00000630
        /*0ca0*/ 	.word	0x000000ff
        /*0ca4*/ 	.word	0x00038870
        /*0ca8*/ 	.short	0x0100
        /*0caa*/ 	.byte	0x06
	.zero		1


	//   ....[12]....
        /*0cac*/ 	.word	0x00000640
        /*0cb0*/ 	.word	0x000000ff
        /*0cb4*/ 	.word	0x00038880
        /*0cb8*/ 	.short	0x0100
        /*0cba*/ 	.byte	0x06
	.zero		1


	//   ....[13]....
        /*0cbc*/ 	.word	0x00000650
        /*0cc0*/ 	.word	0x000000ff
        /*0cc4*/ 	.word	0x00038878
        /*0cc8*/ 	.short	0x0100
        /*0cca*/ 	.byte	0x06
	.zero		1


	//   ....[14]....
        /*0ccc*/ 	.word	0x00000660
        /*0cd0*/ 	.word	0x000000ff
        /*0cd4*/ 	.word	0x00038888
        /*0cd8*/ 	.short	0x0100
        /*0cda*/ 	.byte	0x06
	.zero		1


	//   ....[15]....
        /*0cdc*/ 	.word	0x00000790
        /*0ce0*/ 	.word	0x000000ff
        /*0ce4*/ 	.word	0x00038890
        /*0ce8*/ 	.short	0x0100
        /*0cea*/ 	.byte	0x08
	.zero		1


	//   ....[16]....
        /*0cec*/ 	.word	0x000007a0
        /*0cf0*/ 	.word	0x000000ff
        /*0cf4*/ 	.word	0x000388a0
        /*0cf8*/ 	.short	0x0100
        /*0cfa*/ 	.byte	0x08
	.zero		1


	//   ....[17]....
        /*0cfc*/ 	.word	0x000007b0
        /*0d00*/ 	.word	0x000000ff
        /*0d04*/ 	.word	0x00038898
        /*0d08*/ 	.short	0x0100
        /*0d0a*/ 	.byte	0x08
	.zero		1


	//   ....[18]....
        /*0d0c*/ 	.word	0x000007c0
        /*0d10*/ 	.word	0x000000ff
        /*0d14*/ 	.word	0x000388a8
        /*0d18*/ 	.short	0x0100
        /*0d1a*/ 	.byte	0x08
	.zero		1


	//   ....[19]....
        /*0d1c*/ 	.word	0x000008f0
        /*0d20*/ 	.word	0x000000ff
        /*0d24*/ 	.word	0x000388b0
        /*0d28*/ 	.short	0x0100
        /*0d2a*/ 	.byte	0x08
	.zero		1


	//   ....[20]....
        /*0d2c*/ 	.word	0x00000900
        /*0d30*/ 	.word	0x000000ff
        /*0d34*/ 	.word	0x000388c0
        /*0d38*/ 	.short	0x0100
        /*0d3a*/ 	.byte	0x08
	.zero		1


	//   ....[21]....
        /*0d3c*/ 	.word	0x00000910
        /*0d40*/ 	.word	0x000000ff
        /*0d44*/ 	.word	0x000388b8
        /*0d48*/ 	.short	0x0100
        /*0d4a*/ 	.byte	0x08
	.zero		1


	//   ....[22]....
        /*0d4c*/ 	.word	0x00000920
        /*0d50*/ 	.word	0x000000ff
        /*0d54*/ 	.word	0x000388c8
        /*0d58*/ 	.short	0x0100
        /*0d5a*/ 	.byte	0x08
	.zero		1


	//   ....[23]....
        /*0d5c*/ 	.word	0x00002d00
        /*0d60*/ 	.word	0x00000049
        /*0d64*/ 	.word	0x00038890
        /*0d68*/ 	.short	0x010a
        /*0d6a*/ 	.byte	0x3f
	.zero		1


	//   ....[24]....
        /*0d6c*/ 	.word	0x000036c0
        /*0d70*/ 	.word	0x00000049
        /*0d74*/ 	.word	0x00038890
        /*0d78*/ 	.short	0x010a
        /*0d7a*/ 	.byte	0x3f
	.zero		1


	//   ....[25]....
        /*0d7c*/ 	.word	0x00003f50
        /*0d80*/ 	.word	0x00000049
        /*0d84*/ 	.word	0x00038890
        /*0d88*/ 	.short	0x010a
        /*0d8a*/ 	.byte	0x3f
	.zero		1


	//   ....[26]....
        /*0d8c*/ 	.word	0x00004150
        /*0d90*/ 	.word	0x00000004
        /*0d94*/ 	.word	0x00000000
        /*0d98*/ 	.short	0x0101
        /*0d9a*/ 	.byte	0x3f
	.zero		1


	//   ....[27]....
        /*0d9c*/ 	.word	0x00004190
        /*0da0*/ 	.word	0x00000049
        /*0da4*/ 	.word	0x000388b0
        /*0da8*/ 	.short	0x010a
        /*0daa*/ 	.byte	0x3f
	.zero		1


	//   ....[28]....
        /*0dac*/ 	.word	0x000047f0
        /*0db0*/ 	.word	0x00000049
        /*0db4*/ 	.word	0x00000000
        /*0db8*/ 	.short	0x0101
        /*0dba*/ 	.byte	0x3f
	.zero		1


	//   ....[29]....
        /*0dbc*/ 	.word	0x00005390
        /*0dc0*/ 	.word	0x00000005
        /*0dc4*/ 	.word	0x00000000
        /*0dc8*/ 	.short	0x0101
        /*0dca*/ 	.byte	0x3f
	.zero		1


	//   ....[30]....
        /*0dcc*/ 	.word	0x00005f30
        /*0dd0*/ 	.word	0x00000004
        /*0dd4*/ 	.word	0x00000000
        /*0dd8*/ 	.short	0x0101
        /*0dda*/ 	.byte	0x3f
	.zero		1


	//   ....[31]....
        /*0ddc*/ 	.word	0x00007110
        /*0de0*/ 	.word	0x00000002
        /*0de4*/ 	.word	0x00038800
        /*0de8*/ 	.short	0x010a
        /*0dea*/ 	.byte	0x3f
	.zero		1


	//   ....[32]....
        /*0dec*/ 	.word	0x00007160
        /*0df0*/ 	.word	0x00000002
        /*0df4*/ 	.word	0x00038800
        /*0df8*/ 	.short	0x010a
        /*0dfa*/ 	.byte	0x3f
	.zero		1


	//   ....[33]....
        /*0dfc*/ 	.word	0x000077b0
        /*0e00*/ 	.word	0x00000002
        /*0e04*/ 	.word	0x00038800
        /*0e08*/ 	.short	0x010a
        /*0e0a*/ 	.byte	0x3f
	.zero		1


	//   ....[34]....
        /*0e0c*/ 	.word	0x00008710
        /*0e10*/ 	.word	0x00000002
        /*0e14*/ 	.word	0x00038800
        /*0e18*/ 	.short	0x010a
        /*0e1a*/ 	.byte	0x3f
	.zero		1


	//   ....[35]....
        /*0e1c*/ 	.word	0x000094d0
        /*0e20*/ 	.word	0x0000000e
        /*0e24*/ 	.word	0x00038830
        /*0e28*/ 	.short	0x010a
        /*0e2a*/ 	.byte	0x3f
	.zero		1


	//   ....[36]....
        /*0e2c*/ 	.word	0x00009580
        /*0e30*/ 	.word	0x0000000e
        /*0e34*/ 	.word	0x00038830
        /*0e38*/ 	.short	0x010a
        /*0e3a*/ 	.byte	0x3f
	.zero		1


	//   ....[37]....
        /*0e3c*/ 	.word	0x00009890
        /*0e40*/ 	.word	0x00000002
        /*0e44*/ 	.word	0x00038810
        /*0e48*/ 	.short	0x010a
        /*0e4a*/ 	.byte	0x3f
	.zero		1


	//   ....[38]....
        /*0e4c*/ 	.word	0x000098e0
        /*0e50*/ 	.word	0x0000000e
        /*0e54*/ 	.word	0x00038850
        /*0e58*/ 	.short	0x010a
        /*0e5a*/ 	.byte	0x3f
	.zero		1


	//   ....[39]....
        /*0e5c*/ 	.word	0x000099a0
        /*0e60*/ 	.word	0x0000000e
        /*0e64*/ 	.word	0x00038850
        /*0e68*/ 	.short	0x010a
        /*0e6a*/ 	.byte	0x3f
	.zero		1


	//   ....[40]....
        /*0e6c*/ 	.word	0x0000c050
        /*0e70*/ 	.word	0x0000000b
        /*0e74*/ 	.word	0x00000000
        /*0e78*/ 	.short	0x0101
        /*0e7a*/ 	.byte	0x3f
	.zero		1


	//   ....[41]....
        /*0e7c*/ 	.word	0x0000c6d0
        /*0e80*/ 	.word	0x0000000e
        /*0e84*/ 	.word	0x00000000
        /*0e88*/ 	.short	0x0101
        /*0e8a*/ 	.byte	0x3f
	.zero		1


	//   ....[42]....
        /*0e8c*/ 	.word	0x0000c7d0
        /*0e90*/ 	.word	0x0000000e
        /*0e94*/ 	.word	0x00038830
        /*0e98*/ 	.short	0x010a
        /*0e9a*/ 	.byte	0x3f
	.zero		1


	//   ....[43]....
        /*0e9c*/ 	.word	0x0000c880
        /*0ea0*/ 	.word	0x0000000e
        /*0ea4*/ 	.word	0x00038830
        /*0ea8*/ 	.short	0x010a
        /*0eaa*/ 	.byte	0x3f
	.zero		1


	//   ....[44]....
        /*0eac*/ 	.word	0x0000caf0
        /*0eb0*/ 	.word	0x0000000e
        /*0eb4*/ 	.word	0x00038850
        /*0eb8*/ 	.short	0x010a
        /*0eba*/ 	.byte	0x3f
	.zero		1


	//   ....[45]....
        /*0ebc*/ 	.word	0x0000cb40
        /*0ec0*/ 	.word	0x0000000e
        /*0ec4*/ 	.word	0x00038850
        /*0ec8*/ 	.short	0x010a
        /*0eca*/ 	.byte	0x3f
	.zero		1


	//   ....[46]....
        /*0ecc*/ 	.word	0x0000f110
        /*0ed0*/ 	.word	0x000000a3
        /*0ed4*/ 	.word	0x00000000
        /*0ed8*/ 	.short	0x0101
        /*0eda*/ 	.byte	0x3f
	.zero		1


	//   ....[47]....
        /*0edc*/ 	.word	0x0000fde0
        /*0ee0*/ 	.word	0x0000000e
        /*0ee4*/ 	.word	0x00000000
        /*0ee8*/ 	.short	0x0101
        /*0eea*/ 	.byte	0x3f
	.zero		1


	//   ....[48]....
        /*0eec*/ 	.word	0x00012620
        /*0ef0*/ 	.word	0x00000004
        /*0ef4*/ 	.word	0x00000000
        /*0ef8*/ 	.short	0x0101
        /*0efa*/ 	.byte	0x3f
	.zero		1


	//   ....[49]....
        /*0efc*/ 	.word	0x00013260
        /*0f00*/ 	.word	0x00000004
        /*0f04*/ 	.word	0x00000000
        /*0f08*/ 	.short	0x0101
        /*0f0a*/ 	.byte	0x3f
	.zero		1


	//   ....[50]....
        /*0f0c*/ 	.word	0x00016b60
        /*0f10*/ 	.word	0x00000012
        /*0f14*/ 	.word	0x00038820
        /*0f18*/ 	.short	0x010a
        /*0f1a*/ 	.byte	0x3f
	.zero		1


	//   ....[51]....
        /*0f1c*/ 	.word	0x00016c30
        /*0f20*/ 	.word	0x00000004
        /*0f24*/ 	.word	0x000388a0
        /*0f28*/ 	.short	0x010a
        /*0f2a*/ 	.byte	0x3f
	.zero		1


	//   ....[52]....
        /*0f2c*/ 	.word	0x00016e70
        /*0f30*/ 	.word	0x00000004
        /*0f34*/ 	.word	0x000388c0
        /*0f38*/ 	.short	0x010a
        /*0f3a*/ 	.byte	0x3f
	.zero		1


	//   ....[53]....
        /*0f3c*/ 	.word	0x000178d0
        /*0f40*/ 	.word	0x00000004
        /*0f44*/ 	.word	0x000388a0
        /*0f48*/ 	.short	0x010a
        /*0f4a*/ 	.byte	0x3f
	.zero		1


	//   ....[54]....
        /*0f4c*/ 	.word	0x00017b00
        /*0f50*/ 	.word	0x00000004
        /*0f54*/ 	.word	0x000388c0
        /*0f58*/ 	.short	0x010a
        /*0f5a*/ 	.byte	0x3f
	.zero		1


	//   ....[55]....
        /*0f5c*/ 	.word	0x00019020
        /*0f60*/ 	.word	0x00000000
        /*0f64*/ 	.word	0x00038840
        /*0f68*/ 	.short	0x010a
        /*0f6a*/ 	.byte	0x3f
	.zero		1


	//   ....[56]....
        /*0f6c*/ 	.word	0x00019b70
        /*0f70*/ 	.word	0x00000012
        /*0f74*/ 	.word	0x00038800
        /*0f78*/ 	.short	0x0107
        /*0f7a*/ 	.byte	0x3f
	.zero		1


	//   ....[57]....
        /*0f7c*/ 	.word	0x00019c10
        /*0f80*/ 	.word	0x00000012
        /*0f84*/ 	.word	0x00038800
        /*0f88*/ 	.short	0x0101
        /*0f8a*/ 	.byte	0x3f
	.zero		1


	//   ....[58]....
        /*0f8c*/ 	.word	0x0001ab90
        /*0f90*/ 	.word	0x00000012
        /*0f94*/ 	.word	0x00038810
        /*0f98*/ 	.short	0x0107
        /*0f9a*/ 	.byte	0x3f
	.zero		1


	//   ....[59]....
        /*0f9c*/ 	.word	0x0001ac90
        /*0fa0*/ 	.word	0x00000012
        /*0fa4*/ 	.word	0x00038810
        /*0fa8*/ 	.short	0x0101
        /*0faa*/ 	.byte	0x3f
	.zero		1


	//   ....[60]....
        /*0fac*/ 	.word	0x0001acb0
        /*0fb0*/ 	.word	0x00000012
        /*0fb4*/ 	.word	0x00038820
        /*0fb8*/ 	.short	0x010a
        /*0fba*/ 	.byte	0x3f
	.zero		1


	//   ....[61]....
        /*0fbc*/ 	.word	0x0001ad90
        /*0fc0*/ 	.word	0x00000000
        /*0fc4*/ 	.word	0x00038860
        /*0fc8*/ 	.short	0x010a
        /*0fca*/ 	.byte	0x3f
	.zero		1


	//   ....[62]....
        /*0fcc*/ 	.word	0x0001ba00
        /*0fd0*/ 	.word	0x00000002
        /*0fd4*/ 	.word	0x00038840
        /*0fd8*/ 	.short	0x010a
        /*0fda*/ 	.byte	0x3f
	.zero		1


	//   ....[63]....
        /*0fdc*/ 	.word	0x0001bc50
        /*0fe0*/ 	.word	0x00000002
        /*0fe4*/ 	.word	0x00038860
        /*0fe8*/ 	.short	0x010a
        /*0fea*/ 	.byte	0x3f
	.zero		1


	//   ....[64]....
        /*0fec*/ 	.word	0x0001c800
        /*0ff0*/ 	.word	0x00000003
        /*0ff4*/ 	.word	0x00038840
        /*0ff8*/ 	.short	0x010a
        /*0ffa*/ 	.byte	0x3f
	.zero		1


	//   ....[65]....
        /*0ffc*/ 	.word	0x0001ca50
        /*1000*/ 	.word	0x00000003
        /*1004*/ 	.word	0x00038860
        /*1008*/ 	.short	0x010a
        /*100a*/ 	.byte	0x3f
	.zero		1


	//   ....[66]....
        /*100c*/ 	.word	0x0001d590
        /*1010*/ 	.word	0x00000003
        /*1014*/ 	.word	0x00038840
        /*1018*/ 	.short	0x010a
        /*101a*/ 	.byte	0x3f
	.zero		1


	//   ....[67]....
        /*101c*/ 	.word	0x0001d7e0
        /*1020*/ 	.word	0x00000003
        /*1024*/ 	.word	0x00038860
        /*1028*/ 	.short	0x010a
        /*102a*/ 	.byte	0x3f
	.zero		1


	//   ....[68]....
        /*102c*/ 	.word	0x0001f110
        /*1030*/ 	.word	0x00000000
        /*1034*/ 	.word	0x00038820
        /*1038*/ 	.short	0x010a
        /*103a*/ 	.byte	0x3f
	.zero		1


	//   ....[69]....
        /*103c*/ 	.word	0x0001f2f0
        /*1040*/ 	.word	0x00000006
        /*1044*/ 	.word	0x00000000
        /*1048*/ 	.short	0x010a
        /*104a*/ 	.byte	0x3f
	.zero		1


	//   ....[70]....
        /*104c*/ 	.word	0x0001f320
        /*1050*/ 	.word	0x00000007
        /*1054*/ 	.word	0x00000000
        /*1058*/ 	.short	0x010a
        /*105a*/ 	.byte	0x3f
	.zero		1


	//   ....[71]....
        /*105c*/ 	.word	0x0001f380
        /*1060*/ 	.word	0x00000004
        /*1064*/ 	.word	0x00000000
        /*1068*/ 	.short	0x010a
        /*106a*/ 	.byte	0x3f
	.zero		1


	//   ....[72]....
        /*106c*/ 	.word	0x0001f3b0
        /*1070*/ 	.word	0x00000003
        /*1074*/ 	.word	0x00000000
        /*1078*/ 	.short	0x010a
        /*107a*/ 	.byte	0x3f
	.zero		1


	//   ....[73]....
        /*107c*/ 	.word	0x0001f410
        /*1080*/ 	.word	0x00000049
        /*1084*/ 	.word	0x00038890
        /*1088*/ 	.short	0x010a
        /*108a*/ 	.byte	0x3f
	.zero		1


	//   ....[74]....
        /*108c*/ 	.word	0x0001f460
        /*1090*/ 	.word	0x00000049
        /*1094*/ 	.word	0x00038890
        /*1098*/ 	.short	0x010a
        /*109a*/ 	.byte	0x3f
	.zero		1


	//   ....[75]....
        /*109c*/ 	.word	0x0001f4b0
        /*10a0*/ 	.word	0x00000049
        /*10a4*/ 	.word	0x00038890
        /*10a8*/ 	.short	0x010a
        /*10aa*/ 	.byte	0x3f
	.zero		1


	//   ....[76]....
        /*10ac*/ 	.word	0x0001f500
        /*10b0*/ 	.word	0x00000049
        /*10b4*/ 	.word	0x000388b0
        /*10b8*/ 	.short	0x010a
        /*10ba*/ 	.byte	0x3f
	.zero		1


	//   ....[77]....
        /*10bc*/ 	.word	0x0001f720
        /*10c0*/ 	.word	0x00000002
        /*10c4*/ 	.word	0x00038800
        /*10c8*/ 	.short	0x010a
        /*10ca*/ 	.byte	0x3f
	.zero		1


	//   ....[78]....
        /*10cc*/ 	.word	0x0001f950
        /*10d0*/ 	.word	0x00000002
        /*10d4*/ 	.word	0x00038800
        /*10d8*/ 	.short	0x010a
        /*10da*/ 	.byte	0x3f
	.zero		1


	//   ....[79]....
        /*10dc*/ 	.word	0x0001f9a0
        /*10e0*/ 	.word	0x0000000e
        /*10e4*/ 	.word	0x00038830
        /*10e8*/ 	.short	0x010a
        /*10ea*/ 	.byte	0x3f
	.zero		1


	//   ....[80]....
        /*10ec*/ 	.word	0x0001f9f0
        /*10f0*/ 	.word	0x00000002
        /*10f4*/ 	.word	0x00038810
        /*10f8*/ 	.short	0x010a
        /*10fa*/ 	.byte	0x3f
	.zero		1


	//   ....[81]....
        /*10fc*/ 	.word	0x0001fa40
        /*1100*/ 	.word	0x0000000e
        /*1104*/ 	.word	0x00038850
        /*1108*/ 	.short	0x010a
        /*110a*/ 	.byte	0x3f
	.zero		1


	//   ....[82]....
        /*110c*/ 	.word	0x0001fa90
        /*1110*/ 	.word	0x0000000e
        /*1114*/ 	.word	0x00038830
        /*1118*/ 	.short	0x010a
        /*111a*/ 	.byte	0x3f
	.zero		1


	//   ....[83]....
        /*111c*/ 	.word	0x0001fae0
        /*1120*/ 	.word	0x0000000e
        /*1124*/ 	.word	0x00038850
        /*1128*/ 	.short	0x010a
        /*112a*/ 	.byte	0x3f
	.zero		1


	//   ....[84]....
        /*112c*/ 	.word	0x0001fc80
        /*1130*/ 	.word	0x00000012
        /*1134*/ 	.word	0x00038820
        /*1138*/ 	.short	0x010a
        /*113a*/ 	.byte	0x3f
	.zero		1


	//   ....[85]....
        /*113c*/ 	.word	0x0001fcd0
        /*1140*/ 	.word	0x00000004
        /*1144*/ 	.word	0x000388a0
        /*1148*/ 	.short	0x010a
        /*114a*/ 	.byte	0x3f
	.zero		1


	//   ....[86]....
        /*114c*/ 	.word	0x0001fd20
        /*1150*/ 	.word	0x00000004
        /*1154*/ 	.word	0x000388c0
        /*1158*/ 	.short	0x010a
        /*115a*/ 	.byte	0x3f
	.zero		1


	//   ....[87]....
        /*115c*/ 	.word	0x0001fd70
        /*1160*/ 	.word	0x00000004
        /*1164*/ 	.word	0x000388a0
        /*1168*/ 	.short	0x010a
        /*116a*/ 	.byte	0x3f
	.zero		1


	//   ....[88]....
        /*116c*/ 	.word	0x0001fdc0
        /*1170*/ 	.word	0x00000004
        /*1174*/ 	.word	0x000388c0
        /*1178*/ 	.short	0x010a
        /*117a*/ 	.byte	0x3f
	.zero		1


	//   ....[89]....
        /*117c*/ 	.word	0x0001ff60
        /*1180*/ 	.word	0x00000000
        /*1184*/ 	.word	0x00038840
        /*1188*/ 	.short	0x010a
        /*118a*/ 	.byte	0x3f
	.zero		1


	//   ....[90]....
        /*118c*/ 	.word	0x000210c0
        /*1190*/ 	.word	0x00000012
        /*1194*/ 	.word	0x00038820
        /*1198*/ 	.short	0x010a
        /*119a*/ 	.byte	0x3f
	.zero		1


	//   ....[91]....
        /*119c*/ 	.word	0x00021110
        /*11a0*/ 	.word	0x00000000
        /*11a4*/ 	.word	0x00038860
        /*11a8*/ 	.short	0x010a
        /*11aa*/ 	.byte	0x3f
	.zero		1


	//   ....[92]....
        /*11ac*/ 	.word	0x00021160
        /*11b0*/ 	.word	0x00000002
        /*11b4*/ 	.word	0x00038840
        /*11b8*/ 	.short	0x010a
        /*11ba*/ 	.byte	0x3f
	.zero		1


	//   ....[93]....
        /*11bc*/ 	.word	0x000211b0
        /*11c0*/ 	.word	0x00000002
        /*11c4*/ 	.word	0x00038860
        /*11c8*/ 	.short	0x010a
        /*11ca*/ 	.byte	0x3f
	.zero		1


	//   ....[94]....
        /*11cc*/ 	.word	0x00021200
        /*11d0*/ 	.word	0x00000003
        /*11d4*/ 	.word	0x00038840
        /*11d8*/ 	.short	0x010a
        /*11da*/ 	.byte	0x3f
	.zero		1


	//   ....[95]....
        /*11dc*/ 	.word	0x00021250
        /*11e0*/ 	.word	0x00000003
        /*11e4*/ 	.word	0x00038860
        /*11e8*/ 	.short	0x010a
        /*11ea*/ 	.byte	0x3f
	.zero		1


	//   ....[96]....
        /*11ec*/ 	.word	0x000212a0
        /*11f0*/ 	.word	0x00000003
        /*11f4*/ 	.word	0x00038840
        /*11f8*/ 	.short	0x010a
        /*11fa*/ 	.byte	0x3f
	.zero		1


	//   ....[97]....
        /*11fc*/ 	.word	0x000212f0
        /*1200*/ 	.word	0x00000003
        /*1204*/ 	.word	0x00038860
        /*1208*/ 	.short	0x010a
        /*120a*/ 	.byte	0x3f
	.zero		1


	//   ....[98]....
        /*120c*/ 	.word	0x00021e30
        /*1210*/ 	.word	0x00000000
        /*1214*/ 	.word	0x00038820
        /*1218*/ 	.short	0x010a
        /*121a*/ 	.byte	0x3f
	.zero		1


	//   ....[99]....
        /*121c*/ 	.word	0x00021fd0
        /*1220*/ 	.word	0x00000006
        /*1224*/ 	.word	0x00000000
        /*1228*/ 	.short	0x010a
        /*122a*/ 	.byte	0x3f
	.zero		1


	//   ....[100]....
        /*122c*/ 	.word	0x00022020
        /*1230*/ 	.word	0x00000007
        /*1234*/ 	.word	0x00000000
        /*1238*/ 	.short	0x010a
        /*123a*/ 	.byte	0x3f
	.zero		1


	//   ....[101]....
        /*123c*/ 	.word	0x00022070
        /*1240*/ 	.word	0x00000004
        /*1244*/ 	.word	0x00000000
        /*1248*/ 	.short	0x010a
        /*124a*/ 	.byte	0x3f
	.zero		1


	//----- nvinfo : EIATTR_NUM_MBARRIERS
	.align		4
.L_747:
        /*124c*/ 	.byte	0x03, 0x38
        /*124e*/ 	.short	0x0017


	//----- nvinfo : EIATTR_EXIT_INSTR_OFFSETS
	.align		4
        /*1250*/ 	.byte	0x04, 0x1c
        /*1252*/ 	.short	(.L_749 - .L_748)


	//   ....[0]....
.L_748:
        /*1254*/ 	.word	0x0001f400


	//----- nvinfo : EIATTR_MAX_THREADS
	.align		4
.L_749:
        /*1258*/ 	.byte	0x04, 0x05
        /*125a*/ 	.short	(.L_751 - .L_750)
.L_750:
        /*125c*/ 	.word	0x00000180
        /*1260*/ 	.word	0x00000001
        /*1264*/ 	.word	0x00000001


	//----- nvinfo : EIATTR_CRS_STACK_SIZE
	.align		4
.L_751:
        /*1268*/ 	.byte	0x04, 0x1e
        /*126a*/ 	.short	(.L_753 - .L_752)
.L_752:
        /*126c*/ 	.word	0x00000000


	//----- nvinfo : EIATTR_CBANK_PARAM_SIZE
	.align		4
.L_753:
        /*1270*/ 	.byte	0x03, 0x19
        /*1272*/ 	.short	0x0bf0


	//----- nvinfo : EIATTR_PARAM_CBANK
	.align		4
        /*1274*/ 	.byte	0x04, 0x0a
        /*1276*/ 	.short	(.L_755 - .L_754)
	.align		4
.L_754:
        /*1278*/ 	.word	index@(.nv.constant0._ZN7cutlass13device_kernelIN5flash11enable_sm90INS1_16FlashAttnFwdSm90INS1_25CollectiveMainloopFwdSm90ILi2EN4cute5tupleIJNS5_1CILi1EEES8_S8_EEENS6_IJNS7_ILi64EEESA_SA_EEELi512ENS_6half_tEfNS_4arch4Sm90ELb0ELb0ELb1ELb1ELb0ELb1ELb1ELb0ELb0ELb1ELb1ELb0EEENS1_21CollectiveEpilogueFwdINS6_IJSA_NS7_ILi512EEESA_EEES9_SC_SE_Li256ELb1ELb1ELb1ELb0EEENS1_36VarlenDynamicPersistentTileSchedulerILi64ELi64ELi256ELi128ELb1ELb1ELb1ELb0ELb1ELb1EEEEEEEEEvNT_6ParamsE)
        /*127c*/ 	.short	0x0210
        /*127e*/ 	.short	0x0bf0


	//----- nvinfo : EIATTR_SW_WAR
	.align		4
.L_755:
        /*1280*/ 	.byte	0x04, 0x36
        /*1282*/ 	.short	(.L_757 - .L_756)
.L_756:
        /*1284*/ 	.word	0x00000008
.L_757:


//--------------------- .nv.info._ZN7cutlass13device_kernelIN5flash11enable_sm90INS1_16FlashAttnFwdSm90INS1_25CollectiveMainloopFwdSm90ILi2EN4cute5tupleIJNS5_1CILi1EEES8_S8_EEENS6_IJNS7_ILi64EEESA_SA_EEELi512ENS_6half_tEfNS_4arch4Sm90ELb0ELb1ELb1ELb0ELb0ELb0ELb0ELb0ELb0ELb1ELb1ELb0EEENS1_21CollectiveEpilogueFwdINS6_IJSA_NS7_ILi512EEESA_EEES9_SC_SE_Li256ELb0ELb1ELb1ELb0EEENS1_19SingleTileSchedulerILb0ELb1ELb1ELi64EEEEEEEEEvNT_6ParamsE --------------------------
	.section	.nv.info._ZN7cutlass13device_kernelIN5flash11enable_sm90INS1_16FlashAttnFwdSm90INS1_25CollectiveMainloopFwdSm90ILi2EN4cute5tupleIJNS5_1CILi1EEES8_S8_EEENS6_IJNS7_ILi64EEESA_SA_EEELi512ENS_6half_tEfNS_4arch4Sm90ELb0ELb1ELb1ELb0ELb0ELb0ELb0ELb0ELb0ELb1ELb1ELb0EEENS1_21CollectiveEpilogueFwdINS6_IJSA_NS7_ILi512EEESA_EEES9_SC_SE_Li256ELb0ELb1ELb1ELb0EEENS1_19SingleTileSchedulerILb0ELb1ELb1ELi64EEEEEEEEEvNT_6ParamsE,"",@"SHT_CUDA_INFO"
	.sectionflags	@""
	.align	4


	//----- nvinfo : EIATTR_CUDA_API_VERSION
	.align		4
        /*0000*/ 	.byte	0x04, 0x37
        /*0002*/ 	.short	(.L_759 - .L_758)
.L_758:
        /*0004*/ 	.word	0x00000082


	//----- nvinfo : EIATTR_KPARAM_INFO
	.align		4
.L_759:
        /*0008*/ 	.byte	0x04, 0x17
        /*000a*/ 	.short	(.L_761 - .L_760)
.L_760:
        /*000c*/ 	.word	0x00000000
        /*0010*/ 	.short	0x0000
        /*0012*/ 	.short	0x0070
        /*0014*/ 	.byte	0x00, 0xf0, 0x01, 0x28


	//----- nvinfo : EIATTR_SPARSE_MMA_MASK
	.align		4
.L_761:
        /*0018*/ 	.byte	0x03, 0x50
        /*001a*/ 	.short	0x0000


	//----- nvinfo : EIATTR_MAXREG_COUNT
	.align		4
        /*001c*/ 	.byte	0x03, 0x1b
        /*001e*/ 	.short	0x00a8


	//----- nvinfo : EIATTR_NUM_BARRIERS
	.align		4
        /*0020*/ 	.byte	0x02, 0x4c
        /*0022*/ 	.byte	0x10
	.zero		1


	//----- nvinfo : EIATTR_EXTERNS
	.align		4
        /*0024*/ 	.byte	0x04, 0x0f
        /*0026*/ 	.short	(.L_763 - .L_762)


	//   ....[0]....
	.align		4
.L_762:
        /*0028*/ 	.word	index@(__assertfail)


	//----- nvinfo : EIATTR_ANNOTATIONS
	.align		4
.L_763:
        /*002c*/ 	.byte	0x04, 0x55
        /*002e*/ 	.short	(.L_765 - .L_764)


	//   ....[0]....
.L_764:
        /*0030*/ 	.word	0x00000001
        /*0034*/ 	.byte	0x80, 0x12, 0x01, 0x00, 0x01, 0x00, 0x00, 0x00, 0x00, 0x17, 0x01, 0x00, 0x01, 0x00, 0x00, 0x00
        /*0044*/ 	.byte	0x50, 0x17, 0x01, 0x00, 0x01, 0x00, 0x00, 0x00, 0x30, 0x19, 0x01, 0x00, 0x01, 0x00, 0x00, 0x00
        /*0054*/ 	.byte	0x20, 0x1a, 0x01, 0x00, 0x01, 0x00, 0x00, 0x00, 0x10, 0x24, 0x01, 0x00, 0x01, 0x00, 0x00, 0x00
        /*0064*/ 	.byte	0x00, 0x2b, 0x01, 0x00, 0x01, 0x00, 0x00, 0x00, 0x30, 0x2d, 0x01, 0x00, 0x01, 0x00, 0x00, 0x00
        /*0074*/ 	.byte	0xb0, 0x38, 0x01, 0x00, 0x01, 0x00, 0x00, 0x00, 0x80, 0x44, 0x01, 0x00


	//----- nvinfo : EIATTR_MERCURY_ISA_VERSION
	.align		4
.L_765:
        /*0080*/ 	.byte	0x03, 0x5f
        /*0082*/ 	.short	0x0101


	//----- nvinfo : EIATTR_INT_WARP_WIDE_INSTR_OFFSETS
	.align		4
        /*0084*/ 	.byte	0x04, 0x31
        /*0086*/ 	.short	(.L_767 - .L_766)


	//   ....[0]....
.L_766:
        /*0088*/ 	.word	0x00000130


	//   ....[1]....
        /*008c*/ 	.word	0x00000170


	//   ....[2]....
        /*0090*/ 	.word	0x000001e0


	//----- nvinfo : EIATTR_COOP_GROUP_MASK_REGIDS
	.align		4
.L_767:
        /*0094*/ 	.byte	0x04, 0x29
        /*0096*/ 	.short	(.L_769 - .L_768)


	//   ....[0]....
.L_768:
        /*0098*/ 	.word	0xffffffff


	//   ....[1]....
        /*009c*/ 	.word	0xffffffff


	//   ....[2]....
        /*00a0*/ 	.word	0xffffffff


	//   ....[3]....
        /*00a4*/ 	.word	0xffffffff


	//   ....[4]....
        /*00a8*/ 	.word	0xffffffff


	//   ....[5]....
        /*00ac*/ 	.word	0xffffffff


	//   ....[6]....
        /*00b0*/ 	.word	0xffffffff


	//   ....[7]....
        /*00b4*/ 	.word	0xffffffff


	//   ....[8]....
        /*00b8*/ 	.word	0xffffffff


	//   ....[9]....
        /*00bc*/ 	.word	0xffffffff


	//   ....[10]....
        /*00c0*/ 	.word	0xffffffff


	//   ....[11]....
        /*00c4*/ 	.word	0xffffffff


	//   ....[12]....
        /*00c8*/ 	.word	0xffffffff


	//   ....[13]....
        /*00cc*/ 	.word	0xffffffff


	//   ....[14]....
        /*00d0*/ 	.word	0xffffffff


	//   ....[15]....
        /*00d4*/ 	.word	0xffffffff


	//   ....[16]....
        /*00d8*/ 	.word	0xffffffff


	//   ....[17]....
        /*00dc*/ 	.word	0xffffffff


	//   ....[18]....
        /*00e0*/ 	.word	0xffffffff


	//   ....[19]....
        /*00e4*/ 	.word	0xffffffff


	//   ....[20]....
        /*00e8*/ 	.word	0xffffffff


	//   ....[21]....
        /*00ec*/ 	.word	0xffffffff


	//   ....[22]....
        /*00f0*/ 	.word	0xffffffff


	//   ....[23]....
        /*00f4*/ 	.word	0xffffffff


	//   ....[24]....
        /*00f8*/ 	.word	0xffffffff


	//   ....[25]....
        /*00fc*/ 	.word	0xffffffff


	//   ....[26]....
        /*0100*/ 	.word	0xffffffff


	//   ....[27]....
        /*0104*/ 	.word	0xffffffff


	//   ....[28]....
        /*0108*/ 	.word	0xffffffff


	//   ....[29]....
        /*010c*/ 	.word	0xffffffff


	//   ....[30]....
        /*0110*/ 	.word	0xffffffff


	//   ....[31]....
        /*0114*/ 	.word	0xffffffff


	//   ....[32]....
        /*0118*/ 	.word	0xffffffff


	//   ....[33]....
        /*011c*/ 	.word	0xffffffff


	//   ....[34]....
        /*0120*/ 	.word	0xffffffff


	//   ....[35]....
        /*0124*/ 	.word	0xffffffff


	//   ....[36]....
        /*0128*/ 	.word	0xffffffff


	//   ....[37]....
        /*012c*/ 	.word	0xffffffff


	//   ....[38]....
        /*0130*/ 	.word	0xffffffff


	//   ....[39]....
        /*0134*/ 	.word	0xffffffff


	//   ....[40]....
        /*0138*/ 	.word	0xffffffff


	//   ....[41]....
        /*013c*/ 	.word	0xffffffff


	//   ....[42]....
        /*0140*/ 	.word	0xffffffff


	//   ....[43]....
        /*0144*/ 	.word	0xffffffff


	//   ....[44]....
        /*0148*/ 	.word	0xffffffff


	//   ....[45]....
        /*014c*/ 	.word	0xffffffff


	//   ....[46]....
        /*0150*/ 	.word	0xffffffff


	//   ....[47]....
        /*0154*/ 	.word	0xffffffff


	//   ....[48]....
        /*0158*/ 	.word	0xffffffff


	//   ....[49]....
        /*015c*/ 	.word	0xffffffff


	//   ....[50]....
        /*0160*/ 	.word	0xffffffff


	//   ....[51]....
        /*0164*/ 	.word	0xffffffff


	//   ....[52]....
        /*0168*/ 	.word	0xffffffff


	//   ....[53]....
        /*016c*/ 	.word	0xffffffff


	//   ....[54]....
        /*0170*/ 	.word	0xffffffff


	//   ....[55]....
        /*0174*/ 	.word	0xffffffff


	//   ....[56]....
        /*0178*/ 	.word	0xffffffff


	//   ....[57]....
        /*017c*/ 	.word	0xffffffff


	//   ....[58]....
        /*0180*/ 	.word	0xffffffff


	//   ....[59]....
        /*0184*/ 	.word	0x0500000f


	//   ....[60]....
        /*0188*/ 	.word	0x0500000f


	//   ....[61]....
        /*018c*/ 	.word	0x0500000f


	//   ....[62]....
        /*0190*/ 	.word	0x0500000f


	//   ....[63]....
        /*0194*/ 	.word	0x0500000f


	//   ....[64]....
        /*0198*/ 	.word	0x0500000f


	//   ....[65]....
        /*019c*/ 	.word	0x0500000f


	//   ....[66]....
        /*01a0*/ 	.word	0x0500000f


	//   ....[67]....
        /*01a4*/ 	.word	0x0500000f


	//   ....[68]....
        /*01a8*/ 	.word	0x0500000f


	//----- nvinfo : EIATTR_COOP_GROUP_INSTR_OFFSETS
	.align		4
.L_769:
        /*01ac*/ 	.byte	0x04, 0x28
        /*01ae*/ 	.short	(.L_771 - .L_770)


	//   ....[0]....
.L_770:
        /*01b0*/ 	.word	0x00000060


	//   ....[1]....
        /*01b4*/ 	.word	0x00000140


	//   ....[2]....
        /*01b8*/ 	.word	0x00000190


	//   ....[3]....
        /*01bc*/ 	.word	0x00000380


	//   ....[4]....
        /*01c0*/ 	.word	0x000004e0


	//   ....[5]....
        /*01c4*/ 	.word	0x00000600


	//   ....[6]....
        /*01c8*/ 	.word	0x00000760


	//   ....[7]....
        /*01cc*/ 	.word	0x00001720


	//   ....[8]....
        /*01d0*/ 	.word	0x00003c10


	//   ....[9]....
        /*01d4*/ 	.word	0x00004350


	//   ....[10]....
        /*01d8*/ 	.word	0x00004ad0


	//   ....[11]....
        /*01dc*/ 	.word	0x00005570


	//   ....[12]....
        /*01e0*/ 	.word	0x000055b0


	//   ....[13]....
        /*01e4*/ 	.word	0x00005990


	//   ....[14]....
        /*01e8*/ 	.word	0x00005a10


	//   ....[15]....
        /*01ec*/ 	.word	0x000064e0


	//   ....[16]....
        /*01f0*/ 	.word	0x00006af0


	//   ....[17]....
        /*01f4*/ 	.word	0x000070c0


	//   ....[18]....
        /*01f8*/ 	.word	0x000077c0


	//   ....[19]....
        /*01fc*/ 	.word	0x000078c0


	//   ....[20]....
        /*0200*/ 	.word	0x00007c90


	//   ....[21]....
        /*0204*/ 	.word	0x00007e30


	//   ....[22]....
        /*0208*/ 	.word	0x00008ea0


	//   ....[23]....
        /*020c*/ 	.word	0x000098b0


	//   ....[24]....
        /*0210*/ 	.word	0x00009930


	//   ....[25]....
        /*0214*/ 	.word	0x00009c30


	//   ....[26]....
        /*0218*/ 	.word	0x00009db0


	//   ....[27]....
        /*021c*/ 	.word	0x0000ae30


	//   ....[28]....
        /*0220*/ 	.word	0x0000b2a0


	//   ....[29]....
        /*0224*/ 	.word	0x0000b860


	//   ....[30]....
        /*0228*/ 	.word	0x0000bf40


	//   ....[31]....
        /*022c*/ 	.word	0x0000c010


	//   ....[32]....
        /*0230*/ 	.word	0x0000c3d0


	//   ....[33]....
        /*0234*/ 	.word	0x0000c480


	//   ....[34]....
        /*0238*/ 	.word	0x0000d620


	//   ....[35]....
        /*023c*/ 	.word	0x0000d660


	//   ....[36]....
        /*0240*/ 	.word	0x0000d6b0


	//   ....[37]....
        /*0244*/ 	.word	0x0000d6e0


	//   ....[38]....
        /*0248*/ 	.word	0x0000d700


	//   ....[39]....
        /*024c*/ 	.word	0x0000e1e0


	//   ....[40]....
        /*0250*/ 	.word	0x0000e6b0


	//   ....[41]....
        /*0254*/ 	.word	0x0000e6e0


	//   ....[42]....
        /*0258*/ 	.word	0x0000e700


	//   ....[43]....
        /*025c*/ 	.word	0x0000e720


	//   ....[44]....
        /*0260*/ 	.word	0x0000ebc0


	//   ....[45]....
        /*0264*/ 	.word	0x0000ebe0


	//   ....[46]....
        /*0268*/ 	.word	0x0000f830


	//   ....[47]....
        /*026c*/ 	.word	0x0000f850


	//   ....[48]....
        /*0270*/ 	.word	0x000108a0


	//   ....[49]....
        /*0274*/ 	.word	0x00011740


	//   ....[50]....
        /*0278*/ 	.word	0x00011fe0


	//   ....[51]....
        /*027c*/ 	.word	0x00012020


	//   ....[52]....
        /*0280*/ 	.word	0x00012090


	//   ....[53]....
        /*0284*/ 	.word	0x000120c0


	//   ....[54]....
        /*0288*/ 	.word	0x00012120


	//   ....[55]....
        /*028c*/ 	.word	0x00012150


	//   ....[56]....
        /*0290*/ 	.word	0x00012170


	//   ....[57]....
        /*0294*/ 	.word	0x000121b0


	//   ....[58]....
        /*0298*/ 	.word	0x000150a0


	//   ....[59]....
        /*029c*/ 	.word	0x00015740


	//   ....[60]....
        /*02a0*/ 	.word	0x000158b0


	//   ....[61]....
        /*02a4*/ 	.word	0x00015900


	//   ....[62]....
        /*02a8*/ 	.word	0x00015a30


	//   ....[63]....
        /*02ac*/ 	.word	0x00015aa0


	//   ....[64]....
        /*02b0*/ 	.word	0x00015b20


	//   ....[65]....
        /*02b4*/ 	.word	0x00015bd0


	//   ....[66]....
        /*02b8*/ 	.word	0x00015c50


	//   ....[67]....
        /*02bc*/ 	.word	0x00015ce0


	//   ....[68]....
        /*02c0*/ 	.word	0x000160f0


	//----- nvinfo : EIATTR_REG_RECONFIG
	.align		4
.L_771:
        /*02c4*/ 	.byte	0x01, 0x54
	.zero		2


	//----- nvinfo : EIATTR_SYSCALL_OFFSETS
	.align		4
        /*02c8*/ 	.byte	0x04, 0x46
        /*02ca*/ 	.short	(.L_773 - .L_772)


	//   ....[0]....
.L_772:
        /*02cc*/ 	.word	0x00003df0


	//   ....[1]....
        /*02d0*/ 	.word	0x00011400


	//   ....[2]....
        /*02d4*/ 	.word	0x00011540


	//   ....[3]....
        /*02d8*/ 	.word	0x00011630


	//   ....[4]....
        /*02dc*/ 	.word	0x00011c80


	//----- nvinfo : EIATTR_MBARRIER_INSTR_OFFSETS
	.align		4
.L_773:
        /*02e0*/ 	.byte	0x04, 0x39
        /*02e2*/ 	.short	(.L_775 - .L_774)


	//   ....[0]....
.L_774:
        /*02e4*/ 	.word	0x00000270
        /*02e8*/ 	.word	0x000000ff
        /*02ec*/ 	.word	0x00028c00
        /*02f0*/ 	.short	0x0100
        /*02f2*/ 	.byte	0x08
	.zero		1


	//   ....[1]....
        /*02f4*/ 	.word	0x00000280
        /*02f8*/ 	.word	0x000000ff
        /*02fc*/ 	.word	0x00028c20
        /*0300*/ 	.short	0x0100
        /*0302*/ 	.byte	0x08
	.zero		1


	//   ....[2]....
        /*0304*/ 	.word	0x00000330
        /*0308*/ 	.word	0x000000ff
        /*030c*/ 	.word	0x00028c30
        /*0310*/ 	.short	0x0100
        /*0312*/ 	.byte	0x06
	.zero		1


	//   ....[3]....
        /*0314*/ 	.word	0x00000340
        /*0318*/ 	.word	0x000000ff
        /*031c*/ 	.word	0x00028c40
        /*0320*/ 	.short	0x0100
        /*0322*/ 	.byte	0x06
	.zero		1


	//   ....[4]....
        /*0324*/ 	.word	0x00000350
        /*0328*/ 	.word	0x000000ff
        /*032c*/ 	.word	0x00028c38
        /*0330*/ 	.short	0x0100
        /*0332*/ 	.byte	0x06
	.zero		1


	//   ....[5]....
        /*0334*/ 	.word	0x00000360
        /*0338*/ 	.word	0x000000ff
        /*033c*/ 	.word	0x00028c48
        /*0340*/ 	.short	0x0100
        /*0342*/ 	.byte	0x06
	.zero		1


	//   ....[6]....
        /*0344*/ 	.word	0x00000490
        /*0348*/ 	.word	0x000000ff
        /*034c*/ 	.word	0x00028c50
        /*0350*/ 	.short	0x0100
        /*0352*/ 	.byte	0x08
	.zero		1


	//   ....[7]....
        /*0354*/ 	.word	0x000004a0
        /*0358*/ 	.word	0x000000ff
        /*035c*/ 	.word	0x00028c60
        /*0360*/ 	.short	0x0100
        /*0362*/ 	.byte	0x08
	.zero		1


	//   ....[8]....
        /*0364*/ 	.word	0x000004b0
        /*0368*/ 	.word	0x000000ff
        /*036c*/ 	.word	0x00028c58
        /*0370*/ 	.short	0x0100
        /*0372*/ 	.byte	0x08
	.zero		1


	//   ....[9]....
        /*0374*/ 	.word	0x000004c0
        /*0378*/ 	.word	0x000000ff
        /*037c*/ 	.word	0x00028c68
        /*0380*/ 	.short	0x0100
        /*0382*/ 	.byte	0x08
	.zero		1


	//   ....[10]....
        /*0384*/ 	.word	0x000005b0
        /*0388*/ 	.word	0x000000ff
        /*038c*/ 	.word	0x00028c70
        /*0390*/ 	.short	0x0100
        /*0392*/ 	.byte	0x06
	.zero		1


	//   ....[11]....
        /*0394*/ 	.word	0x000005c0
        /*0398*/ 	.word	0x000000ff
        /*039c*/ 	.word	0x00028c80
        /*03a0*/ 	.short	0x0100
        /*03a2*/ 	.byte	0x06
	.zero		1


	//   ....[12]....
        /*03a4*/ 	.word	0x000005d0
        /*03a8*/ 	.word	0x000000ff
        /*03ac*/ 	.word	0x00028c78
        /*03b0*/ 	.short	0x0100
        /*03b2*/ 	.byte	0x06
	.zero		1


	//   ....[13]....
        /*03b4*/ 	.word	0x000005e0
        /*03b8*/ 	.word	0x000000ff
        /*03bc*/ 	.word	0x00028c88
        /*03c0*/ 	.short	0x0100
        /*03c2*/ 	.byte	0x06
	.zero		1


	//   ....[14]....
        /*03c4*/ 	.word	0x00000710
        /*03c8*/ 	.word	0x000000ff
        /*03cc*/ 	.word	0x00028c90
        /*03d0*/ 	.short	0x0100
        /*03d2*/ 	.byte	0x08
	.zero		1


	//   ....[15]....
        /*03d4*/ 	.word	0x00000720
        /*03d8*/ 	.word	0x000000ff
        /*03dc*/ 	.word	0x00028ca0
        /*03e0*/ 	.short	0x0100
        /*03e2*/ 	.byte	0x08
	.zero		1


	//   ....[16]....
        /*03e4*/ 	.word	0x00000730
        /*03e8*/ 	.word	0x000000ff
        /*03ec*/ 	.word	0x00028c98
        /*03f0*/ 	.short	0x0100
        /*03f2*/ 	.byte	0x08
	.zero		1


	//   ....[17]....
        /*03f4*/ 	.word	0x00000740
        /*03f8*/ 	.word	0x000000ff
        /*03fc*/ 	.word	0x00028ca8
        /*0400*/ 	.short	0x0100
        /*0402*/ 	.byte	0x08
	.zero		1


	//   ....[18]....
        /*0404*/ 	.word	0x00000870
        /*0408*/ 	.word	0x000000ff
        /*040c*/ 	.word	0x00028cb0
        /*0410*/ 	.short	0x0100
        /*0412*/ 	.byte	0x08
	.zero		1


	//   ....[19]....
        /*0414*/ 	.word	0x00000880
        /*0418*/ 	.word	0x000000ff
        /*041c*/ 	.word	0x00028cc0
        /*0420*/ 	.short	0x0100
        /*0422*/ 	.byte	0x08
	.zero		1


	//   ....[20]....
        /*0424*/ 	.word	0x00000890
        /*0428*/ 	.word	0x000000ff
        /*042c*/ 	.word	0x00028cb8
        /*0430*/ 	.short	0x0100
        /*0432*/ 	.byte	0x08
	.zero		1


	//   ....[21]....
        /*0434*/ 	.word	0x000008a0
        /*0438*/ 	.word	0x000000ff
        /*043c*/ 	.word	0x00028cc8
        /*0440*/ 	.short	0x0100
        /*0442*/ 	.byte	0x08
	.zero		1


	//   ....[22]....
        /*0444*/ 	.word	0x000018e0
        /*0448*/ 	.word	0x000000ff
        /*044c*/ 	.word	0x00028c50
        /*0450*/ 	.short	0x010a
        /*0452*/ 	.byte	0x05
	.zero		1


	//   ....[23]....
        /*0454*/ 	.word	0x00001bd0
        /*0458*/ 	.word	0x00000002
        /*045c*/ 	.word	0x00000000
        /*0460*/ 	.short	0x0101
        /*0462*/ 	.byte	0x3f
	.zero		1


	//   ....[24]....
        /*0464*/ 	.word	0x00002520
        /*0468*/ 	.word	0x000000ff
        /*046c*/ 	.word	0x00028c50
        /*0470*/ 	.short	0x010a
        /*0472*/ 	.byte	0x07
	.zero		1


	//   ....[25]....
        /*0474*/ 	.word	0x00002560
        /*0478*/ 	.word	0x000000ff
        /*047c*/ 	.word	0x00028c50
        /*0480*/ 	.short	0x010a
        /*0482*/ 	.byte	0x07
	.zero		1


	//   ....[26]....
        /*0484*/ 	.word	0x00002730
        /*0488*/ 	.word	0x00000002
        /*048c*/ 	.word	0x00000000
        /*0490*/ 	.short	0x0101
        /*0492*/ 	.byte	0x3f
	.zero		1


	//   ....[27]....
        /*0494*/ 	.word	0x00003e20
        /*0498*/ 	.word	0x000000ff
        /*049c*/ 	.word	0x00028c00
        /*04a0*/ 	.short	0x010a
        /*04a2*/ 	.byte	0x25
	.zero		1


	//   ....[28]....
        /*04a4*/ 	.word	0x00003fb0
        /*04a8*/ 	.word	0x000000ff
        /*04ac*/ 	.word	0x00028c30
        /*04b0*/ 	.short	0x010a
        /*04b2*/ 	.byte	0x25
	.zero		1


	//   ....[29]....
        /*04b4*/ 	.word	0x00004020
        /*04b8*/ 	.word	0x000000ff
        /*04bc*/ 	.word	0x00028c30
        /*04c0*/ 	.short	0x010a
        /*04c2*/ 	.byte	0x25
	.zero		1


	//   ....[30]....
        /*04c4*/ 	.word	0x00004690
        /*04c8*/ 	.word	0x00000005
        /*04cc*/ 	.word	0x00000000
        /*04d0*/ 	.short	0x0101
        /*04d2*/ 	.byte	0x3f
	.zero		1


	//   ....[31]....
        /*04d4*/ 	.word	0x000061e0
        /*04d8*/ 	.word	0x000000ff
        /*04dc*/ 	.word	0x00028c50
        /*04e0*/ 	.short	0x010a
        /*04e2*/ 	.byte	0x25
	.zero		1


	//   ....[32]....
        /*04e4*/ 	.word	0x00006220
        /*04e8*/ 	.word	0x000000ff
        /*04ec*/ 	.word	0x00028c50
        /*04f0*/ 	.short	0x010a
        /*04f2*/ 	.byte	0x25
	.zero		1


	//   ....[33]....
        /*04f4*/ 	.word	0x00006500
        /*04f8*/ 	.word	0x0000000d
        /*04fc*/ 	.word	0x00000000
        /*0500*/ 	.short	0x0101
        /*0502*/ 	.byte	0x3f
	.zero		1


	//   ....[34]....
        /*0504*/ 	.word	0x000067f0
        /*0508*/ 	.word	0x000000ff
        /*050c*/ 	.word	0x00028c30
        /*0510*/ 	.short	0x010a
        /*0512*/ 	.byte	0x20
	.zero		1


	//   ....[35]....
        /*0514*/ 	.word	0x00006830
        /*0518*/ 	.word	0x000000ff
        /*051c*/ 	.word	0x00028c30
        /*0520*/ 	.short	0x010a
        /*0522*/ 	.byte	0x20
	.zero		1


	//   ....[36]....
        /*0524*/ 	.word	0x00006bd0
        /*0528*/ 	.word	0x000000a2
        /*052c*/ 	.word	0x00000000
        /*0530*/ 	.short	0x0101
        /*0532*/ 	.byte	0x3f
	.zero		1


	//   ....[37]....
        /*0534*/ 	.word	0x00008be0
        /*0538*/ 	.word	0x000000ff
        /*053c*/ 	.word	0x00028c50
        /*0540*/ 	.short	0x010a
        /*0542*/ 	.byte	0x20
	.zero		1


	//   ....[38]....
        /*0544*/ 	.word	0x00008c20
        /*0548*/ 	.word	0x000000ff
        /*054c*/ 	.word	0x00028c50
        /*0550*/ 	.short	0x010a
        /*0552*/ 	.byte	0x20
	.zero		1


	//   ....[39]....
        /*0554*/ 	.word	0x00008ec0
        /*0558*/ 	.word	0x0000000e
        /*055c*/ 	.word	0x00000000
        /*0560*/ 	.short	0x0101
        /*0562*/ 	.byte	0x3f
	.zero		1


	//   ....[40]....
        /*0564*/ 	.word	0x000092e0
        /*0568*/ 	.word	0x000000ff
        /*056c*/ 	.word	0x00028c30
        /*0570*/ 	.short	0x010a
        /*0572*/ 	.byte	0x1d
	.zero		1


	//   ....[41]....
        /*0574*/ 	.word	0x00009320
        /*0578*/ 	.word	0x000000ff
        /*057c*/ 	.word	0x00028c30
        /*0580*/ 	.short	0x010a
        /*0582*/ 	.byte	0x1d
	.zero		1


	//   ....[42]....
        /*0584*/ 	.word	0x0000a100
        /*0588*/ 	.word	0x00000098
        /*058c*/ 	.word	0x00000000
        /*0590*/ 	.short	0x0101
        /*0592*/ 	.byte	0x3f
	.zero		1


	//   ....[43]....
        /*0594*/ 	.word	0x0000aba0
        /*0598*/ 	.word	0x000000ff
        /*059c*/ 	.word	0x00028c50
        /*05a0*/ 	.short	0x010a
        /*05a2*/ 	.byte	0x1d
	.zero		1


	//   ....[44]....
        /*05a4*/ 	.word	0x0000abe0
        /*05a8*/ 	.word	0x000000ff
        /*05ac*/ 	.word	0x00028c50
        /*05b0*/ 	.short	0x010a
        /*05b2*/ 	.byte	0x1d
	.zero		1


	//   ....[45]....
        /*05b4*/ 	.word	0x0000ae50
        /*05b8*/ 	.word	0x0000000d
        /*05bc*/ 	.word	0x00000000
        /*05c0*/ 	.short	0x0101
        /*05c2*/ 	.byte	0x3f
	.zero		1


	//   ....[46]....
        /*05c4*/ 	.word	0x0000afe0
        /*05c8*/ 	.word	0x000000ff
        /*05cc*/ 	.word	0x00028c30
        /*05d0*/ 	.short	0x010a
        /*05d2*/ 	.byte	0x1f
	.zero		1


	//   ....[47]....
        /*05d4*/ 	.word	0x0000b020
        /*05d8*/ 	.word	0x000000ff
        /*05dc*/ 	.word	0x00028c30
        /*05e0*/ 	.short	0x010a
        /*05e2*/ 	.byte	0x1f
	.zero		1


	//   ....[48]....
        /*05e4*/ 	.word	0x0000b350
        /*05e8*/ 	.word	0x000000a2
        /*05ec*/ 	.word	0x00000000
        /*05f0*/ 	.short	0x0101
        /*05f2*/ 	.byte	0x3f
	.zero		1


	//   ....[49]....
        /*05f4*/ 	.word	0x0000d360
        /*05f8*/ 	.word	0x000000ff
        /*05fc*/ 	.word	0x00028c50
        /*0600*/ 	.short	0x010a
        /*0602*/ 	.byte	0x1f
	.zero		1


	//   ....[50]....
        /*0604*/ 	.word	0x0000d3a0
        /*0608*/ 	.word	0x000000ff
        /*060c*/ 	.word	0x00028c50
        /*0610*/ 	.short	0x010a
        /*0612*/ 	.byte	0x1f
	.zero		1


	//   ....[51]....
        /*0614*/ 	.word	0x0000d640
        /*0618*/ 	.word	0x00000010
        /*061c*/ 	.word	0x00000000
        /*0620*/ 	.short	0x0101
        /*0622*/ 	.byte	0x3f
	.zero		1


	//   ....[52]....
        /*0624*/ 	.word	0x0000e1b0
        /*0628*/ 	.word	0x000000ff
        /*062c*/ 	.word	0x00000000
        /*0630*/ 	.short	0x0101
        /*0632*/ 	.byte	0x04
	.zero		1


	//   ....[53]....
        /*0634*/ 	.word	0x00011970
        /*0638*/ 	.word	0x000000ff
        /*063c*/ 	.word	0x00028c40
        /*0640*/ 	.short	0x010a
        /*0642*/ 	.byte	0x26
	.zero		1


	//   ....[54]....
        /*0644*/ 	.word	0x00012280
        /*0648*/ 	.word	0x000000ff
        /*064c*/ 	.word	0x00028c00
        /*0650*/ 	.short	0x0107
        /*0652*/ 	.byte	0x26
	.zero		1


	//   ....[55]....
        /*0654*/ 	.word	0x000122c0
        /*0658*/ 	.word	0x000000ff
        /*065c*/ 	.word	0x00028c00
        /*0660*/ 	.short	0x0101
        /*0662*/ 	.byte	0x26
	.zero		1


	//   ....[56]....
        /*0664*/ 	.word	0x000122d0
        /*0668*/ 	.word	0x000000ff
        /*066c*/ 	.word	0x00028c20
        /*0670*/ 	.short	0x010a
        /*0672*/ 	.byte	0x26
	.zero		1


	//   ....[57]....
        /*0674*/ 	.word	0x00012330
        /*0678*/ 	.word	0x000000ff
        /*067c*/ 	.word	0x00028c60
        /*0680*/ 	.short	0x010a
        /*0682*/ 	.byte	0x26
	.zero		1


	//   ....[58]....
        /*0684*/ 	.word	0x00012ef0
        /*0688*/ 	.word	0x000000ff
        /*068c*/ 	.word	0x00028c48
        /*0690*/ 	.short	0x010a
        /*0692*/ 	.byte	0x26
	.zero		1


	//   ....[59]....
        /*0694*/ 	.word	0x000130c0
        /*0698*/ 	.word	0x000000ff
        /*069c*/ 	.word	0x00028c68
        /*06a0*/ 	.short	0x010a
        /*06a2*/ 	.byte	0x26
	.zero		1


	//   ....[60]....
        /*06a4*/ 	.word	0x00013a70
        /*06a8*/ 	.word	0x000000ff
        /*06ac*/ 	.word	0x00028c40
        /*06b0*/ 	.short	0x010a
        /*06b2*/ 	.byte	0x26
	.zero		1


	//   ....[61]....
        /*06b4*/ 	.word	0x00013c50
        /*06b8*/ 	.word	0x000000ff
        /*06bc*/ 	.word	0x00028c60
        /*06c0*/ 	.short	0x010a
        /*06c2*/ 	.byte	0x26
	.zero		1


	//   ....[62]....
        /*06c4*/ 	.word	0x00014630
        /*06c8*/ 	.word	0x000000ff
        /*06cc*/ 	.word	0x00028c48
        /*06d0*/ 	.short	0x010a
        /*06d2*/ 	.byte	0x26
	.zero		1


	//   ....[63]....
        /*06d4*/ 	.word	0x00014810
        /*06d8*/ 	.word	0x000000ff
        /*06dc*/ 	.word	0x00028c68
        /*06e0*/ 	.short	0x010a
        /*06e2*/ 	.byte	0x26
	.zero		1


	//   ....[64]....
        /*06e4*/ 	.word	0x00015030
        /*06e8*/ 	.word	0x00000002
        /*06ec*/ 	.word	0x00028c20
        /*06f0*/ 	.short	0x010a
        /*06f2*/ 	.byte	0x3f
	.zero		1


	//   ....[65]....
        /*06f4*/ 	.word	0x000151b0
        /*06f8*/ 	.word	0x00000007
        /*06fc*/ 	.word	0x00000000
        /*0700*/ 	.short	0x010a
        /*0702*/ 	.byte	0x3f
	.zero		1


	//   ....[66]....
        /*0704*/ 	.word	0x00015220
        /*0708*/ 	.word	0x00000005
        /*070c*/ 	.word	0x00000000
        /*0710*/ 	.short	0x010a
        /*0712*/ 	.byte	0x3f
	.zero		1


	//   ....[67]....
        /*0714*/ 	.word	0x00015280
        /*0718*/ 	.word	0x00000005
        /*071c*/ 	.word	0x00000000
        /*0720*/ 	.short	0x010a
        /*0722*/ 	.byte	0x3f
	.zero		1


	//   ....[68]....
        /*0724*/ 	.word	0x000152b0
        /*0728*/ 	.word	0x00000003
        /*072c*/ 	.word	0x00000000
        /*0730*/ 	.short	0x010a
        /*0732*/ 	.byte	0x3f
	.zero		1


	//   ....[69]....
        /*0734*/ 	.word	0x00015320
        /*0738*/ 	.word	0x00000005
        /*073c*/ 	.word	0x00028c50
        /*0740*/ 	.short	0x010a
        /*0742*/ 	.byte	0x3f
	.zero		1


	//   ....[70]....
        /*0744*/ 	.word	0x00015380
        /*0748*/ 	.word	0x00000005
        /*074c*/ 	.word	0x00028c50
        /*0750*/ 	.short	0x010a
        /*0752*/ 	.byte	0x3f
	.zero		1


	//   ....[71]....
        /*0754*/ 	.word	0x000153e0
        /*0758*/ 	.word	0x00000009
        /*075c*/ 	.word	0x00028c00
        /*0760*/ 	.short	0x010a
        /*0762*/ 	.byte	0x3f
	.zero		1


	//   ....[72]....
        /*0764*/ 	.word	0x00015440
        /*0768*/ 	.word	0x00000005
        /*076c*/ 	.word	0x00028c30
        /*0770*/ 	.short	0x010a
        /*0772*/ 	.byte	0x3f
	.zero		1


	//   ....[73]....
        /*0774*/ 	.word	0x00015490
        /*0778*/ 	.word	0x0000000d
        /*077c*/ 	.word	0x00028c50
        /*0780*/ 	.short	0x010a
        /*0782*/ 	.byte	0x3f
	.zero		1


	//   ....[74]....
        /*0784*/ 	.word	0x000154f0
        /*0788*/ 	.word	0x0000000e
        /*078c*/ 	.word	0x00028c30
        /*0790*/ 	.short	0x010a
        /*0792*/ 	.byte	0x3f
	.zero		1


	//   ....[75]....
        /*0794*/ 	.word	0x00015540
        /*0798*/ 	.word	0x0000000e
        /*079c*/ 	.word	0x00028c50
        /*07a0*/ 	.short	0x010a
        /*07a2*/ 	.byte	0x3f
	.zero		1


	//   ....[76]....
        /*07a4*/ 	.word	0x000155a0
        /*07a8*/ 	.word	0x00000006
        /*07ac*/ 	.word	0x00028c30
        /*07b0*/ 	.short	0x010a
        /*07b2*/ 	.byte	0x3f
	.zero		1


	//   ....[77]....
        /*07b4*/ 	.word	0x000155f0
        /*07b8*/ 	.word	0x000000c0
        /*07bc*/ 	.word	0x00028c50
        /*07c0*/ 	.short	0x010a
        /*07c2*/ 	.byte	0x3f
	.zero		1


	//   ....[78]....
        /*07c4*/ 	.word	0x00015650
        /*07c8*/ 	.word	0x00000006
        /*07cc*/ 	.word	0x00028c30
        /*07d0*/ 	.short	0x010a
        /*07d2*/ 	.byte	0x3f
	.zero		1


	//   ....[79]....
        /*07d4*/ 	.word	0x000156a0
        /*07d8*/ 	.word	0x00000010
        /*07dc*/ 	.word	0x00028c50
        /*07e0*/ 	.short	0x010a
        /*07e2*/ 	.byte	0x3f
	.zero		1


	//   ....[80]....
        /*07e4*/ 	.word	0x00015800
        /*07e8*/ 	.word	0x00000003
        /*07ec*/ 	.word	0x00028c40
        /*07f0*/ 	.short	0x010a
        /*07f2*/ 	.byte	0x3f
	.zero		1


	//   ....[81]....
        /*07f4*/ 	.word	0x00015d20
        /*07f8*/ 	.word	0x00000003
        /*07fc*/ 	.word	0x00028c20
        /*0800*/ 	.short	0x010a
        /*0802*/ 	.byte	0x3f
	.zero		1


	//   ....[82]....
        /*0804*/ 	.word	0x00015d80
        /*0808*/ 	.word	0x00000003
        /*080c*/ 	.word	0x00028c60
        /*0810*/ 	.short	0x010a
        /*0812*/ 	.byte	0x3f
	.zero		1


	//   ....[83]....
        /*0814*/ 	.word	0x00015de0
        /*0818*/ 	.word	0x00000003
        /*081c*/ 	.word	0x00028c48
        /*0820*/ 	.short	0x010a
        /*0822*/ 	.byte	0x3f
	.zero		1


	//   ....[84]....
        /*0824*/ 	.word	0x00015e40
        /*0828*/ 	.word	0x00000003
        /*082c*/ 	.word	0x00028c68
        /*0830*/ 	.short	0x010a
        /*0832*/ 	.byte	0x3f
	.zero		1


	//   ....[85]....
        /*0834*/ 	.word	0x00015ea0
        /*0838*/ 	.word	0x00000003
        /*083c*/ 	.word	0x00028c40
        /*0840*/ 	.short	0x010a
        /*0842*/ 	.byte	0x3f
	.zero		1


	//   ....[86]....
        /*0844*/ 	.word	0x00015f00
        /*0848*/ 	.word	0x00000003
        /*084c*/ 	.word	0x00028c60
        /*0850*/ 	.short	0x010a
        /*0852*/ 	.byte	0x3f
	.zero		1


	//   ....[87]....
        /*0854*/ 	.word	0x00015f60
        /*0858*/ 	.word	0x00000003
        /*085c*/ 	.word	0x00028c48
        /*0860*/ 	.short	0x010a
        /*0862*/ 	.byte	0x3f
	.zero		1


	//   ....[88]....
        /*0864*/ 	.word	0x00015fc0
        /*0868*/ 	.word	0x00000003
        /*086c*/ 	.word	0x00028c68
        /*0870*/ 	.short	0x010a
        /*0872*/ 	.byte	0x3f
	.zero		1


	//   ....[89]....
        /*0874*/ 	.word	0x00016010
        /*0878*/ 	.word	0x00000002
        /*087c*/ 	.word	0x00028c20
        /*0880*/ 	.short	0x010a
        /*0882*/ 	.byte	0x3f
	.zero		1


	//   ....[90]....
        /*0884*/ 	.word	0x000161b0
        /*0888*/ 	.word	0x00000007
        /*088c*/ 	.word	0x00000000
        /*0890*/ 	.short	0x010a
        /*0892*/ 	.byte	0x3f
	.zero		1


	//   ....[91]....
        /*0894*/ 	.word	0x00016200
        /*0898*/ 	.word	0x00000005
        /*089c*/ 	.word	0x00000000
        /*08a0*/ 	.short	0x010a
        /*08a2*/ 	.byte	0x3f
	.zero		1


	//   ....[92]....
        /*08a4*/ 	.word	0x00016250
        /*08a8*/ 	.word	0x00000005
        /*08ac*/ 	.word	0x00000000
        /*08b0*/ 	.short	0x010a
        /*08b2*/ 	.byte	0x3f
	.zero		1


	//----- nvinfo : EIATTR_NUM_MBARRIERS
	.align		4
.L_775:
        /*08b4*/ 	.byte	0x03, 0x38
        /*08b6*/ 	.short	0x0016


	//----- nvinfo : EIATTR_EXIT_INSTR_OFFSETS
	.align		4
        /*08b8*/ 	.byte	0x04, 0x1c
        /*08ba*/ 	.short	(.L_777 - .L_776)


	//   ....[0]....
.L_776:
        /*08bc*/ 	.word	0x00015300


	//----- nvinfo : EIATTR_MAX_THREADS
	.align		4
.L_777:
        /*08c0*/ 	.byte	0x04, 0x05
        /*08c2*/ 	.short	(.L_779 - .L_778)
.L_778:
        /*08c4*/ 	.word	0x00000180
        /*08c8*/ 	.word	0x00000001
        /*08cc*/ 	.word	0x00000001


	//----- nvinfo : EIATTR_CRS_STACK_SIZE
	.align		4
.L_779:
        /*08d0*/ 	.byte	0x04, 0x1e
        /*08d2*/ 	.short	(.L_781 - .L_780)
.L_780:
        /*08d4*/ 	.word	0x00000000


	//----- nvinfo : EIATTR_CBANK_PARAM_SIZE
	.align		4
.L_781:
        /*08d8*/ 	.byte	0x03, 0x19
        /*08da*/ 	.short	0x0a70


	//----- nvinfo : EIATTR_PARAM_CBANK
	.align		4
        /*08dc*/ 	.byte	0x04, 0x0a
        /*08de*/ 	.short	(.L_783 - .L_782)
	.align		4
.L_782:
        /*08e0*/ 	.word	index@(.nv.constant0._ZN7cutlass13device_kernelIN5flash11enable_sm90INS1_16FlashAttnFwdSm90INS1_25CollectiveMainloopFwdSm90ILi2EN4cute5tupleIJNS5_1CILi1EEES8_S8_EEENS6_IJNS7_ILi64EEESA_SA_EEELi512ENS_6half_tEfNS_4arch4Sm90ELb0ELb1ELb1ELb0ELb0ELb0ELb0ELb0ELb0ELb1ELb1ELb0EEENS1_21CollectiveEpilogueFwdINS6_IJSA_NS7_ILi512EEESA_EEES9_SC_SE_Li256ELb0ELb1ELb1ELb0EEENS1_19SingleTileSchedulerILb0ELb1ELb1ELi64EEEEEEEEEvNT_6ParamsE)
        /*08e4*/ 	.short	0x0210
        /*08e6*/ 	.short	0x0a70


	//----- nvinfo : EIATTR_SW_WAR
	.align		4
.L_783:
        /*08e8*/ 	.byte	0x04, 0x36
        /*08ea*/ 	.short	(.L_785 - .L_784)
.L_784:
        /*08ec*/ 	.word	0x00000008
.L_785:


//--------------------- .nv.info._ZN7cutlass13device_kernelIN5flash11enable_sm90INS1_16FlashAttnFwdSm90INS1_25CollectiveMainloopFwdSm90ILi2EN4cute5tupleIJNS5_1CILi1EEES8_S8_EEENS6_IJNS7_ILi64EEESA_SA_EEELi512ENS_6half_tEfNS_4arch4Sm90ELb0ELb1ELb1ELb0ELb0ELb0ELb1ELb0ELb0ELb1ELb1ELb0EEENS1_21CollectiveEpilogueFwdINS6_IJSA_NS7_ILi512EEESA_EEES9_SC_SE_Li256ELb0ELb1ELb1ELb0EEENS1_19SingleTileSchedulerILb0ELb1ELb1ELi64EEEEEEEEEvNT_6ParamsE --------------------------
	.section	.nv.info._ZN7cutlass13device_kernelIN5flash11enable_sm90INS1_16FlashAttnFwdSm90INS1_25CollectiveMainloopFwdSm90ILi2EN4cute5tupleIJNS5_1CILi1EEES8_S8_EEENS6_IJNS7_ILi64EEESA_SA_EEELi512ENS_6half_tEfNS_4arch4Sm90ELb0ELb1ELb1ELb0ELb0ELb0ELb1ELb0ELb0ELb1ELb1ELb0EEENS1_21CollectiveEpilogueFwdINS6_IJSA_NS7_ILi512EEESA_EEES9_SC_SE_Li256ELb0ELb1ELb1ELb0EEENS1_19SingleTileSchedulerILb0ELb1ELb1ELi64EEEEEEEEEvNT_6ParamsE,"",@"SHT_CUDA_INFO"
	.sectionflags	@""
	.align	4


	//----- nvinfo : EIATTR_CUDA_API_VERSION
	.align		4
        /*0000*/ 	.byte	0x04, 0x37
        /*0002*/ 	.short	(.L_787 - .L_786)
.L_786:
        /*0004*/ 	.word	0x00000082


	//----- nvinfo : EIATTR_KPARAM_INFO
	.align		4
.L_787:
        /*0008*/ 	.byte	0x04, 0x17
        /*000a*/ 	.short	(.L_789 - .L_788)
.L_788:
        /*000c*/ 	.word	0x00000000
        /*0010*/ 	.short	0x0000
        /*0012*/ 	.short	0x0070
        /*0014*/ 	.byte	0x00, 0xf0, 0x01, 0x2c


	//----- nvinfo : EIATTR_SPARSE_MMA_MASK
	.align		4
.L_789:
        /*0018*/ 	.byte	0x03, 0x50
        /*001a*/ 	.short	0x0000


	//----- nvinfo : EIATTR_MAXREG_COUNT
	.align		4
        /*001c*/ 	.byte	0x03, 0x1b
        /*001e*/ 	.short	0x00a8


	//----- nvinfo : EIATTR_NUM_BARRIERS
	.align		4
        /*0020*/ 	.byte	0x02, 0x4c
        /*0022*/ 	.byte	0x10
	.zero		1


	//----- nvinfo : EIATTR_EXTERNS
	.align		4
        /*0024*/ 	.byte	0x04, 0x0f
        /*0026*/ 	.short	(.L_791 - .L_790)


	//   ....[0]....
	.align		4
.L_790:
        /*0028*/ 	.word	index@(__assertfail)


	//----- nvinfo : EIATTR_ANNOTATIONS
	.align		4
.L_791:
        /*002c*/ 	.byte	0x04, 0x55
        /*002e*/ 	.short	(.L_793 - .L_792)


	//   ....[0]....
.L_792:
        /* <DEDUP_REMOVED lines=19> */


	//----- nvinfo : EIATTR_MERCURY_ISA_VERSION
	.align		4
.L_793:
        /*0150*/ 	.byte	0x03, 0x5f
        /*0152*/ 	.short	0x0101


	//----- nvinfo : EIATTR_INT_WARP_WIDE_INSTR_OFFSETS
	.align		4
        /*0154*/ 	.byte	0x04, 0x31
        /*0156*/ 	.short	(.L_795 - .L_794)


	//   ....[0]....
.L_794:
        /*0158*/ 	.word	0x00000160


	//   ....[1]....
        /*015c*/ 	.word	0x000001a0


	//   ....[2]....
        /*0160*/ 	.word	0x00000210


	//   ....[3]....
        /*0164*/ 	.word	0x00000280


	//----- nvinfo : EIATTR_COOP_GROUP_MASK_REGIDS
	.align		4
.L_795:
        /*0168*/ 	.byte	0x04, 0x29
        /*016a*/ 	.short	(.L_797 - .L_796)


	//   ....[0]....
.L_796:
        /*016c*/ 	.word	0xffffffff


	//   ....[1]....
        /*0170*/ 	.word	0xffffffff


	//   ....[2]....
        /*0174*/ 	.word	0xffffffff


	//   ....[3]....
        /*0178*/ 	.word	0xffffffff


	//   ....[4]....
        /*017c*/ 	.word	0xffffffff


	//   ....[5]....
        /*0180*/ 	.word	0xffffffff


	//   ....[6]....
        /*0184*/ 	.word	0xffffffff


	//   ....[7]....
        /*0188*/ 	.word	0xffffffff


	//   ....[8]....
        /*018c*/ 	.word	0xffffffff


	//   ....[9]....
        /*0190*/ 	.word	0xffffffff


	//   ....[10]....
        /*0194*/ 	.word	0xffffffff


	//   ....[11]....
        /*0198*/ 	.word	0xffffffff


	//   ....[12]....
        /*019c*/ 	.word	0xffffffff


	//   ....[13]....
        /*01a0*/ 	.word	0xffffffff


	//   ....[14]....
        /*01a4*/ 	.word	0xffffffff


	//   ....[15]....
        /*01a8*/ 	.word	0xffffffff


	//   ....[16]....
        /*01ac*/ 	.word	0xffffffff


	//   ....[17]....
        /*01b0*/ 	.word	0xffffffff


	//   ....[18]....
        /*01b4*/ 	.word	0xffffffff


	//   ....[19]....
        /*01b8*/ 	.word	0xffffffff


	//   ....[20]....
        /*01bc*/ 	.word	0xffffffff


	//   ....[21]....
        /*01c0*/ 	.word	0xffffffff


	//   ....[22]....
        /*01c4*/ 	.word	0xffffffff


	//   ....[23]....
        /*01c8*/ 	.word	0xffffffff


	//   ....[24]....
        /*01cc*/ 	.word	0xffffffff


	//   ....[25]....
        /*01d0*/ 	.word	0xffffffff


	//   ....[26]....
        /*01d4*/ 	.word	0xffffffff


	//   ....[27]....
        /*01d8*/ 	.word	0xffffffff


	//   ....[28]....
        /*01dc*/ 	.word	0xffffffff


	//   ....[29]....
        /*01e0*/ 	.word	0xffffffff


	//   ....[30]....
        /*01e4*/ 	.word	0xffffffff


	//   ....[31]....
        /*01e8*/ 	.word	0xffffffff


	//   ....[32]....
        /*01ec*/ 	.word	0xffffffff


	//   ....[33]....
        /*01f0*/ 	.word	0xffffffff


	//   ....[34]....
        /*01f4*/ 	.word	0xffffffff


	//   ....[35]....
        /*01f8*/ 	.word	0xffffffff


	//   ....[36]....
        /*01fc*/ 	.word	0xffffffff


	//   ....[37]....
        /*0200*/ 	.word	0xffffffff


	//   ....[38]....
        /*0204*/ 	.word	0xffffffff


	//   ....[39]....
        /*0208*/ 	.word	0xffffffff


	//   ....[40]....
        /*020c*/ 	.word	0xffffffff


	//   ....[41]....
        /*0210*/ 	.word	0xffffffff


	//   ....[42]....
        /*0214*/ 	.word	0xffffffff


	//   ....[43]....
        /*0218*/ 	.word	0xffffffff


	//   ....[44]....
        /*021c*/ 	.word	0xffffffff


	//   ....[45]....
        /*0220*/ 	.word	0xffffffff


	//   ....[46]....
        /*0224*/ 	.word	0xffffffff


	//   ....[47]....
        /*0228*/ 	.word	0xffffffff


	//   ....[48]....
        /*022c*/ 	.word	0xffffffff


	//   ....[49]....
        /*0230*/ 	.word	0xffffffff


	//   ....[50]....
        /*0234*/ 	.word	0xffffffff


	//   ....[51]....
        /*0238*/ 	.word	0xffffffff


	//   ....[52]....
        /*023c*/ 	.word	0xffffffff


	//   ....[53]....
        /*0240*/ 	.word	0xffffffff


	//   ....[54]....
        /*0244*/ 	.word	0xffffffff


	//   ....[55]....
        /*0248*/ 	.word	0xffffffff


	//   ....[56]....
        /*024c*/ 	.word	0xffffffff


	//   ....[57]....
        /*0250*/ 	.word	0xffffffff


	//   ....[58]....
        /*0254*/ 	.word	0xffffffff


	//   ....[59]....
        /*0258*/ 	.word	0xffffffff


	//   ....[60]....
        /*025c*/ 	.word	0xffffffff


	//   ....[61]....
        /*0260*/ 	.word	0xffffffff


	//   ....[62]....
        /*0264*/ 	.word	0xffffffff


	//   ....[63]....
        /*0268*/ 	.word	0x0500000f


	//   ....[64]....
        /*026c*/ 	.word	0x0500000f


	//   ....[65]....
        /*0270*/ 	.word	0x0500000f


	//   ....[66]....
        /*0274*/ 	.word	0x0500000f


	//   ....[67]....
        /*0278*/ 	.word	0x0500000f


	//   ....[68]....
        /*027c*/ 	.word	0x0500000f


	//   ....[69]....
        /*0280*/ 	.word	0x0500000f


	//   ....[70]....
        /*0284*/ 	.word	0x0500000f


	//   ....[71]....
        /*0288*/ 	.word	0x0500000f


	//   ....[72]....
        /*028c*/ 	.word	0x0500000f


	//   ....[73]....
        /*0290*/ 	.word	0x0500000f


	//   ....[74]....
        /*0294*/ 	.word	0x0500000f


	//   ....[75]....
        /*0298*/ 	.word	0x0500000f


	//   ....[76]....
        /*029c*/ 	.word	0x0500000f


	//   ....[77]....
        /*02a0*/ 	.word	0x0500000f


	//   ....[78]....
        /*02a4*/ 	.word	0x0500000f


	//   ....[79]....
        /*02a8*/ 	.word	0x0500000f


	//   ....[80]....
        /*02ac*/ 	.word	0x0500000f


	//   ....[81]....
        /*02b0*/ 	.word	0xffffffff


	//   ....[82]....
        /*02b4*/ 	.word	0xffffffff


	//   ....[83]....
        /*02b8*/ 	.word	0xffffffff


	//   ....[84]....
        /*02bc*/ 	.word	0xffffffff


	//   ....[85]....
        /*02c0*/ 	.word	0xffffffff


	//   ....[86]....
        /*02c4*/ 	.word	0xffffffff


	//   ....[87]....
        /*02c8*/ 	.word	0xffffffff


	//   ....[88]....
        /*02cc*/ 	.word	0xffffffff


	//----- nvinfo : EIATTR_COOP_GROUP_INSTR_OFFSETS
	.align		4
.L_797:
        /*02d0*/ 	.byte	0x04, 0x28
        /*02d2*/ 	.short	(.L_799 - .L_798)


	//   ....[0]....
.L_798:
        /*02d4*/ 	.word	0x000000a0


	//   ....[1]....
        /*02d8*/ 	.word	0x00000170


	//   ....[2]....
        /*02dc*/ 	.word	0x00000220


	//   ....[3]....
        /*02e0*/ 	.word	0x000003c0


	//   ....[4]....
        /*02e4*/ 	.word	0x00000520


	//   ....[5]....
        /*02e8*/ 	.word	0x00000640


	//   ....[6]....
        /*02ec*/ 	.word	0x000007a0


	//   ....[7]....
        /*02f0*/ 	.word	0x00002080


	//   ....[8]....
        /*02f4*/ 	.word	0x00009e90


	//   ....[9]....
        /*02f8*/ 	.word	0x0000bc80


	//   ....[10]....
        /*02fc*/ 	.word	0x0000cf10


	//   ....[11]....
        /*0300*/ 	.word	0x0000d4b0


	//   ....[12]....
        /*0304*/ 	.word	0x0000df60


	//   ....[13]....
        /*0308*/ 	.word	0x0000e340


	//   ....[14]....
        /*030c*/ 	.word	0x0000e750


	//   ....[15]....
        /*0310*/ 	.word	0x0000e770


	//   ....[16]....
        /*0314*/ 	.word	0x00011380


	//   ....[17]....
        /*0318*/ 	.word	0x00012bd0


	//   ....[18]....
        /*031c*/ 	.word	0x000141d0


	//   ....[19]....
        /*0320*/ 	.word	0x00014210


	//   ....[20]....
        /*0324*/ 	.word	0x00014250


	//   ....[21]....
        /*0328*/ 	.word	0x00014270


	//   ....[22]....
        /*032c*/ 	.word	0x00018900


	//   ....[23]....
        /*0330*/ 	.word	0x00019f40


	//   ....[24]....
        /*0334*/ 	.word	0x0001b190


	//   ....[25]....
        /*0338*/ 	.word	0x0001b710


	//   ....[26]....
        /*033c*/ 	.word	0x0001c240


	//   ....[27]....
        /*0340*/ 	.word	0x0001c2d0


	//   ....[28]....
        /*0344*/ 	.word	0x0001c390


	//   ....[29]....
        /*0348*/ 	.word	0x0001c3b0


	//   ....[30]....
        /*034c*/ 	.word	0x00023170


	//   ....[31]....
        /*0350*/ 	.word	0x000232b0


	//   ....[32]....
        /*0354*/ 	.word	0x000232d0


	//   ....[33]....
        /*0358*/ 	.word	0x00023310


	//   ....[34]....
        /*035c*/ 	.word	0x00023330


	//   ....[35]....
        /*0360*/ 	.word	0x00024840


	//   ....[36]....
        /*0364*/ 	.word	0x00024d80


	//   ....[37]....
        /*0368*/ 	.word	0x00024da0


	//   ....[38]....
        /*036c*/ 	.word	0x00024db0


	//   ....[39]....
        /*0370*/ 	.word	0x00024dc0


	//   ....[40]....
        /*0374*/ 	.word	0x00025140


	//   ....[41]....
        /*0378*/ 	.word	0x00025190


	//   ....[42]....
        /*037c*/ 	.word	0x00026000


	//   ....[43]....
        /*0380*/ 	.word	0x00026020


	//   ....[44]....
        /*0384*/ 	.word	0x00027200


	//   ....[45]....
        /*0388*/ 	.word	0x00028080


	//   ....[46]....
        /*038c*/ 	.word	0x00028940


	//   ....[47]....
        /*0390*/ 	.word	0x00028970


	//   ....[48]....
        /*0394*/ 	.word	0x00028a80


	//   ....[49]....
        /*0398*/ 	.word	0x00028aa0


	//   ....[50]....
        /*039c*/ 	.word	0x00028b20


	//   ....[51]....
        /*03a0*/ 	.word	0x00028b40


	//   ....[52]....
        /*03a4*/ 	.word	0x00028b50


	//   ....[53]....
        /*03a8*/ 	.word	0x00028b60


	//   ....[54]....
        /*03ac*/ 	.word	0x00029430


	//   ....[55]....
        /*03b0*/ 	.word	0x000294f0


	//   ....[56]....
        /*03b4*/ 	.word	0x00029510


	//   ....[57]....
        /*03b8*/ 	.word	0x00029630


	//   ....[58]....
        /*03bc*/ 	.word	0x00029800


	//   ....[59]....
        /*03c0*/ 	.word	0x00029810


	//   ....[60]....
        /*03c4*/ 	.word	0x00029960


	//   ....[61]....
        /*03c8*/ 	.word	0x00029970


	//   ....[62]....
        /*03cc*/ 	.word	0x0002c9e0


	//   ....[63]....
        /*03d0*/ 	.word	0x0002cf20


	//   ....[64]....
        /*03d4*/ 	.word	0x0002d090


	//   ....[65]....
        /*03d8*/ 	.word	0x0002d0f0


	//   ....[66]....
        /*03dc*/ 	.word	0x0002d1b0


	//   ....[67]....
        /*03e0*/ 	.word	0x0002d2c0


	//   ....[68]....
        /*03e4*/ 	.word	0x0002d330


	//   ....[69]....
        /*03e8*/ 	.word	0x0002d420


	//   ....[70]....
        /*03ec*/ 	.word	0x0002d490


	//   ....[71]....
        /*03f0*/ 	.word	0x0002d530


	//   ....[72]....
        /*03f4*/ 	.word	0x0002d610


	//   ....[73]....
        /*03f8*/ 	.word	0x0002d6d0


	//   ....[74]....
        /*03fc*/ 	.word	0x0002da30


	//   ....[75]....
        /*0400*/ 	.word	0x0002da80


	//   ....[76]....
        /*0404*/ 	.word	0x0002dbd0


	//   ....[77]....
        /*0408*/ 	.word	0x0002dce0


	//   ....[78]....
        /*040c*/ 	.word	0x0002de80


	//   ....[79]....
        /*0410*/ 	.word	0x0002df80


	//   ....[80]....
        /*0414*/ 	.word	0x0002e3d0


	//   ....[81]....
        /*0418*/ 	.word	0x000303d0


	//   ....[82]....
        /*041c*/ 	.word	0x00031b00


	//   ....[83]....
        /*0420*/ 	.word	0x00032660


	//   ....[84]....
        /*0424*/ 	.word	0x00032f40


	//   ....[85]....
        /*0428*/ 	.word	0x00032f80


	//   ....[86]....
        /*042c*/ 	.word	0x00032ff0


	//   ....[87]....
        /*0430*/ 	.word	0x00033010


	//   ....[88]....
        /*0434*/ 	.word	0x000401b0


	//----- nvinfo : EIATTR_REG_RECONFIG
	.align		4
.L_799:
        /*0438*/ 	.byte	0x01, 0x54
	.zero		2


	//----- nvinfo : EIATTR_SYSCALL_OFFSETS
	.align		4
        /*043c*/ 	.byte	0x04, 0x46
        /*043e*/ 	.short	(.L_801 - .L_800)


	//   ....[0]....
.L_800:
        /*0440*/ 	.word	0x0000a1b0


	//   ....[1]....
        /*0444*/ 	.word	0x00027d10


	//   ....[2]....
        /*0448*/ 	.word	0x00027e50


	//   ....[3]....
        /*044c*/ 	.word	0x00027f40


	//   ....[4]....
        /*0450*/ 	.word	0x000285e0


	//   ....[5]....
        /*0454*/ 	.word	0x00028e70


	//----- nvinfo : EIATTR_MBARRIER_INSTR_OFFSETS
	.align		4
.L_801:
        /*0458*/ 	.byte	0x04, 0x39
        /*045a*/ 	.short	(.L_803 - .L_802)


	//   ....[0]....
.L_802:
        /*045c*/ 	.word	0x000002a0
        /*0460*/ 	.word	0x000000ff
        /*0464*/ 	.word	0x00038800
        /*0468*/ 	.short	0x0100
        /*046a*/ 	.byte	0x08
	.zero		1


	//   ....[1]....
        /*046c*/ 	.word	0x000002b0
        /*0470*/ 	.word	0x000000ff
        /*0474*/ 	.word	0x00038810
        /*0478*/ 	.short	0x0100
        /*047a*/ 	.byte	0x08
	.zero		1


	//   ....[2]....
        /*047c*/ 	.word	0x000002c0
        /*0480*/ 	.word	0x000000ff
        /*0484*/ 	.word	0x00038820
        /*0488*/ 	.short	0x0100
        /*048a*/ 	.byte	0x08
	.zero		1


	//   ....[3]....
        /*048c*/ 	.word	0x00000370
        /*0490*/ 	.word	0x000000ff
        /*0494*/ 	.word	0x00038830
        /*0498*/ 	.short	0x0100
        /*049a*/ 	.byte	0x06
	.zero		1


	//   ....[4]....
        /*049c*/ 	.word	0x00000380
        /*04a0*/ 	.word	0x000000ff
        /*04a4*/ 	.word	0x00038840
        /*04a8*/ 	.short	0x0100
        /*04aa*/ 	.byte	0x06
	.zero		1


	//   ....[5]....
        /*04ac*/ 	.word	0x00000390
        /*04b0*/ 	.word	0x000000ff
        /*04b4*/ 	.word	0x00038838
        /*04b8*/ 	.short	0x0100
        /*04ba*/ 	.byte	0x06
	.zero		1


	//   ....[6]....
        /*04bc*/ 	.word	0x000003a0
        /*04c0*/ 	.word	0x000000ff
        /*04c4*/ 	.word	0x00038848
        /*04c8*/ 	.short	0x0100
        /*04ca*/ 	.byte	0x06
	.zero		1


	//   ....[7]....
        /*04cc*/ 	.word	0x000004d0
        /*04d0*/ 	.word	0x000000ff
        /*04d4*/ 	.word	0x00038850
        /*04d8*/ 	.short	0x0100
        /*04da*/ 	.byte	0x08
	.zero		1


	//   ....[8]....
        /*04dc*/ 	.word	0x000004e0
        /*04e0*/ 	.word	0x000000ff
        /*04e4*/ 	.word	0x00038860
        /*04e8*/ 	.short	0x0100
        /*04ea*/ 	.byte	0x08
	.zero		1


	//   ....[9]....
        /*04ec*/ 	.word	0x000004f0
        /*04f0*/ 	.word	0x000000ff
        /*04f4*/ 	.word	0x00038858
        /*04f8*/ 	.short	0x0100
        /*04fa*/ 	.byte	0x08
	.zero		1


	//   ....[10]....
        /*04fc*/ 	.word	0x00000500
        /*0500*/ 	.word	0x000000ff
        /*0504*/ 	.word	0x00038868
        /*0508*/ 	.short	0x0100
        /*050a*/ 	.byte	0x08
	.zero		1


	//   ....[11]....
        /*050c*/ 	.word	0x000005f0
        /*0510*/ 	.word	0x000000ff
        /*0514*/ 	.word	0x00038870
        /*0518*/ 	.short	0x0100
        /*051a*/ 	.byte	0x06
	.zero		1


	//   ....[12]....
        /*051c*/ 	.word	0x00000600
        /*0520*/ 	.word	0x000000ff
        /*0524*/ 	.word	0x00038880
        /*0528*/ 	.short	0x0100
        /*052a*/ 	.byte	0x06
	.zero		1


	//   ....[13]....
        /*052c*/ 	.word	0x00000610
        /*0530*/ 	.word	0x000000ff
        /*0534*/ 	.word	0x00038878
        /*0538*/ 	.short	0x0100
        /*053a*/ 	.byte	0x06
	.zero		1


	//   ....[14]....
        /*053c*/ 	.word	0x00000620
        /*0540*/ 	.word	0x000000ff
        /*0544*/ 	.word	0x00038888
        /*0548*/ 	.short	0x0100
        /*054a*/ 	.byte	0x06
	.zero		1


	//   ....[15]....
        /*054c*/ 	.word	0x00000750
        /*0550*/ 	.word	0x000000ff
        /*0554*/ 	.word	0x00038890
        /*0558*/ 	.short	0x0100
        /*055a*/ 	.byte	0x08
	.zero		1


	//   ....[16]....
        /*055c*/ 	.word	0x00000760
        /*0560*/ 	.word	0x000000ff
        /*0564*/ 	.word	0x000388a0
        /*0568*/ 	.short	0x0100
        /*056a*/ 	.byte	0x08
	.zero		1


	//   ....[17]....
        /*056c*/ 	.word	0x00000770
        /*0570*/ 	.word	0x000000ff
        /*0574*/ 	.word	0x00038898
        /*0578*/ 	.short	0x0100
        /*057a*/ 	.byte	0x08
	.zero		1


	//   ....[18]....
        /*057c*/ 	.word	0x00000780
        /*0580*/ 	.word	0x000000ff
        /*0584*/ 	.word	0x000388a8
        /*0588*/ 	.short	0x0100
        /*058a*/ 	.byte	0x08
	.zero		1


	//   ....[19]....
        /*058c*/ 	.word	0x000008b0
        /*0590*/ 	.word	0x000000ff
        /*0594*/ 	.word	0x000388b0
        /*0598*/ 	.short	0x0100
        /*059a*/ 	.byte	0x08
	.zero		1


	//   ....[20]....
        /*059c*/ 	.word	0x000008c0
        /*05a0*/ 	.word	0x000000ff
        /*05a4*/ 	.word	0x000388c0
        /*05a8*/ 	.short	0x0100
        /*05aa*/ 	.byte	0x08
	.zero		1


	//   ....[21]....
        /*05ac*/ 	.word	0x000008d0
        /*05b0*/ 	.word	0x000000ff
        /*05b4*/ 	.word	0x000388b8
        /*05b8*/ 	.short	0x0100
        /*05ba*/ 	.byte	0x08
	.zero		1


	//   ....[22]....
        /*05bc*/ 	.word	0x000008e0
        /*05c0*/ 	.word	0x000000ff
        /*05c4*/ 	.word	0x000388c8
        /*05c8*/ 	.short	0x0100
        /*05ca*/ 	.byte	0x08
	.zero		1


	//   ....[23]....
        /*05cc*/ 	.word	0x00004550
        /*05d0*/ 	.word	0x00000004
        /*05d4*/ 	.word	0x00000000
        /*05d8*/ 	.short	0x0101
        /*05da*/ 	.byte	0x3f
	.zero		1


	//   ....[24]....
        /*05dc*/ 	.word	0x000082d0
        /*05e0*/ 	.word	0x00000002
        /*05e4*/ 	.word	0x00000000
        /*05e8*/ 	.short	0x0101
        /*05ea*/ 	.byte	0x3f
	.zero		1


	//   ....[25]....
        /*05ec*/ 	.word	0x0000a770
        /*05f0*/ 	.word	0x00000038
        /*05f4*/ 	.word	0x00038800
        /*05f8*/ 	.short	0x010a
        /*05fa*/ 	.byte	0x3f
	.zero		1


	//   ....[26]....
        /*05fc*/ 	.word	0x0000ab20
        /*0600*/ 	.word	0x00000008
        /*0604*/ 	.word	0x00000000
        /*0608*/ 	.short	0x010a
        /*060a*/ 	.byte	0x3f
	.zero		1


	//   ....[27]....
        /*060c*/ 	.word	0x0000ab80
        /*0610*/ 	.word	0x00000008
        /*0614*/ 	.word	0x00000000
        /*0618*/ 	.short	0x010a
        /*061a*/ 	.byte	0x3f
	.zero		1


	//   ....[28]....
        /*061c*/ 	.word	0x0000af30
        /*0620*/ 	.word	0x00000038
        /*0624*/ 	.word	0x00038810
        /*0628*/ 	.short	0x010a
        /*062a*/ 	.byte	0x3f
	.zero		1


	//   ....[29]....
        /*062c*/ 	.word	0x0000b030
        /*0630*/ 	.word	0x00000008
        /*0634*/ 	.word	0x00000000
        /*0638*/ 	.short	0x010a
        /*063a*/ 	.byte	0x3f
	.zero		1


	//   ....[30]....
        /*063c*/ 	.word	0x0000b090
        /*0640*/ 	.word	0x00000008
        /*0644*/ 	.word	0x00000000
        /*0648*/ 	.short	0x010a
        /*064a*/ 	.byte	0x3f
	.zero		1


	//   ....[31]....
        /*064c*/ 	.word	0x0000cc10
        /*0650*/ 	.word	0x00000003
        /*0654*/ 	.word	0x00000000
        /*0658*/ 	.short	0x0101
        /*065a*/ 	.byte	0x3f
	.zero		1


	//   ....[32]....
        /*065c*/ 	.word	0x000113f0
        /*0660*/ 	.word	0x00000000
        /*0664*/ 	.word	0x00000000
        /*0668*/ 	.short	0x0101
        /*066a*/ 	.byte	0x3f
	.zero		1


	//   ....[33]....
        /*066c*/ 	.word	0x00011af0
        /*0670*/ 	.word	0x00000004
        /*0674*/ 	.word	0x00000000
        /*0678*/ 	.short	0x010a
        /*067a*/ 	.byte	0x3f
	.zero		1


	//   ....[34]....
        /*067c*/ 	.word	0x00011b90
        /*0680*/ 	.word	0x00000006
        /*0684*/ 	.word	0x00000000
        /*0688*/ 	.short	0x010a
        /*068a*/ 	.byte	0x3f
	.zero		1


	//   ....[35]....
        /*068c*/ 	.word	0x00011fb0
        /*0690*/ 	.word	0x0000000c
        /*0694*/ 	.word	0x00000000
        /*0698*/ 	.short	0x010a
        /*069a*/ 	.byte	0x3f
	.zero		1


	//   ....[36]....
        /*069c*/ 	.word	0x00012010
        /*06a0*/ 	.word	0x0000000c
        /*06a4*/ 	.word	0x00000000
        /*06a8*/ 	.short	0x010a
        /*06aa*/ 	.byte	0x3f
	.zero		1


	//   ....[37]....
        /*06ac*/ 	.word	0x00013b60
        /*06b0*/ 	.word	0x00000002
        /*06b4*/ 	.word	0x00000000
        /*06b8*/ 	.short	0x0101
        /*06ba*/ 	.byte	0x3f
	.zero		1


	//   ....[38]....
        /*06bc*/ 	.word	0x00018980
        /*06c0*/ 	.word	0x00000002
        /*06c4*/ 	.word	0x00000000
        /*06c8*/ 	.short	0x0101
        /*06ca*/ 	.byte	0x3f
	.zero		1


	//   ....[39]....
        /*06cc*/ 	.word	0x00018b60
        /*06d0*/ 	.word	0x00000005
        /*06d4*/ 	.word	0x00000000
        /*06d8*/ 	.short	0x010a
        /*06da*/ 	.byte	0x3f
	.zero		1


	//   ....[40]....
        /*06dc*/ 	.word	0x00018c60
        /*06e0*/ 	.word	0x00000004
        /*06e4*/ 	.word	0x00000000
        /*06e8*/ 	.short	0x010a
        /*06ea*/ 	.byte	0x3f
	.zero		1


	//   ....[41]....
        /*06ec*/ 	.word	0x000190a0
        /*06f0*/ 	.word	0x0000000c
        /*06f4*/ 	.word	0x00000000
        /*06f8*/ 	.short	0x010a
        /*06fa*/ 	.byte	0x3f
	.zero		1


	//   ....[42]....
        /*06fc*/ 	.word	0x000191a0
        /*0700*/ 	.word	0x00000004
        /*0704*/ 	.word	0x00000000
        /*0708*/ 	.short	0x010a
        /*070a*/ 	.byte	0x3f
	.zero		1


	//   ....[43]....
        /*070c*/ 	.word	0x0001aeb0
        /*0710*/ 	.word	0x0000000c
        /*0714*/ 	.word	0x00000000
        /*0718*/ 	.short	0x0101
        /*071a*/ 	.byte	0x3f
	.zero		1


	//   ....[44]....
        /*071c*/ 	.word	0x000231f0
        /*0720*/ 	.word	0x00000004
        /*0724*/ 	.word	0x00000000
        /*0728*/ 	.short	0x0101
        /*072a*/ 	.byte	0x3f
	.zero		1


	//   ....[45]....
        /*072c*/ 	.word	0x00024810
        /*0730*/ 	.word	0x000000ff
        /*0734*/ 	.word	0x00000000
        /*0738*/ 	.short	0x0101
        /*073a*/ 	.byte	0x04
	.zero		1


	//   ....[46]....
        /*073c*/ 	.word	0x000282b0
        /*0740*/ 	.word	0x000000ff
        /*0744*/ 	.word	0x00038840
        /*0748*/ 	.short	0x010a
        /*074a*/ 	.byte	0x26
	.zero		1


	//   ....[47]....
        /*074c*/ 	.word	0x00028c80
        /*0750*/ 	.word	0x000000ff
        /*0754*/ 	.word	0x00038800
        /*0758*/ 	.short	0x0107
        /*075a*/ 	.byte	0x26
	.zero		1


	//   ....[48]....
        /*075c*/ 	.word	0x00028d00
        /*0760*/ 	.word	0x000000ff
        /*0764*/ 	.word	0x00038800
        /*0768*/ 	.short	0x0101
        /*076a*/ 	.byte	0x26
	.zero		1


	//   ....[49]....
        /*076c*/ 	.word	0x00029bf0
        /*0770*/ 	.word	0x000000ff
        /*0774*/ 	.word	0x00038810
        /*0778*/ 	.short	0x0107
        /*077a*/ 	.byte	0x26
	.zero		1


	//   ....[50]....
        /*077c*/ 	.word	0x00029c50
        /*0780*/ 	.word	0x000000ff
        /*0784*/ 	.word	0x00038810
        /*0788*/ 	.short	0x0101
        /*078a*/ 	.byte	0x26
	.zero		1


	//   ....[51]....
        /*078c*/ 	.word	0x00029c60
        /*0790*/ 	.word	0x000000ff
        /*0794*/ 	.word	0x00038820
        /*0798*/ 	.short	0x010a
        /*079a*/ 	.byte	0x26
	.zero		1


	//   ....[52]....
        /*079c*/ 	.word	0x00029cc0
        /*07a0*/ 	.word	0x000000ff
        /*07a4*/ 	.word	0x00038860
        /*07a8*/ 	.short	0x010a
        /*07aa*/ 	.byte	0x26
	.zero		1


	//   ....[53]....
        /*07ac*/ 	.word	0x0002a880
        /*07b0*/ 	.word	0x000000ff
        /*07b4*/ 	.word	0x00038848
        /*07b8*/ 	.short	0x010a
        /*07ba*/ 	.byte	0x26
	.zero		1


	//   ....[54]....
        /*07bc*/ 	.word	0x0002aa50
        /*07c0*/ 	.word	0x000000ff
        /*07c4*/ 	.word	0x00038868
        /*07c8*/ 	.short	0x010a
        /*07ca*/ 	.byte	0x26
	.zero		1


	//   ....[55]....
        /*07cc*/ 	.word	0x0002b3e0
        /*07d0*/ 	.word	0x000000ff
        /*07d4*/ 	.word	0x00038840
        /*07d8*/ 	.short	0x010a
        /*07da*/ 	.byte	0x26
	.zero		1


	//   ....[56]....
        /*07dc*/ 	.word	0x0002b5c0
        /*07e0*/ 	.word	0x000000ff
        /*07e4*/ 	.word	0x00038860
        /*07e8*/ 	.short	0x010a
        /*07ea*/ 	.byte	0x26
	.zero		1


	//   ....[57]....
        /*07ec*/ 	.word	0x0002bf80
        /*07f0*/ 	.word	0x000000ff
        /*07f4*/ 	.word	0x00038848
        /*07f8*/ 	.short	0x010a
        /*07fa*/ 	.byte	0x26
	.zero		1


	//   ....[58]....
        /*07fc*/ 	.word	0x0002c160
        /*0800*/ 	.word	0x000000ff
        /*0804*/ 	.word	0x00038868
        /*0808*/ 	.short	0x010a
        /*080a*/ 	.byte	0x26
	.zero		1


	//   ....[59]....
        /*080c*/ 	.word	0x0002c970
        /*0810*/ 	.word	0x00000002
        /*0814*/ 	.word	0x00038820
        /*0818*/ 	.short	0x010a
        /*081a*/ 	.byte	0x3f
	.zero		1


	//   ....[60]....
        /*081c*/ 	.word	0x0002caf0
        /*0820*/ 	.word	0x00000008
        /*0824*/ 	.word	0x00000000
        /*0828*/ 	.short	0x010a
        /*082a*/ 	.byte	0x3f
	.zero		1


	//   ....[61]....
        /*082c*/ 	.word	0x0002cb60
        /*0830*/ 	.word	0x00000003
        /*0834*/ 	.word	0x00000000
        /*0838*/ 	.short	0x010a
        /*083a*/ 	.byte	0x3f
	.zero		1


	//   ....[62]....
        /*083c*/ 	.word	0x0002cbc0
        /*0840*/ 	.word	0x00000006
        /*0844*/ 	.word	0x00000000
        /*0848*/ 	.short	0x010a
        /*084a*/ 	.byte	0x3f
	.zero		1


	//   ....[63]....
        /*084c*/ 	.word	0x0002cbf0
        /*0850*/ 	.word	0x00000003
        /*0854*/ 	.word	0x00000000
        /*0858*/ 	.short	0x010a
        /*085a*/ 	.byte	0x3f
	.zero		1


	//   ....[64]....
        /*085c*/ 	.word	0x0002cc50
        /*0860*/ 	.word	0x00000038
        /*0864*/ 	.word	0x00038800
        /*0868*/ 	.short	0x010a
        /*086a*/ 	.byte	0x3f
	.zero		1


	//   ....[65]....
        /*086c*/ 	.word	0x0002cca0
        /*0870*/ 	.word	0x00000008
        /*0874*/ 	.word	0x00000000
        /*0878*/ 	.short	0x010a
        /*087a*/ 	.byte	0x3f
	.zero		1


	//   ....[66]....
        /*087c*/ 	.word	0x0002ccf0
        /*0880*/ 	.word	0x00000038
        /*0884*/ 	.word	0x00038810
        /*0888*/ 	.short	0x010a
        /*088a*/ 	.byte	0x3f
	.zero		1


	//   ....[67]....
        /*088c*/ 	.word	0x0002cd40
        /*0890*/ 	.word	0x00000008
        /*0894*/ 	.word	0x00000000
        /*0898*/ 	.short	0x010a
        /*089a*/ 	.byte	0x3f
	.zero		1


	//   ....[68]....
        /*089c*/ 	.word	0x0002cd90
        /*08a0*/ 	.word	0x00000006
        /*08a4*/ 	.word	0x00000000
        /*08a8*/ 	.short	0x010a
        /*08aa*/ 	.byte	0x3f
	.zero		1


	//   ....[69]....
        /*08ac*/ 	.word	0x0002cde0
        /*08b0*/ 	.word	0x0000000c
        /*08b4*/ 	.word	0x00000000
        /*08b8*/ 	.short	0x010a
        /*08ba*/ 	.byte	0x3f
	.zero		1


	//   ....[70]....
        /*08bc*/ 	.word	0x0002ce30
        /*08c0*/ 	.word	0x00000004
        /*08c4*/ 	.word	0x00000000
        /*08c8*/ 	.short	0x010a
        /*08ca*/ 	.byte	0x3f
	.zero		1


	//   ....[71]....
        /*08cc*/ 	.word	0x0002ce80
        /*08d0*/ 	.word	0x00000004
        /*08d4*/ 	.word	0x00000000
        /*08d8*/ 	.short	0x010a
        /*08da*/ 	.byte	0x3f
	.zero		1


	//   ....[72]....
        /*08dc*/ 	.word	0x0002cfe0
        /*08e0*/ 	.word	0x00000003
        /*08e4*/ 	.word	0x00038840
        /*08e8*/ 	.short	0x010a
        /*08ea*/ 	.byte	0x3f
	.zero		1


	//   ....[73]....
        /*08ec*/ 	.word	0x0002e000
        /*08f0*/ 	.word	0x00000003
        /*08f4*/ 	.word	0x00038820
        /*08f8*/ 	.short	0x010a
        /*08fa*/ 	.byte	0x3f
	.zero		1


	//   ....[74]....
        /*08fc*/ 	.word	0x0002e060
        /*0900*/ 	.word	0x00000003
        /*0904*/ 	.word	0x00038860
        /*0908*/ 	.short	0x010a
        /*090a*/ 	.byte	0x3f
	.zero		1


	//   ....[75]....
        /*090c*/ 	.word	0x0002e0c0
        /*0910*/ 	.word	0x00000003
        /*0914*/ 	.word	0x00038848
        /*0918*/ 	.short	0x010a
        /*091a*/ 	.byte	0x3f
	.zero		1


	//   ....[76]....
        /*091c*/ 	.word	0x0002e120
        /*0920*/ 	.word	0x00000003
        /*0924*/ 	.word	0x00038868
        /*0928*/ 	.short	0x010a
        /*092a*/ 	.byte	0x3f
	.zero		1


	//   ....[77]....
        /*092c*/ 	.word	0x0002e180
        /*0930*/ 	.word	0x00000003
        /*0934*/ 	.word	0x00038840
        /*0938*/ 	.short	0x010a
        /*093a*/ 	.byte	0x3f
	.zero		1


	//   ....[78]....
        /*093c*/ 	.word	0x0002e1e0
        /*0940*/ 	.word	0x00000003
        /*0944*/ 	.word	0x00038860
        /*0948*/ 	.short	0x010a
        /*094a*/ 	.byte	0x3f
	.zero		1


	//   ....[79]....
        /*094c*/ 	.word	0x0002e240
        /*0950*/ 	.word	0x00000003
        /*0954*/ 	.word	0x00038848
        /*0958*/ 	.short	0x010a
        /*095a*/ 	.byte	0x3f
	.zero		1


	//   ....[80]....
        /*095c*/ 	.word	0x0002e2a0
        /*0960*/ 	.word	0x00000003
        /*0964*/ 	.word	0x00038868
        /*0968*/ 	.short	0x010a
        /*096a*/ 	.byte	0x3f
	.zero		1


	//   ....[81]....
        /*096c*/ 	.word	0x0002e2f0
        /*0970*/ 	.word	0x00000002
        /*0974*/ 	.word	0x00038820
        /*0978*/ 	.short	0x010a
        /*097a*/ 	.byte	0x3f
	.zero		1


	//   ....[82]....
        /*097c*/ 	.word	0x0002e490
        /*0980*/ 	.word	0x00000008
        /*0984*/ 	.word	0x00000000
        /*0988*/ 	.short	0x010a
        /*098a*/ 	.byte	0x3f
	.zero		1


	//   ....[83]....
        /*098c*/ 	.word	0x0002e4e0
        /*0990*/ 	.word	0x00000003
        /*0994*/ 	.word	0x00000000
        /*0998*/ 	.short	0x010a
        /*099a*/ 	.byte	0x3f
	.zero		1


	//   ....[84]....
        /*099c*/ 	.word	0x0002e530
        /*09a0*/ 	.word	0x00000006
        /*09a4*/ 	.word	0x00000000
        /*09a8*/ 	.short	0x010a
        /*09aa*/ 	.byte	0x3f
	.zero		1


	//   ....[85]....
        /*09ac*/ 	.word	0x0002e8f0
        /*09b0*/ 	.word	0x00000014
        /*09b4*/ 	.word	0x00000000
        /*09b8*/ 	.short	0x010a
        /*09ba*/ 	.byte	0x3f
	.zero		1


	//   ....[86]....
        /*09bc*/ 	.word	0x0002ea30
        /*09c0*/ 	.word	0x0000000b
        /*09c4*/ 	.word	0x00000000
        /*09c8*/ 	.short	0x010a
        /*09ca*/ 	.byte	0x3f
	.zero		1


	//   ....[87]....
        /*09cc*/ 	.word	0x0002f090
        /*09d0*/ 	.word	0x00000038
        /*09d4*/ 	.word	0x00000000
        /*09d8*/ 	.short	0x010a
        /*09da*/ 	.byte	0x3f
	.zero		1


	//   ....[88]....
        /*09dc*/ 	.word	0x0002f1d0
        /*09e0*/ 	.word	0x00000012
        /*09e4*/ 	.word	0x00000000
        /*09e8*/ 	.short	0x010a
        /*09ea*/ 	.byte	0x3f
	.zero		1


	//   ....[89]....
        /*09ec*/ 	.word	0x00031640
        /*09f0*/ 	.word	0x00000014
        /*09f4*/ 	.word	0x00000000
        /*09f8*/ 	.short	0x0101
        /*09fa*/ 	.byte	0x3f
	.zero		1


	//   ....[90]....
        /*09fc*/ 	.word	0x00040290
        /*0a00*/ 	.word	0x00000004
        /*0a04*/ 	.word	0x00000000
        /*0a08*/ 	.short	0x0101
        /*0a0a*/ 	.byte	0x3f
	.zero		1


	//   ....[91]....
        /*0a0c*/ 	.word	0x000402c0
        /*0a10*/ 	.word	0x0000000b
        /*0a14*/ 	.word	0x00000000
        /*0a18*/ 	.short	0x010a
        /*0a1a*/ 	.byte	0x3f
	.zero		1


	//   ....[92]....
        /*0a1c*/ 	.word	0x00040310
        /*0a20*/ 	.word	0x00000012
        /*0a24*/ 	.word	0x00000000
        /*0a28*/ 	.short	0x010a
        /*0a2a*/ 	.byte	0x3f
	.zero		1


	//----- nvinfo : EIATTR_NUM_MBARRIERS
	.align		4
.L_803:
        /*0a2c*/ 	.byte	0x03, 0x38
        /*0a2e*/ 	.short	0x0017


	//----- nvinfo : EIATTR_EXIT_INSTR_OFFSETS
	.align		4
        /*0a30*/ 	.byte	0x04, 0x1c
        /*0a32*/ 	.short	(.L_805 - .L_804)


	//   ....[0]....
.L_804:
        /*0a34*/ 	.word	0x0002cc40


	//----- nvinfo : EIATTR_MAX_THREADS
	.align		4
.L_805:
        /*0a38*/ 	.byte	0x04, 0x05
        /*0a3a*/ 	.short	(.L_807 - .L_806)
.L_806:
        /*0a3c*/ 	.word	0x00000180
        /*0a40*/ 	.word	0x00000001
        /*0a44*/ 	.word	0x00000001


	//----- nvinfo : EIATTR_CRS_STACK_SIZE
	.align		4
.L_807:
        /*0a48*/ 	.byte	0x04, 0x1e
        /*0a4a*/ 	.short	(.L_809 - .L_808)
.L_808:
        /*0a4c*/ 	.word	0x00000000


	//----- nvinfo : EIATTR_CBANK_PARAM_SIZE
	.align		4
.L_809:
        /*0a50*/ 	.byte	0x03, 0x19
        /*0a52*/ 	.short	0x0b70


	//----- nvinfo : EIATTR_PARAM_CBANK
	.align		4
        /*0a54*/ 	.byte	0x04, 0x0a
        /*0a56*/ 	.short	(.L_811 - .L_810)
	.align		4
.L_810:
        /*0a58*/ 	.word	index@(.nv.constant0._ZN7cutlass13device_kernelIN5flash11enable_sm90INS1_16FlashAttnFwdSm90INS1_25CollectiveMainloopFwdSm90ILi2EN4cute5tupleIJNS5_1CILi1EEES8_S8_EEENS6_IJNS7_ILi64EEESA_SA_EEELi512ENS_6half_tEfNS_4arch4Sm90ELb0ELb1ELb1ELb0ELb0ELb0ELb1ELb0ELb0ELb1ELb1ELb0EEENS1_21CollectiveEpilogueFwdINS6_IJSA_NS7_ILi512EEESA_EEES9_SC_SE_Li256ELb0ELb1ELb1ELb0EEENS1_19SingleTileSchedulerILb0ELb1ELb1ELi64EEEEEEEEEvNT_6ParamsE)
        /*0a5c*/ 	.short	0x0210
        /*0a5e*/ 	.short	0x0b70


	//----- nvinfo : EIATTR_SW_WAR
	.align		4
.L_811:
        /*0a60*/ 	.byte	0x04, 0x36
        /*0a62*/ 	.short	(.L_813 - .L_812)
.L_812:
        /*0a64*/ 	.word	0x00000008
.L_813:


//--------------------- .nv.info._ZN7cutlass13device_kernelIN5flash11enable_sm90INS1_16FlashAttnFwdSm90INS1_25CollectiveMainloopFwdSm90ILi2EN4cute5tupleIJNS5_1CILi1EEES8_S8_EEENS6_IJNS7_ILi64EEESA_SA_EEELi512ENS_6half_tEfNS_4arch4Sm90ELb0ELb1ELb1ELb1ELb0ELb0ELb0ELb0ELb0ELb1ELb1ELb0EEENS1_21CollectiveEpilogueFwdINS6_IJSA_NS7_ILi512EEESA_EEES9_SC_SE_Li256ELb1ELb1ELb1ELb0EEENS1_36VarlenDynamicPersistentTileSchedulerILi64ELi64ELi256ELi128ELb1ELb1ELb1ELb1ELb0ELb1EEEEEEEEEvNT_6ParamsE --------------------------
	.section	.nv.info._ZN7cutlass13device_kernelIN5flash11enable_sm90INS1_16FlashAttnFwdSm90INS1_25CollectiveMainloopFwdSm90ILi2EN4cute5tupleIJNS5_1CILi1EEES8_S8_EEENS6_IJNS7_ILi64EEESA_SA_EEELi512ENS_6half_tEfNS_4arch4Sm90ELb0ELb1ELb1ELb1ELb0ELb0ELb0ELb0ELb0ELb1ELb1ELb0EEENS1_21CollectiveEpilogueFwdINS6_IJSA_NS7_ILi512EEESA_EEES9_SC_SE_Li256ELb1ELb1ELb1ELb0EEENS1_36VarlenDynamicPersistentTileSchedulerILi64ELi64ELi256ELi128ELb1ELb1ELb1ELb1ELb0ELb1EEEEEEEEEvNT_6ParamsE,"",@"SHT_CUDA_INFO"
	.sectionflags	@""
	.align	4


	//----- nvinfo : EIATTR_CUDA_API_VERSION
	.align		4
        /*0000*/ 	.byte	0x04, 0x37
        /*0002*/ 	.short	(.L_815 - .L_814)
.L_814:
        /*0004*/ 	.word	0x00000082


	//----- nvinfo : EIATTR_KPARAM_INFO
	.align		4
.L_815:
        /*0008*/ 	.byte	0x04, 0x17
        /*000a*/ 	.short	(.L_817 - .L_816)
.L_816:
        /*000c*/ 	.word	0x00000000
        /*0010*/ 	.short	0x0000
        /*0012*/ 	.short	0x0070
        /*0014*/ 	.byte	0x00, 0xf0, 0x01, 0x2a


	//----- nvinfo : EIATTR_SPARSE_MMA_MASK
	.align		4
.L_817:
        /*0018*/ 	.byte	0x03, 0x50
        /*001a*/ 	.short	0x0000


	//----- nvinfo : EIATTR_MAXREG_COUNT
	.align		4
        /*001c*/ 	.byte	0x03, 0x1b
        /*001e*/ 	.short	0x00a8


	//----- nvinfo : EIATTR_NUM_BARRIERS
	.align		4
        /*0020*/ 	.byte	0x02, 0x4c
        /*0022*/ 	.byte	0x10
	.zero		1


	//----- nvinfo : EIATTR_EXTERNS
	.align		4
        /*0024*/ 	.byte	0x04, 0x0f
        /*0026*/ 	.short	(.L_819 - .L_818)


	//   ....[0]....
	.align		4
.L_818:
        /*0028*/ 	.word	index@(__assertfail)


	//----- nvinfo : EIATTR_ANNOTATIONS
	.align		4
.L_819:
        /*002c*/ 	.byte	0x04, 0x55
        /*002e*/ 	.short	(.L_821 - .L_820)


	//   ....[0]....
.L_820:
        /* <DEDUP_REMOVED lines=70> */


	//----- nvinfo : EIATTR_MERCURY_ISA_VERSION
	.align		4
.L_821:
        /*0480*/ 	.byte	0x03, 0x5f
        /*0482*/ 	.short	0x0101


	//----- nvinfo : EIATTR_UNUSED_LOAD_BYTE_OFFSET
	.align		4
        /*0484*/ 	.byte	0x04, 0x44
        /*0486*/ 	.short	(.L_823 - .L_822)


	//   ....[0]....
.L_822:
        /*0488*/ 	.word	0x00000a10
        /*048c*/ 	.word	0x0000fff0


	//   ....[1]....
        /*0490*/ 	.word	0x0000eaf0
        /*0494*/ 	.word	0x0000fff0


	//----- nvinfo : EIATTR_INT_WARP_WIDE_INSTR_OFFSETS
	.align		4
.L_823:
        /*0498*/ 	.byte	0x04, 0x31
        /*049a*/ 	.short	(.L_825 - .L_824)


	//   ....[0]....
.L_824:
        /*049c*/ 	.word	0x00000130


	//   ....[1]....
        /*04a0*/ 	.word	0x00000170


	//   ....[2]....
        /*04a4*/ 	.word	0x000001e0


	//   ....[3]....
        /*04a8*/ 	.word	0x00015250


	//   ....[4]....
        /*04ac*/ 	.word	0x000152e0


	//   ....[5]....
        /*04b0*/ 	.word	0x00019c20


	//   ....[6]....
        /*04b4*/ 	.word	0x00019cb0


	//----- nvinfo : EIATTR_COOP_GROUP_MASK_REGIDS
	.align		4
.L_825:
        /*04b8*/ 	.byte	0x04, 0x29
        /*04ba*/ 	.short	(.L_827 - .L_826)


	//   ....[0]....
.L_826:
        /*04bc*/ 	.word	0xffffffff


	//   ....[1]....
        /*04c0*/ 	.word	0xffffffff


	//   ....[2]....
        /*04c4*/ 	.word	0xffffffff


	//   ....[3]....
        /*04c8*/ 	.word	0xffffffff


	//   ....[4]....
        /*04cc*/ 	.word	0xffffffff


	//   ....[5]....
        /*04d0*/ 	.word	0xffffffff


	//   ....[6]....
        /*04d4*/ 	.word	0xffffffff


	//   ....[7]....
        /*04d8*/ 	.word	0xffffffff


	//   ....[8]....
        /*04dc*/ 	.word	0xffffffff


	//   ....[9]....
        /*04e0*/ 	.word	0xffffffff


	//   ....[10]....
        /*04e4*/ 	.word	0xffffffff


	//   ....[11]....
        /*04e8*/ 	.word	0xffffffff


	//   ....[12]....
        /*04ec*/ 	.word	0xffffffff


	//   ....[13]....
        /*04f0*/ 	.word	0xffffffff


	//   ....[14]....
        /*04f4*/ 	.word	0xffffffff


	//   ....[15]....
        /*04f8*/ 	.word	0xffffffff


	//   ....[16]....
        /*04fc*/ 	.word	0xffffffff


	//   ....[17]....
        /*0500*/ 	.word	0xffffffff


	//   ....[18]....
        /*0504*/ 	.word	0xffffffff


	//   ....[19]....
        /*0508*/ 	.word	0xffffffff


	//   ....[20]....
        /*050c*/ 	.word	0xffffffff


	//   ....[21]....
        /*0510*/ 	.word	0xffffffff


	//   ....[22]....
        /*0514*/ 	.word	0xffffffff


	//   ....[23]....
        /*0518*/ 	.word	0xffffffff


	//   ....[24]....
        /*051c*/ 	.word	0xffffffff


	//   ....[25]....
        /*0520*/ 	.word	0xffffffff


	//   ....[26]....
        /*0524*/ 	.word	0xffffffff


	//   ....[27]....
        /*0528*/ 	.word	0xffffffff


	//   ....[28]....
        /*052c*/ 	.word	0xffffffff


	//   ....[29]....
        /*0530*/ 	.word	0xffffffff


	//   ....[30]....
        /*0534*/ 	.word	0xffffffff


	//   ....[31]....
        /*0538*/ 	.word	0xffffffff


	//   ....[32]....
        /*053c*/ 	.word	0xffffffff


	//   ....[33]....
        /*0540*/ 	.word	0xffffffff


	//   ....[34]....
        /*0544*/ 	.word	0xffffffff


	//   ....[35]....
        /*0548*/ 	.word	0xffffffff


	//   ....[36]....
        /*054c*/ 	.word	0xffffffff


	//   ....[37]....
        /*0550*/ 	.word	0xffffffff


	//   ....[38]....
        /*0554*/ 	.word	0xffffffff


	//   ....[39]....
        /*0558*/ 	.word	0xffffffff


	//   ....[40]....
        /*055c*/ 	.word	0xffffffff


	//   ....[41]....
        /*0560*/ 	.word	0xffffffff


	//   ....[42]....
        /*0564*/ 	.word	0xffffffff


	//   ....[43]....
        /*0568*/ 	.word	0xffffffff


	//   ....[44]....
        /*056c*/ 	.word	0xffffffff


	//   ....[45]....
        /*0570*/ 	.word	0xffffffff


	//   ....[46]....
        /*0574*/ 	.word	0xffffffff


	//   ....[47]....
        /*0578*/ 	.word	0xffffffff


	//   ....[48]....
        /*057c*/ 	.word	0xffffffff


	//   ....[49]....
        /*0580*/ 	.word	0xffffffff


	//   ....[50]....
        /*0584*/ 	.word	0xffffffff


	//   ....[51]....
        /*0588*/ 	.word	0xffffffff


	//   ....[52]....
        /*058c*/ 	.word	0xffffffff


	//   ....[53]....
        /*0590*/ 	.word	0xffffffff


	//   ....[54]....
        /*0594*/ 	.word	0xffffffff


	//   ....[55]....
        /*0598*/ 	.word	0xffffffff


	//   ....[56]....
        /*059c*/ 	.word	0xffffffff


	//   ....[57]....
        /*05a0*/ 	.word	0xffffffff


	//   ....[58]....
        /*05a4*/ 	.word	0xffffffff


	//   ....[59]....
        /*05a8*/ 	.word	0xffffffff


	//   ....[60]....
        /*05ac*/ 	.word	0xffffffff


	//   ....[61]....
        /*05b0*/ 	.word	0xffffffff


	//   ....[62]....
        /*05b4*/ 	.word	0xffffffff


	//   ....[63]....
        /*05b8*/ 	.word	0xffffffff


	//   ....[64]....
        /*05bc*/ 	.word	0xffffffff


	//   ....[65]....
        /*05c0*/ 	.word	0xffffffff


	//   ....[66]....
        /*05c4*/ 	.word	0xffffffff


	//   ....[67]....
        /*05c8*/ 	.word	0xffffffff


	//   ....[68]....
        /*05cc*/ 	.word	0xffffffff


	//   ....[69]....
        /*05d0*/ 	.word	0xffffffff


	//   ....[70]....
        /*05d4*/ 	.word	0xffffffff


	//   ....[71]....
        /*05d8*/ 	.word	0xffffffff


	//   ....[72]....
        /*05dc*/ 	.word	0xffffffff


	//   ....[73]....
        /*05e0*/ 	.word	0xffffffff


	//   ....[74]....
        /*05e4*/ 	.word	0xffffffff


	//   ....[75]....
        /*05e8*/ 	.word	0xffffffff


	//   ....[76]....
        /*05ec*/ 	.word	0xffffffff


	//   ....[77]....
        /*05f0*/ 	.word	0xffffffff


	//   ....[78]....
        /*05f4*/ 	.word	0xffffffff


	//   ....[79]....
        /*05f8*/ 	.word	0xffffffff


	//   ....[80]....
        /*05fc*/ 	.word	0xffffffff


	//   ....[81]....
        /*0600*/ 	.word	0xffffffff


	//   ....[82]....
        /*0604*/ 	.word	0xffffffff


	//   ....[83]....
        /*0608*/ 	.word	0xffffffff


	//   ....[84]....
        /*060c*/ 	.word	0xffffffff


	//   ....[85]....
        /*0610*/ 	.word	0xffffffff


	//   ....[86]....
        /*0614*/ 	.word	0xffffffff


	//   ....[87]....
        /*0618*/ 	.word	0xffffffff


	//   ....[88]....
        /*061c*/ 	.word	0xffffffff


	//   ....[89]....
        /*0620*/ 	.word	0xffffffff


	//   ....[90]....
        /*0624*/ 	.word	0xffffffff


	//   ....[91]....
        /*0628*/ 	.word	0xffffffff


	//   ....[92]....
        /*062c*/ 	.word	0xffffffff


	//   ....[93]....
        /*0630*/ 	.word	0xffffffff


	//   ....[94]....
        /*0634*/ 	.word	0xffffffff


	//   ....[95]....
        /*0638*/ 	.word	0xffffffff


	//   ....[96]....
        /*063c*/ 	.word	0xffffffff


	//   ....[97]....
        /*0640*/ 	.word	0xffffffff


	//   ....[98]....
        /*0644*/ 	.word	0xffffffff


	//   ....[99]....
        /*0648*/ 	.word	0xffffffff


	//   ....[100]....
        /*064c*/ 	.word	0xffffffff


	//   ....[101]....
        /*0650*/ 	.word	0x0500000f


	//   ....[102]....
        /*0654*/ 	.word	0x0500000f


	//   ....[103]....
        /*0658*/ 	.word	0x0500000f


	//   ....[104]....
        /*065c*/ 	.word	0x0500000f


	//   ....[105]....
        /*0660*/ 	.word	0x0500000f


	//   ....[106]....
        /*0664*/ 	.word	0x0500000f


	//   ....[107]....
        /*0668*/ 	.word	0x0500000f


	//   ....[108]....
        /*066c*/ 	.word	0x0500000f


	//   ....[109]....
        /*0670*/ 	.word	0x0500000f


	//   ....[110]....
        /*0674*/ 	.word	0x0500000f


	//   ....[111]....
        /*0678*/ 	.word	0x0500000f


	//   ....[112]....
        /*067c*/ 	.word	0x0500000f


	//   ....[113]....
        /*0680*/ 	.word	0x0500000f


	//   ....[114]....
        /*0684*/ 	.word	0x0500000f


	//   ....[115]....
        /*0688*/ 	.word	0x0500000f


	//   ....[116]....
        /*068c*/ 	.word	0x0500000f


	//   ....[117]....
        /*0690*/ 	.word	0x0500000f


	//   ....[118]....
        /*0694*/ 	.word	0x0500000f


	//   ....[119]....
        /*0698*/ 	.word	0x0500000f


	//   ....[120]....
        /*069c*/ 	.word	0x0500000f


	//   ....[121]....
        /*06a0*/ 	.word	0x0500000f


	//   ....[122]....
        /*06a4*/ 	.word	0x0500000f


	//   ....[123]....
        /*06a8*/ 	.word	0x0500000f


	//   ....[124]....
        /*06ac*/ 	.word	0x0500000f


	//   ....[125]....
        /*06b0*/ 	.word	0x0500000f


	//   ....[126]....
        /*06b4*/ 	.word	0x0500000f


	//   ....[127]....
        /*06b8*/ 	.word	0x0500000f


	//   ....[128]....
        /*06bc*/ 	.word	0x0500000f


	//----- nvinfo : EIATTR_COOP_GROUP_INSTR_OFFSETS
	.align		4
.L_827:
        /*06c0*/ 	.byte	0x04, 0x28
        /*06c2*/ 	.short	(.L_829 - .L_828)


	//   ....[0]....
.L_828:
        /*06c4*/ 	.word	0x00000060


	//   ....[1]....
        /*06c8*/ 	.word	0x00000140


	//   ....[2]....
        /*06cc*/ 	.word	0x00000190


	//   ....[3]....
        /*06d0*/ 	.word	0x00000380


	//   ....[4]....
        /*06d4*/ 	.word	0x000004e0


	//   ....[5]....
        /*06d8*/ 	.word	0x00000600


	//   ....[6]....
        /*06dc*/ 	.word	0x00000760


	//   ....[7]....
        /*06e0*/ 	.word	0x00002440


	//   ....[8]....
        /*06e4*/ 	.word	0x00004860


	//   ....[9]....
        /*06e8*/ 	.word	0x00005060


	//   ....[10]....
        /*06ec*/ 	.word	0x00005a40


	//   ....[11]....
        /*06f0*/ 	.word	0x00005ef0


	//   ....[12]....
        /*06f4*/ 	.word	0x00006000


	//   ....[13]....
        /*06f8*/ 	.word	0x00006370


	//   ....[14]....
        /*06fc*/ 	.word	0x000063e0


	//   ....[15]....
        /*0700*/ 	.word	0x00006d40


	//   ....[16]....
        /*0704*/ 	.word	0x00007480


	//   ....[17]....
        /*0708*/ 	.word	0x00007890


	//   ....[18]....
        /*070c*/ 	.word	0x00007fe0


	//   ....[19]....
        /*0710*/ 	.word	0x00008130


	//   ....[20]....
        /*0714*/ 	.word	0x00008680


	//   ....[21]....
        /*0718*/ 	.word	0x000086e0


	//   ....[22]....
        /*071c*/ 	.word	0x00009840


	//   ....[23]....
        /*0720*/ 	.word	0x0000a190


	//   ....[24]....
        /*0724*/ 	.word	0x0000a1c0


	//   ....[25]....
        /*0728*/ 	.word	0x0000aaf0


	//   ....[26]....
        /*072c*/ 	.word	0x0000ab70


	//   ....[27]....
        /*0730*/ 	.word	0x0000b7d0


	//   ....[28]....
        /*0734*/ 	.word	0x0000bc80


	//   ....[29]....
        /*0738*/ 	.word	0x0000c1f0


	//   ....[30]....
        /*073c*/ 	.word	0x0000c8c0


	//   ....[31]....
        /*0740*/ 	.word	0x0000c970


	//   ....[32]....
        /*0744*/ 	.word	0x0000d0c0


	//   ....[33]....
        /*0748*/ 	.word	0x0000d290


	//   ....[34]....
        /*074c*/ 	.word	0x0000dfb0


	//   ....[35]....
        /*0750*/ 	.word	0x0000dff0


	//   ....[36]....
        /*0754*/ 	.word	0x0000e080


	//   ....[37]....
        /*0758*/ 	.word	0x0000e0e0


	//   ....[38]....
        /*075c*/ 	.word	0x0000e110


	//   ....[39]....
        /*0760*/ 	.word	0x0000f8f0


	//   ....[40]....
        /*0764*/ 	.word	0x0000fcd0


	//   ....[41]....
        /*0768*/ 	.word	0x0000fcf0


	//   ....[42]....
        /*076c*/ 	.word	0x0000fd00


	//   ....[43]....
        /*0770*/ 	.word	0x0000fd10


	//   ....[44]....
        /*0774*/ 	.word	0x00010940


	//   ....[45]....
        /*0778*/ 	.word	0x00010970


	//   ....[46]....
        /*077c*/ 	.word	0x00010c20


	//   ....[47]....
        /*0780*/ 	.word	0x00010c40


	//   ....[48]....
        /*0784*/ 	.word	0x00011320


	//   ....[49]....
        /*0788*/ 	.word	0x00011330


	//   ....[50]....
        /*078c*/ 	.word	0x00011b80


	//   ....[51]....
        /*0790*/ 	.word	0x00011ba0


	//   ....[52]....
        /*0794*/ 	.word	0x00012f20


	//   ....[53]....
        /*0798*/ 	.word	0x00012f60


	//   ....[54]....
        /*079c*/ 	.word	0x000131a0


	//   ....[55]....
        /*07a0*/ 	.word	0x000131c0


	//   ....[56]....
        /*07a4*/ 	.word	0x00013480


	//   ....[57]....
        /*07a8*/ 	.word	0x00013690


	//   ....[58]....
        /*07ac*/ 	.word	0x000136c0


	//   ....[59]....
        /*07b0*/ 	.word	0x000136f0


	//   ....[60]....
        /*07b4*/ 	.word	0x00013720


	//   ....[61]....
        /*07b8*/ 	.word	0x00013750


	//   ....[62]....
        /*07bc*/ 	.word	0x00013780


	//   ....[63]....
        /*07c0*/ 	.word	0x00013920


	//   ....[64]....
        /*07c4*/ 	.word	0x00013950


	//   ....[65]....
        /*07c8*/ 	.word	0x00013980


	//   ....[66]....
        /*07cc*/ 	.word	0x000139b0


	//   ....[67]....
        /*07d0*/ 	.word	0x000139e0


	//   ....[68]....
        /*07d4*/ 	.word	0x00013a10


	//   ....[69]....
        /*07d8*/ 	.word	0x00013ab0


	//   ....[70]....
        /*07dc*/ 	.word	0x00013ae0


	//   ....[71]....
        /*07e0*/ 	.word	0x00013af0


	//   ....[72]....
        /*07e4*/ 	.word	0x00013b20


	//   ....[73]....
        /*07e8*/ 	.word	0x00015820


	//   ....[74]....
        /*07ec*/ 	.word	0x000162c0


	//   ....[75]....
        /*07f0*/ 	.word	0x000162e0


	//   ....[76]....
        /*07f4*/ 	.word	0x00016390


	//   ....[77]....
        /*07f8*/ 	.word	0x000163a0


	//   ....[78]....
        /*07fc*/ 	.word	0x00016420


	//   ....[79]....
        /*0800*/ 	.word	0x00016430


	//   ....[80]....
        /*0804*/ 	.word	0x00016440


	//   ....[81]....
        /*0808*/ 	.word	0x00016450


	//   ....[82]....
        /*080c*/ 	.word	0x00019f40


	//   ....[83]....
        /*0810*/ 	.word	0x00019f70


	//   ....[84]....
        /*0814*/ 	.word	0x00019fd0


	//   ....[85]....
        /*0818*/ 	.word	0x0001a000


	//   ....[86]....
        /*081c*/ 	.word	0x0001a030


	//   ....[87]....
        /*0820*/ 	.word	0x0001a060


	//   ....[88]....
        /*0824*/ 	.word	0x0001a090


	//   ....[89]....
        /*0828*/ 	.word	0x0001a0c0


	//   ....[90]....
        /*082c*/ 	.word	0x0001a280


	//   ....[91]....
        /*0830*/ 	.word	0x0001a2b0


	//   ....[92]....
        /*0834*/ 	.word	0x0001a2e0


	//   ....[93]....
        /*0838*/ 	.word	0x0001a310


	//   ....[94]....
        /*083c*/ 	.word	0x0001a340


	//   ....[95]....
        /*0840*/ 	.word	0x0001a370


	//   ....[96]....
        /*0844*/ 	.word	0x0001a440


	//   ....[97]....
        /*0848*/ 	.word	0x0001a460


	//   ....[98]....
        /*084c*/ 	.word	0x0001a470


	//   ....[99]....
        /*0850*/ 	.word	0x0001a4f0


	//   ....[100]....
        /*0854*/ 	.word	0x0001b020


	//   ....[101]....
        /*0858*/ 	.word	0x0001b730


	//   ....[102]....
        /*085c*/ 	.word	0x0001b8f0


	//   ....[103]....
        /*0860*/ 	.word	0x0001b940


	//   ....[104]....
        /*0864*/ 	.word	0x0001b9a0


	//   ....[105]....
        /*0868*/ 	.word	0x0001ba90


	//   ....[106]....
        /*086c*/ 	.word	0x0001baf0


	//   ....[107]....
        /*0870*/ 	.word	0x0001bbe0


	//   ....[108]....
        /*0874*/ 	.word	0x0001bc40


	//   ....[109]....
        /*0878*/ 	.word	0x0001bd10


	//   ....[110]....
        /*087c*/ 	.word	0x0001c040


	//   ....[111]....
        /*0880*/ 	.word	0x0001c0e0


	//   ....[112]....
        /*0884*/ 	.word	0x0001c280


	//   ....[113]....
        /*0888*/ 	.word	0x0001c2f0


	//   ....[114]....
        /*088c*/ 	.word	0x0001c360


	//   ....[115]....
        /*0890*/ 	.word	0x0001c3d0


	//   ....[116]....
        /*0894*/ 	.word	0x0001c440


	//   ....[117]....
        /*0898*/ 	.word	0x0001c4c0


	//   ....[118]....
        /*089c*/ 	.word	0x0001c550


	//   ....[119]....
        /*08a0*/ 	.word	0x0001c5f0


	//   ....[120]....
        /*08a4*/ 	.word	0x0001c660


	//   ....[121]....
        /*08a8*/ 	.word	0x0001c6d0


	//   ....[122]....
        /*08ac*/ 	.word	0x0001c740


	//   ....[123]....
        /*08b0*/ 	.word	0x0001c7c0


	//   ....[124]....
        /*08b4*/ 	.word	0x0001c830


	//   ....[125]....
        /*08b8*/ 	.word	0x0001c8e0


	//   ....[126]....
        /*08bc*/ 	.word	0x0001c930


	//   ....[127]....
        /*08c0*/ 	.word	0x0001c9e0


	//   ....[128]....
        /*08c4*/ 	.word	0x0001cb10


	//----- nvinfo : EIATTR_REG_RECONFIG
	.align		4
.L_829:
        /*08c8*/ 	.byte	0x01, 0x54
	.zero		2


	//----- nvinfo : EIATTR_SYSCALL_OFFSETS
	.align		4
        /*08cc*/ 	.byte	0x04, 0x46
        /*08ce*/ 	.short	(.L_831 - .L_830)


	//   ....[0]....
.L_830:
        /*08d0*/ 	.word	0x00004a30


	//   ....[1]....
        /*08d4*/ 	.word	0x00015450


	//   ....[2]....
        /*08d8*/ 	.word	0x000155a0


	//   ....[3]....
        /*08dc*/ 	.word	0x00015690


	//   ....[4]....
        /*08e0*/ 	.word	0x00015ea0


	//----- nvinfo : EIATTR_MBARRIER_INSTR_OFFSETS
	.align		4
.L_831:
        /*08e4*/ 	.byte	0x04, 0x39
        /*08e6*/ 	.short	(.L_833 - .L_832)


	//   ....[0]....
.L_832:
        /*08e8*/ 	.word	0x00000270
        /*08ec*/ 	.word	0x000000ff
        /*08f0*/ 	.word	0x00028c00
        /*08f4*/ 	.short	0x0100
        /*08f6*/ 	.byte	0x08
	.zero		1


	//   ....[1]....
        /*08f8*/ 	.word	0x00000280
        /*08fc*/ 	.word	0x000000ff
        /*0900*/ 	.word	0x00028c20
        /*0904*/ 	.short	0x0100
        /*0906*/ 	.byte	0x08
	.zero		1


	//   ....[2]....
        /*0908*/ 	.word	0x00000330
        /*090c*/ 	.word	0x000000ff
        /*0910*/ 	.word	0x00028c30
        /*0914*/ 	.short	0x0100
        /*0916*/ 	.byte	0x06
	.zero		1


	//   ....[3]....
        /*0918*/ 	.word	0x00000340
        /*091c*/ 	.word	0x000000ff
        /*0920*/ 	.word	0x00028c40
        /*0924*/ 	.short	0x0100
        /*0926*/ 	.byte	0x06
	.zero		1


	//   ....[4]....
        /*0928*/ 	.word	0x00000350
        /*092c*/ 	.word	0x000000ff
        /*0930*/ 	.word	0x00028c38
        /*0934*/ 	.short	0x0100
        /*0936*/ 	.byte	0x06
	.zero		1


	//   ....[5]....
        /*0938*/ 	.word	0x00000360
        /*093c*/ 	.word	0x000000ff
        /*0940*/ 	.word	0x00028c48
        /*0944*/ 	.short	0x0100
        /*0946*/ 	.byte	0x06
	.zero		1


	//   ....[6]....
        /*0948*/ 	.word	0x00000490
        /*094c*/ 	.word	0x000000ff
        /*0950*/ 	.word	0x00028c50
        /*0954*/ 	.short	0x0100
        /*0956*/ 	.byte	0x08
	.zero		1


	//   ....[7]....
        /*0958*/ 	.word	0x000004a0
        /*095c*/ 	.word	0x000000ff
        /*0960*/ 	.word	0x00028c60
        /*0964*/ 	.short	0x0100
        /*0966*/ 	.byte	0x08
	.zero		1


	//   ....[8]....
        /*0968*/ 	.word	0x000004b0
        /*096c*/ 	.word	0x000000ff
        /*0970*/ 	.word	0x00028c58
        /*0974*/ 	.short	0x0100
        /*0976*/ 	.byte	0x08
	.zero		1


	//   ....[9]....
        /*0978*/ 	.word	0x000004c0
        /*097c*/ 	.word	0x000000ff
        /*0980*/ 	.word	0x00028c68
        /*0984*/ 	.short	0x0100
        /*0986*/ 	.byte	0x08
	.zero		1


	//   ....[10]....
        /*0988*/ 	.word	0x000005b0
        /*098c*/ 	.word	0x000000ff
        /*0990*/ 	.word	0x00028c70
        /*0994*/ 	.short	0x0100
        /*0996*/ 	.byte	0x06
	.zero		1


	//   ....[11]....
        /*0998*/ 	.word	0x000005c0
        /*099c*/ 	.word	0x000000ff
        /*09a0*/ 	.word	0x00028c80
        /*09a4*/ 	.short	0x0100
        /*09a6*/ 	.byte	0x06
	.zero		1


	//   ....[12]....
        /*09a8*/ 	.word	0x000005d0
        /*09ac*/ 	.word	0x000000ff
        /*09b0*/ 	.word	0x00028c78
        /*09b4*/ 	.short	0x0100
        /*09b6*/ 	.byte	0x06
	.zero		1


	//   ....[13]....
        /*09b8*/ 	.word	0x000005e0
        /*09bc*/ 	.word	0x000000ff
        /*09c0*/ 	.word	0x00028c88
        /*09c4*/ 	.short	0x0100
        /*09c6*/ 	.byte	0x06
	.zero		1


	//   ....[14]....
        /*09c8*/ 	.word	0x00000710
        /*09cc*/ 	.word	0x000000ff
        /*09d0*/ 	.word	0x00028c90
        /*09d4*/ 	.short	0x0100
        /*09d6*/ 	.byte	0x08
	.zero		1


	//   ....[15]....
        /*09d8*/ 	.word	0x00000720
        /*09dc*/ 	.word	0x000000ff
        /*09e0*/ 	.word	0x00028ca0
        /*09e4*/ 	.short	0x0100
        /*09e6*/ 	.byte	0x08
	.zero		1


	//   ....[16]....
        /*09e8*/ 	.word	0x00000730
        /*09ec*/ 	.word	0x000000ff
        /*09f0*/ 	.word	0x00028c98
        /*09f4*/ 	.short	0x0100
        /*09f6*/ 	.byte	0x08
	.zero		1


	//   ....[17]....
        /*09f8*/ 	.word	0x00000740
        /*09fc*/ 	.word	0x000000ff
        /*0a00*/ 	.word	0x00028ca8
        /*0a04*/ 	.short	0x0100
        /*0a06*/ 	.byte	0x08
	.zero		1


	//   ....[18]....
        /*0a08*/ 	.word	0x00000870
        /*0a0c*/ 	.word	0x000000ff
        /*0a10*/ 	.word	0x00028cb0
        /*0a14*/ 	.short	0x0100
        /*0a16*/ 	.byte	0x08
	.zero		1


	//   ....[19]....
        /*0a18*/ 	.word	0x00000880
        /*0a1c*/ 	.word	0x000000ff
        /*0a20*/ 	.word	0x00028cc0
        /*0a24*/ 	.short	0x0100
        /*0a26*/ 	.byte	0x08
	.zero		1


	//   ....[20]....
        /*0a28*/ 	.word	0x00000890
        /*0a2c*/ 	.word	0x000000ff
        /*0a30*/ 	.word	0x00028cb8
        /*0a34*/ 	.short	0x0100
        /*0a36*/ 	.byte	0x08
	.zero		1


	//   ....[21]....
        /*0a38*/ 	.word	0x000008a0
        /*0a3c*/ 	.word	0x000000ff
        /*0a40*/ 	.word	0x00028cc8
        /*0a44*/ 	.short	0x0100
        /*0a46*/ 	.byte	0x08
	.zero		1


	//   ....[22]....
        /*0a48*/ 	.word	0x00002580
        /*0a4c*/ 	.word	0x000000ff
        /*0a50*/ 	.word	0x00028c50
        /*0a54*/ 	.short	0x010a
        /*0a56*/ 	.byte	0x17
	.zero		1


	//   ....[23]....
        /*0a58*/ 	.word	0x00002850
        /*0a5c*/ 	.word	0x00000000
        /*0a60*/ 	.word	0x00000000
        /*0a64*/ 	.short	0x0101
        /*0a66*/ 	.byte	0x3f
	.zero		1


	//   ....[24]....
        /*0a68*/ 	.word	0x000031b0
        /*0a6c*/ 	.word	0x000000ff
        /*0a70*/ 	.word	0x00028c50
        /*0a74*/ 	.short	0x010a
        /*0a76*/ 	.byte	0x17
	.zero		1


	//   ....[25]....
        /*0a78*/ 	.word	0x000031f0
        /*0a7c*/ 	.word	0x000000ff
        /*0a80*/ 	.word	0x00028c50
        /*0a84*/ 	.short	0x010a
        /*0a86*/ 	.byte	0x17
	.zero		1


	//   ....[26]....
        /*0a88*/ 	.word	0x000033d0
        /*0a8c*/ 	.word	0x00000000
        /*0a90*/ 	.word	0x00000000
        /*0a94*/ 	.short	0x0101
        /*0a96*/ 	.byte	0x3f
	.zero		1


	//   ....[27]....
        /*0a98*/ 	.word	0x00004ae0
        /*0a9c*/ 	.word	0x000000ff
        /*0aa0*/ 	.word	0x00028c00
        /*0aa4*/ 	.short	0x010a
        /*0aa6*/ 	.byte	0x2e
	.zero		1


	//   ....[28]....
        /*0aa8*/ 	.word	0x00004b60
        /*0aac*/ 	.word	0x00000007
        /*0ab0*/ 	.word	0x00028c30
        /*0ab4*/ 	.short	0x010a
        /*0ab6*/ 	.byte	0x3f
	.zero		1


	//   ....[29]....
        /*0ab8*/ 	.word	0x00004ba0
        /*0abc*/ 	.word	0x00000007
        /*0ac0*/ 	.word	0x00028c30
        /*0ac4*/ 	.short	0x010a
        /*0ac6*/ 	.byte	0x3f
	.zero		1


	//   ....[30]....
        /*0ac8*/ 	.word	0x00005170
        /*0acc*/ 	.word	0x00000004
        /*0ad0*/ 	.word	0x00000000
        /*0ad4*/ 	.short	0x0101
        /*0ad6*/ 	.byte	0x3f
	.zero		1


	//   ....[31]....
        /*0ad8*/ 	.word	0x00006a40
        /*0adc*/ 	.word	0x00000007
        /*0ae0*/ 	.word	0x00028c50
        /*0ae4*/ 	.short	0x010a
        /*0ae6*/ 	.byte	0x3f
	.zero		1


	//   ....[32]....
        /*0ae8*/ 	.word	0x00006a80
        /*0aec*/ 	.word	0x00000007
        /*0af0*/ 	.word	0x00028c50
        /*0af4*/ 	.short	0x010a
        /*0af6*/ 	.byte	0x3f
	.zero		1


	//   ....[33]....
        /*0af8*/ 	.word	0x00006d60
        /*0afc*/ 	.word	0x00000007
        /*0b00*/ 	.word	0x00000000
        /*0b04*/ 	.short	0x0101
        /*0b06*/ 	.byte	0x3f
	.zero		1


	//   ....[34]....
        /*0b08*/ 	.word	0x00006ff0
        /*0b0c*/ 	.word	0x000000ff
        /*0b10*/ 	.word	0x00028c30
        /*0b14*/ 	.short	0x010a
        /*0b16*/ 	.byte	0x1c
	.zero		1


	//   ....[35]....
        /*0b18*/ 	.word	0x00007030
        /*0b1c*/ 	.word	0x000000ff
        /*0b20*/ 	.word	0x00028c30
        /*0b24*/ 	.short	0x010a
        /*0b26*/ 	.byte	0x1c
	.zero		1


	//   ....[36]....
        /*0b28*/ 	.word	0x00007350
        /*0b2c*/ 	.word	0x00000008
        /*0b30*/ 	.word	0x00000000
        /*0b34*/ 	.short	0x0101
        /*0b36*/ 	.byte	0x3f
	.zero		1


	//   ....[37]....
        /*0b38*/ 	.word	0x00009580
        /*0b3c*/ 	.word	0x000000ff
        /*0b40*/ 	.word	0x00028c50
        /*0b44*/ 	.short	0x010a
        /*0b46*/ 	.byte	0x1c
	.zero		1


	//   ....[38]....
        /*0b48*/ 	.word	0x000095c0
        /*0b4c*/ 	.word	0x000000ff
        /*0b50*/ 	.word	0x00028c50
        /*0b54*/ 	.short	0x010a
        /*0b56*/ 	.byte	0x1c
	.zero		1


	//   ....[39]....
        /*0b58*/ 	.word	0x00009860
        /*0b5c*/ 	.word	0x000000a8
        /*0b60*/ 	.word	0x00000000
        /*0b64*/ 	.short	0x0101
        /*0b66*/ 	.byte	0x3f
	.zero		1


	//   ....[40]....
        /*0b68*/ 	.word	0x00009c70
        /*0b6c*/ 	.word	0x000000ff
        /*0b70*/ 	.word	0x00028c30
        /*0b74*/ 	.short	0x010a
        /*0b76*/ 	.byte	0x1a
	.zero		1


	//   ....[41]....
        /*0b78*/ 	.word	0x00009cb0
        /*0b7c*/ 	.word	0x000000ff
        /*0b80*/ 	.word	0x00028c30
        /*0b84*/ 	.short	0x010a
        /*0b86*/ 	.byte	0x1a
	.zero		1


	//   ....[42]....
        /*0b88*/ 	.word	0x0000af20
        /*0b8c*/ 	.word	0x000000a0
        /*0b90*/ 	.word	0x00000000
        /*0b94*/ 	.short	0x0101
        /*0b96*/ 	.byte	0x3f
	.zero		1


	//   ....[43]....
        /*0b98*/ 	.word	0x0000b540
        /*0b9c*/ 	.word	0x000000ff
        /*0ba0*/ 	.word	0x00028c50
        /*0ba4*/ 	.short	0x010a
        /*0ba6*/ 	.byte	0x1a
	.zero		1


	//   ....[44]....
        /*0ba8*/ 	.word	0x0000b580
        /*0bac*/ 	.word	0x000000ff
        /*0bb0*/ 	.word	0x00028c50
        /*0bb4*/ 	.short	0x010a
        /*0bb6*/ 	.byte	0x1a
	.zero		1


	//   ....[45]....
        /*0bb8*/ 	.word	0x0000b7f0
        /*0bbc*/ 	.word	0x00000009
        /*0bc0*/ 	.word	0x00000000
        /*0bc4*/ 	.short	0x0101
        /*0bc6*/ 	.byte	0x3f
	.zero		1


	//   ....[46]....
        /*0bc8*/ 	.word	0x0000b970
        /*0bcc*/ 	.word	0x000000ff
        /*0bd0*/ 	.word	0x00028c30
        /*0bd4*/ 	.short	0x010a
        /*0bd6*/ 	.byte	0x1b
	.zero		1


	//   ....[47]....
        /*0bd8*/ 	.word	0x0000b9b0
        /*0bdc*/ 	.word	0x000000ff
        /*0be0*/ 	.word	0x00028c30
        /*0be4*/ 	.short	0x010a
        /*0be6*/ 	.byte	0x1b
	.zero		1


	//   ....[48]....
        /*0be8*/ 	.word	0x0000bd90
        /*0bec*/ 	.word	0x00000008
        /*0bf0*/ 	.word	0x00000000
        /*0bf4*/ 	.short	0x0101
        /*0bf6*/ 	.byte	0x3f
	.zero		1


	//   ....[49]....
        /*0bf8*/ 	.word	0x0000dcf0
        /*0bfc*/ 	.word	0x000000ff
        /*0c00*/ 	.word	0x00028c50
        /*0c04*/ 	.short	0x010a
        /*0c06*/ 	.byte	0x1b
	.zero		1


	//   ....[50]....
        /*0c08*/ 	.word	0x0000dd30
        /*0c0c*/ 	.word	0x000000ff
        /*0c10*/ 	.word	0x00028c50
        /*0c14*/ 	.short	0x010a
        /*0c16*/ 	.byte	0x1b
	.zero		1


	//   ....[51]....
        /*0c18*/ 	.word	0x0000dfd0
        /*0c1c*/ 	.word	0x00000014
        /*0c20*/ 	.word	0x00000000
        /*0c24*/ 	.short	0x0101
        /*0c26*/ 	.byte	0x3f
	.zero		1


	//   ....[52]....
        /*0c28*/ 	.word	0x00010920
        /*0c2c*/ 	.word	0x000000ff
        /*0c30*/ 	.word	0x00000000
        /*0c34*/ 	.short	0x0101
        /*0c36*/ 	.byte	0x04
	.zero		1


	//   ....[53]....
        /*0c38*/ 	.word	0x00011280
        /*0c3c*/ 	.word	0x000000ff
        /*0c40*/ 	.word	0x00000000
        /*0c44*/ 	.short	0x0101
        /*0c46*/ 	.byte	0x04
	.zero		1


	//   ....[54]....
        /*0c48*/ 	.word	0x00015a80
        /*0c4c*/ 	.word	0x00000000
        /*0c50*/ 	.word	0x00028c40
        /*0c54*/ 	.short	0x010a
        /*0c56*/ 	.byte	0x3f
	.zero		1


	//   ....[55]....
        /*0c58*/ 	.word	0x00016540
        /*0c5c*/ 	.word	0x00000013
        /*0c60*/ 	.word	0x00028c00
        /*0c64*/ 	.short	0x0107
        /*0c66*/ 	.byte	0x3f
	.zero		1


	//   ....[56]....
        /*0c68*/ 	.word	0x00016630
        /*0c6c*/ 	.word	0x00000013
        /*0c70*/ 	.word	0x00028c00
        /*0c74*/ 	.short	0x0101
        /*0c76*/ 	.byte	0x3f
	.zero		1


	//   ....[57]....
        /*0c78*/ 	.word	0x00016650
        /*0c7c*/ 	.word	0x00000013
        /*0c80*/ 	.word	0x00028c20
        /*0c84*/ 	.short	0x010a
        /*0c86*/ 	.byte	0x3f
	.zero		1


	//   ....[58]....
        /*0c88*/ 	.word	0x00016730
        /*0c8c*/ 	.word	0x00000000
        /*0c90*/ 	.word	0x00028c60
        /*0c94*/ 	.short	0x010a
        /*0c96*/ 	.byte	0x3f
	.zero		1


	//   ....[59]....
        /*0c98*/ 	.word	0x00017420
        /*0c9c*/ 	.word	0x00000003
        /*0ca0*/ 	.word	0x00028c40
        /*0ca4*/ 	.short	0x010a
        /*0ca6*/ 	.byte	0x3f
	.zero		1


	//   ....[60]....
        /*0ca8*/ 	.word	0x00017680
        /*0cac*/ 	.word	0x00000003
        /*0cb0*/ 	.word	0x00028c60
        /*0cb4*/ 	.short	0x010a
        /*0cb6*/ 	.byte	0x3f
	.zero		1


	//   ....[61]....
        /*0cb8*/ 	.word	0x00018230
        /*0cbc*/ 	.word	0x00000004
        /*0cc0*/ 	.word	0x00028c40
        /*0cc4*/ 	.short	0x010a
        /*0cc6*/ 	.byte	0x3f
	.zero		1


	//   ....[62]....
        /*0cc8*/ 	.word	0x00018480
        /*0ccc*/ 	.word	0x00000004
        /*0cd0*/ 	.word	0x00028c60
        /*0cd4*/ 	.short	0x010a
        /*0cd6*/ 	.byte	0x3f
	.zero		1


	//   ....[63]....
        /*0cd8*/ 	.word	0x00018fc0
        /*0cdc*/ 	.word	0x00000004
        /*0ce0*/ 	.word	0x00028c40
        /*0ce4*/ 	.short	0x010a
        /*0ce6*/ 	.byte	0x3f
	.zero		1


	//   ....[64]....
        /*0ce8*/ 	.word	0x00019220
        /*0cec*/ 	.word	0x00000004
        /*0cf0*/ 	.word	0x00028c60
        /*0cf4*/ 	.short	0x010a
        /*0cf6*/ 	.byte	0x3f
	.zero		1


	//   ....[65]....
        /*0cf8*/ 	.word	0x0001afa0
        /*0cfc*/ 	.word	0x00000000
        /*0d00*/ 	.word	0x00028c20
        /*0d04*/ 	.short	0x010a
        /*0d06*/ 	.byte	0x3f
	.zero		1


	//   ....[66]....
        /*0d08*/ 	.word	0x0001b160
        /*0d0c*/ 	.word	0x00000006
        /*0d10*/ 	.word	0x00000000
        /*0d14*/ 	.short	0x010a
        /*0d16*/ 	.byte	0x3f
	.zero		1


	//   ....[67]....
        /*0d18*/ 	.word	0x0001b1d0
        /*0d1c*/ 	.word	0x00000007
        /*0d20*/ 	.word	0x00000000
        /*0d24*/ 	.short	0x010a
        /*0d26*/ 	.byte	0x3f
	.zero		1


	//   ....[68]....
        /*0d28*/ 	.word	0x0001b240
        /*0d2c*/ 	.word	0x00000004
        /*0d30*/ 	.word	0x00000000
        /*0d34*/ 	.short	0x010a
        /*0d36*/ 	.byte	0x3f
	.zero		1


	//   ....[69]....
        /*0d38*/ 	.word	0x0001b270
        /*0d3c*/ 	.word	0x00000003
        /*0d40*/ 	.word	0x00000000
        /*0d44*/ 	.short	0x010a
        /*0d46*/ 	.byte	0x3f
	.zero		1


	//   ....[70]....
        /*0d48*/ 	.word	0x0001b2e0
        /*0d4c*/ 	.word	0x00000003
        /*0d50*/ 	.word	0x00028c50
        /*0d54*/ 	.short	0x010a
        /*0d56*/ 	.byte	0x3f
	.zero		1


	//   ....[71]....
        /*0d58*/ 	.word	0x0001b340
        /*0d5c*/ 	.word	0x00000003
        /*0d60*/ 	.word	0x00028c50
        /*0d64*/ 	.short	0x010a
        /*0d66*/ 	.byte	0x3f
	.zero		1


	//   ....[72]....
        /*0d68*/ 	.word	0x0001b3a0
        /*0d6c*/ 	.word	0x00000003
        /*0d70*/ 	.word	0x00028c00
        /*0d74*/ 	.short	0x010a
        /*0d76*/ 	.byte	0x3f
	.zero		1


	//   ....[73]....
        /*0d78*/ 	.word	0x0001b3f0
        /*0d7c*/ 	.word	0x00000007
        /*0d80*/ 	.word	0x00028c30
        /*0d84*/ 	.short	0x010a
        /*0d86*/ 	.byte	0x3f
	.zero		1


	//   ....[74]....
        /*0d88*/ 	.word	0x0001b440
        /*0d8c*/ 	.word	0x00000007
        /*0d90*/ 	.word	0x00028c50
        /*0d94*/ 	.short	0x010a
        /*0d96*/ 	.byte	0x3f
	.zero		1


	//   ....[75]....
        /*0d98*/ 	.word	0x0001b4a0
        /*0d9c*/ 	.word	0x00000008
        /*0da0*/ 	.word	0x00028c30
        /*0da4*/ 	.short	0x010a
        /*0da6*/ 	.byte	0x3f
	.zero		1


	//   ....[76]....
        /*0da8*/ 	.word	0x0001b4f0
        /*0dac*/ 	.word	0x000000a8
        /*0db0*/ 	.word	0x00028c50
        /*0db4*/ 	.short	0x010a
        /*0db6*/ 	.byte	0x3f
	.zero		1


	//   ....[77]....
        /*0db8*/ 	.word	0x0001b550
        /*0dbc*/ 	.word	0x00000006
        /*0dc0*/ 	.word	0x00028c30
        /*0dc4*/ 	.short	0x010a
        /*0dc6*/ 	.byte	0x3f
	.zero		1


	//   ....[78]....
        /*0dc8*/ 	.word	0x0001b5a0
        /*0dcc*/ 	.word	0x00000009
        /*0dd0*/ 	.word	0x00028c50
        /*0dd4*/ 	.short	0x010a
        /*0dd6*/ 	.byte	0x3f
	.zero		1


	//   ....[79]....
        /*0dd8*/ 	.word	0x0001b600
        /*0ddc*/ 	.word	0x00000006
        /*0de0*/ 	.word	0x00028c30
        /*0de4*/ 	.short	0x010a
        /*0de6*/ 	.byte	0x3f
	.zero		1


	//   ....[80]....
        /*0de8*/ 	.word	0x0001b650
        /*0dec*/ 	.word	0x00000014
        /*0df0*/ 	.word	0x00028c50
        /*0df4*/ 	.short	0x010a
        /*0df6*/ 	.byte	0x3f
	.zero		1


	//   ....[81]....
        /*0df8*/ 	.word	0x0001b7f0
        /*0dfc*/ 	.word	0x00000000
        /*0e00*/ 	.word	0x00028c40
        /*0e04*/ 	.short	0x010a
        /*0e06*/ 	.byte	0x3f
	.zero		1


	//   ....[82]....
        /*0e08*/ 	.word	0x0001bd50
        /*0e0c*/ 	.word	0x00000013
        /*0e10*/ 	.word	0x00028c20
        /*0e14*/ 	.short	0x010a
        /*0e16*/ 	.byte	0x3f
	.zero		1


	//   ....[83]....
        /*0e18*/ 	.word	0x0001bda0
        /*0e1c*/ 	.word	0x00000000
        /*0e20*/ 	.word	0x00028c60
        /*0e24*/ 	.short	0x010a
        /*0e26*/ 	.byte	0x3f
	.zero		1


	//   ....[84]....
        /*0e28*/ 	.word	0x0001bdf0
        /*0e2c*/ 	.word	0x00000003
        /*0e30*/ 	.word	0x00028c40
        /*0e34*/ 	.short	0x010a
        /*0e36*/ 	.byte	0x3f
	.zero		1


	//   ....[85]....
        /*0e38*/ 	.word	0x0001be40
        /*0e3c*/ 	.word	0x00000003
        /*0e40*/ 	.word	0x00028c60
        /*0e44*/ 	.short	0x010a
        /*0e46*/ 	.byte	0x3f
	.zero		1


	//   ....[86]....
        /*0e48*/ 	.word	0x0001be90
        /*0e4c*/ 	.word	0x00000004
        /*0e50*/ 	.word	0x00028c40
        /*0e54*/ 	.short	0x010a
        /*0e56*/ 	.byte	0x3f
	.zero		1


	//   ....[87]....
        /*0e58*/ 	.word	0x0001bee0
        /*0e5c*/ 	.word	0x00000004
        /*0e60*/ 	.word	0x00028c60
        /*0e64*/ 	.short	0x010a
        /*0e66*/ 	.byte	0x3f
	.zero		1


	//   ....[88]....
        /*0e68*/ 	.word	0x0001bf30
        /*0e6c*/ 	.word	0x00000004
        /*0e70*/ 	.word	0x00028c40
        /*0e74*/ 	.short	0x010a
        /*0e76*/ 	.byte	0x3f
	.zero		1


	//   ....[89]....
        /*0e78*/ 	.word	0x0001bf80
        /*0e7c*/ 	.word	0x00000004
        /*0e80*/ 	.word	0x00028c60
        /*0e84*/ 	.short	0x010a
        /*0e86*/ 	.byte	0x3f
	.zero		1


	//   ....[90]....
        /*0e88*/ 	.word	0x0001ca30
        /*0e8c*/ 	.word	0x00000000
        /*0e90*/ 	.word	0x00028c20
        /*0e94*/ 	.short	0x010a
        /*0e96*/ 	.byte	0x3f
	.zero		1


	//   ....[91]....
        /*0e98*/ 	.word	0x0001cbd0
        /*0e9c*/ 	.word	0x00000006
        /*0ea0*/ 	.word	0x00000000
        /*0ea4*/ 	.short	0x010a
        /*0ea6*/ 	.byte	0x3f
	.zero		1


	//   ....[92]....
        /*0ea8*/ 	.word	0x0001cc20
        /*0eac*/ 	.word	0x00000007
        /*0eb0*/ 	.word	0x00000000
        /*0eb4*/ 	.short	0x010a
        /*0eb6*/ 	.byte	0x3f
	.zero		1


	//   ....[93]....
        /*0eb8*/ 	.word	0x0001cc70
        /*0ebc*/ 	.word	0x00000004
        /*0ec0*/ 	.word	0x00000000
        /*0ec4*/ 	.short	0x010a
        /*0ec6*/ 	.byte	0x3f
	.zero		1


	//----- nvinfo : EIATTR_NUM_MBARRIERS
	.align		4
.L_833:
        /*0ec8*/ 	.byte	0x03, 0x38
        /*0eca*/ 	.short	0x0016


	//----- nvinfo : EIATTR_EXIT_INSTR_OFFSETS
	.align		4
        /*0ecc*/ 	.byte	0x04, 0x1c
        /*0ece*/ 	.short	(.L_835 - .L_834)


	//   ....[0]....
.L_834:
        /*0ed0*/ 	.word	0x00000a40


	//   ....[1]....
        /*0ed4*/ 	.word	0x00013420


	//   ....[2]....
        /*0ed8*/ 	.word	0x0001b2c0


	//----- nvinfo : EIATTR_MAX_THREADS
	.align		4
.L_835:
        /*0edc*/ 	.byte	0x04, 0x05
        /*0ede*/ 	.short	(.L_837 - .L_836)
.L_836:
        /*0ee0*/ 	.word	0x00000180
        /*0ee4*/ 	.word	0x00000001
        /*0ee8*/ 	.word	0x00000001


	//----- nvinfo : EIATTR_CRS_STACK_SIZE
	.align		4
.L_837:
        /*0eec*/ 	.byte	0x04, 0x1e
        /*0eee*/ 	.short	(.L_839 - .L_838)
.L_838:
        /*0ef0*/ 	.word	0x00000000


	//----- nvinfo : EIATTR_CBANK_PARAM_SIZE
	.align		4
.L_839:
        /*0ef4*/ 	.byte	0x03, 0x19
        /*0ef6*/ 	.short	0x0af0


	//----- nvinfo : EIATTR_PARAM_CBANK
	.align		4
        /*0ef8*/ 	.byte	0x04, 0x0a
        /*0efa*/ 	.short	(.L_841 - .L_840)
	.align		4
.L_840:
        /*0efc*/ 	.word	index@(.nv.constant0._ZN7cutlass13device_kernelIN5flash11enable_sm90INS1_16FlashAttnFwdSm90INS1_25CollectiveMainloopFwdSm90ILi2EN4cute5tupleIJNS5_1CILi1EEES8_S8_EEENS6_IJNS7_ILi64EEESA_SA_EEELi512ENS_6half_tEfNS_4arch4Sm90ELb0ELb1ELb1ELb1ELb0ELb0ELb0ELb0ELb0ELb1ELb1ELb0EEENS1_21CollectiveEpilogueFwdINS6_IJSA_NS7_ILi512EEESA_EEES9_SC_SE_Li256ELb1ELb1ELb1ELb0EEENS1_36VarlenDynamicPersistentTileSchedulerILi64ELi64ELi256ELi128ELb1ELb1ELb1ELb1ELb0ELb1EEEEEEEEEvNT_6ParamsE)
        /*0f00*/ 	.short	0x0210
        /*0f02*/ 	.short	0x0af0


	//----- nvinfo : EIATTR_SW_WAR
	.align		4
.L_841:
        /*0f04*/ 	.byte	0x04, 0x36
        /*0f06*/ 	.short	(.L_843 - .L_842)
.L_842:
        /*0f08*/ 	.word	0x00000008
.L_843:


//--------------------- .nv.info._ZN7cutlass13device_kernelIN5flash11enable_sm90INS1_16FlashAttnFwdSm90INS1_25CollectiveMainloopFwdSm90ILi2EN4cute5tupleIJNS5_1CILi1EEES8_S8_EEENS6_IJNS7_ILi64EEESA_SA_EEELi512ENS_6half_tEfNS_4arch4Sm90ELb0ELb1ELb1ELb1ELb0ELb1ELb0ELb0ELb0ELb1ELb1ELb0EEENS1_21CollectiveEpilogueFwdINS6_IJSA_NS7_ILi512EEESA_EEES9_SC_SE_Li256ELb1ELb1ELb1ELb0EEENS1_36VarlenDynamicPersistentTileSchedulerILi64ELi64ELi256ELi128ELb1ELb1ELb1ELb1ELb0ELb1EEEEEEEEEvNT_6ParamsE --------------------------
	.section	.nv.info._ZN7cutlass13device_kernelIN5flash11enable_sm90INS1_16FlashAttnFwdSm90INS1_25CollectiveMainloopFwdSm90ILi2EN4cute5tupleIJNS5_1CILi1EEES8_S8_EEENS6_IJNS7_ILi64EEESA_SA_EEELi512ENS_6half_tEfNS_4arch4Sm90ELb0ELb1ELb1ELb1ELb0ELb1ELb0ELb0ELb0ELb1ELb1ELb0EEENS1_21CollectiveEpilogueFwdINS6_IJSA_NS7_ILi512EEESA_EEES9_SC_SE_Li256ELb1ELb1ELb1ELb0EEENS1_36VarlenDynamicPersistentTileSchedulerILi64ELi64ELi256ELi128ELb1ELb1ELb1ELb1ELb0ELb1EEEEEEEEEvNT_6ParamsE,"",@"SHT_CUDA_INFO"
	.sectionflags	@""
	.align	4


	//----- nvinfo : EIATTR_CUDA_API_VERSION
	.align		4
        /*0000*/ 	.byte	0x04, 0x37
        /*0002*/ 	.short	(.L_845 - .L_844)
.L_844:
        /*0004*/ 	.word	0x00000082


	//----- nvinfo : EIATTR_KPARAM_INFO
	.align		4
.L_845:
        /*0008*/ 	.byte	0x04, 0x17
        /*000a*/ 	.short	(.L_847 - .L_846)
.L_846:
        /*000c*/ 	.word	0x00000000
        /*0010*/ 	.short	0x0000
        /*0012*/ 	.short	0x0070
        /*0014*/ 	.byte	0x00, 0xf0, 0x01, 0x2a


	//----- nvinfo : EIATTR_SPARSE_MMA_MASK
	.align		4
.L_847:
        /*0018*/ 	.byte	0x03, 0x50
        /*001a*/ 	.short	0x0000


	//----- nvinfo : EIATTR_MAXREG_COUNT
	.align		4
        /*001c*/ 	.byte	0x03, 0x1b
        /*001e*/ 	.short	0x00a8


	//----- nvinfo : EIATTR_NUM_BARRIERS
	.align		4
        /*0020*/ 	.byte	0x02, 0x4c
        /*0022*/ 	.byte	0x10
	.zero		1


	//----- nvinfo : EIATTR_EXTERNS
	.align		4
        /*0024*/ 	.byte	0x04, 0x0f
        /*0026*/ 	.short	(.L_849 - .L_848)


	//   ....[0]....
	.align		4
.L_848:
        /*0028*/ 	.word	index@(__assertfail)


	//----- nvinfo : EIATTR_ANNOTATIONS
	.align		4
.L_849:
        /*002c*/ 	.byte	0x04, 0x55
        /*002e*/ 	.short	(.L_851 - .L_850)


	//   ....[0]....
.L_850:
        /* <DEDUP_REMOVED lines=82> */


	//----- nvinfo : EIATTR_MERCURY_ISA_VERSION
	.align		4
.L_851:
        /*0538*/ 	.byte	0x03, 0x5f
        /*053a*/ 	.short	0x0101


	//----- nvinfo : EIATTR_UNUSED_LOAD_BYTE_OFFSET
	.align		4
        /*053c*/ 	.byte	0x04, 0x44
        /*053e*/ 	.short	(.L_853 - .L_852)


	//   ....[0]....
.L_852:
        /*0540*/ 	.word	0x00000a80
        /*0544*/ 	.word	0x0000fff0


	//   ....[1]....
        /*0548*/ 	.word	0x00014eb0
        /*054c*/ 	.word	0x0000fff0


	//----- nvinfo : EIATTR_INT_WARP_WIDE_INSTR_OFFSETS
	.align		4
.L_853:
        /*0550*/ 	.byte	0x04, 0x31
        /*0552*/ 	.short	(.L_855 - .L_854)


	//   ....[0]....
.L_854:
        /*0554*/ 	.word	0x00000190


	//   ....[1]....
        /*0558*/ 	.word	0x000001d0


	//   ....[2]....
        /*055c*/ 	.word	0x00000240


	//   ....[3]....
        /*0560*/ 	.word	0x0001d9e0


	//   ....[4]....
        /*0564*/ 	.word	0x0001da70


	//   ....[5]....
        /*0568*/ 	.word	0x00022360


	//   ....[6]....
        /*056c*/ 	.word	0x000223f0


	//----- nvinfo : EIATTR_COOP_GROUP_MASK_REGIDS
	.align		4
.L_855:
        /*0570*/ 	.byte	0x04, 0x29
        /*0572*/ 	.short	(.L_857 - .L_856)


	//   ....[0]....
.L_856:
        /*0574*/ 	.word	0xffffffff


	//   ....[1]....
        /*0578*/ 	.word	0xffffffff


	//   ....[2]....
        /*057c*/ 	.word	0xffffffff


	//   ....[3]....
        /*0580*/ 	.word	0xffffffff


	//   ....[4]....
        /*0584*/ 	.word	0xffffffff


	//   ....[5]....
        /*0588*/ 	.word	0xffffffff


	//   ....[6]....
        /*058c*/ 	.word	0xffffffff


	//   ....[7]....
        /*0590*/ 	.word	0xffffffff


	//   ....[8]....
        /*0594*/ 	.word	0xffffffff


	//   ....[9]....
        /*0598*/ 	.word	0xffffffff


	//   ....[10]....
        /*059c*/ 	.word	0xffffffff


	//   ....[11]....
        /*05a0*/ 	.word	0xffffffff


	//   ....[12]....
        /*05a4*/ 	.word	0xffffffff


	//   ....[13]....
        /*05a8*/ 	.word	0xffffffff


	//   ....[14]....
        /*05ac*/ 	.word	0xffffffff


	//   ....[15]....
        /*05b0*/ 	.word	0xffffffff


	//   ....[16]....
        /*05b4*/ 	.word	0xffffffff


	//   ....[17]....
        /*05b8*/ 	.word	0xffffffff


	//   ....[18]....
        /*05bc*/ 	.word	0xffffffff


	//   ....[19]....
        /*05c0*/ 	.word	0xffffffff


	//   ....[20]....
        /*05c4*/ 	.word	0xffffffff


	//   ....[21]....
        /*05c8*/ 	.word	0xffffffff


	//   ....[22]....
        /*05cc*/ 	.word	0xffffffff


	//   ....[23]....
        /*05d0*/ 	.word	0xffffffff


	//   ....[24]....
        /*05d4*/ 	.word	0xffffffff


	//   ....[25]....
        /*05d8*/ 	.word	0xffffffff


	//   ....[26]....
        /*05dc*/ 	.word	0xffffffff


	//   ....[27]....
        /*05e0*/ 	.word	0xffffffff


	//   ....[28]....
        /*05e4*/ 	.word	0xffffffff


	//   ....[29]....
        /*05e8*/ 	.word	0xffffffff


	//   ....[30]....
        /*05ec*/ 	.word	0xffffffff


	//   ....[31]....
        /*05f0*/ 	.word	0xffffffff


	//   ....[32]....
        /*05f4*/ 	.word	0xffffffff


	//   ....[33]....
        /*05f8*/ 	.word	0xffffffff


	//   ....[34]....
        /*05fc*/ 	.word	0xffffffff


	//   ....[35]....
        /*0600*/ 	.word	0xffffffff


	//   ....[36]....
        /*0604*/ 	.word	0xffffffff


	//   ....[37]....
        /*0608*/ 	.word	0xffffffff


	//   ....[38]....
        /*060c*/ 	.word	0xffffffff


	//   ....[39]....
        /*0610*/ 	.word	0xffffffff


	//   ....[40]....
        /*0614*/ 	.word	0xffffffff


	//   ....[41]....
        /*0618*/ 	.word	0xffffffff


	//   ....[42]....
        /*061c*/ 	.word	0xffffffff


	//   ....[43]....
        /*0620*/ 	.word	0xffffffff


	//   ....[44]....
        /*0624*/ 	.word	0xffffffff


	//   ....[45]....
        /*0628*/ 	.word	0xffffffff


	//   ....[46]....
        /*062c*/ 	.word	0xffffffff


	//   ....[47]....
        /*0630*/ 	.word	0xffffffff


	//   ....[48]....
        /*0634*/ 	.word	0xffffffff


	//   ....[49]....
        /*0638*/ 	.word	0xffffffff


	//   ....[50]....
        /*063c*/ 	.word	0xffffffff


	//   ....[51]....
        /*0640*/ 	.word	0xffffffff


	//   ....[52]....
        /*0644*/ 	.word	0xffffffff


	//   ....[53]....
        /*0648*/ 	.word	0xffffffff


	//   ....[54]....
        /*064c*/ 	.word	0xffffffff


	//   ....[55]....
        /*0650*/ 	.word	0xffffffff


	//   ....[56]....
        /*0654*/ 	.word	0xffffffff


	//   ....[57]....
        /*0658*/ 	.word	0xffffffff


	//   ....[58]....
        /*065c*/ 	.word	0xffffffff


	//   ....[59]....
        /*0660*/ 	.word	0xffffffff


	//   ....[60]....
        /*0664*/ 	.word	0xffffffff


	//   ....[61]....
        /*0668*/ 	.word	0xffffffff


	//   ....[62]....
        /*066c*/ 	.word	0xffffffff


	//   ....[63]....
        /*0670*/ 	.word	0xffffffff


	//   ....[64]....
        /*0674*/ 	.word	0xffffffff


	//   ....[65]....
        /*0678*/ 	.word	0xffffffff


	//   ....[66]....
        /*067c*/ 	.word	0xffffffff


	//   ....[67]....
        /*0680*/ 	.word	0xffffffff


	//   ....[68]....
        /*0684*/ 	.word	0xffffffff


	//   ....[69]....
        /*0688*/ 	.word	0xffffffff


	//   ....[70]....
        /*068c*/ 	.word	0xffffffff


	//   ....[71]....
        /*0690*/ 	.word	0xffffffff


	//   ....[72]....
        /*0694*/ 	.word	0xffffffff


	//   ....[73]....
        /*0698*/ 	.word	0xffffffff


	//   ....[74]....
        /*069c*/ 	.word	0xffffffff


	//   ....[75]....
        /*06a0*/ 	.word	0xffffffff


	//   ....[76]....
        /*06a4*/ 	.word	0xffffffff


	//   ....[77]....
        /*06a8*/ 	.word	0xffffffff


	//   ....[78]....
        /*06ac*/ 	.word	0xffffffff


	//   ....[79]....
        /*06b0*/ 	.word	0xffffffff


	//   ....[80]....
        /*06b4*/ 	.word	0xffffffff


	//   ....[81]....
        /*06b8*/ 	.word	0xffffffff


	//   ....[82]....
        /*06bc*/ 	.word	0xffffffff


	//   ....[83]....
        /*06c0*/ 	.word	0xffffffff


	//   ....[84]....
        /*06c4*/ 	.word	0xffffffff


	//   ....[85]....
        /*06c8*/ 	.word	0xffffffff


	//   ....[86]....
        /*06cc*/ 	.word	0xffffffff


	//   ....[87]....
        /*06d0*/ 	.word	0xffffffff


	//   ....[88]....
        /*06d4*/ 	.word	0xffffffff


	//   ....[89]....
        /*06d8*/ 	.word	0xffffffff


	//   ....[90]....
        /*06dc*/ 	.word	0xffffffff


	//   ....[91]....
        /*06e0*/ 	.word	0xffffffff


	//   ....[92]....
        /*06e4*/ 	.word	0xffffffff


	//   ....[93]....
        /*06e8*/ 	.word	0xffffffff


	//   ....[94]....
        /*06ec*/ 	.word	0xffffffff


	//   ....[95]....
        /*06f0*/ 	.word	0xffffffff


	//   ....[96]....
        /*06f4*/ 	.word	0xffffffff


	//   ....[97]....
        /*06f8*/ 	.word	0xffffffff


	//   ....[98]....
        /*06fc*/ 	.word	0xffffffff


	//   ....[99]....
        /*0700*/ 	.word	0xffffffff


	//   ....[100]....
        /*0704*/ 	.word	0xffffffff


	//   ....[101]....
        /*0708*/ 	.word	0xffffffff


	//   ....[102]....
        /*070c*/ 	.word	0xffffffff


	//   ....[103]....
        /*0710*/ 	.word	0xffffffff


	//   ....[104]....
        /*0714*/ 	.word	0xffffffff


	//   ....[105]....
        /*0718*/ 	.word	0xffffffff


	//   ....[106]....
        /*071c*/ 	.word	0xffffffff


	//   ....[107]....
        /*0720*/ 	.word	0xffffffff


	//   ....[108]....
        /*0724*/ 	.word	0xffffffff


	//   ....[109]....
        /*0728*/ 	.word	0xffffffff


	//   ....[110]....
        /*072c*/ 	.word	0xffffffff


	//   ....[111]....
        /*0730*/ 	.word	0xffffffff


	//   ....[112]....
        /*0734*/ 	.word	0xffffffff


	//   ....[113]....
        /*0738*/ 	.word	0xffffffff


	//   ....[114]....
        /*073c*/ 	.word	0xffffffff


	//   ....[115]....
        /*0740*/ 	.word	0xffffffff


	//   ....[116]....
        /*0744*/ 	.word	0xffffffff


	//   ....[117]....
        /*0748*/ 	.word	0xffffffff


	//   ....[118]....
        /*074c*/ 	.word	0x0500000f


	//   ....[119]....
        /*0750*/ 	.word	0x0500000f


	//   ....[120]....
        /*0754*/ 	.word	0x0500000f


	//   ....[121]....
        /*0758*/ 	.word	0x0500000f


	//   ....[122]....
        /*075c*/ 	.word	0x0500000f


	//   ....[123]....
        /*0760*/ 	.word	0x0500000f


	//   ....[124]....
        /*0764*/ 	.word	0x0500000f


	//   ....[125]....
        /*0768*/ 	.word	0x0500000f


	//   ....[126]....
        /*076c*/ 	.word	0x0500000f


	//   ....[127]....
        /*0770*/ 	.word	0x0500000f


	//   ....[128]....
        /*0774*/ 	.word	0x0500000f


	//   ....[129]....
        /*0778*/ 	.word	0x0500000f


	//   ....[130]....
        /*077c*/ 	.word	0x0500000f


	//   ....[131]....
        /*0780*/ 	.word	0x0500000f


	//   ....[132]....
        /*0784*/ 	.word	0x0500000f


	//   ....[133]....
        /*0788*/ 	.word	0x0500000f


	//   ....[134]....
        /*078c*/ 	.word	0x0500000f


	//   ....[135]....
        /*0790*/ 	.word	0x0500000f


	//   ....[136]....
        /*0794*/ 	.word	0x0500000f


	//   ....[137]....
        /*0798*/ 	.word	0x0500000f


	//   ....[138]....
        /*079c*/ 	.word	0x0500000f


	//   ....[139]....
        /*07a0*/ 	.word	0x0500000f


	//   ....[140]....
        /*07a4*/ 	.word	0x0500000f


	//   ....[141]....
        /*07a8*/ 	.word	0x0500000f


	//   ....[142]....
        /*07ac*/ 	.word	0x0500000f


	//   ....[143]....
        /*07b0*/ 	.word	0x0500000f


	//   ....[144]....
        /*07b4*/ 	.word	0x0500000f


	//   ....[145]....
        /*07b8*/ 	.word	0x0500000f


	//   ....[146]....
        /*07bc*/ 	.word	0x0500000f


	//   ....[147]....
        /*07c0*/ 	.word	0x0500000f


	//   ....[148]....
        /*07c4*/ 	.word	0x0500000f


	//   ....[149]....
        /*07c8*/ 	.word	0x0500000f


	//   ....[150]....
        /*07cc*/ 	.word	0x0500000f


	//   ....[151]....
        /*07d0*/ 	.word	0x0500000f


	//   ....[152]....
        /*07d4*/ 	.word	0x0500000f


	//   ....[153]....
        /*07d8*/ 	.word	0x0500000f


	//   ....[154]....
        /*07dc*/ 	.word	0x0500000f


	//   ....[155]....
        /*07e0*/ 	.word	0x0500000f


	//   ....[156]....
        /*07e4*/ 	.word	0x0500000f


	//   ....[157]....
        /*07e8*/ 	.word	0x0500000f


	//   ....[158]....
        /*07ec*/ 	.word	0x0500000f


	//   ....[159]....
        /*07f0*/ 	.word	0x0500000f


	//   ....[160]....
        /*07f4*/ 	.word	0x0500000f


	//   ....[161]....
        /*07f8*/ 	.word	0x0500000f


	//   ....[162]....
        /*07fc*/ 	.word	0x0500000f


	//----- nvinfo : EIATTR_COOP_GROUP_INSTR_OFFSETS
	.align		4
.L_857:
        /*0800*/ 	.byte	0x04, 0x28
        /*0802*/ 	.short	(.L_859 - .L_858)


	//   ....[0]....
.L_858:
        /*0804*/ 	.word	0x00000060


	//   ....[1]....
        /*0808*/ 	.word	0x000001a0


	//   ....[2]....
        /*080c*/ 	.word	0x000001f0


	//   ....[3]....
        /*0810*/ 	.word	0x000003e0


	//   ....[4]....
        /*0814*/ 	.word	0x00000540


	//   ....[5]....
        /*0818*/ 	.word	0x00000660


	//   ....[6]....
        /*081c*/ 	.word	0x000007c0


	//   ....[7]....
        /*0820*/ 	.word	0x000056b0


	//   ....[8]....
        /*0824*/ 	.word	0x00007bf0


	//   ....[9]....
        /*0828*/ 	.word	0x00008390


	//   ....[10]....
        /*082c*/ 	.word	0x000083a0


	//   ....[11]....
        /*0830*/ 	.word	0x000083b0


	//   ....[12]....
        /*0834*/ 	.word	0x000083c0


	//   ....[13]....
        /*0838*/ 	.word	0x000086d0


	//   ....[14]....
        /*083c*/ 	.word	0x000086e0


	//   ....[15]....
        /*0840*/ 	.word	0x000086f0


	//   ....[16]....
        /*0844*/ 	.word	0x00008700


	//   ....[17]....
        /*0848*/ 	.word	0x000098c0


	//   ....[18]....
        /*084c*/ 	.word	0x000098d0


	//   ....[19]....
        /*0850*/ 	.word	0x000098e0


	//   ....[20]....
        /*0854*/ 	.word	0x000098f0


	//   ....[21]....
        /*0858*/ 	.word	0x00009b40


	//   ....[22]....
        /*085c*/ 	.word	0x00009b50


	//   ....[23]....
        /*0860*/ 	.word	0x00009b60


	//   ....[24]....
        /*0864*/ 	.word	0x00009b70


	//   ....[25]....
        /*0868*/ 	.word	0x0000b330


	//   ....[26]....
        /*086c*/ 	.word	0x0000bb60


	//   ....[27]....
        /*0870*/ 	.word	0x0000c150


	//   ....[28]....
        /*0874*/ 	.word	0x0000c220


	//   ....[29]....
        /*0878*/ 	.word	0x0000c560


	//   ....[30]....
        /*087c*/ 	.word	0x0000c5c0


	//   ....[31]....
        /*0880*/ 	.word	0x0000cf30


	//   ....[32]....
        /*0884*/ 	.word	0x0000d4e0


	//   ....[33]....
        /*0888*/ 	.word	0x0000db40


	//   ....[34]....
        /*088c*/ 	.word	0x0000e210


	//   ....[35]....
        /*0890*/ 	.word	0x0000e2e0


	//   ....[36]....
        /*0894*/ 	.word	0x0000e940


	//   ....[37]....
        /*0898*/ 	.word	0x0000eb10


	//   ....[38]....
        /*089c*/ 	.word	0x0000f960


	//   ....[39]....
        /*08a0*/ 	.word	0x000104a0


	//   ....[40]....
        /*08a4*/ 	.word	0x00010500


	//   ....[41]....
        /*08a8*/ 	.word	0x00010d30


	//   ....[42]....
        /*08ac*/ 	.word	0x00010dd0


	//   ....[43]....
        /*08b0*/ 	.word	0x00011a70


	//   ....[44]....
        /*08b4*/ 	.word	0x00011eb0


	//   ....[45]....
        /*08b8*/ 	.word	0x00012550


	//   ....[46]....
        /*08bc*/ 	.word	0x00012b30


	//   ....[47]....
        /*08c0*/ 	.word	0x00012b50


	//   ....[48]....
        /*08c4*/ 	.word	0x000133a0


	//   ....[49]....
        /*08c8*/ 	.word	0x00013570


	//   ....[50]....
        /*08cc*/ 	.word	0x00014380


	//   ....[51]....
        /*08d0*/ 	.word	0x000143d0


	//   ....[52]....
        /*08d4*/ 	.word	0x00014430


	//   ....[53]....
        /*08d8*/ 	.word	0x00014580


	//   ....[54]....
        /*08dc*/ 	.word	0x00014750


	//   ....[55]....
        /*08e0*/ 	.word	0x00015bc0


	//   ....[56]....
        /*08e4*/ 	.word	0x00015f20


	//   ....[57]....
        /*08e8*/ 	.word	0x00015f30


	//   ....[58]....
        /*08ec*/ 	.word	0x00015f60


	//   ....[59]....
        /*08f0*/ 	.word	0x00015f70


	//   ....[60]....
        /*08f4*/ 	.word	0x00016bf0


	//   ....[61]....
        /*08f8*/ 	.word	0x00016c10


	//   ....[62]....
        /*08fc*/ 	.word	0x00016ea0


	//   ....[63]....
        /*0900*/ 	.word	0x00016ec0


	//   ....[64]....
        /*0904*/ 	.word	0x00017830


	//   ....[65]....
        /*0908*/ 	.word	0x00017870


	//   ....[66]....
        /*090c*/ 	.word	0x000180d0


	//   ....[67]....
        /*0910*/ 	.word	0x000180f0


	//   ....[68]....
        /*0914*/ 	.word	0x00019390


	//   ....[69]....
        /*0918*/ 	.word	0x000193f0


	//   ....[70]....
        /*091c*/ 	.word	0x00019630


	//   ....[71]....
        /*0920*/ 	.word	0x00019650


	//   ....[72]....
        /*0924*/ 	.word	0x00019900


	//   ....[73]....
        /*0928*/ 	.word	0x00019b30


	//   ....[74]....
        /*092c*/ 	.word	0x00019b60


	//   ....[75]....
        /*0930*/ 	.word	0x00019b90


	//   ....[76]....
        /*0934*/ 	.word	0x00019bc0


	//   ....[77]....
        /*0938*/ 	.word	0x00019bf0


	//   ....[78]....
        /*093c*/ 	.word	0x00019c20


	//   ....[79]....
        /*0940*/ 	.word	0x00019dc0


	//   ....[80]....
        /*0944*/ 	.word	0x00019df0


	//   ....[81]....
        /*0948*/ 	.word	0x00019e20


	//   ....[82]....
        /*094c*/ 	.word	0x00019e50


	//   ....[83]....
        /*0950*/ 	.word	0x00019e80


	//   ....[84]....
        /*0954*/ 	.word	0x00019eb0


	//   ....[85]....
        /*0958*/ 	.word	0x00019f50


	//   ....[86]....
        /*095c*/ 	.word	0x00019f80


	//   ....[87]....
        /*0960*/ 	.word	0x00019f90


	//   ....[88]....
        /*0964*/ 	.word	0x00019fc0


	//   ....[89]....
        /*0968*/ 	.word	0x0001b840


	//   ....[90]....
        /*096c*/ 	.word	0x0001dfb0


	//   ....[91]....
        /*0970*/ 	.word	0x0001ea70


	//   ....[92]....
        /*0974*/ 	.word	0x0001ea90


	//   ....[93]....
        /*0978*/ 	.word	0x0001eb40


	//   ....[94]....
        /*097c*/ 	.word	0x0001eb50


	//   ....[95]....
        /*0980*/ 	.word	0x0001ebd0


	//   ....[96]....
        /*0984*/ 	.word	0x0001ebe0


	//   ....[97]....
        /*0988*/ 	.word	0x0001ec30


	//   ....[98]....
        /*098c*/ 	.word	0x0001ec50


	//   ....[99]....
        /*0990*/ 	.word	0x00022680


	//   ....[100]....
        /*0994*/ 	.word	0x00022700


	//   ....[101]....
        /*0998*/ 	.word	0x00022730


	//   ....[102]....
        /*099c*/ 	.word	0x00022740


	//   ....[103]....
        /*09a0*/ 	.word	0x00022770


	//   ....[104]....
        /*09a4*/ 	.word	0x000227a0


	//   ....[105]....
        /*09a8*/ 	.word	0x000227d0


	//   ....[106]....
        /*09ac*/ 	.word	0x00022800


	//   ....[107]....
        /*09b0*/ 	.word	0x000229c0


	//   ....[108]....
        /*09b4*/ 	.word	0x000229f0


	//   ....[109]....
        /*09b8*/ 	.word	0x00022a20


	//   ....[110]....
        /*09bc*/ 	.word	0x00022a50


	//   ....[111]....
        /*09c0*/ 	.word	0x00022a80


	//   ....[112]....
        /*09c4*/ 	.word	0x00022ab0


	//   ....[113]....
        /*09c8*/ 	.word	0x00022b80


	//   ....[114]....
        /*09cc*/ 	.word	0x00022ba0


	//   ....[115]....
        /*09d0*/ 	.word	0x00022bb0


	//   ....[116]....
        /*09d4*/ 	.word	0x00022c30


	//   ....[117]....
        /*09d8*/ 	.word	0x00023760


	//   ....[118]....
        /*09dc*/ 	.word	0x00023c20


	//   ....[119]....
        /*09e0*/ 	.word	0x00023cb0


	//   ....[120]....
        /*09e4*/ 	.word	0x00023d00


	//   ....[121]....
        /*09e8*/ 	.word	0x00023d50


	//   ....[122]....
        /*09ec*/ 	.word	0x00023de0


	//   ....[123]....
        /*09f0*/ 	.word	0x00023e70


	//   ....[124]....
        /*09f4*/ 	.word	0x00023ec0


	//   ....[125]....
        /*09f8*/ 	.word	0x00023f10


	//   ....[126]....
        /*09fc*/ 	.word	0x00024000


	//   ....[127]....
        /*0a00*/ 	.word	0x00024090


	//   ....[128]....
        /*0a04*/ 	.word	0x000240e0


	//   ....[129]....
        /*0a08*/ 	.word	0x00024140


	//   ....[130]....
        /*0a0c*/ 	.word	0x000241e0


	//   ....[131]....
        /*0a10*/ 	.word	0x00024270


	//   ....[132]....
        /*0a14*/ 	.word	0x000242c0


	//   ....[133]....
        /*0a18*/ 	.word	0x00024310


	//   ....[134]....
        /*0a1c*/ 	.word	0x000246c0


	//   ....[135]....
        /*0a20*/ 	.word	0x000249a0


	//   ....[136]....
        /*0a24*/ 	.word	0x00024b60


	//   ....[137]....
        /*0a28*/ 	.word	0x00024bb0


	//   ....[138]....
        /*0a2c*/ 	.word	0x00024c10


	//   ....[139]....
        /*0a30*/ 	.word	0x00024d00


	//   ....[140]....
        /*0a34*/ 	.word	0x00024d60


	//   ....[141]....
        /*0a38*/ 	.word	0x00024e50


	//   ....[142]....
        /*0a3c*/ 	.word	0x00024eb0


	//   ....[143]....
        /*0a40*/ 	.word	0x00024f80


	//   ....[144]....
        /*0a44*/ 	.word	0x000252b0


	//   ....[145]....
        /*0a48*/ 	.word	0x00025350


	//   ....[146]....
        /*0a4c*/ 	.word	0x000254f0


	//   ....[147]....
        /*0a50*/ 	.word	0x00025570


	//   ....[148]....
        /*0a54*/ 	.word	0x000255f0


	//   ....[149]....
        /*0a58*/ 	.word	0x00025670


	//   ....[150]....
        /*0a5c*/ 	.word	0x000256f0


	//   ....[151]....
        /*0a60*/ 	.word	0x00025780


	//   ....[152]....
        /*0a64*/ 	.word	0x00025820


	//   ....[153]....
        /*0a68*/ 	.word	0x000258d0


	//   ....[154]....
        /*0a6c*/ 	.word	0x00025950


	//   ....[155]....
        /*0a70*/ 	.word	0x000259d0


	//   ....[156]....
        /*0a74*/ 	.word	0x00025a50


	//   ....[157]....
        /*0a78*/ 	.word	0x00025ae0


	//   ....[158]....
        /*0a7c*/ 	.word	0x00025b60


	//   ....[159]....
        /*0a80*/ 	.word	0x00025c10


	//   ....[160]....
        /*0a84*/ 	.word	0x00025c60


	//   ....[161]....
        /*0a88*/ 	.word	0x00025d20


	//   ....[162]....
        /*0a8c*/ 	.word	0x00025e50


	//----- nvinfo : EIATTR_REG_RECONFIG
	.align		4
.L_859:
        /*0a90*/ 	.byte	0x01, 0x54
	.zero		2


	//----- nvinfo : EIATTR_SYSCALL_OFFSETS
	.align		4
        /*0a94*/ 	.byte	0x04, 0x46
        /*0a96*/ 	.short	(.L_861 - .L_860)


	//   ....[0]....
.L_860:
        /*0a98*/ 	.word	0x00002370


	//   ....[1]....
        /*0a9c*/ 	.word	0x000024c0


	//   ....[2]....
        /*0aa0*/ 	.word	0x00007da0


	//   ....[3]....
        /*0aa4*/ 	.word	0x000080c0


	//   ....[4]....
        /*0aa8*/ 	.word	0x0001dbe0


	//   ....[5]....
        /*0aac*/ 	.word	0x0001dd30


	//   ....[6]....
        /*0ab0*/ 	.word	0x0001de20


	//   ....[7]....
        /*0ab4*/ 	.word	0x0001e650


	//----- nvinfo : EIATTR_MBARRIER_INSTR_OFFSETS
	.align		4
.L_861:
        /*0ab8*/ 	.byte	0x04, 0x39
        /*0aba*/ 	.short	(.L_863 - .L_862)


	//   ....[0]....
.L_862:
        /*0abc*/ 	.word	0x000002d0
        /*0ac0*/ 	.word	0x000000ff
        /*0ac4*/ 	.word	0x00028c00
        /*0ac8*/ 	.short	0x0100
        /*0aca*/ 	.byte	0x08
	.zero		1


	//   ....[1]....
        /*0acc*/ 	.word	0x000002e0
        /*0ad0*/ 	.word	0x000000ff
        /*0ad4*/ 	.word	0x00028c20
        /*0ad8*/ 	.short	0x0100
        /*0ada*/ 	.byte	0x08
	.zero		1


	//   ....[2]....
        /*0adc*/ 	.word	0x00000390
        /*0ae0*/ 	.word	0x000000ff
        /*0ae4*/ 	.word	0x00028c30
        /*0ae8*/ 	.short	0x0100
        /*0aea*/ 	.byte	0x06
	.zero		1


	//   ....[3]....
        /*0aec*/ 	.word	0x000003a0
        /*0af0*/ 	.word	0x000000ff
        /*0af4*/ 	.word	0x00028c40
        /*0af8*/ 	.short	0x0100
        /*0afa*/ 	.byte	0x06
	.zero		1


	//   ....[4]....
        /*0afc*/ 	.word	0x000003b0
        /*0b00*/ 	.word	0x000000ff
        /*0b04*/ 	.word	0x00028c38
        /*0b08*/ 	.short	0x0100
        /*0b0a*/ 	.byte	0x06
	.zero		1


	//   ....[5]....
        /*0b0c*/ 	.word	0x000003c0
        /*0b10*/ 	.word	0x000000ff
        /*0b14*/ 	.word	0x00028c48
        /*0b18*/ 	.short	0x0100
        /*0b1a*/ 	.byte	0x06
	.zero		1


	//   ....[6]....
        /*0b1c*/ 	.word	0x000004f0
        /*0b20*/ 	.word	0x000000ff
        /*0b24*/ 	.word	0x00028c50
        /*0b28*/ 	.short	0x0100
        /*0b2a*/ 	.byte	0x08
	.zero		1


	//   ....[7]....
        /*0b2c*/ 	.word	0x00000500
        /*0b30*/ 	.word	0x000000ff
        /*0b34*/ 	.word	0x00028c60
        /*0b38*/ 	.short	0x0100
        /*0b3a*/ 	.byte	0x08
	.zero		1


	//   ....[8]....
        /*0b3c*/ 	.word	0x00000510
        /*0b40*/ 	.word	0x000000ff
        /*0b44*/ 	.word	0x00028c58
        /*0b48*/ 	.short	0x0100
        /*0b4a*/ 	.byte	0x08
	.zero		1


	//   ....[9]....
        /*0b4c*/ 	.word	0x00000520
        /*0b50*/ 	.word	0x000000ff
        /*0b54*/ 	.word	0x00028c68
        /*0b58*/ 	.short	0x0100
        /*0b5a*/ 	.byte	0x08
	.zero		1


	//   ....[10]....
        /*0b5c*/ 	.word	0x00000610
        /*0b60*/ 	.word	0x000000ff
        /*0b64*/ 	.word	0x00028c70
        /*0b68*/ 	.short	0x0100
        /*0b6a*/ 	.byte	0x06
	.zero		1


	//   ....[11]....
        /*0b6c*/ 	.word	0x00000620
        /*0b70*/ 	.word	0x000000ff
        /*0b74*/ 	.word	0x00028c80
        /*0b78*/ 	.short	0x0100
        /*0b7a*/ 	.byte	0x06
	.zero		1


	//   ....[12]....
        /*0b7c*/ 	.word	0x00000630
        /*0b80*/ 	.word	0x000000ff
        /*0b84*/ 	.word	0x00028c78
        /*0b88*/ 	.short	0x0100
        /*0b8a*/ 	.byte	0x06
	.zero		1


	//   ....[13]....
        /*0b8c*/ 	.word	0x00000640
        /*0b90*/ 	.word	0x000000ff
        /*0b94*/ 	.word	0x00028c88
        /*0b98*/ 	.short	0x0100
        /*0b9a*/ 	.byte	0x06
	.zero		1


	//   ....[14]....
        /*0b9c*/ 	.word	0x00000770
        /*0ba0*/ 	.word	0x000000ff
        /*0ba4*/ 	.word	0x00028c90
        /*0ba8*/ 	.short	0x0100
        /*0baa*/ 	.byte	0x08
	.zero		1


	//   ....[15]....
        /*0bac*/ 	.word	0x00000780
        /*0bb0*/ 	.word	0x000000ff
        /*0bb4*/ 	.word	0x00028ca0
        /*0bb8*/ 	.short	0x0100
        /*0bba*/ 	.byte	0x08
	.zero		1


	//   ....[16]....
        /*0bbc*/ 	.word	0x00000790
        /*0bc0*/ 	.word	0x000000ff
        /*0bc4*/ 	.word	0x00028c98
        /*0bc8*/ 	.short	0x0100
        /*0bca*/ 	.byte	0x08
	.zero		1


	//   ....[17]....
        /*0bcc*/ 	.word	0x000007a0
        /*0bd0*/ 	.word	0x000000ff
        /*0bd4*/ 	.word	0x00028ca8
        /*0bd8*/ 	.short	0x0100
        /*0bda*/ 	.byte	0x08
	.zero		1


	//   ....[18]....
        /*0bdc*/ 	.word	0x000008d0
        /*0be0*/ 	.word	0x000000ff
        /*0be4*/ 	.word	0x00028cb0
        /*0be8*/ 	.short	0x0100
        /*0bea*/ 	.byte	0x08
	.zero		1


	//   ....[19]....
        /*0bec*/ 	.word	0x000008e0
        /*0bf0*/ 	.word	0x000000ff
        /*0bf4*/ 	.word	0x00028cc0
        /*0bf8*/ 	.short	0x0100
        /*0bfa*/ 	.byte	0x08
	.zero		1


	//   ....[20]....
        /*0bfc*/ 	.word	0x000008f0
        /*0c00*/ 	.word	0x000000ff
        /*0c04*/ 	.word	0x00028cb8
        /*0c08*/ 	.short	0x0100
        /*0c0a*/ 	.byte	0x08
	.zero		1


	//   ....[21]....
        /*0c0c*/ 	.word	0x00000900
        /*0c10*/ 	.word	0x000000ff
        /*0c14*/ 	.word	0x00028cc8
        /*0c18*/ 	.short	0x0100
        /*0c1a*/ 	.byte	0x08
	.zero		1


	//   ....[22]....
        /*0c1c*/ 	.word	0x00003030
        /*0c20*/ 	.word	0x0000004a
        /*0c24*/ 	.word	0x00028c90
        /*0c28*/ 	.short	0x010a
        /*0c2a*/ 	.byte	0x3f
	.zero		1


	//   ....[23]....
        /*0c2c*/ 	.word	0x000039f0
        /*0c30*/ 	.word	0x0000004a
        /*0c34*/ 	.word	0x00028c90
        /*0c38*/ 	.short	0x010a
        /*0c3a*/ 	.byte	0x3f
	.zero		1


	//   ....[24]....
        /*0c3c*/ 	.word	0x00004290
        /*0c40*/ 	.word	0x0000004a
        /*0c44*/ 	.word	0x00028c90
        /*0c48*/ 	.short	0x010a
        /*0c4a*/ 	.byte	0x3f
	.zero		1


	//   ....[25]....
        /*0c4c*/ 	.word	0x00004490
        /*0c50*/ 	.word	0x00000004
        /*0c54*/ 	.word	0x00000000
        /*0c58*/ 	.short	0x0101
        /*0c5a*/ 	.byte	0x3f
	.zero		1


	//   ....[26]....
        /*0c5c*/ 	.word	0x000044d0
        /*0c60*/ 	.word	0x0000004a
        /*0c64*/ 	.word	0x00028cb0
        /*0c68*/ 	.short	0x010a
        /*0c6a*/ 	.byte	0x3f
	.zero		1


	//   ....[27]....
        /*0c6c*/ 	.word	0x00004b30
        /*0c70*/ 	.word	0x0000004a
        /*0c74*/ 	.word	0x00000000
        /*0c78*/ 	.short	0x0101
        /*0c7a*/ 	.byte	0x3f
	.zero		1


	//   ....[28]....
        /*0c7c*/ 	.word	0x000057d0
        /*0c80*/ 	.word	0x00000009
        /*0c84*/ 	.word	0x00028c50
        /*0c88*/ 	.short	0x010a
        /*0c8a*/ 	.byte	0x3f
	.zero		1


	//   ....[29]....
        /*0c8c*/ 	.word	0x00005b90
        /*0c90*/ 	.word	0x00000009
        /*0c94*/ 	.word	0x00000000
        /*0c98*/ 	.short	0x0101
        /*0c9a*/ 	.byte	0x3f
	.zero		1


	//   ....[30]....
        /*0c9c*/ 	.word	0x000064d0
        /*0ca0*/ 	.word	0x00000015
        /*0ca4*/ 	.word	0x00028c50
        /*0ca8*/ 	.short	0x010a
        /*0caa*/ 	.byte	0x3f
	.zero		1


	//   ....[31]....
        /*0cac*/ 	.word	0x00006520
        /*0cb0*/ 	.word	0x00000015
        /*0cb4*/ 	.word	0x00028c50
        /*0cb8*/ 	.short	0x010a
        /*0cba*/ 	.byte	0x3f
	.zero		1


	//   ....[32]....
        /*0cbc*/ 	.word	0x000067f0
        /*0cc0*/ 	.word	0x00000015
        /*0cc4*/ 	.word	0x00000000
        /*0cc8*/ 	.short	0x0101
        /*0cca*/ 	.byte	0x3f
	.zero		1


	//   ....[33]....
        /*0ccc*/ 	.word	0x00007e30
        /*0cd0*/ 	.word	0x00000002
        /*0cd4*/ 	.word	0x00028c00
        /*0cd8*/ 	.short	0x010a
        /*0cda*/ 	.byte	0x3f
	.zero		1


	//   ....[34]....
        /*0cdc*/ 	.word	0x00007e80
        /*0ce0*/ 	.word	0x00000002
        /*0ce4*/ 	.word	0x00028c00
        /*0ce8*/ 	.short	0x010a
        /*0cea*/ 	.byte	0x3f
	.zero		1


	//   ....[35]....
        /*0cec*/ 	.word	0x00008940
        /*0cf0*/ 	.word	0x00000002
        /*0cf4*/ 	.word	0x00028c00
        /*0cf8*/ 	.short	0x010a
        /*0cfa*/ 	.byte	0x3f
	.zero		1


	//   ....[36]....
        /*0cfc*/ 	.word	0x00009d20
        /*0d00*/ 	.word	0x00000002
        /*0d04*/ 	.word	0x00028c00
        /*0d08*/ 	.short	0x010a
        /*0d0a*/ 	.byte	0x3f
	.zero		1


	//   ....[37]....
        /*0d0c*/ 	.word	0x0000aba0
        /*0d10*/ 	.word	0x0000000c
        /*0d14*/ 	.word	0x00028c30
        /*0d18*/ 	.short	0x010a
        /*0d1a*/ 	.byte	0x3f
	.zero		1


	//   ....[38]....
        /*0d1c*/ 	.word	0x0000ac30
        /*0d20*/ 	.word	0x0000000c
        /*0d24*/ 	.word	0x00028c30
        /*0d28*/ 	.short	0x010a
        /*0d2a*/ 	.byte	0x3f
	.zero		1


	//   ....[39]....
        /*0d2c*/ 	.word	0x0000b350
        /*0d30*/ 	.word	0x00000003
        /*0d34*/ 	.word	0x00000000
        /*0d38*/ 	.short	0x0101
        /*0d3a*/ 	.byte	0x3f
	.zero		1


	//   ....[40]....
        /*0d3c*/ 	.word	0x0000cb70
        /*0d40*/ 	.word	0x0000000c
        /*0d44*/ 	.word	0x00028c50
        /*0d48*/ 	.short	0x010a
        /*0d4a*/ 	.byte	0x3f
	.zero		1


	//   ....[41]....
        /*0d4c*/ 	.word	0x0000cc30
        /*0d50*/ 	.word	0x0000000c
        /*0d54*/ 	.word	0x00028c50
        /*0d58*/ 	.short	0x010a
        /*0d5a*/ 	.byte	0x3f
	.zero		1


	//   ....[42]....
        /*0d5c*/ 	.word	0x0000cf50
        /*0d60*/ 	.word	0x0000000c
        /*0d64*/ 	.word	0x00000000
        /*0d68*/ 	.short	0x0101
        /*0d6a*/ 	.byte	0x3f
	.zero		1


	//   ....[43]....
        /*0d6c*/ 	.word	0x0000d1e0
        /*0d70*/ 	.word	0x000000d7
        /*0d74*/ 	.word	0x00028c30
        /*0d78*/ 	.short	0x010a
        /*0d7a*/ 	.byte	0x3f
	.zero		1


	//   ....[44]....
        /*0d7c*/ 	.word	0x0000d250
        /*0d80*/ 	.word	0x000000d7
        /*0d84*/ 	.word	0x00028c30
        /*0d88*/ 	.short	0x010a
        /*0d8a*/ 	.byte	0x3f
	.zero		1


	//   ....[45]....
        /*0d8c*/ 	.word	0x0000d770
        /*0d90*/ 	.word	0x00000014
        /*0d94*/ 	.word	0x00000000
        /*0d98*/ 	.short	0x0101
        /*0d9a*/ 	.byte	0x3f
	.zero		1


	//   ....[46]....
        /*0d9c*/ 	.word	0x0000f630
        /*0da0*/ 	.word	0x000000d7
        /*0da4*/ 	.word	0x00028c50
        /*0da8*/ 	.short	0x010a
        /*0daa*/ 	.byte	0x3f
	.zero		1


	//   ....[47]....
        /*0dac*/ 	.word	0x0000f680
        /*0db0*/ 	.word	0x000000d7
        /*0db4*/ 	.word	0x00028c50
        /*0db8*/ 	.short	0x010a
        /*0dba*/ 	.byte	0x3f
	.zero		1


	//   ....[48]....
        /*0dbc*/ 	.word	0x0000f980
        /*0dc0*/ 	.word	0x000000d7
        /*0dc4*/ 	.word	0x00000000
        /*0dc8*/ 	.short	0x0101
        /*0dca*/ 	.byte	0x3f
	.zero		1


	//   ....[49]....
        /*0dcc*/ 	.word	0x0000fd80
        /*0dd0*/ 	.word	0x0000000c
        /*0dd4*/ 	.word	0x00028c30
        /*0dd8*/ 	.short	0x010a
        /*0dda*/ 	.byte	0x3f
	.zero		1


	//   ....[50]....
        /*0ddc*/ 	.word	0x0000fdf0
        /*0de0*/ 	.word	0x0000000c
        /*0de4*/ 	.word	0x00028c30
        /*0de8*/ 	.short	0x010a
        /*0dea*/ 	.byte	0x3f
	.zero		1


	//   ....[51]....
        /*0dec*/ 	.word	0x00010900
        /*0df0*/ 	.word	0x0000000f
        /*0df4*/ 	.word	0x00000000
        /*0df8*/ 	.short	0x0101
        /*0dfa*/ 	.byte	0x3f
	.zero		1


	//   ....[52]....
        /*0dfc*/ 	.word	0x00011760
        /*0e00*/ 	.word	0x0000000c
        /*0e04*/ 	.word	0x00028c50
        /*0e08*/ 	.short	0x010a
        /*0e0a*/ 	.byte	0x3f
	.zero		1


	//   ....[53]....
        /*0e0c*/ 	.word	0x000117b0
        /*0e10*/ 	.word	0x0000000c
        /*0e14*/ 	.word	0x00028c50
        /*0e18*/ 	.short	0x010a
        /*0e1a*/ 	.byte	0x3f
	.zero		1


	//   ....[54]....
        /*0e1c*/ 	.word	0x00011a90
        /*0e20*/ 	.word	0x0000000c
        /*0e24*/ 	.word	0x00000000
        /*0e28*/ 	.short	0x0101
        /*0e2a*/ 	.byte	0x3f
	.zero		1


	//   ....[55]....
        /*0e2c*/ 	.word	0x00011bd0
        /*0e30*/ 	.word	0x000000ce
        /*0e34*/ 	.word	0x00028c30
        /*0e38*/ 	.short	0x010a
        /*0e3a*/ 	.byte	0x3f
	.zero		1


	//   ....[56]....
        /*0e3c*/ 	.word	0x00011c40
        /*0e40*/ 	.word	0x000000ce
        /*0e44*/ 	.word	0x00028c30
        /*0e48*/ 	.short	0x010a
        /*0e4a*/ 	.byte	0x3f
	.zero		1


	//   ....[57]....
        /*0e4c*/ 	.word	0x00012160
        /*0e50*/ 	.word	0x0000000e
        /*0e54*/ 	.word	0x00000000
        /*0e58*/ 	.short	0x0101
        /*0e5a*/ 	.byte	0x3f
	.zero		1


	//   ....[58]....
        /*0e5c*/ 	.word	0x00014050
        /*0e60*/ 	.word	0x000000ce
        /*0e64*/ 	.word	0x00028c50
        /*0e68*/ 	.short	0x010a
        /*0e6a*/ 	.byte	0x3f
	.zero		1


	//   ....[59]....
        /*0e6c*/ 	.word	0x000140a0
        /*0e70*/ 	.word	0x000000ce
        /*0e74*/ 	.word	0x00028c50
        /*0e78*/ 	.short	0x010a
        /*0e7a*/ 	.byte	0x3f
	.zero		1


	//   ....[60]....
        /*0e7c*/ 	.word	0x000143a0
        /*0e80*/ 	.word	0x000000ce
        /*0e84*/ 	.word	0x00000000
        /*0e88*/ 	.short	0x0101
        /*0e8a*/ 	.byte	0x3f
	.zero		1


	//   ....[61]....
        /*0e8c*/ 	.word	0x00016bc0
        /*0e90*/ 	.word	0x00000008
        /*0e94*/ 	.word	0x00000000
        /*0e98*/ 	.short	0x0101
        /*0e9a*/ 	.byte	0x3f
	.zero		1


	//   ....[62]....
        /*0e9c*/ 	.word	0x00017880
        /*0ea0*/ 	.word	0x00000008
        /*0ea4*/ 	.word	0x00000000
        /*0ea8*/ 	.short	0x0101
        /*0eaa*/ 	.byte	0x3f
	.zero		1


	//   ....[63]....
        /*0eac*/ 	.word	0x0001b920
        /*0eb0*/ 	.word	0x00000012
        /*0eb4*/ 	.word	0x00028c20
        /*0eb8*/ 	.short	0x010a
        /*0eba*/ 	.byte	0x3f
	.zero		1


	//   ....[64]....
        /*0ebc*/ 	.word	0x0001b9f0
        /*0ec0*/ 	.word	0x00000007
        /*0ec4*/ 	.word	0x00028ca0
        /*0ec8*/ 	.short	0x010a
        /*0eca*/ 	.byte	0x3f
	.zero		1


	//   ....[65]....
        /*0ecc*/ 	.word	0x0001bc30
        /*0ed0*/ 	.word	0x00000007
        /*0ed4*/ 	.word	0x00028cc0
        /*0ed8*/ 	.short	0x010a
        /*0eda*/ 	.byte	0x3f
	.zero		1


	//   ....[66]....
        /*0edc*/ 	.word	0x0001c690
        /*0ee0*/ 	.word	0x00000006
        /*0ee4*/ 	.word	0x00028ca0
        /*0ee8*/ 	.short	0x010a
        /*0eea*/ 	.byte	0x3f
	.zero		1


	//   ....[67]....
        /*0eec*/ 	.word	0x0001c8c0
        /*0ef0*/ 	.word	0x00000006
        /*0ef4*/ 	.word	0x00028cc0
        /*0ef8*/ 	.short	0x010a
        /*0efa*/ 	.byte	0x3f
	.zero		1


	//   ....[68]....
        /*0efc*/ 	.word	0x0001e220
        /*0f00*/ 	.word	0x00000000
        /*0f04*/ 	.word	0x00028c40
        /*0f08*/ 	.short	0x010a
        /*0f0a*/ 	.byte	0x3f
	.zero		1


	//   ....[69]....
        /*0f0c*/ 	.word	0x0001ecf0
        /*0f10*/ 	.word	0x00000012
        /*0f14*/ 	.word	0x00028c00
        /*0f18*/ 	.short	0x0107
        /*0f1a*/ 	.byte	0x3f
	.zero		1


	//   ....[70]....
        /*0f1c*/ 	.word	0x0001ede0
        /*0f20*/ 	.word	0x00000012
        /*0f24*/ 	.word	0x00028c00
        /*0f28*/ 	.short	0x0101
        /*0f2a*/ 	.byte	0x3f
	.zero		1


	//   ....[71]....
        /*0f2c*/ 	.word	0x0001ee00
        /*0f30*/ 	.word	0x00000012
        /*0f34*/ 	.word	0x00028c20
        /*0f38*/ 	.short	0x010a
        /*0f3a*/ 	.byte	0x3f
	.zero		1


	//   ....[72]....
        /*0f3c*/ 	.word	0x0001eee0
        /*0f40*/ 	.word	0x00000000
        /*0f44*/ 	.word	0x00028c60
        /*0f48*/ 	.short	0x010a
        /*0f4a*/ 	.byte	0x3f
	.zero		1


	//   ....[73]....
        /*0f4c*/ 	.word	0x0001fbb0
        /*0f50*/ 	.word	0x00000002
        /*0f54*/ 	.word	0x00028c40
        /*0f58*/ 	.short	0x010a
        /*0f5a*/ 	.byte	0x3f
	.zero		1


	//   ....[74]....
        /*0f5c*/ 	.word	0x0001fe00
        /*0f60*/ 	.word	0x00000002
        /*0f64*/ 	.word	0x00028c60
        /*0f68*/ 	.short	0x010a
        /*0f6a*/ 	.byte	0x3f
	.zero		1


	//   ....[75]....
        /*0f6c*/ 	.word	0x000209a0
        /*0f70*/ 	.word	0x00000002
        /*0f74*/ 	.word	0x00028c40
        /*0f78*/ 	.short	0x010a
        /*0f7a*/ 	.byte	0x3f
	.zero		1


	//   ....[76]....
        /*0f7c*/ 	.word	0x00020bf0
        /*0f80*/ 	.word	0x00000002
        /*0f84*/ 	.word	0x00028c60
        /*0f88*/ 	.short	0x010a
        /*0f8a*/ 	.byte	0x3f
	.zero		1


	//   ....[77]....
        /*0f8c*/ 	.word	0x00021730
        /*0f90*/ 	.word	0x00000003
        /*0f94*/ 	.word	0x00028c40
        /*0f98*/ 	.short	0x010a
        /*0f9a*/ 	.byte	0x3f
	.zero		1


	//   ....[78]....
        /*0f9c*/ 	.word	0x00021980
        /*0fa0*/ 	.word	0x00000003
        /*0fa4*/ 	.word	0x00028c60
        /*0fa8*/ 	.short	0x010a
        /*0faa*/ 	.byte	0x3f
	.zero		1


	//   ....[79]....
        /*0fac*/ 	.word	0x000236e0
        /*0fb0*/ 	.word	0x00000000
        /*0fb4*/ 	.word	0x00028c20
        /*0fb8*/ 	.short	0x010a
        /*0fba*/ 	.byte	0x3f
	.zero		1


	//   ....[80]....
        /*0fbc*/ 	.word	0x000238c0
        /*0fc0*/ 	.word	0x00000006
        /*0fc4*/ 	.word	0x00000000
        /*0fc8*/ 	.short	0x010a
        /*0fca*/ 	.byte	0x3f
	.zero		1


	//   ....[81]....
        /*0fcc*/ 	.word	0x000238f0
        /*0fd0*/ 	.word	0x00000007
        /*0fd4*/ 	.word	0x00000000
        /*0fd8*/ 	.short	0x010a
        /*0fda*/ 	.byte	0x3f
	.zero		1


	//   ....[82]....
        /*0fdc*/ 	.word	0x00023950
        /*0fe0*/ 	.word	0x00000004
        /*0fe4*/ 	.word	0x00000000
        /*0fe8*/ 	.short	0x010a
        /*0fea*/ 	.byte	0x3f
	.zero		1


	//   ....[83]....
        /*0fec*/ 	.word	0x00023980
        /*0ff0*/ 	.word	0x00000003
        /*0ff4*/ 	.word	0x00000000
        /*0ff8*/ 	.short	0x010a
        /*0ffa*/ 	.byte	0x3f
	.zero		1


	//   ....[84]....
        /*0ffc*/ 	.word	0x000239e0
        /*1000*/ 	.word	0x0000004a
        /*1004*/ 	.word	0x00028c90
        /*1008*/ 	.short	0x010a
        /*100a*/ 	.byte	0x3f
	.zero		1


	//   ....[85]....
        /*100c*/ 	.word	0x00023a30
        /*1010*/ 	.word	0x0000004a
        /*1014*/ 	.word	0x00028c90
        /*1018*/ 	.short	0x010a
        /*101a*/ 	.byte	0x3f
	.zero		1


	//   ....[86]....
        /*101c*/ 	.word	0x00023a80
        /*1020*/ 	.word	0x0000004a
        /*1024*/ 	.word	0x00028c90
        /*1028*/ 	.short	0x010a
        /*102a*/ 	.byte	0x3f
	.zero		1


	//   ....[87]....
        /*102c*/ 	.word	0x00023ad0
        /*1030*/ 	.word	0x0000004a
        /*1034*/ 	.word	0x00028cb0
        /*1038*/ 	.short	0x010a
        /*103a*/ 	.byte	0x3f
	.zero		1


	//   ....[88]....
        /*103c*/ 	.word	0x00023b20
        /*1040*/ 	.word	0x00000009
        /*1044*/ 	.word	0x00028c50
        /*1048*/ 	.short	0x010a
        /*104a*/ 	.byte	0x3f
	.zero		1


	//   ....[89]....
        /*104c*/ 	.word	0x00023b70
        /*1050*/ 	.word	0x00000015
        /*1054*/ 	.word	0x00028c50
        /*1058*/ 	.short	0x010a
        /*105a*/ 	.byte	0x3f
	.zero		1


	//   ....[90]....
        /*105c*/ 	.word	0x00023f50
        /*1060*/ 	.word	0x00000002
        /*1064*/ 	.word	0x00028c00
        /*1068*/ 	.short	0x010a
        /*106a*/ 	.byte	0x3f
	.zero		1


	//   ....[91]....
        /*106c*/ 	.word	0x00024360
        /*1070*/ 	.word	0x00000002
        /*1074*/ 	.word	0x00028c00
        /*1078*/ 	.short	0x010a
        /*107a*/ 	.byte	0x3f
	.zero		1


	//   ....[92]....
        /*107c*/ 	.word	0x000243b0
        /*1080*/ 	.word	0x0000000c
        /*1084*/ 	.word	0x00028c30
        /*1088*/ 	.short	0x010a
        /*108a*/ 	.byte	0x3f
	.zero		1


	//   ....[93]....
        /*108c*/ 	.word	0x00024400
        /*1090*/ 	.word	0x0000000c
        /*1094*/ 	.word	0x00028c50
        /*1098*/ 	.short	0x010a
        /*109a*/ 	.byte	0x3f
	.zero		1


	//   ....[94]....
        /*109c*/ 	.word	0x00024450
        /*10a0*/ 	.word	0x000000d7
        /*10a4*/ 	.word	0x00028c30
        /*10a8*/ 	.short	0x010a
        /*10aa*/ 	.byte	0x3f
	.zero		1


	//   ....[95]....
        /*10ac*/ 	.word	0x000244a0
        /*10b0*/ 	.word	0x000000d7
        /*10b4*/ 	.word	0x00028c50
        /*10b8*/ 	.short	0x010a
        /*10ba*/ 	.byte	0x3f
	.zero		1


	//   ....[96]....
        /*10bc*/ 	.word	0x000244f0
        /*10c0*/ 	.word	0x0000000c
        /*10c4*/ 	.word	0x00028c30
        /*10c8*/ 	.short	0x010a
        /*10ca*/ 	.byte	0x3f
	.zero		1


	//   ....[97]....
        /*10cc*/ 	.word	0x00024540
        /*10d0*/ 	.word	0x0000000c
        /*10d4*/ 	.word	0x00028c50
        /*10d8*/ 	.short	0x010a
        /*10da*/ 	.byte	0x3f
	.zero		1


	//   ....[98]....
        /*10dc*/ 	.word	0x00024590
        /*10e0*/ 	.word	0x000000ce
        /*10e4*/ 	.word	0x00028c30
        /*10e8*/ 	.short	0x010a
        /*10ea*/ 	.byte	0x3f
	.zero		1


	//   ....[99]....
        /*10ec*/ 	.word	0x000245e0
        /*10f0*/ 	.word	0x000000ce
        /*10f4*/ 	.word	0x00028c50
        /*10f8*/ 	.short	0x010a
        /*10fa*/ 	.byte	0x3f
	.zero		1


	//   ....[100]....
        /*10fc*/ 	.word	0x00024780
        /*1100*/ 	.word	0x00000012
        /*1104*/ 	.word	0x00028c20
        /*1108*/ 	.short	0x010a
        /*110a*/ 	.byte	0x3f
	.zero		1


	//   ....[101]....
        /*110c*/ 	.word	0x000247d0
        /*1110*/ 	.word	0x00000007
        /*1114*/ 	.word	0x00028ca0
        /*1118*/ 	.short	0x010a
        /*111a*/ 	.byte	0x3f
	.zero		1


	//   ....[102]....
        /*111c*/ 	.word	0x00024820
        /*1120*/ 	.word	0x00000007
        /*1124*/ 	.word	0x00028cc0
        /*1128*/ 	.short	0x010a
        /*112a*/ 	.byte	0x3f
	.zero		1


	//   ....[103]....
        /*112c*/ 	.word	0x00024870
        /*1130*/ 	.word	0x00000006
        /*1134*/ 	.word	0x00028ca0
        /*1138*/ 	.short	0x010a
        /*113a*/ 	.byte	0x3f
	.zero		1


	//   ....[104]....
        /*113c*/ 	.word	0x000248c0
        /*1140*/ 	.word	0x00000006
        /*1144*/ 	.word	0x00028cc0
        /*1148*/ 	.short	0x010a
        /*114a*/ 	.byte	0x3f
	.zero		1


	//   ....[105]....
        /*114c*/ 	.word	0x00024a60
        /*1150*/ 	.word	0x00000000
        /*1154*/ 	.word	0x00028c40
        /*1158*/ 	.short	0x010a
        /*115a*/ 	.byte	0x3f
	.zero		1


	//   ....[106]....
        /*115c*/ 	.word	0x00024fc0
        /*1160*/ 	.word	0x00000012
        /*1164*/ 	.word	0x00028c20
        /*1168*/ 	.short	0x010a
        /*116a*/ 	.byte	0x3f
	.zero		1


	//   ....[107]....
        /*116c*/ 	.word	0x00025010
        /*1170*/ 	.word	0x00000000
        /*1174*/ 	.word	0x00028c60
        /*1178*/ 	.short	0x010a
        /*117a*/ 	.byte	0x3f
	.zero		1


	//   ....[108]....
        /*117c*/ 	.word	0x00025060
        /*1180*/ 	.word	0x00000002
        /*1184*/ 	.word	0x00028c40
        /*1188*/ 	.short	0x010a
        /*118a*/ 	.byte	0x3f
	.zero		1


	//   ....[109]....
        /*118c*/ 	.word	0x000250b0
        /*1190*/ 	.word	0x00000002
        /*1194*/ 	.word	0x00028c60
        /*1198*/ 	.short	0x010a
        /*119a*/ 	.byte	0x3f
	.zero		1


	//   ....[110]....
        /*119c*/ 	.word	0x00025100
        /*11a0*/ 	.word	0x00000002
        /*11a4*/ 	.word	0x00028c40
        /*11a8*/ 	.short	0x010a
        /*11aa*/ 	.byte	0x3f
	.zero		1


	//   ....[111]....
        /*11ac*/ 	.word	0x00025150
        /*11b0*/ 	.word	0x00000002
        /*11b4*/ 	.word	0x00028c60
        /*11b8*/ 	.short	0x010a
        /*11ba*/ 	.byte	0x3f
	.zero		1


	//   ....[112]....
        /*11bc*/ 	.word	0x000251a0
        /*11c0*/ 	.word	0x00000003
        /*11c4*/ 	.word	0x00028c40
        /*11c8*/ 	.short	0x010a
        /*11ca*/ 	.byte	0x3f
	.zero		1


	//   ....[113]....
        /*11cc*/ 	.word	0x000251f0
        /*11d0*/ 	.word	0x00000003
        /*11d4*/ 	.word	0x00028c60
        /*11d8*/ 	.short	0x010a
        /*11da*/ 	.byte	0x3f
	.zero		1


	//   ....[114]....
        /*11dc*/ 	.word	0x00025d70
        /*11e0*/ 	.word	0x00000000
        /*11e4*/ 	.word	0x00028c20
        /*11e8*/ 	.short	0x010a
        /*11ea*/ 	.byte	0x3f
	.zero		1


	//   ....[115]....
        /*11ec*/ 	.word	0x00025f10
        /*11f0*/ 	.word	0x00000006
        /*11f4*/ 	.word	0x00000000
        /*11f8*/ 	.short	0x010a
        /*11fa*/ 	.byte	0x3f
	.zero		1


	//   ....[116]....
        /*11fc*/ 	.word	0x00025f60
        /*1200*/ 	.word	0x00000007
        /*1204*/ 	.word	0x00000000
        /*1208*/ 	.short	0x010a
        /*120a*/ 	.byte	0x3f
	.zero		1


	//   ....[117]....
        /*120c*/ 	.word	0x00025fb0
        /*1210*/ 	.word	0x00000004
        /*1214*/ 	.word	0x00000000
        /*1218*/ 	.short	0x010a
        /*121a*/ 	.byte	0x3f
	.zero		1


	//----- nvinfo : EIATTR_NUM_MBARRIERS
	.align		4
.L_863:
        /*121c*/ 	.byte	0x03, 0x38
        /*121e*/ 	.short	0x0016


	//----- nvinfo : EIATTR_EXIT_INSTR_OFFSETS
	.align		4
        /*1220*/ 	.byte	0x04, 0x1c
        /*1222*/ 	.short	(.L_865 - .L_864)


	//   ....[0]....
.L_864:
        /*1224*/ 	.word	0x000239d0


	//----- nvinfo : EIATTR_MAX_THREADS
	.align		4
.L_865:
        /*1228*/ 	.byte	0x04, 0x05
        /*122a*/ 	.short	(.L_867 - .L_866)
.L_866:
        /*122c*/ 	.word	0x00000180
        /*1230*/ 	.word	0x00000001
        /*1234*/ 	.word	0x00000001


	//----- nvinfo : EIATTR_CRS_STACK_SIZE
	.align		4
.L_867:
        /*1238*/ 	.byte	0x04, 0x1e
        /*123a*/ 	.short	(.L_869 - .L_868)
.L_868:
        /*123c*/ 	.word	0x00000000


	//----- nvinfo : EIATTR_CBANK_PARAM_SIZE
	.align		4
.L_869:
        /*1240*/ 	.byte	0x03, 0x19
        /*1242*/ 	.short	0x0af0


	//----- nvinfo : EIATTR_PARAM_CBANK
	.align		4
        /*1244*/ 	.byte	0x04, 0x0a
        /*1246*/ 	.short	(.L_871 - .L_870)
	.align		4
.L_870:
        /*1248*/ 	.word	index@(.nv.constant0._ZN7cutlass13device_kernelIN5flash11enable_sm90INS1_16FlashAttnFwdSm90INS1_25CollectiveMainloopFwdSm90ILi2EN4cute5tupleIJNS5_1CILi1EEES8_S8_EEENS6_IJNS7_ILi64EEESA_SA_EEELi512ENS_6half_tEfNS_4arch4Sm90ELb0ELb1ELb1ELb1ELb0ELb1ELb0ELb0ELb0ELb1ELb1ELb0EEENS1_21CollectiveEpilogueFwdINS6_IJSA_NS7_ILi512EEESA_EEES9_SC_SE_Li256ELb1ELb1ELb1ELb0EEENS1_36VarlenDynamicPersistentTileSchedulerILi64ELi64ELi256ELi128ELb1ELb1ELb1ELb1ELb0ELb1EEEEEEEEEvNT_6ParamsE)
        /*124c*/ 	.short	0x0210
        /*124e*/ 	.short	0x0af0


	//----- nvinfo : EIATTR_SW_WAR
	.align		4
.L_871:
        /*1250*/ 	.byte	0x04, 0x36
        /*1252*/ 	.short	(.L_873 - .L_872)
.L_872:
        /*1254*/ 	.word	0x00000008
.L_873:


//--------------------- .nv.info._ZN7cutlass13device_kernelIN5flash11enable_sm90INS1_16FlashAttnFwdSm90INS1_25CollectiveMainloopFwdSm90ILi2EN4cute5tupleIJNS5_1CILi1EEES8_S8_EEENS6_IJNS7_ILi64EEESA_SA_EEELi512ENS_6half_tEfNS_4arch4Sm90ELb0ELb1ELb1ELb1ELb0ELb0ELb1ELb0ELb0ELb1ELb1ELb0EEENS1_21CollectiveEpilogueFwdINS6_IJSA_NS7_ILi512EEESA_EEES9_SC_SE_Li256ELb1ELb1ELb1ELb0EEENS1_36VarlenDynamicPersistentTileSchedulerILi64ELi64ELi256ELi128ELb1ELb1ELb1ELb1ELb0ELb1EEEEEEEEEvNT_6ParamsE --------------------------
	.section	.nv.info._ZN7cutlass13device_kernelIN5flash11enable_sm90INS1_16FlashAttnFwdSm90INS1_25CollectiveMainloopFwdSm90ILi2EN4cute5tupleIJNS5_1CILi1EEES8_S8_EEENS6_IJNS7_ILi64EEESA_SA_EEELi512ENS_6half_tEfNS_4arch4Sm90ELb0ELb1ELb1ELb1ELb0ELb0ELb1ELb0ELb0ELb1ELb1ELb0EEENS1_21CollectiveEpilogueFwdINS6_IJSA_NS7_ILi512EEESA_EEES9_SC_SE_Li256ELb1ELb1ELb1ELb0EEENS1_36VarlenDynamicPersistentTileSchedulerILi64ELi64ELi256ELi128ELb1ELb1ELb1ELb1ELb0ELb1EEEEEEEEEvNT_6ParamsE,"",@"SHT_CUDA_INFO"
	.sectionflags	@""
	.align	4


	//----- nvinfo : EIATTR_CUDA_API_VERSION
	.align		4
        /*0000*/ 	.byte	0x04, 0x37
        /*0002*/ 	.short	(.L_875 - .L_874)
.L_874:
        /*0004*/ 	.word	0x00000082


	//----- nvinfo : EIATTR_KPARAM_INFO
	.align		4
.L_875:
        /*0008*/ 	.byte	0x04, 0x17
        /*000a*/ 	.short	(.L_877 - .L_876)
.L_876:
        /*000c*/ 	.word	0x00000000
        /*0010*/ 	.short	0x0000
        /*0012*/ 	.short	0x0070
        /*0014*/ 	.byte	0x00, 0xf0, 0x01, 0x2e


	//----- nvinfo : EIATTR_SPARSE_MMA_MASK
	.align		4
.L_877:
        /*0018*/ 	.byte	0x03, 0x50
        /*001a*/ 	.short	0x0000


	//----- nvinfo : EIATTR_MAXREG_COUNT
	.align		4
        /*001c*/ 	.byte	0x03, 0x1b
        /*001e*/ 	.short	0x00a8


	//----- nvinfo : EIATTR_NUM_BARRIERS
	.align		4
        /*0020*/ 	.byte	0x02, 0x4c
        /*0022*/ 	.byte	0x10
	.zero		1


	//----- nvinfo : EIATTR_EXTERNS
	.align		4
        /*0024*/ 	.byte	0x04, 0x0f
        /*0026*/ 	.short	(.L_879 - .L_878)


	//   ....[0]....
	.align		4
.L_878:
        /*0028*/ 	.word	index@(__assertfail)


	//----- nvinfo : EIATTR_ANNOTATIONS
	.align		4
.L_879:
        /*002c*/ 	.byte	0x04, 0x55
        /*002e*/ 	.short	(.L_881 - .L_880)


	//   ....[0]....
.L_880:
        /* <DEDUP_REMOVED lines=110> */


	//----- nvinfo : EIATTR_MERCURY_ISA_VERSION
	.align		4
.L_881:
        /*0700*/ 	.byte	0x03, 0x5f
        /*0702*/ 	.short	0x0101


	//----- nvinfo : EIATTR_UNUSED_LOAD_BYTE_OFFSET
	.align		4
        /*0704*/ 	.byte	0x04, 0x44
        /*0706*/ 	.short	(.L_883 - .L_882)


	//   ....[0]....
.L_882:
        /*0708*/ 	.word	0x00000b30
        /*070c*/ 	.word	0x0000fff0


	//   ....[1]....
        /*0710*/ 	.word	0x00027c20
        /*0714*/ 	.word	0x0000fff0


	//----- nvinfo : EIATTR_INT_WARP_WIDE_INSTR_OFFSETS
	.align		4
.L_883:
        /*0718*/ 	.byte	0x04, 0x31
        /*071a*/ 	.short	(.L_885 - .L_884)


	//   ....[0]....
.L_884:
        /*071c*/ 	.word	0x00000160


	//   ....[1]....
        /*0720*/ 	.word	0x00000200


	//   ....[2]....
        /*0724*/ 	.word	0x00000210


	//   ....[3]....
        /*0728*/ 	.word	0x00000280


	//   ....[4]....
        /*072c*/ 	.word	0x0002e8a0


	//   ....[5]....
        /*0730*/ 	.word	0x0002e900


	//   ....[6]....
        /*0734*/ 	.word	0x000342c0


	//   ....[7]....
        /*0738*/ 	.word	0x00034350


	//----- nvinfo : EIATTR_COOP_GROUP_MASK_REGIDS
	.align		4
.L_885:
        /*073c*/ 	.byte	0x04, 0x29
        /*073e*/ 	.short	(.L_887 - .L_886)


	//   ....[0]....
.L_886:
        /*0740*/ 	.word	0xffffffff


	//   ....[1]....
        /*0744*/ 	.word	0xffffffff


	//   ....[2]....
        /*0748*/ 	.word	0xffffffff


	//   ....[3]....
        /*074c*/ 	.word	0xffffffff


	//   ....[4]....
        /*0750*/ 	.word	0xffffffff


	//   ....[5]....
        /*0754*/ 	.word	0xffffffff


	//   ....[6]....
        /*0758*/ 	.word	0xffffffff


	//   ....[7]....
        /*075c*/ 	.word	0xffffffff


	//   ....[8]....
        /*0760*/ 	.word	0xffffffff


	//   ....[9]....
        /*0764*/ 	.word	0xffffffff


	//   ....[10]....
        /*0768*/ 	.word	0xffffffff


	//   ....[11]....
        /*076c*/ 	.word	0xffffffff


	//   ....[12]....
        /*0770*/ 	.word	0xffffffff


	//   ....[13]....
        /*0774*/ 	.word	0xffffffff


	//   ....[14]....
        /*0778*/ 	.word	0xffffffff


	//   ....[15]....
        /*077c*/ 	.word	0xffffffff


	//   ....[16]....
        /*0780*/ 	.word	0xffffffff


	//   ....[17]....
        /*0784*/ 	.word	0xffffffff


	//   ....[18]....
        /*0788*/ 	.word	0xffffffff


	//   ....[19]....
        /*078c*/ 	.word	0xffffffff


	//   ....[20]....
        /*0790*/ 	.word	0xffffffff


	//   ....[21]....
        /*0794*/ 	.word	0xffffffff


	//   ....[22]....
        /*0798*/ 	.word	0xffffffff


	//   ....[23]....
        /*079c*/ 	.word	0xffffffff


	//   ....[24]....
        /*07a0*/ 	.word	0xffffffff


	//   ....[25]....
        /*07a4*/ 	.word	0xffffffff


	//   ....[26]....
        /*07a8*/ 	.word	0xffffffff


	//   ....[27]....
        /*07ac*/ 	.word	0xffffffff


	//   ....[28]....
        /*07b0*/ 	.word	0xffffffff


	//   ....[29]....
        /*07b4*/ 	.word	0xffffffff


	//   ....[30]....
        /*07b8*/ 	.word	0xffffffff


	//   ....[31]....
        /*07bc*/ 	.word	0xffffffff


	//   ....[32]....
        /*07c0*/ 	.word	0xffffffff


	//   ....[33]....
        /*07c4*/ 	.word	0xffffffff


	//   ....[34]....
        /*07c8*/ 	.word	0xffffffff


	//   ....[35]....
        /*07cc*/ 	.word	0xffffffff


	//   ....[36]....
        /*07d0*/ 	.word	0xffffffff


	//   ....[37]....
        /*07d4*/ 	.word	0xffffffff


	//   ....[38]....
        /*07d8*/ 	.word	0xffffffff


	//   ....[39]....
        /*07dc*/ 	.word	0xffffffff


	//   ....[40]....
        /*07e0*/ 	.word	0xffffffff


	//   ....[41]....
        /*07e4*/ 	.word	0xffffffff


	//   ....[42]....
        /*07e8*/ 	.word	0xffffffff


	//   ....[43]....
        /*07ec*/ 	.word	0xffffffff


	//   ....[44]....
        /*07f0*/ 	.word	0xffffffff


	//   ....[45]....
        /*07f4*/ 	.word	0xffffffff


	//   ....[46]....
        /*07f8*/ 	.word	0xffffffff


	//   ....[47]....
        /*07fc*/ 	.word	0xffffffff


	//   ....[48]....
        /*0800*/ 	.word	0xffffffff


	//   ....[49]....
        /*0804*/ 	.word	0xffffffff


	//   ....[50]....
        /*0808*/ 	.word	0xffffffff


	//   ....[51]....
        /*080c*/ 	.word	0xffffffff


	//   ....[52]....
        /*0810*/ 	.word	0xffffffff


	//   ....[53]....
        /*0814*/ 	.word	0xffffffff


	//   ....[54]....
        /*0818*/ 	.word	0xffffffff


	//   ....[55]....
        /*081c*/ 	.word	0xffffffff


	//   ....[56]....
        /*0820*/ 	.word	0xffffffff


	//   ....[57]....
        /*0824*/ 	.word	0xffffffff


	//   ....[58]....
        /*0828*/ 	.word	0xffffffff


	//   ....[59]....
        /*082c*/ 	.word	0xffffffff


	//   ....[60]....
        /*0830*/ 	.word	0xffffffff


	//   ....[61]....
        /*0834*/ 	.word	0xffffffff


	//   ....[62]....
        /*0838*/ 	.word	0xffffffff


	//   ....[63]....
        /*083c*/ 	.word	0xffffffff


	//   ....[64]....
        /*0840*/ 	.word	0xffffffff


	//   ....[65]....
        /*0844*/ 	.word	0xffffffff


	//   ....[66]....
        /*0848*/ 	.word	0xffffffff


	//   ....[67]....
        /*084c*/ 	.word	0xffffffff


	//   ....[68]....
        /*0850*/ 	.word	0xffffffff


	//   ....[69]....
        /*0854*/ 	.word	0xffffffff


	//   ....[70]....
        /*0858*/ 	.word	0xffffffff


	//   ....[71]....
        /*085c*/ 	.word	0xffffffff


	//   ....[72]....
        /*0860*/ 	.word	0xffffffff


	//   ....[73]....
        /*0864*/ 	.word	0xffffffff


	//   ....[74]....
        /*0868*/ 	.word	0xffffffff


	//   ....[75]....
        /*086c*/ 	.word	0xffffffff


	//   ....[76]....
        /*0870*/ 	.word	0xffffffff


	//   ....[77]....
        /*0874*/ 	.word	0xffffffff


	//   ....[78]....
        /*0878*/ 	.word	0xffffffff


	//   ....[79]....
        /*087c*/ 	.word	0xffffffff


	//   ....[80]....
        /*0880*/ 	.word	0xffffffff


	//   ....[81]....
        /*0884*/ 	.word	0xffffffff


	//   ....[82]....
        /*0888*/ 	.word	0xffffffff


	//   ....[83]....
        /*088c*/ 	.word	0xffffffff


	//   ....[84]....
        /*0890*/ 	.word	0xffffffff


	//   ....[85]....
        /*0894*/ 	.word	0xffffffff


	//   ....[86]....
        /*0898*/ 	.word	0xffffffff


	//   ....[87]....
        /*089c*/ 	.word	0xffffffff


	//   ....[88]....
        /*08a0*/ 	.word	0xffffffff


	//   ....[89]....
        /*08a4*/ 	.word	0xffffffff


	//   ....[90]....
        /*08a8*/ 	.word	0xffffffff


	//   ....[91]....
        /*08ac*/ 	.word	0xffffffff


	//   ....[92]....
        /*08b0*/ 	.word	0xffffffff


	//   ....[93]....
        /*08b4*/ 	.word	0xffffffff


	//   ....[94]....
        /*08b8*/ 	.word	0xffffffff


	//   ....[95]....
        /*08bc*/ 	.word	0xffffffff


	//   ....[96]....
        /*08c0*/ 	.word	0xffffffff


	//   ....[97]....
        /*08c4*/ 	.word	0xffffffff


	//   ....[98]....
        /*08c8*/ 	.word	0xffffffff


	//   ....[99]....
        /*08cc*/ 	.word	0xffffffff


	//   ....[100]....
        /*08d0*/ 	.word	0xffffffff


	//   ....[101]....
        /*08d4*/ 	.word	0xffffffff


	//   ....[102]....
        /*08d8*/ 	.word	0xffffffff


	//   ....[103]....
        /*08dc*/ 	.word	0xffffffff


	//   ....[104]....
        /*08e0*/ 	.word	0xffffffff


	//   ....[105]....
        /*08e4*/ 	.word	0x0500000f


	//   ....[106]....
        /*08e8*/ 	.word	0x0500000f


	//   ....[107]....
        /*08ec*/ 	.word	0x0500000f


	//   ....[108]....
        /*08f0*/ 	.word	0x0500000f


	//   ....[109]....
        /*08f4*/ 	.word	0x0500000f


	//   ....[110]....
        /*08f8*/ 	.word	0x0500000f


	//   ....[111]....
        /*08fc*/ 	.word	0x0500000f


	//   ....[112]....
        /*0900*/ 	.word	0x0500000f


	//   ....[113]....
        /*0904*/ 	.word	0x0500000f


	//   ....[114]....
        /*0908*/ 	.word	0x0500000f


	//   ....[115]....
        /*090c*/ 	.word	0x0500000f


	//   ....[116]....
        /*0910*/ 	.word	0x0500000f


	//   ....[117]....
        /*0914*/ 	.word	0x0500000f


	//   ....[118]....
        /*0918*/ 	.word	0x0500000f


	//   ....[119]....
        /*091c*/ 	.word	0x0500000f


	//   ....[120]....
        /*0920*/ 	.word	0x0500000f


	//   ....[121]....
        /*0924*/ 	.word	0x0500000f


	//   ....[122]....
        /*0928*/ 	.word	0x0500000f


	//   ....[123]....
        /*092c*/ 	.word	0x0500000f


	//   ....[124]....
        /*0930*/ 	.word	0x0500000f


	//   ....[125]....
        /*0934*/ 	.word	0x0500000f


	//   ....[126]....
        /*0938*/ 	.word	0x0500000f


	//   ....[127]....
        /*093c*/ 	.word	0x0500000f


	//   ....[128]....
        /*0940*/ 	.word	0x0500000f


	//   ....[129]....
        /*0944*/ 	.word	0x0500000f


	//   ....[130]....
        /*0948*/ 	.word	0x0500000f


	//   ....[131]....
        /*094c*/ 	.word	0x0500000f


	//   ....[132]....
        /*0950*/ 	.word	0x0500000f


	//   ....[133]....
        /*0954*/ 	.word	0x0500000f


	//   ....[134]....
        /*0958*/ 	.word	0x0500000f


	//   ....[135]....
        /*095c*/ 	.word	0x0500000f


	//   ....[136]....
        /*0960*/ 	.word	0x0500000f


	//   ....[137]....
        /*0964*/ 	.word	0x0500000f


	//   ....[138]....
        /*0968*/ 	.word	0x0500000f


	//   ....[139]....
        /*096c*/ 	.word	0x0500000f


	//   ....[140]....
        /*0970*/ 	.word	0x0500000f


	//   ....[141]....
        /*0974*/ 	.word	0xffffffff


	//   ....[142]....
        /*0978*/ 	.word	0xffffffff


	//   ....[143]....
        /*097c*/ 	.word	0xffffffff


	//   ....[144]....
        /*0980*/ 	.word	0xffffffff


	//   ....[145]....
        /*0984*/ 	.word	0xffffffff


	//   ....[146]....
        /*0988*/ 	.word	0xffffffff


	//   ....[147]....
        /*098c*/ 	.word	0xffffffff


	//   ....[148]....
        /*0990*/ 	.word	0xffffffff


	//----- nvinfo : EIATTR_COOP_GROUP_INSTR_OFFSETS
	.align		4
.L_887:
        /*0994*/ 	.byte	0x04, 0x28
        /*0996*/ 	.short	(.L_889 - .L_888)


	//   ....[0]....
.L_888:
        /*0998*/ 	.word	0x00000070


	//   ....[1]....
        /*099c*/ 	.word	0x00000170


	//   ....[2]....
        /*09a0*/ 	.word	0x00000220


	//   ....[3]....
        /*09a4*/ 	.word	0x000003c0


	//   ....[4]....
        /*09a8*/ 	.word	0x00000520


	//   ....[5]....
        /*09ac*/ 	.word	0x00000640


	//   ....[6]....
        /*09b0*/ 	.word	0x000007a0


	//   ....[7]....
        /*09b4*/ 	.word	0x00002b30


	//   ....[8]....
        /*09b8*/ 	.word	0x0000aae0


	//   ....[9]....
        /*09bc*/ 	.word	0x0000cb70


	//   ....[10]....
        /*09c0*/ 	.word	0x0000dec0


	//   ....[11]....
        /*09c4*/ 	.word	0x0000e360


	//   ....[12]....
        /*09c8*/ 	.word	0x0000ee10


	//   ....[13]....
        /*09cc*/ 	.word	0x0000f1f0


	//   ....[14]....
        /*09d0*/ 	.word	0x0000f500


	//   ....[15]....
        /*09d4*/ 	.word	0x0000f520


	//   ....[16]....
        /*09d8*/ 	.word	0x00012230


	//   ....[17]....
        /*09dc*/ 	.word	0x00013cc0


	//   ....[18]....
        /*09e0*/ 	.word	0x00014fc0


	//   ....[19]....
        /*09e4*/ 	.word	0x00015070


	//   ....[20]....
        /*09e8*/ 	.word	0x00015220


	//   ....[21]....
        /*09ec*/ 	.word	0x00015240


	//   ....[22]....
        /*09f0*/ 	.word	0x0001bfa0


	//   ....[23]....
        /*09f4*/ 	.word	0x0001d4d0


	//   ....[24]....
        /*09f8*/ 	.word	0x0001e6b0


	//   ....[25]....
        /*09fc*/ 	.word	0x0001eb90


	//   ....[26]....
        /*0a00*/ 	.word	0x0001f6b0


	//   ....[27]....
        /*0a04*/ 	.word	0x0001f740


	//   ....[28]....
        /*0a08*/ 	.word	0x0001f830


	//   ....[29]....
        /*0a0c*/ 	.word	0x0001f850


	//   ....[30]....
        /*0a10*/ 	.word	0x00026630


	//   ....[31]....
        /*0a14*/ 	.word	0x00026760


	//   ....[32]....
        /*0a18*/ 	.word	0x00026780


	//   ....[33]....
        /*0a1c*/ 	.word	0x000267c0


	//   ....[34]....
        /*0a20*/ 	.word	0x000267e0


	//   ....[35]....
        /*0a24*/ 	.word	0x00028b60


	//   ....[36]....
        /*0a28*/ 	.word	0x00028fd0


	//   ....[37]....
        /*0a2c*/ 	.word	0x00028fe0


	//   ....[38]....
        /*0a30*/ 	.word	0x00028ff0


	//   ....[39]....
        /*0a34*/ 	.word	0x00029000


	//   ....[40]....
        /*0a38*/ 	.word	0x00029c20


	//   ....[41]....
        /*0a3c*/ 	.word	0x00029c50


	//   ....[42]....
        /*0a40*/ 	.word	0x00029e90


	//   ....[43]....
        /*0a44*/ 	.word	0x00029eb0


	//   ....[44]....
        /*0a48*/ 	.word	0x0002a550


	//   ....[45]....
        /*0a4c*/ 	.word	0x0002a560


	//   ....[46]....
        /*0a50*/ 	.word	0x0002afb0


	//   ....[47]....
        /*0a54*/ 	.word	0x0002afd0


	//   ....[48]....
        /*0a58*/ 	.word	0x0002c4e0


	//   ....[49]....
        /*0a5c*/ 	.word	0x0002c520


	//   ....[50]....
        /*0a60*/ 	.word	0x0002c760


	//   ....[51]....
        /*0a64*/ 	.word	0x0002c780


	//   ....[52]....
        /*0a68*/ 	.word	0x0002ca40


	//   ....[53]....
        /*0a6c*/ 	.word	0x0002cc50


	//   ....[54]....
        /*0a70*/ 	.word	0x0002cc80


	//   ....[55]....
        /*0a74*/ 	.word	0x0002ccb0


	//   ....[56]....
        /*0a78*/ 	.word	0x0002cce0


	//   ....[57]....
        /*0a7c*/ 	.word	0x0002cd10


	//   ....[58]....
        /*0a80*/ 	.word	0x0002cd40


	//   ....[59]....
        /*0a84*/ 	.word	0x0002cee0


	//   ....[60]....
        /*0a88*/ 	.word	0x0002cf10


	//   ....[61]....
        /*0a8c*/ 	.word	0x0002cf40


	//   ....[62]....
        /*0a90*/ 	.word	0x0002cf70


	//   ....[63]....
        /*0a94*/ 	.word	0x0002cfa0


	//   ....[64]....
        /*0a98*/ 	.word	0x0002cfd0


	//   ....[65]....
        /*0a9c*/ 	.word	0x0002d070


	//   ....[66]....
        /*0aa0*/ 	.word	0x0002d0a0


	//   ....[67]....
        /*0aa4*/ 	.word	0x0002d0b0


	//   ....[68]....
        /*0aa8*/ 	.word	0x0002d0e0


	//   ....[69]....
        /*0aac*/ 	.word	0x0002ee70


	//   ....[70]....
        /*0ab0*/ 	.word	0x0002f920


	//   ....[71]....
        /*0ab4*/ 	.word	0x0002f930


	//   ....[72]....
        /*0ab8*/ 	.word	0x0002f960


	//   ....[73]....
        /*0abc*/ 	.word	0x0002fa40


	//   ....[74]....
        /*0ac0*/ 	.word	0x0002fa70


	//   ....[75]....
        /*0ac4*/ 	.word	0x0002fad0


	//   ....[76]....
        /*0ac8*/ 	.word	0x0002fae0


	//   ....[77]....
        /*0acc*/ 	.word	0x0002fb50


	//   ....[78]....
        /*0ad0*/ 	.word	0x00030490


	//   ....[79]....
        /*0ad4*/ 	.word	0x00030570


	//   ....[80]....
        /*0ad8*/ 	.word	0x000305a0


	//   ....[81]....
        /*0adc*/ 	.word	0x000306d0


	//   ....[82]....
        /*0ae0*/ 	.word	0x00030840


	//   ....[83]....
        /*0ae4*/ 	.word	0x00030850


	//   ....[84]....
        /*0ae8*/ 	.word	0x000309b0


	//   ....[85]....
        /*0aec*/ 	.word	0x000309c0


	//   ....[86]....
        /*0af0*/ 	.word	0x000345e0


	//   ....[87]....
        /*0af4*/ 	.word	0x000345f0


	//   ....[88]....
        /*0af8*/ 	.word	0x00034640


	//   ....[89]....
        /*0afc*/ 	.word	0x00034680


	//   ....[90]....
        /*0b00*/ 	.word	0x000346b0


	//   ....[91]....
        /*0b04*/ 	.word	0x000346e0


	//   ....[92]....
        /*0b08*/ 	.word	0x00034710


	//   ....[93]....
        /*0b0c*/ 	.word	0x00034740


	//   ....[94]....
        /*0b10*/ 	.word	0x00034900


	//   ....[95]....
        /*0b14*/ 	.word	0x00034930


	//   ....[96]....
        /*0b18*/ 	.word	0x00034960


	//   ....[97]....
        /*0b1c*/ 	.word	0x00034990


	//   ....[98]....
        /*0b20*/ 	.word	0x000349c0


	//   ....[99]....
        /*0b24*/ 	.word	0x000349f0


	//   ....[100]....
        /*0b28*/ 	.word	0x00034ac0


	//   ....[101]....
        /*0b2c*/ 	.word	0x00034ae0


	//   ....[102]....
        /*0b30*/ 	.word	0x00034af0


	//   ....[103]....
        /*0b34*/ 	.word	0x00034b70


	//   ....[104]....
        /*0b38*/ 	.word	0x000356b0


	//   ....[105]....
        /*0b3c*/ 	.word	0x00035c20


	//   ....[106]....
        /*0b40*/ 	.word	0x00035db0


	//   ....[107]....
        /*0b44*/ 	.word	0x00035e10


	//   ....[108]....
        /*0b48*/ 	.word	0x00035e70


	//   ....[109]....
        /*0b4c*/ 	.word	0x00035ec0


	//   ....[110]....
        /*0b50*/ 	.word	0x00036020


	//   ....[111]....
        /*0b54*/ 	.word	0x000360c0


	//   ....[112]....
        /*0b58*/ 	.word	0x00036170


	//   ....[113]....
        /*0b5c*/ 	.word	0x00036250


	//   ....[114]....
        /*0b60*/ 	.word	0x00036410


	//   ....[115]....
        /*0b64*/ 	.word	0x000364f0


	//   ....[116]....
        /*0b68*/ 	.word	0x00036780


	//   ....[117]....
        /*0b6c*/ 	.word	0x00036880


	//   ....[118]....
        /*0b70*/ 	.word	0x00036a60


	//   ....[119]....
        /*0b74*/ 	.word	0x00036b20


	//   ....[120]....
        /*0b78*/ 	.word	0x00036d30


	//   ....[121]....
        /*0b7c*/ 	.word	0x00036d80


	//   ....[122]....
        /*0b80*/ 	.word	0x000370b0


	//   ....[123]....
        /*0b84*/ 	.word	0x00037150


	//   ....[124]....
        /*0b88*/ 	.word	0x000372e0


	//   ....[125]....
        /*0b8c*/ 	.word	0x00037360


	//   ....[126]....
        /*0b90*/ 	.word	0x000373e0


	//   ....[127]....
        /*0b94*/ 	.word	0x00037460


	//   ....[128]....
        /*0b98*/ 	.word	0x000374e0


	//   ....[129]....
        /*0b9c*/ 	.word	0x00037570


	//   ....[130]....
        /*0ba0*/ 	.word	0x00037610


	//   ....[131]....
        /*0ba4*/ 	.word	0x000376c0


	//   ....[132]....
        /*0ba8*/ 	.word	0x00037740


	//   ....[133]....
        /*0bac*/ 	.word	0x000377c0


	//   ....[134]....
        /*0bb0*/ 	.word	0x00037840


	//   ....[135]....
        /*0bb4*/ 	.word	0x000378d0


	//   ....[136]....
        /*0bb8*/ 	.word	0x00037950


	//   ....[137]....
        /*0bbc*/ 	.word	0x00037a00


	//   ....[138]....
        /*0bc0*/ 	.word	0x00037a50


	//   ....[139]....
        /*0bc4*/ 	.word	0x00037b10


	//   ....[140]....
        /*0bc8*/ 	.word	0x00037c40


	//   ....[141]....
        /*0bcc*/ 	.word	0x00039c40


	//   ....[142]....
        /*0bd0*/ 	.word	0x0003b430


	//   ....[143]....
        /*0bd4*/ 	.word	0x0003be50


	//   ....[144]....
        /*0bd8*/ 	.word	0x0003c750


	//   ....[145]....
        /*0bdc*/ 	.word	0x0003c790


	//   ....[146]....
        /*0be0*/ 	.word	0x0003c800


	//   ....[147]....
        /*0be4*/ 	.word	0x0003c820


	//   ....[148]....
        /*0be8*/ 	.word	0x00049940


	//----- nvinfo : EIATTR_REG_RECONFIG
	.align		4
.L_889:
        /*0bec*/ 	.byte	0x01, 0x54
	.zero		2


	//----- nvinfo : EIATTR_SYSCALL_OFFSETS
	.align		4
        /*0bf0*/ 	.byte	0x04, 0x46
        /*0bf2*/ 	.short	(.L_891 - .L_890)


	//   ....[0]....
.L_890:
        /*0bf4*/ 	.word	0x0000b070


	//   ....[1]....
        /*0bf8*/ 	.word	0x0002eaa0


	//   ....[2]....
        /*0bfc*/ 	.word	0x0002ebf0


	//   ....[3]....
        /*0c00*/ 	.word	0x0002ece0


	//   ....[4]....
        /*0c04*/ 	.word	0x0002f520


	//   ....[5]....
        /*0c08*/ 	.word	0x0002fe60


	//----- nvinfo : EIATTR_MBARRIER_INSTR_OFFSETS
	.align		4
.L_891:
        /*0c0c*/ 	.byte	0x04, 0x39
        /*0c0e*/ 	.short	(.L_893 - .L_892)


	//   ....[0]....
.L_892:
        /*0c10*/ 	.word	0x000002a0
        /*0c14*/ 	.word	0x000000ff
        /*0c18*/ 	.word	0x00038800
        /*0c1c*/ 	.short	0x0100
        /*0c1e*/ 	.byte	0x08
	.zero		1


	//   ....[1]....
        /*0c20*/ 	.word	0x000002b0
        /*0c24*/ 	.word	0x000000ff
        /*0c28*/ 	.word	0x00038810
        /*0c2c*/ 	.short	0x0100
        /*0c2e*/ 	.byte	0x08
	.zero		1


	//   ....[2]....
        /*0c30*/ 	.word	0x000002c0
        /*0c34*/ 	.word	0x000000ff
        /*0c38*/ 	.word	0x00038820
        /*0c3c*/ 	.short	0x0100
        /*0c3e*/ 	.byte	0x08
	.zero		1


	//   ....[3]....
        /*0c40*/ 	.word	0x00000370
        /*0c44*/ 	.word	0x000000ff
        /*0c48*/ 	.word	0x00038830
        /*0c4c*/ 	.short	0x0100
        /*0c4e*/ 	.byte	0x06
	.zero		1


	//   ....[4]....
        /*0c50*/ 	.word	0x00000380
        /*0c54*/ 	.word	0x000000ff
        /*0c58*/ 	.word	0x00038840
        /*0c5c*/ 	.short	0x0100
        /*0c5e*/ 	.byte	0x06
	.zero		1


	//   ....[5]....
        /*0c60*/ 	.word	0x00000390
        /*0c64*/ 	.word	0x000000ff
        /*0c68*/ 	.word	0x00038838
        /*0c6c*/ 	.short	0x0100
        /*0c6e*/ 	.byte	0x06
	.zero		1


	//   ....[6]....
        /*0c70*/ 	.word	0x000003a0
        /*0c74*/ 	.word	0x000000ff
        /*0c78*/ 	.word	0x00038848
        /*0c7c*/ 	.short	0x0100
        /*0c7e*/ 	.byte	0x06
	.zero		1


	//   ....[7]....
        /*0c80*/ 	.word	0x000004d0
        /*0c84*/ 	.word	0x000000ff
        /*0c88*/ 	.word	0x00038850
        /*0c8c*/ 	.short	0x0100
        /*0c8e*/ 	.byte	0x08
	.zero		1


	//   ....[8]....
        /*0c90*/ 	.word	0x000004e0
        /*0c94*/ 	.word	0x000000ff
        /*0c98*/ 	.word	0x00038860
        /*0c9c*/ 	.short	0x0100
        /*0c9e*/ 	.byte	0x08
	.zero		1


	//   ....[9]....
        /*0ca0*/ 	.word	0x000004f0
        /*0ca4*/ 	.word	0x000000ff
        /*0ca8*/ 	.word	0x00038858
        /*0cac*/ 	.short	0x0100
        /*0cae*/ 	.byte	0x08
	.zero		1


	//   ....[10]....
        /*0cb0*/ 	.word	0x00000500
        /*0cb4*/ 	.word	0x000000ff
        /*0cb8*/ 	.word	0x00038868
        /*0cbc*/ 	.short	0x0100
        /*0cbe*/ 	.byte	0x08
	.zero		1


	//   ....[11]....
        /*0cc0*/ 	.word	0x000005f0
        /*0cc4*/ 	.word	0x000000ff
        /*0cc8*/ 	.word	0x00038870
        /*0ccc*/ 	.short	0x0100
        /*0cce*/ 	.byte	0x06
	.zero		1


	//   ....[12]....
        /*0cd0*/ 	.word	0x00000600
        /*0cd4*/ 	.word	0x000000ff
        /*0cd8*/ 	.word	0x00038880
        /*0cdc*/ 	.short	0x0100
        /*0cde*/ 	.byte	0x06
	.zero		1


	//   ....[13]....
        /*0ce0*/ 	.word	0x00000610
        /*0ce4*/ 	.word	0x000000ff
        /*0ce8*/ 	.word	0x00038878
        /*0cec*/ 	.short	0x0100
        /*0cee*/ 	.byte	0x06
	.zero		1


	//   ....[14]....
        /*0cf0*/ 	.word	0x00000620
        /*0cf4*/ 	.word	0x000000ff
        /*0cf8*/ 	.word	0x00038888
        /*0cfc*/ 	.short	0x0100
        /*0cfe*/ 	.byte	0x06
	.zero		1


	//   ....[15]....
        /*0d00*/ 	.word	0x00000750
        /*0d04*/ 	.word	0x000000ff
        /*0d08*/ 	.word	0x00038890
        /*0d0c*/ 	.short	0x0100
        /*0d0e*/ 	.byte	0x08
	.zero		1


	//   ....[16]....
        /*0d10*/ 	.word	0x00000760
        /*0d14*/ 	.word	0x000000ff
        /*0d18*/ 	.word	0x000388a0
        /*0d1c*/ 	.short	0x0100
        /*0d1e*/ 	.byte	0x08
	.zero		1


	//   ....[17]....
        /*0d20*/ 	.word	0x00000770
        /*0d24*/ 	.word	0x000000ff
        /*0d28*/ 	.word	0x00038898
        /*0d2c*/ 	.short	0x0100
        /*0d2e*/ 	.byte	0x08
	.zero		1


	//   ....[18]....
        /*0d30*/ 	.word	0x00000780
        /*0d34*/ 	.word	0x000000ff
        /*0d38*/ 	.word	0x000388a8
        /*0d3c*/ 	.short	0x0100
        /*0d3e*/ 	.byte	0x08
	.zero		1


	//   ....[19]....
        /*0d40*/ 	.word	0x000008c0
        /*0d44*/ 	.word	0x000000ff
        /*0d48*/ 	.word	0x000388b0
        /*0d4c*/ 	.short	0x0100
        /*0d4e*/ 	.byte	0x08
	.zero		1


	//   ....[20]....
        /*0d50*/ 	.word	0x000008d0
        /*0d54*/ 	.word	0x000000ff
        /*0d58*/ 	.word	0x000388c0
        /*0d5c*/ 	.short	0x0100
        /*0d5e*/ 	.byte	0x08
	.zero		1


	//   ....[21]....
        /*0d60*/ 	.word	0x000008e0
        /*0d64*/ 	.word	0x000000ff
        /*0d68*/ 	.word	0x000388b8
        /*0d6c*/ 	.short	0x0100
        /*0d6e*/ 	.byte	0x08
	.zero		1


	//   ....[22]....
        /*0d70*/ 	.word	0x000008f0
        /*0d74*/ 	.word	0x000000ff
        /*0d78*/ 	.word	0x000388c8
        /*0d7c*/ 	.short	0x0100
        /*0d7e*/ 	.byte	0x08
	.zero		1


	//   ....[23]....
        /*0d80*/ 	.word	0x00005070
        /*0d84*/ 	.word	0x00000000
        /*0d88*/ 	.word	0x00000000
        /*0d8c*/ 	.short	0x0101
        /*0d8e*/ 	.byte	0x3f
	.zero		1


	//   ....[24]....
        /*0d90*/ 	.word	0x00008e40
        /*0d94*/ 	.word	0x00000000
        /*0d98*/ 	.word	0x00000000
        /*0d9c*/ 	.short	0x0101
        /*0d9e*/ 	.byte	0x3f
	.zero		1


	//   ....[25]....
        /*0da0*/ 	.word	0x0000b5b0
        /*0da4*/ 	.word	0x000000ff
        /*0da8*/ 	.word	0x00038800
        /*0dac*/ 	.short	0x010a
        /*0dae*/ 	.byte	0x2f
	.zero		1


	//   ....[26]....
        /*0db0*/ 	.word	0x0000ba10
        /*0db4*/ 	.word	0x00000014
        /*0db8*/ 	.word	0x00000000
        /*0dbc*/ 	.short	0x010a
        /*0dbe*/ 	.byte	0x3f
	.zero		1


	//   ....[27]....
        /*0dc0*/ 	.word	0x0000ba70
        /*0dc4*/ 	.word	0x00000014
        /*0dc8*/ 	.word	0x00000000
        /*0dcc*/ 	.short	0x010a
        /*0dce*/ 	.byte	0x3f
	.zero		1


	//   ....[28]....
        /*0dd0*/ 	.word	0x0000be20
        /*0dd4*/ 	.word	0x000000ff
        /*0dd8*/ 	.word	0x00038810
        /*0ddc*/ 	.short	0x010a
        /*0dde*/ 	.byte	0x2f
	.zero		1


	//   ....[29]....
        /*0de0*/ 	.word	0x0000bf20
        /*0de4*/ 	.word	0x0000000c
        /*0de8*/ 	.word	0x00000000
        /*0dec*/ 	.short	0x010a
        /*0dee*/ 	.byte	0x3f
	.zero		1


	//   ....[30]....
        /*0df0*/ 	.word	0x0000bf80
        /*0df4*/ 	.word	0x0000000c
        /*0df8*/ 	.word	0x00000000
        /*0dfc*/ 	.short	0x010a
        /*0dfe*/ 	.byte	0x3f
	.zero		1


	//   ....[31]....
        /*0e00*/ 	.word	0x0000dac0
        /*0e04*/ 	.word	0x00000003
        /*0e08*/ 	.word	0x00000000
        /*0e0c*/ 	.short	0x0101
        /*0e0e*/ 	.byte	0x3f
	.zero		1


	//   ....[32]....
        /*0e10*/ 	.word	0x000122a0
        /*0e14*/ 	.word	0x00000000
        /*0e18*/ 	.word	0x00000000
        /*0e1c*/ 	.short	0x0101
        /*0e1e*/ 	.byte	0x3f
	.zero		1


	//   ....[33]....
        /*0e20*/ 	.word	0x00012a00
        /*0e24*/ 	.word	0x00000009
        /*0e28*/ 	.word	0x00000000
        /*0e2c*/ 	.short	0x010a
        /*0e2e*/ 	.byte	0x3f
	.zero		1


	//   ....[34]....
        /*0e30*/ 	.word	0x00012b00
        /*0e34*/ 	.word	0x00000005
        /*0e38*/ 	.word	0x00000000
        /*0e3c*/ 	.short	0x010a
        /*0e3e*/ 	.byte	0x3f
	.zero		1


	//   ....[35]....
        /*0e40*/ 	.word	0x00012f20
        /*0e44*/ 	.word	0x00000014
        /*0e48*/ 	.word	0x00000000
        /*0e4c*/ 	.short	0x010a
        /*0e4e*/ 	.byte	0x3f
	.zero		1


	//   ....[36]....
        /*0e50*/ 	.word	0x00013020
        /*0e54*/ 	.word	0x00000008
        /*0e58*/ 	.word	0x00000000
        /*0e5c*/ 	.short	0x010a
        /*0e5e*/ 	.byte	0x3f
	.zero		1


	//   ....[37]....
        /*0e60*/ 	.word	0x00014b30
        /*0e64*/ 	.word	0x0000003c
        /*0e68*/ 	.word	0x00000000
        /*0e6c*/ 	.short	0x0101
        /*0e6e*/ 	.byte	0x3f
	.zero		1


	//   ....[38]....
        /*0e70*/ 	.word	0x0001c020
        /*0e74*/ 	.word	0x00000006
        /*0e78*/ 	.word	0x00000000
        /*0e7c*/ 	.short	0x0101
        /*0e7e*/ 	.byte	0x3f
	.zero		1


	//   ....[39]....
        /*0e80*/ 	.word	0x0001c200
        /*0e84*/ 	.word	0x00000007
        /*0e88*/ 	.word	0x00000000
        /*0e8c*/ 	.short	0x010a
        /*0e8e*/ 	.byte	0x3f
	.zero		1


	//   ....[40]....
        /*0e90*/ 	.word	0x0001c300
        /*0e94*/ 	.word	0x00000006
        /*0e98*/ 	.word	0x00000000
        /*0e9c*/ 	.short	0x010a
        /*0e9e*/ 	.byte	0x3f
	.zero		1


	//   ....[41]....
        /*0ea0*/ 	.word	0x0001c720
        /*0ea4*/ 	.word	0x0000000e
        /*0ea8*/ 	.word	0x00000000
        /*0eac*/ 	.short	0x010a
        /*0eae*/ 	.byte	0x3f
	.zero		1


	//   ....[42]....
        /*0eb0*/ 	.word	0x0001c820
        /*0eb4*/ 	.word	0x00000005
        /*0eb8*/ 	.word	0x00000000
        /*0ebc*/ 	.short	0x010a
        /*0ebe*/ 	.byte	0x3f
	.zero		1


	//   ....[43]....
        /*0ec0*/ 	.word	0x0001e330
        /*0ec4*/ 	.word	0x0000003c
        /*0ec8*/ 	.word	0x00000000
        /*0ecc*/ 	.short	0x0101
        /*0ece*/ 	.byte	0x3f
	.zero		1


	//   ....[44]....
        /*0ed0*/ 	.word	0x000266b0
        /*0ed4*/ 	.word	0x00000003
        /*0ed8*/ 	.word	0x00000000
        /*0edc*/ 	.short	0x0101
        /*0ede*/ 	.byte	0x3f
	.zero		1


	//   ....[45]....
        /*0ee0*/ 	.word	0x00029c40
        /*0ee4*/ 	.word	0x000000ff
        /*0ee8*/ 	.word	0x00000000
        /*0eec*/ 	.short	0x0101
        /*0eee*/ 	.byte	0x04
	.zero		1


	//   ....[46]....
        /*0ef0*/ 	.word	0x0002a390
        /*0ef4*/ 	.word	0x000000ff
        /*0ef8*/ 	.word	0x00000000
        /*0efc*/ 	.short	0x0101
        /*0efe*/ 	.byte	0x04
	.zero		1


	//   ....[47]....
        /*0f00*/ 	.word	0x0002f0d0
        /*0f04*/ 	.word	0x00000000
        /*0f08*/ 	.word	0x00038840
        /*0f0c*/ 	.short	0x010a
        /*0f0e*/ 	.byte	0x3f
	.zero		1


	//   ....[48]....
        /*0f10*/ 	.word	0x0002fc10
        /*0f14*/ 	.word	0x00000012
        /*0f18*/ 	.word	0x00038800
        /*0f1c*/ 	.short	0x0107
        /*0f1e*/ 	.byte	0x3f
	.zero		1


	//   ....[49]....
        /*0f20*/ 	.word	0x0002fcb0
        /*0f24*/ 	.word	0x00000012
        /*0f28*/ 	.word	0x00038800
        /*0f2c*/ 	.short	0x0101
        /*0f2e*/ 	.byte	0x3f
	.zero		1


	//   ....[50]....
        /*0f30*/ 	.word	0x00030bd0
        /*0f34*/ 	.word	0x00000012
        /*0f38*/ 	.word	0x00038810
        /*0f3c*/ 	.short	0x0107
        /*0f3e*/ 	.byte	0x3f
	.zero		1


	//   ....[51]....
        /*0f40*/ 	.word	0x00030cd0
        /*0f44*/ 	.word	0x00000012
        /*0f48*/ 	.word	0x00038810
        /*0f4c*/ 	.short	0x0101
        /*0f4e*/ 	.byte	0x3f
	.zero		1


	//   ....[52]....
        /*0f50*/ 	.word	0x00030cf0
        /*0f54*/ 	.word	0x00000012
        /*0f58*/ 	.word	0x00038820
        /*0f5c*/ 	.short	0x010a
        /*0f5e*/ 	.byte	0x3f
	.zero		1


	//   ....[53]....
        /*0f60*/ 	.word	0x00030dd0
        /*0f64*/ 	.word	0x00000000
        /*0f68*/ 	.word	0x00038860
        /*0f6c*/ 	.short	0x010a
        /*0f6e*/ 	.byte	0x3f
	.zero		1


	//   ....[54]....
        /*0f70*/ 	.word	0x00031ae0
        /*0f74*/ 	.word	0x00000003
        /*0f78*/ 	.word	0x00038840
        /*0f7c*/ 	.short	0x010a
        /*0f7e*/ 	.byte	0x3f
	.zero		1


	//   ....[55]....
        /*0f80*/ 	.word	0x00031d20
        /*0f84*/ 	.word	0x00000003
        /*0f88*/ 	.word	0x00038860
        /*0f8c*/ 	.short	0x010a
        /*0f8e*/ 	.byte	0x3f
	.zero		1


	//   ....[56]....
        /*0f90*/ 	.word	0x000328f0
        /*0f94*/ 	.word	0x00000004
        /*0f98*/ 	.word	0x00038840
        /*0f9c*/ 	.short	0x010a
        /*0f9e*/ 	.byte	0x3f
	.zero		1


	//   ....[57]....
        /*0fa0*/ 	.word	0x00032b20
        /*0fa4*/ 	.word	0x00000004
        /*0fa8*/ 	.word	0x00038860
        /*0fac*/ 	.short	0x010a
        /*0fae*/ 	.byte	0x3f
	.zero		1


	//   ....[58]....
        /*0fb0*/ 	.word	0x00033680
        /*0fb4*/ 	.word	0x00000004
        /*0fb8*/ 	.word	0x00038840
        /*0fbc*/ 	.short	0x010a
        /*0fbe*/ 	.byte	0x3f
	.zero		1


	//   ....[59]....
        /*0fc0*/ 	.word	0x000338c0
        /*0fc4*/ 	.word	0x00000004
        /*0fc8*/ 	.word	0x00038860
        /*0fcc*/ 	.short	0x010a
        /*0fce*/ 	.byte	0x3f
	.zero		1


	//   ....[60]....
        /*0fd0*/ 	.word	0x00035630
        /*0fd4*/ 	.word	0x00000009
        /*0fd8*/ 	.word	0x00038820
        /*0fdc*/ 	.short	0x010a
        /*0fde*/ 	.byte	0x3f
	.zero		1


	//   ....[61]....
        /*0fe0*/ 	.word	0x000357a0
        /*0fe4*/ 	.word	0x00000005
        /*0fe8*/ 	.word	0x00000000
        /*0fec*/ 	.short	0x010a
        /*0fee*/ 	.byte	0x3f
	.zero		1


	//   ....[62]....
        /*0ff0*/ 	.word	0x00035820
        /*0ff4*/ 	.word	0x00000007
        /*0ff8*/ 	.word	0x00000000
        /*0ffc*/ 	.short	0x010a
        /*0ffe*/ 	.byte	0x3f
	.zero		1


	//   ....[63]....
        /*1000*/ 	.word	0x00035860
        /*1004*/ 	.word	0x00000005
        /*1008*/ 	.word	0x00000000
        /*100c*/ 	.short	0x010a
        /*100e*/ 	.byte	0x3f
	.zero		1


	//   ....[64]....
        /*1010*/ 	.word	0x00035890
        /*1014*/ 	.word	0x00000003
        /*1018*/ 	.word	0x00000000
        /*101c*/ 	.short	0x010a
        /*101e*/ 	.byte	0x3f
	.zero		1


	//   ....[65]....
        /*1020*/ 	.word	0x00035900
        /*1024*/ 	.word	0x00000003
        /*1028*/ 	.word	0x00038800
        /*102c*/ 	.short	0x010a
        /*102e*/ 	.byte	0x3f
	.zero		1


	//   ....[66]....
        /*1030*/ 	.word	0x00035950
        /*1034*/ 	.word	0x00000014
        /*1038*/ 	.word	0x00000000
        /*103c*/ 	.short	0x010a
        /*103e*/ 	.byte	0x3f
	.zero		1


	//   ....[67]....
        /*1040*/ 	.word	0x000359b0
        /*1044*/ 	.word	0x0000000c
        /*1048*/ 	.word	0x00038810
        /*104c*/ 	.short	0x010a
        /*104e*/ 	.byte	0x3f
	.zero		1


	//   ....[68]....
        /*1050*/ 	.word	0x00035a00
        /*1054*/ 	.word	0x0000000c
        /*1058*/ 	.word	0x00000000
        /*105c*/ 	.short	0x010a
        /*105e*/ 	.byte	0x3f
	.zero		1


	//   ....[69]....
        /*1060*/ 	.word	0x00035a50
        /*1064*/ 	.word	0x00000005
        /*1068*/ 	.word	0x00000000
        /*106c*/ 	.short	0x010a
        /*106e*/ 	.byte	0x3f
	.zero		1


	//   ....[70]....
        /*1070*/ 	.word	0x00035aa0
        /*1074*/ 	.word	0x00000008
        /*1078*/ 	.word	0x00000000
        /*107c*/ 	.short	0x010a
        /*107e*/ 	.byte	0x3f
	.zero		1


	//   ....[71]....
        /*1080*/ 	.word	0x00035af0
        /*1084*/ 	.word	0x00000006
        /*1088*/ 	.word	0x00000000
        /*108c*/ 	.short	0x010a
        /*108e*/ 	.byte	0x3f
	.zero		1


	//   ....[72]....
        /*1090*/ 	.word	0x00035b40
        /*1094*/ 	.word	0x00000005
        /*1098*/ 	.word	0x00000000
        /*109c*/ 	.short	0x010a
        /*109e*/ 	.byte	0x3f
	.zero		1


	//   ....[73]....
        /*10a0*/ 	.word	0x00035ce0
        /*10a4*/ 	.word	0x00000000
        /*10a8*/ 	.word	0x00038840
        /*10ac*/ 	.short	0x010a
        /*10ae*/ 	.byte	0x3f
	.zero		1


	//   ....[74]....
        /*10b0*/ 	.word	0x00036dc0
        /*10b4*/ 	.word	0x00000012
        /*10b8*/ 	.word	0x00038820
        /*10bc*/ 	.short	0x010a
        /*10be*/ 	.byte	0x3f
	.zero		1


	//   ....[75]....
        /*10c0*/ 	.word	0x00036e10
        /*10c4*/ 	.word	0x00000000
        /*10c8*/ 	.word	0x00038860
        /*10cc*/ 	.short	0x010a
        /*10ce*/ 	.byte	0x3f
	.zero		1


	//   ....[76]....
        /*10d0*/ 	.word	0x00036e60
        /*10d4*/ 	.word	0x00000003
        /*10d8*/ 	.word	0x00038840
        /*10dc*/ 	.short	0x010a
        /*10de*/ 	.byte	0x3f
	.zero		1


	//   ....[77]....
        /*10e0*/ 	.word	0x00036eb0
        /*10e4*/ 	.word	0x00000003
        /*10e8*/ 	.word	0x00038860
        /*10ec*/ 	.short	0x010a
        /*10ee*/ 	.byte	0x3f
	.zero		1


	//   ....[78]....
        /*10f0*/ 	.word	0x00036f00
        /*10f4*/ 	.word	0x00000004
        /*10f8*/ 	.word	0x00038840
        /*10fc*/ 	.short	0x010a
        /*10fe*/ 	.byte	0x3f
	.zero		1


	//   ....[79]....
        /*1100*/ 	.word	0x00036f50
        /*1104*/ 	.word	0x00000004
        /*1108*/ 	.word	0x00038860
        /*110c*/ 	.short	0x010a
        /*110e*/ 	.byte	0x3f
	.zero		1


	//   ....[80]....
        /*1110*/ 	.word	0x00036fa0
        /*1114*/ 	.word	0x00000004
        /*1118*/ 	.word	0x00038840
        /*111c*/ 	.short	0x010a
        /*111e*/ 	.byte	0x3f
	.zero		1


	//   ....[81]....
        /*1120*/ 	.word	0x00036ff0
        /*1124*/ 	.word	0x00000004
        /*1128*/ 	.word	0x00038860
        /*112c*/ 	.short	0x010a
        /*112e*/ 	.byte	0x3f
	.zero		1


	//   ....[82]....
        /*1130*/ 	.word	0x00037b60
        /*1134*/ 	.word	0x00000009
        /*1138*/ 	.word	0x00038820
        /*113c*/ 	.short	0x010a
        /*113e*/ 	.byte	0x3f
	.zero		1


	//   ....[83]....
        /*1140*/ 	.word	0x00037d00
        /*1144*/ 	.word	0x00000005
        /*1148*/ 	.word	0x00000000
        /*114c*/ 	.short	0x010a
        /*114e*/ 	.byte	0x3f
	.zero		1


	//   ....[84]....
        /*1150*/ 	.word	0x00037d50
        /*1154*/ 	.word	0x00000007
        /*1158*/ 	.word	0x00000000
        /*115c*/ 	.short	0x010a
        /*115e*/ 	.byte	0x3f
	.zero		1


	//   ....[85]....
        /*1160*/ 	.word	0x00037da0
        /*1164*/ 	.word	0x00000005
        /*1168*/ 	.word	0x00000000
        /*116c*/ 	.short	0x010a
        /*116e*/ 	.byte	0x3f
	.zero		1


	//   ....[86]....
        /*1170*/ 	.word	0x00038160
        /*1174*/ 	.word	0x0000001a
        /*1178*/ 	.word	0x00000000
        /*117c*/ 	.short	0x010a
        /*117e*/ 	.byte	0x3f
	.zero		1


	//   ....[87]....
        /*1180*/ 	.word	0x000382a0
        /*1184*/ 	.word	0x00000009
        /*1188*/ 	.word	0x00000000
        /*118c*/ 	.short	0x010a
        /*118e*/ 	.byte	0x3f
	.zero		1


	//   ....[88]....
        /*1190*/ 	.word	0x00038900
        /*1194*/ 	.word	0x0000003a
        /*1198*/ 	.word	0x00000000
        /*119c*/ 	.short	0x010a
        /*119e*/ 	.byte	0x3f
	.zero		1


	//   ....[89]....
        /*11a0*/ 	.word	0x00038a40
        /*11a4*/ 	.word	0x00000038
        /*11a8*/ 	.word	0x00000000
        /*11ac*/ 	.short	0x010a
        /*11ae*/ 	.byte	0x3f
	.zero		1


	//   ....[90]....
        /*11b0*/ 	.word	0x0003ae60
        /*11b4*/ 	.word	0x00000038
        /*11b8*/ 	.word	0x00000000
        /*11bc*/ 	.short	0x0101
        /*11be*/ 	.byte	0x3f
	.zero		1


	//   ....[91]....
        /*11c0*/ 	.word	0x00049a20
        /*11c4*/ 	.word	0x00000004
        /*11c8*/ 	.word	0x00000000
        /*11cc*/ 	.short	0x0101
        /*11ce*/ 	.byte	0x3f
	.zero		1


	//   ....[92]....
        /*11d0*/ 	.word	0x00049a60
        /*11d4*/ 	.word	0x00000009
        /*11d8*/ 	.word	0x00000000
        /*11dc*/ 	.short	0x010a
        /*11de*/ 	.byte	0x3f
	.zero		1


	//   ....[93]....
        /*11e0*/ 	.word	0x00049ab0
        /*11e4*/ 	.word	0x00000038
        /*11e8*/ 	.word	0x00000000
        /*11ec*/ 	.short	0x010a
        /*11ee*/ 	.byte	0x3f
	.zero		1


	//----- nvinfo : EIATTR_NUM_MBARRIERS
	.align		4
.L_893:
        /*11f0*/ 	.byte	0x03, 0x38
        /*11f2*/ 	.short	0x0017


	//----- nvinfo : EIATTR_EXIT_INSTR_OFFSETS
	.align		4
        /*11f4*/ 	.byte	0x04, 0x1c
        /*11f6*/ 	.short	(.L_895 - .L_894)


	//   ....[0]....
.L_894:
        /*11f8*/ 	.word	0x00000b60


	//   ....[1]....
        /*11fc*/ 	.word	0x0002c9e0


	//   ....[2]....
        /*1200*/ 	.word	0x000358e0


	//----- nvinfo : EIATTR_MAX_THREADS
	.align		4
.L_895:
        /*1204*/ 	.byte	0x04, 0x05
        /*1206*/ 	.short	(.L_897 - .L_896)
.L_896:
        /*1208*/ 	.word	0x00000180
        /*120c*/ 	.word	0x00000001
        /*1210*/ 	.word	0x00000001


	//----- nvinfo : EIATTR_CRS_STACK_SIZE
	.align		4
.L_897:
        /*1214*/ 	.byte	0x04, 0x1e
        /*1216*/ 	.short	(.L_899 - .L_898)
.L_898:
        /*1218*/ 	.word	0x00000000


	//----- nvinfo : EIATTR_CBANK_PARAM_SIZE
	.align		4
.L_899:
        /*121c*/ 	.byte	0x03, 0x19
        /*121e*/ 	.short	0x0bf0


	//----- nvinfo : EIATTR_PARAM_CBANK
	.align		4
        /*1220*/ 	.byte	0x04, 0x0a
        /*1222*/ 	.short	(.L_901 - .L_900)
	.align		4
.L_900:
        /*1224*/ 	.word	index@(.nv.constant0._ZN7cutlass13device_kernelIN5flash11enable_sm90INS1_16FlashAttnFwdSm90INS1_25CollectiveMainloopFwdSm90ILi2EN4cute5tupleIJNS5_1CILi1EEES8_S8_EEENS6_IJNS7_ILi64EEESA_SA_EEELi512ENS_6half_tEfNS_4arch4Sm90ELb0ELb1ELb1ELb1ELb0ELb0ELb1ELb0ELb0ELb1ELb1ELb0EEENS1_21CollectiveEpilogueFwdINS6_IJSA_NS7_ILi512EEESA_EEES9_SC_SE_Li256ELb1ELb1ELb1ELb0EEENS1_36VarlenDynamicPersistentTileSchedulerILi64ELi64ELi256ELi128ELb1ELb1ELb1ELb1ELb0ELb1EEEEEEEEEvNT_6ParamsE)
        /*1228*/ 	.short	0x0210
        /*122a*/ 	.short	0x0bf0


	//----- nvinfo : EIATTR_SW_WAR
	.align		4
.L_901:
        /*122c*/ 	.byte	0x04, 0x36
        /*122e*/ 	.short	(.L_903 - .L_902)
.L_902:
        /*1230*/ 	.word	0x00000008
.L_903:


//--------------------- .nv.info._ZN7cutlass13device_kernelIN5flash11enable_sm90INS1_16FlashAttnFwdSm90INS1_25CollectiveMainloopFwdSm90ILi2EN4cute5tupleIJNS5_1CILi1EEES8_S8_EEENS6_IJNS7_ILi64EEESA_SA_EEELi512ENS_6half_tEfNS_4arch4Sm90ELb0ELb1ELb1ELb1ELb0ELb1ELb1ELb0ELb0ELb1ELb1ELb0EEENS1_21CollectiveEpilogueFwdINS6_IJSA_NS7_ILi512EEESA_EEES9_SC_SE_Li256ELb1ELb1ELb1ELb0EEENS1_36VarlenDynamicPersistentTileSchedulerILi64ELi64ELi256ELi128ELb1ELb1ELb1ELb1ELb0ELb1EEEEEEEEEvNT_6ParamsE --------------------------
	.section	.nv.info._ZN7cutlass13device_kernelIN5flash11enable_sm90INS1_16FlashAttnFwdSm90INS1_25CollectiveMainloopFwdSm90ILi2EN4cute5tupleIJNS5_1CILi1EEES8_S8_EEENS6_IJNS7_ILi64EEESA_SA_EEELi512ENS_6half_tEfNS_4arch4Sm90ELb0ELb1ELb1ELb1ELb0ELb1ELb1ELb0ELb0ELb1ELb1ELb0EEENS1_21CollectiveEpilogueFwdINS6_IJSA_NS7_ILi512EEESA_EEES9_SC_SE_Li256ELb1ELb1ELb1ELb0EEENS1_36VarlenDynamicPersistentTileSchedulerILi64ELi64ELi256ELi128ELb1ELb1ELb1ELb1ELb0ELb1EEEEEEEEEvNT_6ParamsE,"",@"SHT_CUDA_INFO"
	.sectionflags	@""
	.align	4


	//----- nvinfo : EIATTR_CUDA_API_VERSION
	.align		4
        /*0000*/ 	.byte	0x04, 0x37
        /*0002*/ 	.short	(.L_905 - .L_904)
.L_904:
        /*0004*/ 	.word	0x00000082


	//----- nvinfo : EIATTR_KPARAM_INFO
	.align		4
.L_905:
        /*0008*/ 	.byte	0x04, 0x17
        /*000a*/ 	.short	(.L_907 - .L_906)
.L_906:
        /*000c*/ 	.word	0x00000000
        /*0010*/ 	.short	0x0000
        /*0012*/ 	.short	0x0070
        /*0014*/ 	.byte	0x00, 0xf0, 0x01, 0x2e


	//----- nvinfo : EIATTR_SPARSE_MMA_MASK
	.align		4
.L_907:
        /*0018*/ 	.byte	0x03, 0x50
        /*001a*/ 	.short	0x0000


	//----- nvinfo : EIATTR_MAXREG_COUNT
	.align		4
        /*001c*/ 	.byte	0x03, 0x1b
        /*001e*/ 	.short	0x00a8


	//----- nvinfo : EIATTR_NUM_BARRIERS
	.align		4
        /*0020*/ 	.byte	0x02, 0x4c
        /*0022*/ 	.byte	0x10
	.zero		1


	//----- nvinfo : EIATTR_EXTERNS
	.align		4
        /*0024*/ 	.byte	0x04, 0x0f
        /*0026*/ 	.short	(.L_909 - .L_908)


	//   ....[0]....
	.align		4
.L_908:
        /*0028*/ 	.word	index@(__assertfail)


	//----- nvinfo : EIATTR_ANNOTATIONS
	.align		4
.L_909:
        /*002c*/ 	.byte	0x04, 0x55
        /*002e*/ 	.short	(.L_911 - .L_910)


	//   ....[0]....
.L_910:
        /* <DEDUP_REMOVED lines=145> */


	//----- nvinfo : EIATTR_MERCURY_ISA_VERSION
	.align		4
.L_911:
        /*0928*/ 	.byte	0x03, 0x5f
        /*092a*/ 	.short	0x0101


	//----- nvinfo : EIATTR_UNUSED_LOAD_BYTE_OFFSET
	.align		4
        /*092c*/ 	.byte	0x04, 0x44
        /*092e*/ 	.short	(.L_913 - .L_912)


	//   ....[0]....
.L_912:
        /*0930*/ 	.word	0x00000b60
        /*0934*/ 	.word	0x0000fff0


	//   ....[1]....
        /*0938*/ 	.word	0x00031dd0
        /*093c*/ 	.word	0x0000fff0


	//----- nvinfo : EIATTR_INT_WARP_WIDE_INSTR_OFFSETS
	.align		4
.L_913:
        /*0940*/ 	.byte	0x04, 0x31
        /*0942*/ 	.short	(.L_915 - .L_914)


	//   ....[0]....
.L_914:
        /*0944*/ 	.word	0x000001d0


	//   ....[1]....
        /*0948*/ 	.word	0x00000270


	//   ....[2]....
        /*094c*/ 	.word	0x00000280


	//   ....[3]....
        /*0950*/ 	.word	0x000002f0


	//   ....[4]....
        /*0954*/ 	.word	0x0003ab70


	//   ....[5]....
        /*0958*/ 	.word	0x0003abd0


	//   ....[6]....
        /*095c*/ 	.word	0x00040590


	//   ....[7]....
        /*0960*/ 	.word	0x000405f0


	//----- nvinfo : EIATTR_COOP_GROUP_MASK_REGIDS
	.align		4
.L_915:
        /*0964*/ 	.byte	0x04, 0x29
        /*0966*/ 	.short	(.L_917 - .L_916)


	//   ....[0]....
.L_916:
        /*0968*/ 	.word	0xffffffff


	//   ....[1]....
        /*096c*/ 	.word	0xffffffff


	//   ....[2]....
        /*0970*/ 	.word	0xffffffff


	//   ....[3]....
        /*0974*/ 	.word	0xffffffff


	//   ....[4]....
        /*0978*/ 	.word	0xffffffff


	//   ....[5]....
        /*097c*/ 	.word	0xffffffff


	//   ....[6]....
        /*0980*/ 	.word	0xffffffff


	//   ....[7]....
        /*0984*/ 	.word	0xffffffff


	//   ....[8]....
        /*0988*/ 	.word	0xffffffff


	//   ....[9]....
        /*098c*/ 	.word	0xffffffff


	//   ....[10]....
        /*0990*/ 	.word	0xffffffff


	//   ....[11]....
        /*0994*/ 	.word	0xffffffff


	//   ....[12]....
        /*0998*/ 	.word	0xffffffff


	//   ....[13]....
        /*099c*/ 	.word	0xffffffff


	//   ....[14]....
        /*09a0*/ 	.word	0xffffffff


	//   ....[15]....
        /*09a4*/ 	.word	0xffffffff


	//   ....[16]....
        /*09a8*/ 	.word	0xffffffff


	//   ....[17]....
        /*09ac*/ 	.word	0xffffffff


	//   ....[18]....
        /*09b0*/ 	.word	0xffffffff


	//   ....[19]....
        /*09b4*/ 	.word	0xffffffff


	//   ....[20]....
        /*09b8*/ 	.word	0xffffffff


	//   ....[21]....
        /*09bc*/ 	.word	0xffffffff


	//   ....[22]....
        /*09c0*/ 	.word	0xffffffff


	//   ....[23]....
        /*09c4*/ 	.word	0xffffffff


	//   ....[24]....
        /*09c8*/ 	.word	0xffffffff


	//   ....[25]....
        /*09cc*/ 	.word	0xffffffff


	//   ....[26]....
        /*09d0*/ 	.word	0xffffffff


	//   ....[27]....
        /*09d4*/ 	.word	0xffffffff


	//   ....[28]....
        /*09d8*/ 	.word	0xffffffff


	//   ....[29]....
        /*09dc*/ 	.word	0xffffffff


	//   ....[30]....
        /*09e0*/ 	.word	0xffffffff


	//   ....[31]....
        /*09e4*/ 	.word	0xffffffff


	//   ....[32]....
        /*09e8*/ 	.word	0xffffffff


	//   ....[33]....
        /*09ec*/ 	.word	0xffffffff


	//   ....[34]....
        /*09f0*/ 	.word	0xffffffff


	//   ....[35]....
        /*09f4*/ 	.word	0xffffffff


	//   ....[36]....
        /*09f8*/ 	.word	0xffffffff


	//   ....[37]....
        /*09fc*/ 	.word	0xffffffff


	//   ....[38]....
        /*0a00*/ 	.word	0xffffffff


	//   ....[39]....
        /*0a04*/ 	.word	0xffffffff


	//   ....[40]....
        /*0a08*/ 	.word	0xffffffff


	//   ....[41]....
        /*0a0c*/ 	.word	0xffffffff


	//   ....[42]....
        /*0a10*/ 	.word	0xffffffff


	//   ....[43]....
        /*0a14*/ 	.word	0xffffffff


	//   ....[44]....
        /*0a18*/ 	.word	0xffffffff


	//   ....[45]....
        /*0a1c*/ 	.word	0xffffffff


	//   ....[46]....
        /*0a20*/ 	.word	0xffffffff


	//   ....[47]....
        /*0a24*/ 	.word	0xffffffff


	//   ....[48]....
        /*0a28*/ 	.word	0xffffffff


	//   ....[49]....
        /*0a2c*/ 	.word	0xffffffff


	//   ....[50]....
        /*0a30*/ 	.word	0xffffffff


	//   ....[51]....
        /*0a34*/ 	.word	0xffffffff


	//   ....[52]....
        /*0a38*/ 	.word	0xffffffff


	//   ....[53]....
        /*0a3c*/ 	.word	0xffffffff


	//   ....[54]....
        /*0a40*/ 	.word	0xffffffff


	//   ....[55]....
        /*0a44*/ 	.word	0xffffffff


	//   ....[56]....
        /*0a48*/ 	.word	0xffffffff


	//   ....[57]....
        /*0a4c*/ 	.word	0xffffffff


	//   ....[58]....
        /*0a50*/ 	.word	0xffffffff


	//   ....[59]....
        /*0a54*/ 	.word	0xffffffff


	//   ....[60]....
        /*0a58*/ 	.word	0xffffffff


	//   ....[61]....
        /*0a5c*/ 	.word	0xffffffff


	//   ....[62]....
        /*0a60*/ 	.word	0xffffffff


	//   ....[63]....
        /*0a64*/ 	.word	0xffffffff


	//   ....[64]....
        /*0a68*/ 	.word	0xffffffff


	//   ....[65]....
        /*0a6c*/ 	.word	0xffffffff


	//   ....[66]....
        /*0a70*/ 	.word	0xffffffff


	//   ....[67]....
        /*0a74*/ 	.word	0xffffffff


	//   ....[68]....
        /*0a78*/ 	.word	0xffffffff


	//   ....[69]....
        /*0a7c*/ 	.word	0xffffffff


	//   ....[70]....
        /*0a80*/ 	.word	0xffffffff


	//   ....[71]....
        /*0a84*/ 	.word	0xffffffff


	//   ....[72]....
        /*0a88*/ 	.word	0xffffffff


	//   ....[73]....
        /*0a8c*/ 	.word	0xffffffff


	//   ....[74]....
        /*0a90*/ 	.word	0xffffffff


	//   ....[75]....
        /*0a94*/ 	.word	0xffffffff


	//   ....[76]....
        /*0a98*/ 	.word	0xffffffff


	//   ....[77]....
        /*0a9c*/ 	.word	0xffffffff


	//   ....[78]....
        /*0aa0*/ 	.word	0xffffffff


	//   ....[79]....
        /*0aa4*/ 	.word	0xffffffff


	//   ....[80]....
        /*0aa8*/ 	.word	0xffffffff


	//   ....[81]....
        /*0aac*/ 	.word	0xffffffff


	//   ....[82]....
        /*0ab0*/ 	.word	0xffffffff


	//   ....[83]....
        /*0ab4*/ 	.word	0xffffffff


	//   ....[84]....
        /*0ab8*/ 	.word	0xffffffff


	//   ....[85]....
        /*0abc*/ 	.word	0xffffffff


	//   ....[86]....
        /*0ac0*/ 	.word	0xffffffff


	//   ....[87]....
        /*0ac4*/ 	.word	0xffffffff


	//   ....[88]....
        /*0ac8*/ 	.word	0xffffffff


	//   ....[89]....
        /*0acc*/ 	.word	0xffffffff


	//   ....[90]....
        /*0ad0*/ 	.word	0xffffffff


	//   ....[91]....
        /*0ad4*/ 	.word	0xffffffff


	//   ....[92]....
        /*0ad8*/ 	.word	0xffffffff


	//   ....[93]....
        /*0adc*/ 	.word	0xffffffff


	//   ....[94]....
        /*0ae0*/ 	.word	0xffffffff


	//   ....[95]....
        /*0ae4*/ 	.word	0xffffffff


	//   ....[96]....
        /*0ae8*/ 	.word	0xffffffff


	//   ....[97]....
        /*0aec*/ 	.word	0xffffffff


	//   ....[98]....
        /*0af0*/ 	.word	0xffffffff


	//   ....[99]....
        /*0af4*/ 	.word	0xffffffff


	//   ....[100]....
        /*0af8*/ 	.word	0xffffffff


	//   ....[101]....
        /*0afc*/ 	.word	0xffffffff


	//   ....[102]....
        /*0b00*/ 	.word	0xffffffff


	//   ....[103]....
        /*0b04*/ 	.word	0xffffffff


	//   ....[104]....
        /*0b08*/ 	.word	0xffffffff


	//   ....[105]....
        /*0b0c*/ 	.word	0xffffffff


	//   ....[106]....
        /*0b10*/ 	.word	0xffffffff


	//   ....[107]....
        /*0b14*/ 	.word	0xffffffff


	//   ....[108]....
        /*0b18*/ 	.word	0xffffffff


	//   ....[109]....
        /*0b1c*/ 	.word	0xffffffff


	//   ....[110]....
        /*0b20*/ 	.word	0xffffffff


	//   ....[111]....
        /*0b24*/ 	.word	0xffffffff


	//   ....[112]....
        /*0b28*/ 	.word	0xffffffff


	//   ....[113]....
        /*0b2c*/ 	.word	0xffffffff


	//   ....[114]....
        /*0b30*/ 	.word	0xffffffff


	//   ....[115]....
        /*0b34*/ 	.word	0xffffffff


	//   ....[116]....
        /*0b38*/ 	.word	0xffffffff


	//   ....[117]....
        /*0b3c*/ 	.word	0xffffffff


	//   ....[118]....
        /*0b40*/ 	.word	0xffffffff


	//   ....[119]....
        /*0b44*/ 	.word	0xffffffff


	//   ....[120]....
        /*0b48*/ 	.word	0xffffffff


	//   ....[121]....
        /*0b4c*/ 	.word	0xffffffff


	//   ....[122]....
        /*0b50*/ 	.word	0x0500000f


	//   ....[123]....
        /*0b54*/ 	.word	0x0500000f


	//   ....[124]....
        /*0b58*/ 	.word	0x0500000f


	//   ....[125]....
        /*0b5c*/ 	.word	0x0500000f


	//   ....[126]....
        /*0b60*/ 	.word	0x0500000f


	//   ....[127]....
        /*0b64*/ 	.word	0x0500000f


	//   ....[128]....
        /*0b68*/ 	.word	0x0500000f


	//   ....[129]....
        /*0b6c*/ 	.word	0x0500000f


	//   ....[130]....
        /*0b70*/ 	.word	0x0500000f


	//   ....[131]....
        /*0b74*/ 	.word	0x0500000f


	//   ....[132]....
        /*0b78*/ 	.word	0x0500000f


	//   ....[133]....
        /*0b7c*/ 	.word	0x0500000f


	//   ....[134]....
        /*0b80*/ 	.word	0x0500000f


	//   ....[135]....
        /*0b84*/ 	.word	0x0500000f


	//   ....[136]....
        /*0b88*/ 	.word	0x0500000f


	//   ....[137]....
        /*0b8c*/ 	.word	0x0500000f


	//   ....[138]....
        /*0b90*/ 	.word	0x0500000f


	//   ....[139]....
        /*0b94*/ 	.word	0x0500000f


	//   ....[140]....
        /*0b98*/ 	.word	0x0500000f


	//   ....[141]....
        /*0b9c*/ 	.word	0x0500000f


	//   ....[142]....
        /*0ba0*/ 	.word	0x0500000f


	//   ....[143]....
        /*0ba4*/ 	.word	0x0500000f


	//   ....[144]....
        /*0ba8*/ 	.word	0x0500000f


	//   ....[145]....
        /*0bac*/ 	.word	0x0500000f


	//   ....[146]....
        /*0bb0*/ 	.word	0x0500000f


	//   ....[147]....
        /*0bb4*/ 	.word	0x0500000f


	//   ....[148]....
        /*0bb8*/ 	.word	0x0500000f


	//   ....[149]....
        /*0bbc*/ 	.word	0x0500000f


	//   ....[150]....
        /*0bc0*/ 	.word	0x0500000f


	//   ....[151]....
        /*0bc4*/ 	.word	0x0500000f


	//   ....[152]....
        /*0bc8*/ 	.word	0x0500000f


	//   ....[153]....
        /*0bcc*/ 	.word	0x0500000f


	//   ....[154]....
        /*0bd0*/ 	.word	0x0500000f


	//   ....[155]....
        /*0bd4*/ 	.word	0x0500000f


	//   ....[156]....
        /*0bd8*/ 	.word	0x0500000f


	//   ....[157]....
        /*0bdc*/ 	.word	0x0500000f


	//   ....[158]....
        /*0be0*/ 	.word	0x0500000f


	//   ....[159]....
        /*0be4*/ 	.word	0x0500000f


	//   ....[160]....
        /*0be8*/ 	.word	0x0500000f


	//   ....[161]....
        /*0bec*/ 	.word	0x0500000f


	//   ....[162]....
        /*0bf0*/ 	.word	0x0500000f


	//   ....[163]....
        /*0bf4*/ 	.word	0x0500000f


	//   ....[164]....
        /*0bf8*/ 	.word	0x0500000f


	//   ....[165]....
        /*0bfc*/ 	.word	0x0500000f


	//   ....[166]....
        /*0c00*/ 	.word	0x0500000f


	//   ....[167]....
        /*0c04*/ 	.word	0x0500000f


	//   ....[168]....
        /*0c08*/ 	.word	0x0500000f


	//   ....[169]....
        /*0c0c*/ 	.word	0x0500000f


	//   ....[170]....
        /*0c10*/ 	.word	0x0500000f


	//   ....[171]....
        /*0c14*/ 	.word	0x0500000f


	//   ....[172]....
        /*0c18*/ 	.word	0x0500000f


	//   ....[173]....
        /*0c1c*/ 	.word	0x0500000f


	//   ....[174]....
        /*0c20*/ 	.word	0x0500000f


	//   ....[175]....
        /*0c24*/ 	.word	0xffffffff


	//   ....[176]....
        /*0c28*/ 	.word	0xffffffff


	//   ....[177]....
        /*0c2c*/ 	.word	0xffffffff


	//   ....[178]....
        /*0c30*/ 	.word	0xffffffff


	//   ....[179]....
        /*0c34*/ 	.word	0xffffffff


	//   ....[180]....
        /*0c38*/ 	.word	0xffffffff


	//   ....[181]....
        /*0c3c*/ 	.word	0xffffffff


	//   ....[182]....
        /*0c40*/ 	.word	0xffffffff


	//----- nvinfo : EIATTR_COOP_GROUP_INSTR_OFFSETS
	.align		4
.L_917:
        /*0c44*/ 	.byte	0x04, 0x28
        /*0c46*/ 	.short	(.L_919 - .L_918)


	//   ....[0]....
.L_918:
        /*0c48*/ 	.word	0x000000b0


	//   ....[1]....
        /*0c4c*/ 	.word	0x000001e0


	//   ....[2]....
        /*0c50*/ 	.word	0x00000290


	//   ....[3]....
        /*0c54*/ 	.word	0x00000430


	//   ....[4]....
        /*0c58*/ 	.word	0x00000590


	//   ....[5]....
        /*0c5c*/ 	.word	0x000006b0


	//   ....[6]....
        /*0c60*/ 	.word	0x00000810


	//   ....[7]....
        /*0c64*/ 	.word	0x00005fd0


	//   ....[8]....
        /*0c68*/ 	.word	0x0000deb0


	//   ....[9]....
        /*0c6c*/ 	.word	0x0000eff0


	//   ....[10]....
        /*0c70*/ 	.word	0x0000f000


	//   ....[11]....
        /*0c74*/ 	.word	0x0000f010


	//   ....[12]....
        /*0c78*/ 	.word	0x0000f020


	//   ....[13]....
        /*0c7c*/ 	.word	0x0000f360


	//   ....[14]....
        /*0c80*/ 	.word	0x0000f370


	//   ....[15]....
        /*0c84*/ 	.word	0x0000f380


	//   ....[16]....
        /*0c88*/ 	.word	0x0000f390


	//   ....[17]....
        /*0c8c*/ 	.word	0x000105b0


	//   ....[18]....
        /*0c90*/ 	.word	0x000105c0


	//   ....[19]....
        /*0c94*/ 	.word	0x000105d0


	//   ....[20]....
        /*0c98*/ 	.word	0x000105e0


	//   ....[21]....
        /*0c9c*/ 	.word	0x00010820


	//   ....[22]....
        /*0ca0*/ 	.word	0x00010830


	//   ....[23]....
        /*0ca4*/ 	.word	0x00010840


	//   ....[24]....
        /*0ca8*/ 	.word	0x00010850


	//   ....[25]....
        /*0cac*/ 	.word	0x00013290


	//   ....[26]....
        /*0cb0*/ 	.word	0x00014500


	//   ....[27]....
        /*0cb4*/ 	.word	0x00014d70


	//   ....[28]....
        /*0cb8*/ 	.word	0x000154d0


	//   ....[29]....
        /*0cbc*/ 	.word	0x00015560


	//   ....[30]....
        /*0cc0*/ 	.word	0x00015640


	//   ....[31]....
        /*0cc4*/ 	.word	0x00015660


	//   ....[32]....
        /*0cc8*/ 	.word	0x0001c480


	//   ....[33]....
        /*0ccc*/ 	.word	0x0001dc80


	//   ....[34]....
        /*0cd0*/ 	.word	0x0001ef90


	//   ....[35]....
        /*0cd4*/ 	.word	0x0001f040


	//   ....[36]....
        /*0cd8*/ 	.word	0x0001f1f0


	//   ....[37]....
        /*0cdc*/ 	.word	0x0001f210


	//   ....[38]....
        /*0ce0*/ 	.word	0x00025fb0


	//   ....[39]....
        /*0ce4*/ 	.word	0x000274e0


	//   ....[40]....
        /*0ce8*/ 	.word	0x00028770


	//   ....[41]....
        /*0cec*/ 	.word	0x00029060


	//   ....[42]....
        /*0cf0*/ 	.word	0x00029720


	//   ....[43]....
        /*0cf4*/ 	.word	0x000297b0


	//   ....[44]....
        /*0cf8*/ 	.word	0x00029890


	//   ....[45]....
        /*0cfc*/ 	.word	0x000298b0


	//   ....[46]....
        /*0d00*/ 	.word	0x000307d0


	//   ....[47]....
        /*0d04*/ 	.word	0x00030910


	//   ....[48]....
        /*0d08*/ 	.word	0x00030930


	//   ....[49]....
        /*0d0c*/ 	.word	0x00030970


	//   ....[50]....
        /*0d10*/ 	.word	0x00030990


	//   ....[51]....
        /*0d14*/ 	.word	0x00032c80


	//   ....[52]....
        /*0d18*/ 	.word	0x000330a0


	//   ....[53]....
        /*0d1c*/ 	.word	0x000330b0


	//   ....[54]....
        /*0d20*/ 	.word	0x000330d0


	//   ....[55]....
        /*0d24*/ 	.word	0x000330e0


	//   ....[56]....
        /*0d28*/ 	.word	0x00033c90


	//   ....[57]....
        /*0d2c*/ 	.word	0x00033cb0


	//   ....[58]....
        /*0d30*/ 	.word	0x00033ee0


	//   ....[59]....
        /*0d34*/ 	.word	0x00033f00


	//   ....[60]....
        /*0d38*/ 	.word	0x00034630


	//   ....[61]....
        /*0d3c*/ 	.word	0x00034650


	//   ....[62]....
        /*0d40*/ 	.word	0x000350b0


	//   ....[63]....
        /*0d44*/ 	.word	0x000350d0


	//   ....[64]....
        /*0d48*/ 	.word	0x00036500


	//   ....[65]....
        /*0d4c*/ 	.word	0x00036510


	//   ....[66]....
        /*0d50*/ 	.word	0x00036740


	//   ....[67]....
        /*0d54*/ 	.word	0x00036760


	//   ....[68]....
        /*0d58*/ 	.word	0x00036a10


	//   ....[69]....
        /*0d5c*/ 	.word	0x00036c20


	//   ....[70]....
        /*0d60*/ 	.word	0x00036c50


	//   ....[71]....
        /*0d64*/ 	.word	0x00036c80


	//   ....[72]....
        /*0d68*/ 	.word	0x00036cb0


	//   ....[73]....
        /*0d6c*/ 	.word	0x00036ce0


	//   ....[74]....
        /*0d70*/ 	.word	0x00036d10


	//   ....[75]....
        /*0d74*/ 	.word	0x00036eb0


	//   ....[76]....
        /*0d78*/ 	.word	0x00036ee0


	//   ....[77]....
        /*0d7c*/ 	.word	0x00036f10


	//   ....[78]....
        /*0d80*/ 	.word	0x00036f40


	//   ....[79]....
        /*0d84*/ 	.word	0x00036f70


	//   ....[80]....
        /*0d88*/ 	.word	0x00036fa0


	//   ....[81]....
        /*0d8c*/ 	.word	0x00037040


	//   ....[82]....
        /*0d90*/ 	.word	0x00037070


	//   ....[83]....
        /*0d94*/ 	.word	0x00037080


	//   ....[84]....
        /*0d98*/ 	.word	0x000370b0


	//   ....[85]....
        /*0d9c*/ 	.word	0x000389c0


	//   ....[86]....
        /*0da0*/ 	.word	0x0003b140


	//   ....[87]....
        /*0da4*/ 	.word	0x0003bbf0


	//   ....[88]....
        /*0da8*/ 	.word	0x0003bc00


	//   ....[89]....
        /*0dac*/ 	.word	0x0003bc30


	//   ....[90]....
        /*0db0*/ 	.word	0x0003bd10


	//   ....[91]....
        /*0db4*/ 	.word	0x0003bd40


	//   ....[92]....
        /*0db8*/ 	.word	0x0003bda0


	//   ....[93]....
        /*0dbc*/ 	.word	0x0003bdb0


	//   ....[94]....
        /*0dc0*/ 	.word	0x0003be20


	//   ....[95]....
        /*0dc4*/ 	.word	0x0003c760


	//   ....[96]....
        /*0dc8*/ 	.word	0x0003c770


	//   ....[97]....
        /*0dcc*/ 	.word	0x0003c830


	//   ....[98]....
        /*0dd0*/ 	.word	0x0003c870


	//   ....[99]....
        /*0dd4*/ 	.word	0x0003cb10


	//   ....[100]....
        /*0dd8*/ 	.word	0x0003cb20


	//   ....[101]....
        /*0ddc*/ 	.word	0x0003cc80


	//   ....[102]....
        /*0de0*/ 	.word	0x0003cc90


	//   ....[103]....
        /*0de4*/ 	.word	0x000408c0


	//   ....[104]....
        /*0de8*/ 	.word	0x000408d0


	//   ....[105]....
        /*0dec*/ 	.word	0x00040910


	//   ....[106]....
        /*0df0*/ 	.word	0x00040950


	//   ....[107]....
        /*0df4*/ 	.word	0x00040980


	//   ....[108]....
        /*0df8*/ 	.word	0x000409b0


	//   ....[109]....
        /*0dfc*/ 	.word	0x000409e0


	//   ....[110]....
        /*0e00*/ 	.word	0x00040a10


	//   ....[111]....
        /*0e04*/ 	.word	0x00040be0


	//   ....[112]....
        /*0e08*/ 	.word	0x00040c10


	//   ....[113]....
        /*0e0c*/ 	.word	0x00040c40


	//   ....[114]....
        /*0e10*/ 	.word	0x00040c70


	//   ....[115]....
        /*0e14*/ 	.word	0x00040ca0


	//   ....[116]....
        /*0e18*/ 	.word	0x00040cd0


	//   ....[117]....
        /*0e1c*/ 	.word	0x00040da0


	//   ....[118]....
        /*0e20*/ 	.word	0x00040dc0


	//   ....[119]....
        /*0e24*/ 	.word	0x00040dd0


	//   ....[120]....
        /*0e28*/ 	.word	0x00040e50


	//   ....[121]....
        /*0e2c*/ 	.word	0x00041990


	//   ....[122]....
        /*0e30*/ 	.word	0x00041d60


	//   ....[123]....
        /*0e34*/ 	.word	0x00041df0


	//   ....[124]....
        /*0e38*/ 	.word	0x00041e40


	//   ....[125]....
        /*0e3c*/ 	.word	0x00041e90


	//   ....[126]....
        /*0e40*/ 	.word	0x00041f30


	//   ....[127]....
        /*0e44*/ 	.word	0x00041fc0


	//   ....[128]....
        /*0e48*/ 	.word	0x00042010


	//   ....[129]....
        /*0e4c*/ 	.word	0x00042060


	//   ....[130]....
        /*0e50*/ 	.word	0x00042140


	//   ....[131]....
        /*0e54*/ 	.word	0x000421d0


	//   ....[132]....
        /*0e58*/ 	.word	0x00042220


	//   ....[133]....
        /*0e5c*/ 	.word	0x00042270


	//   ....[134]....
        /*0e60*/ 	.word	0x00042310


	//   ....[135]....
        /*0e64*/ 	.word	0x000423a0


	//   ....[136]....
        /*0e68*/ 	.word	0x000423f0


	//   ....[137]....
        /*0e6c*/ 	.word	0x00042440


	//   ....[138]....
        /*0e70*/ 	.word	0x00042750


	//   ....[139]....
        /*0e74*/ 	.word	0x00042a30


	//   ....[140]....
        /*0e78*/ 	.word	0x00042bc0


	//   ....[141]....
        /*0e7c*/ 	.word	0x00042c20


	//   ....[142]....
        /*0e80*/ 	.word	0x00042c80


	//   ....[143]....
        /*0e84*/ 	.word	0x00042cd0


	//   ....[144]....
        /*0e88*/ 	.word	0x00042e30


	//   ....[145]....
        /*0e8c*/ 	.word	0x00042ed0


	//   ....[146]....
        /*0e90*/ 	.word	0x00042f80


	//   ....[147]....
        /*0e94*/ 	.word	0x00043060


	//   ....[148]....
        /*0e98*/ 	.word	0x00043220


	//   ....[149]....
        /*0e9c*/ 	.word	0x00043300


	//   ....[150]....
        /*0ea0*/ 	.word	0x00043580


	//   ....[151]....
        /*0ea4*/ 	.word	0x000436a0


	//   ....[152]....
        /*0ea8*/ 	.word	0x00043870


	//   ....[153]....
        /*0eac*/ 	.word	0x00043930


	//   ....[154]....
        /*0eb0*/ 	.word	0x00043b40


	//   ....[155]....
        /*0eb4*/ 	.word	0x00043b90


	//   ....[156]....
        /*0eb8*/ 	.word	0x00043ec0


	//   ....[157]....
        /*0ebc*/ 	.word	0x00043f60


	//   ....[158]....
        /*0ec0*/ 	.word	0x00044100


	//   ....[159]....
        /*0ec4*/ 	.word	0x00044180


	//   ....[160]....
        /*0ec8*/ 	.word	0x00044200


	//   ....[161]....
        /*0ecc*/ 	.word	0x00044280


	//   ....[162]....
        /*0ed0*/ 	.word	0x00044300


	//   ....[163]....
        /*0ed4*/ 	.word	0x00044390


	//   ....[164]....
        /*0ed8*/ 	.word	0x00044430


	//   ....[165]....
        /*0edc*/ 	.word	0x000444e0


	//   ....[166]....
        /*0ee0*/ 	.word	0x00044560


	//   ....[167]....
        /*0ee4*/ 	.word	0x000445e0


	//   ....[168]....
        /*0ee8*/ 	.word	0x00044660


	//   ....[169]....
        /*0eec*/ 	.word	0x000446f0


	//   ....[170]....
        /*0ef0*/ 	.word	0x00044770


	//   ....[171]....
        /*0ef4*/ 	.word	0x00044820


	//   ....[172]....
        /*0ef8*/ 	.word	0x00044870


	//   ....[173]....
        /*0efc*/ 	.word	0x00044930


	//   ....[174]....
        /*0f00*/ 	.word	0x00044a60


	//   ....[175]....
        /*0f04*/ 	.word	0x00046980


	//   ....[176]....
        /*0f08*/ 	.word	0x00048190


	//   ....[177]....
        /*0f0c*/ 	.word	0x00048bc0


	//   ....[178]....
        /*0f10*/ 	.word	0x00049450


	//   ....[179]....
        /*0f14*/ 	.word	0x000494a0


	//   ....[180]....
        /*0f18*/ 	.word	0x000494c0


	//   ....[181]....
        /*0f1c*/ 	.word	0x000494d0


	//   ....[182]....
        /*0f20*/ 	.word	0x00054120


	//----- nvinfo : EIATTR_REG_RECONFIG
	.align		4
.L_919:
        /*0f24*/ 	.byte	0x01, 0x54
	.zero		2


	//----- nvinfo : EIATTR_SYSCALL_OFFSETS
	.align		4
        /*0f28*/ 	.byte	0x04, 0x46
        /*0f2a*/ 	.short	(.L_921 - .L_920)


	//   ....[0]....
.L_920:
        /*0f2c*/ 	.word	0x00002680


	//   ....[1]....
        /*0f30*/ 	.word	0x000027d0


	//   ....[2]....
        /*0f34*/ 	.word	0x0000e450


	//   ....[3]....
        /*0f38*/ 	.word	0x0000eda0


	//   ....[4]....
        /*0f3c*/ 	.word	0x0003ad70


	//   ....[5]....
        /*0f40*/ 	.word	0x0003aec0


	//   ....[6]....
        /*0f44*/ 	.word	0x0003afb0


	//   ....[7]....
        /*0f48*/ 	.word	0x0003b7f0


	//   ....[8]....
        /*0f4c*/ 	.word	0x0003c130


	//----- nvinfo : EIATTR_MBARRIER_INSTR_OFFSETS
	.align		4
.L_921:
        /*0f50*/ 	.byte	0x04, 0x39
        /*0f52*/ 	.short	(.L_923 - .L_922)


	//   ....[0]....
.L_922:
        /*0f54*/ 	.word	0x00000310
        /*0f58*/ 	.word	0x000000ff
        /*0f5c*/ 	.word	0x00038800
        /*0f60*/ 	.short	0x0100
        /*0f62*/ 	.byte	0x08
	.zero		1


	//   ....[1]....
        /*0f64*/ 	.word	0x00000320
        /*0f68*/ 	.word	0x000000ff
        /*0f6c*/ 	.word	0x00038810
        /*0f70*/ 	.short	0x0100
        /*0f72*/ 	.byte	0x08
	.zero		1


	//   ....[2]....
        /*0f74*/ 	.word	0x00000330
        /*0f78*/ 	.word	0x000000ff
        /*0f7c*/ 	.word	0x00038820
        /*0f80*/ 	.short	0x0100
        /*0f82*/ 	.byte	0x08
	.zero		1


	//   ....[3]....
        /*0f84*/ 	.word	0x000003e0
        /*0f88*/ 	.word	0x000000ff
        /*0f8c*/ 	.word	0x00038830
        /*0f90*/ 	.short	0x0100
        /*0f92*/ 	.byte	0x06
	.zero		1


	//   ....[4]....
        /*0f94*/ 	.word	0x000003f0
        /*0f98*/ 	.word	0x000000ff
        /*0f9c*/ 	.word	0x00038840
        /*0fa0*/ 	.short	0x0100
        /*0fa2*/ 	.byte	0x06
	.zero		1


	//   ....[5]....
        /*0fa4*/ 	.word	0x00000400
        /*0fa8*/ 	.word	0x000000ff
        /*0fac*/ 	.word	0x00038838
        /*0fb0*/ 	.short	0x0100
        /*0fb2*/ 	.byte	0x06
	.zero		1


	//   ....[6]....
        /*0fb4*/ 	.word	0x00000410
        /*0fb8*/ 	.word	0x000000ff
        /*0fbc*/ 	.word	0x00038848
        /*0fc0*/ 	.short	0x0100
        /*0fc2*/ 	.byte	0x06
	.zero		1


	//   ....[7]....
        /*0fc4*/ 	.word	0x00000540
        /*0fc8*/ 	.word	0x000000ff
        /*0fcc*/ 	.word	0x00038850
        /*0fd0*/ 	.short	0x0100
        /*0fd2*/ 	.byte	0x08
	.zero		1


	//   ....[8]....
        /*0fd4*/ 	.word	0x00000550
        /*0fd8*/ 	.word	0x000000ff
        /*0fdc*/ 	.word	0x00038860
        /*0fe0*/ 	.short	0x0100
        /*0fe2*/ 	.byte	0x08
	.zero		1


	//   ....[9]....
        /*0fe4*/ 	.word	0x00000560
        /*0fe8*/ 	.word	0x000000ff
        /*0fec*/ 	.word	0x00038858
        /*0ff0*/ 	.short	0x0100
        /*0ff2*/ 	.byte	0x08
	.zero		1


	//   ....[10]....
        /*0ff4*/ 	.word	0x00000570
        /*0ff8*/ 	.word	0x000000ff
        /*0ffc*/ 	.word	0x00038868
        /*1000*/ 	.short	0x0100
        /*1002*/ 	.byte	0x08
	.zero		1


	//   ....[11]....
        /*1004*/ 	.word	0x00000660
        /*1008*/ 	.word	0x000000ff
        /*100c*/ 	.word	0x00038870
        /*1010*/ 	.short	0x0100
        /*1012*/ 	.byte	0x06
	.zero		1


	//   ....[12]....
        /*1014*/ 	.word	0x00000670
        /*1018*/ 	.word	0x000000ff
        /*101c*/ 	.word	0x00038880
        /*1020*/ 	.short	0x0100
        /*1022*/ 	.byte	0x06
	.zero		1


	//   ....[13]....
        /*1024*/ 	.word	0x00000680
        /*1028*/ 	.word	0x000000ff
        /*102c*/ 	.word	0x00038878
        /*1030*/ 	.short	0x0100
        /*1032*/ 	.byte	0x06
	.zero		1


	//   ....[14]....
        /*1034*/ 	.word	0x00000690
        /*1038*/ 	.word	0x000000ff
        /*103c*/ 	.word	0x00038888
        /*1040*/ 	.short	0x0100
        /*1042*/ 	.byte	0x06
	.zero		1


	//   ....[15]....
        /*1044*/ 	.word	0x000007c0
        /*1048*/ 	.word	0x000000ff
        /*104c*/ 	.word	0x00038890
        /*1050*/ 	.short	0x0100
        /*1052*/ 	.byte	0x08
	.zero		1


	//   ....[16]....
        /*1054*/ 	.word	0x000007d0
        /*1058*/ 	.word	0x000000ff
        /*105c*/ 	.word	0x000388a0
        /*1060*/ 	.short	0x0100
        /*1062*/ 	.byte	0x08
	.zero		1


	//   ....[17]....
        /*1064*/ 	.word	0x000007e0
        /*1068*/ 	.word	0x000000ff
        /*106c*/ 	.word	0x00038898
        /*1070*/ 	.short	0x0100
        /*1072*/ 	.byte	0x08
	.zero		1


	//   ....[18]....
        /*1074*/ 	.word	0x000007f0
        /*1078*/ 	.word	0x000000ff
        /*107c*/ 	.word	0x000388a8
        /*1080*/ 	.short	0x0100
        /*1082*/ 	.byte	0x08
	.zero		1


	//   ....[19]....
        /*1084*/ 	.word	0x00000930
        /*1088*/ 	.word	0x000000ff
        /*108c*/ 	.word	0x000388b0
        /*1090*/ 	.short	0x0100
        /*1092*/ 	.byte	0x08
	.zero		1


	//   ....[20]....
        /*1094*/ 	.word	0x00000940
        /*1098*/ 	.word	0x000000ff
        /*109c*/ 	.word	0x000388c0
        /*10a0*/ 	.short	0x0100
        /*10a2*/ 	.byte	0x08
	.zero		1


	//   ....[21]....
        /*10a4*/ 	.word	0x00000950
        /*10a8*/ 	.word	0x000000ff
        /*10ac*/ 	.word	0x000388b8
        /*10b0*/ 	.short	0x0100
        /*10b2*/ 	.byte	0x08
	.zero		1


	//   ....[22]....
        /*10b4*/ 	.word	0x00000960
        /*10b8*/ 	.word	0x000000ff
        /*10bc*/ 	.word	0x000388c8
        /*10c0*/ 	.short	0x0100
        /*10c2*/ 	.byte	0x08
	.zero		1


	//   ....[23]....
        /*10c4*/ 	.word	0x00003200
        /*10c8*/ 	.word	0x0000002d
        /*10cc*/ 	.word	0x00038890
        /*10d0*/ 	.short	0x010a
        /*10d2*/ 	.byte	0x3f
	.zero		1


	//   ....[24]....
        /*10d4*/ 	.word	0x00003d10
        /*10d8*/ 	.word	0x0000002d
        /*10dc*/ 	.word	0x00038890
        /*10e0*/ 	.short	0x010a
        /*10e2*/ 	.byte	0x3f
	.zero		1


	//   ....[25]....
        /*10e4*/ 	.word	0x00004570
        /*10e8*/ 	.word	0x0000002d
        /*10ec*/ 	.word	0x00038890
        /*10f0*/ 	.short	0x010a
        /*10f2*/ 	.byte	0x3f
	.zero		1


	//   ....[26]....
        /*10f4*/ 	.word	0x000047d0
        /*10f8*/ 	.word	0x00000004
        /*10fc*/ 	.word	0x00000000
        /*1100*/ 	.short	0x0101
        /*1102*/ 	.byte	0x3f
	.zero		1


	//   ....[27]....
        /*1104*/ 	.word	0x00004810
        /*1108*/ 	.word	0x0000002d
        /*110c*/ 	.word	0x000388b0
        /*1110*/ 	.short	0x010a
        /*1112*/ 	.byte	0x3f
	.zero		1


	//   ....[28]....
        /*1114*/ 	.word	0x00004e70
        /*1118*/ 	.word	0x0000002d
        /*111c*/ 	.word	0x00000000
        /*1120*/ 	.short	0x0101
        /*1122*/ 	.byte	0x3f
	.zero		1


	//   ....[29]....
        /*1124*/ 	.word	0x000084d0
        /*1128*/ 	.word	0x0000000c
        /*112c*/ 	.word	0x00000000
        /*1130*/ 	.short	0x0101
        /*1132*/ 	.byte	0x3f
	.zero		1


	//   ....[30]....
        /*1134*/ 	.word	0x0000c2d0
        /*1138*/ 	.word	0x0000000c
        /*113c*/ 	.word	0x00000000
        /*1140*/ 	.short	0x0101
        /*1142*/ 	.byte	0x3f
	.zero		1


	//   ....[31]....
        /*1144*/ 	.word	0x0000eb20
        /*1148*/ 	.word	0x00000002
        /*114c*/ 	.word	0x00038800
        /*1150*/ 	.short	0x010a
        /*1152*/ 	.byte	0x3f
	.zero		1


	//   ....[32]....
        /*1154*/ 	.word	0x0000eb70
        /*1158*/ 	.word	0x00000002
        /*115c*/ 	.word	0x00038800
        /*1160*/ 	.short	0x010a
        /*1162*/ 	.byte	0x3f
	.zero		1


	//   ....[33]....
        /*1164*/ 	.word	0x0000f5f0
        /*1168*/ 	.word	0x00000002
        /*116c*/ 	.word	0x00038800
        /*1170*/ 	.short	0x010a
        /*1172*/ 	.byte	0x3f
	.zero		1


	//   ....[34]....
        /*1174*/ 	.word	0x00010a00
        /*1178*/ 	.word	0x00000002
        /*117c*/ 	.word	0x00038800
        /*1180*/ 	.short	0x010a
        /*1182*/ 	.byte	0x3f
	.zero		1


	//   ....[35]....
        /*1184*/ 	.word	0x00011fc0
        /*1188*/ 	.word	0x00000007
        /*118c*/ 	.word	0x00000000
        /*1190*/ 	.short	0x010a
        /*1192*/ 	.byte	0x3f
	.zero		1


	//   ....[36]....
        /*1194*/ 	.word	0x000120c0
        /*1198*/ 	.word	0x00000003
        /*119c*/ 	.word	0x00000000
        /*11a0*/ 	.short	0x010a
        /*11a2*/ 	.byte	0x3f
	.zero		1


	//   ....[37]....
        /*11a4*/ 	.word	0x000124e0
        /*11a8*/ 	.word	0x0000000d
        /*11ac*/ 	.word	0x00000000
        /*11b0*/ 	.short	0x010a
        /*11b2*/ 	.byte	0x3f
	.zero		1


	//   ....[38]....
        /*11b4*/ 	.word	0x000125e0
        /*11b8*/ 	.word	0x00000006
        /*11bc*/ 	.word	0x00000000
        /*11c0*/ 	.short	0x010a
        /*11c2*/ 	.byte	0x3f
	.zero		1


	//   ....[39]....
        /*11c4*/ 	.word	0x00014120
        /*11c8*/ 	.word	0x0000003b
        /*11cc*/ 	.word	0x00000000
        /*11d0*/ 	.short	0x0101
        /*11d2*/ 	.byte	0x3f
	.zero		1


	//   ....[40]....
        /*11d4*/ 	.word	0x0001c500
        /*11d8*/ 	.word	0x00000004
        /*11dc*/ 	.word	0x00000000
        /*11e0*/ 	.short	0x0101
        /*11e2*/ 	.byte	0x3f
	.zero		1


	//   ....[41]....
        /*11e4*/ 	.word	0x0001c980
        /*11e8*/ 	.word	0x00000007
        /*11ec*/ 	.word	0x00000000
        /*11f0*/ 	.short	0x010a
        /*11f2*/ 	.byte	0x3f
	.zero		1


	//   ....[42]....
        /*11f4*/ 	.word	0x0001ca80
        /*11f8*/ 	.word	0x00000003
        /*11fc*/ 	.word	0x00000000
        /*1200*/ 	.short	0x010a
        /*1202*/ 	.byte	0x3f
	.zero		1


	//   ....[43]....
        /*1204*/ 	.word	0x0001cea0
        /*1208*/ 	.word	0x0000000b
        /*120c*/ 	.word	0x00000000
        /*1210*/ 	.short	0x010a
        /*1212*/ 	.byte	0x3f
	.zero		1


	//   ....[44]....
        /*1214*/ 	.word	0x0001cfa0
        /*1218*/ 	.word	0x00000006
        /*121c*/ 	.word	0x00000000
        /*1220*/ 	.short	0x010a
        /*1222*/ 	.byte	0x3f
	.zero		1


	//   ....[45]....
        /*1224*/ 	.word	0x0001eae0
        /*1228*/ 	.word	0x0000003b
        /*122c*/ 	.word	0x00000000
        /*1230*/ 	.short	0x0101
        /*1232*/ 	.byte	0x3f
	.zero		1


	//   ....[46]....
        /*1234*/ 	.word	0x00026030
        /*1238*/ 	.word	0x00000004
        /*123c*/ 	.word	0x00000000
        /*1240*/ 	.short	0x0101
        /*1242*/ 	.byte	0x3f
	.zero		1


	//   ....[47]....
        /*1244*/ 	.word	0x00026210
        /*1248*/ 	.word	0x00000007
        /*124c*/ 	.word	0x00000000
        /*1250*/ 	.short	0x010a
        /*1252*/ 	.byte	0x3f
	.zero		1


	//   ....[48]....
        /*1254*/ 	.word	0x00026310
        /*1258*/ 	.word	0x00000003
        /*125c*/ 	.word	0x00000000
        /*1260*/ 	.short	0x010a
        /*1262*/ 	.byte	0x3f
	.zero		1


	//   ....[49]....
        /*1264*/ 	.word	0x00026730
        /*1268*/ 	.word	0x0000000e
        /*126c*/ 	.word	0x00000000
        /*1270*/ 	.short	0x010a
        /*1272*/ 	.byte	0x3f
	.zero		1


	//   ....[50]....
        /*1274*/ 	.word	0x00026830
        /*1278*/ 	.word	0x00000006
        /*127c*/ 	.word	0x00000000
        /*1280*/ 	.short	0x010a
        /*1282*/ 	.byte	0x3f
	.zero		1


	//   ....[51]....
        /*1284*/ 	.word	0x00028370
        /*1288*/ 	.word	0x0000003a
        /*128c*/ 	.word	0x00000000
        /*1290*/ 	.short	0x0101
        /*1292*/ 	.byte	0x3f
	.zero		1


	//   ....[52]....
        /*1294*/ 	.word	0x00030850
        /*1298*/ 	.word	0x00000004
        /*129c*/ 	.word	0x00000000
        /*12a0*/ 	.short	0x0101
        /*12a2*/ 	.byte	0x3f
	.zero		1


	//   ....[53]....
        /*12a4*/ 	.word	0x00033c80
        /*12a8*/ 	.word	0x00000000
        /*12ac*/ 	.word	0x00000000
        /*12b0*/ 	.short	0x0101
        /*12b2*/ 	.byte	0x3f
	.zero		1


	//   ....[54]....
        /*12b4*/ 	.word	0x00034640
        /*12b8*/ 	.word	0x00000004
        /*12bc*/ 	.word	0x00000000
        /*12c0*/ 	.short	0x0101
        /*12c2*/ 	.byte	0x3f
	.zero		1


	//   ....[55]....
        /*12c4*/ 	.word	0x00038aa0
        /*12c8*/ 	.word	0x00000012
        /*12cc*/ 	.word	0x00038820
        /*12d0*/ 	.short	0x010a
        /*12d2*/ 	.byte	0x3f
	.zero		1


	//   ....[56]....
        /*12d4*/ 	.word	0x00038b70
        /*12d8*/ 	.word	0x00000006
        /*12dc*/ 	.word	0x000388a0
        /*12e0*/ 	.short	0x010a
        /*12e2*/ 	.byte	0x3f
	.zero		1


	//   ....[57]....
        /*12e4*/ 	.word	0x00038db0
        /*12e8*/ 	.word	0x00000006
        /*12ec*/ 	.word	0x000388c0
        /*12f0*/ 	.short	0x010a
        /*12f2*/ 	.byte	0x3f
	.zero		1


	//   ....[58]....
        /*12f4*/ 	.word	0x00039810
        /*12f8*/ 	.word	0x00000006
        /*12fc*/ 	.word	0x000388a0
        /*1300*/ 	.short	0x010a
        /*1302*/ 	.byte	0x3f
	.zero		1


	//   ....[59]....
        /*1304*/ 	.word	0x00039a40
        /*1308*/ 	.word	0x00000006
        /*130c*/ 	.word	0x000388c0
        /*1310*/ 	.short	0x010a
        /*1312*/ 	.byte	0x3f
	.zero		1


	//   ....[60]....
        /*1314*/ 	.word	0x0003b3a0
        /*1318*/ 	.word	0x00000000
        /*131c*/ 	.word	0x00038840
        /*1320*/ 	.short	0x010a
        /*1322*/ 	.byte	0x3f
	.zero		1


	//   ....[61]....
        /*1324*/ 	.word	0x0003bee0
        /*1328*/ 	.word	0x00000012
        /*132c*/ 	.word	0x00038800
        /*1330*/ 	.short	0x0107
        /*1332*/ 	.byte	0x3f
	.zero		1


	//   ....[62]....
        /*1334*/ 	.word	0x0003bf80
        /*1338*/ 	.word	0x00000012
        /*133c*/ 	.word	0x00038800
        /*1340*/ 	.short	0x0101
        /*1342*/ 	.byte	0x3f
	.zero		1


	//   ....[63]....
        /*1344*/ 	.word	0x0003cea0
        /*1348*/ 	.word	0x00000012
        /*134c*/ 	.word	0x00038810
        /*1350*/ 	.short	0x0107
        /*1352*/ 	.byte	0x3f
	.zero		1


	//   ....[64]....
        /*1354*/ 	.word	0x0003cfa0
        /*1358*/ 	.word	0x00000012
        /*135c*/ 	.word	0x00038810
        /*1360*/ 	.short	0x0101
        /*1362*/ 	.byte	0x3f
	.zero		1


	//   ....[65]....
        /*1364*/ 	.word	0x0003cfc0
        /*1368*/ 	.word	0x00000012
        /*136c*/ 	.word	0x00038820
        /*1370*/ 	.short	0x010a
        /*1372*/ 	.byte	0x3f
	.zero		1


	//   ....[66]....
        /*1374*/ 	.word	0x0003d0a0
        /*1378*/ 	.word	0x00000000
        /*137c*/ 	.word	0x00038860
        /*1380*/ 	.short	0x010a
        /*1382*/ 	.byte	0x3f
	.zero		1


	//   ....[67]....
        /*1384*/ 	.word	0x0003ddb0
        /*1388*/ 	.word	0x00000002
        /*138c*/ 	.word	0x00038840
        /*1390*/ 	.short	0x010a
        /*1392*/ 	.byte	0x3f
	.zero		1


	//   ....[68]....
        /*1394*/ 	.word	0x0003dff0
        /*1398*/ 	.word	0x00000002
        /*139c*/ 	.word	0x00038860
        /*13a0*/ 	.short	0x010a
        /*13a2*/ 	.byte	0x3f
	.zero		1


	//   ....[69]....
        /*13a4*/ 	.word	0x0003ebc0
        /*13a8*/ 	.word	0x00000003
        /*13ac*/ 	.word	0x00038840
        /*13b0*/ 	.short	0x010a
        /*13b2*/ 	.byte	0x3f
	.zero		1


	//   ....[70]....
        /*13b4*/ 	.word	0x0003edf0
        /*13b8*/ 	.word	0x00000003
        /*13bc*/ 	.word	0x00038860
        /*13c0*/ 	.short	0x010a
        /*13c2*/ 	.byte	0x3f
	.zero		1


	//   ....[71]....
        /*13c4*/ 	.word	0x0003f950
        /*13c8*/ 	.word	0x00000003
        /*13cc*/ 	.word	0x00038840
        /*13d0*/ 	.short	0x010a
        /*13d2*/ 	.byte	0x3f
	.zero		1


	//   ....[72]....
        /*13d4*/ 	.word	0x0003fb90
        /*13d8*/ 	.word	0x00000003
        /*13dc*/ 	.word	0x00038860
        /*13e0*/ 	.short	0x010a
        /*13e2*/ 	.byte	0x3f
	.zero		1


	//   ....[73]....
        /*13e4*/ 	.word	0x00041910
        /*13e8*/ 	.word	0x00000009
        /*13ec*/ 	.word	0x00038820
        /*13f0*/ 	.short	0x010a
        /*13f2*/ 	.byte	0x3f
	.zero		1


	//   ....[74]....
        /*13f4*/ 	.word	0x00041a70
        /*13f8*/ 	.word	0x00000005
        /*13fc*/ 	.word	0x00000000
        /*1400*/ 	.short	0x010a
        /*1402*/ 	.byte	0x3f
	.zero		1


	//   ....[75]....
        /*1404*/ 	.word	0x00041af0
        /*1408*/ 	.word	0x00000007
        /*140c*/ 	.word	0x00000000
        /*1410*/ 	.short	0x010a
        /*1412*/ 	.byte	0x3f
	.zero		1


	//   ....[76]....
        /*1414*/ 	.word	0x00041b30
        /*1418*/ 	.word	0x00000005
        /*141c*/ 	.word	0x00000000
        /*1420*/ 	.short	0x010a
        /*1422*/ 	.byte	0x3f
	.zero		1


	//   ....[77]....
        /*1424*/ 	.word	0x00041b60
        /*1428*/ 	.word	0x00000003
        /*142c*/ 	.word	0x00000000
        /*1430*/ 	.short	0x010a
        /*1432*/ 	.byte	0x3f
	.zero		1


	//   ....[78]....
        /*1434*/ 	.word	0x00041bc0
        /*1438*/ 	.word	0x0000002d
        /*143c*/ 	.word	0x00038890
        /*1440*/ 	.short	0x010a
        /*1442*/ 	.byte	0x3f
	.zero		1


	//   ....[79]....
        /*1444*/ 	.word	0x00041c10
        /*1448*/ 	.word	0x0000002d
        /*144c*/ 	.word	0x00038890
        /*1450*/ 	.short	0x010a
        /*1452*/ 	.byte	0x3f
	.zero		1


	//   ....[80]....
        /*1454*/ 	.word	0x00041c60
        /*1458*/ 	.word	0x0000002d
        /*145c*/ 	.word	0x00038890
        /*1460*/ 	.short	0x010a
        /*1462*/ 	.byte	0x3f
	.zero		1


	//   ....[81]....
        /*1464*/ 	.word	0x00041cb0
        /*1468*/ 	.word	0x0000002d
        /*146c*/ 	.word	0x000388b0
        /*1470*/ 	.short	0x010a
        /*1472*/ 	.byte	0x3f
	.zero		1


	//   ....[82]....
        /*1474*/ 	.word	0x00042090
        /*1478*/ 	.word	0x00000002
        /*147c*/ 	.word	0x00038800
        /*1480*/ 	.short	0x010a
        /*1482*/ 	.byte	0x3f
	.zero		1


	//   ....[83]....
        /*1484*/ 	.word	0x00042490
        /*1488*/ 	.word	0x00000002
        /*148c*/ 	.word	0x00038800
        /*1490*/ 	.short	0x010a
        /*1492*/ 	.byte	0x3f
	.zero		1


	//   ....[84]....
        /*1494*/ 	.word	0x000424e0
        /*1498*/ 	.word	0x00000003
        /*149c*/ 	.word	0x00000000
        /*14a0*/ 	.short	0x010a
        /*14a2*/ 	.byte	0x3f
	.zero		1


	//   ....[85]....
        /*14a4*/ 	.word	0x00042530
        /*14a8*/ 	.word	0x00000006
        /*14ac*/ 	.word	0x00000000
        /*14b0*/ 	.short	0x010a
        /*14b2*/ 	.byte	0x3f
	.zero		1


	//   ....[86]....
        /*14b4*/ 	.word	0x00042580
        /*14b8*/ 	.word	0x00000003
        /*14bc*/ 	.word	0x00000000
        /*14c0*/ 	.short	0x010a
        /*14c2*/ 	.byte	0x3f
	.zero		1


	//   ....[87]....
        /*14c4*/ 	.word	0x000425d0
        /*14c8*/ 	.word	0x00000006
        /*14cc*/ 	.word	0x00000000
        /*14d0*/ 	.short	0x010a
        /*14d2*/ 	.byte	0x3f
	.zero		1


	//   ....[88]....
        /*14d4*/ 	.word	0x00042620
        /*14d8*/ 	.word	0x00000003
        /*14dc*/ 	.word	0x00000000
        /*14e0*/ 	.short	0x010a
        /*14e2*/ 	.byte	0x3f
	.zero		1


	//   ....[89]....
        /*14e4*/ 	.word	0x00042670
        /*14e8*/ 	.word	0x00000006
        /*14ec*/ 	.word	0x00000000
        /*14f0*/ 	.short	0x010a
        /*14f2*/ 	.byte	0x3f
	.zero		1


	//   ....[90]....
        /*14f4*/ 	.word	0x00042810
        /*14f8*/ 	.word	0x00000012
        /*14fc*/ 	.word	0x00038820
        /*1500*/ 	.short	0x010a
        /*1502*/ 	.byte	0x3f
	.zero		1


	//   ....[91]....
        /*1504*/ 	.word	0x00042860
        /*1508*/ 	.word	0x00000006
        /*150c*/ 	.word	0x000388a0
        /*1510*/ 	.short	0x010a
        /*1512*/ 	.byte	0x3f
	.zero		1


	//   ....[92]....
        /*1514*/ 	.word	0x000428b0
        /*1518*/ 	.word	0x00000006
        /*151c*/ 	.word	0x000388c0
        /*1520*/ 	.short	0x010a
        /*1522*/ 	.byte	0x3f
	.zero		1


	//   ....[93]....
        /*1524*/ 	.word	0x00042900
        /*1528*/ 	.word	0x00000006
        /*152c*/ 	.word	0x000388a0
        /*1530*/ 	.short	0x010a
        /*1532*/ 	.byte	0x3f
	.zero		1


	//   ....[94]....
        /*1534*/ 	.word	0x00042950
        /*1538*/ 	.word	0x00000006
        /*153c*/ 	.word	0x000388c0
        /*1540*/ 	.short	0x010a
        /*1542*/ 	.byte	0x3f
	.zero		1


	//   ....[95]....
        /*1544*/ 	.word	0x00042af0
        /*1548*/ 	.word	0x00000000
        /*154c*/ 	.word	0x00038840
        /*1550*/ 	.short	0x010a
        /*1552*/ 	.byte	0x3f
	.zero		1


	//   ....[96]....
        /*1554*/ 	.word	0x00043bd0
        /*1558*/ 	.word	0x00000012
        /*155c*/ 	.word	0x00038820
        /*1560*/ 	.short	0x010a
        /*1562*/ 	.byte	0x3f
	.zero		1


	//   ....[97]....
        /*1564*/ 	.word	0x00043c20
        /*1568*/ 	.word	0x00000000
        /*156c*/ 	.word	0x00038860
        /*1570*/ 	.short	0x010a
        /*1572*/ 	.byte	0x3f
	.zero		1


	//   ....[98]....
        /*1574*/ 	.word	0x00043c70
        /*1578*/ 	.word	0x00000002
        /*157c*/ 	.word	0x00038840
        /*1580*/ 	.short	0x010a
        /*1582*/ 	.byte	0x3f
	.zero		1


	//   ....[99]....
        /*1584*/ 	.word	0x00043cc0
        /*1588*/ 	.word	0x00000002
        /*158c*/ 	.word	0x00038860
        /*1590*/ 	.short	0x010a
        /*1592*/ 	.byte	0x3f
	.zero		1


	//   ....[100]....
        /*1594*/ 	.word	0x00043d10
        /*1598*/ 	.word	0x00000003
        /*159c*/ 	.word	0x00038840
        /*15a0*/ 	.short	0x010a
        /*15a2*/ 	.byte	0x3f
	.zero		1


	//   ....[101]....
        /*15a4*/ 	.word	0x00043d60
        /*15a8*/ 	.word	0x00000003
        /*15ac*/ 	.word	0x00038860
        /*15b0*/ 	.short	0x010a
        /*15b2*/ 	.byte	0x3f
	.zero		1


	//   ....[102]....
        /*15b4*/ 	.word	0x00043db0
        /*15b8*/ 	.word	0x00000003
        /*15bc*/ 	.word	0x00038840
        /*15c0*/ 	.short	0x010a
        /*15c2*/ 	.byte	0x3f
	.zero		1


	//   ....[103]....
        /*15c4*/ 	.word	0x00043e00
        /*15c8*/ 	.word	0x00000003
        /*15cc*/ 	.word	0x00038860
        /*15d0*/ 	.short	0x010a
        /*15d2*/ 	.byte	0x3f
	.zero		1


	//   ....[104]....
        /*15d4*/ 	.word	0x00044980
        /*15d8*/ 	.word	0x00000009
        /*15dc*/ 	.word	0x00038820
        /*15e0*/ 	.short	0x010a
        /*15e2*/ 	.byte	0x3f
	.zero		1


	//   ....[105]....
        /*15e4*/ 	.word	0x00044b20
        /*15e8*/ 	.word	0x00000005
        /*15ec*/ 	.word	0x00000000
        /*15f0*/ 	.short	0x010a
        /*15f2*/ 	.byte	0x3f
	.zero		1


	//   ....[106]....
        /*15f4*/ 	.word	0x00044b70
        /*15f8*/ 	.word	0x00000007
        /*15fc*/ 	.word	0x00000000
        /*1600*/ 	.short	0x010a
        /*1602*/ 	.byte	0x3f
	.zero		1


	//   ....[107]....
        /*1604*/ 	.word	0x00044bc0
        /*1608*/ 	.word	0x00000005
        /*160c*/ 	.word	0x00000000
        /*1610*/ 	.short	0x010a
        /*1612*/ 	.byte	0x3f
	.zero		1


	//   ....[108]....
        /*1614*/ 	.word	0x00044de0
        /*1618*/ 	.word	0x00000005
        /*161c*/ 	.word	0x00000000
        /*1620*/ 	.short	0x010a
        /*1622*/ 	.byte	0x3f
	.zero		1


	//   ....[109]....
        /*1624*/ 	.word	0x00044f20
        /*1628*/ 	.word	0x0000000c
        /*162c*/ 	.word	0x00000000
        /*1630*/ 	.short	0x010a
        /*1632*/ 	.byte	0x3f
	.zero		1


	//   ....[110]....
        /*1634*/ 	.word	0x000454c0
        /*1638*/ 	.word	0x0000000c
        /*163c*/ 	.word	0x00038810
        /*1640*/ 	.short	0x010a
        /*1642*/ 	.byte	0x3f
	.zero		1


	//   ....[111]....
        /*1644*/ 	.word	0x00045640
        /*1648*/ 	.word	0x0000000e
        /*164c*/ 	.word	0x00000000
        /*1650*/ 	.short	0x010a
        /*1652*/ 	.byte	0x3f
	.zero		1


	//   ....[112]....
        /*1654*/ 	.word	0x00045780
        /*1658*/ 	.word	0x0000000c
        /*165c*/ 	.word	0x00000000
        /*1660*/ 	.short	0x010a
        /*1662*/ 	.byte	0x3f
	.zero		1


	//   ....[113]....
        /*1664*/ 	.word	0x00047ba0
        /*1668*/ 	.word	0x0000000c
        /*166c*/ 	.word	0x00000000
        /*1670*/ 	.short	0x0101
        /*1672*/ 	.byte	0x3f
	.zero		1


	//   ....[114]....
        /*1674*/ 	.word	0x00054200
        /*1678*/ 	.word	0x00000002
        /*167c*/ 	.word	0x00000000
        /*1680*/ 	.short	0x0101
        /*1682*/ 	.byte	0x3f
	.zero		1


	//   ....[115]....
        /*1684*/ 	.word	0x00054250
        /*1688*/ 	.word	0x0000000c
        /*168c*/ 	.word	0x00000000
        /*1690*/ 	.short	0x010a
        /*1692*/ 	.byte	0x3f
	.zero		1


	//   ....[116]....
        /*1694*/ 	.word	0x000542a0
        /*1698*/ 	.word	0x0000000c
        /*169c*/ 	.word	0x00038810
        /*16a0*/ 	.short	0x010a
        /*16a2*/ 	.byte	0x3f
	.zero		1


	//   ....[117]....
        /*16a4*/ 	.word	0x000542f0
        /*16a8*/ 	.word	0x0000000c
        /*16ac*/ 	.word	0x00000000
        /*16b0*/ 	.short	0x010a
        /*16b2*/ 	.byte	0x3f
	.zero		1


	//----- nvinfo : EIATTR_NUM_MBARRIERS
	.align		4
.L_923:
        /*16b4*/ 	.byte	0x03, 0x38
        /*16b6*/ 	.short	0x0017


	//----- nvinfo : EIATTR_EXIT_INSTR_OFFSETS
	.align		4
        /*16b8*/ 	.byte	0x04, 0x1c
        /*16ba*/ 	.short	(.L_925 - .L_924)


	//   ....[0]....
.L_924:
        /*16bc*/ 	.word	0x00041bb0


	//----- nvinfo : EIATTR_MAX_THREADS
	.align		4
.L_925:
        /*16c0*/ 	.byte	0x04, 0x05
        /*16c2*/ 	.short	(.L_927 - .L_926)
.L_926:
        /*16c4*/ 	.word	0x00000180
        /*16c8*/ 	.word	0x00000001
        /*16cc*/ 	.word	0x00000001


	//----- nvinfo : EIATTR_CRS_STACK_SIZE
	.align		4
.L_927:
        /*16d0*/ 	.byte	0x04, 0x1e
        /*16d2*/ 	.short	(.L_929 - .L_928)
.L_928:
        /*16d4*/ 	.word	0x00000000


	//----- nvinfo : EIATTR_CBANK_PARAM_SIZE
	.align		4
.L_929:
        /*16d8*/ 	.byte	0x03, 0x19
        /*16da*/ 	.short	0x0bf0


	//----- nvinfo : EIATTR_PARAM_CBANK
	.align		4
        /*16dc*/ 	.byte	0x04, 0x0a
        /*16de*/ 	.short	(.L_931 - .L_930)
	.align		4
.L_930:
        /*16e0*/ 	.word	index@(.nv.constant0._ZN7cutlass13device_kernelIN5flash11enable_sm90INS1_16FlashAttnFwdSm90INS1_25CollectiveMainloopFwdSm90ILi2EN4cute5tupleIJNS5_1CILi1EEES8_S8_EEENS6_IJNS7_ILi64EEESA_SA_EEELi512ENS_6half_tEfNS_4arch4Sm90ELb0ELb1ELb1ELb1ELb0ELb1ELb1ELb0ELb0ELb1ELb1ELb0EEENS1_21CollectiveEpilogueFwdINS6_IJSA_NS7_ILi512EEESA_EEES9_SC_SE_Li256ELb1ELb1ELb1ELb0EEENS1_36VarlenDynamicPersistentTileSchedulerILi64ELi64ELi256ELi128ELb1ELb1ELb1ELb1ELb0ELb1EEEEEEEEEvNT_6ParamsE)
        /*16e4*/ 	.short	0x0210
        /*16e6*/ 	.short	0x0bf0


	//----- nvinfo : EIATTR_SW_WAR
	.align		4
.L_931:
        /*16e8*/ 	.byte	0x04, 0x36
        /*16ea*/ 	.short	(.L_933 - .L_932)
.L_932:
        /*16ec*/ 	.word	0x00000008
.L_933:


//--------------------- .nv.info._ZN7cutlass13device_kernelIN5flash11enable_sm90INS1_16FlashAttnFwdSm90INS1_25CollectiveMainloopFwdSm90ILi2EN4cute5tupleIJNS5_1CILi1EEES8_S8_EEENS6_IJNS7_ILi64EEESA_SA_EEELi512ENS_6half_tEfNS_4arch4Sm90ELb1ELb0ELb1ELb0ELb0ELb0ELb0ELb0ELb0ELb1ELb1ELb0EEENS1_21CollectiveEpilogueFwdINS6_IJSA_NS7_ILi512EEESA_EEES9_SC_SE_Li256ELb0ELb1ELb1ELb0EEENS1_19SingleTileSchedulerILb0ELb1ELb1ELi64EEEEEEEEEvNT_6ParamsE --------------------------
	.section	.nv.info._ZN7cutlass13device_kernelIN5flash11enable_sm90INS1_16FlashAttnFwdSm90INS1_25CollectiveMainloopFwdSm90ILi2EN4cute5tupleIJNS5_1CILi1EEES8_S8_EEENS6_IJNS7_ILi64EEESA_SA_EEELi512ENS_6half_tEfNS_4arch4Sm90ELb1ELb0ELb1ELb0ELb0ELb0ELb0ELb0ELb0ELb1ELb1ELb0EEENS1_21CollectiveEpilogueFwdINS6_IJSA_NS7_ILi512EEESA_EEES9_SC_SE_Li256ELb0ELb1ELb1ELb0EEENS1_19SingleTileSchedulerILb0ELb1ELb1ELi64EEEEEEEEEvNT_6ParamsE,"",@"SHT_CUDA_INFO"
	.sectionflags	@""
	.align	4


	//----- nvinfo : EIATTR_CUDA_API_VERSION
	.align		4
        /*0000*/ 	.byte	0x04, 0x37
        /*0002*/ 	.short	(.L_935 - .L_934)
.L_934:
        /*0004*/ 	.word	0x00000082


	//----- nvinfo : EIATTR_KPARAM_INFO
	.align		4
.L_935:
        /*0008*/ 	.byte	0x04, 0x17
        /*000a*/ 	.short	(.L_937 - .L_936)
.L_936:
        /*000c*/ 	.word	0x00000000
        /*0010*/ 	.short	0x0000
        /*0012*/ 	.short	0x0070
        /*0014*/ 	.byte	0x00, 0xf0, 0x01, 0x28


	//----- nvinfo : EIATTR_SPARSE_MMA_MASK
	.align		4
.L_937:
        /*0018*/ 	.byte	0x03, 0x50
        /*001a*/ 	.short	0x0000


	//----- nvinfo : EIATTR_MAXREG_COUNT
	.align		4
        /*001c*/ 	.byte	0x03, 0x1b
        /*001e*/ 	.short	0x00a8


	//----- nvinfo : EIATTR_NUM_BARRIERS
	.align		4
        /*0020*/ 	.byte	0x02, 0x4c
        /*0022*/ 	.byte	0x10
	.zero		1


	//----- nvinfo : EIATTR_EXTERNS
	.align		4
        /*0024*/ 	.byte	0x04, 0x0f
        /*0026*/ 	.short	(.L_939 - .L_938)


	//   ....[0]....
	.align		4
.L_938:
        /*0028*/ 	.word	index@(__assertfail)


	//----- nvinfo : EIATTR_ANNOTATIONS
	.align		4
.L_939:
        /*002c*/ 	.byte	0x04, 0x55
        /*002e*/ 	.short	(.L_941 - .L_940)


	//   ....[0]....
.L_940:
        /*0030*/ 	.word	0x00000001
        /*0034*/ 	.byte	0x80, 0xcd, 0x00, 0x00, 0x01, 0x00, 0x00, 0x00, 0x00, 0xd2, 0x00, 0x00, 0x01, 0x00, 0x00, 0x00
        /*0044*/ 	.byte	0x50, 0xd2, 0x00, 0x00, 0x01, 0x00, 0x00, 0x00, 0x30, 0xd4, 0x00, 0x00, 0x01, 0x00, 0x00, 0x00
        /*0054*/ 	.byte	0x20, 0xd5, 0x00, 0x00, 0x01, 0x00, 0x00, 0x00, 0x20, 0xdf, 0x00, 0x00, 0x01, 0x00, 0x00, 0x00
        /*0064*/ 	.byte	0x10, 0xe6, 0x00, 0x00, 0x01, 0x00, 0x00, 0x00, 0x40, 0xe8, 0x00, 0x00, 0x01, 0x00, 0x00, 0x00
        /*0074*/ 	.byte	0xc0, 0xf3, 0x00, 0x00, 0x01, 0x00, 0x00, 0x00, 0x90, 0xff, 0x00, 0x00


	//----- nvinfo : EIATTR_MERCURY_ISA_VERSION
	.align		4
.L_941:
        /*0080*/ 	.byte	0x03, 0x5f
        /*0082*/ 	.short	0x0101


	//----- nvinfo : EIATTR_INT_WARP_WIDE_INSTR_OFFSETS
	.align		4
        /*0084*/ 	.byte	0x04, 0x31
        /*0086*/ 	.short	(.L_943 - .L_942)


	//   ....[0]....
.L_942:
        /*0088*/ 	.word	0x00000130


	//   ....[1]....
        /*008c*/ 	.word	0x00000170


	//   ....[2]....
        /*0090*/ 	.word	0x000001e0


	//----- nvinfo : EIATTR_COOP_GROUP_MASK_REGIDS
	.align		4
.L_943:
        /*0094*/ 	.byte	0x04, 0x29
        /*0096*/ 	.short	(.L_945 - .L_944)


	//   ....[0]....
.L_944:
        /*0098*/ 	.word	0xffffffff


	//   ....[1]....
        /*009c*/ 	.word	0xffffffff


	//   ....[2]....
        /*00a0*/ 	.word	0xffffffff


	//   ....[3]....
        /*00a4*/ 	.word	0xffffffff


	//   ....[4]....
        /*00a8*/ 	.word	0xffffffff


	//   ....[5]....
        /*00ac*/ 	.word	0xffffffff


	//   ....[6]....
        /*00b0*/ 	.word	0xffffffff


	//   ....[7]....
        /*00b4*/ 	.word	0xffffffff


	//   ....[8]....
        /*00b8*/ 	.word	0xffffffff


	//   ....[9]....
        /*00bc*/ 	.word	0xffffffff


	//   ....[10]....
        /*00c0*/ 	.word	0xffffffff


	//   ....[11]....
        /*00c4*/ 	.word	0xffffffff


	//   ....[12]....
        /*00c8*/ 	.word	0xffffffff


	//   ....[13]....
        /*00cc*/ 	.word	0xffffffff


	//   ....[14]....
        /*00d0*/ 	.word	0xffffffff


	//   ....[15]....
        /*00d4*/ 	.word	0xffffffff


	//   ....[16]....
        /*00d8*/ 	.word	0xffffffff


	//   ....[17]....
        /*00dc*/ 	.word	0xffffffff


	//   ....[18]....
        /*00e0*/ 	.word	0xffffffff


	//   ....[19]....
        /*00e4*/ 	.word	0xffffffff


	//   ....[20]....
        /*00e8*/ 	.word	0xffffffff


	//   ....[21]....
        /*00ec*/ 	.word	0xffffffff


	//   ....[22]....
        /*00f0*/ 	.word	0xffffffff


	//   ....[23]....
        /*00f4*/ 	.word	0xffffffff


	//   ....[24]....
        /*00f8*/ 	.word	0xffffffff


	//   ....[25]....
        /*00fc*/ 	.word	0xffffffff


	//   ....[26]....
        /*0100*/ 	.word	0xffffffff


	//   ....[27]....
        /*0104*/ 	.word	0xffffffff


	//   ....[28]....
        /*0108*/ 	.word	0xffffffff


	//   ....[29]....
        /*010c*/ 	.word	0xffffffff


	//   ....[30]....
        /*0110*/ 	.word	0xffffffff


	//   ....[31]....
        /*0114*/ 	.word	0xffffffff


	//   ....[32]....
        /*0118*/ 	.word	0xffffffff


	//   ....[33]....
        /*011c*/ 	.word	0xffffffff


	//   ....[34]....
        /*0120*/ 	.word	0xffffffff


	//   ....[35]....
        /*0124*/ 	.word	0xffffffff


	//   ....[36]....
        /*0128*/ 	.word	0xffffffff


	//   ....[37]....
        /*012c*/ 	.word	0xffffffff


	//   ....[38]....
        /*0130*/ 	.word	0xffffffff


	//   ....[39]....
        /*0134*/ 	.word	0xffffffff


	//   ....[40]....
        /*0138*/ 	.word	0xffffffff


	//   ....[41]....
        /*013c*/ 	.word	0xffffffff


	//   ....[42]....
        /*0140*/ 	.word	0xffffffff


	//   ....[43]....
        /*0144*/ 	.word	0xffffffff


	//   ....[44]....
        /*0148*/ 	.word	0xffffffff


	//   ....[45]....
        /*014c*/ 	.word	0xffffffff


	//   ....[46]....
        /*0150*/ 	.word	0xffffffff


	//   ....[47]....
        /*0154*/ 	.word	0xffffffff


	//   ....[48]....
        /*0158*/ 	.word	0xffffffff


	//   ....[49]....
        /*015c*/ 	.word	0xffffffff


	//   ....[50]....
        /*0160*/ 	.word	0xffffffff


	//   ....[51]....
        /*0164*/ 	.word	0xffffffff


	//   ....[52]....
        /*0168*/ 	.word	0x0500000f


	//   ....[53]....
        /*016c*/ 	.word	0x0500000f


	//   ....[54]....
        /*0170*/ 	.word	0x0500000f


	//   ....[55]....
        /*0174*/ 	.word	0x0500000f


	//   ....[56]....
        /*0178*/ 	.word	0x0500000f


	//   ....[57]....
        /*017c*/ 	.word	0x0500000f


	//   ....[58]....
        /*0180*/ 	.word	0x0500000f


	//   ....[59]....
        /*0184*/ 	.word	0x0500000f


	//   ....[60]....
        /*0188*/ 	.word	0x0500000f


	//   ....[61]....
        /*018c*/ 	.word	0x0500000f


	//----- nvinfo : EIATTR_COOP_GROUP_INSTR_OFFSETS
	.align		4
.L_945:
        /*0190*/ 	.byte	0x04, 0x28
        /*0192*/ 	.short	(.L_947 - .L_946)


	//   ....[0]....
.L_946:
        /*0194*/ 	.word	0x00000060


	//   ....[1]....
        /*0198*/ 	.word	0x00000140


	//   ....[2]....
        /*019c*/ 	.word	0x00000190


	//   ....[3]....
        /*01a0*/ 	.word	0x00000380


	//   ....[4]....
        /*01a4*/ 	.word	0x000004e0


	//   ....[5]....
        /*01a8*/ 	.word	0x00000600


	//   ....[6]....
        /*01ac*/ 	.word	0x00000760


	//   ....[7]....
        /*01b0*/ 	.word	0x000013c0


	//   ....[8]....
        /*01b4*/ 	.word	0x00003530


	//   ....[9]....
        /*01b8*/ 	.word	0x00003c80


	//   ....[10]....
        /*01bc*/ 	.word	0x00003cb0


	//   ....[11]....
        /*01c0*/ 	.word	0x00004420


	//   ....[12]....
        /*01c4*/ 	.word	0x00004490


	//   ....[13]....
        /*01c8*/ 	.word	0x00004930


	//   ....[14]....
        /*01cc*/ 	.word	0x000049a0


	//   ....[15]....
        /*01d0*/ 	.word	0x00005590


	//   ....[16]....
        /*01d4*/ 	.word	0x00005870


	//   ....[17]....
        /*01d8*/ 	.word	0x00005f70


	//   ....[18]....
        /*01dc*/ 	.word	0x00005fa0


	//   ....[19]....
        /*01e0*/ 	.word	0x00006040


	//   ....[20]....
        /*01e4*/ 	.word	0x00006500


	//   ....[21]....
        /*01e8*/ 	.word	0x00006570


	//   ....[22]....
        /*01ec*/ 	.word	0x000077b0


	//   ....[23]....
        /*01f0*/ 	.word	0x00007ef0


	//   ....[24]....
        /*01f4*/ 	.word	0x00007f70


	//   ....[25]....
        /*01f8*/ 	.word	0x000082a0


	//   ....[26]....
        /*01fc*/ 	.word	0x00008460


	//   ....[27]....
        /*0200*/ 	.word	0x000094a0


	//   ....[28]....
        /*0204*/ 	.word	0x000094e0


	//   ....[29]....
        /*0208*/ 	.word	0x00009530


	//   ....[30]....
        /*020c*/ 	.word	0x00009560


	//   ....[31]....
        /*0210*/ 	.word	0x000095c0


	//   ....[32]....
        /*0214*/ 	.word	0x0000a070


	//   ....[33]....
        /*0218*/ 	.word	0x0000a530


	//   ....[34]....
        /*021c*/ 	.word	0x0000a560


	//   ....[35]....
        /*0220*/ 	.word	0x0000a580


	//   ....[36]....
        /*0224*/ 	.word	0x0000a5b0


	//   ....[37]....
        /*0228*/ 	.word	0x0000aa40


	//   ....[38]....
        /*022c*/ 	.word	0x0000aa60


	//   ....[39]....
        /*0230*/ 	.word	0x0000b6b0


	//   ....[40]....
        /*0234*/ 	.word	0x0000b6d0


	//   ....[41]....
        /*0238*/ 	.word	0x0000c720


	//   ....[42]....
        /*023c*/ 	.word	0x0000d240


	//   ....[43]....
        /*0240*/ 	.word	0x0000daf0


	//   ....[44]....
        /*0244*/ 	.word	0x0000db20


	//   ....[45]....
        /*0248*/ 	.word	0x0000dba0


	//   ....[46]....
        /*024c*/ 	.word	0x0000dbd0


	//   ....[47]....
        /*0250*/ 	.word	0x0000dc30


	//   ....[48]....
        /*0254*/ 	.word	0x0000dc60


	//   ....[49]....
        /*0258*/ 	.word	0x0000dc80


	//   ....[50]....
        /*025c*/ 	.word	0x0000dcc0


	//   ....[51]....
        /*0260*/ 	.word	0x00010bb0


	//   ....[52]....
        /*0264*/ 	.word	0x000111a0


	//   ....[53]....
        /*0268*/ 	.word	0x00011310


	//   ....[54]....
        /*026c*/ 	.word	0x00011370


	//   ....[55]....
        /*0270*/ 	.word	0x00011430


	//   ....[56]....
        /*0274*/ 	.word	0x000114f0


	//   ....[57]....
        /*0278*/ 	.word	0x00011570


	//   ....[58]....
        /*027c*/ 	.word	0x00011620


	//   ....[59]....
        /*0280*/ 	.word	0x000116a0


	//   ....[60]....
        /*0284*/ 	.word	0x00011730


	//   ....[61]....
        /*0288*/ 	.word	0x00011b40


	//----- nvinfo : EIATTR_REG_RECONFIG
	.align		4
.L_947:
        /*028c*/ 	.byte	0x01, 0x54
	.zero		2


	//----- nvinfo : EIATTR_SYSCALL_OFFSETS
	.align		4
        /*0290*/ 	.byte	0x04, 0x46
        /*0292*/ 	.short	(.L_949 - .L_948)


	//   ....[0]....
.L_948:
        /*0294*/ 	.word	0x00003710


	//   ....[1]....
        /*0298*/ 	.word	0x0000cf00


	//   ....[2]....
        /*029c*/ 	.word	0x0000d040


	//   ....[3]....
        /*02a0*/ 	.word	0x0000d130


	//   ....[4]....
        /*02a4*/ 	.word	0x0000d780


	//----- nvinfo : EIATTR_MBARRIER_INSTR_OFFSETS
	.align		4
.L_949:
        /*02a8*/ 	.byte	0x04, 0x39
        /*02aa*/ 	.short	(.L_951 - .L_950)


	//   ....[0]....
.L_950:
        /*02ac*/ 	.word	0x00000270
        /*02b0*/ 	.word	0x000000ff
        /*02b4*/ 	.word	0x00028c00
        /*02b8*/ 	.short	0x0100
        /*02ba*/ 	.byte	0x08
	.zero		1


	//   ....[1]....
        /*02bc*/ 	.word	0x00000280
        /*02c0*/ 	.word	0x000000ff
        /*02c4*/ 	.word	0x00028c20
        /*02c8*/ 	.short	0x0100
        /*02ca*/ 	.byte	0x08
	.zero		1


	//   ....[2]....
        /*02cc*/ 	.word	0x00000330
        /*02d0*/ 	.word	0x000000ff
        /*02d4*/ 	.word	0x00028c30
        /*02d8*/ 	.short	0x0100
        /*02da*/ 	.byte	0x06
	.zero		1


	//   ....[3]....
        /*02dc*/ 	.word	0x00000340
        /*02e0*/ 	.word	0x000000ff
        /*02e4*/ 	.word	0x00028c40
        /*02e8*/ 	.short	0x0100
        /*02ea*/ 	.byte	0x06
	.zero		1


	//   ....[4]....
        /*02ec*/ 	.word	0x00000350
        /*02f0*/ 	.word	0x000000ff
        /*02f4*/ 	.word	0x00028c38
        /*02f8*/ 	.short	0x0100
        /*02fa*/ 	.byte	0x06
	.zero		1


	//   ....[5]....
        /*02fc*/ 	.word	0x00000360
        /*0300*/ 	.word	0x000000ff
        /*0304*/ 	.word	0x00028c48
        /*0308*/ 	.short	0x0100
        /*030a*/ 	.byte	0x06
	.zero		1


	//   ....[6]....
        /*030c*/ 	.word	0x00000490
        /*0310*/ 	.word	0x000000ff
        /*0314*/ 	.word	0x00028c50
        /*0318*/ 	.short	0x0100
        /*031a*/ 	.byte	0x08
	.zero		1


	//   ....[7]....
        /*031c*/ 	.word	0x000004a0
        /*0320*/ 	.word	0x000000ff
        /*0324*/ 	.word	0x00028c60
        /*0328*/ 	.short	0x0100
        /*032a*/ 	.byte	0x08
	.zero		1


	//   ....[8]....
        /*032c*/ 	.word	0x000004b0
        /*0330*/ 	.word	0x000000ff
        /*0334*/ 	.word	0x00028c58
        /*0338*/ 	.short	0x0100
        /*033a*/ 	.byte	0x08
	.zero		1


	//   ....[9]....
        /*033c*/ 	.word	0x000004c0
        /*0340*/ 	.word	0x000000ff
        /*0344*/ 	.word	0x00028c68
        /*0348*/ 	.short	0x0100
        /*034a*/ 	.byte	0x08
	.zero		1


	//   ....[10]....
        /*034c*/ 	.word	0x000005b0
        /*0350*/ 	.word	0x000000ff
        /*0354*/ 	.word	0x00028c70
        /*0358*/ 	.short	0x0100
        /*035a*/ 	.byte	0x06
	.zero		1


	//   ....[11]....
        /*035c*/ 	.word	0x000005c0
        /*0360*/ 	.word	0x000000ff
        /*0364*/ 	.word	0x00028c80
        /*0368*/ 	.short	0x0100
        /*036a*/ 	.byte	0x06
	.zero		1


	//   ....[12]....
        /*036c*/ 	.word	0x000005d0
        /*0370*/ 	.word	0x000000ff
        /*0374*/ 	.word	0x00028c78
        /*0378*/ 	.short	0x0100
        /*037a*/ 	.byte	0x06
	.zero		1


	//   ....[13]....
        /*037c*/ 	.word	0x000005e0
        /*0380*/ 	.word	0x000000ff
        /*0384*/ 	.word	0x00028c88
        /*0388*/ 	.short	0x0100
        /*038a*/ 	.byte	0x06
	.zero		1


	//   ....[14]....
        /*038c*/ 	.word	0x00000710
        /*0390*/ 	.word	0x000000ff
        /*0394*/ 	.word	0x00028c90
        /*0398*/ 	.short	0x0100
        /*039a*/ 	.byte	0x08
	.zero		1


	//   ....[15]....
        /*039c*/ 	.word	0x00000720
        /*03a0*/ 	.word	0x000000ff
        /*03a4*/ 	.word	0x00028ca0
        /*03a8*/ 	.short	0x0100
        /*03aa*/ 	.byte	0x08
	.zero		1


	//   ....[16]....
        /*03ac*/ 	.word	0x00000730
        /*03b0*/ 	.word	0x000000ff
        /*03b4*/ 	.word	0x00028c98
        /*03b8*/ 	.short	0x0100
        /*03ba*/ 	.byte	0x08
	.zero		1


	//   ....[17]....
        /*03bc*/ 	.word	0x00000740
        /*03c0*/ 	.word	0x000000ff
        /*03c4*/ 	.word	0x00028ca8
        /*03c8*/ 	.short	0x0100
        /*03ca*/ 	.byte	0x08
	.zero		1


	//   ....[18]....
        /*03cc*/ 	.word	0x00000870
        /*03d0*/ 	.word	0x000000ff
        /*03d4*/ 	.word	0x00028cb0
        /*03d8*/ 	.short	0x0100
        /*03da*/ 	.byte	0x08
	.zero		1


	//   ....[19]....
        /*03dc*/ 	.word	0x00000880
        /*03e0*/ 	.word	0x000000ff
        /*03e4*/ 	.word	0x00028cc0
        /*03e8*/ 	.short	0x0100
        /*03ea*/ 	.byte	0x08
	.zero		1


	//   ....[20]....
        /*03ec*/ 	.word	0x00000890
        /*03f0*/ 	.word	0x000000ff
        /*03f4*/ 	.word	0x00028cb8
        /*03f8*/ 	.short	0x0100
        /*03fa*/ 	.byte	0x08
	.zero		1


	//   ....[21]....
        /*03fc*/ 	.word	0x000008a0
        /*0400*/ 	.word	0x000000ff
        /*0404*/ 	.word	0x00028cc8
        /*0408*/ 	.short	0x0100
        /*040a*/ 	.byte	0x08
	.zero		1


	//   ....[22]....
        /*040c*/ 	.word	0x00001580
        /*0410*/ 	.word	0x000000ff
        /*0414*/ 	.word	0x00028c50
        /*0418*/ 	.short	0x010a
        /*041a*/ 	.byte	0x05
	.zero		1


	//   ....[23]....
        /*041c*/ 	.word	0x00001870
        /*0420*/ 	.word	0x00000002
        /*0424*/ 	.word	0x00000000
        /*0428*/ 	.short	0x0101
        /*042a*/ 	.byte	0x3f
	.zero		1


	//   ....[24]....
        /*042c*/ 	.word	0x000021c0
        /*0430*/ 	.word	0x000000ff
        /*0434*/ 	.word	0x00028c50
        /*0438*/ 	.short	0x010a
        /*043a*/ 	.byte	0x07
	.zero		1


	//   ....[25]....
        /*043c*/ 	.word	0x00002200
        /*0440*/ 	.word	0x000000ff
        /*0444*/ 	.word	0x00028c50
        /*0448*/ 	.short	0x010a
        /*044a*/ 	.byte	0x07
	.zero		1


	//   ....[26]....
        /*044c*/ 	.word	0x000023d0
        /*0450*/ 	.word	0x00000002
        /*0454*/ 	.word	0x00000000
        /*0458*/ 	.short	0x0101
        /*045a*/ 	.byte	0x3f
	.zero		1


	//   ....[27]....
        /*045c*/ 	.word	0x00003740
        /*0460*/ 	.word	0x000000ff
        /*0464*/ 	.word	0x00028c00
        /*0468*/ 	.short	0x010a
        /*046a*/ 	.byte	0x27
	.zero		1


	//   ....[28]....
        /*046c*/ 	.word	0x000038d0
        /*0470*/ 	.word	0x000000ff
        /*0474*/ 	.word	0x00028c30
        /*0478*/ 	.short	0x010a
        /*047a*/ 	.byte	0x27
	.zero		1


	//   ....[29]....
        /*047c*/ 	.word	0x00003940
        /*0480*/ 	.word	0x000000ff
        /*0484*/ 	.word	0x00028c30
        /*0488*/ 	.short	0x010a
        /*048a*/ 	.byte	0x27
	.zero		1


	//   ....[30]....
        /*048c*/ 	.word	0x00004e10
        /*0490*/ 	.word	0x00000005
        /*0494*/ 	.word	0x00000000
        /*0498*/ 	.short	0x0101
        /*049a*/ 	.byte	0x3f
	.zero		1


	//   ....[31]....
        /*049c*/ 	.word	0x000051f0
        /*04a0*/ 	.word	0x000000ff
        /*04a4*/ 	.word	0x00028c50
        /*04a8*/ 	.short	0x010a
        /*04aa*/ 	.byte	0x27
	.zero		1


	//   ....[32]....
        /*04ac*/ 	.word	0x00005230
        /*04b0*/ 	.word	0x000000ff
        /*04b4*/ 	.word	0x00028c50
        /*04b8*/ 	.short	0x010a
        /*04ba*/ 	.byte	0x27
	.zero		1


	//   ....[33]....
        /*04bc*/ 	.word	0x000055b0
        /*04c0*/ 	.word	0x0000000e
        /*04c4*/ 	.word	0x00000000
        /*04c8*/ 	.short	0x0101
        /*04ca*/ 	.byte	0x3f
	.zero		1


	//   ....[34]....
        /*04cc*/ 	.word	0x000056f0
        /*04d0*/ 	.word	0x000000ff
        /*04d4*/ 	.word	0x00028c30
        /*04d8*/ 	.short	0x010a
        /*04da*/ 	.byte	0x1e
	.zero		1


	//   ....[35]....
        /*04dc*/ 	.word	0x00005730
        /*04e0*/ 	.word	0x000000ff
        /*04e4*/ 	.word	0x00028c30
        /*04e8*/ 	.short	0x010a
        /*04ea*/ 	.byte	0x1e
	.zero		1


	//   ....[36]....
        /*04ec*/ 	.word	0x00006770
        /*04f0*/ 	.word	0x00000098
        /*04f4*/ 	.word	0x00000000
        /*04f8*/ 	.short	0x0101
        /*04fa*/ 	.byte	0x3f
	.zero		1


	//   ....[37]....
        /*04fc*/ 	.word	0x000074f0
        /*0500*/ 	.word	0x000000ff
        /*0504*/ 	.word	0x00028c50
        /*0508*/ 	.short	0x010a
        /*050a*/ 	.byte	0x1e
	.zero		1


	//   ....[38]....
        /*050c*/ 	.word	0x00007530
        /*0510*/ 	.word	0x000000ff
        /*0514*/ 	.word	0x00028c50
        /*0518*/ 	.short	0x010a
        /*051a*/ 	.byte	0x1e
	.zero		1


	//   ....[39]....
        /*051c*/ 	.word	0x000077d0
        /*0520*/ 	.word	0x0000000e
        /*0524*/ 	.word	0x00000000
        /*0528*/ 	.short	0x0101
        /*052a*/ 	.byte	0x3f
	.zero		1


	//   ....[40]....
        /*052c*/ 	.word	0x00007920
        /*0530*/ 	.word	0x000000ff
        /*0534*/ 	.word	0x00028c30
        /*0538*/ 	.short	0x010a
        /*053a*/ 	.byte	0x1a
	.zero		1


	//   ....[41]....
        /*053c*/ 	.word	0x00007960
        /*0540*/ 	.word	0x000000ff
        /*0544*/ 	.word	0x00028c30
        /*0548*/ 	.short	0x010a
        /*054a*/ 	.byte	0x1a
	.zero		1


	//   ....[42]....
        /*054c*/ 	.word	0x000086d0
        /*0550*/ 	.word	0x00000098
        /*0554*/ 	.word	0x00000000
        /*0558*/ 	.short	0x0101
        /*055a*/ 	.byte	0x3f
	.zero		1


	//   ....[43]....
        /*055c*/ 	.word	0x000091d0
        /*0560*/ 	.word	0x000000ff
        /*0564*/ 	.word	0x00028c50
        /*0568*/ 	.short	0x010a
        /*056a*/ 	.byte	0x1a
	.zero		1


	//   ....[44]....
        /*056c*/ 	.word	0x00009210
        /*0570*/ 	.word	0x000000ff
        /*0574*/ 	.word	0x00028c50
        /*0578*/ 	.short	0x010a
        /*057a*/ 	.byte	0x1a
	.zero		1


	//   ....[45]....
        /*057c*/ 	.word	0x000094c0
        /*0580*/ 	.word	0x0000000b
        /*0584*/ 	.word	0x00000000
        /*0588*/ 	.short	0x0101
        /*058a*/ 	.byte	0x3f
	.zero		1


	//   ....[46]....
        /*058c*/ 	.word	0x0000a030
        /*0590*/ 	.word	0x000000ff
        /*0594*/ 	.word	0x00000000
        /*0598*/ 	.short	0x0101
        /*059a*/ 	.byte	0x04
	.zero		1


	//   ....[47]....
        /*059c*/ 	.word	0x0000d470
        /*05a0*/ 	.word	0x000000ff
        /*05a4*/ 	.word	0x00028c40
        /*05a8*/ 	.short	0x010a
        /*05aa*/ 	.byte	0x26
	.zero		1


	//   ....[48]....
        /*05ac*/ 	.word	0x0000dd90
        /*05b0*/ 	.word	0x000000ff
        /*05b4*/ 	.word	0x00028c00
        /*05b8*/ 	.short	0x0107
        /*05ba*/ 	.byte	0x26
	.zero		1


	//   ....[49]....
        /*05bc*/ 	.word	0x0000ddd0
        /*05c0*/ 	.word	0x000000ff
        /*05c4*/ 	.word	0x00028c00
        /*05c8*/ 	.short	0x0101
        /*05ca*/ 	.byte	0x26
	.zero		1


	//   ....[50]....
        /*05cc*/ 	.word	0x0000dde0
        /*05d0*/ 	.word	0x000000ff
        /*05d4*/ 	.word	0x00028c20
        /*05d8*/ 	.short	0x010a
        /*05da*/ 	.byte	0x26
	.zero		1


	//   ....[51]....
        /*05dc*/ 	.word	0x0000de40
        /*05e0*/ 	.word	0x000000ff
        /*05e4*/ 	.word	0x00028c60
        /*05e8*/ 	.short	0x010a
        /*05ea*/ 	.byte	0x26
	.zero		1


	//   ....[52]....
        /*05ec*/ 	.word	0x0000ea00
        /*05f0*/ 	.word	0x000000ff
        /*05f4*/ 	.word	0x00028c48
        /*05f8*/ 	.short	0x010a
        /*05fa*/ 	.byte	0x26
	.zero		1


	//   ....[53]....
        /*05fc*/ 	.word	0x0000ebd0
        /*0600*/ 	.word	0x000000ff
        /*0604*/ 	.word	0x00028c68
        /*0608*/ 	.short	0x010a
        /*060a*/ 	.byte	0x26
	.zero		1


	//   ....[54]....
        /*060c*/ 	.word	0x0000f580
        /*0610*/ 	.word	0x000000ff
        /*0614*/ 	.word	0x00028c40
        /*0618*/ 	.short	0x010a
        /*061a*/ 	.byte	0x26
	.zero		1


	//   ....[55]....
        /*061c*/ 	.word	0x0000f760
        /*0620*/ 	.word	0x000000ff
        /*0624*/ 	.word	0x00028c60
        /*0628*/ 	.short	0x010a
        /*062a*/ 	.byte	0x26
	.zero		1


	//   ....[56]....
        /*062c*/ 	.word	0x00010140
        /*0630*/ 	.word	0x000000ff
        /*0634*/ 	.word	0x00028c48
        /*0638*/ 	.short	0x010a
        /*063a*/ 	.byte	0x26
	.zero		1


	//   ....[57]....
        /*063c*/ 	.word	0x00010320
        /*0640*/ 	.word	0x000000ff
        /*0644*/ 	.word	0x00028c68
        /*0648*/ 	.short	0x010a
        /*064a*/ 	.byte	0x26
	.zero		1


	//   ....[58]....
        /*064c*/ 	.word	0x00010b40
        /*0650*/ 	.word	0x00000002
        /*0654*/ 	.word	0x00028c20
        /*0658*/ 	.short	0x010a
        /*065a*/ 	.byte	0x3f
	.zero		1


	//   ....[59]....
        /*065c*/ 	.word	0x00010cc0
        /*0660*/ 	.word	0x00000007
        /*0664*/ 	.word	0x00000000
        /*0668*/ 	.short	0x010a
        /*066a*/ 	.byte	0x3f
	.zero		1


	//   ....[60]....
        /*066c*/ 	.word	0x00010d30
        /*0670*/ 	.word	0x00000005
        /*0674*/ 	.word	0x00000000
        /*0678*/ 	.short	0x010a
        /*067a*/ 	.byte	0x3f
	.zero		1


	//   ....[61]....
        /*067c*/ 	.word	0x00010d90
        /*0680*/ 	.word	0x00000005
        /*0684*/ 	.word	0x00000000
        /*0688*/ 	.short	0x010a
        /*068a*/ 	.byte	0x3f
	.zero		1


	//   ....[62]....
        /*068c*/ 	.word	0x00010dc0
        /*0690*/ 	.word	0x00000003
        /*0694*/ 	.word	0x00000000
        /*0698*/ 	.short	0x010a
        /*069a*/ 	.byte	0x3f
	.zero		1


	//   ....[63]....
        /*069c*/ 	.word	0x00010e30
        /*06a0*/ 	.word	0x00000005
        /*06a4*/ 	.word	0x00028c50
        /*06a8*/ 	.short	0x010a
        /*06aa*/ 	.byte	0x3f
	.zero		1


	//   ....[64]....
        /*06ac*/ 	.word	0x00010e90
        /*06b0*/ 	.word	0x00000005
        /*06b4*/ 	.word	0x00028c50
        /*06b8*/ 	.short	0x010a
        /*06ba*/ 	.byte	0x3f
	.zero		1


	//   ....[65]....
        /*06bc*/ 	.word	0x00010ef0
        /*06c0*/ 	.word	0x00000000
        /*06c4*/ 	.word	0x00028c00
        /*06c8*/ 	.short	0x010a
        /*06ca*/ 	.byte	0x3f
	.zero		1


	//   ....[66]....
        /*06cc*/ 	.word	0x00010f50
        /*06d0*/ 	.word	0x00000004
        /*06d4*/ 	.word	0x00028c30
        /*06d8*/ 	.short	0x010a
        /*06da*/ 	.byte	0x3f
	.zero		1


	//   ....[67]....
        /*06dc*/ 	.word	0x00010fa0
        /*06e0*/ 	.word	0x0000000e
        /*06e4*/ 	.word	0x00028c50
        /*06e8*/ 	.short	0x010a
        /*06ea*/ 	.byte	0x3f
	.zero		1


	//   ....[68]....
        /*06ec*/ 	.word	0x00011000
        /*06f0*/ 	.word	0x00000004
        /*06f4*/ 	.word	0x00028c30
        /*06f8*/ 	.short	0x010a
        /*06fa*/ 	.byte	0x3f
	.zero		1


	//   ....[69]....
        /*06fc*/ 	.word	0x00011050
        /*0700*/ 	.word	0x0000000e
        /*0704*/ 	.word	0x00028c50
        /*0708*/ 	.short	0x010a
        /*070a*/ 	.byte	0x3f
	.zero		1


	//   ....[70]....
        /*070c*/ 	.word	0x000110b0
        /*0710*/ 	.word	0x00000004
        /*0714*/ 	.word	0x00028c30
        /*0718*/ 	.short	0x010a
        /*071a*/ 	.byte	0x3f
	.zero		1


	//   ....[71]....
        /*071c*/ 	.word	0x00011100
        /*0720*/ 	.word	0x000000be
        /*0724*/ 	.word	0x00028c50
        /*0728*/ 	.short	0x010a
        /*072a*/ 	.byte	0x3f
	.zero		1


	//   ....[72]....
        /*072c*/ 	.word	0x00011260
        /*0730*/ 	.word	0x00000003
        /*0734*/ 	.word	0x00028c40
        /*0738*/ 	.short	0x010a
        /*073a*/ 	.byte	0x3f
	.zero		1


	//   ....[73]....
        /*073c*/ 	.word	0x00011770
        /*0740*/ 	.word	0x00000003
        /*0744*/ 	.word	0x00028c20
        /*0748*/ 	.short	0x010a
        /*074a*/ 	.byte	0x3f
	.zero		1


	//   ....[74]....
        /*074c*/ 	.word	0x000117d0
        /*0750*/ 	.word	0x00000003
        /*0754*/ 	.word	0x00028c60
        /*0758*/ 	.short	0x010a
        /*075a*/ 	.byte	0x3f
	.zero		1


	//   ....[75]....
        /*075c*/ 	.word	0x00011830
        /*0760*/ 	.word	0x00000003
        /*0764*/ 	.word	0x00028c48
        /*0768*/ 	.short	0x010a
        /*076a*/ 	.byte	0x3f
	.zero		1


	//   ....[76]....
        /*076c*/ 	.word	0x00011890
        /*0770*/ 	.word	0x00000003
        /*0774*/ 	.word	0x00028c68
        /*0778*/ 	.short	0x010a
        /*077a*/ 	.byte	0x3f
	.zero		1


	//   ....[77]....
        /*077c*/ 	.word	0x000118f0
        /*0780*/ 	.word	0x00000003
        /*0784*/ 	.word	0x00028c40
        /*0788*/ 	.short	0x010a
        /*078a*/ 	.byte	0x3f
	.zero		1


	//   ....[78]....
        /*078c*/ 	.word	0x00011950
        /*0790*/ 	.word	0x00000003
        /*0794*/ 	.word	0x00028c60
        /*0798*/ 	.short	0x010a
        /*079a*/ 	.byte	0x3f
	.zero		1


	//   ....[79]....
        /*079c*/ 	.word	0x000119b0
        /*07a0*/ 	.word	0x00000003
        /*07a4*/ 	.word	0x00028c48
        /*07a8*/ 	.short	0x010a
        /*07aa*/ 	.byte	0x3f
	.zero		1


	//   ....[80]....
        /*07ac*/ 	.word	0x00011a10
        /*07b0*/ 	.word	0x00000003
        /*07b4*/ 	.word	0x00028c68
        /*07b8*/ 	.short	0x010a
        /*07ba*/ 	.byte	0x3f
	.zero		1


	//   ....[81]....
        /*07bc*/ 	.word	0x00011a60
        /*07c0*/ 	.word	0x00000002
        /*07c4*/ 	.word	0x00028c20
        /*07c8*/ 	.short	0x010a
        /*07ca*/ 	.byte	0x3f
	.zero		1


	//   ....[82]....
        /*07cc*/ 	.word	0x00011c00
        /*07d0*/ 	.word	0x00000007
        /*07d4*/ 	.word	0x00000000
        /*07d8*/ 	.short	0x010a
        /*07da*/ 	.byte	0x3f
	.zero		1


	//   ....[83]....
        /*07dc*/ 	.word	0x00011c50
        /*07e0*/ 	.word	0x00000005
        /*07e4*/ 	.word	0x00000000
        /*07e8*/ 	.short	0x010a
        /*07ea*/ 	.byte	0x3f
	.zero		1


	//   ....[84]....
        /*07ec*/ 	.word	0x00011ca0
        /*07f0*/ 	.word	0x00000005
        /*07f4*/ 	.word	0x00000000
        /*07f8*/ 	.short	0x010a
        /*07fa*/ 	.byte	0x3f
	.zero		1


	//----- nvinfo : EIATTR_NUM_MBARRIERS
	.align		4
.L_951:
        /*07fc*/ 	.byte	0x03, 0x38
        /*07fe*/ 	.short	0x0016


	//----- nvinfo : EIATTR_EXIT_INSTR_OFFSETS
	.align		4
        /*0800*/ 	.byte	0x04, 0x1c
        /*0802*/ 	.short	(.L_953 - .L_952)


	//   ....[0]....
.L_952:
        /*0804*/ 	.word	0x00010e10


	//----- nvinfo : EIATTR_MAX_THREADS
	.align		4
.L_953:
        /*0808*/ 	.byte	0x04, 0x05
        /*080a*/ 	.short	(.L_955 - .L_954)
.L_954:
        /*080c*/ 	.word	0x00000180
        /*0810*/ 	.word	0x00000001
        /*0814*/ 	.word	0x00000001


	//----- nvinfo : EIATTR_CRS_STACK_SIZE
	.align		4
.L_955:
        /*0818*/ 	.byte	0x04, 0x1e
        /*081a*/ 	.short	(.L_957 - .L_956)
.L_956:
        /*081c*/ 	.word	0x00000000


	//----- nvinfo : EIATTR_CBANK_PARAM_SIZE
	.align		4
.L_957:
        /*0820*/ 	.byte	0x03, 0x19
        /*0822*/ 	.short	0x0a70


	//----- nvinfo : EIATTR_PARAM_CBANK
	.align		4
        /*0824*/ 	.byte	0x04, 0x0a
        /*0826*/ 	.short	(.L_959 - .L_958)
	.align		4
.L_958:
        /*0828*/ 	.word	index@(.nv.constant0._ZN7cutlass13device_kernelIN5flash11enable_sm90INS1_16FlashAttnFwdSm90INS1_25CollectiveMainloopFwdSm90ILi2EN4cute5tupleIJNS5_1CILi1EEES8_S8_EEENS6_IJNS7_ILi64EEESA_SA_EEELi512ENS_6half_tEfNS_4arch4Sm90ELb1ELb0ELb1ELb0ELb0ELb0ELb0ELb0ELb0ELb1ELb1ELb0EEENS1_21CollectiveEpilogueFwdINS6_IJSA_NS7_ILi512EEESA_EEES9_SC_SE_Li256ELb0ELb1ELb1ELb0EEENS1_19SingleTileSchedulerILb0ELb1ELb1ELi64EEEEEEEEEvNT_6ParamsE)
        /*082c*/ 	.short	0x0210
        /*082e*/ 	.short	0x0a70


	//----- nvinfo : EIATTR_SW_WAR
	.align		4
.L_959:
        /*0830*/ 	.byte	0x04, 0x36
        /*0832*/ 	.short	(.L_961 - .L_960)
.L_960:
        /*0834*/ 	.word	0x00000008
.L_961:


//--------------------- .nv.info._ZN7cutlass13device_kernelIN5flash11enable_sm90INS1_16FlashAttnFwdSm90INS1_25CollectiveMainloopFwdSm90ILi2EN4cute5tupleIJNS5_1CILi1EEES8_S8_EEENS6_IJNS7_ILi64EEESA_SA_EEELi512ENS_6half_tEfNS_4arch4Sm90ELb1ELb0ELb1ELb0ELb0ELb0ELb1ELb0ELb0ELb1ELb1ELb0EEENS1_21CollectiveEpilogueFwdINS6_IJSA_NS7_ILi512EEESA_EEES9_SC_SE_Li256ELb0ELb1ELb1ELb0EEENS1_19SingleTileSchedulerILb0ELb1ELb1ELi64EEEEEEEEEvNT_6ParamsE --------------------------
	.section	.nv.info._ZN7cutlass13device_kernelIN5flash11enable_sm90INS1_16FlashAttnFwdSm90INS1_25CollectiveMainloopFwdSm90ILi2EN4cute5tupleIJNS5_1CILi1EEES8_S8_EEENS6_IJNS7_ILi64EEESA_SA_EEELi512ENS_6half_tEfNS_4arch4Sm90ELb1ELb0ELb1ELb0ELb0ELb0ELb1ELb0ELb0ELb1ELb1ELb0EEENS1_21CollectiveEpilogueFwdINS6_IJSA_NS7_ILi512EEESA_EEES9_SC_SE_Li256ELb0ELb1ELb1ELb0EEENS1_19SingleTileSchedulerILb0ELb1ELb1ELi64EEEEEEEEEvNT_6ParamsE,"",@"SHT_CUDA_INFO"
	.sectionflags	@""
	.align	4


	//----- nvinfo : EIATTR_CUDA_API_VERSION
	.align		4
        /*0000*/ 	.byte	0x04, 0x37
        /*0002*/ 	.short	(.L_963 - .L_962)
.L_962:
        /*0004*/ 	.word	0x00000082


	//----- nvinfo : EIATTR_KPARAM_INFO
	.align		4
.L_963:
        /*0008*/ 	.byte	0x04, 0x17
        /*000a*/ 	.short	(.L_965 - .L_964)
.L_964:
        /*000c*/ 	.word	0x00000000
        /*0010*/ 	.short	0x0000
        /*0012*/ 	.short	0x0070
        /*0014*/ 	.byte	0x00, 0xf0, 0x01, 0x2c


	//----- nvinfo : EIATTR_SPARSE_MMA_MASK
	.align		4
.L_965:
        /*0018*/ 	.byte	0x03, 0x50
        /*001a*/ 	.short	0x0000


	//----- nvinfo : EIATTR_MAXREG_COUNT
	.align		4
        /*001c*/ 	.byte	0x03, 0x1b
        /*001e*/ 	.short	0x00a8


	//----- nvinfo : EIATTR_NUM_BARRIERS
	.align		4
        /*0020*/ 	.byte	0x02, 0x4c
        /*0022*/ 	.byte	0x10
	.zero		1


	//----- nvinfo : EIATTR_EXTERNS
	.align		4
        /*0024*/ 	.byte	0x04, 0x0f
        /*0026*/ 	.short	(.L_967 - .L_966)


	//   ....[0]....
	.align		4
.L_966:
        /*0028*/ 	.word	index@(__assertfail)


	//----- nvinfo : EIATTR_ANNOTATIONS
	.align		4
.L_967:
        /*002c*/ 	.byte	0x04, 0x55
        /*002e*/ 	.short	(.L_969 - .L_968)


	//   ....[0]....
.L_968:
        /* <DEDUP_REMOVED lines=18> */


	//----- nvinfo : EIATTR_MERCURY_ISA_VERSION
	.align		4
.L_969:
        /*0138*/ 	.byte	0x03, 0x5f
        /*013a*/ 	.short	0x0101


	//----- nvinfo : EIATTR_INT_WARP_WIDE_INSTR_OFFSETS
	.align		4
        /*013c*/ 	.byte	0x04, 0x31
        /*013e*/ 	.short	(.L_971 - .L_970)


	//   ....[0]....
.L_970:
        /*0140*/ 	.word	0x00000130


	//   ....[1]....
        /*0144*/ 	.word	0x00000170


	//   ....[2]....
        /*0148*/ 	.word	0x000001e0


	//   ....[3]....
        /*014c*/ 	.word	0x000001f0


	//----- nvinfo : EIATTR_COOP_GROUP_MASK_REGIDS
	.align		4
.L_971:
        /*0150*/ 	.byte	0x04, 0x29
        /*0152*/ 	.short	(.L_973 - .L_972)


	//   ....[0]....
.L_972:
        /*0154*/ 	.word	0xffffffff


	//   ....[1]....
        /*0158*/ 	.word	0xffffffff


	//   ....[2]....
        /*015c*/ 	.word	0xffffffff


	//   ....[3]....
        /*0160*/ 	.word	0xffffffff


	//   ....[4]....
        /*0164*/ 	.word	0xffffffff


	//   ....[5]....
        /*0168*/ 	.word	0xffffffff


	//   ....[6]....
        /*016c*/ 	.word	0xffffffff


	//   ....[7]....
        /*0170*/ 	.word	0xffffffff


	//   ....[8]....
        /*0174*/ 	.word	0xffffffff


	//   ....[9]....
        /*0178*/ 	.word	0xffffffff


	//   ....[10]....
        /*017c*/ 	.word	0xffffffff


	//   ....[11]....
        /*0180*/ 	.word	0xffffffff


	//   ....[12]....
        /*0184*/ 	.word	0xffffffff


	//   ....[13]....
        /*0188*/ 	.word	0xffffffff


	//   ....[14]....
        /*018c*/ 	.word	0xffffffff


	//   ....[15]....
        /*0190*/ 	.word	0xffffffff


	//   ....[16]....
        /*0194*/ 	.word	0xffffffff


	//   ....[17]....
        /*0198*/ 	.word	0xffffffff


	//   ....[18]....
        /*019c*/ 	.word	0xffffffff


	//   ....[19]....
        /*01a0*/ 	.word	0xffffffff


	//   ....[20]....
        /*01a4*/ 	.word	0xffffffff


	//   ....[21]....
        /*01a8*/ 	.word	0xffffffff


	//   ....[22]....
        /*01ac*/ 	.word	0xffffffff


	//   ....[23]....
        /*01b0*/ 	.word	0xffffffff


	//   ....[24]....
        /*01b4*/ 	.word	0xffffffff


	//   ....[25]....
        /*01b8*/ 	.word	0xffffffff


	//   ....[26]....
        /*01bc*/ 	.word	0xffffffff


	//   ....[27]....
        /*01c0*/ 	.word	0xffffffff


	//   ....[28]....
        /*01c4*/ 	.word	0xffffffff


	//   ....[29]....
        /*01c8*/ 	.word	0xffffffff


	//   ....[30]....
        /*01cc*/ 	.word	0xffffffff


	//   ....[31]....
        /*01d0*/ 	.word	0xffffffff


	//   ....[32]....
        /*01d4*/ 	.word	0xffffffff


	//   ....[33]....
        /*01d8*/ 	.word	0xffffffff


	//   ....[34]....
        /*01dc*/ 	.word	0xffffffff


	//   ....[35]....
        /*01e0*/ 	.word	0xffffffff


	//   ....[36]....
        /*01e4*/ 	.word	0xffffffff


	//   ....[37]....
        /*01e8*/ 	.word	0xffffffff


	//   ....[38]....
        /*01ec*/ 	.word	0xffffffff


	//   ....[39]....
        /*01f0*/ 	.word	0xffffffff


	//   ....[40]....
        /*01f4*/ 	.word	0xffffffff


	//   ....[41]....
        /*01f8*/ 	.word	0xffffffff


	//   ....[42]....
        /*01fc*/ 	.word	0xffffffff


	//   ....[43]....
        /*0200*/ 	.word	0xffffffff


	//   ....[44]....
        /*0204*/ 	.word	0xffffffff


	//   ....[45]....
        /*0208*/ 	.word	0xffffffff


	//   ....[46]....
        /*020c*/ 	.word	0xffffffff


	//   ....[47]....
        /*0210*/ 	.word	0xffffffff


	//   ....[48]....
        /*0214*/ 	.word	0xffffffff


	//   ....[49]....
        /*0218*/ 	.word	0xffffffff


	//   ....[50]....
        /*021c*/ 	.word	0xffffffff


	//   ....[51]....
        /*0220*/ 	.word	0xffffffff


	//   ....[52]....
        /*0224*/ 	.word	0xffffffff


	//   ....[53]....
        /*0228*/ 	.word	0xffffffff


	//   ....[54]....
        /*022c*/ 	.word	0xffffffff


	//   ....[55]....
        /*0230*/ 	.word	0xffffffff


	//   ....[56]....
        /*0234*/ 	.word	0xffffffff


	//   ....[57]....
        /*0238*/ 	.word	0xffffffff


	//   ....[58]....
        /*023c*/ 	.word	0xffffffff


	//   ....[59]....
        /*0240*/ 	.word	0xffffffff


	//   ....[60]....
        /*0244*/ 	.word	0xffffffff


	//   ....[61]....
        /*0248*/ 	.word	0xffffffff


	//   ....[62]....
        /*024c*/ 	.word	0xffffffff


	//   ....[63]....
        /*0250*/ 	.word	0x0500000f


	//   ....[64]....
        /*0254*/ 	.word	0x0500000f


	//   ....[65]....
        /*0258*/ 	.word	0x0500000f


	//   ....[66]....
        /*025c*/ 	.word	0x0500000f


	//   ....[67]....
        /*0260*/ 	.word	0x0500000f


	//   ....[68]....
        /*0264*/ 	.word	0x0500000f


	//   ....[69]....
        /*0268*/ 	.word	0x0500000f


	//   ....[70]....
        /*026c*/ 	.word	0x0500000f


	//   ....[71]....
        /*0270*/ 	.word	0x0500000f


	//   ....[72]....
        /*0274*/ 	.word	0x0500000f


	//   ....[73]....
        /*0278*/ 	.word	0x0500000f


	//   ....[74]....
        /*027c*/ 	.word	0x0500000f


	//   ....[75]....
        /*0280*/ 	.word	0x0500000f


	//   ....[76]....
        /*0284*/ 	.word	0x0500000f


	//   ....[77]....
        /*0288*/ 	.word	0x0500000f


	//   ....[78]....
        /*028c*/ 	.word	0x0500000f


	//   ....[79]....
        /*0290*/ 	.word	0x0500000f


	//   ....[80]....
        /*0294*/ 	.word	0x0500000f


	//----- nvinfo : EIATTR_COOP_GROUP_INSTR_OFFSETS
	.align		4
.L_973:
        /*0298*/ 	.byte	0x04, 0x28
        /*029a*/ 	.short	(.L_975 - .L_974)


	//   ....[0]....
.L_974:
        /*029c*/ 	.word	0x00000070


	//   ....[1]....
        /*02a0*/ 	.word	0x00000140


	//   ....[2]....
        /*02a4*/ 	.word	0x00000190


	//   ....[3]....
        /*02a8*/ 	.word	0x000003a0


	//   ....[4]....
        /*02ac*/ 	.word	0x00000500


	//   ....[5]....
        /*02b0*/ 	.word	0x00000620


	//   ....[6]....
        /*02b4*/ 	.word	0x00000780


	//   ....[7]....
        /*02b8*/ 	.word	0x000014c0


	//   ....[8]....
        /*02bc*/ 	.word	0x00003420


	//   ....[9]....
        /*02c0*/ 	.word	0x00004560


	//   ....[10]....
        /*02c4*/ 	.word	0x000053f0


	//   ....[11]....
        /*02c8*/ 	.word	0x00005400


	//   ....[12]....
        /*02cc*/ 	.word	0x00005b70


	//   ....[13]....
        /*02d0*/ 	.word	0x00005c80


	//   ....[14]....
        /*02d4*/ 	.word	0x00006070


	//   ....[15]....
        /*02d8*/ 	.word	0x000060f0


	//   ....[16]....
        /*02dc*/ 	.word	0x00006ba0


	//   ....[17]....
        /*02e0*/ 	.word	0x00007590


	//   ....[18]....
        /*02e4*/ 	.word	0x000083a0


	//   ....[19]....
        /*02e8*/ 	.word	0x00008970


	//   ....[20]....
        /*02ec*/ 	.word	0x00008ac0


	//   ....[21]....
        /*02f0*/ 	.word	0x00008c10


	//   ....[22]....
        /*02f4*/ 	.word	0x00008ff0


	//   ....[23]....
        /*02f8*/ 	.word	0x00009070


	//   ....[24]....
        /*02fc*/ 	.word	0x0000a1f0


	//   ....[25]....
        /*0300*/ 	.word	0x0000aa80


	//   ....[26]....
        /*0304*/ 	.word	0x0000bc50


	//   ....[27]....
        /*0308*/ 	.word	0x0000bd10


	//   ....[28]....
        /*030c*/ 	.word	0x0000c010


	//   ....[29]....
        /*0310*/ 	.word	0x0000c1e0


	//   ....[30]....
        /*0314*/ 	.word	0x0000d160


	//   ....[31]....
        /*0318*/ 	.word	0x0000d1a0


	//   ....[32]....
        /*031c*/ 	.word	0x0000d1f0


	//   ....[33]....
        /*0320*/ 	.word	0x0000d210


	//   ....[34]....
        /*0324*/ 	.word	0x0000d230


	//   ....[35]....
        /*0328*/ 	.word	0x0000dcf0


	//   ....[36]....
        /*032c*/ 	.word	0x0000e220


	//   ....[37]....
        /*0330*/ 	.word	0x0000e250


	//   ....[38]....
        /*0334*/ 	.word	0x0000e270


	//   ....[39]....
        /*0338*/ 	.word	0x0000e280


	//   ....[40]....
        /*033c*/ 	.word	0x0000e720


	//   ....[41]....
        /*0340*/ 	.word	0x0000e750


	//   ....[42]....
        /*0344*/ 	.word	0x0000f3c0


	//   ....[43]....
        /*0348*/ 	.word	0x0000f3e0


	//   ....[44]....
        /*034c*/ 	.word	0x00010470


	//   ....[45]....
        /*0350*/ 	.word	0x00011020


	//   ....[46]....
        /*0354*/ 	.word	0x00011990


	//   ....[47]....
        /*0358*/ 	.word	0x00011a30


	//   ....[48]....
        /*035c*/ 	.word	0x00011a80


	//   ....[49]....
        /*0360*/ 	.word	0x00011ab0


	//   ....[50]....
        /*0364*/ 	.word	0x00011ae0


	//   ....[51]....
        /*0368*/ 	.word	0x00011b30


	//   ....[52]....
        /*036c*/ 	.word	0x00011b60


	//   ....[53]....
        /*0370*/ 	.word	0x00011b70


	//   ....[54]....
        /*0374*/ 	.word	0x000124e0


	//   ....[55]....
        /*0378*/ 	.word	0x00012500


	//   ....[56]....
        /*037c*/ 	.word	0x00012520


	//   ....[57]....
        /*0380*/ 	.word	0x00012640


	//   ....[58]....
        /*0384*/ 	.word	0x000127f0


	//   ....[59]....
        /*0388*/ 	.word	0x00012820


	//   ....[60]....
        /*038c*/ 	.word	0x00012970


	//   ....[61]....
        /*0390*/ 	.word	0x00012980


	//   ....[62]....
        /*0394*/ 	.word	0x00015a40


	//   ....[63]....
        /*0398*/ 	.word	0x00015fa0


	//   ....[64]....
        /*039c*/ 	.word	0x00016120


	//   ....[65]....
        /*03a0*/ 	.word	0x00016190


	//   ....[66]....
        /*03a4*/ 	.word	0x000162a0


	//   ....[67]....
        /*03a8*/ 	.word	0x00016350


	//   ....[68]....
        /*03ac*/ 	.word	0x00016440


	//   ....[69]....
        /*03b0*/ 	.word	0x000164a0


	//   ....[70]....
        /*03b4*/ 	.word	0x00016590


	//   ....[71]....
        /*03b8*/ 	.word	0x000165e0


	//   ....[72]....
        /*03bc*/ 	.word	0x00016670


	//   ....[73]....
        /*03c0*/ 	.word	0x00016790


	//   ....[74]....
        /*03c4*/ 	.word	0x00016aa0


	//   ....[75]....
        /*03c8*/ 	.word	0x00016af0


	//   ....[76]....
        /*03cc*/ 	.word	0x00016ce0


	//   ....[77]....
        /*03d0*/ 	.word	0x00016d30


	//   ....[78]....
        /*03d4*/ 	.word	0x00016f60


	//   ....[79]....
        /*03d8*/ 	.word	0x00016fb0


	//   ....[80]....
        /*03dc*/ 	.word	0x000173c0


	//----- nvinfo : EIATTR_REG_RECONFIG
	.align		4
.L_975:
        /*03e0*/ 	.byte	0x01, 0x54
	.zero		2


	//----- nvinfo : EIATTR_SYSCALL_OFFSETS
	.align		4
        /*03e4*/ 	.byte	0x04, 0x46
        /*03e6*/ 	.short	(.L_977 - .L_976)


	//   ....[0]....
.L_976:
        /*03e8*/ 	.word	0x000035e0


	//   ....[1]....
        /*03ec*/ 	.word	0x00010c60


	//   ....[2]....
        /*03f0*/ 	.word	0x00010da0


	//   ....[3]....
        /*03f4*/ 	.word	0x00010e90


	//   ....[4]....
        /*03f8*/ 	.word	0x000115b0


	//   ....[5]....
        /*03fc*/ 	.word	0x00011eb0


	//----- nvinfo : EIATTR_MBARRIER_INSTR_OFFSETS
	.align		4
.L_977:
        /*0400*/ 	.byte	0x04, 0x39
        /*0402*/ 	.short	(.L_979 - .L_978)


	//   ....[0]....
.L_978:
        /*0404*/ 	.word	0x00000280
        /*0408*/ 	.word	0x000000ff
        /*040c*/ 	.word	0x00038800
        /*0410*/ 	.short	0x0100
        /*0412*/ 	.byte	0x08
	.zero		1


	//   ....[1]....
        /*0414*/ 	.word	0x00000290
        /*0418*/ 	.word	0x000000ff
        /*041c*/ 	.word	0x00038810
        /*0420*/ 	.short	0x0100
        /*0422*/ 	.byte	0x08
	.zero		1


	//   ....[2]....
        /*0424*/ 	.word	0x000002a0
        /*0428*/ 	.word	0x000000ff
        /*042c*/ 	.word	0x00038820
        /*0430*/ 	.short	0x0100
        /*0432*/ 	.byte	0x08
	.zero		1


	//   ....[3]....
        /*0434*/ 	.word	0x00000350
        /*0438*/ 	.word	0x000000ff
        /*043c*/ 	.word	0x00038830
        /*0440*/ 	.short	0x0100
        /*0442*/ 	.byte	0x06
	.zero		1


	//   ....[4]....
        /*0444*/ 	.word	0x00000360
        /*0448*/ 	.word	0x000000ff
        /*044c*/ 	.word	0x00038840
        /*0450*/ 	.short	0x0100
        /*0452*/ 	.byte	0x06
	.zero		1


	//   ....[5]....
        /*0454*/ 	.word	0x00000370
        /*0458*/ 	.word	0x000000ff
        /*045c*/ 	.word	0x00038838
        /*0460*/ 	.short	0x0100
        /*0462*/ 	.byte	0x06
	.zero		1


	//   ....[6]....
        /*0464*/ 	.word	0x00000380
        /*0468*/ 	.word	0x000000ff
        /*046c*/ 	.word	0x00038848
        /*0470*/ 	.short	0x0100
        /*0472*/ 	.byte	0x06
	.zero		1


	//   ....[7]....
        /*0474*/ 	.word	0x000004b0
        /*0478*/ 	.word	0x000000ff
        /*047c*/ 	.word	0x00038850
        /*0480*/ 	.short	0x0100
        /*0482*/ 	.byte	0x08
	.zero		1


	//   ....[8]....
        /*0484*/ 	.word	0x000004c0
        /*0488*/ 	.word	0x000000ff
        /*048c*/ 	.word	0x00038860
        /*0490*/ 	.short	0x0100
        /*0492*/ 	.byte	0x08
	.zero		1


	//   ....[9]....
        /*0494*/ 	.word	0x000004d0
        /*0498*/ 	.word	0x000000ff
        /*049c*/ 	.word	0x00038858
        /*04a0*/ 	.short	0x0100
        /*04a2*/ 	.byte	0x08
	.zero		1


	//   ....[10]....
        /*04a4*/ 	.word	0x000004e0
        /*04a8*/ 	.word	0x000000ff
        /*04ac*/ 	.word	0x00038868
        /*04b0*/ 	.short	0x0100
        /*04b2*/ 	.byte	0x08
	.zero		1


	//   ....[11]....
        /*04b4*/ 	.word	0x000005d0
        /*04b8*/ 	.word	0x000000ff
        /*04bc*/ 	.word	0x00038870
        /*04c0*/ 	.short	0x0100
        /*04c2*/ 	.byte	0x06
	.zero		1


	//   ....[12]....
        /*04c4*/ 	.word	0x000005e0
        /*04c8*/ 	.word	0x000000ff
        /*04cc*/ 	.word	0x00038880
        /*04d0*/ 	.short	0x0100
        /*04d2*/ 	.byte	0x06
	.zero		1


	//   ....[13]....
        /*04d4*/ 	.word	0x000005f0
        /*04d8*/ 	.word	0x000000ff
        /*04dc*/ 	.word	0x00038878
        /*04e0*/ 	.short	0x0100
        /*04e2*/ 	.byte	0x06
	.zero		1


	//   ....[14]....
        /*04e4*/ 	.word	0x00000600
        /*04e8*/ 	.word	0x000000ff
        /*04ec*/ 	.word	0x00038888
        /*04f0*/ 	.short	0x0100
        /*04f2*/ 	.byte	0x06
	.zero		1


	//   ....[15]....
        /*04f4*/ 	.word	0x00000730
        /*04f8*/ 	.word	0x000000ff
        /*04fc*/ 	.word	0x00038890
        /*0500*/ 	.short	0x0100
        /*0502*/ 	.byte	0x08
	.zero		1


	//   ....[16]....
        /*0504*/ 	.word	0x00000740
        /*0508*/ 	.word	0x000000ff
        /*050c*/ 	.word	0x000388a0
        /*0510*/ 	.short	0x0100
        /*0512*/ 	.byte	0x08
	.zero		1


	//   ....[17]....
        /*0514*/ 	.word	0x00000750
        /*0518*/ 	.word	0x000000ff
        /*051c*/ 	.word	0x00038898
        /*0520*/ 	.short	0x0100
        /*0522*/ 	.byte	0x08
	.zero		1


	//   ....[18]....
        /*0524*/ 	.word	0x00000760
        /*0528*/ 	.word	0x000000ff
        /*052c*/ 	.word	0x000388a8
        /*0530*/ 	.short	0x0100
        /*0532*/ 	.byte	0x08
	.zero		1


	//   ....[19]....
        /*0534*/ 	.word	0x00000890
        /*0538*/ 	.word	0x000000ff
        /*053c*/ 	.word	0x000388b0
        /*0540*/ 	.short	0x0100
        /*0542*/ 	.byte	0x08
	.zero		1


	//   ....[20]....
        /*0544*/ 	.word	0x000008a0
        /*0548*/ 	.word	0x000000ff
        /*054c*/ 	.word	0x000388c0
        /*0550*/ 	.short	0x0100
        /*0552*/ 	.byte	0x08
	.zero		1


	//   ....[21]....
        /*0554*/ 	.word	0x000008b0
        /*0558*/ 	.word	0x000000ff
        /*055c*/ 	.word	0x000388b8
        /*0560*/ 	.short	0x0100
        /*0562*/ 	.byte	0x08
	.zero		1


	//   ....[22]....
        /*0564*/ 	.word	0x000008c0
        /*0568*/ 	.word	0x000000ff
        /*056c*/ 	.word	0x000388c8
        /*0570*/ 	.short	0x0100
        /*0572*/ 	.byte	0x08
	.zero		1


	//   ....[23]....
        /*0574*/ 	.word	0x00001860
        /*0578*/ 	.word	0x00000008
        /*057c*/ 	.word	0x00000000
        /*0580*/ 	.short	0x0101
        /*0582*/ 	.byte	0x3f
	.zero		1


	//   ....[24]....
        /*0584*/ 	.word	0x00002300
        /*0588*/ 	.word	0x00000004
        /*058c*/ 	.word	0x00000000
        /*0590*/ 	.short	0x0101
        /*0592*/ 	.byte	0x3f
	.zero		1


	//   ....[25]....
        /*0594*/ 	.word	0x00003610
        /*0598*/ 	.word	0x000000c3
        /*059c*/ 	.word	0x00038800
        /*05a0*/ 	.short	0x010a
        /*05a2*/ 	.byte	0x3f
	.zero		1


	//   ....[26]....
        /*05a4*/ 	.word	0x000037c0
        /*05a8*/ 	.word	0x000000c3
        /*05ac*/ 	.word	0x00038830
        /*05b0*/ 	.short	0x010a
        /*05b2*/ 	.byte	0x3f
	.zero		1


	//   ....[27]....
        /*05b4*/ 	.word	0x00003800
        /*05b8*/ 	.word	0x000000c3
        /*05bc*/ 	.word	0x00038830
        /*05c0*/ 	.short	0x010a
        /*05c2*/ 	.byte	0x3f
	.zero		1


	//   ....[28]....
        /*05c4*/ 	.word	0x00003c10
        /*05c8*/ 	.word	0x000000c3
        /*05cc*/ 	.word	0x00038810
        /*05d0*/ 	.short	0x010a
        /*05d2*/ 	.byte	0x3f
	.zero		1


	//   ....[29]....
        /*05d4*/ 	.word	0x00003c50
        /*05d8*/ 	.word	0x000000c3
        /*05dc*/ 	.word	0x00038850
        /*05e0*/ 	.short	0x010a
        /*05e2*/ 	.byte	0x3f
	.zero		1


	//   ....[30]....
        /*05e4*/ 	.word	0x00003d10
        /*05e8*/ 	.word	0x000000c3
        /*05ec*/ 	.word	0x00038850
        /*05f0*/ 	.short	0x010a
        /*05f2*/ 	.byte	0x3f
	.zero		1


	//   ....[31]....
        /*05f4*/ 	.word	0x00006570
        /*05f8*/ 	.word	0x00000018
        /*05fc*/ 	.word	0x00000000
        /*0600*/ 	.short	0x0101
        /*0602*/ 	.byte	0x3f
	.zero		1


	//   ....[32]....
        /*0604*/ 	.word	0x00006bc0
        /*0608*/ 	.word	0x00000015
        /*060c*/ 	.word	0x00000000
        /*0610*/ 	.short	0x0101
        /*0612*/ 	.byte	0x3f
	.zero		1


	//   ....[33]....
        /*0614*/ 	.word	0x00006d00
        /*0618*/ 	.word	0x000000c5
        /*061c*/ 	.word	0x00038830
        /*0620*/ 	.short	0x010a
        /*0622*/ 	.byte	0x3f
	.zero		1


	//   ....[34]....
        /*0624*/ 	.word	0x00006d50
        /*0628*/ 	.word	0x000000c5
        /*062c*/ 	.word	0x00038830
        /*0630*/ 	.short	0x010a
        /*0632*/ 	.byte	0x3f
	.zero		1


	//   ....[35]....
        /*0634*/ 	.word	0x00007080
        /*0638*/ 	.word	0x000000c5
        /*063c*/ 	.word	0x00038850
        /*0640*/ 	.short	0x010a
        /*0642*/ 	.byte	0x3f
	.zero		1


	//   ....[36]....
        /*0644*/ 	.word	0x000070c0
        /*0648*/ 	.word	0x000000c5
        /*064c*/ 	.word	0x00038850
        /*0650*/ 	.short	0x010a
        /*0652*/ 	.byte	0x3f
	.zero		1


	//   ....[37]....
        /*0654*/ 	.word	0x00009290
        /*0658*/ 	.word	0x00000099
        /*065c*/ 	.word	0x00000000
        /*0660*/ 	.short	0x0101
        /*0662*/ 	.byte	0x3f
	.zero		1


	//   ....[38]....
        /*0664*/ 	.word	0x0000a210
        /*0668*/ 	.word	0x000000c5
        /*066c*/ 	.word	0x00000000
        /*0670*/ 	.short	0x0101
        /*0672*/ 	.byte	0x3f
	.zero		1


	//   ....[39]....
        /*0674*/ 	.word	0x0000a360
        /*0678*/ 	.word	0x000000ba
        /*067c*/ 	.word	0x00038830
        /*0680*/ 	.short	0x010a
        /*0682*/ 	.byte	0x3f
	.zero		1


	//   ....[40]....
        /*0684*/ 	.word	0x0000a3b0
        /*0688*/ 	.word	0x000000ba
        /*068c*/ 	.word	0x00038830
        /*0690*/ 	.short	0x010a
        /*0692*/ 	.byte	0x3f
	.zero		1


	//   ....[41]....
        /*0694*/ 	.word	0x0000a5e0
        /*0698*/ 	.word	0x000000ba
        /*069c*/ 	.word	0x00038850
        /*06a0*/ 	.short	0x010a
        /*06a2*/ 	.byte	0x3f
	.zero		1


	//   ....[42]....
        /*06a4*/ 	.word	0x0000a620
        /*06a8*/ 	.word	0x000000ba
        /*06ac*/ 	.word	0x00038850
        /*06b0*/ 	.short	0x010a
        /*06b2*/ 	.byte	0x3f
	.zero		1


	//   ....[43]....
        /*06b4*/ 	.word	0x0000c540
        /*06b8*/ 	.word	0x00000098
        /*06bc*/ 	.word	0x00000000
        /*06c0*/ 	.short	0x0101
        /*06c2*/ 	.byte	0x3f
	.zero		1


	//   ....[44]....
        /*06c4*/ 	.word	0x0000d180
        /*06c8*/ 	.word	0x000000ba
        /*06cc*/ 	.word	0x00000000
        /*06d0*/ 	.short	0x0101
        /*06d2*/ 	.byte	0x3f
	.zero		1


	//   ....[45]....
        /*06d4*/ 	.word	0x0000dd10
        /*06d8*/ 	.word	0x000000ff
        /*06dc*/ 	.word	0x00000000
        /*06e0*/ 	.short	0x0101
        /*06e2*/ 	.byte	0x04
	.zero		1


	//   ....[46]....
        /*06e4*/ 	.word	0x00011270
        /*06e8*/ 	.word	0x000000ff
        /*06ec*/ 	.word	0x00038840
        /*06f0*/ 	.short	0x010a
        /*06f2*/ 	.byte	0x26
	.zero		1


	//   ....[47]....
        /*06f4*/ 	.word	0x00011cc0
        /*06f8*/ 	.word	0x000000ff
        /*06fc*/ 	.word	0x00038800
        /*0700*/ 	.short	0x0107
        /*0702*/ 	.byte	0x26
	.zero		1


	//   ....[48]....
        /*0704*/ 	.word	0x00011d40
        /*0708*/ 	.word	0x000000ff
        /*070c*/ 	.word	0x00038800
        /*0710*/ 	.short	0x0101
        /*0712*/ 	.byte	0x26
	.zero		1


	//   ....[49]....
        /*0714*/ 	.word	0x00012c10
        /*0718*/ 	.word	0x000000ff
        /*071c*/ 	.word	0x00038810
        /*0720*/ 	.short	0x0107
        /*0722*/ 	.byte	0x26
	.zero		1


	//   ....[50]....
        /*0724*/ 	.word	0x00012c70
        /*0728*/ 	.word	0x000000ff
        /*072c*/ 	.word	0x00038810
        /*0730*/ 	.short	0x0101
        /*0732*/ 	.byte	0x26
	.zero		1


	//   ....[51]....
        /*0734*/ 	.word	0x00012c80
        /*0738*/ 	.word	0x000000ff
        /*073c*/ 	.word	0x00038820
        /*0740*/ 	.short	0x010a
        /*0742*/ 	.byte	0x26
	.zero		1


	//   ....[52]....
        /*0744*/ 	.word	0x00012ce0
        /*0748*/ 	.word	0x000000ff
        /*074c*/ 	.word	0x00038860
        /*0750*/ 	.short	0x010a
        /*0752*/ 	.byte	0x26
	.zero		1


	//   ....[53]....
        /*0754*/ 	.word	0x000138a0
        /*0758*/ 	.word	0x000000ff
        /*075c*/ 	.word	0x00038848
        /*0760*/ 	.short	0x010a
        /*0762*/ 	.byte	0x26
	.zero		1


	//   ....[54]....
        /*0764*/ 	.word	0x00013a70
        /*0768*/ 	.word	0x000000ff
        /*076c*/ 	.word	0x00038868
        /*0770*/ 	.short	0x010a
        /*0772*/ 	.byte	0x26
	.zero		1


	//   ....[55]....
        /*0774*/ 	.word	0x00014420
        /*0778*/ 	.word	0x000000ff
        /*077c*/ 	.word	0x00038840
        /*0780*/ 	.short	0x010a
        /*0782*/ 	.byte	0x26
	.zero		1


	//   ....[56]....
        /*0784*/ 	.word	0x00014600
        /*0788*/ 	.word	0x000000ff
        /*078c*/ 	.word	0x00038860
        /*0790*/ 	.short	0x010a
        /*0792*/ 	.byte	0x26
	.zero		1


	//   ....[57]....
        /*0794*/ 	.word	0x00014fd0
        /*0798*/ 	.word	0x000000ff
        /*079c*/ 	.word	0x00038848
        /*07a0*/ 	.short	0x010a
        /*07a2*/ 	.byte	0x26
	.zero		1


	//   ....[58]....
        /*07a4*/ 	.word	0x000151b0
        /*07a8*/ 	.word	0x000000ff
        /*07ac*/ 	.word	0x00038868
        /*07b0*/ 	.short	0x010a
        /*07b2*/ 	.byte	0x26
	.zero		1


	//   ....[59]....
        /*07b4*/ 	.word	0x000159d0
        /*07b8*/ 	.word	0x00000002
        /*07bc*/ 	.word	0x00038820
        /*07c0*/ 	.short	0x010a
        /*07c2*/ 	.byte	0x3f
	.zero		1


	//   ....[60]....
        /*07c4*/ 	.word	0x00015b70
        /*07c8*/ 	.word	0x00000007
        /*07cc*/ 	.word	0x00000000
        /*07d0*/ 	.short	0x010a
        /*07d2*/ 	.byte	0x3f
	.zero		1


	//   ....[61]....
        /*07d4*/ 	.word	0x00015be0
        /*07d8*/ 	.word	0x00000005
        /*07dc*/ 	.word	0x00000000
        /*07e0*/ 	.short	0x010a
        /*07e2*/ 	.byte	0x3f
	.zero		1


	//   ....[62]....
        /*07e4*/ 	.word	0x00015c40
        /*07e8*/ 	.word	0x00000005
        /*07ec*/ 	.word	0x00000000
        /*07f0*/ 	.short	0x010a
        /*07f2*/ 	.byte	0x3f
	.zero		1


	//   ....[63]....
        /*07f4*/ 	.word	0x00015c70
        /*07f8*/ 	.word	0x00000003
        /*07fc*/ 	.word	0x00000000
        /*0800*/ 	.short	0x010a
        /*0802*/ 	.byte	0x3f
	.zero		1


	//   ....[64]....
        /*0804*/ 	.word	0x00015cd0
        /*0808*/ 	.word	0x000000c3
        /*080c*/ 	.word	0x00038800
        /*0810*/ 	.short	0x010a
        /*0812*/ 	.byte	0x3f
	.zero		1


	//   ....[65]....
        /*0814*/ 	.word	0x00015d20
        /*0818*/ 	.word	0x000000c3
        /*081c*/ 	.word	0x00038830
        /*0820*/ 	.short	0x010a
        /*0822*/ 	.byte	0x3f
	.zero		1


	//   ....[66]....
        /*0824*/ 	.word	0x00015d70
        /*0828*/ 	.word	0x000000c3
        /*082c*/ 	.word	0x00038810
        /*0830*/ 	.short	0x010a
        /*0832*/ 	.byte	0x3f
	.zero		1


	//   ....[67]....
        /*0834*/ 	.word	0x00015dc0
        /*0838*/ 	.word	0x000000c3
        /*083c*/ 	.word	0x00038850
        /*0840*/ 	.short	0x010a
        /*0842*/ 	.byte	0x3f
	.zero		1


	//   ....[68]....
        /*0844*/ 	.word	0x00015e10
        /*0848*/ 	.word	0x000000c5
        /*084c*/ 	.word	0x00038830
        /*0850*/ 	.short	0x010a
        /*0852*/ 	.byte	0x3f
	.zero		1


	//   ....[69]....
        /*0854*/ 	.word	0x00015e60
        /*0858*/ 	.word	0x000000c5
        /*085c*/ 	.word	0x00038850
        /*0860*/ 	.short	0x010a
        /*0862*/ 	.byte	0x3f
	.zero		1


	//   ....[70]....
        /*0864*/ 	.word	0x00015eb0
        /*0868*/ 	.word	0x000000ba
        /*086c*/ 	.word	0x00038830
        /*0870*/ 	.short	0x010a
        /*0872*/ 	.byte	0x3f
	.zero		1


	//   ....[71]....
        /*0874*/ 	.word	0x00015f00
        /*0878*/ 	.word	0x000000ba
        /*087c*/ 	.word	0x00038850
        /*0880*/ 	.short	0x010a
        /*0882*/ 	.byte	0x3f
	.zero		1


	//   ....[72]....
        /*0884*/ 	.word	0x00016060
        /*0888*/ 	.word	0x00000003
        /*088c*/ 	.word	0x00038840
        /*0890*/ 	.short	0x010a
        /*0892*/ 	.byte	0x3f
	.zero		1


	//   ....[73]....
        /*0894*/ 	.word	0x00016ff0
        /*0898*/ 	.word	0x00000003
        /*089c*/ 	.word	0x00038820
        /*08a0*/ 	.short	0x010a
        /*08a2*/ 	.byte	0x3f
	.zero		1


	//   ....[74]....
        /*08a4*/ 	.word	0x00017050
        /*08a8*/ 	.word	0x00000003
        /*08ac*/ 	.word	0x00038860
        /*08b0*/ 	.short	0x010a
        /*08b2*/ 	.byte	0x3f
	.zero		1


	//   ....[75]....
        /*08b4*/ 	.word	0x000170b0
        /*08b8*/ 	.word	0x00000003
        /*08bc*/ 	.word	0x00038848
        /*08c0*/ 	.short	0x010a
        /*08c2*/ 	.byte	0x3f
	.zero		1


	//   ....[76]....
        /*08c4*/ 	.word	0x00017110
        /*08c8*/ 	.word	0x00000003
        /*08cc*/ 	.word	0x00038868
        /*08d0*/ 	.short	0x010a
        /*08d2*/ 	.byte	0x3f
	.zero		1


	//   ....[77]....
        /*08d4*/ 	.word	0x00017170
        /*08d8*/ 	.word	0x00000003
        /*08dc*/ 	.word	0x00038840
        /*08e0*/ 	.short	0x010a
        /*08e2*/ 	.byte	0x3f
	.zero		1


	//   ....[78]....
        /*08e4*/ 	.word	0x000171d0
        /*08e8*/ 	.word	0x00000003
        /*08ec*/ 	.word	0x00038860
        /*08f0*/ 	.short	0x010a
        /*08f2*/ 	.byte	0x3f
	.zero		1


	//   ....[79]....
        /*08f4*/ 	.word	0x00017230
        /*08f8*/ 	.word	0x00000003
        /*08fc*/ 	.word	0x00038848
        /*0900*/ 	.short	0x010a
        /*0902*/ 	.byte	0x3f
	.zero		1


	//   ....[80]....
        /*0904*/ 	.word	0x00017290
        /*0908*/ 	.word	0x00000003
        /*090c*/ 	.word	0x00038868
        /*0910*/ 	.short	0x010a
        /*0912*/ 	.byte	0x3f
	.zero		1


	//   ....[81]....
        /*0914*/ 	.word	0x000172e0
        /*0918*/ 	.word	0x00000002
        /*091c*/ 	.word	0x00038820
        /*0920*/ 	.short	0x010a
        /*0922*/ 	.byte	0x3f
	.zero		1


	//   ....[82]....
        /*0924*/ 	.word	0x00017480
        /*0928*/ 	.word	0x00000007
        /*092c*/ 	.word	0x00000000
        /*0930*/ 	.short	0x010a
        /*0932*/ 	.byte	0x3f
	.zero		1


	//   ....[83]....
        /*0934*/ 	.word	0x000174d0
        /*0938*/ 	.word	0x00000005
        /*093c*/ 	.word	0x00000000
        /*0940*/ 	.short	0x010a
        /*0942*/ 	.byte	0x3f
	.zero		1


	//   ....[84]....
        /*0944*/ 	.word	0x00017520
        /*0948*/ 	.word	0x00000005
        /*094c*/ 	.word	0x00000000
        /*0950*/ 	.short	0x010a
        /*0952*/ 	.byte	0x3f
	.zero		1


	//----- nvinfo : EIATTR_NUM_MBARRIERS
	.align		4
.L_979:
        /*0954*/ 	.byte	0x03, 0x38
        /*0956*/ 	.short	0x0017


	//----- nvinfo : EIATTR_EXIT_INSTR_OFFSETS
	.align		4
        /*0958*/ 	.byte	0x04, 0x1c
        /*095a*/ 	.short	(.L_981 - .L_980)


	//   ....[0]....
.L_980:
        /*095c*/ 	.word	0x00015cc0


	//----- nvinfo : EIATTR_MAX_THREADS
	.align		4
.L_981:
        /*0960*/ 	.byte	0x04, 0x05
        /*0962*/ 	.short	(.L_983 - .L_982)
.L_982:
        /*0964*/ 	.word	0x00000180
        /*0968*/ 	.word	0x00000001
        /*096c*/ 	.word	0x00000001


	//----- nvinfo : EIATTR_CRS_STACK_SIZE
	.align		4
.L_983:
        /*0970*/ 	.byte	0x04, 0x1e
        /*0972*/ 	.short	(.L_985 - .L_984)
.L_984:
        /*0974*/ 	.word	0x00000000


	//----- nvinfo : EIATTR_CBANK_PARAM_SIZE
	.align		4
.L_985:
        /*0978*/ 	.byte	0x03, 0x19
        /*097a*/ 	.short	0x0b70


	//----- nvinfo : EIATTR_PARAM_CBANK
	.align		4
        /*097c*/ 	.byte	0x04, 0x0a
        /*097e*/ 	.short	(.L_987 - .L_986)
	.align		4
.L_986:
        /*0980*/ 	.word	index@(.nv.constant0._ZN7cutlass13device_kernelIN5flash11enable_sm90INS1_16FlashAttnFwdSm90INS1_25CollectiveMainloopFwdSm90ILi2EN4cute5tupleIJNS5_1CILi1EEES8_S8_EEENS6_IJNS7_ILi64EEESA_SA_EEELi512ENS_6half_tEfNS_4arch4Sm90ELb1ELb0ELb1ELb0ELb0ELb0ELb1ELb0ELb0ELb1ELb1ELb0EEENS1_21CollectiveEpilogueFwdINS6_IJSA_NS7_ILi512EEESA_EEES9_SC_SE_Li256ELb0ELb1ELb1ELb0EEENS1_19SingleTileSchedulerILb0ELb1ELb1ELi64EEEEEEEEEvNT_6ParamsE)
        /*0984*/ 	.short	0x0210
        /*0986*/ 	.short	0x0b70


	//----- nvinfo : EIATTR_SW_WAR
	.align		4
.L_987:
        /*0988*/ 	.byte	0x04, 0x36
        /*098a*/ 	.short	(.L_989 - .L_988)
.L_988:
        /*098c*/ 	.word	0x00000008
.L_989:


//--------------------- .nv.info._ZN7cutlass13device_kernelIN5flash11enable_sm90INS1_16FlashAttnFwdSm90INS1_25CollectiveMainloopFwdSm90ILi2EN4cute5tupleIJNS5_1CILi1EEES8_S8_EEENS6_IJNS7_ILi64EEESA_SA_EEELi512ENS_6half_tEfNS_4arch4Sm90ELb1ELb0ELb1ELb1ELb0ELb0ELb0ELb0ELb0ELb1ELb1ELb0EEENS1_21CollectiveEpilogueFwdINS6_IJSA_NS7_ILi512EEESA_EEES9_SC_SE_Li256ELb1ELb1ELb1ELb0EEENS1_36VarlenDynamicPersistentTileSchedulerILi64ELi64ELi256ELi128ELb1ELb1ELb1ELb1ELb1ELb1EEEEEEEEEvNT_6ParamsE --------------------------
	.section	.nv.info._ZN7cutlass13device_kernelIN5flash11enable_sm90INS1_16FlashAttnFwdSm90INS1_25CollectiveMainloopFwdSm90ILi2EN4cute5tupleIJNS5_1CILi1EEES8_S8_EEENS6_IJNS7_ILi64EEESA_SA_EEELi512ENS_6half_tEfNS_4arch4Sm90ELb1ELb0ELb1ELb1ELb0ELb0ELb0ELb0ELb0ELb1ELb1ELb0EEENS1_21CollectiveEpilogueFwdINS6_IJSA_NS7_ILi512EEESA_EEES9_SC_SE_Li256ELb1ELb1ELb1ELb0EEENS1_36VarlenDynamicPersistentTileSchedulerILi64ELi64ELi256ELi128ELb1ELb1ELb1ELb1ELb1ELb1EEEEEEEEEvNT_6ParamsE,"",@"SHT_CUDA_INFO"
	.sectionflags	@""
	.align	4


	//----- nvinfo : EIATTR_CUDA_API_VERSION
	.align		4
        /*0000*/ 	.byte	0x04, 0x37
        /*0002*/ 	.short	(.L_991 - .L_990)
.L_990:
        /*0004*/ 	.word	0x00000082


	//----- nvinfo : EIATTR_KPARAM_INFO
	.align		4
.L_991:
        /*0008*/ 	.byte	0x04, 0x17
        /*000a*/ 	.short	(.L_993 - .L_992)
.L_992:
        /*000c*/ 	.word	0x00000000
        /*0010*/ 	.short	0x0000
        /*0012*/ 	.short	0x0070
        /*0014*/ 	.byte	0x00, 0xf0, 0x01, 0x2a


	//----- nvinfo : EIATTR_SPARSE_MMA_MASK
	.align		4
.L_993:
        /*0018*/ 	.byte	0x03, 0x50
        /*001a*/ 	.short	0x0000


	//----- nvinfo : EIATTR_MAXREG_COUNT
	.align		4
        /*001c*/ 	.byte	0x03, 0x1b
        /*001e*/ 	.short	0x00a8


	//----- nvinfo : EIATTR_NUM_BARRIERS
	.align		4
        /*0020*/ 	.byte	0x02, 0x4c
        /*0022*/ 	.byte	0x10
	.zero		1


	//----- nvinfo : EIATTR_EXTERNS
	.align		4
        /*0024*/ 	.byte	0x04, 0x0f
        /*0026*/ 	.short	(.L_995 - .L_994)


	//   ....[0]....
	.align		4
.L_994:
        /*0028*/ 	.word	index@(__assertfail)


	//----- nvinfo : EIATTR_ANNOTATIONS
	.align		4
.L_995:
        /*002c*/ 	.byte	0x04, 0x55
        /*002e*/ 	.short	(.L_997 - .L_996)


	//   ....[0]....
.L_996:
        /* <DEDUP_REMOVED lines=72> */


	//----- nvinfo : EIATTR_MERCURY_ISA_VERSION
	.align		4
.L_997:
        /*04a0*/ 	.byte	0x03, 0x5f
        /*04a2*/ 	.short	0x0101


	//----- nvinfo : EIATTR_UNUSED_LOAD_BYTE_OFFSET
	.align		4
        /*04a4*/ 	.byte	0x04, 0x44
        /*04a6*/ 	.short	(.L_999 - .L_998)


	//   ....[0]....
.L_998:
        /*04a8*/ 	.word	0x00000a10
        /*04ac*/ 	.word	0x0000fff0


	//   ....[1]....
        /*04b0*/ 	.word	0x0000aa00
        /*04b4*/ 	.word	0x0000fff0


	//----- nvinfo : EIATTR_INT_WARP_WIDE_INSTR_OFFSETS
	.align		4
.L_999:
        /*04b8*/ 	.byte	0x04, 0x31
        /*04ba*/ 	.short	(.L_1001 - .L_1000)


	//   ....[0]....
.L_1000:
        /*04bc*/ 	.word	0x00000130


	//   ....[1]....
        /*04c0*/ 	.word	0x00000170


	//   ....[2]....
        /*04c4*/ 	.word	0x000001e0


	//   ....[3]....
        /*04c8*/ 	.word	0x00010eb0


	//   ....[4]....
        /*04cc*/ 	.word	0x00010f40


	//   ....[5]....
        /*04d0*/ 	.word	0x00015870


	//   ....[6]....
        /*04d4*/ 	.word	0x00015900


	//----- nvinfo : EIATTR_COOP_GROUP_MASK_REGIDS
	.align		4
.L_1001:
        /*04d8*/ 	.byte	0x04, 0x29
        /*04da*/ 	.short	(.L_1003 - .L_1002)


	//   ....[0]....
.L_1002:
        /*04dc*/ 	.word	0xffffffff


	//   ....[1]....
        /*04e0*/ 	.word	0xffffffff


	//   ....[2]....
        /*04e4*/ 	.word	0xffffffff


	//   ....[3]....
        /*04e8*/ 	.word	0xffffffff


	//   ....[4]....
        /*04ec*/ 	.word	0xffffffff


	//   ....[5]....
        /*04f0*/ 	.word	0xffffffff


	//   ....[6]....
        /*04f4*/ 	.word	0xffffffff


	//   ....[7]....
        /*04f8*/ 	.word	0xffffffff


	//   ....[8]....
        /*04fc*/ 	.word	0xffffffff


	//   ....[9]....
        /*0500*/ 	.word	0xffffffff


	//   ....[10]....
        /*0504*/ 	.word	0xffffffff


	//   ....[11]....
        /*0508*/ 	.word	0xffffffff


	//   ....[12]....
        /*050c*/ 	.word	0xffffffff


	//   ....[13]....
        /*0510*/ 	.word	0xffffffff


	//   ....[14]....
        /*0514*/ 	.word	0xffffffff


	//   ....[15]....
        /*0518*/ 	.word	0xffffffff


	//   ....[16]....
        /*051c*/ 	.word	0xffffffff


	//   ....[17]....
        /*0520*/ 	.word	0xffffffff


	//   ....[18]....
        /*0524*/ 	.word	0xffffffff


	//   ....[19]....
        /*0528*/ 	.word	0xffffffff


	//   ....[20]....
        /*052c*/ 	.word	0xffffffff


	//   ....[21]....
        /*0530*/ 	.word	0xffffffff


	//   ....[22]....
        /*0534*/ 	.word	0xffffffff


	//   ....[23]....
        /*0538*/ 	.word	0xffffffff


	//   ....[24]....
        /*053c*/ 	.word	0xffffffff


	//   ....[25]....
        /*0540*/ 	.word	0xffffffff


	//   ....[26]....
        /*0544*/ 	.word	0xffffffff


	//   ....[27]....
        /*0548*/ 	.word	0xffffffff


	//   ....[28]....
        /*054c*/ 	.word	0xffffffff


	//   ....[29]....
        /*0550*/ 	.word	0xffffffff


	//   ....[30]....
        /*0554*/ 	.word	0xffffffff


	//   ....[31]....
        /*0558*/ 	.word	0xffffffff


	//   ....[32]....
        /*055c*/ 	.word	0xffffffff


	//   ....[33]....
        /*0560*/ 	.word	0xffffffff


	//   ....[34]....
        /*0564*/ 	.word	0xffffffff


	//   ....[35]....
        /*0568*/ 	.word	0xffffffff


	//   ....[36]....
        /*056c*/ 	.word	0xffffffff


	//   ....[37]....
        /*0570*/ 	.word	0xffffffff


	//   ....[38]....
        /*0574*/ 	.word	0xffffffff


	//   ....[39]....
        /*0578*/ 	.word	0xffffffff


	//   ....[40]....
        /*057c*/ 	.word	0xffffffff


	//   ....[41]....
        /*0580*/ 	.word	0xffffffff


	//   ....[42]....
        /*0584*/ 	.word	0xffffffff


	//   ....[43]....
        /*0588*/ 	.word	0xffffffff


	//   ....[44]....
        /*058c*/ 	.word	0xffffffff


	//   ....[45]....
        /*0590*/ 	.word	0xffffffff


	//   ....[46]....
        /*0594*/ 	.word	0xffffffff


	//   ....[47]....
        /*0598*/ 	.word	0xffffffff


	//   ....[48]....
        /*059c*/ 	.word	0xffffffff


	//   ....[49]....
        /*05a0*/ 	.word	0xffffffff


	//   ....[50]....
        /*05a4*/ 	.word	0xffffffff


	//   ....[51]....
        /*05a8*/ 	.word	0xffffffff


	//   ....[52]....
        /*05ac*/ 	.word	0xffffffff


	//   ....[53]....
        /*05b0*/ 	.word	0xffffffff


	//   ....[54]....
        /*05b4*/ 	.word	0xffffffff


	//   ....[55]....
        /*05b8*/ 	.word	0xffffffff


	//   ....[56]....
        /*05bc*/ 	.word	0xffffffff


	//   ....[57]....
        /*05c0*/ 	.word	0xffffffff


	//   ....[58]....
        /*05c4*/ 	.word	0xffffffff


	//   ....[59]....
        /*05c8*/ 	.word	0xffffffff


	//   ....[60]....
        /*05cc*/ 	.word	0xffffffff


	//   ....[61]....
        /*05d0*/ 	.word	0xffffffff


	//   ....[62]....
        /*05d4*/ 	.word	0xffffffff


	//   ....[63]....
        /*05d8*/ 	.word	0xffffffff


	//   ....[64]....
        /*05dc*/ 	.word	0xffffffff


	//   ....[65]....
        /*05e0*/ 	.word	0xffffffff


	//   ....[66]....
        /*05e4*/ 	.word	0xffffffff


	//   ....[67]....
        /*05e8*/ 	.word	0xffffffff


	//   ....[68]....
        /*05ec*/ 	.word	0xffffffff


	//   ....[69]....
        /*05f0*/ 	.word	0xffffffff


	//   ....[70]....
        /*05f4*/ 	.word	0xffffffff


	//   ....[71]....
        /*05f8*/ 	.word	0xffffffff


	//   ....[72]....
        /*05fc*/ 	.word	0xffffffff


	//   ....[73]....
        /*0600*/ 	.word	0xffffffff


	//   ....[74]....
        /*0604*/ 	.word	0xffffffff


	//   ....[75]....
        /*0608*/ 	.word	0xffffffff


	//   ....[76]....
        /*060c*/ 	.word	0xffffffff


	//   ....[77]....
        /*0610*/ 	.word	0xffffffff


	//   ....[78]....
        /*0614*/ 	.word	0xffffffff


	//   ....[79]....
        /*0618*/ 	.word	0xffffffff


	//   ....[80]....
        /*061c*/ 	.word	0xffffffff


	//   ....[81]....
        /*0620*/ 	.word	0xffffffff


	//   ....[82]....
        /*0624*/ 	.word	0xffffffff


	//   ....[83]....
        /*0628*/ 	.word	0xffffffff


	//   ....[84]....
        /*062c*/ 	.word	0xffffffff


	//   ....[85]....
        /*0630*/ 	.word	0xffffffff


	//   ....[86]....
        /*0634*/ 	.word	0xffffffff


	//   ....[87]....
        /*0638*/ 	.word	0xffffffff


	//   ....[88]....
        /*063c*/ 	.word	0xffffffff


	//   ....[89]....
        /*0640*/ 	.word	0xffffffff


	//   ....[90]....
        /*0644*/ 	.word	0xffffffff


	//   ....[91]....
        /*0648*/ 	.word	0xffffffff


	//   ....[92]....
        /*064c*/ 	.word	0xffffffff


	//   ....[93]....
        /*0650*/ 	.word	0xffffffff


	//   ....[94]....
        /*0654*/ 	.word	0x0500000f


	//   ....[95]....
        /*0658*/ 	.word	0x0500000f


	//   ....[96]....
        /*065c*/ 	.word	0x0500000f


	//   ....[97]....
        /*0660*/ 	.word	0x0500000f


	//   ....[98]....
        /*0664*/ 	.word	0x0500000f


	//   ....[99]....
        /*0668*/ 	.word	0x0500000f


	//   ....[100]....
        /*066c*/ 	.word	0x0500000f


	//   ....[101]....
        /*0670*/ 	.word	0x0500000f


	//   ....[102]....
        /*0674*/ 	.word	0x0500000f


	//   ....[103]....
        /*0678*/ 	.word	0x0500000f


	//   ....[104]....
        /*067c*/ 	.word	0x0500000f


	//   ....[105]....
        /*0680*/ 	.word	0x0500000f


	//   ....[106]....
        /*0684*/ 	.word	0x0500000f


	//   ....[107]....
        /*0688*/ 	.word	0x0500000f


	//   ....[108]....
        /*068c*/ 	.word	0x0500000f


	//   ....[109]....
        /*0690*/ 	.word	0x0500000f


	//   ....[110]....
        /*0694*/ 	.word	0x0500000f


	//   ....[111]....
        /*0698*/ 	.word	0x0500000f


	//   ....[112]....
        /*069c*/ 	.word	0x0500000f


	//   ....[113]....
        /*06a0*/ 	.word	0x0500000f


	//   ....[114]....
        /*06a4*/ 	.word	0x0500000f


	//   ....[115]....
        /*06a8*/ 	.word	0x0500000f


	//   ....[116]....
        /*06ac*/ 	.word	0x0500000f


	//   ....[117]....
        /*06b0*/ 	.word	0x0500000f


	//   ....[118]....
        /*06b4*/ 	.word	0x0500000f


	//   ....[119]....
        /*06b8*/ 	.word	0x0500000f


	//   ....[120]....
        /*06bc*/ 	.word	0x0500000f


	//   ....[121]....
        /*06c0*/ 	.word	0x0500000f


	//----- nvinfo : EIATTR_COOP_GROUP_INSTR_OFFSETS
	.align		4
.L_1003:
        /*06c4*/ 	.byte	0x04, 0x28
        /*06c6*/ 	.short	(.L_1005 - .L_1004)


	//   ....[0]....
.L_1004:
        /*06c8*/ 	.word	0x00000060


	//   ....[1]....
        /*06cc*/ 	.word	0x00000140


	//   ....[2]....
        /*06d0*/ 	.word	0x00000190


	//   ....[3]....
        /*06d4*/ 	.word	0x00000380


	//   ....[4]....
        /*06d8*/ 	.word	0x000004e0


	//   ....[5]....
        /*06dc*/ 	.word	0x00000600


	//   ....[6]....
        /*06e0*/ 	.word	0x00000760


	//   ....[7]....
        /*06e4*/ 	.word	0x00002170


	//   ....[8]....
        /*06e8*/ 	.word	0x00004220


	//   ....[9]....
        /*06ec*/ 	.word	0x00004860


	//   ....[10]....
        /*06f0*/ 	.word	0x00004890


	//   ....[11]....
        /*06f4*/ 	.word	0x00004ff0


	//   ....[12]....
        /*06f8*/ 	.word	0x00005090


	//   ....[13]....
        /*06fc*/ 	.word	0x00005500


	//   ....[14]....
        /*0700*/ 	.word	0x00005560


	//   ....[15]....
        /*0704*/ 	.word	0x00005f00


	//   ....[16]....
        /*0708*/ 	.word	0x000061f0


	//   ....[17]....
        /*070c*/ 	.word	0x00006210


	//   ....[18]....
        /*0710*/ 	.word	0x00006b40


	//   ....[19]....
        /*0714*/ 	.word	0x00006c00


	//   ....[20]....
        /*0718*/ 	.word	0x000073b0


	//   ....[21]....
        /*071c*/ 	.word	0x00007520


	//   ....[22]....
        /*0720*/ 	.word	0x000081d0


	//   ....[23]....
        /*0724*/ 	.word	0x00008850


	//   ....[24]....
        /*0728*/ 	.word	0x00008880


	//   ....[25]....
        /*072c*/ 	.word	0x000091b0


	//   ....[26]....
        /*0730*/ 	.word	0x00009230


	//   ....[27]....
        /*0734*/ 	.word	0x00009eb0


	//   ....[28]....
        /*0738*/ 	.word	0x00009f00


	//   ....[29]....
        /*073c*/ 	.word	0x00009f70


	//   ....[30]....
        /*0740*/ 	.word	0x00009fa0


	//   ....[31]....
        /*0744*/ 	.word	0x00009fd0


	//   ....[32]....
        /*0748*/ 	.word	0x0000b800


	//   ....[33]....
        /*074c*/ 	.word	0x0000bbf0


	//   ....[34]....
        /*0750*/ 	.word	0x0000bc00


	//   ....[35]....
        /*0754*/ 	.word	0x0000bc10


	//   ....[36]....
        /*0758*/ 	.word	0x0000bc40


	//   ....[37]....
        /*075c*/ 	.word	0x0000c860


	//   ....[38]....
        /*0760*/ 	.word	0x0000c880


	//   ....[39]....
        /*0764*/ 	.word	0x0000cb30


	//   ....[40]....
        /*0768*/ 	.word	0x0000cb50


	//   ....[41]....
        /*076c*/ 	.word	0x0000d270


	//   ....[42]....
        /*0770*/ 	.word	0x0000d280


	//   ....[43]....
        /*0774*/ 	.word	0x0000dad0


	//   ....[44]....
        /*0778*/ 	.word	0x0000daf0


	//   ....[45]....
        /*077c*/ 	.word	0x0000ee60


	//   ....[46]....
        /*0780*/ 	.word	0x0000eea0


	//   ....[47]....
        /*0784*/ 	.word	0x0000f0e0


	//   ....[48]....
        /*0788*/ 	.word	0x0000f100


	//   ....[49]....
        /*078c*/ 	.word	0x0000f3c0


	//   ....[50]....
        /*0790*/ 	.word	0x0000f5d0


	//   ....[51]....
        /*0794*/ 	.word	0x0000f600


	//   ....[52]....
        /*0798*/ 	.word	0x0000f630


	//   ....[53]....
        /*079c*/ 	.word	0x0000f660


	//   ....[54]....
        /*07a0*/ 	.word	0x0000f690


	//   ....[55]....
        /*07a4*/ 	.word	0x0000f6c0


	//   ....[56]....
        /*07a8*/ 	.word	0x0000f860


	//   ....[57]....
        /*07ac*/ 	.word	0x0000f890


	//   ....[58]....
        /*07b0*/ 	.word	0x0000f8c0


	//   ....[59]....
        /*07b4*/ 	.word	0x0000f8f0


	//   ....[60]....
        /*07b8*/ 	.word	0x0000f920


	//   ....[61]....
        /*07bc*/ 	.word	0x0000f950


	//   ....[62]....
        /*07c0*/ 	.word	0x0000f9f0


	//   ....[63]....
        /*07c4*/ 	.word	0x0000fa20


	//   ....[64]....
        /*07c8*/ 	.word	0x0000fa30


	//   ....[65]....
        /*07cc*/ 	.word	0x0000fa60


	//   ....[66]....
        /*07d0*/ 	.word	0x00011490


	//   ....[67]....
        /*07d4*/ 	.word	0x00011f80


	//   ....[68]....
        /*07d8*/ 	.word	0x00011f90


	//   ....[69]....
        /*07dc*/ 	.word	0x00012030


	//   ....[70]....
        /*07e0*/ 	.word	0x00012040


	//   ....[71]....
        /*07e4*/ 	.word	0x000120c0


	//   ....[72]....
        /*07e8*/ 	.word	0x000120d0


	//   ....[73]....
        /*07ec*/ 	.word	0x00012120


	//   ....[74]....
        /*07f0*/ 	.word	0x00012140


	//   ....[75]....
        /*07f4*/ 	.word	0x00015b90


	//   ....[76]....
        /*07f8*/ 	.word	0x00015bc0


	//   ....[77]....
        /*07fc*/ 	.word	0x00015c20


	//   ....[78]....
        /*0800*/ 	.word	0x00015c50


	//   ....[79]....
        /*0804*/ 	.word	0x00015c80


	//   ....[80]....
        /*0808*/ 	.word	0x00015cb0


	//   ....[81]....
        /*080c*/ 	.word	0x00015ce0


	//   ....[82]....
        /*0810*/ 	.word	0x00015d10


	//   ....[83]....
        /*0814*/ 	.word	0x00015ed0


	//   ....[84]....
        /*0818*/ 	.word	0x00015f00


	//   ....[85]....
        /*081c*/ 	.word	0x00015f30


	//   ....[86]....
        /*0820*/ 	.word	0x00015f60


	//   ....[87]....
        /*0824*/ 	.word	0x00015f90


	//   ....[88]....
        /*0828*/ 	.word	0x00015fc0


	//   ....[89]....
        /*082c*/ 	.word	0x00016090


	//   ....[90]....
        /*0830*/ 	.word	0x000160b0


	//   ....[91]....
        /*0834*/ 	.word	0x000160c0


	//   ....[92]....
        /*0838*/ 	.word	0x00016140


	//   ....[93]....
        /*083c*/ 	.word	0x00016c70


	//   ....[94]....
        /*0840*/ 	.word	0x000172d0


	//   ....[95]....
        /*0844*/ 	.word	0x000174b0


	//   ....[96]....
        /*0848*/ 	.word	0x00017500


	//   ....[97]....
        /*084c*/ 	.word	0x00017560


	//   ....[98]....
        /*0850*/ 	.word	0x00017650


	//   ....[99]....
        /*0854*/ 	.word	0x000176b0


	//   ....[100]....
        /*0858*/ 	.word	0x000177a0


	//   ....[101]....
        /*085c*/ 	.word	0x00017800


	//   ....[102]....
        /*0860*/ 	.word	0x000178d0


	//   ....[103]....
        /*0864*/ 	.word	0x00017c00


	//   ....[104]....
        /*0868*/ 	.word	0x00017ca0


	//   ....[105]....
        /*086c*/ 	.word	0x00017e40


	//   ....[106]....
        /*0870*/ 	.word	0x00017eb0


	//   ....[107]....
        /*0874*/ 	.word	0x00017f20


	//   ....[108]....
        /*0878*/ 	.word	0x00017f90


	//   ....[109]....
        /*087c*/ 	.word	0x00018000


	//   ....[110]....
        /*0880*/ 	.word	0x00018080


	//   ....[111]....
        /*0884*/ 	.word	0x00018110


	//   ....[112]....
        /*0888*/ 	.word	0x000181b0


	//   ....[113]....
        /*088c*/ 	.word	0x00018220


	//   ....[114]....
        /*0890*/ 	.word	0x00018290


	//   ....[115]....
        /*0894*/ 	.word	0x00018300


	//   ....[116]....
        /*0898*/ 	.word	0x00018380


	//   ....[117]....
        /*089c*/ 	.word	0x000183f0


	//   ....[118]....
        /*08a0*/ 	.word	0x000184a0


	//   ....[119]....
        /*08a4*/ 	.word	0x000184f0


	//   ....[120]....
        /*08a8*/ 	.word	0x000185a0


	//   ....[121]....
        /*08ac*/ 	.word	0x000186d0


	//----- nvinfo : EIATTR_REG_RECONFIG
	.align		4
.L_1005:
        /*08b0*/ 	.byte	0x01, 0x54
	.zero		2


	//----- nvinfo : EIATTR_SYSCALL_OFFSETS
	.align		4
        /*08b4*/ 	.byte	0x04, 0x46
        /*08b6*/ 	.short	(.L_1007 - .L_1006)


	//   ....[0]....
.L_1006:
        /*08b8*/ 	.word	0x000043f0


	//   ....[1]....
        /*08bc*/ 	.word	0x000110b0


	//   ....[2]....
        /*08c0*/ 	.word	0x00011200


	//   ....[3]....
        /*08c4*/ 	.word	0x00011300


	//   ....[4]....
        /*08c8*/ 	.word	0x00011ba0


	//----- nvinfo : EIATTR_MBARRIER_INSTR_OFFSETS
	.align		4
.L_1007:
        /*08cc*/ 	.byte	0x04, 0x39
        /*08ce*/ 	.short	(.L_1009 - .L_1008)


	//   ....[0]....
.L_1008:
        /*08d0*/ 	.word	0x00000270
        /*08d4*/ 	.word	0x000000ff
        /*08d8*/ 	.word	0x00028c00
        /*08dc*/ 	.short	0x0100
        /*08de*/ 	.byte	0x08
	.zero		1


	//   ....[1]....
        /*08e0*/ 	.word	0x00000280
        /*08e4*/ 	.word	0x000000ff
        /*08e8*/ 	.word	0x00028c20
        /*08ec*/ 	.short	0x0100
        /*08ee*/ 	.byte	0x08
	.zero		1


	//   ....[2]....
        /*08f0*/ 	.word	0x00000330
        /*08f4*/ 	.word	0x000000ff
        /*08f8*/ 	.word	0x00028c30
        /*08fc*/ 	.short	0x0100
        /*08fe*/ 	.byte	0x06
	.zero		1


	//   ....[3]....
        /*0900*/ 	.word	0x00000340
        /*0904*/ 	.word	0x000000ff
        /*0908*/ 	.word	0x00028c40
        /*090c*/ 	.short	0x0100
        /*090e*/ 	.byte	0x06
	.zero		1


	//   ....[4]....
        /*0910*/ 	.word	0x00000350
        /*0914*/ 	.word	0x000000ff
        /*0918*/ 	.word	0x00028c38
        /*091c*/ 	.short	0x0100
        /*091e*/ 	.byte	0x06
	.zero		1


	//   ....[5]....
        /*0920*/ 	.word	0x00000360
        /*0924*/ 	.word	0x000000ff
        /*0928*/ 	.word	0x00028c48
        /*092c*/ 	.short	0x0100
        /*092e*/ 	.byte	0x06
	.zero		1


	//   ....[6]....
        /*0930*/ 	.word	0x00000490
        /*0934*/ 	.word	0x000000ff
        /*0938*/ 	.word	0x00028c50
        /*093c*/ 	.short	0x0100
        /*093e*/ 	.byte	0x08
	.zero		1


	//   ....[7]....
        /*0940*/ 	.word	0x000004a0
        /*0944*/ 	.word	0x000000ff
        /*0948*/ 	.word	0x00028c60
        /*094c*/ 	.short	0x0100
        /*094e*/ 	.byte	0x08
	.zero		1


	//   ....[8]....
        /*0950*/ 	.word	0x000004b0
        /*0954*/ 	.word	0x000000ff
        /*0958*/ 	.word	0x00028c58
        /*095c*/ 	.short	0x0100
        /*095e*/ 	.byte	0x08
	.zero		1


	//   ....[9]....
        /*0960*/ 	.word	0x000004c0
        /*0964*/ 	.word	0x000000ff
        /*0968*/ 	.word	0x00028c68
        /*096c*/ 	.short	0x0100
        /*096e*/ 	.byte	0x08
	.zero		1


	//   ....[10]....
        /*0970*/ 	.word	0x000005b0
        /*0974*/ 	.word	0x000000ff
        /*0978*/ 	.word	0x00028c70
        /*097c*/ 	.short	0x0100
        /*097e*/ 	.byte	0x06
	.zero		1


	//   ....[11]....
        /*0980*/ 	.word	0x000005c0
        /*0984*/ 	.word	0x000000ff
        /*0988*/ 	.word	0x00028c80
        /*098c*/ 	.short	0x0100
        /*098e*/ 	.byte	0x06
	.zero		1


	//   ....[12]....
        /*0990*/ 	.word	0x000005d0
        /*0994*/ 	.word	0x000000ff
        /*0998*/ 	.word	0x00028c78
        /*099c*/ 	.short	0x0100
        /*099e*/ 	.byte	0x06
	.zero		1


	//   ....[13]....
        /*09a0*/ 	.word	0x000005e0
        /*09a4*/ 	.word	0x000000ff
        /*09a8*/ 	.word	0x00028c88
        /*09ac*/ 	.short	0x0100
        /*09ae*/ 	.byte	0x06
	.zero		1


	//   ....[14]....
        /*09b0*/ 	.word	0x00000710
        /*09b4*/ 	.word	0x000000ff
        /*09b8*/ 	.word	0x00028c90
        /*09bc*/ 	.short	0x0100
        /*09be*/ 	.byte	0x08
	.zero		1


	//   ....[15]....
        /*09c0*/ 	.word	0x00000720
        /*09c4*/ 	.word	0x000000ff
        /*09c8*/ 	.word	0x00028ca0
        /*09cc*/ 	.short	0x0100
        /*09ce*/ 	.byte	0x08
	.zero		1


	//   ....[16]....
        /*09d0*/ 	.word	0x00000730
        /*09d4*/ 	.word	0x000000ff
        /*09d8*/ 	.word	0x00028c98
        /*09dc*/ 	.short	0x0100
        /*09de*/ 	.byte	0x08
	.zero		1


	//   ....[17]....
        /*09e0*/ 	.word	0x00000740
        /*09e4*/ 	.word	0x000000ff
        /*09e8*/ 	.word	0x00028ca8
        /*09ec*/ 	.short	0x0100
        /*09ee*/ 	.byte	0x08
	.zero		1


	//   ....[18]....
        /*09f0*/ 	.word	0x00000870
        /*09f4*/ 	.word	0x000000ff
        /*09f8*/ 	.word	0x00028cb0
        /*09fc*/ 	.short	0x0100
        /*09fe*/ 	.byte	0x08
	.zero		1


	//   ....[19]....
        /*0a00*/ 	.word	0x00000880
        /*0a04*/ 	.word	0x000000ff
        /*0a08*/ 	.word	0x00028cc0
        /*0a0c*/ 	.short	0x0100
        /*0a0e*/ 	.byte	0x08
	.zero		1


	//   ....[20]....
        /*0a10*/ 	.word	0x00000890
        /*0a14*/ 	.word	0x000000ff
        /*0a18*/ 	.word	0x00028cb8
        /*0a1c*/ 	.short	0x0100
        /*0a1e*/ 	.byte	0x08
	.zero		1


	//   ....[21]....
        /*0a20*/ 	.word	0x000008a0
        /*0a24*/ 	.word	0x000000ff
        /*0a28*/ 	.word	0x00028cc8
        /*0a2c*/ 	.short	0x0100
        /*0a2e*/ 	.byte	0x08
	.zero		1


	//   ....[22]....
        /*0a30*/ 	.word	0x000022b0
        /*0a34*/ 	.word	0x000000ff
        /*0a38*/ 	.word	0x00028c50
        /*0a3c*/ 	.short	0x010a
        /*0a3e*/ 	.byte	0x17
	.zero		1


	//   ....[23]....
        /*0a40*/ 	.word	0x00002580
        /*0a44*/ 	.word	0x00000000
        /*0a48*/ 	.word	0x00000000
        /*0a4c*/ 	.short	0x0101
        /*0a4e*/ 	.byte	0x3f
	.zero		1


	//   ....[24]....
        /*0a50*/ 	.word	0x00002ee0
        /*0a54*/ 	.word	0x000000ff
        /*0a58*/ 	.word	0x00028c50
        /*0a5c*/ 	.short	0x010a
        /*0a5e*/ 	.byte	0x17
	.zero		1


	//   ....[25]....
        /*0a60*/ 	.word	0x00002f20
        /*0a64*/ 	.word	0x000000ff
        /*0a68*/ 	.word	0x00028c50
        /*0a6c*/ 	.short	0x010a
        /*0a6e*/ 	.byte	0x17
	.zero		1


	//   ....[26]....
        /*0a70*/ 	.word	0x00003100
        /*0a74*/ 	.word	0x00000000
        /*0a78*/ 	.word	0x00000000
        /*0a7c*/ 	.short	0x0101
        /*0a7e*/ 	.byte	0x3f
	.zero		1


	//   ....[27]....
        /*0a80*/ 	.word	0x000044a0
        /*0a84*/ 	.word	0x000000ff
        /*0a88*/ 	.word	0x00028c00
        /*0a8c*/ 	.short	0x010a
        /*0a8e*/ 	.byte	0x2e
	.zero		1


	//   ....[28]....
        /*0a90*/ 	.word	0x00004520
        /*0a94*/ 	.word	0x00000007
        /*0a98*/ 	.word	0x00028c30
        /*0a9c*/ 	.short	0x010a
        /*0a9e*/ 	.byte	0x3f
	.zero		1


	//   ....[29]....
        /*0aa0*/ 	.word	0x00004560
        /*0aa4*/ 	.word	0x00000007
        /*0aa8*/ 	.word	0x00028c30
        /*0aac*/ 	.short	0x010a
        /*0aae*/ 	.byte	0x3f
	.zero		1


	//   ....[30]....
        /*0ab0*/ 	.word	0x00005840
        /*0ab4*/ 	.word	0x00000004
        /*0ab8*/ 	.word	0x00000000
        /*0abc*/ 	.short	0x0101
        /*0abe*/ 	.byte	0x3f
	.zero		1


	//   ....[31]....
        /*0ac0*/ 	.word	0x00005bc0
        /*0ac4*/ 	.word	0x00000007
        /*0ac8*/ 	.word	0x00028c50
        /*0acc*/ 	.short	0x010a
        /*0ace*/ 	.byte	0x3f
	.zero		1


	//   ....[32]....
        /*0ad0*/ 	.word	0x00005c00
        /*0ad4*/ 	.word	0x00000007
        /*0ad8*/ 	.word	0x00028c50
        /*0adc*/ 	.short	0x010a
        /*0ade*/ 	.byte	0x3f
	.zero		1


	//   ....[33]....
        /*0ae0*/ 	.word	0x00005f20
        /*0ae4*/ 	.word	0x00000007
        /*0ae8*/ 	.word	0x00000000
        /*0aec*/ 	.short	0x0101
        /*0aee*/ 	.byte	0x3f
	.zero		1


	//   ....[34]....
        /*0af0*/ 	.word	0x00006030
        /*0af4*/ 	.word	0x000000ff
        /*0af8*/ 	.word	0x00028c30
        /*0afc*/ 	.short	0x010a
        /*0afe*/ 	.byte	0x19
	.zero		1


	//   ....[35]....
        /*0b00*/ 	.word	0x00006080
        /*0b04*/ 	.word	0x000000ff
        /*0b08*/ 	.word	0x00028c30
        /*0b0c*/ 	.short	0x010a
        /*0b0e*/ 	.byte	0x19
	.zero		1


	//   ....[36]....
        /*0b10*/ 	.word	0x00006f20
        /*0b14*/ 	.word	0x00000000
        /*0b18*/ 	.word	0x00000000
        /*0b1c*/ 	.short	0x0101
        /*0b1e*/ 	.byte	0x3f
	.zero		1


	//   ....[37]....
        /*0b20*/ 	.word	0x00007f10
        /*0b24*/ 	.word	0x000000ff
        /*0b28*/ 	.word	0x00028c50
        /*0b2c*/ 	.short	0x010a
        /*0b2e*/ 	.byte	0x19
	.zero		1


	//   ....[38]....
        /*0b30*/ 	.word	0x00007f50
        /*0b34*/ 	.word	0x000000ff
        /*0b38*/ 	.word	0x00028c50
        /*0b3c*/ 	.short	0x010a
        /*0b3e*/ 	.byte	0x19
	.zero		1


	//   ....[39]....
        /*0b40*/ 	.word	0x000081f0
        /*0b44*/ 	.word	0x0000000b
        /*0b48*/ 	.word	0x00000000
        /*0b4c*/ 	.short	0x0101
        /*0b4e*/ 	.byte	0x3f
	.zero		1


	//   ....[40]....
        /*0b50*/ 	.word	0x00008330
        /*0b54*/ 	.word	0x000000ff
        /*0b58*/ 	.word	0x00028c30
        /*0b5c*/ 	.short	0x010a
        /*0b5e*/ 	.byte	0x18
	.zero		1


	//   ....[41]....
        /*0b60*/ 	.word	0x00008370
        /*0b64*/ 	.word	0x000000ff
        /*0b68*/ 	.word	0x00028c30
        /*0b6c*/ 	.short	0x010a
        /*0b6e*/ 	.byte	0x18
	.zero		1


	//   ....[42]....
        /*0b70*/ 	.word	0x000095e0
        /*0b74*/ 	.word	0x000000a0
        /*0b78*/ 	.word	0x00000000
        /*0b7c*/ 	.short	0x0101
        /*0b7e*/ 	.byte	0x3f
	.zero		1


	//   ....[43]....
        /*0b80*/ 	.word	0x00009c00
        /*0b84*/ 	.word	0x000000ff
        /*0b88*/ 	.word	0x00028c50
        /*0b8c*/ 	.short	0x010a
        /*0b8e*/ 	.byte	0x18
	.zero		1


	//   ....[44]....
        /*0b90*/ 	.word	0x00009c40
        /*0b94*/ 	.word	0x000000ff
        /*0b98*/ 	.word	0x00028c50
        /*0b9c*/ 	.short	0x010a
        /*0b9e*/ 	.byte	0x18
	.zero		1


	//   ....[45]....
        /*0ba0*/ 	.word	0x00009ed0
        /*0ba4*/ 	.word	0x00000009
        /*0ba8*/ 	.word	0x00000000
        /*0bac*/ 	.short	0x0101
        /*0bae*/ 	.byte	0x3f
	.zero		1


	//   ....[46]....
        /*0bb0*/ 	.word	0x0000c870
        /*0bb4*/ 	.word	0x000000ff
        /*0bb8*/ 	.word	0x00000000
        /*0bbc*/ 	.short	0x0101
        /*0bbe*/ 	.byte	0x04
	.zero		1


	//   ....[47]....
        /*0bc0*/ 	.word	0x0000d190
        /*0bc4*/ 	.word	0x000000ff
        /*0bc8*/ 	.word	0x00000000
        /*0bcc*/ 	.short	0x0101
        /*0bce*/ 	.byte	0x04
	.zero		1


	//   ....[48]....
        /*0bd0*/ 	.word	0x000116f0
        /*0bd4*/ 	.word	0x00000000
        /*0bd8*/ 	.word	0x00028c40
        /*0bdc*/ 	.short	0x010a
        /*0bde*/ 	.byte	0x3f
	.zero		1


	//   ....[49]....
        /*0be0*/ 	.word	0x000121e0
        /*0be4*/ 	.word	0x00000013
        /*0be8*/ 	.word	0x00028c00
        /*0bec*/ 	.short	0x0107
        /*0bee*/ 	.byte	0x3f
	.zero		1


	//   ....[50]....
        /*0bf0*/ 	.word	0x000122d0
        /*0bf4*/ 	.word	0x00000013
        /*0bf8*/ 	.word	0x00028c00
        /*0bfc*/ 	.short	0x0101
        /*0bfe*/ 	.byte	0x3f
	.zero		1


	//   ....[51]....
        /*0c00*/ 	.word	0x000122f0
        /*0c04*/ 	.word	0x00000013
        /*0c08*/ 	.word	0x00028c20
        /*0c0c*/ 	.short	0x010a
        /*0c0e*/ 	.byte	0x3f
	.zero		1


	//   ....[52]....
        /*0c10*/ 	.word	0x000123d0
        /*0c14*/ 	.word	0x00000000
        /*0c18*/ 	.word	0x00028c60
        /*0c1c*/ 	.short	0x010a
        /*0c1e*/ 	.byte	0x3f
	.zero		1


	//   ....[53]....
        /*0c20*/ 	.word	0x00013060
        /*0c24*/ 	.word	0x00000003
        /*0c28*/ 	.word	0x00028c40
        /*0c2c*/ 	.short	0x010a
        /*0c2e*/ 	.byte	0x3f
	.zero		1


	//   ....[54]....
        /*0c30*/ 	.word	0x000132c0
        /*0c34*/ 	.word	0x00000003
        /*0c38*/ 	.word	0x00028c60
        /*0c3c*/ 	.short	0x010a
        /*0c3e*/ 	.byte	0x3f
	.zero		1


	//   ....[55]....
        /*0c40*/ 	.word	0x00013e80
        /*0c44*/ 	.word	0x00000004
        /*0c48*/ 	.word	0x00028c40
        /*0c4c*/ 	.short	0x010a
        /*0c4e*/ 	.byte	0x3f
	.zero		1


	//   ....[56]....
        /*0c50*/ 	.word	0x000140d0
        /*0c54*/ 	.word	0x00000004
        /*0c58*/ 	.word	0x00028c60
        /*0c5c*/ 	.short	0x010a
        /*0c5e*/ 	.byte	0x3f
	.zero		1


	//   ....[57]....
        /*0c60*/ 	.word	0x00014c10
        /*0c64*/ 	.word	0x00000004
        /*0c68*/ 	.word	0x00028c40
        /*0c6c*/ 	.short	0x010a
        /*0c6e*/ 	.byte	0x3f
	.zero		1


	//   ....[58]....
        /*0c70*/ 	.word	0x00014e70
        /*0c74*/ 	.word	0x00000004
        /*0c78*/ 	.word	0x00028c60
        /*0c7c*/ 	.short	0x010a
        /*0c7e*/ 	.byte	0x3f
	.zero		1


	//   ....[59]....
        /*0c80*/ 	.word	0x00016bf0
        /*0c84*/ 	.word	0x00000000
        /*0c88*/ 	.word	0x00028c20
        /*0c8c*/ 	.short	0x010a
        /*0c8e*/ 	.byte	0x3f
	.zero		1


	//   ....[60]....
        /*0c90*/ 	.word	0x00016db0
        /*0c94*/ 	.word	0x00000006
        /*0c98*/ 	.word	0x00000000
        /*0c9c*/ 	.short	0x010a
        /*0c9e*/ 	.byte	0x3f
	.zero		1


	//   ....[61]....
        /*0ca0*/ 	.word	0x00016e20
        /*0ca4*/ 	.word	0x00000007
        /*0ca8*/ 	.word	0x00000000
        /*0cac*/ 	.short	0x010a
        /*0cae*/ 	.byte	0x3f
	.zero		1


	//   ....[62]....
        /*0cb0*/ 	.word	0x00016e90
        /*0cb4*/ 	.word	0x00000004
        /*0cb8*/ 	.word	0x00000000
        /*0cbc*/ 	.short	0x010a
        /*0cbe*/ 	.byte	0x3f
	.zero		1


	//   ....[63]....
        /*0cc0*/ 	.word	0x00016ec0
        /*0cc4*/ 	.word	0x00000003
        /*0cc8*/ 	.word	0x00000000
        /*0ccc*/ 	.short	0x010a
        /*0cce*/ 	.byte	0x3f
	.zero		1


	//   ....[64]....
        /*0cd0*/ 	.word	0x00016f30
        /*0cd4*/ 	.word	0x00000003
        /*0cd8*/ 	.word	0x00028c50
        /*0cdc*/ 	.short	0x010a
        /*0cde*/ 	.byte	0x3f
	.zero		1


	//   ....[65]....
        /*0ce0*/ 	.word	0x00016f90
        /*0ce4*/ 	.word	0x00000003
        /*0ce8*/ 	.word	0x00028c50
        /*0cec*/ 	.short	0x010a
        /*0cee*/ 	.byte	0x3f
	.zero		1


	//   ....[66]....
        /*0cf0*/ 	.word	0x00016ff0
        /*0cf4*/ 	.word	0x00000003
        /*0cf8*/ 	.word	0x00028c00
        /*0cfc*/ 	.short	0x010a
        /*0cfe*/ 	.byte	0x3f
	.zero		1


	//   ....[67]....
        /*0d00*/ 	.word	0x00017040
        /*0d04*/ 	.word	0x00000007
        /*0d08*/ 	.word	0x00028c30
        /*0d0c*/ 	.short	0x010a
        /*0d0e*/ 	.byte	0x3f
	.zero		1


	//   ....[68]....
        /*0d10*/ 	.word	0x00017090
        /*0d14*/ 	.word	0x00000007
        /*0d18*/ 	.word	0x00028c50
        /*0d1c*/ 	.short	0x010a
        /*0d1e*/ 	.byte	0x3f
	.zero		1


	//   ....[69]....
        /*0d20*/ 	.word	0x000170f0
        /*0d24*/ 	.word	0x00000000
        /*0d28*/ 	.word	0x00028c30
        /*0d2c*/ 	.short	0x010a
        /*0d2e*/ 	.byte	0x3f
	.zero		1


	//   ....[70]....
        /*0d30*/ 	.word	0x00017140
        /*0d34*/ 	.word	0x0000000b
        /*0d38*/ 	.word	0x00028c50
        /*0d3c*/ 	.short	0x010a
        /*0d3e*/ 	.byte	0x3f
	.zero		1


	//   ....[71]....
        /*0d40*/ 	.word	0x000171a0
        /*0d44*/ 	.word	0x00000000
        /*0d48*/ 	.word	0x00028c30
        /*0d4c*/ 	.short	0x010a
        /*0d4e*/ 	.byte	0x3f
	.zero		1


	//   ....[72]....
        /*0d50*/ 	.word	0x000171f0
        /*0d54*/ 	.word	0x00000009
        /*0d58*/ 	.word	0x00028c50
        /*0d5c*/ 	.short	0x010a
        /*0d5e*/ 	.byte	0x3f
	.zero		1


	//   ....[73]....
        /*0d60*/ 	.word	0x00017390
        /*0d64*/ 	.word	0x00000000
        /*0d68*/ 	.word	0x00028c40
        /*0d6c*/ 	.short	0x010a
        /*0d6e*/ 	.byte	0x3f
	.zero		1


	//   ....[74]....
        /*0d70*/ 	.word	0x00017910
        /*0d74*/ 	.word	0x00000013
        /*0d78*/ 	.word	0x00028c20
        /*0d7c*/ 	.short	0x010a
        /*0d7e*/ 	.byte	0x3f
	.zero		1


	//   ....[75]....
        /*0d80*/ 	.word	0x00017960
        /*0d84*/ 	.word	0x00000000
        /*0d88*/ 	.word	0x00028c60
        /*0d8c*/ 	.short	0x010a
        /*0d8e*/ 	.byte	0x3f
	.zero		1


	//   ....[76]....
        /*0d90*/ 	.word	0x000179b0
        /*0d94*/ 	.word	0x00000003
        /*0d98*/ 	.word	0x00028c40
        /*0d9c*/ 	.short	0x010a
        /*0d9e*/ 	.byte	0x3f
	.zero		1


	//   ....[77]....
        /*0da0*/ 	.word	0x00017a00
        /*0da4*/ 	.word	0x00000003
        /*0da8*/ 	.word	0x00028c60
        /*0dac*/ 	.short	0x010a
        /*0dae*/ 	.byte	0x3f
	.zero		1


	//   ....[78]....
        /*0db0*/ 	.word	0x00017a50
        /*0db4*/ 	.word	0x00000004
        /*0db8*/ 	.word	0x00028c40
        /*0dbc*/ 	.short	0x010a
        /*0dbe*/ 	.byte	0x3f
	.zero		1


	//   ....[79]....
        /*0dc0*/ 	.word	0x00017aa0
        /*0dc4*/ 	.word	0x00000004
        /*0dc8*/ 	.word	0x00028c60
        /*0dcc*/ 	.short	0x010a
        /*0dce*/ 	.byte	0x3f
	.zero		1


	//   ....[80]....
        /*0dd0*/ 	.word	0x00017af0
        /*0dd4*/ 	.word	0x00000004
        /*0dd8*/ 	.word	0x00028c40
        /*0ddc*/ 	.short	0x010a
        /*0dde*/ 	.byte	0x3f
	.zero		1


	//   ....[81]....
        /*0de0*/ 	.word	0x00017b40
        /*0de4*/ 	.word	0x00000004
        /*0de8*/ 	.word	0x00028c60
        /*0dec*/ 	.short	0x010a
        /*0dee*/ 	.byte	0x3f
	.zero		1


	//   ....[82]....
        /*0df0*/ 	.word	0x000185f0
        /*0df4*/ 	.word	0x00000000
        /*0df8*/ 	.word	0x00028c20
        /*0dfc*/ 	.short	0x010a
        /*0dfe*/ 	.byte	0x3f
	.zero		1


	//   ....[83]....
        /*0e00*/ 	.word	0x00018790
        /*0e04*/ 	.word	0x00000006
        /*0e08*/ 	.word	0x00000000
        /*0e0c*/ 	.short	0x010a
        /*0e0e*/ 	.byte	0x3f
	.zero		1


	//   ....[84]....
        /*0e10*/ 	.word	0x000187e0
        /*0e14*/ 	.word	0x00000007
        /*0e18*/ 	.word	0x00000000
        /*0e1c*/ 	.short	0x010a
        /*0e1e*/ 	.byte	0x3f
	.zero		1


	//   ....[85]....
        /*0e20*/ 	.word	0x00018830
        /*0e24*/ 	.word	0x00000004
        /*0e28*/ 	.word	0x00000000
        /*0e2c*/ 	.short	0x010a
        /*0e2e*/ 	.byte	0x3f
	.zero		1


	//----- nvinfo : EIATTR_NUM_MBARRIERS
	.align		4
.L_1009:
        /*0e30*/ 	.byte	0x03, 0x38
        /*0e32*/ 	.short	0x0016


	//----- nvinfo : EIATTR_EXIT_INSTR_OFFSETS
	.align		4
        /*0e34*/ 	.byte	0x04, 0x1c
        /*0e36*/ 	.short	(.L_1011 - .L_1010)


	//   ....[0]....
.L_1010:
        /*0e38*/ 	.word	0x00000a40


	//   ....[1]....
        /*0e3c*/ 	.word	0x0000f360


	//   ....[2]....
        /*0e40*/ 	.word	0x00016f10


	//----- nvinfo : EIATTR_MAX_THREADS
	.align		4
.L_1011:
        /*0e44*/ 	.byte	0x04, 0x05
        /*0e46*/ 	.short	(.L_1013 - .L_1012)
.L_1012:
        /*0e48*/ 	.word	0x00000180
        /*0e4c*/ 	.word	0x00000001
        /*0e50*/ 	.word	0x00000001


	//----- nvinfo : EIATTR_CRS_STACK_SIZE
	.align		4
.L_1013:
        /*0e54*/ 	.byte	0x04, 0x1e
        /*0e56*/ 	.short	(.L_1015 - .L_1014)
.L_1014:
        /*0e58*/ 	.word	0x00000000


	//----- nvinfo : EIATTR_CBANK_PARAM_SIZE
	.align		4
.L_1015:
        /*0e5c*/ 	.byte	0x03, 0x19
        /*0e5e*/ 	.short	0x0af0


	//----- nvinfo : EIATTR_PARAM_CBANK
	.align		4
        /*0e60*/ 	.byte	0x04, 0x0a
        /*0e62*/ 	.short	(.L_1017 - .L_1016)
	.align		4
.L_1016:
        /*0e64*/ 	.word	index@(.nv.constant0._ZN7cutlass13device_kernelIN5flash11enable_sm90INS1_16FlashAttnFwdSm90INS1_25CollectiveMainloopFwdSm90ILi2EN4cute5tupleIJNS5_1CILi1EEES8_S8_EEENS6_IJNS7_ILi64EEESA_SA_EEELi512ENS_6half_tEfNS_4arch4Sm90ELb1ELb0ELb1ELb1ELb0ELb0ELb0ELb0ELb0ELb1ELb1ELb0EEENS1_21CollectiveEpilogueFwdINS6_IJSA_NS7_ILi512EEESA_EEES9_SC_SE_Li256ELb1ELb1ELb1ELb0EEENS1_36VarlenDynamicPersistentTileSchedulerILi64ELi64ELi256ELi128ELb1ELb1ELb1ELb1ELb1ELb1EEEEEEEEEvNT_6ParamsE)
        /*0e68*/ 	.short	0x0210
        /*0e6a*/ 	.short	0x0af0


	//----- nvinfo : EIATTR_SW_WAR
	.align		4
.L_1017:
        /*0e6c*/ 	.byte	0x04, 0x36
        /*0e6e*/ 	.short	(.L_1019 - .L_1018)
.L_1018:
        /*0e70*/ 	.word	0x00000008
.L_1019:


//--------------------- .nv.info._ZN7cutlass13device_kernelIN5flash11enable_sm90INS1_16FlashAttnFwdSm90INS1_25CollectiveMainloopFwdSm90ILi2EN4cute5tupleIJNS5_1CILi1EEES8_S8_EEENS6_IJNS7_ILi64EEESA_SA_EEELi512ENS_6half_tEfNS_4arch4Sm90ELb1ELb0ELb1ELb1ELb0ELb1ELb0ELb0ELb0ELb1ELb1ELb0EEENS1_21CollectiveEpilogueFwdINS6_IJSA_NS7_ILi512EEESA_EEES9_SC_SE_Li256ELb1ELb1ELb1ELb0EEENS1_36VarlenDynamicPersistentTileSchedulerILi64ELi64ELi256ELi128ELb1ELb1ELb1ELb1ELb1ELb1EEEEEEEEEvNT_6ParamsE --------------------------
	.section	.nv.info._ZN7cutlass13device_kernelIN5flash11enable_sm90INS1_16FlashAttnFwdSm90INS1_25CollectiveMainloopFwdSm90ILi2EN4cute5tupleIJNS5_1CILi1EEES8_S8_EEENS6_IJNS7_ILi64EEESA_SA_EEELi512ENS_6half_tEfNS_4arch4Sm90ELb1ELb0ELb1ELb1ELb0ELb1ELb0ELb0ELb0ELb1ELb1ELb0EEENS1_21CollectiveEpilogueFwdINS6_IJSA_NS7_ILi512EEESA_EEES9_SC_SE_Li256ELb1ELb1ELb1ELb0EEENS1_36VarlenDynamicPersistentTileSchedulerILi64ELi64ELi256ELi128ELb1ELb1ELb1ELb1ELb1ELb1EEEEEEEEEvNT_6ParamsE,"",@"SHT_CUDA_INFO"
	.sectionflags	@""
	.align	4


	//----- nvinfo : EIATTR_CUDA_API_VERSION
	.align		4
        /*0000*/ 	.byte	0x04, 0x37
        /*0002*/ 	.short	(.L_1021 - .L_1020)
.L_1020:
        /*0004*/ 	.word	0x00000082


	//----- nvinfo : EIATTR_KPARAM_INFO
	.align		4
.L_1021:
        /*0008*/ 	.byte	0x04, 0x17
        /*000a*/ 	.short	(.L_1023 - .L_1022)
.L_1022:
        /*000c*/ 	.word	0x00000000
        /*0010*/ 	.short	0x0000
        /*0012*/ 	.short	0x0070
        /*0014*/ 	.byte	0x00, 0xf0, 0x01, 0x2a


	//----- nvinfo : EIATTR_SPARSE_MMA_MASK
	.align		4
.L_1023:
        /*0018*/ 	.byte	0x03, 0x50
        /*001a*/ 	.short	0x0000


	//----- nvinfo : EIATTR_MAXREG_COUNT
	.align		4
        /*001c*/ 	.byte	0x03, 0x1b
        /*001e*/ 	.short	0x00a8


	//----- nvinfo : EIATTR_NUM_BARRIERS
	.align		4
        /*0020*/ 	.byte	0x02, 0x4c
        /*0022*/ 	.byte	0x10
	.zero		1


	//----- nvinfo : EIATTR_EXTERNS
	.align		4
        /*0024*/ 	.byte	0x04, 0x0f
        /*0026*/ 	.short	(.L_1025 - .L_1024)


	//   ....[0]....
	.align		4
.L_1024:
        /*0028*/ 	.word	index@(__assertfail)


	//----- nvinfo : EIATTR_ANNOTATIONS
	.align		4
.L_1025:
        /*002c*/ 	.byte	0x04, 0x55
        /*002e*/ 	.short	(.L_1027 - .L_1026)


	//   ....[0]....
.L_1026:
        /* <DEDUP_REMOVED lines=88> */


	//----- nvinfo : EIATTR_MERCURY_ISA_VERSION
	.align		4
.L_1027:
        /*05a0*/ 	.byte	0x03, 0x5f
        /*05a2*/ 	.short	0x0101


	//----- nvinfo : EIATTR_UNUSED_LOAD_BYTE_OFFSET
	.align		4
        /*05a4*/ 	.byte	0x04, 0x44
        /*05a6*/ 	.short	(.L_1029 - .L_1028)


	//   ....[0]....
.L_1028:
        /*05a8*/ 	.word	0x00000a80
        /*05ac*/ 	.word	0x0000fff0


	//   ....[1]....
        /*05b0*/ 	.word	0x00010ac0
        /*05b4*/ 	.word	0x0000fff0


	//----- nvinfo : EIATTR_INT_WARP_WIDE_INSTR_OFFSETS
	.align		4
.L_1029:
        /*05b8*/ 	.byte	0x04, 0x31
        /*05ba*/ 	.short	(.L_1031 - .L_1030)


	//   ....[0]....
.L_1030:
        /*05bc*/ 	.word	0x00000190


	//   ....[1]....
        /*05c0*/ 	.word	0x000001d0


	//   ....[2]....
        /*05c4*/ 	.word	0x00000240


	//   ....[3]....
        /*05c8*/ 	.word	0x00018f20


	//   ....[4]....
        /*05cc*/ 	.word	0x00018fb0


	//   ....[5]....
        /*05d0*/ 	.word	0x0001d8e0


	//   ....[6]....
        /*05d4*/ 	.word	0x0001d970


	//----- nvinfo : EIATTR_COOP_GROUP_MASK_REGIDS
	.align		4
.L_1031:
        /*05d8*/ 	.byte	0x04, 0x29
        /*05da*/ 	.short	(.L_1033 - .L_1032)


	//   ....[0]....
.L_1032:
        /*05dc*/ 	.word	0xffffffff


	//   ....[1]....
        /*05e0*/ 	.word	0xffffffff


	//   ....[2]....
        /*05e4*/ 	.word	0xffffffff


	//   ....[3]....
        /*05e8*/ 	.word	0xffffffff


	//   ....[4]....
        /*05ec*/ 	.word	0xffffffff


	//   ....[5]....
        /*05f0*/ 	.word	0xffffffff


	//   ....[6]....
        /*05f4*/ 	.word	0xffffffff


	//   ....[7]....
        /*05f8*/ 	.word	0xffffffff


	//   ....[8]....
        /*05fc*/ 	.word	0xffffffff


	//   ....[9]....
        /*0600*/ 	.word	0xffffffff


	//   ....[10]....
        /*0604*/ 	.word	0xffffffff


	//   ....[11]....
        /*0608*/ 	.word	0xffffffff


	//   ....[12]....
        /*060c*/ 	.word	0xffffffff


	//   ....[13]....
        /*0610*/ 	.word	0xffffffff


	//   ....[14]....
        /*0614*/ 	.word	0xffffffff


	//   ....[15]....
        /*0618*/ 	.word	0xffffffff


	//   ....[16]....
        /*061c*/ 	.word	0xffffffff


	//   ....[17]....
        /*0620*/ 	.word	0xffffffff


	//   ....[18]....
        /*0624*/ 	.word	0xffffffff


	//   ....[19]....
        /*0628*/ 	.word	0xffffffff


	//   ....[20]....
        /*062c*/ 	.word	0xffffffff


	//   ....[21]....
        /*0630*/ 	.word	0xffffffff


	//   ....[22]....
        /*0634*/ 	.word	0xffffffff


	//   ....[23]....
        /*0638*/ 	.word	0xffffffff


	//   ....[24]....
        /*063c*/ 	.word	0xffffffff


	//   ....[25]....
        /*0640*/ 	.word	0xffffffff


	//   ....[26]....
        /*0644*/ 	.word	0xffffffff


	//   ....[27]....
        /*0648*/ 	.word	0xffffffff


	//   ....[28]....
        /*064c*/ 	.word	0xffffffff


	//   ....[29]....
        /*0650*/ 	.word	0xffffffff


	//   ....[30]....
        /*0654*/ 	.word	0xffffffff


	//   ....[31]....
        /*0658*/ 	.word	0xffffffff


	//   ....[32]....
        /*065c*/ 	.word	0xffffffff


	//   ....[33]....
        /*0660*/ 	.word	0xffffffff


	//   ....[34]....
        /*0664*/ 	.word	0xffffffff


	//   ....[35]....
        /*0668*/ 	.word	0xffffffff


	//   ....[36]....
        /*066c*/ 	.word	0xffffffff


	//   ....[37]....
        /*0670*/ 	.word	0xffffffff


	//   ....[38]....
        /*0674*/ 	.word	0xffffffff


	//   ....[39]....
        /*0678*/ 	.word	0xffffffff


	//   ....[40]....
        /*067c*/ 	.word	0xffffffff


	//   ....[41]....
        /*0680*/ 	.word	0xffffffff


	//   ....[42]....
        /*0684*/ 	.word	0xffffffff


	//   ....[43]....
        /*0688*/ 	.word	0xffffffff


	//   ....[44]....
        /*068c*/ 	.word	0xffffffff


	//   ....[45]....
        /*0690*/ 	.word	0xffffffff


	//   ....[46]....
        /*0694*/ 	.word	0xffffffff


	//   ....[47]....
        /*0698*/ 	.word	0xffffffff


	//   ....[48]....
        /*069c*/ 	.word	0xffffffff


	//   ....[49]....
        /*06a0*/ 	.word	0xffffffff


	//   ....[50]....
        /*06a4*/ 	.word	0xffffffff


	//   ....[51]....
        /*06a8*/ 	.word	0xffffffff


	//   ....[52]....
        /*06ac*/ 	.word	0xffffffff


	//   ....[53]....
        /*06b0*/ 	.word	0xffffffff


	//   ....[54]....
        /*06b4*/ 	.word	0xffffffff


	//   ....[55]....
        /*06b8*/ 	.word	0xffffffff


	//   ....[56]....
        /*06bc*/ 	.word	0xffffffff


	//   ....[57]....
        /*06c0*/ 	.word	0xffffffff


	//   ....[58]....
        /*06c4*/ 	.word	0xffffffff


	//   ....[59]....
        /*06c8*/ 	.word	0xffffffff


	//   ....[60]....
        /*06cc*/ 	.word	0xffffffff


	//   ....[61]....
        /*06d0*/ 	.word	0xffffffff


	//   ....[62]....
        /*06d4*/ 	.word	0xffffffff


	//   ....[63]....
        /*06d8*/ 	.word	0xffffffff


	//   ....[64]....
        /*06dc*/ 	.word	0xffffffff


	//   ....[65]....
        /*06e0*/ 	.word	0xffffffff


	//   ....[66]....
        /*06e4*/ 	.word	0xffffffff


	//   ....[67]....
        /*06e8*/ 	.word	0xffffffff


	//   ....[68]....
        /*06ec*/ 	.word	0xffffffff


	//   ....[69]....
        /*06f0*/ 	.word	0xffffffff


	//   ....[70]....
        /*06f4*/ 	.word	0xffffffff


	//   ....[71]....
        /*06f8*/ 	.word	0xffffffff


	//   ....[72]....
        /*06fc*/ 	.word	0xffffffff


	//   ....[73]....
        /*0700*/ 	.word	0xffffffff


	//   ....[74]....
        /*0704*/ 	.word	0xffffffff


	//   ....[75]....
        /*0708*/ 	.word	0xffffffff


	//   ....[76]....
        /*070c*/ 	.word	0xffffffff


	//   ....[77]....
        /*0710*/ 	.word	0xffffffff


	//   ....[78]....
        /*0714*/ 	.word	0xffffffff


	//   ....[79]....
        /*0718*/ 	.word	0xffffffff


	//   ....[80]....
        /*071c*/ 	.word	0xffffffff


	//   ....[81]....
        /*0720*/ 	.word	0xffffffff


	//   ....[82]....
        /*0724*/ 	.word	0xffffffff


	//   ....[83]....
        /*0728*/ 	.word	0xffffffff


	//   ....[84]....
        /*072c*/ 	.word	0xffffffff


	//   ....[85]....
        /*0730*/ 	.word	0xffffffff


	//   ....[86]....
        /*0734*/ 	.word	0xffffffff


	//   ....[87]....
        /*0738*/ 	.word	0xffffffff


	//   ....[88]....
        /*073c*/ 	.word	0xffffffff


	//   ....[89]....
        /*0740*/ 	.word	0xffffffff


	//   ....[90]....
        /*0744*/ 	.word	0xffffffff


	//   ....[91]....
        /*0748*/ 	.word	0xffffffff


	//   ....[92]....
        /*074c*/ 	.word	0xffffffff


	//   ....[93]....
        /*0750*/ 	.word	0xffffffff


	//   ....[94]....
        /*0754*/ 	.word	0xffffffff


	//   ....[95]....
        /*0758*/ 	.word	0xffffffff


	//   ....[96]....
        /*075c*/ 	.word	0xffffffff


	//   ....[97]....
        /*0760*/ 	.word	0xffffffff


	//   ....[98]....
        /*0764*/ 	.word	0xffffffff


	//   ....[99]....
        /*0768*/ 	.word	0xffffffff


	//   ....[100]....
        /*076c*/ 	.word	0xffffffff


	//   ....[101]....
        /*0770*/ 	.word	0xffffffff


	//   ....[102]....
        /*0774*/ 	.word	0xffffffff


	//   ....[103]....
        /*0778*/ 	.word	0xffffffff


	//   ....[104]....
        /*077c*/ 	.word	0xffffffff


	//   ....[105]....
        /*0780*/ 	.word	0xffffffff


	//   ....[106]....
        /*0784*/ 	.word	0xffffffff


	//   ....[107]....
        /*0788*/ 	.word	0xffffffff


	//   ....[108]....
        /*078c*/ 	.word	0xffffffff


	//   ....[109]....
        /*0790*/ 	.word	0xffffffff


	//   ....[110]....
        /*0794*/ 	.word	0xffffffff


	//   ....[111]....
        /*0798*/ 	.word	0x0500000f


	//   ....[112]....
        /*079c*/ 	.word	0x0500000f


	//   ....[113]....
        /*07a0*/ 	.word	0x0500000f


	//   ....[114]....
        /*07a4*/ 	.word	0x0500000f


	//   ....[115]....
        /*07a8*/ 	.word	0x0500000f


	//   ....[116]....
        /*07ac*/ 	.word	0x0500000f


	//   ....[117]....
        /*07b0*/ 	.word	0x0500000f


	//   ....[118]....
        /*07b4*/ 	.word	0x0500000f


	//   ....[119]....
        /*07b8*/ 	.word	0x0500000f


	//   ....[120]....
        /*07bc*/ 	.word	0x0500000f


	//   ....[121]....
        /*07c0*/ 	.word	0x0500000f


	//   ....[122]....
        /*07c4*/ 	.word	0x0500000f


	//   ....[123]....
        /*07c8*/ 	.word	0x0500000f


	//   ....[124]....
        /*07cc*/ 	.word	0x0500000f


	//   ....[125]....
        /*07d0*/ 	.word	0x0500000f


	//   ....[126]....
        /*07d4*/ 	.word	0x0500000f


	//   ....[127]....
        /*07d8*/ 	.word	0x0500000f


	//   ....[128]....
        /*07dc*/ 	.word	0x0500000f


	//   ....[129]....
        /*07e0*/ 	.word	0x0500000f


	//   ....[130]....
        /*07e4*/ 	.word	0x0500000f


	//   ....[131]....
        /*07e8*/ 	.word	0x0500000f


	//   ....[132]....
        /*07ec*/ 	.word	0x0500000f


	//   ....[133]....
        /*07f0*/ 	.word	0x0500000f


	//   ....[134]....
        /*07f4*/ 	.word	0x0500000f


	//   ....[135]....
        /*07f8*/ 	.word	0x0500000f


	//   ....[136]....
        /*07fc*/ 	.word	0x0500000f


	//   ....[137]....
        /*0800*/ 	.word	0x0500000f


	//   ....[138]....
        /*0804*/ 	.word	0x0500000f


	//   ....[139]....
        /*0808*/ 	.word	0x0500000f


	//   ....[140]....
        /*080c*/ 	.word	0x0500000f


	//   ....[141]....
        /*0810*/ 	.word	0x0500000f


	//   ....[142]....
        /*0814*/ 	.word	0x0500000f


	//   ....[143]....
        /*0818*/ 	.word	0x0500000f


	//   ....[144]....
        /*081c*/ 	.word	0x0500000f


	//   ....[145]....
        /*0820*/ 	.word	0x0500000f


	//   ....[146]....
        /*0824*/ 	.word	0x0500000f


	//   ....[147]....
        /*0828*/ 	.word	0x0500000f


	//   ....[148]....
        /*082c*/ 	.word	0x0500000f


	//   ....[149]....
        /*0830*/ 	.word	0x0500000f


	//   ....[150]....
        /*0834*/ 	.word	0x0500000f


	//   ....[151]....
        /*0838*/ 	.word	0x0500000f


	//   ....[152]....
        /*083c*/ 	.word	0x0500000f


	//   ....[153]....
        /*0840*/ 	.word	0x0500000f


	//   ....[154]....
        /*0844*/ 	.word	0x0500000f


	//   ....[155]....
        /*0848*/ 	.word	0x0500000f


	//----- nvinfo : EIATTR_COOP_GROUP_INSTR_OFFSETS
	.align		4
.L_1033:
        /*084c*/ 	.byte	0x04, 0x28
        /*084e*/ 	.short	(.L_1035 - .L_1034)


	//   ....[0]....
.L_1034:
        /*0850*/ 	.word	0x00000060


	//   ....[1]....
        /*0854*/ 	.word	0x000001a0


	//   ....[2]....
        /*0858*/ 	.word	0x000001f0


	//   ....[3]....
        /*085c*/ 	.word	0x000003e0


	//   ....[4]....
        /*0860*/ 	.word	0x00000540


	//   ....[5]....
        /*0864*/ 	.word	0x00000660


	//   ....[6]....
        /*0868*/ 	.word	0x000007c0


	//   ....[7]....
        /*086c*/ 	.word	0x00005070


	//   ....[8]....
        /*0870*/ 	.word	0x00007240


	//   ....[9]....
        /*0874*/ 	.word	0x000079b0


	//   ....[10]....
        /*0878*/ 	.word	0x000079c0


	//   ....[11]....
        /*087c*/ 	.word	0x000079d0


	//   ....[12]....
        /*0880*/ 	.word	0x000079e0


	//   ....[13]....
        /*0884*/ 	.word	0x00007ce0


	//   ....[14]....
        /*0888*/ 	.word	0x00007cf0


	//   ....[15]....
        /*088c*/ 	.word	0x00007d00


	//   ....[16]....
        /*0890*/ 	.word	0x00007d10


	//   ....[17]....
        /*0894*/ 	.word	0x00008ef0


	//   ....[18]....
        /*0898*/ 	.word	0x00008f00


	//   ....[19]....
        /*089c*/ 	.word	0x00008f10


	//   ....[20]....
        /*08a0*/ 	.word	0x00008f20


	//   ....[21]....
        /*08a4*/ 	.word	0x00009140


	//   ....[22]....
        /*08a8*/ 	.word	0x00009150


	//   ....[23]....
        /*08ac*/ 	.word	0x00009160


	//   ....[24]....
        /*08b0*/ 	.word	0x00009170


	//   ....[25]....
        /*08b4*/ 	.word	0x0000a5f0


	//   ....[26]....
        /*08b8*/ 	.word	0x0000a610


	//   ....[27]....
        /*08bc*/ 	.word	0x0000acf0


	//   ....[28]....
        /*08c0*/ 	.word	0x0000adc0


	//   ....[29]....
        /*08c4*/ 	.word	0x0000b150


	//   ....[30]....
        /*08c8*/ 	.word	0x0000b270


	//   ....[31]....
        /*08cc*/ 	.word	0x0000bd20


	//   ....[32]....
        /*08d0*/ 	.word	0x0000c010


	//   ....[33]....
        /*08d4*/ 	.word	0x0000c090


	//   ....[34]....
        /*08d8*/ 	.word	0x0000cb20


	//   ....[35]....
        /*08dc*/ 	.word	0x0000cb90


	//   ....[36]....
        /*08e0*/ 	.word	0x0000d350


	//   ....[37]....
        /*08e4*/ 	.word	0x0000d480


	//   ....[38]....
        /*08e8*/ 	.word	0x0000e150


	//   ....[39]....
        /*08ec*/ 	.word	0x0000e9a0


	//   ....[40]....
        /*08f0*/ 	.word	0x0000ea00


	//   ....[41]....
        /*08f4*/ 	.word	0x0000f250


	//   ....[42]....
        /*08f8*/ 	.word	0x0000f300


	//   ....[43]....
        /*08fc*/ 	.word	0x0000ff90


	//   ....[44]....
        /*0900*/ 	.word	0x0000ffe0


	//   ....[45]....
        /*0904*/ 	.word	0x00010040


	//   ....[46]....
        /*0908*/ 	.word	0x00010190


	//   ....[47]....
        /*090c*/ 	.word	0x00010360


	//   ....[48]....
        /*0910*/ 	.word	0x000117d0


	//   ....[49]....
        /*0914*/ 	.word	0x00011b50


	//   ....[50]....
        /*0918*/ 	.word	0x00011b60


	//   ....[51]....
        /*091c*/ 	.word	0x00011b70


	//   ....[52]....
        /*0920*/ 	.word	0x00011b80


	//   ....[53]....
        /*0924*/ 	.word	0x000127e0


	//   ....[54]....
        /*0928*/ 	.word	0x00012820


	//   ....[55]....
        /*092c*/ 	.word	0x00012ab0


	//   ....[56]....
        /*0930*/ 	.word	0x00012ad0


	//   ....[57]....
        /*0934*/ 	.word	0x00013310


	//   ....[58]....
        /*0938*/ 	.word	0x00013360


	//   ....[59]....
        /*093c*/ 	.word	0x00013cb0


	//   ....[60]....
        /*0940*/ 	.word	0x00013cd0


	//   ....[61]....
        /*0944*/ 	.word	0x00014fa0


	//   ....[62]....
        /*0948*/ 	.word	0x00014fc0


	//   ....[63]....
        /*094c*/ 	.word	0x000151f0


	//   ....[64]....
        /*0950*/ 	.word	0x00015210


	//   ....[65]....
        /*0954*/ 	.word	0x000154c0


	//   ....[66]....
        /*0958*/ 	.word	0x000156d0


	//   ....[67]....
        /*095c*/ 	.word	0x00015700


	//   ....[68]....
        /*0960*/ 	.word	0x00015730


	//   ....[69]....
        /*0964*/ 	.word	0x00015760


	//   ....[70]....
        /*0968*/ 	.word	0x00015790


	//   ....[71]....
        /*096c*/ 	.word	0x000157c0


	//   ....[72]....
        /*0970*/ 	.word	0x00015960


	//   ....[73]....
        /*0974*/ 	.word	0x00015990


	//   ....[74]....
        /*0978*/ 	.word	0x000159c0


	//   ....[75]....
        /*097c*/ 	.word	0x000159f0


	//   ....[76]....
        /*0980*/ 	.word	0x00015a20


	//   ....[77]....
        /*0984*/ 	.word	0x00015a50


	//   ....[78]....
        /*0988*/ 	.word	0x00015af0


	//   ....[79]....
        /*098c*/ 	.word	0x00015b20


	//   ....[80]....
        /*0990*/ 	.word	0x00015b30


	//   ....[81]....
        /*0994*/ 	.word	0x00015b60


	//   ....[82]....
        /*0998*/ 	.word	0x000170f0


	//   ....[83]....
        /*099c*/ 	.word	0x00019500


	//   ....[84]....
        /*09a0*/ 	.word	0x00019ff0


	//   ....[85]....
        /*09a4*/ 	.word	0x0001a000


	//   ....[86]....
        /*09a8*/ 	.word	0x0001a0a0


	//   ....[87]....
        /*09ac*/ 	.word	0x0001a0b0


	//   ....[88]....
        /*09b0*/ 	.word	0x0001a130


	//   ....[89]....
        /*09b4*/ 	.word	0x0001a140


	//   ....[90]....
        /*09b8*/ 	.word	0x0001a190


	//   ....[91]....
        /*09bc*/ 	.word	0x0001a1b0


	//   ....[92]....
        /*09c0*/ 	.word	0x0001dc00


	//   ....[93]....
        /*09c4*/ 	.word	0x0001dc80


	//   ....[94]....
        /*09c8*/ 	.word	0x0001dcb0


	//   ....[95]....
        /*09cc*/ 	.word	0x0001dcc0


	//   ....[96]....
        /*09d0*/ 	.word	0x0001dcf0


	//   ....[97]....
        /*09d4*/ 	.word	0x0001dd20


	//   ....[98]....
        /*09d8*/ 	.word	0x0001dd50


	//   ....[99]....
        /*09dc*/ 	.word	0x0001dd80


	//   ....[100]....
        /*09e0*/ 	.word	0x0001df40


	//   ....[101]....
        /*09e4*/ 	.word	0x0001df70


	//   ....[102]....
        /*09e8*/ 	.word	0x0001dfa0


	//   ....[103]....
        /*09ec*/ 	.word	0x0001dfd0


	//   ....[104]....
        /*09f0*/ 	.word	0x0001e000


	//   ....[105]....
        /*09f4*/ 	.word	0x0001e030


	//   ....[106]....
        /*09f8*/ 	.word	0x0001e100


	//   ....[107]....
        /*09fc*/ 	.word	0x0001e120


	//   ....[108]....
        /*0a00*/ 	.word	0x0001e130


	//   ....[109]....
        /*0a04*/ 	.word	0x0001e1b0


	//   ....[110]....
        /*0a08*/ 	.word	0x0001ece0


	//   ....[111]....
        /*0a0c*/ 	.word	0x0001f1c0


	//   ....[112]....
        /*0a10*/ 	.word	0x0001f250


	//   ....[113]....
        /*0a14*/ 	.word	0x0001f2a0


	//   ....[114]....
        /*0a18*/ 	.word	0x0001f2f0


	//   ....[115]....
        /*0a1c*/ 	.word	0x0001f390


	//   ....[116]....
        /*0a20*/ 	.word	0x0001f420


	//   ....[117]....
        /*0a24*/ 	.word	0x0001f470


	//   ....[118]....
        /*0a28*/ 	.word	0x0001f4c0


	//   ....[119]....
        /*0a2c*/ 	.word	0x0001f5b0


	//   ....[120]....
        /*0a30*/ 	.word	0x0001f640


	//   ....[121]....
        /*0a34*/ 	.word	0x0001f690


	//   ....[122]....
        /*0a38*/ 	.word	0x0001f6e0


	//   ....[123]....
        /*0a3c*/ 	.word	0x0001f780


	//   ....[124]....
        /*0a40*/ 	.word	0x0001f810


	//   ....[125]....
        /*0a44*/ 	.word	0x0001f860


	//   ....[126]....
        /*0a48*/ 	.word	0x0001f8b0


	//   ....[127]....
        /*0a4c*/ 	.word	0x0001fbc0


	//   ....[128]....
        /*0a50*/ 	.word	0x0001fea0


	//   ....[129]....
        /*0a54*/ 	.word	0x00020080


	//   ....[130]....
        /*0a58*/ 	.word	0x000200d0


	//   ....[131]....
        /*0a5c*/ 	.word	0x00020130


	//   ....[132]....
        /*0a60*/ 	.word	0x00020220


	//   ....[133]....
        /*0a64*/ 	.word	0x00020280


	//   ....[134]....
        /*0a68*/ 	.word	0x00020370


	//   ....[135]....
        /*0a6c*/ 	.word	0x000203d0


	//   ....[136]....
        /*0a70*/ 	.word	0x000204a0


	//   ....[137]....
        /*0a74*/ 	.word	0x000207d0


	//   ....[138]....
        /*0a78*/ 	.word	0x00020870


	//   ....[139]....
        /*0a7c*/ 	.word	0x00020a10


	//   ....[140]....
        /*0a80*/ 	.word	0x00020a90


	//   ....[141]....
        /*0a84*/ 	.word	0x00020b10


	//   ....[142]....
        /*0a88*/ 	.word	0x00020b90


	//   ....[143]....
        /*0a8c*/ 	.word	0x00020c10


	//   ....[144]....
        /*0a90*/ 	.word	0x00020ca0


	//   ....[145]....
        /*0a94*/ 	.word	0x00020d40


	//   ....[146]....
        /*0a98*/ 	.word	0x00020df0


	//   ....[147]....
        /*0a9c*/ 	.word	0x00020e70


	//   ....[148]....
        /*0aa0*/ 	.word	0x00020ef0


	//   ....[149]....
        /*0aa4*/ 	.word	0x00020f70


	//   ....[150]....
        /*0aa8*/ 	.word	0x00021000


	//   ....[151]....
        /*0aac*/ 	.word	0x00021080


	//   ....[152]....
        /*0ab0*/ 	.word	0x00021130


	//   ....[153]....
        /*0ab4*/ 	.word	0x00021180


	//   ....[154]....
        /*0ab8*/ 	.word	0x00021240


	//   ....[155]....
        /*0abc*/ 	.word	0x00021370


	//----- nvinfo : EIATTR_REG_RECONFIG
	.align		4
.L_1035:
        /*0ac0*/ 	.byte	0x01, 0x54
	.zero		2


	//----- nvinfo : EIATTR_SYSCALL_OFFSETS
	.align		4
        /*0ac4*/ 	.byte	0x04, 0x46
        /*0ac6*/ 	.short	(.L_1037 - .L_1036)


	//   ....[0]....
.L_1036:
        /*0ac8*/ 	.word	0x000020a0


	//   ....[1]....
        /*0acc*/ 	.word	0x000021f0


	//   ....[2]....
        /*0ad0*/ 	.word	0x000073e0


	//   ....[3]....
        /*0ad4*/ 	.word	0x00007700


	//   ....[4]....
        /*0ad8*/ 	.word	0x00019120


	//   ....[5]....
        /*0adc*/ 	.word	0x00019270


	//   ....[6]....
        /*0ae0*/ 	.word	0x00019370


	//   ....[7]....
        /*0ae4*/ 	.word	0x00019c10


	//----- nvinfo : EIATTR_MBARRIER_INSTR_OFFSETS
	.align		4
.L_1037:
        /*0ae8*/ 	.byte	0x04, 0x39
        /*0aea*/ 	.short	(.L_1039 - .L_1038)


	//   ....[0]....
.L_1038:
        /*0aec*/ 	.word	0x000002d0
        /*0af0*/ 	.word	0x000000ff
        /*0af4*/ 	.word	0x00028c00
        /*0af8*/ 	.short	0x0100
        /*0afa*/ 	.byte	0x08
	.zero		1


	//   ....[1]....
        /*0afc*/ 	.word	0x000002e0
        /*0b00*/ 	.word	0x000000ff
        /*0b04*/ 	.word	0x00028c20
        /*0b08*/ 	.short	0x0100
        /*0b0a*/ 	.byte	0x08
	.zero		1


	//   ....[2]....
        /*0b0c*/ 	.word	0x00000390
        /*0b10*/ 	.word	0x000000ff
        /*0b14*/ 	.word	0x00028c30
        /*0b18*/ 	.short	0x0100
        /*0b1a*/ 	.byte	0x06
	.zero		1


	//   ....[3]....
        /*0b1c*/ 	.word	0x000003a0
        /*0b20*/ 	.word	0x000000ff
        /*0b24*/ 	.word	0x00028c40
        /*0b28*/ 	.short	0x0100
        /*0b2a*/ 	.byte	0x06
	.zero		1


	//   ....[4]....
        /*0b2c*/ 	.word	0x000003b0
        /*0b30*/ 	.word	0x000000ff
        /*0b34*/ 	.word	0x00028c38
        /*0b38*/ 	.short	0x0100
        /*0b3a*/ 	.byte	0x06
	.zero		1


	//   ....[5]....
        /*0b3c*/ 	.word	0x000003c0
        /*0b40*/ 	.word	0x000000ff
        /*0b44*/ 	.word	0x00028c48
        /*0b48*/ 	.short	0x0100
        /*0b4a*/ 	.byte	0x06
	.zero		1


	//   ....[6]....
        /*0b4c*/ 	.word	0x000004f0
        /*0b50*/ 	.word	0x000000ff
        /*0b54*/ 	.word	0x00028c50
        /*0b58*/ 	.short	0x0100
        /*0b5a*/ 	.byte	0x08
	.zero		1


	//   ....[7]....
        /*0b5c*/ 	.word	0x00000500
        /*0b60*/ 	.word	0x000000ff
        /*0b64*/ 	.word	0x00028c60
        /*0b68*/ 	.short	0x0100
        /*0b6a*/ 	.byte	0x08
	.zero		1


	//   ....[8]....
        /*0b6c*/ 	.word	0x00000510
        /*0b70*/ 	.word	0x000000ff
        /*0b74*/ 	.word	0x00028c58
        /*0b78*/ 	.short	0x0100
        /*0b7a*/ 	.byte	0x08
	.zero		1


	//   ....[9]....
        /*0b7c*/ 	.word	0x00000520
        /*0b80*/ 	.word	0x000000ff
        /*0b84*/ 	.word	0x00028c68
        /*0b88*/ 	.short	0x0100
        /*0b8a*/ 	.byte	0x08
	.zero		1


	//   ....[10]....
        /*0b8c*/ 	.word	0x00000610
        /*0b90*/ 	.word	0x000000ff
        /*0b94*/ 	.word	0x00028c70
        /*0b98*/ 	.short	0x0100
        /*0b9a*/ 	.byte	0x06
	.zero		1


	//   ....[11]....
        /*0b9c*/ 	.word	0x00000620
        /*0ba0*/ 	.word	0x000000ff
        /*0ba4*/ 	.word	0x00028c80
        /*0ba8*/ 	.short	0x0100
        /*0baa*/ 	.byte	0x06
	.zero		1


	//   ....[12]....
        /*0bac*/ 	.word	0x00000630
        /*0bb0*/ 	.word	0x000000ff
        /*0bb4*/ 	.word	0x00028c78
        /*0bb8*/ 	.short	0x0100
        /*0bba*/ 	.byte	0x06
	.zero		1


	//   ....[13]....
        /*0bbc*/ 	.word	0x00000640
        /*0bc0*/ 	.word	0x000000ff
        /*0bc4*/ 	.word	0x00028c88
        /*0bc8*/ 	.short	0x0100
        /*0bca*/ 	.byte	0x06
	.zero		1


	//   ....[14]....
        /*0bcc*/ 	.word	0x00000770
        /*0bd0*/ 	.word	0x000000ff
        /*0bd4*/ 	.word	0x00028c90
        /*0bd8*/ 	.short	0x0100
        /*0bda*/ 	.byte	0x08
	.zero		1


	//   ....[15]....
        /*0bdc*/ 	.word	0x00000780
        /*0be0*/ 	.word	0x000000ff
        /*0be4*/ 	.word	0x00028ca0
        /*0be8*/ 	.short	0x0100
        /*0bea*/ 	.byte	0x08
	.zero		1


	//   ....[16]....
        /*0bec*/ 	.word	0x00000790
        /*0bf0*/ 	.word	0x000000ff
        /*0bf4*/ 	.word	0x00028c98
        /*0bf8*/ 	.short	0x0100
        /*0bfa*/ 	.byte	0x08
	.zero		1


	//   ....[17]....
        /*0bfc*/ 	.word	0x000007a0
        /*0c00*/ 	.word	0x000000ff
        /*0c04*/ 	.word	0x00028ca8
        /*0c08*/ 	.short	0x0100
        /*0c0a*/ 	.byte	0x08
	.zero		1


	//   ....[18]....
        /*0c0c*/ 	.word	0x000008d0
        /*0c10*/ 	.word	0x000000ff
        /*0c14*/ 	.word	0x00028cb0
        /*0c18*/ 	.short	0x0100
        /*0c1a*/ 	.byte	0x08
	.zero		1


	//   ....[19]....
        /*0c1c*/ 	.word	0x000008e0
        /*0c20*/ 	.word	0x000000ff
        /*0c24*/ 	.word	0x00028cc0
        /*0c28*/ 	.short	0x0100
        /*0c2a*/ 	.byte	0x08
	.zero		1


	//   ....[20]....
        /*0c2c*/ 	.word	0x000008f0
        /*0c30*/ 	.word	0x000000ff
        /*0c34*/ 	.word	0x00028cb8
        /*0c38*/ 	.short	0x0100
        /*0c3a*/ 	.byte	0x08
	.zero		1


	//   ....[21]....
        /*0c3c*/ 	.word	0x00000900
        /*0c40*/ 	.word	0x000000ff
        /*0c44*/ 	.word	0x00028cc8
        /*0c48*/ 	.short	0x0100
        /*0c4a*/ 	.byte	0x08
	.zero		1


	//   ....[22]....
        /*0c4c*/ 	.word	0x00002d70
        /*0c50*/ 	.word	0x0000004b
        /*0c54*/ 	.word	0x00028c90
        /*0c58*/ 	.short	0x010a
        /*0c5a*/ 	.byte	0x3f
	.zero		1


	//   ....[23]....
        /*0c5c*/ 	.word	0x00003730
        /*0c60*/ 	.word	0x0000004b
        /*0c64*/ 	.word	0x00028c90
        /*0c68*/ 	.short	0x010a
        /*0c6a*/ 	.byte	0x3f
	.zero		1


	//   ....[24]....
        /*0c6c*/ 	.word	0x00003fc0
        /*0c70*/ 	.word	0x0000004b
        /*0c74*/ 	.word	0x00028c90
        /*0c78*/ 	.short	0x010a
        /*0c7a*/ 	.byte	0x3f
	.zero		1


	//   ....[25]....
        /*0c7c*/ 	.word	0x000041c0
        /*0c80*/ 	.word	0x00000004
        /*0c84*/ 	.word	0x00000000
        /*0c88*/ 	.short	0x0101
        /*0c8a*/ 	.byte	0x3f
	.zero		1


	//   ....[26]....
        /*0c8c*/ 	.word	0x00004200
        /*0c90*/ 	.word	0x0000004b
        /*0c94*/ 	.word	0x00028cb0
        /*0c98*/ 	.short	0x010a
        /*0c9a*/ 	.byte	0x3f
	.zero		1


	//   ....[27]....
        /*0c9c*/ 	.word	0x00004860
        /*0ca0*/ 	.word	0x0000004b
        /*0ca4*/ 	.word	0x00000000
        /*0ca8*/ 	.short	0x0101
        /*0caa*/ 	.byte	0x3f
	.zero		1


	//   ....[28]....
        /*0cac*/ 	.word	0x00005190
        /*0cb0*/ 	.word	0x00000005
        /*0cb4*/ 	.word	0x00028c50
        /*0cb8*/ 	.short	0x010a
        /*0cba*/ 	.byte	0x3f
	.zero		1


	//   ....[29]....
        /*0cbc*/ 	.word	0x00005550
        /*0cc0*/ 	.word	0x00000005
        /*0cc4*/ 	.word	0x00000000
        /*0cc8*/ 	.short	0x0101
        /*0cca*/ 	.byte	0x3f
	.zero		1


	//   ....[30]....
        /*0ccc*/ 	.word	0x00005e90
        /*0cd0*/ 	.word	0x00000015
        /*0cd4*/ 	.word	0x00028c50
        /*0cd8*/ 	.short	0x010a
        /*0cda*/ 	.byte	0x3f
	.zero		1


	//   ....[31]....
        /*0cdc*/ 	.word	0x00005ee0
        /*0ce0*/ 	.word	0x00000015
        /*0ce4*/ 	.word	0x00028c50
        /*0ce8*/ 	.short	0x010a
        /*0cea*/ 	.byte	0x3f
	.zero		1


	//   ....[32]....
        /*0cec*/ 	.word	0x000061b0
        /*0cf0*/ 	.word	0x00000015
        /*0cf4*/ 	.word	0x00000000
        /*0cf8*/ 	.short	0x0101
        /*0cfa*/ 	.byte	0x3f
	.zero		1


	//   ....[33]....
        /*0cfc*/ 	.word	0x00007470
        /*0d00*/ 	.word	0x00000002
        /*0d04*/ 	.word	0x00028c00
        /*0d08*/ 	.short	0x010a
        /*0d0a*/ 	.byte	0x3f
	.zero		1


	//   ....[34]....
        /*0d0c*/ 	.word	0x000074c0
        /*0d10*/ 	.word	0x00000002
        /*0d14*/ 	.word	0x00028c00
        /*0d18*/ 	.short	0x010a
        /*0d1a*/ 	.byte	0x3f
	.zero		1


	//   ....[35]....
        /*0d1c*/ 	.word	0x00007f60
        /*0d20*/ 	.word	0x00000002
        /*0d24*/ 	.word	0x00028c00
        /*0d28*/ 	.short	0x010a
        /*0d2a*/ 	.byte	0x3f
	.zero		1


	//   ....[36]....
        /*0d2c*/ 	.word	0x00009320
        /*0d30*/ 	.word	0x00000002
        /*0d34*/ 	.word	0x00028c00
        /*0d38*/ 	.short	0x010a
        /*0d3a*/ 	.byte	0x3f
	.zero		1


	//   ....[37]....
        /*0d3c*/ 	.word	0x0000a1b0
        /*0d40*/ 	.word	0x00000015
        /*0d44*/ 	.word	0x00028c30
        /*0d48*/ 	.short	0x010a
        /*0d4a*/ 	.byte	0x3f
	.zero		1


	//   ....[38]....
        /*0d4c*/ 	.word	0x0000a250
        /*0d50*/ 	.word	0x00000015
        /*0d54*/ 	.word	0x00028c30
        /*0d58*/ 	.short	0x010a
        /*0d5a*/ 	.byte	0x3f
	.zero		1


	//   ....[39]....
        /*0d5c*/ 	.word	0x0000b4c0
        /*0d60*/ 	.word	0x0000001e
        /*0d64*/ 	.word	0x00000000
        /*0d68*/ 	.short	0x0101
        /*0d6a*/ 	.byte	0x3f
	.zero		1


	//   ....[40]....
        /*0d6c*/ 	.word	0x0000b920
        /*0d70*/ 	.word	0x00000015
        /*0d74*/ 	.word	0x00028c50
        /*0d78*/ 	.short	0x010a
        /*0d7a*/ 	.byte	0x3f
	.zero		1


	//   ....[41]....
        /*0d7c*/ 	.word	0x0000b9f0
        /*0d80*/ 	.word	0x00000015
        /*0d84*/ 	.word	0x00028c50
        /*0d88*/ 	.short	0x010a
        /*0d8a*/ 	.byte	0x3f
	.zero		1


	//   ....[42]....
        /*0d8c*/ 	.word	0x0000bd40
        /*0d90*/ 	.word	0x00000015
        /*0d94*/ 	.word	0x00000000
        /*0d98*/ 	.short	0x0101
        /*0d9a*/ 	.byte	0x3f
	.zero		1


	//   ....[43]....
        /*0d9c*/ 	.word	0x0000be60
        /*0da0*/ 	.word	0x000000d7
        /*0da4*/ 	.word	0x00028c30
        /*0da8*/ 	.short	0x010a
        /*0daa*/ 	.byte	0x3f
	.zero		1


	//   ....[44]....
        /*0dac*/ 	.word	0x0000bf20
        /*0db0*/ 	.word	0x000000d7
        /*0db4*/ 	.word	0x00028c30
        /*0db8*/ 	.short	0x010a
        /*0dba*/ 	.byte	0x3f
	.zero		1


	//   ....[45]....
        /*0dbc*/ 	.word	0x0000cec0
        /*0dc0*/ 	.word	0x0000000f
        /*0dc4*/ 	.word	0x00000000
        /*0dc8*/ 	.short	0x0101
        /*0dca*/ 	.byte	0x3f
	.zero		1


	//   ....[46]....
        /*0dcc*/ 	.word	0x0000de20
        /*0dd0*/ 	.word	0x000000d7
        /*0dd4*/ 	.word	0x00028c50
        /*0dd8*/ 	.short	0x010a
        /*0dda*/ 	.byte	0x3f
	.zero		1


	//   ....[47]....
        /*0ddc*/ 	.word	0x0000de70
        /*0de0*/ 	.word	0x000000d7
        /*0de4*/ 	.word	0x00028c50
        /*0de8*/ 	.short	0x010a
        /*0dea*/ 	.byte	0x3f
	.zero		1


	//   ....[48]....
        /*0dec*/ 	.word	0x0000e170
        /*0df0*/ 	.word	0x000000d7
        /*0df4*/ 	.word	0x00000000
        /*0df8*/ 	.short	0x0101
        /*0dfa*/ 	.byte	0x3f
	.zero		1


	//   ....[49]....
        /*0dfc*/ 	.word	0x0000e2a0
        /*0e00*/ 	.word	0x00000015
        /*0e04*/ 	.word	0x00028c30
        /*0e08*/ 	.short	0x010a
        /*0e0a*/ 	.byte	0x3f
	.zero		1


	//   ....[50]....
        /*0e0c*/ 	.word	0x0000e310
        /*0e10*/ 	.word	0x00000015
        /*0e14*/ 	.word	0x00028c30
        /*0e18*/ 	.short	0x010a
        /*0e1a*/ 	.byte	0x3f
	.zero		1


	//   ....[51]....
        /*0e1c*/ 	.word	0x0000ee00
        /*0e20*/ 	.word	0x00000014
        /*0e24*/ 	.word	0x00000000
        /*0e28*/ 	.short	0x0101
        /*0e2a*/ 	.byte	0x3f
	.zero		1


	//   ....[52]....
        /*0e2c*/ 	.word	0x0000fc60
        /*0e30*/ 	.word	0x00000015
        /*0e34*/ 	.word	0x00028c50
        /*0e38*/ 	.short	0x010a
        /*0e3a*/ 	.byte	0x3f
	.zero		1


	//   ....[53]....
        /*0e3c*/ 	.word	0x0000fcb0
        /*0e40*/ 	.word	0x00000015
        /*0e44*/ 	.word	0x00028c50
        /*0e48*/ 	.short	0x010a
        /*0e4a*/ 	.byte	0x3f
	.zero		1


	//   ....[54]....
        /*0e4c*/ 	.word	0x0000ffb0
        /*0e50*/ 	.word	0x00000015
        /*0e54*/ 	.word	0x00000000
        /*0e58*/ 	.short	0x0101
        /*0e5a*/ 	.byte	0x3f
	.zero		1


	//   ....[55]....
        /*0e5c*/ 	.word	0x000127d0
        /*0e60*/ 	.word	0x00000004
        /*0e64*/ 	.word	0x00000000
        /*0e68*/ 	.short	0x0101
        /*0e6a*/ 	.byte	0x3f
	.zero		1


	//   ....[56]....
        /*0e6c*/ 	.word	0x000133a0
        /*0e70*/ 	.word	0x00000008
        /*0e74*/ 	.word	0x00000000
        /*0e78*/ 	.short	0x0101
        /*0e7a*/ 	.byte	0x3f
	.zero		1


	//   ....[57]....
        /*0e7c*/ 	.word	0x000171d0
        /*0e80*/ 	.word	0x00000012
        /*0e84*/ 	.word	0x00028c20
        /*0e88*/ 	.short	0x010a
        /*0e8a*/ 	.byte	0x3f
	.zero		1


	//   ....[58]....
        /*0e8c*/ 	.word	0x000172a0
        /*0e90*/ 	.word	0x00000005
        /*0e94*/ 	.word	0x00028ca0
        /*0e98*/ 	.short	0x010a
        /*0e9a*/ 	.byte	0x3f
	.zero		1


	//   ....[59]....
        /*0e9c*/ 	.word	0x000174e0
        /*0ea0*/ 	.word	0x00000005
        /*0ea4*/ 	.word	0x00028cc0
        /*0ea8*/ 	.short	0x010a
        /*0eaa*/ 	.byte	0x3f
	.zero		1


	//   ....[60]....
        /*0eac*/ 	.word	0x00017f40
        /*0eb0*/ 	.word	0x00000005
        /*0eb4*/ 	.word	0x00028ca0
        /*0eb8*/ 	.short	0x010a
        /*0eba*/ 	.byte	0x3f
	.zero		1


	//   ....[61]....
        /*0ebc*/ 	.word	0x00018170
        /*0ec0*/ 	.word	0x00000005
        /*0ec4*/ 	.word	0x00028cc0
        /*0ec8*/ 	.short	0x010a
        /*0eca*/ 	.byte	0x3f
	.zero		1


	//   ....[62]....
        /*0ecc*/ 	.word	0x00019760
        /*0ed0*/ 	.word	0x00000000
        /*0ed4*/ 	.word	0x00028c40
        /*0ed8*/ 	.short	0x010a
        /*0eda*/ 	.byte	0x3f
	.zero		1


	//   ....[63]....
        /*0edc*/ 	.word	0x0001a250
        /*0ee0*/ 	.word	0x00000012
        /*0ee4*/ 	.word	0x00028c00
        /*0ee8*/ 	.short	0x0107
        /*0eea*/ 	.byte	0x3f
	.zero		1


	//   ....[64]....
        /*0eec*/ 	.word	0x0001a340
        /*0ef0*/ 	.word	0x00000012
        /*0ef4*/ 	.word	0x00028c00
        /*0ef8*/ 	.short	0x0101
        /*0efa*/ 	.byte	0x3f
	.zero		1


	//   ....[65]....
        /*0efc*/ 	.word	0x0001a360
        /*0f00*/ 	.word	0x00000012
        /*0f04*/ 	.word	0x00028c20
        /*0f08*/ 	.short	0x010a
        /*0f0a*/ 	.byte	0x3f
	.zero		1


	//   ....[66]....
        /*0f0c*/ 	.word	0x0001a440
        /*0f10*/ 	.word	0x00000000
        /*0f14*/ 	.word	0x00028c60
        /*0f18*/ 	.short	0x010a
        /*0f1a*/ 	.byte	0x3f
	.zero		1


	//   ....[67]....
        /*0f1c*/ 	.word	0x0001b0d0
        /*0f20*/ 	.word	0x00000002
        /*0f24*/ 	.word	0x00028c40
        /*0f28*/ 	.short	0x010a
        /*0f2a*/ 	.byte	0x3f
	.zero		1


	//   ....[68]....
        /*0f2c*/ 	.word	0x0001b330
        /*0f30*/ 	.word	0x00000002
        /*0f34*/ 	.word	0x00028c60
        /*0f38*/ 	.short	0x010a
        /*0f3a*/ 	.byte	0x3f
	.zero		1


	//   ....[69]....
        /*0f3c*/ 	.word	0x0001bef0
        /*0f40*/ 	.word	0x00000002
        /*0f44*/ 	.word	0x00028c40
        /*0f48*/ 	.short	0x010a
        /*0f4a*/ 	.byte	0x3f
	.zero		1


	//   ....[70]....
        /*0f4c*/ 	.word	0x0001c140
        /*0f50*/ 	.word	0x00000002
        /*0f54*/ 	.word	0x00028c60
        /*0f58*/ 	.short	0x010a
        /*0f5a*/ 	.byte	0x3f
	.zero		1


	//   ....[71]....
        /*0f5c*/ 	.word	0x0001cc80
        /*0f60*/ 	.word	0x00000003
        /*0f64*/ 	.word	0x00028c40
        /*0f68*/ 	.short	0x010a
        /*0f6a*/ 	.byte	0x3f
	.zero		1


	//   ....[72]....
        /*0f6c*/ 	.word	0x0001cee0
        /*0f70*/ 	.word	0x00000003
        /*0f74*/ 	.word	0x00028c60
        /*0f78*/ 	.short	0x010a
        /*0f7a*/ 	.byte	0x3f
	.zero		1


	//   ....[73]....
        /*0f7c*/ 	.word	0x0001ec60
        /*0f80*/ 	.word	0x00000000
        /*0f84*/ 	.word	0x00028c20
        /*0f88*/ 	.short	0x010a
        /*0f8a*/ 	.byte	0x3f
	.zero		1


	//   ....[74]....
        /*0f8c*/ 	.word	0x0001ee10
        /*0f90*/ 	.word	0x00000006
        /*0f94*/ 	.word	0x00000000
        /*0f98*/ 	.short	0x010a
        /*0f9a*/ 	.byte	0x3f
	.zero		1


	//   ....[75]....
        /*0f9c*/ 	.word	0x0001ee80
        /*0fa0*/ 	.word	0x00000007
        /*0fa4*/ 	.word	0x00000000
        /*0fa8*/ 	.short	0x010a
        /*0faa*/ 	.byte	0x3f
	.zero		1


	//   ....[76]....
        /*0fac*/ 	.word	0x0001eef0
        /*0fb0*/ 	.word	0x00000004
        /*0fb4*/ 	.word	0x00000000
        /*0fb8*/ 	.short	0x010a
        /*0fba*/ 	.byte	0x3f
	.zero		1


	//   ....[77]....
        /*0fbc*/ 	.word	0x0001ef20
        /*0fc0*/ 	.word	0x00000003
        /*0fc4*/ 	.word	0x00000000
        /*0fc8*/ 	.short	0x010a
        /*0fca*/ 	.byte	0x3f
	.zero		1


	//   ....[78]....
        /*0fcc*/ 	.word	0x0001ef80
        /*0fd0*/ 	.word	0x0000004b
        /*0fd4*/ 	.word	0x00028c90
        /*0fd8*/ 	.short	0x010a
        /*0fda*/ 	.byte	0x3f
	.zero		1


	//   ....[79]....
        /*0fdc*/ 	.word	0x0001efd0
        /*0fe0*/ 	.word	0x0000004b
        /*0fe4*/ 	.word	0x00028c90
        /*0fe8*/ 	.short	0x010a
        /*0fea*/ 	.byte	0x3f
	.zero		1


	//   ....[80]....
        /*0fec*/ 	.word	0x0001f020
        /*0ff0*/ 	.word	0x0000004b
        /*0ff4*/ 	.word	0x00028c90
        /*0ff8*/ 	.short	0x010a
        /*0ffa*/ 	.byte	0x3f
	.zero		1


	//   ....[81]....
        /*0ffc*/ 	.word	0x0001f070
        /*1000*/ 	.word	0x0000004b
        /*1004*/ 	.word	0x00028cb0
        /*1008*/ 	.short	0x010a
        /*100a*/ 	.byte	0x3f
	.zero		1


	//   ....[82]....
        /*100c*/ 	.word	0x0001f0c0
        /*1010*/ 	.word	0x00000005
        /*1014*/ 	.word	0x00028c50
        /*1018*/ 	.short	0x010a
        /*101a*/ 	.byte	0x3f
	.zero		1


	//   ....[83]....
        /*101c*/ 	.word	0x0001f110
        /*1020*/ 	.word	0x00000015
        /*1024*/ 	.word	0x00028c50
        /*1028*/ 	.short	0x010a
        /*102a*/ 	.byte	0x3f
	.zero		1


	//   ....[84]....
        /*102c*/ 	.word	0x0001f500
        /*1030*/ 	.word	0x00000002
        /*1034*/ 	.word	0x00028c00
        /*1038*/ 	.short	0x010a
        /*103a*/ 	.byte	0x3f
	.zero		1


	//   ....[85]....
        /*103c*/ 	.word	0x0001f900
        /*1040*/ 	.word	0x00000002
        /*1044*/ 	.word	0x00028c00
        /*1048*/ 	.short	0x010a
        /*104a*/ 	.byte	0x3f
	.zero		1


	//   ....[86]....
        /*104c*/ 	.word	0x0001f950
        /*1050*/ 	.word	0x00000015
        /*1054*/ 	.word	0x00028c30
        /*1058*/ 	.short	0x010a
        /*105a*/ 	.byte	0x3f
	.zero		1


	//   ....[87]....
        /*105c*/ 	.word	0x0001f9a0
        /*1060*/ 	.word	0x00000015
        /*1064*/ 	.word	0x00028c50
        /*1068*/ 	.short	0x010a
        /*106a*/ 	.byte	0x3f
	.zero		1


	//   ....[88]....
        /*106c*/ 	.word	0x0001f9f0
        /*1070*/ 	.word	0x000000d7
        /*1074*/ 	.word	0x00028c30
        /*1078*/ 	.short	0x010a
        /*107a*/ 	.byte	0x3f
	.zero		1


	//   ....[89]....
        /*107c*/ 	.word	0x0001fa40
        /*1080*/ 	.word	0x000000d7
        /*1084*/ 	.word	0x00028c50
        /*1088*/ 	.short	0x010a
        /*108a*/ 	.byte	0x3f
	.zero		1


	//   ....[90]....
        /*108c*/ 	.word	0x0001fa90
        /*1090*/ 	.word	0x00000015
        /*1094*/ 	.word	0x00028c30
        /*1098*/ 	.short	0x010a
        /*109a*/ 	.byte	0x3f
	.zero		1


	//   ....[91]....
        /*109c*/ 	.word	0x0001fae0
        /*10a0*/ 	.word	0x00000015
        /*10a4*/ 	.word	0x00028c50
        /*10a8*/ 	.short	0x010a
        /*10aa*/ 	.byte	0x3f
	.zero		1


	//   ....[92]....
        /*10ac*/ 	.word	0x0001fc80
        /*10b0*/ 	.word	0x00000012
        /*10b4*/ 	.word	0x00028c20
        /*10b8*/ 	.short	0x010a
        /*10ba*/ 	.byte	0x3f
	.zero		1


	//   ....[93]....
        /*10bc*/ 	.word	0x0001fcd0
        /*10c0*/ 	.word	0x00000005
        /*10c4*/ 	.word	0x00028ca0
        /*10c8*/ 	.short	0x010a
        /*10ca*/ 	.byte	0x3f
	.zero		1


	//   ....[94]....
        /*10cc*/ 	.word	0x0001fd20
        /*10d0*/ 	.word	0x00000005
        /*10d4*/ 	.word	0x00028cc0
        /*10d8*/ 	.short	0x010a
        /*10da*/ 	.byte	0x3f
	.zero		1


	//   ....[95]....
        /*10dc*/ 	.word	0x0001fd70
        /*10e0*/ 	.word	0x00000005
        /*10e4*/ 	.word	0x00028ca0
        /*10e8*/ 	.short	0x010a
        /*10ea*/ 	.byte	0x3f
	.zero		1


	//   ....[96]....
        /*10ec*/ 	.word	0x0001fdc0
        /*10f0*/ 	.word	0x00000005
        /*10f4*/ 	.word	0x00028cc0
        /*10f8*/ 	.short	0x010a
        /*10fa*/ 	.byte	0x3f
	.zero		1


	//   ....[97]....
        /*10fc*/ 	.word	0x0001ff60
        /*1100*/ 	.word	0x00000000
        /*1104*/ 	.word	0x00028c40
        /*1108*/ 	.short	0x010a
        /*110a*/ 	.byte	0x3f
	.zero		1


	//   ....[98]....
        /*110c*/ 	.word	0x000204e0
        /*1110*/ 	.word	0x00000012
        /*1114*/ 	.word	0x00028c20
        /*1118*/ 	.short	0x010a
        /*111a*/ 	.byte	0x3f
	.zero		1


	//   ....[99]....
        /*111c*/ 	.word	0x00020530
        /*1120*/ 	.word	0x00000000
        /*1124*/ 	.word	0x00028c60
        /*1128*/ 	.short	0x010a
        /*112a*/ 	.byte	0x3f
	.zero		1


	//   ....[100]....
        /*112c*/ 	.word	0x00020580
        /*1130*/ 	.word	0x00000002
        /*1134*/ 	.word	0x00028c40
        /*1138*/ 	.short	0x010a
        /*113a*/ 	.byte	0x3f
	.zero		1


	//   ....[101]....
        /*113c*/ 	.word	0x000205d0
        /*1140*/ 	.word	0x00000002
        /*1144*/ 	.word	0x00028c60
        /*1148*/ 	.short	0x010a
        /*114a*/ 	.byte	0x3f
	.zero		1


	//   ....[102]....
        /*114c*/ 	.word	0x00020620
        /*1150*/ 	.word	0x00000002
        /*1154*/ 	.word	0x00028c40
        /*1158*/ 	.short	0x010a
        /*115a*/ 	.byte	0x3f
	.zero		1


	//   ....[103]....
        /*115c*/ 	.word	0x00020670
        /*1160*/ 	.word	0x00000002
        /*1164*/ 	.word	0x00028c60
        /*1168*/ 	.short	0x010a
        /*116a*/ 	.byte	0x3f
	.zero		1


	//   ....[104]....
        /*116c*/ 	.word	0x000206c0
        /*1170*/ 	.word	0x00000003
        /*1174*/ 	.word	0x00028c40
        /*1178*/ 	.short	0x010a
        /*117a*/ 	.byte	0x3f
	.zero		1


	//   ....[105]....
        /*117c*/ 	.word	0x00020710
        /*1180*/ 	.word	0x00000003
        /*1184*/ 	.word	0x00028c60
        /*1188*/ 	.short	0x010a
        /*118a*/ 	.byte	0x3f
	.zero		1


	//   ....[106]....
        /*118c*/ 	.word	0x00021290
        /*1190*/ 	.word	0x00000000
        /*1194*/ 	.word	0x00028c20
        /*1198*/ 	.short	0x010a
        /*119a*/ 	.byte	0x3f
	.zero		1


	//   ....[107]....
        /*119c*/ 	.word	0x00021430
        /*11a0*/ 	.word	0x00000006
        /*11a4*/ 	.word	0x00000000
        /*11a8*/ 	.short	0x010a
        /*11aa*/ 	.byte	0x3f
	.zero		1


	//   ....[108]....
        /*11ac*/ 	.word	0x00021480
        /*11b0*/ 	.word	0x00000007
        /*11b4*/ 	.word	0x00000000
        /*11b8*/ 	.short	0x010a
        /*11ba*/ 	.byte	0x3f
	.zero		1


	//   ....[109]....
        /*11bc*/ 	.word	0x000214d0
        /*11c0*/ 	.word	0x00000004
        /*11c4*/ 	.word	0x00000000
        /*11c8*/ 	.short	0x010a
        /*11ca*/ 	.byte	0x3f
	.zero		1


	//----- nvinfo : EIATTR_NUM_MBARRIERS
	.align		4
.L_1039:
        /*11cc*/ 	.byte	0x03, 0x38
        /*11ce*/ 	.short	0x0016


	//----- nvinfo : EIATTR_EXIT_INSTR_OFFSETS
	.align		4
        /*11d0*/ 	.byte	0x04, 0x1c
        /*11d2*/ 	.short	(.L_1041 - .L_1040)


	//   ....[0]....
.L_1040:
        /*11d4*/ 	.word	0x0001ef70


	//----- nvinfo : EIATTR_MAX_THREADS
	.align		4
.L_1041:
        /*11d8*/ 	.byte	0x04, 0x05
        /*11da*/ 	.short	(.L_1043 - .L_1042)
.L_1042:
        /*11dc*/ 	.word	0x00000180
        /*11e0*/ 	.word	0x00000001
        /*11e4*/ 	.word	0x00000001


	//----- nvinfo : EIATTR_CRS_STACK_SIZE
	.align		4
.L_1043:
        /*11e8*/ 	.byte	0x04, 0x1e
        /*11ea*/ 	.short	(.L_1045 - .L_1044)
.L_1044:
        /*11ec*/ 	.word	0x00000000


	//----- nvinfo : EIATTR_CBANK_PARAM_SIZE
	.align		4
.L_1045:
        /*11f0*/ 	.byte	0x03, 0x19
        /*11f2*/ 	.short	0x0af0


	//----- nvinfo : EIATTR_PARAM_CBANK
	.align		4
        /*11f4*/ 	.byte	0x04, 0x0a
        /*11f6*/ 	.short	(.L_1047 - .L_1046)
	.align		4
.L_1046:
        /*11f8*/ 	.word	index@(.nv.constant0._ZN7cutlass13device_kernelIN5flash11enable_sm90INS1_16FlashAttnFwdSm90INS1_25CollectiveMainloopFwdSm90ILi2EN4cute5tupleIJNS5_1CILi1EEES8_S8_EEENS6_IJNS7_ILi64EEESA_SA_EEELi512ENS_6half_tEfNS_4arch4Sm90ELb1ELb0ELb1ELb1ELb0ELb1ELb0ELb0ELb0ELb1ELb1ELb0EEENS1_21CollectiveEpilogueFwdINS6_IJSA_NS7_ILi512EEESA_EEES9_SC_SE_Li256ELb1ELb1ELb1ELb0EEENS1_36VarlenDynamicPersistentTileSchedulerILi64ELi64ELi256ELi128ELb1ELb1ELb1ELb1ELb1ELb1EEEEEEEEEvNT_6ParamsE)
        /*11fc*/ 	.short	0x0210
        /*11fe*/ 	.short	0x0af0


	//----- nvinfo : EIATTR_SW_WAR
	.align		4
.L_1047:
        /*1200*/ 	.byte	0x04, 0x36
        /*1202*/ 	.short	(.L_1049 - .L_1048)
.L_1048:
        /*1204*/ 	.word	0x00000008
.L_1049:


//--------------------- .nv.info._ZN7cutlass13device_kernelIN5flash11enable_sm90INS1_16FlashAttnFwdSm90INS1_25CollectiveMainloopFwdSm90ILi2EN4cute5tupleIJNS5_1CILi1EEES8_S8_EEENS6_IJNS7_ILi64EEESA_SA_EEELi512ENS_6half_tEfNS_4arch4Sm90ELb1ELb0ELb1ELb1ELb0ELb0ELb1ELb0ELb0ELb1ELb1ELb0EEENS1_21CollectiveEpilogueFwdINS6_IJSA_NS7_ILi512EEESA_EEES9_SC_SE_Li256ELb1ELb1ELb1ELb0EEENS1_36VarlenDynamicPersistentTileSchedulerILi64ELi64ELi256ELi128ELb1ELb1ELb1ELb1ELb1ELb1EEEEEEEEEvNT_6ParamsE --------------------------
	.section	.nv.info._ZN7cutlass13device_kernelIN5flash11enable_sm90INS1_16FlashAttnFwdSm90INS1_25CollectiveMainloopFwdSm90ILi2EN4cute5tupleIJNS5_1CILi1EEES8_S8_EEENS6_IJNS7_ILi64EEESA_SA_EEELi512ENS_6half_tEfNS_4arch4Sm90ELb1ELb0ELb1ELb1ELb0ELb0ELb1ELb0ELb0ELb1ELb1ELb0EEENS1_21CollectiveEpilogueFwdINS6_IJSA_NS7_ILi512EEESA_EEES9_SC_SE_Li256ELb1ELb1ELb1ELb0EEENS1_36VarlenDynamicPersistentTileSchedulerILi64ELi64ELi256ELi128ELb1ELb1ELb1ELb1ELb1ELb1EEEEEEEEEvNT_6ParamsE,"",@"SHT_CUDA_INFO"
	.sectionflags	@""
	.align	4


	//----- nvinfo : EIATTR_CUDA_API_VERSION
	.align		4
        /*0000*/ 	.byte	0x04, 0x37
        /*0002*/ 	.short	(.L_1051 - .L_1050)
.L_1050:
        /*0004*/ 	.word	0x00000082


	//----- nvinfo : EIATTR_KPARAM_INFO
	.align		4
.L_1051:
        /*0008*/ 	.byte	0x04, 0x17
        /*000a*/ 	.short	(.L_1053 - .L_1052)
.L_1052:
        /*000c*/ 	.word	0x00000000
        /*0010*/ 	.short	0x0000
        /*0012*/ 	.short	0x0070
        /*0014*/ 	.byte	0x00, 0xf0, 0x01, 0x2e


	//----- nvinfo : EIATTR_SPARSE_MMA_MASK
	.align		4
.L_1053:
        /*0018*/ 	.byte	0x03, 0x50
        /*001a*/ 	.short	0x0000


	//----- nvinfo : EIATTR_MAXREG_COUNT
	.align		4
        /*001c*/ 	.byte	0x03, 0x1b
        /*001e*/ 	.short	0x00a8


	//----- nvinfo : EIATTR_NUM_BARRIERS
	.align		4
        /*0020*/ 	.byte	0x02, 0x4c
        /*0022*/ 	.byte	0x10
	.zero		1


	//----- nvinfo : EIATTR_EXTERNS
	.align		4
        /*0024*/ 	.byte	0x04, 0x0f
        /*0026*/ 	.short	(.L_1055 - .L_1054)


	//   ....[0]....
	.align		4
.L_1054:
        /*0028*/ 	.word	index@(__assertfail)


	//----- nvinfo : EIATTR_ANNOTATIONS
	.align		4
.L_1055:
        /*002c*/ 	.byte	0x04, 0x55
        /*002e*/ 	.short	(.L_1057 - .L_1056)


	//   ....[0]....
.L_1056:
        /* <DEDUP_REMOVED lines=88> */


	//----- nvinfo : EIATTR_MERCURY_ISA_VERSION
	.align		4
.L_1057:
        /*0598*/ 	.byte	0x03, 0x5f
        /*059a*/ 	.short	0x0101


	//----- nvinfo : EIATTR_UNUSED_LOAD_BYTE_OFFSET
	.align		4
        /*059c*/ 	.byte	0x04, 0x44
        /*059e*/ 	.short	(.L_1059 - .L_1058)


	//   ....[0]....
.L_1058:
        /*05a0*/ 	.word	0x00000a40
        /*05a4*/ 	.word	0x0000fff0


	//   ....[1]....
        /*05a8*/ 	.word	0x0000e460
        /*05ac*/ 	.word	0x0000fff0


	//----- nvinfo : EIATTR_INT_WARP_WIDE_INSTR_OFFSETS
	.align		4
.L_1059:
        /*05b0*/ 	.byte	0x04, 0x31
        /*05b2*/ 	.short	(.L_1061 - .L_1060)


	//   ....[0]....
.L_1060:
        /*05b4*/ 	.word	0x00000130


	//   ....[1]....
        /*05b8*/ 	.word	0x00000170


	//   ....[2]....
        /*05bc*/ 	.word	0x000001e0


	//   ....[3]....
        /*05c0*/ 	.word	0x000001f0


	//   ....[4]....
        /*05c4*/ 	.word	0x00014860


	//   ....[5]....
        /*05c8*/ 	.word	0x000148c0


	//   ....[6]....
        /*05cc*/ 	.word	0x0001a250


	//   ....[7]....
        /*05d0*/ 	.word	0x0001a2e0


	//----- nvinfo : EIATTR_COOP_GROUP_MASK_REGIDS
	.align		4
.L_1061:
        /*05d4*/ 	.byte	0x04, 0x29
        /*05d6*/ 	.short	(.L_1063 - .L_1062)


	//   ....[0]....
.L_1062:
        /*05d8*/ 	.word	0xffffffff


	//   ....[1]....
        /*05dc*/ 	.word	0xffffffff


	//   ....[2]....
        /*05e0*/ 	.word	0xffffffff


	//   ....[3]....
        /*05e4*/ 	.word	0xffffffff


	//   ....[4]....
        /*05e8*/ 	.word	0xffffffff


	//   ....[5]....
        /*05ec*/ 	.word	0xffffffff


	//   ....[6]....
        /*05f0*/ 	.word	0xffffffff


	//   ....[7]....
        /*05f4*/ 	.word	0xffffffff


	//   ....[8]....
        /*05f8*/ 	.word	0xffffffff


	//   ....[9]....
        /*05fc*/ 	.word	0xffffffff


	//   ....[10]....
        /*0600*/ 	.word	0xffffffff


	//   ....[11]....
        /*0604*/ 	.word	0xffffffff


	//   ....[12]....
        /*0608*/ 	.word	0xffffffff


	//   ....[13]....
        /*060c*/ 	.word	0xffffffff


	//   ....[14]....
        /*0610*/ 	.word	0xffffffff


	//   ....[15]....
        /*0614*/ 	.word	0xffffffff


	//   ....[16]....
        /*0618*/ 	.word	0xffffffff


	//   ....[17]....
        /*061c*/ 	.word	0xffffffff


	//   ....[18]....
        /*0620*/ 	.word	0xffffffff


	//   ....[19]....
        /*0624*/ 	.word	0xffffffff


	//   ....[20]....
        /*0628*/ 	.word	0xffffffff


	//   ....[21]....
        /*062c*/ 	.word	0xffffffff


	//   ....[22]....
        /*0630*/ 	.word	0xffffffff


	//   ....[23]....
        /*0634*/ 	.word	0xffffffff


	//   ....[24]....
        /*0638*/ 	.word	0xffffffff


	//   ....[25]....
        /*063c*/ 	.word	0xffffffff


	//   ....[26]....
        /*0640*/ 	.word	0xffffffff


	//   ....[27]....
        /*0644*/ 	.word	0xffffffff


	//   ....[28]....
        /*0648*/ 	.word	0xffffffff


	//   ....[29]....
        /*064c*/ 	.word	0xffffffff


	//   ....[30]....
        /*0650*/ 	.word	0xffffffff


	//   ....[31]....
        /*0654*/ 	.word	0xffffffff


	//   ....[32]....
        /*0658*/ 	.word	0xffffffff


	//   ....[33]....
        /*065c*/ 	.word	0xffffffff


	//   ....[34]....
        /*0660*/ 	.word	0xffffffff


	//   ....[35]....
        /*0664*/ 	.word	0xffffffff


	//   ....[36]....
        /*0668*/ 	.word	0xffffffff


	//   ....[37]....
        /*066c*/ 	.word	0xffffffff


	//   ....[38]....
        /*0670*/ 	.word	0xffffffff


	//   ....[39]....
        /*0674*/ 	.word	0xffffffff


	//   ....[40]....
        /*0678*/ 	.word	0xffffffff


	//   ....[41]....
        /*067c*/ 	.word	0xffffffff


	//   ....[42]....
        /*0680*/ 	.word	0xffffffff


	//   ....[43]....
        /*0684*/ 	.word	0xffffffff


	//   ....[44]....
        /*0688*/ 	.word	0xffffffff


	//   ....[45]....
        /*068c*/ 	.word	0xffffffff


	//   ....[46]....
        /*0690*/ 	.word	0xffffffff


	//   ....[47]....
        /*0694*/ 	.word	0xffffffff


	//   ....[48]....
        /*0698*/ 	.word	0xffffffff


	//   ....[49]....
        /*069c*/ 	.word	0xffffffff


	//   ....[50]....
        /*06a0*/ 	.word	0xffffffff


	//   ....[51]....
        /*06a4*/ 	.word	0xffffffff


	//   ....[52]....
        /*06a8*/ 	.word	0xffffffff


	//   ....[53]....
        /*06ac*/ 	.word	0xffffffff


	//   ....[54]....
        /*06b0*/ 	.word	0xffffffff


	//   ....[55]....
        /*06b4*/ 	.word	0xffffffff


	//   ....[56]....
        /*06b8*/ 	.word	0xffffffff


	//   ....[57]....
        /*06bc*/ 	.word	0xffffffff


	//   ....[58]....
        /*06c0*/ 	.word	0xffffffff


	//   ....[59]....
        /*06c4*/ 	.word	0xffffffff


	//   ....[60]....
        /*06c8*/ 	.word	0xffffffff


	//   ....[61]....
        /*06cc*/ 	.word	0xffffffff


	//   ....[62]....
        /*06d0*/ 	.word	0xffffffff


	//   ....[63]....
        /*06d4*/ 	.word	0xffffffff


	//   ....[64]....
        /*06d8*/ 	.word	0xffffffff


	//   ....[65]....
        /*06dc*/ 	.word	0xffffffff


	//   ....[66]....
        /*06e0*/ 	.word	0xffffffff


	//   ....[67]....
        /*06e4*/ 	.word	0xffffffff


	//   ....[68]....
        /*06e8*/ 	.word	0xffffffff


	//   ....[69]....
        /*06ec*/ 	.word	0xffffffff


	//   ....[70]....
        /*06f0*/ 	.word	0xffffffff


	//   ....[71]....
        /*06f4*/ 	.word	0xffffffff


	//   ....[72]....
        /*06f8*/ 	.word	0xffffffff


	//   ....[73]....
        /*06fc*/ 	.word	0xffffffff


	//   ....[74]....
        /*0700*/ 	.word	0xffffffff


	//   ....[75]....
        /*0704*/ 	.word	0xffffffff


	//   ....[76]....
        /*0708*/ 	.word	0xffffffff


	//   ....[77]....
        /*070c*/ 	.word	0xffffffff


	//   ....[78]....
        /*0710*/ 	.word	0xffffffff


	//   ....[79]....
        /*0714*/ 	.word	0xffffffff


	//   ....[80]....
        /*0718*/ 	.word	0xffffffff


	//   ....[81]....
        /*071c*/ 	.word	0xffffffff


	//   ....[82]....
        /*0720*/ 	.word	0xffffffff


	//   ....[83]....
        /*0724*/ 	.word	0xffffffff


	//   ....[84]....
        /*0728*/ 	.word	0xffffffff


	//   ....[85]....
        /*072c*/ 	.word	0xffffffff


	//   ....[86]....
        /*0730*/ 	.word	0xffffffff


	//   ....[87]....
        /*0734*/ 	.word	0xffffffff


	//   ....[88]....
        /*0738*/ 	.word	0xffffffff


	//   ....[89]....
        /*073c*/ 	.word	0xffffffff


	//   ....[90]....
        /*0740*/ 	.word	0xffffffff


	//   ....[91]....
        /*0744*/ 	.word	0xffffffff


	//   ....[92]....
        /*0748*/ 	.word	0xffffffff


	//   ....[93]....
        /*074c*/ 	.word	0xffffffff


	//   ....[94]....
        /*0750*/ 	.word	0xffffffff


	//   ....[95]....
        /*0754*/ 	.word	0xffffffff


	//   ....[96]....
        /*0758*/ 	.word	0xffffffff


	//   ....[97]....
        /*075c*/ 	.word	0xffffffff


	//   ....[98]....
        /*0760*/ 	.word	0xffffffff


	//   ....[99]....
        /*0764*/ 	.word	0xffffffff


	//   ....[100]....
        /*0768*/ 	.word	0xffffffff


	//   ....[101]....
        /*076c*/ 	.word	0xffffffff


	//   ....[102]....
        /*0770*/ 	.word	0xffffffff


	//   ....[103]....
        /*0774*/ 	.word	0xffffffff


	//   ....[104]....
        /*0778*/ 	.word	0xffffffff


	//   ....[105]....
        /*077c*/ 	.word	0x0500000f


	//   ....[106]....
        /*0780*/ 	.word	0x0500000f


	//   ....[107]....
        /*0784*/ 	.word	0x0500000f


	//   ....[108]....
        /*0788*/ 	.word	0x0500000f


	//   ....[109]....
        /*078c*/ 	.word	0x0500000f


	//   ....[110]....
        /*0790*/ 	.word	0x0500000f


	//   ....[111]....
        /*0794*/ 	.word	0x0500000f


	//   ....[112]....
        /*0798*/ 	.word	0x0500000f


	//   ....[113]....
        /*079c*/ 	.word	0x0500000f


	//   ....[114]....
        /*07a0*/ 	.word	0x0500000f


	//   ....[115]....
        /*07a4*/ 	.word	0x0500000f


	//   ....[116]....
        /*07a8*/ 	.word	0x0500000f


	//   ....[117]....
        /*07ac*/ 	.word	0x0500000f


	//   ....[118]....
        /*07b0*/ 	.word	0x0500000f


	//   ....[119]....
        /*07b4*/ 	.word	0x0500000f


	//   ....[120]....
        /*07b8*/ 	.word	0x0500000f


	//   ....[121]....
        /*07bc*/ 	.word	0x0500000f


	//   ....[122]....
        /*07c0*/ 	.word	0x0500000f


	//   ....[123]....
        /*07c4*/ 	.word	0x0500000f


	//   ....[124]....
        /*07c8*/ 	.word	0x0500000f


	//   ....[125]....
        /*07cc*/ 	.word	0x0500000f


	//   ....[126]....
        /*07d0*/ 	.word	0x0500000f


	//   ....[127]....
        /*07d4*/ 	.word	0x0500000f


	//   ....[128]....
        /*07d8*/ 	.word	0x0500000f


	//   ....[129]....
        /*07dc*/ 	.word	0x0500000f


	//   ....[130]....
        /*07e0*/ 	.word	0x0500000f


	//   ....[131]....
        /*07e4*/ 	.word	0x0500000f


	//   ....[132]....
        /*07e8*/ 	.word	0x0500000f


	//   ....[133]....
        /*07ec*/ 	.word	0x0500000f


	//   ....[134]....
        /*07f0*/ 	.word	0x0500000f


	//   ....[135]....
        /*07f4*/ 	.word	0x0500000f


	//   ....[136]....
        /*07f8*/ 	.word	0x0500000f


	//   ....[137]....
        /*07fc*/ 	.word	0x0500000f


	//   ....[138]....
        /*0800*/ 	.word	0x0500000f


	//   ....[139]....
        /*0804*/ 	.word	0x0500000f


	//   ....[140]....
        /*0808*/ 	.word	0x0500000f


	//----- nvinfo : EIATTR_COOP_GROUP_INSTR_OFFSETS
	.align		4
.L_1063:
        /*080c*/ 	.byte	0x04, 0x28
        /*080e*/ 	.short	(.L_1065 - .L_1064)


	//   ....[0]....
.L_1064:
        /*0810*/ 	.word	0x00000070


	//   ....[1]....
        /*0814*/ 	.word	0x00000140


	//   ....[2]....
        /*0818*/ 	.word	0x00000190


	//   ....[3]....
        /*081c*/ 	.word	0x000003a0


	//   ....[4]....
        /*0820*/ 	.word	0x00000500


	//   ....[5]....
        /*0824*/ 	.word	0x00000620


	//   ....[6]....
        /*0828*/ 	.word	0x00000780


	//   ....[7]....
        /*082c*/ 	.word	0x00001f80


	//   ....[8]....
        /*0830*/ 	.word	0x00003f60


	//   ....[9]....
        /*0834*/ 	.word	0x00004f60


	//   ....[10]....
        /*0838*/ 	.word	0x00005b60


	//   ....[11]....
        /*083c*/ 	.word	0x00005ba0


	//   ....[12]....
        /*0840*/ 	.word	0x000062b0


	//   ....[13]....
        /*0844*/ 	.word	0x00006330


	//   ....[14]....
        /*0848*/ 	.word	0x000067c0


	//   ....[15]....
        /*084c*/ 	.word	0x00006840


	//   ....[16]....
        /*0850*/ 	.word	0x00007170


	//   ....[17]....
        /*0854*/ 	.word	0x00007e00


	//   ....[18]....
        /*0858*/ 	.word	0x00008a10


	//   ....[19]....
        /*085c*/ 	.word	0x00009010


	//   ....[20]....
        /*0860*/ 	.word	0x00009080


	//   ....[21]....
        /*0864*/ 	.word	0x00009230


	//   ....[22]....
        /*0868*/ 	.word	0x000095a0


	//   ....[23]....
        /*086c*/ 	.word	0x00009620


	//   ....[24]....
        /*0870*/ 	.word	0x0000a7b0


	//   ....[25]....
        /*0874*/ 	.word	0x0000b450


	//   ....[26]....
        /*0878*/ 	.word	0x0000c400


	//   ....[27]....
        /*087c*/ 	.word	0x0000c4a0


	//   ....[28]....
        /*0880*/ 	.word	0x0000c760


	//   ....[29]....
        /*0884*/ 	.word	0x0000c920


	//   ....[30]....
        /*0888*/ 	.word	0x0000d920


	//   ....[31]....
        /*088c*/ 	.word	0x0000d960


	//   ....[32]....
        /*0890*/ 	.word	0x0000d9d0


	//   ....[33]....
        /*0894*/ 	.word	0x0000d9f0


	//   ....[34]....
        /*0898*/ 	.word	0x0000da20


	//   ....[35]....
        /*089c*/ 	.word	0x0000f1a0


	//   ....[36]....
        /*08a0*/ 	.word	0x0000f510


	//   ....[37]....
        /*08a4*/ 	.word	0x0000f520


	//   ....[38]....
        /*08a8*/ 	.word	0x0000f530


	//   ....[39]....
        /*08ac*/ 	.word	0x0000f560


	//   ....[40]....
        /*08b0*/ 	.word	0x000101b0


	//   ....[41]....
        /*08b4*/ 	.word	0x000101f0


	//   ....[42]....
        /*08b8*/ 	.word	0x000104a0


	//   ....[43]....
        /*08bc*/ 	.word	0x000104c0


	//   ....[44]....
        /*08c0*/ 	.word	0x00010ba0


	//   ....[45]....
        /*08c4*/ 	.word	0x00010bd0


	//   ....[46]....
        /*08c8*/ 	.word	0x00011490


	//   ....[47]....
        /*08cc*/ 	.word	0x000114b0


	//   ....[48]....
        /*08d0*/ 	.word	0x00012790


	//   ....[49]....
        /*08d4*/ 	.word	0x000127d0


	//   ....[50]....
        /*08d8*/ 	.word	0x00012a10


	//   ....[51]....
        /*08dc*/ 	.word	0x00012a30


	//   ....[52]....
        /*08e0*/ 	.word	0x00012cf0


	//   ....[53]....
        /*08e4*/ 	.word	0x00012f00


	//   ....[54]....
        /*08e8*/ 	.word	0x00012f30


	//   ....[55]....
        /*08ec*/ 	.word	0x00012f60


	//   ....[56]....
        /*08f0*/ 	.word	0x00012f90


	//   ....[57]....
        /*08f4*/ 	.word	0x00012fc0


	//   ....[58]....
        /*08f8*/ 	.word	0x00012ff0


	//   ....[59]....
        /*08fc*/ 	.word	0x00013190


	//   ....[60]....
        /*0900*/ 	.word	0x000131c0


	//   ....[61]....
        /*0904*/ 	.word	0x000131f0


	//   ....[62]....
        /*0908*/ 	.word	0x00013220


	//   ....[63]....
        /*090c*/ 	.word	0x00013250


	//   ....[64]....
        /*0910*/ 	.word	0x00013280


	//   ....[65]....
        /*0914*/ 	.word	0x00013320


	//   ....[66]....
        /*0918*/ 	.word	0x00013350


	//   ....[67]....
        /*091c*/ 	.word	0x00013360


	//   ....[68]....
        /*0920*/ 	.word	0x00013390


	//   ....[69]....
        /*0924*/ 	.word	0x00014e40


	//   ....[70]....
        /*0928*/ 	.word	0x000158d0


	//   ....[71]....
        /*092c*/ 	.word	0x00015900


	//   ....[72]....
        /*0930*/ 	.word	0x00015920


	//   ....[73]....
        /*0934*/ 	.word	0x000159d0


	//   ....[74]....
        /*0938*/ 	.word	0x00015a60


	//   ....[75]....
        /*093c*/ 	.word	0x00015a80


	//   ....[76]....
        /*0940*/ 	.word	0x00015b10


	//   ....[77]....
        /*0944*/ 	.word	0x00015b20


	//   ....[78]....
        /*0948*/ 	.word	0x000164b0


	//   ....[79]....
        /*094c*/ 	.word	0x00016540


	//   ....[80]....
        /*0950*/ 	.word	0x00016590


	//   ....[81]....
        /*0954*/ 	.word	0x000166c0


	//   ....[82]....
        /*0958*/ 	.word	0x00016830


	//   ....[83]....
        /*095c*/ 	.word	0x00016840


	//   ....[84]....
        /*0960*/ 	.word	0x000169a0


	//   ....[85]....
        /*0964*/ 	.word	0x000169b0


	//   ....[86]....
        /*0968*/ 	.word	0x0001a560


	//   ....[87]....
        /*096c*/ 	.word	0x0001a590


	//   ....[88]....
        /*0970*/ 	.word	0x0001a5f0


	//   ....[89]....
        /*0974*/ 	.word	0x0001a620


	//   ....[90]....
        /*0978*/ 	.word	0x0001a650


	//   ....[91]....
        /*097c*/ 	.word	0x0001a680


	//   ....[92]....
        /*0980*/ 	.word	0x0001a6b0


	//   ....[93]....
        /*0984*/ 	.word	0x0001a6e0


	//   ....[94]....
        /*0988*/ 	.word	0x0001a8a0


	//   ....[95]....
        /*098c*/ 	.word	0x0001a8d0


	//   ....[96]....
        /*0990*/ 	.word	0x0001a900


	//   ....[97]....
        /*0994*/ 	.word	0x0001a930


	//   ....[98]....
        /*0998*/ 	.word	0x0001a960


	//   ....[99]....
        /*099c*/ 	.word	0x0001a990


	//   ....[100]....
        /*09a0*/ 	.word	0x0001aa60


	//   ....[101]....
        /*09a4*/ 	.word	0x0001aa80


	//   ....[102]....
        /*09a8*/ 	.word	0x0001aa90


	//   ....[103]....
        /*09ac*/ 	.word	0x0001ab10


	//   ....[104]....
        /*09b0*/ 	.word	0x0001b650


	//   ....[105]....
        /*09b4*/ 	.word	0x0001bc10


	//   ....[106]....
        /*09b8*/ 	.word	0x0001bd90


	//   ....[107]....
        /*09bc*/ 	.word	0x0001bdf0


	//   ....[108]....
        /*09c0*/ 	.word	0x0001be80


	//   ....[109]....
        /*09c4*/ 	.word	0x0001bed0


	//   ....[110]....
        /*09c8*/ 	.word	0x0001c030


	//   ....[111]....
        /*09cc*/ 	.word	0x0001c0d0


	//   ....[112]....
        /*09d0*/ 	.word	0x0001c180


	//   ....[113]....
        /*09d4*/ 	.word	0x0001c260


	//   ....[114]....
        /*09d8*/ 	.word	0x0001c420


	//   ....[115]....
        /*09dc*/ 	.word	0x0001c500


	//   ....[116]....
        /*09e0*/ 	.word	0x0001c790


	//   ....[117]....
        /*09e4*/ 	.word	0x0001c890


	//   ....[118]....
        /*09e8*/ 	.word	0x0001ca60


	//   ....[119]....
        /*09ec*/ 	.word	0x0001cb20


	//   ....[120]....
        /*09f0*/ 	.word	0x0001cd40


	//   ....[121]....
        /*09f4*/ 	.word	0x0001cd90


	//   ....[122]....
        /*09f8*/ 	.word	0x0001d0c0


	//   ....[123]....
        /*09fc*/ 	.word	0x0001d160


	//   ....[124]....
        /*0a00*/ 	.word	0x0001d2f0


	//   ....[125]....
        /*0a04*/ 	.word	0x0001d370


	//   ....[126]....
        /*0a08*/ 	.word	0x0001d3f0


	//   ....[127]....
        /*0a0c*/ 	.word	0x0001d470


	//   ....[128]....
        /*0a10*/ 	.word	0x0001d4f0


	//   ....[129]....
        /*0a14*/ 	.word	0x0001d580


	//   ....[130]....
        /*0a18*/ 	.word	0x0001d620


	//   ....[131]....
        /*0a1c*/ 	.word	0x0001d6d0


	//   ....[132]....
        /*0a20*/ 	.word	0x0001d750


	//   ....[133]....
        /*0a24*/ 	.word	0x0001d7d0


	//   ....[134]....
        /*0a28*/ 	.word	0x0001d850


	//   ....[135]....
        /*0a2c*/ 	.word	0x0001d8e0


	//   ....[136]....
        /*0a30*/ 	.word	0x0001d960


	//   ....[137]....
        /*0a34*/ 	.word	0x0001da10


	//   ....[138]....
        /*0a38*/ 	.word	0x0001da60


	//   ....[139]....
        /*0a3c*/ 	.word	0x0001db20


	//   ....[140]....
        /*0a40*/ 	.word	0x0001dc50


	//----- nvinfo : EIATTR_REG_RECONFIG
	.align		4
.L_1065:
        /*0a44*/ 	.byte	0x01, 0x54
	.zero		2


	//----- nvinfo : EIATTR_SYSCALL_OFFSETS
	.align		4
        /*0a48*/ 	.byte	0x04, 0x46
        /*0a4a*/ 	.short	(.L_1067 - .L_1066)


	//   ....[0]....
.L_1066:
        /*0a4c*/ 	.word	0x00004110


	//   ....[1]....
        /*0a50*/ 	.word	0x00014a60


	//   ....[2]....
        /*0a54*/ 	.word	0x00014bb0


	//   ....[3]....
        /*0a58*/ 	.word	0x00014cb0


	//   ....[4]....
        /*0a5c*/ 	.word	0x000154f0


	//   ....[5]....
        /*0a60*/ 	.word	0x00015e30


	//----- nvinfo : EIATTR_MBARRIER_INSTR_OFFSETS
	.align		4
.L_1067:
        /*0a64*/ 	.byte	0x04, 0x39
        /*0a66*/ 	.short	(.L_1069 - .L_1068)


	//   ....[0]....
.L_1068:
        /*0a68*/ 	.word	0x00000280
        /*0a6c*/ 	.word	0x000000ff
        /*0a70*/ 	.word	0x00038800
        /*0a74*/ 	.short	0x0100
        /*0a76*/ 	.byte	0x08
	.zero		1


	//   ....[1]....
        /*0a78*/ 	.word	0x00000290
        /*0a7c*/ 	.word	0x000000ff
        /*0a80*/ 	.word	0x00038810
        /*0a84*/ 	.short	0x0100
        /*0a86*/ 	.byte	0x08
	.zero		1


	//   ....[2]....
        /*0a88*/ 	.word	0x000002a0
        /*0a8c*/ 	.word	0x000000ff
        /*0a90*/ 	.word	0x00038820
        /*0a94*/ 	.short	0x0100
        /*0a96*/ 	.byte	0x08
	.zero		1


	//   ....[3]....
        /*0a98*/ 	.word	0x00000350
        /*0a9c*/ 	.word	0x000000ff
        /*0aa0*/ 	.word	0x00038830
        /*0aa4*/ 	.short	0x0100
        /*0aa6*/ 	.byte	0x06
	.zero		1


	//   ....[4]....
        /*0aa8*/ 	.word	0x00000360
        /*0aac*/ 	.word	0x000000ff
        /*0ab0*/ 	.word	0x00038840
        /*0ab4*/ 	.short	0x0100
        /*0ab6*/ 	.byte	0x06
	.zero		1


	//   ....[5]....
        /*0ab8*/ 	.word	0x00000370
        /*0abc*/ 	.word	0x000000ff
        /*0ac0*/ 	.word	0x00038838
        /*0ac4*/ 	.short	0x0100
        /*0ac6*/ 	.byte	0x06
	.zero		1


	//   ....[6]....
        /*0ac8*/ 	.word	0x00000380
        /*0acc*/ 	.word	0x000000ff
        /*0ad0*/ 	.word	0x00038848
        /*0ad4*/ 	.short	0x0100
        /*0ad6*/ 	.byte	0x06
	.zero		1


	//   ....[7]....
        /*0ad8*/ 	.word	0x000004b0
        /*0adc*/ 	.word	0x000000ff
        /*0ae0*/ 	.word	0x00038850
        /*0ae4*/ 	.short	0x0100
        /*0ae6*/ 	.byte	0x08
	.zero		1


	//   ....[8]....
        /*0ae8*/ 	.word	0x000004c0
        /*0aec*/ 	.word	0x000000ff
        /*0af0*/ 	.word	0x00038860
        /*0af4*/ 	.short	0x0100
        /*0af6*/ 	.byte	0x08
	.zero		1


	//   ....[9]....
        /*0af8*/ 	.word	0x000004d0
        /*0afc*/ 	.word	0x000000ff
        /*0b00*/ 	.word	0x00038858
        /*0b04*/ 	.short	0x0100
        /*0b06*/ 	.byte	0x08
	.zero		1


	//   ....[10]....
        /*0b08*/ 	.word	0x000004e0
        /*0b0c*/ 	.word	0x000000ff
        /*0b10*/ 	.word	0x00038868
        /*0b14*/ 	.short	0x0100
        /*0b16*/ 	.byte	0x08
	.zero		1


	//   ....[11]....
        /*0b18*/ 	.word	0x000005d0
        /*0b1c*/ 	.word	0x000000ff
        /*0b20*/ 	.word	0x00038870
        /*0b24*/ 	.short	0x0100
        /*0b26*/ 	.byte	0x06
	.zero		1


	//   ....[12]....
        /*0b28*/ 	.word	0x000005e0
        /*0b2c*/ 	.word	0x000000ff
        /*0b30*/ 	.word	0x00038880
        /*0b34*/ 	.short	0x0100
        /*0b36*/ 	.byte	0x06
	.zero		1


	//   ....[13]....
        /*0b38*/ 	.word	0x000005f0
        /*0b3c*/ 	.word	0x000000ff
        /*0b40*/ 	.word	0x00038878
        /*0b44*/ 	.short	0x0100
        /*0b46*/ 	.byte	0x06
	.zero		1


	//   ....[14]....
        /*0b48*/ 	.word	0x00000600
        /*0b4c*/ 	.word	0x000000ff
        /*0b50*/ 	.word	0x00038888
        /*0b54*/ 	.short	0x0100
        /*0b56*/ 	.byte	0x06
	.zero		1


	//   ....[15]....
        /*0b58*/ 	.word	0x00000730
        /*0b5c*/ 	.word	0x000000ff
        /*0b60*/ 	.word	0x00038890
        /*0b64*/ 	.short	0x0100
        /*0b66*/ 	.byte	0x08
	.zero		1


	//   ....[16]....
        /*0b68*/ 	.word	0x00000740
        /*0b6c*/ 	.word	0x000000ff
        /*0b70*/ 	.word	0x000388a0
        /*0b74*/ 	.short	0x0100
        /*0b76*/ 	.byte	0x08
	.zero		1


	//   ....[17]....
        /*0b78*/ 	.word	0x00000750
        /*0b7c*/ 	.word	0x000000ff
        /*0b80*/ 	.word	0x00038898
        /*0b84*/ 	.short	0x0100
        /*0b86*/ 	.byte	0x08
	.zero		1


	//   ....[18]....
        /*0b88*/ 	.word	0x00000760
        /*0b8c*/ 	.word	0x000000ff
        /*0b90*/ 	.word	0x000388a8
        /*0b94*/ 	.short	0x0100
        /*0b96*/ 	.byte	0x08
	.zero		1


	//   ....[19]....
        /*0b98*/ 	.word	0x00000890
        /*0b9c*/ 	.word	0x000000ff
        /*0ba0*/ 	.word	0x000388b0
        /*0ba4*/ 	.short	0x0100
        /*0ba6*/ 	.byte	0x08
	.zero		1


	//   ....[20]....
        /*0ba8*/ 	.word	0x000008a0
        /*0bac*/ 	.word	0x000000ff
        /*0bb0*/ 	.word	0x000388c0
        /*0bb4*/ 	.short	0x0100
        /*0bb6*/ 	.byte	0x08
	.zero		1


	//   ....[21]....
        /*0bb8*/ 	.word	0x000008b0
        /*0bbc*/ 	.word	0x000000ff
        /*0bc0*/ 	.word	0x000388b8
        /*0bc4*/ 	.short	0x0100
        /*0bc6*/ 	.byte	0x08
	.zero		1


	//   ....[22]....
        /*0bc8*/ 	.word	0x000008c0
        /*0bcc*/ 	.word	0x000000ff
        /*0bd0*/ 	.word	0x000388c8
        /*0bd4*/ 	.short	0x0100
        /*0bd6*/ 	.byte	0x08
	.zero		1


	//   ....[23]....
        /*0bd8*/ 	.word	0x00002350
        /*0bdc*/ 	.word	0x00000004
        /*0be0*/ 	.word	0x00000000
        /*0be4*/ 	.short	0x0101
        /*0be6*/ 	.byte	0x3f
	.zero		1


	//   ....[24]....
        /*0be8*/ 	.word	0x00002e40
        /*0bec*/ 	.word	0x00000004
        /*0bf0*/ 	.word	0x00000000
        /*0bf4*/ 	.short	0x0101
        /*0bf6*/ 	.byte	0x3f
	.zero		1


	//   ....[25]....
        /*0bf8*/ 	.word	0x000041c0
        /*0bfc*/ 	.word	0x00000010
        /*0c00*/ 	.word	0x00038800
        /*0c04*/ 	.short	0x010a
        /*0c06*/ 	.byte	0x3f
	.zero		1


	//   ....[26]....
        /*0c08*/ 	.word	0x00004230
        /*0c0c*/ 	.word	0x00000009
        /*0c10*/ 	.word	0x00038830
        /*0c14*/ 	.short	0x010a
        /*0c16*/ 	.byte	0x3f
	.zero		1


	//   ....[27]....
        /*0c18*/ 	.word	0x000042a0
        /*0c1c*/ 	.word	0x00000009
        /*0c20*/ 	.word	0x00038830
        /*0c24*/ 	.short	0x010a
        /*0c26*/ 	.byte	0x3f
	.zero		1


	//   ....[28]....
        /*0c28*/ 	.word	0x00004520
        /*0c2c*/ 	.word	0x00000010
        /*0c30*/ 	.word	0x00038810
        /*0c34*/ 	.short	0x010a
        /*0c36*/ 	.byte	0x3f
	.zero		1


	//   ....[29]....
        /*0c38*/ 	.word	0x00004560
        /*0c3c*/ 	.word	0x00000009
        /*0c40*/ 	.word	0x00038850
        /*0c44*/ 	.short	0x010a
        /*0c46*/ 	.byte	0x3f
	.zero		1


	//   ....[30]....
        /*0c48*/ 	.word	0x00004630
        /*0c4c*/ 	.word	0x00000009
        /*0c50*/ 	.word	0x00038850
        /*0c54*/ 	.short	0x010a
        /*0c56*/ 	.byte	0x3f
	.zero		1


	//   ....[31]....
        /*0c58*/ 	.word	0x00006a90
        /*0c5c*/ 	.word	0x00000006
        /*0c60*/ 	.word	0x00000000
        /*0c64*/ 	.short	0x0101
        /*0c66*/ 	.byte	0x3f
	.zero		1


	//   ....[32]....
        /*0c68*/ 	.word	0x00007190
        /*0c6c*/ 	.word	0x00000009
        /*0c70*/ 	.word	0x00000000
        /*0c74*/ 	.short	0x0101
        /*0c76*/ 	.byte	0x3f
	.zero		1


	//   ....[33]....
        /*0c78*/ 	.word	0x000072b0
        /*0c7c*/ 	.word	0x00000009
        /*0c80*/ 	.word	0x00038830
        /*0c84*/ 	.short	0x010a
        /*0c86*/ 	.byte	0x3f
	.zero		1


	//   ....[34]....
        /*0c88*/ 	.word	0x00007300
        /*0c8c*/ 	.word	0x00000009
        /*0c90*/ 	.word	0x00038830
        /*0c94*/ 	.short	0x010a
        /*0c96*/ 	.byte	0x3f
	.zero		1


	//   ....[35]....
        /*0c98*/ 	.word	0x00007480
        /*0c9c*/ 	.word	0x00000009
        /*0ca0*/ 	.word	0x00038850
        /*0ca4*/ 	.short	0x010a
        /*0ca6*/ 	.byte	0x3f
	.zero		1


	//   ....[36]....
        /*0ca8*/ 	.word	0x000074c0
        /*0cac*/ 	.word	0x00000009
        /*0cb0*/ 	.word	0x00038850
        /*0cb4*/ 	.short	0x010a
        /*0cb6*/ 	.byte	0x3f
	.zero		1


	//   ....[37]....
        /*0cb8*/ 	.word	0x00009800
        /*0cbc*/ 	.word	0x0000000b
        /*0cc0*/ 	.word	0x00000000
        /*0cc4*/ 	.short	0x0101
        /*0cc6*/ 	.byte	0x3f
	.zero		1


	//   ....[38]....
        /*0cc8*/ 	.word	0x0000a7d0
        /*0ccc*/ 	.word	0x00000009
        /*0cd0*/ 	.word	0x00000000
        /*0cd4*/ 	.short	0x0101
        /*0cd6*/ 	.byte	0x3f
	.zero		1


	//   ....[39]....
        /*0cd8*/ 	.word	0x0000a920
        /*0cdc*/ 	.word	0x00000009
        /*0ce0*/ 	.word	0x00038830
        /*0ce4*/ 	.short	0x010a
        /*0ce6*/ 	.byte	0x3f
	.zero		1


	//   ....[40]....
        /*0ce8*/ 	.word	0x0000a970
        /*0cec*/ 	.word	0x00000009
        /*0cf0*/ 	.word	0x00038830
        /*0cf4*/ 	.short	0x010a
        /*0cf6*/ 	.byte	0x3f
	.zero		1


	//   ....[41]....
        /*0cf8*/ 	.word	0x0000aaf0
        /*0cfc*/ 	.word	0x00000009
        /*0d00*/ 	.word	0x00038850
        /*0d04*/ 	.short	0x010a
        /*0d06*/ 	.byte	0x3f
	.zero		1


	//   ....[42]....
        /*0d08*/ 	.word	0x0000ab30
        /*0d0c*/ 	.word	0x00000009
        /*0d10*/ 	.word	0x00038850
        /*0d14*/ 	.short	0x010a
        /*0d16*/ 	.byte	0x3f
	.zero		1


	//   ....[43]....
        /*0d18*/ 	.word	0x0000cd10
        /*0d1c*/ 	.word	0x00000099
        /*0d20*/ 	.word	0x00000000
        /*0d24*/ 	.short	0x0101
        /*0d26*/ 	.byte	0x3f
	.zero		1


	//   ....[44]....
        /*0d28*/ 	.word	0x0000d940
        /*0d2c*/ 	.word	0x00000009
        /*0d30*/ 	.word	0x00000000
        /*0d34*/ 	.short	0x0101
        /*0d36*/ 	.byte	0x3f
	.zero		1


	//   ....[45]....
        /*0d38*/ 	.word	0x000101e0
        /*0d3c*/ 	.word	0x00000008
        /*0d40*/ 	.word	0x00000000
        /*0d44*/ 	.short	0x0101
        /*0d46*/ 	.byte	0x3f
	.zero		1


	//   ....[46]....
        /*0d48*/ 	.word	0x00010ad0
        /*0d4c*/ 	.word	0x00000008
        /*0d50*/ 	.word	0x00000000
        /*0d54*/ 	.short	0x0101
        /*0d56*/ 	.byte	0x3f
	.zero		1


	//   ....[47]....
        /*0d58*/ 	.word	0x000150a0
        /*0d5c*/ 	.word	0x00000000
        /*0d60*/ 	.word	0x00038840
        /*0d64*/ 	.short	0x010a
        /*0d66*/ 	.byte	0x3f
	.zero		1


	//   ....[48]....
        /*0d68*/ 	.word	0x00015be0
        /*0d6c*/ 	.word	0x00000012
        /*0d70*/ 	.word	0x00038800
        /*0d74*/ 	.short	0x0107
        /*0d76*/ 	.byte	0x3f
	.zero		1


	//   ....[49]....
        /*0d78*/ 	.word	0x00015c80
        /*0d7c*/ 	.word	0x00000012
        /*0d80*/ 	.word	0x00038800
        /*0d84*/ 	.short	0x0101
        /*0d86*/ 	.byte	0x3f
	.zero		1


	//   ....[50]....
        /*0d88*/ 	.word	0x00016bb0
        /*0d8c*/ 	.word	0x00000012
        /*0d90*/ 	.word	0x00038810
        /*0d94*/ 	.short	0x0107
        /*0d96*/ 	.byte	0x3f
	.zero		1


	//   ....[51]....
        /*0d98*/ 	.word	0x00016cb0
        /*0d9c*/ 	.word	0x00000012
        /*0da0*/ 	.word	0x00038810
        /*0da4*/ 	.short	0x0101
        /*0da6*/ 	.byte	0x3f
	.zero		1


	//   ....[52]....
        /*0da8*/ 	.word	0x00016cd0
        /*0dac*/ 	.word	0x00000012
        /*0db0*/ 	.word	0x00038820
        /*0db4*/ 	.short	0x010a
        /*0db6*/ 	.byte	0x3f
	.zero		1


	//   ....[53]....
        /*0db8*/ 	.word	0x00016db0
        /*0dbc*/ 	.word	0x00000000
        /*0dc0*/ 	.word	0x00038860
        /*0dc4*/ 	.short	0x010a
        /*0dc6*/ 	.byte	0x3f
	.zero		1


	//   ....[54]....
        /*0dc8*/ 	.word	0x00017a40
        /*0dcc*/ 	.word	0x00000003
        /*0dd0*/ 	.word	0x00038840
        /*0dd4*/ 	.short	0x010a
        /*0dd6*/ 	.byte	0x3f
	.zero		1


	//   ....[55]....
        /*0dd8*/ 	.word	0x00017ca0
        /*0ddc*/ 	.word	0x00000003
        /*0de0*/ 	.word	0x00038860
        /*0de4*/ 	.short	0x010a
        /*0de6*/ 	.byte	0x3f
	.zero		1


	//   ....[56]....
        /*0de8*/ 	.word	0x00018860
        /*0dec*/ 	.word	0x00000004
        /*0df0*/ 	.word	0x00038840
        /*0df4*/ 	.short	0x010a
        /*0df6*/ 	.byte	0x3f
	.zero		1


	//   ....[57]....
        /*0df8*/ 	.word	0x00018ab0
        /*0dfc*/ 	.word	0x00000004
        /*0e00*/ 	.word	0x00038860
        /*0e04*/ 	.short	0x010a
        /*0e06*/ 	.byte	0x3f
	.zero		1


	//   ....[58]....
        /*0e08*/ 	.word	0x000195f0
        /*0e0c*/ 	.word	0x00000004
        /*0e10*/ 	.word	0x00038840
        /*0e14*/ 	.short	0x010a
        /*0e16*/ 	.byte	0x3f
	.zero		1


	//   ....[59]....
        /*0e18*/ 	.word	0x00019850
        /*0e1c*/ 	.word	0x00000004
        /*0e20*/ 	.word	0x00038860
        /*0e24*/ 	.short	0x010a
        /*0e26*/ 	.byte	0x3f
	.zero		1


	//   ....[60]....
        /*0e28*/ 	.word	0x0001b5d0
        /*0e2c*/ 	.word	0x00000000
        /*0e30*/ 	.word	0x00038820
        /*0e34*/ 	.short	0x010a
        /*0e36*/ 	.byte	0x3f
	.zero		1


	//   ....[61]....
        /*0e38*/ 	.word	0x0001b790
        /*0e3c*/ 	.word	0x00000006
        /*0e40*/ 	.word	0x00000000
        /*0e44*/ 	.short	0x010a
        /*0e46*/ 	.byte	0x3f
	.zero		1


	//   ....[62]....
        /*0e48*/ 	.word	0x0001b800
        /*0e4c*/ 	.word	0x00000007
        /*0e50*/ 	.word	0x00000000
        /*0e54*/ 	.short	0x010a
        /*0e56*/ 	.byte	0x3f
	.zero		1


	//   ....[63]....
        /*0e58*/ 	.word	0x0001b870
        /*0e5c*/ 	.word	0x00000004
        /*0e60*/ 	.word	0x00000000
        /*0e64*/ 	.short	0x010a
        /*0e66*/ 	.byte	0x3f
	.zero		1


	//   ....[64]....
        /*0e68*/ 	.word	0x0001b8a0
        /*0e6c*/ 	.word	0x00000003
        /*0e70*/ 	.word	0x00000000
        /*0e74*/ 	.short	0x010a
        /*0e76*/ 	.byte	0x3f
	.zero		1


	//   ....[65]....
        /*0e78*/ 	.word	0x0001b900
        /*0e7c*/ 	.word	0x00000010
        /*0e80*/ 	.word	0x00038800
        /*0e84*/ 	.short	0x010a
        /*0e86*/ 	.byte	0x3f
	.zero		1


	//   ....[66]....
        /*0e88*/ 	.word	0x0001b950
        /*0e8c*/ 	.word	0x00000009
        /*0e90*/ 	.word	0x00038830
        /*0e94*/ 	.short	0x010a
        /*0e96*/ 	.byte	0x3f
	.zero		1


	//   ....[67]....
        /*0e98*/ 	.word	0x0001b9a0
        /*0e9c*/ 	.word	0x00000010
        /*0ea0*/ 	.word	0x00038810
        /*0ea4*/ 	.short	0x010a
        /*0ea6*/ 	.byte	0x3f
	.zero		1


	//   ....[68]....
        /*0ea8*/ 	.word	0x0001b9f0
        /*0eac*/ 	.word	0x00000009
        /*0eb0*/ 	.word	0x00038850
        /*0eb4*/ 	.short	0x010a
        /*0eb6*/ 	.byte	0x3f
	.zero		1


	//   ....[69]....
        /*0eb8*/ 	.word	0x0001ba40
        /*0ebc*/ 	.word	0x00000009
        /*0ec0*/ 	.word	0x00038830
        /*0ec4*/ 	.short	0x010a
        /*0ec6*/ 	.byte	0x3f
	.zero		1


	//   ....[70]....
        /*0ec8*/ 	.word	0x0001ba90
        /*0ecc*/ 	.word	0x00000009
        /*0ed0*/ 	.word	0x00038850
        /*0ed4*/ 	.short	0x010a
        /*0ed6*/ 	.byte	0x3f
	.zero		1


	//   ....[71]....
        /*0ed8*/ 	.word	0x0001bae0
        /*0edc*/ 	.word	0x00000009
        /*0ee0*/ 	.word	0x00038830
        /*0ee4*/ 	.short	0x010a
        /*0ee6*/ 	.byte	0x3f
	.zero		1


	//   ....[72]....
        /*0ee8*/ 	.word	0x0001bb30
        /*0eec*/ 	.word	0x00000009
        /*0ef0*/ 	.word	0x00038850
        /*0ef4*/ 	.short	0x010a
        /*0ef6*/ 	.byte	0x3f
	.zero		1


	//   ....[73]....
        /*0ef8*/ 	.word	0x0001bcd0
        /*0efc*/ 	.word	0x00000000
        /*0f00*/ 	.word	0x00038840
        /*0f04*/ 	.short	0x010a
        /*0f06*/ 	.byte	0x3f
	.zero		1


	//   ....[74]....
        /*0f08*/ 	.word	0x0001cdd0
        /*0f0c*/ 	.word	0x00000012
        /*0f10*/ 	.word	0x00038820
        /*0f14*/ 	.short	0x010a
        /*0f16*/ 	.byte	0x3f
	.zero		1


	//   ....[75]....
        /*0f18*/ 	.word	0x0001ce20
        /*0f1c*/ 	.word	0x00000000
        /*0f20*/ 	.word	0x00038860
        /*0f24*/ 	.short	0x010a
        /*0f26*/ 	.byte	0x3f
	.zero		1


	//   ....[76]....
        /*0f28*/ 	.word	0x0001ce70
        /*0f2c*/ 	.word	0x00000003
        /*0f30*/ 	.word	0x00038840
        /*0f34*/ 	.short	0x010a
        /*0f36*/ 	.byte	0x3f
	.zero		1


	//   ....[77]....
        /*0f38*/ 	.word	0x0001cec0
        /*0f3c*/ 	.word	0x00000003
        /*0f40*/ 	.word	0x00038860
        /*0f44*/ 	.short	0x010a
        /*0f46*/ 	.byte	0x3f
	.zero		1


	//   ....[78]....
        /*0f48*/ 	.word	0x0001cf10
        /*0f4c*/ 	.word	0x00000004
        /*0f50*/ 	.word	0x00038840
        /*0f54*/ 	.short	0x010a
        /*0f56*/ 	.byte	0x3f
	.zero		1


	//   ....[79]....
        /*0f58*/ 	.word	0x0001cf60
        /*0f5c*/ 	.word	0x00000004
        /*0f60*/ 	.word	0x00038860
        /*0f64*/ 	.short	0x010a
        /*0f66*/ 	.byte	0x3f
	.zero		1


	//   ....[80]....
        /*0f68*/ 	.word	0x0001cfb0
        /*0f6c*/ 	.word	0x00000004
        /*0f70*/ 	.word	0x00038840
        /*0f74*/ 	.short	0x010a
        /*0f76*/ 	.byte	0x3f
	.zero		1


	//   ....[81]....
        /*0f78*/ 	.word	0x0001d000
        /*0f7c*/ 	.word	0x00000004
        /*0f80*/ 	.word	0x00038860
        /*0f84*/ 	.short	0x010a
        /*0f86*/ 	.byte	0x3f
	.zero		1


	//   ....[82]....
        /*0f88*/ 	.word	0x0001db70
        /*0f8c*/ 	.word	0x00000000
        /*0f90*/ 	.word	0x00038820
        /*0f94*/ 	.short	0x010a
        /*0f96*/ 	.byte	0x3f
	.zero		1


	//   ....[83]....
        /*0f98*/ 	.word	0x0001dd10
        /*0f9c*/ 	.word	0x00000006
        /*0fa0*/ 	.word	0x00000000
        /*0fa4*/ 	.short	0x010a
        /*0fa6*/ 	.byte	0x3f
	.zero		1


	//   ....[84]....
        /*0fa8*/ 	.word	0x0001dd60
        /*0fac*/ 	.word	0x00000007
        /*0fb0*/ 	.word	0x00000000
        /*0fb4*/ 	.short	0x010a
        /*0fb6*/ 	.byte	0x3f
	.zero		1


	//   ....[85]....
        /*0fb8*/ 	.word	0x0001ddb0
        /*0fbc*/ 	.word	0x00000004
        /*0fc0*/ 	.word	0x00000000
        /*0fc4*/ 	.short	0x010a
        /*0fc6*/ 	.byte	0x3f
	.zero		1


	//----- nvinfo : EIATTR_NUM_MBARRIERS
	.align		4
.L_1069:
        /*0fc8*/ 	.byte	0x03, 0x38
        /*0fca*/ 	.short	0x0017


	//----- nvinfo : EIATTR_EXIT_INSTR_OFFSETS
	.align		4
        /*0fcc*/ 	.byte	0x04, 0x1c
        /*0fce*/ 	.short	(.L_1071 - .L_1070)


	//   ....[0]....
.L_1070:
        /*0fd0*/ 	.word	0x00000a70


	//   ....[1]....
        /*0fd4*/ 	.word	0x00012c90


	//   ....[2]....
        /*0fd8*/ 	.word	0x0001b8f0


	//----- nvinfo : EIATTR_MAX_THREADS
	.align		4
.L_1071:
        /*0fdc*/ 	.byte	0x04, 0x05
        /*0fde*/ 	.short	(.L_1073 - .L_1072)
.L_1072:
        /*0fe0*/ 	.word	0x00000180
        /*0fe4*/ 	.word	0x00000001
        /*0fe8*/ 	.word	0x00000001


	//----- nvinfo : EIATTR_CRS_STACK_SIZE
	.align		4
.L_1073:
        /*0fec*/ 	.byte	0x04, 0x1e
        /*0fee*/ 	.short	(.L_1075 - .L_1074)
.L_1074:
        /*0ff0*/ 	.word	0x00000000


	//----- nvinfo : EIATTR_CBANK_PARAM_SIZE
	.align		4
.L_1075:
        /*0ff4*/ 	.byte	0x03, 0x19
        /*0ff6*/ 	.short	0x0bf0


	//----- nvinfo : EIATTR_PARAM_CBANK
	.align		4
        /*0ff8*/ 	.byte	0x04, 0x0a
        /*0ffa*/ 	.short	(.L_1077 - .L_1076)
	.align		4
.L_1076:
        /*0ffc*/ 	.word	index@(.nv.constant0._ZN7cutlass13device_kernelIN5flash11enable_sm90INS1_16FlashAttnFwdSm90INS1_25CollectiveMainloopFwdSm90ILi2EN4cute5tupleIJNS5_1CILi1EEES8_S8_EEENS6_IJNS7_ILi64EEESA_SA_EEELi512ENS_6half_tEfNS_4arch4Sm90ELb1ELb0ELb1ELb1ELb0ELb0ELb1ELb0ELb0ELb1ELb1ELb0EEENS1_21CollectiveEpilogueFwdINS6_IJSA_NS7_ILi512EEESA_EEES9_SC_SE_Li256ELb1ELb1ELb1ELb0EEENS1_36VarlenDynamicPersistentTileSchedulerILi64ELi64ELi256ELi128ELb1ELb1ELb1ELb1ELb1ELb1EEEEEEEEEvNT_6ParamsE)
        /*1000*/ 	.short	0x0210
        /*1002*/ 	.short	0x0bf0


	//----- nvinfo : EIATTR_SW_WAR
	.align		4
.L_1077:
        /*1004*/ 	.byte	0x04, 0x36
        /*1006*/ 	.short	(.L_1079 - .L_1078)
.L_1078:
        /*1008*/ 	.word	0x00000008
.L_1079:


//--------------------- .nv.info._ZN7cutlass13device_kernelIN5flash11enable_sm90INS1_16FlashAttnFwdSm90INS1_25CollectiveMainloopFwdSm90ILi2EN4cute5tupleIJNS5_1CILi1EEES8_S8_EEENS6_IJNS7_ILi64EEESA_SA_EEELi512ENS_6half_tEfNS_4arch4Sm90ELb1ELb0ELb1ELb1ELb0ELb1ELb1ELb0ELb0ELb1ELb1ELb0EEENS1_21CollectiveEpilogueFwdINS6_IJSA_NS7_ILi512EEESA_EEES9_SC_SE_Li256ELb1ELb1ELb1ELb0EEENS1_36VarlenDynamicPersistentTileSchedulerILi64ELi64ELi256ELi128ELb1ELb1ELb1ELb1ELb1ELb1EEEEEEEEEvNT_6ParamsE --------------------------
	.section	.nv.info._ZN7cutlass13device_kernelIN5flash11enable_sm90INS1_16FlashAttnFwdSm90INS1_25CollectiveMainloopFwdSm90ILi2EN4cute5tupleIJNS5_1CILi1EEES8_S8_EEENS6_IJNS7_ILi64EEESA_SA_EEELi512ENS_6half_tEfNS_4arch4Sm90ELb1ELb0ELb1ELb1ELb0ELb1ELb1ELb0ELb0ELb1ELb1ELb0EEENS1_21CollectiveEpilogueFwdINS6_IJSA_NS7_ILi512EEESA_EEES9_SC_SE_Li256ELb1ELb1ELb1ELb0EEENS1_36VarlenDynamicPersistentTileSchedulerILi64ELi64ELi256ELi128ELb1ELb1ELb1ELb1ELb1ELb1EEEEEEEEEvNT_6ParamsE,"",@"SHT_CUDA_INFO"
	.sectionflags	@""
	.align	4


	//----- nvinfo : EIATTR_CUDA_API_VERSION
	.align		4
        /*0000*/ 	.byte	0x04, 0x37
        /*0002*/ 	.short	(.L_1081 - .L_1080)
.L_1080:
        /*0004*/ 	.word	0x00000082


	//----- nvinfo : EIATTR_KPARAM_INFO
	.align		4
.L_1081:
        /*0008*/ 	.byte	0x04, 0x17
        /*000a*/ 	.short	(.L_1083 - .L_1082)
.L_1082:
        /*000c*/ 	.word	0x00000000
        /*0010*/ 	.short	0x0000
        /*0012*/ 	.short	0x0070
        /*0014*/ 	.byte	0x00, 0xf0, 0x01, 0x2e


	//----- nvinfo : EIATTR_SPARSE_MMA_MASK
	.align		4
.L_1083:
        /*0018*/ 	.byte	0x03, 0x50
        /*001a*/ 	.short	0x0000


	//----- nvinfo : EIATTR_MAXREG_COUNT
	.align		4
        /*001c*/ 	.byte	0x03, 0x1b
        /*001e*/ 	.short	0x00a8


	//----- nvinfo : EIATTR_NUM_BARRIERS
	.align		4
        /*0020*/ 	.byte	0x02, 0x4c
        /*0022*/ 	.byte	0x10
	.zero		1


	//----- nvinfo : EIATTR_EXTERNS
	.align		4
        /*0024*/ 	.byte	0x04, 0x0f
        /*0026*/ 	.short	(.L_1085 - .L_1084)


	//   ....[0]....
	.align		4
.L_1084:
        /*0028*/ 	.word	index@(__assertfail)


	//----- nvinfo : EIATTR_ANNOTATIONS
	.align		4
.L_1085:
        /*002c*/ 	.byte	0x04, 0x55
        /*002e*/ 	.short	(.L_1087 - .L_1086)


	//   ....[0]....
.L_1086:
        /* <DEDUP_REMOVED lines=104> */


	//----- nvinfo : EIATTR_MERCURY_ISA_VERSION
	.align		4
.L_1087:
        /*0698*/ 	.byte	0x03, 0x5f
        /*069a*/ 	.short	0x0101


	//----- nvinfo : EIATTR_UNUSED_LOAD_BYTE_OFFSET
	.align		4
        /*069c*/ 	.byte	0x04, 0x44
        /*069e*/ 	.short	(.L_1089 - .L_1088)


	//   ....[0]....
.L_1088:
        /*06a0*/ 	.word	0x00000ab0
        /*06a4*/ 	.word	0x0000fff0


	//   ....[1]....
        /*06a8*/ 	.word	0x000152c0
        /*06ac*/ 	.word	0x0000fff0


	//----- nvinfo : EIATTR_INT_WARP_WIDE_INSTR_OFFSETS
	.align		4
.L_1089:
        /*06b0*/ 	.byte	0x04, 0x31
        /*06b2*/ 	.short	(.L_1091 - .L_1090)


	//   ....[0]....
.L_1090:
        /*06b4*/ 	.word	0x00000190


	//   ....[1]....
        /*06b8*/ 	.word	0x000001d0


	//   ....[2]....
        /*06bc*/ 	.word	0x00000240


	//   ....[3]....
        /*06c0*/ 	.word	0x00000250


	//   ....[4]....
        /*06c4*/ 	.word	0x0001d8a0


	//   ....[5]....
        /*06c8*/ 	.word	0x0001d900


	//   ....[6]....
        /*06cc*/ 	.word	0x00023290


	//   ....[7]....
        /*06d0*/ 	.word	0x000232f0


	//----- nvinfo : EIATTR_COOP_GROUP_MASK_REGIDS
	.align		4
.L_1091:
        /*06d4*/ 	.byte	0x04, 0x29
        /*06d6*/ 	.short	(.L_1093 - .L_1092)


	//   ....[0]....
.L_1092:
        /*06d8*/ 	.word	0xffffffff


	//   ....[1]....
        /*06dc*/ 	.word	0xffffffff


	//   ....[2]....
        /*06e0*/ 	.word	0xffffffff


	//   ....[3]....
        /*06e4*/ 	.word	0xffffffff


	//   ....[4]....
        /*06e8*/ 	.word	0xffffffff


	//   ....[5]....
        /*06ec*/ 	.word	0xffffffff


	//   ....[6]....
        /*06f0*/ 	.word	0xffffffff


	//   ....[7]....
        /*06f4*/ 	.word	0xffffffff


	//   ....[8]....
        /*06f8*/ 	.word	0xffffffff


	//   ....[9]....
        /*06fc*/ 	.word	0xffffffff


	//   ....[10]....
        /*0700*/ 	.word	0xffffffff


	//   ....[11]....
        /*0704*/ 	.word	0xffffffff


	//   ....[12]....
        /*0708*/ 	.word	0xffffffff


	//   ....[13]....
        /*070c*/ 	.word	0xffffffff


	//   ....[14]....
        /*0710*/ 	.word	0xffffffff


	//   ....[15]....
        /*0714*/ 	.word	0xffffffff


	//   ....[16]....
        /*0718*/ 	.word	0xffffffff


	//   ....[17]....
        /*071c*/ 	.word	0xffffffff


	//   ....[18]....
        /*0720*/ 	.word	0xffffffff


	//   ....[19]....
        /*0724*/ 	.word	0xffffffff


	//   ....[20]....
        /*0728*/ 	.word	0xffffffff


	//   ....[21]....
        /*072c*/ 	.word	0xffffffff


	//   ....[22]....
        /*0730*/ 	.word	0xffffffff


	//   ....[23]....
        /*0734*/ 	.word	0xffffffff


	//   ....[24]....
        /*0738*/ 	.word	0xffffffff


	//   ....[25]....
        /*073c*/ 	.word	0xffffffff


	//   ....[26]....
        /*0740*/ 	.word	0xffffffff


	//   ....[27]....
        /*0744*/ 	.word	0xffffffff


	//   ....[28]....
        /*0748*/ 	.word	0xffffffff


	//   ....[29]....
        /*074c*/ 	.word	0xffffffff


	//   ....[30]....
        /*0750*/ 	.word	0xffffffff


	//   ....[31]....
        /*0754*/ 	.word	0xffffffff


	//   ....[32]....
        /*0758*/ 	.word	0xffffffff


	//   ....[33]....
        /*075c*/ 	.word	0xffffffff


	//   ....[34]....
        /*0760*/ 	.word	0xffffffff


	//   ....[35]....
        /*0764*/ 	.word	0xffffffff


	//   ....[36]....
        /*0768*/ 	.word	0xffffffff


	//   ....[37]....
        /*076c*/ 	.word	0xffffffff


	//   ....[38]....
        /*0770*/ 	.word	0xffffffff


	//   ....[39]....
        /*0774*/ 	.word	0xffffffff


	//   ....[40]....
        /*0778*/ 	.word	0xffffffff


	//   ....[41]....
        /*077c*/ 	.word	0xffffffff


	//   ....[42]....
        /*0780*/ 	.word	0xffffffff


	//   ....[43]....
        /*0784*/ 	.word	0xffffffff


	//   ....[44]....
        /*0788*/ 	.word	0xffffffff


	//   ....[45]....
        /*078c*/ 	.word	0xffffffff


	//   ....[46]....
        /*0790*/ 	.word	0xffffffff


	//   ....[47]....
        /*0794*/ 	.word	0xffffffff


	//   ....[48]....
        /*0798*/ 	.word	0xffffffff


	//   ....[49]....
        /*079c*/ 	.word	0xffffffff


	//   ....[50]....
        /*07a0*/ 	.word	0xffffffff


	//   ....[51]....
        /*07a4*/ 	.word	0xffffffff


	//   ....[52]....
        /*07a8*/ 	.word	0xffffffff


	//   ....[53]....
        /*07ac*/ 	.word	0xffffffff


	//   ....[54]....
        /*07b0*/ 	.word	0xffffffff


	//   ....[55]....
        /*07b4*/ 	.word	0xffffffff


	//   ....[56]....
        /*07b8*/ 	.word	0xffffffff


	//   ....[57]....
        /*07bc*/ 	.word	0xffffffff


	//   ....[58]....
        /*07c0*/ 	.word	0xffffffff


	//   ....[59]....
        /*07c4*/ 	.word	0xffffffff


	//   ....[60]....
        /*07c8*/ 	.word	0xffffffff


	//   ....[61]....
        /*07cc*/ 	.word	0xffffffff


	//   ....[62]....
        /*07d0*/ 	.word	0xffffffff


	//   ....[63]....
        /*07d4*/ 	.word	0xffffffff


	//   ....[64]....
        /*07d8*/ 	.word	0xffffffff


	//   ....[65]....
        /*07dc*/ 	.word	0xffffffff


	//   ....[66]....
        /*07e0*/ 	.word	0xffffffff


	//   ....[67]....
        /*07e4*/ 	.word	0xffffffff


	//   ....[68]....
        /*07e8*/ 	.word	0xffffffff


	//   ....[69]....
        /*07ec*/ 	.word	0xffffffff


	//   ....[70]....
        /*07f0*/ 	.word	0xffffffff


	//   ....[71]....
        /*07f4*/ 	.word	0xffffffff


	//   ....[72]....
        /*07f8*/ 	.word	0xffffffff


	//   ....[73]....
        /*07fc*/ 	.word	0xffffffff


	//   ....[74]....
        /*0800*/ 	.word	0xffffffff


	//   ....[75]....
        /*0804*/ 	.word	0xffffffff


	//   ....[76]....
        /*0808*/ 	.word	0xffffffff


	//   ....[77]....
        /*080c*/ 	.word	0xffffffff


	//   ....[78]....
        /*0810*/ 	.word	0xffffffff


	//   ....[79]....
        /*0814*/ 	.word	0xffffffff


	//   ....[80]....
        /*0818*/ 	.word	0xffffffff


	//   ....[81]....
        /*081c*/ 	.word	0xffffffff


	//   ....[82]....
        /*0820*/ 	.word	0xffffffff


	//   ....[83]....
        /*0824*/ 	.word	0xffffffff


	//   ....[84]....
        /*0828*/ 	.word	0xffffffff


	//   ....[85]....
        /*082c*/ 	.word	0xffffffff


	//   ....[86]....
        /*0830*/ 	.word	0xffffffff


	//   ....[87]....
        /*0834*/ 	.word	0xffffffff


	//   ....[88]....
        /*0838*/ 	.word	0xffffffff


	//   ....[89]....
        /*083c*/ 	.word	0xffffffff


	//   ....[90]....
        /*0840*/ 	.word	0xffffffff


	//   ....[91]....
        /*0844*/ 	.word	0xffffffff


	//   ....[92]....
        /*0848*/ 	.word	0xffffffff


	//   ....[93]....
        /*084c*/ 	.word	0xffffffff


	//   ....[94]....
        /*0850*/ 	.word	0xffffffff


	//   ....[95]....
        /*0854*/ 	.word	0xffffffff


	//   ....[96]....
        /*0858*/ 	.word	0xffffffff


	//   ....[97]....
        /*085c*/ 	.word	0xffffffff


	//   ....[98]....
        /*0860*/ 	.word	0xffffffff


	//   ....[99]....
        /*0864*/ 	.word	0xffffffff


	//   ....[100]....
        /*0868*/ 	.word	0xffffffff


	//   ....[101]....
        /*086c*/ 	.word	0xffffffff


	//   ....[102]....
        /*0870*/ 	.word	0xffffffff


	//   ....[103]....
        /*0874*/ 	.word	0xffffffff


	//   ....[104]....
        /*0878*/ 	.word	0xffffffff


	//   ....[105]....
        /*087c*/ 	.word	0xffffffff


	//   ....[106]....
        /*0880*/ 	.word	0xffffffff


	//   ....[107]....
        /*0884*/ 	.word	0xffffffff


	//   ....[108]....
        /*0888*/ 	.word	0xffffffff


	//   ....[109]....
        /*088c*/ 	.word	0xffffffff


	//   ....[110]....
        /*0890*/ 	.word	0xffffffff


	//   ....[111]....
        /*0894*/ 	.word	0xffffffff


	//   ....[112]....
        /*0898*/ 	.word	0xffffffff


	//   ....[113]....
        /*089c*/ 	.word	0xffffffff


	//   ....[114]....
        /*08a0*/ 	.word	0xffffffff


	//   ....[115]....
        /*08a4*/ 	.word	0xffffffff


	//   ....[116]....
        /*08a8*/ 	.word	0xffffffff


	//   ....[117]....
        /*08ac*/ 	.word	0xffffffff


	//   ....[118]....
        /*08b0*/ 	.word	0xffffffff


	//   ....[119]....
        /*08b4*/ 	.word	0xffffffff


	//   ....[120]....
        /*08b8*/ 	.word	0xffffffff


	//   ....[121]....
        /*08bc*/ 	.word	0xffffffff


	//   ....[122]....
        /*08c0*/ 	.word	0x0500000f


	//   ....[123]....
        /*08c4*/ 	.word	0x0500000f


	//   ....[124]....
        /*08c8*/ 	.word	0x0500000f


	//   ....[125]....
        /*08cc*/ 	.word	0x0500000f


	//   ....[126]....
        /*08d0*/ 	.word	0x0500000f


	//   ....[127]....
        /*08d4*/ 	.word	0x0500000f


	//   ....[128]....
        /*08d8*/ 	.word	0x0500000f


	//   ....[129]....
        /*08dc*/ 	.word	0x0500000f


	//   ....[130]....
        /*08e0*/ 	.word	0x0500000f


	//   ....[131]....
        /*08e4*/ 	.word	0x0500000f


	//   ....[132]....
        /*08e8*/ 	.word	0x0500000f


	//   ....[133]....
        /*08ec*/ 	.word	0x0500000f


	//   ....[134]....
        /*08f0*/ 	.word	0x0500000f


	//   ....[135]....
        /*08f4*/ 	.word	0x0500000f


	//   ....[136]....
        /*08f8*/ 	.word	0x0500000f


	//   ....[137]....
        /*08fc*/ 	.word	0x0500000f


	//   ....[138]....
        /*0900*/ 	.word	0x0500000f


	//   ....[139]....
        /*0904*/ 	.word	0x0500000f


	//   ....[140]....
        /*0908*/ 	.word	0x0500000f


	//   ....[141]....
        /*090c*/ 	.word	0x0500000f


	//   ....[142]....
        /*0910*/ 	.word	0x0500000f


	//   ....[143]....
        /*0914*/ 	.word	0x0500000f


	//   ....[144]....
        /*0918*/ 	.word	0x0500000f


	//   ....[145]....
        /*091c*/ 	.word	0x0500000f


	//   ....[146]....
        /*0920*/ 	.word	0x0500000f


	//   ....[147]....
        /*0924*/ 	.word	0x0500000f


	//   ....[148]....
        /*0928*/ 	.word	0x0500000f


	//   ....[149]....
        /*092c*/ 	.word	0x0500000f


	//   ....[150]....
        /*0930*/ 	.word	0x0500000f


	//   ....[151]....
        /*0934*/ 	.word	0x0500000f


	//   ....[152]....
        /*0938*/ 	.word	0x0500000f


	//   ....[153]....
        /*093c*/ 	.word	0x0500000f


	//   ....[154]....
        /*0940*/ 	.word	0x0500000f


	//   ....[155]....
        /*0944*/ 	.word	0x0500000f


	//   ....[156]....
        /*0948*/ 	.word	0x0500000f


	//   ....[157]....
        /*094c*/ 	.word	0x0500000f


	//   ....[158]....
        /*0950*/ 	.word	0x0500000f


	//   ....[159]....
        /*0954*/ 	.word	0x0500000f


	//   ....[160]....
        /*0958*/ 	.word	0x0500000f


	//   ....[161]....
        /*095c*/ 	.word	0x0500000f


	//   ....[162]....
        /*0960*/ 	.word	0x0500000f


	//   ....[163]....
        /*0964*/ 	.word	0x0500000f


	//   ....[164]....
        /*0968*/ 	.word	0x0500000f


	//   ....[165]....
        /*096c*/ 	.word	0x0500000f


	//   ....[166]....
        /*0970*/ 	.word	0x0500000f


	//   ....[167]....
        /*0974*/ 	.word	0x0500000f


	//   ....[168]....
        /*0978*/ 	.word	0x0500000f


	//   ....[169]....
        /*097c*/ 	.word	0x0500000f


	//   ....[170]....
        /*0980*/ 	.word	0x0500000f


	//   ....[171]....
        /*0984*/ 	.word	0x0500000f


	//   ....[172]....
        /*0988*/ 	.word	0x0500000f


	//   ....[173]....
        /*098c*/ 	.word	0x0500000f


	//   ....[174]....
        /*0990*/ 	.word	0x0500000f


	//----- nvinfo : EIATTR_COOP_GROUP_INSTR_OFFSETS
	.align		4
.L_1093:
        /*0994*/ 	.byte	0x04, 0x28
        /*0996*/ 	.short	(.L_1095 - .L_1094)


	//   ....[0]....
.L_1094:
        /*0998*/ 	.word	0x00000070


	//   ....[1]....
        /*099c*/ 	.word	0x000001a0


	//   ....[2]....
        /*09a0*/ 	.word	0x000001f0


	//   ....[3]....
        /*09a4*/ 	.word	0x00000400


	//   ....[4]....
        /*09a8*/ 	.word	0x00000560


	//   ....[5]....
        /*09ac*/ 	.word	0x00000680


	//   ....[6]....
        /*09b0*/ 	.word	0x000007e0


	//   ....[7]....
        /*09b4*/ 	.word	0x000051d0


	//   ....[8]....
        /*09b8*/ 	.word	0x00007130


	//   ....[9]....
        /*09bc*/ 	.word	0x000078a0


	//   ....[10]....
        /*09c0*/ 	.word	0x000078b0


	//   ....[11]....
        /*09c4*/ 	.word	0x000078c0


	//   ....[12]....
        /*09c8*/ 	.word	0x000078d0


	//   ....[13]....
        /*09cc*/ 	.word	0x00007bd0


	//   ....[14]....
        /*09d0*/ 	.word	0x00007be0


	//   ....[15]....
        /*09d4*/ 	.word	0x00007bf0


	//   ....[16]....
        /*09d8*/ 	.word	0x00007c00


	//   ....[17]....
        /*09dc*/ 	.word	0x00008de0


	//   ....[18]....
        /*09e0*/ 	.word	0x00008df0


	//   ....[19]....
        /*09e4*/ 	.word	0x00008e00


	//   ....[20]....
        /*09e8*/ 	.word	0x00008e10


	//   ....[21]....
        /*09ec*/ 	.word	0x00009030


	//   ....[22]....
        /*09f0*/ 	.word	0x00009040


	//   ....[23]....
        /*09f4*/ 	.word	0x00009050


	//   ....[24]....
        /*09f8*/ 	.word	0x00009060


	//   ....[25]....
        /*09fc*/ 	.word	0x0000a800


	//   ....[26]....
        /*0a00*/ 	.word	0x0000bf30


	//   ....[27]....
        /*0a04*/ 	.word	0x0000bf50


	//   ....[28]....
        /*0a08*/ 	.word	0x0000c660


	//   ....[29]....
        /*0a0c*/ 	.word	0x0000c710


	//   ....[30]....
        /*0a10*/ 	.word	0x0000cb20


	//   ....[31]....
        /*0a14*/ 	.word	0x0000cc20


	//   ....[32]....
        /*0a18*/ 	.word	0x0000d510


	//   ....[33]....
        /*0a1c*/ 	.word	0x0000e4a0


	//   ....[34]....
        /*0a20*/ 	.word	0x0000f2c0


	//   ....[35]....
        /*0a24*/ 	.word	0x0000f430


	//   ....[36]....
        /*0a28*/ 	.word	0x0000fa50


	//   ....[37]....
        /*0a2c*/ 	.word	0x0000fb00


	//   ....[38]....
        /*0a30*/ 	.word	0x0000fec0


	//   ....[39]....
        /*0a34*/ 	.word	0x0000ff20


	//   ....[40]....
        /*0a38*/ 	.word	0x000110d0


	//   ....[41]....
        /*0a3c*/ 	.word	0x000120b0


	//   ....[42]....
        /*0a40*/ 	.word	0x00013320


	//   ....[43]....
        /*0a44*/ 	.word	0x000133c0


	//   ....[44]....
        /*0a48*/ 	.word	0x00013590


	//   ....[45]....
        /*0a4c*/ 	.word	0x00013720


	//   ....[46]....
        /*0a50*/ 	.word	0x00014790


	//   ....[47]....
        /*0a54*/ 	.word	0x000147e0


	//   ....[48]....
        /*0a58*/ 	.word	0x00014850


	//   ....[49]....
        /*0a5c*/ 	.word	0x000148d0


	//   ....[50]....
        /*0a60*/ 	.word	0x00014aa0


	//   ....[51]....
        /*0a64*/ 	.word	0x00015fd0


	//   ....[52]....
        /*0a68*/ 	.word	0x00016350


	//   ....[53]....
        /*0a6c*/ 	.word	0x00016360


	//   ....[54]....
        /*0a70*/ 	.word	0x00016370


	//   ....[55]....
        /*0a74*/ 	.word	0x00016380


	//   ....[56]....
        /*0a78*/ 	.word	0x00016fe0


	//   ....[57]....
        /*0a7c*/ 	.word	0x00017020


	//   ....[58]....
        /*0a80*/ 	.word	0x000172b0


	//   ....[59]....
        /*0a84*/ 	.word	0x000172d0


	//   ....[60]....
        /*0a88*/ 	.word	0x00017bb0


	//   ....[61]....
        /*0a8c*/ 	.word	0x00017c00


	//   ....[62]....
        /*0a90*/ 	.word	0x000185b0


	//   ....[63]....
        /*0a94*/ 	.word	0x000185d0


	//   ....[64]....
        /*0a98*/ 	.word	0x000198a0


	//   ....[65]....
        /*0a9c*/ 	.word	0x000198c0


	//   ....[66]....
        /*0aa0*/ 	.word	0x00019af0


	//   ....[67]....
        /*0aa4*/ 	.word	0x00019b10


	//   ....[68]....
        /*0aa8*/ 	.word	0x00019dc0


	//   ....[69]....
        /*0aac*/ 	.word	0x00019fd0


	//   ....[70]....
        /*0ab0*/ 	.word	0x0001a000


	//   ....[71]....
        /*0ab4*/ 	.word	0x0001a030


	//   ....[72]....
        /*0ab8*/ 	.word	0x0001a060


	//   ....[73]....
        /*0abc*/ 	.word	0x0001a090


	//   ....[74]....
        /*0ac0*/ 	.word	0x0001a0c0


	//   ....[75]....
        /*0ac4*/ 	.word	0x0001a260


	//   ....[76]....
        /*0ac8*/ 	.word	0x0001a290


	//   ....[77]....
        /*0acc*/ 	.word	0x0001a2c0


	//   ....[78]....
        /*0ad0*/ 	.word	0x0001a2f0


	//   ....[79]....
        /*0ad4*/ 	.word	0x0001a320


	//   ....[80]....
        /*0ad8*/ 	.word	0x0001a350


	//   ....[81]....
        /*0adc*/ 	.word	0x0001a3f0


	//   ....[82]....
        /*0ae0*/ 	.word	0x0001a420


	//   ....[83]....
        /*0ae4*/ 	.word	0x0001a430


	//   ....[84]....
        /*0ae8*/ 	.word	0x0001a460


	//   ....[85]....
        /*0aec*/ 	.word	0x0001ba70


	//   ....[86]....
        /*0af0*/ 	.word	0x0001de80


	//   ....[87]....
        /*0af4*/ 	.word	0x0001e910


	//   ....[88]....
        /*0af8*/ 	.word	0x0001e940


	//   ....[89]....
        /*0afc*/ 	.word	0x0001e960


	//   ....[90]....
        /*0b00*/ 	.word	0x0001ea10


	//   ....[91]....
        /*0b04*/ 	.word	0x0001eaa0


	//   ....[92]....
        /*0b08*/ 	.word	0x0001eac0


	//   ....[93]....
        /*0b0c*/ 	.word	0x0001eb50


	//   ....[94]....
        /*0b10*/ 	.word	0x0001eb60


	//   ....[95]....
        /*0b14*/ 	.word	0x0001f4f0


	//   ....[96]....
        /*0b18*/ 	.word	0x0001f500


	//   ....[97]....
        /*0b1c*/ 	.word	0x0001f5d0


	//   ....[98]....
        /*0b20*/ 	.word	0x0001f5e0


	//   ....[99]....
        /*0b24*/ 	.word	0x0001f870


	//   ....[100]....
        /*0b28*/ 	.word	0x0001f880


	//   ....[101]....
        /*0b2c*/ 	.word	0x0001f9e0


	//   ....[102]....
        /*0b30*/ 	.word	0x0001f9f0


	//   ....[103]....
        /*0b34*/ 	.word	0x000235b0


	//   ....[104]....
        /*0b38*/ 	.word	0x000235e0


	//   ....[105]....
        /*0b3c*/ 	.word	0x00023640


	//   ....[106]....
        /*0b40*/ 	.word	0x00023670


	//   ....[107]....
        /*0b44*/ 	.word	0x000236a0


	//   ....[108]....
        /*0b48*/ 	.word	0x000236d0


	//   ....[109]....
        /*0b4c*/ 	.word	0x00023700


	//   ....[110]....
        /*0b50*/ 	.word	0x00023730


	//   ....[111]....
        /*0b54*/ 	.word	0x000238f0


	//   ....[112]....
        /*0b58*/ 	.word	0x00023920


	//   ....[113]....
        /*0b5c*/ 	.word	0x00023950


	//   ....[114]....
        /*0b60*/ 	.word	0x00023980


	//   ....[115]....
        /*0b64*/ 	.word	0x000239b0


	//   ....[116]....
        /*0b68*/ 	.word	0x000239e0


	//   ....[117]....
        /*0b6c*/ 	.word	0x00023ab0


	//   ....[118]....
        /*0b70*/ 	.word	0x00023ad0


	//   ....[119]....
        /*0b74*/ 	.word	0x00023ae0


	//   ....[120]....
        /*0b78*/ 	.word	0x00023b60


	//   ....[121]....
        /*0b7c*/ 	.word	0x000246a0


	//   ....[122]....
        /*0b80*/ 	.word	0x00024ae0


	//   ....[123]....
        /*0b84*/ 	.word	0x00024b70


	//   ....[124]....
        /*0b88*/ 	.word	0x00024bc0


	//   ....[125]....
        /*0b8c*/ 	.word	0x00024c10


	//   ....[126]....
        /*0b90*/ 	.word	0x00024cb0


	//   ....[127]....
        /*0b94*/ 	.word	0x00024d40


	//   ....[128]....
        /*0b98*/ 	.word	0x00024d90


	//   ....[129]....
        /*0b9c*/ 	.word	0x00024de0


	//   ....[130]....
        /*0ba0*/ 	.word	0x00024ed0


	//   ....[131]....
        /*0ba4*/ 	.word	0x00024f60


	//   ....[132]....
        /*0ba8*/ 	.word	0x00024fb0


	//   ....[133]....
        /*0bac*/ 	.word	0x00025000


	//   ....[134]....
        /*0bb0*/ 	.word	0x000250a0


	//   ....[135]....
        /*0bb4*/ 	.word	0x00025130


	//   ....[136]....
        /*0bb8*/ 	.word	0x00025180


	//   ....[137]....
        /*0bbc*/ 	.word	0x000251d0


	//   ....[138]....
        /*0bc0*/ 	.word	0x00025530


	//   ....[139]....
        /*0bc4*/ 	.word	0x00025810


	//   ....[140]....
        /*0bc8*/ 	.word	0x00025990


	//   ....[141]....
        /*0bcc*/ 	.word	0x000259f0


	//   ....[142]....
        /*0bd0*/ 	.word	0x00025a80


	//   ....[143]....
        /*0bd4*/ 	.word	0x00025ad0


	//   ....[144]....
        /*0bd8*/ 	.word	0x00025c30


	//   ....[145]....
        /*0bdc*/ 	.word	0x00025cd0


	//   ....[146]....
        /*0be0*/ 	.word	0x00025d80


	//   ....[147]....
        /*0be4*/ 	.word	0x00025e60


	//   ....[148]....
        /*0be8*/ 	.word	0x00026020


	//   ....[149]....
        /*0bec*/ 	.word	0x00026100


	//   ....[150]....
        /*0bf0*/ 	.word	0x00026380


	//   ....[151]....
        /*0bf4*/ 	.word	0x00026490


	//   ....[152]....
        /*0bf8*/ 	.word	0x00026660


	//   ....[153]....
        /*0bfc*/ 	.word	0x00026720


	//   ....[154]....
        /*0c00*/ 	.word	0x00026940


	//   ....[155]....
        /*0c04*/ 	.word	0x00026990


	//   ....[156]....
        /*0c08*/ 	.word	0x00026cc0


	//   ....[157]....
        /*0c0c*/ 	.word	0x00026d60


	//   ....[158]....
        /*0c10*/ 	.word	0x00026f00


	//   ....[159]....
        /*0c14*/ 	.word	0x00026f80


	//   ....[160]....
        /*0c18*/ 	.word	0x00027000


	//   ....[161]....
        /*0c1c*/ 	.word	0x00027080


	//   ....[162]....
        /*0c20*/ 	.word	0x00027100


	//   ....[163]....
        /*0c24*/ 	.word	0x00027190


	//   ....[164]....
        /*0c28*/ 	.word	0x00027230


	//   ....[165]....
        /*0c2c*/ 	.word	0x000272e0


	//   ....[166]....
        /*0c30*/ 	.word	0x00027360


	//   ....[167]....
        /*0c34*/ 	.word	0x000273e0


	//   ....[168]....
        /*0c38*/ 	.word	0x00027460


	//   ....[169]....
        /*0c3c*/ 	.word	0x000274f0


	//   ....[170]....
        /*0c40*/ 	.word	0x00027570


	//   ....[171]....
        /*0c44*/ 	.word	0x00027620


	//   ....[172]....
        /*0c48*/ 	.word	0x00027670


	//   ....[173]....
        /*0c4c*/ 	.word	0x00027730


	//   ....[174]....
        /*0c50*/ 	.word	0x00027860


	//----- nvinfo : EIATTR_REG_RECONFIG
	.align		4
.L_1095:
        /*0c54*/ 	.byte	0x01, 0x54
	.zero		2


	//----- nvinfo : EIATTR_SYSCALL_OFFSETS
	.align		4
        /*0c58*/ 	.byte	0x04, 0x46
        /*0c5a*/ 	.short	(.L_1097 - .L_1096)


	//   ....[0]....
.L_1096:
        /*0c5c*/ 	.word	0x000020d0


	//   ....[1]....
        /*0c60*/ 	.word	0x00002220


	//   ....[2]....
        /*0c64*/ 	.word	0x000072d0


	//   ....[3]....
        /*0c68*/ 	.word	0x000075f0


	//   ....[4]....
        /*0c6c*/ 	.word	0x0001daa0


	//   ....[5]....
        /*0c70*/ 	.word	0x0001dbf0


	//   ....[6]....
        /*0c74*/ 	.word	0x0001dcf0


	//   ....[7]....
        /*0c78*/ 	.word	0x0001e530


	//   ....[8]....
        /*0c7c*/ 	.word	0x0001ee70


	//----- nvinfo : EIATTR_MBARRIER_INSTR_OFFSETS
	.align		4
.L_1097:
        /*0c80*/ 	.byte	0x04, 0x39
        /*0c82*/ 	.short	(.L_1099 - .L_1098)


	//   ....[0]....
.L_1098:
        /*0c84*/ 	.word	0x000002e0
        /*0c88*/ 	.word	0x000000ff
        /*0c8c*/ 	.word	0x00038800
        /*0c90*/ 	.short	0x0100
        /*0c92*/ 	.byte	0x08
	.zero		1


	//   ....[1]....
        /*0c94*/ 	.word	0x000002f0
        /*0c98*/ 	.word	0x000000ff
        /*0c9c*/ 	.word	0x00038810
        /*0ca0*/ 	.short	0x0100
        /*0ca2*/ 	.byte	0x08
	.zero		1


	//   ....[2]....
        /*0ca4*/ 	.word	0x00000300
        /*0ca8*/ 	.word	0x000000ff
        /*0cac*/ 	.word	0x00038820
        /*0cb0*/ 	.short	0x0100
        /*0cb2*/ 	.byte	0x08
	.zero		1


	//   ....[3]....
        /*0cb4*/ 	.word	0x000003b0
        /*0cb8*/ 	.word	0x000000ff
        /*0cbc*/ 	.word	0x00038830
        /*0cc0*/ 	.short	0x0100
        /*0cc2*/ 	.byte	0x06
	.zero		1


	//   ....[4]....
        /*0cc4*/ 	.word	0x000003c0
        /*0cc8*/ 	.word	0x000000ff
        /*0ccc*/ 	.word	0x00038840
        /*0cd0*/ 	.short	0x0100
        /*0cd2*/ 	.byte	0x06
	.zero		1


	//   ....[5]....
        /*0cd4*/ 	.word	0x000003d0
        /*0cd8*/ 	.word	0x000000ff
        /*0cdc*/ 	.word	0x00038838
        /*0ce0*/ 	.short	0x0100
        /*0ce2*/ 	.byte	0x06
	.zero		1


	//   ....[6]....
        /*0ce4*/ 	.word	0x000003e0
        /*0ce8*/ 	.word	0x000000ff
        /*0cec*/ 	.word	0x00038848
        /*0cf0*/ 	.short	0x0100
        /*0cf2*/ 	.byte	0x06
	.zero		1


	//   ....[7]....
        /*0cf4*/ 	.word	0x00000510
        /*0cf8*/ 	.word	0x000000ff
        /*0cfc*/ 	.word	0x00038850
        /*0d00*/ 	.short	0x0100
        /*0d02*/ 	.byte	0x08
	.zero		1


	//   ....[8]....
        /*0d04*/ 	.word	0x00000520
        /*0d08*/ 	.word	0x000000ff
        /*0d0c*/ 	.word	0x00038860
        /*0d10*/ 	.short	0x0100
        /*0d12*/ 	.byte	0x08
	.zero		1


	//   ....[9]....
        /*0d14*/ 	.word	0x00000530
        /*0d18*/ 	.word	0x000000ff
        /*0d1c*/ 	.word	0x00038858
        /*0d20*/ 	.short	0x0100
        /*0d22*/ 	.byte	0x08
	.zero		1


	//   ....[10]....
        /*0d24*/ 	.word	0x00000540
        /*0d28*/ 	.word	0x000000ff
        /*0d2c*/ 	.word	0x00038868
        /*0d30*/ 	.short	0x0100
        /*0d32*/ 	.byte	0x08
	.zero		1


	//   ....[11]....
        /*0d34*/ 	.word	0x00000630
        /*0d38*/ 	.word	0x000000ff
        /*0d3c*/ 	.word	0x00038870
        /*0d40*/ 	.short	0x0100
        /*0d42*/ 	.byte	0x06
	.zero		1


	//   ....[12]....
        /*0d44*/ 	.word	0x00000640
        /*0d48*/ 	.word	0x000000ff
        /*0d4c*/ 	.word	0x00038880
        /*0d50*/ 	.short	0x0100
        /*0d52*/ 	.byte	0x06
	.zero		1


	//   ....[13]....
        /*0d54*/ 	.word	0x00000650
        /*0d58*/ 	.word	0x000000ff
        /*0d5c*/ 	.word	0x00038878
        /*0d60*/ 	.short	0x0100
        /*0d62*/ 	.byte	0x06
	.zero		1


	//   ....[14]....
        /*0d64*/ 	.word	0x00000660
        /*0d68*/ 	.word	0x000000ff
        /*0d6c*/ 	.word	0x00038888
        /*0d70*/ 	.short	0x0100
        /*0d72*/ 	.byte	0x06
	.zero		1


	//   ....[15]....
        /*0d74*/ 	.word	0x00000790
        /*0d78*/ 	.word	0x000000ff
        /*0d7c*/ 	.word	0x00038890
        /*0d80*/ 	.short	0x0100
        /*0d82*/ 	.byte	0x08
	.zero		1


	//   ....[16]....
        /*0d84*/ 	.word	0x000007a0
        /*0d88*/ 	.word	0x000000ff
        /*0d8c*/ 	.word	0x000388a0
        /*0d90*/ 	.short	0x0100
        /*0d92*/ 	.byte	0x08
	.zero		1


	//   ....[17]....
        /*0d94*/ 	.word	0x000007b0
        /*0d98*/ 	.word	0x000000ff
        /*0d9c*/ 	.word	0x00038898
        /*0da0*/ 	.short	0x0100
        /*0da2*/ 	.byte	0x08
	.zero		1


	//   ....[18]....
        /*0da4*/ 	.word	0x000007c0
        /*0da8*/ 	.word	0x000000ff
        /*0dac*/ 	.word	0x000388a8
        /*0db0*/ 	.short	0x0100
        /*0db2*/ 	.byte	0x08
	.zero		1


	//   ....[19]....
        /*0db4*/ 	.word	0x000008f0
        /*0db8*/ 	.word	0x000000ff
        /*0dbc*/ 	.word	0x000388b0
        /*0dc0*/ 	.short	0x0100
        /*0dc2*/ 	.byte	0x08
	.zero		1


	//   ....[20]....
        /*0dc4*/ 	.word	0x00000900
        /*0dc8*/ 	.word	0x000000ff
        /*0dcc*/ 	.word	0x000388c0
        /*0dd0*/ 	.short	0x0100
        /*0dd2*/ 	.byte	0x08
	.zero		1


	//   ....[21]....
        /*0dd4*/ 	.word	0x00000910
        /*0dd8*/ 	.word	0x000000ff
        /*0ddc*/ 	.word	0x000388b8
        /*0de0*/ 	.short	0x0100
        /*0de2*/ 	.byte	0x08
	.zero		1


	//   ....[22]....
        /*0de4*/ 	.word	0x00000920
        /*0de8*/ 	.word	0x000000ff
        /*0dec*/ 	.word	0x000388c8
        /*0df0*/ 	.short	0x0100
        /*0df2*/ 	.byte	0x08
	.zero		1


	//   ....[23]....
        /*0df4*/ 	.word	0x00002db0
        /*0df8*/ 	.word	0x0000004b
        /*0dfc*/ 	.word	0x00038890
        /*0e00*/ 	.short	0x010a
        /*0e02*/ 	.byte	0x3f
	.zero		1


	//   ....[24]....
        /*0e04*/ 	.word	0x00003770
        /*0e08*/ 	.word	0x0000004b
        /*0e0c*/ 	.word	0x00038890
        /*0e10*/ 	.short	0x010a
        /*0e12*/ 	.byte	0x3f
	.zero		1


	//   ....[25]....
        /*0e14*/ 	.word	0x00004000
        /*0e18*/ 	.word	0x0000004b
        /*0e1c*/ 	.word	0x00038890
        /*0e20*/ 	.short	0x010a
        /*0e22*/ 	.byte	0x3f
	.zero		1


	//   ....[26]....
        /*0e24*/ 	.word	0x00004200
        /*0e28*/ 	.word	0x00000004
        /*0e2c*/ 	.word	0x00000000
        /*0e30*/ 	.short	0x0101
        /*0e32*/ 	.byte	0x3f
	.zero		1


	//   ....[27]....
        /*0e34*/ 	.word	0x00004240
        /*0e38*/ 	.word	0x0000004b
        /*0e3c*/ 	.word	0x000388b0
        /*0e40*/ 	.short	0x010a
        /*0e42*/ 	.byte	0x3f
	.zero		1


	//   ....[28]....
        /*0e44*/ 	.word	0x000048a0
        /*0e48*/ 	.word	0x0000004b
        /*0e4c*/ 	.word	0x00000000
        /*0e50*/ 	.short	0x0101
        /*0e52*/ 	.byte	0x3f
	.zero		1


	//   ....[29]....
        /*0e54*/ 	.word	0x00005500
        /*0e58*/ 	.word	0x00000005
        /*0e5c*/ 	.word	0x00000000
        /*0e60*/ 	.short	0x0101
        /*0e62*/ 	.byte	0x3f
	.zero		1


	//   ....[30]....
        /*0e64*/ 	.word	0x000060a0
        /*0e68*/ 	.word	0x00000004
        /*0e6c*/ 	.word	0x00000000
        /*0e70*/ 	.short	0x0101
        /*0e72*/ 	.byte	0x3f
	.zero		1


	//   ....[31]....
        /*0e74*/ 	.word	0x00007360
        /*0e78*/ 	.word	0x00000002
        /*0e7c*/ 	.word	0x00038800
        /*0e80*/ 	.short	0x010a
        /*0e82*/ 	.byte	0x3f
	.zero		1


	//   ....[32]....
        /*0e84*/ 	.word	0x000073b0
        /*0e88*/ 	.word	0x00000002
        /*0e8c*/ 	.word	0x00038800
        /*0e90*/ 	.short	0x010a
        /*0e92*/ 	.byte	0x3f
	.zero		1


	//   ....[33]....
        /*0e94*/ 	.word	0x00007e50
        /*0e98*/ 	.word	0x00000002
        /*0e9c*/ 	.word	0x00038800
        /*0ea0*/ 	.short	0x010a
        /*0ea2*/ 	.byte	0x3f
	.zero		1


	//   ....[34]....
        /*0ea4*/ 	.word	0x00009210
        /*0ea8*/ 	.word	0x00000002
        /*0eac*/ 	.word	0x00038800
        /*0eb0*/ 	.short	0x010a
        /*0eb2*/ 	.byte	0x3f
	.zero		1


	//   ....[35]....
        /*0eb4*/ 	.word	0x0000a0a0
        /*0eb8*/ 	.word	0x00000015
        /*0ebc*/ 	.word	0x00038830
        /*0ec0*/ 	.short	0x010a
        /*0ec2*/ 	.byte	0x3f
	.zero		1


	//   ....[36]....
        /*0ec4*/ 	.word	0x0000a150
        /*0ec8*/ 	.word	0x00000015
        /*0ecc*/ 	.word	0x00038830
        /*0ed0*/ 	.short	0x010a
        /*0ed2*/ 	.byte	0x3f
	.zero		1


	//   ....[37]....
        /*0ed4*/ 	.word	0x0000a460
        /*0ed8*/ 	.word	0x00000002
        /*0edc*/ 	.word	0x00038810
        /*0ee0*/ 	.short	0x010a
        /*0ee2*/ 	.byte	0x3f
	.zero		1


	//   ....[38]....
        /*0ee4*/ 	.word	0x0000a4b0
        /*0ee8*/ 	.word	0x00000015
        /*0eec*/ 	.word	0x00038850
        /*0ef0*/ 	.short	0x010a
        /*0ef2*/ 	.byte	0x3f
	.zero		1


	//   ....[39]....
        /*0ef4*/ 	.word	0x0000a560
        /*0ef8*/ 	.word	0x00000015
        /*0efc*/ 	.word	0x00038850
        /*0f00*/ 	.short	0x010a
        /*0f02*/ 	.byte	0x3f
	.zero		1


	//   ....[40]....
        /*0f04*/ 	.word	0x0000ce50
        /*0f08*/ 	.word	0x00000000
        /*0f0c*/ 	.word	0x00000000
        /*0f10*/ 	.short	0x0101
        /*0f12*/ 	.byte	0x3f
	.zero		1


	//   ....[41]....
        /*0f14*/ 	.word	0x0000d530
        /*0f18*/ 	.word	0x00000015
        /*0f1c*/ 	.word	0x00000000
        /*0f20*/ 	.short	0x0101
        /*0f22*/ 	.byte	0x3f
	.zero		1


	//   ....[42]....
        /*0f24*/ 	.word	0x0000d640
        /*0f28*/ 	.word	0x000000c3
        /*0f2c*/ 	.word	0x00038830
        /*0f30*/ 	.short	0x010a
        /*0f32*/ 	.byte	0x3f
	.zero		1


	//   ....[43]....
        /*0f34*/ 	.word	0x0000d6b0
        /*0f38*/ 	.word	0x000000c3
        /*0f3c*/ 	.word	0x00038830
        /*0f40*/ 	.short	0x010a
        /*0f42*/ 	.byte	0x3f
	.zero		1


	//   ....[44]....
        /*0f44*/ 	.word	0x0000d920
        /*0f48*/ 	.word	0x000000c3
        /*0f4c*/ 	.word	0x00038850
        /*0f50*/ 	.short	0x010a
        /*0f52*/ 	.byte	0x3f
	.zero		1


	//   ....[45]....
        /*0f54*/ 	.word	0x0000d970
        /*0f58*/ 	.word	0x000000c3
        /*0f5c*/ 	.word	0x00038850
        /*0f60*/ 	.short	0x010a
        /*0f62*/ 	.byte	0x3f
	.zero		1


	//   ....[46]....
        /*0f64*/ 	.word	0x00010130
        /*0f68*/ 	.word	0x000000a6
        /*0f6c*/ 	.word	0x00000000
        /*0f70*/ 	.short	0x0101
        /*0f72*/ 	.byte	0x3f
	.zero		1


	//   ....[47]....
        /*0f74*/ 	.word	0x000110f0
        /*0f78*/ 	.word	0x000000c3
        /*0f7c*/ 	.word	0x00000000
        /*0f80*/ 	.short	0x0101
        /*0f82*/ 	.byte	0x3f
	.zero		1


	//   ....[48]....
        /*0f84*/ 	.word	0x00011230
        /*0f88*/ 	.word	0x000000c0
        /*0f8c*/ 	.word	0x00038830
        /*0f90*/ 	.short	0x010a
        /*0f92*/ 	.byte	0x3f
	.zero		1


	//   ....[49]....
        /*0f94*/ 	.word	0x000112a0
        /*0f98*/ 	.word	0x000000c0
        /*0f9c*/ 	.word	0x00038830
        /*0fa0*/ 	.short	0x010a
        /*0fa2*/ 	.byte	0x3f
	.zero		1


	//   ....[50]....
        /*0fa4*/ 	.word	0x00011510
        /*0fa8*/ 	.word	0x000000c0
        /*0fac*/ 	.word	0x00038850
        /*0fb0*/ 	.short	0x010a
        /*0fb2*/ 	.byte	0x3f
	.zero		1


	//   ....[51]....
        /*0fb4*/ 	.word	0x00011560
        /*0fb8*/ 	.word	0x000000c0
        /*0fbc*/ 	.word	0x00038850
        /*0fc0*/ 	.short	0x010a
        /*0fc2*/ 	.byte	0x3f
	.zero		1


	//   ....[52]....
        /*0fc4*/ 	.word	0x00013a40
        /*0fc8*/ 	.word	0x000000a2
        /*0fcc*/ 	.word	0x00000000
        /*0fd0*/ 	.short	0x0101
        /*0fd2*/ 	.byte	0x3f
	.zero		1


	//   ....[53]....
        /*0fd4*/ 	.word	0x000147b0
        /*0fd8*/ 	.word	0x000000c0
        /*0fdc*/ 	.word	0x00000000
        /*0fe0*/ 	.short	0x0101
        /*0fe2*/ 	.byte	0x3f
	.zero		1


	//   ....[54]....
        /*0fe4*/ 	.word	0x00016fd0
        /*0fe8*/ 	.word	0x00000004
        /*0fec*/ 	.word	0x00000000
        /*0ff0*/ 	.short	0x0101
        /*0ff2*/ 	.byte	0x3f
	.zero		1


	//   ....[55]....
        /*0ff4*/ 	.word	0x00017c40
        /*0ff8*/ 	.word	0x00000008
        /*0ffc*/ 	.word	0x00000000
        /*1000*/ 	.short	0x0101
        /*1002*/ 	.byte	0x3f
	.zero		1


	//   ....[56]....
        /*1004*/ 	.word	0x0001bb50
        /*1008*/ 	.word	0x00000012
        /*100c*/ 	.word	0x00038820
        /*1010*/ 	.short	0x010a
        /*1012*/ 	.byte	0x3f
	.zero		1


	//   ....[57]....
        /*1014*/ 	.word	0x0001bc20
        /*1018*/ 	.word	0x00000004
        /*101c*/ 	.word	0x000388a0
        /*1020*/ 	.short	0x010a
        /*1022*/ 	.byte	0x3f
	.zero		1


	//   ....[58]....
        /*1024*/ 	.word	0x0001be60
        /*1028*/ 	.word	0x00000004
        /*102c*/ 	.word	0x000388c0
        /*1030*/ 	.short	0x010a
        /*1032*/ 	.byte	0x3f
	.zero		1


	//   ....[59]....
        /*1034*/ 	.word	0x0001c8c0
        /*1038*/ 	.word	0x00000004
        /*103c*/ 	.word	0x000388a0
        /*1040*/ 	.short	0x010a
        /*1042*/ 	.byte	0x3f
	.zero		1


	//   ....[60]....
        /*1044*/ 	.word	0x0001caf0
        /*1048*/ 	.word	0x00000004
        /*104c*/ 	.word	0x000388c0
        /*1050*/ 	.short	0x010a
        /*1052*/ 	.byte	0x3f
	.zero		1


	//   ....[61]....
        /*1054*/ 	.word	0x0001e0e0
        /*1058*/ 	.word	0x00000000
        /*105c*/ 	.word	0x00038840
        /*1060*/ 	.short	0x010a
        /*1062*/ 	.byte	0x3f
	.zero		1


	//   ....[62]....
        /*1064*/ 	.word	0x0001ec20
        /*1068*/ 	.word	0x00000012
        /*106c*/ 	.word	0x00038800
        /*1070*/ 	.short	0x0107
        /*1072*/ 	.byte	0x3f
	.zero		1


	//   ....[63]....
        /*1074*/ 	.word	0x0001ecc0
        /*1078*/ 	.word	0x00000012
        /*107c*/ 	.word	0x00038800
        /*1080*/ 	.short	0x0101
        /*1082*/ 	.byte	0x3f
	.zero		1


	//   ....[64]....
        /*1084*/ 	.word	0x0001fbf0
        /*1088*/ 	.word	0x00000012
        /*108c*/ 	.word	0x00038810
        /*1090*/ 	.short	0x0107
        /*1092*/ 	.byte	0x3f
	.zero		1


	//   ....[65]....
        /*1094*/ 	.word	0x0001fcf0
        /*1098*/ 	.word	0x00000012
        /*109c*/ 	.word	0x00038810
        /*10a0*/ 	.short	0x0101
        /*10a2*/ 	.byte	0x3f
	.zero		1


	//   ....[66]....
        /*10a4*/ 	.word	0x0001fd10
        /*10a8*/ 	.word	0x00000012
        /*10ac*/ 	.word	0x00038820
        /*10b0*/ 	.short	0x010a
        /*10b2*/ 	.byte	0x3f
	.zero		1


	//   ....[67]....
        /*10b4*/ 	.word	0x0001fdf0
        /*10b8*/ 	.word	0x00000000
        /*10bc*/ 	.word	0x00038860
        /*10c0*/ 	.short	0x010a
        /*10c2*/ 	.byte	0x3f
	.zero		1


	//   ....[68]....
        /*10c4*/ 	.word	0x00020a80
        /*10c8*/ 	.word	0x00000002
        /*10cc*/ 	.word	0x00038840
        /*10d0*/ 	.short	0x010a
        /*10d2*/ 	.byte	0x3f
	.zero		1


	//   ....[69]....
        /*10d4*/ 	.word	0x00020ce0
        /*10d8*/ 	.word	0x00000002
        /*10dc*/ 	.word	0x00038860
        /*10e0*/ 	.short	0x010a
        /*10e2*/ 	.byte	0x3f
	.zero		1


	//   ....[70]....
        /*10e4*/ 	.word	0x000218a0
        /*10e8*/ 	.word	0x00000003
        /*10ec*/ 	.word	0x00038840
        /*10f0*/ 	.short	0x010a
        /*10f2*/ 	.byte	0x3f
	.zero		1


	//   ....[71]....
        /*10f4*/ 	.word	0x00021af0
        /*10f8*/ 	.word	0x00000003
        /*10fc*/ 	.word	0x00038860
        /*1100*/ 	.short	0x010a
        /*1102*/ 	.byte	0x3f
	.zero		1


	//   ....[72]....
        /*1104*/ 	.word	0x00022630
        /*1108*/ 	.word	0x00000003
        /*110c*/ 	.word	0x00038840
        /*1110*/ 	.short	0x010a
        /*1112*/ 	.byte	0x3f
	.zero		1


	//   ....[73]....
        /*1114*/ 	.word	0x00022890
        /*1118*/ 	.word	0x00000003
        /*111c*/ 	.word	0x00038860
        /*1120*/ 	.short	0x010a
        /*1122*/ 	.byte	0x3f
	.zero		1


	//   ....[74]....
        /*1124*/ 	.word	0x00024620
        /*1128*/ 	.word	0x00000000
        /*112c*/ 	.word	0x00038820
        /*1130*/ 	.short	0x010a
        /*1132*/ 	.byte	0x3f
	.zero		1


	//   ....[75]....
        /*1134*/ 	.word	0x000247d0
        /*1138*/ 	.word	0x00000006
        /*113c*/ 	.word	0x00000000
        /*1140*/ 	.short	0x010a
        /*1142*/ 	.byte	0x3f
	.zero		1


	//   ....[76]....
        /*1144*/ 	.word	0x00024840
        /*1148*/ 	.word	0x00000007
        /*114c*/ 	.word	0x00000000
        /*1150*/ 	.short	0x010a
        /*1152*/ 	.byte	0x3f
	.zero		1


	//   ....[77]....
        /*1154*/ 	.word	0x000248b0
        /*1158*/ 	.word	0x00000004
        /*115c*/ 	.word	0x00000000
        /*1160*/ 	.short	0x010a
        /*1162*/ 	.byte	0x3f
	.zero		1


	//   ....[78]....
        /*1164*/ 	.word	0x000248e0
        /*1168*/ 	.word	0x00000003
        /*116c*/ 	.word	0x00000000
        /*1170*/ 	.short	0x010a
        /*1172*/ 	.byte	0x3f
	.zero		1


	//   ....[79]....
        /*1174*/ 	.word	0x00024940
        /*1178*/ 	.word	0x0000004b
        /*117c*/ 	.word	0x00038890
        /*1180*/ 	.short	0x010a
        /*1182*/ 	.byte	0x3f
	.zero		1


	//   ....[80]....
        /*1184*/ 	.word	0x00024990
        /*1188*/ 	.word	0x0000004b
        /*118c*/ 	.word	0x00038890
        /*1190*/ 	.short	0x010a
        /*1192*/ 	.byte	0x3f
	.zero		1


	//   ....[81]....
        /*1194*/ 	.word	0x000249e0
        /*1198*/ 	.word	0x0000004b
        /*119c*/ 	.word	0x00038890
        /*11a0*/ 	.short	0x010a
        /*11a2*/ 	.byte	0x3f
	.zero		1


	//   ....[82]....
        /*11a4*/ 	.word	0x00024a30
        /*11a8*/ 	.word	0x0000004b
        /*11ac*/ 	.word	0x000388b0
        /*11b0*/ 	.short	0x010a
        /*11b2*/ 	.byte	0x3f
	.zero		1


	//   ....[83]....
        /*11b4*/ 	.word	0x00024e20
        /*11b8*/ 	.word	0x00000002
        /*11bc*/ 	.word	0x00038800
        /*11c0*/ 	.short	0x010a
        /*11c2*/ 	.byte	0x3f
	.zero		1


	//   ....[84]....
        /*11c4*/ 	.word	0x00025220
        /*11c8*/ 	.word	0x00000002
        /*11cc*/ 	.word	0x00038800
        /*11d0*/ 	.short	0x010a
        /*11d2*/ 	.byte	0x3f
	.zero		1


	//   ....[85]....
        /*11d4*/ 	.word	0x00025270
        /*11d8*/ 	.word	0x00000015
        /*11dc*/ 	.word	0x00038830
        /*11e0*/ 	.short	0x010a
        /*11e2*/ 	.byte	0x3f
	.zero		1


	//   ....[86]....
        /*11e4*/ 	.word	0x000252c0
        /*11e8*/ 	.word	0x00000002
        /*11ec*/ 	.word	0x00038810
        /*11f0*/ 	.short	0x010a
        /*11f2*/ 	.byte	0x3f
	.zero		1


	//   ....[87]....
        /*11f4*/ 	.word	0x00025310
        /*11f8*/ 	.word	0x00000015
        /*11fc*/ 	.word	0x00038850
        /*1200*/ 	.short	0x010a
        /*1202*/ 	.byte	0x3f
	.zero		1


	//   ....[88]....
        /*1204*/ 	.word	0x00025360
        /*1208*/ 	.word	0x000000c3
        /*120c*/ 	.word	0x00038830
        /*1210*/ 	.short	0x010a
        /*1212*/ 	.byte	0x3f
	.zero		1


	//   ....[89]....
        /*1214*/ 	.word	0x000253b0
        /*1218*/ 	.word	0x000000c3
        /*121c*/ 	.word	0x00038850
        /*1220*/ 	.short	0x010a
        /*1222*/ 	.byte	0x3f
	.zero		1


	//   ....[90]....
        /*1224*/ 	.word	0x00025400
        /*1228*/ 	.word	0x000000c0
        /*122c*/ 	.word	0x00038830
        /*1230*/ 	.short	0x010a
        /*1232*/ 	.byte	0x3f
	.zero		1


	//   ....[91]....
        /*1234*/ 	.word	0x00025450
        /*1238*/ 	.word	0x000000c0
        /*123c*/ 	.word	0x00038850
        /*1240*/ 	.short	0x010a
        /*1242*/ 	.byte	0x3f
	.zero		1


	//   ....[92]....
        /*1244*/ 	.word	0x000255f0
        /*1248*/ 	.word	0x00000012
        /*124c*/ 	.word	0x00038820
        /*1250*/ 	.short	0x010a
        /*1252*/ 	.byte	0x3f
	.zero		1


	//   ....[93]....
        /*1254*/ 	.word	0x00025640
        /*1258*/ 	.word	0x00000004
        /*125c*/ 	.word	0x000388a0
        /*1260*/ 	.short	0x010a
        /*1262*/ 	.byte	0x3f
	.zero		1


	//   ....[94]....
        /*1264*/ 	.word	0x00025690
        /*1268*/ 	.word	0x00000004
        /*126c*/ 	.word	0x000388c0
        /*1270*/ 	.short	0x010a
        /*1272*/ 	.byte	0x3f
	.zero		1


	//   ....[95]....
        /*1274*/ 	.word	0x000256e0
        /*1278*/ 	.word	0x00000004
        /*127c*/ 	.word	0x000388a0
        /*1280*/ 	.short	0x010a
        /*1282*/ 	.byte	0x3f
	.zero		1


	//   ....[96]....
        /*1284*/ 	.word	0x00025730
        /*1288*/ 	.word	0x00000004
        /*128c*/ 	.word	0x000388c0
        /*1290*/ 	.short	0x010a
        /*1292*/ 	.byte	0x3f
	.zero		1


	//   ....[97]....
        /*1294*/ 	.word	0x000258d0
        /*1298*/ 	.word	0x00000000
        /*129c*/ 	.word	0x00038840
        /*12a0*/ 	.short	0x010a
        /*12a2*/ 	.byte	0x3f
	.zero		1


	//   ....[98]....
        /*12a4*/ 	.word	0x000269d0
        /*12a8*/ 	.word	0x00000012
        /*12ac*/ 	.word	0x00038820
        /*12b0*/ 	.short	0x010a
        /*12b2*/ 	.byte	0x3f
	.zero		1


	//   ....[99]....
        /*12b4*/ 	.word	0x00026a20
        /*12b8*/ 	.word	0x00000000
        /*12bc*/ 	.word	0x00038860
        /*12c0*/ 	.short	0x010a
        /*12c2*/ 	.byte	0x3f
	.zero		1


	//   ....[100]....
        /*12c4*/ 	.word	0x00026a70
        /*12c8*/ 	.word	0x00000002
        /*12cc*/ 	.word	0x00038840
        /*12d0*/ 	.short	0x010a
        /*12d2*/ 	.byte	0x3f
	.zero		1


	//   ....[101]....
        /*12d4*/ 	.word	0x00026ac0
        /*12d8*/ 	.word	0x00000002
        /*12dc*/ 	.word	0x00038860
        /*12e0*/ 	.short	0x010a
        /*12e2*/ 	.byte	0x3f
	.zero		1


	//   ....[102]....
        /*12e4*/ 	.word	0x00026b10
        /*12e8*/ 	.word	0x00000003
        /*12ec*/ 	.word	0x00038840
        /*12f0*/ 	.short	0x010a
        /*12f2*/ 	.byte	0x3f
	.zero		1


	//   ....[103]....
        /*12f4*/ 	.word	0x00026b60
        /*12f8*/ 	.word	0x00000003
        /*12fc*/ 	.word	0x00038860
        /*1300*/ 	.short	0x010a
        /*1302*/ 	.byte	0x3f
	.zero		1


	//   ....[104]....
        /*1304*/ 	.word	0x00026bb0
        /*1308*/ 	.word	0x00000003
        /*130c*/ 	.word	0x00038840
        /*1310*/ 	.short	0x010a
        /*1312*/ 	.byte	0x3f
	.zero		1


	//   ....[105]....
        /*1314*/ 	.word	0x00026c00
        /*1318*/ 	.word	0x00000003
        /*131c*/ 	.word	0x00038860
        /*1320*/ 	.short	0x010a
        /*1322*/ 	.byte	0x3f
	.zero		1


	//   ....[106]....
        /*1324*/ 	.word	0x00027780
        /*1328*/ 	.word	0x00000000
        /*132c*/ 	.word	0x00038820
        /*1330*/ 	.short	0x010a
        /*1332*/ 	.byte	0x3f
	.zero		1


	//   ....[107]....
        /*1334*/ 	.word	0x00027920
        /*1338*/ 	.word	0x00000006
        /*133c*/ 	.word	0x00000000
        /*1340*/ 	.short	0x010a
        /*1342*/ 	.byte	0x3f
	.zero		1


	//   ....[108]....
        /*1344*/ 	.word	0x00027970
        /*1348*/ 	.word	0x00000007
        /*134c*/ 	.word	0x00000000
        /*1350*/ 	.short	0x010a
        /*1352*/ 	.byte	0x3f
	.zero		1


	//   ....[109]....
        /*1354*/ 	.word	0x000279c0
        /*1358*/ 	.word	0x00000004
        /*135c*/ 	.word	0x00000000
        /*1360*/ 	.short	0x010a
        /*1362*/ 	.byte	0x3f
	.zero		1


	//----- nvinfo : EIATTR_NUM_MBARRIERS
	.align		4
.L_1099:
        /*1364*/ 	.byte	0x03, 0x38
        /*1366*/ 	.short	0x0017


	//----- nvinfo : EIATTR_EXIT_INSTR_OFFSETS
	.align		4
        /*1368*/ 	.byte	0x04, 0x1c
        /*136a*/ 	.short	(.L_1101 - .L_1100)


	//   ....[0]....
.L_1100:
        /*136c*/ 	.word	0x00024930


	//----- nvinfo : EIATTR_MAX_THREADS
	.align		4
.L_1101:
        /*1370*/ 	.byte	0x04, 0x05
        /*1372*/ 	.short	(.L_1103 - .L_1102)
.L_1102:
        /*1374*/ 	.word	0x00000180
        /*1378*/ 	.word	0x00000001
        /*137c*/ 	.word	0x00000001


	//----- nvinfo : EIATTR_CRS_STACK_SIZE
	.align		4
.L_1103:
        /*1380*/ 	.byte	0x04, 0x1e
        /*1382*/ 	.short	(.L_1105 - .L_1104)
.L_1104:
        /*1384*/ 	.word	0x00000000


	//----- nvinfo : EIATTR_CBANK_PARAM_SIZE
	.align		4
.L_1105:
        /*1388*/ 	.byte	0x03, 0x19
        /*138a*/ 	.short	0x0bf0


	//----- nvinfo : EIATTR_PARAM_CBANK
	.align		4
        /*138c*/ 	.byte	0x04, 0x0a
        /*138e*/ 	.short	(.L_1107 - .L_1106)
	.align		4
.L_1106:
        /*1390*/ 	.word	index@(.nv.constant0._ZN7cutlass13device_kernelIN5flash11enable_sm90INS1_16FlashAttnFwdSm90INS1_25CollectiveMainloopFwdSm90ILi2EN4cute5tupleIJNS5_1CILi1EEES8_S8_EEENS6_IJNS7_ILi64EEESA_SA_EEELi512ENS_6half_tEfNS_4arch4Sm90ELb1ELb0ELb1ELb1ELb0ELb1ELb1ELb0ELb0ELb1ELb1ELb0EEENS1_21CollectiveEpilogueFwdINS6_IJSA_NS7_ILi512EEESA_EEES9_SC_SE_Li256ELb1ELb1ELb1ELb0EEENS1_36VarlenDynamicPersistentTileSchedulerILi64ELi64ELi256ELi128ELb1ELb1ELb1ELb1ELb1ELb1EEEEEEEEEvNT_6ParamsE)
        /*1394*/ 	.short	0x0210
        /*1396*/ 	.short	0x0bf0


	//----- nvinfo : EIATTR_SW_WAR
	.align		4
.L_1107:
        /*1398*/ 	.byte	0x04, 0x36
        /*139a*/ 	.short	(.L_1109 - .L_1108)
.L_1108:
        /*139c*/ 	.word	0x00000008
.L_1109:


//--------------------- .nv.info._ZN7cutlass13device_kernelIN5flash11enable_sm90INS1_16FlashAttnFwdSm90INS1_25CollectiveMainloopFwdSm90ILi2EN4cute5tupleIJNS5_1CILi1EEES8_S8_EEENS6_IJNS7_ILi128EEENS7_ILi96EEENS7_ILi64EEEEEELi256ENS_6half_tEfNS_4arch4Sm90ELb0ELb0ELb1ELb0ELb0ELb0ELb0ELb1ELb0ELb1ELb1ELb0EEENS1_21CollectiveEpilogueFwdINS6_IJSA_NS7_ILi256EEESB_EEES9_SE_SG_Li256ELb0ELb1ELb1ELb0EEENS1_19SingleTileSchedulerILb0ELb1ELb1ELi128EEEEEEEEEvNT_6ParamsE --------------------------
	.section	.nv.info._ZN7cutlass13device_kernelIN5flash11enable_sm90INS1_16FlashAttnFwdSm90INS1_25CollectiveMainloopFwdSm90ILi2EN4cute5tupleIJNS5_1CILi1EEES8_S8_EEENS6_IJNS7_ILi128EEENS7_ILi96EEENS7_ILi64EEEEEELi256ENS_6half_tEfNS_4arch4Sm90ELb0ELb0ELb1ELb0ELb0ELb0ELb0ELb1ELb0ELb1ELb1ELb0EEENS1_21CollectiveEpilogueFwdINS6_IJSA_NS7_ILi256EEESB_EEES9_SE_SG_Li256ELb0ELb1ELb1ELb0EEENS1_19SingleTileSchedulerILb0ELb1ELb1ELi128EEEEEEEEEvNT_6ParamsE,"",@"SHT_CUDA_INFO"
	.sectionflags	@""
	.align	4


	//----- nvinfo : EIATTR_CUDA_API_VERSION
	.align		4
        /*0000*/ 	.byte	0x04, 0x37
        /*0002*/ 	.short	(.L_1111 - .L_1110)
.L_1110:
        /*0004*/ 	.word	0x00000082


	//----- nvinfo : EIATTR_KPARAM_INFO
	.align		4
.L_1111:
        /*0008*/ 	.byte	0x04, 0x17
        /*000a*/ 	.short	(.L_1113 - .L_1112)
.L_1112:
        /*000c*/ 	.word	0x00000000
        /*0010*/ 	.short	0x0000
        /*0012*/ 	.short	0x0070
        /*0014*/ 	.byte	0x00, 0xf0, 0x01, 0x28


	//----- nvinfo : EIATTR_SPARSE_MMA_MASK
	.align		4
.L_1113:
        /*0018*/ 	.byte	0x03, 0x50
        /*001a*/ 	.short	0x0000


	//----- nvinfo : EIATTR_MAXREG_COUNT
	.align		4
        /*001c*/ 	.byte	0x03, 0x1b
        /*001e*/ 	.short	0x00a8


	//----- nvinfo : EIATTR_NUM_BARRIERS
	.align		4
        /*0020*/ 	.byte	0x02, 0x4c
        /*0022*/ 	.byte	0x10
	.zero		1


	//----- nvinfo : EIATTR_EXTERNS
	.align		4
        /*0024*/ 	.byte	0x04, 0x0f
        /*0026*/ 	.short	(.L_1115 - .L_1114)


	//   ....[0]....
	.align		4
.L_1114:
        /*0028*/ 	.word	index@(__assertfail)


	//----- nvinfo : EIATTR_ANNOTATIONS
	.align		4
.L_1115:
        /*002c*/ 	.byte	0x04, 0x55
        /*002e*/ 	.short	(.L_1117 - .L_1116)


	//   ....[0]....
.L_1116:
        /*0030*/ 	.word	0x00000001
        /*0034*/ 	.byte	0x80, 0x8d, 0x00, 0x00, 0x01, 0x00, 0x00, 0x00, 0x00, 0x92, 0x00, 0x00, 0x01, 0x00, 0x00, 0x00
        /*0044*/ 	.byte	0x50, 0x92, 0x00, 0x00, 0x01, 0x00, 0x00, 0x00, 0x30, 0x94, 0x00, 0x00, 0x01, 0x00, 0x00, 0x00
        /*0054*/ 	.byte	0x20, 0x95, 0x00, 0x00, 0x01, 0x00, 0x00, 0x00, 0x60, 0xa1, 0x00, 0x00, 0x01, 0x00, 0x00, 0x00
        /*0064*/ 	.byte	0x10, 0xa5, 0x00, 0x00, 0x01, 0x00, 0x00, 0x00, 0x40, 0xa7, 0x00, 0x00, 0x01, 0x00, 0x00, 0x00
        /*0074*/ 	.byte	0x80, 0xaf, 0x00, 0x00, 0x01, 0x00, 0x00, 0x00, 0x10, 0xb8, 0x00, 0x00


	//----- nvinfo : EIATTR_MERCURY_ISA_VERSION
	.align		4
.L_1117:
        /*0080*/ 	.byte	0x03, 0x5f
        /*0082*/ 	.short	0x0101


	//----- nvinfo : EIATTR_INT_WARP_WIDE_INSTR_OFFSETS
	.align		4
        /*0084*/ 	.byte	0x04, 0x31
        /*0086*/ 	.short	(.L_1119 - .L_1118)


	//   ....[0]....
.L_1118:
        /*0088*/ 	.word	0x00000130


	//   ....[1]....
        /*008c*/ 	.word	0x00000170


	//   ....[2]....
        /*0090*/ 	.word	0x000001e0


	//----- nvinfo : EIATTR_COOP_GROUP_MASK_REGIDS
	.align		4
.L_1119:
        /*0094*/ 	.byte	0x04, 0x29
        /*0096*/ 	.short	(.L_1121 - .L_1120)


	//   ....[0]....
.L_1120:
        /*0098*/ 	.word	0xffffffff


	//   ....[1]....
        /*009c*/ 	.word	0xffffffff


	//   ....[2]....
        /*00a0*/ 	.word	0xffffffff


	//   ....[3]....
        /*00a4*/ 	.word	0xffffffff


	//   ....[4]....
        /*00a8*/ 	.word	0xffffffff


	//   ....[5]....
        /*00ac*/ 	.word	0xffffffff


	//   ....[6]....
        /*00b0*/ 	.word	0xffffffff


	//   ....[7]....
        /*00b4*/ 	.word	0xffffffff


	//   ....[8]....
        /*00b8*/ 	.word	0xffffffff


	//   ....[9]....
        /*00bc*/ 	.word	0xffffffff


	//   ....[10]....
        /*00c0*/ 	.word	0xffffffff


	//   ....[11]....
        /*00c4*/ 	.word	0xffffffff


	//   ....[12]....
        /*00c8*/ 	.word	0xffffffff


	//   ....[13]....
        /*00cc*/ 	.word	0xffffffff


	//   ....[14]....
        /*00d0*/ 	.word	0xffffffff


	//   ....[15]....
        /*00d4*/ 	.word	0xffffffff


	//   ....[16]....
        /*00d8*/ 	.word	0xffffffff


	//   ....[17]....
        /*00dc*/ 	.word	0xffffffff


	//   ....[18]....
        /*00e0*/ 	.word	0xffffffff


	//   ....[19]....
        /*00e4*/ 	.word	0xffffffff


	//   ....[20]....
        /*00e8*/ 	.word	0xffffffff


	//   ....[21]....
        /*00ec*/ 	.word	0xffffffff


	//   ....[22]....
        /*00f0*/ 	.word	0xffffffff


	//   ....[23]....
        /*00f4*/ 	.word	0xffffffff


	//   ....[24]....
        /*00f8*/ 	.word	0xffffffff


	//   ....[25]....
        /*00fc*/ 	.word	0xffffffff


	//   ....[26]....
        /*0100*/ 	.word	0xffffffff


	//   ....[27]....
        /*0104*/ 	.word	0xffffffff


	//   ....[28]....
        /*0108*/ 	.word	0xffffffff


	//   ....[29]....
        /*010c*/ 	.word	0xffffffff


	//   ....[30]....
        /*0110*/ 	.word	0xffffffff


	//   ....[31]....
        /*0114*/ 	.word	0xffffffff


	//   ....[32]....
        /*0118*/ 	.word	0xffffffff


	//   ....[33]....
        /*011c*/ 	.word	0xffffffff


	//   ....[34]....
        /*0120*/ 	.word	0xffffffff


	//   ....[35]....
        /*0124*/ 	.word	0xffffffff


	//   ....[36]....
        /*0128*/ 	.word	0xffffffff


	//   ....[37]....
        /*012c*/ 	.word	0xffffffff


	//   ....[38]....
        /*0130*/ 	.word	0xffffffff


	//   ....[39]....
        /*0134*/ 	.word	0xffffffff


	//   ....[40]....
        /*0138*/ 	.word	0xffffffff


	//   ....[41]....
        /*013c*/ 	.word	0xffffffff


	//   ....[42]....
        /*0140*/ 	.word	0xffffffff


	//   ....[43]....
        /*0144*/ 	.word	0xffffffff


	//   ....[44]....
        /*0148*/ 	.word	0xffffffff


	//   ....[45]....
        /*014c*/ 	.word	0xffffffff


	//   ....[46]....
        /*0150*/ 	.word	0xffffffff


	//   ....[47]....
        /*0154*/ 	.word	0x0500000f


	//   ....[48]....
        /*0158*/ 	.word	0x0500000f


	//   ....[49]....
        /*015c*/ 	.word	0x0500000f


	//   ....[50]....
        /*0160*/ 	.word	0x0500000f


	//   ....[51]....
        /*0164*/ 	.word	0x0500000f


	//   ....[52]....
        /*0168*/ 	.word	0x0500000f


	//   ....[53]....
        /*016c*/ 	.word	0x0500000f


	//   ....[54]....
        /*0170*/ 	.word	0x0500000f


	//   ....[55]....
        /*0174*/ 	.word	0x0500000f


	//   ....[56]....
        /*0178*/ 	.word	0x0500000f


	//   ....[57]....
        /*017c*/ 	.word	0x0500000f


	//   ....[58]....
        /*0180*/ 	.word	0x0500000f


	//   ....[59]....
        /*0184*/ 	.word	0x0500000f


	//   ....[60]....
        /*0188*/ 	.word	0x0500000f


	//   ....[61]....
        /*018c*/ 	.word	0x0500000f


	//   ....[62]....
        /*0190*/ 	.word	0x0500000f


	//   ....[63]....
        /*0194*/ 	.word	0x0500000f


	//   ....[64]....
        /*0198*/ 	.word	0x0500000f


	//----- nvinfo : EIATTR_COOP_GROUP_INSTR_OFFSETS
	.align		4
.L_1121:
        /*019c*/ 	.byte	0x04, 0x28
        /*019e*/ 	.short	(.L_1123 - .L_1122)


	//   ....[0]....
.L_1122:
        /*01a0*/ 	.word	0x00000060


	//   ....[1]....
        /*01a4*/ 	.word	0x00000140


	//   ....[2]....
        /*01a8*/ 	.word	0x00000190


	//   ....[3]....
        /*01ac*/ 	.word	0x000003c0


	//   ....[4]....
        /*01b0*/ 	.word	0x00000520


	//   ....[5]....
        /*01b4*/ 	.word	0x00000640


	//   ....[6]....
        /*01b8*/ 	.word	0x000007a0


	//   ....[7]....
        /*01bc*/ 	.word	0x00001320


	//   ....[8]....
        /*01c0*/ 	.word	0x00002470


	//   ....[9]....
        /*01c4*/ 	.word	0x000024f0


	//   ....[10]....
        /*01c8*/ 	.word	0x00002950


	//   ....[11]....
        /*01cc*/ 	.word	0x000029d0


	//   ....[12]....
        /*01d0*/ 	.word	0x00003ef0


	//   ....[13]....
        /*01d4*/ 	.word	0x00003f60


	//   ....[14]....
        /*01d8*/ 	.word	0x000043e0


	//   ....[15]....
        /*01dc*/ 	.word	0x000045b0


	//   ....[16]....
        /*01e0*/ 	.word	0x00005900


	//   ....[17]....
        /*01e4*/ 	.word	0x00005940


	//   ....[18]....
        /*01e8*/ 	.word	0x00005980


	//   ....[19]....
        /*01ec*/ 	.word	0x000059b0


	//   ....[20]....
        /*01f0*/ 	.word	0x00006a50


	//   ....[21]....
        /*01f4*/ 	.word	0x00006ab0


	//   ....[22]....
        /*01f8*/ 	.word	0x00006af0


	//   ....[23]....
        /*01fc*/ 	.word	0x00006b30


	//   ....[24]....
        /*0200*/ 	.word	0x00006b60


	//   ....[25]....
        /*0204*/ 	.word	0x00006b90


	//   ....[26]....
        /*0208*/ 	.word	0x000077e0


	//   ....[27]....
        /*020c*/ 	.word	0x000077f0


	//   ....[28]....
        /*0210*/ 	.word	0x00008820


	//   ....[29]....
        /*0214*/ 	.word	0x00009240


	//   ....[30]....
        /*0218*/ 	.word	0x00009af0


	//   ....[31]....
        /*021c*/ 	.word	0x00009b30


	//   ....[32]....
        /*0220*/ 	.word	0x00009ba0


	//   ....[33]....
        /*0224*/ 	.word	0x00009be0


	//   ....[34]....
        /*0228*/ 	.word	0x00009c40


	//   ....[35]....
        /*022c*/ 	.word	0x00009c70


	//   ....[36]....
        /*0230*/ 	.word	0x00009cc0


	//   ....[37]....
        /*0234*/ 	.word	0x00009d00


	//   ....[38]....
        /*0238*/ 	.word	0x00009d60


	//   ....[39]....
        /*023c*/ 	.word	0x00009d90


	//   ....[40]....
        /*0240*/ 	.word	0x00009de0


	//   ....[41]....
        /*0244*/ 	.word	0x00009e10


	//   ....[42]....
        /*0248*/ 	.word	0x00009e70


	//   ....[43]....
        /*024c*/ 	.word	0x00009ea0


	//   ....[44]....
        /*0250*/ 	.word	0x00009ec0


	//   ....[45]....
        /*0254*/ 	.word	0x00009f00


	//   ....[46]....
        /*0258*/ 	.word	0x0000c0f0


	//   ....[47]....
        /*025c*/ 	.word	0x0000c590


	//   ....[48]....
        /*0260*/ 	.word	0x0000c700


	//   ....[49]....
        /*0264*/ 	.word	0x0000c760


	//   ....[50]....
        /*0268*/ 	.word	0x0000c820


	//   ....[51]....
        /*026c*/ 	.word	0x0000c8e0


	//   ....[52]....
        /*0270*/ 	.word	0x0000c960


	//   ....[53]....
        /*0274*/ 	.word	0x0000ca20


	//   ....[54]....
        /*0278*/ 	.word	0x0000caa0


	//   ....[55]....
        /*027c*/ 	.word	0x0000cb60


	//   ....[56]....
        /*0280*/ 	.word	0x0000cbe0


	//   ....[57]....
        /*0284*/ 	.word	0x0000cca0


	//   ....[58]....
        /*0288*/ 	.word	0x0000cd20


	//   ....[59]....
        /*028c*/ 	.word	0x0000cdd0


	//   ....[60]....
        /*0290*/ 	.word	0x0000ce50


	//   ....[61]....
        /*0294*/ 	.word	0x0000cf00


	//   ....[62]....
        /*0298*/ 	.word	0x0000cf90


	//   ....[63]....
        /*029c*/ 	.word	0x0000d020


	//   ....[64]....
        /*02a0*/ 	.word	0x0000d430


	//----- nvinfo : EIATTR_REG_RECONFIG
	.align		4
.L_1123:
        /*02a4*/ 	.byte	0x01, 0x54
	.zero		2


	//----- nvinfo : EIATTR_SYSCALL_OFFSETS
	.align		4
        /*02a8*/ 	.byte	0x04, 0x46
        /*02aa*/ 	.short	(.L_1125 - .L_1124)


	//   ....[0]....
.L_1124:
        /*02ac*/ 	.word	0x000014e0


	//   ....[1]....
        /*02b0*/ 	.word	0x00008f00


	//   ....[2]....
        /*02b4*/ 	.word	0x00009040


	//   ....[3]....
        /*02b8*/ 	.word	0x00009130


	//   ....[4]....
        /*02bc*/ 	.word	0x00009780


	//----- nvinfo : EIATTR_MBARRIER_INSTR_OFFSETS
	.align		4
.L_1125:
        /*02c0*/ 	.byte	0x04, 0x39
        /*02c2*/ 	.short	(.L_1127 - .L_1126)


	//   ....[0]....
.L_1126:
        /*02c4*/ 	.word	0x00000270
        /*02c8*/ 	.word	0x000000ff
        /*02cc*/ 	.word	0x00022800
        /*02d0*/ 	.short	0x0100
        /*02d2*/ 	.byte	0x08
	.zero		1


	//   ....[1]....
        /*02d4*/ 	.word	0x00000280
        /*02d8*/ 	.word	0x000000ff
        /*02dc*/ 	.word	0x00022820
        /*02e0*/ 	.short	0x0100
        /*02e2*/ 	.byte	0x08
	.zero		1


	//   ....[2]....
        /*02e4*/ 	.word	0x00000370
        /*02e8*/ 	.word	0x000000ff
        /*02ec*/ 	.word	0x00022830
        /*02f0*/ 	.short	0x0100
        /*02f2*/ 	.byte	0x08
	.zero		1


	//   ....[3]....
        /*02f4*/ 	.word	0x00000380
        /*02f8*/ 	.word	0x000000ff
        /*02fc*/ 	.word	0x00022840
        /*0300*/ 	.short	0x0100
        /*0302*/ 	.byte	0x08
	.zero		1


	//   ....[4]....
        /*0304*/ 	.word	0x00000390
        /*0308*/ 	.word	0x000000ff
        /*030c*/ 	.word	0x00022838
        /*0310*/ 	.short	0x0100
        /*0312*/ 	.byte	0x08
	.zero		1


	//   ....[5]....
        /*0314*/ 	.word	0x000003a0
        /*0318*/ 	.word	0x000000ff
        /*031c*/ 	.word	0x00022848
        /*0320*/ 	.short	0x0100
        /*0322*/ 	.byte	0x08
	.zero		1


	//   ....[6]....
        /*0324*/ 	.word	0x000004d0
        /*0328*/ 	.word	0x000000ff
        /*032c*/ 	.word	0x00022850
        /*0330*/ 	.short	0x0100
        /*0332*/ 	.byte	0x08
	.zero		1


	//   ....[7]....
        /*0334*/ 	.word	0x000004e0
        /*0338*/ 	.word	0x000000ff
        /*033c*/ 	.word	0x00022860
        /*0340*/ 	.short	0x0100
        /*0342*/ 	.byte	0x08
	.zero		1


	//   ....[8]....
        /*0344*/ 	.word	0x000004f0
        /*0348*/ 	.word	0x000000ff
        /*034c*/ 	.word	0x00022858
        /*0350*/ 	.short	0x0100
        /*0352*/ 	.byte	0x08
	.zero		1


	//   ....[9]....
        /*0354*/ 	.word	0x00000500
        /*0358*/ 	.word	0x000000ff
        /*035c*/ 	.word	0x00022868
        /*0360*/ 	.short	0x0100
        /*0362*/ 	.byte	0x08
	.zero		1


	//   ....[10]....
        /*0364*/ 	.word	0x000005f0
        /*0368*/ 	.word	0x000000ff
        /*036c*/ 	.word	0x00022870
        /*0370*/ 	.short	0x0100
        /*0372*/ 	.byte	0x06
	.zero		1


	//   ....[11]....
        /*0374*/ 	.word	0x00000600
        /*0378*/ 	.word	0x000000ff
        /*037c*/ 	.word	0x00022880
        /*0380*/ 	.short	0x0100
        /*0382*/ 	.byte	0x06
	.zero		1


	//   ....[12]....
        /*0384*/ 	.word	0x00000610
        /*0388*/ 	.word	0x000000ff
        /*038c*/ 	.word	0x00022878
        /*0390*/ 	.short	0x0100
        /*0392*/ 	.byte	0x06
	.zero		1


	//   ....[13]....
        /*0394*/ 	.word	0x00000620
        /*0398*/ 	.word	0x000000ff
        /*039c*/ 	.word	0x00022888
        /*03a0*/ 	.short	0x0100
        /*03a2*/ 	.byte	0x06
	.zero		1


	//   ....[14]....
        /*03a4*/ 	.word	0x00000750
        /*03a8*/ 	.word	0x000000ff
        /*03ac*/ 	.word	0x00022890
        /*03b0*/ 	.short	0x0100
        /*03b2*/ 	.byte	0x08
	.zero		1


	//   ....[15]....
        /*03b4*/ 	.word	0x00000760
        /*03b8*/ 	.word	0x000000ff
        /*03bc*/ 	.word	0x000228a0
        /*03c0*/ 	.short	0x0100
        /*03c2*/ 	.byte	0x08
	.zero		1


	//   ....[16]....
        /*03c4*/ 	.word	0x00000770
        /*03c8*/ 	.word	0x000000ff
        /*03cc*/ 	.word	0x00022898
        /*03d0*/ 	.short	0x0100
        /*03d2*/ 	.byte	0x08
	.zero		1


	//   ....[17]....
        /*03d4*/ 	.word	0x00000780
        /*03d8*/ 	.word	0x000000ff
        /*03dc*/ 	.word	0x000228a8
        /*03e0*/ 	.short	0x0100
        /*03e2*/ 	.byte	0x08
	.zero		1


	//   ....[18]....
        /*03e4*/ 	.word	0x000008b0
        /*03e8*/ 	.word	0x000000ff
        /*03ec*/ 	.word	0x000228b0
        /*03f0*/ 	.short	0x0100
        /*03f2*/ 	.byte	0x08
	.zero		1


	//   ....[19]....
        /*03f4*/ 	.word	0x000008c0
        /*03f8*/ 	.word	0x000000ff
        /*03fc*/ 	.word	0x000228c0
        /*0400*/ 	.short	0x0100
        /*0402*/ 	.byte	0x08
	.zero		1


	//   ....[20]....
        /*0404*/ 	.word	0x000008d0
        /*0408*/ 	.word	0x000000ff
        /*040c*/ 	.word	0x000228b8
        /*0410*/ 	.short	0x0100
        /*0412*/ 	.byte	0x08
	.zero		1


	//   ....[21]....
        /*0414*/ 	.word	0x000008e0
        /*0418*/ 	.word	0x000000ff
        /*041c*/ 	.word	0x000228c8
        /*0420*/ 	.short	0x0100
        /*0422*/ 	.byte	0x08
	.zero		1


	//   ....[22]....
        /*0424*/ 	.word	0x00001510
        /*0428*/ 	.word	0x000000ff
        /*042c*/ 	.word	0x00022800
        /*0430*/ 	.short	0x010a
        /*0432*/ 	.byte	0x26
	.zero		1


	//   ....[23]....
        /*0434*/ 	.word	0x000015a0
        /*0438*/ 	.word	0x000000ff
        /*043c*/ 	.word	0x00022830
        /*0440*/ 	.short	0x010a
        /*0442*/ 	.byte	0x26
	.zero		1


	//   ....[24]....
        /*0444*/ 	.word	0x000015e0
        /*0448*/ 	.word	0x000000ff
        /*044c*/ 	.word	0x00022830
        /*0450*/ 	.short	0x010a
        /*0452*/ 	.byte	0x26
	.zero		1


	//   ....[25]....
        /*0454*/ 	.word	0x00002db0
        /*0458*/ 	.word	0x00000005
        /*045c*/ 	.word	0x00000000
        /*0460*/ 	.short	0x0101
        /*0462*/ 	.byte	0x3f
	.zero		1


	//   ....[26]....
        /*0464*/ 	.word	0x00003240
        /*0468*/ 	.word	0x000000ff
        /*046c*/ 	.word	0x00022850
        /*0470*/ 	.short	0x010a
        /*0472*/ 	.byte	0x26
	.zero		1


	//   ....[27]....
        /*0474*/ 	.word	0x00003280
        /*0478*/ 	.word	0x000000ff
        /*047c*/ 	.word	0x00022850
        /*0480*/ 	.short	0x010a
        /*0482*/ 	.byte	0x26
	.zero		1


	//   ....[28]....
        /*0484*/ 	.word	0x000035c0
        /*0488*/ 	.word	0x0000000a
        /*048c*/ 	.word	0x00000000
        /*0490*/ 	.short	0x0101
        /*0492*/ 	.byte	0x3f
	.zero		1


	//   ....[29]....
        /*0494*/ 	.word	0x00003730
        /*0498*/ 	.word	0x000000ff
        /*049c*/ 	.word	0x00022830
        /*04a0*/ 	.short	0x010a
        /*04a2*/ 	.byte	0x1a
	.zero		1


	//   ....[30]....
        /*04a4*/ 	.word	0x00003780
        /*04a8*/ 	.word	0x000000ff
        /*04ac*/ 	.word	0x00022830
        /*04b0*/ 	.short	0x010a
        /*04b2*/ 	.byte	0x1a
	.zero		1


	//   ....[31]....
        /*04b4*/ 	.word	0x00004aa0
        /*04b8*/ 	.word	0x00000098
        /*04bc*/ 	.word	0x00000000
        /*04c0*/ 	.short	0x0101
        /*04c2*/ 	.byte	0x3f
	.zero		1


	//   ....[32]....
        /*04c4*/ 	.word	0x000055f0
        /*04c8*/ 	.word	0x000000ff
        /*04cc*/ 	.word	0x00022850
        /*04d0*/ 	.short	0x010a
        /*04d2*/ 	.byte	0x1a
	.zero		1


	//   ....[33]....
        /*04d4*/ 	.word	0x00005640
        /*04d8*/ 	.word	0x000000ff
        /*04dc*/ 	.word	0x00022850
        /*04e0*/ 	.short	0x010a
        /*04e2*/ 	.byte	0x1a
	.zero		1


	//   ....[34]....
        /*04e4*/ 	.word	0x000058e0
        /*04e8*/ 	.word	0x000000b0
        /*04ec*/ 	.word	0x00000000
        /*04f0*/ 	.short	0x0101
        /*04f2*/ 	.byte	0x3f
	.zero		1


	//   ....[35]....
        /*04f4*/ 	.word	0x00006b70
        /*04f8*/ 	.word	0x000000ff
        /*04fc*/ 	.word	0x00000000
        /*0500*/ 	.short	0x0101
        /*0502*/ 	.byte	0x04
	.zero		1


	//   ....[36]....
        /*0504*/ 	.word	0x00009470
        /*0508*/ 	.word	0x000000ff
        /*050c*/ 	.word	0x00022840
        /*0510*/ 	.short	0x010a
        /*0512*/ 	.byte	0x26
	.zero		1


	//   ....[37]....
        /*0514*/ 	.word	0x00009fd0
        /*0518*/ 	.word	0x000000ff
        /*051c*/ 	.word	0x00022800
        /*0520*/ 	.short	0x0107
        /*0522*/ 	.byte	0x26
	.zero		1


	//   ....[38]....
        /*0524*/ 	.word	0x0000a010
        /*0528*/ 	.word	0x000000ff
        /*052c*/ 	.word	0x00022800
        /*0530*/ 	.short	0x0101
        /*0532*/ 	.byte	0x26
	.zero		1


	//   ....[39]....
        /*0534*/ 	.word	0x0000a020
        /*0538*/ 	.word	0x000000ff
        /*053c*/ 	.word	0x00022820
        /*0540*/ 	.short	0x010a
        /*0542*/ 	.byte	0x26
	.zero		1


	//   ....[40]....
        /*0544*/ 	.word	0x0000a080
        /*0548*/ 	.word	0x000000ff
        /*054c*/ 	.word	0x00022860
        /*0550*/ 	.short	0x010a
        /*0552*/ 	.byte	0x26
	.zero		1


	//   ....[41]....
        /*0554*/ 	.word	0x0000a900
        /*0558*/ 	.word	0x000000ff
        /*055c*/ 	.word	0x00022848
        /*0560*/ 	.short	0x010a
        /*0562*/ 	.byte	0x26
	.zero		1


	//   ....[42]....
        /*0564*/ 	.word	0x0000aad0
        /*0568*/ 	.word	0x000000ff
        /*056c*/ 	.word	0x00022868
        /*0570*/ 	.short	0x010a
        /*0572*/ 	.byte	0x26
	.zero		1


	//   ....[43]....
        /*0574*/ 	.word	0x0000b140
        /*0578*/ 	.word	0x000000ff
        /*057c*/ 	.word	0x00022840
        /*0580*/ 	.short	0x010a
        /*0582*/ 	.byte	0x26
	.zero		1


	//   ....[44]....
        /*0584*/ 	.word	0x0000b320
        /*0588*/ 	.word	0x000000ff
        /*058c*/ 	.word	0x00022860
        /*0590*/ 	.short	0x010a
        /*0592*/ 	.byte	0x26
	.zero		1


	//   ....[45]....
        /*0594*/ 	.word	0x0000b9c0
        /*0598*/ 	.word	0x000000ff
        /*059c*/ 	.word	0x00022848
        /*05a0*/ 	.short	0x010a
        /*05a2*/ 	.byte	0x26
	.zero		1


	//   ....[46]....
        /*05a4*/ 	.word	0x0000bba0
        /*05a8*/ 	.word	0x000000ff
        /*05ac*/ 	.word	0x00022868
        /*05b0*/ 	.short	0x010a
        /*05b2*/ 	.byte	0x26
	.zero		1


	//   ....[47]....
        /*05b4*/ 	.word	0x0000c080
        /*05b8*/ 	.word	0x00000002
        /*05bc*/ 	.word	0x00022820
        /*05c0*/ 	.short	0x010a
        /*05c2*/ 	.byte	0x3f
	.zero		1


	//   ....[48]....
        /*05c4*/ 	.word	0x0000c200
        /*05c8*/ 	.word	0x00000007
        /*05cc*/ 	.word	0x00000000
        /*05d0*/ 	.short	0x010a
        /*05d2*/ 	.byte	0x3f
	.zero		1


	//   ....[49]....
        /*05d4*/ 	.word	0x0000c270
        /*05d8*/ 	.word	0x00000005
        /*05dc*/ 	.word	0x00000000
        /*05e0*/ 	.short	0x010a
        /*05e2*/ 	.byte	0x3f
	.zero		1


	//   ....[50]....
        /*05e4*/ 	.word	0x0000c2d0
        /*05e8*/ 	.word	0x00000005
        /*05ec*/ 	.word	0x00000000
        /*05f0*/ 	.short	0x010a
        /*05f2*/ 	.byte	0x3f
	.zero		1


	//   ....[51]....
        /*05f4*/ 	.word	0x0000c300
        /*05f8*/ 	.word	0x00000003
        /*05fc*/ 	.word	0x00000000
        /*0600*/ 	.short	0x010a
        /*0602*/ 	.byte	0x3f
	.zero		1


	//   ....[52]....
        /*0604*/ 	.word	0x0000c370
        /*0608*/ 	.word	0x00000004
        /*060c*/ 	.word	0x00022800
        /*0610*/ 	.short	0x010a
        /*0612*/ 	.byte	0x3f
	.zero		1


	//   ....[53]....
        /*0614*/ 	.word	0x0000c3d0
        /*0618*/ 	.word	0x00000004
        /*061c*/ 	.word	0x00022830
        /*0620*/ 	.short	0x010a
        /*0622*/ 	.byte	0x3f
	.zero		1


	//   ....[54]....
        /*0624*/ 	.word	0x0000c420
        /*0628*/ 	.word	0x0000000a
        /*062c*/ 	.word	0x00022850
        /*0630*/ 	.short	0x010a
        /*0632*/ 	.byte	0x3f
	.zero		1


	//   ....[55]....
        /*0634*/ 	.word	0x0000c490
        /*0638*/ 	.word	0x00000003
        /*063c*/ 	.word	0x00022830
        /*0640*/ 	.short	0x010a
        /*0642*/ 	.byte	0x3f
	.zero		1


	//   ....[56]....
        /*0644*/ 	.word	0x0000c4f0
        /*0648*/ 	.word	0x000000b0
        /*064c*/ 	.word	0x00022850
        /*0650*/ 	.short	0x010a
        /*0652*/ 	.byte	0x3f
	.zero		1


	//   ....[57]....
        /*0654*/ 	.word	0x0000c650
        /*0658*/ 	.word	0x00000003
        /*065c*/ 	.word	0x00022840
        /*0660*/ 	.short	0x010a
        /*0662*/ 	.byte	0x3f
	.zero		1


	//   ....[58]....
        /*0664*/ 	.word	0x0000d060
        /*0668*/ 	.word	0x00000003
        /*066c*/ 	.word	0x00022820
        /*0670*/ 	.short	0x010a
        /*0672*/ 	.byte	0x3f
	.zero		1


	//   ....[59]....
        /*0674*/ 	.word	0x0000d0c0
        /*0678*/ 	.word	0x00000003
        /*067c*/ 	.word	0x00022860
        /*0680*/ 	.short	0x010a
        /*0682*/ 	.byte	0x3f
	.zero		1


	//   ....[60]....
        /*0684*/ 	.word	0x0000d120
        /*0688*/ 	.word	0x00000003
        /*068c*/ 	.word	0x00022848
        /*0690*/ 	.short	0x010a
        /*0692*/ 	.byte	0x3f
	.zero		1


	//   ....[61]....
        /*0694*/ 	.word	0x0000d180
        /*0698*/ 	.word	0x00000003
        /*069c*/ 	.word	0x00022868
        /*06a0*/ 	.short	0x010a
        /*06a2*/ 	.byte	0x3f
	.zero		1


	//   ....[62]....
        /*06a4*/ 	.word	0x0000d1e0
        /*06a8*/ 	.word	0x00000003
        /*06ac*/ 	.word	0x00022840
        /*06b0*/ 	.short	0x010a
        /*06b2*/ 	.byte	0x3f
	.zero		1


	//   ....[63]....
        /*06b4*/ 	.word	0x0000d240
        /*06b8*/ 	.word	0x00000003
        /*06bc*/ 	.word	0x00022860
        /*06c0*/ 	.short	0x010a
        /*06c2*/ 	.byte	0x3f
	.zero		1


	//   ....[64]....
        /*06c4*/ 	.word	0x0000d2a0
        /*06c8*/ 	.word	0x00000003
        /*06cc*/ 	.word	0x00022848
        /*06d0*/ 	.short	0x010a
        /*06d2*/ 	.byte	0x3f
	.zero		1


	//   ....[65]....
        /*06d4*/ 	.word	0x0000d300
        /*06d8*/ 	.word	0x00000003
        /*06dc*/ 	.word	0x00022868
        /*06e0*/ 	.short	0x010a
        /*06e2*/ 	.byte	0x3f
	.zero		1


	//   ....[66]....
        /*06e4*/ 	.word	0x0000d350
        /*06e8*/ 	.word	0x00000002
        /*06ec*/ 	.word	0x00022820
        /*06f0*/ 	.short	0x010a
        /*06f2*/ 	.byte	0x3f
	.zero		1


	//   ....[67]....
        /*06f4*/ 	.word	0x0000d4f0
        /*06f8*/ 	.word	0x00000007
        /*06fc*/ 	.word	0x00000000
        /*0700*/ 	.short	0x010a
        /*0702*/ 	.byte	0x3f
	.zero		1


	//   ....[68]....
        /*0704*/ 	.word	0x0000d540
        /*0708*/ 	.word	0x00000005
        /*070c*/ 	.word	0x00000000
        /*0710*/ 	.short	0x010a
        /*0712*/ 	.byte	0x3f
	.zero		1


	//   ....[69]....
        /*0714*/ 	.word	0x0000d590
        /*0718*/ 	.word	0x00000005
        /*071c*/ 	.word	0x00000000
        /*0720*/ 	.short	0x010a
        /*0722*/ 	.byte	0x3f
	.zero		1


	//----- nvinfo : EIATTR_NUM_MBARRIERS
	.align		4
.L_1127:
        /*0724*/ 	.byte	0x03, 0x38
        /*0726*/ 	.short	0x0016


	//----- nvinfo : EIATTR_EXIT_INSTR_OFFSETS
	.align		4
        /*0728*/ 	.byte	0x04, 0x1c
        /*072a*/ 	.short	(.L_1129 - .L_1128)


	//   ....[0]....
.L_1128:
        /*072c*/ 	.word	0x0000c350


	//----- nvinfo : EIATTR_MAX_THREADS
	.align		4
.L_1129:
        /*0730*/ 	.byte	0x04, 0x05
        /*0732*/ 	.short	(.L_1131 - .L_1130)
.L_1130:
        /*0734*/ 	.word	0x00000180
        /*0738*/ 	.word	0x00000001
        /*073c*/ 	.word	0x00000001


	//----- nvinfo : EIATTR_CRS_STACK_SIZE
	.align		4
.L_1131:
        /*0740*/ 	.byte	0x04, 0x1e
        /*0742*/ 	.short	(.L_1133 - .L_1132)
.L_1132:
        /*0744*/ 	.word	0x00000000


	//----- nvinfo : EIATTR_CBANK_PARAM_SIZE
	.align		4
.L_1133:
        /*0748*/ 	.byte	0x03, 0x19
        /*074a*/ 	.short	0x0a70


	//----- nvinfo : EIATTR_PARAM_CBANK
	.align		4
        /*074c*/ 	.byte	0x04, 0x0a
        /*074e*/ 	.short	(.L_1135 - .L_1134)
	.align		4
.L_1134:
        /*0750*/ 	.word	index@(.nv.constant0._ZN7cutlass13device_kernelIN5flash11enable_sm90INS1_16FlashAttnFwdSm90INS1_25CollectiveMainloopFwdSm90ILi2EN4cute5tupleIJNS5_1CILi1EEES8_S8_EEENS6_IJNS7_ILi128EEENS7_ILi96EEENS7_ILi64EEEEEELi256ENS_6half_tEfNS_4arch4Sm90ELb0ELb0ELb1ELb0ELb0ELb0ELb0ELb1ELb0ELb1ELb1ELb0EEENS1_21CollectiveEpilogueFwdINS6_IJSA_NS7_ILi256EEESB_EEES9_SE_SG_Li256ELb0ELb1ELb1ELb0EEENS1_19SingleTileSchedulerILb0ELb1ELb1ELi128EEEEEEEEEvNT_6ParamsE)
        /*0754*/ 	.short	0x0210
        /*0756*/ 	.short	0x0a70


	//----- nvinfo : EIATTR_SW_WAR
	.align		4
.L_1135:
        /*0758*/ 	.byte	0x04, 0x36
        /*075a*/ 	.short	(.L_1137 - .L_1136)
.L_1136:
        /*075c*/ 	.word	0x00000008
.L_1137:


//--------------------- .nv.info._ZN7cutlass13device_kernelIN5flash11enable_sm90INS1_16FlashAttnFwdSm90INS1_25CollectiveMainloopFwdSm90ILi2EN4cute5tupleIJNS5_1CILi1EEES8_S8_EEENS6_IJNS7_ILi128EEENS7_ILi96EEENS7_ILi64EEEEEELi256ENS_6half_tEfNS_4arch4Sm90ELb0ELb0ELb1ELb0ELb0ELb0ELb1ELb1ELb0ELb1ELb1ELb0EEENS1_21CollectiveEpilogueFwdINS6_IJSA_NS7_ILi256EEESB_EEES9_SE_SG_Li256ELb0ELb1ELb1ELb0EEENS1_19SingleTileSchedulerILb0ELb1ELb1ELi128EEEEEEEEEvNT_6ParamsE --------------------------
	.section	.nv.info._ZN7cutlass13device_kernelIN5flash11enable_sm90INS1_16FlashAttnFwdSm90INS1_25CollectiveMainloopFwdSm90ILi2EN4cute5tupleIJNS5_1CILi1EEES8_S8_EEENS6_IJNS7_ILi128EEENS7_ILi96EEENS7_ILi64EEEEEELi256ENS_6half_tEfNS_4arch4Sm90ELb0ELb0ELb1ELb0ELb0ELb0ELb1ELb1ELb0ELb1ELb1ELb0EEENS1_21CollectiveEpilogueFwdINS6_IJSA_NS7_ILi256EEESB_EEES9_SE_SG_Li256ELb0ELb1ELb1ELb0EEENS1_19SingleTileSchedulerILb0ELb1ELb1ELi128EEEEEEEEEvNT_6ParamsE,"",@"SHT_CUDA_INFO"
	.sectionflags	@""
	.align	4


	//----- nvinfo : EIATTR_CUDA_API_VERSION
	.align		4
        /*0000*/ 	.byte	0x04, 0x37
        /*0002*/ 	.short	(.L_1139 - .L_1138)
.L_1138:
        /*0004*/ 	.word	0x00000082


	//----- nvinfo : EIATTR_KPARAM_INFO
	.align		4
.L_1139:
        /*0008*/ 	.byte	0x04, 0x17
        /*000a*/ 	.short	(.L_1141 - .L_1140)
.L_1140:
        /*000c*/ 	.word	0x00000000
        /*0010*/ 	.short	0x0000
        /*0012*/ 	.short	0x0070
        /*0014*/ 	.byte	0x00, 0xf0, 0x01, 0x2c


	//----- nvinfo : EIATTR_SPARSE_MMA_MASK
	.align		4
.L_1141:
        /*0018*/ 	.byte	0x03, 0x50
        /*001a*/ 	.short	0x0000


	//----- nvinfo : EIATTR_MAXREG_COUNT
	.align		4
        /*001c*/ 	.byte	0x03, 0x1b
        /*001e*/ 	.short	0x00a8


	//----- nvinfo : EIATTR_NUM_BARRIERS
	.align		4
        /*0020*/ 	.byte	0x02, 0x4c
        /*0022*/ 	.byte	0x10
	.zero		1


	//----- nvinfo : EIATTR_EXTERNS
	.align		4
        /*0024*/ 	.byte	0x04, 0x0f
        /*0026*/ 	.short	(.L_1143 - .L_1142)


	//   ....[0]....
	.align		4
.L_1142:
        /*0028*/ 	.word	index@(__assertfail)


	//----- nvinfo : EIATTR_ANNOTATIONS
	.align		4
.L_1143:
        /*002c*/ 	.byte	0x04, 0x55
        /*002e*/ 	.short	(.L_1145 - .L_1144)


	//   ....[0]....
.L_1144:
        /* <DEDUP_REMOVED lines=23> */


	//----- nvinfo : EIATTR_MERCURY_ISA_VERSION
	.align		4
.L_1145:
        /*0190*/ 	.byte	0x03, 0x5f
        /*0192*/ 	.short	0x0101


	//----- nvinfo : EIATTR_INT_WARP_WIDE_INSTR_OFFSETS
	.align		4
        /*0194*/ 	.byte	0x04, 0x31
        /*0196*/ 	.short	(.L_1147 - .L_1146)


	//   ....[0]....
.L_1146:
        /*0198*/ 	.word	0x00000130


	//   ....[1]....
        /*019c*/ 	.word	0x00000170


	//   ....[2]....
        /*01a0*/ 	.word	0x000001e0


	//   ....[3]....
        /*01a4*/ 	.word	0x000001f0


	//----- nvinfo : EIATTR_COOP_GROUP_MASK_REGIDS
	.align		4
.L_1147:
        /*01a8*/ 	.byte	0x04, 0x29
        /*01aa*/ 	.short	(.L_1149 - .L_1148)


	//   ....[0]....
.L_1148:
        /*01ac*/ 	.word	0xffffffff


	//   ....[1]....
        /*01b0*/ 	.word	0xffffffff


	//   ....[2]....
        /*01b4*/ 	.word	0xffffffff


	//   ....[3]....
        /*01b8*/ 	.word	0xffffffff


	//   ....[4]....
        /*01bc*/ 	.word	0xffffffff


	//   ....[5]....
        /*01c0*/ 	.word	0xffffffff


	//   ....[6]....
        /*01c4*/ 	.word	0xffffffff


	//   ....[7]....
        /*01c8*/ 	.word	0xffffffff


	//   ....[8]....
        /*01cc*/ 	.word	0xffffffff


	//   ....[9]....
        /*01d0*/ 	.word	0xffffffff


	//   ....[10]....
        /*01d4*/ 	.word	0xffffffff


	//   ....[11]....
        /*01d8*/ 	.word	0xffffffff


	//   ....[12]....
        /*01dc*/ 	.word	0xffffffff


	//   ....[13]....
        /*01e0*/ 	.word	0xffffffff


	//   ....[14]....
        /*01e4*/ 	.word	0xffffffff


	//   ....[15]....
        /*01e8*/ 	.word	0xffffffff


	//   ....[16]....
        /*01ec*/ 	.word	0xffffffff


	//   ....[17]....
        /*01f0*/ 	.word	0xffffffff


	//   ....[18]....
        /*01f4*/ 	.word	0xffffffff


	//   ....[19]....
        /*01f8*/ 	.word	0xffffffff


	//   ....[20]....
        /*01fc*/ 	.word	0xffffffff


	//   ....[21]....
        /*0200*/ 	.word	0xffffffff


	//   ....[22]....
        /*0204*/ 	.word	0xffffffff


	//   ....[23]....
        /*0208*/ 	.word	0xffffffff


	//   ....[24]....
        /*020c*/ 	.word	0xffffffff


	//   ....[25]....
        /*0210*/ 	.word	0xffffffff


	//   ....[26]....
        /*0214*/ 	.word	0xffffffff


	//   ....[27]....
        /*0218*/ 	.word	0xffffffff


	//   ....[28]....
        /*021c*/ 	.word	0xffffffff


	//   ....[29]....
        /*0220*/ 	.word	0xffffffff


	//   ....[30]....
        /*0224*/ 	.word	0xffffffff


	//   ....[31]....
        /*0228*/ 	.word	0xffffffff


	//   ....[32]....
        /*022c*/ 	.word	0xffffffff


	//   ....[33]....
        /*0230*/ 	.word	0xffffffff


	//   ....[34]....
        /*0234*/ 	.word	0xffffffff


	//   ....[35]....
        /*0238*/ 	.word	0xffffffff


	//   ....[36]....
        /*023c*/ 	.word	0xffffffff


	//   ....[37]....
        /*0240*/ 	.word	0xffffffff


	//   ....[38]....
        /*0244*/ 	.word	0xffffffff


	//   ....[39]....
        /*0248*/ 	.word	0xffffffff


	//   ....[40]....
        /*024c*/ 	.word	0xffffffff


	//   ....[41]....
        /*0250*/ 	.word	0xffffffff


	//   ....[42]....
        /*0254*/ 	.word	0xffffffff


	//   ....[43]....
        /*0258*/ 	.word	0xffffffff


	//   ....[44]....
        /*025c*/ 	.word	0xffffffff


	//   ....[45]....
        /*0260*/ 	.word	0xffffffff


	//   ....[46]....
        /*0264*/ 	.word	0xffffffff


	//   ....[47]....
        /*0268*/ 	.word	0xffffffff


	//   ....[48]....
        /*026c*/ 	.word	0xffffffff


	//   ....[49]....
        /*0270*/ 	.word	0xffffffff


	//   ....[50]....
        /*0274*/ 	.word	0xffffffff


	//   ....[51]....
        /*0278*/ 	.word	0xffffffff


	//   ....[52]....
        /*027c*/ 	.word	0xffffffff


	//   ....[53]....
        /*0280*/ 	.word	0xffffffff


	//   ....[54]....
        /*0284*/ 	.word	0xffffffff


	//   ....[55]....
        /*0288*/ 	.word	0xffffffff


	//   ....[56]....
        /*028c*/ 	.word	0xffffffff


	//   ....[57]....
        /*0290*/ 	.word	0xffffffff


	//   ....[58]....
        /*0294*/ 	.word	0xffffffff


	//   ....[59]....
        /*0298*/ 	.word	0xffffffff


	//   ....[60]....
        /*029c*/ 	.word	0xffffffff


	//   ....[61]....
        /*02a0*/ 	.word	0xffffffff


	//   ....[62]....
        /*02a4*/ 	.word	0xffffffff


	//   ....[63]....
        /*02a8*/ 	.word	0x0500000f


	//   ....[64]....
        /*02ac*/ 	.word	0x0500000f


	//   ....[65]....
        /*02b0*/ 	.word	0x0500000f


	//   ....[66]....
        /*02b4*/ 	.word	0x0500000f


	//   ....[67]....
        /*02b8*/ 	.word	0x0500000f


	//   ....[68]....
        /*02bc*/ 	.word	0x0500000f


	//   ....[69]....
        /*02c0*/ 	.word	0x0500000f


	//   ....[70]....
        /*02c4*/ 	.word	0x0500000f


	//   ....[71]....
        /*02c8*/ 	.word	0x0500000f


	//   ....[72]....
        /*02cc*/ 	.word	0x0500000f


	//   ....[73]....
        /*02d0*/ 	.word	0x0500000f


	//   ....[74]....
        /*02d4*/ 	.word	0x0500000f


	//   ....[75]....
        /*02d8*/ 	.word	0x0500000f


	//   ....[76]....
        /*02dc*/ 	.word	0x0500000f


	//   ....[77]....
        /*02e0*/ 	.word	0x0500000f


	//   ....[78]....
        /*02e4*/ 	.word	0x0500000f


	//   ....[79]....
        /*02e8*/ 	.word	0x0500000f


	//   ....[80]....
        /*02ec*/ 	.word	0x0500000f


	//   ....[81]....
        /*02f0*/ 	.word	0x0500000f


	//   ....[82]....
        /*02f4*/ 	.word	0x0500000f


	//   ....[83]....
        /*02f8*/ 	.word	0x0500000f


	//   ....[84]....
        /*02fc*/ 	.word	0x0500000f


	//   ....[85]....
        /*0300*/ 	.word	0x0500000f


	//   ....[86]....
        /*0304*/ 	.word	0x0500000f


	//   ....[87]....
        /*0308*/ 	.word	0x0500000f


	//   ....[88]....
        /*030c*/ 	.word	0x0500000f


	//   ....[89]....
        /*0310*/ 	.word	0x0500000f


	//   ....[90]....
        /*0314*/ 	.word	0x0500000f


	//   ....[91]....
        /*0318*/ 	.word	0x0500000f


	//   ....[92]....
        /*031c*/ 	.word	0x0500000f


	//   ....[93]....
        /*0320*/ 	.word	0x0500000f


	//   ....[94]....
        /*0324*/ 	.word	0x0500000f


	//   ....[95]....
        /*0328*/ 	.word	0x0500000f


	//   ....[96]....
        /*032c*/ 	.word	0x0500000f


	//----- nvinfo : EIATTR_COOP_GROUP_INSTR_OFFSETS
	.align		4
.L_1149:
        /*0330*/ 	.byte	0x04, 0x28
        /*0332*/ 	.short	(.L_1151 - .L_1150)


	//   ....[0]....
.L_1150:
        /*0334*/ 	.word	0x00000070


	//   ....[1]....
        /*0338*/ 	.word	0x00000140


	//   ....[2]....
        /*033c*/ 	.word	0x00000190


	//   ....[3]....
        /*0340*/ 	.word	0x000003e0


	//   ....[4]....
        /*0344*/ 	.word	0x00000540


	//   ....[5]....
        /*0348*/ 	.word	0x00000660


	//   ....[6]....
        /*034c*/ 	.word	0x000007c0


	//   ....[7]....
        /*0350*/ 	.word	0x00001360


	//   ....[8]....
        /*0354*/ 	.word	0x00003150


	//   ....[9]....
        /*0358*/ 	.word	0x00003190


	//   ....[10]....
        /*035c*/ 	.word	0x000031b0


	//   ....[11]....
        /*0360*/ 	.word	0x000031d0


	//   ....[12]....
        /*0364*/ 	.word	0x00005430


	//   ....[13]....
        /*0368*/ 	.word	0x00005480


	//   ....[14]....
        /*036c*/ 	.word	0x000054a0


	//   ....[15]....
        /*0370*/ 	.word	0x000054c0


	//   ....[16]....
        /*0374*/ 	.word	0x00006a90


	//   ....[17]....
        /*0378*/ 	.word	0x00006ae0


	//   ....[18]....
        /*037c*/ 	.word	0x00006b00


	//   ....[19]....
        /*0380*/ 	.word	0x00006b20


	//   ....[20]....
        /*0384*/ 	.word	0x00007c00


	//   ....[21]....
        /*0388*/ 	.word	0x00007c60


	//   ....[22]....
        /*038c*/ 	.word	0x00007ca0


	//   ....[23]....
        /*0390*/ 	.word	0x00007cd0


	//   ....[24]....
        /*0394*/ 	.word	0x00007d00


	//   ....[25]....
        /*0398*/ 	.word	0x00007d20


	//   ....[26]....
        /*039c*/ 	.word	0x000089a0


	//   ....[27]....
        /*03a0*/ 	.word	0x000089b0


	//   ....[28]....
        /*03a4*/ 	.word	0x00009a10


	//   ....[29]....
        /*03a8*/ 	.word	0x0000a4e0


	//   ....[30]....
        /*03ac*/ 	.word	0x0000ae60


	//   ....[31]....
        /*03b0*/ 	.word	0x0000ae70


	//   ....[32]....
        /*03b4*/ 	.word	0x0000ae80


	//   ....[33]....
        /*03b8*/ 	.word	0x0000aea0


	//   ....[34]....
        /*03bc*/ 	.word	0x0000aed0


	//   ....[35]....
        /*03c0*/ 	.word	0x0000b050


	//   ....[36]....
        /*03c4*/ 	.word	0x0000b060


	//   ....[37]....
        /*03c8*/ 	.word	0x0000b0b0


	//   ....[38]....
        /*03cc*/ 	.word	0x0000b180


	//   ....[39]....
        /*03d0*/ 	.word	0x0000b1a0


	//   ....[40]....
        /*03d4*/ 	.word	0x0000b240


	//   ....[41]....
        /*03d8*/ 	.word	0x0000b260


	//   ....[42]....
        /*03dc*/ 	.word	0x0000b2e0


	//   ....[43]....
        /*03e0*/ 	.word	0x0000b300


	//   ....[44]....
        /*03e4*/ 	.word	0x0000b310


	//   ....[45]....
        /*03e8*/ 	.word	0x0000b320


	//   ....[46]....
        /*03ec*/ 	.word	0x0000bb10


	//   ....[47]....
        /*03f0*/ 	.word	0x0000bb40


	//   ....[48]....
        /*03f4*/ 	.word	0x0000bb60


	//   ....[49]....
        /*03f8*/ 	.word	0x0000bc10


	//   ....[50]....
        /*03fc*/ 	.word	0x0000bcb0


	//   ....[51]....
        /*0400*/ 	.word	0x0000bcc0


	//   ....[52]....
        /*0404*/ 	.word	0x0000bce0


	//   ....[53]....
        /*0408*/ 	.word	0x0000bd10


	//   ....[54]....
        /*040c*/ 	.word	0x0000bd80


	//   ....[55]....
        /*0410*/ 	.word	0x0000bdb0


	//   ....[56]....
        /*0414*/ 	.word	0x0000be30


	//   ....[57]....
        /*0418*/ 	.word	0x0000be70


	//   ....[58]....
        /*041c*/ 	.word	0x0000bf00


	//   ....[59]....
        /*0420*/ 	.word	0x0000bf30


	//   ....[60]....
        /*0424*/ 	.word	0x0000bfe0


	//   ....[61]....
        /*0428*/ 	.word	0x0000c030


	//   ....[62]....
        /*042c*/ 	.word	0x0000e310


	//   ....[63]....
        /*0430*/ 	.word	0x0000e890


	//   ....[64]....
        /*0434*/ 	.word	0x0000ea10


	//   ....[65]....
        /*0438*/ 	.word	0x0000ea60


	//   ....[66]....
        /*043c*/ 	.word	0x0000ebb0


	//   ....[67]....
        /*0440*/ 	.word	0x0000ec20


	//   ....[68]....
        /*0444*/ 	.word	0x0000ed70


	//   ....[69]....
        /*0448*/ 	.word	0x0000edf0


	//   ....[70]....
        /*044c*/ 	.word	0x0000eee0


	//   ....[71]....
        /*0450*/ 	.word	0x0000ef70


	//   ....[72]....
        /*0454*/ 	.word	0x0000f080


	//   ....[73]....
        /*0458*/ 	.word	0x0000f0f0


	//   ....[74]....
        /*045c*/ 	.word	0x0000f210


	//   ....[75]....
        /*0460*/ 	.word	0x0000f280


	//   ....[76]....
        /*0464*/ 	.word	0x0000f390


	//   ....[77]....
        /*0468*/ 	.word	0x0000f3f0


	//   ....[78]....
        /*046c*/ 	.word	0x0000f4f0


	//   ....[79]....
        /*0470*/ 	.word	0x0000f540


	//   ....[80]....
        /*0474*/ 	.word	0x0000f5e0


	//   ....[81]....
        /*0478*/ 	.word	0x0000f6a0


	//   ....[82]....
        /*047c*/ 	.word	0x0000f9b0


	//   ....[83]....
        /*0480*/ 	.word	0x0000fa20


	//   ....[84]....
        /*0484*/ 	.word	0x0000fb30


	//   ....[85]....
        /*0488*/ 	.word	0x0000fb90


	//   ....[86]....
        /*048c*/ 	.word	0x0000fca0


	//   ....[87]....
        /*0490*/ 	.word	0x0000fcf0


	//   ....[88]....
        /*0494*/ 	.word	0x0000fdf0


	//   ....[89]....
        /*0498*/ 	.word	0x0000fe50


	//   ....[90]....
        /*049c*/ 	.word	0x0000ffc0


	//   ....[91]....
        /*04a0*/ 	.word	0x00010010


	//   ....[92]....
        /*04a4*/ 	.word	0x00010130


	//   ....[93]....
        /*04a8*/ 	.word	0x00010180


	//   ....[94]....
        /*04ac*/ 	.word	0x00010290


	//   ....[95]....
        /*04b0*/ 	.word	0x000102e0


	//   ....[96]....
        /*04b4*/ 	.word	0x000106f0


	//----- nvinfo : EIATTR_REG_RECONFIG
	.align		4
.L_1151:
        /*04b8*/ 	.byte	0x01, 0x54
	.zero		2


	//----- nvinfo : EIATTR_SYSCALL_OFFSETS
	.align		4
        /*04bc*/ 	.byte	0x04, 0x46
        /*04be*/ 	.short	(.L_1153 - .L_1152)


	//   ....[0]....
.L_1152:
        /*04c0*/ 	.word	0x00001500


	//   ....[1]....
        /*04c4*/ 	.word	0x0000a110


	//   ....[2]....
        /*04c8*/ 	.word	0x0000a250


	//   ....[3]....
        /*04cc*/ 	.word	0x0000a340


	//   ....[4]....
        /*04d0*/ 	.word	0x0000aa70


	//   ....[5]....
        /*04d4*/ 	.word	0x0000b670


	//----- nvinfo : EIATTR_MBARRIER_INSTR_OFFSETS
	.align		4
.L_1153:
        /*04d8*/ 	.byte	0x04, 0x39
        /*04da*/ 	.short	(.L_1155 - .L_1154)


	//   ....[0]....
.L_1154:
        /*04dc*/ 	.word	0x00000280
        /*04e0*/ 	.word	0x000000ff
        /*04e4*/ 	.word	0x00032400
        /*04e8*/ 	.short	0x0100
        /*04ea*/ 	.byte	0x08
	.zero		1


	//   ....[1]....
        /*04ec*/ 	.word	0x00000290
        /*04f0*/ 	.word	0x000000ff
        /*04f4*/ 	.word	0x00032410
        /*04f8*/ 	.short	0x0100
        /*04fa*/ 	.byte	0x08
	.zero		1


	//   ....[2]....
        /*04fc*/ 	.word	0x000002a0
        /*0500*/ 	.word	0x000000ff
        /*0504*/ 	.word	0x00032420
        /*0508*/ 	.short	0x0100
        /*050a*/ 	.byte	0x08
	.zero		1


	//   ....[3]....
        /*050c*/ 	.word	0x00000390
        /*0510*/ 	.word	0x000000ff
        /*0514*/ 	.word	0x00032430
        /*0518*/ 	.short	0x0100
        /*051a*/ 	.byte	0x08
	.zero		1


	//   ....[4]....
        /*051c*/ 	.word	0x000003a0
        /*0520*/ 	.word	0x000000ff
        /*0524*/ 	.word	0x00032440
        /*0528*/ 	.short	0x0100
        /*052a*/ 	.byte	0x08
	.zero		1


	//   ....[5]....
        /*052c*/ 	.word	0x000003b0
        /*0530*/ 	.word	0x000000ff
        /*0534*/ 	.word	0x00032438
        /*0538*/ 	.short	0x0100
        /*053a*/ 	.byte	0x08
	.zero		1


	//   ....[6]....
        /*053c*/ 	.word	0x000003c0
        /*0540*/ 	.word	0x000000ff
        /*0544*/ 	.word	0x00032448
        /*0548*/ 	.short	0x0100
        /*054a*/ 	.byte	0x08
	.zero		1


	//   ....[7]....
        /*054c*/ 	.word	0x000004f0
        /*0550*/ 	.word	0x000000ff
        /*0554*/ 	.word	0x00032450
        /*0558*/ 	.short	0x0100
        /*055a*/ 	.byte	0x08
	.zero		1


	//   ....[8]....
        /*055c*/ 	.word	0x00000500
        /*0560*/ 	.word	0x000000ff
        /*0564*/ 	.word	0x00032460
        /*0568*/ 	.short	0x0100
        /*056a*/ 	.byte	0x08
	.zero		1


	//   ....[9]....
        /*056c*/ 	.word	0x00000510
        /*0570*/ 	.word	0x000000ff
        /*0574*/ 	.word	0x00032458
        /*0578*/ 	.short	0x0100
        /*057a*/ 	.byte	0x08
	.zero		1


	//   ....[10]....
        /*057c*/ 	.word	0x00000520
        /*0580*/ 	.word	0x000000ff
        /*0584*/ 	.word	0x00032468
        /*0588*/ 	.short	0x0100
        /*058a*/ 	.byte	0x08
	.zero		1


	//   ....[11]....
        /*058c*/ 	.word	0x00000610
        /*0590*/ 	.word	0x000000ff
        /*0594*/ 	.word	0x00032470
        /*0598*/ 	.short	0x0100
        /*059a*/ 	.byte	0x06
	.zero		1


	//   ....[12]....
        /*059c*/ 	.word	0x00000620
        /*05a0*/ 	.word	0x000000ff
        /*05a4*/ 	.word	0x00032480
        /*05a8*/ 	.short	0x0100
        /*05aa*/ 	.byte	0x06
	.zero		1


	//   ....[13]....
        /*05ac*/ 	.word	0x00000630
        /*05b0*/ 	.word	0x000000ff
        /*05b4*/ 	.word	0x00032478
        /*05b8*/ 	.short	0x0100
        /*05ba*/ 	.byte	0x06
	.zero		1


	//   ....[14]....
        /*05bc*/ 	.word	0x00000640
        /*05c0*/ 	.word	0x000000ff
        /*05c4*/ 	.word	0x00032488
        /*05c8*/ 	.short	0x0100
        /*05ca*/ 	.byte	0x06
	.zero		1


	//   ....[15]....
        /*05cc*/ 	.word	0x00000770
        /*05d0*/ 	.word	0x000000ff
        /*05d4*/ 	.word	0x00032490
        /*05d8*/ 	.short	0x0100
        /*05da*/ 	.byte	0x08
	.zero		1


	//   ....[16]....
        /*05dc*/ 	.word	0x00000780
        /*05e0*/ 	.word	0x000000ff
        /*05e4*/ 	.word	0x000324a0
        /*05e8*/ 	.short	0x0100
        /*05ea*/ 	.byte	0x08
	.zero		1


	//   ....[17]....
        /*05ec*/ 	.word	0x00000790
        /*05f0*/ 	.word	0x000000ff
        /*05f4*/ 	.word	0x00032498
        /*05f8*/ 	.short	0x0100
        /*05fa*/ 	.byte	0x08
	.zero		1


	//   ....[18]....
        /*05fc*/ 	.word	0x000007a0
        /*0600*/ 	.word	0x000000ff
        /*0604*/ 	.word	0x000324a8
        /*0608*/ 	.short	0x0100
        /*060a*/ 	.byte	0x08
	.zero		1


	//   ....[19]....
        /*060c*/ 	.word	0x000008d0
        /*0610*/ 	.word	0x000000ff
        /*0614*/ 	.word	0x000324b0
        /*0618*/ 	.short	0x0100
        /*061a*/ 	.byte	0x08
	.zero		1


	//   ....[20]....
        /*061c*/ 	.word	0x000008e0
        /*0620*/ 	.word	0x000000ff
        /*0624*/ 	.word	0x000324c0
        /*0628*/ 	.short	0x0100
        /*062a*/ 	.byte	0x08
	.zero		1


	//   ....[21]....
        /*062c*/ 	.word	0x000008f0
        /*0630*/ 	.word	0x000000ff
        /*0634*/ 	.word	0x000324b8
        /*0638*/ 	.short	0x0100
        /*063a*/ 	.byte	0x08
	.zero		1


	//   ....[22]....
        /*063c*/ 	.word	0x00000900
        /*0640*/ 	.word	0x000000ff
        /*0644*/ 	.word	0x000324c8
        /*0648*/ 	.short	0x0100
        /*064a*/ 	.byte	0x08
	.zero		1


	//   ....[23]....
        /*064c*/ 	.word	0x00001540
        /*0650*/ 	.word	0x000000ff
        /*0654*/ 	.word	0x00032400
        /*0658*/ 	.short	0x010a
        /*065a*/ 	.byte	0x04
	.zero		1


	//   ....[24]....
        /*065c*/ 	.word	0x00001600
        /*0660*/ 	.word	0x000000ff
        /*0664*/ 	.word	0x00032430
        /*0668*/ 	.short	0x010a
        /*066a*/ 	.byte	0x04
	.zero		1


	//   ....[25]....
        /*066c*/ 	.word	0x00001650
        /*0670*/ 	.word	0x000000ff
        /*0674*/ 	.word	0x00032430
        /*0678*/ 	.short	0x010a
        /*067a*/ 	.byte	0x04
	.zero		1


	//   ....[26]....
        /*067c*/ 	.word	0x000019d0
        /*0680*/ 	.word	0x000000ff
        /*0684*/ 	.word	0x00032410
        /*0688*/ 	.short	0x010a
        /*068a*/ 	.byte	0x09
	.zero		1


	//   ....[27]....
        /*068c*/ 	.word	0x00001a20
        /*0690*/ 	.word	0x000000ff
        /*0694*/ 	.word	0x00032450
        /*0698*/ 	.short	0x010a
        /*069a*/ 	.byte	0x04
	.zero		1


	//   ....[28]....
        /*069c*/ 	.word	0x00001a70
        /*06a0*/ 	.word	0x000000ff
        /*06a4*/ 	.word	0x00032450
        /*06a8*/ 	.short	0x010a
        /*06aa*/ 	.byte	0x04
	.zero		1


	//   ....[29]....
        /*06ac*/ 	.word	0x00003450
        /*06b0*/ 	.word	0x00000018
        /*06b4*/ 	.word	0x00000000
        /*06b8*/ 	.short	0x0101
        /*06ba*/ 	.byte	0x3f
	.zero		1


	//   ....[30]....
        /*06bc*/ 	.word	0x00003f30
        /*06c0*/ 	.word	0x000000a0
        /*06c4*/ 	.word	0x00000000
        /*06c8*/ 	.short	0x0101
        /*06ca*/ 	.byte	0x3f
	.zero		1


	//   ....[31]....
        /*06cc*/ 	.word	0x00004110
        /*06d0*/ 	.word	0x000000ff
        /*06d4*/ 	.word	0x00032430
        /*06d8*/ 	.short	0x010a
        /*06da*/ 	.byte	0x06
	.zero		1


	//   ....[32]....
        /*06dc*/ 	.word	0x00004160
        /*06e0*/ 	.word	0x000000ff
        /*06e4*/ 	.word	0x00032430
        /*06e8*/ 	.short	0x010a
        /*06ea*/ 	.byte	0x06
	.zero		1


	//   ....[33]....
        /*06ec*/ 	.word	0x000044c0
        /*06f0*/ 	.word	0x000000ff
        /*06f4*/ 	.word	0x00032450
        /*06f8*/ 	.short	0x010a
        /*06fa*/ 	.byte	0x06
	.zero		1


	//   ....[34]....
        /*06fc*/ 	.word	0x00004510
        /*0700*/ 	.word	0x000000ff
        /*0704*/ 	.word	0x00032450
        /*0708*/ 	.short	0x010a
        /*070a*/ 	.byte	0x06
	.zero		1


	//   ....[35]....
        /*070c*/ 	.word	0x000056b0
        /*0710*/ 	.word	0x00000098
        /*0714*/ 	.word	0x00000000
        /*0718*/ 	.short	0x0101
        /*071a*/ 	.byte	0x3f
	.zero		1


	//   ....[36]....
        /*071c*/ 	.word	0x00006a70
        /*0720*/ 	.word	0x000000c9
        /*0724*/ 	.word	0x00000000
        /*0728*/ 	.short	0x0101
        /*072a*/ 	.byte	0x3f
	.zero		1


	//   ....[37]....
        /*072c*/ 	.word	0x00007d30
        /*0730*/ 	.word	0x000000ff
        /*0734*/ 	.word	0x00000000
        /*0738*/ 	.short	0x0101
        /*073a*/ 	.byte	0x04
	.zero		1


	//   ....[38]....
        /*073c*/ 	.word	0x0000a730
        /*0740*/ 	.word	0x000000ff
        /*0744*/ 	.word	0x00032440
        /*0748*/ 	.short	0x010a
        /*074a*/ 	.byte	0x26
	.zero		1


	//   ....[39]....
        /*074c*/ 	.word	0x0000b480
        /*0750*/ 	.word	0x000000ff
        /*0754*/ 	.word	0x00032400
        /*0758*/ 	.short	0x0107
        /*075a*/ 	.byte	0x26
	.zero		1


	//   ....[40]....
        /*075c*/ 	.word	0x0000b500
        /*0760*/ 	.word	0x000000ff
        /*0764*/ 	.word	0x00032400
        /*0768*/ 	.short	0x0101
        /*076a*/ 	.byte	0x26
	.zero		1


	//   ....[41]....
        /*076c*/ 	.word	0x0000c1e0
        /*0770*/ 	.word	0x000000ff
        /*0774*/ 	.word	0x00032410
        /*0778*/ 	.short	0x0107
        /*077a*/ 	.byte	0x26
	.zero		1


	//   ....[42]....
        /*077c*/ 	.word	0x0000c240
        /*0780*/ 	.word	0x000000ff
        /*0784*/ 	.word	0x00032410
        /*0788*/ 	.short	0x0101
        /*078a*/ 	.byte	0x26
	.zero		1


	//   ....[43]....
        /*078c*/ 	.word	0x0000c250
        /*0790*/ 	.word	0x000000ff
        /*0794*/ 	.word	0x00032420
        /*0798*/ 	.short	0x010a
        /*079a*/ 	.byte	0x26
	.zero		1


	//   ....[44]....
        /*079c*/ 	.word	0x0000c2b0
        /*07a0*/ 	.word	0x000000ff
        /*07a4*/ 	.word	0x00032460
        /*07a8*/ 	.short	0x010a
        /*07aa*/ 	.byte	0x26
	.zero		1


	//   ....[45]....
        /*07ac*/ 	.word	0x0000cb40
        /*07b0*/ 	.word	0x000000ff
        /*07b4*/ 	.word	0x00032448
        /*07b8*/ 	.short	0x010a
        /*07ba*/ 	.byte	0x26
	.zero		1


	//   ....[46]....
        /*07bc*/ 	.word	0x0000cd10
        /*07c0*/ 	.word	0x000000ff
        /*07c4*/ 	.word	0x00032468
        /*07c8*/ 	.short	0x010a
        /*07ca*/ 	.byte	0x26
	.zero		1


	//   ....[47]....
        /*07cc*/ 	.word	0x0000d380
        /*07d0*/ 	.word	0x000000ff
        /*07d4*/ 	.word	0x00032440
        /*07d8*/ 	.short	0x010a
        /*07da*/ 	.byte	0x26
	.zero		1


	//   ....[48]....
        /*07dc*/ 	.word	0x0000d560
        /*07e0*/ 	.word	0x000000ff
        /*07e4*/ 	.word	0x00032460
        /*07e8*/ 	.short	0x010a
        /*07ea*/ 	.byte	0x26
	.zero		1


	//   ....[49]....
        /*07ec*/ 	.word	0x0000dbf0
        /*07f0*/ 	.word	0x000000ff
        /*07f4*/ 	.word	0x00032448
        /*07f8*/ 	.short	0x010a
        /*07fa*/ 	.byte	0x26
	.zero		1


	//   ....[50]....
        /*07fc*/ 	.word	0x0000ddd0
        /*0800*/ 	.word	0x000000ff
        /*0804*/ 	.word	0x00032468
        /*0808*/ 	.short	0x010a
        /*080a*/ 	.byte	0x26
	.zero		1


	//   ....[51]....
        /*080c*/ 	.word	0x0000e2a0
        /*0810*/ 	.word	0x00000002
        /*0814*/ 	.word	0x00032420
        /*0818*/ 	.short	0x010a
        /*081a*/ 	.byte	0x3f
	.zero		1


	//   ....[52]....
        /*081c*/ 	.word	0x0000e440
        /*0820*/ 	.word	0x00000007
        /*0824*/ 	.word	0x00000000
        /*0828*/ 	.short	0x010a
        /*082a*/ 	.byte	0x3f
	.zero		1


	//   ....[53]....
        /*082c*/ 	.word	0x0000e4b0
        /*0830*/ 	.word	0x00000005
        /*0834*/ 	.word	0x00000000
        /*0838*/ 	.short	0x010a
        /*083a*/ 	.byte	0x3f
	.zero		1


	//   ....[54]....
        /*083c*/ 	.word	0x0000e510
        /*0840*/ 	.word	0x00000005
        /*0844*/ 	.word	0x00000000
        /*0848*/ 	.short	0x010a
        /*084a*/ 	.byte	0x3f
	.zero		1


	//   ....[55]....
        /*084c*/ 	.word	0x0000e540
        /*0850*/ 	.word	0x00000003
        /*0854*/ 	.word	0x00000000
        /*0858*/ 	.short	0x010a
        /*085a*/ 	.byte	0x3f
	.zero		1


	//   ....[56]....
        /*085c*/ 	.word	0x0000e5c0
        /*0860*/ 	.word	0x00000003
        /*0864*/ 	.word	0x00032400
        /*0868*/ 	.short	0x010a
        /*086a*/ 	.byte	0x3f
	.zero		1


	//   ....[57]....
        /*086c*/ 	.word	0x0000e630
        /*0870*/ 	.word	0x00000003
        /*0874*/ 	.word	0x00032430
        /*0878*/ 	.short	0x010a
        /*087a*/ 	.byte	0x3f
	.zero		1


	//   ....[58]....
        /*087c*/ 	.word	0x0000e6a0
        /*0880*/ 	.word	0x0000000b
        /*0884*/ 	.word	0x00032410
        /*0888*/ 	.short	0x010a
        /*088a*/ 	.byte	0x3f
	.zero		1


	//   ....[59]....
        /*088c*/ 	.word	0x0000e710
        /*0890*/ 	.word	0x0000000b
        /*0894*/ 	.word	0x00032450
        /*0898*/ 	.short	0x010a
        /*089a*/ 	.byte	0x3f
	.zero		1


	//   ....[60]....
        /*089c*/ 	.word	0x0000e780
        /*08a0*/ 	.word	0x00000099
        /*08a4*/ 	.word	0x00032430
        /*08a8*/ 	.short	0x010a
        /*08aa*/ 	.byte	0x3f
	.zero		1


	//   ....[61]....
        /*08ac*/ 	.word	0x0000e7f0
        /*08b0*/ 	.word	0x000000c9
        /*08b4*/ 	.word	0x00032450
        /*08b8*/ 	.short	0x010a
        /*08ba*/ 	.byte	0x3f
	.zero		1


	//   ....[62]....
        /*08bc*/ 	.word	0x0000e950
        /*08c0*/ 	.word	0x00000003
        /*08c4*/ 	.word	0x00032440
        /*08c8*/ 	.short	0x010a
        /*08ca*/ 	.byte	0x3f
	.zero		1


	//   ....[63]....
        /*08cc*/ 	.word	0x00010320
        /*08d0*/ 	.word	0x00000003
        /*08d4*/ 	.word	0x00032420
        /*08d8*/ 	.short	0x010a
        /*08da*/ 	.byte	0x3f
	.zero		1


	//   ....[64]....
        /*08dc*/ 	.word	0x00010380
        /*08e0*/ 	.word	0x00000003
        /*08e4*/ 	.word	0x00032460
        /*08e8*/ 	.short	0x010a
        /*08ea*/ 	.byte	0x3f
	.zero		1


	//   ....[65]....
        /*08ec*/ 	.word	0x000103e0
        /*08f0*/ 	.word	0x00000003
        /*08f4*/ 	.word	0x00032448
        /*08f8*/ 	.short	0x010a
        /*08fa*/ 	.byte	0x3f
	.zero		1


	//   ....[66]....
        /*08fc*/ 	.word	0x00010440
        /*0900*/ 	.word	0x00000003
        /*0904*/ 	.word	0x00032468
        /*0908*/ 	.short	0x010a
        /*090a*/ 	.byte	0x3f
	.zero		1


	//   ....[67]....
        /*090c*/ 	.word	0x000104a0
        /*0910*/ 	.word	0x00000003
        /*0914*/ 	.word	0x00032440
        /*0918*/ 	.short	0x010a
        /*091a*/ 	.byte	0x3f
	.zero		1


	//   ....[68]....
        /*091c*/ 	.word	0x00010500
        /*0920*/ 	.word	0x00000003
        /*0924*/ 	.word	0x00032460
        /*0928*/ 	.short	0x010a
        /*092a*/ 	.byte	0x3f
	.zero		1


	//   ....[69]....
        /*092c*/ 	.word	0x00010560
        /*0930*/ 	.word	0x00000003
        /*0934*/ 	.word	0x00032448
        /*0938*/ 	.short	0x010a
        /*093a*/ 	.byte	0x3f
	.zero		1


	//   ....[70]....
        /*093c*/ 	.word	0x000105c0
        /*0940*/ 	.word	0x00000003
        /*0944*/ 	.word	0x00032468
        /*0948*/ 	.short	0x010a
        /*094a*/ 	.byte	0x3f
	.zero		1


	//   ....[71]....
        /*094c*/ 	.word	0x00010610
        /*0950*/ 	.word	0x00000002
        /*0954*/ 	.word	0x00032420
        /*0958*/ 	.short	0x010a
        /*095a*/ 	.byte	0x3f
	.zero		1


	//   ....[72]....
        /*095c*/ 	.word	0x000107b0
        /*0960*/ 	.word	0x00000007
        /*0964*/ 	.word	0x00000000
        /*0968*/ 	.short	0x010a
        /*096a*/ 	.byte	0x3f
	.zero		1


	//   ....[73]....
        /*096c*/ 	.word	0x00010800
        /*0970*/ 	.word	0x00000005
        /*0974*/ 	.word	0x00000000
        /*0978*/ 	.short	0x010a
        /*097a*/ 	.byte	0x3f
	.zero		1


	//   ....[74]....
        /*097c*/ 	.word	0x00010850
        /*0980*/ 	.word	0x00000005
        /*0984*/ 	.word	0x00000000
        /*0988*/ 	.short	0x010a
        /*098a*/ 	.byte	0x3f
	.zero		1


	//----- nvinfo : EIATTR_NUM_MBARRIERS
	.align		4
.L_1155:
        /*098c*/ 	.byte	0x03, 0x38
        /*098e*/ 	.short	0x0017


	//----- nvinfo : EIATTR_EXIT_INSTR_OFFSETS
	.align		4
        /*0990*/ 	.byte	0x04, 0x1c
        /*0992*/ 	.short	(.L_1157 - .L_1156)


	//   ....[0]....
.L_1156:
        /*0994*/ 	.word	0x0000e590


	//----- nvinfo : EIATTR_MAX_THREADS
	.align		4
.L_1157:
        /*0998*/ 	.byte	0x04, 0x05
        /*099a*/ 	.short	(.L_1159 - .L_1158)
.L_1158:
        /*099c*/ 	.word	0x00000180
        /*09a0*/ 	.word	0x00000001
        /*09a4*/ 	.word	0x00000001


	//----- nvinfo : EIATTR_CRS_STACK_SIZE
	.align		4
.L_1159:
        /*09a8*/ 	.byte	0x04, 0x1e
        /*09aa*/ 	.short	(.L_1161 - .L_1160)
.L_1160:
        /*09ac*/ 	.word	0x00000000


	//----- nvinfo : EIATTR_CBANK_PARAM_SIZE
	.align		4
.L_1161:
        /*09b0*/ 	.byte	0x03, 0x19
        /*09b2*/ 	.short	0x0b70


	//----- nvinfo : EIATTR_PARAM_CBANK
	.align		4
        /*09b4*/ 	.byte	0x04, 0x0a
        /*09b6*/ 	.short	(.L_1163 - .L_1162)
	.align		4
.L_1162:
        /*09b8*/ 	.word	index@(.nv.constant0._ZN7cutlass13device_kernelIN5flash11enable_sm90INS1_16FlashAttnFwdSm90INS1_25CollectiveMainloopFwdSm90ILi2EN4cute5tupleIJNS5_1CILi1EEES8_S8_EEENS6_IJNS7_ILi128EEENS7_ILi96EEENS7_ILi64EEEEEELi256ENS_6half_tEfNS_4arch4Sm90ELb0ELb0ELb1ELb0ELb0ELb0ELb1ELb1ELb0ELb1ELb1ELb0EEENS1_21CollectiveEpilogueFwdINS6_IJSA_NS7_ILi256EEESB_EEES9_SE_SG_Li256ELb0ELb1ELb1ELb0EEENS1_19SingleTileSchedulerILb0ELb1ELb1ELi128EEEEEEEEEvNT_6ParamsE)
        /*09bc*/ 	.short	0x0210
        /*09be*/ 	.short	0x0b70


	//----- nvinfo : EIATTR_SW_WAR
	.align		4
.L_1163:
        /*09c0*/ 	.byte	0x04, 0x36
        /*09c2*/ 	.short	(.L_1165 - .L_1164)
.L_1164:
        /*09c4*/ 	.word	0x00000008
.L_1165:


//--------------------- .nv.info._ZN7cutlass13device_kernelIN5flash11enable_sm90INS1_16FlashAttnFwdSm90INS1_25CollectiveMainloopFwdSm90ILi2EN4cute5tupleIJNS5_1CILi1EEES8_S8_EEENS6_IJNS7_ILi128EEENS7_ILi96EEENS7_ILi64EEEEEELi256ENS_6half_tEfNS_4arch4Sm90ELb0ELb0ELb1ELb1ELb0ELb0ELb0ELb1ELb0ELb1ELb1ELb0EEENS1_21CollectiveEpilogueFwdINS6_IJSA_NS7_ILi256EEESB_EEES9_SE_SG_Li256ELb1ELb1ELb1ELb0EEENS1_36VarlenDynamicPersistentTileSchedulerILi128ELi96ELi256ELi128ELb1ELb1ELb1ELb0ELb1ELb1EEEEEEEEEvNT_6ParamsE --------------------------
	.section	.nv.info._ZN7cutlass13device_kernelIN5flash11enable_sm90INS1_16FlashAttnFwdSm90INS1_25CollectiveMainloopFwdSm90ILi2EN4cute5tupleIJNS5_1CILi1EEES8_S8_EEENS6_IJNS7_ILi128EEENS7_ILi96EEENS7_ILi64EEEEEELi256ENS_6half_tEfNS_4arch4Sm90ELb0ELb0ELb1ELb1ELb0ELb0ELb0ELb1ELb0ELb1ELb1ELb0EEENS1_21CollectiveEpilogueFwdINS6_IJSA_NS7_ILi256EEESB_EEES9_SE_SG_Li256ELb1ELb1ELb1ELb0EEENS1_36VarlenDynamicPersistentTileSchedulerILi128ELi96ELi256ELi128ELb1ELb1ELb1ELb0ELb1ELb1EEEEEEEEEvNT_6ParamsE,"",@"SHT_CUDA_INFO"
	.sectionflags	@""
	.align	4


	//----- nvinfo : EIATTR_CUDA_API_VERSION
	.align		4
        /*0000*/ 	.byte	0x04, 0x37
        /*0002*/ 	.short	(.L_1167 - .L_1166)
.L_1166:
        /*0004*/ 	.word	0x00000082


	//----- nvinfo : EIATTR_KPARAM_INFO
	.align		4
.L_1167:
        /*0008*/ 	.byte	0x04, 0x17
        /*000a*/ 	.short	(.L_1169 - .L_1168)
.L_1168:
        /*000c*/ 	.word	0x00000000
        /*0010*/ 	.short	0x0000
        /*0012*/ 	.short	0x0070
        /*0014*/ 	.byte	0x00, 0xf0, 0x01, 0x2a


	//----- nvinfo : EIATTR_SPARSE_MMA_MASK
	.align		4
.L_1169:
        /*0018*/ 	.byte	0x03, 0x50
        /*001a*/ 	.short	0x0000


	//----- nvinfo : EIATTR_MAXREG_COUNT
	.align		4
        /*001c*/ 	.byte	0x03, 0x1b
        /*001e*/ 	.short	0x00a8


	//----- nvinfo : EIATTR_NUM_BARRIERS
	.align		4
        /*0020*/ 	.byte	0x02, 0x4c
        /*0022*/ 	.byte	0x10
	.zero		1


	//----- nvinfo : EIATTR_EXTERNS
	.align		4
        /*0024*/ 	.byte	0x04, 0x0f
        /*0026*/ 	.short	(.L_1171 - .L_1170)


	//   ....[0]....
	.align		4
.L_1170:
        /*0028*/ 	.word	index@(__assertfail)


	//----- nvinfo : EIATTR_ANNOTATIONS
	.align		4
.L_1171:
        /*002c*/ 	.byte	0x04, 0x55
        /*002e*/ 	.short	(.L_1173 - .L_1172)


	//   ....[0]....
.L_1172:
        /* <DEDUP_REMOVED lines=65> */


	//----- nvinfo : EIATTR_MERCURY_ISA_VERSION
	.align		4
.L_1173:
        /*0430*/ 	.byte	0x03, 0x5f
        /*0432*/ 	.short	0x0101


	//----- nvinfo : EIATTR_UNUSED_LOAD_BYTE_OFFSET
	.align		4
        /*0434*/ 	.byte	0x04, 0x44
        /*0436*/ 	.short	(.L_1175 - .L_1174)


	//   ....[0]....
.L_1174:
        /*0438*/ 	.word	0x00000a30
        /*043c*/ 	.word	0x0000fff0


	//   ....[1]....
        /*0440*/ 	.word	0x00006da0
        /*0444*/ 	.word	0x0000fff0


	//----- nvinfo : EIATTR_INT_WARP_WIDE_INSTR_OFFSETS
	.align		4
.L_1175:
        /*0448*/ 	.byte	0x04, 0x31
        /*044a*/ 	.short	(.L_1177 - .L_1176)


	//   ....[0]....
.L_1176:
        /*044c*/ 	.word	0x00000130


	//   ....[1]....
        /*0450*/ 	.word	0x00000170


	//   ....[2]....
        /*0454*/ 	.word	0x000001e0


	//   ....[3]....
        /*0458*/ 	.word	0x00003cd0


	//   ....[4]....
        /*045c*/ 	.word	0x0000cb30


	//   ....[5]....
        /*0460*/ 	.word	0x0000cbc0


	//   ....[6]....
        /*0464*/ 	.word	0x000107b0


	//   ....[7]....
        /*0468*/ 	.word	0x00010840


	//----- nvinfo : EIATTR_COOP_GROUP_MASK_REGIDS
	.align		4
.L_1177:
        /*046c*/ 	.byte	0x04, 0x29
        /*046e*/ 	.short	(.L_1179 - .L_1178)


	//   ....[0]....
.L_1178:
        /*0470*/ 	.word	0xffffffff


	//   ....[1]....
        /*0474*/ 	.word	0xffffffff


	//   ....[2]....
        /*0478*/ 	.word	0xffffffff


	//   ....[3]....
        /*047c*/ 	.word	0xffffffff


	//   ....[4]....
        /*0480*/ 	.word	0xffffffff


	//   ....[5]....
        /*0484*/ 	.word	0xffffffff


	//   ....[6]....
        /*0488*/ 	.word	0xffffffff


	//   ....[7]....
        /*048c*/ 	.word	0xffffffff


	//   ....[8]....
        /*0490*/ 	.word	0xffffffff


	//   ....[9]....
        /*0494*/ 	.word	0xffffffff


	//   ....[10]....
        /*0498*/ 	.word	0xffffffff


	//   ....[11]....
        /*049c*/ 	.word	0xffffffff


	//   ....[12]....
        /*04a0*/ 	.word	0xffffffff


	//   ....[13]....
        /*04a4*/ 	.word	0xffffffff


	//   ....[14]....
        /*04a8*/ 	.word	0xffffffff


	//   ....[15]....
        /*04ac*/ 	.word	0xffffffff


	//   ....[16]....
        /*04b0*/ 	.word	0xffffffff


	//   ....[17]....
        /*04b4*/ 	.word	0xffffffff


	//   ....[18]....
        /*04b8*/ 	.word	0xffffffff


	//   ....[19]....
        /*04bc*/ 	.word	0xffffffff


	//   ....[20]....
        /*04c0*/ 	.word	0xffffffff


	//   ....[21]....
        /*04c4*/ 	.word	0xffffffff


	//   ....[22]....
        /*04c8*/ 	.word	0xffffffff


	//   ....[23]....
        /*04cc*/ 	.word	0xffffffff


	//   ....[24]....
        /*04d0*/ 	.word	0xffffffff


	//   ....[25]....
        /*04d4*/ 	.word	0xffffffff


	//   ....[26]....
        /*04d8*/ 	.word	0xffffffff


	//   ....[27]....
        /*04dc*/ 	.word	0xffffffff


	//   ....[28]....
        /*04e0*/ 	.word	0xffffffff


	//   ....[29]....
        /*04e4*/ 	.word	0xffffffff


	//   ....[30]....
        /*04e8*/ 	.word	0xffffffff


	//   ....[31]....
        /*04ec*/ 	.word	0xffffffff


	//   ....[32]....
        /*04f0*/ 	.word	0xffffffff


	//   ....[33]....
        /*04f4*/ 	.word	0xffffffff


	//   ....[34]....
        /*04f8*/ 	.word	0xffffffff


	//   ....[35]....
        /*04fc*/ 	.word	0xffffffff


	//   ....[36]....
        /*0500*/ 	.word	0xffffffff


	//   ....[37]....
        /*0504*/ 	.word	0xffffffff


	//   ....[38]....
        /*0508*/ 	.word	0xffffffff


	//   ....[39]....
        /*050c*/ 	.word	0xffffffff


	//   ....[40]....
        /*0510*/ 	.word	0xffffffff


	//   ....[41]....
        /*0514*/ 	.word	0xffffffff


	//   ....[42]....
        /*0518*/ 	.word	0xffffffff


	//   ....[43]....
        /*051c*/ 	.word	0xffffffff


	//   ....[44]....
        /*0520*/ 	.word	0xffffffff


	//   ....[45]....
        /*0524*/ 	.word	0xffffffff


	//   ....[46]....
        /*0528*/ 	.word	0xffffffff


	//   ....[47]....
        /*052c*/ 	.word	0xffffffff


	//   ....[48]....
        /*0530*/ 	.word	0xffffffff


	//   ....[49]....
        /*0534*/ 	.word	0xffffffff


	//   ....[50]....
        /*0538*/ 	.word	0xffffffff


	//   ....[51]....
        /*053c*/ 	.word	0xffffffff


	//   ....[52]....
        /*0540*/ 	.word	0xffffffff


	//   ....[53]....
        /*0544*/ 	.word	0xffffffff


	//   ....[54]....
        /*0548*/ 	.word	0xffffffff


	//   ....[55]....
        /*054c*/ 	.word	0xffffffff


	//   ....[56]....
        /*0550*/ 	.word	0xffffffff


	//   ....[57]....
        /*0554*/ 	.word	0xffffffff


	//   ....[58]....
        /*0558*/ 	.word	0xffffffff


	//   ....[59]....
        /*055c*/ 	.word	0xffffffff


	//   ....[60]....
        /*0560*/ 	.word	0xffffffff


	//   ....[61]....
        /*0564*/ 	.word	0xffffffff


	//   ....[62]....
        /*0568*/ 	.word	0xffffffff


	//   ....[63]....
        /*056c*/ 	.word	0xffffffff


	//   ....[64]....
        /*0570*/ 	.word	0xffffffff


	//   ....[65]....
        /*0574*/ 	.word	0xffffffff


	//   ....[66]....
        /*0578*/ 	.word	0xffffffff


	//   ....[67]....
        /*057c*/ 	.word	0xffffffff


	//   ....[68]....
        /*0580*/ 	.word	0xffffffff


	//   ....[69]....
        /*0584*/ 	.word	0xffffffff


	//   ....[70]....
        /*0588*/ 	.word	0xffffffff


	//   ....[71]....
        /*058c*/ 	.word	0xffffffff


	//   ....[72]....
        /*0590*/ 	.word	0xffffffff


	//   ....[73]....
        /*0594*/ 	.word	0xffffffff


	//   ....[74]....
        /*0598*/ 	.word	0xffffffff


	//   ....[75]....
        /*059c*/ 	.word	0xffffffff


	//   ....[76]....
        /*05a0*/ 	.word	0xffffffff


	//   ....[77]....
        /*05a4*/ 	.word	0xffffffff


	//   ....[78]....
        /*05a8*/ 	.word	0xffffffff


	//   ....[79]....
        /*05ac*/ 	.word	0xffffffff


	//   ....[80]....
        /*05b0*/ 	.word	0xffffffff


	//   ....[81]....
        /*05b4*/ 	.word	0xffffffff


	//   ....[82]....
        /*05b8*/ 	.word	0xffffffff


	//   ....[83]....
        /*05bc*/ 	.word	0xffffffff


	//   ....[84]....
        /*05c0*/ 	.word	0xffffffff


	//   ....[85]....
        /*05c4*/ 	.word	0xffffffff


	//   ....[86]....
        /*05c8*/ 	.word	0xffffffff


	//   ....[87]....
        /*05cc*/ 	.word	0xffffffff


	//   ....[88]....
        /*05d0*/ 	.word	0xffffffff


	//   ....[89]....
        /*05d4*/ 	.word	0xffffffff


	//   ....[90]....
        /*05d8*/ 	.word	0xffffffff


	//   ....[91]....
        /*05dc*/ 	.word	0xffffffff


	//   ....[92]....
        /*05e0*/ 	.word	0xffffffff


	//   ....[93]....
        /*05e4*/ 	.word	0xffffffff


	//   ....[94]....
        /*05e8*/ 	.word	0xffffffff


	//   ....[95]....
        /*05ec*/ 	.word	0xffffffff


	//   ....[96]....
        /*05f0*/ 	.word	0xffffffff


	//   ....[97]....
        /*05f4*/ 	.word	0x0500000f


	//   ....[98]....
        /*05f8*/ 	.word	0x0500000f


	//   ....[99]....
        /*05fc*/ 	.word	0x0500000f


	//   ....[100]....
        /*0600*/ 	.word	0x0500000f


	//   ....[101]....
        /*0604*/ 	.word	0x0500000f


	//   ....[102]....
        /*0608*/ 	.word	0x0500000f


	//   ....[103]....
        /*060c*/ 	.word	0x0500000f


	//   ....[104]....
        /*0610*/ 	.word	0x0500000f


	//   ....[105]....
        /*0614*/ 	.word	0x0500000f


	//   ....[106]....
        /*0618*/ 	.word	0x0500000f


	//   ....[107]....
        /*061c*/ 	.word	0x0500000f


	//   ....[108]....
        /*0620*/ 	.word	0x0500000f


	//   ....[109]....
        /*0624*/ 	.word	0x0500000f


	//   ....[110]....
        /*0628*/ 	.word	0x0500000f


	//   ....[111]....
        /*062c*/ 	.word	0x0500000f


	//   ....[112]....
        /*0630*/ 	.word	0x0500000f


	//   ....[113]....
        /*0634*/ 	.word	0x0500000f


	//   ....[114]....
        /*0638*/ 	.word	0x0500000f


	//   ....[115]....
        /*063c*/ 	.word	0x0500000f


	//   ....[116]....
        /*0640*/ 	.word	0x0500000f


	//   ....[117]....
        /*0644*/ 	.word	0x0500000f


	//   ....[118]....
        /*0648*/ 	.word	0x0500000f


	//   ....[119]....
        /*064c*/ 	.word	0x0500000f


	//   ....[120]....
        /*0650*/ 	.word	0x0500000f


	//   ....[121]....
        /*0654*/ 	.word	0x0500000f


	//   ....[122]....
        /*0658*/ 	.word	0x0500000f


	//   ....[123]....
        /*065c*/ 	.word	0x0500000f


	//   ....[124]....
        /*0660*/ 	.word	0x0500000f


	//   ....[125]....
        /*0664*/ 	.word	0x0500000f


	//   ....[126]....
        /*0668*/ 	.word	0x0500000f


	//   ....[127]....
        /*066c*/ 	.word	0x0500000f


	//   ....[128]....
        /*0670*/ 	.word	0x0500000f


	//   ....[129]....
        /*0674*/ 	.word	0x0500000f


	//   ....[130]....
        /*0678*/ 	.word	0x0500000f


	//   ....[131]....
        /*067c*/ 	.word	0x0500000f


	//   ....[132]....
        /*0680*/ 	.word	0x0500000f


	//----- nvinfo : EIATTR_COOP_GROUP_INSTR_OFFSETS
	.align		4
.L_1179:
        /*0684*/ 	.byte	0x04, 0x28
        /*0686*/ 	.short	(.L_1181 - .L_1180)


	//   ....[0]....
.L_1180:
        /*0688*/ 	.word	0x00000070


	//   ....[1]....
        /*068c*/ 	.word	0x00000140


	//   ....[2]....
        /*0690*/ 	.word	0x00000190


	//   ....[3]....
        /*0694*/ 	.word	0x000003c0


	//   ....[4]....
        /*0698*/ 	.word	0x00000520


	//   ....[5]....
        /*069c*/ 	.word	0x00000640


	//   ....[6]....
        /*06a0*/ 	.word	0x000007a0


	//   ....[7]....
        /*06a4*/ 	.word	0x00001cf0


	//   ....[8]....
        /*06a8*/ 	.word	0x00002e50


	//   ....[9]....
        /*06ac*/ 	.word	0x00002ed0


	//   ....[10]....
        /*06b0*/ 	.word	0x00003300


	//   ....[11]....
        /*06b4*/ 	.word	0x00003360


	//   ....[12]....
        /*06b8*/ 	.word	0x00004810


	//   ....[13]....
        /*06bc*/ 	.word	0x00004870


	//   ....[14]....
        /*06c0*/ 	.word	0x00005290


	//   ....[15]....
        /*06c4*/ 	.word	0x000052f0


	//   ....[16]....
        /*06c8*/ 	.word	0x00006320


	//   ....[17]....
        /*06cc*/ 	.word	0x00006390


	//   ....[18]....
        /*06d0*/ 	.word	0x000063f0


	//   ....[19]....
        /*06d4*/ 	.word	0x00006410


	//   ....[20]....
        /*06d8*/ 	.word	0x00007f10


	//   ....[21]....
        /*06dc*/ 	.word	0x00007f20


	//   ....[22]....
        /*06e0*/ 	.word	0x00007f30


	//   ....[23]....
        /*06e4*/ 	.word	0x00007f40


	//   ....[24]....
        /*06e8*/ 	.word	0x00008a00


	//   ....[25]....
        /*06ec*/ 	.word	0x00008a20


	//   ....[26]....
        /*06f0*/ 	.word	0x00008bd0


	//   ....[27]....
        /*06f4*/ 	.word	0x00008bf0


	//   ....[28]....
        /*06f8*/ 	.word	0x00008d30


	//   ....[29]....
        /*06fc*/ 	.word	0x00008d50


	//   ....[30]....
        /*0700*/ 	.word	0x00008ea0


	//   ....[31]....
        /*0704*/ 	.word	0x00008ec0


	//   ....[32]....
        /*0708*/ 	.word	0x000093c0


	//   ....[33]....
        /*070c*/ 	.word	0x000093d0


	//   ....[34]....
        /*0710*/ 	.word	0x00009c80


	//   ....[35]....
        /*0714*/ 	.word	0x00009c90


	//   ....[36]....
        /*0718*/ 	.word	0x0000aef0


	//   ....[37]....
        /*071c*/ 	.word	0x0000af20


	//   ....[38]....
        /*0720*/ 	.word	0x0000b090


	//   ....[39]....
        /*0724*/ 	.word	0x0000b0b0


	//   ....[40]....
        /*0728*/ 	.word	0x0000b1f0


	//   ....[41]....
        /*072c*/ 	.word	0x0000b210


	//   ....[42]....
        /*0730*/ 	.word	0x0000b360


	//   ....[43]....
        /*0734*/ 	.word	0x0000b380


	//   ....[44]....
        /*0738*/ 	.word	0x0000b550


	//   ....[45]....
        /*073c*/ 	.word	0x0000b770


	//   ....[46]....
        /*0740*/ 	.word	0x0000b7a0


	//   ....[47]....
        /*0744*/ 	.word	0x0000b7d0


	//   ....[48]....
        /*0748*/ 	.word	0x0000b800


	//   ....[49]....
        /*074c*/ 	.word	0x0000b830


	//   ....[50]....
        /*0750*/ 	.word	0x0000b860


	//   ....[51]....
        /*0754*/ 	.word	0x0000ba00


	//   ....[52]....
        /*0758*/ 	.word	0x0000ba30


	//   ....[53]....
        /*075c*/ 	.word	0x0000ba60


	//   ....[54]....
        /*0760*/ 	.word	0x0000ba90


	//   ....[55]....
        /*0764*/ 	.word	0x0000bac0


	//   ....[56]....
        /*0768*/ 	.word	0x0000baf0


	//   ....[57]....
        /*076c*/ 	.word	0x0000bb80


	//   ....[58]....
        /*0770*/ 	.word	0x0000bbb0


	//   ....[59]....
        /*0774*/ 	.word	0x0000bbc0


	//   ....[60]....
        /*0778*/ 	.word	0x0000bc70


	//   ....[61]....
        /*077c*/ 	.word	0x0000d110


	//   ....[62]....
        /*0780*/ 	.word	0x0000dbc0


	//   ....[63]....
        /*0784*/ 	.word	0x0000dc00


	//   ....[64]....
        /*0788*/ 	.word	0x0000dca0


	//   ....[65]....
        /*078c*/ 	.word	0x0000dcb0


	//   ....[66]....
        /*0790*/ 	.word	0x0000dd30


	//   ....[67]....
        /*0794*/ 	.word	0x0000dd40


	//   ....[68]....
        /*0798*/ 	.word	0x0000ddc0


	//   ....[69]....
        /*079c*/ 	.word	0x0000ddd0


	//   ....[70]....
        /*07a0*/ 	.word	0x0000de50


	//   ....[71]....
        /*07a4*/ 	.word	0x0000de60


	//   ....[72]....
        /*07a8*/ 	.word	0x0000dee0


	//   ....[73]....
        /*07ac*/ 	.word	0x0000def0


	//   ....[74]....
        /*07b0*/ 	.word	0x0000df70


	//   ....[75]....
        /*07b4*/ 	.word	0x0000df80


	//   ....[76]....
        /*07b8*/ 	.word	0x0000dfd0


	//   ....[77]....
        /*07bc*/ 	.word	0x0000dff0


	//   ....[78]....
        /*07c0*/ 	.word	0x00010ac0


	//   ....[79]....
        /*07c4*/ 	.word	0x00010af0


	//   ....[80]....
        /*07c8*/ 	.word	0x00010b50


	//   ....[81]....
        /*07cc*/ 	.word	0x00010b80


	//   ....[82]....
        /*07d0*/ 	.word	0x00010bb0


	//   ....[83]....
        /*07d4*/ 	.word	0x00010be0


	//   ....[84]....
        /*07d8*/ 	.word	0x00010c10


	//   ....[85]....
        /*07dc*/ 	.word	0x00010c40


	//   ....[86]....
        /*07e0*/ 	.word	0x00010e00


	//   ....[87]....
        /*07e4*/ 	.word	0x00010e30


	//   ....[88]....
        /*07e8*/ 	.word	0x00010e60


	//   ....[89]....
        /*07ec*/ 	.word	0x00010e90


	//   ....[90]....
        /*07f0*/ 	.word	0x00010ec0


	//   ....[91]....
        /*07f4*/ 	.word	0x00010ef0


	//   ....[92]....
        /*07f8*/ 	.word	0x00010fb0


	//   ....[93]....
        /*07fc*/ 	.word	0x00010fd0


	//   ....[94]....
        /*0800*/ 	.word	0x00010fe0


	//   ....[95]....
        /*0804*/ 	.word	0x00011040


	//   ....[96]....
        /*0808*/ 	.word	0x00011750


	//   ....[97]....
        /*080c*/ 	.word	0x00011c30


	//   ....[98]....
        /*0810*/ 	.word	0x00011e10


	//   ....[99]....
        /*0814*/ 	.word	0x00011e60


	//   ....[100]....
        /*0818*/ 	.word	0x00011ec0


	//   ....[101]....
        /*081c*/ 	.word	0x00011fb0


	//   ....[102]....
        /*0820*/ 	.word	0x00012010


	//   ....[103]....
        /*0824*/ 	.word	0x00012100


	//   ....[104]....
        /*0828*/ 	.word	0x00012160


	//   ....[105]....
        /*082c*/ 	.word	0x00012250


	//   ....[106]....
        /*0830*/ 	.word	0x000122b0


	//   ....[107]....
        /*0834*/ 	.word	0x000123a0


	//   ....[108]....
        /*0838*/ 	.word	0x00012400


	//   ....[109]....
        /*083c*/ 	.word	0x000124f0


	//   ....[110]....
        /*0840*/ 	.word	0x00012550


	//   ....[111]....
        /*0844*/ 	.word	0x00012620


	//   ....[112]....
        /*0848*/ 	.word	0x000126a0


	//   ....[113]....
        /*084c*/ 	.word	0x00012770


	//   ....[114]....
        /*0850*/ 	.word	0x00012aa0


	//   ....[115]....
        /*0854*/ 	.word	0x00012b40


	//   ....[116]....
        /*0858*/ 	.word	0x00012cd0


	//   ....[117]....
        /*085c*/ 	.word	0x00012d40


	//   ....[118]....
        /*0860*/ 	.word	0x00012db0


	//   ....[119]....
        /*0864*/ 	.word	0x00012e20


	//   ....[120]....
        /*0868*/ 	.word	0x00012e90


	//   ....[121]....
        /*086c*/ 	.word	0x00012f10


	//   ....[122]....
        /*0870*/ 	.word	0x00012fa0


	//   ....[123]....
        /*0874*/ 	.word	0x00013040


	//   ....[124]....
        /*0878*/ 	.word	0x000130b0


	//   ....[125]....
        /*087c*/ 	.word	0x00013120


	//   ....[126]....
        /*0880*/ 	.word	0x00013190


	//   ....[127]....
        /*0884*/ 	.word	0x00013210


	//   ....[128]....
        /*0888*/ 	.word	0x00013280


	//   ....[129]....
        /*088c*/ 	.word	0x00013320


	//   ....[130]....
        /*0890*/ 	.word	0x00013370


	//   ....[131]....
        /*0894*/ 	.word	0x00013400


	//   ....[132]....
        /*0898*/ 	.word	0x00013530


	//----- nvinfo : EIATTR_REG_RECONFIG
	.align		4
.L_1181:
        /*089c*/ 	.byte	0x01, 0x54
	.zero		2


	//----- nvinfo : EIATTR_SYSCALL_OFFSETS
	.align		4
        /*08a0*/ 	.byte	0x04, 0x46
        /*08a2*/ 	.short	(.L_1183 - .L_1182)


	//   ....[0]....
.L_1182:
        /*08a4*/ 	.word	0x00001e70


	//   ....[1]....
        /*08a8*/ 	.word	0x0000cd30


	//   ....[2]....
        /*08ac*/ 	.word	0x0000ce80


	//   ....[3]....
        /*08b0*/ 	.word	0x0000cf80


	//   ....[4]....
        /*08b4*/ 	.word	0x0000d800


	//----- nvinfo : EIATTR_MBARRIER_INSTR_OFFSETS
	.align		4
.L_1183:
        /*08b8*/ 	.byte	0x04, 0x39
        /*08ba*/ 	.short	(.L_1185 - .L_1184)


	//   ....[0]....
.L_1184:
        /*08bc*/ 	.word	0x00000270
        /*08c0*/ 	.word	0x000000ff
        /*08c4*/ 	.word	0x00022800
        /*08c8*/ 	.short	0x0100
        /*08ca*/ 	.byte	0x08
	.zero		1


	//   ....[1]....
        /*08cc*/ 	.word	0x00000280
        /*08d0*/ 	.word	0x000000ff
        /*08d4*/ 	.word	0x00022820
        /*08d8*/ 	.short	0x0100
        /*08da*/ 	.byte	0x08
	.zero		1


	//   ....[2]....
        /*08dc*/ 	.word	0x00000370
        /*08e0*/ 	.word	0x000000ff
        /*08e4*/ 	.word	0x00022830
        /*08e8*/ 	.short	0x0100
        /*08ea*/ 	.byte	0x08
	.zero		1


	//   ....[3]....
        /*08ec*/ 	.word	0x00000380
        /*08f0*/ 	.word	0x000000ff
        /*08f4*/ 	.word	0x00022840
        /*08f8*/ 	.short	0x0100
        /*08fa*/ 	.byte	0x08
	.zero		1


	//   ....[4]....
        /*08fc*/ 	.word	0x00000390
        /*0900*/ 	.word	0x000000ff
        /*0904*/ 	.word	0x00022838
        /*0908*/ 	.short	0x0100
        /*090a*/ 	.byte	0x08
	.zero		1


	//   ....[5]....
        /*090c*/ 	.word	0x000003a0
        /*0910*/ 	.word	0x000000ff
        /*0914*/ 	.word	0x00022848
        /*0918*/ 	.short	0x0100
        /*091a*/ 	.byte	0x08
	.zero		1


	//   ....[6]....
        /*091c*/ 	.word	0x000004d0
        /*0920*/ 	.word	0x000000ff
        /*0924*/ 	.word	0x00022850
        /*0928*/ 	.short	0x0100
        /*092a*/ 	.byte	0x08
	.zero		1


	//   ....[7]....
        /*092c*/ 	.word	0x000004e0
        /*0930*/ 	.word	0x000000ff
        /*0934*/ 	.word	0x00022860
        /*0938*/ 	.short	0x0100
        /*093a*/ 	.byte	0x08
	.zero		1


	//   ....[8]....
        /*093c*/ 	.word	0x000004f0
        /*0940*/ 	.word	0x000000ff
        /*0944*/ 	.word	0x00022858
        /*0948*/ 	.short	0x0100
        /*094a*/ 	.byte	0x08
	.zero		1


	//   ....[9]....
        /*094c*/ 	.word	0x00000500
        /*0950*/ 	.word	0x000000ff
        /*0954*/ 	.word	0x00022868
        /*0958*/ 	.short	0x0100
        /*095a*/ 	.byte	0x08
	.zero		1


	//   ....[10]....
        /*095c*/ 	.word	0x000005f0
        /*0960*/ 	.word	0x000000ff
        /*0964*/ 	.word	0x00022870
        /*0968*/ 	.short	0x0100
        /*096a*/ 	.byte	0x06
	.zero		1


	//   ....[11]....
        /*096c*/ 	.word	0x00000600
        /*0970*/ 	.word	0x000000ff
        /*0974*/ 	.word	0x00022880
        /*0978*/ 	.short	0x0100
        /*097a*/ 	.byte	0x06
	.zero		1


	//   ....[12]....
        /*097c*/ 	.word	0x00000610
        /*0980*/ 	.word	0x000000ff
        /*0984*/ 	.word	0x00022878
        /*0988*/ 	.short	0x0100
        /*098a*/ 	.byte	0x06
	.zero		1


	//   ....[13]....
        /*098c*/ 	.word	0x00000620
        /*0990*/ 	.word	0x000000ff
        /*0994*/ 	.word	0x00022888
        /*0998*/ 	.short	0x0100
        /*099a*/ 	.byte	0x06
	.zero		1


	//   ....[14]....
        /*099c*/ 	.word	0x00000750
        /*09a0*/ 	.word	0x000000ff
        /*09a4*/ 	.word	0x00022890
        /*09a8*/ 	.short	0x0100
        /*09aa*/ 	.byte	0x08
	.zero		1


	//   ....[15]....
        /*09ac*/ 	.word	0x00000760
        /*09b0*/ 	.word	0x000000ff
        /*09b4*/ 	.word	0x000228a0
        /*09b8*/ 	.short	0x0100
        /*09ba*/ 	.byte	0x08
	.zero		1


	//   ....[16]....
        /*09bc*/ 	.word	0x00000770
        /*09c0*/ 	.word	0x000000ff
        /*09c4*/ 	.word	0x00022898
        /*09c8*/ 	.short	0x0100
        /*09ca*/ 	.byte	0x08
	.zero		1


	//   ....[17]....
        /*09cc*/ 	.word	0x00000780
        /*09d0*/ 	.word	0x000000ff
        /*09d4*/ 	.word	0x000228a8
        /*09d8*/ 	.short	0x0100
        /*09da*/ 	.byte	0x08
	.zero		1


	//   ....[18]....
        /*09dc*/ 	.word	0x000008b0
        /*09e0*/ 	.word	0x000000ff
        /*09e4*/ 	.word	0x000228b0
        /*09e8*/ 	.short	0x0100
        /*09ea*/ 	.byte	0x08
	.zero		1


	//   ....[19]....
        /*09ec*/ 	.word	0x000008c0
        /*09f0*/ 	.word	0x000000ff
        /*09f4*/ 	.word	0x000228c0
        /*09f8*/ 	.short	0x0100
        /*09fa*/ 	.byte	0x08
	.zero		1


	//   ....[20]....
        /*09fc*/ 	.word	0x000008d0
        /*0a00*/ 	.word	0x000000ff
        /*0a04*/ 	.word	0x000228b8
        /*0a08*/ 	.short	0x0100
        /*0a0a*/ 	.byte	0x08
	.zero		1


	//   ....[21]....
        /*0a0c*/ 	.word	0x000008e0
        /*0a10*/ 	.word	0x000000ff
        /*0a14*/ 	.word	0x000228c8
        /*0a18*/ 	.short	0x0100
        /*0a1a*/ 	.byte	0x08
	.zero		1


	//   ....[22]....
        /*0a1c*/ 	.word	0x00001f20
        /*0a20*/ 	.word	0x00000006
        /*0a24*/ 	.word	0x00022800
        /*0a28*/ 	.short	0x010a
        /*0a2a*/ 	.byte	0x3f
	.zero		1


	//   ....[23]....
        /*0a2c*/ 	.word	0x00001ff0
        /*0a30*/ 	.word	0x000000ff
        /*0a34*/ 	.word	0x00022830
        /*0a38*/ 	.short	0x010a
        /*0a3a*/ 	.byte	0x16
	.zero		1


	//   ....[24]....
        /*0a3c*/ 	.word	0x00002030
        /*0a40*/ 	.word	0x000000ff
        /*0a44*/ 	.word	0x00022830
        /*0a48*/ 	.short	0x010a
        /*0a4a*/ 	.byte	0x16
	.zero		1


	//   ....[25]....
        /*0a4c*/ 	.word	0x00003840
        /*0a50*/ 	.word	0x00000004
        /*0a54*/ 	.word	0x00000000
        /*0a58*/ 	.short	0x0101
        /*0a5a*/ 	.byte	0x3f
	.zero		1


	//   ....[26]....
        /*0a5c*/ 	.word	0x00003c40
        /*0a60*/ 	.word	0x000000ff
        /*0a64*/ 	.word	0x00022850
        /*0a68*/ 	.short	0x010a
        /*0a6a*/ 	.byte	0x16
	.zero		1


	//   ....[27]....
        /*0a6c*/ 	.word	0x00003c80
        /*0a70*/ 	.word	0x000000ff
        /*0a74*/ 	.word	0x00022850
        /*0a78*/ 	.short	0x010a
        /*0a7a*/ 	.byte	0x16
	.zero		1


	//   ....[28]....
        /*0a7c*/ 	.word	0x00003f70
        /*0a80*/ 	.word	0x000000ff
        /*0a84*/ 	.word	0x00000000
        /*0a88*/ 	.short	0x0101
        /*0a8a*/ 	.byte	0x16
	.zero		1


	//   ....[29]....
        /*0a8c*/ 	.word	0x00004100
        /*0a90*/ 	.word	0x000000ff
        /*0a94*/ 	.word	0x00022830
        /*0a98*/ 	.short	0x010a
        /*0a9a*/ 	.byte	0x19
	.zero		1


	//   ....[30]....
        /*0a9c*/ 	.word	0x00004140
        /*0aa0*/ 	.word	0x000000ff
        /*0aa4*/ 	.word	0x00022830
        /*0aa8*/ 	.short	0x010a
        /*0aaa*/ 	.byte	0x19
	.zero		1


	//   ....[31]....
        /*0aac*/ 	.word	0x00005b20
        /*0ab0*/ 	.word	0x0000000f
        /*0ab4*/ 	.word	0x00000000
        /*0ab8*/ 	.short	0x0101
        /*0aba*/ 	.byte	0x3f
	.zero		1


	//   ....[32]....
        /*0abc*/ 	.word	0x00005fd0
        /*0ac0*/ 	.word	0x000000ff
        /*0ac4*/ 	.word	0x00022850
        /*0ac8*/ 	.short	0x010a
        /*0aca*/ 	.byte	0x19
	.zero		1


	//   ....[33]....
        /*0acc*/ 	.word	0x00006010
        /*0ad0*/ 	.word	0x000000ff
        /*0ad4*/ 	.word	0x00022850
        /*0ad8*/ 	.short	0x010a
        /*0ada*/ 	.byte	0x19
	.zero		1


	//   ....[34]....
        /*0adc*/ 	.word	0x00006300
        /*0ae0*/ 	.word	0x00000009
        /*0ae4*/ 	.word	0x00000000
        /*0ae8*/ 	.short	0x0101
        /*0aea*/ 	.byte	0x3f
	.zero		1


	//   ....[35]....
        /*0aec*/ 	.word	0x00008a30
        /*0af0*/ 	.word	0x000000ff
        /*0af4*/ 	.word	0x00000000
        /*0af8*/ 	.short	0x0101
        /*0afa*/ 	.byte	0x08
	.zero		1


	//   ....[36]....
        /*0afc*/ 	.word	0x00009240
        /*0b00*/ 	.word	0x000000ff
        /*0b04*/ 	.word	0x00000000
        /*0b08*/ 	.short	0x0101
        /*0b0a*/ 	.byte	0x08
	.zero		1


	//   ....[37]....
        /*0b0c*/ 	.word	0x0000d360
        /*0b10*/ 	.word	0x00000000
        /*0b14*/ 	.word	0x00022840
        /*0b18*/ 	.short	0x010a
        /*0b1a*/ 	.byte	0x3f
	.zero		1


	//   ....[38]....
        /*0b1c*/ 	.word	0x0000e090
        /*0b20*/ 	.word	0x00000012
        /*0b24*/ 	.word	0x00022800
        /*0b28*/ 	.short	0x0107
        /*0b2a*/ 	.byte	0x3f
	.zero		1


	//   ....[39]....
        /*0b2c*/ 	.word	0x0000e180
        /*0b30*/ 	.word	0x00000012
        /*0b34*/ 	.word	0x00022800
        /*0b38*/ 	.short	0x0101
        /*0b3a*/ 	.byte	0x3f
	.zero		1


	//   ....[40]....
        /*0b3c*/ 	.word	0x0000e1a0
        /*0b40*/ 	.word	0x00000012
        /*0b44*/ 	.word	0x00022820
        /*0b48*/ 	.short	0x010a
        /*0b4a*/ 	.byte	0x3f
	.zero		1


	//   ....[41]....
        /*0b4c*/ 	.word	0x0000e280
        /*0b50*/ 	.word	0x00000002
        /*0b54*/ 	.word	0x00022860
        /*0b58*/ 	.short	0x010a
        /*0b5a*/ 	.byte	0x3f
	.zero		1


	//   ....[42]....
        /*0b5c*/ 	.word	0x0000eb30
        /*0b60*/ 	.word	0x00000003
        /*0b64*/ 	.word	0x00022840
        /*0b68*/ 	.short	0x010a
        /*0b6a*/ 	.byte	0x3f
	.zero		1


	//   ....[43]....
        /*0b6c*/ 	.word	0x0000ed80
        /*0b70*/ 	.word	0x00000003
        /*0b74*/ 	.word	0x00022860
        /*0b78*/ 	.short	0x010a
        /*0b7a*/ 	.byte	0x3f
	.zero		1


	//   ....[44]....
        /*0b7c*/ 	.word	0x0000f570
        /*0b80*/ 	.word	0x00000004
        /*0b84*/ 	.word	0x00022840
        /*0b88*/ 	.short	0x010a
        /*0b8a*/ 	.byte	0x3f
	.zero		1


	//   ....[45]....
        /*0b8c*/ 	.word	0x0000f7c0
        /*0b90*/ 	.word	0x00000004
        /*0b94*/ 	.word	0x00022860
        /*0b98*/ 	.short	0x010a
        /*0b9a*/ 	.byte	0x3f
	.zero		1


	//   ....[46]....
        /*0b9c*/ 	.word	0x0000ff40
        /*0ba0*/ 	.word	0x00000002
        /*0ba4*/ 	.word	0x00022840
        /*0ba8*/ 	.short	0x010a
        /*0baa*/ 	.byte	0x3f
	.zero		1


	//   ....[47]....
        /*0bac*/ 	.word	0x00010190
        /*0bb0*/ 	.word	0x00000002
        /*0bb4*/ 	.word	0x00022860
        /*0bb8*/ 	.short	0x010a
        /*0bba*/ 	.byte	0x3f
	.zero		1


	//   ....[48]....
        /*0bbc*/ 	.word	0x000116d0
        /*0bc0*/ 	.word	0x00000000
        /*0bc4*/ 	.word	0x00022820
        /*0bc8*/ 	.short	0x010a
        /*0bca*/ 	.byte	0x3f
	.zero		1


	//   ....[49]....
        /*0bcc*/ 	.word	0x000118c0
        /*0bd0*/ 	.word	0x00000006
        /*0bd4*/ 	.word	0x00000000
        /*0bd8*/ 	.short	0x010a
        /*0bda*/ 	.byte	0x3f
	.zero		1


	//   ....[50]....
        /*0bdc*/ 	.word	0x000118f0
        /*0be0*/ 	.word	0x00000007
        /*0be4*/ 	.word	0x00000000
        /*0be8*/ 	.short	0x010a
        /*0bea*/ 	.byte	0x3f
	.zero		1


	//   ....[51]....
        /*0bec*/ 	.word	0x00011950
        /*0bf0*/ 	.word	0x00000004
        /*0bf4*/ 	.word	0x00000000
        /*0bf8*/ 	.short	0x010a
        /*0bfa*/ 	.byte	0x3f
	.zero		1


	//   ....[52]....
        /*0bfc*/ 	.word	0x00011980
        /*0c00*/ 	.word	0x00000003
        /*0c04*/ 	.word	0x00000000
        /*0c08*/ 	.short	0x010a
        /*0c0a*/ 	.byte	0x3f
	.zero		1


	//   ....[53]....
        /*0c0c*/ 	.word	0x000119e0
        /*0c10*/ 	.word	0x00000006
        /*0c14*/ 	.word	0x00022800
        /*0c18*/ 	.short	0x010a
        /*0c1a*/ 	.byte	0x3f
	.zero		1


	//   ....[54]....
        /*0c1c*/ 	.word	0x00011a40
        /*0c20*/ 	.word	0x00000003
        /*0c24*/ 	.word	0x00022830
        /*0c28*/ 	.short	0x010a
        /*0c2a*/ 	.byte	0x3f
	.zero		1


	//   ....[55]....
        /*0c2c*/ 	.word	0x00011aa0
        /*0c30*/ 	.word	0x00000009
        /*0c34*/ 	.word	0x00022850
        /*0c38*/ 	.short	0x010a
        /*0c3a*/ 	.byte	0x3f
	.zero		1


	//   ....[56]....
        /*0c3c*/ 	.word	0x00011b00
        /*0c40*/ 	.word	0x00000003
        /*0c44*/ 	.word	0x00022830
        /*0c48*/ 	.short	0x010a
        /*0c4a*/ 	.byte	0x3f
	.zero		1


	//   ....[57]....
        /*0c4c*/ 	.word	0x00011b50
        /*0c50*/ 	.word	0x00000009
        /*0c54*/ 	.word	0x00022850
        /*0c58*/ 	.short	0x010a
        /*0c5a*/ 	.byte	0x3f
	.zero		1


	//   ....[58]....
        /*0c5c*/ 	.word	0x00011cf0
        /*0c60*/ 	.word	0x00000000
        /*0c64*/ 	.word	0x00022840
        /*0c68*/ 	.short	0x010a
        /*0c6a*/ 	.byte	0x3f
	.zero		1


	//   ....[59]....
        /*0c6c*/ 	.word	0x000127b0
        /*0c70*/ 	.word	0x00000012
        /*0c74*/ 	.word	0x00022820
        /*0c78*/ 	.short	0x010a
        /*0c7a*/ 	.byte	0x3f
	.zero		1


	//   ....[60]....
        /*0c7c*/ 	.word	0x00012800
        /*0c80*/ 	.word	0x00000002
        /*0c84*/ 	.word	0x00022860
        /*0c88*/ 	.short	0x010a
        /*0c8a*/ 	.byte	0x3f
	.zero		1


	//   ....[61]....
        /*0c8c*/ 	.word	0x00012850
        /*0c90*/ 	.word	0x00000003
        /*0c94*/ 	.word	0x00022840
        /*0c98*/ 	.short	0x010a
        /*0c9a*/ 	.byte	0x3f
	.zero		1


	//   ....[62]....
        /*0c9c*/ 	.word	0x000128a0
        /*0ca0*/ 	.word	0x00000003
        /*0ca4*/ 	.word	0x00022860
        /*0ca8*/ 	.short	0x010a
        /*0caa*/ 	.byte	0x3f
	.zero		1


	//   ....[63]....
        /*0cac*/ 	.word	0x000128f0
        /*0cb0*/ 	.word	0x00000004
        /*0cb4*/ 	.word	0x00022840
        /*0cb8*/ 	.short	0x010a
        /*0cba*/ 	.byte	0x3f
	.zero		1


	//   ....[64]....
        /*0cbc*/ 	.word	0x00012940
        /*0cc0*/ 	.word	0x00000004
        /*0cc4*/ 	.word	0x00022860
        /*0cc8*/ 	.short	0x010a
        /*0cca*/ 	.byte	0x3f
	.zero		1


	//   ....[65]....
        /*0ccc*/ 	.word	0x00012990
        /*0cd0*/ 	.word	0x00000002
        /*0cd4*/ 	.word	0x00022840
        /*0cd8*/ 	.short	0x010a
        /*0cda*/ 	.byte	0x3f
	.zero		1


	//   ....[66]....
        /*0cdc*/ 	.word	0x000129e0
        /*0ce0*/ 	.word	0x00000002
        /*0ce4*/ 	.word	0x00022860
        /*0ce8*/ 	.short	0x010a
        /*0cea*/ 	.byte	0x3f
	.zero		1


	//   ....[67]....
        /*0cec*/ 	.word	0x00013450
        /*0cf0*/ 	.word	0x00000000
        /*0cf4*/ 	.word	0x00022820
        /*0cf8*/ 	.short	0x010a
        /*0cfa*/ 	.byte	0x3f
	.zero		1


	//   ....[68]....
        /*0cfc*/ 	.word	0x000135f0
        /*0d00*/ 	.word	0x00000006
        /*0d04*/ 	.word	0x00000000
        /*0d08*/ 	.short	0x010a
        /*0d0a*/ 	.byte	0x3f
	.zero		1


	//   ....[69]....
        /*0d0c*/ 	.word	0x00013640
        /*0d10*/ 	.word	0x00000007
        /*0d14*/ 	.word	0x00000000
        /*0d18*/ 	.short	0x010a
        /*0d1a*/ 	.byte	0x3f
	.zero		1


	//   ....[70]....
        /*0d1c*/ 	.word	0x00013690
        /*0d20*/ 	.word	0x00000004
        /*0d24*/ 	.word	0x00000000
        /*0d28*/ 	.short	0x010a
        /*0d2a*/ 	.byte	0x3f
	.zero		1


	//----- nvinfo : EIATTR_NUM_MBARRIERS
	.align		4
.L_1185:
        /*0d2c*/ 	.byte	0x03, 0x38
        /*0d2e*/ 	.short	0x0016


	//----- nvinfo : EIATTR_EXIT_INSTR_OFFSETS
	.align		4
        /*0d30*/ 	.byte	0x04, 0x1c
        /*0d32*/ 	.short	(.L_1187 - .L_1186)


	//   ....[0]....
.L_1186:
        /*0d34*/ 	.word	0x00000a70


	//   ....[1]....
        /*0d38*/ 	.word	0x0000b500


	//   ....[2]....
        /*0d3c*/ 	.word	0x000119d0


	//----- nvinfo : EIATTR_MAX_THREADS
	.align		4
.L_1187:
        /*0d40*/ 	.byte	0x04, 0x05
        /*0d42*/ 	.short	(.L_1189 - .L_1188)
.L_1188:
        /*0d44*/ 	.word	0x00000180
        /*0d48*/ 	.word	0x00000001
        /*0d4c*/ 	.word	0x00000001


	//----- nvinfo : EIATTR_CRS_STACK_SIZE
	.align		4
.L_1189:
        /*0d50*/ 	.byte	0x04, 0x1e
        /*0d52*/ 	.short	(.L_1191 - .L_1190)
.L_1190:
        /*0d54*/ 	.word	0x00000000


	//----- nvinfo : EIATTR_CBANK_PARAM_SIZE
	.align		4
.L_1191:
        /*0d58*/ 	.byte	0x03, 0x19
        /*0d5a*/ 	.short	0x0af0


	//----- nvinfo : EIATTR_PARAM_CBANK
	.align		4
        /*0d5c*/ 	.byte	0x04, 0x0a
        /*0d5e*/ 	.short	(.L_1193 - .L_1192)
	.align		4
.L_1192:
        /*0d60*/ 	.word	index@(.nv.constant0._ZN7cutlass13device_kernelIN5flash11enable_sm90INS1_16FlashAttnFwdSm90INS1_25CollectiveMainloopFwdSm90ILi2EN4cute5tupleIJNS5_1CILi1EEES8_S8_EEENS6_IJNS7_ILi128EEENS7_ILi96EEENS7_ILi64EEEEEELi256ENS_6half_tEfNS_4arch4Sm90ELb0ELb0ELb1ELb1ELb0ELb0ELb0ELb1ELb0ELb1ELb1ELb0EEENS1_21CollectiveEpilogueFwdINS6_IJSA_NS7_ILi256EEESB_EEES9_SE_SG_Li256ELb1ELb1ELb1ELb0EEENS1_36VarlenDynamicPersistentTileSchedulerILi128ELi96ELi256ELi128ELb1ELb1ELb1ELb0ELb1ELb1EEEEEEEEEvNT_6ParamsE)
        /*0d64*/ 	.short	0x0210
        /*0d66*/ 	.short	0x0af0


	//----- nvinfo : EIATTR_SW_WAR
	.align		4
.L_1193:
        /*0d68*/ 	.byte	0x04, 0x36
        /*0d6a*/ 	.short	(.L_1195 - .L_1194)
.L_1194:
        /*0d6c*/ 	.word	0x00000008
.L_1195:


//--------------------- .nv.info._ZN7cutlass13device_kernelIN5flash11enable_sm90INS1_16FlashAttnFwdSm90INS1_25CollectiveMainloopFwdSm90ILi2EN4cute5tupleIJNS5_1CILi1EEES8_S8_EEENS6_IJNS7_ILi128EEENS7_ILi96EEENS7_ILi64EEEEEELi256ENS_6half_tEfNS_4arch4Sm90ELb0ELb0ELb1ELb1ELb0ELb1ELb0ELb1ELb0ELb1ELb1ELb0EEENS1_21CollectiveEpilogueFwdINS6_IJSA_NS7_ILi256EEESB_EEES9_SE_SG_Li256ELb1ELb1ELb1ELb0EEENS1_36VarlenDynamicPersistentTileSchedulerILi128ELi96ELi256ELi128ELb1ELb1ELb1ELb0ELb1ELb1EEEEEEEEEvNT_6ParamsE --------------------------
	.section	.nv.info._ZN7cutlass13device_kernelIN5flash11enable_sm90INS1_16FlashAttnFwdSm90INS1_25CollectiveMainloopFwdSm90ILi2EN4cute5tupleIJNS5_1CILi1EEES8_S8_EEENS6_IJNS7_ILi128EEENS7_ILi96EEENS7_ILi64EEEEEELi256ENS_6half_tEfNS_4arch4Sm90ELb0ELb0ELb1ELb1ELb0ELb1ELb0ELb1ELb0ELb1ELb1ELb0EEENS1_21CollectiveEpilogueFwdINS6_IJSA_NS7_ILi256EEESB_EEES9_SE_SG_Li256ELb1ELb1ELb1ELb0EEENS1_36VarlenDynamicPersistentTileSchedulerILi128ELi96ELi256ELi128ELb1ELb1ELb1ELb0ELb1ELb1EEEEEEEEEvNT_6ParamsE,"",@"SHT_CUDA_INFO"
	.sectionflags	@""
	.align	4


	//----- nvinfo : EIATTR_CUDA_API_VERSION
	.align		4
        /*0000*/ 	.byte	0x04, 0x37
        /*0002*/ 	.short	(.L_1197 - .L_1196)
.L_1196:
        /*0004*/ 	.word	0x00000082


	//----- nvinfo : EIATTR_KPARAM_INFO
	.align		4
.L_1197:
        /*0008*/ 	.byte	0x04, 0x17
        /*000a*/ 	.short	(.L_1199 - .L_1198)
.L_1198:
        /*000c*/ 	.word	0x00000000
        /*0010*/ 	.short	0x0000
        /*0012*/ 	.short	0x0070
        /*0014*/ 	.byte	0x00, 0xf0, 0x01, 0x2a


	//----- nvinfo : EIATTR_SPARSE_MMA_MASK
	.align		4
.L_1199:
        /*0018*/ 	.byte	0x03, 0x50
        /*001a*/ 	.short	0x0000


	//----- nvinfo : EIATTR_MAXREG_COUNT
	.align		4
        /*001c*/ 	.byte	0x03, 0x1b
        /*001e*/ 	.short	0x00a8


	//----- nvinfo : EIATTR_NUM_BARRIERS
	.align		4
        /*0020*/ 	.byte	0x02, 0x4c
        /*0022*/ 	.byte	0x10
	.zero		1


	//----- nvinfo : EIATTR_EXTERNS
	.align		4
        /*0024*/ 	.byte	0x04, 0x0f
        /*0026*/ 	.short	(.L_1201 - .L_1200)


	//   ....[0]....
	.align		4
.L_1200:
        /*0028*/ 	.word	index@(__assertfail)


	//----- nvinfo : EIATTR_ANNOTATIONS
	.align		4
.L_1201:
        /*002c*/ 	.byte	0x04, 0x55
        /*002e*/ 	.short	(.L_1203 - .L_1202)


	//   ....[0]....
.L_1202:
        /* <DEDUP_REMOVED lines=81> */


	//----- nvinfo : EIATTR_MERCURY_ISA_VERSION
	.align		4
.L_1203:
        /*0530*/ 	.byte	0x03, 0x5f
        /*0532*/ 	.short	0x0101


	//----- nvinfo : EIATTR_UNUSED_LOAD_BYTE_OFFSET
	.align		4
        /*0534*/ 	.byte	0x04, 0x44
        /*0536*/ 	.short	(.L_1205 - .L_1204)


	//   ....[0]....
.L_1204:
        /*0538*/ 	.word	0x00000ac0
        /*053c*/ 	.word	0x0000fff0


	//   ....[1]....
        /*0540*/ 	.word	0x0000da50
        /*0544*/ 	.word	0x0000fff0


	//----- nvinfo : EIATTR_INT_WARP_WIDE_INSTR_OFFSETS
	.align		4
.L_1205:
        /*0548*/ 	.byte	0x04, 0x31
        /*054a*/ 	.short	(.L_1207 - .L_1206)


	//   ....[0]....
.L_1206:
        /*054c*/ 	.word	0x00000190


	//   ....[1]....
        /*0550*/ 	.word	0x000001d0


	//   ....[2]....
        /*0554*/ 	.word	0x00000240


	//   ....[3]....
        /*0558*/ 	.word	0x000155d0


	//   ....[4]....
        /*055c*/ 	.word	0x00015660


	//   ....[5]....
        /*0560*/ 	.word	0x00019290


	//   ....[6]....
        /*0564*/ 	.word	0x00019320


	//----- nvinfo : EIATTR_COOP_GROUP_MASK_REGIDS
	.align		4
.L_1207:
        /*0568*/ 	.byte	0x04, 0x29
        /*056a*/ 	.short	(.L_1209 - .L_1208)


	//   ....[0]....
.L_1208:
        /*056c*/ 	.word	0xffffffff


	//   ....[1]....
        /*0570*/ 	.word	0xffffffff


	//   ....[2]....
        /*0574*/ 	.word	0xffffffff


	//   ....[3]....
        /*0578*/ 	.word	0xffffffff


	//   ....[4]....
        /*057c*/ 	.word	0xffffffff


	//   ....[5]....
        /*0580*/ 	.word	0xffffffff


	//   ....[6]....
        /*0584*/ 	.word	0xffffffff


	//   ....[7]....
        /*0588*/ 	.word	0xffffffff


	//   ....[8]....
        /*058c*/ 	.word	0xffffffff


	//   ....[9]....
        /*0590*/ 	.word	0xffffffff


	//   ....[10]....
        /*0594*/ 	.word	0xffffffff


	//   ....[11]....
        /*0598*/ 	.word	0xffffffff


	//   ....[12]....
        /*059c*/ 	.word	0xffffffff


	//   ....[13]....
        /*05a0*/ 	.word	0xffffffff


	//   ....[14]....
        /*05a4*/ 	.word	0xffffffff


	//   ....[15]....
        /*05a8*/ 	.word	0xffffffff


	//   ....[16]....
        /*05ac*/ 	.word	0xffffffff


	//   ....[17]....
        /*05b0*/ 	.word	0xffffffff


	//   ....[18]....
        /*05b4*/ 	.word	0xffffffff


	//   ....[19]....
        /*05b8*/ 	.word	0xffffffff


	//   ....[20]....
        /*05bc*/ 	.word	0xffffffff


	//   ....[21]....
        /*05c0*/ 	.word	0xffffffff


	//   ....[22]....
        /*05c4*/ 	.word	0xffffffff


	//   ....[23]....
        /*05c8*/ 	.word	0xffffffff


	//   ....[24]....
        /*05cc*/ 	.word	0xffffffff


	//   ....[25]....
        /*05d0*/ 	.word	0xffffffff


	//   ....[26]....
        /*05d4*/ 	.word	0xffffffff


	//   ....[27]....
        /*05d8*/ 	.word	0xffffffff


	//   ....[28]....
        /*05dc*/ 	.word	0xffffffff


	//   ....[29]....
        /*05e0*/ 	.word	0xffffffff


	//   ....[30]....
        /*05e4*/ 	.word	0xffffffff


	//   ....[31]....
        /*05e8*/ 	.word	0xffffffff


	//   ....[32]....
        /*05ec*/ 	.word	0xffffffff


	//   ....[33]....
        /*05f0*/ 	.word	0xffffffff


	//   ....[34]....
        /*05f4*/ 	.word	0xffffffff


	//   ....[35]....
        /*05f8*/ 	.word	0xffffffff


	//   ....[36]....
        /*05fc*/ 	.word	0xffffffff


	//   ....[37]....
        /*0600*/ 	.word	0xffffffff


	//   ....[38]....
        /*0604*/ 	.word	0xffffffff


	//   ....[39]....
        /*0608*/ 	.word	0xffffffff


	//   ....[40]....
        /*060c*/ 	.word	0xffffffff


	//   ....[41]....
        /*0610*/ 	.word	0xffffffff


	//   ....[42]....
        /*0614*/ 	.word	0xffffffff


	//   ....[43]....
        /*0618*/ 	.word	0xffffffff


	//   ....[44]....
        /*061c*/ 	.word	0xffffffff


	//   ....[45]....
        /*0620*/ 	.word	0xffffffff


	//   ....[46]....
        /*0624*/ 	.word	0xffffffff


	//   ....[47]....
        /*0628*/ 	.word	0xffffffff


	//   ....[48]....
        /*062c*/ 	.word	0xffffffff


	//   ....[49]....
        /*0630*/ 	.word	0xffffffff


	//   ....[50]....
        /*0634*/ 	.word	0xffffffff


	//   ....[51]....
        /*0638*/ 	.word	0xffffffff


	//   ....[52]....
        /*063c*/ 	.word	0xffffffff


	//   ....[53]....
        /*0640*/ 	.word	0xffffffff


	//   ....[54]....
        /*0644*/ 	.word	0xffffffff


	//   ....[55]....
        /*0648*/ 	.word	0xffffffff


	//   ....[56]....
        /*064c*/ 	.word	0xffffffff


	//   ....[57]....
        /*0650*/ 	.word	0xffffffff


	//   ....[58]....
        /*0654*/ 	.word	0xffffffff


	//   ....[59]....
        /*0658*/ 	.word	0xffffffff


	//   ....[60]....
        /*065c*/ 	.word	0xffffffff


	//   ....[61]....
        /*0660*/ 	.word	0xffffffff


	//   ....[62]....
        /*0664*/ 	.word	0xffffffff


	//   ....[63]....
        /*0668*/ 	.word	0xffffffff


	//   ....[64]....
        /*066c*/ 	.word	0xffffffff


	//   ....[65]....
        /*0670*/ 	.word	0xffffffff


	//   ....[66]....
        /*0674*/ 	.word	0xffffffff


	//   ....[67]....
        /*0678*/ 	.word	0xffffffff


	//   ....[68]....
        /*067c*/ 	.word	0xffffffff


	//   ....[69]....
        /*0680*/ 	.word	0xffffffff


	//   ....[70]....
        /*0684*/ 	.word	0xffffffff


	//   ....[71]....
        /*0688*/ 	.word	0xffffffff


	//   ....[72]....
        /*068c*/ 	.word	0xffffffff


	//   ....[73]....
        /*0690*/ 	.word	0xffffffff


	//   ....[74]....
        /*0694*/ 	.word	0xffffffff


	//   ....[75]....
        /*0698*/ 	.word	0xffffffff


	//   ....[76]....
        /*069c*/ 	.word	0xffffffff


	//   ....[77]....
        /*06a0*/ 	.word	0xffffffff


	//   ....[78]....
        /*06a4*/ 	.word	0xffffffff


	//   ....[79]....
        /*06a8*/ 	.word	0xffffffff


	//   ....[80]....
        /*06ac*/ 	.word	0xffffffff


	//   ....[81]....
        /*06b0*/ 	.word	0xffffffff


	//   ....[82]....
        /*06b4*/ 	.word	0xffffffff


	//   ....[83]....
        /*06b8*/ 	.word	0xffffffff


	//   ....[84]....
        /*06bc*/ 	.word	0xffffffff


	//   ....[85]....
        /*06c0*/ 	.word	0xffffffff


	//   ....[86]....
        /*06c4*/ 	.word	0xffffffff


	//   ....[87]....
        /*06c8*/ 	.word	0xffffffff


	//   ....[88]....
        /*06cc*/ 	.word	0xffffffff


	//   ....[89]....
        /*06d0*/ 	.word	0xffffffff


	//   ....[90]....
        /*06d4*/ 	.word	0xffffffff


	//   ....[91]....
        /*06d8*/ 	.word	0xffffffff


	//   ....[92]....
        /*06dc*/ 	.word	0xffffffff


	//   ....[93]....
        /*06e0*/ 	.word	0xffffffff


	//   ....[94]....
        /*06e4*/ 	.word	0xffffffff


	//   ....[95]....
        /*06e8*/ 	.word	0xffffffff


	//   ....[96]....
        /*06ec*/ 	.word	0xffffffff


	//   ....[97]....
        /*06f0*/ 	.word	0xffffffff


	//   ....[98]....
        /*06f4*/ 	.word	0xffffffff


	//   ....[99]....
        /*06f8*/ 	.word	0xffffffff


	//   ....[100]....
        /*06fc*/ 	.word	0xffffffff


	//   ....[101]....
        /*0700*/ 	.word	0xffffffff


	//   ....[102]....
        /*0704*/ 	.word	0xffffffff


	//   ....[103]....
        /*0708*/ 	.word	0xffffffff


	//   ....[104]....
        /*070c*/ 	.word	0xffffffff


	//   ....[105]....
        /*0710*/ 	.word	0xffffffff


	//   ....[106]....
        /*0714*/ 	.word	0x0500000f


	//   ....[107]....
        /*0718*/ 	.word	0x0500000f


	//   ....[108]....
        /*071c*/ 	.word	0x0500000f


	//   ....[109]....
        /*0720*/ 	.word	0x0500000f


	//   ....[110]....
        /*0724*/ 	.word	0x0500000f


	//   ....[111]....
        /*0728*/ 	.word	0x0500000f


	//   ....[112]....
        /*072c*/ 	.word	0x0500000f


	//   ....[113]....
        /*0730*/ 	.word	0x0500000f


	//   ....[114]....
        /*0734*/ 	.word	0x0500000f


	//   ....[115]....
        /*0738*/ 	.word	0x0500000f


	//   ....[116]....
        /*073c*/ 	.word	0x0500000f


	//   ....[117]....
        /*0740*/ 	.word	0x0500000f


	//   ....[118]....
        /*0744*/ 	.word	0x0500000f


	//   ....[119]....
        /*0748*/ 	.word	0x0500000f


	//   ....[120]....
        /*074c*/ 	.word	0x0500000f


	//   ....[121]....
        /*0750*/ 	.word	0x0500000f


	//   ....[122]....
        /*0754*/ 	.word	0x0500000f


	//   ....[123]....
        /*0758*/ 	.word	0x0500000f


	//   ....[124]....
        /*075c*/ 	.word	0x0500000f


	//   ....[125]....
        /*0760*/ 	.word	0x0500000f


	//   ....[126]....
        /*0764*/ 	.word	0x0500000f


	//   ....[127]....
        /*0768*/ 	.word	0x0500000f


	//   ....[128]....
        /*076c*/ 	.word	0x0500000f


	//   ....[129]....
        /*0770*/ 	.word	0x0500000f


	//   ....[130]....
        /*0774*/ 	.word	0x0500000f


	//   ....[131]....
        /*0778*/ 	.word	0x0500000f


	//   ....[132]....
        /*077c*/ 	.word	0x0500000f


	//   ....[133]....
        /*0780*/ 	.word	0x0500000f


	//   ....[134]....
        /*0784*/ 	.word	0x0500000f


	//   ....[135]....
        /*0788*/ 	.word	0x0500000f


	//   ....[136]....
        /*078c*/ 	.word	0x0500000f


	//   ....[137]....
        /*0790*/ 	.word	0x0500000f


	//   ....[138]....
        /*0794*/ 	.word	0x0500000f


	//   ....[139]....
        /*0798*/ 	.word	0x0500000f


	//   ....[140]....
        /*079c*/ 	.word	0x0500000f


	//   ....[141]....
        /*07a0*/ 	.word	0x0500000f


	//   ....[142]....
        /*07a4*/ 	.word	0x0500000f


	//   ....[143]....
        /*07a8*/ 	.word	0x0500000f


	//   ....[144]....
        /*07ac*/ 	.word	0x0500000f


	//   ....[145]....
        /*07b0*/ 	.word	0x0500000f


	//   ....[146]....
        /*07b4*/ 	.word	0x0500000f


	//   ....[147]....
        /*07b8*/ 	.word	0x0500000f


	//   ....[148]....
        /*07bc*/ 	.word	0x0500000f


	//   ....[149]....
        /*07c0*/ 	.word	0x0500000f


	//   ....[150]....
        /*07c4*/ 	.word	0x0500000f


	//   ....[151]....
        /*07c8*/ 	.word	0x0500000f


	//   ....[152]....
        /*07cc*/ 	.word	0x0500000f


	//   ....[153]....
        /*07d0*/ 	.word	0x0500000f


	//   ....[154]....
        /*07d4*/ 	.word	0x0500000f


	//   ....[155]....
        /*07d8*/ 	.word	0x0500000f


	//   ....[156]....
        /*07dc*/ 	.word	0x0500000f


	//   ....[157]....
        /*07e0*/ 	.word	0x0500000f


	//   ....[158]....
        /*07e4*/ 	.word	0x0500000f


	//   ....[159]....
        /*07e8*/ 	.word	0x0500000f


	//   ....[160]....
        /*07ec*/ 	.word	0x0500000f


	//   ....[161]....
        /*07f0*/ 	.word	0x0500000f


	//   ....[162]....
        /*07f4*/ 	.word	0x0500000f


	//   ....[163]....
        /*07f8*/ 	.word	0x0500000f


	//   ....[164]....
        /*07fc*/ 	.word	0x0500000f


	//   ....[165]....
        /*0800*/ 	.word	0x0500000f


	//   ....[166]....
        /*0804*/ 	.word	0x0500000f


	//   ....[167]....
        /*0808*/ 	.word	0x0500000f


	//   ....[168]....
        /*080c*/ 	.word	0x0500000f


	//   ....[169]....
        /*0810*/ 	.word	0x0500000f


	//   ....[170]....
        /*0814*/ 	.word	0x0500000f


	//   ....[171]....
        /*0818*/ 	.word	0x0500000f


	//----- nvinfo : EIATTR_COOP_GROUP_INSTR_OFFSETS
	.align		4
.L_1209:
        /*081c*/ 	.byte	0x04, 0x28
        /*081e*/ 	.short	(.L_1211 - .L_1210)


	//   ....[0]....
.L_1210:
        /*0820*/ 	.word	0x00000070


	//   ....[1]....
        /*0824*/ 	.word	0x000001a0


	//   ....[2]....
        /*0828*/ 	.word	0x000001f0


	//   ....[3]....
        /*082c*/ 	.word	0x00000420


	//   ....[4]....
        /*0830*/ 	.word	0x00000580


	//   ....[5]....
        /*0834*/ 	.word	0x000006a0


	//   ....[6]....
        /*0838*/ 	.word	0x00000800


	//   ....[7]....
        /*083c*/ 	.word	0x00006360


	//   ....[8]....
        /*0840*/ 	.word	0x00006950


	//   ....[9]....
        /*0844*/ 	.word	0x00006960


	//   ....[10]....
        /*0848*/ 	.word	0x00006970


	//   ....[11]....
        /*084c*/ 	.word	0x00006980


	//   ....[12]....
        /*0850*/ 	.word	0x00007960


	//   ....[13]....
        /*0854*/ 	.word	0x00007970


	//   ....[14]....
        /*0858*/ 	.word	0x00007980


	//   ....[15]....
        /*085c*/ 	.word	0x00007990


	//   ....[16]....
        /*0860*/ 	.word	0x000099d0


	//   ....[17]....
        /*0864*/ 	.word	0x00009a20


	//   ....[18]....
        /*0868*/ 	.word	0x00009ca0


	//   ....[19]....
        /*086c*/ 	.word	0x00009d40


	//   ....[20]....
        /*0870*/ 	.word	0x0000b430


	//   ....[21]....
        /*0874*/ 	.word	0x0000b490


	//   ....[22]....
        /*0878*/ 	.word	0x0000be50


	//   ....[23]....
        /*087c*/ 	.word	0x0000beb0


	//   ....[24]....
        /*0880*/ 	.word	0x0000cfd0


	//   ....[25]....
        /*0884*/ 	.word	0x0000d070


	//   ....[26]....
        /*0888*/ 	.word	0x0000d0f0


	//   ....[27]....
        /*088c*/ 	.word	0x0000d2b0


	//   ....[28]....
        /*0890*/ 	.word	0x0000eac0


	//   ....[29]....
        /*0894*/ 	.word	0x0000ead0


	//   ....[30]....
        /*0898*/ 	.word	0x0000eae0


	//   ....[31]....
        /*089c*/ 	.word	0x0000eaf0


	//   ....[32]....
        /*08a0*/ 	.word	0x0000f4f0


	//   ....[33]....
        /*08a4*/ 	.word	0x0000f500


	//   ....[34]....
        /*08a8*/ 	.word	0x0000f700


	//   ....[35]....
        /*08ac*/ 	.word	0x0000f710


	//   ....[36]....
        /*08b0*/ 	.word	0x0000f8d0


	//   ....[37]....
        /*08b4*/ 	.word	0x0000f8e0


	//   ....[38]....
        /*08b8*/ 	.word	0x0000faa0


	//   ....[39]....
        /*08bc*/ 	.word	0x0000fab0


	//   ....[40]....
        /*08c0*/ 	.word	0x0000ff10


	//   ....[41]....
        /*08c4*/ 	.word	0x0000ff20


	//   ....[42]....
        /*08c8*/ 	.word	0x00010c00


	//   ....[43]....
        /*08cc*/ 	.word	0x00010c10


	//   ....[44]....
        /*08d0*/ 	.word	0x00012110


	//   ....[45]....
        /*08d4*/ 	.word	0x00012120


	//   ....[46]....
        /*08d8*/ 	.word	0x000122f0


	//   ....[47]....
        /*08dc*/ 	.word	0x00012300


	//   ....[48]....
        /*08e0*/ 	.word	0x000124c0


	//   ....[49]....
        /*08e4*/ 	.word	0x000124d0


	//   ....[50]....
        /*08e8*/ 	.word	0x00012690


	//   ....[51]....
        /*08ec*/ 	.word	0x000126a0


	//   ....[52]....
        /*08f0*/ 	.word	0x000128c0


	//   ....[53]....
        /*08f4*/ 	.word	0x00012af0


	//   ....[54]....
        /*08f8*/ 	.word	0x00012b20


	//   ....[55]....
        /*08fc*/ 	.word	0x00012b50


	//   ....[56]....
        /*0900*/ 	.word	0x00012b80


	//   ....[57]....
        /*0904*/ 	.word	0x00012bb0


	//   ....[58]....
        /*0908*/ 	.word	0x00012be0


	//   ....[59]....
        /*090c*/ 	.word	0x00012d80


	//   ....[60]....
        /*0910*/ 	.word	0x00012db0


	//   ....[61]....
        /*0914*/ 	.word	0x00012de0


	//   ....[62]....
        /*0918*/ 	.word	0x00012e10


	//   ....[63]....
        /*091c*/ 	.word	0x00012e40


	//   ....[64]....
        /*0920*/ 	.word	0x00012e70


	//   ....[65]....
        /*0924*/ 	.word	0x00012f00


	//   ....[66]....
        /*0928*/ 	.word	0x00012f30


	//   ....[67]....
        /*092c*/ 	.word	0x00012f40


	//   ....[68]....
        /*0930*/ 	.word	0x00012ff0


	//   ....[69]....
        /*0934*/ 	.word	0x00014000


	//   ....[70]....
        /*0938*/ 	.word	0x00015bb0


	//   ....[71]....
        /*093c*/ 	.word	0x000166a0


	//   ....[72]....
        /*0940*/ 	.word	0x000166e0


	//   ....[73]....
        /*0944*/ 	.word	0x00016780


	//   ....[74]....
        /*0948*/ 	.word	0x00016790


	//   ....[75]....
        /*094c*/ 	.word	0x00016810


	//   ....[76]....
        /*0950*/ 	.word	0x00016820


	//   ....[77]....
        /*0954*/ 	.word	0x000168a0


	//   ....[78]....
        /*0958*/ 	.word	0x000168b0


	//   ....[79]....
        /*095c*/ 	.word	0x00016930


	//   ....[80]....
        /*0960*/ 	.word	0x00016940


	//   ....[81]....
        /*0964*/ 	.word	0x000169c0


	//   ....[82]....
        /*0968*/ 	.word	0x000169d0


	//   ....[83]....
        /*096c*/ 	.word	0x00016a50


	//   ....[84]....
        /*0970*/ 	.word	0x00016a60


	//   ....[85]....
        /*0974*/ 	.word	0x00016ab0


	//   ....[86]....
        /*0978*/ 	.word	0x00016ad0


	//   ....[87]....
        /*097c*/ 	.word	0x000195b0


	//   ....[88]....
        /*0980*/ 	.word	0x00019630


	//   ....[89]....
        /*0984*/ 	.word	0x00019660


	//   ....[90]....
        /*0988*/ 	.word	0x00019670


	//   ....[91]....
        /*098c*/ 	.word	0x000196a0


	//   ....[92]....
        /*0990*/ 	.word	0x000196d0


	//   ....[93]....
        /*0994*/ 	.word	0x00019700


	//   ....[94]....
        /*0998*/ 	.word	0x00019730


	//   ....[95]....
        /*099c*/ 	.word	0x000198f0


	//   ....[96]....
        /*09a0*/ 	.word	0x00019920


	//   ....[97]....
        /*09a4*/ 	.word	0x00019950


	//   ....[98]....
        /*09a8*/ 	.word	0x00019980


	//   ....[99]....
        /*09ac*/ 	.word	0x000199b0


	//   ....[100]....
        /*09b0*/ 	.word	0x000199e0


	//   ....[101]....
        /*09b4*/ 	.word	0x00019aa0


	//   ....[102]....
        /*09b8*/ 	.word	0x00019ac0


	//   ....[103]....
        /*09bc*/ 	.word	0x00019ad0


	//   ....[104]....
        /*09c0*/ 	.word	0x00019b30


	//   ....[105]....
        /*09c4*/ 	.word	0x0001a250


	//   ....[106]....
        /*09c8*/ 	.word	0x0001a660


	//   ....[107]....
        /*09cc*/ 	.word	0x0001a700


	//   ....[108]....
        /*09d0*/ 	.word	0x0001a790


	//   ....[109]....
        /*09d4*/ 	.word	0x0001a7e0


	//   ....[110]....
        /*09d8*/ 	.word	0x0001a830


	//   ....[111]....
        /*09dc*/ 	.word	0x0001a910


	//   ....[112]....
        /*09e0*/ 	.word	0x0001a9a0


	//   ....[113]....
        /*09e4*/ 	.word	0x0001a9f0


	//   ....[114]....
        /*09e8*/ 	.word	0x0001aa40


	//   ....[115]....
        /*09ec*/ 	.word	0x0001ac50


	//   ....[116]....
        /*09f0*/ 	.word	0x0001aca0


	//   ....[117]....
        /*09f4*/ 	.word	0x0001ad30


	//   ....[118]....
        /*09f8*/ 	.word	0x0001adc0


	//   ....[119]....
        /*09fc*/ 	.word	0x0001ae50


	//   ....[120]....
        /*0a00*/ 	.word	0x0001aee0


	//   ....[121]....
        /*0a04*/ 	.word	0x0001af70


	//   ....[122]....
        /*0a08*/ 	.word	0x0001b000


	//   ....[123]....
        /*0a0c*/ 	.word	0x0001b080


	//   ....[124]....
        /*0a10*/ 	.word	0x0001b0d0


	//   ....[125]....
        /*0a14*/ 	.word	0x0001b170


	//   ....[126]....
        /*0a18*/ 	.word	0x0001b200


	//   ....[127]....
        /*0a1c*/ 	.word	0x0001b280


	//   ....[128]....
        /*0a20*/ 	.word	0x0001b2d0


	//   ....[129]....
        /*0a24*/ 	.word	0x0001b360


	//   ....[130]....
        /*0a28*/ 	.word	0x0001b3f0


	//   ....[131]....
        /*0a2c*/ 	.word	0x0001b480


	//   ....[132]....
        /*0a30*/ 	.word	0x0001b510


	//   ....[133]....
        /*0a34*/ 	.word	0x0001b5a0


	//   ....[134]....
        /*0a38*/ 	.word	0x0001b630


	//   ....[135]....
        /*0a3c*/ 	.word	0x0001b6f0


	//   ....[136]....
        /*0a40*/ 	.word	0x0001b9d0


	//   ....[137]....
        /*0a44*/ 	.word	0x0001bbb0


	//   ....[138]....
        /*0a48*/ 	.word	0x0001bc00


	//   ....[139]....
        /*0a4c*/ 	.word	0x0001bc60


	//   ....[140]....
        /*0a50*/ 	.word	0x0001bd50


	//   ....[141]....
        /*0a54*/ 	.word	0x0001bdb0


	//   ....[142]....
        /*0a58*/ 	.word	0x0001bea0


	//   ....[143]....
        /*0a5c*/ 	.word	0x0001bf00


	//   ....[144]....
        /*0a60*/ 	.word	0x0001bff0


	//   ....[145]....
        /*0a64*/ 	.word	0x0001c050


	//   ....[146]....
        /*0a68*/ 	.word	0x0001c140


	//   ....[147]....
        /*0a6c*/ 	.word	0x0001c1a0


	//   ....[148]....
        /*0a70*/ 	.word	0x0001c290


	//   ....[149]....
        /*0a74*/ 	.word	0x0001c2f0


	//   ....[150]....
        /*0a78*/ 	.word	0x0001c3d0


	//   ....[151]....
        /*0a7c*/ 	.word	0x0001c440


	//   ....[152]....
        /*0a80*/ 	.word	0x0001c510


	//   ....[153]....
        /*0a84*/ 	.word	0x0001c840


	//   ....[154]....
        /*0a88*/ 	.word	0x0001c8e0


	//   ....[155]....
        /*0a8c*/ 	.word	0x0001ca80


	//   ....[156]....
        /*0a90*/ 	.word	0x0001cb00


	//   ....[157]....
        /*0a94*/ 	.word	0x0001cb80


	//   ....[158]....
        /*0a98*/ 	.word	0x0001cc00


	//   ....[159]....
        /*0a9c*/ 	.word	0x0001cc80


	//   ....[160]....
        /*0aa0*/ 	.word	0x0001cd10


	//   ....[161]....
        /*0aa4*/ 	.word	0x0001cdb0


	//   ....[162]....
        /*0aa8*/ 	.word	0x0001ce60


	//   ....[163]....
        /*0aac*/ 	.word	0x0001cee0


	//   ....[164]....
        /*0ab0*/ 	.word	0x0001cf60


	//   ....[165]....
        /*0ab4*/ 	.word	0x0001cfe0


	//   ....[166]....
        /*0ab8*/ 	.word	0x0001d070


	//   ....[167]....
        /*0abc*/ 	.word	0x0001d0f0


	//   ....[168]....
        /*0ac0*/ 	.word	0x0001d190


	//   ....[169]....
        /*0ac4*/ 	.word	0x0001d1e0


	//   ....[170]....
        /*0ac8*/ 	.word	0x0001d270


	//   ....[171]....
        /*0acc*/ 	.word	0x0001d3a0


	//----- nvinfo : EIATTR_REG_RECONFIG
	.align		4
.L_1211:
        /*0ad0*/ 	.byte	0x01, 0x54
	.zero		2


	//----- nvinfo : EIATTR_SYSCALL_OFFSETS
	.align		4
        /*0ad4*/ 	.byte	0x04, 0x46
        /*0ad6*/ 	.short	(.L_1213 - .L_1212)


	//   ....[0]....
.L_1212:
        /*0ad8*/ 	.word	0x00001dd0


	//   ....[1]....
        /*0adc*/ 	.word	0x00001f20


	//   ....[2]....
        /*0ae0*/ 	.word	0x00006500


	//   ....[3]....
        /*0ae4*/ 	.word	0x00006870


	//   ....[4]....
        /*0ae8*/ 	.word	0x000157d0


	//   ....[5]....
        /*0aec*/ 	.word	0x00015920


	//   ....[6]....
        /*0af0*/ 	.word	0x00015a20


	//   ....[7]....
        /*0af4*/ 	.word	0x000162e0


	//----- nvinfo : EIATTR_MBARRIER_INSTR_OFFSETS
	.align		4
.L_1213:
        /*0af8*/ 	.byte	0x04, 0x39
        /*0afa*/ 	.short	(.L_1215 - .L_1214)


	//   ....[0]....
.L_1214:
        /*0afc*/ 	.word	0x000002d0
        /*0b00*/ 	.word	0x000000ff
        /*0b04*/ 	.word	0x00022800
        /*0b08*/ 	.short	0x0100
        /*0b0a*/ 	.byte	0x08
	.zero		1


	//   ....[1]....
        /*0b0c*/ 	.word	0x000002e0
        /*0b10*/ 	.word	0x000000ff
        /*0b14*/ 	.word	0x00022820
        /*0b18*/ 	.short	0x0100
        /*0b1a*/ 	.byte	0x08
	.zero		1


	//   ....[2]....
        /*0b1c*/ 	.word	0x000003d0
        /*0b20*/ 	.word	0x000000ff
        /*0b24*/ 	.word	0x00022830
        /*0b28*/ 	.short	0x0100
        /*0b2a*/ 	.byte	0x08
	.zero		1


	//   ....[3]....
        /*0b2c*/ 	.word	0x000003e0
        /*0b30*/ 	.word	0x000000ff
        /*0b34*/ 	.word	0x00022840
        /*0b38*/ 	.short	0x0100
        /*0b3a*/ 	.byte	0x08
	.zero		1


	//   ....[4]....
        /*0b3c*/ 	.word	0x000003f0
        /*0b40*/ 	.word	0x000000ff
        /*0b44*/ 	.word	0x00022838
        /*0b48*/ 	.short	0x0100
        /*0b4a*/ 	.byte	0x08
	.zero		1


	//   ....[5]....
        /*0b4c*/ 	.word	0x00000400
        /*0b50*/ 	.word	0x000000ff
        /*0b54*/ 	.word	0x00022848
        /*0b58*/ 	.short	0x0100
        /*0b5a*/ 	.byte	0x08
	.zero		1


	//   ....[6]....
        /*0b5c*/ 	.word	0x00000530
        /*0b60*/ 	.word	0x000000ff
        /*0b64*/ 	.word	0x00022850
        /*0b68*/ 	.short	0x0100
        /*0b6a*/ 	.byte	0x08
	.zero		1


	//   ....[7]....
        /*0b6c*/ 	.word	0x00000540
        /*0b70*/ 	.word	0x000000ff
        /*0b74*/ 	.word	0x00022860
        /*0b78*/ 	.short	0x0100
        /*0b7a*/ 	.byte	0x08
	.zero		1


	//   ....[8]....
        /*0b7c*/ 	.word	0x00000550
        /*0b80*/ 	.word	0x000000ff
        /*0b84*/ 	.word	0x00022858
        /*0b88*/ 	.short	0x0100
        /*0b8a*/ 	.byte	0x08
	.zero		1


	//   ....[9]....
        /*0b8c*/ 	.word	0x00000560
        /*0b90*/ 	.word	0x000000ff
        /*0b94*/ 	.word	0x00022868
        /*0b98*/ 	.short	0x0100
        /*0b9a*/ 	.byte	0x08
	.zero		1


	//   ....[10]....
        /*0b9c*/ 	.word	0x00000650
        /*0ba0*/ 	.word	0x000000ff
        /*0ba4*/ 	.word	0x00022870
        /*0ba8*/ 	.short	0x0100
        /*0baa*/ 	.byte	0x06
	.zero		1


	//   ....[11]....
        /*0bac*/ 	.word	0x00000660
        /*0bb0*/ 	.word	0x000000ff
        /*0bb4*/ 	.word	0x00022880
        /*0bb8*/ 	.short	0x0100
        /*0bba*/ 	.byte	0x06
	.zero		1


	//   ....[12]....
        /*0bbc*/ 	.word	0x00000670
        /*0bc0*/ 	.word	0x000000ff
        /*0bc4*/ 	.word	0x00022878
        /*0bc8*/ 	.short	0x0100
        /*0bca*/ 	.byte	0x06
	.zero		1


	//   ....[13]....
        /*0bcc*/ 	.word	0x00000680
        /*0bd0*/ 	.word	0x000000ff
        /*0bd4*/ 	.word	0x00022888
        /*0bd8*/ 	.short	0x0100
        /*0bda*/ 	.byte	0x06
	.zero		1


	//   ....[14]....
        /*0bdc*/ 	.word	0x000007b0
        /*0be0*/ 	.word	0x000000ff
        /*0be4*/ 	.word	0x00022890
        /*0be8*/ 	.short	0x0100
        /*0bea*/ 	.byte	0x08
	.zero		1


	//   ....[15]....
        /*0bec*/ 	.word	0x000007c0
        /*0bf0*/ 	.word	0x000000ff
        /*0bf4*/ 	.word	0x000228a0
        /*0bf8*/ 	.short	0x0100
        /*0bfa*/ 	.byte	0x08
	.zero		1


	//   ....[16]....
        /*0bfc*/ 	.word	0x000007d0
        /*0c00*/ 	.word	0x000000ff
        /*0c04*/ 	.word	0x00022898
        /*0c08*/ 	.short	0x0100
        /*0c0a*/ 	.byte	0x08
	.zero		1


	//   ....[17]....
        /*0c0c*/ 	.word	0x000007e0
        /*0c10*/ 	.word	0x000000ff
        /*0c14*/ 	.word	0x000228a8
        /*0c18*/ 	.short	0x0100
        /*0c1a*/ 	.byte	0x08
	.zero		1


	//   ....[18]....
        /*0c1c*/ 	.word	0x00000910
        /*0c20*/ 	.word	0x000000ff
        /*0c24*/ 	.word	0x000228b0
        /*0c28*/ 	.short	0x0100
        /*0c2a*/ 	.byte	0x08
	.zero		1


	//   ....[19]....
        /*0c2c*/ 	.word	0x00000920
        /*0c30*/ 	.word	0x000000ff
        /*0c34*/ 	.word	0x000228c0
        /*0c38*/ 	.short	0x0100
        /*0c3a*/ 	.byte	0x08
	.zero		1


	//   ....[20]....
        /*0c3c*/ 	.word	0x00000930
        /*0c40*/ 	.word	0x000000ff
        /*0c44*/ 	.word	0x000228b8
        /*0c48*/ 	.short	0x0100
        /*0c4a*/ 	.byte	0x08
	.zero		1


	//   ....[21]....
        /*0c4c*/ 	.word	0x00000940
        /*0c50*/ 	.word	0x000000ff
        /*0c54*/ 	.word	0x000228c8
        /*0c58*/ 	.short	0x0100
        /*0c5a*/ 	.byte	0x08
	.zero		1


	//   ....[22]....
        /*0c5c*/ 	.word	0x00003160
        /*0c60*/ 	.word	0x0000005f
        /*0c64*/ 	.word	0x00022890
        /*0c68*/ 	.short	0x010a
        /*0c6a*/ 	.byte	0x3f
	.zero		1


	//   ....[23]....
        /*0c6c*/ 	.word	0x000042e0
        /*0c70*/ 	.word	0x0000005f
        /*0c74*/ 	.word	0x00022890
        /*0c78*/ 	.short	0x010a
        /*0c7a*/ 	.byte	0x3f
	.zero		1


	//   ....[24]....
        /*0c7c*/ 	.word	0x00005310
        /*0c80*/ 	.word	0x0000005f
        /*0c84*/ 	.word	0x00022890
        /*0c88*/ 	.short	0x010a
        /*0c8a*/ 	.byte	0x3f
	.zero		1


	//   ....[25]....
        /*0c8c*/ 	.word	0x00005520
        /*0c90*/ 	.word	0x00000020
        /*0c94*/ 	.word	0x00000000
        /*0c98*/ 	.short	0x0101
        /*0c9a*/ 	.byte	0x3f
	.zero		1


	//   ....[26]....
        /*0c9c*/ 	.word	0x00005560
        /*0ca0*/ 	.word	0x0000005f
        /*0ca4*/ 	.word	0x000228b0
        /*0ca8*/ 	.short	0x010a
        /*0caa*/ 	.byte	0x3f
	.zero		1


	//   ....[27]....
        /*0cac*/ 	.word	0x00005bb0
        /*0cb0*/ 	.word	0x0000005f
        /*0cb4*/ 	.word	0x00000000
        /*0cb8*/ 	.short	0x0101
        /*0cba*/ 	.byte	0x3f
	.zero		1


	//   ....[28]....
        /*0cbc*/ 	.word	0x00006590
        /*0cc0*/ 	.word	0x00000013
        /*0cc4*/ 	.word	0x00022800
        /*0cc8*/ 	.short	0x010a
        /*0cca*/ 	.byte	0x3f
	.zero		1


	//   ....[29]....
        /*0ccc*/ 	.word	0x000065e0
        /*0cd0*/ 	.word	0x00000013
        /*0cd4*/ 	.word	0x00022800
        /*0cd8*/ 	.short	0x010a
        /*0cda*/ 	.byte	0x3f
	.zero		1


	//   ....[30]....
        /*0cdc*/ 	.word	0x00006c50
        /*0ce0*/ 	.word	0x00000013
        /*0ce4*/ 	.word	0x00022800
        /*0ce8*/ 	.short	0x010a
        /*0cea*/ 	.byte	0x3f
	.zero		1


	//   ....[31]....
        /*0cec*/ 	.word	0x00007b60
        /*0cf0*/ 	.word	0x00000013
        /*0cf4*/ 	.word	0x00022800
        /*0cf8*/ 	.short	0x010a
        /*0cfa*/ 	.byte	0x3f
	.zero		1


	//   ....[32]....
        /*0cfc*/ 	.word	0x00008980
        /*0d00*/ 	.word	0x0000000d
        /*0d04*/ 	.word	0x00022830
        /*0d08*/ 	.short	0x010a
        /*0d0a*/ 	.byte	0x3f
	.zero		1


	//   ....[33]....
        /*0d0c*/ 	.word	0x00008a20
        /*0d10*/ 	.word	0x0000000d
        /*0d14*/ 	.word	0x00022830
        /*0d18*/ 	.short	0x010a
        /*0d1a*/ 	.byte	0x3f
	.zero		1


	//   ....[34]....
        /*0d1c*/ 	.word	0x0000a180
        /*0d20*/ 	.word	0x00000003
        /*0d24*/ 	.word	0x00000000
        /*0d28*/ 	.short	0x0101
        /*0d2a*/ 	.byte	0x3f
	.zero		1


	//   ....[35]....
        /*0d2c*/ 	.word	0x0000a6a0
        /*0d30*/ 	.word	0x0000000d
        /*0d34*/ 	.word	0x00022850
        /*0d38*/ 	.short	0x010a
        /*0d3a*/ 	.byte	0x3f
	.zero		1


	//   ....[36]....
        /*0d3c*/ 	.word	0x0000a6f0
        /*0d40*/ 	.word	0x0000000d
        /*0d44*/ 	.word	0x00022850
        /*0d48*/ 	.short	0x010a
        /*0d4a*/ 	.byte	0x3f
	.zero		1


	//   ....[37]....
        /*0d4c*/ 	.word	0x0000aab0
        /*0d50*/ 	.word	0x0000000d
        /*0d54*/ 	.word	0x00000000
        /*0d58*/ 	.short	0x0101
        /*0d5a*/ 	.byte	0x3f
	.zero		1


	//   ....[38]....
        /*0d5c*/ 	.word	0x0000abd0
        /*0d60*/ 	.word	0x0000000e
        /*0d64*/ 	.word	0x00022830
        /*0d68*/ 	.short	0x010a
        /*0d6a*/ 	.byte	0x3f
	.zero		1


	//   ....[39]....
        /*0d6c*/ 	.word	0x0000ac30
        /*0d70*/ 	.word	0x0000000e
        /*0d74*/ 	.word	0x00022830
        /*0d78*/ 	.short	0x010a
        /*0d7a*/ 	.byte	0x3f
	.zero		1


	//   ....[40]....
        /*0d7c*/ 	.word	0x0000c300
        /*0d80*/ 	.word	0x000000a0
        /*0d84*/ 	.word	0x00000000
        /*0d88*/ 	.short	0x0101
        /*0d8a*/ 	.byte	0x3f
	.zero		1


	//   ....[41]....
        /*0d8c*/ 	.word	0x0000cba0
        /*0d90*/ 	.word	0x0000000e
        /*0d94*/ 	.word	0x00022850
        /*0d98*/ 	.short	0x010a
        /*0d9a*/ 	.byte	0x3f
	.zero		1


	//   ....[42]....
        /*0d9c*/ 	.word	0x0000cbf0
        /*0da0*/ 	.word	0x0000000e
        /*0da4*/ 	.word	0x00022850
        /*0da8*/ 	.short	0x010a
        /*0daa*/ 	.byte	0x3f
	.zero		1


	//   ....[43]....
        /*0dac*/ 	.word	0x0000cfa0
        /*0db0*/ 	.word	0x0000000e
        /*0db4*/ 	.word	0x00000000
        /*0db8*/ 	.short	0x0101
        /*0dba*/ 	.byte	0x3f
	.zero		1


	//   ....[44]....
        /*0dbc*/ 	.word	0x0000f490
        /*0dc0*/ 	.word	0x00000003
        /*0dc4*/ 	.word	0x00000000
        /*0dc8*/ 	.short	0x0101
        /*0dca*/ 	.byte	0x3f
	.zero		1


	//   ....[45]....
        /*0dcc*/ 	.word	0x0000fe70
        /*0dd0*/ 	.word	0x00000003
        /*0dd4*/ 	.word	0x00000000
        /*0dd8*/ 	.short	0x0101
        /*0dda*/ 	.byte	0x3f
	.zero		1


	//   ....[46]....
        /*0ddc*/ 	.word	0x000140e0
        /*0de0*/ 	.word	0x00000012
        /*0de4*/ 	.word	0x00022820
        /*0de8*/ 	.short	0x010a
        /*0dea*/ 	.byte	0x3f
	.zero		1


	//   ....[47]....
        /*0dec*/ 	.word	0x000141b0
        /*0df0*/ 	.word	0x00000004
        /*0df4*/ 	.word	0x000228a0
        /*0df8*/ 	.short	0x010a
        /*0dfa*/ 	.byte	0x3f
	.zero		1


	//   ....[48]....
        /*0dfc*/ 	.word	0x000143f0
        /*0e00*/ 	.word	0x00000004
        /*0e04*/ 	.word	0x000228c0
        /*0e08*/ 	.short	0x010a
        /*0e0a*/ 	.byte	0x3f
	.zero		1


	//   ....[49]....
        /*0e0c*/ 	.word	0x00014a90
        /*0e10*/ 	.word	0x00000005
        /*0e14*/ 	.word	0x000228a0
        /*0e18*/ 	.short	0x010a
        /*0e1a*/ 	.byte	0x3f
	.zero		1


	//   ....[50]....
        /*0e1c*/ 	.word	0x00014cc0
        /*0e20*/ 	.word	0x00000005
        /*0e24*/ 	.word	0x000228c0
        /*0e28*/ 	.short	0x010a
        /*0e2a*/ 	.byte	0x3f
	.zero		1


	//   ....[51]....
        /*0e2c*/ 	.word	0x00015e20
        /*0e30*/ 	.word	0x00000000
        /*0e34*/ 	.word	0x00022840
        /*0e38*/ 	.short	0x010a
        /*0e3a*/ 	.byte	0x3f
	.zero		1


	//   ....[52]....
        /*0e3c*/ 	.word	0x00016b70
        /*0e40*/ 	.word	0x00000012
        /*0e44*/ 	.word	0x00022800
        /*0e48*/ 	.short	0x0107
        /*0e4a*/ 	.byte	0x3f
	.zero		1


	//   ....[53]....
        /*0e4c*/ 	.word	0x00016c60
        /*0e50*/ 	.word	0x00000012
        /*0e54*/ 	.word	0x00022800
        /*0e58*/ 	.short	0x0101
        /*0e5a*/ 	.byte	0x3f
	.zero		1


	//   ....[54]....
        /*0e5c*/ 	.word	0x00016c80
        /*0e60*/ 	.word	0x00000012
        /*0e64*/ 	.word	0x00022820
        /*0e68*/ 	.short	0x010a
        /*0e6a*/ 	.byte	0x3f
	.zero		1


	//   ....[55]....
        /*0e6c*/ 	.word	0x00016d60
        /*0e70*/ 	.word	0x00000002
        /*0e74*/ 	.word	0x00022860
        /*0e78*/ 	.short	0x010a
        /*0e7a*/ 	.byte	0x3f
	.zero		1


	//   ....[56]....
        /*0e7c*/ 	.word	0x00017610
        /*0e80*/ 	.word	0x00000002
        /*0e84*/ 	.word	0x00022840
        /*0e88*/ 	.short	0x010a
        /*0e8a*/ 	.byte	0x3f
	.zero		1


	//   ....[57]....
        /*0e8c*/ 	.word	0x00017860
        /*0e90*/ 	.word	0x00000002
        /*0e94*/ 	.word	0x00022860
        /*0e98*/ 	.short	0x010a
        /*0e9a*/ 	.byte	0x3f
	.zero		1


	//   ....[58]....
        /*0e9c*/ 	.word	0x00018050
        /*0ea0*/ 	.word	0x00000003
        /*0ea4*/ 	.word	0x00022840
        /*0ea8*/ 	.short	0x010a
        /*0eaa*/ 	.byte	0x3f
	.zero		1


	//   ....[59]....
        /*0eac*/ 	.word	0x000182a0
        /*0eb0*/ 	.word	0x00000003
        /*0eb4*/ 	.word	0x00022860
        /*0eb8*/ 	.short	0x010a
        /*0eba*/ 	.byte	0x3f
	.zero		1


	//   ....[60]....
        /*0ebc*/ 	.word	0x00018a20
        /*0ec0*/ 	.word	0x00000003
        /*0ec4*/ 	.word	0x00022840
        /*0ec8*/ 	.short	0x010a
        /*0eca*/ 	.byte	0x3f
	.zero		1


	//   ....[61]....
        /*0ecc*/ 	.word	0x00018c70
        /*0ed0*/ 	.word	0x00000003
        /*0ed4*/ 	.word	0x00022860
        /*0ed8*/ 	.short	0x010a
        /*0eda*/ 	.byte	0x3f
	.zero		1


	//   ....[62]....
        /*0edc*/ 	.word	0x0001a1d0
        /*0ee0*/ 	.word	0x00000000
        /*0ee4*/ 	.word	0x00022820
        /*0ee8*/ 	.short	0x010a
        /*0eea*/ 	.byte	0x3f
	.zero		1


	//   ....[63]....
        /*0eec*/ 	.word	0x0001a3b0
        /*0ef0*/ 	.word	0x00000006
        /*0ef4*/ 	.word	0x00000000
        /*0ef8*/ 	.short	0x010a
        /*0efa*/ 	.byte	0x3f
	.zero		1


	//   ....[64]....
        /*0efc*/ 	.word	0x0001a3e0
        /*0f00*/ 	.word	0x00000007
        /*0f04*/ 	.word	0x00000000
        /*0f08*/ 	.short	0x010a
        /*0f0a*/ 	.byte	0x3f
	.zero		1


	//   ....[65]....
        /*0f0c*/ 	.word	0x0001a440
        /*0f10*/ 	.word	0x00000004
        /*0f14*/ 	.word	0x00000000
        /*0f18*/ 	.short	0x010a
        /*0f1a*/ 	.byte	0x3f
	.zero		1


	//   ....[66]....
        /*0f1c*/ 	.word	0x0001a470
        /*0f20*/ 	.word	0x00000003
        /*0f24*/ 	.word	0x00000000
        /*0f28*/ 	.short	0x010a
        /*0f2a*/ 	.byte	0x3f
	.zero		1


	//   ....[67]....
        /*0f2c*/ 	.word	0x0001a4d0
        /*0f30*/ 	.word	0x0000005f
        /*0f34*/ 	.word	0x00022890
        /*0f38*/ 	.short	0x010a
        /*0f3a*/ 	.byte	0x3f
	.zero		1


	//   ....[68]....
        /*0f3c*/ 	.word	0x0001a520
        /*0f40*/ 	.word	0x0000005f
        /*0f44*/ 	.word	0x00022890
        /*0f48*/ 	.short	0x010a
        /*0f4a*/ 	.byte	0x3f
	.zero		1


	//   ....[69]....
        /*0f4c*/ 	.word	0x0001a570
        /*0f50*/ 	.word	0x0000005f
        /*0f54*/ 	.word	0x00022890
        /*0f58*/ 	.short	0x010a
        /*0f5a*/ 	.byte	0x3f
	.zero		1


	//   ....[70]....
        /*0f5c*/ 	.word	0x0001a5c0
        /*0f60*/ 	.word	0x0000005f
        /*0f64*/ 	.word	0x000228b0
        /*0f68*/ 	.short	0x010a
        /*0f6a*/ 	.byte	0x3f
	.zero		1


	//   ....[71]....
        /*0f6c*/ 	.word	0x0001a860
        /*0f70*/ 	.word	0x00000013
        /*0f74*/ 	.word	0x00022800
        /*0f78*/ 	.short	0x010a
        /*0f7a*/ 	.byte	0x3f
	.zero		1


	//   ....[72]....
        /*0f7c*/ 	.word	0x0001aa70
        /*0f80*/ 	.word	0x00000013
        /*0f84*/ 	.word	0x00022800
        /*0f88*/ 	.short	0x010a
        /*0f8a*/ 	.byte	0x3f
	.zero		1


	//   ....[73]....
        /*0f8c*/ 	.word	0x0001aac0
        /*0f90*/ 	.word	0x0000000d
        /*0f94*/ 	.word	0x00022830
        /*0f98*/ 	.short	0x010a
        /*0f9a*/ 	.byte	0x3f
	.zero		1


	//   ....[74]....
        /*0f9c*/ 	.word	0x0001ab10
        /*0fa0*/ 	.word	0x0000000d
        /*0fa4*/ 	.word	0x00022850
        /*0fa8*/ 	.short	0x010a
        /*0faa*/ 	.byte	0x3f
	.zero		1


	//   ....[75]....
        /*0fac*/ 	.word	0x0001ab60
        /*0fb0*/ 	.word	0x0000000e
        /*0fb4*/ 	.word	0x00022830
        /*0fb8*/ 	.short	0x010a
        /*0fba*/ 	.byte	0x3f
	.zero		1


	//   ....[76]....
        /*0fbc*/ 	.word	0x0001abb0
        /*0fc0*/ 	.word	0x0000000e
        /*0fc4*/ 	.word	0x00022850
        /*0fc8*/ 	.short	0x010a
        /*0fca*/ 	.byte	0x3f
	.zero		1


	//   ....[77]....
        /*0fcc*/ 	.word	0x0001b7b0
        /*0fd0*/ 	.word	0x00000012
        /*0fd4*/ 	.word	0x00022820
        /*0fd8*/ 	.short	0x010a
        /*0fda*/ 	.byte	0x3f
	.zero		1


	//   ....[78]....
        /*0fdc*/ 	.word	0x0001b800
        /*0fe0*/ 	.word	0x00000004
        /*0fe4*/ 	.word	0x000228a0
        /*0fe8*/ 	.short	0x010a
        /*0fea*/ 	.byte	0x3f
	.zero		1


	//   ....[79]....
        /*0fec*/ 	.word	0x0001b850
        /*0ff0*/ 	.word	0x00000004
        /*0ff4*/ 	.word	0x000228c0
        /*0ff8*/ 	.short	0x010a
        /*0ffa*/ 	.byte	0x3f
	.zero		1


	//   ....[80]....
        /*0ffc*/ 	.word	0x0001b8a0
        /*1000*/ 	.word	0x00000005
        /*1004*/ 	.word	0x000228a0
        /*1008*/ 	.short	0x010a
        /*100a*/ 	.byte	0x3f
	.zero		1


	//   ....[81]....
        /*100c*/ 	.word	0x0001b8f0
        /*1010*/ 	.word	0x00000005
        /*1014*/ 	.word	0x000228c0
        /*1018*/ 	.short	0x010a
        /*101a*/ 	.byte	0x3f
	.zero		1


	//   ....[82]....
        /*101c*/ 	.word	0x0001ba90
        /*1020*/ 	.word	0x00000000
        /*1024*/ 	.word	0x00022840
        /*1028*/ 	.short	0x010a
        /*102a*/ 	.byte	0x3f
	.zero		1


	//   ....[83]....
        /*102c*/ 	.word	0x0001c550
        /*1030*/ 	.word	0x00000012
        /*1034*/ 	.word	0x00022820
        /*1038*/ 	.short	0x010a
        /*103a*/ 	.byte	0x3f
	.zero		1


	//   ....[84]....
        /*103c*/ 	.word	0x0001c5a0
        /*1040*/ 	.word	0x00000002
        /*1044*/ 	.word	0x00022860
        /*1048*/ 	.short	0x010a
        /*104a*/ 	.byte	0x3f
	.zero		1


	//   ....[85]....
        /*104c*/ 	.word	0x0001c5f0
        /*1050*/ 	.word	0x00000002
        /*1054*/ 	.word	0x00022840
        /*1058*/ 	.short	0x010a
        /*105a*/ 	.byte	0x3f
	.zero		1


	//   ....[86]....
        /*105c*/ 	.word	0x0001c640
        /*1060*/ 	.word	0x00000002
        /*1064*/ 	.word	0x00022860
        /*1068*/ 	.short	0x010a
        /*106a*/ 	.byte	0x3f
	.zero		1


	//   ....[87]....
        /*106c*/ 	.word	0x0001c690
        /*1070*/ 	.word	0x00000003
        /*1074*/ 	.word	0x00022840
        /*1078*/ 	.short	0x010a
        /*107a*/ 	.byte	0x3f
	.zero		1


	//   ....[88]....
        /*107c*/ 	.word	0x0001c6e0
        /*1080*/ 	.word	0x00000003
        /*1084*/ 	.word	0x00022860
        /*1088*/ 	.short	0x010a
        /*108a*/ 	.byte	0x3f
	.zero		1


	//   ....[89]....
        /*108c*/ 	.word	0x0001c730
        /*1090*/ 	.word	0x00000003
        /*1094*/ 	.word	0x00022840
        /*1098*/ 	.short	0x010a
        /*109a*/ 	.byte	0x3f
	.zero		1


	//   ....[90]....
        /*109c*/ 	.word	0x0001c780
        /*10a0*/ 	.word	0x00000003
        /*10a4*/ 	.word	0x00022860
        /*10a8*/ 	.short	0x010a
        /*10aa*/ 	.byte	0x3f
	.zero		1


	//   ....[91]....
        /*10ac*/ 	.word	0x0001d2c0
        /*10b0*/ 	.word	0x00000000
        /*10b4*/ 	.word	0x00022820
        /*10b8*/ 	.short	0x010a
        /*10ba*/ 	.byte	0x3f
	.zero		1


	//   ....[92]....
        /*10bc*/ 	.word	0x0001d460
        /*10c0*/ 	.word	0x00000006
        /*10c4*/ 	.word	0x00000000
        /*10c8*/ 	.short	0x010a
        /*10ca*/ 	.byte	0x3f
	.zero		1


	//   ....[93]....
        /*10cc*/ 	.word	0x0001d4b0
        /*10d0*/ 	.word	0x00000007
        /*10d4*/ 	.word	0x00000000
        /*10d8*/ 	.short	0x010a
        /*10da*/ 	.byte	0x3f
	.zero		1


	//   ....[94]....
        /*10dc*/ 	.word	0x0001d500
        /*10e0*/ 	.word	0x00000004
        /*10e4*/ 	.word	0x00000000
        /*10e8*/ 	.short	0x010a
        /*10ea*/ 	.byte	0x3f
	.zero		1


	//----- nvinfo : EIATTR_NUM_MBARRIERS
	.align		4
.L_1215:
        /*10ec*/ 	.byte	0x03, 0x38
        /*10ee*/ 	.short	0x0016


	//----- nvinfo : EIATTR_EXIT_INSTR_OFFSETS
	.align		4
        /*10f0*/ 	.byte	0x04, 0x1c
        /*10f2*/ 	.short	(.L_1217 - .L_1216)


	//   ....[0]....
.L_1216:
        /*10f4*/ 	.word	0x0001a4c0


	//----- nvinfo : EIATTR_MAX_THREADS
	.align		4
.L_1217:
        /*10f8*/ 	.byte	0x04, 0x05
        /*10fa*/ 	.short	(.L_1219 - .L_1218)
.L_1218:
        /*10fc*/ 	.word	0x00000180
        /*1100*/ 	.word	0x00000001
        /*1104*/ 	.word	0x00000001


	//----- nvinfo : EIATTR_CRS_STACK_SIZE
	.align		4
.L_1219:
        /*1108*/ 	.byte	0x04, 0x1e
        /*110a*/ 	.short	(.L_1221 - .L_1220)
.L_1220:
        /*110c*/ 	.word	0x00000000


	//----- nvinfo : EIATTR_CBANK_PARAM_SIZE
	.align		4
.L_1221:
        /*1110*/ 	.byte	0x03, 0x19
        /*1112*/ 	.short	0x0af0


	//----- nvinfo : EIATTR_PARAM_CBANK
	.align		4
        /*1114*/ 	.byte	0x04, 0x0a
        /*1116*/ 	.short	(.L_1223 - .L_1222)
	.align		4
.L_1222:
        /*1118*/ 	.word	index@(.nv.constant0._ZN7cutlass13device_kernelIN5flash11enable_sm90INS1_16FlashAttnFwdSm90INS1_25CollectiveMainloopFwdSm90ILi2EN4cute5tupleIJNS5_1CILi1EEES8_S8_EEENS6_IJNS7_ILi128EEENS7_ILi96EEENS7_ILi64EEEEEELi256ENS_6half_tEfNS_4arch4Sm90ELb0ELb0ELb1ELb1ELb0ELb1ELb0ELb1ELb0ELb1ELb1ELb0EEENS1_21CollectiveEpilogueFwdINS6_IJSA_NS7_ILi256EEESB_EEES9_SE_SG_Li256ELb1ELb1ELb1ELb0EEENS1_36VarlenDynamicPersistentTileSchedulerILi128ELi96ELi256ELi128ELb1ELb1ELb1ELb0ELb1ELb1EEEEEEEEEvNT_6ParamsE)
        /*111c*/ 	.short	0x0210
        /*111e*/ 	.short	0x0af0


	//----- nvinfo : EIATTR_SW_WAR
	.align		4
.L_1223:
        /*1120*/ 	.byte	0x04, 0x36
        /*1122*/ 	.short	(.L_1225 - .L_1224)
.L_1224:
        /*1124*/ 	.word	0x00000008
.L_1225:


//--------------------- .nv.info._ZN7cutlass13device_kernelIN5flash11enable_sm90INS1_16FlashAttnFwdSm90INS1_25CollectiveMainloopFwdSm90ILi2EN4cute5tupleIJNS5_1CILi1EEES8_S8_EEENS6_IJNS7_ILi128EEENS7_ILi96EEENS7_ILi64EEEEEELi256ENS_6half_tEfNS_4arch4Sm90ELb0ELb0ELb1ELb1ELb0ELb0ELb1ELb1ELb0ELb1ELb1ELb0EEENS1_21CollectiveEpilogueFwdINS6_IJSA_NS7_ILi256EEESB_EEES9_SE_SG_Li256ELb1ELb1ELb1ELb0EEENS1_36VarlenDynamicPersistentTileSchedulerILi128ELi96ELi256ELi128ELb1ELb1ELb1ELb0ELb1ELb1EEEEEEEEEvNT_6ParamsE --------------------------
	.section	.nv.info._ZN7cutlass13device_kernelIN5flash11enable_sm90INS1_16FlashAttnFwdSm90INS1_25CollectiveMainloopFwdSm90ILi2EN4cute5tupleIJNS5_1CILi1EEES8_S8_EEENS6_IJNS7_ILi128EEENS7_ILi96EEENS7_ILi64EEEEEELi256ENS_6half_tEfNS_4arch4Sm90ELb0ELb0ELb1ELb1ELb0ELb0ELb1ELb1ELb0ELb1ELb1ELb0EEENS1_21CollectiveEpilogueFwdINS6_IJSA_NS7_ILi256EEESB_EEES9_SE_SG_Li256ELb1ELb1ELb1ELb0EEENS1_36VarlenDynamicPersistentTileSchedulerILi128ELi96ELi256ELi128ELb1ELb1ELb1ELb0ELb1ELb1EEEEEEEEEvNT_6ParamsE,"",@"SHT_CUDA_INFO"
	.sectionflags	@""
	.align	4


	//----- nvinfo : EIATTR_CUDA_API_VERSION
	.align		4
        /*0000*/ 	.byte	0x04, 0x37
        /*0002*/ 	.short	(.L_1227 - .L_1226)
.L_1226:
        /*0004*/ 	.word	0x00000082


	//----- nvinfo : EIATTR_KPARAM_INFO
	.align		4
.L_1227:
        /*0008*/ 	.byte	0x04, 0x17
        /*000a*/ 	.short	(.L_1229 - .L_1228)
.L_1228:
        /*000c*/ 	.word	0x00000000
        /*0010*/ 	.short	0x0000
        /*0012*/ 	.short	0x0070
        /*0014*/ 	.byte	0x00, 0xf0, 0x01, 0x2e


	//----- nvinfo : EIATTR_SPARSE_MMA_MASK
	.align		4
.L_1229:
        /*0018*/ 	.byte	0x03, 0x50
        /*001a*/ 	.short	0x0000


	//----- nvinfo : EIATTR_MAXREG_COUNT
	.align		4
        /*001c*/ 	.byte	0x03, 0x1b
        /*001e*/ 	.short	0x00a8


	//----- nvinfo : EIATTR_NUM_BARRIERS
	.align		4
        /*0020*/ 	.byte	0x02, 0x4c
        /*0022*/ 	.byte	0x10
	.zero		1


	//----- nvinfo : EIATTR_EXTERNS
	.align		4
        /*0024*/ 	.byte	0x04, 0x0f
        /*0026*/ 	.short	(.L_1231 - .L_1230)


	//   ....[0]....
	.align		4
.L_1230:
        /*0028*/ 	.word	index@(__assertfail)


	//----- nvinfo : EIATTR_ANNOTATIONS
	.align		4
.L_1231:
        /*002c*/ 	.byte	0x04, 0x55
        /*002e*/ 	.short	(.L_1233 - .L_1232)


	//   ....[0]....
.L_1232:
        /* <DEDUP_REMOVED lines=96> */


	//----- nvinfo : EIATTR_MERCURY_ISA_VERSION
	.align		4
.L_1233:
        /*0620*/ 	.byte	0x03, 0x5f
        /*0622*/ 	.short	0x0101


	//----- nvinfo : EIATTR_UNUSED_LOAD_BYTE_OFFSET
	.align		4
        /*0624*/ 	.byte	0x04, 0x44
        /*0626*/ 	.short	(.L_1235 - .L_1234)


	//   ....[0]....
.L_1234:
        /*0628*/ 	.word	0x00000a50
        /*062c*/ 	.word	0x0000fff0


	//   ....[1]....
        /*0630*/ 	.word	0x00007b50
        /*0634*/ 	.word	0x0000fff0


	//----- nvinfo : EIATTR_INT_WARP_WIDE_INSTR_OFFSETS
	.align		4
.L_1235:
        /*0638*/ 	.byte	0x04, 0x31
        /*063a*/ 	.short	(.L_1237 - .L_1236)


	//   ....[0]....
.L_1236:
        /*063c*/ 	.word	0x00000120


	//   ....[1]....
        /*0640*/ 	.word	0x00000160


	//   ....[2]....
        /*0644*/ 	.word	0x000001d0


	//   ....[3]....
        /*0648*/ 	.word	0x00000240


	//   ....[4]....
        /*064c*/ 	.word	0x0000d870


	//   ....[5]....
        /*0650*/ 	.word	0x0000d900


	//   ....[6]....
        /*0654*/ 	.word	0x000121a0


	//   ....[7]....
        /*0658*/ 	.word	0x00012230


	//----- nvinfo : EIATTR_COOP_GROUP_MASK_REGIDS
	.align		4
.L_1237:
        /*065c*/ 	.byte	0x04, 0x29
        /*065e*/ 	.short	(.L_1239 - .L_1238)


	//   ....[0]....
.L_1238:
        /*0660*/ 	.word	0xffffffff


	//   ....[1]....
        /*0664*/ 	.word	0xffffffff


	//   ....[2]....
        /*0668*/ 	.word	0xffffffff


	//   ....[3]....
        /*066c*/ 	.word	0xffffffff


	//   ....[4]....
        /*0670*/ 	.word	0xffffffff


	//   ....[5]....
        /*0674*/ 	.word	0xffffffff


	//   ....[6]....
        /*0678*/ 	.word	0xffffffff


	//   ....[7]....
        /*067c*/ 	.word	0xffffffff


	//   ....[8]....
        /*0680*/ 	.word	0xffffffff


	//   ....[9]....
        /*0684*/ 	.word	0xffffffff


	//   ....[10]....
        /*0688*/ 	.word	0xffffffff


	//   ....[11]....
        /*068c*/ 	.word	0xffffffff


	//   ....[12]....
        /*0690*/ 	.word	0xffffffff


	//   ....[13]....
        /*0694*/ 	.word	0xffffffff


	//   ....[14]....
        /*0698*/ 	.word	0xffffffff


	//   ....[15]....
        /*069c*/ 	.word	0xffffffff


	//   ....[16]....
        /*06a0*/ 	.word	0xffffffff


	//   ....[17]....
        /*06a4*/ 	.word	0xffffffff


	//   ....[18]....
        /*06a8*/ 	.word	0xffffffff


	//   ....[19]....
        /*06ac*/ 	.word	0xffffffff


	//   ....[20]....
        /*06b0*/ 	.word	0xffffffff


	//   ....[21]....
        /*06b4*/ 	.word	0xffffffff


	//   ....[22]....
        /*06b8*/ 	.word	0xffffffff


	//   ....[23]....
        /*06bc*/ 	.word	0xffffffff


	//   ....[24]....
        /*06c0*/ 	.word	0xffffffff


	//   ....[25]....
        /*06c4*/ 	.word	0xffffffff


	//   ....[26]....
        /*06c8*/ 	.word	0xffffffff


	//   ....[27]....
        /*06cc*/ 	.word	0xffffffff


	//   ....[28]....
        /*06d0*/ 	.word	0xffffffff


	//   ....[29]....
        /*06d4*/ 	.word	0xffffffff


	//   ....[30]....
        /*06d8*/ 	.word	0xffffffff


	//   ....[31]....
        /*06dc*/ 	.word	0xffffffff


	//   ....[32]....
        /*06e0*/ 	.word	0xffffffff


	//   ....[33]....
        /*06e4*/ 	.word	0xffffffff


	//   ....[34]....
        /*06e8*/ 	.word	0xffffffff


	//   ....[35]....
        /*06ec*/ 	.word	0xffffffff


	//   ....[36]....
        /*06f0*/ 	.word	0xffffffff


	//   ....[37]....
        /*06f4*/ 	.word	0xffffffff


	//   ....[38]....
        /*06f8*/ 	.word	0xffffffff


	//   ....[39]....
        /*06fc*/ 	.word	0xffffffff


	//   ....[40]....
        /*0700*/ 	.word	0xffffffff


	//   ....[41]....
        /*0704*/ 	.word	0xffffffff


	//   ....[42]....
        /*0708*/ 	.word	0xffffffff


	//   ....[43]....
        /*070c*/ 	.word	0xffffffff


	//   ....[44]....
        /*0710*/ 	.word	0xffffffff


	//   ....[45]....
        /*0714*/ 	.word	0xffffffff


	//   ....[46]....
        /*0718*/ 	.word	0xffffffff


	//   ....[47]....
        /*071c*/ 	.word	0xffffffff


	//   ....[48]....
        /*0720*/ 	.word	0xffffffff


	//   ....[49]....
        /*0724*/ 	.word	0xffffffff


	//   ....[50]....
        /*0728*/ 	.word	0xffffffff


	//   ....[51]....
        /*072c*/ 	.word	0xffffffff


	//   ....[52]....
        /*0730*/ 	.word	0xffffffff


	//   ....[53]....
        /*0734*/ 	.word	0xffffffff


	//   ....[54]....
        /*0738*/ 	.word	0xffffffff


	//   ....[55]....
        /*073c*/ 	.word	0xffffffff


	//   ....[56]....
        /*0740*/ 	.word	0xffffffff


	//   ....[57]....
        /*0744*/ 	.word	0xffffffff


	//   ....[58]....
        /*0748*/ 	.word	0xffffffff


	//   ....[59]....
        /*074c*/ 	.word	0xffffffff


	//   ....[60]....
        /*0750*/ 	.word	0xffffffff


	//   ....[61]....
        /*0754*/ 	.word	0xffffffff


	//   ....[62]....
        /*0758*/ 	.word	0xffffffff


	//   ....[63]....
        /*075c*/ 	.word	0xffffffff


	//   ....[64]....
        /*0760*/ 	.word	0xffffffff


	//   ....[65]....
        /*0764*/ 	.word	0xffffffff


	//   ....[66]....
        /*0768*/ 	.word	0xffffffff


	//   ....[67]....
        /*076c*/ 	.word	0xffffffff


	//   ....[68]....
        /*0770*/ 	.word	0xffffffff


	//   ....[69]....
        /*0774*/ 	.word	0xffffffff


	//   ....[70]....
        /*0778*/ 	.word	0xffffffff


	//   ....[71]....
        /*077c*/ 	.word	0xffffffff


	//   ....[72]....
        /*0780*/ 	.word	0xffffffff


	//   ....[73]....
        /*0784*/ 	.word	0xffffffff


	//   ....[74]....
        /*0788*/ 	.word	0xffffffff


	//   ....[75]....
        /*078c*/ 	.word	0xffffffff


	//   ....[76]....
        /*0790*/ 	.word	0xffffffff


	//   ....[77]....
        /*0794*/ 	.word	0xffffffff


	//   ....[78]....
        /*0798*/ 	.word	0xffffffff


	//   ....[79]....
        /*079c*/ 	.word	0xffffffff


	//   ....[80]....
        /*07a0*/ 	.word	0xffffffff


	//   ....[81]....
        /*07a4*/ 	.word	0xffffffff


	//   ....[82]....
        /*07a8*/ 	.word	0xffffffff


	//   ....[83]....
        /*07ac*/ 	.word	0xffffffff


	//   ....[84]....
        /*07b0*/ 	.word	0xffffffff


	//   ....[85]....
        /*07b4*/ 	.word	0xffffffff


	//   ....[86]....
        /*07b8*/ 	.word	0xffffffff


	//   ....[87]....
        /*07bc*/ 	.word	0xffffffff


	//   ....[88]....
        /*07c0*/ 	.word	0xffffffff


	//   ....[89]....
        /*07c4*/ 	.word	0xffffffff


	//   ....[90]....
        /*07c8*/ 	.word	0xffffffff


	//   ....[91]....
        /*07cc*/ 	.word	0xffffffff


	//   ....[92]....
        /*07d0*/ 	.word	0xffffffff


	//   ....[93]....
        /*07d4*/ 	.word	0xffffffff


	//   ....[94]....
        /*07d8*/ 	.word	0xffffffff


	//   ....[95]....
        /*07dc*/ 	.word	0xffffffff


	//   ....[96]....
        /*07e0*/ 	.word	0xffffffff


	//   ....[97]....
        /*07e4*/ 	.word	0xffffffff


	//   ....[98]....
        /*07e8*/ 	.word	0xffffffff


	//   ....[99]....
        /*07ec*/ 	.word	0xffffffff


	//   ....[100]....
        /*07f0*/ 	.word	0xffffffff


	//   ....[101]....
        /*07f4*/ 	.word	0xffffffff


	//   ....[102]....
        /*07f8*/ 	.word	0xffffffff


	//   ....[103]....
        /*07fc*/ 	.word	0xffffffff


	//   ....[104]....
        /*0800*/ 	.word	0xffffffff


	//   ....[105]....
        /*0804*/ 	.word	0xffffffff


	//   ....[106]....
        /*0808*/ 	.word	0xffffffff


	//   ....[107]....
        /*080c*/ 	.word	0xffffffff


	//   ....[108]....
        /*0810*/ 	.word	0xffffffff


	//   ....[109]....
        /*0814*/ 	.word	0xffffffff


	//   ....[110]....
        /*0818*/ 	.word	0xffffffff


	//   ....[111]....
        /*081c*/ 	.word	0xffffffff


	//   ....[112]....
        /*0820*/ 	.word	0xffffffff


	//   ....[113]....
        /*0824*/ 	.word	0x0500000f


	//   ....[114]....
        /*0828*/ 	.word	0x0500000f


	//   ....[115]....
        /*082c*/ 	.word	0x0500000f


	//   ....[116]....
        /*0830*/ 	.word	0x0500000f


	//   ....[117]....
        /*0834*/ 	.word	0x0500000f


	//   ....[118]....
        /*0838*/ 	.word	0x0500000f


	//   ....[119]....
        /*083c*/ 	.word	0x0500000f


	//   ....[120]....
        /*0840*/ 	.word	0x0500000f


	//   ....[121]....
        /*0844*/ 	.word	0x0500000f


	//   ....[122]....
        /*0848*/ 	.word	0x0500000f


	//   ....[123]....
        /*084c*/ 	.word	0x0500000f


	//   ....[124]....
        /*0850*/ 	.word	0x0500000f


	//   ....[125]....
        /*0854*/ 	.word	0x0500000f


	//   ....[126]....
        /*0858*/ 	.word	0x0500000f


	//   ....[127]....
        /*085c*/ 	.word	0x0500000f


	//   ....[128]....
        /*0860*/ 	.word	0x0500000f


	//   ....[129]....
        /*0864*/ 	.word	0x0500000f


	//   ....[130]....
        /*0868*/ 	.word	0x0500000f


	//   ....[131]....
        /*086c*/ 	.word	0x0500000f


	//   ....[132]....
        /*0870*/ 	.word	0x0500000f


	//   ....[133]....
        /*0874*/ 	.word	0x0500000f


	//   ....[134]....
        /*0878*/ 	.word	0x0500000f


	//   ....[135]....
        /*087c*/ 	.word	0x0500000f


	//   ....[136]....
        /*0880*/ 	.word	0x0500000f


	//   ....[137]....
        /*0884*/ 	.word	0x0500000f


	//   ....[138]....
        /*0888*/ 	.word	0x0500000f


	//   ....[139]....
        /*088c*/ 	.word	0x0500000f


	//   ....[140]....
        /*0890*/ 	.word	0x0500000f


	//   ....[141]....
        /*0894*/ 	.word	0x0500000f


	//   ....[142]....
        /*0898*/ 	.word	0x0500000f


	//   ....[143]....
        /*089c*/ 	.word	0x0500000f


	//   ....[144]....
        /*08a0*/ 	.word	0x0500000f


	//   ....[145]....
        /*08a4*/ 	.word	0x0500000f


	//   ....[146]....
        /*08a8*/ 	.word	0x0500000f


	//   ....[147]....
        /*08ac*/ 	.word	0x0500000f


	//   ....[148]....
        /*08b0*/ 	.word	0x0500000f


	//   ....[149]....
        /*08b4*/ 	.word	0x0500000f


	//   ....[150]....
        /*08b8*/ 	.word	0x0500000f


	//   ....[151]....
        /*08bc*/ 	.word	0x0500000f


	//   ....[152]....
        /*08c0*/ 	.word	0x0500000f


	//   ....[153]....
        /*08c4*/ 	.word	0x0500000f


	//   ....[154]....
        /*08c8*/ 	.word	0x0500000f


	//   ....[155]....
        /*08cc*/ 	.word	0x0500000f


	//   ....[156]....
        /*08d0*/ 	.word	0x0500000f


	//   ....[157]....
        /*08d4*/ 	.word	0x0500000f


	//   ....[158]....
        /*08d8*/ 	.word	0x0500000f


	//   ....[159]....
        /*08dc*/ 	.word	0x0500000f


	//   ....[160]....
        /*08e0*/ 	.word	0x0500000f


	//   ....[161]....
        /*08e4*/ 	.word	0x0500000f


	//   ....[162]....
        /*08e8*/ 	.word	0x0500000f


	//   ....[163]....
        /*08ec*/ 	.word	0x0500000f


	//   ....[164]....
        /*08f0*/ 	.word	0x0500000f


	//----- nvinfo : EIATTR_COOP_GROUP_INSTR_OFFSETS
	.align		4
.L_1239:
        /*08f4*/ 	.byte	0x04, 0x28
        /*08f6*/ 	.short	(.L_1241 - .L_1240)


	//   ....[0]....
.L_1240:
        /*08f8*/ 	.word	0x00000060


	//   ....[1]....
        /*08fc*/ 	.word	0x00000130


	//   ....[2]....
        /*0900*/ 	.word	0x000001f0


	//   ....[3]....
        /*0904*/ 	.word	0x000003c0


	//   ....[4]....
        /*0908*/ 	.word	0x00000520


	//   ....[5]....
        /*090c*/ 	.word	0x00000640


	//   ....[6]....
        /*0910*/ 	.word	0x000007a0


	//   ....[7]....
        /*0914*/ 	.word	0x00001b90


	//   ....[8]....
        /*0918*/ 	.word	0x000037f0


	//   ....[9]....
        /*091c*/ 	.word	0x000038e0


	//   ....[10]....
        /*0920*/ 	.word	0x000039c0


	//   ....[11]....
        /*0924*/ 	.word	0x00003b20


	//   ....[12]....
        /*0928*/ 	.word	0x00005720


	//   ....[13]....
        /*092c*/ 	.word	0x00005780


	//   ....[14]....
        /*0930*/ 	.word	0x00006180


	//   ....[15]....
        /*0934*/ 	.word	0x000061e0


	//   ....[16]....
        /*0938*/ 	.word	0x00007140


	//   ....[17]....
        /*093c*/ 	.word	0x00007170


	//   ....[18]....
        /*0940*/ 	.word	0x000071a0


	//   ....[19]....
        /*0944*/ 	.word	0x000071b0


	//   ....[20]....
        /*0948*/ 	.word	0x00008bb0


	//   ....[21]....
        /*094c*/ 	.word	0x00008bc0


	//   ....[22]....
        /*0950*/ 	.word	0x00008bd0


	//   ....[23]....
        /*0954*/ 	.word	0x00008c20


	//   ....[24]....
        /*0958*/ 	.word	0x000096c0


	//   ....[25]....
        /*095c*/ 	.word	0x000096e0


	//   ....[26]....
        /*0960*/ 	.word	0x00009870


	//   ....[27]....
        /*0964*/ 	.word	0x00009890


	//   ....[28]....
        /*0968*/ 	.word	0x000099d0


	//   ....[29]....
        /*096c*/ 	.word	0x000099f0


	//   ....[30]....
        /*0970*/ 	.word	0x00009b40


	//   ....[31]....
        /*0974*/ 	.word	0x00009b60


	//   ....[32]....
        /*0978*/ 	.word	0x0000a160


	//   ....[33]....
        /*097c*/ 	.word	0x0000a1a0


	//   ....[34]....
        /*0980*/ 	.word	0x0000aa60


	//   ....[35]....
        /*0984*/ 	.word	0x0000aa70


	//   ....[36]....
        /*0988*/ 	.word	0x0000bbc0


	//   ....[37]....
        /*098c*/ 	.word	0x0000bbf0


	//   ....[38]....
        /*0990*/ 	.word	0x0000bd60


	//   ....[39]....
        /*0994*/ 	.word	0x0000bd80


	//   ....[40]....
        /*0998*/ 	.word	0x0000bec0


	//   ....[41]....
        /*099c*/ 	.word	0x0000bee0


	//   ....[42]....
        /*09a0*/ 	.word	0x0000c030


	//   ....[43]....
        /*09a4*/ 	.word	0x0000c050


	//   ....[44]....
        /*09a8*/ 	.word	0x0000c220


	//   ....[45]....
        /*09ac*/ 	.word	0x0000c460


	//   ....[46]....
        /*09b0*/ 	.word	0x0000c490


	//   ....[47]....
        /*09b4*/ 	.word	0x0000c4c0


	//   ....[48]....
        /*09b8*/ 	.word	0x0000c4f0


	//   ....[49]....
        /*09bc*/ 	.word	0x0000c520


	//   ....[50]....
        /*09c0*/ 	.word	0x0000c550


	//   ....[51]....
        /*09c4*/ 	.word	0x0000c6f0


	//   ....[52]....
        /*09c8*/ 	.word	0x0000c720


	//   ....[53]....
        /*09cc*/ 	.word	0x0000c750


	//   ....[54]....
        /*09d0*/ 	.word	0x0000c780


	//   ....[55]....
        /*09d4*/ 	.word	0x0000c7b0


	//   ....[56]....
        /*09d8*/ 	.word	0x0000c7e0


	//   ....[57]....
        /*09dc*/ 	.word	0x0000c870


	//   ....[58]....
        /*09e0*/ 	.word	0x0000c8a0


	//   ....[59]....
        /*09e4*/ 	.word	0x0000c8b0


	//   ....[60]....
        /*09e8*/ 	.word	0x0000c960


	//   ....[61]....
        /*09ec*/ 	.word	0x0000de50


	//   ....[62]....
        /*09f0*/ 	.word	0x0000e930


	//   ....[63]....
        /*09f4*/ 	.word	0x0000e950


	//   ....[64]....
        /*09f8*/ 	.word	0x0000e960


	//   ....[65]....
        /*09fc*/ 	.word	0x0000e990


	//   ....[66]....
        /*0a00*/ 	.word	0x0000ea70


	//   ....[67]....
        /*0a04*/ 	.word	0x0000eb00


	//   ....[68]....
        /*0a08*/ 	.word	0x0000eb30


	//   ....[69]....
        /*0a0c*/ 	.word	0x0000ebb0


	//   ....[70]....
        /*0a10*/ 	.word	0x0000ebe0


	//   ....[71]....
        /*0a14*/ 	.word	0x0000ec60


	//   ....[72]....
        /*0a18*/ 	.word	0x0000ec90


	//   ....[73]....
        /*0a1c*/ 	.word	0x0000ed10


	//   ....[74]....
        /*0a20*/ 	.word	0x0000ed40


	//   ....[75]....
        /*0a24*/ 	.word	0x0000ed60


	//   ....[76]....
        /*0a28*/ 	.word	0x0000edb0


	//   ....[77]....
        /*0a2c*/ 	.word	0x0000edc0


	//   ....[78]....
        /*0a30*/ 	.word	0x0000f4f0


	//   ....[79]....
        /*0a34*/ 	.word	0x0000f550


	//   ....[80]....
        /*0a38*/ 	.word	0x0000f560


	//   ....[81]....
        /*0a3c*/ 	.word	0x0000f600


	//   ....[82]....
        /*0a40*/ 	.word	0x0000f690


	//   ....[83]....
        /*0a44*/ 	.word	0x0000f6a0


	//   ....[84]....
        /*0a48*/ 	.word	0x0000f730


	//   ....[85]....
        /*0a4c*/ 	.word	0x0000f740


	//   ....[86]....
        /*0a50*/ 	.word	0x0000f7b0


	//   ....[87]....
        /*0a54*/ 	.word	0x0000f7c0


	//   ....[88]....
        /*0a58*/ 	.word	0x0000f840


	//   ....[89]....
        /*0a5c*/ 	.word	0x0000f850


	//   ....[90]....
        /*0a60*/ 	.word	0x0000f8d0


	//   ....[91]....
        /*0a64*/ 	.word	0x0000f8e0


	//   ....[92]....
        /*0a68*/ 	.word	0x0000f8f0


	//   ....[93]....
        /*0a6c*/ 	.word	0x0000f930


	//   ....[94]....
        /*0a70*/ 	.word	0x000124c0


	//   ....[95]....
        /*0a74*/ 	.word	0x000124f0


	//   ....[96]....
        /*0a78*/ 	.word	0x00012550


	//   ....[97]....
        /*0a7c*/ 	.word	0x00012580


	//   ....[98]....
        /*0a80*/ 	.word	0x000125b0


	//   ....[99]....
        /*0a84*/ 	.word	0x000125e0


	//   ....[100]....
        /*0a88*/ 	.word	0x00012610


	//   ....[101]....
        /*0a8c*/ 	.word	0x00012640


	//   ....[102]....
        /*0a90*/ 	.word	0x00012800


	//   ....[103]....
        /*0a94*/ 	.word	0x00012830


	//   ....[104]....
        /*0a98*/ 	.word	0x00012860


	//   ....[105]....
        /*0a9c*/ 	.word	0x00012890


	//   ....[106]....
        /*0aa0*/ 	.word	0x000128c0


	//   ....[107]....
        /*0aa4*/ 	.word	0x000128f0


	//   ....[108]....
        /*0aa8*/ 	.word	0x000129b0


	//   ....[109]....
        /*0aac*/ 	.word	0x000129d0


	//   ....[110]....
        /*0ab0*/ 	.word	0x000129e0


	//   ....[111]....
        /*0ab4*/ 	.word	0x00012a40


	//   ....[112]....
        /*0ab8*/ 	.word	0x00013160


	//   ....[113]....
        /*0abc*/ 	.word	0x00013680


	//   ....[114]....
        /*0ac0*/ 	.word	0x00013800


	//   ....[115]....
        /*0ac4*/ 	.word	0x00013860


	//   ....[116]....
        /*0ac8*/ 	.word	0x000138d0


	//   ....[117]....
        /*0acc*/ 	.word	0x00013940


	//   ....[118]....
        /*0ad0*/ 	.word	0x000139f0


	//   ....[119]....
        /*0ad4*/ 	.word	0x00013ae0


	//   ....[120]....
        /*0ad8*/ 	.word	0x00013c10


	//   ....[121]....
        /*0adc*/ 	.word	0x00013cb0


	//   ....[122]....
        /*0ae0*/ 	.word	0x00013d80


	//   ....[123]....
        /*0ae4*/ 	.word	0x00013e20


	//   ....[124]....
        /*0ae8*/ 	.word	0x00013ef0


	//   ....[125]....
        /*0aec*/ 	.word	0x00013f90


	//   ....[126]....
        /*0af0*/ 	.word	0x00014060


	//   ....[127]....
        /*0af4*/ 	.word	0x00014100


	//   ....[128]....
        /*0af8*/ 	.word	0x000141b0


	//   ....[129]....
        /*0afc*/ 	.word	0x00014250


	//   ....[130]....
        /*0b00*/ 	.word	0x000144f0


	//   ....[131]....
        /*0b04*/ 	.word	0x000145a0


	//   ....[132]....
        /*0b08*/ 	.word	0x000146a0


	//   ....[133]....
        /*0b0c*/ 	.word	0x00014790


	//   ....[134]....
        /*0b10*/ 	.word	0x00014850


	//   ....[135]....
        /*0b14*/ 	.word	0x00014910


	//   ....[136]....
        /*0b18*/ 	.word	0x000149d0


	//   ....[137]....
        /*0b1c*/ 	.word	0x00014a90


	//   ....[138]....
        /*0b20*/ 	.word	0x00014b50


	//   ....[139]....
        /*0b24*/ 	.word	0x00014c10


	//   ....[140]....
        /*0b28*/ 	.word	0x00014cd0


	//   ....[141]....
        /*0b2c*/ 	.word	0x00014d80


	//   ....[142]....
        /*0b30*/ 	.word	0x00014e80


	//   ....[143]....
        /*0b34*/ 	.word	0x00014ed0


	//   ....[144]....
        /*0b38*/ 	.word	0x00014f30


	//   ....[145]....
        /*0b3c*/ 	.word	0x00015010


	//   ....[146]....
        /*0b40*/ 	.word	0x00015340


	//   ....[147]....
        /*0b44*/ 	.word	0x000153e0


	//   ....[148]....
        /*0b48*/ 	.word	0x00015580


	//   ....[149]....
        /*0b4c*/ 	.word	0x00015600


	//   ....[150]....
        /*0b50*/ 	.word	0x00015680


	//   ....[151]....
        /*0b54*/ 	.word	0x00015700


	//   ....[152]....
        /*0b58*/ 	.word	0x00015780


	//   ....[153]....
        /*0b5c*/ 	.word	0x00015810


	//   ....[154]....
        /*0b60*/ 	.word	0x000158b0


	//   ....[155]....
        /*0b64*/ 	.word	0x00015960


	//   ....[156]....
        /*0b68*/ 	.word	0x000159e0


	//   ....[157]....
        /*0b6c*/ 	.word	0x00015a60


	//   ....[158]....
        /*0b70*/ 	.word	0x00015ae0


	//   ....[159]....
        /*0b74*/ 	.word	0x00015b70


	//   ....[160]....
        /*0b78*/ 	.word	0x00015bf0


	//   ....[161]....
        /*0b7c*/ 	.word	0x00015c90


	//   ....[162]....
        /*0b80*/ 	.word	0x00015ce0


	//   ....[163]....
        /*0b84*/ 	.word	0x00015d70


	//   ....[164]....
        /*0b88*/ 	.word	0x00015ea0


	//----- nvinfo : EIATTR_REG_RECONFIG
	.align		4
.L_1241:
        /*0b8c*/ 	.byte	0x01, 0x54
	.zero		2


	//----- nvinfo : EIATTR_SYSCALL_OFFSETS
	.align		4
        /*0b90*/ 	.byte	0x04, 0x46
        /*0b92*/ 	.short	(.L_1243 - .L_1242)


	//   ....[0]....
.L_1242:
        /*0b94*/ 	.word	0x00001d10


	//   ....[1]....
        /*0b98*/ 	.word	0x0000da70


	//   ....[2]....
        /*0b9c*/ 	.word	0x0000dbc0


	//   ....[3]....
        /*0ba0*/ 	.word	0x0000dcc0


	//   ....[4]....
        /*0ba4*/ 	.word	0x0000e520


	//   ....[5]....
        /*0ba8*/ 	.word	0x0000f130


	//----- nvinfo : EIATTR_MBARRIER_INSTR_OFFSETS
	.align		4
.L_1243:
        /*0bac*/ 	.byte	0x04, 0x39
        /*0bae*/ 	.short	(.L_1245 - .L_1244)


	//   ....[0]....
.L_1244:
        /*0bb0*/ 	.word	0x00000260
        /*0bb4*/ 	.word	0x000000ff
        /*0bb8*/ 	.word	0x00032400
        /*0bbc*/ 	.short	0x0100
        /*0bbe*/ 	.byte	0x08
	.zero		1


	//   ....[1]....
        /*0bc0*/ 	.word	0x00000270
        /*0bc4*/ 	.word	0x000000ff
        /*0bc8*/ 	.word	0x00032410
        /*0bcc*/ 	.short	0x0100
        /*0bce*/ 	.byte	0x08
	.zero		1


	//   ....[2]....
        /*0bd0*/ 	.word	0x00000280
        /*0bd4*/ 	.word	0x000000ff
        /*0bd8*/ 	.word	0x00032420
        /*0bdc*/ 	.short	0x0100
        /*0bde*/ 	.byte	0x08
	.zero		1


	//   ....[3]....
        /*0be0*/ 	.word	0x00000370
        /*0be4*/ 	.word	0x000000ff
        /*0be8*/ 	.word	0x00032430
        /*0bec*/ 	.short	0x0100
        /*0bee*/ 	.byte	0x08
	.zero		1


	//   ....[4]....
        /*0bf0*/ 	.word	0x00000380
        /*0bf4*/ 	.word	0x000000ff
        /*0bf8*/ 	.word	0x00032440
        /*0bfc*/ 	.short	0x0100
        /*0bfe*/ 	.byte	0x08
	.zero		1


	//   ....[5]....
        /*0c00*/ 	.word	0x00000390
        /*0c04*/ 	.word	0x000000ff
        /*0c08*/ 	.word	0x00032438
        /*0c0c*/ 	.short	0x0100
        /*0c0e*/ 	.byte	0x08
	.zero		1


	//   ....[6]....
        /*0c10*/ 	.word	0x000003a0
        /*0c14*/ 	.word	0x000000ff
        /*0c18*/ 	.word	0x00032448
        /*0c1c*/ 	.short	0x0100
        /*0c1e*/ 	.byte	0x08
	.zero		1


	//   ....[7]....
        /*0c20*/ 	.word	0x000004d0
        /*0c24*/ 	.word	0x000000ff
        /*0c28*/ 	.word	0x00032450
        /*0c2c*/ 	.short	0x0100
        /*0c2e*/ 	.byte	0x08
	.zero		1


	//   ....[8]....
        /*0c30*/ 	.word	0x000004e0
        /*0c34*/ 	.word	0x000000ff
        /*0c38*/ 	.word	0x00032460
        /*0c3c*/ 	.short	0x0100
        /*0c3e*/ 	.byte	0x08
	.zero		1


	//   ....[9]....
        /*0c40*/ 	.word	0x000004f0
        /*0c44*/ 	.word	0x000000ff
        /*0c48*/ 	.word	0x00032458
        /*0c4c*/ 	.short	0x0100
        /*0c4e*/ 	.byte	0x08
	.zero		1


	//   ....[10]....
        /*0c50*/ 	.word	0x00000500
        /*0c54*/ 	.word	0x000000ff
        /*0c58*/ 	.word	0x00032468
        /*0c5c*/ 	.short	0x0100
        /*0c5e*/ 	.byte	0x08
	.zero		1


	//   ....[11]....
        /*0c60*/ 	.word	0x000005f0
        /*0c64*/ 	.word	0x000000ff
        /*0c68*/ 	.word	0x00032470
        /*0c6c*/ 	.short	0x0100
        /*0c6e*/ 	.byte	0x06
	.zero		1


	//   ....[12]....
        /*0c70*/ 	.word	0x00000600
        /*0c74*/ 	.word	0x000000ff
        /*0c78*/ 	.word	0x00032480
        /*0c7c*/ 	.short	0x0100
        /*0c7e*/ 	.byte	0x06
	.zero		1


	//   ....[13]....
        /*0c80*/ 	.word	0x00000610
        /*0c84*/ 	.word	0x000000ff
        /*0c88*/ 	.word	0x00032478
        /*0c8c*/ 	.short	0x0100
        /*0c8e*/ 	.byte	0x06
	.zero		1


	//   ....[14]....
        /*0c90*/ 	.word	0x00000620
        /*0c94*/ 	.word	0x000000ff
        /*0c98*/ 	.word	0x00032488
        /*0c9c*/ 	.short	0x0100
        /*0c9e*/ 	.byte	0x06
	.zero		1


	//   ....[15]....
        /*0ca0*/ 	.word	0x00000750
        /*0ca4*/ 	.word	0x000000ff
        /*0ca8*/ 	.word	0x00032490
        /*0cac*/ 	.short	0x0100
        /*0cae*/ 	.byte	0x08
	.zero		1


	//   ....[16]....
        /*0cb0*/ 	.word	0x00000760
        /*0cb4*/ 	.word	0x000000ff
        /*0cb8*/ 	.word	0x000324a0
        /*0cbc*/ 	.short	0x0100
        /*0cbe*/ 	.byte	0x08
	.zero		1


	//   ....[17]....
        /*0cc0*/ 	.word	0x00000770
        /*0cc4*/ 	.word	0x000000ff
        /*0cc8*/ 	.word	0x00032498
        /*0ccc*/ 	.short	0x0100
        /*0cce*/ 	.byte	0x08
	.zero		1


	//   ....[18]....
        /*0cd0*/ 	.word	0x00000780
        /*0cd4*/ 	.word	0x000000ff
        /*0cd8*/ 	.word	0x000324a8
        /*0cdc*/ 	.short	0x0100
        /*0cde*/ 	.byte	0x08
	.zero		1


	//   ....[19]....
        /*0ce0*/ 	.word	0x000008b0
        /*0ce4*/ 	.word	0x000000ff
        /*0ce8*/ 	.word	0x000324b0
        /*0cec*/ 	.short	0x0100
        /*0cee*/ 	.byte	0x08
	.zero		1


	//   ....[20]....
        /*0cf0*/ 	.word	0x000008c0
        /*0cf4*/ 	.word	0x000000ff
        /*0cf8*/ 	.word	0x000324c0
        /*0cfc*/ 	.short	0x0100
        /*0cfe*/ 	.byte	0x08
	.zero		1


	//   ....[21]....
        /*0d00*/ 	.word	0x000008d0
        /*0d04*/ 	.word	0x000000ff
        /*0d08*/ 	.word	0x000324b8
        /*0d0c*/ 	.short	0x0100
        /*0d0e*/ 	.byte	0x08
	.zero		1


	//   ....[22]....
        /*0d10*/ 	.word	0x000008e0
        /*0d14*/ 	.word	0x000000ff
        /*0d18*/ 	.word	0x000324c8
        /*0d1c*/ 	.short	0x0100
        /*0d1e*/ 	.byte	0x08
	.zero		1


	//   ....[23]....
        /*0d20*/ 	.word	0x00001dd0
        /*0d24*/ 	.word	0x00000007
        /*0d28*/ 	.word	0x00032400
        /*0d2c*/ 	.short	0x010a
        /*0d2e*/ 	.byte	0x3f
	.zero		1


	//   ....[24]....
        /*0d30*/ 	.word	0x00001e80
        /*0d34*/ 	.word	0x00000000
        /*0d38*/ 	.word	0x00032430
        /*0d3c*/ 	.short	0x010a
        /*0d3e*/ 	.byte	0x3f
	.zero		1


	//   ....[25]....
        /*0d40*/ 	.word	0x00001ec0
        /*0d44*/ 	.word	0x00000000
        /*0d48*/ 	.word	0x00032430
        /*0d4c*/ 	.short	0x010a
        /*0d4e*/ 	.byte	0x3f
	.zero		1


	//   ....[26]....
        /*0d50*/ 	.word	0x000021f0
        /*0d54*/ 	.word	0x00000007
        /*0d58*/ 	.word	0x00032410
        /*0d5c*/ 	.short	0x010a
        /*0d5e*/ 	.byte	0x3f
	.zero		1


	//   ....[27]....
        /*0d60*/ 	.word	0x00002230
        /*0d64*/ 	.word	0x00000000
        /*0d68*/ 	.word	0x00032450
        /*0d6c*/ 	.short	0x010a
        /*0d6e*/ 	.byte	0x3f
	.zero		1


	//   ....[28]....
        /*0d70*/ 	.word	0x00002270
        /*0d74*/ 	.word	0x00000000
        /*0d78*/ 	.word	0x00032450
        /*0d7c*/ 	.short	0x010a
        /*0d7e*/ 	.byte	0x3f
	.zero		1


	//   ....[29]....
        /*0d80*/ 	.word	0x00003de0
        /*0d84*/ 	.word	0x00000018
        /*0d88*/ 	.word	0x00000000
        /*0d8c*/ 	.short	0x0101
        /*0d8e*/ 	.byte	0x3f
	.zero		1


	//   ....[30]....
        /*0d90*/ 	.word	0x00004760
        /*0d94*/ 	.word	0x00000000
        /*0d98*/ 	.word	0x00000000
        /*0d9c*/ 	.short	0x0101
        /*0d9e*/ 	.byte	0x3f
	.zero		1


	//   ....[31]....
        /*0da0*/ 	.word	0x000048c0
        /*0da4*/ 	.word	0x000000ff
        /*0da8*/ 	.word	0x00032430
        /*0dac*/ 	.short	0x010a
        /*0dae*/ 	.byte	0x05
	.zero		1


	//   ....[32]....
        /*0db0*/ 	.word	0x00004900
        /*0db4*/ 	.word	0x000000ff
        /*0db8*/ 	.word	0x00032430
        /*0dbc*/ 	.short	0x010a
        /*0dbe*/ 	.byte	0x05
	.zero		1


	//   ....[33]....
        /*0dc0*/ 	.word	0x00004b10
        /*0dc4*/ 	.word	0x000000ff
        /*0dc8*/ 	.word	0x00032450
        /*0dcc*/ 	.short	0x010a
        /*0dce*/ 	.byte	0x05
	.zero		1


	//   ....[34]....
        /*0dd0*/ 	.word	0x00004b50
        /*0dd4*/ 	.word	0x000000ff
        /*0dd8*/ 	.word	0x00032450
        /*0ddc*/ 	.short	0x010a
        /*0dde*/ 	.byte	0x05
	.zero		1


	//   ....[35]....
        /*0de0*/ 	.word	0x00006370
        /*0de4*/ 	.word	0x00000099
        /*0de8*/ 	.word	0x00000000
        /*0dec*/ 	.short	0x0101
        /*0dee*/ 	.byte	0x3f
	.zero		1


	//   ....[36]....
        /*0df0*/ 	.word	0x000070b0
        /*0df4*/ 	.word	0x000000aa
        /*0df8*/ 	.word	0x00000000
        /*0dfc*/ 	.short	0x0101
        /*0dfe*/ 	.byte	0x3f
	.zero		1


	//   ....[37]....
        /*0e00*/ 	.word	0x000096a0
        /*0e04*/ 	.word	0x00000000
        /*0e08*/ 	.word	0x00000000
        /*0e0c*/ 	.short	0x0101
        /*0e0e*/ 	.byte	0x3f
	.zero		1


	//   ....[38]....
        /*0e10*/ 	.word	0x0000a150
        /*0e14*/ 	.word	0x00000009
        /*0e18*/ 	.word	0x00000000
        /*0e1c*/ 	.short	0x0101
        /*0e1e*/ 	.byte	0x3f
	.zero		1


	//   ....[39]....
        /*0e20*/ 	.word	0x0000e0c0
        /*0e24*/ 	.word	0x00000000
        /*0e28*/ 	.word	0x00032440
        /*0e2c*/ 	.short	0x010a
        /*0e2e*/ 	.byte	0x3f
	.zero		1


	//   ....[40]....
        /*0e30*/ 	.word	0x0000eee0
        /*0e34*/ 	.word	0x00000012
        /*0e38*/ 	.word	0x00032400
        /*0e3c*/ 	.short	0x0107
        /*0e3e*/ 	.byte	0x3f
	.zero		1


	//   ....[41]....
        /*0e40*/ 	.word	0x0000ef80
        /*0e44*/ 	.word	0x00000012
        /*0e48*/ 	.word	0x00032400
        /*0e4c*/ 	.short	0x0101
        /*0e4e*/ 	.byte	0x3f
	.zero		1


	//   ....[42]....
        /*0e50*/ 	.word	0x0000fa70
        /*0e54*/ 	.word	0x00000012
        /*0e58*/ 	.word	0x00032410
        /*0e5c*/ 	.short	0x0107
        /*0e5e*/ 	.byte	0x3f
	.zero		1


	//   ....[43]....
        /*0e60*/ 	.word	0x0000fb70
        /*0e64*/ 	.word	0x00000012
        /*0e68*/ 	.word	0x00032410
        /*0e6c*/ 	.short	0x0101
        /*0e6e*/ 	.byte	0x3f
	.zero		1


	//   ....[44]....
        /*0e70*/ 	.word	0x0000fb90
        /*0e74*/ 	.word	0x00000012
        /*0e78*/ 	.word	0x00032420
        /*0e7c*/ 	.short	0x010a
        /*0e7e*/ 	.byte	0x3f
	.zero		1


	//   ....[45]....
        /*0e80*/ 	.word	0x0000fc70
        /*0e84*/ 	.word	0x00000002
        /*0e88*/ 	.word	0x00032460
        /*0e8c*/ 	.short	0x010a
        /*0e8e*/ 	.byte	0x3f
	.zero		1


	//   ....[46]....
        /*0e90*/ 	.word	0x00010540
        /*0e94*/ 	.word	0x00000002
        /*0e98*/ 	.word	0x00032440
        /*0e9c*/ 	.short	0x010a
        /*0e9e*/ 	.byte	0x3f
	.zero		1


	//   ....[47]....
        /*0ea0*/ 	.word	0x00010770
        /*0ea4*/ 	.word	0x00000002
        /*0ea8*/ 	.word	0x00032460
        /*0eac*/ 	.short	0x010a
        /*0eae*/ 	.byte	0x3f
	.zero		1


	//   ....[48]....
        /*0eb0*/ 	.word	0x00010f80
        /*0eb4*/ 	.word	0x00000002
        /*0eb8*/ 	.word	0x00032440
        /*0ebc*/ 	.short	0x010a
        /*0ebe*/ 	.byte	0x3f
	.zero		1


	//   ....[49]....
        /*0ec0*/ 	.word	0x000111b0
        /*0ec4*/ 	.word	0x00000002
        /*0ec8*/ 	.word	0x00032460
        /*0ecc*/ 	.short	0x010a
        /*0ece*/ 	.byte	0x3f
	.zero		1


	//   ....[50]....
        /*0ed0*/ 	.word	0x00011950
        /*0ed4*/ 	.word	0x00000003
        /*0ed8*/ 	.word	0x00032440
        /*0edc*/ 	.short	0x010a
        /*0ede*/ 	.byte	0x3f
	.zero		1


	//   ....[51]....
        /*0ee0*/ 	.word	0x00011b80
        /*0ee4*/ 	.word	0x00000003
        /*0ee8*/ 	.word	0x00032460
        /*0eec*/ 	.short	0x010a
        /*0eee*/ 	.byte	0x3f
	.zero		1


	//   ....[52]....
        /*0ef0*/ 	.word	0x000130e0
        /*0ef4*/ 	.word	0x00000000
        /*0ef8*/ 	.word	0x00032420
        /*0efc*/ 	.short	0x010a
        /*0efe*/ 	.byte	0x3f
	.zero		1


	//   ....[53]....
        /*0f00*/ 	.word	0x000132d0
        /*0f04*/ 	.word	0x00000006
        /*0f08*/ 	.word	0x00000000
        /*0f0c*/ 	.short	0x010a
        /*0f0e*/ 	.byte	0x3f
	.zero		1


	//   ....[54]....
        /*0f10*/ 	.word	0x00013300
        /*0f14*/ 	.word	0x00000007
        /*0f18*/ 	.word	0x00000000
        /*0f1c*/ 	.short	0x010a
        /*0f1e*/ 	.byte	0x3f
	.zero		1


	//   ....[55]....
        /*0f20*/ 	.word	0x00013360
        /*0f24*/ 	.word	0x00000004
        /*0f28*/ 	.word	0x00000000
        /*0f2c*/ 	.short	0x010a
        /*0f2e*/ 	.byte	0x3f
	.zero		1


	//   ....[56]....
        /*0f30*/ 	.word	0x00013390
        /*0f34*/ 	.word	0x00000003
        /*0f38*/ 	.word	0x00000000
        /*0f3c*/ 	.short	0x010a
        /*0f3e*/ 	.byte	0x3f
	.zero		1


	//   ....[57]....
        /*0f40*/ 	.word	0x000133f0
        /*0f44*/ 	.word	0x00000007
        /*0f48*/ 	.word	0x00032400
        /*0f4c*/ 	.short	0x010a
        /*0f4e*/ 	.byte	0x3f
	.zero		1


	//   ....[58]....
        /*0f50*/ 	.word	0x00013440
        /*0f54*/ 	.word	0x00000000
        /*0f58*/ 	.word	0x00032430
        /*0f5c*/ 	.short	0x010a
        /*0f5e*/ 	.byte	0x3f
	.zero		1


	//   ....[59]....
        /*0f60*/ 	.word	0x00013490
        /*0f64*/ 	.word	0x00000007
        /*0f68*/ 	.word	0x00032410
        /*0f6c*/ 	.short	0x010a
        /*0f6e*/ 	.byte	0x3f
	.zero		1


	//   ....[60]....
        /*0f70*/ 	.word	0x000134e0
        /*0f74*/ 	.word	0x00000000
        /*0f78*/ 	.word	0x00032450
        /*0f7c*/ 	.short	0x010a
        /*0f7e*/ 	.byte	0x3f
	.zero		1


	//   ....[61]....
        /*0f80*/ 	.word	0x00013540
        /*0f84*/ 	.word	0x00000015
        /*0f88*/ 	.word	0x00032430
        /*0f8c*/ 	.short	0x010a
        /*0f8e*/ 	.byte	0x3f
	.zero		1


	//   ....[62]....
        /*0f90*/ 	.word	0x000135a0
        /*0f94*/ 	.word	0x00000015
        /*0f98*/ 	.word	0x00032450
        /*0f9c*/ 	.short	0x010a
        /*0f9e*/ 	.byte	0x3f
	.zero		1


	//   ....[63]....
        /*0fa0*/ 	.word	0x00013740
        /*0fa4*/ 	.word	0x00000000
        /*0fa8*/ 	.word	0x00032440
        /*0fac*/ 	.short	0x010a
        /*0fae*/ 	.byte	0x3f
	.zero		1


	//   ....[64]....
        /*0fb0*/ 	.word	0x00015050
        /*0fb4*/ 	.word	0x00000012
        /*0fb8*/ 	.word	0x00032420
        /*0fbc*/ 	.short	0x010a
        /*0fbe*/ 	.byte	0x3f
	.zero		1


	//   ....[65]....
        /*0fc0*/ 	.word	0x000150a0
        /*0fc4*/ 	.word	0x00000002
        /*0fc8*/ 	.word	0x00032460
        /*0fcc*/ 	.short	0x010a
        /*0fce*/ 	.byte	0x3f
	.zero		1


	//   ....[66]....
        /*0fd0*/ 	.word	0x000150f0
        /*0fd4*/ 	.word	0x00000002
        /*0fd8*/ 	.word	0x00032440
        /*0fdc*/ 	.short	0x010a
        /*0fde*/ 	.byte	0x3f
	.zero		1


	//   ....[67]....
        /*0fe0*/ 	.word	0x00015140
        /*0fe4*/ 	.word	0x00000002
        /*0fe8*/ 	.word	0x00032460
        /*0fec*/ 	.short	0x010a
        /*0fee*/ 	.byte	0x3f
	.zero		1


	//   ....[68]....
        /*0ff0*/ 	.word	0x00015190
        /*0ff4*/ 	.word	0x00000002
        /*0ff8*/ 	.word	0x00032440
        /*0ffc*/ 	.short	0x010a
        /*0ffe*/ 	.byte	0x3f
	.zero		1


	//   ....[69]....
        /*1000*/ 	.word	0x000151e0
        /*1004*/ 	.word	0x00000002
        /*1008*/ 	.word	0x00032460
        /*100c*/ 	.short	0x010a
        /*100e*/ 	.byte	0x3f
	.zero		1


	//   ....[70]....
        /*1010*/ 	.word	0x00015230
        /*1014*/ 	.word	0x00000003
        /*1018*/ 	.word	0x00032440
        /*101c*/ 	.short	0x010a
        /*101e*/ 	.byte	0x3f
	.zero		1


	//   ....[71]....
        /*1020*/ 	.word	0x00015280
        /*1024*/ 	.word	0x00000003
        /*1028*/ 	.word	0x00032460
        /*102c*/ 	.short	0x010a
        /*102e*/ 	.byte	0x3f
	.zero		1


	//   ....[72]....
        /*1030*/ 	.word	0x00015dc0
        /*1034*/ 	.word	0x00000000
        /*1038*/ 	.word	0x00032420
        /*103c*/ 	.short	0x010a
        /*103e*/ 	.byte	0x3f
	.zero		1


	//   ....[73]....
        /*1040*/ 	.word	0x00015f60
        /*1044*/ 	.word	0x00000006
        /*1048*/ 	.word	0x00000000
        /*104c*/ 	.short	0x010a
        /*104e*/ 	.byte	0x3f
	.zero		1


	//   ....[74]....
        /*1050*/ 	.word	0x00015fb0
        /*1054*/ 	.word	0x00000007
        /*1058*/ 	.word	0x00000000
        /*105c*/ 	.short	0x010a
        /*105e*/ 	.byte	0x3f
	.zero		1


	//   ....[75]....
        /*1060*/ 	.word	0x00016000
        /*1064*/ 	.word	0x00000004
        /*1068*/ 	.word	0x00000000
        /*106c*/ 	.short	0x010a
        /*106e*/ 	.byte	0x3f
	.zero		1


	//----- nvinfo : EIATTR_NUM_MBARRIERS
	.align		4
.L_1245:
        /*1070*/ 	.byte	0x03, 0x38
        /*1072*/ 	.short	0x0017


	//----- nvinfo : EIATTR_EXIT_INSTR_OFFSETS
	.align		4
        /*1074*/ 	.byte	0x04, 0x1c
        /*1076*/ 	.short	(.L_1247 - .L_1246)


	//   ....[0]....
.L_1246:
        /*1078*/ 	.word	0x00000a90


	//   ....[1]....
        /*107c*/ 	.word	0x0000c1c0


	//   ....[2]....
        /*1080*/ 	.word	0x000133e0


	//----- nvinfo : EIATTR_MAX_THREADS
	.align		4
.L_1247:
        /*1084*/ 	.byte	0x04, 0x05
        /*1086*/ 	.short	(.L_1249 - .L_1248)
.L_1248:
        /*1088*/ 	.word	0x00000180
        /*108c*/ 	.word	0x00000001
        /*1090*/ 	.word	0x00000001


	//----- nvinfo : EIATTR_CRS_STACK_SIZE
	.align		4
.L_1249:
        /*1094*/ 	.byte	0x04, 0x1e
        /*1096*/ 	.short	(.L_1251 - .L_1250)
.L_1250:
        /*1098*/ 	.word	0x00000000


	//----- nvinfo : EIATTR_CBANK_PARAM_SIZE
	.align		4
.L_1251:
        /*109c*/ 	.byte	0x03, 0x19
        /*109e*/ 	.short	0x0bf0


	//----- nvinfo : EIATTR_PARAM_CBANK
	.align		4
        /*10a0*/ 	.byte	0x04, 0x0a
        /*10a2*/ 	.short	(.L_1253 - .L_1252)
	.align		4
.L_1252:
        /*10a4*/ 	.word	index@(.nv.constant0._ZN7cutlass13device_kernelIN5flash11enable_sm90INS1_16FlashAttnFwdSm90INS1_25CollectiveMainloopFwdSm90ILi2EN4cute5tupleIJNS5_1CILi1EEES8_S8_EEENS6_IJNS7_ILi128EEENS7_ILi96EEENS7_ILi64EEEEEELi256ENS_6half_tEfNS_4arch4Sm90ELb0ELb0ELb1ELb1ELb0ELb0ELb1ELb1ELb0ELb1ELb1ELb0EEENS1_21CollectiveEpilogueFwdINS6_IJSA_NS7_ILi256EEESB_EEES9_SE_SG_Li256ELb1ELb1ELb1ELb0EEENS1_36VarlenDynamicPersistentTileSchedulerILi128ELi96ELi256ELi128ELb1ELb1ELb1ELb0ELb1ELb1EEEEEEEEEvNT_6ParamsE)
        /*10a8*/ 	.short	0x0210
        /*10aa*/ 	.short	0x0bf0


	//----- nvinfo : EIATTR_SW_WAR
	.align		4
.L_1253:
        /*10ac*/ 	.byte	0x04, 0x36
        /*10ae*/ 	.short	(.L_1255 - .L_1254)
.L_1254:
        /*10b0*/ 	.word	0x00000008
.L_1255:


//--------------------- .nv.info._ZN7cutlass13device_kernelIN5flash11enable_sm90INS1_16FlashAttnFwdSm90INS1_25CollectiveMainloopFwdSm90ILi2EN4cute5tupleIJNS5_1CILi1EEES8_S8_EEENS6_IJNS7_ILi128EEENS7_ILi96EEENS7_ILi64EEEEEELi256ENS_6half_tEfNS_4arch4Sm90ELb0ELb0ELb1ELb1ELb0ELb1ELb1ELb1ELb0ELb1ELb1ELb0EEENS1_21CollectiveEpilogueFwdINS6_IJSA_NS7_ILi256EEESB_EEES9_SE_SG_Li256ELb1ELb1ELb1ELb0EEENS1_36VarlenDynamicPersistentTileSchedulerILi128ELi96ELi256ELi128ELb1ELb1ELb1ELb0ELb1ELb1EEEEEEEEEvNT_6ParamsE --------------------------
	.section	.nv.info._ZN7cutlass13device_kernelIN5flash11enable_sm90INS1_16FlashAttnFwdSm90INS1_25CollectiveMainloopFwdSm90ILi2EN4cute5tupleIJNS5_1CILi1EEES8_S8_EEENS6_IJNS7_ILi128EEENS7_ILi96EEENS7_ILi64EEEEEELi256ENS_6half_tEfNS_4arch4Sm90ELb0ELb0ELb1ELb1ELb0ELb1ELb1ELb1ELb0ELb1ELb1ELb0EEENS1_21CollectiveEpilogueFwdINS6_IJSA_NS7_ILi256EEESB_EEES9_SE_SG_Li256ELb1ELb1ELb1ELb0EEENS1_36VarlenDynamicPersistentTileSchedulerILi128ELi96ELi256ELi128ELb1ELb1ELb1ELb0ELb1ELb1EEEEEEEEEvNT_6ParamsE,"",@"SHT_CUDA_INFO"
	.sectionflags	@""
	.align	4


	//----- nvinfo : EIATTR_CUDA_API_VERSION
	.align		4
        /*0000*/ 	.byte	0x04, 0x37
        /*0002*/ 	.short	(.L_1257 - .L_1256)
.L_1256:
        /*0004*/ 	.word	0x00000082


	//----- nvinfo : EIATTR_KPARAM_INFO
	.align		4
.L_1257:
        /*0008*/ 	.byte	0x04, 0x17
        /*000a*/ 	.short	(.L_1259 - .L_1258)
.L_1258:
        /*000c*/ 	.word	0x00000000
        /*0010*/ 	.short	0x0000
        /*0012*/ 	.short	0x0070
        /*0014*/ 	.byte	0x00, 0xf0, 0x01, 0x2e


	//----- nvinfo : EIATTR_SPARSE_MMA_MASK
	.align		4
.L_1259:
        /*0018*/ 	.byte	0x03, 0x50
        /*001a*/ 	.short	0x0000


	//----- nvinfo : EIATTR_MAXREG_COUNT
	.align		4
        /*001c*/ 	.byte	0x03, 0x1b
        /*001e*/ 	.short	0x00a8


	//----- nvinfo : EIATTR_NUM_BARRIERS
	.align		4
        /*0020*/ 	.byte	0x02, 0x4c
        /*0022*/ 	.byte	0x10
	.zero		1


	//----- nvinfo : EIATTR_EXTERNS
	.align		4
        /*0024*/ 	.byte	0x04, 0x0f
        /*0026*/ 	.short	(.L_1261 - .L_1260)


	//   ....[0]....
	.align		4
.L_1260:
        /*0028*/ 	.word	index@(__assertfail)


	//----- nvinfo : EIATTR_ANNOTATIONS
	.align		4
.L_1261:
        /*002c*/ 	.byte	0x04, 0x55
        /*002e*/ 	.short	(.L_1263 - .L_1262)


	//   ....[0]....
.L_1262:
        /* <DEDUP_REMOVED lines=123> */


	//----- nvinfo : EIATTR_MERCURY_ISA_VERSION
	.align		4
.L_1263:
        /*07c8*/ 	.byte	0x03, 0x5f
        /*07ca*/ 	.short	0x0101


	//----- nvinfo : EIATTR_UNUSED_LOAD_BYTE_OFFSET
	.align		4
        /*07cc*/ 	.byte	0x04, 0x44
        /*07ce*/ 	.short	(.L_1265 - .L_1264)


	//   ....[0]....
.L_1264:
        /*07d0*/ 	.word	0x00000b00
        /*07d4*/ 	.word	0x0000fff0


	//   ....[1]....
        /*07d8*/ 	.word	0x0000f210
        /*07dc*/ 	.word	0x0000fff0


	//----- nvinfo : EIATTR_INT_WARP_WIDE_INSTR_OFFSETS
	.align		4
.L_1265:
        /*07e0*/ 	.byte	0x04, 0x31
        /*07e2*/ 	.short	(.L_1267 - .L_1266)


	//   ....[0]....
.L_1266:
        /*07e4*/ 	.word	0x00000190


	//   ....[1]....
        /*07e8*/ 	.word	0x000001d0


	//   ....[2]....
        /*07ec*/ 	.word	0x00000240


	//   ....[3]....
        /*07f0*/ 	.word	0x00000250


	//   ....[4]....
        /*07f4*/ 	.word	0x00016f30


	//   ....[5]....
        /*07f8*/ 	.word	0x00016fc0


	//   ....[6]....
        /*07fc*/ 	.word	0x0001b9a0


	//   ....[7]....
        /*0800*/ 	.word	0x0001ba30


	//----- nvinfo : EIATTR_COOP_GROUP_MASK_REGIDS
	.align		4
.L_1267:
        /*0804*/ 	.byte	0x04, 0x29
        /*0806*/ 	.short	(.L_1269 - .L_1268)


	//   ....[0]....
.L_1268:
        /*0808*/ 	.word	0xffffffff


	//   ....[1]....
        /*080c*/ 	.word	0xffffffff


	//   ....[2]....
        /*0810*/ 	.word	0xffffffff


	//   ....[3]....
        /*0814*/ 	.word	0xffffffff


	//   ....[4]....
        /*0818*/ 	.word	0xffffffff


	//   ....[5]....
        /*081c*/ 	.word	0xffffffff


	//   ....[6]....
        /*0820*/ 	.word	0xffffffff


	//   ....[7]....
        /*0824*/ 	.word	0xffffffff


	//   ....[8]....
        /*0828*/ 	.word	0xffffffff


	//   ....[9]....
        /*082c*/ 	.word	0xffffffff


	//   ....[10]....
        /*0830*/ 	.word	0xffffffff


	//   ....[11]....
        /*0834*/ 	.word	0xffffffff


	//   ....[12]....
        /*0838*/ 	.word	0xffffffff


	//   ....[13]....
        /*083c*/ 	.word	0xffffffff


	//   ....[14]....
        /*0840*/ 	.word	0xffffffff


	//   ....[15]....
        /*0844*/ 	.word	0xffffffff


	//   ....[16]....
        /*0848*/ 	.word	0xffffffff


	//   ....[17]....
        /*084c*/ 	.word	0xffffffff


	//   ....[18]....
        /*0850*/ 	.word	0xffffffff


	//   ....[19]....
        /*0854*/ 	.word	0xffffffff


	//   ....[20]....
        /*0858*/ 	.word	0xffffffff


	//   ....[21]....
        /*085c*/ 	.word	0xffffffff


	//   ....[22]....
        /*0860*/ 	.word	0xffffffff


	//   ....[23]....
        /*0864*/ 	.word	0xffffffff


	//   ....[24]....
        /*0868*/ 	.word	0xffffffff


	//   ....[25]....
        /*086c*/ 	.word	0xffffffff


	//   ....[26]....
        /*0870*/ 	.word	0xffffffff


	//   ....[27]....
        /*0874*/ 	.word	0xffffffff


	//   ....[28]....
        /*0878*/ 	.word	0xffffffff


	//   ....[29]....
        /*087c*/ 	.word	0xffffffff


	//   ....[30]....
        /*0880*/ 	.word	0xffffffff


	//   ....[31]....
        /*0884*/ 	.word	0xffffffff


	//   ....[32]....
        /*0888*/ 	.word	0xffffffff


	//   ....[33]....
        /*088c*/ 	.word	0xffffffff


	//   ....[34]....
        /*0890*/ 	.word	0xffffffff


	//   ....[35]....
        /*0894*/ 	.word	0xffffffff


	//   ....[36]....
        /*0898*/ 	.word	0xffffffff


	//   ....[37]....
        /*089c*/ 	.word	0xffffffff


	//   ....[38]....
        /*08a0*/ 	.word	0xffffffff


	//   ....[39]....
        /*08a4*/ 	.word	0xffffffff


	//   ....[40]....
        /*08a8*/ 	.word	0xffffffff


	//   ....[41]....
        /*08ac*/ 	.word	0xffffffff


	//   ....[42]....
        /*08b0*/ 	.word	0xffffffff


	//   ....[43]....
        /*08b4*/ 	.word	0xffffffff


	//   ....[44]....
        /*08b8*/ 	.word	0xffffffff


	//   ....[45]....
        /*08bc*/ 	.word	0xffffffff


	//   ....[46]....
        /*08c0*/ 	.word	0xffffffff


	//   ....[47]....
        /*08c4*/ 	.word	0xffffffff


	//   ....[48]....
        /*08c8*/ 	.word	0xffffffff


	//   ....[49]....
        /*08cc*/ 	.word	0xffffffff


	//   ....[50]....
        /*08d0*/ 	.word	0xffffffff


	//   ....[51]....
        /*08d4*/ 	.word	0xffffffff


	//   ....[52]....
        /*08d8*/ 	.word	0xffffffff


	//   ....[53]....
        /*08dc*/ 	.word	0xffffffff


	//   ....[54]....
        /*08e0*/ 	.word	0xffffffff


	//   ....[55]....
        /*08e4*/ 	.word	0xffffffff


	//   ....[56]....
        /*08e8*/ 	.word	0xffffffff


	//   ....[57]....
        /*08ec*/ 	.word	0xffffffff


	//   ....[58]....
        /*08f0*/ 	.word	0xffffffff


	//   ....[59]....
        /*08f4*/ 	.word	0xffffffff


	//   ....[60]....
        /*08f8*/ 	.word	0xffffffff


	//   ....[61]....
        /*08fc*/ 	.word	0xffffffff


	//   ....[62]....
        /*0900*/ 	.word	0xffffffff


	//   ....[63]....
        /*0904*/ 	.word	0xffffffff


	//   ....[64]....
        /*0908*/ 	.word	0xffffffff


	//   ....[65]....
        /*090c*/ 	.word	0xffffffff


	//   ....[66]....
        /*0910*/ 	.word	0xffffffff


	//   ....[67]....
        /*0914*/ 	.word	0xffffffff


	//   ....[68]....
        /*0918*/ 	.word	0xffffffff


	//   ....[69]....
        /*091c*/ 	.word	0xffffffff


	//   ....[70]....
        /*0920*/ 	.word	0xffffffff


	//   ....[71]....
        /*0924*/ 	.word	0xffffffff


	//   ....[72]....
        /*0928*/ 	.word	0xffffffff


	//   ....[73]....
        /*092c*/ 	.word	0xffffffff


	//   ....[74]....
        /*0930*/ 	.word	0xffffffff


	//   ....[75]....
        /*0934*/ 	.word	0xffffffff


	//   ....[76]....
        /*0938*/ 	.word	0xffffffff


	//   ....[77]....
        /*093c*/ 	.word	0xffffffff


	//   ....[78]....
        /*0940*/ 	.word	0xffffffff


	//   ....[79]....
        /*0944*/ 	.word	0xffffffff


	//   ....[80]....
        /*0948*/ 	.word	0xffffffff


	//   ....[81]....
        /*094c*/ 	.word	0xffffffff


	//   ....[82]....
        /*0950*/ 	.word	0xffffffff


	//   ....[83]....
        /*0954*/ 	.word	0xffffffff


	//   ....[84]....
        /*0958*/ 	.word	0xffffffff


	//   ....[85]....
        /*095c*/ 	.word	0xffffffff


	//   ....[86]....
        /*0960*/ 	.word	0xffffffff


	//   ....[87]....
        /*0964*/ 	.word	0xffffffff


	//   ....[88]....
        /*0968*/ 	.word	0xffffffff


	//   ....[89]....
        /*096c*/ 	.word	0xffffffff


	//   ....[90]....
        /*0970*/ 	.word	0xffffffff


	//   ....[91]....
        /*0974*/ 	.word	0xffffffff


	//   ....[92]....
        /*0978*/ 	.word	0xffffffff


	//   ....[93]....
        /*097c*/ 	.word	0xffffffff


	//   ....[94]....
        /*0980*/ 	.word	0xffffffff


	//   ....[95]....
        /*0984*/ 	.word	0xffffffff


	//   ....[96]....
        /*0988*/ 	.word	0xffffffff


	//   ....[97]....
        /*098c*/ 	.word	0xffffffff


	//   ....[98]....
        /*0990*/ 	.word	0xffffffff


	//   ....[99]....
        /*0994*/ 	.word	0xffffffff


	//   ....[100]....
        /*0998*/ 	.word	0xffffffff


	//   ....[101]....
        /*099c*/ 	.word	0xffffffff


	//   ....[102]....
        /*09a0*/ 	.word	0xffffffff


	//   ....[103]....
        /*09a4*/ 	.word	0xffffffff


	//   ....[104]....
        /*09a8*/ 	.word	0xffffffff


	//   ....[105]....
        /*09ac*/ 	.word	0xffffffff


	//   ....[106]....
        /*09b0*/ 	.word	0xffffffff


	//   ....[107]....
        /*09b4*/ 	.word	0xffffffff


	//   ....[108]....
        /*09b8*/ 	.word	0xffffffff


	//   ....[109]....
        /*09bc*/ 	.word	0xffffffff


	//   ....[110]....
        /*09c0*/ 	.word	0xffffffff


	//   ....[111]....
        /*09c4*/ 	.word	0xffffffff


	//   ....[112]....
        /*09c8*/ 	.word	0xffffffff


	//   ....[113]....
        /*09cc*/ 	.word	0xffffffff


	//   ....[114]....
        /*09d0*/ 	.word	0xffffffff


	//   ....[115]....
        /*09d4*/ 	.word	0xffffffff


	//   ....[116]....
        /*09d8*/ 	.word	0xffffffff


	//   ....[117]....
        /*09dc*/ 	.word	0xffffffff


	//   ....[118]....
        /*09e0*/ 	.word	0xffffffff


	//   ....[119]....
        /*09e4*/ 	.word	0xffffffff


	//   ....[120]....
        /*09e8*/ 	.word	0xffffffff


	//   ....[121]....
        /*09ec*/ 	.word	0xffffffff


	//   ....[122]....
        /*09f0*/ 	.word	0x0500000f


	//   ....[123]....
        /*09f4*/ 	.word	0x0500000f


	//   ....[124]....
        /*09f8*/ 	.word	0x0500000f


	//   ....[125]....
        /*09fc*/ 	.word	0x0500000f


	//   ....[126]....
        /*0a00*/ 	.word	0x0500000f


	//   ....[127]....
        /*0a04*/ 	.word	0x0500000f


	//   ....[128]....
        /*0a08*/ 	.word	0x0500000f


	//   ....[129]....
        /*0a0c*/ 	.word	0x0500000f


	//   ....[130]....
        /*0a10*/ 	.word	0x0500000f


	//   ....[131]....
        /*0a14*/ 	.word	0x0500000f


	//   ....[132]....
        /*0a18*/ 	.word	0x0500000f


	//   ....[133]....
        /*0a1c*/ 	.word	0x0500000f


	//   ....[134]....
        /*0a20*/ 	.word	0x0500000f


	//   ....[135]....
        /*0a24*/ 	.word	0x0500000f


	//   ....[136]....
        /*0a28*/ 	.word	0x0500000f


	//   ....[137]....
        /*0a2c*/ 	.word	0x0500000f


	//   ....[138]....
        /*0a30*/ 	.word	0x0500000f


	//   ....[139]....
        /*0a34*/ 	.word	0x0500000f


	//   ....[140]....
        /*0a38*/ 	.word	0x0500000f


	//   ....[141]....
        /*0a3c*/ 	.word	0x0500000f


	//   ....[142]....
        /*0a40*/ 	.word	0x0500000f


	//   ....[143]....
        /*0a44*/ 	.word	0x0500000f


	//   ....[144]....
        /*0a48*/ 	.word	0x0500000f


	//   ....[145]....
        /*0a4c*/ 	.word	0x0500000f


	//   ....[146]....
        /*0a50*/ 	.word	0x0500000f


	//   ....[147]....
        /*0a54*/ 	.word	0x0500000f


	//   ....[148]....
        /*0a58*/ 	.word	0x0500000f


	//   ....[149]....
        /*0a5c*/ 	.word	0x0500000f


	//   ....[150]....
        /*0a60*/ 	.word	0x0500000f


	//   ....[151]....
        /*0a64*/ 	.word	0x0500000f


	//   ....[152]....
        /*0a68*/ 	.word	0x0500000f


	//   ....[153]....
        /*0a6c*/ 	.word	0x0500000f


	//   ....[154]....
        /*0a70*/ 	.word	0x0500000f


	//   ....[155]....
        /*0a74*/ 	.word	0x0500000f


	//   ....[156]....
        /*0a78*/ 	.word	0x0500000f


	//   ....[157]....
        /*0a7c*/ 	.word	0x0500000f


	//   ....[158]....
        /*0a80*/ 	.word	0x0500000f


	//   ....[159]....
        /*0a84*/ 	.word	0x0500000f


	//   ....[160]....
        /*0a88*/ 	.word	0x0500000f


	//   ....[161]....
        /*0a8c*/ 	.word	0x0500000f


	//   ....[162]....
        /*0a90*/ 	.word	0x0500000f


	//   ....[163]....
        /*0a94*/ 	.word	0x0500000f


	//   ....[164]....
        /*0a98*/ 	.word	0x0500000f


	//   ....[165]....
        /*0a9c*/ 	.word	0x0500000f


	//   ....[166]....
        /*0aa0*/ 	.word	0x0500000f


	//   ....[167]....
        /*0aa4*/ 	.word	0x0500000f


	//   ....[168]....
        /*0aa8*/ 	.word	0x0500000f


	//   ....[169]....
        /*0aac*/ 	.word	0x0500000f


	//   ....[170]....
        /*0ab0*/ 	.word	0x0500000f


	//   ....[171]....
        /*0ab4*/ 	.word	0x0500000f


	//   ....[172]....
        /*0ab8*/ 	.word	0x0500000f


	//   ....[173]....
        /*0abc*/ 	.word	0x0500000f


	//   ....[174]....
        /*0ac0*/ 	.word	0x0500000f


	//   ....[175]....
        /*0ac4*/ 	.word	0x0500000f


	//   ....[176]....
        /*0ac8*/ 	.word	0x0500000f


	//   ....[177]....
        /*0acc*/ 	.word	0x0500000f


	//   ....[178]....
        /*0ad0*/ 	.word	0x0500000f


	//   ....[179]....
        /*0ad4*/ 	.word	0x0500000f


	//   ....[180]....
        /*0ad8*/ 	.word	0x0500000f


	//   ....[181]....
        /*0adc*/ 	.word	0x0500000f


	//   ....[182]....
        /*0ae0*/ 	.word	0x0500000f


	//   ....[183]....
        /*0ae4*/ 	.word	0x0500000f


	//   ....[184]....
        /*0ae8*/ 	.word	0x0500000f


	//   ....[185]....
        /*0aec*/ 	.word	0x0500000f


	//   ....[186]....
        /*0af0*/ 	.word	0x0500000f


	//   ....[187]....
        /*0af4*/ 	.word	0x0500000f


	//   ....[188]....
        /*0af8*/ 	.word	0x0500000f


	//   ....[189]....
        /*0afc*/ 	.word	0x0500000f


	//   ....[190]....
        /*0b00*/ 	.word	0x0500000f


	//   ....[191]....
        /*0b04*/ 	.word	0x0500000f


	//   ....[192]....
        /*0b08*/ 	.word	0x0500000f


	//   ....[193]....
        /*0b0c*/ 	.word	0x0500000f


	//   ....[194]....
        /*0b10*/ 	.word	0x0500000f


	//   ....[195]....
        /*0b14*/ 	.word	0x0500000f


	//   ....[196]....
        /*0b18*/ 	.word	0x0500000f


	//   ....[197]....
        /*0b1c*/ 	.word	0x0500000f


	//   ....[198]....
        /*0b20*/ 	.word	0x0500000f


	//   ....[199]....
        /*0b24*/ 	.word	0x0500000f


	//   ....[200]....
        /*0b28*/ 	.word	0x0500000f


	//   ....[201]....
        /*0b2c*/ 	.word	0x0500000f


	//   ....[202]....
        /*0b30*/ 	.word	0x0500000f


	//   ....[203]....
        /*0b34*/ 	.word	0x0500000f


	//----- nvinfo : EIATTR_COOP_GROUP_INSTR_OFFSETS
	.align		4
.L_1269:
        /*0b38*/ 	.byte	0x04, 0x28
        /*0b3a*/ 	.short	(.L_1271 - .L_1270)


	//   ....[0]....
.L_1270:
        /*0b3c*/ 	.word	0x00000070


	//   ....[1]....
        /*0b40*/ 	.word	0x000001a0


	//   ....[2]....
        /*0b44*/ 	.word	0x000001f0


	//   ....[3]....
        /*0b48*/ 	.word	0x00000440


	//   ....[4]....
        /*0b4c*/ 	.word	0x000005a0


	//   ....[5]....
        /*0b50*/ 	.word	0x000006c0


	//   ....[6]....
        /*0b54*/ 	.word	0x00000820


	//   ....[7]....
        /*0b58*/ 	.word	0x00006480


	//   ....[8]....
        /*0b5c*/ 	.word	0x00006a70


	//   ....[9]....
        /*0b60*/ 	.word	0x00006a80


	//   ....[10]....
        /*0b64*/ 	.word	0x00006a90


	//   ....[11]....
        /*0b68*/ 	.word	0x00006aa0


	//   ....[12]....
        /*0b6c*/ 	.word	0x00007a90


	//   ....[13]....
        /*0b70*/ 	.word	0x00007aa0


	//   ....[14]....
        /*0b74*/ 	.word	0x00007ab0


	//   ....[15]....
        /*0b78*/ 	.word	0x00007ac0


	//   ....[16]....
        /*0b7c*/ 	.word	0x0000a850


	//   ....[17]....
        /*0b80*/ 	.word	0x0000a890


	//   ....[18]....
        /*0b84*/ 	.word	0x0000ac60


	//   ....[19]....
        /*0b88*/ 	.word	0x0000acd0


	//   ....[20]....
        /*0b8c*/ 	.word	0x0000cbc0


	//   ....[21]....
        /*0b90*/ 	.word	0x0000cbf0


	//   ....[22]....
        /*0b94*/ 	.word	0x0000d2e0


	//   ....[23]....
        /*0b98*/ 	.word	0x0000d300


	//   ....[24]....
        /*0b9c*/ 	.word	0x0000e770


	//   ....[25]....
        /*0ba0*/ 	.word	0x0000e820


	//   ....[26]....
        /*0ba4*/ 	.word	0x0000e8c0


	//   ....[27]....
        /*0ba8*/ 	.word	0x0000ea90


	//   ....[28]....
        /*0bac*/ 	.word	0x00010270


	//   ....[29]....
        /*0bb0*/ 	.word	0x00010290


	//   ....[30]....
        /*0bb4*/ 	.word	0x000102a0


	//   ....[31]....
        /*0bb8*/ 	.word	0x000102b0


	//   ....[32]....
        /*0bbc*/ 	.word	0x00010cc0


	//   ....[33]....
        /*0bc0*/ 	.word	0x00010cd0


	//   ....[34]....
        /*0bc4*/ 	.word	0x00010ed0


	//   ....[35]....
        /*0bc8*/ 	.word	0x00010ee0


	//   ....[36]....
        /*0bcc*/ 	.word	0x000110a0


	//   ....[37]....
        /*0bd0*/ 	.word	0x000110b0


	//   ....[38]....
        /*0bd4*/ 	.word	0x00011270


	//   ....[39]....
        /*0bd8*/ 	.word	0x00011280


	//   ....[40]....
        /*0bdc*/ 	.word	0x000116e0


	//   ....[41]....
        /*0be0*/ 	.word	0x000116f0


	//   ....[42]....
        /*0be4*/ 	.word	0x00012470


	//   ....[43]....
        /*0be8*/ 	.word	0x00012480


	//   ....[44]....
        /*0bec*/ 	.word	0x00013a20


	//   ....[45]....
        /*0bf0*/ 	.word	0x00013a30


	//   ....[46]....
        /*0bf4*/ 	.word	0x00013c00


	//   ....[47]....
        /*0bf8*/ 	.word	0x00013c10


	//   ....[48]....
        /*0bfc*/ 	.word	0x00013dd0


	//   ....[49]....
        /*0c00*/ 	.word	0x00013de0


	//   ....[50]....
        /*0c04*/ 	.word	0x00013fa0


	//   ....[51]....
        /*0c08*/ 	.word	0x00013fb0


	//   ....[52]....
        /*0c0c*/ 	.word	0x000141d0


	//   ....[53]....
        /*0c10*/ 	.word	0x00014400


	//   ....[54]....
        /*0c14*/ 	.word	0x00014430


	//   ....[55]....
        /*0c18*/ 	.word	0x00014460


	//   ....[56]....
        /*0c1c*/ 	.word	0x00014490


	//   ....[57]....
        /*0c20*/ 	.word	0x000144c0


	//   ....[58]....
        /*0c24*/ 	.word	0x000144f0


	//   ....[59]....
        /*0c28*/ 	.word	0x00014690


	//   ....[60]....
        /*0c2c*/ 	.word	0x000146c0


	//   ....[61]....
        /*0c30*/ 	.word	0x000146f0


	//   ....[62]....
        /*0c34*/ 	.word	0x00014720


	//   ....[63]....
        /*0c38*/ 	.word	0x00014750


	//   ....[64]....
        /*0c3c*/ 	.word	0x00014780


	//   ....[65]....
        /*0c40*/ 	.word	0x00014810


	//   ....[66]....
        /*0c44*/ 	.word	0x00014840


	//   ....[67]....
        /*0c48*/ 	.word	0x00014850


	//   ....[68]....
        /*0c4c*/ 	.word	0x00014900


	//   ....[69]....
        /*0c50*/ 	.word	0x00015960


	//   ....[70]....
        /*0c54*/ 	.word	0x00017510


	//   ....[71]....
        /*0c58*/ 	.word	0x00017fd0


	//   ....[72]....
        /*0c5c*/ 	.word	0x00018000


	//   ....[73]....
        /*0c60*/ 	.word	0x00018040


	//   ....[74]....
        /*0c64*/ 	.word	0x00018060


	//   ....[75]....
        /*0c68*/ 	.word	0x00018150


	//   ....[76]....
        /*0c6c*/ 	.word	0x00018170


	//   ....[77]....
        /*0c70*/ 	.word	0x00018210


	//   ....[78]....
        /*0c74*/ 	.word	0x00018220


	//   ....[79]....
        /*0c78*/ 	.word	0x000182b0


	//   ....[80]....
        /*0c7c*/ 	.word	0x000182d0


	//   ....[81]....
        /*0c80*/ 	.word	0x00018370


	//   ....[82]....
        /*0c84*/ 	.word	0x00018390


	//   ....[83]....
        /*0c88*/ 	.word	0x00018420


	//   ....[84]....
        /*0c8c*/ 	.word	0x00018440


	//   ....[85]....
        /*0c90*/ 	.word	0x000184d0


	//   ....[86]....
        /*0c94*/ 	.word	0x000184e0


	//   ....[87]....
        /*0c98*/ 	.word	0x00018c10


	//   ....[88]....
        /*0c9c*/ 	.word	0x00018c20


	//   ....[89]....
        /*0ca0*/ 	.word	0x00018cd0


	//   ....[90]....
        /*0ca4*/ 	.word	0x00018ce0


	//   ....[91]....
        /*0ca8*/ 	.word	0x00018da0


	//   ....[92]....
        /*0cac*/ 	.word	0x00018db0


	//   ....[93]....
        /*0cb0*/ 	.word	0x00018e70


	//   ....[94]....
        /*0cb4*/ 	.word	0x00018e80


	//   ....[95]....
        /*0cb8*/ 	.word	0x00018f20


	//   ....[96]....
        /*0cbc*/ 	.word	0x00018f30


	//   ....[97]....
        /*0cc0*/ 	.word	0x00018fe0


	//   ....[98]....
        /*0cc4*/ 	.word	0x00018ff0


	//   ....[99]....
        /*0cc8*/ 	.word	0x000190a0


	//   ....[100]....
        /*0ccc*/ 	.word	0x000190b0


	//   ....[101]....
        /*0cd0*/ 	.word	0x000190c0


	//   ....[102]....
        /*0cd4*/ 	.word	0x00019130


	//   ....[103]....
        /*0cd8*/ 	.word	0x0001bcc0


	//   ....[104]....
        /*0cdc*/ 	.word	0x0001bcf0


	//   ....[105]....
        /*0ce0*/ 	.word	0x0001bd50


	//   ....[106]....
        /*0ce4*/ 	.word	0x0001bd80


	//   ....[107]....
        /*0ce8*/ 	.word	0x0001bdb0


	//   ....[108]....
        /*0cec*/ 	.word	0x0001bde0


	//   ....[109]....
        /*0cf0*/ 	.word	0x0001be10


	//   ....[110]....
        /*0cf4*/ 	.word	0x0001be40


	//   ....[111]....
        /*0cf8*/ 	.word	0x0001c000


	//   ....[112]....
        /*0cfc*/ 	.word	0x0001c030


	//   ....[113]....
        /*0d00*/ 	.word	0x0001c060


	//   ....[114]....
        /*0d04*/ 	.word	0x0001c090


	//   ....[115]....
        /*0d08*/ 	.word	0x0001c0c0


	//   ....[116]....
        /*0d0c*/ 	.word	0x0001c0f0


	//   ....[117]....
        /*0d10*/ 	.word	0x0001c1b0


	//   ....[118]....
        /*0d14*/ 	.word	0x0001c1d0


	//   ....[119]....
        /*0d18*/ 	.word	0x0001c1e0


	//   ....[120]....
        /*0d1c*/ 	.word	0x0001c240


	//   ....[121]....
        /*0d20*/ 	.word	0x0001c970


	//   ....[122]....
        /*0d24*/ 	.word	0x0001cda0


	//   ....[123]....
        /*0d28*/ 	.word	0x0001ce40


	//   ....[124]....
        /*0d2c*/ 	.word	0x0001ced0


	//   ....[125]....
        /*0d30*/ 	.word	0x0001cf20


	//   ....[126]....
        /*0d34*/ 	.word	0x0001cf70


	//   ....[127]....
        /*0d38*/ 	.word	0x0001d060


	//   ....[128]....
        /*0d3c*/ 	.word	0x0001d0f0


	//   ....[129]....
        /*0d40*/ 	.word	0x0001d140


	//   ....[130]....
        /*0d44*/ 	.word	0x0001d190


	//   ....[131]....
        /*0d48*/ 	.word	0x0001d3f0


	//   ....[132]....
        /*0d4c*/ 	.word	0x0001d440


	//   ....[133]....
        /*0d50*/ 	.word	0x0001d4d0


	//   ....[134]....
        /*0d54*/ 	.word	0x0001d560


	//   ....[135]....
        /*0d58*/ 	.word	0x0001d5f0


	//   ....[136]....
        /*0d5c*/ 	.word	0x0001d680


	//   ....[137]....
        /*0d60*/ 	.word	0x0001d710


	//   ....[138]....
        /*0d64*/ 	.word	0x0001d7a0


	//   ....[139]....
        /*0d68*/ 	.word	0x0001d820


	//   ....[140]....
        /*0d6c*/ 	.word	0x0001d870


	//   ....[141]....
        /*0d70*/ 	.word	0x0001d910


	//   ....[142]....
        /*0d74*/ 	.word	0x0001d9a0


	//   ....[143]....
        /*0d78*/ 	.word	0x0001da30


	//   ....[144]....
        /*0d7c*/ 	.word	0x0001da80


	//   ....[145]....
        /*0d80*/ 	.word	0x0001db10


	//   ....[146]....
        /*0d84*/ 	.word	0x0001dba0


	//   ....[147]....
        /*0d88*/ 	.word	0x0001dc30


	//   ....[148]....
        /*0d8c*/ 	.word	0x0001dcc0


	//   ....[149]....
        /*0d90*/ 	.word	0x0001dd50


	//   ....[150]....
        /*0d94*/ 	.word	0x0001dde0


	//   ....[151]....
        /*0d98*/ 	.word	0x0001dea0


	//   ....[152]....
        /*0d9c*/ 	.word	0x0001e180


	//   ....[153]....
        /*0da0*/ 	.word	0x0001e300


	//   ....[154]....
        /*0da4*/ 	.word	0x0001e360


	//   ....[155]....
        /*0da8*/ 	.word	0x0001e3d0


	//   ....[156]....
        /*0dac*/ 	.word	0x0001e440


	//   ....[157]....
        /*0db0*/ 	.word	0x0001e4f0


	//   ....[158]....
        /*0db4*/ 	.word	0x0001e5e0


	//   ....[159]....
        /*0db8*/ 	.word	0x0001e710


	//   ....[160]....
        /*0dbc*/ 	.word	0x0001e7b0


	//   ....[161]....
        /*0dc0*/ 	.word	0x0001e880


	//   ....[162]....
        /*0dc4*/ 	.word	0x0001e920


	//   ....[163]....
        /*0dc8*/ 	.word	0x0001e9f0


	//   ....[164]....
        /*0dcc*/ 	.word	0x0001ea90


	//   ....[165]....
        /*0dd0*/ 	.word	0x0001eb60


	//   ....[166]....
        /*0dd4*/ 	.word	0x0001ec00


	//   ....[167]....
        /*0dd8*/ 	.word	0x0001ecb0


	//   ....[168]....
        /*0ddc*/ 	.word	0x0001ed90


	//   ....[169]....
        /*0de0*/ 	.word	0x0001eff0


	//   ....[170]....
        /*0de4*/ 	.word	0x0001f0a0


	//   ....[171]....
        /*0de8*/ 	.word	0x0001f1a0


	//   ....[172]....
        /*0dec*/ 	.word	0x0001f290


	//   ....[173]....
        /*0df0*/ 	.word	0x0001f320


	//   ....[174]....
        /*0df4*/ 	.word	0x0001f410


	//   ....[175]....
        /*0df8*/ 	.word	0x0001f4a0


	//   ....[176]....
        /*0dfc*/ 	.word	0x0001f590


	//   ....[177]....
        /*0e00*/ 	.word	0x0001f620


	//   ....[178]....
        /*0e04*/ 	.word	0x0001f710


	//   ....[179]....
        /*0e08*/ 	.word	0x0001f7a0


	//   ....[180]....
        /*0e0c*/ 	.word	0x0001f880


	//   ....[181]....
        /*0e10*/ 	.word	0x0001f9b0


	//   ....[182]....
        /*0e14*/ 	.word	0x0001fa00


	//   ....[183]....
        /*0e18*/ 	.word	0x0001fa60


	//   ....[184]....
        /*0e1c*/ 	.word	0x0001fb00


	//   ....[185]....
        /*0e20*/ 	.word	0x0001fea0


	//   ....[186]....
        /*0e24*/ 	.word	0x0001ff40


	//   ....[187]....
        /*0e28*/ 	.word	0x000200e0


	//   ....[188]....
        /*0e2c*/ 	.word	0x00020160


	//   ....[189]....
        /*0e30*/ 	.word	0x000201e0


	//   ....[190]....
        /*0e34*/ 	.word	0x00020260


	//   ....[191]....
        /*0e38*/ 	.word	0x000202e0


	//   ....[192]....
        /*0e3c*/ 	.word	0x00020370


	//   ....[193]....
        /*0e40*/ 	.word	0x00020410


	//   ....[194]....
        /*0e44*/ 	.word	0x000204c0


	//   ....[195]....
        /*0e48*/ 	.word	0x00020540


	//   ....[196]....
        /*0e4c*/ 	.word	0x000205c0


	//   ....[197]....
        /*0e50*/ 	.word	0x00020640


	//   ....[198]....
        /*0e54*/ 	.word	0x000206d0


	//   ....[199]....
        /*0e58*/ 	.word	0x00020750


	//   ....[200]....
        /*0e5c*/ 	.word	0x000207f0


	//   ....[201]....
        /*0e60*/ 	.word	0x00020840


	//   ....[202]....
        /*0e64*/ 	.word	0x000208d0


	//   ....[203]....
        /*0e68*/ 	.word	0x00020a00


	//----- nvinfo : EIATTR_REG_RECONFIG
	.align		4
.L_1271:
        /*0e6c*/ 	.byte	0x01, 0x54
	.zero		2


	//----- nvinfo : EIATTR_SYSCALL_OFFSETS
	.align		4
        /*0e70*/ 	.byte	0x04, 0x46
        /*0e72*/ 	.short	(.L_1273 - .L_1272)


	//   ....[0]....
.L_1272:
        /*0e74*/ 	.word	0x00001e50


	//   ....[1]....
        /*0e78*/ 	.word	0x00001fa0


	//   ....[2]....
        /*0e7c*/ 	.word	0x00006620


	//   ....[3]....
        /*0e80*/ 	.word	0x00006990


	//   ....[4]....
        /*0e84*/ 	.word	0x00017130


	//   ....[5]....
        /*0e88*/ 	.word	0x00017280


	//   ....[6]....
        /*0e8c*/ 	.word	0x00017380


	//   ....[7]....
        /*0e90*/ 	.word	0x00017be0


	//   ....[8]....
        /*0e94*/ 	.word	0x000187f0


	//----- nvinfo : EIATTR_MBARRIER_INSTR_OFFSETS
	.align		4
.L_1273:
        /*0e98*/ 	.byte	0x04, 0x39
        /*0e9a*/ 	.short	(.L_1275 - .L_1274)


	//   ....[0]....
.L_1274:
        /*0e9c*/ 	.word	0x000002e0
        /*0ea0*/ 	.word	0x000000ff
        /*0ea4*/ 	.word	0x00032400
        /*0ea8*/ 	.short	0x0100
        /*0eaa*/ 	.byte	0x08
	.zero		1


	//   ....[1]....
        /*0eac*/ 	.word	0x000002f0
        /*0eb0*/ 	.word	0x000000ff
        /*0eb4*/ 	.word	0x00032410
        /*0eb8*/ 	.short	0x0100
        /*0eba*/ 	.byte	0x08
	.zero		1


	//   ....[2]....
        /*0ebc*/ 	.word	0x00000300
        /*0ec0*/ 	.word	0x000000ff
        /*0ec4*/ 	.word	0x00032420
        /*0ec8*/ 	.short	0x0100
        /*0eca*/ 	.byte	0x08
	.zero		1


	//   ....[3]....
        /*0ecc*/ 	.word	0x000003f0
        /*0ed0*/ 	.word	0x000000ff
        /*0ed4*/ 	.word	0x00032430
        /*0ed8*/ 	.short	0x0100
        /*0eda*/ 	.byte	0x08
	.zero		1


	//   ....[4]....
        /*0edc*/ 	.word	0x00000400
        /*0ee0*/ 	.word	0x000000ff
        /*0ee4*/ 	.word	0x00032440
        /*0ee8*/ 	.short	0x0100
        /*0eea*/ 	.byte	0x08
	.zero		1


	//   ....[5]....
        /*0eec*/ 	.word	0x00000410
        /*0ef0*/ 	.word	0x000000ff
        /*0ef4*/ 	.word	0x00032438
        /*0ef8*/ 	.short	0x0100
        /*0efa*/ 	.byte	0x08
	.zero		1


	//   ....[6]....
        /*0efc*/ 	.word	0x00000420
        /*0f00*/ 	.word	0x000000ff
        /*0f04*/ 	.word	0x00032448
        /*0f08*/ 	.short	0x0100
        /*0f0a*/ 	.byte	0x08
	.zero		1


	//   ....[7]....
        /*0f0c*/ 	.word	0x00000550
        /*0f10*/ 	.word	0x000000ff
        /*0f14*/ 	.word	0x00032450
        /*0f18*/ 	.short	0x0100
        /*0f1a*/ 	.byte	0x08
	.zero		1


	//   ....[8]....
        /*0f1c*/ 	.word	0x00000560
        /*0f20*/ 	.word	0x000000ff
        /*0f24*/ 	.word	0x00032460
        /*0f28*/ 	.short	0x0100
        /*0f2a*/ 	.byte	0x08
	.zero		1


	//   ....[9]....
        /*0f2c*/ 	.word	0x00000570
        /*0f30*/ 	.word	0x000000ff
        /*0f34*/ 	.word	0x00032458
        /*0f38*/ 	.short	0x0100
        /*0f3a*/ 	.byte	0x08
	.zero		1


	//   ....[10]....
        /*0f3c*/ 	.word	0x00000580
        /*0f40*/ 	.word	0x000000ff
        /*0f44*/ 	.word	0x00032468
        /*0f48*/ 	.short	0x0100
        /*0f4a*/ 	.byte	0x08
	.zero		1


	//   ....[11]....
        /*0f4c*/ 	.word	0x00000670
        /*0f50*/ 	.word	0x000000ff
        /*0f54*/ 	.word	0x00032470
        /*0f58*/ 	.short	0x0100
        /*0f5a*/ 	.byte	0x06
	.zero		1


	//   ....[12]....
        /*0f5c*/ 	.word	0x00000680
        /*0f60*/ 	.word	0x000000ff
        /*0f64*/ 	.word	0x00032480
        /*0f68*/ 	.short	0x0100
        /*0f6a*/ 	.byte	0x06
	.zero		1


	//   ....[13]....
        /*0f6c*/ 	.word	0x00000690
        /*0f70*/ 	.word	0x000000ff
        /*0f74*/ 	.word	0x00032478
        /*0f78*/ 	.short	0x0100
        /*0f7a*/ 	.byte	0x06
	.zero		1


	//   ....[14]....
        /*0f7c*/ 	.word	0x000006a0
        /*0f80*/ 	.word	0x000000ff
        /*0f84*/ 	.word	0x00032488
        /*0f88*/ 	.short	0x0100
        /*0f8a*/ 	.byte	0x06
	.zero		1


	//   ....[15]....
        /*0f8c*/ 	.word	0x000007d0
        /*0f90*/ 	.word	0x000000ff
        /*0f94*/ 	.word	0x00032490
        /*0f98*/ 	.short	0x0100
        /*0f9a*/ 	.byte	0x08
	.zero		1


	//   ....[16]....
        /*0f9c*/ 	.word	0x000007e0
        /*0fa0*/ 	.word	0x000000ff
        /*0fa4*/ 	.word	0x000324a0
        /*0fa8*/ 	.short	0x0100
        /*0faa*/ 	.byte	0x08
	.zero		1


	//   ....[17]....
        /*0fac*/ 	.word	0x000007f0
        /*0fb0*/ 	.word	0x000000ff
        /*0fb4*/ 	.word	0x00032498
        /*0fb8*/ 	.short	0x0100
        /*0fba*/ 	.byte	0x08
	.zero		1


	//   ....[18]....
        /*0fbc*/ 	.word	0x00000800
        /*0fc0*/ 	.word	0x000000ff
        /*0fc4*/ 	.word	0x000324a8
        /*0fc8*/ 	.short	0x0100
        /*0fca*/ 	.byte	0x08
	.zero		1


	//   ....[19]....
        /*0fcc*/ 	.word	0x00000930
        /*0fd0*/ 	.word	0x000000ff
        /*0fd4*/ 	.word	0x000324b0
        /*0fd8*/ 	.short	0x0100
        /*0fda*/ 	.byte	0x08
	.zero		1


	//   ....[20]....
        /*0fdc*/ 	.word	0x00000940
        /*0fe0*/ 	.word	0x000000ff
        /*0fe4*/ 	.word	0x000324c0
        /*0fe8*/ 	.short	0x0100
        /*0fea*/ 	.byte	0x08
	.zero		1


	//   ....[21]....
        /*0fec*/ 	.word	0x00000950
        /*0ff0*/ 	.word	0x000000ff
        /*0ff4*/ 	.word	0x000324b8
        /*0ff8*/ 	.short	0x0100
        /*0ffa*/ 	.byte	0x08
	.zero		1


	//   ....[22]....
        /*0ffc*/ 	.word	0x00000960
        /*1000*/ 	.word	0x000000ff
        /*1004*/ 	.word	0x000324c8
        /*1008*/ 	.short	0x0100
        /*100a*/ 	.byte	0x08
	.zero		1


	//   ....[23]....
        /*100c*/ 	.word	0x00003210
        /*1010*/ 	.word	0x00000061
        /*1014*/ 	.word	0x00032490
        /*1018*/ 	.short	0x010a
        /*101a*/ 	.byte	0x3f
	.zero		1


	//   ....[24]....
        /*101c*/ 	.word	0x000043b0
        /*1020*/ 	.word	0x00000061
        /*1024*/ 	.word	0x00032490
        /*1028*/ 	.short	0x010a
        /*102a*/ 	.byte	0x3f
	.zero		1


	//   ....[25]....
        /*102c*/ 	.word	0x00005420
        /*1030*/ 	.word	0x00000061
        /*1034*/ 	.word	0x00032490
        /*1038*/ 	.short	0x010a
        /*103a*/ 	.byte	0x3f
	.zero		1


	//   ....[26]....
        /*103c*/ 	.word	0x00005630
        /*1040*/ 	.word	0x00000024
        /*1044*/ 	.word	0x00000000
        /*1048*/ 	.short	0x0101
        /*104a*/ 	.byte	0x3f
	.zero		1


	//   ....[27]....
        /*104c*/ 	.word	0x00005670
        /*1050*/ 	.word	0x00000061
        /*1054*/ 	.word	0x000324b0
        /*1058*/ 	.short	0x010a
        /*105a*/ 	.byte	0x3f
	.zero		1


	//   ....[28]....
        /*105c*/ 	.word	0x00005cd0
        /*1060*/ 	.word	0x00000061
        /*1064*/ 	.word	0x00000000
        /*1068*/ 	.short	0x0101
        /*106a*/ 	.byte	0x3f
	.zero		1


	//   ....[29]....
        /*106c*/ 	.word	0x000066b0
        /*1070*/ 	.word	0x00000012
        /*1074*/ 	.word	0x00032400
        /*1078*/ 	.short	0x010a
        /*107a*/ 	.byte	0x3f
	.zero		1


	//   ....[30]....
        /*107c*/ 	.word	0x00006700
        /*1080*/ 	.word	0x00000012
        /*1084*/ 	.word	0x00032400
        /*1088*/ 	.short	0x010a
        /*108a*/ 	.byte	0x3f
	.zero		1


	//   ....[31]....
        /*108c*/ 	.word	0x00006d80
        /*1090*/ 	.word	0x00000012
        /*1094*/ 	.word	0x00032400
        /*1098*/ 	.short	0x010a
        /*109a*/ 	.byte	0x3f
	.zero		1


	//   ....[32]....
        /*109c*/ 	.word	0x00007c90
        /*10a0*/ 	.word	0x00000012
        /*10a4*/ 	.word	0x00032400
        /*10a8*/ 	.short	0x010a
        /*10aa*/ 	.byte	0x3f
	.zero		1


	//   ....[33]....
        /*10ac*/ 	.word	0x00008ad0
        /*10b0*/ 	.word	0x00000000
        /*10b4*/ 	.word	0x00032430
        /*10b8*/ 	.short	0x010a
        /*10ba*/ 	.byte	0x3f
	.zero		1


	//   ....[34]....
        /*10bc*/ 	.word	0x00008b70
        /*10c0*/ 	.word	0x00000000
        /*10c4*/ 	.word	0x00032430
        /*10c8*/ 	.short	0x010a
        /*10ca*/ 	.byte	0x3f
	.zero		1


	//   ....[35]....
        /*10cc*/ 	.word	0x00008e60
        /*10d0*/ 	.word	0x00000012
        /*10d4*/ 	.word	0x00032410
        /*10d8*/ 	.short	0x010a
        /*10da*/ 	.byte	0x3f
	.zero		1


	//   ....[36]....
        /*10dc*/ 	.word	0x00008eb0
        /*10e0*/ 	.word	0x00000000
        /*10e4*/ 	.word	0x00032450
        /*10e8*/ 	.short	0x010a
        /*10ea*/ 	.byte	0x3f
	.zero		1


	//   ....[37]....
        /*10ec*/ 	.word	0x00008f30
        /*10f0*/ 	.word	0x00000000
        /*10f4*/ 	.word	0x00032450
        /*10f8*/ 	.short	0x010a
        /*10fa*/ 	.byte	0x3f
	.zero		1


	//   ....[38]....
        /*10fc*/ 	.word	0x0000ae50
        /*1100*/ 	.word	0x00000003
        /*1104*/ 	.word	0x00000000
        /*1108*/ 	.short	0x0101
        /*110a*/ 	.byte	0x3f
	.zero		1


	//   ....[39]....
        /*110c*/ 	.word	0x0000b8b0
        /*1110*/ 	.word	0x00000000
        /*1114*/ 	.word	0x00000000
        /*1118*/ 	.short	0x0101
        /*111a*/ 	.byte	0x3f
	.zero		1


	//   ....[40]....
        /*111c*/ 	.word	0x0000b9d0
        /*1120*/ 	.word	0x00000003
        /*1124*/ 	.word	0x00032430
        /*1128*/ 	.short	0x010a
        /*112a*/ 	.byte	0x3f
	.zero		1


	//   ....[41]....
        /*112c*/ 	.word	0x0000ba30
        /*1130*/ 	.word	0x00000003
        /*1134*/ 	.word	0x00032430
        /*1138*/ 	.short	0x010a
        /*113a*/ 	.byte	0x3f
	.zero		1


	//   ....[42]....
        /*113c*/ 	.word	0x0000bca0
        /*1140*/ 	.word	0x00000003
        /*1144*/ 	.word	0x00032450
        /*1148*/ 	.short	0x010a
        /*114a*/ 	.byte	0x3f
	.zero		1


	//   ....[43]....
        /*114c*/ 	.word	0x0000bcf0
        /*1150*/ 	.word	0x00000003
        /*1154*/ 	.word	0x00032450
        /*1158*/ 	.short	0x010a
        /*115a*/ 	.byte	0x3f
	.zero		1


	//   ....[44]....
        /*115c*/ 	.word	0x0000d8c0
        /*1160*/ 	.word	0x0000009d
        /*1164*/ 	.word	0x00000000
        /*1168*/ 	.short	0x0101
        /*116a*/ 	.byte	0x3f
	.zero		1


	//   ....[45]....
        /*116c*/ 	.word	0x0000e740
        /*1170*/ 	.word	0x00000003
        /*1174*/ 	.word	0x00000000
        /*1178*/ 	.short	0x0101
        /*117a*/ 	.byte	0x3f
	.zero		1


	//   ....[46]....
        /*117c*/ 	.word	0x00010c60
        /*1180*/ 	.word	0x00000003
        /*1184*/ 	.word	0x00000000
        /*1188*/ 	.short	0x0101
        /*118a*/ 	.byte	0x3f
	.zero		1


	//   ....[47]....
        /*118c*/ 	.word	0x00011650
        /*1190*/ 	.word	0x0000000a
        /*1194*/ 	.word	0x00000000
        /*1198*/ 	.short	0x0101
        /*119a*/ 	.byte	0x3f
	.zero		1


	//   ....[48]....
        /*119c*/ 	.word	0x00015a40
        /*11a0*/ 	.word	0x00000012
        /*11a4*/ 	.word	0x00032420
        /*11a8*/ 	.short	0x010a
        /*11aa*/ 	.byte	0x3f
	.zero		1


	//   ....[49]....
        /*11ac*/ 	.word	0x00015b10
        /*11b0*/ 	.word	0x00000003
        /*11b4*/ 	.word	0x000324a0
        /*11b8*/ 	.short	0x010a
        /*11ba*/ 	.byte	0x3f
	.zero		1


	//   ....[50]....
        /*11bc*/ 	.word	0x00015d50
        /*11c0*/ 	.word	0x00000003
        /*11c4*/ 	.word	0x000324c0
        /*11c8*/ 	.short	0x010a
        /*11ca*/ 	.byte	0x3f
	.zero		1


	//   ....[51]....
        /*11cc*/ 	.word	0x000163f0
        /*11d0*/ 	.word	0x00000004
        /*11d4*/ 	.word	0x000324a0
        /*11d8*/ 	.short	0x010a
        /*11da*/ 	.byte	0x3f
	.zero		1


	//   ....[52]....
        /*11dc*/ 	.word	0x00016620
        /*11e0*/ 	.word	0x00000004
        /*11e4*/ 	.word	0x000324c0
        /*11e8*/ 	.short	0x010a
        /*11ea*/ 	.byte	0x3f
	.zero		1


	//   ....[53]....
        /*11ec*/ 	.word	0x00017780
        /*11f0*/ 	.word	0x00000000
        /*11f4*/ 	.word	0x00032440
        /*11f8*/ 	.short	0x010a
        /*11fa*/ 	.byte	0x3f
	.zero		1


	//   ....[54]....
        /*11fc*/ 	.word	0x000185a0
        /*1200*/ 	.word	0x00000012
        /*1204*/ 	.word	0x00032400
        /*1208*/ 	.short	0x0107
        /*120a*/ 	.byte	0x3f
	.zero		1


	//   ....[55]....
        /*120c*/ 	.word	0x00018640
        /*1210*/ 	.word	0x00000012
        /*1214*/ 	.word	0x00032400
        /*1218*/ 	.short	0x0101
        /*121a*/ 	.byte	0x3f
	.zero		1


	//   ....[56]....
        /*121c*/ 	.word	0x00019270
        /*1220*/ 	.word	0x00000012
        /*1224*/ 	.word	0x00032410
        /*1228*/ 	.short	0x0107
        /*122a*/ 	.byte	0x3f
	.zero		1


	//   ....[57]....
        /*122c*/ 	.word	0x00019370
        /*1230*/ 	.word	0x00000012
        /*1234*/ 	.word	0x00032410
        /*1238*/ 	.short	0x0101
        /*123a*/ 	.byte	0x3f
	.zero		1


	//   ....[58]....
        /*123c*/ 	.word	0x00019390
        /*1240*/ 	.word	0x00000012
        /*1244*/ 	.word	0x00032420
        /*1248*/ 	.short	0x010a
        /*124a*/ 	.byte	0x3f
	.zero		1


	//   ....[59]....
        /*124c*/ 	.word	0x00019470
        /*1250*/ 	.word	0x00000002
        /*1254*/ 	.word	0x00032460
        /*1258*/ 	.short	0x010a
        /*125a*/ 	.byte	0x3f
	.zero		1


	//   ....[60]....
        /*125c*/ 	.word	0x00019d20
        /*1260*/ 	.word	0x00000002
        /*1264*/ 	.word	0x00032440
        /*1268*/ 	.short	0x010a
        /*126a*/ 	.byte	0x3f
	.zero		1


	//   ....[61]....
        /*126c*/ 	.word	0x00019f70
        /*1270*/ 	.word	0x00000002
        /*1274*/ 	.word	0x00032460
        /*1278*/ 	.short	0x010a
        /*127a*/ 	.byte	0x3f
	.zero		1


	//   ....[62]....
        /*127c*/ 	.word	0x0001a760
        /*1280*/ 	.word	0x00000003
        /*1284*/ 	.word	0x00032440
        /*1288*/ 	.short	0x010a
        /*128a*/ 	.byte	0x3f
	.zero		1


	//   ....[63]....
        /*128c*/ 	.word	0x0001a9b0
        /*1290*/ 	.word	0x00000003
        /*1294*/ 	.word	0x00032460
        /*1298*/ 	.short	0x010a
        /*129a*/ 	.byte	0x3f
	.zero		1


	//   ....[64]....
        /*129c*/ 	.word	0x0001b130
        /*12a0*/ 	.word	0x00000003
        /*12a4*/ 	.word	0x00032440
        /*12a8*/ 	.short	0x010a
        /*12aa*/ 	.byte	0x3f
	.zero		1


	//   ....[65]....
        /*12ac*/ 	.word	0x0001b380
        /*12b0*/ 	.word	0x00000003
        /*12b4*/ 	.word	0x00032460
        /*12b8*/ 	.short	0x010a
        /*12ba*/ 	.byte	0x3f
	.zero		1


	//   ....[66]....
        /*12bc*/ 	.word	0x0001c8f0
        /*12c0*/ 	.word	0x00000000
        /*12c4*/ 	.word	0x00032420
        /*12c8*/ 	.short	0x010a
        /*12ca*/ 	.byte	0x3f
	.zero		1


	//   ....[67]....
        /*12cc*/ 	.word	0x0001caf0
        /*12d0*/ 	.word	0x00000006
        /*12d4*/ 	.word	0x00000000
        /*12d8*/ 	.short	0x010a
        /*12da*/ 	.byte	0x3f
	.zero		1


	//   ....[68]....
        /*12dc*/ 	.word	0x0001cb20
        /*12e0*/ 	.word	0x00000007
        /*12e4*/ 	.word	0x00000000
        /*12e8*/ 	.short	0x010a
        /*12ea*/ 	.byte	0x3f
	.zero		1


	//   ....[69]....
        /*12ec*/ 	.word	0x0001cb80
        /*12f0*/ 	.word	0x00000004
        /*12f4*/ 	.word	0x00000000
        /*12f8*/ 	.short	0x010a
        /*12fa*/ 	.byte	0x3f
	.zero		1


	//   ....[70]....
        /*12fc*/ 	.word	0x0001cbb0
        /*1300*/ 	.word	0x00000003
        /*1304*/ 	.word	0x00000000
        /*1308*/ 	.short	0x010a
        /*130a*/ 	.byte	0x3f
	.zero		1


	//   ....[71]....
        /*130c*/ 	.word	0x0001cc10
        /*1310*/ 	.word	0x00000061
        /*1314*/ 	.word	0x00032490
        /*1318*/ 	.short	0x010a
        /*131a*/ 	.byte	0x3f
	.zero		1


	//   ....[72]....
        /*131c*/ 	.word	0x0001cc60
        /*1320*/ 	.word	0x00000061
        /*1324*/ 	.word	0x00032490
        /*1328*/ 	.short	0x010a
        /*132a*/ 	.byte	0x3f
	.zero		1


	//   ....[73]....
        /*132c*/ 	.word	0x0001ccb0
        /*1330*/ 	.word	0x00000061
        /*1334*/ 	.word	0x00032490
        /*1338*/ 	.short	0x010a
        /*133a*/ 	.byte	0x3f
	.zero		1


	//   ....[74]....
        /*133c*/ 	.word	0x0001cd00
        /*1340*/ 	.word	0x00000061
        /*1344*/ 	.word	0x000324b0
        /*1348*/ 	.short	0x010a
        /*134a*/ 	.byte	0x3f
	.zero		1


	//   ....[75]....
        /*134c*/ 	.word	0x0001cfb0
        /*1350*/ 	.word	0x00000012
        /*1354*/ 	.word	0x00032400
        /*1358*/ 	.short	0x010a
        /*135a*/ 	.byte	0x3f
	.zero		1


	//   ....[76]....
        /*135c*/ 	.word	0x0001d1c0
        /*1360*/ 	.word	0x00000012
        /*1364*/ 	.word	0x00032400
        /*1368*/ 	.short	0x010a
        /*136a*/ 	.byte	0x3f
	.zero		1


	//   ....[77]....
        /*136c*/ 	.word	0x0001d210
        /*1370*/ 	.word	0x00000000
        /*1374*/ 	.word	0x00032430
        /*1378*/ 	.short	0x010a
        /*137a*/ 	.byte	0x3f
	.zero		1


	//   ....[78]....
        /*137c*/ 	.word	0x0001d260
        /*1380*/ 	.word	0x00000012
        /*1384*/ 	.word	0x00032410
        /*1388*/ 	.short	0x010a
        /*138a*/ 	.byte	0x3f
	.zero		1


	//   ....[79]....
        /*138c*/ 	.word	0x0001d2b0
        /*1390*/ 	.word	0x00000000
        /*1394*/ 	.word	0x00032450
        /*1398*/ 	.short	0x010a
        /*139a*/ 	.byte	0x3f
	.zero		1


	//   ....[80]....
        /*139c*/ 	.word	0x0001d300
        /*13a0*/ 	.word	0x00000003
        /*13a4*/ 	.word	0x00032430
        /*13a8*/ 	.short	0x010a
        /*13aa*/ 	.byte	0x3f
	.zero		1


	//   ....[81]....
        /*13ac*/ 	.word	0x0001d350
        /*13b0*/ 	.word	0x00000003
        /*13b4*/ 	.word	0x00032450
        /*13b8*/ 	.short	0x010a
        /*13ba*/ 	.byte	0x3f
	.zero		1


	//   ....[82]....
        /*13bc*/ 	.word	0x0001df60
        /*13c0*/ 	.word	0x00000012
        /*13c4*/ 	.word	0x00032420
        /*13c8*/ 	.short	0x010a
        /*13ca*/ 	.byte	0x3f
	.zero		1


	//   ....[83]....
        /*13cc*/ 	.word	0x0001dfb0
        /*13d0*/ 	.word	0x00000003
        /*13d4*/ 	.word	0x000324a0
        /*13d8*/ 	.short	0x010a
        /*13da*/ 	.byte	0x3f
	.zero		1


	//   ....[84]....
        /*13dc*/ 	.word	0x0001e000
        /*13e0*/ 	.word	0x00000003
        /*13e4*/ 	.word	0x000324c0
        /*13e8*/ 	.short	0x010a
        /*13ea*/ 	.byte	0x3f
	.zero		1


	//   ....[85]....
        /*13ec*/ 	.word	0x0001e050
        /*13f0*/ 	.word	0x00000004
        /*13f4*/ 	.word	0x000324a0
        /*13f8*/ 	.short	0x010a
        /*13fa*/ 	.byte	0x3f
	.zero		1


	//   ....[86]....
        /*13fc*/ 	.word	0x0001e0a0
        /*1400*/ 	.word	0x00000004
        /*1404*/ 	.word	0x000324c0
        /*1408*/ 	.short	0x010a
        /*140a*/ 	.byte	0x3f
	.zero		1


	//   ....[87]....
        /*140c*/ 	.word	0x0001e240
        /*1410*/ 	.word	0x00000000
        /*1414*/ 	.word	0x00032440
        /*1418*/ 	.short	0x010a
        /*141a*/ 	.byte	0x3f
	.zero		1


	//   ....[88]....
        /*141c*/ 	.word	0x0001fbb0
        /*1420*/ 	.word	0x00000012
        /*1424*/ 	.word	0x00032420
        /*1428*/ 	.short	0x010a
        /*142a*/ 	.byte	0x3f
	.zero		1


	//   ....[89]....
        /*142c*/ 	.word	0x0001fc00
        /*1430*/ 	.word	0x00000002
        /*1434*/ 	.word	0x00032460
        /*1438*/ 	.short	0x010a
        /*143a*/ 	.byte	0x3f
	.zero		1


	//   ....[90]....
        /*143c*/ 	.word	0x0001fc50
        /*1440*/ 	.word	0x00000002
        /*1444*/ 	.word	0x00032440
        /*1448*/ 	.short	0x010a
        /*144a*/ 	.byte	0x3f
	.zero		1


	//   ....[91]....
        /*144c*/ 	.word	0x0001fca0
        /*1450*/ 	.word	0x00000002
        /*1454*/ 	.word	0x00032460
        /*1458*/ 	.short	0x010a
        /*145a*/ 	.byte	0x3f
	.zero		1


	//   ....[92]....
        /*145c*/ 	.word	0x0001fcf0
        /*1460*/ 	.word	0x00000003
        /*1464*/ 	.word	0x00032440
        /*1468*/ 	.short	0x010a
        /*146a*/ 	.byte	0x3f
	.zero		1


	//   ....[93]....
        /*146c*/ 	.word	0x0001fd40
        /*1470*/ 	.word	0x00000003
        /*1474*/ 	.word	0x00032460
        /*1478*/ 	.short	0x010a
        /*147a*/ 	.byte	0x3f
	.zero		1


	//   ....[94]....
        /*147c*/ 	.word	0x0001fd90
        /*1480*/ 	.word	0x00000003
        /*1484*/ 	.word	0x00032440
        /*1488*/ 	.short	0x010a
        /*148a*/ 	.byte	0x3f
	.zero		1


	//   ....[95]....
        /*148c*/ 	.word	0x0001fde0
        /*1490*/ 	.word	0x00000003
        /*1494*/ 	.word	0x00032460
        /*1498*/ 	.short	0x010a
        /*149a*/ 	.byte	0x3f
	.zero		1


	//   ....[96]....
        /*149c*/ 	.word	0x00020920
        /*14a0*/ 	.word	0x00000000
        /*14a4*/ 	.word	0x00032420
        /*14a8*/ 	.short	0x010a
        /*14aa*/ 	.byte	0x3f
	.zero		1


	//   ....[97]....
        /*14ac*/ 	.word	0x00020ac0
        /*14b0*/ 	.word	0x00000006
        /*14b4*/ 	.word	0x00000000
        /*14b8*/ 	.short	0x010a
        /*14ba*/ 	.byte	0x3f
	.zero		1


	//   ....[98]....
        /*14bc*/ 	.word	0x00020b10
        /*14c0*/ 	.word	0x00000007
        /*14c4*/ 	.word	0x00000000
        /*14c8*/ 	.short	0x010a
        /*14ca*/ 	.byte	0x3f
	.zero		1


	//   ....[99]....
        /*14cc*/ 	.word	0x00020b60
        /*14d0*/ 	.word	0x00000004
        /*14d4*/ 	.word	0x00000000
        /*14d8*/ 	.short	0x010a
        /*14da*/ 	.byte	0x3f
	.zero		1


	//----- nvinfo : EIATTR_NUM_MBARRIERS
	.align		4
.L_1275:
        /*14dc*/ 	.byte	0x03, 0x38
        /*14de*/ 	.short	0x0017


	//----- nvinfo : EIATTR_EXIT_INSTR_OFFSETS
	.align		4
        /*14e0*/ 	.byte	0x04, 0x1c
        /*14e2*/ 	.short	(.L_1277 - .L_1276)


	//   ....[0]....
.L_1276:
        /*14e4*/ 	.word	0x0001cc00


	//----- nvinfo : EIATTR_MAX_THREADS
	.align		4
.L_1277:
        /*14e8*/ 	.byte	0x04, 0x05
        /*14ea*/ 	.short	(.L_1279 - .L_1278)
.L_1278:
        /*14ec*/ 	.word	0x00000180
        /*14f0*/ 	.word	0x00000001
        /*14f4*/ 	.word	0x00000001


	//----- nvinfo : EIATTR_CRS_STACK_SIZE
	.align		4
.L_1279:
        /*14f8*/ 	.byte	0x04, 0x1e
        /*14fa*/ 	.short	(.L_1281 - .L_1280)
.L_1280:
        /*14fc*/ 	.word	0x00000000


	//----- nvinfo : EIATTR_CBANK_PARAM_SIZE
	.align		4
.L_1281:
        /*1500*/ 	.byte	0x03, 0x19
        /*1502*/ 	.short	0x0bf0


	//----- nvinfo : EIATTR_PARAM_CBANK
	.align		4
        /*1504*/ 	.byte	0x04, 0x0a
        /*1506*/ 	.short	(.L_1283 - .L_1282)
	.align		4
.L_1282:
        /*1508*/ 	.word	index@(.nv.constant0._ZN7cutlass13device_kernelIN5flash11enable_sm90INS1_16FlashAttnFwdSm90INS1_25CollectiveMainloopFwdSm90ILi2EN4cute5tupleIJNS5_1CILi1EEES8_S8_EEENS6_IJNS7_ILi128EEENS7_ILi96EEENS7_ILi64EEEEEELi256ENS_6half_tEfNS_4arch4Sm90ELb0ELb0ELb1ELb1ELb0ELb1ELb1ELb1ELb0ELb1ELb1ELb0EEENS1_21CollectiveEpilogueFwdINS6_IJSA_NS7_ILi256EEESB_EEES9_SE_SG_Li256ELb1ELb1ELb1ELb0EEENS1_36VarlenDynamicPersistentTileSchedulerILi128ELi96ELi256ELi128ELb1ELb1ELb1ELb0ELb1ELb1EEEEEEEEEvNT_6ParamsE)
        /*150c*/ 	.short	0x0210
        /*150e*/ 	.short	0x0bf0


	//----- nvinfo : EIATTR_SW_WAR
	.align		4
.L_1283:
        /*1510*/ 	.byte	0x04, 0x36
        /*1512*/ 	.short	(.L_1285 - .L_1284)
.L_1284:
        /*1514*/ 	.word	0x00000008
.L_1285:


//--------------------- .nv.info._ZN7cutlass13device_kernelIN5flash11enable_sm90INS1_16FlashAttnFwdSm90INS1_25CollectiveMainloopFwdSm90ILi2EN4cute5tupleIJNS5_1CILi1EEES8_S8_EEENS6_IJNS7_ILi128EEENS7_ILi96EEENS7_ILi64EEEEEELi256ENS_6half_tEfNS_4arch4Sm90ELb0ELb1ELb1ELb0ELb0ELb0ELb0ELb1ELb0ELb1ELb1ELb0EEENS1_21CollectiveEpilogueFwdINS6_IJSA_NS7_ILi256EEESB_EEES9_SE_SG_Li256ELb0ELb1ELb1ELb0EEENS1_19SingleTileSchedulerILb0ELb1ELb1ELi128EEEEEEEEEvNT_6ParamsE --------------------------
	.section	.nv.info._ZN7cutlass13device_kernelIN5flash11enable_sm90INS1_16FlashAttnFwdSm90INS1_25CollectiveMainloopFwdSm90ILi2EN4cute5tupleIJNS5_1CILi1EEES8_S8_EEENS6_IJNS7_ILi128EEENS7_ILi96EEENS7_ILi64EEEEEELi256ENS_6half_tEfNS_4arch4Sm90ELb0ELb1ELb1ELb0ELb0ELb0ELb0ELb1ELb0ELb1ELb1ELb0EEENS1_21CollectiveEpilogueFwdINS6_IJSA_NS7_ILi256EEESB_EEES9_SE_SG_Li256ELb0ELb1ELb1ELb0EEENS1_19SingleTileSchedulerILb0ELb1ELb1ELi128EEEEEEEEEvNT_6ParamsE,"",@"SHT_CUDA_INFO"
	.sectionflags	@""
	.align	4


	//----- nvinfo : EIATTR_CUDA_API_VERSION
	.align		4
        /*0000*/ 	.byte	0x04, 0x37
        /*0002*/ 	.short	(.L_1287 - .L_1286)
.L_1286:
        /*0004*/ 	.word	0x00000082


	//----- nvinfo : EIATTR_KPARAM_INFO
	.align		4
.L_1287:
        /*0008*/ 	.byte	0x04, 0x17
        /*000a*/ 	.short	(.L_1289 - .L_1288)
.L_1288:
        /*000c*/ 	.word	0x00000000
        /*0010*/ 	.short	0x0000
        /*0012*/ 	.short	0x0070
        /*0014*/ 	.byte	0x00, 0xf0, 0x01, 0x28


	//----- nvinfo : EIATTR_SPARSE_MMA_MASK
	.align		4
.L_1289:
        /*0018*/ 	.byte	0x03, 0x50
        /*001a*/ 	.short	0x0000


	//----- nvinfo : EIATTR_MAXREG_COUNT
	.align		4
        /*001c*/ 	.byte	0x03, 0x1b
        /*001e*/ 	.short	0x00a8


	//----- nvinfo : EIATTR_NUM_BARRIERS
	.align		4
        /*0020*/ 	.byte	0x02, 0x4c
        /*0022*/ 	.byte	0x10
	.zero		1


	//----- nvinfo : EIATTR_EXTERNS
	.align		4
        /*0024*/ 	.byte	0x04, 0x0f
        /*0026*/ 	.short	(.L_1291 - .L_1290)


	//   ....[0]....
	.align		4
.L_1290:
        /*0028*/ 	.word	index@(__assertfail)


	//----- nvinfo : EIATTR_ANNOTATIONS
	.align		4
.L_1291:
        /*002c*/ 	.byte	0x04, 0x55
        /*002e*/ 	.short	(.L_1293 - .L_1292)


	//   ....[0]....
.L_1292:
        /*0030*/ 	.word	0x00000001
        /*0034*/ 	.byte	0xc0, 0x15, 0x01, 0x00, 0x01, 0x00, 0x00, 0x00, 0xc0, 0x1a, 0x01, 0x00, 0x01, 0x00, 0x00, 0x00
        /*0044*/ 	.byte	0xb0, 0x1c, 0x01, 0x00, 0x01, 0x00, 0x00, 0x00, 0xa0, 0x1d, 0x01, 0x00, 0x01, 0x00, 0x00, 0x00
        /*0054*/ 	.byte	0x80, 0x29, 0x01, 0x00, 0x01, 0x00, 0x00, 0x00, 0x30, 0x2d, 0x01, 0x00


	//----- nvinfo : EIATTR_MERCURY_ISA_VERSION
	.align		4
.L_1293:
        /*0060*/ 	.byte	0x03, 0x5f
        /*0062*/ 	.short	0x0101


	//----- nvinfo : EIATTR_INT_WARP_WIDE_INSTR_OFFSETS
	.align		4
        /*0064*/ 	.byte	0x04, 0x31
        /*0066*/ 	.short	(.L_1295 - .L_1294)


	//   ....[0]....
.L_1294:
        /*0068*/ 	.word	0x00000130


	//   ....[1]....
        /*006c*/ 	.word	0x00000170


	//   ....[2]....
        /*0070*/ 	.word	0x000001e0


	//----- nvinfo : EIATTR_COOP_GROUP_MASK_REGIDS
	.align		4
.L_1295:
        /*0074*/ 	.byte	0x04, 0x29
        /*0076*/ 	.short	(.L_1297 - .L_1296)


	//   ....[0]....
.L_1296:
        /*0078*/ 	.word	0xffffffff


	//   ....[1]....
        /*007c*/ 	.word	0xffffffff


	//   ....[2]....
        /*0080*/ 	.word	0xffffffff


	//   ....[3]....
        /*0084*/ 	.word	0xffffffff


	//   ....[4]....
        /*0088*/ 	.word	0xffffffff


	//   ....[5]....
        /*008c*/ 	.word	0xffffffff


	//   ....[6]....
        /*0090*/ 	.word	0xffffffff


	//   ....[7]....
        /*0094*/ 	.word	0xffffffff


	//   ....[8]....
        /*0098*/ 	.word	0xffffffff


	//   ....[9]....
        /*009c*/ 	.word	0xffffffff


	//   ....[10]....
        /*00a0*/ 	.word	0xffffffff


	//   ....[11]....
        /*00a4*/ 	.word	0xffffffff


	//   ....[12]....
        /*00a8*/ 	.word	0xffffffff


	//   ....[13]....
        /*00ac*/ 	.word	0xffffffff


	//   ....[14]....
        /*00b0*/ 	.word	0xffffffff


	//   ....[15]....
        /*00b4*/ 	.word	0xffffffff


	//   ....[16]....
        /*00b8*/ 	.word	0xffffffff


	//   ....[17]....
        /*00bc*/ 	.word	0xffffffff


	//   ....[18]....
        /*00c0*/ 	.word	0xffffffff


	//   ....[19]....
        /*00c4*/ 	.word	0xffffffff


	//   ....[20]....
        /*00c8*/ 	.word	0xffffffff


	//   ....[21]....
        /*00cc*/ 	.word	0xffffffff


	//   ....[22]....
        /*00d0*/ 	.word	0xffffffff


	//   ....[23]....
        /*00d4*/ 	.word	0xffffffff


	//   ....[24]....
        /*00d8*/ 	.word	0xffffffff


	//   ....[25]....
        /*00dc*/ 	.word	0xffffffff


	//   ....[26]....
        /*00e0*/ 	.word	0xffffffff


	//   ....[27]....
        /*00e4*/ 	.word	0xffffffff


	//   ....[28]....
        /*00e8*/ 	.word	0xffffffff


	//   ....[29]....
        /*00ec*/ 	.word	0xffffffff


	//   ....[30]....
        /*00f0*/ 	.word	0xffffffff


	//   ....[31]....
        /*00f4*/ 	.word	0xffffffff


	//   ....[32]....
        /*00f8*/ 	.word	0xffffffff


	//   ....[33]....
        /*00fc*/ 	.word	0xffffffff


	//   ....[34]....
        /*0100*/ 	.word	0xffffffff


	//   ....[35]....
        /*0104*/ 	.word	0xffffffff


	//   ....[36]....
        /*0108*/ 	.word	0xffffffff


	//   ....[37]....
        /*010c*/ 	.word	0xffffffff


	//   ....[38]....
        /*0110*/ 	.word	0xffffffff


	//   ....[39]....
        /*0114*/ 	.word	0xffffffff


	//   ....[40]....
        /*0118*/ 	.word	0xffffffff


	//   ....[41]....
        /*011c*/ 	.word	0xffffffff


	//   ....[42]....
        /*0120*/ 	.word	0xffffffff


	//   ....[43]....
        /*0124*/ 	.word	0xffffffff


	//   ....[44]....
        /*0128*/ 	.word	0xffffffff


	//   ....[45]....
        /*012c*/ 	.word	0xffffffff


	//   ....[46]....
        /*0130*/ 	.word	0xffffffff


	//   ....[47]....
        /*0134*/ 	.word	0xffffffff


	//   ....[48]....
        /*0138*/ 	.word	0xffffffff


	//   ....[49]....
        /*013c*/ 	.word	0xffffffff


	//   ....[50]....
        /*0140*/ 	.word	0xffffffff


	//   ....[51]....
        /*0144*/ 	.word	0xffffffff


	//   ....[52]....
        /*0148*/ 	.word	0xffffffff


	//   ....[53]....
        /*014c*/ 	.word	0xffffffff


	//   ....[54]....
        /*0150*/ 	.word	0xffffffff


	//   ....[55]....
        /*0154*/ 	.word	0xffffffff


	//   ....[56]....
        /*0158*/ 	.word	0xffffffff


	//   ....[57]....
        /*015c*/ 	.word	0xffffffff


	//   ....[58]....
        /*0160*/ 	.word	0xffffffff


	//   ....[59]....
        /*0164*/ 	.word	0xffffffff


	//   ....[60]....
        /*0168*/ 	.word	0xffffffff


	//   ....[61]....
        /*016c*/ 	.word	0x0500000f


	//   ....[62]....
        /*0170*/ 	.word	0x0500000f


	//   ....[63]....
        /*0174*/ 	.word	0x0500000f


	//   ....[64]....
        /*0178*/ 	.word	0x0500000f


	//   ....[65]....
        /*017c*/ 	.word	0x0500000f


	//   ....[66]....
        /*0180*/ 	.word	0x0500000f


	//   ....[67]....
        /*0184*/ 	.word	0x0500000f


	//   ....[68]....
        /*0188*/ 	.word	0x0500000f


	//   ....[69]....
        /*018c*/ 	.word	0x0500000f


	//   ....[70]....
        /*0190*/ 	.word	0x0500000f


	//   ....[71]....
        /*0194*/ 	.word	0x0500000f


	//   ....[72]....
        /*0198*/ 	.word	0x0500000f


	//   ....[73]....
        /*019c*/ 	.word	0x0500000f


	//   ....[74]....
        /*01a0*/ 	.word	0x0500000f


	//   ....[75]....
        /*01a4*/ 	.word	0x0500000f


	//   ....[76]....
        /*01a8*/ 	.word	0x0500000f


	//   ....[77]....
        /*01ac*/ 	.word	0x0500000f


	//   ....[78]....
        /*01b0*/ 	.word	0x0500000f


	//----- nvinfo : EIATTR_COOP_GROUP_INSTR_OFFSETS
	.align		4
.L_1297:
        /*01b4*/ 	.byte	0x04, 0x28
        /*01b6*/ 	.short	(.L_1299 - .L_1298)


	//   ....[0]....
.L_1298:
        /*01b8*/ 	.word	0x00000070


	//   ....[1]....
        /*01bc*/ 	.word	0x00000140


	//   ....[2]....
        /*01c0*/ 	.word	0x00000190


	//   ....[3]....
        /*01c4*/ 	.word	0x000003c0


	//   ....[4]....
        /*01c8*/ 	.word	0x00000520


	//   ....[5]....
        /*01cc*/ 	.word	0x00000640


	//   ....[6]....
        /*01d0*/ 	.word	0x000007a0


	//   ....[7]....
        /*01d4*/ 	.word	0x00001790


	//   ....[8]....
        /*01d8*/ 	.word	0x00002290


	//   ....[9]....
        /*01dc*/ 	.word	0x00002ee0


	//   ....[10]....
        /*01e0*/ 	.word	0x00003500


	//   ....[11]....
        /*01e4*/ 	.word	0x00003610


	//   ....[12]....
        /*01e8*/ 	.word	0x00003bc0


	//   ....[13]....
        /*01ec*/ 	.word	0x00003c40


	//   ....[14]....
        /*01f0*/ 	.word	0x00004e60


	//   ....[15]....
        /*01f4*/ 	.word	0x00005680


	//   ....[16]....
        /*01f8*/ 	.word	0x00006460


	//   ....[17]....
        /*01fc*/ 	.word	0x00006580


	//   ....[18]....
        /*0200*/ 	.word	0x00006bd0


	//   ....[19]....
        /*0204*/ 	.word	0x00006c50


	//   ....[20]....
        /*0208*/ 	.word	0x00008c90


	//   ....[21]....
        /*020c*/ 	.word	0x00008d00


	//   ....[22]....
        /*0210*/ 	.word	0x00009160


	//   ....[23]....
        /*0214*/ 	.word	0x00009320


	//   ....[24]....
        /*0218*/ 	.word	0x0000aae0


	//   ....[25]....
        /*021c*/ 	.word	0x0000b2a0


	//   ....[26]....
        /*0220*/ 	.word	0x0000c110


	//   ....[27]....
        /*0224*/ 	.word	0x0000c360


	//   ....[28]....
        /*0228*/ 	.word	0x0000c7f0


	//   ....[29]....
        /*022c*/ 	.word	0x0000c850


	//   ....[30]....
        /*0230*/ 	.word	0x0000dcb0


	//   ....[31]....
        /*0234*/ 	.word	0x0000dd00


	//   ....[32]....
        /*0238*/ 	.word	0x0000dd30


	//   ....[33]....
        /*023c*/ 	.word	0x0000dd60


	//   ....[34]....
        /*0240*/ 	.word	0x0000ee10


	//   ....[35]....
        /*0244*/ 	.word	0x0000ee70


	//   ....[36]....
        /*0248*/ 	.word	0x0000eeb0


	//   ....[37]....
        /*024c*/ 	.word	0x0000eee0


	//   ....[38]....
        /*0250*/ 	.word	0x0000ef10


	//   ....[39]....
        /*0254*/ 	.word	0x0000ef30


	//   ....[40]....
        /*0258*/ 	.word	0x0000fba0


	//   ....[41]....
        /*025c*/ 	.word	0x0000fbb0


	//   ....[42]....
        /*0260*/ 	.word	0x00010be0


	//   ....[43]....
        /*0264*/ 	.word	0x00011ab0


	//   ....[44]....
        /*0268*/ 	.word	0x00012370


	//   ....[45]....
        /*026c*/ 	.word	0x000123a0


	//   ....[46]....
        /*0270*/ 	.word	0x000123d0


	//   ....[47]....
        /*0274*/ 	.word	0x00012440


	//   ....[48]....
        /*0278*/ 	.word	0x00012490


	//   ....[49]....
        /*027c*/ 	.word	0x000124b0


	//   ....[50]....
        /*0280*/ 	.word	0x00012520


	//   ....[51]....
        /*0284*/ 	.word	0x00012540


	//   ....[52]....
        /*0288*/ 	.word	0x00012590


	//   ....[53]....
        /*028c*/ 	.word	0x000125b0


	//   ....[54]....
        /*0290*/ 	.word	0x00012620


	//   ....[55]....
        /*0294*/ 	.word	0x00012640


	//   ....[56]....
        /*0298*/ 	.word	0x00012690


	//   ....[57]....
        /*029c*/ 	.word	0x000126b0


	//   ....[58]....
        /*02a0*/ 	.word	0x000126e0


	//   ....[59]....
        /*02a4*/ 	.word	0x00012700


	//   ....[60]....
        /*02a8*/ 	.word	0x000148d0


	//   ....[61]....
        /*02ac*/ 	.word	0x00014eb0


	//   ....[62]....
        /*02b0*/ 	.word	0x00015020


	//   ....[63]....
        /*02b4*/ 	.word	0x00015080


	//   ....[64]....
        /*02b8*/ 	.word	0x00015140


	//   ....[65]....
        /*02bc*/ 	.word	0x000151f0


	//   ....[66]....
        /*02c0*/ 	.word	0x000152c0


	//   ....[67]....
        /*02c4*/ 	.word	0x00015330


	//   ....[68]....
        /*02c8*/ 	.word	0x00015390


	//   ....[69]....
        /*02cc*/ 	.word	0x00015450


	//   ....[70]....
        /*02d0*/ 	.word	0x00015520


	//   ....[71]....
        /*02d4*/ 	.word	0x00015590


	//   ....[72]....
        /*02d8*/ 	.word	0x000155f0


	//   ....[73]....
        /*02dc*/ 	.word	0x000156b0


	//   ....[74]....
        /*02e0*/ 	.word	0x00015710


	//   ....[75]....
        /*02e4*/ 	.word	0x000157d0


	//   ....[76]....
        /*02e8*/ 	.word	0x00015830


	//   ....[77]....
        /*02ec*/ 	.word	0x000158e0


	//   ....[78]....
        /*02f0*/ 	.word	0x00015cf0


	//----- nvinfo : EIATTR_REG_RECONFIG
	.align		4
.L_1299:
        /*02f4*/ 	.byte	0x01, 0x54
	.zero		2


	//----- nvinfo : EIATTR_SYSCALL_OFFSETS
	.align		4
        /*02f8*/ 	.byte	0x04, 0x46
        /*02fa*/ 	.short	(.L_1301 - .L_1300)


	//   ....[0]....
.L_1300:
        /*02fc*/ 	.word	0x00001950


	//   ....[1]....
        /*0300*/ 	.word	0x00011740


	//   ....[2]....
        /*0304*/ 	.word	0x00011880


	//   ....[3]....
        /*0308*/ 	.word	0x00011970


	//   ....[4]....
        /*030c*/ 	.word	0x00012010


	//----- nvinfo : EIATTR_MBARRIER_INSTR_OFFSETS
	.align		4
.L_1301:
        /*0310*/ 	.byte	0x04, 0x39
        /*0312*/ 	.short	(.L_1303 - .L_1302)


	//   ....[0]....
.L_1302:
        /*0314*/ 	.word	0x00000270
        /*0318*/ 	.word	0x000000ff
        /*031c*/ 	.word	0x00022800
        /*0320*/ 	.short	0x0100
        /*0322*/ 	.byte	0x08
	.zero		1


	//   ....[1]....
        /*0324*/ 	.word	0x00000280
        /*0328*/ 	.word	0x000000ff
        /*032c*/ 	.word	0x00022820
        /*0330*/ 	.short	0x0100
        /*0332*/ 	.byte	0x08
	.zero		1


	//   ....[2]....
        /*0334*/ 	.word	0x00000370
        /*0338*/ 	.word	0x000000ff
        /*033c*/ 	.word	0x00022830
        /*0340*/ 	.short	0x0100
        /*0342*/ 	.byte	0x08
	.zero		1


	//   ....[3]....
        /*0344*/ 	.word	0x00000380
        /*0348*/ 	.word	0x000000ff
        /*034c*/ 	.word	0x00022840
        /*0350*/ 	.short	0x0100
        /*0352*/ 	.byte	0x08
	.zero		1


	//   ....[4]....
        /*0354*/ 	.word	0x00000390
        /*0358*/ 	.word	0x000000ff
        /*035c*/ 	.word	0x00022838
        /*0360*/ 	.short	0x0100
        /*0362*/ 	.byte	0x08
	.zero		1


	//   ....[5]....
        /*0364*/ 	.word	0x000003a0
        /*0368*/ 	.word	0x000000ff
        /*036c*/ 	.word	0x00022848
        /*0370*/ 	.short	0x0100
        /*0372*/ 	.byte	0x08
	.zero		1


	//   ....[6]....
        /*0374*/ 	.word	0x000004d0
        /*0378*/ 	.word	0x000000ff
        /*037c*/ 	.word	0x00022850
        /*0380*/ 	.short	0x0100
        /*0382*/ 	.byte	0x08
	.zero		1


	//   ....[7]....
        /*0384*/ 	.word	0x000004e0
        /*0388*/ 	.word	0x000000ff
        /*038c*/ 	.word	0x00022860
        /*0390*/ 	.short	0x0100
        /*0392*/ 	.byte	0x08
	.zero		1


	//   ....[8]....
        /*0394*/ 	.word	0x000004f0
        /*0398*/ 	.word	0x000000ff
        /*039c*/ 	.word	0x00022858
        /*03a0*/ 	.short	0x0100
        /*03a2*/ 	.byte	0x08
	.zero		1


	//   ....[9]....
        /*03a4*/ 	.word	0x00000500
        /*03a8*/ 	.word	0x000000ff
        /*03ac*/ 	.word	0x00022868
        /*03b0*/ 	.short	0x0100
        /*03b2*/ 	.byte	0x08
	.zero		1


	//   ....[10]....
        /*03b4*/ 	.word	0x000005f0
        /*03b8*/ 	.word	0x000000ff
        /*03bc*/ 	.word	0x00022870
        /*03c0*/ 	.short	0x0100
        /*03c2*/ 	.byte	0x06
	.zero		1


	//   ....[11]....
        /*03c4*/ 	.word	0x00000600
        /*03c8*/ 	.word	0x000000ff
        /*03cc*/ 	.word	0x00022880
        /*03d0*/ 	.short	0x0100
        /*03d2*/ 	.byte	0x06
	.zero		1


	//   ....[12]....
        /*03d4*/ 	.word	0x00000610
        /*03d8*/ 	.word	0x000000ff
        /*03dc*/ 	.word	0x00022878
        /*03e0*/ 	.short	0x0100
        /*03e2*/ 	.byte	0x06
	.zero		1


	//   ....[13]....
        /*03e4*/ 	.word	0x00000620
        /*03e8*/ 	.word	0x000000ff
        /*03ec*/ 	.word	0x00022888
        /*03f0*/ 	.short	0x0100
        /*03f2*/ 	.byte	0x06
	.zero		1


	//   ....[14]....
        /*03f4*/ 	.word	0x00000750
        /*03f8*/ 	.word	0x000000ff
        /*03fc*/ 	.word	0x00022890
        /*0400*/ 	.short	0x0100
        /*0402*/ 	.byte	0x08
	.zero		1


	//   ....[15]....
        /*0404*/ 	.word	0x00000760
        /*0408*/ 	.word	0x000000ff
        /*040c*/ 	.word	0x000228a0
        /*0410*/ 	.short	0x0100
        /*0412*/ 	.byte	0x08
	.zero		1


	//   ....[16]....
        /*0414*/ 	.word	0x00000770
        /*0418*/ 	.word	0x000000ff
        /*041c*/ 	.word	0x00022898
        /*0420*/ 	.short	0x0100
        /*0422*/ 	.byte	0x08
	.zero		1


	//   ....[17]....
        /*0424*/ 	.word	0x00000780
        /*0428*/ 	.word	0x000000ff
        /*042c*/ 	.word	0x000228a8
        /*0430*/ 	.short	0x0100
        /*0432*/ 	.byte	0x08
	.zero		1


	//   ....[18]....
        /*0434*/ 	.word	0x000008b0
        /*0438*/ 	.word	0x000000ff
        /*043c*/ 	.word	0x000228b0
        /*0440*/ 	.short	0x0100
        /*0442*/ 	.byte	0x08
	.zero		1


	//   ....[19]....
        /*0444*/ 	.word	0x000008c0
        /*0448*/ 	.word	0x000000ff
        /*044c*/ 	.word	0x000228c0
        /*0450*/ 	.short	0x0100
        /*0452*/ 	.byte	0x08
	.zero		1


	//   ....[20]....
        /*0454*/ 	.word	0x000008d0
        /*0458*/ 	.word	0x000000ff
        /*045c*/ 	.word	0x000228b8
        /*0460*/ 	.short	0x0100
        /*0462*/ 	.byte	0x08
	.zero		1


	//   ....[21]....
        /*0464*/ 	.word	0x000008e0
        /*0468*/ 	.word	0x000000ff
        /*046c*/ 	.word	0x000228c8
        /*0470*/ 	.short	0x0100
        /*0472*/ 	.byte	0x08
	.zero		1


	//   ....[22]....
        /*0474*/ 	.word	0x00001980
        /*0478*/ 	.word	0x000000ff
        /*047c*/ 	.word	0x00022800
        /*0480*/ 	.short	0x010a
        /*0482*/ 	.byte	0x26
	.zero		1


	//   ....[23]....
        /*0484*/ 	.word	0x00001a20
        /*0488*/ 	.word	0x000000ff
        /*048c*/ 	.word	0x00022830
        /*0490*/ 	.short	0x010a
        /*0492*/ 	.byte	0x26
	.zero		1


	//   ....[24]....
        /*0494*/ 	.word	0x00001a60
        /*0498*/ 	.word	0x000000ff
        /*049c*/ 	.word	0x00022830
        /*04a0*/ 	.short	0x010a
        /*04a2*/ 	.byte	0x26
	.zero		1


	//   ....[25]....
        /*04a4*/ 	.word	0x000022f0
        /*04a8*/ 	.word	0x00000014
        /*04ac*/ 	.word	0x00000000
        /*04b0*/ 	.short	0x0101
        /*04b2*/ 	.byte	0x3f
	.zero		1


	//   ....[26]....
        /*04b4*/ 	.word	0x00004500
        /*04b8*/ 	.word	0x000000ff
        /*04bc*/ 	.word	0x00022850
        /*04c0*/ 	.short	0x010a
        /*04c2*/ 	.byte	0x26
	.zero		1


	//   ....[27]....
        /*04c4*/ 	.word	0x00004540
        /*04c8*/ 	.word	0x000000ff
        /*04cc*/ 	.word	0x00022850
        /*04d0*/ 	.short	0x010a
        /*04d2*/ 	.byte	0x26
	.zero		1


	//   ....[28]....
        /*04d4*/ 	.word	0x000048b0
        /*04d8*/ 	.word	0x00000006
        /*04dc*/ 	.word	0x00000000
        /*04e0*/ 	.short	0x0101
        /*04e2*/ 	.byte	0x3f
	.zero		1


	//   ....[29]....
        /*04e4*/ 	.word	0x00004bd0
        /*04e8*/ 	.word	0x000000ff
        /*04ec*/ 	.word	0x00022830
        /*04f0*/ 	.short	0x010a
        /*04f2*/ 	.byte	0x20
	.zero		1


	//   ....[30]....
        /*04f4*/ 	.word	0x00004c10
        /*04f8*/ 	.word	0x000000ff
        /*04fc*/ 	.word	0x00022830
        /*0500*/ 	.short	0x010a
        /*0502*/ 	.byte	0x20
	.zero		1


	//   ....[31]....
        /*0504*/ 	.word	0x000051e0
        /*0508*/ 	.word	0x00000016
        /*050c*/ 	.word	0x00000000
        /*0510*/ 	.short	0x0101
        /*0512*/ 	.byte	0x3f
	.zero		1


	//   ....[32]....
        /*0514*/ 	.word	0x00007d70
        /*0518*/ 	.word	0x000000ff
        /*051c*/ 	.word	0x00022850
        /*0520*/ 	.short	0x010a
        /*0522*/ 	.byte	0x20
	.zero		1


	//   ....[33]....
        /*0524*/ 	.word	0x00007db0
        /*0528*/ 	.word	0x000000ff
        /*052c*/ 	.word	0x00022850
        /*0530*/ 	.short	0x010a
        /*0532*/ 	.byte	0x20
	.zero		1


	//   ....[34]....
        /*0534*/ 	.word	0x00008080
        /*0538*/ 	.word	0x000000b1
        /*053c*/ 	.word	0x00000000
        /*0540*/ 	.short	0x0101
        /*0542*/ 	.byte	0x3f
	.zero		1


	//   ....[35]....
        /*0544*/ 	.word	0x000084c0
        /*0548*/ 	.word	0x000000ff
        /*054c*/ 	.word	0x00022830
        /*0550*/ 	.short	0x010a
        /*0552*/ 	.byte	0x1c
	.zero		1


	//   ....[36]....
        /*0554*/ 	.word	0x00008500
        /*0558*/ 	.word	0x000000ff
        /*055c*/ 	.word	0x00022830
        /*0560*/ 	.short	0x010a
        /*0562*/ 	.byte	0x1c
	.zero		1


	//   ....[37]....
        /*0564*/ 	.word	0x000099f0
        /*0568*/ 	.word	0x00000098
        /*056c*/ 	.word	0x00000000
        /*0570*/ 	.short	0x0101
        /*0572*/ 	.byte	0x3f
	.zero		1


	//   ....[38]....
        /*0574*/ 	.word	0x0000a390
        /*0578*/ 	.word	0x000000ff
        /*057c*/ 	.word	0x00022850
        /*0580*/ 	.short	0x010a
        /*0582*/ 	.byte	0x1c
	.zero		1


	//   ....[39]....
        /*0584*/ 	.word	0x0000a3d0
        /*0588*/ 	.word	0x000000ff
        /*058c*/ 	.word	0x00022850
        /*0590*/ 	.short	0x010a
        /*0592*/ 	.byte	0x1c
	.zero		1


	//   ....[40]....
        /*0594*/ 	.word	0x0000a680
        /*0598*/ 	.word	0x000000c9
        /*059c*/ 	.word	0x00000000
        /*05a0*/ 	.short	0x0101
        /*05a2*/ 	.byte	0x3f
	.zero		1


	//   ....[41]....
        /*05a4*/ 	.word	0x0000a810
        /*05a8*/ 	.word	0x000000ff
        /*05ac*/ 	.word	0x00022830
        /*05b0*/ 	.short	0x010a
        /*05b2*/ 	.byte	0x1f
	.zero		1


	//   ....[42]....
        /*05b4*/ 	.word	0x0000a850
        /*05b8*/ 	.word	0x000000ff
        /*05bc*/ 	.word	0x00022830
        /*05c0*/ 	.short	0x010a
        /*05c2*/ 	.byte	0x1f
	.zero		1


	//   ....[43]....
        /*05c4*/ 	.word	0x0000adc0
        /*05c8*/ 	.word	0x0000000e
        /*05cc*/ 	.word	0x00000000
        /*05d0*/ 	.short	0x0101
        /*05d2*/ 	.byte	0x3f
	.zero		1


	//   ....[44]....
        /*05d4*/ 	.word	0x0000d980
        /*05d8*/ 	.word	0x000000ff
        /*05dc*/ 	.word	0x00022850
        /*05e0*/ 	.short	0x010a
        /*05e2*/ 	.byte	0x1f
	.zero		1


	//   ....[45]....
        /*05e4*/ 	.word	0x0000d9c0
        /*05e8*/ 	.word	0x000000ff
        /*05ec*/ 	.word	0x00022850
        /*05f0*/ 	.short	0x010a
        /*05f2*/ 	.byte	0x1f
	.zero		1


	//   ....[46]....
        /*05f4*/ 	.word	0x0000dc90
        /*05f8*/ 	.word	0x000000b0
        /*05fc*/ 	.word	0x00000000
        /*0600*/ 	.short	0x0101
        /*0602*/ 	.byte	0x3f
	.zero		1


	//   ....[47]....
        /*0604*/ 	.word	0x0000ef40
        /*0608*/ 	.word	0x000000ff
        /*060c*/ 	.word	0x00000000
        /*0610*/ 	.short	0x0101
        /*0612*/ 	.byte	0x04
	.zero		1


	//   ....[48]....
        /*0614*/ 	.word	0x00011cf0
        /*0618*/ 	.word	0x000000ff
        /*061c*/ 	.word	0x00022840
        /*0620*/ 	.short	0x010a
        /*0622*/ 	.byte	0x26
	.zero		1


	//   ....[49]....
        /*0624*/ 	.word	0x000127f0
        /*0628*/ 	.word	0x000000ff
        /*062c*/ 	.word	0x00022800
        /*0630*/ 	.short	0x0107
        /*0632*/ 	.byte	0x26
	.zero		1


	//   ....[50]....
        /*0634*/ 	.word	0x00012830
        /*0638*/ 	.word	0x000000ff
        /*063c*/ 	.word	0x00022800
        /*0640*/ 	.short	0x0101
        /*0642*/ 	.byte	0x26
	.zero		1


	//   ....[51]....
        /*0644*/ 	.word	0x00012840
        /*0648*/ 	.word	0x000000ff
        /*064c*/ 	.word	0x00022820
        /*0650*/ 	.short	0x010a
        /*0652*/ 	.byte	0x26
	.zero		1


	//   ....[52]....
        /*0654*/ 	.word	0x000128a0
        /*0658*/ 	.word	0x000000ff
        /*065c*/ 	.word	0x00022860
        /*0660*/ 	.short	0x010a
        /*0662*/ 	.byte	0x26
	.zero		1


	//   ....[53]....
        /*0664*/ 	.word	0x00013110
        /*0668*/ 	.word	0x000000ff
        /*066c*/ 	.word	0x00022848
        /*0670*/ 	.short	0x010a
        /*0672*/ 	.byte	0x26
	.zero		1


	//   ....[54]....
        /*0674*/ 	.word	0x000132e0
        /*0678*/ 	.word	0x000000ff
        /*067c*/ 	.word	0x00022868
        /*0680*/ 	.short	0x010a
        /*0682*/ 	.byte	0x26
	.zero		1


	//   ....[55]....
        /*0684*/ 	.word	0x00013940
        /*0688*/ 	.word	0x000000ff
        /*068c*/ 	.word	0x00022840
        /*0690*/ 	.short	0x010a
        /*0692*/ 	.byte	0x26
	.zero		1


	//   ....[56]....
        /*0694*/ 	.word	0x00013b20
        /*0698*/ 	.word	0x000000ff
        /*069c*/ 	.word	0x00022860
        /*06a0*/ 	.short	0x010a
        /*06a2*/ 	.byte	0x26
	.zero		1


	//   ....[57]....
        /*06a4*/ 	.word	0x000141a0
        /*06a8*/ 	.word	0x000000ff
        /*06ac*/ 	.word	0x00022848
        /*06b0*/ 	.short	0x010a
        /*06b2*/ 	.byte	0x26
	.zero		1


	//   ....[58]....
        /*06b4*/ 	.word	0x00014380
        /*06b8*/ 	.word	0x000000ff
        /*06bc*/ 	.word	0x00022868
        /*06c0*/ 	.short	0x010a
        /*06c2*/ 	.byte	0x26
	.zero		1


	//   ....[59]....
        /*06c4*/ 	.word	0x00014860
        /*06c8*/ 	.word	0x00000002
        /*06cc*/ 	.word	0x00022820
        /*06d0*/ 	.short	0x010a
        /*06d2*/ 	.byte	0x3f
	.zero		1


	//   ....[60]....
        /*06d4*/ 	.word	0x000149e0
        /*06d8*/ 	.word	0x00000007
        /*06dc*/ 	.word	0x00000000
        /*06e0*/ 	.short	0x010a
        /*06e2*/ 	.byte	0x3f
	.zero		1


	//   ....[61]....
        /*06e4*/ 	.word	0x00014a50
        /*06e8*/ 	.word	0x00000005
        /*06ec*/ 	.word	0x00000000
        /*06f0*/ 	.short	0x010a
        /*06f2*/ 	.byte	0x3f
	.zero		1


	//   ....[62]....
        /*06f4*/ 	.word	0x00014ab0
        /*06f8*/ 	.word	0x00000005
        /*06fc*/ 	.word	0x00000000
        /*0700*/ 	.short	0x010a
        /*0702*/ 	.byte	0x3f
	.zero		1


	//   ....[63]....
        /*0704*/ 	.word	0x00014ae0
        /*0708*/ 	.word	0x00000003
        /*070c*/ 	.word	0x00000000
        /*0710*/ 	.short	0x010a
        /*0712*/ 	.byte	0x3f
	.zero		1


	//   ....[64]....
        /*0714*/ 	.word	0x00014b50
        /*0718*/ 	.word	0x00000000
        /*071c*/ 	.word	0x00022800
        /*0720*/ 	.short	0x010a
        /*0722*/ 	.byte	0x3f
	.zero		1


	//   ....[65]....
        /*0724*/ 	.word	0x00014bb0
        /*0728*/ 	.word	0x00000000
        /*072c*/ 	.word	0x00022830
        /*0730*/ 	.short	0x010a
        /*0732*/ 	.byte	0x3f
	.zero		1


	//   ....[66]....
        /*0734*/ 	.word	0x00014c00
        /*0738*/ 	.word	0x00000006
        /*073c*/ 	.word	0x00022850
        /*0740*/ 	.short	0x010a
        /*0742*/ 	.byte	0x3f
	.zero		1


	//   ....[67]....
        /*0744*/ 	.word	0x00014c60
        /*0748*/ 	.word	0x0000000d
        /*074c*/ 	.word	0x00022830
        /*0750*/ 	.short	0x010a
        /*0752*/ 	.byte	0x3f
	.zero		1


	//   ....[68]....
        /*0754*/ 	.word	0x00014cb0
        /*0758*/ 	.word	0x000000b1
        /*075c*/ 	.word	0x00022850
        /*0760*/ 	.short	0x010a
        /*0762*/ 	.byte	0x3f
	.zero		1


	//   ....[69]....
        /*0764*/ 	.word	0x00014d10
        /*0768*/ 	.word	0x00000009
        /*076c*/ 	.word	0x00022830
        /*0770*/ 	.short	0x010a
        /*0772*/ 	.byte	0x3f
	.zero		1


	//   ....[70]....
        /*0774*/ 	.word	0x00014d60
        /*0778*/ 	.word	0x000000c9
        /*077c*/ 	.word	0x00022850
        /*0780*/ 	.short	0x010a
        /*0782*/ 	.byte	0x3f
	.zero		1


	//   ....[71]....
        /*0784*/ 	.word	0x00014dc0
        /*0788*/ 	.word	0x0000000a
        /*078c*/ 	.word	0x00022830
        /*0790*/ 	.short	0x010a
        /*0792*/ 	.byte	0x3f
	.zero		1


	//   ....[72]....
        /*0794*/ 	.word	0x00014e10
        /*0798*/ 	.word	0x000000b0
        /*079c*/ 	.word	0x00022850
        /*07a0*/ 	.short	0x010a
        /*07a2*/ 	.byte	0x3f
	.zero		1


	//   ....[73]....
        /*07a4*/ 	.word	0x00014f70
        /*07a8*/ 	.word	0x00000003
        /*07ac*/ 	.word	0x00022840
        /*07b0*/ 	.short	0x010a
        /*07b2*/ 	.byte	0x3f
	.zero		1


	//   ....[74]....
        /*07b4*/ 	.word	0x00015920
        /*07b8*/ 	.word	0x00000003
        /*07bc*/ 	.word	0x00022820
        /*07c0*/ 	.short	0x010a
        /*07c2*/ 	.byte	0x3f
	.zero		1


	//   ....[75]....
        /*07c4*/ 	.word	0x00015980
        /*07c8*/ 	.word	0x00000003
        /*07cc*/ 	.word	0x00022860
        /*07d0*/ 	.short	0x010a
        /*07d2*/ 	.byte	0x3f
	.zero		1


	//   ....[76]....
        /*07d4*/ 	.word	0x000159e0
        /*07d8*/ 	.word	0x00000003
        /*07dc*/ 	.word	0x00022848
        /*07e0*/ 	.short	0x010a
        /*07e2*/ 	.byte	0x3f
	.zero		1


	//   ....[77]....
        /*07e4*/ 	.word	0x00015a40
        /*07e8*/ 	.word	0x00000003
        /*07ec*/ 	.word	0x00022868
        /*07f0*/ 	.short	0x010a
        /*07f2*/ 	.byte	0x3f
	.zero		1


	//   ....[78]....
        /*07f4*/ 	.word	0x00015aa0
        /*07f8*/ 	.word	0x00000003
        /*07fc*/ 	.word	0x00022840
        /*0800*/ 	.short	0x010a
        /*0802*/ 	.byte	0x3f
	.zero		1


	//   ....[79]....
        /*0804*/ 	.word	0x00015b00
        /*0808*/ 	.word	0x00000003
        /*080c*/ 	.word	0x00022860
        /*0810*/ 	.short	0x010a
        /*0812*/ 	.byte	0x3f
	.zero		1


	//   ....[80]....
        /*0814*/ 	.word	0x00015b60
        /*0818*/ 	.word	0x00000003
        /*081c*/ 	.word	0x00022848
        /*0820*/ 	.short	0x010a
        /*0822*/ 	.byte	0x3f
	.zero		1


	//   ....[81]....
        /*0824*/ 	.word	0x00015bc0
        /*0828*/ 	.word	0x00000003
        /*082c*/ 	.word	0x00022868
        /*0830*/ 	.short	0x010a
        /*0832*/ 	.byte	0x3f
	.zero		1


	//   ....[82]....
        /*0834*/ 	.word	0x00015c10
        /*0838*/ 	.word	0x00000002
        /*083c*/ 	.word	0x00022820
        /*0840*/ 	.short	0x010a
        /*0842*/ 	.byte	0x3f
	.zero		1


	//   ....[83]....
        /*0844*/ 	.word	0x00015db0
        /*0848*/ 	.word	0x00000007
        /*084c*/ 	.word	0x00000000
        /*0850*/ 	.short	0x010a
        /*0852*/ 	.byte	0x3f
	.zero		1


	//   ....[84]....
        /*0854*/ 	.word	0x00015e00
        /*0858*/ 	.word	0x00000005
        /*085c*/ 	.word	0x00000000
        /*0860*/ 	.short	0x010a
        /*0862*/ 	.byte	0x3f
	.zero		1


	//   ....[85]....
        /*0864*/ 	.word	0x00015e50
        /*0868*/ 	.word	0x00000005
        /*086c*/ 	.word	0x00000000
        /*0870*/ 	.short	0x010a
        /*0872*/ 	.byte	0x3f
	.zero		1


	//----- nvinfo : EIATTR_NUM_MBARRIERS
	.align		4
.L_1303:
        /*0874*/ 	.byte	0x03, 0x38
        /*0876*/ 	.short	0x0016


	//----- nvinfo : EIATTR_EXIT_INSTR_OFFSETS
	.align		4
        /*0878*/ 	.byte	0x04, 0x1c
        /*087a*/ 	.short	(.L_1305 - .L_1304)


	//   ....[0]....
.L_1304:
        /*087c*/ 	.word	0x00014b30


	//----- nvinfo : EIATTR_MAX_THREADS
	.align		4
.L_1305:
        /*0880*/ 	.byte	0x04, 0x05
        /*0882*/ 	.short	(.L_1307 - .L_1306)
.L_1306:
        /*0884*/ 	.word	0x00000180
        /*0888*/ 	.word	0x00000001
        /*088c*/ 	.word	0x00000001


	//----- nvinfo : EIATTR_CRS_STACK_SIZE
	.align		4
.L_1307:
        /*0890*/ 	.byte	0x04, 0x1e
        /*0892*/ 	.short	(.L_1309 - .L_1308)
.L_1308:
        /*0894*/ 	.word	0x00000000


	//----- nvinfo : EIATTR_CBANK_PARAM_SIZE
	.align		4
.L_1309:
        /*0898*/ 	.byte	0x03, 0x19
        /*089a*/ 	.short	0x0a70


	//----- nvinfo : EIATTR_PARAM_CBANK
	.align		4
        /*089c*/ 	.byte	0x04, 0x0a
        /*089e*/ 	.short	(.L_1311 - .L_1310)
	.align		4
.L_1310:
        /*08a0*/ 	.word	index@(.nv.constant0._ZN7cutlass13device_kernelIN5flash11enable_sm90INS1_16FlashAttnFwdSm90INS1_25CollectiveMainloopFwdSm90ILi2EN4cute5tupleIJNS5_1CILi1EEES8_S8_EEENS6_IJNS7_ILi128EEENS7_ILi96EEENS7_ILi64EEEEEELi256ENS_6half_tEfNS_4arch4Sm90ELb0ELb1ELb1ELb0ELb0ELb0ELb0ELb1ELb0ELb1ELb1ELb0EEENS1_21CollectiveEpilogueFwdINS6_IJSA_NS7_ILi256EEESB_EEES9_SE_SG_Li256ELb0ELb1ELb1ELb0EEENS1_19SingleTileSchedulerILb0ELb1ELb1ELi128EEEEEEEEEvNT_6ParamsE)
        /*08a4*/ 	.short	0x0210
        /*08a6*/ 	.short	0x0a70


	//----- nvinfo : EIATTR_SW_WAR
	.align		4
.L_1311:
        /*08a8*/ 	.byte	0x04, 0x36
        /*08aa*/ 	.short	(.L_1313 - .L_1312)
.L_1312:
        /*08ac*/ 	.word	0x00000008
.L_1313:


//--------------------- .nv.info._ZN7cutlass13device_kernelIN5flash11enable_sm90INS1_16FlashAttnFwdSm90INS1_25CollectiveMainloopFwdSm90ILi2EN4cute5tupleIJNS5_1CILi1EEES8_S8_EEENS6_IJNS7_ILi128EEENS7_ILi96EEENS7_ILi64EEEEEELi256ENS_6half_tEfNS_4arch4Sm90ELb0ELb1ELb1ELb0ELb0ELb0ELb1ELb1ELb0ELb1ELb1ELb0EEENS1_21CollectiveEpilogueFwdINS6_IJSA_NS7_ILi256EEESB_EEES9_SE_SG_Li256ELb0ELb1ELb1ELb0EEENS1_19SingleTileSchedulerILb0ELb1ELb1ELi128EEEEEEEEEvNT_6ParamsE --------------------------
	.section	.nv.info._ZN7cutlass13device_kernelIN5flash11enable_sm90INS1_16FlashAttnFwdSm90INS1_25CollectiveMainloopFwdSm90ILi2EN4cute5tupleIJNS5_1CILi1EEES8_S8_EEENS6_IJNS7_ILi128EEENS7_ILi96EEENS7_ILi64EEEEEELi256ENS_6half_tEfNS_4arch4Sm90ELb0ELb1ELb1ELb0ELb0ELb0ELb1ELb1ELb0ELb1ELb1ELb0EEENS1_21CollectiveEpilogueFwdINS6_IJSA_NS7_ILi256EEESB_EEES9_SE_SG_Li256ELb0ELb1ELb1ELb0EEENS1_19SingleTileSchedulerILb0ELb1ELb1ELi128EEEEEEEEEvNT_6ParamsE,"",@"SHT_CUDA_INFO"
	.sectionflags	@""
	.align	4


	//----- nvinfo : EIATTR_CUDA_API_VERSION
	.align		4
        /*0000*/ 	.byte	0x04, 0x37
        /*0002*/ 	.short	(.L_1315 - .L_1314)
.L_1314:
        /*0004*/ 	.word	0x00000082


	//----- nvinfo : EIATTR_KPARAM_INFO
	.align		4
.L_1315:
        /*0008*/ 	.byte	0x04, 0x17
        /*000a*/ 	.short	(.L_1317 - .L_1316)
.L_1316:
        /*000c*/ 	.word	0x00000000
        /*0010*/ 	.short	0x0000
        /*0012*/ 	.short	0x0070
        /*0014*/ 	.byte	0x00, 0xf0, 0x01, 0x2c


	//----- nvinfo : EIATTR_SPARSE_MMA_MASK
	.align		4
.L_1317:
        /*0018*/ 	.byte	0x03, 0x50
        /*001a*/ 	.short	0x0000


	//----- nvinfo : EIATTR_MAXREG_COUNT
	.align		4
        /*001c*/ 	.byte	0x03, 0x1b
        /*001e*/ 	.short	0x00a8


	//----- nvinfo : EIATTR_NUM_BARRIERS
	.align		4
        /*0020*/ 	.byte	0x02, 0x4c
        /*0022*/ 	.byte	0x10
	.zero		1


	//----- nvinfo : EIATTR_EXTERNS
	.align		4
        /*0024*/ 	.byte	0x04, 0x0f
        /*0026*/ 	.short	(.L_1319 - .L_1318)


	//   ....[0]....
	.align		4
.L_1318:
        /*0028*/ 	.word	index@(__assertfail)


	//----- nvinfo : EIATTR_ANNOTATIONS
	.align		4
.L_1319:
        /*002c*/ 	.byte	0x04, 0x55
        /*002e*/ 	.short	(.L_1321 - .L_1320)


	//   ....[0]....
.L_1320:
        /* <DEDUP_REMOVED lines=1238> */


	//----- nvinfo : EIATTR_MERCURY_ISA_VERSION
	.align		4
.L_1321:
        /*4d80*/ 	.byte	0x03, 0x5f
        /*4d82*/ 	.short	0x0101


	//----- nvinfo : EIATTR_INT_WARP_WIDE_INSTR_OFFSETS
	.align		4
        /*4d84*/ 	.byte	0x04, 0x31
        /*4d86*/ 	.short	(.L_1323 - .L_1322)


	//   ....[0]....
.L_1322:
        /*4d88*/ 	.word	0x00000160


	//   ....[1]....
        /*4d8c*/ 	.word	0x000001a0


	//   ....[2]....
        /*4d90*/ 	.word	0x00000210


	//   ....[3]....
        /*4d94*/ 	.word	0x00000280


	//----- nvinfo : EIATTR_COOP_GROUP_MASK_REGIDS
	.align		4
.L_1323:
        /*4d98*/ 	.byte	0x04, 0x29
        /*4d9a*/ 	.short	(.L_1325 - .L_1324)


	//   ....[0]....
.L_1324:
        /*4d9c*/ 	.word	0xffffffff


	//   ....[1]....
        /*4da0*/ 	.word	0xffffffff


	//   ....[2]....
        /*4da4*/ 	.word	0xffffffff


	//   ....[3]....
        /*4da8*/ 	.word	0xffffffff


	//   ....[4]....
        /*4dac*/ 	.word	0xffffffff


	//   ....[5]....
        /*4db0*/ 	.word	0xffffffff


	//   ....[6]....
        /*4db4*/ 	.word	0xffffffff


	//   ....[7]....
        /*4db8*/ 	.word	0xffffffff


	//   ....[8]....
        /*4dbc*/ 	.word	0xffffffff


	//   ....[9]....
        /*4dc0*/ 	.word	0xffffffff


	//   ....[10]....
        /*4dc4*/ 	.word	0xffffffff


	//   ....[11]....
        /*4dc8*/ 	.word	0xffffffff


	//   ....[12]....
        /*4dcc*/ 	.word	0xffffffff


	//   ....[13]....
        /*4dd0*/ 	.word	0xffffffff


	//   ....[14]....
        /*4dd4*/ 	.word	0xffffffff


	//   ....[15]....
        /*4dd8*/ 	.word	0xffffffff


	//   ....[16]....
        /*4ddc*/ 	.word	0xffffffff


	//   ....[17]....
        /*4de0*/ 	.word	0xffffffff


	//   ....[18]....
        /*4de4*/ 	.word	0xffffffff


	//   ....[19]....
        /*4de8*/ 	.word	0xffffffff


	//   ....[20]....
        /*4dec*/ 	.word	0xffffffff


	//   ....[21]....
        /*4df0*/ 	.word	0xffffffff


	//   ....[22]....
        /*4df4*/ 	.word	0xffffffff


	//   ....[23]....
        /*4df8*/ 	.word	0xffffffff


	//   ....[24]....
        /*4dfc*/ 	.word	0xffffffff


	//   ....[25]....
        /*4e00*/ 	.word	0xffffffff


	//   ....[26]....
        /*4e04*/ 	.word	0xffffffff


	//   ....[27]....
        /*4e08*/ 	.word	0xffffffff


	//   ....[28]....
        /*4e0c*/ 	.word	0xffffffff


	//   ....[29]....
        /*4e10*/ 	.word	0xffffffff


	//   ....[30]....
        /*4e14*/ 	.word	0xffffffff


	//   ....[31]....
        /*4e18*/ 	.word	0xffffffff


	//   ....[32]....
        /*4e1c*/ 	.word	0xffffffff


	//   ....[33]....
        /*4e20*/ 	.word	0xffffffff


	//   ....[34]....
        /*4e24*/ 	.word	0xffffffff


	//   ....[35]....
        /*4e28*/ 	.word	0xffffffff


	//   ....[36]....
        /*4e2c*/ 	.word	0xffffffff


	//   ....[37]....
        /*4e30*/ 	.word	0xffffffff


	//   ....[38]....
        /*4e34*/ 	.word	0xffffffff


	//   ....[39]....
        /*4e38*/ 	.word	0xffffffff


	//   ....[40]....
        /*4e3c*/ 	.word	0xffffffff


	//   ....[41]....
        /*4e40*/ 	.word	0xffffffff


	//   ....[42]....
        /*4e44*/ 	.word	0xffffffff


	//   ....[43]....
        /*4e48*/ 	.word	0xffffffff


	//   ....[44]....
        /*4e4c*/ 	.word	0xffffffff


	//   ....[45]....
        /*4e50*/ 	.word	0xffffffff


	//   ....[46]....
        /*4e54*/ 	.word	0xffffffff


	//   ....[47]....
        /*4e58*/ 	.word	0xffffffff


	//   ....[48]....
        /*4e5c*/ 	.word	0xffffffff


	//   ....[49]....
        /*4e60*/ 	.word	0xffffffff


	//   ....[50]....
        /*4e64*/ 	.word	0xffffffff


	//   ....[51]....
        /*4e68*/ 	.word	0xffffffff


	//   ....[52]....
        /*4e6c*/ 	.word	0xffffffff


	//   ....[53]....
        /*4e70*/ 	.word	0xffffffff


	//   ....[54]....
        /*4e74*/ 	.word	0xffffffff


	//   ....[55]....
        /*4e78*/ 	.word	0xffffffff


	//   ....[56]....
        /*4e7c*/ 	.word	0xffffffff


	//   ....[57]....
        /*4e80*/ 	.word	0xffffffff


	//   ....[58]....
        /*4e84*/ 	.word	0xffffffff


	//   ....[59]....
        /*4e88*/ 	.word	0xffffffff


	//   ....[60]....
        /*4e8c*/ 	.word	0xffffffff


	//   ....[61]....
        /*4e90*/ 	.word	0xffffffff


	//   ....[62]....
        /*4e94*/ 	.word	0xffffffff


	//   ....[63]....
        /*4e98*/ 	.word	0xffffffff


	//   ....[64]....
        /*4e9c*/ 	.word	0xffffffff


	//   ....[65]....
        /*4ea0*/ 	.word	0xffffffff


	//   ....[66]....
        /*4ea4*/ 	.word	0xffffffff


	//   ....[67]....
        /*4ea8*/ 	.word	0xffffffff


	//   ....[68]....
        /*4eac*/ 	.word	0xffffffff


	//   ....[69]....
        /*4eb0*/ 	.word	0xffffffff


	//   ....[70]....
        /*4eb4*/ 	.word	0xffffffff


	//   ....[71]....
        /*4eb8*/ 	.word	0x0500000f


	//   ....[72]....
        /*4ebc*/ 	.word	0x0500000f


	//   ....[73]....
        /*4ec0*/ 	.word	0x0500000f


	//   ....[74]....
        /*4ec4*/ 	.word	0x0500000f


	//   ....[75]....
        /*4ec8*/ 	.word	0x0500000f


	//   ....[76]....
        /*4ecc*/ 	.word	0x0500000f


	//   ....[77]....
        /*4ed0*/ 	.word	0x0500000f


	//   ....[78]....
        /*4ed4*/ 	.word	0x0500000f


	//   ....[79]....
        /*4ed8*/ 	.word	0x0500000f


	//   ....[80]....
        /*4edc*/ 	.word	0x0500000f


	//   ....[81]....
        /*4ee0*/ 	.word	0x0500000f


	//   ....[82]....
        /*4ee4*/ 	.word	0x0500000f


	//   ....[83]....
        /*4ee8*/ 	.word	0x0500000f


	//   ....[84]....
        /*4eec*/ 	.word	0x0500000f


	//   ....[85]....
        /*4ef0*/ 	.word	0x0500000f


	//   ....[86]....
        /*4ef4*/ 	.word	0x0500000f


	//   ....[87]....
        /*4ef8*/ 	.word	0x0500000f


	//   ....[88]....
        /*4efc*/ 	.word	0x0500000f


	//   ....[89]....
        /*4f00*/ 	.word	0x0500000f


	//   ....[90]....
        /*4f04*/ 	.word	0x0500000f


	//   ....[91]....
        /*4f08*/ 	.word	0x0500000f


	//   ....[92]....
        /*4f0c*/ 	.word	0x0500000f


	//   ....[93]....
        /*4f10*/ 	.word	0x0500000f


	//   ....[94]....
        /*4f14*/ 	.word	0x0500000f


	//   ....[95]....
        /*4f18*/ 	.word	0x0500000f


	//   ....[96]....
        /*4f1c*/ 	.word	0x0500000f


	//   ....[97]....
        /*4f20*/ 	.word	0x0500000f


	//   ....[98]....
        /*4f24*/ 	.word	0x0500000f


	//   ....[99]....
        /*4f28*/ 	.word	0x0500000f


	//   ....[100]....
        /*4f2c*/ 	.word	0x0500000f


	//   ....[101]....
        /*4f30*/ 	.word	0x0500000f


	//   ....[102]....
        /*4f34*/ 	.word	0x0500000f


	//   ....[103]....
        /*4f38*/ 	.word	0x0500000f


	//   ....[104]....
        /*4f3c*/ 	.word	0x0500000f


	//   ....[105]....
        /*4f40*/ 	.word	0xffffffff


	//   ....[106]....
        /*4f44*/ 	.word	0xffffffff


	//   ....[107]....
        /*4f48*/ 	.word	0xffffffff


	//   ....[108]....
        /*4f4c*/ 	.word	0xffffffff


	//   ....[109]....
        /*4f50*/ 	.word	0xffffffff


	//   ....[110]....
        /*4f54*/ 	.word	0xffffffff


	//----- nvinfo : EIATTR_COOP_GROUP_INSTR_OFFSETS
	.align		4
.L_1325:
        /*4f58*/ 	.byte	0x04, 0x28
        /*4f5a*/ 	.short	(.L_1327 - .L_1326)


	//   ....[0]....
.L_1326:
        /*4f5c*/ 	.word	0x000000a0


	//   ....[1]....
        /*4f60*/ 	.word	0x00000170


	//   ....[2]....
        /*4f64*/ 	.word	0x00000230


	//   ....[3]....
        /*4f68*/ 	.word	0x00000400


	//   ....[4]....
        /*4f6c*/ 	.word	0x00000560


	//   ....[5]....
        /*4f70*/ 	.word	0x00000680


	//   ....[6]....
        /*4f74*/ 	.word	0x000007e0


	//   ....[7]....
        /*4f78*/ 	.word	0x00001ba0


	//   ....[8]....
        /*4f7c*/ 	.word	0x00003b80


	//   ....[9]....
        /*4f80*/ 	.word	0x00004330


	//   ....[10]....
        /*4f84*/ 	.word	0x00005950


	//   ....[11]....
        /*4f88*/ 	.word	0x000059e0


	//   ....[12]....
        /*4f8c*/ 	.word	0x00005d50


	//   ....[13]....
        /*4f90*/ 	.word	0x00005d70


	//   ....[14]....
        /*4f94*/ 	.word	0x0000b600


	//   ....[15]....
        /*4f98*/ 	.word	0x0000b6a0


	//   ....[16]....
        /*4f9c*/ 	.word	0x0000b700


	//   ....[17]....
        /*4fa0*/ 	.word	0x0000b730


	//   ....[18]....
        /*4fa4*/ 	.word	0x00021a10


	//   ....[19]....
        /*4fa8*/ 	.word	0x000220b0


	//   ....[20]....
        /*4fac*/ 	.word	0x00023050


	//   ....[21]....
        /*4fb0*/ 	.word	0x00023110


	//   ....[22]....
        /*4fb4*/ 	.word	0x000232a0


	//   ....[23]....
        /*4fb8*/ 	.word	0x000232c0


	//   ....[24]....
        /*4fbc*/ 	.word	0x0002b740


	//   ....[25]....
        /*4fc0*/ 	.word	0x0002b760


	//   ....[26]....
        /*4fc4*/ 	.word	0x0002b7c0


	//   ....[27]....
        /*4fc8*/ 	.word	0x0002b800


	//   ....[28]....
        /*4fcc*/ 	.word	0x0002cbc0


	//   ....[29]....
        /*4fd0*/ 	.word	0x0002cbf0


	//   ....[30]....
        /*4fd4*/ 	.word	0x0002ce30


	//   ....[31]....
        /*4fd8*/ 	.word	0x0002ce80


	//   ....[32]....
        /*4fdc*/ 	.word	0x0002ceb0


	//   ....[33]....
        /*4fe0*/ 	.word	0x0002cec0


	//   ....[34]....
        /*4fe4*/ 	.word	0x0002dcf0


	//   ....[35]....
        /*4fe8*/ 	.word	0x0002dd00


	//   ....[36]....
        /*4fec*/ 	.word	0x0002eec0


	//   ....[37]....
        /*4ff0*/ 	.word	0x0002fd50


	//   ....[38]....
        /*4ff4*/ 	.word	0x00030610


	//   ....[39]....
        /*4ff8*/ 	.word	0x00030640


	//   ....[40]....
        /*4ffc*/ 	.word	0x00030670


	//   ....[41]....
        /*5000*/ 	.word	0x00030690


	//   ....[42]....
        /*5004*/ 	.word	0x000307d0


	//   ....[43]....
        /*5008*/ 	.word	0x000307f0


	//   ....[44]....
        /*500c*/ 	.word	0x00030890


	//   ....[45]....
        /*5010*/ 	.word	0x000308b0


	//   ....[46]....
        /*5014*/ 	.word	0x00030950


	//   ....[47]....
        /*5018*/ 	.word	0x00030960


	//   ....[48]....
        /*501c*/ 	.word	0x00030a10


	//   ....[49]....
        /*5020*/ 	.word	0x00030a20


	//   ....[50]....
        /*5024*/ 	.word	0x00030ab0


	//   ....[51]....
        /*5028*/ 	.word	0x00030ac0


	//   ....[52]....
        /*502c*/ 	.word	0x00030ad0


	//   ....[53]....
        /*5030*/ 	.word	0x00030ae0


	//   ....[54]....
        /*5034*/ 	.word	0x00031220


	//   ....[55]....
        /*5038*/ 	.word	0x00031240


	//   ....[56]....
        /*503c*/ 	.word	0x00031270


	//   ....[57]....
        /*5040*/ 	.word	0x00031340


	//   ....[58]....
        /*5044*/ 	.word	0x000313e0


	//   ....[59]....
        /*5048*/ 	.word	0x000313f0


	//   ....[60]....
        /*504c*/ 	.word	0x00031490


	//   ....[61]....
        /*5050*/ 	.word	0x000314a0


	//   ....[62]....
        /*5054*/ 	.word	0x00031520


	//   ....[63]....
        /*5058*/ 	.word	0x00031530


	//   ....[64]....
        /*505c*/ 	.word	0x000315c0


	//   ....[65]....
        /*5060*/ 	.word	0x000315d0


	//   ....[66]....
        /*5064*/ 	.word	0x000315e0


	//   ....[67]....
        /*5068*/ 	.word	0x00031670


	//   ....[68]....
        /*506c*/ 	.word	0x00031680


	//   ....[69]....
        /*5070*/ 	.word	0x000316d0


	//   ....[70]....
        /*5074*/ 	.word	0x00033970


	//   ....[71]....
        /*5078*/ 	.word	0x00033eb0


	//   ....[72]....
        /*507c*/ 	.word	0x00034020


	//   ....[73]....
        /*5080*/ 	.word	0x00034090


	//   ....[74]....
        /*5084*/ 	.word	0x00034130


	//   ....[75]....
        /*5088*/ 	.word	0x000341d0


	//   ....[76]....
        /*508c*/ 	.word	0x000342b0


	//   ....[77]....
        /*5090*/ 	.word	0x000343c0


	//   ....[78]....
        /*5094*/ 	.word	0x00034420


	//   ....[79]....
        /*5098*/ 	.word	0x00034530


	//   ....[80]....
        /*509c*/ 	.word	0x000345a0


	//   ....[81]....
        /*50a0*/ 	.word	0x000346b0


	//   ....[82]....
        /*50a4*/ 	.word	0x00034710


	//   ....[83]....
        /*50a8*/ 	.word	0x00034830


	//   ....[84]....
        /*50ac*/ 	.word	0x00034890


	//   ....[85]....
        /*50b0*/ 	.word	0x00034980


	//   ....[86]....
        /*50b4*/ 	.word	0x000349f0


	//   ....[87]....
        /*50b8*/ 	.word	0x00034aa0


	//   ....[88]....
        /*50bc*/ 	.word	0x00034b90


	//   ....[89]....
        /*50c0*/ 	.word	0x00034c40


	//   ....[90]....
        /*50c4*/ 	.word	0x00034ee0


	//   ....[91]....
        /*50c8*/ 	.word	0x00034f60


	//   ....[92]....
        /*50cc*/ 	.word	0x00035090


	//   ....[93]....
        /*50d0*/ 	.word	0x000350e0


	//   ....[94]....
        /*50d4*/ 	.word	0x00035200


	//   ....[95]....
        /*50d8*/ 	.word	0x00035250


	//   ....[96]....
        /*50dc*/ 	.word	0x00035370


	//   ....[97]....
        /*50e0*/ 	.word	0x000353c0


	//   ....[98]....
        /*50e4*/ 	.word	0x00035550


	//   ....[99]....
        /*50e8*/ 	.word	0x000355a0


	//   ....[100]....
        /*50ec*/ 	.word	0x00035630


	//   ....[101]....
        /*50f0*/ 	.word	0x00035680


	//   ....[102]....
        /*50f4*/ 	.word	0x000357a0


	//   ....[103]....
        /*50f8*/ 	.word	0x00035870


	//   ....[104]....
        /*50fc*/ 	.word	0x00035c80


	//   ....[105]....
        /*5100*/ 	.word	0x000381b0


	//   ....[106]....
        /*5104*/ 	.word	0x000389a0


	//   ....[107]....
        /*5108*/ 	.word	0x00039c70


	//   ....[108]....
        /*510c*/ 	.word	0x00039cc0


	//   ....[109]....
        /*5110*/ 	.word	0x00039d20


	//   ....[110]....
        /*5114*/ 	.word	0x00039d40


	//----- nvinfo : EIATTR_REG_RECONFIG
	.align		4
.L_1327:
        /*5118*/ 	.byte	0x01, 0x54
	.zero		2


	//----- nvinfo : EIATTR_SYSCALL_OFFSETS
	.align		4
        /*511c*/ 	.byte	0x04, 0x46
        /*511e*/ 	.short	(.L_1329 - .L_1328)


	//   ....[0]....
.L_1328:
        /*5120*/ 	.word	0x00001ee0


	//   ....[1]....
        /*5124*/ 	.word	0x0002f9e0


	//   ....[2]....
        /*5128*/ 	.word	0x0002fb20


	//   ....[3]....
        /*512c*/ 	.word	0x0002fc10


	//   ....[4]....
        /*5130*/ 	.word	0x000302b0


	//   ....[5]....
        /*5134*/ 	.word	0x00030e00


	//----- nvinfo : EIATTR_MBARRIER_INSTR_OFFSETS
	.align		4
.L_1329:
        /*5138*/ 	.byte	0x04, 0x39
        /*513a*/ 	.short	(.L_1331 - .L_1330)


	//   ....[0]....
.L_1330:
        /*513c*/ 	.word	0x000002a0
        /*5140*/ 	.word	0x000000ff
        /*5144*/ 	.word	0x00032400
        /*5148*/ 	.short	0x0100
        /*514a*/ 	.byte	0x08
	.zero		1


	//   ....[1]....
        /*514c*/ 	.word	0x000002b0
        /*5150*/ 	.word	0x000000ff
        /*5154*/ 	.word	0x00032410
        /*5158*/ 	.short	0x0100
        /*515a*/ 	.byte	0x08
	.zero		1


	//   ....[2]....
        /*515c*/ 	.word	0x000002c0
        /*5160*/ 	.word	0x000000ff
        /*5164*/ 	.word	0x00032420
        /*5168*/ 	.short	0x0100
        /*516a*/ 	.byte	0x08
	.zero		1


	//   ....[3]....
        /*516c*/ 	.word	0x000003b0
        /*5170*/ 	.word	0x000000ff
        /*5174*/ 	.word	0x00032430
        /*5178*/ 	.short	0x0100
        /*517a*/ 	.byte	0x08
	.zero		1


	//   ....[4]....
        /*517c*/ 	.word	0x000003c0
        /*5180*/ 	.word	0x000000ff
        /*5184*/ 	.word	0x00032440
        /*5188*/ 	.short	0x0100
        /*518a*/ 	.byte	0x08
	.zero		1


	//   ....[5]....
        /*518c*/ 	.word	0x000003d0
        /*5190*/ 	.word	0x000000ff
        /*5194*/ 	.word	0x00032438
        /*5198*/ 	.short	0x0100
        /*519a*/ 	.byte	0x08
	.zero		1


	//   ....[6]....
        /*519c*/ 	.word	0x000003e0
        /*51a0*/ 	.word	0x000000ff
        /*51a4*/ 	.word	0x00032448
        /*51a8*/ 	.short	0x0100
        /*51aa*/ 	.byte	0x08
	.zero		1


	//   ....[7]....
        /*51ac*/ 	.word	0x00000510
        /*51b0*/ 	.word	0x000000ff
        /*51b4*/ 	.word	0x00032450
        /*51b8*/ 	.short	0x0100
        /*51ba*/ 	.byte	0x08
	.zero		1


	//   ....[8]....
        /*51bc*/ 	.word	0x00000520
        /*51c0*/ 	.word	0x000000ff
        /*51c4*/ 	.word	0x00032460
        /*51c8*/ 	.short	0x0100
        /*51ca*/ 	.byte	0x08
	.zero		1


	//   ....[9]....
        /*51cc*/ 	.word	0x00000530
        /*51d0*/ 	.word	0x000000ff
        /*51d4*/ 	.word	0x00032458
        /*51d8*/ 	.short	0x0100
        /*51da*/ 	.byte	0x08
	.zero		1


	//   ....[10]....
        /*51dc*/ 	.word	0x00000540
        /*51e0*/ 	.word	0x000000ff
        /*51e4*/ 	.word	0x00032468
        /*51e8*/ 	.short	0x0100
        /*51ea*/ 	.byte	0x08
	.zero		1


	//   ....[11]....
        /*51ec*/ 	.word	0x00000630
        /*51f0*/ 	.word	0x000000ff
        /*51f4*/ 	.word	0x00032470
        /*51f8*/ 	.short	0x0100
        /*51fa*/ 	.byte	0x06
	.zero		1


	//   ....[12]....
        /*51fc*/ 	.word	0x00000640
        /*5200*/ 	.word	0x000000ff
        /*5204*/ 	.word	0x00032480
        /*5208*/ 	.short	0x0100
        /*520a*/ 	.byte	0x06
	.zero		1


	//   ....[13]....
        /*520c*/ 	.word	0x00000650
        /*5210*/ 	.word	0x000000ff
        /*5214*/ 	.word	0x00032478
        /*5218*/ 	.short	0x0100
        /*521a*/ 	.byte	0x06
	.zero		1


	//   ....[14]....
        /*521c*/ 	.word	0x00000660
        /*5220*/ 	.word	0x000000ff
        /*5224*/ 	.word	0x00032488
        /*5228*/ 	.short	0x0100
        /*522a*/ 	.byte	0x06
	.zero		1


	//   ....[15]....
        /*522c*/ 	.word	0x00000790
        /*5230*/ 	.word	0x000000ff
        /*5234*/ 	.word	0x00032490
        /*5238*/ 	.short	0x0100
        /*523a*/ 	.byte	0x08
	.zero		1


	//   ....[16]....
        /*523c*/ 	.word	0x000007a0
        /*5240*/ 	.word	0x000000ff
        /*5244*/ 	.word	0x000324a0
        /*5248*/ 	.short	0x0100
        /*524a*/ 	.byte	0x08
	.zero		1


	//   ....[17]....
        /*524c*/ 	.word	0x000007b0
        /*5250*/ 	.word	0x000000ff
        /*5254*/ 	.word	0x00032498
        /*5258*/ 	.short	0x0100
        /*525a*/ 	.byte	0x08
	.zero		1


	//   ....[18]....
        /*525c*/ 	.word	0x000007c0
        /*5260*/ 	.word	0x000000ff
        /*5264*/ 	.word	0x000324a8
        /*5268*/ 	.short	0x0100
        /*526a*/ 	.byte	0x08
	.zero		1


	//   ....[19]....
        /*526c*/ 	.word	0x000008f0
        /*5270*/ 	.word	0x000000ff
        /*5274*/ 	.word	0x000324b0
        /*5278*/ 	.short	0x0100
        /*527a*/ 	.byte	0x08
	.zero		1


	//   ....[20]....
        /*527c*/ 	.word	0x00000900
        /*5280*/ 	.word	0x000000ff
        /*5284*/ 	.word	0x000324c0
        /*5288*/ 	.short	0x0100
        /*528a*/ 	.byte	0x08
	.zero		1


	//   ....[21]....
        /*528c*/ 	.word	0x00000910
        /*5290*/ 	.word	0x000000ff
        /*5294*/ 	.word	0x000324b8
        /*5298*/ 	.short	0x0100
        /*529a*/ 	.byte	0x08
	.zero		1


	//   ....[22]....
        /*529c*/ 	.word	0x00000920
        /*52a0*/ 	.word	0x000000ff
        /*52a4*/ 	.word	0x000324c8
        /*52a8*/ 	.short	0x0100
        /*52aa*/ 	.byte	0x08
	.zero		1


	//   ....[23]....
        /*52ac*/ 	.word	0x000021f0
        /*52b0*/ 	.word	0x00000048
        /*52b4*/ 	.word	0x00032400
        /*52b8*/ 	.short	0x010a
        /*52ba*/ 	.byte	0x3f
	.zero		1


	//   ....[24]....
        /*52bc*/ 	.word	0x000025d0
        /*52c0*/ 	.word	0x0000000a
        /*52c4*/ 	.word	0x00000000
        /*52c8*/ 	.short	0x010a
        /*52ca*/ 	.byte	0x3f
	.zero		1


	//   ....[25]....
        /*52cc*/ 	.word	0x00002630
        /*52d0*/ 	.word	0x0000000a
        /*52d4*/ 	.word	0x00000000
        /*52d8*/ 	.short	0x010a
        /*52da*/ 	.byte	0x3f
	.zero		1


	//   ....[26]....
        /*52dc*/ 	.word	0x000029e0
        /*52e0*/ 	.word	0x00000048
        /*52e4*/ 	.word	0x00032410
        /*52e8*/ 	.short	0x010a
        /*52ea*/ 	.byte	0x3f
	.zero		1


	//   ....[27]....
        /*52ec*/ 	.word	0x00002ae0
        /*52f0*/ 	.word	0x0000000a
        /*52f4*/ 	.word	0x00000000
        /*52f8*/ 	.short	0x010a
        /*52fa*/ 	.byte	0x3f
	.zero		1


	//   ....[28]....
        /*52fc*/ 	.word	0x00002b40
        /*5300*/ 	.word	0x0000000a
        /*5304*/ 	.word	0x00000000
        /*5308*/ 	.short	0x010a
        /*530a*/ 	.byte	0x3f
	.zero		1


	//   ....[29]....
        /*530c*/ 	.word	0x00003840
        /*5310*/ 	.word	0x00000007
        /*5314*/ 	.word	0x00000000
        /*5318*/ 	.short	0x0101
        /*531a*/ 	.byte	0x3f
	.zero		1


	//   ....[30]....
        /*531c*/ 	.word	0x00008f80
        /*5320*/ 	.word	0x00000019
        /*5324*/ 	.word	0x00000000
        /*5328*/ 	.short	0x0101
        /*532a*/ 	.byte	0x3f
	.zero		1


	//   ....[31]....
        /*532c*/ 	.word	0x000096a0
        /*5330*/ 	.word	0x00000005
        /*5334*/ 	.word	0x00000000
        /*5338*/ 	.short	0x010a
        /*533a*/ 	.byte	0x3f
	.zero		1


	//   ....[32]....
        /*533c*/ 	.word	0x00009750
        /*5340*/ 	.word	0x00000000
        /*5344*/ 	.word	0x00000000
        /*5348*/ 	.short	0x010a
        /*534a*/ 	.byte	0x3f
	.zero		1


	//   ....[33]....
        /*534c*/ 	.word	0x00009b80
        /*5350*/ 	.word	0x00000000
        /*5354*/ 	.word	0x00000000
        /*5358*/ 	.short	0x010a
        /*535a*/ 	.byte	0x3f
	.zero		1


	//   ....[34]....
        /*535c*/ 	.word	0x00009c30
        /*5360*/ 	.word	0x00000004
        /*5364*/ 	.word	0x00000000
        /*5368*/ 	.short	0x010a
        /*536a*/ 	.byte	0x3f
	.zero		1


	//   ....[35]....
        /*536c*/ 	.word	0x0000a940
        /*5370*/ 	.word	0x00000000
        /*5374*/ 	.word	0x00000000
        /*5378*/ 	.short	0x0101
        /*537a*/ 	.byte	0x3f
	.zero		1


	//   ....[36]....
        /*537c*/ 	.word	0x00020140
        /*5380*/ 	.word	0x00000000
        /*5384*/ 	.word	0x00000000
        /*5388*/ 	.short	0x0101
        /*538a*/ 	.byte	0x3f
	.zero		1


	//   ....[37]....
        /*538c*/ 	.word	0x00020350
        /*5390*/ 	.word	0x00000003
        /*5394*/ 	.word	0x00000000
        /*5398*/ 	.short	0x010a
        /*539a*/ 	.byte	0x3f
	.zero		1


	//   ....[38]....
        /*539c*/ 	.word	0x00020450
        /*53a0*/ 	.word	0x00000000
        /*53a4*/ 	.word	0x00000000
        /*53a8*/ 	.short	0x010a
        /*53aa*/ 	.byte	0x3f
	.zero		1


	//   ....[39]....
        /*53ac*/ 	.word	0x00020880
        /*53b0*/ 	.word	0x00000000
        /*53b4*/ 	.word	0x00000000
        /*53b8*/ 	.short	0x010a
        /*53ba*/ 	.byte	0x3f
	.zero		1


	//   ....[40]....
        /*53bc*/ 	.word	0x00020930
        /*53c0*/ 	.word	0x00000002
        /*53c4*/ 	.word	0x00000000
        /*53c8*/ 	.short	0x010a
        /*53ca*/ 	.byte	0x3f
	.zero		1


	//   ....[41]....
        /*53cc*/ 	.word	0x00021600
        /*53d0*/ 	.word	0x00000000
        /*53d4*/ 	.word	0x00000000
        /*53d8*/ 	.short	0x0101
        /*53da*/ 	.byte	0x3f
	.zero		1


	//   ....[42]....
        /*53dc*/ 	.word	0x0002b2d0
        /*53e0*/ 	.word	0x00000000
        /*53e4*/ 	.word	0x00000000
        /*53e8*/ 	.short	0x0101
        /*53ea*/ 	.byte	0x3f
	.zero		1


	//   ....[43]....
        /*53ec*/ 	.word	0x0002c7a0
        /*53f0*/ 	.word	0x000000ff
        /*53f4*/ 	.word	0x00000000
        /*53f8*/ 	.short	0x0101
        /*53fa*/ 	.byte	0x04
	.zero		1


	//   ....[44]....
        /*53fc*/ 	.word	0x0002ff80
        /*5400*/ 	.word	0x000000ff
        /*5404*/ 	.word	0x00032440
        /*5408*/ 	.short	0x010a
        /*540a*/ 	.byte	0x26
	.zero		1


	//   ....[45]....
        /*540c*/ 	.word	0x00030c10
        /*5410*/ 	.word	0x000000ff
        /*5414*/ 	.word	0x00032400
        /*5418*/ 	.short	0x0107
        /*541a*/ 	.byte	0x26
	.zero		1


	//   ....[46]....
        /*541c*/ 	.word	0x00030c90
        /*5420*/ 	.word	0x000000ff
        /*5424*/ 	.word	0x00032400
        /*5428*/ 	.short	0x0101
        /*542a*/ 	.byte	0x26
	.zero		1


	//   ....[47]....
        /*542c*/ 	.word	0x00031880
        /*5430*/ 	.word	0x000000ff
        /*5434*/ 	.word	0x00032410
        /*5438*/ 	.short	0x0107
        /*543a*/ 	.byte	0x26
	.zero		1


	//   ....[48]....
        /*543c*/ 	.word	0x000318e0
        /*5440*/ 	.word	0x000000ff
        /*5444*/ 	.word	0x00032410
        /*5448*/ 	.short	0x0101
        /*544a*/ 	.byte	0x26
	.zero		1


	//   ....[49]....
        /*544c*/ 	.word	0x000318f0
        /*5450*/ 	.word	0x000000ff
        /*5454*/ 	.word	0x00032420
        /*5458*/ 	.short	0x010a
        /*545a*/ 	.byte	0x26
	.zero		1


	//   ....[50]....
        /*545c*/ 	.word	0x00031950
        /*5460*/ 	.word	0x000000ff
        /*5464*/ 	.word	0x00032460
        /*5468*/ 	.short	0x010a
        /*546a*/ 	.byte	0x26
	.zero		1


	//   ....[51]....
        /*546c*/ 	.word	0x000321d0
        /*5470*/ 	.word	0x000000ff
        /*5474*/ 	.word	0x00032448
        /*5478*/ 	.short	0x010a
        /*547a*/ 	.byte	0x26
	.zero		1


	//   ....[52]....
        /*547c*/ 	.word	0x000323a0
        /*5480*/ 	.word	0x000000ff
        /*5484*/ 	.word	0x00032468
        /*5488*/ 	.short	0x010a
        /*548a*/ 	.byte	0x26
	.zero		1


	//   ....[53]....
        /*548c*/ 	.word	0x000329f0
        /*5490*/ 	.word	0x000000ff
        /*5494*/ 	.word	0x00032440
        /*5498*/ 	.short	0x010a
        /*549a*/ 	.byte	0x26
	.zero		1


	//   ....[54]....
        /*549c*/ 	.word	0x00032bd0
        /*54a0*/ 	.word	0x000000ff
        /*54a4*/ 	.word	0x00032460
        /*54a8*/ 	.short	0x010a
        /*54aa*/ 	.byte	0x26
	.zero		1


	//   ....[55]....
        /*54ac*/ 	.word	0x00033250
        /*54b0*/ 	.word	0x000000ff
        /*54b4*/ 	.word	0x00032448
        /*54b8*/ 	.short	0x010a
        /*54ba*/ 	.byte	0x26
	.zero		1


	//   ....[56]....
        /*54bc*/ 	.word	0x00033430
        /*54c0*/ 	.word	0x000000ff
        /*54c4*/ 	.word	0x00032468
        /*54c8*/ 	.short	0x010a
        /*54ca*/ 	.byte	0x26
	.zero		1


	//   ....[57]....
        /*54cc*/ 	.word	0x00033900
        /*54d0*/ 	.word	0x00000002
        /*54d4*/ 	.word	0x00032420
        /*54d8*/ 	.short	0x010a
        /*54da*/ 	.byte	0x3f
	.zero		1


	//   ....[58]....
        /*54dc*/ 	.word	0x00033a80
        /*54e0*/ 	.word	0x00000008
        /*54e4*/ 	.word	0x00000000
        /*54e8*/ 	.short	0x010a
        /*54ea*/ 	.byte	0x3f
	.zero		1


	//   ....[59]....
        /*54ec*/ 	.word	0x00033af0
        /*54f0*/ 	.word	0x00000003
        /*54f4*/ 	.word	0x00000000
        /*54f8*/ 	.short	0x010a
        /*54fa*/ 	.byte	0x3f
	.zero		1


	//   ....[60]....
        /*54fc*/ 	.word	0x00033b50
        /*5500*/ 	.word	0x00000006
        /*5504*/ 	.word	0x00000000
        /*5508*/ 	.short	0x010a
        /*550a*/ 	.byte	0x3f
	.zero		1


	//   ....[61]....
        /*550c*/ 	.word	0x00033b80
        /*5510*/ 	.word	0x00000003
        /*5514*/ 	.word	0x00000000
        /*5518*/ 	.short	0x010a
        /*551a*/ 	.byte	0x3f
	.zero		1


	//   ....[62]....
        /*551c*/ 	.word	0x00033be0
        /*5520*/ 	.word	0x00000048
        /*5524*/ 	.word	0x00032400
        /*5528*/ 	.short	0x010a
        /*552a*/ 	.byte	0x3f
	.zero		1


	//   ....[63]....
        /*552c*/ 	.word	0x00033c30
        /*5530*/ 	.word	0x0000000a
        /*5534*/ 	.word	0x00000000
        /*5538*/ 	.short	0x010a
        /*553a*/ 	.byte	0x3f
	.zero		1


	//   ....[64]....
        /*553c*/ 	.word	0x00033c80
        /*5540*/ 	.word	0x00000048
        /*5544*/ 	.word	0x00032410
        /*5548*/ 	.short	0x010a
        /*554a*/ 	.byte	0x3f
	.zero		1


	//   ....[65]....
        /*554c*/ 	.word	0x00033cd0
        /*5550*/ 	.word	0x0000000a
        /*5554*/ 	.word	0x00000000
        /*5558*/ 	.short	0x010a
        /*555a*/ 	.byte	0x3f
	.zero		1


	//   ....[66]....
        /*555c*/ 	.word	0x00033d20
        /*5560*/ 	.word	0x00000000
        /*5564*/ 	.word	0x00000000
        /*5568*/ 	.short	0x010a
        /*556a*/ 	.byte	0x3f
	.zero		1


	//   ....[67]....
        /*556c*/ 	.word	0x00033d70
        /*5570*/ 	.word	0x00000004
        /*5574*/ 	.word	0x00000000
        /*5578*/ 	.short	0x010a
        /*557a*/ 	.byte	0x3f
	.zero		1


	//   ....[68]....
        /*557c*/ 	.word	0x00033dc0
        /*5580*/ 	.word	0x00000000
        /*5584*/ 	.word	0x00000000
        /*5588*/ 	.short	0x010a
        /*558a*/ 	.byte	0x3f
	.zero		1


	//   ....[69]....
        /*558c*/ 	.word	0x00033e10
        /*5590*/ 	.word	0x00000002
        /*5594*/ 	.word	0x00000000
        /*5598*/ 	.short	0x010a
        /*559a*/ 	.byte	0x3f
	.zero		1


	//   ....[70]....
        /*559c*/ 	.word	0x00033f70
        /*55a0*/ 	.word	0x00000003
        /*55a4*/ 	.word	0x00032440
        /*55a8*/ 	.short	0x010a
        /*55aa*/ 	.byte	0x3f
	.zero		1


	//   ....[71]....
        /*55ac*/ 	.word	0x000358b0
        /*55b0*/ 	.word	0x00000003
        /*55b4*/ 	.word	0x00032420
        /*55b8*/ 	.short	0x010a
        /*55ba*/ 	.byte	0x3f
	.zero		1


	//   ....[72]....
        /*55bc*/ 	.word	0x00035910
        /*55c0*/ 	.word	0x00000003
        /*55c4*/ 	.word	0x00032460
        /*55c8*/ 	.short	0x010a
        /*55ca*/ 	.byte	0x3f
	.zero		1


	//   ....[73]....
        /*55cc*/ 	.word	0x00035970
        /*55d0*/ 	.word	0x00000003
        /*55d4*/ 	.word	0x00032448
        /*55d8*/ 	.short	0x010a
        /*55da*/ 	.byte	0x3f
	.zero		1


	//   ....[74]....
        /*55dc*/ 	.word	0x000359d0
        /*55e0*/ 	.word	0x00000003
        /*55e4*/ 	.word	0x00032468
        /*55e8*/ 	.short	0x010a
        /*55ea*/ 	.byte	0x3f
	.zero		1


	//   ....[75]....
        /*55ec*/ 	.word	0x00035a30
        /*55f0*/ 	.word	0x00000003
        /*55f4*/ 	.word	0x00032440
        /*55f8*/ 	.short	0x010a
        /*55fa*/ 	.byte	0x3f
	.zero		1


	//   ....[76]....
        /*55fc*/ 	.word	0x00035a90
        /*5600*/ 	.word	0x00000003
        /*5604*/ 	.word	0x00032460
        /*5608*/ 	.short	0x010a
        /*560a*/ 	.byte	0x3f
	.zero		1


	//   ....[77]....
        /*560c*/ 	.word	0x00035af0
        /*5610*/ 	.word	0x00000003
        /*5614*/ 	.word	0x00032448
        /*5618*/ 	.short	0x010a
        /*561a*/ 	.byte	0x3f
	.zero		1


	//   ....[78]....
        /*561c*/ 	.word	0x00035b50
        /*5620*/ 	.word	0x00000003
        /*5624*/ 	.word	0x00032468
        /*5628*/ 	.short	0x010a
        /*562a*/ 	.byte	0x3f
	.zero		1


	//   ....[79]....
        /*562c*/ 	.word	0x00035ba0
        /*5630*/ 	.word	0x00000002
        /*5634*/ 	.word	0x00032420
        /*5638*/ 	.short	0x010a
        /*563a*/ 	.byte	0x3f
	.zero		1


	//   ....[80]....
        /*563c*/ 	.word	0x00035d40
        /*5640*/ 	.word	0x00000008
        /*5644*/ 	.word	0x00000000
        /*5648*/ 	.short	0x010a
        /*564a*/ 	.byte	0x3f
	.zero		1


	//   ....[81]....
        /*564c*/ 	.word	0x00035d90
        /*5650*/ 	.word	0x00000003
        /*5654*/ 	.word	0x00000000
        /*5658*/ 	.short	0x010a
        /*565a*/ 	.byte	0x3f
	.zero		1


	//   ....[82]....
        /*565c*/ 	.word	0x00035de0
        /*5660*/ 	.word	0x00000006
        /*5664*/ 	.word	0x00000000
        /*5668*/ 	.short	0x010a
        /*566a*/ 	.byte	0x3f
	.zero		1


	//   ....[83]....
        /*566c*/ 	.word	0x000361a0
        /*5670*/ 	.word	0x00000000
        /*5674*/ 	.word	0x00000000
        /*5678*/ 	.short	0x010a
        /*567a*/ 	.byte	0x3f
	.zero		1


	//   ....[84]....
        /*567c*/ 	.word	0x000362e0
        /*5680*/ 	.word	0x0000000a
        /*5684*/ 	.word	0x00000000
        /*5688*/ 	.short	0x010a
        /*568a*/ 	.byte	0x3f
	.zero		1


	//   ....[85]....
        /*568c*/ 	.word	0x00036940
        /*5690*/ 	.word	0x00000000
        /*5694*/ 	.word	0x00000000
        /*5698*/ 	.short	0x010a
        /*569a*/ 	.byte	0x3f
	.zero		1


	//   ....[86]....
        /*569c*/ 	.word	0x00036a80
        /*56a0*/ 	.word	0x0000000a
        /*56a4*/ 	.word	0x00000000
        /*56a8*/ 	.short	0x010a
        /*56aa*/ 	.byte	0x3f
	.zero		1


	//   ....[87]....
        /*56ac*/ 	.word	0x00037bd0
        /*56b0*/ 	.word	0x00000006
        /*56b4*/ 	.word	0x00000000
        /*56b8*/ 	.short	0x0101
        /*56ba*/ 	.byte	0x3f
	.zero		1


	//   ....[88]....
        /*56bc*/ 	.word	0x000519e0
        /*56c0*/ 	.word	0x00000000
        /*56c4*/ 	.word	0x00000000
        /*56c8*/ 	.short	0x0101
        /*56ca*/ 	.byte	0x3f
	.zero		1


	//   ....[89]....
        /*56cc*/ 	.word	0x00051a10
        /*56d0*/ 	.word	0x0000000a
        /*56d4*/ 	.word	0x00000000
        /*56d8*/ 	.short	0x010a
        /*56da*/ 	.byte	0x3f
	.zero		1


	//   ....[90]....
        /*56dc*/ 	.word	0x00051a60
        /*56e0*/ 	.word	0x0000000a
        /*56e4*/ 	.word	0x00000000
        /*56e8*/ 	.short	0x010a
        /*56ea*/ 	.byte	0x3f
	.zero		1


	//----- nvinfo : EIATTR_NUM_MBARRIERS
	.align		4
.L_1331:
        /*56ec*/ 	.byte	0x03, 0x38
        /*56ee*/ 	.short	0x0017


	//----- nvinfo : EIATTR_EXIT_INSTR_OFFSETS
	.align		4
        /*56f0*/ 	.byte	0x04, 0x1c
        /*56f2*/ 	.short	(.L_1333 - .L_1332)


	//   ....[0]....
.L_1332:
        /*56f4*/ 	.word	0x00033bd0


	//----- nvinfo : EIATTR_MAX_THREADS
	.align		4
.L_1333:
        /*56f8*/ 	.byte	0x04, 0x05
        /*56fa*/ 	.short	(.L_1335 - .L_1334)
.L_1334:
        /*56fc*/ 	.word	0x00000180
        /*5700*/ 	.word	0x00000001
        /*5704*/ 	.word	0x00000001


	//----- nvinfo : EIATTR_CRS_STACK_SIZE
	.align		4
.L_1335:
        /*5708*/ 	.byte	0x04, 0x1e
        /*570a*/ 	.short	(.L_1337 - .L_1336)
.L_1336:
        /*570c*/ 	.word	0x00000000


	//----- nvinfo : EIATTR_CBANK_PARAM_SIZE
	.align		4
.L_1337:
        /*5710*/ 	.byte	0x03, 0x19
        /*5712*/ 	.short	0x0b70


	//----- nvinfo : EIATTR_PARAM_CBANK
	.align		4
        /*5714*/ 	.byte	0x04, 0x0a
        /*5716*/ 	.short	(.L_1339 - .L_1338)
	.align		4
.L_1338:
        /*5718*/ 	.word	index@(.nv.constant0._ZN7cutlass13device_kernelIN5flash11enable_sm90INS1_16FlashAttnFwdSm90INS1_25CollectiveMainloopFwdSm90ILi2EN4cute5tupleIJNS5_1CILi1EEES8_S8_EEENS6_IJNS7_ILi128EEENS7_ILi96EEENS7_ILi64EEEEEELi256ENS_6half_tEfNS_4arch4Sm90ELb0ELb1ELb1ELb0ELb0ELb0ELb1ELb1ELb0ELb1ELb1ELb0EEENS1_21CollectiveEpilogueFwdINS6_IJSA_NS7_ILi256EEESB_EEES9_SE_SG_Li256ELb0ELb1ELb1ELb0EEENS1_19SingleTileSchedulerILb0ELb1ELb1ELi128EEEEEEEEEvNT_6ParamsE)
        /*571c*/ 	.short	0x0210
        /*571e*/ 	.short	0x0b70


	//----- nvinfo : EIATTR_SW_WAR
	.align		4
.L_1339:
        /*5720*/ 	.byte	0x04, 0x36
        /*5722*/ 	.short	(.L_1341 - .L_1340)
.L_1340:
        /*5724*/ 	.word	0x00000008
.L_1341:


//--------------------- .nv.info._ZN7cutlass13device_kernelIN5flash11enable_sm90INS1_16FlashAttnFwdSm90INS1_25CollectiveMainloopFwdSm90ILi2EN4cute5tupleIJNS5_1CILi1EEES8_S8_EEENS6_IJNS7_ILi128EEENS7_ILi96EEENS7_ILi64EEEEEELi256ENS_6half_tEfNS_4arch4Sm90ELb0ELb1ELb1ELb1ELb0ELb0ELb0ELb1ELb0ELb1ELb1ELb0EEENS1_21CollectiveEpilogueFwdINS6_IJSA_NS7_ILi256EEESB_EEES9_SE_SG_Li256ELb1ELb1ELb1ELb0EEENS1_36VarlenDynamicPersistentTileSchedulerILi128ELi96ELi256ELi128ELb1ELb1ELb1ELb1ELb0ELb1EEEEEEEEEvNT_6ParamsE --------------------------
	.section	.nv.info._ZN7cutlass13device_kernelIN5flash11enable_sm90INS1_16FlashAttnFwdSm90INS1_25CollectiveMainloopFwdSm90ILi2EN4cute5tupleIJNS5_1CILi1EEES8_S8_EEENS6_IJNS7_ILi128EEENS7_ILi96EEENS7_ILi64EEEEEELi256ENS_6half_tEfNS_4arch4Sm90ELb0ELb1ELb1ELb1ELb0ELb0ELb0ELb1ELb0ELb1ELb1ELb0EEENS1_21CollectiveEpilogueFwdINS6_IJSA_NS7_ILi256EEESB_EEES9_SE_SG_Li256ELb1ELb1ELb1ELb0EEENS1_36VarlenDynamicPersistentTileSchedulerILi128ELi96ELi256ELi128ELb1ELb1ELb1ELb1ELb0ELb1EEEEEEEEEvNT_6ParamsE,"",@"SHT_CUDA_INFO"
	.sectionflags	@""
	.align	4


	//----- nvinfo : EIATTR_CUDA_API_VERSION
	.align		4
        /*0000*/ 	.byte	0x04, 0x37
        /*0002*/ 	.short	(.L_1343 - .L_1342)
.L_1342:
        /*0004*/ 	.word	0x00000082


	//----- nvinfo : EIATTR_KPARAM_INFO
	.align		4
.L_1343:
        /*0008*/ 	.byte	0x04, 0x17
        /*000a*/ 	.short	(.L_1345 - .L_1344)
.L_1344:
        /*000c*/ 	.word	0x00000000
        /*0010*/ 	.short	0x0000
        /*0012*/ 	.short	0x0070
        /*0014*/ 	.byte	0x00, 0xf0, 0x01, 0x2a


	//----- nvinfo : EIATTR_SPARSE_MMA_MASK
	.align		4
.L_1345:
        /*0018*/ 	.byte	0x03, 0x50
        /*001a*/ 	.short	0x0000


	//----- nvinfo : EIATTR_MAXREG_COUNT
	.align		4
        /*001c*/ 	.byte	0x03, 0x1b
        /*001e*/ 	.short	0x00a8


	//----- nvinfo : EIATTR_NUM_BARRIERS
	.align		4
        /*0020*/ 	.byte	0x02, 0x4c
        /*0022*/ 	.byte	0x10
	.zero		1


	//----- nvinfo : EIATTR_EXTERNS
	.align		4
        /*0024*/ 	.byte	0x04, 0x0f
        /*0026*/ 	.short	(.L_1347 - .L_1346)


	//   ....[0]....
	.align		4
.L_1346:
        /*0028*/ 	.word	index@(__assertfail)


	//----- nvinfo : EIATTR_ANNOTATIONS
	.align		4
.L_1347:
        /*002c*/ 	.byte	0x04, 0x55
        /*002e*/ 	.short	(.L_1349 - .L_1348)


	//   ....[0]....
.L_1348:
        /* <DEDUP_REMOVED lines=70> */


	//----- nvinfo : EIATTR_MERCURY_ISA_VERSION
	.align		4
.L_1349:
        /*0480*/ 	.byte	0x03, 0x5f
        /*0482*/ 	.short	0x0101


	//----- nvinfo : EIATTR_UNUSED_LOAD_BYTE_OFFSET
	.align		4
        /*0484*/ 	.byte	0x04, 0x44
        /*0486*/ 	.short	(.L_1351 - .L_1350)


	//   ....[0]....
.L_1350:
        /*0488*/ 	.word	0x00000a30
        /*048c*/ 	.word	0x0000fff0


	//   ....[1]....
        /*0490*/ 	.word	0x0000f0a0
        /*0494*/ 	.word	0x0000fff0


	//----- nvinfo : EIATTR_INT_WARP_WIDE_INSTR_OFFSETS
	.align		4
.L_1351:
        /*0498*/ 	.byte	0x04, 0x31
        /*049a*/ 	.short	(.L_1353 - .L_1352)


	//   ....[0]....
.L_1352:
        /*049c*/ 	.word	0x00000130


	//   ....[1]....
        /*04a0*/ 	.word	0x00000170


	//   ....[2]....
        /*04a4*/ 	.word	0x000001e0


	//   ....[3]....
        /*04a8*/ 	.word	0x00004ea0


	//   ....[4]....
        /*04ac*/ 	.word	0x00015470


	//   ....[5]....
        /*04b0*/ 	.word	0x00015500


	//   ....[6]....
        /*04b4*/ 	.word	0x00019180


	//   ....[7]....
        /*04b8*/ 	.word	0x00019210


	//----- nvinfo : EIATTR_COOP_GROUP_MASK_REGIDS
	.align		4
.L_1353:
        /*04bc*/ 	.byte	0x04, 0x29
        /*04be*/ 	.short	(.L_1355 - .L_1354)


	//   ....[0]....
.L_1354:
        /*04c0*/ 	.word	0xffffffff


	//   ....[1]....
        /*04c4*/ 	.word	0xffffffff


	//   ....[2]....
        /*04c8*/ 	.word	0xffffffff


	//   ....[3]....
        /*04cc*/ 	.word	0xffffffff


	//   ....[4]....
        /*04d0*/ 	.word	0xffffffff


	//   ....[5]....
        /*04d4*/ 	.word	0xffffffff


	//   ....[6]....
        /*04d8*/ 	.word	0xffffffff


	//   ....[7]....
        /*04dc*/ 	.word	0xffffffff


	//   ....[8]....
        /*04e0*/ 	.word	0xffffffff


	//   ....[9]....
        /*04e4*/ 	.word	0xffffffff


	//   ....[10]....
        /*04e8*/ 	.word	0xffffffff


	//   ....[11]....
        /*04ec*/ 	.word	0xffffffff


	//   ....[12]....
        /*04f0*/ 	.word	0xffffffff


	//   ....[13]....
        /*04f4*/ 	.word	0xffffffff


	//   ....[14]....
        /*04f8*/ 	.word	0xffffffff


	//   ....[15]....
        /*04fc*/ 	.word	0xffffffff


	//   ....[16]....
        /*0500*/ 	.word	0xffffffff


	//   ....[17]....
        /*0504*/ 	.word	0xffffffff


	//   ....[18]....
        /*0508*/ 	.word	0xffffffff


	//   ....[19]....
        /*050c*/ 	.word	0xffffffff


	//   ....[20]....
        /*0510*/ 	.word	0xffffffff


	//   ....[21]....
        /*0514*/ 	.word	0xffffffff


	//   ....[22]....
        /*0518*/ 	.word	0xffffffff


	//   ....[23]....
        /*051c*/ 	.word	0xffffffff


	//   ....[24]....
        /*0520*/ 	.word	0xffffffff


	//   ....[25]....
        /*0524*/ 	.word	0xffffffff


	//   ....[26]....
        /*0528*/ 	.word	0xffffffff


	//   ....[27]....
        /*052c*/ 	.word	0xffffffff


	//   ....[28]....
        /*0530*/ 	.word	0xffffffff


	//   ....[29]....
        /*0534*/ 	.word	0xffffffff


	//   ....[30]....
        /*0538*/ 	.word	0xffffffff


	//   ....[31]....
        /*053c*/ 	.word	0xffffffff


	//   ....[32]....
        /*0540*/ 	.word	0xffffffff


	//   ....[33]....
        /*0544*/ 	.word	0xffffffff


	//   ....[34]....
        /*0548*/ 	.word	0xffffffff


	//   ....[35]....
        /*054c*/ 	.word	0xffffffff


	//   ....[36]....
        /*0550*/ 	.word	0xffffffff


	//   ....[37]....
        /*0554*/ 	.word	0xffffffff


	//   ....[38]....
        /*0558*/ 	.word	0xffffffff


	//   ....[39]....
        /*055c*/ 	.word	0xffffffff


	//   ....[40]....
        /*0560*/ 	.word	0xffffffff


	//   ....[41]....
        /*0564*/ 	.word	0xffffffff


	//   ....[42]....
        /*0568*/ 	.word	0xffffffff


	//   ....[43]....
        /*056c*/ 	.word	0xffffffff


	//   ....[44]....
        /*0570*/ 	.word	0xffffffff


	//   ....[45]....
        /*0574*/ 	.word	0xffffffff


	//   ....[46]....
        /*0578*/ 	.word	0xffffffff


	//   ....[47]....
        /*057c*/ 	.word	0xffffffff


	//   ....[48]....
        /*0580*/ 	.word	0xffffffff


	//   ....[49]....
        /*0584*/ 	.word	0xffffffff


	//   ....[50]....
        /*0588*/ 	.word	0xffffffff


	//   ....[51]....
        /*058c*/ 	.word	0xffffffff


	//   ....[52]....
        /*0590*/ 	.word	0xffffffff


	//   ....[53]....
        /*0594*/ 	.word	0xffffffff


	//   ....[54]....
        /*0598*/ 	.word	0xffffffff


	//   ....[55]....
        /*059c*/ 	.word	0xffffffff


	//   ....[56]....
        /*05a0*/ 	.word	0xffffffff


	//   ....[57]....
        /*05a4*/ 	.word	0xffffffff


	//   ....[58]....
        /*05a8*/ 	.word	0xffffffff


	//   ....[59]....
        /*05ac*/ 	.word	0xffffffff


	//   ....[60]....
        /*05b0*/ 	.word	0xffffffff


	//   ....[61]....
        /*05b4*/ 	.word	0xffffffff


	//   ....[62]....
        /*05b8*/ 	.word	0xffffffff


	//   ....[63]....
        /*05bc*/ 	.word	0xffffffff


	//   ....[64]....
        /*05c0*/ 	.word	0xffffffff


	//   ....[65]....
        /*05c4*/ 	.word	0xffffffff


	//   ....[66]....
        /*05c8*/ 	.word	0xffffffff


	//   ....[67]....
        /*05cc*/ 	.word	0xffffffff


	//   ....[68]....
        /*05d0*/ 	.word	0xffffffff


	//   ....[69]....
        /*05d4*/ 	.word	0xffffffff


	//   ....[70]....
        /*05d8*/ 	.word	0xffffffff


	//   ....[71]....
        /*05dc*/ 	.word	0xffffffff


	//   ....[72]....
        /*05e0*/ 	.word	0xffffffff


	//   ....[73]....
        /*05e4*/ 	.word	0xffffffff


	//   ....[74]....
        /*05e8*/ 	.word	0xffffffff


	//   ....[75]....
        /*05ec*/ 	.word	0xffffffff


	//   ....[76]....
        /*05f0*/ 	.word	0xffffffff


	//   ....[77]....
        /*05f4*/ 	.word	0xffffffff


	//   ....[78]....
        /*05f8*/ 	.word	0xffffffff


	//   ....[79]....
        /*05fc*/ 	.word	0xffffffff


	//   ....[80]....
        /*0600*/ 	.word	0xffffffff


	//   ....[81]....
        /*0604*/ 	.word	0xffffffff


	//   ....[82]....
        /*0608*/ 	.word	0xffffffff


	//   ....[83]....
        /*060c*/ 	.word	0xffffffff


	//   ....[84]....
        /*0610*/ 	.word	0xffffffff


	//   ....[85]....
        /*0614*/ 	.word	0xffffffff


	//   ....[86]....
        /*0618*/ 	.word	0xffffffff


	//   ....[87]....
        /*061c*/ 	.word	0xffffffff


	//   ....[88]....
        /*0620*/ 	.word	0xffffffff


	//   ....[89]....
        /*0624*/ 	.word	0xffffffff


	//   ....[90]....
        /*0628*/ 	.word	0xffffffff


	//   ....[91]....
        /*062c*/ 	.word	0xffffffff


	//   ....[92]....
        /*0630*/ 	.word	0xffffffff


	//   ....[93]....
        /*0634*/ 	.word	0xffffffff


	//   ....[94]....
        /*0638*/ 	.word	0xffffffff


	//   ....[95]....
        /*063c*/ 	.word	0xffffffff


	//   ....[96]....
        /*0640*/ 	.word	0xffffffff


	//   ....[97]....
        /*0644*/ 	.word	0xffffffff


	//   ....[98]....
        /*0648*/ 	.word	0xffffffff


	//   ....[99]....
        /*064c*/ 	.word	0xffffffff


	//   ....[100]....
        /*0650*/ 	.word	0xffffffff


	//   ....[101]....
        /*0654*/ 	.word	0xffffffff


	//   ....[102]....
        /*0658*/ 	.word	0xffffffff


	//   ....[103]....
        /*065c*/ 	.word	0xffffffff


	//   ....[104]....
        /*0660*/ 	.word	0xffffffff


	//   ....[105]....
        /*0664*/ 	.word	0xffffffff


	//   ....[106]....
        /*0668*/ 	.word	0xffffffff


	//   ....[107]....
        /*066c*/ 	.word	0xffffffff


	//   ....[108]....
        /*0670*/ 	.word	0xffffffff


	//   ....[109]....
        /*0674*/ 	.word	0xffffffff


	//   ....[110]....
        /*0678*/ 	.word	0xffffffff


	//   ....[111]....
        /*067c*/ 	.word	0x0500000f


	//   ....[112]....
        /*0680*/ 	.word	0x0500000f


	//   ....[113]....
        /*0684*/ 	.word	0x0500000f


	//   ....[114]....
        /*0688*/ 	.word	0x0500000f


	//   ....[115]....
        /*068c*/ 	.word	0x0500000f


	//   ....[116]....
        /*0690*/ 	.word	0x0500000f


	//   ....[117]....
        /*0694*/ 	.word	0x0500000f


	//   ....[118]....
        /*0698*/ 	.word	0x0500000f


	//   ....[119]....
        /*069c*/ 	.word	0x0500000f


	//   ....[120]....
        /*06a0*/ 	.word	0x0500000f


	//   ....[121]....
        /*06a4*/ 	.word	0x0500000f


	//   ....[122]....
        /*06a8*/ 	.word	0x0500000f


	//   ....[123]....
        /*06ac*/ 	.word	0x0500000f


	//   ....[124]....
        /*06b0*/ 	.word	0x0500000f


	//   ....[125]....
        /*06b4*/ 	.word	0x0500000f


	//   ....[126]....
        /*06b8*/ 	.word	0x0500000f


	//   ....[127]....
        /*06bc*/ 	.word	0x0500000f


	//   ....[128]....
        /*06c0*/ 	.word	0x0500000f


	//   ....[129]....
        /*06c4*/ 	.word	0x0500000f


	//   ....[130]....
        /*06c8*/ 	.word	0x0500000f


	//   ....[131]....
        /*06cc*/ 	.word	0x0500000f


	//   ....[132]....
        /*06d0*/ 	.word	0x0500000f


	//   ....[133]....
        /*06d4*/ 	.word	0x0500000f


	//   ....[134]....
        /*06d8*/ 	.word	0x0500000f


	//   ....[135]....
        /*06dc*/ 	.word	0x0500000f


	//   ....[136]....
        /*06e0*/ 	.word	0x0500000f


	//   ....[137]....
        /*06e4*/ 	.word	0x0500000f


	//   ....[138]....
        /*06e8*/ 	.word	0x0500000f


	//   ....[139]....
        /*06ec*/ 	.word	0x0500000f


	//   ....[140]....
        /*06f0*/ 	.word	0x0500000f


	//   ....[141]....
        /*06f4*/ 	.word	0x0500000f


	//   ....[142]....
        /*06f8*/ 	.word	0x0500000f


	//   ....[143]....
        /*06fc*/ 	.word	0x0500000f


	//   ....[144]....
        /*0700*/ 	.word	0x0500000f


	//   ....[145]....
        /*0704*/ 	.word	0x0500000f


	//   ....[146]....
        /*0708*/ 	.word	0x0500000f


	//----- nvinfo : EIATTR_COOP_GROUP_INSTR_OFFSETS
	.align		4
.L_1355:
        /*070c*/ 	.byte	0x04, 0x28
        /*070e*/ 	.short	(.L_1357 - .L_1356)


	//   ....[0]....
.L_1356:
        /*0710*/ 	.word	0x00000070


	//   ....[1]....
        /*0714*/ 	.word	0x00000140


	//   ....[2]....
        /*0718*/ 	.word	0x00000190


	//   ....[3]....
        /*071c*/ 	.word	0x000003c0


	//   ....[4]....
        /*0720*/ 	.word	0x00000520


	//   ....[5]....
        /*0724*/ 	.word	0x00000640


	//   ....[6]....
        /*0728*/ 	.word	0x000007a0


	//   ....[7]....
        /*072c*/ 	.word	0x000021a0


	//   ....[8]....
        /*0730*/ 	.word	0x000029a0


	//   ....[9]....
        /*0734*/ 	.word	0x000037e0


	//   ....[10]....
        /*0738*/ 	.word	0x00003e00


	//   ....[11]....
        /*073c*/ 	.word	0x000040a0


	//   ....[12]....
        /*0740*/ 	.word	0x00004530


	//   ....[13]....
        /*0744*/ 	.word	0x00004580


	//   ....[14]....
        /*0748*/ 	.word	0x00005660


	//   ....[15]....
        /*074c*/ 	.word	0x00005fa0


	//   ....[16]....
        /*0750*/ 	.word	0x00006d90


	//   ....[17]....
        /*0754*/ 	.word	0x00006eb0


	//   ....[18]....
        /*0758*/ 	.word	0x00007a10


	//   ....[19]....
        /*075c*/ 	.word	0x00007a70


	//   ....[20]....
        /*0760*/ 	.word	0x000094e0


	//   ....[21]....
        /*0764*/ 	.word	0x00009540


	//   ....[22]....
        /*0768*/ 	.word	0x00009f60


	//   ....[23]....
        /*076c*/ 	.word	0x00009fc0


	//   ....[24]....
        /*0770*/ 	.word	0x0000b480


	//   ....[25]....
        /*0774*/ 	.word	0x0000bc70


	//   ....[26]....
        /*0778*/ 	.word	0x0000c9c0


	//   ....[27]....
        /*077c*/ 	.word	0x0000cae0


	//   ....[28]....
        /*0780*/ 	.word	0x0000d3d0


	//   ....[29]....
        /*0784*/ 	.word	0x0000d5a0


	//   ....[30]....
        /*0788*/ 	.word	0x0000e620


	//   ....[31]....
        /*078c*/ 	.word	0x0000e690


	//   ....[32]....
        /*0790*/ 	.word	0x0000e6d0


	//   ....[33]....
        /*0794*/ 	.word	0x0000e700


	//   ....[34]....
        /*0798*/ 	.word	0x00010140


	//   ....[35]....
        /*079c*/ 	.word	0x00010150


	//   ....[36]....
        /*07a0*/ 	.word	0x00010160


	//   ....[37]....
        /*07a4*/ 	.word	0x00010170


	//   ....[38]....
        /*07a8*/ 	.word	0x00010bf0


	//   ....[39]....
        /*07ac*/ 	.word	0x00010c10


	//   ....[40]....
        /*07b0*/ 	.word	0x00010da0


	//   ....[41]....
        /*07b4*/ 	.word	0x00010dc0


	//   ....[42]....
        /*07b8*/ 	.word	0x00010f00


	//   ....[43]....
        /*07bc*/ 	.word	0x00010f20


	//   ....[44]....
        /*07c0*/ 	.word	0x00011070


	//   ....[45]....
        /*07c4*/ 	.word	0x00011090


	//   ....[46]....
        /*07c8*/ 	.word	0x000115c0


	//   ....[47]....
        /*07cc*/ 	.word	0x000115f0


	//   ....[48]....
        /*07d0*/ 	.word	0x00011ec0


	//   ....[49]....
        /*07d4*/ 	.word	0x00011ed0


	//   ....[50]....
        /*07d8*/ 	.word	0x00013030


	//   ....[51]....
        /*07dc*/ 	.word	0x00013060


	//   ....[52]....
        /*07e0*/ 	.word	0x000131d0


	//   ....[53]....
        /*07e4*/ 	.word	0x000131f0


	//   ....[54]....
        /*07e8*/ 	.word	0x00013330


	//   ....[55]....
        /*07ec*/ 	.word	0x00013350


	//   ....[56]....
        /*07f0*/ 	.word	0x000134a0


	//   ....[57]....
        /*07f4*/ 	.word	0x000134c0


	//   ....[58]....
        /*07f8*/ 	.word	0x000136a0


	//   ....[59]....
        /*07fc*/ 	.word	0x000138b0


	//   ....[60]....
        /*0800*/ 	.word	0x000138e0


	//   ....[61]....
        /*0804*/ 	.word	0x00013910


	//   ....[62]....
        /*0808*/ 	.word	0x00013940


	//   ....[63]....
        /*080c*/ 	.word	0x00013970


	//   ....[64]....
        /*0810*/ 	.word	0x000139a0


	//   ....[65]....
        /*0814*/ 	.word	0x00013b40


	//   ....[66]....
        /*0818*/ 	.word	0x00013b70


	//   ....[67]....
        /*081c*/ 	.word	0x00013ba0


	//   ....[68]....
        /*0820*/ 	.word	0x00013bd0


	//   ....[69]....
        /*0824*/ 	.word	0x00013c00


	//   ....[70]....
        /*0828*/ 	.word	0x00013c30


	//   ....[71]....
        /*082c*/ 	.word	0x00013cd0


	//   ....[72]....
        /*0830*/ 	.word	0x00013d00


	//   ....[73]....
        /*0834*/ 	.word	0x00013d10


	//   ....[74]....
        /*0838*/ 	.word	0x00013d40


	//   ....[75]....
        /*083c*/ 	.word	0x00015a40


	//   ....[76]....
        /*0840*/ 	.word	0x000164e0


	//   ....[77]....
        /*0844*/ 	.word	0x00016500


	//   ....[78]....
        /*0848*/ 	.word	0x000165b0


	//   ....[79]....
        /*084c*/ 	.word	0x000165c0


	//   ....[80]....
        /*0850*/ 	.word	0x00016640


	//   ....[81]....
        /*0854*/ 	.word	0x00016650


	//   ....[82]....
        /*0858*/ 	.word	0x000166d0


	//   ....[83]....
        /*085c*/ 	.word	0x000166e0


	//   ....[84]....
        /*0860*/ 	.word	0x00016760


	//   ....[85]....
        /*0864*/ 	.word	0x00016770


	//   ....[86]....
        /*0868*/ 	.word	0x000167f0


	//   ....[87]....
        /*086c*/ 	.word	0x00016800


	//   ....[88]....
        /*0870*/ 	.word	0x00016880


	//   ....[89]....
        /*0874*/ 	.word	0x00016890


	//   ....[90]....
        /*0878*/ 	.word	0x000168a0


	//   ....[91]....
        /*087c*/ 	.word	0x000168f0


	//   ....[92]....
        /*0880*/ 	.word	0x000194a0


	//   ....[93]....
        /*0884*/ 	.word	0x000194d0


	//   ....[94]....
        /*0888*/ 	.word	0x00019530


	//   ....[95]....
        /*088c*/ 	.word	0x00019560


	//   ....[96]....
        /*0890*/ 	.word	0x00019590


	//   ....[97]....
        /*0894*/ 	.word	0x000195c0


	//   ....[98]....
        /*0898*/ 	.word	0x000195f0


	//   ....[99]....
        /*089c*/ 	.word	0x00019620


	//   ....[100]....
        /*08a0*/ 	.word	0x000197e0


	//   ....[101]....
        /*08a4*/ 	.word	0x00019810


	//   ....[102]....
        /*08a8*/ 	.word	0x00019840


	//   ....[103]....
        /*08ac*/ 	.word	0x00019870


	//   ....[104]....
        /*08b0*/ 	.word	0x000198a0


	//   ....[105]....
        /*08b4*/ 	.word	0x000198d0


	//   ....[106]....
        /*08b8*/ 	.word	0x000199a0


	//   ....[107]....
        /*08bc*/ 	.word	0x000199c0


	//   ....[108]....
        /*08c0*/ 	.word	0x000199d0


	//   ....[109]....
        /*08c4*/ 	.word	0x00019a50


	//   ....[110]....
        /*08c8*/ 	.word	0x0001a580


	//   ....[111]....
        /*08cc*/ 	.word	0x0001abe0


	//   ....[112]....
        /*08d0*/ 	.word	0x0001ada0


	//   ....[113]....
        /*08d4*/ 	.word	0x0001adf0


	//   ....[114]....
        /*08d8*/ 	.word	0x0001ae50


	//   ....[115]....
        /*08dc*/ 	.word	0x0001af40


	//   ....[116]....
        /*08e0*/ 	.word	0x0001afa0


	//   ....[117]....
        /*08e4*/ 	.word	0x0001b090


	//   ....[118]....
        /*08e8*/ 	.word	0x0001b0f0


	//   ....[119]....
        /*08ec*/ 	.word	0x0001b1e0


	//   ....[120]....
        /*08f0*/ 	.word	0x0001b240


	//   ....[121]....
        /*08f4*/ 	.word	0x0001b330


	//   ....[122]....
        /*08f8*/ 	.word	0x0001b390


	//   ....[123]....
        /*08fc*/ 	.word	0x0001b480


	//   ....[124]....
        /*0900*/ 	.word	0x0001b4e0


	//   ....[125]....
        /*0904*/ 	.word	0x0001b5b0


	//   ....[126]....
        /*0908*/ 	.word	0x0001b630


	//   ....[127]....
        /*090c*/ 	.word	0x0001b700


	//   ....[128]....
        /*0910*/ 	.word	0x0001ba30


	//   ....[129]....
        /*0914*/ 	.word	0x0001bad0


	//   ....[130]....
        /*0918*/ 	.word	0x0001bc70


	//   ....[131]....
        /*091c*/ 	.word	0x0001bce0


	//   ....[132]....
        /*0920*/ 	.word	0x0001bd50


	//   ....[133]....
        /*0924*/ 	.word	0x0001bdc0


	//   ....[134]....
        /*0928*/ 	.word	0x0001be30


	//   ....[135]....
        /*092c*/ 	.word	0x0001beb0


	//   ....[136]....
        /*0930*/ 	.word	0x0001bf40


	//   ....[137]....
        /*0934*/ 	.word	0x0001bfe0


	//   ....[138]....
        /*0938*/ 	.word	0x0001c050


	//   ....[139]....
        /*093c*/ 	.word	0x0001c0c0


	//   ....[140]....
        /*0940*/ 	.word	0x0001c130


	//   ....[141]....
        /*0944*/ 	.word	0x0001c1b0


	//   ....[142]....
        /*0948*/ 	.word	0x0001c220


	//   ....[143]....
        /*094c*/ 	.word	0x0001c2d0


	//   ....[144]....
        /*0950*/ 	.word	0x0001c320


	//   ....[145]....
        /*0954*/ 	.word	0x0001c3d0


	//   ....[146]....
        /*0958*/ 	.word	0x0001c500


	//----- nvinfo : EIATTR_REG_RECONFIG
	.align		4
.L_1357:
        /*095c*/ 	.byte	0x01, 0x54
	.zero		2


	//----- nvinfo : EIATTR_SYSCALL_OFFSETS
	.align		4
        /*0960*/ 	.byte	0x04, 0x46
        /*0962*/ 	.short	(.L_1359 - .L_1358)


	//   ....[0]....
.L_1358:
        /*0964*/ 	.word	0x00002320


	//   ....[1]....
        /*0968*/ 	.word	0x00015670


	//   ....[2]....
        /*096c*/ 	.word	0x000157c0


	//   ....[3]....
        /*0970*/ 	.word	0x000158b0


	//   ....[4]....
        /*0974*/ 	.word	0x000160c0


	//----- nvinfo : EIATTR_MBARRIER_INSTR_OFFSETS
	.align		4
.L_1359:
        /*0978*/ 	.byte	0x04, 0x39
        /*097a*/ 	.short	(.L_1361 - .L_1360)


	//   ....[0]....
.L_1360:
        /*097c*/ 	.word	0x00000270
        /*0980*/ 	.word	0x000000ff
        /*0984*/ 	.word	0x00022800
        /*0988*/ 	.short	0x0100
        /*098a*/ 	.byte	0x08
	.zero		1


	//   ....[1]....
        /*098c*/ 	.word	0x00000280
        /*0990*/ 	.word	0x000000ff
        /*0994*/ 	.word	0x00022820
        /*0998*/ 	.short	0x0100
        /*099a*/ 	.byte	0x08
	.zero		1


	//   ....[2]....
        /*099c*/ 	.word	0x00000370
        /*09a0*/ 	.word	0x000000ff
        /*09a4*/ 	.word	0x00022830
        /*09a8*/ 	.short	0x0100
        /*09aa*/ 	.byte	0x08
	.zero		1


	//   ....[3]....
        /*09ac*/ 	.word	0x00000380
        /*09b0*/ 	.word	0x000000ff
        /*09b4*/ 	.word	0x00022840
        /*09b8*/ 	.short	0x0100
        /*09ba*/ 	.byte	0x08
	.zero		1


	//   ....[4]....
        /*09bc*/ 	.word	0x00000390
        /*09c0*/ 	.word	0x000000ff
        /*09c4*/ 	.word	0x00022838
        /*09c8*/ 	.short	0x0100
        /*09ca*/ 	.byte	0x08
	.zero		1


	//   ....[5]....
        /*09cc*/ 	.word	0x000003a0
        /*09d0*/ 	.word	0x000000ff
        /*09d4*/ 	.word	0x00022848
        /*09d8*/ 	.short	0x0100
        /*09da*/ 	.byte	0x08
	.zero		1


	//   ....[6]....
        /*09dc*/ 	.word	0x000004d0
        /*09e0*/ 	.word	0x000000ff
        /*09e4*/ 	.word	0x00022850
        /*09e8*/ 	.short	0x0100
        /*09ea*/ 	.byte	0x08
	.zero		1


	//   ....[7]....
        /*09ec*/ 	.word	0x000004e0
        /*09f0*/ 	.word	0x000000ff
        /*09f4*/ 	.word	0x00022860
        /*09f8*/ 	.short	0x0100
        /*09fa*/ 	.byte	0x08
	.zero		1


	//   ....[8]....
        /*09fc*/ 	.word	0x000004f0
        /*0a00*/ 	.word	0x000000ff
        /*0a04*/ 	.word	0x00022858
        /*0a08*/ 	.short	0x0100
        /*0a0a*/ 	.byte	0x08
	.zero		1


	//   ....[9]....
        /*0a0c*/ 	.word	0x00000500
        /*0a10*/ 	.word	0x000000ff
        /*0a14*/ 	.word	0x00022868
        /*0a18*/ 	.short	0x0100
        /*0a1a*/ 	.byte	0x08
	.zero		1


	//   ....[10]....
        /*0a1c*/ 	.word	0x000005f0
        /*0a20*/ 	.word	0x000000ff
        /*0a24*/ 	.word	0x00022870
        /*0a28*/ 	.short	0x0100
        /*0a2a*/ 	.byte	0x06
	.zero		1


	//   ....[11]....
        /*0a2c*/ 	.word	0x00000600
        /*0a30*/ 	.word	0x000000ff
        /*0a34*/ 	.word	0x00022880
        /*0a38*/ 	.short	0x0100
        /*0a3a*/ 	.byte	0x06
	.zero		1


	//   ....[12]....
        /*0a3c*/ 	.word	0x00000610
        /*0a40*/ 	.word	0x000000ff
        /*0a44*/ 	.word	0x00022878
        /*0a48*/ 	.short	0x0100
        /*0a4a*/ 	.byte	0x06
	.zero		1


	//   ....[13]....
        /*0a4c*/ 	.word	0x00000620
        /*0a50*/ 	.word	0x000000ff
        /*0a54*/ 	.word	0x00022888
        /*0a58*/ 	.short	0x0100
        /*0a5a*/ 	.byte	0x06
	.zero		1


	//   ....[14]....
        /*0a5c*/ 	.word	0x00000750
        /*0a60*/ 	.word	0x000000ff
        /*0a64*/ 	.word	0x00022890
        /*0a68*/ 	.short	0x0100
        /*0a6a*/ 	.byte	0x08
	.zero		1


	//   ....[15]....
        /*0a6c*/ 	.word	0x00000760
        /*0a70*/ 	.word	0x000000ff
        /*0a74*/ 	.word	0x000228a0
        /*0a78*/ 	.short	0x0100
        /*0a7a*/ 	.byte	0x08
	.zero		1


	//   ....[16]....
        /*0a7c*/ 	.word	0x00000770
        /*0a80*/ 	.word	0x000000ff
        /*0a84*/ 	.word	0x00022898
        /*0a88*/ 	.short	0x0100
        /*0a8a*/ 	.byte	0x08
	.zero		1


	//   ....[17]....
        /*0a8c*/ 	.word	0x00000780
        /*0a90*/ 	.word	0x000000ff
        /*0a94*/ 	.word	0x000228a8
        /*0a98*/ 	.short	0x0100
        /*0a9a*/ 	.byte	0x08
	.zero		1


	//   ....[18]....
        /*0a9c*/ 	.word	0x000008b0
        /*0aa0*/ 	.word	0x000000ff
        /*0aa4*/ 	.word	0x000228b0
        /*0aa8*/ 	.short	0x0100
        /*0aaa*/ 	.byte	0x08
	.zero		1


	//   ....[19]....
        /*0aac*/ 	.word	0x000008c0
        /*0ab0*/ 	.word	0x000000ff
        /*0ab4*/ 	.word	0x000228c0
        /*0ab8*/ 	.short	0x0100
        /*0aba*/ 	.byte	0x08
	.zero		1


	//   ....[20]....
        /*0abc*/ 	.word	0x000008d0
        /*0ac0*/ 	.word	0x000000ff
        /*0ac4*/ 	.word	0x000228b8
        /*0ac8*/ 	.short	0x0100
        /*0aca*/ 	.byte	0x08
	.zero		1


	//   ....[21]....
        /*0acc*/ 	.word	0x000008e0
        /*0ad0*/ 	.word	0x000000ff
        /*0ad4*/ 	.word	0x000228c8
        /*0ad8*/ 	.short	0x0100
        /*0ada*/ 	.byte	0x08
	.zero		1


	//   ....[22]....
        /*0adc*/ 	.word	0x000023d0
        /*0ae0*/ 	.word	0x00000003
        /*0ae4*/ 	.word	0x00022800
        /*0ae8*/ 	.short	0x010a
        /*0aea*/ 	.byte	0x3f
	.zero		1


	//   ....[23]....
        /*0aec*/ 	.word	0x000024a0
        /*0af0*/ 	.word	0x000000ff
        /*0af4*/ 	.word	0x00022830
        /*0af8*/ 	.short	0x010a
        /*0afa*/ 	.byte	0x05
	.zero		1


	//   ....[24]....
        /*0afc*/ 	.word	0x000024e0
        /*0b00*/ 	.word	0x000000ff
        /*0b04*/ 	.word	0x00022830
        /*0b08*/ 	.short	0x010a
        /*0b0a*/ 	.byte	0x05
	.zero		1


	//   ....[25]....
        /*0b0c*/ 	.word	0x000029e0
        /*0b10*/ 	.word	0x00000005
        /*0b14*/ 	.word	0x00000000
        /*0b18*/ 	.short	0x0101
        /*0b1a*/ 	.byte	0x3f
	.zero		1


	//   ....[26]....
        /*0b1c*/ 	.word	0x00004df0
        /*0b20*/ 	.word	0x000000ff
        /*0b24*/ 	.word	0x00022850
        /*0b28*/ 	.short	0x010a
        /*0b2a*/ 	.byte	0x05
	.zero		1


	//   ....[27]....
        /*0b2c*/ 	.word	0x00004e30
        /*0b30*/ 	.word	0x000000ff
        /*0b34*/ 	.word	0x00022850
        /*0b38*/ 	.short	0x010a
        /*0b3a*/ 	.byte	0x05
	.zero		1


	//   ....[28]....
        /*0b3c*/ 	.word	0x000051d0
        /*0b40*/ 	.word	0x000000ff
        /*0b44*/ 	.word	0x00000000
        /*0b48*/ 	.short	0x0101
        /*0b4a*/ 	.byte	0x05
	.zero		1


	//   ....[29]....
        /*0b4c*/ 	.word	0x00005490
        /*0b50*/ 	.word	0x000000ff
        /*0b54*/ 	.word	0x00022830
        /*0b58*/ 	.short	0x010a
        /*0b5a*/ 	.byte	0x17
	.zero		1


	//   ....[30]....
        /*0b5c*/ 	.word	0x000054d0
        /*0b60*/ 	.word	0x000000ff
        /*0b64*/ 	.word	0x00022830
        /*0b68*/ 	.short	0x010a
        /*0b6a*/ 	.byte	0x17
	.zero		1


	//   ....[31]....
        /*0b6c*/ 	.word	0x00005b20
        /*0b70*/ 	.word	0x00000015
        /*0b74*/ 	.word	0x00000000
        /*0b78*/ 	.short	0x0101
        /*0b7a*/ 	.byte	0x3f
	.zero		1


	//   ....[32]....
        /*0b7c*/ 	.word	0x00008690
        /*0b80*/ 	.word	0x000000ff
        /*0b84*/ 	.word	0x00022850
        /*0b88*/ 	.short	0x010a
        /*0b8a*/ 	.byte	0x17
	.zero		1


	//   ....[33]....
        /*0b8c*/ 	.word	0x000086d0
        /*0b90*/ 	.word	0x000000ff
        /*0b94*/ 	.word	0x00022850
        /*0b98*/ 	.short	0x010a
        /*0b9a*/ 	.byte	0x17
	.zero		1


	//   ....[34]....
        /*0b9c*/ 	.word	0x000089d0
        /*0ba0*/ 	.word	0x000000b0
        /*0ba4*/ 	.word	0x00000000
        /*0ba8*/ 	.short	0x0101
        /*0baa*/ 	.byte	0x3f
	.zero		1


	//   ....[35]....
        /*0bac*/ 	.word	0x00008de0
        /*0bb0*/ 	.word	0x000000ff
        /*0bb4*/ 	.word	0x00022830
        /*0bb8*/ 	.short	0x010a
        /*0bba*/ 	.byte	0x06
	.zero		1


	//   ....[36]....
        /*0bbc*/ 	.word	0x00008e20
        /*0bc0*/ 	.word	0x000000ff
        /*0bc4*/ 	.word	0x00022830
        /*0bc8*/ 	.short	0x010a
        /*0bca*/ 	.byte	0x06
	.zero		1


	//   ....[37]....
        /*0bcc*/ 	.word	0x0000a7a0
        /*0bd0*/ 	.word	0x0000000f
        /*0bd4*/ 	.word	0x00000000
        /*0bd8*/ 	.short	0x0101
        /*0bda*/ 	.byte	0x3f
	.zero		1


	//   ....[38]....
        /*0bdc*/ 	.word	0x0000aca0
        /*0be0*/ 	.word	0x000000ff
        /*0be4*/ 	.word	0x00022850
        /*0be8*/ 	.short	0x010a
        /*0bea*/ 	.byte	0x06
	.zero		1


	//   ....[39]....
        /*0bec*/ 	.word	0x0000ace0
        /*0bf0*/ 	.word	0x000000ff
        /*0bf4*/ 	.word	0x00022850
        /*0bf8*/ 	.short	0x010a
        /*0bfa*/ 	.byte	0x06
	.zero		1


	//   ....[40]....
        /*0bfc*/ 	.word	0x0000afc0
        /*0c00*/ 	.word	0x0000000c
        /*0c04*/ 	.word	0x00000000
        /*0c08*/ 	.short	0x0101
        /*0c0a*/ 	.byte	0x3f
	.zero		1


	//   ....[41]....
        /*0c0c*/ 	.word	0x0000b140
        /*0c10*/ 	.word	0x000000ff
        /*0c14*/ 	.word	0x00022830
        /*0c18*/ 	.short	0x010a
        /*0c1a*/ 	.byte	0x05
	.zero		1


	//   ....[42]....
        /*0c1c*/ 	.word	0x0000b180
        /*0c20*/ 	.word	0x000000ff
        /*0c24*/ 	.word	0x00022830
        /*0c28*/ 	.short	0x010a
        /*0c2a*/ 	.byte	0x05
	.zero		1


	//   ....[43]....
        /*0c2c*/ 	.word	0x0000b760
        /*0c30*/ 	.word	0x00000015
        /*0c34*/ 	.word	0x00000000
        /*0c38*/ 	.short	0x0101
        /*0c3a*/ 	.byte	0x3f
	.zero		1


	//   ....[44]....
        /*0c3c*/ 	.word	0x0000e2c0
        /*0c40*/ 	.word	0x000000ff
        /*0c44*/ 	.word	0x00022850
        /*0c48*/ 	.short	0x010a
        /*0c4a*/ 	.byte	0x05
	.zero		1


	//   ....[45]....
        /*0c4c*/ 	.word	0x0000e300
        /*0c50*/ 	.word	0x000000ff
        /*0c54*/ 	.word	0x00022850
        /*0c58*/ 	.short	0x010a
        /*0c5a*/ 	.byte	0x05
	.zero		1


	//   ....[46]....
        /*0c5c*/ 	.word	0x0000e600
        /*0c60*/ 	.word	0x000000b0
        /*0c64*/ 	.word	0x00000000
        /*0c68*/ 	.short	0x0101
        /*0c6a*/ 	.byte	0x3f
	.zero		1


	//   ....[47]....
        /*0c6c*/ 	.word	0x00010be0
        /*0c70*/ 	.word	0x000000ff
        /*0c74*/ 	.word	0x00000000
        /*0c78*/ 	.short	0x0101
        /*0c7a*/ 	.byte	0x06
	.zero		1


	//   ....[48]....
        /*0c7c*/ 	.word	0x000112e0
        /*0c80*/ 	.word	0x000000ff
        /*0c84*/ 	.word	0x00000000
        /*0c88*/ 	.short	0x0101
        /*0c8a*/ 	.byte	0x09
	.zero		1


	//   ....[49]....
        /*0c8c*/ 	.word	0x00015ca0
        /*0c90*/ 	.word	0x00000000
        /*0c94*/ 	.word	0x00022840
        /*0c98*/ 	.short	0x010a
        /*0c9a*/ 	.byte	0x3f
	.zero		1


	//   ....[50]....
        /*0c9c*/ 	.word	0x000169a0
        /*0ca0*/ 	.word	0x00000013
        /*0ca4*/ 	.word	0x00022800
        /*0ca8*/ 	.short	0x0107
        /*0caa*/ 	.byte	0x3f
	.zero		1


	//   ....[51]....
        /*0cac*/ 	.word	0x00016a90
        /*0cb0*/ 	.word	0x00000013
        /*0cb4*/ 	.word	0x00022800
        /*0cb8*/ 	.short	0x0101
        /*0cba*/ 	.byte	0x3f
	.zero		1


	//   ....[52]....
        /*0cbc*/ 	.word	0x00016ab0
        /*0cc0*/ 	.word	0x00000013
        /*0cc4*/ 	.word	0x00022820
        /*0cc8*/ 	.short	0x010a
        /*0cca*/ 	.byte	0x3f
	.zero		1


	//   ....[53]....
        /*0ccc*/ 	.word	0x00016b90
        /*0cd0*/ 	.word	0x00000002
        /*0cd4*/ 	.word	0x00022860
        /*0cd8*/ 	.short	0x010a
        /*0cda*/ 	.byte	0x3f
	.zero		1


	//   ....[54]....
        /*0cdc*/ 	.word	0x000174c0
        /*0ce0*/ 	.word	0x00000003
        /*0ce4*/ 	.word	0x00022840
        /*0ce8*/ 	.short	0x010a
        /*0cea*/ 	.byte	0x3f
	.zero		1


	//   ....[55]....
        /*0cec*/ 	.word	0x00017720
        /*0cf0*/ 	.word	0x00000003
        /*0cf4*/ 	.word	0x00022860
        /*0cf8*/ 	.short	0x010a
        /*0cfa*/ 	.byte	0x3f
	.zero		1


	//   ....[56]....
        /*0cfc*/ 	.word	0x00017f10
        /*0d00*/ 	.word	0x00000004
        /*0d04*/ 	.word	0x00022840
        /*0d08*/ 	.short	0x010a
        /*0d0a*/ 	.byte	0x3f
	.zero		1


	//   ....[57]....
        /*0d0c*/ 	.word	0x00018160
        /*0d10*/ 	.word	0x00000004
        /*0d14*/ 	.word	0x00022860
        /*0d18*/ 	.short	0x010a
        /*0d1a*/ 	.byte	0x3f
	.zero		1


	//   ....[58]....
        /*0d1c*/ 	.word	0x000188e0
        /*0d20*/ 	.word	0x00000002
        /*0d24*/ 	.word	0x00022840
        /*0d28*/ 	.short	0x010a
        /*0d2a*/ 	.byte	0x3f
	.zero		1


	//   ....[59]....
        /*0d2c*/ 	.word	0x00018b40
        /*0d30*/ 	.word	0x00000002
        /*0d34*/ 	.word	0x00022860
        /*0d38*/ 	.short	0x010a
        /*0d3a*/ 	.byte	0x3f
	.zero		1


	//   ....[60]....
        /*0d3c*/ 	.word	0x0001a500
        /*0d40*/ 	.word	0x00000000
        /*0d44*/ 	.word	0x00022820
        /*0d48*/ 	.short	0x010a
        /*0d4a*/ 	.byte	0x3f
	.zero		1


	//   ....[61]....
        /*0d4c*/ 	.word	0x0001a6c0
        /*0d50*/ 	.word	0x00000006
        /*0d54*/ 	.word	0x00000000
        /*0d58*/ 	.short	0x010a
        /*0d5a*/ 	.byte	0x3f
	.zero		1


	//   ....[62]....
        /*0d5c*/ 	.word	0x0001a730
        /*0d60*/ 	.word	0x00000007
        /*0d64*/ 	.word	0x00000000
        /*0d68*/ 	.short	0x010a
        /*0d6a*/ 	.byte	0x3f
	.zero		1


	//   ....[63]....
        /*0d6c*/ 	.word	0x0001a7a0
        /*0d70*/ 	.word	0x00000004
        /*0d74*/ 	.word	0x00000000
        /*0d78*/ 	.short	0x010a
        /*0d7a*/ 	.byte	0x3f
	.zero		1


	//   ....[64]....
        /*0d7c*/ 	.word	0x0001a7d0
        /*0d80*/ 	.word	0x00000003
        /*0d84*/ 	.word	0x00000000
        /*0d88*/ 	.short	0x010a
        /*0d8a*/ 	.byte	0x3f
	.zero		1


	//   ....[65]....
        /*0d8c*/ 	.word	0x0001a830
        /*0d90*/ 	.word	0x00000003
        /*0d94*/ 	.word	0x00022800
        /*0d98*/ 	.short	0x010a
        /*0d9a*/ 	.byte	0x3f
	.zero		1


	//   ....[66]....
        /*0d9c*/ 	.word	0x0001a890
        /*0da0*/ 	.word	0x00000005
        /*0da4*/ 	.word	0x00022830
        /*0da8*/ 	.short	0x010a
        /*0daa*/ 	.byte	0x3f
	.zero		1


	//   ....[67]....
        /*0dac*/ 	.word	0x0001a8f0
        /*0db0*/ 	.word	0x00000009
        /*0db4*/ 	.word	0x00022850
        /*0db8*/ 	.short	0x010a
        /*0dba*/ 	.byte	0x3f
	.zero		1


	//   ....[68]....
        /*0dbc*/ 	.word	0x0001a950
        /*0dc0*/ 	.word	0x00000006
        /*0dc4*/ 	.word	0x00022830
        /*0dc8*/ 	.short	0x010a
        /*0dca*/ 	.byte	0x3f
	.zero		1


	//   ....[69]....
        /*0dcc*/ 	.word	0x0001a9a0
        /*0dd0*/ 	.word	0x000000b0
        /*0dd4*/ 	.word	0x00022850
        /*0dd8*/ 	.short	0x010a
        /*0dda*/ 	.byte	0x3f
	.zero		1


	//   ....[70]....
        /*0ddc*/ 	.word	0x0001aa00
        /*0de0*/ 	.word	0x00000004
        /*0de4*/ 	.word	0x00022830
        /*0de8*/ 	.short	0x010a
        /*0dea*/ 	.byte	0x3f
	.zero		1


	//   ....[71]....
        /*0dec*/ 	.word	0x0001aa50
        /*0df0*/ 	.word	0x0000000c
        /*0df4*/ 	.word	0x00022850
        /*0df8*/ 	.short	0x010a
        /*0dfa*/ 	.byte	0x3f
	.zero		1


	//   ....[72]....
        /*0dfc*/ 	.word	0x0001aab0
        /*0e00*/ 	.word	0x00000004
        /*0e04*/ 	.word	0x00022830
        /*0e08*/ 	.short	0x010a
        /*0e0a*/ 	.byte	0x3f
	.zero		1


	//   ....[73]....
        /*0e0c*/ 	.word	0x0001ab00
        /*0e10*/ 	.word	0x000000b0
        /*0e14*/ 	.word	0x00022850
        /*0e18*/ 	.short	0x010a
        /*0e1a*/ 	.byte	0x3f
	.zero		1


	//   ....[74]....
        /*0e1c*/ 	.word	0x0001aca0
        /*0e20*/ 	.word	0x00000000
        /*0e24*/ 	.word	0x00022840
        /*0e28*/ 	.short	0x010a
        /*0e2a*/ 	.byte	0x3f
	.zero		1


	//   ....[75]....
        /*0e2c*/ 	.word	0x0001b740
        /*0e30*/ 	.word	0x00000013
        /*0e34*/ 	.word	0x00022820
        /*0e38*/ 	.short	0x010a
        /*0e3a*/ 	.byte	0x3f
	.zero		1


	//   ....[76]....
        /*0e3c*/ 	.word	0x0001b790
        /*0e40*/ 	.word	0x00000002
        /*0e44*/ 	.word	0x00022860
        /*0e48*/ 	.short	0x010a
        /*0e4a*/ 	.byte	0x3f
	.zero		1


	//   ....[77]....
        /*0e4c*/ 	.word	0x0001b7e0
        /*0e50*/ 	.word	0x00000003
        /*0e54*/ 	.word	0x00022840
        /*0e58*/ 	.short	0x010a
        /*0e5a*/ 	.byte	0x3f
	.zero		1


	//   ....[78]....
        /*0e5c*/ 	.word	0x0001b830
        /*0e60*/ 	.word	0x00000003
        /*0e64*/ 	.word	0x00022860
        /*0e68*/ 	.short	0x010a
        /*0e6a*/ 	.byte	0x3f
	.zero		1


	//   ....[79]....
        /*0e6c*/ 	.word	0x0001b880
        /*0e70*/ 	.word	0x00000004
        /*0e74*/ 	.word	0x00022840
        /*0e78*/ 	.short	0x010a
        /*0e7a*/ 	.byte	0x3f
	.zero		1


	//   ....[80]....
        /*0e7c*/ 	.word	0x0001b8d0
        /*0e80*/ 	.word	0x00000004
        /*0e84*/ 	.word	0x00022860
        /*0e88*/ 	.short	0x010a
        /*0e8a*/ 	.byte	0x3f
	.zero		1


	//   ....[81]....
        /*0e8c*/ 	.word	0x0001b920
        /*0e90*/ 	.word	0x00000002
        /*0e94*/ 	.word	0x00022840
        /*0e98*/ 	.short	0x010a
        /*0e9a*/ 	.byte	0x3f
	.zero		1


	//   ....[82]....
        /*0e9c*/ 	.word	0x0001b970
        /*0ea0*/ 	.word	0x00000002
        /*0ea4*/ 	.word	0x00022860
        /*0ea8*/ 	.short	0x010a
        /*0eaa*/ 	.byte	0x3f
	.zero		1


	//   ....[83]....
        /*0eac*/ 	.word	0x0001c420
        /*0eb0*/ 	.word	0x00000000
        /*0eb4*/ 	.word	0x00022820
        /*0eb8*/ 	.short	0x010a
        /*0eba*/ 	.byte	0x3f
	.zero		1


	//   ....[84]....
        /*0ebc*/ 	.word	0x0001c5c0
        /*0ec0*/ 	.word	0x00000006
        /*0ec4*/ 	.word	0x00000000
        /*0ec8*/ 	.short	0x010a
        /*0eca*/ 	.byte	0x3f
	.zero		1


	//   ....[85]....
        /*0ecc*/ 	.word	0x0001c610
        /*0ed0*/ 	.word	0x00000007
        /*0ed4*/ 	.word	0x00000000
        /*0ed8*/ 	.short	0x010a
        /*0eda*/ 	.byte	0x3f
	.zero		1


	//   ....[86]....
        /*0edc*/ 	.word	0x0001c660
        /*0ee0*/ 	.word	0x00000004
        /*0ee4*/ 	.word	0x00000000
        /*0ee8*/ 	.short	0x010a
        /*0eea*/ 	.byte	0x3f
	.zero		1


	//----- nvinfo : EIATTR_NUM_MBARRIERS
	.align		4
.L_1361:
        /*0eec*/ 	.byte	0x03, 0x38
        /*0eee*/ 	.short	0x0016


	//----- nvinfo : EIATTR_EXIT_INSTR_OFFSETS
	.align		4
        /*0ef0*/ 	.byte	0x04, 0x1c
        /*0ef2*/ 	.short	(.L_1363 - .L_1362)


	//   ....[0]....
.L_1362:
        /*0ef4*/ 	.word	0x00000a70


	//   ....[1]....
        /*0ef8*/ 	.word	0x00013640


	//   ....[2]....
        /*0efc*/ 	.word	0x0001a820


	//----- nvinfo : EIATTR_MAX_THREADS
	.align		4
.L_1363:
        /*0f00*/ 	.byte	0x04, 0x05
        /*0f02*/ 	.short	(.L_1365 - .L_1364)
.L_1364:
        /*0f04*/ 	.word	0x00000180
        /*0f08*/ 	.word	0x00000001
        /*0f0c*/ 	.word	0x00000001


	//----- nvinfo : EIATTR_CRS_STACK_SIZE
	.align		4
.L_1365:
        /*0f10*/ 	.byte	0x04, 0x1e
        /*0f12*/ 	.short	(.L_1367 - .L_1366)
.L_1366:
        /*0f14*/ 	.word	0x00000000


	//----- nvinfo : EIATTR_CBANK_PARAM_SIZE
	.align		4
.L_1367:
        /*0f18*/ 	.byte	0x03, 0x19
        /*0f1a*/ 	.short	0x0af0


	//----- nvinfo : EIATTR_PARAM_CBANK
	.align		4
        /*0f1c*/ 	.byte	0x04, 0x0a
        /*0f1e*/ 	.short	(.L_1369 - .L_1368)
	.align		4
.L_1368:
        /*0f20*/ 	.word	index@(.nv.constant0._ZN7cutlass13device_kernelIN5flash11enable_sm90INS1_16FlashAttnFwdSm90INS1_25CollectiveMainloopFwdSm90ILi2EN4cute5tupleIJNS5_1CILi1EEES8_S8_EEENS6_IJNS7_ILi128EEENS7_ILi96EEENS7_ILi64EEEEEELi256ENS_6half_tEfNS_4arch4Sm90ELb0ELb1ELb1ELb1ELb0ELb0ELb0ELb1ELb0ELb1ELb1ELb0EEENS1_21CollectiveEpilogueFwdINS6_IJSA_NS7_ILi256EEESB_EEES9_SE_SG_Li256ELb1ELb1ELb1ELb0EEENS1_36VarlenDynamicPersistentTileSchedulerILi128ELi96ELi256ELi128ELb1ELb1ELb1ELb1ELb0ELb1EEEEEEEEEvNT_6ParamsE)
        /*0f24*/ 	.short	0x0210
        /*0f26*/ 	.short	0x0af0


	//----- nvinfo : EIATTR_SW_WAR
	.align		4
.L_1369:
        /*0f28*/ 	.byte	0x04, 0x36
        /*0f2a*/ 	.short	(.L_1371 - .L_1370)
.L_1370:
        /*0f2c*/ 	.word	0x00000008
.L_1371:


//--------------------- .nv.info._ZN7cutlass13device_kernelIN5flash11enable_sm90INS1_16FlashAttnFwdSm90INS1_25CollectiveMainloopFwdSm90ILi2EN4cute5tupleIJNS5_1CILi1EEES8_S8_EEENS6_IJNS7_ILi128EEENS7_ILi96EEENS7_ILi64EEEEEELi256ENS_6half_tEfNS_4arch4Sm90ELb0ELb1ELb1ELb1ELb0ELb1ELb0ELb1ELb0ELb1ELb1ELb0EEENS1_21CollectiveEpilogueFwdINS6_IJSA_NS7_ILi256EEESB_EEES9_SE_SG_Li256ELb1ELb1ELb1ELb0EEENS1_36VarlenDynamicPersistentTileSchedulerILi128ELi96ELi256ELi128ELb1ELb1ELb1ELb1ELb0ELb1EEEEEEEEEvNT_6ParamsE --------------------------
	.section	.nv.info._ZN7cutlass13device_kernelIN5flash11enable_sm90INS1_16FlashAttnFwdSm90INS1_25CollectiveMainloopFwdSm90ILi2EN4cute5tupleIJNS5_1CILi1EEES8_S8_EEENS6_IJNS7_ILi128EEENS7_ILi96EEENS7_ILi64EEEEEELi256ENS_6half_tEfNS_4arch4Sm90ELb0ELb1ELb1ELb1ELb0ELb1ELb0ELb1ELb0ELb1ELb1ELb0EEENS1_21CollectiveEpilogueFwdINS6_IJSA_NS7_ILi256EEESB_EEES9_SE_SG_Li256ELb1ELb1ELb1ELb0EEENS1_36VarlenDynamicPersistentTileSchedulerILi128ELi96ELi256ELi128ELb1ELb1ELb1ELb1ELb0ELb1EEEEEEEEEvNT_6ParamsE,"",@"SHT_CUDA_INFO"
	.sectionflags	@""
	.align	4


	//----- nvinfo : EIATTR_CUDA_API_VERSION
	.align		4
        /*0000*/ 	.byte	0x04, 0x37
        /*0002*/ 	.short	(.L_1373 - .L_1372)
.L_1372:
        /*0004*/ 	.word	0x00000082


	//----- nvinfo : EIATTR_KPARAM_INFO
	.align		4
.L_1373:
        /*0008*/ 	.byte	0x04, 0x17
        /*000a*/ 	.short	(.L_1375 - .L_1374)
.L_1374:
        /*000c*/ 	.word	0x00000000
        /*0010*/ 	.short	0x0000
        /*0012*/ 	.short	0x0070
        /*0014*/ 	.byte	0x00, 0xf0, 0x01, 0x2a


	//----- nvinfo : EIATTR_SPARSE_MMA_MASK
	.align		4
.L_1375:
        /*0018*/ 	.byte	0x03, 0x50
        /*001a*/ 	.short	0x0000


	//----- nvinfo : EIATTR_MAXREG_COUNT
	.align		4
        /*001c*/ 	.byte	0x03, 0x1b
        /*001e*/ 	.short	0x00a8


	//----- nvinfo : EIATTR_NUM_BARRIERS
	.align		4
        /*0020*/ 	.byte	0x02, 0x4c
        /*0022*/ 	.byte	0x10
	.zero		1


	//----- nvinfo : EIATTR_EXTERNS
	.align		4
        /*0024*/ 	.byte	0x04, 0x0f
        /*0026*/ 	.short	(.L_1377 - .L_1376)


	//   ....[0]....
	.align		4
.L_1376:
        /*0028*/ 	.word	index@(__assertfail)


	//----- nvinfo : EIATTR_ANNOTATIONS
	.align		4
.L_1377:
        /*002c*/ 	.byte	0x04, 0x55
        /*002e*/ 	.short	(.L_1379 - .L_1378)


	//   ....[0]....
.L_1378:
        /* <DEDUP_REMOVED lines=84> */


	//----- nvinfo : EIATTR_MERCURY_ISA_VERSION
	.align		4
.L_1379:
        /*0560*/ 	.byte	0x03, 0x5f
        /*0562*/ 	.short	0x0101


	//----- nvinfo : EIATTR_UNUSED_LOAD_BYTE_OFFSET
	.align		4
        /*0564*/ 	.byte	0x04, 0x44
        /*0566*/ 	.short	(.L_1381 - .L_1380)


	//   ....[0]....
.L_1380:
        /*0568*/ 	.word	0x00000ae0
        /*056c*/ 	.word	0x0000fff0


	//   ....[1]....
        /*0570*/ 	.word	0x00016ea0
        /*0574*/ 	.word	0x0000fff0


	//----- nvinfo : EIATTR_INT_WARP_WIDE_INSTR_OFFSETS
	.align		4
.L_1381:
        /*0578*/ 	.byte	0x04, 0x31
        /*057a*/ 	.short	(.L_1383 - .L_1382)


	//   ....[0]....
.L_1382:
        /*057c*/ 	.word	0x00000190


	//   ....[1]....
        /*0580*/ 	.word	0x000001d0


	//   ....[2]....
        /*0584*/ 	.word	0x00000240


	//   ....[3]....
        /*0588*/ 	.word	0x0001f8e0


	//   ....[4]....
        /*058c*/ 	.word	0x0001f970


	//   ....[5]....
        /*0590*/ 	.word	0x000235f0


	//   ....[6]....
        /*0594*/ 	.word	0x00023680


	//----- nvinfo : EIATTR_COOP_GROUP_MASK_REGIDS
	.align		4
.L_1383:
        /*0598*/ 	.byte	0x04, 0x29
        /*059a*/ 	.short	(.L_1385 - .L_1384)


	//   ....[0]....
.L_1384:
        /*059c*/ 	.word	0xffffffff


	//   ....[1]....
        /*05a0*/ 	.word	0xffffffff


	//   ....[2]....
        /*05a4*/ 	.word	0xffffffff


	//   ....[3]....
        /*05a8*/ 	.word	0xffffffff


	//   ....[4]....
        /*05ac*/ 	.word	0xffffffff


	//   ....[5]....
        /*05b0*/ 	.word	0xffffffff


	//   ....[6]....
        /*05b4*/ 	.word	0xffffffff


	//   ....[7]....
        /*05b8*/ 	.word	0xffffffff


	//   ....[8]....
        /*05bc*/ 	.word	0xffffffff


	//   ....[9]....
        /*05c0*/ 	.word	0xffffffff


	//   ....[10]....
        /*05c4*/ 	.word	0xffffffff


	//   ....[11]....
        /*05c8*/ 	.word	0xffffffff


	//   ....[12]....
        /*05cc*/ 	.word	0xffffffff


	//   ....[13]....
        /*05d0*/ 	.word	0xffffffff


	//   ....[14]....
        /*05d4*/ 	.word	0xffffffff


	//   ....[15]....
        /*05d8*/ 	.word	0xffffffff


	//   ....[16]....
        /*05dc*/ 	.word	0xffffffff


	//   ....[17]....
        /*05e0*/ 	.word	0xffffffff


	//   ....[18]....
        /*05e4*/ 	.word	0xffffffff


	//   ....[19]....
        /*05e8*/ 	.word	0xffffffff


	//   ....[20]....
        /*05ec*/ 	.word	0xffffffff


	//   ....[21]....
        /*05f0*/ 	.word	0xffffffff


	//   ....[22]....
        /*05f4*/ 	.word	0xffffffff


	//   ....[23]....
        /*05f8*/ 	.word	0xffffffff


	//   ....[24]....
        /*05fc*/ 	.word	0xffffffff


	//   ....[25]....
        /*0600*/ 	.word	0xffffffff


	//   ....[26]....
        /*0604*/ 	.word	0xffffffff


	//   ....[27]....
        /*0608*/ 	.word	0xffffffff


	//   ....[28]....
        /*060c*/ 	.word	0xffffffff


	//   ....[29]....
        /*0610*/ 	.word	0xffffffff


	//   ....[30]....
        /*0614*/ 	.word	0xffffffff


	//   ....[31]....
        /*0618*/ 	.word	0xffffffff


	//   ....[32]....
        /*061c*/ 	.word	0xffffffff


	//   ....[33]....
        /*0620*/ 	.word	0xffffffff


	//   ....[34]....
        /*0624*/ 	.word	0xffffffff


	//   ....[35]....
        /*0628*/ 	.word	0xffffffff


	//   ....[36]....
        /*062c*/ 	.word	0xffffffff


	//   ....[37]....
        /*0630*/ 	.word	0xffffffff


	//   ....[38]....
        /*0634*/ 	.word	0xffffffff


	//   ....[39]....
        /*0638*/ 	.word	0xffffffff


	//   ....[40]....
        /*063c*/ 	.word	0xffffffff


	//   ....[41]....
        /*0640*/ 	.word	0xffffffff


	//   ....[42]....
        /*0644*/ 	.word	0xffffffff


	//   ....[43]....
        /*0648*/ 	.word	0xffffffff


	//   ....[44]....
        /*064c*/ 	.word	0xffffffff


	//   ....[45]....
        /*0650*/ 	.word	0xffffffff


	//   ....[46]....
        /*0654*/ 	.word	0xffffffff


	//   ....[47]....
        /*0658*/ 	.word	0xffffffff


	//   ....[48]....
        /*065c*/ 	.word	0xffffffff


	//   ....[49]....
        /*0660*/ 	.word	0xffffffff


	//   ....[50]....
        /*0664*/ 	.word	0xffffffff


	//   ....[51]....
        /*0668*/ 	.word	0xffffffff


	//   ....[52]....
        /*066c*/ 	.word	0xffffffff


	//   ....[53]....
        /*0670*/ 	.word	0xffffffff


	//   ....[54]....
        /*0674*/ 	.word	0xffffffff


	//   ....[55]....
        /*0678*/ 	.word	0xffffffff


	//   ....[56]....
        /*067c*/ 	.word	0xffffffff


	//   ....[57]....
        /*0680*/ 	.word	0xffffffff


	//   ....[58]....
        /*0684*/ 	.word	0xffffffff


	//   ....[59]....
        /*0688*/ 	.word	0xffffffff


	//   ....[60]....
        /*068c*/ 	.word	0xffffffff


	//   ....[61]....
        /*0690*/ 	.word	0xffffffff


	//   ....[62]....
        /*0694*/ 	.word	0xffffffff


	//   ....[63]....
        /*0698*/ 	.word	0xffffffff


	//   ....[64]....
        /*069c*/ 	.word	0xffffffff


	//   ....[65]....
        /*06a0*/ 	.word	0xffffffff


	//   ....[66]....
        /*06a4*/ 	.word	0xffffffff


	//   ....[67]....
        /*06a8*/ 	.word	0xffffffff


	//   ....[68]....
        /*06ac*/ 	.word	0xffffffff


	//   ....[69]....
        /*06b0*/ 	.word	0xffffffff


	//   ....[70]....
        /*06b4*/ 	.word	0xffffffff


	//   ....[71]....
        /*06b8*/ 	.word	0xffffffff


	//   ....[72]....
        /*06bc*/ 	.word	0xffffffff


	//   ....[73]....
        /*06c0*/ 	.word	0xffffffff


	//   ....[74]....
        /*06c4*/ 	.word	0xffffffff


	//   ....[75]....
        /*06c8*/ 	.word	0xffffffff


	//   ....[76]....
        /*06cc*/ 	.word	0xffffffff


	//   ....[77]....
        /*06d0*/ 	.word	0xffffffff


	//   ....[78]....
        /*06d4*/ 	.word	0xffffffff


	//   ....[79]....
        /*06d8*/ 	.word	0xffffffff


	//   ....[80]....
        /*06dc*/ 	.word	0xffffffff


	//   ....[81]....
        /*06e0*/ 	.word	0xffffffff


	//   ....[82]....
        /*06e4*/ 	.word	0xffffffff


	//   ....[83]....
        /*06e8*/ 	.word	0xffffffff


	//   ....[84]....
        /*06ec*/ 	.word	0xffffffff


	//   ....[85]....
        /*06f0*/ 	.word	0xffffffff


	//   ....[86]....
        /*06f4*/ 	.word	0xffffffff


	//   ....[87]....
        /*06f8*/ 	.word	0xffffffff


	//   ....[88]....
        /*06fc*/ 	.word	0xffffffff


	//   ....[89]....
        /*0700*/ 	.word	0xffffffff


	//   ....[90]....
        /*0704*/ 	.word	0xffffffff


	//   ....[91]....
        /*0708*/ 	.word	0xffffffff


	//   ....[92]....
        /*070c*/ 	.word	0xffffffff


	//   ....[93]....
        /*0710*/ 	.word	0xffffffff


	//   ....[94]....
        /*0714*/ 	.word	0xffffffff


	//   ....[95]....
        /*0718*/ 	.word	0xffffffff


	//   ....[96]....
        /*071c*/ 	.word	0xffffffff


	//   ....[97]....
        /*0720*/ 	.word	0xffffffff


	//   ....[98]....
        /*0724*/ 	.word	0xffffffff


	//   ....[99]....
        /*0728*/ 	.word	0xffffffff


	//   ....[100]....
        /*072c*/ 	.word	0xffffffff


	//   ....[101]....
        /*0730*/ 	.word	0xffffffff


	//   ....[102]....
        /*0734*/ 	.word	0xffffffff


	//   ....[103]....
        /*0738*/ 	.word	0xffffffff


	//   ....[104]....
        /*073c*/ 	.word	0xffffffff


	//   ....[105]....
        /*0740*/ 	.word	0xffffffff


	//   ....[106]....
        /*0744*/ 	.word	0xffffffff


	//   ....[107]....
        /*0748*/ 	.word	0xffffffff


	//   ....[108]....
        /*074c*/ 	.word	0xffffffff


	//   ....[109]....
        /*0750*/ 	.word	0xffffffff


	//   ....[110]....
        /*0754*/ 	.word	0xffffffff


	//   ....[111]....
        /*0758*/ 	.word	0xffffffff


	//   ....[112]....
        /*075c*/ 	.word	0xffffffff


	//   ....[113]....
        /*0760*/ 	.word	0xffffffff


	//   ....[114]....
        /*0764*/ 	.word	0xffffffff


	//   ....[115]....
        /*0768*/ 	.word	0xffffffff


	//   ....[116]....
        /*076c*/ 	.word	0xffffffff


	//   ....[117]....
        /*0770*/ 	.word	0xffffffff


	//   ....[118]....
        /*0774*/ 	.word	0xffffffff


	//   ....[119]....
        /*0778*/ 	.word	0xffffffff


	//   ....[120]....
        /*077c*/ 	.word	0xffffffff


	//   ....[121]....
        /*0780*/ 	.word	0xffffffff


	//   ....[122]....
        /*0784*/ 	.word	0xffffffff


	//   ....[123]....
        /*0788*/ 	.word	0xffffffff


	//   ....[124]....
        /*078c*/ 	.word	0xffffffff


	//   ....[125]....
        /*0790*/ 	.word	0xffffffff


	//   ....[126]....
        /*0794*/ 	.word	0xffffffff


	//   ....[127]....
        /*0798*/ 	.word	0xffffffff


	//   ....[128]....
        /*079c*/ 	.word	0x0500000f


	//   ....[129]....
        /*07a0*/ 	.word	0x0500000f


	//   ....[130]....
        /*07a4*/ 	.word	0x0500000f


	//   ....[131]....
        /*07a8*/ 	.word	0x0500000f


	//   ....[132]....
        /*07ac*/ 	.word	0x0500000f


	//   ....[133]....
        /*07b0*/ 	.word	0x0500000f


	//   ....[134]....
        /*07b4*/ 	.word	0x0500000f


	//   ....[135]....
        /*07b8*/ 	.word	0x0500000f


	//   ....[136]....
        /*07bc*/ 	.word	0x0500000f


	//   ....[137]....
        /*07c0*/ 	.word	0x0500000f


	//   ....[138]....
        /*07c4*/ 	.word	0x0500000f


	//   ....[139]....
        /*07c8*/ 	.word	0x0500000f


	//   ....[140]....
        /*07cc*/ 	.word	0x0500000f


	//   ....[141]....
        /*07d0*/ 	.word	0x0500000f


	//   ....[142]....
        /*07d4*/ 	.word	0x0500000f


	//   ....[143]....
        /*07d8*/ 	.word	0x0500000f


	//   ....[144]....
        /*07dc*/ 	.word	0x0500000f


	//   ....[145]....
        /*07e0*/ 	.word	0x0500000f


	//   ....[146]....
        /*07e4*/ 	.word	0x0500000f


	//   ....[147]....
        /*07e8*/ 	.word	0x0500000f


	//   ....[148]....
        /*07ec*/ 	.word	0x0500000f


	//   ....[149]....
        /*07f0*/ 	.word	0x0500000f


	//   ....[150]....
        /*07f4*/ 	.word	0x0500000f


	//   ....[151]....
        /*07f8*/ 	.word	0x0500000f


	//   ....[152]....
        /*07fc*/ 	.word	0x0500000f


	//   ....[153]....
        /*0800*/ 	.word	0x0500000f


	//   ....[154]....
        /*0804*/ 	.word	0x0500000f


	//   ....[155]....
        /*0808*/ 	.word	0x0500000f


	//   ....[156]....
        /*080c*/ 	.word	0x0500000f


	//   ....[157]....
        /*0810*/ 	.word	0x0500000f


	//   ....[158]....
        /*0814*/ 	.word	0x0500000f


	//   ....[159]....
        /*0818*/ 	.word	0x0500000f


	//   ....[160]....
        /*081c*/ 	.word	0x0500000f


	//   ....[161]....
        /*0820*/ 	.word	0x0500000f


	//   ....[162]....
        /*0824*/ 	.word	0x0500000f


	//   ....[163]....
        /*0828*/ 	.word	0x0500000f


	//   ....[164]....
        /*082c*/ 	.word	0x0500000f


	//   ....[165]....
        /*0830*/ 	.word	0x0500000f


	//   ....[166]....
        /*0834*/ 	.word	0x0500000f


	//   ....[167]....
        /*0838*/ 	.word	0x0500000f


	//   ....[168]....
        /*083c*/ 	.word	0x0500000f


	//   ....[169]....
        /*0840*/ 	.word	0x0500000f


	//   ....[170]....
        /*0844*/ 	.word	0x0500000f


	//   ....[171]....
        /*0848*/ 	.word	0x0500000f


	//   ....[172]....
        /*084c*/ 	.word	0x0500000f


	//   ....[173]....
        /*0850*/ 	.word	0x0500000f


	//   ....[174]....
        /*0854*/ 	.word	0x0500000f


	//   ....[175]....
        /*0858*/ 	.word	0x0500000f


	//   ....[176]....
        /*085c*/ 	.word	0x0500000f


	//   ....[177]....
        /*0860*/ 	.word	0x0500000f


	//   ....[178]....
        /*0864*/ 	.word	0x0500000f


	//   ....[179]....
        /*0868*/ 	.word	0x0500000f


	//   ....[180]....
        /*086c*/ 	.word	0x0500000f


	//   ....[181]....
        /*0870*/ 	.word	0x0500000f


	//   ....[182]....
        /*0874*/ 	.word	0x0500000f


	//   ....[183]....
        /*0878*/ 	.word	0x0500000f


	//   ....[184]....
        /*087c*/ 	.word	0x0500000f


	//   ....[185]....
        /*0880*/ 	.word	0x0500000f


	//   ....[186]....
        /*0884*/ 	.word	0x0500000f


	//   ....[187]....
        /*0888*/ 	.word	0x0500000f


	//   ....[188]....
        /*088c*/ 	.word	0x0500000f


	//   ....[189]....
        /*0890*/ 	.word	0x0500000f


	//   ....[190]....
        /*0894*/ 	.word	0x0500000f


	//   ....[191]....
        /*0898*/ 	.word	0x0500000f


	//   ....[192]....
        /*089c*/ 	.word	0x0500000f


	//   ....[193]....
        /*08a0*/ 	.word	0x0500000f


	//   ....[194]....
        /*08a4*/ 	.word	0x0500000f


	//   ....[195]....
        /*08a8*/ 	.word	0x0500000f


	//   ....[196]....
        /*08ac*/ 	.word	0x0500000f


	//   ....[197]....
        /*08b0*/ 	.word	0x0500000f


	//   ....[198]....
        /*08b4*/ 	.word	0x0500000f


	//   ....[199]....
        /*08b8*/ 	.word	0x0500000f


	//   ....[200]....
        /*08bc*/ 	.word	0x0500000f


	//   ....[201]....
        /*08c0*/ 	.word	0x0500000f


	//----- nvinfo : EIATTR_COOP_GROUP_INSTR_OFFSETS
	.align		4
.L_1385:
        /*08c4*/ 	.byte	0x04, 0x28
        /*08c6*/ 	.short	(.L_1387 - .L_1386)


	//   ....[0]....
.L_1386:
        /*08c8*/ 	.word	0x00000070


	//   ....[1]....
        /*08cc*/ 	.word	0x000001a0


	//   ....[2]....
        /*08d0*/ 	.word	0x000001f0


	//   ....[3]....
        /*08d4*/ 	.word	0x00000420


	//   ....[4]....
        /*08d8*/ 	.word	0x00000580


	//   ....[5]....
        /*08dc*/ 	.word	0x000006a0


	//   ....[6]....
        /*08e0*/ 	.word	0x00000800


	//   ....[7]....
        /*08e4*/ 	.word	0x00006b90


	//   ....[8]....
        /*08e8*/ 	.word	0x00007310


	//   ....[9]....
        /*08ec*/ 	.word	0x00007320


	//   ....[10]....
        /*08f0*/ 	.word	0x00007330


	//   ....[11]....
        /*08f4*/ 	.word	0x00007340


	//   ....[12]....
        /*08f8*/ 	.word	0x00007650


	//   ....[13]....
        /*08fc*/ 	.word	0x00007660


	//   ....[14]....
        /*0900*/ 	.word	0x00007670


	//   ....[15]....
        /*0904*/ 	.word	0x00007680


	//   ....[16]....
        /*0908*/ 	.word	0x00008850


	//   ....[17]....
        /*090c*/ 	.word	0x00008870


	//   ....[18]....
        /*0910*/ 	.word	0x00008880


	//   ....[19]....
        /*0914*/ 	.word	0x00008890


	//   ....[20]....
        /*0918*/ 	.word	0x00008980


	//   ....[21]....
        /*091c*/ 	.word	0x000089a0


	//   ....[22]....
        /*0920*/ 	.word	0x00008a30


	//   ....[23]....
        /*0924*/ 	.word	0x00008a60


	//   ....[24]....
        /*0928*/ 	.word	0x0000a180


	//   ....[25]....
        /*092c*/ 	.word	0x0000ac30


	//   ....[26]....
        /*0930*/ 	.word	0x0000b5c0


	//   ....[27]....
        /*0934*/ 	.word	0x0000b6d0


	//   ....[28]....
        /*0938*/ 	.word	0x0000bbf0


	//   ....[29]....
        /*093c*/ 	.word	0x0000bcc0


	//   ....[30]....
        /*0940*/ 	.word	0x0000d090


	//   ....[31]....
        /*0944*/ 	.word	0x0000d910


	//   ....[32]....
        /*0948*/ 	.word	0x0000e6f0


	//   ....[33]....
        /*094c*/ 	.word	0x0000e850


	//   ....[34]....
        /*0950*/ 	.word	0x0000f180


	//   ....[35]....
        /*0954*/ 	.word	0x0000f350


	//   ....[36]....
        /*0958*/ 	.word	0x00011020


	//   ....[37]....
        /*095c*/ 	.word	0x00011080


	//   ....[38]....
        /*0960*/ 	.word	0x00011ad0


	//   ....[39]....
        /*0964*/ 	.word	0x00011b30


	//   ....[40]....
        /*0968*/ 	.word	0x00013070


	//   ....[41]....
        /*096c*/ 	.word	0x000138f0


	//   ....[42]....
        /*0970*/ 	.word	0x000146d0


	//   ....[43]....
        /*0974*/ 	.word	0x000147f0


	//   ....[44]....
        /*0978*/ 	.word	0x000151b0


	//   ....[45]....
        /*097c*/ 	.word	0x00015380


	//   ....[46]....
        /*0980*/ 	.word	0x00016420


	//   ....[47]....
        /*0984*/ 	.word	0x00016450


	//   ....[48]....
        /*0988*/ 	.word	0x000164b0


	//   ....[49]....
        /*098c*/ 	.word	0x000164c0


	//   ....[50]....
        /*0990*/ 	.word	0x00017ee0


	//   ....[51]....
        /*0994*/ 	.word	0x00017f00


	//   ....[52]....
        /*0998*/ 	.word	0x00017f10


	//   ....[53]....
        /*099c*/ 	.word	0x00017f20


	//   ....[54]....
        /*09a0*/ 	.word	0x00018930


	//   ....[55]....
        /*09a4*/ 	.word	0x00018940


	//   ....[56]....
        /*09a8*/ 	.word	0x00018b40


	//   ....[57]....
        /*09ac*/ 	.word	0x00018b50


	//   ....[58]....
        /*09b0*/ 	.word	0x00018d10


	//   ....[59]....
        /*09b4*/ 	.word	0x00018d20


	//   ....[60]....
        /*09b8*/ 	.word	0x00018ee0


	//   ....[61]....
        /*09bc*/ 	.word	0x00018ef0


	//   ....[62]....
        /*09c0*/ 	.word	0x00019350


	//   ....[63]....
        /*09c4*/ 	.word	0x00019360


	//   ....[64]....
        /*09c8*/ 	.word	0x0001a180


	//   ....[65]....
        /*09cc*/ 	.word	0x0001a190


	//   ....[66]....
        /*09d0*/ 	.word	0x0001b7d0


	//   ....[67]....
        /*09d4*/ 	.word	0x0001b7e0


	//   ....[68]....
        /*09d8*/ 	.word	0x0001b9b0


	//   ....[69]....
        /*09dc*/ 	.word	0x0001b9c0


	//   ....[70]....
        /*09e0*/ 	.word	0x0001bb80


	//   ....[71]....
        /*09e4*/ 	.word	0x0001bb90


	//   ....[72]....
        /*09e8*/ 	.word	0x0001bd50


	//   ....[73]....
        /*09ec*/ 	.word	0x0001bd60


	//   ....[74]....
        /*09f0*/ 	.word	0x0001bf80


	//   ....[75]....
        /*09f4*/ 	.word	0x0001c190


	//   ....[76]....
        /*09f8*/ 	.word	0x0001c1c0


	//   ....[77]....
        /*09fc*/ 	.word	0x0001c1f0


	//   ....[78]....
        /*0a00*/ 	.word	0x0001c220


	//   ....[79]....
        /*0a04*/ 	.word	0x0001c250


	//   ....[80]....
        /*0a08*/ 	.word	0x0001c280


	//   ....[81]....
        /*0a0c*/ 	.word	0x0001c420


	//   ....[82]....
        /*0a10*/ 	.word	0x0001c450


	//   ....[83]....
        /*0a14*/ 	.word	0x0001c480


	//   ....[84]....
        /*0a18*/ 	.word	0x0001c4b0


	//   ....[85]....
        /*0a1c*/ 	.word	0x0001c4e0


	//   ....[86]....
        /*0a20*/ 	.word	0x0001c510


	//   ....[87]....
        /*0a24*/ 	.word	0x0001c5b0


	//   ....[88]....
        /*0a28*/ 	.word	0x0001c5e0


	//   ....[89]....
        /*0a2c*/ 	.word	0x0001c5f0


	//   ....[90]....
        /*0a30*/ 	.word	0x0001c620


	//   ....[91]....
        /*0a34*/ 	.word	0x0001deb0


	//   ....[92]....
        /*0a38*/ 	.word	0x0001feb0


	//   ....[93]....
        /*0a3c*/ 	.word	0x00020950


	//   ....[94]....
        /*0a40*/ 	.word	0x00020970


	//   ....[95]....
        /*0a44*/ 	.word	0x00020a20


	//   ....[96]....
        /*0a48*/ 	.word	0x00020a30


	//   ....[97]....
        /*0a4c*/ 	.word	0x00020ab0


	//   ....[98]....
        /*0a50*/ 	.word	0x00020ac0


	//   ....[99]....
        /*0a54*/ 	.word	0x00020b40


	//   ....[100]....
        /*0a58*/ 	.word	0x00020b50


	//   ....[101]....
        /*0a5c*/ 	.word	0x00020bd0


	//   ....[102]....
        /*0a60*/ 	.word	0x00020be0


	//   ....[103]....
        /*0a64*/ 	.word	0x00020c60


	//   ....[104]....
        /*0a68*/ 	.word	0x00020c70


	//   ....[105]....
        /*0a6c*/ 	.word	0x00020cf0


	//   ....[106]....
        /*0a70*/ 	.word	0x00020d00


	//   ....[107]....
        /*0a74*/ 	.word	0x00020d50


	//   ....[108]....
        /*0a78*/ 	.word	0x00020d70


	//   ....[109]....
        /*0a7c*/ 	.word	0x00023910


	//   ....[110]....
        /*0a80*/ 	.word	0x00023990


	//   ....[111]....
        /*0a84*/ 	.word	0x000239c0


	//   ....[112]....
        /*0a88*/ 	.word	0x000239d0


	//   ....[113]....
        /*0a8c*/ 	.word	0x00023a00


	//   ....[114]....
        /*0a90*/ 	.word	0x00023a30


	//   ....[115]....
        /*0a94*/ 	.word	0x00023a60


	//   ....[116]....
        /*0a98*/ 	.word	0x00023a90


	//   ....[117]....
        /*0a9c*/ 	.word	0x00023c50


	//   ....[118]....
        /*0aa0*/ 	.word	0x00023c80


	//   ....[119]....
        /*0aa4*/ 	.word	0x00023cb0


	//   ....[120]....
        /*0aa8*/ 	.word	0x00023ce0


	//   ....[121]....
        /*0aac*/ 	.word	0x00023d10


	//   ....[122]....
        /*0ab0*/ 	.word	0x00023d40


	//   ....[123]....
        /*0ab4*/ 	.word	0x00023e10


	//   ....[124]....
        /*0ab8*/ 	.word	0x00023e30


	//   ....[125]....
        /*0abc*/ 	.word	0x00023e40


	//   ....[126]....
        /*0ac0*/ 	.word	0x00023ec0


	//   ....[127]....
        /*0ac4*/ 	.word	0x000249f0


	//   ....[128]....
        /*0ac8*/ 	.word	0x00024e20


	//   ....[129]....
        /*0acc*/ 	.word	0x00024ec0


	//   ....[130]....
        /*0ad0*/ 	.word	0x00024f50


	//   ....[131]....
        /*0ad4*/ 	.word	0x00024fa0


	//   ....[132]....
        /*0ad8*/ 	.word	0x00024ff0


	//   ....[133]....
        /*0adc*/ 	.word	0x00025080


	//   ....[134]....
        /*0ae0*/ 	.word	0x00025110


	//   ....[135]....
        /*0ae4*/ 	.word	0x00025160


	//   ....[136]....
        /*0ae8*/ 	.word	0x000251b0


	//   ....[137]....
        /*0aec*/ 	.word	0x000252b0


	//   ....[138]....
        /*0af0*/ 	.word	0x00025360


	//   ....[139]....
        /*0af4*/ 	.word	0x000253e0


	//   ....[140]....
        /*0af8*/ 	.word	0x00025450


	//   ....[141]....
        /*0afc*/ 	.word	0x00025580


	//   ....[142]....
        /*0b00*/ 	.word	0x00025690


	//   ....[143]....
        /*0b04*/ 	.word	0x00025760


	//   ....[144]....
        /*0b08*/ 	.word	0x000257b0


	//   ....[145]....
        /*0b0c*/ 	.word	0x00025b00


	//   ....[146]....
        /*0b10*/ 	.word	0x00025b50


	//   ....[147]....
        /*0b14*/ 	.word	0x00025be0


	//   ....[148]....
        /*0b18*/ 	.word	0x00025c70


	//   ....[149]....
        /*0b1c*/ 	.word	0x00025d00


	//   ....[150]....
        /*0b20*/ 	.word	0x00025d90


	//   ....[151]....
        /*0b24*/ 	.word	0x00025e20


	//   ....[152]....
        /*0b28*/ 	.word	0x00025eb0


	//   ....[153]....
        /*0b2c*/ 	.word	0x00025f30


	//   ....[154]....
        /*0b30*/ 	.word	0x00025f80


	//   ....[155]....
        /*0b34*/ 	.word	0x00026020


	//   ....[156]....
        /*0b38*/ 	.word	0x000260b0


	//   ....[157]....
        /*0b3c*/ 	.word	0x00026130


	//   ....[158]....
        /*0b40*/ 	.word	0x00026180


	//   ....[159]....
        /*0b44*/ 	.word	0x00026210


	//   ....[160]....
        /*0b48*/ 	.word	0x000262a0


	//   ....[161]....
        /*0b4c*/ 	.word	0x00026330


	//   ....[162]....
        /*0b50*/ 	.word	0x000263c0


	//   ....[163]....
        /*0b54*/ 	.word	0x00026450


	//   ....[164]....
        /*0b58*/ 	.word	0x000264e0


	//   ....[165]....
        /*0b5c*/ 	.word	0x000265a0


	//   ....[166]....
        /*0b60*/ 	.word	0x00026880


	//   ....[167]....
        /*0b64*/ 	.word	0x00026a40


	//   ....[168]....
        /*0b68*/ 	.word	0x00026a90


	//   ....[169]....
        /*0b6c*/ 	.word	0x00026af0


	//   ....[170]....
        /*0b70*/ 	.word	0x00026be0


	//   ....[171]....
        /*0b74*/ 	.word	0x00026c40


	//   ....[172]....
        /*0b78*/ 	.word	0x00026d30


	//   ....[173]....
        /*0b7c*/ 	.word	0x00026d90


	//   ....[174]....
        /*0b80*/ 	.word	0x00026e80


	//   ....[175]....
        /*0b84*/ 	.word	0x00026ee0


	//   ....[176]....
        /*0b88*/ 	.word	0x00026fd0


	//   ....[177]....
        /*0b8c*/ 	.word	0x00027030


	//   ....[178]....
        /*0b90*/ 	.word	0x00027120


	//   ....[179]....
        /*0b94*/ 	.word	0x00027180


	//   ....[180]....
        /*0b98*/ 	.word	0x00027250


	//   ....[181]....
        /*0b9c*/ 	.word	0x000272d0


	//   ....[182]....
        /*0ba0*/ 	.word	0x000273a0


	//   ....[183]....
        /*0ba4*/ 	.word	0x000276d0


	//   ....[184]....
        /*0ba8*/ 	.word	0x00027770


	//   ....[185]....
        /*0bac*/ 	.word	0x00027910


	//   ....[186]....
        /*0bb0*/ 	.word	0x00027990


	//   ....[187]....
        /*0bb4*/ 	.word	0x00027a10


	//   ....[188]....
        /*0bb8*/ 	.word	0x00027a90


	//   ....[189]....
        /*0bbc*/ 	.word	0x00027b10


	//   ....[190]....
        /*0bc0*/ 	.word	0x00027ba0


	//   ....[191]....
        /*0bc4*/ 	.word	0x00027c40


	//   ....[192]....
        /*0bc8*/ 	.word	0x00027cf0


	//   ....[193]....
        /*0bcc*/ 	.word	0x00027d70


	//   ....[194]....
        /*0bd0*/ 	.word	0x00027df0


	//   ....[195]....
        /*0bd4*/ 	.word	0x00027e70


	//   ....[196]....
        /*0bd8*/ 	.word	0x00027f00


	//   ....[197]....
        /*0bdc*/ 	.word	0x00027f80


	//   ....[198]....
        /*0be0*/ 	.word	0x00028030


	//   ....[199]....
        /*0be4*/ 	.word	0x00028080


	//   ....[200]....
        /*0be8*/ 	.word	0x00028140


	//   ....[201]....
        /*0bec*/ 	.word	0x00028270


	//----- nvinfo : EIATTR_REG_RECONFIG
	.align		4
.L_1387:
        /*0bf0*/ 	.byte	0x01, 0x54
	.zero		2


	//----- nvinfo : EIATTR_SYSCALL_OFFSETS
	.align		4
        /*0bf4*/ 	.byte	0x04, 0x46
        /*0bf6*/ 	.short	(.L_1389 - .L_1388)


	//   ....[0]....
.L_1388:
        /*0bf8*/ 	.word	0x000021c0


	//   ....[1]....
        /*0bfc*/ 	.word	0x00002310


	//   ....[2]....
        /*0c00*/ 	.word	0x00006d30


	//   ....[3]....
        /*0c04*/ 	.word	0x00007040


	//   ....[4]....
        /*0c08*/ 	.word	0x0001fae0


	//   ....[5]....
        /*0c0c*/ 	.word	0x0001fc30


	//   ....[6]....
        /*0c10*/ 	.word	0x0001fd20


	//   ....[7]....
        /*0c14*/ 	.word	0x00020530


	//----- nvinfo : EIATTR_MBARRIER_INSTR_OFFSETS
	.align		4
.L_1389:
        /*0c18*/ 	.byte	0x04, 0x39
        /*0c1a*/ 	.short	(.L_1391 - .L_1390)


	//   ....[0]....
.L_1390:
        /*0c1c*/ 	.word	0x000002d0
        /*0c20*/ 	.word	0x000000ff
        /*0c24*/ 	.word	0x00022800
        /*0c28*/ 	.short	0x0100
        /*0c2a*/ 	.byte	0x08
	.zero		1


	//   ....[1]....
        /*0c2c*/ 	.word	0x000002e0
        /*0c30*/ 	.word	0x000000ff
        /*0c34*/ 	.word	0x00022820
        /*0c38*/ 	.short	0x0100
        /*0c3a*/ 	.byte	0x08
	.zero		1


	//   ....[2]....
        /*0c3c*/ 	.word	0x000003d0
        /*0c40*/ 	.word	0x000000ff
        /*0c44*/ 	.word	0x00022830
        /*0c48*/ 	.short	0x0100
        /*0c4a*/ 	.byte	0x08
	.zero		1


	//   ....[3]....
        /*0c4c*/ 	.word	0x000003e0
        /*0c50*/ 	.word	0x000000ff
        /*0c54*/ 	.word	0x00022840
        /*0c58*/ 	.short	0x0100
        /*0c5a*/ 	.byte	0x08
	.zero		1


	//   ....[4]....
        /*0c5c*/ 	.word	0x000003f0
        /*0c60*/ 	.word	0x000000ff
        /*0c64*/ 	.word	0x00022838
        /*0c68*/ 	.short	0x0100
        /*0c6a*/ 	.byte	0x08
	.zero		1


	//   ....[5]....
        /*0c6c*/ 	.word	0x00000400
        /*0c70*/ 	.word	0x000000ff
        /*0c74*/ 	.word	0x00022848
        /*0c78*/ 	.short	0x0100
        /*0c7a*/ 	.byte	0x08
	.zero		1


	//   ....[6]....
        /*0c7c*/ 	.word	0x00000530
        /*0c80*/ 	.word	0x000000ff
        /*0c84*/ 	.word	0x00022850
        /*0c88*/ 	.short	0x0100
        /*0c8a*/ 	.byte	0x08
	.zero		1


	//   ....[7]....
        /*0c8c*/ 	.word	0x00000540
        /*0c90*/ 	.word	0x000000ff
        /*0c94*/ 	.word	0x00022860
        /*0c98*/ 	.short	0x0100
        /*0c9a*/ 	.byte	0x08
	.zero		1


	//   ....[8]....
        /*0c9c*/ 	.word	0x00000550
        /*0ca0*/ 	.word	0x000000ff
        /*0ca4*/ 	.word	0x00022858
        /*0ca8*/ 	.short	0x0100
        /*0caa*/ 	.byte	0x08
	.zero		1


	//   ....[9]....
        /*0cac*/ 	.word	0x00000560
        /*0cb0*/ 	.word	0x000000ff
        /*0cb4*/ 	.word	0x00022868
        /*0cb8*/ 	.short	0x0100
        /*0cba*/ 	.byte	0x08
	.zero		1


	//   ....[10]....
        /*0cbc*/ 	.word	0x00000650
        /*0cc0*/ 	.word	0x000000ff
        /*0cc4*/ 	.word	0x00022870
        /*0cc8*/ 	.short	0x0100
        /*0cca*/ 	.byte	0x06
	.zero		1


	//   ....[11]....
        /*0ccc*/ 	.word	0x00000660
        /*0cd0*/ 	.word	0x000000ff
        /*0cd4*/ 	.word	0x00022880
        /*0cd8*/ 	.short	0x0100
        /*0cda*/ 	.byte	0x06
	.zero		1


	//   ....[12]....
        /*0cdc*/ 	.word	0x00000670
        /*0ce0*/ 	.word	0x000000ff
        /*0ce4*/ 	.word	0x00022878
        /*0ce8*/ 	.short	0x0100
        /*0cea*/ 	.byte	0x06
	.zero		1


	//   ....[13]....
        /*0cec*/ 	.word	0x00000680
        /*0cf0*/ 	.word	0x000000ff
        /*0cf4*/ 	.word	0x00022888
        /*0cf8*/ 	.short	0x0100
        /*0cfa*/ 	.byte	0x06
	.zero		1


	//   ....[14]....
        /*0cfc*/ 	.word	0x000007b0
        /*0d00*/ 	.word	0x000000ff
        /*0d04*/ 	.word	0x00022890
        /*0d08*/ 	.short	0x0100
        /*0d0a*/ 	.byte	0x08
	.zero		1


	//   ....[15]....
        /*0d0c*/ 	.word	0x000007c0
        /*0d10*/ 	.word	0x000000ff
        /*0d14*/ 	.word	0x000228a0
        /*0d18*/ 	.short	0x0100
        /*0d1a*/ 	.byte	0x08
	.zero		1


	//   ....[16]....
        /*0d1c*/ 	.word	0x000007d0
        /*0d20*/ 	.word	0x000000ff
        /*0d24*/ 	.word	0x00022898
        /*0d28*/ 	.short	0x0100
        /*0d2a*/ 	.byte	0x08
	.zero		1


	//   ....[17]....
        /*0d2c*/ 	.word	0x000007e0
        /*0d30*/ 	.word	0x000000ff
        /*0d34*/ 	.word	0x000228a8
        /*0d38*/ 	.short	0x0100
        /*0d3a*/ 	.byte	0x08
	.zero		1


	//   ....[18]....
        /*0d3c*/ 	.word	0x00000910
        /*0d40*/ 	.word	0x000000ff
        /*0d44*/ 	.word	0x000228b0
        /*0d48*/ 	.short	0x0100
        /*0d4a*/ 	.byte	0x08
	.zero		1


	//   ....[19]....
        /*0d4c*/ 	.word	0x00000920
        /*0d50*/ 	.word	0x000000ff
        /*0d54*/ 	.word	0x000228c0
        /*0d58*/ 	.short	0x0100
        /*0d5a*/ 	.byte	0x08
	.zero		1


	//   ....[20]....
        /*0d5c*/ 	.word	0x00000930
        /*0d60*/ 	.word	0x000000ff
        /*0d64*/ 	.word	0x000228b8
        /*0d68*/ 	.short	0x0100
        /*0d6a*/ 	.byte	0x08
	.zero		1


	//   ....[21]....
        /*0d6c*/ 	.word	0x00000940
        /*0d70*/ 	.word	0x000000ff
        /*0d74*/ 	.word	0x000228c8
        /*0d78*/ 	.short	0x0100
        /*0d7a*/ 	.byte	0x08
	.zero		1


	//   ....[22]....
        /*0d7c*/ 	.word	0x00003560
        /*0d80*/ 	.word	0x0000005f
        /*0d84*/ 	.word	0x00022890
        /*0d88*/ 	.short	0x010a
        /*0d8a*/ 	.byte	0x3f
	.zero		1


	//   ....[23]....
        /*0d8c*/ 	.word	0x000046c0
        /*0d90*/ 	.word	0x0000005f
        /*0d94*/ 	.word	0x00022890
        /*0d98*/ 	.short	0x010a
        /*0d9a*/ 	.byte	0x3f
	.zero		1


	//   ....[24]....
        /*0d9c*/ 	.word	0x00005700
        /*0da0*/ 	.word	0x0000005f
        /*0da4*/ 	.word	0x00022890
        /*0da8*/ 	.short	0x010a
        /*0daa*/ 	.byte	0x3f
	.zero		1


	//   ....[25]....
        /*0dac*/ 	.word	0x00005910
        /*0db0*/ 	.word	0x00000020
        /*0db4*/ 	.word	0x00000000
        /*0db8*/ 	.short	0x0101
        /*0dba*/ 	.byte	0x3f
	.zero		1


	//   ....[26]....
        /*0dbc*/ 	.word	0x00005950
        /*0dc0*/ 	.word	0x0000005f
        /*0dc4*/ 	.word	0x000228b0
        /*0dc8*/ 	.short	0x010a
        /*0dca*/ 	.byte	0x3f
	.zero		1


	//   ....[27]....
        /*0dcc*/ 	.word	0x00005fa0
        /*0dd0*/ 	.word	0x0000005f
        /*0dd4*/ 	.word	0x00000000
        /*0dd8*/ 	.short	0x0101
        /*0dda*/ 	.byte	0x3f
	.zero		1


	//   ....[28]....
        /*0ddc*/ 	.word	0x00006dc0
        /*0de0*/ 	.word	0x00000013
        /*0de4*/ 	.word	0x00022800
        /*0de8*/ 	.short	0x010a
        /*0dea*/ 	.byte	0x3f
	.zero		1


	//   ....[29]....
        /*0dec*/ 	.word	0x00006e10
        /*0df0*/ 	.word	0x00000013
        /*0df4*/ 	.word	0x00022800
        /*0df8*/ 	.short	0x010a
        /*0dfa*/ 	.byte	0x3f
	.zero		1


	//   ....[30]....
        /*0dfc*/ 	.word	0x000078a0
        /*0e00*/ 	.word	0x00000013
        /*0e04*/ 	.word	0x00022800
        /*0e08*/ 	.short	0x010a
        /*0e0a*/ 	.byte	0x3f
	.zero		1


	//   ....[31]....
        /*0e0c*/ 	.word	0x00008cc0
        /*0e10*/ 	.word	0x00000013
        /*0e14*/ 	.word	0x00022800
        /*0e18*/ 	.short	0x010a
        /*0e1a*/ 	.byte	0x3f
	.zero		1


	//   ....[32]....
        /*0e1c*/ 	.word	0x00009b20
        /*0e20*/ 	.word	0x00000004
        /*0e24*/ 	.word	0x00022830
        /*0e28*/ 	.short	0x010a
        /*0e2a*/ 	.byte	0x3f
	.zero		1


	//   ....[33]....
        /*0e2c*/ 	.word	0x00009bc0
        /*0e30*/ 	.word	0x00000004
        /*0e34*/ 	.word	0x00022830
        /*0e38*/ 	.short	0x010a
        /*0e3a*/ 	.byte	0x3f
	.zero		1


	//   ....[34]....
        /*0e3c*/ 	.word	0x0000a350
        /*0e40*/ 	.word	0x00000031
        /*0e44*/ 	.word	0x00000000
        /*0e48*/ 	.short	0x0101
        /*0e4a*/ 	.byte	0x3f
	.zero		1


	//   ....[35]....
        /*0e4c*/ 	.word	0x0000c580
        /*0e50*/ 	.word	0x00000004
        /*0e54*/ 	.word	0x00022850
        /*0e58*/ 	.short	0x010a
        /*0e5a*/ 	.byte	0x3f
	.zero		1


	//   ....[36]....
        /*0e5c*/ 	.word	0x0000c5d0
        /*0e60*/ 	.word	0x00000004
        /*0e64*/ 	.word	0x00022850
        /*0e68*/ 	.short	0x010a
        /*0e6a*/ 	.byte	0x3f
	.zero		1


	//   ....[37]....
        /*0e6c*/ 	.word	0x0000ca20
        /*0e70*/ 	.word	0x00000004
        /*0e74*/ 	.word	0x00000000
        /*0e78*/ 	.short	0x0101
        /*0e7a*/ 	.byte	0x3f
	.zero		1


	//   ....[38]....
        /*0e7c*/ 	.word	0x0000cd60
        /*0e80*/ 	.word	0x000000d4
        /*0e84*/ 	.word	0x00022830
        /*0e88*/ 	.short	0x010a
        /*0e8a*/ 	.byte	0x3f
	.zero		1


	//   ....[39]....
        /*0e8c*/ 	.word	0x0000cdc0
        /*0e90*/ 	.word	0x000000d4
        /*0e94*/ 	.word	0x00022830
        /*0e98*/ 	.short	0x010a
        /*0e9a*/ 	.byte	0x3f
	.zero		1


	//   ....[40]....
        /*0e9c*/ 	.word	0x0000d470
        /*0ea0*/ 	.word	0x000000a6
        /*0ea4*/ 	.word	0x00000000
        /*0ea8*/ 	.short	0x0101
        /*0eaa*/ 	.byte	0x3f
	.zero		1


	//   ....[41]....
        /*0eac*/ 	.word	0x00010000
        /*0eb0*/ 	.word	0x000000d4
        /*0eb4*/ 	.word	0x00022850
        /*0eb8*/ 	.short	0x010a
        /*0eba*/ 	.byte	0x3f
	.zero		1


	//   ....[42]....
        /*0ebc*/ 	.word	0x00010050
        /*0ec0*/ 	.word	0x000000d4
        /*0ec4*/ 	.word	0x00022850
        /*0ec8*/ 	.short	0x010a
        /*0eca*/ 	.byte	0x3f
	.zero		1


	//   ....[43]....
        /*0ecc*/ 	.word	0x00010420
        /*0ed0*/ 	.word	0x000000d4
        /*0ed4*/ 	.word	0x00000000
        /*0ed8*/ 	.short	0x0101
        /*0eda*/ 	.byte	0x3f
	.zero		1


	//   ....[44]....
        /*0edc*/ 	.word	0x00010830
        /*0ee0*/ 	.word	0x00000004
        /*0ee4*/ 	.word	0x00022830
        /*0ee8*/ 	.short	0x010a
        /*0eea*/ 	.byte	0x3f
	.zero		1


	//   ....[45]....
        /*0eec*/ 	.word	0x00010890
        /*0ef0*/ 	.word	0x00000004
        /*0ef4*/ 	.word	0x00022830
        /*0ef8*/ 	.short	0x010a
        /*0efa*/ 	.byte	0x3f
	.zero		1


	//   ....[46]....
        /*0efc*/ 	.word	0x00011ee0
        /*0f00*/ 	.word	0x0000009d
        /*0f04*/ 	.word	0x00000000
        /*0f08*/ 	.short	0x0101
        /*0f0a*/ 	.byte	0x3f
	.zero		1


	//   ....[47]....
        /*0f0c*/ 	.word	0x00012820
        /*0f10*/ 	.word	0x00000004
        /*0f14*/ 	.word	0x00022850
        /*0f18*/ 	.short	0x010a
        /*0f1a*/ 	.byte	0x3f
	.zero		1


	//   ....[48]....
        /*0f1c*/ 	.word	0x00012870
        /*0f20*/ 	.word	0x00000004
        /*0f24*/ 	.word	0x00022850
        /*0f28*/ 	.short	0x010a
        /*0f2a*/ 	.byte	0x3f
	.zero		1


	//   ....[49]....
        /*0f2c*/ 	.word	0x00012c20
        /*0f30*/ 	.word	0x00000004
        /*0f34*/ 	.word	0x00000000
        /*0f38*/ 	.short	0x0101
        /*0f3a*/ 	.byte	0x3f
	.zero		1


	//   ....[50]....
        /*0f3c*/ 	.word	0x00012d50
        /*0f40*/ 	.word	0x000000d3
        /*0f44*/ 	.word	0x00022830
        /*0f48*/ 	.short	0x010a
        /*0f4a*/ 	.byte	0x3f
	.zero		1


	//   ....[51]....
        /*0f4c*/ 	.word	0x00012db0
        /*0f50*/ 	.word	0x000000d3
        /*0f54*/ 	.word	0x00022830
        /*0f58*/ 	.short	0x010a
        /*0f5a*/ 	.byte	0x3f
	.zero		1


	//   ....[52]....
        /*0f5c*/ 	.word	0x00013400
        /*0f60*/ 	.word	0x000000a4
        /*0f64*/ 	.word	0x00000000
        /*0f68*/ 	.short	0x0101
        /*0f6a*/ 	.byte	0x3f
	.zero		1


	//   ....[53]....
        /*0f6c*/ 	.word	0x00015fd0
        /*0f70*/ 	.word	0x000000d3
        /*0f74*/ 	.word	0x00022850
        /*0f78*/ 	.short	0x010a
        /*0f7a*/ 	.byte	0x3f
	.zero		1


	//   ....[54]....
        /*0f7c*/ 	.word	0x00016020
        /*0f80*/ 	.word	0x000000d3
        /*0f84*/ 	.word	0x00022850
        /*0f88*/ 	.short	0x010a
        /*0f8a*/ 	.byte	0x3f
	.zero		1


	//   ....[55]....
        /*0f8c*/ 	.word	0x000163f0
        /*0f90*/ 	.word	0x000000d3
        /*0f94*/ 	.word	0x00000000
        /*0f98*/ 	.short	0x0101
        /*0f9a*/ 	.byte	0x3f
	.zero		1


	//   ....[56]....
        /*0f9c*/ 	.word	0x00018900
        /*0fa0*/ 	.word	0x00000003
        /*0fa4*/ 	.word	0x00000000
        /*0fa8*/ 	.short	0x0101
        /*0faa*/ 	.byte	0x3f
	.zero		1


	//   ....[57]....
        /*0fac*/ 	.word	0x000192b0
        /*0fb0*/ 	.word	0x00000003
        /*0fb4*/ 	.word	0x00000000
        /*0fb8*/ 	.short	0x0101
        /*0fba*/ 	.byte	0x3f
	.zero		1


	//   ....[58]....
        /*0fbc*/ 	.word	0x0001df90
        /*0fc0*/ 	.word	0x00000013
        /*0fc4*/ 	.word	0x00022820
        /*0fc8*/ 	.short	0x010a
        /*0fca*/ 	.byte	0x3f
	.zero		1


	//   ....[59]....
        /*0fcc*/ 	.word	0x0001e060
        /*0fd0*/ 	.word	0x00000007
        /*0fd4*/ 	.word	0x000228a0
        /*0fd8*/ 	.short	0x010a
        /*0fda*/ 	.byte	0x3f
	.zero		1


	//   ....[60]....
        /*0fdc*/ 	.word	0x0001e2a0
        /*0fe0*/ 	.word	0x00000007
        /*0fe4*/ 	.word	0x000228c0
        /*0fe8*/ 	.short	0x010a
        /*0fea*/ 	.byte	0x3f
	.zero		1


	//   ....[61]....
        /*0fec*/ 	.word	0x0001e940
        /*0ff0*/ 	.word	0x00000006
        /*0ff4*/ 	.word	0x000228a0
        /*0ff8*/ 	.short	0x010a
        /*0ffa*/ 	.byte	0x3f
	.zero		1


	//   ....[62]....
        /*0ffc*/ 	.word	0x0001eb70
        /*1000*/ 	.word	0x00000006
        /*1004*/ 	.word	0x000228c0
        /*1008*/ 	.short	0x010a
        /*100a*/ 	.byte	0x3f
	.zero		1


	//   ....[63]....
        /*100c*/ 	.word	0x00020110
        /*1010*/ 	.word	0x00000000
        /*1014*/ 	.word	0x00022840
        /*1018*/ 	.short	0x010a
        /*101a*/ 	.byte	0x3f
	.zero		1


	//   ....[64]....
        /*101c*/ 	.word	0x00020e10
        /*1020*/ 	.word	0x00000013
        /*1024*/ 	.word	0x00022800
        /*1028*/ 	.short	0x0107
        /*102a*/ 	.byte	0x3f
	.zero		1


	//   ....[65]....
        /*102c*/ 	.word	0x00020f00
        /*1030*/ 	.word	0x00000013
        /*1034*/ 	.word	0x00022800
        /*1038*/ 	.short	0x0101
        /*103a*/ 	.byte	0x3f
	.zero		1


	//   ....[66]....
        /*103c*/ 	.word	0x00020f20
        /*1040*/ 	.word	0x00000013
        /*1044*/ 	.word	0x00022820
        /*1048*/ 	.short	0x010a
        /*104a*/ 	.byte	0x3f
	.zero		1


	//   ....[67]....
        /*104c*/ 	.word	0x00021000
        /*1050*/ 	.word	0x00000002
        /*1054*/ 	.word	0x00022860
        /*1058*/ 	.short	0x010a
        /*105a*/ 	.byte	0x3f
	.zero		1


	//   ....[68]....
        /*105c*/ 	.word	0x00021930
        /*1060*/ 	.word	0x00000002
        /*1064*/ 	.word	0x00022840
        /*1068*/ 	.short	0x010a
        /*106a*/ 	.byte	0x3f
	.zero		1


	//   ....[69]....
        /*106c*/ 	.word	0x00021b90
        /*1070*/ 	.word	0x00000002
        /*1074*/ 	.word	0x00022860
        /*1078*/ 	.short	0x010a
        /*107a*/ 	.byte	0x3f
	.zero		1


	//   ....[70]....
        /*107c*/ 	.word	0x00022380
        /*1080*/ 	.word	0x00000003
        /*1084*/ 	.word	0x00022840
        /*1088*/ 	.short	0x010a
        /*108a*/ 	.byte	0x3f
	.zero		1


	//   ....[71]....
        /*108c*/ 	.word	0x000225d0
        /*1090*/ 	.word	0x00000003
        /*1094*/ 	.word	0x00022860
        /*1098*/ 	.short	0x010a
        /*109a*/ 	.byte	0x3f
	.zero		1


	//   ....[72]....
        /*109c*/ 	.word	0x00022d50
        /*10a0*/ 	.word	0x00000003
        /*10a4*/ 	.word	0x00022840
        /*10a8*/ 	.short	0x010a
        /*10aa*/ 	.byte	0x3f
	.zero		1


	//   ....[73]....
        /*10ac*/ 	.word	0x00022fb0
        /*10b0*/ 	.word	0x00000003
        /*10b4*/ 	.word	0x00022860
        /*10b8*/ 	.short	0x010a
        /*10ba*/ 	.byte	0x3f
	.zero		1


	//   ....[74]....
        /*10bc*/ 	.word	0x00024970
        /*10c0*/ 	.word	0x00000000
        /*10c4*/ 	.word	0x00022820
        /*10c8*/ 	.short	0x010a
        /*10ca*/ 	.byte	0x3f
	.zero		1


	//   ....[75]....
        /*10cc*/ 	.word	0x00024b20
        /*10d0*/ 	.word	0x00000006
        /*10d4*/ 	.word	0x00000000
        /*10d8*/ 	.short	0x010a
        /*10da*/ 	.byte	0x3f
	.zero		1


	//   ....[76]....
        /*10dc*/ 	.word	0x00024b90
        /*10e0*/ 	.word	0x00000007
        /*10e4*/ 	.word	0x00000000
        /*10e8*/ 	.short	0x010a
        /*10ea*/ 	.byte	0x3f
	.zero		1


	//   ....[77]....
        /*10ec*/ 	.word	0x00024c00
        /*10f0*/ 	.word	0x00000004
        /*10f4*/ 	.word	0x00000000
        /*10f8*/ 	.short	0x010a
        /*10fa*/ 	.byte	0x3f
	.zero		1


	//   ....[78]....
        /*10fc*/ 	.word	0x00024c30
        /*1100*/ 	.word	0x00000003
        /*1104*/ 	.word	0x00000000
        /*1108*/ 	.short	0x010a
        /*110a*/ 	.byte	0x3f
	.zero		1


	//   ....[79]....
        /*110c*/ 	.word	0x00024c90
        /*1110*/ 	.word	0x0000005f
        /*1114*/ 	.word	0x00022890
        /*1118*/ 	.short	0x010a
        /*111a*/ 	.byte	0x3f
	.zero		1


	//   ....[80]....
        /*111c*/ 	.word	0x00024ce0
        /*1120*/ 	.word	0x0000005f
        /*1124*/ 	.word	0x00022890
        /*1128*/ 	.short	0x010a
        /*112a*/ 	.byte	0x3f
	.zero		1


	//   ....[81]....
        /*112c*/ 	.word	0x00024d30
        /*1130*/ 	.word	0x0000005f
        /*1134*/ 	.word	0x00022890
        /*1138*/ 	.short	0x010a
        /*113a*/ 	.byte	0x3f
	.zero		1


	//   ....[82]....
        /*113c*/ 	.word	0x00024d80
        /*1140*/ 	.word	0x0000005f
        /*1144*/ 	.word	0x000228b0
        /*1148*/ 	.short	0x010a
        /*114a*/ 	.byte	0x3f
	.zero		1


	//   ....[83]....
        /*114c*/ 	.word	0x000251f0
        /*1150*/ 	.word	0x00000013
        /*1154*/ 	.word	0x00022800
        /*1158*/ 	.short	0x010a
        /*115a*/ 	.byte	0x3f
	.zero		1


	//   ....[84]....
        /*115c*/ 	.word	0x000257e0
        /*1160*/ 	.word	0x00000013
        /*1164*/ 	.word	0x00022800
        /*1168*/ 	.short	0x010a
        /*116a*/ 	.byte	0x3f
	.zero		1


	//   ....[85]....
        /*116c*/ 	.word	0x00025830
        /*1170*/ 	.word	0x00000004
        /*1174*/ 	.word	0x00022830
        /*1178*/ 	.short	0x010a
        /*117a*/ 	.byte	0x3f
	.zero		1


	//   ....[86]....
        /*117c*/ 	.word	0x00025880
        /*1180*/ 	.word	0x00000004
        /*1184*/ 	.word	0x00022850
        /*1188*/ 	.short	0x010a
        /*118a*/ 	.byte	0x3f
	.zero		1


	//   ....[87]....
        /*118c*/ 	.word	0x000258d0
        /*1190*/ 	.word	0x000000d4
        /*1194*/ 	.word	0x00022830
        /*1198*/ 	.short	0x010a
        /*119a*/ 	.byte	0x3f
	.zero		1


	//   ....[88]....
        /*119c*/ 	.word	0x00025920
        /*11a0*/ 	.word	0x000000d4
        /*11a4*/ 	.word	0x00022850
        /*11a8*/ 	.short	0x010a
        /*11aa*/ 	.byte	0x3f
	.zero		1


	//   ....[89]....
        /*11ac*/ 	.word	0x00025970
        /*11b0*/ 	.word	0x00000004
        /*11b4*/ 	.word	0x00022830
        /*11b8*/ 	.short	0x010a
        /*11ba*/ 	.byte	0x3f
	.zero		1


	//   ....[90]....
        /*11bc*/ 	.word	0x000259c0
        /*11c0*/ 	.word	0x00000004
        /*11c4*/ 	.word	0x00022850
        /*11c8*/ 	.short	0x010a
        /*11ca*/ 	.byte	0x3f
	.zero		1


	//   ....[91]....
        /*11cc*/ 	.word	0x00025a10
        /*11d0*/ 	.word	0x000000d3
        /*11d4*/ 	.word	0x00022830
        /*11d8*/ 	.short	0x010a
        /*11da*/ 	.byte	0x3f
	.zero		1


	//   ....[92]....
        /*11dc*/ 	.word	0x00025a60
        /*11e0*/ 	.word	0x000000d3
        /*11e4*/ 	.word	0x00022850
        /*11e8*/ 	.short	0x010a
        /*11ea*/ 	.byte	0x3f
	.zero		1


	//   ....[93]....
        /*11ec*/ 	.word	0x00026660
        /*11f0*/ 	.word	0x00000013
        /*11f4*/ 	.word	0x00022820
        /*11f8*/ 	.short	0x010a
        /*11fa*/ 	.byte	0x3f
	.zero		1


	//   ....[94]....
        /*11fc*/ 	.word	0x000266b0
        /*1200*/ 	.word	0x00000007
        /*1204*/ 	.word	0x000228a0
        /*1208*/ 	.short	0x010a
        /*120a*/ 	.byte	0x3f
	.zero		1


	//   ....[95]....
        /*120c*/ 	.word	0x00026700
        /*1210*/ 	.word	0x00000007
        /*1214*/ 	.word	0x000228c0
        /*1218*/ 	.short	0x010a
        /*121a*/ 	.byte	0x3f
	.zero		1


	//   ....[96]....
        /*121c*/ 	.word	0x00026750
        /*1220*/ 	.word	0x00000006
        /*1224*/ 	.word	0x000228a0
        /*1228*/ 	.short	0x010a
        /*122a*/ 	.byte	0x3f
	.zero		1


	//   ....[97]....
        /*122c*/ 	.word	0x000267a0
        /*1230*/ 	.word	0x00000006
        /*1234*/ 	.word	0x000228c0
        /*1238*/ 	.short	0x010a
        /*123a*/ 	.byte	0x3f
	.zero		1


	//   ....[98]....
        /*123c*/ 	.word	0x00026940
        /*1240*/ 	.word	0x00000000
        /*1244*/ 	.word	0x00022840
        /*1248*/ 	.short	0x010a
        /*124a*/ 	.byte	0x3f
	.zero		1


	//   ....[99]....
        /*124c*/ 	.word	0x000273e0
        /*1250*/ 	.word	0x00000013
        /*1254*/ 	.word	0x00022820
        /*1258*/ 	.short	0x010a
        /*125a*/ 	.byte	0x3f
	.zero		1


	//   ....[100]....
        /*125c*/ 	.word	0x00027430
        /*1260*/ 	.word	0x00000002
        /*1264*/ 	.word	0x00022860
        /*1268*/ 	.short	0x010a
        /*126a*/ 	.byte	0x3f
	.zero		1


	//   ....[101]....
        /*126c*/ 	.word	0x00027480
        /*1270*/ 	.word	0x00000002
        /*1274*/ 	.word	0x00022840
        /*1278*/ 	.short	0x010a
        /*127a*/ 	.byte	0x3f
	.zero		1


	//   ....[102]....
        /*127c*/ 	.word	0x000274d0
        /*1280*/ 	.word	0x00000002
        /*1284*/ 	.word	0x00022860
        /*1288*/ 	.short	0x010a
        /*128a*/ 	.byte	0x3f
	.zero		1


	//   ....[103]....
        /*128c*/ 	.word	0x00027520
        /*1290*/ 	.word	0x00000003
        /*1294*/ 	.word	0x00022840
        /*1298*/ 	.short	0x010a
        /*129a*/ 	.byte	0x3f
	.zero		1


	//   ....[104]....
        /*129c*/ 	.word	0x00027570
        /*12a0*/ 	.word	0x00000003
        /*12a4*/ 	.word	0x00022860
        /*12a8*/ 	.short	0x010a
        /*12aa*/ 	.byte	0x3f
	.zero		1


	//   ....[105]....
        /*12ac*/ 	.word	0x000275c0
        /*12b0*/ 	.word	0x00000003
        /*12b4*/ 	.word	0x00022840
        /*12b8*/ 	.short	0x010a
        /*12ba*/ 	.byte	0x3f
	.zero		1


	//   ....[106]....
        /*12bc*/ 	.word	0x00027610
        /*12c0*/ 	.word	0x00000003
        /*12c4*/ 	.word	0x00022860
        /*12c8*/ 	.short	0x010a
        /*12ca*/ 	.byte	0x3f
	.zero		1


	//   ....[107]....
        /*12cc*/ 	.word	0x00028190
        /*12d0*/ 	.word	0x00000000
        /*12d4*/ 	.word	0x00022820
        /*12d8*/ 	.short	0x010a
        /*12da*/ 	.byte	0x3f
	.zero		1


	//   ....[108]....
        /*12dc*/ 	.word	0x00028330
        /*12e0*/ 	.word	0x00000006
        /*12e4*/ 	.word	0x00000000
        /*12e8*/ 	.short	0x010a
        /*12ea*/ 	.byte	0x3f
	.zero		1


	//   ....[109]....
        /*12ec*/ 	.word	0x00028380
        /*12f0*/ 	.word	0x00000007
        /*12f4*/ 	.word	0x00000000
        /*12f8*/ 	.short	0x010a
        /*12fa*/ 	.byte	0x3f
	.zero		1


	//   ....[110]....
        /*12fc*/ 	.word	0x000283d0
        /*1300*/ 	.word	0x00000004
        /*1304*/ 	.word	0x00000000
        /*1308*/ 	.short	0x010a
        /*130a*/ 	.byte	0x3f
	.zero		1


	//----- nvinfo : EIATTR_NUM_MBARRIERS
	.align		4
.L_1391:
        /*130c*/ 	.byte	0x03, 0x38
        /*130e*/ 	.short	0x0016


	//----- nvinfo : EIATTR_EXIT_INSTR_OFFSETS
	.align		4
        /*1310*/ 	.byte	0x04, 0x1c
        /*1312*/ 	.short	(.L_1393 - .L_1392)


	//   ....[0]....
.L_1392:
        /*1314*/ 	.word	0x00024c80


	//----- nvinfo : EIATTR_MAX_THREADS
	.align		4
.L_1393:
        /*1318*/ 	.byte	0x04, 0x05
        /*131a*/ 	.short	(.L_1395 - .L_1394)
.L_1394:
        /*131c*/ 	.word	0x00000180
        /*1320*/ 	.word	0x00000001
        /*1324*/ 	.word	0x00000001


	//----- nvinfo : EIATTR_CRS_STACK_SIZE
	.align		4
.L_1395:
        /*1328*/ 	.byte	0x04, 0x1e
        /*132a*/ 	.short	(.L_1397 - .L_1396)
.L_1396:
        /*132c*/ 	.word	0x00000000


	//----- nvinfo : EIATTR_CBANK_PARAM_SIZE
	.align		4
.L_1397:
        /*1330*/ 	.byte	0x03, 0x19
        /*1332*/ 	.short	0x0af0


	//----- nvinfo : EIATTR_PARAM_CBANK
	.align		4
        /*1334*/ 	.byte	0x04, 0x0a
        /*1336*/ 	.short	(.L_1399 - .L_1398)
	.align		4
.L_1398:
        /*1338*/ 	.word	index@(.nv.constant0._ZN7cutlass13device_kernelIN5flash11enable_sm90INS1_16FlashAttnFwdSm90INS1_25CollectiveMainloopFwdSm90ILi2EN4cute5tupleIJNS5_1CILi1EEES8_S8_EEENS6_IJNS7_ILi128EEENS7_ILi96EEENS7_ILi64EEEEEELi256ENS_6half_tEfNS_4arch4Sm90ELb0ELb1ELb1ELb1ELb0ELb1ELb0ELb1ELb0ELb1ELb1ELb0EEENS1_21CollectiveEpilogueFwdINS6_IJSA_NS7_ILi256EEESB_EEES9_SE_SG_Li256ELb1ELb1ELb1ELb0EEENS1_36VarlenDynamicPersistentTileSchedulerILi128ELi96ELi256ELi128ELb1ELb1ELb1ELb1ELb0ELb1EEEEEEEEEvNT_6ParamsE)
        /*133c*/ 	.short	0x0210
        /*133e*/ 	.short	0x0af0


	//----- nvinfo : EIATTR_SW_WAR
	.align		4
.L_1399:
        /*1340*/ 	.byte	0x04, 0x36
        /*1342*/ 	.short	(.L_1401 - .L_1400)
.L_1400:
        /*1344*/ 	.word	0x00000008
.L_1401:


//--------------------- .nv.info._ZN7cutlass13device_kernelIN5flash11enable_sm90INS1_16FlashAttnFwdSm90INS1_25CollectiveMainloopFwdSm90ILi2EN4cute5tupleIJNS5_1CILi1EEES8_S8_EEENS6_IJNS7_ILi128EEENS7_ILi96EEENS7_ILi64EEEEEELi256ENS_6half_tEfNS_4arch4Sm90ELb0ELb1ELb1ELb1ELb0ELb0ELb1ELb1ELb0ELb1ELb1ELb0EEENS1_21CollectiveEpilogueFwdINS6_IJSA_NS7_ILi256EEESB_EEES9_SE_SG_Li256ELb1ELb1ELb1ELb0EEENS1_36VarlenDynamicPersistentTileSchedulerILi128ELi96ELi256ELi128ELb1ELb1ELb1ELb1ELb0ELb1EEEEEEEEEvNT_6ParamsE --------------------------
	.section	.nv.info._ZN7cutlass13device_kernelIN5flash11enable_sm90INS1_16FlashAttnFwdSm90INS1_25CollectiveMainloopFwdSm90ILi2EN4cute5tupleIJNS5_1CILi1EEES8_S8_EEENS6_IJNS7_ILi128EEENS7_ILi96EEENS7_ILi64EEEEEELi256ENS_6half_tEfNS_4arch4Sm90ELb0ELb1ELb1ELb1ELb0ELb0ELb1ELb1ELb0ELb1ELb1ELb0EEENS1_21CollectiveEpilogueFwdINS6_IJSA_NS7_ILi256EEESB_EEES9_SE_SG_Li256ELb1ELb1ELb1ELb0EEENS1_36VarlenDynamicPersistentTileSchedulerILi128ELi96ELi256ELi128ELb1ELb1ELb1ELb1ELb0ELb1EEEEEEEEEvNT_6ParamsE,"",@"SHT_CUDA_INFO"
	.sectionflags	@""
	.align	4


	//----- nvinfo : EIATTR_CUDA_API_VERSION
	.align		4
        /*0000*/ 	.byte	0x04, 0x37
        /*0002*/ 	.short	(.L_1403 - .L_1402)
.L_1402:
        /*0004*/ 	.word	0x00000082


	//----- nvinfo : EIATTR_KPARAM_INFO
	.align		4
.L_1403:
        /*0008*/ 	.byte	0x04, 0x17
        /*000a*/ 	.short	(.L_1405 - .L_1404)
.L_1404:
        /*000c*/ 	.word	0x00000000
        /*0010*/ 	.short	0x0000
        /*0012*/ 	.short	0x0070
        /*0014*/ 	.byte	0x00, 0xf0, 0x01, 0x2e


	//----- nvinfo : EIATTR_SPARSE_MMA_MASK
	.align		4
.L_1405:
        /*0018*/ 	.byte	0x03, 0x50
        /*001a*/ 	.short	0x0000


	//----- nvinfo : EIATTR_MAXREG_COUNT
	.align		4
        /*001c*/ 	.byte	0x03, 0x1b
        /*001e*/ 	.short	0x00a8


	//----- nvinfo : EIATTR_NUM_BARRIERS
	.align		4
        /*0020*/ 	.byte	0x02, 0x4c
        /*0022*/ 	.byte	0x10
	.zero		1


	//----- nvinfo : EIATTR_EXTERNS
	.align		4
        /*0024*/ 	.byte	0x04, 0x0f
        /*0026*/ 	.short	(.L_1407 - .L_1406)


	//   ....[0]....
	.align		4
.L_1406:
        /*0028*/ 	.word	index@(__assertfail)


	//----- nvinfo : EIATTR_ANNOTATIONS
	.align		4
.L_1407:
        /*002c*/ 	.byte	0x04, 0x55
        /*002e*/ 	.short	(.L_1409 - .L_1408)


	//   ....[0]....
.L_1408:
        /* <DEDUP_REMOVED lines=116> */


	//----- nvinfo : EIATTR_MERCURY_ISA_VERSION
	.align		4
.L_1409:
        /*0760*/ 	.byte	0x03, 0x5f
        /*0762*/ 	.short	0x0101


	//----- nvinfo : EIATTR_UNUSED_LOAD_BYTE_OFFSET
	.align		4
        /*0764*/ 	.byte	0x04, 0x44
        /*0766*/ 	.short	(.L_1411 - .L_1410)


	//   ....[0]....
.L_1410:
        /*0768*/ 	.word	0x00000b40
        /*076c*/ 	.word	0x0000fff0


	//   ....[1]....
        /*0770*/ 	.word	0x00020670
        /*0774*/ 	.word	0x0000fff0


	//----- nvinfo : EIATTR_INT_WARP_WIDE_INSTR_OFFSETS
	.align		4
.L_1411:
        /*0778*/ 	.byte	0x04, 0x31
        /*077a*/ 	.short	(.L_1413 - .L_1412)


	//   ....[0]....
.L_1412:
        /*077c*/ 	.word	0x00000170


	//   ....[1]....
        /*0780*/ 	.word	0x000001b0


	//   ....[2]....
        /*0784*/ 	.word	0x00000220


	//   ....[3]....
        /*0788*/ 	.word	0x00000230


	//   ....[4]....
        /*078c*/ 	.word	0x00026fb0


	//   ....[5]....
        /*0790*/ 	.word	0x00027040


	//   ....[6]....
        /*0794*/ 	.word	0x0002b910


	//   ....[7]....
        /*0798*/ 	.word	0x0002b9a0


	//----- nvinfo : EIATTR_COOP_GROUP_MASK_REGIDS
	.align		4
.L_1413:
        /*079c*/ 	.byte	0x04, 0x29
        /*079e*/ 	.short	(.L_1415 - .L_1414)


	//   ....[0]....
.L_1414:
        /*07a0*/ 	.word	0xffffffff


	//   ....[1]....
        /*07a4*/ 	.word	0xffffffff


	//   ....[2]....
        /*07a8*/ 	.word	0xffffffff


	//   ....[3]....
        /*07ac*/ 	.word	0xffffffff


	//   ....[4]....
        /*07b0*/ 	.word	0xffffffff


	//   ....[5]....
        /*07b4*/ 	.word	0xffffffff


	//   ....[6]....
        /*07b8*/ 	.word	0xffffffff


	//   ....[7]....
        /*07bc*/ 	.word	0xffffffff


	//   ....[8]....
        /*07c0*/ 	.word	0xffffffff


	//   ....[9]....
        /*07c4*/ 	.word	0xffffffff


	//   ....[10]....
        /*07c8*/ 	.word	0xffffffff


	//   ....[11]....
        /*07cc*/ 	.word	0xffffffff


	//   ....[12]....
        /*07d0*/ 	.word	0xffffffff


	//   ....[13]....
        /*07d4*/ 	.word	0xffffffff


	//   ....[14]....
        /*07d8*/ 	.word	0xffffffff


	//   ....[15]....
        /*07dc*/ 	.word	0xffffffff


	//   ....[16]....
        /*07e0*/ 	.word	0xffffffff


	//   ....[17]....
        /*07e4*/ 	.word	0xffffffff


	//   ....[18]....
        /*07e8*/ 	.word	0xffffffff


	//   ....[19]....
        /*07ec*/ 	.word	0xffffffff


	//   ....[20]....
        /*07f0*/ 	.word	0xffffffff


	//   ....[21]....
        /*07f4*/ 	.word	0xffffffff


	//   ....[22]....
        /*07f8*/ 	.word	0xffffffff


	//   ....[23]....
        /*07fc*/ 	.word	0xffffffff


	//   ....[24]....
        /*0800*/ 	.word	0xffffffff


	//   ....[25]....
        /*0804*/ 	.word	0xffffffff


	//   ....[26]....
        /*0808*/ 	.word	0xffffffff


	//   ....[27]....
        /*080c*/ 	.word	0xffffffff


	//   ....[28]....
        /*0810*/ 	.word	0xffffffff


	//   ....[29]....
        /*0814*/ 	.word	0xffffffff


	//   ....[30]....
        /*0818*/ 	.word	0xffffffff


	//   ....[31]....
        /*081c*/ 	.word	0xffffffff


	//   ....[32]....
        /*0820*/ 	.word	0xffffffff


	//   ....[33]....
        /*0824*/ 	.word	0xffffffff


	//   ....[34]....
        /*0828*/ 	.word	0xffffffff


	//   ....[35]....
        /*082c*/ 	.word	0xffffffff


	//   ....[36]....
        /*0830*/ 	.word	0xffffffff


	//   ....[37]....
        /*0834*/ 	.word	0xffffffff


	//   ....[38]....
        /*0838*/ 	.word	0xffffffff


	//   ....[39]....
        /*083c*/ 	.word	0xffffffff


	//   ....[40]....
        /*0840*/ 	.word	0xffffffff


	//   ....[41]....
        /*0844*/ 	.word	0xffffffff


	//   ....[42]....
        /*0848*/ 	.word	0xffffffff


	//   ....[43]....
        /*084c*/ 	.word	0xffffffff


	//   ....[44]....
        /*0850*/ 	.word	0xffffffff


	//   ....[45]....
        /*0854*/ 	.word	0xffffffff


	//   ....[46]....
        /*0858*/ 	.word	0xffffffff


	//   ....[47]....
        /*085c*/ 	.word	0xffffffff


	//   ....[48]....
        /*0860*/ 	.word	0xffffffff


	//   ....[49]....
        /*0864*/ 	.word	0xffffffff


	//   ....[50]....
        /*0868*/ 	.word	0xffffffff


	//   ....[51]....
        /*086c*/ 	.word	0xffffffff


	//   ....[52]....
        /*0870*/ 	.word	0xffffffff


	//   ....[53]....
        /*0874*/ 	.word	0xffffffff


	//   ....[54]....
        /*0878*/ 	.word	0xffffffff


	//   ....[55]....
        /*087c*/ 	.word	0xffffffff


	//   ....[56]....
        /*0880*/ 	.word	0xffffffff


	//   ....[57]....
        /*0884*/ 	.word	0xffffffff


	//   ....[58]....
        /*0888*/ 	.word	0xffffffff


	//   ....[59]....
        /*088c*/ 	.word	0xffffffff


	//   ....[60]....
        /*0890*/ 	.word	0xffffffff


	//   ....[61]....
        /*0894*/ 	.word	0xffffffff


	//   ....[62]....
        /*0898*/ 	.word	0xffffffff


	//   ....[63]....
        /*089c*/ 	.word	0xffffffff


	//   ....[64]....
        /*08a0*/ 	.word	0xffffffff


	//   ....[65]....
        /*08a4*/ 	.word	0xffffffff


	//   ....[66]....
        /*08a8*/ 	.word	0xffffffff


	//   ....[67]....
        /*08ac*/ 	.word	0xffffffff


	//   ....[68]....
        /*08b0*/ 	.word	0xffffffff


	//   ....[69]....
        /*08b4*/ 	.word	0xffffffff


	//   ....[70]....
        /*08b8*/ 	.word	0xffffffff


	//   ....[71]....
        /*08bc*/ 	.word	0xffffffff


	//   ....[72]....
        /*08c0*/ 	.word	0xffffffff


	//   ....[73]....
        /*08c4*/ 	.word	0xffffffff


	//   ....[74]....
        /*08c8*/ 	.word	0xffffffff


	//   ....[75]....
        /*08cc*/ 	.word	0xffffffff


	//   ....[76]....
        /*08d0*/ 	.word	0xffffffff


	//   ....[77]....
        /*08d4*/ 	.word	0xffffffff


	//   ....[78]....
        /*08d8*/ 	.word	0xffffffff


	//   ....[79]....
        /*08dc*/ 	.word	0xffffffff


	//   ....[80]....
        /*08e0*/ 	.word	0xffffffff


	//   ....[81]....
        /*08e4*/ 	.word	0xffffffff


	//   ....[82]....
        /*08e8*/ 	.word	0xffffffff


	//   ....[83]....
        /*08ec*/ 	.word	0xffffffff


	//   ....[84]....
        /*08f0*/ 	.word	0xffffffff


	//   ....[85]....
        /*08f4*/ 	.word	0xffffffff


	//   ....[86]....
        /*08f8*/ 	.word	0xffffffff


	//   ....[87]....
        /*08fc*/ 	.word	0xffffffff


	//   ....[88]....
        /*0900*/ 	.word	0xffffffff


	//   ....[89]....
        /*0904*/ 	.word	0xffffffff


	//   ....[90]....
        /*0908*/ 	.word	0xffffffff


	//   ....[91]....
        /*090c*/ 	.word	0xffffffff


	//   ....[92]....
        /*0910*/ 	.word	0xffffffff


	//   ....[93]....
        /*0914*/ 	.word	0xffffffff


	//   ....[94]....
        /*0918*/ 	.word	0xffffffff


	//   ....[95]....
        /*091c*/ 	.word	0xffffffff


	//   ....[96]....
        /*0920*/ 	.word	0xffffffff


	//   ....[97]....
        /*0924*/ 	.word	0xffffffff


	//   ....[98]....
        /*0928*/ 	.word	0xffffffff


	//   ....[99]....
        /*092c*/ 	.word	0xffffffff


	//   ....[100]....
        /*0930*/ 	.word	0xffffffff


	//   ....[101]....
        /*0934*/ 	.word	0xffffffff


	//   ....[102]....
        /*0938*/ 	.word	0xffffffff


	//   ....[103]....
        /*093c*/ 	.word	0xffffffff


	//   ....[104]....
        /*0940*/ 	.word	0xffffffff


	//   ....[105]....
        /*0944*/ 	.word	0xffffffff


	//   ....[106]....
        /*0948*/ 	.word	0xffffffff


	//   ....[107]....
        /*094c*/ 	.word	0xffffffff


	//   ....[108]....
        /*0950*/ 	.word	0xffffffff


	//   ....[109]....
        /*0954*/ 	.word	0xffffffff


	//   ....[110]....
        /*0958*/ 	.word	0xffffffff


	//   ....[111]....
        /*095c*/ 	.word	0xffffffff


	//   ....[112]....
        /*0960*/ 	.word	0xffffffff


	//   ....[113]....
        /*0964*/ 	.word	0xffffffff


	//   ....[114]....
        /*0968*/ 	.word	0xffffffff


	//   ....[115]....
        /*096c*/ 	.word	0xffffffff


	//   ....[116]....
        /*0970*/ 	.word	0xffffffff


	//   ....[117]....
        /*0974*/ 	.word	0xffffffff


	//   ....[118]....
        /*0978*/ 	.word	0xffffffff


	//   ....[119]....
        /*097c*/ 	.word	0xffffffff


	//   ....[120]....
        /*0980*/ 	.word	0xffffffff


	//   ....[121]....
        /*0984*/ 	.word	0x0500000f


	//   ....[122]....
        /*0988*/ 	.word	0x0500000f


	//   ....[123]....
        /*098c*/ 	.word	0x0500000f


	//   ....[124]....
        /*0990*/ 	.word	0x0500000f


	//   ....[125]....
        /*0994*/ 	.word	0x0500000f


	//   ....[126]....
        /*0998*/ 	.word	0x0500000f


	//   ....[127]....
        /*099c*/ 	.word	0x0500000f


	//   ....[128]....
        /*09a0*/ 	.word	0x0500000f


	//   ....[129]....
        /*09a4*/ 	.word	0x0500000f


	//   ....[130]....
        /*09a8*/ 	.word	0x0500000f


	//   ....[131]....
        /*09ac*/ 	.word	0x0500000f


	//   ....[132]....
        /*09b0*/ 	.word	0x0500000f


	//   ....[133]....
        /*09b4*/ 	.word	0x0500000f


	//   ....[134]....
        /*09b8*/ 	.word	0x0500000f


	//   ....[135]....
        /*09bc*/ 	.word	0x0500000f


	//   ....[136]....
        /*09c0*/ 	.word	0x0500000f


	//   ....[137]....
        /*09c4*/ 	.word	0x0500000f


	//   ....[138]....
        /*09c8*/ 	.word	0x0500000f


	//   ....[139]....
        /*09cc*/ 	.word	0x0500000f


	//   ....[140]....
        /*09d0*/ 	.word	0x0500000f


	//   ....[141]....
        /*09d4*/ 	.word	0x0500000f


	//   ....[142]....
        /*09d8*/ 	.word	0x0500000f


	//   ....[143]....
        /*09dc*/ 	.word	0x0500000f


	//   ....[144]....
        /*09e0*/ 	.word	0x0500000f


	//   ....[145]....
        /*09e4*/ 	.word	0x0500000f


	//   ....[146]....
        /*09e8*/ 	.word	0x0500000f


	//   ....[147]....
        /*09ec*/ 	.word	0x0500000f


	//   ....[148]....
        /*09f0*/ 	.word	0x0500000f


	//   ....[149]....
        /*09f4*/ 	.word	0x0500000f


	//   ....[150]....
        /*09f8*/ 	.word	0x0500000f


	//   ....[151]....
        /*09fc*/ 	.word	0x0500000f


	//   ....[152]....
        /*0a00*/ 	.word	0x0500000f


	//   ....[153]....
        /*0a04*/ 	.word	0x0500000f


	//   ....[154]....
        /*0a08*/ 	.word	0x0500000f


	//   ....[155]....
        /*0a0c*/ 	.word	0x0500000f


	//   ....[156]....
        /*0a10*/ 	.word	0x0500000f


	//   ....[157]....
        /*0a14*/ 	.word	0x0500000f


	//   ....[158]....
        /*0a18*/ 	.word	0x0500000f


	//   ....[159]....
        /*0a1c*/ 	.word	0x0500000f


	//   ....[160]....
        /*0a20*/ 	.word	0x0500000f


	//   ....[161]....
        /*0a24*/ 	.word	0x0500000f


	//   ....[162]....
        /*0a28*/ 	.word	0x0500000f


	//   ....[163]....
        /*0a2c*/ 	.word	0x0500000f


	//   ....[164]....
        /*0a30*/ 	.word	0x0500000f


	//   ....[165]....
        /*0a34*/ 	.word	0x0500000f


	//   ....[166]....
        /*0a38*/ 	.word	0x0500000f


	//   ....[167]....
        /*0a3c*/ 	.word	0x0500000f


	//   ....[168]....
        /*0a40*/ 	.word	0x0500000f


	//   ....[169]....
        /*0a44*/ 	.word	0x0500000f


	//   ....[170]....
        /*0a48*/ 	.word	0x0500000f


	//   ....[171]....
        /*0a4c*/ 	.word	0x0500000f


	//   ....[172]....
        /*0a50*/ 	.word	0x0500000f


	//   ....[173]....
        /*0a54*/ 	.word	0xffffffff


	//   ....[174]....
        /*0a58*/ 	.word	0xffffffff


	//   ....[175]....
        /*0a5c*/ 	.word	0xffffffff


	//   ....[176]....
        /*0a60*/ 	.word	0xffffffff


	//   ....[177]....
        /*0a64*/ 	.word	0xffffffff


	//   ....[178]....
        /*0a68*/ 	.word	0xffffffff


	//----- nvinfo : EIATTR_COOP_GROUP_INSTR_OFFSETS
	.align		4
.L_1415:
        /*0a6c*/ 	.byte	0x04, 0x28
        /*0a6e*/ 	.short	(.L_1417 - .L_1416)


	//   ....[0]....
.L_1416:
        /*0a70*/ 	.word	0x000000b0


	//   ....[1]....
        /*0a74*/ 	.word	0x00000180


	//   ....[2]....
        /*0a78*/ 	.word	0x000001d0


	//   ....[3]....
        /*0a7c*/ 	.word	0x00000420


	//   ....[4]....
        /*0a80*/ 	.word	0x00000580


	//   ....[5]....
        /*0a84*/ 	.word	0x000006a0


	//   ....[6]....
        /*0a88*/ 	.word	0x00000800


	//   ....[7]....
        /*0a8c*/ 	.word	0x00002920


	//   ....[8]....
        /*0a90*/ 	.word	0x000048b0


	//   ....[9]....
        /*0a94*/ 	.word	0x00005010


	//   ....[10]....
        /*0a98*/ 	.word	0x00006120


	//   ....[11]....
        /*0a9c*/ 	.word	0x00006650


	//   ....[12]....
        /*0aa0*/ 	.word	0x00006990


	//   ....[13]....
        /*0aa4*/ 	.word	0x000069b0


	//   ....[14]....
        /*0aa8*/ 	.word	0x0000be00


	//   ....[15]....
        /*0aac*/ 	.word	0x0000bf60


	//   ....[16]....
        /*0ab0*/ 	.word	0x0000c0a0


	//   ....[17]....
        /*0ab4*/ 	.word	0x0000c0c0


	//   ....[18]....
        /*0ab8*/ 	.word	0x00015a40


	//   ....[19]....
        /*0abc*/ 	.word	0x00016000


	//   ....[20]....
        /*0ac0*/ 	.word	0x00016fa0


	//   ....[21]....
        /*0ac4*/ 	.word	0x00017060


	//   ....[22]....
        /*0ac8*/ 	.word	0x00017210


	//   ....[23]....
        /*0acc*/ 	.word	0x00017230


	//   ....[24]....
        /*0ad0*/ 	.word	0x0001f700


	//   ....[25]....
        /*0ad4*/ 	.word	0x0001f720


	//   ....[26]....
        /*0ad8*/ 	.word	0x0001f760


	//   ....[27]....
        /*0adc*/ 	.word	0x0001f7a0


	//   ....[28]....
        /*0ae0*/ 	.word	0x000219d0


	//   ....[29]....
        /*0ae4*/ 	.word	0x000219e0


	//   ....[30]....
        /*0ae8*/ 	.word	0x00021a10


	//   ....[31]....
        /*0aec*/ 	.word	0x00021a20


	//   ....[32]....
        /*0af0*/ 	.word	0x000223d0


	//   ....[33]....
        /*0af4*/ 	.word	0x00022400


	//   ....[34]....
        /*0af8*/ 	.word	0x00022540


	//   ....[35]....
        /*0afc*/ 	.word	0x00022560


	//   ....[36]....
        /*0b00*/ 	.word	0x000226a0


	//   ....[37]....
        /*0b04*/ 	.word	0x000226c0


	//   ....[38]....
        /*0b08*/ 	.word	0x00022810


	//   ....[39]....
        /*0b0c*/ 	.word	0x00022830


	//   ....[40]....
        /*0b10*/ 	.word	0x00022d70


	//   ....[41]....
        /*0b14*/ 	.word	0x00022da0


	//   ....[42]....
        /*0b18*/ 	.word	0x000237e0


	//   ....[43]....
        /*0b1c*/ 	.word	0x000237f0


	//   ....[44]....
        /*0b20*/ 	.word	0x00024b40


	//   ....[45]....
        /*0b24*/ 	.word	0x00024b60


	//   ....[46]....
        /*0b28*/ 	.word	0x00024ca0


	//   ....[47]....
        /*0b2c*/ 	.word	0x00024cc0


	//   ....[48]....
        /*0b30*/ 	.word	0x00024e00


	//   ....[49]....
        /*0b34*/ 	.word	0x00024e20


	//   ....[50]....
        /*0b38*/ 	.word	0x00024f70


	//   ....[51]....
        /*0b3c*/ 	.word	0x00024f90


	//   ....[52]....
        /*0b40*/ 	.word	0x00025170


	//   ....[53]....
        /*0b44*/ 	.word	0x000253a0


	//   ....[54]....
        /*0b48*/ 	.word	0x000253d0


	//   ....[55]....
        /*0b4c*/ 	.word	0x00025400


	//   ....[56]....
        /*0b50*/ 	.word	0x00025430


	//   ....[57]....
        /*0b54*/ 	.word	0x00025460


	//   ....[58]....
        /*0b58*/ 	.word	0x00025490


	//   ....[59]....
        /*0b5c*/ 	.word	0x00025630


	//   ....[60]....
        /*0b60*/ 	.word	0x00025660


	//   ....[61]....
        /*0b64*/ 	.word	0x00025690


	//   ....[62]....
        /*0b68*/ 	.word	0x000256c0


	//   ....[63]....
        /*0b6c*/ 	.word	0x000256f0


	//   ....[64]....
        /*0b70*/ 	.word	0x00025720


	//   ....[65]....
        /*0b74*/ 	.word	0x000257c0


	//   ....[66]....
        /*0b78*/ 	.word	0x000257f0


	//   ....[67]....
        /*0b7c*/ 	.word	0x00025800


	//   ....[68]....
        /*0b80*/ 	.word	0x00025830


	//   ....[69]....
        /*0b84*/ 	.word	0x00027580


	//   ....[70]....
        /*0b88*/ 	.word	0x00028050


	//   ....[71]....
        /*0b8c*/ 	.word	0x00028070


	//   ....[72]....
        /*0b90*/ 	.word	0x00028090


	//   ....[73]....
        /*0b94*/ 	.word	0x000280c0


	//   ....[74]....
        /*0b98*/ 	.word	0x00028190


	//   ....[75]....
        /*0b9c*/ 	.word	0x00028220


	//   ....[76]....
        /*0ba0*/ 	.word	0x00028250


	//   ....[77]....
        /*0ba4*/ 	.word	0x000282d0


	//   ....[78]....
        /*0ba8*/ 	.word	0x00028300


	//   ....[79]....
        /*0bac*/ 	.word	0x00028380


	//   ....[80]....
        /*0bb0*/ 	.word	0x000283b0


	//   ....[81]....
        /*0bb4*/ 	.word	0x00028430


	//   ....[82]....
        /*0bb8*/ 	.word	0x00028460


	//   ....[83]....
        /*0bbc*/ 	.word	0x00028480


	//   ....[84]....
        /*0bc0*/ 	.word	0x000284d0


	//   ....[85]....
        /*0bc4*/ 	.word	0x000284e0


	//   ....[86]....
        /*0bc8*/ 	.word	0x00028c20


	//   ....[87]....
        /*0bcc*/ 	.word	0x00028c60


	//   ....[88]....
        /*0bd0*/ 	.word	0x00028c80


	//   ....[89]....
        /*0bd4*/ 	.word	0x00028d20


	//   ....[90]....
        /*0bd8*/ 	.word	0x00028db0


	//   ....[91]....
        /*0bdc*/ 	.word	0x00028dc0


	//   ....[92]....
        /*0be0*/ 	.word	0x00028e50


	//   ....[93]....
        /*0be4*/ 	.word	0x00028e60


	//   ....[94]....
        /*0be8*/ 	.word	0x00028ed0


	//   ....[95]....
        /*0bec*/ 	.word	0x00028ee0


	//   ....[96]....
        /*0bf0*/ 	.word	0x00028f60


	//   ....[97]....
        /*0bf4*/ 	.word	0x00028f70


	//   ....[98]....
        /*0bf8*/ 	.word	0x00028ff0


	//   ....[99]....
        /*0bfc*/ 	.word	0x00029000


	//   ....[100]....
        /*0c00*/ 	.word	0x00029010


	//   ....[101]....
        /*0c04*/ 	.word	0x00029050


	//   ....[102]....
        /*0c08*/ 	.word	0x0002bc30


	//   ....[103]....
        /*0c0c*/ 	.word	0x0002bc40


	//   ....[104]....
        /*0c10*/ 	.word	0x0002bca0


	//   ....[105]....
        /*0c14*/ 	.word	0x0002bce0


	//   ....[106]....
        /*0c18*/ 	.word	0x0002bd10


	//   ....[107]....
        /*0c1c*/ 	.word	0x0002bd40


	//   ....[108]....
        /*0c20*/ 	.word	0x0002bd70


	//   ....[109]....
        /*0c24*/ 	.word	0x0002bda0


	//   ....[110]....
        /*0c28*/ 	.word	0x0002bf60


	//   ....[111]....
        /*0c2c*/ 	.word	0x0002bf90


	//   ....[112]....
        /*0c30*/ 	.word	0x0002bfc0


	//   ....[113]....
        /*0c34*/ 	.word	0x0002bff0


	//   ....[114]....
        /*0c38*/ 	.word	0x0002c020


	//   ....[115]....
        /*0c3c*/ 	.word	0x0002c050


	//   ....[116]....
        /*0c40*/ 	.word	0x0002c120


	//   ....[117]....
        /*0c44*/ 	.word	0x0002c140


	//   ....[118]....
        /*0c48*/ 	.word	0x0002c150


	//   ....[119]....
        /*0c4c*/ 	.word	0x0002c1d0


	//   ....[120]....
        /*0c50*/ 	.word	0x0002cd10


	//   ....[121]....
        /*0c54*/ 	.word	0x0002d2b0


	//   ....[122]....
        /*0c58*/ 	.word	0x0002d440


	//   ....[123]....
        /*0c5c*/ 	.word	0x0002d4a0


	//   ....[124]....
        /*0c60*/ 	.word	0x0002d500


	//   ....[125]....
        /*0c64*/ 	.word	0x0002d560


	//   ....[126]....
        /*0c68*/ 	.word	0x0002d600


	//   ....[127]....
        /*0c6c*/ 	.word	0x0002d6f0


	//   ....[128]....
        /*0c70*/ 	.word	0x0002d820


	//   ....[129]....
        /*0c74*/ 	.word	0x0002d8c0


	//   ....[130]....
        /*0c78*/ 	.word	0x0002d990


	//   ....[131]....
        /*0c7c*/ 	.word	0x0002da30


	//   ....[132]....
        /*0c80*/ 	.word	0x0002db00


	//   ....[133]....
        /*0c84*/ 	.word	0x0002dba0


	//   ....[134]....
        /*0c88*/ 	.word	0x0002dc70


	//   ....[135]....
        /*0c8c*/ 	.word	0x0002dd10


	//   ....[136]....
        /*0c90*/ 	.word	0x0002ddc0


	//   ....[137]....
        /*0c94*/ 	.word	0x0002de60


	//   ....[138]....
        /*0c98*/ 	.word	0x0002e100


	//   ....[139]....
        /*0c9c*/ 	.word	0x0002e1b0


	//   ....[140]....
        /*0ca0*/ 	.word	0x0002e2b0


	//   ....[141]....
        /*0ca4*/ 	.word	0x0002e3a0


	//   ....[142]....
        /*0ca8*/ 	.word	0x0002e460


	//   ....[143]....
        /*0cac*/ 	.word	0x0002e520


	//   ....[144]....
        /*0cb0*/ 	.word	0x0002e5e0


	//   ....[145]....
        /*0cb4*/ 	.word	0x0002e6a0


	//   ....[146]....
        /*0cb8*/ 	.word	0x0002e760


	//   ....[147]....
        /*0cbc*/ 	.word	0x0002e820


	//   ....[148]....
        /*0cc0*/ 	.word	0x0002e8e0


	//   ....[149]....
        /*0cc4*/ 	.word	0x0002e990


	//   ....[150]....
        /*0cc8*/ 	.word	0x0002ea90


	//   ....[151]....
        /*0ccc*/ 	.word	0x0002eae0


	//   ....[152]....
        /*0cd0*/ 	.word	0x0002eb40


	//   ....[153]....
        /*0cd4*/ 	.word	0x0002ec20


	//   ....[154]....
        /*0cd8*/ 	.word	0x0002ef50


	//   ....[155]....
        /*0cdc*/ 	.word	0x0002eff0


	//   ....[156]....
        /*0ce0*/ 	.word	0x0002f190


	//   ....[157]....
        /*0ce4*/ 	.word	0x0002f210


	//   ....[158]....
        /*0ce8*/ 	.word	0x0002f290


	//   ....[159]....
        /*0cec*/ 	.word	0x0002f310


	//   ....[160]....
        /*0cf0*/ 	.word	0x0002f390


	//   ....[161]....
        /*0cf4*/ 	.word	0x0002f420


	//   ....[162]....
        /*0cf8*/ 	.word	0x0002f4c0


	//   ....[163]....
        /*0cfc*/ 	.word	0x0002f570


	//   ....[164]....
        /*0d00*/ 	.word	0x0002f5f0


	//   ....[165]....
        /*0d04*/ 	.word	0x0002f670


	//   ....[166]....
        /*0d08*/ 	.word	0x0002f6f0


	//   ....[167]....
        /*0d0c*/ 	.word	0x0002f780


	//   ....[168]....
        /*0d10*/ 	.word	0x0002f800


	//   ....[169]....
        /*0d14*/ 	.word	0x0002f8b0


	//   ....[170]....
        /*0d18*/ 	.word	0x0002f900


	//   ....[171]....
        /*0d1c*/ 	.word	0x0002f9c0


	//   ....[172]....
        /*0d20*/ 	.word	0x0002faf0


	//   ....[173]....
        /*0d24*/ 	.word	0x000321d0


	//   ....[174]....
        /*0d28*/ 	.word	0x00032ff0


	//   ....[175]....
        /*0d2c*/ 	.word	0x00033bb0


	//   ....[176]....
        /*0d30*/ 	.word	0x00033bf0


	//   ....[177]....
        /*0d34*/ 	.word	0x00033c60


	//   ....[178]....
        /*0d38*/ 	.word	0x00033c80


	//----- nvinfo : EIATTR_REG_RECONFIG
	.align		4
.L_1417:
        /*0d3c*/ 	.byte	0x01, 0x54
	.zero		2


	//----- nvinfo : EIATTR_SYSCALL_OFFSETS
	.align		4
        /*0d40*/ 	.byte	0x04, 0x46
        /*0d42*/ 	.short	(.L_1419 - .L_1418)


	//   ....[0]....
.L_1418:
        /*0d44*/ 	.word	0x00002ba0


	//   ....[1]....
        /*0d48*/ 	.word	0x000271b0


	//   ....[2]....
        /*0d4c*/ 	.word	0x00027300


	//   ....[3]....
        /*0d50*/ 	.word	0x000273f0


	//   ....[4]....
        /*0d54*/ 	.word	0x00027c50


	//   ....[5]....
        /*0d58*/ 	.word	0x00028850


	//----- nvinfo : EIATTR_MBARRIER_INSTR_OFFSETS
	.align		4
.L_1419:
        /*0d5c*/ 	.byte	0x04, 0x39
        /*0d5e*/ 	.short	(.L_1421 - .L_1420)


	//   ....[0]....
.L_1420:
        /*0d60*/ 	.word	0x000002c0
        /*0d64*/ 	.word	0x000000ff
        /*0d68*/ 	.word	0x00032400
        /*0d6c*/ 	.short	0x0100
        /*0d6e*/ 	.byte	0x08
	.zero		1


	//   ....[1]....
        /*0d70*/ 	.word	0x000002d0
        /*0d74*/ 	.word	0x000000ff
        /*0d78*/ 	.word	0x00032410
        /*0d7c*/ 	.short	0x0100
        /*0d7e*/ 	.byte	0x08
	.zero		1


	//   ....[2]....
        /*0d80*/ 	.word	0x000002e0
        /*0d84*/ 	.word	0x000000ff
        /*0d88*/ 	.word	0x00032420
        /*0d8c*/ 	.short	0x0100
        /*0d8e*/ 	.byte	0x08
	.zero		1


	//   ....[3]....
        /*0d90*/ 	.word	0x000003d0
        /*0d94*/ 	.word	0x000000ff
        /*0d98*/ 	.word	0x00032430
        /*0d9c*/ 	.short	0x0100
        /*0d9e*/ 	.byte	0x08
	.zero		1


	//   ....[4]....
        /*0da0*/ 	.word	0x000003e0
        /*0da4*/ 	.word	0x000000ff
        /*0da8*/ 	.word	0x00032440
        /*0dac*/ 	.short	0x0100
        /*0dae*/ 	.byte	0x08
	.zero		1


	//   ....[5]....
        /*0db0*/ 	.word	0x000003f0
        /*0db4*/ 	.word	0x000000ff
        /*0db8*/ 	.word	0x00032438
        /*0dbc*/ 	.short	0x0100
        /*0dbe*/ 	.byte	0x08
	.zero		1


	//   ....[6]....
        /*0dc0*/ 	.word	0x00000400
        /*0dc4*/ 	.word	0x000000ff
        /*0dc8*/ 	.word	0x00032448
        /*0dcc*/ 	.short	0x0100
        /*0dce*/ 	.byte	0x08
	.zero		1


	//   ....[7]....
        /*0dd0*/ 	.word	0x00000530
        /*0dd4*/ 	.word	0x000000ff
        /*0dd8*/ 	.word	0x00032450
        /*0ddc*/ 	.short	0x0100
        /*0dde*/ 	.byte	0x08
	.zero		1


	//   ....[8]....
        /*0de0*/ 	.word	0x00000540
        /*0de4*/ 	.word	0x000000ff
        /*0de8*/ 	.word	0x00032460
        /*0dec*/ 	.short	0x0100
        /*0dee*/ 	.byte	0x08
	.zero		1


	//   ....[9]....
        /*0df0*/ 	.word	0x00000550
        /*0df4*/ 	.word	0x000000ff
        /*0df8*/ 	.word	0x00032458
        /*0dfc*/ 	.short	0x0100
        /*0dfe*/ 	.byte	0x08
	.zero		1


	//   ....[10]....
        /*0e00*/ 	.word	0x00000560
        /*0e04*/ 	.word	0x000000ff
        /*0e08*/ 	.word	0x00032468
        /*0e0c*/ 	.short	0x0100
        /*0e0e*/ 	.byte	0x08
	.zero		1


	//   ....[11]....
        /*0e10*/ 	.word	0x00000650
        /*0e14*/ 	.word	0x000000ff
        /*0e18*/ 	.word	0x00032470
        /*0e1c*/ 	.short	0x0100
        /*0e1e*/ 	.byte	0x06
	.zero		1


	//   ....[12]....
        /*0e20*/ 	.word	0x00000660
        /*0e24*/ 	.word	0x000000ff
        /*0e28*/ 	.word	0x00032480
        /*0e2c*/ 	.short	0x0100
        /*0e2e*/ 	.byte	0x06
	.zero		1


	//   ....[13]....
        /*0e30*/ 	.word	0x00000670
        /*0e34*/ 	.word	0x000000ff
        /*0e38*/ 	.word	0x00032478
        /*0e3c*/ 	.short	0x0100
        /*0e3e*/ 	.byte	0x06
	.zero		1


	//   ....[14]....
        /*0e40*/ 	.word	0x00000680
        /*0e44*/ 	.word	0x000000ff
        /*0e48*/ 	.word	0x00032488
        /*0e4c*/ 	.short	0x0100
        /*0e4e*/ 	.byte	0x06
	.zero		1


	//   ....[15]....
        /*0e50*/ 	.word	0x000007b0
        /*0e54*/ 	.word	0x000000ff
        /*0e58*/ 	.word	0x00032490
        /*0e5c*/ 	.short	0x0100
        /*0e5e*/ 	.byte	0x08
	.zero		1


	//   ....[16]....
        /*0e60*/ 	.word	0x000007c0
        /*0e64*/ 	.word	0x000000ff
        /*0e68*/ 	.word	0x000324a0
        /*0e6c*/ 	.short	0x0100
        /*0e6e*/ 	.byte	0x08
	.zero		1


	//   ....[17]....
        /*0e70*/ 	.word	0x000007d0
        /*0e74*/ 	.word	0x000000ff
        /*0e78*/ 	.word	0x00032498
        /*0e7c*/ 	.short	0x0100
        /*0e7e*/ 	.byte	0x08
	.zero		1


	//   ....[18]....
        /*0e80*/ 	.word	0x000007e0
        /*0e84*/ 	.word	0x000000ff
        /*0e88*/ 	.word	0x000324a8
        /*0e8c*/ 	.short	0x0100
        /*0e8e*/ 	.byte	0x08
	.zero		1


	//   ....[19]....
        /*0e90*/ 	.word	0x00000910
        /*0e94*/ 	.word	0x000000ff
        /*0e98*/ 	.word	0x000324b0
        /*0e9c*/ 	.short	0x0100
        /*0e9e*/ 	.byte	0x08
	.zero		1


	//   ....[20]....
        /*0ea0*/ 	.word	0x00000920
        /*0ea4*/ 	.word	0x000000ff
        /*0ea8*/ 	.word	0x000324c0
        /*0eac*/ 	.short	0x0100
        /*0eae*/ 	.byte	0x08
	.zero		1


	//   ....[21]....
        /*0eb0*/ 	.word	0x00000930
        /*0eb4*/ 	.word	0x000000ff
        /*0eb8*/ 	.word	0x000324b8
        /*0ebc*/ 	.short	0x0100
        /*0ebe*/ 	.byte	0x08
	.zero		1


	//   ....[22]....
        /*0ec0*/ 	.word	0x00000940
        /*0ec4*/ 	.word	0x000000ff
        /*0ec8*/ 	.word	0x000324c8
        /*0ecc*/ 	.short	0x0100
        /*0ece*/ 	.byte	0x08
	.zero		1


	//   ....[23]....
        /*0ed0*/ 	.word	0x00002de0
        /*0ed4*/ 	.word	0x00000048
        /*0ed8*/ 	.word	0x00032400
        /*0edc*/ 	.short	0x010a
        /*0ede*/ 	.byte	0x3f
	.zero		1


	//   ....[24]....
        /*0ee0*/ 	.word	0x00003270
        /*0ee4*/ 	.word	0x0000000a
        /*0ee8*/ 	.word	0x00000000
        /*0eec*/ 	.short	0x010a
        /*0eee*/ 	.byte	0x3f
	.zero		1


	//   ....[25]....
        /*0ef0*/ 	.word	0x000032d0
        /*0ef4*/ 	.word	0x0000000a
        /*0ef8*/ 	.word	0x00000000
        /*0efc*/ 	.short	0x010a
        /*0efe*/ 	.byte	0x3f
	.zero		1


	//   ....[26]....
        /*0f00*/ 	.word	0x00003680
        /*0f04*/ 	.word	0x00000048
        /*0f08*/ 	.word	0x00032410
        /*0f0c*/ 	.short	0x010a
        /*0f0e*/ 	.byte	0x3f
	.zero		1


	//   ....[27]....
        /*0f10*/ 	.word	0x00003780
        /*0f14*/ 	.word	0x0000000a
        /*0f18*/ 	.word	0x00000000
        /*0f1c*/ 	.short	0x010a
        /*0f1e*/ 	.byte	0x3f
	.zero		1


	//   ....[28]....
        /*0f20*/ 	.word	0x000037e0
        /*0f24*/ 	.word	0x0000000a
        /*0f28*/ 	.word	0x00000000
        /*0f2c*/ 	.short	0x010a
        /*0f2e*/ 	.byte	0x3f
	.zero		1


	//   ....[29]....
        /*0f30*/ 	.word	0x00004500
        /*0f34*/ 	.word	0x0000000a
        /*0f38*/ 	.word	0x00000000
        /*0f3c*/ 	.short	0x0101
        /*0f3e*/ 	.byte	0x3f
	.zero		1


	//   ....[30]....
        /*0f40*/ 	.word	0x00009c70
        /*0f44*/ 	.word	0x00000090
        /*0f48*/ 	.word	0x00000000
        /*0f4c*/ 	.short	0x0101
        /*0f4e*/ 	.byte	0x3f
	.zero		1


	//   ....[31]....
        /*0f50*/ 	.word	0x0000a3e0
        /*0f54*/ 	.word	0x00000003
        /*0f58*/ 	.word	0x00000000
        /*0f5c*/ 	.short	0x010a
        /*0f5e*/ 	.byte	0x3f
	.zero		1


	//   ....[32]....
        /*0f60*/ 	.word	0x0000a4e0
        /*0f64*/ 	.word	0x00000000
        /*0f68*/ 	.word	0x00000000
        /*0f6c*/ 	.short	0x010a
        /*0f6e*/ 	.byte	0x3f
	.zero		1


	//   ....[33]....
        /*0f70*/ 	.word	0x0000a910
        /*0f74*/ 	.word	0x00000003
        /*0f78*/ 	.word	0x00000000
        /*0f7c*/ 	.short	0x010a
        /*0f7e*/ 	.byte	0x3f
	.zero		1


	//   ....[34]....
        /*0f80*/ 	.word	0x0000a9c0
        /*0f84*/ 	.word	0x00000004
        /*0f88*/ 	.word	0x00000000
        /*0f8c*/ 	.short	0x010a
        /*0f8e*/ 	.byte	0x3f
	.zero		1


	//   ....[35]....
        /*0f90*/ 	.word	0x0000b6b0
        /*0f94*/ 	.word	0x00000003
        /*0f98*/ 	.word	0x00000000
        /*0f9c*/ 	.short	0x0101
        /*0f9e*/ 	.byte	0x3f
	.zero		1


	//   ....[36]....
        /*0fa0*/ 	.word	0x00014080
        /*0fa4*/ 	.word	0x00000000
        /*0fa8*/ 	.word	0x00000000
        /*0fac*/ 	.short	0x0101
        /*0fae*/ 	.byte	0x3f
	.zero		1


	//   ....[37]....
        /*0fb0*/ 	.word	0x00014280
        /*0fb4*/ 	.word	0x00000005
        /*0fb8*/ 	.word	0x00000000
        /*0fbc*/ 	.short	0x010a
        /*0fbe*/ 	.byte	0x3f
	.zero		1


	//   ....[38]....
        /*0fc0*/ 	.word	0x00014380
        /*0fc4*/ 	.word	0x00000000
        /*0fc8*/ 	.word	0x00000000
        /*0fcc*/ 	.short	0x010a
        /*0fce*/ 	.byte	0x3f
	.zero		1


	//   ....[39]....
        /*0fd0*/ 	.word	0x000147b0
        /*0fd4*/ 	.word	0x0000000b
        /*0fd8*/ 	.word	0x00000000
        /*0fdc*/ 	.short	0x010a
        /*0fde*/ 	.byte	0x3f
	.zero		1


	//   ....[40]....
        /*0fe0*/ 	.word	0x00014860
        /*0fe4*/ 	.word	0x00000004
        /*0fe8*/ 	.word	0x00000000
        /*0fec*/ 	.short	0x010a
        /*0fee*/ 	.byte	0x3f
	.zero		1


	//   ....[41]....
        /*0ff0*/ 	.word	0x00015550
        /*0ff4*/ 	.word	0x00000004
        /*0ff8*/ 	.word	0x00000000
        /*0ffc*/ 	.short	0x0101
        /*0ffe*/ 	.byte	0x3f
	.zero		1


	//   ....[42]....
        /*1000*/ 	.word	0x0001f250
        /*1004*/ 	.word	0x00000000
        /*1008*/ 	.word	0x00000000
        /*100c*/ 	.short	0x0101
        /*100e*/ 	.byte	0x3f
	.zero		1


	//   ....[43]....
        /*1010*/ 	.word	0x000223c0
        /*1014*/ 	.word	0x00000000
        /*1018*/ 	.word	0x00000000
        /*101c*/ 	.short	0x0101
        /*101e*/ 	.byte	0x3f
	.zero		1


	//   ....[44]....
        /*1020*/ 	.word	0x00022d90
        /*1024*/ 	.word	0x00000004
        /*1028*/ 	.word	0x00000000
        /*102c*/ 	.short	0x0101
        /*102e*/ 	.byte	0x3f
	.zero		1


	//   ....[45]....
        /*1030*/ 	.word	0x000277f0
        /*1034*/ 	.word	0x00000000
        /*1038*/ 	.word	0x00032440
        /*103c*/ 	.short	0x010a
        /*103e*/ 	.byte	0x3f
	.zero		1


	//   ....[46]....
        /*1040*/ 	.word	0x00028600
        /*1044*/ 	.word	0x00000012
        /*1048*/ 	.word	0x00032400
        /*104c*/ 	.short	0x0107
        /*104e*/ 	.byte	0x3f
	.zero		1


	//   ....[47]....
        /*1050*/ 	.word	0x000286c0
        /*1054*/ 	.word	0x00000012
        /*1058*/ 	.word	0x00032400
        /*105c*/ 	.short	0x0101
        /*105e*/ 	.byte	0x3f
	.zero		1


	//   ....[48]....
        /*1060*/ 	.word	0x00029190
        /*1064*/ 	.word	0x00000012
        /*1068*/ 	.word	0x00032410
        /*106c*/ 	.short	0x0107
        /*106e*/ 	.byte	0x3f
	.zero		1


	//   ....[49]....
        /*1070*/ 	.word	0x00029290
        /*1074*/ 	.word	0x00000012
        /*1078*/ 	.word	0x00032410
        /*107c*/ 	.short	0x0101
        /*107e*/ 	.byte	0x3f
	.zero		1


	//   ....[50]....
        /*1080*/ 	.word	0x000292b0
        /*1084*/ 	.word	0x00000012
        /*1088*/ 	.word	0x00032420
        /*108c*/ 	.short	0x010a
        /*108e*/ 	.byte	0x3f
	.zero		1


	//   ....[51]....
        /*1090*/ 	.word	0x00029390
        /*1094*/ 	.word	0x00000002
        /*1098*/ 	.word	0x00032460
        /*109c*/ 	.short	0x010a
        /*109e*/ 	.byte	0x3f
	.zero		1


	//   ....[52]....
        /*10a0*/ 	.word	0x00029cc0
        /*10a4*/ 	.word	0x00000002
        /*10a8*/ 	.word	0x00032440
        /*10ac*/ 	.short	0x010a
        /*10ae*/ 	.byte	0x3f
	.zero		1


	//   ....[53]....
        /*10b0*/ 	.word	0x00029ef0
        /*10b4*/ 	.word	0x00000002
        /*10b8*/ 	.word	0x00032460
        /*10bc*/ 	.short	0x010a
        /*10be*/ 	.byte	0x3f
	.zero		1


	//   ....[54]....
        /*10c0*/ 	.word	0x0002a6f0
        /*10c4*/ 	.word	0x00000002
        /*10c8*/ 	.word	0x00032440
        /*10cc*/ 	.short	0x010a
        /*10ce*/ 	.byte	0x3f
	.zero		1


	//   ....[55]....
        /*10d0*/ 	.word	0x0002a920
        /*10d4*/ 	.word	0x00000002
        /*10d8*/ 	.word	0x00032460
        /*10dc*/ 	.short	0x010a
        /*10de*/ 	.byte	0x3f
	.zero		1


	//   ....[56]....
        /*10e0*/ 	.word	0x0002b0c0
        /*10e4*/ 	.word	0x00000003
        /*10e8*/ 	.word	0x00032440
        /*10ec*/ 	.short	0x010a
        /*10ee*/ 	.byte	0x3f
	.zero		1


	//   ....[57]....
        /*10f0*/ 	.word	0x0002b2f0
        /*10f4*/ 	.word	0x00000003
        /*10f8*/ 	.word	0x00032460
        /*10fc*/ 	.short	0x010a
        /*10fe*/ 	.byte	0x3f
	.zero		1


	//   ....[58]....
        /*1100*/ 	.word	0x0002cc90
        /*1104*/ 	.word	0x00000000
        /*1108*/ 	.word	0x00032420
        /*110c*/ 	.short	0x010a
        /*110e*/ 	.byte	0x3f
	.zero		1


	//   ....[59]....
        /*1110*/ 	.word	0x0002ce80
        /*1114*/ 	.word	0x00000006
        /*1118*/ 	.word	0x00000000
        /*111c*/ 	.short	0x010a
        /*111e*/ 	.byte	0x3f
	.zero		1


	//   ....[60]....
        /*1120*/ 	.word	0x0002ceb0
        /*1124*/ 	.word	0x00000007
        /*1128*/ 	.word	0x00000000
        /*112c*/ 	.short	0x010a
        /*112e*/ 	.byte	0x3f
	.zero		1


	//   ....[61]....
        /*1130*/ 	.word	0x0002cf10
        /*1134*/ 	.word	0x00000004
        /*1138*/ 	.word	0x00000000
        /*113c*/ 	.short	0x010a
        /*113e*/ 	.byte	0x3f
	.zero		1


	//   ....[62]....
        /*1140*/ 	.word	0x0002cf40
        /*1144*/ 	.word	0x00000003
        /*1148*/ 	.word	0x00000000
        /*114c*/ 	.short	0x010a
        /*114e*/ 	.byte	0x3f
	.zero		1


	//   ....[63]....
        /*1150*/ 	.word	0x0002cfa0
        /*1154*/ 	.word	0x00000048
        /*1158*/ 	.word	0x00032400
        /*115c*/ 	.short	0x010a
        /*115e*/ 	.byte	0x3f
	.zero		1


	//   ....[64]....
        /*1160*/ 	.word	0x0002cff0
        /*1164*/ 	.word	0x0000000a
        /*1168*/ 	.word	0x00000000
        /*116c*/ 	.short	0x010a
        /*116e*/ 	.byte	0x3f
	.zero		1


	//   ....[65]....
        /*1170*/ 	.word	0x0002d040
        /*1174*/ 	.word	0x00000048
        /*1178*/ 	.word	0x00032410
        /*117c*/ 	.short	0x010a
        /*117e*/ 	.byte	0x3f
	.zero		1


	//   ....[66]....
        /*1180*/ 	.word	0x0002d090
        /*1184*/ 	.word	0x0000000a
        /*1188*/ 	.word	0x00000000
        /*118c*/ 	.short	0x010a
        /*118e*/ 	.byte	0x3f
	.zero		1


	//   ....[67]....
        /*1190*/ 	.word	0x0002d0e0
        /*1194*/ 	.word	0x00000000
        /*1198*/ 	.word	0x00000000
        /*119c*/ 	.short	0x010a
        /*119e*/ 	.byte	0x3f
	.zero		1


	//   ....[68]....
        /*11a0*/ 	.word	0x0002d130
        /*11a4*/ 	.word	0x00000004
        /*11a8*/ 	.word	0x00000000
        /*11ac*/ 	.short	0x010a
        /*11ae*/ 	.byte	0x3f
	.zero		1


	//   ....[69]....
        /*11b0*/ 	.word	0x0002d180
        /*11b4*/ 	.word	0x00000000
        /*11b8*/ 	.word	0x00000000
        /*11bc*/ 	.short	0x010a
        /*11be*/ 	.byte	0x3f
	.zero		1


	//   ....[70]....
        /*11c0*/ 	.word	0x0002d1d0
        /*11c4*/ 	.word	0x00000004
        /*11c8*/ 	.word	0x00000000
        /*11cc*/ 	.short	0x010a
        /*11ce*/ 	.byte	0x3f
	.zero		1


	//   ....[71]....
        /*11d0*/ 	.word	0x0002d370
        /*11d4*/ 	.word	0x00000000
        /*11d8*/ 	.word	0x00032440
        /*11dc*/ 	.short	0x010a
        /*11de*/ 	.byte	0x3f
	.zero		1


	//   ....[72]....
        /*11e0*/ 	.word	0x0002ec60
        /*11e4*/ 	.word	0x00000012
        /*11e8*/ 	.word	0x00032420
        /*11ec*/ 	.short	0x010a
        /*11ee*/ 	.byte	0x3f
	.zero		1


	//   ....[73]....
        /*11f0*/ 	.word	0x0002ecb0
        /*11f4*/ 	.word	0x00000002
        /*11f8*/ 	.word	0x00032460
        /*11fc*/ 	.short	0x010a
        /*11fe*/ 	.byte	0x3f
	.zero		1


	//   ....[74]....
        /*1200*/ 	.word	0x0002ed00
        /*1204*/ 	.word	0x00000002
        /*1208*/ 	.word	0x00032440
        /*120c*/ 	.short	0x010a
        /*120e*/ 	.byte	0x3f
	.zero		1


	//   ....[75]....
        /*1210*/ 	.word	0x0002ed50
        /*1214*/ 	.word	0x00000002
        /*1218*/ 	.word	0x00032460
        /*121c*/ 	.short	0x010a
        /*121e*/ 	.byte	0x3f
	.zero		1


	//   ....[76]....
        /*1220*/ 	.word	0x0002eda0
        /*1224*/ 	.word	0x00000002
        /*1228*/ 	.word	0x00032440
        /*122c*/ 	.short	0x010a
        /*122e*/ 	.byte	0x3f
	.zero		1


	//   ....[77]....
        /*1230*/ 	.word	0x0002edf0
        /*1234*/ 	.word	0x00000002
        /*1238*/ 	.word	0x00032460
        /*123c*/ 	.short	0x010a
        /*123e*/ 	.byte	0x3f
	.zero		1


	//   ....[78]....
        /*1240*/ 	.word	0x0002ee40
        /*1244*/ 	.word	0x00000003
        /*1248*/ 	.word	0x00032440
        /*124c*/ 	.short	0x010a
        /*124e*/ 	.byte	0x3f
	.zero		1


	//   ....[79]....
        /*1250*/ 	.word	0x0002ee90
        /*1254*/ 	.word	0x00000003
        /*1258*/ 	.word	0x00032460
        /*125c*/ 	.short	0x010a
        /*125e*/ 	.byte	0x3f
	.zero		1


	//   ....[80]....
        /*1260*/ 	.word	0x0002fa10
        /*1264*/ 	.word	0x00000000
        /*1268*/ 	.word	0x00032420
        /*126c*/ 	.short	0x010a
        /*126e*/ 	.byte	0x3f
	.zero		1


	//   ....[81]....
        /*1270*/ 	.word	0x0002fbb0
        /*1274*/ 	.word	0x00000006
        /*1278*/ 	.word	0x00000000
        /*127c*/ 	.short	0x010a
        /*127e*/ 	.byte	0x3f
	.zero		1


	//   ....[82]....
        /*1280*/ 	.word	0x0002fc00
        /*1284*/ 	.word	0x00000007
        /*1288*/ 	.word	0x00000000
        /*128c*/ 	.short	0x010a
        /*128e*/ 	.byte	0x3f
	.zero		1


	//   ....[83]....
        /*1290*/ 	.word	0x0002fc50
        /*1294*/ 	.word	0x00000004
        /*1298*/ 	.word	0x00000000
        /*129c*/ 	.short	0x010a
        /*129e*/ 	.byte	0x3f
	.zero		1


	//   ....[84]....
        /*12a0*/ 	.word	0x00030010
        /*12a4*/ 	.word	0x00000012
        /*12a8*/ 	.word	0x00000000
        /*12ac*/ 	.short	0x010a
        /*12ae*/ 	.byte	0x3f
	.zero		1


	//   ....[85]....
        /*12b0*/ 	.word	0x00030150
        /*12b4*/ 	.word	0x0000000e
        /*12b8*/ 	.word	0x00000000
        /*12bc*/ 	.short	0x010a
        /*12be*/ 	.byte	0x3f
	.zero		1


	//   ....[86]....
        /*12c0*/ 	.word	0x000307b0
        /*12c4*/ 	.word	0x0000000d
        /*12c8*/ 	.word	0x00000000
        /*12cc*/ 	.short	0x010a
        /*12ce*/ 	.byte	0x3f
	.zero		1


	//   ....[87]....
        /*12d0*/ 	.word	0x000308f0
        /*12d4*/ 	.word	0x00000012
        /*12d8*/ 	.word	0x00000000
        /*12dc*/ 	.short	0x010a
        /*12de*/ 	.byte	0x3f
	.zero		1


	//   ....[88]....
        /*12e0*/ 	.word	0x00031b00
        /*12e4*/ 	.word	0x00000013
        /*12e8*/ 	.word	0x00000000
        /*12ec*/ 	.short	0x0101
        /*12ee*/ 	.byte	0x3f
	.zero		1


	//   ....[89]....
        /*12f0*/ 	.word	0x0004b8c0
        /*12f4*/ 	.word	0x00000004
        /*12f8*/ 	.word	0x00000000
        /*12fc*/ 	.short	0x0101
        /*12fe*/ 	.byte	0x3f
	.zero		1


	//   ....[90]....
        /*1300*/ 	.word	0x0004b900
        /*1304*/ 	.word	0x0000000e
        /*1308*/ 	.word	0x00000000
        /*130c*/ 	.short	0x010a
        /*130e*/ 	.byte	0x3f
	.zero		1


	//   ....[91]....
        /*1310*/ 	.word	0x0004b950
        /*1314*/ 	.word	0x00000012
        /*1318*/ 	.word	0x00000000
        /*131c*/ 	.short	0x010a
        /*131e*/ 	.byte	0x3f
	.zero		1


	//----- nvinfo : EIATTR_NUM_MBARRIERS
	.align		4
.L_1421:
        /*1320*/ 	.byte	0x03, 0x38
        /*1322*/ 	.short	0x0017


	//----- nvinfo : EIATTR_EXIT_INSTR_OFFSETS
	.align		4
        /*1324*/ 	.byte	0x04, 0x1c
        /*1326*/ 	.short	(.L_1423 - .L_1422)


	//   ....[0]....
.L_1422:
        /*1328*/ 	.word	0x00000b80


	//   ....[1]....
        /*132c*/ 	.word	0x00025110


	//   ....[2]....
        /*1330*/ 	.word	0x0002cf90


	//----- nvinfo : EIATTR_MAX_THREADS
	.align		4
.L_1423:
        /*1334*/ 	.byte	0x04, 0x05
        /*1336*/ 	.short	(.L_1425 - .L_1424)
.L_1424:
        /*1338*/ 	.word	0x00000180
        /*133c*/ 	.word	0x00000001
        /*1340*/ 	.word	0x00000001


	//----- nvinfo : EIATTR_CRS_STACK_SIZE
	.align		4
.L_1425:
        /*1344*/ 	.byte	0x04, 0x1e
        /*1346*/ 	.short	(.L_1427 - .L_1426)
.L_1426:
        /*1348*/ 	.word	0x00000000


	//----- nvinfo : EIATTR_CBANK_PARAM_SIZE
	.align		4
.L_1427:
        /*134c*/ 	.byte	0x03, 0x19
        /*134e*/ 	.short	0x0bf0


	//----- nvinfo : EIATTR_PARAM_CBANK
	.align		4
        /*1350*/ 	.byte	0x04, 0x0a
        /*1352*/ 	.short	(.L_1429 - .L_1428)
	.align		4
.L_1428:
        /*1354*/ 	.word	index@(.nv.constant0._ZN7cutlass13device_kernelIN5flash11enable_sm90INS1_16FlashAttnFwdSm90INS1_25CollectiveMainloopFwdSm90ILi2EN4cute5tupleIJNS5_1CILi1EEES8_S8_EEENS6_IJNS7_ILi128EEENS7_ILi96EEENS7_ILi64EEEEEELi256ENS_6half_tEfNS_4arch4Sm90ELb0ELb1ELb1ELb1ELb0ELb0ELb1ELb1ELb0ELb1ELb1ELb0EEENS1_21CollectiveEpilogueFwdINS6_IJSA_NS7_ILi256EEESB_EEES9_SE_SG_Li256ELb1ELb1ELb1ELb0EEENS1_36VarlenDynamicPersistentTileSchedulerILi128ELi96ELi256ELi128ELb1ELb1ELb1ELb1ELb0ELb1EEEEEEEEEvNT_6ParamsE)
        /*1358*/ 	.short	0x0210
        /*135a*/ 	.short	0x0bf0


	//----- nvinfo : EIATTR_SW_WAR
	.align		4
.L_1429:
        /*135c*/ 	.byte	0x04, 0x36
        /*135e*/ 	.short	(.L_1431 - .L_1430)
.L_1430:
        /*1360*/ 	.word	0x00000008
.L_1431:


//--------------------- .nv.info._ZN7cutlass13device_kernelIN5flash11enable_sm90INS1_16FlashAttnFwdSm90INS1_25CollectiveMainloopFwdSm90ILi2EN4cute5tupleIJNS5_1CILi1EEES8_S8_EEENS6_IJNS7_ILi128EEENS7_ILi96EEENS7_ILi64EEEEEELi256ENS_6half_tEfNS_4arch4Sm90ELb0ELb1ELb1ELb1ELb0ELb1ELb1ELb1ELb0ELb1ELb1ELb0EEENS1_21CollectiveEpilogueFwdINS6_IJSA_NS7_ILi256EEESB_EEES9_SE_SG_Li256ELb1ELb1ELb1ELb0EEENS1_36VarlenDynamicPersistentTileSchedulerILi128ELi96ELi256ELi128ELb1ELb1ELb1ELb1ELb0ELb1EEEEEEEEEvNT_6ParamsE --------------------------
	.section	.nv.info._ZN7cutlass13device_kernelIN5flash11enable_sm90INS1_16FlashAttnFwdSm90INS1_25CollectiveMainloopFwdSm90ILi2EN4cute5tupleIJNS5_1CILi1EEES8_S8_EEENS6_IJNS7_ILi128EEENS7_ILi96EEENS7_ILi64EEEEEELi256ENS_6half_tEfNS_4arch4Sm90ELb0ELb1ELb1ELb1ELb0ELb1ELb1ELb1ELb0ELb1ELb1ELb0EEENS1_21CollectiveEpilogueFwdINS6_IJSA_NS7_ILi256EEESB_EEES9_SE_SG_Li256ELb1ELb1ELb1ELb0EEENS1_36VarlenDynamicPersistentTileSchedulerILi128ELi96ELi256ELi128ELb1ELb1ELb1ELb1ELb0ELb1EEEEEEEEEvNT_6ParamsE,"",@"SHT_CUDA_INFO"
	.sectionflags	@""
	.align	4


	//----- nvinfo : EIATTR_CUDA_API_VERSION
	.align		4
        /*0000*/ 	.byte	0x04, 0x37
        /*0002*/ 	.short	(.L_1433 - .L_1432)
.L_1432:
        /*0004*/ 	.word	0x00000082


	//----- nvinfo : EIATTR_KPARAM_INFO
	.align		4
.L_1433:
        /*0008*/ 	.byte	0x04, 0x17
        /*000a*/ 	.short	(.L_1435 - .L_1434)
.L_1434:
        /*000c*/ 	.word	0x00000000
        /*0010*/ 	.short	0x0000
        /*0012*/ 	.short	0x0070
        /*0014*/ 	.byte	0x00, 0xf0, 0x01, 0x2e


	//----- nvinfo : EIATTR_SPARSE_MMA_MASK
	.align		4
.L_1435:
        /*0018*/ 	.byte	0x03, 0x50
        /*001a*/ 	.short	0x0000


	//----- nvinfo : EIATTR_MAXREG_COUNT
	.align		4
        /*001c*/ 	.byte	0x03, 0x1b
        /*001e*/ 	.short	0x00a8


	//----- nvinfo : EIATTR_NUM_BARRIERS
	.align		4
        /*0020*/ 	.byte	0x02, 0x4c
        /*0022*/ 	.byte	0x10
	.zero		1


	//----- nvinfo : EIATTR_EXTERNS
	.align		4
        /*0024*/ 	.byte	0x04, 0x0f
        /*0026*/ 	.short	(.L_1437 - .L_1436)


	//   ....[0]....
	.align		4
.L_1436:
        /*0028*/ 	.word	index@(__assertfail)


	//----- nvinfo : EIATTR_ANNOTATIONS
	.align		4
.L_1437:
        /*002c*/ 	.byte	0x04, 0x55
        /*002e*/ 	.short	(.L_1439 - .L_1438)


	//   ....[0]....
.L_1438:
        /* <DEDUP_REMOVED lines=173> */


	//----- nvinfo : EIATTR_MERCURY_ISA_VERSION
	.align		4
.L_1439:
        /*0af0*/ 	.byte	0x03, 0x5f
        /*0af2*/ 	.short	0x0101


	//----- nvinfo : EIATTR_UNUSED_LOAD_BYTE_OFFSET
	.align		4
        /*0af4*/ 	.byte	0x04, 0x44
        /*0af6*/ 	.short	(.L_1441 - .L_1440)


	//   ....[0]....
.L_1440:
        /*0af8*/ 	.word	0x00000be0
        /*0afc*/ 	.word	0x0000fff0


	//   ....[1]....
        /*0b00*/ 	.word	0x0002c9d0
        /*0b04*/ 	.word	0x0000fff0


	//----- nvinfo : EIATTR_INT_WARP_WIDE_INSTR_OFFSETS
	.align		4
.L_1441:
        /*0b08*/ 	.byte	0x04, 0x31
        /*0b0a*/ 	.short	(.L_1443 - .L_1442)


	//   ....[0]....
.L_1442:
        /*0b0c*/ 	.word	0x000001e0


	//   ....[1]....
        /*0b10*/ 	.word	0x00000220


	//   ....[2]....
        /*0b14*/ 	.word	0x00000290


	//   ....[3]....
        /*0b18*/ 	.word	0x000002a0


	//   ....[4]....
        /*0b1c*/ 	.word	0x00035270


	//   ....[5]....
        /*0b20*/ 	.word	0x00035300


	//   ....[6]....
        /*0b24*/ 	.word	0x00039cf0


	//   ....[7]....
        /*0b28*/ 	.word	0x00039d80


	//----- nvinfo : EIATTR_COOP_GROUP_MASK_REGIDS
	.align		4
.L_1443:
        /*0b2c*/ 	.byte	0x04, 0x29
        /*0b2e*/ 	.short	(.L_1445 - .L_1444)


	//   ....[0]....
.L_1444:
        /*0b30*/ 	.word	0xffffffff


	//   ....[1]....
        /*0b34*/ 	.word	0xffffffff


	//   ....[2]....
        /*0b38*/ 	.word	0xffffffff


	//   ....[3]....
        /*0b3c*/ 	.word	0xffffffff


	//   ....[4]....
        /*0b40*/ 	.word	0xffffffff


	//   ....[5]....
        /*0b44*/ 	.word	0xffffffff


	//   ....[6]....
        /*0b48*/ 	.word	0xffffffff


	//   ....[7]....
        /*0b4c*/ 	.word	0xffffffff


	//   ....[8]....
        /*0b50*/ 	.word	0xffffffff


	//   ....[9]....
        /*0b54*/ 	.word	0xffffffff


	//   ....[10]....
        /*0b58*/ 	.word	0xffffffff


	//   ....[11]....
        /*0b5c*/ 	.word	0xffffffff


	//   ....[12]....
        /*0b60*/ 	.word	0xffffffff


	//   ....[13]....
        /*0b64*/ 	.word	0xffffffff


	//   ....[14]....
        /*0b68*/ 	.word	0xffffffff


	//   ....[15]....
        /*0b6c*/ 	.word	0xffffffff


	//   ....[16]....
        /*0b70*/ 	.word	0xffffffff


	//   ....[17]....
        /*0b74*/ 	.word	0xffffffff


	//   ....[18]....
        /*0b78*/ 	.word	0xffffffff


	//   ....[19]....
        /*0b7c*/ 	.word	0xffffffff


	//   ....[20]....
        /*0b80*/ 	.word	0xffffffff


	//   ....[21]....
        /*0b84*/ 	.word	0xffffffff


	//   ....[22]....
        /*0b88*/ 	.word	0xffffffff


	//   ....[23]....
        /*0b8c*/ 	.word	0xffffffff


	//   ....[24]....
        /*0b90*/ 	.word	0xffffffff


	//   ....[25]....
        /*0b94*/ 	.word	0xffffffff


	//   ....[26]....
        /*0b98*/ 	.word	0xffffffff


	//   ....[27]....
        /*0b9c*/ 	.word	0xffffffff


	//   ....[28]....
        /*0ba0*/ 	.word	0xffffffff


	//   ....[29]....
        /*0ba4*/ 	.word	0xffffffff


	//   ....[30]....
        /*0ba8*/ 	.word	0xffffffff


	//   ....[31]....
        /*0bac*/ 	.word	0xffffffff


	//   ....[32]....
        /*0bb0*/ 	.word	0xffffffff


	//   ....[33]....
        /*0bb4*/ 	.word	0xffffffff


	//   ....[34]....
        /*0bb8*/ 	.word	0xffffffff


	//   ....[35]....
        /*0bbc*/ 	.word	0xffffffff


	//   ....[36]....
        /*0bc0*/ 	.word	0xffffffff


	//   ....[37]....
        /*0bc4*/ 	.word	0xffffffff


	//   ....[38]....
        /*0bc8*/ 	.word	0xffffffff


	//   ....[39]....
        /*0bcc*/ 	.word	0xffffffff


	//   ....[40]....
        /*0bd0*/ 	.word	0xffffffff


	//   ....[41]....
        /*0bd4*/ 	.word	0xffffffff


	//   ....[42]....
        /*0bd8*/ 	.word	0xffffffff


	//   ....[43]....
        /*0bdc*/ 	.word	0xffffffff


	//   ....[44]....
        /*0be0*/ 	.word	0xffffffff


	//   ....[45]....
        /*0be4*/ 	.word	0xffffffff


	//   ....[46]....
        /*0be8*/ 	.word	0xffffffff


	//   ....[47]....
        /*0bec*/ 	.word	0xffffffff


	//   ....[48]....
        /*0bf0*/ 	.word	0xffffffff


	//   ....[49]....
        /*0bf4*/ 	.word	0xffffffff


	//   ....[50]....
        /*0bf8*/ 	.word	0xffffffff


	//   ....[51]....
        /*0bfc*/ 	.word	0xffffffff


	//   ....[52]....
        /*0c00*/ 	.word	0xffffffff


	//   ....[53]....
        /*0c04*/ 	.word	0xffffffff


	//   ....[54]....
        /*0c08*/ 	.word	0xffffffff


	//   ....[55]....
        /*0c0c*/ 	.word	0xffffffff


	//   ....[56]....
        /*0c10*/ 	.word	0xffffffff


	//   ....[57]....
        /*0c14*/ 	.word	0xffffffff


	//   ....[58]....
        /*0c18*/ 	.word	0xffffffff


	//   ....[59]....
        /*0c1c*/ 	.word	0xffffffff


	//   ....[60]....
        /*0c20*/ 	.word	0xffffffff


	//   ....[61]....
        /*0c24*/ 	.word	0xffffffff


	//   ....[62]....
        /*0c28*/ 	.word	0xffffffff


	//   ....[63]....
        /*0c2c*/ 	.word	0xffffffff


	//   ....[64]....
        /*0c30*/ 	.word	0xffffffff


	//   ....[65]....
        /*0c34*/ 	.word	0xffffffff


	//   ....[66]....
        /*0c38*/ 	.word	0xffffffff


	//   ....[67]....
        /*0c3c*/ 	.word	0xffffffff


	//   ....[68]....
        /*0c40*/ 	.word	0xffffffff


	//   ....[69]....
        /*0c44*/ 	.word	0xffffffff


	//   ....[70]....
        /*0c48*/ 	.word	0xffffffff


	//   ....[71]....
        /*0c4c*/ 	.word	0xffffffff


	//   ....[72]....
        /*0c50*/ 	.word	0xffffffff


	//   ....[73]....
        /*0c54*/ 	.word	0xffffffff


	//   ....[74]....
        /*0c58*/ 	.word	0xffffffff


	//   ....[75]....
        /*0c5c*/ 	.word	0xffffffff


	//   ....[76]....
        /*0c60*/ 	.word	0xffffffff


	//   ....[77]....
        /*0c64*/ 	.word	0xffffffff


	//   ....[78]....
        /*0c68*/ 	.word	0xffffffff


	//   ....[79]....
        /*0c6c*/ 	.word	0xffffffff


	//   ....[80]....
        /*0c70*/ 	.word	0xffffffff


	//   ....[81]....
        /*0c74*/ 	.word	0xffffffff


	//   ....[82]....
        /*0c78*/ 	.word	0xffffffff


	//   ....[83]....
        /*0c7c*/ 	.word	0xffffffff


	//   ....[84]....
        /*0c80*/ 	.word	0xffffffff


	//   ....[85]....
        /*0c84*/ 	.word	0xffffffff


	//   ....[86]....
        /*0c88*/ 	.word	0xffffffff


	//   ....[87]....
        /*0c8c*/ 	.word	0xffffffff


	//   ....[88]....
        /*0c90*/ 	.word	0xffffffff


	//   ....[89]....
        /*0c94*/ 	.word	0xffffffff


	//   ....[90]....
        /*0c98*/ 	.word	0xffffffff


	//   ....[91]....
        /*0c9c*/ 	.word	0xffffffff


	//   ....[92]....
        /*0ca0*/ 	.word	0xffffffff


	//   ....[93]....
        /*0ca4*/ 	.word	0xffffffff


	//   ....[94]....
        /*0ca8*/ 	.word	0xffffffff


	//   ....[95]....
        /*0cac*/ 	.word	0xffffffff


	//   ....[96]....
        /*0cb0*/ 	.word	0xffffffff


	//   ....[97]....
        /*0cb4*/ 	.word	0xffffffff


	//   ....[98]....
        /*0cb8*/ 	.word	0xffffffff


	//   ....[99]....
        /*0cbc*/ 	.word	0xffffffff


	//   ....[100]....
        /*0cc0*/ 	.word	0xffffffff


	//   ....[101]....
        /*0cc4*/ 	.word	0xffffffff


	//   ....[102]....
        /*0cc8*/ 	.word	0xffffffff


	//   ....[103]....
        /*0ccc*/ 	.word	0xffffffff


	//   ....[104]....
        /*0cd0*/ 	.word	0xffffffff


	//   ....[105]....
        /*0cd4*/ 	.word	0xffffffff


	//   ....[106]....
        /*0cd8*/ 	.word	0xffffffff


	//   ....[107]....
        /*0cdc*/ 	.word	0xffffffff


	//   ....[108]....
        /*0ce0*/ 	.word	0xffffffff


	//   ....[109]....
        /*0ce4*/ 	.word	0xffffffff


	//   ....[110]....
        /*0ce8*/ 	.word	0xffffffff


	//   ....[111]....
        /*0cec*/ 	.word	0xffffffff


	//   ....[112]....
        /*0cf0*/ 	.word	0xffffffff


	//   ....[113]....
        /*0cf4*/ 	.word	0xffffffff


	//   ....[114]....
        /*0cf8*/ 	.word	0xffffffff


	//   ....[115]....
        /*0cfc*/ 	.word	0xffffffff


	//   ....[116]....
        /*0d00*/ 	.word	0xffffffff


	//   ....[117]....
        /*0d04*/ 	.word	0xffffffff


	//   ....[118]....
        /*0d08*/ 	.word	0xffffffff


	//   ....[119]....
        /*0d0c*/ 	.word	0xffffffff


	//   ....[120]....
        /*0d10*/ 	.word	0xffffffff


	//   ....[121]....
        /*0d14*/ 	.word	0xffffffff


	//   ....[122]....
        /*0d18*/ 	.word	0xffffffff


	//   ....[123]....
        /*0d1c*/ 	.word	0xffffffff


	//   ....[124]....
        /*0d20*/ 	.word	0xffffffff


	//   ....[125]....
        /*0d24*/ 	.word	0xffffffff


	//   ....[126]....
        /*0d28*/ 	.word	0xffffffff


	//   ....[127]....
        /*0d2c*/ 	.word	0xffffffff


	//   ....[128]....
        /*0d30*/ 	.word	0xffffffff


	//   ....[129]....
        /*0d34*/ 	.word	0xffffffff


	//   ....[130]....
        /*0d38*/ 	.word	0xffffffff


	//   ....[131]....
        /*0d3c*/ 	.word	0xffffffff


	//   ....[132]....
        /*0d40*/ 	.word	0xffffffff


	//   ....[133]....
        /*0d44*/ 	.word	0xffffffff


	//   ....[134]....
        /*0d48*/ 	.word	0xffffffff


	//   ....[135]....
        /*0d4c*/ 	.word	0xffffffff


	//   ....[136]....
        /*0d50*/ 	.word	0xffffffff


	//   ....[137]....
        /*0d54*/ 	.word	0xffffffff


	//   ....[138]....
        /*0d58*/ 	.word	0x0500000f


	//   ....[139]....
        /*0d5c*/ 	.word	0x0500000f


	//   ....[140]....
        /*0d60*/ 	.word	0x0500000f


	//   ....[141]....
        /*0d64*/ 	.word	0x0500000f


	//   ....[142]....
        /*0d68*/ 	.word	0x0500000f


	//   ....[143]....
        /*0d6c*/ 	.word	0x0500000f


	//   ....[144]....
        /*0d70*/ 	.word	0x0500000f


	//   ....[145]....
        /*0d74*/ 	.word	0x0500000f


	//   ....[146]....
        /*0d78*/ 	.word	0x0500000f


	//   ....[147]....
        /*0d7c*/ 	.word	0x0500000f


	//   ....[148]....
        /*0d80*/ 	.word	0x0500000f


	//   ....[149]....
        /*0d84*/ 	.word	0x0500000f


	//   ....[150]....
        /*0d88*/ 	.word	0x0500000f


	//   ....[151]....
        /*0d8c*/ 	.word	0x0500000f


	//   ....[152]....
        /*0d90*/ 	.word	0x0500000f


	//   ....[153]....
        /*0d94*/ 	.word	0x0500000f


	//   ....[154]....
        /*0d98*/ 	.word	0x0500000f


	//   ....[155]....
        /*0d9c*/ 	.word	0x0500000f


	//   ....[156]....
        /*0da0*/ 	.word	0x0500000f


	//   ....[157]....
        /*0da4*/ 	.word	0x0500000f


	//   ....[158]....
        /*0da8*/ 	.word	0x0500000f


	//   ....[159]....
        /*0dac*/ 	.word	0x0500000f


	//   ....[160]....
        /*0db0*/ 	.word	0x0500000f


	//   ....[161]....
        /*0db4*/ 	.word	0x0500000f


	//   ....[162]....
        /*0db8*/ 	.word	0x0500000f


	//   ....[163]....
        /*0dbc*/ 	.word	0x0500000f


	//   ....[164]....
        /*0dc0*/ 	.word	0x0500000f


	//   ....[165]....
        /*0dc4*/ 	.word	0x0500000f


	//   ....[166]....
        /*0dc8*/ 	.word	0x0500000f


	//   ....[167]....
        /*0dcc*/ 	.word	0x0500000f


	//   ....[168]....
        /*0dd0*/ 	.word	0x0500000f


	//   ....[169]....
        /*0dd4*/ 	.word	0x0500000f


	//   ....[170]....
        /*0dd8*/ 	.word	0x0500000f


	//   ....[171]....
        /*0ddc*/ 	.word	0x0500000f


	//   ....[172]....
        /*0de0*/ 	.word	0x0500000f


	//   ....[173]....
        /*0de4*/ 	.word	0x0500000f


	//   ....[174]....
        /*0de8*/ 	.word	0x0500000f


	//   ....[175]....
        /*0dec*/ 	.word	0x0500000f


	//   ....[176]....
        /*0df0*/ 	.word	0x0500000f


	//   ....[177]....
        /*0df4*/ 	.word	0x0500000f


	//   ....[178]....
        /*0df8*/ 	.word	0x0500000f


	//   ....[179]....
        /*0dfc*/ 	.word	0x0500000f


	//   ....[180]....
        /*0e00*/ 	.word	0x0500000f


	//   ....[181]....
        /*0e04*/ 	.word	0x0500000f


	//   ....[182]....
        /*0e08*/ 	.word	0x0500000f


	//   ....[183]....
        /*0e0c*/ 	.word	0x0500000f


	//   ....[184]....
        /*0e10*/ 	.word	0x0500000f


	//   ....[185]....
        /*0e14*/ 	.word	0x0500000f


	//   ....[186]....
        /*0e18*/ 	.word	0x0500000f


	//   ....[187]....
        /*0e1c*/ 	.word	0x0500000f


	//   ....[188]....
        /*0e20*/ 	.word	0x0500000f


	//   ....[189]....
        /*0e24*/ 	.word	0x0500000f


	//   ....[190]....
        /*0e28*/ 	.word	0x0500000f


	//   ....[191]....
        /*0e2c*/ 	.word	0x0500000f


	//   ....[192]....
        /*0e30*/ 	.word	0x0500000f


	//   ....[193]....
        /*0e34*/ 	.word	0x0500000f


	//   ....[194]....
        /*0e38*/ 	.word	0x0500000f


	//   ....[195]....
        /*0e3c*/ 	.word	0x0500000f


	//   ....[196]....
        /*0e40*/ 	.word	0x0500000f


	//   ....[197]....
        /*0e44*/ 	.word	0x0500000f


	//   ....[198]....
        /*0e48*/ 	.word	0x0500000f


	//   ....[199]....
        /*0e4c*/ 	.word	0x0500000f


	//   ....[200]....
        /*0e50*/ 	.word	0x0500000f


	//   ....[201]....
        /*0e54*/ 	.word	0x0500000f


	//   ....[202]....
        /*0e58*/ 	.word	0x0500000f


	//   ....[203]....
        /*0e5c*/ 	.word	0x0500000f


	//   ....[204]....
        /*0e60*/ 	.word	0x0500000f


	//   ....[205]....
        /*0e64*/ 	.word	0x0500000f


	//   ....[206]....
        /*0e68*/ 	.word	0x0500000f


	//   ....[207]....
        /*0e6c*/ 	.word	0x0500000f


	//   ....[208]....
        /*0e70*/ 	.word	0x0500000f


	//   ....[209]....
        /*0e74*/ 	.word	0x0500000f


	//   ....[210]....
        /*0e78*/ 	.word	0x0500000f


	//   ....[211]....
        /*0e7c*/ 	.word	0x0500000f


	//   ....[212]....
        /*0e80*/ 	.word	0x0500000f


	//   ....[213]....
        /*0e84*/ 	.word	0x0500000f


	//   ....[214]....
        /*0e88*/ 	.word	0x0500000f


	//   ....[215]....
        /*0e8c*/ 	.word	0x0500000f


	//   ....[216]....
        /*0e90*/ 	.word	0x0500000f


	//   ....[217]....
        /*0e94*/ 	.word	0x0500000f


	//   ....[218]....
        /*0e98*/ 	.word	0x0500000f


	//   ....[219]....
        /*0e9c*/ 	.word	0x0500000f


	//   ....[220]....
        /*0ea0*/ 	.word	0x0500000f


	//   ....[221]....
        /*0ea4*/ 	.word	0x0500000f


	//   ....[222]....
        /*0ea8*/ 	.word	0x0500000f


	//   ....[223]....
        /*0eac*/ 	.word	0x0500000f


	//   ....[224]....
        /*0eb0*/ 	.word	0x0500000f


	//   ....[225]....
        /*0eb4*/ 	.word	0x0500000f


	//   ....[226]....
        /*0eb8*/ 	.word	0x0500000f


	//   ....[227]....
        /*0ebc*/ 	.word	0x0500000f


	//   ....[228]....
        /*0ec0*/ 	.word	0xffffffff


	//   ....[229]....
        /*0ec4*/ 	.word	0xffffffff


	//   ....[230]....
        /*0ec8*/ 	.word	0xffffffff


	//   ....[231]....
        /*0ecc*/ 	.word	0xffffffff


	//   ....[232]....
        /*0ed0*/ 	.word	0xffffffff


	//   ....[233]....
        /*0ed4*/ 	.word	0xffffffff


	//----- nvinfo : EIATTR_COOP_GROUP_INSTR_OFFSETS
	.align		4
.L_1445:
        /*0ed8*/ 	.byte	0x04, 0x28
        /*0eda*/ 	.short	(.L_1447 - .L_1446)


	//   ....[0]....
.L_1446:
        /*0edc*/ 	.word	0x000000c0


	//   ....[1]....
        /*0ee0*/ 	.word	0x000001f0


	//   ....[2]....
        /*0ee4*/ 	.word	0x00000240


	//   ....[3]....
        /*0ee8*/ 	.word	0x00000490


	//   ....[4]....
        /*0eec*/ 	.word	0x000005f0


	//   ....[5]....
        /*0ef0*/ 	.word	0x00000710


	//   ....[6]....
        /*0ef4*/ 	.word	0x00000870


	//   ....[7]....
        /*0ef8*/ 	.word	0x00007450


	//   ....[8]....
        /*0efc*/ 	.word	0x000081c0


	//   ....[9]....
        /*0f00*/ 	.word	0x000081d0


	//   ....[10]....
        /*0f04*/ 	.word	0x000081e0


	//   ....[11]....
        /*0f08*/ 	.word	0x000081f0


	//   ....[12]....
        /*0f0c*/ 	.word	0x00008530


	//   ....[13]....
        /*0f10*/ 	.word	0x00008540


	//   ....[14]....
        /*0f14*/ 	.word	0x00008550


	//   ....[15]....
        /*0f18*/ 	.word	0x00008560


	//   ....[16]....
        /*0f1c*/ 	.word	0x00009790


	//   ....[17]....
        /*0f20*/ 	.word	0x000097b0


	//   ....[18]....
        /*0f24*/ 	.word	0x000097c0


	//   ....[19]....
        /*0f28*/ 	.word	0x000097d0


	//   ....[20]....
        /*0f2c*/ 	.word	0x000098b0


	//   ....[21]....
        /*0f30*/ 	.word	0x000098d0


	//   ....[22]....
        /*0f34*/ 	.word	0x000098e0


	//   ....[23]....
        /*0f38*/ 	.word	0x000098f0


	//   ....[24]....
        /*0f3c*/ 	.word	0x0000c950


	//   ....[25]....
        /*0f40*/ 	.word	0x0000cf40


	//   ....[26]....
        /*0f44*/ 	.word	0x0000df80


	//   ....[27]....
        /*0f48*/ 	.word	0x0000e0f0


	//   ....[28]....
        /*0f4c*/ 	.word	0x0000e140


	//   ....[29]....
        /*0f50*/ 	.word	0x0000e160


	//   ....[30]....
        /*0f54*/ 	.word	0x000180b0


	//   ....[31]....
        /*0f58*/ 	.word	0x00018200


	//   ....[32]....
        /*0f5c*/ 	.word	0x00018340


	//   ....[33]....
        /*0f60*/ 	.word	0x00018360


	//   ....[34]....
        /*0f64*/ 	.word	0x00021d60


	//   ....[35]....
        /*0f68*/ 	.word	0x000229c0


	//   ....[36]....
        /*0f6c*/ 	.word	0x00023230


	//   ....[37]....
        /*0f70*/ 	.word	0x00023290


	//   ....[38]....
        /*0f74*/ 	.word	0x000235c0


	//   ....[39]....
        /*0f78*/ 	.word	0x000235f0


	//   ....[40]....
        /*0f7c*/ 	.word	0x0002b9b0


	//   ....[41]....
        /*0f80*/ 	.word	0x0002b9d0


	//   ....[42]....
        /*0f84*/ 	.word	0x0002ba10


	//   ....[43]....
        /*0f88*/ 	.word	0x0002ba40


	//   ....[44]....
        /*0f8c*/ 	.word	0x0002dc70


	//   ....[45]....
        /*0f90*/ 	.word	0x0002dc90


	//   ....[46]....
        /*0f94*/ 	.word	0x0002dcc0


	//   ....[47]....
        /*0f98*/ 	.word	0x0002dcd0


	//   ....[48]....
        /*0f9c*/ 	.word	0x0002e640


	//   ....[49]....
        /*0fa0*/ 	.word	0x0002e650


	//   ....[50]....
        /*0fa4*/ 	.word	0x0002e7e0


	//   ....[51]....
        /*0fa8*/ 	.word	0x0002e7f0


	//   ....[52]....
        /*0fac*/ 	.word	0x0002e980


	//   ....[53]....
        /*0fb0*/ 	.word	0x0002e990


	//   ....[54]....
        /*0fb4*/ 	.word	0x0002eb20


	//   ....[55]....
        /*0fb8*/ 	.word	0x0002eb30


	//   ....[56]....
        /*0fbc*/ 	.word	0x0002ef60


	//   ....[57]....
        /*0fc0*/ 	.word	0x0002ef70


	//   ....[58]....
        /*0fc4*/ 	.word	0x0002fc30


	//   ....[59]....
        /*0fc8*/ 	.word	0x0002fc40


	//   ....[60]....
        /*0fcc*/ 	.word	0x000311a0


	//   ....[61]....
        /*0fd0*/ 	.word	0x000311b0


	//   ....[62]....
        /*0fd4*/ 	.word	0x00031350


	//   ....[63]....
        /*0fd8*/ 	.word	0x00031360


	//   ....[64]....
        /*0fdc*/ 	.word	0x000314f0


	//   ....[65]....
        /*0fe0*/ 	.word	0x00031500


	//   ....[66]....
        /*0fe4*/ 	.word	0x00031690


	//   ....[67]....
        /*0fe8*/ 	.word	0x000316a0


	//   ....[68]....
        /*0fec*/ 	.word	0x00031890


	//   ....[69]....
        /*0ff0*/ 	.word	0x00031ac0


	//   ....[70]....
        /*0ff4*/ 	.word	0x00031af0


	//   ....[71]....
        /*0ff8*/ 	.word	0x00031b20


	//   ....[72]....
        /*0ffc*/ 	.word	0x00031b50


	//   ....[73]....
        /*1000*/ 	.word	0x00031b80


	//   ....[74]....
        /*1004*/ 	.word	0x00031bb0


	//   ....[75]....
        /*1008*/ 	.word	0x00031d50


	//   ....[76]....
        /*100c*/ 	.word	0x00031d80


	//   ....[77]....
        /*1010*/ 	.word	0x00031db0


	//   ....[78]....
        /*1014*/ 	.word	0x00031de0


	//   ....[79]....
        /*1018*/ 	.word	0x00031e10


	//   ....[80]....
        /*101c*/ 	.word	0x00031e40


	//   ....[81]....
        /*1020*/ 	.word	0x00031ee0


	//   ....[82]....
        /*1024*/ 	.word	0x00031f10


	//   ....[83]....
        /*1028*/ 	.word	0x00031f20


	//   ....[84]....
        /*102c*/ 	.word	0x00031f50


	//   ....[85]....
        /*1030*/ 	.word	0x00033840


	//   ....[86]....
        /*1034*/ 	.word	0x00035840


	//   ....[87]....
        /*1038*/ 	.word	0x00036310


	//   ....[88]....
        /*103c*/ 	.word	0x00036320


	//   ....[89]....
        /*1040*/ 	.word	0x00036340


	//   ....[90]....
        /*1044*/ 	.word	0x00036360


	//   ....[91]....
        /*1048*/ 	.word	0x00036450


	//   ....[92]....
        /*104c*/ 	.word	0x000364e0


	//   ....[93]....
        /*1050*/ 	.word	0x00036510


	//   ....[94]....
        /*1054*/ 	.word	0x00036590


	//   ....[95]....
        /*1058*/ 	.word	0x000365c0


	//   ....[96]....
        /*105c*/ 	.word	0x00036640


	//   ....[97]....
        /*1060*/ 	.word	0x00036670


	//   ....[98]....
        /*1064*/ 	.word	0x000366f0


	//   ....[99]....
        /*1068*/ 	.word	0x00036720


	//   ....[100]....
        /*106c*/ 	.word	0x00036780


	//   ....[101]....
        /*1070*/ 	.word	0x00036790


	//   ....[102]....
        /*1074*/ 	.word	0x00036800


	//   ....[103]....
        /*1078*/ 	.word	0x00036ee0


	//   ....[104]....
        /*107c*/ 	.word	0x00036f20


	//   ....[105]....
        /*1080*/ 	.word	0x00036f40


	//   ....[106]....
        /*1084*/ 	.word	0x00036fe0


	//   ....[107]....
        /*1088*/ 	.word	0x000370a0


	//   ....[108]....
        /*108c*/ 	.word	0x000370b0


	//   ....[109]....
        /*1090*/ 	.word	0x00037170


	//   ....[110]....
        /*1094*/ 	.word	0x00037180


	//   ....[111]....
        /*1098*/ 	.word	0x00037220


	//   ....[112]....
        /*109c*/ 	.word	0x00037230


	//   ....[113]....
        /*10a0*/ 	.word	0x000372e0


	//   ....[114]....
        /*10a4*/ 	.word	0x000372f0


	//   ....[115]....
        /*10a8*/ 	.word	0x000373a0


	//   ....[116]....
        /*10ac*/ 	.word	0x000373b0


	//   ....[117]....
        /*10b0*/ 	.word	0x000373c0


	//   ....[118]....
        /*10b4*/ 	.word	0x00037430


	//   ....[119]....
        /*10b8*/ 	.word	0x0003a020


	//   ....[120]....
        /*10bc*/ 	.word	0x0003a030


	//   ....[121]....
        /*10c0*/ 	.word	0x0003a070


	//   ....[122]....
        /*10c4*/ 	.word	0x0003a0b0


	//   ....[123]....
        /*10c8*/ 	.word	0x0003a0e0


	//   ....[124]....
        /*10cc*/ 	.word	0x0003a110


	//   ....[125]....
        /*10d0*/ 	.word	0x0003a140


	//   ....[126]....
        /*10d4*/ 	.word	0x0003a170


	//   ....[127]....
        /*10d8*/ 	.word	0x0003a340


	//   ....[128]....
        /*10dc*/ 	.word	0x0003a370


	//   ....[129]....
        /*10e0*/ 	.word	0x0003a3a0


	//   ....[130]....
        /*10e4*/ 	.word	0x0003a3d0


	//   ....[131]....
        /*10e8*/ 	.word	0x0003a400


	//   ....[132]....
        /*10ec*/ 	.word	0x0003a430


	//   ....[133]....
        /*10f0*/ 	.word	0x0003a500


	//   ....[134]....
        /*10f4*/ 	.word	0x0003a520


	//   ....[135]....
        /*10f8*/ 	.word	0x0003a530


	//   ....[136]....
        /*10fc*/ 	.word	0x0003a5b0


	//   ....[137]....
        /*1100*/ 	.word	0x0003b0f0


	//   ....[138]....
        /*1104*/ 	.word	0x0003b510


	//   ....[139]....
        /*1108*/ 	.word	0x0003b5b0


	//   ....[140]....
        /*110c*/ 	.word	0x0003b640


	//   ....[141]....
        /*1110*/ 	.word	0x0003b690


	//   ....[142]....
        /*1114*/ 	.word	0x0003b6e0


	//   ....[143]....
        /*1118*/ 	.word	0x0003b780


	//   ....[144]....
        /*111c*/ 	.word	0x0003b810


	//   ....[145]....
        /*1120*/ 	.word	0x0003b860


	//   ....[146]....
        /*1124*/ 	.word	0x0003b8b0


	//   ....[147]....
        /*1128*/ 	.word	0x0003b9a0


	//   ....[148]....
        /*112c*/ 	.word	0x0003ba50


	//   ....[149]....
        /*1130*/ 	.word	0x0003bad0


	//   ....[150]....
        /*1134*/ 	.word	0x0003bb40


	//   ....[151]....
        /*1138*/ 	.word	0x0003bcb0


	//   ....[152]....
        /*113c*/ 	.word	0x0003bdc0


	//   ....[153]....
        /*1140*/ 	.word	0x0003be20


	//   ....[154]....
        /*1144*/ 	.word	0x0003be70


	//   ....[155]....
        /*1148*/ 	.word	0x0003c120


	//   ....[156]....
        /*114c*/ 	.word	0x0003c170


	//   ....[157]....
        /*1150*/ 	.word	0x0003c200


	//   ....[158]....
        /*1154*/ 	.word	0x0003c290


	//   ....[159]....
        /*1158*/ 	.word	0x0003c320


	//   ....[160]....
        /*115c*/ 	.word	0x0003c3b0


	//   ....[161]....
        /*1160*/ 	.word	0x0003c440


	//   ....[162]....
        /*1164*/ 	.word	0x0003c4d0


	//   ....[163]....
        /*1168*/ 	.word	0x0003c550


	//   ....[164]....
        /*116c*/ 	.word	0x0003c5a0


	//   ....[165]....
        /*1170*/ 	.word	0x0003c630


	//   ....[166]....
        /*1174*/ 	.word	0x0003c6c0


	//   ....[167]....
        /*1178*/ 	.word	0x0003c740


	//   ....[168]....
        /*117c*/ 	.word	0x0003c790


	//   ....[169]....
        /*1180*/ 	.word	0x0003c820


	//   ....[170]....
        /*1184*/ 	.word	0x0003c8b0


	//   ....[171]....
        /*1188*/ 	.word	0x0003c940


	//   ....[172]....
        /*118c*/ 	.word	0x0003c9d0


	//   ....[173]....
        /*1190*/ 	.word	0x0003ca60


	//   ....[174]....
        /*1194*/ 	.word	0x0003caf0


	//   ....[175]....
        /*1198*/ 	.word	0x0003cbb0


	//   ....[176]....
        /*119c*/ 	.word	0x0003ce90


	//   ....[177]....
        /*11a0*/ 	.word	0x0003d020


	//   ....[178]....
        /*11a4*/ 	.word	0x0003d080


	//   ....[179]....
        /*11a8*/ 	.word	0x0003d0e0


	//   ....[180]....
        /*11ac*/ 	.word	0x0003d140


	//   ....[181]....
        /*11b0*/ 	.word	0x0003d1e0


	//   ....[182]....
        /*11b4*/ 	.word	0x0003d2d0


	//   ....[183]....
        /*11b8*/ 	.word	0x0003d400


	//   ....[184]....
        /*11bc*/ 	.word	0x0003d4a0


	//   ....[185]....
        /*11c0*/ 	.word	0x0003d570


	//   ....[186]....
        /*11c4*/ 	.word	0x0003d610


	//   ....[187]....
        /*11c8*/ 	.word	0x0003d6e0


	//   ....[188]....
        /*11cc*/ 	.word	0x0003d780


	//   ....[189]....
        /*11d0*/ 	.word	0x0003d850


	//   ....[190]....
        /*11d4*/ 	.word	0x0003d8f0


	//   ....[191]....
        /*11d8*/ 	.word	0x0003d9a0


	//   ....[192]....
        /*11dc*/ 	.word	0x0003da80


	//   ....[193]....
        /*11e0*/ 	.word	0x0003dce0


	//   ....[194]....
        /*11e4*/ 	.word	0x0003dd90


	//   ....[195]....
        /*11e8*/ 	.word	0x0003de90


	//   ....[196]....
        /*11ec*/ 	.word	0x0003df80


	//   ....[197]....
        /*11f0*/ 	.word	0x0003e010


	//   ....[198]....
        /*11f4*/ 	.word	0x0003e100


	//   ....[199]....
        /*11f8*/ 	.word	0x0003e190


	//   ....[200]....
        /*11fc*/ 	.word	0x0003e280


	//   ....[201]....
        /*1200*/ 	.word	0x0003e310


	//   ....[202]....
        /*1204*/ 	.word	0x0003e400


	//   ....[203]....
        /*1208*/ 	.word	0x0003e490


	//   ....[204]....
        /*120c*/ 	.word	0x0003e570


	//   ....[205]....
        /*1210*/ 	.word	0x0003e6a0


	//   ....[206]....
        /*1214*/ 	.word	0x0003e6f0


	//   ....[207]....
        /*1218*/ 	.word	0x0003e750


	//   ....[208]....
        /*121c*/ 	.word	0x0003e7f0


	//   ....[209]....
        /*1220*/ 	.word	0x0003eb90


	//   ....[210]....
        /*1224*/ 	.word	0x0003ec30


	//   ....[211]....
        /*1228*/ 	.word	0x0003edd0


	//   ....[212]....
        /*122c*/ 	.word	0x0003ee50


	//   ....[213]....
        /*1230*/ 	.word	0x0003eed0


	//   ....[214]....
        /*1234*/ 	.word	0x0003ef50


	//   ....[215]....
        /*1238*/ 	.word	0x0003efd0


	//   ....[216]....
        /*123c*/ 	.word	0x0003f060


	//   ....[217]....
        /*1240*/ 	.word	0x0003f100


	//   ....[218]....
        /*1244*/ 	.word	0x0003f1b0


	//   ....[219]....
        /*1248*/ 	.word	0x0003f230


	//   ....[220]....
        /*124c*/ 	.word	0x0003f2b0


	//   ....[221]....
        /*1250*/ 	.word	0x0003f330


	//   ....[222]....
        /*1254*/ 	.word	0x0003f3c0


	//   ....[223]....
        /*1258*/ 	.word	0x0003f440


	//   ....[224]....
        /*125c*/ 	.word	0x0003f4f0


	//   ....[225]....
        /*1260*/ 	.word	0x0003f540


	//   ....[226]....
        /*1264*/ 	.word	0x0003f600


	//   ....[227]....
        /*1268*/ 	.word	0x0003f730


	//   ....[228]....
        /*126c*/ 	.word	0x00041440


	//   ....[229]....
        /*1270*/ 	.word	0x00041ab0


	//   ....[230]....
        /*1274*/ 	.word	0x00042c70


	//   ....[231]....
        /*1278*/ 	.word	0x00042ca0


	//   ....[232]....
        /*127c*/ 	.word	0x00042cc0


	//   ....[233]....
        /*1280*/ 	.word	0x00042cd0


	//----- nvinfo : EIATTR_REG_RECONFIG
	.align		4
.L_1447:
        /*1284*/ 	.byte	0x01, 0x54
	.zero		2


	//----- nvinfo : EIATTR_SYSCALL_OFFSETS
	.align		4
        /*1288*/ 	.byte	0x04, 0x46
        /*128a*/ 	.short	(.L_1449 - .L_1448)


	//   ....[0]....
.L_1448:
        /*128c*/ 	.word	0x00002610


	//   ....[1]....
        /*1290*/ 	.word	0x00002760


	//   ....[2]....
        /*1294*/ 	.word	0x00007990


	//   ....[3]....
        /*1298*/ 	.word	0x00007f70


	//   ....[4]....
        /*129c*/ 	.word	0x00035470


	//   ....[5]....
        /*12a0*/ 	.word	0x000355c0


	//   ....[6]....
        /*12a4*/ 	.word	0x000356b0


	//   ....[7]....
        /*12a8*/ 	.word	0x00035f10


	//   ....[8]....
        /*12ac*/ 	.word	0x00036b10


	//----- nvinfo : EIATTR_MBARRIER_INSTR_OFFSETS
	.align		4
.L_1449:
        /*12b0*/ 	.byte	0x04, 0x39
        /*12b2*/ 	.short	(.L_1451 - .L_1450)


	//   ....[0]....
.L_1450:
        /*12b4*/ 	.word	0x00000330
        /*12b8*/ 	.word	0x000000ff
        /*12bc*/ 	.word	0x00032400
        /*12c0*/ 	.short	0x0100
        /*12c2*/ 	.byte	0x08
	.zero		1


	//   ....[1]....
        /*12c4*/ 	.word	0x00000340
        /*12c8*/ 	.word	0x000000ff
        /*12cc*/ 	.word	0x00032410
        /*12d0*/ 	.short	0x0100
        /*12d2*/ 	.byte	0x08
	.zero		1


	//   ....[2]....
        /*12d4*/ 	.word	0x00000350
        /*12d8*/ 	.word	0x000000ff
        /*12dc*/ 	.word	0x00032420
        /*12e0*/ 	.short	0x0100
        /*12e2*/ 	.byte	0x08
	.zero		1


	//   ....[3]....
        /*12e4*/ 	.word	0x00000440
        /*12e8*/ 	.word	0x000000ff
        /*12ec*/ 	.word	0x00032430
        /*12f0*/ 	.short	0x0100
        /*12f2*/ 	.byte	0x08
	.zero		1


	//   ....[4]....
        /*12f4*/ 	.word	0x00000450
        /*12f8*/ 	.word	0x000000ff
        /*12fc*/ 	.word	0x00032440
        /*1300*/ 	.short	0x0100
        /*1302*/ 	.byte	0x08
	.zero		1


	//   ....[5]....
        /*1304*/ 	.word	0x00000460
        /*1308*/ 	.word	0x000000ff
        /*130c*/ 	.word	0x00032438
        /*1310*/ 	.short	0x0100
        /*1312*/ 	.byte	0x08
	.zero		1


	//   ....[6]....
        /*1314*/ 	.word	0x00000470
        /*1318*/ 	.word	0x000000ff
        /*131c*/ 	.word	0x00032448
        /*1320*/ 	.short	0x0100
        /*1322*/ 	.byte	0x08
	.zero		1


	//   ....[7]....
        /*1324*/ 	.word	0x000005a0
        /*1328*/ 	.word	0x000000ff
        /*132c*/ 	.word	0x00032450
        /*1330*/ 	.short	0x0100
        /*1332*/ 	.byte	0x08
	.zero		1


	//   ....[8]....
        /*1334*/ 	.word	0x000005b0
        /*1338*/ 	.word	0x000000ff
        /*133c*/ 	.word	0x00032460
        /*1340*/ 	.short	0x0100
        /*1342*/ 	.byte	0x08
	.zero		1


	//   ....[9]....
        /*1344*/ 	.word	0x000005c0
        /*1348*/ 	.word	0x000000ff
        /*134c*/ 	.word	0x00032458
        /*1350*/ 	.short	0x0100
        /*1352*/ 	.byte	0x08
	.zero		1


	//   ....[10]....
        /*1354*/ 	.word	0x000005d0
        /*1358*/ 	.word	0x000000ff
        /*135c*/ 	.word	0x00032468
        /*1360*/ 	.short	0x0100
        /*1362*/ 	.byte	0x08
	.zero		1


	//   ....[11]....
        /*1364*/ 	.word	0x000006c0
        /*1368*/ 	.word	0x000000ff
        /*136c*/ 	.word	0x00032470
        /*1370*/ 	.short	0x0100
        /*1372*/ 	.byte	0x06
	.zero		1


	//   ....[12]....
        /*1374*/ 	.word	0x000006d0
        /*1378*/ 	.word	0x000000ff
        /*137c*/ 	.word	0x00032480
        /*1380*/ 	.short	0x0100
        /*1382*/ 	.byte	0x06
	.zero		1


	//   ....[13]....
        /*1384*/ 	.word	0x000006e0
        /*1388*/ 	.word	0x000000ff
        /*138c*/ 	.word	0x00032478
        /*1390*/ 	.short	0x0100
        /*1392*/ 	.byte	0x06
	.zero		1


	//   ....[14]....
        /*1394*/ 	.word	0x000006f0
        /*1398*/ 	.word	0x000000ff
        /*139c*/ 	.word	0x00032488
        /*13a0*/ 	.short	0x0100
        /*13a2*/ 	.byte	0x06
	.zero		1


	//   ....[15]....
        /*13a4*/ 	.word	0x00000820
        /*13a8*/ 	.word	0x000000ff
        /*13ac*/ 	.word	0x00032490
        /*13b0*/ 	.short	0x0100
        /*13b2*/ 	.byte	0x08
	.zero		1


	//   ....[16]....
        /*13b4*/ 	.word	0x00000830
        /*13b8*/ 	.word	0x000000ff
        /*13bc*/ 	.word	0x000324a0
        /*13c0*/ 	.short	0x0100
        /*13c2*/ 	.byte	0x08
	.zero		1


	//   ....[17]....
        /*13c4*/ 	.word	0x00000840
        /*13c8*/ 	.word	0x000000ff
        /*13cc*/ 	.word	0x00032498
        /*13d0*/ 	.short	0x0100
        /*13d2*/ 	.byte	0x08
	.zero		1


	//   ....[18]....
        /*13d4*/ 	.word	0x00000850
        /*13d8*/ 	.word	0x000000ff
        /*13dc*/ 	.word	0x000324a8
        /*13e0*/ 	.short	0x0100
        /*13e2*/ 	.byte	0x08
	.zero		1


	//   ....[19]....
        /*13e4*/ 	.word	0x00000980
        /*13e8*/ 	.word	0x000000ff
        /*13ec*/ 	.word	0x000324b0
        /*13f0*/ 	.short	0x0100
        /*13f2*/ 	.byte	0x08
	.zero		1


	//   ....[20]....
        /*13f4*/ 	.word	0x00000990
        /*13f8*/ 	.word	0x000000ff
        /*13fc*/ 	.word	0x000324c0
        /*1400*/ 	.short	0x0100
        /*1402*/ 	.byte	0x08
	.zero		1


	//   ....[21]....
        /*1404*/ 	.word	0x000009a0
        /*1408*/ 	.word	0x000000ff
        /*140c*/ 	.word	0x000324b8
        /*1410*/ 	.short	0x0100
        /*1412*/ 	.byte	0x08
	.zero		1


	//   ....[22]....
        /*1414*/ 	.word	0x000009b0
        /*1418*/ 	.word	0x000000ff
        /*141c*/ 	.word	0x000324c8
        /*1420*/ 	.short	0x0100
        /*1422*/ 	.byte	0x08
	.zero		1


	//   ....[23]....
        /*1424*/ 	.word	0x000038b0
        /*1428*/ 	.word	0x00000044
        /*142c*/ 	.word	0x00032490
        /*1430*/ 	.short	0x010a
        /*1432*/ 	.byte	0x3f
	.zero		1


	//   ....[24]....
        /*1434*/ 	.word	0x00004d20
        /*1438*/ 	.word	0x00000044
        /*143c*/ 	.word	0x00032490
        /*1440*/ 	.short	0x010a
        /*1442*/ 	.byte	0x3f
	.zero		1


	//   ....[25]....
        /*1444*/ 	.word	0x00005df0
        /*1448*/ 	.word	0x00000044
        /*144c*/ 	.word	0x00032490
        /*1450*/ 	.short	0x010a
        /*1452*/ 	.byte	0x3f
	.zero		1


	//   ....[26]....
        /*1454*/ 	.word	0x00006020
        /*1458*/ 	.word	0x00000004
        /*145c*/ 	.word	0x00000000
        /*1460*/ 	.short	0x0101
        /*1462*/ 	.byte	0x3f
	.zero		1


	//   ....[27]....
        /*1464*/ 	.word	0x00006060
        /*1468*/ 	.word	0x00000044
        /*146c*/ 	.word	0x000324b0
        /*1470*/ 	.short	0x010a
        /*1472*/ 	.byte	0x3f
	.zero		1


	//   ....[28]....
        /*1474*/ 	.word	0x000066b0
        /*1478*/ 	.word	0x00000044
        /*147c*/ 	.word	0x00000000
        /*1480*/ 	.short	0x0101
        /*1482*/ 	.byte	0x3f
	.zero		1


	//   ....[29]....
        /*1484*/ 	.word	0x00007cf0
        /*1488*/ 	.word	0x00000002
        /*148c*/ 	.word	0x00032400
        /*1490*/ 	.short	0x010a
        /*1492*/ 	.byte	0x3f
	.zero		1


	//   ....[30]....
        /*1494*/ 	.word	0x00007d40
        /*1498*/ 	.word	0x00000002
        /*149c*/ 	.word	0x00032400
        /*14a0*/ 	.short	0x010a
        /*14a2*/ 	.byte	0x3f
	.zero		1


	//   ....[31]....
        /*14a4*/ 	.word	0x000087c0
        /*14a8*/ 	.word	0x00000002
        /*14ac*/ 	.word	0x00032400
        /*14b0*/ 	.short	0x010a
        /*14b2*/ 	.byte	0x3f
	.zero		1


	//   ....[32]....
        /*14b4*/ 	.word	0x00009bf0
        /*14b8*/ 	.word	0x00000002
        /*14bc*/ 	.word	0x00032400
        /*14c0*/ 	.short	0x010a
        /*14c2*/ 	.byte	0x3f
	.zero		1


	//   ....[33]....
        /*14c4*/ 	.word	0x0000b1a0
        /*14c8*/ 	.word	0x00000005
        /*14cc*/ 	.word	0x00000000
        /*14d0*/ 	.short	0x010a
        /*14d2*/ 	.byte	0x3f
	.zero		1


	//   ....[34]....
        /*14d4*/ 	.word	0x0000b2a0
        /*14d8*/ 	.word	0x00000002
        /*14dc*/ 	.word	0x00000000
        /*14e0*/ 	.short	0x010a
        /*14e2*/ 	.byte	0x3f
	.zero		1


	//   ....[35]....
        /*14e4*/ 	.word	0x0000b6d0
        /*14e8*/ 	.word	0x00000012
        /*14ec*/ 	.word	0x00000000
        /*14f0*/ 	.short	0x010a
        /*14f2*/ 	.byte	0x3f
	.zero		1


	//   ....[36]....
        /*14f4*/ 	.word	0x0000b780
        /*14f8*/ 	.word	0x00000004
        /*14fc*/ 	.word	0x00000000
        /*1500*/ 	.short	0x010a
        /*1502*/ 	.byte	0x3f
	.zero		1


	//   ....[37]....
        /*1504*/ 	.word	0x0000c490
        /*1508*/ 	.word	0x00000004
        /*150c*/ 	.word	0x00000000
        /*1510*/ 	.short	0x0101
        /*1512*/ 	.byte	0x3f
	.zero		1


	//   ....[38]....
        /*1514*/ 	.word	0x00016190
        /*1518*/ 	.word	0x00000002
        /*151c*/ 	.word	0x00000000
        /*1520*/ 	.short	0x0101
        /*1522*/ 	.byte	0x3f
	.zero		1


	//   ....[39]....
        /*1524*/ 	.word	0x00016640
        /*1528*/ 	.word	0x00000007
        /*152c*/ 	.word	0x00000000
        /*1530*/ 	.short	0x010a
        /*1532*/ 	.byte	0x3f
	.zero		1


	//   ....[40]....
        /*1534*/ 	.word	0x00016740
        /*1538*/ 	.word	0x00000000
        /*153c*/ 	.word	0x00000000
        /*1540*/ 	.short	0x010a
        /*1542*/ 	.byte	0x3f
	.zero		1


	//   ....[41]....
        /*1544*/ 	.word	0x00016b70
        /*1548*/ 	.word	0x00000014
        /*154c*/ 	.word	0x00000000
        /*1550*/ 	.short	0x010a
        /*1552*/ 	.byte	0x3f
	.zero		1


	//   ....[42]....
        /*1554*/ 	.word	0x00016c20
        /*1558*/ 	.word	0x00000006
        /*155c*/ 	.word	0x00000000
        /*1560*/ 	.short	0x010a
        /*1562*/ 	.byte	0x3f
	.zero		1


	//   ....[43]....
        /*1564*/ 	.word	0x00017930
        /*1568*/ 	.word	0x00000006
        /*156c*/ 	.word	0x00000000
        /*1570*/ 	.short	0x0101
        /*1572*/ 	.byte	0x3f
	.zero		1


	//   ....[44]....
        /*1574*/ 	.word	0x00020360
        /*1578*/ 	.word	0x00000000
        /*157c*/ 	.word	0x00000000
        /*1580*/ 	.short	0x0101
        /*1582*/ 	.byte	0x3f
	.zero		1


	//   ....[45]....
        /*1584*/ 	.word	0x00020570
        /*1588*/ 	.word	0x00000005
        /*158c*/ 	.word	0x00000000
        /*1590*/ 	.short	0x010a
        /*1592*/ 	.byte	0x3f
	.zero		1


	//   ....[46]....
        /*1594*/ 	.word	0x00020670
        /*1598*/ 	.word	0x00000006
        /*159c*/ 	.word	0x00000000
        /*15a0*/ 	.short	0x010a
        /*15a2*/ 	.byte	0x3f
	.zero		1


	//   ....[47]....
        /*15a4*/ 	.word	0x00020aa0
        /*15a8*/ 	.word	0x00000005
        /*15ac*/ 	.word	0x00000000
        /*15b0*/ 	.short	0x010a
        /*15b2*/ 	.byte	0x3f
	.zero		1


	//   ....[48]....
        /*15b4*/ 	.word	0x00020b50
        /*15b8*/ 	.word	0x00000006
        /*15bc*/ 	.word	0x00000000
        /*15c0*/ 	.short	0x010a
        /*15c2*/ 	.byte	0x3f
	.zero		1


	//   ....[49]....
        /*15c4*/ 	.word	0x00021860
        /*15c8*/ 	.word	0x00000005
        /*15cc*/ 	.word	0x00000000
        /*15d0*/ 	.short	0x0101
        /*15d2*/ 	.byte	0x3f
	.zero		1


	//   ....[50]....
        /*15d4*/ 	.word	0x0002b590
        /*15d8*/ 	.word	0x00000004
        /*15dc*/ 	.word	0x00000000
        /*15e0*/ 	.short	0x0101
        /*15e2*/ 	.byte	0x3f
	.zero		1


	//   ....[51]....
        /*15e4*/ 	.word	0x0002e560
        /*15e8*/ 	.word	0x00000003
        /*15ec*/ 	.word	0x00000000
        /*15f0*/ 	.short	0x0101
        /*15f2*/ 	.byte	0x3f
	.zero		1


	//   ....[52]....
        /*15f4*/ 	.word	0x0002ee60
        /*15f8*/ 	.word	0x00000008
        /*15fc*/ 	.word	0x00000000
        /*1600*/ 	.short	0x0101
        /*1602*/ 	.byte	0x3f
	.zero		1


	//   ....[53]....
        /*1604*/ 	.word	0x00033920
        /*1608*/ 	.word	0x00000012
        /*160c*/ 	.word	0x00032420
        /*1610*/ 	.short	0x010a
        /*1612*/ 	.byte	0x3f
	.zero		1


	//   ....[54]....
        /*1614*/ 	.word	0x000339f0
        /*1618*/ 	.word	0x00000005
        /*161c*/ 	.word	0x000324a0
        /*1620*/ 	.short	0x010a
        /*1622*/ 	.byte	0x3f
	.zero		1


	//   ....[55]....
        /*1624*/ 	.word	0x00033c30
        /*1628*/ 	.word	0x00000005
        /*162c*/ 	.word	0x000324c0
        /*1630*/ 	.short	0x010a
        /*1632*/ 	.byte	0x3f
	.zero		1


	//   ....[56]....
        /*1634*/ 	.word	0x000342d0
        /*1638*/ 	.word	0x00000006
        /*163c*/ 	.word	0x000324a0
        /*1640*/ 	.short	0x010a
        /*1642*/ 	.byte	0x3f
	.zero		1


	//   ....[57]....
        /*1644*/ 	.word	0x00034500
        /*1648*/ 	.word	0x00000006
        /*164c*/ 	.word	0x000324c0
        /*1650*/ 	.short	0x010a
        /*1652*/ 	.byte	0x3f
	.zero		1


	//   ....[58]....
        /*1654*/ 	.word	0x00035ab0
        /*1658*/ 	.word	0x00000000
        /*165c*/ 	.word	0x00032440
        /*1660*/ 	.short	0x010a
        /*1662*/ 	.byte	0x3f
	.zero		1


	//   ....[59]....
        /*1664*/ 	.word	0x000368c0
        /*1668*/ 	.word	0x00000012
        /*166c*/ 	.word	0x00032400
        /*1670*/ 	.short	0x0107
        /*1672*/ 	.byte	0x3f
	.zero		1


	//   ....[60]....
        /*1674*/ 	.word	0x00036980
        /*1678*/ 	.word	0x00000012
        /*167c*/ 	.word	0x00032400
        /*1680*/ 	.short	0x0101
        /*1682*/ 	.byte	0x3f
	.zero		1


	//   ....[61]....
        /*1684*/ 	.word	0x00037570
        /*1688*/ 	.word	0x00000012
        /*168c*/ 	.word	0x00032410
        /*1690*/ 	.short	0x0107
        /*1692*/ 	.byte	0x3f
	.zero		1


	//   ....[62]....
        /*1694*/ 	.word	0x00037670
        /*1698*/ 	.word	0x00000012
        /*169c*/ 	.word	0x00032410
        /*16a0*/ 	.short	0x0101
        /*16a2*/ 	.byte	0x3f
	.zero		1


	//   ....[63]....
        /*16a4*/ 	.word	0x00037690
        /*16a8*/ 	.word	0x00000012
        /*16ac*/ 	.word	0x00032420
        /*16b0*/ 	.short	0x010a
        /*16b2*/ 	.byte	0x3f
	.zero		1


	//   ....[64]....
        /*16b4*/ 	.word	0x00037770
        /*16b8*/ 	.word	0x00000002
        /*16bc*/ 	.word	0x00032460
        /*16c0*/ 	.short	0x010a
        /*16c2*/ 	.byte	0x3f
	.zero		1


	//   ....[65]....
        /*16c4*/ 	.word	0x000380a0
        /*16c8*/ 	.word	0x00000002
        /*16cc*/ 	.word	0x00032440
        /*16d0*/ 	.short	0x010a
        /*16d2*/ 	.byte	0x3f
	.zero		1


	//   ....[66]....
        /*16d4*/ 	.word	0x000382d0
        /*16d8*/ 	.word	0x00000002
        /*16dc*/ 	.word	0x00032460
        /*16e0*/ 	.short	0x010a
        /*16e2*/ 	.byte	0x3f
	.zero		1


	//   ....[67]....
        /*16e4*/ 	.word	0x00038ad0
        /*16e8*/ 	.word	0x00000003
        /*16ec*/ 	.word	0x00032440
        /*16f0*/ 	.short	0x010a
        /*16f2*/ 	.byte	0x3f
	.zero		1


	//   ....[68]....
        /*16f4*/ 	.word	0x00038d00
        /*16f8*/ 	.word	0x00000003
        /*16fc*/ 	.word	0x00032460
        /*1700*/ 	.short	0x010a
        /*1702*/ 	.byte	0x3f
	.zero		1


	//   ....[69]....
        /*1704*/ 	.word	0x000394a0
        /*1708*/ 	.word	0x00000003
        /*170c*/ 	.word	0x00032440
        /*1710*/ 	.short	0x010a
        /*1712*/ 	.byte	0x3f
	.zero		1


	//   ....[70]....
        /*1714*/ 	.word	0x000396d0
        /*1718*/ 	.word	0x00000003
        /*171c*/ 	.word	0x00032460
        /*1720*/ 	.short	0x010a
        /*1722*/ 	.byte	0x3f
	.zero		1


	//   ....[71]....
        /*1724*/ 	.word	0x0003b070
        /*1728*/ 	.word	0x00000000
        /*172c*/ 	.word	0x00032420
        /*1730*/ 	.short	0x010a
        /*1732*/ 	.byte	0x3f
	.zero		1


	//   ....[72]....
        /*1734*/ 	.word	0x0003b250
        /*1738*/ 	.word	0x00000006
        /*173c*/ 	.word	0x00000000
        /*1740*/ 	.short	0x010a
        /*1742*/ 	.byte	0x3f
	.zero		1


	//   ....[73]....
        /*1744*/ 	.word	0x0003b280
        /*1748*/ 	.word	0x00000007
        /*174c*/ 	.word	0x00000000
        /*1750*/ 	.short	0x010a
        /*1752*/ 	.byte	0x3f
	.zero		1


	//   ....[74]....
        /*1754*/ 	.word	0x0003b2e0
        /*1758*/ 	.word	0x00000004
        /*175c*/ 	.word	0x00000000
        /*1760*/ 	.short	0x010a
        /*1762*/ 	.byte	0x3f
	.zero		1


	//   ....[75]....
        /*1764*/ 	.word	0x0003b310
        /*1768*/ 	.word	0x00000003
        /*176c*/ 	.word	0x00000000
        /*1770*/ 	.short	0x010a
        /*1772*/ 	.byte	0x3f
	.zero		1


	//   ....[76]....
        /*1774*/ 	.word	0x0003b370
        /*1778*/ 	.word	0x00000044
        /*177c*/ 	.word	0x00032490
        /*1780*/ 	.short	0x010a
        /*1782*/ 	.byte	0x3f
	.zero		1


	//   ....[77]....
        /*1784*/ 	.word	0x0003b3c0
        /*1788*/ 	.word	0x00000044
        /*178c*/ 	.word	0x00032490
        /*1790*/ 	.short	0x010a
        /*1792*/ 	.byte	0x3f
	.zero		1


	//   ....[78]....
        /*1794*/ 	.word	0x0003b410
        /*1798*/ 	.word	0x00000044
        /*179c*/ 	.word	0x00032490
        /*17a0*/ 	.short	0x010a
        /*17a2*/ 	.byte	0x3f
	.zero		1


	//   ....[79]....
        /*17a4*/ 	.word	0x0003b460
        /*17a8*/ 	.word	0x00000044
        /*17ac*/ 	.word	0x000324b0
        /*17b0*/ 	.short	0x010a
        /*17b2*/ 	.byte	0x3f
	.zero		1


	//   ....[80]....
        /*17b4*/ 	.word	0x0003b8e0
        /*17b8*/ 	.word	0x00000002
        /*17bc*/ 	.word	0x00032400
        /*17c0*/ 	.short	0x010a
        /*17c2*/ 	.byte	0x3f
	.zero		1


	//   ....[81]....
        /*17c4*/ 	.word	0x0003bea0
        /*17c8*/ 	.word	0x00000002
        /*17cc*/ 	.word	0x00032400
        /*17d0*/ 	.short	0x010a
        /*17d2*/ 	.byte	0x3f
	.zero		1


	//   ....[82]....
        /*17d4*/ 	.word	0x0003bef0
        /*17d8*/ 	.word	0x00000002
        /*17dc*/ 	.word	0x00000000
        /*17e0*/ 	.short	0x010a
        /*17e2*/ 	.byte	0x3f
	.zero		1


	//   ....[83]....
        /*17e4*/ 	.word	0x0003bf40
        /*17e8*/ 	.word	0x00000004
        /*17ec*/ 	.word	0x00000000
        /*17f0*/ 	.short	0x010a
        /*17f2*/ 	.byte	0x3f
	.zero		1


	//   ....[84]....
        /*17f4*/ 	.word	0x0003bf90
        /*17f8*/ 	.word	0x00000000
        /*17fc*/ 	.word	0x00000000
        /*1800*/ 	.short	0x010a
        /*1802*/ 	.byte	0x3f
	.zero		1


	//   ....[85]....
        /*1804*/ 	.word	0x0003bfe0
        /*1808*/ 	.word	0x00000006
        /*180c*/ 	.word	0x00000000
        /*1810*/ 	.short	0x010a
        /*1812*/ 	.byte	0x3f
	.zero		1


	//   ....[86]....
        /*1814*/ 	.word	0x0003c030
        /*1818*/ 	.word	0x00000006
        /*181c*/ 	.word	0x00000000
        /*1820*/ 	.short	0x010a
        /*1822*/ 	.byte	0x3f
	.zero		1


	//   ....[87]....
        /*1824*/ 	.word	0x0003c080
        /*1828*/ 	.word	0x00000006
        /*182c*/ 	.word	0x00000000
        /*1830*/ 	.short	0x010a
        /*1832*/ 	.byte	0x3f
	.zero		1


	//   ....[88]....
        /*1834*/ 	.word	0x0003cc70
        /*1838*/ 	.word	0x00000012
        /*183c*/ 	.word	0x00032420
        /*1840*/ 	.short	0x010a
        /*1842*/ 	.byte	0x3f
	.zero		1


	//   ....[89]....
        /*1844*/ 	.word	0x0003ccc0
        /*1848*/ 	.word	0x00000005
        /*184c*/ 	.word	0x000324a0
        /*1850*/ 	.short	0x010a
        /*1852*/ 	.byte	0x3f
	.zero		1


	//   ....[90]....
        /*1854*/ 	.word	0x0003cd10
        /*1858*/ 	.word	0x00000005
        /*185c*/ 	.word	0x000324c0
        /*1860*/ 	.short	0x010a
        /*1862*/ 	.byte	0x3f
	.zero		1


	//   ....[91]....
        /*1864*/ 	.word	0x0003cd60
        /*1868*/ 	.word	0x00000006
        /*186c*/ 	.word	0x000324a0
        /*1870*/ 	.short	0x010a
        /*1872*/ 	.byte	0x3f
	.zero		1


	//   ....[92]....
        /*1874*/ 	.word	0x0003cdb0
        /*1878*/ 	.word	0x00000006
        /*187c*/ 	.word	0x000324c0
        /*1880*/ 	.short	0x010a
        /*1882*/ 	.byte	0x3f
	.zero		1


	//   ....[93]....
        /*1884*/ 	.word	0x0003cf50
        /*1888*/ 	.word	0x00000000
        /*188c*/ 	.word	0x00032440
        /*1890*/ 	.short	0x010a
        /*1892*/ 	.byte	0x3f
	.zero		1


	//   ....[94]....
        /*1894*/ 	.word	0x0003e8a0
        /*1898*/ 	.word	0x00000012
        /*189c*/ 	.word	0x00032420
        /*18a0*/ 	.short	0x010a
        /*18a2*/ 	.byte	0x3f
	.zero		1


	//   ....[95]....
        /*18a4*/ 	.word	0x0003e8f0
        /*18a8*/ 	.word	0x00000002
        /*18ac*/ 	.word	0x00032460
        /*18b0*/ 	.short	0x010a
        /*18b2*/ 	.byte	0x3f
	.zero		1


	//   ....[96]....
        /*18b4*/ 	.word	0x0003e940
        /*18b8*/ 	.word	0x00000002
        /*18bc*/ 	.word	0x00032440
        /*18c0*/ 	.short	0x010a
        /*18c2*/ 	.byte	0x3f
	.zero		1


	//   ....[97]....
        /*18c4*/ 	.word	0x0003e990
        /*18c8*/ 	.word	0x00000002
        /*18cc*/ 	.word	0x00032460
        /*18d0*/ 	.short	0x010a
        /*18d2*/ 	.byte	0x3f
	.zero		1


	//   ....[98]....
        /*18d4*/ 	.word	0x0003e9e0
        /*18d8*/ 	.word	0x00000003
        /*18dc*/ 	.word	0x00032440
        /*18e0*/ 	.short	0x010a
        /*18e2*/ 	.byte	0x3f
	.zero		1


	//   ....[99]....
        /*18e4*/ 	.word	0x0003ea30
        /*18e8*/ 	.word	0x00000003
        /*18ec*/ 	.word	0x00032460
        /*18f0*/ 	.short	0x010a
        /*18f2*/ 	.byte	0x3f
	.zero		1


	//   ....[100]....
        /*18f4*/ 	.word	0x0003ea80
        /*18f8*/ 	.word	0x00000003
        /*18fc*/ 	.word	0x00032440
        /*1900*/ 	.short	0x010a
        /*1902*/ 	.byte	0x3f
	.zero		1


	//   ....[101]....
        /*1904*/ 	.word	0x0003ead0
        /*1908*/ 	.word	0x00000003
        /*190c*/ 	.word	0x00032460
        /*1910*/ 	.short	0x010a
        /*1912*/ 	.byte	0x3f
	.zero		1


	//   ....[102]....
        /*1914*/ 	.word	0x0003f650
        /*1918*/ 	.word	0x00000000
        /*191c*/ 	.word	0x00032420
        /*1920*/ 	.short	0x010a
        /*1922*/ 	.byte	0x3f
	.zero		1


	//   ....[103]....
        /*1924*/ 	.word	0x0003f7f0
        /*1928*/ 	.word	0x00000006
        /*192c*/ 	.word	0x00000000
        /*1930*/ 	.short	0x010a
        /*1932*/ 	.byte	0x3f
	.zero		1


	//   ....[104]....
        /*1934*/ 	.word	0x0003f840
        /*1938*/ 	.word	0x00000007
        /*193c*/ 	.word	0x00000000
        /*1940*/ 	.short	0x010a
        /*1942*/ 	.byte	0x3f
	.zero		1


	//   ....[105]....
        /*1944*/ 	.word	0x0003f890
        /*1948*/ 	.word	0x00000004
        /*194c*/ 	.word	0x00000000
        /*1950*/ 	.short	0x010a
        /*1952*/ 	.byte	0x3f
	.zero		1


	//   ....[106]....
        /*1954*/ 	.word	0x0003fa20
        /*1958*/ 	.word	0x00000000
        /*195c*/ 	.word	0x00000000
        /*1960*/ 	.short	0x010a
        /*1962*/ 	.byte	0x3f
	.zero		1


	//   ....[107]....
        /*1964*/ 	.word	0x0003fb20
        /*1968*/ 	.word	0x00000003
        /*196c*/ 	.word	0x00000000
        /*1970*/ 	.short	0x010a
        /*1972*/ 	.byte	0x3f
	.zero		1


	//   ....[108]....
        /*1974*/ 	.word	0x0003ff40
        /*1978*/ 	.word	0x00000003
        /*197c*/ 	.word	0x00032410
        /*1980*/ 	.short	0x010a
        /*1982*/ 	.byte	0x3f
	.zero		1


	//   ....[109]....
        /*1984*/ 	.word	0x00040060
        /*1988*/ 	.word	0x00000003
        /*198c*/ 	.word	0x00000000
        /*1990*/ 	.short	0x010a
        /*1992*/ 	.byte	0x3f
	.zero		1


	//   ....[110]....
        /*1994*/ 	.word	0x00040160
        /*1998*/ 	.word	0x0000000a
        /*199c*/ 	.word	0x00000000
        /*19a0*/ 	.short	0x010a
        /*19a2*/ 	.byte	0x3f
	.zero		1


	//   ....[111]....
        /*19a4*/ 	.word	0x00040ed0
        /*19a8*/ 	.word	0x0000000a
        /*19ac*/ 	.word	0x00000000
        /*19b0*/ 	.short	0x0101
        /*19b2*/ 	.byte	0x3f
	.zero		1


	//   ....[112]....
        /*19b4*/ 	.word	0x0004b440
        /*19b8*/ 	.word	0x00000000
        /*19bc*/ 	.word	0x00000000
        /*19c0*/ 	.short	0x0101
        /*19c2*/ 	.byte	0x3f
	.zero		1


	//   ....[113]....
        /*19c4*/ 	.word	0x0004b470
        /*19c8*/ 	.word	0x00000003
        /*19cc*/ 	.word	0x00000000
        /*19d0*/ 	.short	0x010a
        /*19d2*/ 	.byte	0x3f
	.zero		1


	//   ....[114]....
        /*19d4*/ 	.word	0x0004b4c0
        /*19d8*/ 	.word	0x00000003
        /*19dc*/ 	.word	0x00032410
        /*19e0*/ 	.short	0x010a
        /*19e2*/ 	.byte	0x3f
	.zero		1


	//   ....[115]....
        /*19e4*/ 	.word	0x0004b510
        /*19e8*/ 	.word	0x0000000a
        /*19ec*/ 	.word	0x00000000
        /*19f0*/ 	.short	0x010a
        /*19f2*/ 	.byte	0x3f
	.zero		1


	//----- nvinfo : EIATTR_NUM_MBARRIERS
	.align		4
.L_1451:
        /*19f4*/ 	.byte	0x03, 0x38
        /*19f6*/ 	.short	0x0017


	//----- nvinfo : EIATTR_EXIT_INSTR_OFFSETS
	.align		4
        /*19f8*/ 	.byte	0x04, 0x1c
        /*19fa*/ 	.short	(.L_1453 - .L_1452)


	//   ....[0]....
.L_1452:
        /*19fc*/ 	.word	0x0003b360


	//----- nvinfo : EIATTR_MAX_THREADS
	.align		4
.L_1453:
        /*1a00*/ 	.byte	0x04, 0x05
        /*1a02*/ 	.short	(.L_1455 - .L_1454)
.L_1454:
        /*1a04*/ 	.word	0x00000180
        /*1a08*/ 	.word	0x00000001
        /*1a0c*/ 	.word	0x00000001


	//----- nvinfo : EIATTR_CRS_STACK_SIZE
	.align		4
.L_1455:
        /*1a10*/ 	.byte	0x04, 0x1e
        /*1a12*/ 	.short	(.L_1457 - .L_1456)
.L_1456:
        /*1a14*/ 	.word	0x00000000


	//----- nvinfo : EIATTR_CBANK_PARAM_SIZE
	.align		4
.L_1457:
        /*1a18*/ 	.byte	0x03, 0x19
        /*1a1a*/ 	.short	0x0bf0


	//----- nvinfo : EIATTR_PARAM_CBANK
	.align		4
        /*1a1c*/ 	.byte	0x04, 0x0a
        /*1a1e*/ 	.short	(.L_1459 - .L_1458)
	.align		4
.L_1458:
        /*1a20*/ 	.word	index@(.nv.constant0._ZN7cutlass13device_kernelIN5flash11enable_sm90INS1_16FlashAttnFwdSm90INS1_25CollectiveMainloopFwdSm90ILi2EN4cute5tupleIJNS5_1CILi1EEES8_S8_EEENS6_IJNS7_ILi128EEENS7_ILi96EEENS7_ILi64EEEEEELi256ENS_6half_tEfNS_4arch4Sm90ELb0ELb1ELb1ELb1ELb0ELb1ELb1ELb1ELb0ELb1ELb1ELb0EEENS1_21CollectiveEpilogueFwdINS6_IJSA_NS7_ILi256EEESB_EEES9_SE_SG_Li256ELb1ELb1ELb1ELb0EEENS1_36VarlenDynamicPersistentTileSchedulerILi128ELi96ELi256ELi128ELb1ELb1ELb1ELb1ELb0ELb1EEEEEEEEEvNT_6ParamsE)
        /*1a24*/ 	.short	0x0210
        /*1a26*/ 	.short	0x0bf0


	//----- nvinfo : EIATTR_SW_WAR
	.align		4
.L_1459:
        /*1a28*/ 	.byte	0x04, 0x36
        /*1a2a*/ 	.short	(.L_1461 - .L_1460)
.L_1460:
        /*1a2c*/ 	.word	0x00000008
.L_1461:


//--------------------- .nv.info._ZN7cutlass13device_kernelIN5flash11enable_sm90INS1_16FlashAttnFwdSm90INS1_25CollectiveMainloopFwdSm90ILi2EN4cute5tupleIJNS5_1CILi1EEES8_S8_EEENS6_IJNS7_ILi128EEENS7_ILi96EEENS7_ILi64EEEEEELi256ENS_6half_tEfNS_4arch4Sm90ELb1ELb0ELb1ELb0ELb0ELb0ELb0ELb1ELb0ELb1ELb1ELb0EEENS1_21CollectiveEpilogueFwdINS6_IJSA_NS7_ILi256EEESB_EEES9_SE_SG_Li256ELb0ELb1ELb1ELb0EEENS1_19SingleTileSchedulerILb0ELb1ELb1ELi128EEEEEEEEEvNT_6ParamsE --------------------------
	.section	.nv.info._ZN7cutlass13device_kernelIN5flash11enable_sm90INS1_16FlashAttnFwdSm90INS1_25CollectiveMainloopFwdSm90ILi2EN4cute5tupleIJNS5_1CILi1EEES8_S8_EEENS6_IJNS7_ILi128EEENS7_ILi96EEENS7_ILi64EEEEEELi256ENS_6half_tEfNS_4arch4Sm90ELb1ELb0ELb1ELb0ELb0ELb0ELb0ELb1ELb0ELb1ELb1ELb0EEENS1_21CollectiveEpilogueFwdINS6_IJSA_NS7_ILi256EEESB_EEES9_SE_SG_Li256ELb0ELb1ELb1ELb0EEENS1_19SingleTileSchedulerILb0ELb1ELb1ELi128EEEEEEEEEvNT_6ParamsE,"",@"SHT_CUDA_INFO"
	.sectionflags	@""
	.align	4


	//----- nvinfo : EIATTR_CUDA_API_VERSION
	.align		4
        /*0000*/ 	.byte	0x04, 0x37
        /*0002*/ 	.short	(.L_1463 - .L_1462)
.L_1462:
        /*0004*/ 	.word	0x00000082


	//----- nvinfo : EIATTR_KPARAM_INFO
	.align		4
.L_1463:
        /*0008*/ 	.byte	0x04, 0x17
        /*000a*/ 	.short	(.L_1465 - .L_1464)
.L_1464:
        /*000c*/ 	.word	0x00000000
        /*0010*/ 	.short	0x0000
        /*0012*/ 	.short	0x0070
        /*0014*/ 	.byte	0x00, 0xf0, 0x01, 0x28


	//----- nvinfo : EIATTR_SPARSE_MMA_MASK
	.align		4
.L_1465:
        /*0018*/ 	.byte	0x03, 0x50
        /*001a*/ 	.short	0x0000


	//----- nvinfo : EIATTR_MAXREG_COUNT
	.align		4
        /*001c*/ 	.byte	0x03, 0x1b
        /*001e*/ 	.short	0x00a8


	//----- nvinfo : EIATTR_NUM_BARRIERS
	.align		4
        /*0020*/ 	.byte	0x02, 0x4c
        /*0022*/ 	.byte	0x10
	.zero		1


	//----- nvinfo : EIATTR_EXTERNS
	.align		4
        /*0024*/ 	.byte	0x04, 0x0f
        /*0026*/ 	.short	(.L_1467 - .L_1466)


	//   ....[0]....
	.align		4
.L_1466:
        /*0028*/ 	.word	index@(__assertfail)


	//----- nvinfo : EIATTR_ANNOTATIONS
	.align		4
.L_1467:
        /*002c*/ 	.byte	0x04, 0x55
        /*002e*/ 	.short	(.L_1469 - .L_1468)


	//   ....[0]....
.L_1468:
        /*0030*/ 	.word	0x00000001
        /*0034*/ 	.byte	0xf0, 0xbd, 0x00, 0x00, 0x01, 0x00, 0x00, 0x00, 0x70, 0xc2, 0x00, 0x00, 0x01, 0x00, 0x00, 0x00
        /*0044*/ 	.byte	0xc0, 0xc2, 0x00, 0x00, 0x01, 0x00, 0x00, 0x00, 0xa0, 0xc4, 0x00, 0x00, 0x01, 0x00, 0x00, 0x00
        /*0054*/ 	.byte	0x90, 0xc5, 0x00, 0x00, 0x01, 0x00, 0x00, 0x00, 0xd0, 0xd1, 0x00, 0x00, 0x01, 0x00, 0x00, 0x00
        /*0064*/ 	.byte	0x80, 0xd5, 0x00, 0x00, 0x01, 0x00, 0x00, 0x00, 0xb0, 0xd7, 0x00, 0x00, 0x01, 0x00, 0x00, 0x00
        /*0074*/ 	.byte	0xf0, 0xdf, 0x00, 0x00, 0x01, 0x00, 0x00, 0x00, 0x80, 0xe8, 0x00, 0x00


	//----- nvinfo : EIATTR_MERCURY_ISA_VERSION
	.align		4
.L_1469:
        /*0080*/ 	.byte	0x03, 0x5f
        /*0082*/ 	.short	0x0101


	//----- nvinfo : EIATTR_INT_WARP_WIDE_INSTR_OFFSETS
	.align		4
        /*0084*/ 	.byte	0x04, 0x31
        /*0086*/ 	.short	(.L_1471 - .L_1470)


	//   ....[0]....
.L_1470:
        /*0088*/ 	.word	0x00000130


	//   ....[1]....
        /*008c*/ 	.word	0x00000170


	//   ....[2]....
        /*0090*/ 	.word	0x000001e0


	//----- nvinfo : EIATTR_COOP_GROUP_MASK_REGIDS
	.align		4
.L_1471:
        /*0094*/ 	.byte	0x04, 0x29
        /*0096*/ 	.short	(.L_1473 - .L_1472)


	//   ....[0]....
.L_1472:
        /*0098*/ 	.word	0xffffffff


	//   ....[1]....
        /*009c*/ 	.word	0xffffffff


	//   ....[2]....
        /*00a0*/ 	.word	0xffffffff


	//   ....[3]....
        /*00a4*/ 	.word	0xffffffff


	//   ....[4]....
        /*00a8*/ 	.word	0xffffffff


	//   ....[5]....
        /*00ac*/ 	.word	0xffffffff


	//   ....[6]....
        /*00b0*/ 	.word	0xffffffff


	//   ....[7]....
        /*00b4*/ 	.word	0xffffffff


	//   ....[8]....
        /*00b8*/ 	.word	0xffffffff


	//   ....[9]....
        /*00bc*/ 	.word	0xffffffff


	//   ....[10]....
        /*00c0*/ 	.word	0xffffffff


	//   ....[11]....
        /*00c4*/ 	.word	0xffffffff


	//   ....[12]....
        /*00c8*/ 	.word	0xffffffff


	//   ....[13]....
        /*00cc*/ 	.word	0xffffffff


	//   ....[14]....
        /*00d0*/ 	.word	0xffffffff


	//   ....[15]....
        /*00d4*/ 	.word	0xffffffff


	//   ....[16]....
        /*00d8*/ 	.word	0xffffffff


	//   ....[17]....
        /*00dc*/ 	.word	0xffffffff


	//   ....[18]....
        /*00e0*/ 	.word	0xffffffff


	//   ....[19]....
        /*00e4*/ 	.word	0xffffffff


	//   ....[20]....
        /*00e8*/ 	.word	0xffffffff


	//   ....[21]....
        /*00ec*/ 	.word	0xffffffff


	//   ....[22]....
        /*00f0*/ 	.word	0xffffffff


	//   ....[23]....
        /*00f4*/ 	.word	0xffffffff


	//   ....[24]....
        /*00f8*/ 	.word	0xffffffff


	//   ....[25]....
        /*00fc*/ 	.word	0xffffffff


	//   ....[26]....
        /*0100*/ 	.word	0xffffffff


	//   ....[27]....
        /*0104*/ 	.word	0xffffffff


	//   ....[28]....
        /*0108*/ 	.word	0xffffffff


	//   ....[29]....
        /*010c*/ 	.word	0xffffffff


	//   ....[30]....
        /*0110*/ 	.word	0xffffffff


	//   ....[31]....
        /*0114*/ 	.word	0xffffffff


	//   ....[32]....
        /*0118*/ 	.word	0xffffffff


	//   ....[33]....
        /*011c*/ 	.word	0xffffffff


	//   ....[34]....
        /*0120*/ 	.word	0xffffffff


	//   ....[35]....
        /*0124*/ 	.word	0xffffffff


	//   ....[36]....
        /*0128*/ 	.word	0xffffffff


	//   ....[37]....
        /*012c*/ 	.word	0xffffffff


	//   ....[38]....
        /*0130*/ 	.word	0xffffffff


	//   ....[39]....
        /*0134*/ 	.word	0xffffffff


	//   ....[40]....
        /*0138*/ 	.word	0xffffffff


	//   ....[41]....
        /*013c*/ 	.word	0xffffffff


	//   ....[42]....
        /*0140*/ 	.word	0xffffffff


	//   ....[43]....
        /*0144*/ 	.word	0xffffffff


	//   ....[44]....
        /*0148*/ 	.word	0xffffffff


	//   ....[45]....
        /*014c*/ 	.word	0xffffffff


	//   ....[46]....
        /*0150*/ 	.word	0xffffffff


	//   ....[47]....
        /*0154*/ 	.word	0xffffffff


	//   ....[48]....
        /*0158*/ 	.word	0xffffffff


	//   ....[49]....
        /*015c*/ 	.word	0xffffffff


	//   ....[50]....
        /*0160*/ 	.word	0xffffffff


	//   ....[51]....
        /*0164*/ 	.word	0xffffffff


	//   ....[52]....
        /*0168*/ 	.word	0xffffffff


	//   ....[53]....
        /*016c*/ 	.word	0xffffffff


	//   ....[54]....
        /*0170*/ 	.word	0xffffffff


	//   ....[55]....
        /*0174*/ 	.word	0x0500000f


	//   ....[56]....
        /*0178*/ 	.word	0x0500000f


	//   ....[57]....
        /*017c*/ 	.word	0x0500000f


	//   ....[58]....
        /*0180*/ 	.word	0x0500000f


	//   ....[59]....
        /*0184*/ 	.word	0x0500000f


	//   ....[60]....
        /*0188*/ 	.word	0x0500000f


	//   ....[61]....
        /*018c*/ 	.word	0x0500000f


	//   ....[62]....
        /*0190*/ 	.word	0x0500000f


	//   ....[63]....
        /*0194*/ 	.word	0x0500000f


	//   ....[64]....
        /*0198*/ 	.word	0x0500000f


	//   ....[65]....
        /*019c*/ 	.word	0x0500000f


	//   ....[66]....
        /*01a0*/ 	.word	0x0500000f


	//   ....[67]....
        /*01a4*/ 	.word	0x0500000f


	//   ....[68]....
        /*01a8*/ 	.word	0x0500000f


	//   ....[69]....
        /*01ac*/ 	.word	0x0500000f


	//   ....[70]....
        /*01b0*/ 	.word	0x0500000f


	//   ....[71]....
        /*01b4*/ 	.word	0x0500000f


	//   ....[72]....
        /*01b8*/ 	.word	0x0500000f


	//----- nvinfo : EIATTR_COOP_GROUP_INSTR_OFFSETS
	.align		4
.L_1473:
        /*01bc*/ 	.byte	0x04, 0x28
        /*01be*/ 	.short	(.L_1475 - .L_1474)


	//   ....[0]....
.L_1474:
        /*01c0*/ 	.word	0x00000060


	//   ....[1]....
        /*01c4*/ 	.word	0x00000140


	//   ....[2]....
        /*01c8*/ 	.word	0x00000190


	//   ....[3]....
        /*01cc*/ 	.word	0x000003c0


	//   ....[4]....
        /*01d0*/ 	.word	0x00000520


	//   ....[5]....
        /*01d4*/ 	.word	0x00000640


	//   ....[6]....
        /*01d8*/ 	.word	0x000007a0


	//   ....[7]....
        /*01dc*/ 	.word	0x00001430


	//   ....[8]....
        /*01e0*/ 	.word	0x00001ad0


	//   ....[9]....
        /*01e4*/ 	.word	0x00001b10


	//   ....[10]....
        /*01e8*/ 	.word	0x000025e0


	//   ....[11]....
        /*01ec*/ 	.word	0x00002670


	//   ....[12]....
        /*01f0*/ 	.word	0x00002d90


	//   ....[13]....
        /*01f4*/ 	.word	0x00002de0


	//   ....[14]....
        /*01f8*/ 	.word	0x00003ec0


	//   ....[15]....
        /*01fc*/ 	.word	0x000045f0


	//   ....[16]....
        /*0200*/ 	.word	0x00004870


	//   ....[17]....
        /*0204*/ 	.word	0x00004910


	//   ....[18]....
        /*0208*/ 	.word	0x00005020


	//   ....[19]....
        /*020c*/ 	.word	0x000051f0


	//   ....[20]....
        /*0210*/ 	.word	0x00006e60


	//   ....[21]....
        /*0214*/ 	.word	0x00006ef0


	//   ....[22]....
        /*0218*/ 	.word	0x000072e0


	//   ....[23]....
        /*021c*/ 	.word	0x000074a0


	//   ....[24]....
        /*0220*/ 	.word	0x00008860


	//   ....[25]....
        /*0224*/ 	.word	0x000088b0


	//   ....[26]....
        /*0228*/ 	.word	0x000088e0


	//   ....[27]....
        /*022c*/ 	.word	0x00008910


	//   ....[28]....
        /*0230*/ 	.word	0x000099c0


	//   ....[29]....
        /*0234*/ 	.word	0x00009a20


	//   ....[30]....
        /*0238*/ 	.word	0x00009a60


	//   ....[31]....
        /*023c*/ 	.word	0x00009aa0


	//   ....[32]....
        /*0240*/ 	.word	0x00009ac0


	//   ....[33]....
        /*0244*/ 	.word	0x00009af0


	//   ....[34]....
        /*0248*/ 	.word	0x0000a750


	//   ....[35]....
        /*024c*/ 	.word	0x0000a760


	//   ....[36]....
        /*0250*/ 	.word	0x0000b790


	//   ....[37]....
        /*0254*/ 	.word	0x0000c2b0


	//   ....[38]....
        /*0258*/ 	.word	0x0000cb60


	//   ....[39]....
        /*025c*/ 	.word	0x0000cb90


	//   ....[40]....
        /*0260*/ 	.word	0x0000cc10


	//   ....[41]....
        /*0264*/ 	.word	0x0000cc50


	//   ....[42]....
        /*0268*/ 	.word	0x0000ccb0


	//   ....[43]....
        /*026c*/ 	.word	0x0000cce0


	//   ....[44]....
        /*0270*/ 	.word	0x0000cd30


	//   ....[45]....
        /*0274*/ 	.word	0x0000cd70


	//   ....[46]....
        /*0278*/ 	.word	0x0000cdd0


	//   ....[47]....
        /*027c*/ 	.word	0x0000ce00


	//   ....[48]....
        /*0280*/ 	.word	0x0000ce50


	//   ....[49]....
        /*0284*/ 	.word	0x0000ce80


	//   ....[50]....
        /*0288*/ 	.word	0x0000cee0


	//   ....[51]....
        /*028c*/ 	.word	0x0000cf10


	//   ....[52]....
        /*0290*/ 	.word	0x0000cf30


	//   ....[53]....
        /*0294*/ 	.word	0x0000cf70


	//   ....[54]....
        /*0298*/ 	.word	0x0000f160


	//   ....[55]....
        /*029c*/ 	.word	0x0000f690


	//   ....[56]....
        /*02a0*/ 	.word	0x0000f810


	//   ....[57]....
        /*02a4*/ 	.word	0x0000f860


	//   ....[58]....
        /*02a8*/ 	.word	0x0000f920


	//   ....[59]....
        /*02ac*/ 	.word	0x0000f9e0


	//   ....[60]....
        /*02b0*/ 	.word	0x0000fa60


	//   ....[61]....
        /*02b4*/ 	.word	0x0000fb20


	//   ....[62]....
        /*02b8*/ 	.word	0x0000fba0


	//   ....[63]....
        /*02bc*/ 	.word	0x0000fc60


	//   ....[64]....
        /*02c0*/ 	.word	0x0000fce0


	//   ....[65]....
        /*02c4*/ 	.word	0x0000fda0


	//   ....[66]....
        /*02c8*/ 	.word	0x0000fe20


	//   ....[67]....
        /*02cc*/ 	.word	0x0000fed0


	//   ....[68]....
        /*02d0*/ 	.word	0x0000ff50


	//   ....[69]....
        /*02d4*/ 	.word	0x00010000


	//   ....[70]....
        /*02d8*/ 	.word	0x00010090


	//   ....[71]....
        /*02dc*/ 	.word	0x00010120


	//   ....[72]....
        /*02e0*/ 	.word	0x00010530


	//----- nvinfo : EIATTR_REG_RECONFIG
	.align		4
.L_1475:
        /*02e4*/ 	.byte	0x01, 0x54
	.zero		2


	//----- nvinfo : EIATTR_SYSCALL_OFFSETS
	.align		4
        /*02e8*/ 	.byte	0x04, 0x46
        /*02ea*/ 	.short	(.L_1477 - .L_1476)


	//   ....[0]....
.L_1476:
        /*02ec*/ 	.word	0x000015f0


	//   ....[1]....
        /*02f0*/ 	.word	0x0000bf70


	//   ....[2]....
        /*02f4*/ 	.word	0x0000c0b0


	//   ....[3]....
        /*02f8*/ 	.word	0x0000c1a0


	//   ....[4]....
        /*02fc*/ 	.word	0x0000c7f0


	//----- nvinfo : EIATTR_MBARRIER_INSTR_OFFSETS
	.align		4
.L_1477:
        /*0300*/ 	.byte	0x04, 0x39
        /*0302*/ 	.short	(.L_1479 - .L_1478)


	//   ....[0]....
.L_1478:
        /*0304*/ 	.word	0x00000270
        /*0308*/ 	.word	0x000000ff
        /*030c*/ 	.word	0x00022800
        /*0310*/ 	.short	0x0100
        /*0312*/ 	.byte	0x08
	.zero		1


	//   ....[1]....
        /*0314*/ 	.word	0x00000280
        /*0318*/ 	.word	0x000000ff
        /*031c*/ 	.word	0x00022820
        /*0320*/ 	.short	0x0100
        /*0322*/ 	.byte	0x08
	.zero		1


	//   ....[2]....
        /*0324*/ 	.word	0x00000370
        /*0328*/ 	.word	0x000000ff
        /*032c*/ 	.word	0x00022830
        /*0330*/ 	.short	0x0100
        /*0332*/ 	.byte	0x08
	.zero		1


	//   ....[3]....
        /*0334*/ 	.word	0x00000380
        /*0338*/ 	.word	0x000000ff
        /*033c*/ 	.word	0x00022840
        /*0340*/ 	.short	0x0100
        /*0342*/ 	.byte	0x08
	.zero		1


	//   ....[4]....
        /*0344*/ 	.word	0x00000390
        /*0348*/ 	.word	0x000000ff
        /*034c*/ 	.word	0x00022838
        /*0350*/ 	.short	0x0100
        /*0352*/ 	.byte	0x08
	.zero		1


	//   ....[5]....
        /*0354*/ 	.word	0x000003a0
        /*0358*/ 	.word	0x000000ff
        /*035c*/ 	.word	0x00022848
        /*0360*/ 	.short	0x0100
        /*0362*/ 	.byte	0x08
	.zero		1


	//   ....[6]....
        /*0364*/ 	.word	0x000004d0
        /*0368*/ 	.word	0x000000ff
        /*036c*/ 	.word	0x00022850
        /*0370*/ 	.short	0x0100
        /*0372*/ 	.byte	0x08
	.zero		1


	//   ....[7]....
        /*0374*/ 	.word	0x000004e0
        /*0378*/ 	.word	0x000000ff
        /*037c*/ 	.word	0x00022860
        /*0380*/ 	.short	0x0100
        /*0382*/ 	.byte	0x08
	.zero		1


	//   ....[8]....
        /*0384*/ 	.word	0x000004f0
        /*0388*/ 	.word	0x000000ff
        /*038c*/ 	.word	0x00022858
        /*0390*/ 	.short	0x0100
        /*0392*/ 	.byte	0x08
	.zero		1


	//   ....[9]....
        /*0394*/ 	.word	0x00000500
        /*0398*/ 	.word	0x000000ff
        /*039c*/ 	.word	0x00022868
        /*03a0*/ 	.short	0x0100
        /*03a2*/ 	.byte	0x08
	.zero		1


	//   ....[10]....
        /*03a4*/ 	.word	0x000005f0
        /*03a8*/ 	.word	0x000000ff
        /*03ac*/ 	.word	0x00022870
        /*03b0*/ 	.short	0x0100
        /*03b2*/ 	.byte	0x06
	.zero		1


	//   ....[11]....
        /*03b4*/ 	.word	0x00000600
        /*03b8*/ 	.word	0x000000ff
        /*03bc*/ 	.word	0x00022880
        /*03c0*/ 	.short	0x0100
        /*03c2*/ 	.byte	0x06
	.zero		1


	//   ....[12]....
        /*03c4*/ 	.word	0x00000610
        /*03c8*/ 	.word	0x000000ff
        /*03cc*/ 	.word	0x00022878
        /*03d0*/ 	.short	0x0100
        /*03d2*/ 	.byte	0x06
	.zero		1


	//   ....[13]....
        /*03d4*/ 	.word	0x00000620
        /*03d8*/ 	.word	0x000000ff
        /*03dc*/ 	.word	0x00022888
        /*03e0*/ 	.short	0x0100
        /*03e2*/ 	.byte	0x06
	.zero		1


	//   ....[14]....
        /*03e4*/ 	.word	0x00000750
        /*03e8*/ 	.word	0x000000ff
        /*03ec*/ 	.word	0x00022890
        /*03f0*/ 	.short	0x0100
        /*03f2*/ 	.byte	0x08
	.zero		1


	//   ....[15]....
        /*03f4*/ 	.word	0x00000760
        /*03f8*/ 	.word	0x000000ff
        /*03fc*/ 	.word	0x000228a0
        /*0400*/ 	.short	0x0100
        /*0402*/ 	.byte	0x08
	.zero		1


	//   ....[16]....
        /*0404*/ 	.word	0x00000770
        /*0408*/ 	.word	0x000000ff
        /*040c*/ 	.word	0x00022898
        /*0410*/ 	.short	0x0100
        /*0412*/ 	.byte	0x08
	.zero		1


	//   ....[17]....
        /*0414*/ 	.word	0x00000780
        /*0418*/ 	.word	0x000000ff
        /*041c*/ 	.word	0x000228a8
        /*0420*/ 	.short	0x0100
        /*0422*/ 	.byte	0x08
	.zero		1


	//   ....[18]....
        /*0424*/ 	.word	0x000008b0
        /*0428*/ 	.word	0x000000ff
        /*042c*/ 	.word	0x000228b0
        /*0430*/ 	.short	0x0100
        /*0432*/ 	.byte	0x08
	.zero		1


	//   ....[19]....
        /*0434*/ 	.word	0x000008c0
        /*0438*/ 	.word	0x000000ff
        /*043c*/ 	.word	0x000228c0
        /*0440*/ 	.short	0x0100
        /*0442*/ 	.byte	0x08
	.zero		1


	//   ....[20]....
        /*0444*/ 	.word	0x000008d0
        /*0448*/ 	.word	0x000000ff
        /*044c*/ 	.word	0x000228b8
        /*0450*/ 	.short	0x0100
        /*0452*/ 	.byte	0x08
	.zero		1


	//   ....[21]....
        /*0454*/ 	.word	0x000008e0
        /*0458*/ 	.word	0x000000ff
        /*045c*/ 	.word	0x000228c8
        /*0460*/ 	.short	0x0100
        /*0462*/ 	.byte	0x08
	.zero		1


	//   ....[22]....
        /*0464*/ 	.word	0x00001620
        /*0468*/ 	.word	0x000000ff
        /*046c*/ 	.word	0x00022800
        /*0470*/ 	.short	0x010a
        /*0472*/ 	.byte	0x27
	.zero		1


	//   ....[23]....
        /*0474*/ 	.word	0x000016b0
        /*0478*/ 	.word	0x000000ff
        /*047c*/ 	.word	0x00022830
        /*0480*/ 	.short	0x010a
        /*0482*/ 	.byte	0x27
	.zero		1


	//   ....[24]....
        /*0484*/ 	.word	0x000016f0
        /*0488*/ 	.word	0x000000ff
        /*048c*/ 	.word	0x00022830
        /*0490*/ 	.short	0x010a
        /*0492*/ 	.byte	0x27
	.zero		1


	//   ....[25]....
        /*0494*/ 	.word	0x00003320
        /*0498*/ 	.word	0x00000003
        /*049c*/ 	.word	0x00000000
        /*04a0*/ 	.short	0x0101
        /*04a2*/ 	.byte	0x3f
	.zero		1


	//   ....[26]....
        /*04a4*/ 	.word	0x000036d0
        /*04a8*/ 	.word	0x000000ff
        /*04ac*/ 	.word	0x00022850
        /*04b0*/ 	.short	0x010a
        /*04b2*/ 	.byte	0x27
	.zero		1


	//   ....[27]....
        /*04b4*/ 	.word	0x00003710
        /*04b8*/ 	.word	0x000000ff
        /*04bc*/ 	.word	0x00022850
        /*04c0*/ 	.short	0x010a
        /*04c2*/ 	.byte	0x27
	.zero		1


	//   ....[28]....
        /*04c4*/ 	.word	0x00003b20
        /*04c8*/ 	.word	0x0000000c
        /*04cc*/ 	.word	0x00000000
        /*04d0*/ 	.short	0x0101
        /*04d2*/ 	.byte	0x3f
	.zero		1


	//   ....[29]....
        /*04d4*/ 	.word	0x00003c60
        /*04d8*/ 	.word	0x000000ff
        /*04dc*/ 	.word	0x00022830
        /*04e0*/ 	.short	0x010a
        /*04e2*/ 	.byte	0x1d
	.zero		1


	//   ....[30]....
        /*04e4*/ 	.word	0x00003ca0
        /*04e8*/ 	.word	0x000000ff
        /*04ec*/ 	.word	0x00022830
        /*04f0*/ 	.short	0x010a
        /*04f2*/ 	.byte	0x1d
	.zero		1


	//   ....[31]....
        /*04f4*/ 	.word	0x00005870
        /*04f8*/ 	.word	0x00000003
        /*04fc*/ 	.word	0x00000000
        /*0500*/ 	.short	0x0101
        /*0502*/ 	.byte	0x3f
	.zero		1


	//   ....[32]....
        /*0504*/ 	.word	0x00006250
        /*0508*/ 	.word	0x000000ff
        /*050c*/ 	.word	0x00022850
        /*0510*/ 	.short	0x010a
        /*0512*/ 	.byte	0x1d
	.zero		1


	//   ....[33]....
        /*0514*/ 	.word	0x00006290
        /*0518*/ 	.word	0x000000ff
        /*051c*/ 	.word	0x00022850
        /*0520*/ 	.short	0x010a
        /*0522*/ 	.byte	0x1d
	.zero		1


	//   ....[34]....
        /*0524*/ 	.word	0x00006570
        /*0528*/ 	.word	0x000000b0
        /*052c*/ 	.word	0x00000000
        /*0530*/ 	.short	0x0101
        /*0532*/ 	.byte	0x3f
	.zero		1


	//   ....[35]....
        /*0534*/ 	.word	0x000066a0
        /*0538*/ 	.word	0x000000ff
        /*053c*/ 	.word	0x00022830
        /*0540*/ 	.short	0x010a
        /*0542*/ 	.byte	0x1a
	.zero		1


	//   ....[36]....
        /*0544*/ 	.word	0x000066e0
        /*0548*/ 	.word	0x000000ff
        /*054c*/ 	.word	0x00022830
        /*0550*/ 	.short	0x010a
        /*0552*/ 	.byte	0x1a
	.zero		1


	//   ....[37]....
        /*0554*/ 	.word	0x00007910
        /*0558*/ 	.word	0x00000098
        /*055c*/ 	.word	0x00000000
        /*0560*/ 	.short	0x0101
        /*0562*/ 	.byte	0x3f
	.zero		1


	//   ....[38]....
        /*0564*/ 	.word	0x00008530
        /*0568*/ 	.word	0x000000ff
        /*056c*/ 	.word	0x00022850
        /*0570*/ 	.short	0x010a
        /*0572*/ 	.byte	0x1a
	.zero		1


	//   ....[39]....
        /*0574*/ 	.word	0x00008570
        /*0578*/ 	.word	0x000000ff
        /*057c*/ 	.word	0x00022850
        /*0580*/ 	.short	0x010a
        /*0582*/ 	.byte	0x1a
	.zero		1


	//   ....[40]....
        /*0584*/ 	.word	0x00008840
        /*0588*/ 	.word	0x000000c6
        /*058c*/ 	.word	0x00000000
        /*0590*/ 	.short	0x0101
        /*0592*/ 	.byte	0x3f
	.zero		1


	//   ....[41]....
        /*0594*/ 	.word	0x00009ad0
        /*0598*/ 	.word	0x000000ff
        /*059c*/ 	.word	0x00000000
        /*05a0*/ 	.short	0x0101
        /*05a2*/ 	.byte	0x04
	.zero		1


	//   ....[42]....
        /*05a4*/ 	.word	0x0000c4e0
        /*05a8*/ 	.word	0x000000ff
        /*05ac*/ 	.word	0x00022840
        /*05b0*/ 	.short	0x010a
        /*05b2*/ 	.byte	0x26
	.zero		1


	//   ....[43]....
        /*05b4*/ 	.word	0x0000d040
        /*05b8*/ 	.word	0x000000ff
        /*05bc*/ 	.word	0x00022800
        /*05c0*/ 	.short	0x0107
        /*05c2*/ 	.byte	0x26
	.zero		1


	//   ....[44]....
        /*05c4*/ 	.word	0x0000d080
        /*05c8*/ 	.word	0x000000ff
        /*05cc*/ 	.word	0x00022800
        /*05d0*/ 	.short	0x0101
        /*05d2*/ 	.byte	0x26
	.zero		1


	//   ....[45]....
        /*05d4*/ 	.word	0x0000d090
        /*05d8*/ 	.word	0x000000ff
        /*05dc*/ 	.word	0x00022820
        /*05e0*/ 	.short	0x010a
        /*05e2*/ 	.byte	0x26
	.zero		1


	//   ....[46]....
        /*05e4*/ 	.word	0x0000d0f0
        /*05e8*/ 	.word	0x000000ff
        /*05ec*/ 	.word	0x00022860
        /*05f0*/ 	.short	0x010a
        /*05f2*/ 	.byte	0x26
	.zero		1


	//   ....[47]....
        /*05f4*/ 	.word	0x0000d970
        /*05f8*/ 	.word	0x000000ff
        /*05fc*/ 	.word	0x00022848
        /*0600*/ 	.short	0x010a
        /*0602*/ 	.byte	0x26
	.zero		1


	//   ....[48]....
        /*0604*/ 	.word	0x0000db40
        /*0608*/ 	.word	0x000000ff
        /*060c*/ 	.word	0x00022868
        /*0610*/ 	.short	0x010a
        /*0612*/ 	.byte	0x26
	.zero		1


	//   ....[49]....
        /*0614*/ 	.word	0x0000e1b0
        /*0618*/ 	.word	0x000000ff
        /*061c*/ 	.word	0x00022840
        /*0620*/ 	.short	0x010a
        /*0622*/ 	.byte	0x26
	.zero		1


	//   ....[50]....
        /*0624*/ 	.word	0x0000e390
        /*0628*/ 	.word	0x000000ff
        /*062c*/ 	.word	0x00022860
        /*0630*/ 	.short	0x010a
        /*0632*/ 	.byte	0x26
	.zero		1


	//   ....[51]....
        /*0634*/ 	.word	0x0000ea30
        /*0638*/ 	.word	0x000000ff
        /*063c*/ 	.word	0x00022848
        /*0640*/ 	.short	0x010a
        /*0642*/ 	.byte	0x26
	.zero		1


	//   ....[52]....
        /*0644*/ 	.word	0x0000ec10
        /*0648*/ 	.word	0x000000ff
        /*064c*/ 	.word	0x00022868
        /*0650*/ 	.short	0x010a
        /*0652*/ 	.byte	0x26
	.zero		1


	//   ....[53]....
        /*0654*/ 	.word	0x0000f0f0
        /*0658*/ 	.word	0x00000002
        /*065c*/ 	.word	0x00022820
        /*0660*/ 	.short	0x010a
        /*0662*/ 	.byte	0x3f
	.zero		1


	//   ....[54]....
        /*0664*/ 	.word	0x0000f270
        /*0668*/ 	.word	0x00000007
        /*066c*/ 	.word	0x00000000
        /*0670*/ 	.short	0x010a
        /*0672*/ 	.byte	0x3f
	.zero		1


	//   ....[55]....
        /*0674*/ 	.word	0x0000f2e0
        /*0678*/ 	.word	0x00000005
        /*067c*/ 	.word	0x00000000
        /*0680*/ 	.short	0x010a
        /*0682*/ 	.byte	0x3f
	.zero		1


	//   ....[56]....
        /*0684*/ 	.word	0x0000f340
        /*0688*/ 	.word	0x00000005
        /*068c*/ 	.word	0x00000000
        /*0690*/ 	.short	0x010a
        /*0692*/ 	.byte	0x3f
	.zero		1


	//   ....[57]....
        /*0694*/ 	.word	0x0000f370
        /*0698*/ 	.word	0x00000003
        /*069c*/ 	.word	0x00000000
        /*06a0*/ 	.short	0x010a
        /*06a2*/ 	.byte	0x3f
	.zero		1


	//   ....[58]....
        /*06a4*/ 	.word	0x0000f3e0
        /*06a8*/ 	.word	0x00000004
        /*06ac*/ 	.word	0x00022800
        /*06b0*/ 	.short	0x010a
        /*06b2*/ 	.byte	0x3f
	.zero		1


	//   ....[59]....
        /*06b4*/ 	.word	0x0000f440
        /*06b8*/ 	.word	0x00000004
        /*06bc*/ 	.word	0x00022830
        /*06c0*/ 	.short	0x010a
        /*06c2*/ 	.byte	0x3f
	.zero		1


	//   ....[60]....
        /*06c4*/ 	.word	0x0000f490
        /*06c8*/ 	.word	0x0000000c
        /*06cc*/ 	.word	0x00022850
        /*06d0*/ 	.short	0x010a
        /*06d2*/ 	.byte	0x3f
	.zero		1


	//   ....[61]....
        /*06d4*/ 	.word	0x0000f4f0
        /*06d8*/ 	.word	0x00000008
        /*06dc*/ 	.word	0x00022830
        /*06e0*/ 	.short	0x010a
        /*06e2*/ 	.byte	0x3f
	.zero		1


	//   ....[62]....
        /*06e4*/ 	.word	0x0000f540
        /*06e8*/ 	.word	0x000000b0
        /*06ec*/ 	.word	0x00022850
        /*06f0*/ 	.short	0x010a
        /*06f2*/ 	.byte	0x3f
	.zero		1


	//   ....[63]....
        /*06f4*/ 	.word	0x0000f5a0
        /*06f8*/ 	.word	0x00000006
        /*06fc*/ 	.word	0x00022830
        /*0700*/ 	.short	0x010a
        /*0702*/ 	.byte	0x3f
	.zero		1


	//   ....[64]....
        /*0704*/ 	.word	0x0000f5f0
        /*0708*/ 	.word	0x000000c6
        /*070c*/ 	.word	0x00022850
        /*0710*/ 	.short	0x010a
        /*0712*/ 	.byte	0x3f
	.zero		1


	//   ....[65]....
        /*0714*/ 	.word	0x0000f750
        /*0718*/ 	.word	0x00000003
        /*071c*/ 	.word	0x00022840
        /*0720*/ 	.short	0x010a
        /*0722*/ 	.byte	0x3f
	.zero		1


	//   ....[66]....
        /*0724*/ 	.word	0x00010160
        /*0728*/ 	.word	0x00000003
        /*072c*/ 	.word	0x00022820
        /*0730*/ 	.short	0x010a
        /*0732*/ 	.byte	0x3f
	.zero		1


	//   ....[67]....
        /*0734*/ 	.word	0x000101c0
        /*0738*/ 	.word	0x00000003
        /*073c*/ 	.word	0x00022860
        /*0740*/ 	.short	0x010a
        /*0742*/ 	.byte	0x3f
	.zero		1


	//   ....[68]....
        /*0744*/ 	.word	0x00010220
        /*0748*/ 	.word	0x00000003
        /*074c*/ 	.word	0x00022848
        /*0750*/ 	.short	0x010a
        /*0752*/ 	.byte	0x3f
	.zero		1


	//   ....[69]....
        /*0754*/ 	.word	0x00010280
        /*0758*/ 	.word	0x00000003
        /*075c*/ 	.word	0x00022868
        /*0760*/ 	.short	0x010a
        /*0762*/ 	.byte	0x3f
	.zero		1


	//   ....[70]....
        /*0764*/ 	.word	0x000102e0
        /*0768*/ 	.word	0x00000003
        /*076c*/ 	.word	0x00022840
        /*0770*/ 	.short	0x010a
        /*0772*/ 	.byte	0x3f
	.zero		1


	//   ....[71]....
        /*0774*/ 	.word	0x00010340
        /*0778*/ 	.word	0x00000003
        /*077c*/ 	.word	0x00022860
        /*0780*/ 	.short	0x010a
        /*0782*/ 	.byte	0x3f
	.zero		1


	//   ....[72]....
        /*0784*/ 	.word	0x000103a0
        /*0788*/ 	.word	0x00000003
        /*078c*/ 	.word	0x00022848
        /*0790*/ 	.short	0x010a
        /*0792*/ 	.byte	0x3f
	.zero		1


	//   ....[73]....
        /*0794*/ 	.word	0x00010400
        /*0798*/ 	.word	0x00000003
        /*079c*/ 	.word	0x00022868
        /*07a0*/ 	.short	0x010a
        /*07a2*/ 	.byte	0x3f
	.zero		1


	//   ....[74]....
        /*07a4*/ 	.word	0x00010450
        /*07a8*/ 	.word	0x00000002
        /*07ac*/ 	.word	0x00022820
        /*07b0*/ 	.short	0x010a
        /*07b2*/ 	.byte	0x3f
	.zero		1


	//   ....[75]....
        /*07b4*/ 	.word	0x000105f0
        /*07b8*/ 	.word	0x00000007
        /*07bc*/ 	.word	0x00000000
        /*07c0*/ 	.short	0x010a
        /*07c2*/ 	.byte	0x3f
	.zero		1


	//   ....[76]....
        /*07c4*/ 	.word	0x00010640
        /*07c8*/ 	.word	0x00000005
        /*07cc*/ 	.word	0x00000000
        /*07d0*/ 	.short	0x010a
        /*07d2*/ 	.byte	0x3f
	.zero		1


	//   ....[77]....
        /*07d4*/ 	.word	0x00010690
        /*07d8*/ 	.word	0x00000005
        /*07dc*/ 	.word	0x00000000
        /*07e0*/ 	.short	0x010a
        /*07e2*/ 	.byte	0x3f
	.zero		1


	//----- nvinfo : EIATTR_NUM_MBARRIERS
	.align		4
.L_1479:
        /*07e4*/ 	.byte	0x03, 0x38
        /*07e6*/ 	.short	0x0016


	//----- nvinfo : EIATTR_EXIT_INSTR_OFFSETS
	.align		4
        /*07e8*/ 	.byte	0x04, 0x1c
        /*07ea*/ 	.short	(.L_1481 - .L_1480)


	//   ....[0]....
.L_1480:
        /*07ec*/ 	.word	0x0000f3c0


	//----- nvinfo : EIATTR_MAX_THREADS
	.align		4
.L_1481:
        /*07f0*/ 	.byte	0x04, 0x05
        /*07f2*/ 	.short	(.L_1483 - .L_1482)
.L_1482:
        /*07f4*/ 	.word	0x00000180
        /*07f8*/ 	.word	0x00000001
        /*07fc*/ 	.word	0x00000001


	//----- nvinfo : EIATTR_CRS_STACK_SIZE
	.align		4
.L_1483:
        /*0800*/ 	.byte	0x04, 0x1e
        /*0802*/ 	.short	(.L_1485 - .L_1484)
.L_1484:
        /*0804*/ 	.word	0x00000000


	//----- nvinfo : EIATTR_CBANK_PARAM_SIZE
	.align		4
.L_1485:
        /*0808*/ 	.byte	0x03, 0x19
        /*080a*/ 	.short	0x0a70


	//----- nvinfo : EIATTR_PARAM_CBANK
	.align		4
        /*080c*/ 	.byte	0x04, 0x0a
        /*080e*/ 	.short	(.L_1487 - .L_1486)
	.align		4
.L_1486:
        /*0810*/ 	.word	index@(.nv.constant0._ZN7cutlass13device_kernelIN5flash11enable_sm90INS1_16FlashAttnFwdSm90INS1_25CollectiveMainloopFwdSm90ILi2EN4cute5tupleIJNS5_1CILi1EEES8_S8_EEENS6_IJNS7_ILi128EEENS7_ILi96EEENS7_ILi64EEEEEELi256ENS_6half_tEfNS_4arch4Sm90ELb1ELb0ELb1ELb0ELb0ELb0ELb0ELb1ELb0ELb1ELb1ELb0EEENS1_21CollectiveEpilogueFwdINS6_IJSA_NS7_ILi256EEESB_EEES9_SE_SG_Li256ELb0ELb1ELb1ELb0EEENS1_19SingleTileSchedulerILb0ELb1ELb1ELi128EEEEEEEEEvNT_6ParamsE)
        /*0814*/ 	.short	0x0210
        /*0816*/ 	.short	0x0a70


	//----- nvinfo : EIATTR_SW_WAR
	.align		4
.L_1487:
        /*0818*/ 	.byte	0x04, 0x36
        /*081a*/ 	.short	(.L_1489 - .L_1488)
.L_1488:
        /*081c*/ 	.word	0x00000008
.L_1489:


//--------------------- .nv.info._ZN7cutlass13device_kernelIN5flash11enable_sm90INS1_16FlashAttnFwdSm90INS1_25CollectiveMainloopFwdSm90ILi2EN4cute5tupleIJNS5_1CILi1EEES8_S8_EEENS6_IJNS7_ILi128EEENS7_ILi96EEENS7_ILi64EEEEEELi256ENS_6half_tEfNS_4arch4Sm90ELb1ELb0ELb1ELb0ELb0ELb0ELb1ELb1ELb0ELb1ELb1ELb0EEENS1_21CollectiveEpilogueFwdINS6_IJSA_NS7_ILi256EEESB_EEES9_SE_SG_Li256ELb0ELb1ELb1ELb0EEENS1_19SingleTileSchedulerILb0ELb1ELb1ELi128EEEEEEEEEvNT_6ParamsE --------------------------
	.section	.nv.info._ZN7cutlass13device_kernelIN5flash11enable_sm90INS1_16FlashAttnFwdSm90INS1_25CollectiveMainloopFwdSm90ILi2EN4cute5tupleIJNS5_1CILi1EEES8_S8_EEENS6_IJNS7_ILi128EEENS7_ILi96EEENS7_ILi64EEEEEELi256ENS_6half_tEfNS_4arch4Sm90ELb1ELb0ELb1ELb0ELb0ELb0ELb1ELb1ELb0ELb1ELb1ELb0EEENS1_21CollectiveEpilogueFwdINS6_IJSA_NS7_ILi256EEESB_EEES9_SE_SG_Li256ELb0ELb1ELb1ELb0EEENS1_19SingleTileSchedulerILb0ELb1ELb1ELi128EEEEEEEEEvNT_6ParamsE,"",@"SHT_CUDA_INFO"
	.sectionflags	@""
	.align	4


	//----- nvinfo : EIATTR_CUDA_API_VERSION
	.align		4
        /*0000*/ 	.byte	0x04, 0x37
        /*0002*/ 	.short	(.L_1491 - .L_1490)
.L_1490:
        /*0004*/ 	.word	0x00000082


	//----- nvinfo : EIATTR_KPARAM_INFO
	.align		4
.L_1491:
        /*0008*/ 	.byte	0x04, 0x17
        /*000a*/ 	.short	(.L_1493 - .L_1492)
.L_1492:
        /*000c*/ 	.word	0x00000000
        /*0010*/ 	.short	0x0000
        /*0012*/ 	.short	0x0070
        /*0014*/ 	.byte	0x00, 0xf0, 0x01, 0x2c


	//----- nvinfo : EIATTR_SPARSE_MMA_MASK
	.align		4
.L_1493:
        /*0018*/ 	.byte	0x03, 0x50
        /*001a*/ 	.short	0x0000


	//----- nvinfo : EIATTR_MAXREG_COUNT
	.align		4
        /*001c*/ 	.byte	0x03, 0x1b
        /*001e*/ 	.short	0x00a8


	//----- nvinfo : EIATTR_NUM_BARRIERS
	.align		4
        /*0020*/ 	.byte	0x02, 0x4c
        /*0022*/ 	.byte	0x10
	.zero		1


	//----- nvinfo : EIATTR_EXTERNS
	.align		4
        /*0024*/ 	.byte	0x04, 0x0f
        /*0026*/ 	.short	(.L_1495 - .L_1494)


	//   ....[0]....
	.align		4
.L_1494:
        /*0028*/ 	.word	index@(__assertfail)


	//----- nvinfo : EIATTR_ANNOTATIONS
	.align		4
.L_1495:
        /*002c*/ 	.byte	0x04, 0x55
        /*002e*/ 	.short	(.L_1497 - .L_1496)


	//   ....[0]....
.L_1496:
        /* <DEDUP_REMOVED lines=27> */


	//----- nvinfo : EIATTR_MERCURY_ISA_VERSION
	.align		4
.L_1497:
        /*01c8*/ 	.byte	0x03, 0x5f
        /*01ca*/ 	.short	0x0101


	//----- nvinfo : EIATTR_INT_WARP_WIDE_INSTR_OFFSETS
	.align		4
        /*01cc*/ 	.byte	0x04, 0x31
        /*01ce*/ 	.short	(.L_1499 - .L_1498)


	//   ....[0]....
.L_1498:
        /*01d0*/ 	.word	0x00000120


	//   ....[1]....
        /*01d4*/ 	.word	0x00000160


	//   ....[2]....
        /*01d8*/ 	.word	0x000001d0


	//   ....[3]....
        /*01dc*/ 	.word	0x00000240


	//----- nvinfo : EIATTR_COOP_GROUP_MASK_REGIDS
	.align		4
.L_1499:
        /*01e0*/ 	.byte	0x04, 0x29
        /*01e2*/ 	.short	(.L_1501 - .L_1500)


	//   ....[0]....
.L_1500:
        /*01e4*/ 	.word	0xffffffff


	//   ....[1]....
        /*01e8*/ 	.word	0xffffffff


	//   ....[2]....
        /*01ec*/ 	.word	0xffffffff


	//   ....[3]....
        /*01f0*/ 	.word	0xffffffff


	//   ....[4]....
        /*01f4*/ 	.word	0xffffffff


	//   ....[5]....
        /*01f8*/ 	.word	0xffffffff


	//   ....[6]....
        /*01fc*/ 	.word	0xffffffff


	//   ....[7]....
        /*0200*/ 	.word	0xffffffff


	//   ....[8]....
        /*0204*/ 	.word	0xffffffff


	//   ....[9]....
        /*0208*/ 	.word	0xffffffff


	//   ....[10]....
        /*020c*/ 	.word	0xffffffff


	//   ....[11]....
        /*0210*/ 	.word	0xffffffff


	//   ....[12]....
        /*0214*/ 	.word	0xffffffff


	//   ....[13]....
        /*0218*/ 	.word	0xffffffff


	//   ....[14]....
        /*021c*/ 	.word	0xffffffff


	//   ....[15]....
        /*0220*/ 	.word	0xffffffff


	//   ....[16]....
        /*0224*/ 	.word	0xffffffff


	//   ....[17]....
        /*0228*/ 	.word	0xffffffff


	//   ....[18]....
        /*022c*/ 	.word	0xffffffff


	//   ....[19]....
        /*0230*/ 	.word	0xffffffff


	//   ....[20]....
        /*0234*/ 	.word	0xffffffff


	//   ....[21]....
        /*0238*/ 	.word	0xffffffff


	//   ....[22]....
        /*023c*/ 	.word	0xffffffff


	//   ....[23]....
        /*0240*/ 	.word	0xffffffff


	//   ....[24]....
        /*0244*/ 	.word	0xffffffff


	//   ....[25]....
        /*0248*/ 	.word	0xffffffff


	//   ....[26]....
        /*024c*/ 	.word	0xffffffff


	//   ....[27]....
        /*0250*/ 	.word	0xffffffff


	//   ....[28]....
        /*0254*/ 	.word	0xffffffff


	//   ....[29]....
        /*0258*/ 	.word	0xffffffff


	//   ....[30]....
        /*025c*/ 	.word	0xffffffff


	//   ....[31]....
        /*0260*/ 	.word	0xffffffff


	//   ....[32]....
        /*0264*/ 	.word	0xffffffff


	//   ....[33]....
        /*0268*/ 	.word	0xffffffff


	//   ....[34]....
        /*026c*/ 	.word	0xffffffff


	//   ....[35]....
        /*0270*/ 	.word	0xffffffff


	//   ....[36]....
        /*0274*/ 	.word	0xffffffff


	//   ....[37]....
        /*0278*/ 	.word	0xffffffff


	//   ....[38]....
        /*027c*/ 	.word	0xffffffff


	//   ....[39]....
        /*0280*/ 	.word	0xffffffff


	//   ....[40]....
        /*0284*/ 	.word	0xffffffff


	//   ....[41]....
        /*0288*/ 	.word	0xffffffff


	//   ....[42]....
        /*028c*/ 	.word	0xffffffff


	//   ....[43]....
        /*0290*/ 	.word	0xffffffff


	//   ....[44]....
        /*0294*/ 	.word	0xffffffff


	//   ....[45]....
        /*0298*/ 	.word	0xffffffff


	//   ....[46]....
        /*029c*/ 	.word	0xffffffff


	//   ....[47]....
        /*02a0*/ 	.word	0xffffffff


	//   ....[48]....
        /*02a4*/ 	.word	0xffffffff


	//   ....[49]....
        /*02a8*/ 	.word	0xffffffff


	//   ....[50]....
        /*02ac*/ 	.word	0xffffffff


	//   ....[51]....
        /*02b0*/ 	.word	0xffffffff


	//   ....[52]....
        /*02b4*/ 	.word	0xffffffff


	//   ....[53]....
        /*02b8*/ 	.word	0xffffffff


	//   ....[54]....
        /*02bc*/ 	.word	0xffffffff


	//   ....[55]....
        /*02c0*/ 	.word	0xffffffff


	//   ....[56]....
        /*02c4*/ 	.word	0xffffffff


	//   ....[57]....
        /*02c8*/ 	.word	0xffffffff


	//   ....[58]....
        /*02cc*/ 	.word	0xffffffff


	//   ....[59]....
        /*02d0*/ 	.word	0xffffffff


	//   ....[60]....
        /*02d4*/ 	.word	0xffffffff


	//   ....[61]....
        /*02d8*/ 	.word	0xffffffff


	//   ....[62]....
        /*02dc*/ 	.word	0xffffffff


	//   ....[63]....
        /*02e0*/ 	.word	0xffffffff


	//   ....[64]....
        /*02e4*/ 	.word	0xffffffff


	//   ....[65]....
        /*02e8*/ 	.word	0xffffffff


	//   ....[66]....
        /*02ec*/ 	.word	0xffffffff


	//   ....[67]....
        /*02f0*/ 	.word	0xffffffff


	//   ....[68]....
        /*02f4*/ 	.word	0xffffffff


	//   ....[69]....
        /*02f8*/ 	.word	0xffffffff


	//   ....[70]....
        /*02fc*/ 	.word	0xffffffff


	//   ....[71]....
        /*0300*/ 	.word	0x0500000f


	//   ....[72]....
        /*0304*/ 	.word	0x0500000f


	//   ....[73]....
        /*0308*/ 	.word	0x0500000f


	//   ....[74]....
        /*030c*/ 	.word	0x0500000f


	//   ....[75]....
        /*0310*/ 	.word	0x0500000f


	//   ....[76]....
        /*0314*/ 	.word	0x0500000f


	//   ....[77]....
        /*0318*/ 	.word	0x0500000f


	//   ....[78]....
        /*031c*/ 	.word	0x0500000f


	//   ....[79]....
        /*0320*/ 	.word	0x0500000f


	//   ....[80]....
        /*0324*/ 	.word	0x0500000f


	//   ....[81]....
        /*0328*/ 	.word	0x0500000f


	//   ....[82]....
        /*032c*/ 	.word	0x0500000f


	//   ....[83]....
        /*0330*/ 	.word	0x0500000f


	//   ....[84]....
        /*0334*/ 	.word	0x0500000f


	//   ....[85]....
        /*0338*/ 	.word	0x0500000f


	//   ....[86]....
        /*033c*/ 	.word	0x0500000f


	//   ....[87]....
        /*0340*/ 	.word	0x0500000f


	//   ....[88]....
        /*0344*/ 	.word	0x0500000f


	//   ....[89]....
        /*0348*/ 	.word	0x0500000f


	//   ....[90]....
        /*034c*/ 	.word	0x0500000f


	//   ....[91]....
        /*0350*/ 	.word	0x0500000f


	//   ....[92]....
        /*0354*/ 	.word	0x0500000f


	//   ....[93]....
        /*0358*/ 	.word	0x0500000f


	//   ....[94]....
        /*035c*/ 	.word	0x0500000f


	//   ....[95]....
        /*0360*/ 	.word	0x0500000f


	//   ....[96]....
        /*0364*/ 	.word	0x0500000f


	//   ....[97]....
        /*0368*/ 	.word	0x0500000f


	//   ....[98]....
        /*036c*/ 	.word	0x0500000f


	//   ....[99]....
        /*0370*/ 	.word	0x0500000f


	//   ....[100]....
        /*0374*/ 	.word	0x0500000f


	//   ....[101]....
        /*0378*/ 	.word	0x0500000f


	//   ....[102]....
        /*037c*/ 	.word	0x0500000f


	//   ....[103]....
        /*0380*/ 	.word	0x0500000f


	//   ....[104]....
        /*0384*/ 	.word	0x0500000f


	//----- nvinfo : EIATTR_COOP_GROUP_INSTR_OFFSETS
	.align		4
.L_1501:
        /*0388*/ 	.byte	0x04, 0x28
        /*038a*/ 	.short	(.L_1503 - .L_1502)


	//   ....[0]....
.L_1502:
        /*038c*/ 	.word	0x00000060


	//   ....[1]....
        /*0390*/ 	.word	0x00000130


	//   ....[2]....
        /*0394*/ 	.word	0x000001f0


	//   ....[3]....
        /*0398*/ 	.word	0x000003c0


	//   ....[4]....
        /*039c*/ 	.word	0x00000520


	//   ....[5]....
        /*03a0*/ 	.word	0x00000640


	//   ....[6]....
        /*03a4*/ 	.word	0x000007a0


	//   ....[7]....
        /*03a8*/ 	.word	0x00001480


	//   ....[8]....
        /*03ac*/ 	.word	0x00002b30


	//   ....[9]....
        /*03b0*/ 	.word	0x00002b70


	//   ....[10]....
        /*03b4*/ 	.word	0x000037f0


	//   ....[11]....
        /*03b8*/ 	.word	0x00003830


	//   ....[12]....
        /*03bc*/ 	.word	0x00003850


	//   ....[13]....
        /*03c0*/ 	.word	0x00003870


	//   ....[14]....
        /*03c4*/ 	.word	0x000053b0


	//   ....[15]....
        /*03c8*/ 	.word	0x000053f0


	//   ....[16]....
        /*03cc*/ 	.word	0x00006320


	//   ....[17]....
        /*03d0*/ 	.word	0x00006360


	//   ....[18]....
        /*03d4*/ 	.word	0x00006380


	//   ....[19]....
        /*03d8*/ 	.word	0x000063a0


	//   ....[20]....
        /*03dc*/ 	.word	0x00008be0


	//   ....[21]....
        /*03e0*/ 	.word	0x00008cc0


	//   ....[22]....
        /*03e4*/ 	.word	0x00008cd0


	//   ....[23]....
        /*03e8*/ 	.word	0x00008d20


	//   ....[24]....
        /*03ec*/ 	.word	0x0000a2e0


	//   ....[25]....
        /*03f0*/ 	.word	0x0000a300


	//   ....[26]....
        /*03f4*/ 	.word	0x0000a350


	//   ....[27]....
        /*03f8*/ 	.word	0x0000a360


	//   ....[28]....
        /*03fc*/ 	.word	0x0000b490


	//   ....[29]....
        /*0400*/ 	.word	0x0000b4f0


	//   ....[30]....
        /*0404*/ 	.word	0x0000b530


	//   ....[31]....
        /*0408*/ 	.word	0x0000b560


	//   ....[32]....
        /*040c*/ 	.word	0x0000b590


	//   ....[33]....
        /*0410*/ 	.word	0x0000b5b0


	//   ....[34]....
        /*0414*/ 	.word	0x0000c230


	//   ....[35]....
        /*0418*/ 	.word	0x0000c240


	//   ....[36]....
        /*041c*/ 	.word	0x0000d2b0


	//   ....[37]....
        /*0420*/ 	.word	0x0000de60


	//   ....[38]....
        /*0424*/ 	.word	0x0000e790


	//   ....[39]....
        /*0428*/ 	.word	0x0000e7d0


	//   ....[40]....
        /*042c*/ 	.word	0x0000e800


	//   ....[41]....
        /*0430*/ 	.word	0x0000e820


	//   ....[42]....
        /*0434*/ 	.word	0x0000e840


	//   ....[43]....
        /*0438*/ 	.word	0x0000e960


	//   ....[44]....
        /*043c*/ 	.word	0x0000ea20


	//   ....[45]....
        /*0440*/ 	.word	0x0000ea40


	//   ....[46]....
        /*0444*/ 	.word	0x0000eae0


	//   ....[47]....
        /*0448*/ 	.word	0x0000eb00


	//   ....[48]....
        /*044c*/ 	.word	0x0000eba0


	//   ....[49]....
        /*0450*/ 	.word	0x0000ebc0


	//   ....[50]....
        /*0454*/ 	.word	0x0000ec40


	//   ....[51]....
        /*0458*/ 	.word	0x0000ec60


	//   ....[52]....
        /*045c*/ 	.word	0x0000ec70


	//   ....[53]....
        /*0460*/ 	.word	0x0000ec80


	//   ....[54]....
        /*0464*/ 	.word	0x0000f350


	//   ....[55]....
        /*0468*/ 	.word	0x0000f400


	//   ....[56]....
        /*046c*/ 	.word	0x0000f420


	//   ....[57]....
        /*0470*/ 	.word	0x0000f4d0


	//   ....[58]....
        /*0474*/ 	.word	0x0000f560


	//   ....[59]....
        /*0478*/ 	.word	0x0000f580


	//   ....[60]....
        /*047c*/ 	.word	0x0000f620


	//   ....[61]....
        /*0480*/ 	.word	0x0000f630


	//   ....[62]....
        /*0484*/ 	.word	0x0000f660


	//   ....[63]....
        /*0488*/ 	.word	0x0000f680


	//   ....[64]....
        /*048c*/ 	.word	0x0000f700


	//   ....[65]....
        /*0490*/ 	.word	0x0000f740


	//   ....[66]....
        /*0494*/ 	.word	0x0000f7d0


	//   ....[67]....
        /*0498*/ 	.word	0x0000f800


	//   ....[68]....
        /*049c*/ 	.word	0x0000f8b0


	//   ....[69]....
        /*04a0*/ 	.word	0x0000f900


	//   ....[70]....
        /*04a4*/ 	.word	0x00011bd0


	//   ....[71]....
        /*04a8*/ 	.word	0x000121d0


	//   ....[72]....
        /*04ac*/ 	.word	0x00012340


	//   ....[73]....
        /*04b0*/ 	.word	0x000123a0


	//   ....[74]....
        /*04b4*/ 	.word	0x000124e0


	//   ....[75]....
        /*04b8*/ 	.word	0x00012570


	//   ....[76]....
        /*04bc*/ 	.word	0x00012670


	//   ....[77]....
        /*04c0*/ 	.word	0x00012700


	//   ....[78]....
        /*04c4*/ 	.word	0x00012810


	//   ....[79]....
        /*04c8*/ 	.word	0x00012880


	//   ....[80]....
        /*04cc*/ 	.word	0x000129a0


	//   ....[81]....
        /*04d0*/ 	.word	0x00012a10


	//   ....[82]....
        /*04d4*/ 	.word	0x00012b30


	//   ....[83]....
        /*04d8*/ 	.word	0x00012ba0


	//   ....[84]....
        /*04dc*/ 	.word	0x00012cb0


	//   ....[85]....
        /*04e0*/ 	.word	0x00012d10


	//   ....[86]....
        /*04e4*/ 	.word	0x00012e10


	//   ....[87]....
        /*04e8*/ 	.word	0x00012e60


	//   ....[88]....
        /*04ec*/ 	.word	0x00012f00


	//   ....[89]....
        /*04f0*/ 	.word	0x00012fc0


	//   ....[90]....
        /*04f4*/ 	.word	0x000132e0


	//   ....[91]....
        /*04f8*/ 	.word	0x00013350


	//   ....[92]....
        /*04fc*/ 	.word	0x00013460


	//   ....[93]....
        /*0500*/ 	.word	0x000134c0


	//   ....[94]....
        /*0504*/ 	.word	0x000135d0


	//   ....[95]....
        /*0508*/ 	.word	0x00013620


	//   ....[96]....
        /*050c*/ 	.word	0x00013720


	//   ....[97]....
        /*0510*/ 	.word	0x00013780


	//   ....[98]....
        /*0514*/ 	.word	0x000138f0


	//   ....[99]....
        /*0518*/ 	.word	0x00013940


	//   ....[100]....
        /*051c*/ 	.word	0x00013a60


	//   ....[101]....
        /*0520*/ 	.word	0x00013ab0


	//   ....[102]....
        /*0524*/ 	.word	0x00013bc0


	//   ....[103]....
        /*0528*/ 	.word	0x00013c10


	//   ....[104]....
        /*052c*/ 	.word	0x00014020


	//----- nvinfo : EIATTR_REG_RECONFIG
	.align		4
.L_1503:
        /*0530*/ 	.byte	0x01, 0x54
	.zero		2


	//----- nvinfo : EIATTR_SYSCALL_OFFSETS
	.align		4
        /*0534*/ 	.byte	0x04, 0x46
        /*0536*/ 	.short	(.L_1505 - .L_1504)


	//   ....[0]....
.L_1504:
        /*0538*/ 	.word	0x000016d0


	//   ....[1]....
        /*053c*/ 	.word	0x0000daa0


	//   ....[2]....
        /*0540*/ 	.word	0x0000dbe0


	//   ....[3]....
        /*0544*/ 	.word	0x0000dcd0


	//   ....[4]....
        /*0548*/ 	.word	0x0000e3f0


	//   ....[5]....
        /*054c*/ 	.word	0x0000efa0


	//----- nvinfo : EIATTR_MBARRIER_INSTR_OFFSETS
	.align		4
.L_1505:
        /*0550*/ 	.byte	0x04, 0x39
        /*0552*/ 	.short	(.L_1507 - .L_1506)


	//   ....[0]....
.L_1506:
        /*0554*/ 	.word	0x00000260
        /*0558*/ 	.word	0x000000ff
        /*055c*/ 	.word	0x00032400
        /*0560*/ 	.short	0x0100
        /*0562*/ 	.byte	0x08
	.zero		1


	//   ....[1]....
        /*0564*/ 	.word	0x00000270
        /*0568*/ 	.word	0x000000ff
        /*056c*/ 	.word	0x00032410
        /*0570*/ 	.short	0x0100
        /*0572*/ 	.byte	0x08
	.zero		1


	//   ....[2]....
        /*0574*/ 	.word	0x00000280
        /*0578*/ 	.word	0x000000ff
        /*057c*/ 	.word	0x00032420
        /*0580*/ 	.short	0x0100
        /*0582*/ 	.byte	0x08
	.zero		1


	//   ....[3]....
        /*0584*/ 	.word	0x00000370
        /*0588*/ 	.word	0x000000ff
        /*058c*/ 	.word	0x00032430
        /*0590*/ 	.short	0x0100
        /*0592*/ 	.byte	0x08
	.zero		1


	//   ....[4]....
        /*0594*/ 	.word	0x00000380
        /*0598*/ 	.word	0x000000ff
        /*059c*/ 	.word	0x00032440
        /*05a0*/ 	.short	0x0100
        /*05a2*/ 	.byte	0x08
	.zero		1


	//   ....[5]....
        /*05a4*/ 	.word	0x00000390
        /*05a8*/ 	.word	0x000000ff
        /*05ac*/ 	.word	0x00032438
        /*05b0*/ 	.short	0x0100
        /*05b2*/ 	.byte	0x08
	.zero		1


	//   ....[6]....
        /*05b4*/ 	.word	0x000003a0
        /*05b8*/ 	.word	0x000000ff
        /*05bc*/ 	.word	0x00032448
        /*05c0*/ 	.short	0x0100
        /*05c2*/ 	.byte	0x08
	.zero		1


	//   ....[7]....
        /*05c4*/ 	.word	0x000004d0
        /*05c8*/ 	.word	0x000000ff
        /*05cc*/ 	.word	0x00032450
        /*05d0*/ 	.short	0x0100
        /*05d2*/ 	.byte	0x08
	.zero		1


	//   ....[8]....
        /*05d4*/ 	.word	0x000004e0
        /*05d8*/ 	.word	0x000000ff
        /*05dc*/ 	.word	0x00032460
        /*05e0*/ 	.short	0x0100
        /*05e2*/ 	.byte	0x08
	.zero		1


	//   ....[9]....
        /*05e4*/ 	.word	0x000004f0
        /*05e8*/ 	.word	0x000000ff
        /*05ec*/ 	.word	0x00032458
        /*05f0*/ 	.short	0x0100
        /*05f2*/ 	.byte	0x08
	.zero		1


	//   ....[10]....
        /*05f4*/ 	.word	0x00000500
        /*05f8*/ 	.word	0x000000ff
        /*05fc*/ 	.word	0x00032468
        /*0600*/ 	.short	0x0100
        /*0602*/ 	.byte	0x08
	.zero		1


	//   ....[11]....
        /*0604*/ 	.word	0x000005f0
        /*0608*/ 	.word	0x000000ff
        /*060c*/ 	.word	0x00032470
        /*0610*/ 	.short	0x0100
        /*0612*/ 	.byte	0x06
	.zero		1


	//   ....[12]....
        /*0614*/ 	.word	0x00000600
        /*0618*/ 	.word	0x000000ff
        /*061c*/ 	.word	0x00032480
        /*0620*/ 	.short	0x0100
        /*0622*/ 	.byte	0x06
	.zero		1


	//   ....[13]....
        /*0624*/ 	.word	0x00000610
        /*0628*/ 	.word	0x000000ff
        /*062c*/ 	.word	0x00032478
        /*0630*/ 	.short	0x0100
        /*0632*/ 	.byte	0x06
	.zero		1


	//   ....[14]....
        /*0634*/ 	.word	0x00000620
        /*0638*/ 	.word	0x000000ff
        /*063c*/ 	.word	0x00032488
        /*0640*/ 	.short	0x0100
        /*0642*/ 	.byte	0x06
	.zero		1


	//   ....[15]....
        /*0644*/ 	.word	0x00000750
        /*0648*/ 	.word	0x000000ff
        /*064c*/ 	.word	0x00032490
        /*0650*/ 	.short	0x0100
        /*0652*/ 	.byte	0x08
	.zero		1


	//   ....[16]....
        /*0654*/ 	.word	0x00000760
        /*0658*/ 	.word	0x000000ff
        /*065c*/ 	.word	0x000324a0
        /*0660*/ 	.short	0x0100
        /*0662*/ 	.byte	0x08
	.zero		1


	//   ....[17]....
        /*0664*/ 	.word	0x00000770
        /*0668*/ 	.word	0x000000ff
        /*066c*/ 	.word	0x00032498
        /*0670*/ 	.short	0x0100
        /*0672*/ 	.byte	0x08
	.zero		1


	//   ....[18]....
        /*0674*/ 	.word	0x00000780
        /*0678*/ 	.word	0x000000ff
        /*067c*/ 	.word	0x000324a8
        /*0680*/ 	.short	0x0100
        /*0682*/ 	.byte	0x08
	.zero		1


	//   ....[19]....
        /*0684*/ 	.word	0x000008b0
        /*0688*/ 	.word	0x000000ff
        /*068c*/ 	.word	0x000324b0
        /*0690*/ 	.short	0x0100
        /*0692*/ 	.byte	0x08
	.zero		1


	//   ....[20]....
        /*0694*/ 	.word	0x000008c0
        /*0698*/ 	.word	0x000000ff
        /*069c*/ 	.word	0x000324c0
        /*06a0*/ 	.short	0x0100
        /*06a2*/ 	.byte	0x08
	.zero		1


	//   ....[21]....
        /*06a4*/ 	.word	0x000008d0
        /*06a8*/ 	.word	0x000000ff
        /*06ac*/ 	.word	0x000324b8
        /*06b0*/ 	.short	0x0100
        /*06b2*/ 	.byte	0x08
	.zero		1


	//   ....[22]....
        /*06b4*/ 	.word	0x000008e0
        /*06b8*/ 	.word	0x000000ff
        /*06bc*/ 	.word	0x000324c8
        /*06c0*/ 	.short	0x0100
        /*06c2*/ 	.byte	0x08
	.zero		1


	//   ....[23]....
        /*06c4*/ 	.word	0x00001710
        /*06c8*/ 	.word	0x000000ff
        /*06cc*/ 	.word	0x00032400
        /*06d0*/ 	.short	0x010a
        /*06d2*/ 	.byte	0x04
	.zero		1


	//   ....[24]....
        /*06d4*/ 	.word	0x000017b0
        /*06d8*/ 	.word	0x000000ff
        /*06dc*/ 	.word	0x00032430
        /*06e0*/ 	.short	0x010a
        /*06e2*/ 	.byte	0x04
	.zero		1


	//   ....[25]....
        /*06e4*/ 	.word	0x00001800
        /*06e8*/ 	.word	0x000000ff
        /*06ec*/ 	.word	0x00032430
        /*06f0*/ 	.short	0x010a
        /*06f2*/ 	.byte	0x04
	.zero		1


	//   ....[26]....
        /*06f4*/ 	.word	0x00001b10
        /*06f8*/ 	.word	0x000000ff
        /*06fc*/ 	.word	0x00032410
        /*0700*/ 	.short	0x010a
        /*0702*/ 	.byte	0x08
	.zero		1


	//   ....[27]....
        /*0704*/ 	.word	0x00001b60
        /*0708*/ 	.word	0x000000ff
        /*070c*/ 	.word	0x00032450
        /*0710*/ 	.short	0x010a
        /*0712*/ 	.byte	0x04
	.zero		1


	//   ....[28]....
        /*0714*/ 	.word	0x00001bb0
        /*0718*/ 	.word	0x000000ff
        /*071c*/ 	.word	0x00032450
        /*0720*/ 	.short	0x010a
        /*0722*/ 	.byte	0x04
	.zero		1


	//   ....[29]....
        /*0724*/ 	.word	0x00003c50
        /*0728*/ 	.word	0x0000000d
        /*072c*/ 	.word	0x00000000
        /*0730*/ 	.short	0x0101
        /*0732*/ 	.byte	0x3f
	.zero		1


	//   ....[30]....
        /*0734*/ 	.word	0x000046e0
        /*0738*/ 	.word	0x000000aa
        /*073c*/ 	.word	0x00000000
        /*0740*/ 	.short	0x0101
        /*0742*/ 	.byte	0x3f
	.zero		1


	//   ....[31]....
        /*0744*/ 	.word	0x00004800
        /*0748*/ 	.word	0x000000ff
        /*074c*/ 	.word	0x00032430
        /*0750*/ 	.short	0x010a
        /*0752*/ 	.byte	0x05
	.zero		1


	//   ....[32]....
        /*0754*/ 	.word	0x00004840
        /*0758*/ 	.word	0x000000ff
        /*075c*/ 	.word	0x00032430
        /*0760*/ 	.short	0x010a
        /*0762*/ 	.byte	0x05
	.zero		1


	//   ....[33]....
        /*0764*/ 	.word	0x00004b90
        /*0768*/ 	.word	0x000000ff
        /*076c*/ 	.word	0x00032450
        /*0770*/ 	.short	0x010a
        /*0772*/ 	.byte	0x05
	.zero		1


	//   ....[34]....
        /*0774*/ 	.word	0x00004bd0
        /*0778*/ 	.word	0x000000ff
        /*077c*/ 	.word	0x00032450
        /*0780*/ 	.short	0x010a
        /*0782*/ 	.byte	0x05
	.zero		1


	//   ....[35]....
        /*0784*/ 	.word	0x00006620
        /*0788*/ 	.word	0x00000098
        /*078c*/ 	.word	0x00000000
        /*0790*/ 	.short	0x0101
        /*0792*/ 	.byte	0x3f
	.zero		1


	//   ....[36]....
        /*0794*/ 	.word	0x000079a0
        /*0798*/ 	.word	0x000000b2
        /*079c*/ 	.word	0x00000000
        /*07a0*/ 	.short	0x0101
        /*07a2*/ 	.byte	0x3f
	.zero		1


	//   ....[37]....
        /*07a4*/ 	.word	0x00007af0
        /*07a8*/ 	.word	0x000000ff
        /*07ac*/ 	.word	0x00032430
        /*07b0*/ 	.short	0x010a
        /*07b2*/ 	.byte	0x07
	.zero		1


	//   ....[38]....
        /*07b4*/ 	.word	0x00007b30
        /*07b8*/ 	.word	0x000000ff
        /*07bc*/ 	.word	0x00032430
        /*07c0*/ 	.short	0x010a
        /*07c2*/ 	.byte	0x07
	.zero		1


	//   ....[39]....
        /*07c4*/ 	.word	0x00007d50
        /*07c8*/ 	.word	0x000000ff
        /*07cc*/ 	.word	0x00032450
        /*07d0*/ 	.short	0x010a
        /*07d2*/ 	.byte	0x07
	.zero		1


	//   ....[40]....
        /*07d4*/ 	.word	0x00007d90
        /*07d8*/ 	.word	0x000000ff
        /*07dc*/ 	.word	0x00032450
        /*07e0*/ 	.short	0x010a
        /*07e2*/ 	.byte	0x07
	.zero		1


	//   ....[41]....
        /*07e4*/ 	.word	0x00008f20
        /*07e8*/ 	.word	0x00000098
        /*07ec*/ 	.word	0x00000000
        /*07f0*/ 	.short	0x0101
        /*07f2*/ 	.byte	0x3f
	.zero		1


	//   ....[42]....
        /*07f4*/ 	.word	0x0000a2c0
        /*07f8*/ 	.word	0x000000d2
        /*07fc*/ 	.word	0x00000000
        /*0800*/ 	.short	0x0101
        /*0802*/ 	.byte	0x3f
	.zero		1


	//   ....[43]....
        /*0804*/ 	.word	0x0000b5c0
        /*0808*/ 	.word	0x000000ff
        /*080c*/ 	.word	0x00000000
        /*0810*/ 	.short	0x0101
        /*0812*/ 	.byte	0x04
	.zero		1


	//   ....[44]....
        /*0814*/ 	.word	0x0000e0b0
        /*0818*/ 	.word	0x000000ff
        /*081c*/ 	.word	0x00032440
        /*0820*/ 	.short	0x010a
        /*0822*/ 	.byte	0x26
	.zero		1


	//   ....[45]....
        /*0824*/ 	.word	0x0000edb0
        /*0828*/ 	.word	0x000000ff
        /*082c*/ 	.word	0x00032400
        /*0830*/ 	.short	0x0107
        /*0832*/ 	.byte	0x26
	.zero		1


	//   ....[46]....
        /*0834*/ 	.word	0x0000ee30
        /*0838*/ 	.word	0x000000ff
        /*083c*/ 	.word	0x00032400
        /*0840*/ 	.short	0x0101
        /*0842*/ 	.byte	0x26
	.zero		1


	//   ....[47]....
        /*0844*/ 	.word	0x0000fab0
        /*0848*/ 	.word	0x000000ff
        /*084c*/ 	.word	0x00032410
        /*0850*/ 	.short	0x0107
        /*0852*/ 	.byte	0x26
	.zero		1


	//   ....[48]....
        /*0854*/ 	.word	0x0000fb10
        /*0858*/ 	.word	0x000000ff
        /*085c*/ 	.word	0x00032410
        /*0860*/ 	.short	0x0101
        /*0862*/ 	.byte	0x26
	.zero		1


	//   ....[49]....
        /*0864*/ 	.word	0x0000fb20
        /*0868*/ 	.word	0x000000ff
        /*086c*/ 	.word	0x00032420
        /*0870*/ 	.short	0x010a
        /*0872*/ 	.byte	0x26
	.zero		1


	//   ....[50]....
        /*0874*/ 	.word	0x0000fb80
        /*0878*/ 	.word	0x000000ff
        /*087c*/ 	.word	0x00032460
        /*0880*/ 	.short	0x010a
        /*0882*/ 	.byte	0x26
	.zero		1


	//   ....[51]....
        /*0884*/ 	.word	0x00010400
        /*0888*/ 	.word	0x000000ff
        /*088c*/ 	.word	0x00032448
        /*0890*/ 	.short	0x010a
        /*0892*/ 	.byte	0x26
	.zero		1


	//   ....[52]....
        /*0894*/ 	.word	0x000105d0
        /*0898*/ 	.word	0x000000ff
        /*089c*/ 	.word	0x00032468
        /*08a0*/ 	.short	0x010a
        /*08a2*/ 	.byte	0x26
	.zero		1


	//   ....[53]....
        /*08a4*/ 	.word	0x00010c30
        /*08a8*/ 	.word	0x000000ff
        /*08ac*/ 	.word	0x00032440
        /*08b0*/ 	.short	0x010a
        /*08b2*/ 	.byte	0x26
	.zero		1


	//   ....[54]....
        /*08b4*/ 	.word	0x00010e10
        /*08b8*/ 	.word	0x000000ff
        /*08bc*/ 	.word	0x00032460
        /*08c0*/ 	.short	0x010a
        /*08c2*/ 	.byte	0x26
	.zero		1


	//   ....[55]....
        /*08c4*/ 	.word	0x000114a0
        /*08c8*/ 	.word	0x000000ff
        /*08cc*/ 	.word	0x00032448
        /*08d0*/ 	.short	0x010a
        /*08d2*/ 	.byte	0x26
	.zero		1


	//   ....[56]....
        /*08d4*/ 	.word	0x00011680
        /*08d8*/ 	.word	0x000000ff
        /*08dc*/ 	.word	0x00032468
        /*08e0*/ 	.short	0x010a
        /*08e2*/ 	.byte	0x26
	.zero		1


	//   ....[57]....
        /*08e4*/ 	.word	0x00011b60
        /*08e8*/ 	.word	0x00000002
        /*08ec*/ 	.word	0x00032420
        /*08f0*/ 	.short	0x010a
        /*08f2*/ 	.byte	0x3f
	.zero		1


	//   ....[58]....
        /*08f4*/ 	.word	0x00011ce0
        /*08f8*/ 	.word	0x00000007
        /*08fc*/ 	.word	0x00000000
        /*0900*/ 	.short	0x010a
        /*0902*/ 	.byte	0x3f
	.zero		1


	//   ....[59]....
        /*0904*/ 	.word	0x00011d50
        /*0908*/ 	.word	0x00000005
        /*090c*/ 	.word	0x00000000
        /*0910*/ 	.short	0x010a
        /*0912*/ 	.byte	0x3f
	.zero		1


	//   ....[60]....
        /*0914*/ 	.word	0x00011db0
        /*0918*/ 	.word	0x00000005
        /*091c*/ 	.word	0x00000000
        /*0920*/ 	.short	0x010a
        /*0922*/ 	.byte	0x3f
	.zero		1


	//   ....[61]....
        /*0924*/ 	.word	0x00011de0
        /*0928*/ 	.word	0x00000003
        /*092c*/ 	.word	0x00000000
        /*0930*/ 	.short	0x010a
        /*0932*/ 	.byte	0x3f
	.zero		1


	//   ....[62]....
        /*0934*/ 	.word	0x00011e60
        /*0938*/ 	.word	0x00000003
        /*093c*/ 	.word	0x00032400
        /*0940*/ 	.short	0x010a
        /*0942*/ 	.byte	0x3f
	.zero		1


	//   ....[63]....
        /*0944*/ 	.word	0x00011ed0
        /*0948*/ 	.word	0x00000003
        /*094c*/ 	.word	0x00032430
        /*0950*/ 	.short	0x010a
        /*0952*/ 	.byte	0x3f
	.zero		1


	//   ....[64]....
        /*0954*/ 	.word	0x00011f40
        /*0958*/ 	.word	0x00000003
        /*095c*/ 	.word	0x00032410
        /*0960*/ 	.short	0x010a
        /*0962*/ 	.byte	0x3f
	.zero		1


	//   ....[65]....
        /*0964*/ 	.word	0x00011fb0
        /*0968*/ 	.word	0x00000003
        /*096c*/ 	.word	0x00032450
        /*0970*/ 	.short	0x010a
        /*0972*/ 	.byte	0x3f
	.zero		1


	//   ....[66]....
        /*0974*/ 	.word	0x00012010
        /*0978*/ 	.word	0x00000098
        /*097c*/ 	.word	0x00032430
        /*0980*/ 	.short	0x010a
        /*0982*/ 	.byte	0x3f
	.zero		1


	//   ....[67]....
        /*0984*/ 	.word	0x00012070
        /*0988*/ 	.word	0x000000ce
        /*098c*/ 	.word	0x00032450
        /*0990*/ 	.short	0x010a
        /*0992*/ 	.byte	0x3f
	.zero		1


	//   ....[68]....
        /*0994*/ 	.word	0x000120d0
        /*0998*/ 	.word	0x00000099
        /*099c*/ 	.word	0x00032430
        /*09a0*/ 	.short	0x010a
        /*09a2*/ 	.byte	0x3f
	.zero		1


	//   ....[69]....
        /*09a4*/ 	.word	0x00012130
        /*09a8*/ 	.word	0x000000cd
        /*09ac*/ 	.word	0x00032450
        /*09b0*/ 	.short	0x010a
        /*09b2*/ 	.byte	0x3f
	.zero		1


	//   ....[70]....
        /*09b4*/ 	.word	0x00012290
        /*09b8*/ 	.word	0x00000003
        /*09bc*/ 	.word	0x00032440
        /*09c0*/ 	.short	0x010a
        /*09c2*/ 	.byte	0x3f
	.zero		1


	//   ....[71]....
        /*09c4*/ 	.word	0x00013c50
        /*09c8*/ 	.word	0x00000003
        /*09cc*/ 	.word	0x00032420
        /*09d0*/ 	.short	0x010a
        /*09d2*/ 	.byte	0x3f
	.zero		1


	//   ....[72]....
        /*09d4*/ 	.word	0x00013cb0
        /*09d8*/ 	.word	0x00000003
        /*09dc*/ 	.word	0x00032460
        /*09e0*/ 	.short	0x010a
        /*09e2*/ 	.byte	0x3f
	.zero		1


	//   ....[73]....
        /*09e4*/ 	.word	0x00013d10
        /*09e8*/ 	.word	0x00000003
        /*09ec*/ 	.word	0x00032448
        /*09f0*/ 	.short	0x010a
        /*09f2*/ 	.byte	0x3f
	.zero		1


	//   ....[74]....
        /*09f4*/ 	.word	0x00013d70
        /*09f8*/ 	.word	0x00000003
        /*09fc*/ 	.word	0x00032468
        /*0a00*/ 	.short	0x010a
        /*0a02*/ 	.byte	0x3f
	.zero		1


	//   ....[75]....
        /*0a04*/ 	.word	0x00013dd0
        /*0a08*/ 	.word	0x00000003
        /*0a0c*/ 	.word	0x00032440
        /*0a10*/ 	.short	0x010a
        /*0a12*/ 	.byte	0x3f
	.zero		1


	//   ....[76]....
        /*0a14*/ 	.word	0x00013e30
        /*0a18*/ 	.word	0x00000003
        /*0a1c*/ 	.word	0x00032460
        /*0a20*/ 	.short	0x010a
        /*0a22*/ 	.byte	0x3f
	.zero		1


	//   ....[77]....
        /*0a24*/ 	.word	0x00013e90
        /*0a28*/ 	.word	0x00000003
        /*0a2c*/ 	.word	0x00032448
        /*0a30*/ 	.short	0x010a
        /*0a32*/ 	.byte	0x3f
	.zero		1


	//   ....[78]....
        /*0a34*/ 	.word	0x00013ef0
        /*0a38*/ 	.word	0x00000003
        /*0a3c*/ 	.word	0x00032468
        /*0a40*/ 	.short	0x010a
        /*0a42*/ 	.byte	0x3f
	.zero		1


	//   ....[79]....
        /*0a44*/ 	.word	0x00013f40
        /*0a48*/ 	.word	0x00000002
        /*0a4c*/ 	.word	0x00032420
        /*0a50*/ 	.short	0x010a
        /*0a52*/ 	.byte	0x3f
	.zero		1


	//   ....[80]....
        /*0a54*/ 	.word	0x000140e0
        /*0a58*/ 	.word	0x00000007
        /*0a5c*/ 	.word	0x00000000
        /*0a60*/ 	.short	0x010a
        /*0a62*/ 	.byte	0x3f
	.zero		1


	//   ....[81]....
        /*0a64*/ 	.word	0x00014130
        /*0a68*/ 	.word	0x00000005
        /*0a6c*/ 	.word	0x00000000
        /*0a70*/ 	.short	0x010a
        /*0a72*/ 	.byte	0x3f
	.zero		1


	//   ....[82]....
        /*0a74*/ 	.word	0x00014180
        /*0a78*/ 	.word	0x00000005
        /*0a7c*/ 	.word	0x00000000
        /*0a80*/ 	.short	0x010a
        /*0a82*/ 	.byte	0x3f
	.zero		1


	//----- nvinfo : EIATTR_NUM_MBARRIERS
	.align		4
.L_1507:
        /*0a84*/ 	.byte	0x03, 0x38
        /*0a86*/ 	.short	0x0017


	//----- nvinfo : EIATTR_EXIT_INSTR_OFFSETS
	.align		4
        /*0a88*/ 	.byte	0x04, 0x1c
        /*0a8a*/ 	.short	(.L_1509 - .L_1508)


	//   ....[0]....
.L_1508:
        /*0a8c*/ 	.word	0x00011e30


	//----- nvinfo : EIATTR_MAX_THREADS
	.align		4
.L_1509:
        /*0a90*/ 	.byte	0x04, 0x05
        /*0a92*/ 	.short	(.L_1511 - .L_1510)
.L_1510:
        /*0a94*/ 	.word	0x00000180
        /*0a98*/ 	.word	0x00000001
        /*0a9c*/ 	.word	0x00000001


	//----- nvinfo : EIATTR_CRS_STACK_SIZE
	.align		4
.L_1511:
        /*0aa0*/ 	.byte	0x04, 0x1e
        /*0aa2*/ 	.short	(.L_1513 - .L_1512)
.L_1512:
        /*0aa4*/ 	.word	0x00000000


	//----- nvinfo : EIATTR_CBANK_PARAM_SIZE
	.align		4
.L_1513:
        /*0aa8*/ 	.byte	0x03, 0x19
        /*0aaa*/ 	.short	0x0b70


	//----- nvinfo : EIATTR_PARAM_CBANK
	.align		4
        /*0aac*/ 	.byte	0x04, 0x0a
        /*0aae*/ 	.short	(.L_1515 - .L_1514)
	.align		4
.L_1514:
        /*0ab0*/ 	.word	index@(.nv.constant0._ZN7cutlass13device_kernelIN5flash11enable_sm90INS1_16FlashAttnFwdSm90INS1_25CollectiveMainloopFwdSm90ILi2EN4cute5tupleIJNS5_1CILi1EEES8_S8_EEENS6_IJNS7_ILi128EEENS7_ILi96EEENS7_ILi64EEEEEELi256ENS_6half_tEfNS_4arch4Sm90ELb1ELb0ELb1ELb0ELb0ELb0ELb1ELb1ELb0ELb1ELb1ELb0EEENS1_21CollectiveEpilogueFwdINS6_IJSA_NS7_ILi256EEESB_EEES9_SE_SG_Li256ELb0ELb1ELb1ELb0EEENS1_19SingleTileSchedulerILb0ELb1ELb1ELi128EEEEEEEEEvNT_6ParamsE)
        /*0ab4*/ 	.short	0x0210
        /*0ab6*/ 	.short	0x0b70


	//----- nvinfo : EIATTR_SW_WAR
	.align		4
.L_1515:
        /*0ab8*/ 	.byte	0x04, 0x36
        /*0aba*/ 	.short	(.L_1517 - .L_1516)
.L_1516:
        /*0abc*/ 	.word	0x00000008
.L_1517:


//--------------------- .nv.info._ZN7cutlass13device_kernelIN5flash11enable_sm90INS1_16FlashAttnFwdSm90INS1_25CollectiveMainloopFwdSm90ILi2EN4cute5tupleIJNS5_1CILi1EEES8_S8_EEENS6_IJNS7_ILi128EEENS7_ILi96EEENS7_ILi64EEEEEELi256ENS_6half_tEfNS_4arch4Sm90ELb1ELb0ELb1ELb1ELb0ELb0ELb0ELb1ELb0ELb1ELb1ELb0EEENS1_21CollectiveEpilogueFwdINS6_IJSA_NS7_ILi256EEESB_EEES9_SE_SG_Li256ELb1ELb1ELb1ELb0EEENS1_36VarlenDynamicPersistentTileSchedulerILi128ELi96ELi256ELi128ELb1ELb1ELb1ELb1ELb1ELb1EEEEEEEEEvNT_6ParamsE --------------------------
	.section	.nv.info._ZN7cutlass13device_kernelIN5flash11enable_sm90INS1_16FlashAttnFwdSm90INS1_25CollectiveMainloopFwdSm90ILi2EN4cute5tupleIJNS5_1CILi1EEES8_S8_EEENS6_IJNS7_ILi128EEENS7_ILi96EEENS7_ILi64EEEEEELi256ENS_6half_tEfNS_4arch4Sm90ELb1ELb0ELb1ELb1ELb0ELb0ELb0ELb1ELb0ELb1ELb1ELb0EEENS1_21CollectiveEpilogueFwdINS6_IJSA_NS7_ILi256EEESB_EEES9_SE_SG_Li256ELb1ELb1ELb1ELb0EEENS1_36VarlenDynamicPersistentTileSchedulerILi128ELi96ELi256ELi128ELb1ELb1ELb1ELb1ELb1ELb1EEEEEEEEEvNT_6ParamsE,"",@"SHT_CUDA_INFO"
	.sectionflags	@""
	.align	4


	//----- nvinfo : EIATTR_CUDA_API_VERSION
	.align		4
        /*0000*/ 	.byte	0x04, 0x37
        /*0002*/ 	.short	(.L_1519 - .L_1518)
.L_1518:
        /*0004*/ 	.word	0x00000082


	//----- nvinfo : EIATTR_KPARAM_INFO
	.align		4
.L_1519:
        /*0008*/ 	.byte	0x04, 0x17
        /*000a*/ 	.short	(.L_1521 - .L_1520)
.L_1520:
        /*000c*/ 	.word	0x00000000
        /*0010*/ 	.short	0x0000
        /*0012*/ 	.short	0x0070
        /*0014*/ 	.byte	0x00, 0xf0, 0x01, 0x2a


	//----- nvinfo : EIATTR_SPARSE_MMA_MASK
	.align		4
.L_1521:
        /*0018*/ 	.byte	0x03, 0x50
        /*001a*/ 	.short	0x0000


	//----- nvinfo : EIATTR_MAXREG_COUNT
	.align		4
        /*001c*/ 	.byte	0x03, 0x1b
        /*001e*/ 	.short	0x00a8


	//----- nvinfo : EIATTR_NUM_BARRIERS
	.align		4
        /*0020*/ 	.byte	0x02, 0x4c
        /*0022*/ 	.byte	0x10
	.zero		1


	//----- nvinfo : EIATTR_EXTERNS
	.align		4
        /*0024*/ 	.byte	0x04, 0x0f
        /*0026*/ 	.short	(.L_1523 - .L_1522)


	//   ....[0]....
	.align		4
.L_1522:
        /*0028*/ 	.word	index@(__assertfail)


	//----- nvinfo : EIATTR_ANNOTATIONS
	.align		4
.L_1523:
        /*002c*/ 	.byte	0x04, 0x55
        /*002e*/ 	.short	(.L_1525 - .L_1524)


	//   ....[0]....
.L_1524:
        /* <DEDUP_REMOVED lines=69> */


	//----- nvinfo : EIATTR_MERCURY_ISA_VERSION
	.align		4
.L_1525:
        /*0470*/ 	.byte	0x03, 0x5f
        /*0472*/ 	.short	0x0101


	//----- nvinfo : EIATTR_UNUSED_LOAD_BYTE_OFFSET
	.align		4
        /*0474*/ 	.byte	0x04, 0x44
        /*0476*/ 	.short	(.L_1527 - .L_1526)


	//   ....[0]....
.L_1526:
        /*0478*/ 	.word	0x00000a30
        /*047c*/ 	.word	0x0000fff0


	//   ....[1]....
        /*0480*/ 	.word	0x00009e90
        /*0484*/ 	.word	0x0000fff0


	//----- nvinfo : EIATTR_INT_WARP_WIDE_INSTR_OFFSETS
	.align		4
.L_1527:
        /*0488*/ 	.byte	0x04, 0x31
        /*048a*/ 	.short	(.L_1529 - .L_1528)


	//   ....[0]....
.L_1528:
        /*048c*/ 	.word	0x00000130


	//   ....[1]....
        /*0490*/ 	.word	0x00000170


	//   ....[2]....
        /*0494*/ 	.word	0x000001e0


	//   ....[3]....
        /*0498*/ 	.word	0x00004190


	//   ....[4]....
        /*049c*/ 	.word	0x00010110


	//   ....[5]....
        /*04a0*/ 	.word	0x000101a0


	//   ....[6]....
        /*04a4*/ 	.word	0x00013dd0


	//   ....[7]....
        /*04a8*/ 	.word	0x00013e60


	//----- nvinfo : EIATTR_COOP_GROUP_MASK_REGIDS
	.align		4
.L_1529:
        /*04ac*/ 	.byte	0x04, 0x29
        /*04ae*/ 	.short	(.L_1531 - .L_1530)


	//   ....[0]....
.L_1530:
        /*04b0*/ 	.word	0xffffffff


	//   ....[1]....
        /*04b4*/ 	.word	0xffffffff


	//   ....[2]....
        /*04b8*/ 	.word	0xffffffff


	//   ....[3]....
        /*04bc*/ 	.word	0xffffffff


	//   ....[4]....
        /*04c0*/ 	.word	0xffffffff


	//   ....[5]....
        /*04c4*/ 	.word	0xffffffff


	//   ....[6]....
        /*04c8*/ 	.word	0xffffffff


	//   ....[7]....
        /*04cc*/ 	.word	0xffffffff


	//   ....[8]....
        /*04d0*/ 	.word	0xffffffff


	//   ....[9]....
        /*04d4*/ 	.word	0xffffffff


	//   ....[10]....
        /*04d8*/ 	.word	0xffffffff


	//   ....[11]....
        /*04dc*/ 	.word	0xffffffff


	//   ....[12]....
        /*04e0*/ 	.word	0xffffffff


	//   ....[13]....
        /*04e4*/ 	.word	0xffffffff


	//   ....[14]....
        /*04e8*/ 	.word	0xffffffff


	//   ....[15]....
        /*04ec*/ 	.word	0xffffffff


	//   ....[16]....
        /*04f0*/ 	.word	0xffffffff


	//   ....[17]....
        /*04f4*/ 	.word	0xffffffff


	//   ....[18]....
        /*04f8*/ 	.word	0xffffffff


	//   ....[19]....
        /*04fc*/ 	.word	0xffffffff


	//   ....[20]....
        /*0500*/ 	.word	0xffffffff


	//   ....[21]....
        /*0504*/ 	.word	0xffffffff


	//   ....[22]....
        /*0508*/ 	.word	0xffffffff


	//   ....[23]....
        /*050c*/ 	.word	0xffffffff


	//   ....[24]....
        /*0510*/ 	.word	0xffffffff


	//   ....[25]....
        /*0514*/ 	.word	0xffffffff


	//   ....[26]....
        /*0518*/ 	.word	0xffffffff


	//   ....[27]....
        /*051c*/ 	.word	0xffffffff


	//   ....[28]....
        /*0520*/ 	.word	0xffffffff


	//   ....[29]....
        /*0524*/ 	.word	0xffffffff


	//   ....[30]....
        /*0528*/ 	.word	0xffffffff


	//   ....[31]....
        /*052c*/ 	.word	0xffffffff


	//   ....[32]....
        /*0530*/ 	.word	0xffffffff


	//   ....[33]....
        /*0534*/ 	.word	0xffffffff


	//   ....[34]....
        /*0538*/ 	.word	0xffffffff


	//   ....[35]....
        /*053c*/ 	.word	0xffffffff


	//   ....[36]....
        /*0540*/ 	.word	0xffffffff


	//   ....[37]....
        /*0544*/ 	.word	0xffffffff


	//   ....[38]....
        /*0548*/ 	.word	0xffffffff


	//   ....[39]....
        /*054c*/ 	.word	0xffffffff


	//   ....[40]....
        /*0550*/ 	.word	0xffffffff


	//   ....[41]....
        /*0554*/ 	.word	0xffffffff


	//   ....[42]....
        /*0558*/ 	.word	0xffffffff


	//   ....[43]....
        /*055c*/ 	.word	0xffffffff


	//   ....[44]....
        /*0560*/ 	.word	0xffffffff


	//   ....[45]....
        /*0564*/ 	.word	0xffffffff


	//   ....[46]....
        /*0568*/ 	.word	0xffffffff


	//   ....[47]....
        /*056c*/ 	.word	0xffffffff


	//   ....[48]....
        /*0570*/ 	.word	0xffffffff


	//   ....[49]....
        /*0574*/ 	.word	0xffffffff


	//   ....[50]....
        /*0578*/ 	.word	0xffffffff


	//   ....[51]....
        /*057c*/ 	.word	0xffffffff


	//   ....[52]....
        /*0580*/ 	.word	0xffffffff


	//   ....[53]....
        /*0584*/ 	.word	0xffffffff


	//   ....[54]....
        /*0588*/ 	.word	0xffffffff


	//   ....[55]....
        /*058c*/ 	.word	0xffffffff


	//   ....[56]....
        /*0590*/ 	.word	0xffffffff


	//   ....[57]....
        /*0594*/ 	.word	0xffffffff


	//   ....[58]....
        /*0598*/ 	.word	0xffffffff


	//   ....[59]....
        /*059c*/ 	.word	0xffffffff


	//   ....[60]....
        /*05a0*/ 	.word	0xffffffff


	//   ....[61]....
        /*05a4*/ 	.word	0xffffffff


	//   ....[62]....
        /*05a8*/ 	.word	0xffffffff


	//   ....[63]....
        /*05ac*/ 	.word	0xffffffff


	//   ....[64]....
        /*05b0*/ 	.word	0xffffffff


	//   ....[65]....
        /*05b4*/ 	.word	0xffffffff


	//   ....[66]....
        /*05b8*/ 	.word	0xffffffff


	//   ....[67]....
        /*05bc*/ 	.word	0xffffffff


	//   ....[68]....
        /*05c0*/ 	.word	0xffffffff


	//   ....[69]....
        /*05c4*/ 	.word	0xffffffff


	//   ....[70]....
        /*05c8*/ 	.word	0xffffffff


	//   ....[71]....
        /*05cc*/ 	.word	0xffffffff


	//   ....[72]....
        /*05d0*/ 	.word	0xffffffff


	//   ....[73]....
        /*05d4*/ 	.word	0xffffffff


	//   ....[74]....
        /*05d8*/ 	.word	0xffffffff


	//   ....[75]....
        /*05dc*/ 	.word	0xffffffff


	//   ....[76]....
        /*05e0*/ 	.word	0xffffffff


	//   ....[77]....
        /*05e4*/ 	.word	0xffffffff


	//   ....[78]....
        /*05e8*/ 	.word	0xffffffff


	//   ....[79]....
        /*05ec*/ 	.word	0xffffffff


	//   ....[80]....
        /*05f0*/ 	.word	0xffffffff


	//   ....[81]....
        /*05f4*/ 	.word	0xffffffff


	//   ....[82]....
        /*05f8*/ 	.word	0xffffffff


	//   ....[83]....
        /*05fc*/ 	.word	0xffffffff


	//   ....[84]....
        /*0600*/ 	.word	0xffffffff


	//   ....[85]....
        /*0604*/ 	.word	0xffffffff


	//   ....[86]....
        /*0608*/ 	.word	0xffffffff


	//   ....[87]....
        /*060c*/ 	.word	0xffffffff


	//   ....[88]....
        /*0610*/ 	.word	0xffffffff


	//   ....[89]....
        /*0614*/ 	.word	0xffffffff


	//   ....[90]....
        /*0618*/ 	.word	0xffffffff


	//   ....[91]....
        /*061c*/ 	.word	0xffffffff


	//   ....[92]....
        /*0620*/ 	.word	0xffffffff


	//   ....[93]....
        /*0624*/ 	.word	0xffffffff


	//   ....[94]....
        /*0628*/ 	.word	0xffffffff


	//   ....[95]....
        /*062c*/ 	.word	0xffffffff


	//   ....[96]....
        /*0630*/ 	.word	0xffffffff


	//   ....[97]....
        /*0634*/ 	.word	0xffffffff


	//   ....[98]....
        /*0638*/ 	.word	0xffffffff


	//   ....[99]....
        /*063c*/ 	.word	0xffffffff


	//   ....[100]....
        /*0640*/ 	.word	0xffffffff


	//   ....[101]....
        /*0644*/ 	.word	0xffffffff


	//   ....[102]....
        /*0648*/ 	.word	0xffffffff


	//   ....[103]....
        /*064c*/ 	.word	0xffffffff


	//   ....[104]....
        /*0650*/ 	.word	0xffffffff


	//   ....[105]....
        /*0654*/ 	.word	0x0500000f


	//   ....[106]....
        /*0658*/ 	.word	0x0500000f


	//   ....[107]....
        /*065c*/ 	.word	0x0500000f


	//   ....[108]....
        /*0660*/ 	.word	0x0500000f


	//   ....[109]....
        /*0664*/ 	.word	0x0500000f


	//   ....[110]....
        /*0668*/ 	.word	0x0500000f


	//   ....[111]....
        /*066c*/ 	.word	0x0500000f


	//   ....[112]....
        /*0670*/ 	.word	0x0500000f


	//   ....[113]....
        /*0674*/ 	.word	0x0500000f


	//   ....[114]....
        /*0678*/ 	.word	0x0500000f


	//   ....[115]....
        /*067c*/ 	.word	0x0500000f


	//   ....[116]....
        /*0680*/ 	.word	0x0500000f


	//   ....[117]....
        /*0684*/ 	.word	0x0500000f


	//   ....[118]....
        /*0688*/ 	.word	0x0500000f


	//   ....[119]....
        /*068c*/ 	.word	0x0500000f


	//   ....[120]....
        /*0690*/ 	.word	0x0500000f


	//   ....[121]....
        /*0694*/ 	.word	0x0500000f


	//   ....[122]....
        /*0698*/ 	.word	0x0500000f


	//   ....[123]....
        /*069c*/ 	.word	0x0500000f


	//   ....[124]....
        /*06a0*/ 	.word	0x0500000f


	//   ....[125]....
        /*06a4*/ 	.word	0x0500000f


	//   ....[126]....
        /*06a8*/ 	.word	0x0500000f


	//   ....[127]....
        /*06ac*/ 	.word	0x0500000f


	//   ....[128]....
        /*06b0*/ 	.word	0x0500000f


	//   ....[129]....
        /*06b4*/ 	.word	0x0500000f


	//   ....[130]....
        /*06b8*/ 	.word	0x0500000f


	//   ....[131]....
        /*06bc*/ 	.word	0x0500000f


	//   ....[132]....
        /*06c0*/ 	.word	0x0500000f


	//   ....[133]....
        /*06c4*/ 	.word	0x0500000f


	//   ....[134]....
        /*06c8*/ 	.word	0x0500000f


	//   ....[135]....
        /*06cc*/ 	.word	0x0500000f


	//   ....[136]....
        /*06d0*/ 	.word	0x0500000f


	//   ....[137]....
        /*06d4*/ 	.word	0x0500000f


	//   ....[138]....
        /*06d8*/ 	.word	0x0500000f


	//   ....[139]....
        /*06dc*/ 	.word	0x0500000f


	//   ....[140]....
        /*06e0*/ 	.word	0x0500000f


	//----- nvinfo : EIATTR_COOP_GROUP_INSTR_OFFSETS
	.align		4
.L_1531:
        /*06e4*/ 	.byte	0x04, 0x28
        /*06e6*/ 	.short	(.L_1533 - .L_1532)


	//   ....[0]....
.L_1532:
        /*06e8*/ 	.word	0x00000070


	//   ....[1]....
        /*06ec*/ 	.word	0x00000140


	//   ....[2]....
        /*06f0*/ 	.word	0x00000190


	//   ....[3]....
        /*06f4*/ 	.word	0x000003c0


	//   ....[4]....
        /*06f8*/ 	.word	0x00000520


	//   ....[5]....
        /*06fc*/ 	.word	0x00000640


	//   ....[6]....
        /*0700*/ 	.word	0x000007a0


	//   ....[7]....
        /*0704*/ 	.word	0x00001f50


	//   ....[8]....
        /*0708*/ 	.word	0x00002510


	//   ....[9]....
        /*070c*/ 	.word	0x00002520


	//   ....[10]....
        /*0710*/ 	.word	0x00002fb0


	//   ....[11]....
        /*0714*/ 	.word	0x00003030


	//   ....[12]....
        /*0718*/ 	.word	0x00003730


	//   ....[13]....
        /*071c*/ 	.word	0x00003780


	//   ....[14]....
        /*0720*/ 	.word	0x00004780


	//   ....[15]....
        /*0724*/ 	.word	0x000047c0


	//   ....[16]....
        /*0728*/ 	.word	0x00005670


	//   ....[17]....
        /*072c*/ 	.word	0x00005690


	//   ....[18]....
        /*0730*/ 	.word	0x00005fe0


	//   ....[19]....
        /*0734*/ 	.word	0x00006110


	//   ....[20]....
        /*0738*/ 	.word	0x000078e0


	//   ....[21]....
        /*073c*/ 	.word	0x00007940


	//   ....[22]....
        /*0740*/ 	.word	0x00008360


	//   ....[23]....
        /*0744*/ 	.word	0x000083c0


	//   ....[24]....
        /*0748*/ 	.word	0x00009410


	//   ....[25]....
        /*074c*/ 	.word	0x00009480


	//   ....[26]....
        /*0750*/ 	.word	0x000094e0


	//   ....[27]....
        /*0754*/ 	.word	0x00009510


	//   ....[28]....
        /*0758*/ 	.word	0x0000aff0


	//   ....[29]....
        /*075c*/ 	.word	0x0000b000


	//   ....[30]....
        /*0760*/ 	.word	0x0000b010


	//   ....[31]....
        /*0764*/ 	.word	0x0000b020


	//   ....[32]....
        /*0768*/ 	.word	0x0000bac0


	//   ....[33]....
        /*076c*/ 	.word	0x0000bae0


	//   ....[34]....
        /*0770*/ 	.word	0x0000bc90


	//   ....[35]....
        /*0774*/ 	.word	0x0000bcb0


	//   ....[36]....
        /*0778*/ 	.word	0x0000bdf0


	//   ....[37]....
        /*077c*/ 	.word	0x0000be10


	//   ....[38]....
        /*0780*/ 	.word	0x0000bf60


	//   ....[39]....
        /*0784*/ 	.word	0x0000bf80


	//   ....[40]....
        /*0788*/ 	.word	0x0000c490


	//   ....[41]....
        /*078c*/ 	.word	0x0000c4a0


	//   ....[42]....
        /*0790*/ 	.word	0x0000cd50


	//   ....[43]....
        /*0794*/ 	.word	0x0000cd60


	//   ....[44]....
        /*0798*/ 	.word	0x0000df90


	//   ....[45]....
        /*079c*/ 	.word	0x0000dfc0


	//   ....[46]....
        /*07a0*/ 	.word	0x0000e130


	//   ....[47]....
        /*07a4*/ 	.word	0x0000e150


	//   ....[48]....
        /*07a8*/ 	.word	0x0000e290


	//   ....[49]....
        /*07ac*/ 	.word	0x0000e2b0


	//   ....[50]....
        /*07b0*/ 	.word	0x0000e400


	//   ....[51]....
        /*07b4*/ 	.word	0x0000e420


	//   ....[52]....
        /*07b8*/ 	.word	0x0000e600


	//   ....[53]....
        /*07bc*/ 	.word	0x0000e830


	//   ....[54]....
        /*07c0*/ 	.word	0x0000e860


	//   ....[55]....
        /*07c4*/ 	.word	0x0000e890


	//   ....[56]....
        /*07c8*/ 	.word	0x0000e8c0


	//   ....[57]....
        /*07cc*/ 	.word	0x0000e8f0


	//   ....[58]....
        /*07d0*/ 	.word	0x0000e920


	//   ....[59]....
        /*07d4*/ 	.word	0x0000eac0


	//   ....[60]....
        /*07d8*/ 	.word	0x0000eaf0


	//   ....[61]....
        /*07dc*/ 	.word	0x0000eb20


	//   ....[62]....
        /*07e0*/ 	.word	0x0000eb50


	//   ....[63]....
        /*07e4*/ 	.word	0x0000eb80


	//   ....[64]....
        /*07e8*/ 	.word	0x0000ebb0


	//   ....[65]....
        /*07ec*/ 	.word	0x0000ec50


	//   ....[66]....
        /*07f0*/ 	.word	0x0000ec80


	//   ....[67]....
        /*07f4*/ 	.word	0x0000ec90


	//   ....[68]....
        /*07f8*/ 	.word	0x0000ecc0


	//   ....[69]....
        /*07fc*/ 	.word	0x000106f0


	//   ....[70]....
        /*0800*/ 	.word	0x000111f0


	//   ....[71]....
        /*0804*/ 	.word	0x00011210


	//   ....[72]....
        /*0808*/ 	.word	0x000112c0


	//   ....[73]....
        /*080c*/ 	.word	0x000112d0


	//   ....[74]....
        /*0810*/ 	.word	0x00011350


	//   ....[75]....
        /*0814*/ 	.word	0x00011360


	//   ....[76]....
        /*0818*/ 	.word	0x000113e0


	//   ....[77]....
        /*081c*/ 	.word	0x000113f0


	//   ....[78]....
        /*0820*/ 	.word	0x00011470


	//   ....[79]....
        /*0824*/ 	.word	0x00011480


	//   ....[80]....
        /*0828*/ 	.word	0x00011500


	//   ....[81]....
        /*082c*/ 	.word	0x00011510


	//   ....[82]....
        /*0830*/ 	.word	0x00011590


	//   ....[83]....
        /*0834*/ 	.word	0x000115a0


	//   ....[84]....
        /*0838*/ 	.word	0x000115f0


	//   ....[85]....
        /*083c*/ 	.word	0x00011610


	//   ....[86]....
        /*0840*/ 	.word	0x000140f0


	//   ....[87]....
        /*0844*/ 	.word	0x00014120


	//   ....[88]....
        /*0848*/ 	.word	0x00014180


	//   ....[89]....
        /*084c*/ 	.word	0x000141b0


	//   ....[90]....
        /*0850*/ 	.word	0x000141e0


	//   ....[91]....
        /*0854*/ 	.word	0x00014210


	//   ....[92]....
        /*0858*/ 	.word	0x00014240


	//   ....[93]....
        /*085c*/ 	.word	0x00014270


	//   ....[94]....
        /*0860*/ 	.word	0x00014430


	//   ....[95]....
        /*0864*/ 	.word	0x00014460


	//   ....[96]....
        /*0868*/ 	.word	0x00014490


	//   ....[97]....
        /*086c*/ 	.word	0x000144c0


	//   ....[98]....
        /*0870*/ 	.word	0x000144f0


	//   ....[99]....
        /*0874*/ 	.word	0x00014520


	//   ....[100]....
        /*0878*/ 	.word	0x000145f0


	//   ....[101]....
        /*087c*/ 	.word	0x00014610


	//   ....[102]....
        /*0880*/ 	.word	0x00014620


	//   ....[103]....
        /*0884*/ 	.word	0x000146a0


	//   ....[104]....
        /*0888*/ 	.word	0x000151d0


	//   ....[105]....
        /*088c*/ 	.word	0x00015760


	//   ....[106]....
        /*0890*/ 	.word	0x00015950


	//   ....[107]....
        /*0894*/ 	.word	0x000159a0


	//   ....[108]....
        /*0898*/ 	.word	0x00015a00


	//   ....[109]....
        /*089c*/ 	.word	0x00015af0


	//   ....[110]....
        /*08a0*/ 	.word	0x00015b50


	//   ....[111]....
        /*08a4*/ 	.word	0x00015c40


	//   ....[112]....
        /*08a8*/ 	.word	0x00015ca0


	//   ....[113]....
        /*08ac*/ 	.word	0x00015d90


	//   ....[114]....
        /*08b0*/ 	.word	0x00015df0


	//   ....[115]....
        /*08b4*/ 	.word	0x00015ee0


	//   ....[116]....
        /*08b8*/ 	.word	0x00015f40


	//   ....[117]....
        /*08bc*/ 	.word	0x00016030


	//   ....[118]....
        /*08c0*/ 	.word	0x00016090


	//   ....[119]....
        /*08c4*/ 	.word	0x00016170


	//   ....[120]....
        /*08c8*/ 	.word	0x000161d0


	//   ....[121]....
        /*08cc*/ 	.word	0x000162a0


	//   ....[122]....
        /*08d0*/ 	.word	0x000165d0


	//   ....[123]....
        /*08d4*/ 	.word	0x00016670


	//   ....[124]....
        /*08d8*/ 	.word	0x00016810


	//   ....[125]....
        /*08dc*/ 	.word	0x00016880


	//   ....[126]....
        /*08e0*/ 	.word	0x000168f0


	//   ....[127]....
        /*08e4*/ 	.word	0x00016960


	//   ....[128]....
        /*08e8*/ 	.word	0x000169d0


	//   ....[129]....
        /*08ec*/ 	.word	0x00016a50


	//   ....[130]....
        /*08f0*/ 	.word	0x00016ae0


	//   ....[131]....
        /*08f4*/ 	.word	0x00016b80


	//   ....[132]....
        /*08f8*/ 	.word	0x00016bf0


	//   ....[133]....
        /*08fc*/ 	.word	0x00016c60


	//   ....[134]....
        /*0900*/ 	.word	0x00016cd0


	//   ....[135]....
        /*0904*/ 	.word	0x00016d50


	//   ....[136]....
        /*0908*/ 	.word	0x00016dc0


	//   ....[137]....
        /*090c*/ 	.word	0x00016e70


	//   ....[138]....
        /*0910*/ 	.word	0x00016ec0


	//   ....[139]....
        /*0914*/ 	.word	0x00016f70


	//   ....[140]....
        /*0918*/ 	.word	0x000170a0


	//----- nvinfo : EIATTR_REG_RECONFIG
	.align		4
.L_1533:
        /*091c*/ 	.byte	0x01, 0x54
	.zero		2


	//----- nvinfo : EIATTR_SYSCALL_OFFSETS
	.align		4
        /*0920*/ 	.byte	0x04, 0x46
        /*0922*/ 	.short	(.L_1535 - .L_1534)


	//   ....[0]....
.L_1534:
        /*0924*/ 	.word	0x000020d0


	//   ....[1]....
        /*0928*/ 	.word	0x00010310


	//   ....[2]....
        /*092c*/ 	.word	0x00010460


	//   ....[3]....
        /*0930*/ 	.word	0x00010560


	//   ....[4]....
        /*0934*/ 	.word	0x00010e20


	//----- nvinfo : EIATTR_MBARRIER_INSTR_OFFSETS
	.align		4
.L_1535:
        /*0938*/ 	.byte	0x04, 0x39
        /*093a*/ 	.short	(.L_1537 - .L_1536)


	//   ....[0]....
.L_1536:
        /*093c*/ 	.word	0x00000270
        /*0940*/ 	.word	0x000000ff
        /*0944*/ 	.word	0x00022800
        /*0948*/ 	.short	0x0100
        /*094a*/ 	.byte	0x08
	.zero		1


	//   ....[1]....
        /*094c*/ 	.word	0x00000280
        /*0950*/ 	.word	0x000000ff
        /*0954*/ 	.word	0x00022820
        /*0958*/ 	.short	0x0100
        /*095a*/ 	.byte	0x08
	.zero		1


	//   ....[2]....
        /*095c*/ 	.word	0x00000370
        /*0960*/ 	.word	0x000000ff
        /*0964*/ 	.word	0x00022830
        /*0968*/ 	.short	0x0100
        /*096a*/ 	.byte	0x08
	.zero		1


	//   ....[3]....
        /*096c*/ 	.word	0x00000380
        /*0970*/ 	.word	0x000000ff
        /*0974*/ 	.word	0x00022840
        /*0978*/ 	.short	0x0100
        /*097a*/ 	.byte	0x08
	.zero		1


	//   ....[4]....
        /*097c*/ 	.word	0x00000390
        /*0980*/ 	.word	0x000000ff
        /*0984*/ 	.word	0x00022838
        /*0988*/ 	.short	0x0100
        /*098a*/ 	.byte	0x08
	.zero		1


	//   ....[5]....
        /*098c*/ 	.word	0x000003a0
        /*0990*/ 	.word	0x000000ff
        /*0994*/ 	.word	0x00022848
        /*0998*/ 	.short	0x0100
        /*099a*/ 	.byte	0x08
	.zero		1


	//   ....[6]....
        /*099c*/ 	.word	0x000004d0
        /*09a0*/ 	.word	0x000000ff
        /*09a4*/ 	.word	0x00022850
        /*09a8*/ 	.short	0x0100
        /*09aa*/ 	.byte	0x08
	.zero		1


	//   ....[7]....
        /*09ac*/ 	.word	0x000004e0
        /*09b0*/ 	.word	0x000000ff
        /*09b4*/ 	.word	0x00022860
        /*09b8*/ 	.short	0x0100
        /*09ba*/ 	.byte	0x08
	.zero		1


	//   ....[8]....
        /*09bc*/ 	.word	0x000004f0
        /*09c0*/ 	.word	0x000000ff
        /*09c4*/ 	.word	0x00022858
        /*09c8*/ 	.short	0x0100
        /*09ca*/ 	.byte	0x08
	.zero		1


	//   ....[9]....
        /*09cc*/ 	.word	0x00000500
        /*09d0*/ 	.word	0x000000ff
        /*09d4*/ 	.word	0x00022868
        /*09d8*/ 	.short	0x0100
        /*09da*/ 	.byte	0x08
	.zero		1


	//   ....[10]....
        /*09dc*/ 	.word	0x000005f0
        /*09e0*/ 	.word	0x000000ff
        /*09e4*/ 	.word	0x00022870
        /*09e8*/ 	.short	0x0100
        /*09ea*/ 	.byte	0x06
	.zero		1


	//   ....[11]....
        /*09ec*/ 	.word	0x00000600
        /*09f0*/ 	.word	0x000000ff
        /*09f4*/ 	.word	0x00022880
        /*09f8*/ 	.short	0x0100
        /*09fa*/ 	.byte	0x06
	.zero		1


	//   ....[12]....
        /*09fc*/ 	.word	0x00000610
        /*0a00*/ 	.word	0x000000ff
        /*0a04*/ 	.word	0x00022878
        /*0a08*/ 	.short	0x0100
        /*0a0a*/ 	.byte	0x06
	.zero		1


	//   ....[13]....
        /*0a0c*/ 	.word	0x00000620
        /*0a10*/ 	.word	0x000000ff
        /*0a14*/ 	.word	0x00022888
        /*0a18*/ 	.short	0x0100
        /*0a1a*/ 	.byte	0x06
	.zero		1


	//   ....[14]....
        /*0a1c*/ 	.word	0x00000750
        /*0a20*/ 	.word	0x000000ff
        /*0a24*/ 	.word	0x00022890
        /*0a28*/ 	.short	0x0100
        /*0a2a*/ 	.byte	0x08
	.zero		1


	//   ....[15]....
        /*0a2c*/ 	.word	0x00000760
        /*0a30*/ 	.word	0x000000ff
        /*0a34*/ 	.word	0x000228a0
        /*0a38*/ 	.short	0x0100
        /*0a3a*/ 	.byte	0x08
	.zero		1


	//   ....[16]....
        /*0a3c*/ 	.word	0x00000770
        /*0a40*/ 	.word	0x000000ff
        /*0a44*/ 	.word	0x00022898
        /*0a48*/ 	.short	0x0100
        /*0a4a*/ 	.byte	0x08
	.zero		1


	//   ....[17]....
        /*0a4c*/ 	.word	0x00000780
        /*0a50*/ 	.word	0x000000ff
        /*0a54*/ 	.word	0x000228a8
        /*0a58*/ 	.short	0x0100
        /*0a5a*/ 	.byte	0x08
	.zero		1


	//   ....[18]....
        /*0a5c*/ 	.word	0x000008b0
        /*0a60*/ 	.word	0x000000ff
        /*0a64*/ 	.word	0x000228b0
        /*0a68*/ 	.short	0x0100
        /*0a6a*/ 	.byte	0x08
	.zero		1


	//   ....[19]....
        /*0a6c*/ 	.word	0x000008c0
        /*0a70*/ 	.word	0x000000ff
        /*0a74*/ 	.word	0x000228c0
        /*0a78*/ 	.short	0x0100
        /*0a7a*/ 	.byte	0x08
	.zero		1


	//   ....[20]....
        /*0a7c*/ 	.word	0x000008d0
        /*0a80*/ 	.word	0x000000ff
        /*0a84*/ 	.word	0x000228b8
        /*0a88*/ 	.short	0x0100
        /*0a8a*/ 	.byte	0x08
	.zero		1


	//   ....[21]....
        /*0a8c*/ 	.word	0x000008e0
        /*0a90*/ 	.word	0x000000ff
        /*0a94*/ 	.word	0x000228c8
        /*0a98*/ 	.short	0x0100
        /*0a9a*/ 	.byte	0x08
	.zero		1


	//   ....[22]....
        /*0a9c*/ 	.word	0x00002180
        /*0aa0*/ 	.word	0x00000006
        /*0aa4*/ 	.word	0x00022800
        /*0aa8*/ 	.short	0x010a
        /*0aaa*/ 	.byte	0x3f
	.zero		1


	//   ....[23]....
        /*0aac*/ 	.word	0x00002250
        /*0ab0*/ 	.word	0x000000ff
        /*0ab4*/ 	.word	0x00022830
        /*0ab8*/ 	.short	0x010a
        /*0aba*/ 	.byte	0x16
	.zero		1


	//   ....[24]....
        /*0abc*/ 	.word	0x00002290
        /*0ac0*/ 	.word	0x000000ff
        /*0ac4*/ 	.word	0x00022830
        /*0ac8*/ 	.short	0x010a
        /*0aca*/ 	.byte	0x16
	.zero		1


	//   ....[25]....
        /*0acc*/ 	.word	0x00003c00
        /*0ad0*/ 	.word	0x00000003
        /*0ad4*/ 	.word	0x00000000
        /*0ad8*/ 	.short	0x0101
        /*0ada*/ 	.byte	0x3f
	.zero		1


	//   ....[26]....
        /*0adc*/ 	.word	0x000040e0
        /*0ae0*/ 	.word	0x000000ff
        /*0ae4*/ 	.word	0x00022850
        /*0ae8*/ 	.short	0x010a
        /*0aea*/ 	.byte	0x16
	.zero		1


	//   ....[27]....
        /*0aec*/ 	.word	0x00004120
        /*0af0*/ 	.word	0x000000ff
        /*0af4*/ 	.word	0x00022850
        /*0af8*/ 	.short	0x010a
        /*0afa*/ 	.byte	0x16
	.zero		1


	//   ....[28]....
        /*0afc*/ 	.word	0x000044c0
        /*0b00*/ 	.word	0x000000ff
        /*0b04*/ 	.word	0x00000000
        /*0b08*/ 	.short	0x0101
        /*0b0a*/ 	.byte	0x16
	.zero		1


	//   ....[29]....
        /*0b0c*/ 	.word	0x00004620
        /*0b10*/ 	.word	0x000000ff
        /*0b14*/ 	.word	0x00022830
        /*0b18*/ 	.short	0x010a
        /*0b1a*/ 	.byte	0x1a
	.zero		1


	//   ....[30]....
        /*0b1c*/ 	.word	0x00004670
        /*0b20*/ 	.word	0x000000ff
        /*0b24*/ 	.word	0x00022830
        /*0b28*/ 	.short	0x010a
        /*0b2a*/ 	.byte	0x1a
	.zero		1


	//   ....[31]....
        /*0b2c*/ 	.word	0x000068d0
        /*0b30*/ 	.word	0x0000009c
        /*0b34*/ 	.word	0x00000000
        /*0b38*/ 	.short	0x0101
        /*0b3a*/ 	.byte	0x3f
	.zero		1


	//   ....[32]....
        /*0b3c*/ 	.word	0x00006d20
        /*0b40*/ 	.word	0x000000ff
        /*0b44*/ 	.word	0x00022850
        /*0b48*/ 	.short	0x010a
        /*0b4a*/ 	.byte	0x1a
	.zero		1


	//   ....[33]....
        /*0b4c*/ 	.word	0x00006d60
        /*0b50*/ 	.word	0x000000ff
        /*0b54*/ 	.word	0x00022850
        /*0b58*/ 	.short	0x010a
        /*0b5a*/ 	.byte	0x1a
	.zero		1


	//   ....[34]....
        /*0b5c*/ 	.word	0x00007060
        /*0b60*/ 	.word	0x00000007
        /*0b64*/ 	.word	0x00000000
        /*0b68*/ 	.short	0x0101
        /*0b6a*/ 	.byte	0x3f
	.zero		1


	//   ....[35]....
        /*0b6c*/ 	.word	0x000071d0
        /*0b70*/ 	.word	0x000000ff
        /*0b74*/ 	.word	0x00022830
        /*0b78*/ 	.short	0x010a
        /*0b7a*/ 	.byte	0x19
	.zero		1


	//   ....[36]....
        /*0b7c*/ 	.word	0x00007210
        /*0b80*/ 	.word	0x000000ff
        /*0b84*/ 	.word	0x00022830
        /*0b88*/ 	.short	0x010a
        /*0b8a*/ 	.byte	0x19
	.zero		1


	//   ....[37]....
        /*0b8c*/ 	.word	0x00008bb0
        /*0b90*/ 	.word	0x0000000f
        /*0b94*/ 	.word	0x00000000
        /*0b98*/ 	.short	0x0101
        /*0b9a*/ 	.byte	0x3f
	.zero		1


	//   ....[38]....
        /*0b9c*/ 	.word	0x000090a0
        /*0ba0*/ 	.word	0x000000ff
        /*0ba4*/ 	.word	0x00022850
        /*0ba8*/ 	.short	0x010a
        /*0baa*/ 	.byte	0x19
	.zero		1


	//   ....[39]....
        /*0bac*/ 	.word	0x000090e0
        /*0bb0*/ 	.word	0x000000ff
        /*0bb4*/ 	.word	0x00022850
        /*0bb8*/ 	.short	0x010a
        /*0bba*/ 	.byte	0x19
	.zero		1


	//   ....[40]....
        /*0bbc*/ 	.word	0x000093f0
        /*0bc0*/ 	.word	0x0000000c
        /*0bc4*/ 	.word	0x00000000
        /*0bc8*/ 	.short	0x0101
        /*0bca*/ 	.byte	0x3f
	.zero		1


	//   ....[41]....
        /*0bcc*/ 	.word	0x0000baf0
        /*0bd0*/ 	.word	0x000000ff
        /*0bd4*/ 	.word	0x00000000
        /*0bd8*/ 	.short	0x0101
        /*0bda*/ 	.byte	0x08
	.zero		1


	//   ....[42]....
        /*0bdc*/ 	.word	0x0000c300
        /*0be0*/ 	.word	0x000000ff
        /*0be4*/ 	.word	0x00000000
        /*0be8*/ 	.short	0x0101
        /*0bea*/ 	.byte	0x08
	.zero		1


	//   ....[43]....
        /*0bec*/ 	.word	0x00010960
        /*0bf0*/ 	.word	0x00000000
        /*0bf4*/ 	.word	0x00022840
        /*0bf8*/ 	.short	0x010a
        /*0bfa*/ 	.byte	0x3f
	.zero		1


	//   ....[44]....
        /*0bfc*/ 	.word	0x000116b0
        /*0c00*/ 	.word	0x00000012
        /*0c04*/ 	.word	0x00022800
        /*0c08*/ 	.short	0x0107
        /*0c0a*/ 	.byte	0x3f
	.zero		1


	//   ....[45]....
        /*0c0c*/ 	.word	0x000117a0
        /*0c10*/ 	.word	0x00000012
        /*0c14*/ 	.word	0x00022800
        /*0c18*/ 	.short	0x0101
        /*0c1a*/ 	.byte	0x3f
	.zero		1


	//   ....[46]....
        /*0c1c*/ 	.word	0x000117c0
        /*0c20*/ 	.word	0x00000012
        /*0c24*/ 	.word	0x00022820
        /*0c28*/ 	.short	0x010a
        /*0c2a*/ 	.byte	0x3f
	.zero		1


	//   ....[47]....
        /*0c2c*/ 	.word	0x000118a0
        /*0c30*/ 	.word	0x00000002
        /*0c34*/ 	.word	0x00022860
        /*0c38*/ 	.short	0x010a
        /*0c3a*/ 	.byte	0x3f
	.zero		1


	//   ....[48]....
        /*0c3c*/ 	.word	0x00012150
        /*0c40*/ 	.word	0x00000003
        /*0c44*/ 	.word	0x00022840
        /*0c48*/ 	.short	0x010a
        /*0c4a*/ 	.byte	0x3f
	.zero		1


	//   ....[49]....
        /*0c4c*/ 	.word	0x000123a0
        /*0c50*/ 	.word	0x00000003
        /*0c54*/ 	.word	0x00022860
        /*0c58*/ 	.short	0x010a
        /*0c5a*/ 	.byte	0x3f
	.zero		1


	//   ....[50]....
        /*0c5c*/ 	.word	0x00012b90
        /*0c60*/ 	.word	0x00000004
        /*0c64*/ 	.word	0x00022840
        /*0c68*/ 	.short	0x010a
        /*0c6a*/ 	.byte	0x3f
	.zero		1


	//   ....[51]....
        /*0c6c*/ 	.word	0x00012de0
        /*0c70*/ 	.word	0x00000004
        /*0c74*/ 	.word	0x00022860
        /*0c78*/ 	.short	0x010a
        /*0c7a*/ 	.byte	0x3f
	.zero		1


	//   ....[52]....
        /*0c7c*/ 	.word	0x00013560
        /*0c80*/ 	.word	0x00000002
        /*0c84*/ 	.word	0x00022840
        /*0c88*/ 	.short	0x010a
        /*0c8a*/ 	.byte	0x3f
	.zero		1


	//   ....[53]....
        /*0c8c*/ 	.word	0x000137b0
        /*0c90*/ 	.word	0x00000002
        /*0c94*/ 	.word	0x00022860
        /*0c98*/ 	.short	0x010a
        /*0c9a*/ 	.byte	0x3f
	.zero		1


	//   ....[54]....
        /*0c9c*/ 	.word	0x00015150
        /*0ca0*/ 	.word	0x00000000
        /*0ca4*/ 	.word	0x00022820
        /*0ca8*/ 	.short	0x010a
        /*0caa*/ 	.byte	0x3f
	.zero		1


	//   ....[55]....
        /*0cac*/ 	.word	0x00015340
        /*0cb0*/ 	.word	0x00000006
        /*0cb4*/ 	.word	0x00000000
        /*0cb8*/ 	.short	0x010a
        /*0cba*/ 	.byte	0x3f
	.zero		1


	//   ....[56]....
        /*0cbc*/ 	.word	0x00015370
        /*0cc0*/ 	.word	0x00000007
        /*0cc4*/ 	.word	0x00000000
        /*0cc8*/ 	.short	0x010a
        /*0cca*/ 	.byte	0x3f
	.zero		1


	//   ....[57]....
        /*0ccc*/ 	.word	0x000153d0
        /*0cd0*/ 	.word	0x00000004
        /*0cd4*/ 	.word	0x00000000
        /*0cd8*/ 	.short	0x010a
        /*0cda*/ 	.byte	0x3f
	.zero		1


	//   ....[58]....
        /*0cdc*/ 	.word	0x00015400
        /*0ce0*/ 	.word	0x00000003
        /*0ce4*/ 	.word	0x00000000
        /*0ce8*/ 	.short	0x010a
        /*0cea*/ 	.byte	0x3f
	.zero		1


	//   ....[59]....
        /*0cec*/ 	.word	0x00015460
        /*0cf0*/ 	.word	0x00000006
        /*0cf4*/ 	.word	0x00022800
        /*0cf8*/ 	.short	0x010a
        /*0cfa*/ 	.byte	0x3f
	.zero		1


	//   ....[60]....
        /*0cfc*/ 	.word	0x000154c0
        /*0d00*/ 	.word	0x00000000
        /*0d04*/ 	.word	0x00022830
        /*0d08*/ 	.short	0x010a
        /*0d0a*/ 	.byte	0x3f
	.zero		1


	//   ....[61]....
        /*0d0c*/ 	.word	0x00015520
        /*0d10*/ 	.word	0x0000000a
        /*0d14*/ 	.word	0x00022850
        /*0d18*/ 	.short	0x010a
        /*0d1a*/ 	.byte	0x3f
	.zero		1


	//   ....[62]....
        /*0d1c*/ 	.word	0x00015580
        /*0d20*/ 	.word	0x00000005
        /*0d24*/ 	.word	0x00022830
        /*0d28*/ 	.short	0x010a
        /*0d2a*/ 	.byte	0x3f
	.zero		1


	//   ....[63]....
        /*0d2c*/ 	.word	0x000155d0
        /*0d30*/ 	.word	0x00000007
        /*0d34*/ 	.word	0x00022850
        /*0d38*/ 	.short	0x010a
        /*0d3a*/ 	.byte	0x3f
	.zero		1


	//   ....[64]....
        /*0d3c*/ 	.word	0x00015630
        /*0d40*/ 	.word	0x00000005
        /*0d44*/ 	.word	0x00022830
        /*0d48*/ 	.short	0x010a
        /*0d4a*/ 	.byte	0x3f
	.zero		1


	//   ....[65]....
        /*0d4c*/ 	.word	0x00015680
        /*0d50*/ 	.word	0x0000000c
        /*0d54*/ 	.word	0x00022850
        /*0d58*/ 	.short	0x010a
        /*0d5a*/ 	.byte	0x3f
	.zero		1


	//   ....[66]....
        /*0d5c*/ 	.word	0x00015820
        /*0d60*/ 	.word	0x00000000
        /*0d64*/ 	.word	0x00022840
        /*0d68*/ 	.short	0x010a
        /*0d6a*/ 	.byte	0x3f
	.zero		1


	//   ....[67]....
        /*0d6c*/ 	.word	0x000162e0
        /*0d70*/ 	.word	0x00000012
        /*0d74*/ 	.word	0x00022820
        /*0d78*/ 	.short	0x010a
        /*0d7a*/ 	.byte	0x3f
	.zero		1


	//   ....[68]....
        /*0d7c*/ 	.word	0x00016330
        /*0d80*/ 	.word	0x00000002
        /*0d84*/ 	.word	0x00022860
        /*0d88*/ 	.short	0x010a
        /*0d8a*/ 	.byte	0x3f
	.zero		1


	//   ....[69]....
        /*0d8c*/ 	.word	0x00016380
        /*0d90*/ 	.word	0x00000003
        /*0d94*/ 	.word	0x00022840
        /*0d98*/ 	.short	0x010a
        /*0d9a*/ 	.byte	0x3f
	.zero		1


	//   ....[70]....
        /*0d9c*/ 	.word	0x000163d0
        /*0da0*/ 	.word	0x00000003
        /*0da4*/ 	.word	0x00022860
        /*0da8*/ 	.short	0x010a
        /*0daa*/ 	.byte	0x3f
	.zero		1


	//   ....[71]....
        /*0dac*/ 	.word	0x00016420
        /*0db0*/ 	.word	0x00000004
        /*0db4*/ 	.word	0x00022840
        /*0db8*/ 	.short	0x010a
        /*0dba*/ 	.byte	0x3f
	.zero		1


	//   ....[72]....
        /*0dbc*/ 	.word	0x00016470
        /*0dc0*/ 	.word	0x00000004
        /*0dc4*/ 	.word	0x00022860
        /*0dc8*/ 	.short	0x010a
        /*0dca*/ 	.byte	0x3f
	.zero		1


	//   ....[73]....
        /*0dcc*/ 	.word	0x000164c0
        /*0dd0*/ 	.word	0x00000002
        /*0dd4*/ 	.word	0x00022840
        /*0dd8*/ 	.short	0x010a
        /*0dda*/ 	.byte	0x3f
	.zero		1


	//   ....[74]....
        /*0ddc*/ 	.word	0x00016510
        /*0de0*/ 	.word	0x00000002
        /*0de4*/ 	.word	0x00022860
        /*0de8*/ 	.short	0x010a
        /*0dea*/ 	.byte	0x3f
	.zero		1


	//   ....[75]....
        /*0dec*/ 	.word	0x00016fc0
        /*0df0*/ 	.word	0x00000000
        /*0df4*/ 	.word	0x00022820
        /*0df8*/ 	.short	0x010a
        /*0dfa*/ 	.byte	0x3f
	.zero		1


	//   ....[76]....
        /*0dfc*/ 	.word	0x00017160
        /*0e00*/ 	.word	0x00000006
        /*0e04*/ 	.word	0x00000000
        /*0e08*/ 	.short	0x010a
        /*0e0a*/ 	.byte	0x3f
	.zero		1


	//   ....[77]....
        /*0e0c*/ 	.word	0x000171b0
        /*0e10*/ 	.word	0x00000007
        /*0e14*/ 	.word	0x00000000
        /*0e18*/ 	.short	0x010a
        /*0e1a*/ 	.byte	0x3f
	.zero		1


	//   ....[78]....
        /*0e1c*/ 	.word	0x00017200
        /*0e20*/ 	.word	0x00000004
        /*0e24*/ 	.word	0x00000000
        /*0e28*/ 	.short	0x010a
        /*0e2a*/ 	.byte	0x3f
	.zero		1


	//----- nvinfo : EIATTR_NUM_MBARRIERS
	.align		4
.L_1537:
        /*0e2c*/ 	.byte	0x03, 0x38
        /*0e2e*/ 	.short	0x0016


	//----- nvinfo : EIATTR_EXIT_INSTR_OFFSETS
	.align		4
        /*0e30*/ 	.byte	0x04, 0x1c
        /*0e32*/ 	.short	(.L_1539 - .L_1538)


	//   ....[0]....
.L_1538:
        /*0e34*/ 	.word	0x00000a70


	//   ....[1]....
        /*0e38*/ 	.word	0x0000e5a0


	//   ....[2]....
        /*0e3c*/ 	.word	0x00015450


	//----- nvinfo : EIATTR_MAX_THREADS
	.align		4
.L_1539:
        /*0e40*/ 	.byte	0x04, 0x05
        /*0e42*/ 	.short	(.L_1541 - .L_1540)
.L_1540:
        /*0e44*/ 	.word	0x00000180
        /*0e48*/ 	.word	0x00000001
        /*0e4c*/ 	.word	0x00000001


	//----- nvinfo : EIATTR_CRS_STACK_SIZE
	.align		4
.L_1541:
        /*0e50*/ 	.byte	0x04, 0x1e
        /*0e52*/ 	.short	(.L_1543 - .L_1542)
.L_1542:
        /*0e54*/ 	.word	0x00000000


	//----- nvinfo : EIATTR_CBANK_PARAM_SIZE
	.align		4
.L_1543:
        /*0e58*/ 	.byte	0x03, 0x19
        /*0e5a*/ 	.short	0x0af0


	//----- nvinfo : EIATTR_PARAM_CBANK
	.align		4
        /*0e5c*/ 	.byte	0x04, 0x0a
        /*0e5e*/ 	.short	(.L_1545 - .L_1544)
	.align		4
.L_1544:
        /*0e60*/ 	.word	index@(.nv.constant0._ZN7cutlass13device_kernelIN5flash11enable_sm90INS1_16FlashAttnFwdSm90INS1_25CollectiveMainloopFwdSm90ILi2EN4cute5tupleIJNS5_1CILi1EEES8_S8_EEENS6_IJNS7_ILi128EEENS7_ILi96EEENS7_ILi64EEEEEELi256ENS_6half_tEfNS_4arch4Sm90ELb1ELb0ELb1ELb1ELb0ELb0ELb0ELb1ELb0ELb1ELb1ELb0EEENS1_21CollectiveEpilogueFwdINS6_IJSA_NS7_ILi256EEESB_EEES9_SE_SG_Li256ELb1ELb1ELb1ELb0EEENS1_36VarlenDynamicPersistentTileSchedulerILi128ELi96ELi256ELi128ELb1ELb1ELb1ELb1ELb1ELb1EEEEEEEEEvNT_6ParamsE)
        /*0e64*/ 	.short	0x0210
        /*0e66*/ 	.short	0x0af0


	//----- nvinfo : EIATTR_SW_WAR
	.align		4
.L_1545:
        /*0e68*/ 	.byte	0x04, 0x36
        /*0e6a*/ 	.short	(.L_1547 - .L_1546)
.L_1546:
        /*0e6c*/ 	.word	0x00000008
.L_1547:


//--------------------- .nv.info._ZN7cutlass13device_kernelIN5flash11enable_sm90INS1_16FlashAttnFwdSm90INS1_25CollectiveMainloopFwdSm90ILi2EN4cute5tupleIJNS5_1CILi1EEES8_S8_EEENS6_IJNS7_ILi128EEENS7_ILi96EEENS7_ILi64EEEEEELi256ENS_6half_tEfNS_4arch4Sm90ELb1ELb0ELb1ELb1ELb0ELb1ELb0ELb1ELb0ELb1ELb1ELb0EEENS1_21CollectiveEpilogueFwdINS6_IJSA_NS7_ILi256EEESB_EEES9_SE_SG_Li256ELb1ELb1ELb1ELb0EEENS1_36VarlenDynamicPersistentTileSchedulerILi128ELi96ELi256ELi128ELb1ELb1ELb1ELb1ELb1ELb1EEEEEEEEEvNT_6ParamsE --------------------------
	.section	.nv.info._ZN7cutlass13device_kernelIN5flash11enable_sm90INS1_16FlashAttnFwdSm90INS1_25CollectiveMainloopFwdSm90ILi2EN4cute5tupleIJNS5_1CILi1EEES8_S8_EEENS6_IJNS7_ILi128EEENS7_ILi96EEENS7_ILi64EEEEEELi256ENS_6half_tEfNS_4arch4Sm90ELb1ELb0ELb1ELb1ELb0ELb1ELb0ELb1ELb0ELb1ELb1ELb0EEENS1_21CollectiveEpilogueFwdINS6_IJSA_NS7_ILi256EEESB_EEES9_SE_SG_Li256ELb1ELb1ELb1ELb0EEENS1_36VarlenDynamicPersistentTileSchedulerILi128ELi96ELi256ELi128ELb1ELb1ELb1ELb1ELb1ELb1EEEEEEEEEvNT_6ParamsE,"",@"SHT_CUDA_INFO"
	.sectionflags	@""
	.align	4


	//----- nvinfo : EIATTR_CUDA_API_VERSION
	.align		4
        /*0000*/ 	.byte	0x04, 0x37
        /*0002*/ 	.short	(.L_1549 - .L_1548)
.L_1548:
        /*0004*/ 	.word	0x00000082


	//----- nvinfo : EIATTR_KPARAM_INFO
	.align		4
.L_1549:
        /*0008*/ 	.byte	0x04, 0x17
        /*000a*/ 	.short	(.L_1551 - .L_1550)
.L_1550:
        /*000c*/ 	.word	0x00000000
        /*0010*/ 	.short	0x0000
        /*0012*/ 	.short	0x0070
        /*0014*/ 	.byte	0x00, 0xf0, 0x01, 0x2a


	//----- nvinfo : EIATTR_SPARSE_MMA_MASK
	.align		4
.L_1551:
        /*0018*/ 	.byte	0x03, 0x50
        /*001a*/ 	.short	0x0000


	//----- nvinfo : EIATTR_MAXREG_COUNT
	.align		4
        /*001c*/ 	.byte	0x03, 0x1b
        /*001e*/ 	.short	0x00a8


	//----- nvinfo : EIATTR_NUM_BARRIERS
	.align		4
        /*0020*/ 	.byte	0x02, 0x4c
        /*0022*/ 	.byte	0x10
	.zero		1


	//----- nvinfo : EIATTR_EXTERNS
	.align		4
        /*0024*/ 	.byte	0x04, 0x0f
        /*0026*/ 	.short	(.L_1553 - .L_1552)


	//   ....[0]....
	.align		4
.L_1552:
        /*0028*/ 	.word	index@(__assertfail)


	//----- nvinfo : EIATTR_ANNOTATIONS
	.align		4
.L_1553:
        /*002c*/ 	.byte	0x04, 0x55
        /*002e*/ 	.short	(.L_1555 - .L_1554)


	//   ....[0]....
.L_1554:
        /* <DEDUP_REMOVED lines=87> */


	//----- nvinfo : EIATTR_MERCURY_ISA_VERSION
	.align		4
.L_1555:
        /*0590*/ 	.byte	0x03, 0x5f
        /*0592*/ 	.short	0x0101


	//----- nvinfo : EIATTR_UNUSED_LOAD_BYTE_OFFSET
	.align		4
        /*0594*/ 	.byte	0x04, 0x44
        /*0596*/ 	.short	(.L_1557 - .L_1556)


	//   ....[0]....
.L_1556:
        /*0598*/ 	.word	0x00000ae0
        /*059c*/ 	.word	0x0000fff0


	//   ....[1]....
        /*05a0*/ 	.word	0x00011570
        /*05a4*/ 	.word	0x0000fff0


	//----- nvinfo : EIATTR_INT_WARP_WIDE_INSTR_OFFSETS
	.align		4
.L_1557:
        /*05a8*/ 	.byte	0x04, 0x31
        /*05aa*/ 	.short	(.L_1559 - .L_1558)


	//   ....[0]....
.L_1558:
        /*05ac*/ 	.word	0x00000190


	//   ....[1]....
        /*05b0*/ 	.word	0x000001d0


	//   ....[2]....
        /*05b4*/ 	.word	0x00000240


	//   ....[3]....
        /*05b8*/ 	.word	0x00019830


	//   ....[4]....
        /*05bc*/ 	.word	0x000198c0


	//   ....[5]....
        /*05c0*/ 	.word	0x0001d530


	//   ....[6]....
        /*05c4*/ 	.word	0x0001d5c0


	//----- nvinfo : EIATTR_COOP_GROUP_MASK_REGIDS
	.align		4
.L_1559:
        /*05c8*/ 	.byte	0x04, 0x29
        /*05ca*/ 	.short	(.L_1561 - .L_1560)


	//   ....[0]....
.L_1560:
        /*05cc*/ 	.word	0xffffffff


	//   ....[1]....
        /*05d0*/ 	.word	0xffffffff


	//   ....[2]....
        /*05d4*/ 	.word	0xffffffff


	//   ....[3]....
        /*05d8*/ 	.word	0xffffffff


	//   ....[4]....
        /*05dc*/ 	.word	0xffffffff


	//   ....[5]....
        /*05e0*/ 	.word	0xffffffff


	//   ....[6]....
        /*05e4*/ 	.word	0xffffffff


	//   ....[7]....
        /*05e8*/ 	.word	0xffffffff


	//   ....[8]....
        /*05ec*/ 	.word	0xffffffff


	//   ....[9]....
        /*05f0*/ 	.word	0xffffffff


	//   ....[10]....
        /*05f4*/ 	.word	0xffffffff


	//   ....[11]....
        /*05f8*/ 	.word	0xffffffff


	//   ....[12]....
        /*05fc*/ 	.word	0xffffffff


	//   ....[13]....
        /*0600*/ 	.word	0xffffffff


	//   ....[14]....
        /*0604*/ 	.word	0xffffffff


	//   ....[15]....
        /*0608*/ 	.word	0xffffffff


	//   ....[16]....
        /*060c*/ 	.word	0xffffffff


	//   ....[17]....
        /*0610*/ 	.word	0xffffffff


	//   ....[18]....
        /*0614*/ 	.word	0xffffffff


	//   ....[19]....
        /*0618*/ 	.word	0xffffffff


	//   ....[20]....
        /*061c*/ 	.word	0xffffffff


	//   ....[21]....
        /*0620*/ 	.word	0xffffffff


	//   ....[22]....
        /*0624*/ 	.word	0xffffffff


	//   ....[23]....
        /*0628*/ 	.word	0xffffffff


	//   ....[24]....
        /*062c*/ 	.word	0xffffffff


	//   ....[25]....
        /*0630*/ 	.word	0xffffffff


	//   ....[26]....
        /*0634*/ 	.word	0xffffffff


	//   ....[27]....
        /*0638*/ 	.word	0xffffffff


	//   ....[28]....
        /*063c*/ 	.word	0xffffffff


	//   ....[29]....
        /*0640*/ 	.word	0xffffffff


	//   ....[30]....
        /*0644*/ 	.word	0xffffffff


	//   ....[31]....
        /*0648*/ 	.word	0xffffffff


	//   ....[32]....
        /*064c*/ 	.word	0xffffffff


	//   ....[33]....
        /*0650*/ 	.word	0xffffffff


	//   ....[34]....
        /*0654*/ 	.word	0xffffffff


	//   ....[35]....
        /*0658*/ 	.word	0xffffffff


	//   ....[36]....
        /*065c*/ 	.word	0xffffffff


	//   ....[37]....
        /*0660*/ 	.word	0xffffffff


	//   ....[38]....
        /*0664*/ 	.word	0xffffffff


	//   ....[39]....
        /*0668*/ 	.word	0xffffffff


	//   ....[40]....
        /*066c*/ 	.word	0xffffffff


	//   ....[41]....
        /*0670*/ 	.word	0xffffffff


	//   ....[42]....
        /*0674*/ 	.word	0xffffffff


	//   ....[43]....
        /*0678*/ 	.word	0xffffffff


	//   ....[44]....
        /*067c*/ 	.word	0xffffffff


	//   ....[45]....
        /*0680*/ 	.word	0xffffffff


	//   ....[46]....
        /*0684*/ 	.word	0xffffffff


	//   ....[47]....
        /*0688*/ 	.word	0xffffffff


	//   ....[48]....
        /*068c*/ 	.word	0xffffffff


	//   ....[49]....
        /*0690*/ 	.word	0xffffffff


	//   ....[50]....
        /*0694*/ 	.word	0xffffffff


	//   ....[51]....
        /*0698*/ 	.word	0xffffffff


	//   ....[52]....
        /*069c*/ 	.word	0xffffffff


	//   ....[53]....
        /*06a0*/ 	.word	0xffffffff


	//   ....[54]....
        /*06a4*/ 	.word	0xffffffff


	//   ....[55]....
        /*06a8*/ 	.word	0xffffffff


	//   ....[56]....
        /*06ac*/ 	.word	0xffffffff


	//   ....[57]....
        /*06b0*/ 	.word	0xffffffff


	//   ....[58]....
        /*06b4*/ 	.word	0xffffffff


	//   ....[59]....
        /*06b8*/ 	.word	0xffffffff


	//   ....[60]....
        /*06bc*/ 	.word	0xffffffff


	//   ....[61]....
        /*06c0*/ 	.word	0xffffffff


	//   ....[62]....
        /*06c4*/ 	.word	0xffffffff


	//   ....[63]....
        /*06c8*/ 	.word	0xffffffff


	//   ....[64]....
        /*06cc*/ 	.word	0xffffffff


	//   ....[65]....
        /*06d0*/ 	.word	0xffffffff


	//   ....[66]....
        /*06d4*/ 	.word	0xffffffff


	//   ....[67]....
        /*06d8*/ 	.word	0xffffffff


	//   ....[68]....
        /*06dc*/ 	.word	0xffffffff


	//   ....[69]....
        /*06e0*/ 	.word	0xffffffff


	//   ....[70]....
        /*06e4*/ 	.word	0xffffffff


	//   ....[71]....
        /*06e8*/ 	.word	0xffffffff


	//   ....[72]....
        /*06ec*/ 	.word	0xffffffff


	//   ....[73]....
        /*06f0*/ 	.word	0xffffffff


	//   ....[74]....
        /*06f4*/ 	.word	0xffffffff


	//   ....[75]....
        /*06f8*/ 	.word	0xffffffff


	//   ....[76]....
        /*06fc*/ 	.word	0xffffffff


	//   ....[77]....
        /*0700*/ 	.word	0xffffffff


	//   ....[78]....
        /*0704*/ 	.word	0xffffffff


	//   ....[79]....
        /*0708*/ 	.word	0xffffffff


	//   ....[80]....
        /*070c*/ 	.word	0xffffffff


	//   ....[81]....
        /*0710*/ 	.word	0xffffffff


	//   ....[82]....
        /*0714*/ 	.word	0xffffffff


	//   ....[83]....
        /*0718*/ 	.word	0xffffffff


	//   ....[84]....
        /*071c*/ 	.word	0xffffffff


	//   ....[85]....
        /*0720*/ 	.word	0xffffffff


	//   ....[86]....
        /*0724*/ 	.word	0xffffffff


	//   ....[87]....
        /*0728*/ 	.word	0xffffffff


	//   ....[88]....
        /*072c*/ 	.word	0xffffffff


	//   ....[89]....
        /*0730*/ 	.word	0xffffffff


	//   ....[90]....
        /*0734*/ 	.word	0xffffffff


	//   ....[91]....
        /*0738*/ 	.word	0xffffffff


	//   ....[92]....
        /*073c*/ 	.word	0xffffffff


	//   ....[93]....
        /*0740*/ 	.word	0xffffffff


	//   ....[94]....
        /*0744*/ 	.word	0xffffffff


	//   ....[95]....
        /*0748*/ 	.word	0xffffffff


	//   ....[96]....
        /*074c*/ 	.word	0xffffffff


	//   ....[97]....
        /*0750*/ 	.word	0xffffffff


	//   ....[98]....
        /*0754*/ 	.word	0xffffffff


	//   ....[99]....
        /*0758*/ 	.word	0xffffffff


	//   ....[100]....
        /*075c*/ 	.word	0xffffffff


	//   ....[101]....
        /*0760*/ 	.word	0xffffffff


	//   ....[102]....
        /*0764*/ 	.word	0xffffffff


	//   ....[103]....
        /*0768*/ 	.word	0xffffffff


	//   ....[104]....
        /*076c*/ 	.word	0xffffffff


	//   ....[105]....
        /*0770*/ 	.word	0xffffffff


	//   ....[106]....
        /*0774*/ 	.word	0xffffffff


	//   ....[107]....
        /*0778*/ 	.word	0xffffffff


	//   ....[108]....
        /*077c*/ 	.word	0xffffffff


	//   ....[109]....
        /*0780*/ 	.word	0xffffffff


	//   ....[110]....
        /*0784*/ 	.word	0xffffffff


	//   ....[111]....
        /*0788*/ 	.word	0xffffffff


	//   ....[112]....
        /*078c*/ 	.word	0xffffffff


	//   ....[113]....
        /*0790*/ 	.word	0xffffffff


	//   ....[114]....
        /*0794*/ 	.word	0xffffffff


	//   ....[115]....
        /*0798*/ 	.word	0xffffffff


	//   ....[116]....
        /*079c*/ 	.word	0xffffffff


	//   ....[117]....
        /*07a0*/ 	.word	0xffffffff


	//   ....[118]....
        /*07a4*/ 	.word	0xffffffff


	//   ....[119]....
        /*07a8*/ 	.word	0xffffffff


	//   ....[120]....
        /*07ac*/ 	.word	0xffffffff


	//   ....[121]....
        /*07b0*/ 	.word	0xffffffff


	//   ....[122]....
        /*07b4*/ 	.word	0x0500000f


	//   ....[123]....
        /*07b8*/ 	.word	0x0500000f


	//   ....[124]....
        /*07bc*/ 	.word	0x0500000f


	//   ....[125]....
        /*07c0*/ 	.word	0x0500000f


	//   ....[126]....
        /*07c4*/ 	.word	0x0500000f


	//   ....[127]....
        /*07c8*/ 	.word	0x0500000f


	//   ....[128]....
        /*07cc*/ 	.word	0x0500000f


	//   ....[129]....
        /*07d0*/ 	.word	0x0500000f


	//   ....[130]....
        /*07d4*/ 	.word	0x0500000f


	//   ....[131]....
        /*07d8*/ 	.word	0x0500000f


	//   ....[132]....
        /*07dc*/ 	.word	0x0500000f


	//   ....[133]....
        /*07e0*/ 	.word	0x0500000f


	//   ....[134]....
        /*07e4*/ 	.word	0x0500000f


	//   ....[135]....
        /*07e8*/ 	.word	0x0500000f


	//   ....[136]....
        /*07ec*/ 	.word	0x0500000f


	//   ....[137]....
        /*07f0*/ 	.word	0x0500000f


	//   ....[138]....
        /*07f4*/ 	.word	0x0500000f


	//   ....[139]....
        /*07f8*/ 	.word	0x0500000f


	//   ....[140]....
        /*07fc*/ 	.word	0x0500000f


	//   ....[141]....
        /*0800*/ 	.word	0x0500000f


	//   ....[142]....
        /*0804*/ 	.word	0x0500000f


	//   ....[143]....
        /*0808*/ 	.word	0x0500000f


	//   ....[144]....
        /*080c*/ 	.word	0x0500000f


	//   ....[145]....
        /*0810*/ 	.word	0x0500000f


	//   ....[146]....
        /*0814*/ 	.word	0x0500000f


	//   ....[147]....
        /*0818*/ 	.word	0x0500000f


	//   ....[148]....
        /*081c*/ 	.word	0x0500000f


	//   ....[149]....
        /*0820*/ 	.word	0x0500000f


	//   ....[150]....
        /*0824*/ 	.word	0x0500000f


	//   ....[151]....
        /*0828*/ 	.word	0x0500000f


	//   ....[152]....
        /*082c*/ 	.word	0x0500000f


	//   ....[153]....
        /*0830*/ 	.word	0x0500000f


	//   ....[154]....
        /*0834*/ 	.word	0x0500000f


	//   ....[155]....
        /*0838*/ 	.word	0x0500000f


	//   ....[156]....
        /*083c*/ 	.word	0x0500000f


	//   ....[157]....
        /*0840*/ 	.word	0x0500000f


	//   ....[158]....
        /*0844*/ 	.word	0x0500000f


	//   ....[159]....
        /*0848*/ 	.word	0x0500000f


	//   ....[160]....
        /*084c*/ 	.word	0x0500000f


	//   ....[161]....
        /*0850*/ 	.word	0x0500000f


	//   ....[162]....
        /*0854*/ 	.word	0x0500000f


	//   ....[163]....
        /*0858*/ 	.word	0x0500000f


	//   ....[164]....
        /*085c*/ 	.word	0x0500000f


	//   ....[165]....
        /*0860*/ 	.word	0x0500000f


	//   ....[166]....
        /*0864*/ 	.word	0x0500000f


	//   ....[167]....
        /*0868*/ 	.word	0x0500000f


	//   ....[168]....
        /*086c*/ 	.word	0x0500000f


	//   ....[169]....
        /*0870*/ 	.word	0x0500000f


	//   ....[170]....
        /*0874*/ 	.word	0x0500000f


	//   ....[171]....
        /*0878*/ 	.word	0x0500000f


	//   ....[172]....
        /*087c*/ 	.word	0x0500000f


	//   ....[173]....
        /*0880*/ 	.word	0x0500000f


	//   ....[174]....
        /*0884*/ 	.word	0x0500000f


	//   ....[175]....
        /*0888*/ 	.word	0x0500000f


	//   ....[176]....
        /*088c*/ 	.word	0x0500000f


	//   ....[177]....
        /*0890*/ 	.word	0x0500000f


	//   ....[178]....
        /*0894*/ 	.word	0x0500000f


	//   ....[179]....
        /*0898*/ 	.word	0x0500000f


	//   ....[180]....
        /*089c*/ 	.word	0x0500000f


	//   ....[181]....
        /*08a0*/ 	.word	0x0500000f


	//   ....[182]....
        /*08a4*/ 	.word	0x0500000f


	//   ....[183]....
        /*08a8*/ 	.word	0x0500000f


	//   ....[184]....
        /*08ac*/ 	.word	0x0500000f


	//   ....[185]....
        /*08b0*/ 	.word	0x0500000f


	//   ....[186]....
        /*08b4*/ 	.word	0x0500000f


	//   ....[187]....
        /*08b8*/ 	.word	0x0500000f


	//   ....[188]....
        /*08bc*/ 	.word	0x0500000f


	//   ....[189]....
        /*08c0*/ 	.word	0x0500000f


	//   ....[190]....
        /*08c4*/ 	.word	0x0500000f


	//   ....[191]....
        /*08c8*/ 	.word	0x0500000f


	//   ....[192]....
        /*08cc*/ 	.word	0x0500000f


	//   ....[193]....
        /*08d0*/ 	.word	0x0500000f


	//   ....[194]....
        /*08d4*/ 	.word	0x0500000f


	//   ....[195]....
        /*08d8*/ 	.word	0x0500000f


	//----- nvinfo : EIATTR_COOP_GROUP_INSTR_OFFSETS
	.align		4
.L_1561:
        /*08dc*/ 	.byte	0x04, 0x28
        /*08de*/ 	.short	(.L_1563 - .L_1562)


	//   ....[0]....
.L_1562:
        /*08e0*/ 	.word	0x00000070


	//   ....[1]....
        /*08e4*/ 	.word	0x000001a0


	//   ....[2]....
        /*08e8*/ 	.word	0x000001f0


	//   ....[3]....
        /*08ec*/ 	.word	0x00000420


	//   ....[4]....
        /*08f0*/ 	.word	0x00000580


	//   ....[5]....
        /*08f4*/ 	.word	0x000006a0


	//   ....[6]....
        /*08f8*/ 	.word	0x00000800


	//   ....[7]....
        /*08fc*/ 	.word	0x00006500


	//   ....[8]....
        /*0900*/ 	.word	0x00006c80


	//   ....[9]....
        /*0904*/ 	.word	0x00006c90


	//   ....[10]....
        /*0908*/ 	.word	0x00006ca0


	//   ....[11]....
        /*090c*/ 	.word	0x00006cb0


	//   ....[12]....
        /*0910*/ 	.word	0x00006fc0


	//   ....[13]....
        /*0914*/ 	.word	0x00006fd0


	//   ....[14]....
        /*0918*/ 	.word	0x00006fe0


	//   ....[15]....
        /*091c*/ 	.word	0x00006ff0


	//   ....[16]....
        /*0920*/ 	.word	0x000081c0


	//   ....[17]....
        /*0924*/ 	.word	0x000081e0


	//   ....[18]....
        /*0928*/ 	.word	0x000081f0


	//   ....[19]....
        /*092c*/ 	.word	0x00008200


	//   ....[20]....
        /*0930*/ 	.word	0x000082f0


	//   ....[21]....
        /*0934*/ 	.word	0x00008310


	//   ....[22]....
        /*0938*/ 	.word	0x000083b0


	//   ....[23]....
        /*093c*/ 	.word	0x000083e0


	//   ....[24]....
        /*0940*/ 	.word	0x00009b20


	//   ....[25]....
        /*0944*/ 	.word	0x00009b80


	//   ....[26]....
        /*0948*/ 	.word	0x0000a2e0


	//   ....[27]....
        /*094c*/ 	.word	0x0000a340


	//   ....[28]....
        /*0950*/ 	.word	0x0000aa80


	//   ....[29]....
        /*0954*/ 	.word	0x0000ab00


	//   ....[30]....
        /*0958*/ 	.word	0x0000bba0


	//   ....[31]....
        /*095c*/ 	.word	0x0000bbe0


	//   ....[32]....
        /*0960*/ 	.word	0x0000c7b0


	//   ....[33]....
        /*0964*/ 	.word	0x0000c850


	//   ....[34]....
        /*0968*/ 	.word	0x0000d1f0


	//   ....[35]....
        /*096c*/ 	.word	0x0000d3f0


	//   ....[36]....
        /*0970*/ 	.word	0x0000ef50


	//   ....[37]....
        /*0974*/ 	.word	0x0000efb0


	//   ....[38]....
        /*0978*/ 	.word	0x0000f970


	//   ....[39]....
        /*097c*/ 	.word	0x0000f9d0


	//   ....[40]....
        /*0980*/ 	.word	0x00010af0


	//   ....[41]....
        /*0984*/ 	.word	0x00010b90


	//   ....[42]....
        /*0988*/ 	.word	0x00010c20


	//   ....[43]....
        /*098c*/ 	.word	0x00010df0


	//   ....[44]....
        /*0990*/ 	.word	0x000125c0


	//   ....[45]....
        /*0994*/ 	.word	0x000125e0


	//   ....[46]....
        /*0998*/ 	.word	0x000125f0


	//   ....[47]....
        /*099c*/ 	.word	0x00012600


	//   ....[48]....
        /*09a0*/ 	.word	0x00013000


	//   ....[49]....
        /*09a4*/ 	.word	0x00013010


	//   ....[50]....
        /*09a8*/ 	.word	0x00013210


	//   ....[51]....
        /*09ac*/ 	.word	0x00013220


	//   ....[52]....
        /*09b0*/ 	.word	0x000133e0


	//   ....[53]....
        /*09b4*/ 	.word	0x000133f0


	//   ....[54]....
        /*09b8*/ 	.word	0x000135b0


	//   ....[55]....
        /*09bc*/ 	.word	0x000135c0


	//   ....[56]....
        /*09c0*/ 	.word	0x00013a20


	//   ....[57]....
        /*09c4*/ 	.word	0x00013a30


	//   ....[58]....
        /*09c8*/ 	.word	0x000147d0


	//   ....[59]....
        /*09cc*/ 	.word	0x000147e0


	//   ....[60]....
        /*09d0*/ 	.word	0x00015d90


	//   ....[61]....
        /*09d4*/ 	.word	0x00015da0


	//   ....[62]....
        /*09d8*/ 	.word	0x00015f70


	//   ....[63]....
        /*09dc*/ 	.word	0x00015f80


	//   ....[64]....
        /*09e0*/ 	.word	0x00016140


	//   ....[65]....
        /*09e4*/ 	.word	0x00016150


	//   ....[66]....
        /*09e8*/ 	.word	0x00016310


	//   ....[67]....
        /*09ec*/ 	.word	0x00016320


	//   ....[68]....
        /*09f0*/ 	.word	0x00016540


	//   ....[69]....
        /*09f4*/ 	.word	0x00016750


	//   ....[70]....
        /*09f8*/ 	.word	0x00016780


	//   ....[71]....
        /*09fc*/ 	.word	0x000167b0


	//   ....[72]....
        /*0a00*/ 	.word	0x000167e0


	//   ....[73]....
        /*0a04*/ 	.word	0x00016810


	//   ....[74]....
        /*0a08*/ 	.word	0x00016840


	//   ....[75]....
        /*0a0c*/ 	.word	0x000169e0


	//   ....[76]....
        /*0a10*/ 	.word	0x00016a10


	//   ....[77]....
        /*0a14*/ 	.word	0x00016a40


	//   ....[78]....
        /*0a18*/ 	.word	0x00016a70


	//   ....[79]....
        /*0a1c*/ 	.word	0x00016aa0


	//   ....[80]....
        /*0a20*/ 	.word	0x00016ad0


	//   ....[81]....
        /*0a24*/ 	.word	0x00016b70


	//   ....[82]....
        /*0a28*/ 	.word	0x00016ba0


	//   ....[83]....
        /*0a2c*/ 	.word	0x00016bb0


	//   ....[84]....
        /*0a30*/ 	.word	0x00016be0


	//   ....[85]....
        /*0a34*/ 	.word	0x00018180


	//   ....[86]....
        /*0a38*/ 	.word	0x00019e10


	//   ....[87]....
        /*0a3c*/ 	.word	0x0001a900


	//   ....[88]....
        /*0a40*/ 	.word	0x0001a910


	//   ....[89]....
        /*0a44*/ 	.word	0x0001a9b0


	//   ....[90]....
        /*0a48*/ 	.word	0x0001a9c0


	//   ....[91]....
        /*0a4c*/ 	.word	0x0001aa40


	//   ....[92]....
        /*0a50*/ 	.word	0x0001aa50


	//   ....[93]....
        /*0a54*/ 	.word	0x0001aad0


	//   ....[94]....
        /*0a58*/ 	.word	0x0001aae0


	//   ....[95]....
        /*0a5c*/ 	.word	0x0001ab60


	//   ....[96]....
        /*0a60*/ 	.word	0x0001ab70


	//   ....[97]....
        /*0a64*/ 	.word	0x0001abf0


	//   ....[98]....
        /*0a68*/ 	.word	0x0001ac00


	//   ....[99]....
        /*0a6c*/ 	.word	0x0001ac80


	//   ....[100]....
        /*0a70*/ 	.word	0x0001ac90


	//   ....[101]....
        /*0a74*/ 	.word	0x0001ace0


	//   ....[102]....
        /*0a78*/ 	.word	0x0001ad00


	//   ....[103]....
        /*0a7c*/ 	.word	0x0001d850


	//   ....[104]....
        /*0a80*/ 	.word	0x0001d8d0


	//   ....[105]....
        /*0a84*/ 	.word	0x0001d900


	//   ....[106]....
        /*0a88*/ 	.word	0x0001d910


	//   ....[107]....
        /*0a8c*/ 	.word	0x0001d940


	//   ....[108]....
        /*0a90*/ 	.word	0x0001d970


	//   ....[109]....
        /*0a94*/ 	.word	0x0001d9a0


	//   ....[110]....
        /*0a98*/ 	.word	0x0001d9d0


	//   ....[111]....
        /*0a9c*/ 	.word	0x0001db90


	//   ....[112]....
        /*0aa0*/ 	.word	0x0001dbc0


	//   ....[113]....
        /*0aa4*/ 	.word	0x0001dbf0


	//   ....[114]....
        /*0aa8*/ 	.word	0x0001dc20


	//   ....[115]....
        /*0aac*/ 	.word	0x0001dc50


	//   ....[116]....
        /*0ab0*/ 	.word	0x0001dc80


	//   ....[117]....
        /*0ab4*/ 	.word	0x0001dd50


	//   ....[118]....
        /*0ab8*/ 	.word	0x0001dd70


	//   ....[119]....
        /*0abc*/ 	.word	0x0001dd80


	//   ....[120]....
        /*0ac0*/ 	.word	0x0001de00


	//   ....[121]....
        /*0ac4*/ 	.word	0x0001e930


	//   ....[122]....
        /*0ac8*/ 	.word	0x0001ed60


	//   ....[123]....
        /*0acc*/ 	.word	0x0001ee00


	//   ....[124]....
        /*0ad0*/ 	.word	0x0001ee90


	//   ....[125]....
        /*0ad4*/ 	.word	0x0001eee0


	//   ....[126]....
        /*0ad8*/ 	.word	0x0001ef30


	//   ....[127]....
        /*0adc*/ 	.word	0x0001efc0


	//   ....[128]....
        /*0ae0*/ 	.word	0x0001f050


	//   ....[129]....
        /*0ae4*/ 	.word	0x0001f0a0


	//   ....[130]....
        /*0ae8*/ 	.word	0x0001f0f0


	//   ....[131]....
        /*0aec*/ 	.word	0x0001f1f0


	//   ....[132]....
        /*0af0*/ 	.word	0x0001f2a0


	//   ....[133]....
        /*0af4*/ 	.word	0x0001f320


	//   ....[134]....
        /*0af8*/ 	.word	0x0001f390


	//   ....[135]....
        /*0afc*/ 	.word	0x0001f4d0


	//   ....[136]....
        /*0b00*/ 	.word	0x0001f5e0


	//   ....[137]....
        /*0b04*/ 	.word	0x0001f6a0


	//   ....[138]....
        /*0b08*/ 	.word	0x0001f6f0


	//   ....[139]....
        /*0b0c*/ 	.word	0x0001f9a0


	//   ....[140]....
        /*0b10*/ 	.word	0x0001f9f0


	//   ....[141]....
        /*0b14*/ 	.word	0x0001fa80


	//   ....[142]....
        /*0b18*/ 	.word	0x0001fb10


	//   ....[143]....
        /*0b1c*/ 	.word	0x0001fba0


	//   ....[144]....
        /*0b20*/ 	.word	0x0001fc30


	//   ....[145]....
        /*0b24*/ 	.word	0x0001fcc0


	//   ....[146]....
        /*0b28*/ 	.word	0x0001fd50


	//   ....[147]....
        /*0b2c*/ 	.word	0x0001fdd0


	//   ....[148]....
        /*0b30*/ 	.word	0x0001fe20


	//   ....[149]....
        /*0b34*/ 	.word	0x0001fec0


	//   ....[150]....
        /*0b38*/ 	.word	0x0001ff50


	//   ....[151]....
        /*0b3c*/ 	.word	0x0001ffe0


	//   ....[152]....
        /*0b40*/ 	.word	0x00020030


	//   ....[153]....
        /*0b44*/ 	.word	0x000200c0


	//   ....[154]....
        /*0b48*/ 	.word	0x00020150


	//   ....[155]....
        /*0b4c*/ 	.word	0x000201e0


	//   ....[156]....
        /*0b50*/ 	.word	0x00020270


	//   ....[157]....
        /*0b54*/ 	.word	0x00020300


	//   ....[158]....
        /*0b58*/ 	.word	0x00020390


	//   ....[159]....
        /*0b5c*/ 	.word	0x00020450


	//   ....[160]....
        /*0b60*/ 	.word	0x00020730


	//   ....[161]....
        /*0b64*/ 	.word	0x00020910


	//   ....[162]....
        /*0b68*/ 	.word	0x00020960


	//   ....[163]....
        /*0b6c*/ 	.word	0x000209c0


	//   ....[164]....
        /*0b70*/ 	.word	0x00020ab0


	//   ....[165]....
        /*0b74*/ 	.word	0x00020b10


	//   ....[166]....
        /*0b78*/ 	.word	0x00020c00


	//   ....[167]....
        /*0b7c*/ 	.word	0x00020c60


	//   ....[168]....
        /*0b80*/ 	.word	0x00020d50


	//   ....[169]....
        /*0b84*/ 	.word	0x00020db0


	//   ....[170]....
        /*0b88*/ 	.word	0x00020ea0


	//   ....[171]....
        /*0b8c*/ 	.word	0x00020f00


	//   ....[172]....
        /*0b90*/ 	.word	0x00020ff0


	//   ....[173]....
        /*0b94*/ 	.word	0x00021050


	//   ....[174]....
        /*0b98*/ 	.word	0x00021120


	//   ....[175]....
        /*0b9c*/ 	.word	0x000211a0


	//   ....[176]....
        /*0ba0*/ 	.word	0x00021270


	//   ....[177]....
        /*0ba4*/ 	.word	0x000215a0


	//   ....[178]....
        /*0ba8*/ 	.word	0x00021640


	//   ....[179]....
        /*0bac*/ 	.word	0x000217e0


	//   ....[180]....
        /*0bb0*/ 	.word	0x00021860


	//   ....[181]....
        /*0bb4*/ 	.word	0x000218e0


	//   ....[182]....
        /*0bb8*/ 	.word	0x00021960


	//   ....[183]....
        /*0bbc*/ 	.word	0x000219e0


	//   ....[184]....
        /*0bc0*/ 	.word	0x00021a70


	//   ....[185]....
        /*0bc4*/ 	.word	0x00021b10


	//   ....[186]....
        /*0bc8*/ 	.word	0x00021bc0


	//   ....[187]....
        /*0bcc*/ 	.word	0x00021c40


	//   ....[188]....
        /*0bd0*/ 	.word	0x00021cc0


	//   ....[189]....
        /*0bd4*/ 	.word	0x00021d40


	//   ....[190]....
        /*0bd8*/ 	.word	0x00021dd0


	//   ....[191]....
        /*0bdc*/ 	.word	0x00021e50


	//   ....[192]....
        /*0be0*/ 	.word	0x00021f00


	//   ....[193]....
        /*0be4*/ 	.word	0x00021f50


	//   ....[194]....
        /*0be8*/ 	.word	0x00022010


	//   ....[195]....
        /*0bec*/ 	.word	0x00022140


	//----- nvinfo : EIATTR_REG_RECONFIG
	.align		4
.L_1563:
        /*0bf0*/ 	.byte	0x01, 0x54
	.zero		2


	//----- nvinfo : EIATTR_SYSCALL_OFFSETS
	.align		4
        /*0bf4*/ 	.byte	0x04, 0x46
        /*0bf6*/ 	.short	(.L_1565 - .L_1564)


	//   ....[0]....
.L_1564:
        /*0bf8*/ 	.word	0x00001ed0


	//   ....[1]....
        /*0bfc*/ 	.word	0x00002020


	//   ....[2]....
        /*0c00*/ 	.word	0x000066a0


	//   ....[3]....
        /*0c04*/ 	.word	0x000069b0


	//   ....[4]....
        /*0c08*/ 	.word	0x00019a30


	//   ....[5]....
        /*0c0c*/ 	.word	0x00019b80


	//   ....[6]....
        /*0c10*/ 	.word	0x00019c80


	//   ....[7]....
        /*0c14*/ 	.word	0x0001a520


	//----- nvinfo : EIATTR_MBARRIER_INSTR_OFFSETS
	.align		4
.L_1565:
        /*0c18*/ 	.byte	0x04, 0x39
        /*0c1a*/ 	.short	(.L_1567 - .L_1566)


	//   ....[0]....
.L_1566:
        /*0c1c*/ 	.word	0x000002d0
        /*0c20*/ 	.word	0x000000ff
        /*0c24*/ 	.word	0x00022800
        /*0c28*/ 	.short	0x0100
        /*0c2a*/ 	.byte	0x08
	.zero		1


	//   ....[1]....
        /*0c2c*/ 	.word	0x000002e0
        /*0c30*/ 	.word	0x000000ff
        /*0c34*/ 	.word	0x00022820
        /*0c38*/ 	.short	0x0100
        /*0c3a*/ 	.byte	0x08
	.zero		1


	//   ....[2]....
        /*0c3c*/ 	.word	0x000003d0
        /*0c40*/ 	.word	0x000000ff
        /*0c44*/ 	.word	0x00022830
        /*0c48*/ 	.short	0x0100
        /*0c4a*/ 	.byte	0x08
	.zero		1


	//   ....[3]....
        /*0c4c*/ 	.word	0x000003e0
        /*0c50*/ 	.word	0x000000ff
        /*0c54*/ 	.word	0x00022840
        /*0c58*/ 	.short	0x0100
        /*0c5a*/ 	.byte	0x08
	.zero		1


	//   ....[4]....
        /*0c5c*/ 	.word	0x000003f0
        /*0c60*/ 	.word	0x000000ff
        /*0c64*/ 	.word	0x00022838
        /*0c68*/ 	.short	0x0100
        /*0c6a*/ 	.byte	0x08
	.zero		1


	//   ....[5]....
        /*0c6c*/ 	.word	0x00000400
        /*0c70*/ 	.word	0x000000ff
        /*0c74*/ 	.word	0x00022848
        /*0c78*/ 	.short	0x0100
        /*0c7a*/ 	.byte	0x08
	.zero		1


	//   ....[6]....
        /*0c7c*/ 	.word	0x00000530
        /*0c80*/ 	.word	0x000000ff
        /*0c84*/ 	.word	0x00022850
        /*0c88*/ 	.short	0x0100
        /*0c8a*/ 	.byte	0x08
	.zero		1


	//   ....[7]....
        /*0c8c*/ 	.word	0x00000540
        /*0c90*/ 	.word	0x000000ff
        /*0c94*/ 	.word	0x00022860
        /*0c98*/ 	.short	0x0100
        /*0c9a*/ 	.byte	0x08
	.zero		1


	//   ....[8]....
        /*0c9c*/ 	.word	0x00000550
        /*0ca0*/ 	.word	0x000000ff
        /*0ca4*/ 	.word	0x00022858
        /*0ca8*/ 	.short	0x0100
        /*0caa*/ 	.byte	0x08
	.zero		1


	//   ....[9]....
        /*0cac*/ 	.word	0x00000560
        /*0cb0*/ 	.word	0x000000ff
        /*0cb4*/ 	.word	0x00022868
        /*0cb8*/ 	.short	0x0100
        /*0cba*/ 	.byte	0x08
	.zero		1


	//   ....[10]....
        /*0cbc*/ 	.word	0x00000650
        /*0cc0*/ 	.word	0x000000ff
        /*0cc4*/ 	.word	0x00022870
        /*0cc8*/ 	.short	0x0100
        /*0cca*/ 	.byte	0x06
	.zero		1


	//   ....[11]....
        /*0ccc*/ 	.word	0x00000660
        /*0cd0*/ 	.word	0x000000ff
        /*0cd4*/ 	.word	0x00022880
        /*0cd8*/ 	.short	0x0100
        /*0cda*/ 	.byte	0x06
	.zero		1


	//   ....[12]....
        /*0cdc*/ 	.word	0x00000670
        /*0ce0*/ 	.word	0x000000ff
        /*0ce4*/ 	.word	0x00022878
        /*0ce8*/ 	.short	0x0100
        /*0cea*/ 	.byte	0x06
	.zero		1


	//   ....[13]....
        /*0cec*/ 	.word	0x00000680
        /*0cf0*/ 	.word	0x000000ff
        /*0cf4*/ 	.word	0x00022888
        /*0cf8*/ 	.short	0x0100
        /*0cfa*/ 	.byte	0x06
	.zero		1


	//   ....[14]....
        /*0cfc*/ 	.word	0x000007b0
        /*0d00*/ 	.word	0x000000ff
        /*0d04*/ 	.word	0x00022890
        /*0d08*/ 	.short	0x0100
        /*0d0a*/ 	.byte	0x08
	.zero		1


	//   ....[15]....
        /*0d0c*/ 	.word	0x000007c0
        /*0d10*/ 	.word	0x000000ff
        /*0d14*/ 	.word	0x000228a0
        /*0d18*/ 	.short	0x0100
        /*0d1a*/ 	.byte	0x08
	.zero		1


	//   ....[16]....
        /*0d1c*/ 	.word	0x000007d0
        /*0d20*/ 	.word	0x000000ff
        /*0d24*/ 	.word	0x00022898
        /*0d28*/ 	.short	0x0100
        /*0d2a*/ 	.byte	0x08
	.zero		1


	//   ....[17]....
        /*0d2c*/ 	.word	0x000007e0
        /*0d30*/ 	.word	0x000000ff
        /*0d34*/ 	.word	0x000228a8
        /*0d38*/ 	.short	0x0100
        /*0d3a*/ 	.byte	0x08
	.zero		1


	//   ....[18]....
        /*0d3c*/ 	.word	0x00000910
        /*0d40*/ 	.word	0x000000ff
        /*0d44*/ 	.word	0x000228b0
        /*0d48*/ 	.short	0x0100
        /*0d4a*/ 	.byte	0x08
	.zero		1


	//   ....[19]....
        /*0d4c*/ 	.word	0x00000920
        /*0d50*/ 	.word	0x000000ff
        /*0d54*/ 	.word	0x000228c0
        /*0d58*/ 	.short	0x0100
        /*0d5a*/ 	.byte	0x08
	.zero		1


	//   ....[20]....
        /*0d5c*/ 	.word	0x00000930
        /*0d60*/ 	.word	0x000000ff
        /*0d64*/ 	.word	0x000228b8
        /*0d68*/ 	.short	0x0100
        /*0d6a*/ 	.byte	0x08
	.zero		1


	//   ....[21]....
        /*0d6c*/ 	.word	0x00000940
        /*0d70*/ 	.word	0x000000ff
        /*0d74*/ 	.word	0x000228c8
        /*0d78*/ 	.short	0x0100
        /*0d7a*/ 	.byte	0x08
	.zero		1


	//   ....[22]....
        /*0d7c*/ 	.word	0x00003260
        /*0d80*/ 	.word	0x00000060
        /*0d84*/ 	.word	0x00022890
        /*0d88*/ 	.short	0x010a
        /*0d8a*/ 	.byte	0x3f
	.zero		1


	//   ....[23]....
        /*0d8c*/ 	.word	0x000043c0
        /*0d90*/ 	.word	0x00000060
        /*0d94*/ 	.word	0x00022890
        /*0d98*/ 	.short	0x010a
        /*0d9a*/ 	.byte	0x3f
	.zero		1


	//   ....[24]....
        /*0d9c*/ 	.word	0x000053f0
        /*0da0*/ 	.word	0x00000060
        /*0da4*/ 	.word	0x00022890
        /*0da8*/ 	.short	0x010a
        /*0daa*/ 	.byte	0x3f
	.zero		1


	//   ....[25]....
        /*0dac*/ 	.word	0x00005600
        /*0db0*/ 	.word	0x00000020
        /*0db4*/ 	.word	0x00000000
        /*0db8*/ 	.short	0x0101
        /*0dba*/ 	.byte	0x3f
	.zero		1


	//   ....[26]....
        /*0dbc*/ 	.word	0x00005640
        /*0dc0*/ 	.word	0x00000060
        /*0dc4*/ 	.word	0x000228b0
        /*0dc8*/ 	.short	0x010a
        /*0dca*/ 	.byte	0x3f
	.zero		1


	//   ....[27]....
        /*0dcc*/ 	.word	0x00005c90
        /*0dd0*/ 	.word	0x00000060
        /*0dd4*/ 	.word	0x00000000
        /*0dd8*/ 	.short	0x0101
        /*0dda*/ 	.byte	0x3f
	.zero		1


	//   ....[28]....
        /*0ddc*/ 	.word	0x00006730
        /*0de0*/ 	.word	0x00000012
        /*0de4*/ 	.word	0x00022800
        /*0de8*/ 	.short	0x010a
        /*0dea*/ 	.byte	0x3f
	.zero		1


	//   ....[29]....
        /*0dec*/ 	.word	0x00006780
        /*0df0*/ 	.word	0x00000012
        /*0df4*/ 	.word	0x00022800
        /*0df8*/ 	.short	0x010a
        /*0dfa*/ 	.byte	0x3f
	.zero		1


	//   ....[30]....
        /*0dfc*/ 	.word	0x00007220
        /*0e00*/ 	.word	0x00000012
        /*0e04*/ 	.word	0x00022800
        /*0e08*/ 	.short	0x010a
        /*0e0a*/ 	.byte	0x3f
	.zero		1


	//   ....[31]....
        /*0e0c*/ 	.word	0x00008630
        /*0e10*/ 	.word	0x00000012
        /*0e14*/ 	.word	0x00022800
        /*0e18*/ 	.short	0x010a
        /*0e1a*/ 	.byte	0x3f
	.zero		1


	//   ....[32]....
        /*0e1c*/ 	.word	0x00009470
        /*0e20*/ 	.word	0x0000000f
        /*0e24*/ 	.word	0x00022830
        /*0e28*/ 	.short	0x010a
        /*0e2a*/ 	.byte	0x3f
	.zero		1


	//   ....[33]....
        /*0e2c*/ 	.word	0x00009510
        /*0e30*/ 	.word	0x0000000f
        /*0e34*/ 	.word	0x00022830
        /*0e38*/ 	.short	0x010a
        /*0e3a*/ 	.byte	0x3f
	.zero		1


	//   ....[34]....
        /*0e3c*/ 	.word	0x0000adf0
        /*0e40*/ 	.word	0x00000027
        /*0e44*/ 	.word	0x00000000
        /*0e48*/ 	.short	0x0101
        /*0e4a*/ 	.byte	0x3f
	.zero		1


	//   ....[35]....
        /*0e4c*/ 	.word	0x0000b400
        /*0e50*/ 	.word	0x0000000f
        /*0e54*/ 	.word	0x00022850
        /*0e58*/ 	.short	0x010a
        /*0e5a*/ 	.byte	0x3f
	.zero		1


	//   ....[36]....
        /*0e5c*/ 	.word	0x0000b450
        /*0e60*/ 	.word	0x0000000f
        /*0e64*/ 	.word	0x00022850
        /*0e68*/ 	.short	0x010a
        /*0e6a*/ 	.byte	0x3f
	.zero		1


	//   ....[37]....
        /*0e6c*/ 	.word	0x0000b8c0
        /*0e70*/ 	.word	0x0000000f
        /*0e74*/ 	.word	0x00000000
        /*0e78*/ 	.short	0x0101
        /*0e7a*/ 	.byte	0x3f
	.zero		1


	//   ....[38]....
        /*0e7c*/ 	.word	0x0000b9f0
        /*0e80*/ 	.word	0x00000015
        /*0e84*/ 	.word	0x00022830
        /*0e88*/ 	.short	0x010a
        /*0e8a*/ 	.byte	0x3f
	.zero		1


	//   ....[39]....
        /*0e8c*/ 	.word	0x0000baa0
        /*0e90*/ 	.word	0x00000015
        /*0e94*/ 	.word	0x00022830
        /*0e98*/ 	.short	0x010a
        /*0e9a*/ 	.byte	0x3f
	.zero		1


	//   ....[40]....
        /*0e9c*/ 	.word	0x0000d7a0
        /*0ea0*/ 	.word	0x0000009d
        /*0ea4*/ 	.word	0x00000000
        /*0ea8*/ 	.short	0x0101
        /*0eaa*/ 	.byte	0x3f
	.zero		1


	//   ....[41]....
        /*0eac*/ 	.word	0x0000e1b0
        /*0eb0*/ 	.word	0x00000015
        /*0eb4*/ 	.word	0x00022850
        /*0eb8*/ 	.short	0x010a
        /*0eba*/ 	.byte	0x3f
	.zero		1


	//   ....[42]....
        /*0ebc*/ 	.word	0x0000e200
        /*0ec0*/ 	.word	0x00000015
        /*0ec4*/ 	.word	0x00022850
        /*0ec8*/ 	.short	0x010a
        /*0eca*/ 	.byte	0x3f
	.zero		1


	//   ....[43]....
        /*0ecc*/ 	.word	0x0000e5d0
        /*0ed0*/ 	.word	0x00000015
        /*0ed4*/ 	.word	0x00000000
        /*0ed8*/ 	.short	0x0101
        /*0eda*/ 	.byte	0x3f
	.zero		1


	//   ....[44]....
        /*0edc*/ 	.word	0x0000e6d0
        /*0ee0*/ 	.word	0x0000000f
        /*0ee4*/ 	.word	0x00022830
        /*0ee8*/ 	.short	0x010a
        /*0eea*/ 	.byte	0x3f
	.zero		1


	//   ....[45]....
        /*0eec*/ 	.word	0x0000e730
        /*0ef0*/ 	.word	0x0000000f
        /*0ef4*/ 	.word	0x00022830
        /*0ef8*/ 	.short	0x010a
        /*0efa*/ 	.byte	0x3f
	.zero		1


	//   ....[46]....
        /*0efc*/ 	.word	0x0000fdb0
        /*0f00*/ 	.word	0x000000a0
        /*0f04*/ 	.word	0x00000000
        /*0f08*/ 	.short	0x0101
        /*0f0a*/ 	.byte	0x3f
	.zero		1


	//   ....[47]....
        /*0f0c*/ 	.word	0x000106a0
        /*0f10*/ 	.word	0x0000000f
        /*0f14*/ 	.word	0x00022850
        /*0f18*/ 	.short	0x010a
        /*0f1a*/ 	.byte	0x3f
	.zero		1


	//   ....[48]....
        /*0f1c*/ 	.word	0x000106f0
        /*0f20*/ 	.word	0x0000000f
        /*0f24*/ 	.word	0x00022850
        /*0f28*/ 	.short	0x010a
        /*0f2a*/ 	.byte	0x3f
	.zero		1


	//   ....[49]....
        /*0f2c*/ 	.word	0x00010ac0
        /*0f30*/ 	.word	0x0000000f
        /*0f34*/ 	.word	0x00000000
        /*0f38*/ 	.short	0x0101
        /*0f3a*/ 	.byte	0x3f
	.zero		1


	//   ....[50]....
        /*0f3c*/ 	.word	0x00012fa0
        /*0f40*/ 	.word	0x00000003
        /*0f44*/ 	.word	0x00000000
        /*0f48*/ 	.short	0x0101
        /*0f4a*/ 	.byte	0x3f
	.zero		1


	//   ....[51]....
        /*0f4c*/ 	.word	0x00013980
        /*0f50*/ 	.word	0x00000003
        /*0f54*/ 	.word	0x00000000
        /*0f58*/ 	.short	0x0101
        /*0f5a*/ 	.byte	0x3f
	.zero		1


	//   ....[52]....
        /*0f5c*/ 	.word	0x00018260
        /*0f60*/ 	.word	0x00000012
        /*0f64*/ 	.word	0x00022820
        /*0f68*/ 	.short	0x010a
        /*0f6a*/ 	.byte	0x3f
	.zero		1


	//   ....[53]....
        /*0f6c*/ 	.word	0x00018330
        /*0f70*/ 	.word	0x00000004
        /*0f74*/ 	.word	0x000228a0
        /*0f78*/ 	.short	0x010a
        /*0f7a*/ 	.byte	0x3f
	.zero		1


	//   ....[54]....
        /*0f7c*/ 	.word	0x00018570
        /*0f80*/ 	.word	0x00000004
        /*0f84*/ 	.word	0x000228c0
        /*0f88*/ 	.short	0x010a
        /*0f8a*/ 	.byte	0x3f
	.zero		1


	//   ....[55]....
        /*0f8c*/ 	.word	0x00018c10
        /*0f90*/ 	.word	0x00000005
        /*0f94*/ 	.word	0x000228a0
        /*0f98*/ 	.short	0x010a
        /*0f9a*/ 	.byte	0x3f
	.zero		1


	//   ....[56]....
        /*0f9c*/ 	.word	0x00018e40
        /*0fa0*/ 	.word	0x00000005
        /*0fa4*/ 	.word	0x000228c0
        /*0fa8*/ 	.short	0x010a
        /*0faa*/ 	.byte	0x3f
	.zero		1


	//   ....[57]....
        /*0fac*/ 	.word	0x0001a070
        /*0fb0*/ 	.word	0x00000000
        /*0fb4*/ 	.word	0x00022840
        /*0fb8*/ 	.short	0x010a
        /*0fba*/ 	.byte	0x3f
	.zero		1


	//   ....[58]....
        /*0fbc*/ 	.word	0x0001ada0
        /*0fc0*/ 	.word	0x00000012
        /*0fc4*/ 	.word	0x00022800
        /*0fc8*/ 	.short	0x0107
        /*0fca*/ 	.byte	0x3f
	.zero		1


	//   ....[59]....
        /*0fcc*/ 	.word	0x0001ae90
        /*0fd0*/ 	.word	0x00000012
        /*0fd4*/ 	.word	0x00022800
        /*0fd8*/ 	.short	0x0101
        /*0fda*/ 	.byte	0x3f
	.zero		1


	//   ....[60]....
        /*0fdc*/ 	.word	0x0001aeb0
        /*0fe0*/ 	.word	0x00000012
        /*0fe4*/ 	.word	0x00022820
        /*0fe8*/ 	.short	0x010a
        /*0fea*/ 	.byte	0x3f
	.zero		1


	//   ....[61]....
        /*0fec*/ 	.word	0x0001af90
        /*0ff0*/ 	.word	0x00000002
        /*0ff4*/ 	.word	0x00022860
        /*0ff8*/ 	.short	0x010a
        /*0ffa*/ 	.byte	0x3f
	.zero		1


	//   ....[62]....
        /*0ffc*/ 	.word	0x0001b860
        /*1000*/ 	.word	0x00000002
        /*1004*/ 	.word	0x00022840
        /*1008*/ 	.short	0x010a
        /*100a*/ 	.byte	0x3f
	.zero		1


	//   ....[63]....
        /*100c*/ 	.word	0x0001bac0
        /*1010*/ 	.word	0x00000002
        /*1014*/ 	.word	0x00022860
        /*1018*/ 	.short	0x010a
        /*101a*/ 	.byte	0x3f
	.zero		1


	//   ....[64]....
        /*101c*/ 	.word	0x0001c2c0
        /*1020*/ 	.word	0x00000003
        /*1024*/ 	.word	0x00022840
        /*1028*/ 	.short	0x010a
        /*102a*/ 	.byte	0x3f
	.zero		1


	//   ....[65]....
        /*102c*/ 	.word	0x0001c510
        /*1030*/ 	.word	0x00000003
        /*1034*/ 	.word	0x00022860
        /*1038*/ 	.short	0x010a
        /*103a*/ 	.byte	0x3f
	.zero		1


	//   ....[66]....
        /*103c*/ 	.word	0x0001cc90
        /*1040*/ 	.word	0x00000003
        /*1044*/ 	.word	0x00022840
        /*1048*/ 	.short	0x010a
        /*104a*/ 	.byte	0x3f
	.zero		1


	//   ....[67]....
        /*104c*/ 	.word	0x0001cef0
        /*1050*/ 	.word	0x00000003
        /*1054*/ 	.word	0x00022860
        /*1058*/ 	.short	0x010a
        /*105a*/ 	.byte	0x3f
	.zero		1


	//   ....[68]....
        /*105c*/ 	.word	0x0001e8b0
        /*1060*/ 	.word	0x00000000
        /*1064*/ 	.word	0x00022820
        /*1068*/ 	.short	0x010a
        /*106a*/ 	.byte	0x3f
	.zero		1


	//   ....[69]....
        /*106c*/ 	.word	0x0001ea60
        /*1070*/ 	.word	0x00000006
        /*1074*/ 	.word	0x00000000
        /*1078*/ 	.short	0x010a
        /*107a*/ 	.byte	0x3f
	.zero		1


	//   ....[70]....
        /*107c*/ 	.word	0x0001ead0
        /*1080*/ 	.word	0x00000007
        /*1084*/ 	.word	0x00000000
        /*1088*/ 	.short	0x010a
        /*108a*/ 	.byte	0x3f
	.zero		1


	//   ....[71]....
        /*108c*/ 	.word	0x0001eb40
        /*1090*/ 	.word	0x00000004
        /*1094*/ 	.word	0x00000000
        /*1098*/ 	.short	0x010a
        /*109a*/ 	.byte	0x3f
	.zero		1


	//   ....[72]....
        /*109c*/ 	.word	0x0001eb70
        /*10a0*/ 	.word	0x00000003
        /*10a4*/ 	.word	0x00000000
        /*10a8*/ 	.short	0x010a
        /*10aa*/ 	.byte	0x3f
	.zero		1


	//   ....[73]....
        /*10ac*/ 	.word	0x0001ebd0
        /*10b0*/ 	.word	0x00000060
        /*10b4*/ 	.word	0x00022890
        /*10b8*/ 	.short	0x010a
        /*10ba*/ 	.byte	0x3f
	.zero		1


	//   ....[74]....
        /*10bc*/ 	.word	0x0001ec20
        /*10c0*/ 	.word	0x00000060
        /*10c4*/ 	.word	0x00022890
        /*10c8*/ 	.short	0x010a
        /*10ca*/ 	.byte	0x3f
	.zero		1


	//   ....[75]....
        /*10cc*/ 	.word	0x0001ec70
        /*10d0*/ 	.word	0x00000060
        /*10d4*/ 	.word	0x00022890
        /*10d8*/ 	.short	0x010a
        /*10da*/ 	.byte	0x3f
	.zero		1


	//   ....[76]....
        /*10dc*/ 	.word	0x0001ecc0
        /*10e0*/ 	.word	0x00000060
        /*10e4*/ 	.word	0x000228b0
        /*10e8*/ 	.short	0x010a
        /*10ea*/ 	.byte	0x3f
	.zero		1


	//   ....[77]....
        /*10ec*/ 	.word	0x0001f130
        /*10f0*/ 	.word	0x00000012
        /*10f4*/ 	.word	0x00022800
        /*10f8*/ 	.short	0x010a
        /*10fa*/ 	.byte	0x3f
	.zero		1


	//   ....[78]....
        /*10fc*/ 	.word	0x0001f720
        /*1100*/ 	.word	0x00000012
        /*1104*/ 	.word	0x00022800
        /*1108*/ 	.short	0x010a
        /*110a*/ 	.byte	0x3f
	.zero		1


	//   ....[79]....
        /*110c*/ 	.word	0x0001f770
        /*1110*/ 	.word	0x0000000f
        /*1114*/ 	.word	0x00022830
        /*1118*/ 	.short	0x010a
        /*111a*/ 	.byte	0x3f
	.zero		1


	//   ....[80]....
        /*111c*/ 	.word	0x0001f7c0
        /*1120*/ 	.word	0x0000000f
        /*1124*/ 	.word	0x00022850
        /*1128*/ 	.short	0x010a
        /*112a*/ 	.byte	0x3f
	.zero		1


	//   ....[81]....
        /*112c*/ 	.word	0x0001f810
        /*1130*/ 	.word	0x00000015
        /*1134*/ 	.word	0x00022830
        /*1138*/ 	.short	0x010a
        /*113a*/ 	.byte	0x3f
	.zero		1


	//   ....[82]....
        /*113c*/ 	.word	0x0001f860
        /*1140*/ 	.word	0x00000015
        /*1144*/ 	.word	0x00022850
        /*1148*/ 	.short	0x010a
        /*114a*/ 	.byte	0x3f
	.zero		1


	//   ....[83]....
        /*114c*/ 	.word	0x0001f8b0
        /*1150*/ 	.word	0x0000000f
        /*1154*/ 	.word	0x00022830
        /*1158*/ 	.short	0x010a
        /*115a*/ 	.byte	0x3f
	.zero		1


	//   ....[84]....
        /*115c*/ 	.word	0x0001f900
        /*1160*/ 	.word	0x0000000f
        /*1164*/ 	.word	0x00022850
        /*1168*/ 	.short	0x010a
        /*116a*/ 	.byte	0x3f
	.zero		1


	//   ....[85]....
        /*116c*/ 	.word	0x00020510
        /*1170*/ 	.word	0x00000012
        /*1174*/ 	.word	0x00022820
        /*1178*/ 	.short	0x010a
        /*117a*/ 	.byte	0x3f
	.zero		1


	//   ....[86]....
        /*117c*/ 	.word	0x00020560
        /*1180*/ 	.word	0x00000004
        /*1184*/ 	.word	0x000228a0
        /*1188*/ 	.short	0x010a
        /*118a*/ 	.byte	0x3f
	.zero		1


	//   ....[87]....
        /*118c*/ 	.word	0x000205b0
        /*1190*/ 	.word	0x00000004
        /*1194*/ 	.word	0x000228c0
        /*1198*/ 	.short	0x010a
        /*119a*/ 	.byte	0x3f
	.zero		1


	//   ....[88]....
        /*119c*/ 	.word	0x00020600
        /*11a0*/ 	.word	0x00000005
        /*11a4*/ 	.word	0x000228a0
        /*11a8*/ 	.short	0x010a
        /*11aa*/ 	.byte	0x3f
	.zero		1


	//   ....[89]....
        /*11ac*/ 	.word	0x00020650
        /*11b0*/ 	.word	0x00000005
        /*11b4*/ 	.word	0x000228c0
        /*11b8*/ 	.short	0x010a
        /*11ba*/ 	.byte	0x3f
	.zero		1


	//   ....[90]....
        /*11bc*/ 	.word	0x000207f0
        /*11c0*/ 	.word	0x00000000
        /*11c4*/ 	.word	0x00022840
        /*11c8*/ 	.short	0x010a
        /*11ca*/ 	.byte	0x3f
	.zero		1


	//   ....[91]....
        /*11cc*/ 	.word	0x000212b0
        /*11d0*/ 	.word	0x00000012
        /*11d4*/ 	.word	0x00022820
        /*11d8*/ 	.short	0x010a
        /*11da*/ 	.byte	0x3f
	.zero		1


	//   ....[92]....
        /*11dc*/ 	.word	0x00021300
        /*11e0*/ 	.word	0x00000002
        /*11e4*/ 	.word	0x00022860
        /*11e8*/ 	.short	0x010a
        /*11ea*/ 	.byte	0x3f
	.zero		1


	//   ....[93]....
        /*11ec*/ 	.word	0x00021350
        /*11f0*/ 	.word	0x00000002
        /*11f4*/ 	.word	0x00022840
        /*11f8*/ 	.short	0x010a
        /*11fa*/ 	.byte	0x3f
	.zero		1


	//   ....[94]....
        /*11fc*/ 	.word	0x000213a0
        /*1200*/ 	.word	0x00000002
        /*1204*/ 	.word	0x00022860
        /*1208*/ 	.short	0x010a
        /*120a*/ 	.byte	0x3f
	.zero		1


	//   ....[95]....
        /*120c*/ 	.word	0x000213f0
        /*1210*/ 	.word	0x00000003
        /*1214*/ 	.word	0x00022840
        /*1218*/ 	.short	0x010a
        /*121a*/ 	.byte	0x3f
	.zero		1


	//   ....[96]....
        /*121c*/ 	.word	0x00021440
        /*1220*/ 	.word	0x00000003
        /*1224*/ 	.word	0x00022860
        /*1228*/ 	.short	0x010a
        /*122a*/ 	.byte	0x3f
	.zero		1


	//   ....[97]....
        /*122c*/ 	.word	0x00021490
        /*1230*/ 	.word	0x00000003
        /*1234*/ 	.word	0x00022840
        /*1238*/ 	.short	0x010a
        /*123a*/ 	.byte	0x3f
	.zero		1


	//   ....[98]....
        /*123c*/ 	.word	0x000214e0
        /*1240*/ 	.word	0x00000003
        /*1244*/ 	.word	0x00022860
        /*1248*/ 	.short	0x010a
        /*124a*/ 	.byte	0x3f
	.zero		1


	//   ....[99]....
        /*124c*/ 	.word	0x00022060
        /*1250*/ 	.word	0x00000000
        /*1254*/ 	.word	0x00022820
        /*1258*/ 	.short	0x010a
        /*125a*/ 	.byte	0x3f
	.zero		1


	//   ....[100]....
        /*125c*/ 	.word	0x00022200
        /*1260*/ 	.word	0x00000006
        /*1264*/ 	.word	0x00000000
        /*1268*/ 	.short	0x010a
        /*126a*/ 	.byte	0x3f
	.zero		1


	//   ....[101]....
        /*126c*/ 	.word	0x00022250
        /*1270*/ 	.word	0x00000007
        /*1274*/ 	.word	0x00000000
        /*1278*/ 	.short	0x010a
        /*127a*/ 	.byte	0x3f
	.zero		1


	//   ....[102]....
        /*127c*/ 	.word	0x000222a0
        /*1280*/ 	.word	0x00000004
        /*1284*/ 	.word	0x00000000
        /*1288*/ 	.short	0x010a
        /*128a*/ 	.byte	0x3f
	.zero		1


	//----- nvinfo : EIATTR_NUM_MBARRIERS
	.align		4
.L_1567:
        /*128c*/ 	.byte	0x03, 0x38
        /*128e*/ 	.short	0x0016


	//----- nvinfo : EIATTR_EXIT_INSTR_OFFSETS
	.align		4
        /*1290*/ 	.byte	0x04, 0x1c
        /*1292*/ 	.short	(.L_1569 - .L_1568)


	//   ....[0]....
.L_1568:
        /*1294*/ 	.word	0x0001ebc0


	//----- nvinfo : EIATTR_MAX_THREADS
	.align		4
.L_1569:
        /*1298*/ 	.byte	0x04, 0x05
        /*129a*/ 	.short	(.L_1571 - .L_1570)
.L_1570:
        /*129c*/ 	.word	0x00000180
        /*12a0*/ 	.word	0x00000001
        /*12a4*/ 	.word	0x00000001


	//----- nvinfo : EIATTR_CRS_STACK_SIZE
	.align		4
.L_1571:
        /*12a8*/ 	.byte	0x04, 0x1e
        /*12aa*/ 	.short	(.L_1573 - .L_1572)
.L_1572:
        /*12ac*/ 	.word	0x00000000


	//----- nvinfo : EIATTR_CBANK_PARAM_SIZE
	.align		4
.L_1573:
        /*12b0*/ 	.byte	0x03, 0x19
        /*12b2*/ 	.short	0x0af0


	//----- nvinfo : EIATTR_PARAM_CBANK
	.align		4
        /*12b4*/ 	.byte	0x04, 0x0a
        /*12b6*/ 	.short	(.L_1575 - .L_1574)
	.align		4
.L_1574:
        /*12b8*/ 	.word	index@(.nv.constant0._ZN7cutlass13device_kernelIN5flash11enable_sm90INS1_16FlashAttnFwdSm90INS1_25CollectiveMainloopFwdSm90ILi2EN4cute5tupleIJNS5_1CILi1EEES8_S8_EEENS6_IJNS7_ILi128EEENS7_ILi96EEENS7_ILi64EEEEEELi256ENS_6half_tEfNS_4arch4Sm90ELb1ELb0ELb1ELb1ELb0ELb1ELb0ELb1ELb0ELb1ELb1ELb0EEENS1_21CollectiveEpilogueFwdINS6_IJSA_NS7_ILi256EEESB_EEES9_SE_SG_Li256ELb1ELb1ELb1ELb0EEENS1_36VarlenDynamicPersistentTileSchedulerILi128ELi96ELi256ELi128ELb1ELb1ELb1ELb1ELb1ELb1EEEEEEEEEvNT_6ParamsE)
        /*12bc*/ 	.short	0x0210
        /*12be*/ 	.short	0x0af0


	//----- nvinfo : EIATTR_SW_WAR
	.align		4
.L_1575:
        /*12c0*/ 	.byte	0x04, 0x36
        /*12c2*/ 	.short	(.L_1577 - .L_1576)
.L_1576:
        /*12c4*/ 	.word	0x00000008
.L_1577:


//--------------------- .nv.info._ZN7cutlass13device_kernelIN5flash11enable_sm90INS1_16FlashAttnFwdSm90INS1_25CollectiveMainloopFwdSm90ILi2EN4cute5tupleIJNS5_1CILi1EEES8_S8_EEENS6_IJNS7_ILi128EEENS7_ILi96EEENS7_ILi64EEEEEELi256ENS_6half_tEfNS_4arch4Sm90ELb1ELb0ELb1ELb1ELb0ELb0ELb1ELb1ELb0ELb1ELb1ELb0EEENS1_21CollectiveEpilogueFwdINS6_IJSA_NS7_ILi256EEESB_EEES9_SE_SG_Li256ELb1ELb1ELb1ELb0EEENS1_36VarlenDynamicPersistentTileSchedulerILi128ELi96ELi256ELi128ELb1ELb1ELb1ELb1ELb1ELb1EEEEEEEEEvNT_6ParamsE --------------------------
	.section	.nv.info._ZN7cutlass13device_kernelIN5flash11enable_sm90INS1_16FlashAttnFwdSm90INS1_25CollectiveMainloopFwdSm90ILi2EN4cute5tupleIJNS5_1CILi1EEES8_S8_EEENS6_IJNS7_ILi128EEENS7_ILi96EEENS7_ILi64EEEEEELi256ENS_6half_tEfNS_4arch4Sm90ELb1ELb0ELb1ELb1ELb0ELb0ELb1ELb1ELb0ELb1ELb1ELb0EEENS1_21CollectiveEpilogueFwdINS6_IJSA_NS7_ILi256EEESB_EEES9_SE_SG_Li256ELb1ELb1ELb1ELb0EEENS1_36VarlenDynamicPersistentTileSchedulerILi128ELi96ELi256ELi128ELb1ELb1ELb1ELb1ELb1ELb1EEEEEEEEEvNT_6ParamsE,"",@"SHT_CUDA_INFO"
	.sectionflags	@""
	.align	4


	//----- nvinfo : EIATTR_CUDA_API_VERSION
	.align		4
        /*0000*/ 	.byte	0x04, 0x37
        /*0002*/ 	.short	(.L_1579 - .L_1578)
.L_1578:
        /*0004*/ 	.word	0x00000082


	//----- nvinfo : EIATTR_KPARAM_INFO
	.align		4
.L_1579:
        /*0008*/ 	.byte	0x04, 0x17
        /*000a*/ 	.short	(.L_1581 - .L_1580)
.L_1580:
        /*000c*/ 	.word	0x00000000
        /*0010*/ 	.short	0x0000
        /*0012*/ 	.short	0x0070
        /*0014*/ 	.byte	0x00, 0xf0, 0x01, 0x2e


	//----- nvinfo : EIATTR_SPARSE_MMA_MASK
	.align		4
.L_1581:
        /*0018*/ 	.byte	0x03, 0x50
        /*001a*/ 	.short	0x0000


	//----- nvinfo : EIATTR_MAXREG_COUNT
	.align		4
        /*001c*/ 	.byte	0x03, 0x1b
        /*001e*/ 	.short	0x00a8


	//----- nvinfo : EIATTR_NUM_BARRIERS
	.align		4
        /*0020*/ 	.byte	0x02, 0x4c
        /*0022*/ 	.byte	0x10
	.zero		1


	//----- nvinfo : EIATTR_EXTERNS
	.align		4
        /*0024*/ 	.byte	0x04, 0x0f
        /*0026*/ 	.short	(.L_1583 - .L_1582)


	//   ....[0]....
	.align		4
.L_1582:
        /*0028*/ 	.word	index@(__assertfail)


	//----- nvinfo : EIATTR_ANNOTATIONS
	.align		4
.L_1583:
        /*002c*/ 	.byte	0x04, 0x55
        /*002e*/ 	.short	(.L_1585 - .L_1584)


	//   ....[0]....
.L_1584:
        /* <DEDUP_REMOVED lines=99> */


	//----- nvinfo : EIATTR_MERCURY_ISA_VERSION
	.align		4
.L_1585:
        /*0650*/ 	.byte	0x03, 0x5f
        /*0652*/ 	.short	0x0101


	//----- nvinfo : EIATTR_UNUSED_LOAD_BYTE_OFFSET
	.align		4
        /*0654*/ 	.byte	0x04, 0x44
        /*0656*/ 	.short	(.L_1587 - .L_1586)


	//   ....[0]....
.L_1586:
        /*0658*/ 	.word	0x00000a50
        /*065c*/ 	.word	0x0000fff0


	//   ....[1]....
        /*0660*/ 	.word	0x0000b110
        /*0664*/ 	.word	0x0000fff0


	//----- nvinfo : EIATTR_INT_WARP_WIDE_INSTR_OFFSETS
	.align		4
.L_1587:
        /*0668*/ 	.byte	0x04, 0x31
        /*066a*/ 	.short	(.L_1589 - .L_1588)


	//   ....[0]....
.L_1588:
        /*066c*/ 	.word	0x00000120


	//   ....[1]....
        /*0670*/ 	.word	0x00000160


	//   ....[2]....
        /*0674*/ 	.word	0x000001d0


	//   ....[3]....
        /*0678*/ 	.word	0x00000240


	//   ....[4]....
        /*067c*/ 	.word	0x00011490


	//   ....[5]....
        /*0680*/ 	.word	0x00011520


	//   ....[6]....
        /*0684*/ 	.word	0x00015db0


	//   ....[7]....
        /*0688*/ 	.word	0x00015e40


	//----- nvinfo : EIATTR_COOP_GROUP_MASK_REGIDS
	.align		4
.L_1589:
        /*068c*/ 	.byte	0x04, 0x29
        /*068e*/ 	.short	(.L_1591 - .L_1590)


	//   ....[0]....
.L_1590:
        /*0690*/ 	.word	0xffffffff


	//   ....[1]....
        /*0694*/ 	.word	0xffffffff


	//   ....[2]....
        /*0698*/ 	.word	0xffffffff


	//   ....[3]....
        /*069c*/ 	.word	0xffffffff


	//   ....[4]....
        /*06a0*/ 	.word	0xffffffff


	//   ....[5]....
        /*06a4*/ 	.word	0xffffffff


	//   ....[6]....
        /*06a8*/ 	.word	0xffffffff


	//   ....[7]....
        /*06ac*/ 	.word	0xffffffff


	//   ....[8]....
        /*06b0*/ 	.word	0xffffffff


	//   ....[9]....
        /*06b4*/ 	.word	0xffffffff


	//   ....[10]....
        /*06b8*/ 	.word	0xffffffff


	//   ....[11]....
        /*06bc*/ 	.word	0xffffffff


	//   ....[12]....
        /*06c0*/ 	.word	0xffffffff


	//   ....[13]....
        /*06c4*/ 	.word	0xffffffff


	//   ....[14]....
        /*06c8*/ 	.word	0xffffffff


	//   ....[15]....
        /*06cc*/ 	.word	0xffffffff


	//   ....[16]....
        /*06d0*/ 	.word	0xffffffff


	//   ....[17]....
        /*06d4*/ 	.word	0xffffffff


	//   ....[18]....
        /*06d8*/ 	.word	0xffffffff


	//   ....[19]....
        /*06dc*/ 	.word	0xffffffff


	//   ....[20]....
        /*06e0*/ 	.word	0xffffffff


	//   ....[21]....
        /*06e4*/ 	.word	0xffffffff


	//   ....[22]....
        /*06e8*/ 	.word	0xffffffff


	//   ....[23]....
        /*06ec*/ 	.word	0xffffffff


	//   ....[24]....
        /*06f0*/ 	.word	0xffffffff


	//   ....[25]....
        /*06f4*/ 	.word	0xffffffff


	//   ....[26]....
        /*06f8*/ 	.word	0xffffffff


	//   ....[27]....
        /*06fc*/ 	.word	0xffffffff


	//   ....[28]....
        /*0700*/ 	.word	0xffffffff


	//   ....[29]....
        /*0704*/ 	.word	0xffffffff


	//   ....[30]....
        /*0708*/ 	.word	0xffffffff


	//   ....[31]....
        /*070c*/ 	.word	0xffffffff


	//   ....[32]....
        /*0710*/ 	.word	0xffffffff


	//   ....[33]....
        /*0714*/ 	.word	0xffffffff


	//   ....[34]....
        /*0718*/ 	.word	0xffffffff


	//   ....[35]....
        /*071c*/ 	.word	0xffffffff


	//   ....[36]....
        /*0720*/ 	.word	0xffffffff


	//   ....[37]....
        /*0724*/ 	.word	0xffffffff


	//   ....[38]....
        /*0728*/ 	.word	0xffffffff


	//   ....[39]....
        /*072c*/ 	.word	0xffffffff


	//   ....[40]....
        /*0730*/ 	.word	0xffffffff


	//   ....[41]....
        /*0734*/ 	.word	0xffffffff


	//   ....[42]....
        /*0738*/ 	.word	0xffffffff


	//   ....[43]....
        /*073c*/ 	.word	0xffffffff


	//   ....[44]....
        /*0740*/ 	.word	0xffffffff


	//   ....[45]....
        /*0744*/ 	.word	0xffffffff


	//   ....[46]....
        /*0748*/ 	.word	0xffffffff


	//   ....[47]....
        /*074c*/ 	.word	0xffffffff


	//   ....[48]....
        /*0750*/ 	.word	0xffffffff


	//   ....[49]....
        /*0754*/ 	.word	0xffffffff


	//   ....[50]....
        /*0758*/ 	.word	0xffffffff


	//   ....[51]....
        /*075c*/ 	.word	0xffffffff


	//   ....[52]....
        /*0760*/ 	.word	0xffffffff


	//   ....[53]....
        /*0764*/ 	.word	0xffffffff


	//   ....[54]....
        /*0768*/ 	.word	0xffffffff


	//   ....[55]....
        /*076c*/ 	.word	0xffffffff


	//   ....[56]....
        /*0770*/ 	.word	0xffffffff


	//   ....[57]....
        /*0774*/ 	.word	0xffffffff


	//   ....[58]....
        /*0778*/ 	.word	0xffffffff


	//   ....[59]....
        /*077c*/ 	.word	0xffffffff


	//   ....[60]....
        /*0780*/ 	.word	0xffffffff


	//   ....[61]....
        /*0784*/ 	.word	0xffffffff


	//   ....[62]....
        /*0788*/ 	.word	0xffffffff


	//   ....[63]....
        /*078c*/ 	.word	0xffffffff


	//   ....[64]....
        /*0790*/ 	.word	0xffffffff


	//   ....[65]....
        /*0794*/ 	.word	0xffffffff


	//   ....[66]....
        /*0798*/ 	.word	0xffffffff


	//   ....[67]....
        /*079c*/ 	.word	0xffffffff


	//   ....[68]....
        /*07a0*/ 	.word	0xffffffff


	//   ....[69]....
        /*07a4*/ 	.word	0xffffffff


	//   ....[70]....
        /*07a8*/ 	.word	0xffffffff


	//   ....[71]....
        /*07ac*/ 	.word	0xffffffff


	//   ....[72]....
        /*07b0*/ 	.word	0xffffffff


	//   ....[73]....
        /*07b4*/ 	.word	0xffffffff


	//   ....[74]....
        /*07b8*/ 	.word	0xffffffff


	//   ....[75]....
        /*07bc*/ 	.word	0xffffffff


	//   ....[76]....
        /*07c0*/ 	.word	0xffffffff


	//   ....[77]....
        /*07c4*/ 	.word	0xffffffff


	//   ....[78]....
        /*07c8*/ 	.word	0xffffffff


	//   ....[79]....
        /*07cc*/ 	.word	0xffffffff


	//   ....[80]....
        /*07d0*/ 	.word	0xffffffff


	//   ....[81]....
        /*07d4*/ 	.word	0xffffffff


	//   ....[82]....
        /*07d8*/ 	.word	0xffffffff


	//   ....[83]....
        /*07dc*/ 	.word	0xffffffff


	//   ....[84]....
        /*07e0*/ 	.word	0xffffffff


	//   ....[85]....
        /*07e4*/ 	.word	0xffffffff


	//   ....[86]....
        /*07e8*/ 	.word	0xffffffff


	//   ....[87]....
        /*07ec*/ 	.word	0xffffffff


	//   ....[88]....
        /*07f0*/ 	.word	0xffffffff


	//   ....[89]....
        /*07f4*/ 	.word	0xffffffff


	//   ....[90]....
        /*07f8*/ 	.word	0xffffffff


	//   ....[91]....
        /*07fc*/ 	.word	0xffffffff


	//   ....[92]....
        /*0800*/ 	.word	0xffffffff


	//   ....[93]....
        /*0804*/ 	.word	0xffffffff


	//   ....[94]....
        /*0808*/ 	.word	0xffffffff


	//   ....[95]....
        /*080c*/ 	.word	0xffffffff


	//   ....[96]....
        /*0810*/ 	.word	0xffffffff


	//   ....[97]....
        /*0814*/ 	.word	0xffffffff


	//   ....[98]....
        /*0818*/ 	.word	0xffffffff


	//   ....[99]....
        /*081c*/ 	.word	0xffffffff


	//   ....[100]....
        /*0820*/ 	.word	0xffffffff


	//   ....[101]....
        /*0824*/ 	.word	0xffffffff


	//   ....[102]....
        /*0828*/ 	.word	0xffffffff


	//   ....[103]....
        /*082c*/ 	.word	0xffffffff


	//   ....[104]....
        /*0830*/ 	.word	0xffffffff


	//   ....[105]....
        /*0834*/ 	.word	0xffffffff


	//   ....[106]....
        /*0838*/ 	.word	0xffffffff


	//   ....[107]....
        /*083c*/ 	.word	0xffffffff


	//   ....[108]....
        /*0840*/ 	.word	0xffffffff


	//   ....[109]....
        /*0844*/ 	.word	0xffffffff


	//   ....[110]....
        /*0848*/ 	.word	0xffffffff


	//   ....[111]....
        /*084c*/ 	.word	0xffffffff


	//   ....[112]....
        /*0850*/ 	.word	0xffffffff


	//   ....[113]....
        /*0854*/ 	.word	0xffffffff


	//   ....[114]....
        /*0858*/ 	.word	0xffffffff


	//   ....[115]....
        /*085c*/ 	.word	0xffffffff


	//   ....[116]....
        /*0860*/ 	.word	0xffffffff


	//   ....[117]....
        /*0864*/ 	.word	0xffffffff


	//   ....[118]....
        /*0868*/ 	.word	0xffffffff


	//   ....[119]....
        /*086c*/ 	.word	0xffffffff


	//   ....[120]....
        /*0870*/ 	.word	0xffffffff


	//   ....[121]....
        /*0874*/ 	.word	0x0500000f


	//   ....[122]....
        /*0878*/ 	.word	0x0500000f


	//   ....[123]....
        /*087c*/ 	.word	0x0500000f


	//   ....[124]....
        /*0880*/ 	.word	0x0500000f


	//   ....[125]....
        /*0884*/ 	.word	0x0500000f


	//   ....[126]....
        /*0888*/ 	.word	0x0500000f


	//   ....[127]....
        /*088c*/ 	.word	0x0500000f


	//   ....[128]....
        /*0890*/ 	.word	0x0500000f


	//   ....[129]....
        /*0894*/ 	.word	0x0500000f


	//   ....[130]....
        /*0898*/ 	.word	0x0500000f


	//   ....[131]....
        /*089c*/ 	.word	0x0500000f


	//   ....[132]....
        /*08a0*/ 	.word	0x0500000f


	//   ....[133]....
        /*08a4*/ 	.word	0x0500000f


	//   ....[134]....
        /*08a8*/ 	.word	0x0500000f


	//   ....[135]....
        /*08ac*/ 	.word	0x0500000f


	//   ....[136]....
        /*08b0*/ 	.word	0x0500000f


	//   ....[137]....
        /*08b4*/ 	.word	0x0500000f


	//   ....[138]....
        /*08b8*/ 	.word	0x0500000f


	//   ....[139]....
        /*08bc*/ 	.word	0x0500000f


	//   ....[140]....
        /*08c0*/ 	.word	0x0500000f


	//   ....[141]....
        /*08c4*/ 	.word	0x0500000f


	//   ....[142]....
        /*08c8*/ 	.word	0x0500000f


	//   ....[143]....
        /*08cc*/ 	.word	0x0500000f


	//   ....[144]....
        /*08d0*/ 	.word	0x0500000f


	//   ....[145]....
        /*08d4*/ 	.word	0x0500000f


	//   ....[146]....
        /*08d8*/ 	.word	0x0500000f


	//   ....[147]....
        /*08dc*/ 	.word	0x0500000f


	//   ....[148]....
        /*08e0*/ 	.word	0x0500000f


	//   ....[149]....
        /*08e4*/ 	.word	0x0500000f


	//   ....[150]....
        /*08e8*/ 	.word	0x0500000f


	//   ....[151]....
        /*08ec*/ 	.word	0x0500000f


	//   ....[152]....
        /*08f0*/ 	.word	0x0500000f


	//   ....[153]....
        /*08f4*/ 	.word	0x0500000f


	//   ....[154]....
        /*08f8*/ 	.word	0x0500000f


	//   ....[155]....
        /*08fc*/ 	.word	0x0500000f


	//   ....[156]....
        /*0900*/ 	.word	0x0500000f


	//   ....[157]....
        /*0904*/ 	.word	0x0500000f


	//   ....[158]....
        /*0908*/ 	.word	0x0500000f


	//   ....[159]....
        /*090c*/ 	.word	0x0500000f


	//   ....[160]....
        /*0910*/ 	.word	0x0500000f


	//   ....[161]....
        /*0914*/ 	.word	0x0500000f


	//   ....[162]....
        /*0918*/ 	.word	0x0500000f


	//   ....[163]....
        /*091c*/ 	.word	0x0500000f


	//   ....[164]....
        /*0920*/ 	.word	0x0500000f


	//   ....[165]....
        /*0924*/ 	.word	0x0500000f


	//   ....[166]....
        /*0928*/ 	.word	0x0500000f


	//   ....[167]....
        /*092c*/ 	.word	0x0500000f


	//   ....[168]....
        /*0930*/ 	.word	0x0500000f


	//   ....[169]....
        /*0934*/ 	.word	0x0500000f


	//   ....[170]....
        /*0938*/ 	.word	0x0500000f


	//   ....[171]....
        /*093c*/ 	.word	0x0500000f


	//   ....[172]....
        /*0940*/ 	.word	0x0500000f


	//----- nvinfo : EIATTR_COOP_GROUP_INSTR_OFFSETS
	.align		4
.L_1591:
        /*0944*/ 	.byte	0x04, 0x28
        /*0946*/ 	.short	(.L_1593 - .L_1592)


	//   ....[0]....
.L_1592:
        /*0948*/ 	.word	0x00000060


	//   ....[1]....
        /*094c*/ 	.word	0x00000130


	//   ....[2]....
        /*0950*/ 	.word	0x000001f0


	//   ....[3]....
        /*0954*/ 	.word	0x000003c0


	//   ....[4]....
        /*0958*/ 	.word	0x00000520


	//   ....[5]....
        /*095c*/ 	.word	0x00000640


	//   ....[6]....
        /*0960*/ 	.word	0x000007a0


	//   ....[7]....
        /*0964*/ 	.word	0x00001d70


	//   ....[8]....
        /*0968*/ 	.word	0x00003180


	//   ....[9]....
        /*096c*/ 	.word	0x000031c0


	//   ....[10]....
        /*0970*/ 	.word	0x00003850


	//   ....[11]....
        /*0974*/ 	.word	0x00003a80


	//   ....[12]....
        /*0978*/ 	.word	0x00003f10


	//   ....[13]....
        /*097c*/ 	.word	0x00004090


	//   ....[14]....
        /*0980*/ 	.word	0x00005710


	//   ....[15]....
        /*0984*/ 	.word	0x000059b0


	//   ....[16]....
        /*0988*/ 	.word	0x000062f0


	//   ....[17]....
        /*098c*/ 	.word	0x000063d0


	//   ....[18]....
        /*0990*/ 	.word	0x00006d90


	//   ....[19]....
        /*0994*/ 	.word	0x00006df0


	//   ....[20]....
        /*0998*/ 	.word	0x00008c90


	//   ....[21]....
        /*099c*/ 	.word	0x00008cf0


	//   ....[22]....
        /*09a0*/ 	.word	0x00009740


	//   ....[23]....
        /*09a4*/ 	.word	0x000097a0


	//   ....[24]....
        /*09a8*/ 	.word	0x0000a700


	//   ....[25]....
        /*09ac*/ 	.word	0x0000a730


	//   ....[26]....
        /*09b0*/ 	.word	0x0000a770


	//   ....[27]....
        /*09b4*/ 	.word	0x0000a780


	//   ....[28]....
        /*09b8*/ 	.word	0x0000c140


	//   ....[29]....
        /*09bc*/ 	.word	0x0000c150


	//   ....[30]....
        /*09c0*/ 	.word	0x0000c160


	//   ....[31]....
        /*09c4*/ 	.word	0x0000c1b0


	//   ....[32]....
        /*09c8*/ 	.word	0x0000cc50


	//   ....[33]....
        /*09cc*/ 	.word	0x0000cc70


	//   ....[34]....
        /*09d0*/ 	.word	0x0000ce00


	//   ....[35]....
        /*09d4*/ 	.word	0x0000ce20


	//   ....[36]....
        /*09d8*/ 	.word	0x0000cf60


	//   ....[37]....
        /*09dc*/ 	.word	0x0000cf80


	//   ....[38]....
        /*09e0*/ 	.word	0x0000d0d0


	//   ....[39]....
        /*09e4*/ 	.word	0x0000d0f0


	//   ....[40]....
        /*09e8*/ 	.word	0x0000d630


	//   ....[41]....
        /*09ec*/ 	.word	0x0000d670


	//   ....[42]....
        /*09f0*/ 	.word	0x0000e170


	//   ....[43]....
        /*09f4*/ 	.word	0x0000e180


	//   ....[44]....
        /*09f8*/ 	.word	0x0000f2c0


	//   ....[45]....
        /*09fc*/ 	.word	0x0000f2f0


	//   ....[46]....
        /*0a00*/ 	.word	0x0000f460


	//   ....[47]....
        /*0a04*/ 	.word	0x0000f480


	//   ....[48]....
        /*0a08*/ 	.word	0x0000f5c0


	//   ....[49]....
        /*0a0c*/ 	.word	0x0000f5e0


	//   ....[50]....
        /*0a10*/ 	.word	0x0000f730


	//   ....[51]....
        /*0a14*/ 	.word	0x0000f750


	//   ....[52]....
        /*0a18*/ 	.word	0x0000f920


	//   ....[53]....
        /*0a1c*/ 	.word	0x0000fb60


	//   ....[54]....
        /*0a20*/ 	.word	0x0000fb90


	//   ....[55]....
        /*0a24*/ 	.word	0x0000fbc0


	//   ....[56]....
        /*0a28*/ 	.word	0x0000fbf0


	//   ....[57]....
        /*0a2c*/ 	.word	0x0000fc20


	//   ....[58]....
        /*0a30*/ 	.word	0x0000fc50


	//   ....[59]....
        /*0a34*/ 	.word	0x0000fdf0


	//   ....[60]....
        /*0a38*/ 	.word	0x0000fe20


	//   ....[61]....
        /*0a3c*/ 	.word	0x0000fe50


	//   ....[62]....
        /*0a40*/ 	.word	0x0000fe80


	//   ....[63]....
        /*0a44*/ 	.word	0x0000feb0


	//   ....[64]....
        /*0a48*/ 	.word	0x0000fee0


	//   ....[65]....
        /*0a4c*/ 	.word	0x0000ff80


	//   ....[66]....
        /*0a50*/ 	.word	0x0000ffb0


	//   ....[67]....
        /*0a54*/ 	.word	0x0000ffc0


	//   ....[68]....
        /*0a58*/ 	.word	0x0000fff0


	//   ....[69]....
        /*0a5c*/ 	.word	0x00011a70


	//   ....[70]....
        /*0a60*/ 	.word	0x00012520


	//   ....[71]....
        /*0a64*/ 	.word	0x00012550


	//   ....[72]....
        /*0a68*/ 	.word	0x00012570


	//   ....[73]....
        /*0a6c*/ 	.word	0x000125b0


	//   ....[74]....
        /*0a70*/ 	.word	0x000126b0


	//   ....[75]....
        /*0a74*/ 	.word	0x000126d0


	//   ....[76]....
        /*0a78*/ 	.word	0x00012760


	//   ....[77]....
        /*0a7c*/ 	.word	0x00012770


	//   ....[78]....
        /*0a80*/ 	.word	0x00012800


	//   ....[79]....
        /*0a84*/ 	.word	0x00012820


	//   ....[80]....
        /*0a88*/ 	.word	0x000128c0


	//   ....[81]....
        /*0a8c*/ 	.word	0x000128e0


	//   ....[82]....
        /*0a90*/ 	.word	0x00012970


	//   ....[83]....
        /*0a94*/ 	.word	0x00012990


	//   ....[84]....
        /*0a98*/ 	.word	0x00012a20


	//   ....[85]....
        /*0a9c*/ 	.word	0x00012a30


	//   ....[86]....
        /*0aa0*/ 	.word	0x00013100


	//   ....[87]....
        /*0aa4*/ 	.word	0x00013160


	//   ....[88]....
        /*0aa8*/ 	.word	0x00013170


	//   ....[89]....
        /*0aac*/ 	.word	0x00013210


	//   ....[90]....
        /*0ab0*/ 	.word	0x000132a0


	//   ....[91]....
        /*0ab4*/ 	.word	0x000132b0


	//   ....[92]....
        /*0ab8*/ 	.word	0x00013340


	//   ....[93]....
        /*0abc*/ 	.word	0x00013350


	//   ....[94]....
        /*0ac0*/ 	.word	0x000133c0


	//   ....[95]....
        /*0ac4*/ 	.word	0x000133d0


	//   ....[96]....
        /*0ac8*/ 	.word	0x00013450


	//   ....[97]....
        /*0acc*/ 	.word	0x00013460


	//   ....[98]....
        /*0ad0*/ 	.word	0x000134e0


	//   ....[99]....
        /*0ad4*/ 	.word	0x000134f0


	//   ....[100]....
        /*0ad8*/ 	.word	0x00013500


	//   ....[101]....
        /*0adc*/ 	.word	0x00013540


	//   ....[102]....
        /*0ae0*/ 	.word	0x000160d0


	//   ....[103]....
        /*0ae4*/ 	.word	0x00016100


	//   ....[104]....
        /*0ae8*/ 	.word	0x00016160


	//   ....[105]....
        /*0aec*/ 	.word	0x00016190


	//   ....[106]....
        /*0af0*/ 	.word	0x000161c0


	//   ....[107]....
        /*0af4*/ 	.word	0x000161f0


	//   ....[108]....
        /*0af8*/ 	.word	0x00016220


	//   ....[109]....
        /*0afc*/ 	.word	0x00016250


	//   ....[110]....
        /*0b00*/ 	.word	0x00016410


	//   ....[111]....
        /*0b04*/ 	.word	0x00016440


	//   ....[112]....
        /*0b08*/ 	.word	0x00016470


	//   ....[113]....
        /*0b0c*/ 	.word	0x000164a0


	//   ....[114]....
        /*0b10*/ 	.word	0x000164d0


	//   ....[115]....
        /*0b14*/ 	.word	0x00016500


	//   ....[116]....
        /*0b18*/ 	.word	0x000165d0


	//   ....[117]....
        /*0b1c*/ 	.word	0x000165f0


	//   ....[118]....
        /*0b20*/ 	.word	0x00016600


	//   ....[119]....
        /*0b24*/ 	.word	0x00016680


	//   ....[120]....
        /*0b28*/ 	.word	0x000171c0


	//   ....[121]....
        /*0b2c*/ 	.word	0x000177a0


	//   ....[122]....
        /*0b30*/ 	.word	0x00017920


	//   ....[123]....
        /*0b34*/ 	.word	0x00017980


	//   ....[124]....
        /*0b38*/ 	.word	0x00017a10


	//   ....[125]....
        /*0b3c*/ 	.word	0x00017a70


	//   ....[126]....
        /*0b40*/ 	.word	0x00017b10


	//   ....[127]....
        /*0b44*/ 	.word	0x00017c00


	//   ....[128]....
        /*0b48*/ 	.word	0x00017d30


	//   ....[129]....
        /*0b4c*/ 	.word	0x00017dd0


	//   ....[130]....
        /*0b50*/ 	.word	0x00017ea0


	//   ....[131]....
        /*0b54*/ 	.word	0x00017f40


	//   ....[132]....
        /*0b58*/ 	.word	0x00018010


	//   ....[133]....
        /*0b5c*/ 	.word	0x000180b0


	//   ....[134]....
        /*0b60*/ 	.word	0x00018180


	//   ....[135]....
        /*0b64*/ 	.word	0x00018220


	//   ....[136]....
        /*0b68*/ 	.word	0x000182d0


	//   ....[137]....
        /*0b6c*/ 	.word	0x000183b0


	//   ....[138]....
        /*0b70*/ 	.word	0x00018610


	//   ....[139]....
        /*0b74*/ 	.word	0x000186c0


	//   ....[140]....
        /*0b78*/ 	.word	0x000187c0


	//   ....[141]....
        /*0b7c*/ 	.word	0x000188b0


	//   ....[142]....
        /*0b80*/ 	.word	0x00018970


	//   ....[143]....
        /*0b84*/ 	.word	0x00018a30


	//   ....[144]....
        /*0b88*/ 	.word	0x00018af0


	//   ....[145]....
        /*0b8c*/ 	.word	0x00018bb0


	//   ....[146]....
        /*0b90*/ 	.word	0x00018c70


	//   ....[147]....
        /*0b94*/ 	.word	0x00018d30


	//   ....[148]....
        /*0b98*/ 	.word	0x00018df0


	//   ....[149]....
        /*0b9c*/ 	.word	0x00018ea0


	//   ....[150]....
        /*0ba0*/ 	.word	0x00018fa0


	//   ....[151]....
        /*0ba4*/ 	.word	0x00018ff0


	//   ....[152]....
        /*0ba8*/ 	.word	0x00019050


	//   ....[153]....
        /*0bac*/ 	.word	0x00019130


	//   ....[154]....
        /*0bb0*/ 	.word	0x00019460


	//   ....[155]....
        /*0bb4*/ 	.word	0x00019500


	//   ....[156]....
        /*0bb8*/ 	.word	0x000196a0


	//   ....[157]....
        /*0bbc*/ 	.word	0x00019720


	//   ....[158]....
        /*0bc0*/ 	.word	0x000197a0


	//   ....[159]....
        /*0bc4*/ 	.word	0x00019820


	//   ....[160]....
        /*0bc8*/ 	.word	0x000198a0


	//   ....[161]....
        /*0bcc*/ 	.word	0x00019930


	//   ....[162]....
        /*0bd0*/ 	.word	0x000199d0


	//   ....[163]....
        /*0bd4*/ 	.word	0x00019a80


	//   ....[164]....
        /*0bd8*/ 	.word	0x00019b00


	//   ....[165]....
        /*0bdc*/ 	.word	0x00019b80


	//   ....[166]....
        /*0be0*/ 	.word	0x00019c00


	//   ....[167]....
        /*0be4*/ 	.word	0x00019c90


	//   ....[168]....
        /*0be8*/ 	.word	0x00019d10


	//   ....[169]....
        /*0bec*/ 	.word	0x00019dc0


	//   ....[170]....
        /*0bf0*/ 	.word	0x00019e10


	//   ....[171]....
        /*0bf4*/ 	.word	0x00019ed0


	//   ....[172]....
        /*0bf8*/ 	.word	0x0001a000


	//----- nvinfo : EIATTR_REG_RECONFIG
	.align		4
.L_1593:
        /*0bfc*/ 	.byte	0x01, 0x54
	.zero		2


	//----- nvinfo : EIATTR_SYSCALL_OFFSETS
	.align		4
        /*0c00*/ 	.byte	0x04, 0x46
        /*0c02*/ 	.short	(.L_1595 - .L_1594)


	//   ....[0]....
.L_1594:
        /*0c04*/ 	.word	0x00001f70


	//   ....[1]....
        /*0c08*/ 	.word	0x00011690


	//   ....[2]....
        /*0c0c*/ 	.word	0x000117e0


	//   ....[3]....
        /*0c10*/ 	.word	0x000118e0


	//   ....[4]....
        /*0c14*/ 	.word	0x00012140


	//   ....[5]....
        /*0c18*/ 	.word	0x00012d40


	//----- nvinfo : EIATTR_MBARRIER_INSTR_OFFSETS
	.align		4
.L_1595:
        /*0c1c*/ 	.byte	0x04, 0x39
        /*0c1e*/ 	.short	(.L_1597 - .L_1596)


	//   ....[0]....
.L_1596:
        /*0c20*/ 	.word	0x00000260
        /*0c24*/ 	.word	0x000000ff
        /*0c28*/ 	.word	0x00032400
        /*0c2c*/ 	.short	0x0100
        /*0c2e*/ 	.byte	0x08
	.zero		1


	//   ....[1]....
        /*0c30*/ 	.word	0x00000270
        /*0c34*/ 	.word	0x000000ff
        /*0c38*/ 	.word	0x00032410
        /*0c3c*/ 	.short	0x0100
        /*0c3e*/ 	.byte	0x08
	.zero		1


	//   ....[2]....
        /*0c40*/ 	.word	0x00000280
        /*0c44*/ 	.word	0x000000ff
        /*0c48*/ 	.word	0x00032420
        /*0c4c*/ 	.short	0x0100
        /*0c4e*/ 	.byte	0x08
	.zero		1


	//   ....[3]....
        /*0c50*/ 	.word	0x00000370
        /*0c54*/ 	.word	0x000000ff
        /*0c58*/ 	.word	0x00032430
        /*0c5c*/ 	.short	0x0100
        /*0c5e*/ 	.byte	0x08
	.zero		1


	//   ....[4]....
        /*0c60*/ 	.word	0x00000380
        /*0c64*/ 	.word	0x000000ff
        /*0c68*/ 	.word	0x00032440
        /*0c6c*/ 	.short	0x0100
        /*0c6e*/ 	.byte	0x08
	.zero		1


	//   ....[5]....
        /*0c70*/ 	.word	0x00000390
        /*0c74*/ 	.word	0x000000ff
        /*0c78*/ 	.word	0x00032438
        /*0c7c*/ 	.short	0x0100
        /*0c7e*/ 	.byte	0x08
	.zero		1


	//   ....[6]....
        /*0c80*/ 	.word	0x000003a0
        /*0c84*/ 	.word	0x000000ff
        /*0c88*/ 	.word	0x00032448
        /*0c8c*/ 	.short	0x0100
        /*0c8e*/ 	.byte	0x08
	.zero		1


	//   ....[7]....
        /*0c90*/ 	.word	0x000004d0
        /*0c94*/ 	.word	0x000000ff
        /*0c98*/ 	.word	0x00032450
        /*0c9c*/ 	.short	0x0100
        /*0c9e*/ 	.byte	0x08
	.zero		1


	//   ....[8]....
        /*0ca0*/ 	.word	0x000004e0
        /*0ca4*/ 	.word	0x000000ff
        /*0ca8*/ 	.word	0x00032460
        /*0cac*/ 	.short	0x0100
        /*0cae*/ 	.byte	0x08
	.zero		1


	//   ....[9]....
        /*0cb0*/ 	.word	0x000004f0
        /*0cb4*/ 	.word	0x000000ff
        /*0cb8*/ 	.word	0x00032458
        /*0cbc*/ 	.short	0x0100
        /*0cbe*/ 	.byte	0x08
	.zero		1


	//   ....[10]....
        /*0cc0*/ 	.word	0x00000500
        /*0cc4*/ 	.word	0x000000ff
        /*0cc8*/ 	.word	0x00032468
        /*0ccc*/ 	.short	0x0100
        /*0cce*/ 	.byte	0x08
	.zero		1


	//   ....[11]....
        /*0cd0*/ 	.word	0x000005f0
        /*0cd4*/ 	.word	0x000000ff
        /*0cd8*/ 	.word	0x00032470
        /*0cdc*/ 	.short	0x0100
        /*0cde*/ 	.byte	0x06
	.zero		1


	//   ....[12]....
        /*0ce0*/ 	.word	0x00000600
        /*0ce4*/ 	.word	0x000000ff
        /*0ce8*/ 	.word	0x00032480
        /*0cec*/ 	.short	0x0100
        /*0cee*/ 	.byte	0x06
	.zero		1


	//   ....[13]....
        /*0cf0*/ 	.word	0x00000610
        /*0cf4*/ 	.word	0x000000ff
        /*0cf8*/ 	.word	0x00032478
        /*0cfc*/ 	.short	0x0100
        /*0cfe*/ 	.byte	0x06
	.zero		1


	//   ....[14]....
        /*0d00*/ 	.word	0x00000620
        /*0d04*/ 	.word	0x000000ff
        /*0d08*/ 	.word	0x00032488
        /*0d0c*/ 	.short	0x0100
        /*0d0e*/ 	.byte	0x06
	.zero		1


	//   ....[15]....
        /*0d10*/ 	.word	0x00000750
        /*0d14*/ 	.word	0x000000ff
        /*0d18*/ 	.word	0x00032490
        /*0d1c*/ 	.short	0x0100
        /*0d1e*/ 	.byte	0x08
	.zero		1


	//   ....[16]....
        /*0d20*/ 	.word	0x00000760
        /*0d24*/ 	.word	0x000000ff
        /*0d28*/ 	.word	0x000324a0
        /*0d2c*/ 	.short	0x0100
        /*0d2e*/ 	.byte	0x08
	.zero		1


	//   ....[17]....
        /*0d30*/ 	.word	0x00000770
        /*0d34*/ 	.word	0x000000ff
        /*0d38*/ 	.word	0x00032498
        /*0d3c*/ 	.short	0x0100
        /*0d3e*/ 	.byte	0x08
	.zero		1


	//   ....[18]....
        /*0d40*/ 	.word	0x00000780
        /*0d44*/ 	.word	0x000000ff
        /*0d48*/ 	.word	0x000324a8
        /*0d4c*/ 	.short	0x0100
        /*0d4e*/ 	.byte	0x08
	.zero		1


	//   ....[19]....
        /*0d50*/ 	.word	0x000008b0
        /*0d54*/ 	.word	0x000000ff
        /*0d58*/ 	.word	0x000324b0
        /*0d5c*/ 	.short	0x0100
        /*0d5e*/ 	.byte	0x08
	.zero		1


	//   ....[20]....
        /*0d60*/ 	.word	0x000008c0
        /*0d64*/ 	.word	0x000000ff
        /*0d68*/ 	.word	0x000324c0
        /*0d6c*/ 	.short	0x0100
        /*0d6e*/ 	.byte	0x08
	.zero		1


	//   ....[21]....
        /*0d70*/ 	.word	0x000008d0
        /*0d74*/ 	.word	0x000000ff
        /*0d78*/ 	.word	0x000324b8
        /*0d7c*/ 	.short	0x0100
        /*0d7e*/ 	.byte	0x08
	.zero		1


	//   ....[22]....
        /*0d80*/ 	.word	0x000008e0
        /*0d84*/ 	.word	0x000000ff
        /*0d88*/ 	.word	0x000324c8
        /*0d8c*/ 	.short	0x0100
        /*0d8e*/ 	.byte	0x08
	.zero		1


	//   ....[23]....
        /*0d90*/ 	.word	0x00002030
        /*0d94*/ 	.word	0x00000005
        /*0d98*/ 	.word	0x00032400
        /*0d9c*/ 	.short	0x010a
        /*0d9e*/ 	.byte	0x3f
	.zero		1


	//   ....[24]....
        /*0da0*/ 	.word	0x000020e0
        /*0da4*/ 	.word	0x00000000
        /*0da8*/ 	.word	0x00032430
        /*0dac*/ 	.short	0x010a
        /*0dae*/ 	.byte	0x3f
	.zero		1


	//   ....[25]....
        /*0db0*/ 	.word	0x00002120
        /*0db4*/ 	.word	0x00000000
        /*0db8*/ 	.word	0x00032430
        /*0dbc*/ 	.short	0x010a
        /*0dbe*/ 	.byte	0x3f
	.zero		1


	//   ....[26]....
        /*0dc0*/ 	.word	0x00002420
        /*0dc4*/ 	.word	0x00000005
        /*0dc8*/ 	.word	0x00032410
        /*0dcc*/ 	.short	0x010a
        /*0dce*/ 	.byte	0x3f
	.zero		1


	//   ....[27]....
        /*0dd0*/ 	.word	0x00002460
        /*0dd4*/ 	.word	0x00000000
        /*0dd8*/ 	.word	0x00032450
        /*0ddc*/ 	.short	0x010a
        /*0dde*/ 	.byte	0x3f
	.zero		1


	//   ....[28]....
        /*0de0*/ 	.word	0x000024a0
        /*0de4*/ 	.word	0x00000000
        /*0de8*/ 	.word	0x00032450
        /*0dec*/ 	.short	0x010a
        /*0dee*/ 	.byte	0x3f
	.zero		1


	//   ....[29]....
        /*0df0*/ 	.word	0x00004280
        /*0df4*/ 	.word	0x00000015
        /*0df8*/ 	.word	0x00000000
        /*0dfc*/ 	.short	0x0101
        /*0dfe*/ 	.byte	0x3f
	.zero		1


	//   ....[30]....
        /*0e00*/ 	.word	0x00004c90
        /*0e04*/ 	.word	0x00000000
        /*0e08*/ 	.word	0x00000000
        /*0e0c*/ 	.short	0x0101
        /*0e0e*/ 	.byte	0x3f
	.zero		1


	//   ....[31]....
        /*0e10*/ 	.word	0x00004dd0
        /*0e14*/ 	.word	0x000000ff
        /*0e18*/ 	.word	0x00032430
        /*0e1c*/ 	.short	0x010a
        /*0e1e*/ 	.byte	0x05
	.zero		1


	//   ....[32]....
        /*0e20*/ 	.word	0x00004e10
        /*0e24*/ 	.word	0x000000ff
        /*0e28*/ 	.word	0x00032430
        /*0e2c*/ 	.short	0x010a
        /*0e2e*/ 	.byte	0x05
	.zero		1


	//   ....[33]....
        /*0e30*/ 	.word	0x00005020
        /*0e34*/ 	.word	0x000000ff
        /*0e38*/ 	.word	0x00032450
        /*0e3c*/ 	.short	0x010a
        /*0e3e*/ 	.byte	0x05
	.zero		1


	//   ....[34]....
        /*0e40*/ 	.word	0x00005060
        /*0e44*/ 	.word	0x000000ff
        /*0e48*/ 	.word	0x00032450
        /*0e4c*/ 	.short	0x010a
        /*0e4e*/ 	.byte	0x05
	.zero		1


	//   ....[35]....
        /*0e50*/ 	.word	0x00007220
        /*0e54*/ 	.word	0x000000c5
        /*0e58*/ 	.word	0x00000000
        /*0e5c*/ 	.short	0x0101
        /*0e5e*/ 	.byte	0x3f
	.zero		1


	//   ....[36]....
        /*0e60*/ 	.word	0x00007d10
        /*0e64*/ 	.word	0x0000000c
        /*0e68*/ 	.word	0x00000000
        /*0e6c*/ 	.short	0x0101
        /*0e6e*/ 	.byte	0x3f
	.zero		1


	//   ....[37]....
        /*0e70*/ 	.word	0x00007e60
        /*0e74*/ 	.word	0x000000ff
        /*0e78*/ 	.word	0x00032430
        /*0e7c*/ 	.short	0x010a
        /*0e7e*/ 	.byte	0x05
	.zero		1


	//   ....[38]....
        /*0e80*/ 	.word	0x00007ea0
        /*0e84*/ 	.word	0x000000ff
        /*0e88*/ 	.word	0x00032430
        /*0e8c*/ 	.short	0x010a
        /*0e8e*/ 	.byte	0x05
	.zero		1


	//   ....[39]....
        /*0e90*/ 	.word	0x000080b0
        /*0e94*/ 	.word	0x000000ff
        /*0e98*/ 	.word	0x00032450
        /*0e9c*/ 	.short	0x010a
        /*0e9e*/ 	.byte	0x05
	.zero		1


	//   ....[40]....
        /*0ea0*/ 	.word	0x000080f0
        /*0ea4*/ 	.word	0x000000ff
        /*0ea8*/ 	.word	0x00032450
        /*0eac*/ 	.short	0x010a
        /*0eae*/ 	.byte	0x05
	.zero		1


	//   ....[41]....
        /*0eb0*/ 	.word	0x00009940
        /*0eb4*/ 	.word	0x00000099
        /*0eb8*/ 	.word	0x00000000
        /*0ebc*/ 	.short	0x0101
        /*0ebe*/ 	.byte	0x3f
	.zero		1


	//   ....[42]....
        /*0ec0*/ 	.word	0x0000a660
        /*0ec4*/ 	.word	0x00000015
        /*0ec8*/ 	.word	0x00000000
        /*0ecc*/ 	.short	0x0101
        /*0ece*/ 	.byte	0x3f
	.zero		1


	//   ....[43]....
        /*0ed0*/ 	.word	0x0000cc30
        /*0ed4*/ 	.word	0x00000000
        /*0ed8*/ 	.word	0x00000000
        /*0edc*/ 	.short	0x0101
        /*0ede*/ 	.byte	0x3f
	.zero		1


	//   ....[44]....
        /*0ee0*/ 	.word	0x0000d610
        /*0ee4*/ 	.word	0x00000009
        /*0ee8*/ 	.word	0x00000000
        /*0eec*/ 	.short	0x0101
        /*0eee*/ 	.byte	0x3f
	.zero		1


	//   ....[45]....
        /*0ef0*/ 	.word	0x00011ce0
        /*0ef4*/ 	.word	0x00000000
        /*0ef8*/ 	.word	0x00032440
        /*0efc*/ 	.short	0x010a
        /*0efe*/ 	.byte	0x3f
	.zero		1


	//   ....[46]....
        /*0f00*/ 	.word	0x00012af0
        /*0f04*/ 	.word	0x00000012
        /*0f08*/ 	.word	0x00032400
        /*0f0c*/ 	.short	0x0107
        /*0f0e*/ 	.byte	0x3f
	.zero		1


	//   ....[47]....
        /*0f10*/ 	.word	0x00012b90
        /*0f14*/ 	.word	0x00000012
        /*0f18*/ 	.word	0x00032400
        /*0f1c*/ 	.short	0x0101
        /*0f1e*/ 	.byte	0x3f
	.zero		1


	//   ....[48]....
        /*0f20*/ 	.word	0x00013680
        /*0f24*/ 	.word	0x00000012
        /*0f28*/ 	.word	0x00032410
        /*0f2c*/ 	.short	0x0107
        /*0f2e*/ 	.byte	0x3f
	.zero		1


	//   ....[49]....
        /*0f30*/ 	.word	0x00013780
        /*0f34*/ 	.word	0x00000012
        /*0f38*/ 	.word	0x00032410
        /*0f3c*/ 	.short	0x0101
        /*0f3e*/ 	.byte	0x3f
	.zero		1


	//   ....[50]....
        /*0f40*/ 	.word	0x000137a0
        /*0f44*/ 	.word	0x00000012
        /*0f48*/ 	.word	0x00032420
        /*0f4c*/ 	.short	0x010a
        /*0f4e*/ 	.byte	0x3f
	.zero		1


	//   ....[51]....
        /*0f50*/ 	.word	0x00013880
        /*0f54*/ 	.word	0x00000002
        /*0f58*/ 	.word	0x00032460
        /*0f5c*/ 	.short	0x010a
        /*0f5e*/ 	.byte	0x3f
	.zero		1


	//   ....[52]....
        /*0f60*/ 	.word	0x00014150
        /*0f64*/ 	.word	0x00000002
        /*0f68*/ 	.word	0x00032440
        /*0f6c*/ 	.short	0x010a
        /*0f6e*/ 	.byte	0x3f
	.zero		1


	//   ....[53]....
        /*0f70*/ 	.word	0x00014380
        /*0f74*/ 	.word	0x00000002
        /*0f78*/ 	.word	0x00032460
        /*0f7c*/ 	.short	0x010a
        /*0f7e*/ 	.byte	0x3f
	.zero		1


	//   ....[54]....
        /*0f80*/ 	.word	0x00014b90
        /*0f84*/ 	.word	0x00000002
        /*0f88*/ 	.word	0x00032440
        /*0f8c*/ 	.short	0x010a
        /*0f8e*/ 	.byte	0x3f
	.zero		1


	//   ....[55]....
        /*0f90*/ 	.word	0x00014dc0
        /*0f94*/ 	.word	0x00000002
        /*0f98*/ 	.word	0x00032460
        /*0f9c*/ 	.short	0x010a
        /*0f9e*/ 	.byte	0x3f
	.zero		1


	//   ....[56]....
        /*0fa0*/ 	.word	0x00015560
        /*0fa4*/ 	.word	0x00000003
        /*0fa8*/ 	.word	0x00032440
        /*0fac*/ 	.short	0x010a
        /*0fae*/ 	.byte	0x3f
	.zero		1


	//   ....[57]....
        /*0fb0*/ 	.word	0x00015790
        /*0fb4*/ 	.word	0x00000003
        /*0fb8*/ 	.word	0x00032460
        /*0fbc*/ 	.short	0x010a
        /*0fbe*/ 	.byte	0x3f
	.zero		1


	//   ....[58]....
        /*0fc0*/ 	.word	0x00017140
        /*0fc4*/ 	.word	0x00000000
        /*0fc8*/ 	.word	0x00032420
        /*0fcc*/ 	.short	0x010a
        /*0fce*/ 	.byte	0x3f
	.zero		1


	//   ....[59]....
        /*0fd0*/ 	.word	0x00017330
        /*0fd4*/ 	.word	0x00000006
        /*0fd8*/ 	.word	0x00000000
        /*0fdc*/ 	.short	0x010a
        /*0fde*/ 	.byte	0x3f
	.zero		1


	//   ....[60]....
        /*0fe0*/ 	.word	0x00017360
        /*0fe4*/ 	.word	0x00000007
        /*0fe8*/ 	.word	0x00000000
        /*0fec*/ 	.short	0x010a
        /*0fee*/ 	.byte	0x3f
	.zero		1


	//   ....[61]....
        /*0ff0*/ 	.word	0x000173c0
        /*0ff4*/ 	.word	0x00000004
        /*0ff8*/ 	.word	0x00000000
        /*0ffc*/ 	.short	0x010a
        /*0ffe*/ 	.byte	0x3f
	.zero		1


	//   ....[62]....
        /*1000*/ 	.word	0x000173f0
        /*1004*/ 	.word	0x00000003
        /*1008*/ 	.word	0x00000000
        /*100c*/ 	.short	0x010a
        /*100e*/ 	.byte	0x3f
	.zero		1


	//   ....[63]....
        /*1010*/ 	.word	0x00017450
        /*1014*/ 	.word	0x00000005
        /*1018*/ 	.word	0x00032400
        /*101c*/ 	.short	0x010a
        /*101e*/ 	.byte	0x3f
	.zero		1


	//   ....[64]....
        /*1020*/ 	.word	0x000174a0
        /*1024*/ 	.word	0x00000000
        /*1028*/ 	.word	0x00032430
        /*102c*/ 	.short	0x010a
        /*102e*/ 	.byte	0x3f
	.zero		1


	//   ....[65]....
        /*1030*/ 	.word	0x000174f0
        /*1034*/ 	.word	0x00000005
        /*1038*/ 	.word	0x00032410
        /*103c*/ 	.short	0x010a
        /*103e*/ 	.byte	0x3f
	.zero		1


	//   ....[66]....
        /*1040*/ 	.word	0x00017540
        /*1044*/ 	.word	0x00000000
        /*1048*/ 	.word	0x00032450
        /*104c*/ 	.short	0x010a
        /*104e*/ 	.byte	0x3f
	.zero		1


	//   ....[67]....
        /*1050*/ 	.word	0x000175a0
        /*1054*/ 	.word	0x00000014
        /*1058*/ 	.word	0x00032430
        /*105c*/ 	.short	0x010a
        /*105e*/ 	.byte	0x3f
	.zero		1


	//   ....[68]....
        /*1060*/ 	.word	0x00017600
        /*1064*/ 	.word	0x00000014
        /*1068*/ 	.word	0x00032450
        /*106c*/ 	.short	0x010a
        /*106e*/ 	.byte	0x3f
	.zero		1


	//   ....[69]....
        /*1070*/ 	.word	0x00017660
        /*1074*/ 	.word	0x00000014
        /*1078*/ 	.word	0x00032430
        /*107c*/ 	.short	0x010a
        /*107e*/ 	.byte	0x3f
	.zero		1


	//   ....[70]....
        /*1080*/ 	.word	0x000176c0
        /*1084*/ 	.word	0x00000014
        /*1088*/ 	.word	0x00032450
        /*108c*/ 	.short	0x010a
        /*108e*/ 	.byte	0x3f
	.zero		1


	//   ....[71]....
        /*1090*/ 	.word	0x00017860
        /*1094*/ 	.word	0x00000000
        /*1098*/ 	.word	0x00032440
        /*109c*/ 	.short	0x010a
        /*109e*/ 	.byte	0x3f
	.zero		1


	//   ....[72]....
        /*10a0*/ 	.word	0x00019170
        /*10a4*/ 	.word	0x00000012
        /*10a8*/ 	.word	0x00032420
        /*10ac*/ 	.short	0x010a
        /*10ae*/ 	.byte	0x3f
	.zero		1


	//   ....[73]....
        /*10b0*/ 	.word	0x000191c0
        /*10b4*/ 	.word	0x00000002
        /*10b8*/ 	.word	0x00032460
        /*10bc*/ 	.short	0x010a
        /*10be*/ 	.byte	0x3f
	.zero		1


	//   ....[74]....
        /*10c0*/ 	.word	0x00019210
        /*10c4*/ 	.word	0x00000002
        /*10c8*/ 	.word	0x00032440
        /*10cc*/ 	.short	0x010a
        /*10ce*/ 	.byte	0x3f
	.zero		1


	//   ....[75]....
        /*10d0*/ 	.word	0x00019260
        /*10d4*/ 	.word	0x00000002
        /*10d8*/ 	.word	0x00032460
        /*10dc*/ 	.short	0x010a
        /*10de*/ 	.byte	0x3f
	.zero		1


	//   ....[76]....
        /*10e0*/ 	.word	0x000192b0
        /*10e4*/ 	.word	0x00000002
        /*10e8*/ 	.word	0x00032440
        /*10ec*/ 	.short	0x010a
        /*10ee*/ 	.byte	0x3f
	.zero		1


	//   ....[77]....
        /*10f0*/ 	.word	0x00019300
        /*10f4*/ 	.word	0x00000002
        /*10f8*/ 	.word	0x00032460
        /*10fc*/ 	.short	0x010a
        /*10fe*/ 	.byte	0x3f
	.zero		1


	//   ....[78]....
        /*1100*/ 	.word	0x00019350
        /*1104*/ 	.word	0x00000003
        /*1108*/ 	.word	0x00032440
        /*110c*/ 	.short	0x010a
        /*110e*/ 	.byte	0x3f
	.zero		1


	//   ....[79]....
        /*1110*/ 	.word	0x000193a0
        /*1114*/ 	.word	0x00000003
        /*1118*/ 	.word	0x00032460
        /*111c*/ 	.short	0x010a
        /*111e*/ 	.byte	0x3f
	.zero		1


	//   ....[80]....
        /*1120*/ 	.word	0x00019f20
        /*1124*/ 	.word	0x00000000
        /*1128*/ 	.word	0x00032420
        /*112c*/ 	.short	0x010a
        /*112e*/ 	.byte	0x3f
	.zero		1


	//   ....[81]....
        /*1130*/ 	.word	0x0001a0c0
        /*1134*/ 	.word	0x00000006
        /*1138*/ 	.word	0x00000000
        /*113c*/ 	.short	0x010a
        /*113e*/ 	.byte	0x3f
	.zero		1


	//   ....[82]....
        /*1140*/ 	.word	0x0001a110
        /*1144*/ 	.word	0x00000007
        /*1148*/ 	.word	0x00000000
        /*114c*/ 	.short	0x010a
        /*114e*/ 	.byte	0x3f
	.zero		1


	//   ....[83]....
        /*1150*/ 	.word	0x0001a160
        /*1154*/ 	.word	0x00000004
        /*1158*/ 	.word	0x00000000
        /*115c*/ 	.short	0x010a
        /*115e*/ 	.byte	0x3f
	.zero		1


	//----- nvinfo : EIATTR_NUM_MBARRIERS
	.align		4
.L_1597:
        /*1160*/ 	.byte	0x03, 0x38
        /*1162*/ 	.short	0x0017


	//----- nvinfo : EIATTR_EXIT_INSTR_OFFSETS
	.align		4
        /*1164*/ 	.byte	0x04, 0x1c
        /*1166*/ 	.short	(.L_1599 - .L_1598)


	//   ....[0]....
.L_1598:
        /*1168*/ 	.word	0x00000a90


	//   ....[1]....
        /*116c*/ 	.word	0x0000f8c0


	//   ....[2]....
        /*1170*/ 	.word	0x00017440


	//----- nvinfo : EIATTR_MAX_THREADS
	.align		4
.L_1599:
        /*1174*/ 	.byte	0x04, 0x05
        /*1176*/ 	.short	(.L_1601 - .L_1600)
.L_1600:
        /*1178*/ 	.word	0x00000180
        /*117c*/ 	.word	0x00000001
        /*1180*/ 	.word	0x00000001


	//----- nvinfo : EIATTR_CRS_STACK_SIZE
	.align		4
.L_1601:
        /*1184*/ 	.byte	0x04, 0x1e
        /*1186*/ 	.short	(.L_1603 - .L_1602)
.L_1602:
        /*1188*/ 	.word	0x00000000


	//----- nvinfo : EIATTR_CBANK_PARAM_SIZE
	.align		4
.L_1603:
        /*118c*/ 	.byte	0x03, 0x19
        /*118e*/ 	.short	0x0bf0


	//----- nvinfo : EIATTR_PARAM_CBANK
	.align		4
        /*1190*/ 	.byte	0x04, 0x0a
        /*1192*/ 	.short	(.L_1605 - .L_1604)
	.align		4
.L_1604:
        /*1194*/ 	.word	index@(.nv.constant0._ZN7cutlass13device_kernelIN5flash11enable_sm90INS1_16FlashAttnFwdSm90INS1_25CollectiveMainloopFwdSm90ILi2EN4cute5tupleIJNS5_1CILi1EEES8_S8_EEENS6_IJNS7_ILi128EEENS7_ILi96EEENS7_ILi64EEEEEELi256ENS_6half_tEfNS_4arch4Sm90ELb1ELb0ELb1ELb1ELb0ELb0ELb1ELb1ELb0ELb1ELb1ELb0EEENS1_21CollectiveEpilogueFwdINS6_IJSA_NS7_ILi256EEESB_EEES9_SE_SG_Li256ELb1ELb1ELb1ELb0EEENS1_36VarlenDynamicPersistentTileSchedulerILi128ELi96ELi256ELi128ELb1ELb1ELb1ELb1ELb1ELb1EEEEEEEEEvNT_6ParamsE)
        /*1198*/ 	.short	0x0210
        /*119a*/ 	.short	0x0bf0


	//----- nvinfo : EIATTR_SW_WAR
	.align		4
.L_1605:
        /*119c*/ 	.byte	0x04, 0x36
        /*119e*/ 	.short	(.L_1607 - .L_1606)
.L_1606:
        /*11a0*/ 	.word	0x00000008
.L_1607:


//--------------------- .nv.info._ZN7cutlass13device_kernelIN5flash11enable_sm90INS1_16FlashAttnFwdSm90INS1_25CollectiveMainloopFwdSm90ILi2EN4cute5tupleIJNS5_1CILi1EEES8_S8_EEENS6_IJNS7_ILi128EEENS7_ILi96EEENS7_ILi64EEEEEELi256ENS_6half_tEfNS_4arch4Sm90ELb1ELb0ELb1ELb1ELb0ELb1ELb1ELb1ELb0ELb1ELb1ELb0EEENS1_21CollectiveEpilogueFwdINS6_IJSA_NS7_ILi256EEESB_EEES9_SE_SG_Li256ELb1ELb1ELb1ELb0EEENS1_36VarlenDynamicPersistentTileSchedulerILi128ELi96ELi256ELi128ELb1ELb1ELb1ELb1ELb1ELb1EEEEEEEEEvNT_6ParamsE --------------------------
	.section	.nv.info._ZN7cutlass13device_kernelIN5flash11enable_sm90INS1_16FlashAttnFwdSm90INS1_25CollectiveMainloopFwdSm90ILi2EN4cute5tupleIJNS5_1CILi1EEES8_S8_EEENS6_IJNS7_ILi128EEENS7_ILi96EEENS7_ILi64EEEEEELi256ENS_6half_tEfNS_4arch4Sm90ELb1ELb0ELb1ELb1ELb0ELb1ELb1ELb1ELb0ELb1ELb1ELb0EEENS1_21CollectiveEpilogueFwdINS6_IJSA_NS7_ILi256EEESB_EEES9_SE_SG_Li256ELb1ELb1ELb1ELb0EEENS1_36VarlenDynamicPersistentTileSchedulerILi128ELi96ELi256ELi128ELb1ELb1ELb1ELb1ELb1ELb1EEEEEEEEEvNT_6ParamsE,"",@"SHT_CUDA_INFO"
	.sectionflags	@""
	.align	4


	//----- nvinfo : EIATTR_CUDA_API_VERSION
	.align		4
        /*0000*/ 	.byte	0x04, 0x37
        /*0002*/ 	.short	(.L_1609 - .L_1608)
.L_1608:
        /*0004*/ 	.word	0x00000082


	//----- nvinfo : EIATTR_KPARAM_INFO
	.align		4
.L_1609:
        /*0008*/ 	.byte	0x04, 0x17
        /*000a*/ 	.short	(.L_1611 - .L_1610)
.L_1610:
        /*000c*/ 	.word	0x00000000
        /*0010*/ 	.short	0x0000
        /*0012*/ 	.short	0x0070
        /*0014*/ 	.byte	0x00, 0xf0, 0x01, 0x2e


	//----- nvinfo : EIATTR_SPARSE_MMA_MASK
	.align		4
.L_1611:
        /*0018*/ 	.byte	0x03, 0x50
        /*001a*/ 	.short	0x0000


	//----- nvinfo : EIATTR_MAXREG_COUNT
	.align		4
        /*001c*/ 	.byte	0x03, 0x1b
        /*001e*/ 	.short	0x00a8


	//----- nvinfo : EIATTR_NUM_BARRIERS
	.align		4
        /*0020*/ 	.byte	0x02, 0x4c
        /*0022*/ 	.byte	0x10
	.zero		1


	//----- nvinfo : EIATTR_EXTERNS
	.align		4
        /*0024*/ 	.byte	0x04, 0x0f
        /*0026*/ 	.short	(.L_1613 - .L_1612)


	//   ....[0]....
	.align		4
.L_1612:
        /*0028*/ 	.word	index@(__assertfail)


	//----- nvinfo : EIATTR_ANNOTATIONS
	.align		4
.L_1613:
        /*002c*/ 	.byte	0x04, 0x55
        /*002e*/ 	.short	(.L_1615 - .L_1614)


	//   ....[0]....
.L_1614:
        /* <DEDUP_REMOVED lines=250> */


	//----- nvinfo : EIATTR_MERCURY_ISA_VERSION
	.align		4
.L_1615:
        /*0fc0*/ 	.byte	0x03, 0x5f
        /*0fc2*/ 	.short	0x0101


	//----- nvinfo : EIATTR_UNUSED_LOAD_BYTE_OFFSET
	.align		4
        /*0fc4*/ 	.byte	0x04, 0x44
        /*0fc6*/ 	.short	(.L_1617 - .L_1616)


	//   ....[0]....
.L_1616:
        /*0fc8*/ 	.word	0x00000af0
        /*0fcc*/ 	.word	0x0000fff0


	//   ....[1]....
        /*0fd0*/ 	.word	0x00013d30
        /*0fd4*/ 	.word	0x0000fff0


	//----- nvinfo : EIATTR_INT_WARP_WIDE_INSTR_OFFSETS
	.align		4
.L_1617:
        /*0fd8*/ 	.byte	0x04, 0x31
        /*0fda*/ 	.short	(.L_1619 - .L_1618)


	//   ....[0]....
.L_1618:
        /*0fdc*/ 	.word	0x00000190


	//   ....[1]....
        /*0fe0*/ 	.word	0x000001d0


	//   ....[2]....
        /*0fe4*/ 	.word	0x00000240


	//   ....[3]....
        /*0fe8*/ 	.word	0x00000250


	//   ....[4]....
        /*0fec*/ 	.word	0x0001ce60


	//   ....[5]....
        /*0ff0*/ 	.word	0x0001cef0


	//   ....[6]....
        /*0ff4*/ 	.word	0x000218c0


	//   ....[7]....
        /*0ff8*/ 	.word	0x00021950


	//----- nvinfo : EIATTR_COOP_GROUP_MASK_REGIDS
	.align		4
.L_1619:
        /*0ffc*/ 	.byte	0x04, 0x29
        /*0ffe*/ 	.short	(.L_1621 - .L_1620)


	//   ....[0]....
.L_1620:
        /*1000*/ 	.word	0xffffffff


	//   ....[1]....
        /*1004*/ 	.word	0xffffffff


	//   ....[2]....
        /*1008*/ 	.word	0xffffffff


	//   ....[3]....
        /*100c*/ 	.word	0xffffffff


	//   ....[4]....
        /*1010*/ 	.word	0xffffffff


	//   ....[5]....
        /*1014*/ 	.word	0xffffffff


	//   ....[6]....
        /*1018*/ 	.word	0xffffffff


	//   ....[7]....
        /*101c*/ 	.word	0xffffffff


	//   ....[8]....
        /*1020*/ 	.word	0xffffffff


	//   ....[9]....
        /*1024*/ 	.word	0xffffffff


	//   ....[10]....
        /*1028*/ 	.word	0xffffffff


	//   ....[11]....
        /*102c*/ 	.word	0xffffffff


	//   ....[12]....
        /*1030*/ 	.word	0xffffffff


	//   ....[13]....
        /*1034*/ 	.word	0xffffffff


	//   ....[14]....
        /*1038*/ 	.word	0xffffffff


	//   ....[15]....
        /*103c*/ 	.word	0xffffffff


	//   ....[16]....
        /*1040*/ 	.word	0xffffffff


	//   ....[17]....
        /*1044*/ 	.word	0xffffffff


	//   ....[18]....
        /*1048*/ 	.word	0xffffffff


	//   ....[19]....
        /*104c*/ 	.word	0xffffffff


	//   ....[20]....
        /*1050*/ 	.word	0xffffffff


	//   ....[21]....
        /*1054*/ 	.word	0xffffffff


	//   ....[22]....
        /*1058*/ 	.word	0xffffffff


	//   ....[23]....
        /*105c*/ 	.word	0xffffffff


	//   ....[24]....
        /*1060*/ 	.word	0xffffffff


	//   ....[25]....
        /*1064*/ 	.word	0xffffffff


	//   ....[26]....
        /*1068*/ 	.word	0xffffffff


	//   ....[27]....
        /*106c*/ 	.word	0xffffffff


	//   ....[28]....
        /*1070*/ 	.word	0xffffffff


	//   ....[29]....
        /*1074*/ 	.word	0xffffffff


	//   ....[30]....
        /*1078*/ 	.word	0xffffffff


	//   ....[31]....
        /*107c*/ 	.word	0xffffffff


	//   ....[32]....
        /*1080*/ 	.word	0xffffffff


	//   ....[33]....
        /*1084*/ 	.word	0xffffffff


	//   ....[34]....
        /*1088*/ 	.word	0xffffffff


	//   ....[35]....
        /*108c*/ 	.word	0xffffffff


	//   ....[36]....
        /*1090*/ 	.word	0xffffffff


	//   ....[37]....
        /*1094*/ 	.word	0xffffffff


	//   ....[38]....
        /*1098*/ 	.word	0xffffffff


	//   ....[39]....
        /*109c*/ 	.word	0xffffffff


	//   ....[40]....
        /*10a0*/ 	.word	0xffffffff


	//   ....[41]....
        /*10a4*/ 	.word	0xffffffff


	//   ....[42]....
        /*10a8*/ 	.word	0xffffffff


	//   ....[43]....
        /*10ac*/ 	.word	0xffffffff


	//   ....[44]....
        /*10b0*/ 	.word	0xffffffff


	//   ....[45]....
        /*10b4*/ 	.word	0xffffffff


	//   ....[46]....
        /*10b8*/ 	.word	0xffffffff


	//   ....[47]....
        /*10bc*/ 	.word	0xffffffff


	//   ....[48]....
        /*10c0*/ 	.word	0xffffffff


	//   ....[49]....
        /*10c4*/ 	.word	0xffffffff


	//   ....[50]....
        /*10c8*/ 	.word	0xffffffff


	//   ....[51]....
        /*10cc*/ 	.word	0xffffffff


	//   ....[52]....
        /*10d0*/ 	.word	0xffffffff


	//   ....[53]....
        /*10d4*/ 	.word	0xffffffff


	//   ....[54]....
        /*10d8*/ 	.word	0xffffffff


	//   ....[55]....
        /*10dc*/ 	.word	0xffffffff


	//   ....[56]....
        /*10e0*/ 	.word	0xffffffff


	//   ....[57]....
        /*10e4*/ 	.word	0xffffffff


	//   ....[58]....
        /*10e8*/ 	.word	0xffffffff


	//   ....[59]....
        /*10ec*/ 	.word	0xffffffff


	//   ....[60]....
        /*10f0*/ 	.word	0xffffffff


	//   ....[61]....
        /*10f4*/ 	.word	0xffffffff


	//   ....[62]....
        /*10f8*/ 	.word	0xffffffff


	//   ....[63]....
        /*10fc*/ 	.word	0xffffffff


	//   ....[64]....
        /*1100*/ 	.word	0xffffffff


	//   ....[65]....
        /*1104*/ 	.word	0xffffffff


	//   ....[66]....
        /*1108*/ 	.word	0xffffffff


	//   ....[67]....
        /*110c*/ 	.word	0xffffffff


	//   ....[68]....
        /*1110*/ 	.word	0xffffffff


	//   ....[69]....
        /*1114*/ 	.word	0xffffffff


	//   ....[70]....
        /*1118*/ 	.word	0xffffffff


	//   ....[71]....
        /*111c*/ 	.word	0xffffffff


	//   ....[72]....
        /*1120*/ 	.word	0xffffffff


	//   ....[73]....
        /*1124*/ 	.word	0xffffffff


	//   ....[74]....
        /*1128*/ 	.word	0xffffffff


	//   ....[75]....
        /*112c*/ 	.word	0xffffffff


	//   ....[76]....
        /*1130*/ 	.word	0xffffffff


	//   ....[77]....
        /*1134*/ 	.word	0xffffffff


	//   ....[78]....
        /*1138*/ 	.word	0xffffffff


	//   ....[79]....
        /*113c*/ 	.word	0xffffffff


	//   ....[80]....
        /*1140*/ 	.word	0xffffffff


	//   ....[81]....
        /*1144*/ 	.word	0xffffffff


	//   ....[82]....
        /*1148*/ 	.word	0xffffffff


	//   ....[83]....
        /*114c*/ 	.word	0xffffffff


	//   ....[84]....
        /*1150*/ 	.word	0xffffffff


	//   ....[85]....
        /*1154*/ 	.word	0xffffffff


	//   ....[86]....
        /*1158*/ 	.word	0xffffffff


	//   ....[87]....
        /*115c*/ 	.word	0xffffffff


	//   ....[88]....
        /*1160*/ 	.word	0xffffffff


	//   ....[89]....
        /*1164*/ 	.word	0xffffffff


	//   ....[90]....
        /*1168*/ 	.word	0xffffffff


	//   ....[91]....
        /*116c*/ 	.word	0xffffffff


	//   ....[92]....
        /*1170*/ 	.word	0xffffffff


	//   ....[93]....
        /*1174*/ 	.word	0xffffffff


	//   ....[94]....
        /*1178*/ 	.word	0xffffffff


	//   ....[95]....
        /*117c*/ 	.word	0xffffffff


	//   ....[96]....
        /*1180*/ 	.word	0xffffffff


	//   ....[97]....
        /*1184*/ 	.word	0xffffffff


	//   ....[98]....
        /*1188*/ 	.word	0xffffffff


	//   ....[99]....
        /*118c*/ 	.word	0xffffffff


	//   ....[100]....
        /*1190*/ 	.word	0xffffffff


	//   ....[101]....
        /*1194*/ 	.word	0xffffffff


	//   ....[102]....
        /*1198*/ 	.word	0xffffffff


	//   ....[103]....
        /*119c*/ 	.word	0xffffffff


	//   ....[104]....
        /*11a0*/ 	.word	0xffffffff


	//   ....[105]....
        /*11a4*/ 	.word	0xffffffff


	//   ....[106]....
        /*11a8*/ 	.word	0xffffffff


	//   ....[107]....
        /*11ac*/ 	.word	0xffffffff


	//   ....[108]....
        /*11b0*/ 	.word	0xffffffff


	//   ....[109]....
        /*11b4*/ 	.word	0xffffffff


	//   ....[110]....
        /*11b8*/ 	.word	0xffffffff


	//   ....[111]....
        /*11bc*/ 	.word	0xffffffff


	//   ....[112]....
        /*11c0*/ 	.word	0xffffffff


	//   ....[113]....
        /*11c4*/ 	.word	0xffffffff


	//   ....[114]....
        /*11c8*/ 	.word	0xffffffff


	//   ....[115]....
        /*11cc*/ 	.word	0xffffffff


	//   ....[116]....
        /*11d0*/ 	.word	0xffffffff


	//   ....[117]....
        /*11d4*/ 	.word	0xffffffff


	//   ....[118]....
        /*11d8*/ 	.word	0xffffffff


	//   ....[119]....
        /*11dc*/ 	.word	0xffffffff


	//   ....[120]....
        /*11e0*/ 	.word	0xffffffff


	//   ....[121]....
        /*11e4*/ 	.word	0xffffffff


	//   ....[122]....
        /*11e8*/ 	.word	0xffffffff


	//   ....[123]....
        /*11ec*/ 	.word	0xffffffff


	//   ....[124]....
        /*11f0*/ 	.word	0xffffffff


	//   ....[125]....
        /*11f4*/ 	.word	0xffffffff


	//   ....[126]....
        /*11f8*/ 	.word	0xffffffff


	//   ....[127]....
        /*11fc*/ 	.word	0xffffffff


	//   ....[128]....
        /*1200*/ 	.word	0xffffffff


	//   ....[129]....
        /*1204*/ 	.word	0xffffffff


	//   ....[130]....
        /*1208*/ 	.word	0xffffffff


	//   ....[131]....
        /*120c*/ 	.word	0xffffffff


	//   ....[132]....
        /*1210*/ 	.word	0xffffffff


	//   ....[133]....
        /*1214*/ 	.word	0xffffffff


	//   ....[134]....
        /*1218*/ 	.word	0xffffffff


	//   ....[135]....
        /*121c*/ 	.word	0xffffffff


	//   ....[136]....
        /*1220*/ 	.word	0xffffffff


	//   ....[137]....
        /*1224*/ 	.word	0xffffffff


	//   ....[138]....
        /*1228*/ 	.word	0x0500000f


	//   ....[139]....
        /*122c*/ 	.word	0x0500000f


	//   ....[140]....
        /*1230*/ 	.word	0x0500000f


	//   ....[141]....
        /*1234*/ 	.word	0x0500000f


	//   ....[142]....
        /*1238*/ 	.word	0x0500000f


	//   ....[143]....
        /*123c*/ 	.word	0x0500000f


	//   ....[144]....
        /*1240*/ 	.word	0x0500000f


	//   ....[145]....
        /*1244*/ 	.word	0x0500000f


	//   ....[146]....
        /*1248*/ 	.word	0x0500000f


	//   ....[147]....
        /*124c*/ 	.word	0x0500000f


	//   ....[148]....
        /*1250*/ 	.word	0x0500000f


	//   ....[149]....
        /*1254*/ 	.word	0x0500000f


	//   ....[150]....
        /*1258*/ 	.word	0x0500000f


	//   ....[151]....
        /*125c*/ 	.word	0x0500000f


	//   ....[152]....
        /*1260*/ 	.word	0x0500000f


	//   ....[153]....
        /*1264*/ 	.word	0x0500000f


	//   ....[154]....
        /*1268*/ 	.word	0x0500000f


	//   ....[155]....
        /*126c*/ 	.word	0x0500000f


	//   ....[156]....
        /*1270*/ 	.word	0x0500000f


	//   ....[157]....
        /*1274*/ 	.word	0x0500000f


	//   ....[158]....
        /*1278*/ 	.word	0x0500000f


	//   ....[159]....
        /*127c*/ 	.word	0x0500000f


	//   ....[160]....
        /*1280*/ 	.word	0x0500000f


	//   ....[161]....
        /*1284*/ 	.word	0x0500000f


	//   ....[162]....
        /*1288*/ 	.word	0x0500000f


	//   ....[163]....
        /*128c*/ 	.word	0x0500000f


	//   ....[164]....
        /*1290*/ 	.word	0x0500000f


	//   ....[165]....
        /*1294*/ 	.word	0x0500000f


	//   ....[166]....
        /*1298*/ 	.word	0x0500000f


	//   ....[167]....
        /*129c*/ 	.word	0x0500000f


	//   ....[168]....
        /*12a0*/ 	.word	0x0500000f


	//   ....[169]....
        /*12a4*/ 	.word	0x0500000f


	//   ....[170]....
        /*12a8*/ 	.word	0x0500000f


	//   ....[171]....
        /*12ac*/ 	.word	0x0500000f


	//   ....[172]....
        /*12b0*/ 	.word	0x0500000f


	//   ....[173]....
        /*12b4*/ 	.word	0x0500000f


	//   ....[174]....
        /*12b8*/ 	.word	0x0500000f


	//   ....[175]....
        /*12bc*/ 	.word	0x0500000f


	//   ....[176]....
        /*12c0*/ 	.word	0x0500000f


	//   ....[177]....
        /*12c4*/ 	.word	0x0500000f


	//   ....[178]....
        /*12c8*/ 	.word	0x0500000f


	//   ....[179]....
        /*12cc*/ 	.word	0x0500000f


	//   ....[180]....
        /*12d0*/ 	.word	0x0500000f


	//   ....[181]....
        /*12d4*/ 	.word	0x0500000f


	//   ....[182]....
        /*12d8*/ 	.word	0x0500000f


	//   ....[183]....
        /*12dc*/ 	.word	0x0500000f


	//   ....[184]....
        /*12e0*/ 	.word	0x0500000f


	//   ....[185]....
        /*12e4*/ 	.word	0x0500000f


	//   ....[186]....
        /*12e8*/ 	.word	0x0500000f


	//   ....[187]....
        /*12ec*/ 	.word	0x0500000f


	//   ....[188]....
        /*12f0*/ 	.word	0x0500000f


	//   ....[189]....
        /*12f4*/ 	.word	0x0500000f


	//   ....[190]....
        /*12f8*/ 	.word	0x0500000f


	//   ....[191]....
        /*12fc*/ 	.word	0x0500000f


	//   ....[192]....
        /*1300*/ 	.word	0x0500000f


	//   ....[193]....
        /*1304*/ 	.word	0x0500000f


	//   ....[194]....
        /*1308*/ 	.word	0x0500000f


	//   ....[195]....
        /*130c*/ 	.word	0x0500000f


	//   ....[196]....
        /*1310*/ 	.word	0x0500000f


	//   ....[197]....
        /*1314*/ 	.word	0x0500000f


	//   ....[198]....
        /*1318*/ 	.word	0x0500000f


	//   ....[199]....
        /*131c*/ 	.word	0x0500000f


	//   ....[200]....
        /*1320*/ 	.word	0x0500000f


	//   ....[201]....
        /*1324*/ 	.word	0x0500000f


	//   ....[202]....
        /*1328*/ 	.word	0x0500000f


	//   ....[203]....
        /*132c*/ 	.word	0x0500000f


	//   ....[204]....
        /*1330*/ 	.word	0x0500000f


	//   ....[205]....
        /*1334*/ 	.word	0x0500000f


	//   ....[206]....
        /*1338*/ 	.word	0x0500000f


	//   ....[207]....
        /*133c*/ 	.word	0x0500000f


	//   ....[208]....
        /*1340*/ 	.word	0x0500000f


	//   ....[209]....
        /*1344*/ 	.word	0x0500000f


	//   ....[210]....
        /*1348*/ 	.word	0x0500000f


	//   ....[211]....
        /*134c*/ 	.word	0x0500000f


	//   ....[212]....
        /*1350*/ 	.word	0x0500000f


	//   ....[213]....
        /*1354*/ 	.word	0x0500000f


	//   ....[214]....
        /*1358*/ 	.word	0x0500000f


	//   ....[215]....
        /*135c*/ 	.word	0x0500000f


	//   ....[216]....
        /*1360*/ 	.word	0x0500000f


	//   ....[217]....
        /*1364*/ 	.word	0x0500000f


	//   ....[218]....
        /*1368*/ 	.word	0x0500000f


	//   ....[219]....
        /*136c*/ 	.word	0x0500000f


	//   ....[220]....
        /*1370*/ 	.word	0x0500000f


	//   ....[221]....
        /*1374*/ 	.word	0x0500000f


	//   ....[222]....
        /*1378*/ 	.word	0x0500000f


	//   ....[223]....
        /*137c*/ 	.word	0x0500000f


	//   ....[224]....
        /*1380*/ 	.word	0x0500000f


	//   ....[225]....
        /*1384*/ 	.word	0x0500000f


	//   ....[226]....
        /*1388*/ 	.word	0x0500000f


	//   ....[227]....
        /*138c*/ 	.word	0x0500000f


	//----- nvinfo : EIATTR_COOP_GROUP_INSTR_OFFSETS
	.align		4
.L_1621:
        /*1390*/ 	.byte	0x04, 0x28
        /*1392*/ 	.short	(.L_1623 - .L_1622)


	//   ....[0]....
.L_1622:
        /*1394*/ 	.word	0x00000070


	//   ....[1]....
        /*1398*/ 	.word	0x000001a0


	//   ....[2]....
        /*139c*/ 	.word	0x000001f0


	//   ....[3]....
        /*13a0*/ 	.word	0x00000440


	//   ....[4]....
        /*13a4*/ 	.word	0x000005a0


	//   ....[5]....
        /*13a8*/ 	.word	0x000006c0


	//   ....[6]....
        /*13ac*/ 	.word	0x00000820


	//   ....[7]....
        /*13b0*/ 	.word	0x00006c00


	//   ....[8]....
        /*13b4*/ 	.word	0x000073f0


	//   ....[9]....
        /*13b8*/ 	.word	0x00007400


	//   ....[10]....
        /*13bc*/ 	.word	0x00007410


	//   ....[11]....
        /*13c0*/ 	.word	0x00007420


	//   ....[12]....
        /*13c4*/ 	.word	0x00007720


	//   ....[13]....
        /*13c8*/ 	.word	0x00007730


	//   ....[14]....
        /*13cc*/ 	.word	0x00007740


	//   ....[15]....
        /*13d0*/ 	.word	0x00007750


	//   ....[16]....
        /*13d4*/ 	.word	0x00008970


	//   ....[17]....
        /*13d8*/ 	.word	0x00008980


	//   ....[18]....
        /*13dc*/ 	.word	0x00008990


	//   ....[19]....
        /*13e0*/ 	.word	0x000089c0


	//   ....[20]....
        /*13e4*/ 	.word	0x00008aa0


	//   ....[21]....
        /*13e8*/ 	.word	0x00008ac0


	//   ....[22]....
        /*13ec*/ 	.word	0x00008ad0


	//   ....[23]....
        /*13f0*/ 	.word	0x00008b50


	//   ....[24]....
        /*13f4*/ 	.word	0x0000b020


	//   ....[25]....
        /*13f8*/ 	.word	0x0000b250


	//   ....[26]....
        /*13fc*/ 	.word	0x0000b7d0


	//   ....[27]....
        /*1400*/ 	.word	0x0000b840


	//   ....[28]....
        /*1404*/ 	.word	0x0000bf00


	//   ....[29]....
        /*1408*/ 	.word	0x0000bf50


	//   ....[30]....
        /*140c*/ 	.word	0x0000dca0


	//   ....[31]....
        /*1410*/ 	.word	0x0000dce0


	//   ....[32]....
        /*1414*/ 	.word	0x0000e430


	//   ....[33]....
        /*1418*/ 	.word	0x0000e490


	//   ....[34]....
        /*141c*/ 	.word	0x0000ecb0


	//   ....[35]....
        /*1420*/ 	.word	0x0000ece0


	//   ....[36]....
        /*1424*/ 	.word	0x000116b0


	//   ....[37]....
        /*1428*/ 	.word	0x00011720


	//   ....[38]....
        /*142c*/ 	.word	0x00011d30


	//   ....[39]....
        /*1430*/ 	.word	0x00011d80


	//   ....[40]....
        /*1434*/ 	.word	0x00013280


	//   ....[41]....
        /*1438*/ 	.word	0x00013310


	//   ....[42]....
        /*143c*/ 	.word	0x00013320


	//   ....[43]....
        /*1440*/ 	.word	0x00013380


	//   ....[44]....
        /*1444*/ 	.word	0x00014df0


	//   ....[45]....
        /*1448*/ 	.word	0x00014e10


	//   ....[46]....
        /*144c*/ 	.word	0x00014e20


	//   ....[47]....
        /*1450*/ 	.word	0x00014e30


	//   ....[48]....
        /*1454*/ 	.word	0x00015840


	//   ....[49]....
        /*1458*/ 	.word	0x00015850


	//   ....[50]....
        /*145c*/ 	.word	0x00015a90


	//   ....[51]....
        /*1460*/ 	.word	0x00015aa0


	//   ....[52]....
        /*1464*/ 	.word	0x00015ca0


	//   ....[53]....
        /*1468*/ 	.word	0x00015cb0


	//   ....[54]....
        /*146c*/ 	.word	0x00015eb0


	//   ....[55]....
        /*1470*/ 	.word	0x00015ec0


	//   ....[56]....
        /*1474*/ 	.word	0x00016360


	//   ....[57]....
        /*1478*/ 	.word	0x00016370


	//   ....[58]....
        /*147c*/ 	.word	0x00016ff0


	//   ....[59]....
        /*1480*/ 	.word	0x00017000


	//   ....[60]....
        /*1484*/ 	.word	0x00019250


	//   ....[61]....
        /*1488*/ 	.word	0x00019260


	//   ....[62]....
        /*148c*/ 	.word	0x00019470


	//   ....[63]....
        /*1490*/ 	.word	0x00019480


	//   ....[64]....
        /*1494*/ 	.word	0x00019680


	//   ....[65]....
        /*1498*/ 	.word	0x00019690


	//   ....[66]....
        /*149c*/ 	.word	0x00019890


	//   ....[67]....
        /*14a0*/ 	.word	0x000198a0


	//   ....[68]....
        /*14a4*/ 	.word	0x00019b00


	//   ....[69]....
        /*14a8*/ 	.word	0x00019d30


	//   ....[70]....
        /*14ac*/ 	.word	0x00019d60


	//   ....[71]....
        /*14b0*/ 	.word	0x00019d90


	//   ....[72]....
        /*14b4*/ 	.word	0x00019dc0


	//   ....[73]....
        /*14b8*/ 	.word	0x00019df0


	//   ....[74]....
        /*14bc*/ 	.word	0x00019e20


	//   ....[75]....
        /*14c0*/ 	.word	0x00019fc0


	//   ....[76]....
        /*14c4*/ 	.word	0x00019ff0


	//   ....[77]....
        /*14c8*/ 	.word	0x0001a020


	//   ....[78]....
        /*14cc*/ 	.word	0x0001a050


	//   ....[79]....
        /*14d0*/ 	.word	0x0001a080


	//   ....[80]....
        /*14d4*/ 	.word	0x0001a0b0


	//   ....[81]....
        /*14d8*/ 	.word	0x0001a150


	//   ....[82]....
        /*14dc*/ 	.word	0x0001a180


	//   ....[83]....
        /*14e0*/ 	.word	0x0001a190


	//   ....[84]....
        /*14e4*/ 	.word	0x0001a1c0


	//   ....[85]....
        /*14e8*/ 	.word	0x0001b7b0


	//   ....[86]....
        /*14ec*/ 	.word	0x0001d440


	//   ....[87]....
        /*14f0*/ 	.word	0x0001def0


	//   ....[88]....
        /*14f4*/ 	.word	0x0001df20


	//   ....[89]....
        /*14f8*/ 	.word	0x0001df40


	//   ....[90]....
        /*14fc*/ 	.word	0x0001df80


	//   ....[91]....
        /*1500*/ 	.word	0x0001e070


	//   ....[92]....
        /*1504*/ 	.word	0x0001e080


	//   ....[93]....
        /*1508*/ 	.word	0x0001e130


	//   ....[94]....
        /*150c*/ 	.word	0x0001e140


	//   ....[95]....
        /*1510*/ 	.word	0x0001e1d0


	//   ....[96]....
        /*1514*/ 	.word	0x0001e1f0


	//   ....[97]....
        /*1518*/ 	.word	0x0001e290


	//   ....[98]....
        /*151c*/ 	.word	0x0001e2b0


	//   ....[99]....
        /*1520*/ 	.word	0x0001e340


	//   ....[100]....
        /*1524*/ 	.word	0x0001e360


	//   ....[101]....
        /*1528*/ 	.word	0x0001e3f0


	//   ....[102]....
        /*152c*/ 	.word	0x0001e400


	//   ....[103]....
        /*1530*/ 	.word	0x0001eb30


	//   ....[104]....
        /*1534*/ 	.word	0x0001eb40


	//   ....[105]....
        /*1538*/ 	.word	0x0001ebf0


	//   ....[106]....
        /*153c*/ 	.word	0x0001ec00


	//   ....[107]....
        /*1540*/ 	.word	0x0001ecc0


	//   ....[108]....
        /*1544*/ 	.word	0x0001ecd0


	//   ....[109]....
        /*1548*/ 	.word	0x0001ed90


	//   ....[110]....
        /*154c*/ 	.word	0x0001eda0


	//   ....[111]....
        /*1550*/ 	.word	0x0001ee40


	//   ....[112]....
        /*1554*/ 	.word	0x0001ee50


	//   ....[113]....
        /*1558*/ 	.word	0x0001ef00


	//   ....[114]....
        /*155c*/ 	.word	0x0001ef10


	//   ....[115]....
        /*1560*/ 	.word	0x0001efc0


	//   ....[116]....
        /*1564*/ 	.word	0x0001efd0


	//   ....[117]....
        /*1568*/ 	.word	0x0001efe0


	//   ....[118]....
        /*156c*/ 	.word	0x0001f050


	//   ....[119]....
        /*1570*/ 	.word	0x00021be0


	//   ....[120]....
        /*1574*/ 	.word	0x00021c10


	//   ....[121]....
        /*1578*/ 	.word	0x00021c70


	//   ....[122]....
        /*157c*/ 	.word	0x00021ca0


	//   ....[123]....
        /*1580*/ 	.word	0x00021cd0


	//   ....[124]....
        /*1584*/ 	.word	0x00021d00


	//   ....[125]....
        /*1588*/ 	.word	0x00021d30


	//   ....[126]....
        /*158c*/ 	.word	0x00021d60


	//   ....[127]....
        /*1590*/ 	.word	0x00021f20


	//   ....[128]....
        /*1594*/ 	.word	0x00021f50


	//   ....[129]....
        /*1598*/ 	.word	0x00021f80


	//   ....[130]....
        /*159c*/ 	.word	0x00021fb0


	//   ....[131]....
        /*15a0*/ 	.word	0x00021fe0


	//   ....[132]....
        /*15a4*/ 	.word	0x00022010


	//   ....[133]....
        /*15a8*/ 	.word	0x000220e0


	//   ....[134]....
        /*15ac*/ 	.word	0x00022100


	//   ....[135]....
        /*15b0*/ 	.word	0x00022110


	//   ....[136]....
        /*15b4*/ 	.word	0x00022190


	//   ....[137]....
        /*15b8*/ 	.word	0x00022cd0


	//   ....[138]....
        /*15bc*/ 	.word	0x000230e0


	//   ....[139]....
        /*15c0*/ 	.word	0x00023180


	//   ....[140]....
        /*15c4*/ 	.word	0x00023210


	//   ....[141]....
        /*15c8*/ 	.word	0x00023260


	//   ....[142]....
        /*15cc*/ 	.word	0x000232b0


	//   ....[143]....
        /*15d0*/ 	.word	0x00023340


	//   ....[144]....
        /*15d4*/ 	.word	0x000233d0


	//   ....[145]....
        /*15d8*/ 	.word	0x00023420


	//   ....[146]....
        /*15dc*/ 	.word	0x00023470


	//   ....[147]....
        /*15e0*/ 	.word	0x00023570


	//   ....[148]....
        /*15e4*/ 	.word	0x00023620


	//   ....[149]....
        /*15e8*/ 	.word	0x00023670


	//   ....[150]....
        /*15ec*/ 	.word	0x000236c0


	//   ....[151]....
        /*15f0*/ 	.word	0x00023840


	//   ....[152]....
        /*15f4*/ 	.word	0x000239a0


	//   ....[153]....
        /*15f8*/ 	.word	0x00023a20


	//   ....[154]....
        /*15fc*/ 	.word	0x00023a70


	//   ....[155]....
        /*1600*/ 	.word	0x00023d70


	//   ....[156]....
        /*1604*/ 	.word	0x00023dc0


	//   ....[157]....
        /*1608*/ 	.word	0x00023e50


	//   ....[158]....
        /*160c*/ 	.word	0x00023ee0


	//   ....[159]....
        /*1610*/ 	.word	0x00023f70


	//   ....[160]....
        /*1614*/ 	.word	0x00024000


	//   ....[161]....
        /*1618*/ 	.word	0x00024090


	//   ....[162]....
        /*161c*/ 	.word	0x00024120


	//   ....[163]....
        /*1620*/ 	.word	0x000241a0


	//   ....[164]....
        /*1624*/ 	.word	0x000241f0


	//   ....[165]....
        /*1628*/ 	.word	0x00024290


	//   ....[166]....
        /*162c*/ 	.word	0x00024320


	//   ....[167]....
        /*1630*/ 	.word	0x000243b0


	//   ....[168]....
        /*1634*/ 	.word	0x00024400


	//   ....[169]....
        /*1638*/ 	.word	0x00024490


	//   ....[170]....
        /*163c*/ 	.word	0x00024520


	//   ....[171]....
        /*1640*/ 	.word	0x000245b0


	//   ....[172]....
        /*1644*/ 	.word	0x00024640


	//   ....[173]....
        /*1648*/ 	.word	0x000246d0


	//   ....[174]....
        /*164c*/ 	.word	0x00024760


	//   ....[175]....
        /*1650*/ 	.word	0x00024820


	//   ....[176]....
        /*1654*/ 	.word	0x00024b00


	//   ....[177]....
        /*1658*/ 	.word	0x00024c80


	//   ....[178]....
        /*165c*/ 	.word	0x00024ce0


	//   ....[179]....
        /*1660*/ 	.word	0x00024d70


	//   ....[180]....
        /*1664*/ 	.word	0x00024dd0


	//   ....[181]....
        /*1668*/ 	.word	0x00024e70


	//   ....[182]....
        /*166c*/ 	.word	0x00024f60


	//   ....[183]....
        /*1670*/ 	.word	0x00025090


	//   ....[184]....
        /*1674*/ 	.word	0x00025130


	//   ....[185]....
        /*1678*/ 	.word	0x00025200


	//   ....[186]....
        /*167c*/ 	.word	0x00025300


	//   ....[187]....
        /*1680*/ 	.word	0x00025370


	//   ....[188]....
        /*1684*/ 	.word	0x00025410


	//   ....[189]....
        /*1688*/ 	.word	0x000254e0


	//   ....[190]....
        /*168c*/ 	.word	0x00025580


	//   ....[191]....
        /*1690*/ 	.word	0x00025630


	//   ....[192]....
        /*1694*/ 	.word	0x00025710


	//   ....[193]....
        /*1698*/ 	.word	0x00025970


	//   ....[194]....
        /*169c*/ 	.word	0x00025a20


	//   ....[195]....
        /*16a0*/ 	.word	0x00025b20


	//   ....[196]....
        /*16a4*/ 	.word	0x00025c10


	//   ....[197]....
        /*16a8*/ 	.word	0x00025ca0


	//   ....[198]....
        /*16ac*/ 	.word	0x00025d90


	//   ....[199]....
        /*16b0*/ 	.word	0x00025e20


	//   ....[200]....
        /*16b4*/ 	.word	0x00025f10


	//   ....[201]....
        /*16b8*/ 	.word	0x00025fa0


	//   ....[202]....
        /*16bc*/ 	.word	0x00026090


	//   ....[203]....
        /*16c0*/ 	.word	0x00026120


	//   ....[204]....
        /*16c4*/ 	.word	0x00026200


	//   ....[205]....
        /*16c8*/ 	.word	0x00026330


	//   ....[206]....
        /*16cc*/ 	.word	0x00026380


	//   ....[207]....
        /*16d0*/ 	.word	0x000263e0


	//   ....[208]....
        /*16d4*/ 	.word	0x00026480


	//   ....[209]....
        /*16d8*/ 	.word	0x00026820


	//   ....[210]....
        /*16dc*/ 	.word	0x000268c0


	//   ....[211]....
        /*16e0*/ 	.word	0x00026a60


	//   ....[212]....
        /*16e4*/ 	.word	0x00026ae0


	//   ....[213]....
        /*16e8*/ 	.word	0x00026b60


	//   ....[214]....
        /*16ec*/ 	.word	0x00026be0


	//   ....[215]....
        /*16f0*/ 	.word	0x00026c60


	//   ....[216]....
        /*16f4*/ 	.word	0x00026cf0


	//   ....[217]....
        /*16f8*/ 	.word	0x00026d90


	//   ....[218]....
        /*16fc*/ 	.word	0x00026e40


	//   ....[219]....
        /*1700*/ 	.word	0x00026ec0


	//   ....[220]....
        /*1704*/ 	.word	0x00026f40


	//   ....[221]....
        /*1708*/ 	.word	0x00026fc0


	//   ....[222]....
        /*170c*/ 	.word	0x00027050


	//   ....[223]....
        /*1710*/ 	.word	0x000270d0


	//   ....[224]....
        /*1714*/ 	.word	0x00027180


	//   ....[225]....
        /*1718*/ 	.word	0x000271d0


	//   ....[226]....
        /*171c*/ 	.word	0x00027290


	//   ....[227]....
        /*1720*/ 	.word	0x000273c0


	//----- nvinfo : EIATTR_REG_RECONFIG
	.align		4
.L_1623:
        /*1724*/ 	.byte	0x01, 0x54
	.zero		2


	//----- nvinfo : EIATTR_SYSCALL_OFFSETS
	.align		4
        /*1728*/ 	.byte	0x04, 0x46
        /*172a*/ 	.short	(.L_1625 - .L_1624)


	//   ....[0]....
.L_1624:
        /*172c*/ 	.word	0x000023f0


	//   ....[1]....
        /*1730*/ 	.word	0x00002540


	//   ....[2]....
        /*1734*/ 	.word	0x00006df0


	//   ....[3]....
        /*1738*/ 	.word	0x00007110


	//   ....[4]....
        /*173c*/ 	.word	0x0001d060


	//   ....[5]....
        /*1740*/ 	.word	0x0001d1b0


	//   ....[6]....
        /*1744*/ 	.word	0x0001d2b0


	//   ....[7]....
        /*1748*/ 	.word	0x0001db10


	//   ....[8]....
        /*174c*/ 	.word	0x0001e710


	//----- nvinfo : EIATTR_MBARRIER_INSTR_OFFSETS
	.align		4
.L_1625:
        /*1750*/ 	.byte	0x04, 0x39
        /*1752*/ 	.short	(.L_1627 - .L_1626)


	//   ....[0]....
.L_1626:
        /*1754*/ 	.word	0x000002e0
        /*1758*/ 	.word	0x000000ff
        /*175c*/ 	.word	0x00032400
        /*1760*/ 	.short	0x0100
        /*1762*/ 	.byte	0x08
	.zero		1


	//   ....[1]....
        /*1764*/ 	.word	0x000002f0
        /*1768*/ 	.word	0x000000ff
        /*176c*/ 	.word	0x00032410
        /*1770*/ 	.short	0x0100
        /*1772*/ 	.byte	0x08
	.zero		1


	//   ....[2]....
        /*1774*/ 	.word	0x00000300
        /*1778*/ 	.word	0x000000ff
        /*177c*/ 	.word	0x00032420
        /*1780*/ 	.short	0x0100
        /*1782*/ 	.byte	0x08
	.zero		1


	//   ....[3]....
        /*1784*/ 	.word	0x000003f0
        /*1788*/ 	.word	0x000000ff
        /*178c*/ 	.word	0x00032430
        /*1790*/ 	.short	0x0100
        /*1792*/ 	.byte	0x08
	.zero		1


	//   ....[4]....
        /*1794*/ 	.word	0x00000400
        /*1798*/ 	.word	0x000000ff
        /*179c*/ 	.word	0x00032440
        /*17a0*/ 	.short	0x0100
        /*17a2*/ 	.byte	0x08
	.zero		1


	//   ....[5]....
        /*17a4*/ 	.word	0x00000410
        /*17a8*/ 	.word	0x000000ff
        /*17ac*/ 	.word	0x00032438
        /*17b0*/ 	.short	0x0100
        /*17b2*/ 	.byte	0x08
	.zero		1


	//   ....[6]....
        /*17b4*/ 	.word	0x00000420
        /*17b8*/ 	.word	0x000000ff
        /*17bc*/ 	.word	0x00032448
        /*17c0*/ 	.short	0x0100
        /*17c2*/ 	.byte	0x08
	.zero		1


	//   ....[7]....
        /*17c4*/ 	.word	0x00000550
        /*17c8*/ 	.word	0x000000ff
        /*17cc*/ 	.word	0x00032450
        /*17d0*/ 	.short	0x0100
        /*17d2*/ 	.byte	0x08
	.zero		1


	//   ....[8]....
        /*17d4*/ 	.word	0x00000560
        /*17d8*/ 	.word	0x000000ff
        /*17dc*/ 	.word	0x00032460
        /*17e0*/ 	.short	0x0100
        /*17e2*/ 	.byte	0x08
	.zero		1


	//   ....[9]....
        /*17e4*/ 	.word	0x00000570
        /*17e8*/ 	.word	0x000000ff
        /*17ec*/ 	.word	0x00032458
        /*17f0*/ 	.short	0x0100
        /*17f2*/ 	.byte	0x08
	.zero		1


	//   ....[10]....
        /*17f4*/ 	.word	0x00000580
        /*17f8*/ 	.word	0x000000ff
        /*17fc*/ 	.word	0x00032468
        /*1800*/ 	.short	0x0100
        /*1802*/ 	.byte	0x08
	.zero		1


	//   ....[11]....
        /*1804*/ 	.word	0x00000670
        /*1808*/ 	.word	0x000000ff
        /*180c*/ 	.word	0x00032470
        /*1810*/ 	.short	0x0100
        /*1812*/ 	.byte	0x06
	.zero		1


	//   ....[12]....
        /*1814*/ 	.word	0x00000680
        /*1818*/ 	.word	0x000000ff
        /*181c*/ 	.word	0x00032480
        /*1820*/ 	.short	0x0100
        /*1822*/ 	.byte	0x06
	.zero		1


	//   ....[13]....
        /*1824*/ 	.word	0x00000690
        /*1828*/ 	.word	0x000000ff
        /*182c*/ 	.word	0x00032478
        /*1830*/ 	.short	0x0100
        /*1832*/ 	.byte	0x06
	.zero		1


	//   ....[14]....
        /*1834*/ 	.word	0x000006a0
        /*1838*/ 	.word	0x000000ff
        /*183c*/ 	.word	0x00032488
        /*1840*/ 	.short	0x0100
        /*1842*/ 	.byte	0x06
	.zero		1


	//   ....[15]....
        /*1844*/ 	.word	0x000007d0
        /*1848*/ 	.word	0x000000ff
        /*184c*/ 	.word	0x00032490
        /*1850*/ 	.short	0x0100
        /*1852*/ 	.byte	0x08
	.zero		1


	//   ....[16]....
        /*1854*/ 	.word	0x000007e0
        /*1858*/ 	.word	0x000000ff
        /*185c*/ 	.word	0x000324a0
        /*1860*/ 	.short	0x0100
        /*1862*/ 	.byte	0x08
	.zero		1


	//   ....[17]....
        /*1864*/ 	.word	0x000007f0
        /*1868*/ 	.word	0x000000ff
        /*186c*/ 	.word	0x00032498
        /*1870*/ 	.short	0x0100
        /*1872*/ 	.byte	0x08
	.zero		1


	//   ....[18]....
        /*1874*/ 	.word	0x00000800
        /*1878*/ 	.word	0x000000ff
        /*187c*/ 	.word	0x000324a8
        /*1880*/ 	.short	0x0100
        /*1882*/ 	.byte	0x08
	.zero		1


	//   ....[19]....
        /*1884*/ 	.word	0x00000930
        /*1888*/ 	.word	0x000000ff
        /*188c*/ 	.word	0x000324b0
        /*1890*/ 	.short	0x0100
        /*1892*/ 	.byte	0x08
	.zero		1


	//   ....[20]....
        /*1894*/ 	.word	0x00000940
        /*1898*/ 	.word	0x000000ff
        /*189c*/ 	.word	0x000324c0
        /*18a0*/ 	.short	0x0100
        /*18a2*/ 	.byte	0x08
	.zero		1


	//   ....[21]....
        /*18a4*/ 	.word	0x00000950
        /*18a8*/ 	.word	0x000000ff
        /*18ac*/ 	.word	0x000324b8
        /*18b0*/ 	.short	0x0100
        /*18b2*/ 	.byte	0x08
	.zero		1


	//   ....[22]....
        /*18b4*/ 	.word	0x00000960
        /*18b8*/ 	.word	0x000000ff
        /*18bc*/ 	.word	0x000324c8
        /*18c0*/ 	.short	0x0100
        /*18c2*/ 	.byte	0x08
	.zero		1


	//   ....[23]....
        /*18c4*/ 	.word	0x00003850
        /*18c8*/ 	.word	0x00000060
        /*18cc*/ 	.word	0x00032490
        /*18d0*/ 	.short	0x010a
        /*18d2*/ 	.byte	0x3f
	.zero		1


	//   ....[24]....
        /*18d4*/ 	.word	0x000049c0
        /*18d8*/ 	.word	0x00000060
        /*18dc*/ 	.word	0x00032490
        /*18e0*/ 	.short	0x010a
        /*18e2*/ 	.byte	0x3f
	.zero		1


	//   ....[25]....
        /*18e4*/ 	.word	0x00005a90
        /*18e8*/ 	.word	0x00000060
        /*18ec*/ 	.word	0x00032490
        /*18f0*/ 	.short	0x010a
        /*18f2*/ 	.byte	0x3f
	.zero		1


	//   ....[26]....
        /*18f4*/ 	.word	0x00005cb0
        /*18f8*/ 	.word	0x00000020
        /*18fc*/ 	.word	0x00000000
        /*1900*/ 	.short	0x0101
        /*1902*/ 	.byte	0x3f
	.zero		1


	//   ....[27]....
        /*1904*/ 	.word	0x00005cf0
        /*1908*/ 	.word	0x00000060
        /*190c*/ 	.word	0x000324b0
        /*1910*/ 	.short	0x010a
        /*1912*/ 	.byte	0x3f
	.zero		1


	//   ....[28]....
        /*1914*/ 	.word	0x00006350
        /*1918*/ 	.word	0x00000060
        /*191c*/ 	.word	0x00000000
        /*1920*/ 	.short	0x0101
        /*1922*/ 	.byte	0x3f
	.zero		1


	//   ....[29]....
        /*1924*/ 	.word	0x00006e90
        /*1928*/ 	.word	0x00000013
        /*192c*/ 	.word	0x00032400
        /*1930*/ 	.short	0x010a
        /*1932*/ 	.byte	0x3f
	.zero		1


	//   ....[30]....
        /*1934*/ 	.word	0x00006ee0
        /*1938*/ 	.word	0x00000013
        /*193c*/ 	.word	0x00032400
        /*1940*/ 	.short	0x010a
        /*1942*/ 	.byte	0x3f
	.zero		1


	//   ....[31]....
        /*1944*/ 	.word	0x000079a0
        /*1948*/ 	.word	0x00000013
        /*194c*/ 	.word	0x00032400
        /*1950*/ 	.short	0x010a
        /*1952*/ 	.byte	0x3f
	.zero		1


	//   ....[32]....
        /*1954*/ 	.word	0x00008e00
        /*1958*/ 	.word	0x00000013
        /*195c*/ 	.word	0x00032400
        /*1960*/ 	.short	0x010a
        /*1962*/ 	.byte	0x3f
	.zero		1


	//   ....[33]....
        /*1964*/ 	.word	0x00009cd0
        /*1968*/ 	.word	0x000000b3
        /*196c*/ 	.word	0x00032430
        /*1970*/ 	.short	0x010a
        /*1972*/ 	.byte	0x3f
	.zero		1


	//   ....[34]....
        /*1974*/ 	.word	0x00009d60
        /*1978*/ 	.word	0x000000b3
        /*197c*/ 	.word	0x00032430
        /*1980*/ 	.short	0x010a
        /*1982*/ 	.byte	0x3f
	.zero		1


	//   ....[35]....
        /*1984*/ 	.word	0x0000a090
        /*1988*/ 	.word	0x00000013
        /*198c*/ 	.word	0x00032410
        /*1990*/ 	.short	0x010a
        /*1992*/ 	.byte	0x3f
	.zero		1


	//   ....[36]....
        /*1994*/ 	.word	0x0000a0e0
        /*1998*/ 	.word	0x000000b3
        /*199c*/ 	.word	0x00032450
        /*19a0*/ 	.short	0x010a
        /*19a2*/ 	.byte	0x3f
	.zero		1


	//   ....[37]....
        /*19a4*/ 	.word	0x0000a160
        /*19a8*/ 	.word	0x000000b3
        /*19ac*/ 	.word	0x00032450
        /*19b0*/ 	.short	0x010a
        /*19b2*/ 	.byte	0x3f
	.zero		1


	//   ....[38]....
        /*19b4*/ 	.word	0x0000c130
        /*19b8*/ 	.word	0x00000018
        /*19bc*/ 	.word	0x00000000
        /*19c0*/ 	.short	0x0101
        /*19c2*/ 	.byte	0x3f
	.zero		1


	//   ....[39]....
        /*19c4*/ 	.word	0x0000cd80
        /*19c8*/ 	.word	0x000000b3
        /*19cc*/ 	.word	0x00000000
        /*19d0*/ 	.short	0x0101
        /*19d2*/ 	.byte	0x3f
	.zero		1


	//   ....[40]....
        /*19d4*/ 	.word	0x0000ce60
        /*19d8*/ 	.word	0x000000d3
        /*19dc*/ 	.word	0x00032430
        /*19e0*/ 	.short	0x010a
        /*19e2*/ 	.byte	0x3f
	.zero		1


	//   ....[41]....
        /*19e4*/ 	.word	0x0000ced0
        /*19e8*/ 	.word	0x000000d3
        /*19ec*/ 	.word	0x00032430
        /*19f0*/ 	.short	0x010a
        /*19f2*/ 	.byte	0x3f
	.zero		1


	//   ....[42]....
        /*19f4*/ 	.word	0x0000d170
        /*19f8*/ 	.word	0x000000d3
        /*19fc*/ 	.word	0x00032450
        /*1a00*/ 	.short	0x010a
        /*1a02*/ 	.byte	0x3f
	.zero		1


	//   ....[43]....
        /*1a04*/ 	.word	0x0000d1c0
        /*1a08*/ 	.word	0x000000d3
        /*1a0c*/ 	.word	0x00032450
        /*1a10*/ 	.short	0x010a
        /*1a12*/ 	.byte	0x3f
	.zero		1


	//   ....[44]....
        /*1a14*/ 	.word	0x0000f1c0
        /*1a18*/ 	.word	0x00000003
        /*1a1c*/ 	.word	0x00000000
        /*1a20*/ 	.short	0x0101
        /*1a22*/ 	.byte	0x3f
	.zero		1


	//   ....[45]....
        /*1a24*/ 	.word	0x00010320
        /*1a28*/ 	.word	0x000000d3
        /*1a2c*/ 	.word	0x00000000
        /*1a30*/ 	.short	0x0101
        /*1a32*/ 	.byte	0x3f
	.zero		1


	//   ....[46]....
        /*1a34*/ 	.word	0x00010430
        /*1a38*/ 	.word	0x000000d3
        /*1a3c*/ 	.word	0x00032430
        /*1a40*/ 	.short	0x010a
        /*1a42*/ 	.byte	0x3f
	.zero		1


	//   ....[47]....
        /*1a44*/ 	.word	0x000104a0
        /*1a48*/ 	.word	0x000000d3
        /*1a4c*/ 	.word	0x00032430
        /*1a50*/ 	.short	0x010a
        /*1a52*/ 	.byte	0x3f
	.zero		1


	//   ....[48]....
        /*1a54*/ 	.word	0x00010740
        /*1a58*/ 	.word	0x000000d3
        /*1a5c*/ 	.word	0x00032450
        /*1a60*/ 	.short	0x010a
        /*1a62*/ 	.byte	0x3f
	.zero		1


	//   ....[49]....
        /*1a64*/ 	.word	0x00010790
        /*1a68*/ 	.word	0x000000d3
        /*1a6c*/ 	.word	0x00032450
        /*1a70*/ 	.short	0x010a
        /*1a72*/ 	.byte	0x3f
	.zero		1


	//   ....[50]....
        /*1a74*/ 	.word	0x00011fe0
        /*1a78*/ 	.word	0x00000003
        /*1a7c*/ 	.word	0x00000000
        /*1a80*/ 	.short	0x0101
        /*1a82*/ 	.byte	0x3f
	.zero		1


	//   ....[51]....
        /*1a84*/ 	.word	0x00013240
        /*1a88*/ 	.word	0x000000d3
        /*1a8c*/ 	.word	0x00000000
        /*1a90*/ 	.short	0x0101
        /*1a92*/ 	.byte	0x3f
	.zero		1


	//   ....[52]....
        /*1a94*/ 	.word	0x000157b0
        /*1a98*/ 	.word	0x00000003
        /*1a9c*/ 	.word	0x00000000
        /*1aa0*/ 	.short	0x0101
        /*1aa2*/ 	.byte	0x3f
	.zero		1


	//   ....[53]....
        /*1aa4*/ 	.word	0x000162c0
        /*1aa8*/ 	.word	0x00000003
        /*1aac*/ 	.word	0x00000000
        /*1ab0*/ 	.short	0x0101
        /*1ab2*/ 	.byte	0x3f
	.zero		1


	//   ....[54]....
        /*1ab4*/ 	.word	0x0001b890
        /*1ab8*/ 	.word	0x00000012
        /*1abc*/ 	.word	0x00032420
        /*1ac0*/ 	.short	0x010a
        /*1ac2*/ 	.byte	0x3f
	.zero		1


	//   ....[55]....
        /*1ac4*/ 	.word	0x0001b960
        /*1ac8*/ 	.word	0x00000004
        /*1acc*/ 	.word	0x000324a0
        /*1ad0*/ 	.short	0x010a
        /*1ad2*/ 	.byte	0x3f
	.zero		1


	//   ....[56]....
        /*1ad4*/ 	.word	0x0001bba0
        /*1ad8*/ 	.word	0x00000004
        /*1adc*/ 	.word	0x000324c0
        /*1ae0*/ 	.short	0x010a
        /*1ae2*/ 	.byte	0x3f
	.zero		1


	//   ....[57]....
        /*1ae4*/ 	.word	0x0001c240
        /*1ae8*/ 	.word	0x00000005
        /*1aec*/ 	.word	0x000324a0
        /*1af0*/ 	.short	0x010a
        /*1af2*/ 	.byte	0x3f
	.zero		1


	//   ....[58]....
        /*1af4*/ 	.word	0x0001c470
        /*1af8*/ 	.word	0x00000005
        /*1afc*/ 	.word	0x000324c0
        /*1b00*/ 	.short	0x010a
        /*1b02*/ 	.byte	0x3f
	.zero		1


	//   ....[59]....
        /*1b04*/ 	.word	0x0001d6b0
        /*1b08*/ 	.word	0x00000000
        /*1b0c*/ 	.word	0x00032440
        /*1b10*/ 	.short	0x010a
        /*1b12*/ 	.byte	0x3f
	.zero		1


	//   ....[60]....
        /*1b14*/ 	.word	0x0001e4c0
        /*1b18*/ 	.word	0x00000012
        /*1b1c*/ 	.word	0x00032400
        /*1b20*/ 	.short	0x0107
        /*1b22*/ 	.byte	0x3f
	.zero		1


	//   ....[61]....
        /*1b24*/ 	.word	0x0001e560
        /*1b28*/ 	.word	0x00000012
        /*1b2c*/ 	.word	0x00032400
        /*1b30*/ 	.short	0x0101
        /*1b32*/ 	.byte	0x3f
	.zero		1


	//   ....[62]....
        /*1b34*/ 	.word	0x0001f190
        /*1b38*/ 	.word	0x00000012
        /*1b3c*/ 	.word	0x00032410
        /*1b40*/ 	.short	0x0107
        /*1b42*/ 	.byte	0x3f
	.zero		1


	//   ....[63]....
        /*1b44*/ 	.word	0x0001f290
        /*1b48*/ 	.word	0x00000012
        /*1b4c*/ 	.word	0x00032410
        /*1b50*/ 	.short	0x0101
        /*1b52*/ 	.byte	0x3f
	.zero		1


	//   ....[64]....
        /*1b54*/ 	.word	0x0001f2b0
        /*1b58*/ 	.word	0x00000012
        /*1b5c*/ 	.word	0x00032420
        /*1b60*/ 	.short	0x010a
        /*1b62*/ 	.byte	0x3f
	.zero		1


	//   ....[65]....
        /*1b64*/ 	.word	0x0001f390
        /*1b68*/ 	.word	0x00000002
        /*1b6c*/ 	.word	0x00032460
        /*1b70*/ 	.short	0x010a
        /*1b72*/ 	.byte	0x3f
	.zero		1


	//   ....[66]....
        /*1b74*/ 	.word	0x0001fc40
        /*1b78*/ 	.word	0x00000002
        /*1b7c*/ 	.word	0x00032440
        /*1b80*/ 	.short	0x010a
        /*1b82*/ 	.byte	0x3f
	.zero		1


	//   ....[67]....
        /*1b84*/ 	.word	0x0001fe90
        /*1b88*/ 	.word	0x00000002
        /*1b8c*/ 	.word	0x00032460
        /*1b90*/ 	.short	0x010a
        /*1b92*/ 	.byte	0x3f
	.zero		1


	//   ....[68]....
        /*1b94*/ 	.word	0x00020680
        /*1b98*/ 	.word	0x00000003
        /*1b9c*/ 	.word	0x00032440
        /*1ba0*/ 	.short	0x010a
        /*1ba2*/ 	.byte	0x3f
	.zero		1


	//   ....[69]....
        /*1ba4*/ 	.word	0x000208d0
        /*1ba8*/ 	.word	0x00000003
        /*1bac*/ 	.word	0x00032460
        /*1bb0*/ 	.short	0x010a
        /*1bb2*/ 	.byte	0x3f
	.zero		1


	//   ....[70]....
        /*1bb4*/ 	.word	0x00021050
        /*1bb8*/ 	.word	0x00000003
        /*1bbc*/ 	.word	0x00032440
        /*1bc0*/ 	.short	0x010a
        /*1bc2*/ 	.byte	0x3f
	.zero		1


	//   ....[71]....
        /*1bc4*/ 	.word	0x000212a0
        /*1bc8*/ 	.word	0x00000003
        /*1bcc*/ 	.word	0x00032460
        /*1bd0*/ 	.short	0x010a
        /*1bd2*/ 	.byte	0x3f
	.zero		1


	//   ....[72]....
        /*1bd4*/ 	.word	0x00022c50
        /*1bd8*/ 	.word	0x00000000
        /*1bdc*/ 	.word	0x00032420
        /*1be0*/ 	.short	0x010a
        /*1be2*/ 	.byte	0x3f
	.zero		1


	//   ....[73]....
        /*1be4*/ 	.word	0x00022e30
        /*1be8*/ 	.word	0x00000006
        /*1bec*/ 	.word	0x00000000
        /*1bf0*/ 	.short	0x010a
        /*1bf2*/ 	.byte	0x3f
	.zero		1


	//   ....[74]....
        /*1bf4*/ 	.word	0x00022e60
        /*1bf8*/ 	.word	0x00000007
        /*1bfc*/ 	.word	0x00000000
        /*1c00*/ 	.short	0x010a
        /*1c02*/ 	.byte	0x3f
	.zero		1


	//   ....[75]....
        /*1c04*/ 	.word	0x00022ec0
        /*1c08*/ 	.word	0x00000004
        /*1c0c*/ 	.word	0x00000000
        /*1c10*/ 	.short	0x010a
        /*1c12*/ 	.byte	0x3f
	.zero		1


	//   ....[76]....
        /*1c14*/ 	.word	0x00022ef0
        /*1c18*/ 	.word	0x00000003
        /*1c1c*/ 	.word	0x00000000
        /*1c20*/ 	.short	0x010a
        /*1c22*/ 	.byte	0x3f
	.zero		1


	//   ....[77]....
        /*1c24*/ 	.word	0x00022f50
        /*1c28*/ 	.word	0x00000060
        /*1c2c*/ 	.word	0x00032490
        /*1c30*/ 	.short	0x010a
        /*1c32*/ 	.byte	0x3f
	.zero		1


	//   ....[78]....
        /*1c34*/ 	.word	0x00022fa0
        /*1c38*/ 	.word	0x00000060
        /*1c3c*/ 	.word	0x00032490
        /*1c40*/ 	.short	0x010a
        /*1c42*/ 	.byte	0x3f
	.zero		1


	//   ....[79]....
        /*1c44*/ 	.word	0x00022ff0
        /*1c48*/ 	.word	0x00000060
        /*1c4c*/ 	.word	0x00032490
        /*1c50*/ 	.short	0x010a
        /*1c52*/ 	.byte	0x3f
	.zero		1


	//   ....[80]....
        /*1c54*/ 	.word	0x00023040
        /*1c58*/ 	.word	0x00000060
        /*1c5c*/ 	.word	0x000324b0
        /*1c60*/ 	.short	0x010a
        /*1c62*/ 	.byte	0x3f
	.zero		1


	//   ....[81]....
        /*1c64*/ 	.word	0x000234b0
        /*1c68*/ 	.word	0x00000013
        /*1c6c*/ 	.word	0x00032400
        /*1c70*/ 	.short	0x010a
        /*1c72*/ 	.byte	0x3f
	.zero		1


	//   ....[82]....
        /*1c74*/ 	.word	0x00023aa0
        /*1c78*/ 	.word	0x00000013
        /*1c7c*/ 	.word	0x00032400
        /*1c80*/ 	.short	0x010a
        /*1c82*/ 	.byte	0x3f
	.zero		1


	//   ....[83]....
        /*1c84*/ 	.word	0x00023af0
        /*1c88*/ 	.word	0x000000b3
        /*1c8c*/ 	.word	0x00032430
        /*1c90*/ 	.short	0x010a
        /*1c92*/ 	.byte	0x3f
	.zero		1


	//   ....[84]....
        /*1c94*/ 	.word	0x00023b40
        /*1c98*/ 	.word	0x00000013
        /*1c9c*/ 	.word	0x00032410
        /*1ca0*/ 	.short	0x010a
        /*1ca2*/ 	.byte	0x3f
	.zero		1


	//   ....[85]....
        /*1ca4*/ 	.word	0x00023b90
        /*1ca8*/ 	.word	0x000000b3
        /*1cac*/ 	.word	0x00032450
        /*1cb0*/ 	.short	0x010a
        /*1cb2*/ 	.byte	0x3f
	.zero		1


	//   ....[86]....
        /*1cb4*/ 	.word	0x00023be0
        /*1cb8*/ 	.word	0x000000d3
        /*1cbc*/ 	.word	0x00032430
        /*1cc0*/ 	.short	0x010a
        /*1cc2*/ 	.byte	0x3f
	.zero		1


	//   ....[87]....
        /*1cc4*/ 	.word	0x00023c30
        /*1cc8*/ 	.word	0x000000d3
        /*1ccc*/ 	.word	0x00032450
        /*1cd0*/ 	.short	0x010a
        /*1cd2*/ 	.byte	0x3f
	.zero		1


	//   ....[88]....
        /*1cd4*/ 	.word	0x00023c80
        /*1cd8*/ 	.word	0x000000d3
        /*1cdc*/ 	.word	0x00032430
        /*1ce0*/ 	.short	0x010a
        /*1ce2*/ 	.byte	0x3f
	.zero		1


	//   ....[89]....
        /*1ce4*/ 	.word	0x00023cd0
        /*1ce8*/ 	.word	0x000000d3
        /*1cec*/ 	.word	0x00032450
        /*1cf0*/ 	.short	0x010a
        /*1cf2*/ 	.byte	0x3f
	.zero		1


	//   ....[90]....
        /*1cf4*/ 	.word	0x000248e0
        /*1cf8*/ 	.word	0x00000012
        /*1cfc*/ 	.word	0x00032420
        /*1d00*/ 	.short	0x010a
        /*1d02*/ 	.byte	0x3f
	.zero		1


	//   ....[91]....
        /*1d04*/ 	.word	0x00024930
        /*1d08*/ 	.word	0x00000004
        /*1d0c*/ 	.word	0x000324a0
        /*1d10*/ 	.short	0x010a
        /*1d12*/ 	.byte	0x3f
	.zero		1


	//   ....[92]....
        /*1d14*/ 	.word	0x00024980
        /*1d18*/ 	.word	0x00000004
        /*1d1c*/ 	.word	0x000324c0
        /*1d20*/ 	.short	0x010a
        /*1d22*/ 	.byte	0x3f
	.zero		1


	//   ....[93]....
        /*1d24*/ 	.word	0x000249d0
        /*1d28*/ 	.word	0x00000005
        /*1d2c*/ 	.word	0x000324a0
        /*1d30*/ 	.short	0x010a
        /*1d32*/ 	.byte	0x3f
	.zero		1


	//   ....[94]....
        /*1d34*/ 	.word	0x00024a20
        /*1d38*/ 	.word	0x00000005
        /*1d3c*/ 	.word	0x000324c0
        /*1d40*/ 	.short	0x010a
        /*1d42*/ 	.byte	0x3f
	.zero		1


	//   ....[95]....
        /*1d44*/ 	.word	0x00024bc0
        /*1d48*/ 	.word	0x00000000
        /*1d4c*/ 	.word	0x00032440
        /*1d50*/ 	.short	0x010a
        /*1d52*/ 	.byte	0x3f
	.zero		1


	//   ....[96]....
        /*1d54*/ 	.word	0x00026530
        /*1d58*/ 	.word	0x00000012
        /*1d5c*/ 	.word	0x00032420
        /*1d60*/ 	.short	0x010a
        /*1d62*/ 	.byte	0x3f
	.zero		1


	//   ....[97]....
        /*1d64*/ 	.word	0x00026580
        /*1d68*/ 	.word	0x00000002
        /*1d6c*/ 	.word	0x00032460
        /*1d70*/ 	.short	0x010a
        /*1d72*/ 	.byte	0x3f
	.zero		1


	//   ....[98]....
        /*1d74*/ 	.word	0x000265d0
        /*1d78*/ 	.word	0x00000002
        /*1d7c*/ 	.word	0x00032440
        /*1d80*/ 	.short	0x010a
        /*1d82*/ 	.byte	0x3f
	.zero		1


	//   ....[99]....
        /*1d84*/ 	.word	0x00026620
        /*1d88*/ 	.word	0x00000002
        /*1d8c*/ 	.word	0x00032460
        /*1d90*/ 	.short	0x010a
        /*1d92*/ 	.byte	0x3f
	.zero		1


	//   ....[100]....
        /*1d94*/ 	.word	0x00026670
        /*1d98*/ 	.word	0x00000003
        /*1d9c*/ 	.word	0x00032440
        /*1da0*/ 	.short	0x010a
        /*1da2*/ 	.byte	0x3f
	.zero		1


	//   ....[101]....
        /*1da4*/ 	.word	0x000266c0
        /*1da8*/ 	.word	0x00000003
        /*1dac*/ 	.word	0x00032460
        /*1db0*/ 	.short	0x010a
        /*1db2*/ 	.byte	0x3f
	.zero		1


	//   ....[102]....
        /*1db4*/ 	.word	0x00026710
        /*1db8*/ 	.word	0x00000003
        /*1dbc*/ 	.word	0x00032440
        /*1dc0*/ 	.short	0x010a
        /*1dc2*/ 	.byte	0x3f
	.zero		1


	//   ....[103]....
        /*1dc4*/ 	.word	0x00026760
        /*1dc8*/ 	.word	0x00000003
        /*1dcc*/ 	.word	0x00032460
        /*1dd0*/ 	.short	0x010a
        /*1dd2*/ 	.byte	0x3f
	.zero		1


	//   ....[104]....
        /*1dd4*/ 	.word	0x000272e0
        /*1dd8*/ 	.word	0x00000000
        /*1ddc*/ 	.word	0x00032420
        /*1de0*/ 	.short	0x010a
        /*1de2*/ 	.byte	0x3f
	.zero		1


	//   ....[105]....
        /*1de4*/ 	.word	0x00027480
        /*1de8*/ 	.word	0x00000006
        /*1dec*/ 	.word	0x00000000
        /*1df0*/ 	.short	0x010a
        /*1df2*/ 	.byte	0x3f
	.zero		1


	//   ....[106]....
        /*1df4*/ 	.word	0x000274d0
        /*1df8*/ 	.word	0x00000007
        /*1dfc*/ 	.word	0x00000000
        /*1e00*/ 	.short	0x010a
        /*1e02*/ 	.byte	0x3f
	.zero		1


	//   ....[107]....
        /*1e04*/ 	.word	0x00027520
        /*1e08*/ 	.word	0x00000004
        /*1e0c*/ 	.word	0x00000000
        /*1e10*/ 	.short	0x010a
        /*1e12*/ 	.byte	0x3f
	.zero		1


	//----- nvinfo : EIATTR_NUM_MBARRIERS
	.align		4
.L_1627:
        /*1e14*/ 	.byte	0x03, 0x38
        /*1e16*/ 	.short	0x0017


	//----- nvinfo : EIATTR_EXIT_INSTR_OFFSETS
	.align		4
        /*1e18*/ 	.byte	0x04, 0x1c
        /*1e1a*/ 	.short	(.L_1629 - .L_1628)


	//   ....[0]....
.L_1628:
        /*1e1c*/ 	.word	0x00022f40


	//----- nvinfo : EIATTR_MAX_THREADS
	.align		4
.L_1629:
        /*1e20*/ 	.byte	0x04, 0x05
        /*1e22*/ 	.short	(.L_1631 - .L_1630)
.L_1630:
        /*1e24*/ 	.word	0x00000180
        /*1e28*/ 	.word	0x00000001
        /*1e2c*/ 	.word	0x00000001


	//----- nvinfo : EIATTR_CRS_STACK_SIZE
	.align		4
.L_1631:
        /*1e30*/ 	.byte	0x04, 0x1e
        /*1e32*/ 	.short	(.L_1633 - .L_1632)
.L_1632:
        /*1e34*/ 	.word	0x00000000


	//----- nvinfo : EIATTR_CBANK_PARAM_SIZE
	.align		4
.L_1633:
        /*1e38*/ 	.byte	0x03, 0x19
        /*1e3a*/ 	.short	0x0bf0


	//----- nvinfo : EIATTR_PARAM_CBANK
	.align		4
        /*1e3c*/ 	.byte	0x04, 0x0a
        /*1e3e*/ 	.short	(.L_1635 - .L_1634)
	.align		4
.L_1634:
        /*1e40*/ 	.word	index@(.nv.constant0._ZN7cutlass13device_kernelIN5flash11enable_sm90INS1_16FlashAttnFwdSm90INS1_25CollectiveMainloopFwdSm90ILi2EN4cute5tupleIJNS5_1CILi1EEES8_S8_EEENS6_IJNS7_ILi128EEENS7_ILi96EEENS7_ILi64EEEEEELi256ENS_6half_tEfNS_4arch4Sm90ELb1ELb0ELb1ELb1ELb0ELb1ELb1ELb1ELb0ELb1ELb1ELb0EEENS1_21CollectiveEpilogueFwdINS6_IJSA_NS7_ILi256EEESB_EEES9_SE_SG_Li256ELb1ELb1ELb1ELb0EEENS1_36VarlenDynamicPersistentTileSchedulerILi128ELi96ELi256ELi128ELb1ELb1ELb1ELb1ELb1ELb1EEEEEEEEEvNT_6ParamsE)
        /*1e44*/ 	.short	0x0210
        /*1e46*/ 	.short	0x0bf0


	//----- nvinfo : EIATTR_SW_WAR
	.align		4
.L_1635:
        /*1e48*/ 	.byte	0x04, 0x36
        /*1e4a*/ 	.short	(.L_1637 - .L_1636)
.L_1636:
        /*1e4c*/ 	.word	0x00000008
.L_1637:


//--------------------- .nv.callgraph             --------------------------
	.section	.nv.callgraph,"",@"SHT_CUDA_CALLGRAPH"
	.align	4
	.sectionentsize	8
	.align		4
        /*0000*/ 	.word	0x00000000
	.align		4
        /*0004*/ 	.word	0xffffffff
	.align		4
        /*0008*/ 	.word	index@(_ZN7cutlass13device_kernelIN5flash11enable_sm90INS1_16FlashAttnFwdSm90INS1_25CollectiveMainloopFwdSm90ILi2EN4cute5tupleIJNS5_1CILi1EEES8_S8_EEENS6_IJNS7_ILi128EEESA_NS7_ILi192EEEEEELi128ENS_6half_tEfNS_4arch4Sm90ELb0ELb0ELb1ELb0ELb0ELb0ELb0ELb1ELb1ELb1ELb1ELb0EEENS1_21CollectiveEpilogueFwdINS6_IJSA_SA_SA_EEES9_SD_SF_Li256ELb0ELb1ELb1ELb0EEENS1_19SingleTileSchedulerILb0ELb1ELb1ELi128EEEEEEEEEvNT_6ParamsE)
	.align		4
        /*000c*/ 	.word	index@(__assertfail)
	.align		4
        /*0010*/ 	.word	index@(_ZN7cutlass13device_kernelIN5flash11enable_sm90INS1_16FlashAttnFwdSm90INS1_25CollectiveMainloopFwdSm90ILi2EN4cute5tupleIJNS5_1CILi1EEES8_S8_EEENS6_IJNS7_ILi128EEESA_NS7_ILi192EEEEEELi128ENS_6half_tEfNS_4arch4Sm90ELb0ELb0ELb1ELb1ELb0ELb0ELb0ELb1ELb1ELb1ELb1ELb0EEENS1_21CollectiveEpilogueFwdINS6_IJSA_SA_SA_EEES9_SD_SF_Li256ELb1ELb1ELb1ELb0EEENS1_36VarlenDynamicPersistentTileSchedulerILi128ELi128ELi256ELi128ELb1ELb1ELb1ELb0ELb1ELb1EEEEEEEEEvNT_6ParamsE)
	.align		4
        /*0014*/ 	.word	index@(__assertfail)
	.align		4
        /*0018*/ 	.word	index@(_ZN7cutlass13device_kernelIN5flash11enable_sm90INS1_16FlashAttnFwdSm90INS1_25CollectiveMainloopFwdSm90ILi2EN4cute5tupleIJNS5_1CILi1EEES8_S8_EEENS6_IJNS7_ILi128EEESA_NS7_ILi192EEEEEELi128ENS_6half_tEfNS_4arch4Sm90ELb0ELb0ELb1ELb1ELb0ELb1ELb0ELb1ELb1ELb1ELb1ELb0EEENS1_21CollectiveEpilogueFwdINS6_IJSA_SA_SA_EEES9_SD_SF_Li256ELb1ELb1ELb1ELb0EEENS1_36VarlenDynamicPersistentTileSchedulerILi128ELi128ELi256ELi128ELb1ELb1ELb1ELb0ELb1ELb1EEEEEEEEEvNT_6ParamsE)
	.align		4
        /*001c*/ 	.word	index@(__assertfail)
	.align		4
        /*0020*/ 	.word	index@(_ZN7cutlass13device_kernelIN5flash11enable_sm90INS1_16FlashAttnFwdSm90INS1_25CollectiveMainloopFwdSm90ILi2EN4cute5tupleIJNS5_1CILi1EEES8_S8_EEENS6_IJNS7_ILi128EEENS7_ILi96EEENS7_ILi192EEEEEELi128ENS_6half_tEfNS_4arch4Sm90ELb0ELb1ELb1ELb0ELb0ELb0ELb0ELb1ELb1ELb1ELb1ELb0EEENS1_21CollectiveEpilogueFwdINS6_IJSA_SA_SB_EEES9_SE_SG_Li256ELb0ELb1ELb1ELb0EEENS1_19SingleTileSchedulerILb0ELb1ELb1ELi128EEEEEEEEEvNT_6ParamsE)
	.align		4
        /*0024*/ 	.word	index@(__assertfail)
	.align		4
        /*0028*/ 	.word	index@(_ZN7cutlass13device_kernelIN5flash11enable_sm90INS1_16FlashAttnFwdSm90INS1_25CollectiveMainloopFwdSm90ILi2EN4cute5tupleIJNS5_1CILi1EEES8_S8_EEENS6_IJNS7_ILi128EEENS7_ILi96EEENS7_ILi192EEEEEELi128ENS_6half_tEfNS_4arch4Sm90ELb0ELb1ELb1ELb1ELb0ELb0ELb0ELb1ELb1ELb1ELb1ELb0EEENS1_21CollectiveEpilogueFwdINS6_IJSA_SA_SB_EEES9_SE_SG_Li256ELb1ELb1ELb1ELb0EEENS1_36VarlenDynamicPersistentTileSchedulerILi128ELi96ELi256ELi128ELb1ELb1ELb1ELb1ELb0ELb1EEEEEEEEEvNT_6ParamsE)
	.align		4
        /*002c*/ 	.word	index@(__assertfail)
	.align		4
        /*0030*/ 	.word	index@(_ZN7cutlass13device_kernelIN5flash11enable_sm90INS1_16FlashAttnFwdSm90INS1_25CollectiveMainloopFwdSm90ILi2EN4cute5tupleIJNS5_1CILi1EEES8_S8_EEENS6_IJNS7_ILi128EEENS7_ILi96EEENS7_ILi192EEEEEELi128ENS_6half_tEfNS_4arch4Sm90ELb0ELb1ELb1ELb1ELb0ELb1ELb0ELb1ELb1ELb1ELb1ELb0EEENS1_21CollectiveEpilogueFwdINS6_IJSA_SA_SB_EEES9_SE_SG_Li256ELb1ELb1ELb1ELb0EEENS1_36VarlenDynamicPersistentTileSchedulerILi128ELi96ELi256ELi128ELb1ELb1ELb1ELb1ELb0ELb1EEEEEEEEEvNT_6ParamsE)
	.align		4
        /*0034*/ 	.word	index@(__assertfail)
	.align		4
        /*0038*/ 	.word	index@(_ZN7cutlass13device_kernelIN5flash11enable_sm90INS1_16FlashAttnFwdSm90INS1_25CollectiveMainloopFwdSm90ILi2EN4cute5tupleIJNS5_1CILi1EEES8_S8_EEENS6_IJNS7_ILi128EEESA_NS7_ILi192EEEEEELi128ENS_6half_tEfNS_4arch4Sm90ELb1ELb0ELb1ELb0ELb0ELb0ELb0ELb1ELb1ELb1ELb1ELb0EEENS1_21CollectiveEpilogueFwdINS6_IJSA_SA_SA_EEES9_SD_SF_Li256ELb0ELb1ELb1ELb0EEENS1_19SingleTileSchedulerILb0ELb1ELb1ELi128EEEEEEEEEvNT_6ParamsE)
	.align		4
        /*003c*/ 	.word	index@(__assertfail)
	.align		4
        /*0040*/ 	.word	index@(_ZN7cutlass13device_kernelIN5flash11enable_sm90INS1_16FlashAttnFwdSm90INS1_25CollectiveMainloopFwdSm90ILi2EN4cute5tupleIJNS5_1CILi1EEES8_S8_EEENS6_IJNS7_ILi128EEESA_NS7_ILi192EEEEEELi128ENS_6half_tEfNS_4arch4Sm90ELb1ELb0ELb1ELb1ELb0ELb0ELb0ELb1ELb1ELb1ELb1ELb0EEENS1_21CollectiveEpilogueFwdINS6_IJSA_SA_SA_EEES9_SD_SF_Li256ELb1ELb1ELb1ELb0EEENS1_36VarlenDynamicPersistentTileSchedulerILi128ELi128ELi256ELi128ELb1ELb1ELb1ELb1ELb1ELb1EEEEEEEEEvNT_6ParamsE)
	.align		4
        /*0044*/ 	.word	index@(__assertfail)
	.align		4
        /*0048*/ 	.word	index@(_ZN7cutlass13device_kernelIN5flash11enable_sm90INS1_16FlashAttnFwdSm90INS1_25CollectiveMainloopFwdSm90ILi2EN4cute5tupleIJNS5_1CILi1EEES8_S8_EEENS6_IJNS7_ILi128EEESA_NS7_ILi192EEEEEELi128ENS_6half_tEfNS_4arch4Sm90ELb1ELb0ELb1ELb1ELb0ELb1ELb0ELb1ELb1ELb1ELb1ELb0EEENS1_21CollectiveEpilogueFwdINS6_IJSA_SA_SA_EEES9_SD_SF_Li256ELb1ELb1ELb1ELb0EEENS1_36VarlenDynamicPersistentTileSchedulerILi128ELi128ELi256ELi128ELb1ELb1ELb1ELb1ELb1ELb1EEEEEEEEEvNT_6ParamsE)
	.align		4
        /*004c*/ 	.word	index@(__assertfail)
	.align		4
        /*0050*/ 	.word	index@(_ZN7cutlass13device_kernelIN5flash11enable_sm90INS1_16FlashAttnFwdSm90INS1_25CollectiveMainloopFwdSm90ILi2EN4cute5tupleIJNS5_1CILi1EEES8_S8_EEENS6_IJNS7_ILi64EEESA_SA_EEELi512ENS_6half_tEfNS_4arch4Sm90ELb0ELb0ELb1ELb0ELb0ELb0ELb0ELb0ELb0ELb1ELb1ELb0EEENS1_21CollectiveEpilogueFwdINS6_IJSA_NS7_ILi512EEESA_EEES9_SC_SE_Li256ELb0ELb1ELb1ELb0EEENS1_19SingleTileSchedulerILb0ELb1ELb1ELi64EEEEEEEEEvNT_6ParamsE)
	.align		4
        /*0054*/ 	.word	index@(__assertfail)
	.align		4
        /*0058*/ 	.word	index@(_ZN7cutlass13device_kernelIN5flash11enable_sm90INS1_16FlashAttnFwdSm90INS1_25CollectiveMainloopFwdSm90ILi2EN4cute5tupleIJNS5_1CILi1EEES8_S8_EEENS6_IJNS7_ILi64EEESA_SA_EEELi512ENS_6half_tEfNS_4arch4Sm90ELb0ELb0ELb1ELb0ELb0ELb0ELb1ELb0ELb0ELb1ELb1ELb0EEENS1_21CollectiveEpilogueFwdINS6_IJSA_NS7_ILi512EEESA_EEES9_SC_SE_Li256ELb0ELb1ELb1ELb0EEENS1_19SingleTileSchedulerILb0ELb1ELb1ELi64EEEEEEEEEvNT_6ParamsE)
	.align		4
        /*005c*/ 	.word	index@(__assertfail)
	.align		4
        /*0060*/ 	.word	index@(_ZN7cutlass13device_kernelIN5flash11enable_sm90INS1_16FlashAttnFwdSm90INS1_25CollectiveMainloopFwdSm90ILi2EN4cute5tupleIJNS5_1CILi1EEES8_S8_EEENS6_IJNS7_ILi64EEESA_SA_EEELi512ENS_6half_tEfNS_4arch4Sm90ELb0ELb0ELb1ELb1ELb0ELb0ELb0ELb0ELb0ELb1ELb1ELb0EEENS1_21CollectiveEpilogueFwdINS6_IJSA_NS7_ILi512EEESA_EEES9_SC_SE_Li256ELb1ELb1ELb1ELb0EEENS1_36VarlenDynamicPersistentTileSchedulerILi64ELi64ELi256ELi128ELb1ELb1ELb1ELb0ELb1ELb1EEEEEEEEEvNT_6ParamsE)
	.align		4
        /*0064*/ 	.word	index@(__assertfail)
	.align		4
        /*0068*/ 	.word	index@(_ZN7cutlass13device_kernelIN5flash11enable_sm90INS1_16FlashAttnFwdSm90INS1_25CollectiveMainloopFwdSm90ILi2EN4cute5tupleIJNS5_1CILi1EEES8_S8_EEENS6_IJNS7_ILi64EEESA_SA_EEELi512ENS_6half_tEfNS_4arch4Sm90ELb0ELb0ELb1ELb1ELb0ELb1ELb0ELb0ELb0ELb1ELb1ELb0EEENS1_21CollectiveEpilogueFwdINS6_IJSA_NS7_ILi512EEESA_EEES9_SC_SE_Li256ELb1ELb1ELb1ELb0EEENS1_36VarlenDynamicPersistentTileSchedulerILi64ELi64ELi256ELi128ELb1ELb1ELb1ELb0ELb1ELb1EEEEEEEEEvNT_6ParamsE)
	.align		4
        /*006c*/ 	.word	index@(__assertfail)
	.align		4
        /*0070*/ 	.word	index@(_ZN7cutlass13device_kernelIN5flash11enable_sm90INS1_16FlashAttnFwdSm90INS1_25CollectiveMainloopFwdSm90ILi2EN4cute5tupleIJNS5_1CILi1EEES8_S8_EEENS6_IJNS7_ILi64EEESA_SA_EEELi512ENS_6half_tEfNS_4arch4Sm90ELb0ELb0ELb1ELb1ELb0ELb0ELb1ELb0ELb0ELb1ELb1ELb0EEENS1_21CollectiveEpilogueFwdINS6_IJSA_NS7_ILi512EEESA_EEES9_SC_SE_Li256ELb1ELb1ELb1ELb0EEENS1_36VarlenDynamicPersistentTileSchedulerILi64ELi64ELi256ELi128ELb1ELb1ELb1ELb0ELb1ELb1EEEEEEEEEvNT_6ParamsE)
	.align		4
        /*0074*/ 	.word	index@(__assertfail)
	.align		4
        /*0078*/ 	.word	index@(_ZN7cutlass13device_kernelIN5flash11enable_sm90INS1_16FlashAttnFwdSm90INS1_25CollectiveMainloopFwdSm90ILi2EN4cute5tupleIJNS5_1CILi1EEES8_S8_EEENS6_IJNS7_ILi64EEESA_SA_EEELi512ENS_6half_tEfNS_4arch4Sm90ELb0ELb0ELb1ELb1ELb0ELb1ELb1ELb0ELb0ELb1ELb1ELb0EEENS1_21CollectiveEpilogueFwdINS6_IJSA_NS7_ILi512EEESA_EEES9_SC_SE_Li256ELb1ELb1ELb1ELb0EEENS1_36VarlenDynamicPersistentTileSchedulerILi64ELi64ELi256ELi128ELb1ELb1ELb1ELb0ELb1ELb1EEEEEEEEEvNT_6ParamsE)
	.align		4
        /*007c*/ 	.word	index@(__assertfail)
	.align		4
        /*0080*/ 	.word	index@(_ZN7cutlass13device_kernelIN5flash11enable_sm90INS1_16FlashAttnFwdSm90INS1_25CollectiveMainloopFwdSm90ILi2EN4cute5tupleIJNS5_1CILi1EEES8_S8_EEENS6_IJNS7_ILi64EEESA_SA_EEELi512ENS_6half_tEfNS_4arch4Sm90ELb0ELb1ELb1ELb0ELb0ELb0ELb0ELb0ELb0ELb1ELb1ELb0EEENS1_21CollectiveEpilogueFwdINS6_IJSA_NS7_ILi512EEESA_EEES9_SC_SE_Li256ELb0ELb1ELb1ELb0EEENS1_19SingleTileSchedulerILb0ELb1ELb1ELi64EEEEEEEEEvNT_6ParamsE)
	.align		4
        /*0084*/ 	.word	index@(__assertfail)
	.align		4
        /*0088*/ 	.word	index@(_ZN7cutlass13device_kernelIN5flash11enable_sm90INS1_16FlashAttnFwdSm90INS1_25CollectiveMainloopFwdSm90ILi2EN4cute5tupleIJNS5_1CILi1EEES8_S8_EEENS6_IJNS7_ILi64EEESA_SA_EEELi512ENS_6half_tEfNS_4arch4Sm90ELb0ELb1ELb1ELb0ELb0ELb0ELb1ELb0ELb0ELb1ELb1ELb0EEENS1_21CollectiveEpilogueFwdINS6_IJSA_NS7_ILi512EEESA_EEES9_SC_SE_Li256ELb0ELb1ELb1ELb0EEENS1_19SingleTileSchedulerILb0ELb1ELb1ELi64EEEEEEEEEvNT_6ParamsE)
	.align		4
        /*008c*/ 	.word	index@(__assertfail)
	.align		4
        /*0090*/ 	.word	index@(_ZN7cutlass13device_kernelIN5flash11enable_sm90INS1_16FlashAttnFwdSm90INS1_25CollectiveMainloopFwdSm90ILi2EN4cute5tupleIJNS5_1CILi1EEES8_S8_EEENS6_IJNS7_ILi64EEESA_SA_EEELi512ENS_6half_tEfNS_4arch4Sm90ELb0ELb1ELb1ELb1ELb0ELb0ELb0ELb0ELb0ELb1ELb1ELb0EEENS1_21CollectiveEpilogueFwdINS6_IJSA_NS7_ILi512EEESA_EEES9_SC_SE_Li256ELb1ELb1ELb1ELb0EEENS1_36VarlenDynamicPersistentTileSchedulerILi64ELi64ELi256ELi128ELb1ELb1ELb1ELb1ELb0ELb1EEEEEEEEEvNT_6ParamsE)
	.align		4
        /*0094*/ 	.word	index@(__assertfail)
	.align		4
        /*0098*/ 	.word	index@(_ZN7cutlass13device_kernelIN5flash11enable_sm90INS1_16FlashAttnFwdSm90INS1_25CollectiveMainloopFwdSm90ILi2EN4cute5tupleIJNS5_1CILi1EEES8_S8_EEENS6_IJNS7_ILi64EEESA_SA_EEELi512ENS_6half_tEfNS_4arch4Sm90ELb0ELb1ELb1ELb1ELb0ELb1ELb0ELb0ELb0ELb1ELb1ELb0EEENS1_21CollectiveEpilogueFwdINS6_IJSA_NS7_ILi512EEESA_EEES9_SC_SE_Li256ELb1ELb1ELb1ELb0EEENS1_36VarlenDynamicPersistentTileSchedulerILi64ELi64ELi256ELi128ELb1ELb1ELb1ELb1ELb0ELb1EEEEEEEEEvNT_6ParamsE)
	.align		4
        /*009c*/ 	.word	index@(__assertfail)
	.align		4
        /*00a0*/ 	.word	index@(_ZN7cutlass13device_kernelIN5flash11enable_sm90INS1_16FlashAttnFwdSm90INS1_25CollectiveMainloopFwdSm90ILi2EN4cute5tupleIJNS5_1CILi1EEES8_S8_EEENS6_IJNS7_ILi64EEESA_SA_EEELi512ENS_6half_tEfNS_4arch4Sm90ELb0ELb1ELb1ELb1ELb0ELb0ELb1ELb0ELb0ELb1ELb1ELb0EEENS1_21CollectiveEpilogueFwdINS6_IJSA_NS7_ILi512EEESA_EEES9_SC_SE_Li256ELb1ELb1ELb1ELb0EEENS1_36VarlenDynamicPersistentTileSchedulerILi64ELi64ELi256ELi128ELb1ELb1ELb1ELb1ELb0ELb1EEEEEEEEEvNT_6ParamsE)
	.align		4
        /*00a4*/ 	.word	index@(__assertfail)
	.align		4
        /*00a8*/ 	.word	index@(_ZN7cutlass13device_kernelIN5flash11enable_sm90INS1_16FlashAttnFwdSm90INS1_25CollectiveMainloopFwdSm90ILi2EN4cute5tupleIJNS5_1CILi1EEES8_S8_EEENS6_IJNS7_ILi64EEESA_SA_EEELi512ENS_6half_tEfNS_4arch4Sm90ELb0ELb1ELb1ELb1ELb0ELb1ELb1ELb0ELb0ELb1ELb1ELb0EEENS1_21CollectiveEpilogueFwdINS6_IJSA_NS7_ILi512EEESA_EEES9_SC_SE_Li256ELb1ELb1ELb1ELb0EEENS1_36VarlenDynamicPersistentTileSchedulerILi64ELi64ELi256ELi128ELb1ELb1ELb1ELb1ELb0ELb1EEEEEEEEEvNT_6ParamsE)
	.align		4
        /*00ac*/ 	.word	index@(__assertfail)
	.align		4
        /*00b0*/ 	.word	index@(_ZN7cutlass13device_kernelIN5flash11enable_sm90INS1_16FlashAttnFwdSm90INS1_25CollectiveMainloopFwdSm90ILi2EN4cute5tupleIJNS5_1CILi1EEES8_S8_EEENS6_IJNS7_ILi64EEESA_SA_EEELi512ENS_6half_tEfNS_4arch4Sm90ELb1ELb0ELb1ELb0ELb0ELb0ELb0ELb0ELb0ELb1ELb1ELb0EEENS1_21CollectiveEpilogueFwdINS6_IJSA_NS7_ILi512EEESA_EEES9_SC_SE_Li256ELb0ELb1ELb1ELb0EEENS1_19SingleTileSchedulerILb0ELb1ELb1ELi64EEEEEEEEEvNT_6ParamsE)
	.align		4
        /*00b4*/ 	.word	index@(__assertfail)
	.align		4
        /*00b8*/ 	.word	index@(_ZN7cutlass13device_kernelIN5flash11enable_sm90INS1_16FlashAttnFwdSm90INS1_25CollectiveMainloopFwdSm90ILi2EN4cute5tupleIJNS5_1CILi1EEES8_S8_EEENS6_IJNS7_ILi64EEESA_SA_EEELi512ENS_6half_tEfNS_4arch4Sm90ELb1ELb0ELb1ELb0ELb0ELb0ELb1ELb0ELb0ELb1ELb1ELb0EEENS1_21CollectiveEpilogueFwdINS6_IJSA_NS7_ILi512EEESA_EEES9_SC_SE_Li256ELb0ELb1ELb1ELb0EEENS1_19SingleTileSchedulerILb0ELb1ELb1ELi64EEEEEEEEEvNT_6ParamsE)
	.align		4
        /*00bc*/ 	.word	index@(__assertfail)
	.align		4
        /*00c0*/ 	.word	index@(_ZN7cutlass13device_kernelIN5flash11enable_sm90INS1_16FlashAttnFwdSm90INS1_25CollectiveMainloopFwdSm90ILi2EN4cute5tupleIJNS5_1CILi1EEES8_S8_EEENS6_IJNS7_ILi64EEESA_SA_EEELi512ENS_6half_tEfNS_4arch4Sm90ELb1ELb0ELb1ELb1ELb0ELb0ELb0ELb0ELb0ELb1ELb1ELb0EEENS1_21CollectiveEpilogueFwdINS6_IJSA_NS7_ILi512EEESA_EEES9_SC_SE_Li256ELb1ELb1ELb1ELb0EEENS1_36VarlenDynamicPersistentTileSchedulerILi64ELi64ELi256ELi128ELb1ELb1ELb1ELb1ELb1ELb1EEEEEEEEEvNT_6ParamsE)
	.align		4
        /*00c4*/ 	.word	index@(__assertfail)
	.align		4
        /*00c8*/ 	.word	index@(_ZN7cutlass13device_kernelIN5flash11enable_sm90INS1_16FlashAttnFwdSm90INS1_25CollectiveMainloopFwdSm90ILi2EN4cute5tupleIJNS5_1CILi1EEES8_S8_EEENS6_IJNS7_ILi64EEESA_SA_EEELi512ENS_6half_tEfNS_4arch4Sm90ELb1ELb0ELb1ELb1ELb0ELb1ELb0ELb0ELb0ELb1ELb1ELb0EEENS1_21CollectiveEpilogueFwdINS6_IJSA_NS7_ILi512EEESA_EEES9_SC_SE_Li256ELb1ELb1ELb1ELb0EEENS1_36VarlenDynamicPersistentTileSchedulerILi64ELi64ELi256ELi128ELb1ELb1ELb1ELb1ELb1ELb1EEEEEEEEEvNT_6ParamsE)
	.align		4
        /*00cc*/ 	.word	index@(__assertfail)
	.align		4
        /*00d0*/ 	.word	index@(_ZN7cutlass13device_kernelIN5flash11enable_sm90INS1_16FlashAttnFwdSm90INS1_25CollectiveMainloopFwdSm90ILi2EN4cute5tupleIJNS5_1CILi1EEES8_S8_EEENS6_IJNS7_ILi64EEESA_SA_EEELi512ENS_6half_tEfNS_4arch4Sm90ELb1ELb0ELb1ELb1ELb0ELb0ELb1ELb0ELb0ELb1ELb1ELb0EEENS1_21CollectiveEpilogueFwdINS6_IJSA_NS7_ILi512EEESA_EEES9_SC_SE_Li256ELb1ELb1ELb1ELb0EEENS1_36VarlenDynamicPersistentTileSchedulerILi64ELi64ELi256ELi128ELb1ELb1ELb1ELb1ELb1ELb1EEEEEEEEEvNT_6ParamsE)
	.align		4
        /*00d4*/ 	.word	index@(__assertfail)
	.align		4
        /*00d8*/ 	.word	index@(_ZN7cutlass13device_kernelIN5flash11enable_sm90INS1_16FlashAttnFwdSm90INS1_25CollectiveMainloopFwdSm90ILi2EN4cute5tupleIJNS5_1CILi1EEES8_S8_EEENS6_IJNS7_ILi64EEESA_SA_EEELi512ENS_6half_tEfNS_4arch4Sm90ELb1ELb0ELb1ELb1ELb0ELb1ELb1ELb0ELb0ELb1ELb1ELb0EEENS1_21CollectiveEpilogueFwdINS6_IJSA_NS7_ILi512EEESA_EEES9_SC_SE_Li256ELb1ELb1ELb1ELb0EEENS1_36VarlenDynamicPersistentTileSchedulerILi64ELi64ELi256ELi128ELb1ELb1ELb1ELb1ELb1ELb1EEEEEEEEEvNT_6ParamsE)
	.align		4
        /*00dc*/ 	.word	index@(__assertfail)
	.align		4
        /*00e0*/ 	.word	index@(_ZN7cutlass13device_kernelIN5flash11enable_sm90INS1_16FlashAttnFwdSm90INS1_25CollectiveMainloopFwdSm90ILi2EN4cute5tupleIJNS5_1CILi1EEES8_S8_EEENS6_IJNS7_ILi128EEENS7_ILi96EEENS7_ILi64EEEEEELi256ENS_6half_tEfNS_4arch4Sm90ELb0ELb0ELb1ELb0ELb0ELb0ELb0ELb1ELb0ELb1ELb1ELb0EEENS1_21CollectiveEpilogueFwdINS6_IJSA_NS7_ILi256EEESB_EEES9_SE_SG_Li256ELb0ELb1ELb1ELb0EEENS1_19SingleTileSchedulerILb0ELb1ELb1ELi128EEEEEEEEEvNT_6ParamsE)
	.align		4
        /*00e4*/ 	.word	index@(__assertfail)
	.align		4
        /*00e8*/ 	.word	index@(_ZN7cutlass13device_kernelIN5flash11enable_sm90INS1_16FlashAttnFwdSm90INS1_25CollectiveMainloopFwdSm90ILi2EN4cute5tupleIJNS5_1CILi1EEES8_S8_EEENS6_IJNS7_ILi128EEENS7_ILi96EEENS7_ILi64EEEEEELi256ENS_6half_tEfNS_4arch4Sm90ELb0ELb0ELb1ELb0ELb0ELb0ELb1ELb1ELb0ELb1ELb1ELb0EEENS1_21CollectiveEpilogueFwdINS6_IJSA_NS7_ILi256EEESB_EEES9_SE_SG_Li256ELb0ELb1ELb1ELb0EEENS1_19SingleTileSchedulerILb0ELb1ELb1ELi128EEEEEEEEEvNT_6ParamsE)
	.align		4
        /*00ec*/ 	.word	index@(__assertfail)
	.align		4
        /*00f0*/ 	.word	index@(_ZN7cutlass13device_kernelIN5flash11enable_sm90INS1_16FlashAttnFwdSm90INS1_25CollectiveMainloopFwdSm90ILi2EN4cute5tupleIJNS5_1CILi1EEES8_S8_EEENS6_IJNS7_ILi128EEENS7_ILi96EEENS7_ILi64EEEEEELi256ENS_6half_tEfNS_4arch4Sm90ELb0ELb0ELb1ELb1ELb0ELb0ELb0ELb1ELb0ELb1ELb1ELb0EEENS1_21CollectiveEpilogueFwdINS6_IJSA_NS7_ILi256EEESB_EEES9_SE_SG_Li256ELb1ELb1ELb1ELb0EEENS1_36VarlenDynamicPersistentTileSchedulerILi128ELi96ELi256ELi128ELb1ELb1ELb1ELb0ELb1ELb1EEEEEEEEEvNT_6ParamsE)
	.align		4
        /*00f4*/ 	.word	index@(__assertfail)
	.align		4
        /*00f8*/ 	.word	index@(_ZN7cutlass13device_kernelIN5flash11enable_sm90INS1_16FlashAttnFwdSm90INS1_25CollectiveMainloopFwdSm90ILi2EN4cute5tupleIJNS5_1CILi1EEES8_S8_EEENS6_IJNS7_ILi128EEENS7_ILi96EEENS7_ILi64EEEEEELi256ENS_6half_tEfNS_4arch4Sm90ELb0ELb0ELb1ELb1ELb0ELb1ELb0ELb1ELb0ELb1ELb1ELb0EEENS1_21CollectiveEpilogueFwdINS6_IJSA_NS7_ILi256EEESB_EEES9_SE_SG_Li256ELb1ELb1ELb1ELb0EEENS1_36VarlenDynamicPersistentTileSchedulerILi128ELi96ELi256ELi128ELb1ELb1ELb1ELb0ELb1ELb1EEEEEEEEEvNT_6ParamsE)
	.align		4
        /*00fc*/ 	.word	index@(__assertfail)
	.align		4
        /*0100*/ 	.word	index@(_ZN7cutlass13device_kernelIN5flash11enable_sm90INS1_16FlashAttnFwdSm90INS1_25CollectiveMainloopFwdSm90ILi2EN4cute5tupleIJNS5_1CILi1EEES8_S8_EEENS6_IJNS7_ILi128EEENS7_ILi96EEENS7_ILi64EEEEEELi256ENS_6half_tEfNS_4arch4Sm90ELb0ELb0ELb1ELb1ELb0ELb0ELb1ELb1ELb0ELb1ELb1ELb0EEENS1_21CollectiveEpilogueFwdINS6_IJSA_NS7_ILi256EEESB_EEES9_SE_SG_Li256ELb1ELb1ELb1ELb0EEENS1_36VarlenDynamicPersistentTileSchedulerILi128ELi96ELi256ELi128ELb1ELb1ELb1ELb0ELb1ELb1EEEEEEEEEvNT_6ParamsE)
	.align		4
        /*0104*/ 	.word	index@(__assertfail)
	.align		4
        /*0108*/ 	.word	index@(_ZN7cutlass13device_kernelIN5flash11enable_sm90INS1_16FlashAttnFwdSm90INS1_25CollectiveMainloopFwdSm90ILi2EN4cute5tupleIJNS5_1CILi1EEES8_S8_EEENS6_IJNS7_ILi128EEENS7_ILi96EEENS7_ILi64EEEEEELi256ENS_6half_tEfNS_4arch4Sm90ELb0ELb0ELb1ELb1ELb0ELb1ELb1ELb1ELb0ELb1ELb1ELb0EEENS1_21CollectiveEpilogueFwdINS6_IJSA_NS7_ILi256EEESB_EEES9_SE_SG_Li256ELb1ELb1ELb1ELb0EEENS1_36VarlenDynamicPersistentTileSchedulerILi128ELi96ELi256ELi128ELb1ELb1ELb1ELb0ELb1ELb1EEEEEEEEEvNT_6ParamsE)
	.align		4
        /*010c*/ 	.word	index@(__assertfail)
	.align		4
        /*0110*/ 	.word	index@(_ZN7cutlass13device_kernelIN5flash11enable_sm90INS1_16FlashAttnFwdSm90INS1_25CollectiveMainloopFwdSm90ILi2EN4cute5tupleIJNS5_1CILi1EEES8_S8_EEENS6_IJNS7_ILi128EEENS7_ILi96EEENS7_ILi64EEEEEELi256ENS_6half_tEfNS_4arch4Sm90ELb0ELb1ELb1ELb0ELb0ELb0ELb0ELb1ELb0ELb1ELb1ELb0EEENS1_21CollectiveEpilogueFwdINS6_IJSA_NS7_ILi256EEESB_EEES9_SE_SG_Li256ELb0ELb1ELb1ELb0EEENS1_19SingleTileSchedulerILb0ELb1ELb1ELi128EEEEEEEEEvNT_6ParamsE)
	.align		4
        /*0114*/ 	.word	index@(__assertfail)
	.align		4
        /*0118*/ 	.word	index@(_ZN7cutlass13device_kernelIN5flash11enable_sm90INS1_16FlashAttnFwdSm90INS1_25CollectiveMainloopFwdSm90ILi2EN4cute5tupleIJNS5_1CILi1EEES8_S8_EEENS6_IJNS7_ILi128EEENS7_ILi96EEENS7_ILi64EEEEEELi256ENS_6half_tEfNS_4arch4Sm90ELb0ELb1ELb1ELb0ELb0ELb0ELb1ELb1ELb0ELb1ELb1ELb0EEENS1_21CollectiveEpilogueFwdINS6_IJSA_NS7_ILi256EEESB_EEES9_SE_SG_Li256ELb0ELb1ELb1ELb0EEENS1_19SingleTileSchedulerILb0ELb1ELb1ELi128EEEEEEEEEvNT_6ParamsE)
	.align		4
        /*011c*/ 	.word	index@(__assertfail)
	.align		4
        /*0120*/ 	.word	index@(_ZN7cutlass13device_kernelIN5flash11enable_sm90INS1_16FlashAttnFwdSm90INS1_25CollectiveMainloopFwdSm90ILi2EN4cute5tupleIJNS5_1CILi1EEES8_S8_EEENS6_IJNS7_ILi128EEENS7_ILi96EEENS7_ILi64EEEEEELi256ENS_6half_tEfNS_4arch4Sm90ELb0ELb1ELb1ELb1ELb0ELb0ELb0ELb1ELb0ELb1ELb1ELb0EEENS1_21CollectiveEpilogueFwdINS6_IJSA_NS7_ILi256EEESB_EEES9_SE_SG_Li256ELb1ELb1ELb1ELb0EEENS1_36VarlenDynamicPersistentTileSchedulerILi128ELi96ELi256ELi128ELb1ELb1ELb1ELb1ELb0ELb1EEEEEEEEEvNT_6ParamsE)
	.align		4
        /*0124*/ 	.word	index@(__assertfail)
	.align		4
        /*0128*/ 	.word	index@(_ZN7cutlass13device_kernelIN5flash11enable_sm90INS1_16FlashAttnFwdSm90INS1_25CollectiveMainloopFwdSm90ILi2EN4cute5tupleIJNS5_1CILi1EEES8_S8_EEENS6_IJNS7_ILi128EEENS7_ILi96EEENS7_ILi64EEEEEELi256ENS_6half_tEfNS_4arch4Sm90ELb0ELb1ELb1ELb1ELb0ELb1ELb0ELb1ELb0ELb1ELb1ELb0EEENS1_21CollectiveEpilogueFwdINS6_IJSA_NS7_ILi256EEESB_EEES9_SE_SG_Li256ELb1ELb1ELb1ELb0EEENS1_36VarlenDynamicPersistentTileSchedulerILi128ELi96ELi256ELi128ELb1ELb1ELb1ELb1ELb0ELb1EEEEEEEEEvNT_6ParamsE)
	.align		4
        /*012c*/ 	.word	index@(__assertfail)
	.align		4
        /*0130*/ 	.word	index@(_ZN7cutlass13device_kernelIN5flash11enable_sm90INS1_16FlashAttnFwdSm90INS1_25CollectiveMainloopFwdSm90ILi2EN4cute5tupleIJNS5_1CILi1EEES8_S8_EEENS6_IJNS7_ILi128EEENS7_ILi96EEENS7_ILi64EEEEEELi256ENS_6half_tEfNS_4arch4Sm90ELb0ELb1ELb1ELb1ELb0ELb0ELb1ELb1ELb0ELb1ELb1ELb0EEENS1_21CollectiveEpilogueFwdINS6_IJSA_NS7_ILi256EEESB_EEES9_SE_SG_Li256ELb1ELb1ELb1ELb0EEENS1_36VarlenDynamicPersistentTileSchedulerILi128ELi96ELi256ELi128ELb1ELb1ELb1ELb1ELb0ELb1EEEEEEEEEvNT_6ParamsE)
	.align		4
        /*0134*/ 	.word	index@(__assertfail)
	.align		4
        /*0138*/ 	.word	index@(_ZN7cutlass13device_kernelIN5flash11enable_sm90INS1_16FlashAttnFwdSm90INS1_25CollectiveMainloopFwdSm90ILi2EN4cute5tupleIJNS5_1CILi1EEES8_S8_EEENS6_IJNS7_ILi128EEENS7_ILi96EEENS7_ILi64EEEEEELi256ENS_6half_tEfNS_4arch4Sm90ELb0ELb1ELb1ELb1ELb0ELb1ELb1ELb1ELb0ELb1ELb1ELb0EEENS1_21CollectiveEpilogueFwdINS6_IJSA_NS7_ILi256EEESB_EEES9_SE_SG_Li256ELb1ELb1ELb1ELb0EEENS1_36VarlenDynamicPersistentTileSchedulerILi128ELi96ELi256ELi128ELb1ELb1ELb1ELb1ELb0ELb1EEEEEEEEEvNT_6ParamsE)
	.align		4
        /*013c*/ 	.word	index@(__assertfail)
	.align		4
        /*0140*/ 	.word	index@(_ZN7cutlass13device_kernelIN5flash11enable_sm90INS1_16FlashAttnFwdSm90INS1_25CollectiveMainloopFwdSm90ILi2EN4cute5tupleIJNS5_1CILi1EEES8_S8_EEENS6_IJNS7_ILi128EEENS7_ILi96EEENS7_ILi64EEEEEELi256ENS_6half_tEfNS_4arch4Sm90ELb1ELb0ELb1ELb0ELb0ELb0ELb0ELb1ELb0ELb1ELb1ELb0EEENS1_21CollectiveEpilogueFwdINS6_IJSA_NS7_ILi256EEESB_EEES9_SE_SG_Li256ELb0ELb1ELb1ELb0EEENS1_19SingleTileSchedulerILb0ELb1ELb1ELi128EEEEEEEEEvNT_6ParamsE)
	.align		4
        /*0144*/ 	.word	index@(__assertfail)
	.align		4
        /*0148*/ 	.word	index@(_ZN7cutlass13device_kernelIN5flash11enable_sm90INS1_16FlashAttnFwdSm90INS1_25CollectiveMainloopFwdSm90ILi2EN4cute5tupleIJNS5_1CILi1EEES8_S8_EEENS6_IJNS7_ILi128EEENS7_ILi96EEENS7_ILi64EEEEEELi256ENS_6half_tEfNS_4arch4Sm90ELb1ELb0ELb1ELb0ELb0ELb0ELb1ELb1ELb0ELb1ELb1ELb0EEENS1_21CollectiveEpilogueFwdINS6_IJSA_NS7_ILi256EEESB_EEES9_SE_SG_Li256ELb0ELb1ELb1ELb0EEENS1_19SingleTileSchedulerILb0ELb1ELb1ELi128EEEEEEEEEvNT_6ParamsE)
	.align		4
        /*014c*/ 	.word	index@(__assertfail)
	.align		4
        /*0150*/ 	.word	index@(_ZN7cutlass13device_kernelIN5flash11enable_sm90INS1_16FlashAttnFwdSm90INS1_25CollectiveMainloopFwdSm90ILi2EN4cute5tupleIJNS5_1CILi1EEES8_S8_EEENS6_IJNS7_ILi128EEENS7_ILi96EEENS7_ILi64EEEEEELi256ENS_6half_tEfNS_4arch4Sm90ELb1ELb0ELb1ELb1ELb0ELb0ELb0ELb1ELb0ELb1ELb1ELb0EEENS1_21CollectiveEpilogueFwdINS6_IJSA_NS7_ILi256EEESB_EEES9_SE_SG_Li256ELb1ELb1ELb1ELb0EEENS1_36VarlenDynamicPersistentTileSchedulerILi128ELi96ELi256ELi128ELb1ELb1ELb1ELb1ELb1ELb1EEEEEEEEEvNT_6ParamsE)
	.align		4
        /*0154*/ 	.word	index@(__assertfail)
	.align		4
        /*0158*/ 	.word	index@(_ZN7cutlass13device_kernelIN5flash11enable_sm90INS1_16FlashAttnFwdSm90INS1_25CollectiveMainloopFwdSm90ILi2EN4cute5tupleIJNS5_1CILi1EEES8_S8_EEENS6_IJNS7_ILi128EEENS7_ILi96EEENS7_ILi64EEEEEELi256ENS_6half_tEfNS_4arch4Sm90ELb1ELb0ELb1ELb1ELb0ELb1ELb0ELb1ELb0ELb1ELb1ELb0EEENS1_21CollectiveEpilogueFwdINS6_IJSA_NS7_ILi256EEESB_EEES9_SE_SG_Li256ELb1ELb1ELb1ELb0EEENS1_36VarlenDynamicPersistentTileSchedulerILi128ELi96ELi256ELi128ELb1ELb1ELb1ELb1ELb1ELb1EEEEEEEEEvNT_6ParamsE)
	.align		4
        /*015c*/ 	.word	index@(__assertfail)
	.align		4
        /*0160*/ 	.word	index@(_ZN7cutlass13device_kernelIN5flash11enable_sm90INS1_16FlashAttnFwdSm90INS1_25CollectiveMainloopFwdSm90ILi2EN4cute5tupleIJNS5_1CILi1EEES8_S8_EEENS6_IJNS7_ILi128EEENS7_ILi96EEENS7_ILi64EEEEEELi256ENS_6half_tEfNS_4arch4Sm90ELb1ELb0ELb1ELb1ELb0ELb0ELb1ELb1ELb0ELb1ELb1ELb0EEENS1_21CollectiveEpilogueFwdINS6_IJSA_NS7_ILi256EEESB_EEES9_SE_SG_Li256ELb1ELb1ELb1ELb0EEENS1_36VarlenDynamicPersistentTileSchedulerILi128ELi96ELi256ELi128ELb1ELb1ELb1ELb1ELb1ELb1EEEEEEEEEvNT_6ParamsE)
	.align		4
        /*0164*/ 	.word	index@(__assertfail)
	.align		4
        /*0168*/ 	.word	index@(_ZN7cutlass13device_kernelIN5flash11enable_sm90INS1_16FlashAttnFwdSm90INS1_25CollectiveMainloopFwdSm90ILi2EN4cute5tupleIJNS5_1CILi1EEES8_S8_EEENS6_IJNS7_ILi128EEENS7_ILi96EEENS7_ILi64EEEEEELi256ENS_6half_tEfNS_4arch4Sm90ELb1ELb0ELb1ELb1ELb0ELb1ELb1ELb1ELb0ELb1ELb1ELb0EEENS1_21CollectiveEpilogueFwdINS6_IJSA_NS7_ILi256EEESB_EEES9_SE_SG_Li256ELb1ELb1ELb1ELb0EEENS1_36VarlenDynamicPersistentTileSchedulerILi128ELi96ELi256ELi128ELb1ELb1ELb1ELb1ELb1ELb1EEEEEEEEEvNT_6ParamsE)
	.align		4
        /*016c*/ 	.word	index@(__assertfail)
	.align		4
        /*0170*/ 	.word	0x00000000
	.align		4
        /*0174*/ 	.word	0xfffffffe
	.align		4
        /*0178*/ 	.word	0x00000000
	.align		4
        /*017c*/ 	.word	0xfffffffd
	.align		4
        /*0180*/ 	.word	0x00000000
	.align		4
        /*0184*/ 	.word	0xfffffffc


//--------------------- .nv.constant4             --------------------------
	.section	.nv.constant4,"a",@progbits
	.align	8
	.align		8
.nv.constant4:
        /*0000*/ 	.dword	__assertfail
	.align		8
        /*0008*/ 	.dword	__unnamed_1
	.align		8
        /*0010*/ 	.dword	__unnamed_2
	.align		8
        /*0018*/ 	.dword	__unnamed_3
	.align		8
        /*0020*/ 	.dword	__unnamed_4
	.align		8
        /*0028*/ 	.dword	__unnamed_5
	.align		8
        /*0030*/ 	.dword	__unnamed_6
	.align		8
        /*0038*/ 	.dword	__unnamed_7
	.align		8
        /*0040*/ 	.dword	__unnamed_8
	.align		8
        /*0048*/ 	.dword	__unnamed_9
	.align		8
        /*0050*/ 	.dword	__unnamed_10
	.align		8
        /*0058*/ 	.dword	__unnamed_11
	.align		8
        /*0060*/ 	.dword	__unnamed_12
	.align		8
        /*0068*/ 	.dword	__unnamed_13
	.align		8
        /*0070*/ 	.dword	__unnamed_14
	.align		8
        /*0078*/ 	.dword	__unnamed_15
	.align		8
        /*0080*/ 	.dword	__unnamed_16
	.align		8
        /*0088*/ 	.dword	__unnamed_17
	.align		8
        /*0090*/ 	.dword	__unnamed_18
	.align		8
        /*0098*/ 	.dword	__unnamed_19
	.align		8
        /*00a0*/ 	.dword	__unnamed_20
	.align		8
        /*00a8*/ 	.dword	__unnamed_21
	.align		8
        /*00b0*/ 	.dword	__unnamed_22
	.align		8
        /*00b8*/ 	.dword	__unnamed_23
	.align		8
        /*00c0*/ 	.dword	_ZN81_INTERNAL_2bd1f99c_45_flash_fwd_hdimdiff_fp16_split_softcap_sm90_cu_49158569_38754cuda3std3__45__cpo5beginE
	.align		8
        /*00c8*/ 	.dword	_ZN81_INTERNAL_2bd1f99c_45_flash_fwd_hdimdiff_fp16_split_softcap_sm90_cu_49158569_38754cuda3std3__45__cpo3endE
	.align		8
        /*00d0*/ 	.dword	_ZN81_INTERNAL_2bd1f99c_45_flash_fwd_hdimdiff_fp16_split_softcap_sm90_cu_49158569_38754cuda3std3__45__cpo6cbeginE
	.align		8
        /*00d8*/ 	.dword	_ZN81_INTERNAL_2bd1f99c_45_flash_fwd_hdimdiff_fp16_split_softcap_sm90_cu_49158569_38754cuda3std3__45__cpo4cendE
	.align		8
        /*00e0*/ 	.dword	_ZN81_INTERNAL_2bd1f99c_45_flash_fwd_hdimdiff_fp16_split_softcap_sm90_cu_49158569_38754cuda3std3__483_GLOBAL__N__2bd1f99c_45_flash_fwd_hdimdiff_fp16_split_softcap_sm90_cu_49158569_38756ignoreE
	.align		8
        /*00e8*/ 	.dword	_ZN81_INTERNAL_2bd1f99c_45_flash_fwd_hdimdiff_fp16_split_softcap_sm90_cu_49158569_38754cuda3std3__419piecewise_constructE
	.align		8
        /*00f0*/ 	.dword	_ZN81_INTERNAL_2bd1f99c_45_flash_fwd_hdimdiff_fp16_split_softcap_sm90_cu_49158569_38754cuda3std3__48in_placeE
	.align		8
        /*00f8*/ 	.dword	_ZN81_INTERNAL_2bd1f99c_45_flash_fwd_hdimdiff_fp16_split_softcap_sm90_cu_49158569_38754cuda3std6ranges3__45__cpo4swapE
	.align		8
        /*0100*/ 	.dword	_ZN81_INTERNAL_2bd1f99c_45_flash_fwd_hdimdiff_fp16_split_softcap_sm90_cu_49158569_38754cuda3std6ranges3__45__cpo9iter_moveE
	.align		8
        /*0108*/ 	.dword	_ZN81_INTERNAL_2bd1f99c_45_flash_fwd_hdimdiff_fp16_split_softcap_sm90_cu_49158569_38754cute7productE
	.align		8
        /*0110*/ 	.dword	_ZN81_INTERNAL_2bd1f99c_45_flash_fwd_hdimdiff_fp16_split_softcap_sm90_cu_49158569_38754cute1_E
	.align		8
        /*0118*/ 	.dword	$str$20
	.align		8
        /*0120*/ 	.dword	$str$21


//--------------------- .text._ZN7cutlass13device_kernelIN5flash11enable_sm90INS1_16FlashAttnFwdSm90INS1_25CollectiveMainloopFwdSm90ILi2EN4cute5tupleIJNS5_1CILi1EEES8_S8_EEENS6_IJNS7_ILi128EEESA_NS7_ILi192EEEEEELi128ENS_6half_tEfNS_4arch4Sm90ELb0ELb0ELb1ELb0ELb0ELb0ELb0ELb1ELb1ELb1ELb1ELb0EEENS1_21CollectiveEpilogueFwdINS6_IJSA_SA_SA_EEES9_SD_SF_Li256ELb0ELb1ELb1ELb0EEENS1_19SingleTileSchedulerILb0ELb1ELb1ELi128EEEEEEEEEvNT_6ParamsE --------------------------
	.section	.text._ZN7cutlass13device_kernelIN5flash11enable_sm90INS1_16FlashAttnFwdSm90INS1_25CollectiveMainloopFwdSm90ILi2EN4cute5tupleIJNS5_1CILi1EEES8_S8_EEENS6_IJNS7_ILi128EEESA_NS7_ILi192EEEEEELi128ENS_6half_tEfNS_4arch4Sm90ELb0ELb0ELb1ELb0ELb0ELb0ELb0ELb1ELb1ELb1ELb1ELb0EEENS1_21CollectiveEpilogueFwdINS6_IJSA_SA_SA_EEES9_SD_SF_Li256ELb0ELb1ELb1ELb0EEENS1_19SingleTileSchedulerILb0ELb1ELb1ELi128EEEEEEEEEvNT_6ParamsE,"ax",@progbits
	.align	128
.text._ZN7cutlass13device_kernelIN5flash11enable_sm90INS1_16FlashAttnFwdSm90INS1_25CollectiveMainloopFwdSm90ILi2EN4cute5tupleIJNS5_1CILi1EEES8_S8_EEENS6_IJNS7_ILi128EEESA_NS7_ILi192EEEEEELi128ENS_6half_tEfNS_4arch4Sm90ELb0ELb0ELb1ELb0ELb0ELb0ELb0ELb1ELb1ELb1ELb1ELb0EEENS1_21CollectiveEpilogueFwdINS6_IJSA_SA_SA_EEES9_SD_SF_Li256ELb0ELb1ELb1ELb0EEENS1_19SingleTileSchedulerILb0ELb1ELb1ELi128EEEEEEEEEvNT_6ParamsE:
        .type           _ZN7cutlass13device_kernelIN5flash11enable_sm90INS1_16FlashAttnFwdSm90INS1_25CollectiveMainloopFwdSm90ILi2EN4cute5tupleIJNS5_1CILi1EEES8_S8_EEENS6_IJNS7_ILi128EEESA_NS7_ILi192EEEEEELi128ENS_6half_tEfNS_4arch4Sm90ELb0ELb0ELb1ELb0ELb0ELb0ELb0ELb1ELb1ELb1ELb1ELb0EEENS1_21CollectiveEpilogueFwdINS6_IJSA_SA_SA_EEES9_SD_SF_Li256ELb0ELb1ELb1ELb0EEENS1_19SingleTileSchedulerILb0ELb1ELb1ELi128EEEEEEEEEvNT_6ParamsE,@function
        .size           _ZN7cutlass13device_kernelIN5flash11enable_sm90INS1_16FlashAttnFwdSm90INS1_25CollectiveMainloopFwdSm90ILi2EN4cute5tupleIJNS5_1CILi1EEES8_S8_EEENS6_IJNS7_ILi128EEESA_NS7_ILi192EEEEEELi128ENS_6half_tEfNS_4arch4Sm90ELb0ELb0ELb1ELb0ELb0ELb0ELb0ELb1ELb1ELb1ELb1ELb0EEENS1_21CollectiveEpilogueFwdINS6_IJSA_SA_SA_EEES9_SD_SF_Li256ELb0ELb1ELb1ELb0EEENS1_19SingleTileSchedulerILb0ELb1ELb1ELi128EEEEEEEEEvNT_6ParamsE,(.L_x_15158 - _ZN7cutlass13device_kernelIN5flash11enable_sm90INS1_16FlashAttnFwdSm90INS1_25CollectiveMainloopFwdSm90ILi2EN4cute5tupleIJNS5_1CILi1EEES8_S8_EEENS6_IJNS7_ILi128EEESA_NS7_ILi192EEEEEELi128ENS_6half_tEfNS_4arch4Sm90ELb0ELb0ELb1ELb0ELb0ELb0ELb0ELb1ELb1ELb1ELb1ELb0EEENS1_21CollectiveEpilogueFwdINS6_IJSA_SA_SA_EEES9_SD_SF_Li256ELb0ELb1ELb1ELb0EEENS1_19SingleTileSchedulerILb0ELb1ELb1ELi128EEEEEEEEEvNT_6ParamsE)
        .other          _ZN7cutlass13device_kernelIN5flash11enable_sm90INS1_16FlashAttnFwdSm90INS1_25CollectiveMainloopFwdSm90ILi2EN4cute5tupleIJNS5_1CILi1EEES8_S8_EEENS6_IJNS7_ILi128EEESA_NS7_ILi192EEEEEELi128ENS_6half_tEfNS_4arch4Sm90ELb0ELb0ELb1ELb0ELb0ELb0ELb0ELb1ELb1ELb1ELb1ELb0EEENS1_21CollectiveEpilogueFwdINS6_IJSA_SA_SA_EEES9_SD_SF_Li256ELb0ELb1ELb1ELb0EEENS1_19SingleTileSchedulerILb0ELb1ELb1ELi128EEEEEEEEEvNT_6ParamsE,@"STO_CUDA_ENTRY STV_DEFAULT"
_ZN7cutlass13device_kernelIN5flash11enable_sm90INS1_16FlashAttnFwdSm90INS1_25CollectiveMainloopFwdSm90ILi2EN4cute5tupleIJNS5_1CILi1EEES8_S8_EEENS6_IJNS7_ILi128EEESA_NS7_ILi192EEEEEELi128ENS_6half_tEfNS_4arch4Sm90ELb0ELb0ELb1ELb0ELb0ELb0ELb0ELb1ELb1ELb1ELb1ELb0EEENS1_21CollectiveEpilogueFwdINS6_IJSA_SA_SA_EEES9_SD_SF_Li256ELb0ELb1ELb1ELb0EEENS1_19SingleTileSchedulerILb0ELb1ELb1ELi128EEEEEEEEEvNT_6ParamsE:
[----:B------:R-:W0:Y:S02]  /*0000*/  LDC R1, c[0x0][0x28] ;  /* 0x00000a00ff017b82 */ /* 0x000e240000000800 */
[----:B0-----:R-:W-:Y:S01]  /*0010*/  VIADD R1, R1, 0xffffffe8 ;  /* 0xffffffe801017836 */ /* 0x001fe20000000000 */
[----:B------:R-:W0:Y:S01]  /*0020*/  S2R R3, SR_TID.X ;  /* 0x0000000000037919 */ /* 0x000e220000002100 */
[----:B------:R-:W-:Y:S01]  /*0030*/  ELECT P0, URZ, PT ;  /* 0x00000000003f782f */ /* 0x000fe20003800000 */
[----:B------:R-:W-:Y:S01]  /*0040*/  BSSY B0, `(.L_x_0) ;  /* 0x000000d000007945 */ /* 0x000fe20003800000 */
[----:B0-----:R-:W-:-:S05]  /*0050*/  SHF.R.U32.HI R0, RZ, 0x5, R3 ;  /* 0x00000005ff007819 */ /* 0x001fca0000011603 */
[----:B------:R-:W0:Y:S02]  /*0060*/  SHFL.IDX PT, R2, R0, RZ, 0x1f ;  /* 0x00001fff00027589 */ /* 0x000e2400000e0000 */
[----:B0-----:R-:W-:-:S13]  /*0070*/  ISETP.EQ.AND P0, PT, R2, RZ, P0 ;  /* 0x000000ff0200720c */ /* 0x001fda0000702270 */
[----:B------:R-:W-:Y:S05]  /*0080*/  @!P0 BRA `(.L_x_1) ;  /* 0x0000000000208947 */ /* 0x000fea0003800000 */
[----:B------:R-:W-:Y:S02]  /*0090*/  ULDC.64 UR4, c[0x0][0x198] ;  /* 0x0000660000047ab9 */ /* 0x000fe40000000a00 */
[----:B------:R-:W-:Y:S02]  /*00a0*/  UIADD3 UR6, UP0, UR4, 0x370, URZ ;  /* 0x0000037004067890 */ /* 0x000fe4000ff1e03f */
[----:B------:R-:W-:Y:S02]  /*00b0*/  UIADD3 UR4, UP1, UR4, 0x470, URZ ;  /* 0x0000047004047890 */ /* 0x000fe4000ff3e03f */
[----:B------:R-:W-:Y:S02]  /*00c0*/  UIADD3.X UR7, URZ, UR5, URZ, UP0, !UPT ;  /* 0x000000053f077290 */ /* 0x000fe400087fe43f */
[----:B------:R-:W-:-:S07]  /*00d0*/  UIADD3.X UR5, URZ, UR5, URZ, UP1, !UPT ;  /* 0x000000053f057290 */ /* 0x000fce0008ffe43f */
[----:B------:R0:W-:Y:S02]  /*00e0*/  UTMACCTL.PF [UR6] ;  /* 0x00000000060079b9 */ /* 0x0001e40008040000 */
[----:B------:R0:W-:Y:S02]  /*00f0*/  UTMACCTL.PF [UR4] ;  /* 0x00000000040079b9 */ /* 0x0001e40008040000 */
[----:B0-----:R-:W-:Y:S01]  /*0100*/  NOP ;  /* 0x0000000000007918 */ /* 0x001fe20000000000 */
.L_x_1:
[----:B------:R-:W-:Y:S05]  /*0110*/  BSYNC B0 ;  /* 0x0000000000007941 */ /* 0x000fea0003800000 */
.L_x_0:
[----:B------:R-:W-:Y:S01]  /*0120*/  VOTEU.ANY UP0, P0 ;  /* 0x00000000003f7886 */ /* 0x000fe20000000100 */
[----:B------:R-:W0:Y:S01]  /*0130*/  SHFL.IDX PT, R2, R0, RZ, 0x1f ;  /* 0x00001fff00027589 */ /* 0x000e2200000e0000 */
[----:B------:R-:W-:Y:S01]  /*0140*/  UMOV UR4, 0x80 ;  /* 0x0000008000047882 */ /* 0x000fe20000000000 */
[----:B------:R-:W-:Y:S01]  /*0150*/  UMOV UR7, 0x100 ;  /* 0x0000010000077882 */ /* 0x000fe20000000000 */
[----:B------:R-:W-:Y:S01]  /*0160*/  VOTEU.ANY UP1, P0 ;  /* 0x00000000003f7886 */ /* 0x000fe20000020100 */
[----:B------:R-:W1:Y:S01]  /*0170*/  @UP0 S2UR UR8, SR_CgaCtaId ;  /* 0x00000000000809c3 */ /* 0x000e620000008800 */
[----:B------:R-:W-:Y:S01]  /*0180*/  @UP0 UMOV UR6, 0x400 ;  /* 0x0000040000060882 */ /* 0x000fe20000000000 */
[----:B------:R-:W-:-:S04]  /*0190*/  @UP0 UIADD3 UR4, -UR4, 0x100000, URZ ;  /* 0x0010000004040890 */ /* 0x000fc8000fffe13f */
[----:B------:R-:W-:Y:S02]  /*01a0*/  @UP0 USHF.L.U32 UR5, UR4, 0xb, URZ ;  /* 0x0000000b04050899 */ /* 0x000fe4000800063f */
[----:B------:R-:W-:Y:S01]  /*01b0*/  @UP0 USHF.L.U32 UR4, UR4, 0x1, URZ ;  /* 0x0000000104040899 */ /* 0x000fe2000800063f */
[----:B0-----:R-:W-:Y:S02]  /*01c0*/  ISETP.NE.AND P1, PT, R2, RZ, PT ;  /* 0x000000ff0200720c */ /* 0x001fe40003f25270 */
[----:B------:R-:W-:Y:S01]  /*01d0*/  SHF.R.U32.HI R2, RZ, 0x7, R3 ;  /* 0x00000007ff027819 */ /* 0x000fe20000011603 */
[----:B-1----:R-:W-:Y:S02]  /*01e0*/  @UP0 ULEA UR8, UR8, UR6, 0x18 ;  /* 0x0000000608080291 */ /* 0x002fe4000f8ec03f */
[----:B------:R-:W-:-:S04]  /*01f0*/  @UP0 UIADD3 UR6, -UR7, 0x100000, URZ ;  /* 0x0010000007060890 */ /* 0x000fc8000fffe13f */
[----:B------:R-:W-:Y:S02]  /*0200*/  @UP0 USHF.L.U32 UR7, UR6, 0xb, URZ ;  /* 0x0000000b06070899 */ /* 0x000fe4000800063f */
[----:B------:R-:W-:Y:S01]  /*0210*/  @UP0 USHF.L.U32 UR6, UR6, 0x1, URZ ;  /* 0x0000000106060899 */ /* 0x000fe2000800063f */
[----:B------:R-:W-:Y:S01]  /*0220*/  VOTEU.ANY UP0, P0 ;  /* 0x00000000003f7886 */ /* 0x000fe20000000100 */
[----:B------:R-:W0:Y:S04]  /*0230*/  SHFL.IDX PT, R2, R2, RZ, 0x1f ;  /* 0x00001fff02027589 */ /* 0x000e2800000e0000 */
[----:B------:R-:W1:Y:S02]  /*0240*/  FENCE.VIEW.ASYNC.S ;  /* 0x00000000000073c6 */ /* 0x000e640000000000 */
[----:B-1----:R1:W2:Y:S04]  /*0250*/  @UP0 SYNCS.EXCH.64 URZ, [UR8+0x34800], UR4 ;  /* 0x03480004083f05b2 */ /* 0x0022a80008000100 */
[----:B------:R1:W3:Y:S01]  /*0260*/  @UP1 SYNCS.EXCH.64 URZ, [UR8+0x34820], UR6 ;  /* 0x03482006083f15b2 */ /* 0x0002e20008000100 */
[----:B------:R-:W-:Y:S05]  /*0270*/  @P1 BRA `(.L_x_2) ;  /* 0x0000000000481947 */ /* 0x000fea0003800000 */
[----:B-1----:R-:W1:Y:S01]  /*0280*/  S2UR UR5, SR_CgaCtaId ;  /* 0x00000000000579c3 */ /* 0x002e620000008800 */
[----:B------:R-:W-:Y:S01]  /*0290*/  UMOV UR4, 0x400 ;  /* 0x0000040000047882 */ /* 0x000fe20000000000 */
[----:B------:R-:W-:Y:S01]  /*02a0*/  UMOV UR6, 0x1 ;  /* 0x0000000100067882 */ /* 0x000fe20000000000 */
[----:B------:R-:W-:Y:S01]  /*02b0*/  UMOV UR7, 0x2 ;  /* 0x0000000200077882 */ /* 0x000fe20000000000 */
[----:B------:R-:W-:Y:S01]  /*02c0*/  ELECT P0, URZ, PT ;  /* 0x00000000003f782f */ /* 0x000fe20003800000 */
[----:B-1----:R-:W-:Y:S02]  /*02d0*/  ULEA UR8, UR5, UR4, 0x18 ;  /* 0x0000000405087291 */ /* 0x002fe4000f8ec03f */
[----:B------:R-:W-:-:S04]  /*02e0*/  UIADD3 UR4, -UR6, 0x100000, URZ ;  /* 0x0010000006047890 */ /* 0x000fc8000fffe13f */
[----:B------:R-:W-:Y:S02]  /*02f0*/  USHF.L.U32 UR5, UR4, 0xb, URZ ;  /* 0x0000000b04057899 */ /* 0x000fe4000800063f */
[----:B------:R-:W-:Y:S02]  /*0300*/  USHF.L.U32 UR4, UR4, 0x1, URZ ;  /* 0x0000000104047899 */ /* 0x000fe4000800063f */
[----:B------:R-:W-:-:S04]  /*0310*/  UIADD3 UR6, -UR7, 0x100000, URZ ;  /* 0x0010000007067890 */ /* 0x000fc8000fffe13f */
[----:B------:R-:W-:Y:S02]  /*0320*/  USHF.L.U32 UR7, UR6, 0xb, URZ ;  /* 0x0000000b06077899 */ /* 0x000fe4000800063f */
[----:B------:R-:W-:Y:S01]  /*0330*/  USHF.L.U32 UR6, UR6, 0x1, URZ ;  /* 0x0000000106067899 */ /* 0x000fe2000800063f */
[----:B------:R-:W1:Y:S03]  /*0340*/  FENCE.VIEW.ASYNC.S ;  /* 0x00000000000073c6 */ /* 0x000e660000000000 */
[----:B-1----:R4:W1:Y:S08]  /*0350*/  SYNCS.EXCH.64 URZ, [UR8+0x34830], UR4 ;  /* 0x03483004083f75b2 */ /* 0x0028700008000100 */
[----:B------:R4:W0:Y:S01]  /*0360*/  SYNCS.EXCH.64 URZ, [UR8+0x34840], UR6 ;  /* 0x03484006083f75b2 */ /* 0x0008220008000100 */
[----:B------:R4:W0:Y:S01]  /*0370*/  SYNCS.EXCH.64 URZ, [UR8+0x34838], UR4 ;  /* 0x03483804083f75b2 */ /* 0x0008220008000100 */
[----:B------:R4:W0:Y:S02]  /*0380*/  SYNCS.EXCH.64 URZ, [UR8+0x34848], UR6 ;  /* 0x03484806083f75b2 */ /* 0x0008240008000100 */
[----:B----4-:R-:W-:Y:S01]  /*0390*/  NOP ;  /* 0x0000000000007918 */ /* 0x010fe20000000000 */
.L_x_2:
[----:B------:R-:W4:Y:S01]  /*03a0*/  SHFL.IDX PT, R3, R0, RZ, 0x1f ;  /* 0x00001fff00037589 */ /* 0x000f2200000e0000 */
[----:B------:R-:W-:Y:S01]  /*03b0*/  NOP ;  /* 0x0000000000007918 */ /* 0x000fe20000000000 */
[----:B----4-:R-:W-:-:S13]  /*03c0*/  ISETP.NE.AND P0, PT, R3, RZ, PT ;  /* 0x000000ff0300720c */ /* 0x010fda0003f05270 */
        /* <DEDUP_REMOVED lines=19> */
.L_x_3:
[----:B------:R-:W4:Y:S01]  /*0500*/  SHFL.IDX PT, R3, R0, RZ, 0x1f ;  /* 0x00001fff00037589 */ /* 0x000f2200000e0000 */
[----:B------:R-:W-:Y:S01]  /*0510*/  NOP ;  /* 0x0000000000007918 */ /* 0x000fe20000000000 */
[----:B----4-:R-:W-:-:S13]  /*0520*/  ISETP.NE.AND P0, PT, R3, RZ, PT ;  /* 0x000000ff0300720c */ /* 0x010fda0003f05270 */
[----:B------:R-:W-:Y:S05]  /*0530*/  @P0 BRA `(.L_x_4) ;  /* 0x0000000000380947 */ /* 0x000fea0003800000 */
[----:B-1----:R-:W1:Y:S01]  /*0540*/  S2UR UR5, SR_CgaCtaId ;  /* 0x00000000000579c3 */ /* 0x002e620000008800 */
[----:B------:R-:W-:Y:S01]  /*0550*/  UMOV UR4, 0x400 ;  /* 0x0000040000047882 */ /* 0x000fe20000000000 */
[----:B------:R-:W-:Y:S01]  /*0560*/  UMOV UR7, 0x1 ;  /* 0x0000000100077882 */ /* 0x000fe20000000000 */
[----:B------:R-:W-:Y:S01]  /*0570*/  ELECT P0, URZ, PT ;  /* 0x00000000003f782f */ /* 0x000fe20003800000 */
[----:B-1----:R-:W-:Y:S02]  /*0580*/  ULEA UR6, UR5, UR4, 0x18 ;  /* 0x0000000405067291 */ /* 0x002fe4000f8ec03f */
[----:B------:R-:W-:-:S04]  /*0590*/  UIADD3 UR4, -UR7, 0x100000, URZ ;  /* 0x0010000007047890 */ /* 0x000fc8000fffe13f */
[----:B------:R-:W-:Y:S02]  /*05a0*/  USHF.L.U32 UR5, UR4, 0xb, URZ ;  /* 0x0000000b04057899 */ /* 0x000fe4000800063f */
[----:B------:R-:W-:Y:S01]  /*05b0*/  USHF.L.U32 UR4, UR4, 0x1, URZ ;  /* 0x0000000104047899 */ /* 0x000fe2000800063f */
[----:B------:R-:W1:Y:S11]  /*05c0*/  FENCE.VIEW.ASYNC.S ;  /* 0x00000000000073c6 */ /* 0x000e760000000000 */
[----:B-1----:R4:W1:Y:S01]  /*05d0*/  SYNCS.EXCH.64 URZ, [UR6+0x34870], UR4 ;  /* 0x03487004063f75b2 */ /* 0x0028620008000100 */
[----:B------:R4:W0:Y:S01]  /*05e0*/  SYNCS.EXCH.64 URZ, [UR6+0x34880], UR4 ;  /* 0x03488004063f75b2 */ /* 0x0008220008000100 */
[----:B------:R4:W0:Y:S01]  /*05f0*/  SYNCS.EXCH.64 URZ, [UR6+0x34878], UR4 ;  /* 0x03487804063f75b2 */ /* 0x0008220008000100 */
[----:B------:R4:W0:Y:S02]  /*0600*/  SYNCS.EXCH.64 URZ, [UR6+0x34888], UR4 ;  /* 0x03488804063f75b2 */ /* 0x0008240008000100 */
[----:B----4-:R-:W-:Y:S01]  /*0610*/  NOP ;  /* 0x0000000000007918 */ /* 0x010fe20000000000 */
.L_x_4:
        /* <DEDUP_REMOVED lines=22> */
.L_x_5:
        /* <DEDUP_REMOVED lines=22> */
.L_x_6:
[----:B0-----:R-:W-:Y:S01]  /*08e0*/  ISETP.NE.AND P0, PT, R2, RZ, PT ;  /* 0x000000ff0200720c */ /* 0x001fe20003f05270 */
[----:B------:R-:W-:Y:S01]  /*08f0*/  IMAD.MOV.U32 R2, RZ, RZ, 0x1 ;  /* 0x00000001ff027424 */ /* 0x000fe200078e00ff */
[----:B------:R-:W-:Y:S01]  /*0900*/  NOP ;  /* 0x0000000000007918 */ /* 0x000fe20000000000 */
[----:B------:R-:W-:Y:S01]  /*0910*/  ULDC.64 UR42, c[0x0][0x208] ;  /* 0x00008200002a7ab9 */ /* 0x000fe20000000a00 */
[----:B------:R-:W-:Y:S02]  /*0920*/  BSSY B6, `(.L_x_7) ;  /* 0x0000c47000067945 */ /* 0x000fe40003800000 */
[----:B------:R-:W-:-:S05]  /*0930*/  SEL R2, R2, 0x2, !P0 ;  /* 0x0000000202027807 */ /* 0x000fca0004000000 */
[----:B------:R0:W-:Y:S01]  /*0940*/  STL [R1+0x14], R2 ;  /* 0x0000140201007387 */ /* 0x0001e20000100800 */
[----:B-123--:R-:W-:Y:S06]  /*0950*/  BAR.SYNC.DEFER_BLOCKING 0x0 ;  /* 0x0000000000007b1d */ /* 0x00efec0000010000 */
[----:B------:R-:W-:Y:S05]  /*0960*/  @!P0 BRA `(.L_x_8) ;  /* 0x0000008400a08947 */ /* 0x000fea0003800000 */
.L_x_9:
[----:B------:R-:W-:-:S08]  /*0970*/  NOP ;  /* 0x0000000000007918 */ /* 0x000fd00000000000 */
[----:B------:R-:W1:Y:S02]  /*0980*/  USETMAXREG.TRY_ALLOC.CTAPOOL UP0, 0xf0 ;  /* 0x000000f0000079c8 */ /* 0x000e640008000600 */
[----:B-1----:R-:W-:-:S13]  /*0990*/  PLOP3.LUT P0, PT, PT, PT, UP0, 0x80, 0x0 ;  /* 0x000000000000781c */ /* 0x002fda0003f0f008 */
[----:B------:R-:W-:Y:S05]  /*09a0*/  @!P0 BRA `(.L_x_9) ;  /* 0xfffffffc00f08947 */ /* 0x000fea000383ffff */
[----:B0-----:R-:W0:Y:S08]  /*09b0*/  LDC R2, c[0x0][0xc50] ;  /* 0x00031400ff027b82 */ /* 0x001e300000000800 */
[----:B------:R-:W1:Y:S08]  /*09c0*/  S2UR UR4, SR_CTAID.Y ;  /* 0x00000000000479c3 */ /* 0x000e700000002600 */
[----:B------:R-:W2:Y:S08]  /*09d0*/  S2UR UR5, SR_CTAID.Z ;  /* 0x00000000000579c3 */ /* 0x000eb00000002700 */
[----:B------:R-:W-:Y:S06]  /*09e0*/  BAR.ARV 0x8, 0x180 ;  /* 0x0206000000007b1d */ /* 0x000fec0000002000 */
[----:B0-----:R-:W-:Y:S01]  /*09f0*/  ISETP.NE.AND P0, PT, R2, 0x1, PT ;  /* 0x000000010200780c */ /* 0x001fe20003f05270 */
[----:B-1----:R-:W-:-:S12]  /*0a00*/  IMAD.U32 R16, RZ, RZ, UR4 ;  /* 0x00000004ff107e24 */ /* 0x002fd8000f8e00ff */
[----:B------:R-:W0:Y:S08]  /*0a10*/  @P0 LDC R0, c[0x0][0xc54] ;  /* 0x00031500ff000b82 */ /* 0x000e300000000800 */
[----:B------:R-:W1:Y:S01]  /*0a20*/  @P0 LDC R3, c[0x0][0xc58] ;  /* 0x00031600ff030b82 */ /* 0x000e620000000800 */
[----:B0-----:R-:W-:-:S05]  /*0a30*/  @P0 IMAD.HI.U32 R0, R0, UR4, RZ ;  /* 0x0000000400000c27 */ /* 0x001fca000f8e00ff */
[----:B-1----:R-:W-:Y:S02]  /*0a40*/  @P0 SHF.R.U32.HI R16, RZ, R3, R0 ;  /* 0x00000003ff100219 */ /* 0x002fe40000011600 */
[----:B--2---:R-:W-:Y:S02]  /*0a50*/  ISETP.LE.AND P0, PT, RZ, UR5, PT ;  /* 0x00000005ff007c0c */ /* 0x004fe4000bf03270 */
[----:B------:R-:W-:-:S05]  /*0a60*/  IADD3 R3, -R16, RZ, RZ ;  /* 0x000000ff10037210 */ /* 0x000fca0007ffe1ff */
[----:B------:R-:W-:-:S06]  /*0a70*/  IMAD R2, R2, R3, UR4 ;  /* 0x0000000402027e24 */ /* 0x000fcc000f8e0203 */
[----:B------:R-:W-:Y:S05]  /*0a80*/  @!P0 BRA `(.L_x_10) ;  /* 0x000000c000c08947 */ /* 0x000fea0003800000 */
[----:B------:R-:W0:Y:S01]  /*0a90*/  LDC.64 R4, c[0x0][0x418] ;  /* 0x00010600ff047b82 */ /* 0x000e220000000a00 */
[----:B------:R-:W-:-:S07]  /*0aa0*/  LOP3.LUT R7, R2, 0xffff, RZ, 0xc0, !PT ;  /* 0x0000ffff02077812 */ /* 0x000fce00078ec0ff */
[----:B------:R-:W1:Y:S08]  /*0ab0*/  LDC R18, c[0x0][0x424] ;  /* 0x00010900ff127b82 */ /* 0x000e700000000800 */
[----:B------:R-:W2:Y:S01]  /*0ac0*/  LDC R3, c[0x0][0x2f0] ;  /* 0x0000bc00ff037b82 */ /* 0x000ea20000000800 */
[----:B0-----:R-:W-:-:S04]  /*0ad0*/  ISETP.NE.U32.AND P0, PT, R4, RZ, PT ;  /* 0x000000ff0400720c */ /* 0x001fc80003f05070 */
[----:B------:R-:W-:-:S04]  /*0ae0*/  ISETP.NE.AND.EX P0, PT, R5, RZ, PT, P0 ;  /* 0x000000ff0500720c */ /* 0x000fc80003f05300 */
[----:B-1----:R-:W-:-:S05]  /*0af0*/  SEL R18, R18, 0x1, P0 ;  /* 0x0000000112127807 */ /* 0x002fca0000000000 */
[----:B--2---:R-:W-:-:S04]  /*0b00*/  IMAD R18, R18, R3, RZ ;  /* 0x0000000312127224 */ /* 0x004fc800078e02ff */
[C---:B------:R-:W-:Y:S01]  /*0b10*/  VIADD R0, R18.reuse, 0x7f ;  /* 0x0000007f12007836 */ /* 0x040fe20000000000 */
[----:B------:R-:W-:-:S04]  /*0b20*/  ISETP.GE.AND P0, PT, R18, 0x1, PT ;  /* 0x000000011200780c */ /* 0x000fc80003f06270 */
[----:B------:R-:W-:-:S04]  /*0b30*/  SHF.R.S32.HI R3, RZ, 0x1f, R0 ;  /* 0x0000001fff037819 */ /* 0x000fc80000011400 */
[----:B------:R-:W-:Y:S01]  /*0b40*/  LEA.HI R3, R3, R0, RZ, 0x7 ;  /* 0x0000000003037211 */ /* 0x000fe200078f38ff */
[----:B------:R-:W-:-:S03]  /*0b50*/  IMAD.MOV.U32 R0, RZ, RZ, RZ ;  /* 0x000000ffff007224 */ /* 0x000fc600078e00ff */
[----:B------:R-:W-:Y:S01]  /*0b60*/  SHF.R.S32.HI R17, RZ, 0x7, R3 ;  /* 0x00000007ff117819 */ /* 0x000fe20000011403 */
[----:B------:R-:W-:Y:S06]  /*0b70*/  @!P0 BRA `(.L_x_11) ;  /* 0x0000000000788947 */ /* 0x000fec0003800000 */
[----:B------:R-:W-:-:S04]  /*0b80*/  SHF.R.U32.HI R0, RZ, 0x10, R2 ;  /* 0x00000010ff007819 */ /* 0x000fc80000011602 */
[----:B------:R-:W-:-:S13]  /*0b90*/  ISETP.NE.AND P0, PT, R0, RZ, PT ;  /* 0x000000ff0000720c */ /* 0x000fda0003f05270 */
[----:B------:R-:W0:Y:S02]  /*0ba0*/  @!P0 LDC R0, c[0x0][0x9f0] ;  /* 0x00027c00ff008b82 */ /* 0x000e240000000800 */
[-C--:B0-----:R-:W-:Y:S02]  /*0bb0*/  IABS R9, R0.reuse ;  /* 0x0000000000097213 */ /* 0x081fe40000000000 */
[----:B------:R-:W-:Y:S02]  /*0bc0*/  IADD3 R5, R17, -0x1, R0 ;  /* 0xffffffff11057810 */ /* 0x000fe40007ffe000 */
[----:B------:R-:W0:Y:S01]  /*0bd0*/  I2F.RP R4, R9 ;  /* 0x0000000900047306 */ /* 0x000e220000209400 */
[----:B------:R-:W-:-:S05]  /*0be0*/  IABS R8, R0 ;  /* 0x0000000000087213 */ /* 0x000fca0000000000 */
[----:B------:R-:W-:Y:S02]  /*0bf0*/  IMAD.MOV R8, RZ, RZ, -R8 ;  /* 0x000000ffff087224 */ /* 0x000fe400078e0a08 */
[----:B0-----:R-:W0:Y:S02]  /*0c00*/  MUFU.RCP R4, R4 ;  /* 0x0000000400047308 */ /* 0x001e240000001000 */
[----:B0-----:R-:W-:Y:S01]  /*0c10*/  VIADD R2, R4, 0xffffffe ;  /* 0x0ffffffe04027836 */ /* 0x001fe20000000000 */
[----:B------:R-:W-:Y:S02]  /*0c20*/  IABS R4, R5 ;  /* 0x0000000500047213 */ /* 0x000fe40000000000 */
[----:B------:R-:W-:-:S03]  /*0c30*/  LOP3.LUT R5, R5, R0, RZ, 0x3c, !PT ;  /* 0x0000000005057212 */ /* 0x000fc600078e3cff */
[----:B------:R0:W1:Y:S01]  /*0c40*/  F2I.FTZ.U32.TRUNC.NTZ R3, R2 ;  /* 0x0000000200037305 */ /* 0x000062000021f000 */
[----:B------:R-:W-:Y:S01]  /*0c50*/  ISETP.GE.AND P2, PT, R5, RZ, PT ;  /* 0x000000ff0500720c */ /* 0x000fe20003f46270 */
[----:B0-----:R-:W-:Y:S01]  /*0c60*/  IMAD.MOV.U32 R2, RZ, RZ, RZ ;  /* 0x000000ffff027224 */ /* 0x001fe200078e00ff */
[----:B-1----:R-:W-:-:S05]  /*0c70*/  IADD3 R6, RZ, -R3, RZ ;  /* 0x80000003ff067210 */ /* 0x002fca0007ffe0ff */
[----:B------:R-:W-:-:S04]  /*0c80*/  IMAD R11, R6, R9, RZ ;  /* 0x00000009060b7224 */ /* 0x000fc800078e02ff */
[----:B------:R-:W-:-:S04]  /*0c90*/  IMAD.HI.U32 R3, R3, R11, R2 ;  /* 0x0000000b03037227 */ /* 0x000fc800078e0002 */
[----:B------:R-:W-:Y:S02]  /*0ca0*/  IMAD.MOV.U32 R2, RZ, RZ, R8 ;  /* 0x000000ffff027224 */ /* 0x000fe400078e0008 */
[----:B------:R-:W-:-:S04]  /*0cb0*/  IMAD.HI.U32 R3, R3, R4, RZ ;  /* 0x0000000403037227 */ /* 0x000fc800078e00ff */
[----:B------:R-:W-:-:S05]  /*0cc0*/  IMAD R2, R3, R2, R4 ;  /* 0x0000000203027224 */ /* 0x000fca00078e0204 */
[----:B------:R-:W-:-:S13]  /*0cd0*/  ISETP.GT.U32.AND P1, PT, R9, R2, PT ;  /* 0x000000020900720c */ /* 0x000fda0003f24070 */
[-C--:B------:R-:W-:Y:S01]  /*0ce0*/  @!P1 IADD3 R2, R2, -R9.reuse, RZ ;  /* 0x8000000902029210 */ /* 0x080fe20007ffe0ff */
[----:B------:R-:W-:Y:S01]  /*0cf0*/  @!P1 VIADD R3, R3, 0x1 ;  /* 0x0000000103039836 */ /* 0x000fe20000000000 */
[----:B------:R-:W-:Y:S02]  /*0d00*/  ISETP.NE.AND P1, PT, R0, RZ, PT ;  /* 0x000000ff0000720c */ /* 0x000fe40003f25270 */
[----:B------:R-:W-:-:S13]  /*0d10*/  ISETP.GE.U32.AND P0, PT, R2, R9, PT ;  /* 0x000000090200720c */ /* 0x000fda0003f06070 */
[----:B------:R-:W-:-:S04]  /*0d20*/  @P0 VIADD R3, R3, 0x1 ;  /* 0x0000000103030836 */ /* 0x000fc80000000000 */
[----:B------:R-:W-:Y:S01]  /*0d30*/  @!P2 IMAD.MOV R3, RZ, RZ, -R3 ;  /* 0x000000ffff03a224 */ /* 0x000fe200078e0a03 */
[----:B------:R-:W-:-:S04]  /*0d40*/  @!P1 LOP3.LUT R3, RZ, R0, RZ, 0x33, !PT ;  /* 0x00000000ff039212 */ /* 0x000fc800078e33ff */
[----:B------:R-:W-:-:S07]  /*0d50*/  MOV R0, R3 ;  /* 0x0000000300007202 */ /* 0x000fce0000000f00 */
.L_x_11:
[----:B------:R-:W0:Y:S01]  /*0d60*/  S2R R3, SR_TID.X ;  /* 0x0000000000037919 */ /* 0x000e220000002100 */
[-C--:B------:R-:W-:Y:S01]  /*0d70*/  IMAD R2, R7, R0.reuse, RZ ;  /* 0x0000000007027224 */ /* 0x080fe200078e02ff */
[----:B------:R-:W-:Y:S02]  /*0d80*/  PLOP3.LUT P0, PT, PT, PT, PT, 0x80, 0x0 ;  /* 0x000000000000781c */ /* 0x000fe40003f0f070 */
[----:B------:R-:W-:Y:S02]  /*0d90*/  CS2R R86, SRZ ;  /* 0x0000000000567805 */ /* 0x000fe4000001ff00 */
[----:B------:R-:W-:Y:S02]  /*0da0*/  CS2R R84, SRZ ;  /* 0x0000000000547805 */ /* 0x000fe4000001ff00 */
[----:B------:R-:W-:Y:S02]  /*0db0*/  CS2R R82, SRZ ;  /* 0x0000000000527805 */ /* 0x000fe4000001ff00 */
[----:B------:R-:W-:Y:S01]  /*0dc0*/  VIADDMNMX R17, R2, R0, R17, PT ;  /* 0x0000000002117246 */ /* 0x000fe20003800111 */
[----:B------:R-:W-:Y:S01]  /*0dd0*/  IMAD.MOV.U32 R0, RZ, RZ, RZ ;  /* 0x000000ffff007224 */ /* 0x000fe200078e00ff */
[----:B------:R-:W-:-:S02]  /*0de0*/  CS2R R80, SRZ ;  /* 0x0000000000507805 */ /* 0x000fc4000001ff00 */
[----:B------:R-:W-:Y:S02]  /*0df0*/  CS2R R78, SRZ ;  /* 0x00000000004e7805 */ /* 0x000fe4000001ff00 */
[----:B------:R-:W-:Y:S02]  /*0e00*/  ISETP.GT.AND P1, PT, R17, R2, PT ;  /* 0x000000021100720c */ /* 0x000fe40003f24270 */
[----:B------:R-:W-:Y:S02]  /*0e10*/  CS2R R76, SRZ ;  /* 0x00000000004c7805 */ /* 0x000fe4000001ff00 */
[----:B------:R-:W-:Y:S02]  /*0e20*/  CS2R R74, SRZ ;  /* 0x00000000004a7805 */ /* 0x000fe4000001ff00 */
[----:B------:R-:W-:Y:S02]  /*0e30*/  CS2R R72, SRZ ;  /* 0x0000000000487805 */ /* 0x000fe4000001ff00 */
[----:B------:R-:W-:-:S02]  /*0e40*/  CS2R R70, SRZ ;  /* 0x0000000000467805 */ /* 0x000fc4000001ff00 */
[----:B------:R-:W-:Y:S02]  /*0e50*/  CS2R R68, SRZ ;  /* 0x0000000000447805 */ /* 0x000fe4000001ff00 */
[----:B------:R-:W-:Y:S02]  /*0e60*/  CS2R R66, SRZ ;  /* 0x0000000000427805 */ /* 0x000fe4000001ff00 */
        /* <DEDUP_REMOVED lines=14> */
[----:B------:R-:W-:Y:S01]  /*0f50*/  CS2R R36, SRZ ;  /* 0x0000000000247805 */ /* 0x000fe2000001ff00 */
[----:B0-----:R-:W-:Y:S01]  /*0f60*/  VIADD R19, R3, 0xffffff80 ;  /* 0xffffff8003137836 */ /* 0x001fe20000000000 */
[----:B------:R-:W-:Y:S01]  /*0f70*/  CS2R R34, SRZ ;  /* 0x0000000000227805 */ /* 0x000fe2000001ff00 */
[----:B------:R-:W-:Y:S01]  /*0f80*/  IMAD.MOV.U32 R3, RZ, RZ, RZ ;  /* 0x000000ffff037224 */ /* 0x000fe200078e00ff */
[----:B------:R-:W-:-:S02]  /*0f90*/  CS2R R32, SRZ ;  /* 0x0000000000207805 */ /* 0x000fc4000001ff00 */
[----:B------:R-:W-:Y:S02]  /*0fa0*/  CS2R R30, SRZ ;  /* 0x00000000001e7805 */ /* 0x000fe4000001ff00 */
[----:B------:R-:W-:Y:S02]  /*0fb0*/  CS2R R28, SRZ ;  /* 0x00000000001c7805 */ /* 0x000fe4000001ff00 */
[----:B------:R-:W-:Y:S02]  /*0fc0*/  CS2R R26, SRZ ;  /* 0x00000000001a7805 */ /* 0x000fe4000001ff00 */
[----:B------:R-:W-:Y:S01]  /*0fd0*/  CS2R R24, SRZ ;  /* 0x0000000000187805 */ /* 0x000fe2000001ff00 */
[----:B------:R-:W-:Y:S06]  /*0fe0*/  @!P1 BRA `(.L_x_12) ;  /* 0x0000006400e49947 */ /* 0x000fec0003800000 */
[----:B------:R-:W-:Y:S01]  /*0ff0*/  SHF.R.S32.HI R0, RZ, 0x1f, R19 ;  /* 0x0000001fff007819 */ /* 0x000fe20000011413 */
[----:B------:R-:W0:Y:S01]  /*1000*/  S2UR UR6, SR_CgaCtaId ;  /* 0x00000000000679c3 */ /* 0x000e220000008800 */
[----:B------:R-:W-:Y:S02]  /*1010*/  UMOV UR36, 0x400 ;  /* 0x0000040000247882 */ /* 0x000fe40000000000 */
[----:B------:R-:W-:-:S04]  /*1020*/  LEA.HI R22, R0, R19, RZ, 0x7 ;  /* 0x0000001300167211 */ /* 0x000fc800078f38ff */
[----:B------:R-:W-:-:S06]  /*1030*/  SHF.R.S32.HI R0, RZ, 0x7, R22 ;  /* 0x00000007ff007819 */ /* 0x000fcc0000011416 */
[----:B------:R-:W1:Y:S01]  /*1040*/  SHFL.IDX PT, R0, R0, RZ, 0x1f ;  /* 0x00001fff00007589 */ /* 0x000e6200000e0000 */
[----:B0-----:R-:W-:-:S04]  /*1050*/  ULEA UR36, UR6, UR36, 0x18 ;  /* 0x0000002406247291 */ /* 0x001fc8000f8ec03f */
[----:B------:R-:W-:-:S04]  /*1060*/  UIADD3 UR6, UR36, 0x10400, URZ ;  /* 0x0001040024067890 */ /* 0x000fc8000fffe03f */
[----:B------:R-:W-:Y:S01]  /*1070*/  ULOP3.LUT UP0, URZ, UR6, 0x3ff, URZ, 0xc0, !UPT ;  /* 0x000003ff063f7892 */ /* 0x000fe2000f80c03f */
[----:B-1----:R-:W-:-:S05]  /*1080*/  R2UR UR4, R0 ;  /* 0x00000000000472ca */ /* 0x002fca00000e0000 */
[----:B------:R-:W-:-:S08]  /*1090*/  PLOP3.LUT P0, PT, PT, PT, UP0, 0x80, 0x0 ;  /* 0x000000000000781c */ /* 0x000fd00003f0f008 */
[----:B------:R-:W-:-:S04]  /*10a0*/  ULEA.HI UR5, UR4, UR4, URZ, 0x1 ;  /* 0x0000000404057291 */ /* 0x000fc8000f8f083f */
[----:B------:R-:W-:-:S04]  /*10b0*/  ULOP3.LUT UR5, UR5, 0x1e, URZ, 0xc0, !UPT ;  /* 0x0000001e05057892 */ /* 0x000fc8000f8ec03f */
[----:B------:R-:W-:-:S04]  /*10c0*/  UIADD3 UR5, UR4, -UR5, URZ ;  /* 0x8000000504057290 */ /* 0x000fc8000fffe03f */
[----:B------:R-:W-:-:S04]  /*10d0*/  ULEA UR5, UR5, UR6, 0xd ;  /* 0x0000000605057291 */ /* 0x000fc8000f8e683f */
[----:B------:R-:W-:-:S04]  /*10e0*/  USHF.R.U32.HI UR5, URZ, 0x4, UR5 ;  /* 0x000000043f057899 */ /* 0x000fc80008011605 */
[----:B------:R-:W-:Y:S01]  /*10f0*/  ULOP3.LUT UR37, UR5, 0x3fff, URZ, 0xc0, !UPT ;  /* 0x00003fff05257892 */ /* 0x000fe2000f8ec03f */
[----:B------:R-:W-:Y:S11]  /*1100*/  @!P0 BRA `(.L_x_13) ;  /* 0x0000000000408947 */ /* 0x000ff60003800000 */
[----:B------:R-:W-:Y:S01]  /*1110*/  MOV R0, 0x0 ;  /* 0x0000000000007802 */ /* 0x000fe20000000f00 */
[----:B------:R-:W-:Y:S01]  /*1120*/  ULDC.64 UR4, c[0x4][0x118] ;  /* 0x0100460000047ab9 */ /* 0x000fe20000000a00 */
[----:B------:R-:W-:Y:S01]  /*1130*/  ULDC.64 UR6, c[0x4][0x98] ;  /* 0x0100260000067ab9 */ /* 0x000fe20000000a00 */
[----:B------:R-:W-:Y:S01]  /*1140*/  MOV R4, UR4 ;  /* 0x0000000400047c02 */ /* 0x000fe20008000f00 */
[----:B------:R0:W1:Y:S01]  /*1150*/  LDC.64 R14, c[0x4][R0] ;  /* 0x01000000000e7b82 */ /* 0x0000620000000a00 */
[----:B------:R-:W-:Y:S01]  /*1160*/  IMAD.U32 R5, RZ, RZ, UR5 ;  /* 0x00000005ff057e24 */ /* 0x000fe2000f8e00ff */
[----:B------:R-:W-:Y:S01]  /*1170*/  ULDC.64 UR4, c[0x4][0x120] ;  /* 0x0100480000047ab9 */ /* 0x000fe20000000a00 */
[----:B------:R-:W-:Y:S01]  /*1180*/  MOV R10, UR6 ;  /* 0x00000006000a7c02 */ /* 0x000fe20008000f00 */
[----:B------:R-:W-:Y:S01]  /*1190*/  IMAD.U32 R6, RZ, RZ, UR4 ;  /* 0x00000004ff067e24 */ /* 0x000fe2000f8e00ff */
[----:B------:R-:W-:Y:S01]  /*11a0*/  MOV R13, RZ ;  /* 0x000000ff000d7202 */ /* 0x000fe20000000f00 */
[----:B------:R-:W-:-:S02]  /*11b0*/  IMAD.U32 R7, RZ, RZ, UR5 ;  /* 0x00000005ff077e24 */ /* 0x000fc4000f8e00ff */
[----:B------:R-:W-:Y:S02]  /*11c0*/  IMAD.U32 R11, RZ, RZ, UR7 ;  /* 0x00000007ff0b7e24 */ /* 0x000fe4000f8e00ff */
[----:B------:R-:W-:Y:S02]  /*11d0*/  IMAD.MOV.U32 R8, RZ, RZ, 0x70 ;  /* 0x00000070ff087424 */ /* 0x000fe400078e00ff */
[----:B0-----:R-:W-:-:S07]  /*11e0*/  IMAD.MOV.U32 R12, RZ, RZ, 0x1 ;  /* 0x00000001ff0c7424 */ /* 0x001fce00078e00ff */
[----:B------:R-:W-:-:S07]  /*11f0*/  LEPC R20, `(.L_x_13) ;  /* 0x000000001014794e */ /* 0x000fce0000000000 */
[----:B-1----:R-:W-:Y:S05]  /*1200*/  CALL.ABS.NOINC R14 ;  /* 0x000000000e007343 */ /* 0x002fea0003c00000 */
.L_x_13:
[----:B------:R-:W2:Y:S01]  /*1210*/  LDL.LU R20, [R1+0x14] ;  /* 0x0000140001147983 */ /* 0x000ea20000300800 */
[----:B------:R-:W-:-:S04]  /*1220*/  SHF.L.U32 R3, RZ, 0x1f, RZ ;  /* 0x0000001fff037819 */ /* 0x000fc800000006ff */
[----:B------:R-:W0:Y:S01]  /*1230*/  SYNCS.PHASECHK.TRANS64.TRYWAIT P1, [UR36+0x34800], R3 ;  /* 0x03480003ff0075a7 */ /* 0x000e220008020164 */
[----:B--2---:R-:W-:-:S04]  /*1240*/  LOP3.LUT R0, R20, 0x1, RZ, 0xfc, !PT ;  /* 0x0000000114007812 */ /* 0x004fc800078efcff */
[----:B------:R-:W-:Y:S01]  /*1250*/  ISETP.NE.AND P0, PT, R0, 0x3, PT ;  /* 0x000000030000780c */ /* 0x000fe20003f05270 */
[----:B0-----:R-:W-:-:S12]  /*1260*/  @!P1 BRA `(.L_x_14) ;  /* 0x000000b800d09947 */ /* 0x001fd80003800000 */
.L_x_121:
[----:B------:R-:W-:Y:S05]  /*1270*/  @!P0 BRA `(.L_x_15) ;  /* 0x0000000000048947 */ /* 0x000fea0003800000 */
[----:B------:R-:W-:Y:S01]  /*1280*/  BPT.TRAP 0x1 ;  /* 0x000000040000795c */ /* 0x000fe20000300000 */
.L_x_15:
[----:B------:R1:W2:Y:S01]  /*1290*/  SYNCS.PHASECHK.TRANS64.TRYWAIT P2, [UR36+0x34830], R3 ;  /* 0x03483003ff0075a7 */ /* 0x0002a20008040164 */
[----:B------:R-:W-:Y:S05]  /*12a0*/  @!P0 BRA `(.L_x_16) ;  /* 0x0000000000048947 */ /* 0x000fea0003800000 */
[----:B------:R-:W-:Y:S01]  /*12b0*/  BPT.TRAP 0x1 ;  /* 0x000000040000795c */ /* 0x000fe20000300000 */
.L_x_16:
[----:B0-----:R-:W0:Y:S01]  /*12c0*/  S2R R0, SR_TID.X ;  /* 0x0000000000007919 */ /* 0x001e220000002100 */
[----:B------:R-:W-:Y:S01]  /*12d0*/  IMAD.U32 R4, RZ, RZ, UR37 ;  /* 0x00000025ff047e24 */ /* 0x000fe2000f8e00ff */
[----:B0-----:R-:W-:-:S04]  /*12e0*/  LOP3.LUT R0, R0, 0x7f, RZ, 0xc0, !PT ;  /* 0x0000007f00007812 */ /* 0x001fc800078ec0ff */
[----:B------:R-:W-:Y:S01]  /*12f0*/  ISETP.NE.AND P1, PT, R0, RZ, PT ;  /* 0x000000ff0000720c */ /* 0x000fe20003f25270 */
[----:B--2---:R-:W-:-:S12]  /*1300*/  @P2 BRA `(.L_x_17) ;  /* 0x0000000000082947 */ /* 0x004fd80003800000 */
[----:B------:R-:W0:Y:S02]  /*1310*/  SYNCS.PHASECHK.TRANS64.TRYWAIT P2, [UR36+0x34830], R3 ;  /* 0x03483003ff0075a7 */ /* 0x000e240008040164 */
[----:B0-----:R-:W-:Y:S05]  /*1320*/  @!P2 BRA `(.L_x_18) ;  /* 0x000000b800b8a947 */ /* 0x001fea0003800000 */
.L_x_17:
[----:B------:R-:W-:Y:S05]  /*1330*/  WARPSYNC.ALL ;  /* 0x0000000000007948 */ /* 0x000fea0003800000 */
[----:B0-----:R-:W-:Y:S01]  /*1340*/  IMAD.MOV.U32 R0, RZ, RZ, RZ ;  /* 0x000000ffff007224 */ /* 0x001fe200078e00ff */
[----:B------:R-:W-:Y:S01]  /*1350*/  LOP3.LUT R4, R4, 0x10000, RZ, 0xfc, !PT ;  /* 0x0001000004047812 */ /* 0x000fe200078efcff */
[----:B------:R-:W-:Y:S01]  /*1360*/  IMAD.MOV.U32 R151, RZ, RZ, RZ ;  /* 0x000000ffff977224 */ /* 0x000fe200078e00ff */
[----:B------:R-:W-:Y:S01]  /*1370*/  MOV R5, 0x40000040 ;  /* 0x4000004000057802 */ /* 0x000fe20000000f00 */
[----:B------:R-:W-:Y:S01]  /*1380*/  UIADD3 UR4, UR36, 0x1c400, URZ ;  /* 0x0001c40024047890 */ /* 0x000fe2000fffe03f */
[C---:B------:R-:W-:Y:S01]  /*1390*/  R2UR UR8, R4.reuse ;  /* 0x00000000040872ca */ /* 0x040fe200000e0000 */
[----:B------:R-:W-:Y:S01]  /*13a0*/  WARPGROUP.ARRIVE ;  /* 0x00000000000079c5 */ /* 0x000fe20000000000 */
[----:B------:R-:W-:Y:S01]  /*13b0*/  R2UR UR9, R5 ;  /* 0x00000000050972ca */ /* 0x000fe200000e0000 */
[----:B------:R-:W-:Y:S01]  /*13c0*/  USHF.R.U32.HI UR4, URZ, 0x4, UR4 ;  /* 0x000000043f047899 */ /* 0x000fe20008011604 */
[----:B------:R-:W-:Y:S01]  /*13d0*/  R2UR UR6, R4 ;  /* 0x00000000040672ca */ /* 0x000fe200000e0000 */
[----:B------:R-:W-:Y:S01]  /*13e0*/  UMOV UR11, 0x40000040 ;  /* 0x40000040000b7882 */ /* 0x000fe20000000000 */
[----:B------:R-:W-:Y:S01]  /*13f0*/  UMOV UR5, 0x40000040 ;  /* 0x4000004000057882 */ /* 0x000fe20000000000 */
[----:B------:R-:W-:Y:S01]  /*1400*/  ULOP3.LUT UR4, UR4, 0x3fff, URZ, 0xc0, !UPT ;  /* 0x00003fff04047892 */ /* 0x000fe2000f8ec03f */
[----:B------:R-:W-:Y:S01]  /*1410*/  LOP3.LUT R22, R22, 0xffffff80, RZ, 0xc0, !PT ;  /* 0xffffff8016167812 */ /* 0x000fe200078ec0ff */
[----:B------:R-:W-:Y:S01]  /*1420*/  UMOV UR13, 0x40000040 ;  /* 0x40000040000d7882 */ /* 0x000fe20000000000 */
[----:B------:R-:W-:Y:S01]  /*1430*/  UMOV UR15, 0x40000040 ;  /* 0x40000040000f7882 */ /* 0x000fe20000000000 */
[----:B------:R-:W-:Y:S01]  /*1440*/  ULOP3.LUT UR38, UR4, 0x10000, URZ, 0xfc, !UPT ;  /* 0x0001000004267892 */ /* 0x000fe2000f8efc3f */
[----:B------:R-:W-:Y:S01]  /*1450*/  IMAD.MOV.U32 R10, RZ, RZ, -0x2 ;  /* 0xfffffffeff0a7424 */ /* 0x000fe200078e00ff */
[----:B------:R-:W-:Y:S01]  /*1460*/  UMOV UR17, 0x40000040 ;  /* 0x4000004000117882 */ /* 0x000fe20000000000 */
[----:B------:R-:W-:Y:S01]  /*1470*/  UMOV UR19, 0x40000040 ;  /* 0x4000004000137882 */ /* 0x000fe20000000000 */
[----:B------:R-:W-:Y:S01]  /*1480*/  UIADD3 UR14, UR38, 0x6, URZ ;  /* 0x00000006260e7890 */ /* 0x000fe2000fffe03f */
[----:B------:R-:W-:Y:S01]  /*1490*/  IMAD.IADD R22, R19, 0x1, -R22 ;  /* 0x0000000113167824 */ /* 0x000fe200078e0a16 */
[----:B------:R-:W-:Y:S01]  /*14a0*/  UIADD3 UR4, UR6, 0x2, URZ ;  /* 0x0000000206047890 */ /* 0x000fe2000fffe03f */
[----:B------:R-:W-:Y:S01]  /*14b0*/  P2R R11, PR, RZ, 0x1 ;  /* 0x00000001ff0b7803 */ /* 0x000fe20000000000 */
[----:B------:R-:W-:Y:S01]  /*14c0*/  UMOV UR10, UR38 ;  /* 0x00000026000a7c82 */ /* 0x000fe20008000000 */
[----:B------:R-:W-:Y:S01]  /*14d0*/  UIADD3 UR12, UR6, 0x6, URZ ;  /* 0x00000006060c7890 */ /* 0x000fe2000fffe03f */
[----:B------:R-:W-:Y:S01]  /*14e0*/  HGMMA.64x128x16.F32 R24, gdesc[UR8], RZ, !UPT, gsb0 ;  /* 0x01e00000081879f0 */ /* 0x000fe2000c0008ff */
[----:B------:R-:W-:Y:S01]  /*14f0*/  UIADD3 UR10, UR38, 0x2, URZ ;  /* 0x00000002260a7890 */ /* 0x000fe2000fffe03f */
[----:B------:R-:W-:Y:S01]  /*1500*/  SHF.R.S32.HI R7, RZ, 0x1f, R22 ;  /* 0x0000001fff077819 */ /* 0x000fe20000011416 */
[----:B------:R-:W-:Y:S01]  /*1510*/  UMOV UR8, UR4 ;  /* 0x0000000400087c82 */ /* 0x000fe20008000000 */
[----:B------:R-:W-:Y:S01]  /*1520*/  UMOV UR9, UR5 ;  /* 0x0000000500097c82 */ /* 0x000fe20008000000 */
[----:B------:R-:W-:Y:S01]  /*1530*/  UMOV UR11, 0x40000040 ;  /* 0x40000040000b7882 */ /* 0x000fe20000000000 */
[----:B------:R-:W-:Y:S01]  /*1540*/  UIADD3 UR16, UR6, 0x400, URZ ;  /* 0x0000040006107890 */ /* 0x000fe2000fffe03f */
[----:B------:R-:W-:Y:S01]  /*1550*/  LEA.HI R7, R7, R22, RZ, 0x2 ;  /* 0x0000001607077211 */ /* 0x000fe200078f10ff */
[----:B------:R-:W-:Y:S01]  /*1560*/  UIADD3 UR18, UR38, 0x400, URZ ;  /* 0x0000040026127890 */ /* 0x000fe2000fffe03f */
[----:B------:R-:W-:Y:S01]  /*1570*/  MOV R150, R151 ;  /* 0x0000009700967202 */ /* 0x000fe20000000f00 */
[----:B------:R-:W-:Y:S01]  /*1580*/  UIADD3 UR20, UR6, 0x402, URZ ;  /* 0x0000040206147890 */ /* 0x000fe2000fffe03f */
[----:B------:R-:W-:Y:S01]  /*1590*/  LOP3.LUT R7, R7, 0x7ffffffc, RZ, 0xc0, !PT ;  /* 0x7ffffffc07077812 */ /* 0x000fe200078ec0ff */
[----:B------:R-:W-:Y:S01]  /*15a0*/  UIADD3 UR22, UR38, 0x402, URZ ;  /* 0x0000040226167890 */ /* 0x000fe2000fffe03f */
[----:B------:R-:W-:Y:S01]  /*15b0*/  IMAD.MOV.U32 R149, RZ, RZ, R151 ;  /* 0x000000ffff957224 */ /* 0x000fe200078e0097 */
[----:B------:R-:W-:Y:S01]  /*15c0*/  UMOV UR21, 0x40000040 ;  /* 0x4000004000157882 */ /* 0x000fe20000000000 */
[----:B------:R-:W-:Y:S01]  /*15d0*/  UMOV UR23, 0x40000040 ;  /* 0x4000004000177882 */ /* 0x000fe20000000000 */
[----:B------:R-:W-:Y:S01]  /*15e0*/  UIADD3 UR24, UR6, 0x404, URZ ;  /* 0x0000040406187890 */ /* 0x000fe2000fffe03f */
[----:B------:R-:W-:Y:S01]  /*15f0*/  IMAD.IADD R7, R22, 0x1, -R7 ;  /* 0x0000000116077824 */ /* 0x000fe200078e0a07 */
[----:B------:R-:W-:Y:S01]  /*1600*/  UIADD3 UR26, UR38, 0x404, URZ ;  /* 0x00000404261a7890 */ /* 0x000fe2000fffe03f */
[--C-:B------:R-:W-:Y:S01]  /*1610*/  IMAD.MOV.U32 R148, RZ, RZ, R151.reuse ;  /* 0x000000ffff947224 */ /* 0x100fe200078e0097 */
[----:B------:R-:W-:Y:S01]  /*1620*/  UMOV UR25, 0x40000040 ;  /* 0x4000004000197882 */ /* 0x000fe20000000000 */
[----:B------:R-:W-:Y:S01]  /*1630*/  UMOV UR27, 0x40000040 ;  /* 0x40000040001b7882 */ /* 0x000fe20000000000 */
[----:B------:R-:W-:Y:S01]  /*1640*/  UIADD3 UR28, UR6, 0x406, URZ ;  /* 0x00000406061c7890 */ /* 0x000fe2000fffe03f */
[----:B------:R-:W-:Y:S01]  /*1650*/  IMAD R7, R7, R10, 0x80 ;  /* 0x0000008007077424 */ /* 0x000fe200078e020a */
[----:B------:R-:W-:Y:S01]  /*1660*/  UIADD3 UR30, UR38, 0x406, URZ ;  /* 0x00000406261e7890 */ /* 0x000fe2000fffe03f */
[--C-:B------:R-:W-:Y:S01]  /*1670*/  IMAD.MOV.U32 R147, RZ, RZ, R151.reuse ;  /* 0x000000ffff937224 */ /* 0x100fe200078e0097 */
[----:B------:R-:W-:Y:S01]  /*1680*/  UMOV UR29, 0x40000040 ;  /* 0x40000040001d7882 */ /* 0x000fe20000000000 */
[----:B------:R-:W-:Y:S01]  /*1690*/  UMOV UR31, 0x40000040 ;  /* 0x40000040001f7882 */ /* 0x000fe20000000000 */
[----:B------:R-:W-:Y:S01]  /*16a0*/  UIADD3 UR32, UR6, 0x800, URZ ;  /* 0x0000080006207890 */ /* 0x000fe2000fffe03f */
[----:B------:R-:W-:Y:S01]  /*16b0*/  IADD3 R18, R18, R7, RZ ;  /* 0x0000000712127210 */ /* 0x000fe20007ffe0ff */
[----:B------:R-:W-:Y:S01]  /*16c0*/  UIADD3 UR34, UR38, 0x800, URZ ;  /* 0x0000080026227890 */ /* 0x000fe2000fffe03f */
[----:B------:R-:W-:Y:S01]  /*16d0*/  MOV R146, R151 ;  /* 0x0000009700927202 */ /* 0x000fe20000000f00 */
[----:B------:R-:W-:Y:S01]  /*16e0*/  UMOV UR33, 0x40000040 ;  /* 0x4000004000217882 */ /* 0x000fe20000000000 */
[----:B------:R-:W-:Y:S01]  /*16f0*/  UMOV UR35, 0x40000040 ;  /* 0x4000004000237882 */ /* 0x000fe20000000000 */
[----:B------:R-:W-:Y:S01]  /*1700*/  UIADD3 UR44, UR6, 0x802, URZ ;  /* 0x00000802062c7890 */ /* 0x000fe2000fffe03f */
[----:B------:R-:W-:Y:S01]  /*1710*/  IMAD R7, R17, -0x80, R18 ;  /* 0xffffff8011077824 */ /* 0x000fe200078e0212 */
[----:B------:R-:W-:Y:S01]  /*1720*/  UIADD3 UR46, UR38, 0x802, URZ ;  /* 0x00000802262e7890 */ /* 0x000fe2000fffe03f */
[--C-:B------:R-:W-:Y:S01]  /*1730*/  IMAD.MOV.U32 R145, RZ, RZ, R151.reuse ;  /* 0x000000ffff917224 */ /* 0x100fe200078e0097 */
[----:B------:R-:W-:Y:S01]  /*1740*/  UMOV UR45, 0x40000040 ;  /* 0x40000040002d7882 */ /* 0x000fe20000000000 */
[----:B------:R-:W-:Y:S01]  /*1750*/  UMOV UR47, 0x40000040 ;  /* 0x40000040002f7882 */ /* 0x000fe20000000000 */
[----:B------:R-:W-:Y:S01]  /*1760*/  UIADD3 UR48, UR6, 0x804, URZ ;  /* 0x0000080406307890 */ /* 0x000fe2000fffe03f */
[C---:B------:R-:W-:Y:S01]  /*1770*/  ISETP.GT.AND P2, PT, R7.reuse, RZ, PT ;  /* 0x000000ff0700720c */ /* 0x040fe20003f44270 */
[----:B------:R-:W-:Y:S01]  /*1780*/  UIADD3 UR50, UR38, 0x804, URZ ;  /* 0x0000080426327890 */ /* 0x000fe2000fffe03f */
[C---:B------:R-:W-:Y:S01]  /*1790*/  ISETP.GT.AND P3, PT, R7.reuse, 0x1, PT ;  /* 0x000000010700780c */ /* 0x040fe20003f64270 */
[----:B------:R-:W-:Y:S01]  /*17a0*/  UMOV UR49, 0x40000040 ;  /* 0x4000004000317882 */ /* 0x000fe20000000000 */
[----:B------:R-:W-:Y:S01]  /*17b0*/  UMOV UR51, 0x40000040 ;  /* 0x4000004000337882 */ /* 0x000fe20000000000 */
[----:B------:R-:W-:Y:S01]  /*17c0*/  UIADD3 UR52, UR6, 0x806, URZ ;  /* 0x0000080606347890 */ /* 0x000fe2000fffe03f */
[C---:B------:R-:W-:Y:S01]  /*17d0*/  ISETP.GT.AND P6, PT, R7.reuse, 0x8, PT ;  /* 0x000000080700780c */ /* 0x040fe20003fc4270 */
[----:B------:R-:W-:Y:S01]  /*17e0*/  UIADD3 UR54, UR38, 0x806, URZ ;  /* 0x0000080626367890 */ /* 0x000fe2000fffe03f */
[C---:B------:R-:W-:Y:S01]  /*17f0*/  ISETP.GT.AND P5, PT, R7.reuse, 0x9, PT ;  /* 0x000000090700780c */ /* 0x040fe20003fa4270 */
[----:B------:R-:W-:Y:S01]  /*1800*/  UMOV UR53, 0x40000040 ;  /* 0x4000004000357882 */ /* 0x000fe20000000000 */
[----:B------:R-:W-:Y:S01]  /*1810*/  UMOV UR55, 0x40000040 ;  /* 0x4000004000377882 */ /* 0x000fe20000000000 */
[----:B------:R-:W-:Y:S01]  /*1820*/  ISETP.GT.AND P4, PT, R7, 0x10, PT ;  /* 0x000000100700780c */ /* 0x000fe20003f84270 */
[----:B------:R-:W-:Y:S01]  /*1830*/  ULDC UR7, c[0x0][0x988] ;  /* 0x0002620000077ab9 */ /* 0x000fe20000000800 */
[----:B------:R-:W-:-:S02]  /*1840*/  IMAD.MOV.U32 R143, RZ, RZ, R151 ;  /* 0x000000ffff8f7224 */ /* 0x000fc400078e0097 */
[--C-:B------:R-:W-:Y:S02]  /*1850*/  IMAD.MOV.U32 R141, RZ, RZ, R151.reuse ;  /* 0x000000ffff8d7224 */ /* 0x100fe400078e0097 */
[--C-:B------:R-:W-:Y:S02]  /*1860*/  IMAD.MOV.U32 R139, RZ, RZ, R151.reuse ;  /* 0x000000ffff8b7224 */ /* 0x100fe400078e0097 */
[--C-:B------:R-:W-:Y:S02]  /*1870*/  IMAD.MOV.U32 R137, RZ, RZ, R151.reuse ;  /* 0x000000ffff897224 */ /* 0x100fe400078e0097 */
[--C-:B------:R-:W-:Y:S02]  /*1880*/  IMAD.MOV.U32 R135, RZ, RZ, R151.reuse ;  /* 0x000000ffff877224 */ /* 0x100fe400078e0097 */
[--C-:B------:R-:W-:Y:S02]  /*1890*/  IMAD.MOV.U32 R133, RZ, RZ, R151.reuse ;  /* 0x000000ffff857224 */ /* 0x100fe400078e0097 */
        /* <DEDUP_REMOVED lines=21> */
[----:B------:R-:W-:Y:S01]  /*19f0*/  IMAD.MOV.U32 R89, RZ, RZ, R151 ;  /* 0x000000ffff597224 */ /* 0x000fe200078e0097 */
[----:B------:R-:W-:Y:S02]  /*1a00*/  WARPGROUP.DEPBAR.LE gsb0, 0x0 ;  /* 0x00008000000079c5 */ /* 0x000fe40000010000 */
[----:B------:R-:W-:-:S06]  /*1a10*/  WARPGROUP.ARRIVE ;  /* 0x00000000000079c5 */ /* 0x000fcc0000000000 */
[----:B------:R-:W-:Y:S01]  /*1a20*/  HGMMA.64x128x16.F32 R24, gdesc[UR8], R24, gsb0 ;  /* 0x01e00000081879f0 */ /* 0x000fe20008000818 */
[----:B------:R-:W-:Y:S02]  /*1a30*/  UIADD3 UR8, UR6, 0x4, URZ ;  /* 0x0000000406087890 */ /* 0x000fe4000fffe03f */
[----:B------:R-:W-:Y:S01]  /*1a40*/  UIADD3 UR10, UR38, 0x4, URZ ;  /* 0x00000004260a7890 */ /* 0x000fe2000fffe03f */
[----:B------:R-:W-:Y:S01]  /*1a50*/  UMOV UR9, 0x40000040 ;  /* 0x4000004000097882 */ /* 0x000fe20000000000 */
[----:B------:R-:W-:Y:S01]  /*1a60*/  UMOV UR11, 0x40000040 ;  /* 0x40000040000b7882 */ /* 0x000fe20000000000 */
[----:B------:R-:W-:Y:S01]  /*1a70*/  ULDC UR6, c[0x0][0x9d8] ;  /* 0x0002760000067ab9 */ /* 0x000fe20000000800 */
[----:B------:R-:W-:Y:S02]  /*1a80*/  WARPGROUP.DEPBAR.LE gsb0, 0x0 ;  /* 0x00008000000079c5 */ /* 0x000fe40000010000 */
[----:B------:R-:W-:-:S06]  /*1a90*/  WARPGROUP.ARRIVE ;  /* 0x00000000000079c5 */ /* 0x000fcc0000000000 */
[----:B------:R-:W-:Y:S03]  /*1aa0*/  HGMMA.64x128x16.F32 R24, gdesc[UR8], R24, gsb0 ;  /* 0x01e00000081879f0 */ /* 0x000fe60008000818 */
[----:B------:R-:W-:Y:S02]  /*1ab0*/  WARPGROUP.DEPBAR.LE gsb0, 0x0 ;  /* 0x00008000000079c5 */ /* 0x000fe40000010000 */
[----:B------:R-:W-:-:S07]  /*1ac0*/  WARPGROUP.ARRIVE ;  /* 0x00000000000079c5 */ /* 0x000fce0000000000 */
        /* <DEDUP_REMOVED lines=26> */
[----:B------:R-:W-:Y:S01]  /*1c70*/  FMUL.FTZ R26, R26, UR6 ;  /* 0x000000061a1a7c20 */ /* 0x000fe20008410000 */
[----:B------:R-:W-:Y:S01]  /*1c80*/  FMUL.FTZ R27, R27, UR6 ;  /* 0x000000061b1b7c20 */ /* 0x000fe20008410000 */
[----:B------:R-:W-:Y:S01]  /*1c90*/  FMUL.FTZ R30, R30, UR6 ;  /* 0x000000061e1e7c20 */ /* 0x000fe20008410000 */
[----:B------:R-:W-:Y:S01]  /*1ca0*/  FMUL.FTZ R31, R31, UR6 ;  /* 0x000000061f1f7c20 */ /* 0x000fe20008410000 */
[----:B------:R-:W-:Y:S01]  /*1cb0*/  FMUL.FTZ R34, R34, UR6 ;  /* 0x0000000622227c20 */ /* 0x000fe20008410000 */
[----:B------:R-:W-:Y:S01]  /*1cc0*/  FMUL.FTZ R24, R24, UR6 ;  /* 0x0000000618187c20 */ /* 0x000fe20008410000 */
[----:B------:R-:W0:Y:S01]  /*1cd0*/  MUFU.TANH R26, R26 ;  /* 0x0000001a001a7308 */ /* 0x000e220000002400 */
[----:B------:R-:W-:Y:S01]  /*1ce0*/  FMUL.FTZ R35, R35, UR6 ;  /* 0x0000000623237c20 */ /* 0x000fe20008410000 */
[----:B------:R-:W-:Y:S01]  /*1cf0*/  FMUL.FTZ R25, R25, UR6 ;  /* 0x0000000619197c20 */ /* 0x000fe20008410000 */
[----:B------:R-:W-:Y:S01]  /*1d00*/  FMUL.FTZ R38, R38, UR6 ;  /* 0x0000000626267c20 */ /* 0x000fe20008410000 */
[----:B------:R-:W-:Y:S01]  /*1d10*/  FMUL.FTZ R28, R28, UR6 ;  /* 0x000000061c1c7c20 */ /* 0x000fe20008410000 */
[----:B------:R-:W-:Y:S01]  /*1d20*/  FMUL.FTZ R39, R39, UR6 ;  /* 0x0000000627277c20 */ /* 0x000fe20008410000 */
[----:B------:R-:W-:Y:S01]  /*1d30*/  FMUL.FTZ R29, R29, UR6 ;  /* 0x000000061d1d7c20 */ /* 0x000fe20008410000 */
[----:B------:R-:W-:Y:S01]  /*1d40*/  FMUL.FTZ R32, R32, UR6 ;  /* 0x0000000620207c20 */ /* 0x000fe20008410000 */
[----:B------:R-:W2:Y:S01]  /*1d50*/  MUFU.TANH R27, R27 ;  /* 0x0000001b001b7308 */ /* 0x000ea20000002400 */
[----:B------:R-:W-:Y:S01]  /*1d60*/  FMUL.FTZ R42, R42, UR6 ;  /* 0x000000062a2a7c20 */ /* 0x000fe20008410000 */
[----:B------:R-:W-:Y:S01]  /*1d70*/  FMUL.FTZ R43, R43, UR6 ;  /* 0x000000062b2b7c20 */ /* 0x000fe20008410000 */
[----:B------:R-:W-:Y:S01]  /*1d80*/  FMUL.FTZ R33, R33, UR6 ;  /* 0x0000000621217c20 */ /* 0x000fe20008410000 */
[----:B------:R-:W-:Y:S01]  /*1d90*/  FMUL.FTZ R36, R36, UR6 ;  /* 0x0000000624247c20 */ /* 0x000fe20008410000 */
[----:B------:R-:W-:Y:S01]  /*1da0*/  FMUL.FTZ R46, R46, UR6 ;  /* 0x000000062e2e7c20 */ /* 0x000fe20008410000 */
[----:B------:R-:W-:Y:S01]  /*1db0*/  FMUL.FTZ R47, R47, UR6 ;  /* 0x000000062f2f7c20 */ /* 0x000fe20008410000 */
[----:B------:R-:W-:Y:S01]  /*1dc0*/  FMUL.FTZ R37, R37, UR6 ;  /* 0x0000000625257c20 */ /* 0x000fe20008410000 */
[----:B------:R-:W3:Y:S01]  /*1dd0*/  MUFU.TANH R30, R30 ;  /* 0x0000001e001e7308 */ /* 0x000ee20000002400 */
[----:B0-----:R-:W-:Y:S01]  /*1de0*/  FSEL R12, R26, -INF , P2 ;  /* 0xff8000001a0c7808 */ /* 0x001fe20001000000 */
[----:B------:R-:W-:Y:S01]  /*1df0*/  FMUL.FTZ R40, R40, UR6 ;  /* 0x0000000628287c20 */ /* 0x000fe20008410000 */
[----:B------:R-:W-:Y:S01]  /*1e00*/  FMUL.FTZ R50, R50, UR6 ;  /* 0x0000000632327c20 */ /* 0x000fe20008410000 */
[----:B------:R-:W-:Y:S01]  /*1e10*/  FMUL.FTZ R51, R51, UR6 ;  /* 0x0000000633337c20 */ /* 0x000fe20008410000 */
[----:B------:R-:W-:Y:S01]  /*1e20*/  FMUL.FTZ R41, R41, UR6 ;  /* 0x0000000629297c20 */ /* 0x000fe20008410000 */
[----:B------:R-:W-:Y:S01]  /*1e30*/  FMUL.FTZ R44, R44, UR6 ;  /* 0x000000062c2c7c20 */ /* 0x000fe20008410000 */
[----:B------:R-:W-:Y:S01]  /*1e40*/  FMUL.FTZ R54, R54, UR6 ;  /* 0x0000000636367c20 */ /* 0x000fe20008410000 */
[----:B------:R-:W0:Y:S01]  /*1e50*/  MUFU.TANH R31, R31 ;  /* 0x0000001f001f7308 */ /* 0x000e220000002400 */
[----:B--2---:R-:W-:Y:S01]  /*1e60*/  FSEL R27, R27, -INF , P3 ;  /* 0xff8000001b1b7808 */ /* 0x004fe20001800000 */
[----:B------:R-:W-:Y:S01]  /*1e70*/  FMUL.FTZ R45, R45, UR6 ;  /* 0x000000062d2d7c20 */ /* 0x000fe20008410000 */
[----:B------:R-:W-:Y:S01]  /*1e80*/  FMUL.FTZ R55, R55, UR6 ;  /* 0x0000000637377c20 */ /* 0x000fe20008410000 */
[----:B------:R-:W-:Y:S01]  /*1e90*/  FMUL.FTZ R48, R48, UR6 ;  /* 0x0000000630307c20 */ /* 0x000fe20008410000 */
[----:B------:R-:W-:Y:S01]  /*1ea0*/  FMNMX.FTZ R9, R12, R27, !PT ;  /* 0x0000001b0c097209 */ /* 0x000fe20007810000 */
[----:B------:R-:W-:Y:S01]  /*1eb0*/  FMUL.FTZ R58, R58, UR6 ;  /* 0x000000063a3a7c20 */ /* 0x000fe20008410000 */
[----:B------:R-:W-:Y:S01]  /*1ec0*/  FMUL.FTZ R49, R49, UR6 ;  /* 0x0000000631317c20 */ /* 0x000fe20008410000 */
[----:B------:R-:W2:Y:S01]  /*1ed0*/  MUFU.TANH R6, R24 ;  /* 0x0000001800067308 */ /* 0x000ea20000002400 */
[----:B---3--:R-:W-:Y:S01]  /*1ee0*/  FSEL R88, R30, -INF , P6 ;  /* 0xff8000001e587808 */ /* 0x008fe20003000000 */
[----:B------:R-:W-:Y:S01]  /*1ef0*/  FMUL.FTZ R59, R59, UR6 ;  /* 0x000000063b3b7c20 */ /* 0x000fe20008410000 */
[----:B------:R-:W-:Y:S01]  /*1f00*/  FMUL.FTZ R52, R52, UR6 ;  /* 0x0000000634347c20 */ /* 0x000fe20008410000 */
[----:B------:R-:W-:Y:S01]  /*1f10*/  FMUL.FTZ R62, R62, UR6 ;  /* 0x000000063e3e7c20 */ /* 0x000fe20008410000 */
[----:B------:R-:W-:Y:S01]  /*1f20*/  FMNMX.FTZ R9, R88, R9, !PT ;  /* 0x0000000958097209 */ /* 0x000fe20007810000 */
[----:B------:R-:W-:Y:S01]  /*1f30*/  FMUL.FTZ R53, R53, UR6 ;  /* 0x0000000635357c20 */ /* 0x000fe20008410000 */
[----:B------:R-:W-:Y:S01]  /*1f40*/  FMUL.FTZ R63, R63, UR6 ;  /* 0x000000063f3f7c20 */ /* 0x000fe20008410000 */
[----:B------:R-:W3:Y:S01]  /*1f50*/  MUFU.TANH R34, R34 ;  /* 0x0000002200227308 */ /* 0x000ee20000002400 */
[----:B0-----:R-:W-:Y:S01]  /*1f60*/  FSEL R90, R31, -INF , P5 ;  /* 0xff8000001f5a7808 */ /* 0x001fe20002800000 */
[----:B------:R-:W-:Y:S01]  /*1f70*/  FMUL.FTZ R56, R56, UR6 ;  /* 0x0000000638387c20 */ /* 0x000fe20008410000 */
[----:B------:R-:W-:Y:S01]  /*1f80*/  FMUL.FTZ R66, R66, UR6 ;  /* 0x0000000642427c20 */ /* 0x000fe20008410000 */
[----:B------:R-:W-:Y:S01]  /*1f90*/  FMUL.FTZ R57, R57, UR6 ;  /* 0x0000000639397c20 */ /* 0x000fe20008410000 */
[----:B------:R-:W-:Y:S01]  /*1fa0*/  FMNMX.FTZ R9, R90, R9, !PT ;  /* 0x000000095a097209 */ /* 0x000fe20007810000 */
[----:B------:R-:W-:Y:S01]  /*1fb0*/  FMUL.FTZ R67, R67, UR6 ;  /* 0x0000000643437c20 */ /* 0x000fe20008410000 */
[----:B------:R-:W-:Y:S01]  /*1fc0*/  FMUL.FTZ R60, R60, UR6 ;  /* 0x000000063c3c7c20 */ /* 0x000fe20008410000 */
[----:B-1----:R-:W0:Y:S01]  /*1fd0*/  MUFU.TANH R3, R25 ;  /* 0x0000001900037308 */ /* 0x002e220000002400 */
[----:B--2---:R-:W-:Y:S01]  /*1fe0*/  FSEL R6, R6, -INF , P2 ;  /* 0xff80000006067808 */ /* 0x004fe20001000000 */
[----:B------:R-:W-:Y:S01]  /*1ff0*/  FMUL.FTZ R70, R70, UR6 ;  /* 0x0000000646467c20 */ /* 0x000fe20008410000 */
[----:B------:R-:W-:Y:S01]  /*2000*/  ISETP.GT.AND P2, PT, R7, 0x11, PT ;  /* 0x000000110700780c */ /* 0x000fe20003f44270 */
[----:B------:R-:W-:Y:S01]  /*2010*/  FMUL.FTZ R61, R61, UR6 ;  /* 0x000000063d3d7c20 */ /* 0x000fe20008410000 */
[----:B------:R-:W-:Y:S01]  /*2020*/  FMUL.FTZ R71, R71, UR6 ;  /* 0x0000000647477c20 */ /* 0x000fe20008410000 */
[----:B------:R-:W-:Y:S01]  /*2030*/  FMUL.FTZ R65, R65, UR6 ;  /* 0x0000000641417c20 */ /* 0x000fe20008410000 */
[----:B------:R-:W-:Y:S01]  /*2040*/  FMUL.FTZ R74, R74, UR6 ;  /* 0x000000064a4a7c20 */ /* 0x000fe20008410000 */
[----:B------:R-:W1:Y:S01]  /*2050*/  MUFU.TANH R35, R35 ;  /* 0x0000002300237308 */ /* 0x000e620000002400 */
[----:B---3--:R-:W-:Y:S01]  /*2060*/  FSEL R92, R34, -INF , P4 ;  /* 0xff800000225c7808 */ /* 0x008fe20002000000 */
[----:B------:R-:W-:Y:S01]  /*2070*/  FMUL.FTZ R64, R64, UR6 ;  /* 0x0000000640407c20 */ /* 0x000fe20008410000 */
[----:B------:R-:W-:Y:S01]  /*2080*/  FMUL.FTZ R75, R75, UR6 ;  /* 0x000000064b4b7c20 */ /* 0x000fe20008410000 */
[----:B------:R-:W-:Y:S01]  /*2090*/  FMUL.FTZ R68, R68, UR6 ;  /* 0x0000000644447c20 */ /* 0x000fe20008410000 */
[----:B------:R-:W-:Y:S01]  /*20a0*/  FMNMX.FTZ R9, R92, R9, !PT ;  /* 0x000000095c097209 */ /* 0x000fe20007810000 */
[----:B------:R-:W-:Y:S01]  /*20b0*/  FMUL.FTZ R78, R78, UR6 ;  /* 0x000000064e4e7c20 */ /* 0x000fe20008410000 */
[----:B------:R-:W-:Y:S01]  /*20c0*/  FMUL.FTZ R69, R69, UR6 ;  /* 0x0000000645457c20 */ /* 0x000fe20008410000 */
[----:B------:R-:W2:Y:S01]  /*20d0*/  MUFU.TANH R8, R28 ;  /* 0x0000001c00087308 */ /* 0x000ea20000002400 */
[----:B0-----:R-:W-:Y:S01]  /*20e0*/  FSEL R3, R3, -INF , P3 ;  /* 0xff80000003037808 */ /* 0x001fe20001800000 */
[----:B------:R-:W-:Y:S01]  /*20f0*/  FMUL.FTZ R79, R79, UR6 ;  /* 0x000000064f4f7c20 */ /* 0x000fe20008410000 */
[----:B------:R-:W-:Y:S01]  /*2100*/  ISETP.GT.AND P3, PT, R7, 0x18, PT ;  /* 0x000000180700780c */ /* 0x000fe20003f64270 */
[----:B------:R-:W-:Y:S01]  /*2110*/  FMUL.FTZ R72, R72, UR6 ;  /* 0x0000000648487c20 */ /* 0x000fe20008410000 */
[----:B------:R-:W-:Y:S01]  /*2120*/  FMUL.FTZ R82, R82, UR6 ;  /* 0x0000000652527c20 */ /* 0x000fe20008410000 */
[----:B------:R-:W-:Y:S01]  /*2130*/  FMUL.FTZ R73, R73, UR6 ;  /* 0x0000000649497c20 */ /* 0x000fe20008410000 */
[----:B------:R-:W-:Y:S01]  /*2140*/  FMUL.FTZ R83, R83, UR6 ;  /* 0x0000000653537c20 */ /* 0x000fe20008410000 */
[----:B------:R-:W0:Y:S01]  /*2150*/  MUFU.TANH R38, R38 ;  /* 0x0000002600267308 */ /* 0x000e220000002400 */
[----:B-1----:R-:W-:Y:S01]  /*2160*/  FSEL R94, R35, -INF , P2 ;  /* 0xff800000235e7808 */ /* 0x002fe20001000000 */
[----:B------:R-:W-:Y:S01]  /*2170*/  FMUL.FTZ R76, R76, UR6 ;  /* 0x000000064c4c7c20 */ /* 0x000fe20008410000 */
[----:B------:R-:W-:Y:S01]  /*2180*/  FMUL.FTZ R86, R86, UR6 ;  /* 0x0000000656567c20 */ /* 0x000fe20008410000 */
[----:B------:R-:W-:Y:S01]  /*2190*/  FMUL.FTZ R87, R87, UR6 ;  /* 0x0000000657577c20 */ /* 0x000fe20008410000 */
[----:B------:R-:W-:Y:S01]  /*21a0*/  FMNMX.FTZ R9, R94, R9, !PT ;  /* 0x000000095e097209 */ /* 0x000fe20007810000 */
[----:B------:R-:W-:Y:S01]  /*21b0*/  FMUL.FTZ R77, R77, UR6 ;  /* 0x000000064d4d7c20 */ /* 0x000fe20008410000 */
[----:B------:R-:W-:Y:S01]  /*21c0*/  FMUL.FTZ R80, R80, UR6 ;  /* 0x0000000650507c20 */ /* 0x000fe20008410000 */
[----:B------:R-:W1:Y:S01]  /*21d0*/  MUFU.TANH R14, R29 ;  /* 0x0000001d000e7308 */ /* 0x000e620000002400 */
[----:B--2---:R-:W-:Y:S01]  /*21e0*/  FSEL R8, R8, -INF , P6 ;  /* 0xff80000008087808 */ /* 0x004fe20003000000 */
[----:B------:R-:W-:Y:S01]  /*21f0*/  FMUL.FTZ R81, R81, UR6 ;  /* 0x0000000651517c20 */ /* 0x000fe20008410000 */
[----:B------:R-:W-:Y:S01]  /*2200*/  ISETP.GT.AND P6, PT, R7, 0x19, PT ;  /* 0x000000190700780c */ /* 0x000fe20003fc4270 */
[----:B------:R-:W-:Y:S01]  /*2210*/  FMUL.FTZ R84, R84, UR6 ;  /* 0x0000000654547c20 */ /* 0x000fe20008410000 */
[----:B------:R-:W-:-:S03]  /*2220*/  FMUL.FTZ R85, R85, UR6 ;  /* 0x0000000655557c20 */ /* 0x000fc60008410000 */
[----:B------:R-:W2:Y:S01]  /*2230*/  MUFU.TANH R39, R39 ;  /* 0x0000002700277308 */ /* 0x000ea20000002400 */
[----:B0-----:R-:W-:-:S04]  /*2240*/  FSEL R96, R38, -INF , P3 ;  /* 0xff80000026607808 */ /* 0x001fc80001800000 */
[----:B------:R-:W-:-:S03]  /*2250*/  FMNMX.FTZ R9, R96, R9, !PT ;  /* 0x0000000960097209 */ /* 0x000fc60007810000 */
[----:B------:R-:W0:Y:S01]  /*2260*/  MUFU.TANH R32, R32 ;  /* 0x0000002000207308 */ /* 0x000e220000002400 */
[----:B-1----:R-:W-:Y:S02]  /*2270*/  FSEL R14, R14, -INF , P5 ;  /* 0xff8000000e0e7808 */ /* 0x002fe40002800000 */
[----:B------:R-:W-:-:S05]  /*2280*/  ISETP.GT.AND P5, PT, R7, 0x20, PT ;  /* 0x000000200700780c */ /* 0x000fca0003fa4270 */
[----:B------:R-:W1:Y:S01]  /*2290*/  MUFU.TANH R42, R42 ;  /* 0x0000002a002a7308 */ /* 0x000e620000002400 */
[----:B--2---:R-:W-:-:S04]  /*22a0*/  FSEL R98, R39, -INF , P6 ;  /* 0xff80000027627808 */ /* 0x004fc80003000000 */
[----:B------:R-:W-:-:S03]  /*22b0*/  FMNMX.FTZ R9, R98, R9, !PT ;  /* 0x0000000962097209 */ /* 0x000fc60007810000 */
[----:B------:R-:W2:Y:S01]  /*22c0*/  MUFU.TANH R20, R33 ;  /* 0x0000002100147308 */ /* 0x000ea20000002400 */
[----:B0-----:R-:W-:Y:S02]  /*22d0*/  FSEL R18, R32, -INF , P4 ;  /* 0xff80000020127808 */ /* 0x001fe40002000000 */
[----:B------:R-:W-:-:S05]  /*22e0*/  ISETP.GT.AND P4, PT, R7, 0x21, PT ;  /* 0x000000210700780c */ /* 0x000fca0003f84270 */
[----:B------:R-:W0:Y:S01]  /*22f0*/  MUFU.TANH R43, R43 ;  /* 0x0000002b002b7308 */ /* 0x000e220000002400 */
[----:B-1----:R-:W-:-:S04]  /*2300*/  FSEL R100, R42, -INF , P5 ;  /* 0xff8000002a647808 */ /* 0x002fc80002800000 */
[----:B------:R-:W-:-:S03]  /*2310*/  FMNMX.FTZ R9, R100, R9, !PT ;  /* 0x0000000964097209 */ /* 0x000fc60007810000 */
[----:B------:R-:W1:Y:S01]  /*2320*/  MUFU.TANH R36, R36 ;  /* 0x0000002400247308 */ /* 0x000e620000002400 */
[----:B--2---:R-:W-:Y:S02]  /*2330*/  FSEL R20, R20, -INF , P2 ;  /* 0xff80000014147808 */ /* 0x004fe40001000000 */
[----:B------:R-:W-:-:S05]  /*2340*/  ISETP.GT.AND P2, PT, R7, 0x28, PT ;  /* 0x000000280700780c */ /* 0x000fca0003f44270 */
        /* <DEDUP_REMOVED lines=130> */
[----:B-1----:R-:W-:-:S04]  /*2b70*/  FSEL R144, R87, -INF , P2 ;  /* 0xff80000057907808 */ /* 0x002fc80001000000 */
[----:B------:R-:W-:Y:S01]  /*2b80*/  FMNMX.FTZ R7, R144, R9, !PT ;  /* 0x0000000990077209 */ /* 0x000fe20007810000 */
[----:B------:R-:W-:Y:S02]  /*2b90*/  IMAD.U32 R9, RZ, RZ, UR7 ;  /* 0x00000007ff097e24 */ /* 0x000fe4000f8e00ff */
[----:B------:R-:W1:Y:S01]  /*2ba0*/  MUFU.TANH R81, R81 ;  /* 0x0000005100517308 */ /* 0x000e620000002400 */
[----:B--2---:R-:W-:Y:S01]  /*2bb0*/  FSEL R82, R77, -INF , P6 ;  /* 0xff8000004d527808 */ /* 0x004fe20003000000 */
[----:B------:R-:W2:Y:S06]  /*2bc0*/  SHFL.BFLY PT, R10, R7, 0x2, 0x1f ;  /* 0x0c401f00070a7f89 */ /* 0x000eac00000e0000 */
[----:B------:R-:W3:Y:S01]  /*2bd0*/  MUFU.TANH R84, R84 ;  /* 0x0000005400547308 */ /* 0x000ee20000002400 */
[----:B0-----:R-:W-:-:S07]  /*2be0*/  FSEL R80, R80, -INF , P5 ;  /* 0xff80000050507808 */ /* 0x001fce0002800000 */
[----:B------:R-:W0:Y:S01]  /*2bf0*/  MUFU.TANH R85, R85 ;  /* 0x0000005500557308 */ /* 0x000e220000002400 */
[----:B-1----:R-:W-:Y:S02]  /*2c00*/  FSEL R86, R81, -INF , P4 ;  /* 0xff80000051567808 */ /* 0x002fe40002000000 */
[----:B---3--:R-:W-:Y:S02]  /*2c10*/  FSEL R84, R84, -INF , P3 ;  /* 0xff80000054547808 */ /* 0x008fe40001800000 */
[----:B--2---:R-:W-:Y:S02]  /*2c20*/  FMNMX.FTZ R13, R7, R10, !PT ;  /* 0x0000000a070d7209 */ /* 0x004fe40007810000 */
[----:B------:R-:W-:-:S03]  /*2c30*/  FMNMX.FTZ R7, R6, R3, !PT ;  /* 0x0000000306077209 */ /* 0x000fc60007810000 */
[----:B------:R-:W1:Y:S01]  /*2c40*/  SHFL.BFLY PT, R10, R13, 0x1, 0x1f ;  /* 0x0c201f000d0a7f89 */ /* 0x000e6200000e0000 */
[----:B------:R-:W-:-:S04]  /*2c50*/  FMNMX.FTZ R7, R8, R7, !PT ;  /* 0x0000000708077209 */ /* 0x000fc80007810000 */
[----:B------:R-:W-:-:S04]  /*2c60*/  FMNMX.FTZ R7, R14, R7, !PT ;  /* 0x000000070e077209 */ /* 0x000fc80007810000 */
[----:B------:R-:W-:-:S04]  /*2c70*/  FMNMX.FTZ R7, R18, R7, !PT ;  /* 0x0000000712077209 */ /* 0x000fc80007810000 */
[----:B------:R-:W-:-:S04]  /*2c80*/  FMNMX.FTZ R7, R20, R7, !PT ;  /* 0x0000000714077209 */ /* 0x000fc80007810000 */
[----:B------:R-:W-:-:S04]  /*2c90*/  FMNMX.FTZ R7, R22, R7, !PT ;  /* 0x0000000716077209 */ /* 0x000fc80007810000 */
[----:B------:R-:W-:Y:S02]  /*2ca0*/  FMNMX.FTZ R7, R24, R7, !PT ;  /* 0x0000000718077209 */ /* 0x000fe40007810000 */
[----:B-1----:R-:W-:Y:S02]  /*2cb0*/  FMNMX.FTZ R10, R13, R10, !PT ;  /* 0x0000000a0d0a7209 */ /* 0x002fe40007810000 */
[----:B------:R-:W-:Y:S02]  /*2cc0*/  FMNMX.FTZ R7, R26, R7, !PT ;  /* 0x000000071a077209 */ /* 0x000fe40007810000 */
[C---:B------:R-:W-:Y:S01]  /*2cd0*/  FSETP.NEU.FTZ.AND P0, PT, R10.reuse, -INF , PT ;  /* 0xff8000000a00780b */ /* 0x040fe20003f1d000 */
[----:B------:R-:W-:Y:S01]  /*2ce0*/  FMUL.FTZ R15, R10, R9 ;  /* 0x000000090a0f7220 */ /* 0x000fe20000410000 */
[----:B------:R-:W-:-:S04]  /*2cf0*/  FMNMX.FTZ R7, R28, R7, !PT ;  /* 0x000000071c077209 */ /* 0x000fc80007810000 */
[----:B------:R-:W-:Y:S02]  /*2d00*/  FMNMX.FTZ R7, R30, R7, !PT ;  /* 0x000000071e077209 */ /* 0x000fe40007810000 */
[----:B------:R-:W-:Y:S02]  /*2d10*/  FSEL R15, R15, RZ, P0 ;  /* 0x000000ff0f0f7208 */ /* 0x000fe40000000000 */
[----:B------:R-:W-:Y:S02]  /*2d20*/  FMNMX.FTZ R7, R32, R7, !PT ;  /* 0x0000000720077209 */ /* 0x000fe40007810000 */
[----:B------:R-:W-:Y:S01]  /*2d30*/  ISETP.NE.AND P0, PT, R11, RZ, PT ;  /* 0x000000ff0b00720c */ /* 0x000fe20003f05270 */
[--C-:B------:R-:W-:Y:S01]  /*2d40*/  FFMA.FTZ R183, R88, R9, -R15.reuse ;  /* 0x0000000958b77223 */ /* 0x100fe2000001080f */
[----:B------:R-:W-:Y:S01]  /*2d50*/  FMNMX.FTZ R7, R34, R7, !PT ;  /* 0x0000000722077209 */ /* 0x000fe20007810000 */
[-CC-:B------:R-:W-:Y:S01]  /*2d60*/  FFMA.FTZ R181, R12, R9.reuse, -R15.reuse ;  /* 0x000000090cb57223 */ /* 0x180fe2000001080f */
[----:B0-----:R-:W-:Y:S01]  /*2d70*/  FSEL R88, R85, -INF , P2 ;  /* 0xff80000055587808 */ /* 0x001fe20001000000 */
[--C-:B------:R-:W-:Y:S01]  /*2d80*/  FFMA.FTZ R64, R27, R9, -R15.reuse ;  /* 0x000000091b407223 */ /* 0x100fe2000001080f */
[----:B------:R-:W-:Y:S01]  /*2d90*/  FMNMX.FTZ R7, R36, R7, !PT ;  /* 0x0000000724077209 */ /* 0x000fe20007810000 */
[-CC-:B------:R-:W-:Y:S01]  /*2da0*/  FFMA.FTZ R66, R90, R9.reuse, -R15.reuse ;  /* 0x000000095a427223 */ /* 0x180fe2000001080f */
[----:B------:R-:W-:Y:S01]  /*2db0*/  MUFU.EX2 R183, R183 ;  /* 0x000000b700b77308 */ /* 0x000fe20000000800 */
[--C-:B------:R-:W-:Y:S01]  /*2dc0*/  FFMA.FTZ R177, R92, R9, -R15.reuse ;  /* 0x000000095cb17223 */ /* 0x100fe2000001080f */
[----:B------:R-:W-:Y:S01]  /*2dd0*/  FMNMX.FTZ R7, R38, R7, !PT ;  /* 0x0000000726077209 */ /* 0x000fe20007810000 */
[-CC-:B------:R-:W-:Y:S01]  /*2de0*/  FFMA.FTZ R68, R94, R9.reuse, -R15.reuse ;  /* 0x000000095e447223 */ /* 0x180fe2000001080f */
[-CC-:B------:R-:W-:Y:S01]  /*2df0*/  FFMA.FTZ R179, R96, R9.reuse, -R15.reuse ;  /* 0x0000000960b37223 */ /* 0x180fe2000001080f */
        /* <DEDUP_REMOVED lines=11> */
[----:B------:R-:W0:Y:S01]  /*2eb0*/  MUFU.EX2 R64, R64 ;  /* 0x0000004000407308 */ /* 0x000e220000000800 */
[--C-:B------:R-:W-:Y:S01]  /*2ec0*/  FFMA.FTZ R171, R112, R9, -R15.reuse ;  /* 0x0000000970ab7223 */ /* 0x100fe2000001080f */
[----:B------:R-:W-:Y:S01]  /*2ed0*/  FMNMX.FTZ R7, R46, R7, !PT ;  /* 0x000000072e077209 */ /* 0x000fe20007810000 */
[-CC-:B------:R-:W-:Y:S01]  /*2ee0*/  FFMA.FTZ R114, R114, R9.reuse, -R15.reuse ;  /* 0x0000000972727223 */ /* 0x180fe2000001080f */
[-CC-:B------:R-:W-:Y:S01]  /*2ef0*/  FFMA.FTZ R116, R116, R9.reuse, -R15.reuse ;  /* 0x0000000974747223 */ /* 0x180fe2000001080f */
[--C-:B------:R-:W-:Y:S01]  /*2f00*/  FFMA.FTZ R118, R118, R9, -R15.reuse ;  /* 0x0000000976767223 */ /* 0x100fe2000001080f */
[----:B------:R-:W-:Y:S01]  /*2f10*/  FMNMX.FTZ R7, R48, R7, !PT ;  /* 0x0000000730077209 */ /* 0x000fe20007810000 */
[-CC-:B------:R-:W-:Y:S01]  /*2f20*/  FFMA.FTZ R120, R120, R9.reuse, -R15.reuse ;  /* 0x0000000978787223 */ /* 0x180fe2000001080f */
[----:B------:R-:W1:Y:S01]  /*2f30*/  MUFU.EX2 R66, R66 ;  /* 0x0000004200427308 */ /* 0x000e620000000800 */
[--C-:B------:R-:W-:Y:S01]  /*2f40*/  FFMA.FTZ R122, R122, R9, -R15.reuse ;  /* 0x000000097a7a7223 */ /* 0x100fe2000001080f */
[----:B------:R-:W-:Y:S01]  /*2f50*/  FMNMX.FTZ R7, R50, R7, !PT ;  /* 0x0000000732077209 */ /* 0x000fe20007810000 */
[-CC-:B------:R-:W-:Y:S01]  /*2f60*/  FFMA.FTZ R124, R124, R9.reuse, -R15.reuse ;  /* 0x000000097c7c7223 */ /* 0x180fe2000001080f */
[-CC-:B------:R-:W-:Y:S01]  /*2f70*/  FFMA.FTZ R126, R126, R9.reuse, -R15.reuse ;  /* 0x000000097e7e7223 */ /* 0x180fe2000001080f */
[--C-:B------:R-:W-:Y:S01]  /*2f80*/  FFMA.FTZ R128, R128, R9, -R15.reuse ;  /* 0x0000000980807223 */ /* 0x100fe2000001080f */
[----:B------:R-:W-:Y:S01]  /*2f90*/  FMNMX.FTZ R7, R52, R7, !PT ;  /* 0x0000000734077209 */ /* 0x000fe20007810000 */
[-CC-:B------:R-:W-:Y:S01]  /*2fa0*/  FFMA.FTZ R130, R130, R9.reuse, -R15.reuse ;  /* 0x0000000982827223 */ /* 0x180fe2000001080f */
[----:B------:R-:W2:Y:S01]  /*2fb0*/  MUFU.EX2 R177, R177 ;  /* 0x000000b100b17308 */ /* 0x000ea20000000800 */
[--C-:B------:R-:W-:Y:S01]  /*2fc0*/  FFMA.FTZ R132, R132, R9, -R15.reuse ;  /* 0x0000000984847223 */ /* 0x100fe2000001080f */
[----:B------:R-:W-:Y:S01]  /*2fd0*/  FMNMX.FTZ R7, R54, R7, !PT ;  /* 0x0000000736077209 */ /* 0x000fe20007810000 */
[-CC-:B------:R-:W-:Y:S01]  /*2fe0*/  FFMA.FTZ R134, R134, R9.reuse, -R15.reuse ;  /* 0x0000000986867223 */ /* 0x180fe2000001080f */
[-CC-:B------:R-:W-:Y:S01]  /*2ff0*/  FFMA.FTZ R78, R78, R9.reuse, -R15.reuse ;  /* 0x000000094e4e7223 */ /* 0x180fe2000001080f */
[--C-:B------:R-:W-:Y:S01]  /*3000*/  FFMA.FTZ R136, R136, R9, -R15.reuse ;  /* 0x0000000988887223 */ /* 0x100fe2000001080f */
[----:B------:R-:W-:Y:S01]  /*3010*/  FMNMX.FTZ R7, R56, R7, !PT ;  /* 0x0000000738077209 */ /* 0x000fe20007810000 */
[-CC-:B------:R-:W-:Y:S01]  /*3020*/  FFMA.FTZ R138, R138, R9.reuse, -R15.reuse ;  /* 0x000000098a8a7223 */ /* 0x180fe2000001080f */
[----:B------:R-:W3:Y:S01]  /*3030*/  MUFU.EX2 R68, R68 ;  /* 0x0000004400447308 */ /* 0x000ee20000000800 */
[--C-:B------:R-:W-:Y:S01]  /*3040*/  FFMA.FTZ R140, R140, R9, -R15.reuse ;  /* 0x000000098c8c7223 */ /* 0x100fe2000001080f */
[----:B------:R-:W-:Y:S01]  /*3050*/  FMNMX.FTZ R7, R58, R7, !PT ;  /* 0x000000073a077209 */ /* 0x000fe20007810000 */
[-CC-:B------:R-:W-:Y:S01]  /*3060*/  FFMA.FTZ R142, R142, R9.reuse, -R15.reuse ;  /* 0x000000098e8e7223 */ /* 0x180fe2000001080f */
[----:B------:R-:W-:Y:S01]  /*3070*/  FFMA.FTZ R15, R144, R9, -R15 ;  /* 0x00000009900f7223 */ /* 0x000fe2000001080f */
[--C-:B------:R-:W-:Y:S01]  /*3080*/  IMAD.MOV.U32 R144, RZ, RZ, R151.reuse ;  /* 0x000000ffff907224 */ /* 0x100fe200078e0097 */
[----:B------:R-:W-:Y:S01]  /*3090*/  FMNMX.FTZ R7, R60, R7, !PT ;  /* 0x000000073c077209 */ /* 0x000fe20007810000 */
[--C-:B------:R-:W-:Y:S01]  /*30a0*/  IMAD.MOV.U32 R112, RZ, RZ, R151.reuse ;  /* 0x000000ffff707224 */ /* 0x100fe200078e0097 */
[----:B------:R-:W4:Y:S01]  /*30b0*/  MUFU.EX2 R179, R179 ;  /* 0x000000b300b37308 */ /* 0x000f220000000800 */
[----:B------:R-:W-:Y:S01]  /*30c0*/  MOV R110, R151 ;  /* 0x00000097006e7202 */ /* 0x000fe20000000f00 */
[--C-:B------:R-:W-:Y:S01]  /*30d0*/  IMAD.MOV.U32 R108, RZ, RZ, R151.reuse ;  /* 0x000000ffff6c7224 */ /* 0x100fe200078e0097 */
[----:B------:R-:W-:Y:S01]  /*30e0*/  FMNMX.FTZ R7, R62, R7, !PT ;  /* 0x000000073e077209 */ /* 0x000fe20007810000 */
[--C-:B------:R-:W-:Y:S01]  /*30f0*/  IMAD.MOV.U32 R104, RZ, RZ, R151.reuse ;  /* 0x000000ffff687224 */ /* 0x100fe200078e0097 */
[----:B------:R-:W-:Y:S01]  /*3100*/  MOV R106, R151 ;  /* 0x00000097006a7202 */ /* 0x000fe20000000f00 */
[--C-:B------:R-:W-:Y:S01]  /*3110*/  IMAD.MOV.U32 R100, RZ, RZ, R151.reuse ;  /* 0x000000ffff647224 */ /* 0x100fe200078e0097 */
[----:B------:R-:W-:Y:S01]  /*3120*/  FMNMX.FTZ R7, R82, R7, !PT ;  /* 0x0000000752077209 */ /* 0x000fe20007810000 */
[----:B------:R-:W-:Y:S01]  /*3130*/  MUFU.EX2 R70, R70 ;  /* 0x0000004600467308 */ /* 0x000fe20000000800 */
[----:B------:R-:W-:Y:S01]  /*3140*/  MOV R102, R151 ;  /* 0x0000009700667202 */ /* 0x000fe20000000f00 */
[--C-:B------:R-:W-:Y:S01]  /*3150*/  IMAD.MOV.U32 R96, RZ, RZ, R151.reuse ;  /* 0x000000ffff607224 */ /* 0x100fe200078e0097 */
[----:B------:R-:W-:Y:S01]  /*3160*/  FMNMX.FTZ R7, R80, R7, !PT ;  /* 0x0000000750077209 */ /* 0x000fe20007810000 */
[----:B------:R-:W-:Y:S01]  /*3170*/  IMAD.MOV.U32 R92, RZ, RZ, R151 ;  /* 0x000000ffff5c7224 */ /* 0x000fe200078e0097 */
[----:B------:R-:W-:-:S02]  /*3180*/  MOV R98, R151 ;  /* 0x0000009700627202 */ /* 0x000fc40000000f00 */
[----:B------:R-:W-:Y:S01]  /*3190*/  FMNMX.FTZ R7, R86, R7, !PT ;  /* 0x0000000756077209 */ /* 0x000fe20007810000 */
[----:B------:R-:W-:Y:S01]  /*31a0*/  MUFU.EX2 R173, R173 ;  /* 0x000000ad00ad7308 */ /* 0x000fe20000000800 */
[----:B------:R-:W-:Y:S02]  /*31b0*/  MOV R94, R151 ;  /* 0x00000097005e7202 */ /* 0x000fe40000000f00 */
[----:B------:R-:W-:Y:S02]  /*31c0*/  FMNMX.FTZ R7, R84, R7, !PT ;  /* 0x0000000754077209 */ /* 0x000fe40007810000 */
[----:B------:R-:W-:Y:S02]  /*31d0*/  MOV R90, R151 ;  /* 0x00000097005a7202 */ /* 0x000fe40000000f00 */
[----:B------:R-:W-:Y:S01]  /*31e0*/  FMNMX.FTZ R7, R88, R7, !PT ;  /* 0x0000000758077209 */ /* 0x000fe20007810000 */
[----:B------:R-:W-:Y:S04]  /*31f0*/  MUFU.EX2 R72, R72 ;  /* 0x0000004800487308 */ /* 0x000fe80000000800 */
[----:B------:R-:W5:Y:S04]  /*3200*/  SHFL.BFLY PT, R12, R7, 0x2, 0x1f ;  /* 0x0c401f00070c7f89 */ /* 0x000f6800000e0000 */
[----:B------:R-:W-:Y:S08]  /*3210*/  MUFU.EX2 R175, R175 ;  /* 0x000000af00af7308 */ /* 0x000ff00000000800 */
[----:B------:R-:W-:Y:S08]  /*3220*/  MUFU.EX2 R167, R15 ;  /* 0x0000000f00a77308 */ /* 0x000ff00000000800 */
[----:B------:R-:W-:Y:S01]  /*3230*/  MUFU.EX2 R74, R74 ;  /* 0x0000004a004a7308 */ /* 0x000fe20000000800 */
[----:B-----5:R-:W-:-:S07]  /*3240*/  FMNMX.FTZ R11, R7, R12, !PT ;  /* 0x0000000c070b7209 */ /* 0x020fce0007810000 */
[----:B------:R-:W-:Y:S01]  /*3250*/  MUFU.EX2 R169, R169 ;  /* 0x000000a900a97308 */ /* 0x000fe20000000800 */
[----:B------:R-:W5:Y:S07]  /*3260*/  SHFL.BFLY PT, R12, R11, 0x1, 0x1f ;  /* 0x0c201f000b0c7f89 */ /* 0x000f6e00000e0000 */
[----:B------:R-:W-:Y:S08]  /*3270*/  MUFU.EX2 R76, R76 ;  /* 0x0000004c004c7308 */ /* 0x000ff00000000800 */
[----:B------:R-:W-:Y:S08]  /*3280*/  MUFU.EX2 R171, R171 ;  /* 0x000000ab00ab7308 */ /* 0x000ff00000000800 */
[----:B------:R-:W-:Y:S01]  /*3290*/  MUFU.EX2 R114, R114 ;  /* 0x0000007200727308 */ /* 0x000fe20000000800 */
[----:B-----5:R-:W-:-:S04]  /*32a0*/  FMNMX.FTZ R12, R11, R12, !PT ;  /* 0x0000000c0b0c7209 */ /* 0x020fc80007810000 */
[C---:B------:R-:W-:Y:S01]  /*32b0*/  FSETP.NEU.FTZ.AND P2, PT, R12.reuse, -INF , PT ;  /* 0xff8000000c00780b */ /* 0x040fe20003f5d000 */
[----:B------:R-:W-:Y:S02]  /*32c0*/  FMUL.FTZ R7, R12, R9 ;  /* 0x000000090c077220 */ /* 0x000fe40000410000 */
[----:B------:R-:W-:Y:S03]  /*32d0*/  MUFU.EX2 R116, R116 ;  /* 0x0000007400747308 */ /* 0x000fe60000000800 */
[----:B------:R-:W-:-:S05]  /*32e0*/  FSEL R7, R7, RZ, P2 ;  /* 0x000000ff07077208 */ /* 0x000fca0001000000 */
[-CC-:B------:R-:W-:Y:S01]  /*32f0*/  FFMA.FTZ R14, R14, R9.reuse, -R7.reuse ;  /* 0x000000090e0e7223 */ /* 0x180fe20000010807 */
[-CC-:B------:R-:W-:Y:S01]  /*3300*/  FFMA.FTZ R6, R6, R9.reuse, -R7.reuse ;  /* 0x0000000906067223 */ /* 0x180fe20000010807 */
[-CC-:B------:R-:W-:Y:S01]  /*3310*/  FFMA.FTZ R3, R3, R9.reuse, -R7.reuse ;  /* 0x0000000903037223 */ /* 0x180fe20000010807 */
[-CC-:B------:R-:W-:Y:S01]  /*3320*/  FFMA.FTZ R8, R8, R9.reuse, -R7.reuse ;  /* 0x0000000908087223 */ /* 0x180fe20000010807 */
[----:B------:R0:W-:Y:S01]  /*3330*/  MUFU.EX2 R13, R14 ;  /* 0x0000000e000d7308 */ /* 0x0001e20000000800 */
[-CC-:B------:R-:W-:Y:S01]  /*3340*/  FFMA.FTZ R18, R18, R9.reuse, -R7.reuse ;  /* 0x0000000912127223 */ /* 0x180fe20000010807 */
[-CC-:B------:R-:W-:Y:S01]  /*3350*/  FFMA.FTZ R20, R20, R9.reuse, -R7.reuse ;  /* 0x0000000914147223 */ /* 0x180fe20000010807 */
[-CC-:B------:R-:W-:Y:S01]  /*3360*/  FFMA.FTZ R22, R22, R9.reuse, -R7.reuse ;  /* 0x0000000916167223 */ /* 0x180fe20000010807 */
[-CC-:B------:R-:W-:Y:S01]  /*3370*/  FFMA.FTZ R24, R24, R9.reuse, -R7.reuse ;  /* 0x0000000918187223 */ /* 0x180fe20000010807 */
[-CC-:B------:R-:W-:Y:S01]  /*3380*/  FFMA.FTZ R26, R26, R9.reuse, -R7.reuse ;  /* 0x000000091a1a7223 */ /* 0x180fe20000010807 */
[-CC-:B------:R-:W-:Y:S01]  /*3390*/  FFMA.FTZ R28, R28, R9.reuse, -R7.reuse ;  /* 0x000000091c1c7223 */ /* 0x180fe20000010807 */
[-CC-:B------:R-:W-:Y:S01]  /*33a0*/  FFMA.FTZ R30, R30, R9.reuse, -R7.reuse ;  /* 0x000000091e1e7223 */ /* 0x180fe20000010807 */
[----:B------:R5:W-:Y:S01]  /*33b0*/  MUFU.EX2 R11, R3 ;  /* 0x00000003000b7308 */ /* 0x000be20000000800 */
[----:B0-----:R-:W-:Y:S01]  /*33c0*/  FADD.FTZ R14, R181, R64 ;  /* 0x00000040b50e7221 */ /* 0x001fe20000010000 */
[-CC-:B------:R-:W-:Y:S01]  /*33d0*/  FFMA.FTZ R32, R32, R9.reuse, -R7.reuse ;  /* 0x0000000920207223 */ /* 0x180fe20000010807 */
[-CC-:B------:R-:W-:Y:S01]  /*33e0*/  FFMA.FTZ R34, R34, R9.reuse, -R7.reuse ;  /* 0x0000000922227223 */ /* 0x180fe20000010807 */
[-CC-:B------:R-:W-:Y:S01]  /*33f0*/  FFMA.FTZ R36, R36, R9.reuse, -R7.reuse ;  /* 0x0000000924247223 */ /* 0x180fe20000010807 */
[-CC-:B------:R-:W-:Y:S01]  /*3400*/  FFMA.FTZ R38, R38, R9.reuse, -R7.reuse ;  /* 0x0000000926267223 */ /* 0x180fe20000010807 */
[-CC-:B------:R-:W-:Y:S01]  /*3410*/  FFMA.FTZ R40, R40, R9.reuse, -R7.reuse ;  /* 0x0000000928287223 */ /* 0x180fe20000010807 */
[-CC-:B------:R-:W-:Y:S01]  /*3420*/  FFMA.FTZ R42, R42, R9.reuse, -R7.reuse ;  /* 0x000000092a2a7223 */ /* 0x180fe20000010807 */
[----:B------:R-:W0:Y:S01]  /*3430*/  MUFU.EX2 R6, R6 ;  /* 0x0000000600067308 */ /* 0x000e220000000800 */
[----:B-----5:R-:W-:Y:S01]  /*3440*/  FADD.FTZ R3, R183, R14 ;  /* 0x0000000eb7037221 */ /* 0x020fe20000010000 */
[-CC-:B------:R-:W-:Y:S01]  /*3450*/  FFMA.FTZ R44, R44, R9.reuse, -R7.reuse ;  /* 0x000000092c2c7223 */ /* 0x180fe20000010807 */
[-CC-:B------:R-:W-:Y:S01]  /*3460*/  FFMA.FTZ R46, R46, R9.reuse, -R7.reuse ;  /* 0x000000092e2e7223 */ /* 0x180fe20000010807 */
[-C--:B------:R-:W-:Y:S01]  /*3470*/  FFMA.FTZ R48, R48, R9.reuse, -R7 ;  /* 0x0000000930307223 */ /* 0x080fe20000010807 */
[----:B-1----:R-:W-:Y:S01]  /*3480*/  FADD.FTZ R14, R66, R3 ;  /* 0x00000003420e7221 */ /* 0x002fe20000010000 */
[-CC-:B------:R-:W-:Y:S01]  /*3490*/  FFMA.FTZ R50, R50, R9.reuse, -R7.reuse ;  /* 0x0000000932327223 */ /* 0x180fe20000010807 */
[-CC-:B------:R-:W-:Y:S01]  /*34a0*/  FFMA.FTZ R52, R52, R9.reuse, -R7.reuse ;  /* 0x0000000934347223 */ /* 0x180fe20000010807 */
[----:B------:R-:W1:Y:S01]  /*34b0*/  MUFU.EX2 R8, R8 ;  /* 0x0000000800087308 */ /* 0x000e620000000800 */
[----:B--2---:R-:W-:Y:S01]  /*34c0*/  FADD.FTZ R3, R177, R14 ;  /* 0x0000000eb1037221 */ /* 0x004fe20000010000 */
[-CC-:B------:R-:W-:Y:S01]  /*34d0*/  FFMA.FTZ R54, R54, R9.reuse, -R7.reuse ;  /* 0x0000000936367223 */ /* 0x180fe20000010807 */
[-CC-:B------:R-:W-:Y:S01]  /*34e0*/  FFMA.FTZ R56, R56, R9.reuse, -R7.reuse ;  /* 0x0000000938387223 */ /* 0x180fe20000010807 */
[-C--:B------:R-:W-:Y:S01]  /*34f0*/  FFMA.FTZ R58, R58, R9.reuse, -R7 ;  /* 0x000000093a3a7223 */ /* 0x080fe20000010807 */
[----:B---3--:R-:W-:Y:S01]  /*3500*/  FADD.FTZ R14, R68, R3 ;  /* 0x00000003440e7221 */ /* 0x008fe20000010000 */
[-CC-:B------:R-:W-:Y:S01]  /*3510*/  FFMA.FTZ R60, R60, R9.reuse, -R7.reuse ;  /* 0x000000093c3c7223 */ /* 0x180fe20000010807 */
[-C--:B------:R-:W-:Y:S01]  /*3520*/  FFMA.FTZ R62, R62, R9.reuse, -R7 ;  /* 0x000000093e3e7223 */ /* 0x080fe20000010807 */
[----:B------:R-:W2:Y:S01]  /*3530*/  MUFU.EX2 R18, R18 ;  /* 0x0000001200127308 */ /* 0x000ea20000000800 */
[----:B----4-:R-:W-:Y:S01]  /*3540*/  FADD.FTZ R31, R179, R14 ;  /* 0x0000000eb31f7221 */ /* 0x010fe20000010000 */
[----:B0-----:R-:W-:Y:S01]  /*3550*/  FADD.FTZ R3, R6, R11 ;  /* 0x0000000b06037221 */ /* 0x001fe20000010000 */
[-CC-:B------:R-:W-:Y:S01]  /*3560*/  FFMA.FTZ R82, R82, R9.reuse, -R7.reuse ;  /* 0x0000000952527223 */ /* 0x180fe20000010807 */
[-CC-:B------:R-:W-:Y:S01]  /*3570*/  FFMA.FTZ R80, R80, R9.reuse, -R7.reuse ;  /* 0x0000000950507223 */ /* 0x180fe20000010807 */
[-CC-:B------:R-:W-:Y:S01]  /*3580*/  FFMA.FTZ R86, R86, R9.reuse, -R7.reuse ;  /* 0x0000000956567223 */ /* 0x180fe20000010807 */
[-CC-:B------:R-:W-:Y:S01]  /*3590*/  FFMA.FTZ R84, R84, R9.reuse, -R7.reuse ;  /* 0x0000000954547223 */ /* 0x180fe20000010807 */
[----:B------:R-:W-:Y:S01]  /*35a0*/  FFMA.FTZ R88, R88, R9, -R7 ;  /* 0x0000000958587223 */ /* 0x000fe20000010807 */
[----:B------:R0:W3:Y:S01]  /*35b0*/  MUFU.EX2 R15, R20 ;  /* 0x00000014000f7308 */ /* 0x0000e20000000800 */
[----:B-1----:R-:W-:Y:S01]  /*35c0*/  FADD.FTZ R14, R8, R3 ;  /* 0x00000003080e7221 */ /* 0x002fe20000010000 */
[----:B------:R-:W-:-:S02]  /*35d0*/  F2FP.F16.F32.PACK_AB R180, R11, R6 ;  /* 0x000000060bb4723e */ /* 0x000fc400000000ff */
[C---:B------:R-:W-:Y:S01]  /*35e0*/  F2FP.F16.F32.PACK_AB R182, R13.reuse, R8 ;  /* 0x000000080db6723e */ /* 0x040fe200000000ff */
[----:B------:R-:W-:Y:S01]  /*35f0*/  FADD.FTZ R3, R13, R14 ;  /* 0x0000000e0d037221 */ /* 0x000fe20000010000 */
[----:B------:R-:W-:Y:S01]  /*3600*/  F2FP.F16.F32.PACK_AB R181, R64, R181 ;  /* 0x000000b540b5723e */ /* 0x000fe200000000ff */
[----:B------:R-:W-:Y:S01]  /*3610*/  IMAD.MOV.U32 R8, RZ, RZ, 0x3f800000 ;  /* 0x3f800000ff087424 */ /* 0x000fe200078e00ff */
[----:B------:R-:W1:Y:S01]  /*3620*/  MUFU.EX2 R22, R22 ;  /* 0x0000001600167308 */ /* 0x000e620000000800 */
[----:B0-----:R-:W-:Y:S01]  /*3630*/  FADD.FTZ R20, R70, R31 ;  /* 0x0000001f46147221 */ /* 0x001fe20000010000 */
[----:B--2---:R-:W-:Y:S01]  /*3640*/  FADD.FTZ R14, R18, R3 ;  /* 0x00000003120e7221 */ /* 0x004fe20000010000 */
[----:B------:R-:W-:Y:S02]  /*3650*/  F2FP.F16.F32.PACK_AB R183, R66, R183 ;  /* 0x000000b742b7723e */ /* 0x000fe400000000ff */
[----:B------:R-:W-:Y:S01]  /*3660*/  FADD.FTZ R33, R173, R20 ;  /* 0x00000014ad217221 */ /* 0x000fe20000010000 */
[----:B------:R-:W-:-:S02]  /*3670*/  F2FP.F16.F32.PACK_AB R177, R68, R177 ;  /* 0x000000b144b1723e */ /* 0x000fc400000000ff */
[----:B------:R0:W2:Y:S01]  /*3680*/  MUFU.EX2 R19, R24 ;  /* 0x0000001800137308 */ /* 0x0000a20000000800 */
[----:B------:R-:W-:Y:S01]  /*3690*/  FADD.FTZ R20, R72, R33 ;  /* 0x0000002148147221 */ /* 0x000fe20000010000 */
[----:B---3--:R-:W-:Y:S01]  /*36a0*/  FADD.FTZ R3, R15, R14 ;  /* 0x0000000e0f037221 */ /* 0x008fe20000010000 */
[----:B------:R-:W-:Y:S02]  /*36b0*/  F2FP.F16.F32.PACK_AB R179, R70, R179 ;  /* 0x000000b346b3723e */ /* 0x000fe400000000ff */
[----:B------:R-:W-:Y:S01]  /*36c0*/  FADD.FTZ R33, R175, R20 ;  /* 0x00000014af217221 */ /* 0x000fe20000010000 */
[----:B------:R-:W-:Y:S02]  /*36d0*/  F2FP.F16.F32.PACK_AB R173, R72, R173 ;  /* 0x000000ad48ad723e */ /* 0x000fe400000000ff */
[----:B------:R-:W3:Y:S01]  /*36e0*/  MUFU.EX2 R26, R26 ;  /* 0x0000001a001a7308 */ /* 0x000ee20000000800 */
[----:B0-----:R-:W-:Y:S02]  /*36f0*/  IMAD.U32 R24, RZ, RZ, UR36 ;  /* 0x00000024ff187e24 */ /* 0x001fe4000f8e00ff */
[----:B------:R-:W-:Y:S01]  /*3700*/  FADD.FTZ R20, R74, R33 ;  /* 0x000000214a147221 */ /* 0x000fe20000010000 */
[----:B-1----:R-:W-:Y:S01]  /*3710*/  FADD.FTZ R14, R22, R3 ;  /* 0x00000003160e7221 */ /* 0x002fe20000010000 */
[----:B------:R-:W-:Y:S01]  /*3720*/  F2FP.F16.F32.PACK_AB R175, R74, R175 ;  /* 0x000000af4aaf723e */ /* 0x000fe200000000ff */
[----:B------:R-:W-:-:S02]  /*3730*/  @!P1 VIADD R3, R24, 0x34840 ;  /* 0x0003484018039836 */ /* 0x000fc40000000000 */
[----:B------:R-:W-:Y:S01]  /*3740*/  FADD.FTZ R37, R169, R20 ;  /* 0x00000014a9257221 */ /* 0x000fe20000010000 */
[C---:B------:R-:W-:Y:S01]  /*3750*/  F2FP.F16.F32.PACK_AB R169, R76.reuse, R169 ;  /* 0x000000a94ca9723e */ /* 0x040fe200000000ff */
[----:B------:R-:W0:Y:S01]  /*3760*/  MUFU.EX2 R21, R28 ;  /* 0x0000001c00157308 */ /* 0x000e220000000800 */
[----:B--2---:R-:W-:Y:S01]  /*3770*/  FADD.FTZ R35, R19, R14 ;  /* 0x0000000e13237221 */ /* 0x004fe20000010000 */
[----:B------:R-:W-:Y:S01]  /*3780*/  FADD.FTZ R20, R76, R37 ;  /* 0x000000254c147221 */ /* 0x000fe20000010000 */
[----:B------:R-:W-:Y:S02]  /*3790*/  @!P1 PRMT R3, RZ, 0x654, R3 ;  /* 0x00000654ff039816 */ /* 0x000fe40000000003 */
[----:B------:R-:W-:Y:S02]  /*37a0*/  F2FP.F16.F32.PACK_AB R176, R15, R18 ;  /* 0x000000120fb0723e */ /* 0x000fe400000000ff */
[----:B------:R0:W-:Y:S01]  /*37b0*/  @!P1 SYNCS.ARRIVE.TRANS64.RED.A1T0 RZ, [R3+URZ], RZ ;  /* 0x000000ff03ff99a7 */ /* 0x0001e2000810043f */
[----:B------:R-:W1:Y:S01]  /*37c0*/  MUFU.EX2 R30, R30 ;  /* 0x0000001e001e7308 */ /* 0x000e620000000800 */
[----:B---3--:R-:W-:Y:S01]  /*37d0*/  FADD.FTZ R14, R26, R35 ;  /* 0x000000231a0e7221 */ /* 0x008fe20000010000 */
[----:B------:R-:W-:Y:S01]  /*37e0*/  FADD.FTZ R35, R171, R20 ;  /* 0x00000014ab237221 */ /* 0x000fe20000010000 */
[----:B------:R-:W-:-:S02]  /*37f0*/  F2FP.F16.F32.PACK_AB R171, R114, R171 ;  /* 0x000000ab72ab723e */ /* 0x000fc400000000ff */
[----:B------:R-:W-:Y:S01]  /*3800*/  F2FP.F16.F32.PACK_AB R178, R19, R22 ;  /* 0x0000001613b2723e */ /* 0x000fe200000000ff */
[----:B------:R-:W-:Y:S01]  /*3810*/  FADD.FTZ R35, R114, R35 ;  /* 0x0000002372237221 */ /* 0x000fe20000010000 */
[----:B------:R-:W-:Y:S01]  /*3820*/  MOV R114, R151 ;  /* 0x0000009700727202 */ /* 0x000fe20000000f00 */
[----:B------:R-:W2:Y:S01]  /*3830*/  MUFU.EX2 R23, R32 ;  /* 0x0000002000177308 */ /* 0x000ea20000000800 */
[C---:B0-----:R-:W-:Y:S01]  /*3840*/  FADD.FTZ R3, R21.reuse, R14 ;  /* 0x0000000e15037221 */ /* 0x041fe20000010000 */
[----:B------:R-:W-:Y:S01]  /*3850*/  FADD.FTZ R20, R116, R35 ;  /* 0x0000002374147221 */ /* 0x000fe20000010000 */
[----:B------:R-:W-:-:S05]  /*3860*/  F2FP.F16.F32.PACK_AB R172, R21, R26 ;  /* 0x0000001a15ac723e */ /* 0x000fca00000000ff */
[----:B------:R0:W3:Y:S01]  /*3870*/  MUFU.EX2 R153, R118 ;  /* 0x0000007600997308 */ /* 0x0000e20000000800 */
[----:B-1----:R-:W-:-:S07]  /*3880*/  FADD.FTZ R14, R30, R3 ;  /* 0x000000031e0e7221 */ /* 0x002fce0000010000 */
[----:B------:R-:W1:Y:S01]  /*3890*/  MUFU.EX2 R34, R34 ;  /* 0x0000002200227308 */ /* 0x000e620000000800 */
[C---:B--2---:R-:W-:Y:S01]  /*38a0*/  FADD.FTZ R35, R23.reuse, R14 ;  /* 0x0000000e17237221 */ /* 0x044fe20000010000 */
[----:B------:R-:W-:Y:S02]  /*38b0*/  F2FP.F16.F32.PACK_AB R174, R23, R30 ;  /* 0x0000001e17ae723e */ /* 0x000fe400000000ff */
[----:B0-----:R-:W-:-:S04]  /*38c0*/  MOV R118, R151 ;  /* 0x0000009700767202 */ /* 0x001fc80000000f00 */
[----:B------:R-:W0:Y:S01]  /*38d0*/  MUFU.EX2 R120, R120 ;  /* 0x0000007800787308 */ /* 0x000e220000000800 */
[C---:B---3--:R-:W-:Y:S01]  /*38e0*/  FADD.FTZ R37, R153.reuse, R20 ;  /* 0x0000001499257221 */ /* 0x048fe20000010000 */
[----:B------:R-:W-:Y:S01]  /*38f0*/  F2FP.F16.F32.PACK_AB R153, R153, R116 ;  /* 0x000000749999723e */ /* 0x000fe200000000ff */
[----:B------:R-:W-:-:S05]  /*3900*/  IMAD.MOV.U32 R116, RZ, RZ, R151 ;  /* 0x000000ffff747224 */ /* 0x000fca00078e0097 */
[----:B------:R-:W2:Y:S01]  /*3910*/  MUFU.EX2 R25, R36 ;  /* 0x0000002400197308 */ /* 0x000ea20000000800 */
[----:B-1----:R-:W-:-:S07]  /*3920*/  FADD.FTZ R14, R34, R35 ;  /* 0x00000023220e7221 */ /* 0x002fce0000010000 */
[----:B------:R1:W3:Y:S01]  /*3930*/  MUFU.EX2 R155, R122 ;  /* 0x0000007a009b7308 */ /* 0x0002e20000000800 */
[----:B0-----:R-:W-:-:S07]  /*3940*/  FADD.FTZ R20, R120, R37 ;  /* 0x0000002578147221 */ /* 0x001fce0000010000 */
[----:B------:R-:W0:Y:S01]  /*3950*/  MUFU.EX2 R38, R38 ;  /* 0x0000002600267308 */ /* 0x000e220000000800 */
[C---:B--2---:R-:W-:Y:S01]  /*3960*/  FADD.FTZ R35, R25.reuse, R14 ;  /* 0x0000000e19237221 */ /* 0x044fe20000010000 */
[----:B------:R-:W-:Y:S02]  /*3970*/  F2FP.F16.F32.PACK_AB R168, R25, R34 ;  /* 0x0000002219a8723e */ /* 0x000fe400000000ff */
[----:B-1----:R-:W-:-:S04]  /*3980*/  MOV R122, R151 ;  /* 0x00000097007a7202 */ /* 0x002fc80000000f00 */
[----:B------:R-:W1:Y:S01]  /*3990*/  MUFU.EX2 R124, R124 ;  /* 0x0000007c007c7308 */ /* 0x000e620000000800 */
[C---:B---3--:R-:W-:Y:S01]  /*39a0*/  FADD.FTZ R37, R155.reuse, R20 ;  /* 0x000000149b257221 */ /* 0x048fe20000010000 */
[----:B------:R-:W-:Y:S01]  /*39b0*/  F2FP.F16.F32.PACK_AB R155, R155, R120 ;  /* 0x000000789b9b723e */ /* 0x000fe200000000ff */
[----:B------:R-:W-:-:S05]  /*39c0*/  IMAD.MOV.U32 R120, RZ, RZ, R151 ;  /* 0x000000ffff787224 */ /* 0x000fca00078e0097 */
[----:B------:R-:W2:Y:S01]  /*39d0*/  MUFU.EX2 R27, R40 ;  /* 0x00000028001b7308 */ /* 0x000ea20000000800 */
[----:B0-----:R-:W-:-:S07]  /*39e0*/  FADD.FTZ R14, R38, R35 ;  /* 0x00000023260e7221 */ /* 0x001fce0000010000 */
        /* <DEDUP_REMOVED lines=40> */
[----:B------:R-:W-:Y:S01]  /*3c70*/  F2FP.F16.F32.PACK_AB R156, R33, R50 ;  /* 0x00000032219c723e */ /* 0x000fe200000000ff */
[----:B-1----:R-:W-:-:S05]  /*3c80*/  IMAD.MOV.U32 R136, RZ, RZ, R151 ;  /* 0x000000ffff887224 */ /* 0x002fca00078e0097 */
[----:B------:R-:W1:Y:S01]  /*3c90*/  MUFU.EX2 R138, R138 ;  /* 0x0000008a008a7308 */ /* 0x000e620000000800 */
[C---:B---3--:R-:W-:Y:S01]  /*3ca0*/  FADD.FTZ R39, R163.reuse, R20 ;  /* 0x00000014a3277221 */ /* 0x048fe20000010000 */
[----:B------:R-:W-:-:S06]  /*3cb0*/  F2FP.F16.F32.PACK_AB R163, R163, R78 ;  /* 0x0000004ea3a3723e */ /* 0x000fcc00000000ff */
[----:B------:R-:W2:Y:S01]  /*3cc0*/  MUFU.EX2 R3, R56 ;  /* 0x0000003800037308 */ /* 0x000ea20000000800 */
[----:B0-----:R-:W-:-:S07]  /*3cd0*/  FADD.FTZ R14, R54, R7 ;  /* 0x00000007360e7221 */ /* 0x001fce0000010000 */
[----:B------:R0:W3:Y:S01]  /*3ce0*/  MUFU.EX2 R165, R140 ;  /* 0x0000008c00a57308 */ /* 0x0000e20000000800 */
[----:B-1----:R-:W-:-:S07]  /*3cf0*/  FADD.FTZ R20, R138, R39 ;  /* 0x000000278a147221 */ /* 0x002fce0000010000 */
[----:B------:R-:W1:Y:S01]  /*3d00*/  MUFU.EX2 R58, R58 ;  /* 0x0000003a003a7308 */ /* 0x000e620000000800 */
[C---:B--2---:R-:W-:Y:S01]  /*3d10*/  FADD.FTZ R7, R3.reuse, R14 ;  /* 0x0000000e03077221 */ /* 0x044fe20000010000 */
[----:B------:R-:W-:Y:S01]  /*3d20*/  F2FP.F16.F32.PACK_AB R158, R3, R54 ;  /* 0x00000036039e723e */ /* 0x000fe200000000ff */
[----:B------:R-:W-:Y:S02]  /*3d30*/  IMAD.MOV.U32 R3, RZ, RZ, RZ ;  /* 0x000000ffff037224 */ /* 0x000fe400078e00ff */
[----:B0-----:R-:W-:-:S03]  /*3d40*/  IMAD.MOV.U32 R140, RZ, RZ, R151 ;  /* 0x000000ffff8c7224 */ /* 0x001fc600078e0097 */
[----:B------:R-:W0:Y:S01]  /*3d50*/  MUFU.EX2 R142, R142 ;  /* 0x0000008e008e7308 */ /* 0x000e220000000800 */
[C---:B---3--:R-:W-:Y:S01]  /*3d60*/  FADD.FTZ R41, R165.reuse, R20 ;  /* 0x00000014a5297221 */ /* 0x048fe20000010000 */
[----:B------:R-:W-:Y:S02]  /*3d70*/  F2FP.F16.F32.PACK_AB R165, R165, R138 ;  /* 0x0000008aa5a5723e */ /* 0x000fe400000000ff */
[----:B------:R-:W-:-:S04]  /*3d80*/  MOV R138, R151 ;  /* 0x00000097008a7202 */ /* 0x000fc80000000f00 */
[----:B------:R-:W2:Y:S01]  /*3d90*/  MUFU.EX2 R35, R60 ;  /* 0x0000003c00237308 */ /* 0x000ea20000000800 */
[----:B-1----:R-:W-:-:S07]  /*3da0*/  FADD.FTZ R14, R58, R7 ;  /* 0x000000073a0e7221 */ /* 0x002fce0000010000 */
[----:B------:R-:W1:Y:S01]  /*3db0*/  MUFU.EX2 R62, R62 ;  /* 0x0000003e003e7308 */ /* 0x000e620000000800 */
[----:B0-----:R-:W-:-:S04]  /*3dc0*/  FADD.FTZ R20, R142, R41 ;  /* 0x000000298e147221 */ /* 0x001fc80000010000 */
[C---:B------:R-:W-:Y:S01]  /*3dd0*/  FADD.FTZ R7, R167.reuse, R20 ;  /* 0x00000014a7077221 */ /* 0x040fe20000010000 */
[----:B------:R-:W-:Y:S02]  /*3de0*/  F2FP.F16.F32.PACK_AB R167, R167, R142 ;  /* 0x0000008ea7a7723e */ /* 0x000fe400000000ff */
[----:B------:R-:W0:Y:S01]  /*3df0*/  MUFU.EX2 R37, R82 ;  /* 0x0000005200257308 */ /* 0x000e220000000800 */
[C---:B--2---:R-:W-:Y:S01]  /*3e00*/  FADD.FTZ R41, R35.reuse, R14 ;  /* 0x0000000e23297221 */ /* 0x044fe20000010000 */
[----:B------:R-:W-:Y:S02]  /*3e10*/  F2FP.F16.F32.PACK_AB R160, R35, R58 ;  /* 0x0000003a23a0723e */ /* 0x000fe400000000ff */
[----:B------:R-:W-:-:S04]  /*3e20*/  MOV R142, R151 ;  /* 0x00000097008e7202 */ /* 0x000fc80000000f00 */
[----:B------:R-:W2:Y:S01]  /*3e30*/  MUFU.EX2 R80, R80 ;  /* 0x0000005000507308 */ /* 0x000ea20000000800 */
[----:B-1----:R-:W-:-:S07]  /*3e40*/  FADD.FTZ R6, R62, R41 ;  /* 0x000000293e067221 */ /* 0x002fce0000010000 */
[----:B------:R-:W1:Y:S01]  /*3e50*/  MUFU.EX2 R39, R86 ;  /* 0x0000005600277308 */ /* 0x000e620000000800 */
[C---:B0-----:R-:W-:Y:S01]  /*3e60*/  FADD.FTZ R13, R37.reuse, R6 ;  /* 0x00000006250d7221 */ /* 0x041fe20000010000 */
[----:B------:R-:W-:-:S06]  /*3e70*/  F2FP.F16.F32.PACK_AB R162, R37, R62 ;  /* 0x0000003e25a2723e */ /* 0x000fcc00000000ff */
[----:B------:R-:W0:Y:S01]  /*3e80*/  MUFU.EX2 R84, R84 ;  /* 0x0000005400547308 */ /* 0x000e220000000800 */
[----:B--2---:R-:W-:-:S07]  /*3e90*/  FADD.FTZ R6, R80, R13 ;  /* 0x0000000d50067221 */ /* 0x004fce0000010000 */
[----:B------:R2:W3:Y:S01]  /*3ea0*/  MUFU.EX2 R11, R88 ;  /* 0x00000058000b7308 */ /* 0x0004e20000000800 */
[C---:B-1----:R-:W-:Y:S01]  /*3eb0*/  FADD.FTZ R13, R39.reuse, R6 ;  /* 0x00000006270d7221 */ /* 0x042fe20000010000 */
[----:B------:R-:W-:-:S03]  /*3ec0*/  F2FP.F16.F32.PACK_AB R164, R39, R80 ;  /* 0x0000005027a4723e */ /* 0x000fc600000000ff */
[----:B0-----:R-:W-:Y:S01]  /*3ed0*/  FADD.FTZ R6, R84, R13 ;  /* 0x0000000d54067221 */ /* 0x001fe20000010000 */
[----:B------:R-:W-:Y:S01]  /*3ee0*/  IADD3 R13, R17, -0x2, RZ ;  /* 0xfffffffe110d7810 */ /* 0x000fe20007ffe0ff */
[----:B--2---:R-:W-:-:S03]  /*3ef0*/  IMAD.MOV.U32 R88, RZ, RZ, R151 ;  /* 0x000000ffff587224 */ /* 0x004fc600078e0097 */
[----:B------:R-:W-:Y:S01]  /*3f00*/  ISETP.GE.AND P2, PT, R13, R2, PT ;  /* 0x000000020d00720c */ /* 0x000fe20003f46270 */
[C---:B---3--:R-:W-:Y:S01]  /*3f10*/  FADD.FTZ R6, R11.reuse, R6 ;  /* 0x000000060b067221 */ /* 0x048fe20000010000 */
[----:B------:R-:W-:Y:S01]  /*3f20*/  F2FP.F16.F32.PACK_AB R166, R11, R84 ;  /* 0x000000540ba6723e */ /* 0x000fe200000000ff */
[----:B------:R-:W-:-:S10]  /*3f30*/  IMAD.MOV.U32 R11, RZ, RZ, 0x3f800000 ;  /* 0x3f800000ff0b7424 */ /* 0x000fd400078e00ff */
[----:B------:R-:W-:Y:S05]  /*3f40*/  @!P2 BRA `(.L_x_19) ;  /* 0x0000002800b4a947 */ /* 0x000fea0003800000 */
[----:B------:R-:W-:Y:S01]  /*3f50*/  IMAD.MOV.U32 R15, RZ, RZ, R10 ;  /* 0x000000ffff0f7224 */ /* 0x000fe200078e000a */
[----:B------:R-:W-:Y:S01]  /*3f60*/  MOV R17, R12 ;  /* 0x0000000c00117202 */ /* 0x000fe20000000f00 */
[----:B------:R-:W-:Y:S01]  /*3f70*/  IMAD.MOV.U32 R14, RZ, RZ, RZ ;  /* 0x000000ffff0e7224 */ /* 0x000fe200078e00ff */
[----:B------:R-:W-:Y:S01]  /*3f80*/  CS2R R150, SRZ ;  /* 0x0000000000967805 */ /* 0x000fe2000001ff00 */
[----:B------:R-:W-:Y:S01]  /*3f90*/  IMAD.MOV.U32 R8, RZ, RZ, 0x3f800000 ;  /* 0x3f800000ff087424 */ /* 0x000fe200078e00ff */
        /* <DEDUP_REMOVED lines=30> */
[----:B------:R-:W-:Y:S01]  /*4180*/  CS2R R88, SRZ ;  /* 0x0000000000587805 */ /* 0x000fe2000001ff00 */
[----:B------:R-:W-:Y:S01]  /*4190*/  UMOV UR37, URZ ;  /* 0x0000003f00257c82 */ /* 0x000fe20008000000 */
[----:B------:R-:W-:-:S05]  /*41a0*/  ULDC UR40, c[0x0][0x9d8] ;  /* 0x0002760000287ab9 */ /* 0x000fca0000000800 */
.L_x_28:
[----:B------:R-:W-:-:S04]  /*41b0*/  UIADD3 UR6, UR37, 0x1, URZ ;  /* 0x0000000125067890 */ /* 0x000fc8000fffe03f */
[----:B------:R-:W-:-:S04]  /*41c0*/  UISETP.NE.AND UP0, UPT, UR6, 0x2, UPT ;  /* 0x000000020600788c */ /* 0x000fc8000bf05270 */
[----:B------:R-:W-:Y:S02]  /*41d0*/  USEL UR7, URZ, 0x1, UP0 ;  /* 0x000000013f077887 */ /* 0x000fe40008000000 */
[----:B------:R-:W-:-:S04]  /*41e0*/  USEL UR6, UR6, URZ, UP0 ;  /* 0x0000003f06067287 */ /* 0x000fc80008000000 */
[----:B------:R-:W-:Y:S02]  /*41f0*/  LOP3.LUT R3, R14, UR7, RZ, 0x3c, !PT ;  /* 0x000000070e037c12 */ /* 0x000fe4000f8e3cff */
[----:B------:R-:W-:Y:S01]  /*4200*/  IMAD.U32 R0, RZ, RZ, UR6 ;  /* 0x00000006ff007e24 */ /* 0x000fe2000f8e00ff */
[----:B------:R-:W-:Y:S06]  /*4210*/  @!P0 BRA `(.L_x_20) ;  /* 0x0000000000048947 */ /* 0x000fec0003800000 */
[----:B------:R-:W-:Y:S01]  /*4220*/  BPT.TRAP 0x1 ;  /* 0x000000040000795c */ /* 0x000fe20000300000 */
.L_x_20:
[----:B------:R-:W-:Y:S01]  /*4230*/  ULEA UR39, UR6, UR36, 0x3 ;  /* 0x0000002406277291 */ /* 0x000fe2000f8e183f */
[----:B------:R-:W-:-:S08]  /*4240*/  SHF.L.U32 R9, R3, 0x1f, RZ ;  /* 0x0000001f03097819 */ /* 0x000fd000000006ff */
[----:B------:R0:W1:Y:S01]  /*4250*/  SYNCS.PHASECHK.TRANS64.TRYWAIT P2, [UR39+0x34830], R9 ;  /* 0x03483009ff0075a7 */ /* 0x0000620008040167 */
[----:B------:R-:W-:Y:S05]  /*4260*/  @!P0 BRA `(.L_x_21) ;  /* 0x0000000000048947 */ /* 0x000fea0003800000 */
[----:B------:R-:W-:Y:S01]  /*4270*/  BPT.TRAP 0x1 ;  /* 0x000000040000795c */ /* 0x000fe20000300000 */
.L_x_21:
[----:B-1----:R-:W-:Y:S05]  /*4280*/  @P2 BRA `(.L_x_22) ;  /* 0x0000000000082947 */ /* 0x002fea0003800000 */
[----:B------:R-:W1:Y:S02]  /*4290*/  SYNCS.PHASECHK.TRANS64.TRYWAIT P2, [UR39+0x34830], R9 ;  /* 0x03483009ff0075a7 */ /* 0x000e640008040167 */
[----:B-1----:R-:W-:Y:S05]  /*42a0*/  @!P2 BRA `(.L_x_23) ;  /* 0x0000008800f0a947 */ /* 0x002fea0003800000 */
.L_x_22:
[----:B------:R-:W-:Y:S01]  /*42b0*/  R2UR UR58, R0 ;  /* 0x00000000003a72ca */ /* 0x000fe200000e0000 */
[----:B------:R-:W-:Y:S01]  /*42c0*/  WARPGROUP.ARRIVE ;  /* 0x00000000000079c5 */ /* 0x000fe20000000000 */
[----:B------:R-:W-:Y:S01]  /*42d0*/  R2UR UR56, R4 ;  /* 0x00000000043872ca */ /* 0x000fe200000e0000 */
[----:B------:R-:W-:Y:S01]  /*42e0*/  UMOV UR59, 0x40000040 ;  /* 0x40000040003b7882 */ /* 0x000fe20000000000 */
[----:B------:R-:W-:Y:S01]  /*42f0*/  R2UR UR57, R5 ;  /* 0x00000000053972ca */ /* 0x000fe200000e0000 */
[----:B------:R-:W-:Y:S01]  /*4300*/  UMOV UR7, 0x40000040 ;  /* 0x4000004000077882 */ /* 0x000fe20000000000 */
[----:B------:R-:W-:Y:S01]  /*4310*/  UMOV UR11, 0x40000040 ;  /* 0x40000040000b7882 */ /* 0x000fe20000000000 */
[----:B------:R-:W-:Y:S01]  /*4320*/  UMOV UR15, 0x40000040 ;  /* 0x40000040000f7882 */ /* 0x000fe20000000000 */
[----:B------:R-:W-:Y:S01]  /*4330*/  UMOV UR19, 0x40000040 ;  /* 0x4000004000137882 */ /* 0x000fe20000000000 */
[----:B------:R-:W-:Y:S01]  /*4340*/  UMOV UR23, 0x40000040 ;  /* 0x4000004000177882 */ /* 0x000fe20000000000 */
[----:B------:R-:W-:Y:S01]  /*4350*/  UMOV UR27, 0x40000040 ;  /* 0x40000040001b7882 */ /* 0x000fe20000000000 */
[----:B------:R-:W-:Y:S01]  /*4360*/  UMOV UR31, 0x40000040 ;  /* 0x40000040001f7882 */ /* 0x000fe20000000000 */
[----:B------:R-:W-:Y:S01]  /*4370*/  UMOV UR35, 0x40000040 ;  /* 0x4000004000237882 */ /* 0x000fe20000000000 */
[----:B------:R-:W-:Y:S01]  /*4380*/  UIMAD UR58, UR58, 0xc00, UR38 ;  /* 0x00000c003a3a78a4 */ /* 0x000fe2000f8e0226 */
[-C--:B------:R-:W-:Y:S01]  /*4390*/  FMUL.FTZ R88, R88, R11.reuse ;  /* 0x0000000b58587220 */ /* 0x080fe20000410000 */
[----:B------:R-:W-:Y:S01]  /*43a0*/  UMOV UR47, 0x40000040 ;  /* 0x40000040002f7882 */ /* 0x000fe20000000000 */
[----:B------:R-:W-:Y:S01]  /*43b0*/  UMOV UR51, 0x40000040 ;  /* 0x4000004000337882 */ /* 0x000fe20000000000 */
[----:B------:R-:W-:Y:S01]  /*43c0*/  UIADD3 UR6, UR58, 0x2, URZ ;  /* 0x000000023a067890 */ /* 0x000fe2000fffe03f */
[-C--:B------:R-:W-:Y:S01]  /*43d0*/  FMUL.FTZ R89, R89, R11.reuse ;  /* 0x0000000b59597220 */ /* 0x080fe20000410000 */
[----:B------:R-:W-:Y:S01]  /*43e0*/  UIADD3 UR10, UR58, 0x4, URZ ;  /* 0x000000043a0a7890 */ /* 0x000fe2000fffe03f */
[----:B------:R-:W-:Y:S01]  /*43f0*/  FMUL.FTZ R92, R92, R11 ;  /* 0x0000000b5c5c7220 */ /* 0x000fe20000410000 */
[----:B------:R-:W-:-:S02]  /*4400*/  UIADD3 UR14, UR58, 0x6, URZ ;  /* 0x000000063a0e7890 */ /* 0x000fc4000fffe03f */
[----:B------:R-:W-:Y:S01]  /*4410*/  HGMMA.64x128x16.F32 R24, gdesc[UR56], RZ, !UPT, gsb0 ;  /* 0x01e00000381879f0 */ /* 0x000fe2000c0008ff */
[----:B------:R-:W-:Y:S01]  /*4420*/  UIADD3 UR18, UR58, 0x400, URZ ;  /* 0x000004003a127890 */ /* 0x000fe2000fffe03f */
[-C--:B------:R-:W-:Y:S01]  /*4430*/  FMUL.FTZ R93, R93, R11.reuse ;  /* 0x0000000b5d5d7220 */ /* 0x080fe20000410000 */
        /* <DEDUP_REMOVED lines=14> */
[----:B------:R-:W-:Y:S01]  /*4520*/  UMOV UR55, 0x40000040 ;  /* 0x4000004000377882 */ /* 0x000fe20000000000 */
[-C--:B------:R-:W-:Y:S01]  /*4530*/  FMUL.FTZ R109, R109, R11.reuse ;  /* 0x0000000b6d6d7220 */ /* 0x080fe20000410000 */
        /* <DEDUP_REMOVED lines=19> */
[----:B------:R-:W-:Y:S01]  /*4670*/  FMUL.FTZ R149, R149, R11 ;  /* 0x0000000b95957220 */ /* 0x000fe20000410000 */
        /* <DEDUP_REMOVED lines=32> */
[----:B------:R-:W-:-:S02]  /*4880*/  WARPGROUP.DEPBAR.LE gsb0, 0x0 ;  /* 0x00008000000079c5 */ /* 0x000fc40000010000 */
        /* <DEDUP_REMOVED lines=33> */
[----:B------:R-:W-:Y:S05]  /*4aa0*/  @!P0 BRA `(.L_x_24) ;  /* 0x0000000000048947 */ /* 0x000fea0003800000 */
[----:B------:R-:W-:Y:S01]  /*4ab0*/  BPT.TRAP 0x1 ;  /* 0x000000040000795c */ /* 0x000fe20000300000 */
.L_x_24:
[----:B------:R-:W-:Y:S01]  /*4ac0*/  ULEA UR7, UR37, UR36, 0x3 ;  /* 0x0000002425077291 */ /* 0x000fe2000f8e183f */
[----:B------:R-:W-:-:S08]  /*4ad0*/  SHF.L.U32 R8, R14, 0x1f, RZ ;  /* 0x0000001f0e087819 */ /* 0x000fd000000006ff */
[----:B------:R2:W3:Y:S01]  /*4ae0*/  SYNCS.PHASECHK.TRANS64.TRYWAIT P2, [UR7+0x34850], R8 ;  /* 0x03485008ff0075a7 */ /* 0x0004e20008040147 */
[----:B------:R-:W-:Y:S05]  /*4af0*/  @!P0 BRA `(.L_x_25) ;  /* 0x0000000000048947 */ /* 0x000fea0003800000 */
[----:B------:R-:W-:Y:S01]  /*4b00*/  BPT.TRAP 0x1 ;  /* 0x000000040000795c */ /* 0x000fe20000300000 */
.L_x_25:
[----:B---3--:R-:W-:Y:S05]  /*4b10*/  @P2 BRA `(.L_x_26) ;  /* 0x0000000000082947 */ /* 0x008fea0003800000 */
[----:B------:R-:W3:Y:S02]  /*4b20*/  SYNCS.PHASECHK.TRANS64.TRYWAIT P2, [UR7+0x34850], R8 ;  /* 0x03485008ff0075a7 */ /* 0x000ee40008040147 */
[----:B---3--:R-:W-:Y:S05]  /*4b30*/  @!P2 BRA `(.L_x_27) ;  /* 0x0000008000e4a947 */ /* 0x008fea0003800000 */
.L_x_26:
[----:B------:R-:W-:Y:S01]  /*4b40*/  UIADD3 UR6, UR36, 0x400, URZ ;  /* 0x0000040024067890 */ /* 0x000fe2000fffe03f */
[----:B------:R-:W-:Y:S01]  /*4b50*/  WARPGROUP.ARRIVE ;  /* 0x00000000000079c5 */ /* 0x000fe20000000000 */
[----:B------:R-:W-:Y:S01]  /*4b60*/  UMOV UR11, 0x40000040 ;  /* 0x40000040000b7882 */ /* 0x000fe20000000000 */
[----:B0-2---:R-:W-:Y:S01]  /*4b70*/  FMUL.FTZ R8, R24, UR40 ;  /* 0x0000002818087c20 */ /* 0x005fe20008410000 */
[----:B------:R-:W-:Y:S01]  /*4b80*/  USHF.R.U32.HI UR6, URZ, 0x4, UR6 ;  /* 0x000000043f067899 */ /* 0x000fe20008011606 */
[----:B-1----:R-:W-:Y:S01]  /*4b90*/  FMUL.FTZ R10, R25, UR40 ;  /* 0x00000028190a7c20 */ /* 0x002fe20008410000 */
[----:B------:R-:W-:Y:S01]  /*4ba0*/  FMUL.FTZ R184, R32, UR40 ;  /* 0x0000002820b87c20 */ /* 0x000fe20008410000 */
[----:B------:R-:W-:Y:S01]  /*4bb0*/  FMUL.FTZ R186, R33, UR40 ;  /* 0x0000002821ba7c20 */ /* 0x000fe20008410000 */
[----:B------:R-:W-:Y:S01]  /*4bc0*/  ULOP3.LUT UR6, UR6, 0x3fff, URZ, 0xc0, !UPT ;  /* 0x00003fff06067892 */ /* 0x000fe2000f8ec03f */
[----:B------:R-:W0:Y:S01]  /*4bd0*/  MUFU.TANH R8, R8 ;  /* 0x0000000800087308 */ /* 0x000e220000002400 */
[----:B------:R-:W-:Y:S01]  /*4be0*/  FMUL.FTZ R188, R36, UR40 ;  /* 0x0000002824bc7c20 */ /* 0x000fe20008410000 */
[----:B------:R-:W-:Y:S01]  /*4bf0*/  FMUL.FTZ R190, R37, UR40 ;  /* 0x0000002825be7c20 */ /* 0x000fe20008410000 */
[----:B------:R-:W-:Y:S01]  /*4c00*/  ULOP3.LUT UR6, UR6, 0x4000000, URZ, 0xfc, !UPT ;  /* 0x0400000006067892 */ /* 0x000fe2000f8efc3f */
[----:B------:R-:W-:Y:S01]  /*4c10*/  FMUL.FTZ R192, R40, UR40 ;  /* 0x0000002828c07c20 */ /* 0x000fe20008410000 */
[----:B------:R-:W-:Y:S01]  /*4c20*/  FMUL.FTZ R194, R41, UR40 ;  /* 0x0000002829c27c20 */ /* 0x000fe20008410000 */
[----:B------:R-:W-:Y:S01]  /*4c30*/  FMUL.FTZ R196, R44, UR40 ;  /* 0x000000282cc47c20 */ /* 0x000fe20008410000 */
[----:B------:R-:W-:Y:S01]  /*4c40*/  ULEA UR6, UR37, UR6, 0xb ;  /* 0x0000000625067291 */ /* 0x000fe2000f8e583f */
[----:B------:R-:W1:Y:S01]  /*4c50*/  MUFU.TANH R10, R10 ;  /* 0x0000000a000a7308 */ /* 0x000e620000002400 */
[----:B------:R-:W-:Y:S01]  /*4c60*/  FMUL.FTZ R198, R49, UR40 ;  /* 0x0000002831c67c20 */ /* 0x000fe20008410000 */
[----:B------:R-:W-:Y:S01]  /*4c70*/  FMUL.FTZ R200, R52, UR40 ;  /* 0x0000002834c87c20 */ /* 0x000fe20008410000 */
[----:B------:R-:W-:Y:S01]  /*4c80*/  FMUL.FTZ R202, R53, UR40 ;  /* 0x0000002835ca7c20 */ /* 0x000fe20008410000 */
[----:B------:R-:W-:Y:S01]  /*4c90*/  FMUL.FTZ R44, R54, UR40 ;  /* 0x00000028362c7c20 */ /* 0x000fe20008410000 */
[----:B------:R-:W-:Y:S01]  /*4ca0*/  FMUL.FTZ R54, R56, UR40 ;  /* 0x0000002838367c20 */ /* 0x000fe20008410000 */
[----:B------:R-:W-:Y:S01]  /*4cb0*/  UMOV UR10, UR6 ;  /* 0x00000006000a7c82 */ /* 0x000fe20008000000 */
[----:B------:R-:W-:Y:S01]  /*4cc0*/  FMUL.FTZ R56, R57, UR40 ;  /* 0x0000002839387c20 */ /* 0x000fe20008410000 */
[----:B------:R-:W-:Y:S01]  /*4cd0*/  HGMMA.64x128x16.F32 R88, R180, gdesc[UR8].tnspB, R88, gsb0 ;  /* 0x41e00008b4587df0 */ /* 0x000fe20008000858 */
[----:B------:R-:W-:Y:S01]  /*4ce0*/  UIADD3 UR10, UR6, 0x80, URZ ;  /* 0x00000080060a7890 */ /* 0x000fe2000fffe03f */
[----:B------:R-:W-:Y:S01]  /*4cf0*/  MUFU.TANH R184, R184 ;  /* 0x000000b800b87308 */ /* 0x000fe20000002400 */
[----:B------:R-:W-:Y:S01]  /*4d00*/  UMOV UR11, 0x40000040 ;  /* 0x40000040000b7882 */ /* 0x000fe20000000000 */
[----:B0-----:R-:W-:Y:S01]  /*4d10*/  FMNMX.FTZ R9, R8, R17, !PT ;  /* 0x0000001108097209 */ /* 0x001fe20007810000 */
[----:B------:R-:W-:Y:S01]  /*4d20*/  FMUL.FTZ R40, R50, UR40 ;  /* 0x0000002832287c20 */ /* 0x000fe20008410000 */
[----:B------:R-:W-:Y:S01]  /*4d30*/  FMUL.FTZ R50, R58, UR40 ;  /* 0x000000283a327c20 */ /* 0x000fe20008410000 */
[----:B------:R-:W-:Y:S01]  /*4d40*/  FMUL.FTZ R58, R60, UR40 ;  /* 0x000000283c3a7c20 */ /* 0x000fe20008410000 */
[----:B------:R-:W-:Y:S01]  /*4d50*/  FMUL.FTZ R14, R26, UR40 ;  /* 0x000000281a0e7c20 */ /* 0x000fe20008410000 */
[----:B-1----:R-:W-:Y:S01]  /*4d60*/  FMNMX.FTZ R9, R10, R9, !PT ;  /* 0x000000090a097209 */ /* 0x002fe20007810000 */
[----:B------:R-:W-:Y:S01]  /*4d70*/  MUFU.TANH R186, R186 ;  /* 0x000000ba00ba7308 */ /* 0x000fe20000002400 */
[----:B------:R-:W-:Y:S01]  /*4d80*/  FMUL.FTZ R60, R61, UR40 ;  /* 0x000000283d3c7c20 */ /* 0x000fe20008410000 */
[----:B------:R-:W-:Y:S01]  /*4d90*/  FMUL.FTZ R18, R27, UR40 ;  /* 0x000000281b127c20 */ /* 0x000fe20008410000 */
[----:B------:R-:W-:Y:S01]  /*4da0*/  FMUL.FTZ R52, R62, UR40 ;  /* 0x000000283e347c20 */ /* 0x000fe20008410000 */
[----:B------:R-:W-:Y:S01]  /*4db0*/  FMUL.FTZ R62, R64, UR40 ;  /* 0x00000028403e7c20 */ /* 0x000fe20008410000 */
[----:B------:R-:W-:Y:S01]  /*4dc0*/  FMUL.FTZ R20, R30, UR40 ;  /* 0x000000281e147c20 */ /* 0x000fe20008410000 */
[----:B------:R-:W-:Y:S01]  /*4dd0*/  FMUL.FTZ R64, R65, UR40 ;  /* 0x0000002841407c20 */ /* 0x000fe20008410000 */
[----:B------:R-:W-:Y:S01]  /*4de0*/  FMUL.FTZ R22, R31, UR40 ;  /* 0x000000281f167c20 */ /* 0x000fe20008410000 */
        /* <DEDUP_REMOVED lines=31> */
[C---:B------:R-:W-:Y:S01]  /*4fe0*/  ISETP.GT.AND P2, PT, R13.reuse, R2, PT ;  /* 0x000000020d00720c */ /* 0x040fe20003f44270 */
[----:B------:R-:W-:Y:S01]  /*4ff0*/  MUFU.TANH R196, R196 ;  /* 0x000000c400c47308 */ /* 0x000fe20000002400 */
[----:B------:R-:W-:Y:S01]  /*5000*/  R2UR UR37, R0 ;  /* 0x00000000002572ca */ /* 0x000fe200000e0000 */
[----:B------:R-:W-:-:S06]  /*5010*/  VIADD R13, R13, 0xffffffff ;  /* 0xffffffff0d0d7836 */ /* 0x000fcc0000000000 */
[----:B------:R-:W-:Y:S08]  /*5020*/  MUFU.TANH R198, R198 ;  /* 0x000000c600c67308 */ /* 0x000ff00000002400 */
[----:B------:R-:W-:Y:S08]  /*5030*/  MUFU.TANH R200, R200 ;  /* 0x000000c800c87308 */ /* 0x000ff00000002400 */
[----:B------:R-:W-:Y:S08]  /*5040*/  MUFU.TANH R202, R202 ;  /* 0x000000ca00ca7308 */ /* 0x000ff00000002400 */
[----:B------:R-:W-:Y:S08]  /*5050*/  MUFU.TANH R54, R54 ;  /* 0x0000003600367308 */ /* 0x000ff00000002400 */
[----:B------:R-:W-:Y:S08]  /*5060*/  MUFU.TANH R56, R56 ;  /* 0x0000003800387308 */ /* 0x000ff00000002400 */
[----:B------:R-:W-:Y:S08]  /*5070*/  MUFU.TANH R58, R58 ;  /* 0x0000003a003a7308 */ /* 0x000ff00000002400 */
[----:B------:R-:W0:Y:S08]  /*5080*/  MUFU.TANH R14, R14 ;  /* 0x0000000e000e7308 */ /* 0x000e300000002400 */
[----:B------:R-:W-:Y:S08]  /*5090*/  MUFU.TANH R60, R60 ;  /* 0x0000003c003c7308 */ /* 0x000ff00000002400 */
[----:B------:R-:W1:Y:S01]  /*50a0*/  MUFU.TANH R18, R18 ;  /* 0x0000001200127308 */ /* 0x000e620000002400 */
[----:B0-----:R-:W-:-:S07]  /*50b0*/  FMNMX.FTZ R23, R14, R15, !PT ;  /* 0x0000000f0e177209 */ /* 0x001fce0007810000 */
[----:B------:R-:W-:Y:S08]  /*50c0*/  MUFU.TANH R62, R62 ;  /* 0x0000003e003e7308 */ /* 0x000ff00000002400 */
[----:B------:R-:W0:Y:S01]  /*50d0*/  MUFU.TANH R20, R20 ;  /* 0x0000001400147308 */ /* 0x000e220000002400 */
[----:B-1----:R-:W-:Y:S01]  /*50e0*/  FMNMX.FTZ R25, R18, R23, !PT ;  /* 0x0000001712197209 */ /* 0x002fe20007810000 */
[----:B------:R-:W-:-:S02]  /*50f0*/  WARPGROUP.DEPBAR.LE gsb0, 0x0 ;  /* 0x00008000000079c5 */ /* 0x000fc40000010000 */
[----:B------:R-:W-:Y:S01]  /*5100*/  WARPGROUP.ARRIVE ;  /* 0x00000000000079c5 */ /* 0x000fe20000000000 */
[----:B------:R-:W-:Y:S01]  /*5110*/  FMUL.FTZ R180, R28, UR40 ;  /* 0x000000281cb47c20 */ /* 0x000fe20008410000 */
[----:B------:R-:W-:Y:S02]  /*5120*/  FMUL.FTZ R182, R29, UR40 ;  /* 0x000000281db67c20 */ /* 0x000fe40008410000 */
[----:B------:R-:W-:Y:S01]  /*5130*/  MUFU.TANH R64, R64 ;  /* 0x0000004000407308 */ /* 0x000fe20000002400 */
[----:B------:R-:W-:Y:S01]  /*5140*/  FMUL.FTZ R28, R38, UR40 ;  /* 0x00000028261c7c20 */ /* 0x000fe20008410000 */
[----:B------:R-:W-:Y:S01]  /*5150*/  FMUL.FTZ R38, R47, UR40 ;  /* 0x000000282f267c20 */ /* 0x000fe20008410000 */
[----:B------:R-:W-:Y:S01]  /*5160*/  HGMMA.64x128x16.F32 R88, R176, gdesc[UR8].tnspB, R88, gsb0 ;  /* 0x41e00008b0587df0 */ /* 0x000fe20008000858 */
[----:B------:R-:W-:Y:S01]  /*5170*/  UIADD3 UR10, UR6, 0x100, URZ ;  /* 0x00000100060a7890 */ /* 0x000fe2000fffe03f */
[----:B------:R-:W-:-:S03]  /*5180*/  UMOV UR11, 0x40000040 ;  /* 0x40000040000b7882 */ /* 0x000fc60000000000 */
[----:B------:R-:W1:Y:S01]  /*5190*/  MUFU.TANH R180, R180 ;  /* 0x000000b400b47308 */ /* 0x000e620000002400 */
[----:B0-----:R-:W-:-:S07]  /*51a0*/  FMNMX.FTZ R25, R20, R25, !PT ;  /* 0x0000001914197209 */ /* 0x001fce0007810000 */
[----:B------:R-:W0:Y:S08]  /*51b0*/  MUFU.TANH R182, R182 ;  /* 0x000000b600b67308 */ /* 0x000e300000002400 */
[----:B------:R-:W2:Y:S01]  /*51c0*/  MUFU.TANH R22, R22 ;  /* 0x0000001600167308 */ /* 0x000ea20000002400 */
[----:B-1----:R-:W-:-:S07]  /*51d0*/  FMNMX.FTZ R9, R180, R9, !PT ;  /* 0x00000009b4097209 */ /* 0x002fce0007810000 */
[----:B------:R-:W-:Y:S01]  /*51e0*/  MUFU.TANH R68, R68 ;  /* 0x0000004400447308 */ /* 0x000fe20000002400 */
[----:B0-----:R-:W-:-:S04]  /*51f0*/  FMNMX.FTZ R9, R182, R9, !PT ;  /* 0x00000009b6097209 */ /* 0x001fc80007810000 */
[----:B------:R-:W-:-:S03]  /*5200*/  FMNMX.FTZ R9, R184, R9, !PT ;  /* 0x00000009b8097209 */ /* 0x000fc60007810000 */
[----:B------:R-:W0:Y:S01]  /*5210*/  MUFU.TANH R24, R24 ;  /* 0x0000001800187308 */ /* 0x000e220000002400 */
[----:B------:R-:W-:Y:S02]  /*5220*/  FMNMX.FTZ R9, R186, R9, !PT ;  /* 0x00000009ba097209 */ /* 0x000fe40007810000 */
[----:B--2---:R-:W-:Y:S02]  /*5230*/  FMNMX.FTZ R25, R22, R25, !PT ;  /* 0x0000001916197209 */ /* 0x004fe40007810000 */
[----:B------:R-:W-:-:S03]  /*5240*/  FMNMX.FTZ R9, R188, R9, !PT ;  /* 0x00000009bc097209 */ /* 0x000fc60007810000 */
[----:B------:R-:W1:Y:S01]  /*5250*/  MUFU.TANH R26, R26 ;  /* 0x0000001a001a7308 */ /* 0x000e620000002400 */
[----:B------:R-:W-:-:S04]  /*5260*/  FMNMX.FTZ R9, R190, R9, !PT ;  /* 0x00000009be097209 */ /* 0x000fc80007810000 */
[----:B------:R-:W-:-:S03]  /*5270*/  FMNMX.FTZ R9, R192, R9, !PT ;  /* 0x00000009c0097209 */ /* 0x000fc60007810000 */
[----:B------:R-:W-:Y:S01]  /*5280*/  MUFU.TANH R72, R72 ;  /* 0x0000004800487308 */ /* 0x000fe20000002400 */
[----:B------:R-:W-:Y:S02]  /*5290*/  FMNMX.FTZ R9, R194, R9, !PT ;  /* 0x00000009c2097209 */ /* 0x000fe40007810000 */
[----:B0-----:R-:W-:Y:S02]  /*52a0*/  FMNMX.FTZ R25, R24, R25, !PT ;  /* 0x0000001918197209 */ /* 0x001fe40007810000 */
[----:B------:R-:W-:-:S03]  /*52b0*/  FMNMX.FTZ R9, R196, R9, !PT ;  /* 0x00000009c4097209 */ /* 0x000fc60007810000 */
[----:B------:R-:W0:Y:S01]  /*52c0*/  MUFU.TANH R28, R28 ;  /* 0x0000001c001c7308 */ /* 0x000e220000002400 */
[----:B-1----:R-:W-:-:S07]  /*52d0*/  FMNMX.FTZ R27, R26, R25, !PT ;  /* 0x000000191a1b7209 */ /* 0x002fce0007810000 */
[----:B------:R-:W1:Y:S08]  /*52e0*/  MUFU.TANH R30, R30 ;  /* 0x0000001e001e7308 */ /* 0x000e700000002400 */
[----:B------:R-:W-:Y:S01]  /*52f0*/  MUFU.TANH R76, R76 ;  /* 0x0000004c004c7308 */ /* 0x000fe20000002400 */
[----:B0-----:R-:W-:-:S07]  /*5300*/  FMNMX.FTZ R27, R28, R27, !PT ;  /* 0x0000001b1c1b7209 */ /* 0x001fce0007810000 */
[----:B------:R-:W0:Y:S01]  /*5310*/  MUFU.TANH R32, R32 ;  /* 0x0000002000207308 */ /* 0x000e220000002400 */
[----:B-1----:R-:W-:-:S07]  /*5320*/  FMNMX.FTZ R27, R30, R27, !PT ;  /* 0x0000001b1e1b7209 */ /* 0x002fce0007810000 */
[----:B------:R-:W-:Y:S08]  /*5330*/  MUFU.TANH R204, R204 ;  /* 0x000000cc00cc7308 */ /* 0x000ff00000002400 */
[----:B------:R-:W1:Y:S01]  /*5340*/  MUFU.TANH R34, R34 ;  /* 0x0000002200227308 */ /* 0x000e620000002400 */
[----:B0-----:R-:W-:-:S07]  /*5350*/  FMNMX.FTZ R27, R32, R27, !PT ;  /* 0x0000001b201b7209 */ /* 0x001fce0007810000 */
[----:B------:R-:W-:Y:S08]  /*5360*/  MUFU.TANH R206, R206 ;  /* 0x000000ce00ce7308 */ /* 0x000ff00000002400 */
[----:B------:R-:W0:Y:S01]  /*5370*/  MUFU.TANH R36, R36 ;  /* 0x0000002400247308 */ /* 0x000e220000002400 */
[----:B-1----:R-:W-:-:S07]  /*5380*/  FMNMX.FTZ R29, R34, R27, !PT ;  /* 0x0000001b221d7209 */ /* 0x002fce0007810000 */
[----:B------:R-:W-:Y:S08]  /*5390*/  MUFU.TANH R208, R208 ;  /* 0x000000d000d07308 */ /* 0x000ff00000002400 */
[----:B------:R-:W1:Y:S01]  /*53a0*/  MUFU.TANH R38, R38 ;  /* 0x0000002600267308 */ /* 0x000e620000002400 */
[----:B0-----:R-:W-:-:S07]  /*53b0*/  FMNMX.FTZ R29, R36, R29, !PT ;  /* 0x0000001d241d7209 */ /* 0x001fce0007810000 */
[----:B------:R-:W-:Y:S01]  /*53c0*/  MUFU.TANH R84, R84 ;  /* 0x0000005400547308 */ /* 0x000fe20000002400 */
[----:B------:R-:W-:Y:S02]  /*53d0*/  WARPGROUP.DEPBAR.LE gsb0, 0x0 ;  /* 0x00008000000079c5 */ /* 0x000fe40000010000 */
[----:B------:R-:W-:Y:S01]  /*53e0*/  WARPGROUP.ARRIVE ;  /* 0x00000000000079c5 */ /* 0x000fe20000000000 */
[----:B------:R-:W-:Y:S01]  /*53f0*/  FMUL.FTZ R176, R45, UR40 ;  /* 0x000000282db07c20 */ /* 0x000fe20008410000 */
[----:B------:R-:W-:Y:S01]  /*5400*/  FMUL.FTZ R178, R48, UR40 ;  /* 0x0000002830b27c20 */ /* 0x000fe20008410000 */
[----:B------:R-:W-:Y:S02]  /*5410*/  FMUL.FTZ R48, R59, UR40 ;  /* 0x000000283b307c20 */ /* 0x000fe40008410000 */
[----:B------:R-:W0:Y:S01]  /*5420*/  MUFU.TANH R40, R40 ;  /* 0x0000002800287308 */ /* 0x000e220000002400 */
[----:B------:R-:W-:Y:S01]  /*5430*/  HGMMA.64x128x16.F32 R88, R172, gdesc[UR8].tnspB, R88, gsb0 ;  /* 0x41e00008ac587df0 */ /* 0x000fe20008000858 */
[----:B------:R-:W-:Y:S01]  /*5440*/  UIADD3 UR10, UR6, 0x180, URZ ;  /* 0x00000180060a7890 */ /* 0x000fe2000fffe03f */
[----:B-1----:R-:W-:Y:S01]  /*5450*/  FMNMX.FTZ R29, R38, R29, !PT ;  /* 0x0000001d261d7209 */ /* 0x002fe20007810000 */
[----:B------:R-:W-:-:S04]  /*5460*/  UMOV UR11, 0x40000040 ;  /* 0x40000040000b7882 */ /* 0x000fc80000000000 */
[----:B------:R-:W1:Y:S08]  /*5470*/  MUFU.TANH R176, R176 ;  /* 0x000000b000b07308 */ /* 0x000e700000002400 */
[----:B------:R-:W2:Y:S01]  /*5480*/  MUFU.TANH R178, R178 ;  /* 0x000000b200b27308 */ /* 0x000ea20000002400 */
[----:B0-----:R-:W-:-:S07]  /*5490*/  FMNMX.FTZ R29, R40, R29, !PT ;  /* 0x0000001d281d7209 */ /* 0x001fce0007810000 */
[----:B------:R-:W-:Y:S01]  /*54a0*/  MUFU.TANH R210, R210 ;  /* 0x000000d200d27308 */ /* 0x000fe20000002400 */
[----:B-1----:R-:W-:-:S07]  /*54b0*/  FMNMX.FTZ R9, R176, R9, !PT ;  /* 0x00000009b0097209 */ /* 0x002fce0007810000 */
[----:B------:R-:W0:Y:S01]  /*54c0*/  MUFU.TANH R42, R42 ;  /* 0x0000002a002a7308 */ /* 0x000e220000002400 */
[----:B--2---:R-:W-:-:S04]  /*54d0*/  FMNMX.FTZ R9, R178, R9, !PT ;  /* 0x00000009b2097209 */ /* 0x004fc80007810000 */
[----:B------:R-:W-:-:S03]  /*54e0*/  FMNMX.FTZ R9, R198, R9, !PT ;  /* 0x00000009c6097209 */ /* 0x000fc60007810000 */
[----:B------:R-:W1:Y:S01]  /*54f0*/  MUFU.TANH R44, R44 ;  /* 0x0000002c002c7308 */ /* 0x000e620000002400 */
[----:B------:R-:W-:-:S04]  /*5500*/  FMNMX.FTZ R9, R200, R9, !PT ;  /* 0x00000009c8097209 */ /* 0x000fc80007810000 */
[----:B------:R-:W-:-:S03]  /*5510*/  FMNMX.FTZ R9, R202, R9, !PT ;  /* 0x00000009ca097209 */ /* 0x000fc60007810000 */
[----:B------:R-:W2:Y:S01]  /*5520*/  MUFU.TANH R46, R46 ;  /* 0x0000002e002e7308 */ /* 0x000ea20000002400 */
[----:B------:R-:W-:Y:S02]  /*5530*/  FMNMX.FTZ R9, R54, R9, !PT ;  /* 0x0000000936097209 */ /* 0x000fe40007810000 */
[----:B0-----:R-:W-:Y:S02]  /*5540*/  FMNMX.FTZ R31, R42, R29, !PT ;  /* 0x0000001d2a1f7209 */ /* 0x001fe40007810000 */
[----:B------:R-:W-:-:S03]  /*5550*/  FMNMX.FTZ R9, R56, R9, !PT ;  /* 0x0000000938097209 */ /* 0x000fc60007810000 */
[----:B------:R-:W0:Y:S01]  /*5560*/  MUFU.TANH R50, R50 ;  /* 0x0000003200327308 */ /* 0x000e220000002400 */
[----:B------:R-:W-:Y:S02]  /*5570*/  FMNMX.FTZ R9, R58, R9, !PT ;  /* 0x000000093a097209 */ /* 0x000fe40007810000 */
[----:B-1----:R-:W-:Y:S02]  /*5580*/  FMNMX.FTZ R31, R44, R31, !PT ;  /* 0x0000001f2c1f7209 */ /* 0x002fe40007810000 */
[----:B------:R-:W-:-:S03]  /*5590*/  FMNMX.FTZ R9, R60, R9, !PT ;  /* 0x000000093c097209 */ /* 0x000fc60007810000 */
[----:B------:R-:W1:Y:S01]  /*55a0*/  MUFU.TANH R48, R48 ;  /* 0x0000003000307308 */ /* 0x000e620000002400 */
[----:B------:R-:W-:Y:S02]  /*55b0*/  FMNMX.FTZ R9, R62, R9, !PT ;  /* 0x000000093e097209 */ /* 0x000fe40007810000 */
[----:B--2---:R-:W-:Y:S02]  /*55c0*/  FMNMX.FTZ R31, R46, R31, !PT ;  /* 0x0000001f2e1f7209 */ /* 0x004fe40007810000 */
[----:B------:R-:W-:-:S03]  /*55d0*/  FMNMX.FTZ R9, R64, R9, !PT ;  /* 0x0000000940097209 */ /* 0x000fc60007810000 */
[----:B------:R-:W2:Y:S01]  /*55e0*/  MUFU.TANH R52, R52 ;  /* 0x0000003400347308 */ /* 0x000ea20000002400 */
[----:B------:R-:W-:Y:S02]  /*55f0*/  FMNMX.FTZ R9, R68, R9, !PT ;  /* 0x0000000944097209 */ /* 0x000fe40007810000 */
[----:B0-----:R-:W-:-:S05]  /*5600*/  FMNMX.FTZ R31, R50, R31, !PT ;  /* 0x0000001f321f7209 */ /* 0x001fca0007810000 */
[----:B------:R-:W0:Y:S01]  /*5610*/  MUFU.TANH R80, R80 ;  /* 0x0000005000507308 */ /* 0x000e220000002400 */
[----:B-1----:R-:W-:-:S07]  /*5620*/  FMNMX.FTZ R33, R48, R31, !PT ;  /* 0x0000001f30217209 */ /* 0x002fce0007810000 */
[----:B------:R-:W1:Y:S01]  /*5630*/  MUFU.TANH R66, R66 ;  /* 0x0000004200427308 */ /* 0x000e620000002400 */
[----:B--2---:R-:W-:-:S07]  /*5640*/  FMNMX.FTZ R33, R52, R33, !PT ;  /* 0x0000002134217209 */ /* 0x004fce0007810000 */
[----:B------:R-:W-:Y:S01]  /*5650*/  MUFU.TANH R70, R70 ;  /* 0x0000004600467308 */ /* 0x000fe20000002400 */
[----:B0-----:R-:W-:-:S07]  /*5660*/  FMNMX.FTZ R33, R80, R33, !PT ;  /* 0x0000002150217209 */ /* 0x001fce0007810000 */
[----:B------:R-:W-:Y:S01]  /*5670*/  MUFU.TANH R74, R74 ;  /* 0x0000004a004a7308 */ /* 0x000fe20000002400 */
[----:B-1----:R-:W-:-:S07]  /*5680*/  FMNMX.FTZ R33, R66, R33, !PT ;  /* 0x0000002142217209 */ /* 0x002fce0007810000 */
[----:B------:R-:W-:Y:S08]  /*5690*/  MUFU.TANH R212, R212 ;  /* 0x000000d400d47308 */ /* 0x000ff00000002400 */
[----:B------:R-:W-:Y:S08]  /*56a0*/  MUFU.TANH R78, R78 ;  /* 0x0000004e004e7308 */ /* 0x000ff00000002400 */
[----:B------:R-:W-:Y:S08]  /*56b0*/  MUFU.TANH R214, R214 ;  /* 0x000000d600d67308 */ /* 0x000ff00000002400 */
[----:B------:R-:W-:Y:S01]  /*56c0*/  MUFU.TANH R82, R82 ;  /* 0x0000005200527308 */ /* 0x000fe20000002400 */
[----:B------:R-:W-:-:S02]  /*56d0*/  WARPGROUP.DEPBAR.LE gsb0, 0x0 ;  /* 0x00008000000079c5 */ /* 0x000fc40000010000 */
[----:B------:R-:W-:Y:S01]  /*56e0*/  WARPGROUP.ARRIVE ;  /* 0x00000000000079c5 */ /* 0x000fe20000000000 */
[----:B------:R-:W-:Y:S01]  /*56f0*/  FMUL.FTZ R172, R69, UR40 ;  /* 0x0000002845ac7c20 */ /* 0x000fe20008410000 */
[----:B------:R-:W-:-:S03]  /*5700*/  FMUL.FTZ R174, R73, UR40 ;  /* 0x0000002849ae7c20 */ /* 0x000fc60008410000 */
[----:B------:R-:W-:Y:S01]  /*5710*/  MUFU.TANH R216, R216 ;  /* 0x000000d800d87308 */ /* 0x000fe20000002400 */
[----:B------:R-:W-:Y:S01]  /*5720*/  HGMMA.64x128x16.F32 R88, R168, gdesc[UR8].tnspB, R88, gsb0 ;  /* 0x41e00008a8587df0 */ /* 0x000fe20008000858 */
[----:B------:R-:W-:Y:S01]  /*5730*/  UIADD3 UR10, UR6, 0x200, URZ ;  /* 0x00000200060a7890 */ /* 0x000fe2000fffe03f */
[----:B------:R-:W-:-:S05]  /*5740*/  UMOV UR11, 0x40000040 ;  /* 0x40000040000b7882 */ /* 0x000fca0000000000 */
[----:B------:R-:W0:Y:S08]  /*5750*/  MUFU.TANH R172, R172 ;  /* 0x000000ac00ac7308 */ /* 0x000e300000002400 */
[----:B------:R-:W1:Y:S08]  /*5760*/  MUFU.TANH R174, R174 ;  /* 0x000000ae00ae7308 */ /* 0x000e700000002400 */
[----:B------:R-:W-:Y:S01]  /*5770*/  MUFU.TANH R86, R86 ;  /* 0x0000005600567308 */ /* 0x000fe20000002400 */
[----:B0-----:R-:W-:-:S04]  /*5780*/  FMNMX.FTZ R9, R172, R9, !PT ;  /* 0x00000009ac097209 */ /* 0x001fc80007810000 */
[----:B------:R-:W-:-:S03]  /*5790*/  FMNMX.FTZ R9, R72, R9, !PT ;  /* 0x0000000948097209 */ /* 0x000fc60007810000 */
[----:B------:R-:W-:Y:S01]  /*57a0*/  MUFU.TANH R218, R218 ;  /* 0x000000da00da7308 */ /* 0x000fe20000002400 */
[----:B-1----:R-:W-:-:S04]  /*57b0*/  FMNMX.FTZ R9, R174, R9, !PT ;  /* 0x00000009ae097209 */ /* 0x002fc80007810000 */
[----:B------:R-:W-:-:S04]  /*57c0*/  FMNMX.FTZ R9, R76, R9, !PT ;  /* 0x000000094c097209 */ /* 0x000fc80007810000 */
[----:B------:R-:W-:-:S04]  /*57d0*/  FMNMX.FTZ R9, R204, R9, !PT ;  /* 0x00000009cc097209 */ /* 0x000fc80007810000 */
[----:B------:R-:W-:-:S04]  /*57e0*/  FMNMX.FTZ R9, R206, R9, !PT ;  /* 0x00000009ce097209 */ /* 0x000fc80007810000 */
[----:B------:R-:W-:-:S04]  /*57f0*/  FMNMX.FTZ R9, R208, R9, !PT ;  /* 0x00000009d0097209 */ /* 0x000fc80007810000 */
[----:B------:R-:W-:-:S04]  /*5800*/  FMNMX.FTZ R9, R84, R9, !PT ;  /* 0x0000000954097209 */ /* 0x000fc80007810000 */
[----:B------:R-:W-:-:S05]  /*5810*/  FMNMX.FTZ R9, R210, R9, !PT ;  /* 0x00000009d2097209 */ /* 0x000fca0007810000 */
[----:B------:R-:W0:Y:S02]  /*5820*/  SHFL.BFLY PT, R12, R9, 0x2, 0x1f ;  /* 0x0c401f00090c7f89 */ /* 0x000e2400000e0000 */
[----:B0-----:R-:W-:Y:S02]  /*5830*/  FMNMX.FTZ R12, R9, R12, !PT ;  /* 0x0000000c090c7209 */ /* 0x001fe40007810000 */
[----:B------:R-:W0:Y:S03]  /*5840*/  LDC R9, c[0x0][0x988] ;  /* 0x00026200ff097b82 */ /* 0x000e260000000800 */
[----:B------:R-:W1:Y:S02]  /*5850*/  SHFL.BFLY PT, R11, R12, 0x1, 0x1f ;  /* 0x0c201f000c0b7f89 */ /* 0x000e6400000e0000 */
[----:B-1----:R-:W-:-:S05]  /*5860*/  FMNMX.FTZ R12, R12, R11, !PT ;  /* 0x0000000b0c0c7209 */ /* 0x002fca0007810000 */
[C---:B------:R-:W-:Y:S01]  /*5870*/  FADD.FTZ R220, -R12.reuse, R17 ;  /* 0x000000110cdc7221 */ /* 0x040fe20000010100 */
[----:B0-----:R-:W-:-:S03]  /*5880*/  FMUL.FTZ R21, R12, R9 ;  /* 0x000000090c157220 */ /* 0x001fc60000410000 */
[-C--:B------:R-:W-:Y:S01]  /*5890*/  FMUL.FTZ R11, R220, R9.reuse ;  /* 0x00000009dc0b7220 */ /* 0x080fe20000410000 */
[-CC-:B------:R-:W-:Y:S01]  /*58a0*/  FFMA.FTZ R220, R8, R9.reuse, -R21.reuse ;  /* 0x0000000908dc7223 */ /* 0x180fe20000010815 */
        /* <DEDUP_REMOVED lines=16> */
[-CC-:B0-----:R-:W-:Y:S01]  /*59b0*/  FFMA.FTZ R184, R194, R9.reuse, -R21.reuse ;  /* 0x00000009c2b87223 */ /* 0x181fe20000010815 */
[-CC-:B------:R-:W-:Y:S01]  /*59c0*/  FFMA.FTZ R41, R172, R9.reuse, -R21.reuse ;  /* 0x00000009ac297223 */ /* 0x180fe20000010815 */
[----:B------:R-:W-:Y:S01]  /*59d0*/  FFMA.FTZ R43, R72, R9, -R21 ;  /* 0x00000009482b7223 */ /* 0x000fe20000010815 */
[----:B------:R-:W-:-:S02]  /*59e0*/  WARPGROUP.DEPBAR.LE gsb0, 0x0 ;  /* 0x00008000000079c5 */ /* 0x000fc40000010000 */
[----:B------:R-:W-:Y:S01]  /*59f0*/  WARPGROUP.ARRIVE ;  /* 0x00000000000079c5 */ /* 0x000fe20000000000 */
[----:B------:R-:W-:Y:S01]  /*5a00*/  FMUL.FTZ R168, R67, UR40 ;  /* 0x0000002843a87c20 */ /* 0x000fe20008410000 */
[----:B------:R-:W-:Y:S01]  /*5a10*/  FMUL.FTZ R170, R71, UR40 ;  /* 0x0000002847aa7c20 */ /* 0x000fe20008410000 */
[-CC-:B-1----:R-:W-:Y:S01]  /*5a20*/  FFMA.FTZ R188, R198, R9.reuse, -R21.reuse ;  /* 0x00000009c6bc7223 */ /* 0x182fe20000010815 */
[-CC-:B------:R-:W-:Y:S01]  /*5a30*/  FFMA.FTZ R60, R174, R9.reuse, -R21.reuse ;  /* 0x00000009ae3c7223 */ /* 0x180fe20000010815 */
[-CC-:B------:R-:W-:Y:S01]  /*5a40*/  FFMA.FTZ R47, R206, R9.reuse, -R21.reuse ;  /* 0x00000009ce2f7223 */ /* 0x180fe20000010815 */
[----:B------:R-:W-:Y:S01]  /*5a50*/  HGMMA.64x128x16.F32 R88, R152, gdesc[UR8].tnspB, R88, gsb0 ;  /* 0x41e0000898587df0 */ /* 0x000fe20008000858 */
[----:B------:R-:W-:Y:S01]  /*5a60*/  UIADD3 UR10, UR6, 0x280, URZ ;  /* 0x00000280060a7890 */ /* 0x000fe2000fffe03f */
[----:B------:R-:W0:Y:S01]  /*5a70*/  MUFU.TANH R168, R168 ;  /* 0x000000a800a87308 */ /* 0x000e220000002400 */
[----:B------:R-:W-:Y:S01]  /*5a80*/  UMOV UR11, 0x40000040 ;  /* 0x40000040000b7882 */ /* 0x000fe20000000000 */
[-CC-:B------:R-:W-:Y:S01]  /*5a90*/  FFMA.FTZ R64, R208, R9.reuse, -R21.reuse ;  /* 0x00000009d0407223 */ /* 0x180fe20000010815 */
[----:B------:R-:W-:-:S05]  /*5aa0*/  FFMA.FTZ R84, R84, R9, -R21 ;  /* 0x0000000954547223 */ /* 0x000fca0000010815 */
[----:B------:R-:W1:Y:S08]  /*5ab0*/  MUFU.TANH R170, R170 ;  /* 0x000000aa00aa7308 */ /* 0x000e700000002400 */
[----:B------:R-:W-:Y:S01]  /*5ac0*/  MUFU.EX2 R11, R11 ;  /* 0x0000000b000b7308 */ /* 0x000fe20000000800 */
[----:B0-----:R-:W-:-:S04]  /*5ad0*/  FMNMX.FTZ R35, R168, R33, !PT ;  /* 0x00000021a8237209 */ /* 0x001fc80007810000 */
[----:B------:R-:W-:-:S03]  /*5ae0*/  FMNMX.FTZ R35, R70, R35, !PT ;  /* 0x0000002346237209 */ /* 0x000fc60007810000 */
[----:B------:R-:W0:Y:S01]  /*5af0*/  MUFU.EX2 R220, R220 ;  /* 0x000000dc00dc7308 */ /* 0x000e220000000800 */
[----:B-1----:R-:W-:-:S04]  /*5b00*/  FMNMX.FTZ R35, R170, R35, !PT ;  /* 0x00000023aa237209 */ /* 0x002fc80007810000 */
[----:B------:R-:W-:-:S03]  /*5b10*/  FMNMX.FTZ R35, R74, R35, !PT ;  /* 0x000000234a237209 */ /* 0x000fc60007810000 */
[----:B------:R-:W1:Y:S01]  /*5b20*/  MUFU.EX2 R17, R17 ;  /* 0x0000001100117308 */ /* 0x000e620000000800 */
[----:B------:R-:W-:-:S04]  /*5b30*/  FMNMX.FTZ R37, R212, R35, !PT ;  /* 0x00000023d4257209 */ /* 0x000fc80007810000 */
[----:B------:R-:W-:-:S03]  /*5b40*/  FMNMX.FTZ R37, R78, R37, !PT ;  /* 0x000000254e257209 */ /* 0x000fc60007810000 */
[----:B------:R2:W-:Y:S01]  /*5b50*/  MUFU.EX2 R35, R8 ;  /* 0x0000000800237308 */ /* 0x0005e20000000800 */
[----:B------:R-:W-:Y:S01]  /*5b60*/  FMNMX.FTZ R37, R214, R37, !PT ;  /* 0x00000025d6257209 */ /* 0x000fe20007810000 */
[----:B0-----:R-:W-:-:S03]  /*5b70*/  FFMA.FTZ R6, R11, R6, R220 ;  /* 0x000000060b067223 */ /* 0x001fc600000100dc */
[----:B------:R-:W-:-:S03]  /*5b80*/  FMNMX.FTZ R37, R82, R37, !PT ;  /* 0x0000002552257209 */ /* 0x000fc60007810000 */
[----:B------:R-:W-:Y:S01]  /*5b90*/  MUFU.EX2 R19, R19 ;  /* 0x0000001300137308 */ /* 0x000fe20000000800 */
[----:B------:R-:W-:Y:S01]  /*5ba0*/  FMNMX.FTZ R39, R216, R37, !PT ;  /* 0x00000025d8277209 */ /* 0x000fe20007810000 */
[C---:B-1----:R-:W-:Y:S01]  /*5bb0*/  FADD.FTZ R6, R17.reuse, R6 ;  /* 0x0000000611067221 */ /* 0x042fe20000010000 */
[----:B------:R-:W-:Y:S02]  /*5bc0*/  F2FP.F16.F32.PACK_AB R180, R17, R220 ;  /* 0x000000dc11b4723e */ /* 0x000fe400000000ff */
[----:B------:R-:W-:-:S03]  /*5bd0*/  FMNMX.FTZ R39, R86, R39, !PT ;  /* 0x0000002756277209 */ /* 0x000fc60007810000 */
[----:B------:R0:W-:Y:S01]  /*5be0*/  MUFU.EX2 R37, R10 ;  /* 0x0000000a00257308 */ /* 0x0001e20000000800 */
[----:B--2---:R-:W-:Y:S01]  /*5bf0*/  FMNMX.FTZ R8, R218, R39, !PT ;  /* 0x00000027da087209 */ /* 0x004fe20007810000 */
[-CC-:B------:R-:W-:Y:S01]  /*5c00*/  FFMA.FTZ R39, R62, R9.reuse, -R21.reuse ;  /* 0x000000093e277223 */ /* 0x180fe20000010815 */
[----:B------:R-:W-:-:S03]  /*5c10*/  FFMA.FTZ R62, R204, R9, -R21 ;  /* 0x00000009cc3e7223 */ /* 0x000fc60000010815 */
[----:B------:R-:W0:Y:S02]  /*5c20*/  SHFL.BFLY PT, R45, R8, 0x2, 0x1f ;  /* 0x0c401f00082d7f89 */ /* 0x000e2400000e0000 */
[----:B------:R-:W-:Y:S08]  /*5c30*/  MUFU.EX2 R182, R182 ;  /* 0x000000b600b67308 */ /* 0x000ff00000000800 */
[----:B------:R-:W-:Y:S08]  /*5c40*/  MUFU.EX2 R27, R192 ;  /* 0x000000c0001b7308 */ /* 0x000ff00000000800 */
[----:B------:R-:W1:Y:S01]  /*5c50*/  MUFU.EX2 R184, R184 ;  /* 0x000000b800b87308 */ /* 0x000e620000000800 */
[----:B0-----:R-:W-:Y:S01]  /*5c60*/  FMNMX.FTZ R10, R8, R45, !PT ;  /* 0x0000002d080a7209 */ /* 0x001fe20007810000 */
[----:B------:R-:W-:-:S06]  /*5c70*/  FFMA.FTZ R45, R76, R9, -R21 ;  /* 0x000000094c2d7223 */ /* 0x000fcc0000010815 */
[----:B------:R-:W-:Y:S01]  /*5c80*/  MUFU.EX2 R29, R196 ;  /* 0x000000c4001d7308 */ /* 0x000fe20000000800 */
[----:B------:R-:W0:Y:S07]  /*5c90*/  SHFL.BFLY PT, R49, R10, 0x1, 0x1f ;  /* 0x0c201f000a317f89 */ /* 0x000e2e00000e0000 */
[----:B------:R-:W-:Y:S01]  /*5ca0*/  MUFU.EX2 R31, R178 ;  /* 0x000000b2001f7308 */ /* 0x000fe20000000800 */
[----:B-1----:R-:W-:-:S07]  /*5cb0*/  F2FP.F16.F32.PACK_AB R172, R184, R27 ;  /* 0x0000001bb8ac723e */ /* 0x002fce00000000ff */
[----:B------:R-:W-:Y:S08]  /*5cc0*/  MUFU.EX2 R188, R188 ;  /* 0x000000bc00bc7308 */ /* 0x000ff00000000800 */
[----:B------:R-:W-:Y:S01]  /*5cd0*/  MUFU.EX2 R33, R200 ;  /* 0x000000c800217308 */ /* 0x000fe20000000800 */
[----:B0-----:R-:W-:-:S05]  /*5ce0*/  FMNMX.FTZ R10, R10, R49, !PT ;  /* 0x000000310a0a7209 */ /* 0x001fca0007810000 */
[----:B------:R-:W-:Y:S01]  /*5cf0*/  FADD.FTZ R8, -R10, R15 ;  /* 0x0000000f0a087221 */ /* 0x000fe20000010100 */
[----:B------:R-:W-:Y:S01]  /*5d00*/  MOV R15, UR39 ;  /* 0x00000027000f7c02 */ /* 0x000fe20008000f00 */
[----:B------:R-:W-:Y:S02]  /*5d10*/  MUFU.EX2 R54, R54 ;  /* 0x0000003600367308 */ /* 0x000fe40000000800 */
[----:B------:R-:W-:Y:S02]  /*5d20*/  FMUL.FTZ R8, R8, R9 ;  /* 0x0000000908087220 */ /* 0x000fe40000410000 */
[----:B------:R-:W-:-:S04]  /*5d30*/  @!P1 VIADD R15, R15, 0x34840 ;  /* 0x000348400f0f9836 */ /* 0x000fc80000000000 */
[----:B------:R-:W-:Y:S01]  /*5d40*/  MUFU.EX2 R8, R8 ;  /* 0x0000000800087308 */ /* 0x000fe20000000800 */
[----:B------:R-:W-:-:S07]  /*5d50*/  @!P1 PRMT R15, RZ, 0x654, R15 ;  /* 0x00000654ff0f9816 */ /* 0x000fce000000000f */
[----:B------:R-:W-:Y:S01]  /*5d60*/  MUFU.EX2 R56, R56 ;  /* 0x0000003800387308 */ /* 0x000fe20000000800 */
[----:B------:R-:W-:Y:S02]  /*5d70*/  WARPGROUP.DEPBAR.LE gsb0, 0x0 ;  /* 0x00008000000079c5 */ /* 0x000fe40000010000 */
[----:B------:R-:W-:Y:S01]  /*5d80*/  WARPGROUP.ARRIVE ;  /* 0x00000000000079c5 */ /* 0x000fe20000000000 */
[-CC-:B------:R-:W-:Y:S01]  /*5d90*/  FFMA.FTZ R152, R186, R9.reuse, -R21.reuse ;  /* 0x00000009ba987223 */ /* 0x180fe20000010815 */
[-CC-:B------:R-:W-:Y:S01]  /*5da0*/  FFMA.FTZ R154, R190, R9.reuse, -R21.reuse ;  /* 0x00000009be9a7223 */ /* 0x180fe20000010815 */
[----:B------:R-:W-:Y:S02]  /*5db0*/  FFMA.FTZ R186, R176, R9, -R21 ;  /* 0x00000009b0ba7223 */ /* 0x000fe40000010815 */
[----:B------:R-:W-:Y:S01]  /*5dc0*/  MUFU.EX2 R39, R39 ;  /* 0x0000002700277308 */ /* 0x000fe20000000800 */
[----:B------:R-:W-:Y:S01]  /*5dd0*/  HGMMA.64x128x16.F32 R88, R156, gdesc[UR8].tnspB, R88, gsb0 ;  /* 0x41e000089c587df0 */ /* 0x000fe20008000858 */
[----:B------:R-:W-:Y:S01]  /*5de0*/  UIADD3 UR10, UR6, 0x300, URZ ;  /* 0x00000300060a7890 */ /* 0x000fe2000fffe03f */
[----:B------:R-:W-:Y:S01]  /*5df0*/  UMOV UR11, 0x40000040 ;  /* 0x40000040000b7882 */ /* 0x000fe20000000000 */
[----:B------:R-:W-:-:S04]  /*5e00*/  UIADD3 UR6, UR6, 0x380, URZ ;  /* 0x0000038006067890 */ /* 0x000fc8000fffe03f */
[----:B------:R-:W0:Y:S08]  /*5e10*/  MUFU.EX2 R152, R152 ;  /* 0x0000009800987308 */ /* 0x000e300000000800 */
[----:B------:R-:W1:Y:S08]  /*5e20*/  MUFU.EX2 R154, R154 ;  /* 0x0000009a009a7308 */ /* 0x000e700000000800 */
[----:B------:R-:W2:Y:S01]  /*5e30*/  MUFU.EX2 R186, R186 ;  /* 0x000000ba00ba7308 */ /* 0x000ea20000000800 */
[----:B0-----:R-:W-:-:S07]  /*5e40*/  F2FP.F16.F32.PACK_AB R176, R152, R23 ;  /* 0x0000001798b0723e */ /* 0x001fce00000000ff */
[----:B------:R-:W-:Y:S01]  /*5e50*/  MUFU.EX2 R58, R58 ;  /* 0x0000003a003a7308 */ /* 0x000fe20000000800 */
[----:B-1----:R-:W-:-:S07]  /*5e60*/  F2FP.F16.F32.PACK_AB R178, R154, R25 ;  /* 0x000000199ab2723e */ /* 0x002fce00000000ff */
[----:B------:R-:W-:Y:S01]  /*5e70*/  MUFU.EX2 R41, R41 ;  /* 0x0000002900297308 */ /* 0x000fe20000000800 */
[----:B--2---:R-:W-:-:S07]  /*5e80*/  F2FP.F16.F32.PACK_AB R174, R186, R29 ;  /* 0x0000001dbaae723e */ /* 0x004fce00000000ff */
[----:B------:R-:W-:Y:S08]  /*5e90*/  MUFU.EX2 R43, R43 ;  /* 0x0000002b002b7308 */ /* 0x000ff00000000800 */
[----:B------:R-:W-:Y:S08]  /*5ea0*/  MUFU.EX2 R60, R60 ;  /* 0x0000003c003c7308 */ /* 0x000ff00000000800 */
[----:B------:R-:W-:Y:S08]  /*5eb0*/  MUFU.EX2 R45, R45 ;  /* 0x0000002d002d7308 */ /* 0x000ff00000000800 */
[----:B------:R-:W-:Y:S08]  /*5ec0*/  MUFU.EX2 R62, R62 ;  /* 0x0000003e003e7308 */ /* 0x000ff00000000800 */
[----:B------:R-:W-:Y:S08]  /*5ed0*/  MUFU.EX2 R47, R47 ;  /* 0x0000002f002f7308 */ /* 0x000ff00000000800 */
[----:B------:R-:W-:Y:S08]  /*5ee0*/  MUFU.EX2 R64, R64 ;  /* 0x0000004000407308 */ /* 0x000ff00000000800 */
[----:B------:R-:W-:Y:S01]  /*5ef0*/  MUFU.EX2 R49, R84 ;  /* 0x0000005400317308 */ /* 0x000fe20000000800 */
[----:B------:R-:W-:-:S02]  /*5f00*/  WARPGROUP.DEPBAR.LE gsb0, 0x0 ;  /* 0x00008000000079c5 */ /* 0x000fc40000010000 */
[----:B------:R-:W-:Y:S01]  /*5f10*/  WARPGROUP.ARRIVE ;  /* 0x00000000000079c5 */ /* 0x000fe20000000000 */
[-CC-:B------:R-:W-:Y:S01]  /*5f20*/  FFMA.FTZ R158, R68, R9.reuse, -R21.reuse ;  /* 0x00000009449e7223 */ /* 0x180fe20000010815 */
[-CC-:B------:R-:W-:Y:S01]  /*5f30*/  FFMA.FTZ R156, R202, R9.reuse, -R21.reuse ;  /* 0x00000009ca9c7223 */ /* 0x180fe20000010815 */
[-C--:B------:R-:W-:Y:S01]  /*5f40*/  FFMA.FTZ R68, R210, R9.reuse, -R21 ;  /* 0x00000009d2447223 */ /* 0x080fe20000010815 */
[-C--:B------:R-:W-:Y:S02]  /*5f50*/  FMUL.FTZ R21, R10, R9.reuse ;  /* 0x000000090a157220 */ /* 0x080fe40000410000 */
[----:B------:R-:W-:Y:S01]  /*5f60*/  HGMMA.64x128x16.F32 R88, R160, gdesc[UR8].tnspB, R88, gsb0 ;  /* 0x41e00008a0587df0 */ /* 0x000fe20008000858 */
[----:B------:R-:W-:Y:S01]  /*5f70*/  UMOV UR10, UR6 ;  /* 0x00000006000a7c82 */ /* 0x000fe20008000000 */
[----:B------:R-:W-:Y:S01]  /*5f80*/  UMOV UR11, 0x40000040 ;  /* 0x40000040000b7882 */ /* 0x000fe20000000000 */
[-CC-:B------:R-:W-:Y:S01]  /*5f90*/  FFMA.FTZ R14, R14, R9.reuse, -R21.reuse ;  /* 0x000000090e0e7223 */ /* 0x180fe20000010815 */
[-CC-:B------:R-:W-:Y:S01]  /*5fa0*/  FFMA.FTZ R18, R18, R9.reuse, -R21.reuse ;  /* 0x0000000912127223 */ /* 0x180fe20000010815 */
[-CC-:B------:R-:W-:Y:S01]  /*5fb0*/  FFMA.FTZ R20, R20, R9.reuse, -R21.reuse ;  /* 0x0000000914147223 */ /* 0x180fe20000010815 */
[-CC-:B------:R-:W-:Y:S01]  /*5fc0*/  FFMA.FTZ R22, R22, R9.reuse, -R21.reuse ;  /* 0x0000000916167223 */ /* 0x180fe20000010815 */
[----:B------:R0:W1:Y:S01]  /*5fd0*/  MUFU.EX2 R181, R14 ;  /* 0x0000000e00b57308 */ /* 0x0000620000000800 */
[-CC-:B------:R-:W-:Y:S01]  /*5fe0*/  FFMA.FTZ R24, R24, R9.reuse, -R21.reuse ;  /* 0x0000000918187223 */ /* 0x180fe20000010815 */
[-CC-:B------:R-:W-:Y:S01]  /*5ff0*/  FFMA.FTZ R26, R26, R9.reuse, -R21.reuse ;  /* 0x000000091a1a7223 */ /* 0x180fe20000010815 */
[-CC-:B------:R-:W-:Y:S01]  /*6000*/  FFMA.FTZ R28, R28, R9.reuse, -R21.reuse ;  /* 0x000000091c1c7223 */ /* 0x180fe20000010815 */
[-CC-:B------:R-:W-:Y:S01]  /*6010*/  FFMA.FTZ R30, R30, R9.reuse, -R21.reuse ;  /* 0x000000091e1e7223 */ /* 0x180fe20000010815 */
[-CC-:B------:R-:W-:Y:S01]  /*6020*/  FFMA.FTZ R32, R32, R9.reuse, -R21.reuse ;  /* 0x0000000920207223 */ /* 0x180fe20000010815 */
[-CC-:B------:R-:W-:Y:S01]  /*6030*/  FFMA.FTZ R34, R34, R9.reuse, -R21.reuse ;  /* 0x0000000922227223 */ /* 0x180fe20000010815 */
[-CC-:B------:R-:W-:Y:S01]  /*6040*/  FFMA.FTZ R175, R36, R9.reuse, -R21.reuse ;  /* 0x0000000924af7223 */ /* 0x180fe20000010815 */
[----:B------:R2:W3:Y:S01]  /*6050*/  MUFU.EX2 R72, R18 ;  /* 0x0000001200487308 */ /* 0x0004e20000000800 */
[-CC-:B------:R-:W-:Y:S01]  /*6060*/  FFMA.FTZ R38, R38, R9.reuse, -R21.reuse ;  /* 0x0000000926267223 */ /* 0x180fe20000010815 */
[-CC-:B------:R-:W-:Y:S01]  /*6070*/  FFMA.FTZ R169, R40, R9.reuse, -R21.reuse ;  /* 0x0000000928a97223 */ /* 0x180fe20000010815 */
[-CC-:B0-----:R-:W-:Y:S01]  /*6080*/  FFMA.FTZ R14, R42, R9.reuse, -R21.reuse ;  /* 0x000000092a0e7223 */ /* 0x181fe20000010815 */
[-CC-:B------:R-:W-:Y:S01]  /*6090*/  FFMA.FTZ R171, R44, R9.reuse, -R21.reuse ;  /* 0x000000092cab7223 */ /* 0x180fe20000010815 */
[-CC-:B------:R-:W-:Y:S01]  /*60a0*/  FFMA.FTZ R153, R50, R9.reuse, -R21.reuse ;  /* 0x0000000932997223 */ /* 0x180fe20000010815 */
[-CC-:B------:R-:W-:Y:S01]  /*60b0*/  FFMA.FTZ R48, R48, R9.reuse, -R21.reuse ;  /* 0x0000000930307223 */ /* 0x180fe20000010815 */
[----:B------:R-:W-:Y:S01]  /*60c0*/  FFMA.FTZ R52, R52, R9, -R21 ;  /* 0x0000000934347223 */ /* 0x000fe20000010815 */
[----:B------:R0:W4:Y:S01]  /*60d0*/  MUFU.EX2 R76, R20 ;  /* 0x00000014004c7308 */ /* 0x0001220000000800 */
[----:B-1----:R-:W-:Y:S01]  /*60e0*/  FFMA.FTZ R7, R8, R7, R181 ;  /* 0x0000000708077223 */ /* 0x002fe200000100b5 */
[-CC-:B--2---:R-:W-:Y:S01]  /*60f0*/  FFMA.FTZ R18, R46, R9.reuse, -R21.reuse ;  /* 0x000000092e127223 */ /* 0x184fe20000010815 */
[-CC-:B------:R-:W-:Y:S01]  /*6100*/  FFMA.FTZ R80, R80, R9.reuse, -R21.reuse ;  /* 0x0000000950507223 */ /* 0x180fe20000010815 */
[-CC-:B------:R-:W-:Y:S01]  /*6110*/  FFMA.FTZ R66, R66, R9.reuse, -R21.reuse ;  /* 0x0000000942427223 */ /* 0x180fe20000010815 */
[-CC-:B------:R-:W-:Y:S01]  /*6120*/  FFMA.FTZ R168, R168, R9.reuse, -R21.reuse ;  /* 0x00000009a8a87223 */ /* 0x180fe20000010815 */
[-CC-:B------:R-:W-:Y:S01]  /*6130*/  FFMA.FTZ R70, R70, R9.reuse, -R21.reuse ;  /* 0x0000000946467223 */ /* 0x180fe20000010815 */
[----:B------:R-:W-:Y:S01]  /*6140*/  FFMA.FTZ R170, R170, R9, -R21 ;  /* 0x00000009aaaa7223 */ /* 0x000fe20000010815 */
[----:B------:R-:W1:Y:S01]  /*6150*/  MUFU.EX2 R22, R22 ;  /* 0x0000001600167308 */ /* 0x000e620000000800 */
[----:B0-----:R-:W-:-:S02]  /*6160*/  IMAD.U32 R20, RZ, RZ, UR7 ;  /* 0x00000007ff147e24 */ /* 0x001fc4000f8e00ff */
[----:B---3--:R-:W-:Y:S01]  /*6170*/  FADD.FTZ R7, R72, R7 ;  /* 0x0000000748077221 */ /* 0x008fe20000010000 */
[-CC-:B------:R-:W-:Y:S01]  /*6180*/  FFMA.FTZ R74, R74, R9.reuse, -R21.reuse ;  /* 0x000000094a4a7223 */ /* 0x180fe20000010815 */
[-CC-:B------:R-:W-:Y:S01]  /*6190*/  FFMA.FTZ R212, R212, R9.reuse, -R21.reuse ;  /* 0x00000009d4d47223 */ /* 0x180fe20000010815 */
[-CC-:B------:R-:W-:Y:S01]  /*61a0*/  FFMA.FTZ R78, R78, R9.reuse, -R21.reuse ;  /* 0x000000094e4e7223 */ /* 0x180fe20000010815 */
[-CC-:B------:R-:W-:Y:S01]  /*61b0*/  FFMA.FTZ R214, R214, R9.reuse, -R21.reuse ;  /* 0x00000009d6d67223 */ /* 0x180fe20000010815 */
[-C--:B------:R-:W-:Y:S01]  /*61c0*/  FFMA.FTZ R82, R82, R9.reuse, -R21 ;  /* 0x0000000952527223 */ /* 0x080fe20000010815 */
[----:B------:R-:W0:Y:S01]  /*61d0*/  MUFU.EX2 R24, R24 ;  /* 0x0000001800187308 */ /* 0x000e220000000800 */
[----:B----4-:R-:W-:Y:S01]  /*61e0*/  FADD.FTZ R7, R76, R7 ;  /* 0x000000074c077221 */ /* 0x010fe20000010000 */
[-CC-:B------:R-:W-:Y:S01]  /*61f0*/  FFMA.FTZ R216, R216, R9.reuse, -R21.reuse ;  /* 0x00000009d8d87223 */ /* 0x180fe20000010815 */
[-CC-:B------:R-:W-:Y:S01]  /*6200*/  FFMA.FTZ R86, R86, R9.reuse, -R21.reuse ;  /* 0x0000000956567223 */ /* 0x180fe20000010815 */
[----:B------:R-:W-:Y:S01]  /*6210*/  FFMA.FTZ R21, R218, R9, -R21 ;  /* 0x00000009da157223 */ /* 0x000fe20000010815 */
[----:B------:R-:W-:-:S03]  /*6220*/  F2FP.F16.F32.PACK_AB R181, R72, R181 ;  /* 0x000000b548b5723e */ /* 0x000fc600000000ff */
[----:B------:R-:W2:Y:S01]  /*6230*/  MUFU.EX2 R26, R26 ;  /* 0x0000001a001a7308 */ /* 0x000ea20000000800 */
[C---:B-1----:R-:W-:Y:S01]  /*6240*/  FADD.FTZ R7, R22.reuse, R7 ;  /* 0x0000000716077221 */ /* 0x042fe20000010000 */
[----:B------:R-:W-:-:S06]  /*6250*/  F2FP.F16.F32.PACK_AB R183, R22, R76 ;  /* 0x0000004c16b7723e */ /* 0x000fcc00000000ff */
[----:B------:R-:W1:Y:S01]  /*6260*/  MUFU.EX2 R28, R28 ;  /* 0x0000001c001c7308 */ /* 0x000e620000000800 */
[----:B0-----:R-:W-:-:S07]  /*6270*/  FADD.FTZ R7, R24, R7 ;  /* 0x0000000718077221 */ /* 0x001fce0000010000 */
[----:B------:R-:W0:Y:S01]  /*6280*/  MUFU.EX2 R30, R30 ;  /* 0x0000001e001e7308 */ /* 0x000e220000000800 */
[C---:B--2---:R-:W-:Y:S01]  /*6290*/  FADD.FTZ R7, R26.reuse, R7 ;  /* 0x000000071a077221 */ /* 0x044fe20000010000 */
[----:B------:R-:W-:-:S06]  /*62a0*/  F2FP.F16.F32.PACK_AB R177, R26, R24 ;  /* 0x000000181ab1723e */ /* 0x000fcc00000000ff */
[----:B------:R-:W2:Y:S01]  /*62b0*/  MUFU.EX2 R32, R32 ;  /* 0x0000002000207308 */ /* 0x000ea20000000800 */
[----:B-1----:R-:W-:-:S07]  /*62c0*/  FADD.FTZ R7, R28, R7 ;  /* 0x000000071c077221 */ /* 0x002fce0000010000 */
[----:B------:R-:W1:Y:S01]  /*62d0*/  MUFU.EX2 R34, R34 ;  /* 0x0000002200227308 */ /* 0x000e620000000800 */
[C---:B0-----:R-:W-:Y:S01]  /*62e0*/  FADD.FTZ R7, R30.reuse, R7 ;  /* 0x000000071e077221 */ /* 0x041fe20000010000 */
[----:B------:R-:W-:-:S06]  /*62f0*/  F2FP.F16.F32.PACK_AB R179, R30, R28 ;  /* 0x0000001c1eb3723e */ /* 0x000fcc00000000ff */
[----:B------:R-:W-:Y:S01]  /*6300*/  MUFU.EX2 R175, R175 ;  /* 0x000000af00af7308 */ /* 0x000fe20000000800 */
[----:B--2---:R-:W-:-:S07]  /*6310*/  FADD.FTZ R7, R32, R7 ;  /* 0x0000000720077221 */ /* 0x004fce0000010000 */
[----:B------:R-:W-:Y:S01]  /*6320*/  MUFU.EX2 R38, R38 ;  /* 0x0000002600267308 */ /* 0x000fe20000000800 */
[----:B-1----:R-:W-:-:S07]  /*6330*/  F2FP.F16.F32.PACK_AB R173, R34, R32 ;  /* 0x0000002022ad723e */ /* 0x002fce00000000ff */
[----:B------:R-:W-:Y:S08]  /*6340*/  MUFU.EX2 R169, R169 ;  /* 0x000000a900a97308 */ /* 0x000ff00000000800 */
[----:B------:R-:W-:Y:S08]  /*6350*/  MUFU.EX2 R14, R14 ;  /* 0x0000000e000e7308 */ /* 0x000ff00000000800 */
[----:B------:R-:W-:Y:S08]  /*6360*/  MUFU.EX2 R171, R171 ;  /* 0x000000ab00ab7308 */ /* 0x000ff00000000800 */
[----:B------:R-:W0:Y:S08]  /*6370*/  MUFU.EX2 R156, R156 ;  /* 0x0000009c009c7308 */ /* 0x000e300000000800 */
[----:B------:R-:W-:Y:S01]  /*6380*/  MUFU.EX2 R18, R18 ;  /* 0x0000001200127308 */ /* 0x000fe20000000800 */
[----:B------:R-:W-:-:S02]  /*6390*/  WARPGROUP.DEPBAR.LE gsb0, 0x0 ;  /* 0x00008000000079c5 */ /* 0x000fc40000010000 */
[----:B------:R-:W-:-:S05]  /*63a0*/  WARPGROUP.ARRIVE ;  /* 0x00000000000079c5 */ /* 0x000fca0000000000 */
[----:B------:R-:W-:Y:S01]  /*63b0*/  MUFU.EX2 R153, R153 ;  /* 0x0000009900997308 */ /* 0x000fe20000000800 */
[----:B------:R-:W-:Y:S02]  /*63c0*/  F2FP.F16.F32.PACK_AB R160, R60, R43 ;  /* 0x0000002b3ca0723e */ /* 0x000fe400000000ff */
[----:B------:R-:W-:Y:S01]  /*63d0*/  F2FP.F16.F32.PACK_AB R162, R62, R45 ;  /* 0x0000002d3ea2723e */ /* 0x000fe200000000ff */
[----:B------:R-:W-:Y:S04]  /*63e0*/  HGMMA.64x128x16.F32 R88, R164, gdesc[UR8].tnspB, R88, gsb0 ;  /* 0x41e00008a4587df0 */ /* 0x000fe80008000858 */
[----:B------:R-:W-:Y:S08]  /*63f0*/  MUFU.EX2 R48, R48 ;  /* 0x0000003000307308 */ /* 0x000ff00000000800 */
[----:B------:R-:W-:Y:S08]  /*6400*/  MUFU.EX2 R155, R52 ;  /* 0x00000034009b7308 */ /* 0x000ff00000000800 */
[----:B------:R-:W-:Y:S08]  /*6410*/  MUFU.EX2 R80, R80 ;  /* 0x0000005000507308 */ /* 0x000ff00000000800 */
[----:B------:R-:W-:Y:S08]  /*6420*/  MUFU.EX2 R157, R66 ;  /* 0x00000042009d7308 */ /* 0x000ff00000000800 */
[----:B------:R1:W-:Y:S08]  /*6430*/  MUFU.EX2 R36, R168 ;  /* 0x000000a800247308 */ /* 0x0003f00000000800 */
[----:B------:R-:W-:Y:S01]  /*6440*/  MUFU.EX2 R158, R158 ;  /* 0x0000009e009e7308 */ /* 0x000fe20000000800 */
[----:B-1----:R-:W-:-:S07]  /*6450*/  F2FP.F16.F32.PACK_AB R168, R188, R31 ;  /* 0x0000001fbca8723e */ /* 0x002fce00000000ff */
[----:B------:R-:W-:Y:S08]  /*6460*/  MUFU.EX2 R159, R70 ;  /* 0x00000046009f7308 */ /* 0x000ff00000000800 */
[----:B------:R0:W-:Y:S08]  /*6470*/  MUFU.EX2 R17, R170 ;  /* 0x000000aa00117308 */ /* 0x0001f00000000800 */
[----:B------:R-:W-:Y:S01]  /*6480*/  MUFU.EX2 R161, R74 ;  /* 0x0000004a00a17308 */ /* 0x000fe20000000800 */
[----:B0-----:R-:W-:-:S07]  /*6490*/  F2FP.F16.F32.PACK_AB R170, R156, R33 ;  /* 0x000000219caa723e */ /* 0x001fce00000000ff */
[----:B------:R-:W-:Y:S08]  /*64a0*/  MUFU.EX2 R212, R212 ;  /* 0x000000d400d47308 */ /* 0x000ff00000000800 */
[----:B------:R-:W-:Y:S08]  /*64b0*/  MUFU.EX2 R163, R78 ;  /* 0x0000004e00a37308 */ /* 0x000ff00000000800 */
[----:B------:R-:W-:Y:S08]  /*64c0*/  MUFU.EX2 R214, R214 ;  /* 0x000000d600d67308 */ /* 0x000ff00000000800 */
[----:B------:R-:W-:Y:S08]  /*64d0*/  MUFU.EX2 R216, R216 ;  /* 0x000000d800d87308 */ /* 0x000ff00000000800 */
[----:B------:R-:W-:Y:S08]  /*64e0*/  MUFU.EX2 R86, R86 ;  /* 0x0000005600567308 */ /* 0x000ff00000000800 */
[----:B------:R-:W0:Y:S08]  /*64f0*/  MUFU.EX2 R68, R68 ;  /* 0x0000004400447308 */ /* 0x000e300000000800 */
[----:B------:R-:W1:Y:S01]  /*6500*/  MUFU.EX2 R21, R21 ;  /* 0x0000001500157308 */ /* 0x000e620000000800 */
[----:B------:R-:W-:-:S02]  /*6510*/  WARPGROUP.DEPBAR.LE gsb0, 0x0 ;  /* 0x00008000000079c5 */ /* 0x000fc40000010000 */
[----:B------:R2:W-:Y:S05]  /*6520*/  @!P1 SYNCS.ARRIVE.TRANS64.RED.A1T0 RZ, [R15+URZ], RZ ;  /* 0x000000ff0fff99a7 */ /* 0x0005ea000810043f */
[----:B------:R-:W3:Y:S01]  /*6530*/  MUFU.EX2 R165, R82 ;  /* 0x0000005200a57308 */ /* 0x000ee20000000800 */
[----:B------:R-:W-:Y:S02]  /*6540*/  F2FP.F16.F32.PACK_AB R164, R64, R47 ;  /* 0x0000002f40a4723e */ /* 0x000fe400000000ff */
[----:B0-----:R-:W-:Y:S02]  /*6550*/  F2FP.F16.F32.PACK_AB R166, R68, R49 ;  /* 0x0000003144a6723e */ /* 0x001fe400000000ff */
[----:B-1----:R-:W-:-:S02]  /*6560*/  F2FP.F16.F32.PACK_AB R167, R21, R86 ;  /* 0x0000005615a7723e */ /* 0x002fc400000000ff */
[----:B--2---:R-:W-:-:S04]  /*6570*/  @!P1 IADD3 R15, R20, 0x34860, RZ ;  /* 0x00034860140f9810 */ /* 0x004fc80007ffe0ff */
[----:B------:R-:W-:Y:S01]  /*6580*/  @!P1 PRMT R20, RZ, 0x654, R15 ;  /* 0x00000654ff149816 */ /* 0x000fe2000000000f */
[----:B------:R-:W-:-:S03]  /*6590*/  FADD.FTZ R15, R19, R6 ;  /* 0x00000006130f7221 */ /* 0x000fc60000010000 */
[----:B------:R0:W-:Y:S01]  /*65a0*/  @!P1 SYNCS.ARRIVE.TRANS64.RED.A1T0 RZ, [R20+URZ], RZ ;  /* 0x000000ff14ff99a7 */ /* 0x0001e2000810043f */
[C---:B------:R-:W-:Y:S01]  /*65b0*/  FADD.FTZ R6, R182.reuse, R15 ;  /* 0x0000000fb6067221 */ /* 0x040fe20000010000 */
[----:B------:R-:W-:-:S03]  /*65c0*/  F2FP.F16.F32.PACK_AB R182, R182, R19 ;  /* 0x00000013b6b6723e */ /* 0x000fc600000000ff */
[----:B------:R-:W-:-:S04]  /*65d0*/  FADD.FTZ R15, R23, R6 ;  /* 0x00000006170f7221 */ /* 0x000fc80000010000 */
[----:B------:R-:W-:Y:S01]  /*65e0*/  FADD.FTZ R6, R152, R15 ;  /* 0x0000000f98067221 */ /* 0x000fe20000010000 */
[----:B------:R-:W-:-:S03]  /*65f0*/  F2FP.F16.F32.PACK_AB R152, R54, R35 ;  /* 0x000000233698723e */ /* 0x000fc600000000ff */
[----:B------:R-:W-:-:S04]  /*6600*/  FADD.FTZ R15, R25, R6 ;  /* 0x00000006190f7221 */ /* 0x000fc80000010000 */
[----:B------:R-:W-:Y:S01]  /*6610*/  FADD.FTZ R6, R154, R15 ;  /* 0x0000000f9a067221 */ /* 0x000fe20000010000 */
[----:B------:R-:W-:-:S03]  /*6620*/  F2FP.F16.F32.PACK_AB R154, R56, R37 ;  /* 0x00000025389a723e */ /* 0x000fc600000000ff */
[----:B------:R-:W-:-:S04]  /*6630*/  FADD.FTZ R15, R27, R6 ;  /* 0x000000061b0f7221 */ /* 0x000fc80000010000 */
[----:B------:R-:W-:-:S04]  /*6640*/  FADD.FTZ R6, R184, R15 ;  /* 0x0000000fb8067221 */ /* 0x000fc80000010000 */
[----:B------:R-:W-:Y:S01]  /*6650*/  FADD.FTZ R15, R29, R6 ;  /* 0x000000061d0f7221 */ /* 0x000fe20000010000 */
[----:B------:R-:W-:-:S03]  /*6660*/  FADD.FTZ R6, R34, R7 ;  /* 0x0000000722067221 */ /* 0x000fc60000010000 */
[----:B0-----:R-:W-:Y:S01]  /*6670*/  FADD.FTZ R20, R186, R15 ;  /* 0x0000000fba147221 */ /* 0x001fe20000010000 */
[----:B------:R-:W-:Y:S01]  /*6680*/  FADD.FTZ R6, R175, R6 ;  /* 0x00000006af067221 */ /* 0x000fe20000010000 */
[C---:B------:R-:W-:Y:S02]  /*6690*/  F2FP.F16.F32.PACK_AB R175, R38.reuse, R175 ;  /* 0x000000af26af723e */ /* 0x040fe400000000ff */
[----:B------:R-:W-:Y:S01]  /*66a0*/  FADD.FTZ R7, R31, R20 ;  /* 0x000000141f077221 */ /* 0x000fe20000010000 */
[----:B------:R-:W-:-:S03]  /*66b0*/  FADD.FTZ R6, R38, R6 ;  /* 0x0000000626067221 */ /* 0x000fc60000010000 */
[----:B------:R-:W-:Y:S01]  /*66c0*/  FADD.FTZ R20, R188, R7 ;  /* 0x00000007bc147221 */ /* 0x000fe20000010000 */
        /* <DEDUP_REMOVED lines=8> */
[----:B------:R-:W-:Y:S01]  /*6750*/  FADD.FTZ R6, R18, R7 ;  /* 0x0000000712067221 */ /* 0x000fe20000010000 */
[----:B------:R-:W-:Y:S02]  /*6760*/  F2FP.F16.F32.PACK_AB R156, R58, R39 ;  /* 0x000000273a9c723e */ /* 0x000fe400000000ff */
[----:B------:R-:W-:Y:S01]  /*6770*/  FADD.FTZ R20, R54, R15 ;  /* 0x0000000f36147221 */ /* 0x000fe20000010000 */
[----:B------:R-:W-:Y:S01]  /*6780*/  FADD.FTZ R6, R153, R6 ;  /* 0x0000000699067221 */ /* 0x000fe20000010000 */
[----:B------:R-:W-:-:S02]  /*6790*/  F2FP.F16.F32.PACK_AB R153, R48, R153 ;  /* 0x000000993099723e */ /* 0x000fc400000000ff */
        /* <DEDUP_REMOVED lines=9> */
[----:B------:R-:W-:Y:S02]  /*6830*/  F2FP.F16.F32.PACK_AB R157, R36, R157 ;  /* 0x0000009d249d723e */ /* 0x000fe400000000ff */
[----:B------:R-:W-:Y:S01]  /*6840*/  FADD.FTZ R14, R158, R7 ;  /* 0x000000079e0e7221 */ /* 0x000fe20000010000 */
[----:B------:R-:W-:Y:S01]  /*6850*/  FADD.FTZ R6, R36, R6 ;  /* 0x0000000624067221 */ /* 0x000fe20000010000 */
[C---:B------:R-:W-:Y:S02]  /*6860*/  F2FP.F16.F32.PACK_AB R158, R41.reuse, R158 ;  /* 0x0000009e299e723e */ /* 0x040fe400000000ff */
[----:B------:R-:W-:Y:S01]  /*6870*/  FADD.FTZ R14, R41, R14 ;  /* 0x0000000e290e7221 */ /* 0x000fe20000010000 */
[----:B------:R-:W-:Y:S01]  /*6880*/  FADD.FTZ R6, R159, R6 ;  /* 0x000000069f067221 */ /* 0x000fe20000010000 */
[----:B------:R-:W-:-:S02]  /*6890*/  F2FP.F16.F32.PACK_AB R159, R17, R159 ;  /* 0x0000009f119f723e */ /* 0x000fc400000000ff */
[----:B------:R-:W-:Y:S01]  /*68a0*/  FADD.FTZ R7, R43, R14 ;  /* 0x0000000e2b077221 */ /* 0x000fe20000010000 */
[----:B------:R-:W-:Y:S01]  /*68b0*/  FADD.FTZ R6, R17, R6 ;  /* 0x0000000611067221 */ /* 0x000fe20000010000 */
[----:B------:R-:W-:Y:S02]  /*68c0*/  IMAD.MOV.U32 R17, RZ, RZ, R12 ;  /* 0x000000ffff117224 */ /* 0x000fe400078e000c */
        /* <DEDUP_REMOVED lines=11> */
[----:B---3--:R-:W-:Y:S01]  /*6980*/  FADD.FTZ R6, R165, R6 ;  /* 0x00000006a5067221 */ /* 0x008fe20000010000 */
[C---:B------:R-:W-:Y:S02]  /*6990*/  F2FP.F16.F32.PACK_AB R165, R216.reuse, R165 ;  /* 0x000000a5d8a5723e */ /* 0x040fe400000000ff */
[----:B------:R-:W-:Y:S01]  /*69a0*/  FADD.FTZ R15, R49, R14 ;  /* 0x0000000e310f7221 */ /* 0x000fe20000010000 */
[----:B------:R-:W-:Y:S01]  /*69b0*/  FADD.FTZ R7, R216, R6 ;  /* 0x00000006d8077221 */ /* 0x000fe20000010000 */
[----:B------:R-:W-:Y:S02]  /*69c0*/  IMAD.MOV.U32 R14, RZ, RZ, R3 ;  /* 0x000000ffff0e7224 */ /* 0x000fe400078e0003 */
[----:B------:R-:W-:Y:S01]  /*69d0*/  FADD.FTZ R6, R68, R15 ;  /* 0x0000000f44067221 */ /* 0x000fe20000010000 */
[----:B------:R-:W-:Y:S01]  /*69e0*/  FADD.FTZ R7, R86, R7 ;  /* 0x0000000756077221 */ /* 0x000fe20000010000 */
[----:B------:R-:W-:-:S03]  /*69f0*/  MOV R15, R10 ;  /* 0x0000000a000f7202 */ /* 0x000fc60000000f00 */
[----:B------:R-:W-:Y:S01]  /*6a00*/  FADD.FTZ R7, R21, R7 ;  /* 0x0000000715077221 */ /* 0x000fe20000010000 */
[----:B------:R-:W-:Y:S06]  /*6a10*/  @P2 BRA `(.L_x_28) ;  /* 0xffffffd400e42947 */ /* 0x000fec000383ffff */
.L_x_19:
[----:B------:R-:W-:Y:S06]  /*6a20*/  BAR.ARV 0x8, 0x180 ;  /* 0x0206000000007b1d */ /* 0x000fec0000002000 */
        /* <DEDUP_REMOVED lines=64> */
[----:B------:R-:W-:Y:S06]  /*6e30*/  @!P0 BRA `(.L_x_29) ;  /* 0x0000000000048947 */ /* 0x000fec0003800000 */
[----:B------:R-:W-:Y:S01]  /*6e40*/  BPT.TRAP 0x1 ;  /* 0x000000040000795c */ /* 0x000fe20000300000 */
.L_x_29:
[----:B------:R-:W-:Y:S02]  /*6e50*/  SHF.L.U32 R3, R3, 0x1f, RZ ;  /* 0x0000001f03037819 */ /* 0x000fe400000006ff */
[----:B------:R-:W-:-:S04]  /*6e60*/  LEA R14, R0, UR36, 0x3 ;  /* 0x00000024000e7c11 */ /* 0x000fc8000f8e18ff */
[----:B------:R0:W1:Y:S01]  /*6e70*/  SYNCS.PHASECHK.TRANS64.TRYWAIT P2, [R14+URZ+0x34850], R3 ;  /* 0x034850030e0075a7 */ /* 0x000062000804017f */
[----:B------:R-:W-:Y:S05]  /*6e80*/  @!P0 BRA `(.L_x_30) ;  /* 0x0000000000048947 */ /* 0x000fea0003800000 */
[----:B------:R-:W-:Y:S01]  /*6e90*/  BPT.TRAP 0x1 ;  /* 0x000000040000795c */ /* 0x000fe20000300000 */
.L_x_30:
[----:B-1----:R-:W-:Y:S05]  /*6ea0*/  @P2 BRA `(.L_x_31) ;  /* 0x0000000000082947 */ /* 0x002fea0003800000 */
[----:B------:R-:W1:Y:S02]  /*6eb0*/  SYNCS.PHASECHK.TRANS64.TRYWAIT P0, [R14+URZ+0x34850], R3 ;  /* 0x034850030e0075a7 */ /* 0x000e64000800017f */
[----:B-1----:R-:W-:Y:S05]  /*6ec0*/  @!P0 BRA `(.L_x_32) ;  /* 0x0000006000188947 */ /* 0x002fea0003800000 */
.L_x_31:
[----:B------:R-:W-:Y:S01]  /*6ed0*/  UIADD3 UR36, UR36, 0x400, URZ ;  /* 0x0000040024247890 */ /* 0x000fe2000fffe03f */
[----:B------:R-:W-:Y:S01]  /*6ee0*/  R2UR UR5, R0 ;  /* 0x00000000000572ca */ /* 0x000fe200000e0000 */
[----:B------:R-:W-:Y:S01]  /*6ef0*/  WARPGROUP.ARRIVE ;  /* 0x00000000000079c5 */ /* 0x000fe20000000000 */
[----:B------:R-:W-:Y:S01]  /*6f00*/  UMOV UR7, 0x40000040 ;  /* 0x4000004000077882 */ /* 0x000fe20000000000 */
[----:B------:R-:W-:Y:S01]  /*6f10*/  USHF.R.U32.HI UR36, URZ, 0x4, UR36 ;  /* 0x000000043f247899 */ /* 0x000fe20008011624 */
[----:B01----:R-:W0:Y:S01]  /*6f20*/  SHFL.BFLY PT, R3, R6, 0x2, 0x1f ;  /* 0x0c401f0006037f89 */ /* 0x003e2200000e0000 */
[----:B------:R-:W-:Y:S01]  /*6f30*/  @!P1 IADD3 R11, R14, 0x34860, RZ ;  /* 0x000348600e0b9810 */ /* 0x000fe20007ffe0ff */
[----:B------:R-:W-:Y:S01]  /*6f40*/  IMAD.MOV.U32 R4, RZ, RZ, RZ ;  /* 0x000000ffff047224 */ /* 0x000fe200078e00ff */
[----:B------:R-:W-:Y:S01]  /*6f50*/  ULOP3.LUT UR36, UR36, 0x3fff, URZ, 0xc0, !UPT ;  /* 0x00003fff24247892 */ /* 0x000fe2000f8ec03f */
[----:B------:R-:W1:Y:S01]  /*6f60*/  SHFL.BFLY PT, R0, R7, 0x2, 0x1f ;  /* 0x0c401f0007007f89 */ /* 0x000e6200000e0000 */
[----:B------:R-:W-:-:S02]  /*6f70*/  @!P1 PRMT R11, RZ, 0x654, R11 ;  /* 0x00000654ff0b9816 */ /* 0x000fc4000000000b */
[----:B------:R-:W-:-:S04]  /*6f80*/  ULOP3.LUT UR4, UR36, 0x4000000, URZ, 0xfc, !UPT ;  /* 0x0400000024047892 */ /* 0x000fc8000f8efc3f */
[----:B------:R-:W-:-:S07]  /*6f90*/  ULEA UR4, UR5, UR4, 0xb ;  /* 0x0000000405047291 */ /* 0x000fce000f8e583f */
[----:B------:R-:W-:Y:S02]  /*6fa0*/  UMOV UR6, UR4 ;  /* 0x0000000400067c82 */ /* 0x000fe40008000000 */
[----:B------:R-:W-:Y:S01]  /*6fb0*/  HGMMA.64x128x16.F32 R24, R180, gdesc[UR4].tnspB, R24, gsb0 ;  /* 0x41e00004b4187df0 */ /* 0x000fe20008000818 */
[----:B------:R-:W-:Y:S01]  /*6fc0*/  UIADD3 UR6, UR4, 0x80, URZ ;  /* 0x0000008004067890 */ /* 0x000fe2000fffe03f */
[----:B------:R-:W-:Y:S01]  /*6fd0*/  UMOV UR7, 0x40000040 ;  /* 0x4000004000077882 */ /* 0x000fe20000000000 */
[----:B0-----:R-:W-:Y:S01]  /*6fe0*/  FADD.FTZ R3, R3, R6 ;  /* 0x0000000603037221 */ /* 0x001fe20000010000 */
[----:B-1----:R-:W-:-:S04]  /*6ff0*/  FADD.FTZ R2, R0, R7 ;  /* 0x0000000700027221 */ /* 0x002fc80000010000 */
[----:B------:R-:W0:Y:S04]  /*7000*/  SHFL.BFLY PT, R0, R3, 0x1, 0x1f ;  /* 0x0c201f0003007f89 */ /* 0x000e2800000e0000 */
[----:B------:R-:W1:Y:S01]  /*7010*/  SHFL.BFLY PT, R5, R2, 0x1, 0x1f ;  /* 0x0c201f0002057f89 */ /* 0x000e6200000e0000 */
[----:B0-----:R-:W-:Y:S01]  /*7020*/  FADD.FTZ R13, R3, R0 ;  /* 0x00000000030d7221 */ /* 0x001fe20000010000 */
[----:B------:R-:W-:Y:S01]  /*7030*/  IMAD.MOV.U32 R3, RZ, RZ, -0x800000 ;  /* 0xff800000ff037424 */ /* 0x000fe200078e00ff */
[----:B------:R-:W-:Y:S01]  /*7040*/  MOV R0, 0xff800000 ;  /* 0xff80000000007802 */ /* 0x000fe20000000f00 */
[----:B-1----:R-:W-:Y:S02]  /*7050*/  FADD.FTZ R15, R2, R5 ;  /* 0x00000005020f7221 */ /* 0x002fe40000010000 */
[----:B------:R-:W-:Y:S01]  /*7060*/  FSETP.NE.FTZ.AND P0, PT, R13, RZ, PT ;  /* 0x000000ff0d00720b */ /* 0x000fe20003f15000 */
[----:B------:R-:W-:-:S02]  /*7070*/  IMAD.MOV.U32 R2, RZ, RZ, RZ ;  /* 0x000000ffff027224 */ /* 0x000fc400078e00ff */
[----:B------:R-:W-:-:S10]  /*7080*/  FSETP.NE.FTZ.AND P2, PT, R15, RZ, PT ;  /* 0x000000ff0f00720b */ /* 0x000fd40003f55000 */
[----:B------:R-:W0:Y:S01]  /*7090*/  @P0 MUFU.LG2 R8, R13 ;  /* 0x0000000d00080308 */ /* 0x000e220000000c00 */
[C---:B------:R-:W-:Y:S02]  /*70a0*/  @P0 FMUL.FTZ R5, R9.reuse, 0.69314718246459960938 ;  /* 0x3f31721809050820 */ /* 0x040fe40000410000 */
[----:B------:R-:W-:-:S05]  /*70b0*/  @P2 FMUL.FTZ R14, R9, 0.69314718246459960938 ;  /* 0x3f317218090e2820 */ /* 0x000fca0000410000 */
[----:B------:R-:W1:Y:S08]  /*70c0*/  @P2 MUFU.LG2 R6, R15 ;  /* 0x0000000f00062308 */ /* 0x000e700000000c00 */
[----:B------:R-:W2:Y:S01]  /*70d0*/  @P0 MUFU.RCP R4, R13 ;  /* 0x0000000d00040308 */ /* 0x000ea20000001000 */
[----:B0-----:R-:W-:-:S04]  /*70e0*/  @P0 FMUL.FTZ R8, R8, 0.69314718246459960938 ;  /* 0x3f31721808080820 */ /* 0x001fc80000410000 */
[----:B------:R-:W-:Y:S01]  /*70f0*/  @P0 FFMA.FTZ R3, R5, R12, R8 ;  /* 0x0000000c05030223 */ /* 0x000fe20000010008 */
[----:B------:R-:W-:Y:S02]  /*7100*/  PLOP3.LUT P0, PT, PT, PT, PT, 0x8, 0x0 ;  /* 0x000000000000781c */ /* 0x000fe40003f0e170 */
[----:B------:R-:W0:Y:S01]  /*7110*/  @P2 MUFU.RCP R2, R15 ;  /* 0x0000000f00022308 */ /* 0x000e220000001000 */
[----:B-1----:R-:W-:-:S04]  /*7120*/  @P2 FMUL.FTZ R7, R6, 0.69314718246459960938 ;  /* 0x3f31721806072820 */ /* 0x002fc80000410000 */
[----:B------:R-:W-:Y:S01]  /*7130*/  @P2 FFMA.FTZ R0, R14, R10, R7 ;  /* 0x0000000a0e002223 */ /* 0x000fe20000010007 */
[----:B------:R-:W-:Y:S02]  /*7140*/  WARPGROUP.DEPBAR.LE gsb0, 0x0 ;  /* 0x00008000000079c5 */ /* 0x000fe40000010000 */
[----:B------:R-:W-:-:S06]  /*7150*/  WARPGROUP.ARRIVE ;  /* 0x00000000000079c5 */ /* 0x000fcc0000000000 */
[----:B------:R-:W-:Y:S01]  /*7160*/  HGMMA.64x128x16.F32 R24, R176, gdesc[UR4].tnspB, R24, gsb0 ;  /* 0x41e00004b0187df0 */ /* 0x000fe20008000818 */
[----:B------:R-:W-:Y:S01]  /*7170*/  UIADD3 UR6, UR4, 0x100, URZ ;  /* 0x0000010004067890 */ /* 0x000fe2000fffe03f */
[----:B------:R-:W-:Y:S01]  /*7180*/  UMOV UR7, 0x40000040 ;  /* 0x4000004000077882 */ /* 0x000fe20000000000 */
[----:B------:R-:W-:Y:S02]  /*7190*/  WARPGROUP.DEPBAR.LE gsb0, 0x0 ;  /* 0x00008000000079c5 */ /* 0x000fe40000010000 */
[----:B------:R-:W-:-:S07]  /*71a0*/  WARPGROUP.ARRIVE ;  /* 0x00000000000079c5 */ /* 0x000fce0000000000 */
        /* <DEDUP_REMOVED lines=18> */
[----:B------:R-:W-:Y:S01]  /*72d0*/  UIADD3 UR4, UR4, 0x380, URZ ;  /* 0x0000038004047890 */ /* 0x000fe2000fffe03f */
[----:B------:R-:W-:Y:S02]  /*72e0*/  WARPGROUP.DEPBAR.LE gsb0, 0x0 ;  /* 0x00008000000079c5 */ /* 0x000fe40000010000 */
[----:B------:R-:W-:-:S06]  /*72f0*/  WARPGROUP.ARRIVE ;  /* 0x00000000000079c5 */ /* 0x000fcc0000000000 */
[----:B------:R-:W-:Y:S01]  /*7300*/  HGMMA.64x128x16.F32 R24, R160, gdesc[UR4].tnspB, R24, gsb0 ;  /* 0x41e00004a0187df0 */ /* 0x000fe20008000818 */
[----:B------:R-:W-:Y:S01]  /*7310*/  UMOV UR6, UR4 ;  /* 0x0000000400067c82 */ /* 0x000fe20008000000 */
[----:B------:R-:W-:Y:S01]  /*7320*/  UMOV UR7, 0x40000040 ;  /* 0x4000004000077882 */ /* 0x000fe20000000000 */
[----:B------:R-:W-:Y:S02]  /*7330*/  WARPGROUP.DEPBAR.LE gsb0, 0x0 ;  /* 0x00008000000079c5 */ /* 0x000fe40000010000 */
[----:B------:R-:W-:-:S07]  /*7340*/  WARPGROUP.ARRIVE ;  /* 0x00000000000079c5 */ /* 0x000fce0000000000 */
[----:B------:R-:W-:Y:S03]  /*7350*/  HGMMA.64x128x16.F32 R24, R164, gdesc[UR4].tnspB, R24, gsb0 ;  /* 0x41e00004a4187df0 */ /* 0x000fe60008000818 */
[----:B------:R-:W-:Y:S02]  /*7360*/  WARPGROUP.DEPBAR.LE gsb0, 0x0 ;  /* 0x00008000000079c5 */ /* 0x000fe40000010000 */
[----:B------:R1:W-:Y:S01]  /*7370*/  @!P1 SYNCS.ARRIVE.TRANS64.RED.A1T0 RZ, [R11+URZ], RZ ;  /* 0x000000ff0bff99a7 */ /* 0x0003e2000810043f */
[-C--:B--2---:R-:W-:Y:S01]  /*7380*/  FMUL.FTZ R24, R24, R4.reuse ;  /* 0x0000000418187220 */ /* 0x084fe20000410000 */
        /* <DEDUP_REMOVED lines=31> */
[-C--:B0-----:R-:W-:Y:S01]  /*7580*/  FMUL.FTZ R26, R26, R2.reuse ;  /* 0x000000021a1a7220 */ /* 0x081fe20000410000 */
        /* <DEDUP_REMOVED lines=30> */
[----:B-1----:R-:W-:-:S07]  /*7770*/  FMUL.FTZ R87, R87, R2 ;  /* 0x0000000257577220 */ /* 0x002fce0000410000 */
.L_x_12:
[----:B------:R-:W-:Y:S05]  /*7780*/  @P0 BRA `(.L_x_33) ;  /* 0x0000001400340947 */ /* 0x000fea0003800000 */
[----:B------:R-:W0:Y:S01]  /*7790*/  S2R R2, SR_TID.X ;  /* 0x0000000000027919 */ /* 0x000e220000002100 */
[----:B------:R-:W1:Y:S01]  /*77a0*/  LDC R18, c[0x0][0xbe8] ;  /* 0x0002fa00ff127b82 */ /* 0x000e620000000800 */
[----:B------:R-:W-:Y:S01]  /*77b0*/  SHF.R.S32.HI R13, RZ, 0x1f, R16 ;  /* 0x0000001fff0d7819 */ /* 0x000fe20000011410 */
[----:B------:R-:W-:Y:S01]  /*77c0*/  ULDC.64 UR4, c[0x0][0xbd0] ;  /* 0x0002f40000047ab9 */ /* 0x000fe20000000a00 */
[----:B------:R-:W2:Y:S01]  /*77d0*/  S2R R10, SR_CTAID.X ;  /* 0x00000000000a7919 */ /* 0x000ea20000002500 */
[----:B------:R-:W-:Y:S01]  /*77e0*/  ULDC.64 UR6, c[0x0][0xb38] ;  /* 0x0002ce0000067ab9 */ /* 0x000fe20000000a00 */
[----:B------:R-:W-:Y:S03]  /*77f0*/  BSSY B0, `(.L_x_34) ;  /* 0x00000e2000007945 */ /* 0x000fe60003800000 */
[----:B------:R-:W3:Y:S08]  /*7800*/  S2UR UR9, SR_CTAID.Z ;  /* 0x00000000000979c3 */ /* 0x000ef00000002700 */
[----:B------:R-:W4:Y:S08]  /*7810*/  LDC.64 R20, c[0x0][0xbd8] ;  /* 0x0002f600ff147b82 */ /* 0x000f300000000a00 */
[----:B------:R-:W-:Y:S01]  /*7820*/  BAR.SYNC.DEFER_BLOCKING 0x1, 0x100 ;  /* 0x0044000000007b1d */ /* 0x000fe20000010000 */
[----:B-1----:R-:W-:-:S07]  /*7830*/  ISETP.NE.AND P0, PT, R18, 0x1, PT ;  /* 0x000000011200780c */ /* 0x002fce0003f05270 */
[----:B------:R-:W1:Y:S01]  /*7840*/  S2UR UR8, SR_CTAID.Y ;  /* 0x00000000000879c3 */ /* 0x000e620000002600 */
[----:B0-----:R-:W-:-:S07]  /*7850*/  VIADD R7, R2, 0xffffff80 ;  /* 0xffffff8002077836 */ /* 0x001fce0000000000 */
[----:B------:R-:W1:Y:S01]  /*7860*/  LDC R17, c[0x0][0xc50] ;  /* 0x00031400ff117b82 */ /* 0x000e620000000800 */
[----:B------:R-:W-:-:S04]  /*7870*/  SHF.R.S32.HI R4, RZ, 0x1f, R7 ;  /* 0x0000001fff047819 */ /* 0x000fc80000011407 */
[----:B------:R-:W-:-:S03]  /*7880*/  LEA.HI R8, R4, R7, RZ, 0x7 ;  /* 0x0000000704087211 */ /* 0x000fc600078f38ff */
[----:B------:R-:W0:Y:S01]  /*7890*/  @P0 LDC R12, c[0x0][0xbec] ;  /* 0x0002fb00ff0c0b82 */ /* 0x000e220000000800 */
[----:B------:R-:W-:Y:S02]  /*78a0*/  LEA.HI R4, R4, R7, RZ, 0x2 ;  /* 0x0000000704047211 */ /* 0x000fe400078f10ff */
[----:B------:R-:W-:Y:S02]  /*78b0*/  LOP3.LUT R2, R8, 0xffffff80, RZ, 0xc0, !PT ;  /* 0xffffff8008027812 */ /* 0x000fe400078ec0ff */
[----:B------:R-:W-:Y:S02]  /*78c0*/  LOP3.LUT R4, R4, 0xfffffffc, RZ, 0xc0, !PT ;  /* 0xfffffffc04047812 */ /* 0x000fe400078ec0ff */
[----:B------:R-:W-:Y:S01]  /*78d0*/  SHF.R.S32.HI R9, RZ, 0x7, R8 ;  /* 0x00000007ff097819 */ /* 0x000fe20000011408 */
[C---:B------:R-:W-:Y:S01]  /*78e0*/  IMAD.IADD R88, R7.reuse, 0x1, -R2 ;  /* 0x0000000107587824 */ /* 0x040fe200078e0a02 */
[----:B------:R-:W-:Y:S01]  /*78f0*/  IADD3 R6, R7, -R4, RZ ;  /* 0x8000000407067210 */ /* 0x000fe20007ffe0ff */
[----:B------:R-:W5:Y:S03]  /*7900*/  LDC.64 R22, c[0x0][0xb40] ;  /* 0x0002d000ff167b82 */ /* 0x000f660000000a00 */
[----:B------:R-:W-:-:S02]  /*7910*/  SHF.R.S32.HI R11, RZ, 0x1f, R88 ;  /* 0x0000001fff0b7819 */ /* 0x000fc40000011458 */
[----:B------:R-:W-:Y:S02]  /*7920*/  LEA.HI R7, R6, R6, RZ, 0x1 ;  /* 0x0000000606077211 */ /* 0x000fe400078f08ff */
[CC--:B------:R-:W-:Y:S01]  /*7930*/  LEA.HI R89, R11.reuse, R88.reuse, RZ, 0x2 ;  /* 0x000000580b597211 */ /* 0x0c0fe200078f10ff */
[----:B------:R-:W5:Y:S01]  /*7940*/  @P0 LDC R90, c[0x0][0xbec] ;  /* 0x0002fb00ff5a0b82 */ /* 0x000f620000000800 */
[----:B------:R-:W-:Y:S02]  /*7950*/  LEA.HI R4, R11, R88, RZ, 0x5 ;  /* 0x000000580b047211 */ /* 0x000fe400078f28ff */
[--C-:B------:R-:W-:Y:S02]  /*7960*/  SHF.R.S32.HI R2, RZ, 0x2, R89.reuse ;  /* 0x00000002ff027819 */ /* 0x100fe40000011459 */
[----:B------:R-:W-:Y:S02]  /*7970*/  SHF.R.S32.HI R5, RZ, 0x1f, R89 ;  /* 0x0000001fff057819 */ /* 0x000fe40000011459 */
[----:B------:R-:W-:Y:S01]  /*7980*/  SHF.R.S32.HI R4, RZ, 0x5, R4 ;  /* 0x00000005ff047819 */ /* 0x000fe20000011404 */
[----:B------:R-:W5:Y:S01]  /*7990*/  @P0 LDC R15, c[0x0][0xbf0] ;  /* 0x0002fc00ff0f0b82 */ /* 0x000f620000000800 */
[----:B------:R-:W-:-:S02]  /*79a0*/  LEA.HI R5, R5, R2, RZ, 0x3 ;  /* 0x0000000205057211 */ /* 0x000fc400078f18ff */
[----:B------:R-:W-:Y:S02]  /*79b0*/  LOP3.LUT R7, R7, 0x1ffffffe, RZ, 0xc0, !PT ;  /* 0x1ffffffe07077812 */ /* 0x000fe400078ec0ff */
[----:B------:R-:W-:Y:S02]  /*79c0*/  LOP3.LUT R5, R5, 0xfffffff8, RZ, 0xc0, !PT ;  /* 0xfffffff805057812 */ /* 0x000fe400078ec0ff */
[----:B------:R-:W-:Y:S01]  /*79d0*/  LOP3.LUT R89, R89, 0x7ffffffc, RZ, 0xc0, !PT ;  /* 0x7ffffffc59597812 */ /* 0x000fe200078ec0ff */
[----:B------:R-:W5:Y:S02]  /*79e0*/  @P0 LDC R91, c[0x0][0xbf0] ;  /* 0x0002fc00ff5b0b82 */ /* 0x000f640000000800 */
[----:B------:R-:W-:Y:S01]  /*79f0*/  IMAD.IADD R5, R2, 0x1, -R5 ;  /* 0x0000000102057824 */ /* 0x000fe200078e0a05 */
[----:B------:R-:W-:-:S04]  /*7a00*/  LEA.HI R2, R8, R9, RZ, 0x1 ;  /* 0x0000000908027211 */ /* 0x000fc800078f08ff */
[----:B------:R-:W-:Y:S02]  /*7a10*/  LOP3.LUT R2, R2, 0x3fffffe, RZ, 0xc0, !PT ;  /* 0x03fffffe02027812 */ /* 0x000fe400078ec0ff */
[----:B------:R-:W-:-:S03]  /*7a20*/  LEA R5, R4, R5, 0x4 ;  /* 0x0000000504057211 */ /* 0x000fc600078e20ff */
[----:B------:R-:W-:Y:S02]  /*7a30*/  IMAD.IADD R2, R9, 0x1, -R2 ;  /* 0x0000000109027824 */ /* 0x000fe400078e0a02 */
[----:B------:R-:W-:Y:S02]  /*7a40*/  IMAD.IADD R9, R6, 0x1, -R7 ;  /* 0x0000000106097824 */ /* 0x000fe400078e0a07 */
[----:B------:R-:W-:Y:S02]  /*7a50*/  IMAD R7, R13, UR4, RZ ;  /* 0x000000040d077c24 */ /* 0x000fe4000f8e02ff */
[----:B------:R-:W-:Y:S02]  /*7a60*/  IMAD R2, R2, 0x40, R5 ;  /* 0x0000004002027824 */ /* 0x000fe400078e0205 */
[----:B------:R-:W-:Y:S01]  /*7a70*/  IMAD.WIDE.U32 R4, R16, UR4, RZ ;  /* 0x0000000410047c25 */ /* 0x000fe2000f8e00ff */
[----:B---3--:R-:W-:-:S03]  /*7a80*/  USHF.R.S32.HI UR4, URZ, 0x1f, UR9 ;  /* 0x0000001f3f047899 */ /* 0x008fc60008011409 */
[C---:B------:R-:W-:Y:S02]  /*7a90*/  IMAD R11, R16.reuse, UR5, R7 ;  /* 0x00000005100b7c24 */ /* 0x040fe4000f8e0207 */
[----:B------:R-:W-:Y:S02]  /*7aa0*/  IMAD R13, R13, UR6, RZ ;  /* 0x000000060d0d7c24 */ /* 0x000fe4000f8e02ff */
[----:B------:R-:W-:Y:S01]  /*7ab0*/  IMAD.WIDE.U32 R6, R16, UR6, RZ ;  /* 0x0000000610067c25 */ /* 0x000fe2000f8e00ff */
[----:B------:R-:W-:-:S03]  /*7ac0*/  IADD3 R5, R5, R11, RZ ;  /* 0x0000000b05057210 */ /* 0x000fc60007ffe0ff */
[----:B------:R-:W-:Y:S01]  /*7ad0*/  IMAD R11, R16, UR7, R13 ;  /* 0x00000007100b7c24 */ /* 0x000fe2000f8e020d */
[----:B------:R-:W-:Y:S01]  /*7ae0*/  ULDC.64 UR6, c[0x0][0xb48] ;  /* 0x0002d20000067ab9 */ /* 0x000fe20000000a00 */
[----:B------:R-:W-:Y:S01]  /*7af0*/  IMAD R9, R9, 0x8, R2 ;  /* 0x0000000809097824 */ /* 0x000fe200078e0202 */
[----:B--2---:R-:W-:Y:S01]  /*7b00*/  LEA R2, R10, R2, 0x7 ;  /* 0x000000020a027211 */ /* 0x004fe200078e38ff */
[----:B----4-:R-:W-:Y:S01]  /*7b10*/  IMAD R8, R20, UR4, RZ ;  /* 0x0000000414087c24 */ /* 0x010fe2000f8e02ff */
[----:B------:R-:W-:Y:S01]  /*7b20*/  IADD3 R7, R7, R11, RZ ;  /* 0x0000000b07077210 */ /* 0x000fe20007ffe0ff */
[----:B------:R-:W-:Y:S02]  /*7b30*/  IMAD.MOV R16, RZ, RZ, -R16 ;  /* 0x000000ffff107224 */ /* 0x000fe400078e0a10 */
[----:B------:R-:W-:Y:S02]  /*7b40*/  IMAD R9, R10, 0x80, R9 ;  /* 0x000000800a097824 */ /* 0x000fe400078e0209 */
[----:B------:R-:W-:-:S02]  /*7b50*/  IMAD R13, R21, UR9, R8 ;  /* 0x00000009150d7c24 */ /* 0x000fc4000f8e0208 */
[----:B------:R-:W-:-:S04]  /*7b60*/  IMAD.WIDE.U32 R4, R20, UR9, R4 ;  /* 0x0000000914047c25 */ /* 0x000fc8000f8e0004 */
[----:B-1----:R-:W-:Y:S01]  /*7b70*/  IMAD R19, R17, R16, UR8 ;  /* 0x0000000811137e24 */ /* 0x002fe2000f8e0210 */
[----:B------:R-:W-:Y:S01]  /*7b80*/  IADD3 R5, R5, R13, RZ ;  /* 0x0000000d05057210 */ /* 0x000fe20007ffe0ff */
[----:B0-----:R-:W-:-:S03]  /*7b90*/  @P0 IMAD.HI.U32 R8, R9, R12, RZ ;  /* 0x0000000c09080227 */ /* 0x001fc600078e00ff */
[----:B------:R-:W-:Y:S01]  /*7ba0*/  SHF.R.S32.HI R14, RZ, 0x1f, R19 ;  /* 0x0000001fff0e7819 */ /* 0x000fe20000011413 */
[----:B-----5:R-:W-:Y:S01]  /*7bb0*/  IMAD R12, R22, UR4, RZ ;  /* 0x00000004160c7c24 */ /* 0x020fe2000f8e02ff */
[----:B------:R-:W-:Y:S01]  /*7bc0*/  ULDC.64 UR4, c[0x0][0xbe0] ;  /* 0x0002f80000047ab9 */ /* 0x000fe20000000a00 */
[----:B------:R-:W-:-:S04]  /*7bd0*/  @P0 IMAD.HI.U32 R90, R9, R90, RZ ;  /* 0x0000005a095a0227 */ /* 0x000fc800078e00ff */
[----:B------:R-:W-:Y:S01]  /*7be0*/  IMAD.MOV.U32 R11, RZ, RZ, R9 ;  /* 0x000000ffff0b7224 */ /* 0x000fe200078e0009 */
[----:B------:R-:W-:Y:S01]  /*7bf0*/  @P0 SHF.R.U32.HI R11, RZ, R15, R8 ;  /* 0x0000000fff0b0219 */ /* 0x000fe20000011608 */
[----:B------:R-:W-:Y:S02]  /*7c00*/  IMAD R15, R23, UR9, R12 ;  /* 0x00000009170f7c24 */ /* 0x000fe4000f8e020c */
[----:B------:R-:W-:Y:S01]  /*7c10*/  IMAD.WIDE.U32 R6, R22, UR9, R6 ;  /* 0x0000000916067c25 */ /* 0x000fe2000f8e0006 */
[----:B------:R-:W-:-:S03]  /*7c20*/  ULDC.64 UR8, c[0x0][0xb28] ;  /* 0x0002ca0000087ab9 */ /* 0x000fc60000000a00 */
[----:B------:R-:W-:-:S04]  /*7c30*/  IMAD.WIDE.U32 R4, R19, UR4, R4 ;  /* 0x0000000413047c25 */ /* 0x000fc8000f8e0004 */
[----:B------:R-:W-:Y:S01]  /*7c40*/  IMAD.MOV.U32 R13, RZ, RZ, R9 ;  /* 0x000000ffff0d7224 */ /* 0x000fe200078e0009 */
[----:B------:R-:W-:Y:S01]  /*7c50*/  @P0 SHF.R.U32.HI R13, RZ, R91, R90 ;  /* 0x0000005bff0d0219 */ /* 0x000fe2000001165a */
[C---:B------:R-:W-:Y:S01]  /*7c60*/  IMAD R8, R14.reuse, UR4, RZ ;  /* 0x000000040e087c24 */ /* 0x040fe2000f8e02ff */
[----:B------:R-:W-:Y:S01]  /*7c70*/  IADD3 R4, P0, R11, R4, RZ ;  /* 0x000000040b047210 */ /* 0x000fe20007f1e0ff */
[----:B------:R-:W-:Y:S01]  /*7c80*/  IMAD.IADD R7, R7, 0x1, R15 ;  /* 0x0000000107077824 */ /* 0x000fe200078e020f */
[----:B------:R-:W-:Y:S01]  /*7c90*/  SHF.R.S32.HI R15, RZ, 0x1f, R11 ;  /* 0x0000001fff0f7819 */ /* 0x000fe2000001140b */
[----:B------:R-:W-:Y:S01]  /*7ca0*/  IMAD R14, R14, UR6, RZ ;  /* 0x000000060e0e7c24 */ /* 0x000fe2000f8e02ff */
[----:B------:R-:W-:Y:S01]  /*7cb0*/  IADD3 R11, -R11, RZ, RZ ;  /* 0x000000ff0b0b7210 */ /* 0x000fe20007ffe1ff */
[C---:B------:R-:W-:Y:S01]  /*7cc0*/  IMAD R12, R19.reuse, UR5, R8 ;  /* 0x00000005130c7c24 */ /* 0x040fe2000f8e0208 */
[----:B------:R-:W-:Y:S01]  /*7cd0*/  SHF.R.S32.HI R8, RZ, 0x1f, R13 ;  /* 0x0000001fff087819 */ /* 0x000fe2000001140d */
[C---:B------:R-:W-:Y:S01]  /*7ce0*/  IMAD R17, R19.reuse, UR7, R14 ;  /* 0x0000000713117c24 */ /* 0x040fe2000f8e020e */
[----:B------:R-:W-:Y:S01]  /*7cf0*/  ULDC.64 UR4, c[0x0][0xb30] ;  /* 0x0002cc0000047ab9 */ /* 0x000fe20000000a00 */
[----:B------:R-:W-:Y:S01]  /*7d00*/  IMAD.WIDE.U32 R6, R19, UR6, R6 ;  /* 0x0000000613067c25 */ /* 0x000fe2000f8e0006 */
[----:B------:R-:W-:Y:S01]  /*7d10*/  IADD3.X R5, R15, R5, R12, P0, !PT ;  /* 0x000000050f057210 */ /* 0x000fe200007fe40c */
[----:B------:R-:W-:-:S02]  /*7d20*/  ULDC.64 UR6, c[0x0][0xbc8] ;  /* 0x0002f20000067ab9 */ /* 0x000fc40000000a00 */
[----:B------:R-:W-:Y:S02]  /*7d30*/  IMAD.MOV R14, RZ, RZ, -R13 ;  /* 0x000000ffff0e7224 */ /* 0x000fe400078e0a0d */
[----:B------:R-:W-:Y:S02]  /*7d40*/  IMAD R8, R8, UR4, RZ ;  /* 0x0000000408087c24 */ /* 0x000fe4000f8e02ff */
[C---:B------:R-:W-:Y:S02]  /*7d50*/  IMAD R11, R18.reuse, R11, R9 ;  /* 0x0000000b120b7224 */ /* 0x040fe400078e0209 */
[----:B------:R-:W-:Y:S02]  /*7d60*/  IMAD.IADD R7, R7, 0x1, R17 ;  /* 0x0000000107077824 */ /* 0x000fe400078e0211 */
[----:B------:R-:W-:Y:S02]  /*7d70*/  IMAD R9, R18, R14, R9 ;  /* 0x0000000e12097224 */ /* 0x000fe400078e0209 */
[C---:B------:R-:W-:Y:S01]  /*7d80*/  IMAD R15, R13.reuse, UR5, R8 ;  /* 0x000000050d0f7c24 */ /* 0x040fe2000f8e0208 */
[----:B------:R-:W-:Y:S01]  /*7d90*/  SHF.R.S32.HI R8, RZ, 0x1f, R11 ;  /* 0x0000001fff087819 */ /* 0x000fe2000001140b */
[----:B------:R-:W-:Y:S01]  /*7da0*/  IMAD.WIDE.U32 R6, R13, UR4, R6 ;  /* 0x000000040d067c25 */ /* 0x000fe2000f8e0006 */
[----:B------:R-:W-:Y:S01]  /*7db0*/  SHF.R.S32.HI R12, RZ, 0x1f, R9 ;  /* 0x0000001fff0c7819 */ /* 0x000fe20000011409 */
[----:B------:R-:W0:Y:S01]  /*7dc0*/  S2UR UR5, SR_CgaCtaId ;  /* 0x00000000000579c3 */ /* 0x000e220000008800 */
[----:B------:R-:W-:Y:S01]  /*7dd0*/  UMOV UR4, 0x400 ;  /* 0x0000040000047882 */ /* 0x000fe20000000000 */
[----:B------:R-:W-:Y:S01]  /*7de0*/  IMAD R8, R8, UR6, RZ ;  /* 0x0000000608087c24 */ /* 0x000fe2000f8e02ff */
[----:B------:R-:W-:Y:S01]  /*7df0*/  IADD3 R7, R7, R15, RZ ;  /* 0x0000000f07077210 */ /* 0x000fe20007ffe0ff */
[----:B------:R-:W-:-:S02]  /*7e00*/  IMAD R12, R12, UR8, RZ ;  /* 0x000000080c0c7c24 */ /* 0x000fc4000f8e02ff */
[C---:B------:R-:W-:Y:S02]  /*7e10*/  IMAD R13, R11.reuse, UR7, R8 ;  /* 0x000000070b0d7c24 */ /* 0x040fe4000f8e0208 */
[----:B------:R-:W-:Y:S01]  /*7e20*/  IMAD.WIDE.U32 R4, R11, UR6, R4 ;  /* 0x000000060b047c25 */ /* 0x000fe2000f8e0004 */
[----:B------:R-:W-:-:S03]  /*7e30*/  ULDC.64 UR6, c[0x0][0xba8] ;  /* 0x0002ea0000067ab9 */ /* 0x000fc60000000a00 */
[C---:B------:R-:W-:Y:S01]  /*7e40*/  IMAD R11, R9.reuse, UR9, R12 ;  /* 0x00000009090b7c24 */ /* 0x040fe2000f8e020c */
[----:B------:R-:W-:Y:S01]  /*7e50*/  LEA R8, P0, R4, UR6, 0x2 ;  /* 0x0000000604087c11 */ /* 0x000fe2000f8010ff */
[----:B------:R-:W-:Y:S01]  /*7e60*/  IMAD.WIDE.U32 R6, R9, UR8, R6 ;  /* 0x0000000809067c25 */ /* 0x000fe2000f8e0006 */
[----:B------:R-:W-:Y:S01]  /*7e70*/  ULDC.64 UR8, c[0x0][0xb00] ;  /* 0x0002c00000087ab9 */ /* 0x000fe20000000a00 */
[----:B------:R-:W-:Y:S02]  /*7e80*/  ULDC UR6, c[0x0][0xa88] ;  /* 0x0002a20000067ab9 */ /* 0x000fe40000000800 */
[----:B------:R-:W-:Y:S01]  /*7e90*/  IMAD.IADD R9, R5, 0x1, R13 ;  /* 0x0000000105097824 */ /* 0x000fe200078e020d */
[----:B------:R-:W-:Y:S01]  /*7ea0*/  LEA R20, P1, R6, UR8, 0x2 ;  /* 0x0000000806147c11 */ /* 0x000fe2000f8210ff */
[----:B------:R-:W-:Y:S02]  /*7eb0*/  IMAD.IADD R5, R7, 0x1, R11 ;  /* 0x0000000107057824 */ /* 0x000fe400078e020b */
[----:B------:R-:W-:Y:S01]  /*7ec0*/  IMAD R17, R18, UR6, RZ ;  /* 0x0000000612117c24 */ /* 0x000fe2000f8e02ff */
[----:B------:R-:W-:Y:S01]  /*7ed0*/  LEA.HI.X R9, R4, UR7, R9, 0x2, P0 ;  /* 0x0000000704097c11 */ /* 0x000fe200080f1409 */
[----:B0-----:R-:W-:Y:S01]  /*7ee0*/  ULEA UR4, UR5, UR4, 0x18 ;  /* 0x0000000405047291 */ /* 0x001fe2000f8ec03f */
[----:B------:R-:W-:Y:S01]  /*7ef0*/  LEA.HI.X R22, R6, UR9, R5, 0x2, P1 ;  /* 0x0000000906167c11 */ /* 0x000fe200088f1405 */
[----:B------:R-:W-:Y:S01]  /*7f00*/  SHFL.IDX PT, R4, R8, RZ, 0x1c1f ;  /* 0x001c1fff08047589 */ /* 0x000fe200000e0000 */
[----:B------:R-:W-:Y:S01]  /*7f10*/  LOP3.LUT P0, RZ, R88, 0x3, RZ, 0xc0, !PT ;  /* 0x0000000358ff7812 */ /* 0x000fe2000780c0ff */
[C---:B------:R-:W-:Y:S01]  /*7f20*/  VIADD R16, R2.reuse, 0x8 ;  /* 0x0000000802107836 */ /* 0x040fe20000000000 */
[----:B------:R-:W-:Y:S01]  /*7f30*/  UIADD3 UR4, UR4, 0x34820, URZ ;  /* 0x0003482004047890 */ /* 0x000fe2000fffe03f */
[----:B------:R-:W0:Y:S01]  /*7f40*/  SHFL.IDX PT, R5, R9, RZ, 0x1c1f ;  /* 0x001c1fff09057589 */ /* 0x000e2200000e0000 */
[-C--:B------:R-:W-:Y:S01]  /*7f50*/  ISETP.GE.OR P1, PT, R2, R17.reuse, P0 ;  /* 0x000000110200720c */ /* 0x080fe20000726670 */
[----:B------:R-:W-:Y:S01]  /*7f60*/  IMAD.IADD R19, R88, 0x1, -R89 ;  /* 0x0000000158137824 */ /* 0x000fe200078e0a59 */
[-C--:B------:R-:W-:Y:S01]  /*7f70*/  ISETP.GE.OR P0, PT, R16, R17.reuse, P0 ;  /* 0x000000111000720c */ /* 0x080fe20000706670 */
[----:B------:R-:W-:Y:S01]  /*7f80*/  SHFL.IDX PT, R6, R8, 0x1, 0x1c1f ;  /* 0x003c1f0008067f89 */ /* 0x000fe200000e0000 */
[----:B------:R-:W-:Y:S01]  /*7f90*/  UPRMT UR4, URZ, 0x654, UR4 ;  /* 0x000006543f047896 */ /* 0x000fe20008000004 */
[----:B------:R-:W-:-:S02]  /*7fa0*/  ISETP.GE.AND P2, PT, R2, R17, PT ;  /* 0x000000110200720c */ /* 0x000fc40003f46270 */
[----:B------:R-:W1:Y:S01]  /*7fb0*/  SHFL.IDX PT, R7, R9, 0x1, 0x1c1f ;  /* 0x003c1f0009077f89 */ /* 0x000e6200000e0000 */
[----:B------:R-:W-:-:S03]  /*7fc0*/  SHF.L.U32 R19, R19, 0x1, RZ ;  /* 0x0000000113137819 */ /* 0x000fc600000006ff */
[----:B------:R2:W3:Y:S02]  /*7fd0*/  SHFL.IDX PT, R14, R20, RZ, 0x1c1f ;  /* 0x001c1fff140e7589 */ /* 0x0004e400000e0000 */
[----:B------:R-:W-:Y:S02]  /*7fe0*/  SYNCS.ARRIVE.TRANS64.RED.A1T0 RZ, [UR4], RZ ;  /* 0x000000ffffff79a7 */ /* 0x000fe40008100404 */
[----:B------:R2:W4:Y:S04]  /*7ff0*/  SHFL.IDX PT, R15, R22, RZ, 0x1c1f ;  /* 0x001c1fff160f7589 */ /* 0x00052800000e0000 */
[----:B0-----:R2:W-:Y:S04]  /*8000*/  @!P1 ST.E desc[UR42][R4.64], R3 ;  /* 0x0000000304009985 */ /* 0x0015e8000c10192a */
[----:B-1----:R2:W-:Y:S01]  /*8010*/  @!P0 ST.E desc[UR42][R6.64], R0 ;  /* 0x0000000006008985 */ /* 0x0025e2000c10192a */
[----:B------:R-:W-:Y:S05]  /*8020*/  @P2 BRA `(.L_x_35) ;  /* 0x0000000400782947 */ /* 0x000fea0003800000 */
[C---:B--2---:R-:W-:Y:S01]  /*8030*/  VIADD R0, R19.reuse, 0x8 ;  /* 0x0000000813007836 */ /* 0x044fe20000000000 */
[----:B------:R-:W-:Y:S01]  /*8040*/  ULDC UR4, c[0x0][0xac8] ;  /* 0x0002b20000047ab9 */ /* 0x000fe20000000800 */
[C---:B------:R-:W-:Y:S01]  /*8050*/  VIADD R6, R19.reuse, 0x10 ;  /* 0x0000001013067836 */ /* 0x040fe20000000000 */
[C---:B------:R-:W-:Y:S01]  /*8060*/  ISETP.GE.AND P2, PT, R19.reuse, UR4, PT ;  /* 0x0000000413007c0c */ /* 0x040fe2000bf46270 */
[C---:B------:R-:W-:Y:S01]  /*8070*/  VIADD R8, R19.reuse, 0x28 ;  /* 0x0000002813087836 */ /* 0x040fe20000000000 */
[----:B------:R-:W-:Y:S01]  /*8080*/  ISETP.GE.AND P3, PT, R0, UR4, PT ;  /* 0x0000000400007c0c */ /* 0x000fe2000bf66270 */
[C---:B------:R-:W-:Y:S01]  /*8090*/  VIADD R10, R19.reuse, 0x38 ;  /* 0x00000038130a7836 */ /* 0x040fe20000000000 */
[C---:B------:R-:W-:Y:S01]  /*80a0*/  IADD3 R7, R19.reuse, 0x18, RZ ;  /* 0x0000001813077810 */ /* 0x040fe20007ffe0ff */
[C---:B------:R-:W-:Y:S01]  /*80b0*/  VIADD R11, R19.reuse, 0x40 ;  /* 0x00000040130b7836 */ /* 0x040fe20000000000 */
[----:B------:R-:W-:Y:S01]  /*80c0*/  ISETP.GE.AND P0, PT, R6, UR4, PT ;  /* 0x0000000406007c0c */ /* 0x000fe2000bf06270 */
[----:B------:R-:W-:Y:S01]  /*80d0*/  VIADD R12, R19, 0x50 ;  /* 0x00000050130c7836 */ /* 0x000fe20000000000 */
[----:B------:R-:W-:-:S02]  /*80e0*/  ISETP.GE.AND P1, PT, R7, UR4, PT ;  /* 0x0000000407007c0c */ /* 0x000fc4000bf26270 */
[C---:B------:R-:W-:Y:S02]  /*80f0*/  IADD3 R9, R19.reuse, 0x30, RZ ;  /* 0x0000003013097810 */ /* 0x040fe40007ffe0ff */
[----:B------:R-:W-:Y:S01]  /*8100*/  ISETP.GE.AND P5, PT, R10, UR4, PT ;  /* 0x000000040a007c0c */ /* 0x000fe2000bfa6270 */
[----:B---34-:R-:W-:Y:S01]  /*8110*/  @!P2 IMAD.WIDE R2, R19, 0x4, R14 ;  /* 0x000000041302a825 */ /* 0x018fe200078e020e */
[----:B------:R-:W-:Y:S02]  /*8120*/  ISETP.GE.AND P4, PT, R9, UR4, PT ;  /* 0x0000000409007c0c */ /* 0x000fe4000bf86270 */
[----:B------:R-:W-:Y:S02]  /*8130*/  @!P3 LEA.HI R0, R0, R0, RZ, 0x1 ;  /* 0x000000000000b211 */ /* 0x000fe400078f08ff */
[----:B------:R0:W-:Y:S01]  /*8140*/  @!P2 ST.E.64 desc[UR42][R2.64], R24 ;  /* 0x000000180200a985 */ /* 0x0001e2000c101b2a */
[----:B------:R-:W-:Y:S02]  /*8150*/  ISETP.GE.AND P6, PT, R11, UR4, PT ;  /* 0x000000040b007c0c */ /* 0x000fe4000bfc6270 */
[----:B------:R-:W-:Y:S01]  /*8160*/  @!P3 LOP3.LUT R5, R0, 0xfffffffe, RZ, 0xc0, !PT ;  /* 0xfffffffe0005b812 */ /* 0x000fe200078ec0ff */
[----:B------:R-:W-:Y:S01]  /*8170*/  VIADD R0, R19, 0x20 ;  /* 0x0000002013007836 */ /* 0x000fe20000000000 */
[----:B------:R-:W-:-:S02]  /*8180*/  @!P0 LEA.HI R6, R6, R6, RZ, 0x1 ;  /* 0x0000000606068211 */ /* 0x000fc400078f08ff */
[----:B------:R-:W-:Y:S01]  /*8190*/  @!P1 LEA.HI R7, R7, R7, RZ, 0x1 ;  /* 0x0000000707079211 */ /* 0x000fe200078f08ff */
[----:B------:R-:W-:Y:S01]  /*81a0*/  @!P3 IMAD.WIDE R4, R5, 0x4, R14 ;  /* 0x000000040504b825 */ /* 0x000fe200078e020e */
[----:B------:R-:W-:Y:S02]  /*81b0*/  ISETP.GE.AND P2, PT, R0, UR4, PT ;  /* 0x0000000400007c0c */ /* 0x000fe4000bf46270 */
[----:B------:R-:W-:Y:S02]  /*81c0*/  @!P5 LEA.HI R10, R10, R10, RZ, 0x1 ;  /* 0x0000000a0a0ad211 */ /* 0x000fe400078f08ff */
[----:B------:R1:W-:Y:S01]  /*81d0*/  @!P3 ST.E.64 desc[UR42][R4.64], R28 ;  /* 0x0000001c0400b985 */ /* 0x0003e2000c101b2a */
[----:B------:R-:W-:Y:S02]  /*81e0*/  ISETP.GE.AND P3, PT, R8, UR4, PT ;  /* 0x0000000408007c0c */ /* 0x000fe4000bf66270 */
[----:B0-----:R-:W-:Y:S02]  /*81f0*/  @!P0 LOP3.LUT R3, R6, 0xfffffffe, RZ, 0xc0, !PT ;  /* 0xfffffffe06038812 */ /* 0x001fe400078ec0ff */
[----:B------:R-:W-:-:S02]  /*8200*/  @!P4 LEA.HI R6, R9, R9, RZ, 0x1 ;  /* 0x000000090906c211 */ /* 0x000fc400078f08ff */
[----:B------:R-:W-:Y:S01]  /*8210*/  @!P5 LOP3.LUT R13, R10, 0xfffffffe, RZ, 0xc0, !PT ;  /* 0xfffffffe0a0dd812 */ /* 0x000fe200078ec0ff */
[--C-:B------:R-:W-:Y:S01]  /*8220*/  @!P0 IMAD.WIDE R2, R3, 0x4, R14.reuse ;  /* 0x0000000403028825 */ /* 0x100fe200078e020e */
[----:B------:R-:W-:Y:S02]  /*8230*/  @!P2 LEA.HI R0, R0, R0, RZ, 0x1 ;  /* 0x000000000000a211 */ /* 0x000fe400078f08ff */
[----:B------:R-:W-:Y:S02]  /*8240*/  IADD3 R18, R19, 0x60, RZ ;  /* 0x0000006013127810 */ /* 0x000fe40007ffe0ff */
[----:B------:R0:W-:Y:S01]  /*8250*/  @!P0 ST.E.64 desc[UR42][R2.64], R32 ;  /* 0x0000002002008985 */ /* 0x0001e2000c101b2a */
[----:B-1----:R-:W-:Y:S02]  /*8260*/  @!P1 LOP3.LUT R5, R7, 0xfffffffe, RZ, 0xc0, !PT ;  /* 0xfffffffe07059812 */ /* 0x002fe400078ec0ff */
[----:B------:R-:W-:Y:S02]  /*8270*/  @!P3 LEA.HI R8, R8, R8, RZ, 0x1 ;  /* 0x000000080808b211 */ /* 0x000fe400078f08ff */
[----:B------:R-:W-:Y:S01]  /*8280*/  @!P2 LOP3.LUT R7, R0, 0xfffffffe, RZ, 0xc0, !PT ;  /* 0xfffffffe0007a812 */ /* 0x000fe200078ec0ff */
[----:B------:R-:W-:Y:S01]  /*8290*/  @!P1 IMAD.WIDE R4, R5, 0x4, R14 ;  /* 0x0000000405049825 */ /* 0x000fe200078e020e */
[----:B------:R-:W-:-:S02]  /*82a0*/  @!P3 LOP3.LUT R9, R8, 0xfffffffe, RZ, 0xc0, !PT ;  /* 0xfffffffe0809b812 */ /* 0x000fc400078ec0ff */
[----:B------:R-:W-:Y:S02]  /*82b0*/  @!P6 LEA.HI R0, R11, R11, RZ, 0x1 ;  /* 0x0000000b0b00e211 */ /* 0x000fe400078f08ff */
[----:B------:R-:W-:Y:S01]  /*82c0*/  @!P4 LOP3.LUT R11, R6, 0xfffffffe, RZ, 0xc0, !PT ;  /* 0xfffffffe060bc812 */ /* 0x000fe200078ec0ff */
[--C-:B------:R-:W-:Y:S01]  /*82d0*/  @!P2 IMAD.WIDE R6, R7, 0x4, R14.reuse ;  /* 0x000000040706a825 */ /* 0x100fe200078e020e */
[----:B------:R-:W-:Y:S01]  /*82e0*/  @!P6 LOP3.LUT R21, R0, 0xfffffffe, RZ, 0xc0, !PT ;  /* 0xfffffffe0015e812 */ /* 0x000fe200078ec0ff */
[----:B------:R1:W-:Y:S01]  /*82f0*/  @!P1 ST.E.64 desc[UR42][R4.64], R36 ;  /* 0x0000002404009985 */ /* 0x0003e2000c101b2a */
[----:B------:R-:W-:Y:S01]  /*8300*/  IADD3 R0, R19, 0x48, RZ ;  /* 0x0000004813007810 */ /* 0x000fe20007ffe0ff */
[--C-:B0-----:R-:W-:Y:S01]  /*8310*/  @!P3 IMAD.WIDE R2, R9, 0x4, R14.reuse ;  /* 0x000000040902b825 */ /* 0x101fe200078e020e */
[----:B------:R-:W-:Y:S01]  /*8320*/  ISETP.GE.AND P1, PT, R12, UR4, PT ;  /* 0x000000040c007c0c */ /* 0x000fe2000bf26270 */
[----:B------:R0:W-:Y:S01]  /*8330*/  @!P2 ST.E.64 desc[UR42][R6.64], R40 ;  /* 0x000000280600a985 */ /* 0x0001e2000c101b2a */
[----:B------:R-:W-:Y:S01]  /*8340*/  ISETP.GE.AND P0, PT, R0, UR4, PT ;  /* 0x0000000400007c0c */ /* 0x000fe2000bf06270 */
[----:B------:R-:W-:-:S02]  /*8350*/  @!P5 IMAD.WIDE R8, R13, 0x4, R14 ;  /* 0x000000040d08d825 */ /* 0x000fc400078e020e */
[----:B------:R2:W-:Y:S01]  /*8360*/  @!P3 ST.E.64 desc[UR42][R2.64], R44 ;  /* 0x0000002c0200b985 */ /* 0x0005e2000c101b2a */
[----:B------:R-:W-:Y:S01]  /*8370*/  ISETP.GE.AND P3, PT, R18, UR4, PT ;  /* 0x0000000412007c0c */ /* 0x000fe2000bf66270 */
[----:B------:R-:W-:Y:S02]  /*8380*/  VIADD R13, R19, 0x58 ;  /* 0x00000058130d7836 */ /* 0x000fe40000000000 */
[----:B-1----:R-:W-:-:S03]  /*8390*/  @!P4 IMAD.WIDE R4, R11, 0x4, R14 ;  /* 0x000000040b04c825 */ /* 0x002fc600078e020e */
[----:B------:R-:W-:Y:S02]  /*83a0*/  ISETP.GE.AND P2, PT, R13, UR4, PT ;  /* 0x000000040d007c0c */ /* 0x000fe4000bf46270 */
[----:B------:R-:W-:Y:S01]  /*83b0*/  @!P1 LEA.HI R12, R12, R12, RZ, 0x1 ;  /* 0x0000000c0c0c9211 */ /* 0x000fe200078f08ff */
[----:B------:R-:W-:Y:S01]  /*83c0*/  @!P6 IMAD.WIDE R10, R21, 0x4, R14 ;  /* 0x00000004150ae825 */ /* 0x000fe200078e020e */
[----:B------:R1:W-:Y:S01]  /*83d0*/  @!P4 ST.E.64 desc[UR42][R4.64], R48 ;  /* 0x000000300400c985 */ /* 0x0003e2000c101b2a */
[----:B------:R-:W-:Y:S02]  /*83e0*/  @!P0 LEA.HI R0, R0, R0, RZ, 0x1 ;  /* 0x0000000000008211 */ /* 0x000fe400078f08ff */
[C---:B0-----:R-:W-:Y:S01]  /*83f0*/  VIADD R6, R19.reuse, 0x68 ;  /* 0x0000006813067836 */ /* 0x041fe20000000000 */
[C---:B--2---:R-:W-:Y:S01]  /*8400*/  IADD3 R3, R19.reuse, 0x78, RZ ;  /* 0x0000007813037810 */ /* 0x044fe20007ffe0ff */
[----:B------:R-:W-:Y:S01]  /*8410*/  VIADD R7, R19, 0x70 ;  /* 0x0000007013077836 */ /* 0x000fe20000000000 */
[----:B------:R0:W-:Y:S01]  /*8420*/  @!P5 ST.E.64 desc[UR42][R8.64], R52 ;  /* 0x000000340800d985 */ /* 0x0001e2000c101b2a */
[----:B------:R-:W-:-:S02]  /*8430*/  @!P3 LEA.HI R18, R18, R18, RZ, 0x1 ;  /* 0x000000121212b211 */ /* 0x000fc400078f08ff */
[----:B------:R-:W-:Y:S01]  /*8440*/  ISETP.GE.AND P4, PT, R6, UR4, PT ;  /* 0x0000000406007c0c */ /* 0x000fe2000bf86270 */
[----:B------:R2:W-:Y:S01]  /*8450*/  @!P6 ST.E.64 desc[UR42][R10.64], R56 ;  /* 0x000000380a00e985 */ /* 0x0005e2000c101b2a */
[----:B------:R-:W-:Y:S02]  /*8460*/  ISETP.GE.AND P6, PT, R3, UR4, PT ;  /* 0x0000000403007c0c */ /* 0x000fe4000bfc6270 */
[----:B------:R-:W-:Y:S02]  /*8470*/  ISETP.GE.AND P5, PT, R7, UR4, PT ;  /* 0x0000000407007c0c */ /* 0x000fe4000bfa6270 */
[----:B------:R-:W-:Y:S02]  /*8480*/  @!P2 LEA.HI R13, R13, R13, RZ, 0x1 ;  /* 0x0000000d0d0da211 */ /* 0x000fe400078f08ff */
[----:B-1----:R-:W-:Y:S02]  /*8490*/  @!P1 LOP3.LUT R5, R12, 0xfffffffe, RZ, 0xc0, !PT ;  /* 0xfffffffe0c059812 */ /* 0x002fe400078ec0ff */
[----:B0-----:R-:W-:-:S03]  /*84a0*/  @!P3 LOP3.LUT R9, R18, 0xfffffffe, RZ, 0xc0, !PT ;  /* 0xfffffffe1209b812 */ /* 0x001fc600078ec0ff */
[----:B------:R-:W-:Y:S02]  /*84b0*/  @!P4 LEA.HI R6, R6, R6, RZ, 0x1 ;  /* 0x000000060606c211 */ /* 0x000fe400078f08ff */
[----:B------:R-:W-:Y:S01]  /*84c0*/  @!P6 LEA.HI R4, R3, R3, RZ, 0x1 ;  /* 0x000000030304e211 */ /* 0x000fe200078f08ff */
[----:B------:R-:W-:Y:S01]  /*84d0*/  @!P3 IMAD.WIDE R8, R9, 0x4, R14 ;  /* 0x000000040908b825 */ /* 0x000fe200078e020e */
[----:B------:R-:W-:Y:S02]  /*84e0*/  @!P5 LEA.HI R2, R7, R7, RZ, 0x1 ;  /* 0x000000070702d211 */ /* 0x000fe400078f08ff */
[----:B------:R-:W-:Y:S02]  /*84f0*/  @!P0 LOP3.LUT R3, R0, 0xfffffffe, RZ, 0xc0, !PT ;  /* 0xfffffffe00038812 */ /* 0x000fe400078ec0ff */
[----:B------:R-:W-:Y:S02]  /*8500*/  @!P2 LOP3.LUT R7, R13, 0xfffffffe, RZ, 0xc0, !PT ;  /* 0xfffffffe0d07a812 */ /* 0x000fe400078ec0ff */
[----:B--2---:R-:W-:-:S02]  /*8510*/  @!P4 LOP3.LUT R11, R6, 0xfffffffe, RZ, 0xc0, !PT ;  /* 0xfffffffe060bc812 */ /* 0x004fc400078ec0ff */
[----:B------:R-:W-:Y:S01]  /*8520*/  @!P5 LOP3.LUT R13, R2, 0xfffffffe, RZ, 0xc0, !PT ;  /* 0xfffffffe020dd812 */ /* 0x000fe200078ec0ff */
[----:B------:R-:W-:Y:S01]  /*8530*/  @!P0 IMAD.WIDE R2, R3, 0x4, R14 ;  /* 0x0000000403028825 */ /* 0x000fe200078e020e */
[----:B------:R-:W-:-:S03]  /*8540*/  @!P6 LOP3.LUT R21, R4, 0xfffffffe, RZ, 0xc0, !PT ;  /* 0xfffffffe0415e812 */ /* 0x000fc600078ec0ff */
[--C-:B------:R-:W-:Y:S01]  /*8550*/  @!P1 IMAD.WIDE R4, R5, 0x4, R14.reuse ;  /* 0x0000000405049825 */ /* 0x100fe200078e020e */
[----:B------:R0:W-:Y:S03]  /*8560*/  @!P0 ST.E.64 desc[UR42][R2.64], R60 ;  /* 0x0000003c02008985 */ /* 0x0001e6000c101b2a */
[--C-:B------:R-:W-:Y:S01]  /*8570*/  @!P2 IMAD.WIDE R6, R7, 0x4, R14.reuse ;  /* 0x000000040706a825 */ /* 0x100fe200078e020e */
[----:B------:R0:W-:Y:S03]  /*8580*/  @!P1 ST.E.64 desc[UR42][R4.64], R64 ;  /* 0x0000004004009985 */ /* 0x0001e6000c101b2a */
[--C-:B------:R-:W-:Y:S01]  /*8590*/  @!P4 IMAD.WIDE R10, R11, 0x4, R14.reuse ;  /* 0x000000040b0ac825 */ /* 0x100fe200078e020e */
[----:B------:R0:W-:Y:S03]  /*85a0*/  @!P2 ST.E.64 desc[UR42][R6.64], R68 ;  /* 0x000000440600a985 */ /* 0x0001e6000c101b2a */
[--C-:B------:R-:W-:Y:S01]  /*85b0*/  @!P5 IMAD.WIDE R12, R13, 0x4, R14.reuse ;  /* 0x000000040d0cd825 */ /* 0x100fe200078e020e */
[----:B------:R0:W-:Y:S03]  /*85c0*/  @!P3 ST.E.64 desc[UR42][R8.64], R72 ;  /* 0x000000480800b985 */ /* 0x0001e6000c101b2a */
[----:B------:R-:W-:Y:S01]  /*85d0*/  @!P6 IMAD.WIDE R14, R21, 0x4, R14 ;  /* 0x00000004150ee825 */ /* 0x000fe200078e020e */
[----:B------:R0:W-:Y:S04]  /*85e0*/  @!P4 ST.E.64 desc[UR42][R10.64], R76 ;  /* 0x0000004c0a00c985 */ /* 0x0001e8000c101b2a */
[----:B------:R0:W-:Y:S04]  /*85f0*/  @!P5 ST.E.64 desc[UR42][R12.64], R80 ;  /* 0x000000500c00d985 */ /* 0x0001e8000c101b2a */
[----:B------:R0:W-:Y:S02]  /*8600*/  @!P6 ST.E.64 desc[UR42][R14.64], R84 ;  /* 0x000000540e00e985 */ /* 0x0001e4000c101b2a */
.L_x_35:
[----:B------:R-:W-:Y:S05]  /*8610*/  BSYNC B0 ;  /* 0x0000000000007941 */ /* 0x000fea0003800000 */
.L_x_34:
[----:B------:R-:W-:Y:S01]  /*8620*/  ISETP.GE.AND P0, PT, R16, R17, PT ;  /* 0x000000111000720c */ /* 0x000fe20003f06270 */
[----:B0-----:R0:W1:Y:S04]  /*8630*/  SHFL.IDX PT, R13, R22, 0x1, 0x1c1f ;  /* 0x003c1f00160d7f89 */ /* 0x00106800000e0000 */
[----:B------:R0:W0:Y:S08]  /*8640*/  SHFL.IDX PT, R12, R20, 0x1, 0x1c1f ;  /* 0x003c1f00140c7f89 */ /* 0x00003000000e0000 */
[----:B------:R-:W-:Y:S05]  /*8650*/  @P0 BRA `(.L_x_10) ;  /* 0x0000004400cc0947 */ /* 0x000fea0003800000 */
[----:B------:R-:W-:Y:S01]  /*8660*/  ULDC UR4, c[0x0][0xac8] ;  /* 0x0002b20000047ab9 */ /* 0x000fe20000000800 */
[C---:B--2---:R-:W-:Y:S01]  /*8670*/  VIADD R0, R19.reuse, 0x8 ;  /* 0x0000000813007836 */ /* 0x044fe20000000000 */
[C---:B------:R-:W-:Y:S01]  /*8680*/  ISETP.GE.AND P0, PT, R19.reuse, UR4, PT ;  /* 0x0000000413007c0c */ /* 0x040fe2000bf06270 */
[C---:B------:R-:W-:Y:S01]  /*8690*/  VIADD R4, R19.reuse, 0x10 ;  /* 0x0000001013047836 */ /* 0x040fe20000000000 */
[C---:B------:R-:W-:Y:S01]  /*86a0*/  IADD3 R6, R19.reuse, 0x18, RZ ;  /* 0x0000001813067810 */ /* 0x040fe20007ffe0ff */
[C---:B------:R-:W-:Y:S01]  /*86b0*/  VIADD R8, R19.reuse, 0x20 ;  /* 0x0000002013087836 */ /* 0x040fe20000000000 */
[----:B------:R-:W-:Y:S01]  /*86c0*/  ISETP.GE.AND P5, PT, R0, UR4, PT ;  /* 0x0000000400007c0c */ /* 0x000fe2000bfa6270 */
[C---:B------:R-:W-:Y:S01]  /*86d0*/  VIADD R9, R19.reuse, 0x28 ;  /* 0x0000002813097836 */ /* 0x040fe20000000000 */
[----:B------:R-:W-:Y:S01]  /*86e0*/  ISETP.GE.AND P6, PT, R4, UR4, PT ;  /* 0x0000000404007c0c */ /* 0x000fe2000bfc6270 */
[C---:B------:R-:W-:Y:S01]  /*86f0*/  VIADD R11, R19.reuse, 0x38 ;  /* 0x00000038130b7836 */ /* 0x040fe20000000000 */
[C---:B------:R-:W-:Y:S01]  /*8700*/  IADD3 R10, R19.reuse, 0x30, RZ ;  /* 0x00000030130a7810 */ /* 0x040fe20007ffe0ff */
[C---:B------:R-:W-:Y:S01]  /*8710*/  VIADD R16, R19.reuse, 0x40 ;  /* 0x0000004013107836 */ /* 0x040fe20000000000 */
[----:B------:R-:W-:Y:S01]  /*8720*/  ISETP.GE.AND P4, PT, R8, UR4, PT ;  /* 0x0000000408007c0c */ /* 0x000fe2000bf86270 */
[----:B0-----:R-:W-:Y:S01]  /*8730*/  VIADD R20, R19, 0x70 ;  /* 0x0000007013147836 */ /* 0x001fe20000000000 */
[----:B------:R-:W-:Y:S01]  /*8740*/  ISETP.GE.AND P3, PT, R9, UR4, PT ;  /* 0x0000000409007c0c */ /* 0x000fe2000bf66270 */
[----:B-1----:R-:W-:Y:S01]  /*8750*/  @!P0 IMAD.WIDE R2, R19, 0x4, R12 ;  /* 0x0000000413028825 */ /* 0x002fe200078e020c */
[----:B------:R-:W-:-:S02]  /*8760*/  ISETP.GE.AND P2, PT, R10, UR4, PT ;  /* 0x000000040a007c0c */ /* 0x000fc4000bf46270 */
[----:B------:R-:W-:Y:S02]  /*8770*/  ISETP.GE.AND P1, PT, R11, UR4, PT ;  /* 0x000000040b007c0c */ /* 0x000fe4000bf26270 */
[----:B------:R0:W-:Y:S01]  /*8780*/  @!P0 ST.E.64 desc[UR42][R2.64], R26 ;  /* 0x0000001a02008985 */ /* 0x0001e2000c101b2a */
[----:B------:R-:W-:Y:S02]  /*8790*/  ISETP.GE.AND P0, PT, R6, UR4, PT ;  /* 0x0000000406007c0c */ /* 0x000fe4000bf06270 */
[----:B------:R-:W-:Y:S02]  /*87a0*/  @!P5 LEA.HI R0, R0, R0, RZ, 0x1 ;  /* 0x000000000000d211 */ /* 0x000fe400078f08ff */
[----:B------:R-:W-:Y:S02]  /*87b0*/  @!P6 LEA.HI R4, R4, R4, RZ, 0x1 ;  /* 0x000000040404e211 */ /* 0x000fe400078f08ff */
[----:B------:R-:W-:Y:S02]  /*87c0*/  @!P5 LOP3.LUT R5, R0, 0xfffffffe, RZ, 0xc0, !PT ;  /* 0xfffffffe0005d812 */ /* 0x000fe400078ec0ff */
[----:B------:R-:W-:-:S02]  /*87d0*/  @!P6 LOP3.LUT R7, R4, 0xfffffffe, RZ, 0xc0, !PT ;  /* 0xfffffffe0407e812 */ /* 0x000fc400078ec0ff */
[----:B------:R-:W-:Y:S02]  /*87e0*/  @!P4 LEA.HI R8, R8, R8, RZ, 0x1 ;  /* 0x000000080808c211 */ /* 0x000fe400078f08ff */
[----:B------:R-:W-:Y:S01]  /*87f0*/  @!P3 LEA.HI R0, R9, R9, RZ, 0x1 ;  /* 0x000000090900b211 */ /* 0x000fe200078f08ff */
[--C-:B0-----:R-:W-:Y:S01]  /*8800*/  @!P5 IMAD.WIDE R2, R5, 0x4, R12.reuse ;  /* 0x000000040502d825 */ /* 0x101fe200078e020c */
[----:B------:R-:W-:Y:S02]  /*8810*/  @!P0 LEA.HI R6, R6, R6, RZ, 0x1 ;  /* 0x0000000606068211 */ /* 0x000fe400078f08ff */
[----:B------:R-:W-:Y:S01]  /*8820*/  @!P2 LEA.HI R10, R10, R10, RZ, 0x1 ;  /* 0x0000000a0a0aa211 */ /* 0x000fe200078f08ff */
[----:B------:R-:W-:Y:S01]  /*8830*/  @!P6 IMAD.WIDE R4, R7, 0x4, R12 ;  /* 0x000000040704e825 */ /* 0x000fe200078e020c */
[----:B---3--:R-:W-:Y:S01]  /*8840*/  @!P1 LEA.HI R14, R11, R11, RZ, 0x1 ;  /* 0x0000000b0b0e9211 */ /* 0x008fe200078f08ff */
[----:B------:R0:W-:Y:S01]  /*8850*/  @!P5 ST.E.64 desc[UR42][R2.64], R30 ;  /* 0x0000001e0200d985 */ /* 0x0001e2000c101b2a */
[----:B------:R-:W-:-:S02]  /*8860*/  @!P0 LOP3.LUT R7, R6, 0xfffffffe, RZ, 0xc0, !PT ;  /* 0xfffffffe06078812 */ /* 0x000fc400078ec0ff */
[----:B------:R-:W-:Y:S01]  /*8870*/  @!P4 LOP3.LUT R9, R8, 0xfffffffe, RZ, 0xc0, !PT ;  /* 0xfffffffe0809c812 */ /* 0x000fe200078ec0ff */
[----:B------:R1:W-:Y:S01]  /*8880*/  @!P6 ST.E.64 desc[UR42][R4.64], R34 ;  /* 0x000000220400e985 */ /* 0x0003e2000c101b2a */
[----:B------:R-:W-:Y:S01]  /*8890*/  @!P3 LOP3.LUT R11, R0, 0xfffffffe, RZ, 0xc0, !PT ;  /* 0xfffffffe000bb812 */ /* 0x000fe200078ec0ff */
[C---:B------:R-:W-:Y:S01]  /*88a0*/  VIADD R0, R19.reuse, 0x50 ;  /* 0x0000005013007836 */ /* 0x040fe20000000000 */
[----:B----4-:R-:W-:Y:S02]  /*88b0*/  @!P2 LOP3.LUT R15, R10, 0xfffffffe, RZ, 0xc0, !PT ;  /* 0xfffffffe0a0fa812 */ /* 0x010fe400078ec0ff */
[----:B------:R-:W-:Y:S01]  /*88c0*/  @!P1 LOP3.LUT R17, R14, 0xfffffffe, RZ, 0xc0, !PT ;  /* 0xfffffffe0e119812 */ /* 0x000fe200078ec0ff */
[C---:B------:R-:W-:Y:S01]  /*88d0*/  VIADD R14, R19.reuse, 0x58 ;  /* 0x00000058130e7836 */ /* 0x040fe20000000000 */
[----:B------:R-:W-:Y:S02]  /*88e0*/  IADD3 R18, R19, 0x48, RZ ;  /* 0x0000004813127810 */ /* 0x000fe40007ffe0ff */
[----:B------:R-:W-:Y:S01]  /*88f0*/  ISETP.GE.AND P5, PT, R16, UR4, PT ;  /* 0x0000000410007c0c */ /* 0x000fe2000bfa6270 */
[----:B0-----:R-:W-:Y:S01]  /*8900*/  @!P0 IMAD.WIDE R2, R7, 0x4, R12 ;  /* 0x0000000407028825 */ /* 0x001fe200078e020c */
[----:B------:R-:W-:-:S03]  /*8910*/  ISETP.GE.AND P6, PT, R18, UR4, PT ;  /* 0x0000000412007c0c */ /* 0x000fc6000bfc6270 */
[--C-:B-1----:R-:W-:Y:S01]  /*8920*/  @!P4 IMAD.WIDE R4, R9, 0x4, R12.reuse ;  /* 0x000000040904c825 */ /* 0x102fe200078e020c */
[----:B------:R0:W-:Y:S01]  /*8930*/  @!P0 ST.E.64 desc[UR42][R2.64], R38 ;  /* 0x0000002602008985 */ /* 0x0001e2000c101b2a */
[----:B------:R-:W-:Y:S02]  /*8940*/  ISETP.GE.AND P0, PT, R0, UR4, PT ;  /* 0x0000000400007c0c */ /* 0x000fe4000bf06270 */
[--C-:B------:R-:W-:Y:S01]  /*8950*/  @!P3 IMAD.WIDE R6, R11, 0x4, R12.reuse ;  /* 0x000000040b06b825 */ /* 0x100fe200078e020c */
[----:B------:R1:W-:Y:S01]  /*8960*/  @!P4 ST.E.64 desc[UR42][R4.64], R42 ;  /* 0x0000002a0400c985 */ /* 0x0003e2000c101b2a */
[----:B------:R-:W-:Y:S02]  /*8970*/  ISETP.GE.AND P4, PT, R20, UR4, PT ;  /* 0x0000000414007c0c */ /* 0x000fe4000bf86270 */
[----:B------:R-:W-:Y:S01]  /*8980*/  @!P2 IMAD.WIDE R8, R15, 0x4, R12 ;  /* 0x000000040f08a825 */ /* 0x000fe200078e020c */
[----:B------:R2:W-:Y:S01]  /*8990*/  @!P3 ST.E.64 desc[UR42][R6.64], R46 ;  /* 0x0000002e0600b985 */ /* 0x0005e2000c101b2a */
[----:B------:R-:W-:-:S02]  /*89a0*/  IADD3 R15, R19, 0x60, RZ ;  /* 0x00000060130f7810 */ /* 0x000fc40007ffe0ff */
[----:B------:R-:W-:Y:S01]  /*89b0*/  @!P1 IMAD.WIDE R10, R17, 0x4, R12 ;  /* 0x00000004110a9825 */ /* 0x000fe200078e020c */
[----:B------:R3:W-:Y:S01]  /*89c0*/  @!P2 ST.E.64 desc[UR42][R8.64], R50 ;  /* 0x000000320800a985 */ /* 0x0007e2000c101b2a */
[----:B------:R-:W-:Y:S02]  /*89d0*/  ISETP.GE.AND P2, PT, R15, UR4, PT ;  /* 0x000000040f007c0c */ /* 0x000fe4000bf46270 */
[----:B------:R-:W-:Y:S01]  /*89e0*/  VIADD R17, R19, 0x68 ;  /* 0x0000006813117836 */ /* 0x000fe20000000000 */
[----:B------:R4:W-:Y:S01]  /*89f0*/  @!P1 ST.E.64 desc[UR42][R10.64], R54 ;  /* 0x000000360a009985 */ /* 0x0009e2000c101b2a */
[----:B------:R-:W-:Y:S02]  /*8a00*/  ISETP.GE.AND P1, PT, R14, UR4, PT ;  /* 0x000000040e007c0c */ /* 0x000fe4000bf26270 */
[----:B------:R-:W-:Y:S02]  /*8a10*/  @!P5 LEA.HI R16, R16, R16, RZ, 0x1 ;  /* 0x000000101010d211 */ /* 0x000fe400078f08ff */
[----:B------:R-:W-:-:S02]  /*8a20*/  ISETP.GE.AND P3, PT, R17, UR4, PT ;  /* 0x0000000411007c0c */ /* 0x000fc4000bf66270 */
[----:B------:R-:W-:Y:S02]  /*8a30*/  @!P6 LEA.HI R18, R18, R18, RZ, 0x1 ;  /* 0x000000121212e211 */ /* 0x000fe400078f08ff */
[----:B0-----:R-:W-:Y:S02]  /*8a40*/  @!P5 LOP3.LUT R3, R16, 0xfffffffe, RZ, 0xc0, !PT ;  /* 0xfffffffe1003d812 */ /* 0x001fe400078ec0ff */
[----:B-1----:R-:W-:Y:S02]  /*8a50*/  @!P6 LOP3.LUT R5, R18, 0xfffffffe, RZ, 0xc0, !PT ;  /* 0xfffffffe1205e812 */ /* 0x002fe400078ec0ff */
[----:B------:R-:W-:Y:S01]  /*8a60*/  @!P0 LEA.HI R0, R0, R0, RZ, 0x1 ;  /* 0x0000000000008211 */ /* 0x000fe200078f08ff */
[--C-:B------:R-:W-:Y:S01]  /*8a70*/  @!P5 IMAD.WIDE R2, R3, 0x4, R12.reuse ;  /* 0x000000040302d825 */ /* 0x100fe200078e020c */
[----:B------:R-:W-:Y:S02]  /*8a80*/  @!P1 LEA.HI R14, R14, R14, RZ, 0x1 ;  /* 0x0000000e0e0e9211 */ /* 0x000fe400078f08ff */
[----:B------:R-:W-:Y:S01]  /*8a90*/  @!P2 LEA.HI R15, R15, R15, RZ, 0x1 ;  /* 0x0000000f0f0fa211 */ /* 0x000fe200078f08ff */
[----:B------:R-:W-:Y:S01]  /*8aa0*/  @!P6 IMAD.WIDE R4, R5, 0x4, R12 ;  /* 0x000000040504e825 */ /* 0x000fe200078e020c */
[----:B------:R-:W-:Y:S01]  /*8ab0*/  @!P3 LEA.HI R17, R17, R17, RZ, 0x1 ;  /* 0x000000111111b211 */ /* 0x000fe200078f08ff */
[----:B------:R0:W-:Y:S01]  /*8ac0*/  @!P5 ST.E.64 desc[UR42][R2.64], R58 ;  /* 0x0000003a0200d985 */ /* 0x0001e2000c101b2a */
[----:B------:R-:W-:-:S02]  /*8ad0*/  @!P4 LEA.HI R20, R20, R20, RZ, 0x1 ;  /* 0x000000141414c211 */ /* 0x000fc400078f08ff */
[----:B--2---:R-:W-:Y:S01]  /*8ae0*/  @!P0 LOP3.LUT R7, R0, 0xfffffffe, RZ, 0xc0, !PT ;  /* 0xfffffffe00078812 */ /* 0x004fe200078ec0ff */
[----:B------:R1:W-:Y:S01]  /*8af0*/  @!P6 ST.E.64 desc[UR42][R4.64], R62 ;  /* 0x0000003e0400e985 */ /* 0x0003e2000c101b2a */
[----:B---3--:R-:W-:Y:S02]  /*8b00*/  @!P1 LOP3.LUT R9, R14, 0xfffffffe, RZ, 0xc0, !PT ;  /* 0xfffffffe0e099812 */ /* 0x008fe400078ec0ff */
[----:B------:R-:W-:Y:S02]  /*8b10*/  @!P2 LOP3.LUT R15, R15, 0xfffffffe, RZ, 0xc0, !PT ;  /* 0xfffffffe0f0fa812 */ /* 0x000fe400078ec0ff */
[----:B------:R-:W-:Y:S02]  /*8b20*/  @!P3 LOP3.LUT R17, R17, 0xfffffffe, RZ, 0xc0, !PT ;  /* 0xfffffffe1111b812 */ /* 0x000fe400078ec0ff */
[----:B----4-:R-:W-:Y:S02]  /*8b30*/  @!P4 LOP3.LUT R11, R20, 0xfffffffe, RZ, 0xc0, !PT ;  /* 0xfffffffe140bc812 */ /* 0x010fe400078ec0ff */
[----:B------:R-:W-:Y:S01]  /*8b40*/  IADD3 R19, R19, 0x78, RZ ;  /* 0x0000007813137810 */ /* 0x000fe20007ffe0ff */
[----:B0-----:R-:W-:-:S04]  /*8b50*/  @!P0 IMAD.WIDE R2, R7, 0x4, R12 ;  /* 0x0000000407028825 */ /* 0x001fc800078e020c */
[--C-:B-1----:R-:W-:Y:S01]  /*8b60*/  @!P1 IMAD.WIDE R4, R9, 0x4, R12.reuse ;  /* 0x0000000409049825 */ /* 0x102fe200078e020c */
[----:B------:R0:W-:Y:S01]  /*8b70*/  @!P0 ST.E.64 desc[UR42][R2.64], R66 ;  /* 0x0000004202008985 */ /* 0x0001e2000c101b2a */
[----:B------:R-:W-:Y:S02]  /*8b80*/  ISETP.GE.AND P0, PT, R19, UR4, PT ;  /* 0x0000000413007c0c */ /* 0x000fe4000bf06270 */
[--C-:B------:R-:W-:Y:S01]  /*8b90*/  @!P2 IMAD.WIDE R6, R15, 0x4, R12.reuse ;  /* 0x000000040f06a825 */ /* 0x100fe200078e020c */
[----:B------:R0:W-:Y:S03]  /*8ba0*/  @!P1 ST.E.64 desc[UR42][R4.64], R70 ;  /* 0x0000004604009985 */ /* 0x0001e6000c101b2a */
[--C-:B------:R-:W-:Y:S01]  /*8bb0*/  @!P3 IMAD.WIDE R8, R17, 0x4, R12.reuse ;  /* 0x000000041108b825 */ /* 0x100fe200078e020c */
[----:B------:R0:W-:Y:S03]  /*8bc0*/  @!P2 ST.E.64 desc[UR42][R6.64], R74 ;  /* 0x0000004a0600a985 */ /* 0x0001e6000c101b2a */
[----:B------:R-:W-:Y:S01]  /*8bd0*/  @!P4 IMAD.WIDE R10, R11, 0x4, R12 ;  /* 0x000000040b0ac825 */ /* 0x000fe200078e020c */
[----:B------:R0:W-:Y:S04]  /*8be0*/  @!P3 ST.E.64 desc[UR42][R8.64], R78 ;  /* 0x0000004e0800b985 */ /* 0x0001e8000c101b2a */
[----:B------:R0:W-:Y:S01]  /*8bf0*/  @!P4 ST.E.64 desc[UR42][R10.64], R82 ;  /* 0x000000520a00c985 */ /* 0x0001e2000c101b2a */
[----:B------:R-:W-:Y:S05]  /*8c00*/  @P0 BRA `(.L_x_10) ;  /* 0x0000004000600947 */ /* 0x000fea0003800000 */
[----:B------:R-:W-:-:S04]  /*8c10*/  LEA.HI R19, R19, R19, RZ, 0x1 ;  /* 0x0000001313137211 */ /* 0x000fc800078f08ff */
[----:B0-----:R-:W-:-:S05]  /*8c20*/  LOP3.LUT R3, R19, 0xfffffffe, RZ, 0xc0, !PT ;  /* 0xfffffffe13037812 */ /* 0x001fca00078ec0ff */
[----:B------:R-:W-:-:S05]  /*8c30*/  IMAD.WIDE R2, R3, 0x4, R12 ;  /* 0x0000000403027825 */ /* 0x000fca00078e020c */
[----:B------:R0:W-:Y:S01]  /*8c40*/  ST.E.64 desc[UR42][R2.64], R86 ;  /* 0x0000005602007985 */ /* 0x0001e2000c101b2a */
[----:B------:R-:W-:Y:S05]  /*8c50*/  BRA `(.L_x_10) ;  /* 0x00000040004c7947 */ /* 0x000fea0003800000 */
.L_x_33:
[----:B------:R-:W0:Y:S02]  /*8c60*/  S2R R0, SR_TID.X ;  /* 0x0000000000007919 */ /* 0x000e240000002100 */
[----:B0-----:R-:W-:-:S05]  /*8c70*/  VIADD R2, R0, 0xffffff80 ;  /* 0xffffff8000027836 */ /* 0x001fca0000000000 */
[----:B------:R-:W-:-:S13]  /*8c80*/  ISETP.GT.AND P0, PT, R2, 0x7f, PT ;  /* 0x0000007f0200780c */ /* 0x000fda0003f04270 */
[----:B------:R-:W-:Y:S05]  /*8c90*/  @P0 BRA `(.L_x_10) ;  /* 0x00000040003c0947 */ /* 0x000fea0003800000 */
[----:B------:R-:W0:Y:S01]  /*8ca0*/  S2R R3, SR_CTAID.X ;  /* 0x0000000000037919 */ /* 0x000e220000002500 */
[----:B------:R-:W1:Y:S01]  /*8cb0*/  LDC R6, c[0x0][0xbe8] ;  /* 0x0002fa00ff067b82 */ /* 0x000e620000000800 */
[----:B------:R-:W-:Y:S01]  /*8cc0*/  ULDC UR4, c[0x0][0xa88] ;  /* 0x0002a20000047ab9 */ /* 0x000fe20000000800 */
[----:B0-----:R-:W-:Y:S02]  /*8cd0*/  IMAD R0, R3, 0x80, R0 ;  /* 0x0000008003007824 */ /* 0x001fe400078e0200 */
[----:B-1----:R-:W-:-:S03]  /*8ce0*/  IMAD R3, R6, UR4, RZ ;  /* 0x0000000406037c24 */ /* 0x002fc6000f8e02ff */
[----:B------:R-:W-:-:S04]  /*8cf0*/  IADD3 R0, R0, -0x80, RZ ;  /* 0xffffff8000007810 */ /* 0x000fc80007ffe0ff */
[----:B------:R-:W-:-:S13]  /*8d00*/  ISETP.GE.AND P0, PT, R0, R3, PT ;  /* 0x000000030000720c */ /* 0x000fda0003f06270 */
[----:B------:R-:W-:Y:S05]  /*8d10*/  @P0 BRA `(.L_x_10) ;  /* 0x00000040001c0947 */ /* 0x000fea0003800000 */
[----:B------:R-:W-:Y:S01]  /*8d20*/  ISETP.NE.AND P0, PT, R6, 0x1, PT ;  /* 0x000000010600780c */ /* 0x000fe20003f05270 */
[----:B------:R-:W0:Y:S01]  /*8d30*/  S2UR UR4, SR_CTAID.Z ;  /* 0x00000000000479c3 */ /* 0x000e220000002700 */
[----:B------:R-:W-:Y:S01]  /*8d40*/  SHF.R.S32.HI R5, RZ, 0x1f, R16 ;  /* 0x0000001fff057819 */ /* 0x000fe20000011410 */
[----:B------:R-:W-:Y:S02]  /*8d50*/  ULDC.64 UR6, c[0x0][0xbd0] ;  /* 0x0002f40000067ab9 */ /* 0x000fe40000000a00 */
[----:B------:R-:W-:-:S04]  /*8d60*/  IMAD.WIDE.U32 R2, R16, UR6, RZ ;  /* 0x0000000610027c25 */ /* 0x000fc8000f8e00ff */
[----:B------:R-:W1:Y:S01]  /*8d70*/  LDC.64 R12, c[0x0][0xbd8] ;  /* 0x0002f600ff0c7b82 */ /* 0x000e620000000a00 */
[----:B------:R-:W-:-:S04]  /*8d80*/  IMAD R5, R5, UR6, RZ ;  /* 0x0000000605057c24 */ /* 0x000fc8000f8e02ff */
[----:B------:R-:W-:Y:S02]  /*8d90*/  IMAD R5, R16, UR7, R5 ;  /* 0x0000000710057c24 */ /* 0x000fe4000f8e0205 */
[----:B------:R-:W-:Y:S01]  /*8da0*/  IMAD.MOV R16, RZ, RZ, -R16 ;  /* 0x000000ffff107224 */ /* 0x000fe200078e0a10 */
[----:B------:R-:W2:Y:S01]  /*8db0*/  @P0 LDC R9, c[0x0][0xbec] ;  /* 0x0002fb00ff090b82 */ /* 0x000ea20000000800 */
[----:B------:R-:W-:Y:S01]  /*8dc0*/  IMAD.IADD R3, R3, 0x1, R5 ;  /* 0x0000000103037824 */ /* 0x000fe200078e0205 */
[----:B------:R-:W-:-:S06]  /*8dd0*/  MOV R5, R0 ;  /* 0x0000000000057202 */ /* 0x000fcc0000000f00 */
[----:B------:R-:W3:Y:S01]  /*8de0*/  S2UR UR8, SR_CTAID.Y ;  /* 0x00000000000879c3 */ /* 0x000ee20000002600 */
[----:B0-----:R-:W-:-:S07]  /*8df0*/  USHF.R.S32.HI UR5, URZ, 0x1f, UR4 ;  /* 0x0000001f3f057899 */ /* 0x001fce0008011404 */
[----:B------:R-:W3:Y:S01]  /*8e00*/  LDC R7, c[0x0][0xc50] ;  /* 0x00031400ff077b82 */ /* 0x000ee20000000800 */
[C---:B-1----:R-:W-:Y:S02]  /*8e10*/  IMAD R8, R12.reuse, UR5, RZ ;  /* 0x000000050c087c24 */ /* 0x042fe4000f8e02ff */
[----:B------:R-:W-:-:S04]  /*8e20*/  IMAD.WIDE.U32 R2, R12, UR4, R2 ;  /* 0x000000040c027c25 */ /* 0x000fc8000f8e0002 */
[----:B------:R-:W-:Y:S01]  /*8e30*/  IMAD R13, R13, UR4, R8 ;  /* 0x000000040d0d7c24 */ /* 0x000fe2000f8e0208 */
[----:B------:R-:W0:Y:S01]  /*8e40*/  @P0 LDC R11, c[0x0][0xbf0] ;  /* 0x0002fc00ff0b0b82 */ /* 0x000e220000000800 */
[----:B--2---:R-:W-:Y:S01]  /*8e50*/  @P0 IMAD.HI.U32 R4, R0, R9, RZ ;  /* 0x0000000900040227 */ /* 0x004fe200078e00ff */
[----:B------:R-:W-:-:S03]  /*8e60*/  ULDC.64 UR4, c[0x0][0xbe0] ;  /* 0x0002f80000047ab9 */ /* 0x000fc60000000a00 */
[----:B------:R-:W-:Y:S02]  /*8e70*/  IMAD.IADD R3, R13, 0x1, R3 ;  /* 0x000000010d037824 */ /* 0x000fe400078e0203 */
[----:B---3--:R-:W-:-:S04]  /*8e80*/  IMAD R9, R7, R16, UR8 ;  /* 0x0000000807097e24 */ /* 0x008fc8000f8e0210 */
[----:B------:R-:W-:Y:S01]  /*8e90*/  IMAD.WIDE.U32 R2, R9, UR4, R2 ;  /* 0x0000000409027c25 */ /* 0x000fe2000f8e0002 */
[----:B0-----:R-:W-:Y:S02]  /*8ea0*/  @P0 SHF.R.U32.HI R5, RZ, R11, R4 ;  /* 0x0000000bff050219 */ /* 0x001fe40000011604 */
[----:B------:R-:W-:Y:S02]  /*8eb0*/  SHF.R.S32.HI R4, RZ, 0x1f, R9 ;  /* 0x0000001fff047819 */ /* 0x000fe40000011409 */
[----:B------:R-:W-:Y:S01]  /*8ec0*/  IADD3 R2, P0, R5, R2, RZ ;  /* 0x0000000205027210 */ /* 0x000fe20007f1e0ff */
[----:B------:R-:W-:Y:S02]  /*8ed0*/  IMAD.MOV R7, RZ, RZ, -R5 ;  /* 0x000000ffff077224 */ /* 0x000fe400078e0a05 */
[----:B------:R-:W-:Y:S02]  /*8ee0*/  IMAD R4, R4, UR4, RZ ;  /* 0x0000000404047c24 */ /* 0x000fe4000f8e02ff */
[----:B------:R-:W-:-:S02]  /*8ef0*/  IMAD R7, R6, R7, R0 ;  /* 0x0000000706077224 */ /* 0x000fc400078e0200 */
[----:B------:R-:W-:Y:S01]  /*8f00*/  IMAD R4, R9, UR5, R4 ;  /* 0x0000000509047c24 */ /* 0x000fe2000f8e0204 */
[----:B------:R-:W-:Y:S01]  /*8f10*/  SHF.R.S32.HI R9, RZ, 0x1f, R5 ;  /* 0x0000001fff097819 */ /* 0x000fe20000011405 */
[----:B------:R-:W-:Y:S01]  /*8f20*/  ULDC.64 UR4, c[0x0][0xbc8] ;  /* 0x0002f20000047ab9 */ /* 0x000fe20000000a00 */
[----:B------:R-:W-:Y:S02]  /*8f30*/  SHF.R.S32.HI R0, RZ, 0x1f, R7 ;  /* 0x0000001fff007819 */ /* 0x000fe40000011407 */
[----:B------:R-:W-:-:S03]  /*8f40*/  IADD3.X R3, R9, R3, R4, P0, !PT ;  /* 0x0000000309037210 */ /* 0x000fc600007fe404 */
[----:B------:R-:W-:Y:S02]  /*8f50*/  IMAD R0, R0, UR4, RZ ;  /* 0x0000000400007c24 */ /* 0x000fe4000f8e02ff */
[----:B------:R-:W-:-:S04]  /*8f60*/  IMAD.WIDE.U32 R2, R7, UR4, R2 ;  /* 0x0000000407027c25 */ /* 0x000fc8000f8e0002 */
[----:B------:R-:W-:Y:S01]  /*8f70*/  IMAD R5, R7, UR5, R0 ;  /* 0x0000000507057c24 */ /* 0x000fe2000f8e0200 */
[----:B------:R-:W-:Y:S02]  /*8f80*/  ULDC.64 UR4, c[0x0][0xba8] ;  /* 0x0002ea0000047ab9 */ /* 0x000fe40000000a00 */
[----:B------:R-:W-:Y:S02]  /*8f90*/  LEA R4, P0, R2, UR4, 0x2 ;  /* 0x0000000402047c11 */ /* 0x000fe4000f8010ff */
[----:B------:R-:W-:-:S04]  /*8fa0*/  IADD3 R3, R3, R5, RZ ;  /* 0x0000000503037210 */ /* 0x000fc80007ffe0ff */
[----:B------:R-:W-:Y:S01]  /*8fb0*/  LEA.HI.X R5, R2, UR5, R3, 0x2, P0 ;  /* 0x0000000502057c11 */ /* 0x000fe200080f1403 */
[----:B------:R-:W-:-:S05]  /*8fc0*/  IMAD.MOV.U32 R3, RZ, RZ, -0x800000 ;  /* 0xff800000ff037424 */ /* 0x000fca00078e00ff */
[----:B------:R3:W-:Y:S01]  /*8fd0*/  STG.E desc[UR42][R4.64], R3 ;  /* 0x0000000304007986 */ /* 0x0007e2000c10192a */
[----:B------:R-:W-:Y:S05]  /*8fe0*/  BRA `(.L_x_10) ;  /* 0x0000003c00687947 */ /* 0x000fea0003800000 */
.L_x_8:
[----:B------:R-:W-:-:S08]  /*8ff0*/  NOP ;  /* 0x0000000000007918 */ /* 0x000fd00000000000 */
[----:B0-----:R-:W0:-:S00]  /*9000*/  USETMAXREG.DEALLOC.CTAPOOL 0x18 ;  /* 0x00000018000079c8 */ /* 0x001e0000080e0500 */
[----:B0-----:R-:W-:Y:S01]  /*9010*/  LOP3.LUT R0, R0, 0x3, RZ, 0xc0, !PT ;  /* 0x0000000300007812 */ /* 0x001fe200078ec0ff */
[----:B------:R-:W0:Y:S05]  /*9020*/  S2R R18, SR_CTAID.Z ;  /* 0x0000000000127919 */ /* 0x000e2a0000002700 */
[----:B------:R-:W1:Y:S01]  /*9030*/  S2UR UR6, SR_CTAID.Y ;  /* 0x00000000000679c3 */ /* 0x000e620000002600 */
[----:B------:R-:W2:Y:S02]  /*9040*/  SHFL.IDX PT, R0, R0, RZ, 0x1f ;  /* 0x00001fff00007589 */ /* 0x000ea400000e0000 */
[----:B--2---:R-:W-:-:S13]  /*9050*/  ISETP.NE.AND P0, PT, R0, RZ, PT ;  /* 0x000000ff0000720c */ /* 0x004fda0003f05270 */
[----:B01----:R-:W-:Y:S05]  /*9060*/  @!P0 BRA `(.L_x_36) ;  /* 0x0000000000288947 */ /* 0x003fea0003800000 */
[----:B------:R-:W-:Y:S01]  /*9070*/  ULDC UR7, c[0x0][0xc50] ;  /* 0x0003140000077ab9 */ /* 0x000fe20000000800 */
[----:B------:R-:W-:Y:S01]  /*9080*/  UMOV UR36, UR6 ;  /* 0x0000000600247c82 */ /* 0x000fe20008000000 */
[----:B------:R-:W-:-:S06]  /*9090*/  UISETP.NE.AND UP0, UPT, UR7, 0x1, UPT ;  /* 0x000000010700788c */ /* 0x000fcc000bf05270 */
[----:B------:R-:W-:-:S13]  /*90a0*/  PLOP3.LUT P0, PT, PT, PT, UP0, 0x80, 0x0 ;  /* 0x000000000000781c */ /* 0x000fda0003f0f008 */
[----:B------:R-:W-:Y:S05]  /*90b0*/  @!P0 BRA `(.L_x_37) ;  /* 0x0000000000308947 */ /* 0x000fea0003800000 */
[----:B------:R-:W-:Y:S01]  /*90c0*/  ULDC UR4, c[0x0][0xc54] ;  /* 0x0003150000047ab9 */ /* 0x000fe20000000800 */
[----:B------:R-:W-:Y:S01]  /*90d0*/  ULDC UR36, c[0x0][0xc58] ;  /* 0x0003160000247ab9 */ /* 0x000fe20000000800 */
[----:B------:R-:W-:-:S04]  /*90e0*/  UIMAD.WIDE.U32 UR4, UR6, UR4, URZ ;  /* 0x00000004060472a5 */ /* 0x000fc8000f8e003f */
[----:B------:R-:W-:Y:S01]  /*90f0*/  USHF.R.U32.HI UR36, URZ, UR36, UR5 ;  /* 0x000000243f247299 */ /* 0x000fe20008011605 */
[----:B------:R-:W-:Y:S11]  /*9100*/  BRA `(.L_x_37) ;  /* 0x00000000001c7947 */ /* 0x000ff60003800000 */
.L_x_36:
[----:B------:R-:W-:Y:S01]  /*9110*/  ULDC UR7, c[0x0][0xc50] ;  /* 0x0003140000077ab9 */ /* 0x000fe20000000800 */
[----:B------:R-:W-:Y:S01]  /*9120*/  UMOV UR36, UR6 ;  /* 0x0000000600247c82 */ /* 0x000fe20008000000 */
[----:B------:R-:W-:-:S11]  /*9130*/  UISETP.NE.AND UP0, UPT, UR7, 0x1, UPT ;  /* 0x000000010700788c */ /* 0x000fd6000bf05270 */
[----:B------:R-:W-:Y:S01]  /*9140*/  @UP0 ULDC UR4, c[0x0][0xc54] ;  /* 0x0003150000040ab9 */ /* 0x000fe20000000800 */
[----:B------:R-:W-:Y:S01]  /*9150*/  @UP0 ULDC UR8, c[0x0][0xc58] ;  /* 0x0003160000080ab9 */ /* 0x000fe20000000800 */
[----:B------:R-:W-:-:S04]  /*9160*/  UIMAD.WIDE.U32 UR4, UR6, UR4, URZ ;  /* 0x00000004060472a5 */ /* 0x000fc8000f8e003f */
[----:B------:R-:W-:-:S12]  /*9170*/  @UP0 USHF.R.U32.HI UR36, URZ, UR8, UR5 ;  /* 0x000000083f240299 */ /* 0x000fd80008011605 */
.L_x_37:
[----:B------:R-:W-:Y:S01]  /*9180*/  ISETP.GE.AND P0, PT, R18, RZ, PT ;  /* 0x000000ff1200720c */ /* 0x000fe20003f06270 */
[----:B------:R-:W-:Y:S01]  /*9190*/  UIADD3 UR4, -UR36, URZ, URZ ;  /* 0x0000003f24047290 */ /* 0x000fe2000fffe13f */
[----:B------:R-:W-:Y:S01]  /*91a0*/  IMAD.MOV.U32 R9, RZ, RZ, 0x1 ;  /* 0x00000001ff097424 */ /* 0x000fe200078e00ff */
[----:B------:R-:W-:Y:S01]  /*91b0*/  MOV R0, RZ ;  /* 0x000000ff00007202 */ /* 0x000fe20000000f00 */
[----:B------:R-:W-:Y:S01]  /*91c0*/  IMAD.MOV.U32 R3, RZ, RZ, 0x1 ;  /* 0x00000001ff037424 */ /* 0x000fe200078e00ff */
[----:B------:R-:W-:-:S08]  /*91d0*/  UIMAD UR4, UR7, UR4, UR6 ;  /* 0x00000004070472a4 */ /* 0x000fd0000f8e0206 */
[----:B------:R-:W-:Y:S05]  /*91e0*/  @!P0 BRA `(.L_x_38) ;  /* 0x0000003800288947 */ /* 0x000fea0003800000 */
[----:B------:R-:W-:Y:S01]  /*91f0*/  ULDC.64 UR6, c[0x0][0x418] ;  /* 0x0001060000067ab9 */ /* 0x000fe20000000a00 */
[----:B------:R-:W-:Y:S01]  /*9200*/  ULDC UR5, c[0x0][0x424] ;  /* 0x0001090000057ab9 */ /* 0x000fe20000000800 */
[----:B------:R-:W-:Y:S01]  /*9210*/  UISETP.NE.U32.AND UP0, UPT, UR6, URZ, UPT ;  /* 0x0000003f0600728c */ /* 0x000fe2000bf05070 */
[----:B------:R0:W-:Y:S01]  /*9220*/  STL [R1+0xc], RZ ;  /* 0x00000cff01007387 */ /* 0x0001e20000100800 */
[----:B------:R-:W-:Y:S02]  /*9230*/  ULOP3.LUT UR40, UR4, 0xffff, URZ, 0xc0, !UPT ;  /* 0x0000ffff04287892 */ /* 0x000fe4000f8ec03f */
[----:B------:R-:W-:Y:S01]  /*9240*/  UISETP.NE.AND.EX UP0, UPT, UR7, URZ, UPT, UP0 ;  /* 0x0000003f0700728c */ /* 0x000fe2000bf05300 */
[----:B------:R-:W-:-:S03]  /*9250*/  ULDC UR6, c[0x0][0x2f0] ;  /* 0x0000bc0000067ab9 */ /* 0x000fc60000000800 */
[----:B------:R-:W-:-:S04]  /*9260*/  USEL UR5, UR5, 0x1, UP0 ;  /* 0x0000000105057887 */ /* 0x000fc80008000000 */
[----:B------:R-:W-:-:S04]  /*9270*/  UIMAD UR5, UR5, UR6, URZ ;  /* 0x00000006050572a4 */ /* 0x000fc8000f8e023f */
[----:B------:R-:W-:Y:S02]  /*9280*/  UISETP.GE.AND UP0, UPT, UR5, 0x1, UPT ;  /* 0x000000010500788c */ /* 0x000fe4000bf06270 */
[----:B------:R-:W-:-:S04]  /*9290*/  UIADD3 UR5, UR5, 0x7f, URZ ;  /* 0x0000007f05057890 */ /* 0x000fc8000fffe03f */
[----:B------:R-:W-:Y:S01]  /*92a0*/  PLOP3.LUT P0, PT, PT, PT, UP0, 0x80, 0x0 ;  /* 0x000000000000781c */ /* 0x000fe20003f0f008 */
[----:B------:R-:W-:-:S04]  /*92b0*/  USHF.R.S32.HI UR6, URZ, 0x1f, UR5 ;  /* 0x0000001f3f067899 */ /* 0x000fc80008011405 */
[----:B------:R-:W-:-:S04]  /*92c0*/  ULEA.HI UR6, UR6, UR5, URZ, 0x7 ;  /* 0x0000000506067291 */ /* 0x000fc8000f8f383f */
[----:B------:R-:W-:-:S04]  /*92d0*/  USHF.R.S32.HI UR39, URZ, 0x7, UR6 ;  /* 0x000000073f277899 */ /* 0x000fc80008011406 */
[----:B0-----:R-:W-:Y:S08]  /*92e0*/  @!P0 BRA `(.L_x_39) ;  /* 0x00000000007c8947 */ /* 0x001ff00003800000 */
[----:B------:R-:W-:-:S04]  /*92f0*/  USHF.R.U32.HI UR4, URZ, 0x10, UR4 ;  /* 0x000000103f047899 */ /* 0x000fc80008011604 */
[----:B------:R-:W-:-:S11]  /*9300*/  UISETP.NE.AND UP0, UPT, UR4, URZ, UPT ;  /* 0x0000003f0400728c */ /* 0x000fd6000bf05270 */
[----:B------:R-:W-:Y:S02]  /*9310*/  @!UP0 ULDC UR4, c[0x0][0x9f0] ;  /* 0x00027c0000048ab9 */ /* 0x000fe40000000800 */
[----:B------:R-:W-:Y:S01]  /*9320*/  IMAD.U32 R6, RZ, RZ, UR4 ;  /* 0x00000004ff067e24 */ /* 0x000fe2000f8e00ff */
[----:B------:R-:W-:-:S04]  /*9330*/  UIADD3 UR5, UR39, -0x1, UR4 ;  /* 0xffffffff27057890 */ /* 0x000fc8000fffe004 */
[-C--:B------:R-:W-:Y:S02]  /*9340*/  IABS R0, R6.reuse ;  /* 0x0000000600007213 */ /* 0x080fe40000000000 */
[----:B------:R-:W-:Y:S02]  /*9350*/  IABS R6, R6 ;  /* 0x0000000600067213 */ /* 0x000fe40000000000 */
[----:B------:R-:W0:Y:S08]  /*9360*/  I2F.RP R4, R0 ;  /* 0x0000000000047306 */ /* 0x000e300000209400 */
[----:B0-----:R-:W0:Y:S02]  /*9370*/  MUFU.RCP R4, R4 ;  /* 0x0000000400047308 */ /* 0x001e240000001000 */
[----:B0-----:R-:W-:-:S06]  /*9380*/  IADD3 R2, R4, 0xffffffe, RZ ;  /* 0x0ffffffe04027810 */ /* 0x001fcc0007ffe0ff */
[----:B------:R0:W1:Y:S02]  /*9390*/  F2I.FTZ.U32.TRUNC.NTZ R3, R2 ;  /* 0x0000000200037305 */ /* 0x000064000021f000 */
[----:B0-----:R-:W-:Y:S02]  /*93a0*/  IMAD.MOV.U32 R2, RZ, RZ, RZ ;  /* 0x000000ffff027224 */ /* 0x001fe400078e00ff */
[----:B-1----:R-:W-:-:S04]  /*93b0*/  IMAD.MOV R5, RZ, RZ, -R3 ;  /* 0x000000ffff057224 */ /* 0x002fc800078e0a03 */
[----:B------:R-:W-:-:S04]  /*93c0*/  IMAD R5, R5, R0, RZ ;  /* 0x0000000005057224 */ /* 0x000fc800078e02ff */
[----:B------:R-:W-:Y:S01]  /*93d0*/  IMAD.HI.U32 R3, R3, R5, R2 ;  /* 0x0000000503037227 */ /* 0x000fe200078e0002 */
[----:B------:R-:W-:Y:S01]  /*93e0*/  MOV R5, UR5 ;  /* 0x0000000500057c02 */ /* 0x000fe20008000f00 */
[----:B------:R-:W-:-:S03]  /*93f0*/  ULOP3.LUT UR5, UR5, UR4, URZ, 0x3c, !UPT ;  /* 0x0000000405057292 */ /* 0x000fc6000f8e3c3f */
[----:B------:R-:W-:Y:S01]  /*9400*/  IABS R2, R5 ;  /* 0x0000000500027213 */ /* 0x000fe20000000000 */
[----:B------:R-:W-:Y:S02]  /*9410*/  IMAD.MOV R5, RZ, RZ, -R6 ;  /* 0x000000ffff057224 */ /* 0x000fe400078e0a06 */
[----:B------:R-:W-:Y:S02]  /*9420*/  ISETP.LE.AND P2, PT, RZ, UR5, PT ;  /* 0x00000005ff007c0c */ /* 0x000fe4000bf43270 */
[----:B------:R-:W-:-:S04]  /*9430*/  IMAD.HI.U32 R3, R3, R2, RZ ;  /* 0x0000000203037227 */ /* 0x000fc800078e00ff */
[----:B------:R-:W-:-:S05]  /*9440*/  IMAD R5, R3, R5, R2 ;  /* 0x0000000503057224 */ /* 0x000fca00078e0202 */
[----:B------:R-:W-:-:S13]  /*9450*/  ISETP.GT.U32.AND P1, PT, R0, R5, PT ;  /* 0x000000050000720c */ /* 0x000fda0003f24070 */
[----:B------:R-:W-:Y:S01]  /*9460*/  @!P1 IMAD.IADD R5, R5, 0x1, -R0 ;  /* 0x0000000105059824 */ /* 0x000fe200078e0a00 */
[----:B------:R-:W-:Y:S02]  /*9470*/  @!P1 IADD3 R3, R3, 0x1, RZ ;  /* 0x0000000103039810 */ /* 0x000fe40007ffe0ff */
[----:B------:R-:W-:Y:S02]  /*9480*/  ISETP.NE.AND P1, PT, RZ, UR4, PT ;  /* 0x00000004ff007c0c */ /* 0x000fe4000bf25270 */
[----:B------:R-:W-:-:S13]  /*9490*/  ISETP.GE.U32.AND P0, PT, R5, R0, PT ;  /* 0x000000000500720c */ /* 0x000fda0003f06070 */
[----:B------:R-:W-:-:S04]  /*94a0*/  @P0 VIADD R3, R3, 0x1 ;  /* 0x0000000103030836 */ /* 0x000fc80000000000 */
[----:B------:R-:W-:Y:S01]  /*94b0*/  @!P2 IMAD.MOV R3, RZ, RZ, -R3 ;  /* 0x000000ffff03a224 */ /* 0x000fe200078e0a03 */
[----:B------:R-:W-:-:S05]  /*94c0*/  @!P1 LOP3.LUT R3, RZ, UR4, RZ, 0x33, !PT ;  /* 0x00000004ff039c12 */ /* 0x000fca000f8e33ff */
[----:B------:R0:W-:Y:S02]  /*94d0*/  STL [R1+0xc], R3 ;  /* 0x00000c0301007387 */ /* 0x0001e40000100800 */
.L_x_39:
[----:B------:R-:W2:Y:S01]  /*94e0*/  LDL R2, [R1+0xc] ;  /* 0x00000c0001027983 */ /* 0x000ea20000100800 */
[----:B0-----:R-:W-:Y:S02]  /*94f0*/  IMAD.MOV.U32 R3, RZ, RZ, 0x1 ;  /* 0x00000001ff037424 */ /* 0x001fe400078e00ff */
[----:B--2---:R-:W-:-:S05]  /*9500*/  IMAD R0, R2, UR40, RZ ;  /* 0x0000002802007c24 */ /* 0x004fca000f8e02ff */
[----:B------:R-:W-:Y:S01]  /*9510*/  VIADDMNMX R17, R0, R2, UR39, PT ;  /* 0x0000002700117e46 */ /* 0x000fe2000b800102 */
[----:B------:R0:W-:Y:S03]  /*9520*/  STL [R1+0x8], R0 ;  /* 0x0000080001007387 */ /* 0x0001e60000100800 */
[----:B------:R-:W-:Y:S01]  /*9530*/  ISETP.GT.AND P0, PT, R17, R0, PT ;  /* 0x000000001100720c */ /* 0x000fe20003f04270 */
[----:B------:R1:W-:Y:S01]  /*9540*/  STL [R1+0x10], R17 ;  /* 0x0000101101007387 */ /* 0x0003e20000100800 */
[----:B0-----:R-:W-:-:S11]  /*9550*/  MOV R0, RZ ;  /* 0x000000ff00007202 */ /* 0x001fd60000000f00 */
[----:B-1----:R-:W-:Y:S05]  /*9560*/  @!P0 BRA `(.L_x_38) ;  /* 0x0000003400488947 */ /* 0x002fea0003800000 */
[----:B------:R-:W0:Y:S01]  /*9570*/  S2UR UR4, SR_CgaCtaId ;  /* 0x00000000000479c3 */ /* 0x000e220000008800 */
[----:B------:R-:W-:Y:S02]  /*9580*/  UMOV UR38, 0x400 ;  /* 0x0000040000267882 */ /* 0x000fe40000000000 */
[----:B0-----:R-:W-:-:S04]  /*9590*/  ULEA UR38, UR4, UR38, 0x18 ;  /* 0x0000002604267291 */ /* 0x001fc8000f8ec03f */
[----:B------:R-:W-:-:S04]  /*95a0*/  UIADD3 UR4, UR38, 0x1c400, URZ ;  /* 0x0001c40026047890 */ /* 0x000fc8000fffe03f */
[----:B------:R-:W-:-:S06]  /*95b0*/  ULOP3.LUT UP0, URZ, UR4, 0x3ff, URZ, 0xc0, !UPT ;  /* 0x000003ff043f7892 */ /* 0x000fcc000f80c03f */
[----:B------:R-:W-:-:S13]  /*95c0*/  PLOP3.LUT P0, PT, PT, PT, UP0, 0x80, 0x0 ;  /* 0x000000000000781c */ /* 0x000fda0003f0f008 */
[----:B------:R-:W-:Y:S05]  /*95d0*/  @!P0 BRA `(.L_x_40) ;  /* 0x0000000000408947 */ /* 0x000fea0003800000 */
[----:B------:R-:W-:Y:S01]  /*95e0*/  MOV R2, 0x0 ;  /* 0x0000000000027802 */ /* 0x000fe20000000f00 */
[----:B------:R-:W-:Y:S01]  /*95f0*/  ULDC.64 UR6, c[0x4][0x118] ;  /* 0x0100460000067ab9 */ /* 0x000fe20000000a00 */
[----:B------:R-:W-:Y:S01]  /*9600*/  ULDC.64 UR8, c[0x4][0x120] ;  /* 0x0100480000087ab9 */ /* 0x000fe20000000a00 */
[----:B------:R-:W-:Y:S01]  /*9610*/  ULDC.64 UR4, c[0x4][0x70] ;  /* 0x01001c0000047ab9 */ /* 0x000fe20000000a00 */
[----:B------:R-:W-:Y:S01]  /*9620*/  IMAD.U32 R4, RZ, RZ, UR6 ;  /* 0x00000006ff047e24 */ /* 0x000fe2000f8e00ff */
[----:B------:R-:W-:Y:S01]  /*9630*/  MOV R5, UR7 ;  /* 0x0000000700057c02 */ /* 0x000fe20008000f00 */
[----:B------:R-:W0:Y:S01]  /*9640*/  LDC.64 R2, c[0x4][R2] ;  /* 0x0100000002027b82 */ /* 0x000e220000000a00 */
[----:B------:R-:W-:Y:S01]  /*9650*/  IMAD.U32 R6, RZ, RZ, UR8 ;  /* 0x00000008ff067e24 */ /* 0x000fe2000f8e00ff */
[----:B------:R-:W-:Y:S01]  /*9660*/  MOV R10, UR4 ;  /* 0x00000004000a7c02 */ /* 0x000fe20008000f00 */
[----:B------:R-:W-:Y:S01]  /*9670*/  IMAD.U32 R7, RZ, RZ, UR9 ;  /* 0x00000009ff077e24 */ /* 0x000fe2000f8e00ff */
[----:B------:R-:W-:Y:S01]  /*9680*/  MOV R12, 0x1 ;  /* 0x00000001000c7802 */ /* 0x000fe20000000f00 */
[----:B------:R-:W-:-:S02]  /*9690*/  IMAD.U32 R11, RZ, RZ, UR5 ;  /* 0x00000005ff0b7e24 */ /* 0x000fc4000f8e00ff */
[----:B------:R-:W-:Y:S02]  /*96a0*/  IMAD.MOV.U32 R8, RZ, RZ, 0x70 ;  /* 0x00000070ff087424 */ /* 0x000fe400078e00ff */
[----:B------:R-:W-:-:S07]  /*96b0*/  IMAD.MOV.U32 R13, RZ, RZ, RZ ;  /* 0x000000ffff0d7224 */ /* 0x000fce00078e00ff */
[----:B------:R-:W-:-:S07]  /*96c0*/  LEPC R20, `(.L_x_40) ;  /* 0x000000001014794e */ /* 0x000fce0000000000 */
[----:B0-----:R-:W-:Y:S05]  /*96d0*/  CALL.ABS.NOINC R2 ;  /* 0x0000000002007343 */ /* 0x001fea0003c00000 */
.L_x_40:
        /* <DEDUP_REMOVED lines=8> */
[----:B------:R0:W1:Y:S01]  /*9760*/  LDC.64 R2, c[0x4][R16] ;  /* 0x0100000010027b82 */ /* 0x0000620000000a00 */
[----:B------:R-:W-:Y:S01]  /*9770*/  IMAD.U32 R4, RZ, RZ, UR6 ;  /* 0x00000006ff047e24 */ /* 0x000fe2000f8e00ff */
[----:B------:R-:W-:Y:S01]  /*9780*/  MOV R5, UR7 ;  /* 0x0000000700057c02 */ /* 0x000fe20008000f00 */
[----:B------:R-:W-:Y:S01]  /*9790*/  IMAD.U32 R6, RZ, RZ, UR8 ;  /* 0x00000008ff067e24 */ /* 0x000fe2000f8e00ff */
[----:B------:R-:W-:Y:S01]  /*97a0*/  MOV R10, UR4 ;  /* 0x00000004000a7c02 */ /* 0x000fe20008000f00 */
[----:B------:R-:W-:Y:S01]  /*97b0*/  IMAD.U32 R7, RZ, RZ, UR9 ;  /* 0x00000009ff077e24 */ /* 0x000fe2000f8e00ff */
[----:B------:R-:W-:Y:S01]  /*97c0*/  MOV R12, 0x1 ;  /* 0x00000001000c7802 */ /* 0x000fe20000000f00 */
[----:B------:R-:W-:-:S02]  /*97d0*/  IMAD.U32 R11, RZ, RZ, UR5 ;  /* 0x00000005ff0b7e24 */ /* 0x000fc4000f8e00ff */
[----:B------:R-:W-:Y:S02]  /*97e0*/  IMAD.MOV.U32 R8, RZ, RZ, 0x70 ;  /* 0x00000070ff087424 */ /* 0x000fe400078e00ff */
[----:B0-----:R-:W-:-:S07]  /*97f0*/  IMAD.MOV.U32 R13, RZ, RZ, RZ ;  /* 0x000000ffff0d7224 */ /* 0x001fce00078e00ff */
[----:B------:R-:W-:-:S07]  /*9800*/  LEPC R20, `(.L_x_42) ;  /* 0x000000001014794e */ /* 0x000fce0000000000 */
[----:B-1----:R-:W-:Y:S05]  /*9810*/  CALL.ABS.NOINC R2 ;  /* 0x0000000002007343 */ /* 0x002fea0003c00000 */
.L_x_42:
[----:B------:R0:W1:Y:S01]  /*9820*/  LDC.64 R2, c[0x4][R16] ;  /* 0x0100000010027b82 */ /* 0x0000620000000a00 */
[----:B------:R-:W-:Y:S01]  /*9830*/  ULDC.64 UR6, c[0x4][0x118] ;  /* 0x0100460000067ab9 */ /* 0x000fe20000000a00 */
[----:B------:R-:W-:Y:S01]  /*9840*/  ULDC.64 UR8, c[0x4][0x120] ;  /* 0x0100480000087ab9 */ /* 0x000fe20000000a00 */
[----:B------:R-:W-:Y:S01]  /*9850*/  ULDC.64 UR4, c[0x4][0x80] ;  /* 0x0100200000047ab9 */ /* 0x000fe20000000a00 */
        /* <DEDUP_REMOVED lines=11> */
.L_x_41:
[----:B------:R-:W0:Y:S02]  /*9910*/  LDC.64 R2, c[0x0][0x9f8] ;  /* 0x00027e00ff027b82 */ /* 0x000e240000000a00 */
[----:B0-----:R-:W-:-:S04]  /*9920*/  ISETP.NE.U32.AND P0, PT, R2, RZ, PT ;  /* 0x000000ff0200720c */ /* 0x001fc80003f05070 */
[----:B------:R-:W-:-:S13]  /*9930*/  ISETP.NE.AND.EX P0, PT, R3, RZ, PT, P0 ;  /* 0x000000ff0300720c */ /* 0x000fda0003f05300 */
[----:B------:R-:W0:Y:S02]  /*9940*/  @P0 LDC.64 R2, c[0x0][0x9f8] ;  /* 0x00027e00ff020b82 */ /* 0x000e240000000a00 */
[----:B0-----:R-:W-:-:S05]  /*9950*/  @P0 IMAD.WIDE R2, R18, 0x4, R2 ;  /* 0x0000000412020825 */ /* 0x001fca00078e0202 */
[----:B------:R0:W2:Y:S01]  /*9960*/  @P0 LDG.E R18, desc[UR42][R2.64] ;  /* 0x0000002a02120981 */ /* 0x0000a2000c1e1900 */
[----:B------:R-:W-:Y:S01]  /*9970*/  UMOV UR4, 0xffffffff ;  /* 0xffffffff00047882 */ /* 0x000fe20000000000 */
[----:B------:R-:W-:Y:S01]  /*9980*/  VIADD R17, R17, 0xffffffff ;  /* 0xffffffff11117836 */ /* 0x000fe20000000000 */
[----:B------:R-:W1:Y:S01]  /*9990*/  S2R R16, SR_TID.X ;  /* 0x0000000000107919 */ /* 0x000e620000002100 */
[----:B0-----:R-:W0:Y:S02]  /*99a0*/  LDC.64 R2, c[0x0][0x418] ;  /* 0x00010600ff027b82 */ /* 0x001e240000000a00 */
[----:B0-----:R-:W-:Y:S02]  /*99b0*/  ISETP.NE.U32.AND P0, PT, R2, RZ, PT ;  /* 0x000000ff0200720c */ /* 0x001fe40003f05070 */
[----:B-1----:R-:W-:Y:S02]  /*99c0*/  SHF.R.U32.HI R0, RZ, 0x5, R16 ;  /* 0x00000005ff007819 */ /* 0x002fe40000011610 */
[----:B------:R-:W-:-:S02]  /*99d0*/  ISETP.NE.AND.EX P1, PT, R3, RZ, PT, P0 ;  /* 0x000000ff0300720c */ /* 0x000fc40003f25300 */
[----:B------:R-:W-:Y:S02]  /*99e0*/  LOP3.LUT R0, R0, 0x3, RZ, 0xc0, !PT ;  /* 0x0000000300007812 */ /* 0x000fe400078ec0ff */
[----:B------:R-:W-:-:S05]  /*99f0*/  P2R R4, PR, RZ, 0x2 ;  /* 0x00000002ff047803 */ /* 0x000fca0000000000 */
[----:B------:R0:W-:Y:S01]  /*9a00*/  STL [R1+0x4], R4 ;  /* 0x0000040401007387 */ /* 0x0001e20000100800 */
[----:B--2---:R-:W-:Y:S02]  /*9a10*/  SHF.R.S32.HI R19, RZ, 0x1f, R18 ;  /* 0x0000001fff137819 */ /* 0x004fe40000011412 */
[----:B------:R-:W-:Y:S01]  /*9a20*/  SEL R16, R18, RZ, !P1 ;  /* 0x000000ff12107207 */ /* 0x000fe20004800000 */
[----:B0-----:R-:W-:Y:S06]  /*9a30*/  BRA.DIV UR4, `(.L_x_43) ;  /* 0x0000003604507947 */ /* 0x001fec000b800000 */
[----:B------:R0:W1:Y:S02]  /*9a40*/  SHFL.IDX PT, R14, R0, RZ, 0x1f ;  /* 0x00001fff000e7589 */ /* 0x00006400000e0000 */
.L_x_123:
[----:B------:R-:W-:Y:S02]  /*9a50*/  PLOP3.LUT P2, PT, PT, PT, PT, 0x8, 0x0 ;  /* 0x000000000000781c */ /* 0x000fe40003f4e170 */
[----:B-1----:R-:W-:Y:S02]  /*9a60*/  ISETP.NE.AND P0, PT, R14, RZ, PT ;  /* 0x000000ff0e00720c */ /* 0x002fe40003f05270 */
[----:B0-----:R-:W-:-:S05]  /*9a70*/  P2R R0, PR, RZ, 0x4 ;  /* 0x00000004ff007803 */ /* 0x001fca0000000000 */
[----:B------:R0:W-:Y:S06]  /*9a80*/  STL [R1], R0 ;  /* 0x0000000001007387 */ /* 0x0001ec0000100800 */
[----:B------:R-:W-:Y:S05]  /*9a90*/  @P0 BRA `(.L_x_44) ;  /* 0x00000004000c0947 */ /* 0x000fea0003800000 */
[----:B------:R-:W-:-:S03]  /*9aa0*/  UMOV UR4, 0xffffffff ;  /* 0xffffffff00047882 */ /* 0x000fc60000000000 */
[----:B------:R-:W-:Y:S05]  /*9ab0*/  BRA.DIV UR4, `(.L_x_45) ;  /* 0x0000003604507947 */ /* 0x000fea000b800000 */
[----:B------:R-:W-:-:S13]  /*9ac0*/  ELECT P6, URZ, PT ;  /* 0x00000000003f782f */ /* 0x000fda00038c0000 */
.L_x_126:
[----:B------:R-:W-:Y:S05]  /*9ad0*/  @!P6 BRA `(.L_x_44) ;  /* 0x0000000000fce947 */ /* 0x000fea0003800000 */
[----:B------:R-:W-:Y:S01]  /*9ae0*/  MOV R16, R18 ;  /* 0x0000001200107202 */ /* 0x000fe20000000f00 */
[----:B------:R-:W-:Y:S06]  /*9af0*/  @!P1 BRA `(.L_x_46) ;  /* 0x0000000000449947 */ /* 0x000fec0003800000 */
[----:B------:R-:W1:Y:S01]  /*9b00*/  LDC R6, c[0x0][0x43c] ;  /* 0x00010f00ff067b82 */ /* 0x000e620000000800 */
[----:B------:R-:W-:Y:S02]  /*9b10*/  ULDC.64 UR4, c[0x0][0x428] ;  /* 0x00010a0000047ab9 */ /* 0x000fe40000000a00 */
[----:B------:R-:W-:-:S04]  /*9b20*/  IMAD R7, R19, UR4, RZ ;  /* 0x0000000413077c24 */ /* 0x000fc8000f8e02ff */
[----:B------:R-:W-:Y:S01]  /*9b30*/  IMAD R7, R18, UR5, R7 ;  /* 0x0000000512077c24 */ /* 0x000fe2000f8e0207 */
[----:B-1----:R-:W-:-:S13]  /*9b40*/  ISETP.NE.AND P0, PT, R6, 0x1, PT ;  /* 0x000000010600780c */ /* 0x002fda0003f05270 */
[----:B------:R-:W0:Y:S02]  /*9b50*/  @P0 LDC.64 R4, c[0x0][0x440] ;  /* 0x00011000ff040b82 */ /* 0x000e240000000a00 */
[----:B0-----:R-:W-:-:S04]  /*9b60*/  @P0 IMAD.HI.U32 R0, R17, R4, RZ ;  /* 0x0000000411000227 */ /* 0x001fc800078e00ff */
[----:B------:R-:W-:Y:S01]  /*9b70*/  IMAD.MOV.U32 R4, RZ, RZ, R17 ;  /* 0x000000ffff047224 */ /* 0x000fe200078e0011 */
[----:B------:R-:W-:-:S04]  /*9b80*/  @P0 SHF.R.U32.HI R4, RZ, R5, R0 ;  /* 0x00000005ff040219 */ /* 0x000fc80000011600 */
[--C-:B------:R-:W-:Y:S01]  /*9b90*/  SHF.R.S32.HI R5, RZ, 0x1f, R4.reuse ;  /* 0x0000001fff057819 */ /* 0x100fe20000011404 */
[--C-:B------:R-:W-:Y:S02]  /*9ba0*/  IMAD.MOV R0, RZ, RZ, -R4.reuse ;  /* 0x000000ffff007224 */ /* 0x100fe400078e0a04 */
[----:B------:R-:W-:-:S04]  /*9bb0*/  IMAD.WIDE.U32 R4, R18, UR4, R4 ;  /* 0x0000000412047c25 */ /* 0x000fc8000f8e0004 */
[----:B------:R-:W-:Y:S01]  /*9bc0*/  IMAD R17, R6, R0, R17 ;  /* 0x0000000006117224 */ /* 0x000fe200078e0211 */
[----:B------:R-:W-:Y:S02]  /*9bd0*/  LEA R2, P0, R4, R2, 0x2 ;  /* 0x0000000204027211 */ /* 0x000fe400078010ff */
[----:B------:R-:W-:-:S04]  /*9be0*/  IADD3 R0, R5, R7, RZ ;  /* 0x0000000705007210 */ /* 0x000fc80007ffe0ff */
[----:B------:R-:W-:-:S05]  /*9bf0*/  LEA.HI.X R3, R4, R3, R0, 0x2, P0 ;  /* 0x0000000304037211 */ /* 0x000fca00000f1400 */
[----:B------:R1:W5:Y:S02]  /*9c00*/  LDG.E R16, desc[UR42][R2.64] ;  /* 0x0000002a02107981 */ /* 0x000364000c1e1900 */
.L_x_46:
[----:B0-----:R-:W-:Y:S01]  /*9c10*/  IMAD.MOV.U32 R0, RZ, RZ, 0x1 ;  /* 0x00000001ff007424 */ /* 0x001fe200078e00ff */
[----:B------:R-:W1:Y:S04]  /*9c20*/  S2R R8, SR_TID.X ;  /* 0x0000000000087919 */ /* 0x000e680000002100 */
[----:B------:R-:W-:-:S04]  /*9c30*/  SHF.L.U32 R0, R0, 0x1f, RZ ;  /* 0x0000001f00007819 */ /* 0x000fc800000006ff */
[----:B------:R-:W0:Y:S01]  /*9c40*/  SYNCS.PHASECHK.TRANS64.TRYWAIT P0, [UR38+0x34840], R0 ;  /* 0x03484000ff0075a7 */ /* 0x000e220008000166 */
[----:B-1----:R-:W-:-:S04]  /*9c50*/  LOP3.LUT R2, R8, 0x7f, RZ, 0xc0, !PT ;  /* 0x0000007f08027812 */ /* 0x002fc800078ec0ff */
[----:B------:R-:W-:Y:S01]  /*9c60*/  ISETP.NE.AND P1, PT, R2, RZ, PT ;  /* 0x000000ff0200720c */ /* 0x000fe20003f25270 */
[----:B0-----:R-:W-:-:S12]  /*9c70*/  @!P0 BRA `(.L_x_47) ;  /* 0x0000003400008947 */ /* 0x001fd80003800000 */
.L_x_127:
[----:B------:R-:W-:Y:S05]  /*9c80*/  @P1 BRA `(.L_x_48) ;  /* 0x0000000000181947 */ /* 0x000fea0003800000 */
[----:B------:R-:W1:Y:S01]  /*9c90*/  S2R R2, SR_TID.X ;  /* 0x0000000000027919 */ /* 0x000e620000002100 */
[----:B0-----:R-:W-:-:S04]  /*9ca0*/  IMAD.MOV.U32 R0, RZ, RZ, 0xc000 ;  /* 0x0000c000ff007424 */ /* 0x001fc800078e00ff */
[----:B------:R2:W-:Y:S01]  /*9cb0*/  SYNCS.ARRIVE.TRANS64 RZ, [UR38+0x34830], R0 ;  /* 0x03483000ffff79a7 */ /* 0x0005e20008000026 */
[----:B-1----:R-:W-:-:S13]  /*9cc0*/  LOP3.LUT P0, RZ, R2, 0x1f, RZ, 0xc0, !PT ;  /* 0x0000001f02ff7812 */ /* 0x002fda000780c0ff */
[----:B--2---:R-:W-:Y:S05]  /*9cd0*/  @!P0 BRA `(.L_x_48) ;  /* 0x0000000000048947 */ /* 0x004fea0003800000 */
[----:B------:R-:W-:Y:S01]  /*9ce0*/  BPT.TRAP 0x1 ;  /* 0x000000040000795c */ /* 0x000fe20000300000 */
.L_x_48:
[----:B------:R-:W-:Y:S01]  /*9cf0*/  R2UR UR11, R17 ;  /* 0x00000000110b72ca */ /* 0x000fe200000e0000 */
[----:B------:R-:W-:Y:S01]  /*9d00*/  ULDC.64 UR4, c[0x0][0x198] ;  /* 0x0000660000047ab9 */ /* 0x000fe20000000a00 */
[----:B-----5:R-:W-:Y:S01]  /*9d10*/  R2UR UR13, R16 ;  /* 0x00000000100d72ca */ /* 0x020fe200000e0000 */
[----:B------:R-:W-:Y:S01]  /*9d20*/  UIADD3 UR4, UP0, UR4, 0x370, URZ ;  /* 0x0000037004047890 */ /* 0x000fe2000ff1e03f */
[----:B------:R-:W-:Y:S01]  /*9d30*/  PLOP3.LUT P0, PT, PT, PT, PT, 0x80, 0x0 ;  /* 0x000000000000781c */ /* 0x000fe20003f0f070 */
[----:B------:R-:W-:Y:S02]  /*9d40*/  UIADD3 UR8, UR38, 0x1c400, URZ ;  /* 0x0001c40026087890 */ /* 0x000fe4000fffe03f */
[----:B------:R-:W-:Y:S01]  /*9d50*/  UIADD3 UR9, UR38, 0x34830, URZ ;  /* 0x0003483026097890 */ /* 0x000fe2000fffe03f */
[----:B0-----:R-:W-:Y:S01]  /*9d60*/  P2R R0, PR, RZ, 0x1 ;  /* 0x00000001ff007803 */ /* 0x001fe20000000000 */
[----:B------:R-:W-:Y:S02]  /*9d70*/  UIADD3.X UR5, URZ, UR5, URZ, UP0, !UPT ;  /* 0x000000053f057290 */ /* 0x000fe400087fe43f */
[----:B------:R-:W-:-:S02]  /*9d80*/  UIADD3 UR16, UR38, 0x20400, URZ ;  /* 0x0002040026107890 */ /* 0x000fc4000fffe03f */
[----:B------:R-:W-:Y:S01]  /*9d90*/  USHF.L.U32 UR11, UR11, 0x7, URZ ;  /* 0x000000070b0b7899 */ /* 0x000fe2000800063f */
[----:B------:R1:W-:Y:S01]  /*9da0*/  STL [R1], R0 ;  /* 0x0000000001007387 */ /* 0x0003e20000100800 */
[----:B------:R-:W-:Y:S01]  /*9db0*/  UIADD3 UR32, UR38, 0x24400, URZ ;  /* 0x0002440026207890 */ /* 0x000fe2000fffe03f */
[----:B------:R-:W-:Y:S01]  /*9dc0*/  UMOV UR6, 0x0 ;  /* 0x0000000000067882 */ /* 0x000fe20000000000 */
[----:B------:R-:W-:Y:S01]  /*9dd0*/  UMOV UR7, 0x14f00000 ;  /* 0x14f0000000077882 */ /* 0x000fe20000000000 */
[----:B------:R-:W-:Y:S01]  /*9de0*/  UMOV UR10, URZ ;  /* 0x0000003f000a7c82 */ /* 0x000fe20008000000 */
[----:B------:R-:W-:Y:S01]  /*9df0*/  UMOV UR12, UR36 ;  /* 0x00000024000c7c82 */ /* 0x000fe20008000000 */
[----:B------:R-:W-:Y:S01]  /*9e00*/  UMOV UR18, 0x40 ;  /* 0x0000004000127882 */ /* 0x000fe20000000000 */
[----:B------:R-:W-:Y:S01]  /*9e10*/  UMOV UR20, UR36 ;  /* 0x0000002400147c82 */ /* 0x000fe20008000000 */
[----:B------:R-:W-:Y:S01]  /*9e20*/  UMOV UR17, UR9 ;  /* 0x0000000900117c82 */ /* 0x000fe20008000000 */
[----:B------:R-:W-:Y:S01]  /*9e30*/  UMOV UR21, UR13 ;  /* 0x0000000d00157c82 */ /* 0x000fe20008000000 */
[----:B------:R-:W-:Y:S01]  /*9e40*/  UMOV UR19, UR11 ;  /* 0x0000000b00137c82 */ /* 0x000fe20008000000 */
[----:B------:R-:W-:Y:S01]  /*9e50*/  UMOV UR34, 0x80 ;  /* 0x0000008000227882 */ /* 0x000fe20000000000 */
[----:B------:R-:W-:Y:S01]  /*9e60*/  UMOV UR33, UR9 ;  /* 0x0000000900217c82 */ /* 0x000fe20008000000 */
[----:B------:R-:W-:Y:S01]  /*9e70*/  UMOV UR37, UR13 ;  /* 0x0000000d00257c82 */ /* 0x000fe20008000000 */
[----:B------:R1:W-:Y:S01]  /*9e80*/  UTMALDG.4D [UR8], [UR4], desc[UR6] ;  /* 0x00000608040075b4 */ /* 0x0003e20008019000 */
[----:B------:R-:W-:Y:S01]  /*9e90*/  UMOV UR35, UR11 ;  /* 0x0000000b00237c82 */ /* 0x000fe20008000000 */
[----:B------:R1:W-:Y:S01]  /*9ea0*/  UTMALDG.4D [UR16], [UR4], desc[UR6] ;  /* 0x00000610040075b4 */ /* 0x0003e20008019000 */
[----:B------:R1:W-:Y:S02]  /*9eb0*/  UTMALDG.4D [UR32], [UR4], desc[UR6] ;  /* 0x00000620040075b4 */ /* 0x0003e40008019000 */
[----:B-1----:R-:W-:Y:S01]  /*9ec0*/  NOP ;  /* 0x0000000000007918 */ /* 0x002fe20000000000 */
.L_x_44:
[----:B------:R-:W-:Y:S05]  /*9ed0*/  WARPSYNC.ALL ;  /* 0x0000000000007948 */ /* 0x000fea0003800000 */
[----:B------:R-:W-:Y:S01]  /*9ee0*/  UIADD3 UR4, UR38, 0x10400, URZ ;  /* 0x0001040026047890 */ /* 0x000fe2000fffe03f */
[----:B------:R-:W-:Y:S03]  /*9ef0*/  BAR.SYNC.DEFER_BLOCKING 0x8, 0x180 ;  /* 0x0206000000007b1d */ /* 0x000fe60000010000 */
[----:B------:R-:W-:-:S06]  /*9f00*/  ULOP3.LUT UP0, URZ, UR4, 0x3ff, URZ, 0xc0, !UPT ;  /* 0x000003ff043f7892 */ /* 0x000fcc000f80c03f */
[----:B------:R-:W-:-:S13]  /*9f10*/  PLOP3.LUT P0, PT, PT, PT, UP0, 0x80, 0x0 ;  /* 0x000000000000781c */ /* 0x000fda0003f0f008 */
[----:B------:R-:W-:Y:S05]  /*9f20*/  @!P0 BRA `(.L_x_49) ;  /* 0x0000000000408947 */ /* 0x000fea0003800000 */
[----:B------:R-:W-:Y:S01]  /*9f30*/  MOV R2, 0x0 ;  /* 0x0000000000027802 */ /* 0x000fe20000000f00 */
[----:B------:R-:W-:Y:S01]  /*9f40*/  ULDC.64 UR6, c[0x4][0x118] ;  /* 0x0100460000067ab9 */ /* 0x000fe20000000a00 */
[----:B------:R-:W-:Y:S01]  /*9f50*/  ULDC.64 UR8, c[0x4][0x120] ;  /* 0x0100480000087ab9 */ /* 0x000fe20000000a00 */
[----:B------:R-:W-:Y:S01]  /*9f60*/  ULDC.64 UR4, c[0x4][0x88] ;  /* 0x0100220000047ab9 */ /* 0x000fe20000000a00 */
[----:B------:R-:W-:Y:S01]  /*9f70*/  MOV R4, UR6 ;  /* 0x0000000600047c02 */ /* 0x000fe20008000f00 */
[----:B------:R-:W-:Y:S01]  /*9f80*/  IMAD.U32 R5, RZ, RZ, UR7 ;  /* 0x00000007ff057e24 */ /* 0x000fe2000f8e00ff */
[----:B------:R-:W1:Y:S01]  /*9f90*/  LDC.64 R2, c[0x4][R2] ;  /* 0x0100000002027b82 */ /* 0x000e620000000a00 */
        /* <DEDUP_REMOVED lines=8> */
[----:B01----:R-:W-:Y:S05]  /*a020*/  CALL.ABS.NOINC R2 ;  /* 0x0000000002007343 */ /* 0x003fea0003c00000 */
.L_x_49:
[----:B------:R-:W1:Y:S01]  /*a030*/  S2R R4, SR_CTAID.Z ;  /* 0x0000000000047919 */ /* 0x000e620000002700 */
[----:B------:R-:W2:Y:S01]  /*a040*/  LDC R8, c[0x0][0x448] ;  /* 0x00011200ff087b82 */ /* 0x000ea20000000800 */
[----:B------:R-:W-:Y:S01]  /*a050*/  USHF.R.S32.HI UR4, URZ, 0x1f, UR36 ;  /* 0x0000001f3f047899 */ /* 0x000fe20008011424 */
[----:B------:R-:W3:Y:S01]  /*a060*/  S2R R12, SR_TID.X ;  /* 0x00000000000c7919 */ /* 0x000ee20000002100 */
[----:B------:R-:W-:Y:S02]  /*a070*/  ULDC.64 UR8, c[0x0][0x2d8] ;  /* 0x0000b60000087ab9 */ /* 0x000fe40000000a00 */
[----:B------:R-:W-:Y:S01]  /*a080*/  UIMAD UR6, UR4, UR8, URZ ;  /* 0x00000008040672a4 */ /* 0x000fe2000f8e023f */
[----:B------:R-:W4:Y:S02]  /*a090*/  S2R R9, SR_CTAID.X ;  /* 0x0000000000097919 */ /* 0x000f240000002500 */
[----:B------:R-:W0:Y:S01]  /*a0a0*/  LDC.64 R2, c[0x0][0x2e0] ;  /* 0x0000b800ff027b82 */ /* 0x000e220000000a00 */
[----:B------:R-:W-:-:S02]  /*a0b0*/  UIMAD.WIDE.U32 UR4, UR36, UR8, URZ ;  /* 0x00000008240472a5 */ /* 0x000fc4000f8e003f */
[----:B------:R-:W-:-:S04]  /*a0c0*/  UIMAD UR6, UR36, UR9, UR6 ;  /* 0x00000009240672a4 */ /* 0x000fc8000f8e0206 */
[----:B------:R-:W-:Y:S01]  /*a0d0*/  UIADD3 UR5, UR5, UR6, URZ ;  /* 0x0000000605057290 */ /* 0x000fe2000fffe03f */
[----:B--2---:R-:W-:Y:S02]  /*a0e0*/  ISETP.NE.AND P0, PT, R8, 0x1, PT ;  /* 0x000000010800780c */ /* 0x004fe40003f05270 */
[----:B-1----:R-:W-:Y:S02]  /*a0f0*/  SHF.R.S32.HI R5, RZ, 0x1f, R4 ;  /* 0x0000001fff057819 */ /* 0x002fe40000011404 */
[----:B---3--:R-:W-:-:S03]  /*a100*/  LOP3.LUT R11, R12, 0x7f, RZ, 0xc0, !PT ;  /* 0x0000007f0c0b7812 */ /* 0x008fc600078ec0ff */
[----:B0-----:R-:W-:Y:S01]  /*a110*/  IMAD R0, R5, R2, RZ ;  /* 0x0000000205007224 */ /* 0x001fe200078e02ff */
[----:B------:R-:W-:-:S03]  /*a120*/  SHF.R.U32.HI R6, RZ, 0x3, R11 ;  /* 0x00000003ff067819 */ /* 0x000fc6000001160b */
[C---:B------:R-:W-:Y:S02]  /*a130*/  IMAD R5, R4.reuse, R3, R0 ;  /* 0x0000000304057224 */ /* 0x040fe400078e0200 */
[----:B------:R-:W-:Y:S01]  /*a140*/  IMAD.WIDE.U32 R2, R4, R2, UR4 ;  /* 0x0000000404027e25 */ /* 0x000fe2000f8e0002 */
[----:B------:R-:W0:Y:S01]  /*a150*/  @P0 LDC R0, c[0x0][0x450] ;  /* 0x00011400ff000b82 */ /* 0x000e220000000800 */
[----:B------:R-:W-:-:S03]  /*a160*/  ULDC.64 UR4, c[0x0][0x2d0] ;  /* 0x0000b40000047ab9 */ /* 0x000fc60000000a00 */
[----:B------:R-:W-:Y:S01]  /*a170*/  IADD3 R3, R3, R5, RZ ;  /* 0x0000000503037210 */ /* 0x000fe20007ffe0ff */
[----:B------:R-:W-:-:S03]  /*a180*/  IMAD.SHL.U32 R5, R12, 0x10, RZ ;  /* 0x000000100c057824 */ /* 0x000fc600078e00ff */
[----:B------:R-:W1:Y:S02]  /*a190*/  @P0 LDC R4, c[0x0][0x44c] ;  /* 0x00011300ff040b82 */ /* 0x000e640000000800 */
[----:B------:R-:W-:-:S05]  /*a1a0*/  LOP3.LUT R5, R6, 0x70, R5, 0xf8, !PT ;  /* 0x0000007006057812 */ /* 0x000fca00078ef805 */
[----:B----4-:R-:W-:-:S04]  /*a1b0*/  IMAD R5, R9, 0x80, R5 ;  /* 0x0000008009057824 */ /* 0x010fc800078e0205 */
[----:B-1----:R-:W-:Y:S01]  /*a1c0*/  @P0 IMAD.HI.U32 R7, R5, R4, RZ ;  /* 0x0000000405070227 */ /* 0x002fe200078e00ff */
[----:B------:R-:W-:-:S04]  /*a1d0*/  MOV R4, R5 ;  /* 0x0000000500047202 */ /* 0x000fc80000000f00 */
[----:B0-----:R-:W-:Y:S01]  /*a1e0*/  @P0 SHF.R.U32.HI R4, RZ, R0, R7 ;  /* 0x00000000ff040219 */ /* 0x001fe20000011607 */
[----:B------:R-:W-:-:S04]  /*a1f0*/  IMAD.SHL.U32 R7, R11, 0x8, RZ ;  /* 0x000000080b077824 */ /* 0x000fc800078e00ff */
[----:B------:R-:W-:Y:S02]  /*a200*/  IMAD.MOV R0, RZ, RZ, -R4 ;  /* 0x000000ffff007224 */ /* 0x000fe400078e0a04 */
[----:B------:R-:W-:-:S04]  /*a210*/  IMAD.WIDE.U32 R2, R4, UR4, R2 ;  /* 0x0000000404027c25 */ /* 0x000fc8000f8e0002 */
[----:B------:R-:W-:Y:S01]  /*a220*/  IMAD R0, R8, R0, R5 ;  /* 0x0000000008007224 */ /* 0x000fe200078e0205 */
[----:B------:R-:W-:-:S05]  /*a230*/  SHF.R.S32.HI R5, RZ, 0x1f, R4 ;  /* 0x0000001fff057819 */ /* 0x000fca0000011404 */
[----:B------:R-:W-:-:S04]  /*a240*/  IMAD R5, R5, UR4, RZ ;  /* 0x0000000405057c24 */ /* 0x000fc8000f8e02ff */
[----:B------:R-:W-:Y:S01]  /*a250*/  IMAD R5, R4, UR5, R5 ;  /* 0x0000000504057c24 */ /* 0x000fe2000f8e0205 */
[----:B------:R-:W-:Y:S01]  /*a260*/  SHF.R.S32.HI R4, RZ, 0x1f, R0 ;  /* 0x0000001fff047819 */ /* 0x000fe20000011400 */
[----:B------:R-:W-:Y:S02]  /*a270*/  ULDC.64 UR4, c[0x0][0x2c8] ;  /* 0x0000b20000047ab9 */ /* 0x000fe40000000a00 */
[----:B------:R-:W-:Y:S02]  /*a280*/  IMAD.IADD R3, R3, 0x1, R5 ;  /* 0x0000000103037824 */ /* 0x000fe400078e0205 */
[----:B------:R-:W-:Y:S02]  /*a290*/  IMAD R5, R4, UR4, RZ ;  /* 0x0000000404057c24 */ /* 0x000fe4000f8e02ff */
[----:B------:R-:W-:-:S04]  /*a2a0*/  IMAD.WIDE.U32 R2, R0, UR4, R2 ;  /* 0x0000000400027c25 */ /* 0x000fc8000f8e0002 */
[----:B------:R-:W-:Y:S01]  /*a2b0*/  IMAD R4, R0, UR5, R5 ;  /* 0x0000000500047c24 */ /* 0x000fe2000f8e0205 */
[----:B------:R-:W-:Y:S02]  /*a2c0*/  ULDC.64 UR4, c[0x0][0x280] ;  /* 0x0000a00000047ab9 */ /* 0x000fe40000000a00 */
[----:B------:R-:W-:Y:S01]  /*a2d0*/  LEA R0, P0, R2, UR4, 0x1 ;  /* 0x0000000402007c11 */ /* 0x000fe2000f8008ff */
[----:B------:R-:W-:Y:S01]  /*a2e0*/  ULDC UR4, c[0x0][0x2b8] ;  /* 0x0000ae0000047ab9 */ /* 0x000fe20000000800 */
[----:B------:R-:W-:-:S04]  /*a2f0*/  IADD3 R5, R3, R4, RZ ;  /* 0x0000000403057210 */ /* 0x000fc80007ffe0ff */
[----:B------:R-:W-:Y:S01]  /*a300*/  LEA.HI.X R5, R2, UR5, R5, 0x1, P0 ;  /* 0x0000000502057c11 */ /* 0x000fe200080f0c05 */
[----:B------:R-:W-:-:S05]  /*a310*/  IMAD.SHL.U32 R2, R12, 0x8, RZ ;  /* 0x000000080c027824 */ /* 0x000fca00078e00ff */
[----:B------:R-:W-:-:S04]  /*a320*/  LOP3.LUT R10, R2, 0x38, RZ, 0xc0, !PT ;  /* 0x00000038020a7812 */ /* 0x000fc800078ec0ff */
[C---:B------:R-:W-:Y:S02]  /*a330*/  LOP3.LUT R3, R10.reuse, 0x40, RZ, 0xfc, !PT ;  /* 0x000000400a037812 */ /* 0x040fe400078efcff */
[C---:B------:R-:W-:Y:S02]  /*a340*/  ISETP.GE.AND P2, PT, R10.reuse, UR4, PT ;  /* 0x000000040a007c0c */ /* 0x040fe4000bf46270 */
[----:B------:R-:W-:Y:S02]  /*a350*/  ISETP.GE.AND P0, PT, R3, UR4, PT ;  /* 0x0000000403007c0c */ /* 0x000fe4000bf06270 */
[----:B------:R-:W-:-:S04]  /*a360*/  LOP3.LUT R3, R10, 0x80, RZ, 0xfc, !PT ;  /* 0x000000800a037812 */ /* 0x000fc800078efcff */
[----:B------:R-:W-:Y:S01]  /*a370*/  ISETP.GE.AND P1, PT, R3, UR4, PT ;  /* 0x0000000403007c0c */ /* 0x000fe2000bf26270 */
[----:B------:R-:W-:Y:S01]  /*a380*/  UMOV UR4, 0xffffffff ;  /* 0xffffffff00047882 */ /* 0x000fe20000000000 */
[----:B------:R-:W-:-:S04]  /*a390*/  LOP3.LUT R3, R2, 0x1c0, RZ, 0xc0, !PT ;  /* 0x000001c002037812 */ /* 0x000fc800078ec0ff */
[----:B------:R-:W-:-:S04]  /*a3a0*/  LOP3.LUT R3, R3, 0x38, R2, 0xf8, !PT ;  /* 0x0000003803037812 */ /* 0x000fc800078ef802 */
[----:B------:R-:W-:-:S04]  /*a3b0*/  LOP3.LUT R2, R3, 0x38, R12, 0x78, !PT ;  /* 0x0000003803027812 */ /* 0x000fc800078e780c */
[----:B------:R-:W-:Y:S01]  /*a3c0*/  LOP3.LUT R7, R2, 0x200, R7, 0xf8, !PT ;  /* 0x0000020002077812 */ /* 0x000fe200078ef807 */
[----:B------:R-:W-:Y:S06]  /*a3d0*/  BRA.DIV UR4, `(.L_x_50) ;  /* 0x0000002e04407947 */ /* 0x000fec000b800000 */
[----:B------:R-:W0:Y:S01]  /*a3e0*/  S2R R2, SR_CTAID.X ;  /* 0x0000000000027919 */ /* 0x000e220000002500 */
[----:B------:R-:W-:Y:S02]  /*a3f0*/  ULDC UR4, c[0x0][0x288] ;  /* 0x0000a20000047ab9 */ /* 0x000fe40000000800 */
[----:B------:R-:W-:Y:S01]  /*a400*/  IMAD R4, R8, UR4, RZ ;  /* 0x0000000408047c24 */ /* 0x000fe2000f8e02ff */
[----:B------:R-:W-:Y:S04]  /*a410*/  SHFL.IDX PT, R3, R0, RZ, 0x181f ;  /* 0x00181fff00037589 */ /* 0x000fe800000e0000 */
[----:B------:R-:W-:Y:S04]  /*a420*/  SHFL.IDX PT, R8, R5, 0x1, 0x181f ;  /* 0x00381f0005087f89 */ /* 0x000fe800000e0000 */
[----:B------:R-:W-:Y:S01]  /*a430*/  SHFL.IDX PT, R14, R0, 0x1, 0x181f ;  /* 0x00381f00000e7f89 */ /* 0x000fe200000e0000 */
[----:B0-----:R-:W-:-:S03]  /*a440*/  LEA R6, R2, R6, 0x7 ;  /* 0x0000000602067211 */ /* 0x001fc600078e38ff */
[----:B------:R-:W0:Y:S01]  /*a450*/  SHFL.IDX PT, R2, R5, RZ, 0x181f ;  /* 0x00181fff05027589 */ /* 0x000e2200000e0000 */
[C---:B------:R-:W-:Y:S01]  /*a460*/  ISETP.GE.AND P3, PT, R6.reuse, R4, PT ;  /* 0x000000040600720c */ /* 0x040fe20003f66270 */
[----:B------:R-:W-:-:S12]  /*a470*/  VIADD R9, R6, 0x10 ;  /* 0x0000001006097836 */ /* 0x000fd80000000000 */
[----:B------:R-:W-:Y:S02]  /*a480*/  @!P3 LEA R21, R7, UR38, 0x1 ;  /* 0x000000260715bc11 */ /* 0x000fe4000f8e08ff */
[----:B0-----:R-:W-:-:S04]  /*a490*/  LOP3.LUT R3, R3, R2, RZ, 0x3c, !PT ;  /* 0x0000000203037212 */ /* 0x001fc800078e3cff */
[----:B------:R-:W-:-:S04]  /*a4a0*/  LOP3.LUT R2, R3, R2, RZ, 0x3c, !PT ;  /* 0x0000000203027212 */ /* 0x000fc800078e3cff */
[----:B------:R-:W-:-:S03]  /*a4b0*/  LOP3.LUT R3, R3, R2, RZ, 0x3c, !PT ;  /* 0x0000000203037212 */ /* 0x000fc600078e3cff */
[----:B------:R-:W-:-:S05]  /*a4c0*/  @!P3 IMAD.WIDE.U32 R2, R10, 0x2, R2 ;  /* 0x000000020a02b825 */ /* 0x000fca00078e0002 */
[----:B------:R-:W-:Y:S04]  /*a4d0*/  @!P3 LDGSTS.E.BYPASS.LTC128B.128 [R21+0x10400], desc[UR42][R2.64], !P2 ;  /* 0x104000000215bfae */ /* 0x000fe8000d101d6a */
[----:B------:R-:W-:Y:S04]  /*a4e0*/  @!P3 LDGSTS.E.BYPASS.LTC128B.128 [R21+0x14400], desc[UR42][R2.64+0x80], !P0 ;  /* 0x144000800215bfae */ /* 0x000fe8000c101d6a */
[----:B------:R0:W-:Y:S01]  /*a4f0*/  @!P3 LDGSTS.E.BYPASS.LTC128B.128 [R21+0x18400], desc[UR42][R2.64+0x100], !P1 ;  /* 0x184001000215bfae */ /* 0x0001e2000c901d6a */
[----:B------:R-:W-:Y:S01]  /*a500*/  ISETP.GE.AND P3, PT, R9, R4, PT ;  /* 0x000000040900720c */ /* 0x000fe20003f66270 */
[----:B------:R-:W-:Y:S01]  /*a510*/  IMAD.MOV.U32 R9, RZ, RZ, R8 ;  /* 0x000000ffff097224 */ /* 0x000fe200078e0008 */
[----:B------:R-:W-:-:S02]  /*a520*/  MOV R8, R14 ;  /* 0x0000000e00087202 */ /* 0x000fc40000000f00 */
[----:B------:R-:W-:Y:S04]  /*a530*/  SHFL.IDX PT, R14, R0, 0x2, 0x181f ;  /* 0x00581f00000e7f89 */ /* 0x000fe800000e0000 */
[----:B0-----:R-:W0:Y:S01]  /*a540*/  SHFL.IDX PT, R2, R5, 0x2, 0x181f ;  /* 0x00581f0005027f89 */ /* 0x001e2200000e0000 */
[----:B------:R-:W-:-:S04]  /*a550*/  VIADD R3, R6, 0x20 ;  /* 0x0000002006037836 */ /* 0x000fc80000000000 */
[----:B------:R-:W-:Y:S01]  /*a560*/  @!P3 LEA R20, R7, UR38, 0x1 ;  /* 0x000000260714bc11 */ /* 0x000fe2000f8e08ff */
[----:B------:R-:W-:-:S05]  /*a570*/  @!P3 IMAD.WIDE.U32 R8, R10, 0x2, R8 ;  /* 0x000000020a08b825 */ /* 0x000fca00078e0008 */
[----:B------:R-:W-:Y:S04]  /*a580*/  @!P3 LDGSTS.E.BYPASS.LTC128B.128 [R20+0x10c00], desc[UR42][R8.64], !P2 ;  /* 0x10c000000814bfae */ /* 0x000fe8000d101d6a */
[----:B------:R-:W-:Y:S04]  /*a590*/  @!P3 LDGSTS.E.BYPASS.LTC128B.128 [R20+0x14c00], desc[UR42][R8.64+0x80], !P0 ;  /* 0x14c000800814bfae */ /* 0x000fe8000c101d6a */
[----:B------:R1:W-:Y:S01]  /*a5a0*/  @!P3 LDGSTS.E.BYPASS.LTC128B.128 [R20+0x18c00], desc[UR42][R8.64+0x100], !P1 ;  /* 0x18c001000814bfae */ /* 0x0003e2000c901d6a */
[----:B------:R-:W-:Y:S01]  /*a5b0*/  ISETP.GE.AND P3, PT, R3, R4, PT ;  /* 0x000000040300720c */ /* 0x000fe20003f66270 */
[----:B0-----:R-:W-:Y:S01]  /*a5c0*/  IMAD.MOV.U32 R3, RZ, RZ, R2 ;  /* 0x000000ffff037224 */ /* 0x001fe200078e0002 */
[----:B------:R-:W-:-:S02]  /*a5d0*/  MOV R2, R14 ;  /* 0x0000000e00027202 */ /* 0x000fc40000000f00 */
[----:B------:R-:W-:Y:S01]  /*a5e0*/  SHFL.IDX PT, R14, R0, 0x3, 0x181f ;  /* 0x00781f00000e7f89 */ /* 0x000fe200000e0000 */
[----:B-1----:R-:W-:-:S08]  /*a5f0*/  VIADD R9, R6, 0x30 ;  /* 0x0000003006097836 */ /* 0x002fd00000000000 */
[----:B------:R-:W-:Y:S01]  /*a600*/  @!P3 IMAD.WIDE.U32 R2, R10, 0x2, R2 ;  /* 0x000000020a02b825 */ /* 0x000fe200078e0002 */
[----:B------:R-:W0:Y:S01]  /*a610*/  SHFL.IDX PT, R8, R5, 0x3, 0x181f ;  /* 0x00781f0005087f89 */ /* 0x000e2200000e0000 */
[----:B------:R-:W-:-:S05]  /*a620*/  @!P3 LEA R21, R7, UR38, 0x1 ;  /* 0x000000260715bc11 */ /* 0x000fca000f8e08ff */
[----:B------:R-:W-:Y:S04]  /*a630*/  @!P3 LDGSTS.E.BYPASS.LTC128B.128 [R21+0x11400], desc[UR42][R2.64], !P2 ;  /* 0x114000000215bfae */ /* 0x000fe8000d101d6a */
[----:B------:R-:W-:Y:S04]  /*a640*/  @!P3 LDGSTS.E.BYPASS.LTC128B.128 [R21+0x15400], desc[UR42][R2.64+0x80], !P0 ;  /* 0x154000800215bfae */ /* 0x000fe8000c101d6a */
[----:B------:R1:W-:Y:S01]  /*a650*/  @!P3 LDGSTS.E.BYPASS.LTC128B.128 [R21+0x19400], desc[UR42][R2.64+0x100], !P1 ;  /* 0x194001000215bfae */ /* 0x0003e2000c901d6a */
[----:B------:R-:W-:Y:S01]  /*a660*/  ISETP.GE.AND P3, PT, R9, R4, PT ;  /* 0x000000040900720c */ /* 0x000fe20003f66270 */
[----:B0-----:R-:W-:Y:S01]  /*a670*/  IMAD.MOV.U32 R9, RZ, RZ, R8 ;  /* 0x000000ffff097224 */ /* 0x001fe200078e0008 */
[----:B------:R-:W-:Y:S01]  /*a680*/  MOV R8, R14 ;  /* 0x0000000e00087202 */ /* 0x000fe20000000f00 */
[----:B-1----:R-:W0:Y:S01]  /*a690*/  SHFL.IDX PT, R2, R5, 0x4, 0x181f ;  /* 0x00981f0005027f89 */ /* 0x002e2200000e0000 */
[----:B------:R-:W-:-:S09]  /*a6a0*/  VIADD R3, R6, 0x40 ;  /* 0x0000004006037836 */ /* 0x000fd20000000000 */
[----:B------:R-:W-:Y:S01]  /*a6b0*/  @!P3 LEA R20, R7, UR38, 0x1 ;  /* 0x000000260714bc11 */ /* 0x000fe2000f8e08ff */
[----:B------:R-:W1:Y:S01]  /*a6c0*/  SHFL.IDX PT, R14, R0, 0x4, 0x181f ;  /* 0x00981f00000e7f89 */ /* 0x000e6200000e0000 */
[----:B------:R-:W-:-:S05]  /*a6d0*/  @!P3 IMAD.WIDE.U32 R8, R10, 0x2, R8 ;  /* 0x000000020a08b825 */ /* 0x000fca00078e0008 */
[----:B------:R-:W-:Y:S04]  /*a6e0*/  @!P3 LDGSTS.E.BYPASS.LTC128B.128 [R20+0x11c00], desc[UR42][R8.64], !P2 ;  /* 0x11c000000814bfae */ /* 0x000fe8000d101d6a */
[----:B------:R-:W-:Y:S04]  /*a6f0*/  @!P3 LDGSTS.E.BYPASS.LTC128B.128 [R20+0x15c00], desc[UR42][R8.64+0x80], !P0 ;  /* 0x15c000800814bfae */ /* 0x000fe8000c101d6a */
[----:B------:R2:W-:Y:S01]  /*a700*/  @!P3 LDGSTS.E.BYPASS.LTC128B.128 [R20+0x19c00], desc[UR42][R8.64+0x100], !P1 ;  /* 0x19c001000814bfae */ /* 0x0005e2000c901d6a */
[----:B------:R-:W-:Y:S01]  /*a710*/  ISETP.GE.AND P3, PT, R3, R4, PT ;  /* 0x000000040300720c */ /* 0x000fe20003f66270 */
[----:B0-----:R-:W-:Y:S01]  /*a720*/  IMAD.MOV.U32 R3, RZ, RZ, R2 ;  /* 0x000000ffff037224 */ /* 0x001fe200078e0002 */
[----:B-1----:R-:W-:Y:S01]  /*a730*/  MOV R2, R14 ;  /* 0x0000000e00027202 */ /* 0x002fe20000000f00 */
[----:B--2---:R-:W0:Y:S01]  /*a740*/  SHFL.IDX PT, R8, R5, 0x5, 0x181f ;  /* 0x00b81f0005087f89 */ /* 0x004e2200000e0000 */
[----:B------:R-:W-:-:S09]  /*a750*/  VIADD R9, R6, 0x50 ;  /* 0x0000005006097836 */ /* 0x000fd20000000000 */
[----:B------:R-:W-:Y:S01]  /*a760*/  @!P3 LEA R21, R7, UR38, 0x1 ;  /* 0x000000260715bc11 */ /* 0x000fe2000f8e08ff */
[----:B------:R-:W-:Y:S01]  /*a770*/  @!P3 IMAD.WIDE.U32 R2, R10, 0x2, R2 ;  /* 0x000000020a02b825 */ /* 0x000fe200078e0002 */
[----:B------:R-:W1:Y:S04]  /*a780*/  SHFL.IDX PT, R14, R0, 0x5, 0x181f ;  /* 0x00b81f00000e7f89 */ /* 0x000e6800000e0000 */
[----:B------:R-:W-:Y:S04]  /*a790*/  @!P3 LDGSTS.E.BYPASS.LTC128B.128 [R21+0x12400], desc[UR42][R2.64], !P2 ;  /* 0x124000000215bfae */ /* 0x000fe8000d101d6a */
[----:B------:R-:W-:Y:S04]  /*a7a0*/  @!P3 LDGSTS.E.BYPASS.LTC128B.128 [R21+0x16400], desc[UR42][R2.64+0x80], !P0 ;  /* 0x164000800215bfae */ /* 0x000fe8000c101d6a */
[----:B------:R2:W-:Y:S01]  /*a7b0*/  @!P3 LDGSTS.E.BYPASS.LTC128B.128 [R21+0x1a400], desc[UR42][R2.64+0x100], !P1 ;  /* 0x1a4001000215bfae */ /* 0x0005e2000c901d6a */
[----:B------:R-:W-:Y:S01]  /*a7c0*/  ISETP.GE.AND P3, PT, R9, R4, PT ;  /* 0x000000040900720c */ /* 0x000fe20003f66270 */
[----:B0-----:R-:W-:Y:S01]  /*a7d0*/  IMAD.MOV.U32 R9, RZ, RZ, R8 ;  /* 0x000000ffff097224 */ /* 0x001fe200078e0008 */
[----:B-1----:R-:W-:Y:S01]  /*a7e0*/  MOV R8, R14 ;  /* 0x0000000e00087202 */ /* 0x002fe20000000f00 */
[----:B--2---:R-:W0:Y:S10]  /*a7f0*/  SHFL.IDX PT, R2, R5, 0x6, 0x181f ;  /* 0x00d81f0005027f89 */ /* 0x004e3400000e0000 */
[----:B------:R-:W-:Y:S01]  /*a800*/  @!P3 LEA R20, R7, UR38, 0x1 ;  /* 0x000000260714bc11 */ /* 0x000fe2000f8e08ff */
[----:B------:R-:W-:Y:S01]  /*a810*/  VIADD R3, R6, 0x60 ;  /* 0x0000006006037836 */ /* 0x000fe20000000000 */
        /* <DEDUP_REMOVED lines=8> */
[----:B--2---:R0:W1:Y:S10]  /*a8a0*/  SHFL.IDX PT, R8, R5, 0x7, 0x181f ;  /* 0x00f81f0005087f89 */ /* 0x00407400000e0000 */
[----:B------:R-:W-:Y:S01]  /*a8b0*/  @!P3 LEA R21, R7, UR38, 0x1 ;  /* 0x000000260715bc11 */ /* 0x000fe2000f8e08ff */
[----:B------:R-:W-:Y:S01]  /*a8c0*/  @!P3 IMAD.WIDE.U32 R2, R10, 0x2, R2 ;  /* 0x000000020a02b825 */ /* 0x000fe200078e0002 */
[----:B------:R0:W2:Y:S04]  /*a8d0*/  SHFL.IDX PT, R14, R0, 0x7, 0x181f ;  /* 0x00f81f00000e7f89 */ /* 0x0000a800000e0000 */
[----:B------:R0:W-:Y:S04]  /*a8e0*/  @!P3 LDGSTS.E.BYPASS.LTC128B.128 [R21+0x13400], desc[UR42][R2.64], !P2 ;  /* 0x134000000215bfae */ /* 0x0001e8000d101d6a */
[----:B------:R0:W-:Y:S04]  /*a8f0*/  @!P3 LDGSTS.E.BYPASS.LTC128B.128 [R21+0x17400], desc[UR42][R2.64+0x80], !P0 ;  /* 0x174000800215bfae */ /* 0x0001e8000c101d6a */
[----:B------:R0:W-:Y:S02]  /*a900*/  @!P3 LDGSTS.E.BYPASS.LTC128B.128 [R21+0x1b400], desc[UR42][R2.64+0x100], !P1 ;  /* 0x1b4001000215bfae */ /* 0x0001e4000c901d6a */
.L_x_144:
[----:B0-----:R-:W-:Y:S01]  /*a910*/  VIADD R3, R6, 0x70 ;  /* 0x0000007006037836 */ /* 0x001fe20000000000 */
[----:B------:R-:W-:Y:S01]  /*a920*/  BSSY B0, `(.L_x_51) ;  /* 0x000000d000007945 */ /* 0x000fe20003800000 */
[----:B--2---:R-:W-:-:S03]  /*a930*/  IMAD.MOV.U32 R2, RZ, RZ, R14 ;  /* 0x000000ffff027224 */ /* 0x004fc600078e000e */
[----:B------:R-:W-:Y:S02]  /*a940*/  ISETP.GE.AND P3, PT, R3, R4, PT ;  /* 0x000000040300720c */ /* 0x000fe40003f66270 */
[----:B-1----:R-:W-:-:S11]  /*a950*/  MOV R3, R8 ;  /* 0x0000000800037202 */ /* 0x002fd60000000f00 */
[----:B------:R-:W-:Y:S05]  /*a960*/  @P3 BRA `(.L_x_52) ;  /* 0x0000000000203947 */ /* 0x000fea0003800000 */
[----:B------:R-:W-:Y:S01]  /*a970*/  IMAD.WIDE.U32 R10, R10, 0x2, R2 ;  /* 0x000000020a0a7825 */ /* 0x000fe200078e0002 */
[----:B------:R-:W-:-:S05]  /*a980*/  LEA R7, R7, UR38, 0x1 ;  /* 0x0000002607077c11 */ /* 0x000fca000f8e08ff */
[----:B------:R-:W-:Y:S01]  /*a990*/  @!PT LDS RZ, [RZ] ;  /* 0x00000000fffff984 */ /* 0x000fe20000000800 */
[----:B------:R-:W-:Y:S01]  /*a9a0*/  @!PT LDS RZ, [RZ] ;  /* 0x00000000fffff984 */ /* 0x000fe20000000800 */
[----:B------:R-:W-:Y:S01]  /*a9b0*/  @!PT LDS RZ, [RZ] ;  /* 0x00000000fffff984 */ /* 0x000fe20000000800 */
[----:B------:R0:W-:Y:S04]  /*a9c0*/  LDGSTS.E.BYPASS.LTC128B.128 [R7+0x13c00], desc[UR42][R10.64], !P2 ;  /* 0x13c000000a077fae */ /* 0x0001e8000d101d6a */
[----:B------:R0:W-:Y:S04]  /*a9d0*/  LDGSTS.E.BYPASS.LTC128B.128 [R7+0x17c00], desc[UR42][R10.64+0x80], !P0 ;  /* 0x17c000800a077fae */ /* 0x0001e8000c101d6a */
[----:B------:R0:W-:Y:S02]  /*a9e0*/  LDGSTS.E.BYPASS.LTC128B.128 [R7+0x1bc00], desc[UR42][R10.64+0x100], !P1 ;  /* 0x1bc001000a077fae */ /* 0x0001e4000c901d6a */
.L_x_52:
[----:B------:R-:W-:Y:S05]  /*a9f0*/  BSYNC B0 ;  /* 0x0000000000007941 */ /* 0x000fea0003800000 */
.L_x_51:
[----:B------:R-:W-:Y:S01]  /*aa00*/  NOP ;  /* 0x0000000000007918 */ /* 0x000fe20000000000 */
[----:B------:R-:W-:Y:S01]  /*aa10*/  SYNCS.ARRIVE.TRANS64.RED.A0T1 RZ, [UR38+0x34800], RZ ;  /* 0x034800ffffff79a7 */ /* 0x000fe20008200426 */
[----:B------:R-:W-:Y:S01]  /*aa20*/  IMAD.MOV.U32 R2, RZ, RZ, 0x1 ;  /* 0x00000001ff027424 */ /* 0x000fe200078e00ff */
[----:B------:R-:W-:Y:S04]  /*aa30*/  ARRIVES.LDGSTSBAR.64.TRANSCNT [UR38+0x34800] ;  /* 0x03480000ff0079b0 */ /* 0x000fe80008000aa6 */
[----:B------:R-:W-:Y:S01]  /*aa40*/  SHF.L.U32 R2, R2, 0x1f, RZ ;  /* 0x0000001f02027819 */ /* 0x000fe200000006ff */
[----:B------:R-:W-:Y:S01]  /*aa50*/  NOP ;  /* 0x0000000000007918 */ /* 0x000fe20000000000 */
[----:B------:R-:W2:Y:S01]  /*aa60*/  LDL.LU R4, [R1+0x10] ;  /* 0x0000100001047983 */ /* 0x000ea20000300800 */
[----:B------:R-:W-:Y:S03]  /*aa70*/  SYNCS.ARRIVE.TRANS64.A1T0 RZ, [UR38+0x34800], RZ ;  /* 0x034800ffffff79a7 */ /* 0x000fe60008100026 */
[----:B------:R-:W3:Y:S01]  /*aa80*/  LDL R3, [R1+0x8] ;  /* 0x0000080001037983 */ /* 0x000ee20000100800 */
[----:B------:R-:W1:Y:S01]  /*aa90*/  SYNCS.PHASECHK.TRANS64.TRYWAIT P0, [UR38+0x34820], R2 ;  /* 0x03482002ff0075a7 */ /* 0x000e620008000166 */
[----:B--2---:R-:W-:-:S05]  /*aaa0*/  VIADD R0, R4, 0xfffffffe ;  /* 0xfffffffe04007836 */ /* 0x004fca0000000000 */
[----:B---3--:R-:W-:Y:S01]  /*aab0*/  ISETP.GE.AND P1, PT, R0, R3, PT ;  /* 0x000000030000720c */ /* 0x008fe20003f26270 */
[----:B-1----:R-:W-:-:S12]  /*aac0*/  @!P0 BRA `(.L_x_53) ;  /* 0x00000030003c8947 */ /* 0x002fd80003800000 */
.L_x_145:
[----:B------:R-:W-:Y:S01]  /*aad0*/  MOV R9, 0x1 ;  /* 0x0000000100097802 */ /* 0x000fe20000000f00 */
[----:B------:R-:W-:Y:S01]  /*aae0*/  IMAD.MOV.U32 R8, RZ, RZ, RZ ;  /* 0x000000ffff087224 */ /* 0x000fe200078e00ff */
[----:B------:R-:W-:Y:S06]  /*aaf0*/  @!P1 BRA `(.L_x_54) ;  /* 0x0000001800e89947 */ /* 0x000fec0003800000 */
[----:B------:R-:W2:Y:S04]  /*ab00*/  LDL.LU R4, [R1+0xc] ;  /* 0x00000c0001047983 */ /* 0x000ea80000300800 */
[----:B-1----:R-:W3:Y:S01]  /*ab10*/  LDL.LU R3, [R1+0x8] ;  /* 0x0000080001037983 */ /* 0x002ee20000300800 */
[----:B------:R-:W-:Y:S01]  /*ab20*/  UIADD3 UR4, UR40, 0x1, URZ ;  /* 0x0000000128047890 */ /* 0x000fe2000fffe03f */
[----:B------:R-:W-:Y:S01]  /*ab30*/  IMAD.MOV.U32 R9, RZ, RZ, 0x1 ;  /* 0x00000001ff097424 */ /* 0x000fe200078e00ff */
[----:B------:R-:W0:Y:S02]  /*ab40*/  S2R R6, SR_TID.X ;  /* 0x0000000000067919 */ /* 0x000e240000002100 */
[----:B0-----:R-:W-:Y:S02]  /*ab50*/  LOP3.LUT R10, R6, 0x1f, RZ, 0xc0, !PT ;  /* 0x0000001f060a7812 */ /* 0x001fe400078ec0ff */
[----:B--2---:R-:W-:Y:S01]  /*ab60*/  IMAD R2, R4, UR4, RZ ;  /* 0x0000000404027c24 */ /* 0x004fe2000f8e02ff */
[----:B---3--:R-:W-:-:S04]  /*ab70*/  LOP3.LUT R3, RZ, R3, RZ, 0x33, !PT ;  /* 0x00000003ff037212 */ /* 0x008fc800078e33ff */
[----:B------:R-:W-:-:S05]  /*ab80*/  VIMNMX R2, R2, UR39, PT ;  /* 0x0000002702027c48 */ /* 0x000fca000bfe0100 */
[----:B------:R-:W-:-:S05]  /*ab90*/  IMAD.MOV R4, RZ, RZ, -R2 ;  /* 0x000000ffff047224 */ /* 0x000fca00078e0a02 */
[----:B------:R-:W-:Y:S02]  /*aba0*/  VIADDMNMX R5, R4, 0x1, R3, !PT ;  /* 0x0000000104057846 */ /* 0x000fe40007800103 */
[----:B------:R-:W-:Y:S02]  /*abb0*/  LOP3.LUT R3, RZ, R2, RZ, 0x33, !PT ;  /* 0x00000002ff037212 */ /* 0x000fe400078e33ff */
[----:B------:R-:W-:Y:S01]  /*abc0*/  IADD3 R4, R5, -0x2, RZ ;  /* 0xfffffffe05047810 */ /* 0x000fe20007ffe0ff */
[----:B------:R-:W-:-:S03]  /*abd0*/  IMAD.IADD R5, R2, 0x1, R5 ;  /* 0x0000000102057824 */ /* 0x000fc600078e0205 */
[----:B------:R-:W-:Y:S02]  /*abe0*/  ISETP.NE.AND P0, PT, R4, R3, PT ;  /* 0x000000030400720c */ /* 0x000fe40003f05270 */
[----:B------:R-:W-:Y:S02]  /*abf0*/  MOV R4, R16 ;  /* 0x0000001000047202 */ /* 0x000fe40000000f00 */
[----:B------:R-:W-:-:S09]  /*ac00*/  LOP3.LUT R12, R5, 0x1, RZ, 0xc0, !PT ;  /* 0x00000001050c7812 */ /* 0x000fd200078ec0ff */
[----:B------:R-:W-:Y:S05]  /*ac10*/  @!P0 BRA `(.L_x_55) ;  /* 0x0000001000748947 */ /* 0x000fea0003800000 */
[----:B------:R-:W-:Y:S01]  /*ac20*/  BSSY B0, `(.L_x_55) ;  /* 0x000011c000007945 */ /* 0x000fe20003800000 */
[----:B------:R-:W-:Y:S01]  /*ac30*/  IMAD.IADD R6, R5, 0x1, -R12 ;  /* 0x0000000105067824 */ /* 0x000fe200078e0a0c */
[----:B------:R-:W-:Y:S01]  /*ac40*/  MOV R4, R16 ;  /* 0x0000001000047202 */ /* 0x000fe20000000f00 */
[----:B------:R-:W-:-:S07]  /*ac50*/  IMAD.MOV.U32 R7, RZ, RZ, 0x1 ;  /* 0x00000001ff077424 */ /* 0x000fce00078e00ff */
.L_x_88:
[----:B------:R-:W2:Y:S01]  /*ac60*/  LDL R2, [R1] ;  /* 0x0000000001027983 */ /* 0x000ea20000100800 */
[----:B------:R-:W-:Y:S01]  /*ac70*/  VIADD R6, R6, 0xfffffffe ;  /* 0xfffffffe06067836 */ /* 0x000fe20000000000 */
[----:B------:R-:W-:Y:S04]  /*ac80*/  BSSY B1, `(.L_x_56) ;  /* 0x0000088000017945 */ /* 0x000fe80003800000 */
[----:B------:R-:W-:Y:S02]  /*ac90*/  ISETP.NE.AND P1, PT, R6, RZ, PT ;  /* 0x000000ff0600720c */ /* 0x000fe40003f25270 */
[----:B--2---:R-:W-:-:S13]  /*aca0*/  ISETP.NE.AND P0, PT, R2, RZ, PT ;  /* 0x000000ff0200720c */ /* 0x004fda0003f05270 */
[----:B0-----:R-:W-:Y:S05]  /*acb0*/  @!P0 BRA `(.L_x_57) ;  /* 0x0000000800108947 */ /* 0x001fea0003800000 */
[----:B------:R-:W2:Y:S01]  /*acc0*/  LDL R2, [R1+0x4] ;  /* 0x0000040001027983 */ /* 0x000ea20000100800 */
[----:B------:R-:W-:Y:S01]  /*acd0*/  IMAD.MOV.U32 R9, RZ, RZ, R0 ;  /* 0x000000ffff097224 */ /* 0x000fe200078e0000 */
[----:B--2---:R-:W-:-:S13]  /*ace0*/  ISETP.NE.AND P0, PT, R2, RZ, PT ;  /* 0x000000ff0200720c */ /* 0x004fda0003f05270 */
[----:B------:R-:W-:Y:S05]  /*acf0*/  @!P0 BRA `(.L_x_58) ;  /* 0x0000000000488947 */ /* 0x000fea0003800000 */
[----:B------:R-:W0:Y:S01]  /*ad00*/  LDC R9, c[0x0][0x43c] ;  /* 0x00010f00ff097b82 */ /* 0x000e220000000800 */
[----:B------:R-:W-:Y:S02]  /*ad10*/  ULDC.64 UR4, c[0x0][0x428] ;  /* 0x00010a0000047ab9 */ /* 0x000fe40000000a00 */
[----:B------:R-:W-:Y:S01]  /*ad20*/  IMAD R5, R19, UR4, RZ ;  /* 0x0000000413057c24 */ /* 0x000fe2000f8e02ff */
[----:B0-----:R-:W-:-:S13]  /*ad30*/  ISETP.NE.AND P0, PT, R9, 0x1, PT ;  /* 0x000000010900780c */ /* 0x001fda0003f05270 */
[----:B------:R-:W0:Y:S02]  /*ad40*/  @P0 LDC.64 R2, c[0x0][0x440] ;  /* 0x00011000ff020b82 */ /* 0x000e240000000a00 */
[----:B0-----:R-:W-:Y:S01]  /*ad50*/  @P0 IMAD.HI.U32 R4, R0, R2, RZ ;  /* 0x0000000200040227 */ /* 0x001fe200078e00ff */
[----:B------:R-:W-:-:S04]  /*ad60*/  MOV R2, R0 ;  /* 0x0000000000027202 */ /* 0x000fc80000000f00 */
[----:B------:R-:W-:Y:S01]  /*ad70*/  @P0 SHF.R.U32.HI R2, RZ, R3, R4 ;  /* 0x00000003ff020219 */ /* 0x000fe20000011604 */
[----:B------:R-:W-:-:S04]  /*ad80*/  IMAD R4, R18, UR5, R5 ;  /* 0x0000000512047c24 */ /* 0x000fc8000f8e0205 */
[----:B------:R-:W-:-:S04]  /*ad90*/  IMAD.MOV R3, RZ, RZ, -R2 ;  /* 0x000000ffff037224 */ /* 0x000fc800078e0a02 */
[----:B------:R-:W-:Y:S01]  /*ada0*/  IMAD R9, R9, R3, R0 ;  /* 0x0000000309097224 */ /* 0x000fe200078e0200 */
[----:B------:R-:W-:-:S03]  /*adb0*/  SHF.R.S32.HI R3, RZ, 0x1f, R2 ;  /* 0x0000001fff037819 */ /* 0x000fc60000011402 */
[----:B------:R-:W-:Y:S01]  /*adc0*/  IMAD.WIDE.U32 R2, R18, UR4, R2 ;  /* 0x0000000412027c25 */ /* 0x000fe2000f8e0002 */
[----:B------:R-:W-:-:S03]  /*add0*/  ULDC.64 UR4, c[0x0][0x418] ;  /* 0x0001060000047ab9 */ /* 0x000fc60000000a00 */
[----:B------:R-:W-:Y:S01]  /*ade0*/  IMAD.IADD R3, R4, 0x1, R3 ;  /* 0x0000000104037824 */ /* 0x000fe200078e0203 */
[----:B------:R-:W-:-:S04]  /*adf0*/  LEA R4, P0, R2, UR4, 0x2 ;  /* 0x0000000402047c11 */ /* 0x000fc8000f8010ff */
[----:B------:R-:W-:-:S05]  /*ae00*/  LEA.HI.X R5, R2, UR5, R3, 0x2, P0 ;  /* 0x0000000502057c11 */ /* 0x000fca00080f1403 */
[----:B------:R0:W5:Y:S04]  /*ae10*/  LDG.E R4, desc[UR42][R4.64] ;  /* 0x0000002a04047981 */ /* 0x000168000c1e1900 */
.L_x_58:
[----:B------:R-:W1:Y:S01]  /*ae20*/  S2R R2, SR_TID.X ;  /* 0x0000000000027919 */ /* 0x000e620000002100 */
[----:B------:R-:W-:Y:S01]  /*ae30*/  BSSY B2, `(.L_x_59) ;  /* 0x0000006000027945 */ /* 0x000fe20003800000 */
[----:B-1----:R-:W-:Y:S02]  /*ae40*/  LOP3.LUT R3, R2, 0x7f, RZ, 0xc0, !PT ;  /* 0x0000007f02037812 */ /* 0x002fe400078ec0ff */
[----:B------:R-:W-:Y:S02]  /*ae50*/  SHF.L.U32 R2, R7, 0x1f, RZ ;  /* 0x0000001f07027819 */ /* 0x000fe400000006ff */
[----:B------:R-:W-:Y:S02]  /*ae60*/  ISETP.NE.AND P2, PT, R3, RZ, PT ;  /* 0x000000ff0300720c */ /* 0x000fe40003f45270 */
[----:B------:R-:W1:Y:S02]  /*ae70*/  SYNCS.PHASECHK.TRANS64.TRYWAIT P0, [UR38+0x34848], R2 ;  /* 0x03484802ff0075a7 */ /* 0x000e640008000166 */
[----:B-1----:R-:W-:Y:S09]  /*ae80*/  @!P0 BRA `(.L_x_60) ;  /* 0x0000002c00648947 */ /* 0x002ff20003800000 */
.L_x_146:
[----:B------:R-:W-:Y:S05]  /*ae90*/  BSYNC B2 ;  /* 0x0000000000027941 */ /* 0x000fea0003800000 */
.L_x_59:
[----:B------:R-:W-:Y:S04]  /*aea0*/  BSSY B2, `(.L_x_61) ;  /* 0x0000007000027945 */ /* 0x000fe80003800000 */
[----:B------:R-:W-:Y:S05]  /*aeb0*/  @P2 BRA `(.L_x_62) ;  /* 0x0000000000142947 */ /* 0x000fea0003800000 */
[----:B------:R-:W-:Y:S02]  /*aec0*/  ISETP.NE.AND P0, PT, R10, RZ, PT ;  /* 0x000000ff0a00720c */ /* 0x000fe40003f05270 */
[----:B-1----:R-:W-:-:S04]  /*aed0*/  MOV R3, 0xc000 ;  /* 0x0000c00000037802 */ /* 0x002fc80000000f00 */
[----:B------:R2:W-:Y:S07]  /*aee0*/  SYNCS.ARRIVE.TRANS64 RZ, [UR38+0x34838], R3 ;  /* 0x03483803ffff79a7 */ /* 0x0005ee0008000026 */
[----:B------:R-:W-:Y:S05]  /*aef0*/  @!P0 BRA `(.L_x_62) ;  /* 0x0000000000048947 */ /* 0x000fea0003800000 */
[----:B------:R-:W-:Y:S01]  /*af00*/  BPT.TRAP 0x1 ;  /* 0x000000040000795c */ /* 0x000fe20000300000 */
.L_x_62:
[----:B------:R-:W-:Y:S05]  /*af10*/  BSYNC B2 ;  /* 0x0000000000027941 */ /* 0x000fea0003800000 */
.L_x_61:
[----:B0-----:R-:W-:Y:S01]  /*af20*/  IMAD.MOV.U32 R5, RZ, RZ, RZ ;  /* 0x000000ffff057224 */ /* 0x001fe200078e00ff */
[----:B------:R-:W-:Y:S01]  /*af30*/  ULDC.64 UR4, c[0x0][0x198] ;  /* 0x0000660000047ab9 */ /* 0x000fe20000000a00 */
[----:B------:R-:W-:Y:S01]  /*af40*/  PLOP3.LUT P0, PT, PT, PT, PT, 0x80, 0x0 ;  /* 0x000000000000781c */ /* 0x000fe20003f0f070 */
[----:B------:R-:W-:Y:S01]  /*af50*/  UIADD3 UR4, UP0, UR4, 0x370, URZ ;  /* 0x0000037004047890 */ /* 0x000fe2000ff1e03f */
[----:B-12---:R-:W-:Y:S01]  /*af60*/  IMAD.SHL.U32 R3, R9, 0x80, RZ ;  /* 0x0000008009037824 */ /* 0x006fe200078e00ff */
[----:B------:R-:W-:Y:S01]  /*af70*/  R2UR UR34, R5 ;  /* 0x00000000052272ca */ /* 0x000fe200000e0000 */
[----:B------:R-:W-:Y:S02]  /*af80*/  UIADD3 UR32, UR38, 0x28400, URZ ;  /* 0x0002840026207890 */ /* 0x000fe4000fffe03f */
[----:B------:R-:W-:Y:S02]  /*af90*/  UIADD3 UR33, UR38, 0x34838, URZ ;  /* 0x0003483826217890 */ /* 0x000fe4000fffe03f */
[----:B------:R-:W-:Y:S01]  /*afa0*/  UIADD3.X UR5, URZ, UR5, URZ, UP0, !UPT ;  /* 0x000000053f057290 */ /* 0x000fe200087fe43f */
[----:B------:R-:W-:Y:S01]  /*afb0*/  UMOV UR6, 0x0 ;  /* 0x0000000000067882 */ /* 0x000fe20000000000 */
[----:B------:R-:W-:-:S10]  /*afc0*/  UMOV UR7, 0x14f00000 ;  /* 0x14f0000000077882 */ /* 0x000fd40000000000 */
.L_x_63:
[----:B------:R-:W-:-:S13]  /*afd0*/  @P0 ELECT P3, URZ, PT ;  /* 0x00000000003f082f */ /* 0x000fda0003860000 */
[----:B-----5:R-:W-:Y:S02]  /*afe0*/  @P3 R2UR UR37, R4 ;  /* 0x00000000042532ca */ /* 0x020fe400000e0000 */
[----:B------:R-:W-:Y:S02]  /*aff0*/  @P3 R2UR UR35, R3 ;  /* 0x00000000032332ca */ /* 0x000fe400000e0000 */
[----:B------:R-:W-:Y:S02]  /*b000*/  @P3 PLOP3.LUT P0, PT, P3, PT, PT, 0x8, 0x0 ;  /* 0x000000000000381c */ /* 0x000fe40001f0e170 */
[----:B------:R-:W-:-:S09]  /*b010*/  PLOP3.LUT P3, PT, PT, PT, PT, 0x8, 0x0 ;  /* 0x000000000000781c */ /* 0x000fd20003f6e170 */
[----:B------:R0:W-:Y:S02]  /*b020*/  UTMALDG.4D [UR32], [UR4], desc[UR6] ;  /* 0x00000620040075b4 */ /* 0x0001e40008019000 */
[----:B0-----:R-:W-:Y:S05]  /*b030*/  @P0 BRA.U.ANY `(.L_x_63) ;  /* 0xfffffffd00e40947 */ /* 0x001fea000393ffff */
[----:B------:R-:W-:Y:S01]  /*b040*/  MOV R11, 0x40 ;  /* 0x00000040000b7802 */ /* 0x000fe20000000f00 */
[----:B------:R-:W-:Y:S01]  /*b050*/  UIADD3 UR8, UR38, 0x2c400, URZ ;  /* 0x0002c40026087890 */ /* 0x000fe2000fffe03f */
[----:B------:R-:W-:Y:S01]  /*b060*/  PLOP3.LUT P0, PT, PT, PT, PT, 0x80, 0x0 ;  /* 0x000000000000781c */ /* 0x000fe20003f0f070 */
[----:B------:R-:W-:Y:S01]  /*b070*/  UMOV UR6, 0x0 ;  /* 0x0000000000067882 */ /* 0x000fe20000000000 */
[----:B------:R-:W-:Y:S01]  /*b080*/  R2UR UR10, R11 ;  /* 0x000000000b0a72ca */ /* 0x000fe200000e0000 */
[----:B------:R-:W-:-:S14]  /*b090*/  UMOV UR7, 0x14f00000 ;  /* 0x14f0000000077882 */ /* 0x000fdc0000000000 */
.L_x_64:
[----:B------:R-:W-:-:S13]  /*b0a0*/  @P0 ELECT P3, URZ, PT ;  /* 0x00000000003f082f */ /* 0x000fda0003860000 */
[----:B------:R-:W-:Y:S01]  /*b0b0*/  @P3 R2UR UR13, R4 ;  /* 0x00000000040d32ca */ /* 0x000fe200000e0000 */
[----:B------:R-:W-:Y:S01]  /*b0c0*/  UMOV UR9, UR33 ;  /* 0x0000002100097c82 */ /* 0x000fe20008000000 */
[----:B------:R-:W-:Y:S01]  /*b0d0*/  @P3 R2UR UR11, R3 ;  /* 0x00000000030b32ca */ /* 0x000fe200000e0000 */
[----:B------:R-:W-:Y:S01]  /*b0e0*/  UMOV UR12, UR36 ;  /* 0x00000024000c7c82 */ /* 0x000fe20008000000 */
[----:B------:R-:W-:Y:S02]  /*b0f0*/  @P3 PLOP3.LUT P0, PT, P3, PT, PT, 0x8, 0x0 ;  /* 0x000000000000381c */ /* 0x000fe40001f0e170 */
[----:B------:R-:W-:-:S09]  /*b100*/  PLOP3.LUT P3, PT, PT, PT, PT, 0x8, 0x0 ;  /* 0x000000000000781c */ /* 0x000fd20003f6e170 */
[----:B------:R0:W-:Y:S02]  /*b110*/  UTMALDG.4D [UR8], [UR4], desc[UR6] ;  /* 0x00000608040075b4 */ /* 0x0001e40008019000 */
[----:B0-----:R-:W-:Y:S05]  /*b120*/  @P0 BRA.U.ANY `(.L_x_64) ;  /* 0xfffffffd00dc0947 */ /* 0x001fea000393ffff */
[----:B------:R-:W-:Y:S01]  /*b130*/  PLOP3.LUT P0, PT, PT, PT, PT, 0x80, 0x0 ;  /* 0x000000000000781c */ /* 0x000fe20003f0f070 */
[----:B------:R-:W-:Y:S01]  /*b140*/  UIADD3 UR8, UR38, 0x30400, URZ ;  /* 0x0003040026087890 */ /* 0x000fe2000fffe03f */
[----:B------:R-:W-:Y:S01]  /*b150*/  UMOV UR6, 0x0 ;  /* 0x0000000000067882 */ /* 0x000fe20000000000 */
[----:B------:R-:W-:Y:S01]  /*b160*/  UMOV UR7, 0x14f00000 ;  /* 0x14f0000000077882 */ /* 0x000fe20000000000 */
[----:B------:R-:W-:-:S09]  /*b170*/  UMOV UR10, 0x80 ;  /* 0x00000080000a7882 */ /* 0x000fd20000000000 */
.L_x_65:
        /* <DEDUP_REMOVED lines=9> */
[----:B------:R-:W0:Y:S01]  /*b210*/  SYNCS.PHASECHK.TRANS64.TRYWAIT P0, [UR38+0x34860], R2 ;  /* 0x03486002ff0075a7 */ /* 0x000e220008000166 */
[----:B------:R-:W-:Y:S04]  /*b220*/  BSSY B2, `(.L_x_66) ;  /* 0x0000002000027945 */ /* 0x000fe80003800000 */
[----:B0-----:R-:W-:Y:S05]  /*b230*/  @!P0 BRA `(.L_x_67) ;  /* 0x0000002800908947 */ /* 0x001fea0003800000 */
.L_x_147:
[----:B------:R-:W-:Y:S05]  /*b240*/  BSYNC B2 ;  /* 0x0000000000027941 */ /* 0x000fea0003800000 */
.L_x_66:
[----:B------:R-:W-:Y:S01]  /*b250*/  BSSY B2, `(.L_x_68) ;  /* 0x0000009000027945 */ /* 0x000fe20003800000 */
[----:B0-----:R-:W-:Y:S02]  /*b260*/  IMAD.MOV.U32 R2, RZ, RZ, 0x0 ;  /* 0x00000000ff027424 */ /* 0x001fe400078e00ff */
[----:B------:R-:W-:Y:S01]  /*b270*/  IMAD.MOV.U32 R3, RZ, RZ, 0x14f00000 ;  /* 0x14f00000ff037424 */ /* 0x000fe200078e00ff */
[----:B------:R-:W-:Y:S06]  /*b280*/  @P2 BRA `(.L_x_69) ;  /* 0x0000000000142947 */ /* 0x000fec0003800000 */
[----:B------:R-:W-:Y:S02]  /*b290*/  ISETP.NE.AND P0, PT, R10, RZ, PT ;  /* 0x000000ff0a00720c */ /* 0x000fe40003f05270 */
[----:B------:R-:W-:-:S04]  /*b2a0*/  MOV R13, 0x8000 ;  /* 0x00008000000d7802 */ /* 0x000fc80000000f00 */
[----:B------:R0:W-:Y:S07]  /*b2b0*/  SYNCS.ARRIVE.TRANS64 RZ, [UR38+0x34850], R13 ;  /* 0x0348500dffff79a7 */ /* 0x0001ee0008000026 */
[----:B------:R-:W-:Y:S05]  /*b2c0*/  @!P0 BRA `(.L_x_69) ;  /* 0x0000000000048947 */ /* 0x000fea0003800000 */
[----:B------:R-:W-:Y:S01]  /*b2d0*/  BPT.TRAP 0x1 ;  /* 0x000000040000795c */ /* 0x000fe20000300000 */
.L_x_69:
[----:B------:R-:W-:Y:S05]  /*b2e0*/  BSYNC B2 ;  /* 0x0000000000027941 */ /* 0x000fea0003800000 */
.L_x_68:
[----:B------:R-:W-:Y:S01]  /*b2f0*/  R2UR UR6, R2 ;  /* 0x00000000020672ca */ /* 0x000fe200000e0000 */
[----:B------:R-:W-:Y:S01]  /*b300*/  ULDC.64 UR4, c[0x0][0x198] ;  /* 0x0000660000047ab9 */ /* 0x000fe20000000a00 */
[----:B------:R-:W-:Y:S01]  /*b310*/  R2UR UR7, R3 ;  /* 0x00000000030772ca */ /* 0x000fe200000e0000 */
[----:B------:R-:W-:Y:S01]  /*b320*/  UIADD3 UR4, UP0, UR4, 0x470, URZ ;  /* 0x0000047004047890 */ /* 0x000fe2000ff1e03f */
[----:B------:R-:W-:Y:S01]  /*b330*/  R2UR UR10, R5 ;  /* 0x00000000050a72ca */ /* 0x000fe200000e0000 */
[----:B------:R-:W-:Y:S01]  /*b340*/  IMAD.SHL.U32 R5, R17, 0x80, RZ ;  /* 0x0000008011057824 */ /* 0x000fe200078e00ff */
[----:B------:R-:W-:Y:S01]  /*b350*/  PLOP3.LUT P0, PT, PT, PT, PT, 0x80, 0x0 ;  /* 0x000000000000781c */ /* 0x000fe20003f0f070 */
[----:B------:R-:W-:Y:S02]  /*b360*/  UIADD3 UR8, UR38, 0x400, URZ ;  /* 0x0000040026087890 */ /* 0x000fe4000fffe03f */
[----:B------:R-:W-:Y:S02]  /*b370*/  UIADD3 UR9, UR38, 0x34850, URZ ;  /* 0x0003485026097890 */ /* 0x000fe4000fffe03f */
[----:B------:R-:W-:-:S12]  /*b380*/  UIADD3.X UR5, URZ, UR5, URZ, UP0, !UPT ;  /* 0x000000053f057290 */ /* 0x000fd800087fe43f */
.L_x_70:
[----:B------:R-:W-:-:S13]  /*b390*/  @P0 ELECT P2, URZ, PT ;  /* 0x00000000003f082f */ /* 0x000fda0003840000 */
[----:B------:R-:W-:Y:S01]  /*b3a0*/  @P2 R2UR UR13, R16 ;  /* 0x00000000100d22ca */ /* 0x000fe200000e0000 */
[----:B------:R-:W-:Y:S01]  /*b3b0*/  UMOV UR12, UR36 ;  /* 0x00000024000c7c82 */ /* 0x000fe20008000000 */
[----:B------:R-:W-:Y:S02]  /*b3c0*/  @P2 R2UR UR11, R5 ;  /* 0x00000000050b22ca */ /* 0x000fe400000e0000 */
[----:B------:R-:W-:Y:S02]  /*b3d0*/  @P2 PLOP3.LUT P0, PT, P2, PT, PT, 0x8, 0x0 ;  /* 0x000000000000281c */ /* 0x000fe4000170e170 */
[----:B------:R-:W-:-:S09]  /*b3e0*/  PLOP3.LUT P2, PT, PT, PT, PT, 0x8, 0x0 ;  /* 0x000000000000781c */ /* 0x000fd20003f4e170 */
[----:B------:R1:W-:Y:S02]  /*b3f0*/  UTMALDG.4D [UR8], [UR4], desc[UR6] ;  /* 0x00000608040075b4 */ /* 0x0003e40008019000 */
[----:B-1----:R-:W-:Y:S05]  /*b400*/  @P0 BRA.U.ANY `(.L_x_70) ;  /* 0xfffffffd00e00947 */ /* 0x002fea000393ffff */
[----:B------:R-:W-:Y:S01]  /*b410*/  R2UR UR6, R2 ;  /* 0x00000000020672ca */ /* 0x000fe200000e0000 */
[----:B------:R-:W-:Y:S01]  /*b420*/  UIADD3 UR8, UR38, 0x4400, URZ ;  /* 0x0000440026087890 */ /* 0x000fe2000fffe03f */
[----:B------:R-:W-:Y:S02]  /*b430*/  R2UR UR7, R3 ;  /* 0x00000000030772ca */ /* 0x000fe400000e0000 */
[----:B------:R-:W-:Y:S02]  /*b440*/  R2UR UR10, R11 ;  /* 0x000000000b0a72ca */ /* 0x000fe400000e0000 */
[----:B------:R-:W-:-:S13]  /*b450*/  PLOP3.LUT P0, PT, PT, PT, PT, 0x80, 0x0 ;  /* 0x000000000000781c */ /* 0x000fda0003f0f070 */
.L_x_71:
        /* <DEDUP_REMOVED lines=8> */
[----:B------:R-:W-:Y:S01]  /*b4e0*/  IMAD.MOV.U32 R17, RZ, RZ, R9 ;  /* 0x000000ffff117224 */ /* 0x000fe200078e0009 */
[----:B------:R-:W-:-:S07]  /*b4f0*/  MOV R16, R4 ;  /* 0x0000000400107202 */ /* 0x000fce0000000f00 */
.L_x_57:
[----:B------:R-:W-:Y:S05]  /*b500*/  BSYNC B1 ;  /* 0x0000000000017941 */ /* 0x000fea0003800000 */
.L_x_56:
[----:B------:R-:W2:Y:S01]  /*b510*/  LDL R2, [R1] ;  /* 0x0000000001027983 */ /* 0x000ea20000100800 */
[----:B------:R-:W-:Y:S01]  /*b520*/  BSSY B1, `(.L_x_72) ;  /* 0x0000088000017945 */ /* 0x000fe20003800000 */
[----:B------:R-:W-:Y:S02]  /*b530*/  LOP3.LUT R9, R7, 0x1, RZ, 0x3c, !PT ;  /* 0x0000000107097812 */ /* 0x000fe400078e3cff */
[----:B--2---:R-:W-:-:S13]  /*b540*/  ISETP.NE.AND P0, PT, R2, RZ, PT ;  /* 0x000000ff0200720c */ /* 0x004fda0003f05270 */
[----:B------:R-:W-:Y:S05]  /*b550*/  @!P0 BRA `(.L_x_73) ;  /* 0x0000000800108947 */ /* 0x000fea0003800000 */
[----:B------:R-:W2:Y:S01]  /*b560*/  LDL R2, [R1+0x4] ;  /* 0x0000040001027983 */ /* 0x000ea20000100800 */
[----:B------:R-:W-:Y:S01]  /*b570*/  VIADD R11, R0, 0xffffffff ;  /* 0xffffffff000b7836 */ /* 0x000fe20000000000 */
[----:B--2---:R-:W-:-:S13]  /*b580*/  ISETP.NE.AND P0, PT, R2, RZ, PT ;  /* 0x000000ff0200720c */ /* 0x004fda0003f05270 */
[----:B------:R-:W-:Y:S05]  /*b590*/  @!P0 BRA `(.L_x_74) ;  /* 0x0000000000488947 */ /* 0x000fea0003800000 */
[----:B------:R-:W1:Y:S01]  /*b5a0*/  LDC R4, c[0x0][0x43c] ;  /* 0x00010f00ff047b82 */ /* 0x000e620000000800 */
[----:B------:R-:W-:Y:S01]  /*b5b0*/  ULDC.64 UR4, c[0x0][0x428] ;  /* 0x00010a0000047ab9 */ /* 0x000fe20000000a00 */
[----:B-1----:R-:W-:-:S13]  /*b5c0*/  ISETP.NE.AND P0, PT, R4, 0x1, PT ;  /* 0x000000010400780c */ /* 0x002fda0003f05270 */
[----:B------:R-:W1:Y:S02]  /*b5d0*/  @P0 LDC.64 R2, c[0x0][0x440] ;  /* 0x00011000ff020b82 */ /* 0x000e640000000a00 */
[----:B-1----:R-:W-:-:S04]  /*b5e0*/  @P0 IMAD.HI.U32 R5, R11, R2, RZ ;  /* 0x000000020b050227 */ /* 0x002fc800078e00ff */
[----:B------:R-:W-:Y:S01]  /*b5f0*/  IMAD.MOV.U32 R2, RZ, RZ, R11 ;  /* 0x000000ffff027224 */ /* 0x000fe200078e000b */
[----:B------:R-:W-:-:S04]  /*b600*/  @P0 SHF.R.U32.HI R2, RZ, R3, R5 ;  /* 0x00000003ff020219 */ /* 0x000fc80000011605 */
[----:B------:R-:W-:-:S05]  /*b610*/  IADD3 R3, -R2, RZ, RZ ;  /* 0x000000ff02037210 */ /* 0x000fca0007ffe1ff */
[----:B------:R-:W-:Y:S01]  /*b620*/  IMAD R11, R4, R3, R11 ;  /* 0x00000003040b7224 */ /* 0x000fe200078e020b */
[----:B------:R-:W-:Y:S01]  /*b630*/  SHF.R.S32.HI R3, RZ, 0x1f, R2 ;  /* 0x0000001fff037819 */ /* 0x000fe20000011402 */
[----:B------:R-:W-:-:S04]  /*b640*/  IMAD R4, R19, UR4, RZ ;  /* 0x0000000413047c24 */ /* 0x000fc8000f8e02ff */
[C---:B------:R-:W-:Y:S02]  /*b650*/  IMAD R4, R18.reuse, UR5, R4 ;  /* 0x0000000512047c24 */ /* 0x040fe4000f8e0204 */
[----:B------:R-:W-:Y:S01]  /*b660*/  IMAD.WIDE.U32 R2, R18, UR4, R2 ;  /* 0x0000000412027c25 */ /* 0x000fe2000f8e0002 */
[----:B------:R-:W-:-:S03]  /*b670*/  ULDC.64 UR4, c[0x0][0x418] ;  /* 0x0001060000047ab9 */ /* 0x000fc60000000a00 */
[----:B------:R-:W-:Y:S01]  /*b680*/  IMAD.IADD R3, R4, 0x1, R3 ;  /* 0x0000000104037824 */ /* 0x000fe200078e0203 */
[----:B------:R-:W-:-:S04]  /*b690*/  LEA R4, P0, R2, UR4, 0x2 ;  /* 0x0000000402047c11 */ /* 0x000fc8000f8010ff */
[----:B------:R-:W-:-:S05]  /*b6a0*/  LEA.HI.X R5, R2, UR5, R3, 0x2, P0 ;  /* 0x0000000502057c11 */ /* 0x000fca00080f1403 */
[----:B------:R1:W5:Y:S04]  /*b6b0*/  LDG.E R4, desc[UR42][R4.64] ;  /* 0x0000002a04047981 */ /* 0x000368000c1e1900 */
.L_x_74:
[----:B------:R-:W2:Y:S01]  /*b6c0*/  S2R R2, SR_TID.X ;  /* 0x0000000000027919 */ /* 0x000ea20000002100 */
[----:B------:R-:W-:Y:S01]  /*b6d0*/  BSSY B2, `(.L_x_75) ;  /* 0x0000006000027945 */ /* 0x000fe20003800000 */
[----:B--2---:R-:W-:Y:S02]  /*b6e0*/  LOP3.LUT R3, R2, 0x7f, RZ, 0xc0, !PT ;  /* 0x0000007f02037812 */ /* 0x004fe400078ec0ff */
[----:B------:R-:W-:Y:S02]  /*b6f0*/  SHF.L.U32 R2, R9, 0x1f, RZ ;  /* 0x0000001f09027819 */ /* 0x000fe400000006ff */
[----:B------:R-:W-:Y:S02]  /*b700*/  ISETP.NE.AND P2, PT, R3, RZ, PT ;  /* 0x000000ff0300720c */ /* 0x000fe40003f45270 */
[----:B------:R-:W2:Y:S02]  /*b710*/  SYNCS.PHASECHK.TRANS64.TRYWAIT P0, [UR38+0x34840], R2 ;  /* 0x03484002ff0075a7 */ /* 0x000ea40008000166 */
[----:B--2---:R-:W-:Y:S09]  /*b720*/  @!P0 BRA `(.L_x_76) ;  /* 0x00000024006c8947 */ /* 0x004ff20003800000 */
.L_x_148:
[----:B------:R-:W-:Y:S05]  /*b730*/  BSYNC B2 ;  /* 0x0000000000027941 */ /* 0x000fea0003800000 */
.L_x_75:
[----:B------:R-:W-:Y:S04]  /*b740*/  BSSY B2, `(.L_x_77) ;  /* 0x0000007000027945 */ /* 0x000fe80003800000 */
[----:B------:R-:W-:Y:S05]  /*b750*/  @P2 BRA `(.L_x_78) ;  /* 0x0000000000142947 */ /* 0x000fea0003800000 */
[----:B------:R-:W-:Y:S01]  /*b760*/  ISETP.NE.AND P0, PT, R10, RZ, PT ;  /* 0x000000ff0a00720c */ /* 0x000fe20003f05270 */
[----:B--2---:R-:W-:-:S04]  /*b770*/  IMAD.MOV.U32 R2, RZ, RZ, 0xc000 ;  /* 0x0000c000ff027424 */ /* 0x004fc800078e00ff */
[----:B------:R3:W-:Y:S08]  /*b780*/  SYNCS.ARRIVE.TRANS64 RZ, [UR38+0x34830], R2 ;  /* 0x03483002ffff79a7 */ /* 0x0007f00008000026 */
[----:B---3--:R-:W-:Y:S05]  /*b790*/  @!P0 BRA `(.L_x_78) ;  /* 0x0000000000048947 */ /* 0x008fea0003800000 */
[----:B------:R-:W-:Y:S01]  /*b7a0*/  BPT.TRAP 0x1 ;  /* 0x000000040000795c */ /* 0x000fe20000300000 */
.L_x_78:
[----:B------:R-:W-:Y:S05]  /*b7b0*/  BSYNC B2 ;  /* 0x0000000000027941 */ /* 0x000fea0003800000 */
.L_x_77:
[----:B-1----:R-:W-:Y:S01]  /*b7c0*/  MOV R5, RZ ;  /* 0x000000ff00057202 */ /* 0x002fe20000000f00 */
[----:B------:R-:W-:Y:S01]  /*b7d0*/  ULDC.64 UR4, c[0x0][0x198] ;  /* 0x0000660000047ab9 */ /* 0x000fe20000000a00 */
[----:B------:R-:W-:Y:S01]  /*b7e0*/  PLOP3.LUT P0, PT, PT, PT, PT, 0x80, 0x0 ;  /* 0x000000000000781c */ /* 0x000fe20003f0f070 */
[----:B------:R-:W-:Y:S01]  /*b7f0*/  UIADD3 UR4, UP0, UR4, 0x370, URZ ;  /* 0x0000037004047890 */ /* 0x000fe2000ff1e03f */
[----:B------:R-:W-:Y:S01]  /*b800*/  R2UR UR10, R5 ;  /* 0x00000000050a72ca */ /* 0x000fe200000e0000 */
[----:B--2---:R-:W-:Y:S01]  /*b810*/  IMAD.SHL.U32 R2, R11, 0x80, RZ ;  /* 0x000000800b027824 */ /* 0x004fe200078e00ff */
[----:B------:R-:W-:Y:S02]  /*b820*/  UIADD3 UR8, UR38, 0x1c400, URZ ;  /* 0x0001c40026087890 */ /* 0x000fe4000fffe03f */
[----:B------:R-:W-:Y:S02]  /*b830*/  UIADD3 UR9, UR38, 0x34830, URZ ;  /* 0x0003483026097890 */ /* 0x000fe4000fffe03f */
[----:B------:R-:W-:Y:S01]  /*b840*/  UIADD3.X UR5, URZ, UR5, URZ, UP0, !UPT ;  /* 0x000000053f057290 */ /* 0x000fe200087fe43f */
[----:B------:R-:W-:Y:S01]  /*b850*/  UMOV UR6, 0x0 ;  /* 0x0000000000067882 */ /* 0x000fe20000000000 */
[----:B------:R-:W-:-:S10]  /*b860*/  UMOV UR7, 0x14f00000 ;  /* 0x14f0000000077882 */ /* 0x000fd40000000000 */
.L_x_79:
[----:B------:R-:W-:-:S13]  /*b870*/  @P0 ELECT P3, URZ, PT ;  /* 0x00000000003f082f */ /* 0x000fda0003860000 */
[----:B-----5:R-:W-:Y:S01]  /*b880*/  @P3 R2UR UR13, R4 ;  /* 0x00000000040d32ca */ /* 0x020fe200000e0000 */
[----:B------:R-:W-:Y:S01]  /*b890*/  UMOV UR12, UR36 ;  /* 0x00000024000c7c82 */ /* 0x000fe20008000000 */
[----:B------:R-:W-:Y:S02]  /*b8a0*/  @P3 R2UR UR11, R2 ;  /* 0x00000000020b32ca */ /* 0x000fe400000e0000 */
[----:B------:R-:W-:Y:S02]  /*b8b0*/  @P3 PLOP3.LUT P0, PT, P3, PT, PT, 0x8, 0x0 ;  /* 0x000000000000381c */ /* 0x000fe40001f0e170 */
[----:B------:R-:W-:-:S09]  /*b8c0*/  PLOP3.LUT P3, PT, PT, PT, PT, 0x8, 0x0 ;  /* 0x000000000000781c */ /* 0x000fd20003f6e170 */
[----:B------:R1:W-:Y:S02]  /*b8d0*/  UTMALDG.4D [UR8], [UR4], desc[UR6] ;  /* 0x00000608040075b4 */ /* 0x0003e40008019000 */
[----:B-1----:R-:W-:Y:S05]  /*b8e0*/  @P0 BRA.U.ANY `(.L_x_79) ;  /* 0xfffffffd00e00947 */ /* 0x002fea000393ffff */
[----:B0-----:R-:W-:Y:S01]  /*b8f0*/  IMAD.MOV.U32 R13, RZ, RZ, 0x40 ;  /* 0x00000040ff0d7424 */ /* 0x001fe200078e00ff */
[----:B------:R-:W-:Y:S01]  /*b900*/  PLOP3.LUT P0, PT, PT, PT, PT, 0x80, 0x0 ;  /* 0x000000000000781c */ /* 0x000fe20003f0f070 */
[----:B------:R-:W-:Y:S01]  /*b910*/  UIADD3 UR8, UR38, 0x20400, URZ ;  /* 0x0002040026087890 */ /* 0x000fe2000fffe03f */
[----:B------:R-:W-:Y:S02]  /*b920*/  UMOV UR6, 0x0 ;  /* 0x0000000000067882 */ /* 0x000fe40000000000 */
[----:B------:R-:W-:Y:S01]  /*b930*/  R2UR UR10, R13 ;  /* 0x000000000d0a72ca */ /* 0x000fe200000e0000 */
[----:B------:R-:W-:-:S14]  /*b940*/  UMOV UR7, 0x14f00000 ;  /* 0x14f0000000077882 */ /* 0x000fdc0000000000 */
.L_x_80:
[----:B------:R-:W-:-:S13]  /*b950*/  @P0 ELECT P3, URZ, PT ;  /* 0x00000000003f082f */ /* 0x000fda0003860000 */
[----:B------:R-:W-:Y:S01]  /*b960*/  @P3 R2UR UR13, R4 ;  /* 0x00000000040d32ca */ /* 0x000fe200000e0000 */
[----:B------:R-:W-:Y:S01]  /*b970*/  UMOV UR12, UR36 ;  /* 0x00000024000c7c82 */ /* 0x000fe20008000000 */
[----:B------:R-:W-:Y:S02]  /*b980*/  @P3 R2UR UR11, R2 ;  /* 0x00000000020b32ca */ /* 0x000fe400000e0000 */
        /* <DEDUP_REMOVED lines=9> */
.L_x_81:
        /* <DEDUP_REMOVED lines=8> */
[----:B------:R-:W-:Y:S01]  /*baa0*/  SHF.L.U32 R2, R7, 0x1f, RZ ;  /* 0x0000001f07027819 */ /* 0x000fe200000006ff */
[----:B------:R-:W-:Y:S03]  /*bab0*/  BSSY B2, `(.L_x_82) ;  /* 0x0000003000027945 */ /* 0x000fe60003800000 */
[----:B------:R-:W0:Y:S02]  /*bac0*/  SYNCS.PHASECHK.TRANS64.TRYWAIT P0, [UR38+0x34868], R2 ;  /* 0x03486802ff0075a7 */ /* 0x000e240008000166 */
[----:B0-----:R-:W-:Y:S05]  /*bad0*/  @!P0 BRA `(.L_x_83) ;  /* 0x0000002000988947 */ /* 0x001fea0003800000 */
.L_x_149:
[----:B------:R-:W-:Y:S05]  /*bae0*/  BSYNC B2 ;  /* 0x0000000000027941 */ /* 0x000fea0003800000 */
.L_x_82:
[----:B------:R-:W-:Y:S01]  /*baf0*/  BSSY B2, `(.L_x_84) ;  /* 0x0000009000027945 */ /* 0x000fe20003800000 */
[----:B0-----:R-:W-:Y:S01]  /*bb00*/  MOV R2, 0x0 ;  /* 0x0000000000027802 */ /* 0x001fe20000000f00 */
[----:B------:R-:W-:Y:S02]  /*bb10*/  IMAD.MOV.U32 R3, RZ, RZ, 0x14f00000 ;  /* 0x14f00000ff037424 */ /* 0x000fe400078e00ff */
[----:B------:R-:W-:Y:S05]  /*bb20*/  @P2 BRA `(.L_x_85) ;  /* 0x0000000000142947 */ /* 0x000fea0003800000 */
[----:B------:R-:W-:Y:S01]  /*bb30*/  ISETP.NE.AND P0, PT, R10, RZ, PT ;  /* 0x000000ff0a00720c */ /* 0x000fe20003f05270 */
[----:B------:R-:W-:-:S04]  /*bb40*/  IMAD.MOV.U32 R7, RZ, RZ, 0x8000 ;  /* 0x00008000ff077424 */ /* 0x000fc800078e00ff */
[----:B------:R0:W-:Y:S08]  /*bb50*/  SYNCS.ARRIVE.TRANS64 RZ, [UR38+0x34858], R7 ;  /* 0x03485807ffff79a7 */ /* 0x0001f00008000026 */
[----:B0-----:R-:W-:Y:S05]  /*bb60*/  @!P0 BRA `(.L_x_85) ;  /* 0x0000000000048947 */ /* 0x001fea0003800000 */
[----:B------:R-:W-:Y:S01]  /*bb70*/  BPT.TRAP 0x1 ;  /* 0x000000040000795c */ /* 0x000fe20000300000 */
.L_x_85:
[----:B------:R-:W-:Y:S05]  /*bb80*/  BSYNC B2 ;  /* 0x0000000000027941 */ /* 0x000fea0003800000 */
.L_x_84:
[----:B------:R-:W-:Y:S01]  /*bb90*/  R2UR UR6, R2 ;  /* 0x00000000020672ca */ /* 0x000fe200000e0000 */
[----:B------:R-:W-:Y:S01]  /*bba0*/  ULDC.64 UR4, c[0x0][0x198] ;  /* 0x0000660000047ab9 */ /* 0x000fe20000000a00 */
[----:B------:R-:W-:Y:S01]  /*bbb0*/  R2UR UR7, R3 ;  /* 0x00000000030772ca */ /* 0x000fe200000e0000 */
[----:B------:R-:W-:Y:S01]  /*bbc0*/  UIADD3 UR4, UP0, UR4, 0x470, URZ ;  /* 0x0000047004047890 */ /* 0x000fe2000ff1e03f */
[----:B------:R-:W-:Y:S01]  /*bbd0*/  R2UR UR10, R5 ;  /* 0x00000000050a72ca */ /* 0x000fe200000e0000 */
[----:B------:R-:W-:Y:S01]  /*bbe0*/  UIADD3 UR8, UR38, 0x8400, URZ ;  /* 0x0000840026087890 */ /* 0x000fe2000fffe03f */
[----:B------:R-:W-:Y:S01]  /*bbf0*/  PLOP3.LUT P0, PT, PT, PT, PT, 0x80, 0x0 ;  /* 0x000000000000781c */ /* 0x000fe20003f0f070 */
[----:B------:R-:W-:Y:S01]  /*bc00*/  UIADD3 UR9, UR38, 0x34858, URZ ;  /* 0x0003485826097890 */ /* 0x000fe2000fffe03f */
[----:B------:R-:W-:Y:S01]  /*bc10*/  SHF.L.U32 R5, R17, 0x7, RZ ;  /* 0x0000000711057819 */ /* 0x000fe200000006ff */
[----:B------:R-:W-:-:S12]  /*bc20*/  UIADD3.X UR5, URZ, UR5, URZ, UP0, !UPT ;  /* 0x000000053f057290 */ /* 0x000fd800087fe43f */
.L_x_86:
        /* <DEDUP_REMOVED lines=8> */
[----:B------:R-:W-:Y:S01]  /*bcb0*/  R2UR UR6, R2 ;  /* 0x00000000020672ca */ /* 0x000fe200000e0000 */
[----:B------:R-:W-:Y:S01]  /*bcc0*/  UIADD3 UR8, UR38, 0xc400, URZ ;  /* 0x0000c40026087890 */ /* 0x000fe2000fffe03f */
[----:B------:R-:W-:Y:S02]  /*bcd0*/  R2UR UR7, R3 ;  /* 0x00000000030772ca */ /* 0x000fe400000e0000 */
[----:B------:R-:W-:Y:S02]  /*bce0*/  R2UR UR10, R13 ;  /* 0x000000000d0a72ca */ /* 0x000fe400000e0000 */
[----:B------:R-:W-:-:S13]  /*bcf0*/  PLOP3.LUT P0, PT, PT, PT, PT, 0x80, 0x0 ;  /* 0x000000000000781c */ /* 0x000fda0003f0f070 */
.L_x_87:
        /* <DEDUP_REMOVED lines=8> */
[----:B------:R-:W-:Y:S02]  /*bd80*/  IMAD.MOV.U32 R17, RZ, RZ, R11 ;  /* 0x000000ffff117224 */ /* 0x000fe400078e000b */
[----:B------:R-:W-:-:S07]  /*bd90*/  IMAD.MOV.U32 R16, RZ, RZ, R4 ;  /* 0x000000ffff107224 */ /* 0x000fce00078e0004 */
.L_x_73:
[----:B------:R-:W-:Y:S05]  /*bda0*/  BSYNC B1 ;  /* 0x0000000000017941 */ /* 0x000fea0003800000 */
.L_x_72:
[----:B------:R-:W-:Y:S01]  /*bdb0*/  IADD3 R0, R0, -0x2, RZ ;  /* 0xfffffffe00007810 */ /* 0x000fe20007ffe0ff */
[----:B------:R-:W-:Y:S01]  /*bdc0*/  IMAD.MOV.U32 R7, RZ, RZ, R9 ;  /* 0x000000ffff077224 */ /* 0x000fe200078e0009 */
[----:B------:R-:W-:Y:S06]  /*bdd0*/  @P1 BRA `(.L_x_88) ;  /* 0xffffffec00a01947 */ /* 0x000fec000383ffff */
[----:B------:R-:W-:Y:S05]  /*bde0*/  BSYNC B0 ;  /* 0x0000000000007941 */ /* 0x000fea0003800000 */
.L_x_55:
[----:B------:R-:W-:Y:S01]  /*bdf0*/  ISETP.NE.AND P0, PT, R12, RZ, PT ;  /* 0x000000ff0c00720c */ /* 0x000fe20003f05270 */
[----:B------:R-:W-:-:S12]  /*be00*/  BSSY B0, `(.L_x_54) ;  /* 0x0000089000007945 */ /* 0x000fd80003800000 */
[----:B------:R-:W-:Y:S05]  /*be10*/  @!P0 BRA `(.L_x_89) ;  /* 0x00000008001c8947 */ /* 0x000fea0003800000 */
[----:B------:R-:W2:Y:S01]  /*be20*/  LDL R2, [R1] ;  /* 0x0000000001027983 */ /* 0x000ea20000100800 */
[----:B------:R-:W-:Y:S01]  /*be30*/  IMAD.MOV.U32 R8, RZ, RZ, 0x1 ;  /* 0x00000001ff087424 */ /* 0x000fe200078e00ff */
[----:B--2---:R-:W-:-:S13]  /*be40*/  ISETP.NE.AND P1, PT, R2, RZ, PT ;  /* 0x000000ff0200720c */ /* 0x004fda0003f25270 */
[----:B------:R-:W-:Y:S05]  /*be50*/  @!P1 BRA `(.L_x_89) ;  /* 0x00000008000c9947 */ /* 0x000fea0003800000 */
[----:B------:R-:W2:Y:S02]  /*be60*/  LDL.LU R2, [R1+0x4] ;  /* 0x0000040001027983 */ /* 0x000ea40000300800 */
[----:B--2---:R-:W-:-:S13]  /*be70*/  ISETP.NE.AND P1, PT, R2, RZ, PT ;  /* 0x000000ff0200720c */ /* 0x004fda0003f25270 */
[----:B------:R-:W-:Y:S05]  /*be80*/  @!P1 BRA `(.L_x_90) ;  /* 0x00000000004c9947 */ /* 0x000fea0003800000 */
[----:B------:R-:W1:Y:S01]  /*be90*/  LDC R7, c[0x0][0x43c] ;  /* 0x00010f00ff077b82 */ /* 0x000e620000000800 */
[----:B------:R-:W-:Y:S01]  /*bea0*/  MOV R6, R0 ;  /* 0x0000000000067202 */ /* 0x000fe20000000f00 */
[----:B------:R-:W-:Y:S02]  /*beb0*/  ULDC.64 UR4, c[0x0][0x428] ;  /* 0x00010a0000047ab9 */ /* 0x000fe40000000a00 */
[----:B------:R-:W-:-:S04]  /*bec0*/  IMAD R19, R19, UR4, RZ ;  /* 0x0000000413137c24 */ /* 0x000fc8000f8e02ff */
[----:B------:R-:W-:Y:S01]  /*bed0*/  IMAD R19, R18, UR5, R19 ;  /* 0x0000000512137c24 */ /* 0x000fe2000f8e0213 */
[----:B-1----:R-:W-:-:S13]  /*bee0*/  ISETP.NE.AND P0, PT, R7, 0x1, PT ;  /* 0x000000010700780c */ /* 0x002fda0003f05270 */
[----:B------:R-:W1:Y:S02]  /*bef0*/  @P0 LDC.64 R2, c[0x0][0x440] ;  /* 0x00011000ff020b82 */ /* 0x000e640000000a00 */
[----:B-1----:R-:W-:-:S05]  /*bf00*/  @P0 IMAD.HI.U32 R2, R0, R2, RZ ;  /* 0x0000000200020227 */ /* 0x002fca00078e00ff */
[----:B------:R-:W-:-:S04]  /*bf10*/  @P0 SHF.R.U32.HI R6, RZ, R3, R2 ;  /* 0x00000003ff060219 */ /* 0x000fc80000011602 */
[--C-:B------:R-:W-:Y:S01]  /*bf20*/  SHF.R.S32.HI R3, RZ, 0x1f, R6.reuse ;  /* 0x0000001fff037819 */ /* 0x100fe20000011406 */
[----:B------:R-:W-:-:S04]  /*bf30*/  IMAD.MOV.U32 R2, RZ, RZ, R6 ;  /* 0x000000ffff027224 */ /* 0x000fc800078e0006 */
[----:B------:R-:W-:Y:S01]  /*bf40*/  IMAD.WIDE.U32 R2, R18, UR4, R2 ;  /* 0x0000000412027c25 */ /* 0x000fe2000f8e0002 */
[----:B------:R-:W-:-:S03]  /*bf50*/  ULDC.64 UR4, c[0x0][0x418] ;  /* 0x0001060000047ab9 */ /* 0x000fc60000000a00 */
[----:B------:R-:W-:Y:S01]  /*bf60*/  IMAD.IADD R3, R19, 0x1, R3 ;  /* 0x0000000113037824 */ /* 0x000fe200078e0203 */
[----:B------:R-:W-:-:S04]  /*bf70*/  LEA R4, P0, R2, UR4, 0x2 ;  /* 0x0000000402047c11 */ /* 0x000fc8000f8010ff */
[----:B------:R-:W-:-:S05]  /*bf80*/  LEA.HI.X R5, R2, UR5, R3, 0x2, P0 ;  /* 0x0000000502057c11 */ /* 0x000fca00080f1403 */
[----:B------:R1:W5:Y:S01]  /*bf90*/  LDG.E R4, desc[UR42][R4.64] ;  /* 0x0000002a04047981 */ /* 0x000362000c1e1900 */
[----:B------:R-:W-:-:S05]  /*bfa0*/  IADD3 R2, -R6, RZ, RZ ;  /* 0x000000ff06027210 */ /* 0x000fca0007ffe1ff */
[----:B------:R-:W-:-:S07]  /*bfb0*/  IMAD R0, R7, R2, R0 ;  /* 0x0000000207007224 */ /* 0x000fce00078e0200 */
.L_x_90:
[----:B------:R-:W2:Y:S01]  /*bfc0*/  S2R R2, SR_TID.X ;  /* 0x0000000000027919 */ /* 0x000ea20000002100 */
[----:B------:R-:W-:Y:S01]  /*bfd0*/  BSSY B1, `(.L_x_91) ;  /* 0x0000006000017945 */ /* 0x000fe20003800000 */
[----:B--2---:R-:W-:Y:S02]  /*bfe0*/  LOP3.LUT R3, R2, 0x7f, RZ, 0xc0, !PT ;  /* 0x0000007f02037812 */ /* 0x004fe400078ec0ff */
[----:B------:R-:W-:Y:S02]  /*bff0*/  SHF.L.U32 R2, R9, 0x1f, RZ ;  /* 0x0000001f09027819 */ /* 0x000fe400000006ff */
[----:B------:R-:W-:Y:S02]  /*c000*/  ISETP.NE.AND P1, PT, R3, RZ, PT ;  /* 0x000000ff0300720c */ /* 0x000fe40003f25270 */
[----:B------:R-:W2:Y:S02]  /*c010*/  SYNCS.PHASECHK.TRANS64.TRYWAIT P0, [UR38+0x34848], R2 ;  /* 0x03484802ff0075a7 */ /* 0x000ea40008000166 */
[----:B--2---:R-:W-:Y:S09]  /*c020*/  @!P0 BRA `(.L_x_92) ;  /* 0x0000001c005c8947 */ /* 0x004ff20003800000 */
.L_x_150:
[----:B------:R-:W-:Y:S05]  /*c030*/  BSYNC B1 ;  /* 0x0000000000017941 */ /* 0x000fea0003800000 */
.L_x_91:
[----:B------:R-:W-:Y:S04]  /*c040*/  BSSY B1, `(.L_x_93) ;  /* 0x0000007000017945 */ /* 0x000fe80003800000 */
[----:B------:R-:W-:Y:S05]  /*c050*/  @P1 BRA `(.L_x_94) ;  /* 0x0000000000141947 */ /* 0x000fea0003800000 */
[----:B------:R-:W-:Y:S01]  /*c060*/  ISETP.NE.AND P0, PT, R10, RZ, PT ;  /* 0x000000ff0a00720c */ /* 0x000fe20003f05270 */
[----:B--2---:R-:W-:-:S04]  /*c070*/  IMAD.MOV.U32 R3, RZ, RZ, 0xc000 ;  /* 0x0000c000ff037424 */ /* 0x004fc800078e00ff */
[----:B------:R3:W-:Y:S08]  /*c080*/  SYNCS.ARRIVE.TRANS64 RZ, [UR38+0x34838], R3 ;  /* 0x03483803ffff79a7 */ /* 0x0007f00008000026 */
[----:B---3--:R-:W-:Y:S05]  /*c090*/  @!P0 BRA `(.L_x_94) ;  /* 0x0000000000048947 */ /* 0x008fea0003800000 */
[----:B------:R-:W-:Y:S01]  /*c0a0*/  BPT.TRAP 0x1 ;  /* 0x000000040000795c */ /* 0x000fe20000300000 */
.L_x_94:
[----:B------:R-:W-:Y:S05]  /*c0b0*/  BSYNC B1 ;  /* 0x0000000000017941 */ /* 0x000fea0003800000 */
.L_x_93:
[----:B-1----:R-:W-:Y:S01]  /*c0c0*/  IMAD.MOV.U32 R5, RZ, RZ, RZ ;  /* 0x000000ffff057224 */ /* 0x002fe200078e00ff */
[----:B------:R-:W-:Y:S01]  /*c0d0*/  ULDC.64 UR4, c[0x0][0x198] ;  /* 0x0000660000047ab9 */ /* 0x000fe20000000a00 */
[----:B------:R-:W-:Y:S01]  /*c0e0*/  PLOP3.LUT P0, PT, PT, PT, PT, 0x80, 0x0 ;  /* 0x000000000000781c */ /* 0x000fe20003f0f070 */
[----:B------:R-:W-:Y:S01]  /*c0f0*/  UIADD3 UR4, UP0, UR4, 0x370, URZ ;  /* 0x0000037004047890 */ /* 0x000fe2000ff1e03f */
[----:B--2---:R-:W-:Y:S01]  /*c100*/  SHF.L.U32 R3, R0, 0x7, RZ ;  /* 0x0000000700037819 */ /* 0x004fe200000006ff */
[----:B------:R-:W-:Y:S01]  /*c110*/  UIADD3 UR8, UR38, 0x28400, URZ ;  /* 0x0002840026087890 */ /* 0x000fe2000fffe03f */
[----:B------:R-:W-:Y:S01]  /*c120*/  R2UR UR10, R5 ;  /* 0x00000000050a72ca */ /* 0x000fe200000e0000 */
[----:B------:R-:W-:Y:S02]  /*c130*/  UIADD3 UR9, UR38, 0x34838, URZ ;  /* 0x0003483826097890 */ /* 0x000fe4000fffe03f */
[----:B------:R-:W-:Y:S01]  /*c140*/  UIADD3.X UR5, URZ, UR5, URZ, UP0, !UPT ;  /* 0x000000053f057290 */ /* 0x000fe200087fe43f */
[----:B------:R-:W-:Y:S01]  /*c150*/  UMOV UR6, 0x0 ;  /* 0x0000000000067882 */ /* 0x000fe20000000000 */
[----:B------:R-:W-:-:S10]  /*c160*/  UMOV UR7, 0x14f00000 ;  /* 0x14f0000000077882 */ /* 0x000fd40000000000 */
.L_x_95:
        /* <DEDUP_REMOVED lines=8> */
[----:B------:R-:W-:Y:S01]  /*c1f0*/  IMAD.MOV.U32 R6, RZ, RZ, 0x40 ;  /* 0x00000040ff067424 */ /* 0x000fe200078e00ff */
[----:B------:R-:W-:Y:S01]  /*c200*/  PLOP3.LUT P0, PT, PT, PT, PT, 0x80, 0x0 ;  /* 0x000000000000781c */ /* 0x000fe20003f0f070 */
[----:B------:R-:W-:Y:S01]  /*c210*/  UIADD3 UR8, UR38, 0x2c400, URZ ;  /* 0x0002c40026087890 */ /* 0x000fe2000fffe03f */
[----:B------:R-:W-:Y:S02]  /*c220*/  UMOV UR6, 0x0 ;  /* 0x0000000000067882 */ /* 0x000fe40000000000 */
[----:B------:R-:W-:Y:S01]  /*c230*/  R2UR UR10, R6 ;  /* 0x00000000060a72ca */ /* 0x000fe200000e0000 */
[----:B------:R-:W-:-:S14]  /*c240*/  UMOV UR7, 0x14f00000 ;  /* 0x14f0000000077882 */ /* 0x000fdc0000000000 */
.L_x_96:
        /* <DEDUP_REMOVED lines=8> */
[----:B------:R-:W-:Y:S01]  /*c2d0*/  PLOP3.LUT P0, PT, PT, PT, PT, 0x80, 0x0 ;  /* 0x000000000000781c */ /* 0x000fe20003f0f070 */
[----:B------:R-:W-:Y:S01]  /*c2e0*/  UIADD3 UR8, UR38, 0x30400, URZ ;  /* 0x0003040026087890 */ /* 0x000fe2000fffe03f */
[----:B------:R-:W-:Y:S01]  /*c2f0*/  UMOV UR6, 0x0 ;  /* 0x0000000000067882 */ /* 0x000fe20000000000 */
[----:B------:R-:W-:Y:S01]  /*c300*/  UMOV UR7, 0x14f00000 ;  /* 0x14f0000000077882 */ /* 0x000fe20000000000 */
[----:B------:R-:W-:-:S09]  /*c310*/  UMOV UR10, 0x80 ;  /* 0x00000080000a7882 */ /* 0x000fd20000000000 */
.L_x_97:
        /* <DEDUP_REMOVED lines=8> */
[----:B------:R-:W1:Y:S01]  /*c3a0*/  SYNCS.PHASECHK.TRANS64.TRYWAIT P0, [UR38+0x34860], R2 ;  /* 0x03486002ff0075a7 */ /* 0x000e620008000166 */
[----:B------:R-:W-:Y:S04]  /*c3b0*/  BSSY B1, `(.L_x_98) ;  /* 0x0000002000017945 */ /* 0x000fe80003800000 */
[----:B-1----:R-:W-:Y:S05]  /*c3c0*/  @!P0 BRA `(.L_x_99) ;  /* 0x00000018008c8947 */ /* 0x002fea0003800000 */
.L_x_151:
[----:B------:R-:W-:Y:S05]  /*c3d0*/  BSYNC B1 ;  /* 0x0000000000017941 */ /* 0x000fea0003800000 */
.L_x_98:
[----:B------:R-:W-:Y:S01]  /*c3e0*/  BSSY B1, `(.L_x_100) ;  /* 0x0000009000017945 */ /* 0x000fe20003800000 */
[----:B-1----:R-:W-:Y:S01]  /*c3f0*/  IMAD.MOV.U32 R2, RZ, RZ, 0x0 ;  /* 0x00000000ff027424 */ /* 0x002fe200078e00ff */
[----:B------:R-:W-:Y:S02]  /*c400*/  MOV R3, 0x14f00000 ;  /* 0x14f0000000037802 */ /* 0x000fe40000000f00 */
[----:B------:R-:W-:Y:S05]  /*c410*/  @P1 BRA `(.L_x_101) ;  /* 0x0000000000141947 */ /* 0x000fea0003800000 */
[----:B------:R-:W-:Y:S01]  /*c420*/  ISETP.NE.AND P0, PT, R10, RZ, PT ;  /* 0x000000ff0a00720c */ /* 0x000fe20003f05270 */
[----:B------:R-:W-:-:S04]  /*c430*/  IMAD.MOV.U32 R7, RZ, RZ, 0x8000 ;  /* 0x00008000ff077424 */ /* 0x000fc800078e00ff */
[----:B------:R1:W-:Y:S08]  /*c440*/  SYNCS.ARRIVE.TRANS64 RZ, [UR38+0x34850], R7 ;  /* 0x03485007ffff79a7 */ /* 0x0003f00008000026 */
[----:B-1----:R-:W-:Y:S05]  /*c450*/  @!P0 BRA `(.L_x_101) ;  /* 0x0000000000048947 */ /* 0x002fea0003800000 */
[----:B------:R-:W-:Y:S01]  /*c460*/  BPT.TRAP 0x1 ;  /* 0x000000040000795c */ /* 0x000fe20000300000 */
.L_x_101:
[----:B------:R-:W-:Y:S05]  /*c470*/  BSYNC B1 ;  /* 0x0000000000017941 */ /* 0x000fea0003800000 */
.L_x_100:
        /* <DEDUP_REMOVED lines=10> */
.L_x_102:
        /* <DEDUP_REMOVED lines=13> */
.L_x_103:
        /* <DEDUP_REMOVED lines=8> */
[----:B------:R-:W-:Y:S01]  /*c670*/  MOV R17, R0 ;  /* 0x0000000000117202 */ /* 0x000fe20000000f00 */
[----:B------:R-:W-:-:S07]  /*c680*/  IMAD.MOV.U32 R16, RZ, RZ, R4 ;  /* 0x000000ffff107224 */ /* 0x000fce00078e0004 */
.L_x_89:
[----:B------:R-:W-:Y:S05]  /*c690*/  BSYNC B0 ;  /* 0x0000000000007941 */ /* 0x000fea0003800000 */
.L_x_54:
[----:B------:R-:W2:Y:S01]  /*c6a0*/  LDL.LU R0, [R1] ;  /* 0x0000000001007983 */ /* 0x000ea20000300800 */
[----:B------:R-:W-:Y:S01]  /*c6b0*/  BSSY B0, `(.L_x_104) ;  /* 0x0000037000007945 */ /* 0x000fe20003800000 */
[----:B--2---:R-:W-:-:S13]  /*c6c0*/  ISETP.NE.AND P0, PT, R0, RZ, PT ;  /* 0x000000ff0000720c */ /* 0x004fda0003f05270 */
[----:B------:R-:W-:Y:S05]  /*c6d0*/  @!P0 BRA `(.L_x_105) ;  /* 0x0000000000d08947 */ /* 0x000fea0003800000 */
[----:B------:R-:W2:Y:S01]  /*c6e0*/  S2R R0, SR_TID.X ;  /* 0x0000000000007919 */ /* 0x000ea20000002100 */
[----:B-1----:R-:W-:Y:S01]  /*c6f0*/  LEA R3, R8, UR38, 0x3 ;  /* 0x0000002608037c11 */ /* 0x002fe2000f8e18ff */
[----:B------:R-:W-:Y:S01]  /*c700*/  BSSY B1, `(.L_x_106) ;  /* 0x0000006000017945 */ /* 0x000fe20003800000 */
[----:B--2---:R-:W-:Y:S02]  /*c710*/  LOP3.LUT R2, R0, 0x7f, RZ, 0xc0, !PT ;  /* 0x0000007f00027812 */ /* 0x004fe400078ec0ff */
[----:B------:R-:W-:Y:S02]  /*c720*/  SHF.L.U32 R0, R9, 0x1f, RZ ;  /* 0x0000001f09007819 */ /* 0x000fe400000006ff */
[----:B------:R-:W-:Y:S02]  /*c730*/  ISETP.NE.AND P1, PT, R2, RZ, PT ;  /* 0x000000ff0200720c */ /* 0x000fe40003f25270 */
[----:B------:R-:W1:Y:S02]  /*c740*/  SYNCS.PHASECHK.TRANS64.TRYWAIT P0, [R3+URZ+0x34860], R0 ;  /* 0x03486000030075a7 */ /* 0x000e64000800017f */
[----:B-1----:R-:W-:Y:S09]  /*c750*/  @!P0 BRA `(.L_x_107) ;  /* 0x0000001400c08947 */ /* 0x002ff20003800000 */
.L_x_152:
[----:B------:R-:W-:Y:S05]  /*c760*/  BSYNC B1 ;  /* 0x0000000000017941 */ /* 0x000fea0003800000 */
.L_x_106:
[----:B------:R-:W-:Y:S04]  /*c770*/  BSSY B1, `(.L_x_108) ;  /* 0x0000008000017945 */ /* 0x000fe80003800000 */
[----:B------:R-:W-:Y:S05]  /*c780*/  @P1 BRA `(.L_x_109) ;  /* 0x0000000000181947 */ /* 0x000fea0003800000 */
[----:B------:R-:W2:Y:S01]  /*c790*/  S2R R2, SR_TID.X ;  /* 0x0000000000027919 */ /* 0x000ea20000002100 */
[----:B-1----:R-:W-:-:S04]  /*c7a0*/  IMAD.MOV.U32 R0, RZ, RZ, 0x8000 ;  /* 0x00008000ff007424 */ /* 0x002fc800078e00ff */
[----:B------:R3:W-:Y:S01]  /*c7b0*/  SYNCS.ARRIVE.TRANS64 RZ, [R3+URZ+0x34850], R0 ;  /* 0x0348500003ff79a7 */ /* 0x0007e2000800003f */
[----:B--2---:R-:W-:-:S13]  /*c7c0*/  LOP3.LUT P0, RZ, R2, 0x1f, RZ, 0xc0, !PT ;  /* 0x0000001f02ff7812 */ /* 0x004fda000780c0ff */
[----:B---3--:R-:W-:Y:S05]  /*c7d0*/  @!P0 BRA `(.L_x_109) ;  /* 0x0000000000048947 */ /* 0x008fea0003800000 */
[----:B------:R-:W-:Y:S01]  /*c7e0*/  BPT.TRAP 0x1 ;  /* 0x000000040000795c */ /* 0x000fe20000300000 */
.L_x_109:
[----:B------:R-:W-:Y:S05]  /*c7f0*/  BSYNC B1 ;  /* 0x0000000000017941 */ /* 0x000fea0003800000 */
.L_x_108:
[----:B------:R-:W-:Y:S01]  /*c800*/  R2UR UR4, R8 ;  /* 0x00000000080472ca */ /* 0x000fe200000e0000 */
[----:B------:R-:W-:Y:S01]  /*c810*/  ULDC.64 UR6, c[0x0][0x198] ;  /* 0x0000660000067ab9 */ /* 0x000fe20000000a00 */
[----:B------:R-:W-:Y:S01]  /*c820*/  R2UR UR9, R3 ;  /* 0x00000000030972ca */ /* 0x000fe200000e0000 */
[----:B------:R-:W-:Y:S01]  /*c830*/  UIADD3 UR6, UP0, UR6, 0x470, URZ ;  /* 0x0000047006067890 */ /* 0x000fe2000ff1e03f */
[----:B------:R-:W-:Y:S01]  /*c840*/  PLOP3.LUT P0, PT, PT, PT, PT, 0x80, 0x0 ;  /* 0x000000000000781c */ /* 0x000fe20003f0f070 */
[----:B------:R-:W-:Y:S01]  /*c850*/  UMOV UR14, 0x0 ;  /* 0x00000000000e7882 */ /* 0x000fe20000000000 */
[----:B------:R-:W-:Y:S01]  /*c860*/  SHF.L.U32 R17, R17, 0x7, RZ ;  /* 0x0000000711117819 */ /* 0x000fe200000006ff */
[----:B------:R-:W-:Y:S01]  /*c870*/  UIADD3.X UR7, URZ, UR7, URZ, UP0, !UPT ;  /* 0x000000073f077290 */ /* 0x000fe200087fe43f */
[----:B------:R-:W-:Y:S01]  /*c880*/  UMOV UR15, 0x14f00000 ;  /* 0x14f00000000f7882 */ /* 0x000fe20000000000 */
[----:B------:R-:W-:-:S04]  /*c890*/  UMOV UR10, URZ ;  /* 0x0000003f000a7c82 */ /* 0x000fc80008000000 */
[----:B------:R-:W-:Y:S02]  /*c8a0*/  ULEA UR4, UR4, UR38, 0xf ;  /* 0x0000002604047291 */ /* 0x000fe4000f8e783f */
[----:B------:R-:W-:Y:S02]  /*c8b0*/  UIADD3 UR9, UR9, 0x34850, URZ ;  /* 0x0003485009097890 */ /* 0x000fe4000fffe03f */
[----:B------:R-:W-:-:S12]  /*c8c0*/  UIADD3 UR8, UR4, 0x400, URZ ;  /* 0x0000040004087890 */ /* 0x000fd8000fffe03f */
.L_x_110:
[----:B------:R-:W-:-:S13]  /*c8d0*/  @P0 ELECT P1, URZ, PT ;  /* 0x00000000003f082f */ /* 0x000fda0003820000 */
[----:B------:R-:W-:Y:S01]  /*c8e0*/  @P1 R2UR UR13, R16 ;  /* 0x00000000100d12ca */ /* 0x000fe200000e0000 */
[----:B------:R-:W-:Y:S01]  /*c8f0*/  UMOV UR12, UR36 ;  /* 0x00000024000c7c82 */ /* 0x000fe20008000000 */
[----:B------:R-:W-:Y:S02]  /*c900*/  @P1 R2UR UR11, R17 ;  /* 0x00000000110b12ca */ /* 0x000fe400000e0000 */
[----:B------:R-:W-:Y:S02]  /*c910*/  @P1 PLOP3.LUT P0, PT, P1, PT, PT, 0x8, 0x0 ;  /* 0x000000000000181c */ /* 0x000fe40000f0e170 */
[----:B------:R-:W-:-:S09]  /*c920*/  PLOP3.LUT P1, PT, PT, PT, PT, 0x8, 0x0 ;  /* 0x000000000000781c */ /* 0x000fd20003f2e170 */
[----:B------:R2:W-:Y:S02]  /*c930*/  UTMALDG.4D [UR8], [UR6], desc[UR14] ;  /* 0x00000e08060075b4 */ /* 0x0005e40008019000 */
[----:B--2---:R-:W-:Y:S05]  /*c940*/  @P0 BRA.U.ANY `(.L_x_110) ;  /* 0xfffffffd00e00947 */ /* 0x004fea000393ffff */
[----:B------:R-:W-:Y:S01]  /*c950*/  PLOP3.LUT P0, PT, PT, PT, PT, 0x80, 0x0 ;  /* 0x000000000000781c */ /* 0x000fe20003f0f070 */
[----:B------:R-:W-:Y:S01]  /*c960*/  UIADD3 UR8, UR4, 0x4400, URZ ;  /* 0x0000440004087890 */ /* 0x000fe2000fffe03f */
[----:B------:R-:W-:Y:S02]  /*c970*/  UMOV UR5, 0x14f00000 ;  /* 0x14f0000000057882 */ /* 0x000fe40000000000 */
[----:B------:R-:W-:Y:S01]  /*c980*/  UMOV UR4, 0x0 ;  /* 0x0000000000047882 */ /* 0x000fe20000000000 */
[----:B------:R-:W-:-:S08]  /*c990*/  UMOV UR10, 0x40 ;  /* 0x00000040000a7882 */ /* 0x000fd00000000000 */
.L_x_111:
        /* <DEDUP_REMOVED lines=8> */
.L_x_105:
[----:B------:R-:W-:Y:S05]  /*ca20*/  BSYNC B0 ;  /* 0x0000000000007941 */ /* 0x000fea0003800000 */
.L_x_104:
[----:B-1----:R-:W-:Y:S02]  /*ca30*/  VIADD R0, R8, 0x1 ;  /* 0x0000000108007836 */ /* 0x002fe40000000000 */
[----:B------:R-:W-:-:S03]  /*ca40*/  IMAD.MOV.U32 R3, RZ, RZ, RZ ;  /* 0x000000ffff037224 */ /* 0x000fc600078e00ff */
[----:B------:R-:W-:-:S04]  /*ca50*/  ISETP.NE.AND P0, PT, R0, 0x2, PT ;  /* 0x000000020000780c */ /* 0x000fc80003f05270 */
[----:B------:R-:W-:Y:S02]  /*ca60*/  SEL R2, RZ, 0x1, P0 ;  /* 0x00000001ff027807 */ /* 0x000fe40000000000 */
[----:B------:R-:W-:Y:S02]  /*ca70*/  SEL R0, R0, RZ, P0 ;  /* 0x000000ff00007207 */ /* 0x000fe40000000000 */
[----:B------:R-:W-:-:S07]  /*ca80*/  LOP3.LUT R9, R9, R2, RZ, 0x3c, !PT ;  /* 0x0000000209097212 */ /* 0x000fce00078e3cff */
.L_x_38:
[----:B------:R-:W1:Y:S01]  /*ca90*/  S2R R5, SR_CgaCtaId ;  /* 0x0000000000057919 */ /* 0x000e620000008800 */
[----:B------:R-:W-:Y:S02]  /*caa0*/  MOV R2, 0x400 ;  /* 0x0000040000027802 */ /* 0x000fe40000000f00 */
[----:B------:R-:W-:Y:S02]  /*cab0*/  SHF.L.U32 R3, R3, 0x1f, RZ ;  /* 0x0000001f03037819 */ /* 0x000fe400000006ff */
[----:B-1----:R-:W-:-:S04]  /*cac0*/  LEA R2, R5, R2, 0x18 ;  /* 0x0000000205027211 */ /* 0x002fc800078ec0ff */
[----:B------:R-:W1:Y:S02]  /*cad0*/  SYNCS.PHASECHK.TRANS64.TRYWAIT P0, [R2+URZ+0x34820], R3 ;  /* 0x03482003020075a7 */ /* 0x000e64000800017f */
[----:B-1----:R-:W-:Y:S05]  /*cae0*/  @!P0 BRA `(.L_x_112) ;  /* 0x0000001000f08947 */ /* 0x002fea0003800000 */
.L_x_153:
[----:B------:R-:W-:-:S03]  /*caf0*/  UMOV UR4, 0xffffffff ;  /* 0xffffffff00047882 */ /* 0x000fc60000000000 */
[----:B------:R-:W-:Y:S05]  /*cb00*/  BRA.DIV UR4, `(.L_x_113) ;  /* 0x0000001204fc7947 */ /* 0x000fea000b800000 */
[----:B-1----:R-:W1:Y:S02]  /*cb10*/  S2R R3, SR_TID.X ;  /* 0x0000000000037919 */ /* 0x002e640000002100 */
[----:B-1----:R-:W-:-:S04]  /*cb20*/  SHF.R.U32.HI R3, RZ, 0x5, R3 ;  /* 0x00000005ff037819 */ /* 0x002fc80000011603 */
[----:B------:R-:W-:-:S05]  /*cb30*/  LOP3.LUT R3, R3, 0x3, RZ, 0xc0, !PT ;  /* 0x0000000303037812 */ /* 0x000fca00078ec0ff */
[----:B------:R1:W2:Y:S02]  /*cb40*/  SHFL.IDX PT, R14, R3, RZ, 0x1f ;  /* 0x00001fff030e7589 */ /* 0x0002a400000e0000 */
.L_x_156:
[----:B--2---:R-:W-:-:S13]  /*cb50*/  ISETP.NE.AND P0, PT, R14, RZ, PT ;  /* 0x000000ff0e00720c */ /* 0x004fda0003f05270 */
[----:B------:R-:W-:Y:S05]  /*cb60*/  @P0 BRA `(.L_x_10) ;  /* 0x0000000000880947 */ /* 0x000fea0003800000 */
[----:B------:R-:W-:-:S03]  /*cb70*/  UMOV UR4, 0xffffffff ;  /* 0xffffffff00047882 */ /* 0x000fc60000000000 */
[----:B------:R-:W-:Y:S05]  /*cb80*/  BRA.DIV UR4, `(.L_x_114) ;  /* 0x0000001604107947 */ /* 0x000fea000b800000 */
[----:B------:R-:W-:-:S13]  /*cb90*/  ELECT P6, URZ, PT ;  /* 0x00000000003f782f */ /* 0x000fda00038c0000 */
.L_x_159:
[----:B------:R-:W-:Y:S05]  /*cba0*/  @!P6 BRA `(.L_x_10) ;  /* 0x000000000078e947 */ /* 0x000fea0003800000 */
[----:B-1----:R-:W2:Y:S02]  /*cbb0*/  LDL.LU R3, [R1+0x14] ;  /* 0x0000140001037983 */ /* 0x002ea40000300800 */
[----:B--2---:R-:W-:-:S04]  /*cbc0*/  LOP3.LUT R3, R3, 0x2, RZ, 0xfc, !PT ;  /* 0x0000000203037812 */ /* 0x004fc800078efcff */
[----:B------:R-:W-:-:S13]  /*cbd0*/  ISETP.NE.AND P2, PT, R3, 0x3, PT ;  /* 0x000000030300780c */ /* 0x000fda0003f45270 */
[----:B------:R-:W-:Y:S05]  /*cbe0*/  @!P2 BRA `(.L_x_115) ;  /* 0x000000000004a947 */ /* 0x000fea0003800000 */
[----:B------:R-:W-:Y:S01]  /*cbf0*/  BPT.TRAP 0x1 ;  /* 0x000000040000795c */ /* 0x000fe20000300000 */
.L_x_115:
[----:B0-----:R-:W-:Y:S01]  /*cc00*/  IADD3 R7, R2, 0x34840, RZ ;  /* 0x0003484002077810 */ /* 0x001fe20007ffe0ff */
[----:B------:R-:W-:Y:S01]  /*cc10*/  VIADD R3, R0, 0x1 ;  /* 0x0000000100037836 */ /* 0x000fe20000000000 */
[----:B------:R-:W-:-:S03]  /*cc20*/  SHF.L.U32 R5, R9, 0x1f, RZ ;  /* 0x0000001f09057819 */ /* 0x000fc600000006ff */
[----:B------:R-:W-:Y:S01]  /*cc30*/  IMAD R6, R0, 0x8, R7 ;  /* 0x0000000800067824 */ /* 0x000fe200078e0207 */
[----:B------:R-:W-:-:S03]  /*cc40*/  ISETP.NE.AND P1, PT, R3, 0x2, PT ;  /* 0x000000020300780c */ /* 0x000fc60003f25270 */
[----:B------:R-:W0:Y:S01]  /*cc50*/  SYNCS.PHASECHK.TRANS64.TRYWAIT P0, [R6+URZ], R5 ;  /* 0x00000005060075a7 */ /* 0x000e22000800017f */
[----:B------:R-:W-:Y:S02]  /*cc60*/  SEL R4, RZ, 0x1, P1 ;  /* 0x00000001ff047807 */ /* 0x000fe40000800000 */
[----:B------:R-:W-:Y:S02]  /*cc70*/  SEL R8, R3, RZ, P1 ;  /* 0x000000ff03087207 */ /* 0x000fe40000800000 */
[----:B------:R-:W-:Y:S02]  /*cc80*/  LOP3.LUT R4, R9, R4, RZ, 0x3c, !PT ;  /* 0x0000000409047212 */ /* 0x000fe400078e3cff */
[----:B------:R-:W-:Y:S02]  /*cc90*/  LEA R3, R8, R7, 0x3 ;  /* 0x0000000708037211 */ /* 0x000fe400078e18ff */
[----:B------:R-:W-:Y:S01]  /*cca0*/  SHF.L.U32 R4, R4, 0x1f, RZ ;  /* 0x0000001f04047819 */ /* 0x000fe200000006ff */
[----:B0-----:R-:W-:Y:S06]  /*ccb0*/  @!P0 BRA `(.L_x_116) ;  /* 0x0000001000e48947 */ /* 0x001fec0003800000 */
.L_x_160:
[----:B------:R-:W1:Y:S02]  /*ccc0*/  SYNCS.PHASECHK.TRANS64.TRYWAIT P0, [R3+URZ], R4 ;  /* 0x00000004030075a7 */ /* 0x000e64000800017f */
[----:B-1----:R-:W-:Y:S05]  /*ccd0*/  @!P0 BRA `(.L_x_117) ;  /* 0x0000001000f08947 */ /* 0x002fea0003800000 */
.L_x_161:
[----:B------:R-:W-:Y:S05]  /*cce0*/  @!P2 BRA `(.L_x_118) ;  /* 0x000000000004a947 */ /* 0x000fea0003800000 */
[----:B------:R-:W-:Y:S01]  /*ccf0*/  BPT.TRAP 0x1 ;  /* 0x000000040000795c */ /* 0x000fe20000300000 */
.L_x_118:
[----:B-1----:R-:W-:-:S04]  /*cd00*/  VIADD R3, R2, 0x34860 ;  /* 0x0003486002037836 */ /* 0x002fc80000000000 */
[----:B------:R-:W-:-:S04]  /*cd10*/  IMAD R0, R0, 0x8, R3 ;  /* 0x0000000800007824 */ /* 0x000fc800078e0203 */
[----:B------:R-:W1:Y:S02]  /*cd20*/  SYNCS.PHASECHK.TRANS64.TRYWAIT P0, [R0+URZ], R5 ;  /* 0x00000005000075a7 */ /* 0x000e64000800017f */
[----:B-1----:R-:W-:Y:S05]  /*cd30*/  @!P0 BRA `(.L_x_119) ;  /* 0x0000001000ec8947 */ /* 0x002fea0003800000 */
.L_x_162:
[----:B------:R-:W-:-:S07]  /*cd40*/  LEA R3, R8, R3, 0x3 ;  /* 0x0000000308037211 */ /* 0x000fce00078e18ff */
.L_x_120:
[----:B--2---:R2:W3:Y:S02]  /*cd50*/  SYNCS.PHASECHK.TRANS64.TRYWAIT P0, [R3+URZ], R4 ;  /* 0x00000004030075a7 */ /* 0x0044e4000800017f */
[----:B---3--:R-:W-:Y:S05]  /*cd60*/  @!P0 NANOSLEEP.SYNCS 0x989680 ;  /* 0x009896800000895d */ /* 0x008fea0003900000 */
[----:B------:R-:W3:Y:S02]  /*cd70*/  @!P0 SYNCS.PHASECHK.TRANS64 P0, [R3+URZ], R4 ;  /* 0x00000004030085a7 */ /* 0x000ee4000800007f */
[----:B---3--:R-:W-:Y:S05]  /*cd80*/  @!P0 BRA `(.L_x_120) ;  /* 0xfffffffc00f08947 */ /* 0x008fea000383ffff */
.L_x_10:
[----:B------:R-:W-:Y:S05]  /*cd90*/  BSYNC B6 ;  /* 0x0000000000067941 */ /* 0x000fea0003800000 */
.L_x_7:
[----:B------:R-:W-:Y:S05]  /*cda0*/  EXIT ;  /* 0x000000000000794d */ /* 0x000fea0003800000 */
.L_x_14:
[----:B0-----:R-:W-:-:S04]  /*cdb0*/  IMAD.U32 R0, RZ, RZ, UR36 ;  /* 0x00000024ff007e24 */ /* 0x001fc8000f8e00ff */
[----:B------:R0:W1:Y:S03]  /*cdc0*/  SYNCS.PHASECHK.TRANS64.TRYWAIT P1, [R0+URZ+0x34800], R3 ;  /* 0x03480003000075a7 */ /* 0x000066000802017f */
[----:B-1----:R-:W-:Y:S05]  /*cdd0*/  @!P1 NANOSLEEP.SYNCS 0x989680 ;  /* 0x009896800000995d */ /* 0x002fea0003900000 */
[----:B------:R-:W1:Y:S02]  /*cde0*/  @!P1 SYNCS.PHASECHK.TRANS64 P1, [R0+URZ+0x34800], R3 ;  /* 0x03480003000095a7 */ /* 0x000e64000802007f */
[----:B-1----:R-:W-:Y:S05]  /*cdf0*/  @!P1 BRA `(.L_x_14) ;  /* 0xfffffffc00ec9947 */ /* 0x002fea000383ffff */
[----:B------:R-:W-:Y:S05]  /*ce00*/  BRA `(.L_x_121) ;  /* 0xffffff4400187947 */ /* 0x000fea000383ffff */
.L_x_18:
[----:B0-----:R-:W-:-:S04]  /*ce10*/  IMAD.U32 R0, RZ, RZ, UR36 ;  /* 0x00000024ff007e24 */ /* 0x001fc8000f8e00ff */
[----:B------:R0:W2:Y:S03]  /*ce20*/  SYNCS.PHASECHK.TRANS64.TRYWAIT P2, [R0+URZ+0x34830], R3 ;  /* 0x03483003000075a7 */ /* 0x0000a6000804017f */
[----:B--2---:R-:W-:Y:S05]  /*ce30*/  @!P2 NANOSLEEP.SYNCS 0x989680 ;  /* 0x009896800000a95d */ /* 0x004fea0003900000 */
[----:B------:R-:W2:Y:S02]  /*ce40*/  @!P2 SYNCS.PHASECHK.TRANS64 P2, [R0+URZ+0x34830], R3 ;  /* 0x034830030000a5a7 */ /* 0x000ea4000804007f */
[----:B--2---:R-:W-:Y:S05]  /*ce50*/  @!P2 BRA `(.L_x_18) ;  /* 0xfffffffc00eca947 */ /* 0x004fea000383ffff */
[----:B------:R-:W-:Y:S05]  /*ce60*/  BRA `(.L_x_17) ;  /* 0xffffff4400307947 */ /* 0x000fea000383ffff */
.L_x_23:
[----:B-1----:R-:W-:-:S04]  /*ce70*/  MOV R10, UR39 ;  /* 0x00000027000a7c02 */ /* 0x002fc80008000f00 */
[----:B------:R1:W2:Y:S03]  /*ce80*/  SYNCS.PHASECHK.TRANS64.TRYWAIT P2, [R10+URZ+0x34830], R9 ;  /* 0x034830090a0075a7 */ /* 0x0002a6000804017f */
[----:B--2---:R-:W-:Y:S05]  /*ce90*/  @!P2 NANOSLEEP.SYNCS 0x989680 ;  /* 0x009896800000a95d */ /* 0x004fea0003900000 */
[----:B------:R-:W2:Y:S02]  /*cea0*/  @!P2 SYNCS.PHASECHK.TRANS64 P2, [R10+URZ+0x34830], R9 ;  /* 0x034830090a00a5a7 */ /* 0x000ea4000804007f */
[----:B--2---:R-:W-:Y:S05]  /*ceb0*/  @!P2 BRA `(.L_x_23) ;  /* 0xfffffffc00eca947 */ /* 0x004fea000383ffff */
[----:B------:R-:W-:Y:S05]  /*cec0*/  BRA `(.L_x_22) ;  /* 0xffffff7000f87947 */ /* 0x000fea000383ffff */
.L_x_27:
[----:B01----:R-:W-:-:S04]  /*ced0*/  IMAD.U32 R9, RZ, RZ, UR7 ;  /* 0x00000007ff097e24 */ /* 0x003fc8000f8e00ff */
[----:B------:R0:W1:Y:S03]  /*cee0*/  SYNCS.PHASECHK.TRANS64.TRYWAIT P2, [R9+URZ+0x34850], R8 ;  /* 0x03485008090075a7 */ /* 0x000066000804017f */
[----:B-1----:R-:W-:Y:S05]  /*cef0*/  @!P2 NANOSLEEP.SYNCS 0x989680 ;  /* 0x009896800000a95d */ /* 0x002fea0003900000 */
[----:B------:R-:W1:Y:S02]  /*cf00*/  @!P2 SYNCS.PHASECHK.TRANS64 P2, [R9+URZ+0x34850], R8 ;  /* 0x034850080900a5a7 */ /* 0x000e64000804007f */
[----:B-1----:R-:W-:Y:S05]  /*cf10*/  @!P2 BRA `(.L_x_27) ;  /* 0xfffffffc00eca947 */ /* 0x002fea000383ffff */
[----:B------:R-:W-:Y:S05]  /*cf20*/  BRA `(.L_x_26) ;  /* 0xffffff7c00047947 */ /* 0x000fea000383ffff */
.L_x_32:
[----:B-1----:R1:W2:Y:S02]  /*cf30*/  SYNCS.PHASECHK.TRANS64.TRYWAIT P0, [R14+URZ+0x34850], R3 ;  /* 0x034850030e0075a7 */ /* 0x0022a4000800017f */
[----:B--2---:R-:W-:Y:S05]  /*cf40*/  @!P0 NANOSLEEP.SYNCS 0x989680 ;  /* 0x009896800000895d */ /* 0x004fea0003900000 */
[----:B------:R-:W2:Y:S02]  /*cf50*/  @!P0 SYNCS.PHASECHK.TRANS64 P0, [R14+URZ+0x34850], R3 ;  /* 0x034850030e0085a7 */ /* 0x000ea4000800007f */
[----:B--2---:R-:W-:Y:S05]  /*cf60*/  @!P0 BRA `(.L_x_32) ;  /* 0xfffffffc00f08947 */ /* 0x004fea000383ffff */
[----:B------:R-:W-:Y:S05]  /*cf70*/  BRA `(.L_x_31) ;  /* 0xffffff9c00d47947 */ /* 0x000fea000383ffff */
.L_x_43:
[----:B------:R-:W-:Y:S01]  /*cf80*/  IMAD.MOV.U32 R13, RZ, RZ, R0 ;  /* 0x000000ffff0d7224 */ /* 0x000fe200078e0000 */
[----:B------:R-:W-:Y:S01]  /*cf90*/  MOV R12, RZ ;  /* 0x000000ff000c7202 */ /* 0x000fe20000000f00 */
[----:B------:R-:W-:Y:S02]  /*cfa0*/  IMAD.MOV.U32 R11, RZ, RZ, 0x1f ;  /* 0x0000001fff0b7424 */ /* 0x000fe400078e00ff */
[----:B------:R-:W-:-:S07]  /*cfb0*/  IMAD.MOV.U32 R15, RZ, RZ, -0x1 ;  /* 0xffffffffff0f7424 */ /* 0x000fce00078e00ff */
[----:B------:R-:W-:Y:S05]  /*cfc0*/  WARPSYNC.COLLECTIVE R15, `(.L_x_122) ;  /* 0x000000000f087348 */ /* 0x000fea0003c00000 */
[----:B------:R0:W1:Y:S02]  /*cfd0*/  SHFL.IDX P6, R14, R13, R12, R11 ;  /* 0x0000000c0d0e7389 */ /* 0x00006400000c000b */
[----:B01----:R-:W-:Y:S01]  /*cfe0*/  ENDCOLLECTIVE ;  /* 0x000000000000791b */ /* 0x003fe20003800000 */
.L_x_122:
[----:B------:R-:W-:Y:S05]  /*cff0*/  BRA `(.L_x_123) ;  /* 0xffffffc800947947 */ /* 0x000fea000383ffff */
.L_x_45:
[----:B------:R-:W-:Y:S01]  /*d000*/  BSSY B0, `(.L_x_124) ;  /* 0x0000006000007945 */ /* 0x000fe20003800000 */
[----:B------:R-:W-:-:S07]  /*d010*/  MOV R15, 0xffffffff ;  /* 0xffffffff000f7802 */ /* 0x000fce0000000f00 */
[----:B0-----:R-:W-:Y:S05]  /*d020*/  WARPSYNC.COLLECTIVE R15, `(.L_x_125) ;  /* 0x000000000f0c7348 */ /* 0x001fea0003c00000 */
[----:B------:R-:W-:Y:S02]  /*d030*/  ELECT P6, UR62, PT ;  /* 0x00000000003e782f */ /* 0x000fe400038c0000 */
[----:B------:R-:W-:Y:S01]  /*d040*/  MOV R14, UR62 ;  /* 0x0000003e000e7c02 */ /* 0x000fe20008000f00 */
[----:B0-----:R-:W-:Y:S10]  /*d050*/  ENDCOLLECTIVE ;  /* 0x000000000000791b */ /* 0x001ff40003800000 */
.L_x_125:
[----:B------:R-:W-:Y:S05]  /*d060*/  BSYNC B0 ;  /* 0x0000000000007941 */ /* 0x000fea0003800000 */
.L_x_124:
[----:B------:R-:W-:Y:S05]  /*d070*/  BRA `(.L_x_126) ;  /* 0xffffffc800947947 */ /* 0x000fea000383ffff */
.L_x_47:
[----:B0-----:R-:W-:-:S04]  /*d080*/  IMAD.U32 R3, RZ, RZ, UR38 ;  /* 0x00000026ff037e24 */ /* 0x001fc8000f8e00ff */
[----:B------:R0:W1:Y:S03]  /*d090*/  SYNCS.PHASECHK.TRANS64.TRYWAIT P0, [R3+URZ+0x34840], R0 ;  /* 0x03484000030075a7 */ /* 0x000066000800017f */
[----:B-1----:R-:W-:Y:S05]  /*d0a0*/  @!P0 NANOSLEEP.SYNCS 0x989680 ;  /* 0x009896800000895d */ /* 0x002fea0003900000 */
[----:B------:R-:W1:Y:S02]  /*d0b0*/  @!P0 SYNCS.PHASECHK.TRANS64 P0, [R3+URZ+0x34840], R0 ;  /* 0x03484000030085a7 */ /* 0x000e64000800007f */
[----:B-1----:R-:W-:Y:S05]  /*d0c0*/  @!P0 BRA `(.L_x_47) ;  /* 0xfffffffc00ec8947 */ /* 0x002fea000383ffff */
[----:B------:R-:W-:Y:S05]  /*d0d0*/  BRA `(.L_x_127) ;  /* 0xffffffc800e87947 */ /* 0x000fea000383ffff */
.L_x_50:
[----:B------:R-:W-:Y:S01]  /*d0e0*/  MOV R13, R5 ;  /* 0x00000005000d7202 */ /* 0x000fe20000000f00 */
[----:B------:R-:W-:Y:S01]  /*d0f0*/  IMAD.MOV.U32 R12, RZ, RZ, RZ ;  /* 0x000000ffff0c7224 */ /* 0x000fe200078e00ff */
[----:B------:R-:W-:Y:S01]  /*d100*/  MOV R15, 0xffffffff ;  /* 0xffffffff000f7802 */ /* 0x000fe20000000f00 */
[----:B------:R-:W-:Y:S02]  /*d110*/  IMAD.MOV.U32 R11, RZ, RZ, 0x181f ;  /* 0x0000181fff0b7424 */ /* 0x000fe400078e00ff */
[----:B------:R-:W-:-:S07]  /*d120*/  IMAD R6, R9, 0x80, R6 ;  /* 0x0000008009067824 */ /* 0x000fce00078e0206 */
[----:B------:R-:W-:Y:S05]  /*d130*/  WARPSYNC.COLLECTIVE R15, `(.L_x_128) ;  /* 0x000000000f087348 */ /* 0x000fea0003c00000 */
[----:B------:R0:W1:Y:S02]  /*d140*/  SHFL.IDX P6, R14, R13, R12, R11 ;  /* 0x0000000c0d0e7389 */ /* 0x00006400000c000b */
[----:B01----:R-:W-:Y:S01]  /*d150*/  ENDCOLLECTIVE ;  /* 0x000000000000791b */ /* 0x003fe20003800000 */
.L_x_128:
[----:B------:R-:W-:Y:S02]  /*d160*/  VIADD R9, R6, 0x10 ;  /* 0x0000001006097836 */ /* 0x000fe40000000000 */
[----:B------:R-:W-:Y:S02]  /*d170*/  IMAD.MOV.U32 R13, RZ, RZ, R0 ;  /* 0x000000ffff0d7224 */ /* 0x000fe400078e0000 */
[----:B------:R-:W-:-:S07]  /*d180*/  IMAD.MOV.U32 R2, RZ, RZ, R14 ;  /* 0x000000ffff027224 */ /* 0x000fce00078e000e */
[----:B------:R-:W-:Y:S05]  /*d190*/  WARPSYNC.COLLECTIVE R15, `(.L_x_129) ;  /* 0x000000000f087348 */ /* 0x000fea0003c00000 */
[----:B------:R0:W1:Y:S02]  /*d1a0*/  SHFL.IDX P6, R14, R13, R12, R11 ;  /* 0x0000000c0d0e7389 */ /* 0x00006400000c000b */
[----:B01----:R-:W-:Y:S01]  /*d1b0*/  ENDCOLLECTIVE ;  /* 0x000000000000791b */ /* 0x003fe20003800000 */
.L_x_129:
[----:B------:R-:W-:Y:S02]  /*d1c0*/  ULDC UR4, c[0x0][0x288] ;  /* 0x0000a20000047ab9 */ /* 0x000fe40000000800 */
[----:B------:R-:W-:-:S05]  /*d1d0*/  IMAD R4, R8, UR4, RZ ;  /* 0x0000000408047c24 */ /* 0x000fca000f8e02ff */
[----:B------:R-:W-:Y:S01]  /*d1e0*/  ISETP.GE.AND P3, PT, R6, R4, PT ;  /* 0x000000040600720c */ /* 0x000fe20003f66270 */
[----:B------:R-:W-:Y:S01]  /*d1f0*/  IMAD.MOV.U32 R13, RZ, RZ, R5 ;  /* 0x000000ffff0d7224 */ /* 0x000fe200078e0005 */
[----:B------:R-:W-:-:S11]  /*d200*/  MOV R12, 0x1 ;  /* 0x00000001000c7802 */ /* 0x000fd60000000f00 */
[----:B------:R-:W-:Y:S02]  /*d210*/  @!P3 LEA R21, R7, UR38, 0x1 ;  /* 0x000000260715bc11 */ /* 0x000fe4000f8e08ff */
[----:B------:R-:W-:-:S07]  /*d220*/  MOV R3, R14 ;  /* 0x0000000e00037202 */ /* 0x000fce0000000f00 */
[----:B------:R-:W-:Y:S05]  /*d230*/  WARPSYNC.COLLECTIVE R15, `(.L_x_130) ;  /* 0x000000000f087348 */ /* 0x000fea0003c00000 */
[----:B------:R0:W1:Y:S02]  /*d240*/  SHFL.IDX P6, R14, R13, R12, R11 ;  /* 0x0000000c0d0e7389 */ /* 0x00006400000c000b */
[----:B01----:R-:W-:Y:S01]  /*d250*/  ENDCOLLECTIVE ;  /* 0x000000000000791b */ /* 0x003fe20003800000 */
.L_x_130:
[----:B------:R-:W-:-:S04]  /*d260*/  LOP3.LUT R3, R3, R2, RZ, 0x3c, !PT ;  /* 0x0000000203037212 */ /* 0x000fc800078e3cff */
[----:B------:R-:W-:-:S04]  /*d270*/  LOP3.LUT R2, R3, R2, RZ, 0x3c, !PT ;  /* 0x0000000203027212 */ /* 0x000fc800078e3cff */
[----:B------:R-:W-:Y:S01]  /*d280*/  LOP3.LUT R3, R3, R2, RZ, 0x3c, !PT ;  /* 0x0000000203037212 */ /* 0x000fe200078e3cff */
[----:B------:R-:W-:Y:S02]  /*d290*/  IMAD.MOV.U32 R13, RZ, RZ, R0 ;  /* 0x000000ffff0d7224 */ /* 0x000fe400078e0000 */
[----:B------:R-:W-:-:S05]  /*d2a0*/  @!P3 IMAD.WIDE.U32 R2, R10, 0x2, R2 ;  /* 0x000000020a02b825 */ /* 0x000fca00078e0002 */
[----:B------:R-:W-:Y:S01]  /*d2b0*/  @!PT LDS RZ, [RZ] ;  /* 0x00000000fffff984 */ /* 0x000fe20000000800 */
[----:B------:R-:W-:Y:S01]  /*d2c0*/  @!PT LDS RZ, [RZ] ;  /* 0x00000000fffff984 */ /* 0x000fe20000000800 */
[----:B------:R-:W-:Y:S01]  /*d2d0*/  @!PT LDS RZ, [RZ] ;  /* 0x00000000fffff984 */ /* 0x000fe20000000800 */
[----:B------:R0:W-:Y:S01]  /*d2e0*/  @!P3 LDGSTS.E.BYPASS.LTC128B.128 [R21+0x10400], desc[UR42][R2.64], !P2 ;  /* 0x104000000215bfae */ /* 0x0001e2000d101d6a */
[----:B------:R-:W-:-:S03]  /*d2f0*/  IMAD.MOV.U32 R8, RZ, RZ, R14 ;  /* 0x000000ffff087224 */ /* 0x000fc600078e000e */
[----:B------:R0:W-:Y:S04]  /*d300*/  @!P3 LDGSTS.E.BYPASS.LTC128B.128 [R21+0x14400], desc[UR42][R2.64+0x80], !P0 ;  /* 0x144000800215bfae */ /* 0x0001e8000c101d6a */
[----:B0-----:R-:W-:Y:S05]  /*d310*/  WARPSYNC.COLLECTIVE R15, `(.L_x_131) ;  /* 0x000000000f087348 */ /* 0x001fea0003c00000 */
[----:B------:R1:W2:Y:S02]  /*d320*/  SHFL.IDX P6, R14, R13, R12, R11 ;  /* 0x0000000c0d0e7389 */ /* 0x0002a400000c000b */
[----:B012---:R-:W-:Y:S01]  /*d330*/  ENDCOLLECTIVE ;  /* 0x000000000000791b */ /* 0x007fe20003800000 */
.L_x_131:
[----:B------:R-:W-:Y:S01]  /*d340*/  @!PT LDS RZ, [RZ] ;  /* 0x00000000fffff984 */ /* 0x000fe20000000800 */
[----:B------:R-:W-:Y:S01]  /*d350*/  @!PT LDS RZ, [RZ] ;  /* 0x00000000fffff984 */ /* 0x000fe20000000800 */
[----:B------:R-:W-:Y:S01]  /*d360*/  @!PT LDS RZ, [RZ] ;  /* 0x00000000fffff984 */ /* 0x000fe20000000800 */
[----:B------:R0:W-:Y:S01]  /*d370*/  @!P3 LDGSTS.E.BYPASS.LTC128B.128 [R21+0x18400], desc[UR42][R2.64+0x100], !P1 ;  /* 0x184001000215bfae */ /* 0x0001e2000c901d6a */
[----:B------:R-:W-:Y:S02]  /*d380*/  ISETP.GE.AND P3, PT, R9, R4, PT ;  /* 0x000000040900720c */ /* 0x000fe40003f66270 */
[----:B------:R-:W-:Y:S02]  /*d390*/  MOV R9, R8 ;  /* 0x0000000800097202 */ /* 0x000fe40000000f00 */
[----:B------:R-:W-:Y:S01]  /*d3a0*/  MOV R13, R5 ;  /* 0x00000005000d7202 */ /* 0x000fe20000000f00 */
[----:B------:R-:W-:Y:S02]  /*d3b0*/  IMAD.MOV.U32 R12, RZ, RZ, 0x2 ;  /* 0x00000002ff0c7424 */ /* 0x000fe400078e00ff */
[----:B0-----:R-:W-:-:S06]  /*d3c0*/  VIADD R3, R6, 0x20 ;  /* 0x0000002006037836 */ /* 0x001fcc0000000000 */
[----:B------:R-:W-:Y:S01]  /*d3d0*/  @!P3 LEA R20, R7, UR38, 0x1 ;  /* 0x000000260714bc11 */ /* 0x000fe2000f8e08ff */
[----:B------:R-:W-:-:S07]  /*d3e0*/  IMAD.MOV.U32 R8, RZ, RZ, R14 ;  /* 0x000000ffff087224 */ /* 0x000fce00078e000e */
[----:B------:R-:W-:Y:S05]  /*d3f0*/  WARPSYNC.COLLECTIVE R15, `(.L_x_132) ;  /* 0x000000000f087348 */ /* 0x000fea0003c00000 */
[----:B------:R0:W1:Y:S02]  /*d400*/  SHFL.IDX P6, R14, R13, R12, R11 ;  /* 0x0000000c0d0e7389 */ /* 0x00006400000c000b */
[----:B01----:R-:W-:Y:S01]  /*d410*/  ENDCOLLECTIVE ;  /* 0x000000000000791b */ /* 0x003fe20003800000 */
.L_x_132:
[----:B------:R-:W-:-:S05]  /*d420*/  @!P3 IMAD.WIDE.U32 R8, R10, 0x2, R8 ;  /* 0x000000020a08b825 */ /* 0x000fca00078e0008 */
[----:B------:R-:W-:Y:S01]  /*d430*/  @!PT LDS RZ, [RZ] ;  /* 0x00000000fffff984 */ /* 0x000fe20000000800 */
[----:B------:R-:W-:Y:S01]  /*d440*/  @!PT LDS RZ, [RZ] ;  /* 0x00000000fffff984 */ /* 0x000fe20000000800 */
[----:B------:R-:W-:Y:S01]  /*d450*/  @!PT LDS RZ, [RZ] ;  /* 0x00000000fffff984 */ /* 0x000fe20000000800 */
[----:B------:R0:W-:Y:S04]  /*d460*/  @!P3 LDGSTS.E.BYPASS.LTC128B.128 [R20+0x10c00], desc[UR42][R8.64], !P2 ;  /* 0x10c000000814bfae */ /* 0x0001e8000d101d6a */
[----:B------:R0:W-:Y:S01]  /*d470*/  @!P3 LDGSTS.E.BYPASS.LTC128B.128 [R20+0x14c00], desc[UR42][R8.64+0x80], !P0 ;  /* 0x14c000800814bfae */ /* 0x0001e2000c101d6a */
[----:B------:R-:W-:-:S03]  /*d480*/  MOV R13, R0 ;  /* 0x00000000000d7202 */ /* 0x000fc60000000f00 */
[----:B------:R0:W-:Y:S01]  /*d490*/  @!P3 LDGSTS.E.BYPASS.LTC128B.128 [R20+0x18c00], desc[UR42][R8.64+0x100], !P1 ;  /* 0x18c001000814bfae */ /* 0x0001e2000c901d6a */
[----:B------:R-:W-:Y:S01]  /*d4a0*/  ISETP.GE.AND P3, PT, R3, R4, PT ;  /* 0x000000040300720c */ /* 0x000fe20003f66270 */
[----:B------:R-:W-:-:S12]  /*d4b0*/  IMAD.MOV.U32 R2, RZ, RZ, R14 ;  /* 0x000000ffff027224 */ /* 0x000fd800078e000e */
[----:B0-----:R-:W-:Y:S05]  /*d4c0*/  WARPSYNC.COLLECTIVE R15, `(.L_x_133) ;  /* 0x000000000f087348 */ /* 0x001fea0003c00000 */
[----:B------:R1:W2:Y:S02]  /*d4d0*/  SHFL.IDX P6, R14, R13, R12, R11 ;  /* 0x0000000c0d0e7389 */ /* 0x0002a400000c000b */
[----:B012---:R-:W-:Y:S01]  /*d4e0*/  ENDCOLLECTIVE ;  /* 0x000000000000791b */ /* 0x007fe20003800000 */
.L_x_133:
[----:B------:R-:W-:Y:S01]  /*d4f0*/  IADD3 R9, R6, 0x30, RZ ;  /* 0x0000003006097810 */ /* 0x000fe20007ffe0ff */
[----:B------:R-:W-:Y:S01]  /*d500*/  IMAD.MOV.U32 R3, RZ, RZ, R2 ;  /* 0x000000ffff037224 */ /* 0x000fe200078e0002 */
[----:B------:R-:W-:Y:S01]  /*d510*/  @!P3 LEA R21, R7, UR38, 0x1 ;  /* 0x000000260715bc11 */ /* 0x000fe2000f8e08ff */
[----:B------:R-:W-:Y:S02]  /*d520*/  IMAD.MOV.U32 R13, RZ, RZ, R5 ;  /* 0x000000ffff0d7224 */ /* 0x000fe400078e0005 */
[----:B------:R-:W-:Y:S02]  /*d530*/  IMAD.MOV.U32 R12, RZ, RZ, 0x3 ;  /* 0x00000003ff0c7424 */ /* 0x000fe400078e00ff */
[----:B------:R-:W-:-:S07]  /*d540*/  IMAD.MOV.U32 R2, RZ, RZ, R14 ;  /* 0x000000ffff027224 */ /* 0x000fce00078e000e */
[----:B------:R-:W-:Y:S05]  /*d550*/  WARPSYNC.COLLECTIVE R15, `(.L_x_134) ;  /* 0x000000000f087348 */ /* 0x000fea0003c00000 */
[----:B------:R0:W1:Y:S02]  /*d560*/  SHFL.IDX P6, R14, R13, R12, R11 ;  /* 0x0000000c0d0e7389 */ /* 0x00006400000c000b */
[----:B01----:R-:W-:Y:S01]  /*d570*/  ENDCOLLECTIVE ;  /* 0x000000000000791b */ /* 0x003fe20003800000 */
.L_x_134:
[----:B------:R-:W-:-:S05]  /*d580*/  @!P3 IMAD.WIDE.U32 R2, R10, 0x2, R2 ;  /* 0x000000020a02b825 */ /* 0x000fca00078e0002 */
[----:B------:R-:W-:Y:S01]  /*d590*/  @!PT LDS RZ, [RZ] ;  /* 0x00000000fffff984 */ /* 0x000fe20000000800 */
[----:B------:R-:W-:Y:S01]  /*d5a0*/  @!PT LDS RZ, [RZ] ;  /* 0x00000000fffff984 */ /* 0x000fe20000000800 */
[----:B------:R-:W-:Y:S01]  /*d5b0*/  @!PT LDS RZ, [RZ] ;  /* 0x00000000fffff984 */ /* 0x000fe20000000800 */
[----:B------:R0:W-:Y:S04]  /*d5c0*/  @!P3 LDGSTS.E.BYPASS.LTC128B.128 [R21+0x11400], desc[UR42][R2.64], !P2 ;  /* 0x114000000215bfae */ /* 0x0001e8000d101d6a */
[----:B------:R0:W-:Y:S01]  /*d5d0*/  @!P3 LDGSTS.E.BYPASS.LTC128B.128 [R21+0x15400], desc[UR42][R2.64+0x80], !P0 ;  /* 0x154000800215bfae */ /* 0x0001e2000c101d6a */
[----:B------:R-:W-:-:S03]  /*d5e0*/  IMAD.MOV.U32 R13, RZ, RZ, R0 ;  /* 0x000000ffff0d7224 */ /* 0x000fc600078e0000 */
[----:B------:R0:W-:Y:S01]  /*d5f0*/  @!P3 LDGSTS.E.BYPASS.LTC128B.128 [R21+0x19400], desc[UR42][R2.64+0x100], !P1 ;  /* 0x194001000215bfae */ /* 0x0001e2000c901d6a */
[----:B------:R-:W-:Y:S02]  /*d600*/  ISETP.GE.AND P3, PT, R9, R4, PT ;  /* 0x000000040900720c */ /* 0x000fe40003f66270 */
[----:B------:R-:W-:-:S11]  /*d610*/  MOV R8, R14 ;  /* 0x0000000e00087202 */ /* 0x000fd60000000f00 */
[----:B0-----:R-:W-:Y:S05]  /*d620*/  WARPSYNC.COLLECTIVE R15, `(.L_x_135) ;  /* 0x000000000f087348 */ /* 0x001fea0003c00000 */
[----:B------:R1:W2:Y:S02]  /*d630*/  SHFL.IDX P6, R14, R13, R12, R11 ;  /* 0x0000000c0d0e7389 */ /* 0x0002a400000c000b */
[----:B012---:R-:W-:Y:S01]  /*d640*/  ENDCOLLECTIVE ;  /* 0x000000000000791b */ /* 0x007fe20003800000 */
.L_x_135:
[----:B------:R-:W-:Y:S02]  /*d650*/  VIADD R3, R6, 0x40 ;  /* 0x0000004006037836 */ /* 0x000fe40000000000 */
[----:B------:R-:W-:Y:S01]  /*d660*/  IMAD.MOV.U32 R9, RZ, RZ, R8 ;  /* 0x000000ffff097224 */ /* 0x000fe200078e0008 */
[----:B------:R-:W-:Y:S01]  /*d670*/  @!P3 LEA R20, R7, UR38, 0x1 ;  /* 0x000000260714bc11 */ /* 0x000fe2000f8e08ff */
[----:B------:R-:W-:Y:S01]  /*d680*/  IMAD.MOV.U32 R13, RZ, RZ, R5 ;  /* 0x000000ffff0d7224 */ /* 0x000fe200078e0005 */
[----:B------:R-:W-:Y:S02]  /*d690*/  MOV R12, 0x4 ;  /* 0x00000004000c7802 */ /* 0x000fe40000000f00 */
[----:B------:R-:W-:-:S07]  /*d6a0*/  MOV R8, R14 ;  /* 0x0000000e00087202 */ /* 0x000fce0000000f00 */
[----:B------:R-:W-:Y:S05]  /*d6b0*/  WARPSYNC.COLLECTIVE R15, `(.L_x_136) ;  /* 0x000000000f087348 */ /* 0x000fea0003c00000 */
[----:B------:R0:W1:Y:S02]  /*d6c0*/  SHFL.IDX P6, R14, R13, R12, R11 ;  /* 0x0000000c0d0e7389 */ /* 0x00006400000c000b */
[----:B01----:R-:W-:Y:S01]  /*d6d0*/  ENDCOLLECTIVE ;  /* 0x000000000000791b */ /* 0x003fe20003800000 */
.L_x_136:
        /* <DEDUP_REMOVED lines=8> */
[----:B------:R-:W-:Y:S01]  /*d760*/  ISETP.GE.AND P3, PT, R3, R4, PT ;  /* 0x000000040300720c */ /* 0x000fe20003f66270 */
[----:B------:R-:W-:-:S12]  /*d770*/  IMAD.MOV.U32 R2, RZ, RZ, R14 ;  /* 0x000000ffff027224 */ /* 0x000fd800078e000e */
[----:B0-----:R-:W-:Y:S05]  /*d780*/  WARPSYNC.COLLECTIVE R15, `(.L_x_137) ;  /* 0x000000000f087348 */ /* 0x001fea0003c00000 */
[----:B------:R1:W2:Y:S02]  /*d790*/  SHFL.IDX P6, R14, R13, R12, R11 ;  /* 0x0000000c0d0e7389 */ /* 0x0002a400000c000b */
[----:B012---:R-:W-:Y:S01]  /*d7a0*/  ENDCOLLECTIVE ;  /* 0x000000000000791b */ /* 0x007fe20003800000 */
.L_x_137:
[----:B------:R-:W-:Y:S01]  /*d7b0*/  VIADD R9, R6, 0x50 ;  /* 0x0000005006097836 */ /* 0x000fe20000000000 */
[----:B------:R-:W-:Y:S02]  /*d7c0*/  MOV R3, R2 ;  /* 0x0000000200037202 */ /* 0x000fe40000000f00 */
[----:B------:R-:W-:Y:S02]  /*d7d0*/  @!P3 LEA R21, R7, UR38, 0x1 ;  /* 0x000000260715bc11 */ /* 0x000fe4000f8e08ff */
[----:B------:R-:W-:Y:S01]  /*d7e0*/  MOV R13, R5 ;  /* 0x00000005000d7202 */ /* 0x000fe20000000f00 */
[----:B------:R-:W-:Y:S02]  /*d7f0*/  IMAD.MOV.U32 R12, RZ, RZ, 0x5 ;  /* 0x00000005ff0c7424 */ /* 0x000fe400078e00ff */
[----:B------:R-:W-:-:S07]  /*d800*/  IMAD.MOV.U32 R2, RZ, RZ, R14 ;  /* 0x000000ffff027224 */ /* 0x000fce00078e000e */
[----:B------:R-:W-:Y:S05]  /*d810*/  WARPSYNC.COLLECTIVE R15, `(.L_x_138) ;  /* 0x000000000f087348 */ /* 0x000fea0003c00000 */
[----:B------:R0:W1:Y:S02]  /*d820*/  SHFL.IDX P6, R14, R13, R12, R11 ;  /* 0x0000000c0d0e7389 */ /* 0x00006400000c000b */
[----:B01----:R-:W-:Y:S01]  /*d830*/  ENDCOLLECTIVE ;  /* 0x000000000000791b */ /* 0x003fe20003800000 */
.L_x_138:
        /* <DEDUP_REMOVED lines=13> */
.L_x_139:
        /* <DEDUP_REMOVED lines=9> */
.L_x_140:
        /* <DEDUP_REMOVED lines=13> */
.L_x_141:
[----:B------:R-:W-:Y:S01]  /*da70*/  IMAD.MOV.U32 R3, RZ, RZ, R2 ;  /* 0x000000ffff037224 */ /* 0x000fe200078e0002 */
[----:B------:R-:W-:Y:S01]  /*da80*/  @!P3 LEA R21, R7, UR38, 0x1 ;  /* 0x000000260715bc11 */ /* 0x000fe2000f8e08ff */
[----:B------:R-:W-:Y:S02]  /*da90*/  IMAD.MOV.U32 R13, RZ, RZ, R5 ;  /* 0x000000ffff0d7224 */ /* 0x000fe400078e0005 */
[----:B------:R-:W-:Y:S01]  /*daa0*/  IMAD.MOV.U32 R12, RZ, RZ, 0x7 ;  /* 0x00000007ff0c7424 */ /* 0x000fe200078e00ff */
[----:B------:R-:W-:-:S07]  /*dab0*/  MOV R2, R14 ;  /* 0x0000000e00027202 */ /* 0x000fce0000000f00 */
[----:B------:R-:W-:Y:S05]  /*dac0*/  WARPSYNC.COLLECTIVE R15, `(.L_x_142) ;  /* 0x000000000f087348 */ /* 0x000fea0003c00000 */
[----:B------:R0:W1:Y:S02]  /*dad0*/  SHFL.IDX P6, R14, R13, R12, R11 ;  /* 0x0000000c0d0e7389 */ /* 0x00006400000c000b */
[----:B01----:R-:W-:Y:S01]  /*dae0*/  ENDCOLLECTIVE ;  /* 0x000000000000791b */ /* 0x003fe20003800000 */
.L_x_142:
        /* <DEDUP_REMOVED lines=8> */
[----:B------:R-:W-:-:S07]  /*db70*/  MOV R8, R14 ;  /* 0x0000000e00087202 */ /* 0x000fce0000000f00 */
[----:B0-----:R-:W-:Y:S05]  /*db80*/  WARPSYNC.COLLECTIVE R15, `(.L_x_143) ;  /* 0x000000000f087348 */ /* 0x001fea0003c00000 */
[----:B------:R1:W2:Y:S02]  /*db90*/  SHFL.IDX P6, R14, R13, R12, R11 ;  /* 0x0000000c0d0e7389 */ /* 0x0002a400000c000b */
[----:B012---:R-:W-:Y:S01]  /*dba0*/  ENDCOLLECTIVE ;  /* 0x000000000000791b */ /* 0x007fe20003800000 */
.L_x_143:
[----:B------:R-:W-:Y:S05]  /*dbb0*/  BRA `(.L_x_144) ;  /* 0xffffffcc00547947 */ /* 0x000fea000383ffff */
.L_x_53:
[----:B-1----:R-:W-:-:S04]  /*dbc0*/  IMAD.U32 R3, RZ, RZ, UR38 ;  /* 0x00000026ff037e24 */ /* 0x002fc8000f8e00ff */
[----:B------:R1:W2:Y:S03]  /*dbd0*/  SYNCS.PHASECHK.TRANS64.TRYWAIT P0, [R3+URZ+0x34820], R2 ;  /* 0x03482002030075a7 */ /* 0x0002a6000800017f */
[----:B--2---:R-:W-:Y:S05]  /*dbe0*/  @!P0 NANOSLEEP.SYNCS 0x989680 ;  /* 0x009896800000895d */ /* 0x004fea0003900000 */
[----:B------:R-:W2:Y:S02]  /*dbf0*/  @!P0 SYNCS.PHASECHK.TRANS64 P0, [R3+URZ+0x34820], R2 ;  /* 0x03482002030085a7 */ /* 0x000ea4000800007f */
[----:B--2---:R-:W-:Y:S05]  /*dc00*/  @!P0 BRA `(.L_x_53) ;  /* 0xfffffffc00ec8947 */ /* 0x004fea000383ffff */
[----:B------:R-:W-:Y:S05]  /*dc10*/  BRA `(.L_x_145) ;  /* 0xffffffcc00ac7947 */ /* 0x000fea000383ffff */
.L_x_60:
[----:B-1----:R-:W-:-:S04]  /*dc20*/  MOV R3, UR38 ;  /* 0x0000002600037c02 */ /* 0x002fc80008000f00 */
[----:B------:R1:W2:Y:S03]  /*dc30*/  SYNCS.PHASECHK.TRANS64.TRYWAIT P0, [R3+URZ+0x34848], R2 ;  /* 0x03484802030075a7 */ /* 0x0002a6000800017f */
[----:B--2---:R-:W-:Y:S05]  /*dc40*/  @!P0 NANOSLEEP.SYNCS 0x989680 ;  /* 0x009896800000895d */ /* 0x004fea0003900000 */
[----:B------:R-:W2:Y:S02]  /*dc50*/  @!P0 SYNCS.PHASECHK.TRANS64 P0, [R3+URZ+0x34848], R2 ;  /* 0x03484802030085a7 */ /* 0x000ea4000800007f */
[----:B--2---:R-:W-:Y:S05]  /*dc60*/  @!P0 BRA `(.L_x_60) ;  /* 0xfffffffc00ec8947 */ /* 0x004fea000383ffff */
[----:B------:R-:W-:Y:S05]  /*dc70*/  BRA `(.L_x_146) ;  /* 0xffffffd000847947 */ /* 0x000fea000383ffff */
.L_x_67:
[----:B0-----:R-:W-:-:S04]  /*dc80*/  IMAD.U32 R3, RZ, RZ, UR38 ;  /* 0x00000026ff037e24 */ /* 0x001fc8000f8e00ff */
[----:B------:R0:W1:Y:S03]  /*dc90*/  SYNCS.PHASECHK.TRANS64.TRYWAIT P0, [R3+URZ+0x34860], R2 ;  /* 0x03486002030075a7 */ /* 0x000066000800017f */
[----:B-1----:R-:W-:Y:S05]  /*dca0*/  @!P0 NANOSLEEP.SYNCS 0x989680 ;  /* 0x009896800000895d */ /* 0x002fea0003900000 */
[----:B------:R-:W1:Y:S02]  /*dcb0*/  @!P0 SYNCS.PHASECHK.TRANS64 P0, [R3+URZ+0x34860], R2 ;  /* 0x03486002030085a7 */ /* 0x000e64000800007f */
[----:B-1----:R-:W-:Y:S05]  /*dcc0*/  @!P0 BRA `(.L_x_67) ;  /* 0xfffffffc00ec8947 */ /* 0x002fea000383ffff */
[----:B------:R-:W-:Y:S05]  /*dcd0*/  BRA `(.L_x_147) ;  /* 0xffffffd400587947 */ /* 0x000fea000383ffff */
.L_x_76:
[----:B--2---:R-:W-:-:S04]  /*dce0*/  IMAD.U32 R3, RZ, RZ, UR38 ;  /* 0x00000026ff037e24 */ /* 0x004fc8000f8e00ff */
[----:B------:R2:W3:Y:S03]  /*dcf0*/  SYNCS.PHASECHK.TRANS64.TRYWAIT P0, [R3+URZ+0x34840], R2 ;  /* 0x03484002030075a7 */ /* 0x0004e6000800017f */
[----:B---3--:R-:W-:Y:S05]  /*dd00*/  @!P0 NANOSLEEP.SYNCS 0x989680 ;  /* 0x009896800000895d */ /* 0x008fea0003900000 */
[----:B------:R-:W3:Y:S02]  /*dd10*/  @!P0 SYNCS.PHASECHK.TRANS64 P0, [R3+URZ+0x34840], R2 ;  /* 0x03484002030085a7 */ /* 0x000ee4000800007f */
[----:B---3--:R-:W-:Y:S05]  /*dd20*/  @!P0 BRA `(.L_x_76) ;  /* 0xfffffffc00ec8947 */ /* 0x008fea000383ffff */
[----:B------:R-:W-:Y:S05]  /*dd30*/  BRA `(.L_x_148) ;  /* 0xffffffd8007c7947 */ /* 0x000fea000383ffff */
.L_x_83:
[----:B0-----:R-:W-:-:S04]  /*dd40*/  MOV R3, UR38 ;  /* 0x0000002600037c02 */ /* 0x001fc80008000f00 */
[----:B------:R0:W1:Y:S03]  /*dd50*/  SYNCS.PHASECHK.TRANS64.TRYWAIT P0, [R3+URZ+0x34868], R2 ;  /* 0x03486802030075a7 */ /* 0x000066000800017f */
[----:B-1----:R-:W-:Y:S05]  /*dd60*/  @!P0 NANOSLEEP.SYNCS 0x989680 ;  /* 0x009896800000895d */ /* 0x002fea0003900000 */
[----:B------:R-:W1:Y:S02]  /*dd70*/  @!P0 SYNCS.PHASECHK.TRANS64 P0, [R3+URZ+0x34868], R2 ;  /* 0x03486802030085a7 */ /* 0x000e64000800007f */
[----:B-1----:R-:W-:Y:S05]  /*dd80*/  @!P0 BRA `(.L_x_83) ;  /* 0xfffffffc00ec8947 */ /* 0x002fea000383ffff */
[----:B------:R-:W-:Y:S05]  /*dd90*/  BRA `(.L_x_149) ;  /* 0xffffffdc00507947 */ /* 0x000fea000383ffff */
.L_x_92:
[----:B--2---:R-:W-:-:S04]  /*dda0*/  IMAD.U32 R3, RZ, RZ, UR38 ;  /* 0x00000026ff037e24 */ /* 0x004fc8000f8e00ff */
[----:B------:R2:W3:Y:S03]  /*ddb0*/  SYNCS.PHASECHK.TRANS64.TRYWAIT P0, [R3+URZ+0x34848], R2 ;  /* 0x03484802030075a7 */ /* 0x0004e6000800017f */
[----:B---3--:R-:W-:Y:S05]  /*ddc0*/  @!P0 NANOSLEEP.SYNCS 0x989680 ;  /* 0x009896800000895d */ /* 0x008fea0003900000 */
[----:B------:R-:W3:Y:S02]  /*ddd0*/  @!P0 SYNCS.PHASECHK.TRANS64 P0, [R3+URZ+0x34848], R2 ;  /* 0x03484802030085a7 */ /* 0x000ee4000800007f */
[----:B---3--:R-:W-:Y:S05]  /*dde0*/  @!P0 BRA `(.L_x_92) ;  /* 0xfffffffc00ec8947 */ /* 0x008fea000383ffff */
[----:B------:R-:W-:Y:S05]  /*ddf0*/  BRA `(.L_x_150) ;  /* 0xffffffe0008c7947 */ /* 0x000fea000383ffff */
.L_x_99:
[----:B-1----:R-:W-:-:S04]  /*de00*/  IMAD.U32 R3, RZ, RZ, UR38 ;  /* 0x00000026ff037e24 */ /* 0x002fc8000f8e00ff */
[----:B------:R1:W2:Y:S03]  /*de10*/  SYNCS.PHASECHK.TRANS64.TRYWAIT P0, [R3+URZ+0x34860], R2 ;  /* 0x03486002030075a7 */ /* 0x0002a6000800017f */
[----:B--2---:R-:W-:Y:S05]  /*de20*/  @!P0 NANOSLEEP.SYNCS 0x989680 ;  /* 0x009896800000895d */ /* 0x004fea0003900000 */
[----:B------:R-:W2:Y:S02]  /*de30*/  @!P0 SYNCS.PHASECHK.TRANS64 P0, [R3+URZ+0x34860], R2 ;  /* 0x03486002030085a7 */ /* 0x000ea4000800007f */
[----:B--2---:R-:W-:Y:S05]  /*de40*/  @!P0 BRA `(.L_x_99) ;  /* 0xfffffffc00ec8947 */ /* 0x004fea000383ffff */
[----:B------:R-:W-:Y:S05]  /*de50*/  BRA `(.L_x_151) ;  /* 0xffffffe4005c7947 */ /* 0x000fea000383ffff */
.L_x_107:
[----:B-1----:R1:W2:Y:S02]  /*de60*/  SYNCS.PHASECHK.TRANS64.TRYWAIT P0, [R3+URZ+0x34860], R0 ;  /* 0x03486000030075a7 */ /* 0x0022a4000800017f */
[----:B--2---:R-:W-:Y:S05]  /*de70*/  @!P0 NANOSLEEP.SYNCS 0x989680 ;  /* 0x009896800000895d */ /* 0x004fea0003900000 */
[----:B------:R-:W2:Y:S02]  /*de80*/  @!P0 SYNCS.PHASECHK.TRANS64 P0, [R3+URZ+0x34860], R0 ;  /* 0x03486000030085a7 */ /* 0x000ea4000800007f */
[----:B--2---:R-:W-:Y:S05]  /*de90*/  @!P0 BRA `(.L_x_107) ;  /* 0xfffffffc00f08947 */ /* 0x004fea000383ffff */
[----:B------:R-:W-:Y:S05]  /*dea0*/  BRA `(.L_x_152) ;  /* 0xffffffe8002c7947 */ /* 0x000fea000383ffff */
.L_x_112:
[----:B-1----:R1:W2:Y:S02]  /*deb0*/  SYNCS.PHASECHK.TRANS64.TRYWAIT P0, [R2+URZ+0x34820], R3 ;  /* 0x03482003020075a7 */ /* 0x0022a4000800017f */
[----:B--2---:R-:W-:Y:S05]  /*dec0*/  @!P0 NANOSLEEP.SYNCS 0x989680 ;  /* 0x009896800000895d */ /* 0x004fea0003900000 */
[----:B------:R-:W2:Y:S02]  /*ded0*/  @!P0 SYNCS.PHASECHK.TRANS64 P0, [R2+URZ+0x34820], R3 ;  /* 0x03482003020085a7 */ /* 0x000ea4000800007f */
[----:B--2---:R-:W-:Y:S05]  /*dee0*/  @!P0 BRA `(.L_x_112) ;  /* 0xfffffffc00f08947 */ /* 0x004fea000383ffff */
[----:B------:R-:W-:Y:S05]  /*def0*/  BRA `(.L_x_153) ;  /* 0xffffffe800fc7947 */ /* 0x000fea000383ffff */
.L_x_113:
[----:B------:R-:W2:Y:S01]  /*df00*/  S2R R4, SR_TID.X ;  /* 0x0000000000047919 */ /* 0x000ea20000002100 */
[----:B------:R-:W-:Y:S01]  /*df10*/  BSSY B0, `(.L_x_154) ;  /* 0x000000a000007945 */ /* 0x000fe20003800000 */
[----:B------:R-:W-:Y:S01]  /*df20*/  IMAD.MOV.U32 R12, RZ, RZ, RZ ;  /* 0x000000ffff0c7224 */ /* 0x000fe200078e00ff */
[----:B------:R-:W-:Y:S01]  /*df30*/  MOV R15, 0xffffffff ;  /* 0xffffffff000f7802 */ /* 0x000fe20000000f00 */
[----:B0-----:R-:W-:Y:S01]  /*df40*/  IMAD.MOV.U32 R11, RZ, RZ, 0x1f ;  /* 0x0000001fff0b7424 */ /* 0x001fe200078e00ff */
[----:B--2---:R-:W-:-:S04]  /*df50*/  SHF.R.U32.HI R4, RZ, 0x5, R4 ;  /* 0x00000005ff047819 */ /* 0x004fc80000011604 */
[----:B------:R-:W-:-:S04]  /*df60*/  LOP3.LUT R4, R4, 0x3, RZ, 0xc0, !PT ;  /* 0x0000000304047812 */ /* 0x000fc800078ec0ff */
[----:B------:R-:W-:-:S07]  /*df70*/  MOV R13, R4 ;  /* 0x00000004000d7202 */ /* 0x000fce0000000f00 */
[----:B-1----:R-:W-:Y:S05]  /*df80*/  WARPSYNC.COLLECTIVE R15, `(.L_x_155) ;  /* 0x000000000f087348 */ /* 0x002fea0003c00000 */
[----:B------:R0:W2:Y:S02]  /*df90*/  SHFL.IDX P6, R14, R13, R12, R11 ;  /* 0x0000000c0d0e7389 */ /* 0x0000a400000c000b */
[----:B012---:R-:W-:Y:S01]  /*dfa0*/  ENDCOLLECTIVE ;  /* 0x000000000000791b */ /* 0x007fe20003800000 */
.L_x_155:
[----:B------:R-:W-:Y:S05]  /*dfb0*/  BSYNC B0 ;  /* 0x0000000000007941 */ /* 0x000fea0003800000 */
.L_x_154:
[----:B------:R-:W-:Y:S05]  /*dfc0*/  BRA `(.L_x_156) ;  /* 0xffffffe800e07947 */ /* 0x000fea000383ffff */
.L_x_114:
[----:B------:R-:W-:Y:S01]  /*dfd0*/  BSSY B0, `(.L_x_157) ;  /* 0x0000006000007945 */ /* 0x000fe20003800000 */
[----:B------:R-:W-:-:S07]  /*dfe0*/  IMAD.MOV.U32 R15, RZ, RZ, -0x1 ;  /* 0xffffffffff0f7424 */ /* 0x000fce00078e00ff */
[----:B01----:R-:W-:Y:S05]  /*dff0*/  WARPSYNC.COLLECTIVE R15, `(.L_x_158) ;  /* 0x000000000f0c7348 */ /* 0x003fea0003c00000 */
[----:B------:R-:W-:Y:S02]  /*e000*/  ELECT P6, UR62, PT ;  /* 0x00000000003e782f */ /* 0x000fe400038c0000 */
[----:B------:R-:W-:Y:S01]  /*e010*/  MOV R14, UR62 ;  /* 0x0000003e000e7c02 */ /* 0x000fe20008000f00 */
[----:B01----:R-:W-:Y:S10]  /*e020*/  ENDCOLLECTIVE ;  /* 0x000000000000791b */ /* 0x003ff40003800000 */
.L_x_158:
[----:B------:R-:W-:Y:S05]  /*e030*/  BSYNC B0 ;  /* 0x0000000000007941 */ /* 0x000fea0003800000 */
.L_x_157:
[----:B------:R-:W-:Y:S05]  /*e040*/  BRA `(.L_x_159) ;  /* 0xffffffe800d47947 */ /* 0x000fea000383ffff */
.L_x_116:
[----:B0-----:R0:W1:Y:S02]  /*e050*/  SYNCS.PHASECHK.TRANS64.TRYWAIT P0, [R6+URZ], R5 ;  /* 0x00000005060075a7 */ /* 0x001064000800017f */
[----:B-1----:R-:W-:Y:S05]  /*e060*/  @!P0 NANOSLEEP.SYNCS 0x989680 ;  /* 0x009896800000895d */ /* 0x002fea0003900000 */
[----:B------:R-:W1:Y:S02]  /*e070*/  @!P0 SYNCS.PHASECHK.TRANS64 P0, [R6+URZ], R5 ;  /* 0x00000005060085a7 */ /* 0x000e64000800007f */
[----:B-1----:R-:W-:Y:S05]  /*e080*/  @!P0 BRA `(.L_x_116) ;  /* 0xfffffffc00f08947 */ /* 0x002fea000383ffff */
[----:B------:R-:W-:Y:S05]  /*e090*/  BRA `(.L_x_160) ;  /* 0xffffffec00087947 */ /* 0x000fea000383ffff */
.L_x_117:
[----:B-1----:R1:W2:Y:S02]  /*e0a0*/  SYNCS.PHASECHK.TRANS64.TRYWAIT P0, [R3+URZ], R4 ;  /* 0x00000004030075a7 */ /* 0x0022a4000800017f */
[----:B--2---:R-:W-:Y:S05]  /*e0b0*/  @!P0 NANOSLEEP.SYNCS 0x989680 ;  /* 0x009896800000895d */ /* 0x004fea0003900000 */
[----:B------:R-:W2:Y:S02]  /*e0c0*/  @!P0 SYNCS.PHASECHK.TRANS64 P0, [R3+URZ], R4 ;  /* 0x00000004030085a7 */ /* 0x000ea4000800007f */
[----:B--2---:R-:W-:Y:S05]  /*e0d0*/  @!P0 BRA `(.L_x_117) ;  /* 0xfffffffc00f08947 */ /* 0x004fea000383ffff */
[----:B------:R-:W-:Y:S05]  /*e0e0*/  BRA `(.L_x_161) ;  /* 0xffffffe800fc7947 */ /* 0x000fea000383ffff */
.L_x_119:
[----:B-1----:R1:W2:Y:S02]  /*e0f0*/  SYNCS.PHASECHK.TRANS64.TRYWAIT P0, [R0+URZ], R5 ;  /* 0x00000005000075a7 */ /* 0x0022a4000800017f */
[----:B--2---:R-:W-:Y:S05]  /*e100*/  @!P0 NANOSLEEP.SYNCS 0x989680 ;  /* 0x009896800000895d */ /* 0x004fea0003900000 */
[----:B------:R-:W2:Y:S02]  /*e110*/  @!P0 SYNCS.PHASECHK.TRANS64 P0, [R0+URZ], R5 ;  /* 0x00000005000085a7 */ /* 0x000ea4000800007f */
[----:B--2---:R-:W-:Y:S05]  /*e120*/  @!P0 BRA `(.L_x_119) ;  /* 0xfffffffc00f08947 */ /* 0x004fea000383ffff */
[----:B------:R-:W-:Y:S05]  /*e130*/  BRA `(.L_x_162) ;  /* 0xffffffec00007947 */ /* 0x000fea000383ffff */
.L_x_163:
[----:B------:R-:W-:-:S00]  /*e140*/  BRA `(.L_x_163) ;  /* 0xfffffffc00fc7947 */ /* 0x000fc0000383ffff */
[----:B------:R-:W-:-:S00]  /*e150*/  NOP ;  /* 0x0000000000007918 */ /* 0x000fc00000000000 */
        /* <DEDUP_REMOVED lines=10> */
.L_x_15158:


//--------------------- .text._ZN7cutlass13device_kernelIN5flash11enable_sm90INS1_16FlashAttnFwdSm90INS1_25CollectiveMainloopFwdSm90ILi2EN4cute5tupleIJNS5_1CILi1EEES8_S8_EEENS6_IJNS7_ILi128EEESA_NS7_ILi192EEEEEELi128ENS_6half_tEfNS_4arch4Sm90ELb0ELb0ELb1ELb1ELb0ELb0ELb0ELb1ELb1ELb1ELb1ELb0EEENS1_21CollectiveEpilogueFwdINS6_IJSA_SA_SA_EEES9_SD_SF_Li256ELb1ELb1ELb1ELb0EEENS1_36VarlenDynamicPersistentTileSchedulerILi128ELi128ELi256ELi128ELb1ELb1ELb1ELb0ELb1ELb1EEEEEEEEEvNT_6ParamsE --------------------------
	.section	.text._ZN7cutlass13device_kernelIN5flash11enable_sm90INS1_16FlashAttnFwdSm90INS1_25CollectiveMainloopFwdSm90ILi2EN4cute5tupleIJNS5_1CILi1EEES8_S8_EEENS6_IJNS7_ILi128EEESA_NS7_ILi192EEEEEELi128ENS_6half_tEfNS_4arch4Sm90ELb0ELb0ELb1ELb1ELb0ELb0ELb0ELb1ELb1ELb1ELb1ELb0EEENS1_21CollectiveEpilogueFwdINS6_IJSA_SA_SA_EEES9_SD_SF_Li256ELb1ELb1ELb1ELb0EEENS1_36VarlenDynamicPersistentTileSchedulerILi128ELi128ELi256ELi128ELb1ELb1ELb1ELb0ELb1ELb1EEEEEEEEEvNT_6ParamsE,"ax",@progbits
	.align	128
.text._ZN7cutlass13device_kernelIN5flash11enable_sm90INS1_16FlashAttnFwdSm90INS1_25CollectiveMainloopFwdSm90ILi2EN4cute5tupleIJNS5_1CILi1EEES8_S8_EEENS6_IJNS7_ILi128EEESA_NS7_ILi192EEEEEELi128ENS_6half_tEfNS_4arch4Sm90ELb0ELb0ELb1ELb1ELb0ELb0ELb0ELb1ELb1ELb1ELb1ELb0EEENS1_21CollectiveEpilogueFwdINS6_IJSA_SA_SA_EEES9_SD_SF_Li256ELb1ELb1ELb1ELb0EEENS1_36VarlenDynamicPersistentTileSchedulerILi128ELi128ELi256ELi128ELb1ELb1ELb1ELb0ELb1ELb1EEEEEEEEEvNT_6ParamsE:
        .type           _ZN7cutlass13device_kernelIN5flash11enable_sm90INS1_16FlashAttnFwdSm90INS1_25CollectiveMainloopFwdSm90ILi2EN4cute5tupleIJNS5_1CILi1EEES8_S8_EEENS6_IJNS7_ILi128EEESA_NS7_ILi192EEEEEELi128ENS_6half_tEfNS_4arch4Sm90ELb0ELb0ELb1ELb1ELb0ELb0ELb0ELb1ELb1ELb1ELb1ELb0EEENS1_21CollectiveEpilogueFwdINS6_IJSA_SA_SA_EEES9_SD_SF_Li256ELb1ELb1ELb1ELb0EEENS1_36VarlenDynamicPersistentTileSchedulerILi128ELi128ELi256ELi128ELb1ELb1ELb1ELb0ELb1ELb1EEEEEEEEEvNT_6ParamsE,@function
        .size           _ZN7cutlass13device_kernelIN5flash11enable_sm90INS1_16FlashAttnFwdSm90INS1_25CollectiveMainloopFwdSm90ILi2EN4cute5tupleIJNS5_1CILi1EEES8_S8_EEENS6_IJNS7_ILi128EEESA_NS7_ILi192EEEEEELi128ENS_6half_tEfNS_4arch4Sm90ELb0ELb0ELb1ELb1ELb0ELb0ELb0ELb1ELb1ELb1ELb1ELb0EEENS1_21CollectiveEpilogueFwdINS6_IJSA_SA_SA_EEES9_SD_SF_Li256ELb1ELb1ELb1ELb0EEENS1_36VarlenDynamicPersistentTileSchedulerILi128ELi128ELi256ELi128ELb1ELb1ELb1ELb0ELb1ELb1EEEEEEEEEvNT_6ParamsE,(.L_x_15159 - _ZN7cutlass13device_kernelIN5flash11enable_sm90INS1_16FlashAttnFwdSm90INS1_25CollectiveMainloopFwdSm90ILi2EN4cute5tupleIJNS5_1CILi1EEES8_S8_EEENS6_IJNS7_ILi128EEESA_NS7_ILi192EEEEEELi128ENS_6half_tEfNS_4arch4Sm90ELb0ELb0ELb1ELb1ELb0ELb0ELb0ELb1ELb1ELb1ELb1ELb0EEENS1_21CollectiveEpilogueFwdINS6_IJSA_SA_SA_EEES9_SD_SF_Li256ELb1ELb1ELb1ELb0EEENS1_36VarlenDynamicPersistentTileSchedulerILi128ELi128ELi256ELi128ELb1ELb1ELb1ELb0ELb1ELb1EEEEEEEEEvNT_6ParamsE)
        .other          _ZN7cutlass13device_kernelIN5flash11enable_sm90INS1_16FlashAttnFwdSm90INS1_25CollectiveMainloopFwdSm90ILi2EN4cute5tupleIJNS5_1CILi1EEES8_S8_EEENS6_IJNS7_ILi128EEESA_NS7_ILi192EEEEEELi128ENS_6half_tEfNS_4arch4Sm90ELb0ELb0ELb1ELb1ELb0ELb0ELb0ELb1ELb1ELb1ELb1ELb0EEENS1_21CollectiveEpilogueFwdINS6_IJSA_SA_SA_EEES9_SD_SF_Li256ELb1ELb1ELb1ELb0EEENS1_36VarlenDynamicPersistentTileSchedulerILi128ELi128ELi256ELi128ELb1ELb1ELb1ELb0ELb1ELb1EEEEEEEEEvNT_6ParamsE,@"STO_CUDA_ENTRY STV_DEFAULT"
_ZN7cutlass13device_kernelIN5flash11enable_sm90INS1_16FlashAttnFwdSm90INS1_25CollectiveMainloopFwdSm90ILi2EN4cute5tupleIJNS5_1CILi1EEES8_S8_EEENS6_IJNS7_ILi128EEESA_NS7_ILi192EEEEEELi128ENS_6half_tEfNS_4arch4Sm90ELb0ELb0ELb1ELb1ELb0ELb0ELb0ELb1ELb1ELb1ELb1ELb0EEENS1_21CollectiveEpilogueFwdINS6_IJSA_SA_SA_EEES9_SD_SF_Li256ELb1ELb1ELb1ELb0EEENS1_36VarlenDynamicPersistentTileSchedulerILi128ELi128ELi256ELi128ELb1ELb1ELb1ELb0ELb1ELb1EEEEEEEEEvNT_6ParamsE:
        /* <DEDUP_REMOVED lines=17> */
.L_x_165:
[----:B------:R-:W-:Y:S05]  /*0110*/  BSYNC B0 ;  /* 0x0000000000007941 */ /* 0x000fea0003800000 */
.L_x_164:
        /* <DEDUP_REMOVED lines=40> */
.L_x_166:
        /* <DEDUP_REMOVED lines=22> */
.L_x_167:
        /* <DEDUP_REMOVED lines=18> */
.L_x_168:
        /* <DEDUP_REMOVED lines=22> */
.L_x_169:
        /* <DEDUP_REMOVED lines=22> */
.L_x_170:
[----:B0-----:R-:W-:Y:S01]  /*08e0*/  ISETP.NE.AND P0, PT, R2, RZ, PT ;  /* 0x000000ff0200720c */ /* 0x001fe20003f05270 */
[----:B------:R-:W-:Y:S01]  /*08f0*/  IMAD.MOV.U32 R2, RZ, RZ, 0x1 ;  /* 0x00000001ff027424 */ /* 0x000fe200078e00ff */
[----:B------:R-:W-:Y:S01]  /*0900*/  NOP ;  /* 0x0000000000007918 */ /* 0x000fe20000000000 */
[----:B------:R-:W-:-:S03]  /*0910*/  ULDC.64 UR40, c[0x0][0x208] ;  /* 0x0000820000287ab9 */ /* 0x000fc60000000a00 */
[----:B------:R-:W-:-:S05]  /*0920*/  SEL R2, R2, 0x2, !P0 ;  /* 0x0000000202027807 */ /* 0x000fca0004000000 */
[----:B------:R0:W-:Y:S01]  /*0930*/  STL [R1+0x60], R2 ;  /* 0x0000600201007387 */ /* 0x0001e20000100800 */
[----:B-123--:R-:W-:Y:S06]  /*0940*/  BAR.SYNC.DEFER_BLOCKING 0x0 ;  /* 0x0000000000007b1d */ /* 0x00efec0000010000 */
[----:B------:R-:W-:Y:S05]  /*0950*/  @!P0 BRA `(.L_x_171) ;  /* 0x000000a000ac8947 */ /* 0x000fea0003800000 */
.L_x_172:
[----:B------:R-:W-:-:S08]  /*0960*/  NOP ;  /* 0x0000000000007918 */ /* 0x000fd00000000000 */
[----:B------:R-:W1:Y:S02]  /*0970*/  USETMAXREG.TRY_ALLOC.CTAPOOL UP0, 0xf0 ;  /* 0x000000f0000079c8 */ /* 0x000e640008000600 */
[----:B-1----:R-:W-:-:S13]  /*0980*/  PLOP3.LUT P0, PT, PT, PT, UP0, 0x80, 0x0 ;  /* 0x000000000000781c */ /* 0x002fda0003f0f008 */
[----:B------:R-:W-:Y:S05]  /*0990*/  @!P0 BRA `(.L_x_172) ;  /* 0xfffffffc00f08947 */ /* 0x000fea000383ffff */
[----:B------:R-:W1:Y:S08]  /*09a0*/  S2UR UR5, SR_CgaCtaId ;  /* 0x00000000000579c3 */ /* 0x000e700000008800 */
[----:B------:R-:W-:Y:S06]  /*09b0*/  BAR.ARV 0x8, 0x180 ;  /* 0x0206000000007b1d */ /* 0x000fec0000002000 */
[----:B------:R-:W-:-:S02]  /*09c0*/  UMOV UR4, 0x400 ;  /* 0x0000040000047882 */ /* 0x000fc40000000000 */
[----:B------:R-:W-:Y:S01]  /*09d0*/  BAR.SYNC.DEFER_BLOCKING 0x5, 0x180 ;  /* 0x0146000000007b1d */ /* 0x000fe20000010000 */
[----:B-1----:R-:W-:-:S09]  /*09e0*/  ULEA UR4, UR5, UR4, 0x18 ;  /* 0x0000000405047291 */ /* 0x002fd2000f8ec03f */
[----:B------:R-:W1:Y:S01]  /*09f0*/  LDS.128 R12, [UR4+0x348d0] ;  /* 0x0348d004ff0c7984 */ /* 0x000e620008000c00 */
[----:B------:R-:W-:Y:S01]  /*0a00*/  ULDC UR4, c[0x0][0xc3c] ;  /* 0x00030f0000047ab9 */ /* 0x000fe20000000800 */
[----:B------:R-:W-:Y:S06]  /*0a10*/  BAR.ARV 0x4, 0x180 ;  /* 0x0106000000007b1d */ /* 0x000fec0000002000 */
[----:B-1----:R-:W-:-:S13]  /*0a20*/  ISETP.GE.AND P0, PT, R15, UR4, PT ;  /* 0x000000040f007c0c */ /* 0x002fda000bf06270 */
[----:B------:R-:W-:Y:S05]  /*0a30*/  @P0 EXIT ;  /* 0x000000000000094d */ /* 0x000fea0003800000 */
[----:B------:R-:W2:Y:S01]  /*0a40*/  LDL.LU R10, [R1+0x60] ;  /* 0x00006000010a7983 */ /* 0x000ea20000300800 */
[----:B------:R-:W1:Y:S02]  /*0a50*/  S2R R0, SR_TID.X ;  /* 0x0000000000007919 */ /* 0x000e640000002100 */
[----:B-1----:R-:W-:-:S05]  /*0a60*/  VIADD R230, R0, 0xffffff80 ;  /* 0xffffff8000e67836 */ /* 0x002fca0000000000 */
[----:B------:R-:W-:-:S04]  /*0a70*/  SHF.R.S32.HI R3, RZ, 0x1f, R230 ;  /* 0x0000001fff037819 */ /* 0x000fc800000114e6 */
[----:B------:R-:W-:-:S04]  /*0a80*/  LEA.HI R5, R3, R230, RZ, 0x7 ;  /* 0x000000e603057211 */ /* 0x000fc800078f38ff */
[----:B------:R-:W-:-:S05]  /*0a90*/  LOP3.LUT R7, R5, 0xffffff80, RZ, 0xc0, !PT ;  /* 0xffffff8005077812 */ /* 0x000fca00078ec0ff */
[----:B------:R-:W-:-:S05]  /*0aa0*/  IMAD.IADD R208, R230, 0x1, -R7 ;  /* 0x00000001e6d07824 */ /* 0x000fca00078e0a07 */
[----:B------:R-:W-:-:S04]  /*0ab0*/  SHF.R.S32.HI R9, RZ, 0x1f, R208 ;  /* 0x0000001fff097819 */ /* 0x000fc800000114d0 */
[----:B------:R-:W-:-:S04]  /*0ac0*/  LEA.HI R4, R9, R208, RZ, 0x2 ;  /* 0x000000d009047211 */ /* 0x000fc800078f10ff */
[--C-:B------:R-:W-:Y:S02]  /*0ad0*/  SHF.R.S32.HI R6, RZ, 0x2, R4.reuse ;  /* 0x00000002ff067819 */ /* 0x100fe40000011404 */
[----:B------:R-:W-:-:S04]  /*0ae0*/  SHF.R.S32.HI R11, RZ, 0x1f, R4 ;  /* 0x0000001fff0b7819 */ /* 0x000fc80000011404 */
[----:B------:R-:W-:Y:S02]  /*0af0*/  LEA.HI R11, R11, R6, RZ, 0x3 ;  /* 0x000000060b0b7211 */ /* 0x000fe400078f18ff */
[----:B------:R-:W-:Y:S02]  /*0b00*/  LEA.HI R9, R9, R208, RZ, 0x5 ;  /* 0x000000d009097211 */ /* 0x000fe400078f28ff */
[----:B------:R-:W-:Y:S02]  /*0b10*/  LOP3.LUT R11, R11, 0xfffffff8, RZ, 0xc0, !PT ;  /* 0xfffffff80b0b7812 */ /* 0x000fe400078ec0ff */
[CC--:B0-----:R-:W-:Y:S02]  /*0b20*/  LEA.HI R2, R3.reuse, R230.reuse, RZ, 0x5 ;  /* 0x000000e603027211 */ /* 0x0c1fe400078f28ff */
[CC--:B------:R-:W-:Y:S01]  /*0b30*/  LEA.HI R0, R3.reuse, R230.reuse, RZ, 0x4 ;  /* 0x000000e603007211 */ /* 0x0c0fe200078f20ff */
[----:B------:R-:W-:Y:S01]  /*0b40*/  IMAD.IADD R6, R6, 0x1, -R11 ;  /* 0x0000000106067824 */ /* 0x000fe200078e0a0b */
[----:B------:R-:W-:Y:S01]  /*0b50*/  SHF.R.S32.HI R9, RZ, 0x5, R9 ;  /* 0x00000005ff097819 */ /* 0x000fe20000011409 */
[----:B------:R-:W-:Y:S01]  /*0b60*/  IMAD.SHL.U32 R2, R2, 0x20, RZ ;  /* 0x0000002002027824 */ /* 0x000fe200078e00ff */
[----:B------:R-:W-:-:S02]  /*0b70*/  LEA.HI R8, R3, R230, RZ, 0x2 ;  /* 0x000000e603087211 */ /* 0x000fc400078f10ff */
[----:B------:R-:W-:Y:S02]  /*0b80*/  LEA.HI R3, R3, R230, RZ, 0x3 ;  /* 0x000000e603037211 */ /* 0x000fe400078f18ff */
[----:B------:R-:W-:Y:S01]  /*0b90*/  LOP3.LUT R7, R0, 0x3fffff0, RZ, 0xc0, !PT ;  /* 0x03fffff000077812 */ /* 0x000fe200078ec0ff */
[----:B------:R-:W-:Y:S01]  /*0ba0*/  IMAD R6, R9, 0x10, R6 ;  /* 0x0000001009067824 */ /* 0x000fe200078e0206 */
[----:B------:R-:W-:Y:S02]  /*0bb0*/  LOP3.LUT R9, R3, 0xfffffff8, RZ, 0xc0, !PT ;  /* 0xfffffff803097812 */ /* 0x000fe400078ec0ff */
[----:B------:R-:W-:Y:S01]  /*0bc0*/  LOP3.LUT R2, R2, 0xfffffc00, RZ, 0xc0, !PT ;  /* 0xfffffc0002027812 */ /* 0x000fe200078ec0ff */
[----:B------:R-:W-:Y:S01]  /*0bd0*/  IMAD.IADD R7, R230, 0x1, -R7 ;  /* 0x00000001e6077824 */ /* 0x000fe200078e0a07 */
[----:B------:R-:W-:Y:S02]  /*0be0*/  LOP3.LUT R11, R8, 0xfffffffc, RZ, 0xc0, !PT ;  /* 0xfffffffc080b7812 */ /* 0x000fe400078ec0ff */
[----:B------:R-:W-:Y:S01]  /*0bf0*/  SHF.R.S32.HI R224, RZ, 0x7, R5 ;  /* 0x00000007ffe07819 */ /* 0x000fe20000011405 */
[----:B------:R-:W-:Y:S01]  /*0c00*/  IMAD.IADD R184, R230, 0x1, -R9 ;  /* 0x00000001e6b87824 */ /* 0x000fe200078e0a09 */
[----:B------:R-:W-:Y:S01]  /*0c10*/  LOP3.LUT R9, R4, 0x7ffffffc, RZ, 0xc0, !PT ;  /* 0x7ffffffc04097812 */ /* 0x000fe200078ec0ff */
[----:B------:R-:W-:Y:S01]  /*0c20*/  IMAD R227, R7, 0x40, R2 ;  /* 0x0000004007e37824 */ /* 0x000fe200078e0202 */
[----:B------:R-:W-:Y:S01]  /*0c30*/  SHF.R.S32.HI R7, RZ, 0x4, R0 ;  /* 0x00000004ff077819 */ /* 0x000fe20000011400 */
[----:B------:R-:W-:Y:S01]  /*0c40*/  IMAD.IADD R11, R230, 0x1, -R11 ;  /* 0x00000001e60b7824 */ /* 0x000fe200078e0a0b */
[----:B------:R-:W-:Y:S01]  /*0c50*/  LEA.HI R5, R5, R224, RZ, 0x1 ;  /* 0x000000e005057211 */ /* 0x000fe200078f08ff */
[----:B------:R-:W-:Y:S01]  /*0c60*/  IMAD.IADD R9, R208, 0x1, -R9 ;  /* 0x00000001d0097824 */ /* 0x000fe200078e0a09 */
[----:B------:R-:W-:-:S02]  /*0c70*/  LEA.HI R0, R0, R7, RZ, 0x1 ;  /* 0x0000000700007211 */ /* 0x000fc400078f08ff */
[----:B------:R-:W-:Y:S02]  /*0c80*/  LEA.HI R2, R11, R11, RZ, 0x1 ;  /* 0x0000000b0b027211 */ /* 0x000fe400078f08ff */
[----:B------:R-:W-:Y:S01]  /*0c90*/  LOP3.LUT R5, R5, 0x3fffffe, RZ, 0xc0, !PT ;  /* 0x03fffffe05057812 */ /* 0x000fe200078ec0ff */
[----:B------:R-:W-:Y:S01]  /*0ca0*/  IMAD.SHL.U32 R18, R184, 0x8, RZ ;  /* 0x00000008b8127824 */ /* 0x000fe200078e00ff */
[----:B------:R-:W-:Y:S01]  /*0cb0*/  LOP3.LUT R0, R0, 0x1ffffffe, RZ, 0xc0, !PT ;  /* 0x1ffffffe00007812 */ /* 0x000fe200078ec0ff */
[----:B------:R-:W-:Y:S01]  /*0cc0*/  IMAD.SHL.U32 R205, R9, 0x2, RZ ;  /* 0x0000000209cd7824 */ /* 0x000fe200078e00ff */
[----:B------:R-:W-:Y:S01]  /*0cd0*/  LOP3.LUT R2, R2, 0x1ffffffe, RZ, 0xc0, !PT ;  /* 0x1ffffffe02027812 */ /* 0x000fe200078ec0ff */
[----:B------:R-:W-:Y:S02]  /*0ce0*/  IMAD.IADD R5, R224, 0x1, -R5 ;  /* 0x00000001e0057824 */ /* 0x000fe400078e0a05 */
[----:B------:R-:W-:Y:S01]  /*0cf0*/  VIADD R22, R18, 0x40 ;  /* 0x0000004012167836 */ /* 0x000fe20000000000 */
[C---:B------:R-:W-:Y:S01]  /*0d00*/  IADD3 R196, R205.reuse, 0x40, RZ ;  /* 0x00000040cdc47810 */ /* 0x040fe20007ffe0ff */
[----:B------:R-:W-:-:S02]  /*0d10*/  VIADD R203, R205, 0x8 ;  /* 0x00000008cdcb7836 */ /* 0x000fc40000000000 */
[C---:B------:R-:W-:Y:S02]  /*0d20*/  VIADD R202, R205.reuse, 0x10 ;  /* 0x00000010cdca7836 */ /* 0x040fe40000000000 */
[C---:B------:R-:W-:Y:S02]  /*0d30*/  VIADD R201, R205.reuse, 0x18 ;  /* 0x00000018cdc97836 */ /* 0x040fe40000000000 */
[C---:B------:R-:W-:Y:S02]  /*0d40*/  VIADD R200, R205.reuse, 0x20 ;  /* 0x00000020cdc87836 */ /* 0x040fe40000000000 */
[C---:B------:R-:W-:Y:S02]  /*0d50*/  VIADD R199, R205.reuse, 0x28 ;  /* 0x00000028cdc77836 */ /* 0x040fe40000000000 */
[C---:B------:R-:W-:Y:S02]  /*0d60*/  VIADD R198, R205.reuse, 0x30 ;  /* 0x00000030cdc67836 */ /* 0x040fe40000000000 */
[----:B------:R-:W-:-:S02]  /*0d70*/  VIADD R197, R205, 0x38 ;  /* 0x00000038cdc57836 */ /* 0x000fc40000000000 */
[C---:B------:R-:W-:Y:S02]  /*0d80*/  VIADD R195, R205.reuse, 0x48 ;  /* 0x00000048cdc37836 */ /* 0x040fe40000000000 */
[C---:B------:R-:W-:Y:S02]  /*0d90*/  VIADD R194, R205.reuse, 0x50 ;  /* 0x00000050cdc27836 */ /* 0x040fe40000000000 */
[C---:B------:R-:W-:Y:S02]  /*0da0*/  VIADD R193, R205.reuse, 0x58 ;  /* 0x00000058cdc17836 */ /* 0x040fe40000000000 */
[C---:B------:R-:W-:Y:S02]  /*0db0*/  VIADD R192, R205.reuse, 0x60 ;  /* 0x00000060cdc07836 */ /* 0x040fe40000000000 */
[C---:B------:R-:W-:Y:S02]  /*0dc0*/  VIADD R191, R205.reuse, 0x68 ;  /* 0x00000068cdbf7836 */ /* 0x040fe40000000000 */
[----:B------:R-:W-:-:S02]  /*0dd0*/  VIADD R190, R205, 0x70 ;  /* 0x00000070cdbe7836 */ /* 0x000fc40000000000 */
[----:B------:R-:W-:Y:S02]  /*0de0*/  VIADD R189, R205, 0x78 ;  /* 0x00000078cdbd7836 */ /* 0x000fe40000000000 */
[----:B------:R-:W-:Y:S02]  /*0df0*/  IMAD.IADD R0, R7, 0x1, -R0 ;  /* 0x0000000107007824 */ /* 0x000fe400078e0a00 */
[----:B------:R-:W-:Y:S02]  /*0e00*/  IMAD.IADD R226, R11, 0x1, -R2 ;  /* 0x000000010be27824 */ /* 0x000fe400078e0a02 */
[----:B------:R-:W-:Y:S01]  /*0e10*/  IMAD R225, R5, 0x40, R6 ;  /* 0x0000004005e17824 */ /* 0x000fe200078e0206 */
[----:B------:R-:W-:Y:S01]  /*0e20*/  MOV R6, R14 ;  /* 0x0000000e00067202 */ /* 0x000fe20000000f00 */
[----:B------:R-:W-:Y:S01]  /*0e30*/  IMAD R227, R0, 0x8, R227 ;  /* 0x0000000800e37824 */ /* 0x000fe200078e02e3 */
[----:B------:R-:W-:Y:S01]  /*0e40*/  SHF.R.S32.HI R206, RZ, 0x3, R3 ;  /* 0x00000003ffce7819 */ /* 0x000fe20000011403 */
[----:B------:R-:W-:Y:S01]  /*0e50*/  IMAD.MOV.U32 R5, RZ, RZ, R13 ;  /* 0x000000ffff057224 */ /* 0x000fe200078e000d */
[----:B------:R-:W-:Y:S01]  /*0e60*/  SHF.R.S32.HI R229, RZ, 0x1f, R18 ;  /* 0x0000001fffe57819 */ /* 0x000fe20000011412 */
[----:B------:R-:W-:Y:S01]  /*0e70*/  IMAD.MOV.U32 R7, RZ, RZ, R15 ;  /* 0x000000ffff077224 */ /* 0x000fe200078e000f */
[----:B------:R-:W-:Y:S01]  /*0e80*/  SHF.R.S32.HI R228, RZ, 0x1f, R22 ;  /* 0x0000001fffe47819 */ /* 0x000fe20000011416 */
[----:B------:R-:W-:Y:S01]  /*0e90*/  IMAD.MOV.U32 R207, RZ, RZ, RZ ;  /* 0x000000ffffcf7224 */ /* 0x000fe200078e00ff */
[----:B------:R-:W-:Y:S01]  /*0ea0*/  SHF.R.S32.HI R223, RZ, 0x1f, R203 ;  /* 0x0000001fffdf7819 */ /* 0x000fe200000114cb */
[----:B------:R-:W-:Y:S01]  /*0eb0*/  IMAD.MOV.U32 R16, RZ, RZ, RZ ;  /* 0x000000ffff107224 */ /* 0x000fe200078e00ff */
[----:B------:R-:W-:Y:S01]  /*0ec0*/  SHF.R.S32.HI R222, RZ, 0x1f, R202 ;  /* 0x0000001fffde7819 */ /* 0x000fe200000114ca */
[----:B------:R-:W-:Y:S01]  /*0ed0*/  IMAD.MOV.U32 R2, RZ, RZ, RZ ;  /* 0x000000ffff027224 */ /* 0x000fe200078e00ff */
[----:B------:R-:W-:Y:S01]  /*0ee0*/  SHF.R.S32.HI R221, RZ, 0x1f, R201 ;  /* 0x0000001fffdd7819 */ /* 0x000fe200000114c9 */
[----:B------:R-:W-:Y:S01]  /*0ef0*/  IMAD R226, R226, 0x8, R225 ;  /* 0x00000008e2e27824 */ /* 0x000fe200078e02e1 */
[----:B------:R-:W-:-:S02]  /*0f00*/  SHF.R.S32.HI R220, RZ, 0x1f, R200 ;  /* 0x0000001fffdc7819 */ /* 0x000fc400000114c8 */
[----:B------:R-:W-:Y:S02]  /*0f10*/  SHF.R.S32.HI R219, RZ, 0x1f, R199 ;  /* 0x0000001fffdb7819 */ /* 0x000fe400000114c7 */
[----:B------:R-:W-:Y:S02]  /*0f20*/  SHF.R.S32.HI R218, RZ, 0x1f, R198 ;  /* 0x0000001fffda7819 */ /* 0x000fe400000114c6 */
[----:B------:R-:W-:Y:S02]  /*0f30*/  SHF.R.S32.HI R217, RZ, 0x1f, R197 ;  /* 0x0000001fffd97819 */ /* 0x000fe400000114c5 */
[----:B------:R-:W-:Y:S02]  /*0f40*/  SHF.R.S32.HI R216, RZ, 0x1f, R196 ;  /* 0x0000001fffd87819 */ /* 0x000fe400000114c4 */
[----:B------:R-:W-:Y:S02]  /*0f50*/  SHF.R.S32.HI R215, RZ, 0x1f, R195 ;  /* 0x0000001fffd77819 */ /* 0x000fe400000114c3 */
[----:B------:R-:W-:-:S02]  /*0f60*/  SHF.R.S32.HI R214, RZ, 0x1f, R194 ;  /* 0x0000001fffd67819 */ /* 0x000fc400000114c2 */
[----:B------:R-:W-:Y:S02]  /*0f70*/  SHF.R.S32.HI R213, RZ, 0x1f, R193 ;  /* 0x0000001fffd57819 */ /* 0x000fe400000114c1 */
[----:B------:R-:W-:Y:S02]  /*0f80*/  SHF.R.S32.HI R212, RZ, 0x1f, R192 ;  /* 0x0000001fffd47819 */ /* 0x000fe400000114c0 */
[----:B------:R-:W-:Y:S02]  /*0f90*/  SHF.R.S32.HI R211, RZ, 0x1f, R191 ;  /* 0x0000001fffd37819 */ /* 0x000fe400000114bf */
[----:B------:R-:W-:Y:S02]  /*0fa0*/  SHF.R.S32.HI R210, RZ, 0x1f, R190 ;  /* 0x0000001fffd27819 */ /* 0x000fe400000114be */
[----:B------:R-:W-:Y:S02]  /*0fb0*/  SHF.R.S32.HI R209, RZ, 0x1f, R189 ;  /* 0x0000001fffd17819 */ /* 0x000fe400000114bd */
[----:B--2---:R-:W-:-:S07]  /*0fc0*/  LOP3.LUT R19, R10, 0x1, RZ, 0xfc, !PT ;  /* 0x000000010a137812 */ /* 0x004fce00078efcff */
.L_x_219:
[----:B0-2-4-:R-:W0:Y:S01]  /*0fd0*/  LDC.64 R8, c[0x0][0xc88] ;  /* 0x00032200ff087b82 */ /* 0x015e220000000a00 */
[----:B------:R-:W-:-:S07]  /*0fe0*/  ULDC.64 UR4, c[0x0][0xa28] ;  /* 0x00028a0000047ab9 */ /* 0x000fce0000000a00 */
[----:B------:R-:W1:Y:S08]  /*0ff0*/  LDC.64 R12, c[0x0][0x418] ;  /* 0x00010600ff0c7b82 */ /* 0x000e700000000a00 */
[----:B------:R-:W2:Y:S01]  /*1000*/  LDC R0, c[0x0][0x424] ;  /* 0x00010900ff007b82 */ /* 0x000ea20000000800 */
[----:B0-----:R-:W-:Y:S01]  /*1010*/  IMAD.WIDE R8, R7, 0x4, R8 ;  /* 0x0000000407087825 */ /* 0x001fe200078e0208 */
[----:B------:R-:W-:-:S06]  /*1020*/  ISETP.NE.U32.AND P0, PT, RZ, UR4, PT ;  /* 0x00000004ff007c0c */ /* 0x000fcc000bf05070 */
[----:B------:R-:W0:Y:S01]  /*1030*/  LDC R7, c[0x0][0x2f0] ;  /* 0x0000bc00ff077b82 */ /* 0x000e220000000800 */
[----:B---3--:R-:W3:Y:S01]  /*1040*/  LDG.E R23, desc[UR40][R8.64] ;  /* 0x0000002808177981 */ /* 0x008ee2000c1e1900 */
[----:B------:R-:W-:Y:S01]  /*1050*/  ISETP.NE.AND.EX P0, PT, RZ, UR5, PT, P0 ;  /* 0x00000005ff007c0c */ /* 0x000fe2000bf05300 */
[----:B------:R-:W-:Y:S01]  /*1060*/  IMAD.MOV.U32 R3, RZ, RZ, RZ ;  /* 0x000000ffff037224 */ /* 0x000fe200078e00ff */
[----:B---3--:R-:W-:-:S11]  /*1070*/  SHF.R.S32.HI R188, RZ, 0x1f, R23 ;  /* 0x0000001fffbc7819 */ /* 0x008fd60000011417 */
[----:B------:R-:W-:-:S04]  /*1080*/  @P0 LEA R10, P1, R23, UR4, 0x2 ;  /* 0x00000004170a0c11 */ /* 0x000fc8000f8210ff */
[----:B------:R-:W-:Y:S01]  /*1090*/  @P0 LEA.HI.X R11, R23, UR5, R188, 0x2, P1 ;  /* 0x00000005170b0c11 */ /* 0x000fe200088f14bc */
[----:B------:R-:W-:Y:S02]  /*10a0*/  ULDC.64 UR4, c[0x0][0xa20] ;  /* 0x0002880000047ab9 */ /* 0x000fe40000000a00 */
[----:B------:R-:W-:Y:S02]  /*10b0*/  ISETP.NE.U32.AND P1, PT, RZ, UR4, PT ;  /* 0x00000004ff007c0c */ /* 0x000fe4000bf25070 */
[----:B------:R3:W5:Y:S01]  /*10c0*/  @P0 LDG.E R3, desc[UR40][R10.64] ;  /* 0x000000280a030981 */ /* 0x000762000c1e1900 */
[----:B-1----:R-:W-:Y:S02]  /*10d0*/  ISETP.NE.U32.AND P0, PT, R12, RZ, PT ;  /* 0x000000ff0c00720c */ /* 0x002fe40003f05070 */
[----:B------:R-:W-:Y:S02]  /*10e0*/  ISETP.NE.AND.EX P1, PT, RZ, UR5, PT, P1 ;  /* 0x00000005ff007c0c */ /* 0x000fe4000bf25310 */
[----:B------:R-:W-:-:S04]  /*10f0*/  ISETP.NE.AND.EX P0, PT, R13, RZ, PT, P0 ;  /* 0x000000ff0d00720c */ /* 0x000fc80003f05300 */
[----:B--2---:R-:W-:-:S05]  /*1100*/  SEL R0, R0, 0x1, P0 ;  /* 0x0000000100007807 */ /* 0x004fca0000000000 */
[----:B0-----:R-:W-:Y:S02]  /*1110*/  IMAD R104, R0, R7, RZ ;  /* 0x0000000700687224 */ /* 0x001fe400078e02ff */
[----:B------:R-:W-:-:S04]  /*1120*/  @P1 LEA R8, P2, R23, UR4, 0x2 ;  /* 0x0000000417081c11 */ /* 0x000fc8000f8410ff */
[----:B------:R-:W-:-:S05]  /*1130*/  @P1 LEA.HI.X R9, R23, UR5, R188, 0x2, P2 ;  /* 0x0000000517091c11 */ /* 0x000fca00090f14bc */
[----:B------:R3:W5:Y:S01]  /*1140*/  @P1 LDG.E R104, desc[UR40][R8.64] ;  /* 0x0000002808681981 */ /* 0x000762000c1e1900 */
[----:B------:R-:W-:Y:S05]  /*1150*/  @P1 BRA `(.L_x_173) ;  /* 0x0000000000241947 */ /* 0x000fea0003800000 */
[----:B------:R-:W-:Y:S02]  /*1160*/  ULDC.64 UR4, c[0x0][0xa08] ;  /* 0x0002820000047ab9 */ /* 0x000fe40000000a00 */
[----:B------:R-:W-:-:S04]  /*1170*/  ISETP.NE.U32.AND P0, PT, RZ, UR4, PT ;  /* 0x00000004ff007c0c */ /* 0x000fc8000bf05070 */
[----:B------:R-:W-:-:S13]  /*1180*/  ISETP.NE.AND.EX P0, PT, RZ, UR5, PT, P0 ;  /* 0x00000005ff007c0c */ /* 0x000fda000bf05300 */
[----:B------:R-:W-:Y:S05]  /*1190*/  @!P0 BRA `(.L_x_173) ;  /* 0x0000000000148947 */ /* 0x000fea0003800000 */
[----:B---3--:R-:W0:Y:S02]  /*11a0*/  LDC.64 R8, c[0x0][0xa08] ;  /* 0x00028200ff087b82 */ /* 0x008e240000000a00 */
[----:B0-----:R-:W-:-:S05]  /*11b0*/  IMAD.WIDE R8, R23, 0x4, R8 ;  /* 0x0000000417087825 */ /* 0x001fca00078e0208 */
[----:B-----5:R-:W2:Y:S04]  /*11c0*/  LDG.E R104, desc[UR40][R8.64] ;  /* 0x0000002808687981 */ /* 0x020ea8000c1e1900 */
[----:B------:R-:W2:Y:S02]  /*11d0*/  LDG.E R7, desc[UR40][R8.64+0x4] ;  /* 0x0000042808077981 */ /* 0x000ea4000c1e1900 */
[----:B--2---:R-:W-:-:S07]  /*11e0*/  IMAD.IADD R104, R7, 0x1, -R104 ;  /* 0x0000000107687824 */ /* 0x004fce00078e0a68 */
.L_x_173:
[----:B-----5:R-:W-:Y:S01]  /*11f0*/  IMAD.IADD R104, R104, 0x1, -R3 ;  /* 0x0000000168687824 */ /* 0x020fe200078e0a03 */
[C---:B------:R-:W-:Y:S01]  /*1200*/  LOP3.LUT R3, R6.reuse, 0xff000000, RZ, 0xc0, !PT ;  /* 0xff00000006037812 */ /* 0x040fe200078ec0ff */
[----:B------:R-:W-:Y:S01]  /*1210*/  IMAD.MOV.U32 R94, RZ, RZ, RZ ;  /* 0x000000ffff5e7224 */ /* 0x000fe200078e00ff */
[----:B------:R-:W-:Y:S01]  /*1220*/  LOP3.LUT R0, R6, 0xff0000, RZ, 0xc0, !PT ;  /* 0x00ff000006007812 */ /* 0x000fe200078ec0ff */
[C---:B------:R-:W-:Y:S01]  /*1230*/  VIADD R4, R104.reuse, 0x7f ;  /* 0x0000007f68047836 */ /* 0x040fe20000000000 */
[----:B------:R-:W-:Y:S02]  /*1240*/  ISETP.GE.AND P0, PT, R104, 0x1, PT ;  /* 0x000000016800780c */ /* 0x000fe40003f06270 */
[----:B------:R-:W-:Y:S02]  /*1250*/  SHF.R.U32.HI R3, RZ, 0x8, R3 ;  /* 0x00000008ff037819 */ /* 0x000fe40000011603 */
[----:B------:R-:W-:Y:S02]  /*1260*/  SHF.R.S32.HI R7, RZ, 0x1f, R4 ;  /* 0x0000001fff077819 */ /* 0x000fe40000011404 */
[----:B------:R-:W-:-:S02]  /*1270*/  LEA.HI R0, R0, R3, RZ, 0x10 ;  /* 0x0000000300007211 */ /* 0x000fc400078f80ff */
[----:B------:R-:W-:Y:S02]  /*1280*/  LEA.HI R7, R7, R4, RZ, 0x7 ;  /* 0x0000000407077211 */ /* 0x000fe400078f38ff */
[----:B------:R-:W-:Y:S02]  /*1290*/  LOP3.LUT R204, R0, 0xff, RZ, 0xc0, !PT ;  /* 0x000000ff00cc7812 */ /* 0x000fe400078ec0ff */
[----:B------:R-:W-:Y:S02]  /*12a0*/  SHF.R.U32.HI R186, RZ, 0x10, R0 ;  /* 0x00000010ffba7819 */ /* 0x000fe40000011600 */
[----:B---3--:R-:W-:Y:S01]  /*12b0*/  SHF.R.S32.HI R11, RZ, 0x7, R7 ;  /* 0x00000007ff0b7819 */ /* 0x008fe20000011407 */
[----:B------:R-:W-:Y:S06]  /*12c0*/  @!P0 BRA `(.L_x_174) ;  /* 0x0000000000748947 */ /* 0x000fec0003800000 */
[----:B------:R-:W0:Y:S01]  /*12d0*/  LDC R3, c[0x0][0x9f0] ;  /* 0x00027c00ff037b82 */ /* 0x000e220000000800 */
[----:B------:R-:W-:-:S04]  /*12e0*/  ISETP.NE.AND P0, PT, R186, RZ, PT ;  /* 0x000000ffba00720c */ /* 0x000fc80003f05270 */
[----:B0-----:R-:W-:-:S04]  /*12f0*/  SEL R12, R186, R3, P0 ;  /* 0x00000003ba0c7207 */ /* 0x001fc80000000000 */
[-C--:B------:R-:W-:Y:S02]  /*1300*/  IABS R4, R12.reuse ;  /* 0x0000000c00047213 */ /* 0x080fe40000000000 */
[----:B------:R-:W-:Y:S02]  /*1310*/  IADD3 R0, R11, -0x1, R12 ;  /* 0xffffffff0b007810 */ /* 0x000fe40007ffe00c */
[----:B------:R-:W0:Y:S01]  /*1320*/  I2F.RP R3, R4 ;  /* 0x0000000400037306 */ /* 0x000e220000209400 */
[----:B------:R-:W-:Y:S02]  /*1330*/  IABS R13, R12 ;  /* 0x0000000c000d7213 */ /* 0x000fe40000000000 */
[----:B------:R-:W-:Y:S02]  /*1340*/  IABS R10, R0 ;  /* 0x00000000000a7213 */ /* 0x000fe40000000000 */
[----:B------:R-:W-:-:S04]  /*1350*/  LOP3.LUT R0, R0, R12, RZ, 0x3c, !PT ;  /* 0x0000000c00007212 */ /* 0x000fc800078e3cff */
[----:B------:R-:W-:Y:S01]  /*1360*/  ISETP.GE.AND P2, PT, R0, RZ, PT ;  /* 0x000000ff0000720c */ /* 0x000fe20003f46270 */
[----:B0-----:R-:W0:Y:S02]  /*1370*/  MUFU.RCP R3, R3 ;  /* 0x0000000300037308 */ /* 0x001e240000001000 */
[----:B0-----:R-:W-:Y:S02]  /*1380*/  VIADD R8, R3, 0xffffffe ;  /* 0x0ffffffe03087836 */ /* 0x001fe40000000000 */
[----:B------:R-:W-:-:S04]  /*1390*/  IMAD.MOV R3, RZ, RZ, -R13 ;  /* 0x000000ffff037224 */ /* 0x000fc800078e0a0d */
[----:B------:R0:W1:Y:S02]  /*13a0*/  F2I.FTZ.U32.TRUNC.NTZ R9, R8 ;  /* 0x0000000800097305 */ /* 0x000064000021f000 */
[----:B0-----:R-:W-:Y:S01]  /*13b0*/  MOV R8, RZ ;  /* 0x000000ff00087202 */ /* 0x001fe20000000f00 */
[----:B-1----:R-:W-:-:S04]  /*13c0*/  IMAD.MOV R7, RZ, RZ, -R9 ;  /* 0x000000ffff077224 */ /* 0x002fc800078e0a09 */
[----:B------:R-:W-:-:S04]  /*13d0*/  IMAD R7, R7, R4, RZ ;  /* 0x0000000407077224 */ /* 0x000fc800078e02ff */
[----:B------:R-:W-:-:S06]  /*13e0*/  IMAD.HI.U32 R9, R9, R7, R8 ;  /* 0x0000000709097227 */ /* 0x000fcc00078e0008 */
[----:B------:R-:W-:-:S04]  /*13f0*/  IMAD.HI.U32 R9, R9, R10, RZ ;  /* 0x0000000a09097227 */ /* 0x000fc800078e00ff */
[----:B------:R-:W-:-:S05]  /*1400*/  IMAD R3, R9, R3, R10 ;  /* 0x0000000309037224 */ /* 0x000fca00078e020a */
[----:B------:R-:W-:-:S13]  /*1410*/  ISETP.GT.U32.AND P1, PT, R4, R3, PT ;  /* 0x000000030400720c */ /* 0x000fda0003f24070 */
[----:B------:R-:W-:Y:S02]  /*1420*/  @!P1 IMAD.IADD R3, R3, 0x1, -R4 ;  /* 0x0000000103039824 */ /* 0x000fe400078e0a04 */
[----:B------:R-:W-:Y:S01]  /*1430*/  @!P1 VIADD R9, R9, 0x1 ;  /* 0x0000000109099836 */ /* 0x000fe20000000000 */
[----:B------:R-:W-:Y:S02]  /*1440*/  ISETP.NE.AND P1, PT, R12, RZ, PT ;  /* 0x000000ff0c00720c */ /* 0x000fe40003f25270 */
[----:B------:R-:W-:-:S13]  /*1450*/  ISETP.GE.U32.AND P0, PT, R3, R4, PT ;  /* 0x000000040300720c */ /* 0x000fda0003f06070 */
[----:B------:R-:W-:-:S04]  /*1460*/  @P0 VIADD R9, R9, 0x1 ;  /* 0x0000000109090836 */ /* 0x000fc80000000000 */
[----:B------:R-:W-:Y:S01]  /*1470*/  @!P2 IMAD.MOV R9, RZ, RZ, -R9 ;  /* 0x000000ffff09a224 */ /* 0x000fe200078e0a09 */
[----:B------:R-:W-:-:S05]  /*1480*/  @!P1 LOP3.LUT R9, RZ, R12, RZ, 0x33, !PT ;  /* 0x0000000cff099212 */ /* 0x000fca00078e33ff */
[----:B------:R-:W-:-:S07]  /*1490*/  IMAD.MOV.U32 R94, RZ, RZ, R9 ;  /* 0x000000ffff5e7224 */ /* 0x000fce00078e0009 */
.L_x_174:
[-C--:B------:R-:W-:Y:S01]  /*14a0*/  IMAD R17, R204, R94.reuse, RZ ;  /* 0x0000005ecc117224 */ /* 0x080fe200078e02ff */
[----:B------:R-:W-:Y:S01]  /*14b0*/  LOP3.LUT R185, R6, 0xffff, RZ, 0xc0, !PT ;  /* 0x0000ffff06b97812 */ /* 0x000fe200078ec0ff */
[----:B------:R-:W-:Y:S01]  /*14c0*/  IMAD.MOV.U32 R187, RZ, RZ, R5 ;  /* 0x000000ffffbb7224 */ /* 0x000fe200078e0005 */
[----:B------:R-:W-:Y:S01]  /*14d0*/  PLOP3.LUT P0, PT, PT, PT, PT, 0x80, 0x0 ;  /* 0x000000000000781c */ /* 0x000fe20003f0f070 */
[----:B------:R-:W-:Y:S01]  /*14e0*/  IMAD.MOV.U32 R3, RZ, RZ, RZ ;  /* 0x000000ffff037224 */ /* 0x000fe200078e00ff */
[----:B------:R-:W-:Y:S01]  /*14f0*/  VIADDMNMX R94, R17, R94, R11, PT ;  /* 0x0000005e115e7246 */ /* 0x000fe2000380010b */
[----:B------:R-:W-:Y:S01]  /*1500*/  IMAD.MOV.U32 R0, RZ, RZ, RZ ;  /* 0x000000ffff007224 */ /* 0x000fe200078e00ff */
[----:B------:R-:W-:Y:S02]  /*1510*/  CS2R R86, SRZ ;  /* 0x0000000000567805 */ /* 0x000fe4000001ff00 */
[----:B------:R-:W-:Y:S02]  /*1520*/  CS2R R84, SRZ ;  /* 0x0000000000547805 */ /* 0x000fe4000001ff00 */
[----:B------:R-:W-:-:S02]  /*1530*/  ISETP.GT.AND P1, PT, R94, R17, PT ;  /* 0x000000115e00720c */ /* 0x000fc40003f24270 */
        /* <DEDUP_REMOVED lines=29> */
[----:B------:R-:W-:Y:S01]  /*1710*/  CS2R R20, SRZ ;  /* 0x0000000000147805 */ /* 0x000fe2000001ff00 */
[----:B------:R-:W-:Y:S06]  /*1720*/  @!P1 BRA `(.L_x_175) ;  /* 0x00000068000c9947 */ /* 0x000fec0003800000 */
[----:B------:R-:W0:Y:S01]  /*1730*/  SHFL.IDX PT, R0, R224, RZ, 0x1f ;  /* 0x00001fffe0007589 */ /* 0x000e2200000e0000 */
[----:B------:R-:W1:Y:S01]  /*1740*/  S2UR UR7, SR_CgaCtaId ;  /* 0x00000000000779c3 */ /* 0x000e620000008800 */
[----:B------:R-:W-:Y:S01]  /*1750*/  UMOV UR6, 0x400 ;  /* 0x0000040000067882 */ /* 0x000fe20000000000 */
[----:B0-----:R-:W-:Y:S01]  /*1760*/  R2UR UR4, R0 ;  /* 0x00000000000472ca */ /* 0x001fe200000e0000 */
[----:B-1----:R-:W-:-:S04]  /*1770*/  ULEA UR6, UR7, UR6, 0x18 ;  /* 0x0000000607067291 */ /* 0x002fc8000f8ec03f */
[----:B------:R-:W-:-:S04]  /*1780*/  UIADD3 UR6, UR6, 0x10400, URZ ;  /* 0x0001040006067890 */ /* 0x000fc8000fffe03f */
[----:B------:R-:W-:-:S04]  /*1790*/  ULOP3.LUT UP0, URZ, UR6, 0x3ff, URZ, 0xc0, !UPT ;  /* 0x000003ff063f7892 */ /* 0x000fc8000f80c03f */
[----:B------:R-:W-:Y:S02]  /*17a0*/  ULEA.HI UR5, UR4, UR4, URZ, 0x1 ;  /* 0x0000000404057291 */ /* 0x000fe4000f8f083f */
[----:B------:R-:W-:Y:S02]  /*17b0*/  PLOP3.LUT P0, PT, PT, PT, UP0, 0x80, 0x0 ;  /* 0x000000000000781c */ /* 0x000fe40003f0f008 */
        /* <DEDUP_REMOVED lines=9> */
[----:B------:R-:W-:Y:S01]  /*1850*/  IMAD.U32 R4, RZ, RZ, UR4 ;  /* 0x00000004ff047e24 */ /* 0x000fe2000f8e00ff */
[----:B------:R0:W1:Y:S01]  /*1860*/  LDC.64 R14, c[0x4][R0] ;  /* 0x01000000000e7b82 */ /* 0x0000620000000a00 */
[----:B------:R-:W-:Y:S01]  /*1870*/  IMAD.U32 R5, RZ, RZ, UR5 ;  /* 0x00000005ff057e24 */ /* 0x000fe2000f8e00ff */
[----:B------:R-:W-:Y:S01]  /*1880*/  ULDC.64 UR4, c[0x4][0x120] ;  /* 0x0100480000047ab9 */ /* 0x000fe20000000a00 */
[----:B------:R-:W-:Y:S01]  /*1890*/  IMAD.U32 R10, RZ, RZ, UR6 ;  /* 0x00000006ff0a7e24 */ /* 0x000fe2000f8e00ff */
[----:B------:R-:W-:Y:S01]  /*18a0*/  MOV R13, RZ ;  /* 0x000000ff000d7202 */ /* 0x000fe20000000f00 */
[----:B------:R-:W-:Y:S02]  /*18b0*/  IMAD.U32 R6, RZ, RZ, UR4 ;  /* 0x00000004ff067e24 */ /* 0x000fe4000f8e00ff */
[----:B------:R-:W-:-:S02]  /*18c0*/  IMAD.U32 R7, RZ, RZ, UR5 ;  /* 0x00000005ff077e24 */ /* 0x000fc4000f8e00ff */
[----:B------:R-:W-:Y:S02]  /*18d0*/  IMAD.U32 R11, RZ, RZ, UR7 ;  /* 0x00000007ff0b7e24 */ /* 0x000fe4000f8e00ff */
[----:B------:R-:W-:Y:S02]  /*18e0*/  IMAD.MOV.U32 R8, RZ, RZ, 0x70 ;  /* 0x00000070ff087424 */ /* 0x000fe400078e00ff */
[----:B0-----:R-:W-:-:S07]  /*18f0*/  IMAD.MOV.U32 R12, RZ, RZ, 0x1 ;  /* 0x00000001ff0c7424 */ /* 0x001fce00078e00ff */
[----:B------:R-:W-:-:S07]  /*1900*/  LEPC R20, `(.L_x_176) ;  /* 0x000000001014794e */ /* 0x000fce0000000000 */
[----:B-1----:R-:W-:Y:S05]  /*1910*/  CALL.ABS.NOINC R14 ;  /* 0x000000000e007343 */ /* 0x002fea0003c00000 */
.L_x_176:
[----:B------:R-:W0:Y:S01]  /*1920*/  S2UR UR5, SR_CgaCtaId ;  /* 0x00000000000579c3 */ /* 0x000e220000008800 */
[----:B------:R-:W-:Y:S01]  /*1930*/  LEA.HI R0, R207, R207, RZ, 0x1 ;  /* 0x000000cfcf007211 */ /* 0x000fe200078f08ff */
[----:B------:R-:W-:Y:S01]  /*1940*/  UMOV UR4, 0x400 ;  /* 0x0000040000047882 */ /* 0x000fe20000000000 */
[----:B------:R-:W-:Y:S01]  /*1950*/  BSSY B0, `(.L_x_177) ;  /* 0x0000009000007945 */ /* 0x000fe20003800000 */
[----:B------:R-:W-:Y:S02]  /*1960*/  ISETP.NE.AND P0, PT, R19, 0x3, PT ;  /* 0x000000031300780c */ /* 0x000fe40003f05270 */
[----:B------:R-:W-:-:S05]  /*1970*/  LOP3.LUT R0, R0, 0xfffffffe, RZ, 0xc0, !PT ;  /* 0xfffffffe00007812 */ /* 0x000fca00078ec0ff */
[----:B------:R-:W-:-:S05]  /*1980*/  IMAD.IADD R3, R207, 0x1, -R0 ;  /* 0x00000001cf037824 */ /* 0x000fca00078e0a00 */
[----:B------:R-:W-:Y:S01]  /*1990*/  SHF.L.U32 R3, R3, 0x1f, RZ ;  /* 0x0000001f03037819 */ /* 0x000fe200000006ff */
[----:B0-----:R-:W-:-:S06]  /*19a0*/  ULEA UR4, UR5, UR4, 0x18 ;  /* 0x0000000405047291 */ /* 0x001fcc000f8ec03f */
[----:B------:R-:W-:-:S04]  /*19b0*/  IMAD.U32 R0, RZ, RZ, UR4 ;  /* 0x00000004ff007e24 */ /* 0x000fc8000f8e00ff */
[----:B------:R-:W0:Y:S02]  /*19c0*/  SYNCS.PHASECHK.TRANS64.TRYWAIT P1, [R0+URZ+0x34800], R3 ;  /* 0x03480003000075a7 */ /* 0x000e24000802017f */
[----:B0-----:R-:W-:Y:S05]  /*19d0*/  @!P1 BRA `(.L_x_178) ;  /* 0x000000f800789947 */ /* 0x001fea0003800000 */
.L_x_342:
[----:B------:R-:W-:Y:S05]  /*19e0*/  BSYNC B0 ;  /* 0x0000000000007941 */ /* 0x000fea0003800000 */
.L_x_177:
[----:B------:R-:W-:Y:S05]  /*19f0*/  @!P0 BRA `(.L_x_179) ;  /* 0x0000000000048947 */ /* 0x000fea0003800000 */
[----:B------:R-:W-:Y:S01]  /*1a00*/  BPT.TRAP 0x1 ;  /* 0x000000040000795c */ /* 0x000fe20000300000 */
.L_x_179:
[----:B0-----:R-:W-:Y:S01]  /*1a10*/  IMAD R3, R2, 0x8, R0 ;  /* 0x0000000802037824 */ /* 0x001fe200078e0200 */
[----:B------:R-:W-:-:S04]  /*1a20*/  SHF.L.U32 R4, R16, 0x1f, RZ ;  /* 0x0000001f10047819 */ /* 0x000fc800000006ff */
[----:B------:R0:W1:Y:S01]  /*1a30*/  SYNCS.PHASECHK.TRANS64.TRYWAIT P2, [R3+URZ+0x34830], R4 ;  /* 0x03483004030075a7 */ /* 0x000062000804017f */
[----:B------:R-:W-:Y:S05]  /*1a40*/  @!P0 BRA `(.L_x_180) ;  /* 0x0000000000048947 */ /* 0x000fea0003800000 */
[----:B------:R-:W-:Y:S01]  /*1a50*/  BPT.TRAP 0x1 ;  /* 0x000000040000795c */ /* 0x000fe20000300000 */
.L_x_180:
[----:B------:R-:W2:Y:S01]  /*1a60*/  S2R R5, SR_TID.X ;  /* 0x0000000000057919 */ /* 0x000ea20000002100 */
[----:B------:R-:W-:Y:S01]  /*1a70*/  IMAD.MOV.U32 R151, RZ, RZ, RZ ;  /* 0x000000ffff977224 */ /* 0x000fe200078e00ff */
[----:B--2---:R-:W-:Y:S01]  /*1a80*/  LOP3.LUT P1, RZ, R5, 0x7f, RZ, 0xc0, !PT ;  /* 0x0000007f05ff7812 */ /* 0x004fe2000782c0ff */
[----:B-1----:R-:W-:-:S12]  /*1a90*/  @P2 BRA `(.L_x_181) ;  /* 0x0000000000082947 */ /* 0x002fd80003800000 */
[----:B------:R-:W1:Y:S02]  /*1aa0*/  SYNCS.PHASECHK.TRANS64.TRYWAIT P2, [R3+URZ+0x34830], R4 ;  /* 0x03483004030075a7 */ /* 0x000e64000804017f */
[----:B-1----:R-:W-:Y:S05]  /*1ab0*/  @!P2 BRA `(.L_x_182) ;  /* 0x000000f80054a947 */ /* 0x002fea0003800000 */
.L_x_181:
[----:B------:R-:W-:Y:S05]  /*1ac0*/  WARPSYNC.ALL ;  /* 0x0000000000007948 */ /* 0x000fea0003800000 */
[----:B01----:R-:W-:Y:S01]  /*1ad0*/  VIADD R4, R0, 0x1c400 ;  /* 0x0001c40000047836 */ /* 0x003fe20000000000 */
[----:B------:R-:W-:Y:S01]  /*1ae0*/  ULOP3.LUT UR56, UR56, 0x10000, URZ, 0xfc, !UPT ;  /* 0x0001000038387892 */ /* 0x000fe2000f8efc3f */
[----:B------:R-:W-:Y:S01]  /*1af0*/  WARPGROUP.ARRIVE ;  /* 0x00000000000079c5 */ /* 0x000fe20000000000 */
[----:B------:R-:W-:Y:S01]  /*1b00*/  UMOV UR57, 0x40000040 ;  /* 0x4000004000397882 */ /* 0x000fe20000000000 */
[----:B------:R-:W-:Y:S01]  /*1b10*/  UMOV UR59, 0x40000040 ;  /* 0x40000040003b7882 */ /* 0x000fe20000000000 */
[----:B------:R-:W-:Y:S01]  /*1b20*/  SHF.R.U32.HI R4, RZ, 0x4, R4 ;  /* 0x00000004ff047819 */ /* 0x000fe20000011604 */
[----:B------:R-:W-:Y:S01]  /*1b30*/  UIADD3 UR8, UR56, 0x2, URZ ;  /* 0x0000000238087890 */ /* 0x000fe2000fffe03f */
[----:B------:R-:W-:Y:S01]  /*1b40*/  P2R R12, PR, RZ, 0x1 ;  /* 0x00000001ff0c7803 */ /* 0x000fe20000000000 */
[----:B------:R-:W-:Y:S01]  /*1b50*/  UMOV UR9, 0x40000040 ;  /* 0x4000004000097882 */ /* 0x000fe20000000000 */
[----:B------:R-:W-:Y:S01]  /*1b60*/  LOP3.LUT R4, R4, 0x3fff, RZ, 0xc0, !PT ;  /* 0x00003fff04047812 */ /* 0x000fe200078ec0ff */
[----:B------:R-:W-:Y:S01]  /*1b70*/  UMOV UR11, 0x40000040 ;  /* 0x40000040000b7882 */ /* 0x000fe20000000000 */
[----:B------:R-:W-:Y:S01]  /*1b80*/  UIADD3 UR12, UR56, 0x4, URZ ;  /* 0x00000004380c7890 */ /* 0x000fe2000fffe03f */
[----:B------:R-:W-:Y:S01]  /*1b90*/  @!P1 VIADD R3, R3, 0x34840 ;  /* 0x0003484003039836 */ /* 0x000fe20000000000 */
[----:B------:R-:W-:Y:S01]  /*1ba0*/  LOP3.LUT R5, R4, 0x10000, RZ, 0xfc, !PT ;  /* 0x0001000004057812 */ /* 0x000fe200078efcff */
[----:B------:R-:W-:Y:S01]  /*1bb0*/  UMOV UR13, 0x40000040 ;  /* 0x40000040000d7882 */ /* 0x000fe20000000000 */
[----:B------:R-:W-:Y:S01]  /*1bc0*/  UMOV UR15, 0x40000040 ;  /* 0x40000040000f7882 */ /* 0x000fe20000000000 */
[----:B------:R-:W-:Y:S01]  /*1bd0*/  UIADD3 UR16, UR56, 0x6, URZ ;  /* 0x0000000638107890 */ /* 0x000fe2000fffe03f */
[----:B------:R-:W-:Y:S01]  /*1be0*/  @!P1 PRMT R3, RZ, 0x654, R3 ;  /* 0x00000654ff039816 */ /* 0x000fe20000000003 */
[----:B------:R-:W-:Y:S01]  /*1bf0*/  IMAD R4, R2, 0xc00, R5 ;  /* 0x00000c0002047824 */ /* 0x000fe200078e0205 */
[----:B------:R-:W-:Y:S01]  /*1c00*/  UMOV UR17, 0x40000040 ;  /* 0x4000004000117882 */ /* 0x000fe20000000000 */
[----:B------:R-:W-:Y:S01]  /*1c10*/  UMOV UR19, 0x40000040 ;  /* 0x4000004000137882 */ /* 0x000fe20000000000 */
[----:B------:R-:W-:Y:S01]  /*1c20*/  UIADD3 UR20, UR56, 0x400, URZ ;  /* 0x0000040038147890 */ /* 0x000fe2000fffe03f */
[--C-:B------:R-:W-:Y:S01]  /*1c30*/  IMAD.MOV.U32 R150, RZ, RZ, R151.reuse ;  /* 0x000000ffff967224 */ /* 0x100fe200078e0097 */
[----:B------:R-:W-:Y:S01]  /*1c40*/  R2UR UR58, R4 ;  /* 0x00000000043a72ca */ /* 0x000fe200000e0000 */
[----:B------:R-:W-:Y:S01]  /*1c50*/  UMOV UR21, 0x40000040 ;  /* 0x4000004000157882 */ /* 0x000fe20000000000 */
[----:B------:R-:W-:Y:S01]  /*1c60*/  UMOV UR23, 0x40000040 ;  /* 0x4000004000177882 */ /* 0x000fe20000000000 */
[----:B------:R-:W-:Y:S01]  /*1c70*/  UIADD3 UR24, UR56, 0x402, URZ ;  /* 0x0000040238187890 */ /* 0x000fe2000fffe03f */
[--C-:B------:R-:W-:Y:S01]  /*1c80*/  IMAD.MOV.U32 R149, RZ, RZ, R151.reuse ;  /* 0x000000ffff957224 */ /* 0x100fe200078e0097 */
        /* <DEDUP_REMOVED lines=8> */
[----:B------:R-:W-:Y:S01]  /*1d10*/  HGMMA.64x128x16.F32 R24, gdesc[UR56], RZ, !UPT, gsb0 ;  /* 0x01e00000381879f0 */ /* 0x000fe2000c0008ff */
[----:B------:R-:W-:Y:S01]  /*1d20*/  UIADD3 UR10, UR58, 0x2, URZ ;  /* 0x000000023a0a7890 */ /* 0x000fe2000fffe03f */
[--C-:B------:R-:W-:Y:S01]  /*1d30*/  IMAD.MOV.U32 R146, RZ, RZ, R151.reuse ;  /* 0x000000ffff927224 */ /* 0x100fe200078e0097 */
[----:B------:R-:W-:Y:S01]  /*1d40*/  UIADD3 UR14, UR58, 0x4, URZ ;  /* 0x000000043a0e7890 */ /* 0x000fe2000fffe03f */
[--C-:B------:R-:W-:Y:S01]  /*1d50*/  IMAD.MOV.U32 R145, RZ, RZ, R151.reuse ;  /* 0x000000ffff917224 */ /* 0x100fe200078e0097 */
[----:B------:R-:W-:Y:S01]  /*1d60*/  UIADD3 UR18, UR58, 0x6, URZ ;  /* 0x000000063a127890 */ /* 0x000fe2000fffe03f */
[-C--:B------:R-:W-:Y:S01]  /*1d70*/  MOV R144, R151.reuse ;  /* 0x0000009700907202 */ /* 0x080fe20000000f00 */
[----:B------:R-:W-:Y:S01]  /*1d80*/  UIADD3 UR22, UR58, 0x400, URZ ;  /* 0x000004003a167890 */ /* 0x000fe2000fffe03f */
[--C-:B------:R-:W-:Y:S01]  /*1d90*/  IMAD.MOV.U32 R143, RZ, RZ, R151.reuse ;  /* 0x000000ffff8f7224 */ /* 0x100fe200078e0097 */
[----:B------:R-:W-:Y:S01]  /*1da0*/  UIADD3 UR26, UR58, 0x402, URZ ;  /* 0x000004023a1a7890 */ /* 0x000fe2000fffe03f */
[--C-:B------:R-:W-:Y:S01]  /*1db0*/  IMAD.MOV.U32 R142, RZ, RZ, R151.reuse ;  /* 0x000000ffff8e7224 */ /* 0x100fe200078e0097 */
[----:B------:R-:W-:Y:S01]  /*1dc0*/  UIADD3 UR30, UR58, 0x404, URZ ;  /* 0x000004043a1e7890 */ /* 0x000fe2000fffe03f */
[--C-:B------:R-:W-:Y:S01]  /*1dd0*/  IMAD.MOV.U32 R141, RZ, RZ, R151.reuse ;  /* 0x000000ffff8d7224 */ /* 0x100fe200078e0097 */
[----:B------:R-:W-:Y:S01]  /*1de0*/  UIADD3 UR34, UR58, 0x406, URZ ;  /* 0x000004063a227890 */ /* 0x000fe2000fffe03f */
[--C-:B------:R-:W-:Y:S01]  /*1df0*/  IMAD.MOV.U32 R140, RZ, RZ, R151.reuse ;  /* 0x000000ffff8c7224 */ /* 0x100fe200078e0097 */
[----:B------:R-:W-:Y:S01]  /*1e00*/  UMOV UR33, 0x40000040 ;  /* 0x4000004000217882 */ /* 0x000fe20000000000 */
[----:B------:R-:W-:Y:S01]  /*1e10*/  UMOV UR35, 0x40000040 ;  /* 0x4000004000237882 */ /* 0x000fe20000000000 */
        /* <DEDUP_REMOVED lines=24> */
[----:B------:R-:W-:Y:S01]  /*1fa0*/  ULDC UR4, c[0x0][0x9d8] ;  /* 0x0002760000047ab9 */ /* 0x000fe20000000800 */
[----:B------:R-:W-:Y:S01]  /*1fb0*/  ULDC UR5, c[0x0][0x988] ;  /* 0x0002620000057ab9 */ /* 0x000fe20000000800 */
[--C-:B------:R-:W-:Y:S01]  /*1fc0*/  IMAD.MOV.U32 R128, RZ, RZ, R151.reuse ;  /* 0x000000ffff807224 */ /* 0x100fe200078e0097 */
[----:B------:R-:W-:Y:S01]  /*1fd0*/  MOV R110, R151 ;  /* 0x00000097006e7202 */ /* 0x000fe20000000f00 */
        /* <DEDUP_REMOVED lines=16> */
[----:B------:R-:W-:Y:S01]  /*20e0*/  IMAD.MOV.U32 R88, RZ, RZ, R151 ;  /* 0x000000ffff587224 */ /* 0x000fe200078e0097 */
        /* <DEDUP_REMOVED lines=46> */
[----:B------:R-:W1:Y:S01]  /*23d0*/  MUFU.TANH R6, R25 ;  /* 0x0000001900067308 */ /* 0x000e620000002400 */
[----:B------:R-:W-:Y:S01]  /*23e0*/  FMUL.FTZ R37, R37, UR4 ;  /* 0x0000000425257c20 */ /* 0x000fe20008410000 */
[----:B------:R-:W-:Y:S01]  /*23f0*/  FMUL.FTZ R31, R31, UR4 ;  /* 0x000000041f1f7c20 */ /* 0x000fe20008410000 */
[----:B------:R-:W-:Y:S01]  /*2400*/  FMUL.FTZ R61, R61, UR4 ;  /* 0x000000043d3d7c20 */ /* 0x000fe20008410000 */
[----:B------:R-:W-:Y:S01]  /*2410*/  FMUL.FTZ R40, R40, UR4 ;  /* 0x0000000428287c20 */ /* 0x000fe20008410000 */
[----:B------:R-:W-:Y:S01]  /*2420*/  FMUL.FTZ R34, R34, UR4 ;  /* 0x0000000422227c20 */ /* 0x000fe20008410000 */
[----:B------:R-:W-:Y:S01]  /*2430*/  FMUL.FTZ R41, R41, UR4 ;  /* 0x0000000429297c20 */ /* 0x000fe20008410000 */
[----:B------:R-:W-:Y:S01]  /*2440*/  FMUL.FTZ R35, R35, UR4 ;  /* 0x0000000423237c20 */ /* 0x000fe20008410000 */
[----:B------:R2:W-:Y:S01]  /*2450*/  MUFU.TANH R99, R57 ;  /* 0x0000003900637308 */ /* 0x0005e20000002400 */
        /* <DEDUP_REMOVED lines=8> */
[----:B--2---:R-:W-:Y:S01]  /*24e0*/  IADD3 R57, R104, 0x80, -R205 ;  /* 0x0000008068397810 */ /* 0x004fe20007ffe8cd */
[----:B------:R-:W-:Y:S01]  /*24f0*/  FMUL.FTZ R65, R65, UR4 ;  /* 0x0000000441417c20 */ /* 0x000fe20008410000 */
[----:B------:R-:W-:Y:S01]  /*2500*/  FMUL.FTZ R48, R48, UR4 ;  /* 0x0000000430307c20 */ /* 0x000fe20008410000 */
[----:B------:R-:W-:Y:S01]  /*2510*/  FMUL.FTZ R42, R42, UR4 ;  /* 0x000000042a2a7c20 */ /* 0x000fe20008410000 */
[----:B------:R-:W-:Y:S01]  /*2520*/  FMUL.FTZ R71, R71, UR4 ;  /* 0x0000000447477c20 */ /* 0x000fe20008410000 */
[----:B------:R-:W-:-:S02]  /*2530*/  IMAD R8, R94, -0x80, R57 ;  /* 0xffffff805e087824 */ /* 0x000fc400078e0239 */
[----:B------:R-:W-:Y:S01]  /*2540*/  FMUL.FTZ R43, R43, UR4 ;  /* 0x000000042b2b7c20 */ /* 0x000fe20008410000 */
[----:B------:R-:W-:Y:S01]  /*2550*/  MUFU.TANH R29, R29 ;  /* 0x0000001d001d7308 */ /* 0x000fe20000002400 */
[----:B------:R-:W-:Y:S01]  /*2560*/  FMUL.FTZ R49, R49, UR4 ;  /* 0x0000000431317c20 */ /* 0x000fe20008410000 */
[----:B------:R-:W-:Y:S01]  /*2570*/  FMUL.FTZ R52, R52, UR4 ;  /* 0x0000000434347c20 */ /* 0x000fe20008410000 */
[----:B------:R-:W-:Y:S01]  /*2580*/  ISETP.GT.AND P2, PT, R8, RZ, PT ;  /* 0x000000ff0800720c */ /* 0x000fe20003f44270 */
[----:B------:R-:W-:Y:S01]  /*2590*/  FMUL.FTZ R46, R46, UR4 ;  /* 0x000000042e2e7c20 */ /* 0x000fe20008410000 */
[C---:B------:R-:W-:Y:S01]  /*25a0*/  ISETP.GT.AND P3, PT, R8.reuse, 0x1, PT ;  /* 0x000000010800780c */ /* 0x040fe20003f64270 */
[----:B------:R-:W-:Y:S01]  /*25b0*/  FMUL.FTZ R47, R47, UR4 ;  /* 0x000000042f2f7c20 */ /* 0x000fe20008410000 */
[----:B------:R-:W-:Y:S01]  /*25c0*/  ISETP.GT.AND P6, PT, R8, 0x8, PT ;  /* 0x000000080800780c */ /* 0x000fe20003fc4270 */
[----:B------:R-:W2:Y:S01]  /*25d0*/  MUFU.TANH R7, R26 ;  /* 0x0000001a00077308 */ /* 0x000ea20000002400 */
[----:B0-----:R-:W-:Y:S01]  /*25e0*/  FSEL R21, R21, -INF , P2 ;  /* 0xff80000015157808 */ /* 0x001fe20001000000 */
[----:B------:R-:W-:Y:S01]  /*25f0*/  FMUL.FTZ R53, R53, UR4 ;  /* 0x0000000435357c20 */ /* 0x000fe20008410000 */
[----:B-1----:R-:W-:Y:S01]  /*2600*/  FSEL R6, R6, -INF , P3 ;  /* 0xff80000006067808 */ /* 0x002fe20001800000 */
[----:B------:R-:W-:Y:S01]  /*2610*/  FMUL.FTZ R50, R50, UR4 ;  /* 0x0000000432327c20 */ /* 0x000fe20008410000 */
[----:B------:R-:W-:Y:S01]  /*2620*/  ISETP.GT.AND P5, PT, R8, 0x9, PT ;  /* 0x000000090800780c */ /* 0x000fe20003fa4270 */
[----:B------:R-:W-:Y:S01]  /*2630*/  FMUL.FTZ R56, R56, UR4 ;  /* 0x0000000438387c20 */ /* 0x000fe20008410000 */
[----:B---3--:R-:W-:Y:S01]  /*2640*/  FSEL R57, R28, -INF , P6 ;  /* 0xff8000001c397808 */ /* 0x008fe20003000000 */
[----:B------:R-:W0:Y:S01]  /*2650*/  MUFU.TANH R32, R32 ;  /* 0x0000002000207308 */ /* 0x000e220000002400 */
[----:B------:R-:W-:Y:S01]  /*2660*/  FMNMX.FTZ R24, R21, R6, !PT ;  /* 0x0000000615187209 */ /* 0x000fe20007810000 */
[----:B------:R-:W-:Y:S01]  /*2670*/  FMUL.FTZ R51, R51, UR4 ;  /* 0x0000000433337c20 */ /* 0x000fe20008410000 */
[----:B------:R-:W-:Y:S01]  /*2680*/  ISETP.GT.AND P4, PT, R8, 0x10, PT ;  /* 0x000000100800780c */ /* 0x000fe20003f84270 */
        /* <DEDUP_REMOVED lines=9> */
[----:B------:R-:W-:Y:S01]  /*2720*/  FMUL.FTZ R59, R59, UR4 ;  /* 0x000000043b3b7c20 */ /* 0x000fe20008410000 */
[----:B------:R-:W-:Y:S01]  /*2730*/  FMUL.FTZ R62, R62, UR4 ;  /* 0x000000043e3e7c20 */ /* 0x000fe20008410000 */
[----:B------:R-:W-:Y:S01]  /*2740*/  FMUL.FTZ R68, R68, UR4 ;  /* 0x0000000444447c20 */ /* 0x000fe20008410000 */
[----:B------:R-:W-:Y:S01]  /*2750*/  MUFU.TANH R33, R33 ;  /* 0x0000002100217308 */ /* 0x000fe20000002400 */
        /* <DEDUP_REMOVED lines=8> */
[----:B-1----:R-:W-:Y:S01]  /*27e0*/  FSEL R4, R4, -INF , P3 ;  /* 0xff80000004047808 */ /* 0x002fe20001800000 */
[----:B------:R-:W-:Y:S01]  /*27f0*/  FMUL.FTZ R74, R74, UR4 ;  /* 0x000000044a4a7c20 */ /* 0x000fe20008410000 */
[----:B------:R-:W-:Y:S01]  /*2800*/  ISETP.GT.AND P3, PT, R8, 0x18, PT ;  /* 0x000000180800780c */ /* 0x000fe20003f64270 */
        /* <DEDUP_REMOVED lines=13> */
[----:B0-----:R-:W-:Y:S01]  /*28e0*/  FSEL R11, R11, -INF , P6 ;  /* 0xff8000000b0b7808 */ /* 0x001fe20003000000 */
[----:B------:R0:W-:Y:S01]  /*28f0*/  @!P1 SYNCS.ARRIVE.TRANS64.RED.A1T0 RZ, [R3+URZ], RZ ;  /* 0x000000ff03ff99a7 */ /* 0x0001e2000810043f */
[----:B------:R-:W-:Y:S01]  /*2900*/  ISETP.GT.AND P6, PT, R8, 0x19, PT ;  /* 0x000000190800780c */ /* 0x000fe20003fc4270 */
[----:B------:R-:W-:-:S04]  /*2910*/  IMAD.MOV.U32 R104, RZ, RZ, R151 ;  /* 0x000000ffff687224 */ /* 0x000fc800078e0097 */
[----:B------:R-:W-:Y:S08]  /*2920*/  MUFU.TANH R37, R37 ;  /* 0x0000002500257308 */ /* 0x000ff00000002400 */
[----:B------:R2:W-:Y:S01]  /*2930*/  MUFU.TANH R109, R61 ;  /* 0x0000003d006d7308 */ /* 0x0005e20000002400 */
[----:B-1----:R-:W-:-:S07]  /*2940*/  FSEL R13, R13, -INF , P5 ;  /* 0xff8000000d0d7808 */ /* 0x002fce0002800000 */
[----:B------:R-:W1:Y:S01]  /*2950*/  MUFU.TANH R15, R34 ;  /* 0x00000022000f7308 */ /* 0x000e620000002400 */
[----:B--2---:R-:W-:Y:S02]  /*2960*/  FSEL R61, R29, -INF , P5 ;  /* 0xff8000001d3d7808 */ /* 0x004fe40002800000 */
[----:B------:R-:W-:Y:S02]  /*2970*/  ISETP.GT.AND P5, PT, R8, 0x20, PT ;  /* 0x000000200800780c */ /* 0x000fe40003fa4270 */
[----:B------:R-:W-:-:S03]  /*2980*/  FMNMX.FTZ R24, R61, R24, !PT ;  /* 0x000000183d187209 */ /* 0x000fc60007810000 */
[----:B------:R-:W-:Y:S01]  /*2990*/  MUFU.TANH R40, R40 ;  /* 0x0000002800287308 */ /* 0x000fe20000002400 */
[----:B------:R-:W-:-:S07]  /*29a0*/  FMNMX.FTZ R24, R69, R24, !PT ;  /* 0x0000001845187209 */ /* 0x000fce0007810000 */
[----:B------:R-:W2:Y:S01]  /*29b0*/  MUFU.TANH R25, R35 ;  /* 0x0000002300197308 */ /* 0x000ea20000002400 */
[----:B-1----:R-:W-:Y:S02]  /*29c0*/  FSEL R15, R15, -INF , P4 ;  /* 0xff8000000f0f7808 */ /* 0x002fe40002000000 */
[----:B------:R-:W-:-:S05]  /*29d0*/  ISETP.GT.AND P4, PT, R8, 0x21, PT ;  /* 0x000000210800780c */ /* 0x000fca0003f84270 */
[----:B------:R-:W1:Y:S08]  /*29e0*/  MUFU.TANH R41, R41 ;  /* 0x0000002900297308 */ /* 0x000e700000002400 */
[----:B------:R3:W-:Y:S01]  /*29f0*/  MUFU.TANH R9, R63 ;  /* 0x0000003f00097308 */ /* 0x0007e20000002400 */
[----:B--2---:R-:W-:-:S07]  /*2a00*/  FSEL R25, R25, -INF , P2 ;  /* 0xff80000019197808 */ /* 0x004fce0001000000 */
[----:B------:R-:W2:Y:S01]  /*2a10*/  MUFU.TANH R27, R38 ;  /* 0x00000026001b7308 */ /* 0x000ea20000002400 */
[----:B---3--:R-:W-:Y:S02]  /*2a20*/  FSEL R63, R33, -INF , P2 ;  /* 0xff800000213f7808 */ /* 0x008fe40001000000 */
[----:B------:R-:W-:Y:S02]  /*2a30*/  ISETP.GT.AND P2, PT, R8, 0x28, PT ;  /* 0x000000280800780c */ /* 0x000fe40003f44270 */
[----:B------:R-:W-:Y:S02]  /*2a40*/  FMNMX.FTZ R24, R63, R24, !PT ;  /* 0x000000183f187209 */ /* 0x000fe40007810000 */
[----:B-1----:R-:W-:Y:S01]  /*2a50*/  FSEL R89, R41, -INF , P4 ;  /* 0xff80000029597808 */ /* 0x002fe20002000000 */
        /* <DEDUP_REMOVED lines=24> */
[----:B------:R-:W1:Y:S01]  /*2be0*/  MUFU.TANH R49, R49 ;  /* 0x0000003100317308 */ /* 0x000e620000002400 */
[----:B------:R-:W-:-:S04]  /*2bf0*/  FMNMX.FTZ R26, R89, R26, !PT ;  /* 0x0000001a591a7209 */ /* 0x000fc80007810000 */
[----:B------:R-:W-:-:S03]  /*2c00*/  FMNMX.FTZ R26, R91, R26, !PT ;  /* 0x0000001a5b1a7209 */ /* 0x000fc60007810000 */
[----:B------:R-:W3:Y:S01]  /*2c10*/  MUFU.TANH R35, R46 ;  /* 0x0000002e00237308 */ /* 0x000ee20000002400 */
[----:B------:R-:W-:Y:S02]  /*2c20*/  FMNMX.FTZ R26, R93, R26, !PT ;  /* 0x0000001a5d1a7209 */ /* 0x000fe40007810000 */
[----:B--2---:R-:W-:Y:S02]  /*2c30*/  FSEL R33, R43, -INF , P4 ;  /* 0xff8000002b217808 */ /* 0x004fe40002000000 */
[----:B------:R-:W-:Y:S02]  /*2c40*/  ISETP.GT.AND P4, PT, R8, 0x38, PT ;  /* 0x000000380800780c */ /* 0x000fe40003f84270 */
[----:B------:R-:W-:Y:S01]  /*2c50*/  FMNMX.FTZ R26, R95, R26, !PT ;  /* 0x0000001a5f1a7209 */ /* 0x000fe20007810000 */
[----:B------:R-:W2:Y:S01]  /*2c60*/  MUFU.TANH R52, R52 ;  /* 0x0000003400347308 */ /* 0x000ea20000002400 */
[----:B-1----:R-:W-:-:S04]  /*2c70*/  FSEL R97, R49, -INF , P5 ;  /* 0xff80000031617808 */ /* 0x002fc80002800000 */
[----:B------:R-:W-:-:S03]  /*2c80*/  FMNMX.FTZ R26, R97, R26, !PT ;  /* 0x0000001a611a7209 */ /* 0x000fc60007810000 */
[----:B------:R-:W1:Y:S01]  /*2c90*/  MUFU.TANH R47, R47 ;  /* 0x0000002f002f7308 */ /* 0x000e620000002400 */
[----:B---3--:R-:W-:Y:S02]  /*2ca0*/  FSEL R35, R35, -INF , P2 ;  /* 0xff80000023237808 */ /* 0x008fe40001000000 */
[----:B------:R-:W-:-:S05]  /*2cb0*/  ISETP.GT.AND P2, PT, R8, 0x39, PT ;  /* 0x000000390800780c */ /* 0x000fca0003f44270 */
[----:B------:R-:W3:Y:S01]  /*2cc0*/  MUFU.TANH R53, R53 ;  /* 0x0000003500357308 */ /* 0x000ee20000002400 */
[----:B--2---:R-:W-:-:S04]  /*2cd0*/  FSEL R101, R52, -INF , P4 ;  /* 0xff80000034657808 */ /* 0x004fc80002000000 */
[----:B------:R-:W-:-:S03]  /*2ce0*/  FMNMX.FTZ R26, R101, R26, !PT ;  /* 0x0000001a651a7209 */ /* 0x000fc60007810000 */
[----:B------:R-:W2:Y:S01]  /*2cf0*/  MUFU.TANH R50, R50 ;  /* 0x0000003200327308 */ /* 0x000ea20000002400 */
[----:B-1----:R-:W-:Y:S02]  /*2d00*/  FSEL R37, R47, -INF , P3 ;  /* 0xff8000002f257808 */ /* 0x002fe40001800000 */
[----:B------:R-:W-:-:S05]  /*2d10*/  ISETP.GT.AND P3, PT, R8, 0x40, PT ;  /* 0x000000400800780c */ /* 0x000fca0003f64270 */
[----:B------:R-:W1:Y:S01]  /*2d20*/  MUFU.TANH R56, R56 ;  /* 0x0000003800387308 */ /* 0x000e620000002400 */
[----:B---3--:R-:W-:-:S04]  /*2d30*/  FSEL R107, R53, -INF , P2 ;  /* 0xff800000356b7808 */ /* 0x008fc80001000000 */
[----:B------:R-:W-:-:S03]  /*2d40*/  FMNMX.FTZ R26, R107, R26, !PT ;  /* 0x0000001a6b1a7209 */ /* 0x000fc60007810000 */
[----:B------:R-:W3:Y:S01]  /*2d50*/  MUFU.TANH R51, R51 ;  /* 0x0000003300337308 */ /* 0x000ee20000002400 */
[----:B--2---:R-:W-:Y:S02]  /*2d60*/  FSEL R39, R50, -INF , P6 ;  /* 0xff80000032277808 */ /* 0x004fe40003000000 */
[----:B------:R-:W-:-:S04]  /*2d70*/  ISETP.GT.AND P6, PT, R8, 0x41, PT ;  /* 0x000000410800780c */ /* 0x000fc80003fc4270 */
[----:B------:R-:W-:Y:S01]  /*2d80*/  FSEL R99, R99, -INF , P6 ;  /* 0xff80000063637808 */ /* 0x000fe20003000000 */
[----:B------:R-:W2:Y:S01]  /*2d90*/  MUFU.TANH R54, R54 ;  /* 0x0000003600367308 */ /* 0x000ea20000002400 */
[----:B-1----:R-:W-:-:S04]  /*2da0*/  FSEL R105, R56, -INF , P3 ;  /* 0xff80000038697808 */ /* 0x002fc80001800000 */
[----:B------:R-:W-:-:S03]  /*2db0*/  FMNMX.FTZ R26, R105, R26, !PT ;  /* 0x0000001a691a7209 */ /* 0x000fc60007810000 */
[----:B------:R-:W1:Y:S01]  /*2dc0*/  MUFU.TANH R60, R60 ;  /* 0x0000003c003c7308 */ /* 0x000e620000002400 */
[----:B---3--:R-:W-:Y:S02]  /*2dd0*/  FSEL R41, R51, -INF , P5 ;  /* 0xff80000033297808 */ /* 0x008fe40002800000 */
[----:B------:R-:W-:Y:S02]  /*2de0*/  ISETP.GT.AND P5, PT, R8, 0x48, PT ;  /* 0x000000480800780c */ /* 0x000fe40003fa4270 */
[----:B------:R-:W-:-:S03]  /*2df0*/  FMNMX.FTZ R26, R99, R26, !PT ;  /* 0x0000001a631a7209 */ /* 0x000fc60007810000 */
[----:B------:R-:W3:Y:S01]  /*2e00*/  MUFU.TANH R55, R55 ;  /* 0x0000003700377308 */ /* 0x000ee20000002400 */
[----:B--2---:R-:W-:Y:S02]  /*2e10*/  FSEL R43, R54, -INF , P4 ;  /* 0xff800000362b7808 */ /* 0x004fe40002000000 */
[----:B------:R-:W-:-:S04]  /*2e20*/  ISETP.GT.AND P4, PT, R8, 0x49, PT ;  /* 0x000000490800780c */ /* 0x000fc80003f84270 */
[----:B------:R-:W-:Y:S01]  /*2e30*/  FSEL R109, R109, -INF , P4 ;  /* 0xff8000006d6d7808 */ /* 0x000fe20002000000 */
[----:B------:R-:W2:Y:S01]  /*2e40*/  MUFU.TANH R58, R58 ;  /* 0x0000003a003a7308 */ /* 0x000ea20000002400 */
[----:B-1----:R-:W-:Y:S02]  /*2e50*/  FSEL R103, R60, -INF , P5 ;  /* 0xff8000003c677808 */ /* 0x002fe40002800000 */
[----:B------:R-:W-:Y:S02]  /*2e60*/  FSEL R53, R9, -INF , P4 ;  /* 0xff80000009357808 */ /* 0x000fe40002000000 */
[----:B------:R-:W-:Y:S02]  /*2e70*/  FMNMX.FTZ R26, R103, R26, !PT ;  /* 0x0000001a671a7209 */ /* 0x000fe40007810000 */
[----:B------:R-:W-:Y:S01]  /*2e80*/  ISETP.GT.AND P4, PT, R8, 0x60, PT ;  /* 0x000000600800780c */ /* 0x000fe20003f84270 */
[----:B------:R-:W1:Y:S01]  /*2e90*/  MUFU.TANH R64, R64 ;  /* 0x0000004000407308 */ /* 0x000e620000002400 */
[----:B---3--:R-:W-:-:S02]  /*2ea0*/  FSEL R45, R55, -INF , P2 ;  /* 0xff800000372d7808 */ /* 0x008fc40001000000 */
[----:B------:R-:W-:Y:S02]  /*2eb0*/  ISETP.GT.AND P2, PT, R8, 0x50, PT ;  /* 0x000000500800780c */ /* 0x000fe40003f44270 */
        /* <DEDUP_REMOVED lines=11> */
[----:B------:R-:W-:Y:S02]  /*2f70*/  FMNMX.FTZ R26, R113, R26, !PT ;  /* 0x0000001a711a7209 */ /* 0x000fe40007810000 */
[----:B------:R-:W-:Y:S01]  /*2f80*/  FSEL R59, R10, -INF , P3 ;  /* 0xff8000000a3b7808 */ /* 0x000fe20001800000 */
[----:B------:R-:W3:Y:S01]  /*2f90*/  MUFU.TANH R14, R14 ;  /* 0x0000000e000e7308 */ /* 0x000ee20000002400 */
[----:B--2---:R-:W-:Y:S02]  /*2fa0*/  FSEL R51, R62, -INF , P5 ;  /* 0xff8000003e337808 */ /* 0x004fe40002800000 */
[----:B------:R-:W-:-:S02]  /*2fb0*/  ISETP.GT.AND P5, PT, R8, 0x59, PT ;  /* 0x000000590800780c */ /* 0x000fc40003fa4270 */
[----:B------:R-:W-:-:S03]  /*2fc0*/  ISETP.GT.AND P3, PT, R8, 0x61, PT ;  /* 0x000000610800780c */ /* 0x000fc60003f64270 */
[----:B------:R-:W2:Y:S01]  /*2fd0*/  MUFU.TANH R72, R72 ;  /* 0x0000004800487308 */ /* 0x000ea20000002400 */
[----:B-1----:R-:W-:-:S04]  /*2fe0*/  FSEL R115, R68, -INF , P6 ;  /* 0xff80000044737808 */ /* 0x002fc80003000000 */
[----:B------:R-:W-:-:S03]  /*2ff0*/  FMNMX.FTZ R26, R115, R26, !PT ;  /* 0x0000001a731a7209 */ /* 0x000fc60007810000 */
[----:B------:R-:W1:Y:S01]  /*3000*/  MUFU.TANH R66, R66 ;  /* 0x0000004200427308 */ /* 0x000e620000002400 */
[----:B---3--:R-:W-:-:S04]  /*3010*/  FSEL R117, R14, -INF , P5 ;  /* 0xff8000000e757808 */ /* 0x008fc80002800000 */
[----:B------:R-:W-:-:S03]  /*3020*/  FMNMX.FTZ R26, R117, R26, !PT ;  /* 0x0000001a751a7209 */ /* 0x000fc60007810000 */
        /* <DEDUP_REMOVED lines=11> */
[----:B------:R-:W-:-:S05]  /*30e0*/  ISETP.GT.AND P6, PT, R8, 0x69, PT ;  /* 0x000000690800780c */ /* 0x000fca0003fc4270 */
[----:B------:R-:W2:Y:S01]  /*30f0*/  MUFU.TANH R74, R74 ;  /* 0x0000004a004a7308 */ /* 0x000ea20000002400 */
[----:B-1----:R-:W-:-:S04]  /*3100*/  FSEL R123, R76, -INF , P2 ;  /* 0xff8000004c7b7808 */ /* 0x002fc80001000000 */
[----:B------:R-:W-:-:S03]  /*3110*/  FMNMX.FTZ R26, R123, R26, !PT ;  /* 0x0000001a7b1a7209 */ /* 0x000fc60007810000 */
[----:B------:R-:W1:Y:S01]  /*3120*/  MUFU.TANH R80, R80 ;  /* 0x0000005000507308 */ /* 0x000e620000002400 */
[----:B---3--:R-:W-:-:S04]  /*3130*/  FSEL R125, R77, -INF , P6 ;  /* 0xff8000004d7d7808 */ /* 0x008fc80003000000 */
[----:B------:R-:W-:-:S03]  /*3140*/  FMNMX.FTZ R26, R125, R26, !PT ;  /* 0x0000001a7d1a7209 */ /* 0x000fc60007810000 */
[----:B------:R3:W4:Y:S01]  /*3150*/  MUFU.TANH R24, R75 ;  /* 0x0000004b00187308 */ /* 0x0007220000002400 */
[----:B--2---:R-:W-:Y:S02]  /*3160*/  FSEL R77, R74, -INF , P4 ;  /* 0xff8000004a4d7808 */ /* 0x004fe40002000000 */
[----:B------:R-:W-:-:S05]  /*3170*/  ISETP.GT.AND P4, PT, R8, 0x71, PT ;  /* 0x000000710800780c */ /* 0x000fca0003f84270 */
[----:B------:R4:W2:Y:S01]  /*3180*/  MUFU.TANH R129, R81 ;  /* 0x0000005100817308 */ /* 0x0008a20000002400 */
[----:B---3--:R-:W-:Y:S02]  /*3190*/  FSEL R75, R20, -INF , P5 ;  /* 0xff800000144b7808 */ /* 0x008fe40002800000 */
[----:B------:R-:W-:-:S04]  /*31a0*/  ISETP.GT.AND P5, PT, R8, 0x70, PT ;  /* 0x000000700800780c */ /* 0x000fc80003fa4270 */
[----:B-1----:R-:W-:Y:S01]  /*31b0*/  FSEL R127, R80, -INF , P5 ;  /* 0xff800000507f7808 */ /* 0x002fe20002800000 */
[----:B------:R-:W1:Y:S01]  /*31c0*/  MUFU.TANH R78, R78 ;  /* 0x0000004e004e7308 */ /* 0x000e620000002400 */
[----:B----4-:R-:W-:Y:S02]  /*31d0*/  FSEL R81, R24, -INF , P3 ;  /* 0xff80000018517808 */ /* 0x010fe40001800000 */
[----:B------:R-:W-:Y:S02]  /*31e0*/  ISETP.GT.AND P3, PT, R8, 0x78, PT ;  /* 0x000000780800780c */ /* 0x000fe40003f64270 */
[----:B------:R-:W-:-:S03]  /*31f0*/  FMNMX.FTZ R26, R127, R26, !PT ;  /* 0x0000001a7f1a7209 */ /* 0x000fc60007810000 */
[----:B------:R-:W3:Y:S01]  /*3200*/  MUFU.TANH R84, R84 ;  /* 0x0000005400547308 */ /* 0x000ee20000002400 */
[----:B--2---:R-:W-:-:S04]  /*3210*/  FSEL R129, R129, -INF , P4 ;  /* 0xff80000081817808 */ /* 0x004fc80002000000 */
[----:B------:R-:W-:-:S03]  /*3220*/  FMNMX.FTZ R26, R129, R26, !PT ;  /* 0x0000001a811a7209 */ /* 0x000fc60007810000 */
[----:B------:R1:W2:Y:S08]  /*3230*/  MUFU.TANH R133, R85 ;  /* 0x0000005500857308 */ /* 0x0002b00000002400 */
[----:B------:R-:W4:Y:S01]  /*3240*/  MUFU.TANH R82, R82 ;  /* 0x0000005200527308 */ /* 0x000f220000002400 */
[----:B-1----:R-:W-:Y:S02]  /*3250*/  FSEL R85, R78, -INF , P2 ;  /* 0xff8000004e557808 */ /* 0x002fe40001000000 */
[----:B------:R-:W-:Y:S01]  /*3260*/  ISETP.GT.AND P2, PT, R8, 0x79, PT ;  /* 0x000000790800780c */ /* 0x000fe20003f44270 */
[----:B------:R-:W-:Y:S01]  /*3270*/  IMAD.U32 R8, RZ, RZ, UR5 ;  /* 0x00000005ff087e24 */ /* 0x000fe2000f8e00ff */
[----:B---3--:R-:W-:-:S03]  /*3280*/  FSEL R131, R84, -INF , P3 ;  /* 0xff80000054837808 */ /* 0x008fc60001800000 */
[----:B------:R-:W1:Y:S01]  /*3290*/  MUFU.TANH R83, R83 ;  /* 0x0000005300537308 */ /* 0x000e620000002400 */
[----:B--2---:R-:W-:Y:S02]  /*32a0*/  FSEL R133, R133, -INF , P2 ;  /* 0xff80000085857808 */ /* 0x004fe40001000000 */
[----:B------:R-:W-:-:S04]  /*32b0*/  FMNMX.FTZ R26, R131, R26, !PT ;  /* 0x0000001a831a7209 */ /* 0x000fc80007810000 */
[----:B------:R-:W-:Y:S01]  /*32c0*/  FMNMX.FTZ R26, R133, R26, !PT ;  /* 0x0000001a851a7209 */ /* 0x000fe20007810000 */
[----:B------:R-:W2:Y:S04]  /*32d0*/  MUFU.TANH R86, R86 ;  /* 0x0000005600567308 */ /* 0x000ea80000002400 */
[----:B------:R-:W3:Y:S02]  /*32e0*/  SHFL.BFLY PT, R9, R26, 0x2, 0x1f ;  /* 0x0c401f001a097f89 */ /* 0x000ee400000e0000 */
[----:B---3--:R-:W-:-:S05]  /*32f0*/  FMNMX.FTZ R14, R26, R9, !PT ;  /* 0x000000091a0e7209 */ /* 0x008fca0007810000 */
[----:B------:R-:W3:Y:S02]  /*3300*/  SHFL.BFLY PT, R9, R14, 0x1, 0x1f ;  /* 0x0c201f000e097f89 */ /* 0x000ee400000e0000 */
[----:B---3--:R-:W-:Y:S02]  /*3310*/  FMNMX.FTZ R9, R14, R9, !PT ;  /* 0x000000090e097209 */ /* 0x008fe40007810000 */
[----:B------:R-:W3:Y:S02]  /*3320*/  MUFU.TANH R14, R87 ;  /* 0x00000057000e7308 */ /* 0x000ee40000002400 */
[C---:B------:R-:W-:Y:S01]  /*3330*/  FSETP.NEU.FTZ.AND P0, PT, R9.reuse, -INF , PT ;  /* 0xff8000000900780b */ /* 0x040fe20003f1d000 */
[----:B------:R-:W-:-:S05]  /*3340*/  FMUL.FTZ R10, R9, R8 ;  /* 0x00000008090a7220 */ /* 0x000fca0000410000 */
[----:B------:R-:W-:Y:S02]  /*3350*/  FSEL R10, R10, RZ, P0 ;  /* 0x000000ff0a0a7208 */ /* 0x000fe40000000000 */
[----:B------:R-:W-:Y:S02]  /*3360*/  ISETP.NE.AND P0, PT, R12, RZ, PT ;  /* 0x000000ff0c00720c */ /* 0x000fe40003f05270 */
[----:B------:R5:W0:Y:S01]  /*3370*/  MUFU.TANH R12, R79 ;  /* 0x0000004f000c7308 */ /* 0x000a220000002400 */
[-CC-:B------:R-:W-:Y:S01]  /*3380*/  FFMA.FTZ R174, R91, R8.reuse, -R10.reuse ;  /* 0x000000085bae7223 */ /* 0x180fe2000001080a */
[----:B----4-:R-:W-:Y:S01]  /*3390*/  FSEL R91, R82, -INF , P5 ;  /* 0xff800000525b7808 */ /* 0x010fe20002800000 */
[-CC-:B------:R-:W-:Y:S01]  /*33a0*/  FFMA.FTZ R168, R95, R8.reuse, -R10.reuse ;  /* 0x000000085fa87223 */ /* 0x180fe2000001080a */
[----:B-1----:R-:W-:Y:S01]  /*33b0*/  FSEL R95, R83, -INF , P4 ;  /* 0xff800000535f7808 */ /* 0x002fe20002000000 */
[-CC-:B------:R-:W-:Y:S01]  /*33c0*/  FFMA.FTZ R176, R69, R8.reuse, -R10.reuse ;  /* 0x0000000845b07223 */ /* 0x180fe2000001080a */
[-CC-:B------:R-:W-:Y:S01]  /*33d0*/  FFMA.FTZ R69, R97, R8.reuse, -R10.reuse ;  /* 0x0000000861457223 */ /* 0x180fe2000001080a */
[----:B--2---:R-:W-:Y:S01]  /*33e0*/  FSEL R97, R86, -INF , P3 ;  /* 0xff80000056617808 */ /* 0x004fe20001800000 */
[-CC-:B------:R-:W-:Y:S01]  /*33f0*/  FFMA.FTZ R170, R101, R8.reuse, -R10.reuse ;  /* 0x0000000865aa7223 */ /* 0x180fe2000001080a */
[--C-:B-----5:R-:W-:Y:S01]  /*3400*/  FFMA.FTZ R79, R6, R8, -R10.reuse ;  /* 0x00000008064f7223 */ /* 0x120fe2000001080a */
[----:B------:R-:W-:Y:S01]  /*3410*/  FMNMX.FTZ R6, R7, R4, !PT ;  /* 0x0000000407067209 */ /* 0x000fe20007810000 */
[-CC-:B------:R-:W-:Y:S01]  /*3420*/  FFMA.FTZ R180, R21, R8.reuse, -R10.reuse ;  /* 0x0000000815b47223 */ /* 0x180fe2000001080a */
[----:B---3--:R-:W-:Y:S01]  /*3430*/  FSEL R101, R14, -INF , P2 ;  /* 0xff8000000e657808 */ /* 0x008fe20001000000 */
[--C-:B------:R-:W-:Y:S01]  /*3440*/  FFMA.FTZ R182, R57, R8, -R10.reuse ;  /* 0x0000000839b67223 */ /* 0x100fe2000001080a */
[----:B------:R-:W-:Y:S01]  /*3450*/  FMNMX.FTZ R6, R11, R6, !PT ;  /* 0x000000060b067209 */ /* 0x000fe20007810000 */
[----:B------:R-:W-:Y:S01]  /*3460*/  MUFU.EX2 R79, R79 ;  /* 0x0000004f004f7308 */ /* 0x000fe20000000800 */
[-CC-:B------:R-:W-:Y:S01]  /*3470*/  FFMA.FTZ R57, R61, R8.reuse, -R10.reuse ;  /* 0x000000083d397223 */ /* 0x180fe2000001080a */
[----:B0-----:R-:W-:Y:S01]  /*3480*/  FSEL R87, R12, -INF , P6 ;  /* 0xff8000000c577808 */ /* 0x001fe20003000000 */
[--C-:B------:R-:W-:Y:S01]  /*3490*/  FFMA.FTZ R61, R63, R8, -R10.reuse ;  /* 0x000000083f3d7223 */ /* 0x100fe2000001080a */
[----:B------:R-:W-:Y:S01]  /*34a0*/  FMNMX.FTZ R6, R13, R6, !PT ;  /* 0x000000060d067209 */ /* 0x000fe20007810000 */
[-CC-:B------:R-:W-:Y:S01]  /*34b0*/  FFMA.FTZ R178, R67, R8.reuse, -R10.reuse ;  /* 0x0000000843b27223 */ /* 0x180fe2000001080a */
[-CC-:B------:R-:W-:Y:S01]  /*34c0*/  FFMA.FTZ R63, R65, R8.reuse, -R10.reuse ;  /* 0x00000008413f7223 */ /* 0x180fe2000001080a */
[--C-:B------:R-:W-:Y:S01]  /*34d0*/  FFMA.FTZ R172, R71, R8, -R10.reuse ;  /* 0x0000000847ac7223 */ /* 0x100fe2000001080a */
[----:B------:R-:W-:Y:S01]  /*34e0*/  FMNMX.FTZ R6, R15, R6, !PT ;  /* 0x000000060f067209 */ /* 0x000fe20007810000 */
[----:B------:R-:W0:Y:S01]  /*34f0*/  MUFU.EX2 R180, R180 ;  /* 0x000000b400b47308 */ /* 0x000e220000000800 */
[-CC-:B------:R-:W-:Y:S01]  /*3500*/  FFMA.FTZ R65, R89, R8.reuse, -R10.reuse ;  /* 0x0000000859417223 */ /* 0x180fe2000001080a */
[--C-:B------:R-:W-:Y:S01]  /*3510*/  FFMA.FTZ R67, R93, R8, -R10.reuse ;  /* 0x000000085d437223 */ /* 0x100fe2000001080a */
[----:B------:R-:W-:Y:S01]  /*3520*/  FMNMX.FTZ R6, R25, R6, !PT ;  /* 0x0000000619067209 */ /* 0x000fe20007810000 */
[-CC-:B------:R-:W-:Y:S01]  /*3530*/  FFMA.FTZ R71, R107, R8.reuse, -R10.reuse ;  /* 0x000000086b477223 */ /* 0x180fe2000001080a */
[-CC-:B------:R-:W-:Y:S01]  /*3540*/  FFMA.FTZ R152, R105, R8.reuse, -R10.reuse ;  /* 0x0000000869987223 */ /* 0x180fe2000001080a */
[--C-:B------:R-:W-:Y:S01]  /*3550*/  FFMA.FTZ R83, R99, R8, -R10.reuse ;  /* 0x0000000863537223 */ /* 0x100fe2000001080a */
[----:B------:R-:W-:Y:S01]  /*3560*/  FMNMX.FTZ R6, R27, R6, !PT ;  /* 0x000000061b067209 */ /* 0x000fe20007810000 */
[----:B------:R-:W1:Y:S01]  /*3570*/  MUFU.EX2 R182, R182 ;  /* 0x000000b600b67308 */ /* 0x000e620000000800 */
[-CC-:B------:R-:W-:Y:S01]  /*3580*/  FFMA.FTZ R154, R103, R8.reuse, -R10.reuse ;  /* 0x00000008679a7223 */ /* 0x180fe2000001080a */
[--C-:B------:R-:W-:Y:S01]  /*3590*/  FFMA.FTZ R89, R109, R8, -R10.reuse ;  /* 0x000000086d597223 */ /* 0x100fe2000001080a */
[----:B------:R-:W-:Y:S01]  /*35a0*/  FMNMX.FTZ R6, R29, R6, !PT ;  /* 0x000000061d067209 */ /* 0x000fe20007810000 */
[-CC-:B------:R-:W-:Y:S01]  /*35b0*/  FFMA.FTZ R156, R111, R8.reuse, -R10.reuse ;  /* 0x000000086f9c7223 */ /* 0x180fe2000001080a */
[-CC-:B------:R-:W-:Y:S01]  /*35c0*/  FFMA.FTZ R93, R113, R8.reuse, -R10.reuse ;  /* 0x00000008715d7223 */ /* 0x180fe2000001080a */
[--C-:B------:R-:W-:Y:S01]  /*35d0*/  FFMA.FTZ R158, R115, R8, -R10.reuse ;  /* 0x00000008739e7223 */ /* 0x100fe2000001080a */
[----:B------:R-:W-:Y:S01]  /*35e0*/  FMNMX.FTZ R6, R31, R6, !PT ;  /* 0x000000061f067209 */ /* 0x000fe20007810000 */
[----:B------:R-:W2:Y:S01]  /*35f0*/  MUFU.EX2 R57, R57 ;  /* 0x0000003900397308 */ /* 0x000ea20000000800 */
[-CC-:B------:R-:W-:Y:S01]  /*3600*/  FFMA.FTZ R99, R117, R8.reuse, -R10.reuse ;  /* 0x0000000875637223 */ /* 0x180fe2000001080a */
[--C-:B------:R-:W-:Y:S01]  /*3610*/  FFMA.FTZ R160, R119, R8, -R10.reuse ;  /* 0x0000000877a07223 */ /* 0x100fe2000001080a */
[----:B------:R-:W-:Y:S01]  /*3620*/  FMNMX.FTZ R6, R33, R6, !PT ;  /* 0x0000000621067209 */ /* 0x000fe20007810000 */
[-CC-:B------:R-:W-:Y:S01]  /*3630*/  FFMA.FTZ R103, R121, R8.reuse, -R10.reuse ;  /* 0x0000000879677223 */ /* 0x180fe2000001080a */
[-CC-:B------:R-:W-:Y:S01]  /*3640*/  FFMA.FTZ R162, R123, R8.reuse, -R10.reuse ;  /* 0x000000087ba27223 */ /* 0x180fe2000001080a */
[--C-:B------:R-:W-:Y:S01]  /*3650*/  FFMA.FTZ R105, R125, R8, -R10.reuse ;  /* 0x000000087d697223 */ /* 0x100fe2000001080a */
[----:B------:R-:W-:Y:S01]  /*3660*/  FMNMX.FTZ R6, R35, R6, !PT ;  /* 0x0000000623067209 */ /* 0x000fe20007810000 */
[----:B------:R-:W3:Y:S01]  /*3670*/  MUFU.EX2 R176, R176 ;  /* 0x000000b000b07308 */ /* 0x000ee20000000800 */
[-CC-:B------:R-:W-:Y:S01]  /*3680*/  FFMA.FTZ R164, R127, R8.reuse, -R10.reuse ;  /* 0x000000087fa47223 */ /* 0x180fe2000001080a */
[--C-:B------:R-:W-:Y:S01]  /*3690*/  FFMA.FTZ R107, R129, R8, -R10.reuse ;  /* 0x00000008816b7223 */ /* 0x100fe2000001080a */
[----:B------:R-:W-:Y:S01]  /*36a0*/  FMNMX.FTZ R6, R37, R6, !PT ;  /* 0x0000000625067209 */ /* 0x000fe20007810000 */
[-CC-:B------:R-:W-:Y:S01]  /*36b0*/  FFMA.FTZ R166, R131, R8.reuse, -R10.reuse ;  /* 0x0000000883a67223 */ /* 0x180fe2000001080a */
[----:B------:R-:W-:Y:S01]  /*36c0*/  FFMA.FTZ R109, R133, R8, -R10 ;  /* 0x00000008856d7223 */ /* 0x000fe2000001080a */
[--C-:B------:R-:W-:Y:S01]  /*36d0*/  IMAD.MOV.U32 R133, RZ, RZ, R151.reuse ;  /* 0x000000ffff857224 */ /* 0x100fe200078e0097 */
[----:B------:R-:W-:Y:S01]  /*36e0*/  FMNMX.FTZ R6, R39, R6, !PT ;  /* 0x0000000627067209 */ /* 0x000fe20007810000 */
[----:B------:R-:W4:Y:S01]  /*36f0*/  MUFU.EX2 R61, R61 ;  /* 0x0000003d003d7308 */ /* 0x000f220000000800 */
[--C-:B------:R-:W-:Y:S01]  /*3700*/  IMAD.MOV.U32 R131, RZ, RZ, R151.reuse ;  /* 0x000000ffff837224 */ /* 0x100fe200078e0097 */
[----:B------:R-:W-:Y:S01]  /*3710*/  MOV R127, R151 ;  /* 0x00000097007f7202 */ /* 0x000fe20000000f00 */
[--C-:B------:R-:W-:Y:S01]  /*3720*/  IMAD.MOV.U32 R129, RZ, RZ, R151.reuse ;  /* 0x000000ffff817224 */ /* 0x100fe200078e0097 */
[----:B------:R-:W-:Y:S01]  /*3730*/  FMNMX.FTZ R6, R41, R6, !PT ;  /* 0x0000000629067209 */ /* 0x000fe20007810000 */
[----:B------:R-:W-:-:S02]  /*3740*/  IMAD.MOV.U32 R125, RZ, RZ, R151 ;  /* 0x000000ffff7d7224 */ /* 0x000fc400078e0097 */
[--C-:B------:R-:W-:Y:S01]  /*3750*/  IMAD.MOV.U32 R123, RZ, RZ, R151.reuse ;  /* 0x000000ffff7b7224 */ /* 0x100fe200078e0097 */
[----:B------:R-:W-:Y:S01]  /*3760*/  FMNMX.FTZ R6, R43, R6, !PT ;  /* 0x000000062b067209 */ /* 0x000fe20007810000 */
[----:B------:R-:W5:Y:S01]  /*3770*/  MUFU.EX2 R178, R178 ;  /* 0x000000b200b27308 */ /* 0x000f620000000800 */
[--C-:B------:R-:W-:Y:S02]  /*3780*/  IMAD.MOV.U32 R121, RZ, RZ, R151.reuse ;  /* 0x000000ffff797224 */ /* 0x100fe400078e0097 */
[----:B------:R-:W-:Y:S01]  /*3790*/  FMNMX.FTZ R6, R45, R6, !PT ;  /* 0x000000062d067209 */ /* 0x000fe20007810000 */
[--C-:B------:R-:W-:Y:S02]  /*37a0*/  IMAD.MOV.U32 R119, RZ, RZ, R151.reuse ;  /* 0x000000ffff777224 */ /* 0x100fe400078e0097 */
[--C-:B------:R-:W-:Y:S01]  /*37b0*/  IMAD.MOV.U32 R117, RZ, RZ, R151.reuse ;  /* 0x000000ffff757224 */ /* 0x100fe200078e0097 */
[----:B------:R-:W-:Y:S01]  /*37c0*/  FMNMX.FTZ R6, R47, R6, !PT ;  /* 0x000000062f067209 */ /* 0x000fe20007810000 */
[----:B------:R-:W5:Y:S01]  /*37d0*/  MUFU.EX2 R63, R63 ;  /* 0x0000003f003f7308 */ /* 0x000f620000000800 */
[----:B------:R-:W-:-:S02]  /*37e0*/  IMAD.MOV.U32 R115, RZ, RZ, R151 ;  /* 0x000000ffff737224 */ /* 0x000fc400078e0097 */
[----:B------:R-:W-:Y:S01]  /*37f0*/  FMNMX.FTZ R6, R49, R6, !PT ;  /* 0x0000000631067209 */ /* 0x000fe20007810000 */
[--C-:B------:R-:W-:Y:S02]  /*3800*/  IMAD.MOV.U32 R113, RZ, RZ, R151.reuse ;  /* 0x000000ffff717224 */ /* 0x100fe400078e0097 */
[----:B------:R-:W-:Y:S01]  /*3810*/  IMAD.MOV.U32 R111, RZ, RZ, R151 ;  /* 0x000000ffff6f7224 */ /* 0x000fe200078e0097 */
[----:B------:R-:W-:Y:S01]  /*3820*/  FMNMX.FTZ R6, R51, R6, !PT ;  /* 0x0000000633067209 */ /* 0x000fe20007810000 */
[----:B------:R-:W-:Y:S03]  /*3830*/  MUFU.EX2 R172, R172 ;  /* 0x000000ac00ac7308 */ /* 0x000fe60000000800 */
[----:B------:R-:W-:-:S04]  /*3840*/  FMNMX.FTZ R6, R53, R6, !PT ;  /* 0x0000000635067209 */ /* 0x000fc80007810000 */
        /* <DEDUP_REMOVED lines=17> */
[----:B------:R-:W-:-:S05]  /*3960*/  FMNMX.FTZ R6, R101, R6, !PT ;  /* 0x0000000665067209 */ /* 0x000fca0007810000 */
[----:B------:R-:W0:Y:S01]  /*3970*/  SHFL.BFLY PT, R21, R6, 0x2, 0x1f ;  /* 0x0c401f0006157f89 */ /* 0x000e2200000e0000 */
[----:B------:R-:W-:Y:S08]  /*3980*/  MUFU.EX2 R71, R71 ;  /* 0x0000004700477308 */ /* 0x000ff00000000800 */
[----:B------:R-:W-:Y:S08]  /*3990*/  MUFU.EX2 R152, R152 ;  /* 0x0000009800987308 */ /* 0x000ff00000000800 */
[----:B------:R-:W-:Y:S01]  /*39a0*/  MUFU.EX2 R83, R83 ;  /* 0x0000005300537308 */ /* 0x000fe20000000800 */
[----:B0-----:R-:W-:-:S07]  /*39b0*/  FMNMX.FTZ R12, R6, R21, !PT ;  /* 0x00000015060c7209 */ /* 0x001fce0007810000 */
[----:B------:R-:W-:Y:S01]  /*39c0*/  MUFU.EX2 R154, R154 ;  /* 0x0000009a009a7308 */ /* 0x000fe20000000800 */
[----:B------:R-:W0:Y:S07]  /*39d0*/  SHFL.BFLY PT, R21, R12, 0x1, 0x1f ;  /* 0x0c201f000c157f89 */ /* 0x000e2e00000e0000 */
[----:B------:R-:W-:Y:S08]  /*39e0*/  MUFU.EX2 R89, R89 ;  /* 0x0000005900597308 */ /* 0x000ff00000000800 */
[----:B------:R-:W-:Y:S08]  /*39f0*/  MUFU.EX2 R156, R156 ;  /* 0x0000009c009c7308 */ /* 0x000ff00000000800 */
[----:B------:R-:W-:Y:S01]  /*3a00*/  MUFU.EX2 R93, R93 ;  /* 0x0000005d005d7308 */ /* 0x000fe20000000800 */
[----:B0-----:R-:W-:-:S04]  /*3a10*/  FMNMX.FTZ R21, R12, R21, !PT ;  /* 0x000000150c157209 */ /* 0x001fc80007810000 */
[C---:B------:R-:W-:Y:S01]  /*3a20*/  FSETP.NEU.FTZ.AND P2, PT, R21.reuse, -INF , PT ;  /* 0xff8000001500780b */ /* 0x040fe20003f5d000 */
[----:B------:R-:W-:Y:S02]  /*3a30*/  FMUL.FTZ R6, R21, R8 ;  /* 0x0000000815067220 */ /* 0x000fe40000410000 */
[----:B------:R-:W-:Y:S03]  /*3a40*/  MUFU.EX2 R158, R158 ;  /* 0x0000009e009e7308 */ /* 0x000fe60000000800 */
[----:B------:R-:W-:-:S05]  /*3a50*/  FSEL R32, R6, RZ, P2 ;  /* 0x000000ff06207208 */ /* 0x000fca0001000000 */
[----:B------:R-:W-:Y:S01]  /*3a60*/  MUFU.EX2 R99, R99 ;  /* 0x0000006300637308 */ /* 0x000fe20000000800 */
[-CC-:B------:R-:W-:Y:S01]  /*3a70*/  FFMA.FTZ R181, R7, R8.reuse, -R32.reuse ;  /* 0x0000000807b57223 */ /* 0x180fe20000010820 */
[-CC-:B------:R-:W-:Y:S01]  /*3a80*/  FFMA.FTZ R6, R4, R8.reuse, -R32.reuse ;  /* 0x0000000804067223 */ /* 0x180fe20000010820 */
[-CC-:B------:R-:W-:Y:S01]  /*3a90*/  FFMA.FTZ R183, R11, R8.reuse, -R32.reuse ;  /* 0x000000080bb77223 */ /* 0x180fe20000010820 */
[----:B------:R-:W-:Y:S01]  /*3aa0*/  FADD.FTZ R7, R180, R79 ;  /* 0x0000004fb4077221 */ /* 0x000fe20000010000 */
[-CC-:B------:R-:W-:Y:S01]  /*3ab0*/  FFMA.FTZ R10, R13, R8.reuse, -R32.reuse ;  /* 0x000000080d0a7223 */ /* 0x180fe20000010820 */
[-CC-:B------:R-:W-:Y:S01]  /*3ac0*/  FFMA.FTZ R177, R15, R8.reuse, -R32.reuse ;  /* 0x000000080fb17223 */ /* 0x180fe20000010820 */
[-CC-:B------:R-:W-:Y:S01]  /*3ad0*/  FFMA.FTZ R12, R25, R8.reuse, -R32.reuse ;  /* 0x00000008190c7223 */ /* 0x180fe20000010820 */
[----:B------:R-:W-:Y:S01]  /*3ae0*/  MUFU.EX2 R181, R181 ;  /* 0x000000b500b57308 */ /* 0x000fe20000000800 */
[----:B-1----:R-:W-:Y:S01]  /*3af0*/  FADD.FTZ R4, R182, R7 ;  /* 0x00000007b6047221 */ /* 0x002fe20000010000 */
[-CC-:B------:R-:W-:Y:S01]  /*3b00*/  FFMA.FTZ R179, R27, R8.reuse, -R32.reuse ;  /* 0x000000081bb37223 */ /* 0x180fe20000010820 */
[-CC-:B------:R-:W-:Y:S01]  /*3b10*/  FFMA.FTZ R14, R29, R8.reuse, -R32.reuse ;  /* 0x000000081d0e7223 */ /* 0x180fe20000010820 */
[-C--:B------:R-:W-:Y:S01]  /*3b20*/  FFMA.FTZ R173, R31, R8.reuse, -R32 ;  /* 0x000000081fad7223 */ /* 0x080fe20000010820 */
[----:B--2---:R-:W-:Y:S01]  /*3b30*/  FADD.FTZ R7, R57, R4 ;  /* 0x0000000439077221 */ /* 0x004fe20000010000 */
[-CC-:B------:R-:W-:Y:S01]  /*3b40*/  FFMA.FTZ R20, R33, R8.reuse, -R32.reuse ;  /* 0x0000000821147223 */ /* 0x180fe20000010820 */
[-CC-:B------:R-:W-:Y:S01]  /*3b50*/  FFMA.FTZ R175, R35, R8.reuse, -R32.reuse ;  /* 0x0000000823af7223 */ /* 0x180fe20000010820 */
[----:B------:R-:W0:Y:S01]  /*3b60*/  MUFU.EX2 R6, R6 ;  /* 0x0000000600067308 */ /* 0x000e220000000800 */
[----:B---3--:R-:W-:Y:S01]  /*3b70*/  FADD.FTZ R4, R176, R7 ;  /* 0x00000007b0047221 */ /* 0x008fe20000010000 */
[-CC-:B------:R-:W-:Y:S01]  /*3b80*/  FFMA.FTZ R24, R37, R8.reuse, -R32.reuse ;  /* 0x0000000825187223 */ /* 0x180fe20000010820 */
[-CC-:B------:R-:W-:Y:S01]  /*3b90*/  FFMA.FTZ R169, R39, R8.reuse, -R32.reuse ;  /* 0x0000000827a97223 */ /* 0x180fe20000010820 */
[-C--:B------:R-:W-:Y:S01]  /*3ba0*/  FFMA.FTZ R26, R41, R8.reuse, -R32 ;  /* 0x00000008291a7223 */ /* 0x080fe20000010820 */
[----:B----4-:R-:W-:Y:S01]  /*3bb0*/  FADD.FTZ R7, R61, R4 ;  /* 0x000000043d077221 */ /* 0x010fe20000010000 */
[-CC-:B------:R-:W-:Y:S01]  /*3bc0*/  FFMA.FTZ R171, R43, R8.reuse, -R32.reuse ;  /* 0x000000082bab7223 */ /* 0x180fe20000010820 */
[-CC-:B------:R-:W-:Y:S01]  /*3bd0*/  FFMA.FTZ R28, R45, R8.reuse, -R32.reuse ;  /* 0x000000082d1c7223 */ /* 0x180fe20000010820 */
[----:B------:R-:W1:Y:S01]  /*3be0*/  MUFU.EX2 R183, R183 ;  /* 0x000000b700b77308 */ /* 0x000e620000000800 */
[----:B-----5:R-:W-:Y:S01]  /*3bf0*/  FADD.FTZ R34, R178, R7 ;  /* 0x00000007b2227221 */ /* 0x020fe20000010000 */
[-CC-:B------:R-:W-:Y:S01]  /*3c00*/  FFMA.FTZ R153, R47, R8.reuse, -R32.reuse ;  /* 0x000000082f997223 */ /* 0x180fe20000010820 */
[-CC-:B------:R-:W-:Y:S01]  /*3c10*/  FFMA.FTZ R30, R49, R8.reuse, -R32.reuse ;  /* 0x00000008311e7223 */ /* 0x180fe20000010820 */
[-C--:B------:R-:W-:Y:S01]  /*3c20*/  FFMA.FTZ R51, R51, R8.reuse, -R32 ;  /* 0x0000000833337223 */ /* 0x080fe20000010820 */
[----:B------:R-:W-:Y:S01]  /*3c30*/  FADD.FTZ R11, R63, R34 ;  /* 0x000000223f0b7221 */ /* 0x000fe20000010000 */
[-CC-:B------:R-:W-:Y:S01]  /*3c40*/  FFMA.FTZ R53, R53, R8.reuse, -R32.reuse ;  /* 0x0000000835357223 */ /* 0x180fe20000010820 */
[-C--:B------:R-:W-:Y:S01]  /*3c50*/  FFMA.FTZ R55, R55, R8.reuse, -R32 ;  /* 0x0000000837377223 */ /* 0x080fe20000010820 */
[----:B------:R-:W2:Y:S01]  /*3c60*/  MUFU.EX2 R10, R10 ;  /* 0x0000000a000a7308 */ /* 0x000ea20000000800 */
[----:B0-----:R-:W-:Y:S01]  /*3c70*/  FADD.FTZ R4, R181, R6 ;  /* 0x00000006b5047221 */ /* 0x001fe20000010000 */
[----:B------:R-:W-:Y:S01]  /*3c80*/  FADD.FTZ R36, R172, R11 ;  /* 0x0000000bac247221 */ /* 0x000fe20000010000 */
[-CC-:B------:R-:W-:Y:S01]  /*3c90*/  FFMA.FTZ R59, R59, R8.reuse, -R32.reuse ;  /* 0x000000083b3b7223 */ /* 0x180fe20000010820 */
[-CC-:B------:R-:W-:Y:S01]  /*3ca0*/  FFMA.FTZ R73, R73, R8.reuse, -R32.reuse ;  /* 0x0000000849497223 */ /* 0x180fe20000010820 */
[-C--:B------:R-:W-:Y:S01]  /*3cb0*/  FFMA.FTZ R75, R75, R8.reuse, -R32 ;  /* 0x000000084b4b7223 */ /* 0x080fe20000010820 */
[----:B------:R-:W-:Y:S01]  /*3cc0*/  FADD.FTZ R11, R65, R36 ;  /* 0x00000024410b7221 */ /* 0x000fe20000010000 */
[-C--:B------:R-:W-:Y:S01]  /*3cd0*/  FFMA.FTZ R77, R77, R8.reuse, -R32 ;  /* 0x000000084d4d7223 */ /* 0x080fe20000010820 */
[----:B------:R-:W0:Y:S01]  /*3ce0*/  MUFU.EX2 R177, R177 ;  /* 0x000000b100b17308 */ /* 0x000e220000000800 */
[----:B-1----:R-:W-:Y:S01]  /*3cf0*/  FADD.FTZ R7, R183, R4 ;  /* 0x00000004b7077221 */ /* 0x002fe20000010000 */
[----:B------:R-:W-:Y:S01]  /*3d00*/  FADD.FTZ R36, R174, R11 ;  /* 0x0000000bae247221 */ /* 0x000fe20000010000 */
[-CC-:B------:R-:W-:Y:S01]  /*3d10*/  FFMA.FTZ R81, R81, R8.reuse, -R32.reuse ;  /* 0x0000000851517223 */ /* 0x180fe20000010820 */
[-CC-:B------:R-:W-:Y:S01]  /*3d20*/  FFMA.FTZ R85, R85, R8.reuse, -R32.reuse ;  /* 0x0000000855557223 */ /* 0x180fe20000010820 */
[-C--:B------:R-:W-:Y:S01]  /*3d30*/  FFMA.FTZ R87, R87, R8.reuse, -R32 ;  /* 0x0000000857577223 */ /* 0x080fe20000010820 */
[----:B------:R-:W-:Y:S01]  /*3d40*/  FADD.FTZ R11, R67, R36 ;  /* 0x00000024430b7221 */ /* 0x000fe20000010000 */
[-CC-:B------:R-:W-:Y:S01]  /*3d50*/  FFMA.FTZ R91, R91, R8.reuse, -R32.reuse ;  /* 0x000000085b5b7223 */ /* 0x180fe20000010820 */
[----:B------:R-:W1:Y:S01]  /*3d60*/  MUFU.EX2 R12, R12 ;  /* 0x0000000c000c7308 */ /* 0x000e620000000800 */
[----:B--2---:R-:W-:Y:S01]  /*3d70*/  FADD.FTZ R4, R10, R7 ;  /* 0x000000070a047221 */ /* 0x004fe20000010000 */
[----:B------:R-:W-:Y:S01]  /*3d80*/  FADD.FTZ R38, R168, R11 ;  /* 0x0000000ba8267221 */ /* 0x000fe20000010000 */
[-CC-:B------:R-:W-:Y:S01]  /*3d90*/  FFMA.FTZ R95, R95, R8.reuse, -R32.reuse ;  /* 0x000000085f5f7223 */ /* 0x180fe20000010820 */
[-CC-:B------:R-:W-:Y:S01]  /*3da0*/  FFMA.FTZ R97, R97, R8.reuse, -R32.reuse ;  /* 0x0000000861617223 */ /* 0x180fe20000010820 */
[----:B------:R-:W-:Y:S01]  /*3db0*/  FFMA.FTZ R101, R101, R8, -R32 ;  /* 0x0000000865657223 */ /* 0x000fe20000010820 */
[----:B------:R-:W-:Y:S01]  /*3dc0*/  FADD.FTZ R11, R69, R38 ;  /* 0x00000026450b7221 */ /* 0x000fe20000010000 */
[----:B------:R-:W-:Y:S01]  /*3dd0*/  F2FP.F16.F32.PACK_AB R181, R6, R181 ;  /* 0x000000b506b5723e */ /* 0x000fe200000000ff */
[----:B------:R-:W2:Y:S01]  /*3de0*/  MUFU.EX2 R179, R179 ;  /* 0x000000b300b37308 */ /* 0x000ea20000000800 */
[----:B0-----:R-:W-:Y:S01]  /*3df0*/  FADD.FTZ R7, R177, R4 ;  /* 0x00000004b1077221 */ /* 0x001fe20000010000 */
[----:B------:R-:W-:Y:S01]  /*3e00*/  FADD.FTZ R38, R170, R11 ;  /* 0x0000000baa267221 */ /* 0x000fe20000010000 */
[----:B------:R-:W-:-:S02]  /*3e10*/  F2FP.F16.F32.PACK_AB R183, R10, R183 ;  /* 0x000000b70ab7723e */ /* 0x000fc400000000ff */
[----:B------:R-:W-:Y:S02]  /*3e20*/  F2FP.F16.F32.PACK_AB R180, R79, R180 ;  /* 0x000000b44fb4723e */ /* 0x000fe400000000ff */
[----:B------:R-:W-:Y:S01]  /*3e30*/  F2FP.F16.F32.PACK_AB R182, R57, R182 ;  /* 0x000000b639b6723e */ /* 0x000fe200000000ff */
[----:B------:R-:W0:Y:S01]  /*3e40*/  MUFU.EX2 R14, R14 ;  /* 0x0000000e000e7308 */ /* 0x000e220000000800 */
[C---:B-1----:R-:W-:Y:S01]  /*3e50*/  FADD.FTZ R4, R12.reuse, R7 ;  /* 0x000000070c047221 */ /* 0x042fe20000010000 */
[----:B------:R-:W-:Y:S01]  /*3e60*/  F2FP.F16.F32.PACK_AB R177, R12, R177 ;  /* 0x000000b10cb1723e */ /* 0x000fe200000000ff */
[----:B------:R-:W-:Y:S01]  /*3e70*/  VIADD R12, R94, 0xfffffffe ;  /* 0xfffffffe5e0c7836 */ /* 0x000fe20000000000 */
[----:B------:R-:W-:Y:S01]  /*3e80*/  F2FP.F16.F32.PACK_AB R176, R61, R176 ;  /* 0x000000b03db0723e */ /* 0x000fe200000000ff */
[----:B------:R-:W-:Y:S01]  /*3e90*/  IMAD.MOV.U32 R94, RZ, RZ, R151 ;  /* 0x000000ffff5e7224 */ /* 0x000fe200078e0097 */
[----:B------:R-:W-:Y:S02]  /*3ea0*/  F2FP.F16.F32.PACK_AB R178, R63, R178 ;  /* 0x000000b23fb2723e */ /* 0x000fe400000000ff */
[----:B------:R-:W1:Y:S01]  /*3eb0*/  MUFU.EX2 R173, R173 ;  /* 0x000000ad00ad7308 */ /* 0x000e620000000800 */
[----:B--2---:R-:W-:Y:S01]  /*3ec0*/  FADD.FTZ R7, R179, R4 ;  /* 0x00000004b3077221 */ /* 0x004fe20000010000 */
[----:B------:R-:W-:-:S02]  /*3ed0*/  ISETP.GE.AND P2, PT, R12, R17, PT ;  /* 0x000000110c00720c */ /* 0x000fc40003f46270 */
[----:B------:R-:W-:Y:S02]  /*3ee0*/  F2FP.F16.F32.PACK_AB R172, R65, R172 ;  /* 0x000000ac41ac723e */ /* 0x000fe400000000ff */
[----:B------:R-:W-:Y:S02]  /*3ef0*/  F2FP.F16.F32.PACK_AB R174, R67, R174 ;  /* 0x000000ae43ae723e */ /* 0x000fe400000000ff */
[----:B------:R-:W2:Y:S01]  /*3f00*/  MUFU.EX2 R20, R20 ;  /* 0x0000001400147308 */ /* 0x000ea20000000800 */
[C---:B0-----:R-:W-:Y:S01]  /*3f10*/  FADD.FTZ R4, R14.reuse, R7 ;  /* 0x000000070e047221 */ /* 0x041fe20000010000 */
[----:B------:R-:W-:Y:S02]  /*3f20*/  F2FP.F16.F32.PACK_AB R168, R69, R168 ;  /* 0x000000a845a8723e */ /* 0x000fe400000000ff */
[----:B------:R-:W-:Y:S02]  /*3f30*/  F2FP.F16.F32.PACK_AB R170, R71, R170 ;  /* 0x000000aa47aa723e */ /* 0x000fe400000000ff */
[----:B------:R-:W-:-:S02]  /*3f40*/  F2FP.F16.F32.PACK_AB R179, R14, R179 ;  /* 0x000000b30eb3723e */ /* 0x000fc400000000ff */
[----:B------:R-:W0:Y:S01]  /*3f50*/  MUFU.EX2 R175, R175 ;  /* 0x000000af00af7308 */ /* 0x000e220000000800 */
[----:B-1----:R-:W-:-:S07]  /*3f60*/  FADD.FTZ R7, R173, R4 ;  /* 0x00000004ad077221 */ /* 0x002fce0000010000 */
[----:B------:R-:W1:Y:S01]  /*3f70*/  MUFU.EX2 R24, R24 ;  /* 0x0000001800187308 */ /* 0x000e620000000800 */
[C---:B--2---:R-:W-:Y:S01]  /*3f80*/  FADD.FTZ R4, R20.reuse, R7 ;  /* 0x0000000714047221 */ /* 0x044fe20000010000 */
[----:B------:R-:W-:Y:S01]  /*3f90*/  FADD.FTZ R7, R71, R38 ;  /* 0x0000002647077221 */ /* 0x000fe20000010000 */
[----:B------:R-:W-:-:S03]  /*3fa0*/  F2FP.F16.F32.PACK_AB R173, R20, R173 ;  /* 0x000000ad14ad723e */ /* 0x000fc600000000ff */
[----:B------:R-:W-:Y:S01]  /*3fb0*/  FADD.FTZ R40, R152, R7 ;  /* 0x0000000798287221 */ /* 0x000fe20000010000 */
[----:B------:R-:W-:Y:S01]  /*3fc0*/  F2FP.F16.F32.PACK_AB R152, R83, R152 ;  /* 0x000000985398723e */ /* 0x000fe200000000ff */
[----:B------:R-:W2:Y:S01]  /*3fd0*/  MUFU.EX2 R169, R169 ;  /* 0x000000a900a97308 */ /* 0x000ea20000000800 */
[----:B0-----:R-:W-:Y:S01]  /*3fe0*/  FADD.FTZ R3, R175, R4 ;  /* 0x00000004af037221 */ /* 0x001fe20000010000 */
[----:B------:R-:W-:-:S04]  /*3ff0*/  FADD.FTZ R7, R83, R40 ;  /* 0x0000002853077221 */ /* 0x000fc80000010000 */
[----:B------:R-:W-:Y:S01]  /*4000*/  FADD.FTZ R40, R154, R7 ;  /* 0x000000079a287221 */ /* 0x000fe20000010000 */
[C---:B------:R-:W-:Y:S01]  /*4010*/  F2FP.F16.F32.PACK_AB R154, R89.reuse, R154 ;  /* 0x0000009a599a723e */ /* 0x040fe200000000ff */
[----:B------:R-:W0:Y:S01]  /*4020*/  MUFU.EX2 R26, R26 ;  /* 0x0000001a001a7308 */ /* 0x000e220000000800 */
[C---:B-1----:R-:W-:Y:S01]  /*4030*/  FADD.FTZ R4, R24.reuse, R3 ;  /* 0x0000000318047221 */ /* 0x042fe20000010000 */
[----:B------:R-:W-:Y:S01]  /*4040*/  FADD.FTZ R7, R89, R40 ;  /* 0x0000002859077221 */ /* 0x000fe20000010000 */
[----:B------:R-:W-:Y:S01]  /*4050*/  F2FP.F16.F32.PACK_AB R175, R24, R175 ;  /* 0x000000af18af723e */ /* 0x000fe200000000ff */
[----:B------:R-:W-:Y:S02]  /*4060*/  IMAD.MOV.U32 R89, RZ, RZ, R151 ;  /* 0x000000ffff597224 */ /* 0x000fe400078e0097 */
[----:B------:R-:W-:Y:S01]  /*4070*/  FADD.FTZ R40, R156, R7 ;  /* 0x000000079c287221 */ /* 0x000fe20000010000 */
[----:B------:R-:W-:Y:S01]  /*4080*/  F2FP.F16.F32.PACK_AB R156, R93, R156 ;  /* 0x0000009c5d9c723e */ /* 0x000fe200000000ff */
[----:B------:R-:W1:Y:S01]  /*4090*/  MUFU.EX2 R171, R171 ;  /* 0x000000ab00ab7308 */ /* 0x000e620000000800 */
[----:B--2---:R-:W-:Y:S01]  /*40a0*/  FADD.FTZ R3, R169, R4 ;  /* 0x00000004a9037221 */ /* 0x004fe20000010000 */
[----:B------:R-:W-:Y:S01]  /*40b0*/  FADD.FTZ R7, R93, R40 ;  /* 0x000000285d077221 */ /* 0x000fe20000010000 */
[----:B------:R-:W-:-:S03]  /*40c0*/  MOV R93, R151 ;  /* 0x00000097005d7202 */ /* 0x000fc60000000f00 */
[----:B------:R-:W-:Y:S01]  /*40d0*/  FADD.FTZ R40, R158, R7 ;  /* 0x000000079e287221 */ /* 0x000fe20000010000 */
[C---:B------:R-:W-:Y:S01]  /*40e0*/  F2FP.F16.F32.PACK_AB R158, R99.reuse, R158 ;  /* 0x0000009e639e723e */ /* 0x040fe200000000ff */
[----:B------:R-:W2:Y:S01]  /*40f0*/  MUFU.EX2 R28, R28 ;  /* 0x0000001c001c7308 */ /* 0x000ea20000000800 */
[C---:B0-----:R-:W-:Y:S01]  /*4100*/  FADD.FTZ R4, R26.reuse, R3 ;  /* 0x000000031a047221 */ /* 0x041fe20000010000 */
[----:B------:R-:W-:Y:S01]  /*4110*/  FADD.FTZ R7, R99, R40 ;  /* 0x0000002863077221 */ /* 0x000fe20000010000 */
[----:B------:R-:W-:Y:S01]  /*4120*/  F2FP.F16.F32.PACK_AB R169, R26, R169 ;  /* 0x000000a91aa9723e */ /* 0x000fe200000000ff */
[----:B------:R-:W-:-:S04]  /*4130*/  IMAD.MOV.U32 R99, RZ, RZ, R151 ;  /* 0x000000ffff637224 */ /* 0x000fc800078e0097 */
[----:B------:R-:W0:Y:S01]  /*4140*/  MUFU.EX2 R153, R153 ;  /* 0x0000009900997308 */ /* 0x000e220000000800 */
[----:B-1----:R-:W-:-:S07]  /*4150*/  FADD.FTZ R3, R171, R4 ;  /* 0x00000004ab037221 */ /* 0x002fce0000010000 */
[----:B------:R-:W1:Y:S01]  /*4160*/  MUFU.EX2 R30, R30 ;  /* 0x0000001e001e7308 */ /* 0x000e620000000800 */
[C---:B--2---:R-:W-:Y:S01]  /*4170*/  FADD.FTZ R4, R28.reuse, R3 ;  /* 0x000000031c047221 */ /* 0x044fe20000010000 */
[----:B------:R-:W-:-:S06]  /*4180*/  F2FP.F16.F32.PACK_AB R171, R28, R171 ;  /* 0x000000ab1cab723e */ /* 0x000fcc00000000ff */
[----:B------:R-:W2:Y:S01]  /*4190*/  MUFU.EX2 R51, R51 ;  /* 0x0000003300337308 */ /* 0x000ea20000000800 */
[----:B0-----:R-:W-:-:S07]  /*41a0*/  FADD.FTZ R3, R153, R4 ;  /* 0x0000000499037221 */ /* 0x001fce0000010000 */
[----:B------:R-:W0:Y:S01]  /*41b0*/  MUFU.EX2 R34, R53 ;  /* 0x0000003500227308 */ /* 0x000e220000000800 */
[C---:B-1----:R-:W-:Y:S01]  /*41c0*/  FADD.FTZ R4, R30.reuse, R3 ;  /* 0x000000031e047221 */ /* 0x042fe20000010000 */
[----:B------:R-:W-:-:S06]  /*41d0*/  F2FP.F16.F32.PACK_AB R153, R30, R153 ;  /* 0x000000991e99723e */ /* 0x000fcc00000000ff */
[----:B------:R-:W1:Y:S01]  /*41e0*/  MUFU.EX2 R160, R160 ;  /* 0x000000a000a07308 */ /* 0x000e620000000800 */
[----:B--2---:R-:W-:-:S07]  /*41f0*/  FADD.FTZ R3, R51, R4 ;  /* 0x0000000433037221 */ /* 0x004fce0000010000 */
[----:B------:R-:W2:Y:S01]  /*4200*/  MUFU.EX2 R55, R55 ;  /* 0x0000003700377308 */ /* 0x000ea20000000800 */
[C---:B0-----:R-:W-:Y:S01]  /*4210*/  FADD.FTZ R4, R34.reuse, R3 ;  /* 0x0000000322047221 */ /* 0x041fe20000010000 */
[----:B------:R-:W-:-:S06]  /*4220*/  F2FP.F16.F32.PACK_AB R155, R34, R51 ;  /* 0x00000033229b723e */ /* 0x000fcc00000000ff */
[----:B------:R-:W0:Y:S01]  /*4230*/  MUFU.EX2 R103, R103 ;  /* 0x0000006700677308 */ /* 0x000e220000000800 */
[----:B-1----:R-:W-:-:S07]  /*4240*/  FADD.FTZ R42, R160, R7 ;  /* 0x00000007a02a7221 */ /* 0x002fce0000010000 */
[----:B------:R-:W1:Y:S01]  /*4250*/  MUFU.EX2 R36, R59 ;  /* 0x0000003b00247308 */ /* 0x000e620000000800 */
[----:B--2---:R-:W-:-:S07]  /*4260*/  FADD.FTZ R3, R55, R4 ;  /* 0x0000000437037221 */ /* 0x004fce0000010000 */
[----:B------:R-:W2:Y:S01]  /*4270*/  MUFU.EX2 R162, R162 ;  /* 0x000000a200a27308 */ /* 0x000ea20000000800 */
[C---:B0-----:R-:W-:Y:S01]  /*4280*/  FADD.FTZ R7, R103.reuse, R42 ;  /* 0x0000002a67077221 */ /* 0x041fe20000010000 */
[----:B------:R-:W-:Y:S01]  /*4290*/  F2FP.F16.F32.PACK_AB R160, R103, R160 ;  /* 0x000000a067a0723e */ /* 0x000fe200000000ff */
[----:B------:R-:W-:-:S05]  /*42a0*/  IMAD.MOV.U32 R103, RZ, RZ, R151 ;  /* 0x000000ffff677224 */ /* 0x000fca00078e0097 */
[----:B------:R-:W0:Y:S01]  /*42b0*/  MUFU.EX2 R73, R73 ;  /* 0x0000004900497308 */ /* 0x000e220000000800 */
[C---:B-1----:R-:W-:Y:S01]  /*42c0*/  FADD.FTZ R4, R36.reuse, R3 ;  /* 0x0000000324047221 */ /* 0x042fe20000010000 */
[----:B------:R-:W-:-:S06]  /*42d0*/  F2FP.F16.F32.PACK_AB R157, R36, R55 ;  /* 0x00000037249d723e */ /* 0x000fcc00000000ff */
[----:B------:R-:W1:Y:S01]  /*42e0*/  MUFU.EX2 R105, R105 ;  /* 0x0000006900697308 */ /* 0x000e620000000800 */
[----:B--2---:R-:W-:-:S07]  /*42f0*/  FADD.FTZ R42, R162, R7 ;  /* 0x00000007a22a7221 */ /* 0x004fce0000010000 */
[----:B------:R-:W2:Y:S01]  /*4300*/  MUFU.EX2 R38, R75 ;  /* 0x0000004b00267308 */ /* 0x000ea20000000800 */
[----:B0-----:R-:W-:-:S07]  /*4310*/  FADD.FTZ R3, R73, R4 ;  /* 0x0000000449037221 */ /* 0x001fce0000010000 */
[----:B------:R-:W0:Y:S01]  /*4320*/  MUFU.EX2 R164, R164 ;  /* 0x000000a400a47308 */ /* 0x000e220000000800 */
[C---:B-1----:R-:W-:Y:S01]  /*4330*/  FADD.FTZ R7, R105.reuse, R42 ;  /* 0x0000002a69077221 */ /* 0x042fe20000010000 */
[----:B------:R-:W-:Y:S01]  /*4340*/  F2FP.F16.F32.PACK_AB R162, R105, R162 ;  /* 0x000000a269a2723e */ /* 0x000fe200000000ff */
[----:B------:R-:W-:-:S05]  /*4350*/  IMAD.MOV.U32 R105, RZ, RZ, R151 ;  /* 0x000000ffff697224 */ /* 0x000fca00078e0097 */
[----:B------:R-:W1:Y:S01]  /*4360*/  MUFU.EX2 R77, R77 ;  /* 0x0000004d004d7308 */ /* 0x000e620000000800 */
[C---:B--2---:R-:W-:Y:S01]  /*4370*/  FADD.FTZ R4, R38.reuse, R3 ;  /* 0x0000000326047221 */ /* 0x044fe20000010000 */
[----:B------:R-:W-:-:S06]  /*4380*/  F2FP.F16.F32.PACK_AB R159, R38, R73 ;  /* 0x00000049269f723e */ /* 0x000fcc00000000ff */
[----:B------:R-:W2:Y:S01]  /*4390*/  MUFU.EX2 R107, R107 ;  /* 0x0000006b006b7308 */ /* 0x000ea20000000800 */
[----:B0-----:R-:W-:-:S07]  /*43a0*/  FADD.FTZ R44, R164, R7 ;  /* 0x00000007a42c7221 */ /* 0x001fce0000010000 */
[----:B------:R-:W0:Y:S01]  /*43b0*/  MUFU.EX2 R32, R81 ;  /* 0x0000005100207308 */ /* 0x000e220000000800 */
[----:B-1----:R-:W-:-:S07]  /*43c0*/  FADD.FTZ R3, R77, R4 ;  /* 0x000000044d037221 */ /* 0x002fce0000010000 */
[----:B------:R-:W1:Y:S01]  /*43d0*/  MUFU.EX2 R85, R85 ;  /* 0x0000005500557308 */ /* 0x000e620000000800 */
[C---:B--2---:R-:W-:Y:S01]  /*43e0*/  FADD.FTZ R7, R107.reuse, R44 ;  /* 0x0000002c6b077221 */ /* 0x044fe20000010000 */
[----:B------:R-:W-:Y:S01]  /*43f0*/  F2FP.F16.F32.PACK_AB R164, R107, R164 ;  /* 0x000000a46ba4723e */ /* 0x000fe200000000ff */
[----:B------:R-:W-:-:S05]  /*4400*/  IMAD.MOV.U32 R107, RZ, RZ, R151 ;  /* 0x000000ffff6b7224 */ /* 0x000fca00078e0097 */
[----:B------:R-:W2:Y:S01]  /*4410*/  MUFU.EX2 R40, R87 ;  /* 0x0000005700287308 */ /* 0x000ea20000000800 */
[C---:B0-----:R-:W-:Y:S01]  /*4420*/  FADD.FTZ R44, R32.reuse, R3 ;  /* 0x00000003202c7221 */ /* 0x041fe20000010000 */
[----:B------:R-:W-:-:S06]  /*4430*/  F2FP.F16.F32.PACK_AB R161, R32, R77 ;  /* 0x0000004d20a1723e */ /* 0x000fcc00000000ff */
[----:B------:R-:W0:Y:S01]  /*4440*/  MUFU.EX2 R91, R91 ;  /* 0x0000005b005b7308 */ /* 0x000e220000000800 */
[----:B-1----:R-:W-:-:S07]  /*4450*/  FADD.FTZ R3, R85, R44 ;  /* 0x0000002c55037221 */ /* 0x002fce0000010000 */
[----:B------:R1:W3:Y:S01]  /*4460*/  MUFU.EX2 R42, R95 ;  /* 0x0000005f002a7308 */ /* 0x0002e20000000800 */
[C---:B--2---:R-:W-:Y:S01]  /*4470*/  FADD.FTZ R10, R40.reuse, R3 ;  /* 0x00000003280a7221 */ /* 0x044fe20000010000 */
[----:B------:R-:W-:-:S06]  /*4480*/  F2FP.F16.F32.PACK_AB R163, R40, R85 ;  /* 0x0000005528a3723e */ /* 0x000fcc00000000ff */
[----:B------:R-:W2:Y:S01]  /*4490*/  MUFU.EX2 R166, R166 ;  /* 0x000000a600a67308 */ /* 0x000ea20000000800 */
[----:B0-----:R-:W-:Y:S01]  /*44a0*/  FADD.FTZ R3, R91, R10 ;  /* 0x0000000a5b037221 */ /* 0x001fe20000010000 */
[----:B-1----:R-:W-:-:S06]  /*44b0*/  IMAD.MOV.U32 R95, RZ, RZ, R151 ;  /* 0x000000ffff5f7224 */ /* 0x002fcc00078e0097 */
[----:B------:R-:W0:Y:S01]  /*44c0*/  MUFU.EX2 R97, R97 ;  /* 0x0000006100617308 */ /* 0x000e220000000800 */
[C---:B---3--:R-:W-:Y:S01]  /*44d0*/  FADD.FTZ R10, R42.reuse, R3 ;  /* 0x000000032a0a7221 */ /* 0x048fe20000010000 */
[----:B------:R-:W-:Y:S01]  /*44e0*/  F2FP.F16.F32.PACK_AB R165, R42, R91 ;  /* 0x0000005b2aa5723e */ /* 0x000fe200000000ff */
[----:B------:R-:W-:-:S05]  /*44f0*/  IMAD.MOV.U32 R91, RZ, RZ, R151 ;  /* 0x000000ffff5b7224 */ /* 0x000fca00078e0097 */
[----:B------:R-:W1:Y:S01]  /*4500*/  MUFU.EX2 R109, R109 ;  /* 0x0000006d006d7308 */ /* 0x000e620000000800 */
[----:B--2---:R-:W-:Y:S01]  /*4510*/  FADD.FTZ R4, R166, R7 ;  /* 0x00000007a6047221 */ /* 0x004fe20000010000 */
[----:B------:R-:W-:-:S06]  /*4520*/  IMAD.MOV.U32 R7, RZ, RZ, 0x3f800000 ;  /* 0x3f800000ff077424 */ /* 0x000fcc00078e00ff */
[----:B------:R2:W3:Y:S01]  /*4530*/  MUFU.EX2 R6, R101 ;  /* 0x0000006500067308 */ /* 0x0004e20000000800 */
[----:B0-----:R-:W-:Y:S01]  /*4540*/  FADD.FTZ R3, R97, R10 ;  /* 0x0000000a61037221 */ /* 0x001fe20000010000 */
[C---:B-1----:R-:W-:Y:S01]  /*4550*/  FADD.FTZ R4, R109.reuse, R4 ;  /* 0x000000046d047221 */ /* 0x042fe20000010000 */
[----:B------:R-:W-:Y:S01]  /*4560*/  F2FP.F16.F32.PACK_AB R166, R109, R166 ;  /* 0x000000a66da6723e */ /* 0x000fe200000000ff */
[--C-:B------:R-:W-:Y:S02]  /*4570*/  IMAD.MOV.U32 R109, RZ, RZ, R151.reuse ;  /* 0x000000ffff6d7224 */ /* 0x100fe400078e0097 */
[----:B--2---:R-:W-:Y:S02]  /*4580*/  IMAD.MOV.U32 R101, RZ, RZ, R151 ;  /* 0x000000ffff657224 */ /* 0x004fe400078e0097 */
[C---:B---3--:R-:W-:Y:S01]  /*4590*/  FADD.FTZ R3, R6.reuse, R3 ;  /* 0x0000000306037221 */ /* 0x048fe20000010000 */
[----:B------:R-:W-:Y:S01]  /*45a0*/  F2FP.F16.F32.PACK_AB R167, R6, R97 ;  /* 0x0000006106a7723e */ /* 0x000fe200000000ff */
[----:B------:R-:W-:-:S02]  /*45b0*/  IMAD.MOV.U32 R6, RZ, RZ, 0x3f800000 ;  /* 0x3f800000ff067424 */ /* 0x000fc400078e00ff */
[----:B------:R-:W-:Y:S01]  /*45c0*/  IMAD.MOV.U32 R97, RZ, RZ, R151 ;  /* 0x000000ffff617224 */ /* 0x000fe200078e0097 */
[----:B------:R-:W-:Y:S06]  /*45d0*/  @!P2 BRA `(.L_x_183) ;  /* 0x0000002800b8a947 */ /* 0x000fec0003800000 */
[----:B------:R-:W-:Y:S01]  /*45e0*/  R2UR UR5, R2 ;  /* 0x00000000020572ca */ /* 0x000fe200000e0000 */
[----:B------:R-:W-:Y:S01]  /*45f0*/  IMAD.MOV.U32 R10, RZ, RZ, R21 ;  /* 0x000000ffff0a7224 */ /* 0x000fe200078e0015 */
[----:B------:R-:W-:Y:S01]  /*4600*/  CS2R R150, SRZ ;  /* 0x0000000000967805 */ /* 0x000fe2000001ff00 */
[----:B------:R-:W-:Y:S01]  /*4610*/  IMAD.MOV.U32 R14, RZ, RZ, R9 ;  /* 0x000000ffff0e7224 */ /* 0x000fe200078e0009 */
[----:B------:R-:W-:Y:S01]  /*4620*/  CS2R R146, SRZ ;  /* 0x0000000000927805 */ /* 0x000fe2000001ff00 */
[----:B------:R-:W-:Y:S01]  /*4630*/  IMAD.MOV.U32 R11, RZ, RZ, R16 ;  /* 0x000000ffff0b7224 */ /* 0x000fe200078e0010 */
[----:B------:R-:W-:Y:S01]  /*4640*/  CS2R R142, SRZ ;  /* 0x00000000008e7805 */ /* 0x000fe2000001ff00 */
[----:B------:R-:W-:Y:S01]  /*4650*/  IMAD.MOV.U32 R6, RZ, RZ, 0x3f800000 ;  /* 0x3f800000ff067424 */ /* 0x000fe200078e00ff */
        /* <DEDUP_REMOVED lines=29> */
[----:B------:R-:W-:-:S06]  /*4830*/  ULDC UR4, c[0x0][0x9d8] ;  /* 0x0002760000047ab9 */ /* 0x000fcc0000000800 */
.L_x_192:
        /* <DEDUP_REMOVED lines=8> */
.L_x_184:
[----:B------:R-:W0:Y:S01]  /*48c0*/  S2UR UR10, SR_CgaCtaId ;  /* 0x00000000000a79c3 */ /* 0x000e220000008800 */
[----:B------:R-:W-:Y:S01]  /*48d0*/  UMOV UR7, 0x400 ;  /* 0x0000040000077882 */ /* 0x000fe20000000000 */
[----:B------:R-:W-:Y:S01]  /*48e0*/  IMAD.U32 R13, RZ, RZ, UR6 ;  /* 0x00000006ff0d7e24 */ /* 0x000fe2000f8e00ff */
[----:B------:R-:W-:Y:S01]  /*48f0*/  SHF.L.U32 R8, R16, 0x1f, RZ ;  /* 0x0000001f10087819 */ /* 0x000fe200000006ff */
[----:B0-----:R-:W-:-:S06]  /*4900*/  ULEA UR7, UR10, UR7, 0x18 ;  /* 0x000000070a077291 */ /* 0x001fcc000f8ec03f */
[----:B------:R-:W-:-:S04]  /*4910*/  IMAD.U32 R0, RZ, RZ, UR7 ;  /* 0x00000007ff007e24 */ /* 0x000fc8000f8e00ff */
[----:B------:R-:W-:-:S04]  /*4920*/  IMAD R13, R13, 0x8, R0 ;  /* 0x000000080d0d7824 */ /* 0x000fc800078e0200 */
[----:B------:R0:W1:Y:S01]  /*4930*/  SYNCS.PHASECHK.TRANS64.TRYWAIT P2, [R13+URZ+0x34830], R8 ;  /* 0x034830080d0075a7 */ /* 0x000062000804017f */
[----:B------:R-:W-:Y:S05]  /*4940*/  @!P0 BRA `(.L_x_185) ;  /* 0x0000000000048947 */ /* 0x000fea0003800000 */
[----:B------:R-:W-:Y:S01]  /*4950*/  BPT.TRAP 0x1 ;  /* 0x000000040000795c */ /* 0x000fe20000300000 */
.L_x_185:
[----:B------:R-:W-:Y:S01]  /*4960*/  IMAD R9, R2, 0xc00, R5 ;  /* 0x00000c0002097824 */ /* 0x000fe200078e0205 */
[----:B-1----:R-:W-:Y:S06]  /*4970*/  @P2 BRA `(.L_x_186) ;  /* 0x0000000000082947 */ /* 0x002fec0003800000 */
[----:B------:R-:W1:Y:S02]  /*4980*/  SYNCS.PHASECHK.TRANS64.TRYWAIT P2, [R13+URZ+0x34830], R8 ;  /* 0x034830080d0075a7 */ /* 0x000e64000804017f */
[----:B-1----:R-:W-:Y:S05]  /*4990*/  @!P2 BRA `(.L_x_187) ;  /* 0x000000c800b0a947 */ /* 0x002fea0003800000 */
.L_x_186:
[----:B------:R-:W-:Y:S01]  /*49a0*/  R2UR UR58, R9 ;  /* 0x00000000093a72ca */ /* 0x000fe200000e0000 */
[----:B------:R-:W-:Y:S01]  /*49b0*/  WARPGROUP.ARRIVE ;  /* 0x00000000000079c5 */ /* 0x000fe20000000000 */
        /* <DEDUP_REMOVED lines=124> */
.L_x_188:
[----:B------:R-:W-:Y:S01]  /*5180*/  IMAD.U32 R7, RZ, RZ, UR5 ;  /* 0x00000005ff077e24 */ /* 0x000fe2000f8e00ff */
[----:B------:R-:W-:-:S03]  /*5190*/  SHF.L.U32 R6, R11, 0x1f, RZ ;  /* 0x0000001f0b067819 */ /* 0x000fc600000006ff */
[----:B------:R-:W-:-:S04]  /*51a0*/  IMAD R11, R7, 0x8, R0 ;  /* 0x00000008070b7824 */ /* 0x000fc800078e0200 */
[----:B------:R2:W3:Y:S01]  /*51b0*/  SYNCS.PHASECHK.TRANS64.TRYWAIT P2, [R11+URZ+0x34850], R6 ;  /* 0x034850060b0075a7 */ /* 0x0004e2000804017f */
[----:B------:R-:W-:Y:S05]  /*51c0*/  @!P0 BRA `(.L_x_189) ;  /* 0x0000000000048947 */ /* 0x000fea0003800000 */
[----:B------:R-:W-:Y:S01]  /*51d0*/  BPT.TRAP 0x1 ;  /* 0x000000040000795c */ /* 0x000fe20000300000 */
.L_x_189:
[----:B---3--:R-:W-:Y:S05]  /*51e0*/  @P2 BRA `(.L_x_190) ;  /* 0x0000000000082947 */ /* 0x008fea0003800000 */
[----:B------:R-:W3:Y:S02]  /*51f0*/  SYNCS.PHASECHK.TRANS64.TRYWAIT P2, [R11+URZ+0x34850], R6 ;  /* 0x034850060b0075a7 */ /* 0x000ee4000804017f */
[----:B---3--:R-:W-:Y:S05]  /*5200*/  @!P2 BRA `(.L_x_191) ;  /* 0x000000c000a8a947 */ /* 0x008fea0003800000 */
.L_x_190:
[----:B------:R-:W-:Y:S01]  /*5210*/  R2UR UR6, R0 ;  /* 0x00000000000672ca */ /* 0x000fe200000e0000 */
[----:B------:R-:W-:Y:S01]  /*5220*/  WARPGROUP.ARRIVE ;  /* 0x00000000000079c5 */ /* 0x000fe20000000000 */
[----:B------:R-:W-:Y:S01]  /*5230*/  UMOV UR7, 0x40000040 ;  /* 0x4000004000077882 */ /* 0x000fe20000000000 */
[----:B------:R-:W-:Y:S01]  /*5240*/  UMOV UR11, 0x40000040 ;  /* 0x40000040000b7882 */ /* 0x000fe20000000000 */
[----:B------:R-:W-:Y:S01]  /*5250*/  FMUL.FTZ R21, R24, UR4 ;  /* 0x0000000418157c20 */ /* 0x000fe20008410000 */
[----:B------:R-:W-:Y:S01]  /*5260*/  FMUL.FTZ R231, R32, UR4 ;  /* 0x0000000420e77c20 */ /* 0x000fe20008410000 */
[----:B------:R-:W-:Y:S01]  /*5270*/  FMUL.FTZ R233, R33, UR4 ;  /* 0x0000000421e97c20 */ /* 0x000fe20008410000 */
[----:B------:R-:W-:Y:S01]  /*5280*/  FMUL.FTZ R235, R36, UR4 ;  /* 0x0000000424eb7c20 */ /* 0x000fe20008410000 */
[----:B------:R-:W-:Y:S01]  /*5290*/  FMUL.FTZ R237, R37, UR4 ;  /* 0x0000000425ed7c20 */ /* 0x000fe20008410000 */
[----:B--23--:R-:W-:Y:S01]  /*52a0*/  FMUL.FTZ R6, R40, UR4 ;  /* 0x0000000428067c20 */ /* 0x00cfe20008410000 */
[----:B------:R-:W0:Y:S01]  /*52b0*/  MUFU.TANH R21, R21 ;  /* 0x0000001500157308 */ /* 0x000e220000002400 */
[----:B------:R-:W-:Y:S01]  /*52c0*/  FMUL.FTZ R20, R41, UR4 ;  /* 0x0000000429147c20 */ /* 0x000fe20008410000 */
[----:B------:R-:W-:Y:S01]  /*52d0*/  FMUL.FTZ R44, R44, UR4 ;  /* 0x000000042c2c7c20 */ /* 0x000fe20008410000 */
[----:B------:R-:W-:Y:S01]  /*52e0*/  UIADD3 UR6, UR6, 0x400, URZ ;  /* 0x0000040006067890 */ /* 0x000fe2000fffe03f */
[----:B------:R-:W-:Y:S01]  /*52f0*/  FMUL.FTZ R24, R48, UR4 ;  /* 0x0000000430187c20 */ /* 0x000fe20008410000 */
[----:B------:R-:W-:Y:S01]  /*5300*/  FMUL.FTZ R15, R26, UR4 ;  /* 0x000000041a0f7c20 */ /* 0x000fe20008410000 */
[----:B------:R-:W-:Y:S01]  /*5310*/  FMUL.FTZ R26, R49, UR4 ;  /* 0x00000004311a7c20 */ /* 0x000fe20008410000 */
[----:B------:R-:W-:Y:S01]  /*5320*/  USHF.R.U32.HI UR6, URZ, 0x4, UR6 ;  /* 0x000000043f067899 */ /* 0x000fe20008011606 */
[----:B------:R-:W-:Y:S01]  /*5330*/  MUFU.TANH R231, R231 ;  /* 0x000000e700e77308 */ /* 0x000fe20000002400 */
[----:B------:R-:W-:Y:S01]  /*5340*/  FMUL.FTZ R32, R56, UR4 ;  /* 0x0000000438207c20 */ /* 0x000fe20008410000 */
[----:B------:R-:W-:Y:S01]  /*5350*/  FMUL.FTZ R33, R34, UR4 ;  /* 0x0000000422217c20 */ /* 0x000fe20008410000 */
[----:B------:R-:W-:Y:S01]  /*5360*/  ULOP3.LUT UR6, UR6, 0x3fff, URZ, 0xc0, !UPT ;  /* 0x00003fff06067892 */ /* 0x000fe2000f8ec03f */
[----:B------:R-:W-:Y:S01]  /*5370*/  FMUL.FTZ R34, R57, UR4 ;  /* 0x0000000439227c20 */ /* 0x000fe20008410000 */
[----:B------:R-:W-:Y:S01]  /*5380*/  FMUL.FTZ R36, R60, UR4 ;  /* 0x000000043c247c20 */ /* 0x000fe20008410000 */
[----:B------:R-:W-:Y:S01]  /*5390*/  FMUL.FTZ R37, R38, UR4 ;  /* 0x0000000426257c20 */ /* 0x000fe20008410000 */
[----:B------:R-:W-:Y:S01]  /*53a0*/  ULOP3.LUT UR6, UR6, 0x4000000, URZ, 0xfc, !UPT ;  /* 0x0400000006067892 */ /* 0x000fe2000f8efc3f */
[----:B------:R-:W-:Y:S01]  /*53b0*/  MUFU.TANH R233, R233 ;  /* 0x000000e900e97308 */ /* 0x000fe20000002400 */
[----:B01----:R-:W-:Y:S01]  /*53c0*/  FMNMX.FTZ R8, R21, R14, !PT ;  /* 0x0000000e15087209 */ /* 0x003fe20007810000 */
[----:B------:R-:W-:Y:S01]  /*53d0*/  FMUL.FTZ R38, R61, UR4 ;  /* 0x000000043d267c20 */ /* 0x000fe20008410000 */
[----:B------:R-:W-:Y:S01]  /*53e0*/  ULEA UR6, UR5, UR6, 0xb ;  /* 0x0000000605067291 */ /* 0x000fe2000f8e583f */
[----:B------:R-:W-:Y:S01]  /*53f0*/  FMUL.FTZ R65, R65, UR4 ;  /* 0x0000000441417c20 */ /* 0x000fe20008410000 */
[----:B------:R-:W-:Y:S01]  /*5400*/  FMUL.FTZ R69, R69, UR4 ;  /* 0x0000000445457c20 */ /* 0x000fe20008410000 */
[----:B------:R-:W-:Y:S01]  /*5410*/  FMUL.FTZ R40, R72, UR4 ;  /* 0x0000000448287c20 */ /* 0x000fe20008410000 */
[----:B------:R-:W-:Y:S01]  /*5420*/  UIADD3 UR10, UR6, 0x80, URZ ;  /* 0x00000080060a7890 */ /* 0x000fe2000fffe03f */
[----:B------:R-:W-:Y:S01]  /*5430*/  MUFU.TANH R235, R235 ;  /* 0x000000eb00eb7308 */ /* 0x000fe20000002400 */
[----:B------:R-:W-:Y:S01]  /*5440*/  FMUL.FTZ R73, R73, UR4 ;  /* 0x0000000449497c20 */ /* 0x000fe20008410000 */
[----:B------:R-:W-:Y:S01]  /*5450*/  FMUL.FTZ R41, R42, UR4 ;  /* 0x000000042a297c20 */ /* 0x000fe20008410000 */
[----:B------:R-:W-:Y:S01]  /*5460*/  FMUL.FTZ R42, R76, UR4 ;  /* 0x000000044c2a7c20 */ /* 0x000fe20008410000 */
[----:B------:R-:W-:Y:S01]  /*5470*/  HGMMA.64x128x16.F32 R88, R180, gdesc[UR4].tnspB, R88, gsb0 ;  /* 0x41e00004b4587df0 */ /* 0x000fe20008000858 */
        /* <DEDUP_REMOVED lines=26> */
[----:B------:R-:W-:Y:S01]  /*5620*/  UMOV UR7, 0x40000040 ;  /* 0x4000004000077882 */ /* 0x000fe20000000000 */
[----:B------:R-:W-:Y:S01]  /*5630*/  MUFU.TANH R24, R24 ;  /* 0x0000001800187308 */ /* 0x000fe20000002400 */
[C---:B------:R-:W-:Y:S01]  /*5640*/  ISETP.GT.AND P2, PT, R12.reuse, R17, PT ;  /* 0x000000110c00720c */ /* 0x040fe20003f44270 */
[----:B------:R-:W-:Y:S01]  /*5650*/  VIADD R12, R12, 0xffffffff ;  /* 0xffffffff0c0c7836 */ /* 0x000fe20000000000 */
[----:B------:R-:W-:-:S05]  /*5660*/  R2UR UR5, R2 ;  /* 0x00000000020572ca */ /* 0x000fca00000e0000 */
[----:B------:R-:W-:Y:S08]  /*5670*/  MUFU.TANH R26, R26 ;  /* 0x0000001a001a7308 */ /* 0x000ff00000002400 */
        /* <DEDUP_REMOVED lines=12> */
[----:B------:R-:W-:Y:S01]  /*5740*/  MUFU.TANH R15, R15 ;  /* 0x0000000f000f7308 */ /* 0x000fe20000002400 */
[----:B------:R-:W-:-:S02]  /*5750*/  WARPGROUP.DEPBAR.LE gsb0, 0x0 ;  /* 0x00008000000079c5 */ /* 0x000fc40000010000 */
[----:B------:R-:W-:Y:S01]  /*5760*/  WARPGROUP.ARRIVE ;  /* 0x00000000000079c5 */ /* 0x000fe20000000000 */
[----:B------:R-:W-:Y:S01]  /*5770*/  FMUL.FTZ R181, R25, UR4 ;  /* 0x0000000419b57c20 */ /* 0x000fe20008410000 */
[----:B------:R-:W-:Y:S01]  /*5780*/  FMUL.FTZ R25, R27, UR4 ;  /* 0x000000041b197c20 */ /* 0x000fe20008410000 */
[----:B------:R-:W-:Y:S01]  /*5790*/  FMUL.FTZ R27, R28, UR4 ;  /* 0x000000041c1b7c20 */ /* 0x000fe20008410000 */
[----:B------:R-:W-:Y:S01]  /*57a0*/  FMUL.FTZ R183, R29, UR4 ;  /* 0x000000041db77c20 */ /* 0x000fe20008410000 */
[----:B------:R-:W-:Y:S01]  /*57b0*/  FMUL.FTZ R28, R52, UR4 ;  /* 0x00000004341c7c20 */ /* 0x000fe20008410000 */
[----:B------:R-:W-:Y:S01]  /*57c0*/  HGMMA.64x128x16.F32 R88, R176, gdesc[UR8].tnspB, R88, gsb0 ;  /* 0x41e00008b0587df0 */ /* 0x000fe20008000858 */
[----:B------:R-:W-:Y:S01]  /*57d0*/  UIADD3 UR10, UR6, 0x100, URZ ;  /* 0x00000100060a7890 */ /* 0x000fe2000fffe03f */
[----:B------:R-:W0:Y:S01]  /*57e0*/  MUFU.TANH R181, R181 ;  /* 0x000000b500b57308 */ /* 0x000e220000002400 */
[----:B------:R-:W-:Y:S01]  /*57f0*/  UMOV UR11, 0x40000040 ;  /* 0x40000040000b7882 */ /* 0x000fe20000000000 */
[----:B------:R-:W-:Y:S01]  /*5800*/  FMUL.FTZ R29, R30, UR4 ;  /* 0x000000041e1d7c20 */ /* 0x000fe20008410000 */
[----:B------:R-:W-:Y:S01]  /*5810*/  FMUL.FTZ R30, R53, UR4 ;  /* 0x00000004351e7c20 */ /* 0x000fe20008410000 */
[----:B------:R-:W-:Y:S01]  /*5820*/  FMUL.FTZ R53, R54, UR4 ;  /* 0x0000000436357c20 */ /* 0x000fe20008410000 */
[----:B------:R-:W-:Y:S01]  /*5830*/  FMUL.FTZ R52, R82, UR4 ;  /* 0x0000000452347c20 */ /* 0x000fe20008410000 */
[----:B------:R-:W-:-:S02]  /*5840*/  FMUL.FTZ R54, R86, UR4 ;  /* 0x0000000456367c20 */ /* 0x000fc40008410000 */
[----:B------:R-:W1:Y:S08]  /*5850*/  MUFU.TANH R27, R27 ;  /* 0x0000001b001b7308 */ /* 0x000e700000002400 */
[----:B------:R-:W2:Y:S01]  /*5860*/  MUFU.TANH R183, R183 ;  /* 0x000000b700b77308 */ /* 0x000ea20000002400 */
[----:B0-----:R-:W-:-:S07]  /*5870*/  FMNMX.FTZ R8, R181, R8, !PT ;  /* 0x00000008b5087209 */ /* 0x001fce0007810000 */
[----:B------:R-:W-:Y:S01]  /*5880*/  MUFU.TANH R28, R28 ;  /* 0x0000001c001c7308 */ /* 0x000fe20000002400 */
[----:B-1----:R-:W-:-:S07]  /*5890*/  FMNMX.FTZ R8, R27, R8, !PT ;  /* 0x000000081b087209 */ /* 0x002fce0007810000 */
[----:B------:R-:W-:Y:S01]  /*58a0*/  MUFU.TANH R30, R30 ;  /* 0x0000001e001e7308 */ /* 0x000fe20000002400 */
[----:B--2---:R-:W-:-:S04]  /*58b0*/  FMNMX.FTZ R8, R183, R8, !PT ;  /* 0x00000008b7087209 */ /* 0x004fc80007810000 */
[----:B------:R-:W-:-:S03]  /*58c0*/  FMNMX.FTZ R8, R231, R8, !PT ;  /* 0x00000008e7087209 */ /* 0x000fc60007810000 */
[----:B------:R-:W-:Y:S01]  /*58d0*/  MUFU.TANH R25, R25 ;  /* 0x0000001900197308 */ /* 0x000fe20000002400 */
[----:B------:R-:W-:-:S04]  /*58e0*/  FMNMX.FTZ R8, R233, R8, !PT ;  /* 0x00000008e9087209 */ /* 0x000fc80007810000 */
[----:B------:R-:W-:-:S03]  /*58f0*/  FMNMX.FTZ R8, R235, R8, !PT ;  /* 0x00000008eb087209 */ /* 0x000fc60007810000 */
[----:B------:R-:W-:Y:S01]  /*5900*/  MUFU.TANH R29, R29 ;  /* 0x0000001d001d7308 */ /* 0x000fe20000002400 */
[----:B------:R-:W-:-:S04]  /*5910*/  FMNMX.FTZ R7, R237, R8, !PT ;  /* 0x00000008ed077209 */ /* 0x000fc80007810000 */
[----:B------:R-:W-:-:S03]  /*5920*/  FMNMX.FTZ R7, R6, R7, !PT ;  /* 0x0000000706077209 */ /* 0x000fc60007810000 */
[----:B------:R-:W-:Y:S01]  /*5930*/  MUFU.TANH R31, R31 ;  /* 0x0000001f001f7308 */ /* 0x000fe20000002400 */
[----:B------:R-:W-:-:S07]  /*5940*/  FMNMX.FTZ R8, R20, R7, !PT ;  /* 0x0000000714087209 */ /* 0x000fce0007810000 */
        /* <DEDUP_REMOVED lines=12> */
[----:B------:R-:W-:-:S04]  /*5a10*/  FMUL.FTZ R179, R45, UR4 ;  /* 0x000000042db37c20 */ /* 0x000fc80008410000 */
[----:B------:R0:W1:Y:S01]  /*5a20*/  MUFU.TANH R177, R44 ;  /* 0x0000002c00b17308 */ /* 0x0000620000002400 */
[----:B------:R-:W-:Y:S01]  /*5a30*/  FMUL.FTZ R45, R46, UR4 ;  /* 0x000000042e2d7c20 */ /* 0x000fe20008410000 */
[----:B------:R-:W-:Y:S01]  /*5a40*/  FMUL.FTZ R46, R84, UR4 ;  /* 0x00000004542e7c20 */ /* 0x000fe20008410000 */
[----:B------:R-:W-:Y:S01]  /*5a50*/  HGMMA.64x128x16.F32 R88, R172, gdesc[UR8].tnspB, R88, gsb0 ;  /* 0x41e00008ac587df0 */ /* 0x000fe20008000858 */
[----:B------:R-:W-:Y:S01]  /*5a60*/  UIADD3 UR10, UR6, 0x180, URZ ;  /* 0x00000180060a7890 */ /* 0x000fe2000fffe03f */
[----:B------:R-:W-:-:S03]  /*5a70*/  UMOV UR11, 0x40000040 ;  /* 0x40000040000b7882 */ /* 0x000fc60000000000 */
[----:B------:R-:W2:Y:S01]  /*5a80*/  MUFU.TANH R179, R179 ;  /* 0x000000b300b37308 */ /* 0x000ea20000002400 */
[----:B0-----:R-:W-:-:S07]  /*5a90*/  FMUL.FTZ R44, R80, UR4 ;  /* 0x00000004502c7c20 */ /* 0x001fce0008410000 */
        /* <DEDUP_REMOVED lines=36> */
[----:B------:R-:W1:Y:S01]  /*5ce0*/  MUFU.TANH R175, R175 ;  /* 0x000000af00af7308 */ /* 0x000e620000002400 */
[----:B0-----:R-:W-:-:S04]  /*5cf0*/  FMNMX.FTZ R8, R173, R8, !PT ;  /* 0x00000008ad087209 */ /* 0x001fc80007810000 */
[----:B------:R-:W-:-:S04]  /*5d00*/  FMNMX.FTZ R8, R65, R8, !PT ;  /* 0x0000000841087209 */ /* 0x000fc80007810000 */
[----:B-1----:R-:W-:-:S04]  /*5d10*/  FMNMX.FTZ R8, R175, R8, !PT ;  /* 0x00000008af087209 */ /* 0x002fc80007810000 */
[----:B------:R-:W-:-:S04]  /*5d20*/  FMNMX.FTZ R7, R69, R8, !PT ;  /* 0x0000000845077209 */ /* 0x000fc80007810000 */
[----:B------:R-:W-:-:S04]  /*5d30*/  FMNMX.FTZ R8, R40, R7, !PT ;  /* 0x0000000728087209 */ /* 0x000fc80007810000 */
[----:B------:R-:W-:-:S04]  /*5d40*/  FMNMX.FTZ R7, R73, R8, !PT ;  /* 0x0000000849077209 */ /* 0x000fc80007810000 */
        /* <DEDUP_REMOVED lines=10> */
[----:B-1----:R-:W-:Y:S02]  /*5df0*/  FMNMX.FTZ R9, R7, R56, !PT ;  /* 0x0000003807097209 */ /* 0x002fe40007810000 */
[----:B------:R-:W-:-:S03]  /*5e00*/  FMNMX.FTZ R56, R15, R10, !PT ;  /* 0x0000000a0f387209 */ /* 0x000fc60007810000 */
[----:B------:R-:W-:Y:S01]  /*5e10*/  FADD.FTZ R7, -R9, R14 ;  /* 0x0000000e09077221 */ /* 0x000fe20000010100 */
[----:B------:R-:W-:Y:S01]  /*5e20*/  FMNMX.FTZ R56, R25, R56, !PT ;  /* 0x0000003819387209 */ /* 0x000fe20007810000 */
[-C--:B0-----:R-:W-:Y:S02]  /*5e30*/  FMUL.FTZ R14, R9, R8.reuse ;  /* 0x00000008090e7220 */ /* 0x081fe40000410000 */
[----:B------:R-:W-:Y:S01]  /*5e40*/  FMUL.FTZ R7, R7, R8 ;  /* 0x0000000807077220 */ /* 0x000fe20000410000 */
[----:B------:R-:W-:Y:S01]  /*5e50*/  FMNMX.FTZ R56, R29, R56, !PT ;  /* 0x000000381d387209 */ /* 0x000fe20007810000 */
[-CC-:B------:R-:W-:Y:S01]  /*5e60*/  FFMA.FTZ R180, R21, R8.reuse, -R14.reuse ;  /* 0x0000000815b47223 */ /* 0x180fe2000001080e */
[-CC-:B------:R-:W-:Y:S01]  /*5e70*/  FFMA.FTZ R172, R6, R8.reuse, -R14.reuse ;  /* 0x0000000806ac7223 */ /* 0x180fe2000001080e */
[--C-:B------:R-:W-:Y:S01]  /*5e80*/  FFMA.FTZ R181, R181, R8, -R14.reuse ;  /* 0x00000008b5b57223 */ /* 0x100fe2000001080e */
[----:B------:R-:W-:Y:S01]  /*5e90*/  FMNMX.FTZ R56, R31, R56, !PT ;  /* 0x000000381f387209 */ /* 0x000fe20007810000 */
[----:B------:R-:W-:Y:S01]  /*5ea0*/  MUFU.EX2 R7, R7 ;  /* 0x0000000700077308 */ /* 0x000fe20000000800 */
[----:B------:R-:W-:Y:S01]  /*5eb0*/  FFMA.FTZ R182, R27, R8, -R14 ;  /* 0x000000081bb67223 */ /* 0x000fe2000001080e */
[----:B------:R-:W-:-:S02]  /*5ec0*/  WARPGROUP.DEPBAR.LE gsb0, 0x0 ;  /* 0x00008000000079c5 */ /* 0x000fc40000010000 */
[----:B------:R-:W-:Y:S01]  /*5ed0*/  WARPGROUP.ARRIVE ;  /* 0x00000000000079c5 */ /* 0x000fe20000000000 */
[----:B------:R-:W-:Y:S01]  /*5ee0*/  FMNMX.FTZ R56, R33, R56, !PT ;  /* 0x0000003821387209 */ /* 0x000fe20007810000 */
[----:B------:R-:W-:Y:S01]  /*5ef0*/  FMUL.FTZ R169, R66, UR4 ;  /* 0x0000000442a97c20 */ /* 0x000fe20008410000 */
[----:B------:R-:W-:Y:S01]  /*5f00*/  FMUL.FTZ R171, R70, UR4 ;  /* 0x0000000446ab7c20 */ /* 0x000fe20008410000 */
[----:B------:R-:W-:Y:S01]  /*5f10*/  MUFU.EX2 R180, R180 ;  /* 0x000000b400b47308 */ /* 0x000fe20000000800 */
[----:B------:R-:W-:Y:S01]  /*5f20*/  FMNMX.FTZ R56, R35, R56, !PT ;  /* 0x0000003823387209 */ /* 0x000fe20007810000 */
[----:B------:R-:W-:Y:S01]  /*5f30*/  HGMMA.64x128x16.F32 R88, R152, gdesc[UR8].tnspB, R88, gsb0 ;  /* 0x41e0000898587df0 */ /* 0x000fe20008000858 */
[----:B------:R-:W-:Y:S01]  /*5f40*/  UIADD3 UR10, UR6, 0x280, URZ ;  /* 0x00000280060a7890 */ /* 0x000fe2000fffe03f */
[--C-:B------:R-:W-:Y:S01]  /*5f50*/  FFMA.FTZ R176, R231, R8, -R14.reuse ;  /* 0x00000008e7b07223 */ /* 0x100fe2000001080e */
[----:B------:R-:W-:Y:S01]  /*5f60*/  UMOV UR11, 0x40000040 ;  /* 0x40000040000b7882 */ /* 0x000fe20000000000 */
[----:B------:R-:W-:Y:S01]  /*5f70*/  FMNMX.FTZ R56, R37, R56, !PT ;  /* 0x0000003825387209 */ /* 0x000fe20007810000 */
[-CC-:B------:R-:W-:Y:S01]  /*5f80*/  FFMA.FTZ R178, R235, R8.reuse, -R14.reuse ;  /* 0x00000008ebb27223 */ /* 0x180fe2000001080e */
[----:B------:R-:W0:Y:S01]  /*5f90*/  MUFU.TANH R169, R169 ;  /* 0x000000a900a97308 */ /* 0x000e220000002400 */
[--C-:B------:R-:W-:Y:S01]  /*5fa0*/  FFMA.FTZ R168, R24, R8, -R14.reuse ;  /* 0x0000000818a87223 */ /* 0x100fe2000001080e */
[----:B------:R-:W-:Y:S01]  /*5fb0*/  FMNMX.FTZ R56, R39, R56, !PT ;  /* 0x0000003827387209 */ /* 0x000fe20007810000 */
[-CC-:B------:R-:W-:Y:S01]  /*5fc0*/  FFMA.FTZ R170, R28, R8.reuse, -R14.reuse ;  /* 0x000000081caa7223 */ /* 0x180fe2000001080e */
[-CC-:B------:R-:W-:Y:S01]  /*5fd0*/  FFMA.FTZ R183, R183, R8.reuse, -R14.reuse ;  /* 0x00000008b7b77223 */ /* 0x180fe2000001080e */
[--C-:B------:R-:W-:Y:S01]  /*5fe0*/  FFMA.FTZ R233, R233, R8, -R14.reuse ;  /* 0x00000008e9e97223 */ /* 0x100fe2000001080e */
[----:B------:R-:W-:Y:S01]  /*5ff0*/  FMNMX.FTZ R56, R41, R56, !PT ;  /* 0x0000003829387209 */ /* 0x000fe20007810000 */
[-CC-:B------:R-:W-:Y:S01]  /*6000*/  FFMA.FTZ R27, R237, R8.reuse, -R14.reuse ;  /* 0x00000008ed1b7223 */ /* 0x180fe2000001080e */
[----:B------:R-:W1:Y:S01]  /*6010*/  MUFU.TANH R171, R171 ;  /* 0x000000ab00ab7308 */ /* 0x000e620000002400 */
        /* <DEDUP_REMOVED lines=15> */
[----:B------:R-:W-:Y:S01]  /*6110*/  FFMA.FTZ R85, R85, R8, -R14 ;  /* 0x0000000855557223 */ /* 0x000fe2000001080e */
[----:B------:R-:W-:Y:S01]  /*6120*/  MUFU.EX2 R182, R182 ;  /* 0x000000b600b67308 */ /* 0x000fe20000000800 */
[----:B------:R-:W-:-:S04]  /*6130*/  FMNMX.FTZ R56, R51, R56, !PT ;  /* 0x0000003833387209 */ /* 0x000fc80007810000 */
[----:B------:R-:W-:-:S03]  /*6140*/  FMNMX.FTZ R56, R53, R56, !PT ;  /* 0x0000003835387209 */ /* 0x000fc60007810000 */
        /* <DEDUP_REMOVED lines=8> */
[----:B0-----:R-:W-:-:S03]  /*61d0*/  FMNMX.FTZ R56, R169, R56, !PT ;  /* 0x00000038a9387209 */ /* 0x001fc60007810000 */
[----:B------:R-:W-:Y:S01]  /*61e0*/  MUFU.EX2 R178, R178 ;  /* 0x000000b200b27308 */ /* 0x000fe20000000800 */
[----:B------:R-:W-:-:S04]  /*61f0*/  FMNMX.FTZ R56, R67, R56, !PT ;  /* 0x0000003843387209 */ /* 0x000fc80007810000 */
[----:B-1----:R-:W-:-:S03]  /*6200*/  FMNMX.FTZ R56, R171, R56, !PT ;  /* 0x00000038ab387209 */ /* 0x002fc60007810000 */
        /* <DEDUP_REMOVED lines=13> */
[----:B------:R-:W-:-:S05]  /*62e0*/  FMNMX.FTZ R6, R87, R6, !PT ;  /* 0x0000000657067209 */ /* 0x000fca0007810000 */
[----:B------:R-:W0:Y:S02]  /*62f0*/  SHFL.BFLY PT, R21, R6, 0x2, 0x1f ;  /* 0x0c401f0006157f89 */ /* 0x000e2400000e0000 */
[----:B------:R-:W-:Y:S08]  /*6300*/  MUFU.EX2 R170, R170 ;  /* 0x000000aa00aa7308 */ /* 0x000ff00000000800 */
[----:B------:R-:W-:Y:S08]  /*6310*/  MUFU.EX2 R235, R235 ;  /* 0x000000eb00eb7308 */ /* 0x000ff00000000800 */
[----:B------:R-:W-:Y:S01]  /*6320*/  MUFU.EX2 R65, R65 ;  /* 0x0000004100417308 */ /* 0x000fe20000000800 */
[----:B0-----:R-:W-:-:S07]  /*6330*/  FMNMX.FTZ R21, R6, R21, !PT ;  /* 0x0000001506157209 */ /* 0x001fce0007810000 */
[----:B------:R-:W-:Y:S01]  /*6340*/  MUFU.EX2 R69, R69 ;  /* 0x0000004500457308 */ /* 0x000fe20000000800 */
[----:B------:R-:W0:Y:S01]  /*6350*/  SHFL.BFLY PT, R6, R21, 0x1, 0x1f ;  /* 0x0c201f0015067f89 */ /* 0x000e2200000e0000 */
[----:B------:R-:W-:Y:S02]  /*6360*/  WARPGROUP.DEPBAR.LE gsb0, 0x0 ;  /* 0x00008000000079c5 */ /* 0x000fe40000010000 */
[----:B------:R-:W-:Y:S01]  /*6370*/  WARPGROUP.ARRIVE ;  /* 0x00000000000079c5 */ /* 0x000fe20000000000 */
[-CC-:B------:R-:W-:Y:S01]  /*6380*/  FFMA.FTZ R155, R20, R8.reuse, -R14.reuse ;  /* 0x00000008149b7223 */ /* 0x180fe2000001080e */
[-CC-:B------:R-:W-:Y:S01]  /*6390*/  FFMA.FTZ R153, R26, R8.reuse, -R14.reuse ;  /* 0x000000081a997223 */ /* 0x180fe2000001080e */
[-CC-:B------:R-:W-:Y:S01]  /*63a0*/  FFMA.FTZ R152, R32, R8.reuse, -R14.reuse ;  /* 0x0000000820987223 */ /* 0x180fe2000001080e */
[-CC-:B------:R-:W-:Y:S01]  /*63b0*/  FFMA.FTZ R154, R36, R8.reuse, -R14.reuse ;  /* 0x00000008249a7223 */ /* 0x180fe2000001080e */
[-CC-:B------:R-:W-:Y:S01]  /*63c0*/  FFMA.FTZ R20, R40, R8.reuse, -R14.reuse ;  /* 0x0000000828147223 */ /* 0x180fe2000001080e */
[----:B------:R-:W-:Y:S01]  /*63d0*/  HGMMA.64x128x16.F32 R88, R156, gdesc[UR8].tnspB, R88, gsb0 ;  /* 0x41e000089c587df0 */ /* 0x000fe20008000858 */
[----:B------:R-:W-:Y:S01]  /*63e0*/  UIADD3 UR10, UR6, 0x300, URZ ;  /* 0x00000300060a7890 */ /* 0x000fe2000fffe03f */
[----:B------:R-:W-:Y:S01]  /*63f0*/  FFMA.FTZ R26, R44, R8, -R14 ;  /* 0x000000082c1a7223 */ /* 0x000fe2000001080e */
[----:B------:R-:W-:Y:S01]  /*6400*/  UMOV UR11, 0x40000040 ;  /* 0x40000040000b7882 */ /* 0x000fe20000000000 */
[----:B------:R-:W-:Y:S01]  /*6410*/  UIADD3 UR6, UR6, 0x380, URZ ;  /* 0x0000038006067890 */ /* 0x000fe2000fffe03f */
[----:B------:R-:W-:Y:S01]  /*6420*/  FFMA.FTZ R44, R7, R4, R180 ;  /* 0x00000004072c7223 */ /* 0x000fe200000100b4 */
[----:B------:R-:W-:Y:S01]  /*6430*/  MUFU.EX2 R155, R155 ;  /* 0x0000009b009b7308 */ /* 0x000fe20000000800 */
[----:B--2---:R-:W-:-:S02]  /*6440*/  F2FP.F16.F32.PACK_AB R180, R181, R180 ;  /* 0x000000b4b5b4723e */ /* 0x004fc400000000ff */
[----:B0-----:R-:W-:-:S05]  /*6450*/  FMNMX.FTZ R21, R21, R6, !PT ;  /* 0x0000000615157209 */ /* 0x001fca0007810000 */
[----:B------:R-:W-:Y:S08]  /*6460*/  MUFU.EX2 R153, R153 ;  /* 0x0000009900997308 */ /* 0x000ff00000000800 */
[----:B------:R-:W-:Y:S08]  /*6470*/  MUFU.EX2 R152, R152 ;  /* 0x0000009800987308 */ /* 0x000ff00000000800 */
[----:B------:R-:W-:Y:S08]  /*6480*/  MUFU.EX2 R154, R154 ;  /* 0x0000009a009a7308 */ /* 0x000ff00000000800 */
[----:B------:R-:W-:Y:S08]  /*6490*/  MUFU.EX2 R20, R20 ;  /* 0x0000001400147308 */ /* 0x000ff00000000800 */
[----:B------:R-:W0:Y:S08]  /*64a0*/  MUFU.EX2 R73, R73 ;  /* 0x0000004900497308 */ /* 0x000e300000000800 */
        /* <DEDUP_REMOVED lines=10> */
[-CC-:B------:R-:W-:Y:S01]  /*6550*/  FFMA.FTZ R156, R173, R8.reuse, -R14.reuse ;  /* 0x00000008ad9c7223 */ /* 0x180fe2000001080e */
[----:B------:R-:W-:Y:S02]  /*6560*/  FFMA.FTZ R158, R175, R8, -R14 ;  /* 0x00000008af9e7223 */ /* 0x000fe4000001080e */
[----:B------:R-:W-:Y:S01]  /*6570*/  HGMMA.64x128x16.F32 R88, R160, gdesc[UR8].tnspB, R88, gsb0 ;  /* 0x41e00008a0587df0 */ /* 0x000fe20008000858 */
[----:B------:R-:W-:Y:S08]  /*6580*/  MUFU.EX2 R159, R159 ;  /* 0x0000009f009f7308 */ /* 0x000ff00000000800 */
[----:B------:R-:W-:Y:S08]  /*6590*/  MUFU.EX2 R157, R157 ;  /* 0x0000009d009d7308 */ /* 0x000ff00000000800 */
[----:B------:R-:W-:Y:S08]  /*65a0*/  MUFU.EX2 R156, R156 ;  /* 0x0000009c009c7308 */ /* 0x000ff00000000800 */
[----:B------:R-:W-:Y:S01]  /*65b0*/  MUFU.EX2 R158, R158 ;  /* 0x0000009e009e7308 */ /* 0x000fe20000000800 */
[----:B------:R-:W-:-:S02]  /*65c0*/  WARPGROUP.DEPBAR.LE gsb0, 0x0 ;  /* 0x00008000000079c5 */ /* 0x000fc40000010000 */
[----:B------:R-:W-:Y:S01]  /*65d0*/  WARPGROUP.ARRIVE ;  /* 0x00000000000079c5 */ /* 0x000fe20000000000 */
[C---:B------:R-:W-:Y:S01]  /*65e0*/  FADD.FTZ R161, -R21.reuse, R10 ;  /* 0x0000000a15a17221 */ /* 0x040fe20000010100 */
[----:B------:R-:W-:Y:S01]  /*65f0*/  FMUL.FTZ R10, R21, R8 ;  /* 0x00000008150a7220 */ /* 0x000fe20000410000 */
[----:B0-----:R-:W-:Y:S02]  /*6600*/  F2FP.F16.F32.PACK_AB R160, R73, R20 ;  /* 0x0000001449a0723e */ /* 0x001fe400000000ff */
[-C--:B------:R-:W-:Y:S01]  /*6610*/  FMUL.FTZ R161, R161, R8.reuse ;  /* 0x00000008a1a17220 */ /* 0x080fe20000410000 */
[----:B------:R-:W-:Y:S01]  /*6620*/  HGMMA.64x128x16.F32 R88, R164, gdesc[UR4].tnspB, R88, gsb0 ;  /* 0x41e00004a4587df0 */ /* 0x000fe20008000858 */
[-CC-:B------:R-:W-:Y:S01]  /*6630*/  FFMA.FTZ R15, R15, R8.reuse, -R10.reuse ;  /* 0x000000080f0f7223 */ /* 0x180fe2000001080a */
[-CC-:B------:R-:W-:Y:S01]  /*6640*/  FFMA.FTZ R30, R25, R8.reuse, -R10.reuse ;  /* 0x00000008191e7223 */ /* 0x180fe2000001080a */
[----:B------:R0:W-:Y:S01]  /*6650*/  MUFU.EX2 R6, R161 ;  /* 0x000000a100067308 */ /* 0x0001e20000000800 */
[-CC-:B------:R-:W-:Y:S01]  /*6660*/  FFMA.FTZ R14, R29, R8.reuse, -R10.reuse ;  /* 0x000000081d0e7223 */ /* 0x180fe2000001080a */
[-CC-:B------:R-:W-:Y:S01]  /*6670*/  FFMA.FTZ R177, R33, R8.reuse, -R10.reuse ;  /* 0x0000000821b17223 */ /* 0x180fe2000001080a */
[----:B------:R-:W-:Y:S01]  /*6680*/  FFMA.FTZ R25, R31, R8, -R10 ;  /* 0x000000081f197223 */ /* 0x000fe2000001080a */
[----:B------:R-:W-:-:S02]  /*6690*/  @!P1 VIADD R33, R13, 0x34840 ;  /* 0x000348400d219836 */ /* 0x000fc40000000000 */
[-CC-:B------:R-:W-:Y:S01]  /*66a0*/  FFMA.FTZ R32, R35, R8.reuse, -R10.reuse ;  /* 0x0000000823207223 */ /* 0x180fe2000001080a */
[----:B------:R-:W-:Y:S01]  /*66b0*/  @!P1 IADD3 R35, R11, 0x34860, RZ ;  /* 0x000348600b239810 */ /* 0x000fe20007ffe0ff */
[-CC-:B------:R-:W-:Y:S01]  /*66c0*/  FFMA.FTZ R179, R37, R8.reuse, -R10.reuse ;  /* 0x0000000825b37223 */ /* 0x180fe2000001080a */
[----:B------:R-:W1:Y:S01]  /*66d0*/  MUFU.EX2 R15, R15 ;  /* 0x0000000f000f7308 */ /* 0x000e620000000800 */
[----:B------:R-:W-:Y:S01]  /*66e0*/  @!P1 PRMT R33, RZ, 0x654, R33 ;  /* 0x00000654ff219816 */ /* 0x000fe20000000021 */
[-CC-:B------:R-:W-:Y:S01]  /*66f0*/  FFMA.FTZ R34, R39, R8.reuse, -R10.reuse ;  /* 0x0000000827227223 */ /* 0x180fe2000001080a */
[-CC-:B------:R-:W-:Y:S01]  /*6700*/  FFMA.FTZ R173, R41, R8.reuse, -R10.reuse ;  /* 0x0000000829ad7223 */ /* 0x180fe2000001080a */
[----:B------:R-:W-:Y:S01]  /*6710*/  @!P1 PRMT R35, RZ, 0x654, R35 ;  /* 0x00000654ff239816 */ /* 0x000fe20000000023 */
[-CC-:B------:R-:W-:Y:S01]  /*6720*/  FFMA.FTZ R36, R43, R8.reuse, -R10.reuse ;  /* 0x000000082b247223 */ /* 0x180fe2000001080a */
[-CC-:B------:R-:W-:Y:S01]  /*6730*/  FFMA.FTZ R175, R45, R8.reuse, -R10.reuse ;  /* 0x000000082daf7223 */ /* 0x180fe2000001080a */
[-CC-:B------:R-:W-:Y:S01]  /*6740*/  FFMA.FTZ R38, R47, R8.reuse, -R10.reuse ;  /* 0x000000082f267223 */ /* 0x180fe2000001080a */
[----:B------:R-:W2:Y:S01]  /*6750*/  MUFU.EX2 R30, R30 ;  /* 0x0000001e001e7308 */ /* 0x000ea20000000800 */
[-CC-:B------:R-:W-:Y:S01]  /*6760*/  FFMA.FTZ R29, R49, R8.reuse, -R10.reuse ;  /* 0x00000008311d7223 */ /* 0x180fe2000001080a */
[-CC-:B0-----:R-:W-:Y:S01]  /*6770*/  FFMA.FTZ R161, R48, R8.reuse, -R10.reuse ;  /* 0x0000000830a17223 */ /* 0x181fe2000001080a */
[-CC-:B------:R-:W-:Y:S01]  /*6780*/  FFMA.FTZ R40, R51, R8.reuse, -R10.reuse ;  /* 0x0000000833287223 */ /* 0x180fe2000001080a */
[-CC-:B------:R-:W-:Y:S01]  /*6790*/  FFMA.FTZ R31, R53, R8.reuse, -R10.reuse ;  /* 0x00000008351f7223 */ /* 0x180fe2000001080a */
[-CC-:B------:R-:W-:Y:S01]  /*67a0*/  FFMA.FTZ R42, R55, R8.reuse, -R10.reuse ;  /* 0x00000008372a7223 */ /* 0x180fe2000001080a */
[-CC-:B------:R-:W-:Y:S01]  /*67b0*/  FFMA.FTZ R13, R57, R8.reuse, -R10.reuse ;  /* 0x00000008390d7223 */ /* 0x180fe2000001080a */
[-CC-:B------:R-:W-:Y:S01]  /*67c0*/  FFMA.FTZ R59, R59, R8.reuse, -R10.reuse ;  /* 0x000000083b3b7223 */ /* 0x180fe2000001080a */
[----:B------:R-:W0:Y:S01]  /*67d0*/  MUFU.EX2 R14, R14 ;  /* 0x0000000e000e7308 */ /* 0x000e220000000800 */
[----:B-1----:R-:W-:Y:S01]  /*67e0*/  FFMA.FTZ R11, R6, R3, R15 ;  /* 0x00000003060b7223 */ /* 0x002fe2000001000f */
[-CC-:B------:R-:W-:Y:S01]  /*67f0*/  FFMA.FTZ R61, R61, R8.reuse, -R10.reuse ;  /* 0x000000083d3d7223 */ /* 0x180fe2000001080a */
[-CC-:B------:R-:W-:Y:S01]  /*6800*/  FFMA.FTZ R71, R71, R8.reuse, -R10.reuse ;  /* 0x0000000847477223 */ /* 0x180fe2000001080a */
[-CC-:B------:R-:W-:Y:S01]  /*6810*/  FFMA.FTZ R75, R75, R8.reuse, -R10.reuse ;  /* 0x000000084b4b7223 */ /* 0x180fe2000001080a */
[-CC-:B------:R-:W-:Y:S01]  /*6820*/  FFMA.FTZ R50, R50, R8.reuse, -R10.reuse ;  /* 0x0000000832327223 */ /* 0x180fe2000001080a */
[-CC-:B------:R-:W-:Y:S01]  /*6830*/  FFMA.FTZ R79, R79, R8.reuse, -R10.reuse ;  /* 0x000000084f4f7223 */ /* 0x180fe2000001080a */
[-CC-:B------:R-:W-:Y:S01]  /*6840*/  FFMA.FTZ R52, R52, R8.reuse, -R10.reuse ;  /* 0x0000000834347223 */ /* 0x180fe2000001080a */
[----:B------:R-:W1:Y:S01]  /*6850*/  MUFU.EX2 R25, R25 ;  /* 0x0000001900197308 */ /* 0x000e620000000800 */
[----:B--2---:R-:W-:Y:S01]  /*6860*/  FADD.FTZ R11, R30, R11 ;  /* 0x0000000b1e0b7221 */ /* 0x004fe20000010000 */
[-CC-:B------:R-:W-:Y:S01]  /*6870*/  FFMA.FTZ R83, R83, R8.reuse, -R10.reuse ;  /* 0x0000000853537223 */ /* 0x180fe2000001080a */
[----:B------:R-:W-:Y:S01]  /*6880*/  FFMA.FTZ R54, R54, R8, -R10 ;  /* 0x0000000836367223 */ /* 0x000fe2000001080a */
[----:B------:R-:W-:-:S04]  /*6890*/  F2FP.F16.F32.PACK_AB R162, R77, R24 ;  /* 0x000000184da2723e */ /* 0x000fc800000000ff */
[----:B------:R-:W-:Y:S01]  /*68a0*/  MUFU.EX2 R177, R177 ;  /* 0x000000b100b17308 */ /* 0x000fe20000000800 */
[----:B0-----:R-:W-:Y:S01]  /*68b0*/  FADD.FTZ R46, R14, R11 ;  /* 0x0000000b0e2e7221 */ /* 0x001fe20000010000 */
[----:B------:R-:W-:-:S06]  /*68c0*/  FFMA.FTZ R11, R169, R8, -R10 ;  /* 0x00000008a90b7223 */ /* 0x000fcc000001080a */
[----:B------:R-:W-:Y:S01]  /*68d0*/  MUFU.EX2 R32, R32 ;  /* 0x0000002000207308 */ /* 0x000fe20000000800 */
[----:B-1----:R-:W-:Y:S01]  /*68e0*/  FADD.FTZ R56, R25, R46 ;  /* 0x0000002e19387221 */ /* 0x002fe20000010000 */
[----:B------:R-:W-:-:S06]  /*68f0*/  FFMA.FTZ R46, R67, R8, -R10 ;  /* 0x00000008432e7223 */ /* 0x000fcc000001080a */
[----:B------:R-:W-:Y:S08]  /*6900*/  MUFU.EX2 R179, R179 ;  /* 0x000000b300b37308 */ /* 0x000ff00000000800 */
[----:B------:R-:W-:Y:S08]  /*6910*/  MUFU.EX2 R34, R34 ;  /* 0x0000002200227308 */ /* 0x000ff00000000800 */
[----:B------:R-:W-:Y:S08]  /*6920*/  MUFU.EX2 R173, R173 ;  /* 0x000000ad00ad7308 */ /* 0x000ff00000000800 */
[----:B------:R-:W-:Y:S08]  /*6930*/  MUFU.EX2 R36, R36 ;  /* 0x0000002400247308 */ /* 0x000ff00000000800 */
[----:B------:R-:W-:Y:S08]  /*6940*/  MUFU.EX2 R175, R175 ;  /* 0x000000af00af7308 */ /* 0x000ff00000000800 */
[----:B------:R-:W-:Y:S08]  /*6950*/  MUFU.EX2 R38, R38 ;  /* 0x0000002600267308 */ /* 0x000ff00000000800 */
[----:B------:R-:W-:Y:S08]  /*6960*/  MUFU.EX2 R29, R29 ;  /* 0x0000001d001d7308 */ /* 0x000ff00000000800 */
[----:B------:R-:W0:Y:S08]  /*6970*/  MUFU.EX2 R40, R40 ;  /* 0x0000002800287308 */ /* 0x000e300000000800 */
[----:B------:R-:W-:Y:S08]  /*6980*/  MUFU.EX2 R31, R31 ;  /* 0x0000001f001f7308 */ /* 0x000ff00000000800 */
[----:B------:R-:W-:Y:S01]  /*6990*/  MUFU.EX2 R42, R42 ;  /* 0x0000002a002a7308 */ /* 0x000fe20000000800 */
[----:B0-----:R-:W-:-:S07]  /*69a0*/  F2FP.F16.F32.PACK_AB R169, R40, R29 ;  /* 0x0000001d28a9723e */ /* 0x001fce00000000ff */
[----:B------:R-:W-:Y:S01]  /*69b0*/  MUFU.EX2 R13, R13 ;  /* 0x0000000d000d7308 */ /* 0x000fe20000000800 */
[----:B------:R-:W-:Y:S02]  /*69c0*/  WARPGROUP.DEPBAR.LE gsb0, 0x0 ;  /* 0x00008000000079c5 */ /* 0x000fe40000010000 */
[----:B------:R0:W-:Y:S01]  /*69d0*/  @!P1 SYNCS.ARRIVE.TRANS64.RED.A1T0 RZ, [R33+URZ], RZ ;  /* 0x000000ff21ff99a7 */ /* 0x0001e2000810043f */
[----:B------:R-:W-:-:S04]  /*69e0*/  F2FP.F16.F32.PACK_AB R164, R81, R26 ;  /* 0x0000001a51a4723e */ /* 0x000fc800000000ff */
[----:B------:R-:W-:Y:S01]  /*69f0*/  MUFU.EX2 R4, R59 ;  /* 0x0000003b00047308 */ /* 0x000fe20000000800 */
[----:B------:R-:W-:Y:S01]  /*6a00*/  F2FP.F16.F32.PACK_AB R166, R85, R28 ;  /* 0x0000001c55a6723e */ /* 0x000fe200000000ff */
[----:B0-----:R-:W-:Y:S01]  /*6a10*/  FADD.FTZ R33, R181, R44 ;  /* 0x0000002cb5217221 */ /* 0x001fe20000010000 */
[----:B------:R0:W-:Y:S01]  /*6a20*/  @!P1 SYNCS.ARRIVE.TRANS64.RED.A1T0 RZ, [R35+URZ], RZ ;  /* 0x000000ff23ff99a7 */ /* 0x0001e2000810043f */
[----:B------:R-:W-:-:S04]  /*6a30*/  F2FP.F16.F32.PACK_AB R181, R30, R15 ;  /* 0x0000000f1eb5723e */ /* 0x000fc800000000ff */
[----:B------:R-:W-:Y:S01]  /*6a40*/  MUFU.EX2 R3, R61 ;  /* 0x0000003d00037308 */ /* 0x000fe20000000800 */
[----:B------:R-:W-:Y:S01]  /*6a50*/  FADD.FTZ R44, R182, R33 ;  /* 0x00000021b62c7221 */ /* 0x000fe20000010000 */
[----:B------:R-:W-:-:S03]  /*6a60*/  F2FP.F16.F32.PACK_AB R182, R183, R182 ;  /* 0x000000b6b7b6723e */ /* 0x000fc600000000ff */
[----:B------:R-:W-:Y:S01]  /*6a70*/  FADD.FTZ R33, R183, R44 ;  /* 0x0000002cb7217221 */ /* 0x000fe20000010000 */
[----:B0-----:R-:W-:Y:S01]  /*6a80*/  FADD.FTZ R35, R177, R56 ;  /* 0x00000038b1237221 */ /* 0x001fe20000010000 */
[--C-:B------:R-:W-:Y:S01]  /*6a90*/  FFMA.FTZ R44, R63, R8, -R10.reuse ;  /* 0x000000083f2c7223 */ /* 0x100fe2000001080a */
[----:B------:R-:W-:Y:S01]  /*6aa0*/  F2FP.F16.F32.PACK_AB R183, R25, R14 ;  /* 0x0000000e19b7723e */ /* 0x000fe200000000ff */
[----:B------:R-:W-:Y:S01]  /*6ab0*/  FADD.FTZ R58, R176, R33 ;  /* 0x00000021b03a7221 */ /* 0x000fe20000010000 */
[----:B------:R-:W-:Y:S01]  /*6ac0*/  FADD.FTZ R56, R32, R35 ;  /* 0x0000002320387221 */ /* 0x000fe20000010000 */
[----:B------:R-:W-:Y:S01]  /*6ad0*/  MUFU.EX2 R11, R11 ;  /* 0x0000000b000b7308 */ /* 0x000fe20000000800 */
[-C--:B------:R-:W-:Y:S01]  /*6ae0*/  FFMA.FTZ R33, R171, R8.reuse, -R10 ;  /* 0x00000008ab217223 */ /* 0x080fe2000001080a */
[----:B------:R-:W-:Y:S01]  /*6af0*/  FADD.FTZ R37, R233, R58 ;  /* 0x0000003ae9257221 */ /* 0x000fe20000010000 */
[----:B------:R-:W-:Y:S01]  /*6b00*/  FADD.FTZ R35, R179, R56 ;  /* 0x00000038b3237221 */ /* 0x000fe20000010000 */
[----:B------:R-:W-:Y:S01]  /*6b10*/  FFMA.FTZ R10, R87, R8, -R10 ;  /* 0x00000008570a7223 */ /* 0x000fe2000001080a */
[----:B------:R-:W-:Y:S01]  /*6b20*/  F2FP.F16.F32.PACK_AB R176, R233, R176 ;  /* 0x000000b0e9b0723e */ /* 0x000fe200000000ff */
[----:B------:R-:W-:Y:S01]  /*6b30*/  FADD.FTZ R58, R178, R37 ;  /* 0x00000025b23a7221 */ /* 0x000fe20000010000 */
[----:B------:R-:W-:Y:S01]  /*6b40*/  FADD.FTZ R48, R34, R35 ;  /* 0x0000002322307221 */ /* 0x000fe20000010000 */
[----:B------:R-:W0:Y:S01]  /*6b50*/  MUFU.EX2 R44, R44 ;  /* 0x0000002c002c7308 */ /* 0x000e220000000800 */
[----:B------:R-:W-:Y:S01]  /*6b60*/  F2FP.F16.F32.PACK_AB R177, R32, R177 ;  /* 0x000000b120b1723e */ /* 0x000fe200000000ff */
[----:B------:R-:W-:Y:S01]  /*6b70*/  FADD.FTZ R37, R27, R58 ;  /* 0x0000003a1b257221 */ /* 0x000fe20000010000 */
[----:B------:R-:W-:Y:S01]  /*6b80*/  FADD.FTZ R35, R173, R48 ;  /* 0x00000030ad237221 */ /* 0x000fe20000010000 */
[----:B------:R-:W-:-:S02]  /*6b90*/  F2FP.F16.F32.PACK_AB R178, R27, R178 ;  /* 0x000000b21bb2723e */ /* 0x000fc400000000ff */
[----:B------:R-:W-:Y:S01]  /*6ba0*/  FADD.FTZ R56, R172, R37 ;  /* 0x00000025ac387221 */ /* 0x000fe20000010000 */
[----:B------:R-:W-:Y:S01]  /*6bb0*/  FADD.FTZ R48, R36, R35 ;  /* 0x0000002324307221 */ /* 0x000fe20000010000 */
[----:B------:R-:W1:Y:S01]  /*6bc0*/  MUFU.EX2 R46, R46 ;  /* 0x0000002e002e7308 */ /* 0x000e620000000800 */
[C---:B------:R-:W-:Y:S01]  /*6bd0*/  F2FP.F16.F32.PACK_AB R172, R155.reuse, R172 ;  /* 0x000000ac9bac723e */ /* 0x040fe200000000ff */
[----:B------:R-:W-:Y:S01]  /*6be0*/  FADD.FTZ R37, R155, R56 ;  /* 0x000000389b257221 */ /* 0x000fe20000010000 */
[----:B------:R-:W-:Y:S01]  /*6bf0*/  FADD.FTZ R35, R175, R48 ;  /* 0x00000030af237221 */ /* 0x000fe20000010000 */
[----:B------:R-:W-:Y:S02]  /*6c00*/  F2FP.F16.F32.PACK_AB R179, R34, R179 ;  /* 0x000000b322b3723e */ /* 0x000fe400000000ff */
[----:B------:R-:W-:Y:S01]  /*6c10*/  FADD.FTZ R56, R174, R37 ;  /* 0x00000025ae387221 */ /* 0x000fe20000010000 */
[----:B------:R-:W-:Y:S01]  /*6c20*/  F2FP.F16.F32.PACK_AB R173, R36, R173 ;  /* 0x000000ad24ad723e */ /* 0x000fe200000000ff */
[----:B------:R-:W-:Y:S01]  /*6c30*/  MUFU.EX2 R33, R33 ;  /* 0x0000002100217308 */ /* 0x000fe20000000800 */
[----:B0-----:R-:W-:Y:S01]  /*6c40*/  F2FP.F16.F32.PACK_AB R155, R44, R3 ;  /* 0x000000032c9b723e */ /* 0x001fe200000000ff */
[C---:B------:R-:W-:Y:S01]  /*6c50*/  FADD.FTZ R37, R231.reuse, R56 ;  /* 0x00000038e7257221 */ /* 0x040fe20000010000 */
[----:B------:R-:W-:Y:S01]  /*6c60*/  FADD.FTZ R56, R38, R35 ;  /* 0x0000002326387221 */ /* 0x000fe20000010000 */
[----:B------:R-:W-:-:S02]  /*6c70*/  F2FP.F16.F32.PACK_AB R174, R231, R174 ;  /* 0x000000aee7ae723e */ /* 0x000fc400000000ff */
[----:B------:R-:W-:Y:S01]  /*6c80*/  FADD.FTZ R58, R168, R37 ;  /* 0x00000025a83a7221 */ /* 0x000fe20000010000 */
[----:B------:R-:W-:Y:S01]  /*6c90*/  FADD.FTZ R35, R29, R56 ;  /* 0x000000381d237221 */ /* 0x000fe20000010000 */
[----:B------:R-:W0:Y:S01]  /*6ca0*/  MUFU.EX2 R48, R71 ;  /* 0x0000004700307308 */ /* 0x000e220000000800 */
[C---:B------:R-:W-:Y:S01]  /*6cb0*/  F2FP.F16.F32.PACK_AB R168, R153.reuse, R168 ;  /* 0x000000a899a8723e */ /* 0x040fe200000000ff */
[----:B------:R-:W-:Y:S01]  /*6cc0*/  FADD.FTZ R37, R153, R58 ;  /* 0x0000003a99257221 */ /* 0x000fe20000010000 */
[----:B------:R-:W-:Y:S01]  /*6cd0*/  FADD.FTZ R30, R40, R35 ;  /* 0x00000023281e7221 */ /* 0x000fe20000010000 */
[----:B------:R-:W-:Y:S02]  /*6ce0*/  F2FP.F16.F32.PACK_AB R153, R4, R13 ;  /* 0x0000000d0499723e */ /* 0x000fe400000000ff */
[----:B------:R-:W-:Y:S01]  /*6cf0*/  FADD.FTZ R56, R170, R37 ;  /* 0x00000025aa387221 */ /* 0x000fe20000010000 */
[----:B------:R-:W-:Y:S01]  /*6d00*/  FADD.FTZ R15, R31, R30 ;  /* 0x0000001e1f0f7221 */ /* 0x000fe20000010000 */
[----:B------:R-:W2:Y:S01]  /*6d10*/  MUFU.EX2 R161, R161 ;  /* 0x000000a100a17308 */ /* 0x000ea20000000800 */
[C---:B------:R-:W-:Y:S01]  /*6d20*/  F2FP.F16.F32.PACK_AB R170, R159.reuse, R170 ;  /* 0x000000aa9faa723e */ /* 0x040fe200000000ff */
[----:B------:R-:W-:Y:S01]  /*6d30*/  FADD.FTZ R25, R159, R56 ;  /* 0x000000389f197221 */ /* 0x000fe20000010000 */
[----:B------:R-:W-:Y:S01]  /*6d40*/  FADD.FTZ R14, R42, R15 ;  /* 0x0000000f2a0e7221 */ /* 0x000fe20000010000 */
[----:B------:R-:W-:-:S02]  /*6d50*/  F2FP.F16.F32.PACK_AB R175, R38, R175 ;  /* 0x000000af26af723e */ /* 0x000fc400000000ff */
[----:B------:R-:W-:Y:S01]  /*6d60*/  FADD.FTZ R30, R152, R25 ;  /* 0x00000019981e7221 */ /* 0x000fe20000010000 */
[----:B------:R-:W-:Y:S01]  /*6d70*/  FADD.FTZ R15, R13, R14 ;  /* 0x0000000e0d0f7221 */ /* 0x000fe20000010000 */
[----:B------:R-:W3:Y:S01]  /*6d80*/  MUFU.EX2 R75, R75 ;  /* 0x0000004b004b7308 */ /* 0x000ee20000000800 */
[----:B------:R-:W-:Y:S01]  /*6d90*/  F2FP.F16.F32.PACK_AB R171, R42, R31 ;  /* 0x0000001f2aab723e */ /* 0x000fe200000000ff */
[C---:B------:R-:W-:Y:S01]  /*6da0*/  FADD.FTZ R25, R235.reuse, R30 ;  /* 0x0000001eeb197221 */ /* 0x040fe20000010000 */
[----:B------:R-:W-:Y:S01]  /*6db0*/  FADD.FTZ R14, R4, R15 ;  /* 0x0000000f040e7221 */ /* 0x000fe20000010000 */
[----:B------:R-:W-:Y:S02]  /*6dc0*/  F2FP.F16.F32.PACK_AB R152, R235, R152 ;  /* 0x00000098eb98723e */ /* 0x000fe400000000ff */
[----:B------:R-:W-:Y:S01]  /*6dd0*/  FADD.FTZ R30, R154, R25 ;  /* 0x000000199a1e7221 */ /* 0x000fe20000010000 */
[----:B------:R-:W-:Y:S01]  /*6de0*/  FADD.FTZ R15, R3, R14 ;  /* 0x0000000e030f7221 */ /* 0x000fe20000010000 */
[----:B------:R-:W4:Y:S01]  /*6df0*/  MUFU.EX2 R163, R50 ;  /* 0x0000003200a37308 */ /* 0x000f220000000800 */
[C---:B------:R-:W-:Y:S01]  /*6e00*/  F2FP.F16.F32.PACK_AB R154, R157.reuse, R154 ;  /* 0x0000009a9d9a723e */ /* 0x040fe200000000ff */
[----:B------:R-:W-:Y:S01]  /*6e10*/  FADD.FTZ R25, R157, R30 ;  /* 0x0000001e9d197221 */ /* 0x000fe20000010000 */
[----:B------:R-:W-:Y:S01]  /*6e20*/  FADD.FTZ R14, R44, R15 ;  /* 0x0000000f2c0e7221 */ /* 0x000fe20000010000 */
[----:B-1----:R-:W-:-:S02]  /*6e30*/  F2FP.F16.F32.PACK_AB R157, R46, R11 ;  /* 0x0000000b2e9d723e */ /* 0x002fc400000000ff */
[----:B------:R-:W-:Y:S01]  /*6e40*/  FADD.FTZ R30, R156, R25 ;  /* 0x000000199c1e7221 */ /* 0x000fe20000010000 */
[----:B------:R-:W-:Y:S01]  /*6e50*/  FADD.FTZ R15, R11, R14 ;  /* 0x0000000e0b0f7221 */ /* 0x000fe20000010000 */
[----:B------:R-:W1:Y:S01]  /*6e60*/  MUFU.EX2 R79, R79 ;  /* 0x0000004f004f7308 */ /* 0x000e620000000800 */
[C---:B------:R-:W-:Y:S01]  /*6e70*/  F2FP.F16.F32.PACK_AB R156, R65.reuse, R156 ;  /* 0x0000009c419c723e */ /* 0x040fe200000000ff */
[----:B------:R-:W-:Y:S01]  /*6e80*/  FADD.FTZ R25, R65, R30 ;  /* 0x0000001e41197221 */ /* 0x000fe20000010000 */
[----:B------:R-:W-:Y:S01]  /*6e90*/  FADD.FTZ R14, R46, R15 ;  /* 0x0000000f2e0e7221 */ /* 0x000fe20000010000 */
[----:B0-----:R-:W-:Y:S01]  /*6ea0*/  F2FP.F16.F32.PACK_AB R159, R48, R33 ;  /* 0x00000021309f723e */ /* 0x001fe200000000ff */
[----:B------:R-:W-:Y:S02]  /*6eb0*/  IMAD.MOV.U32 R11, RZ, RZ, R16 ;  /* 0x000000ffff0b7224 */ /* 0x000fe400078e0010 */
[----:B------:R-:W-:Y:S01]  /*6ec0*/  FADD.FTZ R30, R158, R25 ;  /* 0x000000199e1e7221 */ /* 0x000fe20000010000 */
[----:B------:R-:W-:Y:S01]  /*6ed0*/  FADD.FTZ R13, R33, R14 ;  /* 0x0000000e210d7221 */ /* 0x000fe20000010000 */
[----:B------:R-:W0:Y:S01]  /*6ee0*/  MUFU.EX2 R165, R52 ;  /* 0x0000003400a57308 */ /* 0x000e220000000800 */
[C---:B------:R-:W-:Y:S01]  /*6ef0*/  F2FP.F16.F32.PACK_AB R158, R69.reuse, R158 ;  /* 0x0000009e459e723e */ /* 0x040fe200000000ff */
[----:B------:R-:W-:Y:S01]  /*6f00*/  FADD.FTZ R15, R69, R30 ;  /* 0x0000001e450f7221 */ /* 0x000fe20000010000 */
[----:B------:R-:W-:-:S03]  /*6f10*/  FADD.FTZ R4, R48, R13 ;  /* 0x0000000d30047221 */ /* 0x000fc60000010000 */
[----:B------:R-:W-:Y:S01]  /*6f20*/  FADD.FTZ R14, R20, R15 ;  /* 0x0000000f140e7221 */ /* 0x000fe20000010000 */
[----:B--2---:R-:W-:Y:S01]  /*6f30*/  FADD.FTZ R4, R161, R4 ;  /* 0x00000004a1047221 */ /* 0x004fe20000010000 */
[----:B------:R-:W2:Y:S01]  /*6f40*/  MUFU.EX2 R83, R83 ;  /* 0x0000005300537308 */ /* 0x000ea20000000800 */
[----:B---3--:R-:W-:Y:S01]  /*6f50*/  F2FP.F16.F32.PACK_AB R161, R75, R161 ;  /* 0x000000a14ba1723e */ /* 0x008fe200000000ff */
[----:B------:R-:W-:Y:S01]  /*6f60*/  FADD.FTZ R3, R73, R14 ;  /* 0x0000000e49037221 */ /* 0x000fe20000010000 */
[----:B------:R-:W-:-:S03]  /*6f70*/  FADD.FTZ R4, R75, R4 ;  /* 0x000000044b047221 */ /* 0x000fc60000010000 */
[----:B------:R-:W-:Y:S01]  /*6f80*/  FADD.FTZ R14, R24, R3 ;  /* 0x00000003180e7221 */ /* 0x000fe20000010000 */
[----:B----4-:R-:W-:Y:S01]  /*6f90*/  FADD.FTZ R4, R163, R4 ;  /* 0x00000004a3047221 */ /* 0x010fe20000010000 */
[----:B------:R-:W3:Y:S01]  /*6fa0*/  MUFU.EX2 R54, R54 ;  /* 0x0000003600367308 */ /* 0x000ee20000000800 */
[----:B-1----:R-:W-:Y:S01]  /*6fb0*/  F2FP.F16.F32.PACK_AB R163, R79, R163 ;  /* 0x000000a34fa3723e */ /* 0x002fe200000000ff */
[----:B------:R-:W-:Y:S01]  /*6fc0*/  FADD.FTZ R3, R77, R14 ;  /* 0x0000000e4d037221 */ /* 0x000fe20000010000 */
[----:B------:R-:W-:-:S03]  /*6fd0*/  FADD.FTZ R4, R79, R4 ;  /* 0x000000044f047221 */ /* 0x000fc60000010000 */
[----:B------:R-:W-:Y:S01]  /*6fe0*/  FADD.FTZ R14, R26, R3 ;  /* 0x000000031a0e7221 */ /* 0x000fe20000010000 */
[----:B0-----:R-:W-:Y:S01]  /*6ff0*/  FADD.FTZ R4, R165, R4 ;  /* 0x00000004a5047221 */ /* 0x001fe20000010000 */
[----:B------:R-:W0:Y:S01]  /*7000*/  MUFU.EX2 R10, R10 ;  /* 0x0000000a000a7308 */ /* 0x000e220000000800 */
[----:B--2---:R-:W-:Y:S01]  /*7010*/  F2FP.F16.F32.PACK_AB R165, R83, R165 ;  /* 0x000000a553a5723e */ /* 0x004fe200000000ff */
[----:B------:R-:W-:-:S04]  /*7020*/  FADD.FTZ R3, R81, R14 ;  /* 0x0000000e51037221 */ /* 0x000fc80000010000 */
[----:B------:R-:W-:Y:S01]  /*7030*/  FADD.FTZ R14, R28, R3 ;  /* 0x000000031c0e7221 */ /* 0x000fe20000010000 */
[----:B------:R-:W-:-:S03]  /*7040*/  FADD.FTZ R3, R83, R4 ;  /* 0x0000000453037221 */ /* 0x000fc60000010000 */
[----:B------:R-:W-:Y:S01]  /*7050*/  FADD.FTZ R4, R85, R14 ;  /* 0x0000000e55047221 */ /* 0x000fe20000010000 */
[----:B---3--:R-:W-:Y:S01]  /*7060*/  FADD.FTZ R3, R54, R3 ;  /* 0x0000000336037221 */ /* 0x008fe20000010000 */
[----:B------:R-:W-:-:S03]  /*7070*/  IMAD.MOV.U32 R14, RZ, RZ, R9 ;  /* 0x000000ffff0e7224 */ /* 0x000fc600078e0009 */
[C---:B0-----:R-:W-:Y:S01]  /*7080*/  FADD.FTZ R3, R10.reuse, R3 ;  /* 0x000000030a037221 */ /* 0x041fe20000010000 */
[----:B------:R-:W-:Y:S01]  /*7090*/  F2FP.F16.F32.PACK_AB R167, R10, R54 ;  /* 0x000000360aa7723e */ /* 0x000fe200000000ff */
[----:B------:R-:W-:Y:S01]  /*70a0*/  IMAD.MOV.U32 R10, RZ, RZ, R21 ;  /* 0x000000ffff0a7224 */ /* 0x000fe200078e0015 */
[----:B------:R-:W-:Y:S06]  /*70b0*/  @P2 BRA `(.L_x_192) ;  /* 0xffffffd400e02947 */ /* 0x000fec000383ffff */
.L_x_183:
        /* <DEDUP_REMOVED lines=67> */
.L_x_193:
[----:B------:R-:W-:Y:S01]  /*74f0*/  IMAD R12, R2, 0x8, R0 ;  /* 0x00000008020c7824 */ /* 0x000fe200078e0200 */
[----:B------:R-:W-:-:S04]  /*7500*/  SHF.L.U32 R5, R16, 0x1f, RZ ;  /* 0x0000001f10057819 */ /* 0x000fc800000006ff */
[----:B------:R0:W1:Y:S01]  /*7510*/  SYNCS.PHASECHK.TRANS64.TRYWAIT P2, [R12+URZ+0x34850], R5 ;  /* 0x034850050c0075a7 */ /* 0x000062000804017f */
[----:B------:R-:W-:Y:S05]  /*7520*/  @!P0 BRA `(.L_x_194) ;  /* 0x0000000000048947 */ /* 0x000fea0003800000 */
[----:B------:R-:W-:Y:S01]  /*7530*/  BPT.TRAP 0x1 ;  /* 0x000000040000795c */ /* 0x000fe20000300000 */
.L_x_194:
[----:B-1----:R-:W-:Y:S05]  /*7540*/  @P2 BRA `(.L_x_195) ;  /* 0x0000000000082947 */ /* 0x002fea0003800000 */
[----:B------:R-:W1:Y:S02]  /*7550*/  SYNCS.PHASECHK.TRANS64.TRYWAIT P0, [R12+URZ+0x34850], R5 ;  /* 0x034850050c0075a7 */ /* 0x000e64000800017f */
[----:B-1----:R-:W-:Y:S05]  /*7560*/  @!P0 BRA `(.L_x_196) ;  /* 0x0000009c00e48947 */ /* 0x002fea0003800000 */
.L_x_195:
[----:B------:R-:W-:Y:S05]  /*7570*/  WARPSYNC.ALL ;  /* 0x0000000000007948 */ /* 0x000fea0003800000 */
[----:B------:R-:W-:Y:S01]  /*7580*/  VIADD R0, R0, 0x400 ;  /* 0x0000040000007836 */ /* 0x000fe20000000000 */
[----:B------:R-:W-:Y:S01]  /*7590*/  WARPGROUP.ARRIVE ;  /* 0x00000000000079c5 */ /* 0x000fe20000000000 */
[----:B------:R-:W-:Y:S01]  /*75a0*/  IMAD.MOV.U32 R11, RZ, RZ, 0x40000040 ;  /* 0x40000040ff0b7424 */ /* 0x000fe200078e00ff */
[----:B01----:R-:W0:Y:S01]  /*75b0*/  SHFL.BFLY PT, R5, R4, 0x2, 0x1f ;  /* 0x0c401f0004057f89 */ /* 0x003e2200000e0000 */
[----:B------:R-:W-:Y:S01]  /*75c0*/  VIADD R207, R207, 0x1 ;  /* 0x00000001cfcf7836 */ /* 0x000fe20000000000 */
[----:B------:R-:W-:-:S04]  /*75d0*/  SHF.R.U32.HI R0, RZ, 0x4, R0 ;  /* 0x00000004ff007819 */ /* 0x000fc80000011600 */
[----:B------:R-:W-:-:S04]  /*75e0*/  LOP3.LUT R0, R0, 0x3fff, RZ, 0xc0, !PT ;  /* 0x00003fff00007812 */ /* 0x000fc800078ec0ff */
[----:B------:R-:W-:Y:S02]  /*75f0*/  LOP3.LUT R7, R0, 0x4000000, RZ, 0xfc, !PT ;  /* 0x0400000000077812 */ /* 0x000fe400078efcff */
[----:B------:R-:W1:Y:S03]  /*7600*/  SHFL.BFLY PT, R0, R3, 0x2, 0x1f ;  /* 0x0c401f0003007f89 */ /* 0x000e6600000e0000 */
[----:B------:R-:W-:Y:S02]  /*7610*/  IMAD R6, R2, 0x800, R7 ;  /* 0x0000080002067824 */ /* 0x000fe400078e0207 */
[----:B------:R-:W-:Y:S02]  /*7620*/  IMAD.MOV.U32 R7, RZ, RZ, 0x40000040 ;  /* 0x40000040ff077424 */ /* 0x000fe400078e00ff */
[C---:B------:R-:W-:Y:S01]  /*7630*/  VIADD R10, R6.reuse, 0x80 ;  /* 0x00000080060a7836 */ /* 0x040fe20000000000 */
[----:B------:R-:W-:-:S02]  /*7640*/  R2UR UR6, R6 ;  /* 0x00000000060672ca */ /* 0x000fc400000e0000 */
[----:B------:R-:W-:Y:S01]  /*7650*/  R2UR UR7, R7 ;  /* 0x00000000070772ca */ /* 0x000fe200000e0000 */
[----:B------:R-:W-:Y:S02]  /*7660*/  IMAD.MOV.U32 R7, RZ, RZ, 0x40000040 ;  /* 0x40000040ff077424 */ /* 0x000fe400078e00ff */
[----:B0-----:R-:W-:-:S10]  /*7670*/  FADD.FTZ R5, R5, R4 ;  /* 0x0000000405057221 */ /* 0x001fd40000010000 */
[----:B------:R-:W-:Y:S01]  /*7680*/  HGMMA.64x128x16.F32 R24, R180, gdesc[UR4].tnspB, R24, gsb0 ;  /* 0x41e00004b4187df0 */ /* 0x000fe20008000818 */
[----:B------:R-:W-:Y:S01]  /*7690*/  R2UR UR6, R10 ;  /* 0x000000000a0672ca */ /* 0x000fe200000e0000 */
[----:B------:R-:W-:Y:S01]  /*76a0*/  VIADD R10, R6, 0x100 ;  /* 0x00000100060a7836 */ /* 0x000fe20000000000 */
[----:B------:R-:W-:Y:S01]  /*76b0*/  R2UR UR7, R11 ;  /* 0x000000000b0772ca */ /* 0x000fe200000e0000 */
[----:B------:R-:W-:Y:S01]  /*76c0*/  IMAD.MOV.U32 R11, RZ, RZ, 0x40000040 ;  /* 0x40000040ff0b7424 */ /* 0x000fe200078e00ff */
[----:B------:R-:W-:Y:S02]  /*76d0*/  WARPGROUP.DEPBAR.LE gsb0, 0x0 ;  /* 0x00008000000079c5 */ /* 0x000fe40000010000 */
[----:B------:R-:W-:-:S09]  /*76e0*/  WARPGROUP.ARRIVE ;  /* 0x00000000000079c5 */ /* 0x000fd20000000000 */
        /* <DEDUP_REMOVED lines=15> */
[----:B------:R-:W-:Y:S02]  /*77e0*/  R2UR UR6, R10 ;  /* 0x000000000a0672ca */ /* 0x000fe400000e0000 */
[----:B------:R-:W-:Y:S01]  /*77f0*/  R2UR UR7, R11 ;  /* 0x000000000b0772ca */ /* 0x000fe200000e0000 */
[----:B------:R-:W-:Y:S01]  /*7800*/  IMAD.MOV.U32 R11, RZ, RZ, 0x40000040 ;  /* 0x40000040ff0b7424 */ /* 0x000fe200078e00ff */
[----:B------:R-:W-:Y:S01]  /*7810*/  IADD3 R10, R6, 0x280, RZ ;  /* 0x00000280060a7810 */ /* 0x000fe20007ffe0ff */
[----:B------:R-:W-:Y:S02]  /*7820*/  WARPGROUP.DEPBAR.LE gsb0, 0x0 ;  /* 0x00008000000079c5 */ /* 0x000fe40000010000 */
[----:B------:R-:W-:-:S08]  /*7830*/  WARPGROUP.ARRIVE ;  /* 0x00000000000079c5 */ /* 0x000fd00000000000 */
[----:B------:R-:W-:Y:S01]  /*7840*/  HGMMA.64x128x16.F32 R24, R152, gdesc[UR4].tnspB, R24, gsb0 ;  /* 0x41e0000498187df0 */ /* 0x000fe20008000818 */
[----:B------:R-:W-:Y:S01]  /*7850*/  R2UR UR6, R10 ;  /* 0x000000000a0672ca */ /* 0x000fe200000e0000 */
[C---:B------:R-:W-:Y:S01]  /*7860*/  VIADD R10, R6.reuse, 0x300 ;  /* 0x00000300060a7836 */ /* 0x040fe20000000000 */
[----:B------:R-:W-:Y:S01]  /*7870*/  R2UR UR7, R11 ;  /* 0x000000000b0772ca */ /* 0x000fe200000e0000 */
[----:B------:R-:W-:Y:S02]  /*7880*/  IMAD.MOV.U32 R11, RZ, RZ, 0x40000040 ;  /* 0x40000040ff0b7424 */ /* 0x000fe400078e00ff */
[----:B------:R-:W-:Y:S01]  /*7890*/  VIADD R6, R6, 0x380 ;  /* 0x0000038006067836 */ /* 0x000fe20000000000 */
[----:B------:R-:W-:Y:S02]  /*78a0*/  WARPGROUP.DEPBAR.LE gsb0, 0x0 ;  /* 0x00008000000079c5 */ /* 0x000fe40000010000 */
[----:B------:R-:W-:-:S07]  /*78b0*/  WARPGROUP.ARRIVE ;  /* 0x00000000000079c5 */ /* 0x000fce0000000000 */
[----:B------:R-:W-:Y:S01]  /*78c0*/  HGMMA.64x128x16.F32 R24, R156, gdesc[UR4].tnspB, R24, gsb0 ;  /* 0x41e000049c187df0 */ /* 0x000fe20008000818 */
[----:B------:R-:W-:Y:S02]  /*78d0*/  R2UR UR6, R10 ;  /* 0x000000000a0672ca */ /* 0x000fe400000e0000 */
[----:B------:R-:W-:Y:S01]  /*78e0*/  R2UR UR7, R11 ;  /* 0x000000000b0772ca */ /* 0x000fe200000e0000 */
[----:B------:R-:W-:Y:S02]  /*78f0*/  VIADD R11, R2, 0x1 ;  /* 0x00000001020b7836 */ /* 0x000fe40000000000 */
[----:B------:R-:W-:-:S03]  /*7900*/  IMAD.MOV.U32 R2, RZ, RZ, RZ ;  /* 0x000000ffff027224 */ /* 0x000fc600078e00ff */
[----:B------:R-:W-:Y:S01]  /*7910*/  ISETP.NE.AND P2, PT, R11, 0x2, PT ;  /* 0x000000020b00780c */ /* 0x000fe20003f45270 */
[----:B------:R-:W-:Y:S02]  /*7920*/  WARPGROUP.DEPBAR.LE gsb0, 0x0 ;  /* 0x00008000000079c5 */ /* 0x000fe40000010000 */
[----:B------:R-:W-:-:S06]  /*7930*/  WARPGROUP.ARRIVE ;  /* 0x00000000000079c5 */ /* 0x000fcc0000000000 */
[----:B------:R-:W-:Y:S01]  /*7940*/  HGMMA.64x128x16.F32 R24, R160, gdesc[UR4].tnspB, R24, gsb0 ;  /* 0x41e00004a0187df0 */ /* 0x000fe20008000818 */
[----:B------:R-:W-:Y:S01]  /*7950*/  R2UR UR6, R6 ;  /* 0x00000000060672ca */ /* 0x000fe200000e0000 */
[----:B-1----:R-:W-:Y:S01]  /*7960*/  FADD.FTZ R6, R0, R3 ;  /* 0x0000000300067221 */ /* 0x002fe20000010000 */
[----:B------:R-:W-:Y:S01]  /*7970*/  R2UR UR7, R7 ;  /* 0x00000000070772ca */ /* 0x000fe200000e0000 */
[----:B------:R-:W0:Y:S01]  /*7980*/  SHFL.BFLY PT, R0, R5, 0x1, 0x1f ;  /* 0x0c201f0005007f89 */ /* 0x000e2200000e0000 */
[----:B------:R-:W-:-:S03]  /*7990*/  SEL R3, RZ, 0x1, P2 ;  /* 0x00000001ff037807 */ /* 0x000fc60001000000 */
[----:B------:R-:W1:Y:S01]  /*79a0*/  SHFL.BFLY PT, R7, R6, 0x1, 0x1f ;  /* 0x0c201f0006077f89 */ /* 0x000e6200000e0000 */
[----:B------:R-:W-:Y:S01]  /*79b0*/  LOP3.LUT R16, R16, R3, RZ, 0x3c, !PT ;  /* 0x0000000310107212 */ /* 0x000fe200078e3cff */
[----:B------:R-:W-:Y:S02]  /*79c0*/  IMAD.MOV.U32 R3, RZ, RZ, -0x800000 ;  /* 0xff800000ff037424 */ /* 0x000fe400078e00ff */
[----:B0-----:R-:W-:Y:S01]  /*79d0*/  FADD.FTZ R13, R5, R0 ;  /* 0x00000000050d7221 */ /* 0x001fe20000010000 */
[----:B------:R-:W-:Y:S02]  /*79e0*/  IMAD.MOV.U32 R5, RZ, RZ, RZ ;  /* 0x000000ffff057224 */ /* 0x000fe400078e00ff */
[----:B------:R-:W-:Y:S02]  /*79f0*/  IMAD.MOV.U32 R0, RZ, RZ, -0x800000 ;  /* 0xff800000ff007424 */ /* 0x000fe400078e00ff */
[----:B-1----:R-:W-:Y:S01]  /*7a00*/  FADD.FTZ R14, R6, R7 ;  /* 0x00000007060e7221 */ /* 0x002fe20000010000 */
[----:B------:R-:W-:Y:S01]  /*7a10*/  FSETP.NE.FTZ.AND P0, PT, R13, RZ, PT ;  /* 0x000000ff0d00720b */ /* 0x000fe20003f15000 */
[----:B------:R-:W-:-:S03]  /*7a20*/  @!P1 VIADD R6, R12, 0x34860 ;  /* 0x000348600c069836 */ /* 0x000fc60000000000 */
[----:B------:R-:W-:Y:S02]  /*7a30*/  FSETP.NE.FTZ.AND P3, PT, R14, RZ, PT ;  /* 0x000000ff0e00720b */ /* 0x000fe40003f75000 */
[----:B------:R-:W-:-:S07]  /*7a40*/  @!P1 PRMT R6, RZ, 0x654, R6 ;  /* 0x00000654ff069816 */ /* 0x000fce0000000006 */
[----:B------:R-:W0:Y:S01]  /*7a50*/  @P0 MUFU.LG2 R7, R13 ;  /* 0x0000000d00070308 */ /* 0x000e220000000c00 */
[----:B------:R-:W-:-:S03]  /*7a60*/  @P0 FMUL.FTZ R4, R8, 0.69314718246459960938 ;  /* 0x3f31721808040820 */ /* 0x000fc60000410000 */
[----:B------:R-:W-:-:S04]  /*7a70*/  @P3 FMUL.FTZ R15, R8, 0.69314718246459960938 ;  /* 0x3f317218080f3820 */ /* 0x000fc80000410000 */
        /* <DEDUP_REMOVED lines=77> */
[----:B-1----:R-:W-:-:S07]  /*7f50*/  SEL R2, R11, RZ, P2 ;  /* 0x000000ff0b027207 */ /* 0x002fce0001000000 */
.L_x_175:
[----:B------:R-:W0:Y:S01]  /*7f60*/  S2R R4, SR_CgaCtaId ;  /* 0x0000000000047919 */ /* 0x000e220000008800 */
[----:B------:R-:W-:Y:S01]  /*7f70*/  MOV R17, 0x400 ;  /* 0x0000040000117802 */ /* 0x000fe20000000f00 */
[----:B------:R-:W-:Y:S01]  /*7f80*/  BSSY B0, `(.L_x_197) ;  /* 0x00002c4000007945 */ /* 0x000fe20003800000 */
[----:B------:R-:W-:Y:S02]  /*7f90*/  BAR.SYNC.DEFER_BLOCKING 0x5, 0x180 ;  /* 0x0146000000007b1d */ /* 0x000fe40000010000 */
[----:B0-----:R-:W-:-:S05]  /*7fa0*/  LEA R17, R4, R17, 0x18 ;  /* 0x0000001104117211 */ /* 0x001fca00078ec0ff */
[----:B------:R0:W1:Y:S01]  /*7fb0*/  LDS.128 R4, [R17+0x348d0] ;  /* 0x0348d00011047984 */ /* 0x0000620000000c00 */
[----:B------:R-:W-:Y:S06]  /*7fc0*/  BAR.ARV 0x4, 0x180 ;  /* 0x0106000000007b1d */ /* 0x000fec0000002000 */
[----:B------:R-:W-:Y:S05]  /*7fd0*/  @P0 BRA `(.L_x_198) ;  /* 0x00000020001c0947 */ /* 0x000fea0003800000 */
[----:B-1----:R-:W1:Y:S01]  /*7fe0*/  S2R R4, SR_SWINHI ;  /* 0x0000000000047919 */ /* 0x002e620000002f00 */
[----:B------:R-:W-:Y:S01]  /*7ff0*/  F2FP.F16.F32.PACK_AB R36, R73, R72 ;  /* 0x000000484924723e */ /* 0x000fe200000000ff */
[----:B------:R-:W-:Y:S01]  /*8000*/  ULDC.64 UR4, c[0x0][0xc08] ;  /* 0x0003020000047ab9 */ /* 0x000fe20000000a00 */
[----:B------:R-:W-:Y:S02]  /*8010*/  SHF.L.U64.HI R110, R23, 0x2, R188 ;  /* 0x00000002176e7819 */ /* 0x000fe400000102bc */
[----:B------:R-:W-:Y:S02]  /*8020*/  MOV R94, R17 ;  /* 0x00000011005e7202 */ /* 0x000fe40000000f00 */
[----:B-1----:R-:W-:-:S03]  /*8030*/  MOV R95, R4 ;  /* 0x00000004005f7202 */ /* 0x002fc60000000f00 */
[----:B------:R-:W-:-:S03]  /*8040*/  IMAD.WIDE R12, R227, 0x2, R94 ;  /* 0x00000002e30c7825 */ /* 0x000fc600078e025e */
[C---:B------:R-:W-:Y:S02]  /*8050*/  IADD3 R107, P1, R12.reuse, 0x4040, RZ ;  /* 0x000040400c6b7810 */ /* 0x040fe40007f3e0ff */
[C---:B------:R-:W-:Y:S02]  /*8060*/  IADD3 R105, P2, R12.reuse, 0x4020, RZ ;  /* 0x000040200c697810 */ /* 0x040fe40007f5e0ff */
[----:B------:R-:W-:Y:S01]  /*8070*/  IADD3 R15, P3, R12, 0x4000, RZ ;  /* 0x000040000c0f7810 */ /* 0x000fe20007f7e0ff */
[--C-:B------:R-:W-:Y:S01]  /*8080*/  IMAD.X R27, RZ, RZ, R13.reuse, P1 ;  /* 0x000000ffff1b7224 */ /* 0x100fe200008e060d */
[----:B------:R-:W-:Y:S01]  /*8090*/  LOP3.LUT R10, R107, 0x380, RZ, 0xc0, !PT ;  /* 0x000003806b0a7812 */ /* 0x000fe200078ec0ff */
[--C-:B------:R-:W-:Y:S01]  /*80a0*/  IMAD.X R33, RZ, RZ, R13.reuse, P2 ;  /* 0x000000ffff217224 */ /* 0x100fe200010e060d */
[----:B------:R-:W-:Y:S01]  /*80b0*/  LOP3.LUT R8, R105, 0x380, RZ, 0xc0, !PT ;  /* 0x0000038069087812 */ /* 0x000fe200078ec0ff */
[----:B------:R-:W-:Y:S01]  /*80c0*/  IMAD.X R29, RZ, RZ, R13, P3 ;  /* 0x000000ffff1d7224 */ /* 0x000fe200018e060d */
[----:B------:R-:W-:-:S02]  /*80d0*/  LOP3.LUT R4, R15, 0x380, RZ, 0xc0, !PT ;  /* 0x000003800f047812 */ /* 0x000fc400078ec0ff */
[C---:B------:R-:W-:Y:S02]  /*80e0*/  LOP3.LUT R9, R12.reuse, 0x380, RZ, 0xc0, !PT ;  /* 0x000003800c097812 */ /* 0x040fe400078ec0ff */
[----:B------:R-:W-:Y:S02]  /*80f0*/  IADD3 R109, P0, R12, 0x4060, RZ ;  /* 0x000040600c6d7810 */ /* 0x000fe40007f1e0ff */
[----:B------:R-:W-:Y:S02]  /*8100*/  SHF.R.U64 R10, R10, 0x3, RZ ;  /* 0x000000030a0a7819 */ /* 0x000fe400000012ff */
[----:B------:R-:W-:Y:S01]  /*8110*/  SHF.R.U64 R8, R8, 0x3, RZ ;  /* 0x0000000308087819 */ /* 0x000fe200000012ff */
[----:B------:R-:W-:Y:S01]  /*8120*/  IMAD.X R31, RZ, RZ, R13, P0 ;  /* 0x000000ffff1f7224 */ /* 0x000fe200000e060d */
[C---:B------:R-:W-:Y:S02]  /*8130*/  IADD3 R39, P4, R12.reuse, 0x60, RZ ;  /* 0x000000600c277810 */ /* 0x040fe40007f9e0ff */
[----:B------:R-:W-:-:S02]  /*8140*/  IADD3 R37, P5, R12, 0x40, RZ ;  /* 0x000000400c257810 */ /* 0x000fc40007fbe0ff */
[----:B------:R-:W-:Y:S01]  /*8150*/  SHF.R.U64 R4, R4, 0x3, RZ ;  /* 0x0000000304047819 */ /* 0x000fe200000012ff */
[----:B------:R-:W-:Y:S01]  /*8160*/  IMAD.X R11, RZ, RZ, R13, P4 ;  /* 0x000000ffff0b7224 */ /* 0x000fe200020e060d */
[----:B------:R-:W-:Y:S01]  /*8170*/  BAR.SYNC.DEFER_BLOCKING 0x1, 0x100 ;  /* 0x0044000000007b1d */ /* 0x000fe20000010000 */
[----:B------:R-:W-:Y:S02]  /*8180*/  IADD3 R35, P6, R12, 0x20, RZ ;  /* 0x000000200c237810 */ /* 0x000fe40007fde0ff */
[----:B------:R-:W-:Y:S02]  /*8190*/  SHF.R.U64 R9, R9, 0x3, RZ ;  /* 0x0000000309097819 */ /* 0x000fe400000012ff */
[----:B------:R-:W-:Y:S02]  /*81a0*/  LOP3.LUT R14, R109, 0x380, RZ, 0xc0, !PT ;  /* 0x000003806d0e7812 */ /* 0x000fe400078ec0ff */
[----:B------:R-:W-:Y:S02]  /*81b0*/  LOP3.LUT R26, R10, R107, RZ, 0x3c, !PT ;  /* 0x0000006b0a1a7212 */ /* 0x000fe400078e3cff */
[----:B------:R-:W-:Y:S01]  /*81c0*/  LOP3.LUT R32, R8, R105, RZ, 0x3c, !PT ;  /* 0x0000006908207212 */ /* 0x000fe200078e3cff */
[----:B------:R-:W1:Y:S01]  /*81d0*/  LDC.64 R106, c[0x0][0xc00] ;  /* 0x00030000ff6a7b82 */ /* 0x000e620000000a00 */
[----:B------:R-:W-:-:S02]  /*81e0*/  LOP3.LUT R28, R4, R15, RZ, 0x3c, !PT ;  /* 0x0000000f041c7212 */ /* 0x000fc400078e3cff */
[----:B------:R-:W-:Y:S02]  /*81f0*/  LOP3.LUT R10, R39, 0x380, RZ, 0xc0, !PT ;  /* 0x00000380270a7812 */ /* 0x000fe400078ec0ff */
[----:B------:R-:W-:Y:S02]  /*8200*/  LOP3.LUT R8, R37, 0x380, RZ, 0xc0, !PT ;  /* 0x0000038025087812 */ /* 0x000fe400078ec0ff */
[----:B------:R-:W-:Y:S02]  /*8210*/  LOP3.LUT R4, R35, 0x380, RZ, 0xc0, !PT ;  /* 0x0000038023047812 */ /* 0x000fe400078ec0ff */
[----:B------:R-:W-:Y:S01]  /*8220*/  LOP3.LUT R12, R9, R12, RZ, 0x3c, !PT ;  /* 0x0000000c090c7212 */ /* 0x000fe200078e3cff */
[----:B------:R-:W-:Y:S01]  /*8230*/  IMAD.X R9, RZ, RZ, R13, P5 ;  /* 0x000000ffff097224 */ /* 0x000fe200028e060d */
[----:B------:R-:W-:Y:S02]  /*8240*/  SHF.R.U64 R14, R14, 0x3, RZ ;  /* 0x000000030e0e7819 */ /* 0x000fe400000012ff */
[----:B------:R-:W-:-:S02]  /*8250*/  SHF.R.U64 R10, R10, 0x3, RZ ;  /* 0x000000030a0a7819 */ /* 0x000fc400000012ff */
[----:B------:R-:W-:Y:S02]  /*8260*/  SHF.R.U64 R8, R8, 0x3, RZ ;  /* 0x0000000308087819 */ /* 0x000fe400000012ff */
[----:B------:R-:W-:Y:S02]  /*8270*/  SHF.R.U64 R4, R4, 0x3, RZ ;  /* 0x0000000304047819 */ /* 0x000fe400000012ff */
[----:B------:R-:W-:Y:S02]  /*8280*/  IADD3.X R25, RZ, R13, RZ, P6, !PT ;  /* 0x0000000dff197210 */ /* 0x000fe400037fe4ff */
[----:B------:R-:W-:Y:S01]  /*8290*/  LOP3.LUT R30, R14, R109, RZ, 0x3c, !PT ;  /* 0x0000006d0e1e7212 */ /* 0x000fe200078e3cff */
[----:B------:R-:W-:Y:S01]  /*82a0*/  IMAD.SHL.U32 R109, R23, 0x4, RZ ;  /* 0x00000004176d7824 */ /* 0x000fe200078e00ff */
[----:B------:R-:W-:Y:S02]  /*82b0*/  MOV R34, R12 ;  /* 0x0000000c00227202 */ /* 0x000fe40000000f00 */
[----:B------:R-:W-:-:S02]  /*82c0*/  F2FP.F16.F32.PACK_AB R12, R21, R20 ;  /* 0x00000014150c723e */ /* 0x000fc400000000ff */
[----:B------:R-:W-:Y:S02]  /*82d0*/  F2FP.F16.F32.PACK_AB R13, R97, R96 ;  /* 0x00000060610d723e */ /* 0x000fe400000000ff */
[----:B------:R-:W-:Y:S02]  /*82e0*/  F2FP.F16.F32.PACK_AB R14, R89, R88 ;  /* 0x00000058590e723e */ /* 0x000fe400000000ff */
[----:B------:R-:W-:Y:S02]  /*82f0*/  F2FP.F16.F32.PACK_AB R15, R99, R98 ;  /* 0x00000062630f723e */ /* 0x000fe400000000ff */
[----:B------:R-:W-:Y:S02]  /*8300*/  LOP3.LUT R10, R10, R39, RZ, 0x3c, !PT ;  /* 0x000000270a0a7212 */ /* 0x000fe400078e3cff */
[----:B------:R-:W-:Y:S01]  /*8310*/  LOP3.LUT R8, R8, R37, RZ, 0x3c, !PT ;  /* 0x0000002508087212 */ /* 0x000fe200078e3cff */
[----:B------:R2:W-:Y:S01]  /*8320*/  STSM.16.M88.4 [R34], R12 ;  /* 0x0000000c22007844 */ /* 0x0005e20000000200 */
[----:B------:R-:W-:-:S02]  /*8330*/  LOP3.LUT R24, R4, R35, RZ, 0x3c, !PT ;  /* 0x0000002304187212 */ /* 0x000fc400078e3cff */
[----:B------:R-:W-:Y:S02]  /*8340*/  MOV R38, R10 ;  /* 0x0000000a00267202 */ /* 0x000fe40000000f00 */
[----:B------:R-:W-:Y:S02]  /*8350*/  MOV R37, R8 ;  /* 0x0000000800257202 */ /* 0x000fe40000000f00 */
[----:B------:R-:W-:Y:S02]  /*8360*/  MOV R105, R24 ;  /* 0x0000001800697202 */ /* 0x000fe40000000f00 */
[----:B------:R-:W-:Y:S02]  /*8370*/  F2FP.F16.F32.PACK_AB R8, R91, R90 ;  /* 0x0000005a5b08723e */ /* 0x000fe400000000ff */
[----:B------:R-:W-:Y:S02]  /*8380*/  F2FP.F16.F32.PACK_AB R9, R101, R100 ;  /* 0x000000646509723e */ /* 0x000fe400000000ff */
[----:B------:R-:W-:-:S02]  /*8390*/  F2FP.F16.F32.PACK_AB R10, R93, R92 ;  /* 0x0000005c5d0a723e */ /* 0x000fc400000000ff */
[----:B------:R-:W-:Y:S02]  /*83a0*/  F2FP.F16.F32.PACK_AB R11, R103, R102 ;  /* 0x00000066670b723e */ /* 0x000fe400000000ff */
[----:B------:R-:W-:Y:S02]  /*83b0*/  MOV R104, R26 ;  /* 0x0000001a00687202 */ /* 0x000fe40000000f00 */
[----:B--2---:R-:W-:Y:S01]  /*83c0*/  F2FP.F16.F32.PACK_AB R12, R41, R40 ;  /* 0x00000028290c723e */ /* 0x004fe200000000ff */
[----:B------:R2:W-:Y:S01]  /*83d0*/  STSM.16.M88.4 [R105], R8 ;  /* 0x0000000869007844 */ /* 0x0005e20000000200 */
[----:B------:R-:W-:Y:S02]  /*83e0*/  F2FP.F16.F32.PACK_AB R13, R43, R42 ;  /* 0x0000002a2b0d723e */ /* 0x000fe400000000ff */
[----:B------:R-:W-:Y:S02]  /*83f0*/  F2FP.F16.F32.PACK_AB R14, R45, R44 ;  /* 0x0000002c2d0e723e */ /* 0x000fe400000000ff */
[----:B------:R-:W-:-:S02]  /*8400*/  F2FP.F16.F32.PACK_AB R15, R47, R46 ;  /* 0x0000002e2f0f723e */ /* 0x000fc400000000ff */
[----:B------:R-:W-:Y:S02]  /*8410*/  MOV R4, R30 ;  /* 0x0000001e00047202 */ /* 0x000fe40000000f00 */
[----:B------:R-:W-:Y:S01]  /*8420*/  MOV R39, R28 ;  /* 0x0000001c00277202 */ /* 0x000fe20000000f00 */
[----:B------:R3:W-:Y:S01]  /*8430*/  STSM.16.M88.4 [R37], R12 ;  /* 0x0000000c25007844 */ /* 0x0007e20000000200 */
[----:B------:R-:W-:Y:S02]  /*8440*/  F2FP.F16.F32.PACK_AB R24, R49, R48 ;  /* 0x000000303118723e */ /* 0x000fe400000000ff */
[----:B------:R-:W-:Y:S02]  /*8450*/  F2FP.F16.F32.PACK_AB R25, R51, R50 ;  /* 0x000000323319723e */ /* 0x000fe400000000ff */
[----:B------:R-:W-:Y:S01]  /*8460*/  F2FP.F16.F32.PACK_AB R26, R53, R52 ;  /* 0x00000034351a723e */ /* 0x000fe200000000ff */
[----:B--2---:R-:W-:Y:S01]  /*8470*/  IMAD.MOV.U32 R105, RZ, RZ, RZ ;  /* 0x000000ffff697224 */ /* 0x004fe200078e00ff */
[----:B------:R-:W-:-:S02]  /*8480*/  F2FP.F16.F32.PACK_AB R27, R55, R54 ;  /* 0x00000036371b723e */ /* 0x000fc400000000ff */
[----:B------:R-:W-:Y:S02]  /*8490*/  F2FP.F16.F32.PACK_AB R28, R57, R56 ;  /* 0x00000038391c723e */ /* 0x000fe400000000ff */
[----:B------:R-:W-:Y:S01]  /*84a0*/  F2FP.F16.F32.PACK_AB R29, R59, R58 ;  /* 0x0000003a3b1d723e */ /* 0x000fe200000000ff */
[----:B------:R2:W-:Y:S01]  /*84b0*/  STSM.16.M88.4 [R38], R24 ;  /* 0x0000001826007844 */ /* 0x0005e20000000200 */
[----:B------:R-:W-:Y:S02]  /*84c0*/  F2FP.F16.F32.PACK_AB R30, R61, R60 ;  /* 0x0000003c3d1e723e */ /* 0x000fe400000000ff */
[----:B------:R-:W-:Y:S02]  /*84d0*/  F2FP.F16.F32.PACK_AB R31, R63, R62 ;  /* 0x0000003e3f1f723e */ /* 0x000fe400000000ff */
[----:B------:R-:W-:Y:S02]  /*84e0*/  MOV R108, R32 ;  /* 0x00000020006c7202 */ /* 0x000fe40000000f00 */
[----:B------:R-:W-:Y:S01]  /*84f0*/  F2FP.F16.F32.PACK_AB R32, R65, R64 ;  /* 0x000000404120723e */ /* 0x000fe200000000ff */
[----:B------:R4:W-:Y:S01]  /*8500*/  STSM.16.M88.4 [R39], R28 ;  /* 0x0000001c27007844 */ /* 0x0009e20000000200 */
[----:B------:R-:W-:-:S02]  /*8510*/  F2FP.F16.F32.PACK_AB R33, R67, R66 ;  /* 0x000000424321723e */ /* 0x000fc400000000ff */
[----:B------:R-:W-:Y:S02]  /*8520*/  F2FP.F16.F32.PACK_AB R34, R69, R68 ;  /* 0x000000444522723e */ /* 0x000fe400000000ff */
[----:B------:R-:W-:Y:S02]  /*8530*/  F2FP.F16.F32.PACK_AB R35, R71, R70 ;  /* 0x000000464723723e */ /* 0x000fe400000000ff */
[----:B---3--:R-:W-:Y:S02]  /*8540*/  F2FP.F16.F32.PACK_AB R37, R75, R74 ;  /* 0x0000004a4b25723e */ /* 0x008fe400000000ff */
[----:B--2---:R-:W-:Y:S01]  /*8550*/  F2FP.F16.F32.PACK_AB R38, R77, R76 ;  /* 0x0000004c4d26723e */ /* 0x004fe200000000ff */
[----:B------:R-:W-:Y:S01]  /*8560*/  STSM.16.M88.4 [R108], R32 ;  /* 0x000000206c007844 */ /* 0x000fe20000000200 */
[----:B------:R-:W-:Y:S02]  /*8570*/  F2FP.F16.F32.PACK_AB R8, R81, R80 ;  /* 0x000000505108723e */ /* 0x000fe400000000ff */
[----:B------:R-:W-:-:S02]  /*8580*/  F2FP.F16.F32.PACK_AB R9, R83, R82 ;  /* 0x000000525309723e */ /* 0x000fc400000000ff */
[----:B------:R-:W-:Y:S02]  /*8590*/  F2FP.F16.F32.PACK_AB R10, R85, R84 ;  /* 0x00000054550a723e */ /* 0x000fe400000000ff */
[----:B----4-:R-:W-:Y:S02]  /*85a0*/  F2FP.F16.F32.PACK_AB R39, R79, R78 ;  /* 0x0000004e4f27723e */ /* 0x010fe400000000ff */
[----:B------:R-:W-:Y:S02]  /*85b0*/  F2FP.F16.F32.PACK_AB R11, R87, R86 ;  /* 0x00000056570b723e */ /* 0x000fe400000000ff */
[----:B-1----:R-:W-:Y:S01]  /*85c0*/  ISETP.NE.U32.AND P0, PT, R106, RZ, PT ;  /* 0x000000ff6a00720c */ /* 0x002fe20003f05070 */
[----:B------:R1:W-:Y:S01]  /*85d0*/  STSM.16.M88.4 [R104], R36 ;  /* 0x0000002468007844 */ /* 0x0003e20000000200 */
[----:B------:R-:W-:Y:S02]  /*85e0*/  IADD3 R12, P1, R109, R106, RZ ;  /* 0x0000006a6d0c7210 */ /* 0x000fe40007f3e0ff */
[----:B------:R-:W-:Y:S01]  /*85f0*/  ISETP.NE.AND.EX P0, PT, R107, RZ, PT, P0 ;  /* 0x000000ff6b00720c */ /* 0x000fe20003f05300 */
[----:B------:R2:W-:Y:S02]  /*8600*/  STSM.16.M88.4 [R4], R8 ;  /* 0x0000000804007844 */ /* 0x0005e40000000200 */
[----:B------:R-:W-:Y:S01]  /*8610*/  IMAD.X R13, R110, 0x1, R107, P1 ;  /* 0x000000016e0d7824 */ /* 0x000fe200008e066b */
[----:B------:R-:W-:Y:S08]  /*8620*/  BAR.SYNC.DEFER_BLOCKING 0x1, 0x100 ;  /* 0x0044000000007b1d */ /* 0x000ff00000010000 */
[----:B-1----:R-:W1:Y:S08]  /*8630*/  LDC R104, c[0x0][0xbe8] ;  /* 0x0002fa00ff687b82 */ /* 0x002e700000000800 */
[----:B--2---:R-:W2:Y:S01]  /*8640*/  LDC R9, c[0x0][0xad4] ;  /* 0x0002b500ff097b82 */ /* 0x004ea20000000800 */
[----:B------:R-:W3:Y:S01]  /*8650*/  @P0 LDG.E R105, desc[UR40][R12.64] ;  /* 0x000000280c690981 */ /* 0x000ee2000c1e1900 */
[----:B------:R-:W-:-:S04]  /*8660*/  ISETP.NE.U32.AND P1, PT, RZ, UR4, PT ;  /* 0x00000004ff007c0c */ /* 0x000fc8000bf25070 */
[----:B------:R-:W-:Y:S01]  /*8670*/  ISETP.NE.AND.EX P1, PT, RZ, UR5, PT, P1 ;  /* 0x00000005ff007c0c */ /* 0x000fe2000bf25310 */
[----:B------:R-:W-:-:S12]  /*8680*/  IMAD.MOV.U32 R28, RZ, RZ, 0x9b8 ;  /* 0x000009b8ff1c7424 */ /* 0x000fd800078e00ff */
[----:B------:R-:W-:Y:S01]  /*8690*/  @P1 IADD3 R14, P2, R109, UR4, RZ ;  /* 0x000000046d0e1c10 */ /* 0x000fe2000ff5e0ff */
[----:B------:R-:W-:Y:S01]  /*86a0*/  ULDC UR4, c[0x0][0xa88] ;  /* 0x0002a20000047ab9 */ /* 0x000fe20000000800 */
[----:B-1----:R-:W-:Y:S01]  /*86b0*/  ISETP.NE.AND P4, PT, R104, 0x1, PT ;  /* 0x000000016800780c */ /* 0x002fe20003f85270 */
[----:B------:R-:W-:Y:S01]  /*86c0*/  IMAD.U32 R29, RZ, RZ, UR4 ;  /* 0x00000004ff1d7e24 */ /* 0x000fe2000f8e00ff */
[----:B------:R-:W-:Y:S02]  /*86d0*/  @P1 IADD3.X R15, R110, UR5, RZ, P2, !PT ;  /* 0x000000056e0f1c10 */ /* 0x000fe400097fe4ff */
[----:B------:R-:W-:-:S03]  /*86e0*/  ISETP.NE.AND P2, PT, R186, RZ, PT ;  /* 0x000000ffba00720c */ /* 0x000fc60003f45270 */
[----:B------:R1:W5:Y:S01]  /*86f0*/  @P1 LDG.E R29, desc[UR40][R14.64] ;  /* 0x000000280e1d1981 */ /* 0x000362000c1e1900 */
[----:B--2---:R-:W-:Y:S01]  /*8700*/  SEL R9, R186, R9, P2 ;  /* 0x00000009ba097207 */ /* 0x004fe20001000000 */
[----:B------:R-:W-:Y:S01]  /*8710*/  IMAD R39, R187, 0x80, R226 ;  /* 0x00000080bb277824 */ /* 0x000fe200078e02e2 */
[----:B------:R-:W-:Y:S02]  /*8720*/  ISETP.NE.U32.AND P2, PT, R106, RZ, PT ;  /* 0x000000ff6a00720c */ /* 0x000fe40003f45070 */
[----:B------:R-:W-:Y:S01]  /*8730*/  ISETP.GT.AND P3, PT, R9, 0x1, PT ;  /* 0x000000010900780c */ /* 0x000fe20003f64270 */
[----:B------:R-:W2:Y:S01]  /*8740*/  @P4 LDC R30, c[0x0][0xbec] ;  /* 0x0002fb00ff1e4b82 */ /* 0x000ea20000000800 */
[----:B------:R-:W-:Y:S02]  /*8750*/  ISETP.NE.AND.EX P2, PT, R107, RZ, PT, P2 ;  /* 0x000000ff6b00720c */ /* 0x000fe40003f45320 */
[----:B------:R-:W-:Y:S02]  /*8760*/  SEL R28, R28, 0x978, P3 ;  /* 0x000009781c1c7807 */ /* 0x000fe40001800000 */
[----:B------:R-:W-:-:S02]  /*8770*/  SEL R23, R23, RZ, !P2 ;  /* 0x000000ff17177207 */ /* 0x000fc40005000000 */
[----:B------:R-:W-:Y:S01]  /*8780*/  SEL R27, R188, RZ, !P2 ;  /* 0x000000ffbc1b7207 */ /* 0x000fe20005000000 */
[----:B------:R-:W4:Y:S01]  /*8790*/  LDC.64 R24, c[0x0][R28+0x220] ;  /* 0x000088001c187b82 */ /* 0x000f220000000a00 */
[----:B------:R-:W-:-:S07]  /*87a0*/  SEL R31, R204, RZ, P3 ;  /* 0x000000ffcc1f7207 */ /* 0x000fce0001800000 */
[----:B------:R-:W0:Y:S08]  /*87b0*/  LDC.64 R10, c[0x0][R28+0x218] ;  /* 0x000086001c0a7b82 */ /* 0x000e300000000a00 */
[----:B------:R-:W2:Y:S08]  /*87c0*/  @P4 LDC R37, c[0x0][0xbf0] ;  /* 0x0002fc00ff254b82 */ /* 0x000eb00000000800 */
[----:B------:R-:W2:Y:S01]  /*87d0*/  LDC.64 R8, c[0x0][0xba8] ;  /* 0x0002ea00ff087b82 */ /* 0x000ea20000000a00 */
[----:B----4-:R-:W-:-:S04]  /*87e0*/  IMAD R4, R25, R23, RZ ;  /* 0x0000001719047224 */ /* 0x010fc800078e02ff */
[C---:B------:R-:W-:Y:S02]  /*87f0*/  IMAD R35, R24.reuse, R27, R4 ;  /* 0x0000001b18237224 */ /* 0x040fe400078e0204 */
[----:B------:R-:W-:Y:S01]  /*8800*/  IMAD.WIDE.U32 R24, R24, R23, RZ ;  /* 0x0000001718187225 */ /* 0x000fe200078e00ff */
[----:B-1----:R-:W1:Y:S03]  /*8810*/  LDC.64 R14, c[0x0][R28+0x228] ;  /* 0x00008a001c0e7b82 */ /* 0x002e660000000a00 */
[-C--:B0-----:R-:W-:Y:S02]  /*8820*/  IMAD R33, R11, R185.reuse, RZ ;  /* 0x000000b90b217224 */ /* 0x081fe400078e02ff */
[----:B------:R-:W-:-:S03]  /*8830*/  IMAD.WIDE.U32 R26, R10, R185, RZ ;  /* 0x000000b90a1a7225 */ /* 0x000fc600078e00ff */
[----:B------:R-:W0:Y:S01]  /*8840*/  LDC.64 R10, c[0x0][R28+0x210] ;  /* 0x000084001c0a7b82 */ /* 0x000e220000000a00 */
[----:B--2---:R-:W-:-:S04]  /*8850*/  @P4 IMAD.HI.U32 R4, R39, R30, RZ ;  /* 0x0000001e27044227 */ /* 0x004fc800078e00ff */
[----:B------:R-:W-:Y:S02]  /*8860*/  IMAD.IADD R35, R25, 0x1, R35 ;  /* 0x0000000119237824 */ /* 0x000fe400078e0223 */
[----:B------:R-:W-:Y:S01]  /*8870*/  IMAD.MOV.U32 R25, RZ, RZ, R39 ;  /* 0x000000ffff197224 */ /* 0x000fe200078e0027 */
[----:B------:R-:W-:Y:S01]  /*8880*/  @P4 SHF.R.U32.HI R25, RZ, R37, R4 ;  /* 0x00000025ff194219 */ /* 0x000fe20000011604 */
[----:B------:R-:W-:Y:S01]  /*8890*/  IMAD.IADD R27, R27, 0x1, R33 ;  /* 0x000000011b1b7824 */ /* 0x000fe200078e0221 */
[----:B------:R-:W2:Y:S02]  /*88a0*/  @!P3 LDC R8, c[0x0][0xb50] ;  /* 0x0002d400ff08bb82 */ /* 0x000ea40000000800 */
[----:B------:R-:W-:Y:S01]  /*88b0*/  SHF.R.S32.HI R4, RZ, 0x1f, R25 ;  /* 0x0000001fff047819 */ /* 0x000fe20000011419 */
[-C--:B-1----:R-:W-:Y:S02]  /*88c0*/  IMAD R33, R15, R31.reuse, RZ ;  /* 0x0000001f0f217224 */ /* 0x082fe400078e02ff */
[----:B------:R-:W-:-:S03]  /*88d0*/  IMAD.WIDE.U32 R14, R14, R31, RZ ;  /* 0x0000001f0e0e7225 */ /* 0x000fc600078e00ff */
[----:B------:R-:W1:Y:S01]  /*88e0*/  @!P3 LDC R9, c[0x0][0xb54] ;  /* 0x0002d500ff09bb82 */ /* 0x000e620000000800 */
[----:B------:R-:W-:Y:S02]  /*88f0*/  IMAD.MOV R31, RZ, RZ, -R25 ;  /* 0x000000ffff1f7224 */ /* 0x000fe400078e0a19 */
[----:B------:R-:W-:Y:S01]  /*8900*/  IMAD.IADD R33, R15, 0x1, R33 ;  /* 0x000000010f217824 */ /* 0x000fe200078e0221 */
[--C-:B---3--:R-:W-:Y:S02]  /*8910*/  IADD3 R24, P2, P5, R24, R26, R105.reuse ;  /* 0x0000001a18187210 */ /* 0x108fe40007d5e069 */
[----:B------:R-:W-:-:S04]  /*8920*/  SHF.R.S32.HI R106, RZ, 0x1f, R105 ;  /* 0x0000001fff6a7819 */ /* 0x000fc80000011469 */
[----:B------:R-:W-:Y:S02]  /*8930*/  IADD3.X R27, R35, R27, R106, P2, P5 ;  /* 0x0000001b231b7210 */ /* 0x000fe400017ea46a */
[----:B------:R-:W-:Y:S01]  /*8940*/  IADD3 R14, P2, P5, R25, R24, R14 ;  /* 0x00000018190e7210 */ /* 0x000fe20007d5e00e */
[----:B------:R-:W-:-:S03]  /*8950*/  IMAD R25, R104, R31, R39 ;  /* 0x0000001f68197224 */ /* 0x000fc600078e0227 */
[----:B------:R-:W-:Y:S01]  /*8960*/  IADD3.X R15, R4, R27, R33, P2, P5 ;  /* 0x0000001b040f7210 */ /* 0x000fe200017ea421 */
[----:B0-----:R-:W-:Y:S01]  /*8970*/  IMAD R4, R11, R25, RZ ;  /* 0x000000190b047224 */ /* 0x001fe200078e02ff */
[----:B------:R-:W-:-:S05]  /*8980*/  SHF.R.S32.HI R27, RZ, 0x1f, R25 ;  /* 0x0000001fff1b7819 */ /* 0x000fca0000011419 */
[C---:B------:R-:W-:Y:S02]  /*8990*/  IMAD R27, R10.reuse, R27, R4 ;  /* 0x0000001b0a1b7224 */ /* 0x040fe400078e0204 */
[----:B------:R-:W-:-:S04]  /*89a0*/  IMAD.WIDE.U32 R10, R10, R25, R14 ;  /* 0x000000190a0a7225 */ /* 0x000fc800078e000e */
[----:B------:R-:W-:Y:S01]  /*89b0*/  IMAD.IADD R4, R11, 0x1, R27 ;  /* 0x000000010b047824 */ /* 0x000fe200078e021b */
[----:B--2---:R-:W-:-:S04]  /*89c0*/  LEA R14, P2, R10, R8, 0x2 ;  /* 0x000000080a0e7211 */ /* 0x004fc800078410ff */
[----:B-1----:R-:W-:Y:S01]  /*89d0*/  LEA.HI.X R15, R10, R9, R4, 0x2, P2 ;  /* 0x000000090a0f7211 */ /* 0x002fe200010f1404 */
[----:B------:R-:W-:Y:S08]  /*89e0*/  @P1 BRA `(.L_x_199) ;  /* 0x0000000000101947 */ /* 0x000ff00003800000 */
[----:B------:R-:W-:Y:S05]  /*89f0*/  @!P0 BRA `(.L_x_199) ;  /* 0x00000000000c8947 */ /* 0x000fea0003800000 */
[----:B------:R-:W2:Y:S04]  /*8a00*/  LDG.E R4, desc[UR40][R12.64] ;  /* 0x000000280c047981 */ /* 0x000ea8000c1e1900 */
[----:B-----5:R-:W2:Y:S02]  /*8a10*/  LDG.E R29, desc[UR40][R12.64+0x4] ;  /* 0x000004280c1d7981 */ /* 0x020ea4000c1e1900 */
[----:B--2---:R-:W-:-:S07]  /*8a20*/  IMAD.IADD R29, R29, 0x1, -R4 ;  /* 0x000000011d1d7824 */ /* 0x004fce00078e0a04 */
.L_x_199:
[----:B------:R-:W-:Y:S01]  /*8a30*/  SHFL.IDX PT, R8, R14, RZ, 0x1c1f ;  /* 0x001c1fff0e087589 */ /* 0x000fe200000e0000 */
[----:B------:R-:W-:Y:S01]  /*8a40*/  IMAD R25, R187, 0x80, R225 ;  /* 0x00000080bb197824 */ /* 0x000fe200078e02e1 */
[----:B------:R-:W-:Y:S01]  /*8a50*/  LOP3.LUT P0, RZ, R208, 0x3, RZ, 0xc0, !PT ;  /* 0x00000003d0ff7812 */ /* 0x000fe2000780c0ff */
[----:B-----5:R-:W-:Y:S01]  /*8a60*/  IMAD R4, R29, R104, RZ ;  /* 0x000000681d047224 */ /* 0x020fe200078e02ff */
[----:B------:R-:W0:Y:S02]  /*8a70*/  SHFL.IDX PT, R9, R15, RZ, 0x1c1f ;  /* 0x001c1fff0f097589 */ /* 0x000e2400000e0000 */
[C---:B------:R-:W-:Y:S02]  /*8a80*/  IADD3 R29, R25.reuse, 0x8, RZ ;  /* 0x00000008191d7810 */ /* 0x040fe40007ffe0ff */
[----:B------:R-:W-:Y:S01]  /*8a90*/  SHFL.IDX PT, R10, R14, 0x1, 0x1c1f ;  /* 0x003c1f000e0a7f89 */ /* 0x000fe200000e0000 */
[-C--:B------:R-:W-:Y:S02]  /*8aa0*/  ISETP.GE.OR P1, PT, R25, R4.reuse, P0 ;  /* 0x000000041900720c */ /* 0x080fe40000726670 */
[----:B------:R-:W-:Y:S01]  /*8ab0*/  ISETP.GE.OR P0, PT, R29, R4, P0 ;  /* 0x000000041d00720c */ /* 0x000fe20000706670 */
[----:B------:R-:W1:Y:S10]  /*8ac0*/  SHFL.IDX PT, R11, R15, 0x1, 0x1c1f ;  /* 0x003c1f000f0b7f89 */ /* 0x000e7400000e0000 */
[----:B0-----:R0:W-:Y:S04]  /*8ad0*/  @!P1 ST.E desc[UR40][R8.64], R0 ;  /* 0x0000000008009985 */ /* 0x0011e8000c101928 */
[----:B-1----:R0:W-:Y:S01]  /*8ae0*/  @!P0 ST.E desc[UR40][R10.64], R3 ;  /* 0x000000030a008985 */ /* 0x0021e2000c101928 */
[----:B------:R-:W-:Y:S05]  /*8af0*/  @P3 BRA `(.L_x_200) ;  /* 0x00000008007c3947 */ /* 0x000fea0003800000 */
[----:B0-----:R-:W-:Y:S01]  /*8b00*/  IMAD R3, R206, 0x40, R18 ;  /* 0x00000040ce037824 */ /* 0x001fe200078e0212 */
[----:B------:R-:W0:Y:S01]  /*8b10*/  @P4 LDC R49, c[0x0][0xbec] ;  /* 0x0002fb00ff314b82 */ /* 0x000e220000000800 */
[----:B------:R-:W-:Y:S02]  /*8b20*/  ULDC.64 UR4, c[0x0][0xaa0] ;  /* 0x0002a80000047ab9 */ /* 0x000fe40000000a00 */
[----:B------:R-:W-:-:S03]  /*8b30*/  IMAD.WIDE R94, R3, 0x2, R94 ;  /* 0x00000002035e7825 */ /* 0x000fc600078e025e */
[----:B------:R-:W-:Y:S02]  /*8b40*/  IADD3 R13, P6, R94, 0x1000, RZ ;  /* 0x000010005e0d7810 */ /* 0x000fe40007fde0ff */
[----:B------:R-:W1:Y:S01]  /*8b50*/  @P4 LDC R51, c[0x0][0xbf0] ;  /* 0x0002fc00ff334b82 */ /* 0x000e620000000800 */
[----:B------:R-:W-:Y:S01]  /*8b60*/  IMAD R106, R106, UR4, RZ ;  /* 0x000000046a6a7c24 */ /* 0x000fe2000f8e02ff */
[C---:B------:R-:W-:Y:S02]  /*8b70*/  IADD3 R25, P5, R94.reuse, 0x2000, RZ ;  /* 0x000020005e197810 */ /* 0x040fe40007fbe0ff */
[----:B------:R-:W-:Y:S01]  /*8b80*/  LOP3.LUT R12, R13, 0x380, RZ, 0xc0, !PT ;  /* 0x000003800d0c7812 */ /* 0x000fe200078ec0ff */
[----:B------:R-:W-:Y:S01]  /*8b90*/  IMAD.WIDE.U32 R20, R105, UR4, RZ ;  /* 0x0000000469147c25 */ /* 0x000fe2000f8e00ff */
[----:B------:R-:W-:Y:S02]  /*8ba0*/  IADD3 R29, P3, R94, 0x3000, RZ ;  /* 0x000030005e1d7810 */ /* 0x000fe40007f7e0ff */
[----:B------:R-:W-:-:S02]  /*8bb0*/  SHF.R.U64 R12, R12, 0x3, RZ ;  /* 0x000000030c0c7819 */ /* 0x000fc400000012ff */
[----:B------:R-:W-:Y:S02]  /*8bc0*/  IADD3 R33, P2, R94, 0x4000, RZ ;  /* 0x000040005e217810 */ /* 0x000fe40007f5e0ff */
[----:B------:R-:W-:Y:S01]  /*8bd0*/  LOP3.LUT R12, R12, R13, RZ, 0x3c, !PT ;  /* 0x0000000d0c0c7212 */ /* 0x000fe200078e3cff */
[--C-:B------:R-:W-:Y:S01]  /*8be0*/  IMAD.X R13, RZ, RZ, R95.reuse, P6 ;  /* 0x000000ffff0d7224 */ /* 0x100fe200030e065f */
[C---:B------:R-:W-:Y:S02]  /*8bf0*/  IADD3 R3, P6, R94.reuse, 0x7000, RZ ;  /* 0x000070005e037810 */ /* 0x040fe40007fde0ff */
[C---:B------:R-:W-:Y:S02]  /*8c00*/  IADD3 R37, P1, R94.reuse, 0x5000, RZ ;  /* 0x000050005e257810 */ /* 0x040fe40007f3e0ff */
[----:B------:R-:W-:Y:S01]  /*8c10*/  LOP3.LUT R0, R3, 0x380, RZ, 0xc0, !PT ;  /* 0x0000038003007812 */ /* 0x000fe200078ec0ff */
[----:B------:R-:W-:Y:S01]  /*8c20*/  IMAD.X R45, RZ, RZ, R95, P6 ;  /* 0x000000ffff2d7224 */ /* 0x000fe200030e065f */
[----:B------:R-:W-:Y:S01]  /*8c30*/  IADD3 R41, P0, R94, 0x6000, RZ ;  /* 0x000060005e297810 */ /* 0x000fe20007f1e0ff */
[----:B------:R-:W5:Y:S01]  /*8c40*/  LD.E.128 R12, desc[UR40][R12.64] ;  /* 0x000000280c0c7980 */ /* 0x000f62000c101d00 */
[----:B------:R-:W-:-:S02]  /*8c50*/  SHF.R.U64 R0, R0, 0x3, RZ ;  /* 0x0000000300007819 */ /* 0x000fc400000012ff */
[----:B------:R-:W-:Y:S02]  /*8c60*/  SHF.R.S32.HI R48, RZ, 0x1f, R23 ;  /* 0x0000001fff307819 */ /* 0x000fe40000011417 */
[----:B------:R-:W-:Y:S01]  /*8c70*/  LOP3.LUT R44, R0, R3, RZ, 0x3c, !PT ;  /* 0x00000003002c7212 */ /* 0x000fe200078e3cff */
[----:B------:R-:W-:Y:S01]  /*8c80*/  IMAD R3, R105, UR5, R106 ;  /* 0x0000000569037c24 */ /* 0x000fe2000f8e026a */
[----:B------:R-:W-:Y:S01]  /*8c90*/  ULDC.64 UR4, c[0x0][0xae8] ;  /* 0x0002ba0000047ab9 */ /* 0x000fe20000000a00 */
[----:B------:R-:W-:Y:S01]  /*8ca0*/  IMAD R0, R184, 0x20, R206 ;  /* 0x00000020b8007824 */ /* 0x000fe200078e02ce */
[----:B------:R-:W-:Y:S01]  /*8cb0*/  LOP3.LUT R24, R25, 0x380, RZ, 0xc0, !PT ;  /* 0x0000038019187812 */ /* 0x000fe200078ec0ff */
[----:B------:R-:W-:Y:S01]  /*8cc0*/  IMAD.IADD R21, R21, 0x1, R3 ;  /* 0x0000000115157824 */ /* 0x000fe200078e0203 */
[----:B------:R-:W-:Y:S01]  /*8cd0*/  LOP3.LUT R28, R29, 0x380, RZ, 0xc0, !PT ;  /* 0x000003801d1c7812 */ /* 0x000fe200078ec0ff */
[----:B------:R-:W-:Y:S01]  /*8ce0*/  IMAD R50, R187, 0x80, R0 ;  /* 0x00000080bb327824 */ /* 0x000fe200078e0200 */
[----:B------:R-:W-:Y:S01]  /*8cf0*/  LOP3.LUT R32, R33, 0x380, RZ, 0xc0, !PT ;  /* 0x0000038021207812 */ /* 0x000fe200078ec0ff */
[----:B------:R-:W-:Y:S01]  /*8d00*/  IMAD.WIDE.U32 R20, R185, UR4, R20 ;  /* 0x00000004b9147c25 */ /* 0x000fe2000f8e0014 */
[----:B------:R-:W-:Y:S01]  /*8d10*/  LOP3.LUT R36, R37, 0x380, RZ, 0xc0, !PT ;  /* 0x0000038025247812 */ /* 0x000fe200078ec0ff */
[----:B------:R-:W5:Y:S01]  /*8d20*/  LD.E.128 R44, desc[UR40][R44.64] ;  /* 0x000000282c2c7980 */ /* 0x000f62000c101d00 */
[----:B------:R-:W-:Y:S01]  /*8d30*/  LOP3.LUT R40, R41, 0x380, RZ, 0xc0, !PT ;  /* 0x0000038029287812 */ /* 0x000fe200078ec0ff */
[----:B0-----:R-:W-:Y:S01]  /*8d40*/  @P4 IMAD.HI.U32 R0, R50, R49, RZ ;  /* 0x0000003132004227 */ /* 0x001fe200078e00ff */
[----:B------:R-:W-:-:S02]  /*8d50*/  LOP3.LUT R9, R94, 0x380, RZ, 0xc0, !PT ;  /* 0x000003805e097812 */ /* 0x000fc400078ec0ff */
[----:B------:R-:W-:Y:S01]  /*8d60*/  SHF.R.U64 R24, R24, 0x3, RZ ;  /* 0x0000000318187819 */ /* 0x000fe200000012ff */
[----:B------:R-:W-:Y:S01]  /*8d70*/  IMAD R21, R185, UR5, R21 ;  /* 0x00000005b9157c24 */ /* 0x000fe2000f8e0215 */
[----:B------:R-:W-:Y:S01]  /*8d80*/  ULDC.64 UR4, c[0x0][0xaf0] ;  /* 0x0002bc0000047ab9 */ /* 0x000fe20000000a00 */
[----:B------:R-:W-:Y:S01]  /*8d90*/  IMAD.MOV.U32 R3, RZ, RZ, R50 ;  /* 0x000000ffff037224 */ /* 0x000fe200078e0032 */
[----:B-1----:R-:W-:Y:S01]  /*8da0*/  @P4 SHF.R.U32.HI R3, RZ, R51, R0 ;  /* 0x00000033ff034219 */ /* 0x002fe20000011600 */
[----:B------:R-:W-:Y:S01]  /*8db0*/  IMAD R48, R48, UR4, RZ ;  /* 0x0000000430307c24 */ /* 0x000fe2000f8e02ff */
[----:B------:R-:W-:Y:S02]  /*8dc0*/  SHF.R.U64 R28, R28, 0x3, RZ ;  /* 0x000000031c1c7819 */ /* 0x000fe400000012ff */
[----:B------:R-:W-:Y:S02]  /*8dd0*/  SHF.R.U64 R32, R32, 0x3, RZ ;  /* 0x0000000320207819 */ /* 0x000fe400000012ff */
[----:B------:R-:W-:-:S02]  /*8de0*/  SHF.R.U64 R36, R36, 0x3, RZ ;  /* 0x0000000324247819 */ /* 0x000fc400000012ff */
[----:B------:R-:W-:Y:S01]  /*8df0*/  SHF.R.U64 R40, R40, 0x3, RZ ;  /* 0x0000000328287819 */ /* 0x000fe200000012ff */
[----:B------:R-:W-:Y:S01]  /*8e00*/  IMAD R49, R23, UR5, R48 ;  /* 0x0000000517317c24 */ /* 0x000fe2000f8e0230 */
[----:B------:R-:W-:Y:S01]  /*8e10*/  SHF.R.U64 R9, R9, 0x3, RZ ;  /* 0x0000000309097819 */ /* 0x000fe200000012ff */
[----:B------:R-:W-:Y:S01]  /*8e20*/  IMAD.WIDE.U32 R20, R23, UR4, R20 ;  /* 0x0000000417147c25 */ /* 0x000fe2000f8e0014 */
[--C-:B------:R-:W-:Y:S01]  /*8e30*/  SHF.R.S32.HI R0, RZ, 0x1f, R3.reuse ;  /* 0x0000001fff007819 */ /* 0x100fe20000011403 */
[----:B------:R-:W-:Y:S01]  /*8e40*/  ULDC.64 UR4, c[0x0][0xae0] ;  /* 0x0002b80000047ab9 */ /* 0x000fe20000000a00 */
[----:B------:R-:W-:Y:S01]  /*8e50*/  LOP3.LUT R24, R24, R25, RZ, 0x3c, !PT ;  /* 0x0000001918187212 */ /* 0x000fe200078e3cff */
[----:B------:R-:W-:Y:S01]  /*8e60*/  IMAD.MOV R23, RZ, RZ, -R3 ;  /* 0x000000ffff177224 */ /* 0x000fe200078e0a03 */
[----:B------:R-:W-:Y:S01]  /*8e70*/  LOP3.LUT R28, R28, R29, RZ, 0x3c, !PT ;  /* 0x0000001d1c1c7212 */ /* 0x000fe200078e3cff */
[--C-:B------:R-:W-:Y:S01]  /*8e80*/  IMAD.X R25, RZ, RZ, R95.reuse, P5 ;  /* 0x000000ffff197224 */ /* 0x100fe200028e065f */
[----:B------:R-:W-:Y:S01]  /*8e90*/  LOP3.LUT R32, R32, R33, RZ, 0x3c, !PT ;  /* 0x0000002120207212 */ /* 0x000fe200078e3cff */
[--C-:B------:R-:W-:Y:S01]  /*8ea0*/  IMAD.X R29, RZ, RZ, R95.reuse, P3 ;  /* 0x000000ffff1d7224 */ /* 0x100fe200018e065f */
[----:B------:R-:W-:Y:S01]  /*8eb0*/  LOP3.LUT R36, R36, R37, RZ, 0x3c, !PT ;  /* 0x0000002524247212 */ /* 0x000fe200078e3cff */
[--C-:B------:R-:W-:Y:S01]  /*8ec0*/  IMAD.X R33, RZ, RZ, R95.reuse, P2 ;  /* 0x000000ffff217224 */ /* 0x100fe200010e065f */
[----:B------:R-:W-:Y:S01]  /*8ed0*/  LOP3.LUT R40, R40, R41, RZ, 0x3c, !PT ;  /* 0x0000002928287212 */ /* 0x000fe200078e3cff */
[--C-:B------:R-:W-:Y:S01]  /*8ee0*/  IMAD.X R37, RZ, RZ, R95.reuse, P1 ;  /* 0x000000ffff257224 */ /* 0x100fe200008e065f */
[----:B------:R-:W-:Y:S01]  /*8ef0*/  LOP3.LUT R94, R9, R94, RZ, 0x3c, !PT ;  /* 0x0000005e095e7212 */ /* 0x000fe200078e3cff */
[----:B------:R-:W-:Y:S01]  /*8f00*/  IMAD.X R41, RZ, RZ, R95, P0 ;  /* 0x000000ffff297224 */ /* 0x000fe200000e065f */
[----:B------:R-:W5:Y:S01]  /*8f10*/  LD.E.128 R24, desc[UR40][R24.64] ;  /* 0x0000002818187980 */ /* 0x000f62000c101d00 */
[----:B------:R-:W-:-:S02]  /*8f20*/  IMAD R0, R0, UR4, RZ ;  /* 0x0000000400007c24 */ /* 0x000fc4000f8e02ff */
[----:B------:R-:W-:Y:S01]  /*8f30*/  IMAD R23, R104, R23, R50 ;  /* 0x0000001768177224 */ /* 0x000fe200078e0232 */
[----:B------:R0:W5:Y:S01]  /*8f40*/  LD.E.128 R8, desc[UR40][R94.64] ;  /* 0x000000285e087980 */ /* 0x000162000c101d00 */
[----:B------:R-:W-:Y:S02]  /*8f50*/  IMAD.IADD R21, R21, 0x1, R49 ;  /* 0x0000000115157824 */ /* 0x000fe400078e0231 */
[----:B------:R-:W-:Y:S01]  /*8f60*/  IMAD R49, R3, UR5, R0 ;  /* 0x0000000503317c24 */ /* 0x000fe2000f8e0200 */
[----:B------:R-:W5:Y:S01]  /*8f70*/  LD.E.128 R28, desc[UR40][R28.64] ;  /* 0x000000281c1c7980 */ /* 0x000f62000c101d00 */
[----:B------:R-:W-:-:S03]  /*8f80*/  SHF.R.S32.HI R0, RZ, 0x1f, R23 ;  /* 0x0000001fff007819 */ /* 0x000fc60000011417 */
[----:B------:R-:W5:Y:S01]  /*8f90*/  LD.E.128 R32, desc[UR40][R32.64] ;  /* 0x0000002820207980 */ /* 0x000f62000c101d00 */
[----:B------:R-:W-:Y:S01]  /*8fa0*/  IMAD.WIDE.U32 R20, R3, UR4, R20 ;  /* 0x0000000403147c25 */ /* 0x000fe2000f8e0014 */
[----:B------:R-:W-:Y:S02]  /*8fb0*/  ULDC.64 UR4, c[0x0][0xad8] ;  /* 0x0002b60000047ab9 */ /* 0x000fe40000000a00 */
[----:B------:R-:W5:Y:S04]  /*8fc0*/  LD.E.128 R36, desc[UR40][R36.64] ;  /* 0x0000002824247980 */ /* 0x000f68000c101d00 */
[----:B------:R-:W5:Y:S01]  /*8fd0*/  LD.E.128 R40, desc[UR40][R40.64] ;  /* 0x0000002828287980 */ /* 0x000f62000c101d00 */
[----:B------:R-:W-:Y:S01]  /*8fe0*/  @!PT LDS RZ, [RZ] ;  /* 0x00000000fffff984 */ /* 0x000fe20000000800 */
[----:B------:R-:W-:Y:S01]  /*8ff0*/  @!PT LDS RZ, [RZ] ;  /* 0x00000000fffff984 */ /* 0x000fe20000000800 */
[----:B------:R-:W-:Y:S01]  /*9000*/  @!PT LDS RZ, [RZ] ;  /* 0x00000000fffff984 */ /* 0x000fe20000000800 */
[----:B------:R-:W-:Y:S01]  /*9010*/  @!PT LDS RZ, [RZ] ;  /* 0x00000000fffff984 */ /* 0x000fe20000000800 */
[----:B------:R1:W-:Y:S06]  /*9020*/  MEMBAR.ALL.CTA ;  /* 0x0000000000007992 */ /* 0x0003ec0000008000 */
[----:B-1----:R-:W1:Y:S01]  /*9030*/  FENCE.VIEW.ASYNC.S ;  /* 0x00000000000073c6 */ /* 0x002e620000000000 */
[----:B------:R-:W-:-:S02]  /*9040*/  IMAD.IADD R21, R21, 0x1, R49 ;  /* 0x0000000115157824 */ /* 0x000fc400078e0231 */
[----:B------:R-:W-:Y:S02]  /*9050*/  IMAD R0, R0, UR4, RZ ;  /* 0x0000000400007c24 */ /* 0x000fe4000f8e02ff */
[----:B------:R-:W-:Y:S02]  /*9060*/  IMAD R51, R187, 0x80, R206 ;  /* 0x00000080bb337824 */ /* 0x000fe400078e02ce */
[C---:B------:R-:W-:Y:S02]  /*9070*/  IMAD R49, R23.reuse, UR5, R0 ;  /* 0x0000000517317c24 */ /* 0x040fe4000f8e0200 */
[----:B------:R-:W-:Y:S01]  /*9080*/  IMAD.WIDE.U32 R20, R23, UR4, R20 ;  /* 0x0000000417147c25 */ /* 0x000fe2000f8e0014 */
[CC--:B------:R-:W-:Y:S01]  /*9090*/  ISETP.GE.AND P2, PT, R51.reuse, R4.reuse, PT ;  /* 0x000000043300720c */ /* 0x0c0fe20003f46270 */
[----:B------:R-:W-:Y:S01]  /*90a0*/  ULDC.64 UR4, c[0x0][0xa80] ;  /* 0x0002a00000047ab9 */ /* 0x000fe20000000a00 */
[----:B------:R-:W-:Y:S01]  /*90b0*/  IADD3 R3, R51, 0x20, RZ ;  /* 0x0000002033037810 */ /* 0x000fe20007ffe0ff */
[----:B------:R-:W-:Y:S01]  /*90c0*/  IMAD.IADD R21, R21, 0x1, R49 ;  /* 0x0000000115157824 */ /* 0x000fe200078e0231 */
[C---:B------:R-:W-:Y:S01]  /*90d0*/  LEA R0, P3, R20.reuse, UR4, 0x1 ;  /* 0x0000000414007c11 */ /* 0x040fe2000f8608ff */
[----:B------:R-:W-:Y:S01]  /*90e0*/  VIADD R17, R17, 0x34820 ;  /* 0x0003482011117836 */ /* 0x000fe20000000000 */
[----:B------:R-:W-:Y:S01]  /*90f0*/  ISETP.GE.AND P0, PT, R3, R4, PT ;  /* 0x000000040300720c */ /* 0x000fe20003f06270 */
[----:B------:R-:W-:Y:S01]  /*9100*/  VIADD R3, R51, 0x40 ;  /* 0x0000004033037836 */ /* 0x000fe20000000000 */
[----:B------:R-:W-:-:S02]  /*9110*/  LEA.HI.X R23, R20, UR5, R21, 0x1, P3 ;  /* 0x0000000514177c11 */ /* 0x000fc400098f0c15 */
[----:B------:R-:W-:Y:S01]  /*9120*/  PRMT R17, RZ, 0x654, R17 ;  /* 0x00000654ff117816 */ /* 0x000fe20000000011 */
[----:B-1----:R0:W1:Y:S01]  /*9130*/  SHFL.IDX PT, R49, R0, RZ, 0x181f ;  /* 0x00181fff00317589 */ /* 0x00206200000e0000 */
[----:B------:R-:W-:Y:S01]  /*9140*/  ISETP.GE.AND P1, PT, R3, R4, PT ;  /* 0x000000040300720c */ /* 0x000fe20003f26270 */
[----:B------:R-:W-:Y:S01]  /*9150*/  BSSY B1, `(.L_x_201) ;  /* 0x000000d000017945 */ /* 0x000fe20003800000 */
[----:B------:R0:W-:Y:S01]  /*9160*/  SYNCS.ARRIVE.TRANS64.RED.A1T0 RZ, [R17+URZ], RZ ;  /* 0x000000ff11ff79a7 */ /* 0x0001e2000810043f */
[----:B------:R0:W2:Y:S02]  /*9170*/  SHFL.IDX PT, R3, R23, RZ, 0x181f ;  /* 0x00181fff17037589 */ /* 0x0000a400000e0000 */
[----:B------:R-:W-:Y:S08]  /*9180*/  @P2 BRA `(.L_x_202) ;  /* 0x0000000000242947 */ /* 0x000ff00003800000 */
[----:B------:R-:W-:Y:S02]  /*9190*/  ULDC UR4, c[0x0][0xac8] ;  /* 0x0002b20000047ab9 */ /* 0x000fe40000000800 */
[----:B------:R-:W-:Y:S02]  /*91a0*/  ISETP.GE.AND P2, PT, R18, UR4, PT ;  /* 0x0000000412007c0c */ /* 0x000fe4000bf46270 */
[----:B------:R-:W-:-:S11]  /*91b0*/  ISETP.GE.AND P3, PT, R22, UR4, PT ;  /* 0x0000000416007c0c */ /* 0x000fd6000bf66270 */
[-C--:B-1----:R-:W-:Y:S02]  /*91c0*/  @!P2 LEA R20, P4, R18, R49.reuse, 0x1 ;  /* 0x000000311214a211 */ /* 0x082fe400078808ff */
[----:B------:R-:W-:Y:S02]  /*91d0*/  @!P3 LEA R48, P5, R22, R49, 0x1 ;  /* 0x000000311630b211 */ /* 0x000fe400078a08ff */
[-C--:B--2---:R-:W-:Y:S02]  /*91e0*/  @!P2 LEA.HI.X R21, R18, R3.reuse, R229, 0x1, P4 ;  /* 0x000000031215a211 */ /* 0x084fe400020f0ce5 */
[----:B------:R-:W-:-:S03]  /*91f0*/  @!P3 LEA.HI.X R49, R22, R3, R228, 0x1, P5 ;  /* 0x000000031631b211 */ /* 0x000fc600028f0ce4 */
[----:B-----5:R3:W-:Y:S04]  /*9200*/  @!P2 ST.E.128 desc[UR40][R20.64], R8 ;  /* 0x000000081400a985 */ /* 0x0207e8000c101d28 */
[----:B------:R3:W-:Y:S02]  /*9210*/  @!P3 ST.E.128 desc[UR40][R48.64], R32 ;  /* 0x000000203000b985 */ /* 0x0007e4000c101d28 */
.L_x_202:
[----:B------:R-:W-:Y:S05]  /*9220*/  BSYNC B1 ;  /* 0x0000000000017941 */ /* 0x000fea0003800000 */
.L_x_201:
[----:B--2---:R2:W4:Y:S01]  /*9230*/  SHFL.IDX PT, R3, R23, 0x1, 0x181f ;  /* 0x00381f0017037f89 */ /* 0x00452200000e0000 */
[----:B------:R-:W-:Y:S03]  /*9240*/  BSSY B1, `(.L_x_203) ;  /* 0x000000c000017945 */ /* 0x000fe60003800000 */
[----:B---3-5:R2:W3:Y:S01]  /*9250*/  SHFL.IDX PT, R11, R0, 0x1, 0x181f ;  /* 0x00381f00000b7f89 */ /* 0x0284e200000e0000 */
[----:B------:R-:W-:Y:S05]  /*9260*/  @P0 BRA `(.L_x_204) ;  /* 0x0000000000240947 */ /* 0x000fea0003800000 */
[----:B------:R-:W-:Y:S02]  /*9270*/  ULDC UR4, c[0x0][0xac8] ;  /* 0x0002b20000047ab9 */ /* 0x000fe40000000800 */
[----:B------:R-:W-:Y:S02]  /*9280*/  ISETP.GE.AND P3, PT, R18, UR4, PT ;  /* 0x0000000412007c0c */ /* 0x000fe4000bf66270 */
[----:B------:R-:W-:-:S11]  /*9290*/  ISETP.GE.AND P4, PT, R22, UR4, PT ;  /* 0x0000000416007c0c */ /* 0x000fd6000bf86270 */
[-C--:B---3--:R-:W-:Y:S02]  /*92a0*/  @!P3 LEA R8, P0, R18, R11.reuse, 0x1 ;  /* 0x0000000b1208b211 */ /* 0x088fe400078008ff */
[----:B------:R-:W-:Y:S02]  /*92b0*/  @!P4 LEA R10, P2, R22, R11, 0x1 ;  /* 0x0000000b160ac211 */ /* 0x000fe400078408ff */
[-C--:B----4-:R-:W-:Y:S02]  /*92c0*/  @!P3 LEA.HI.X R9, R18, R3.reuse, R229, 0x1, P0 ;  /* 0x000000031209b211 */ /* 0x090fe400000f0ce5 */
[----:B------:R-:W-:-:S03]  /*92d0*/  @!P4 LEA.HI.X R11, R22, R3, R228, 0x1, P2 ;  /* 0x00000003160bc211 */ /* 0x000fc600010f0ce4 */
[----:B------:R3:W-:Y:S04]  /*92e0*/  @!P3 ST.E.128 desc[UR40][R8.64], R12 ;  /* 0x0000000c0800b985 */ /* 0x0007e8000c101d28 */
[----:B------:R3:W-:Y:S02]  /*92f0*/  @!P4 ST.E.128 desc[UR40][R10.64], R36 ;  /* 0x000000240a00c985 */ /* 0x0007e4000c101d28 */
.L_x_204:
[----:B------:R-:W-:Y:S05]  /*9300*/  BSYNC B1 ;  /* 0x0000000000017941 */ /* 0x000fea0003800000 */
.L_x_203:
[----:B----4-:R4:W0:Y:S01]  /*9310*/  SHFL.IDX PT, R3, R23, 0x2, 0x181f ;  /* 0x00581f0017037f89 */ /* 0x01082200000e0000 */
[----:B------:R-:W-:Y:S03]  /*9320*/  BSSY B1, `(.L_x_205) ;  /* 0x000000c000017945 */ /* 0x000fe60003800000 */
[----:B---3--:R4:W3:Y:S01]  /*9330*/  SHFL.IDX PT, R11, R0, 0x2, 0x181f ;  /* 0x00581f00000b7f89 */ /* 0x0088e200000e0000 */
[----:B------:R-:W-:Y:S05]  /*9340*/  @P1 BRA `(.L_x_206) ;  /* 0x0000000000241947 */ /* 0x000fea0003800000 */
[----:B------:R-:W-:Y:S02]  /*9350*/  ULDC UR4, c[0x0][0xac8] ;  /* 0x0002b20000047ab9 */ /* 0x000fe40000000800 */
[----:B------:R-:W-:Y:S02]  /*9360*/  ISETP.GE.AND P2, PT, R18, UR4, PT ;  /* 0x0000000412007c0c */ /* 0x000fe4000bf46270 */
[----:B------:R-:W-:-:S11]  /*9370*/  ISETP.GE.AND P3, PT, R22, UR4, PT ;  /* 0x0000000416007c0c */ /* 0x000fd6000bf66270 */
[-C--:B---3--:R-:W-:Y:S02]  /*9380*/  @!P2 LEA R8, P0, R18, R11.reuse, 0x1 ;  /* 0x0000000b1208a211 */ /* 0x088fe400078008ff */
[----:B------:R-:W-:Y:S02]  /*9390*/  @!P3 LEA R10, P1, R22, R11, 0x1 ;  /* 0x0000000b160ab211 */ /* 0x000fe400078208ff */
[-C--:B0-----:R-:W-:Y:S02]  /*93a0*/  @!P2 LEA.HI.X R9, R18, R3.reuse, R229, 0x1, P0 ;  /* 0x000000031209a211 */ /* 0x081fe400000f0ce5 */
[----:B------:R-:W-:-:S03]  /*93b0*/  @!P3 LEA.HI.X R11, R22, R3, R228, 0x1, P1 ;  /* 0x00000003160bb211 */ /* 0x000fc600008f0ce4 */
[----:B------:R0:W-:Y:S04]  /*93c0*/  @!P2 ST.E.128 desc[UR40][R8.64], R24 ;  /* 0x000000180800a985 */ /* 0x0001e8000c101d28 */
[----:B------:R0:W-:Y:S02]  /*93d0*/  @!P3 ST.E.128 desc[UR40][R10.64], R40 ;  /* 0x000000280a00b985 */ /* 0x0001e4000c101d28 */
.L_x_206:
[----:B------:R-:W-:Y:S05]  /*93e0*/  BSYNC B1 ;  /* 0x0000000000017941 */ /* 0x000fea0003800000 */
.L_x_205:
[----:B0-----:R-:W-:Y:S01]  /*93f0*/  VIADD R3, R51, 0x60 ;  /* 0x0000006033037836 */ /* 0x001fe20000000000 */
[----:B--2-4-:R-:W0:Y:S04]  /*9400*/  SHFL.IDX PT, R23, R23, 0x3, 0x181f ;  /* 0x00781f0017177f89 */ /* 0x014e2800000e0000 */
[----:B------:R-:W-:Y:S01]  /*9410*/  ISETP.GE.AND P0, PT, R3, R4, PT ;  /* 0x000000040300720c */ /* 0x000fe20003f06270 */
[----:B---3--:R2:W3:-:S12]  /*9420*/  SHFL.IDX PT, R11, R0, 0x3, 0x181f ;  /* 0x00781f00000b7f89 */ /* 0x0084d800000e0000 */
[----:B--2---:R-:W-:Y:S05]  /*9430*/  @P0 BRA `(.L_x_207) ;  /* 0x0000001400e00947 */ /* 0x004fea0003800000 */
[----:B------:R-:W-:Y:S02]  /*9440*/  ULDC UR4, c[0x0][0xac8] ;  /* 0x0002b20000047ab9 */ /* 0x000fe40000000800 */
[----:B------:R-:W-:-:S13]  /*9450*/  ISETP.GE.AND P1, PT, R18, UR4, PT ;  /* 0x0000000412007c0c */ /* 0x000fda000bf26270 */
[----:B---3--:R-:W-:-:S04]  /*9460*/  @!P1 LEA R8, P0, R18, R11, 0x1 ;  /* 0x0000000b12089211 */ /* 0x008fc800078008ff */
[----:B0-----:R-:W-:Y:S02]  /*9470*/  @!P1 LEA.HI.X R9, R18, R23, R229, 0x1, P0 ;  /* 0x0000001712099211 */ /* 0x001fe400000f0ce5 */
[----:B------:R-:W-:-:S03]  /*9480*/  ISETP.GE.AND P0, PT, R22, UR4, PT ;  /* 0x0000000416007c0c */ /* 0x000fc6000bf06270 */
[----:B------:R0:W-:Y:S10]  /*9490*/  @!P1 ST.E.128 desc[UR40][R8.64], R28 ;  /* 0x0000001c08009985 */ /* 0x0001f4000c101d28 */
[----:B------:R-:W-:Y:S05]  /*94a0*/  @P0 BRA `(.L_x_207) ;  /* 0x0000001400c40947 */ /* 0x000fea0003800000 */
[----:B0-----:R-:W-:-:S04]  /*94b0*/  LEA R8, P0, R22, R11, 0x1 ;  /* 0x0000000b16087211 */ /* 0x001fc800078008ff */
[----:B------:R-:W-:-:S05]  /*94c0*/  LEA.HI.X R9, R22, R23, R228, 0x1, P0 ;  /* 0x0000001716097211 */ /* 0x000fca00000f0ce4 */
[----:B------:R0:W-:Y:S01]  /*94d0*/  ST.E.128 desc[UR40][R8.64], R44 ;  /* 0x0000002c08007985 */ /* 0x0001e2000c101d28 */
[----:B------:R-:W-:Y:S05]  /*94e0*/  BRA `(.L_x_207) ;  /* 0x0000001400b47947 */ /* 0x000fea0003800000 */
.L_x_200:
[----:B0-----:R-:W0:Y:S01]  /*94f0*/  @P4 LDC R10, c[0x0][0xbec] ;  /* 0x0002fb00ff0a4b82 */ /* 0x001e220000000800 */
[----:B------:R-:W-:Y:S01]  /*9500*/  ULDC.64 UR4, c[0x0][0xb08] ;  /* 0x0002c20000047ab9 */ /* 0x000fe20000000a00 */
[----:B------:R-:W-:Y:S01]  /*9510*/  SHF.R.S32.HI R0, RZ, 0x1f, R23 ;  /* 0x0000001fff007819 */ /* 0x000fe20000011417 */
[----:B------:R-:W-:Y:S01]  /*9520*/  IMAD R106, R106, UR4, RZ ;  /* 0x000000046a6a7c24 */ /* 0x000fe2000f8e02ff */
[----:B------:R-:W-:Y:S01]  /*9530*/  ULDC.64 UR6, c[0x0][0xb30] ;  /* 0x0002cc0000067ab9 */ /* 0x000fe20000000a00 */
[----:B------:R-:W-:Y:S01]  /*9540*/  IMAD.WIDE.U32 R8, R105, UR4, RZ ;  /* 0x0000000469087c25 */ /* 0x000fe2000f8e00ff */
[----:B------:R-:W-:Y:S01]  /*9550*/  ISETP.GE.AND P0, PT, R25, R4, PT ;  /* 0x000000041900720c */ /* 0x000fe20003f06270 */
[----:B------:R-:W-:Y:S01]  /*9560*/  BSSY B1, `(.L_x_208) ;  /* 0x0000068000017945 */ /* 0x000fe20003800000 */
[----:B------:R-:W1:Y:S01]  /*9570*/  @P4 LDC R13, c[0x0][0xbf0] ;  /* 0x0002fc00ff0d4b82 */ /* 0x000e620000000800 */
[----:B------:R-:W-:Y:S01]  /*9580*/  IMAD R105, R105, UR5, R106 ;  /* 0x0000000569697c24 */ /* 0x000fe2000f8e026a */
[----:B------:R-:W-:Y:S01]  /*9590*/  ULDC.64 UR4, c[0x0][0xb38] ;  /* 0x0002ce0000047ab9 */ /* 0x000fe20000000a00 */
[----:B------:R-:W-:-:S02]  /*95a0*/  IMAD.MOV.U32 R3, RZ, RZ, R39 ;  /* 0x000000ffff037224 */ /* 0x000fc400078e0027 */
[----:B------:R-:W-:Y:S02]  /*95b0*/  IMAD.IADD R9, R9, 0x1, R105 ;  /* 0x0000000109097824 */ /* 0x000fe400078e0269 */
[----:B------:R-:W-:Y:S02]  /*95c0*/  VIADD R17, R17, 0x34820 ;  /* 0x0003482011117836 */ /* 0x000fe40000000000 */
[----:B------:R-:W-:-:S03]  /*95d0*/  IMAD.WIDE.U32 R8, R185, UR4, R8 ;  /* 0x00000004b9087c25 */ /* 0x000fc6000f8e0008 */
[----:B------:R-:W-:Y:S01]  /*95e0*/  PRMT R17, RZ, 0x654, R17 ;  /* 0x00000654ff117816 */ /* 0x000fe20000000011 */
[----:B------:R-:W-:Y:S01]  /*95f0*/  IMAD R9, R185, UR5, R9 ;  /* 0x00000005b9097c24 */ /* 0x000fe2000f8e0209 */
[----:B------:R-:W-:Y:S02]  /*9600*/  ULDC.64 UR4, c[0x0][0xb40] ;  /* 0x0002d00000047ab9 */ /* 0x000fe40000000a00 */
[----:B------:R-:W-:Y:S01]  /*9610*/  IMAD R0, R0, UR4, RZ ;  /* 0x0000000400007c24 */ /* 0x000fe2000f8e02ff */
[----:B------:R2:W-:Y:S01]  /*9620*/  SYNCS.ARRIVE.TRANS64.RED.A1T0 RZ, [R17+URZ], RZ ;  /* 0x000000ff11ff79a7 */ /* 0x0005e2000810043f */
[----:B0-----:R-:W-:-:S04]  /*9630*/  @P4 IMAD.HI.U32 R10, R39, R10, RZ ;  /* 0x0000000a270a4227 */ /* 0x001fc800078e00ff */
[C---:B------:R-:W-:Y:S02]  /*9640*/  IMAD R11, R23.reuse, UR5, R0 ;  /* 0x00000005170b7c24 */ /* 0x040fe4000f8e0200 */
[----:B------:R-:W-:Y:S01]  /*9650*/  IMAD.WIDE.U32 R8, R23, UR4, R8 ;  /* 0x0000000417087c25 */ /* 0x000fe2000f8e0008 */
[----:B-1----:R-:W-:Y:S01]  /*9660*/  @P4 SHF.R.U32.HI R3, RZ, R13, R10 ;  /* 0x0000000dff034219 */ /* 0x002fe2000001160a */
[----:B------:R-:W-:Y:S02]  /*9670*/  ULDC.64 UR4, c[0x0][0xb48] ;  /* 0x0002d20000047ab9 */ /* 0x000fe40000000a00 */
[----:B------:R-:W-:Y:S01]  /*9680*/  IMAD.IADD R9, R9, 0x1, R11 ;  /* 0x0000000109097824 */ /* 0x000fe200078e020b */
[--C-:B------:R-:W-:Y:S01]  /*9690*/  SHF.R.S32.HI R0, RZ, 0x1f, R3.reuse ;  /* 0x0000001fff007819 */ /* 0x100fe20000011403 */
[----:B------:R-:W-:Y:S02]  /*96a0*/  IMAD.MOV R11, RZ, RZ, -R3 ;  /* 0x000000ffff0b7224 */ /* 0x000fe400078e0a03 */
[----:B------:R-:W-:-:S04]  /*96b0*/  IMAD.WIDE.U32 R8, R204, UR4, R8 ;  /* 0x00000004cc087c25 */ /* 0x000fc8000f8e0008 */
[----:B------:R-:W-:Y:S02]  /*96c0*/  IMAD R11, R104, R11, R39 ;  /* 0x0000000b680b7224 */ /* 0x000fe400078e0227 */
[----:B------:R-:W-:Y:S02]  /*96d0*/  IMAD R0, R0, UR6, RZ ;  /* 0x0000000600007c24 */ /* 0x000fe4000f8e02ff */
[----:B------:R-:W-:Y:S01]  /*96e0*/  IMAD R9, R204, UR5, R9 ;  /* 0x00000005cc097c24 */ /* 0x000fe2000f8e0209 */
[----:B------:R-:W-:Y:S01]  /*96f0*/  ULDC.64 UR4, c[0x0][0xb28] ;  /* 0x0002ca0000047ab9 */ /* 0x000fe20000000a00 */
[C---:B------:R-:W-:Y:S01]  /*9700*/  IMAD R13, R3.reuse, UR7, R0 ;  /* 0x00000007030d7c24 */ /* 0x040fe2000f8e0200 */
[----:B------:R-:W-:Y:S01]  /*9710*/  SHF.R.S32.HI R0, RZ, 0x1f, R11 ;  /* 0x0000001fff007819 */ /* 0x000fe2000001140b */
[----:B------:R-:W-:-:S04]  /*9720*/  IMAD.WIDE.U32 R8, R3, UR6, R8 ;  /* 0x0000000603087c25 */ /* 0x000fc8000f8e0008 */
[----:B------:R-:W-:Y:S02]  /*9730*/  IMAD R0, R0, UR4, RZ ;  /* 0x0000000400007c24 */ /* 0x000fe4000f8e02ff */
[----:B------:R-:W-:Y:S02]  /*9740*/  IMAD.IADD R9, R9, 0x1, R13 ;  /* 0x0000000109097824 */ /* 0x000fe400078e020d */
[C---:B------:R-:W-:Y:S02]  /*9750*/  IMAD R3, R11.reuse, UR5, R0 ;  /* 0x000000050b037c24 */ /* 0x040fe4000f8e0200 */
[----:B------:R-:W-:Y:S01]  /*9760*/  IMAD.WIDE.U32 R8, R11, UR4, R8 ;  /* 0x000000040b087c25 */ /* 0x000fe2000f8e0008 */
[----:B------:R-:W-:-:S03]  /*9770*/  ULDC.64 UR4, c[0x0][0xb00] ;  /* 0x0002c00000047ab9 */ /* 0x000fc60000000a00 */
[----:B------:R-:W-:Y:S01]  /*9780*/  IMAD.IADD R3, R9, 0x1, R3 ;  /* 0x0000000109037824 */ /* 0x000fe200078e0203 */
[----:B------:R-:W-:-:S04]  /*9790*/  LEA R0, P1, R8, UR4, 0x2 ;  /* 0x0000000408007c11 */ /* 0x000fc8000f8210ff */
[----:B------:R-:W-:Y:S01]  /*97a0*/  LEA.HI.X R3, R8, UR5, R3, 0x2, P1 ;  /* 0x0000000508037c11 */ /* 0x000fe200088f1403 */
[----:B------:R2:W0:Y:S04]  /*97b0*/  SHFL.IDX PT, R10, R0, RZ, 0x1c1f ;  /* 0x001c1fff000a7589 */ /* 0x00042800000e0000 */
[----:B------:R2:W1:Y:S01]  /*97c0*/  SHFL.IDX PT, R11, R3, RZ, 0x1c1f ;  /* 0x001c1fff030b7589 */ /* 0x00046200000e0000 */
[----:B------:R-:W-:Y:S05]  /*97d0*/  @P0 BRA `(.L_x_209) ;  /* 0x0000000400000947 */ /* 0x000fea0003800000 */
[----:B------:R-:W-:Y:S02]  /*97e0*/  ULDC UR4, c[0x0][0xac8] ;  /* 0x0002b20000047ab9 */ /* 0x000fe40000000800 */
[----:B------:R-:W-:Y:S02]  /*97f0*/  ISETP.GE.AND P3, PT, R205, UR4, PT ;  /* 0x00000004cd007c0c */ /* 0x000fe4000bf66270 */
[----:B------:R-:W-:Y:S02]  /*9800*/  ISETP.GE.AND P2, PT, R203, UR4, PT ;  /* 0x00000004cb007c0c */ /* 0x000fe4000bf46270 */
[----:B------:R-:W-:Y:S02]  /*9810*/  ISETP.GE.AND P1, PT, R202, UR4, PT ;  /* 0x00000004ca007c0c */ /* 0x000fe4000bf26270 */
[----:B------:R-:W-:Y:S02]  /*9820*/  ISETP.GE.AND P0, PT, R201, UR4, PT ;  /* 0x00000004c9007c0c */ /* 0x000fe4000bf06270 */
[----:B------:R-:W-:-:S05]  /*9830*/  ISETP.GE.AND P4, PT, R199, UR4, PT ;  /* 0x00000004c7007c0c */ /* 0x000fca000bf86270 */
[----:B01----:R-:W-:Y:S02]  /*9840*/  @!P3 IMAD.WIDE R8, R205, 0x4, R10 ;  /* 0x00000004cd08b825 */ /* 0x003fe400078e020a */
[CC--:B------:R-:W-:Y:S02]  /*9850*/  @!P2 LEA R12, P6, R203.reuse, R10.reuse, 0x2 ;  /* 0x0000000acb0ca211 */ /* 0x0c0fe400078c10ff */
[-C--:B------:R-:W-:Y:S01]  /*9860*/  @!P1 LEA R14, P5, R202, R10.reuse, 0x2 ;  /* 0x0000000aca0e9211 */ /* 0x080fe200078a10ff */
[----:B------:R0:W-:Y:S01]  /*9870*/  @!P3 ST.E.64 desc[UR40][R8.64], R20 ;  /* 0x000000140800b985 */ /* 0x0001e2000c101b28 */
[----:B------:R-:W-:Y:S02]  /*9880*/  ISETP.GE.AND P3, PT, R200, UR4, PT ;  /* 0x00000004c8007c0c */ /* 0x000fe4000bf66270 */
[----:B------:R-:W-:Y:S02]  /*9890*/  @!P2 LEA.HI.X R13, R203, R11, R223, 0x2, P6 ;  /* 0x0000000bcb0da211 */ /* 0x000fe400030f14df */
[----:B------:R-:W-:-:S02]  /*98a0*/  @!P0 LEA R24, P6, R201, R10, 0x2 ;  /* 0x0000000ac9188211 */ /* 0x000fc400078c10ff */
[-C--:B------:R-:W-:Y:S01]  /*98b0*/  @!P1 LEA.HI.X R15, R202, R11.reuse, R222, 0x2, P5 ;  /* 0x0000000bca0f9211 */ /* 0x080fe200028f14de */
[----:B------:R1:W-:Y:S01]  /*98c0*/  @!P2 ST.E.64 desc[UR40][R12.64], R88 ;  /* 0x000000580c00a985 */ /* 0x0003e2000c101b28 */
[----:B------:R-:W-:Y:S02]  /*98d0*/  ISETP.GE.AND P5, PT, R198, UR4, PT ;  /* 0x00000004c6007c0c */ /* 0x000fe4000bfa6270 */
[----:B------:R-:W-:Y:S01]  /*98e0*/  @!P0 LEA.HI.X R25, R201, R11, R221, 0x2, P6 ;  /* 0x0000000bc9198211 */ /* 0x000fe200030f14dd */
[----:B------:R3:W-:Y:S01]  /*98f0*/  @!P1 ST.E.64 desc[UR40][R14.64], R90 ;  /* 0x0000005a0e009985 */ /* 0x0007e2000c101b28 */
[----:B------:R-:W-:Y:S02]  /*9900*/  ISETP.GE.AND P2, PT, R197, UR4, PT ;  /* 0x00000004c5007c0c */ /* 0x000fe4000bf46270 */
[-C--:B0-----:R-:W-:Y:S01]  /*9910*/  @!P3 LEA R8, P6, R200, R10.reuse, 0x2 ;  /* 0x0000000ac808b211 */ /* 0x081fe200078c10ff */
[----:B------:R0:W-:Y:S01]  /*9920*/  @!P0 ST.E.64 desc[UR40][R24.64], R92 ;  /* 0x0000005c18008985 */ /* 0x0001e2000c101b28 */
[----:B------:R-:W-:-:S02]  /*9930*/  @!P4 LEA R20, P0, R199, R10, 0x2 ;  /* 0x0000000ac714c211 */ /* 0x000fc400078010ff */
[----:B------:R-:W-:Y:S02]  /*9940*/  ISETP.GE.AND P1, PT, R196, UR4, PT ;  /* 0x00000004c4007c0c */ /* 0x000fe4000bf26270 */
[-C--:B------:R-:W-:Y:S02]  /*9950*/  @!P4 LEA.HI.X R21, R199, R11.reuse, R219, 0x2, P0 ;  /* 0x0000000bc715c211 */ /* 0x080fe400000f14db */
[----:B------:R-:W-:Y:S02]  /*9960*/  @!P3 LEA.HI.X R9, R200, R11, R220, 0x2, P6 ;  /* 0x0000000bc809b211 */ /* 0x000fe400030f14dc */
[----:B------:R-:W-:Y:S02]  /*9970*/  ISETP.GE.AND P0, PT, R195, UR4, PT ;  /* 0x00000004c3007c0c */ /* 0x000fe4000bf06270 */
[----:B------:R-:W-:Y:S01]  /*9980*/  @!P5 LEA R26, P6, R198, R10, 0x2 ;  /* 0x0000000ac61ad211 */ /* 0x000fe200078c10ff */
[----:B------:R4:W-:Y:S01]  /*9990*/  @!P3 ST.E.64 desc[UR40][R8.64], R40 ;  /* 0x000000280800b985 */ /* 0x0009e2000c101b28 */
[----:B------:R-:W-:-:S02]  /*99a0*/  ISETP.GE.AND P3, PT, R194, UR4, PT ;  /* 0x00000004c2007c0c */ /* 0x000fc4000bf66270 */
[----:B------:R-:W-:Y:S01]  /*99b0*/  @!P5 LEA.HI.X R27, R198, R11, R218, 0x2, P6 ;  /* 0x0000000bc61bd211 */ /* 0x000fe200030f14da */
[----:B------:R5:W-:Y:S01]  /*99c0*/  @!P4 ST.E.64 desc[UR40][R20.64], R44 ;  /* 0x0000002c1400c985 */ /* 0x000be2000c101b28 */
[----:B-1----:R-:W-:-:S03]  /*99d0*/  @!P2 LEA R12, P4, R197, R10, 0x2 ;  /* 0x0000000ac50ca211 */ /* 0x002fc600078810ff */
[----:B------:R-:W-:Y:S01]  /*99e0*/  @!P5 ST.E.64 desc[UR40][R26.64], R48 ;  /* 0x000000301a00d985 */ /* 0x000fe2000c101b28 */
[CC--:B---3--:R-:W-:Y:S02]  /*99f0*/  @!P1 LEA R14, P5, R196.reuse, R10.reuse, 0x2 ;  /* 0x0000000ac40e9211 */ /* 0x0c8fe400078a10ff */
[-C--:B------:R-:W-:Y:S02]  /*9a00*/  @!P2 LEA.HI.X R13, R197, R11.reuse, R217, 0x2, P4 ;  /* 0x0000000bc50da211 */ /* 0x080fe400020f14d9 */
[----:B0-----:R-:W-:Y:S02]  /*9a10*/  @!P0 LEA R24, P6, R195, R10, 0x2 ;  /* 0x0000000ac3188211 */ /* 0x001fe400078c10ff */
[----:B------:R-:W-:Y:S01]  /*9a20*/  ISETP.GE.AND P4, PT, R193, UR4, PT ;  /* 0x00000004c1007c0c */ /* 0x000fe2000bf86270 */
[----:B------:R0:W-:Y:S01]  /*9a30*/  @!P2 ST.E.64 desc[UR40][R12.64], R52 ;  /* 0x000000340c00a985 */ /* 0x0001e2000c101b28 */
[-C--:B------:R-:W-:Y:S02]  /*9a40*/  @!P1 LEA.HI.X R15, R196, R11.reuse, R216, 0x2, P5 ;  /* 0x0000000bc40f9211 */ /* 0x080fe400028f14d8 */
[----:B------:R-:W-:-:S02]  /*9a50*/  @!P0 LEA.HI.X R25, R195, R11, R215, 0x2, P6 ;  /* 0x0000000bc3198211 */ /* 0x000fc400030f14d7 */
[----:B------:R-:W-:Y:S01]  /*9a60*/  ISETP.GE.AND P2, PT, R192, UR4, PT ;  /* 0x00000004c0007c0c */ /* 0x000fe2000bf46270 */
[----:B------:R1:W-:Y:S01]  /*9a70*/  @!P1 ST.E.64 desc[UR40][R14.64], R56 ;  /* 0x000000380e009985 */ /* 0x0003e2000c101b28 */
[----:B----4-:R-:W-:Y:S02]  /*9a80*/  @!P3 LEA R8, P5, R194, R10, 0x2 ;  /* 0x0000000ac208b211 */ /* 0x010fe400078a10ff */
[----:B------:R-:W-:Y:S01]  /*9a90*/  ISETP.GE.AND P1, PT, R191, UR4, PT ;  /* 0x00000004bf007c0c */ /* 0x000fe2000bf26270 */
[----:B------:R3:W-:Y:S01]  /*9aa0*/  @!P0 ST.E.64 desc[UR40][R24.64], R60 ;  /* 0x0000003c18008985 */ /* 0x0007e2000c101b28 */
[----:B------:R-:W-:Y:S02]  /*9ab0*/  ISETP.GE.AND P0, PT, R190, UR4, PT ;  /* 0x00000004be007c0c */ /* 0x000fe4000bf06270 */
[----:B------:R-:W-:Y:S02]  /*9ac0*/  @!P3 LEA.HI.X R9, R194, R11, R214, 0x2, P5 ;  /* 0x0000000bc209b211 */ /* 0x000fe400028f14d6 */
[----:B------:R-:W-:-:S02]  /*9ad0*/  ISETP.GE.AND P5, PT, R189, UR4, PT ;  /* 0x00000004bd007c0c */ /* 0x000fc4000bfa6270 */
[CC--:B-----5:R-:W-:Y:S01]  /*9ae0*/  @!P4 LEA R20, P6, R193.reuse, R10.reuse, 0x2 ;  /* 0x0000000ac114c211 */ /* 0x0e0fe200078c10ff */
[----:B------:R4:W-:Y:S01]  /*9af0*/  @!P3 ST.E.64 desc[UR40][R8.64], R64 ;  /* 0x000000400800b985 */ /* 0x0009e2000c101b28 */
[CC--:B0-----:R-:W-:Y:S02]  /*9b00*/  @!P2 LEA R12, P3, R192.reuse, R10.reuse, 0x2 ;  /* 0x0000000ac00ca211 */ /* 0x0c1fe400078610ff */
[-C--:B------:R-:W-:Y:S02]  /*9b10*/  @!P4 LEA.HI.X R21, R193, R11.reuse, R213, 0x2, P6 ;  /* 0x0000000bc115c211 */ /* 0x080fe400030f14d5 */
[-C--:B-1----:R-:W-:Y:S02]  /*9b20*/  @!P1 LEA R14, P6, R191, R10.reuse, 0x2 ;  /* 0x0000000abf0e9211 */ /* 0x082fe400078c10ff */
[----:B------:R-:W-:Y:S01]  /*9b30*/  @!P2 LEA.HI.X R13, R192, R11, R212, 0x2, P3 ;  /* 0x0000000bc00da211 */ /* 0x000fe200018f14d4 */
[----:B------:R4:W-:Y:S01]  /*9b40*/  @!P4 ST.E.64 desc[UR40][R20.64], R68 ;  /* 0x000000441400c985 */ /* 0x0009e2000c101b28 */
[----:B---3--:R-:W-:-:S02]  /*9b50*/  @!P0 LEA R24, P4, R190, R10, 0x2 ;  /* 0x0000000abe188211 */ /* 0x008fc400078810ff */
[----:B------:R-:W-:Y:S01]  /*9b60*/  @!P5 LEA R10, P3, R189, R10, 0x2 ;  /* 0x0000000abd0ad211 */ /* 0x000fe200078610ff */
[----:B------:R4:W-:Y:S01]  /*9b70*/  @!P2 ST.E.64 desc[UR40][R12.64], R72 ;  /* 0x000000480c00a985 */ /* 0x0009e2000c101b28 */
[-C--:B------:R-:W-:Y:S02]  /*9b80*/  @!P1 LEA.HI.X R15, R191, R11.reuse, R211, 0x2, P6 ;  /* 0x0000000bbf0f9211 */ /* 0x080fe400030f14d3 */
[-C--:B------:R-:W-:Y:S02]  /*9b90*/  @!P0 LEA.HI.X R25, R190, R11.reuse, R210, 0x2, P4 ;  /* 0x0000000bbe198211 */ /* 0x080fe400020f14d2 */
[----:B------:R-:W-:Y:S01]  /*9ba0*/  @!P5 LEA.HI.X R11, R189, R11, R209, 0x2, P3 ;  /* 0x0000000bbd0bd211 */ /* 0x000fe200018f14d1 */
[----:B------:R4:W-:Y:S04]  /*9bb0*/  @!P1 ST.E.64 desc[UR40][R14.64], R76 ;  /* 0x0000004c0e009985 */ /* 0x0009e8000c101b28 */
[----:B------:R4:W-:Y:S04]  /*9bc0*/  @!P0 ST.E.64 desc[UR40][R24.64], R80 ;  /* 0x0000005018008985 */ /* 0x0009e8000c101b28 */
[----:B------:R4:W-:Y:S02]  /*9bd0*/  @!P5 ST.E.64 desc[UR40][R10.64], R84 ;  /* 0x000000540a00d985 */ /* 0x0009e4000c101b28 */
.L_x_209:
[----:B------:R-:W-:Y:S05]  /*9be0*/  BSYNC B1 ;  /* 0x0000000000017941 */ /* 0x000fea0003800000 */
.L_x_208:
[----:B------:R-:W-:Y:S01]  /*9bf0*/  ISETP.GE.AND P0, PT, R29, R4, PT ;  /* 0x000000041d00720c */ /* 0x000fe20003f06270 */
[----:B-1--4-:R1:W3:Y:S04]  /*9c00*/  SHFL.IDX PT, R11, R3, 0x1, 0x1c1f ;  /* 0x003c1f00030b7f89 */ /* 0x0122e800000e0000 */
[----:B0-----:R1:W0:Y:S08]  /*9c10*/  SHFL.IDX PT, R10, R0, 0x1, 0x1c1f ;  /* 0x003c1f00000a7f89 */ /* 0x00123000000e0000 */
[----:B-1----:R-:W-:Y:S05]  /*9c20*/  @P0 BRA `(.L_x_207) ;  /* 0x0000000c00e40947 */ /* 0x002fea0003800000 */
[----:B------:R-:W-:Y:S02]  /*9c30*/  ULDC UR4, c[0x0][0xac8] ;  /* 0x0002b20000047ab9 */ /* 0x000fe40000000800 */
[----:B------:R-:W-:Y:S02]  /*9c40*/  ISETP.GE.AND P1, PT, R203, UR4, PT ;  /* 0x00000004cb007c0c */ /* 0x000fe4000bf26270 */
[----:B------:R-:W-:Y:S02]  /*9c50*/  ISETP.GE.AND P0, PT, R202, UR4, PT ;  /* 0x00000004ca007c0c */ /* 0x000fe4000bf06270 */
[----:B------:R-:W-:Y:S02]  /*9c60*/  ISETP.GE.AND P2, PT, R205, UR4, PT ;  /* 0x00000004cd007c0c */ /* 0x000fe4000bf46270 */
[----:B------:R-:W-:Y:S02]  /*9c70*/  ISETP.GE.AND P4, PT, R200, UR4, PT ;  /* 0x00000004c8007c0c */ /* 0x000fe4000bf86270 */
[----:B------:R-:W-:-:S05]  /*9c80*/  ISETP.GE.AND P3, PT, R201, UR4, PT ;  /* 0x00000004c9007c0c */ /* 0x000fca000bf66270 */
[CC--:B0-----:R-:W-:Y:S02]  /*9c90*/  @!P1 LEA R12, P5, R203.reuse, R10.reuse, 0x2 ;  /* 0x0000000acb0c9211 */ /* 0x0c1fe400078a10ff */
[CC--:B------:R-:W-:Y:S02]  /*9ca0*/  @!P0 LEA R14, P6, R202.reuse, R10.reuse, 0x2 ;  /* 0x0000000aca0e8211 */ /* 0x0c0fe400078c10ff */
[-C--:B---3--:R-:W-:Y:S01]  /*9cb0*/  @!P1 LEA.HI.X R13, R203, R11.reuse, R223, 0x2, P5 ;  /* 0x0000000bcb0d9211 */ /* 0x088fe200028f14df */
[----:B------:R-:W-:Y:S01]  /*9cc0*/  @!P2 IMAD.WIDE R8, R205, 0x4, R10 ;  /* 0x00000004cd08a825 */ /* 0x000fe200078e020a */
[----:B------:R-:W-:Y:S02]  /*9cd0*/  ISETP.GE.AND P5, PT, R199, UR4, PT ;  /* 0x00000004c7007c0c */ /* 0x000fe4000bfa6270 */
[----:B------:R-:W-:Y:S02]  /*9ce0*/  @!P0 LEA.HI.X R15, R202, R11, R222, 0x2, P6 ;  /* 0x0000000bca0f8211 */ /* 0x000fe400030f14de */
[----:B------:R0:W-:Y:S01]  /*9cf0*/  @!P2 ST.E.64 desc[UR40][R8.64], R96 ;  /* 0x000000600800a985 */ /* 0x0001e2000c101b28 */
[----:B------:R-:W-:-:S02]  /*9d00*/  @!P4 LEA R24, P2, R200, R10, 0x2 ;  /* 0x0000000ac818c211 */ /* 0x000fc400078410ff */
[----:B------:R-:W-:Y:S01]  /*9d10*/  @!P3 LEA R20, P6, R201, R10, 0x2 ;  /* 0x0000000ac914b211 */ /* 0x000fe200078c10ff */
[----:B------:R-:W-:Y:S01]  /*9d20*/  @!P1 ST.E.64 desc[UR40][R12.64], R98 ;  /* 0x000000620c009985 */ /* 0x000fe2000c101b28 */
[----:B------:R-:W-:Y:S02]  /*9d30*/  ISETP.GE.AND P1, PT, R197, UR4, PT ;  /* 0x00000004c5007c0c */ /* 0x000fe4000bf26270 */
[-C--:B------:R-:W-:Y:S01]  /*9d40*/  @!P4 LEA.HI.X R25, R200, R11.reuse, R220, 0x2, P2 ;  /* 0x0000000bc819c211 */ /* 0x080fe200010f14dc */
[----:B------:R1:W-:Y:S01]  /*9d50*/  @!P0 ST.E.64 desc[UR40][R14.64], R100 ;  /* 0x000000640e008985 */ /* 0x0003e2000c101b28 */
[----:B------:R-:W-:Y:S02]  /*9d60*/  ISETP.GE.AND P0, PT, R198, UR4, PT ;  /* 0x00000004c6007c0c */ /* 0x000fe4000bf06270 */
[----:B------:R-:W-:Y:S02]  /*9d70*/  ISETP.GE.AND P2, PT, R196, UR4, PT ;  /* 0x00000004c4007c0c */ /* 0x000fe4000bf46270 */
[----:B------:R-:W-:-:S02]  /*9d80*/  @!P3 LEA.HI.X R21, R201, R11, R221, 0x2, P6 ;  /* 0x0000000bc915b211 */ /* 0x000fc400030f14dd */
[----:B------:R-:W-:-:S03]  /*9d90*/  @!P5 LEA R26, P6, R199, R10, 0x2 ;  /* 0x0000000ac71ad211 */ /* 0x000fc600078c10ff */
[----:B------:R3:W-:Y:S01]  /*9da0*/  @!P3 ST.E.64 desc[UR40][R20.64], R102 ;  /* 0x000000661400b985 */ /* 0x0007e2000c101b28 */
[-C--:B------:R-:W-:Y:S02]  /*9db0*/  @!P5 LEA.HI.X R27, R199, R11.reuse, R219, 0x2, P6 ;  /* 0x0000000bc71bd211 */ /* 0x080fe400030f14db */
[----:B------:R-:W-:Y:S01]  /*9dc0*/  ISETP.GE.AND P3, PT, R195, UR4, PT ;  /* 0x00000004c3007c0c */ /* 0x000fe2000bf66270 */
[----:B------:R4:W-:Y:S01]  /*9dd0*/  @!P4 ST.E.64 desc[UR40][R24.64], R42 ;  /* 0x0000002a1800c985 */ /* 0x0009e2000c101b28 */
[-C--:B0-----:R-:W-:Y:S02]  /*9de0*/  @!P0 LEA R8, P4, R198, R10.reuse, 0x2 ;  /* 0x0000000ac6088211 */ /* 0x081fe400078810ff */
[-C--:B-1----:R-:W-:Y:S01]  /*9df0*/  @!P2 LEA R14, P6, R196, R10.reuse, 0x2 ;  /* 0x0000000ac40ea211 */ /* 0x082fe200078c10ff */
[----:B------:R-:W-:Y:S01]  /*9e00*/  @!P5 ST.E.64 desc[UR40][R26.64], R46 ;  /* 0x0000002e1a00d985 */ /* 0x000fe2000c101b28 */
[----:B------:R-:W-:Y:S02]  /*9e10*/  @!P1 LEA R12, P5, R197, R10, 0x2 ;  /* 0x0000000ac50c9211 */ /* 0x000fe400078a10ff */
[----:B------:R-:W-:-:S02]  /*9e20*/  @!P0 LEA.HI.X R9, R198, R11, R218, 0x2, P4 ;  /* 0x0000000bc6098211 */ /* 0x000fc400020f14da */
[-C--:B------:R-:W-:Y:S02]  /*9e30*/  @!P1 LEA.HI.X R13, R197, R11.reuse, R217, 0x2, P5 ;  /* 0x0000000bc50d9211 */ /* 0x080fe400028f14d9 */
[----:B------:R-:W-:Y:S01]  /*9e40*/  ISETP.GE.AND P4, PT, R194, UR4, PT ;  /* 0x00000004c2007c0c */ /* 0x000fe2000bf86270 */
[----:B------:R-:W-:Y:S01]  /*9e50*/  @!P0 ST.E.64 desc[UR40][R8.64], R50 ;  /* 0x0000003208008985 */ /* 0x000fe2000c101b28 */
[----:B------:R-:W-:Y:S02]  /*9e60*/  @!P2 LEA.HI.X R15, R196, R11, R216, 0x2, P6 ;  /* 0x0000000bc40fa211 */ /* 0x000fe400030f14d8 */
[----:B---3--:R-:W-:Y:S01]  /*9e70*/  @!P3 LEA R20, P5, R195, R10, 0x2 ;  /* 0x0000000ac314b211 */ /* 0x008fe200078a10ff */
[----:B------:R0:W-:Y:S01]  /*9e80*/  @!P1 ST.E.64 desc[UR40][R12.64], R54 ;  /* 0x000000360c009985 */ /* 0x0001e2000c101b28 */
[----:B------:R-:W-:Y:S02]  /*9e90*/  ISETP.GE.AND P1, PT, R192, UR4, PT ;  /* 0x00000004c0007c0c */ /* 0x000fe4000bf26270 */
[----:B------:R-:W-:Y:S01]  /*9ea0*/  ISETP.GE.AND P0, PT, R191, UR4, PT ;  /* 0x00000004bf007c0c */ /* 0x000fe2000bf06270 */
[----:B------:R1:W-:Y:S01]  /*9eb0*/  @!P2 ST.E.64 desc[UR40][R14.64], R58 ;  /* 0x0000003a0e00a985 */ /* 0x0003e2000c101b28 */
[----:B------:R-:W-:-:S02]  /*9ec0*/  ISETP.GE.AND P2, PT, R193, UR4, PT ;  /* 0x00000004c1007c0c */ /* 0x000fc4000bf46270 */
[-C--:B------:R-:W-:Y:S02]  /*9ed0*/  @!P3 LEA.HI.X R21, R195, R11.reuse, R215, 0x2, P5 ;  /* 0x0000000bc315b211 */ /* 0x080fe400028f14d7 */
[----:B------:R-:W-:Y:S02]  /*9ee0*/  ISETP.GE.AND P5, PT, R190, UR4, PT ;  /* 0x00000004be007c0c */ /* 0x000fe4000bfa6270 */
[CC--:B----4-:R-:W-:Y:S01]  /*9ef0*/  @!P4 LEA R24, P6, R194.reuse, R10.reuse, 0x2 ;  /* 0x0000000ac218c211 */ /* 0x0d0fe200078c10ff */
[----:B------:R4:W-:Y:S03]  /*9f00*/  @!P3 ST.E.64 desc[UR40][R20.64], R62 ;  /* 0x0000003e1400b985 */ /* 0x0009e6000c101b28 */
[----:B------:R-:W-:Y:S02]  /*9f10*/  @!P4 LEA.HI.X R25, R194, R11, R214, 0x2, P6 ;  /* 0x0000000bc219c211 */ /* 0x000fe400030f14d6 */
[----:B0-----:R-:W-:-:S02]  /*9f20*/  @!P1 LEA R12, P6, R192, R10, 0x2 ;  /* 0x0000000ac00c9211 */ /* 0x001fc400078c10ff */
[-C--:B------:R-:W-:Y:S01]  /*9f30*/  @!P2 LEA R8, P3, R193, R10.reuse, 0x2 ;  /* 0x0000000ac108a211 */ /* 0x080fe200078610ff */
[----:B------:R4:W-:Y:S01]  /*9f40*/  @!P4 ST.E.64 desc[UR40][R24.64], R66 ;  /* 0x000000421800c985 */ /* 0x0009e2000c101b28 */
[-C--:B-1----:R-:W-:Y:S02]  /*9f50*/  @!P0 LEA R14, P4, R191, R10.reuse, 0x2 ;  /* 0x0000000abf0e8211 */ /* 0x082fe400078810ff */
[-C--:B------:R-:W-:Y:S02]  /*9f60*/  @!P2 LEA.HI.X R9, R193, R11.reuse, R213, 0x2, P3 ;  /* 0x0000000bc109a211 */ /* 0x080fe400018f14d5 */
[----:B------:R-:W-:Y:S02]  /*9f70*/  @!P5 LEA R26, P3, R190, R10, 0x2 ;  /* 0x0000000abe1ad211 */ /* 0x000fe400078610ff */
[-C--:B------:R-:W-:Y:S01]  /*9f80*/  @!P1 LEA.HI.X R13, R192, R11.reuse, R212, 0x2, P6 ;  /* 0x0000000bc00d9211 */ /* 0x080fe200030f14d4 */
[----:B------:R4:W-:Y:S01]  /*9f90*/  @!P2 ST.E.64 desc[UR40][R8.64], R70 ;  /* 0x000000460800a985 */ /* 0x0009e2000c101b28 */
[----:B------:R-:W-:-:S02]  /*9fa0*/  @!P0 LEA.HI.X R15, R191, R11, R211, 0x2, P4 ;  /* 0x0000000bbf0f8211 */ /* 0x000fc400020f14d3 */
[----:B------:R-:W-:Y:S01]  /*9fb0*/  @!P5 LEA.HI.X R27, R190, R11, R210, 0x2, P3 ;  /* 0x0000000bbe1bd211 */ /* 0x000fe200018f14d2 */
[----:B------:R4:W-:Y:S04]  /*9fc0*/  @!P1 ST.E.64 desc[UR40][R12.64], R74 ;  /* 0x0000004a0c009985 */ /* 0x0009e8000c101b28 */
[----:B------:R4:W-:Y:S01]  /*9fd0*/  @!P0 ST.E.64 desc[UR40][R14.64], R78 ;  /* 0x0000004e0e008985 */ /* 0x0009e2000c101b28 */
[----:B------:R-:W-:-:S03]  /*9fe0*/  ISETP.GE.AND P0, PT, R189, UR4, PT ;  /* 0x00000004bd007c0c */ /* 0x000fc6000bf06270 */
[----:B------:R4:W-:Y:S10]  /*9ff0*/  @!P5 ST.E.64 desc[UR40][R26.64], R82 ;  /* 0x000000521a00d985 */ /* 0x0009f4000c101b28 */
[----:B------:R-:W-:Y:S05]  /*a000*/  @P0 BRA `(.L_x_207) ;  /* 0x0000000800ec0947 */ /* 0x000fea0003800000 */
[----:B----4-:R-:W-:-:S04]  /*a010*/  LEA R8, P0, R189, R10, 0x2 ;  /* 0x0000000abd087211 */ /* 0x010fc800078010ff */
[----:B------:R-:W-:-:S05]  /*a020*/  LEA.HI.X R9, R189, R11, R209, 0x2, P0 ;  /* 0x0000000bbd097211 */ /* 0x000fca00000f14d1 */
[----:B------:R1:W-:Y:S01]  /*a030*/  ST.E.64 desc[UR40][R8.64], R86 ;  /* 0x0000005608007985 */ /* 0x0003e2000c101b28 */
[----:B------:R-:W-:Y:S05]  /*a040*/  BRA `(.L_x_207) ;  /* 0x0000000800dc7947 */ /* 0x000fea0003800000 */
.L_x_198:
[----:B------:R-:W2:Y:S01]  /*a050*/  LDC.64 R10, c[0x0][0xc00] ;  /* 0x00030000ff0a7b82 */ /* 0x000ea20000000a00 */
[----:B------:R-:W-:Y:S01]  /*a060*/  ULDC.64 UR4, c[0x0][0xc08] ;  /* 0x0003020000047ab9 */ /* 0x000fe20000000a00 */
[----:B------:R-:W-:Y:S01]  /*a070*/  IMAD.MOV.U32 R3, RZ, RZ, RZ ;  /* 0x000000ffff037224 */ /* 0x000fe200078e00ff */
[----:B------:R-:W-:-:S04]  /*a080*/  ISETP.NE.U32.AND P1, PT, RZ, UR4, PT ;  /* 0x00000004ff007c0c */ /* 0x000fc8000bf25070 */
[----:B------:R-:W-:Y:S01]  /*a090*/  ISETP.NE.AND.EX P1, PT, RZ, UR5, PT, P1 ;  /* 0x00000005ff007c0c */ /* 0x000fe2000bf25310 */
[----:B------:R-:W3:Y:S01]  /*a0a0*/  LDC.64 R8, c[0x0][0xc00] ;  /* 0x00030000ff087b82 */ /* 0x000ee20000000a00 */
[----:B--2---:R-:W-:-:S04]  /*a0b0*/  ISETP.NE.U32.AND P0, PT, R10, RZ, PT ;  /* 0x000000ff0a00720c */ /* 0x004fc80003f05070 */
[----:B------:R-:W-:Y:S01]  /*a0c0*/  ISETP.NE.AND.EX P0, PT, R11, RZ, PT, P0 ;  /* 0x000000ff0b00720c */ /* 0x000fe20003f05300 */
[----:B---3--:R-:W-:-:S06]  /*a0d0*/  IMAD.WIDE R10, R23, 0x4, R8 ;  /* 0x00000004170a7825 */ /* 0x008fcc00078e0208 */
[C---:B------:R-:W-:Y:S01]  /*a0e0*/  @P1 LEA R8, P2, R23.reuse, UR4, 0x2 ;  /* 0x0000000417081c11 */ /* 0x040fe2000f8410ff */
[----:B------:R-:W-:Y:S02]  /*a0f0*/  ULDC UR4, c[0x0][0xa88] ;  /* 0x0002a20000047ab9 */ /* 0x000fe40000000800 */
[----:B------:R-:W-:Y:S01]  /*a100*/  IMAD.U32 R0, RZ, RZ, UR4 ;  /* 0x00000004ff007e24 */ /* 0x000fe2000f8e00ff */
[----:B------:R-:W-:Y:S02]  /*a110*/  @P1 LEA.HI.X R9, R23, UR5, R188, 0x2, P2 ;  /* 0x0000000517091c11 */ /* 0x000fe400090f14bc */
[----:B------:R2:W5:Y:S04]  /*a120*/  @P0 LDG.E R3, desc[UR40][R10.64] ;  /* 0x000000280a030981 */ /* 0x000568000c1e1900 */
[----:B------:R2:W5:Y:S01]  /*a130*/  @P1 LDG.E R0, desc[UR40][R8.64] ;  /* 0x0000002808001981 */ /* 0x000562000c1e1900 */
[----:B------:R-:W-:-:S02]  /*a140*/  ISETP.NE.AND P2, PT, R186, RZ, PT ;  /* 0x000000ffba00720c */ /* 0x000fc40003f45270 */
[----:B------:R-:W-:-:S11]  /*a150*/  ISETP.GT.AND P3, PT, R230, 0x7f, PT ;  /* 0x0000007fe600780c */ /* 0x000fd60003f64270 */
[----:B------:R-:W3:Y:S02]  /*a160*/  @!P2 LDC R186, c[0x0][0xad4] ;  /* 0x0002b500ffbaab82 */ /* 0x000ee40000000800 */
[----:B---3--:R-:W-:Y:S01]  /*a170*/  ISETP.GT.AND P2, PT, R186, 0x1, PT ;  /* 0x00000001ba00780c */ /* 0x008fe20003f44270 */
[----:B--2---:R-:W-:-:S12]  /*a180*/  @P1 BRA `(.L_x_210) ;  /* 0x0000000000101947 */ /* 0x004fd80003800000 */
[----:B------:R-:W-:Y:S05]  /*a190*/  @!P0 BRA `(.L_x_210) ;  /* 0x00000000000c8947 */ /* 0x000fea0003800000 */
[----:B------:R-:W2:Y:S04]  /*a1a0*/  LDG.E R9, desc[UR40][R10.64] ;  /* 0x000000280a097981 */ /* 0x000ea8000c1e1900 */
[----:B-----5:R-:W2:Y:S02]  /*a1b0*/  LDG.E R0, desc[UR40][R10.64+0x4] ;  /* 0x000004280a007981 */ /* 0x020ea4000c1e1900 */
[----:B--2---:R-:W-:-:S07]  /*a1c0*/  IMAD.IADD R0, R0, 0x1, -R9 ;  /* 0x0000000100007824 */ /* 0x004fce00078e0a09 */
.L_x_210:
[----:B------:R-:W-:Y:S01]  /*a1d0*/  BSSY B1, `(.L_x_211) ;  /* 0x0000037000017945 */ /* 0x000fe20003800000 */
[----:B------:R-:W-:Y:S02]  /*a1e0*/  SEL R29, R23, RZ, !P0 ;  /* 0x000000ff171d7207 */ /* 0x000fe40004000000 */
[----:B------:R-:W-:Y:S02]  /*a1f0*/  SEL R188, R188, RZ, !P0 ;  /* 0x000000ffbcbc7207 */ /* 0x000fe40004000000 */
[----:B-----5:R-:W-:Y:S01]  /*a200*/  SHF.R.S32.HI R24, RZ, 0x1f, R3 ;  /* 0x0000001fff187819 */ /* 0x020fe20000011403 */
[----:B------:R-:W-:Y:S06]  /*a210*/  @P3 BRA `(.L_x_212) ;  /* 0x0000000000c83947 */ /* 0x000fec0003800000 */
[----:B-1----:R-:W1:Y:S01]  /*a220*/  S2R R4, SR_TID.X ;  /* 0x0000000000047919 */ /* 0x002e620000002100 */
[----:B------:R-:W2:Y:S02]  /*a230*/  LDC R35, c[0x0][0xbe8] ;  /* 0x0002fa00ff237b82 */ /* 0x000ea40000000800 */
[----:B--2---:R-:W-:Y:S02]  /*a240*/  IMAD R8, R0, R35, RZ ;  /* 0x0000002300087224 */ /* 0x004fe400078e02ff */
[----:B-1----:R-:W-:-:S04]  /*a250*/  IMAD R4, R187, 0x80, R4 ;  /* 0x00000080bb047824 */ /* 0x002fc800078e0204 */
[----:B------:R-:W-:-:S05]  /*a260*/  VIADD R31, R4, 0xffffff80 ;  /* 0xffffff80041f7836 */ /* 0x000fca0000000000 */
[----:B------:R-:W-:-:S13]  /*a270*/  ISETP.GE.AND P0, PT, R31, R8, PT ;  /* 0x000000081f00720c */ /* 0x000fda0003f06270 */
[----:B------:R-:W-:Y:S05]  /*a280*/  @P0 BRA `(.L_x_212) ;  /* 0x0000000000ac0947 */ /* 0x000fea0003800000 */
[----:B------:R-:W-:Y:S01]  /*a290*/  ISETP.NE.AND P1, PT, R35, 0x1, PT ;  /* 0x000000012300780c */ /* 0x000fe20003f25270 */
[----:B------:R-:W1:Y:S01]  /*a2a0*/  LDC.64 R32, c[0x0][0xba8] ;  /* 0x0002ea00ff207b82 */ /* 0x000e620000000a00 */
[----:B------:R-:W-:Y:S01]  /*a2b0*/  ISETP.GT.AND P0, PT, R186, 0x1, PT ;  /* 0x00000001ba00780c */ /* 0x000fe20003f04270 */
[----:B0-----:R-:W-:Y:S01]  /*a2c0*/  IMAD.MOV.U32 R17, RZ, RZ, R31 ;  /* 0x000000ffff117224 */ /* 0x001fe200078e001f */
[----:B------:R-:W-:-:S04]  /*a2d0*/  MOV R23, 0x9b8 ;  /* 0x000009b800177802 */ /* 0x000fc80000000f00 */
[----:B------:R-:W-:-:S04]  /*a2e0*/  SEL R23, R23, 0x978, P0 ;  /* 0x0000097817177807 */ /* 0x000fc80000000000 */
[----:B------:R-:W0:Y:S08]  /*a2f0*/  LDC.64 R10, c[0x0][R23+0x220] ;  /* 0x00008800170a7b82 */ /* 0x000e300000000a00 */
[----:B------:R-:W2:Y:S08]  /*a300*/  @P1 LDC R4, c[0x0][0xbec] ;  /* 0x0002fb00ff041b82 */ /* 0x000eb00000000800 */
[----:B------:R-:W3:Y:S08]  /*a310*/  LDC.64 R8, c[0x0][R23+0x218] ;  /* 0x0000860017087b82 */ /* 0x000ef00000000a00 */
[----:B------:R-:W4:Y:S01]  /*a320*/  @P1 LDC R27, c[0x0][0xbf0] ;  /* 0x0002fc00ff1b1b82 */ /* 0x000f220000000800 */
[----:B0-----:R-:W-:-:S02]  /*a330*/  IMAD R11, R11, R29, RZ ;  /* 0x0000001d0b0b7224 */ /* 0x001fc400078e02ff */
[----:B------:R-:W-:-:S05]  /*a340*/  IMAD.WIDE.U32 R20, R10, R29, RZ ;  /* 0x0000001d0a147225 */ /* 0x000fca00078e00ff */
[----:B------:R-:W0:Y:S01]  /*a350*/  LDC.64 R12, c[0x0][R23+0x228] ;  /* 0x00008a00170c7b82 */ /* 0x000e220000000a00 */
[----:B--2---:R-:W-:-:S07]  /*a360*/  @P1 IMAD.HI.U32 R4, R31, R4, RZ ;  /* 0x000000041f041227 */ /* 0x004fce00078e00ff */
[----:B------:R-:W2:Y:S01]  /*a370*/  LDC.64 R14, c[0x0][R23+0x210] ;  /* 0x00008400170e7b82 */ /* 0x000ea20000000a00 */
[-C--:B---3--:R-:W-:Y:S02]  /*a380*/  IMAD R25, R9, R185.reuse, RZ ;  /* 0x000000b909197224 */ /* 0x088fe400078e02ff */
[----:B------:R-:W-:-:S04]  /*a390*/  IMAD.WIDE.U32 R8, R8, R185, RZ ;  /* 0x000000b908087225 */ /* 0x000fc800078e00ff */
[----:B------:R-:W-:Y:S01]  /*a3a0*/  IMAD.IADD R25, R9, 0x1, R25 ;  /* 0x0000000109197824 */ /* 0x000fe200078e0219 */
[----:B----4-:R-:W-:Y:S01]  /*a3b0*/  @P1 SHF.R.U32.HI R17, RZ, R27, R4 ;  /* 0x0000001bff111219 */ /* 0x010fe20000011604 */
[----:B------:R-:W-:Y:S01]  /*a3c0*/  IMAD R27, R10, R188, R11 ;  /* 0x000000bc0a1b7224 */ /* 0x000fe200078e020b */
[----:B------:R-:W-:Y:S01]  /*a3d0*/  SEL R11, R204, RZ, P0 ;  /* 0x000000ffcc0b7207 */ /* 0x000fe20000000000 */
[----:B-1----:R-:W1:Y:S01]  /*a3e0*/  @!P0 LDC R32, c[0x0][0xb50] ;  /* 0x0002d400ff208b82 */ /* 0x002e620000000800 */
[----:B------:R-:W-:Y:S01]  /*a3f0*/  IADD3 R4, P1, P3, R20, R8, R3 ;  /* 0x0000000814047210 */ /* 0x000fe20007b3e003 */
[----:B------:R-:W-:Y:S02]  /*a400*/  IMAD.MOV R10, RZ, RZ, -R17 ;  /* 0x000000ffff0a7224 */ /* 0x000fe400078e0a11 */
[----:B------:R-:W-:Y:S02]  /*a410*/  IMAD.IADD R27, R21, 0x1, R27 ;  /* 0x00000001151b7824 */ /* 0x000fe400078e021b */
[----:B0-----:R-:W-:-:S02]  /*a420*/  IMAD.WIDE.U32 R8, R12, R11, RZ ;  /* 0x0000000b0c087225 */ /* 0x001fc400078e00ff */
[----:B------:R-:W0:Y:S02]  /*a430*/  @!P0 LDC R33, c[0x0][0xb54] ;  /* 0x0002d500ff218b82 */ /* 0x000e240000000800 */
[----:B------:R-:W-:Y:S02]  /*a440*/  IMAD R13, R13, R11, RZ ;  /* 0x0000000b0d0d7224 */ /* 0x000fe400078e02ff */
[----:B------:R-:W-:Y:S01]  /*a450*/  IMAD R11, R35, R10, R31 ;  /* 0x0000000a230b7224 */ /* 0x000fe200078e021f */
[----:B------:R-:W-:Y:S01]  /*a460*/  IADD3.X R10, R27, R25, R24, P1, P3 ;  /* 0x000000191b0a7210 */ /* 0x000fe20000fe6418 */
[----:B------:R-:W-:Y:S01]  /*a470*/  IMAD.IADD R13, R9, 0x1, R13 ;  /* 0x00000001090d7824 */ /* 0x000fe200078e020d */
[----:B------:R-:W-:Y:S01]  /*a480*/  IADD3 R8, P0, P1, R17, R4, R8 ;  /* 0x0000000411087210 */ /* 0x000fe2000791e008 */
[----:B--2---:R-:W-:Y:S01]  /*a490*/  IMAD R4, R15, R11, RZ ;  /* 0x0000000b0f047224 */ /* 0x004fe200078e02ff */
[----:B------:R-:W-:-:S04]  /*a4a0*/  SHF.R.S32.HI R17, RZ, 0x1f, R17 ;  /* 0x0000001fff117819 */ /* 0x000fc80000011411 */
[----:B------:R-:W-:Y:S02]  /*a4b0*/  IADD3.X R9, R17, R10, R13, P0, P1 ;  /* 0x0000000a11097210 */ /* 0x000fe400007e240d */
[----:B------:R-:W-:Y:S01]  /*a4c0*/  SHF.R.S32.HI R13, RZ, 0x1f, R11 ;  /* 0x0000001fff0d7819 */ /* 0x000fe2000001140b */
[----:B------:R-:W-:-:S04]  /*a4d0*/  IMAD.WIDE.U32 R8, R14, R11, R8 ;  /* 0x0000000b0e087225 */ /* 0x000fc800078e0008 */
[----:B------:R-:W-:Y:S01]  /*a4e0*/  IMAD R13, R14, R13, R4 ;  /* 0x0000000d0e0d7224 */ /* 0x000fe200078e0204 */
[----:B-1----:R-:W-:-:S03]  /*a4f0*/  LEA R10, P0, R8, R32, 0x2 ;  /* 0x00000020080a7211 */ /* 0x002fc600078010ff */
[----:B------:R-:W-:Y:S02]  /*a500*/  IMAD.IADD R4, R9, 0x1, R13 ;  /* 0x0000000109047824 */ /* 0x000fe400078e020d */
[----:B------:R-:W-:-:S03]  /*a510*/  IMAD.MOV.U32 R9, RZ, RZ, -0x800000 ;  /* 0xff800000ff097424 */ /* 0x000fc600078e00ff */
[----:B0-----:R-:W-:-:S05]  /*a520*/  LEA.HI.X R11, R8, R33, R4, 0x2, P0 ;  /* 0x00000021080b7211 */ /* 0x001fca00000f1404 */
[----:B------:R2:W-:Y:S02]  /*a530*/  STG.E desc[UR40][R10.64], R9 ;  /* 0x000000090a007986 */ /* 0x0005e4000c101928 */
.L_x_212:
[----:B------:R-:W-:Y:S05]  /*a540*/  BSYNC B1 ;  /* 0x0000000000017941 */ /* 0x000fea0003800000 */
.L_x_211:
[----:B------:R-:W-:Y:S05]  /*a550*/  @P2 BRA `(.L_x_207) ;  /* 0x0000000400982947 */ /* 0x000fea0003800000 */
[----:B------:R-:W3:Y:S01]  /*a560*/  LDC R15, c[0x0][0xbe8] ;  /* 0x0002fa00ff0f7b82 */ /* 0x000ee20000000800 */
[----:B------:R-:W-:Y:S01]  /*a570*/  ULDC.64 UR4, c[0x0][0xaa0] ;  /* 0x0002a80000047ab9 */ /* 0x000fe20000000a00 */
[----:B------:R-:W-:Y:S01]  /*a580*/  ULDC.64 UR6, c[0x0][0xaf0] ;  /* 0x0002bc0000067ab9 */ /* 0x000fe20000000a00 */
[----:B-1----:R-:W-:Y:S01]  /*a590*/  IMAD R4, R24, UR4, RZ ;  /* 0x0000000418047c24 */ /* 0x002fe2000f8e02ff */
[----:B------:R-:W-:Y:S01]  /*a5a0*/  BSSY B1, `(.L_x_213) ;  /* 0x0000037000017945 */ /* 0x000fe20003800000 */
[----:B--2---:R-:W-:-:S04]  /*a5b0*/  IMAD.WIDE.U32 R8, R3, UR4, RZ ;  /* 0x0000000403087c25 */ /* 0x004fc8000f8e00ff */
[----:B------:R-:W-:Y:S01]  /*a5c0*/  IMAD R11, R3, UR5, R4 ;  /* 0x00000005030b7c24 */ /* 0x000fe2000f8e0204 */
[----:B------:R-:W-:Y:S01]  /*a5d0*/  ULDC.64 UR4, c[0x0][0xae8] ;  /* 0x0002ba0000047ab9 */ /* 0x000fe20000000a00 */
[----:B------:R-:W-:Y:S02]  /*a5e0*/  IMAD R4, R184, 0x20, R206 ;  /* 0x00000020b8047824 */ /* 0x000fe400078e02ce */
[----:B------:R-:W-:Y:S02]  /*a5f0*/  IMAD.IADD R9, R9, 0x1, R11 ;  /* 0x0000000109097824 */ /* 0x000fe400078e020b */
[----:B------:R-:W-:Y:S02]  /*a600*/  IMAD R13, R187, 0x80, R4 ;  /* 0x00000080bb0d7824 */ /* 0x000fe400078e0204 */
[----:B------:R-:W-:-:S04]  /*a610*/  IMAD.WIDE.U32 R8, R185, UR4, R8 ;  /* 0x00000004b9087c25 */ /* 0x000fc8000f8e0008 */
[----:B------:R-:W-:Y:S02]  /*a620*/  IMAD.MOV.U32 R3, RZ, RZ, R13 ;  /* 0x000000ffff037224 */ /* 0x000fe400078e000d */
[----:B------:R-:W-:Y:S01]  /*a630*/  IMAD R9, R185, UR5, R9 ;  /* 0x00000005b9097c24 */ /* 0x000fe2000f8e0209 */
[----:B---3--:R-:W-:Y:S01]  /*a640*/  ISETP.NE.AND P0, PT, R15, 0x1, PT ;  /* 0x000000010f00780c */ /* 0x008fe20003f05270 */
[----:B------:R-:W-:Y:S01]  /*a650*/  ULDC.64 UR4, c[0x0][0xae0] ;  /* 0x0002b80000047ab9 */ /* 0x000fe20000000a00 */
[----:B------:R-:W-:-:S11]  /*a660*/  IMAD.WIDE.U32 R8, R29, UR6, R8 ;  /* 0x000000061d087c25 */ /* 0x000fd6000f8e0008 */
[----:B------:R-:W1:Y:S08]  /*a670*/  @P0 LDC R10, c[0x0][0xbec] ;  /* 0x0002fb00ff0a0b82 */ /* 0x000e700000000800 */
[----:B0-----:R-:W0:Y:S01]  /*a680*/  @P0 LDC R17, c[0x0][0xbf0] ;  /* 0x0002fc00ff110b82 */ /* 0x001e220000000800 */
[----:B-1----:R-:W-:-:S04]  /*a690*/  @P0 IMAD.HI.U32 R4, R13, R10, RZ ;  /* 0x0000000a0d040227 */ /* 0x002fc800078e00ff */
[----:B------:R-:W-:Y:S01]  /*a6a0*/  IMAD R10, R188, UR6, RZ ;  /* 0x00000006bc0a7c24 */ /* 0x000fe2000f8e02ff */
[----:B0-----:R-:W-:-:S03]  /*a6b0*/  @P0 SHF.R.U32.HI R3, RZ, R17, R4 ;  /* 0x00000011ff030219 */ /* 0x001fc60000011604 */
[----:B------:R-:W-:Y:S01]  /*a6c0*/  IMAD R11, R29, UR7, R10 ;  /* 0x000000071d0b7c24 */ /* 0x000fe2000f8e020a */
[--C-:B------:R-:W-:Y:S01]  /*a6d0*/  SHF.R.S32.HI R4, RZ, 0x1f, R3.reuse ;  /* 0x0000001fff047819 */ /* 0x100fe20000011403 */
[----:B------:R-:W-:Y:S02]  /*a6e0*/  IMAD.MOV R10, RZ, RZ, -R3 ;  /* 0x000000ffff0a7224 */ /* 0x000fe400078e0a03 */
[----:B------:R-:W-:Y:S02]  /*a6f0*/  IMAD.IADD R9, R9, 0x1, R11 ;  /* 0x0000000109097824 */ /* 0x000fe400078e020b */
[----:B------:R-:W-:Y:S02]  /*a700*/  IMAD R4, R4, UR4, RZ ;  /* 0x0000000404047c24 */ /* 0x000fe4000f8e02ff */
[----:B------:R-:W-:Y:S02]  /*a710*/  IMAD R11, R15, R10, R13 ;  /* 0x0000000a0f0b7224 */ /* 0x000fe400078e020d */
[----:B------:R-:W-:-:S02]  /*a720*/  IMAD R13, R3, UR5, R4 ;  /* 0x00000005030d7c24 */ /* 0x000fc4000f8e0204 */
[----:B------:R-:W-:Y:S01]  /*a730*/  IMAD.WIDE.U32 R8, R3, UR4, R8 ;  /* 0x0000000403087c25 */ /* 0x000fe2000f8e0008 */
[----:B------:R-:W-:Y:S01]  /*a740*/  SHF.R.S32.HI R3, RZ, 0x1f, R11 ;  /* 0x0000001fff037819 */ /* 0x000fe2000001140b */
[----:B------:R-:W-:Y:S02]  /*a750*/  ULDC.64 UR4, c[0x0][0xad8] ;  /* 0x0002b60000047ab9 */ /* 0x000fe40000000a00 */
[----:B------:R-:W-:Y:S02]  /*a760*/  IMAD.IADD R9, R9, 0x1, R13 ;  /* 0x0000000109097824 */ /* 0x000fe400078e020d */
[----:B------:R-:W-:Y:S02]  /*a770*/  IMAD R4, R3, UR4, RZ ;  /* 0x0000000403047c24 */ /* 0x000fe4000f8e02ff */
[----:B------:R-:W-:Y:S02]  /*a780*/  IMAD R10, R187, 0x80, R206 ;  /* 0x00000080bb0a7824 */ /* 0x000fe400078e02ce */
[----:B------:R-:W-:-:S02]  /*a790*/  IMAD R15, R0, R15, RZ ;  /* 0x0000000f000f7224 */ /* 0x000fc400078e02ff */
[C---:B------:R-:W-:Y:S02]  /*a7a0*/  IMAD R3, R11.reuse, UR5, R4 ;  /* 0x000000050b037c24 */ /* 0x040fe4000f8e0204 */
[----:B------:R-:W-:Y:S01]  /*a7b0*/  IMAD.WIDE.U32 R8, R11, UR4, R8 ;  /* 0x000000040b087c25 */ /* 0x000fe2000f8e0008 */
[----:B------:R-:W-:Y:S01]  /*a7c0*/  ISETP.GE.AND P2, PT, R10, R15, PT ;  /* 0x0000000f0a00720c */ /* 0x000fe20003f46270 */
[----:B------:R-:W-:Y:S02]  /*a7d0*/  ULDC.64 UR4, c[0x0][0xa80] ;  /* 0x0002a00000047ab9 */ /* 0x000fe40000000a00 */
[----:B------:R-:W-:Y:S01]  /*a7e0*/  IMAD.IADD R3, R9, 0x1, R3 ;  /* 0x0000000109037824 */ /* 0x000fe200078e0203 */
[----:B------:R-:W-:Y:S01]  /*a7f0*/  LEA R4, P3, R8, UR4, 0x1 ;  /* 0x0000000408047c11 */ /* 0x000fe2000f8608ff */
[----:B------:R-:W-:-:S03]  /*a800*/  VIADD R0, R10, 0x20 ;  /* 0x000000200a007836 */ /* 0x000fc60000000000 */
[----:B------:R-:W-:Y:S01]  /*a810*/  LEA.HI.X R3, R8, UR5, R3, 0x1, P3 ;  /* 0x0000000508037c11 */ /* 0x000fe200098f0c03 */
[----:B------:R0:W1:Y:S01]  /*a820*/  SHFL.IDX PT, R11, R4, RZ, 0x181f ;  /* 0x00181fff040b7589 */ /* 0x00006200000e0000 */
[-C--:B------:R-:W-:Y:S02]  /*a830*/  ISETP.GE.AND P1, PT, R0, R15.reuse, PT ;  /* 0x0000000f0000720c */ /* 0x080fe40003f26270 */
[----:B------:R-:W-:Y:S01]  /*a840*/  IADD3 R0, R10, 0x40, RZ ;  /* 0x000000400a007810 */ /* 0x000fe20007ffe0ff */
[----:B------:R0:W2:Y:S03]  /*a850*/  SHFL.IDX PT, R9, R3, RZ, 0x181f ;  /* 0x00181fff03097589 */ /* 0x0000a600000e0000 */
[----:B------:R-:W-:Y:S01]  /*a860*/  ISETP.GE.AND P0, PT, R0, R15, PT ;  /* 0x0000000f0000720c */ /* 0x000fe20003f06270 */
[----:B------:R-:W-:-:S12]  /*a870*/  @P2 BRA `(.L_x_214) ;  /* 0x0000000000242947 */ /* 0x000fd80003800000 */
[----:B------:R-:W-:Y:S02]  /*a880*/  ULDC UR4, c[0x0][0xac8] ;  /* 0x0002b20000047ab9 */ /* 0x000fe40000000800 */
[----:B------:R-:W-:Y:S02]  /*a890*/  ISETP.GE.AND P4, PT, R18, UR4, PT ;  /* 0x0000000412007c0c */ /* 0x000fe4000bf86270 */
[----:B------:R-:W-:-:S11]  /*a8a0*/  ISETP.GE.AND P5, PT, R22, UR4, PT ;  /* 0x0000000416007c0c */ /* 0x000fd6000bfa6270 */
[-C--:B-1----:R-:W-:Y:S02]  /*a8b0*/  @!P4 LEA R12, P2, R18, R11.reuse, 0x1 ;  /* 0x0000000b120cc211 */ /* 0x082fe400078408ff */
[----:B------:R-:W-:Y:S02]  /*a8c0*/  @!P5 LEA R8, P3, R22, R11, 0x1 ;  /* 0x0000000b1608d211 */ /* 0x000fe400078608ff */
[-C--:B--2---:R-:W-:Y:S02]  /*a8d0*/  @!P4 LEA.HI.X R13, R18, R9.reuse, R229, 0x1, P2 ;  /* 0x00000009120dc211 */ /* 0x084fe400010f0ce5 */
[----:B------:R-:W-:-:S03]  /*a8e0*/  @!P5 LEA.HI.X R9, R22, R9, R228, 0x1, P3 ;  /* 0x000000091609d211 */ /* 0x000fc600018f0ce4 */
[----:B------:R3:W-:Y:S04]  /*a8f0*/  @!P4 ST.E.128 desc[UR40][R12.64], RZ ;  /* 0x000000ff0c00c985 */ /* 0x0007e8000c101d28 */
[----:B------:R3:W-:Y:S02]  /*a900*/  @!P5 ST.E.128 desc[UR40][R8.64], RZ ;  /* 0x000000ff0800d985 */ /* 0x0007e4000c101d28 */
.L_x_214:
[----:B------:R-:W-:Y:S05]  /*a910*/  BSYNC B1 ;  /* 0x0000000000017941 */ /* 0x000fea0003800000 */
.L_x_213:
[----:B--23--:R2:W3:Y:S01]  /*a920*/  SHFL.IDX PT, R9, R3, 0x1, 0x181f ;  /* 0x00381f0003097f89 */ /* 0x00c4e200000e0000 */
[----:B------:R-:W-:Y:S03]  /*a930*/  BSSY B1, `(.L_x_215) ;  /* 0x000000c000017945 */ /* 0x000fe60003800000 */
[----:B-1----:R2:W1:Y:S01]  /*a940*/  SHFL.IDX PT, R11, R4, 0x1, 0x181f ;  /* 0x00381f00040b7f89 */ /* 0x00246200000e0000 */
[----:B------:R-:W-:Y:S05]  /*a950*/  @P1 BRA `(.L_x_216) ;  /* 0x0000000000241947 */ /* 0x000fea0003800000 */
[----:B------:R-:W-:Y:S02]  /*a960*/  ULDC UR4, c[0x0][0xac8] ;  /* 0x0002b20000047ab9 */ /* 0x000fe40000000800 */
[----:B------:R-:W-:Y:S02]  /*a970*/  ISETP.GE.AND P3, PT, R18, UR4, PT ;  /* 0x0000000412007c0c */ /* 0x000fe4000bf66270 */
[----:B------:R-:W-:-:S11]  /*a980*/  ISETP.GE.AND P4, PT, R22, UR4, PT ;  /* 0x0000000416007c0c */ /* 0x000fd6000bf86270 */
[-C--:B-1----:R-:W-:Y:S02]  /*a990*/  @!P3 LEA R12, P1, R18, R11.reuse, 0x1 ;  /* 0x0000000b120cb211 */ /* 0x082fe400078208ff */
[----:B------:R-:W-:Y:S02]  /*a9a0*/  @!P4 LEA R8, P2, R22, R11, 0x1 ;  /* 0x0000000b1608c211 */ /* 0x000fe400078408ff */
[-C--:B---3--:R-:W-:Y:S02]  /*a9b0*/  @!P3 LEA.HI.X R13, R18, R9.reuse, R229, 0x1, P1 ;  /* 0x00000009120db211 */ /* 0x088fe400008f0ce5 */
[----:B------:R-:W-:-:S03]  /*a9c0*/  @!P4 LEA.HI.X R9, R22, R9, R228, 0x1, P2 ;  /* 0x000000091609c211 */ /* 0x000fc600010f0ce4 */
[----:B------:R4:W-:Y:S04]  /*a9d0*/  @!P3 ST.E.128 desc[UR40][R12.64], RZ ;  /* 0x000000ff0c00b985 */ /* 0x0009e8000c101d28 */
[----:B------:R4:W-:Y:S02]  /*a9e0*/  @!P4 ST.E.128 desc[UR40][R8.64], RZ ;  /* 0x000000ff0800c985 */ /* 0x0009e4000c101d28 */
.L_x_216:
[----:B------:R-:W-:Y:S05]  /*a9f0*/  BSYNC B1 ;  /* 0x0000000000017941 */ /* 0x000fea0003800000 */
.L_x_215:
[----:B---34-:R3:W4:Y:S01]  /*aa00*/  SHFL.IDX PT, R9, R3, 0x2, 0x181f ;  /* 0x00581f0003097f89 */ /* 0x01872200000e0000 */
        /* <DEDUP_REMOVED lines=8> */
[-C--:B----4-:R-:W-:Y:S02]  /*aa90*/  @!P2 LEA.HI.X R13, R18, R9.reuse, R229, 0x1, P0 ;  /* 0x00000009120da211 */ /* 0x090fe400000f0ce5 */
[----:B------:R-:W-:-:S03]  /*aaa0*/  @!P3 LEA.HI.X R9, R22, R9, R228, 0x1, P1 ;  /* 0x000000091609b211 */ /* 0x000fc600008f0ce4 */
[----:B------:R1:W-:Y:S04]  /*aab0*/  @!P2 ST.E.128 desc[UR40][R12.64], RZ ;  /* 0x000000ff0c00a985 */ /* 0x0003e8000c101d28 */
[----:B------:R1:W-:Y:S02]  /*aac0*/  @!P3 ST.E.128 desc[UR40][R8.64], RZ ;  /* 0x000000ff0800b985 */ /* 0x0003e4000c101d28 */
.L_x_218:
[----:B------:R-:W-:Y:S05]  /*aad0*/  BSYNC B1 ;  /* 0x0000000000017941 */ /* 0x000fea0003800000 */
.L_x_217:
[----:B------:R-:W-:Y:S01]  /*aae0*/  VIADD R0, R10, 0x60 ;  /* 0x000000600a007836 */ /* 0x000fe20000000000 */
[----:B0-23--:R-:W0:Y:S04]  /*aaf0*/  SHFL.IDX PT, R3, R3, 0x3, 0x181f ;  /* 0x00781f0003037f89 */ /* 0x00de2800000e0000 */
[----:B------:R-:W-:Y:S01]  /*ab00*/  ISETP.GE.AND P0, PT, R0, R15, PT ;  /* 0x0000000f0000720c */ /* 0x000fe20003f06270 */
[----:B-1--4-:R1:W2:-:S12]  /*ab10*/  SHFL.IDX PT, R9, R4, 0x3, 0x181f ;  /* 0x00781f0004097f89 */ /* 0x01229800000e0000 */
[----:B-1----:R-:W-:Y:S05]  /*ab20*/  @P0 BRA `(.L_x_207) ;  /* 0x0000000000240947 */ /* 0x002fea0003800000 */
[----:B------:R-:W-:Y:S02]  /*ab30*/  ULDC UR4, c[0x0][0xac8] ;  /* 0x0002b20000047ab9 */ /* 0x000fe40000000800 */
[----:B------:R-:W-:Y:S02]  /*ab40*/  ISETP.GE.AND P2, PT, R18, UR4, PT ;  /* 0x0000000412007c0c */ /* 0x000fe4000bf46270 */
[----:B------:R-:W-:-:S11]  /*ab50*/  ISETP.GE.AND P3, PT, R22, UR4, PT ;  /* 0x0000000416007c0c */ /* 0x000fd6000bf66270 */
[-C--:B--2---:R-:W-:Y:S02]  /*ab60*/  @!P2 LEA R10, P0, R18, R9.reuse, 0x1 ;  /* 0x00000009120aa211 */ /* 0x084fe400078008ff */
[----:B------:R-:W-:Y:S02]  /*ab70*/  @!P3 LEA R8, P1, R22, R9, 0x1 ;  /* 0x000000091608b211 */ /* 0x000fe400078208ff */
[-C--:B0-----:R-:W-:Y:S02]  /*ab80*/  @!P2 LEA.HI.X R11, R18, R3.reuse, R229, 0x1, P0 ;  /* 0x00000003120ba211 */ /* 0x081fe400000f0ce5 */
[----:B------:R-:W-:-:S03]  /*ab90*/  @!P3 LEA.HI.X R9, R22, R3, R228, 0x1, P1 ;  /* 0x000000031609b211 */ /* 0x000fc600008f0ce4 */
[----:B------:R0:W-:Y:S04]  /*aba0*/  @!P2 ST.E.128 desc[UR40][R10.64], RZ ;  /* 0x000000ff0a00a985 */ /* 0x0001e8000c101d28 */
[----:B------:R0:W-:Y:S02]  /*abb0*/  @!P3 ST.E.128 desc[UR40][R8.64], RZ ;  /* 0x000000ff0800b985 */ /* 0x0001e4000c101d28 */
.L_x_207:
[----:B------:R-:W-:Y:S05]  /*abc0*/  BSYNC B0 ;  /* 0x0000000000007941 */ /* 0x000fea0003800000 */
.L_x_197:
[----:B------:R-:W-:Y:S02]  /*abd0*/  ULDC UR4, c[0x0][0xc3c] ;  /* 0x00030f0000047ab9 */ /* 0x000fe40000000800 */
[----:B-1----:R-:W-:-:S13]  /*abe0*/  ISETP.GE.AND P0, PT, R7, UR4, PT ;  /* 0x0000000407007c0c */ /* 0x002fda000bf06270 */
[----:B------:R-:W-:Y:S05]  /*abf0*/  @!P0 BRA `(.L_x_219) ;  /* 0xffffff6000f48947 */ /* 0x000fea000383ffff */
[----:B------:R-:W-:Y:S05]  /*ac00*/  EXIT ;  /* 0x000000000000794d */ /* 0x000fea0003800000 */
.L_x_171:
[----:B------:R-:W-:-:S08]  /*ac10*/  NOP ;  /* 0x0000000000007918 */ /* 0x000fd00000000000 */
[----:B0-----:R-:W0:-:S00]  /*ac20*/  USETMAXREG.DEALLOC.CTAPOOL 0x18 ;  /* 0x00000018000079c8 */ /* 0x001e0000080e0500 */
[----:B0-----:R-:W-:Y:S01]  /*ac30*/  LOP3.LUT R0, R0, 0x3, RZ, 0xc0, !PT ;  /* 0x0000000300007812 */ /* 0x001fe200078ec0ff */
[----:B------:R-:W-:-:S05]  /*ac40*/  IMAD.MOV.U32 R6, RZ, RZ, RZ ;  /* 0x000000ffff067224 */ /* 0x000fca00078e00ff */
[----:B------:R-:W0:Y:S02]  /*ac50*/  SHFL.IDX PT, R0, R0, RZ, 0x1f ;  /* 0x00001fff00007589 */ /* 0x000e2400000e0000 */
[----:B0-----:R-:W-:-:S04]  /*ac60*/  ISETP.NE.AND P0, PT, R0, RZ, PT ;  /* 0x000000ff0000720c */ /* 0x001fc80003f05270 */
[----:B------:R-:W-:-:S05]  /*ac70*/  P2R R0, PR, RZ, 0x1 ;  /* 0x00000001ff007803 */ /* 0x000fca0000000000 */
[----:B------:R0:W-:Y:S04]  /*ac80*/  STL [R1+0x5c], R0 ;  /* 0x00005c0001007387 */ /* 0x0001e80000100800 */
[----:B------:R-:W-:Y:S05]  /*ac90*/  @!P0 BRA `(.L_x_220) ;  /* 0x0000000000248947 */ /* 0x000fea0003800000 */
[----:B------:R-:W1:Y:S08]  /*aca0*/  S2UR UR5, SR_CgaCtaId ;  /* 0x00000000000579c3 */ /* 0x000e700000008800 */
[----:B------:R-:W-:Y:S06]  /*acb0*/  BAR.SYNC.DEFER_BLOCKING 0x5, 0x180 ;  /* 0x0146000000007b1d */ /* 0x000fec0000010000 */
[----:B------:R-:W-:-:S02]  /*acc0*/  UMOV UR4, 0x400 ;  /* 0x0000040000047882 */ /* 0x000fc40000000000 */
[----:B-1----:R-:W-:-:S09]  /*acd0*/  ULEA UR4, UR5, UR4, 0x18 ;  /* 0x0000000405047291 */ /* 0x002fd2000f8ec03f */
[----:B------:R-:W1:Y:S04]  /*ace0*/  LDS.128 R4, [UR4+0x348d0] ;  /* 0x0348d004ff047984 */ /* 0x000e680008000c00 */
[----:B-1----:R2:W-:Y:S04]  /*acf0*/  STL.64 [R1], R4 ;  /* 0x0000000401007387 */ /* 0x0025e80000100a00 */
[----:B------:R2:W-:Y:S01]  /*ad00*/  STL.64 [R1+0x8], R6 ;  /* 0x0000080601007387 */ /* 0x0005e20000100a00 */
[----:B------:R-:W-:Y:S06]  /*ad10*/  BAR.ARV 0x4, 0x180 ;  /* 0x0106000000007b1d */ /* 0x000fec0000002000 */
[----:B------:R-:W-:Y:S05]  /*ad20*/  BRA `(.L_x_221) ;  /* 0x0000000800a87947 */ /* 0x000fea0003800000 */
.L_x_220:
[----:B0-----:R-:W0:Y:S01]  /*ad30*/  S2R R0, SR_TID.X ;  /* 0x0000000000007919 */ /* 0x001e220000002100 */
[----:B------:R-:W-:Y:S01]  /*ad40*/  ULDC UR4, c[0x0][0xc3c] ;  /* 0x00030f0000047ab9 */ /* 0x000fe20000000800 */
[----:B------:R-:W-:Y:S01]  /*ad50*/  IMAD.MOV.U32 R9, RZ, RZ, RZ ;  /* 0x000000ffff097224 */ /* 0x000fe200078e00ff */
[----:B------:R-:W1:Y:S01]  /*ad60*/  S2UR UR6, SR_CTAID.X ;  /* 0x00000000000679c3 */ /* 0x000e620000002500 */
[----:B------:R-:W-:Y:S01]  /*ad70*/  ULDC UR5, c[0x0][0xc38] ;  /* 0x00030e0000057ab9 */ /* 0x000fe20000000800 */
[----:B0-----:R-:W-:-:S04]  /*ad80*/  LOP3.LUT R0, R0, 0x1f, RZ, 0xc0, !PT ;  /* 0x0000001f00007812 */ /* 0x001fc800078ec0ff */
[----:B------:R-:W-:-:S04]  /*ad90*/  ISETP.NE.AND P0, PT, R0, 0x1f, PT ;  /* 0x0000001f0000780c */ /* 0x000fc80003f05270 */
[----:B------:R-:W-:-:S13]  /*ada0*/  ISETP.GE.OR P1, PT, R0, UR4, !P0 ;  /* 0x0000000400007c0c */ /* 0x000fda000c726670 */
[----:B------:R-:W0:Y:S08]  /*adb0*/  @!P1 LDC.64 R2, c[0x0][0xc80] ;  /* 0x00032000ff029b82 */ /* 0x000e300000000a00 */
[----:B------:R-:W2:Y:S01]  /*adc0*/  @!P1 LDC.64 R4, c[0x0][0xc78] ;  /* 0x00031e00ff049b82 */ /* 0x000ea20000000a00 */
[----:B0-----:R-:W-:-:S05]  /*add0*/  @!P1 IMAD.WIDE.U32 R2, R0, 0x4, R2 ;  /* 0x0000000400029825 */ /* 0x001fca00078e0002 */
[----:B------:R2:W3:Y:S02]  /*ade0*/  @!P1 LDG.E R6, desc[UR40][R2.64] ;  /* 0x0000002802069981 */ /* 0x0004e4000c1e1900 */
[----:B--2---:R-:W-:-:S05]  /*adf0*/  @!P1 IMAD.WIDE.U32 R2, R0, 0x4, R4 ;  /* 0x0000000400029825 */ /* 0x004fca00078e0004 */
[----:B------:R-:W3:Y:S01]  /*ae00*/  @!P1 LDG.E R9, desc[UR40][R2.64] ;  /* 0x0000002802099981 */ /* 0x000ee2000c1e1900 */
[C---:B------:R-:W-:Y:S01]  /*ae10*/  ISETP.NE.AND P1, PT, R0.reuse, RZ, PT ;  /* 0x000000ff0000720c */ /* 0x040fe20003f25270 */
[----:B------:R-:W-:Y:S01]  /*ae20*/  UMOV UR4, URZ ;  /* 0x0000003f00047c82 */ /* 0x000fe20008000000 */
[C---:B------:R-:W-:Y:S02]  /*ae30*/  ISETP.GE.U32.AND P2, PT, R0.reuse, 0x2, PT ;  /* 0x000000020000780c */ /* 0x040fe40003f46070 */
[C---:B------:R-:W-:Y:S02]  /*ae40*/  ISETP.GE.U32.AND P3, PT, R0.reuse, 0x4, PT ;  /* 0x000000040000780c */ /* 0x040fe40003f66070 */
[C---:B------:R-:W-:Y:S02]  /*ae50*/  ISETP.GE.U32.AND P4, PT, R0.reuse, 0x8, PT ;  /* 0x000000080000780c */ /* 0x040fe40003f86070 */
[----:B------:R-:W-:Y:S01]  /*ae60*/  ISETP.GE.U32.AND P5, PT, R0, 0x10, PT ;  /* 0x000000100000780c */ /* 0x000fe20003fa6070 */
[----:B---3--:R-:W-:-:S05]  /*ae70*/  IMAD R4, R6, R9, RZ ;  /* 0x0000000906047224 */ /* 0x008fca00078e02ff */
[----:B------:R-:W0:Y:S02]  /*ae80*/  SHFL.UP PT, R5, R4, 0x1, RZ ;  /* 0x0420000004057989 */ /* 0x000e2400000e00ff */
[----:B0-----:R-:W-:-:S05]  /*ae90*/  SEL R5, R5, RZ, P1 ;  /* 0x000000ff05057207 */ /* 0x001fca0000800000 */
[----:B------:R-:W-:-:S05]  /*aea0*/  IMAD.IADD R5, R4, 0x1, R5 ;  /* 0x0000000104057824 */ /* 0x000fca00078e0205 */
        /* <DEDUP_REMOVED lines=12> */
[----:B------:R-:W0:Y:S02]  /*af70*/  SHFL.IDX PT, R4, R2, 0x1f, 0x1f ;  /* 0x03e01f0002047f89 */ /* 0x000e2400000e0000 */
[----:B0-----:R-:W-:-:S04]  /*af80*/  IMAD R7, R4, UR5, RZ ;  /* 0x0000000504077c24 */ /* 0x001fc8000f8e02ff */
[----:B------:R-:W-:Y:S01]  /*af90*/  IMAD.MOV.U32 R4, RZ, RZ, R7 ;  /* 0x000000ffff047224 */ /* 0x000fe200078e0007 */
[----:B-1----:R-:W-:-:S13]  /*afa0*/  ISETP.GT.AND P6, PT, R7, UR6, PT ;  /* 0x0000000607007c0c */ /* 0x002fda000bfc4270 */
[----:B------:R-:W-:Y:S05]  /*afb0*/  @P6 BRA `(.L_x_222) ;  /* 0x0000000000a46947 */ /* 0x000fea0003800000 */
[----:B------:R-:W-:Y:S01]  /*afc0*/  IMAD.MOV.U32 R7, RZ, RZ, R4 ;  /* 0x000000ffff077224 */ /* 0x000fe200078e0004 */
[----:B------:R-:W-:Y:S01]  /*afd0*/  UMOV UR4, URZ ;  /* 0x0000003f00047c82 */ /* 0x000fe20008000000 */
[----:B------:R-:W-:-:S05]  /*afe0*/  ULDC UR5, c[0x0][0xc38] ;  /* 0x00030e0000057ab9 */ /* 0x000fca0000000800 */
.L_x_224:
[----:B------:R-:W0:Y:S01]  /*aff0*/  LDC R2, c[0x0][0xc3c] ;  /* 0x00030f00ff027b82 */ /* 0x000e220000000800 */
[----:B------:R-:W-:Y:S01]  /*b000*/  ULDC UR7, c[0x0][0xc3c] ;  /* 0x00030f0000077ab9 */ /* 0x000fe20000000800 */
[----:B------:R-:W-:Y:S01]  /*b010*/  UIADD3 UR4, UR4, 0x1f, URZ ;  /* 0x0000001f04047890 */ /* 0x000fe2000fffe03f */
[----:B------:R-:W-:-:S05]  /*b020*/  IMAD.U32 R3, RZ, RZ, UR7 ;  /* 0x00000007ff037e24 */ /* 0x000fca000f8e00ff */
[----:B------:R1:W-:Y:S01]  /*b030*/  STL [R1+0xc], R3 ;  /* 0x00000c0301007387 */ /* 0x0003e20000100800 */
[----:B0-----:R-:W-:-:S13]  /*b040*/  ISETP.LE.AND P6, PT, R2, UR4, PT ;  /* 0x0000000402007c0c */ /* 0x001fda000bfc3270 */
[----:B-1----:R-:W-:Y:S05]  /*b050*/  @P6 BRA `(.L_x_223) ;  /* 0x0000000400a46947 */ /* 0x002fea0003800000 */
[----:B------:R-:W-:Y:S02]  /*b060*/  VIADD R9, R0, UR4 ;  /* 0x0000000400097c36 */ /* 0x000fe40008000000 */
[----:B------:R-:W-:-:S03]  /*b070*/  IMAD.MOV.U32 R6, RZ, RZ, RZ ;  /* 0x000000ffff067224 */ /* 0x000fc600078e00ff */
[----:B------:R-:W-:-:S13]  /*b080*/  ISETP.GE.OR P6, PT, R9, R2, !P0 ;  /* 0x000000020900720c */ /* 0x000fda00047c6670 */
[----:B------:R-:W0:Y:S08]  /*b090*/  @!P6 LDC.64 R2, c[0x0][0xc80] ;  /* 0x00032000ff02eb82 */ /* 0x000e300000000a00 */
[----:B------:R-:W1:Y:S01]  /*b0a0*/  @!P6 LDC.64 R4, c[0x0][0xc78] ;  /* 0x00031e00ff04eb82 */ /* 0x000e620000000a00 */
[----:B0-----:R-:W-:-:S05]  /*b0b0*/  @!P6 IMAD.WIDE R2, R9, 0x4, R2 ;  /* 0x000000040902e825 */ /* 0x001fca00078e0202 */
[----:B------:R1:W2:Y:S02]  /*b0c0*/  @!P6 LDG.E R6, desc[UR40][R2.64] ;  /* 0x000000280206e981 */ /* 0x0002a4000c1e1900 */
[----:B-1----:R-:W-:-:S04]  /*b0d0*/  @!P6 IMAD.WIDE R2, R9, 0x4, R4 ;  /* 0x000000040902e825 */ /* 0x002fc800078e0204 */
[----:B------:R-:W-:-:S06]  /*b0e0*/  IMAD.MOV.U32 R9, RZ, RZ, RZ ;  /* 0x000000ffff097224 */ /* 0x000fcc00078e00ff */
[----:B------:R-:W2:Y:S02]  /*b0f0*/  @!P6 LDG.E R9, desc[UR40][R2.64] ;  /* 0x000000280209e981 */ /* 0x000ea4000c1e1900 */
[----:B--2---:R-:W-:-:S05]  /*b100*/  IMAD R11, R6, R9, RZ ;  /* 0x00000009060b7224 */ /* 0x004fca00078e02ff */
[----:B------:R-:W0:Y:S02]  /*b110*/  SHFL.UP PT, R4, R11, 0x1, RZ ;  /* 0x042000000b047989 */ /* 0x000e2400000e00ff */
[----:B0-----:R-:W-:-:S05]  /*b120*/  SEL R4, R4, RZ, P1 ;  /* 0x000000ff04047207 */ /* 0x001fca0000800000 */
[----:B------:R-:W-:-:S05]  /*b130*/  IMAD.IADD R4, R11, 0x1, R4 ;  /* 0x000000010b047824 */ /* 0x000fca00078e0204 */
[----:B------:R-:W0:Y:S02]  /*b140*/  SHFL.UP PT, R5, R4, 0x2, RZ ;  /* 0x0440000004057989 */ /* 0x000e2400000e00ff */
[----:B0-----:R-:W-:-:S04]  /*b150*/  SEL R5, R5, RZ, P2 ;  /* 0x000000ff05057207 */ /* 0x001fc80001000000 */
[----:B------:R-:W-:-:S05]  /*b160*/  IADD3 R5, R4, R5, RZ ;  /* 0x0000000504057210 */ /* 0x000fca0007ffe0ff */
        /* <DEDUP_REMOVED lines=11> */
[----:B------:R-:W-:-:S05]  /*b220*/  IMAD.IADD R7, R4, 0x1, R7 ;  /* 0x0000000104077824 */ /* 0x000fca00078e0207 */
[----:B------:R-:W-:-:S13]  /*b230*/  ISETP.GT.AND P6, PT, R7, UR6, PT ;  /* 0x0000000607007c0c */ /* 0x000fda000bfc4270 */
[----:B------:R-:W-:Y:S05]  /*b240*/  @!P6 BRA `(.L_x_224) ;  /* 0xfffffffc0068e947 */ /* 0x000fea000383ffff */
.L_x_222:
[----:B------:R-:W-:Y:S02]  /*b250*/  IMAD.IADD R11, R7, 0x1, -R4 ;  /* 0x00000001070b7824 */ /* 0x000fe400078e0a04 */
[----:B------:R-:W-:Y:S02]  /*b260*/  IMAD.MOV.U32 R12, RZ, RZ, RZ ;  /* 0x000000ffff0c7224 */ /* 0x000fe400078e00ff */
[----:B------:R-:W-:-:S05]  /*b270*/  IMAD R3, R2, UR5, R11 ;  /* 0x0000000502037c24 */ /* 0x000fca000f8e020b */
[----:B------:R-:W-:-:S13]  /*b280*/  ISETP.GT.AND P0, PT, R3, UR6, PT ;  /* 0x0000000603007c0c */ /* 0x000fda000bf04270 */
[----:B------:R-:W-:-:S04]  /*b290*/  VOTE.ANY R10, PT, !P0 ;  /* 0x00000000000a7806 */ /* 0x000fc800040e0100 */
[----:B------:R-:W0:Y:S01]  /*b2a0*/  POPC R5, R10 ;  /* 0x0000000a00057309 */ /* 0x000e220000000000 */
[----:B------:R-:W-:Y:S01]  /*b2b0*/  ISETP.NE.AND P0, PT, R10, RZ, PT ;  /* 0x000000ff0a00720c */ /* 0x000fe20003f05270 */
[----:B0-----:R-:W0:Y:S04]  /*b2c0*/  SHFL.IDX PT, R6, R6, R5, 0x1f ;  /* 0x00001f0506067589 */ /* 0x001e2800000e0000 */
[----:B------:R-:W1:Y:S01]  /*b2d0*/  SHFL.IDX PT, R8, R9, R5, 0x1f ;  /* 0x00001f0509087589 */ /* 0x000e6200000e0000 */
[----:B0-----:R-:W-:-:S04]  /*b2e0*/  IABS R4, R6 ;  /* 0x0000000600047213 */ /* 0x001fc80000000000 */
[----:B------:R-:W0:Y:S01]  /*b2f0*/  I2F.RP R13, R4 ;  /* 0x00000004000d7306 */ /* 0x000e220000209400 */
[----:B-1----:R-:W-:-:S07]  /*b300*/  IABS R7, R8 ;  /* 0x0000000800077213 */ /* 0x002fce0000000000 */
[----:B------:R-:W-:Y:S08]  /*b310*/  I2F.RP R10, R7 ;  /* 0x00000007000a7306 */ /* 0x000ff00000209400 */
[----:B0-----:R-:W0:Y:S02]  /*b320*/  MUFU.RCP R13, R13 ;  /* 0x0000000d000d7308 */ /* 0x001e240000001000 */
[----:B0-----:R-:W-:-:S06]  /*b330*/  VIADD R3, R13, 0xffffffe ;  /* 0x0ffffffe0d037836 */ /* 0x001fcc0000000000 */
[----:B------:R-:W0:Y:S02]  /*b340*/  F2I.FTZ.U32.TRUNC.NTZ R3, R3 ;  /* 0x0000000300037305 */ /* 0x000e24000021f000 */
[----:B0-----:R-:W-:Y:S01]  /*b350*/  IMAD.MOV R15, RZ, RZ, -R3 ;  /* 0x000000ffff0f7224 */ /* 0x001fe200078e0a03 */
[----:B------:R-:W-:Y:S06]  /*b360*/  @!P0 BRA `(.L_x_225) ;  /* 0x0000000000088947 */ /* 0x000fec0003800000 */
[----:B------:R-:W-:-:S05]  /*b370*/  VIADD R9, R5, 0xffffffff ;  /* 0xffffffff05097836 */ /* 0x000fca0000000000 */
[----:B------:R0:W1:Y:S02]  /*b380*/  SHFL.IDX PT, R12, R2, R9, 0x1f ;  /* 0x00001f09020c7589 */ /* 0x00006400000e0000 */
.L_x_225:
[----:B-1----:R-:W-:Y:S01]  /*b390*/  IMAD R11, R12, UR5, R11 ;  /* 0x000000050c0b7c24 */ /* 0x002fe2000f8e020b */
[----:B------:R-:W1:Y:S01]  /*b3a0*/  MUFU.RCP R10, R10 ;  /* 0x0000000a000a7308 */ /* 0x000e620000001000 */
[----:B0-----:R-:W-:Y:S02]  /*b3b0*/  IMAD R9, R15, R4, RZ ;  /* 0x000000040f097224 */ /* 0x001fe400078e02ff */
[----:B------:R-:W-:Y:S01]  /*b3c0*/  IMAD.MOV.U32 R2, RZ, RZ, RZ ;  /* 0x000000ffff027224 */ /* 0x000fe200078e00ff */
[----:B------:R0:W-:Y:S03]  /*b3d0*/  STL [R1], R11 ;  /* 0x0000000b01007387 */ /* 0x0001e60000100800 */
[----:B------:R-:W-:Y:S01]  /*b3e0*/  IMAD.HI.U32 R2, R3, R9, R2 ;  /* 0x0000000903027227 */ /* 0x000fe200078e0002 */
[----:B------:R-:W-:Y:S02]  /*b3f0*/  IADD3 R9, -R11, UR6, RZ ;  /* 0x000000060b097c10 */ /* 0x000fe4000fffe1ff */
[----:B------:R-:W-:-:S02]  /*b400*/  IABS R3, R6 ;  /* 0x0000000600037213 */ /* 0x000fc40000000000 */
[----:B------:R-:W-:-:S03]  /*b410*/  IABS R13, R9 ;  /* 0x00000009000d7213 */ /* 0x000fc60000000000 */
[----:B------:R-:W-:Y:S02]  /*b420*/  IMAD.MOV R12, RZ, RZ, -R3 ;  /* 0x000000ffff0c7224 */ /* 0x000fe400078e0a03 */
[----:B0-----:R-:W-:-:S04]  /*b430*/  IMAD.HI.U32 R11, R2, R13, RZ ;  /* 0x0000000d020b7227 */ /* 0x001fc800078e00ff */
[----:B-1----:R-:W-:Y:S02]  /*b440*/  VIADD R3, R10, 0xffffffe ;  /* 0x0ffffffe0a037836 */ /* 0x002fe40000000000 */
[----:B------:R-:W-:-:S04]  /*b450*/  IMAD R13, R11, R12, R13 ;  /* 0x0000000c0b0d7224 */ /* 0x000fc800078e020d */
[----:B------:R-:W0:Y:S01]  /*b460*/  F2I.FTZ.U32.TRUNC.NTZ R3, R3 ;  /* 0x0000000300037305 */ /* 0x000e22000021f000 */
[----:B------:R-:W-:-:S13]  /*b470*/  ISETP.GT.U32.AND P1, PT, R4, R13, PT ;  /* 0x0000000d0400720c */ /* 0x000fda0003f24070 */
[----:B------:R-:W-:Y:S02]  /*b480*/  @!P1 IMAD.IADD R13, R13, 0x1, -R4 ;  /* 0x000000010d0d9824 */ /* 0x000fe400078e0a04 */
[----:B0-----:R-:W-:Y:S02]  /*b490*/  IMAD.MOV R2, RZ, RZ, -R3 ;  /* 0x000000ffff027224 */ /* 0x001fe400078e0a03 */
[----:B------:R-:W-:Y:S01]  /*b4a0*/  @!P1 VIADD R11, R11, 0x1 ;  /* 0x000000010b0b9836 */ /* 0x000fe20000000000 */
[----:B------:R-:W-:Y:S01]  /*b4b0*/  ISETP.GE.U32.AND P0, PT, R13, R4, PT ;  /* 0x000000040d00720c */ /* 0x000fe20003f06070 */
[----:B------:R-:W-:Y:S01]  /*b4c0*/  IMAD R13, R2, R7, RZ ;  /* 0x00000007020d7224 */ /* 0x000fe200078e02ff */
[----:B------:R-:W-:Y:S01]  /*b4d0*/  ISETP.NE.AND P1, PT, R6, RZ, PT ;  /* 0x000000ff0600720c */ /* 0x000fe20003f25270 */
[----:B------:R-:W-:-:S04]  /*b4e0*/  IMAD.MOV.U32 R2, RZ, RZ, RZ ;  /* 0x000000ffff027224 */ /* 0x000fc800078e00ff */
[----:B------:R-:W-:Y:S01]  /*b4f0*/  IMAD.HI.U32 R4, R3, R13, R2 ;  /* 0x0000000d03047227 */ /* 0x000fe200078e0002 */
[----:B------:R-:W-:-:S04]  /*b500*/  LOP3.LUT R2, R9, R6, RZ, 0x3c, !PT ;  /* 0x0000000609027212 */ /* 0x000fc800078e3cff */
[----:B------:R-:W-:Y:S02]  /*b510*/  ISETP.GE.AND P2, PT, R2, RZ, PT ;  /* 0x000000ff0200720c */ /* 0x000fe40003f46270 */
[----:B------:R-:W-:Y:S02]  /*b520*/  @P0 IADD3 R11, R11, 0x1, RZ ;  /* 0x000000010b0b0810 */ /* 0x000fe40007ffe0ff */
[----:B------:R-:W-:-:S05]  /*b530*/  IABS R2, R8 ;  /* 0x0000000800027213 */ /* 0x000fca0000000000 */
[----:B------:R-:W-:-:S04]  /*b540*/  IMAD.MOV R2, RZ, RZ, -R2 ;  /* 0x000000ffff027224 */ /* 0x000fc800078e0a02 */
[----:B------:R-:W-:Y:S01]  /*b550*/  @!P2 IMAD.MOV R11, RZ, RZ, -R11 ;  /* 0x000000ffff0ba224 */ /* 0x000fe200078e0a0b */
[----:B------:R-:W-:-:S04]  /*b560*/  @!P1 LOP3.LUT R11, RZ, R6, RZ, 0x33, !PT ;  /* 0x00000006ff0b9212 */ /* 0x000fc800078e33ff */
[-C--:B------:R-:W-:Y:S01]  /*b570*/  IABS R3, R11.reuse ;  /* 0x0000000b00037213 */ /* 0x080fe20000000000 */
[----:B------:R-:W-:-:S04]  /*b580*/  IMAD R6, R6, R11, RZ ;  /* 0x0000000b06067224 */ /* 0x000fc800078e02ff */
[----:B------:R-:W-:-:S04]  /*b590*/  IMAD.HI.U32 R4, R4, R3, RZ ;  /* 0x0000000304047227 */ /* 0x000fc800078e00ff */
[----:B------:R-:W-:Y:S02]  /*b5a0*/  IMAD R2, R4, R2, R3 ;  /* 0x0000000204027224 */ /* 0x000fe400078e0203 */
[----:B------:R-:W-:-:S03]  /*b5b0*/  IMAD.IADD R6, R9, 0x1, -R6 ;  /* 0x0000000109067824 */ /* 0x000fc600078e0a06 */
[----:B------:R-:W-:Y:S02]  /*b5c0*/  ISETP.GT.U32.AND P1, PT, R7, R2, PT ;  /* 0x000000020700720c */ /* 0x000fe40003f24070 */
[----:B------:R1:W-:Y:S11]  /*b5d0*/  STL [R1+0x4], R6 ;  /* 0x0000040601007387 */ /* 0x0003f60000100800 */
[----:B------:R-:W-:-:S02]  /*b5e0*/  @!P1 IMAD.IADD R2, R2, 0x1, -R7 ;  /* 0x0000000102029824 */ /* 0x000fc400078e0a07 */
[----:B------:R-:W-:Y:S01]  /*b5f0*/  @!P1 VIADD R4, R4, 0x1 ;  /* 0x0000000104049836 */ /* 0x000fe20000000000 */
[----:B------:R-:W-:Y:S02]  /*b600*/  ISETP.NE.AND P1, PT, R8, RZ, PT ;  /* 0x000000ff0800720c */ /* 0x000fe40003f25270 */
[----:B------:R-:W-:Y:S02]  /*b610*/  ISETP.GE.U32.AND P0, PT, R2, R7, PT ;  /* 0x000000070200720c */ /* 0x000fe40003f06070 */
[----:B------:R-:W-:-:S04]  /*b620*/  LOP3.LUT R2, R11, R8, RZ, 0x3c, !PT ;  /* 0x000000080b027212 */ /* 0x000fc800078e3cff */
[----:B------:R-:W-:-:S07]  /*b630*/  ISETP.GE.AND P2, PT, R2, RZ, PT ;  /* 0x000000ff0200720c */ /* 0x000fce0003f46270 */
[----:B------:R-:W-:-:S06]  /*b640*/  @P0 VIADD R4, R4, 0x1 ;  /* 0x0000000104040836 */ /* 0x000fcc0000000000 */
[----:B------:R-:W-:Y:S01]  /*b650*/  @!P2 IMAD.MOV R4, RZ, RZ, -R4 ;  /* 0x000000ffff04a224 */ /* 0x000fe200078e0a04 */
[----:B------:R-:W-:-:S05]  /*b660*/  @!P1 LOP3.LUT R4, RZ, R8, RZ, 0x33, !PT ;  /* 0x00000008ff049212 */ /* 0x000fca00078e33ff */
[--C-:B------:R-:W-:Y:S02]  /*b670*/  IMAD.MOV R2, RZ, RZ, -R4.reuse ;  /* 0x000000ffff027224 */ /* 0x100fe400078e0a04 */
[C---:B------:R-:W-:Y:S02]  /*b680*/  IMAD R4, R8.reuse, 0x1000000, R4 ;  /* 0x0100000008047824 */ /* 0x040fe400078e0204 */
[----:B------:R-:W-:Y:S02]  /*b690*/  IMAD R11, R8, R2, R11 ;  /* 0x00000002080b7224 */ /* 0x000fe400078e020b */
[----:B------:R-:W-:Y:S02]  /*b6a0*/  VIADD R2, R5, UR4 ;  /* 0x0000000405027c36 */ /* 0x000fe40008000000 */
[----:B------:R-:W-:-:S03]  /*b6b0*/  IMAD R3, R11, 0x10000, R4 ;  /* 0x000100000b037824 */ /* 0x000fc600078e0204 */
[----:B------:R1:W-:Y:S04]  /*b6c0*/  STL [R1+0xc], R2 ;  /* 0x00000c0201007387 */ /* 0x0003e80000100800 */
[----:B------:R1:W-:Y:S01]  /*b6d0*/  STL [R1+0x8], R3 ;  /* 0x0000080301007387 */ /* 0x0003e20000100800 */
[----:B------:R-:W-:Y:S05]  /*b6e0*/  BRA `(.L_x_226) ;  /* 0x0000000000107947 */ /* 0x000fea0003800000 */
.L_x_223:
[----:B------:R-:W-:Y:S01]  /*b6f0*/  IMAD.U32 R2, RZ, RZ, UR6 ;  /* 0x00000006ff027e24 */ /* 0x000fe2000f8e00ff */
[----:B------:R0:W-:Y:S04]  /*b700*/  STL [R1+0x4], RZ ;  /* 0x000004ff01007387 */ /* 0x0001e80000100800 */
[----:B------:R0:W-:Y:S04]  /*b710*/  STL [R1+0x8], RZ ;  /* 0x000008ff01007387 */ /* 0x0001e80000100800 */
[----:B------:R0:W-:Y:S02]  /*b720*/  STL [R1], R2 ;  /* 0x0000000201007387 */ /* 0x0001e40000100800 */
.L_x_226:
[----:B------:R-:W2:Y:S04]  /*b730*/  LDL R4, [R1] ;  /* 0x0000000001047983 */ /* 0x000ea80000100800 */
[----:B------:R-:W2:Y:S04]  /*b740*/  LDL R5, [R1+0x4] ;  /* 0x0000040001057983 */ /* 0x000ea80000100800 */
[----:B-1----:R-:W2:Y:S04]  /*b750*/  LDL R6, [R1+0x8] ;  /* 0x0000080001067983 */ /* 0x002ea80000100800 */
[----:B------:R-:W2:Y:S01]  /*b760*/  LDL R7, [R1+0xc] ;  /* 0x00000c0001077983 */ /* 0x000ea20000100800 */
[----:B------:R-:W-:-:S13]  /*b770*/  ISETP.NE.AND P0, PT, R0, RZ, PT ;  /* 0x000000ff0000720c */ /* 0x000fda0003f05270 */
[----:B------:R-:W1:Y:S01]  /*b780*/  @!P0 S2R R3, SR_CgaCtaId ;  /* 0x0000000000038919 */ /* 0x000e620000008800 */
[----:B------:R-:W-:-:S04]  /*b790*/  @!P0 MOV R0, 0x400 ;  /* 0x0000040000008802 */ /* 0x000fc80000000f00 */
[----:B-1----:R-:W-:-:S05]  /*b7a0*/  @!P0 LEA R0, R3, R0, 0x18 ;  /* 0x0000000003008211 */ /* 0x002fca00078ec0ff */
[----:B--2---:R1:W-:Y:S01]  /*b7b0*/  @!P0 STS.128 [R0+0x348d0], R4 ;  /* 0x0348d00400008388 */ /* 0x0043e20000000c00 */
[----:B------:R-:W-:Y:S06]  /*b7c0*/  BAR.ARV 0x5, 0x180 ;  /* 0x0146000000007b1d */ /* 0x000fec0000002000 */
.L_x_221:
[----:B01----:R-:W3:Y:S01]  /*b7d0*/  LDL R0, [R1+0xc] ;  /* 0x00000c0001007983 */ /* 0x003ee20000100800 */
[----:B------:R-:W-:Y:S01]  /*b7e0*/  ULDC UR4, c[0x0][0xc3c] ;  /* 0x00030f0000047ab9 */ /* 0x000fe20000000800 */
[----:B------:R-:W-:Y:S02]  /*b7f0*/  IMAD.MOV.U32 R19, RZ, RZ, RZ ;  /* 0x000000ffff137224 */ /* 0x000fe400078e00ff */
[----:B------:R0:W-:Y:S01]  /*b800*/  STL [R1+0x48], RZ ;  /* 0x000048ff01007387 */ /* 0x0001e20000100800 */
[----:B---3--:R-:W-:Y:S01]  /*b810*/  ISETP.GE.AND P0, PT, R0, UR4, PT ;  /* 0x0000000400007c0c */ /* 0x008fe2000bf06270 */
[----:B------:R-:W-:-:S05]  /*b820*/  IMAD.MOV.U32 R0, RZ, RZ, 0x1 ;  /* 0x00000001ff007424 */ /* 0x000fca00078e00ff */
[----:B------:R0:W-:Y:S07]  /*b830*/  STL [R1+0x14], R0 ;  /* 0x0000140001007387 */ /* 0x0001ee0000100800 */
[----:B------:R-:W-:Y:S05]  /*b840*/  @P0 BRA `(.L_x_227) ;  /* 0x0000005400f00947 */ /* 0x000fea0003800000 */
[----:B--2---:R-:W1:Y:S01]  /*b850*/  S2R R5, SR_TID.X ;  /* 0x0000000000057919 */ /* 0x004e620000002100 */
[----:B------:R-:W2:Y:S01]  /*b860*/  S2UR UR5, SR_CgaCtaId ;  /* 0x00000000000579c3 */ /* 0x000ea20000008800 */
[----:B------:R-:W-:Y:S01]  /*b870*/  UMOV UR4, 0x400 ;  /* 0x0000040000047882 */ /* 0x000fe20000000000 */
[----:B------:R-:W-:Y:S01]  /*b880*/  BSSY B8, `(.L_x_227) ;  /* 0x0000578000087945 */ /* 0x000fe20003800000 */
[----:B------:R-:W-:Y:S01]  /*b890*/  IMAD.MOV.U32 R19, RZ, RZ, RZ ;  /* 0x000000ffff137224 */ /* 0x000fe200078e00ff */
[----:B------:R-:W-:Y:S01]  /*b8a0*/  ULDC UR36, c[0x0][0xc] ;  /* 0x0000030000247ab9 */ /* 0x000fe20000000800 */
[----:B------:R-:W-:Y:S01]  /*b8b0*/  ULDC.64 UR38, c[0x0][0x198] ;  /* 0x0000660000267ab9 */ /* 0x000fe20000000a00 */
[----:B--2---:R-:W-:-:S06]  /*b8c0*/  ULEA UR4, UR5, UR4, 0x18 ;  /* 0x0000000405047291 */ /* 0x004fcc000f8ec03f */
[----:B------:R-:W-:Y:S01]  /*b8d0*/  IMAD.U32 R18, RZ, RZ, UR4 ;  /* 0x00000004ff127e24 */ /* 0x000fe2000f8e00ff */
[C---:B-1----:R-:W-:Y:S01]  /*b8e0*/  LOP3.LUT R4, R5.reuse, 0x7f, RZ, 0xc0, !PT ;  /* 0x0000007f05047812 */ /* 0x042fe200078ec0ff */
[----:B0-----:R-:W-:-:S05]  /*b8f0*/  IMAD.SHL.U32 R0, R5, 0x8, RZ ;  /* 0x0000000805007824 */ /* 0x001fca00078e00ff */
[C---:B------:R-:W-:Y:S02]  /*b900*/  LOP3.LUT R2, R0.reuse, 0x1f8, RZ, 0xc0, !PT ;  /* 0x000001f800027812 */ /* 0x040fe400078ec0ff */
[----:B------:R-:W-:Y:S02]  /*b910*/  LOP3.LUT R0, R0, 0x38, RZ, 0xc0, !PT ;  /* 0x0000003800007812 */ /* 0x000fe400078ec0ff */
[----:B------:R-:W-:Y:S01]  /*b920*/  LOP3.LUT R3, R2, 0x38, R5, 0x78, !PT ;  /* 0x0000003802037812 */ /* 0x000fe200078e7805 */
[----:B------:R-:W-:Y:S01]  /*b930*/  IMAD.SHL.U32 R2, R4, 0x8, RZ ;  /* 0x0000000804027824 */ /* 0x000fe200078e00ff */
[----:B------:R-:W-:-:S04]  /*b940*/  SHF.R.U32.HI R4, RZ, 0x3, R4 ;  /* 0x00000003ff047819 */ /* 0x000fc80000011604 */
[----:B------:R-:W-:Y:S02]  /*b950*/  LOP3.LUT R3, R3, 0x200, R2, 0xf8, !PT ;  /* 0x0000020003037812 */ /* 0x000fe400078ef802 */
[----:B------:R-:W-:-:S03]  /*b960*/  SHF.L.U32 R2, R5, 0x4, RZ ;  /* 0x0000000405027819 */ /* 0x000fc600000006ff */
[----:B------:R-:W-:Y:S01]  /*b970*/  IMAD R3, R3, 0x2, R18 ;  /* 0x0000000203037824 */ /* 0x000fe200078e0212 */
[----:B------:R-:W-:Y:S01]  /*b980*/  LOP3.LUT R4, R4, 0x70, R2, 0xf8, !PT ;  /* 0x0000007004047812 */ /* 0x000fe200078ef802 */
[----:B------:R-:W-:-:S03]  /*b990*/  IMAD.MOV.U32 R2, RZ, RZ, 0x1 ;  /* 0x00000001ff027424 */ /* 0x000fc600078e00ff */
[----:B------:R-:W-:Y:S04]  /*b9a0*/  STL [R1+0x24], R3 ;  /* 0x0000240301007387 */ /* 0x000fe80000100800 */
[----:B------:R0:W-:Y:S04]  /*b9b0*/  STL [R1+0x14], R2 ;  /* 0x0000140201007387 */ /* 0x0001e80000100800 */
[----:B------:R1:W-:Y:S01]  /*b9c0*/  STL [R1+0x48], RZ ;  /* 0x000048ff01007387 */ /* 0x0003e20000100800 */
[C---:B0-----:R-:W-:Y:S02]  /*b9d0*/  LOP3.LUT R2, R0.reuse, 0x40, RZ, 0xfc, !PT ;  /* 0x0000004000027812 */ /* 0x041fe400078efcff */
[----:B-1----:R-:W-:-:S07]  /*b9e0*/  LOP3.LUT R0, R0, 0x80, RZ, 0xfc, !PT ;  /* 0x0000008000007812 */ /* 0x002fce00078efcff */
.L_x_329:
[----:B--2---:R-:W2:Y:S01]  /*b9f0*/  LDL R0, [R1+0xc] ;  /* 0x00000c0001007983 */ /* 0x004ea20000100800 */
[----:B------:R-:W2:Y:S01]  /*ba00*/  LDC.64 R2, c[0x0][0xc88] ;  /* 0x00032200ff027b82 */ /* 0x000ea20000000a00 */
[----:B------:R-:W-:Y:S05]  /*ba10*/  YIELD ;  /* 0x0000000000007946 */ /* 0x000fea0003800000 */
[----:B------:R-:W-:Y:S01]  /*ba20*/  ULDC.64 UR4, c[0x0][0xa28] ;  /* 0x00028a0000047ab9 */ /* 0x000fe20000000a00 */
[----:B-1----:R-:W-:Y:S01]  /*ba30*/  IMAD.MOV.U32 R6, RZ, RZ, RZ ;  /* 0x000000ffff067224 */ /* 0x002fe200078e00ff */
[----:B------:R-:W-:Y:S01]  /*ba40*/  ISETP.NE.U32.AND P0, PT, RZ, UR4, PT ;  /* 0x00000004ff007c0c */ /* 0x000fe2000bf05070 */
[----:B------:R-:W-:Y:S01]  /*ba50*/  ULDC.64 UR6, c[0x0][0xa18] ;  /* 0x0002860000067ab9 */ /* 0x000fe20000000a00 */
[----:B------:R-:W-:Y:S01]  /*ba60*/  ULDC.64 UR8, c[0x0][0xa08] ;  /* 0x0002820000087ab9 */ /* 0x000fe20000000a00 */
[----:B--2---:R-:W-:-:S05]  /*ba70*/  IMAD.WIDE R2, R0, 0x4, R2 ;  /* 0x0000000400027825 */ /* 0x004fca00078e0202 */
[----:B------:R-:W2:Y:S01]  /*ba80*/  LDG.E R10, desc[UR40][R2.64] ;  /* 0x00000028020a7981 */ /* 0x000ea2000c1e1900 */
[----:B------:R-:W-:Y:S01]  /*ba90*/  ISETP.NE.AND.EX P0, PT, RZ, UR5, PT, P0 ;  /* 0x00000005ff007c0c */ /* 0x000fe2000bf05300 */
[----:B------:R-:W-:Y:S01]  /*baa0*/  IMAD.MOV.U32 R0, RZ, RZ, RZ ;  /* 0x000000ffff007224 */ /* 0x000fe200078e00ff */
[----:B--2---:R-:W-:Y:S01]  /*bab0*/  SHF.R.S32.HI R4, RZ, 0x1f, R10 ;  /* 0x0000001fff047819 */ /* 0x004fe2000001140a */
[----:B------:R-:W-:-:S10]  /*bac0*/  IMAD.SHL.U32 R17, R10, 0x4, RZ ;  /* 0x000000040a117824 */ /* 0x000fd400078e00ff */
[C---:B------:R-:W-:Y:S01]  /*bad0*/  @P0 LEA R2, P1, R10.reuse, UR4, 0x2 ;  /* 0x000000040a020c11 */ /* 0x040fe2000f8210ff */
[----:B------:R-:W-:Y:S03]  /*bae0*/  STL [R1+0x2c], R10 ;  /* 0x00002c0a01007387 */ /* 0x000fe60000100800 */
[C-C-:B------:R-:W-:Y:S01]  /*baf0*/  @P0 LEA.HI.X R3, R10.reuse, UR5, R4.reuse, 0x2, P1 ;  /* 0x000000050a030c11 */ /* 0x140fe200088f1404 */
[----:B------:R-:W-:Y:S01]  /*bb00*/  ULDC.64 UR4, c[0x0][0xa00] ;  /* 0x0002800000047ab9 */ /* 0x000fe20000000a00 */
[----:B------:R-:W-:Y:S01]  /*bb10*/  SHF.L.U64.HI R9, R10, 0x2, R4 ;  /* 0x000000020a097819 */ /* 0x000fe20000010204 */
[----:B0-----:R0:W-:Y:S01]  /*bb20*/  STL [R1+0x3c], R4 ;  /* 0x00003c0401007387 */ /* 0x0011e20000100800 */
[----:B------:R-:W-:-:S03]  /*bb30*/  ISETP.NE.U32.AND P1, PT, RZ, UR4, PT ;  /* 0x00000004ff007c0c */ /* 0x000fc6000bf25070 */
[----:B------:R1:W5:Y:S01]  /*bb40*/  @P0 LDG.E R0, desc[UR40][R2.64] ;  /* 0x0000002802000981 */ /* 0x000362000c1e1900 */
[----:B------:R-:W-:Y:S01]  /*bb50*/  ISETP.NE.AND.EX P1, PT, RZ, UR5, PT, P1 ;  /* 0x00000005ff007c0c */ /* 0x000fe2000bf25310 */
[----:B------:R-:W-:Y:S01]  /*bb60*/  IMAD.MOV.U32 R8, RZ, RZ, RZ ;  /* 0x000000ffff087224 */ /* 0x000fe200078e00ff */
[----:B------:R-:W-:Y:S01]  /*bb70*/  ISETP.NE.U32.AND P2, PT, RZ, UR6, PT ;  /* 0x00000006ff007c0c */ /* 0x000fe2000bf45070 */
[----:B------:R-:W-:Y:S01]  /*bb80*/  STL [R1+0x1c], R9 ;  /* 0x00001c0901007387 */ /* 0x000fe20000100800 */
[----:B------:R-:W-:Y:S02]  /*bb90*/  ISETP.NE.U32.AND P0, PT, RZ, UR8, PT ;  /* 0x00000008ff007c0c */ /* 0x000fe4000bf05070 */
[C---:B0-----:R-:W-:Y:S02]  /*bba0*/  IADD3 R4, P4, R17.reuse, UR8, RZ ;  /* 0x0000000811047c10 */ /* 0x041fe4000ff9e0ff */
[----:B-1----:R-:W-:Y:S02]  /*bbb0*/  IADD3 R2, P3, R17, UR4, RZ ;  /* 0x0000000411027c10 */ /* 0x002fe4000ff7e0ff */
[----:B------:R-:W-:-:S02]  /*bbc0*/  ISETP.NE.AND.EX P2, PT, RZ, UR7, PT, P2 ;  /* 0x00000007ff007c0c */ /* 0x000fc4000bf45320 */
[C---:B------:R-:W-:Y:S02]  /*bbd0*/  IADD3.X R3, R9.reuse, UR5, RZ, P3, !PT ;  /* 0x0000000509037c10 */ /* 0x040fe40009ffe4ff */
[----:B------:R-:W-:Y:S02]  /*bbe0*/  ISETP.NE.AND.EX P0, PT, RZ, UR9, PT, P0 ;  /* 0x00000009ff007c0c */ /* 0x000fe4000bf05300 */
[----:B------:R-:W-:Y:S01]  /*bbf0*/  IADD3.X R5, R9, UR9, RZ, P4, !PT ;  /* 0x0000000909057c10 */ /* 0x000fe2000a7fe4ff */
[----:B------:R-:W2:Y:S01]  /*bc00*/  @P1 LDG.E R6, desc[UR40][R2.64] ;  /* 0x0000002802061981 */ /* 0x000ea2000c1e1900 */
[----:B------:R-:W-:Y:S02]  /*bc10*/  ULDC UR4, c[0x0][0x288] ;  /* 0x0000a20000047ab9 */ /* 0x000fe40000000800 */
[----:B------:R-:W-:Y:S01]  /*bc20*/  IMAD.U32 R11, RZ, RZ, UR4 ;  /* 0x00000004ff0b7e24 */ /* 0x000fe2000f8e00ff */
[----:B------:R-:W-:-:S06]  /*bc30*/  ULDC.64 UR4, c[0x0][0x418] ;  /* 0x0001060000047ab9 */ /* 0x000fcc0000000a00 */
[----:B------:R-:W5:Y:S04]  /*bc40*/  @P0 LDG.E R8, desc[UR40][R4.64] ;  /* 0x0000002804080981 */ /* 0x000f68000c1e1900 */
[----:B--2---:R0:W-:Y:S02]  /*bc50*/  STL [R1+0x30], R6 ;  /* 0x0000300601007387 */ /* 0x0041e40000100800 */
[----:B0-----:R-:W-:-:S04]  /*bc60*/  @P2 IADD3 R6, P3, R17, UR6, RZ ;  /* 0x0000000611062c10 */ /* 0x001fc8000ff7e0ff */
[----:B------:R-:W-:-:S05]  /*bc70*/  @P2 IADD3.X R7, R9, UR7, RZ, P3, !PT ;  /* 0x0000000709072c10 */ /* 0x000fca0009ffe4ff */
[----:B------:R0:W2:Y:S01]  /*bc80*/  @P2 LDG.E R11, desc[UR40][R6.64] ;  /* 0x00000028060b2981 */ /* 0x0000a2000c1e1900 */
[----:B------:R-:W-:-:S03]  /*bc90*/  UISETP.NE.U32.AND UP0, UPT, UR4, URZ, UPT ;  /* 0x0000003f0400728c */ /* 0x000fc6000bf05070 */
[----:B------:R-:W-:Y:S01]  /*bca0*/  ULDC UR4, c[0x0][0x424] ;  /* 0x0001090000047ab9 */ /* 0x000fe20000000800 */
[----:B------:R-:W-:-:S03]  /*bcb0*/  UISETP.NE.AND.EX UP0, UPT, UR5, URZ, UPT, UP0 ;  /* 0x0000003f0500728c */ /* 0x000fc6000bf05300 */
[----:B------:R-:W-:Y:S01]  /*bcc0*/  ULDC UR5, c[0x0][0x2f0] ;  /* 0x0000bc0000057ab9 */ /* 0x000fe20000000800 */
[----:B------:R-:W-:-:S04]  /*bcd0*/  USEL UR4, UR4, 0x1, UP0 ;  /* 0x0000000104047887 */ /* 0x000fc80008000000 */
[----:B------:R-:W-:-:S06]  /*bce0*/  UIMAD UR4, UR4, UR5, URZ ;  /* 0x00000005040472a4 */ /* 0x000fcc000f8e023f */
[----:B0-----:R-:W-:Y:S01]  /*bcf0*/  IMAD.U32 R6, RZ, RZ, UR4 ;  /* 0x00000004ff067e24 */ /* 0x001fe2000f8e00ff */
[----:B--2---:R0:W-:Y:S01]  /*bd00*/  STL [R1+0x44], R11 ;  /* 0x0000440b01007387 */ /* 0x0041e20000100800 */
[----:B------:R-:W-:Y:S05]  /*bd10*/  @P2 BRA `(.L_x_228) ;  /* 0x0000000000142947 */ /* 0x000fea0003800000 */
[----:B------:R-:W-:Y:S05]  /*bd20*/  @!P1 BRA `(.L_x_228) ;  /* 0x0000000000109947 */ /* 0x000fea0003800000 */
[----:B------:R-:W2:Y:S04]  /*bd30*/  LDG.E R7, desc[UR40][R2.64] ;  /* 0x0000002802077981 */ /* 0x000ea8000c1e1900 */
[----:B------:R-:W2:Y:S02]  /*bd40*/  LDG.E R2, desc[UR40][R2.64+0x4] ;  /* 0x0000042802027981 */ /* 0x000ea4000c1e1900 */
[----:B--2---:R-:W-:-:S05]  /*bd50*/  IMAD.IADD R2, R2, 0x1, -R7 ;  /* 0x0000000102027824 */ /* 0x004fca00078e0a07 */
[----:B------:R1:W-:Y:S02]  /*bd60*/  STL [R1+0x44], R2 ;  /* 0x0000440201007387 */ /* 0x0003e40000100800 */
.L_x_228:
[----:B------:R-:W1:Y:S01]  /*bd70*/  LDL.LU R7, [R1+0x8] ;  /* 0x0000080001077983 */ /* 0x000e620000300800 */
[----:B------:R-:W-:Y:S02]  /*bd80*/  ULDC.64 UR4, c[0x0][0xa20] ;  /* 0x0002880000047ab9 */ /* 0x000fe40000000a00 */
[----:B------:R-:W-:-:S04]  /*bd90*/  ISETP.NE.U32.AND P1, PT, RZ, UR4, PT ;  /* 0x00000004ff007c0c */ /* 0x000fc8000bf25070 */
[----:B------:R-:W-:Y:S02]  /*bda0*/  ISETP.NE.AND.EX P1, PT, RZ, UR5, PT, P1 ;  /* 0x00000005ff007c0c */ /* 0x000fe4000bf25310 */
[C---:B-1----:R-:W-:Y:S02]  /*bdb0*/  LOP3.LUT R2, R7.reuse, 0xff000000, RZ, 0xc0, !PT ;  /* 0xff00000007027812 */ /* 0x042fe400078ec0ff */
[C---:B------:R-:W-:Y:S02]  /*bdc0*/  LOP3.LUT R3, R7.reuse, 0xff0000, RZ, 0xc0, !PT ;  /* 0x00ff000007037812 */ /* 0x040fe400078ec0ff */
[----:B------:R-:W-:Y:S02]  /*bdd0*/  SHF.R.U32.HI R2, RZ, 0x8, R2 ;  /* 0x00000008ff027819 */ /* 0x000fe40000011602 */
[----:B------:R-:W-:Y:S01]  /*bde0*/  LOP3.LUT R16, R7, 0xffff, RZ, 0xc0, !PT ;  /* 0x0000ffff07107812 */ /* 0x000fe200078ec0ff */
[----:B-----5:R-:W-:Y:S01]  /*bdf0*/  IMAD.IADD R7, R8, 0x1, R0 ;  /* 0x0000000108077824 */ /* 0x020fe200078e0200 */
[----:B------:R-:W-:Y:S01]  /*be00*/  LEA.HI R2, R3, R2, RZ, 0x10 ;  /* 0x0000000203027211 */ /* 0x000fe200078f80ff */
[----:B------:R-:W-:-:S05]  /*be10*/  IMAD.MOV.U32 R3, RZ, RZ, R10 ;  /* 0x000000ffff037224 */ /* 0x000fca00078e000a */
[----:B------:R1:W-:Y:S04]  /*be20*/  STL [R1+0x10], R3 ;  /* 0x0000100301007387 */ /* 0x0003e80000100800 */
[----:B------:R1:W-:Y:S01]  /*be30*/  STL [R1+0x18], R7 ;  /* 0x0000180701007387 */ /* 0x0003e20000100800 */
[----:B------:R-:W-:Y:S05]  /*be40*/  @!P1 BRA `(.L_x_229) ;  /* 0x0000000000109947 */ /* 0x000fea0003800000 */
[----:B------:R-:W-:-:S04]  /*be50*/  IADD3 R6, P0, R17, UR4, RZ ;  /* 0x0000000411067c10 */ /* 0x000fc8000ff1e0ff */
[----:B-1----:R-:W-:-:S05]  /*be60*/  IADD3.X R7, R9, UR5, RZ, P0, !PT ;  /* 0x0000000509077c10 */ /* 0x002fca00087fe4ff */
[----:B------:R2:W5:Y:S01]  /*be70*/  LDG.E R6, desc[UR40][R6.64] ;  /* 0x0000002806067981 */ /* 0x000562000c1e1900 */
[----:B------:R-:W-:Y:S05]  /*be80*/  BRA `(.L_x_230) ;  /* 0x0000000000107947 */ /* 0x000fea0003800000 */
.L_x_229:
[----:B------:R-:W-:Y:S05]  /*be90*/  @!P0 BRA `(.L_x_230) ;  /* 0x00000000000c8947 */ /* 0x000fea0003800000 */
[----:B------:R-:W2:Y:S04]  /*bea0*/  LDG.E R6, desc[UR40][R4.64] ;  /* 0x0000002804067981 */ /* 0x000ea8000c1e1900 */
[----:B------:R-:W2:Y:S02]  /*beb0*/  LDG.E R4, desc[UR40][R4.64+0x4] ;  /* 0x0000042804047981 */ /* 0x000ea4000c1e1900 */
[----:B--2---:R-:W-:-:S07]  /*bec0*/  IMAD.IADD R6, R4, 0x1, -R6 ;  /* 0x0000000104067824 */ /* 0x004fce00078e0a06 */
.L_x_230:
[----:B-----5:R-:W-:Y:S01]  /*bed0*/  IMAD.IADD R6, R6, 0x1, -R0 ;  /* 0x0000000106067824 */ /* 0x020fe200078e0a00 */
[----:B------:R-:W-:Y:S01]  /*bee0*/  MOV R4, RZ ;  /* 0x000000ff00047202 */ /* 0x000fe20000000f00 */
[----:B------:R-:W-:Y:S01]  /*bef0*/  BSSY B0, `(.L_x_231) ;  /* 0x000002b000007945 */ /* 0x000fe20003800000 */
[----:B------:R-:W-:Y:S01]  /*bf00*/  LOP3.LUT R9, R2, 0xff, RZ, 0xc0, !PT ;  /* 0x000000ff02097812 */ /* 0x000fe200078ec0ff */
[C---:B------:R-:W-:Y:S01]  /*bf10*/  VIADD R0, R6.reuse, 0x7f ;  /* 0x0000007f06007836 */ /* 0x040fe20000000000 */
[----:B------:R-:W-:Y:S01]  /*bf20*/  ISETP.GE.AND P0, PT, R6, 0x1, PT ;  /* 0x000000010600780c */ /* 0x000fe20003f06270 */
[----:B------:R3:W-:Y:S01]  /*bf30*/  STL [R1+0x34], R4 ;  /* 0x0000340401007387 */ /* 0x0007e20000100800 */
[----:B------:R-:W-:Y:S02]  /*bf40*/  IMAD.MOV.U32 R10, RZ, RZ, R4 ;  /* 0x000000ffff0a7224 */ /* 0x000fe400078e0004 */
[----:B-1----:R-:W-:-:S04]  /*bf50*/  SHF.R.S32.HI R3, RZ, 0x1f, R0 ;  /* 0x0000001fff037819 */ /* 0x002fc80000011400 */
[----:B------:R-:W-:-:S04]  /*bf60*/  LEA.HI R3, R3, R0, RZ, 0x7 ;  /* 0x0000000003037211 */ /* 0x000fc800078f38ff */
[----:B------:R-:W-:-:S05]  /*bf70*/  SHF.R.S32.HI R8, RZ, 0x7, R3 ;  /* 0x00000007ff087819 */ /* 0x000fca0000011403 */
[----:B------:R3:W-:Y:S04]  /*bf80*/  STL [R1+0x40], R8 ;  /* 0x0000400801007387 */ /* 0x0007e80000100800 */
[----:B------:R3:W-:Y:S01]  /*bf90*/  STL [R1+0x58], R9 ;  /* 0x0000580901007387 */ /* 0x0007e20000100800 */
[----:B------:R-:W-:Y:S05]  /*bfa0*/  @!P0 BRA `(.L_x_232) ;  /* 0x00000000007c8947 */ /* 0x000fea0003800000 */
[----:B------:R-:W-:-:S04]  /*bfb0*/  SHF.R.U32.HI R0, RZ, 0x10, R2 ;  /* 0x00000010ff007819 */ /* 0x000fc80000011602 */
[----:B------:R-:W-:-:S13]  /*bfc0*/  ISETP.NE.AND P0, PT, R0, RZ, PT ;  /* 0x000000ff0000720c */ /* 0x000fda0003f05270 */
[----:B------:R-:W3:Y:S02]  /*bfd0*/  @!P0 LDC R0, c[0x0][0x9f0] ;  /* 0x00027c00ff008b82 */ /* 0x000ee40000000800 */
[----:B---3--:R-:W-:-:S04]  /*bfe0*/  IABS R4, R0 ;  /* 0x0000000000047213 */ /* 0x008fc80000000000 */
[----:B------:R-:W1:Y:S08]  /*bff0*/  I2F.RP R2, R4 ;  /* 0x0000000400027306 */ /* 0x000e700000209400 */
[----:B-1----:R-:W1:Y:S02]  /*c000*/  MUFU.RCP R2, R2 ;  /* 0x0000000200027308 */ /* 0x002e640000001000 */
[----:B-1----:R-:W-:-:S06]  /*c010*/  VIADD R2, R2, 0xffffffe ;  /* 0x0ffffffe02027836 */ /* 0x002fcc0000000000 */
[----:B------:R-:W1:Y:S02]  /*c020*/  F2I.FTZ.U32.TRUNC.NTZ R3, R2 ;  /* 0x0000000200037305 */ /* 0x000e64000021f000 */
[----:B-1----:R-:W-:-:S04]  /*c030*/  IMAD.MOV R2, RZ, RZ, -R3 ;  /* 0x000000ffff027224 */ /* 0x002fc800078e0a03 */
[----:B------:R-:W-:Y:S02]  /*c040*/  IMAD R5, R2, R4, RZ ;  /* 0x0000000402057224 */ /* 0x000fe400078e02ff */
[----:B------:R-:W-:-:S04]  /*c050*/  IMAD.MOV.U32 R2, RZ, RZ, RZ ;  /* 0x000000ffff027224 */ /* 0x000fc800078e00ff */
[----:B--2---:R-:W-:Y:S01]  /*c060*/  IMAD.HI.U32 R7, R3, R5, R2 ;  /* 0x0000000503077227 */ /* 0x004fe200078e0002 */
[----:B------:R-:W-:Y:S02]  /*c070*/  IABS R2, R0 ;  /* 0x0000000000027213 */ /* 0x000fe40000000000 */
[----:B------:R-:W-:-:S03]  /*c080*/  IADD3 R3, R0, -0x1, R8 ;  /* 0xffffffff00037810 */ /* 0x000fc60007ffe008 */
[----:B------:R-:W-:Y:S01]  /*c090*/  IMAD.MOV R2, RZ, RZ, -R2 ;  /* 0x000000ffff027224 */ /* 0x000fe200078e0a02 */
[----:B------:R-:W-:Y:S02]  /*c0a0*/  IABS R5, R3 ;  /* 0x0000000300057213 */ /* 0x000fe40000000000 */
[----:B------:R-:W-:Y:S01]  /*c0b0*/  LOP3.LUT R3, R3, R0, RZ, 0x3c, !PT ;  /* 0x0000000003037212 */ /* 0x000fe200078e3cff */
[----:B------:R-:W-:Y:S02]  /*c0c0*/  IMAD.MOV.U32 R6, RZ, RZ, R2 ;  /* 0x000000ffff067224 */ /* 0x000fe400078e0002 */
[----:B------:R-:W-:Y:S01]  /*c0d0*/  IMAD.HI.U32 R2, R7, R5, RZ ;  /* 0x0000000507027227 */ /* 0x000fe200078e00ff */
[----:B------:R-:W-:-:S03]  /*c0e0*/  ISETP.GE.AND P2, PT, R3, RZ, PT ;  /* 0x000000ff0300720c */ /* 0x000fc60003f46270 */
        /* <DEDUP_REMOVED lines=9> */
[----:B------:R-:W-:-:S05]  /*c180*/  IMAD.MOV.U32 R10, RZ, RZ, R2 ;  /* 0x000000ffff0a7224 */ /* 0x000fca00078e0002 */
[----:B------:R1:W-:Y:S02]  /*c190*/  STL [R1+0x34], R10 ;  /* 0x0000340a01007387 */ /* 0x0003e40000100800 */
.L_x_232:
[----:B------:R-:W-:Y:S05]  /*c1a0*/  BSYNC B0 ;  /* 0x0000000000007941 */ /* 0x000fea0003800000 */
.L_x_231:
[----:B------:R-:W-:Y:S01]  /*c1b0*/  IMAD.MOV.U32 R0, RZ, RZ, R10 ;  /* 0x000000ffff007224 */ /* 0x000fe200078e000a */
[----:B------:R-:W-:Y:S03]  /*c1c0*/  BSSY B7, `(.L_x_233) ;  /* 0x0000409000077945 */ /* 0x000fe60003800000 */
[----:B------:R-:W-:-:S05]  /*c1d0*/  IMAD R2, R9, R0, RZ ;  /* 0x0000000009027224 */ /* 0x000fca00078e02ff */
[----:B------:R-:W-:Y:S01]  /*c1e0*/  VIADDMNMX R0, R2, R0, R8, PT ;  /* 0x0000000002007246 */ /* 0x000fe20003800108 */
[----:B------:R4:W-:Y:S03]  /*c1f0*/  STL [R1+0x28], R2 ;  /* 0x0000280201007387 */ /* 0x0009e60000100800 */
[----:B------:R-:W-:Y:S01]  /*c200*/  ISETP.GT.AND P0, PT, R0, R2, PT ;  /* 0x000000020000720c */ /* 0x000fe20003f04270 */
[----:B------:R4:W-:-:S12]  /*c210*/  STL [R1+0x38], R0 ;  /* 0x0000380001007387 */ /* 0x0009d80000100800 */
[----:B----4-:R-:W-:Y:S05]  /*c220*/  @P0 BRA `(.L_x_234) ;  /* 0x0000000000480947 */ /* 0x010fea0003800000 */
[----:B------:R-:W4:Y:S02]  /*c230*/  S2R R0, SR_TID.X ;  /* 0x0000000000007919 */ /* 0x000f240000002100 */
[----:B----4-:R-:W-:-:S04]  /*c240*/  LOP3.LUT R0, R0, 0x7f, RZ, 0xc0, !PT ;  /* 0x0000007f00007812 */ /* 0x010fc800078ec0ff */
[----:B------:R-:W-:-:S13]  /*c250*/  ISETP.NE.AND P0, PT, R0, RZ, PT ;  /* 0x000000ff0000720c */ /* 0x000fda0003f05270 */
[----:B------:R-:W-:Y:S05]  /*c260*/  @P0 BRA `(.L_x_235) ;  /* 0x0000003c00f80947 */ /* 0x000fea0003800000 */
[----:B------:R-:W4:Y:S01]  /*c270*/  S2R R3, SR_LANEID ;  /* 0x0000000000037919 */ /* 0x000f220000000000 */
[----:B------:R-:W-:Y:S02]  /*c280*/  VOTEU.ANY UR4, UPT, PT ;  /* 0x0000000000047886 */ /* 0x000fe400038e0100 */
[----:B------:R-:W4:Y:S08]  /*c290*/  FLO.U32 R0, UR4 ;  /* 0x0000000400007d00 */ /* 0x000f3000080e0000 */
[----:B------:R-:W5:Y:S01]  /*c2a0*/  POPC R5, UR4 ;  /* 0x0000000400057d09 */ /* 0x000f620008000000 */
[----:B----4-:R-:W-:-:S02]  /*c2b0*/  ISETP.EQ.U32.AND P0, PT, R0, R3, PT ;  /* 0x000000030000720c */ /* 0x010fc40003f02070 */
[----:B------:R-:W5:Y:S11]  /*c2c0*/  LDC.64 R2, c[0x0][0xc60] ;  /* 0x00031800ff027b82 */ /* 0x000f760000000a00 */
[----:B-----5:R-:W4:Y:S01]  /*c2d0*/  @P0 ATOMG.E.ADD.STRONG.GPU PT, R3, desc[UR40][R2.64], R5 ;  /* 0x00000005020309a8 */ /* 0x020f2200081ee1e8 */
[----:B---3--:R-:W3:Y:S02]  /*c2e0*/  S2R R4, SR_LTMASK ;  /* 0x0000000000047919 */ /* 0x008ee40000003900 */
[----:B---3--:R-:W-:-:S04]  /*c2f0*/  LOP3.LUT R4, R4, UR4, RZ, 0xc0, !PT ;  /* 0x0000000404047c12 */ /* 0x008fc8000f8ec0ff */
[----:B--2---:R-:W2:Y:S01]  /*c300*/  POPC R7, R4 ;  /* 0x0000000400077309 */ /* 0x004ea20000000000 */
[----:B----4-:R-:W2:Y:S02]  /*c310*/  SHFL.IDX PT, R0, R3, R0, 0x1f ;  /* 0x00001f0003007589 */ /* 0x010ea400000e0000 */
[----:B--2---:R-:W-:-:S05]  /*c320*/  IADD3 R0, R0, UR36, R7 ;  /* 0x0000002400007c10 */ /* 0x004fca000fffe007 */
[----:B------:R4:W-:Y:S01]  /*c330*/  STL [R1], R0 ;  /* 0x0000000001007387 */ /* 0x0009e20000100800 */
[----:B------:R-:W-:Y:S05]  /*c340*/  BRA `(.L_x_235) ;  /* 0x0000003c00c07947 */ /* 0x000fea0003800000 */
.L_x_234:
[----:B------:R-:W-:Y:S01]  /*c350*/  VIADD R0, R18, 0x1c400 ;  /* 0x0001c40012007836 */ /* 0x000fe20000000000 */
[----:B------:R-:W-:Y:S04]  /*c360*/  BSSY B6, `(.L_x_236) ;  /* 0x0000013000067945 */ /* 0x000fe80003800000 */
[----:B------:R-:W-:-:S13]  /*c370*/  LOP3.LUT P0, RZ, R0, 0x3ff, RZ, 0xc0, !PT ;  /* 0x000003ff00ff7812 */ /* 0x000fda000780c0ff */
[----:B------:R-:W-:Y:S05]  /*c380*/  @!P0 BRA `(.L_x_237) ;  /* 0x0000000000408947 */ /* 0x000fea0003800000 */
[----:B------:R-:W-:Y:S01]  /*c390*/  MOV R2, 0x0 ;  /* 0x0000000000027802 */ /* 0x000fe20000000f00 */
[----:B------:R-:W-:Y:S01]  /*c3a0*/  ULDC.64 UR6, c[0x4][0x118] ;  /* 0x0100460000067ab9 */ /* 0x000fe20000000a00 */
[----:B------:R-:W-:Y:S01]  /*c3b0*/  ULDC.64 UR8, c[0x4][0x120] ;  /* 0x0100480000087ab9 */ /* 0x000fe20000000a00 */
[----:B------:R-:W-:Y:S01]  /*c3c0*/  ULDC.64 UR4, c[0x4][0x70] ;  /* 0x01001c0000047ab9 */ /* 0x000fe20000000a00 */
[----:B---3--:R-:W-:Y:S01]  /*c3d0*/  IMAD.U32 R4, RZ, RZ, UR6 ;  /* 0x00000006ff047e24 */ /* 0x008fe2000f8e00ff */
[----:B--2---:R-:W-:Y:S01]  /*c3e0*/  MOV R7, UR9 ;  /* 0x0000000900077c02 */ /* 0x004fe20008000f00 */
[----:B------:R-:W2:Y:S01]  /*c3f0*/  LDC.64 R2, c[0x4][R2] ;  /* 0x0100000002027b82 */ /* 0x000ea20000000a00 */
[----:B------:R-:W-:Y:S02]  /*c400*/  IMAD.U32 R5, RZ, RZ, UR7 ;  /* 0x00000007ff057e24 */ /* 0x000fe4000f8e00ff */
[----:B------:R-:W-:Y:S02]  /*c410*/  IMAD.U32 R6, RZ, RZ, UR8 ;  /* 0x00000008ff067e24 */ /* 0x000fe4000f8e00ff */
[----:B-1----:R-:W-:-:S02]  /*c420*/  IMAD.U32 R10, RZ, RZ, UR4 ;  /* 0x00000004ff0a7e24 */ /* 0x002fc4000f8e00ff */
[----:B0-----:R-:W-:Y:S02]  /*c430*/  IMAD.U32 R11, RZ, RZ, UR5 ;  /* 0x00000005ff0b7e24 */ /* 0x001fe4000f8e00ff */
[----:B------:R-:W-:Y:S02]  /*c440*/  IMAD.MOV.U32 R8, RZ, RZ, 0x70 ;  /* 0x00000070ff087424 */ /* 0x000fe400078e00ff */
[----:B------:R-:W-:Y:S02]  /*c450*/  IMAD.MOV.U32 R12, RZ, RZ, 0x1 ;  /* 0x00000001ff0c7424 */ /* 0x000fe400078e00ff */
[----:B------:R-:W-:-:S07]  /*c460*/  IMAD.MOV.U32 R13, RZ, RZ, RZ ;  /* 0x000000ffff0d7224 */ /* 0x000fce00078e00ff */
[----:B------:R-:W-:-:S07]  /*c470*/  LEPC R20, `(.L_x_237) ;  /* 0x000000001014794e */ /* 0x000fce0000000000 */
[----:B--2---:R-:W-:Y:S05]  /*c480*/  CALL.ABS.NOINC R2 ;  /* 0x0000000002007343 */ /* 0x004fea0003c00000 */
.L_x_237:
[----:B------:R-:W-:Y:S05]  /*c490*/  BSYNC B6 ;  /* 0x0000000000067941 */ /* 0x000fea0003800000 */
.L_x_236:
        /* <DEDUP_REMOVED lines=8> */
[----:B------:R4:W4:Y:S01]  /*c520*/  LDC.64 R2, c[0x4][R0] ;  /* 0x0100000000027b82 */ /* 0x0009220000000a00 */
[----:B---3--:R-:W-:Y:S02]  /*c530*/  IMAD.U32 R4, RZ, RZ, UR6 ;  /* 0x00000006ff047e24 */ /* 0x008fe4000f8e00ff */
[----:B------:R-:W-:Y:S02]  /*c540*/  IMAD.U32 R5, RZ, RZ, UR7 ;  /* 0x00000007ff057e24 */ /* 0x000fe4000f8e00ff */
[----:B------:R-:W-:Y:S02]  /*c550*/  IMAD.U32 R6, RZ, RZ, UR8 ;  /* 0x00000008ff067e24 */ /* 0x000fe4000f8e00ff */
[----:B--2---:R-:W-:-:S02]  /*c560*/  IMAD.U32 R7, RZ, RZ, UR9 ;  /* 0x00000009ff077e24 */ /* 0x004fc4000f8e00ff */
[----:B-1----:R-:W-:Y:S02]  /*c570*/  IMAD.U32 R10, RZ, RZ, UR4 ;  /* 0x00000004ff0a7e24 */ /* 0x002fe4000f8e00ff */
[----:B0-----:R-:W-:Y:S02]  /*c580*/  IMAD.U32 R11, RZ, RZ, UR5 ;  /* 0x00000005ff0b7e24 */ /* 0x001fe4000f8e00ff */
[----:B------:R-:W-:Y:S02]  /*c590*/  IMAD.MOV.U32 R8, RZ, RZ, 0x70 ;  /* 0x00000070ff087424 */ /* 0x000fe400078e00ff */
[----:B------:R-:W-:Y:S02]  /*c5a0*/  IMAD.MOV.U32 R12, RZ, RZ, 0x1 ;  /* 0x00000001ff0c7424 */ /* 0x000fe400078e00ff */
[----:B------:R-:W-:-:S07]  /*c5b0*/  IMAD.MOV.U32 R13, RZ, RZ, RZ ;  /* 0x000000ffff0d7224 */ /* 0x000fce00078e00ff */
[----:B------:R-:W-:-:S07]  /*c5c0*/  LEPC R20, `(.L_x_240) ;  /* 0x000000001014794e */ /* 0x000fce0000000000 */
[----:B----4-:R-:W-:Y:S05]  /*c5d0*/  CALL.ABS.NOINC R2 ;  /* 0x0000000002007343 */ /* 0x010fea0003c00000 */
.L_x_240:
[----:B------:R-:W-:Y:S01]  /*c5e0*/  MOV R2, 0x0 ;  /* 0x0000000000027802 */ /* 0x000fe20000000f00 */
[----:B------:R-:W-:Y:S01]  /*c5f0*/  ULDC.64 UR6, c[0x4][0x118] ;  /* 0x0100460000067ab9 */ /* 0x000fe20000000a00 */
[----:B------:R-:W-:Y:S01]  /*c600*/  ULDC.64 UR8, c[0x4][0x120] ;  /* 0x0100480000087ab9 */ /* 0x000fe20000000a00 */
[----:B------:R-:W-:Y:S01]  /*c610*/  ULDC.64 UR4, c[0x4][0x80] ;  /* 0x0100200000047ab9 */ /* 0x000fe20000000a00 */
[----:B------:R-:W-:Y:S01]  /*c620*/  IMAD.U32 R4, RZ, RZ, UR6 ;  /* 0x00000006ff047e24 */ /* 0x000fe2000f8e00ff */
[----:B------:R-:W-:Y:S01]  /*c630*/  MOV R5, UR7 ;  /* 0x0000000700057c02 */ /* 0x000fe20008000f00 */
[----:B------:R-:W0:Y:S01]  /*c640*/  LDC.64 R2, c[0x4][R2] ;  /* 0x0100000002027b82 */ /* 0x000e220000000a00 */
[----:B------:R-:W-:Y:S02]  /*c650*/  IMAD.U32 R6, RZ, RZ, UR8 ;  /* 0x00000008ff067e24 */ /* 0x000fe4000f8e00ff */
[----:B------:R-:W-:Y:S02]  /*c660*/  IMAD.U32 R7, RZ, RZ, UR9 ;  /* 0x00000009ff077e24 */ /* 0x000fe4000f8e00ff */
[----:B------:R-:W-:-:S02]  /*c670*/  IMAD.U32 R10, RZ, RZ, UR4 ;  /* 0x00000004ff0a7e24 */ /* 0x000fc4000f8e00ff */
[----:B------:R-:W-:Y:S02]  /*c680*/  IMAD.U32 R11, RZ, RZ, UR5 ;  /* 0x00000005ff0b7e24 */ /* 0x000fe4000f8e00ff */
[----:B------:R-:W-:Y:S02]  /*c690*/  IMAD.MOV.U32 R8, RZ, RZ, 0x70 ;  /* 0x00000070ff087424 */ /* 0x000fe400078e00ff */
[----:B------:R-:W-:Y:S02]  /*c6a0*/  IMAD.MOV.U32 R12, RZ, RZ, 0x1 ;  /* 0x00000001ff0c7424 */ /* 0x000fe400078e00ff */
[----:B------:R-:W-:-:S07]  /*c6b0*/  IMAD.MOV.U32 R13, RZ, RZ, RZ ;  /* 0x000000ffff0d7224 */ /* 0x000fce00078e00ff */
[----:B------:R-:W-:-:S07]  /*c6c0*/  LEPC R20, `(.L_x_239) ;  /* 0x000000001014794e */ /* 0x000fce0000000000 */
[----:B0-----:R-:W-:Y:S05]  /*c6d0*/  CALL.ABS.NOINC R2 ;  /* 0x0000000002007343 */ /* 0x001fea0003c00000 */
.L_x_239:
[----:B------:R-:W-:Y:S05]  /*c6e0*/  BSYNC B6 ;  /* 0x0000000000067941 */ /* 0x000fea0003800000 */
.L_x_238:
[----:B---3--:R-:W3:Y:S01]  /*c6f0*/  LDL.LU R4, [R1+0x1c] ;  /* 0x00001c0001047983 */ /* 0x008ee20000300800 */
[----:B------:R-:W-:-:S03]  /*c700*/  ULDC.64 UR4, c[0x0][0x9f8] ;  /* 0x00027e0000047ab9 */ /* 0x000fc60000000a00 */
[----:B--2---:R-:W2:Y:S01]  /*c710*/  LDL R7, [R1+0x10] ;  /* 0x0000100001077983 */ /* 0x004ea20000100800 */
[----:B------:R-:W-:-:S03]  /*c720*/  ISETP.NE.U32.AND P0, PT, RZ, UR4, PT ;  /* 0x00000004ff007c0c */ /* 0x000fc6000bf05070 */
[----:B------:R-:W4:Y:S01]  /*c730*/  LDL R0, [R1+0x38] ;  /* 0x0000380001007983 */ /* 0x000f220000100800 */
[----:B------:R-:W-:-:S13]  /*c740*/  ISETP.NE.AND.EX P0, PT, RZ, UR5, PT, P0 ;  /* 0x00000005ff007c0c */ /* 0x000fda000bf05300 */
[----:B------:R-:W-:-:S04]  /*c750*/  @P0 IADD3 R2, P1, R17, UR4, RZ ;  /* 0x0000000411020c10 */ /* 0x000fc8000ff3e0ff */
[----:B---3--:R-:W-:Y:S01]  /*c760*/  @P0 IADD3.X R3, R4, UR5, RZ, P1, !PT ;  /* 0x0000000504030c10 */ /* 0x008fe20008ffe4ff */
[----:B------:R-:W-:-:S04]  /*c770*/  ULDC.64 UR4, c[0x0][0xa08] ;  /* 0x0002820000047ab9 */ /* 0x000fc80000000a00 */
[----:B--2---:R2:W3:Y:S02]  /*c780*/  @P0 LDG.E R7, desc[UR40][R2.64] ;  /* 0x0000002802070981 */ /* 0x0044e4000c1e1900 */
[----:B--2---:R-:W2:Y:S01]  /*c790*/  LDC.64 R2, c[0x0][0x418] ;  /* 0x00010600ff027b82 */ /* 0x004ea20000000a00 */
[----:B----4-:R-:W-:Y:S01]  /*c7a0*/  VIADD R0, R0, 0xffffffff ;  /* 0xffffffff00007836 */ /* 0x010fe20000000000 */
[----:B---3--:R-:W-:Y:S01]  /*c7b0*/  SHF.R.S32.HI R8, RZ, 0x1f, R7 ;  /* 0x0000001fff087819 */ /* 0x008fe20000011407 */
[----:B------:R3:W-:Y:S04]  /*c7c0*/  @P0 STL [R1+0x10], R7 ;  /* 0x0000100701000387 */ /* 0x0007e80000100800 */
[----:B------:R3:W-:Y:S01]  /*c7d0*/  STL [R1+0x1c], R8 ;  /* 0x00001c0801007387 */ /* 0x0007e20000100800 */
[----:B--2---:R-:W-:Y:S01]  /*c7e0*/  LOP3.LUT P0, RZ, R2, UR4, RZ, 0xfc, !PT ;  /* 0x0000000402ff7c12 */ /* 0x004fe2000f80fcff */
[----:B------:R-:W-:-:S03]  /*c7f0*/  UMOV UR4, 0xffffffff ;  /* 0xffffffff00047882 */ /* 0x000fc60000000000 */
[----:B------:R-:W-:-:S04]  /*c800*/  LOP3.LUT P0, RZ, R3, UR5, RZ, 0xfc, P0 ;  /* 0x0000000503ff7c12 */ /* 0x000fc8000800fcff */
[----:B------:R-:W-:Y:S01]  /*c810*/  SEL R17, R7, RZ, !P0 ;  /* 0x000000ff07117207 */ /* 0x000fe20004000000 */
[----:B---3--:R-:W-:Y:S08]  /*c820*/  BRA.DIV UR4, `(.L_x_241) ;  /* 0x0000004e04487947 */ /* 0x008ff0000b800000 */
[----:B------:R-:W2:Y:S02]  /*c830*/  S2R R4, SR_TID.X ;  /* 0x0000000000047919 */ /* 0x000ea40000002100 */
[----:B--2---:R-:W-:-:S04]  /*c840*/  SHF.R.U32.HI R4, RZ, 0x5, R4 ;  /* 0x00000005ff047819 */ /* 0x004fc80000011604 */
[----:B------:R-:W-:-:S05]  /*c850*/  LOP3.LUT R4, R4, 0x3, RZ, 0xc0, !PT ;  /* 0x0000000304047812 */ /* 0x000fca00078ec0ff */
[----:B------:R2:W3:Y:S02]  /*c860*/  SHFL.IDX PT, R14, R4, RZ, 0x1f ;  /* 0x00001fff040e7589 */ /* 0x0004e400000e0000 */
.L_x_345:
[----:B------:R-:W-:Y:S01]  /*c870*/  PLOP3.LUT P1, PT, PT, PT, PT, 0x8, 0x0 ;  /* 0x000000000000781c */ /* 0x000fe20003f2e170 */
[----:B------:R4:W-:Y:S01]  /*c880*/  STL [R1+0x8], R0 ;  /* 0x0000080001007387 */ /* 0x0009e20000100800 */
[----:B---3--:R-:W-:Y:S02]  /*c890*/  ISETP.NE.AND P0, PT, R14, RZ, PT ;  /* 0x000000ff0e00720c */ /* 0x008fe40003f05270 */
[----:B--2---:R-:W-:-:S05]  /*c8a0*/  P2R R4, PR, RZ, 0x2 ;  /* 0x00000002ff047803 */ /* 0x004fca0000000000 */
[----:B------:R4:W-:Y:S06]  /*c8b0*/  STL [R1+0x20], R4 ;  /* 0x0000200401007387 */ /* 0x0009ec0000100800 */
[----:B------:R-:W-:Y:S05]  /*c8c0*/  @P0 BRA `(.L_x_242) ;  /* 0x0000000400300947 */ /* 0x000fea0003800000 */
[----:B------:R-:W-:-:S03]  /*c8d0*/  UMOV UR4, 0xffffffff ;  /* 0xffffffff00047882 */ /* 0x000fc60000000000 */
[----:B------:R-:W-:Y:S05]  /*c8e0*/  BRA.DIV UR4, `(.L_x_243) ;  /* 0x0000004e044c7947 */ /* 0x000fea000b800000 */
[----:B------:R-:W-:-:S13]  /*c8f0*/  ELECT P6, URZ, PT ;  /* 0x00000000003f782f */ /* 0x000fda00038c0000 */
.L_x_348:
[----:B------:R-:W-:Y:S05]  /*c900*/  @!P6 BRA `(.L_x_242) ;  /* 0x000000040020e947 */ /* 0x000fea0003800000 */
[----:B------:R-:W-:-:S04]  /*c910*/  ISETP.NE.U32.AND P0, PT, R2, RZ, PT ;  /* 0x000000ff0200720c */ /* 0x000fc80003f05070 */
[----:B------:R-:W-:-:S13]  /*c920*/  ISETP.NE.AND.EX P0, PT, R3, RZ, PT, P0 ;  /* 0x000000ff0300720c */ /* 0x000fda0003f05300 */
[----:B------:R-:W-:Y:S05]  /*c930*/  @!P0 BRA `(.L_x_244) ;  /* 0x0000000000508947 */ /* 0x000fea0003800000 */
[----:B------:R-:W2:Y:S01]  /*c940*/  LDC R6, c[0x0][0x43c] ;  /* 0x00010f00ff067b82 */ /* 0x000ea20000000800 */
[----:B------:R-:W-:Y:S01]  /*c950*/  IMAD.MOV.U32 R9, RZ, RZ, R0 ;  /* 0x000000ffff097224 */ /* 0x000fe200078e0000 */
[----:B------:R-:W-:-:S03]  /*c960*/  ULDC.64 UR4, c[0x0][0x428] ;  /* 0x00010a0000047ab9 */ /* 0x000fc60000000a00 */
[----:B----4-:R-:W-:Y:S01]  /*c970*/  IMAD.MOV.U32 R0, RZ, RZ, R9 ;  /* 0x000000ffff007224 */ /* 0x010fe200078e0009 */
[----:B--2---:R-:W-:-:S13]  /*c980*/  ISETP.NE.AND P0, PT, R6, 0x1, PT ;  /* 0x000000010600780c */ /* 0x004fda0003f05270 */
[----:B------:R-:W2:Y:S02]  /*c990*/  @P0 LDC.64 R4, c[0x0][0x440] ;  /* 0x00011000ff040b82 */ /* 0x000ea40000000a00 */
[----:B--2---:R-:W-:-:S05]  /*c9a0*/  @P0 IMAD.HI.U32 R4, R9, R4, RZ ;  /* 0x0000000409040227 */ /* 0x004fca00078e00ff */
[----:B------:R-:W-:-:S04]  /*c9b0*/  @P0 SHF.R.U32.HI R0, RZ, R5, R4 ;  /* 0x00000005ff000219 */ /* 0x000fc80000011604 */
[--C-:B------:R-:W-:Y:S01]  /*c9c0*/  SHF.R.S32.HI R5, RZ, 0x1f, R0.reuse ;  /* 0x0000001fff057819 */ /* 0x100fe20000011400 */
[----:B------:R-:W-:-:S04]  /*c9d0*/  IMAD.MOV R4, RZ, RZ, -R0 ;  /* 0x000000ffff047224 */ /* 0x000fc800078e0a00 */
[----:B------:R-:W-:Y:S02]  /*c9e0*/  IMAD R9, R6, R4, R9 ;  /* 0x0000000406097224 */ /* 0x000fe400078e0209 */
[----:B------:R-:W-:Y:S02]  /*c9f0*/  IMAD R6, R8, UR4, RZ ;  /* 0x0000000408067c24 */ /* 0x000fe4000f8e02ff */
[----:B------:R-:W-:Y:S01]  /*ca00*/  IMAD.MOV.U32 R4, RZ, RZ, R0 ;  /* 0x000000ffff047224 */ /* 0x000fe200078e0000 */
[----:B------:R2:W-:Y:S01]  /*ca10*/  STL [R1+0x8], R9 ;  /* 0x0000080901007387 */ /* 0x0005e20000100800 */
[C---:B------:R-:W-:Y:S02]  /*ca20*/  IMAD R0, R7.reuse, UR5, R6 ;  /* 0x0000000507007c24 */ /* 0x040fe4000f8e0206 */
[----:B------:R-:W-:-:S04]  /*ca30*/  IMAD.WIDE.U32 R4, R7, UR4, R4 ;  /* 0x0000000407047c25 */ /* 0x000fc8000f8e0004 */
[----:B------:R-:W-:Y:S01]  /*ca40*/  IMAD.IADD R0, R5, 0x1, R0 ;  /* 0x0000000105007824 */ /* 0x000fe200078e0200 */
[----:B------:R-:W-:-:S04]  /*ca50*/  LEA R2, P0, R4, R2, 0x2 ;  /* 0x0000000204027211 */ /* 0x000fc800078010ff */
[----:B------:R-:W-:-:S05]  /*ca60*/  LEA.HI.X R3, R4, R3, R0, 0x2, P0 ;  /* 0x0000000304037211 */ /* 0x000fca00000f1400 */
[----:B------:R2:W5:Y:S04]  /*ca70*/  LDG.E R17, desc[UR40][R2.64] ;  /* 0x0000002802117981 */ /* 0x000568000c1e1900 */
.L_x_244:
[----:B--2---:R-:W2:Y:S01]  /*ca80*/  LDL R2, [R1+0x14] ;  /* 0x0000140001027983 */ /* 0x004ea20000100800 */
[----:B----4-:R-:W-:Y:S01]  /*ca90*/  IMAD R0, R19, 0x8, R18 ;  /* 0x0000000813007824 */ /* 0x010fe200078e0212 */
[----:B--2---:R-:W-:-:S04]  /*caa0*/  SHF.L.U32 R2, R2, 0x1f, RZ ;  /* 0x0000001f02027819 */ /* 0x004fc800000006ff */
[----:B------:R-:W2:Y:S02]  /*cab0*/  SYNCS.PHASECHK.TRANS64.TRYWAIT P0, [R0+URZ+0x34840], R2 ;  /* 0x03484002000075a7 */ /* 0x000ea4000800017f */
[----:B--2---:R-:W-:Y:S05]  /*cac0*/  @!P0 BRA `(.L_x_245) ;  /* 0x0000004800f48947 */ /* 0x004fea0003800000 */
.L_x_349:
[----:B------:R-:W3:Y:S02]  /*cad0*/  S2R R3, SR_TID.X ;  /* 0x0000000000037919 */ /* 0x000ee40000002100 */
[----:B---3--:R-:W-:-:S04]  /*cae0*/  LOP3.LUT R3, R3, 0x7f, RZ, 0xc0, !PT ;  /* 0x0000007f03037812 */ /* 0x008fc800078ec0ff */
[----:B------:R-:W-:-:S13]  /*caf0*/  ISETP.NE.AND P0, PT, R3, RZ, PT ;  /* 0x000000ff0300720c */ /* 0x000fda0003f05270 */
[----:B------:R-:W-:Y:S05]  /*cb00*/  @P0 BRA `(.L_x_246) ;  /* 0x00000000001c0947 */ /* 0x000fea0003800000 */
[----:B------:R-:W3:Y:S01]  /*cb10*/  S2R R3, SR_TID.X ;  /* 0x0000000000037919 */ /* 0x000ee20000002100 */
[----:B--2---:R-:W-:-:S04]  /*cb20*/  IMAD.MOV.U32 R2, RZ, RZ, 0xc000 ;  /* 0x0000c000ff027424 */ /* 0x004fc800078e00ff */
[----:B------:R4:W-:Y:S01]  /*cb30*/  SYNCS.ARRIVE.TRANS64 RZ, [R0+URZ+0x34830], R2 ;  /* 0x0348300200ff79a7 */ /* 0x0009e2000800003f */
[----:B---3--:R-:W-:-:S04]  /*cb40*/  LOP3.LUT R3, R3, 0x1f, RZ, 0xc0, !PT ;  /* 0x0000001f03037812 */ /* 0x008fc800078ec0ff */
[----:B------:R-:W-:-:S13]  /*cb50*/  ISETP.NE.AND P0, PT, R3, RZ, PT ;  /* 0x000000ff0300720c */ /* 0x000fda0003f05270 */
[----:B----4-:R-:W-:Y:S05]  /*cb60*/  @!P0 BRA `(.L_x_246) ;  /* 0x0000000000048947 */ /* 0x010fea0003800000 */
[----:B------:R-:W-:Y:S01]  /*cb70*/  BPT.TRAP 0x1 ;  /* 0x000000040000795c */ /* 0x000fe20000300000 */
.L_x_246:
[----:B------:R-:W3:Y:S04]  /*cb80*/  LDL R3, [R1+0x8] ;  /* 0x0000080001037983 */ /* 0x000ee80000100800 */
[----:B--2---:R-:W2:Y:S01]  /*cb90*/  LDL R2, [R1+0x18] ;  /* 0x0000180001027983 */ /* 0x004ea20000100800 */
[----:B------:R-:W-:Y:S01]  /*cba0*/  R2UR UR9, R0 ;  /* 0x00000000000972ca */ /* 0x000fe200000e0000 */
[----:B------:R-:W-:Y:S01]  /*cbb0*/  IMAD R0, R19, 0xc000, R18 ;  /* 0x0000c00013007824 */ /* 0x000fe200078e0212 */
[----:B------:R-:W-:Y:S01]  /*cbc0*/  UIADD3 UR4, UP0, UR38, 0x370, URZ ;  /* 0x0000037026047890 */ /* 0x000fe2000ff1e03f */
[----:B------:R-:W-:Y:S01]  /*cbd0*/  R2UR UR12, R16 ;  /* 0x00000000100c72ca */ /* 0x000fe200000e0000 */
[----:B------:R-:W-:Y:S01]  /*cbe0*/  UMOV UR10, URZ ;  /* 0x0000003f000a7c82 */ /* 0x000fe20008000000 */
[----:B-----5:R-:W-:Y:S01]  /*cbf0*/  R2UR UR13, R17 ;  /* 0x00000000110d72ca */ /* 0x020fe200000e0000 */
[----:B------:R-:W-:Y:S01]  /*cc00*/  UMOV UR6, 0x0 ;  /* 0x0000000000067882 */ /* 0x000fe20000000000 */
[----:B------:R-:W-:Y:S01]  /*cc10*/  R2UR UR8, R0 ;  /* 0x00000000000872ca */ /* 0x000fe200000e0000 */
[----:B------:R-:W-:Y:S01]  /*cc20*/  UMOV UR7, 0x14f00000 ;  /* 0x14f0000000077882 */ /* 0x000fe20000000000 */
[----:B------:R-:W-:Y:S01]  /*cc30*/  PLOP3.LUT P0, PT, PT, PT, PT, 0x80, 0x0 ;  /* 0x000000000000781c */ /* 0x000fe20003f0f070 */
[----:B------:R-:W-:-:S03]  /*cc40*/  UMOV UR16, 0x40 ;  /* 0x0000004000107882 */ /* 0x000fc60000000000 */
[----:B------:R-:W-:Y:S01]  /*cc50*/  UIADD3 UR9, UR9, 0x34830, URZ ;  /* 0x0003483009097890 */ /* 0x000fe2000fffe03f */
[----:B------:R-:W-:-:S05]  /*cc60*/  P2R R0, PR, RZ, 0x1 ;  /* 0x00000001ff007803 */ /* 0x000fca0000000000 */
[----:B------:R4:W-:Y:S01]  /*cc70*/  STL [R1+0x20], R0 ;  /* 0x0000200001007387 */ /* 0x0009e20000100800 */
[----:B------:R-:W-:Y:S02]  /*cc80*/  UIADD3 UR14, UR8, 0x1c400, URZ ;  /* 0x0001c400080e7890 */ /* 0x000fe4000fffe03f */
[----:B------:R-:W-:Y:S02]  /*cc90*/  UIADD3 UR15, UR8, 0x20400, URZ ;  /* 0x00020400080f7890 */ /* 0x000fe4000fffe03f */
[----:B------:R-:W-:-:S03]  /*cca0*/  UIADD3 UR17, UR8, 0x24400, URZ ;  /* 0x0002440008117890 */ /* 0x000fc6000fffe03f */
[----:B------:R-:W-:Y:S01]  /*ccb0*/  UMOV UR8, UR14 ;  /* 0x0000000e00087c82 */ /* 0x000fe20008000000 */
[----:B------:R-:W-:Y:S01]  /*ccc0*/  UMOV UR14, 0x80 ;  /* 0x00000080000e7882 */ /* 0x000fe20000000000 */
[----:B---3--:R-:W-:Y:S02]  /*ccd0*/  R2UR UR11, R3 ;  /* 0x00000000030b72ca */ /* 0x008fe400000e0000 */
[----:B--2---:R-:W-:-:S13]  /*cce0*/  R2UR UR5, R2 ;  /* 0x00000000020572ca */ /* 0x004fda00000e0000 */
[----:B------:R-:W-:Y:S02]  /*ccf0*/  ULEA UR11, UR11, UR5, 0x7 ;  /* 0x000000050b0b7291 */ /* 0x000fe4000f8e383f */
[----:B------:R-:W-:-:S09]  /*cd00*/  UIADD3.X UR5, URZ, UR39, URZ, UP0, !UPT ;  /* 0x000000273f057290 */ /* 0x000fd200087fe43f */
[----:B------:R2:W-:Y:S02]  /*cd10*/  UTMALDG.4D [UR8], [UR4], desc[UR6] ;  /* 0x00000608040075b4 */ /* 0x0005e40008019000 */
[----:B--2---:R-:W-:Y:S01]  /*cd20*/  UMOV UR8, UR15 ;  /* 0x0000000f00087c82 */ /* 0x004fe20008000000 */
[----:B------:R-:W-:Y:S02]  /*cd30*/  UMOV UR10, UR16 ;  /* 0x00000010000a7c82 */ /* 0x000fe40008000000 */
[----:B------:R2:W-:Y:S02]  /*cd40*/  UTMALDG.4D [UR8], [UR4], desc[UR6] ;  /* 0x00000608040075b4 */ /* 0x0005e40008019000 */
[----:B--2---:R-:W-:Y:S01]  /*cd50*/  UMOV UR8, UR17 ;  /* 0x0000001100087c82 */ /* 0x004fe20008000000 */
[----:B------:R-:W-:Y:S02]  /*cd60*/  UMOV UR10, UR14 ;  /* 0x0000000e000a7c82 */ /* 0x000fe40008000000 */
[----:B------:R4:W-:Y:S02]  /*cd70*/  UTMALDG.4D [UR8], [UR4], desc[UR6] ;  /* 0x00000608040075b4 */ /* 0x0009e40008019000 */
[----:B----4-:R-:W-:Y:S01]  /*cd80*/  NOP ;  /* 0x0000000000007918 */ /* 0x010fe20000000000 */
.L_x_242:
[----:B------:R-:W2:Y:S04]  /*cd90*/  LDL.LU R3, [R1+0x30] ;  /* 0x0000300001037983 */ /* 0x000ea80000300800 */
[----:B------:R-:W3:Y:S04]  /*cda0*/  LDL.LU R5, [R1+0x2c] ;  /* 0x00002c0001057983 */ /* 0x000ee80000300800 */
[----:B----4-:R-:W4:Y:S01]  /*cdb0*/  LDL.LU R4, [R1+0x3c] ;  /* 0x00003c0001047983 */ /* 0x010f220000300800 */
[----:B------:R-:W-:Y:S05]  /*cdc0*/  WARPSYNC.ALL ;  /* 0x0000000000007948 */ /* 0x000fea0003800000 */
[----:B------:R-:W-:Y:S01]  /*cdd0*/  ULDC.64 UR4, c[0x0][0x298] ;  /* 0x0000a60000047ab9 */ /* 0x000fe20000000a00 */
[----:B------:R-:W-:Y:S01]  /*cde0*/  ULDC.64 UR6, c[0x0][0xa00] ;  /* 0x0002800000067ab9 */ /* 0x000fe20000000a00 */
[----:B------:R-:W-:Y:S01]  /*cdf0*/  VIADD R2, R18, 0x10400 ;  /* 0x0001040012027836 */ /* 0x000fe20000000000 */
[----:B------:R-:W-:Y:S01]  /*ce00*/  BAR.SYNC.DEFER_BLOCKING 0x8, 0x180 ;  /* 0x0206000000007b1d */ /* 0x000fe20000010000 */
[----:B------:R-:W-:-:S03]  /*ce10*/  ISETP.NE.U32.AND P0, PT, RZ, UR6, PT ;  /* 0x00000006ff007c0c */ /* 0x000fc6000bf05070 */
[----:B------:R-:W-:Y:S02]  /*ce20*/  LOP3.LUT P1, RZ, R2, 0x3ff, RZ, 0xc0, !PT ;  /* 0x000003ff02ff7812 */ /* 0x000fe4000782c0ff */
[----:B------:R-:W-:Y:S01]  /*ce30*/  ISETP.NE.AND.EX P0, PT, RZ, UR7, PT, P0 ;  /* 0x00000007ff007c0c */ /* 0x000fe2000bf05300 */
[----:B------:R-:W-:Y:S01]  /*ce40*/  BSSY B6, `(.L_x_247) ;  /* 0x000001d000067945 */ /* 0x000fe20003800000 */
[----:B--2---:R-:W-:Y:S02]  /*ce50*/  SHF.R.S32.HI R0, RZ, 0x1f, R3 ;  /* 0x0000001fff007819 */ /* 0x004fe40000011403 */
[----:B---3--:R-:W-:-:S03]  /*ce60*/  SEL R5, R5, RZ, !P0 ;  /* 0x000000ff05057207 */ /* 0x008fc60004000000 */
[----:B------:R-:W-:Y:S01]  /*ce70*/  IMAD R0, R0, UR4, RZ ;  /* 0x0000000400007c24 */ /* 0x000fe2000f8e02ff */
[----:B----4-:R-:W-:-:S03]  /*ce80*/  SEL R4, R4, RZ, !P0 ;  /* 0x000000ff04047207 */ /* 0x010fc60004000000 */
[C---:B------:R-:W-:Y:S02]  /*ce90*/  IMAD R0, R3.reuse, UR5, R0 ;  /* 0x0000000503007c24 */ /* 0x040fe4000f8e0200 */
[----:B------:R-:W-:-:S05]  /*cea0*/  IMAD.WIDE.U32 R2, R3, UR4, RZ ;  /* 0x0000000403027c25 */ /* 0x000fca000f8e00ff */
[----:B------:R-:W-:Y:S01]  /*ceb0*/  IADD3 R0, R3, R0, RZ ;  /* 0x0000000003007210 */ /* 0x000fe20007ffe0ff */
[----:B------:R2:W-:Y:S04]  /*cec0*/  STL.64 [R1+0x50], R2 ;  /* 0x0000500201007387 */ /* 0x0005e80000100a00 */
[----:B------:R2:W-:Y:S04]  /*ced0*/  STL [R1+0x2c], R5 ;  /* 0x00002c0501007387 */ /* 0x0005e80000100800 */
[----:B------:R2:W-:Y:S04]  /*cee0*/  STL [R1+0x3c], R4 ;  /* 0x00003c0401007387 */ /* 0x0005e80000100800 */
[----:B------:R2:W-:Y:S01]  /*cef0*/  STL [R1+0x30], R0 ;  /* 0x0000300001007387 */ /* 0x0005e20000100800 */
[----:B------:R-:W-:Y:S05]  /*cf00*/  @!P1 BRA `(.L_x_248) ;  /* 0x0000000000409947 */ /* 0x000fea0003800000 */
[----:B--2---:R-:W-:Y:S01]  /*cf10*/  MOV R2, 0x0 ;  /* 0x0000000000027802 */ /* 0x004fe20000000f00 */
[----:B------:R-:W-:Y:S01]  /*cf20*/  ULDC.64 UR6, c[0x4][0x118] ;  /* 0x0100460000067ab9 */ /* 0x000fe20000000a00 */
[----:B------:R-:W-:Y:S01]  /*cf30*/  ULDC.64 UR8, c[0x4][0x120] ;  /* 0x0100480000087ab9 */ /* 0x000fe20000000a00 */
[----:B------:R-:W-:Y:S01]  /*cf40*/  ULDC.64 UR4, c[0x4][0x88] ;  /* 0x0100220000047ab9 */ /* 0x000fe20000000a00 */
[----:B------:R-:W-:Y:S02]  /*cf50*/  IMAD.U32 R4, RZ, RZ, UR6 ;  /* 0x00000006ff047e24 */ /* 0x000fe4000f8e00ff */
[----:B------:R-:W2:Y:S01]  /*cf60*/  LDC.64 R2, c[0x4][R2] ;  /* 0x0100000002027b82 */ /* 0x000ea20000000a00 */
[----:B------:R-:W-:Y:S02]  /*cf70*/  IMAD.U32 R5, RZ, RZ, UR7 ;  /* 0x00000007ff057e24 */ /* 0x000fe4000f8e00ff */
[----:B------:R-:W-:Y:S02]  /*cf80*/  IMAD.U32 R6, RZ, RZ, UR8 ;  /* 0x00000008ff067e24 */ /* 0x000fe4000f8e00ff */
[----:B------:R-:W-:-:S02]  /*cf90*/  IMAD.U32 R7, RZ, RZ, UR9 ;  /* 0x00000009ff077e24 */ /* 0x000fc4000f8e00ff */
[----:B-1----:R-:W-:Y:S02]  /*cfa0*/  IMAD.U32 R10, RZ, RZ, UR4 ;  /* 0x00000004ff0a7e24 */ /* 0x002fe4000f8e00ff */
[----:B0-----:R-:W-:Y:S02]  /*cfb0*/  IMAD.U32 R11, RZ, RZ, UR5 ;  /* 0x00000005ff0b7e24 */ /* 0x001fe4000f8e00ff */
[----:B------:R-:W-:Y:S02]  /*cfc0*/  IMAD.MOV.U32 R8, RZ, RZ, 0x70 ;  /* 0x00000070ff087424 */ /* 0x000fe400078e00ff */
[----:B------:R-:W-:Y:S02]  /*cfd0*/  IMAD.MOV.U32 R12, RZ, RZ, 0x1 ;  /* 0x00000001ff0c7424 */ /* 0x000fe400078e00ff */
[----:B------:R-:W-:-:S07]  /*cfe0*/  IMAD.MOV.U32 R13, RZ, RZ, RZ ;  /* 0x000000ffff0d7224 */ /* 0x000fce00078e00ff */
[----:B------:R-:W-:-:S07]  /*cff0*/  LEPC R20, `(.L_x_248) ;  /* 0x000000001014794e */ /* 0x000fce0000000000 */
[----:B--2---:R-:W-:Y:S05]  /*d000*/  CALL.ABS.NOINC R2 ;  /* 0x0000000002007343 */ /* 0x004fea0003c00000 */
.L_x_248:
[----:B------:R-:W-:Y:S05]  /*d010*/  BSYNC B6 ;  /* 0x0000000000067941 */ /* 0x000fea0003800000 */
.L_x_247:
[----:B--2---:R-:W2:Y:S01]  /*d020*/  LDL.LU R0, [R1+0x3c] ;  /* 0x00003c0001007983 */ /* 0x004ea20000300800 */
[----:B------:R-:W3:Y:S01]  /*d030*/  LDC R8, c[0x0][0x448] ;  /* 0x00011200ff087b82 */ /* 0x000ee20000000800 */
[----:B------:R-:W-:Y:S01]  /*d040*/  ULDC.64 UR4, c[0x0][0x2d8] ;  /* 0x0000b60000047ab9 */ /* 0x000fe20000000a00 */
[----:B------:R-:W-:Y:S01]  /*d050*/  ULDC.64 UR6, c[0x0][0x280] ;  /* 0x0000a00000067ab9 */ /* 0x000fe20000000a00 */
[----:B------:R-:W4:Y:S04]  /*d060*/  LDL.LU R4, [R1+0x30] ;  /* 0x0000300001047983 */ /* 0x000f280000300800 */
[----:B------:R-:W4:Y:S04]  /*d070*/  LDL.LU.64 R2, [R1+0x50] ;  /* 0x0000500001027983 */ /* 0x000f280000300a00 */
[----:B------:R-:W2:Y:S04]  /*d080*/  LDL.LU R6, [R1+0x2c] ;  /* 0x00002c0001067983 */ /* 0x000ea80000300800 */
[----:B------:R-:W2:Y:S01]  /*d090*/  LDL.LU R5, [R1+0x4] ;  /* 0x0000040001057983 */ /* 0x000ea20000300800 */
[----:B---3--:R-:W-:Y:S01]  /*d0a0*/  ISETP.NE.AND P0, PT, R8, 0x1, PT ;  /* 0x000000010800780c */ /* 0x008fe20003f05270 */
[----:B------:R-:W0:-:S12]  /*d0b0*/  S2R R9, SR_TID.X ;  /* 0x0000000000097919 */ /* 0x000e180000002100 */
[----:B------:R-:W3:Y:S01]  /*d0c0*/  @P0 LDC R7, c[0x0][0x450] ;  /* 0x00011400ff070b82 */ /* 0x000ee20000000800 */
[----:B0-----:R-:W-:-:S04]  /*d0d0*/  SHF.L.U32 R11, R9, 0x3, RZ ;  /* 0x00000003090b7819 */ /* 0x001fc800000006ff */
[----:B------:R-:W-:-:S04]  /*d0e0*/  LOP3.LUT R11, R11, 0x38, RZ, 0xc0, !PT ;  /* 0x000000380b0b7812 */ /* 0x000fc800078ec0ff */
[----:B-1----:R-:W-:Y:S01]  /*d0f0*/  LOP3.LUT R10, R11, 0x40, RZ, 0xfc, !PT ;  /* 0x000000400b0a7812 */ /* 0x002fe200078efcff */
[----:B----4-:R-:W-:Y:S02]  /*d100*/  IMAD.MOV.U32 R3, RZ, RZ, R4 ;  /* 0x000000ffff037224 */ /* 0x010fe400078e0004 */
[----:B------:R-:W0:Y:S01]  /*d110*/  S2R R4, SR_TID.X ;  /* 0x0000000000047919 */ /* 0x000e220000002100 */
[----:B------:R-:W-:-:S04]  /*d120*/  IMAD.WIDE.U32 R2, R16, UR4, R2 ;  /* 0x0000000410027c25 */ /* 0x000fc8000f8e0002 */
[----:B------:R-:W-:Y:S01]  /*d130*/  IMAD R3, R16, UR5, R3 ;  /* 0x0000000510037c24 */ /* 0x000fe2000f8e0203 */
[----:B------:R-:W-:Y:S02]  /*d140*/  ULDC.64 UR4, c[0x0][0x2e0] ;  /* 0x0000b80000047ab9 */ /* 0x000fe40000000a00 */
[----:B--2---:R-:W-:Y:S02]  /*d150*/  IMAD R0, R0, UR4, RZ ;  /* 0x0000000400007c24 */ /* 0x004fe4000f8e02ff */
[----:B------:R-:W-:-:S04]  /*d160*/  IMAD.WIDE.U32 R2, R6, UR4, R2 ;  /* 0x0000000406027c25 */ /* 0x000fc8000f8e0002 */
[----:B------:R-:W-:Y:S01]  /*d170*/  IMAD R0, R6, UR5, R0 ;  /* 0x0000000506007c24 */ /* 0x000fe2000f8e0200 */
[----:B------:R-:W-:Y:S01]  /*d180*/  ULDC.64 UR4, c[0x0][0x2d0] ;  /* 0x0000b40000047ab9 */ /* 0x000fe20000000a00 */
[C---:B0-----:R-:W-:Y:S01]  /*d190*/  LOP3.LUT R6, R4.reuse, 0x7f, RZ, 0xc0, !PT ;  /* 0x0000007f04067812 */ /* 0x041fe200078ec0ff */
[----:B------:R-:W-:-:S03]  /*d1a0*/  IMAD.SHL.U32 R4, R4, 0x10, RZ ;  /* 0x0000001004047824 */ /* 0x000fc600078e00ff */
[----:B------:R-:W-:-:S04]  /*d1b0*/  SHF.R.U32.HI R6, RZ, 0x3, R6 ;  /* 0x00000003ff067819 */ /* 0x000fc80000011606 */
[----:B------:R-:W-:Y:S02]  /*d1c0*/  LOP3.LUT R4, R6, 0x70, R4, 0xf8, !PT ;  /* 0x0000007006047812 */ /* 0x000fe400078ef804 */
[----:B------:R-:W0:Y:S01]  /*d1d0*/  @P0 LDC R6, c[0x0][0x44c] ;  /* 0x00011300ff060b82 */ /* 0x000e220000000800 */
[----:B------:R-:W-:Y:S02]  /*d1e0*/  IMAD.SHL.U32 R5, R5, 0x80, RZ ;  /* 0x0000008005057824 */ /* 0x000fe400078e00ff */
[----:B------:R-:W-:-:S03]  /*d1f0*/  IMAD.IADD R3, R3, 0x1, R0 ;  /* 0x0000000103037824 */ /* 0x000fc600078e0200 */
[----:B------:R-:W-:-:S05]  /*d200*/  LOP3.LUT R0, R4, R5, RZ, 0xfc, !PT ;  /* 0x0000000504007212 */ /* 0x000fca00078efcff */
[----:B------:R-:W-:Y:S02]  /*d210*/  IMAD.MOV.U32 R4, RZ, RZ, R0 ;  /* 0x000000ffff047224 */ /* 0x000fe400078e0000 */
[----:B0-----:R-:W-:-:S05]  /*d220*/  @P0 IMAD.HI.U32 R6, R0, R6, RZ ;  /* 0x0000000600060227 */ /* 0x001fca00078e00ff */
[----:B---3--:R-:W-:-:S05]  /*d230*/  @P0 SHF.R.U32.HI R4, RZ, R7, R6 ;  /* 0x00000007ff040219 */ /* 0x008fca0000011606 */
[----:B------:R-:W-:-:S04]  /*d240*/  IMAD.MOV R6, RZ, RZ, -R4 ;  /* 0x000000ffff067224 */ /* 0x000fc800078e0a04 */
[----:B------:R-:W-:Y:S01]  /*d250*/  IMAD R0, R8, R6, R0 ;  /* 0x0000000608007224 */ /* 0x000fe200078e0200 */
[----:B------:R-:W-:Y:S01]  /*d260*/  SHF.R.S32.HI R6, RZ, 0x1f, R4 ;  /* 0x0000001fff067819 */ /* 0x000fe20000011404 */
[----:B------:R-:W-:-:S04]  /*d270*/  IMAD.WIDE.U32 R2, R4, UR4, R2 ;  /* 0x0000000404027c25 */ /* 0x000fc8000f8e0002 */
[----:B------:R-:W-:-:S04]  /*d280*/  IMAD R6, R6, UR4, RZ ;  /* 0x0000000406067c24 */ /* 0x000fc8000f8e02ff */
[----:B------:R-:W-:Y:S01]  /*d290*/  IMAD R4, R4, UR5, R6 ;  /* 0x0000000504047c24 */ /* 0x000fe2000f8e0206 */
[----:B------:R-:W-:-:S03]  /*d2a0*/  ULDC.64 UR4, c[0x0][0x2c8] ;  /* 0x0000b20000047ab9 */ /* 0x000fc60000000a00 */
[----:B------:R-:W-:Y:S01]  /*d2b0*/  IMAD.IADD R3, R3, 0x1, R4 ;  /* 0x0000000103037824 */ /* 0x000fe200078e0204 */
[----:B------:R-:W-:Y:S01]  /*d2c0*/  SHF.R.S32.HI R4, RZ, 0x1f, R0 ;  /* 0x0000001fff047819 */ /* 0x000fe20000011400 */
[----:B------:R-:W-:-:S04]  /*d2d0*/  IMAD.WIDE.U32 R2, R0, UR4, R2 ;  /* 0x0000000400027c25 */ /* 0x000fc8000f8e0002 */
[----:B------:R-:W-:Y:S01]  /*d2e0*/  IMAD R4, R4, UR4, RZ ;  /* 0x0000000404047c24 */ /* 0x000fe2000f8e02ff */
[----:B------:R-:W-:Y:S02]  /*d2f0*/  ULDC UR4, c[0x0][0x2b8] ;  /* 0x0000ae0000047ab9 */ /* 0x000fe40000000800 */
[----:B------:R-:W-:Y:S02]  /*d300*/  ISETP.GE.AND P1, PT, R10, UR4, PT ;  /* 0x000000040a007c0c */ /* 0x000fe4000bf26270 */
[----:B------:R0:W5:Y:S01]  /*d310*/  LDL R10, [R1+0x24] ;  /* 0x00002400010a7983 */ /* 0x0001620000100800 */
[----:B------:R-:W-:Y:S01]  /*d320*/  IMAD R0, R0, UR5, R4 ;  /* 0x0000000500007c24 */ /* 0x000fe2000f8e0204 */
[----:B------:R-:W-:Y:S02]  /*d330*/  LOP3.LUT R9, R11, 0x80, RZ, 0xfc, !PT ;  /* 0x000000800b097812 */ /* 0x000fe400078efcff */
[----:B------:R-:W-:Y:S01]  /*d340*/  LEA R4, P3, R2, UR6, 0x1 ;  /* 0x0000000602047c11 */ /* 0x000fe2000f8608ff */
[----:B------:R-:W-:Y:S01]  /*d350*/  IMAD.IADD R0, R3, 0x1, R0 ;  /* 0x0000000103007824 */ /* 0x000fe200078e0200 */
[----:B------:R-:W-:-:S02]  /*d360*/  ISETP.GE.AND P2, PT, R11, UR4, PT ;  /* 0x000000040b007c0c */ /* 0x000fc4000bf46270 */
[----:B------:R-:W-:Y:S01]  /*d370*/  ISETP.GE.AND P0, PT, R9, UR4, PT ;  /* 0x0000000409007c0c */ /* 0x000fe2000bf06270 */
[----:B------:R-:W-:Y:S01]  /*d380*/  UMOV UR4, 0xffffffff ;  /* 0xffffffff00047882 */ /* 0x000fe20000000000 */
[----:B------:R-:W-:Y:S02]  /*d390*/  LEA.HI.X R3, R2, UR7, R0, 0x1, P3 ;  /* 0x0000000702037c11 */ /* 0x000fe400098f0c00 */
[----:B0-----:R-:W-:Y:S09]  /*d3a0*/  BRA.DIV UR4, `(.L_x_249) ;  /* 0x0000004204d07947 */ /* 0x001ff2000b800000 */
[----:B------:R-:W2:Y:S01]  /*d3b0*/  LDL.LU R7, [R1+0x44] ;  /* 0x0000440001077983 */ /* 0x000ea20000300800 */
[----:B------:R-:W0:Y:S02]  /*d3c0*/  S2R R6, SR_TID.X ;  /* 0x0000000000067919 */ /* 0x000e240000002100 */
[----:B0-----:R-:W-:-:S04]  /*d3d0*/  LOP3.LUT R6, R6, 0x7f, RZ, 0xc0, !PT ;  /* 0x0000007f06067812 */ /* 0x001fc800078ec0ff */
[----:B------:R-:W-:-:S05]  /*d3e0*/  SHF.R.U32.HI R6, RZ, 0x3, R6 ;  /* 0x00000003ff067819 */ /* 0x000fca0000011606 */
[----:B------:R-:W-:Y:S02]  /*d3f0*/  IMAD.IADD R0, R6, 0x1, R5 ;  /* 0x0000000106007824 */ /* 0x000fe400078e0205 */
[----:B------:R-:W0:Y:S02]  /*d400*/  S2R R6, SR_TID.X ;  /* 0x0000000000067919 */ /* 0x000e240000002100 */
[----:B------:R-:W-:Y:S01]  /*d410*/  VIADD R5, R0, 0x10 ;  /* 0x0000001000057836 */ /* 0x000fe20000000000 */
[----:B------:R-:W-:Y:S01]  /*d420*/  SHFL.IDX PT, R9, R3, 0x1, 0x181f ;  /* 0x00381f0003097f89 */ /* 0x000fe200000e0000 */
[----:B0-----:R-:W-:-:S03]  /*d430*/  IMAD.SHL.U32 R11, R6, 0x8, RZ ;  /* 0x00000008060b7824 */ /* 0x001fc600078e00ff */
[----:B------:R-:W-:Y:S02]  /*d440*/  SHFL.IDX PT, R6, R3, RZ, 0x181f ;  /* 0x00181fff03067589 */ /* 0x000fe400000e0000 */
[----:B------:R-:W-:Y:S01]  /*d450*/  LOP3.LUT R11, R11, 0x38, RZ, 0xc0, !PT ;  /* 0x000000380b0b7812 */ /* 0x000fe200078ec0ff */
[----:B--2---:R-:W-:Y:S02]  /*d460*/  IMAD R2, R7, R8, RZ ;  /* 0x0000000807027224 */ /* 0x004fe400078e02ff */
[----:B------:R-:W0:Y:S03]  /*d470*/  SHFL.IDX PT, R7, R4, RZ, 0x181f ;  /* 0x00181fff04077589 */ /* 0x000e2600000e0000 */
[-C--:B------:R-:W-:Y:S02]  /*d480*/  ISETP.GE.AND P4, PT, R0, R2.reuse, PT ;  /* 0x000000020000720c */ /* 0x080fe40003f86270 */
[----:B------:R-:W-:-:S02]  /*d490*/  ISETP.GE.AND P3, PT, R5, R2, PT ;  /* 0x000000020500720c */ /* 0x000fc40003f66270 */
[----:B------:R-:W1:Y:S09]  /*d4a0*/  SHFL.IDX PT, R5, R4, 0x1, 0x181f ;  /* 0x00381f0004057f89 */ /* 0x000e7200000e0000 */
[----:B0-----:R-:W-:-:S05]  /*d4b0*/  @!P4 LEA R7, P5, R11, R7, 0x1 ;  /* 0x000000070b07c211 */ /* 0x001fca00078a08ff */
[----:B------:R-:W-:-:S05]  /*d4c0*/  @!P4 IMAD.X R6, RZ, RZ, R6, P5 ;  /* 0x000000ffff06c224 */ /* 0x000fca00028e0606 */
[----:B------:R-:W-:-:S04]  /*d4d0*/  @!P4 LOP3.LUT R7, R7, R6, RZ, 0x3c, !PT ;  /* 0x000000060707c212 */ /* 0x000fc800078e3cff */
[----:B------:R-:W-:Y:S02]  /*d4e0*/  @!P4 LOP3.LUT R6, R7, R6, RZ, 0x3c, !PT ;  /* 0x000000060706c212 */ /* 0x000fe400078e3cff */
[----:B-1----:R-:W-:Y:S02]  /*d4f0*/  @!P3 LEA R8, P5, R11, R5, 0x1 ;  /* 0x000000050b08b211 */ /* 0x002fe400078a08ff */
[----:B------:R-:W-:-:S03]  /*d500*/  @!P4 LOP3.LUT R7, R7, R6, RZ, 0x3c, !PT ;  /* 0x000000060707c212 */ /* 0x000fc600078e3cff */
[----:B------:R-:W-:Y:S02]  /*d510*/  @!P3 IMAD.X R5, RZ, RZ, R9, P5 ;  /* 0x000000ffff05b224 */ /* 0x000fe400028e0609 */
[----:B-----5:R-:W-:Y:S04]  /*d520*/  @!P4 LDGSTS.E.BYPASS.LTC128B.128 [R10+0x10400], desc[UR40][R6.64], !P2 ;  /* 0x10400000060acfae */ /* 0x020fe8000d101d68 */
[----:B------:R-:W-:Y:S04]  /*d530*/  @!P4 LDGSTS.E.BYPASS.LTC128B.128 [R10+0x14400], desc[UR40][R6.64+0x80], !P1 ;  /* 0x14400080060acfae */ /* 0x000fe8000c901d68 */
[----:B------:R0:W-:Y:S02]  /*d540*/  @!P4 LDGSTS.E.BYPASS.LTC128B.128 [R10+0x18400], desc[UR40][R6.64+0x100], !P0 ;  /* 0x18400100060acfae */ /* 0x0001e4000c101d68 */
[----:B0-----:R-:W-:-:S02]  /*d550*/  @!P3 IMAD.MOV.U32 R6, RZ, RZ, R8 ;  /* 0x000000ffff06b224 */ /* 0x001fc400078e0008 */
[----:B------:R-:W-:Y:S02]  /*d560*/  @!P3 IMAD.MOV.U32 R7, RZ, RZ, R5 ;  /* 0x000000ffff07b224 */ /* 0x000fe400078e0005 */
[----:B------:R-:W-:-:S03]  /*d570*/  VIADD R5, R0, 0x20 ;  /* 0x0000002000057836 */ /* 0x000fc60000000000 */
[----:B------:R-:W-:Y:S04]  /*d580*/  @!P3 LDGSTS.E.BYPASS.LTC128B.128 [R10+0x10c00], desc[UR40][R6.64], !P2 ;  /* 0x10c00000060abfae */ /* 0x000fe8000d101d68 */
[----:B------:R-:W-:Y:S04]  /*d590*/  @!P3 LDGSTS.E.BYPASS.LTC128B.128 [R10+0x14c00], desc[UR40][R6.64+0x80], !P1 ;  /* 0x14c00080060abfae */ /* 0x000fe8000c901d68 */
[----:B------:R0:W-:Y:S01]  /*d5a0*/  @!P3 LDGSTS.E.BYPASS.LTC128B.128 [R10+0x18c00], desc[UR40][R6.64+0x100], !P0 ;  /* 0x18c00100060abfae */ /* 0x0001e2000c101d68 */
[----:B------:R-:W-:-:S03]  /*d5b0*/  ISETP.GE.AND P3, PT, R5, R2, PT ;  /* 0x000000020500720c */ /* 0x000fc60003f66270 */
[----:B------:R-:W1:Y:S04]  /*d5c0*/  SHFL.IDX PT, R5, R4, 0x2, 0x181f ;  /* 0x00581f0004057f89 */ /* 0x000e6800000e0000 */
[----:B------:R-:W0:Y:S06]  /*d5d0*/  SHFL.IDX PT, R8, R3, 0x2, 0x181f ;  /* 0x00581f0003087f89 */ /* 0x000e2c00000e0000 */
[----:B-1----:R-:W-:-:S05]  /*d5e0*/  @!P3 LEA R5, P4, R11, R5, 0x1 ;  /* 0x000000050b05b211 */ /* 0x002fca00078808ff */
[----:B0-----:R-:W-:-:S04]  /*d5f0*/  @!P3 IMAD.X R6, RZ, RZ, R8, P4 ;  /* 0x000000ffff06b224 */ /* 0x001fc800020e0608 */
[----:B------:R-:W-:Y:S02]  /*d600*/  @!P3 IMAD.MOV.U32 R7, RZ, RZ, R6 ;  /* 0x000000ffff07b224 */ /* 0x000fe400078e0006 */
[----:B------:R-:W-:Y:S02]  /*d610*/  @!P3 IMAD.MOV.U32 R6, RZ, RZ, R5 ;  /* 0x000000ffff06b224 */ /* 0x000fe400078e0005 */
[----:B------:R-:W-:-:S03]  /*d620*/  VIADD R5, R0, 0x30 ;  /* 0x0000003000057836 */ /* 0x000fc60000000000 */
[----:B------:R-:W-:Y:S04]  /*d630*/  @!P3 LDGSTS.E.BYPASS.LTC128B.128 [R10+0x11400], desc[UR40][R6.64], !P2 ;  /* 0x11400000060abfae */ /* 0x000fe8000d101d68 */
[----:B------:R-:W-:Y:S04]  /*d640*/  @!P3 LDGSTS.E.BYPASS.LTC128B.128 [R10+0x15400], desc[UR40][R6.64+0x80], !P1 ;  /* 0x15400080060abfae */ /* 0x000fe8000c901d68 */
[----:B------:R0:W-:Y:S01]  /*d650*/  @!P3 LDGSTS.E.BYPASS.LTC128B.128 [R10+0x19400], desc[UR40][R6.64+0x100], !P0 ;  /* 0x19400100060abfae */ /* 0x0001e2000c101d68 */
[----:B------:R-:W-:-:S03]  /*d660*/  ISETP.GE.AND P3, PT, R5, R2, PT ;  /* 0x000000020500720c */ /* 0x000fc60003f66270 */
[----:B------:R-:W1:Y:S04]  /*d670*/  SHFL.IDX PT, R5, R4, 0x3, 0x181f ;  /* 0x00781f0004057f89 */ /* 0x000e6800000e0000 */
[----:B0-----:R-:W0:Y:S06]  /*d680*/  SHFL.IDX PT, R6, R3, 0x3, 0x181f ;  /* 0x00781f0003067f89 */ /* 0x001e2c00000e0000 */
[----:B-1----:R-:W-:-:S05]  /*d690*/  @!P3 LEA R5, P4, R11, R5, 0x1 ;  /* 0x000000050b05b211 */ /* 0x002fca00078808ff */
[----:B0-----:R-:W-:-:S04]  /*d6a0*/  @!P3 IMAD.X R6, RZ, RZ, R6, P4 ;  /* 0x000000ffff06b224 */ /* 0x001fc800020e0606 */
[----:B------:R-:W-:Y:S02]  /*d6b0*/  @!P3 IMAD.MOV.U32 R7, RZ, RZ, R6 ;  /* 0x000000ffff07b224 */ /* 0x000fe400078e0006 */
[----:B------:R-:W-:Y:S01]  /*d6c0*/  @!P3 IMAD.MOV.U32 R6, RZ, RZ, R5 ;  /* 0x000000ffff06b224 */ /* 0x000fe200078e0005 */
[----:B------:R-:W-:-:S04]  /*d6d0*/  IADD3 R5, R0, 0x40, RZ ;  /* 0x0000004000057810 */ /* 0x000fc80007ffe0ff */
        /* <DEDUP_REMOVED lines=22> */
[----:B------:R-:W-:Y:S02]  /*d840*/  @!P3 LDGSTS.E.BYPASS.LTC128B.128 [R10+0x12c00], desc[UR40][R6.64], !P2 ;  /* 0x12c00000060abfae */ /* 0x000fe4000d101d68 */
[----:B------:R-:W-:Y:S02]  /*d850*/  ISETP.GE.AND P4, PT, R5, R2, PT ;  /* 0x000000020500720c */ /* 0x000fe40003f86270 */
[----:B------:R-:W0:Y:S04]  /*d860*/  SHFL.IDX PT, R5, R4, 0x6, 0x181f ;  /* 0x00d81f0004057f89 */ /* 0x000e2800000e0000 */
[----:B------:R-:W-:Y:S04]  /*d870*/  @!P3 LDGSTS.E.BYPASS.LTC128B.128 [R10+0x16c00], desc[UR40][R6.64+0x80], !P1 ;  /* 0x16c00080060abfae */ /* 0x000fe8000c901d68 */
[----:B------:R1:W-:Y:S04]  /*d880*/  @!P3 LDGSTS.E.BYPASS.LTC128B.128 [R10+0x1ac00], desc[UR40][R6.64+0x100], !P0 ;  /* 0x1ac00100060abfae */ /* 0x0003e8000c101d68 */
[----:B-1----:R-:W1:Y:S01]  /*d890*/  SHFL.IDX PT, R6, R3, 0x6, 0x181f ;  /* 0x00d81f0003067f89 */ /* 0x002e6200000e0000 */
[----:B0-----:R-:W-:-:S05]  /*d8a0*/  @!P4 LEA R5, P3, R11, R5, 0x1 ;  /* 0x000000050b05c211 */ /* 0x001fca00078608ff */
[----:B-1----:R-:W-:-:S04]  /*d8b0*/  @!P4 IMAD.X R6, RZ, RZ, R6, P3 ;  /* 0x000000ffff06c224 */ /* 0x002fc800018e0606 */
[----:B------:R-:W-:Y:S02]  /*d8c0*/  @!P4 IMAD.MOV.U32 R7, RZ, RZ, R6 ;  /* 0x000000ffff07c224 */ /* 0x000fe400078e0006 */
[----:B------:R-:W-:Y:S02]  /*d8d0*/  @!P4 IMAD.MOV.U32 R6, RZ, RZ, R5 ;  /* 0x000000ffff06c224 */ /* 0x000fe400078e0005 */
[----:B------:R1:W2:Y:S04]  /*d8e0*/  SHFL.IDX PT, R5, R3, 0x7, 0x181f ;  /* 0x00f81f0003057f89 */ /* 0x0002a800000e0000 */
[----:B------:R1:W-:Y:S04]  /*d8f0*/  @!P4 LDGSTS.E.BYPASS.LTC128B.128 [R10+0x13400], desc[UR40][R6.64], !P2 ;  /* 0x13400000060acfae */ /* 0x0003e8000d101d68 */
[----:B------:R1:W-:Y:S04]  /*d900*/  @!P4 LDGSTS.E.BYPASS.LTC128B.128 [R10+0x17400], desc[UR40][R6.64+0x80], !P1 ;  /* 0x17400080060acfae */ /* 0x0003e8000c901d68 */
[----:B------:R1:W-:Y:S04]  /*d910*/  @!P4 LDGSTS.E.BYPASS.LTC128B.128 [R10+0x1b400], desc[UR40][R6.64+0x100], !P0 ;  /* 0x1b400100060acfae */ /* 0x0003e8000c101d68 */
[----:B------:R1:W3:Y:S02]  /*d920*/  SHFL.IDX PT, R3, R4, 0x7, 0x181f ;  /* 0x00f81f0004037f89 */ /* 0x0002e400000e0000 */
.L_x_366:
[----:B------:R-:W-:Y:S01]  /*d930*/  VIADD R0, R0, 0x70 ;  /* 0x0000007000007836 */ /* 0x000fe20000000000 */
[----:B------:R-:W-:Y:S04]  /*d940*/  BSSY B0, `(.L_x_250) ;  /* 0x000000e000007945 */ /* 0x000fe80003800000 */
[----:B------:R-:W-:-:S13]  /*d950*/  ISETP.GE.AND P3, PT, R0, R2, PT ;  /* 0x000000020000720c */ /* 0x000fda0003f66270 */
[----:B------:R-:W-:Y:S05]  /*d960*/  @P3 BRA `(.L_x_251) ;  /* 0x00000000002c3947 */ /* 0x000fea0003800000 */
[----:B-1----:R-:W1:Y:S02]  /*d970*/  S2R R4, SR_TID.X ;  /* 0x0000000000047919 */ /* 0x002e640000002100 */
[----:B-1----:R-:W-:-:S05]  /*d980*/  IMAD.SHL.U32 R4, R4, 0x8, RZ ;  /* 0x0000000804047824 */ /* 0x002fca00078e00ff */
[----:B------:R-:W-:-:S04]  /*d990*/  LOP3.LUT R4, R4, 0x38, RZ, 0xc0, !PT ;  /* 0x0000003804047812 */ /* 0x000fc800078ec0ff */
[----:B---3--:R-:W-:-:S05]  /*d9a0*/  LEA R2, P3, R4, R3, 0x1 ;  /* 0x0000000304027211 */ /* 0x008fca00078608ff */
[----:B--2---:R-:W-:-:S05]  /*d9b0*/  IMAD.X R3, RZ, RZ, R5, P3 ;  /* 0x000000ffff037224 */ /* 0x004fca00018e0605 */
[----:B------:R-:W-:Y:S01]  /*d9c0*/  @!PT LDS RZ, [RZ] ;  /* 0x00000000fffff984 */ /* 0x000fe20000000800 */
[----:B------:R-:W-:Y:S01]  /*d9d0*/  @!PT LDS RZ, [RZ] ;  /* 0x00000000fffff984 */ /* 0x000fe20000000800 */
[----:B------:R-:W-:Y:S01]  /*d9e0*/  @!PT LDS RZ, [RZ] ;  /* 0x00000000fffff984 */ /* 0x000fe20000000800 */
[----:B------:R4:W-:Y:S04]  /*d9f0*/  LDGSTS.E.BYPASS.LTC128B.128 [R10+0x13c00], desc[UR40][R2.64], !P2 ;  /* 0x13c00000020a7fae */ /* 0x0009e8000d101d68 */
[----:B------:R4:W-:Y:S04]  /*da00*/  LDGSTS.E.BYPASS.LTC128B.128 [R10+0x17c00], desc[UR40][R2.64+0x80], !P1 ;  /* 0x17c00080020a7fae */ /* 0x0009e8000c901d68 */
[----:B------:R4:W-:Y:S02]  /*da10*/  LDGSTS.E.BYPASS.LTC128B.128 [R10+0x1bc00], desc[UR40][R2.64+0x100], !P0 ;  /* 0x1bc00100020a7fae */ /* 0x0009e4000c101d68 */
.L_x_251:
[----:B------:R-:W-:Y:S05]  /*da20*/  BSYNC B0 ;  /* 0x0000000000007941 */ /* 0x000fea0003800000 */
.L_x_250:
[----:B------:R-:W-:Y:S01]  /*da30*/  NOP ;  /* 0x0000000000007918 */ /* 0x000fe20000000000 */
[----:B------:R-:W-:Y:S01]  /*da40*/  PLOP3.LUT P0, PT, PT, PT, PT, 0x80, 0x0 ;  /* 0x000000000000781c */ /* 0x000fe20003f0f070 */
[----:B01----:R-:W-:-:S12]  /*da50*/  VIADD R6, R18, 0x34800 ;  /* 0x0003480012067836 */ /* 0x003fd80000000000 */
.L_x_252:
[----:B------:R-:W-:Y:S02]  /*da60*/  PLOP3.LUT P1, PT, P1, P0, PT, 0xa2, 0x0 ;  /* 0x000000000000781c */ /* 0x000fe40000f21472 */
[----:B------:R-:W-:-:S08]  /*da70*/  @P0 R2UR P1, UR4, R18 ;  /* 0x00000000120402ca */ /* 0x000fd00000020000 */
[----:B------:R-:W-:-:S05]  /*da80*/  @P0 PLOP3.LUT P0, PT, P1, PT, PT, 0x80, 0x0 ;  /* 0x000000000000081c */ /* 0x000fca0000f0f070 */
[----:B------:R-:W-:Y:S01]  /*da90*/  @!P1 SYNCS.ARRIVE.TRANS64.RED.A0T1 RZ, [UR4+0x34800], RZ ;  /* 0x034800ffffff99a7 */ /* 0x000fe20008200404 */
[----:B------:R-:W-:Y:S07]  /*daa0*/  @!P1 ARRIVES.LDGSTSBAR.64.TRANSCNT [UR4+0x34800] ;  /* 0x03480000ff0099b0 */ /* 0x000fee0008000a84 */
[----:B------:R-:W-:Y:S05]  /*dab0*/  @P0 BRA.U.ANY `(.L_x_252) ;  /* 0xfffffffd00e80947 */ /* 0x000fea000393ffff */
[----:B----4-:R-:W4:Y:S02]  /*dac0*/  LDL.LU R2, [R1+0x48] ;  /* 0x0000480001027983 */ /* 0x010f240000300800 */
[----:B----4-:R-:W-:-:S05]  /*dad0*/  VIADD R2, R2, 0x1 ;  /* 0x0000000102027836 */ /* 0x010fca0000000000 */
[----:B------:R0:W-:Y:S01]  /*dae0*/  STL [R1+0x48], R2 ;  /* 0x0000480201007387 */ /* 0x0001e20000100800 */
[----:B------:R-:W-:-:S04]  /*daf0*/  LEA.HI R0, R2, R2, RZ, 0x1 ;  /* 0x0000000202007211 */ /* 0x000fc800078f08ff */
[----:B------:R-:W-:-:S04]  /*db00*/  LOP3.LUT R0, R0, 0xfffffffe, RZ, 0xc0, !PT ;  /* 0xfffffffe00007812 */ /* 0x000fc800078ec0ff */
[----:B------:R-:W-:-:S04]  /*db10*/  IADD3 R0, R2, -R0, RZ ;  /* 0x8000000002007210 */ /* 0x000fc80007ffe0ff */
[----:B------:R-:W-:Y:S01]  /*db20*/  SHF.L.U32 R0, R0, 0x1f, RZ ;  /* 0x0000001f00007819 */ /* 0x000fe200000006ff */
[----:B------:R-:W-:Y:S01]  /*db30*/  NOP ;  /* 0x0000000000007918 */ /* 0x000fe20000000000 */
[----:B------:R0:W-:Y:S01]  /*db40*/  SYNCS.ARRIVE.TRANS64.A1T0 RZ, [R18+URZ+0x34800], RZ ;  /* 0x034800ff12ff79a7 */ /* 0x0001e2000810003f */
[----:B------:R-:W-:Y:S01]  /*db50*/  BSSY B0, `(.L_x_253) ;  /* 0x0000003000007945 */ /* 0x000fe20003800000 */
[----:B------:R-:W1:Y:S03]  /*db60*/  SYNCS.PHASECHK.TRANS64.TRYWAIT P0, [R18+URZ+0x34820], R0 ;  /* 0x03482000120075a7 */ /* 0x000e66000800017f */
[----:B01----:R-:W-:Y:S05]  /*db70*/  @!P0 BRA `(.L_x_254) ;  /* 0x0000004400e08947 */ /* 0x003fea0003800000 */
.L_x_367:
[----:B------:R-:W-:Y:S05]  /*db80*/  BSYNC B0 ;  /* 0x0000000000007941 */ /* 0x000fea0003800000 */
.L_x_253:
[----:B------:R-:W0:Y:S04]  /*db90*/  LDL R2, [R1+0x38] ;  /* 0x0000380001027983 */ /* 0x000e280000100800 */
[----:B---3--:R-:W3:Y:S01]  /*dba0*/  LDL R3, [R1+0x28] ;  /* 0x0000280001037983 */ /* 0x008ee20000100800 */
[----:B------:R-:W-:Y:S01]  /*dbb0*/  BSSY B0, `(.L_x_255) ;  /* 0x0000213000007945 */ /* 0x000fe20003800000 */
[----:B0-----:R-:W-:-:S05]  /*dbc0*/  VIADD R0, R2, 0xfffffffe ;  /* 0xfffffffe02007836 */ /* 0x001fca0000000000 */
[----:B---3--:R-:W-:-:S13]  /*dbd0*/  ISETP.GE.AND P0, PT, R0, R3, PT ;  /* 0x000000030000720c */ /* 0x008fda0003f06270 */
[----:B------:R-:W-:Y:S05]  /*dbe0*/  @!P0 BRA `(.L_x_256) ;  /* 0x00000020003c8947 */ /* 0x000fea0003800000 */
[----:B------:R-:W3:Y:S04]  /*dbf0*/  LDL.LU R2, [R1+0x58] ;  /* 0x0000580001027983 */ /* 0x000ee80000300800 */
[----:B--2---:R-:W2:Y:S04]  /*dc00*/  LDL.LU R5, [R1+0x34] ;  /* 0x0000340001057983 */ /* 0x004ea80000300800 */
[----:B------:R-:W4:Y:S01]  /*dc10*/  LDL.LU R4, [R1+0x40] ;  /* 0x0000400001047983 */ /* 0x000f220000300800 */
[----:B------:R-:W-:Y:S01]  /*dc20*/  LOP3.LUT R12, RZ, R3, RZ, 0x33, !PT ;  /* 0x00000003ff0c7212 */ /* 0x000fe200078e33ff */
[----:B------:R-:W-:Y:S01]  /*dc30*/  BSSY B2, `(.L_x_257) ;  /* 0x00000b5000027945 */ /* 0x000fe20003800000 */
[----:B---3--:R-:W-:-:S04]  /*dc40*/  VIADD R2, R2, 0x1 ;  /* 0x0000000102027836 */ /* 0x008fc80000000000 */
[----:B--2---:R-:W-:-:S05]  /*dc50*/  IMAD R2, R2, R5, RZ ;  /* 0x0000000502027224 */ /* 0x004fca00078e02ff */
[----:B----4-:R-:W-:-:S05]  /*dc60*/  VIMNMX R4, R4, R2, PT ;  /* 0x0000000204047248 */ /* 0x010fca0003fe0100 */
[----:B------:R-:W-:-:S05]  /*dc70*/  IMAD.MOV R2, RZ, RZ, -R4 ;  /* 0x000000ffff027224 */ /* 0x000fca00078e0a04 */
[----:B------:R-:W-:-:S05]  /*dc80*/  VIADDMNMX R12, R2, 0x1, R12, !PT ;  /* 0x00000001020c7846 */ /* 0x000fca000780010c */
[----:B------:R-:W-:-:S05]  /*dc90*/  IMAD.IADD R2, R4, 0x1, R12 ;  /* 0x0000000104027824 */ /* 0x000fca00078e020c */
[----:B------:R-:W-:-:S04]  /*dca0*/  LOP3.LUT R2, R2, 0x1, RZ, 0xc0, !PT ;  /* 0x0000000102027812 */ /* 0x000fc800078ec0ff */
[----:B------:R-:W-:-:S13]  /*dcb0*/  ISETP.NE.U32.AND P0, PT, R2, 0x1, PT ;  /* 0x000000010200780c */ /* 0x000fda0003f05070 */
[----:B------:R-:W-:Y:S05]  /*dcc0*/  @P0 BRA `(.L_x_258) ;  /* 0x0000000800ac0947 */ /* 0x000fea0003800000 */
[----:B------:R-:W2:Y:S04]  /*dcd0*/  LDL R5, [R1+0x20] ;  /* 0x0000200001057983 */ /* 0x000ea80000100800 */
[----:B------:R-:W3:Y:S01]  /*dce0*/  LDL R3, [R1+0x14] ;  /* 0x0000140001037983 */ /* 0x000ee20000100800 */
[----:B------:R-:W-:Y:S01]  /*dcf0*/  VIADD R9, R19, 0x1 ;  /* 0x0000000113097836 */ /* 0x000fe20000000000 */
[----:B------:R-:W-:Y:S04]  /*dd00*/  BSSY B1, `(.L_x_259) ;  /* 0x00000a3000017945 */ /* 0x000fe80003800000 */
[----:B------:R-:W-:-:S04]  /*dd10*/  ISETP.NE.AND P0, PT, R9, 0x2, PT ;  /* 0x000000020900780c */ /* 0x000fc80003f05270 */
[----:B------:R-:W-:Y:S02]  /*dd20*/  SEL R13, RZ, 0x1, P0 ;  /* 0x00000001ff0d7807 */ /* 0x000fe40000000000 */
[----:B------:R-:W-:Y:S02]  /*dd30*/  SEL R9, R9, RZ, P0 ;  /* 0x000000ff09097207 */ /* 0x000fe40000000000 */
[----:B--2---:R-:W-:Y:S02]  /*dd40*/  ISETP.NE.AND P1, PT, R5, RZ, PT ;  /* 0x000000ff0500720c */ /* 0x004fe40003f25270 */
[----:B---3--:R-:W-:-:S11]  /*dd50*/  LOP3.LUT R13, R3, R13, RZ, 0x3c, !PT ;  /* 0x0000000d030d7212 */ /* 0x008fd600078e3cff */
[----:B------:R-:W-:Y:S05]  /*dd60*/  @!P1 BRA `(.L_x_260) ;  /* 0x0000000800709947 */ /* 0x000fea0003800000 */
[----:B------:R-:W-:Y:S01]  /*dd70*/  ULDC.64 UR4, c[0x0][0x418] ;  /* 0x0001060000047ab9 */ /* 0x000fe20000000a00 */
[----:B------:R-:W-:Y:S01]  /*dd80*/  IMAD.MOV.U32 R5, RZ, RZ, R17 ;  /* 0x000000ffff057224 */ /* 0x000fe200078e0011 */
[----:B------:R-:W-:-:S04]  /*dd90*/  ISETP.NE.U32.AND P0, PT, RZ, UR4, PT ;  /* 0x00000004ff007c0c */ /* 0x000fc8000bf05070 */
[----:B------:R-:W-:-:S13]  /*dda0*/  ISETP.NE.AND.EX P0, PT, RZ, UR5, PT, P0 ;  /* 0x00000005ff007c0c */ /* 0x000fda000bf05300 */
[----:B------:R-:W-:Y:S05]  /*ddb0*/  @!P0 BRA `(.L_x_261) ;  /* 0x00000000004c8947 */ /* 0x000fea0003800000 */
[----:B------:R-:W2:Y:S01]  /*ddc0*/  LDL R10, [R1+0x1c] ;  /* 0x00001c00010a7983 */ /* 0x000ea20000100800 */
[----:B------:R-:W0:Y:S01]  /*ddd0*/  LDC R7, c[0x0][0x43c] ;  /* 0x00010f00ff077b82 */ /* 0x000e220000000800 */
[----:B------:R-:W-:Y:S02]  /*dde0*/  ULDC.64 UR6, c[0x0][0x428] ;  /* 0x00010a0000067ab9 */ /* 0x000fe40000000a00 */
[----:B------:R-:W3:Y:S01]  /*ddf0*/  LDL R8, [R1+0x10] ;  /* 0x0000100001087983 */ /* 0x000ee20000100800 */
[----:B0-----:R-:W-:-:S13]  /*de00*/  ISETP.NE.AND P0, PT, R7, 0x1, PT ;  /* 0x000000010700780c */ /* 0x001fda0003f05270 */
[----:B------:R-:W0:Y:S02]  /*de10*/  @P0 LDC.64 R2, c[0x0][0x440] ;  /* 0x00011000ff020b82 */ /* 0x000e240000000a00 */
[----:B0-----:R-:W-:-:S04]  /*de20*/  @P0 IMAD.HI.U32 R5, R0, R2, RZ ;  /* 0x0000000200050227 */ /* 0x001fc800078e00ff */
[----:B------:R-:W-:Y:S01]  /*de30*/  IMAD.MOV.U32 R2, RZ, RZ, R0 ;  /* 0x000000ffff027224 */ /* 0x000fe200078e0000 */
[----:B------:R-:W-:-:S05]  /*de40*/  @P0 SHF.R.U32.HI R2, RZ, R3, R5 ;  /* 0x00000003ff020219 */ /* 0x000fca0000011605 */
[----:B------:R-:W-:-:S04]  /*de50*/  IMAD.MOV R3, RZ, RZ, -R2 ;  /* 0x000000ffff037224 */ /* 0x000fc800078e0a02 */
[----:B------:R-:W-:Y:S01]  /*de60*/  IMAD R0, R7, R3, R0 ;  /* 0x0000000307007224 */ /* 0x000fe200078e0200 */
[----:B------:R-:W-:Y:S01]  /*de70*/  SHF.R.S32.HI R3, RZ, 0x1f, R2 ;  /* 0x0000001fff037819 */ /* 0x000fe20000011402 */
[----:B--2---:R-:W-:-:S04]  /*de80*/  IMAD R5, R10, UR6, RZ ;  /* 0x000000060a057c24 */ /* 0x004fc8000f8e02ff */
[C---:B---3--:R-:W-:Y:S02]  /*de90*/  IMAD R5, R8.reuse, UR7, R5 ;  /* 0x0000000708057c24 */ /* 0x048fe4000f8e0205 */
[----:B------:R-:W-:-:S04]  /*dea0*/  IMAD.WIDE.U32 R2, R8, UR6, R2 ;  /* 0x0000000608027c25 */ /* 0x000fc8000f8e0002 */
[----:B------:R-:W-:Y:S01]  /*deb0*/  IMAD.IADD R3, R5, 0x1, R3 ;  /* 0x0000000105037824 */ /* 0x000fe200078e0203 */
[----:B------:R-:W-:-:S04]  /*dec0*/  LEA R10, P0, R2, UR4, 0x2 ;  /* 0x00000004020a7c11 */ /* 0x000fc8000f8010ff */
[----:B------:R-:W-:-:S05]  /*ded0*/  LEA.HI.X R11, R2, UR5, R3, 0x2, P0 ;  /* 0x00000005020b7c11 */ /* 0x000fca00080f1403 */
[----:B------:R0:W5:Y:S04]  /*dee0*/  LDG.E R5, desc[UR40][R10.64] ;  /* 0x000000280a057981 */ /* 0x000168000c1e1900 */
.L_x_261:
[----:B------:R-:W-:Y:S01]  /*def0*/  IMAD R3, R9, 0x8, R18 ;  /* 0x0000000809037824 */ /* 0x000fe200078e0212 */
[----:B------:R-:W-:Y:S01]  /*df00*/  SHF.L.U32 R2, R13, 0x1f, RZ ;  /* 0x0000001f0d027819 */ /* 0x000fe200000006ff */
[----:B------:R-:W-:Y:S03]  /*df10*/  BSSY B3, `(.L_x_262) ;  /* 0x0000003000037945 */ /* 0x000fe60003800000 */
[----:B------:R-:W1:Y:S02]  /*df20*/  SYNCS.PHASECHK.TRANS64.TRYWAIT P0, [R3+URZ+0x34840], R2 ;  /* 0x03484002030075a7 */ /* 0x000e64000800017f */
[----:B-1----:R-:W-:Y:S05]  /*df30*/  @!P0 BRA `(.L_x_263) ;  /* 0x0000004400048947 */ /* 0x002fea0003800000 */
.L_x_368:
[----:B------:R-:W-:Y:S05]  /*df40*/  BSYNC B3 ;  /* 0x0000000000037941 */ /* 0x000fea0003800000 */
.L_x_262:
[----:B------:R-:W2:Y:S01]  /*df50*/  S2R R7, SR_TID.X ;  /* 0x0000000000077919 */ /* 0x000ea20000002100 */
[----:B------:R-:W-:Y:S01]  /*df60*/  BSSY B3, `(.L_x_264) ;  /* 0x000000b000037945 */ /* 0x000fe20003800000 */
[----:B--2---:R-:W-:-:S04]  /*df70*/  LOP3.LUT R7, R7, 0x7f, RZ, 0xc0, !PT ;  /* 0x0000007f07077812 */ /* 0x004fc800078ec0ff */
[----:B------:R-:W-:-:S13]  /*df80*/  ISETP.NE.AND P1, PT, R7, RZ, PT ;  /* 0x000000ff0700720c */ /* 0x000fda0003f25270 */
[----:B------:R-:W-:Y:S05]  /*df90*/  @P1 BRA `(.L_x_265) ;  /* 0x00000000001c1947 */ /* 0x000fea0003800000 */
[----:B------:R-:W2:Y:S01]  /*dfa0*/  S2R R7, SR_TID.X ;  /* 0x0000000000077919 */ /* 0x000ea20000002100 */
[----:B-1----:R-:W-:-:S04]  /*dfb0*/  IMAD.MOV.U32 R2, RZ, RZ, 0xc000 ;  /* 0x0000c000ff027424 */ /* 0x002fc800078e00ff */
[----:B------:R3:W-:Y:S01]  /*dfc0*/  SYNCS.ARRIVE.TRANS64 RZ, [R3+URZ+0x34830], R2 ;  /* 0x0348300203ff79a7 */ /* 0x0007e2000800003f */
[----:B--2---:R-:W-:-:S04]  /*dfd0*/  LOP3.LUT R7, R7, 0x1f, RZ, 0xc0, !PT ;  /* 0x0000001f07077812 */ /* 0x004fc800078ec0ff */
[----:B------:R-:W-:-:S13]  /*dfe0*/  ISETP.NE.AND P0, PT, R7, RZ, PT ;  /* 0x000000ff0700720c */ /* 0x000fda0003f05270 */
[----:B---3--:R-:W-:Y:S05]  /*dff0*/  @!P0 BRA `(.L_x_265) ;  /* 0x0000000000048947 */ /* 0x008fea0003800000 */
[----:B------:R-:W-:Y:S01]  /*e000*/  BPT.TRAP 0x1 ;  /* 0x000000040000795c */ /* 0x000fe20000300000 */
.L_x_265:
[----:B------:R-:W-:Y:S05]  /*e010*/  BSYNC B3 ;  /* 0x0000000000037941 */ /* 0x000fea0003800000 */
.L_x_264:
[----:B-1----:R-:W2:Y:S01]  /*e020*/  LDL R2, [R1+0x18] ;  /* 0x0000180001027983 */ /* 0x002ea20000100800 */
[----:B------:R-:W-:Y:S01]  /*e030*/  IMAD.MOV.U32 R14, RZ, RZ, RZ ;  /* 0x000000ffff0e7224 */ /* 0x000fe200078e00ff */
[----:B------:R-:W-:Y:S01]  /*e040*/  UIADD3 UR4, UP0, UR38, 0x370, URZ ;  /* 0x0000037026047890 */ /* 0x000fe2000ff1e03f */
[----:B------:R-:W-:Y:S01]  /*e050*/  IMAD R8, R9, 0xc000, R18 ;  /* 0x0000c00009087824 */ /* 0x000fe200078e0212 */
[----:B------:R-:W-:Y:S01]  /*e060*/  PLOP3.LUT P0, PT, PT, PT, PT, 0x80, 0x0 ;  /* 0x000000000000781c */ /* 0x000fe20003f0f070 */
[----:B------:R-:W-:Y:S01]  /*e070*/  VIADD R3, R3, 0x34830 ;  /* 0x0003483003037836 */ /* 0x000fe20000000000 */
[----:B------:R-:W-:Y:S01]  /*e080*/  R2UR UR10, R14 ;  /* 0x000000000e0a72ca */ /* 0x000fe200000e0000 */
[----:B------:R-:W-:Y:S01]  /*e090*/  VIADD R7, R8, 0x1c400 ;  /* 0x0001c40008077836 */ /* 0x000fe20000000000 */
[----:B------:R-:W-:Y:S01]  /*e0a0*/  UIADD3.X UR5, URZ, UR39, URZ, UP0, !UPT ;  /* 0x000000273f057290 */ /* 0x000fe200087fe43f */
[----:B------:R-:W-:Y:S01]  /*e0b0*/  UMOV UR6, 0x0 ;  /* 0x0000000000067882 */ /* 0x000fe20000000000 */
[----:B------:R-:W-:Y:S01]  /*e0c0*/  UMOV UR7, 0x14f00000 ;  /* 0x14f0000000077882 */ /* 0x000fe20000000000 */
[----:B--2---:R-:W-:-:S10]  /*e0d0*/  IMAD R2, R0, 0x80, R2 ;  /* 0x0000008000027824 */ /* 0x004fd400078e0202 */
.L_x_266:
[----:B------:R-:W-:-:S13]  /*e0e0*/  @P0 ELECT P2, URZ, PT ;  /* 0x00000000003f082f */ /* 0x000fda0003840000 */
[----:B-----5:R-:W-:Y:S02]  /*e0f0*/  @P2 R2UR UR13, R5 ;  /* 0x00000000050d22ca */ /* 0x020fe400000e0000 */
[----:B------:R-:W-:Y:S02]  /*e100*/  @P2 R2UR UR12, R16 ;  /* 0x00000000100c22ca */ /* 0x000fe400000e0000 */
[----:B------:R-:W-:Y:S02]  /*e110*/  @P2 R2UR UR11, R2 ;  /* 0x00000000020b22ca */ /* 0x000fe400000e0000 */
[----:B------:R-:W-:Y:S02]  /*e120*/  @P2 R2UR UR9, R3 ;  /* 0x00000000030922ca */ /* 0x000fe400000e0000 */
[----:B------:R-:W-:Y:S02]  /*e130*/  @P2 R2UR UR8, R7 ;  /* 0x00000000070822ca */ /* 0x000fe400000e0000 */
[----:B------:R-:W-:-:S02]  /*e140*/  @P2 PLOP3.LUT P0, PT, P2, PT, PT, 0x8, 0x0 ;  /* 0x000000000000281c */ /* 0x000fc4000170e170 */
[----:B------:R-:W-:-:S09]  /*e150*/  PLOP3.LUT P2, PT, PT, PT, PT, 0x8, 0x0 ;  /* 0x000000000000781c */ /* 0x000fd20003f4e170 */
[----:B------:R1:W-:Y:S02]  /*e160*/  UTMALDG.4D [UR8], [UR4], desc[UR6] ;  /* 0x00000608040075b4 */ /* 0x0003e40008019000 */
[----:B-1----:R-:W-:Y:S05]  /*e170*/  @P0 BRA.U.ANY `(.L_x_266) ;  /* 0xfffffffd00d80947 */ /* 0x002fea000393ffff */
[----:B------:R-:W-:Y:S01]  /*e180*/  IMAD.MOV.U32 R15, RZ, RZ, 0x40 ;  /* 0x00000040ff0f7424 */ /* 0x000fe200078e00ff */
[----:B------:R-:W-:Y:S01]  /*e190*/  PLOP3.LUT P0, PT, PT, PT, PT, 0x80, 0x0 ;  /* 0x000000000000781c */ /* 0x000fe20003f0f070 */
[----:B------:R-:W-:Y:S01]  /*e1a0*/  UMOV UR6, 0x0 ;  /* 0x0000000000067882 */ /* 0x000fe20000000000 */
[----:B------:R-:W-:Y:S01]  /*e1b0*/  IADD3 R7, R8, 0x20400, RZ ;  /* 0x0002040008077810 */ /* 0x000fe20007ffe0ff */
[----:B------:R-:W-:Y:S01]  /*e1c0*/  UMOV UR7, 0x14f00000 ;  /* 0x14f0000000077882 */ /* 0x000fe20000000000 */
[----:B------:R-:W-:-:S15]  /*e1d0*/  R2UR UR10, R15 ;  /* 0x000000000f0a72ca */ /* 0x000fde00000e0000 */
.L_x_267:
[----:B------:R-:W-:-:S13]  /*e1e0*/  @P0 ELECT P2, URZ, PT ;  /* 0x00000000003f082f */ /* 0x000fda0003840000 */
[----:B------:R-:W-:Y:S02]  /*e1f0*/  @P2 R2UR UR13, R5 ;  /* 0x00000000050d22ca */ /* 0x000fe400000e0000 */
        /* <DEDUP_REMOVED lines=8> */
[----:B------:R-:W-:Y:S01]  /*e280*/  PLOP3.LUT P0, PT, PT, PT, PT, 0x80, 0x0 ;  /* 0x000000000000781c */ /* 0x000fe20003f0f070 */
[----:B------:R-:W-:Y:S01]  /*e290*/  VIADD R8, R8, 0x24400 ;  /* 0x0002440008087836 */ /* 0x000fe20000000000 */
[----:B------:R-:W-:Y:S01]  /*e2a0*/  UMOV UR6, 0x0 ;  /* 0x0000000000067882 */ /* 0x000fe20000000000 */
[----:B------:R-:W-:Y:S01]  /*e2b0*/  UMOV UR7, 0x14f00000 ;  /* 0x14f0000000077882 */ /* 0x000fe20000000000 */
[----:B------:R-:W-:-:S09]  /*e2c0*/  UMOV UR10, 0x80 ;  /* 0x00000080000a7882 */ /* 0x000fd20000000000 */
.L_x_268:
        /* <DEDUP_REMOVED lines=10> */
[----:B------:R-:W2:Y:S01]  /*e370*/  LDL.LU R7, [R1+0x14] ;  /* 0x0000140001077983 */ /* 0x000ea20000300800 */
[----:B------:R-:W-:Y:S01]  /*e380*/  IMAD R3, R19, 0x8, R6 ;  /* 0x0000000813037824 */ /* 0x000fe200078e0206 */
[----:B------:R-:W-:Y:S01]  /*e390*/  BSSY B3, `(.L_x_269) ;  /* 0x0000004000037945 */ /* 0x000fe20003800000 */
[----:B--2---:R-:W-:-:S04]  /*e3a0*/  SHF.L.U32 R2, R7, 0x1f, RZ ;  /* 0x0000001f07027819 */ /* 0x004fc800000006ff */
[----:B------:R-:W1:Y:S02]  /*e3b0*/  SYNCS.PHASECHK.TRANS64.TRYWAIT P0, [R3+URZ+0x60], R2 ;  /* 0x00006002030075a7 */ /* 0x000e64000800017f */
[----:B-1----:R-:W-:Y:S05]  /*e3c0*/  @!P0 BRA `(.L_x_270) ;  /* 0x0000003c00f48947 */ /* 0x002fea0003800000 */
.L_x_369:
[----:B------:R-:W-:Y:S05]  /*e3d0*/  BSYNC B3 ;  /* 0x0000000000037941 */ /* 0x000fea0003800000 */
.L_x_269:
[----:B------:R-:W-:Y:S01]  /*e3e0*/  BSSY B3, `(.L_x_271) ;  /* 0x000000c000037945 */ /* 0x000fe20003800000 */
[----:B0-----:R-:W-:Y:S02]  /*e3f0*/  IMAD.MOV.U32 R10, RZ, RZ, 0x0 ;  /* 0x00000000ff0a7424 */ /* 0x001fe400078e00ff */
[----:B------:R-:W-:Y:S01]  /*e400*/  IMAD.MOV.U32 R11, RZ, RZ, 0x14f00000 ;  /* 0x14f00000ff0b7424 */ /* 0x000fe200078e00ff */
[----:B------:R-:W-:Y:S06]  /*e410*/  @P1 BRA `(.L_x_272) ;  /* 0x0000000000201947 */ /* 0x000fec0003800000 */
[----:B------:R-:W0:Y:S01]  /*e420*/  S2R R7, SR_TID.X ;  /* 0x0000000000077919 */ /* 0x000e220000002100 */
[----:B-1----:R-:W-:Y:S02]  /*e430*/  IMAD R2, R19, 0x8, R18 ;  /* 0x0000000813027824 */ /* 0x002fe400078e0212 */
[----:B------:R-:W-:-:S04]  /*e440*/  IMAD.MOV.U32 R3, RZ, RZ, 0x8000 ;  /* 0x00008000ff037424 */ /* 0x000fc800078e00ff */
[----:B------:R2:W-:Y:S01]  /*e450*/  SYNCS.ARRIVE.TRANS64 RZ, [R2+URZ+0x34850], R3 ;  /* 0x0348500302ff79a7 */ /* 0x0005e2000800003f */
[----:B0-----:R-:W-:-:S04]  /*e460*/  LOP3.LUT R7, R7, 0x1f, RZ, 0xc0, !PT ;  /* 0x0000001f07077812 */ /* 0x001fc800078ec0ff */
[----:B------:R-:W-:-:S13]  /*e470*/  ISETP.NE.AND P0, PT, R7, RZ, PT ;  /* 0x000000ff0700720c */ /* 0x000fda0003f05270 */
[----:B--2---:R-:W-:Y:S05]  /*e480*/  @!P0 BRA `(.L_x_272) ;  /* 0x0000000000048947 */ /* 0x004fea0003800000 */
[----:B------:R-:W-:Y:S01]  /*e490*/  BPT.TRAP 0x1 ;  /* 0x000000040000795c */ /* 0x000fe20000300000 */
.L_x_272:
[----:B------:R-:W-:Y:S05]  /*e4a0*/  BSYNC B3 ;  /* 0x0000000000037941 */ /* 0x000fea0003800000 */
.L_x_271:
[----:B------:R-:W2:Y:S04]  /*e4b0*/  LDL R7, [R1+0x18] ;  /* 0x0000180001077983 */ /* 0x000ea80000100800 */
[----:B-1----:R-:W2:Y:S01]  /*e4c0*/  LDL.LU R2, [R1+0x8] ;  /* 0x0000080001027983 */ /* 0x002ea20000300800 */
[----:B------:R-:W-:Y:S01]  /*e4d0*/  R2UR UR10, R14 ;  /* 0x000000000e0a72ca */ /* 0x000fe200000e0000 */
[C-C-:B------:R-:W-:Y:S01]  /*e4e0*/  IMAD R3, R19.reuse, 0x8, R18.reuse ;  /* 0x0000000813037824 */ /* 0x140fe200078e0212 */
[----:B------:R-:W-:Y:S01]  /*e4f0*/  R2UR UR6, R10 ;  /* 0x000000000a0672ca */ /* 0x000fe200000e0000 */
[----:B------:R-:W-:Y:S01]  /*e500*/  IMAD R8, R19, 0x8000, R18 ;  /* 0x0000800013087824 */ /* 0x000fe200078e0212 */
[----:B------:R-:W-:Y:S01]  /*e510*/  R2UR UR7, R11 ;  /* 0x000000000b0772ca */ /* 0x000fe200000e0000 */
[----:B------:R-:W-:Y:S01]  /*e520*/  UIADD3 UR4, UP0, UR38, 0x470, URZ ;  /* 0x0000047026047890 */ /* 0x000fe2000ff1e03f */
[----:B------:R-:W-:Y:S01]  /*e530*/  PLOP3.LUT P0, PT, PT, PT, PT, 0x80, 0x0 ;  /* 0x000000000000781c */ /* 0x000fe20003f0f070 */
[----:B------:R-:W-:-:S02]  /*e540*/  VIADD R3, R3, 0x34850 ;  /* 0x0003485003037836 */ /* 0x000fc40000000000 */
[----:B------:R-:W-:Y:S01]  /*e550*/  UIADD3.X UR5, URZ, UR39, URZ, UP0, !UPT ;  /* 0x000000273f057290 */ /* 0x000fe200087fe43f */
[----:B--2---:R-:W-:Y:S02]  /*e560*/  IMAD R2, R2, 0x80, R7 ;  /* 0x0000008002027824 */ /* 0x004fe400078e0207 */
[----:B------:R-:W-:-:S09]  /*e570*/  VIADD R7, R8, 0x400 ;  /* 0x0000040008077836 */ /* 0x000fd20000000000 */
.L_x_273:
        /* <DEDUP_REMOVED lines=9> */
[----:B0-----:R-:W-:Y:S05]  /*e610*/  @P0 BRA.U.ANY `(.L_x_273) ;  /* 0xfffffffd00d80947 */ /* 0x001fea000393ffff */
[----:B------:R-:W-:Y:S01]  /*e620*/  R2UR UR10, R15 ;  /* 0x000000000f0a72ca */ /* 0x000fe200000e0000 */
[----:B------:R-:W-:Y:S01]  /*e630*/  VIADD R8, R8, 0x4400 ;  /* 0x0000440008087836 */ /* 0x000fe20000000000 */
[----:B------:R-:W-:Y:S02]  /*e640*/  R2UR UR6, R10 ;  /* 0x000000000a0672ca */ /* 0x000fe400000e0000 */
[----:B------:R-:W-:Y:S02]  /*e650*/  R2UR UR7, R11 ;  /* 0x000000000b0772ca */ /* 0x000fe400000e0000 */
[----:B------:R-:W-:-:S13]  /*e660*/  PLOP3.LUT P0, PT, PT, PT, PT, 0x80, 0x0 ;  /* 0x000000000000781c */ /* 0x000fda0003f0f070 */
.L_x_274:
        /* <DEDUP_REMOVED lines=10> */
[----:B------:R0:W-:Y:S01]  /*e710*/  STL [R1+0x8], R0 ;  /* 0x0000080001007387 */ /* 0x0001e20000100800 */
[----:B------:R-:W-:-:S07]  /*e720*/  IMAD.MOV.U32 R17, RZ, RZ, R5 ;  /* 0x000000ffff117224 */ /* 0x000fce00078e0005 */
.L_x_260:
[----:B------:R-:W-:Y:S05]  /*e730*/  BSYNC B1 ;  /* 0x0000000000017941 */ /* 0x000fea0003800000 */
.L_x_259:
[----:B0-----:R-:W2:Y:S01]  /*e740*/  LDL.LU R0, [R1+0x38] ;  /* 0x0000380001007983 */ /* 0x001ea20000300800 */
[----:B------:R-:W-:-:S03]  /*e750*/  IMAD.MOV.U32 R19, RZ, RZ, R9 ;  /* 0x000000ffff137224 */ /* 0x000fc600078e0009 */
[----:B------:R0:W-:Y:S02]  /*e760*/  STL [R1+0x14], R13 ;  /* 0x0000140d01007387 */ /* 0x0001e40000100800 */
[----:B0-2---:R-:W-:-:S07]  /*e770*/  VIADD R0, R0, 0xfffffffd ;  /* 0xfffffffd00007836 */ /* 0x005fce0000000000 */
.L_x_258:
[----:B------:R-:W-:Y:S05]  /*e780*/  BSYNC B2 ;  /* 0x0000000000027941 */ /* 0x000fea0003800000 */
.L_x_257:
[----:B------:R-:W-:Y:S02]  /*e790*/  IADD3 R12, R12, -0x2, RZ ;  /* 0xfffffffe0c0c7810 */ /* 0x000fe40007ffe0ff */
[----:B------:R-:W-:-:S04]  /*e7a0*/  LOP3.LUT R4, RZ, R4, RZ, 0x33, !PT ;  /* 0x00000004ff047212 */ /* 0x000fc800078e33ff */
[----:B------:R-:W-:-:S13]  /*e7b0*/  ISETP.NE.AND P0, PT, R12, R4, PT ;  /* 0x000000040c00720c */ /* 0x000fda0003f05270 */
[----:B------:R-:W-:Y:S05]  /*e7c0*/  @!P0 BRA `(.L_x_256) ;  /* 0x0000001400448947 */ /* 0x000fea0003800000 */
[----:B------:R-:W-:-:S07]  /*e7d0*/  IMAD.MOV.U32 R9, RZ, RZ, R17 ;  /* 0x000000ffff097224 */ /* 0x000fce00078e0011 */
.L_x_307:
[----:B------:R-:W2:Y:S04]  /*e7e0*/  LDL R3, [R1+0x20] ;  /* 0x0000200001037983 */ /* 0x000ea80000100800 */
[----:B------:R-:W3:Y:S01]  /*e7f0*/  LDL R2, [R1+0x14] ;  /* 0x0000140001027983 */ /* 0x000ee20000100800 */
[----:B------:R-:W-:Y:S01]  /*e800*/  VIADD R4, R19, 0x1 ;  /* 0x0000000113047836 */ /* 0x000fe20000000000 */
[----:B------:R-:W-:Y:S05]  /*e810*/  YIELD ;  /* 0x0000000000007946 */ /* 0x000fea0003800000 */
[----:B------:R-:W-:Y:S01]  /*e820*/  ISETP.NE.AND P0, PT, R4, 0x2, PT ;  /* 0x000000020400780c */ /* 0x000fe20003f05270 */
[----:B------:R-:W-:Y:S03]  /*e830*/  BSSY B1, `(.L_x_275) ;  /* 0x00000a0000017945 */ /* 0x000fe60003800000 */
[----:B------:R-:W-:-:S02]  /*e840*/  SEL R5, RZ, 0x1, P0 ;  /* 0x00000001ff057807 */ /* 0x000fc40000000000 */
[----:B------:R-:W-:Y:S02]  /*e850*/  SEL R4, R4, RZ, P0 ;  /* 0x000000ff04047207 */ /* 0x000fe40000000000 */
[----:B--2---:R-:W-:Y:S02]  /*e860*/  ISETP.NE.AND P1, PT, R3, RZ, PT ;  /* 0x000000ff0300720c */ /* 0x004fe40003f25270 */
[----:B---3--:R-:W-:-:S11]  /*e870*/  LOP3.LUT R5, R2, R5, RZ, 0x3c, !PT ;  /* 0x0000000502057212 */ /* 0x008fd600078e3cff */
[----:B01----:R-:W-:Y:S05]  /*e880*/  @!P1 BRA `(.L_x_276) ;  /* 0x0000000800689947 */ /* 0x003fea0003800000 */
        /* <DEDUP_REMOVED lines=13> */
[----:B------:R-:W-:-:S04]  /*e960*/  @P0 SHF.R.U32.HI R2, RZ, R3, R7 ;  /* 0x00000003ff020219 */ /* 0x000fc80000011607 */
[--C-:B------:R-:W-:Y:S01]  /*e970*/  SHF.R.S32.HI R3, RZ, 0x1f, R2.reuse ;  /* 0x0000001fff037819 */ /* 0x100fe20000011402 */
[----:B------:R-:W-:-:S04]  /*e980*/  IMAD.MOV R7, RZ, RZ, -R2 ;  /* 0x000000ffff077224 */ /* 0x000fc800078e0a02 */
[----:B------:R-:W-:Y:S02]  /*e990*/  IMAD R7, R8, R7, R0 ;  /* 0x0000000708077224 */ /* 0x000fe400078e0200 */
[----:B--2---:R-:W-:-:S04]  /*e9a0*/  IMAD R8, R11, UR6, RZ ;  /* 0x000000060b087c24 */ /* 0x004fc8000f8e02ff */
[C---:B---3--:R-:W-:Y:S02]  /*e9b0*/  IMAD R8, R10.reuse, UR7, R8 ;  /* 0x000000070a087c24 */ /* 0x048fe4000f8e0208 */
[----:B------:R-:W-:-:S04]  /*e9c0*/  IMAD.WIDE.U32 R2, R10, UR6, R2 ;  /* 0x000000060a027c25 */ /* 0x000fc8000f8e0002 */
[----:B------:R-:W-:Y:S01]  /*e9d0*/  IMAD.IADD R3, R8, 0x1, R3 ;  /* 0x0000000108037824 */ /* 0x000fe200078e0203 */
[----:B------:R-:W-:-:S04]  /*e9e0*/  LEA R8, P0, R2, UR4, 0x2 ;  /* 0x0000000402087c11 */ /* 0x000fc8000f8010ff */
[----:B------:R-:W-:-:S06]  /*e9f0*/  LEA.HI.X R9, R2, UR5, R3, 0x2, P0 ;  /* 0x0000000502097c11 */ /* 0x000fcc00080f1403 */
[----:B------:R0:W5:Y:S03]  /*ea00*/  LDG.E R9, desc[UR40][R8.64] ;  /* 0x0000002808097981 */ /* 0x000166000c1e1900 */
.L_x_277:
[----:B------:R-:W-:Y:S01]  /*ea10*/  IMAD R3, R4, 0x8, R18 ;  /* 0x0000000804037824 */ /* 0x000fe200078e0212 */
[----:B------:R-:W-:Y:S01]  /*ea20*/  SHF.L.U32 R2, R5, 0x1f, RZ ;  /* 0x0000001f05027819 */ /* 0x000fe200000006ff */
[----:B------:R-:W-:Y:S03]  /*ea30*/  BSSY B2, `(.L_x_278) ;  /* 0x0000003000027945 */ /* 0x000fe60003800000 */
[----:B------:R-:W1:Y:S02]  /*ea40*/  SYNCS.PHASECHK.TRANS64.TRYWAIT P0, [R3+URZ+0x34840], R2 ;  /* 0x03484002030075a7 */ /* 0x000e64000800017f */
[----:B-1----:R-:W-:Y:S05]  /*ea50*/  @!P0 BRA `(.L_x_279) ;  /* 0x0000003800648947 */ /* 0x002fea0003800000 */
.L_x_370:
[----:B------:R-:W-:Y:S05]  /*ea60*/  BSYNC B2 ;  /* 0x0000000000027941 */ /* 0x000fea0003800000 */
.L_x_278:
[----:B0-----:R-:W0:Y:S01]  /*ea70*/  S2R R8, SR_TID.X ;  /* 0x0000000000087919 */ /* 0x001e220000002100 */
[----:B------:R-:W-:Y:S01]  /*ea80*/  BSSY B2, `(.L_x_280) ;  /* 0x000000b000027945 */ /* 0x000fe20003800000 */
[----:B0-----:R-:W-:-:S04]  /*ea90*/  LOP3.LUT R8, R8, 0x7f, RZ, 0xc0, !PT ;  /* 0x0000007f08087812 */ /* 0x001fc800078ec0ff */
[----:B------:R-:W-:-:S13]  /*eaa0*/  ISETP.NE.AND P1, PT, R8, RZ, PT ;  /* 0x000000ff0800720c */ /* 0x000fda0003f25270 */
[----:B------:R-:W-:Y:S05]  /*eab0*/  @P1 BRA `(.L_x_281) ;  /* 0x00000000001c1947 */ /* 0x000fea0003800000 */
[----:B------:R-:W0:Y:S01]  /*eac0*/  S2R R8, SR_TID.X ;  /* 0x0000000000087919 */ /* 0x000e220000002100 */
[----:B-1----:R-:W-:-:S04]  /*ead0*/  IMAD.MOV.U32 R2, RZ, RZ, 0xc000 ;  /* 0x0000c000ff027424 */ /* 0x002fc800078e00ff */
[----:B------:R2:W-:Y:S01]  /*eae0*/  SYNCS.ARRIVE.TRANS64 RZ, [R3+URZ+0x34830], R2 ;  /* 0x0348300203ff79a7 */ /* 0x0005e2000800003f */
[----:B0-----:R-:W-:-:S04]  /*eaf0*/  LOP3.LUT R8, R8, 0x1f, RZ, 0xc0, !PT ;  /* 0x0000001f08087812 */ /* 0x001fc800078ec0ff */
[----:B------:R-:W-:-:S13]  /*eb00*/  ISETP.NE.AND P0, PT, R8, RZ, PT ;  /* 0x000000ff0800720c */ /* 0x000fda0003f05270 */
[----:B--2---:R-:W-:Y:S05]  /*eb10*/  @!P0 BRA `(.L_x_281) ;  /* 0x0000000000048947 */ /* 0x004fea0003800000 */
[----:B------:R-:W-:Y:S01]  /*eb20*/  BPT.TRAP 0x1 ;  /* 0x000000040000795c */ /* 0x000fe20000300000 */
.L_x_281:
[----:B------:R-:W-:Y:S05]  /*eb30*/  BSYNC B2 ;  /* 0x0000000000027941 */ /* 0x000fea0003800000 */
.L_x_280:
        /* <DEDUP_REMOVED lines=12> */
.L_x_282:
        /* <DEDUP_REMOVED lines=10> */
[----:B------:R-:W-:Y:S01]  /*eca0*/  IMAD.MOV.U32 R13, RZ, RZ, 0x40 ;  /* 0x00000040ff0d7424 */ /* 0x000fe200078e00ff */
[----:B------:R-:W-:Y:S01]  /*ecb0*/  PLOP3.LUT P0, PT, PT, PT, PT, 0x80, 0x0 ;  /* 0x000000000000781c */ /* 0x000fe20003f0f070 */
[----:B------:R-:W-:Y:S01]  /*ecc0*/  VIADD R10, R8, 0x20400 ;  /* 0x00020400080a7836 */ /* 0x000fe20000000000 */
[----:B------:R-:W-:Y:S01]  /*ecd0*/  UMOV UR6, 0x0 ;  /* 0x0000000000067882 */ /* 0x000fe20000000000 */
[----:B------:R-:W-:Y:S01]  /*ece0*/  UMOV UR7, 0x14f00000 ;  /* 0x14f0000000077882 */ /* 0x000fe20000000000 */
[----:B------:R-:W-:-:S15]  /*ecf0*/  R2UR UR10, R13 ;  /* 0x000000000d0a72ca */ /* 0x000fde00000e0000 */
.L_x_283:
        /* <DEDUP_REMOVED lines=10> */
[----:B------:R-:W-:Y:S01]  /*eda0*/  PLOP3.LUT P0, PT, PT, PT, PT, 0x80, 0x0 ;  /* 0x000000000000781c */ /* 0x000fe20003f0f070 */
[----:B------:R-:W-:Y:S01]  /*edb0*/  VIADD R8, R8, 0x24400 ;  /* 0x0002440008087836 */ /* 0x000fe20000000000 */
[----:B------:R-:W-:Y:S01]  /*edc0*/  UMOV UR6, 0x0 ;  /* 0x0000000000067882 */ /* 0x000fe20000000000 */
[----:B------:R-:W-:Y:S01]  /*edd0*/  UMOV UR7, 0x14f00000 ;  /* 0x14f0000000077882 */ /* 0x000fe20000000000 */
[----:B------:R-:W-:-:S09]  /*ede0*/  UMOV UR10, 0x80 ;  /* 0x00000080000a7882 */ /* 0x000fd20000000000 */
.L_x_284:
        /* <DEDUP_REMOVED lines=10> */
[----:B------:R-:W2:Y:S01]  /*ee90*/  LDL.LU R10, [R1+0x14] ;  /* 0x00001400010a7983 */ /* 0x000ea20000300800 */
[----:B------:R-:W-:Y:S01]  /*eea0*/  LEA R2, R19, R6, 0x3 ;  /* 0x0000000613027211 */ /* 0x000fe200078e18ff */
[----:B------:R-:W-:Y:S01]  /*eeb0*/  BSSY B2, `(.L_x_285) ;  /* 0x0000004000027945 */ /* 0x000fe20003800000 */
[----:B--2---:R-:W-:-:S04]  /*eec0*/  SHF.L.U32 R3, R10, 0x1f, RZ ;  /* 0x0000001f0a037819 */ /* 0x004fc800000006ff */
[----:B------:R-:W0:Y:S02]  /*eed0*/  SYNCS.PHASECHK.TRANS64.TRYWAIT P0, [R2+URZ+0x60], R3 ;  /* 0x00006003020075a7 */ /* 0x000e24000800017f */
[----:B0-----:R-:W-:Y:S05]  /*eee0*/  @!P0 BRA `(.L_x_286) ;  /* 0x0000003400548947 */ /* 0x001fea0003800000 */
.L_x_371:
[----:B------:R-:W-:Y:S05]  /*eef0*/  BSYNC B2 ;  /* 0x0000000000027941 */ /* 0x000fea0003800000 */
.L_x_285:
[----:B------:R-:W-:Y:S01]  /*ef00*/  BSSY B2, `(.L_x_287) ;  /* 0x000000b000027945 */ /* 0x000fe20003800000 */
[----:B------:R-:W-:Y:S02]  /*ef10*/  IMAD.MOV.U32 R10, RZ, RZ, 0x0 ;  /* 0x00000000ff0a7424 */ /* 0x000fe400078e00ff */
[----:B------:R-:W-:Y:S01]  /*ef20*/  IMAD.MOV.U32 R11, RZ, RZ, 0x14f00000 ;  /* 0x14f00000ff0b7424 */ /* 0x000fe200078e00ff */
[----:B------:R-:W-:Y:S06]  /*ef30*/  @P1 BRA `(.L_x_288) ;  /* 0x00000000001c1947 */ /* 0x000fec0003800000 */
[----:B------:R-:W1:Y:S01]  /*ef40*/  S2R R8, SR_TID.X ;  /* 0x0000000000087919 */ /* 0x000e620000002100 */
[----:B0-----:R-:W-:-:S04]  /*ef50*/  IMAD.MOV.U32 R3, RZ, RZ, 0x8000 ;  /* 0x00008000ff037424 */ /* 0x001fc800078e00ff */
[----:B------:R2:W-:Y:S01]  /*ef60*/  SYNCS.ARRIVE.TRANS64 RZ, [R2+URZ+0x50], R3 ;  /* 0x0000500302ff79a7 */ /* 0x0005e2000800003f */
[----:B-1----:R-:W-:-:S04]  /*ef70*/  LOP3.LUT R8, R8, 0x1f, RZ, 0xc0, !PT ;  /* 0x0000001f08087812 */ /* 0x002fc800078ec0ff */
[----:B------:R-:W-:-:S13]  /*ef80*/  ISETP.NE.AND P0, PT, R8, RZ, PT ;  /* 0x000000ff0800720c */ /* 0x000fda0003f05270 */
[----:B--2---:R-:W-:Y:S05]  /*ef90*/  @!P0 BRA `(.L_x_288) ;  /* 0x0000000000048947 */ /* 0x004fea0003800000 */
[----:B------:R-:W-:Y:S01]  /*efa0*/  BPT.TRAP 0x1 ;  /* 0x000000040000795c */ /* 0x000fe20000300000 */
.L_x_288:
[----:B------:R-:W-:Y:S05]  /*efb0*/  BSYNC B2 ;  /* 0x0000000000027941 */ /* 0x000fea0003800000 */
.L_x_287:
[----:B------:R-:W2:Y:S04]  /*efc0*/  LDL R8, [R1+0x18] ;  /* 0x0000180001087983 */ /* 0x000ea80000100800 */
[----:B0-----:R-:W2:Y:S01]  /*efd0*/  LDL.LU R3, [R1+0x8] ;  /* 0x0000080001037983 */ /* 0x001ea20000300800 */
[----:B------:R-:W-:Y:S01]  /*efe0*/  R2UR UR10, R12 ;  /* 0x000000000c0a72ca */ /* 0x000fe200000e0000 */
[----:B------:R-:W-:Y:S01]  /*eff0*/  IMAD R19, R19, 0x8000, R18 ;  /* 0x0000800013137824 */ /* 0x000fe200078e0212 */
[----:B------:R-:W-:Y:S01]  /*f000*/  R2UR UR6, R10 ;  /* 0x000000000a0672ca */ /* 0x000fe200000e0000 */
[----:B------:R-:W-:Y:S01]  /*f010*/  UIADD3 UR4, UP0, UR38, 0x470, URZ ;  /* 0x0000047026047890 */ /* 0x000fe2000ff1e03f */
[----:B------:R-:W-:Y:S01]  /*f020*/  R2UR UR7, R11 ;  /* 0x000000000b0772ca */ /* 0x000fe200000e0000 */
[----:B------:R-:W-:Y:S01]  /*f030*/  VIADD R2, R2, 0x50 ;  /* 0x0000005002027836 */ /* 0x000fe20000000000 */
[----:B------:R-:W-:Y:S01]  /*f040*/  PLOP3.LUT P0, PT, PT, PT, PT, 0x80, 0x0 ;  /* 0x000000000000781c */ /* 0x000fe20003f0f070 */
[----:B------:R-:W-:Y:S01]  /*f050*/  UIADD3.X UR5, URZ, UR39, URZ, UP0, !UPT ;  /* 0x000000273f057290 */ /* 0x000fe200087fe43f */
[----:B--2---:R-:W-:-:S02]  /*f060*/  IMAD R3, R3, 0x80, R8 ;  /* 0x0000008003037824 */ /* 0x004fc400078e0208 */
[----:B------:R-:W-:-:S09]  /*f070*/  VIADD R8, R19, 0x400 ;  /* 0x0000040013087836 */ /* 0x000fd20000000000 */
.L_x_289:
        /* <DEDUP_REMOVED lines=15> */
.L_x_290:
        /* <DEDUP_REMOVED lines=12> */
.L_x_276:
[----:B------:R-:W-:Y:S05]  /*f230*/  BSYNC B1 ;  /* 0x0000000000017941 */ /* 0x000fea0003800000 */
.L_x_275:
[----:B------:R-:W2:Y:S01]  /*f240*/  LDL R2, [R1+0x20] ;  /* 0x0000200001027983 */ /* 0x000ea20000100800 */
[----:B------:R-:W-:Y:S01]  /*f250*/  VIADD R19, R4, 0x1 ;  /* 0x0000000104137836 */ /* 0x000fe20000000000 */
[----:B------:R-:W-:Y:S01]  /*f260*/  BSSY B1, `(.L_x_291) ;  /* 0x00000a3000017945 */ /* 0x000fe20003800000 */
[----:B0-----:R-:W-:-:S03]  /*f270*/  VIADD R7, R0, 0xffffffff ;  /* 0xffffffff00077836 */ /* 0x001fc60000000000 */
[----:B------:R-:W-:-:S04]  /*f280*/  ISETP.NE.AND P0, PT, R19, 0x2, PT ;  /* 0x000000021300780c */ /* 0x000fc80003f05270 */
[----:B------:R-:W-:Y:S02]  /*f290*/  SEL R19, R19, RZ, P0 ;  /* 0x000000ff13137207 */ /* 0x000fe40000000000 */
[----:B--2---:R-:W-:Y:S02]  /*f2a0*/  ISETP.NE.AND P1, PT, R2, RZ, PT ;  /* 0x000000ff0200720c */ /* 0x004fe40003f25270 */
[----:B------:R-:W-:-:S04]  /*f2b0*/  SEL R2, RZ, 0x1, P0 ;  /* 0x00000001ff027807 */ /* 0x000fc80000000000 */
[----:B------:R-:W-:-:S05]  /*f2c0*/  LOP3.LUT R12, R5, R2, RZ, 0x3c, !PT ;  /* 0x00000002050c7212 */ /* 0x000fca00078e3cff */
[----:B------:R0:W-:Y:S02]  /*f2d0*/  STL [R1+0x14], R12 ;  /* 0x0000140c01007387 */ /* 0x0001e40000100800 */
[----:B------:R-:W-:Y:S05]  /*f2e0*/  @!P1 BRA `(.L_x_292) ;  /* 0x0000000800689947 */ /* 0x000fea0003800000 */
[----:B------:R-:W-:Y:S01]  /*f2f0*/  ULDC.64 UR4, c[0x0][0x418] ;  /* 0x0001060000047ab9 */ /* 0x000fe20000000a00 */
[----:B------:R-:W-:Y:S01]  /*f300*/  IMAD.MOV.U32 R8, RZ, RZ, R7 ;  /* 0x000000ffff087224 */ /* 0x000fe200078e0007 */
[----:B------:R-:W-:-:S04]  /*f310*/  ISETP.NE.U32.AND P0, PT, RZ, UR4, PT ;  /* 0x00000004ff007c0c */ /* 0x000fc8000bf05070 */
[----:B------:R-:W-:-:S13]  /*f320*/  ISETP.NE.AND.EX P0, PT, RZ, UR5, PT, P0 ;  /* 0x00000005ff007c0c */ /* 0x000fda000bf05300 */
[----:B------:R-:W-:Y:S05]  /*f330*/  @!P0 BRA `(.L_x_293) ;  /* 0x00000000004c8947 */ /* 0x000fea0003800000 */
[----:B------:R-:W2:Y:S01]  /*f340*/  LDL R11, [R1+0x1c] ;  /* 0x00001c00010b7983 */ /* 0x000ea20000100800 */
[----:B------:R-:W1:Y:S01]  /*f350*/  LDC R9, c[0x0][0x43c] ;  /* 0x00010f00ff097b82 */ /* 0x000e620000000800 */
[----:B------:R-:W-:Y:S02]  /*f360*/  ULDC.64 UR6, c[0x0][0x428] ;  /* 0x00010a0000067ab9 */ /* 0x000fe40000000a00 */
[----:B------:R-:W3:Y:S01]  /*f370*/  LDL R10, [R1+0x10] ;  /* 0x00001000010a7983 */ /* 0x000ee20000100800 */
[----:B-1----:R-:W-:-:S13]  /*f380*/  ISETP.NE.AND P0, PT, R9, 0x1, PT ;  /* 0x000000010900780c */ /* 0x002fda0003f05270 */
[----:B------:R-:W1:Y:S02]  /*f390*/  @P0 LDC.64 R2, c[0x0][0x440] ;  /* 0x00011000ff020b82 */ /* 0x000e640000000a00 */
[----:B-1----:R-:W-:-:S04]  /*f3a0*/  @P0 IMAD.HI.U32 R8, R7, R2, RZ ;  /* 0x0000000207080227 */ /* 0x002fc800078e00ff */
        /* <DEDUP_REMOVED lines=10> */
[----:B------:R-:W-:-:S05]  /*f450*/  LEA.HI.X R11, R2, UR5, R9, 0x2, P0 ;  /* 0x00000005020b7c11 */ /* 0x000fca00080f1409 */
[----:B------:R1:W5:Y:S04]  /*f460*/  LDG.E R9, desc[UR40][R10.64] ;  /* 0x000000280a097981 */ /* 0x000368000c1e1900 */
.L_x_293:
[----:B------:R-:W-:Y:S01]  /*f470*/  LEA R2, R19, R18, 0x3 ;  /* 0x0000001213027211 */ /* 0x000fe200078e18ff */
[----:B------:R-:W-:Y:S01]  /*f480*/  BSSY B2, `(.L_x_294) ;  /* 0x0000004000027945 */ /* 0x000fe20003800000 */
[----:B------:R-:W-:-:S04]  /*f490*/  SHF.L.U32 R3, R12, 0x1f, RZ ;  /* 0x0000001f0c037819 */ /* 0x000fc800000006ff */
[----:B------:R-:W2:Y:S02]  /*f4a0*/  SYNCS.PHASECHK.TRANS64.TRYWAIT P0, [R2+URZ+0x34840], R3 ;  /* 0x03484003020075a7 */ /* 0x000ea4000800017f */
[----:B--2---:R-:W-:Y:S05]  /*f4b0*/  @!P0 BRA `(.L_x_295) ;  /* 0x0000002c00f48947 */ /* 0x004fea0003800000 */
.L_x_372:
[----:B------:R-:W-:Y:S05]  /*f4c0*/  BSYNC B2 ;  /* 0x0000000000027941 */ /* 0x000fea0003800000 */
.L_x_294:
[----:B-1----:R-:W1:Y:S01]  /*f4d0*/  S2R R10, SR_TID.X ;  /* 0x00000000000a7919 */ /* 0x002e620000002100 */
[----:B------:R-:W-:Y:S01]  /*f4e0*/  BSSY B2, `(.L_x_296) ;  /* 0x000000b000027945 */ /* 0x000fe20003800000 */
[----:B-1----:R-:W-:-:S04]  /*f4f0*/  LOP3.LUT R10, R10, 0x7f, RZ, 0xc0, !PT ;  /* 0x0000007f0a0a7812 */ /* 0x002fc800078ec0ff */
[----:B------:R-:W-:-:S13]  /*f500*/  ISETP.NE.AND P1, PT, R10, RZ, PT ;  /* 0x000000ff0a00720c */ /* 0x000fda0003f25270 */
[----:B------:R-:W-:Y:S05]  /*f510*/  @P1 BRA `(.L_x_297) ;  /* 0x00000000001c1947 */ /* 0x000fea0003800000 */
[----:B------:R-:W1:Y:S01]  /*f520*/  S2R R10, SR_TID.X ;  /* 0x00000000000a7919 */ /* 0x000e620000002100 */
[----:B--2---:R-:W-:-:S04]  /*f530*/  IMAD.MOV.U32 R3, RZ, RZ, 0xc000 ;  /* 0x0000c000ff037424 */ /* 0x004fc800078e00ff */
[----:B------:R3:W-:Y:S01]  /*f540*/  SYNCS.ARRIVE.TRANS64 RZ, [R2+URZ+0x34830], R3 ;  /* 0x0348300302ff79a7 */ /* 0x0007e2000800003f */
[----:B-1----:R-:W-:-:S04]  /*f550*/  LOP3.LUT R10, R10, 0x1f, RZ, 0xc0, !PT ;  /* 0x0000001f0a0a7812 */ /* 0x002fc800078ec0ff */
[----:B------:R-:W-:-:S13]  /*f560*/  ISETP.NE.AND P0, PT, R10, RZ, PT ;  /* 0x000000ff0a00720c */ /* 0x000fda0003f05270 */
[----:B---3--:R-:W-:Y:S05]  /*f570*/  @!P0 BRA `(.L_x_297) ;  /* 0x0000000000048947 */ /* 0x008fea0003800000 */
[----:B------:R-:W-:Y:S01]  /*f580*/  BPT.TRAP 0x1 ;  /* 0x000000040000795c */ /* 0x000fe20000300000 */
.L_x_297:
[----:B------:R-:W-:Y:S05]  /*f590*/  BSYNC B2 ;  /* 0x0000000000027941 */ /* 0x000fea0003800000 */
.L_x_296:
[----:B--2---:R-:W2:Y:S01]  /*f5a0*/  LDL R2, [R1+0x18] ;  /* 0x0000180001027983 */ /* 0x004ea20000100800 */
[----:B0-----:R-:W-:Y:S01]  /*f5b0*/  IMAD.MOV.U32 R12, RZ, RZ, RZ ;  /* 0x000000ffff0c7224 */ /* 0x001fe200078e00ff */
[----:B------:R-:W-:Y:S01]  /*f5c0*/  UIADD3 UR4, UP0, UR38, 0x370, URZ ;  /* 0x0000037026047890 */ /* 0x000fe2000ff1e03f */
[C---:B------:R-:W-:Y:S01]  /*f5d0*/  IMAD R3, R19.reuse, 0x8, R6 ;  /* 0x0000000813037824 */ /* 0x040fe200078e0206 */
[----:B------:R-:W-:Y:S01]  /*f5e0*/  PLOP3.LUT P0, PT, PT, PT, PT, 0x80, 0x0 ;  /* 0x000000000000781c */ /* 0x000fe20003f0f070 */
[----:B------:R-:W-:Y:S01]  /*f5f0*/  IMAD R10, R19, 0xc000, R18 ;  /* 0x0000c000130a7824 */ /* 0x000fe200078e0212 */
[----:B------:R-:W-:Y:S01]  /*f600*/  R2UR UR10, R12 ;  /* 0x000000000c0a72ca */ /* 0x000fe200000e0000 */
[----:B------:R-:W-:Y:S01]  /*f610*/  VIADD R3, R3, 0x30 ;  /* 0x0000003003037836 */ /* 0x000fe20000000000 */
[----:B------:R-:W-:Y:S01]  /*f620*/  UIADD3.X UR5, URZ, UR39, URZ, UP0, !UPT ;  /* 0x000000273f057290 */ /* 0x000fe200087fe43f */
[----:B------:R-:W-:Y:S01]  /*f630*/  VIADD R11, R10, 0x1c400 ;  /* 0x0001c4000a0b7836 */ /* 0x000fe20000000000 */
[----:B------:R-:W-:Y:S01]  /*f640*/  UMOV UR6, 0x0 ;  /* 0x0000000000067882 */ /* 0x000fe20000000000 */
[----:B------:R-:W-:Y:S01]  /*f650*/  UMOV UR7, 0x14f00000 ;  /* 0x14f0000000077882 */ /* 0x000fe20000000000 */
[----:B--2---:R-:W-:-:S09]  /*f660*/  IMAD R2, R8, 0x80, R2 ;  /* 0x0000008008027824 */ /* 0x004fd200078e0202 */
.L_x_298:
        /* <DEDUP_REMOVED lines=16> */
.L_x_299:
        /* <DEDUP_REMOVED lines=15> */
.L_x_300:
        /* <DEDUP_REMOVED lines=10> */
[----:B------:R-:W-:Y:S01]  /*f900*/  SHF.L.U32 R5, R5, 0x1f, RZ ;  /* 0x0000001f05057819 */ /* 0x000fe200000006ff */
[----:B------:R-:W-:Y:S01]  /*f910*/  IMAD R2, R4, 0x8, R6 ;  /* 0x0000000804027824 */ /* 0x000fe200078e0206 */
[----:B------:R-:W-:Y:S03]  /*f920*/  BSSY B2, `(.L_x_301) ;  /* 0x0000003000027945 */ /* 0x000fe60003800000 */
[----:B------:R-:W0:Y:S02]  /*f930*/  SYNCS.PHASECHK.TRANS64.TRYWAIT P0, [R2+URZ+0x60], R5 ;  /* 0x00006005020075a7 */ /* 0x000e24000800017f */
[----:B0-----:R-:W-:Y:S05]  /*f940*/  @!P0 BRA `(.L_x_302) ;  /* 0x0000002800e48947 */ /* 0x001fea0003800000 */
.L_x_373:
[----:B------:R-:W-:Y:S05]  /*f950*/  BSYNC B2 ;  /* 0x0000000000027941 */ /* 0x000fea0003800000 */
.L_x_301:
[----:B------:R-:W-:Y:S01]  /*f960*/  BSSY B2, `(.L_x_303) ;  /* 0x000000b000027945 */ /* 0x000fe20003800000 */
[----:B------:R-:W-:Y:S02]  /*f970*/  IMAD.MOV.U32 R10, RZ, RZ, 0x0 ;  /* 0x00000000ff0a7424 */ /* 0x000fe400078e00ff */
[----:B------:R-:W-:Y:S01]  /*f980*/  IMAD.MOV.U32 R11, RZ, RZ, 0x14f00000 ;  /* 0x14f00000ff0b7424 */ /* 0x000fe200078e00ff */
[----:B------:R-:W-:Y:S06]  /*f990*/  @P1 BRA `(.L_x_304) ;  /* 0x00000000001c1947 */ /* 0x000fec0003800000 */
[----:B------:R-:W1:Y:S02]  /*f9a0*/  S2R R3, SR_TID.X ;  /* 0x0000000000037919 */ /* 0x000e640000002100 */
[----:B-1----:R-:W-:Y:S01]  /*f9b0*/  LOP3.LUT R14, R3, 0x1f, RZ, 0xc0, !PT ;  /* 0x0000001f030e7812 */ /* 0x002fe200078ec0ff */
[----:B------:R-:W-:-:S03]  /*f9c0*/  IMAD.MOV.U32 R3, RZ, RZ, 0x8000 ;  /* 0x00008000ff037424 */ /* 0x000fc600078e00ff */
[----:B------:R-:W-:Y:S01]  /*f9d0*/  ISETP.NE.AND P0, PT, R14, RZ, PT ;  /* 0x000000ff0e00720c */ /* 0x000fe20003f05270 */
[----:B------:R1:W-:-:S12]  /*f9e0*/  SYNCS.ARRIVE.TRANS64 RZ, [R2+URZ+0x50], R3 ;  /* 0x0000500302ff79a7 */ /* 0x0003d8000800003f */
[----:B-1----:R-:W-:Y:S05]  /*f9f0*/  @!P0 BRA `(.L_x_304) ;  /* 0x0000000000048947 */ /* 0x002fea0003800000 */
[----:B------:R-:W-:Y:S01]  /*fa00*/  BPT.TRAP 0x1 ;  /* 0x000000040000795c */ /* 0x000fe20000300000 */
.L_x_304:
[----:B------:R-:W-:Y:S05]  /*fa10*/  BSYNC B2 ;  /* 0x0000000000027941 */ /* 0x000fea0003800000 */
.L_x_303:
[----:B0-----:R-:W2:Y:S04]  /*fa20*/  LDL R5, [R1+0x18] ;  /* 0x0000180001057983 */ /* 0x001ea80000100800 */
[----:B------:R-:W2:Y:S01]  /*fa30*/  LDL.LU R3, [R1+0x8] ;  /* 0x0000080001037983 */ /* 0x000ea20000300800 */
[----:B------:R-:W-:Y:S01]  /*fa40*/  R2UR UR10, R12 ;  /* 0x000000000c0a72ca */ /* 0x000fe200000e0000 */
[----:B------:R-:W-:Y:S01]  /*fa50*/  IMAD R4, R4, 0x8000, R18 ;  /* 0x0000800004047824 */ /* 0x000fe200078e0212 */
[----:B------:R-:W-:Y:S01]  /*fa60*/  R2UR UR6, R10 ;  /* 0x000000000a0672ca */ /* 0x000fe200000e0000 */
[----:B------:R-:W-:Y:S01]  /*fa70*/  UIADD3 UR4, UP0, UR38, 0x470, URZ ;  /* 0x0000047026047890 */ /* 0x000fe2000ff1e03f */
[----:B------:R-:W-:Y:S02]  /*fa80*/  R2UR UR7, R11 ;  /* 0x000000000b0772ca */ /* 0x000fe400000e0000 */
[----:B------:R-:W-:Y:S01]  /*fa90*/  PLOP3.LUT P0, PT, PT, PT, PT, 0x80, 0x0 ;  /* 0x000000000000781c */ /* 0x000fe20003f0f070 */
[----:B------:R-:W-:Y:S01]  /*faa0*/  UIADD3.X UR5, URZ, UR39, URZ, UP0, !UPT ;  /* 0x000000273f057290 */ /* 0x000fe200087fe43f */
[----:B------:R-:W-:Y:S01]  /*fab0*/  IADD3 R2, R2, 0x50, RZ ;  /* 0x0000005002027810 */ /* 0x000fe20007ffe0ff */
[----:B--2---:R-:W-:-:S02]  /*fac0*/  IMAD R3, R3, 0x80, R5 ;  /* 0x0000008003037824 */ /* 0x004fc400078e0205 */
[----:B------:R-:W-:-:S08]  /*fad0*/  VIADD R5, R4, 0x400 ;  /* 0x0000040004057836 */ /* 0x000fd00000000000 */
.L_x_305:
        /* <DEDUP_REMOVED lines=15> */
.L_x_306:
        /* <DEDUP_REMOVED lines=12> */
.L_x_292:
[----:B------:R-:W-:Y:S05]  /*fc90*/  BSYNC B1 ;  /* 0x0000000000017941 */ /* 0x000fea0003800000 */
.L_x_291:
[----:B------:R-:W2:Y:S01]  /*fca0*/  LDL R2, [R1+0x28] ;  /* 0x0000280001027983 */ /* 0x000ea20000100800 */
[----:B------:R-:W-:Y:S01]  /*fcb0*/  VIADD R0, R0, 0xfffffffe ;  /* 0xfffffffe00007836 */ /* 0x000fe20000000000 */
[----:B--2---:R-:W-:-:S13]  /*fcc0*/  ISETP.GT.AND P0, PT, R7, R2, PT ;  /* 0x000000020700720c */ /* 0x004fda0003f04270 */
[----:B------:R-:W-:Y:S05]  /*fcd0*/  @P0 BRA `(.L_x_307) ;  /* 0xffffffe800c00947 */ /* 0x000fea000383ffff */
.L_x_256:
[----:B------:R-:W-:Y:S05]  /*fce0*/  BSYNC B0 ;  /* 0x0000000000007941 */ /* 0x000fea0003800000 */
.L_x_255:
[----:B------:R-:W3:Y:S01]  /*fcf0*/  S2R R2, SR_TID.X ;  /* 0x0000000000027919 */ /* 0x000ee20000002100 */
[----:B------:R-:W-:Y:S01]  /*fd00*/  BSSY B0, `(.L_x_308) ;  /* 0x0000011000007945 */ /* 0x000fe20003800000 */
[----:B---3--:R-:W-:-:S04]  /*fd10*/  LOP3.LUT R3, R2, 0x7f, RZ, 0xc0, !PT ;  /* 0x0000007f02037812 */ /* 0x008fc800078ec0ff */
[----:B------:R-:W-:-:S13]  /*fd20*/  ISETP.NE.AND P0, PT, R3, RZ, PT ;  /* 0x000000ff0300720c */ /* 0x000fda0003f05270 */
[----:B------:R-:W-:Y:S05]  /*fd30*/  @P0 BRA `(.L_x_309) ;  /* 0x0000000000340947 */ /* 0x000fea0003800000 */
[----:B------:R-:W3:Y:S01]  /*fd40*/  S2R R2, SR_LANEID ;  /* 0x0000000000027919 */ /* 0x000ee20000000000 */
[----:B------:R-:W-:Y:S01]  /*fd50*/  VOTEU.ANY UR4, UPT, PT ;  /* 0x0000000000047886 */ /* 0x000fe200038e0100 */
[----:B--2---:R-:W2:Y:S01]  /*fd60*/  LDC.64 R4, c[0x0][0xc60] ;  /* 0x00031800ff047b82 */ /* 0x004ea20000000a00 */
[----:B------:R-:W3:Y:S02]  /*fd70*/  FLO.U32 R0, UR4 ;  /* 0x0000000400007d00 */ /* 0x000ee400080e0000 */
[----:B---3--:R-:W-:-:S06]  /*fd80*/  ISETP.EQ.U32.AND P0, PT, R0, R2, PT ;  /* 0x000000020000720c */ /* 0x008fcc0003f02070 */
[----:B------:R-:W2:Y:S07]  /*fd90*/  POPC R2, UR4 ;  /* 0x0000000400027d09 */ /* 0x000eae0008000000 */
[----:B--2---:R-:W2:Y:S04]  /*fda0*/  @P0 ATOMG.E.ADD.STRONG.GPU PT, R2, desc[UR40][R4.64], R2 ;  /* 0x00000002040209a8 */ /* 0x004ea800081ee1e8 */
[----:B--2---:R2:W3:Y:S02]  /*fdb0*/  SHFL.IDX PT, R2, R2, R0, 0x1f ;  /* 0x00001f0002027589 */ /* 0x0044e400000e0000 */
[----:B--2---:R-:W2:Y:S02]  /*fdc0*/  S2R R0, SR_LTMASK ;  /* 0x0000000000007919 */ /* 0x004ea40000003900 */
[----:B--2---:R-:W-:-:S06]  /*fdd0*/  LOP3.LUT R0, R0, UR4, RZ, 0xc0, !PT ;  /* 0x0000000400007c12 */ /* 0x004fcc000f8ec0ff */
[----:B------:R-:W3:Y:S02]  /*fde0*/  POPC R0, R0 ;  /* 0x0000000000007309 */ /* 0x000ee40000000000 */
[----:B---3--:R-:W-:-:S05]  /*fdf0*/  IADD3 R0, R2, UR36, R0 ;  /* 0x0000002402007c10 */ /* 0x008fca000fffe000 */
[----:B------:R3:W-:Y:S02]  /*fe00*/  STL [R1], R0 ;  /* 0x0000000001007387 */ /* 0x0007e40000100800 */
.L_x_309:
[----:B------:R-:W-:Y:S05]  /*fe10*/  BSYNC B0 ;  /* 0x0000000000007941 */ /* 0x000fea0003800000 */
.L_x_308:
[----:B---3--:R-:W3:Y:S01]  /*fe20*/  LDL.LU R0, [R1+0x20] ;  /* 0x0000200001007983 */ /* 0x008ee20000300800 */
[----:B------:R-:W-:Y:S01]  /*fe30*/  BSSY B0, `(.L_x_310) ;  /* 0x000003a000007945 */ /* 0x000fe20003800000 */
[----:B---3--:R-:W-:-:S13]  /*fe40*/  ISETP.NE.AND P0, PT, R0, RZ, PT ;  /* 0x000000ff0000720c */ /* 0x008fda0003f05270 */
[----:B------:R-:W-:Y:S05]  /*fe50*/  @!P0 BRA `(.L_x_311) ;  /* 0x0000000000dc8947 */ /* 0x000fea0003800000 */
[----:B------:R-:W3:Y:S01]  /*fe60*/  LDL R2, [R1+0x14] ;  /* 0x0000140001027983 */ /* 0x000ee20000100800 */
[----:B------:R-:W-:Y:S01]  /*fe70*/  IMAD R0, R19, 0x8, R18 ;  /* 0x0000000813007824 */ /* 0x000fe200078e0212 */
[----:B------:R-:W-:Y:S01]  /*fe80*/  BSSY B1, `(.L_x_312) ;  /* 0x0000005000017945 */ /* 0x000fe20003800000 */
[----:B------:R-:W-:Y:S02]  /*fe90*/  ISETP.NE.AND P1, PT, R3, RZ, PT ;  /* 0x000000ff0300720c */ /* 0x000fe40003f25270 */
[----:B---3--:R-:W-:-:S04]  /*fea0*/  SHF.L.U32 R2, R2, 0x1f, RZ ;  /* 0x0000001f02027819 */ /* 0x008fc800000006ff */
[----:B------:R-:W3:Y:S02]  /*feb0*/  SYNCS.PHASECHK.TRANS64.TRYWAIT P0, [R0+URZ+0x34860], R2 ;  /* 0x03486002000075a7 */ /* 0x000ee4000800017f */
[----:B---3--:R-:W-:Y:S05]  /*fec0*/  @!P0 BRA `(.L_x_313) ;  /* 0x0000002400988947 */ /* 0x008fea0003800000 */
.L_x_374:
[----:B------:R-:W-:Y:S05]  /*fed0*/  BSYNC B1 ;  /* 0x0000000000017941 */ /* 0x000fea0003800000 */
.L_x_312:
[----:B------:R-:W-:Y:S04]  /*fee0*/  BSSY B1, `(.L_x_314) ;  /* 0x0000009000017945 */ /* 0x000fe80003800000 */
[----:B------:R-:W-:Y:S05]  /*fef0*/  @P1 BRA `(.L_x_315) ;  /* 0x00000000001c1947 */ /* 0x000fea0003800000 */
[----:B------:R-:W4:Y:S01]  /*ff00*/  S2R R3, SR_TID.X ;  /* 0x0000000000037919 */ /* 0x000f220000002100 */
[----:B---3--:R-:W-:-:S04]  /*ff10*/  IMAD.MOV.U32 R2, RZ, RZ, 0x8000 ;  /* 0x00008000ff027424 */ /* 0x008fc800078e00ff */
[----:B------:R3:W-:Y:S01]  /*ff20*/  SYNCS.ARRIVE.TRANS64 RZ, [R0+URZ+0x34850], R2 ;  /* 0x0348500200ff79a7 */ /* 0x0007e2000800003f */
[----:B----4-:R-:W-:-:S04]  /*ff30*/  LOP3.LUT R3, R3, 0x1f, RZ, 0xc0, !PT ;  /* 0x0000001f03037812 */ /* 0x010fc800078ec0ff */
[----:B------:R-:W-:-:S13]  /*ff40*/  ISETP.NE.AND P0, PT, R3, RZ, PT ;  /* 0x000000ff0300720c */ /* 0x000fda0003f05270 */
[----:B---3--:R-:W-:Y:S05]  /*ff50*/  @!P0 BRA `(.L_x_315) ;  /* 0x0000000000048947 */ /* 0x008fea0003800000 */
[----:B------:R-:W-:Y:S01]  /*ff60*/  BPT.TRAP 0x1 ;  /* 0x000000040000795c */ /* 0x000fe20000300000 */
.L_x_315:
[----:B------:R-:W-:Y:S05]  /*ff70*/  BSYNC B1 ;  /* 0x0000000000017941 */ /* 0x000fea0003800000 */
.L_x_314:
[----:B------:R-:W4:Y:S04]  /*ff80*/  LDL.LU R3, [R1+0x18] ;  /* 0x0000180001037983 */ /* 0x000f280000300800 */
[----:B---3--:R-:W4:Y:S01]  /*ff90*/  LDL.LU R2, [R1+0x8] ;  /* 0x0000080001027983 */ /* 0x008f220000300800 */
[----:B------:R-:W-:Y:S01]  /*ffa0*/  UIADD3 UR4, UP0, UR38, 0x470, URZ ;  /* 0x0000047026047890 */ /* 0x000fe2000ff1e03f */
[----:B------:R-:W-:Y:S01]  /*ffb0*/  PLOP3.LUT P0, PT, PT, PT, PT, 0x80, 0x0 ;  /* 0x000000000000781c */ /* 0x000fe20003f0f070 */
[----:B------:R-:W-:Y:S01]  /*ffc0*/  VIADD R0, R0, 0x34850 ;  /* 0x0003485000007836 */ /* 0x000fe20000000000 */
[----:B------:R-:W-:Y:S01]  /*ffd0*/  UMOV UR6, 0x0 ;  /* 0x0000000000067882 */ /* 0x000fe20000000000 */
[----:B------:R-:W-:Y:S01]  /*ffe0*/  UIADD3.X UR5, URZ, UR39, URZ, UP0, !UPT ;  /* 0x000000273f057290 */ /* 0x000fe200087fe43f */
[----:B------:R-:W-:Y:S01]  /*fff0*/  UMOV UR7, 0x14f00000 ;  /* 0x14f0000000077882 */ /* 0x000fe20000000000 */
[----:B------:R-:W-:Y:S01]  /*10000*/  UMOV UR10, URZ ;  /* 0x0000003f000a7c82 */ /* 0x000fe20008000000 */
[----:B----4-:R-:W-:-:S02]  /*10010*/  IMAD R3, R2, 0x80, R3 ;  /* 0x0000008002037824 */ /* 0x010fc400078e0203 */
[----:B------:R-:W-:-:S04]  /*10020*/  IMAD R2, R19, 0x8000, R18 ;  /* 0x0000800013027824 */ /* 0x000fc800078e0212 */
[----:B------:R-:W-:-:S07]  /*10030*/  VIADD R4, R2, 0x400 ;  /* 0x0000040002047836 */ /* 0x000fce0000000000 */
.L_x_316:
        /* <DEDUP_REMOVED lines=9> */
[----:B---3--:R-:W-:Y:S05]  /*100d0*/  @P0 BRA.U.ANY `(.L_x_316) ;  /* 0xfffffffd00d80947 */ /* 0x008fea000393ffff */
[----:B------:R-:W-:Y:S01]  /*100e0*/  PLOP3.LUT P0, PT, PT, PT, PT, 0x80, 0x0 ;  /* 0x000000000000781c */ /* 0x000fe20003f0f070 */
[----:B------:R-:W-:Y:S01]  /*100f0*/  VIADD R2, R2, 0x4400 ;  /* 0x0000440002027836 */ /* 0x000fe20000000000 */
[----:B------:R-:W-:Y:S01]  /*10100*/  UMOV UR6, 0x0 ;  /* 0x0000000000067882 */ /* 0x000fe20000000000 */
[----:B------:R-:W-:Y:S01]  /*10110*/  UMOV UR7, 0x14f00000 ;  /* 0x14f0000000077882 */ /* 0x000fe20000000000 */
[----:B------:R-:W-:-:S09]  /*10120*/  UMOV UR10, 0x40 ;  /* 0x00000040000a7882 */ /* 0x000fd20000000000 */
.L_x_317:
        /* <DEDUP_REMOVED lines=10> */
.L_x_311:
[----:B------:R-:W-:Y:S05]  /*101d0*/  BSYNC B0 ;  /* 0x0000000000007941 */ /* 0x000fea0003800000 */
.L_x_310:
[----:B------:R-:W3:Y:S01]  /*101e0*/  LDL.LU R4, [R1+0x14] ;  /* 0x0000140001047983 */ /* 0x000ee20000300800 */
[----:B------:R-:W-:-:S05]  /*101f0*/  VIADD R19, R19, 0x1 ;  /* 0x0000000113137836 */ /* 0x000fca0000000000 */
[----:B------:R-:W-:-:S04]  /*10200*/  ISETP.NE.AND P0, PT, R19, 0x2, PT ;  /* 0x000000021300780c */ /* 0x000fc80003f05270 */
[----:B------:R-:W-:Y:S02]  /*10210*/  SEL R0, RZ, 0x1, P0 ;  /* 0x00000001ff007807 */ /* 0x000fe40000000000 */
[----:B------:R-:W-:Y:S02]  /*10220*/  SEL R19, R19, RZ, P0 ;  /* 0x000000ff13137207 */ /* 0x000fe40000000000 */
[----:B---3--:R-:W-:-:S05]  /*10230*/  LOP3.LUT R4, R4, R0, RZ, 0x3c, !PT ;  /* 0x0000000004047212 */ /* 0x008fca00078e3cff */
[----:B------:R3:W-:Y:S02]  /*10240*/  STL [R1+0x14], R4 ;  /* 0x0000140401007387 */ /* 0x0007e40000100800 */
.L_x_235:
[----:B------:R-:W-:Y:S05]  /*10250*/  BSYNC B7 ;  /* 0x0000000000077941 */ /* 0x000fea0003800000 */
.L_x_233:
[----:B----4-:R-:W4:Y:S02]  /*10260*/  LDL R0, [R1+0x5c] ;  /* 0x00005c0001007983 */ /* 0x010f240000100800 */
[----:B----4-:R-:W-:-:S13]  /*10270*/  ISETP.NE.AND P0, PT, R0, RZ, PT ;  /* 0x000000ff0000720c */ /* 0x010fda0003f05270 */
[----:B------:R-:W-:Y:S05]  /*10280*/  @!P0 BRA `(.L_x_318) ;  /* 0x00000000002c8947 */ /* 0x000fea0003800000 */
[----:B------:R-:W-:Y:S05]  /*10290*/  WARPSYNC.ALL ;  /* 0x0000000000007948 */ /* 0x000fea0003800000 */
[----:B------:R-:W4:Y:S08]  /*102a0*/  S2UR UR5, SR_CgaCtaId ;  /* 0x00000000000579c3 */ /* 0x000f300000008800 */
[----:B------:R-:W-:Y:S06]  /*102b0*/  BAR.SYNC.DEFER_BLOCKING 0x5, 0x180 ;  /* 0x0146000000007b1d */ /* 0x000fec0000010000 */
[----:B------:R-:W-:-:S02]  /*102c0*/  UMOV UR4, 0x400 ;  /* 0x0000040000047882 */ /* 0x000fc40000000000 */
[----:B----4-:R-:W-:-:S06]  /*102d0*/  ULEA UR4, UR5, UR4, 0x18 ;  /* 0x0000000405047291 */ /* 0x010fcc000f8ec03f */
[----:B------:R-:W-:-:S05]  /*102e0*/  IMAD.U32 R18, RZ, RZ, UR4 ;  /* 0x00000004ff127e24 */ /* 0x000fca000f8e00ff */
[----:B--23--:R-:W2:Y:S04]  /*102f0*/  LDS.128 R4, [R18+0x348d0] ;  /* 0x0348d00012047984 */ /* 0x00cea80000000c00 */
[----:B--2---:R2:W-:Y:S04]  /*10300*/  STL.64 [R1], R4 ;  /* 0x0000000401007387 */ /* 0x0045e80000100a00 */
[----:B------:R2:W-:Y:S01]  /*10310*/  STL.64 [R1+0x8], R6 ;  /* 0x0000080601007387 */ /* 0x0005e20000100a00 */
[----:B------:R-:W-:Y:S06]  /*10320*/  BAR.ARV 0x4, 0x180 ;  /* 0x0106000000007b1d */ /* 0x000fec0000002000 */
[----:B------:R-:W-:Y:S05]  /*10330*/  BRA `(.L_x_319) ;  /* 0x0000000c00207947 */ /* 0x000fea0003800000 */
.L_x_318:
[----:B------:R-:W4:Y:S01]  /*10340*/  S2R R0, SR_TID.X ;  /* 0x0000000000007919 */ /* 0x000f220000002100 */
[----:B------:R-:W-:Y:S01]  /*10350*/  UMOV UR4, 0xffffffff ;  /* 0xffffffff00047882 */ /* 0x000fe20000000000 */
[----:B----4-:R-:W-:-:S04]  /*10360*/  LOP3.LUT R16, R0, 0x1f, RZ, 0xc0, !PT ;  /* 0x0000001f00107812 */ /* 0x010fc800078ec0ff */
[----:B------:R-:W-:Y:S01]  /*10370*/  ISETP.NE.AND P0, PT, R16, 0x1f, PT ;  /* 0x0000001f1000780c */ /* 0x000fe20003f05270 */
[----:B------:R-:W-:-:S12]  /*10380*/  BRA.DIV UR4, `(.L_x_320) ;  /* 0x00000022047c7947 */ /* 0x000fd8000b800000 */
[----:B------:R-:W1:Y:S01]  /*10390*/  LDL.LU R3, [R1] ;  /* 0x0000000001037983 */ /* 0x000e620000300800 */
[----:B------:R-:W-:-:S03]  /*103a0*/  ULDC UR4, c[0x0][0xc3c] ;  /* 0x00030f0000047ab9 */ /* 0x000fc60000000800 */
[----:B--2---:R-:W2:Y:S01]  /*103b0*/  LDL R5, [R1+0xc] ;  /* 0x00000c0001057983 */ /* 0x004ea20000100800 */
[----:B-1----:R-:W-:Y:S02]  /*103c0*/  IMAD.MOV.U32 R10, RZ, RZ, R3 ;  /* 0x000000ffff0a7224 */ /* 0x002fe400078e0003 */
[----:B--2---:R-:W-:-:S05]  /*103d0*/  IMAD.IADD R0, R5, 0x1, R16 ;  /* 0x0000000105007824 */ /* 0x004fca00078e0210 */
[----:B------:R-:W-:-:S13]  /*103e0*/  ISETP.GE.OR P1, PT, R0, UR4, !P0 ;  /* 0x0000000400007c0c */ /* 0x000fda000c726670 */
[----:B------:R-:W1:Y:S08]  /*103f0*/  @!P1 LDC.64 R2, c[0x0][0xc80] ;  /* 0x00032000ff029b82 */ /* 0x000e700000000a00 */
[----:B---3--:R-:W2:Y:S01]  /*10400*/  @!P1 LDC.64 R4, c[0x0][0xc78] ;  /* 0x00031e00ff049b82 */ /* 0x008ea20000000a00 */
[----:B-1----:R-:W-:-:S05]  /*10410*/  @!P1 IMAD.WIDE R2, R0, 0x4, R2 ;  /* 0x0000000400029825 */ /* 0x002fca00078e0202 */
[----:B------:R2:W3:Y:S02]  /*10420*/  @!P1 LDG.E R7, desc[UR40][R2.64] ;  /* 0x0000002802079981 */ /* 0x0004e4000c1e1900 */
[----:B--2---:R-:W-:-:S06]  /*10430*/  @!P1 IMAD.WIDE R2, R0, 0x4, R4 ;  /* 0x0000000400029825 */ /* 0x004fcc00078e0204 */
[----:B------:R-:W2:Y:S01]  /*10440*/  @!P1 LDG.E R2, desc[UR40][R2.64] ;  /* 0x0000002802029981 */ /* 0x000ea2000c1e1900 */
[----:B------:R-:W-:Y:S01]  /*10450*/  MOV R6, RZ ;  /* 0x000000ff00067202 */ /* 0x000fe20000000f00 */
[----:B------:R-:W-:Y:S01]  /*10460*/  IMAD.MOV.U32 R4, RZ, RZ, RZ ;  /* 0x000000ffff047224 */ /* 0x000fe200078e00ff */
[C---:B------:R-:W-:Y:S01]  /*10470*/  ISETP.GE.U32.AND P2, PT, R16.reuse, 0x2, PT ;  /* 0x000000021000780c */ /* 0x040fe20003f46070 */
[----:B------:R-:W-:Y:S01]  /*10480*/  SHFL.IDX PT, R0, R10, RZ, 0x1f ;  /* 0x00001fff0a007589 */ /* 0x000fe200000e0000 */
[C---:B------:R-:W-:Y:S02]  /*10490*/  ISETP.GE.U32.AND P3, PT, R16.reuse, 0x4, PT ;  /* 0x000000041000780c */ /* 0x040fe40003f66070 */
[C---:B------:R-:W-:Y:S01]  /*104a0*/  ISETP.GE.U32.AND P4, PT, R16.reuse, 0x8, PT ;  /* 0x000000081000780c */ /* 0x040fe20003f86070 */
[----:B------:R-:W-:Y:S01]  /*104b0*/  SHFL.IDX PT, R8, R10, 0x1, 0x1f ;  /* 0x00201f000a087f89 */ /* 0x000fe200000e0000 */
[----:B------:R-:W-:Y:S01]  /*104c0*/  ISETP.GE.U32.AND P5, PT, R16, 0x10, PT ;  /* 0x000000101000780c */ /* 0x000fe20003fa6070 */
[----:B---3--:R-:W-:-:S02]  /*104d0*/  @!P1 IMAD.MOV.U32 R6, RZ, RZ, R7 ;  /* 0x000000ffff069224 */ /* 0x008fc400078e0007 */
[----:B------:R-:W-:Y:S02]  /*104e0*/  IMAD.MOV.U32 R7, RZ, RZ, RZ ;  /* 0x000000ffff077224 */ /* 0x000fe400078e00ff */
[----:B--2---:R-:W-:Y:S01]  /*104f0*/  @!P1 IMAD.MOV.U32 R7, RZ, RZ, R2 ;  /* 0x000000ffff079224 */ /* 0x004fe200078e0002 */
[----:B------:R-:W-:-:S03]  /*10500*/  ISETP.NE.AND P1, PT, R16, RZ, PT ;  /* 0x000000ff1000720c */ /* 0x000fc60003f25270 */
[----:B------:R-:W-:-:S05]  /*10510*/  IMAD R2, R7, R6, RZ ;  /* 0x0000000607027224 */ /* 0x000fca00078e02ff */
[----:B------:R-:W1:Y:S02]  /*10520*/  SHFL.UP PT, R3, R2, 0x1, RZ ;  /* 0x0420000002037989 */ /* 0x000e6400000e00ff */
[----:B-1----:R-:W-:-:S05]  /*10530*/  SEL R5, R3, RZ, P1 ;  /* 0x000000ff03057207 */ /* 0x002fca0000800000 */
[----:B------:R-:W-:-:S05]  /*10540*/  IMAD.IADD R2, R2, 0x1, R5 ;  /* 0x0000000102027824 */ /* 0x000fca00078e0205 */
        /* <DEDUP_REMOVED lines=12> */
[----:B------:R1:W2:Y:S02]  /*10610*/  SHFL.IDX PT, R9, R2, 0x1f, 0x1f ;  /* 0x03e01f0002097f89 */ /* 0x0002a400000e0000 */
.L_x_384:
[----:B------:R-:W-:Y:S02]  /*10620*/  ULDC UR4, c[0x0][0xc38] ;  /* 0x00030e0000047ab9 */ /* 0x000fe40000000800 */
[----:B------:R-:W-:-:S04]  /*10630*/  IMAD.U32 R3, RZ, RZ, UR4 ;  /* 0x00000004ff037e24 */ /* 0x000fc8000f8e00ff */
[----:B--2---:R-:W-:-:S04]  /*10640*/  IMAD R9, R9, R3, RZ ;  /* 0x0000000309097224 */ /* 0x004fc800078e02ff */
[----:B------:R-:W-:-:S05]  /*10650*/  IMAD.IADD R5, R8, 0x1, R9 ;  /* 0x0000000108057824 */ /* 0x000fca00078e0209 */
[----:B------:R-:W-:-:S13]  /*10660*/  ISETP.GT.AND P6, PT, R5, R0, PT ;  /* 0x000000000500720c */ /* 0x000fda0003fc4270 */
[----:B------:R-:W-:Y:S05]  /*10670*/  @P6 BRA `(.L_x_321) ;  /* 0x0000000000ac6947 */ /* 0x000fea0003800000 */
.L_x_324:
[----:B------:R-:W2:Y:S01]  /*10680*/  LDL.LU R3, [R1+0xc] ;  /* 0x00000c0001037983 */ /* 0x000ea20000300800 */
[----:B-1----:R-:W1:Y:S01]  /*10690*/  LDC R2, c[0x0][0xc3c] ;  /* 0x00030f00ff027b82 */ /* 0x002e620000000800 */
[----:B--2---:R-:W-:-:S05]  /*106a0*/  VIADD R3, R3, 0x1f ;  /* 0x0000001f03037836 */ /* 0x004fca0000000000 */
[----:B-1----:R-:W-:-:S13]  /*106b0*/  ISETP.GE.AND P6, PT, R3, R2, PT ;  /* 0x000000020300720c */ /* 0x002fda0003fc6270 */
[----:B------:R-:W-:Y:S05]  /*106c0*/  @P6 BRA `(.L_x_322) ;  /* 0x0000000400d46947 */ /* 0x000fea0003800000 */
[----:B------:R-:W1:Y:S01]  /*106d0*/  S2R R6, SR_TID.X ;  /* 0x0000000000067919 */ /* 0x000e620000002100 */
[----:B------:R2:W-:Y:S01]  /*106e0*/  STL [R1+0xc], R3 ;  /* 0x00000c0301007387 */ /* 0x0005e20000100800 */
[----:B-1----:R-:W-:-:S05]  /*106f0*/  LOP3.LUT R6, R6, 0x1f, RZ, 0xc0, !PT ;  /* 0x0000001f06067812 */ /* 0x002fca00078ec0ff */
[----:B------:R-:W-:Y:S02]  /*10700*/  IMAD.IADD R7, R3, 0x1, R6 ;  /* 0x0000000103077824 */ /* 0x000fe400078e0206 */
[----:B------:R-:W-:-:S03]  /*10710*/  IMAD.MOV.U32 R6, RZ, RZ, RZ ;  /* 0x000000ffff067224 */ /* 0x000fc600078e00ff */
[----:B------:R-:W-:-:S13]  /*10720*/  ISETP.GE.OR P6, PT, R7, R2, !P0 ;  /* 0x000000020700720c */ /* 0x000fda00047c6670 */
[----:B--2---:R-:W1:Y:S02]  /*10730*/  @!P6 LDC.64 R2, c[0x0][0xc80] ;  /* 0x00032000ff02eb82 */ /* 0x004e640000000a00 */
[----:B-1----:R-:W-:-:S05]  /*10740*/  @!P6 IMAD.WIDE R2, R7, 0x4, R2 ;  /* 0x000000040702e825 */ /* 0x002fca00078e0202 */
[----:B------:R1:W2:Y:S02]  /*10750*/  @!P6 LDG.E R6, desc[UR40][R2.64] ;  /* 0x000000280206e981 */ /* 0x0002a4000c1e1900 */
[----:B-1----:R-:W1:Y:S02]  /*10760*/  @!P6 LDC.64 R2, c[0x0][0xc78] ;  /* 0x00031e00ff02eb82 */ /* 0x002e640000000a00 */
[----:B-1----:R-:W-:-:S04]  /*10770*/  @!P6 IMAD.WIDE R2, R7, 0x4, R2 ;  /* 0x000000040702e825 */ /* 0x002fc800078e0202 */
[----:B------:R-:W-:-:S06]  /*10780*/  IMAD.MOV.U32 R7, RZ, RZ, RZ ;  /* 0x000000ffff077224 */ /* 0x000fcc00078e00ff */
[----:B------:R-:W2:Y:S01]  /*10790*/  @!P6 LDG.E R7, desc[UR40][R2.64] ;  /* 0x000000280207e981 */ /* 0x000ea2000c1e1900 */
[----:B------:R-:W-:Y:S01]  /*107a0*/  UMOV UR4, 0xffffffff ;  /* 0xffffffff00047882 */ /* 0x000fe20000000000 */
[----:B--2---:R-:W-:Y:S02]  /*107b0*/  IMAD R2, R7, R6, RZ ;  /* 0x0000000607027224 */ /* 0x004fe400078e02ff */
[----:B------:R-:W-:Y:S05]  /*107c0*/  BRA.DIV UR4, `(.L_x_323) ;  /* 0x0000002204cc7947 */ /* 0x000fea000b800000 */
[----:B------:R-:W1:Y:S02]  /*107d0*/  SHFL.UP PT, R3, R2, 0x1, RZ ;  /* 0x0420000002037989 */ /* 0x000e6400000e00ff */
[----:B-1----:R-:W-:-:S04]  /*107e0*/  SEL R3, R3, RZ, P1 ;  /* 0x000000ff03037207 */ /* 0x002fc80000800000 */
[----:B------:R-:W-:-:S05]  /*107f0*/  IADD3 R2, R2, R3, RZ ;  /* 0x0000000302027210 */ /* 0x000fca0007ffe0ff */
        /* <DEDUP_REMOVED lines=13> */
.L_x_392:
[----:B------:R-:W-:Y:S02]  /*108d0*/  ULDC UR4, c[0x0][0xc38] ;  /* 0x00030e0000047ab9 */ /* 0x000fe40000000800 */
[----:B------:R-:W-:-:S04]  /*108e0*/  IMAD.U32 R3, RZ, RZ, UR4 ;  /* 0x00000004ff037e24 */ /* 0x000fc8000f8e00ff */
[----:B--2---:R-:W-:-:S04]  /*108f0*/  IMAD R9, R9, R3, RZ ;  /* 0x0000000309097224 */ /* 0x004fc800078e02ff */
[----:B------:R-:W-:-:S05]  /*10900*/  IMAD.IADD R5, R9, 0x1, R5 ;  /* 0x0000000109057824 */ /* 0x000fca00078e0205 */
[----:B------:R-:W-:-:S13]  /*10910*/  ISETP.GT.AND P6, PT, R5, R0, PT ;  /* 0x000000000500720c */ /* 0x000fda0003fc4270 */
[----:B------:R-:W-:Y:S05]  /*10920*/  @!P6 BRA `(.L_x_324) ;  /* 0xfffffffc0054e947 */ /* 0x000fea000383ffff */
.L_x_321:
[----:B------:R-:W-:Y:S01]  /*10930*/  IMAD.IADD R9, R5, 0x1, -R9 ;  /* 0x0000000105097824 */ /* 0x000fe200078e0a09 */
[----:B------:R-:W-:-:S03]  /*10940*/  UMOV UR4, 0xffffffff ;  /* 0xffffffff00047882 */ /* 0x000fc60000000000 */
[----:B------:R-:W-:-:S05]  /*10950*/  IMAD R5, R2, R3, R9 ;  /* 0x0000000302057224 */ /* 0x000fca00078e0209 */
[----:B------:R-:W-:Y:S01]  /*10960*/  ISETP.GT.AND P6, PT, R5, R0, PT ;  /* 0x000000000500720c */ /* 0x000fe20003fc4270 */
[----:B------:R-:W-:-:S12]  /*10970*/  BRA.DIV UR4, `(.L_x_325) ;  /* 0x0000002604387947 */ /* 0x000fd8000b800000 */
[----:B------:R-:W-:-:S04]  /*10980*/  VOTE.ANY R8, PT, !P6 ;  /* 0x0000000000087806 */ /* 0x000fc800070e0100 */
[----:B------:R-:W2:Y:S02]  /*10990*/  POPC R5, R8 ;  /* 0x0000000800057309 */ /* 0x000ea40000000000 */
[----:B--2---:R2:W3:Y:S04]  /*109a0*/  SHFL.IDX PT, R6, R6, R5, 0x1f ;  /* 0x00001f0506067589 */ /* 0x0044e800000e0000 */
[----:B------:R2:W4:Y:S02]  /*109b0*/  SHFL.IDX PT, R7, R7, R5, 0x1f ;  /* 0x00001f0507077589 */ /* 0x00052400000e0000 */
.L_x_397:
[----:B------:R-:W-:-:S13]  /*109c0*/  ISETP.NE.AND P0, PT, R8, RZ, PT ;  /* 0x000000ff0800720c */ /* 0x000fda0003f05270 */
[----:B------:R-:W-:Y:S05]  /*109d0*/  @!P0 BRA `(.L_x_326) ;  /* 0x0000000000148947 */ /* 0x000fea0003800000 */
[----:B------:R-:W-:Y:S01]  /*109e0*/  UMOV UR4, 0xffffffff ;  /* 0xffffffff00047882 */ /* 0x000fe20000000000 */
[----:B0-----:R-:W-:Y:S02]  /*109f0*/  VIADD R12, R5, 0xffffffff ;  /* 0xffffffff050c7836 */ /* 0x001fe40000000000 */
[----:B------:R-:W-:Y:S05]  /*10a00*/  BRA.DIV UR4, `(.L_x_327) ;  /* 0x0000002604707947 */ /* 0x000fea000b800000 */
[----:B-1----:R0:W1:Y:S02]  /*10a10*/  SHFL.IDX PT, R2, R2, R12, 0x1f ;  /* 0x00001f0c02027589 */ /* 0x00206400000e0000 */
.L_x_400:
[----:B-1----:R-:W-:-:S07]  /*10a20*/  IMAD.MOV.U32 R4, RZ, RZ, R2 ;  /* 0x000000ffff047224 */ /* 0x002fce00078e0002 */
.L_x_326:
[----:B------:R-:W5:Y:S01]  /*10a30*/  LDL.LU R10, [R1+0xc] ;  /* 0x00000c00010a7983 */ /* 0x000f620000300800 */
[----:B------:R-:W-:Y:S01]  /*10a40*/  IMAD R9, R4, R3, R9 ;  /* 0x0000000304097224 */ /* 0x000fe200078e0209 */
[----:B---3--:R-:W-:-:S03]  /*10a50*/  IABS R4, R6 ;  /* 0x0000000600047213 */ /* 0x008fc60000000000 */
[----:B------:R-:W-:Y:S01]  /*10a60*/  IMAD.IADD R0, R0, 0x1, -R9 ;  /* 0x0000000100007824 */ /* 0x000fe200078e0a09 */
[----:B-1----:R-:W1:Y:S01]  /*10a70*/  I2F.RP R2, R4 ;  /* 0x0000000400027306 */ /* 0x002e620000209400 */
[----:B------:R3:W-:Y:S02]  /*10a80*/  STL [R1], R9 ;  /* 0x0000000901007387 */ /* 0x0007e40000100800 */
[----:B---3--:R-:W-:-:S05]  /*10a90*/  IABS R9, R6 ;  /* 0x0000000600097213 */ /* 0x008fca0000000000 */
[----:B-1----:R-:W1:Y:S01]  /*10aa0*/  MUFU.RCP R2, R2 ;  /* 0x0000000200027308 */ /* 0x002e620000001000 */
[----:B------:R-:W-:Y:S02]  /*10ab0*/  IMAD.MOV R9, RZ, RZ, -R9 ;  /* 0x000000ffff097224 */ /* 0x000fe400078e0a09 */
[----:B-1----:R-:W-:-:S05]  /*10ac0*/  VIADD R2, R2, 0xffffffe ;  /* 0x0ffffffe02027836 */ /* 0x002fca0000000000 */
[----:B------:R-:W1:Y:S02]  /*10ad0*/  F2I.FTZ.U32.TRUNC.NTZ R3, R2 ;  /* 0x0000000200037305 */ /* 0x000e64000021f000 */
[----:B-1----:R-:W-:-:S04]  /*10ae0*/  IMAD.MOV R2, RZ, RZ, -R3 ;  /* 0x000000ffff027224 */ /* 0x002fc800078e0a03 */
[----:B------:R-:W-:Y:S02]  /*10af0*/  IMAD R8, R2, R4, RZ ;  /* 0x0000000402087224 */ /* 0x000fe400078e02ff */
[----:B------:R-:W-:-:S04]  /*10b00*/  IMAD.MOV.U32 R2, RZ, RZ, RZ ;  /* 0x000000ffff027224 */ /* 0x000fc800078e00ff */
[----:B------:R-:W-:Y:S01]  /*10b10*/  IMAD.HI.U32 R2, R3, R8, R2 ;  /* 0x0000000803027227 */ /* 0x000fe200078e0002 */
[----:B------:R-:W-:-:S05]  /*10b20*/  IABS R3, R0 ;  /* 0x0000000000037213 */ /* 0x000fca0000000000 */
[----:B------:R-:W-:-:S04]  /*10b30*/  IMAD.HI.U32 R8, R2, R3, RZ ;  /* 0x0000000302087227 */ /* 0x000fc800078e00ff */
[----:B------:R-:W-:-:S05]  /*10b40*/  IMAD R3, R8, R9, R3 ;  /* 0x0000000908037224 */ /* 0x000fca00078e0203 */
[----:B------:R-:W-:-:S13]  /*10b50*/  ISETP.GT.U32.AND P1, PT, R4, R3, PT ;  /* 0x000000030400720c */ /* 0x000fda0003f24070 */
[----:B------:R-:W-:Y:S02]  /*10b60*/  @!P1 IMAD.IADD R3, R3, 0x1, -R4 ;  /* 0x0000000103039824 */ /* 0x000fe400078e0a04 */
[----:B------:R-:W-:Y:S01]  /*10b70*/  @!P1 VIADD R8, R8, 0x1 ;  /* 0x0000000108089836 */ /* 0x000fe20000000000 */
[----:B------:R-:W-:Y:S02]  /*10b80*/  ISETP.NE.AND P1, PT, R6, RZ, PT ;  /* 0x000000ff0600720c */ /* 0x000fe40003f25270 */
[----:B------:R-:W-:Y:S02]  /*10b90*/  ISETP.GE.U32.AND P0, PT, R3, R4, PT ;  /* 0x000000040300720c */ /* 0x000fe40003f06070 */
[----:B----4-:R-:W-:-:S04]  /*10ba0*/  IABS R4, R7 ;  /* 0x0000000700047213 */ /* 0x010fc80000000000 */
[----:B------:R-:W1:Y:S07]  /*10bb0*/  I2F.RP R2, R4 ;  /* 0x0000000400027306 */ /* 0x000e6e0000209400 */
[----:B------:R-:W-:Y:S01]  /*10bc0*/  @P0 VIADD R8, R8, 0x1 ;  /* 0x0000000108080836 */ /* 0x000fe20000000000 */
[----:B-1----:R-:W1:Y:S02]  /*10bd0*/  MUFU.RCP R2, R2 ;  /* 0x0000000200027308 */ /* 0x002e640000001000 */
[----:B-1----:R-:W-:-:S06]  /*10be0*/  IADD3 R2, R2, 0xffffffe, RZ ;  /* 0x0ffffffe02027810 */ /* 0x002fcc0007ffe0ff */
[----:B------:R-:W1:Y:S02]  /*10bf0*/  F2I.FTZ.U32.TRUNC.NTZ R3, R2 ;  /* 0x0000000200037305 */ /* 0x000e64000021f000 */
[----:B-1----:R-:W-:-:S04]  /*10c00*/  IMAD.MOV R2, RZ, RZ, -R3 ;  /* 0x000000ffff027224 */ /* 0x002fc800078e0a03 */
[----:B------:R-:W-:Y:S02]  /*10c10*/  IMAD R9, R2, R4, RZ ;  /* 0x0000000402097224 */ /* 0x000fe400078e02ff */
[----:B------:R-:W-:-:S04]  /*10c20*/  IMAD.MOV.U32 R2, RZ, RZ, RZ ;  /* 0x000000ffff027224 */ /* 0x000fc800078e00ff */
[----:B------:R-:W-:Y:S01]  /*10c30*/  IMAD.HI.U32 R2, R3, R9, R2 ;  /* 0x0000000903027227 */ /* 0x000fe200078e0002 */
[----:B------:R-:W-:Y:S02]  /*10c40*/  LOP3.LUT R3, R0, R6, RZ, 0x3c, !PT ;  /* 0x0000000600037212 */ /* 0x000fe400078e3cff */
[----:B------:R-:W-:Y:S02]  /*10c50*/  IABS R9, R7 ;  /* 0x0000000700097213 */ /* 0x000fe40000000000 */
[----:B------:R-:W-:-:S03]  /*10c60*/  ISETP.GE.AND P2, PT, R3, RZ, PT ;  /* 0x000000ff0300720c */ /* 0x000fc60003f46270 */
[----:B------:R-:W-:-:S10]  /*10c70*/  IMAD.MOV R9, RZ, RZ, -R9 ;  /* 0x000000ffff097224 */ /* 0x000fd400078e0a09 */
[----:B------:R-:W-:Y:S01]  /*10c80*/  @!P2 IMAD.MOV R8, RZ, RZ, -R8 ;  /* 0x000000ffff08a224 */ /* 0x000fe200078e0a08 */
[----:B------:R-:W-:-:S04]  /*10c90*/  @!P1 LOP3.LUT R8, RZ, R6, RZ, 0x33, !PT ;  /* 0x00000006ff089212 */ /* 0x000fc800078e33ff */
[-C--:B------:R-:W-:Y:S01]  /*10ca0*/  IABS R3, R8.reuse ;  /* 0x0000000800037213 */ /* 0x080fe20000000000 */
[----:B------:R-:W-:-:S04]  /*10cb0*/  IMAD R6, R6, R8, RZ ;  /* 0x0000000806067224 */ /* 0x000fc800078e02ff */
[----:B------:R-:W-:-:S04]  /*10cc0*/  IMAD.HI.U32 R2, R2, R3, RZ ;  /* 0x0000000302027227 */ /* 0x000fc800078e00ff */
[----:B------:R-:W-:-:S05]  /*10cd0*/  IMAD R3, R2, R9, R3 ;  /* 0x0000000902037224 */ /* 0x000fca00078e0203 */
[----:B------:R-:W-:-:S13]  /*10ce0*/  ISETP.GT.U32.AND P1, PT, R4, R3, PT ;  /* 0x000000030400720c */ /* 0x000fda0003f24070 */
[----:B------:R-:W-:Y:S02]  /*10cf0*/  @!P1 IMAD.IADD R3, R3, 0x1, -R4 ;  /* 0x0000000103039824 */ /* 0x000fe400078e0a04 */
[----:B------:R-:W-:Y:S01]  /*10d00*/  @!P1 VIADD R2, R2, 0x1 ;  /* 0x0000000102029836 */ /* 0x000fe20000000000 */
[----:B------:R-:W-:Y:S02]  /*10d10*/  ISETP.NE.AND P1, PT, R7, RZ, PT ;  /* 0x000000ff0700720c */ /* 0x000fe40003f25270 */
[----:B------:R-:W-:Y:S01]  /*10d20*/  ISETP.GE.U32.AND P0, PT, R3, R4, PT ;  /* 0x000000040300720c */ /* 0x000fe20003f06070 */
[----:B------:R-:W-:Y:S01]  /*10d30*/  IMAD.IADD R4, R0, 0x1, -R6 ;  /* 0x0000000100047824 */ /* 0x000fe200078e0a06 */
[----:B------:R-:W-:-:S04]  /*10d40*/  LOP3.LUT R3, R8, R7, RZ, 0x3c, !PT ;  /* 0x0000000708037212 */ /* 0x000fc800078e3cff */
[----:B------:R-:W-:-:S07]  /*10d50*/  ISETP.GE.AND P2, PT, R3, RZ, PT ;  /* 0x000000ff0300720c */ /* 0x000fce0003f46270 */
[----:B------:R-:W-:-:S06]  /*10d60*/  @P0 VIADD R2, R2, 0x1 ;  /* 0x0000000102020836 */ /* 0x000fcc0000000000 */
[----:B------:R-:W-:Y:S01]  /*10d70*/  @!P2 IMAD.MOV R2, RZ, RZ, -R2 ;  /* 0x000000ffff02a224 */ /* 0x000fe200078e0a02 */
[----:B------:R-:W-:-:S05]  /*10d80*/  @!P1 LOP3.LUT R2, RZ, R7, RZ, 0x33, !PT ;  /* 0x00000007ff029212 */ /* 0x000fca00078e33ff */
[--C-:B------:R-:W-:Y:S02]  /*10d90*/  IMAD.MOV R3, RZ, RZ, -R2.reuse ;  /* 0x000000ffff037224 */ /* 0x100fe400078e0a02 */
[C---:B------:R-:W-:Y:S02]  /*10da0*/  IMAD R2, R7.reuse, 0x1000000, R2 ;  /* 0x0100000007027824 */ /* 0x040fe400078e0202 */
[----:B------:R-:W-:-:S04]  /*10db0*/  IMAD R3, R7, R3, R8 ;  /* 0x0000000307037224 */ /* 0x000fc800078e0208 */
[----:B------:R-:W-:-:S05]  /*10dc0*/  IMAD R0, R3, 0x10000, R2 ;  /* 0x0001000003007824 */ /* 0x000fca00078e0202 */
[----:B------:R1:W-:Y:S01]  /*10dd0*/  STL [R1+0x8], R0 ;  /* 0x0000080001007387 */ /* 0x0003e20000100800 */
[----:B-----5:R-:W-:-:S05]  /*10de0*/  IMAD.IADD R10, R5, 0x1, R10 ;  /* 0x00000001050a7824 */ /* 0x020fca00078e020a */
[----:B------:R1:W-:Y:S04]  /*10df0*/  STL [R1+0xc], R10 ;  /* 0x00000c0a01007387 */ /* 0x0003e80000100800 */
[----:B------:R1:W-:Y:S01]  /*10e00*/  STL [R1+0x4], R4 ;  /* 0x0000040401007387 */ /* 0x0003e20000100800 */
[----:B------:R-:W-:Y:S05]  /*10e10*/  BRA `(.L_x_328) ;  /* 0x0000000000287947 */ /* 0x000fea0003800000 */
.L_x_322:
[----:B------:R-:W-:Y:S01]  /*10e20*/  UMOV UR4, URZ ;  /* 0x0000003f00047c82 */ /* 0x000fe20008000000 */
[----:B------:R-:W-:Y:S01]  /*10e30*/  ULDC UR6, c[0x0][0xc3c] ;  /* 0x00030f0000067ab9 */ /* 0x000fe20000000800 */
[----:B------:R-:W-:Y:S01]  /*10e40*/  UMOV UR5, URZ ;  /* 0x0000003f00057c82 */ /* 0x000fe20008000000 */
[----:B------:R1:W-:Y:S01]  /*10e50*/  STL [R1], R0 ;  /* 0x0000000001007387 */ /* 0x0003e20000100800 */
[----:B------:R-:W-:Y:S01]  /*10e60*/  MOV R3, UR4 ;  /* 0x0000000400037c02 */ /* 0x000fe20008000f00 */
[----:B------:R-:W-:-:S04]  /*10e70*/  IMAD.U32 R2, RZ, RZ, UR5 ;  /* 0x00000005ff027e24 */ /* 0x000fc8000f8e00ff */
[----:B------:R2:W-:Y:S01]  /*10e80*/  STL [R1+0x4], R3 ;  /* 0x0000040301007387 */ /* 0x0005e20000100800 */
[----:B-1----:R-:W-:-:S05]  /*10e90*/  IMAD.U32 R0, RZ, RZ, UR6 ;  /* 0x00000006ff007e24 */ /* 0x002fca000f8e00ff */
[----:B------:R2:W-:Y:S04]  /*10ea0*/  STL [R1+0xc], R0 ;  /* 0x00000c0001007387 */ /* 0x0005e80000100800 */
[----:B------:R2:W-:Y:S02]  /*10eb0*/  STL [R1+0x8], R2 ;  /* 0x0000080201007387 */ /* 0x0005e40000100800 */
.L_x_328:
[----:B--2---:R-:W2:Y:S04]  /*10ec0*/  LDL R3, [R1+0x8] ;  /* 0x0000080001037983 */ /* 0x004ea80000100800 */
[----:B------:R-:W3:Y:S04]  /*10ed0*/  LDL R2, [R1+0xc] ;  /* 0x00000c0001027983 */ /* 0x000ee80000100800 */
[----:B-1----:R-:W4:Y:S04]  /*10ee0*/  LDL R4, [R1] ;  /* 0x0000000001047983 */ /* 0x002f280000100800 */
[----:B------:R-:W4:Y:S01]  /*10ef0*/  LDL R5, [R1+0x4] ;  /* 0x0000040001057983 */ /* 0x000f220000100800 */
[----:B------:R-:W-:Y:S05]  /*10f00*/  WARPSYNC.ALL ;  /* 0x0000000000007948 */ /* 0x000fea0003800000 */
[----:B------:R-:W1:Y:S02]  /*10f10*/  S2R R0, SR_TID.X ;  /* 0x0000000000007919 */ /* 0x000e640000002100 */
[----:B-1----:R-:W-:Y:S01]  /*10f20*/  LOP3.LUT R0, R0, 0x1f, RZ, 0xc0, !PT ;  /* 0x0000001f00007812 */ /* 0x002fe200078ec0ff */
[----:B------:R-:W-:Y:S03]  /*10f30*/  BAR.SYNC.DEFER_BLOCKING 0x4, 0x180 ;  /* 0x0106000000007b1d */ /* 0x000fe60000010000 */
[----:B------:R-:W-:-:S13]  /*10f40*/  ISETP.NE.AND P0, PT, R0, RZ, PT ;  /* 0x000000ff0000720c */ /* 0x000fda0003f05270 */
[----:B------:R-:W-:Y:S01]  /*10f50*/  @!P0 MOV R0, 0x400 ;  /* 0x0000040000008802 */ /* 0x000fe20000000f00 */
[----:B--2---:R-:W-:Y:S02]  /*10f60*/  IMAD.MOV.U32 R6, RZ, RZ, R3 ;  /* 0x000000ffff067224 */ /* 0x004fe400078e0003 */
[----:B------:R-:W1:Y:S01]  /*10f70*/  @!P0 S2R R3, SR_CgaCtaId ;  /* 0x0000000000038919 */ /* 0x000e620000008800 */
[----:B---3--:R-:W-:Y:S01]  /*10f80*/  IMAD.MOV.U32 R7, RZ, RZ, R2 ;  /* 0x000000ffff077224 */ /* 0x008fe200078e0002 */
[----:B-1----:R-:W-:-:S05]  /*10f90*/  @!P0 LEA R18, R3, R0, 0x18 ;  /* 0x0000000003128211 */ /* 0x002fca00078ec0ff */
[----:B----4-:R1:W-:Y:S01]  /*10fa0*/  @!P0 STS.128 [R18+0x348d0], R4 ;  /* 0x0348d00412008388 */ /* 0x0103e20000000c00 */
[----:B------:R-:W-:Y:S06]  /*10fb0*/  BAR.ARV 0x5, 0x180 ;  /* 0x0146000000007b1d */ /* 0x000fec0000002000 */
.L_x_319:
[----:B------:R-:W3:Y:S01]  /*10fc0*/  LDL R0, [R1+0xc] ;  /* 0x00000c0001007983 */ /* 0x000ee20000100800 */
[----:B------:R-:W-:Y:S02]  /*10fd0*/  ULDC UR4, c[0x0][0xc3c] ;  /* 0x00030f0000047ab9 */ /* 0x000fe40000000800 */
[----:B---3--:R-:W-:-:S13]  /*10fe0*/  ISETP.GE.AND P0, PT, R0, UR4, PT ;  /* 0x0000000400007c0c */ /* 0x008fda000bf06270 */
[----:B------:R-:W-:Y:S05]  /*10ff0*/  @!P0 BRA `(.L_x_329) ;  /* 0xffffffa8007c8947 */ /* 0x000fea000383ffff */
[----:B------:R-:W-:Y:S05]  /*11000*/  BSYNC B8 ;  /* 0x0000000000087941 */ /* 0x000fea0003800000 */
.L_x_227:
[----:B0-----:R-:W3:Y:S01]  /*11010*/  LDL.LU R0, [R1+0x48] ;  /* 0x0000480001007983 */ /* 0x001ee20000300800 */
[----:B------:R-:W-:Y:S01]  /*11020*/  BSSY B0, `(.L_x_330) ;  /* 0x000000b000007945 */ /* 0x000fe20003800000 */
[----:B-12---:R-:W0:Y:S01]  /*11030*/  S2R R5, SR_CgaCtaId ;  /* 0x0000000000057919 */ /* 0x006e220000008800 */
[----:B---3--:R-:W-:-:S05]  /*11040*/  VIADD R0, R0, 0x1 ;  /* 0x0000000100007836 */ /* 0x008fca0000000000 */
[----:B------:R-:W-:-:S04]  /*11050*/  LEA.HI R2, R0, R0, RZ, 0x1 ;  /* 0x0000000000027211 */ /* 0x000fc800078f08ff */
[----:B------:R-:W-:-:S05]  /*11060*/  LOP3.LUT R3, R2, 0xfffffffe, RZ, 0xc0, !PT ;  /* 0xfffffffe02037812 */ /* 0x000fca00078ec0ff */
[----:B------:R-:W-:Y:S01]  /*11070*/  IMAD.IADD R3, R0, 0x1, -R3 ;  /* 0x0000000100037824 */ /* 0x000fe200078e0a03 */
[----:B------:R-:W-:-:S04]  /*11080*/  MOV R0, 0x400 ;  /* 0x0000040000007802 */ /* 0x000fc80000000f00 */
[----:B0-----:R-:W-:Y:S02]  /*11090*/  LEA R0, R5, R0, 0x18 ;  /* 0x0000000005007211 */ /* 0x001fe400078ec0ff */
[----:B------:R-:W-:-:S04]  /*110a0*/  SHF.L.U32 R3, R3, 0x1f, RZ ;  /* 0x0000001f03037819 */ /* 0x000fc800000006ff */
[----:B------:R-:W0:Y:S02]  /*110b0*/  SYNCS.PHASECHK.TRANS64.TRYWAIT P0, [R0+URZ+0x34820], R3 ;  /* 0x03482003000075a7 */ /* 0x000e24000800017f */
[----:B0-----:R-:W-:Y:S05]  /*110c0*/  @!P0 BRA `(.L_x_331) ;  /* 0x0000001c00e88947 */ /* 0x001fea0003800000 */
.L_x_401:
[----:B------:R-:W-:Y:S05]  /*110d0*/  BSYNC B0 ;  /* 0x0000000000007941 */ /* 0x000fea0003800000 */
.L_x_330:
[----:B------:R-:W-:-:S03]  /*110e0*/  UMOV UR4, 0xffffffff ;  /* 0xffffffff00047882 */ /* 0x000fc60000000000 */
[----:B------:R-:W-:Y:S05]  /*110f0*/  BRA.DIV UR4, `(.L_x_332) ;  /* 0x0000001e04f07947 */ /* 0x000fea000b800000 */
[----:B------:R-:W1:Y:S02]  /*11100*/  S2R R2, SR_TID.X ;  /* 0x0000000000027919 */ /* 0x000e640000002100 */
[----:B-1----:R-:W-:-:S04]  /*11110*/  SHF.R.U32.HI R2, RZ, 0x5, R2 ;  /* 0x00000005ff027819 */ /* 0x002fc80000011602 */
[----:B------:R-:W-:-:S05]  /*11120*/  LOP3.LUT R2, R2, 0x3, RZ, 0xc0, !PT ;  /* 0x0000000302027812 */ /* 0x000fca00078ec0ff */
[----:B------:R1:W2:Y:S02]  /*11130*/  SHFL.IDX PT, R14, R2, RZ, 0x1f ;  /* 0x00001fff020e7589 */ /* 0x0002a400000e0000 */
.L_x_404:
[----:B--2---:R-:W-:Y:S01]  /*11140*/  ISETP.NE.AND P0, PT, R14, RZ, PT ;  /* 0x000000ff0e00720c */ /* 0x004fe20003f05270 */
[----:B------:R-:W-:-:S12]  /*11150*/  BSSY B0, `(.L_x_333) ;  /* 0x0000025000007945 */ /* 0x000fd80003800000 */
[----:B------:R-:W-:Y:S05]  /*11160*/  @P0 BRA `(.L_x_334) ;  /* 0x00000000008c0947 */ /* 0x000fea0003800000 */
[----:B------:R-:W-:-:S03]  /*11170*/  UMOV UR4, 0xffffffff ;  /* 0xffffffff00047882 */ /* 0x000fc60000000000 */
[----:B------:R-:W-:Y:S05]  /*11180*/  BRA.DIV UR4, `(.L_x_335) ;  /* 0x0000002204007947 */ /* 0x000fea000b800000 */
[----:B------:R-:W-:-:S13]  /*11190*/  ELECT P6, URZ, PT ;  /* 0x00000000003f782f */ /* 0x000fda00038c0000 */
.L_x_407:
[----:B------:R-:W-:Y:S05]  /*111a0*/  @!P6 BRA `(.L_x_334) ;  /* 0x00000000007ce947 */ /* 0x000fea0003800000 */
[----:B-1----:R-:W2:Y:S02]  /*111b0*/  LDL.LU R2, [R1+0x60] ;  /* 0x0000600001027983 */ /* 0x002ea40000300800 */
[----:B--2---:R-:W-:-:S04]  /*111c0*/  LOP3.LUT R2, R2, 0x2, RZ, 0xfc, !PT ;  /* 0x0000000202027812 */ /* 0x004fc800078efcff */
[----:B------:R-:W-:-:S13]  /*111d0*/  ISETP.NE.AND P2, PT, R2, 0x3, PT ;  /* 0x000000030200780c */ /* 0x000fda0003f45270 */
[----:B------:R-:W-:Y:S05]  /*111e0*/  @!P2 BRA `(.L_x_336) ;  /* 0x000000000004a947 */ /* 0x000fea0003800000 */
[----:B------:R-:W-:Y:S01]  /*111f0*/  BPT.TRAP 0x1 ;  /* 0x000000040000795c */ /* 0x000fe20000300000 */
.L_x_336:
[----:B------:R-:W2:Y:S01]  /*11200*/  LDL.LU R7, [R1+0x14] ;  /* 0x0000140001077983 */ /* 0x000ea20000300800 */
[----:B------:R-:W-:Y:S02]  /*11210*/  VIADD R2, R0, 0x34840 ;  /* 0x0003484000027836 */ /* 0x000fe40000000000 */
[C---:B0-----:R-:W-:Y:S02]  /*11220*/  VIADD R3, R19.reuse, 0x1 ;  /* 0x0000000113037836 */ /* 0x041fe40000000000 */
[----:B------:R-:W-:-:S03]  /*11230*/  IMAD R6, R19, 0x8, R2 ;  /* 0x0000000813067824 */ /* 0x000fc600078e0202 */
[----:B------:R-:W-:-:S04]  /*11240*/  ISETP.NE.AND P1, PT, R3, 0x2, PT ;  /* 0x000000020300780c */ /* 0x000fc80003f25270 */
[----:B------:R-:W-:Y:S02]  /*11250*/  SEL R4, RZ, 0x1, P1 ;  /* 0x00000001ff047807 */ /* 0x000fe40000800000 */
[----:B------:R-:W-:Y:S02]  /*11260*/  SEL R3, R3, RZ, P1 ;  /* 0x000000ff03037207 */ /* 0x000fe40000800000 */
[C---:B--2---:R-:W-:Y:S02]  /*11270*/  SHF.L.U32 R5, R7.reuse, 0x1f, RZ ;  /* 0x0000001f07057819 */ /* 0x044fe400000006ff */
[----:B------:R-:W-:Y:S01]  /*11280*/  LOP3.LUT R4, R7, R4, RZ, 0x3c, !PT ;  /* 0x0000000407047212 */ /* 0x000fe200078e3cff */
[----:B------:R-:W-:Y:S01]  /*11290*/  IMAD R7, R3, 0x8, R2 ;  /* 0x0000000803077824 */ /* 0x000fe200078e0202 */
[----:B------:R-:W0:Y:S02]  /*112a0*/  SYNCS.PHASECHK.TRANS64.TRYWAIT P0, [R6+URZ], R5 ;  /* 0x00000005060075a7 */ /* 0x000e24000800017f */
[----:B------:R-:W-:Y:S01]  /*112b0*/  SHF.L.U32 R2, R4, 0x1f, RZ ;  /* 0x0000001f04027819 */ /* 0x000fe200000006ff */
[----:B0-----:R-:W-:Y:S06]  /*112c0*/  @!P0 BRA `(.L_x_337) ;  /* 0x0000001c00d08947 */ /* 0x001fec0003800000 */
.L_x_408:
[----:B------:R-:W1:Y:S02]  /*112d0*/  SYNCS.PHASECHK.TRANS64.TRYWAIT P0, [R7+URZ], R2 ;  /* 0x00000002070075a7 */ /* 0x000e64000800017f */
[----:B-1----:R-:W-:Y:S05]  /*112e0*/  @!P0 BRA `(.L_x_338) ;  /* 0x0000001c00dc8947 */ /* 0x002fea0003800000 */
.L_x_409:
[----:B------:R-:W-:Y:S05]  /*112f0*/  @!P2 BRA `(.L_x_339) ;  /* 0x000000000004a947 */ /* 0x000fea0003800000 */
[----:B------:R-:W-:Y:S01]  /*11300*/  BPT.TRAP 0x1 ;  /* 0x000000040000795c */ /* 0x000fe20000300000 */
.L_x_339:
[----:B------:R-:W-:-:S04]  /*11310*/  VIADD R0, R0, 0x34860 ;  /* 0x0003486000007836 */ /* 0x000fc80000000000 */
[----:B------:R-:W-:-:S04]  /*11320*/  IMAD R4, R19, 0x8, R0 ;  /* 0x0000000813047824 */ /* 0x000fc800078e0200 */
[----:B------:R-:W2:Y:S02]  /*11330*/  SYNCS.PHASECHK.TRANS64.TRYWAIT P0, [R4+URZ], R5 ;  /* 0x00000005040075a7 */ /* 0x000ea4000800017f */
[----:B--2---:R-:W-:Y:S05]  /*11340*/  @!P0 BRA `(.L_x_340) ;  /* 0x0000001c00d88947 */ /* 0x004fea0003800000 */
.L_x_410:
[----:B------:R-:W-:-:S07]  /*11350*/  IMAD R3, R3, 0x8, R0 ;  /* 0x0000000803037824 */ /* 0x000fce00078e0200 */
.L_x_341:
[----:B---3--:R3:W4:Y:S02]  /*11360*/  SYNCS.PHASECHK.TRANS64.TRYWAIT P0, [R3+URZ], R2 ;  /* 0x00000002030075a7 */ /* 0x008724000800017f */
[----:B----4-:R-:W-:Y:S05]  /*11370*/  @!P0 NANOSLEEP.SYNCS 0x989680 ;  /* 0x009896800000895d */ /* 0x010fea0003900000 */
[----:B------:R-:W4:Y:S02]  /*11380*/  @!P0 SYNCS.PHASECHK.TRANS64 P0, [R3+URZ], R2 ;  /* 0x00000002030085a7 */ /* 0x000f24000800007f */
[----:B----4-:R-:W-:Y:S05]  /*11390*/  @!P0 BRA `(.L_x_341) ;  /* 0xfffffffc00f08947 */ /* 0x010fea000383ffff */
.L_x_334:
[----:B------:R-:W-:Y:S05]  /*113a0*/  BSYNC B0 ;  /* 0x0000000000007941 */ /* 0x000fea0003800000 */
.L_x_333:
[----:B------:R-:W-:Y:S05]  /*113b0*/  EXIT ;  /* 0x000000000000794d */ /* 0x000fea0003800000 */
.L_x_178:
[----:B0-----:R0:W1:Y:S02]  /*113c0*/  SYNCS.PHASECHK.TRANS64.TRYWAIT P1, [R0+URZ+0x34800], R3 ;  /* 0x03480003000075a7 */ /* 0x001064000802017f */
[----:B-1----:R-:W-:Y:S05]  /*113d0*/  @!P1 NANOSLEEP.SYNCS 0x989680 ;  /* 0x009896800000995d */ /* 0x002fea0003900000 */
[----:B------:R-:W1:Y:S02]  /*113e0*/  @!P1 SYNCS.PHASECHK.TRANS64 P1, [R0+URZ+0x34800], R3 ;  /* 0x03480003000095a7 */ /* 0x000e64000802007f */
[----:B-1----:R-:W-:Y:S05]  /*113f0*/  @!P1 BRA `(.L_x_178) ;  /* 0xfffffffc00f09947 */ /* 0x002fea000383ffff */
[----:B------:R-:W-:Y:S05]  /*11400*/  BRA `(.L_x_342) ;  /* 0xffffff0400747947 */ /* 0x000fea000383ffff */
.L_x_182:
[----:B-1----:R1:W2:Y:S02]  /*11410*/  SYNCS.PHASECHK.TRANS64.TRYWAIT P2, [R3+URZ+0x34830], R4 ;  /* 0x03483004030075a7 */ /* 0x0022a4000804017f */
[----:B--2---:R-:W-:Y:S05]  /*11420*/  @!P2 NANOSLEEP.SYNCS 0x989680 ;  /* 0x009896800000a95d */ /* 0x004fea0003900000 */
[----:B------:R-:W2:Y:S02]  /*11430*/  @!P2 SYNCS.PHASECHK.TRANS64 P2, [R3+URZ+0x34830], R4 ;  /* 0x034830040300a5a7 */ /* 0x000ea4000804007f */
[----:B--2---:R-:W-:Y:S05]  /*11440*/  @!P2 BRA `(.L_x_182) ;  /* 0xfffffffc00f0a947 */ /* 0x004fea000383ffff */
[----:B------:R-:W-:Y:S05]  /*11450*/  BRA `(.L_x_181) ;  /* 0xffffff0400987947 */ /* 0x000fea000383ffff */
.L_x_187:
[----:B-1----:R1:W2:Y:S02]  /*11460*/  SYNCS.PHASECHK.TRANS64.TRYWAIT P2, [R13+URZ+0x34830], R8 ;  /* 0x034830080d0075a7 */ /* 0x0022a4000804017f */
[----:B--2---:R-:W-:Y:S05]  /*11470*/  @!P2 NANOSLEEP.SYNCS 0x989680 ;  /* 0x009896800000a95d */ /* 0x004fea0003900000 */
[----:B------:R-:W2:Y:S02]  /*11480*/  @!P2 SYNCS.PHASECHK.TRANS64 P2, [R13+URZ+0x34830], R8 ;  /* 0x034830080d00a5a7 */ /* 0x000ea4000804007f */
[----:B--2---:R-:W-:Y:S05]  /*11490*/  @!P2 BRA `(.L_x_187) ;  /* 0xfffffffc00f0a947 */ /* 0x004fea000383ffff */
[----:B------:R-:W-:Y:S05]  /*114a0*/  BRA `(.L_x_186) ;  /* 0xffffff34003c7947 */ /* 0x000fea000383ffff */
.L_x_191:
[----:B---3--:R3:W4:Y:S02]  /*114b0*/  SYNCS.PHASECHK.TRANS64.TRYWAIT P2, [R11+URZ+0x34850], R6 ;  /* 0x034850060b0075a7 */ /* 0x008724000804017f */
[----:B----4-:R-:W-:Y:S05]  /*114c0*/  @!P2 NANOSLEEP.SYNCS 0x989680 ;  /* 0x009896800000a95d */ /* 0x010fea0003900000 */
[----:B------:R-:W4:Y:S02]  /*114d0*/  @!P2 SYNCS.PHASECHK.TRANS64 P2, [R11+URZ+0x34850], R6 ;  /* 0x034850060b00a5a7 */ /* 0x000f24000804007f */
[----:B----4-:R-:W-:Y:S05]  /*114e0*/  @!P2 BRA `(.L_x_191) ;  /* 0xfffffffc00f0a947 */ /* 0x010fea000383ffff */
[----:B------:R-:W-:Y:S05]  /*114f0*/  BRA `(.L_x_190) ;  /* 0xffffff3c00447947 */ /* 0x000fea000383ffff */
.L_x_196:
[----:B-1----:R1:W2:Y:S02]  /*11500*/  SYNCS.PHASECHK.TRANS64.TRYWAIT P0, [R12+URZ+0x34850], R5 ;  /* 0x034850050c0075a7 */ /* 0x0022a4000800017f */
[----:B--2---:R-:W-:Y:S05]  /*11510*/  @!P0 NANOSLEEP.SYNCS 0x989680 ;  /* 0x009896800000895d */ /* 0x004fea0003900000 */
[----:B------:R-:W2:Y:S02]  /*11520*/  @!P0 SYNCS.PHASECHK.TRANS64 P0, [R12+URZ+0x34850], R5 ;  /* 0x034850050c0085a7 */ /* 0x000ea4000800007f */
[----:B--2---:R-:W-:Y:S05]  /*11530*/  @!P0 BRA `(.L_x_196) ;  /* 0xfffffffc00f08947 */ /* 0x004fea000383ffff */
[----:B------:R-:W-:Y:S05]  /*11540*/  BRA `(.L_x_195) ;  /* 0xffffff6000087947 */ /* 0x000fea000383ffff */
.L_x_241:
[----:B------:R-:W2:Y:S01]  /*11550*/  S2R R4, SR_TID.X ;  /* 0x0000000000047919 */ /* 0x000ea20000002100 */
[----:B------:R-:W-:Y:S01]  /*11560*/  BSSY B0, `(.L_x_343) ;  /* 0x000000a000007945 */ /* 0x000fe20003800000 */
[----:B------:R-:W-:Y:S01]  /*11570*/  IMAD.MOV.U32 R12, RZ, RZ, RZ ;  /* 0x000000ffff0c7224 */ /* 0x000fe200078e00ff */
[----:B0-----:R-:W-:Y:S01]  /*11580*/  MOV R11, 0x1f ;  /* 0x0000001f000b7802 */ /* 0x001fe20000000f00 */
[----:B------:R-:W-:Y:S01]  /*11590*/  IMAD.MOV.U32 R15, RZ, RZ, -0x1 ;  /* 0xffffffffff0f7424 */ /* 0x000fe200078e00ff */
[----:B--2---:R-:W-:-:S04]  /*115a0*/  SHF.R.U32.HI R4, RZ, 0x5, R4 ;  /* 0x00000005ff047819 */ /* 0x004fc80000011604 */
[----:B------:R-:W-:-:S05]  /*115b0*/  LOP3.LUT R4, R4, 0x3, RZ, 0xc0, !PT ;  /* 0x0000000304047812 */ /* 0x000fca00078ec0ff */
[----:B------:R-:W-:-:S07]  /*115c0*/  IMAD.MOV.U32 R13, RZ, RZ, R4 ;  /* 0x000000ffff0d7224 */ /* 0x000fce00078e0004 */
[----:B-1----:R-:W-:Y:S05]  /*115d0*/  WARPSYNC.COLLECTIVE R15, `(.L_x_344) ;  /* 0x000000000f087348 */ /* 0x002fea0003c00000 */
[----:B------:R0:W2:Y:S02]  /*115e0*/  SHFL.IDX P6, R14, R13, R12, R11 ;  /* 0x0000000c0d0e7389 */ /* 0x0000a400000c000b */
[----:B012---:R-:W-:Y:S01]  /*115f0*/  ENDCOLLECTIVE ;  /* 0x000000000000791b */ /* 0x007fe20003800000 */
.L_x_344:
[----:B------:R-:W-:Y:S05]  /*11600*/  BSYNC B0 ;  /* 0x0000000000007941 */ /* 0x000fea0003800000 */
.L_x_343:
[----:B------:R-:W-:Y:S05]  /*11610*/  BRA `(.L_x_345) ;  /* 0xffffffb000947947 */ /* 0x000fea000383ffff */
.L_x_243:
[----:B------:R-:W-:Y:S01]  /*11620*/  BSSY B0, `(.L_x_346) ;  /* 0x0000006000007945 */ /* 0x000fe20003800000 */
[----:B------:R-:W-:-:S07]  /*11630*/  IMAD.MOV.U32 R15, RZ, RZ, -0x1 ;  /* 0xffffffffff0f7424 */ /* 0x000fce00078e00ff */
[----:B01--4-:R-:W-:Y:S05]  /*11640*/  WARPSYNC.COLLECTIVE R15, `(.L_x_347) ;  /* 0x000000000f0c7348 */ /* 0x013fea0003c00000 */
[----:B------:R-:W-:Y:S02]  /*11650*/  ELECT P6, UR62, PT ;  /* 0x00000000003e782f */ /* 0x000fe400038c0000 */
[----:B------:R-:W-:Y:S01]  /*11660*/  MOV R14, UR62 ;  /* 0x0000003e000e7c02 */ /* 0x000fe20008000f00 */
[----:B01--4-:R-:W-:Y:S10]  /*11670*/  ENDCOLLECTIVE ;  /* 0x000000000000791b */ /* 0x013ff40003800000 */
.L_x_347:
[----:B------:R-:W-:Y:S05]  /*11680*/  BSYNC B0 ;  /* 0x0000000000007941 */ /* 0x000fea0003800000 */
.L_x_346:
[----:B------:R-:W-:Y:S05]  /*11690*/  BRA `(.L_x_348) ;  /* 0xffffffb000987947 */ /* 0x000fea000383ffff */
.L_x_245:
[----:B--2---:R2:W3:Y:S02]  /*116a0*/  SYNCS.PHASECHK.TRANS64.TRYWAIT P0, [R0+URZ+0x34840], R2 ;  /* 0x03484002000075a7 */ /* 0x0044e4000800017f */
[----:B---3--:R-:W-:Y:S05]  /*116b0*/  @!P0 NANOSLEEP.SYNCS 0x989680 ;  /* 0x009896800000895d */ /* 0x008fea0003900000 */
[----:B------:R-:W3:Y:S02]  /*116c0*/  @!P0 SYNCS.PHASECHK.TRANS64 P0, [R0+URZ+0x34840], R2 ;  /* 0x03484002000085a7 */ /* 0x000ee4000800007f */
[----:B---3--:R-:W-:Y:S05]  /*116d0*/  @!P0 BRA `(.L_x_245) ;  /* 0xfffffffc00f08947 */ /* 0x008fea000383ffff */
[----:B------:R-:W-:Y:S05]  /*116e0*/  BRA `(.L_x_349) ;  /* 0xffffffb000f87947 */ /* 0x000fea000383ffff */
.L_x_249:
[----:B------:R0:W5:Y:S01]  /*116f0*/  LDL.LU R9, [R1+0x44] ;  /* 0x0000440001097983 */ /* 0x0001620000300800 */
[----:B------:R-:W-:Y:S02]  /*11700*/  IMAD.MOV.U32 R13, RZ, RZ, R3 ;  /* 0x000000ffff0d7224 */ /* 0x000fe400078e0003 */
[----:B------:R-:W-:Y:S01]  /*11710*/  IMAD.MOV.U32 R12, RZ, RZ, RZ ;  /* 0x000000ffff0c7224 */ /* 0x000fe200078e00ff */
[----:B------:R-:W1:Y:S01]  /*11720*/  S2R R7, SR_TID.X ;  /* 0x0000000000077919 */ /* 0x000e620000002100 */
[----:B------:R-:W-:Y:S02]  /*11730*/  IMAD.MOV.U32 R11, RZ, RZ, 0x181f ;  /* 0x0000181fff0b7424 */ /* 0x000fe400078e00ff */
[----:B------:R-:W-:-:S07]  /*11740*/  IMAD.MOV.U32 R15, RZ, RZ, -0x1 ;  /* 0xffffffffff0f7424 */ /* 0x000fce00078e00ff */
[----:B01---5:R-:W-:Y:S05]  /*11750*/  WARPSYNC.COLLECTIVE R15, `(.L_x_350) ;  /* 0x000000000f087348 */ /* 0x023fea0003c00000 */
[----:B------:R2:W3:Y:S02]  /*11760*/  SHFL.IDX P6, R14, R13, R12, R11 ;  /* 0x0000000c0d0e7389 */ /* 0x0004e400000c000b */
[----:B0123-5:R-:W-:Y:S01]  /*11770*/  ENDCOLLECTIVE ;  /* 0x000000000000791b */ /* 0x02ffe20003800000 */
.L_x_350:
[----:B------:R-:W-:Y:S02]  /*11780*/  IMAD.MOV.U32 R13, RZ, RZ, R4 ;  /* 0x000000ffff0d7224 */ /* 0x000fe400078e0004 */
[----:B------:R-:W-:-:S07]  /*11790*/  IMAD.MOV.U32 R6, RZ, RZ, R14 ;  /* 0x000000ffff067224 */ /* 0x000fce00078e000e */
[----:B------:R-:W-:Y:S05]  /*117a0*/  WARPSYNC.COLLECTIVE R15, `(.L_x_351) ;  /* 0x000000000f087348 */ /* 0x000fea0003c00000 */
[----:B------:R0:W1:Y:S02]  /*117b0*/  SHFL.IDX P6, R14, R13, R12, R11 ;  /* 0x0000000c0d0e7389 */ /* 0x00006400000c000b */
[----:B01----:R-:W-:Y:S01]  /*117c0*/  ENDCOLLECTIVE ;  /* 0x000000000000791b */ /* 0x003fe20003800000 */
.L_x_351:
[----:B------:R-:W-:Y:S02]  /*117d0*/  IMAD.MOV.U32 R13, RZ, RZ, R3 ;  /* 0x000000ffff0d7224 */ /* 0x000fe400078e0003 */
[----:B------:R-:W-:Y:S02]  /*117e0*/  IMAD.MOV.U32 R12, RZ, RZ, 0x1 ;  /* 0x00000001ff0c7424 */ /* 0x000fe400078e00ff */
[----:B------:R-:W-:Y:S02]  /*117f0*/  IMAD R2, R9, R8, RZ ;  /* 0x0000000809027224 */ /* 0x000fe400078e02ff */
[----:B------:R-:W0:Y:S01]  /*11800*/  S2R R9, SR_TID.X ;  /* 0x0000000000097919 */ /* 0x000e220000002100 */
[----:B------:R-:W-:Y:S02]  /*11810*/  IMAD.SHL.U32 R8, R7, 0x8, RZ ;  /* 0x0000000807087824 */ /* 0x000fe400078e00ff */
[----:B------:R-:W-:-:S07]  /*11820*/  IMAD.MOV.U32 R7, RZ, RZ, R14 ;  /* 0x000000ffff077224 */ /* 0x000fce00078e000e */
[----:B0-----:R-:W-:Y:S05]  /*11830*/  WARPSYNC.COLLECTIVE R15, `(.L_x_352) ;  /* 0x000000000f087348 */ /* 0x001fea0003c00000 */
[----:B------:R1:W2:Y:S02]  /*11840*/  SHFL.IDX P6, R14, R13, R12, R11 ;  /* 0x0000000c0d0e7389 */ /* 0x0002a400000c000b */
[----:B012---:R-:W-:Y:S01]  /*11850*/  ENDCOLLECTIVE ;  /* 0x000000000000791b */ /* 0x007fe20003800000 */
.L_x_352:
[----:B------:R-:W-:Y:S01]  /*11860*/  LOP3.LUT R8, R8, 0x38, RZ, 0xc0, !PT ;  /* 0x0000003808087812 */ /* 0x000fe200078ec0ff */
[----:B------:R-:W-:Y:S01]  /*11870*/  IMAD.MOV.U32 R13, RZ, RZ, R4 ;  /* 0x000000ffff0d7224 */ /* 0x000fe200078e0004 */
[----:B------:R-:W-:-:S04]  /*11880*/  LOP3.LUT R9, R9, 0x7f, RZ, 0xc0, !PT ;  /* 0x0000007f09097812 */ /* 0x000fc800078ec0ff */
[----:B------:R-:W-:-:S05]  /*11890*/  SHF.R.U32.HI R9, RZ, 0x3, R9 ;  /* 0x00000003ff097819 */ /* 0x000fca0000011609 */
[----:B------:R-:W-:Y:S01]  /*118a0*/  IMAD.IADD R0, R9, 0x1, R5 ;  /* 0x0000000109007824 */ /* 0x000fe200078e0205 */
[----:B------:R-:W-:-:S07]  /*118b0*/  MOV R9, R14 ;  /* 0x0000000e00097202 */ /* 0x000fce0000000f00 */
[----:B------:R-:W-:Y:S05]  /*118c0*/  WARPSYNC.COLLECTIVE R15, `(.L_x_353) ;  /* 0x000000000f087348 */ /* 0x000fea0003c00000 */
[----:B------:R0:W1:Y:S02]  /*118d0*/  SHFL.IDX P6, R14, R13, R12, R11 ;  /* 0x0000000c0d0e7389 */ /* 0x00006400000c000b */
[----:B01----:R-:W-:Y:S01]  /*118e0*/  ENDCOLLECTIVE ;  /* 0x000000000000791b */ /* 0x003fe20003800000 */
.L_x_353:
[C---:B------:R-:W-:Y:S01]  /*118f0*/  VIADD R5, R0.reuse, 0x10 ;  /* 0x0000001000057836 */ /* 0x040fe20000000000 */
[----:B------:R-:W-:Y:S01]  /*11900*/  ISETP.GE.AND P3, PT, R0, R2, PT ;  /* 0x000000020000720c */ /* 0x000fe20003f66270 */
[----:B------:R-:W-:-:S12]  /*11910*/  IMAD.MOV.U32 R13, RZ, RZ, R3 ;  /* 0x000000ffff0d7224 */ /* 0x000fd800078e0003 */
[----:B------:R-:W-:Y:S01]  /*11920*/  @!P3 LEA R7, P5, R8, R7, 0x1 ;  /* 0x000000070807b211 */ /* 0x000fe200078a08ff */
[----:B------:R-:W-:-:S04]  /*11930*/  IMAD.MOV.U32 R12, RZ, RZ, 0x2 ;  /* 0x00000002ff0c7424 */ /* 0x000fc800078e00ff */
[----:B------:R-:W-:-:S05]  /*11940*/  @!P3 IMAD.X R6, RZ, RZ, R6, P5 ;  /* 0x000000ffff06b224 */ /* 0x000fca00028e0606 */
[----:B------:R-:W-:-:S04]  /*11950*/  @!P3 LOP3.LUT R7, R7, R6, RZ, 0x3c, !PT ;  /* 0x000000060707b212 */ /* 0x000fc800078e3cff */
[----:B------:R-:W-:-:S04]  /*11960*/  @!P3 LOP3.LUT R6, R7, R6, RZ, 0x3c, !PT ;  /* 0x000000060706b212 */ /* 0x000fc800078e3cff */
[----:B------:R-:W-:-:S05]  /*11970*/  @!P3 LOP3.LUT R7, R7, R6, RZ, 0x3c, !PT ;  /* 0x000000060707b212 */ /* 0x000fca00078e3cff */
[----:B------:R-:W-:Y:S01]  /*11980*/  @!PT LDS RZ, [RZ] ;  /* 0x00000000fffff984 */ /* 0x000fe20000000800 */
[----:B------:R-:W-:Y:S01]  /*11990*/  @!PT LDS RZ, [RZ] ;  /* 0x00000000fffff984 */ /* 0x000fe20000000800 */
[----:B------:R-:W-:Y:S01]  /*119a0*/  @!PT LDS RZ, [RZ] ;  /* 0x00000000fffff984 */ /* 0x000fe20000000800 */
[----:B------:R0:W-:Y:S04]  /*119b0*/  @!P3 LDGSTS.E.BYPASS.LTC128B.128 [R10+0x10400], desc[UR40][R6.64], !P2 ;  /* 0x10400000060abfae */ /* 0x0001e8000d101d68 */
[----:B------:R0:W-:Y:S04]  /*119c0*/  @!P3 LDGSTS.E.BYPASS.LTC128B.128 [R10+0x14400], desc[UR40][R6.64+0x80], !P1 ;  /* 0x14400080060abfae */ /* 0x0001e8000c901d68 */
[----:B------:R0:W-:Y:S01]  /*119d0*/  @!P3 LDGSTS.E.BYPASS.LTC128B.128 [R10+0x18400], desc[UR40][R6.64+0x100], !P0 ;  /* 0x18400100060abfae */ /* 0x0001e2000c101d68 */
[----:B------:R-:W-:Y:S01]  /*119e0*/  ISETP.GE.AND P3, PT, R5, R2, PT ;  /* 0x000000020500720c */ /* 0x000fe20003f66270 */
[----:B------:R-:W-:-:S12]  /*119f0*/  IMAD.MOV.U32 R5, RZ, RZ, R14 ;  /* 0x000000ffff057224 */ /* 0x000fd800078e000e */
[----:B0-----:R-:W-:Y:S05]  /*11a00*/  WARPSYNC.COLLECTIVE R15, `(.L_x_354) ;  /* 0x000000000f087348 */ /* 0x001fea0003c00000 */
[----:B------:R1:W2:Y:S02]  /*11a10*/  SHFL.IDX P6, R14, R13, R12, R11 ;  /* 0x0000000c0d0e7389 */ /* 0x0002a400000c000b */
[----:B012---:R-:W-:Y:S01]  /*11a20*/  ENDCOLLECTIVE ;  /* 0x000000000000791b */ /* 0x007fe20003800000 */
.L_x_354:
[----:B------:R-:W-:Y:S01]  /*11a30*/  @!P3 LEA R8, P5, R8, R5, 0x1 ;  /* 0x000000050808b211 */ /* 0x000fe200078a08ff */
[----:B------:R-:W-:-:S04]  /*11a40*/  IMAD.MOV.U32 R13, RZ, RZ, R4 ;  /* 0x000000ffff0d7224 */ /* 0x000fc800078e0004 */
[----:B------:R-:W-:Y:S02]  /*11a50*/  @!P3 IMAD.X R5, RZ, RZ, R9, P5 ;  /* 0x000000ffff05b224 */ /* 0x000fe400028e0609 */
[----:B------:R-:W0:Y:S01]  /*11a60*/  S2R R9, SR_TID.X ;  /* 0x0000000000097919 */ /* 0x000e220000002100 */
[----:B------:R-:W-:Y:S02]  /*11a70*/  @!P3 IMAD.MOV.U32 R6, RZ, RZ, R8 ;  /* 0x000000ffff06b224 */ /* 0x000fe400078e0008 */
[----:B------:R-:W-:Y:S02]  /*11a80*/  @!P3 IMAD.MOV.U32 R7, RZ, RZ, R5 ;  /* 0x000000ffff07b224 */ /* 0x000fe400078e0005 */
[----:B------:R-:W-:Y:S02]  /*11a90*/  VIADD R5, R0, 0x20 ;  /* 0x0000002000057836 */ /* 0x000fe40000000000 */
[----:B------:R-:W-:Y:S01]  /*11aa0*/  IMAD.MOV.U32 R8, RZ, RZ, R14 ;  /* 0x000000ffff087224 */ /* 0x000fe200078e000e */
[----:B------:R-:W-:Y:S01]  /*11ab0*/  @!PT LDS RZ, [RZ] ;  /* 0x00000000fffff984 */ /* 0x000fe20000000800 */
[----:B------:R-:W-:Y:S01]  /*11ac0*/  @!PT LDS RZ, [RZ] ;  /* 0x00000000fffff984 */ /* 0x000fe20000000800 */
[----:B------:R-:W-:Y:S01]  /*11ad0*/  @!PT LDS RZ, [RZ] ;  /* 0x00000000fffff984 */ /* 0x000fe20000000800 */
[----:B------:R1:W-:Y:S06]  /*11ae0*/  @!P3 LDGSTS.E.BYPASS.LTC128B.128 [R10+0x10c00], desc[UR40][R6.64], !P2 ;  /* 0x10c00000060abfae */ /* 0x0003ec000d101d68 */
[----:B01----:R-:W-:Y:S05]  /*11af0*/  WARPSYNC.COLLECTIVE R15, `(.L_x_355) ;  /* 0x000000000f087348 */ /* 0x003fea0003c00000 */
[----:B------:R2:W3:Y:S02]  /*11b00*/  SHFL.IDX P6, R14, R13, R12, R11 ;  /* 0x0000000c0d0e7389 */ /* 0x0004e400000c000b */
[----:B0123--:R-:W-:Y:S01]  /*11b10*/  ENDCOLLECTIVE ;  /* 0x000000000000791b */ /* 0x00ffe20003800000 */
.L_x_355:
[----:B------:R-:W-:Y:S01]  /*11b20*/  @!PT LDS RZ, [RZ] ;  /* 0x00000000fffff984 */ /* 0x000fe20000000800 */
[----:B------:R-:W-:Y:S01]  /*11b30*/  @!PT LDS RZ, [RZ] ;  /* 0x00000000fffff984 */ /* 0x000fe20000000800 */
[----:B------:R-:W-:Y:S01]  /*11b40*/  @!PT LDS RZ, [RZ] ;  /* 0x00000000fffff984 */ /* 0x000fe20000000800 */
[----:B------:R0:W-:Y:S04]  /*11b50*/  @!P3 LDGSTS.E.BYPASS.LTC128B.128 [R10+0x14c00], desc[UR40][R6.64+0x80], !P1 ;  /* 0x14c00080060abfae */ /* 0x0001e8000c901d68 */
[----:B------:R0:W-:Y:S01]  /*11b60*/  @!P3 LDGSTS.E.BYPASS.LTC128B.128 [R10+0x18c00], desc[UR40][R6.64+0x100], !P0 ;  /* 0x18c00100060abfae */ /* 0x0001e2000c101d68 */
[----:B------:R-:W-:Y:S01]  /*11b70*/  ISETP.GE.AND P3, PT, R5, R2, PT ;  /* 0x000000020500720c */ /* 0x000fe20003f66270 */
[----:B------:R-:W-:Y:S02]  /*11b80*/  IMAD.MOV.U32 R13, RZ, RZ, R3 ;  /* 0x000000ffff0d7224 */ /* 0x000fe400078e0003 */
[----:B------:R-:W-:Y:S02]  /*11b90*/  IMAD.MOV.U32 R12, RZ, RZ, 0x3 ;  /* 0x00000003ff0c7424 */ /* 0x000fe400078e00ff */
[----:B------:R-:W-:-:S02]  /*11ba0*/  IMAD.SHL.U32 R9, R9, 0x8, RZ ;  /* 0x0000000809097824 */ /* 0x000fc400078e00ff */
[----:B------:R-:W-:-:S03]  /*11bb0*/  IMAD.MOV.U32 R5, RZ, RZ, R14 ;  /* 0x000000ffff057224 */ /* 0x000fc600078e000e */
[----:B------:R-:W-:-:S07]  /*11bc0*/  LOP3.LUT R9, R9, 0x38, RZ, 0xc0, !PT ;  /* 0x0000003809097812 */ /* 0x000fce00078ec0ff */
[----:B0-----:R-:W-:Y:S05]  /*11bd0*/  WARPSYNC.COLLECTIVE R15, `(.L_x_356) ;  /* 0x000000000f087348 */ /* 0x001fea0003c00000 */
[----:B------:R1:W2:Y:S02]  /*11be0*/  SHFL.IDX P6, R14, R13, R12, R11 ;  /* 0x0000000c0d0e7389 */ /* 0x0002a400000c000b */
[----:B012---:R-:W-:Y:S01]  /*11bf0*/  ENDCOLLECTIVE ;  /* 0x000000000000791b */ /* 0x007fe20003800000 */
.L_x_356:
[----:B------:R-:W-:-:S05]  /*11c00*/  @!P3 LEA R5, P4, R9, R5, 0x1 ;  /* 0x000000050905b211 */ /* 0x000fca00078808ff */
[----:B------:R-:W-:-:S04]  /*11c10*/  @!P3 IMAD.X R6, RZ, RZ, R8, P4 ;  /* 0x000000ffff06b224 */ /* 0x000fc800020e0608 */
[----:B------:R-:W-:Y:S02]  /*11c20*/  @!P3 IMAD.MOV.U32 R7, RZ, RZ, R6 ;  /* 0x000000ffff07b224 */ /* 0x000fe400078e0006 */
[----:B------:R-:W-:Y:S01]  /*11c30*/  @!P3 IMAD.MOV.U32 R6, RZ, RZ, R5 ;  /* 0x000000ffff06b224 */ /* 0x000fe200078e0005 */
[----:B------:R-:W-:Y:S01]  /*11c40*/  IADD3 R5, R0, 0x30, RZ ;  /* 0x0000003000057810 */ /* 0x000fe20007ffe0ff */
[----:B------:R-:W-:-:S03]  /*11c50*/  IMAD.MOV.U32 R13, RZ, RZ, R4 ;  /* 0x000000ffff0d7224 */ /* 0x000fc600078e0004 */
[----:B------:R-:W-:Y:S01]  /*11c60*/  @!PT LDS RZ, [RZ] ;  /* 0x00000000fffff984 */ /* 0x000fe20000000800 */
[----:B------:R-:W-:Y:S01]  /*11c70*/  @!PT LDS RZ, [RZ] ;  /* 0x00000000fffff984 */ /* 0x000fe20000000800 */
[----:B------:R-:W-:Y:S01]  /*11c80*/  @!PT LDS RZ, [RZ] ;  /* 0x00000000fffff984 */ /* 0x000fe20000000800 */
[----:B------:R-:W-:Y:S04]  /*11c90*/  @!P3 LDGSTS.E.BYPASS.LTC128B.128 [R10+0x11400], desc[UR40][R6.64], !P2 ;  /* 0x11400000060abfae */ /* 0x000fe8000d101d68 */
[----:B------:R-:W-:Y:S04]  /*11ca0*/  @!P3 LDGSTS.E.BYPASS.LTC128B.128 [R10+0x15400], desc[UR40][R6.64+0x80], !P1 ;  /* 0x15400080060abfae */ /* 0x000fe8000c901d68 */
[----:B------:R0:W-:Y:S01]  /*11cb0*/  @!P3 LDGSTS.E.BYPASS.LTC128B.128 [R10+0x19400], desc[UR40][R6.64+0x100], !P0 ;  /* 0x19400100060abfae */ /* 0x0001e2000c101d68 */
[----:B------:R-:W-:Y:S01]  /*11cc0*/  ISETP.GE.AND P3, PT, R5, R2, PT ;  /* 0x000000020500720c */ /* 0x000fe20003f66270 */
[----:B0-----:R-:W-:-:S12]  /*11cd0*/  IMAD.MOV.U32 R6, RZ, RZ, R14 ;  /* 0x000000ffff067224 */ /* 0x001fd800078e000e */
[----:B------:R-:W-:Y:S05]  /*11ce0*/  WARPSYNC.COLLECTIVE R15, `(.L_x_357) ;  /* 0x000000000f087348 */ /* 0x000fea0003c00000 */
[----:B------:R0:W1:Y:S02]  /*11cf0*/  SHFL.IDX P6, R14, R13, R12, R11 ;  /* 0x0000000c0d0e7389 */ /* 0x00006400000c000b */
[----:B01----:R-:W-:Y:S01]  /*11d00*/  ENDCOLLECTIVE ;  /* 0x000000000000791b */ /* 0x003fe20003800000 */
.L_x_357:
[----:B------:R-:W-:Y:S02]  /*11d10*/  IMAD.MOV.U32 R13, RZ, RZ, R3 ;  /* 0x000000ffff0d7224 */ /* 0x000fe400078e0003 */
[----:B------:R-:W-:Y:S02]  /*11d20*/  IMAD.MOV.U32 R12, RZ, RZ, 0x4 ;  /* 0x00000004ff0c7424 */ /* 0x000fe400078e00ff */
[----:B------:R-:W-:-:S07]  /*11d30*/  IMAD.MOV.U32 R5, RZ, RZ, R14 ;  /* 0x000000ffff057224 */ /* 0x000fce00078e000e */
[----:B------:R-:W-:Y:S05]  /*11d40*/  WARPSYNC.COLLECTIVE R15, `(.L_x_358) ;  /* 0x000000000f087348 */ /* 0x000fea0003c00000 */
[----:B------:R0:W1:Y:S02]  /*11d50*/  SHFL.IDX P6, R14, R13, R12, R11 ;  /* 0x0000000c0d0e7389 */ /* 0x00006400000c000b */
[----:B01----:R-:W-:Y:S01]  /*11d60*/  ENDCOLLECTIVE ;  /* 0x000000000000791b */ /* 0x003fe20003800000 */
.L_x_358:
[----:B------:R-:W-:-:S05]  /*11d70*/  @!P3 LEA R5, P4, R9, R5, 0x1 ;  /* 0x000000050905b211 */ /* 0x000fca00078808ff */
[----:B------:R-:W-:-:S04]  /*11d80*/  @!P3 IMAD.X R6, RZ, RZ, R6, P4 ;  /* 0x000000ffff06b224 */ /* 0x000fc800020e0606 */
[----:B------:R-:W-:Y:S02]  /*11d90*/  @!P3 IMAD.MOV.U32 R7, RZ, RZ, R6 ;  /* 0x000000ffff07b224 */ /* 0x000fe400078e0006 */
[----:B------:R-:W-:Y:S02]  /*11da0*/  @!P3 IMAD.MOV.U32 R6, RZ, RZ, R5 ;  /* 0x000000ffff06b224 */ /* 0x000fe400078e0005 */
[----:B------:R-:W-:Y:S02]  /*11db0*/  IMAD.MOV.U32 R13, RZ, RZ, R4 ;  /* 0x000000ffff0d7224 */ /* 0x000fe400078e0004 */
[----:B------:R-:W-:Y:S01]  /*11dc0*/  VIADD R5, R0, 0x40 ;  /* 0x0000004000057836 */ /* 0x000fe20000000000 */
        /* <DEDUP_REMOVED lines=11> */
.L_x_359:
[----:B------:R-:W-:Y:S02]  /*11e80*/  IMAD.MOV.U32 R13, RZ, RZ, R3 ;  /* 0x000000ffff0d7224 */ /* 0x000fe400078e0003 */
[----:B------:R-:W-:Y:S02]  /*11e90*/  IMAD.MOV.U32 R12, RZ, RZ, 0x5 ;  /* 0x00000005ff0c7424 */ /* 0x000fe400078e00ff */
[----:B------:R-:W-:-:S07]  /*11ea0*/  IMAD.MOV.U32 R5, RZ, RZ, R14 ;  /* 0x000000ffff057224 */ /* 0x000fce00078e000e */
[----:B------:R-:W-:Y:S05]  /*11eb0*/  WARPSYNC.COLLECTIVE R15, `(.L_x_360) ;  /* 0x000000000f087348 */ /* 0x000fea0003c00000 */
[----:B------:R0:W1:Y:S02]  /*11ec0*/  SHFL.IDX P6, R14, R13, R12, R11 ;  /* 0x0000000c0d0e7389 */ /* 0x00006400000c000b */
[----:B01----:R-:W-:Y:S01]  /*11ed0*/  ENDCOLLECTIVE ;  /* 0x000000000000791b */ /* 0x003fe20003800000 */
.L_x_360:
[----:B------:R-:W-:-:S05]  /*11ee0*/  @!P3 LEA R5, P4, R9, R5, 0x1 ;  /* 0x000000050905b211 */ /* 0x000fca00078808ff */
[----:B------:R-:W-:-:S05]  /*11ef0*/  @!P3 IMAD.X R6, RZ, RZ, R6, P4 ;  /* 0x000000ffff06b224 */ /* 0x000fca00020e0606 */
[----:B------:R-:W-:Y:S01]  /*11f00*/  @!P3 MOV R7, R6 ;  /* 0x000000060007b202 */ /* 0x000fe20000000f00 */
        /* <DEDUP_REMOVED lines=14> */
.L_x_361:
[----:B------:R-:W-:Y:S02]  /*11ff0*/  IMAD.MOV.U32 R13, RZ, RZ, R3 ;  /* 0x000000ffff0d7224 */ /* 0x000fe400078e0003 */
[----:B------:R-:W-:Y:S02]  /*12000*/  IMAD.MOV.U32 R12, RZ, RZ, 0x6 ;  /* 0x00000006ff0c7424 */ /* 0x000fe400078e00ff */
[----:B------:R-:W-:-:S07]  /*12010*/  IMAD.MOV.U32 R5, RZ, RZ, R14 ;  /* 0x000000ffff057224 */ /* 0x000fce00078e000e */
[----:B------:R-:W-:Y:S05]  /*12020*/  WARPSYNC.COLLECTIVE R15, `(.L_x_362) ;  /* 0x000000000f087348 */ /* 0x000fea0003c00000 */
[----:B------:R0:W1:Y:S02]  /*12030*/  SHFL.IDX P6, R14, R13, R12, R11 ;  /* 0x0000000c0d0e7389 */ /* 0x00006400000c000b */
[----:B01----:R-:W-:Y:S01]  /*12040*/  ENDCOLLECTIVE ;  /* 0x000000000000791b */ /* 0x003fe20003800000 */
.L_x_362:
[----:B------:R-:W-:-:S05]  /*12050*/  @!P3 LEA R5, P4, R9, R5, 0x1 ;  /* 0x000000050905b211 */ /* 0x000fca00078808ff */
[----:B------:R-:W-:-:S04]  /*12060*/  @!P3 IMAD.X R6, RZ, RZ, R6, P4 ;  /* 0x000000ffff06b224 */ /* 0x000fc800020e0606 */
[----:B------:R-:W-:Y:S02]  /*12070*/  @!P3 IMAD.MOV.U32 R7, RZ, RZ, R6 ;  /* 0x000000ffff07b224 */ /* 0x000fe400078e0006 */
[----:B------:R-:W-:Y:S02]  /*12080*/  @!P3 IMAD.MOV.U32 R6, RZ, RZ, R5 ;  /* 0x000000ffff06b224 */ /* 0x000fe400078e0005 */
[----:B------:R-:W-:-:S03]  /*12090*/  IMAD.MOV.U32 R13, RZ, RZ, R4 ;  /* 0x000000ffff0d7224 */ /* 0x000fc600078e0004 */
[----:B------:R-:W-:Y:S01]  /*120a0*/  @!PT LDS RZ, [RZ] ;  /* 0x00000000fffff984 */ /* 0x000fe20000000800 */
[----:B------:R-:W-:Y:S01]  /*120b0*/  @!PT LDS RZ, [RZ] ;  /* 0x00000000fffff984 */ /* 0x000fe20000000800 */
[----:B------:R-:W-:Y:S01]  /*120c0*/  @!PT LDS RZ, [RZ] ;  /* 0x00000000fffff984 */ /* 0x000fe20000000800 */
[----:B------:R-:W-:Y:S04]  /*120d0*/  @!P3 LDGSTS.E.BYPASS.LTC128B.128 [R10+0x12c00], desc[UR40][R6.64], !P2 ;  /* 0x12c00000060abfae */ /* 0x000fe8000d101d68 */
[----:B------:R-:W-:Y:S04]  /*120e0*/  @!P3 LDGSTS.E.BYPASS.LTC128B.128 [R10+0x16c00], desc[UR40][R6.64+0x80], !P1 ;  /* 0x16c00080060abfae */ /* 0x000fe8000c901d68 */
[----:B------:R0:W-:Y:S02]  /*120f0*/  @!P3 LDGSTS.E.BYPASS.LTC128B.128 [R10+0x1ac00], desc[UR40][R6.64+0x100], !P0 ;  /* 0x1ac00100060abfae */ /* 0x0001e4000c101d68 */
[----:B0-----:R-:W-:Y:S01]  /*12100*/  IMAD.MOV.U32 R6, RZ, RZ, R14 ;  /* 0x000000ffff067224 */ /* 0x001fe200078e000e */
[----:B------:R-:W-:-:S07]  /*12110*/  IADD3 R7, R0, 0x60, RZ ;  /* 0x0000006000077810 */ /* 0x000fce0007ffe0ff */
[----:B------:R-:W-:Y:S05]  /*12120*/  WARPSYNC.COLLECTIVE R15, `(.L_x_363) ;  /* 0x000000000f087348 */ /* 0x000fea0003c00000 */
[----:B------:R0:W1:Y:S02]  /*12130*/  SHFL.IDX P6, R14, R13, R12, R11 ;  /* 0x0000000c0d0e7389 */ /* 0x00006400000c000b */
[----:B01----:R-:W-:Y:S01]  /*12140*/  ENDCOLLECTIVE ;  /* 0x000000000000791b */ /* 0x003fe20003800000 */
.L_x_363:
[----:B------:R-:W-:Y:S01]  /*12150*/  ISETP.GE.AND P4, PT, R7, R2, PT ;  /* 0x000000020700720c */ /* 0x000fe20003f86270 */
[----:B------:R-:W-:Y:S02]  /*12160*/  IMAD.MOV.U32 R13, RZ, RZ, R3 ;  /* 0x000000ffff0d7224 */ /* 0x000fe400078e0003 */
[----:B------:R-:W-:Y:S02]  /*12170*/  IMAD.MOV.U32 R12, RZ, RZ, 0x7 ;  /* 0x00000007ff0c7424 */ /* 0x000fe400078e00ff */
[----:B------:R-:W-:-:S08]  /*12180*/  IMAD.MOV.U32 R5, RZ, RZ, R14 ;  /* 0x000000ffff057224 */ /* 0x000fd000078e000e */
[----:B------:R-:W-:Y:S05]  /*12190*/  WARPSYNC.COLLECTIVE R15, `(.L_x_364) ;  /* 0x000000000f087348 */ /* 0x000fea0003c00000 */
[----:B------:R0:W1:Y:S02]  /*121a0*/  SHFL.IDX P6, R14, R13, R12, R11 ;  /* 0x0000000c0d0e7389 */ /* 0x00006400000c000b */
[----:B01----:R-:W-:Y:S01]  /*121b0*/  ENDCOLLECTIVE ;  /* 0x000000000000791b */ /* 0x003fe20003800000 */
.L_x_364:
[----:B------:R-:W-:-:S05]  /*121c0*/  @!P4 LEA R5, P3, R9, R5, 0x1 ;  /* 0x000000050905c211 */ /* 0x000fca00078608ff */
[----:B------:R-:W-:-:S04]  /*121d0*/  @!P4 IMAD.X R6, RZ, RZ, R6, P3 ;  /* 0x000000ffff06c224 */ /* 0x000fc800018e0606 */
[----:B------:R-:W-:Y:S02]  /*121e0*/  @!P4 IMAD.MOV.U32 R7, RZ, RZ, R6 ;  /* 0x000000ffff07c224 */ /* 0x000fe400078e0006 */
[----:B------:R-:W-:Y:S02]  /*121f0*/  IMAD.MOV.U32 R13, RZ, RZ, R4 ;  /* 0x000000ffff0d7224 */ /* 0x000fe400078e0004 */
[----:B------:R-:W-:-:S05]  /*12200*/  @!P4 IMAD.MOV.U32 R6, RZ, RZ, R5 ;  /* 0x000000ffff06c224 */ /* 0x000fca00078e0005 */
        /* <DEDUP_REMOVED lines=9> */
.L_x_365:
[----:B------:R-:W-:Y:S01]  /*122a0*/  @!PT LDS RZ, [RZ] ;  /* 0x00000000fffff984 */ /* 0x000fe20000000800 */
[----:B------:R-:W-:Y:S01]  /*122b0*/  @!PT LDS RZ, [RZ] ;  /* 0x00000000fffff984 */ /* 0x000fe20000000800 */
[----:B------:R-:W-:Y:S01]  /*122c0*/  @!PT LDS RZ, [RZ] ;  /* 0x00000000fffff984 */ /* 0x000fe20000000800 */
[----:B------:R0:W-:Y:S01]  /*122d0*/  @!P4 LDGSTS.E.BYPASS.LTC128B.128 [R10+0x1b400], desc[UR40][R6.64+0x100], !P0 ;  /* 0x1b400100060acfae */ /* 0x0001e2000c101d68 */
[----:B------:R-:W-:Y:S01]  /*122e0*/  IMAD.MOV.U32 R3, RZ, RZ, R14 ;  /* 0x000000ffff037224 */ /* 0x000fe200078e000e */
[----:B------:R-:W-:Y:S06]  /*122f0*/  BRA `(.L_x_366) ;  /* 0xffffffb4008c7947 */ /* 0x000fec000383ffff */
.L_x_254:
[----:B0-----:R0:W1:Y:S02]  /*12300*/  SYNCS.PHASECHK.TRANS64.TRYWAIT P0, [R18+URZ+0x34820], R0 ;  /* 0x03482000120075a7 */ /* 0x001064000800017f */
[----:B-1----:R-:W-:Y:S05]  /*12310*/  @!P0 NANOSLEEP.SYNCS 0x989680 ;  /* 0x009896800000895d */ /* 0x002fea0003900000 */
[----:B------:R-:W1:Y:S02]  /*12320*/  @!P0 SYNCS.PHASECHK.TRANS64 P0, [R18+URZ+0x34820], R0 ;  /* 0x03482000120085a7 */ /* 0x000e64000800007f */
[----:B-1----:R-:W-:Y:S05]  /*12330*/  @!P0 BRA `(.L_x_254) ;  /* 0xfffffffc00f08947 */ /* 0x002fea000383ffff */
[----:B------:R-:W-:Y:S05]  /*12340*/  BRA `(.L_x_367) ;  /* 0xffffffb8000c7947 */ /* 0x000fea000383ffff */
.L_x_263:
[----:B-1----:R1:W2:Y:S02]  /*12350*/  SYNCS.PHASECHK.TRANS64.TRYWAIT P0, [R3+URZ+0x34840], R2 ;  /* 0x03484002030075a7 */ /* 0x0022a4000800017f */
[----:B--2---:R-:W-:Y:S05]  /*12360*/  @!P0 NANOSLEEP.SYNCS 0x989680 ;  /* 0x009896800000895d */ /* 0x004fea0003900000 */
[----:B------:R-:W2:Y:S02]  /*12370*/  @!P0 SYNCS.PHASECHK.TRANS64 P0, [R3+URZ+0x34840], R2 ;  /* 0x03484002030085a7 */ /* 0x000ea4000800007f */
[----:B--2---:R-:W-:Y:S05]  /*12380*/  @!P0 BRA `(.L_x_263) ;  /* 0xfffffffc00f08947 */ /* 0x004fea000383ffff */
[----:B------:R-:W-:Y:S05]  /*12390*/  BRA `(.L_x_368) ;  /* 0xffffffb800e87947 */ /* 0x000fea000383ffff */
.L_x_270:
[----:B-1----:R1:W2:Y:S02]  /*123a0*/  SYNCS.PHASECHK.TRANS64.TRYWAIT P0, [R3+URZ+0x60], R2 ;  /* 0x00006002030075a7 */ /* 0x0022a4000800017f */
[----:B--2---:R-:W-:Y:S05]  /*123b0*/  @!P0 NANOSLEEP.SYNCS 0x989680 ;  /* 0x009896800000895d */ /* 0x004fea0003900000 */
[----:B------:R-:W2:Y:S02]  /*123c0*/  @!P0 SYNCS.PHASECHK.TRANS64 P0, [R3+URZ+0x60], R2 ;  /* 0x00006002030085a7 */ /* 0x000ea4000800007f */
[----:B--2---:R-:W-:Y:S05]  /*123d0*/  @!P0 BRA `(.L_x_270) ;  /* 0xfffffffc00f08947 */ /* 0x004fea000383ffff */
[----:B------:R-:W-:Y:S05]  /*123e0*/  BRA `(.L_x_369) ;  /* 0xffffffbc00f87947 */ /* 0x000fea000383ffff */
.L_x_279:
[----:B-1----:R1:W2:Y:S02]  /*123f0*/  SYNCS.PHASECHK.TRANS64.TRYWAIT P0, [R3+URZ+0x34840], R2 ;  /* 0x03484002030075a7 */ /* 0x0022a4000800017f */
[----:B--2---:R-:W-:Y:S05]  /*12400*/  @!P0 NANOSLEEP.SYNCS 0x989680 ;  /* 0x009896800000895d */ /* 0x004fea0003900000 */
[----:B------:R-:W2:Y:S02]  /*12410*/  @!P0 SYNCS.PHASECHK.TRANS64 P0, [R3+URZ+0x34840], R2 ;  /* 0x03484002030085a7 */ /* 0x000ea4000800007f */
[----:B--2---:R-:W-:Y:S05]  /*12420*/  @!P0 BRA `(.L_x_279) ;  /* 0xfffffffc00f08947 */ /* 0x004fea000383ffff */
[----:B------:R-:W-:Y:S05]  /*12430*/  BRA `(.L_x_370) ;  /* 0xffffffc400887947 */ /* 0x000fea000383ffff */
.L_x_286:
[----:B0-----:R0:W1:Y:S02]  /*12440*/  SYNCS.PHASECHK.TRANS64.TRYWAIT P0, [R2+URZ+0x60], R3 ;  /* 0x00006003020075a7 */ /* 0x001064000800017f */
[----:B-1----:R-:W-:Y:S05]  /*12450*/  @!P0 NANOSLEEP.SYNCS 0x989680 ;  /* 0x009896800000895d */ /* 0x002fea0003900000 */
[----:B------:R-:W1:Y:S02]  /*12460*/  @!P0 SYNCS.PHASECHK.TRANS64 P0, [R2+URZ+0x60], R3 ;  /* 0x00006003020085a7 */ /* 0x000e64000800007f */
[----:B-1----:R-:W-:Y:S05]  /*12470*/  @!P0 BRA `(.L_x_286) ;  /* 0xfffffffc00f08947 */ /* 0x002fea000383ffff */
[----:B------:R-:W-:Y:S05]  /*12480*/  BRA `(.L_x_371) ;  /* 0xffffffc800987947 */ /* 0x000fea000383ffff */
.L_x_295:
[----:B--2---:R2:W3:Y:S02]  /*12490*/  SYNCS.PHASECHK.TRANS64.TRYWAIT P0, [R2+URZ+0x34840], R3 ;  /* 0x03484003020075a7 */ /* 0x0044e4000800017f */
[----:B---3--:R-:W-:Y:S05]  /*124a0*/  @!P0 NANOSLEEP.SYNCS 0x989680 ;  /* 0x009896800000895d */ /* 0x008fea0003900000 */
[----:B------:R-:W3:Y:S02]  /*124b0*/  @!P0 SYNCS.PHASECHK.TRANS64 P0, [R2+URZ+0x34840], R3 ;  /* 0x03484003020085a7 */ /* 0x000ee4000800007f */
[----:B---3--:R-:W-:Y:S05]  /*124c0*/  @!P0 BRA `(.L_x_295) ;  /* 0xfffffffc00f08947 */ /* 0x008fea000383ffff */
[----:B------:R-:W-:Y:S05]  /*124d0*/  BRA `(.L_x_372) ;  /* 0xffffffcc00f87947 */ /* 0x000fea000383ffff */
.L_x_302:
[----:B0-----:R0:W1:Y:S02]  /*124e0*/  SYNCS.PHASECHK.TRANS64.TRYWAIT P0, [R2+URZ+0x60], R5 ;  /* 0x00006005020075a7 */ /* 0x001064000800017f */
[----:B-1----:R-:W-:Y:S05]  /*124f0*/  @!P0 NANOSLEEP.SYNCS 0x989680 ;  /* 0x009896800000895d */ /* 0x002fea0003900000 */
[----:B------:R-:W1:Y:S02]  /*12500*/  @!P0 SYNCS.PHASECHK.TRANS64 P0, [R2+URZ+0x60], R5 ;  /* 0x00006005020085a7 */ /* 0x000e64000800007f */
[----:B-1----:R-:W-:Y:S05]  /*12510*/  @!P0 BRA `(.L_x_302) ;  /* 0xfffffffc00f08947 */ /* 0x002fea000383ffff */
[----:B------:R-:W-:Y:S05]  /*12520*/  BRA `(.L_x_373) ;  /* 0xffffffd400087947 */ /* 0x000fea000383ffff */
.L_x_313:
[----:B---3--:R3:W4:Y:S02]  /*12530*/  SYNCS.PHASECHK.TRANS64.TRYWAIT P0, [R0+URZ+0x34860], R2 ;  /* 0x03486002000075a7 */ /* 0x008724000800017f */
[----:B----4-:R-:W-:Y:S05]  /*12540*/  @!P0 NANOSLEEP.SYNCS 0x989680 ;  /* 0x009896800000895d */ /* 0x010fea0003900000 */
[----:B------:R-:W4:Y:S02]  /*12550*/  @!P0 SYNCS.PHASECHK.TRANS64 P0, [R0+URZ+0x34860], R2 ;  /* 0x03486002000085a7 */ /* 0x000f24000800007f */
[----:B----4-:R-:W-:Y:S05]  /*12560*/  @!P0 BRA `(.L_x_313) ;  /* 0xfffffffc00f08947 */ /* 0x010fea000383ffff */
[----:B------:R-:W-:Y:S05]  /*12570*/  BRA `(.L_x_374) ;  /* 0xffffffd800547947 */ /* 0x000fea000383ffff */
.L_x_320:
[----:B------:R-:W4:Y:S01]  /*12580*/  LDL R3, [R1] ;  /* 0x0000000001037983 */ /* 0x000f220000100800 */
[----:B------:R-:W-:Y:S01]  /*12590*/  BSSY B0, `(.L_x_375) ;  /* 0x0000008000007945 */ /* 0x000fe20003800000 */
[----:B0-----:R-:W-:Y:S02]  /*125a0*/  IMAD.MOV.U32 R12, RZ, RZ, RZ ;  /* 0x000000ffff0c7224 */ /* 0x001fe400078e00ff */
[----:B------:R-:W-:Y:S02]  /*125b0*/  IMAD.MOV.U32 R11, RZ, RZ, 0x1f ;  /* 0x0000001fff0b7424 */ /* 0x000fe400078e00ff */
[----:B------:R-:W-:Y:S02]  /*125c0*/  IMAD.MOV.U32 R15, RZ, RZ, -0x1 ;  /* 0xffffffffff0f7424 */ /* 0x000fe400078e00ff */
[----:B----4-:R-:W-:-:S07]  /*125d0*/  IMAD.MOV.U32 R13, RZ, RZ, R3 ;  /* 0x000000ffff0d7224 */ /* 0x010fce00078e0003 */
[----:B-123--:R-:W-:Y:S05]  /*125e0*/  WARPSYNC.COLLECTIVE R15, `(.L_x_376) ;  /* 0x000000000f087348 */ /* 0x00efea0003c00000 */
[----:B------:R0:W4:Y:S02]  /*125f0*/  SHFL.IDX P6, R14, R13, R12, R11 ;  /* 0x0000000c0d0e7389 */ /* 0x00012400000c000b */
[----:B01234-:R-:W-:Y:S01]  /*12600*/  ENDCOLLECTIVE ;  /* 0x000000000000791b */ /* 0x01ffe20003800000 */
.L_x_376:
[----:B------:R-:W-:Y:S05]  /*12610*/  BSYNC B0 ;  /* 0x0000000000007941 */ /* 0x000fea0003800000 */
.L_x_375:
[----:B------:R0:W5:Y:S01]  /*12620*/  LDL R2, [R1+0xc] ;  /* 0x00000c0001027983 */ /* 0x0001620000100800 */
[----:B------:R-:W-:Y:S01]  /*12630*/  IMAD.MOV.U32 R13, RZ, RZ, R3 ;  /* 0x000000ffff0d7224 */ /* 0x000fe200078e0003 */
[----:B------:R-:W-:Y:S01]  /*12640*/  MOV R11, 0x1f ;  /* 0x0000001f000b7802 */ /* 0x000fe20000000f00 */
[----:B------:R-:W-:Y:S02]  /*12650*/  IMAD.MOV.U32 R12, RZ, RZ, 0x1 ;  /* 0x00000001ff0c7424 */ /* 0x000fe400078e00ff */
[----:B------:R-:W-:Y:S02]  /*12660*/  IMAD.MOV.U32 R15, RZ, RZ, -0x1 ;  /* 0xffffffffff0f7424 */ /* 0x000fe400078e00ff */
[----:B------:R-:W-:-:S07]  /*12670*/  IMAD.MOV.U32 R0, RZ, RZ, R14 ;  /* 0x000000ffff007224 */ /* 0x000fce00078e000e */
[----:B0----5:R-:W-:Y:S05]  /*12680*/  WARPSYNC.COLLECTIVE R15, `(.L_x_377) ;  /* 0x000000000f087348 */ /* 0x021fea0003c00000 */
[----:B------:R1:W2:Y:S02]  /*12690*/  SHFL.IDX P6, R14, R13, R12, R11 ;  /* 0x0000000c0d0e7389 */ /* 0x0002a400000c000b */
[----:B012--5:R-:W-:Y:S01]  /*126a0*/  ENDCOLLECTIVE ;  /* 0x000000000000791b */ /* 0x027fe20003800000 */
.L_x_377:
[----:B------:R-:W-:Y:S01]  /*126b0*/  ULDC UR4, c[0x0][0xc3c] ;  /* 0x00030f0000047ab9 */ /* 0x000fe20000000800 */
[----:B------:R-:W-:Y:S02]  /*126c0*/  IMAD.IADD R6, R2, 0x1, R16 ;  /* 0x0000000102067824 */ /* 0x000fe400078e0210 */
[----:B------:R-:W-:Y:S02]  /*126d0*/  IMAD.MOV.U32 R11, RZ, RZ, RZ ;  /* 0x000000ffff0b7224 */ /* 0x000fe400078e00ff */
[----:B------:R-:W-:Y:S01]  /*126e0*/  IMAD.MOV.U32 R8, RZ, RZ, R14 ;  /* 0x000000ffff087224 */ /* 0x000fe200078e000e */
[----:B------:R-:W-:-:S13]  /*126f0*/  ISETP.GE.OR P1, PT, R6, UR4, !P0 ;  /* 0x0000000406007c0c */ /* 0x000fda000c726670 */
[----:B------:R-:W0:Y:S08]  /*12700*/  @!P1 LDC.64 R2, c[0x0][0xc80] ;  /* 0x00032000ff029b82 */ /* 0x000e300000000a00 */
[----:B------:R-:W1:Y:S01]  /*12710*/  @!P1 LDC.64 R4, c[0x0][0xc78] ;  /* 0x00031e00ff049b82 */ /* 0x000e620000000a00 */
[----:B0-----:R-:W-:-:S05]  /*12720*/  @!P1 IMAD.WIDE R2, R6, 0x4, R2 ;  /* 0x0000000406029825 */ /* 0x001fca00078e0202 */
[----:B------:R1:W2:Y:S02]  /*12730*/  @!P1 LDG.E R7, desc[UR40][R2.64] ;  /* 0x0000002802079981 */ /* 0x0002a4000c1e1900 */
[----:B-1----:R-:W-:-:S06]  /*12740*/  @!P1 IMAD.WIDE R2, R6, 0x4, R4 ;  /* 0x0000000406029825 */ /* 0x002fcc00078e0204 */
[----:B------:R-:W3:Y:S01]  /*12750*/  @!P1 LDG.E R2, desc[UR40][R2.64] ;  /* 0x0000002802029981 */ /* 0x000ee2000c1e1900 */
[----:B------:R-:W-:Y:S01]  /*12760*/  IMAD.MOV.U32 R6, RZ, RZ, RZ ;  /* 0x000000ffff067224 */ /* 0x000fe200078e00ff */
[C---:B------:R-:W-:Y:S02]  /*12770*/  ISETP.GE.U32.AND P2, PT, R16.reuse, 0x2, PT ;  /* 0x000000021000780c */ /* 0x040fe40003f46070 */
[C---:B------:R-:W-:Y:S02]  /*12780*/  ISETP.GE.U32.AND P3, PT, R16.reuse, 0x4, PT ;  /* 0x000000041000780c */ /* 0x040fe40003f66070 */
[C---:B------:R-:W-:Y:S02]  /*12790*/  ISETP.GE.U32.AND P4, PT, R16.reuse, 0x8, PT ;  /* 0x000000081000780c */ /* 0x040fe40003f86070 */
[----:B------:R-:W-:Y:S02]  /*127a0*/  ISETP.GE.U32.AND P5, PT, R16, 0x10, PT ;  /* 0x000000101000780c */ /* 0x000fe40003fa6070 */
[----:B------:R-:W-:Y:S01]  /*127b0*/  MOV R4, RZ ;  /* 0x000000ff00047202 */ /* 0x000fe20000000f00 */
[----:B--2---:R-:W-:-:S02]  /*127c0*/  @!P1 IMAD.MOV.U32 R6, RZ, RZ, R7 ;  /* 0x000000ffff069224 */ /* 0x004fc400078e0007 */
[----:B------:R-:W-:Y:S02]  /*127d0*/  IMAD.MOV.U32 R7, RZ, RZ, RZ ;  /* 0x000000ffff077224 */ /* 0x000fe400078e00ff */
[----:B---3--:R-:W-:Y:S01]  /*127e0*/  @!P1 IMAD.MOV.U32 R7, RZ, RZ, R2 ;  /* 0x000000ffff079224 */ /* 0x008fe200078e0002 */
[----:B------:R-:W-:-:S03]  /*127f0*/  ISETP.NE.AND P1, PT, R16, RZ, PT ;  /* 0x000000ff1000720c */ /* 0x000fc60003f25270 */
[----:B------:R-:W-:-:S04]  /*12800*/  IMAD R2, R7, R6, RZ ;  /* 0x0000000607027224 */ /* 0x000fc800078e02ff */
[----:B------:R-:W-:-:S07]  /*12810*/  IMAD.MOV.U32 R13, RZ, RZ, R2 ;  /* 0x000000ffff0d7224 */ /* 0x000fce00078e0002 */
[----:B------:R-:W-:Y:S05]  /*12820*/  WARPSYNC.COLLECTIVE R15, `(.L_x_378) ;  /* 0x000000000f087348 */ /* 0x000fea0003c00000 */
[----:B------:R0:W1:Y:S02]  /*12830*/  SHFL.UP P6, R14, R13, R12, R11 ;  /* 0x0400000c0d0e7389 */ /* 0x00006400000c000b */
[----:B01----:R-:W-:Y:S01]  /*12840*/  ENDCOLLECTIVE ;  /* 0x000000000000791b */ /* 0x003fe20003800000 */
.L_x_378:
[----:B------:R-:W-:Y:S02]  /*12850*/  IMAD.MOV.U32 R12, RZ, RZ, 0x2 ;  /* 0x00000002ff0c7424 */ /* 0x000fe400078e00ff */
[----:B------:R-:W-:-:S05]  /*12860*/  IMAD.MOV.U32 R3, RZ, RZ, R14 ;  /* 0x000000ffff037224 */ /* 0x000fca00078e000e */
[----:B------:R-:W-:-:S05]  /*12870*/  SEL R3, R3, RZ, P1 ;  /* 0x000000ff03037207 */ /* 0x000fca0000800000 */
[----:B------:R-:W-:-:S04]  /*12880*/  IMAD.IADD R2, R2, 0x1, R3 ;  /* 0x0000000102027824 */ /* 0x000fc800078e0203 */
[----:B------:R-:W-:-:S07]  /*12890*/  IMAD.MOV.U32 R13, RZ, RZ, R2 ;  /* 0x000000ffff0d7224 */ /* 0x000fce00078e0002 */
[----:B------:R-:W-:Y:S05]  /*128a0*/  WARPSYNC.COLLECTIVE R15, `(.L_x_379) ;  /* 0x000000000f087348 */ /* 0x000fea0003c00000 */
[----:B------:R0:W1:Y:S02]  /*128b0*/  SHFL.UP P6, R14, R13, R12, R11 ;  /* 0x0400000c0d0e7389 */ /* 0x00006400000c000b */
[----:B01----:R-:W-:Y:S01]  /*128c0*/  ENDCOLLECTIVE ;  /* 0x000000000000791b */ /* 0x003fe20003800000 */
.L_x_379:
[----:B------:R-:W-:Y:S02]  /*128d0*/  IMAD.MOV.U32 R12, RZ, RZ, 0x4 ;  /* 0x00000004ff0c7424 */ /* 0x000fe400078e00ff */
[----:B------:R-:W-:-:S05]  /*128e0*/  IMAD.MOV.U32 R3, RZ, RZ, R14 ;  /* 0x000000ffff037224 */ /* 0x000fca00078e000e */
[----:B------:R-:W-:-:S05]  /*128f0*/  SEL R3, R3, RZ, P2 ;  /* 0x000000ff03037207 */ /* 0x000fca0001000000 */
[----:B------:R-:W-:-:S05]  /*12900*/  IMAD.IADD R2, R2, 0x1, R3 ;  /* 0x0000000102027824 */ /* 0x000fca00078e0203 */
[----:B------:R-:W-:-:S07]  /*12910*/  MOV R13, R2 ;  /* 0x00000002000d7202 */ /* 0x000fce0000000f00 */
[----:B------:R-:W-:Y:S05]  /*12920*/  WARPSYNC.COLLECTIVE R15, `(.L_x_380) ;  /* 0x000000000f087348 */ /* 0x000fea0003c00000 */
[----:B------:R0:W1:Y:S02]  /*12930*/  SHFL.UP P6, R14, R13, R12, R11 ;  /* 0x0400000c0d0e7389 */ /* 0x00006400000c000b */
[----:B01----:R-:W-:Y:S01]  /*12940*/  ENDCOLLECTIVE ;  /* 0x000000000000791b */ /* 0x003fe20003800000 */
.L_x_380:
        /* <DEDUP_REMOVED lines=8> */
.L_x_381:
        /* <DEDUP_REMOVED lines=8> */
.L_x_382:
[----:B------:R-:W-:Y:S02]  /*12a50*/  IMAD.MOV.U32 R12, RZ, RZ, 0x1f ;  /* 0x0000001fff0c7424 */ /* 0x000fe400078e00ff */
[----:B------:R-:W-:Y:S02]  /*12a60*/  IMAD.MOV.U32 R11, RZ, RZ, 0x1f ;  /* 0x0000001fff0b7424 */ /* 0x000fe400078e00ff */
[----:B------:R-:W-:-:S05]  /*12a70*/  IMAD.MOV.U32 R3, RZ, RZ, R14 ;  /* 0x000000ffff037224 */ /* 0x000fca00078e000e */
[----:B------:R-:W-:-:S05]  /*12a80*/  SEL R3, R3, RZ, P5 ;  /* 0x000000ff03037207 */ /* 0x000fca0002800000 */
[----:B------:R-:W-:-:S04]  /*12a90*/  IMAD.IADD R2, R2, 0x1, R3 ;  /* 0x0000000102027824 */ /* 0x000fc800078e0203 */
[----:B------:R-:W-:-:S07]  /*12aa0*/  IMAD.MOV.U32 R13, RZ, RZ, R2 ;  /* 0x000000ffff0d7224 */ /* 0x000fce00078e0002 */
[----:B------:R-:W-:Y:S05]  /*12ab0*/  WARPSYNC.COLLECTIVE R15, `(.L_x_383) ;  /* 0x000000000f087348 */ /* 0x000fea0003c00000 */
[----:B------:R0:W1:Y:S02]  /*12ac0*/  SHFL.IDX P6, R14, R13, R12, R11 ;  /* 0x0000000c0d0e7389 */ /* 0x00006400000c000b */
[----:B01----:R-:W-:Y:S01]  /*12ad0*/  ENDCOLLECTIVE ;  /* 0x000000000000791b */ /* 0x003fe20003800000 */
.L_x_383:
[----:B------:R-:W-:Y:S01]  /*12ae0*/  IMAD.MOV.U32 R9, RZ, RZ, R14 ;  /* 0x000000ffff097224 */ /* 0x000fe200078e000e */
[----:B------:R-:W-:Y:S06]  /*12af0*/  BRA `(.L_x_384) ;  /* 0xffffffd800c87947 */ /* 0x000fec000383ffff */
.L_x_323:
[----:B------:R-:W-:Y:S01]  /*12b00*/  BSSY B0, `(.L_x_385) ;  /* 0x0000008000007945 */ /* 0x000fe20003800000 */
[----:B------:R-:W-:Y:S02]  /*12b10*/  IMAD.MOV.U32 R13, RZ, RZ, R2 ;  /* 0x000000ffff0d7224 */ /* 0x000fe400078e0002 */
[----:B0-----:R-:W-:Y:S02]  /*12b20*/  IMAD.MOV.U32 R12, RZ, RZ, 0x1 ;  /* 0x00000001ff0c7424 */ /* 0x001fe400078e00ff */
[----:B------:R-:W-:Y:S02]  /*12b30*/  IMAD.MOV.U32 R11, RZ, RZ, RZ ;  /* 0x000000ffff0b7224 */ /* 0x000fe400078e00ff */
[----:B------:R-:W-:-:S07]  /*12b40*/  IMAD.MOV.U32 R15, RZ, RZ, -0x1 ;  /* 0xffffffffff0f7424 */ /* 0x000fce00078e00ff */
[----:B------:R-:W-:Y:S05]  /*12b50*/  WARPSYNC.COLLECTIVE R15, `(.L_x_386) ;  /* 0x000000000f087348 */ /* 0x000fea0003c00000 */
[----:B------:R0:W1:Y:S02]  /*12b60*/  SHFL.UP P6, R14, R13, R12, R11 ;  /* 0x0400000c0d0e7389 */ /* 0x00006400000c000b */
[----:B01----:R-:W-:Y:S01]  /*12b70*/  ENDCOLLECTIVE ;  /* 0x000000000000791b */ /* 0x003fe20003800000 */
.L_x_386:
[----:B------:R-:W-:Y:S05]  /*12b80*/  BSYNC B0 ;  /* 0x0000000000007941 */ /* 0x000fea0003800000 */
.L_x_385:
[----:B------:R-:W-:Y:S02]  /*12b90*/  IMAD.MOV.U32 R3, RZ, RZ, R14 ;  /* 0x000000ffff037224 */ /* 0x000fe400078e000e */
[----:B------:R-:W-:Y:S02]  /*12ba0*/  IMAD.MOV.U32 R12, RZ, RZ, 0x2 ;  /* 0x00000002ff0c7424 */ /* 0x000fe400078e00ff */
[----:B------:R-:W-:Y:S01]  /*12bb0*/  IMAD.MOV.U32 R11, RZ, RZ, RZ ;  /* 0x000000ffff0b7224 */ /* 0x000fe200078e00ff */
[----:B------:R-:W-:Y:S01]  /*12bc0*/  SEL R3, R3, RZ, P1 ;  /* 0x000000ff03037207 */ /* 0x000fe20000800000 */
[----:B------:R-:W-:-:S04]  /*12bd0*/  IMAD.MOV.U32 R15, RZ, RZ, -0x1 ;  /* 0xffffffffff0f7424 */ /* 0x000fc800078e00ff */
[----:B------:R-:W-:-:S04]  /*12be0*/  IMAD.IADD R2, R2, 0x1, R3 ;  /* 0x0000000102027824 */ /* 0x000fc800078e0203 */
[----:B------:R-:W-:-:S07]  /*12bf0*/  IMAD.MOV.U32 R13, RZ, RZ, R2 ;  /* 0x000000ffff0d7224 */ /* 0x000fce00078e0002 */
[----:B------:R-:W-:Y:S05]  /*12c00*/  WARPSYNC.COLLECTIVE R15, `(.L_x_387) ;  /* 0x000000000f087348 */ /* 0x000fea0003c00000 */
[----:B------:R0:W1:Y:S02]  /*12c10*/  SHFL.UP P6, R14, R13, R12, R11 ;  /* 0x0400000c0d0e7389 */ /* 0x00006400000c000b */
[----:B01----:R-:W-:Y:S01]  /*12c20*/  ENDCOLLECTIVE ;  /* 0x000000000000791b */ /* 0x003fe20003800000 */
.L_x_387:
        /* <DEDUP_REMOVED lines=8> */
.L_x_388:
[----:B------:R-:W-:Y:S02]  /*12cb0*/  IMAD.MOV.U32 R12, RZ, RZ, 0x8 ;  /* 0x00000008ff0c7424 */ /* 0x000fe400078e00ff */
[----:B------:R-:W-:-:S05]  /*12cc0*/  IMAD.MOV.U32 R3, RZ, RZ, R14 ;  /* 0x000000ffff037224 */ /* 0x000fca00078e000e */
[----:B------:R-:W-:-:S04]  /*12cd0*/  SEL R3, R3, RZ, P3 ;  /* 0x000000ff03037207 */ /* 0x000fc80001800000 */
[----:B------:R-:W-:-:S05]  /*12ce0*/  IADD3 R2, R2, R3, RZ ;  /* 0x0000000302027210 */ /* 0x000fca0007ffe0ff */
[----:B------:R-:W-:-:S07]  /*12cf0*/  IMAD.MOV.U32 R13, RZ, RZ, R2 ;  /* 0x000000ffff0d7224 */ /* 0x000fce00078e0002 */
[----:B------:R-:W-:Y:S05]  /*12d00*/  WARPSYNC.COLLECTIVE R15, `(.L_x_389) ;  /* 0x000000000f087348 */ /* 0x000fea0003c00000 */
[----:B------:R0:W1:Y:S02]  /*12d10*/  SHFL.UP P6, R14, R13, R12, R11 ;  /* 0x0400000c0d0e7389 */ /* 0x00006400000c000b */
[----:B01----:R-:W-:Y:S01]  /*12d20*/  ENDCOLLECTIVE ;  /* 0x000000000000791b */ /* 0x003fe20003800000 */
.L_x_389:
        /* <DEDUP_REMOVED lines=8> */
.L_x_390:
        /* <DEDUP_REMOVED lines=9> */
.L_x_391:
[----:B------:R-:W-:Y:S01]  /*12e40*/  IMAD.MOV.U32 R9, RZ, RZ, R14 ;  /* 0x000000ffff097224 */ /* 0x000fe200078e000e */
[----:B------:R-:W-:Y:S06]  /*12e50*/  BRA `(.L_x_392) ;  /* 0xffffffd8009c7947 */ /* 0x000fec000383ffff */
.L_x_325:
[----:B------:R-:W-:Y:S01]  /*12e60*/  BSSY B0, `(.L_x_393) ;  /* 0x0000006000007945 */ /* 0x000fe20003800000 */
[----:B------:R-:W-:Y:S01]  /*12e70*/  PLOP3.LUT P6, PT, P6, PT, PT, 0x8, 0x0 ;  /* 0x000000000000781c */ /* 0x000fe200037ce170 */
[----:B------:R-:W-:-:S12]  /*12e80*/  IMAD.MOV.U32 R15, RZ, RZ, -0x1 ;  /* 0xffffffffff0f7424 */ /* 0x000fd800078e00ff */
[----:B01----:R-:W-:Y:S05]  /*12e90*/  WARPSYNC.COLLECTIVE R15, `(.L_x_394) ;  /* 0x000000000f087348 */ /* 0x003fea0003c00000 */
[----:B------:R-:W-:Y:S01]  /*12ea0*/  VOTE.ANY R14, PT, P6 ;  /* 0x00000000000e7806 */ /* 0x000fe200030e0100 */
[----:B01----:R-:W-:Y:S06]  /*12eb0*/  ENDCOLLECTIVE ;  /* 0x000000000000791b */ /* 0x003fec0003800000 */
.L_x_394:
[----:B------:R-:W-:Y:S05]  /*12ec0*/  BSYNC B0 ;  /* 0x0000000000007941 */ /* 0x000fea0003800000 */
.L_x_393:
[----:B------:R-:W-:Y:S02]  /*12ed0*/  IMAD.MOV.U32 R8, RZ, RZ, R14 ;  /* 0x000000ffff087224 */ /* 0x000fe400078e000e */
[----:B------:R-:W-:Y:S02]  /*12ee0*/  IMAD.MOV.U32 R13, RZ, RZ, R6 ;  /* 0x000000ffff0d7224 */ /* 0x000fe400078e0006 */
[----:B------:R-:W0:Y:S01]  /*12ef0*/  POPC R5, R8 ;  /* 0x0000000800057309 */ /* 0x000e220000000000 */
[----:B------:R-:W-:Y:S02]  /*12f00*/  IMAD.MOV.U32 R11, RZ, RZ, 0x1f ;  /* 0x0000001fff0b7424 */ /* 0x000fe400078e00ff */
[----:B------:R-:W-:Y:S01]  /*12f10*/  IMAD.MOV.U32 R15, RZ, RZ, -0x1 ;  /* 0xffffffffff0f7424 */ /* 0x000fe200078e00ff */
[----:B0-----:R-:W-:-:S07]  /*12f20*/  MOV R12, R5 ;  /* 0x00000005000c7202 */ /* 0x001fce0000000f00 */
[----:B------:R-:W-:Y:S05]  /*12f30*/  WARPSYNC.COLLECTIVE R15, `(.L_x_395) ;  /* 0x000000000f087348 */ /* 0x000fea0003c00000 */
[----:B------:R0:W1:Y:S02]  /*12f40*/  SHFL.IDX P6, R14, R13, R12, R11 ;  /* 0x0000000c0d0e7389 */ /* 0x00006400000c000b */
[----:B01----:R-:W-:Y:S01]  /*12f50*/  ENDCOLLECTIVE ;  /* 0x000000000000791b */ /* 0x003fe20003800000 */
.L_x_395:
[----:B------:R-:W-:Y:S02]  /*12f60*/  IMAD.MOV.U32 R13, RZ, RZ, R7 ;  /* 0x000000ffff0d7224 */ /* 0x000fe400078e0007 */
[----:B------:R-:W-:-:S07]  /*12f70*/  IMAD.MOV.U32 R6, RZ, RZ, R14 ;  /* 0x000000ffff067224 */ /* 0x000fce00078e000e */
[----:B------:R-:W-:Y:S05]  /*12f80*/  WARPSYNC.COLLECTIVE R15, `(.L_x_396) ;  /* 0x000000000f087348 */ /* 0x000fea0003c00000 */
[----:B------:R0:W1:Y:S02]  /*12f90*/  SHFL.IDX P6, R14, R13, R12, R11 ;  /* 0x0000000c0d0e7389 */ /* 0x00006400000c000b */
[----:B01----:R-:W-:Y:S01]  /*12fa0*/  ENDCOLLECTIVE ;  /* 0x000000000000791b */ /* 0x003fe20003800000 */
.L_x_396:
[----:B------:R-:W-:Y:S01]  /*12fb0*/  IMAD.MOV.U32 R7, RZ, RZ, R14 ;  /* 0x000000ffff077224 */ /* 0x000fe200078e000e */
[----:B------:R-:W-:Y:S06]  /*12fc0*/  BRA `(.L_x_397) ;  /* 0xffffffd8007c7947 */ /* 0x000fec000383ffff */
.L_x_327:
[----:B------:R-:W-:Y:S01]  /*12fd0*/  BSSY B0, `(.L_x_398) ;  /* 0x0000007000007945 */ /* 0x000fe20003800000 */
[----:B------:R-:W-:Y:S02]  /*12fe0*/  IMAD.MOV.U32 R13, RZ, RZ, R2 ;  /* 0x000000ffff0d7224 */ /* 0x000fe400078e0002 */
[----:B------:R-:W-:Y:S02]  /*12ff0*/  IMAD.MOV.U32 R11, RZ, RZ, 0x1f ;  /* 0x0000001fff0b7424 */ /* 0x000fe400078e00ff */
[----:B------:R-:W-:-:S07]  /*13000*/  IMAD.MOV.U32 R15, RZ, RZ, -0x1 ;  /* 0xffffffffff0f7424 */ /* 0x000fce00078e00ff */
[----:B-1234-:R-:W-:Y:S05]  /*13010*/  WARPSYNC.COLLECTIVE R15, `(.L_x_399) ;  /* 0x000000000f087348 */ /* 0x01efea0003c00000 */
[----:B------:R0:W0:Y:S02]  /*13020*/  SHFL.IDX P6, R14, R13, R12, R11 ;  /* 0x0000000c0d0e7389 */ /* 0x00002400000c000b */
[----:B01234-:R-:W-:Y:S01]  /*13030*/  ENDCOLLECTIVE ;  /* 0x000000000000791b */ /* 0x01ffe20003800000 */
.L_x_399:
[----:B------:R-:W-:Y:S05]  /*13040*/  BSYNC B0 ;  /* 0x0000000000007941 */ /* 0x000fea0003800000 */
.L_x_398:
[----:B------:R-:W-:Y:S01]  /*13050*/  IMAD.MOV.U32 R2, RZ, RZ, R14 ;  /* 0x000000ffff027224 */ /* 0x000fe200078e000e */
[----:B------:R-:W-:Y:S06]  /*13060*/  BRA `(.L_x_400) ;  /* 0xffffffd8006c7947 */ /* 0x000fec000383ffff */
.L_x_331:
[----:B0-----:R0:W1:Y:S02]  /*13070*/  SYNCS.PHASECHK.TRANS64.TRYWAIT P0, [R0+URZ+0x34820], R3 ;  /* 0x03482003000075a7 */ /* 0x001064000800017f */
[----:B-1----:R-:W-:Y:S05]  /*13080*/  @!P0 NANOSLEEP.SYNCS 0x989680 ;  /* 0x009896800000895d */ /* 0x002fea0003900000 */
[----:B------:R-:W1:Y:S02]  /*13090*/  @!P0 SYNCS.PHASECHK.TRANS64 P0, [R0+URZ+0x34820], R3 ;  /* 0x03482003000085a7 */ /* 0x000e64000800007f */
[----:B-1----:R-:W-:Y:S05]  /*130a0*/  @!P0 BRA `(.L_x_331) ;  /* 0xfffffffc00f08947 */ /* 0x002fea000383ffff */
[----:B------:R-:W-:Y:S05]  /*130b0*/  BRA `(.L_x_401) ;  /* 0xffffffe000047947 */ /* 0x000fea000383ffff */
.L_x_332:
[----:B------:R-:W1:Y:S01]  /*130c0*/  S2R R2, SR_TID.X ;  /* 0x0000000000027919 */ /* 0x000e620000002100 */
[----:B------:R-:W-:Y:S01]  /*130d0*/  BSSY B0, `(.L_x_402) ;  /* 0x000000a000007945 */ /* 0x000fe20003800000 */
[----:B------:R-:W-:Y:S02]  /*130e0*/  IMAD.MOV.U32 R12, RZ, RZ, RZ ;  /* 0x000000ffff0c7224 */ /* 0x000fe400078e00ff */
[----:B------:R-:W-:Y:S02]  /*130f0*/  IMAD.MOV.U32 R11, RZ, RZ, 0x1f ;  /* 0x0000001fff0b7424 */ /* 0x000fe400078e00ff */
[----:B------:R-:W-:Y:S01]  /*13100*/  IMAD.MOV.U32 R15, RZ, RZ, -0x1 ;  /* 0xffffffffff0f7424 */ /* 0x000fe200078e00ff */
[----:B-1----:R-:W-:-:S04]  /*13110*/  SHF.R.U32.HI R2, RZ, 0x5, R2 ;  /* 0x00000005ff027819 */ /* 0x002fc80000011602 */
[----:B------:R-:W-:-:S05]  /*13120*/  LOP3.LUT R2, R2, 0x3, RZ, 0xc0, !PT ;  /* 0x0000000302027812 */ /* 0x000fca00078ec0ff */
[----:B------:R-:W-:-:S07]  /*13130*/  IMAD.MOV.U32 R13, RZ, RZ, R2 ;  /* 0x000000ffff0d7224 */ /* 0x000fce00078e0002 */
[----:B0-----:R-:W-:Y:S05]  /*13140*/  WARPSYNC.COLLECTIVE R15, `(.L_x_403) ;  /* 0x000000000f087348 */ /* 0x001fea0003c00000 */
[----:B------:R1:W2:Y:S02]  /*13150*/  SHFL.IDX P6, R14, R13, R12, R11 ;  /* 0x0000000c0d0e7389 */ /* 0x0002a400000c000b */
[----:B012---:R-:W-:Y:S01]  /*13160*/  ENDCOLLECTIVE ;  /* 0x000000000000791b */ /* 0x007fe20003800000 */
.L_x_403:
[----:B------:R-:W-:Y:S05]  /*13170*/  BSYNC B0 ;  /* 0x0000000000007941 */ /* 0x000fea0003800000 */
.L_x_402:
[----:B------:R-:W-:Y:S05]  /*13180*/  BRA `(.L_x_404) ;  /* 0xffffffdc00ec7947 */ /* 0x000fea000383ffff */
.L_x_335:
[----:B------:R-:W-:Y:S01]  /*13190*/  BSSY B1, `(.L_x_405) ;  /* 0x0000006000017945 */ /* 0x000fe20003800000 */
[----:B------:R-:W-:-:S07]  /*131a0*/  IMAD.MOV.U32 R15, RZ, RZ, -0x1 ;  /* 0xffffffffff0f7424 */ /* 0x000fce00078e00ff */
[----:B01----:R-:W-:Y:S05]  /*131b0*/  WARPSYNC.COLLECTIVE R15, `(.L_x_406) ;  /* 0x000000000f0c7348 */ /* 0x003fea0003c00000 */
[----:B------:R-:W-:Y:S02]  /*131c0*/  ELECT P6, UR62, PT ;  /* 0x00000000003e782f */ /* 0x000fe400038c0000 */
[----:B------:R-:W-:Y:S01]  /*131d0*/  MOV R14, UR62 ;  /* 0x0000003e000e7c02 */ /* 0x000fe20008000f00 */
[----:B01----:R-:W-:Y:S10]  /*131e0*/  ENDCOLLECTIVE ;  /* 0x000000000000791b */ /* 0x003ff40003800000 */
.L_x_406:
[----:B------:R-:W-:Y:S05]  /*131f0*/  BSYNC B1 ;  /* 0x0000000000017941 */ /* 0x000fea0003800000 */
.L_x_405:
[----:B------:R-:W-:Y:S05]  /*13200*/  BRA `(.L_x_407) ;  /* 0xffffffdc00e47947 */ /* 0x000fea000383ffff */
.L_x_337:
[----:B0-----:R0:W1:Y:S02]  /*13210*/  SYNCS.PHASECHK.TRANS64.TRYWAIT P0, [R6+URZ], R5 ;  /* 0x00000005060075a7 */ /* 0x001064000800017f */
[----:B-1----:R-:W-:Y:S05]  /*13220*/  @!P0 NANOSLEEP.SYNCS 0x989680 ;  /* 0x009896800000895d */ /* 0x002fea0003900000 */
[----:B------:R-:W1:Y:S02]  /*13230*/  @!P0 SYNCS.PHASECHK.TRANS64 P0, [R6+URZ], R5 ;  /* 0x00000005060085a7 */ /* 0x000e64000800007f */
[----:B-1----:R-:W-:Y:S05]  /*13240*/  @!P0 BRA `(.L_x_337) ;  /* 0xfffffffc00f08947 */ /* 0x002fea000383ffff */
[----:B------:R-:W-:Y:S05]  /*13250*/  BRA `(.L_x_408) ;  /* 0xffffffe0001c7947 */ /* 0x000fea000383ffff */
.L_x_338:
[----:B-1----:R1:W2:Y:S02]  /*13260*/  SYNCS.PHASECHK.TRANS64.TRYWAIT P0, [R7+URZ], R2 ;  /* 0x00000002070075a7 */ /* 0x0022a4000800017f */
[----:B--2---:R-:W-:Y:S05]  /*13270*/  @!P0 NANOSLEEP.SYNCS 0x989680 ;  /* 0x009896800000895d */ /* 0x004fea0003900000 */
[----:B------:R-:W2:Y:S02]  /*13280*/  @!P0 SYNCS.PHASECHK.TRANS64 P0, [R7+URZ], R2 ;  /* 0x00000002070085a7 */ /* 0x000ea4000800007f */
[----:B--2---:R-:W-:Y:S05]  /*13290*/  @!P0 BRA `(.L_x_338) ;  /* 0xfffffffc00f08947 */ /* 0x004fea000383ffff */
[----:B------:R-:W-:Y:S05]  /*132a0*/  BRA `(.L_x_409) ;  /* 0xffffffe000107947 */ /* 0x000fea000383ffff */
.L_x_340:
[----:B--2---:R2:W3:Y:S02]  /*132b0*/  SYNCS.PHASECHK.TRANS64.TRYWAIT P0, [R4+URZ], R5 ;  /* 0x00000005040075a7 */ /* 0x0044e4000800017f */
[----:B---3--:R-:W-:Y:S05]  /*132c0*/  @!P0 NANOSLEEP.SYNCS 0x989680 ;  /* 0x009896800000895d */ /* 0x008fea0003900000 */
[----:B------:R-:W3:Y:S02]  /*132d0*/  @!P0 SYNCS.PHASECHK.TRANS64 P0, [R4+URZ], R5 ;  /* 0x00000005040085a7 */ /* 0x000ee4000800007f */
[----:B---3--:R-:W-:Y:S05]  /*132e0*/  @!P0 BRA `(.L_x_340) ;  /* 0xfffffffc00f08947 */ /* 0x008fea000383ffff */
[----:B------:R-:W-:Y:S05]  /*132f0*/  BRA `(.L_x_410) ;  /* 0xffffffe000147947 */ /* 0x000fea000383ffff */
.L_x_411:
        /* <DEDUP_REMOVED lines=16> */
.L_x_15159:


//--------------------- .text._ZN7cutlass13device_kernelIN5flash11enable_sm90INS1_16FlashAttnFwdSm90INS1_25CollectiveMainloopFwdSm90ILi2EN4cute5tupleIJNS5_1CILi1EEES8_S8_EEENS6_IJNS7_ILi128EEESA_NS7_ILi192EEEEEELi128ENS_6half_tEfNS_4arch4Sm90ELb0ELb0ELb1ELb1ELb0ELb1ELb0ELb1ELb1ELb1ELb1ELb0EEENS1_21CollectiveEpilogueFwdINS6_IJSA_SA_SA_EEES9_SD_SF_Li256ELb1ELb1ELb1ELb0EEENS1_36VarlenDynamicPersistentTileSchedulerILi128ELi128ELi256ELi128ELb1ELb1ELb1ELb0ELb1ELb1EEEEEEEEEvNT_6ParamsE --------------------------
	.section	.text._ZN7cutlass13device_kernelIN5flash11enable_sm90INS1_16FlashAttnFwdSm90INS1_25CollectiveMainloopFwdSm90ILi2EN4cute5tupleIJNS5_1CILi1EEES8_S8_EEENS6_IJNS7_ILi128EEESA_NS7_ILi192EEEEEELi128ENS_6half_tEfNS_4arch4Sm90ELb0ELb0ELb1ELb1ELb0ELb1ELb0ELb1ELb1ELb1ELb1ELb0EEENS1_21CollectiveEpilogueFwdINS6_IJSA_SA_SA_EEES9_SD_SF_Li256ELb1ELb1ELb1ELb0EEENS1_36VarlenDynamicPersistentTileSchedulerILi128ELi128ELi256ELi128ELb1ELb1ELb1ELb0ELb1ELb1EEEEEEEEEvNT_6ParamsE,"ax",@progbits
	.align	128
.text._ZN7cutlass13device_kernelIN5flash11enable_sm90INS1_16FlashAttnFwdSm90INS1_25CollectiveMainloopFwdSm90ILi2EN4cute5tupleIJNS5_1CILi1EEES8_S8_EEENS6_IJNS7_ILi128EEESA_NS7_ILi192EEEEEELi128ENS_6half_tEfNS_4arch4Sm90ELb0ELb0ELb1ELb1ELb0ELb1ELb0ELb1ELb1ELb1ELb1ELb0EEENS1_21CollectiveEpilogueFwdINS6_IJSA_SA_SA_EEES9_SD_SF_Li256ELb1ELb1ELb1ELb0EEENS1_36VarlenDynamicPersistentTileSchedulerILi128ELi128ELi256ELi128ELb1ELb1ELb1ELb0ELb1ELb1EEEEEEEEEvNT_6ParamsE:
        .type           _ZN7cutlass13device_kernelIN5flash11enable_sm90INS1_16FlashAttnFwdSm90INS1_25CollectiveMainloopFwdSm90ILi2EN4cute5tupleIJNS5_1CILi1EEES8_S8_EEENS6_IJNS7_ILi128EEESA_NS7_ILi192EEEEEELi128ENS_6half_tEfNS_4arch4Sm90ELb0ELb0ELb1ELb1ELb0ELb1ELb0ELb1ELb1ELb1ELb1ELb0EEENS1_21CollectiveEpilogueFwdINS6_IJSA_SA_SA_EEES9_SD_SF_Li256ELb1ELb1ELb1ELb0EEENS1_36VarlenDynamicPersistentTileSchedulerILi128ELi128ELi256ELi128ELb1ELb1ELb1ELb0ELb1ELb1EEEEEEEEEvNT_6ParamsE,@function
        .size           _ZN7cutlass13device_kernelIN5flash11enable_sm90INS1_16FlashAttnFwdSm90INS1_25CollectiveMainloopFwdSm90ILi2EN4cute5tupleIJNS5_1CILi1EEES8_S8_EEENS6_IJNS7_ILi128EEESA_NS7_ILi192EEEEEELi128ENS_6half_tEfNS_4arch4Sm90ELb0ELb0ELb1ELb1ELb0ELb1ELb0ELb1ELb1ELb1ELb1ELb0EEENS1_21CollectiveEpilogueFwdINS6_IJSA_SA_SA_EEES9_SD_SF_Li256ELb1ELb1ELb1ELb0EEENS1_36VarlenDynamicPersistentTileSchedulerILi128ELi128ELi256ELi128ELb1ELb1ELb1ELb0ELb1ELb1EEEEEEEEEvNT_6ParamsE,(.L_x_15160 - _ZN7cutlass13device_kernelIN5flash11enable_sm90INS1_16FlashAttnFwdSm90INS1_25CollectiveMainloopFwdSm90ILi2EN4cute5tupleIJNS5_1CILi1EEES8_S8_EEENS6_IJNS7_ILi128EEESA_NS7_ILi192EEEEEELi128ENS_6half_tEfNS_4arch4Sm90ELb0ELb0ELb1ELb1ELb0ELb1ELb0ELb1ELb1ELb1ELb1ELb0EEENS1_21CollectiveEpilogueFwdINS6_IJSA_SA_SA_EEES9_SD_SF_Li256ELb1ELb1ELb1ELb0EEENS1_36VarlenDynamicPersistentTileSchedulerILi128ELi128ELi256ELi128ELb1ELb1ELb1ELb0ELb1ELb1EEEEEEEEEvNT_6ParamsE)
        .other          _ZN7cutlass13device_kernelIN5flash11enable_sm90INS1_16FlashAttnFwdSm90INS1_25CollectiveMainloopFwdSm90ILi2EN4cute5tupleIJNS5_1CILi1EEES8_S8_EEENS6_IJNS7_ILi128EEESA_NS7_ILi192EEEEEELi128ENS_6half_tEfNS_4arch4Sm90ELb0ELb0ELb1ELb1ELb0ELb1ELb0ELb1ELb1ELb1ELb1ELb0EEENS1_21CollectiveEpilogueFwdINS6_IJSA_SA_SA_EEES9_SD_SF_Li256ELb1ELb1ELb1ELb0EEENS1_36VarlenDynamicPersistentTileSchedulerILi128ELi128ELi256ELi128ELb1ELb1ELb1ELb0ELb1ELb1EEEEEEEEEvNT_6ParamsE,@"STO_CUDA_ENTRY STV_DEFAULT"
_ZN7cutlass13device_kernelIN5flash11enable_sm90INS1_16FlashAttnFwdSm90INS1_25CollectiveMainloopFwdSm90ILi2EN4cute5tupleIJNS5_1CILi1EEES8_S8_EEENS6_IJNS7_ILi128EEESA_NS7_ILi192EEEEEELi128ENS_6half_tEfNS_4arch4Sm90ELb0ELb0ELb1ELb1ELb0ELb1ELb0ELb1ELb1ELb1ELb1ELb0EEENS1_21CollectiveEpilogueFwdINS6_IJSA_SA_SA_EEES9_SD_SF_Li256ELb1ELb1ELb1ELb0EEENS1_36VarlenDynamicPersistentTileSchedulerILi128ELi128ELi256ELi128ELb1ELb1ELb1ELb0ELb1ELb1EEEEEEEEEvNT_6ParamsE:
[----:B------:R-:W0:Y:S02]  /*0000*/  LDC R1, c[0x0][0x28] ;  /* 0x00000a00ff017b82 */ /* 0x000e240000000800 */
[----:B0-----:R-:W-:Y:S01]  /*0010*/  VIADD R1, R1, 0xffffff58 ;  /* 0xffffff5801017836 */ /* 0x001fe20000000000 */
[----:B------:R-:W0:Y:S01]  /*0020*/  S2R R6, SR_TID.X ;  /* 0x0000000000067919 */ /* 0x000e220000002100 */
[----:B------:R-:W-:Y:S01]  /*0030*/  ELECT P0, URZ, PT ;  /* 0x00000000003f782f */ /* 0x000fe20003800000 */
[----:B------:R-:W-:Y:S01]  /*0040*/  BSSY B0, `(.L_x_412) ;  /* 0x0000014000007945 */ /* 0x000fe20003800000 */
[----:B0-----:R-:W-:-:S05]  /*0050*/  SHF.R.U32.HI R0, RZ, 0x5, R6 ;  /* 0x00000005ff007819 */ /* 0x001fca0000011606 */
[----:B------:R-:W0:Y:S02]  /*0060*/  SHFL.IDX PT, R2, R0, RZ, 0x1f ;  /* 0x00001fff00027589 */ /* 0x000e2400000e0000 */
[----:B0-----:R-:W-:Y:S02]  /*0070*/  ISETP.EQ.AND P0, PT, R2, RZ, P0 ;  /* 0x000000ff0200720c */ /* 0x001fe40000702270 */
[----:B------:R-:W-:-:S11]  /*0080*/  SHF.R.U32.HI R2, RZ, 0x7, R6 ;  /* 0x00000007ff027819 */ /* 0x000fd60000011606 */
[----:B------:R-:W-:Y:S05]  /*0090*/  @!P0 BRA `(.L_x_413) ;  /* 0x0000000000388947 */ /* 0x000fea0003800000 */
[----:B------:R-:W-:Y:S02]  /*00a0*/  ULDC.64 UR4, c[0x0][0x198] ;  /* 0x0000660000047ab9 */ /* 0x000fe40000000a00 */
[----:B------:R-:W-:Y:S02]  /*00b0*/  UIADD3 UR6, UP0, UR4, 0x370, URZ ;  /* 0x0000037004067890 */ /* 0x000fe4000ff1e03f */
[----:B------:R-:W-:Y:S02]  /*00c0*/  UIADD3 UR8, UP1, UR4, 0x470, URZ ;  /* 0x0000047004087890 */ /* 0x000fe4000ff3e03f */
[----:B------:R-:W-:Y:S02]  /*00d0*/  UIADD3 UR10, UP2, UR4, 0x570, URZ ;  /* 0x00000570040a7890 */ /* 0x000fe4000ff5e03f */
[----:B------:R-:W-:Y:S02]  /*00e0*/  UIADD3 UR4, UP3, UR4, 0x670, URZ ;  /* 0x0000067004047890 */ /* 0x000fe4000ff7e03f */
[----:B------:R-:W-:-:S02]  /*00f0*/  UIADD3.X UR7, URZ, UR5, URZ, UP0, !UPT ;  /* 0x000000053f077290 */ /* 0x000fc400087fe43f */
[----:B------:R-:W-:Y:S02]  /*0100*/  UIADD3.X UR9, URZ, UR5, URZ, UP1, !UPT ;  /* 0x000000053f097290 */ /* 0x000fe40008ffe43f */
[----:B------:R-:W-:Y:S02]  /*0110*/  UIADD3.X UR11, URZ, UR5, URZ, UP2, !UPT ;  /* 0x000000053f0b7290 */ /* 0x000fe400097fe43f */
[----:B------:R-:W-:-:S03]  /*0120*/  UIADD3.X UR5, URZ, UR5, URZ, UP3, !UPT ;  /* 0x000000053f057290 */ /* 0x000fc60009ffe43f */
[----:B------:R0:W-:Y:S02]  /*0130*/  UTMACCTL.PF [UR6] ;  /* 0x00000000060079b9 */ /* 0x0001e40008040000 */
[----:B------:R0:W-:Y:S02]  /*0140*/  UTMACCTL.PF [UR8] ;  /* 0x00000000080079b9 */ /* 0x0001e40008040000 */
[----:B------:R0:W-:Y:S02]  /*0150*/  UTMACCTL.PF [UR10] ;  /* 0x000000000a0079b9 */ /* 0x0001e40008040000 */
[----:B------:R0:W-:Y:S02]  /*0160*/  UTMACCTL.PF [UR4] ;  /* 0x00000000040079b9 */ /* 0x0001e40008040000 */
[----:B0-----:R-:W-:Y:S01]  /*0170*/  NOP ;  /* 0x0000000000007918 */ /* 0x001fe20000000000 */
.L_x_413:
[----:B------:R-:W-:Y:S05]  /*0180*/  BSYNC B0 ;  /* 0x0000000000007941 */ /* 0x000fea0003800000 */
.L_x_412:
[----:B------:R-:W-:Y:S01]  /*0190*/  VOTEU.ANY UP0, P0 ;  /* 0x00000000003f7886 */ /* 0x000fe20000000100 */
[----:B------:R-:W0:Y:S01]  /*01a0*/  SHFL.IDX PT, R2, R2, RZ, 0x1f ;  /* 0x00001fff02027589 */ /* 0x000e2200000e0000 */
[----:B------:R-:W-:Y:S01]  /*01b0*/  UMOV UR4, 0x80 ;  /* 0x0000008000047882 */ /* 0x000fe20000000000 */
[----:B------:R-:W-:Y:S01]  /*01c0*/  UMOV UR7, 0x100 ;  /* 0x0000010000077882 */ /* 0x000fe20000000000 */
[----:B------:R-:W-:Y:S01]  /*01d0*/  VOTEU.ANY UP1, P0 ;  /* 0x00000000003f7886 */ /* 0x000fe20000020100 */
[----:B------:R-:W1:Y:S01]  /*01e0*/  @UP0 S2UR UR8, SR_CgaCtaId ;  /* 0x00000000000809c3 */ /* 0x000e620000008800 */
[----:B------:R-:W2:Y:S01]  /*01f0*/  SHFL.IDX PT, R3, R0, RZ, 0x1f ;  /* 0x00001fff00037589 */ /* 0x000ea200000e0000 */
[----:B------:R-:W-:Y:S01]  /*0200*/  @UP0 UMOV UR6, 0x400 ;  /* 0x0000040000060882 */ /* 0x000fe20000000000 */
[----:B------:R-:W-:-:S04]  /*0210*/  @UP0 UIADD3 UR4, -UR4, 0x100000, URZ ;  /* 0x0010000004040890 */ /* 0x000fc8000fffe13f */
[----:B------:R-:W-:Y:S02]  /*0220*/  @UP0 USHF.L.U32 UR5, UR4, 0xb, URZ ;  /* 0x0000000b04050899 */ /* 0x000fe4000800063f */
[----:B------:R-:W-:Y:S01]  /*0230*/  @UP0 USHF.L.U32 UR4, UR4, 0x1, URZ ;  /* 0x0000000104040899 */ /* 0x000fe2000800063f */
[----:B------:R-:W-:Y:S01]  /*0240*/  VOTEU.ANY UP2, P0 ;  /* 0x00000000003f7886 */ /* 0x000fe20000040100 */
[----:B0-----:R-:W-:Y:S01]  /*0250*/  R2UR UR9, R2 ;  /* 0x00000000020972ca */ /* 0x001fe200000e0000 */
[----:B-1----:R-:W-:Y:S01]  /*0260*/  @UP0 ULEA UR8, UR8, UR6, 0x18 ;  /* 0x0000000608080291 */ /* 0x002fe2000f8ec03f */
[----:B--2---:R-:W-:Y:S01]  /*0270*/  ISETP.NE.AND P1, PT, R3, RZ, PT ;  /* 0x000000ff0300720c */ /* 0x004fe20003f25270 */
[----:B------:R-:W-:-:S04]  /*0280*/  @UP0 UIADD3 UR6, -UR7, 0x100000, URZ ;  /* 0x0010000007060890 */ /* 0x000fc8000fffe13f */
[----:B------:R-:W-:Y:S02]  /*0290*/  @UP0 USHF.L.U32 UR7, UR6, 0xb, URZ ;  /* 0x0000000b06070899 */ /* 0x000fe4000800063f */
[----:B------:R-:W-:-:S04]  /*02a0*/  @UP0 USHF.L.U32 UR6, UR6, 0x1, URZ ;  /* 0x0000000106060899 */ /* 0x000fc8000800063f */
[----:B------:R-:W-:Y:S01]  /*02b0*/  UISETP.NE.AND UP0, UPT, UR9, URZ, UPT ;  /* 0x0000003f0900728c */ /* 0x000fe2000bf05270 */
[----:B------:R-:W0:Y:S02]  /*02c0*/  FENCE.VIEW.ASYNC.S ;  /* 0x00000000000073c6 */ /* 0x000e240000000000 */
[----:B0-----:R0:W1:Y:S05]  /*02d0*/  @UP1 SYNCS.EXCH.64 URZ, [UR8+0x34800], UR4 ;  /* 0x03480004083f15b2 */ /* 0x00106a0008000100 */
[----:B------:R0:W2:Y:S01]  /*02e0*/  @UP2 SYNCS.EXCH.64 URZ, [UR8+0x34820], UR6 ;  /* 0x03482006083f25b2 */ /* 0x0000a20008000100 */
[----:B------:R-:W-:Y:S05]  /*02f0*/  @P1 BRA `(.L_x_414) ;  /* 0x0000000000481947 */ /* 0x000fea0003800000 */
[----:B0-----:R-:W0:Y:S01]  /*0300*/  S2UR UR5, SR_CgaCtaId ;  /* 0x00000000000579c3 */ /* 0x001e220000008800 */
[----:B------:R-:W-:Y:S01]  /*0310*/  UMOV UR4, 0x400 ;  /* 0x0000040000047882 */ /* 0x000fe20000000000 */
[----:B------:R-:W-:Y:S01]  /*0320*/  UMOV UR6, 0x1 ;  /* 0x0000000100067882 */ /* 0x000fe20000000000 */
[----:B------:R-:W-:Y:S01]  /*0330*/  UMOV UR7, 0x2 ;  /* 0x0000000200077882 */ /* 0x000fe20000000000 */
[----:B------:R-:W-:Y:S01]  /*0340*/  ELECT P0, URZ, PT ;  /* 0x00000000003f782f */ /* 0x000fe20003800000 */
[----:B0-----:R-:W-:Y:S02]  /*0350*/  ULEA UR8, UR5, UR4, 0x18 ;  /* 0x0000000405087291 */ /* 0x001fe4000f8ec03f */
[----:B------:R-:W-:-:S04]  /*0360*/  UIADD3 UR4, -UR6, 0x100000, URZ ;  /* 0x0010000006047890 */ /* 0x000fc8000fffe13f */
[----:B------:R-:W-:Y:S02]  /*0370*/  USHF.L.U32 UR5, UR4, 0xb, URZ ;  /* 0x0000000b04057899 */ /* 0x000fe4000800063f */
[----:B------:R-:W-:Y:S02]  /*0380*/  USHF.L.U32 UR4, UR4, 0x1, URZ ;  /* 0x0000000104047899 */ /* 0x000fe4000800063f */
[----:B------:R-:W-:-:S04]  /*0390*/  UIADD3 UR6, -UR7, 0x100000, URZ ;  /* 0x0010000007067890 */ /* 0x000fc8000fffe13f */
[----:B------:R-:W-:Y:S02]  /*03a0*/  USHF.L.U32 UR7, UR6, 0xb, URZ ;  /* 0x0000000b06077899 */ /* 0x000fe4000800063f */
[----:B------:R-:W-:Y:S01]  /*03b0*/  USHF.L.U32 UR6, UR6, 0x1, URZ ;  /* 0x0000000106067899 */ /* 0x000fe2000800063f */
[----:B------:R-:W0:Y:S03]  /*03c0*/  FENCE.VIEW.ASYNC.S ;  /* 0x00000000000073c6 */ /* 0x000e260000000000 */
[----:B0-----:R3:W4:Y:S08]  /*03d0*/  SYNCS.EXCH.64 URZ, [UR8+0x34830], UR4 ;  /* 0x03483004083f75b2 */ /* 0x0017300008000100 */
[----:B------:R3:W0:Y:S01]  /*03e0*/  SYNCS.EXCH.64 URZ, [UR8+0x34840], UR6 ;  /* 0x03484006083f75b2 */ /* 0x0006220008000100 */
[----:B------:R3:W0:Y:S01]  /*03f0*/  SYNCS.EXCH.64 URZ, [UR8+0x34838], UR4 ;  /* 0x03483804083f75b2 */ /* 0x0006220008000100 */
[----:B------:R3:W0:Y:S02]  /*0400*/  SYNCS.EXCH.64 URZ, [UR8+0x34848], UR6 ;  /* 0x03484806083f75b2 */ /* 0x0006240008000100 */
[----:B---3--:R-:W-:Y:S01]  /*0410*/  NOP ;  /* 0x0000000000007918 */ /* 0x008fe20000000000 */
.L_x_414:
[----:B------:R-:W3:Y:S01]  /*0420*/  SHFL.IDX PT, R2, R0, RZ, 0x1f ;  /* 0x00001fff00027589 */ /* 0x000ee200000e0000 */
[----:B------:R-:W-:Y:S01]  /*0430*/  NOP ;  /* 0x0000000000007918 */ /* 0x000fe20000000000 */
[----:B---3--:R-:W-:-:S13]  /*0440*/  ISETP.NE.AND P0, PT, R2, RZ, PT ;  /* 0x000000ff0200720c */ /* 0x008fda0003f05270 */
        /* <DEDUP_REMOVED lines=14> */
[----:B0-----:R3:W0:Y:S08]  /*0530*/  SYNCS.EXCH.64 URZ, [UR8+0x34850], UR4 ;  /* 0x03485004083f75b2 */ /* 0x0016300008000100 */
[----:B------:R3:W0:Y:S01]  /*0540*/  SYNCS.EXCH.64 URZ, [UR8+0x34860], UR6 ;  /* 0x03486006083f75b2 */ /* 0x0006220008000100 */
[----:B------:R3:W0:Y:S01]  /*0550*/  SYNCS.EXCH.64 URZ, [UR8+0x34858], UR4 ;  /* 0x03485804083f75b2 */ /* 0x0006220008000100 */
[----:B------:R3:W0:Y:S02]  /*0560*/  SYNCS.EXCH.64 URZ, [UR8+0x34868], UR6 ;  /* 0x03486806083f75b2 */ /* 0x0006240008000100 */
[----:B---3--:R-:W-:Y:S01]  /*0570*/  NOP ;  /* 0x0000000000007918 */ /* 0x008fe20000000000 */
.L_x_415:
[----:B------:R-:W3:Y:S01]  /*0580*/  SHFL.IDX PT, R2, R0, RZ, 0x1f ;  /* 0x00001fff00027589 */ /* 0x000ee200000e0000 */
[----:B------:R-:W-:Y:S01]  /*0590*/  NOP ;  /* 0x0000000000007918 */ /* 0x000fe20000000000 */
[----:B---3--:R-:W-:-:S13]  /*05a0*/  ISETP.NE.AND P0, PT, R2, RZ, PT ;  /* 0x000000ff0200720c */ /* 0x008fda0003f05270 */
[----:B------:R-:W-:Y:S05]  /*05b0*/  @P0 BRA `(.L_x_416) ;  /* 0x0000000000380947 */ /* 0x000fea0003800000 */
[----:B0-----:R-:W0:Y:S01]  /*05c0*/  S2UR UR5, SR_CgaCtaId ;  /* 0x00000000000579c3 */ /* 0x001e220000008800 */
[----:B------:R-:W-:Y:S01]  /*05d0*/  UMOV UR4, 0x400 ;  /* 0x0000040000047882 */ /* 0x000fe20000000000 */
[----:B------:R-:W-:Y:S01]  /*05e0*/  UMOV UR7, 0x1 ;  /* 0x0000000100077882 */ /* 0x000fe20000000000 */
[----:B------:R-:W-:Y:S01]  /*05f0*/  ELECT P0, URZ, PT ;  /* 0x00000000003f782f */ /* 0x000fe20003800000 */
[----:B0-----:R-:W-:Y:S02]  /*0600*/  ULEA UR6, UR5, UR4, 0x18 ;  /* 0x0000000405067291 */ /* 0x001fe4000f8ec03f */
[----:B------:R-:W-:-:S04]  /*0610*/  UIADD3 UR4, -UR7, 0x100000, URZ ;  /* 0x0010000007047890 */ /* 0x000fc8000fffe13f */
[----:B------:R-:W-:Y:S02]  /*0620*/  USHF.L.U32 UR5, UR4, 0xb, URZ ;  /* 0x0000000b04057899 */ /* 0x000fe4000800063f */
[----:B------:R-:W-:Y:S01]  /*0630*/  USHF.L.U32 UR4, UR4, 0x1, URZ ;  /* 0x0000000104047899 */ /* 0x000fe2000800063f */
[----:B------:R-:W0:Y:S11]  /*0640*/  FENCE.VIEW.ASYNC.S ;  /* 0x00000000000073c6 */ /* 0x000e360000000000 */
[----:B0-----:R3:W0:Y:S01]  /*0650*/  SYNCS.EXCH.64 URZ, [UR6+0x34870], UR4 ;  /* 0x03487004063f75b2 */ /* 0x0016220008000100 */
[----:B------:R3:W0:Y:S01]  /*0660*/  SYNCS.EXCH.64 URZ, [UR6+0x34880], UR4 ;  /* 0x03488004063f75b2 */ /* 0x0006220008000100 */
[----:B------:R3:W0:Y:S01]  /*0670*/  SYNCS.EXCH.64 URZ, [UR6+0x34878], UR4 ;  /* 0x03487804063f75b2 */ /* 0x0006220008000100 */
[----:B------:R3:W0:Y:S02]  /*0680*/  SYNCS.EXCH.64 URZ, [UR6+0x34888], UR4 ;  /* 0x03488804063f75b2 */ /* 0x0006240008000100 */
[----:B---3--:R-:W-:Y:S01]  /*0690*/  NOP ;  /* 0x0000000000007918 */ /* 0x008fe20000000000 */
.L_x_416:
        /* <DEDUP_REMOVED lines=22> */
.L_x_417:
        /* <DEDUP_REMOVED lines=22> */
.L_x_418:
[----:B0-----:R-:W-:Y:S01]  /*0960*/  UMOV UR4, 0x1 ;  /* 0x0000000100047882 */ /* 0x001fe20000000000 */
[----:B------:R-:W-:Y:S01]  /*0970*/  PLOP3.LUT P0, PT, PT, PT, UP0, 0x80, 0x0 ;  /* 0x000000000000781c */ /* 0x000fe20003f0f008 */
[----:B------:R-:W-:Y:S01]  /*0980*/  USEL UR4, UR4, 0x2, !UP0 ;  /* 0x0000000204047887 */ /* 0x000fe2000c000000 */
[----:B------:R-:W-:Y:S01]  /*0990*/  NOP ;  /* 0x0000000000007918 */ /* 0x000fe20000000000 */
[----:B------:R-:W-:Y:S01]  /*09a0*/  ULDC.64 UR58, c[0x0][0x208] ;  /* 0x00008200003a7ab9 */ /* 0x000fe20000000a00 */
[----:B------:R-:W-:Y:S03]  /*09b0*/  BSSY B9, `(.L_x_419) ;  /* 0x00021da000097945 */ /* 0x000fe60003800000 */
[----:B------:R-:W-:-:S05]  /*09c0*/  IMAD.U32 R2, RZ, RZ, UR4 ;  /* 0x00000004ff027e24 */ /* 0x000fca000f8e00ff */
[----:B------:R0:W-:Y:S01]  /*09d0*/  STL [R1+0x8c], R2 ;  /* 0x00008c0201007387 */ /* 0x0001e20000100800 */
[----:B-12-4-:R-:W-:Y:S06]  /*09e0*/  BAR.SYNC.DEFER_BLOCKING 0x0 ;  /* 0x0000000000007b1d */ /* 0x016fec0000010000 */
[----:B------:R-:W-:Y:S05]  /*09f0*/  @!P0 BRA `(.L_x_420) ;  /* 0x0000019c00148947 */ /* 0x000fea0003800000 */
.L_x_421:
        /* <DEDUP_REMOVED lines=8> */
[----:B-1----:R-:W-:-:S06]  /*0a80*/  ULEA UR4, UR5, UR4, 0x18 ;  /* 0x0000000405047291 */ /* 0x002fcc000f8ec03f */
[----:B0-----:R-:W-:Y:S01]  /*0a90*/  IMAD.U32 R2, RZ, RZ, UR4 ;  /* 0x00000004ff027e24 */ /* 0x001fe2000f8e00ff */
[----:B------:R-:W-:-:S04]  /*0aa0*/  ULDC UR4, c[0x0][0xc3c] ;  /* 0x00030f0000047ab9 */ /* 0x000fc80000000800 */
[----:B------:R-:W0:Y:S01]  /*0ab0*/  LDS.128 R144, [R2+0x348d0] ;  /* 0x0348d00002907984 */ /* 0x000e220000000c00 */
[----:B------:R-:W-:Y:S06]  /*0ac0*/  BAR.ARV 0x4, 0x180 ;  /* 0x0106000000007b1d */ /* 0x000fec0000002000 */
[----:B0-----:R-:W-:-:S13]  /*0ad0*/  ISETP.GE.AND P0, PT, R147, UR4, PT ;  /* 0x0000000493007c0c */ /* 0x001fda000bf06270 */
[----:B------:R-:W-:Y:S05]  /*0ae0*/  @P0 BRA `(.L_x_422) ;  /* 0x0000021c00180947 */ /* 0x000fea0003800000 */
[----:B------:R-:W2:Y:S01]  /*0af0*/  LDL R0, [R1+0x8c] ;  /* 0x00008c0001007983 */ /* 0x000ea20000100800 */
[----:B------:R-:W-:Y:S01]  /*0b00*/  IADD3 R18, R6, -0x80, RZ ;  /* 0xffffff8006127810 */ /* 0x000fe20007ffe0ff */
[----:B------:R-:W-:Y:S01]  /*0b10*/  IMAD.MOV.U32 R16, RZ, RZ, RZ ;  /* 0x000000ffff107224 */ /* 0x000fe200078e00ff */
[----:B------:R-:W-:Y:S01]  /*0b20*/  R2UR UR4, R2 ;  /* 0x00000000020472ca */ /* 0x000fe200000e0000 */
[----:B------:R-:W-:Y:S01]  /*0b30*/  IMAD.MOV.U32 R184, RZ, RZ, RZ ;  /* 0x000000ffffb87224 */ /* 0x000fe200078e00ff */
[----:B------:R-:W-:Y:S01]  /*0b40*/  MOV R206, RZ ;  /* 0x000000ff00ce7202 */ /* 0x000fe20000000f00 */
[----:B------:R-:W-:Y:S01]  /*0b50*/  IMAD.MOV.U32 R194, RZ, RZ, RZ ;  /* 0x000000ffffc27224 */ /* 0x000fe200078e00ff */
[----:B------:R-:W-:-:S09]  /*0b60*/  MOV R196, RZ ;  /* 0x000000ff00c47202 */ /* 0x000fd20000000f00 */
[----:B------:R-:W-:Y:S01]  /*0b70*/  UIADD3 UR4, UR4, 0x10400, URZ ;  /* 0x0001040004047890 */ /* 0x000fe2000fffe03f */
[----:B--2---:R-:W-:Y:S02]  /*0b80*/  R2UR UR5, R0 ;  /* 0x00000000000572ca */ /* 0x004fe400000e0000 */
[----:B------:R-:W-:-:S04]  /*0b90*/  SHF.R.S32.HI R0, RZ, 0x1f, R18 ;  /* 0x0000001fff007819 */ /* 0x000fc80000011412 */
[CC--:B------:R-:W-:Y:S02]  /*0ba0*/  LEA.HI R4, R0.reuse, R18.reuse, RZ, 0x4 ;  /* 0x0000001200047211 */ /* 0x0c0fe400078f20ff */
[CC--:B------:R-:W-:Y:S02]  /*0bb0*/  LEA.HI R3, R0.reuse, R18.reuse, RZ, 0x7 ;  /* 0x0000001200037211 */ /* 0x0c0fe400078f38ff */
[----:B------:R-:W-:Y:S02]  /*0bc0*/  SHF.R.S32.HI R7, RZ, 0x4, R4 ;  /* 0x00000004ff077819 */ /* 0x000fe40000011404 */
[----:B------:R-:W-:Y:S01]  /*0bd0*/  LEA.HI R6, R0, R18, RZ, 0x2 ;  /* 0x0000001200067211 */ /* 0x000fe200078f10ff */
[----:B------:R-:W-:Y:S01]  /*0be0*/  ULOP3.LUT UR57, UR5, 0x1, URZ, 0xfc, !UPT ;  /* 0x0000000105397892 */ /* 0x000fe2000f8efc3f */
[C---:B------:R-:W-:Y:S02]  /*0bf0*/  LOP3.LUT R5, R4.reuse, 0x3fffff0, RZ, 0xc0, !PT ;  /* 0x03fffff004057812 */ /* 0x040fe400078ec0ff */
[----:B------:R-:W-:-:S02]  /*0c00*/  LEA.HI R4, R4, R7, RZ, 0x1 ;  /* 0x0000000704047211 */ /* 0x000fc400078f08ff */
[----:B------:R-:W-:Y:S02]  /*0c10*/  LOP3.LUT R232, R3, 0xffffff80, RZ, 0xc0, !PT ;  /* 0xffffff8003e87812 */ /* 0x000fe400078ec0ff */
[----:B------:R-:W-:Y:S02]  /*0c20*/  LOP3.LUT R228, R6, 0xfffffffc, RZ, 0xc0, !PT ;  /* 0xfffffffc06e47812 */ /* 0x000fe400078ec0ff */
[----:B------:R-:W-:Y:S01]  /*0c30*/  LEA.HI R192, R0, R18, RZ, 0x5 ;  /* 0x0000001200c07211 */ /* 0x000fe200078f28ff */
[----:B------:R-:W-:Y:S01]  /*0c40*/  IMAD.IADD R232, R18, 0x1, -R232 ;  /* 0x0000000112e87824 */ /* 0x000fe200078e0ae8 */
[----:B------:R-:W-:Y:S01]  /*0c50*/  LOP3.LUT R4, R4, 0x1ffffffe, RZ, 0xc0, !PT ;  /* 0x1ffffffe04047812 */ /* 0x000fe200078ec0ff */
[C---:B------:R-:W-:Y:S01]  /*0c60*/  IMAD.IADD R228, R18.reuse, 0x1, -R228 ;  /* 0x0000000112e47824 */ /* 0x040fe200078e0ae4 */
[----:B------:R-:W-:Y:S02]  /*0c70*/  SHF.R.S32.HI R192, RZ, 0x5, R192 ;  /* 0x00000005ffc07819 */ /* 0x000fe400000114c0 */
[----:B------:R-:W-:Y:S01]  /*0c80*/  IADD3 R5, R18, -R5, RZ ;  /* 0x8000000512057210 */ /* 0x000fe20007ffe0ff */
[----:B------:R-:W-:Y:S01]  /*0c90*/  IMAD.IADD R4, R7, 0x1, -R4 ;  /* 0x0000000107047824 */ /* 0x000fe200078e0a04 */
[----:B------:R-:W-:Y:S01]  /*0ca0*/  SHF.R.S32.HI R7, RZ, 0x1f, R232 ;  /* 0x0000001fff077819 */ /* 0x000fe200000114e8 */
[----:B------:R-:W-:Y:S01]  /*0cb0*/  IMAD.SHL.U32 R22, R228, 0x4, RZ ;  /* 0x00000004e4167824 */ /* 0x000fe200078e00ff */
[--C-:B------:R-:W-:Y:S01]  /*0cc0*/  SHF.R.S32.HI R17, RZ, 0x2, R6.reuse ;  /* 0x00000002ff117819 */ /* 0x100fe20000011406 */
[----:B------:R-:W-:Y:S01]  /*0cd0*/  IMAD R9, R192, 0x10, R5 ;  /* 0x00000010c0097824 */ /* 0x000fe200078e0205 */
[----:B------:R-:W-:Y:S01]  /*0ce0*/  LEA.HI R5, R7, R232, RZ, 0x2 ;  /* 0x000000e807057211 */ /* 0x000fe200078f10ff */
[C---:B------:R-:W-:Y:S01]  /*0cf0*/  VIADD R186, R22.reuse, 0x20 ;  /* 0x0000002016ba7836 */ /* 0x040fe20000000000 */
[----:B------:R-:W-:Y:S01]  /*0d00*/  SHF.R.S32.HI R6, RZ, 0x1f, R6 ;  /* 0x0000001fff067819 */ /* 0x000fe20000011406 */
[----:B------:R-:W-:Y:S01]  /*0d10*/  IMAD R14, R9, 0x8, R4 ;  /* 0x00000008090e7824 */ /* 0x000fe200078e0204 */
[--C-:B------:R-:W-:Y:S01]  /*0d20*/  SHF.R.S32.HI R4, RZ, 0x2, R5.reuse ;  /* 0x00000002ff047819 */ /* 0x100fe20000011405 */
[----:B------:R-:W-:Y:S01]  /*0d30*/  VIADD R207, R17, 0x40 ;  /* 0x0000004011cf7836 */ /* 0x000fe20000000000 */
[----:B------:R-:W-:Y:S01]  /*0d40*/  SHF.R.S32.HI R9, RZ, 0x1f, R5 ;  /* 0x0000001fff097819 */ /* 0x000fe20000011405 */
[C---:B------:R-:W-:Y:S01]  /*0d50*/  VIADD R188, R22.reuse, 0x40 ;  /* 0x0000004016bc7836 */ /* 0x040fe20000000000 */
[C---:B------:R-:W-:Y:S01]  /*0d60*/  IADD3 R8, R22.reuse, R186, RZ ;  /* 0x000000ba16087210 */ /* 0x040fe20007ffe0ff */
[----:B------:R-:W-:Y:S01]  /*0d70*/  IMAD.SHL.U32 R185, R207, 0x40, RZ ;  /* 0x00000040cfb97824 */ /* 0x000fe200078e00ff */
[----:B------:R-:W-:Y:S01]  /*0d80*/  LEA.HI R9, R9, R4, RZ, 0x3 ;  /* 0x0000000409097211 */ /* 0x000fe200078f18ff */
[----:B------:R-:W-:Y:S01]  /*0d90*/  IMAD.IADD R10, R22, 0x1, R188 ;  /* 0x00000001160a7824 */ /* 0x000fe200078e02bc */
[----:B------:R-:W-:Y:S01]  /*0da0*/  LEA.HI R6, R6, R17, RZ, 0x3 ;  /* 0x0000001106067211 */ /* 0x000fe200078f18ff */
[C---:B------:R-:W-:Y:S01]  /*0db0*/  VIADD R189, R22.reuse, 0x30 ;  /* 0x0000003016bd7836 */ /* 0x040fe20000000000 */
[----:B------:R-:W-:Y:S01]  /*0dc0*/  SHF.R.S32.HI R15, RZ, 0x7, R3 ;  /* 0x00000007ff0f7819 */ /* 0x000fe20000011403 */
[----:B------:R-:W-:Y:S01]  /*0dd0*/  VIADD R190, R22, 0x50 ;  /* 0x0000005016be7836 */ /* 0x000fe20000000000 */
[----:B------:R-:W-:Y:S01]  /*0de0*/  SHF.R.S32.HI R11, RZ, 0x1f, R8 ;  /* 0x0000001fff0b7819 */ /* 0x000fe20000011408 */
[----:B------:R-:W-:Y:S01]  /*0df0*/  IMAD.SHL.U32 R25, R189, 0x2, RZ ;  /* 0x00000002bd197824 */ /* 0x000fe200078e00ff */
[----:B------:R-:W-:-:S02]  /*0e00*/  LOP3.LUT R9, R9, 0xfffffff8, RZ, 0xc0, !PT ;  /* 0xfffffff809097812 */ /* 0x000fc400078ec0ff */
[----:B------:R-:W-:Y:S02]  /*0e10*/  LEA.HI R7, R7, R232, RZ, 0x5 ;  /* 0x000000e807077211 */ /* 0x000fe400078f28ff */
[----:B------:R-:W-:Y:S02]  /*0e20*/  LOP3.LUT R6, R6, 0xfffffff8, RZ, 0xc0, !PT ;  /* 0xfffffff806067812 */ /* 0x000fe400078ec0ff */
[----:B------:R-:W-:Y:S02]  /*0e30*/  LEA.HI R3, R3, R15, RZ, 0x1 ;  /* 0x0000000f03037211 */ /* 0x000fe400078f08ff */
[CC--:B------:R-:W-:Y:S02]  /*0e40*/  LEA.HI R12, R11.reuse, R8.reuse, RZ, 0x3 ;  /* 0x000000080b0c7211 */ /* 0x0c0fe400078f18ff */
[----:B------:R-:W-:Y:S02]  /*0e50*/  LEA.HI R13, R11, R8, RZ, 0x6 ;  /* 0x000000080b0d7211 */ /* 0x000fe400078f30ff */
[----:B------:R-:W-:-:S02]  /*0e60*/  SHF.R.S32.HI R8, RZ, 0x1f, R207 ;  /* 0x0000001fff087819 */ /* 0x000fc400000114cf */
[----:B------:R-:W-:Y:S02]  /*0e70*/  IADD3 R4, R4, -R9, RZ ;  /* 0x8000000904047210 */ /* 0x000fe40007ffe0ff */
[----:B------:R-:W-:Y:S02]  /*0e80*/  SHF.R.S32.HI R7, RZ, 0x5, R7 ;  /* 0x00000005ff077819 */ /* 0x000fe40000011407 */
[----:B------:R-:W-:Y:S02]  /*0e90*/  IADD3 R231, R17, -R6, RZ ;  /* 0x8000000611e77210 */ /* 0x000fe40007ffe0ff */
[----:B------:R-:W-:Y:S01]  /*0ea0*/  LOP3.LUT R3, R3, 0x3fffffe, RZ, 0xc0, !PT ;  /* 0x03fffffe03037812 */ /* 0x000fe200078ec0ff */
[----:B------:R-:W-:Y:S01]  /*0eb0*/  IMAD R4, R7, 0x10, R4 ;  /* 0x0000001007047824 */ /* 0x000fe200078e0204 */
[----:B------:R-:W-:Y:S01]  /*0ec0*/  LEA.HI R0, R0, R18, RZ, 0x3 ;  /* 0x0000001200007211 */ /* 0x000fe200078f18ff */
[----:B------:R-:W-:Y:S01]  /*0ed0*/  IMAD.SHL.U32 R191, R231, 0x40, RZ ;  /* 0x00000040e7bf7824 */ /* 0x000fe200078e00ff */
[----:B------:R-:W-:-:S02]  /*0ee0*/  LEA.HI R8, R8, R207, RZ, 0x3 ;  /* 0x000000cf08087211 */ /* 0x000fc400078f18ff */
[----:B------:R-:W-:Y:S02]  /*0ef0*/  IADD3 R3, R15, -R3, RZ ;  /* 0x800000030f037210 */ /* 0x000fe40007ffe0ff */
[----:B------:R-:W-:Y:S01]  /*0f00*/  LOP3.LUT R185, R185, 0x1c0, RZ, 0xc0, !PT ;  /* 0x000001c0b9b97812 */ /* 0x000fe200078ec0ff */
[----:B------:R-:W-:Y:S01]  /*0f10*/  IMAD.SHL.U32 R8, R8, 0x40, RZ ;  /* 0x0000004008087824 */ /* 0x000fe200078e00ff */
[----:B------:R-:W-:Y:S01]  /*0f20*/  LOP3.LUT R201, R0, 0xfffffff8, RZ, 0xc0, !PT ;  /* 0xfffffff800c97812 */ /* 0x000fe200078ec0ff */
[----:B------:R-:W-:Y:S01]  /*0f30*/  IMAD R15, R3, 0x40, R4 ;  /* 0x00000040030f7824 */ /* 0x000fe200078e0204 */
[----:B------:R-:W-:Y:S02]  /*0f40*/  SHF.R.S32.HI R11, RZ, 0x1f, R10 ;  /* 0x0000001fff0b7819 */ /* 0x000fe4000001140a */
[----:B------:R-:W-:Y:S01]  /*0f50*/  LOP3.LUT R191, R191, 0x1c0, RZ, 0xc0, !PT ;  /* 0x000001c0bfbf7812 */ /* 0x000fe200078ec0ff */
[----:B------:R-:W-:Y:S01]  /*0f60*/  IMAD.IADD R201, R18, 0x1, -R201 ;  /* 0x0000000112c97824 */ /* 0x000fe200078e0ac9 */
[----:B------:R-:W-:Y:S01]  /*0f70*/  SHF.R.U32.HI R21, RZ, 0x3, R185 ;  /* 0x00000003ff157819 */ /* 0x000fe200000116b9 */
[----:B------:R-:W-:Y:S01]  /*0f80*/  IMAD.SHL.U32 R18, R228, 0x8, RZ ;  /* 0x00000008e4127824 */ /* 0x000fe200078e00ff */
[----:B------:R-:W-:Y:S01]  /*0f90*/  SHF.L.U32 R13, R13, 0x7, RZ ;  /* 0x000000070d0d7819 */ /* 0x000fe200000006ff */
[----:B------:R-:W-:Y:S01]  /*0fa0*/  IMAD.SHL.U32 R198, R201, 0x8, RZ ;  /* 0x00000008c9c67824 */ /* 0x000fe200078e00ff */
[----:B------:R-:W-:Y:S01]  /*0fb0*/  LOP3.LUT R3, R185, 0x38, R12, 0xf8, !PT ;  /* 0x00000038b9037812 */ /* 0x000fe200078ef80c */
[----:B------:R-:W-:Y:S01]  /*0fc0*/  STL [R1+0x7c], R15 ;  /* 0x00007c0f01007387 */ /* 0x000fe20000100800 */
[----:B------:R-:W-:-:S02]  /*0fd0*/  LEA.HI R230, R11, R10, RZ, 0x3 ;  /* 0x0000000a0be67211 */ /* 0x000fc400078f18ff */
[----:B------:R-:W-:Y:S02]  /*0fe0*/  LEA.HI R10, R11, R10, RZ, 0x6 ;  /* 0x0000000a0b0a7211 */ /* 0x000fe400078f30ff */
[----:B------:R-:W-:Y:S02]  /*0ff0*/  LOP3.LUT R195, R8, 0xfffffe00, RZ, 0xc0, !PT ;  /* 0xfffffe0008c37812 */ /* 0x000fe400078ec0ff */
[----:B------:R-:W-:Y:S01]  /*1000*/  SHF.R.U32.HI R193, RZ, 0x3, R191 ;  /* 0x00000003ffc17819 */ /* 0x000fe200000116bf */
[----:B------:R-:W-:Y:S01]  /*1010*/  IMAD.SHL.U32 R10, R10, 0x80, RZ ;  /* 0x000000800a0a7824 */ /* 0x000fe200078e00ff */
[----:B------:R-:W-:Y:S02]  /*1020*/  LOP3.LUT R4, R191, 0x38, R12, 0xf8, !PT ;  /* 0x00000038bf047812 */ /* 0x000fe400078ef80c */
[----:B------:R-:W-:Y:S02]  /*1030*/  LOP3.LUT R13, R13, 0xffffe000, RZ, 0xc0, !PT ;  /* 0xffffe0000d0d7812 */ /* 0x000fe400078ec0ff */
[----:B------:R-:W-:-:S02]  /*1040*/  LOP3.LUT R8, R3, R21, RZ, 0x3c, !PT ;  /* 0x0000001503087212 */ /* 0x000fc400078e3cff */
[----:B------:R-:W-:Y:S02]  /*1050*/  LOP3.LUT R7, R185, 0x38, R230, 0xf8, !PT ;  /* 0x00000038b9077812 */ /* 0x000fe400078ef8e6 */
[----:B------:R-:W-:Y:S02]  /*1060*/  LOP3.LUT R4, R4, R193, RZ, 0x3c, !PT ;  /* 0x000000c104047212 */ /* 0x000fe400078e3cff */
[----:B------:R-:W-:Y:S01]  /*1070*/  IADD3 R8, R8, R13, R195 ;  /* 0x0000000d08087210 */ /* 0x000fe20007ffe0c3 */
[----:B------:R-:W-:Y:S01]  /*1080*/  IMAD R13, R192, 0x200, R13 ;  /* 0x00000200c00d7824 */ /* 0x000fe200078e020d */
[----:B------:R-:W-:Y:S02]  /*1090*/  SHF.R.S32.HI R227, RZ, 0x3, R0 ;  /* 0x00000003ffe37819 */ /* 0x000fe40000011400 */
[----:B------:R-:W-:Y:S01]  /*10a0*/  MOV R0, UR4 ;  /* 0x0000000400007c02 */ /* 0x000fe20008000f00 */
[----:B------:R-:W-:Y:S01]  /*10b0*/  IMAD.IADD R4, R13, 0x1, R4 ;  /* 0x000000010d047824 */ /* 0x000fe200078e0204 */
[----:B------:R-:W-:-:S02]  /*10c0*/  IADD3 R200, R198, 0x40, RZ ;  /* 0x00000040c6c87810 */ /* 0x000fc40007ffe0ff */
[----:B------:R-:W-:Y:S01]  /*10d0*/  LOP3.LUT R5, R5, 0x7ffffffc, RZ, 0xc0, !PT ;  /* 0x7ffffffc05057812 */ /* 0x000fe200078ec0ff */
[----:B------:R0:W-:Y:S01]  /*10e0*/  STL [R1+0x88], R0 ;  /* 0x0000880001007387 */ /* 0x0001e20000100800 */
[----:B------:R-:W-:Y:S02]  /*10f0*/  LOP3.LUT R10, R10, 0xffffe000, RZ, 0xc0, !PT ;  /* 0xffffe0000a0a7812 */ /* 0x000fe400078ec0ff */
[----:B------:R-:W-:Y:S01]  /*1100*/  LOP3.LUT R7, R7, R21, RZ, 0x3c, !PT ;  /* 0x0000001507077212 */ /* 0x000fe200078e3cff */
[----:B------:R-:W-:Y:S01]  /*1110*/  IMAD.IADD R5, R232, 0x1, -R5 ;  /* 0x00000001e8057824 */ /* 0x000fe200078e0a05 */
[----:B------:R-:W-:Y:S01]  /*1120*/  IADD3 R187, R22, 0x10, RZ ;  /* 0x0000001016bb7810 */ /* 0x000fe20007ffe0ff */
[----:B------:R-:W-:Y:S01]  /*1130*/  STL [R1+0x14], R25 ;  /* 0x0000141901007387 */ /* 0x000fe20000100800 */
[----:B------:R-:W-:Y:S01]  /*1140*/  SHF.R.S32.HI R13, RZ, 0x1f, R200 ;  /* 0x0000001fff0d7819 */ /* 0x000fe200000114c8 */
[----:B------:R-:W-:Y:S01]  /*1150*/  IMAD.SHL.U32 R13, R188, 0x2, RZ ;  /* 0x00000002bc0d7824 */ /* 0x000fe200078e00ff */
[----:B------:R-:W-:Y:S01]  /*1160*/  LEA R3, R192, R10, 0x9 ;  /* 0x0000000ac0037211 */ /* 0x000fe200078e48ff */
[----:B------:R-:W-:Y:S01]  /*1170*/  IMAD.SHL.U32 R234, R187, 0x2, RZ ;  /* 0x00000002bbea7824 */ /* 0x000fe200078e00ff */
[----:B0-----:R-:W-:-:S02]  /*1180*/  SHF.R.S32.HI R0, RZ, 0x1f, R198 ;  /* 0x0000001fff007819 */ /* 0x001fc400000114c6 */
[----:B------:R-:W-:Y:S01]  /*1190*/  IADD3 R7, R7, R10, R195 ;  /* 0x0000000a07077210 */ /* 0x000fe20007ffe0c3 */
[----:B------:R0:W-:Y:S01]  /*11a0*/  STL [R1+0x4c], R13 ;  /* 0x00004c0d01007387 */ /* 0x0001e20000100800 */
[----:B------:R-:W-:Y:S02]  /*11b0*/  LOP3.LUT R0, R185, 0x38, R18, 0xf8, !PT ;  /* 0x00000038b9007812 */ /* 0x000fe400078ef812 */
[----:B------:R-:W-:Y:S02]  /*11c0*/  LOP3.LUT R6, R191, 0x38, R230, 0xf8, !PT ;  /* 0x00000038bf067812 */ /* 0x000fe400078ef8e6 */
[----:B------:R-:W-:Y:S02]  /*11d0*/  SHF.R.S32.HI R10, RZ, 0x1f, R187 ;  /* 0x0000001fff0a7819 */ /* 0x000fe400000114bb */
[----:B------:R-:W-:Y:S02]  /*11e0*/  SHF.R.S32.HI R9, RZ, 0x1f, R188 ;  /* 0x0000001fff097819 */ /* 0x000fe400000114bc */
[----:B------:R-:W-:Y:S01]  /*11f0*/  SHF.R.S32.HI R11, RZ, 0x1f, R190 ;  /* 0x0000001fff0b7819 */ /* 0x000fe200000114be */
[----:B0-----:R-:W-:Y:S01]  /*1200*/  IMAD.SHL.U32 R13, R14, 0x8, RZ ;  /* 0x000000080e0d7824 */ /* 0x001fe200078e00ff */
[----:B------:R-:W-:-:S02]  /*1210*/  SHF.L.U32 R24, R190, 0x1, RZ ;  /* 0x00000001be187819 */ /* 0x000fc400000006ff */
[----:B------:R-:W-:Y:S02]  /*1220*/  LOP3.LUT R0, R195, R0, R21, 0xf6, !PT ;  /* 0x00000000c3007212 */ /* 0x000fe400078ef615 */
[----:B------:R-:W-:Y:S01]  /*1230*/  SHF.L.U32 R225, R5, 0x1, RZ ;  /* 0x0000000105e17819 */ /* 0x000fe200000006ff */
[----:B------:R-:W-:Y:S01]  /*1240*/  STL [R1+0x54], R24 ;  /* 0x0000541801007387 */ /* 0x000fe20000100800 */
[----:B------:R-:W-:Y:S02]  /*1250*/  LOP3.LUT R6, R6, R193, RZ, 0x3c, !PT ;  /* 0x000000c106067212 */ /* 0x000fe400078e3cff */
[----:B------:R-:W-:Y:S01]  /*1260*/  SHF.L.U64.HI R233, R187, 0x1, R10 ;  /* 0x00000001bbe97819 */ /* 0x000fe2000001020a */
[----:B------:R-:W-:Y:S01]  /*1270*/  VIADD R224, R225, 0x10 ;  /* 0x00000010e1e07836 */ /* 0x000fe20000000000 */
[----:B------:R-:W-:Y:S01]  /*1280*/  SHF.L.U64.HI R10, R188, 0x1, R9 ;  /* 0x00000001bc0a7819 */ /* 0x000fe20000010209 */
[----:B------:R-:W-:Y:S01]  /*1290*/  IMAD.IADD R6, R3, 0x1, R6 ;  /* 0x0000000103067824 */ /* 0x000fe200078e0206 */
[----:B------:R-:W-:Y:S01]  /*12a0*/  SHF.L.U64.HI R9, R190, 0x1, R11 ;  /* 0x00000001be097819 */ /* 0x000fe2000001020b */
[----:B------:R-:W-:Y:S01]  /*12b0*/  STL [R1+0x84], R13 ;  /* 0x0000840d01007387 */ /* 0x000fe20000100800 */
[----:B------:R-:W-:Y:S01]  /*12c0*/  LEA R0, R0, UR4, 0x1 ;  /* 0x0000000400007c11 */ /* 0x000fe2000f8e08ff */
[C---:B------:R-:W-:Y:S01]  /*12d0*/  VIADD R221, R225.reuse, 0x28 ;  /* 0x00000028e1dd7836 */ /* 0x040fe20000000000 */
[C---:B------:R-:W-:Y:S01]  /*12e0*/  LEA.HI R3, R228.reuse, R228, RZ, 0x1 ;  /* 0x000000e4e4037211 */ /* 0x040fe200078f08ff */
[----:B------:R-:W-:Y:S01]  /*12f0*/  STL [R1+0x48], R10 ;  /* 0x0000480a01007387 */ /* 0x000fe20000100800 */
[C---:B------:R-:W-:Y:S01]  /*1300*/  VIADD R218, R225.reuse, 0x40 ;  /* 0x00000040e1da7836 */ /* 0x040fe20000000000 */
[C---:B------:R-:W-:Y:S01]  /*1310*/  IADD3 R223, R225.reuse, 0x18, RZ ;  /* 0x00000018e1df7810 */ /* 0x040fe20007ffe0ff */
[C---:B------:R-:W-:Y:S01]  /*1320*/  VIADD R215, R225.reuse, 0x58 ;  /* 0x00000058e1d77836 */ /* 0x040fe20000000000 */
[----:B------:R-:W-:Y:S01]  /*1330*/  STL [R1+0x50], R9 ;  /* 0x0000500901007387 */ /* 0x000fe20000100800 */
[----:B------:R-:W-:Y:S01]  /*1340*/  VIADD R212, R225, 0x70 ;  /* 0x00000070e1d47836 */ /* 0x000fe20000000000 */
[----:B------:R-:W-:Y:S01]  /*1350*/  LOP3.LUT R3, R3, 0x1ffffffe, RZ, 0xc0, !PT ;  /* 0x1ffffffe03037812 */ /* 0x000fe200078ec0ff */
[C---:B------:R-:W-:Y:S01]  /*1360*/  VIADD R222, R225.reuse, 0x20 ;  /* 0x00000020e1de7836 */ /* 0x040fe20000000000 */
[----:B------:R0:W-:Y:S01]  /*1370*/  STL [R1+0x74], R0 ;  /* 0x0000740001007387 */ /* 0x0001e20000100800 */
[C---:B------:R-:W-:Y:S01]  /*1380*/  IADD3 R220, R225.reuse, 0x30, RZ ;  /* 0x00000030e1dc7810 */ /* 0x040fe20007ffe0ff */
[C---:B------:R-:W-:Y:S01]  /*1390*/  VIADD R219, R225.reuse, 0x38 ;  /* 0x00000038e1db7836 */ /* 0x040fe20000000000 */
[C---:B------:R-:W-:Y:S01]  /*13a0*/  IADD3 R217, R225.reuse, 0x48, RZ ;  /* 0x00000048e1d97810 */ /* 0x040fe20007ffe0ff */
[----:B------:R-:W-:Y:S01]  /*13b0*/  IMAD.IADD R3, R228, 0x1, -R3 ;  /* 0x00000001e4037824 */ /* 0x000fe200078e0a03 */
[C---:B------:R-:W-:Y:S01]  /*13c0*/  IADD3 R214, R225.reuse, 0x60, RZ ;  /* 0x00000060e1d67810 */ /* 0x040fe20007ffe0ff */
[C---:B------:R-:W-:Y:S01]  /*13d0*/  VIADD R216, R225.reuse, 0x50 ;  /* 0x00000050e1d87836 */ /* 0x040fe20000000000 */
[----:B------:R-:W-:Y:S01]  /*13e0*/  LEA R8, R8, UR4, 0x1 ;  /* 0x0000000408087c11 */ /* 0x000fe2000f8e08ff */
[C---:B------:R-:W-:Y:S01]  /*13f0*/  VIADD R213, R225.reuse, 0x68 ;  /* 0x00000068e1d57836 */ /* 0x040fe20000000000 */
[C---:B------:R-:W-:Y:S01]  /*1400*/  IADD3 R211, R225.reuse, 0x78, RZ ;  /* 0x00000078e1d37810 */ /* 0x040fe20007ffe0ff */
[----:B------:R-:W-:Y:S01]  /*1410*/  VIADD R210, R225, 0x8 ;  /* 0x00000008e1d27836 */ /* 0x000fe20000000000 */
[----:B0-----:R-:W-:Y:S01]  /*1420*/  SHF.R.S32.HI R0, RZ, 0x1f, R224 ;  /* 0x0000001fff007819 */ /* 0x001fe200000114e0 */
[----:B------:R-:W-:Y:S01]  /*1430*/  STL [R1+0x6c], R8 ;  /* 0x00006c0801007387 */ /* 0x000fe20000100800 */
[----:B------:R-:W-:-:S02]  /*1440*/  SHF.R.S32.HI R0, RZ, 0x1f, R221 ;  /* 0x0000001fff007819 */ /* 0x000fc400000114dd */
[----:B------:R-:W-:Y:S02]  /*1450*/  SHF.R.S32.HI R0, RZ, 0x1f, R218 ;  /* 0x0000001fff007819 */ /* 0x000fe400000114da */
[----:B------:R-:W-:Y:S02]  /*1460*/  SHF.R.S32.HI R0, RZ, 0x1f, R215 ;  /* 0x0000001fff007819 */ /* 0x000fe400000114d7 */
[----:B------:R-:W-:Y:S02]  /*1470*/  SHF.R.S32.HI R0, RZ, 0x1f, R212 ;  /* 0x0000001fff007819 */ /* 0x000fe400000114d4 */
[----:B------:R-:W-:Y:S02]  /*1480*/  SHF.R.S32.HI R5, RZ, 0x1f, R223 ;  /* 0x0000001fff057819 */ /* 0x000fe400000114df */
[----:B------:R-:W-:Y:S02]  /*1490*/  LEA R0, R7, UR4, 0x1 ;  /* 0x0000000407007c11 */ /* 0x000fe4000f8e08ff */
[----:B------:R-:W-:-:S02]  /*14a0*/  SHF.R.S32.HI R5, RZ, 0x1f, R220 ;  /* 0x0000001fff057819 */ /* 0x000fc400000114dc */
[----:B------:R-:W-:Y:S01]  /*14b0*/  SHF.R.S32.HI R5, RZ, 0x1f, R217 ;  /* 0x0000001fff057819 */ /* 0x000fe200000114d9 */
[----:B------:R0:W-:Y:S01]  /*14c0*/  STL [R1+0x68], R0 ;  /* 0x0000680001007387 */ /* 0x0001e20000100800 */
[----:B------:R-:W-:Y:S02]  /*14d0*/  SHF.R.S32.HI R5, RZ, 0x1f, R214 ;  /* 0x0000001fff057819 */ /* 0x000fe400000114d6 */
[----:B------:R-:W-:Y:S01]  /*14e0*/  SHF.R.S32.HI R5, RZ, 0x1f, R211 ;  /* 0x0000001fff057819 */ /* 0x000fe200000114d3 */
[----:B------:R-:W-:Y:S01]  /*14f0*/  IMAD R5, R3, 0x8, R15 ;  /* 0x0000000803057824 */ /* 0x000fe200078e020f */
[----:B------:R-:W-:Y:S02]  /*1500*/  LEA R3, R4, UR4, 0x1 ;  /* 0x0000000404037c11 */ /* 0x000fe4000f8e08ff */
[----:B------:R-:W-:Y:S02]  /*1510*/  SHF.R.S32.HI R235, RZ, 0x1f, R186 ;  /* 0x0000001fffeb7819 */ /* 0x000fe400000114ba */
[----:B------:R1:W-:Y:S01]  /*1520*/  STL [R1+0x80], R5 ;  /* 0x0000800501007387 */ /* 0x0003e20000100800 */
[----:B0-----:R-:W-:-:S02]  /*1530*/  LEA R0, R6, UR4, 0x1 ;  /* 0x0000000406007c11 */ /* 0x001fc4000f8e08ff */
[----:B------:R-:W-:Y:S02]  /*1540*/  SHF.R.S32.HI R20, RZ, 0x1f, R189 ;  /* 0x0000001fff147819 */ /* 0x000fe400000114bd */
[----:B------:R-:W-:Y:S01]  /*1550*/  SHF.R.S32.HI R9, RZ, 0x1f, R222 ;  /* 0x0000001fff097819 */ /* 0x000fe200000114de */
[----:B------:R1:W-:Y:S01]  /*1560*/  STL [R1+0x70], R0 ;  /* 0x0000700001007387 */ /* 0x0003e20000100800 */
[----:B------:R-:W-:Y:S02]  /*1570*/  SHF.R.S32.HI R9, RZ, 0x1f, R219 ;  /* 0x0000001fff097819 */ /* 0x000fe400000114db */
[----:B------:R-:W-:Y:S01]  /*1580*/  SHF.R.S32.HI R9, RZ, 0x1f, R216 ;  /* 0x0000001fff097819 */ /* 0x000fe200000114d8 */
[----:B------:R1:W-:Y:S01]  /*1590*/  STL [R1+0x78], R3 ;  /* 0x0000780301007387 */ /* 0x0003e20000100800 */
[C---:B------:R-:W-:Y:S02]  /*15a0*/  SHF.L.U32 R236, R186.reuse, 0x1, RZ ;  /* 0x00000001baec7819 */ /* 0x040fe400000006ff */
[----:B------:R-:W-:-:S02]  /*15b0*/  SHF.L.U64.HI R235, R186, 0x1, R235 ;  /* 0x00000001baeb7819 */ /* 0x000fc400000102eb */
[----:B------:R-:W-:Y:S02]  /*15c0*/  SHF.L.U64.HI R237, R189, 0x1, R20 ;  /* 0x00000001bded7819 */ /* 0x000fe40000010214 */
[----:B------:R-:W-:Y:S02]  /*15d0*/  SHF.R.S32.HI R229, RZ, 0x3, R12 ;  /* 0x00000003ffe57819 */ /* 0x000fe4000001140c */
[----:B------:R-:W-:Y:S02]  /*15e0*/  SHF.R.S32.HI R230, RZ, 0x3, R230 ;  /* 0x00000003ffe67819 */ /* 0x000fe400000114e6 */
[----:B-1----:R-:W-:-:S07]  /*15f0*/  SHF.R.S32.HI R9, RZ, 0x1f, R213 ;  /* 0x0000001fff097819 */ /* 0x002fce00000114d5 */
.L_x_634:
[----:B01-34-:R-:W0:Y:S01]  /*1600*/  LDC.64 R4, c[0x0][0xc88] ;  /* 0x00032200ff047b82 */ /* 0x01be220000000a00 */
[----:B------:R-:W-:Y:S01]  /*1610*/  ULDC.64 UR4, c[0x0][0xa28] ;  /* 0x00028a0000047ab9 */ /* 0x000fe20000000a00 */
[----:B------:R-:W-:Y:S01]  /*1620*/  ULDC.64 UR8, c[0x0][0xa18] ;  /* 0x0002860000087ab9 */ /* 0x000fe20000000a00 */
[----:B------:R-:W-:Y:S01]  /*1630*/  ULDC.64 UR6, c[0x0][0xa08] ;  /* 0x0002820000067ab9 */ /* 0x000fe20000000a00 */
[----:B0-----:R-:W-:-:S05]  /*1640*/  IMAD.WIDE R4, R147, 0x4, R4 ;  /* 0x0000000493047825 */ /* 0x001fca00078e0204 */
[----:B------:R-:W2:Y:S01]  /*1650*/  LDG.E R203, desc[UR58][R4.64] ;  /* 0x0000003a04cb7981 */ /* 0x000ea2000c1e1900 */
[----:B------:R-:W-:Y:S01]  /*1660*/  ISETP.NE.U32.AND P2, PT, RZ, UR4, PT ;  /* 0x00000004ff007c0c */ /* 0x000fe2000bf45070 */
[----:B------:R-:W-:Y:S01]  /*1670*/  IMAD.MOV.U32 R27, RZ, RZ, RZ ;  /* 0x000000ffff1b7224 */ /* 0x000fe200078e00ff */
[----:B------:R-:W-:Y:S02]  /*1680*/  ISETP.NE.U32.AND P1, PT, RZ, UR8, PT ;  /* 0x00000008ff007c0c */ /* 0x000fe4000bf25070 */
[----:B------:R-:W-:Y:S02]  /*1690*/  ISETP.NE.AND.EX P2, PT, RZ, UR5, PT, P2 ;  /* 0x00000005ff007c0c */ /* 0x000fe4000bf45320 */
[----:B------:R-:W-:Y:S02]  /*16a0*/  ISETP.NE.AND.EX P1, PT, RZ, UR9, PT, P1 ;  /* 0x00000009ff007c0c */ /* 0x000fe4000bf25310 */
[----:B------:R-:W-:Y:S02]  /*16b0*/  ISETP.NE.U32.AND P0, PT, RZ, UR6, PT ;  /* 0x00000006ff007c0c */ /* 0x000fe4000bf05070 */
[----:B------:R-:W-:-:S02]  /*16c0*/  MOV R11, RZ ;  /* 0x000000ff000b7202 */ /* 0x000fc40000000f00 */
[----:B------:R-:W-:Y:S02]  /*16d0*/  ISETP.NE.AND.EX P0, PT, RZ, UR7, PT, P0 ;  /* 0x00000007ff007c0c */ /* 0x000fe4000bf05300 */
[----:B--2---:R-:W-:Y:S01]  /*16e0*/  SHF.R.S32.HI R226, RZ, 0x1f, R203 ;  /* 0x0000001fffe27819 */ /* 0x004fe200000114cb */
[C---:B------:R-:W-:Y:S02]  /*16f0*/  IMAD.SHL.U32 R204, R203.reuse, 0x4, RZ ;  /* 0x00000004cbcc7824 */ /* 0x040fe400078e00ff */
[C---:B------:R-:W-:Y:S02]  /*1700*/  @P2 LEA R6, P3, R203.reuse, UR4, 0x2 ;  /* 0x00000004cb062c11 */ /* 0x040fe4000f8610ff */
[C-C-:B------:R-:W-:Y:S02]  /*1710*/  SHF.L.U64.HI R205, R203.reuse, 0x2, R226.reuse ;  /* 0x00000002cbcd7819 */ /* 0x140fe400000102e2 */
[----:B------:R-:W-:Y:S01]  /*1720*/  @P2 LEA.HI.X R7, R203, UR5, R226, 0x2, P3 ;  /* 0x00000005cb072c11 */ /* 0x000fe200098f14e2 */
[----:B------:R-:W-:Y:S01]  /*1730*/  ULDC UR4, c[0x0][0x288] ;  /* 0x0000a20000047ab9 */ /* 0x000fe20000000800 */
[----:B------:R-:W-:-:S03]  /*1740*/  IADD3 R4, P4, R204, UR6, RZ ;  /* 0x00000006cc047c10 */ /* 0x000fc6000ff9e0ff */
[----:B------:R0:W5:Y:S01]  /*1750*/  @P2 LDG.E R11, desc[UR58][R6.64] ;  /* 0x0000003a060b2981 */ /* 0x000162000c1e1900 */
[----:B------:R-:W-:Y:S01]  /*1760*/  @P1 IADD3 R8, P2, R204, UR8, RZ ;  /* 0x00000008cc081c10 */ /* 0x000fe2000ff5e0ff */
[----:B------:R-:W-:Y:S01]  /*1770*/  IMAD.U32 R150, RZ, RZ, UR4 ;  /* 0x00000004ff967e24 */ /* 0x000fe2000f8e00ff */
[C---:B------:R-:W-:Y:S01]  /*1780*/  IADD3.X R5, R205.reuse, UR7, RZ, P4, !PT ;  /* 0x00000007cd057c10 */ /* 0x040fe2000a7fe4ff */
[----:B------:R-:W-:Y:S01]  /*1790*/  ULDC.64 UR4, c[0x0][0x418] ;  /* 0x0001060000047ab9 */ /* 0x000fe20000000a00 */
[----:B------:R-:W-:-:S03]  /*17a0*/  @P1 IADD3.X R9, R205, UR9, RZ, P2, !PT ;  /* 0x00000009cd091c10 */ /* 0x000fc600097fe4ff */
[----:B------:R0:W5:Y:S01]  /*17b0*/  @P0 LDG.E R27, desc[UR58][R4.64] ;  /* 0x0000003a041b0981 */ /* 0x000162000c1e1900 */
[----:B------:R-:W-:Y:S01]  /*17c0*/  UISETP.NE.U32.AND UP0, UPT, UR4, URZ, UPT ;  /* 0x0000003f0400728c */ /* 0x000fe2000bf05070 */
[C---:B------:R-:W-:Y:S01]  /*17d0*/  LOP3.LUT R3, R146.reuse, 0xff000000, RZ, 0xc0, !PT ;  /* 0xff00000092037812 */ /* 0x040fe200078ec0ff */
[----:B------:R-:W-:Y:S01]  /*17e0*/  ULDC.64 UR8, c[0x0][0xa20] ;  /* 0x0002880000087ab9 */ /* 0x000fe20000000a00 */
[----:B------:R0:W5:Y:S01]  /*17f0*/  @P1 LDG.E R150, desc[UR58][R8.64] ;  /* 0x0000003a08961981 */ /* 0x000162000c1e1900 */
[----:B------:R-:W-:Y:S01]  /*1800*/  UISETP.NE.AND.EX UP0, UPT, UR5, URZ, UPT, UP0 ;  /* 0x0000003f0500728c */ /* 0x000fe2000bf05300 */
[----:B------:R-:W-:Y:S01]  /*1810*/  ULDC UR4, c[0x0][0x424] ;  /* 0x0001090000047ab9 */ /* 0x000fe20000000800 */
[----:B------:R-:W-:Y:S02]  /*1820*/  ISETP.NE.U32.AND P2, PT, RZ, UR8, PT ;  /* 0x00000008ff007c0c */ /* 0x000fe4000bf45070 */
[----:B------:R-:W-:Y:S01]  /*1830*/  USEL UR4, UR4, 0x1, UP0 ;  /* 0x0000000104047887 */ /* 0x000fe20008000000 */
[----:B------:R-:W-:Y:S01]  /*1840*/  ULDC UR5, c[0x0][0x2f0] ;  /* 0x0000bc0000057ab9 */ /* 0x000fe20000000800 */
[----:B------:R-:W-:-:S02]  /*1850*/  LOP3.LUT R0, R146, 0xff0000, RZ, 0xc0, !PT ;  /* 0x00ff000092007812 */ /* 0x000fc400078ec0ff */
[----:B------:R-:W-:Y:S01]  /*1860*/  UIMAD UR4, UR4, UR5, URZ ;  /* 0x00000005040472a4 */ /* 0x000fe2000f8e023f */
[----:B------:R-:W-:Y:S02]  /*1870*/  SHF.R.U32.HI R3, RZ, 0x8, R3 ;  /* 0x00000008ff037819 */ /* 0x000fe40000011603 */
[----:B------:R-:W-:Y:S01]  /*1880*/  ISETP.NE.AND.EX P2, PT, RZ, UR9, PT, P2 ;  /* 0x00000009ff007c0c */ /* 0x000fe2000bf45320 */
[----:B------:R-:W-:Y:S01]  /*1890*/  ULDC UR5, c[0x0][0x348] ;  /* 0x0000d20000057ab9 */ /* 0x000fe20000000800 */
[----:B------:R-:W-:Y:S02]  /*18a0*/  LEA.HI R202, R0, R3, RZ, 0x10 ;  /* 0x0000000300ca7211 */ /* 0x000fe400078f80ff */
[----:B------:R-:W-:Y:S02]  /*18b0*/  LOP3.LUT R199, R146, 0xffff, RZ, 0xc0, !PT ;  /* 0x0000ffff92c77812 */ /* 0x000fe400078ec0ff */
[----:B------:R-:W-:Y:S01]  /*18c0*/  MOV R208, R145 ;  /* 0x0000009100d07202 */ /* 0x000fe20000000f00 */
[----:B0-----:R-:W-:Y:S06]  /*18d0*/  @P1 BRA `(.L_x_423) ;  /* 0x0000000000241947 */ /* 0x001fec0003800000 */
[----:B------:R-:W-:Y:S02]  /*18e0*/  ULDC.64 UR6, c[0x0][0xa00] ;  /* 0x0002800000067ab9 */ /* 0x000fe40000000a00 */
[----:B------:R-:W-:-:S04]  /*18f0*/  ISETP.NE.U32.AND P1, PT, RZ, UR6, PT ;  /* 0x00000006ff007c0c */ /* 0x000fc8000bf25070 */
[----:B------:R-:W-:-:S13]  /*1900*/  ISETP.NE.AND.EX P1, PT, RZ, UR7, PT, P1 ;  /* 0x00000007ff007c0c */ /* 0x000fda000bf25310 */
[----:B------:R-:W-:Y:S05]  /*1910*/  @!P1 BRA `(.L_x_423) ;  /* 0x0000000000149947 */ /* 0x000fea0003800000 */
[----:B------:R-:W0:Y:S02]  /*1920*/  LDC.64 R6, c[0x0][0xa00] ;  /* 0x00028000ff067b82 */ /* 0x000e240000000a00 */
[----:B0-----:R-:W-:-:S05]  /*1930*/  IMAD.WIDE R6, R203, 0x4, R6 ;  /* 0x00000004cb067825 */ /* 0x001fca00078e0206 */
[----:B-----5:R-:W2:Y:S04]  /*1940*/  LDG.E R150, desc[UR58][R6.64] ;  /* 0x0000003a06967981 */ /* 0x020ea8000c1e1900 */
[----:B------:R-:W2:Y:S02]  /*1950*/  LDG.E R3, desc[UR58][R6.64+0x4] ;  /* 0x0000043a06037981 */ /* 0x000ea4000c1e1900 */
[----:B--2---:R-:W-:-:S07]  /*1960*/  IMAD.IADD R150, R3, 0x1, -R150 ;  /* 0x0000000103967824 */ /* 0x004fce00078e0a96 */
.L_x_423:
[----:B------:R-:W-:Y:S01]  /*1970*/  IMAD.U32 R24, RZ, RZ, UR5 ;  /* 0x00000005ff187e24 */ /* 0x000fe2000f8e00ff */
[----:B------:R-:W-:Y:S01]  /*1980*/  MOV R26, UR4 ;  /* 0x00000004001a7c02 */ /* 0x000fe20008000f00 */
[----:B------:R-:W-:Y:S06]  /*1990*/  @!P2 BRA `(.L_x_424) ;  /* 0x000000000010a947 */ /* 0x000fec0003800000 */
[----:B------:R-:W-:-:S04]  /*19a0*/  IADD3 R4, P0, R204, UR8, RZ ;  /* 0x00000008cc047c10 */ /* 0x000fc8000ff1e0ff */
[----:B------:R-:W-:-:S05]  /*19b0*/  IADD3.X R5, R205, UR9, RZ, P0, !PT ;  /* 0x00000009cd057c10 */ /* 0x000fca00087fe4ff */
[----:B------:R0:W5:Y:S01]  /*19c0*/  LDG.E R26, desc[UR58][R4.64] ;  /* 0x0000003a041a7981 */ /* 0x000162000c1e1900 */
[----:B------:R-:W-:Y:S05]  /*19d0*/  BRA `(.L_x_425) ;  /* 0x0000000000107947 */ /* 0x000fea0003800000 */
.L_x_424:
[----:B------:R-:W-:Y:S05]  /*19e0*/  @!P0 BRA `(.L_x_425) ;  /* 0x00000000000c8947 */ /* 0x000fea0003800000 */
[----:B------:R-:W2:Y:S04]  /*19f0*/  LDG.E R3, desc[UR58][R4.64] ;  /* 0x0000003a04037981 */ /* 0x000ea8000c1e1900 */
[----:B------:R-:W2:Y:S02]  /*1a00*/  LDG.E R26, desc[UR58][R4.64+0x4] ;  /* 0x0000043a041a7981 */ /* 0x000ea4000c1e1900 */
[----:B--2---:R-:W-:-:S07]  /*1a10*/  IMAD.IADD R26, R26, 0x1, -R3 ;  /* 0x000000011a1a7824 */ /* 0x004fce00078e0a03 */
.L_x_425:
[----:B------:R-:W-:Y:S01]  /*1a20*/  ULDC.64 UR4, c[0x0][0xa10] ;  /* 0x0002840000047ab9 */ /* 0x000fe20000000a00 */
[----:B------:R-:W2:Y:S01]  /*1a30*/  LDL.LU R28, [R1+0x10] ;  /* 0x00001000011c7983 */ /* 0x000ea20000300800 */
[----:B------:R-:W-:-:S04]  /*1a40*/  ISETP.NE.U32.AND P0, PT, RZ, UR4, PT ;  /* 0x00000004ff007c0c */ /* 0x000fc8000bf05070 */
[----:B------:R-:W-:Y:S01]  /*1a50*/  ISETP.NE.AND.EX P0, PT, RZ, UR5, PT, P0 ;  /* 0x00000005ff007c0c */ /* 0x000fe2000bf05300 */
[----:B------:R-:W-:Y:S02]  /*1a60*/  ULDC.64 UR4, c[0x0][0xa30] ;  /* 0x00028c0000047ab9 */ /* 0x000fe40000000a00 */
[----:B------:R-:W-:-:S10]  /*1a70*/  ISETP.NE.U32.AND P1, PT, RZ, UR4, PT ;  /* 0x00000004ff007c0c */ /* 0x000fd4000bf25070 */
[----:B0-----:R-:W0:Y:S02]  /*1a80*/  @P0 LDC.64 R4, c[0x0][0xa10] ;  /* 0x00028400ff040b82 */ /* 0x001e240000000a00 */
[----:B0-----:R-:W-:-:S05]  /*1a90*/  @P0 IMAD.WIDE R4, R203, 0x4, R4 ;  /* 0x00000004cb040825 */ /* 0x001fca00078e0204 */
[----:B------:R-:W3:Y:S04]  /*1aa0*/  @P0 LDG.E R0, desc[UR58][R4.64] ;  /* 0x0000003a04000981 */ /* 0x000ee8000c1e1900 */
[----:B------:R-:W3:Y:S01]  /*1ab0*/  @P0 LDG.E R3, desc[UR58][R4.64+0x4] ;  /* 0x0000043a04030981 */ /* 0x000ee2000c1e1900 */
[----:B------:R-:W-:Y:S01]  /*1ac0*/  ISETP.NE.AND.EX P1, PT, RZ, UR5, PT, P1 ;  /* 0x00000005ff007c0c */ /* 0x000fe2000bf25310 */
[----:B-----5:R-:W-:-:S12]  /*1ad0*/  IMAD.MOV.U32 R143, RZ, RZ, R26 ;  /* 0x000000ffff8f7224 */ /* 0x020fd800078e001a */
[----:B------:R-:W-:-:S04]  /*1ae0*/  @P1 IADD3 R6, P2, R204, UR4, RZ ;  /* 0x00000004cc061c10 */ /* 0x000fc8000ff5e0ff */
[----:B------:R-:W-:-:S05]  /*1af0*/  @P1 IADD3.X R7, R205, UR5, RZ, P2, !PT ;  /* 0x00000005cd071c10 */ /* 0x000fca00097fe4ff */
[----:B------:R0:W5:Y:S01]  /*1b00*/  @P1 LDG.E R143, desc[UR58][R6.64] ;  /* 0x0000003a068f1981 */ /* 0x000162000c1e1900 */
[----:B------:R-:W-:Y:S01]  /*1b10*/  IADD3 R11, -R11, R26, RZ ;  /* 0x0000001a0b0b7210 */ /* 0x000fe20007ffe1ff */
[----:B------:R-:W-:Y:S01]  /*1b20*/  BSSY B0, `(.L_x_426) ;  /* 0x000002c000007945 */ /* 0x000fe20003800000 */
[----:B------:R-:W-:Y:S02]  /*1b30*/  LOP3.LUT R209, R202, 0xff, RZ, 0xc0, !PT ;  /* 0x000000ffcad17812 */ /* 0x000fe400078ec0ff */
[----:B------:R-:W-:Y:S02]  /*1b40*/  SHF.R.U32.HI R202, RZ, 0x10, R202 ;  /* 0x00000010ffca7819 */ /* 0x000fe400000116ca */
[----:B--2---:R-:W-:Y:S01]  /*1b50*/  LOP3.LUT R28, R28, 0xfffffffb, RZ, 0xc0, !PT ;  /* 0xfffffffb1c1c7812 */ /* 0x004fe200078ec0ff */
[----:B---3--:R-:W-:-:S04]  /*1b60*/  @P0 IMAD.IADD R24, R3, 0x1, -R0 ;  /* 0x0000000103180824 */ /* 0x008fc800078e0a00 */
[----:B------:R-:W-:-:S05]  /*1b70*/  IMAD.IADD R152, R11, 0x1, R24 ;  /* 0x000000010b987824 */ /* 0x000fca00078e0218 */
[C---:B------:R-:W-:Y:S02]  /*1b80*/  ISETP.GE.AND P3, PT, R152.reuse, 0x1, PT ;  /* 0x000000019800780c */ /* 0x040fe40003f66270 */
[----:B------:R-:W-:-:S04]  /*1b90*/  IADD3 R0, R152, 0x7f, RZ ;  /* 0x0000007f98007810 */ /* 0x000fc80007ffe0ff */
[----:B------:R-:W-:-:S04]  /*1ba0*/  SHF.R.S32.HI R3, RZ, 0x1f, R0 ;  /* 0x0000001fff037819 */ /* 0x000fc80000011400 */
[----:B------:R-:W-:Y:S01]  /*1bb0*/  LEA.HI R3, R3, R0, RZ, 0x7 ;  /* 0x0000000003037211 */ /* 0x000fe200078f38ff */
[----:B------:R-:W-:Y:S02]  /*1bc0*/  IMAD.MOV.U32 R0, RZ, RZ, RZ ;  /* 0x000000ffff007224 */ /* 0x000fe400078e00ff */
[----:B------:R-:W-:Y:S02]  /*1bd0*/  @P3 LOP3.LUT R28, R28, 0x4, RZ, 0xfc, !PT ;  /* 0x000000041c1c3812 */ /* 0x000fe400078efcff */
[----:B------:R-:W-:-:S03]  /*1be0*/  SHF.R.S32.HI R149, RZ, 0x7, R3 ;  /* 0x00000007ff957819 */ /* 0x000fc60000011403 */
[----:B------:R0:W-:Y:S01]  /*1bf0*/  STL [R1+0x10], R28 ;  /* 0x0000101c01007387 */ /* 0x0001e20000100800 */
[----:B------:R-:W-:Y:S05]  /*1c00*/  @!P3 BRA `(.L_x_427) ;  /* 0x000000000074b947 */ /* 0x000fea0003800000 */
[----:B------:R-:W-:Y:S01]  /*1c10*/  ISETP.NE.AND P0, PT, R202, RZ, PT ;  /* 0x000000ffca00720c */ /* 0x000fe20003f05270 */
[----:B------:R-:W-:-:S03]  /*1c20*/  ULDC UR4, c[0x0][0x9f0] ;  /* 0x00027c0000047ab9 */ /* 0x000fc60000000800 */
[----:B------:R-:W-:-:S04]  /*1c30*/  SEL R9, R202, UR4, P0 ;  /* 0x00000004ca097c07 */ /* 0x000fc80008000000 */
[-C--:B0-----:R-:W-:Y:S02]  /*1c40*/  IABS R6, R9.reuse ;  /* 0x0000000900067213 */ /* 0x081fe40000000000 */
[----:B------:R-:W-:Y:S02]  /*1c50*/  IADD3 R0, R149, -0x1, R9 ;  /* 0xffffffff95007810 */ /* 0x000fe40007ffe009 */
[----:B------:R-:W0:Y:S01]  /*1c60*/  I2F.RP R3, R6 ;  /* 0x0000000600037306 */ /* 0x000e220000209400 */
[-C--:B------:R-:W-:Y:S02]  /*1c70*/  IABS R10, R9.reuse ;  /* 0x00000009000a7213 */ /* 0x080fe40000000000 */
[----:B------:R-:W-:Y:S02]  /*1c80*/  IABS R8, R0 ;  /* 0x0000000000087213 */ /* 0x000fe40000000000 */
[----:B------:R-:W-:-:S04]  /*1c90*/  LOP3.LUT R0, R0, R9, RZ, 0x3c, !PT ;  /* 0x0000000900007212 */ /* 0x000fc800078e3cff */
[----:B------:R-:W-:Y:S01]  /*1ca0*/  ISETP.GE.AND P2, PT, R0, RZ, PT ;  /* 0x000000ff0000720c */ /* 0x000fe20003f46270 */
[----:B0-----:R-:W0:Y:S02]  /*1cb0*/  MUFU.RCP R3, R3 ;  /* 0x0000000300037308 */ /* 0x001e240000001000 */
[----:B0-----:R-:W-:Y:S02]  /*1cc0*/  VIADD R4, R3, 0xffffffe ;  /* 0x0ffffffe03047836 */ /* 0x001fe40000000000 */
[----:B------:R-:W-:-:S04]  /*1cd0*/  IMAD.MOV R3, RZ, RZ, -R10 ;  /* 0x000000ffff037224 */ /* 0x000fc800078e0a0a */
[----:B------:R0:W1:Y:S02]  /*1ce0*/  F2I.FTZ.U32.TRUNC.NTZ R5, R4 ;  /* 0x0000000400057305 */ /* 0x000064000021f000 */
[----:B0-----:R-:W-:Y:S01]  /*1cf0*/  IMAD.MOV.U32 R4, RZ, RZ, RZ ;  /* 0x000000ffff047224 */ /* 0x001fe200078e00ff */
[----:B-1----:R-:W-:-:S05]  /*1d00*/  IADD3 R7, RZ, -R5, RZ ;  /* 0x80000005ff077210 */ /* 0x002fca0007ffe0ff */
[----:B------:R-:W-:-:S04]  /*1d10*/  IMAD R7, R7, R6, RZ ;  /* 0x0000000607077224 */ /* 0x000fc800078e02ff */
[----:B------:R-:W-:-:S06]  /*1d20*/  IMAD.HI.U32 R5, R5, R7, R4 ;  /* 0x0000000705057227 */ /* 0x000fcc00078e0004 */
[----:B------:R-:W-:-:S04]  /*1d30*/  IMAD.HI.U32 R5, R5, R8, RZ ;  /* 0x0000000805057227 */ /* 0x000fc800078e00ff */
[----:B------:R-:W-:-:S05]  /*1d40*/  IMAD R3, R5, R3, R8 ;  /* 0x0000000305037224 */ /* 0x000fca00078e0208 */
[----:B------:R-:W-:-:S13]  /*1d50*/  ISETP.GT.U32.AND P1, PT, R6, R3, PT ;  /* 0x000000030600720c */ /* 0x000fda0003f24070 */
[-C--:B------:R-:W-:Y:S01]  /*1d60*/  @!P1 IADD3 R3, R3, -R6.reuse, RZ ;  /* 0x8000000603039210 */ /* 0x080fe20007ffe0ff */
[----:B------:R-:W-:Y:S01]  /*1d70*/  @!P1 VIADD R5, R5, 0x1 ;  /* 0x0000000105059836 */ /* 0x000fe20000000000 */
[----:B------:R-:W-:Y:S02]  /*1d80*/  ISETP.NE.AND P1, PT, R9, RZ, PT ;  /* 0x000000ff0900720c */ /* 0x000fe40003f25270 */
[----:B------:R-:W-:-:S13]  /*1d90*/  ISETP.GE.U32.AND P0, PT, R3, R6, PT ;  /* 0x000000060300720c */ /* 0x000fda0003f06070 */
[----:B------:R-:W-:-:S05]  /*1da0*/  @P0 VIADD R5, R5, 0x1 ;  /* 0x0000000105050836 */ /* 0x000fca0000000000 */
[----:B------:R-:W-:-:S05]  /*1db0*/  MOV R0, R5 ;  /* 0x0000000500007202 */ /* 0x000fca0000000f00 */
[----:B------:R-:W-:Y:S01]  /*1dc0*/  @!P2 IMAD.MOV R0, RZ, RZ, -R0 ;  /* 0x000000ffff00a224 */ /* 0x000fe200078e0a00 */
[----:B------:R-:W-:-:S07]  /*1dd0*/  @!P1 LOP3.LUT R0, RZ, R9, RZ, 0x33, !PT ;  /* 0x00000009ff009212 */ /* 0x000fce00078e33ff */
.L_x_427:
[----:B------:R-:W-:Y:S05]  /*1de0*/  BSYNC B0 ;  /* 0x0000000000007941 */ /* 0x000fea0003800000 */
.L_x_426:
[----:B------:R-:W-:Y:S01]  /*1df0*/  IMAD R3, R209, R0, RZ ;  /* 0x00000000d1037224 */ /* 0x000fe200078e02ff */
[----:B------:R-:W-:-:S04]  /*1e00*/  PLOP3.LUT P2, PT, PT, PT, PT, 0x80, 0x0 ;  /* 0x000000000000781c */ /* 0x000fc80003f4f070 */
[C---:B------:R-:W-:Y:S01]  /*1e10*/  VIADDMNMX R0, R3.reuse, R0, R149, PT ;  /* 0x0000000003007246 */ /* 0x040fe20003800195 */
[----:B------:R-:W-:-:S03]  /*1e20*/  IMAD R3, R3, 0x80, -R11 ;  /* 0x0000008003037824 */ /* 0x000fc600078e0a0b */
[----:B------:R-:W-:Y:S02]  /*1e30*/  LEA R5, R0, -R11, 0x7 ;  /* 0x8000000b00057211 */ /* 0x000fe400078e38ff */
[----:B------:R-:W-:Y:S02]  /*1e40*/  VIMNMX R3, RZ, R3, !PT ;  /* 0x00000003ff037248 */ /* 0x000fe40007fe0100 */
[----:B------:R-:W-:Y:S02]  /*1e50*/  VIMNMX R0, R5, R24, PT ;  /* 0x0000001805007248 */ /* 0x000fe40003fe0100 */
[----:B------:R-:W-:Y:S02]  /*1e60*/  SHF.R.U32.HI R123, RZ, 0x7, R3 ;  /* 0x00000007ff7b7819 */ /* 0x000fe40000011603 */
[----:B------:R-:W-:-:S03]  /*1e70*/  ISETP.GT.AND P0, PT, R0, R3, PT ;  /* 0x000000030000720c */ /* 0x000fc60003f04270 */
[----:B------:R-:W-:-:S10]  /*1e80*/  IMAD.MOV.U32 R25, RZ, RZ, R123 ;  /* 0x000000ffff197224 */ /* 0x000fd400078e007b */
[----:B------:R-:W-:-:S05]  /*1e90*/  @P0 VIADD R0, R0, 0x7f ;  /* 0x0000007f00000836 */ /* 0x000fca0000000000 */
[----:B------:R-:W-:-:S04]  /*1ea0*/  @P0 SHF.R.S32.HI R3, RZ, 0x1f, R0 ;  /* 0x0000001fff030819 */ /* 0x000fc80000011400 */
[----:B------:R-:W-:-:S04]  /*1eb0*/  @P0 LEA.HI R3, R3, R0, RZ, 0x7 ;  /* 0x0000000003030211 */ /* 0x000fc800078f38ff */
[----:B------:R-:W-:-:S04]  /*1ec0*/  @P0 SHF.R.S32.HI R25, RZ, 0x7, R3 ;  /* 0x00000007ff190819 */ /* 0x000fc80000011403 */
[----:B------:R-:W-:-:S13]  /*1ed0*/  ISETP.GT.AND P0, PT, R25, R123, PT ;  /* 0x0000007b1900720c */ /* 0x000fda0003f04270 */
[----:B------:R-:W-:Y:S05]  /*1ee0*/  @!P0 BRA `(.L_x_428) ;  /* 0x00000088009c8947 */ /* 0x000fea0003800000 */
[----:B------:R-:W-:Y:S01]  /*1ef0*/  IADD3 R116, R2, 0x1c400, RZ ;  /* 0x0001c40002747810 */ /* 0x000fe20007ffe0ff */
[----:B------:R-:W-:Y:S03]  /*1f00*/  BSSY B6, `(.L_x_429) ;  /* 0x0000013000067945 */ /* 0x000fe60003800000 */
[----:B------:R-:W-:-:S13]  /*1f10*/  LOP3.LUT P0, RZ, R116, 0x3ff, RZ, 0xc0, !PT ;  /* 0x000003ff74ff7812 */ /* 0x000fda000780c0ff */
[----:B------:R-:W-:Y:S05]  /*1f20*/  @!P0 BRA `(.L_x_430) ;  /* 0x0000000000408947 */ /* 0x000fea0003800000 */
[----:B------:R-:W-:Y:S01]  /*1f30*/  MOV R14, 0x0 ;  /* 0x00000000000e7802 */ /* 0x000fe20000000f00 */
[----:B------:R-:W-:Y:S01]  /*1f40*/  ULDC.64 UR4, c[0x4][0x118] ;  /* 0x0100460000047ab9 */ /* 0x000fe20000000a00 */
[----:B------:R-:W-:Y:S01]  /*1f50*/  ULDC.64 UR6, c[0x4][0x90] ;  /* 0x0100240000067ab9 */ /* 0x000fe20000000a00 */
[----:B------:R-:W-:Y:S01]  /*1f60*/  IMAD.U32 R4, RZ, RZ, UR4 ;  /* 0x00000004ff047e24 */ /* 0x000fe2000f8e00ff */
[----:B------:R-:W-:Y:S01]  /*1f70*/  MOV R11, UR7 ;  /* 0x00000007000b7c02 */ /* 0x000fe20008000f00 */
[----:B------:R-:W-:Y:S01]  /*1f80*/  IMAD.U32 R5, RZ, RZ, UR5 ;  /* 0x00000005ff057e24 */ /* 0x000fe2000f8e00ff */
[----:B------:R-:W1:Y:S01]  /*1f90*/  LDC.64 R14, c[0x4][R14] ;  /* 0x010000000e0e7b82 */ /* 0x000e620000000a00 */
[----:B------:R-:W-:Y:S01]  /*1fa0*/  ULDC.64 UR4, c[0x4][0x120] ;  /* 0x0100480000047ab9 */ /* 0x000fe20000000a00 */
[----:B------:R-:W-:Y:S01]  /*1fb0*/  IMAD.U32 R10, RZ, RZ, UR6 ;  /* 0x00000006ff0a7e24 */ /* 0x000fe2000f8e00ff */
[----:B0-----:R-:W-:Y:S01]  /*1fc0*/  MOV R6, UR4 ;  /* 0x0000000400067c02 */ /* 0x001fe20008000f00 */
[----:B------:R-:W-:Y:S01]  /*1fd0*/  IMAD.U32 R7, RZ, RZ, UR5 ;  /* 0x00000005ff077e24 */ /* 0x000fe2000f8e00ff */
[----:B------:R-:W-:Y:S01]  /*1fe0*/  MOV R13, RZ ;  /* 0x000000ff000d7202 */ /* 0x000fe20000000f00 */
[----:B------:R-:W-:-:S02]  /*1ff0*/  IMAD.MOV.U32 R8, RZ, RZ, 0x70 ;  /* 0x00000070ff087424 */ /* 0x000fc400078e00ff */
[----:B------:R-:W-:-:S07]  /*2000*/  IMAD.MOV.U32 R12, RZ, RZ, 0x1 ;  /* 0x00000001ff0c7424 */ /* 0x000fce00078e00ff */
[----:B------:R-:W-:-:S07]  /*2010*/  LEPC R20, `(.L_x_430) ;  /* 0x000000001014794e */ /* 0x000fce0000000000 */
[----:B-1---5:R-:W-:Y:S05]  /*2020*/  CALL.ABS.NOINC R14 ;  /* 0x000000000e007343 */ /* 0x022fea0003c00000 */
.L_x_430:
[----:B------:R-:W-:Y:S05]  /*2030*/  BSYNC B6 ;  /* 0x0000000000067941 */ /* 0x000fea0003800000 */
.L_x_429:
[----:B------:R-:W-:Y:S01]  /*2040*/  VIADD R103, R2, 0x400 ;  /* 0x0000040002677836 */ /* 0x000fe20000000000 */
[----:B------:R-:W-:Y:S04]  /*2050*/  BSSY B6, `(.L_x_431) ;  /* 0x0000013000067945 */ /* 0x000fe80003800000 */
[----:B------:R-:W-:-:S13]  /*2060*/  LOP3.LUT P0, RZ, R103, 0x3ff, RZ, 0xc0, !PT ;  /* 0x000003ff67ff7812 */ /* 0x000fda000780c0ff */
[----:B------:R-:W-:Y:S05]  /*2070*/  @!P0 BRA `(.L_x_432) ;  /* 0x0000000000408947 */ /* 0x000fea0003800000 */
[----:B------:R-:W-:Y:S01]  /*2080*/  MOV R14, 0x0 ;  /* 0x00000000000e7802 */ /* 0x000fe20000000f00 */
[----:B------:R-:W-:Y:S01]  /*2090*/  ULDC.64 UR4, c[0x4][0x118] ;  /* 0x0100460000047ab9 */ /* 0x000fe20000000a00 */
[----:B------:R-:W-:Y:S01]  /*20a0*/  ULDC.64 UR6, c[0x4][0x120] ;  /* 0x0100480000067ab9 */ /* 0x000fe20000000a00 */
[----:B------:R-:W-:Y:S01]  /*20b0*/  IMAD.U32 R4, RZ, RZ, UR4 ;  /* 0x00000004ff047e24 */ /* 0x000fe2000f8e00ff */
[----:B------:R-:W-:Y:S01]  /*20c0*/  MOV R5, UR5 ;  /* 0x0000000500057c02 */ /* 0x000fe20008000f00 */
[----:B------:R-:W-:Y:S01]  /*20d0*/  ULDC.64 UR4, c[0x4][0x80] ;  /* 0x0100200000047ab9 */ /* 0x000fe20000000a00 */
[----:B------:R-:W1:Y:S01]  /*20e0*/  LDC.64 R14, c[0x4][R14] ;  /* 0x010000000e0e7b82 */ /* 0x000e620000000a00 */
[----:B0-----:R-:W-:Y:S01]  /*20f0*/  IMAD.U32 R6, RZ, RZ, UR6 ;  /* 0x00000006ff067e24 */ /* 0x001fe2000f8e00ff */
[----:B------:R-:W-:Y:S01]  /*2100*/  MOV R10, UR4 ;  /* 0x00000004000a7c02 */ /* 0x000fe20008000f00 */
[----:B------:R-:W-:Y:S01]  /*2110*/  IMAD.U32 R7, RZ, RZ, UR7 ;  /* 0x00000007ff077e24 */ /* 0x000fe2000f8e00ff */
[----:B------:R-:W-:Y:S01]  /*2120*/  MOV R12, 0x1 ;  /* 0x00000001000c7802 */ /* 0x000fe20000000f00 */
[----:B------:R-:W-:-:S02]  /*2130*/  IMAD.U32 R11, RZ, RZ, UR5 ;  /* 0x00000005ff0b7e24 */ /* 0x000fc4000f8e00ff */
[----:B------:R-:W-:Y:S02]  /*2140*/  IMAD.MOV.U32 R8, RZ, RZ, 0x70 ;  /* 0x00000070ff087424 */ /* 0x000fe400078e00ff */
[----:B------:R-:W-:-:S07]  /*2150*/  IMAD.MOV.U32 R13, RZ, RZ, RZ ;  /* 0x000000ffff0d7224 */ /* 0x000fce00078e00ff */
[----:B------:R-:W-:-:S07]  /*2160*/  LEPC R20, `(.L_x_432) ;  /* 0x000000001014794e */ /* 0x000fce0000000000 */
[----:B-1---5:R-:W-:Y:S05]  /*2170*/  CALL.ABS.NOINC R14 ;  /* 0x000000000e007343 */ /* 0x022fea0003c00000 */
.L_x_432:
[----:B------:R-:W-:Y:S05]  /*2180*/  BSYNC B6 ;  /* 0x0000000000067941 */ /* 0x000fea0003800000 */
.L_x_431:
[----:B------:R-:W-:Y:S01]  /*2190*/  ULDC.64 UR4, c[0x0][0x9f8] ;  /* 0x00027e0000047ab9 */ /* 0x000fe20000000a00 */
[----:B------:R-:W-:Y:S01]  /*21a0*/  IMAD.MOV.U32 R8, RZ, RZ, R203 ;  /* 0x000000ffff087224 */ /* 0x000fe200078e00cb */
[----:B------:R-:W-:Y:S01]  /*21b0*/  ISETP.NE.U32.AND P0, PT, RZ, UR4, PT ;  /* 0x00000004ff007c0c */ /* 0x000fe2000bf05070 */
[----:B------:R-:W1:Y:S01]  /*21c0*/  LDC.64 R10, c[0x0][0x300] ;  /* 0x0000c000ff0a7b82 */ /* 0x000e620000000a00 */
[C---:B------:R-:W-:Y:S01]  /*21d0*/  IADD3 R0, R18.reuse, 0x20, RZ ;  /* 0x0000002012007810 */ /* 0x040fe20007ffe0ff */
[C---:B------:R-:W-:Y:S01]  /*21e0*/  VIADD R3, R18.reuse, 0x80 ;  /* 0x0000008012037836 */ /* 0x040fe20000000000 */
[----:B------:R-:W-:Y:S01]  /*21f0*/  ISETP.NE.AND.EX P0, PT, RZ, UR5, PT, P0 ;  /* 0x00000005ff007c0c */ /* 0x000fe2000bf05300 */
[----:B------:R-:W-:Y:S01]  /*2200*/  IMAD.IADD R118, R27, 0x1, R26 ;  /* 0x000000011b767824 */ /* 0x000fe200078e021a */
[----:B------:R-:W-:Y:S01]  /*2210*/  SHF.R.S32.HI R19, RZ, 0x1f, R18 ;  /* 0x0000001fff137819 */ /* 0x000fe20000011412 */
[----:B------:R-:W-:Y:S01]  /*2220*/  ULDC.64 UR6, c[0x0][0x330] ;  /* 0x0000cc0000067ab9 */ /* 0x000fe20000000a00 */
[----:B------:R-:W-:Y:S01]  /*2230*/  IADD3 R20, R18, 0xa0, RZ ;  /* 0x000000a012147810 */ /* 0x000fe20007ffe0ff */
[----:B------:R-:W2:Y:S08]  /*2240*/  LDC.64 R12, c[0x0][0x3f8] ;  /* 0x0000fe00ff0c7b82 */ /* 0x000eb00000000a00 */
[----:B------:R-:W-:Y:S01]  /*2250*/  @P0 IADD3 R4, P1, R204, UR4, RZ ;  /* 0x00000004cc040c10 */ /* 0x000fe2000ff3e0ff */
[----:B------:R-:W-:Y:S01]  /*2260*/  ULDC UR4, c[0x0][0x2f4] ;  /* 0x0000bd0000047ab9 */ /* 0x000fe20000000800 */
[----:B------:R-:W3:Y:S02]  /*2270*/  LDC R27, c[0x0][0x3f4] ;  /* 0x0000fd00ff1b7b82 */ /* 0x000ee40000000800 */
[----:B------:R-:W-:-:S05]  /*2280*/  @P0 IADD3.X R5, R205, UR5, RZ, P1, !PT ;  /* 0x00000005cd050c10 */ /* 0x000fca0008ffe4ff */
[----:B------:R4:W3:Y:S01]  /*2290*/  @P0 LDG.E R8, desc[UR58][R4.64] ;  /* 0x0000003a04080981 */ /* 0x0008e2000c1e1900 */
[----:B------:R-:W-:Y:S01]  /*22a0*/  ISETP.GE.AND P2, PT, R0, UR4, PT ;  /* 0x0000000400007c0c */ /* 0x000fe2000bf46270 */
[C---:B------:R-:W-:Y:S01]  /*22b0*/  IMAD.WIDE.U32 R112, R199.reuse, UR6, R18 ;  /* 0x00000006c7707c25 */ /* 0x040fe2000f8e0012 */
[C---:B------:R-:W-:Y:S01]  /*22c0*/  ISETP.GE.AND P0, PT, R18.reuse, UR4, PT ;  /* 0x0000000412007c0c */ /* 0x040fe2000bf06270 */
[----:B------:R-:W3:Y:S01]  /*22d0*/  S2R R151, SR_TID.X ;  /* 0x0000000000977919 */ /* 0x000ee20000002100 */
[----:B0-----:R-:W-:Y:S01]  /*22e0*/  SEL R6, RZ, 0xffffffff, P2 ;  /* 0xffffffffff067807 */ /* 0x001fe20001000000 */
[----:B------:R-:W-:Y:S01]  /*22f0*/  IMAD R113, R199, UR7, R113 ;  /* 0x00000007c7717c24 */ /* 0x000fe2000f8e0271 */
[----:B------:R-:W-:Y:S01]  /*2300*/  ISETP.GE.AND P1, PT, R3, UR4, PT ;  /* 0x0000000403007c0c */ /* 0x000fe2000bf26270 */
[----:B------:R-:W-:Y:S01]  /*2310*/  ULDC.64 UR6, c[0x0][0xa08] ;  /* 0x0002820000067ab9 */ /* 0x000fe20000000a00 */
[----:B------:R-:W-:Y:S01]  /*2320*/  SEL R3, RZ, 0x1, P0 ;  /* 0x00000001ff037807 */ /* 0x000fe20000000000 */
[----:B----4-:R-:W-:Y:S01]  /*2330*/  VIADD R4, R18, 0x60 ;  /* 0x0000006012047836 */ /* 0x010fe20000000000 */
[----:B------:R-:W-:Y:S01]  /*2340*/  SHF.L.U32 R6, R6, 0x1, RZ ;  /* 0x0000000106067819 */ /* 0x000fe200000006ff */
[----:B--2---:R-:W-:Y:S01]  /*2350*/  IMAD.WIDE.U32 R108, R17, R12, R18 ;  /* 0x0000000c116c7225 */ /* 0x004fe200078e0012 */
[----:B------:R-:W-:-:S02]  /*2360*/  SHF.R.S32.HI R21, RZ, 0x1f, R118 ;  /* 0x0000001fff157819 */ /* 0x000fc40000011476 */
[----:B------:R-:W-:Y:S01]  /*2370*/  LOP3.LUT R5, R6, 0x2, R3, 0xe2, !PT ;  /* 0x0000000206057812 */ /* 0x000fe200078ee203 */
[----:B------:R-:W-:Y:S01]  /*2380*/  VIADD R3, R18, 0x40 ;  /* 0x0000004012037836 */ /* 0x000fe20000000000 */
[----:B------:R-:W-:Y:S01]  /*2390*/  ISETP.GE.AND P2, PT, R4, UR4, PT ;  /* 0x0000000404007c0c */ /* 0x000fe2000bf46270 */
[-C--:B-1----:R-:W-:Y:S01]  /*23a0*/  IMAD R9, R21, R10.reuse, RZ ;  /* 0x0000000a15097224 */ /* 0x082fe200078e02ff */
[----:B------:R-:W-:Y:S01]  /*23b0*/  SHF.R.S32.HI R144, RZ, 0x1f, R17 ;  /* 0x0000001fff907819 */ /* 0x000fe20000011411 */
[C---:B------:R-:W-:Y:S01]  /*23c0*/  IMAD.WIDE.U32 R6, R118.reuse, R10, RZ ;  /* 0x0000000a76067225 */ /* 0x040fe200078e00ff */
[----:B------:R-:W-:Y:S02]  /*23d0*/  ISETP.GE.AND P0, PT, R3, UR4, PT ;  /* 0x0000000403007c0c */ /* 0x000fe4000bf06270 */
[----:B------:R-:W-:Y:S01]  /*23e0*/  SEL R34, RZ, 0x10, P1 ;  /* 0x00000010ff227807 */ /* 0x000fe20000800000 */
[----:B------:R-:W-:Y:S01]  /*23f0*/  IMAD R15, R118, R11, R9 ;  /* 0x0000000b760f7224 */ /* 0x000fe200078e0209 */
[----:B------:R-:W-:Y:S01]  /*2400*/  SEL R14, RZ, 0x4, P0 ;  /* 0x00000004ff0e7807 */ /* 0x000fe20000000000 */
[----:B------:R-:W-:Y:S01]  /*2410*/  IMAD.SHL.U32 R135, R10, 0x40, RZ ;  /* 0x000000400a877824 */ /* 0x000fe200078e00ff */
[----:B------:R-:W-:Y:S01]  /*2420*/  SEL R9, RZ, 0x8, P2 ;  /* 0x00000008ff097807 */ /* 0x000fe20001000000 */
[----:B------:R-:W-:Y:S01]  /*2430*/  IMAD.IADD R7, R7, 0x1, R15 ;  /* 0x0000000107077824 */ /* 0x000fe200078e020f */
[----:B------:R-:W-:Y:S01]  /*2440*/  ISETP.NE.U32.AND P0, PT, RZ, UR6, PT ;  /* 0x00000006ff007c0c */ /* 0x000fe2000bf05070 */
[----:B------:R-:W-:Y:S01]  /*2450*/  IMAD.MOV.U32 R130, RZ, RZ, 0x20 ;  /* 0x00000020ff827424 */ /* 0x000fe200078e00ff */
[----:B------:R-:W-:Y:S01]  /*2460*/  ISETP.GE.AND P2, PT, R20, UR4, PT ;  /* 0x0000000414007c0c */ /* 0x000fe2000bf46270 */
[----:B------:R-:W-:Y:S01]  /*2470*/  ULDC.64 UR4, c[0x0][0x308] ;  /* 0x0000c20000047ab9 */ /* 0x000fe20000000a00 */
[----:B------:R-:W-:Y:S01]  /*2480*/  LOP3.LUT R5, R9, R5, R14, 0xfe, !PT ;  /* 0x0000000509057212 */ /* 0x000fe200078efe0e */
[----:B------:R-:W-:Y:S01]  /*2490*/  IMAD.WIDE.U32 R6, R199, UR4, R6 ;  /* 0x00000004c7067c25 */ /* 0x000fe2000f8e0006 */
[----:B------:R-:W-:Y:S01]  /*24a0*/  ISETP.NE.AND.EX P0, PT, RZ, UR7, PT, P0 ;  /* 0x00000007ff007c0c */ /* 0x000fe2000bf05300 */
[----:B------:R-:W0:Y:S01]  /*24b0*/  LDC.64 R14, c[0x0][0x408] ;  /* 0x00010200ff0e7b82 */ /* 0x000e220000000a00 */
[----:B------:R-:W-:Y:S01]  /*24c0*/  LOP3.LUT R34, R5, R34, RZ, 0xfc, !PT ;  /* 0x0000002205227212 */ /* 0x000fe200078efcff */
[----:B------:R-:W-:Y:S01]  /*24d0*/  IMAD R7, R199, UR5, R7 ;  /* 0x00000005c7077c24 */ /* 0x000fe2000f8e0207 */
[----:B------:R-:W-:Y:S01]  /*24e0*/  ULDC.64 UR4, c[0x0][0x310] ;  /* 0x0000c40000047ab9 */ /* 0x000fe20000000a00 */
[----:B------:R-:W-:-:S02]  /*24f0*/  SHF.R.S32.HI R23, RZ, 0x1f, R22 ;  /* 0x0000001fff177819 */ /* 0x000fc40000011416 */
[-C--:B---3--:R-:W-:Y:S02]  /*2500*/  ISETP.GE.AND P1, PT, R0, R27.reuse, PT ;  /* 0x0000001b0000720c */ /* 0x088fe40003f26270 */
[----:B------:R-:W-:Y:S01]  /*2510*/  ISETP.GE.AND P3, PT, R3, R27, PT ;  /* 0x0000001b0300720c */ /* 0x000fe20003f66270 */
[----:B------:R-:W-:Y:S01]  /*2520*/  IMAD.WIDE.U32 R110, R17, R12, R22 ;  /* 0x0000000c116e7225 */ /* 0x000fe200078e0016 */
[----:B------:R-:W-:Y:S02]  /*2530*/  LOP3.LUT R28, R28, 0xfffffffe, RZ, 0xc0, !PT ;  /* 0xfffffffe1c1c7812 */ /* 0x000fe400078ec0ff */
[----:B------:R-:W-:Y:S02]  /*2540*/  SHF.R.U32.HI R37, RZ, 0x3, R185 ;  /* 0x00000003ff257819 */ /* 0x000fe400000116b9 */
[C-C-:B------:R-:W-:Y:S02]  /*2550*/  SHF.L.U64.HI R131, R10.reuse, 0x7, R11.reuse ;  /* 0x000000070a837819 */ /* 0x140fe4000001020b */
[----:B------:R-:W-:-:S02]  /*2560*/  SHF.L.U64.HI R134, R10, 0x6, R11 ;  /* 0x000000060a867819 */ /* 0x000fc4000001020b */
[----:B------:R-:W-:Y:S02]  /*2570*/  SHF.L.U64.HI R132, R12, 0x7, R13 ;  /* 0x000000070c847819 */ /* 0x000fe4000001020d */
[C---:B------:R-:W-:Y:S02]  /*2580*/  IADD3 R118, P4, R17.reuse, R118, RZ ;  /* 0x0000007611767210 */ /* 0x040fe40007f9e0ff */
[----:B------:R-:W-:Y:S01]  /*2590*/  @P3 LOP3.LUT R28, R28, 0x1, RZ, 0xfc, !PT ;  /* 0x000000011c1c3812 */ /* 0x000fe200078efcff */
[----:B0-----:R-:W-:Y:S01]  /*25a0*/  IMAD.WIDE.U32 R104, R17, R14, R18 ;  /* 0x0000000e11687225 */ /* 0x001fe200078e0012 */
[----:B------:R-:W-:-:S03]  /*25b0*/  SHF.L.U64.HI R133, R14, 0x7, R15 ;  /* 0x000000070e857819 */ /* 0x000fc6000001020f */
[----:B------:R0:W-:Y:S01]  /*25c0*/  STL [R1+0x10], R28 ;  /* 0x0000101c01007387 */ /* 0x0001e20000100800 */
[----:B------:R-:W-:Y:S01]  /*25d0*/  IMAD.WIDE.U32 R106, R17, R14, R22 ;  /* 0x0000000e116a7225 */ /* 0x000fe200078e0016 */
[----:B------:R-:W-:Y:S02]  /*25e0*/  SHF.L.U32 R122, R27, 0x1, RZ ;  /* 0x000000011b7a7819 */ /* 0x000fe400000006ff */
[----:B------:R-:W-:Y:S01]  /*25f0*/  SHF.R.S32.HI R147, RZ, 0x1f, R207 ;  /* 0x0000001fff937819 */ /* 0x000fe200000114cf */
[----:B------:R-:W-:Y:S01]  /*2600*/  IMAD.X R119, R21, 0x1, R144, P4 ;  /* 0x0000000115777824 */ /* 0x000fe200020e0690 */
[----:B------:R-:W-:Y:S02]  /*2610*/  LEA.HI R151, R151, 0x8, RZ, 0x19 ;  /* 0x0000000897977811 */ /* 0x000fe400078fc8ff */
[----:B------:R-:W-:Y:S02]  /*2620*/  SHF.R.S32.HI R9, RZ, 0x1f, R8 ;  /* 0x0000001fff097819 */ /* 0x000fe40000011408 */
[----:B------:R-:W-:Y:S01]  /*2630*/  SEL R99, R8, RZ, !P0 ;  /* 0x000000ff08637207 */ /* 0x000fe20004000000 */
[----:B------:R-:W-:Y:S01]  /*2640*/  IMAD R8, R144, R12, RZ ;  /* 0x0000000c90087224 */ /* 0x000fe200078e02ff */
[----:B------:R-:W-:-:S03]  /*2650*/  SEL R9, R9, RZ, !P0 ;  /* 0x000000ff09097207 */ /* 0x000fc60004000000 */
[----:B------:R-:W-:-:S04]  /*2660*/  IMAD.WIDE.U32 R114, R99, UR4, R6 ;  /* 0x0000000463727c25 */ /* 0x000fc8000f8e0006 */
[----:B------:R-:W-:Y:S02]  /*2670*/  IMAD R20, R9, UR4, RZ ;  /* 0x0000000409147c24 */ /* 0x000fe4000f8e02ff */
[----:B------:R-:W-:-:S04]  /*2680*/  IMAD.WIDE.U32 R6, R17, R10, R18 ;  /* 0x0000000a11067225 */ /* 0x000fc800078e0012 */
[----:B------:R-:W-:Y:S01]  /*2690*/  IMAD R31, R99, UR5, R20 ;  /* 0x00000005631f7c24 */ /* 0x000fe2000f8e0214 */
[----:B------:R-:W-:Y:S01]  /*26a0*/  IADD3 R5, P0, R114, R6, RZ ;  /* 0x0000000672057210 */ /* 0x000fe20007f1e0ff */
[----:B------:R-:W-:Y:S01]  /*26b0*/  IMAD R20, R144, R10, RZ ;  /* 0x0000000a90147224 */ /* 0x000fe200078e02ff */
[----:B------:R-:W-:Y:S01]  /*26c0*/  ULDC.64 UR4, c[0x0][0x338] ;  /* 0x0000ce0000047ab9 */ /* 0x000fe20000000a00 */
[----:B------:R-:W-:Y:S01]  /*26d0*/  IMAD R29, R17, R13, R8 ;  /* 0x0000000d111d7224 */ /* 0x000fe200078e0208 */
[----:B------:R-:W-:Y:S01]  /*26e0*/  IADD3 R6, R115, R31, RZ ;  /* 0x0000001f73067210 */ /* 0x000fe20007ffe0ff */
[----:B------:R-:W-:Y:S02]  /*26f0*/  IMAD R33, R17, R11, R20 ;  /* 0x0000000b11217224 */ /* 0x000fe400078e0214 */
[----:B------:R-:W-:Y:S02]  /*2700*/  IMAD R8, R9, UR4, RZ ;  /* 0x0000000409087c24 */ /* 0x000fe4000f8e02ff */
[----:B------:R-:W-:Y:S01]  /*2710*/  IMAD.WIDE.U32 R112, R99, UR4, R112 ;  /* 0x0000000463707c25 */ /* 0x000fe2000f8e0070 */
[----:B------:R-:W-:-:S02]  /*2720*/  IADD3.X R7, R6, R7, R33, P0, !PT ;  /* 0x0000000706077210 */ /* 0x000fc400007fe421 */
[----:B------:R-:W-:Y:S01]  /*2730*/  ISETP.GE.AND P0, PT, R18, R27, PT ;  /* 0x0000001b1200720c */ /* 0x000fe20003f06270 */
[----:B------:R-:W-:Y:S02]  /*2740*/  IMAD R99, R99, UR5, R8 ;  /* 0x0000000563637c24 */ /* 0x000fe4000f8e0208 */
[----:B------:R-:W-:Y:S01]  /*2750*/  IMAD R8, R144, R14, RZ ;  /* 0x0000000e90087224 */ /* 0x000fe200078e02ff */
[----:B------:R-:W-:Y:S01]  /*2760*/  SEL R9, R27, RZ, P0 ;  /* 0x000000ff1b097207 */ /* 0x000fe20000000000 */
[----:B------:R-:W-:Y:S02]  /*2770*/  IMAD.IADD R111, R111, 0x1, R29 ;  /* 0x000000016f6f7824 */ /* 0x000fe400078e021d */
[----:B------:R-:W-:Y:S01]  /*2780*/  IMAD.IADD R109, R29, 0x1, R109 ;  /* 0x000000011d6d7824 */ /* 0x000fe200078e026d */
[----:B------:R-:W-:Y:S01]  /*2790*/  SEL R29, R27, RZ, P1 ;  /* 0x000000ff1b1d7207 */ /* 0x000fe20000800000 */
[----:B------:R-:W-:Y:S01]  /*27a0*/  IMAD R31, R17, R15, R8 ;  /* 0x0000000f111f7224 */ /* 0x000fe200078e0208 */
[----:B------:R-:W-:Y:S01]  /*27b0*/  SEL R8, R27, RZ, P3 ;  /* 0x000000ff1b087207 */ /* 0x000fe20001800000 */
[----:B------:R-:W-:Y:S01]  /*27c0*/  IMAD.IADD R9, R18, 0x1, R9 ;  /* 0x0000000112097824 */ /* 0x000fe200078e0209 */
[----:B------:R-:W-:Y:S01]  /*27d0*/  LOP3.LUT P3, RZ, R231, 0x4, RZ, 0xc0, !PT ;  /* 0x00000004e7ff7812 */ /* 0x000fe2000786c0ff */
[----:B------:R-:W-:Y:S01]  /*27e0*/  IMAD.IADD R29, R0, 0x1, R29 ;  /* 0x00000001001d7824 */ /* 0x000fe200078e021d */
[----:B------:R-:W-:Y:S01]  /*27f0*/  IADD3 R26, R3, R8, RZ ;  /* 0x00000008031a7210 */ /* 0x000fe20007ffe0ff */
[----:B------:R-:W-:Y:S01]  /*2800*/  IMAD.IADD R107, R107, 0x1, R31 ;  /* 0x000000016b6b7824 */ /* 0x000fe200078e021f */
[----:B------:R-:W-:Y:S01]  /*2810*/  SHF.R.S32.HI R8, RZ, 0x1f, R9 ;  /* 0x0000001fff087819 */ /* 0x000fe20000011409 */
[----:B-----5:R-:W-:Y:S01]  /*2820*/  IMAD.WIDE.U32 R110, R143, R12, R110 ;  /* 0x0000000c8f6e7225 */ /* 0x020fe200078e006e */
[----:B------:R-:W-:-:S02]  /*2830*/  SHF.R.S32.HI R20, RZ, 0x1f, R29 ;  /* 0x0000001fff147819 */ /* 0x000fc4000001141d */
[CC--:B------:R-:W-:Y:S01]  /*2840*/  LEA.HI R30, R8.reuse, R9.reuse, RZ, 0x3 ;  /* 0x00000009081e7211 */ /* 0x0c0fe200078f18ff */
[----:B------:R-:W-:Y:S01]  /*2850*/  IMAD.WIDE.U32 R108, R143, R12, R108 ;  /* 0x0000000c8f6c7225 */ /* 0x000fe200078e006c */
[----:B------:R-:W-:Y:S02]  /*2860*/  LEA.HI R8, R8, R9, RZ, 0x6 ;  /* 0x0000000908087211 */ /* 0x000fe400078f30ff */
[----:B------:R-:W-:Y:S01]  /*2870*/  IADD3 R105, R31, R105, RZ ;  /* 0x000000691f697210 */ /* 0x000fe20007ffe0ff */
[----:B------:R-:W-:Y:S01]  /*2880*/  IMAD.SHL.U32 R11, R12, 0x40, RZ ;  /* 0x000000400c0b7824 */ /* 0x000fe200078e00ff */
[----:B------:R-:W-:Y:S01]  /*2890*/  SHF.R.S32.HI R31, RZ, 0x1f, R26 ;  /* 0x0000001fff1f7819 */ /* 0x000fe2000001141a */
[----:B------:R-:W-:Y:S01]  /*28a0*/  IMAD.SHL.U32 R9, R8, 0x80, RZ ;  /* 0x0000008008097824 */ /* 0x000fe200078e00ff */
[CC--:B------:R-:W-:Y:S01]  /*28b0*/  LEA.HI R32, R20.reuse, R29.reuse, RZ, 0x3 ;  /* 0x0000001d14207211 */ /* 0x0c0fe200078f18ff */
[----:B------:R-:W-:Y:S01]  /*28c0*/  IMAD.WIDE.U32 R104, R143, R14, R104 ;  /* 0x0000000e8f687225 */ /* 0x000fe200078e0068 */
[----:B------:R-:W-:-:S02]  /*28d0*/  LEA.HI R20, R20, R29, RZ, 0x6 ;  /* 0x0000001d14147211 */ /* 0x000fc400078f30ff */
[----:B------:R-:W-:Y:S01]  /*28e0*/  LEA.HI R36, R31, R26, RZ, 0x3 ;  /* 0x0000001a1f247211 */ /* 0x000fe200078f18ff */
[----:B------:R-:W-:Y:S01]  /*28f0*/  IMAD.WIDE.U32 R106, R143, R14, R106 ;  /* 0x0000000e8f6a7225 */ /* 0x000fe200078e006a */
[----:B------:R-:W-:Y:S02]  /*2900*/  LEA.HI R31, R31, R26, RZ, 0x6 ;  /* 0x0000001a1f1f7211 */ /* 0x000fe400078f30ff */
[----:B------:R-:W-:Y:S01]  /*2910*/  LOP3.LUT R8, R191, 0x38, R30, 0xf8, !PT ;  /* 0x00000038bf087812 */ /* 0x000fe200078ef81e */
[----:B------:R-:W-:Y:S01]  /*2920*/  IMAD.SHL.U32 R26, R20, 0x80, RZ ;  /* 0x00000080141a7824 */ /* 0x000fe200078e00ff */
[----:B------:R-:W-:Y:S01]  /*2930*/  LOP3.LUT R9, R9, 0xffffe000, RZ, 0xc0, !PT ;  /* 0xffffe00009097812 */ /* 0x000fe200078ec0ff */
[----:B------:R-:W-:Y:S01]  /*2940*/  IMAD.IADD R99, R113, 0x1, R99 ;  /* 0x0000000171637824 */ /* 0x000fe200078e0263 */
[----:B------:R-:W-:Y:S02]  /*2950*/  LOP3.LUT R29, R8, R193, RZ, 0x3c, !PT ;  /* 0x000000c1081d7212 */ /* 0x000fe400078e3cff */
[----:B------:R-:W-:Y:S01]  /*2960*/  LOP3.LUT R20, R191, 0x38, R32, 0xf8, !PT ;  /* 0x00000038bf147812 */ /* 0x000fe200078ef820 */
[----:B------:R-:W-:Y:S01]  /*2970*/  IMAD R142, R192, 0x200, R9 ;  /* 0x00000200c08e7824 */ /* 0x000fe200078e0209 */
[----:B------:R-:W-:-:S02]  /*2980*/  LOP3.LUT R26, R26, 0xffffe000, RZ, 0xc0, !PT ;  /* 0xffffe0001a1a7812 */ /* 0x000fc400078ec0ff */
[----:B------:R-:W-:Y:S01]  /*2990*/  LOP3.LUT R20, R20, R193, RZ, 0x3c, !PT ;  /* 0x000000c114147212 */ /* 0x000fe200078e3cff */
[----:B------:R-:W-:Y:S01]  /*29a0*/  IMAD.IADD R142, R142, 0x1, R29 ;  /* 0x000000018e8e7824 */ /* 0x000fe200078e021d */
[----:B------:R-:W-:Y:S01]  /*29b0*/  SHF.L.U32 R31, R31, 0x7, RZ ;  /* 0x000000071f1f7819 */ /* 0x000fe200000006ff */
[----:B------:R-:W-:Y:S01]  /*29c0*/  IMAD R141, R192, 0x200, R26 ;  /* 0x00000200c08d7824 */ /* 0x000fe200078e021a */
[----:B------:R-:W-:Y:S02]  /*29d0*/  LOP3.LUT R35, R185, 0x38, R36, 0xf8, !PT ;  /* 0x00000038b9237812 */ /* 0x000fe400078ef824 */
[----:B------:R-:W-:Y:S01]  /*29e0*/  SHF.R.S32.HI R29, RZ, 0x1f, R143 ;  /* 0x0000001fff1d7819 */ /* 0x000fe2000001148f */
[----:B------:R-:W-:Y:S01]  /*29f0*/  IMAD.IADD R141, R141, 0x1, R20 ;  /* 0x000000018d8d7824 */ /* 0x000fe200078e0214 */
[----:B------:R-:W-:Y:S02]  /*2a00*/  LOP3.LUT R31, R31, 0xffffe000, RZ, 0xc0, !PT ;  /* 0xffffe0001f1f7812 */ /* 0x000fe400078ec0ff */
[----:B------:R-:W-:Y:S01]  /*2a10*/  LOP3.LUT R8, R35, R37, RZ, 0x3c, !PT ;  /* 0x0000002523087212 */ /* 0x000fe200078e3cff */
[----:B------:R-:W-:Y:S01]  /*2a20*/  IMAD R20, R29, R12, RZ ;  /* 0x0000000c1d147224 */ /* 0x000fe200078e02ff */
[----:B0-----:R-:W-:-:S02]  /*2a30*/  LOP3.LUT R28, R185, 0x38, R30, 0xf8, !PT ;  /* 0x00000038b91c7812 */ /* 0x001fc400078ef81e */
[-C--:B------:R-:W-:Y:S01]  /*2a40*/  IADD3 R137, R8, R31.reuse, R195 ;  /* 0x0000001f08897210 */ /* 0x080fe20007ffe0c3 */
[----:B------:R-:W-:Y:S01]  /*2a50*/  IMAD.SHL.U32 R8, R10, 0x80, RZ ;  /* 0x000000800a087824 */ /* 0x000fe200078e00ff */
[----:B------:R-:W-:Y:S01]  /*2a60*/  LEA R139, R192, R31, 0x9 ;  /* 0x0000001fc08b7211 */ /* 0x000fe200078e48ff */
[----:B------:R-:W-:Y:S01]  /*2a70*/  IMAD R31, R143, R13, R20 ;  /* 0x0000000d8f1f7224 */ /* 0x000fe200078e0214 */
[----:B------:R-:W-:Y:S01]  /*2a80*/  LOP3.LUT R28, R28, R37, RZ, 0x3c, !PT ;  /* 0x000000251c1c7212 */ /* 0x000fe200078e3cff */
[----:B------:R-:W-:Y:S01]  /*2a90*/  IMAD R20, R29, R14, RZ ;  /* 0x0000000e1d147224 */ /* 0x000fe200078e02ff */
[----:B------:R-:W-:Y:S01]  /*2aa0*/  LOP3.LUT R33, R185, 0x38, R32, 0xf8, !PT ;  /* 0x00000038b9217812 */ /* 0x000fe200078ef820 */
[----:B------:R-:W-:Y:S01]  /*2ab0*/  IMAD.IADD R21, R31, 0x1, R109 ;  /* 0x000000011f157824 */ /* 0x000fe200078e026d */
[----:B------:R-:W-:Y:S01]  /*2ac0*/  IADD3 R140, R28, R9, R195 ;  /* 0x000000091c8c7210 */ /* 0x000fe20007ffe0c3 */
[----:B------:R-:W-:Y:S01]  /*2ad0*/  IMAD R29, R143, R15, R20 ;  /* 0x0000000f8f1d7224 */ /* 0x000fe200078e0214 */
[----:B------:R-:W-:-:S02]  /*2ae0*/  LOP3.LUT R20, R191, 0x18, R18, 0xf8, !PT ;  /* 0x00000018bf147812 */ /* 0x000fc400078ef812 */
[----:B------:R-:W-:Y:S01]  /*2af0*/  SHF.L.U64.HI R9, R12, 0x6, R13 ;  /* 0x000000060c097819 */ /* 0x000fe2000001020d */
[----:B------:R-:W-:Y:S01]  /*2b00*/  IMAD.SHL.U32 R13, R14, 0x80, RZ ;  /* 0x000000800e0d7824 */ /* 0x000fe200078e00ff */
[----:B------:R-:W-:Y:S02]  /*2b10*/  SHF.L.U32 R10, R12, 0x7, RZ ;  /* 0x000000070c0a7819 */ /* 0x000fe400000006ff */
[----:B------:R-:W-:Y:S02]  /*2b20*/  LOP3.LUT R38, R191, 0x38, R36, 0xf8, !PT ;  /* 0x00000038bf267812 */ /* 0x000fe400078ef824 */
[----:B------:R-:W-:Y:S02]  /*2b30*/  LOP3.LUT R33, R33, R37, RZ, 0x3c, !PT ;  /* 0x0000002521217212 */ /* 0x000fe400078e3cff */
[----:B------:R-:W-:Y:S02]  /*2b40*/  SHF.L.U64.HI R12, R14, 0x6, R15 ;  /* 0x000000060e0c7819 */ /* 0x000fe4000001020f */
[----:B------:R-:W-:-:S02]  /*2b50*/  LOP3.LUT R15, R20, R193, RZ, 0x3c, !PT ;  /* 0x000000c1140f7212 */ /* 0x000fc400078e3cff */
[----:B------:R-:W-:Y:S02]  /*2b60*/  SEL R35, RZ, 0x20, P2 ;  /* 0x00000020ff237807 */ /* 0x000fe40001000000 */
[----:B------:R-:W-:Y:S01]  /*2b70*/  LOP3.LUT R38, R38, R193, RZ, 0x3c, !PT ;  /* 0x000000c126267212 */ /* 0x000fe200078e3cff */
[----:B------:R-:W-:Y:S01]  /*2b80*/  IMAD R15, R192, 0x200, R15 ;  /* 0x00000200c00f7824 */ /* 0x000fe200078e020f */
[----:B------:R-:W-:Y:S01]  /*2b90*/  IADD3 R138, R33, R26, R195 ;  /* 0x0000001a218a7210 */ /* 0x000fe20007ffe0c3 */
[----:B------:R-:W-:Y:S01]  /*2ba0*/  IMAD.IADD R26, R107, 0x1, R29 ;  /* 0x000000016b1a7824 */ /* 0x000fe200078e021d */
[----:B------:R-:W-:Y:S02]  /*2bb0*/  SEL R130, R130, 0xffffffe0, !P3 ;  /* 0xffffffe082827807 */ /* 0x000fe40005800000 */
[----:B------:R-:W-:Y:S02]  /*2bc0*/  IADD3 R20, R111, R31, RZ ;  /* 0x0000001f6f147210 */ /* 0x000fe40007ffe0ff */
[----:B------:R-:W-:Y:S01]  /*2bd0*/  IADD3 R27, R29, R105, RZ ;  /* 0x000000691d1b7210 */ /* 0x000fe20007ffe0ff */
[----:B------:R-:W-:Y:S01]  /*2be0*/  IMAD.IADD R136, R130, 0x1, R15 ;  /* 0x0000000182887824 */ /* 0x000fe200078e020f */
[----:B------:R-:W-:-:S02]  /*2bf0*/  LOP3.LUT R98, R34, R35, RZ, 0xfc, !PT ;  /* 0x0000002322627212 */ /* 0x000fc400078efcff */
[----:B------:R-:W-:Y:S02]  /*2c00*/  LOP3.LUT R29, R30, 0xfffffff8, RZ, 0xc0, !PT ;  /* 0xfffffff81e1d7812 */ /* 0x000fe400078ec0ff */
[----:B------:R-:W-:Y:S02]  /*2c10*/  LOP3.LUT R31, R32, 0xfffffff8, RZ, 0xc0, !PT ;  /* 0xfffffff8201f7812 */ /* 0x000fe400078ec0ff */
[----:B------:R-:W-:Y:S02]  /*2c20*/  LOP3.LUT R33, R36, 0xfffffff8, RZ, 0xc0, !PT ;  /* 0xfffffff824217812 */ /* 0x000fe400078ec0ff */
[----:B------:R-:W-:Y:S02]  /*2c30*/  SHF.R.S32.HI R28, RZ, 0x3, R30 ;  /* 0x00000003ff1c7819 */ /* 0x000fe4000001141e */
[----:B------:R-:W-:Y:S02]  /*2c40*/  IADD3 R139, R139, R38, RZ ;  /* 0x000000268b8b7210 */ /* 0x000fe40007ffe0ff */
[----:B------:R-:W-:-:S02]  /*2c50*/  SHF.R.S32.HI R30, RZ, 0x3, R32 ;  /* 0x00000003ff1e7819 */ /* 0x000fc40000011420 */
[----:B------:R-:W-:Y:S02]  /*2c60*/  SHF.R.S32.HI R32, RZ, 0x3, R36 ;  /* 0x00000003ff207819 */ /* 0x000fe40000011424 */
[C---:B------:R-:W-:Y:S02]  /*2c70*/  LOP3.LUT R38, R98.reuse, 0x2, RZ, 0xc0, !PT ;  /* 0x0000000262267812 */ /* 0x040fe400078ec0ff */
[C---:B------:R-:W-:Y:S02]  /*2c80*/  LOP3.LUT R39, R98.reuse, 0x4, RZ, 0xc0, !PT ;  /* 0x0000000462277812 */ /* 0x040fe400078ec0ff */
[C---:B------:R-:W-:Y:S02]  /*2c90*/  LOP3.LUT R96, R98.reuse, 0x8, RZ, 0xc0, !PT ;  /* 0x0000000862607812 */ /* 0x040fe400078ec0ff */
[----:B------:R-:W-:Y:S02]  /*2ca0*/  LOP3.LUT R97, R98, 0x10, RZ, 0xc0, !PT ;  /* 0x0000001062617812 */ /* 0x000fe400078ec0ff */
[----:B------:R-:W-:-:S02]  /*2cb0*/  SHF.L.U32 R14, R14, 0x6, RZ ;  /* 0x000000060e0e7819 */ /* 0x000fc400000006ff */
[----:B------:R-:W-:Y:S02]  /*2cc0*/  LOP3.LUT R34, R34, 0x1, RZ, 0xc0, !PT ;  /* 0x0000000122227812 */ /* 0x000fe400078ec0ff */
[----:B------:R-:W-:Y:S02]  /*2cd0*/  SHF.R.S32.HI R35, RZ, 0x1f, R29 ;  /* 0x0000001fff237819 */ /* 0x000fe4000001141d */
[----:B------:R-:W-:Y:S02]  /*2ce0*/  SHF.R.S32.HI R36, RZ, 0x1f, R31 ;  /* 0x0000001fff247819 */ /* 0x000fe4000001141f */
[----:B------:R-:W-:Y:S02]  /*2cf0*/  SHF.R.S32.HI R37, RZ, 0x1f, R33 ;  /* 0x0000001fff257819 */ /* 0x000fe40000011421 */
[----:B------:R-:W-:-:S07]  /*2d00*/  LOP3.LUT R98, R98, 0x20, RZ, 0xc0, !PT ;  /* 0x0000002062627812 */ /* 0x000fce00078ec0ff */
.L_x_532:
[----:B------:R-:W2:Y:S01]  /*2d10*/  LDL.LU R46, [R1+0x10] ;  /* 0x00001000012e7983 */ /* 0x000ea20000300800 */
[----:B------:R-:W0:Y:S01]  /*2d20*/  LDC.64 R120, c[0x0][0x2e8] ;  /* 0x0000ba00ff787b82 */ /* 0x000e220000000a00 */
[----:B------:R-:W-:Y:S01]  /*2d30*/  VIADD R50, R25, 0xffffffff ;  /* 0xffffffff19327836 */ /* 0x000fe20000000000 */
[----:B------:R-:W-:Y:S05]  /*2d40*/  YIELD ;  /* 0x0000000000007946 */ /* 0x000fea0003800000 */
[----:B------:R-:W-:Y:S01]  /*2d50*/  SHF.R.S32.HI R43, RZ, 0x1f, R50 ;  /* 0x0000001fff2b7819 */ /* 0x000fe20000011432 */
[----:B------:R-:W1:Y:S01]  /*2d60*/  LDC R117, c[0x0][0x3f4] ;  /* 0x0000fd00ff757b82 */ /* 0x000e620000000800 */
[-C--:B------:R-:W-:Y:S01]  /*2d70*/  IMAD R25, R131, R50.reuse, RZ ;  /* 0x0000003283197224 */ /* 0x080fe200078e02ff */
[----:B------:R-:W-:Y:S01]  /*2d80*/  BSSY B0, `(.L_x_433) ;  /* 0x000075a000007945 */ /* 0x000fe20003800000 */
[----:B------:R-:W-:-:S04]  /*2d90*/  IMAD.WIDE.U32 R124, R8, R50, RZ ;  /* 0x00000032087c7225 */ /* 0x000fc800078e00ff */
[----:B------:R-:W-:Y:S01]  /*2da0*/  IMAD R25, R43, R8, R25 ;  /* 0x000000082b197224 */ /* 0x000fe200078e0219 */
[----:B------:R-:W-:Y:S01]  /*2db0*/  IADD3 R41, P4, R5, R124, RZ ;  /* 0x0000007c05297210 */ /* 0x000fe20007f9e0ff */
[----:B------:R-:W-:-:S03]  /*2dc0*/  IMAD R47, R16, 0x6000, R15 ;  /* 0x00006000102f7824 */ /* 0x000fc600078e020f */
[----:B------:R-:W-:Y:S01]  /*2dd0*/  IADD3 R92, R125, R25, RZ ;  /* 0x000000197d5c7210 */ /* 0x000fe20007ffe0ff */
[----:B------:R-:W-:Y:S01]  /*2de0*/  IMAD R47, R47, 0x2, R116 ;  /* 0x000000022f2f7824 */ /* 0x000fe200078e0274 */
[----:B------:R-:W-:-:S03]  /*2df0*/  IADD3 R25, P2, P3, R5, R124, R135 ;  /* 0x0000007c05197210 */ /* 0x000fc60007b5e087 */
[----:B------:R-:W-:Y:S01]  /*2e00*/  IMAD.X R42, R92, 0x1, R7, P4 ;  /* 0x000000015c2a7824 */ /* 0x000fe200020e0607 */
[----:B------:R-:W-:Y:S02]  /*2e10*/  IADD3.X R40, R7, R92, R134, P2, P3 ;  /* 0x0000005c07287210 */ /* 0x000fe400017e6486 */
[CC--:B0-----:R-:W-:Y:S02]  /*2e20*/  LEA R44, P2, R25.reuse, R120.reuse, 0x1 ;  /* 0x00000078192c7211 */ /* 0x0c1fe400078408ff */
[----:B------:R-:W-:Y:S02]  /*2e30*/  ISETP.GT.AND P3, PT, R50, R123, PT ;  /* 0x0000007b3200720c */ /* 0x000fe40003f64270 */
[----:B------:R-:W-:Y:S01]  /*2e40*/  LEA.HI.X R45, R25, R121, R40, 0x1, P2 ;  /* 0x00000079192d7211 */ /* 0x000fe200010f0c28 */
[----:B------:R-:W-:Y:S01]  /*2e50*/  IMAD R25, R16, 0x6000, R136 ;  /* 0x0000600010197824 */ /* 0x000fe200078e0288 */
[----:B-1----:R-:W-:Y:S02]  /*2e60*/  ISETP.GE.AND P2, PT, R117, 0x1, PT ;  /* 0x000000017500780c */ /* 0x002fe40003f46270 */
[----:B------:R-:W-:-:S04]  /*2e70*/  LEA R48, P4, R41, R120, 0x1 ;  /* 0x0000007829307211 */ /* 0x000fc800078808ff */
[----:B------:R-:W-:Y:S02]  /*2e80*/  LEA.HI.X R49, R41, R121, R42, 0x1, P4 ;  /* 0x0000007929317211 */ /* 0x000fe400020f0c2a */
[----:B--2---:R-:W-:-:S04]  /*2e90*/  LOP3.LUT R46, R46, 0xfffffffd, RZ, 0xc0, !PT ;  /* 0xfffffffd2e2e7812 */ /* 0x004fc800078ec0ff */
[----:B------:R-:W-:-:S05]  /*2ea0*/  @P3 LOP3.LUT R46, R46, 0x2, RZ, 0xfc, !PT ;  /* 0x000000022e2e3812 */ /* 0x000fca00078efcff */
[----:B------:R0:W-:Y:S02]  /*2eb0*/  STL [R1+0x10], R46 ;  /* 0x0000102e01007387 */ /* 0x0001e40000100800 */
[----:B0-----:R-:W-:Y:S01]  /*2ec0*/  LEA R46, R25, R116, 0x1 ;  /* 0x00000074192e7211 */ /* 0x001fe200078e08ff */
[----:B------:R-:W-:Y:S01]  /*2ed0*/  IMAD.MOV.U32 R25, RZ, RZ, R50 ;  /* 0x000000ffff197224 */ /* 0x000fe200078e0032 */
[----:B------:R-:W-:Y:S06]  /*2ee0*/  @!P2 BRA `(.L_x_434) ;  /* 0x000000700034a947 */ /* 0x000fec0003800000 */
[----:B------:R-:W-:Y:S01]  /*2ef0*/  ULDC.U8 UR4, c[0x0][0x410] ;  /* 0x0001040000047ab9 */ /* 0x000fe20000000000 */
[-C--:B------:R-:W-:Y:S01]  /*2f00*/  IMAD R41, R132, R50.reuse, RZ ;  /* 0x0000003284297224 */ /* 0x080fe200078e02ff */
[----:B------:R-:W-:Y:S01]  /*2f10*/  ISETP.NE.AND P2, PT, RZ, UR4, PT ;  /* 0x00000004ff007c0c */ /* 0x000fe2000bf45270 */
[----:B------:R-:W-:Y:S02]  /*2f20*/  IMAD R40, R133, R50, RZ ;  /* 0x0000003285287224 */ /* 0x000fe400078e02ff */
[C---:B------:R-:W-:Y:S02]  /*2f30*/  IMAD R41, R43.reuse, R10, R41 ;  /* 0x0000000a2b297224 */ /* 0x040fe400078e0229 */
[----:B------:R-:W-:Y:S02]  /*2f40*/  IMAD R43, R43, R13, R40 ;  /* 0x0000000d2b2b7224 */ /* 0x000fe400078e0228 */
[----:B------:R-:W-:Y:S02]  /*2f50*/  IMAD R100, R25, -0x80, R24 ;  /* 0xffffff8019647824 */ /* 0x000fe400078e0218 */
[----:B------:R-:W-:-:S03]  /*2f60*/  IMAD.WIDE.U32 R88, R13, R50, RZ ;  /* 0x000000320d587225 */ /* 0x000fc600078e00ff */
[----:B------:R-:W-:Y:S01]  /*2f70*/  VIMNMX R100, R100, 0x80, PT ;  /* 0x0000008064647848 */ /* 0x000fe20003fe0100 */
[----:B------:R-:W-:Y:S01]  /*2f80*/  IMAD.WIDE.U32 R90, R10, R50, RZ ;  /* 0x000000320a5a7225 */ /* 0x000fe200078e00ff */
[----:B------:R-:W-:-:S03]  /*2f90*/  IADD3 R102, R89, R43, RZ ;  /* 0x0000002b59667210 */ /* 0x000fc60007ffe0ff */
[----:B------:R-:W-:Y:S01]  /*2fa0*/  IMAD.IADD R101, R91, 0x1, R41 ;  /* 0x000000015b657824 */ /* 0x000fe200078e0229 */
[----:B------:R-:W-:Y:S06]  /*2fb0*/  @!P2 BRA `(.L_x_435) ;  /* 0x000000340000a947 */ /* 0x000fec0003800000 */
[----:B------:R-:W-:Y:S01]  /*2fc0*/  ISETP.GE.AND P3, PT, R17, R100, PT ;  /* 0x000000641100720c */ /* 0x000fe20003f66270 */
[----:B------:R-:W-:Y:S01]  /*2fd0*/  BSSY B1, `(.L_x_436) ;  /* 0x0000037000017945 */ /* 0x000fe20003800000 */
        /* <DEDUP_REMOVED lines=12> */
[----:B------:R-:W-:Y:S01]  /*30a0*/  CS2R R126, SRZ ;  /* 0x00000000007e7805 */ /* 0x000fe2000001ff00 */
[----:B------:R-:W-:Y:S06]  /*30b0*/  @P3 BRA `(.L_x_437) ;  /* 0x0000000000a03947 */ /* 0x000fec0003800000 */
[----:B------:R-:W-:Y:S01]  /*30c0*/  IADD3 R41, P2, R110, R90, RZ ;  /* 0x0000005a6e297210 */ /* 0x000fe20007f5e0ff */
[----:B------:R-:W-:Y:S01]  /*30d0*/  ULDC.64 UR4, c[0x0][0x3e8] ;  /* 0x0000fa0000047ab9 */ /* 0x000fe20000000a00 */
[----:B------:R-:W-:Y:S02]  /*30e0*/  CS2R R124, SRZ ;  /* 0x00000000007c7805 */ /* 0x000fe4000001ff00 */
[----:B------:R-:W-:Y:S01]  /*30f0*/  CS2R R126, SRZ ;  /* 0x00000000007e7805 */ /* 0x000fe2000001ff00 */
[----:B------:R-:W-:Y:S01]  /*3100*/  IMAD.X R42, R101, 0x1, R20, P2 ;  /* 0x00000001652a7824 */ /* 0x000fe200010e0614 */
[----:B------:R-:W-:-:S04]  /*3110*/  LEA R40, P2, R41, UR4, 0x1 ;  /* 0x0000000429287c11 */ /* 0x000fc8000f8408ff */
[----:B------:R-:W-:Y:S01]  /*3120*/  LEA.HI.X R41, R41, UR5, R42, 0x1, P2 ;  /* 0x0000000529297c11 */ /* 0x000fe200090f0c2a */
[----:B------:R-:W-:Y:S01]  /*3130*/  ULDC.64 UR4, c[0x0][0x400] ;  /* 0x0001000000047ab9 */ /* 0x000fe20000000a00 */
[----:B------:R-:W-:-:S05]  /*3140*/  IADD3 R43, P2, R106, R88, RZ ;  /* 0x000000586a2b7210 */ /* 0x000fca0007f5e0ff */
[----:B------:R-:W-:Y:S01]  /*3150*/  IMAD.X R52, R102, 0x1, R26, P2 ;  /* 0x0000000166347824 */ /* 0x000fe200010e061a */
[----:B------:R-:W-:-:S04]  /*3160*/  LEA R42, P2, R43, UR4, 0x1 ;  /* 0x000000042b2a7c11 */ /* 0x000fc8000f8408ff */
[----:B------:R-:W-:Y:S02]  /*3170*/  LEA.HI.X R43, R43, UR5, R52, 0x1, P2 ;  /* 0x000000052b2b7c11 */ /* 0x000fe400090f0c34 */
[----:B------:R-:W-:Y:S02]  /*3180*/  ISETP.GE.AND P2, PT, R22, R117, PT ;  /* 0x000000751600720c */ /* 0x000fe40003f46270 */
[----:B------:R-:W-:Y:S02]  /*3190*/  CS2R R94, SRZ ;  /* 0x00000000005e7805 */ /* 0x000fe4000001ff00 */
[----:B------:R-:W-:-:S09]  /*31a0*/  CS2R R120, SRZ ;  /* 0x0000000000787805 */ /* 0x000fd2000001ff00 */
[----:B------:R0:W5:Y:S04]  /*31b0*/  @!P2 LDG.E.64 R124, desc[UR58][R40.64] ;  /* 0x0000003a287ca981 */ /* 0x000168000c1e1b00 */
[----:B------:R0:W5:Y:S01]  /*31c0*/  @!P2 LDG.E.64 R126, desc[UR58][R42.64] ;  /* 0x0000003a2a7ea981 */ /* 0x000162000c1e1b00 */
        /* <DEDUP_REMOVED lines=20> */
[----:B------:R-:W-:-:S13]  /*3310*/  ISETP.GE.AND P2, PT, R190, R117, PT ;  /* 0x00000075be00720c */ /* 0x000fda0003f46270 */
[----:B------:R0:W5:Y:S04]  /*3320*/  @!P2 LDG.E.64 R74, desc[UR58][R40.64+0xa0] ;  /* 0x0000a03a284aa981 */ /* 0x000168000c1e1b00 */
[----:B------:R0:W5:Y:S02]  /*3330*/  @!P2 LDG.E.64 R76, desc[UR58][R42.64+0xa0] ;  /* 0x0000a03a2a4ca981 */ /* 0x000164000c1e1b00 */
.L_x_437:
[----:B------:R-:W-:Y:S05]  /*3340*/  BSYNC B1 ;  /* 0x0000000000017941 */ /* 0x000fea0003800000 */
.L_x_436:
        /* <DEDUP_REMOVED lines=13> */
[----:B------:R-:W-:Y:S06]  /*3420*/  @P4 BRA `(.L_x_439) ;  /* 0x0000000000a04947 */ /* 0x000fec0003800000 */
[----:B------:R-:W-:Y:S01]  /*3430*/  IADD3 R90, P2, P5, R110, R90, R11 ;  /* 0x0000005a6e5a7210 */ /* 0x000fe20007d5e00b */
[----:B------:R-:W-:Y:S01]  /*3440*/  ULDC.64 UR4, c[0x0][0x3e8] ;  /* 0x0000fa0000047ab9 */ /* 0x000fe20000000a00 */
[----:B------:R-:W-:Y:S02]  /*3450*/  CS2R R70, SRZ ;  /* 0x0000000000467805 */ /* 0x000fe4000001ff00 */
[----:B------:R-:W-:Y:S02]  /*3460*/  CS2R R72, SRZ ;  /* 0x0000000000487805 */ /* 0x000fe4000001ff00 */
[----:B------:R-:W-:Y:S02]  /*3470*/  IADD3.X R101, R20, R101, R9, P2, P5 ;  /* 0x0000006514657210 */ /* 0x000fe400017ea409 */
[----:B------:R-:W-:-:S04]  /*3480*/  IADD3 R88, P2, P5, R106, R88, R14 ;  /* 0x000000586a587210 */ /* 0x000fc80007d5e00e */
[----:B0-----:R-:W-:Y:S02]  /*3490*/  IADD3.X R41, R26, R102, R12, P2, P5 ;  /* 0x000000661a297210 */ /* 0x001fe400017ea40c */
[----:B------:R-:W-:-:S04]  /*34a0*/  LEA R42, P2, R90, UR4, 0x1 ;  /* 0x000000045a2a7c11 */ /* 0x000fc8000f8408ff */
[----:B------:R-:W-:Y:S01]  /*34b0*/  LEA.HI.X R43, R90, UR5, R101, 0x1, P2 ;  /* 0x000000055a2b7c11 */ /* 0x000fe200090f0c65 */
[----:B------:R-:W-:Y:S02]  /*34c0*/  ULDC.64 UR4, c[0x0][0x400] ;  /* 0x0001000000047ab9 */ /* 0x000fe40000000a00 */
        /* <DEDUP_REMOVED lines=30> */
.L_x_439:
[----:B------:R-:W-:Y:S05]  /*36b0*/  BSYNC B1 ;  /* 0x0000000000017941 */ /* 0x000fea0003800000 */
.L_x_438:
[----:B01---5:R-:W-:Y:S01]  /*36c0*/  IMAD.MOV.U32 R40, RZ, RZ, R75 ;  /* 0x000000ffff287224 */ /* 0x023fe200078e004b */
[----:B------:R-:W-:Y:S01]  /*36d0*/  MOV R41, R74 ;  /* 0x0000004a00297202 */ /* 0x000fe20000000f00 */
[----:B------:R-:W-:Y:S01]  /*36e0*/  UISETP.NE.AND UP0, UPT, UR57, 0x3, UPT ;  /* 0x000000033900788c */ /* 0x000fe2000bf05270 */
[----:B------:R-:W-:Y:S01]  /*36f0*/  IMAD.MOV.U32 R43, RZ, RZ, R78 ;  /* 0x000000ffff2b7224 */ /* 0x000fe200078e004e */
[----:B------:R-:W-:Y:S02]  /*3700*/  MOV R42, R79 ;  /* 0x0000004f002a7202 */ /* 0x000fe40000000f00 */
[----:B------:R-:W-:Y:S01]  /*3710*/  PRMT R158, R158, 0x5410, R41 ;  /* 0x000054109e9e7816 */ /* 0x000fe20000000029 */
[----:B------:R-:W-:Y:S01]  /*3720*/  IMAD.MOV.U32 R41, RZ, RZ, R82 ;  /* 0x000000ffff297224 */ /* 0x000fe200078e0052 */
[----:B------:R-:W-:Y:S01]  /*3730*/  PRMT R159, R40, 0x7610, R159 ;  /* 0x00007610289f7816 */ /* 0x000fe2000000009f */
[----:B------:R-:W-:Y:S01]  /*3740*/  IMAD.MOV.U32 R40, RZ, RZ, R83 ;  /* 0x000000ffff287224 */ /* 0x000fe200078e0053 */
[----:B------:R-:W-:-:S02]  /*3750*/  PLOP3.LUT P2, PT, PT, PT, UP0, 0x80, 0x0 ;  /* 0x000000000000781c */ /* 0x000fc40003f4f008 */
[----:B------:R-:W-:Y:S01]  /*3760*/  PRMT R161, R42, 0x5410, R43 ;  /* 0x000054102aa17816 */ /* 0x000fe2000000002b */
[----:B------:R-:W-:Y:S01]  /*3770*/  IMAD.MOV.U32 R42, RZ, RZ, R94 ;  /* 0x000000ffff2a7224 */ /* 0x000fe200078e005e */
[----:B------:R-:W-:Y:S01]  /*3780*/  PRMT R164, R40, 0x5410, R41 ;  /* 0x0000541028a47816 */ /* 0x000fe20000000029 */
[----:B------:R-:W-:Y:S01]  /*3790*/  IMAD.MOV.U32 R41, RZ, RZ, R87 ;  /* 0x000000ffff297224 */ /* 0x000fe200078e0057 */
[----:B------:R-:W-:Y:S02]  /*37a0*/  MOV R40, R86 ;  /* 0x0000005600287202 */ /* 0x000fe40000000f00 */
[----:B------:R-:W-:Y:S02]  /*37b0*/  MOV R43, R95 ;  /* 0x0000005f002b7202 */ /* 0x000fe40000000f00 */
[----:B------:R-:W-:Y:S01]  /*37c0*/  PRMT R166, R40, 0x5410, R41 ;  /* 0x0000541028a67816 */ /* 0x000fe20000000029 */
[----:B------:R-:W-:Y:S01]  /*37d0*/  IMAD.MOV.U32 R40, RZ, RZ, R124 ;  /* 0x000000ffff287224 */ /* 0x000fe200078e007c */
[----:B------:R-:W-:Y:S01]  /*37e0*/  PRMT R167, R42, 0x5410, R43 ;  /* 0x000054102aa77816 */ /* 0x000fe2000000002b */
[----:B------:R-:W-:-:S05]  /*37f0*/  IMAD.MOV.U32 R41, RZ, RZ, R125 ;  /* 0x000000ffff297224 */ /* 0x000fca00078e007d */
[----:B------:R-:W-:Y:S01]  /*3800*/  PRMT R154, R40, 0x5410, R41 ;  /* 0x00005410289a7816 */ /* 0x000fe20000000029 */
[----:B------:R-:W-:Y:S01]  /*3810*/  IMAD.MOV.U32 R40, RZ, RZ, R77 ;  /* 0x000000ffff287224 */ /* 0x000fe200078e004d */
[----:B------:R-:W-:-:S04]  /*3820*/  MOV R41, R76 ;  /* 0x0000004c00297202 */ /* 0x000fc80000000f00 */
[----:B------:R-:W-:Y:S01]  /*3830*/  PRMT R159, R159, 0x5410, R41 ;  /* 0x000054109f9f7816 */ /* 0x000fe20000000029 */
[----:B------:R-:W-:Y:S01]  /*3840*/  IMAD.MOV.U32 R41, RZ, RZ, R80 ;  /* 0x000000ffff297224 */ /* 0x000fe200078e0050 */
[----:B------:R-:W-:Y:S02]  /*3850*/  PRMT R160, R40, 0x7610, R160 ;  /* 0x0000761028a07816 */ /* 0x000fe400000000a0 */
[----:B------:R-:W-:-:S04]  /*3860*/  MOV R40, R81 ;  /* 0x0000005100287202 */ /* 0x000fc80000000f00 */
[----:B------:R-:W-:Y:S01]  /*3870*/  PRMT R162, R40, 0x5410, R41 ;  /* 0x0000541028a27816 */ /* 0x000fe20000000029 */
[----:B------:R-:W-:Y:S02]  /*3880*/  IMAD.MOV.U32 R40, RZ, RZ, R84 ;  /* 0x000000ffff287224 */ /* 0x000fe400078e0054 */
[----:B------:R-:W-:-:S05]  /*3890*/  IMAD.MOV.U32 R41, RZ, RZ, R85 ;  /* 0x000000ffff297224 */ /* 0x000fca00078e0055 */
[----:B------:R-:W-:Y:S01]  /*38a0*/  PRMT R165, R41, 0x5410, R40 ;  /* 0x0000541029a57816 */ /* 0x000fe20000000028 */
[----:B------:R-:W-:Y:S01]  /*38b0*/  IMAD.MOV.U32 R41, RZ, RZ, R93 ;  /* 0x000000ffff297224 */ /* 0x000fe200078e005d */
[----:B------:R-:W-:-:S04]  /*38c0*/  MOV R40, R92 ;  /* 0x0000005c00287202 */ /* 0x000fc80000000f00 */
[----:B------:R-:W-:Y:S01]  /*38d0*/  PRMT R168, R40, 0x5410, R41 ;  /* 0x0000541028a87816 */ /* 0x000fe20000000029 */
[----:B------:R-:W-:Y:S01]  /*38e0*/  IMAD.MOV.U32 R40, RZ, RZ, R120 ;  /* 0x000000ffff287224 */ /* 0x000fe200078e0078 */
        /* <DEDUP_REMOVED lines=31> */
[----:B------:R-:W-:-:S03]  /*3ae0*/  IMAD.MOV.U32 R41, RZ, RZ, R60 ;  /* 0x000000ffff297224 */ /* 0x000fc600078e003c */
[----:B------:R-:W-:Y:S02]  /*3af0*/  PRMT R148, R148, 0x5410, R40 ;  /* 0x0000541094947816 */ /* 0x000fe40000000028 */
[----:B------:R-:W-:Y:S02]  /*3b00*/  MOV R40, R64 ;  /* 0x0000004000287202 */ /* 0x000fe40000000f00 */
[----:B------:R-:W-:Y:S02]  /*3b10*/  PRMT R146, R41, 0x7610, R146 ;  /* 0x0000761029927816 */ /* 0x000fe40000000092 */
[----:B------:R-:W-:Y:S01]  /*3b20*/  PRMT R156, R40, 0x7610, R156 ;  /* 0x00007610289c7816 */ /* 0x000fe2000000009c */
[----:B------:R-:W-:-:S05]  /*3b30*/  IMAD.MOV.U32 R40, RZ, RZ, R65 ;  /* 0x000000ffff287224 */ /* 0x000fca00078e0041 */
[----:B------:R-:W-:Y:S01]  /*3b40*/  PRMT R156, R156, 0x5410, R40 ;  /* 0x000054109c9c7816 */ /* 0x000fe20000000028 */
[----:B------:R-:W-:-:S05]  /*3b50*/  IMAD.MOV.U32 R40, RZ, RZ, R68 ;  /* 0x000000ffff287224 */ /* 0x000fca00078e0044 */
[----:B------:R-:W-:Y:S02]  /*3b60*/  PRMT R158, R40, 0x7610, R158 ;  /* 0x00007610289e7816 */ /* 0x000fe4000000009e */
[----:B------:R-:W-:-:S04]  /*3b70*/  MOV R40, R69 ;  /* 0x0000004500287202 */ /* 0x000fc80000000f00 */
[----:B------:R-:W-:Y:S01]  /*3b80*/  PRMT R160, R160, 0x5410, R40 ;  /* 0x00005410a0a07816 */ /* 0x000fe20000000028 */
[----:B------:R-:W-:-:S05]  /*3b90*/  IMAD.MOV.U32 R40, RZ, RZ, R72 ;  /* 0x000000ffff287224 */ /* 0x000fca00078e0048 */
[----:B------:R-:W-:Y:S01]  /*3ba0*/  PRMT R163, R40, 0x7610, R163 ;  /* 0x0000761028a37816 */ /* 0x000fe200000000a3 */
[----:B------:R-:W-:-:S05]  /*3bb0*/  IMAD.MOV.U32 R40, RZ, RZ, R73 ;  /* 0x000000ffff287224 */ /* 0x000fca00078e0049 */
[----:B------:R-:W-:Y:S01]  /*3bc0*/  PRMT R163, R163, 0x5410, R40 ;  /* 0x00005410a3a37816 */ /* 0x000fe20000000028 */
[----:B------:R-:W-:Y:S06]  /*3bd0*/  @!P2 BRA `(.L_x_440) ;  /* 0x000000000004a947 */ /* 0x000fec0003800000 */
[----:B------:R-:W-:Y:S01]  /*3be0*/  BPT.TRAP 0x1 ;  /* 0x000000040000795c */ /* 0x000fe20000300000 */
.L_x_440:
[----:B------:R-:W-:Y:S01]  /*3bf0*/  LEA R101, R16, R2, 0x3 ;  /* 0x0000000210657211 */ /* 0x000fe200078e18ff */
[----:B------:R-:W-:Y:S01]  /*3c00*/  BSSY B1, `(.L_x_441) ;  /* 0x0000004000017945 */ /* 0x000fe20003800000 */
[----:B------:R-:W-:-:S04]  /*3c10*/  SHF.L.U32 R102, R184, 0x1f, RZ ;  /* 0x0000001fb8667819 */ /* 0x000fc800000006ff */
[----:B------:R-:W0:Y:S02]  /*3c20*/  SYNCS.PHASECHK.TRANS64.TRYWAIT P5, [R101+URZ+0x34890], R102 ;  /* 0x03489066650075a7 */ /* 0x000e2400080a017f */
[----:B0-----:R-:W-:Y:S05]  /*3c30*/  @!P5 BRA `(.L_x_442) ;  /* 0x000001e800ccd947 */ /* 0x001fea0003800000 */
.L_x_799:
[----:B------:R-:W-:Y:S05]  /*3c40*/  BSYNC B1 ;  /* 0x0000000000017941 */ /* 0x000fea0003800000 */
.L_x_441:
[----:B------:R-:W-:Y:S04]  /*3c50*/  BSSY B1, `(.L_x_443) ;  /* 0x0000140000017945 */ /* 0x000fe80003800000 */
[----:B------:R-:W-:Y:S05]  /*3c60*/  @P3 BRA `(.L_x_444) ;  /* 0x0000001000f83947 */ /* 0x000fea0003800000 */
[----:B------:R-:W-:Y:S01]  /*3c70*/  ISETP.NE.AND P3, PT, R34, RZ, PT ;  /* 0x000000ff2200720c */ /* 0x000fe20003f65270 */
[----:B------:R-:W-:-:S12]  /*3c80*/  BSSY B2, `(.L_x_445) ;  /* 0x0000031000027945 */ /* 0x000fd80003800000 */
[----:B------:R-:W-:Y:S05]  /*3c90*/  @!P3 BRA `(.L_x_446) ;  /* 0x0000000000bcb947 */ /* 0x000fea0003800000 */
[----:B------:R1:W2:Y:S01]  /*3ca0*/  LDS.128 R40, [R47] ;  /* 0x000000002f287984 */ /* 0x0002a20000000c00 */
[----:B------:R-:W-:Y:S01]  /*3cb0*/  ISETP.GE.AND P3, PT, R22, R117, PT ;  /* 0x000000751600720c */ /* 0x000fe20003f66270 */
[----:B------:R-:W-:-:S12]  /*3cc0*/  BSSY B3, `(.L_x_447) ;  /* 0x000002b000037945 */ /* 0x000fd80003800000 */
[----:B-1----:R-:W-:Y:S05]  /*3cd0*/  @P3 BRA `(.L_x_448) ;  /* 0x0000000000a43947 */ /* 0x002fea0003800000 */
[--C-:B------:R-:W-:Y:S01]  /*3ce0*/  SHF.R.U64 R90, R124, 0x10, R125.reuse ;  /* 0x000000107c5a7819 */ /* 0x100fe2000000127d */
[--C-:B--2---:R-:W-:Y:S01]  /*3cf0*/  HADD2.F32 R153, -RZ, R41.reuse.H0_H0 ;  /* 0x20000029ff997230 */ /* 0x104fe20000004100 */
[----:B------:R-:W-:Y:S02]  /*3d00*/  SHF.R.U32.HI R124, RZ, 0x10, R125 ;  /* 0x00000010ff7c7819 */ /* 0x000fe4000001167d */
[--C-:B------:R-:W-:Y:S01]  /*3d10*/  SHF.R.U64 R125, R126, 0x10, R127.reuse ;  /* 0x000000107e7d7819 */ /* 0x100fe2000000127f */
[----:B------:R-:W-:Y:S01]  /*3d20*/  HADD2.F32 R90, -RZ, R90.H0_H0 ;  /* 0x2000005aff5a7230 */ /* 0x000fe20000004100 */
[----:B------:R-:W-:Y:S01]  /*3d30*/  SHF.R.U32.HI R126, RZ, 0x10, R127 ;  /* 0x00000010ff7e7819 */ /* 0x000fe2000001167f */
[----:B------:R-:W-:Y:S02]  /*3d40*/  HADD2.F32 R127, -RZ, R41.H1_H1 ;  /* 0x30000029ff7f7230 */ /* 0x000fe40000004100 */
[----:B------:R-:W-:Y:S02]  /*3d50*/  HADD2.F32 R125, -RZ, R125.H0_H0 ;  /* 0x2000007dff7d7230 */ /* 0x000fe40000004100 */
[----:B------:R-:W-:-:S02]  /*3d60*/  HADD2.F32 R126, -RZ, R126.H0_H0 ;  /* 0x2000007eff7e7230 */ /* 0x000fc40000004100 */
[----:B------:R-:W-:Y:S02]  /*3d70*/  HADD2.F32 R124, -RZ, R124.H0_H0 ;  /* 0x2000007cff7c7230 */ /* 0x000fe40000004100 */
[-C--:B------:R-:W-:Y:S01]  /*3d80*/  FMUL.FTZ R41, R127, R125.reuse ;  /* 0x0000007d7f297220 */ /* 0x080fe20000410000 */
[----:B------:R-:W-:-:S03]  /*3d90*/  FMUL.FTZ R125, R153, R125 ;  /* 0x0000007d997d7220 */ /* 0x000fc60000410000 */
[-C--:B------:R-:W-:Y:S01]  /*3da0*/  FFMA.FTZ R41, R153, R90.reuse, -R41 ;  /* 0x0000005a99297223 */ /* 0x080fe20000010829 */
[----:B------:R-:W-:Y:S01]  /*3db0*/  FFMA.FTZ R90, R127, R90, R125 ;  /* 0x0000005a7f5a7223 */ /* 0x000fe2000001007d */
[--C-:B------:R-:W-:Y:S02]  /*3dc0*/  HADD2.F32 R125, -RZ, R43.reuse.H1_H1 ;  /* 0x3000002bff7d7230 */ /* 0x100fe40000004100 */
[----:B------:R-:W-:Y:S02]  /*3dd0*/  HADD2.F32 R127, -RZ, R43.H0_H0 ;  /* 0x2000002bff7f7230 */ /* 0x000fe40000004100 */
[----:B------:R-:W-:Y:S02]  /*3de0*/  IMAD.MOV.U32 R153, RZ, RZ, R40 ;  /* 0x000000ffff997224 */ /* 0x000fe400078e0028 */
[-C--:B------:R-:W-:Y:S01]  /*3df0*/  FMUL.FTZ R43, R125, R126.reuse ;  /* 0x0000007e7d2b7220 */ /* 0x080fe20000410000 */
[----:B------:R-:W-:Y:S01]  /*3e00*/  F2FP.F16.F32.PACK_AB R41, R90, R41 ;  /* 0x000000295a29723e */ /* 0x000fe200000000ff */
[----:B------:R-:W-:-:S02]  /*3e10*/  FMUL.FTZ R126, R127, R126 ;  /* 0x0000007e7f7e7220 */ /* 0x000fc40000410000 */
[-C--:B------:R-:W-:Y:S01]  /*3e20*/  FFMA.FTZ R43, R127, R124.reuse, -R43 ;  /* 0x0000007c7f2b7223 */ /* 0x080fe2000001082b */
[----:B------:R-:W-:Y:S02]  /*3e30*/  HADD2.F32 R127, -RZ, R170.H0_H0 ;  /* 0x200000aaff7f7230 */ /* 0x000fe40000004100 */
[----:B------:R-:W-:Y:S01]  /*3e40*/  FFMA.FTZ R125, R125, R124, R126 ;  /* 0x0000007c7d7d7223 */ /* 0x000fe2000001007e */
[--C-:B------:R-:W-:Y:S02]  /*3e50*/  HADD2.F32 R40, -RZ, R153.reuse.H1_H1 ;  /* 0x30000099ff287230 */ /* 0x100fe40000004100 */
[----:B------:R-:W-:Y:S02]  /*3e60*/  HADD2.F32 R153, -RZ, R153.H0_H0 ;  /* 0x20000099ff997230 */ /* 0x000fe40000004100 */
[----:B------:R-:W-:Y:S02]  /*3e70*/  HADD2.F32 R124, -RZ, R154.H0_H0 ;  /* 0x2000009aff7c7230 */ /* 0x000fe40000004100 */
[----:B------:R-:W-:Y:S01]  /*3e80*/  FMUL.FTZ R126, R40, R127 ;  /* 0x0000007f287e7220 */ /* 0x000fe20000410000 */
[----:B------:R-:W-:Y:S01]  /*3e90*/  F2FP.F16.F32.PACK_AB R43, R125, R43 ;  /* 0x0000002b7d2b723e */ /* 0x000fe200000000ff */
[----:B------:R-:W-:-:S02]  /*3ea0*/  FMUL.FTZ R127, R153, R127 ;  /* 0x0000007f997f7220 */ /* 0x000fc40000410000 */
[-C--:B------:R-:W-:Y:S01]  /*3eb0*/  FFMA.FTZ R126, R153, R124.reuse, -R126 ;  /* 0x0000007c997e7223 */ /* 0x080fe2000001087e */
[----:B------:R-:W-:Y:S02]  /*3ec0*/  HADD2.F32 R153, -RZ, R154.H1_H1 ;  /* 0x3000009aff997230 */ /* 0x000fe40000004100 */
[----:B------:R-:W-:Y:S01]  /*3ed0*/  FFMA.FTZ R40, R40, R124, R127 ;  /* 0x0000007c28287223 */ /* 0x000fe2000001007f */
[----:B------:R-:W-:Y:S02]  /*3ee0*/  HADD2.F32 R124, -RZ, R170.H1_H1 ;  /* 0x300000aaff7c7230 */ /* 0x000fe40000004100 */
[--C-:B------:R-:W-:Y:S02]  /*3ef0*/  HADD2.F32 R127, -RZ, R42.reuse.H1_H1 ;  /* 0x3000002aff7f7230 */ /* 0x100fe40000004100 */
[----:B------:R-:W-:Y:S01]  /*3f00*/  HADD2.F32 R42, -RZ, R42.H0_H0 ;  /* 0x2000002aff2a7230 */ /* 0x000fe20000004100 */
[----:B------:R-:W-:Y:S02]  /*3f10*/  F2FP.F16.F32.PACK_AB R40, R40, R126 ;  /* 0x0000007e2828723e */ /* 0x000fe400000000ff */
[----:B------:R-:W-:-:S04]  /*3f20*/  FMUL.FTZ R154, R127, R124 ;  /* 0x0000007c7f9a7220 */ /* 0x000fc80000410000 */
[C---:B------:R-:W-:Y:S01]  /*3f30*/  FFMA.FTZ R154, R42.reuse, R153, -R154 ;  /* 0x000000992a9a7223 */ /* 0x040fe2000001089a */
[----:B------:R-:W-:-:S04]  /*3f40*/  FMUL.FTZ R42, R42, R124 ;  /* 0x0000007c2a2a7220 */ /* 0x000fc80000410000 */
[----:B------:R-:W-:-:S05]  /*3f50*/  FFMA.FTZ R42, R127, R153, R42 ;  /* 0x000000997f2a7223 */ /* 0x000fca000001002a */
[----:B------:R-:W-:-:S07]  /*3f60*/  F2FP.F16.F32.PACK_AB R42, R42, R154 ;  /* 0x0000009a2a2a723e */ /* 0x000fce00000000ff */
.L_x_448:
[----:B------:R-:W-:Y:S05]  /*3f70*/  BSYNC B3 ;  /* 0x0000000000037941 */ /* 0x000fea0003800000 */
.L_x_447:
[----:B--2---:R1:W-:Y:S02]  /*3f80*/  STG.E.128 desc[UR58][R48.64], R40 ;  /* 0x0000002830007986 */ /* 0x0043e4000c101d3a */
.L_x_446:
[----:B------:R-:W-:Y:S05]  /*3f90*/  BSYNC B2 ;  /* 0x0000000000027941 */ /* 0x000fea0003800000 */
.L_x_445:
[----:B------:R-:W-:Y:S01]  /*3fa0*/  ISETP.NE.AND P3, PT, R38, RZ, PT ;  /* 0x000000ff2600720c */ /* 0x000fe20003f65270 */
[----:B------:R-:W-:-:S12]  /*3fb0*/  BSSY B2, `(.L_x_449) ;  /* 0x0000033000027945 */ /* 0x000fd80003800000 */
[----:B------:R-:W-:Y:S05]  /*3fc0*/  @!P3 BRA `(.L_x_450) ;  /* 0x0000000000c4b947 */ /* 0x000fea0003800000 */
[----:B-1----:R1:W2:Y:S01]  /*3fd0*/  LDS.128 R40, [R46] ;  /* 0x000000002e287984 */ /* 0x0022a20000000c00 */
[----:B------:R-:W-:Y:S01]  /*3fe0*/  ISETP.GE.AND P3, PT, R187, R117, PT ;  /* 0x00000075bb00720c */ /* 0x000fe20003f66270 */
[----:B------:R-:W-:-:S12]  /*3ff0*/  BSSY B3, `(.L_x_451) ;  /* 0x000002d000037945 */ /* 0x000fd80003800000 */
[----:B-1----:R-:W-:Y:S05]  /*4000*/  @P3 BRA `(.L_x_452) ;  /* 0x0000000000ac3947 */ /* 0x002fea0003800000 */
[----:B------:R-:W-:Y:S01]  /*4010*/  SHF.R.U64 R90, R94, 0x10, R95 ;  /* 0x000000105e5a7819 */ /* 0x000fe2000000125f */
[----:B--2---:R-:W-:Y:S01]  /*4020*/  IMAD.MOV.U32 R124, RZ, RZ, R41 ;  /* 0x000000ffff7c7224 */ /* 0x004fe200078e0029 */
[----:B------:R-:W-:Y:S02]  /*4030*/  SHF.R.U32.HI R94, RZ, 0x10, R95 ;  /* 0x00000010ff5e7819 */ /* 0x000fe4000001165f */
[--C-:B------:R-:W-:Y:S02]  /*4040*/  SHF.R.U64 R95, R120, 0x10, R121.reuse ;  /* 0x00000010785f7819 */ /* 0x100fe40000001279 */
[----:B------:R-:W-:Y:S01]  /*4050*/  SHF.R.U32.HI R120, RZ, 0x10, R121 ;  /* 0x00000010ff787819 */ /* 0x000fe20000011679 */
[----:B------:R-:W-:Y:S02]  /*4060*/  HADD2.F32 R121, -RZ, R90.H0_H0 ;  /* 0x2000005aff797230 */ /* 0x000fe40000004100 */
[----:B------:R-:W-:Y:S02]  /*4070*/  HADD2.F32 R41, -RZ, R95.H0_H0 ;  /* 0x2000005fff297230 */ /* 0x000fe40000004100 */
[----:B------:R-:W-:-:S02]  /*4080*/  HADD2.F32 R95, -RZ, R124.H1_H1 ;  /* 0x3000007cff5f7230 */ /* 0x000fc40000004100 */
[----:B------:R-:W-:Y:S02]  /*4090*/  HADD2.F32 R124, -RZ, R124.H0_H0 ;  /* 0x2000007cff7c7230 */ /* 0x000fe40000004100 */
[----:B------:R-:W-:Y:S02]  /*40a0*/  HADD2.F32 R120, -RZ, R120.H0_H0 ;  /* 0x20000078ff787230 */ /* 0x000fe40000004100 */
[-C--:B------:R-:W-:Y:S01]  /*40b0*/  FMUL.FTZ R90, R95, R41.reuse ;  /* 0x000000295f5a7220 */ /* 0x080fe20000410000 */
[----:B------:R-:W-:-:S03]  /*40c0*/  FMUL.FTZ R41, R124, R41 ;  /* 0x000000297c297220 */ /* 0x000fc60000410000 */
[-C--:B------:R-:W-:Y:S01]  /*40d0*/  FFMA.FTZ R90, R124, R121.reuse, -R90 ;  /* 0x000000797c5a7223 */ /* 0x080fe2000001085a */
[----:B------:R-:W-:Y:S02]  /*40e0*/  IMAD.MOV.U32 R124, RZ, RZ, R40 ;  /* 0x000000ffff7c7224 */ /* 0x000fe400078e0028 */
[----:B------:R-:W-:Y:S01]  /*40f0*/  FFMA.FTZ R41, R95, R121, R41 ;  /* 0x000000795f297223 */ /* 0x000fe20000010029 */
[----:B------:R-:W-:Y:S01]  /*4100*/  MOV R95, R43 ;  /* 0x0000002b005f7202 */ /* 0x000fe20000000f00 */
[----:B------:R-:W-:Y:S02]  /*4110*/  HADD2.F32 R121, -RZ, R94.H0_H0 ;  /* 0x2000005eff797230 */ /* 0x000fe40000004100 */
[----:B------:R-:W-:Y:S01]  /*4120*/  HADD2.F32 R40, -RZ, R124.H1_H1 ;  /* 0x3000007cff287230 */ /* 0x000fe20000004100 */
[----:B------:R-:W-:Y:S01]  /*4130*/  F2FP.F16.F32.PACK_AB R41, R41, R90 ;  /* 0x0000005a2929723e */ /* 0x000fe200000000ff */
[--C-:B------:R-:W-:Y:S02]  /*4140*/  HADD2.F32 R43, -RZ, R95.reuse.H1_H1 ;  /* 0x3000005fff2b7230 */ /* 0x100fe40000004100 */
[----:B------:R-:W-:-:S02]  /*4150*/  HADD2.F32 R95, -RZ, R95.H0_H0 ;  /* 0x2000005fff5f7230 */ /* 0x000fc40000004100 */
[----:B------:R-:W-:Y:S02]  /*4160*/  HADD2.F32 R124, -RZ, R124.H0_H0 ;  /* 0x2000007cff7c7230 */ /* 0x000fe40000004100 */
[----:B------:R-:W-:-:S04]  /*4170*/  FMUL.FTZ R94, R43, R120 ;  /* 0x000000782b5e7220 */ /* 0x000fc80000410000 */
[C---:B------:R-:W-:Y:S01]  /*4180*/  FFMA.FTZ R94, R95.reuse, R121, -R94 ;  /* 0x000000795f5e7223 */ /* 0x040fe2000001085e */
[----:B------:R-:W-:-:S04]  /*4190*/  FMUL.FTZ R95, R95, R120 ;  /* 0x000000785f5f7220 */ /* 0x000fc80000410000 */
[----:B------:R-:W-:Y:S01]  /*41a0*/  FFMA.FTZ R43, R43, R121, R95 ;  /* 0x000000792b2b7223 */ /* 0x000fe2000001005f */
[----:B------:R-:W-:Y:S02]  /*41b0*/  HADD2.F32 R121, -RZ, R169.H0_H0 ;  /* 0x200000a9ff797230 */ /* 0x000fe40000004100 */
[----:B------:R-:W-:Y:S02]  /*41c0*/  HADD2.F32 R95, -RZ, R167.H0_H0 ;  /* 0x200000a7ff5f7230 */ /* 0x000fe40000004100 */
[----:B------:R-:W-:Y:S01]  /*41d0*/  F2FP.F16.F32.PACK_AB R43, R43, R94 ;  /* 0x0000005e2b2b723e */ /* 0x000fe200000000ff */
[-C--:B------:R-:W-:Y:S01]  /*41e0*/  FMUL.FTZ R120, R40, R121.reuse ;  /* 0x0000007928787220 */ /* 0x080fe20000410000 */
[----:B------:R-:W-:-:S03]  /*41f0*/  FMUL.FTZ R121, R124, R121 ;  /* 0x000000797c797220 */ /* 0x000fc60000410000 */
[-C--:B------:R-:W-:Y:S01]  /*4200*/  FFMA.FTZ R120, R124, R95.reuse, -R120 ;  /* 0x0000005f7c787223 */ /* 0x080fe20000010878 */
[----:B------:R-:W-:Y:S01]  /*4210*/  FFMA.FTZ R40, R40, R95, R121 ;  /* 0x0000005f28287223 */ /* 0x000fe20000010079 */
[----:B------:R-:W-:Y:S02]  /*4220*/  HADD2.F32 R95, -RZ, R169.H1_H1 ;  /* 0x300000a9ff5f7230 */ /* 0x000fe40000004100 */
[--C-:B------:R-:W-:Y:S02]  /*4230*/  HADD2.F32 R121, -RZ, R42.reuse.H1_H1 ;  /* 0x3000002aff797230 */ /* 0x100fe40000004100 */
[----:B------:R-:W-:Y:S01]  /*4240*/  HADD2.F32 R124, -RZ, R167.H1_H1 ;  /* 0x300000a7ff7c7230 */ /* 0x000fe20000004100 */
[----:B------:R-:W-:Y:S01]  /*4250*/  F2FP.F16.F32.PACK_AB R40, R40, R120 ;  /* 0x000000782828723e */ /* 0x000fe200000000ff */
[----:B------:R-:W-:Y:S02]  /*4260*/  HADD2.F32 R42, -RZ, R42.H0_H0 ;  /* 0x2000002aff2a7230 */ /* 0x000fe40000004100 */
[----:B------:R-:W-:-:S04]  /*4270*/  FMUL.FTZ R125, R121, R95 ;  /* 0x0000005f797d7220 */ /* 0x000fc80000410000 */
[C---:B------:R-:W-:Y:S01]  /*4280*/  FFMA.FTZ R125, R42.reuse, R124, -R125 ;  /* 0x0000007c2a7d7223 */ /* 0x040fe2000001087d */
[----:B------:R-:W-:-:S04]  /*4290*/  FMUL.FTZ R42, R42, R95 ;  /* 0x0000005f2a2a7220 */ /* 0x000fc80000410000 */
[----:B------:R-:W-:-:S05]  /*42a0*/  FFMA.FTZ R42, R121, R124, R42 ;  /* 0x0000007c792a7223 */ /* 0x000fca000001002a */
[----:B------:R-:W-:-:S07]  /*42b0*/  F2FP.F16.F32.PACK_AB R42, R42, R125 ;  /* 0x0000007d2a2a723e */ /* 0x000fce00000000ff */
.L_x_452:
[----:B------:R-:W-:Y:S05]  /*42c0*/  BSYNC B3 ;  /* 0x0000000000037941 */ /* 0x000fea0003800000 */
.L_x_451:
[----:B--2---:R2:W-:Y:S02]  /*42d0*/  STG.E.128 desc[UR58][R48.64+0x40], R40 ;  /* 0x0000402830007986 */ /* 0x0045e4000c101d3a */
.L_x_450:
[----:B------:R-:W-:Y:S05]  /*42e0*/  BSYNC B2 ;  /* 0x0000000000027941 */ /* 0x000fea0003800000 */
.L_x_449:
[----:B------:R-:W-:Y:S01]  /*42f0*/  ISETP.NE.AND P3, PT, R39, RZ, PT ;  /* 0x000000ff2700720c */ /* 0x000fe20003f65270 */
[----:B------:R-:W-:-:S12]  /*4300*/  BSSY B2, `(.L_x_453) ;  /* 0x0000033000027945 */ /* 0x000fd80003800000 */
[----:B------:R-:W-:Y:S05]  /*4310*/  @!P3 BRA `(.L_x_454) ;  /* 0x0000000000c4b947 */ /* 0x000fea0003800000 */
[----:B-12---:R1:W2:Y:S01]  /*4320*/  LDS.128 R40, [R47+0x4000] ;  /* 0x004000002f287984 */ /* 0x0062a20000000c00 */
[----:B------:R-:W-:Y:S01]  /*4330*/  ISETP.GE.AND P3, PT, R186, R117, PT ;  /* 0x00000075ba00720c */ /* 0x000fe20003f66270 */
[----:B------:R-:W-:-:S12]  /*4340*/  BSSY B3, `(.L_x_455) ;  /* 0x000002d000037945 */ /* 0x000fd80003800000 */
[----:B-1----:R-:W-:Y:S05]  /*4350*/  @P3 BRA `(.L_x_456) ;  /* 0x0000000000ac3947 */ /* 0x002fea0003800000 */
[--C-:B------:R-:W-:Y:S02]  /*4360*/  SHF.R.U64 R90, R86, 0x10, R87.reuse ;  /* 0x00000010565a7819 */ /* 0x100fe40000001257 */
[----:B------:R-:W-:Y:S01]  /*4370*/  SHF.R.U32.HI R86, RZ, 0x10, R87 ;  /* 0x00000010ff567819 */ /* 0x000fe20000011657 */
[----:B--2---:R-:W-:Y:S01]  /*4380*/  IMAD.MOV.U32 R87, RZ, RZ, R41 ;  /* 0x000000ffff577224 */ /* 0x004fe200078e0029 */
[--C-:B------:R-:W-:Y:S01]  /*4390*/  SHF.R.U64 R94, R92, 0x10, R93.reuse ;  /* 0x000000105c5e7819 */ /* 0x100fe2000000125d */
[----:B------:R-:W-:Y:S01]  /*43a0*/  HADD2.F32 R90, -RZ, R90.H0_H0 ;  /* 0x2000005aff5a7230 */ /* 0x000fe20000004100 */
[----:B------:R-:W-:Y:S02]  /*43b0*/  SHF.R.U32.HI R92, RZ, 0x10, R93 ;  /* 0x00000010ff5c7819 */ /* 0x000fe4000001165d */
[----:B------:R-:W-:Y:S02]  /*43c0*/  HADD2.F32 R93, -RZ, R87.H1_H1 ;  /* 0x30000057ff5d7230 */ /* 0x000fe40000004100 */
[----:B------:R-:W-:-:S02]  /*43d0*/  HADD2.F32 R41, -RZ, R94.H0_H0 ;  /* 0x2000005eff297230 */ /* 0x000fc40000004100 */
        /* <DEDUP_REMOVED lines=26> */
[----:B------:R-:W-:Y:S02]  /*4580*/  HADD2.F32 R93, -RZ, R42.H1_H1 ;  /* 0x3000002aff5d7230 */ /* 0x000fe40000004100 */
        /* <DEDUP_REMOVED lines=8> */
.L_x_456:
[----:B------:R-:W-:Y:S05]  /*4610*/  BSYNC B3 ;  /* 0x0000000000037941 */ /* 0x000fea0003800000 */
.L_x_455:
[----:B--2---:R3:W-:Y:S02]  /*4620*/  STG.E.128 desc[UR58][R48.64+0x80], R40 ;  /* 0x0000802830007986 */ /* 0x0047e4000c101d3a */
.L_x_454:
[----:B------:R-:W-:Y:S05]  /*4630*/  BSYNC B2 ;  /* 0x0000000000027941 */ /* 0x000fea0003800000 */
.L_x_453:
[----:B------:R-:W-:Y:S01]  /*4640*/  ISETP.NE.AND P3, PT, R96, RZ, PT ;  /* 0x000000ff6000720c */ /* 0x000fe20003f65270 */
[----:B------:R-:W-:-:S12]  /*4650*/  BSSY B2, `(.L_x_457) ;  /* 0x0000033000027945 */ /* 0x000fd80003800000 */
[----:B------:R-:W-:Y:S05]  /*4660*/  @!P3 BRA `(.L_x_458) ;  /* 0x0000000000c4b947 */ /* 0x000fea0003800000 */
[----:B-123--:R1:W2:Y:S01]  /*4670*/  LDS.128 R40, [R46+0x4000] ;  /* 0x004000002e287984 */ /* 0x00e2a20000000c00 */
        /* <DEDUP_REMOVED lines=25> */
[-C--:B------:R-:W-:Y:S01]  /*4810*/  FMUL.FTZ R82, R43, R84.reuse ;  /* 0x000000542b527220 */ /* 0x080fe20000410000 */
[----:B------:R-:W-:-:S03]  /*4820*/  FMUL.FTZ R84, R85, R84 ;  /* 0x0000005455547220 */ /* 0x000fc60000410000 */
[-C--:B------:R-:W-:Y:S01]  /*4830*/  FFMA.FTZ R82, R85, R86.reuse, -R82 ;  /* 0x0000005655527223 */ /* 0x080fe20000010852 */
[----:B------:R-:W-:Y:S01]  /*4840*/  FFMA.FTZ R43, R43, R86, R84 ;  /* 0x000000562b2b7223 */ /* 0x000fe20000010054 */
[----:B------:R-:W-:Y:S02]  /*4850*/  HADD2.F32 R86, -RZ, R165.H1_H1 ;  /* 0x300000a5ff567230 */ /* 0x000fe40000004100 */
[----:B------:R-:W-:Y:S02]  /*4860*/  HADD2.F32 R84, -RZ, R164.H1_H1 ;  /* 0x300000a4ff547230 */ /* 0x000fe40000004100 */
[----:B------:R-:W-:Y:S01]  /*4870*/  F2FP.F16.F32.PACK_AB R43, R43, R82 ;  /* 0x000000522b2b723e */ /* 0x000fe200000000ff */
[-C--:B------:R-:W-:Y:S01]  /*4880*/  FMUL.FTZ R85, R40, R86.reuse ;  /* 0x0000005628557220 */ /* 0x080fe20000410000 */
[----:B------:R-:W-:-:S03]  /*4890*/  FMUL.FTZ R86, R87, R86 ;  /* 0x0000005657567220 */ /* 0x000fc60000410000 */
[-C--:B------:R-:W-:Y:S01]  /*48a0*/  FFMA.FTZ R85, R87, R84.reuse, -R85 ;  /* 0x0000005457557223 */ /* 0x080fe20000010855 */
[----:B------:R-:W-:Y:S01]  /*48b0*/  FFMA.FTZ R40, R40, R84, R86 ;  /* 0x0000005428287223 */ /* 0x000fe20000010056 */
[----:B------:R-:W-:Y:S02]  /*48c0*/  HADD2.F32 R84, -RZ, R165.H0_H0 ;  /* 0x200000a5ff547230 */ /* 0x000fe40000004100 */
[----:B------:R-:W-:Y:S02]  /*48d0*/  HADD2.F32 R86, -RZ, R42.H1_H1 ;  /* 0x3000002aff567230 */ /* 0x000fe40000004100 */
[----:B------:R-:W-:Y:S01]  /*48e0*/  HADD2.F32 R87, -RZ, R164.H0_H0 ;  /* 0x200000a4ff577230 */ /* 0x000fe20000004100 */
[----:B------:R-:W-:Y:S01]  /*48f0*/  F2FP.F16.F32.PACK_AB R40, R40, R85 ;  /* 0x000000552828723e */ /* 0x000fe200000000ff */
[----:B------:R-:W-:Y:S02]  /*4900*/  HADD2.F32 R42, -RZ, R42.H0_H0 ;  /* 0x2000002aff2a7230 */ /* 0x000fe40000004100 */
[----:B------:R-:W-:-:S04]  /*4910*/  FMUL.FTZ R90, R86, R84 ;  /* 0x00000054565a7220 */ /* 0x000fc80000410000 */
[C---:B------:R-:W-:Y:S01]  /*4920*/  FFMA.FTZ R90, R42.reuse, R87, -R90 ;  /* 0x000000572a5a7223 */ /* 0x040fe2000001085a */
[----:B------:R-:W-:-:S04]  /*4930*/  FMUL.FTZ R42, R42, R84 ;  /* 0x000000542a2a7220 */ /* 0x000fc80000410000 */
[----:B------:R-:W-:-:S05]  /*4940*/  FFMA.FTZ R42, R86, R87, R42 ;  /* 0x00000057562a7223 */ /* 0x000fca000001002a */
[----:B------:R-:W-:-:S07]  /*4950*/  F2FP.F16.F32.PACK_AB R42, R42, R90 ;  /* 0x0000005a2a2a723e */ /* 0x000fce00000000ff */
.L_x_460:
[----:B------:R-:W-:Y:S05]  /*4960*/  BSYNC B3 ;  /* 0x0000000000037941 */ /* 0x000fea0003800000 */
.L_x_459:
[----:B--2---:R4:W-:Y:S02]  /*4970*/  STG.E.128 desc[UR58][R48.64+0xc0], R40 ;  /* 0x0000c02830007986 */ /* 0x0049e4000c101d3a */
.L_x_458:
[----:B------:R-:W-:Y:S05]  /*4980*/  BSYNC B2 ;  /* 0x0000000000027941 */ /* 0x000fea0003800000 */
.L_x_457:
[----:B------:R-:W-:Y:S01]  /*4990*/  ISETP.NE.AND P3, PT, R97, RZ, PT ;  /* 0x000000ff6100720c */ /* 0x000fe20003f65270 */
[----:B------:R-:W-:-:S12]  /*49a0*/  BSSY B2, `(.L_x_461) ;  /* 0x0000035000027945 */ /* 0x000fd80003800000 */
[----:B------:R-:W-:Y:S05]  /*49b0*/  @!P3 BRA `(.L_x_462) ;  /* 0x0000000000ccb947 */ /* 0x000fea0003800000 */
[----:B-1234-:R1:W2:Y:S01]  /*49c0*/  LDS.128 R40, [R47+0x8000] ;  /* 0x008000002f287984 */ /* 0x01e2a20000000c00 */
[----:B------:R-:W-:Y:S01]  /*49d0*/  ISETP.GE.AND P3, PT, R188, R117, PT ;  /* 0x00000075bc00720c */ /* 0x000fe20003f66270 */
[----:B------:R-:W-:-:S12]  /*49e0*/  BSSY B3, `(.L_x_463) ;  /* 0x000002f000037945 */ /* 0x000fd80003800000 */
[----:B-1----:R-:W-:Y:S05]  /*49f0*/  @P3 BRA `(.L_x_464) ;  /* 0x0000000000b43947 */ /* 0x002fea0003800000 */
[----:B------:R-:W-:Y:S01]  /*4a00*/  SHF.R.U64 R83, R80, 0x10, R81 ;  /* 0x0000001050537819 */ /* 0x000fe20000001251 */
[----:B--2---:R-:W-:Y:S01]  /*4a10*/  IMAD.MOV.U32 R80, RZ, RZ, R41 ;  /* 0x000000ffff507224 */ /* 0x004fe200078e0029 */
[----:B------:R-:W-:-:S03]  /*4a20*/  SHF.R.U64 R78, R78, 0x10, R79 ;  /* 0x000000104e4e7819 */ /* 0x000fc6000000124f */
[----:B------:R-:W-:Y:S02]  /*4a30*/  HADD2.F32 R83, -RZ, R83.H0_H0 ;  /* 0x20000053ff537230 */ /* 0x000fe40000004100 */
[--C-:B------:R-:W-:Y:S02]  /*4a40*/  HADD2.F32 R41, -RZ, R80.reuse.H1_H1 ;  /* 0x30000050ff297230 */ /* 0x100fe40000004100 */
[----:B------:R-:W-:Y:S02]  /*4a50*/  HADD2.F32 R80, -RZ, R80.H0_H0 ;  /* 0x20000050ff507230 */ /* 0x000fe40000004100 */
[----:B------:R-:W-:Y:S02]  /*4a60*/  HADD2.F32 R78, -RZ, R78.H0_H0 ;  /* 0x2000004eff4e7230 */ /* 0x000fe40000004100 */
[-C--:B------:R-:W-:Y:S01]  /*4a70*/  FMUL.FTZ R82, R41, R83.reuse ;  /* 0x0000005329527220 */ /* 0x080fe20000410000 */
[----:B------:R-:W-:-:S03]  /*4a80*/  FMUL.FTZ R83, R80, R83 ;  /* 0x0000005350537220 */ /* 0x000fc60000410000 */
[-C--:B------:R-:W-:Y:S01]  /*4a90*/  FFMA.FTZ R82, R80, R78.reuse, -R82 ;  /* 0x0000004e50527223 */ /* 0x080fe20000010852 */
[----:B------:R-:W-:Y:S01]  /*4aa0*/  FFMA.FTZ R83, R41, R78, R83 ;  /* 0x0000004e29537223 */ /* 0x000fe20000010053 */
[----:B------:R-:W-:Y:S01]  /*4ab0*/  SHF.R.U32.HI R78, RZ, 0x10, R79 ;  /* 0x00000010ff4e7819 */ /* 0x000fe2000001164f */
[--C-:B------:R-:W-:Y:S01]  /*4ac0*/  HADD2.F32 R41, -RZ, R43.reuse.H1_H1 ;  /* 0x3000002bff297230 */ /* 0x100fe20000004100 */
[----:B------:R-:W-:Y:S01]  /*4ad0*/  SHF.R.U32.HI R79, RZ, 0x10, R81 ;  /* 0x00000010ff4f7819 */ /* 0x000fe20000011651 */
[----:B------:R-:W-:Y:S01]  /*4ae0*/  HADD2.F32 R43, -RZ, R43.H0_H0 ;  /* 0x2000002bff2b7230 */ /* 0x000fe20000004100 */
[----:B------:R-:W-:Y:S01]  /*4af0*/  F2FP.F16.F32.PACK_AB R82, R83, R82 ;  /* 0x000000525352723e */ /* 0x000fe200000000ff */
[----:B------:R-:W-:Y:S02]  /*4b00*/  HADD2.F32 R78, -RZ, R78.H0_H0 ;  /* 0x2000004eff4e7230 */ /* 0x000fe40000004100 */
[----:B------:R-:W-:-:S05]  /*4b10*/  HADD2.F32 R79, -RZ, R79.H0_H0 ;  /* 0x2000004fff4f7230 */ /* 0x000fca0000004100 */
[-C--:B------:R-:W-:Y:S01]  /*4b20*/  FMUL.FTZ R80, R41, R79.reuse ;  /* 0x0000004f29507220 */ /* 0x080fe20000410000 */
[----:B------:R-:W-:-:S03]  /*4b30*/  FMUL.FTZ R79, R43, R79 ;  /* 0x0000004f2b4f7220 */ /* 0x000fc60000410000 */
[-C--:B------:R-:W-:Y:S01]  /*4b40*/  FFMA.FTZ R80, R43, R78.reuse, -R80 ;  /* 0x0000004e2b507223 */ /* 0x080fe20000010850 */
[----:B------:R-:W-:Y:S01]  /*4b50*/  FFMA.FTZ R79, R41, R78, R79 ;  /* 0x0000004e294f7223 */ /* 0x000fe2000001004f */
[--C-:B------:R-:W-:Y:S02]  /*4b60*/  HADD2.F32 R41, -RZ, R40.reuse.H0_H0 ;  /* 0x20000028ff297230 */ /* 0x100fe40000004100 */
[----:B------:R-:W-:Y:S02]  /*4b70*/  HADD2.F32 R40, -RZ, R40.H1_H1 ;  /* 0x30000028ff287230 */ /* 0x000fe40000004100 */
[--C-:B------:R-:W-:Y:S01]  /*4b80*/  HADD2.F32 R43, -RZ, R162.reuse.H1_H1 ;  /* 0x300000a2ff2b7230 */ /* 0x100fe20000004100 */
[----:B------:R-:W-:Y:S01]  /*4b90*/  F2FP.F16.F32.PACK_AB R79, R79, R80 ;  /* 0x000000504f4f723e */ /* 0x000fe200000000ff */
[----:B------:R-:W-:Y:S02]  /*4ba0*/  HADD2.F32 R78, -RZ, R161.H1_H1 ;  /* 0x300000a1ff4e7230 */ /* 0x000fe40000004100 */
[----:B------:R-:W-:-:S02]  /*4bb0*/  HADD2.F32 R162, -RZ, R162.H0_H0 ;  /* 0x200000a2ffa27230 */ /* 0x000fc40000004100 */
[CC--:B------:R-:W-:Y:S01]  /*4bc0*/  FMUL.FTZ R81, R40.reuse, R43.reuse ;  /* 0x0000002b28517220 */ /* 0x0c0fe20000410000 */
[C---:B------:R-:W-:Y:S01]  /*4bd0*/  FMUL.FTZ R43, R41.reuse, R43 ;  /* 0x0000002b292b7220 */ /* 0x040fe20000410000 */
[----:B------:R-:W-:Y:S02]  /*4be0*/  HADD2.F32 R161, -RZ, R161.H0_H0 ;  /* 0x200000a1ffa17230 */ /* 0x000fe40000004100 */
[-C--:B------:R-:W-:Y:S01]  /*4bf0*/  FFMA.FTZ R81, R41, R78.reuse, -R81 ;  /* 0x0000004e29517223 */ /* 0x080fe20000010851 */
[----:B------:R-:W-:Y:S01]  /*4c00*/  FFMA.FTZ R43, R40, R78, R43 ;  /* 0x0000004e282b7223 */ /* 0x000fe2000001002b */
[--C-:B------:R-:W-:Y:S02]  /*4c10*/  HADD2.F32 R40, -RZ, R42.reuse.H0_H0 ;  /* 0x2000002aff287230 */ /* 0x100fe40000004100 */
[----:B------:R-:W-:Y:S02]  /*4c20*/  HADD2.F32 R42, -RZ, R42.H1_H1 ;  /* 0x3000002aff2a7230 */ /* 0x000fe40000004100 */
[----:B------:R-:W-:-:S03]  /*4c30*/  F2FP.F16.F32.PACK_AB R43, R43, R81 ;  /* 0x000000512b2b723e */ /* 0x000fc600000000ff */
[-C--:B------:R-:W-:Y:S01]  /*4c40*/  FMUL.FTZ R41, R42, R162.reuse ;  /* 0x000000a22a297220 */ /* 0x080fe20000410000 */
[----:B------:R-:W-:-:S03]  /*4c50*/  FMUL.FTZ R162, R40, R162 ;  /* 0x000000a228a27220 */ /* 0x000fc60000410000 */
[-C--:B------:R-:W-:Y:S01]  /*4c60*/  FFMA.FTZ R41, R40, R161.reuse, -R41 ;  /* 0x000000a128297223 */ /* 0x080fe20000010829 */
[----:B------:R-:W-:Y:S01]  /*4c70*/  FFMA.FTZ R162, R42, R161, R162 ;  /* 0x000000a12aa27223 */ /* 0x000fe200000100a2 */
[----:B------:R-:W-:Y:S02]  /*4c80*/  MOV R40, R43 ;  /* 0x0000002b00287202 */ /* 0x000fe40000000f00 */
[----:B------:R-:W-:Y:S02]  /*4c90*/  MOV R43, R79 ;  /* 0x0000004f002b7202 */ /* 0x000fe40000000f00 */
[----:B------:R-:W-:Y:S01]  /*4ca0*/  F2FP.F16.F32.PACK_AB R162, R162, R41 ;  /* 0x00000029a2a2723e */ /* 0x000fe200000000ff */
[----:B------:R-:W-:-:S04]  /*4cb0*/  IMAD.MOV.U32 R41, RZ, RZ, R82 ;  /* 0x000000ffff297224 */ /* 0x000fc800078e0052 */
[----:B------:R-:W-:-:S07]  /*4cc0*/  IMAD.MOV.U32 R42, RZ, RZ, R162 ;  /* 0x000000ffff2a7224 */ /* 0x000fce00078e00a2 */
.L_x_464:
[----:B------:R-:W-:Y:S05]  /*4cd0*/  BSYNC B3 ;  /* 0x0000000000037941 */ /* 0x000fea0003800000 */
.L_x_463:
[----:B--2---:R1:W-:Y:S02]  /*4ce0*/  STG.E.128 desc[UR58][R48.64+0x100], R40 ;  /* 0x0001002830007986 */ /* 0x0043e4000c101d3a */
.L_x_462:
[----:B------:R-:W-:Y:S05]  /*4cf0*/  BSYNC B2 ;  /* 0x0000000000027941 */ /* 0x000fea0003800000 */
.L_x_461:
[----:B------:R-:W-:-:S13]  /*4d00*/  ISETP.NE.AND P3, PT, R98, RZ, PT ;  /* 0x000000ff6200720c */ /* 0x000fda0003f65270 */
        /* <DEDUP_REMOVED lines=33> */
[-C--:B------:R-:W-:Y:S01]  /*4f20*/  FMUL.FTZ R77, R40, R43.reuse ;  /* 0x0000002b284d7220 */ /* 0x080fe20000410000 */
[----:B------:R-:W-:-:S03]  /*4f30*/  FMUL.FTZ R43, R41, R43 ;  /* 0x0000002b292b7220 */ /* 0x000fc60000410000 */
[-C--:B------:R-:W-:Y:S01]  /*4f40*/  FFMA.FTZ R77, R41, R74.reuse, -R77 ;  /* 0x0000004a294d7223 */ /* 0x080fe2000001084d */
[----:B------:R-:W-:Y:S01]  /*4f50*/  FFMA.FTZ R43, R40, R74, R43 ;  /* 0x0000004a282b7223 */ /* 0x000fe2000001002b */
[--C-:B------:R-:W-:Y:S02]  /*4f60*/  HADD2.F32 R40, -RZ, R42.reuse.H0_H0 ;  /* 0x2000002aff287230 */ /* 0x100fe40000004100 */
[----:B------:R-:W-:Y:S02]  /*4f70*/  HADD2.F32 R42, -RZ, R42.H1_H1 ;  /* 0x3000002aff2a7230 */ /* 0x000fe40000004100 */
[----:B------:R-:W-:Y:S01]  /*4f80*/  HADD2.F32 R41, -RZ, R160.H0_H0 ;  /* 0x200000a0ff297230 */ /* 0x000fe20000004100 */
[----:B------:R-:W-:-:S04]  /*4f90*/  F2FP.F16.F32.PACK_AB R43, R43, R77 ;  /* 0x0000004d2b2b723e */ /* 0x000fc800000000ff */
[-C--:B------:R-:W-:Y:S01]  /*4fa0*/  FMUL.FTZ R74, R42, R41.reuse ;  /* 0x000000292a4a7220 */ /* 0x080fe20000410000 */
[----:B------:R-:W-:-:S03]  /*4fb0*/  FMUL.FTZ R41, R40, R41 ;  /* 0x0000002928297220 */ /* 0x000fc60000410000 */
[-C--:B------:R-:W-:Y:S01]  /*4fc0*/  FFMA.FTZ R74, R40, R159.reuse, -R74 ;  /* 0x0000009f284a7223 */ /* 0x080fe2000001084a */
[----:B------:R-:W-:Y:S01]  /*4fd0*/  FFMA.FTZ R41, R42, R159, R41 ;  /* 0x0000009f2a297223 */ /* 0x000fe20000010029 */
[----:B------:R-:W-:Y:S02]  /*4fe0*/  IMAD.MOV.U32 R40, RZ, RZ, R43 ;  /* 0x000000ffff287224 */ /* 0x000fe400078e002b */
[----:B------:R-:W-:Y:S02]  /*4ff0*/  IMAD.MOV.U32 R43, RZ, RZ, R75 ;  /* 0x000000ffff2b7224 */ /* 0x000fe400078e004b */
[----:B------:R-:W-:Y:S02]  /*5000*/  F2FP.F16.F32.PACK_AB R74, R41, R74 ;  /* 0x0000004a294a723e */ /* 0x000fe400000000ff */
[----:B------:R-:W-:-:S03]  /*5010*/  MOV R41, R78 ;  /* 0x0000004e00297202 */ /* 0x000fc60000000f00 */
[----:B------:R-:W-:-:S07]  /*5020*/  IMAD.MOV.U32 R42, RZ, RZ, R74 ;  /* 0x000000ffff2a7224 */ /* 0x000fce00078e004a */
.L_x_466:
[----:B------:R-:W-:Y:S05]  /*5030*/  BSYNC B2 ;  /* 0x0000000000027941 */ /* 0x000fea0003800000 */
.L_x_465:
[----:B--2---:R1:W-:Y:S02]  /*5040*/  STG.E.128 desc[UR58][R48.64+0x140], R40 ;  /* 0x0001402830007986 */ /* 0x0043e4000c101d3a */
.L_x_444:
[----:B------:R-:W-:Y:S05]  /*5050*/  BSYNC B1 ;  /* 0x0000000000017941 */ /* 0x000fea0003800000 */
.L_x_443:
[----:B------:R-:W-:Y:S05]  /*5060*/  @P4 BRA `(.L_x_467) ;  /* 0x0000005000ac4947 */ /* 0x000fea0003800000 */
[----:B------:R-:W-:Y:S01]  /*5070*/  ISETP.NE.AND P3, PT, R34, RZ, PT ;  /* 0x000000ff2200720c */ /* 0x000fe20003f65270 */
[----:B------:R-:W-:-:S12]  /*5080*/  BSSY B1, `(.L_x_468) ;  /* 0x0000034000017945 */ /* 0x000fd80003800000 */
[----:B------:R-:W-:Y:S05]  /*5090*/  @!P3 BRA `(.L_x_469) ;  /* 0x0000000000c8b947 */ /* 0x000fea0003800000 */
[----:B-1234-:R1:W2:Y:S01]  /*50a0*/  LDS.128 R40, [R47+0x2000] ;  /* 0x002000002f287984 */ /* 0x01e2a20000000c00 */
[----:B------:R-:W-:Y:S01]  /*50b0*/  ISETP.GE.AND P3, PT, R22, R117, PT ;  /* 0x000000751600720c */ /* 0x000fe20003f66270 */
[----:B------:R-:W-:-:S12]  /*50c0*/  BSSY B2, `(.L_x_470) ;  /* 0x000002e000027945 */ /* 0x000fd80003800000 */
[----:B-1----:R-:W-:Y:S05]  /*50d0*/  @P3 BRA `(.L_x_471) ;  /* 0x0000000000b03947 */ /* 0x002fea0003800000 */
[--C-:B------:R-:W-:Y:S02]  /*50e0*/  SHF.R.U64 R49, R72, 0x10, R73.reuse ;  /* 0x0000001048317819 */ /* 0x100fe40000001249 */
[----:B------:R-:W-:Y:S01]  /*50f0*/  SHF.R.U32.HI R72, RZ, 0x10, R73 ;  /* 0x00000010ff487819 */ /* 0x000fe20000011649 */
[----:B--2---:R-:W-:Y:S01]  /*5100*/  HADD2.F32 R73, -RZ, R43.H1_H1 ;  /* 0x3000002bff497230 */ /* 0x004fe20000004100 */
[--C-:B------:R-:W-:Y:S01]  /*5110*/  SHF.R.U64 R48, R70, 0x10, R71.reuse ;  /* 0x0000001046307819 */ /* 0x100fe20000001247 */
[----:B------:R-:W-:Y:S01]  /*5120*/  HADD2.F32 R49, -RZ, R49.H0_H0 ;  /* 0x20000031ff317230 */ /* 0x000fe20000004100 */
[----:B------:R-:W-:Y:S01]  /*5130*/  SHF.R.U32.HI R70, RZ, 0x10, R71 ;  /* 0x00000010ff467819 */ /* 0x000fe20000011647 */
[--C-:B------:R-:W-:Y:S02]  /*5140*/  HADD2.F32 R71, -RZ, R41.reuse.H1_H1 ;  /* 0x30000029ff477230 */ /* 0x100fe40000004100 */
[----:B------:R-:W-:Y:S02]  /*5150*/  HADD2.F32 R41, -RZ, R41.H0_H0 ;  /* 0x20000029ff297230 */ /* 0x000fe40000004100 */
[----:B------:R-:W-:-:S02]  /*5160*/  HADD2.F32 R72, -RZ, R72.H0_H0 ;  /* 0x20000048ff487230 */ /* 0x000fc40000004100 */
[----:B------:R-:W-:Y:S02]  /*5170*/  HADD2.F32 R48, -RZ, R48.H0_H0 ;  /* 0x20000030ff307230 */ /* 0x000fe40000004100 */
[-C--:B------:R-:W-:Y:S01]  /*5180*/  FMUL.FTZ R75, R41, R49.reuse ;  /* 0x00000031294b7220 */ /* 0x080fe20000410000 */
[----:B------:R-:W-:Y:S02]  /*5190*/  HADD2.F32 R74, -RZ, R70.H0_H0 ;  /* 0x20000046ff4a7230 */ /* 0x000fe40000004100 */
[----:B------:R-:W-:Y:S01]  /*51a0*/  FMUL.FTZ R70, R71, R49 ;  /* 0x0000003147467220 */ /* 0x000fe20000410000 */
[----:B------:R-:W-:Y:S02]  /*51b0*/  HADD2.F32 R43, -RZ, R43.H0_H0 ;  /* 0x2000002bff2b7230 */ /* 0x000fe40000004100 */
[----:B------:R-:W-:Y:S01]  /*51c0*/  FMUL.FTZ R49, R73, R72 ;  /* 0x0000004849317220 */ /* 0x000fe20000410000 */
[-C--:B------:R-:W-:Y:S01]  /*51d0*/  FFMA.FTZ R75, R71, R48.reuse, R75 ;  /* 0x00000030474b7223 */ /* 0x080fe2000001004b */
[----:B------:R-:W-:Y:S01]  /*51e0*/  FFMA.FTZ R70, R41, R48, -R70 ;  /* 0x0000003029467223 */ /* 0x000fe20000010846 */
[----:B------:R-:W-:-:S02]  /*51f0*/  HADD2.F32 R48, -RZ, R40.H1_H1 ;  /* 0x30000028ff307230 */ /* 0x000fc40000004100 */
[C---:B------:R-:W-:Y:S01]  /*5200*/  FMUL.FTZ R72, R43.reuse, R72 ;  /* 0x000000482b487220 */ /* 0x040fe20000410000 */
[----:B------:R-:W-:Y:S01]  /*5210*/  FFMA.FTZ R49, R43, R74, -R49 ;  /* 0x0000004a2b317223 */ /* 0x000fe20000010831 */
[--C-:B------:R-:W-:Y:S01]  /*5220*/  HADD2.F32 R43, -RZ, R163.reuse.H0_H0 ;  /* 0x200000a3ff2b7230 */ /* 0x100fe20000004100 */
[----:B------:R-:W-:Y:S01]  /*5230*/  F2FP.F16.F32.PACK_AB R70, R75, R70 ;  /* 0x000000464b46723e */ /* 0x000fe200000000ff */
[----:B------:R-:W-:Y:S02]  /*5240*/  HADD2.F32 R40, -RZ, R40.H0_H0 ;  /* 0x20000028ff287230 */ /* 0x000fe40000004100 */
[----:B------:R-:W-:Y:S01]  /*5250*/  FFMA.FTZ R72, R73, R74, R72 ;  /* 0x0000004a49487223 */ /* 0x000fe20000010048 */
[----:B------:R-:W-:Y:S02]  /*5260*/  HADD2.F32 R163, -RZ, R163.H1_H1 ;  /* 0x300000a3ffa37230 */ /* 0x000fe40000004100 */
[----:B------:R-:W-:Y:S01]  /*5270*/  FMUL.FTZ R73, R48, R43 ;  /* 0x0000002b30497220 */ /* 0x000fe20000410000 */
[----:B------:R-:W-:-:S02]  /*5280*/  HADD2.F32 R71, -RZ, R42.H1_H1 ;  /* 0x3000002aff477230 */ /* 0x000fc40000004100 */
[----:B------:R-:W-:Y:S01]  /*5290*/  FMUL.FTZ R74, R40, R43 ;  /* 0x0000002b284a7220 */ /* 0x000fe20000410000 */
[----:B------:R-:W-:Y:S01]  /*52a0*/  HADD2.F32 R42, -RZ, R42.H0_H0 ;  /* 0x2000002aff2a7230 */ /* 0x000fe20000004100 */
[----:B------:R-:W-:Y:S01]  /*52b0*/  F2FP.F16.F32.PACK_AB R49, R72, R49 ;  /* 0x000000314831723e */ /* 0x000fe200000000ff */
[--C-:B------:R-:W-:Y:S02]  /*52c0*/  HADD2.F32 R41, -RZ, R157.reuse.H0_H0 ;  /* 0x2000009dff297230 */ /* 0x100fe40000004100 */
[CC--:B------:R-:W-:Y:S01]  /*52d0*/  FMUL.FTZ R43, R71.reuse, R163.reuse ;  /* 0x000000a3472b7220 */ /* 0x0c0fe20000410000 */
[----:B------:R-:W-:Y:S02]  /*52e0*/  HADD2.F32 R157, -RZ, R157.H1_H1 ;  /* 0x3000009dff9d7230 */ /* 0x000fe40000004100 */
[----:B------:R-:W-:Y:S01]  /*52f0*/  FMUL.FTZ R163, R42, R163 ;  /* 0x000000a32aa37220 */ /* 0x000fe20000410000 */
[-C--:B------:R-:W-:Y:S01]  /*5300*/  FFMA.FTZ R73, R40, R41.reuse, -R73 ;  /* 0x0000002928497223 */ /* 0x080fe20000010849 */
[----:B------:R-:W-:Y:S01]  /*5310*/  FFMA.FTZ R74, R48, R41, R74 ;  /* 0x00000029304a7223 */ /* 0x000fe2000001004a */
[-C--:B------:R-:W-:Y:S01]  /*5320*/  FFMA.FTZ R43, R42, R157.reuse, -R43 ;  /* 0x0000009d2a2b7223 */ /* 0x080fe2000001082b */
[----:B------:R-:W-:Y:S01]  /*5330*/  FFMA.FTZ R163, R71, R157, R163 ;  /* 0x0000009d47a37223 */ /* 0x000fe200000100a3 */
[----:B------:R-:W-:-:S02]  /*5340*/  IMAD.MOV.U32 R41, RZ, RZ, R70 ;  /* 0x000000ffff297224 */ /* 0x000fc400078e0046 */
[----:B------:R-:W-:Y:S02]  /*5350*/  F2FP.F16.F32.PACK_AB R73, R74, R73 ;  /* 0x000000494a49723e */ /* 0x000fe400000000ff */
[----:B------:R-:W-:Y:S02]  /*5360*/  F2FP.F16.F32.PACK_AB R43, R163, R43 ;  /* 0x0000002ba32b723e */ /* 0x000fe400000000ff */
[----:B------:R-:W-:-:S03]  /*5370*/  MOV R40, R73 ;  /* 0x0000004900287202 */ /* 0x000fc60000000f00 */
[----:B------:R-:W-:Y:S01]  /*5380*/  IMAD.MOV.U32 R42, RZ, RZ, R43 ;  /* 0x000000ffff2a7224 */ /* 0x000fe200078e002b */
[----:B------:R-:W-:-:S07]  /*5390*/  MOV R43, R49 ;  /* 0x00000031002b7202 */ /* 0x000fce0000000f00 */
.L_x_471:
[----:B------:R-:W-:Y:S05]  /*53a0*/  BSYNC B2 ;  /* 0x0000000000027941 */ /* 0x000fea0003800000 */
.L_x_470:
[----:B--2---:R1:W-:Y:S02]  /*53b0*/  STG.E.128 desc[UR58][R44.64], R40 ;  /* 0x000000282c007986 */ /* 0x0043e4000c101d3a */
.L_x_469:
[----:B------:R-:W-:Y:S05]  /*53c0*/  BSYNC B1 ;  /* 0x0000000000017941 */ /* 0x000fea0003800000 */
.L_x_468:
[----:B------:R-:W-:Y:S01]  /*53d0*/  ISETP.NE.AND P3, PT, R38, RZ, PT ;  /* 0x000000ff2600720c */ /* 0x000fe20003f65270 */
[----:B------:R-:W-:-:S12]  /*53e0*/  BSSY B1, `(.L_x_472) ;  /* 0x0000030000017945 */ /* 0x000fd80003800000 */
[----:B------:R-:W-:Y:S05]  /*53f0*/  @!P3 BRA `(.L_x_473) ;  /* 0x0000000000b8b947 */ /* 0x000fea0003800000 */
[----:B-1234-:R1:W2:Y:S01]  /*5400*/  LDS.128 R40, [R46+0x2000] ;  /* 0x002000002e287984 */ /* 0x01e2a20000000c00 */
[----:B------:R-:W-:Y:S01]  /*5410*/  ISETP.GE.AND P3, PT, R187, R117, PT ;  /* 0x00000075bb00720c */ /* 0x000fe20003f66270 */
[----:B------:R-:W-:-:S12]  /*5420*/  BSSY B2, `(.L_x_474) ;  /* 0x000002a000027945 */ /* 0x000fd80003800000 */
[----:B-1----:R-:W-:Y:S05]  /*5430*/  @P3 BRA `(.L_x_475) ;  /* 0x0000000000a03947 */ /* 0x002fea0003800000 */
[--C-:B------:R-:W-:Y:S01]  /*5440*/  SHF.R.U64 R49, R68, 0x10, R69.reuse ;  /* 0x0000001044317819 */ /* 0x100fe20000001245 */
[----:B------:R-:W-:Y:S01]  /*5450*/  HADD2.F32 R158, -RZ, R158.H0_H0 ;  /* 0x2000009eff9e7230 */ /* 0x000fe20000004100 */
        /* <DEDUP_REMOVED lines=14> */
[----:B------:R-:W-:Y:S02]  /*5540*/  HADD2.F32 R160, -RZ, R160.H1_H1 ;  /* 0x300000a0ffa07230 */ /* 0x000fe40000004100 */
[-C--:B------:R-:W-:Y:S01]  /*5550*/  FFMA.FTZ R66, R41, R48.reuse, -R66 ;  /* 0x0000003029427223 */ /* 0x080fe20000010842 */
[----:B------:R-:W-:Y:S01]  /*5560*/  FFMA.FTZ R71, R67, R48, R71 ;  /* 0x0000003043477223 */ /* 0x000fe20000010047 */
[C---:B------:R-:W-:Y:S01]  /*5570*/  FMUL.FTZ R68, R43.reuse, R68 ;  /* 0x000000442b447220 */ /* 0x040fe20000410000 */
[----:B------:R-:W-:Y:S01]  /*5580*/  FFMA.FTZ R49, R43, R70, -R49 ;  /* 0x000000462b317223 */ /* 0x000fe20000010831 */
[----:B------:R-:W-:-:S02]  /*5590*/  HADD2.F32 R43, -RZ, R40.H1_H1 ;  /* 0x30000028ff2b7230 */ /* 0x000fc40000004100 */
[----:B------:R-:W-:Y:S02]  /*55a0*/  HADD2.F32 R48, -RZ, R42.H1_H1 ;  /* 0x3000002aff307230 */ /* 0x000fe40000004100 */
[----:B------:R-:W-:Y:S01]  /*55b0*/  FFMA.FTZ R68, R69, R70, R68 ;  /* 0x0000004645447223 */ /* 0x000fe20000010044 */
[----:B------:R-:W-:Y:S02]  /*55c0*/  HADD2.F32 R40, -RZ, R40.H0_H0 ;  /* 0x20000028ff287230 */ /* 0x000fe40000004100 */
[----:B------:R-:W-:Y:S01]  /*55d0*/  FMUL.FTZ R67, R43, R158 ;  /* 0x0000009e2b437220 */ /* 0x000fe20000410000 */
[----:B------:R-:W-:Y:S02]  /*55e0*/  HADD2.F32 R42, -RZ, R42.H0_H0 ;  /* 0x2000002aff2a7230 */ /* 0x000fe40000004100 */
[----:B------:R-:W-:Y:S01]  /*55f0*/  FMUL.FTZ R69, R48, R160 ;  /* 0x000000a030457220 */ /* 0x000fe20000410000 */
[--C-:B------:R-:W-:Y:S02]  /*5600*/  HADD2.F32 R41, -RZ, R155.reuse.H0_H0 ;  /* 0x2000009bff297230 */ /* 0x100fe40000004100 */
[----:B------:R-:W-:Y:S01]  /*5610*/  FMUL.FTZ R158, R40, R158 ;  /* 0x0000009e289e7220 */ /* 0x000fe20000410000 */
[----:B------:R-:W-:-:S02]  /*5620*/  HADD2.F32 R155, -RZ, R155.H1_H1 ;  /* 0x3000009bff9b7230 */ /* 0x000fc40000004100 */
[----:B------:R-:W-:Y:S01]  /*5630*/  FMUL.FTZ R160, R42, R160 ;  /* 0x000000a02aa07220 */ /* 0x000fe20000410000 */
[-C--:B------:R-:W-:Y:S01]  /*5640*/  FFMA.FTZ R67, R40, R41.reuse, -R67 ;  /* 0x0000002928437223 */ /* 0x080fe20000010843 */
[----:B------:R-:W-:Y:S01]  /*5650*/  FFMA.FTZ R158, R43, R41, R158 ;  /* 0x000000292b9e7223 */ /* 0x000fe2000001009e */
[-C--:B------:R-:W-:Y:S01]  /*5660*/  FFMA.FTZ R69, R42, R155.reuse, -R69 ;  /* 0x0000009b2a457223 */ /* 0x080fe20000010845 */
[----:B------:R-:W-:Y:S01]  /*5670*/  FFMA.FTZ R160, R48, R155, R160 ;  /* 0x0000009b30a07223 */ /* 0x000fe200000100a0 */
[----:B------:R-:W-:Y:S02]  /*5680*/  F2FP.F16.F32.PACK_AB R41, R71, R66 ;  /* 0x000000424729723e */ /* 0x000fe400000000ff */
[----:B------:R-:W-:Y:S02]  /*5690*/  F2FP.F16.F32.PACK_AB R43, R68, R49 ;  /* 0x00000031442b723e */ /* 0x000fe400000000ff */
[----:B------:R-:W-:Y:S02]  /*56a0*/  F2FP.F16.F32.PACK_AB R40, R158, R67 ;  /* 0x000000439e28723e */ /* 0x000fe400000000ff */
[----:B------:R-:W-:-:S07]  /*56b0*/  F2FP.F16.F32.PACK_AB R42, R160, R69 ;  /* 0x00000045a02a723e */ /* 0x000fce00000000ff */
.L_x_475:
[----:B------:R-:W-:Y:S05]  /*56c0*/  BSYNC B2 ;  /* 0x0000000000027941 */ /* 0x000fea0003800000 */
.L_x_474:
[----:B--2---:R1:W-:Y:S02]  /*56d0*/  STG.E.128 desc[UR58][R44.64+0x40], R40 ;  /* 0x000040282c007986 */ /* 0x0043e4000c101d3a */
.L_x_473:
[----:B------:R-:W-:Y:S05]  /*56e0*/  BSYNC B1 ;  /* 0x0000000000017941 */ /* 0x000fea0003800000 */
.L_x_472:
        /* <DEDUP_REMOVED lines=9> */
[----:B------:R-:W-:Y:S01]  /*5780*/  SHF.R.U32.HI R62, RZ, 0x10, R63 ;  /* 0x00000010ff3e7819 */ /* 0x000fe2000001163f */
[--C-:B------:R-:W-:Y:S01]  /*5790*/  HADD2.F32 R43, -RZ, R41.reuse.H1_H1 ;  /* 0x30000029ff2b7230 */ /* 0x100fe20000004100 */
[--C-:B------:R-:W-:Y:S01]  /*57a0*/  SHF.R.U64 R63, R64, 0x10, R65.reuse ;  /* 0x00000010403f7819 */ /* 0x100fe20000001241 */
[----:B------:R-:W-:Y:S01]  /*57b0*/  HADD2.F32 R48, -RZ, R48.H0_H0 ;  /* 0x20000030ff307230 */ /* 0x000fe20000004100 */
[----:B------:R-:W-:Y:S01]  /*57c0*/  SHF.R.U32.HI R64, RZ, 0x10, R65 ;  /* 0x00000010ff407819 */ /* 0x000fe20000011641 */
[----:B------:R-:W-:Y:S02]  /*57d0*/  HADD2.F32 R65, -RZ, R41.H0_H0 ;  /* 0x20000029ff417230 */ /* 0x000fe40000004100 */
[----:B------:R-:W-:Y:S02]  /*57e0*/  HADD2.F32 R66, -RZ, R63.H0_H0 ;  /* 0x2000003fff427230 */ /* 0x000fe40000004100 */
[----:B------:R-:W-:-:S02]  /*57f0*/  HADD2.F32 R64, -RZ, R64.H0_H0 ;  /* 0x20000040ff407230 */ /* 0x000fc40000004100 */
[--C-:B------:R-:W-:Y:S02]  /*5800*/  HADD2.F32 R41, -RZ, R49.reuse.H1_H1 ;  /* 0x30000031ff297230 */ /* 0x100fe40000004100 */
[-C--:B------:R-:W-:Y:S01]  /*5810*/  FMUL.FTZ R68, R43, R66.reuse ;  /* 0x000000422b447220 */ /* 0x080fe20000410000 */
[----:B------:R-:W-:Y:S02]  /*5820*/  HADD2.F32 R63, -RZ, R49.H0_H0 ;  /* 0x20000031ff3f7230 */ /* 0x000fe40000004100 */
[----:B------:R-:W-:Y:S01]  /*5830*/  FMUL.FTZ R70, R65, R66 ;  /* 0x0000004241467220 */ /* 0x000fe20000410000 */
[----:B------:R-:W-:Y:S02]  /*5840*/  HADD2.F32 R62, -RZ, R62.H0_H0 ;  /* 0x2000003eff3e7230 */ /* 0x000fe40000004100 */
[----:B------:R-:W-:Y:S01]  /*5850*/  FMUL.FTZ R66, R41, R64 ;  /* 0x0000004029427220 */ /* 0x000fe20000410000 */
[----:B------:R-:W-:Y:S01]  /*5860*/  FFMA.FTZ R49, R65, R48, -R68 ;  /* 0x0000003041317223 */ /* 0x000fe20000010844 */
[----:B------:R-:W-:Y:S01]  /*5870*/  FMUL.FTZ R64, R63, R64 ;  /* 0x000000403f407220 */ /* 0x000fe20000410000 */
[----:B------:R-:W-:-:S02]  /*5880*/  HADD2.F32 R65, -RZ, R156.H0_H0 ;  /* 0x2000009cff417230 */ /* 0x000fc40000004100 */
[-C--:B------:R-:W-:Y:S01]  /*5890*/  FFMA.FTZ R63, R63, R62.reuse, -R66 ;  /* 0x0000003e3f3f7223 */ /* 0x080fe20000010842 */
[--C-:B------:R-:W-:Y:S02]  /*58a0*/  HADD2.F32 R66, -RZ, R40.reuse.H0_H0 ;  /* 0x20000028ff427230 */ /* 0x100fe40000004100 */
[----:B------:R-:W-:Y:S01]  /*58b0*/  FFMA.FTZ R62, R41, R62, R64 ;  /* 0x0000003e293e7223 */ /* 0x000fe20000010040 */
[----:B------:R-:W-:Y:S02]  /*58c0*/  HADD2.F32 R64, -RZ, R40.H1_H1 ;  /* 0x30000028ff407230 */ /* 0x000fe40000004100 */
[----:B------:R-:W-:Y:S01]  /*58d0*/  FFMA.FTZ R48, R43, R48, R70 ;  /* 0x000000302b307223 */ /* 0x000fe20000010046 */
[----:B------:R-:W-:Y:S02]  /*58e0*/  HADD2.F32 R67, -RZ, R156.H1_H1 ;  /* 0x3000009cff437230 */ /* 0x000fe40000004100 */
[----:B------:R-:W-:Y:S02]  /*58f0*/  HADD2.F32 R40, -RZ, R42.H1_H1 ;  /* 0x3000002aff287230 */ /* 0x000fe40000004100 */
[----:B------:R-:W-:Y:S01]  /*5900*/  FMUL.FTZ R69, R64, R65 ;  /* 0x0000004140457220 */ /* 0x000fe20000410000 */
[----:B------:R-:W-:-:S02]  /*5910*/  HADD2.F32 R41, -RZ, R146.H1_H1 ;  /* 0x30000092ff297230 */ /* 0x000fc40000004100 */
[----:B------:R-:W-:Y:S01]  /*5920*/  FMUL.FTZ R65, R66, R65 ;  /* 0x0000004142417220 */ /* 0x000fe20000410000 */
[----:B------:R-:W-:Y:S02]  /*5930*/  HADD2.F32 R42, -RZ, R42.H0_H0 ;  /* 0x2000002aff2a7230 */ /* 0x000fe40000004100 */
[----:B------:R-:W-:Y:S01]  /*5940*/  FMUL.FTZ R71, R40, R67 ;  /* 0x0000004328477220 */ /* 0x000fe20000410000 */
[----:B------:R-:W-:Y:S02]  /*5950*/  HADD2.F32 R43, -RZ, R148.H0_H0 ;  /* 0x20000094ff2b7230 */ /* 0x000fe40000004100 */
[-C--:B------:R-:W-:Y:S01]  /*5960*/  FFMA.FTZ R69, R66, R41.reuse, -R69 ;  /* 0x0000002942457223 */ /* 0x080fe20000010845 */
[----:B------:R-:W-:Y:S01]  /*5970*/  FFMA.FTZ R64, R64, R41, R65 ;  /* 0x0000002940407223 */ /* 0x000fe20000010041 */
[----:B------:R-:W-:Y:S01]  /*5980*/  FMUL.FTZ R67, R42, R67 ;  /* 0x000000432a437220 */ /* 0x000fe20000410000 */
[----:B------:R-:W-:Y:S01]  /*5990*/  F2FP.F16.F32.PACK_AB R41, R48, R49 ;  /* 0x000000313029723e */ /* 0x000fe200000000ff */
[----:B------:R-:W-:-:S02]  /*59a0*/  FFMA.FTZ R71, R42, R43, -R71 ;  /* 0x0000002b2a477223 */ /* 0x000fc40000010847 */
[----:B------:R-:W-:Y:S01]  /*59b0*/  FFMA.FTZ R40, R40, R43, R67 ;  /* 0x0000002b28287223 */ /* 0x000fe20000010043 */
[----:B------:R-:W-:Y:S02]  /*59c0*/  F2FP.F16.F32.PACK_AB R64, R64, R69 ;  /* 0x000000454040723e */ /* 0x000fe400000000ff */
[----:B------:R-:W-:Y:S02]  /*59d0*/  F2FP.F16.F32.PACK_AB R43, R62, R63 ;  /* 0x0000003f3e2b723e */ /* 0x000fe400000000ff */
[----:B------:R-:W-:Y:S01]  /*59e0*/  F2FP.F16.F32.PACK_AB R42, R40, R71 ;  /* 0x00000047282a723e */ /* 0x000fe200000000ff */
[----:B------:R-:W-:-:S07]  /*59f0*/  IMAD.MOV.U32 R40, RZ, RZ, R64 ;  /* 0x000000ffff287224 */ /* 0x000fce00078e0040 */
.L_x_479:
[----:B------:R-:W-:Y:S05]  /*5a00*/  BSYNC B2 ;  /* 0x0000000000027941 */ /* 0x000fea0003800000 */
.L_x_478:
[----:B--2---:R1:W-:Y:S02]  /*5a10*/  STG.E.128 desc[UR58][R44.64+0x80], R40 ;  /* 0x000080282c007986 */ /* 0x0043e4000c101d3a */
.L_x_477:
[----:B------:R-:W-:Y:S05]  /*5a20*/  BSYNC B1 ;  /* 0x0000000000017941 */ /* 0x000fea0003800000 */
.L_x_476:
        /* <DEDUP_REMOVED lines=9> */
[--C-:B------:R-:W-:Y:S01]  /*5ac0*/  SHF.R.U64 R58, R60, 0x10, R61.reuse ;  /* 0x000000103c3a7819 */ /* 0x100fe2000000123d */
[--C-:B------:R-:W-:Y:S01]  /*5ad0*/  HADD2.F32 R43, -RZ, R41.reuse.H1_H1 ;  /* 0x30000029ff2b7230 */ /* 0x100fe20000004100 */
[----:B------:R-:W-:Y:S01]  /*5ae0*/  SHF.R.U32.HI R62, RZ, 0x10, R61 ;  /* 0x00000010ff3e7819 */ /* 0x000fe2000001163d */
[----:B------:R-:W-:Y:S01]  /*5af0*/  HADD2.F32 R146, -RZ, R146.H0_H0 ;  /* 0x20000092ff927230 */ /* 0x000fe20000004100 */
[----:B------:R-:W-:Y:S01]  /*5b00*/  MOV R48, R40 ;  /* 0x0000002800307202 */ /* 0x000fe20000000f00 */
[----:B------:R-:W-:Y:S01]  /*5b10*/  HADD2.F32 R61, -RZ, R58.H0_H0 ;  /* 0x2000003aff3d7230 */ /* 0x000fe20000004100 */
[----:B------:R-:W-:Y:S01]  /*5b20*/  SHF.R.U32.HI R63, RZ, 0x10, R59 ;  /* 0x00000010ff3f7819 */ /* 0x000fe2000001163b */
[----:B------:R-:W-:Y:S02]  /*5b30*/  HADD2.F32 R40, -RZ, R41.H0_H0 ;  /* 0x20000029ff287230 */ /* 0x000fe40000004100 */
[----:B------:R-:W-:-:S02]  /*5b40*/  HADD2.F32 R62, -RZ, R62.H0_H0 ;  /* 0x2000003eff3e7230 */ /* 0x000fc40000004100 */
[CC--:B------:R-:W-:Y:S01]  /*5b50*/  FMUL.FTZ R41, R43.reuse, R61.reuse ;  /* 0x0000003d2b297220 */ /* 0x0c0fe20000410000 */
[--C-:B------:R-:W-:Y:S02]  /*5b60*/  HADD2.F32 R58, -RZ, R49.reuse.H1_H1 ;  /* 0x30000031ff3a7230 */ /* 0x100fe40000004100 */
[----:B------:R-:W-:Y:S02]  /*5b70*/  HADD2.F32 R59, -RZ, R64.H0_H0 ;  /* 0x20000040ff3b7230 */ /* 0x000fe40000004100 */
[----:B------:R-:W-:Y:S01]  /*5b80*/  FMUL.FTZ R64, R40, R61 ;  /* 0x0000003d28407220 */ /* 0x000fe20000410000 */
[----:B------:R-:W-:Y:S02]  /*5b90*/  HADD2.F32 R49, -RZ, R49.H0_H0 ;  /* 0x20000031ff317230 */ /* 0x000fe40000004100 */
[-C--:B------:R-:W-:Y:S01]  /*5ba0*/  FMUL.FTZ R66, R58, R62.reuse ;  /* 0x0000003e3a427220 */ /* 0x080fe20000410000 */
[----:B------:R-:W-:Y:S02]  /*5bb0*/  HADD2.F32 R60, -RZ, R63.H0_H0 ;  /* 0x2000003fff3c7230 */ /* 0x000fe40000004100 */
[-C--:B------:R-:W-:Y:S01]  /*5bc0*/  FFMA.FTZ R40, R40, R59.reuse, -R41 ;  /* 0x0000003b28287223 */ /* 0x080fe20000010829 */
[----:B------:R-:W-:Y:S01]  /*5bd0*/  FFMA.FTZ R41, R43, R59, R64 ;  /* 0x0000003b2b297223 */ /* 0x000fe20000010040 */
[----:B------:R-:W-:Y:S01]  /*5be0*/  FMUL.FTZ R61, R49, R62 ;  /* 0x0000003e313d7220 */ /* 0x000fe20000410000 */
[----:B------:R-:W-:-:S02]  /*5bf0*/  HADD2.F32 R148, -RZ, R148.H1_H1 ;  /* 0x30000094ff947230 */ /* 0x000fc40000004100 */
[-C--:B------:R-:W-:Y:S01]  /*5c00*/  FFMA.FTZ R43, R49, R60.reuse, -R66 ;  /* 0x0000003c312b7223 */ /* 0x080fe20000010842 */
[----:B------:R-:W-:Y:S02]  /*5c10*/  HADD2.F32 R49, -RZ, R48.H1_H1 ;  /* 0x30000030ff317230 */ /* 0x000fe40000004100 */
[----:B------:R-:W-:Y:S01]  /*5c20*/  FFMA.FTZ R58, R58, R60, R61 ;  /* 0x0000003c3a3a7223 */ /* 0x000fe2000001003d */
[----:B------:R-:W-:Y:S01]  /*5c30*/  HADD2.F32 R59, -RZ, R42.H1_H1 ;  /* 0x3000002aff3b7230 */ /* 0x000fe20000004100 */
[----:B------:R-:W-:Y:S01]  /*5c40*/  F2FP.F16.F32.PACK_AB R41, R41, R40 ;  /* 0x000000282929723e */ /* 0x000fe200000000ff */
[----:B------:R-:W-:Y:S02]  /*5c50*/  HADD2.F32 R48, -RZ, R48.H0_H0 ;  /* 0x20000030ff307230 */ /* 0x000fe40000004100 */
[----:B------:R-:W-:Y:S01]  /*5c60*/  FMUL.FTZ R61, R49, R146 ;  /* 0x00000092313d7220 */ /* 0x000fe20000410000 */
[----:B------:R-:W-:Y:S02]  /*5c70*/  HADD2.F32 R42, -RZ, R42.H0_H0 ;  /* 0x2000002aff2a7230 */ /* 0x000fe40000004100 */
[----:B------:R-:W-:Y:S01]  /*5c80*/  FMUL.FTZ R63, R59, R148 ;  /* 0x000000943b3f7220 */ /* 0x000fe20000410000 */
[----:B------:R-:W-:-:S02]  /*5c90*/  HADD2.F32 R60, -RZ, R129.H0_H0 ;  /* 0x20000081ff3c7230 */ /* 0x000fc40000004100 */
[----:B------:R-:W-:Y:S01]  /*5ca0*/  FMUL.FTZ R146, R48, R146 ;  /* 0x0000009230927220 */ /* 0x000fe20000410000 */
[----:B------:R-:W-:Y:S02]  /*5cb0*/  HADD2.F32 R129, -RZ, R129.H1_H1 ;  /* 0x30000081ff817230 */ /* 0x000fe40000004100 */
[----:B------:R-:W-:Y:S01]  /*5cc0*/  FMUL.FTZ R148, R42, R148 ;  /* 0x000000942a947220 */ /* 0x000fe20000410000 */
[----:B------:R-:W-:Y:S01]  /*5cd0*/  F2FP.F16.F32.PACK_AB R43, R58, R43 ;  /* 0x0000002b3a2b723e */ /* 0x000fe200000000ff */
[-C--:B------:R-:W-:Y:S01]  /*5ce0*/  FFMA.FTZ R61, R48, R60.reuse, -R61 ;  /* 0x0000003c303d7223 */ /* 0x080fe2000001083d */
[----:B------:R-:W-:Y:S01]  /*5cf0*/  FFMA.FTZ R146, R49, R60, R146 ;  /* 0x0000003c31927223 */ /* 0x000fe20000010092 */
[-C--:B------:R-:W-:Y:S01]  /*5d00*/  FFMA.FTZ R63, R42, R129.reuse, -R63 ;  /* 0x000000812a3f7223 */ /* 0x080fe2000001083f */
[----:B------:R-:W-:-:S03]  /*5d10*/  FFMA.FTZ R148, R59, R129, R148 ;  /* 0x000000813b947223 */ /* 0x000fc60000010094 */
[----:B------:R-:W-:Y:S02]  /*5d20*/  F2FP.F16.F32.PACK_AB R40, R146, R61 ;  /* 0x0000003d9228723e */ /* 0x000fe400000000ff */
[----:B------:R-:W-:-:S07]  /*5d30*/  F2FP.F16.F32.PACK_AB R42, R148, R63 ;  /* 0x0000003f942a723e */ /* 0x000fce00000000ff */
.L_x_483:
[----:B------:R-:W-:Y:S05]  /*5d40*/  BSYNC B2 ;  /* 0x0000000000027941 */ /* 0x000fea0003800000 */
.L_x_482:
[----:B--2---:R1:W-:Y:S02]  /*5d50*/  STG.E.128 desc[UR58][R44.64+0xc0], R40 ;  /* 0x0000c0282c007986 */ /* 0x0043e4000c101d3a */
.L_x_481:
[----:B------:R-:W-:Y:S05]  /*5d60*/  BSYNC B1 ;  /* 0x0000000000017941 */ /* 0x000fea0003800000 */
.L_x_480:
        /* <DEDUP_REMOVED lines=8> */
[----:B--2---:R-:W-:Y:S01]  /*5df0*/  IMAD.MOV.U32 R47, RZ, RZ, R42 ;  /* 0x000000ffff2f7224 */ /* 0x004fe200078e002a */
[----:B------:R-:W-:Y:S01]  /*5e00*/  SHF.R.U32.HI R54, RZ, 0x10, R55 ;  /* 0x00000010ff367819 */ /* 0x000fe20000011637 */
[----:B------:R-:W-:Y:S01]  /*5e10*/  HADD2.F32 R42, -RZ, R41.H1_H1 ;  /* 0x30000029ff2a7230 */ /* 0x000fe20000004100 */
[--C-:B------:R-:W-:Y:S01]  /*5e20*/  SHF.R.U64 R55, R56, 0x10, R57.reuse ;  /* 0x0000001038377819 */ /* 0x100fe20000001239 */
[----:B------:R-:W-:Y:S01]  /*5e30*/  HADD2.F32 R48, -RZ, R43.H1_H1 ;  /* 0x3000002bff307230 */ /* 0x000fe20000004100 */
[----:B------:R-:W-:Y:S01]  /*5e40*/  SHF.R.U32.HI R56, RZ, 0x10, R57 ;  /* 0x00000010ff387819 */ /* 0x000fe20000011639 */
[----:B------:R-:W-:Y:S02]  /*5e50*/  HADD2.F32 R41, -RZ, R41.H0_H0 ;  /* 0x20000029ff297230 */ /* 0x000fe40000004100 */
[----:B------:R-:W-:Y:S02]  /*5e60*/  HADD2.F32 R55, -RZ, R55.H0_H0 ;  /* 0x20000037ff377230 */ /* 0x000fe40000004100 */
[----:B------:R-:W-:-:S02]  /*5e70*/  HADD2.F32 R56, -RZ, R56.H0_H0 ;  /* 0x20000038ff387230 */ /* 0x000fc40000004100 */
[----:B------:R-:W-:Y:S02]  /*5e80*/  HADD2.F32 R43, -RZ, R43.H0_H0 ;  /* 0x2000002bff2b7230 */ /* 0x000fe40000004100 */
[-C--:B------:R-:W-:Y:S01]  /*5e90*/  FMUL.FTZ R58, R42, R55.reuse ;  /* 0x000000372a3a7220 */ /* 0x080fe20000410000 */
[----:B------:R-:W-:Y:S02]  /*5ea0*/  HADD2.F32 R49, -RZ, R49.H0_H0 ;  /* 0x20000031ff317230 */ /* 0x000fe40000004100 */
[----:B------:R-:W-:Y:S01]  /*5eb0*/  FMUL.FTZ R55, R41, R55 ;  /* 0x0000003729377220 */ /* 0x000fe20000410000 */
[----:B------:R-:W-:Y:S02]  /*5ec0*/  HADD2.F32 R54, -RZ, R54.H0_H0 ;  /* 0x20000036ff367230 */ /* 0x000fe40000004100 */
[-C--:B------:R-:W-:Y:S01]  /*5ed0*/  FMUL.FTZ R57, R43, R56.reuse ;  /* 0x000000382b397220 */ /* 0x080fe20000410000 */
[----:B------:R-:W-:Y:S01]  /*5ee0*/  FMUL.FTZ R60, R48, R56 ;  /* 0x00000038303c7220 */ /* 0x000fe20000410000 */
[-C--:B------:R-:W-:Y:S01]  /*5ef0*/  FFMA.FTZ R58, R41, R49.reuse, -R58 ;  /* 0x00000031293a7223 */ /* 0x080fe2000001083a */
[----:B------:R-:W-:Y:S01]  /*5f00*/  FFMA.FTZ R55, R42, R49, R55 ;  /* 0x000000312a377223 */ /* 0x000fe20000010037 */
[----:B------:R-:W-:Y:S01]  /*5f10*/  FFMA.FTZ R59, R48, R54, R57 ;  /* 0x00000036303b7223 */ /* 0x000fe20000010039 */
[----:B------:R-:W-:-:S02]  /*5f20*/  HADD2.F32 R48, -RZ, R128.H0_H0 ;  /* 0x20000080ff307230 */ /* 0x000fc40000004100 */
[----:B------:R-:W-:Y:S01]  /*5f30*/  FFMA.FTZ R60, R43, R54, -R60 ;  /* 0x000000362b3c7223 */ /* 0x000fe2000001083c */
[----:B------:R-:W-:Y:S02]  /*5f40*/  HADD2.F32 R41, -RZ, R40.H1_H1 ;  /* 0x30000028ff297230 */ /* 0x000fe40000004100 */
[--C-:B------:R-:W-:Y:S02]  /*5f50*/  HADD2.F32 R42, -RZ, R47.reuse.H1_H1 ;  /* 0x3000002fff2a7230 */ /* 0x100fe40000004100 */
[----:B------:R-:W-:Y:S02]  /*5f60*/  HADD2.F32 R128, -RZ, R128.H1_H1 ;  /* 0x30000080ff807230 */ /* 0x000fe40000004100 */
[----:B------:R-:W-:Y:S01]  /*5f70*/  FMUL.FTZ R49, R41, R48 ;  /* 0x0000003029317220 */ /* 0x000fe20000410000 */
[----:B------:R-:W-:Y:S02]  /*5f80*/  HADD2.F32 R40, -RZ, R40.H0_H0 ;  /* 0x20000028ff287230 */ /* 0x000fe40000004100 */
[----:B------:R-:W-:-:S02]  /*5f90*/  HADD2.F32 R47, -RZ, R47.H0_H0 ;  /* 0x2000002fff2f7230 */ /* 0x000fc40000004100 */
[----:B------:R-:W-:Y:S01]  /*5fa0*/  FMUL.FTZ R54, R42, R128 ;  /* 0x000000802a367220 */ /* 0x000fe20000410000 */
[--C-:B------:R-:W-:Y:S02]  /*5fb0*/  HADD2.F32 R43, -RZ, R91.reuse.H1_H1 ;  /* 0x3000005bff2b7230 */ /* 0x100fe40000004100 */
[C---:B------:R-:W-:Y:S01]  /*5fc0*/  FMUL.FTZ R48, R40.reuse, R48 ;  /* 0x0000003028307220 */ /* 0x040fe20000410000 */
[----:B------:R-:W-:Y:S02]  /*5fd0*/  HADD2.F32 R91, -RZ, R91.H0_H0 ;  /* 0x2000005bff5b7230 */ /* 0x000fe40000004100 */
[----:B------:R-:W-:Y:S01]  /*5fe0*/  FMUL.FTZ R57, R47, R128 ;  /* 0x000000802f397220 */ /* 0x000fe20000410000 */
[-C--:B------:R-:W-:Y:S01]  /*5ff0*/  FFMA.FTZ R49, R40, R43.reuse, -R49 ;  /* 0x0000002b28317223 */ /* 0x080fe20000010831 */
[----:B------:R-:W-:Y:S01]  /*6000*/  FFMA.FTZ R48, R41, R43, R48 ;  /* 0x0000002b29307223 */ /* 0x000fe20000010030 */
[-C--:B------:R-:W-:Y:S01]  /*6010*/  FFMA.FTZ R54, R47, R91.reuse, -R54 ;  /* 0x0000005b2f367223 */ /* 0x080fe20000010836 */
[----:B------:R-:W-:Y:S01]  /*6020*/  FFMA.FTZ R57, R42, R91, R57 ;  /* 0x0000005b2a397223 */ /* 0x000fe20000010039 */
[----:B------:R-:W-:-:S02]  /*6030*/  F2FP.F16.F32.PACK_AB R41, R55, R58 ;  /* 0x0000003a3729723e */ /* 0x000fc400000000ff */
[----:B------:R-:W-:Y:S02]  /*6040*/  F2FP.F16.F32.PACK_AB R43, R59, R60 ;  /* 0x0000003c3b2b723e */ /* 0x000fe400000000ff */
[----:B------:R-:W-:Y:S02]  /*6050*/  F2FP.F16.F32.PACK_AB R40, R48, R49 ;  /* 0x000000313028723e */ /* 0x000fe400000000ff */
[----:B------:R-:W-:-:S07]  /*6060*/  F2FP.F16.F32.PACK_AB R42, R57, R54 ;  /* 0x00000036392a723e */ /* 0x000fce00000000ff */
.L_x_487:
[----:B------:R-:W-:Y:S05]  /*6070*/  BSYNC B2 ;  /* 0x0000000000027941 */ /* 0x000fea0003800000 */
.L_x_486:
[----:B--2---:R1:W-:Y:S02]  /*6080*/  STG.E.128 desc[UR58][R44.64+0x100], R40 ;  /* 0x000100282c007986 */ /* 0x0043e4000c101d3a */
.L_x_485:
[----:B------:R-:W-:Y:S05]  /*6090*/  BSYNC B1 ;  /* 0x0000000000017941 */ /* 0x000fea0003800000 */
.L_x_484:
[----:B------:R-:W-:-:S13]  /*60a0*/  ISETP.NE.AND P3, PT, R98, RZ, PT ;  /* 0x000000ff6200720c */ /* 0x000fda0003f65270 */
[----:B------:R-:W-:Y:S05]  /*60b0*/  @!P3 BRA `(.L_x_467) ;  /* 0x000000400098b947 */ /* 0x000fea0003800000 */
[----:B-1234-:R1:W2:Y:S01]  /*60c0*/  LDS.128 R40, [R46+0xa000] ;  /* 0x00a000002e287984 */ /* 0x01e2a20000000c00 */
[----:B------:R-:W-:Y:S01]  /*60d0*/  ISETP.GE.AND P3, PT, R190, R117, PT ;  /* 0x00000075be00720c */ /* 0x000fe20003f66270 */
[----:B------:R-:W-:-:S12]  /*60e0*/  BSSY B1, `(.L_x_488) ;  /* 0x000002b000017945 */ /* 0x000fd80003800000 */
[----:B-1----:R-:W-:Y:S05]  /*60f0*/  @P3 BRA `(.L_x_489) ;  /* 0x0000000000a43947 */ /* 0x002fea0003800000 */
[----:B------:R-:W-:Y:S01]  /*6100*/  SHF.R.U64 R49, R52, 0x10, R53 ;  /* 0x0000001034317819 */ /* 0x000fe20000001235 */
[----:B--2---:R-:W-:Y:S01]  /*6110*/  HADD2.F32 R47, -RZ, R43.H1_H1 ;  /* 0x3000002bff2f7230 */ /* 0x004fe20000004100 */
[----:B------:R-:W-:Y:S01]  /*6120*/  MOV R46, R42 ;  /* 0x0000002a002e7202 */ /* 0x000fe20000000f00 */
[----:B------:R-:W-:Y:S01]  /*6130*/  HADD2.F32 R42, -RZ, R41.H1_H1 ;  /* 0x30000029ff2a7230 */ /* 0x000fe20000004100 */
[----:B------:R-:W-:Y:S01]  /*6140*/  SHF.R.U64 R48, R50, 0x10, R51 ;  /* 0x0000001032307819 */ /* 0x000fe20000001233 */
[----:B------:R-:W-:Y:S01]  /*6150*/  HADD2.F32 R49, -RZ, R49.H0_H0 ;  /* 0x20000031ff317230 */ /* 0x000fe20000004100 */
[----:B------:R-:W-:Y:S01]  /*6160*/  SHF.R.U32.HI R52, RZ, 0x10, R53 ;  /* 0x00000010ff347819 */ /* 0x000fe20000011635 */
[----:B------:R-:W-:Y:S01]  /*6170*/  HADD2.F32 R41, -RZ, R41.H0_H0 ;  /* 0x20000029ff297230 */ /* 0x000fe20000004100 */
[----:B------:R-:W-:Y:S01]  /*6180*/  SHF.R.U32.HI R50, RZ, 0x10, R51 ;  /* 0x00000010ff327819 */ /* 0x000fe20000011633 */
[----:B------:R-:W-:Y:S02]  /*6190*/  HADD2.F32 R48, -RZ, R48.H0_H0 ;  /* 0x20000030ff307230 */ /* 0x000fe40000004100 */
[----:B------:R-:W-:Y:S01]  /*61a0*/  FMUL.FTZ R54, R42, R49 ;  /* 0x000000312a367220 */ /* 0x000fe20000410000 */
[----:B------:R-:W-:-:S02]  /*61b0*/  HADD2.F32 R52, -RZ, R52.H0_H0 ;  /* 0x20000034ff347230 */ /* 0x000fc40000004100 */
[C---:B------:R-:W-:Y:S01]  /*61c0*/  FMUL.FTZ R49, R41.reuse, R49 ;  /* 0x0000003129317220 */ /* 0x040fe20000410000 */
[----:B------:R-:W-:Y:S02]  /*61d0*/  HADD2.F32 R43, -RZ, R43.H0_H0 ;  /* 0x2000002bff2b7230 */ /* 0x000fe40000004100 */
[-C--:B------:R-:W-:Y:S01]  /*61e0*/  FFMA.FTZ R54, R41, R48.reuse, -R54 ;  /* 0x0000003029367223 */ /* 0x080fe20000010836 */
[----:B------:R-:W-:Y:S02]  /*61f0*/  HADD2.F32 R50, -RZ, R50.H0_H0 ;  /* 0x20000032ff327230 */ /* 0x000fe40000004100 */
[----:B------:R-:W-:Y:S01]  /*6200*/  FFMA.FTZ R51, R42, R48, R49 ;  /* 0x000000302a337223 */ /* 0x000fe20000010031 */
[-C--:B------:R-:W-:Y:S01]  /*6210*/  FMUL.FTZ R56, R47, R52.reuse ;  /* 0x000000342f387220 */ /* 0x080fe20000410000 */
[--C-:B------:R-:W-:Y:S02]  /*6220*/  HADD2.F32 R48, -RZ, R89.reuse.H0_H0 ;  /* 0x20000059ff307230 */ /* 0x100fe40000004100 */
[----:B------:R-:W-:Y:S01]  /*6230*/  FMUL.FTZ R52, R43, R52 ;  /* 0x000000342b347220 */ /* 0x000fe20000410000 */
[----:B------:R-:W-:-:S02]  /*6240*/  HADD2.F32 R89, -RZ, R89.H1_H1 ;  /* 0x30000059ff597230 */ /* 0x000fc40000004100 */
[-C--:B------:R-:W-:Y:S01]  /*6250*/  FFMA.FTZ R56, R43, R50.reuse, -R56 ;  /* 0x000000322b387223 */ /* 0x080fe20000010838 */
[----:B------:R-:W-:Y:S02]  /*6260*/  HADD2.F32 R41, -RZ, R40.H1_H1 ;  /* 0x30000028ff297230 */ /* 0x000fe40000004100 */
[----:B------:R-:W-:Y:S01]  /*6270*/  FFMA.FTZ R55, R47, R50, R52 ;  /* 0x000000322f377223 */ /* 0x000fe20000010034 */
[----:B------:R-:W-:Y:S02]  /*6280*/  HADD2.F32 R42, -RZ, R46.H1_H1 ;  /* 0x3000002eff2a7230 */ /* 0x000fe40000004100 */
        /* <DEDUP_REMOVED lines=8> */
[-C--:B------:R-:W-:Y:S01]  /*6310*/  FFMA.FTZ R49, R40, R43.reuse, -R49 ;  /* 0x0000002b28317223 */ /* 0x080fe20000010831 */
[----:B------:R-:W-:Y:S01]  /*6320*/  FFMA.FTZ R48, R41, R43, R48 ;  /* 0x0000002b29307223 */ /* 0x000fe20000010030 */
[-C--:B------:R-:W-:Y:S01]  /*6330*/  FFMA.FTZ R53, R46, R47.reuse, -R53 ;  /* 0x0000002f2e357223 */ /* 0x080fe20000010835 */
[----:B------:R-:W-:Y:S01]  /*6340*/  FFMA.FTZ R42, R42, R47, R89 ;  /* 0x0000002f2a2a7223 */ /* 0x000fe20000010059 */
[----:B------:R-:W-:Y:S02]  /*6350*/  F2FP.F16.F32.PACK_AB R41, R51, R54 ;  /* 0x000000363329723e */ /* 0x000fe400000000ff */
[----:B------:R-:W-:-:S02]  /*6360*/  F2FP.F16.F32.PACK_AB R43, R55, R56 ;  /* 0x00000038372b723e */ /* 0x000fc400000000ff */
[----:B------:R-:W-:Y:S02]  /*6370*/  F2FP.F16.F32.PACK_AB R40, R48, R49 ;  /* 0x000000313028723e */ /* 0x000fe400000000ff */
[----:B------:R-:W-:-:S07]  /*6380*/  F2FP.F16.F32.PACK_AB R42, R42, R53 ;  /* 0x000000352a2a723e */ /* 0x000fce00000000ff */
.L_x_489:
[----:B------:R-:W-:Y:S05]  /*6390*/  BSYNC B1 ;  /* 0x0000000000017941 */ /* 0x000fea0003800000 */
.L_x_488:
[----:B--2---:R1:W-:Y:S01]  /*63a0*/  STG.E.128 desc[UR58][R44.64+0x140], R40 ;  /* 0x000140282c007986 */ /* 0x0043e2000c101d3a */
[----:B------:R-:W-:Y:S05]  /*63b0*/  BRA `(.L_x_467) ;  /* 0x0000003c00d87947 */ /* 0x000fea0003800000 */
.L_x_435:
        /* <DEDUP_REMOVED lines=19> */
[----:B------:R-:W-:Y:S02]  /*64f0*/  CS2R R48, SRZ ;  /* 0x0000000000307805 */ /* 0x000fe4000001ff00 */
[----:B------:R-:W-:Y:S01]  /*6500*/  CS2R R62, SRZ ;  /* 0x00000000003e7805 */ /* 0x000fe2000001ff00 */
[----:B------:R-:W-:Y:S01]  /*6510*/  IMAD.X R41, R101, 0x1, R21, P2 ;  /* 0x0000000165297824 */ /* 0x000fe200010e0615 */
[----:B------:R-:W-:Y:S02]  /*6520*/  LEA R64, P2, R40, UR4, 0x1 ;  /* 0x0000000428407c11 */ /* 0x000fe4000f8408ff */
[----:B------:R-:W-:-:S02]  /*6530*/  CS2R R60, SRZ ;  /* 0x00000000003c7805 */ /* 0x000fc4000001ff00 */
        /* <DEDUP_REMOVED lines=8> */
[----:B------:R-:W-:Y:S02]  /*65c0*/  CS2R R44, SRZ ;  /* 0x00000000002c7805 */ /* 0x000fe4000001ff00 */
[----:B------:R-:W-:Y:S02]  /*65d0*/  CS2R R58, SRZ ;  /* 0x00000000003a7805 */ /* 0x000fe4000001ff00 */
[----:B------:R-:W-:-:S05]  /*65e0*/  CS2R R56, SRZ ;  /* 0x0000000000387805 */ /* 0x000fca000001ff00 */
[----:B------:R0:W5:Y:S04]  /*65f0*/  @!P2 LDG.E.128 R48, desc[UR58][R64.64] ;  /* 0x0000003a4030a981 */ /* 0x000168000c1e1d00 */
[----:B------:R0:W5:Y:S01]  /*6600*/  @!P2 LDG.E.128 R60, desc[UR58][R68.64] ;  /* 0x0000003a443ca981 */ /* 0x000162000c1e1d00 */
[----:B------:R-:W-:Y:S02]  /*6610*/  ISETP.GE.AND P2, PT, R0, R117, PT ;  /* 0x000000750000720c */ /* 0x000fe40003f46270 */
[----:B------:R-:W-:Y:S02]  /*6620*/  CS2R R42, SRZ ;  /* 0x00000000002a7805 */ /* 0x000fe4000001ff00 */
[----:B------:R-:W-:Y:S02]  /*6630*/  CS2R R40, SRZ ;  /* 0x0000000000287805 */ /* 0x000fe4000001ff00 */
[----:B------:R-:W-:-:S02]  /*6640*/  CS2R R54, SRZ ;  /* 0x0000000000367805 */ /* 0x000fc4000001ff00 */
[----:B------:R-:W-:-:S05]  /*6650*/  CS2R R52, SRZ ;  /* 0x0000000000347805 */ /* 0x000fca000001ff00 */
[----:B------:R0:W5:Y:S04]  /*6660*/  @!P2 LDG.E.128 R44, desc[UR58][R64.64+0x40] ;  /* 0x0000403a402ca981 */ /* 0x000168000c1e1d00 */
[----:B------:R0:W5:Y:S01]  /*6670*/  @!P2 LDG.E.128 R56, desc[UR58][R68.64+0x40] ;  /* 0x0000403a4438a981 */ /* 0x000162000c1e1d00 */
[----:B------:R-:W-:-:S13]  /*6680*/  ISETP.GE.AND P2, PT, R3, R117, PT ;  /* 0x000000750300720c */ /* 0x000fda0003f46270 */
[----:B------:R0:W5:Y:S04]  /*6690*/  @!P2 LDG.E.128 R40, desc[UR58][R64.64+0x80] ;  /* 0x0000803a4028a981 */ /* 0x000168000c1e1d00 */
[----:B------:R0:W5:Y:S02]  /*66a0*/  @!P2 LDG.E.128 R52, desc[UR58][R68.64+0x80] ;  /* 0x0000803a4434a981 */ /* 0x000164000c1e1d00 */
.L_x_491:
[----:B------:R-:W-:Y:S05]  /*66b0*/  BSYNC B1 ;  /* 0x0000000000017941 */ /* 0x000fea0003800000 */
.L_x_490:
[----:B------:R-:W-:Y:S01]  /*66c0*/  ISETP.GE.AND P3, PT, R207, R100, PT ;  /* 0x00000064cf00720c */ /* 0x000fe20003f66270 */
[----:B------:R-:W-:Y:S01]  /*66d0*/  BSSY B1, `(.L_x_492) ;  /* 0x000002c000017945 */ /* 0x000fe20003800000 */
[----:B0-----:R-:W-:Y:S02]  /*66e0*/  CS2R R64, SRZ ;  /* 0x0000000000407805 */ /* 0x001fe4000001ff00 */
        /* <DEDUP_REMOVED lines=16> */
[----:B------:R-:W-:Y:S02]  /*67f0*/  CS2R R86, SRZ ;  /* 0x0000000000567805 */ /* 0x000fe4000001ff00 */
[----:B------:R-:W-:-:S02]  /*6800*/  IADD3 R89, P2, P5, R104, R88, R14 ;  /* 0x0000005868597210 */ /* 0x000fc40007d5e00e */
[----:B------:R-:W-:Y:S02]  /*6810*/  CS2R R84, SRZ ;  /* 0x0000000000547805 */ /* 0x000fe4000001ff00 */
[----:B------:R-:W-:Y:S02]  /*6820*/  IADD3.X R102, R27, R102, R12, P2, P5 ;  /* 0x000000661b667210 */ /* 0x000fe400017ea40c */
[----:B------:R-:W-:-:S04]  /*6830*/  LEA R76, P2, R90, UR4, 0x1 ;  /* 0x000000045a4c7c11 */ /* 0x000fc8000f8408ff */
[----:B------:R-:W-:Y:S01]  /*6840*/  LEA.HI.X R77, R90, UR5, R101, 0x1, P2 ;  /* 0x000000055a4d7c11 */ /* 0x000fe200090f0c65 */
[----:B------:R-:W-:Y:S02]  /*6850*/  ULDC.64 UR4, c[0x0][0x400] ;  /* 0x0001000000047ab9 */ /* 0x000fe40000000a00 */
[----:B------:R-:W-:-:S04]  /*6860*/  LEA R88, P2, R89, UR4, 0x1 ;  /* 0x0000000459587c11 */ /* 0x000fc8000f8408ff */
[----:B------:R-:W-:Y:S02]  /*6870*/  LEA.HI.X R89, R89, UR5, R102, 0x1, P2 ;  /* 0x0000000559597c11 */ /* 0x000fe400090f0c66 */
[----:B------:R-:W-:Y:S02]  /*6880*/  ISETP.GE.AND P2, PT, R18, R117, PT ;  /* 0x000000751200720c */ /* 0x000fe40003f46270 */
[----:B------:R-:W-:Y:S02]  /*6890*/  CS2R R70, SRZ ;  /* 0x0000000000467805 */ /* 0x000fe4000001ff00 */
[----:B------:R-:W-:Y:S02]  /*68a0*/  CS2R R68, SRZ ;  /* 0x0000000000447805 */ /* 0x000fe4000001ff00 */
[----:B------:R-:W-:Y:S02]  /*68b0*/  CS2R R82, SRZ ;  /* 0x0000000000527805 */ /* 0x000fe4000001ff00 */
[----:B------:R-:W-:-:S05]  /*68c0*/  CS2R R80, SRZ ;  /* 0x0000000000507805 */ /* 0x000fca000001ff00 */
[----:B------:R-:W5:Y:S04]  /*68d0*/  @!P2 LDG.E.128 R72, desc[UR58][R76.64] ;  /* 0x0000003a4c48a981 */ /* 0x000f68000c1e1d00 */
[----:B------:R-:W5:Y:S01]  /*68e0*/  @!P2 LDG.E.128 R84, desc[UR58][R88.64] ;  /* 0x0000003a5854a981 */ /* 0x000f62000c1e1d00 */
[----:B------:R-:W-:Y:S02]  /*68f0*/  ISETP.GE.AND P2, PT, R0, R117, PT ;  /* 0x000000750000720c */ /* 0x000fe40003f46270 */
[----:B------:R-:W-:Y:S02]  /*6900*/  CS2R R66, SRZ ;  /* 0x0000000000427805 */ /* 0x000fe4000001ff00 */
[----:B------:R-:W-:-:S09]  /*6910*/  CS2R R64, SRZ ;  /* 0x0000000000407805 */ /* 0x000fd2000001ff00 */
[----:B------:R-:W5:Y:S04]  /*6920*/  @!P2 LDG.E.128 R68, desc[UR58][R76.64+0x40] ;  /* 0x0000403a4c44a981 */ /* 0x000f68000c1e1d00 */
[----:B------:R-:W5:Y:S01]  /*6930*/  @!P2 LDG.E.128 R80, desc[UR58][R88.64+0x40] ;  /* 0x0000403a5850a981 */ /* 0x000f62000c1e1d00 */
[----:B------:R-:W-:Y:S02]  /*6940*/  ISETP.GE.AND P2, PT, R3, R117, PT ;  /* 0x000000750300720c */ /* 0x000fe40003f46270 */
[----:B------:R-:W-:-:S11]  /*6950*/  CS2R R78, SRZ ;  /* 0x00000000004e7805 */ /* 0x000fd6000001ff00 */
[----:B------:R0:W5:Y:S02]  /*6960*/  @!P2 LDG.E.128 R64, desc[UR58][R76.64+0x80] ;  /* 0x0000803a4c40a981 */ /* 0x000164000c1e1d00 */
[----:B0-----:R-:W-:-:S06]  /*6970*/  CS2R R76, SRZ ;  /* 0x00000000004c7805 */ /* 0x001fcc000001ff00 */
[----:B------:R0:W5:Y:S02]  /*6980*/  @!P2 LDG.E.128 R76, desc[UR58][R88.64+0x80] ;  /* 0x0000803a584ca981 */ /* 0x000164000c1e1d00 */
.L_x_493:
[----:B------:R-:W-:Y:S05]  /*6990*/  BSYNC B1 ;  /* 0x0000000000017941 */ /* 0x000fea0003800000 */
.L_x_492:
[----:B0----5:R-:W-:Y:S01]  /*69a0*/  IMAD.MOV.U32 R88, RZ, RZ, R43 ;  /* 0x000000ffff587224 */ /* 0x021fe200078e002b */
[----:B------:R-:W-:Y:S01]  /*69b0*/  MOV R89, R42 ;  /* 0x0000002a00597202 */ /* 0x000fe20000000f00 */
[----:B------:R-:W-:Y:S01]  /*69c0*/  IMAD.MOV.U32 R91, RZ, RZ, R40 ;  /* 0x000000ffff5b7224 */ /* 0x000fe200078e0028 */
[----:B------:R-:W-:Y:S01]  /*69d0*/  MOV R90, R41 ;  /* 0x00000029005a7202 */ /* 0x000fe20000000f00 */
[----:B------:R-:W-:Y:S01]  /*69e0*/  UISETP.NE.AND UP0, UPT, UR57, 0x3, UPT ;  /* 0x000000033900788c */ /* 0x000fe2000bf05270 */
[----:B------:R-:W-:Y:S01]  /*69f0*/  PRMT R172, R89, 0x5410, R88 ;  /* 0x0000541059ac7816 */ /* 0x000fe20000000058 */
[----:B------:R-:W-:Y:S01]  /*6a00*/  IMAD.MOV.U32 R88, RZ, RZ, R47 ;  /* 0x000000ffff587224 */ /* 0x000fe200078e002f */
[----:B------:R-:W-:Y:S01]  /*6a10*/  PRMT R173, R91, 0x5410, R90 ;  /* 0x000054105bad7816 */ /* 0x000fe2000000005a */
[----:B------:R-:W-:Y:S01]  /*6a20*/  IMAD.MOV.U32 R89, RZ, RZ, R46 ;  /* 0x000000ffff597224 */ /* 0x000fe200078e002e */
[----:B------:R-:W-:Y:S02]  /*6a30*/  MOV R90, R51 ;  /* 0x00000033005a7202 */ /* 0x000fe40000000f00 */
[----:B------:R-:W-:Y:S01]  /*6a40*/  PRMT R178, R88, 0x7610, R178 ;  /* 0x0000761058b27816 */ /* 0x000fe200000000b2 */
[----:B------:R-:W-:Y:S01]  /*6a50*/  IMAD.MOV.U32 R88, RZ, RZ, R45 ;  /* 0x000000ffff587224 */ /* 0x000fe200078e002d */
[----:B------:R-:W-:Y:S01]  /*6a60*/  PRMT R176, R89, 0x7610, R176 ;  /* 0x0000761059b07816 */ /* 0x000fe200000000b0 */
[----:B------:R-:W-:Y:S01]  /*6a70*/  IMAD.MOV.U32 R89, RZ, RZ, R50 ;  /* 0x000000ffff597224 */ /* 0x000fe200078e0032 */
[----:B------:R-:W-:-:S02]  /*6a80*/  MOV R91, R44 ;  /* 0x0000002c005b7202 */ /* 0x000fc40000000f00 */
[----:B------:R-:W-:Y:S01]  /*6a90*/  PRMT R179, R88, 0x7610, R179 ;  /* 0x0000761058b37816 */ /* 0x000fe200000000b3 */
[----:B------:R-:W-:Y:S01]  /*6aa0*/  IMAD.MOV.U32 R88, RZ, RZ, R48 ;  /* 0x000000ffff587224 */ /* 0x000fe200078e0030 */
[----:B------:R-:W-:Y:S01]  /*6ab0*/  PRMT R180, R89, 0x5410, R90 ;  /* 0x0000541059b47816 */ /* 0x000fe2000000005a */
[----:B------:R-:W-:Y:S01]  /*6ac0*/  IMAD.MOV.U32 R89, RZ, RZ, R49 ;  /* 0x000000ffff597224 */ /* 0x000fe200078e0031 */
[----:B------:R-:W-:Y:S02]  /*6ad0*/  PRMT R177, R91, 0x7610, R177 ;  /* 0x000076105bb17816 */ /* 0x000fe400000000b1 */
[----:B------:R-:W-:Y:S01]  /*6ae0*/  PRMT R181, R88, 0x7610, R181 ;  /* 0x0000761058b57816 */ /* 0x000fe200000000b5 */
[----:B------:R-:W-:Y:S01]  /*6af0*/  IMAD.MOV.U32 R88, RZ, RZ, R55 ;  /* 0x000000ffff587224 */ /* 0x000fe200078e0037 */
[----:B------:R-:W-:Y:S02]  /*6b00*/  PRMT R164, R89, 0x7610, R164 ;  /* 0x0000761059a47816 */ /* 0x000fe400000000a4 */
[----:B------:R-:W-:-:S02]  /*6b10*/  MOV R89, R54 ;  /* 0x0000003600597202 */ /* 0x000fc40000000f00 */
[----:B------:R-:W-:Y:S02]  /*6b20*/  PLOP3.LUT P2, PT, PT, PT, UP0, 0x80, 0x0 ;  /* 0x000000000000781c */ /* 0x000fe40003f4f008 */
[----:B------:R-:W-:Y:S01]  /*6b30*/  PRMT R174, R89, 0x5410, R88 ;  /* 0x0000541059ae7816 */ /* 0x000fe20000000058 */
[----:B------:R-:W-:Y:S01]  /*6b40*/  IMAD.MOV.U32 R89, RZ, RZ, R52 ;  /* 0x000000ffff597224 */ /* 0x000fe200078e0034 */
[----:B------:R-:W-:-:S04]  /*6b50*/  MOV R88, R53 ;  /* 0x0000003500587202 */ /* 0x000fc80000000f00 */
[----:B------:R-:W-:Y:S01]  /*6b60*/  PRMT R175, R89, 0x5410, R88 ;  /* 0x0000541059af7816 */ /* 0x000fe20000000058 */
[----:B------:R-:W-:Y:S02]  /*6b70*/  IMAD.MOV.U32 R88, RZ, RZ, R59 ;  /* 0x000000ffff587224 */ /* 0x000fe400078e003b */
[----:B------:R-:W-:-:S03]  /*6b80*/  IMAD.MOV.U32 R89, RZ, RZ, R58 ;  /* 0x000000ffff597224 */ /* 0x000fc600078e003a */
[----:B------:R-:W-:Y:S01]  /*6b90*/  PRMT R178, R178, 0x5410, R88 ;  /* 0x00005410b2b27816 */ /* 0x000fe20000000058 */
[----:B------:R-:W-:Y:S01]  /*6ba0*/  IMAD.MOV.U32 R88, RZ, RZ, R57 ;  /* 0x000000ffff587224 */ /* 0x000fe200078e0039 */
[----:B------:R-:W-:Y:S02]  /*6bb0*/  PRMT R176, R176, 0x5410, R89 ;  /* 0x00005410b0b07816 */ /* 0x000fe40000000059 */
[----:B------:R-:W-:Y:S02]  /*6bc0*/  MOV R89, R56 ;  /* 0x0000003800597202 */ /* 0x000fe40000000f00 */
[----:B------:R-:W-:Y:S01]  /*6bd0*/  PRMT R179, R179, 0x5410, R88 ;  /* 0x00005410b3b37816 */ /* 0x000fe20000000058 */
[----:B------:R-:W-:Y:S01]  /*6be0*/  IMAD.MOV.U32 R88, RZ, RZ, R62 ;  /* 0x000000ffff587224 */ /* 0x000fe200078e003e */
[----:B------:R-:W-:Y:S02]  /*6bf0*/  PRMT R177, R177, 0x5410, R89 ;  /* 0x00005410b1b17816 */ /* 0x000fe40000000059 */
[----:B------:R-:W-:-:S02]  /*6c00*/  MOV R89, R63 ;  /* 0x0000003f00597202 */ /* 0x000fc40000000f00 */
[----:B------:R-:W-:Y:S01]  /*6c10*/  PRMT R181, R181, 0x5410, R88 ;  /* 0x00005410b5b57816 */ /* 0x000fe20000000058 */
[----:B------:R-:W-:Y:S01]  /*6c20*/  IMAD.MOV.U32 R88, RZ, RZ, R60 ;  /* 0x000000ffff587224 */ /* 0x000fe200078e003c */
[----:B------:R-:W-:Y:S01]  /*6c30*/  PRMT R182, R89, 0x7610, R182 ;  /* 0x0000761059b67816 */ /* 0x000fe200000000b6 */
[----:B------:R-:W-:-:S03]  /*6c40*/  IMAD.MOV.U32 R89, RZ, RZ, R61 ;  /* 0x000000ffff597224 */ /* 0x000fc600078e003d */
[----:B------:R-:W-:Y:S01]  /*6c50*/  PRMT R182, R182, 0x5410, R88 ;  /* 0x00005410b6b67816 */ /* 0x000fe20000000058 */
[----:B------:R-:W-:Y:S01]  /*6c60*/  IMAD.MOV.U32 R88, RZ, RZ, R67 ;  /* 0x000000ffff587224 */ /* 0x000fe200078e0043 */
[----:B------:R-:W-:Y:S02]  /*6c70*/  PRMT R161, R89, 0x7610, R161 ;  /* 0x0000761059a17816 */ /* 0x000fe400000000a1 */
        /* <DEDUP_REMOVED lines=25> */
[----:B------:R-:W-:Y:S02]  /*6e10*/  PRMT R166, R89, 0x5410, R88 ;  /* 0x0000541059a67816 */ /* 0x000fe40000000058 */
[----:B------:R-:W-:-:S04]  /*6e20*/  MOV R88, R80 ;  /* 0x0000005000587202 */ /* 0x000fc80000000f00 */
        /* <DEDUP_REMOVED lines=13> */
.L_x_494:
[----:B------:R-:W-:Y:S01]  /*6f00*/  IMAD R101, R16, 0x8, R2 ;  /* 0x0000000810657824 */ /* 0x000fe200078e0202 */
[----:B------:R-:W-:Y:S01]  /*6f10*/  SHF.L.U32 R102, R184, 0x1f, RZ ;  /* 0x0000001fb8667819 */ /* 0x000fe200000006ff */
[----:B------:R-:W0:Y:S01]  /*6f20*/  LDC R146, c[0x0][0x2f4] ;  /* 0x0000bd00ff927b82 */ /* 0x000e220000000800 */
[----:B------:R-:W-:Y:S01]  /*6f30*/  BSSY B1, `(.L_x_495) ;  /* 0x0000004000017945 */ /* 0x000fe20003800000 */
[----:B------:R-:W-:Y:S01]  /*6f40*/  MOV R125, R92 ;  /* 0x0000005c007d7202 */ /* 0x000fe20000000f00 */
[----:B------:R-:W1:Y:S02]  /*6f50*/  SYNCS.PHASECHK.TRANS64.TRYWAIT P5, [R101+URZ+0x34890], R102 ;  /* 0x03489066650075a7 */ /* 0x000e6400080a017f */
[----:B-1----:R-:W-:Y:S05]  /*6f60*/  @!P5 BRA `(.L_x_496) ;  /* 0x000001b80014d947 */ /* 0x002fea0003800000 */
.L_x_800:
[----:B------:R-:W-:Y:S05]  /*6f70*/  BSYNC B1 ;  /* 0x0000000000017941 */ /* 0x000fea0003800000 */
.L_x_495:
[----:B------:R-:W2:Y:S01]  /*6f80*/  LDC.64 R126, c[0x0][0x300] ;  /* 0x0000c000ff7e7b82 */ /* 0x000ea20000000a00 */
[----:B------:R-:W-:Y:S01]  /*6f90*/  BSSY B1, `(.L_x_497) ;  /* 0x0000187000017945 */ /* 0x000fe20003800000 */
[----:B0-----:R-:W-:-:S03]  /*6fa0*/  IMAD.IADD R148, R146, 0x1, -R122 ;  /* 0x0000000192947824 */ /* 0x001fc600078e0a7a */
[----:B------:R-:W-:Y:S05]  /*6fb0*/  @P4 BRA `(.L_x_498) ;  /* 0x0000001800104947 */ /* 0x000fea0003800000 */
[----:B------:R-:W-:Y:S01]  /*6fc0*/  ISETP.NE.AND P4, PT, R34, RZ, PT ;  /* 0x000000ff2200720c */ /* 0x000fe20003f85270 */
[-C--:B--2---:R-:W-:Y:S01]  /*6fd0*/  IMAD R153, R144, R126.reuse, RZ ;  /* 0x0000007e90997224 */ /* 0x084fe200078e02ff */
[----:B------:R-:W-:Y:S01]  /*6fe0*/  BSSY B2, `(.L_x_499) ;  /* 0x0000082000027945 */ /* 0x000fe20003800000 */
[----:B------:R-:W-:-:S04]  /*6ff0*/  IMAD.WIDE.U32 R128, R17, R126, R124 ;  /* 0x0000007e11807225 */ /* 0x000fc800078e007c */
[----:B------:R-:W-:-:S05]  /*7000*/  IMAD R153, R17, R127, R153 ;  /* 0x0000007f11997224 */ /* 0x000fca00078e0299 */
[----:B------:R-:W-:Y:S01]  /*7010*/  IADD3 R153, R153, R129, RZ ;  /* 0x0000008199997210 */ /* 0x000fe20007ffe0ff */
[----:B------:R-:W-:Y:S06]  /*7020*/  @!P4 BRA `(.L_x_500) ;  /* 0x0000000400f4c947 */ /* 0x000fec0003800000 */
[----:B------:R-:W-:Y:S01]  /*7030*/  SEL R88, R122, R148, !P0 ;  /* 0x000000947a587207 */ /* 0x000fe20004000000 */
[----:B------:R-:W-:Y:S01]  /*7040*/  BSSY B3, `(.L_x_501) ;  /* 0x000006f000037945 */ /* 0x000fe20003800000 */
[----:B------:R-:W-:Y:S02]  /*7050*/  ISETP.GE.AND P4, PT, R18, R117, PT ;  /* 0x000000751200720c */ /* 0x000fe40003f86270 */
[----:B------:R-:W-:-:S04]  /*7060*/  SHF.R.S32.HI R89, RZ, 0x1f, R88 ;  /* 0x0000001fff597819 */ /* 0x000fc80000011458 */
[----:B------:R-:W-:-:S04]  /*7070*/  LEA.HI R89, R89, R88, RZ, 0x4 ;  /* 0x0000005859597211 */ /* 0x000fc800078f20ff */
[----:B------:R-:W-:-:S04]  /*7080*/  LEA.HI.SX32 R160, R89, R28, 0x1c ;  /* 0x0000001c59a07211 */ /* 0x000fc800078fe2ff */
[----:B------:R-:W-:-:S04]  /*7090*/  SHF.R.S32.HI R88, RZ, 0x1f, R160 ;  /* 0x0000001fff587819 */ /* 0x000fc800000114a0 */
[----:B------:R-:W-:Y:S01]  /*70a0*/  LEA.HI R88, R88, R160, RZ, 0x3 ;  /* 0x000000a058587211 */ /* 0x000fe200078f18ff */
[----:B------:R-:W-:-:S04]  /*70b0*/  IMAD.SHL.U32 R160, R160, 0x8, RZ ;  /* 0x00000008a0a07824 */ /* 0x000fc800078e00ff */
[----:B------:R-:W-:Y:S01]  /*70c0*/  IMAD.SHL.U32 R88, R88, 0x400, RZ ;  /* 0x0000040058587824 */ /* 0x000fe200078e00ff */
[----:B------:R-:W-:-:S04]  /*70d0*/  LOP3.LUT R89, R191, 0x38, R160, 0xf8, !PT ;  /* 0x00000038bf597812 */ /* 0x000fc800078ef8a0 */
[----:B------:R-:W-:Y:S02]  /*70e0*/  LOP3.LUT R88, R88, 0x7fffe000, RZ, 0xc0, !PT ;  /* 0x7fffe00058587812 */ /* 0x000fe400078ec0ff */
[----:B------:R-:W-:Y:S02]  /*70f0*/  LOP3.LUT R89, R89, R193, RZ, 0x3c, !PT ;  /* 0x000000c159597212 */ /* 0x000fe400078e3cff */
[----:B------:R-:W-:-:S05]  /*7100*/  LEA R88, R192, R88, 0x9 ;  /* 0x00000058c0587211 */ /* 0x000fca00078e48ff */
[----:B------:R-:W-:-:S04]  /*7110*/  IMAD.IADD R88, R88, 0x1, R89 ;  /* 0x0000000158587824 */ /* 0x000fc800078e0259 */
[C---:B------:R-:W-:Y:S02]  /*7120*/  IMAD R92, R16.reuse, 0x6000, R88 ;  /* 0x00006000105c7824 */ /* 0x040fe400078e0258 */
[----:B------:R-:W-:-:S03]  /*7130*/  IMAD R88, R16, 0x6000, R142 ;  /* 0x0000600010587824 */ /* 0x000fc600078e028e */
[----:B------:R-:W-:Y:S01]  /*7140*/  LEA R92, R92, R2, 0x1 ;  /* 0x000000025c5c7211 */ /* 0x000fe200078e08ff */
[----:B------:R-:W-:-:S05]  /*7150*/  IMAD R88, R88, 0x2, R2 ;  /* 0x0000000258587824 */ /* 0x000fca00078e0202 */
[----:B------:R-:W0:Y:S04]  /*7160*/  LDS.128 R92, [R92+0x1c400] ;  /* 0x01c400005c5c7984 */ /* 0x000e280000000c00 */
[----:B------:R-:W2:Y:S01]  /*7170*/  LDS.128 R88, [R88+0x1c400] ;  /* 0x01c4000058587984 */ /* 0x000ea20000000c00 */
[----:B------:R-:W-:Y:S05]  /*7180*/  @P4 BRA `(.L_x_502) ;  /* 0x0000000400684947 */ /* 0x000fea0003800000 */
[----:B0-----:R-:W-:Y:S01]  /*7190*/  IMAD.MOV.U32 R163, RZ, RZ, R93 ;  /* 0x000000ffffa37224 */ /* 0x001fe200078e005d */
[----:B------:R-:W-:Y:S01]  /*71a0*/  SHF.R.U64 R48, R48, 0x10, R49 ;  /* 0x0000001030307819 */ /* 0x000fe20000001231 */
[----:B--2---:R-:W-:Y:S01]  /*71b0*/  IMAD.MOV.U32 R162, RZ, RZ, R89 ;  /* 0x000000ffffa27224 */ /* 0x004fe200078e0059 */
[----:B------:R-:W-:Y:S01]  /*71c0*/  SHF.R.U32.HI R49, RZ, 0x10, R49 ;  /* 0x00000010ff317819 */ /* 0x000fe20000011631 */
[----:B------:R-:W-:Y:S01]  /*71d0*/  HADD2.F32 R161, -RZ, R161.H0_H0 ;  /* 0x200000a1ffa17230 */ /* 0x000fe20000004100 */
[----:B------:R-:W-:Y:S01]  /*71e0*/  SHF.R.U64 R50, R50, 0x10, R51 ;  /* 0x0000001032327819 */ /* 0x000fe20000001233 */
[----:B------:R-:W-:Y:S02]  /*71f0*/  HADD2.F32 R89, -RZ, R163.H0_H0 ;  /* 0x200000a3ff597230 */ /* 0x000fe40000004100 */
[----:B------:R-:W-:Y:S02]  /*7200*/  HADD2.F32 R165, -RZ, R162.H0_H0 ;  /* 0x200000a2ffa57230 */ /* 0x000fe40000004100 */
[----:B------:R-:W-:-:S02]  /*7210*/  HADD2.F32 R164, -RZ, R164.H0_H0 ;  /* 0x200000a4ffa47230 */ /* 0x000fc40000004100 */
[-C--:B------:R-:W-:Y:S01]  /*7220*/  FMUL.FTZ R93, R89, R161.reuse ;  /* 0x000000a1595d7220 */ /* 0x080fe20000410000 */
[----:B------:R-:W-:Y:S02]  /*7230*/  HADD2.F32 R49, -RZ, R49.H0_H0 ;  /* 0x20000031ff317230 */ /* 0x000fe40000004100 */
[C---:B------:R-:W-:Y:S01]  /*7240*/  FMUL.FTZ R161, R165.reuse, R161 ;  /* 0x000000a1a5a17220 */ /* 0x040fe20000410000 */
[----:B------:R-:W-:Y:S02]  /*7250*/  HADD2.F32 R50, -RZ, R50.H0_H0 ;  /* 0x20000032ff327230 */ /* 0x000fe40000004100 */
[-C--:B------:R-:W-:Y:S01]  /*7260*/  FFMA.FTZ R93, R165, R164.reuse, -R93 ;  /* 0x000000a4a55d7223 */ /* 0x080fe2000001085d */
[----:B------:R-:W-:Y:S01]  /*7270*/  FFMA.FTZ R89, R89, R164, R161 ;  /* 0x000000a459597223 */ /* 0x000fe200000100a1 */
[--C-:B------:R-:W-:Y:S02]  /*7280*/  SHF.R.U32.HI R164, RZ, 0x10, R61.reuse ;  /* 0x00000010ffa47819 */ /* 0x100fe4000001163d */
[----:B------:R-:W-:Y:S01]  /*7290*/  SHF.R.U64 R161, R60, 0x10, R61 ;  /* 0x000000103ca17819 */ /* 0x000fe2000000123d */
[----:B------:R-:W-:-:S02]  /*72a0*/  HADD2.F32 R60, -RZ, R163.H1_H1 ;  /* 0x300000a3ff3c7230 */ /* 0x000fc40000004100 */
[----:B------:R-:W-:Y:S02]  /*72b0*/  HADD2.F32 R164, -RZ, R164.H0_H0 ;  /* 0x200000a4ffa47230 */ /* 0x000fe40000004100 */
[----:B------:R-:W-:Y:S02]  /*72c0*/  HADD2.F32 R61, -RZ, R162.H1_H1 ;  /* 0x300000a2ff3d7230 */ /* 0x000fe40000004100 */
[----:B------:R-:W-:Y:S02]  /*72d0*/  HADD2.F32 R161, -RZ, R161.H0_H0 ;  /* 0x200000a1ffa17230 */ /* 0x000fe40000004100 */
[-C--:B------:R-:W-:Y:S01]  /*72e0*/  FMUL.FTZ R162, R60, R164.reuse ;  /* 0x000000a43ca27220 */ /* 0x080fe20000410000 */
[----:B------:R-:W-:-:S03]  /*72f0*/  FMUL.FTZ R164, R61, R164 ;  /* 0x000000a43da47220 */ /* 0x000fc60000410000 */
[-C--:B------:R-:W-:Y:S01]  /*7300*/  FFMA.FTZ R61, R61, R49.reuse, -R162 ;  /* 0x000000313d3d7223 */ /* 0x080fe200000108a2 */
[----:B------:R-:W-:Y:S02]  /*7310*/  HADD2.F32 R162, -RZ, R180.H1_H1 ;  /* 0x300000b4ffa27230 */ /* 0x000fe40000004100 */
[----:B------:R-:W-:Y:S01]  /*7320*/  FFMA.FTZ R49, R60, R49, R164 ;  /* 0x000000313c317223 */ /* 0x000fe200000100a4 */
[----:B------:R-:W-:Y:S01]  /*7330*/  MOV R60, R91 ;  /* 0x0000005b003c7202 */ /* 0x000fe20000000f00 */
[----:B------:R-:W-:Y:S01]  /*7340*/  HADD2.F32 R164, -RZ, R182.H0_H0 ;  /* 0x200000b6ffa47230 */ /* 0x000fe20000004100 */
[----:B------:R-:W-:Y:S01]  /*7350*/  F2FP.F16.F32.PACK_AB R61, R61, R93 ;  /* 0x0000005d3d3d723e */ /* 0x000fe200000000ff */
[----:B------:R-:W-:Y:S01]  /*7360*/  HADD2.F32 R91, -RZ, R95.H0_H0 ;  /* 0x2000005fff5b7230 */ /* 0x000fe20000004100 */
[----:B------:R-:W-:Y:S01]  /*7370*/  F2FP.F16.F32.PACK_AB R49, R49, R89 ;  /* 0x000000593131723e */ /* 0x000fe200000000ff */
[--C-:B------:R-:W-:Y:S02]  /*7380*/  HADD2.F32 R163, -RZ, R60.reuse.H0_H0 ;  /* 0x2000003cffa37230 */ /* 0x100fe40000004100 */
[----:B------:R-:W-:-:S02]  /*7390*/  HADD2.F32 R60, -RZ, R60.H1_H1 ;  /* 0x3000003cff3c7230 */ /* 0x000fc40000004100 */
[----:B------:R-:W-:Y:S01]  /*73a0*/  FMUL.FTZ R165, R91, R164 ;  /* 0x000000a45ba57220 */ /* 0x000fe20000410000 */
[----:B------:R-:W-:Y:S02]  /*73b0*/  IMAD.MOV.U32 R89, RZ, RZ, R61 ;  /* 0x000000ffff597224 */ /* 0x000fe400078e003d */
[----:B------:R-:W-:Y:S02]  /*73c0*/  IMAD.MOV.U32 R93, RZ, RZ, R49 ;  /* 0x000000ffff5d7224 */ /* 0x000fe400078e0031 */
[C---:B------:R-:W-:Y:S01]  /*73d0*/  FFMA.FTZ R165, R163.reuse, R162, -R165 ;  /* 0x000000a2a3a57223 */ /* 0x040fe200000108a5 */
[----:B------:R-:W-:Y:S01]  /*73e0*/  FMUL.FTZ R163, R163, R164 ;  /* 0x000000a4a3a37220 */ /* 0x000fe20000410000 */
[----:B------:R-:W-:-:S03]  /*73f0*/  HADD2.F32 R164, -RZ, R182.H1_H1 ;  /* 0x300000b6ffa47230 */ /* 0x000fc60000004100 */
[----:B------:R-:W-:Y:S01]  /*7400*/  FFMA.FTZ R163, R91, R162, R163 ;  /* 0x000000a25ba37223 */ /* 0x000fe200000100a3 */
[----:B------:R-:W-:Y:S02]  /*7410*/  SHF.R.U32.HI R91, RZ, 0x10, R51 ;  /* 0x00000010ff5b7819 */ /* 0x000fe40000011633 */
[--C-:B------:R-:W-:Y:S01]  /*7420*/  SHF.R.U64 R51, R62, 0x10, R63.reuse ;  /* 0x000000103e337819 */ /* 0x100fe2000000123f */
[----:B------:R-:W-:Y:S01]  /*7430*/  HADD2.F32 R62, -RZ, R95.H1_H1 ;  /* 0x3000005fff3e7230 */ /* 0x000fe20000004100 */
[----:B------:R-:W-:Y:S01]  /*7440*/  SHF.R.U32.HI R63, RZ, 0x10, R63 ;  /* 0x00000010ff3f7819 */ /* 0x000fe2000001163f */
[----:B------:R-:W-:Y:S02]  /*7450*/  HADD2.F32 R95, -RZ, R91.H0_H0 ;  /* 0x2000005bff5f7230 */ /* 0x000fe40000004100 */
[----:B------:R-:W-:Y:S02]  /*7460*/  HADD2.F32 R51, -RZ, R51.H0_H0 ;  /* 0x20000033ff337230 */ /* 0x000fe40000004100 */
[----:B------:R-:W-:-:S05]  /*7470*/  HADD2.F32 R63, -RZ, R63.H0_H0 ;  /* 0x2000003fff3f7230 */ /* 0x000fca0000004100 */
[----:B------:R-:W-:-:S04]  /*7480*/  FMUL.FTZ R91, R62, R63 ;  /* 0x0000003f3e5b7220 */ /* 0x000fc80000410000 */
[C---:B------:R-:W-:Y:S01]  /*7490*/  FFMA.FTZ R91, R60.reuse, R95, -R91 ;  /* 0x0000005f3c5b7223 */ /* 0x040fe2000001085b */
[----:B------:R-:W-:Y:S01]  /*74a0*/  FMUL.FTZ R60, R60, R63 ;  /* 0x0000003f3c3c7220 */ /* 0x000fe20000410000 */
[----:B------:R-:W-:-:S03]  /*74b0*/  HADD2.F32 R63, -RZ, R181.H0_H0 ;  /* 0x200000b5ff3f7230 */ /* 0x000fc60000004100 */
[----:B------:R-:W-:Y:S01]  /*74c0*/  FFMA.FTZ R60, R62, R95, R60 ;  /* 0x0000005f3e3c7223 */ /* 0x000fe2000001003c */
[----:B------:R-:W-:Y:S01]  /*74d0*/  HADD2.F32 R62, -RZ, R92.H0_H0 ;  /* 0x2000005cff3e7230 */ /* 0x000fe20000004100 */
[----:B------:R-:W-:Y:S01]  /*74e0*/  F2FP.F16.F32.PACK_AB R91, R91, R165 ;  /* 0x000000a55b5b723e */ /* 0x000fe200000000ff */
[--C-:B------:R-:W-:Y:S02]  /*74f0*/  HADD2.F32 R95, -RZ, R88.reuse.H0_H0 ;  /* 0x20000058ff5f7230 */ /* 0x100fe40000004100 */
[----:B------:R-:W-:Y:S02]  /*7500*/  HADD2.F32 R88, -RZ, R88.H1_H1 ;  /* 0x30000058ff587230 */ /* 0x000fe40000004100 */
[-C--:B------:R-:W-:Y:S01]  /*7510*/  FMUL.FTZ R162, R62, R164.reuse ;  /* 0x000000a43ea27220 */ /* 0x080fe20000410000 */
[----:B------:R-:W-:Y:S01]  /*7520*/  F2FP.F16.F32.PACK_AB R60, R60, R163 ;  /* 0x000000a33c3c723e */ /* 0x000fe200000000ff */
[C---:B------:R-:W-:Y:S02]  /*7530*/  FMUL.FTZ R164, R95.reuse, R164 ;  /* 0x000000a45fa47220 */ /* 0x040fe40000410000 */
[----:B------:R-:W-:-:S02]  /*7540*/  FFMA.FTZ R162, R95, R63, -R162 ;  /* 0x0000003f5fa27223 */ /* 0x000fc400000108a2 */
[----:B------:R-:W-:Y:S01]  /*7550*/  FFMA.FTZ R164, R62, R63, R164 ;  /* 0x0000003f3ea47223 */ /* 0x000fe200000100a4 */
[----:B------:R-:W-:Y:S02]  /*7560*/  HADD2.F32 R62, -RZ, R92.H1_H1 ;  /* 0x3000005cff3e7230 */ /* 0x000fe40000004100 */
[----:B------:R-:W-:Y:S02]  /*7570*/  HADD2.F32 R63, -RZ, R48.H0_H0 ;  /* 0x20000030ff3f7230 */ /* 0x000fe40000004100 */
[--C-:B------:R-:W-:Y:S02]  /*7580*/  HADD2.F32 R92, -RZ, R90.reuse.H0_H0 ;  /* 0x2000005aff5c7230 */ /* 0x100fe40000004100 */
[-C--:B------:R-:W-:Y:S01]  /*7590*/  FMUL.FTZ R48, R62, R161.reuse ;  /* 0x000000a13e307220 */ /* 0x080fe20000410000 */
[C---:B------:R-:W-:Y:S01]  /*75a0*/  FMUL.FTZ R161, R88.reuse, R161 ;  /* 0x000000a158a17220 */ /* 0x040fe20000410000 */
[----:B------:R-:W-:Y:S02]  /*75b0*/  HADD2.F32 R90, -RZ, R90.H1_H1 ;  /* 0x3000005aff5a7230 */ /* 0x000fe40000004100 */
[-C--:B------:R-:W-:Y:S01]  /*75c0*/  FFMA.FTZ R48, R88, R63.reuse, -R48 ;  /* 0x0000003f58307223 */ /* 0x080fe20000010830 */
[----:B------:R-:W-:Y:S01]  /*75d0*/  FFMA.FTZ R62, R62, R63, R161 ;  /* 0x0000003f3e3e7223 */ /* 0x000fe200000100a1 */
[----:B------:R-:W-:-:S02]  /*75e0*/  HADD2.F32 R161, -RZ, R181.H1_H1 ;  /* 0x300000b5ffa17230 */ /* 0x000fc40000004100 */
[----:B------:R-:W-:Y:S01]  /*75f0*/  HADD2.F32 R63, -RZ, R94.H0_H0 ;  /* 0x2000005eff3f7230 */ /* 0x000fe20000004100 */
[----:B------:R-:W-:Y:S01]  /*7600*/  F2FP.F16.F32.PACK_AB R48, R48, R162 ;  /* 0x000000a23030723e */ /* 0x000fe200000000ff */
[----:B------:R-:W-:Y:S01]  /*7610*/  HADD2.F32 R88, -RZ, R180.H0_H0 ;  /* 0x200000b4ff587230 */ /* 0x000fe20000004100 */
[----:B------:R-:W-:Y:S01]  /*7620*/  F2FP.F16.F32.PACK_AB R62, R62, R164 ;  /* 0x000000a43e3e723e */ /* 0x000fe200000000ff */
[----:B------:R-:W-:Y:S02]  /*7630*/  HADD2.F32 R94, -RZ, R94.H1_H1 ;  /* 0x3000005eff5e7230 */ /* 0x000fe40000004100 */
[-C--:B------:R-:W-:Y:S01]  /*7640*/  FMUL.FTZ R95, R63, R161.reuse ;  /* 0x000000a13f5f7220 */ /* 0x080fe20000410000 */
[----:B------:R-:W-:-:S03]  /*7650*/  FMUL.FTZ R161, R92, R161 ;  /* 0x000000a15ca17220 */ /* 0x000fc60000410000 */
[-C--:B------:R-:W-:Y:S01]  /*7660*/  FFMA.FTZ R95, R92, R88.reuse, -R95 ;  /* 0x000000585c5f7223 */ /* 0x080fe2000001085f */
[----:B------:R-:W-:Y:S01]  /*7670*/  FFMA.FTZ R161, R63, R88, R161 ;  /* 0x000000583fa17223 */ /* 0x000fe200000100a1 */
[-C--:B------:R-:W-:Y:S01]  /*7680*/  FMUL.FTZ R63, R94, R51.reuse ;  /* 0x000000335e3f7220 */ /* 0x080fe20000410000 */
[C---:B------:R-:W-:Y:S01]  /*7690*/  FMUL.FTZ R51, R90.reuse, R51 ;  /* 0x000000335a337220 */ /* 0x040fe20000410000 */
[----:B------:R-:W-:Y:S01]  /*76a0*/  IMAD.MOV.U32 R88, RZ, RZ, R48 ;  /* 0x000000ffff587224 */ /* 0x000fe200078e0030 */
[----:B------:R-:W-:Y:S01]  /*76b0*/  MOV R92, R62 ;  /* 0x0000003e005c7202 */ /* 0x000fe20000000f00 */
[-C--:B------:R-:W-:Y:S01]  /*76c0*/  FFMA.FTZ R63, R90, R50.reuse, -R63 ;  /* 0x000000325a3f7223 */ /* 0x080fe2000001083f */
[----:B------:R-:W-:-:S04]  /*76d0*/  FFMA.FTZ R51, R94, R50, R51 ;  /* 0x000000325e337223 */ /* 0x000fc80000010033 */
[----:B------:R-:W-:Y:S01]  /*76e0*/  F2FP.F16.F32.PACK_AB R63, R63, R95 ;  /* 0x0000005f3f3f723e */ /* 0x000fe200000000ff */
[----:B------:R-:W-:Y:S01]  /*76f0*/  IMAD.MOV.U32 R95, RZ, RZ, R60 ;  /* 0x000000ffff5f7224 */ /* 0x000fe200078e003c */
[----:B------:R-:W-:-:S03]  /*7700*/  F2FP.F16.F32.PACK_AB R51, R51, R161 ;  /* 0x000000a13333723e */ /* 0x000fc600000000ff */
[----:B------:R-:W-:Y:S01]  /*7710*/  IMAD.MOV.U32 R90, RZ, RZ, R63 ;  /* 0x000000ffff5a7224 */ /* 0x000fe200078e003f */
[----:B------:R-:W-:-:S07]  /*7720*/  MOV R94, R51 ;  /* 0x00000033005e7202 */ /* 0x000fce0000000f00 */
.L_x_502:
[----:B------:R-:W-:Y:S05]  /*7730*/  BSYNC B3 ;  /* 0x0000000000037941 */ /* 0x000fea0003800000 */
.L_x_501:
[----:B------:R-:W-:-:S13]  /*7740*/  ISETP.GE.AND P4, PT, R160, R146, PT ;  /* 0x00000092a000720c */ /* 0x000fda0003f86270 */
[--C-:B------:R-:W-:Y:S02]  /*7750*/  @!P4 SHF.R.S32.HI R51, RZ, 0x1f, R160.reuse ;  /* 0x0000001fff33c819 */ /* 0x100fe400000114a0 */
[----:B------:R-:W-:-:S04]  /*7760*/  @!P4 IADD3 R160, P5, P6, R114, R128, R160 ;  /* 0x0000008072a0c210 */ /* 0x000fc80007ebe0a0 */
[----:B------:R-:W-:Y:S02]  /*7770*/  @!P4 IADD3.X R51, R6, R153, R51, P5, P6 ;  /* 0x000000990633c210 */ /* 0x000fe40002fec433 */
[----:B------:R-:W-:-:S04]  /*7780*/  IADD3 R49, P5, P6, R114, R128, R29 ;  /* 0x0000008072317210 */ /* 0x000fc80007ebe01d */
[----:B------:R-:W-:Y:S02]  /*7790*/  IADD3.X R50, R6, R153, R35, P5, P6 ;  /* 0x0000009906327210 */ /* 0x000fe40002fec423 */
[----:B------:R-:W-:-:S04]  /*77a0*/  LEA R48, P5, R49, R120, 0x1 ;  /* 0x0000007831307211 */ /* 0x000fc800078a08ff */
[----:B------:R-:W-:Y:S02]  /*77b0*/  LEA.HI.X R49, R49, R121, R50, 0x1, P5 ;  /* 0x0000007931317211 */ /* 0x000fe400028f0c32 */
[----:B------:R-:W-:-:S03]  /*77c0*/  @!P4 LEA R50, P5, R160, R120, 0x1 ;  /* 0x00000078a032c211 */ /* 0x000fc600078a08ff */
[----:B--2---:R2:W-:Y:S01]  /*77d0*/  STG.E.128 desc[UR58][R48.64], R88 ;  /* 0x0000005830007986 */ /* 0x0045e2000c101d3a */
[----:B------:R-:W-:-:S05]  /*77e0*/  @!P4 LEA.HI.X R51, R160, R121, R51, 0x1, P5 ;  /* 0x00000079a033c211 */ /* 0x000fca00028f0c33 */
[----:B0-----:R2:W-:Y:S04]  /*77f0*/  @!P4 STG.E.128 desc[UR58][R50.64], R92 ;  /* 0x0000005c3200c986 */ /* 0x0015e8000c101d3a */
.L_x_500:
[----:B------:R-:W-:Y:S05]  /*7800*/  BSYNC B2 ;  /* 0x0000000000027941 */ /* 0x000fea0003800000 */
.L_x_499:
[----:B------:R-:W-:Y:S01]  /*7810*/  ISETP.NE.AND P4, PT, R38, RZ, PT ;  /* 0x000000ff2600720c */ /* 0x000fe20003f85270 */
[----:B------:R-:W-:-:S12]  /*7820*/  BSSY B2, `(.L_x_503) ;  /* 0x000007f000027945 */ /* 0x000fd80003800000 */
[----:B------:R-:W-:Y:S05]  /*7830*/  @!P4 BRA `(.L_x_504) ;  /* 0x0000000400f4c947 */ /* 0x000fea0003800000 */
[----:B--2---:R-:W-:Y:S01]  /*7840*/  SEL R48, R122, R148, !P1 ;  /* 0x000000947a307207 */ /* 0x004fe20004800000 */
[----:B------:R-:W-:Y:S01]  /*7850*/  BSSY B3, `(.L_x_505) ;  /* 0x000006f000037945 */ /* 0x000fe20003800000 */
[----:B------:R-:W-:Y:S02]  /*7860*/  ISETP.GE.AND P4, PT, R0, R117, PT ;  /* 0x000000750000720c */ /* 0x000fe40003f86270 */
[----:B------:R-:W-:-:S04]  /*7870*/  SHF.R.S32.HI R49, RZ, 0x1f, R48 ;  /* 0x0000001fff317819 */ /* 0x000fc80000011430 */
[----:B------:R-:W-:-:S04]  /*7880*/  LEA.HI R49, R49, R48, RZ, 0x4 ;  /* 0x0000003031317211 */ /* 0x000fc800078f20ff */
[----:B------:R-:W-:-:S04]  /*7890*/  LEA.HI.SX32 R88, R49, R30, 0x1c ;  /* 0x0000001e31587211 */ /* 0x000fc800078fe2ff */
[----:B------:R-:W-:-:S04]  /*78a0*/  SHF.R.S32.HI R48, RZ, 0x1f, R88 ;  /* 0x0000001fff307819 */ /* 0x000fc80000011458 */
[----:B------:R-:W-:Y:S02]  /*78b0*/  LEA.HI R48, R48, R88, RZ, 0x3 ;  /* 0x0000005830307211 */ /* 0x000fe400078f18ff */
[----:B------:R-:W-:-:S03]  /*78c0*/  SHF.L.U32 R88, R88, 0x3, RZ ;  /* 0x0000000358587819 */ /* 0x000fc600000006ff */
[----:B------:R-:W-:Y:S01]  /*78d0*/  IMAD.SHL.U32 R48, R48, 0x400, RZ ;  /* 0x0000040030307824 */ /* 0x000fe200078e00ff */
[----:B------:R-:W-:-:S04]  /*78e0*/  LOP3.LUT R49, R191, 0x38, R88, 0xf8, !PT ;  /* 0x00000038bf317812 */ /* 0x000fc800078ef858 */
[----:B------:R-:W-:Y:S02]  /*78f0*/  LOP3.LUT R48, R48, 0x7fffe000, RZ, 0xc0, !PT ;  /* 0x7fffe00030307812 */ /* 0x000fe400078ec0ff */
[----:B------:R-:W-:-:S03]  /*7900*/  LOP3.LUT R49, R49, R193, RZ, 0x3c, !PT ;  /* 0x000000c131317212 */ /* 0x000fc600078e3cff */
[----:B------:R-:W-:-:S04]  /*7910*/  IMAD R48, R192, 0x200, R48 ;  /* 0x00000200c0307824 */ /* 0x000fc800078e0230 */
[----:B------:R-:W-:-:S04]  /*7920*/  IMAD.IADD R48, R48, 0x1, R49 ;  /* 0x0000000130307824 */ /* 0x000fc800078e0231 */
[C---:B------:R-:W-:Y:S02]  /*7930*/  IMAD R60, R16.reuse, 0x6000, R48 ;  /* 0x00006000103c7824 */ /* 0x040fe400078e0230 */
[----:B------:R-:W-:Y:S02]  /*7940*/  IMAD R48, R16, 0x6000, R141 ;  /* 0x0000600010307824 */ /* 0x000fe400078e028d */
[----:B------:R-:W-:-:S03]  /*7950*/  IMAD R60, R60, 0x2, R2 ;  /* 0x000000023c3c7824 */ /* 0x000fc600078e0202 */
[----:B------:R-:W-:-:S03]  /*7960*/  LEA R48, R48, R2, 0x1 ;  /* 0x0000000230307211 */ /* 0x000fc600078e08ff */
[----:B------:R-:W0:Y:S04]  /*7970*/  LDS.128 R60, [R60+0x1c400] ;  /* 0x01c400003c3c7984 */ /* 0x000e280000000c00 */
[----:B------:R-:W2:Y:S01]  /*7980*/  LDS.128 R48, [R48+0x1c400] ;  /* 0x01c4000030307984 */ /* 0x000ea20000000c00 */
[----:B------:R-:W-:Y:S05]  /*7990*/  @P4 BRA `(.L_x_506) ;  /* 0x0000000400684947 */ /* 0x000fea0003800000 */
[----:B0-----:R-:W-:Y:S01]  /*79a0*/  IMAD.MOV.U32 R90, RZ, RZ, R61 ;  /* 0x000000ffff5a7224 */ /* 0x001fe200078e003d */
[----:B--2---:R-:W-:Y:S01]  /*79b0*/  MOV R89, R49 ;  /* 0x0000003100597202 */ /* 0x004fe20000000f00 */
[--C-:B------:R-:W-:Y:S01]  /*79c0*/  HADD2.F32 R91, -RZ, R179.reuse.H1_H1 ;  /* 0x300000b3ff5b7230 */ /* 0x100fe20000004100 */
[--C-:B------:R-:W-:Y:S01]  /*79d0*/  SHF.R.U64 R44, R44, 0x10, R45.reuse ;  /* 0x000000102c2c7819 */ /* 0x100fe2000000122d */
[----:B------:R-:W-:Y:S01]  /*79e0*/  HADD2.F32 R92, -RZ, R179.H0_H0 ;  /* 0x200000b3ff5c7230 */ /* 0x000fe20000004100 */
[----:B------:R-:W-:Y:S01]  /*79f0*/  SHF.R.U32.HI R45, RZ, 0x10, R45 ;  /* 0x00000010ff2d7819 */ /* 0x000fe2000001162d */
[--C-:B------:R-:W-:Y:S01]  /*7a00*/  HADD2.F32 R49, -RZ, R90.reuse.H0_H0 ;  /* 0x2000005aff317230 */ /* 0x100fe20000004100 */
[----:B------:R-:W-:Y:S01]  /*7a10*/  SHF.R.U64 R46, R46, 0x10, R47 ;  /* 0x000000102e2e7819 */ /* 0x000fe2000000122f */
[----:B------:R-:W-:Y:S02]  /*7a20*/  HADD2.F32 R93, -RZ, R89.H0_H0 ;  /* 0x20000059ff5d7230 */ /* 0x000fe40000004100 */
[----:B------:R-:W-:-:S02]  /*7a30*/  HADD2.F32 R90, -RZ, R90.H1_H1 ;  /* 0x3000005aff5a7230 */ /* 0x000fc40000004100 */
[-C--:B------:R-:W-:Y:S01]  /*7a40*/  FMUL.FTZ R61, R49, R91.reuse ;  /* 0x0000005b313d7220 */ /* 0x080fe20000410000 */
[----:B------:R-:W-:Y:S02]  /*7a50*/  HADD2.F32 R45, -RZ, R45.H0_H0 ;  /* 0x2000002dff2d7230 */ /* 0x000fe40000004100 */
[C---:B------:R-:W-:Y:S01]  /*7a60*/  FMUL.FTZ R91, R93.reuse, R91 ;  /* 0x0000005b5d5b7220 */ /* 0x040fe20000410000 */
[----:B------:R-:W-:Y:S02]  /*7a70*/  HADD2.F32 R46, -RZ, R46.H0_H0 ;  /* 0x2000002eff2e7230 */ /* 0x000fe40000004100 */
[-C--:B------:R-:W-:Y:S01]  /*7a80*/  FFMA.FTZ R61, R93, R92.reuse, -R61 ;  /* 0x0000005c5d3d7223 */ /* 0x080fe2000001083d */
[----:B------:R-:W-:Y:S01]  /*7a90*/  FFMA.FTZ R49, R49, R92, R91 ;  /* 0x0000005c31317223 */ /* 0x000fe2000001005b */
[--C-:B------:R-:W-:Y:S01]  /*7aa0*/  SHF.R.U32.HI R91, RZ, 0x10, R57.reuse ;  /* 0x00000010ff5b7819 */ /* 0x100fe20000011639 */
[----:B------:R-:W-:Y:S01]  /*7ab0*/  HADD2.F32 R92, -RZ, R178.H1_H1 ;  /* 0x300000b2ff5c7230 */ /* 0x000fe20000004100 */
[----:B------:R-:W-:Y:S01]  /*7ac0*/  SHF.R.U64 R57, R56, 0x10, R57 ;  /* 0x0000001038397819 */ /* 0x000fe20000001239 */
[----:B------:R-:W-:-:S02]  /*7ad0*/  HADD2.F32 R56, -RZ, R89.H1_H1 ;  /* 0x30000059ff387230 */ /* 0x000fc40000004100 */
[----:B------:R-:W-:Y:S02]  /*7ae0*/  HADD2.F32 R91, -RZ, R91.H0_H0 ;  /* 0x2000005bff5b7230 */ /* 0x000fe40000004100 */
[----:B------:R-:W-:-:S03]  /*7af0*/  HADD2.F32 R57, -RZ, R57.H0_H0 ;  /* 0x20000039ff397230 */ /* 0x000fc60000004100 */
[-C--:B------:R-:W-:Y:S01]  /*7b00*/  FMUL.FTZ R89, R90, R91.reuse ;  /* 0x0000005b5a597220 */ /* 0x080fe20000410000 */
[----:B------:R-:W-:-:S03]  /*7b10*/  FMUL.FTZ R91, R56, R91 ;  /* 0x0000005b385b7220 */ /* 0x000fc60000410000 */
[-C--:B------:R-:W-:Y:S01]  /*7b20*/  FFMA.FTZ R56, R56, R45.reuse, -R89 ;  /* 0x0000002d38387223 */ /* 0x080fe20000010859 */
[----:B------:R-:W-:Y:S02]  /*7b30*/  HADD2.F32 R89, -RZ, R63.H0_H0 ;  /* 0x2000003fff597230 */ /* 0x000fe40000004100 */
[----:B------:R-:W-:Y:S01]  /*7b40*/  FFMA.FTZ R45, R90, R45, R91 ;  /* 0x0000002d5a2d7223 */ /* 0x000fe2000001005b */
[----:B------:R-:W-:Y:S02]  /*7b50*/  HADD2.F32 R90, -RZ, R178.H0_H0 ;  /* 0x200000b2ff5a7230 */ /* 0x000fe40000004100 */
[--C-:B------:R-:W-:Y:S02]  /*7b60*/  HADD2.F32 R91, -RZ, R51.reuse.H0_H0 ;  /* 0x20000033ff5b7230 */ /* 0x100fe40000004100 */
[----:B------:R-:W-:Y:S01]  /*7b70*/  FMUL.FTZ R93, R89, R92 ;  /* 0x0000005c595d7220 */ /* 0x000fe20000410000 */
[----:B------:R-:W-:Y:S01]  /*7b80*/  HADD2.F32 R51, -RZ, R51.H1_H1 ;  /* 0x30000033ff337230 */ /* 0x000fe20000004100 */
[----:B------:R-:W-:-:S02]  /*7b90*/  F2FP.F16.F32.PACK_AB R56, R56, R61 ;  /* 0x0000003d3838723e */ /* 0x000fc400000000ff */
[C---:B------:R-:W-:Y:S01]  /*7ba0*/  FFMA.FTZ R93, R91.reuse, R90, -R93 ;  /* 0x0000005a5b5d7223 */ /* 0x040fe2000001085d */
[----:B------:R-:W-:Y:S01]  /*7bb0*/  FMUL.FTZ R91, R91, R92 ;  /* 0x0000005c5b5b7220 */ /* 0x000fe20000410000 */
[----:B------:R-:W-:Y:S01]  /*7bc0*/  HADD2.F32 R92, -RZ, R177.H1_H1 ;  /* 0x300000b1ff5c7230 */ /* 0x000fe20000004100 */
[----:B------:R-:W-:Y:S01]  /*7bd0*/  F2FP.F16.F32.PACK_AB R45, R45, R49 ;  /* 0x000000312d2d723e */ /* 0x000fe200000000ff */
[----:B------:R-:W-:Y:S02]  /*7be0*/  IMAD.MOV.U32 R49, RZ, RZ, R56 ;  /* 0x000000ffff317224 */ /* 0x000fe400078e0038 */
[----:B------:R-:W-:Y:S01]  /*7bf0*/  FFMA.FTZ R91, R89, R90, R91 ;  /* 0x0000005a595b7223 */ /* 0x000fe2000001005b */
[----:B------:R-:W-:Y:S02]  /*7c00*/  SHF.R.U32.HI R89, RZ, 0x10, R47 ;  /* 0x00000010ff597819 */ /* 0x000fe4000001162f */
[--C-:B------:R-:W-:Y:S01]  /*7c10*/  SHF.R.U64 R47, R58, 0x10, R59.reuse ;  /* 0x000000103a2f7819 */ /* 0x100fe2000000123b */
[----:B------:R-:W-:Y:S01]  /*7c20*/  HADD2.F32 R58, -RZ, R63.H1_H1 ;  /* 0x3000003fff3a7230 */ /* 0x000fe20000004100 */
[----:B------:R-:W-:Y:S01]  /*7c30*/  SHF.R.U32.HI R59, RZ, 0x10, R59 ;  /* 0x00000010ff3b7819 */ /* 0x000fe2000001163b */
[----:B------:R-:W-:-:S02]  /*7c40*/  HADD2.F32 R89, -RZ, R89.H0_H0 ;  /* 0x20000059ff597230 */ /* 0x000fc40000004100 */
[----:B------:R-:W-:Y:S02]  /*7c50*/  HADD2.F32 R47, -RZ, R47.H0_H0 ;  /* 0x2000002fff2f7230 */ /* 0x000fe40000004100 */
[----:B------:R-:W-:Y:S02]  /*7c60*/  HADD2.F32 R59, -RZ, R59.H0_H0 ;  /* 0x2000003bff3b7230 */ /* 0x000fe40000004100 */
[----:B------:R-:W-:-:S03]  /*7c70*/  IMAD.MOV.U32 R61, RZ, RZ, R45 ;  /* 0x000000ffff3d7224 */ /* 0x000fc600078e002d */
[----:B------:R-:W-:-:S04]  /*7c80*/  FMUL.FTZ R63, R58, R59 ;  /* 0x0000003b3a3f7220 */ /* 0x000fc80000410000 */
[C---:B------:R-:W-:Y:S01]  /*7c90*/  FFMA.FTZ R63, R51.reuse, R89, -R63 ;  /* 0x00000059333f7223 */ /* 0x040fe2000001083f */
[----:B------:R-:W-:Y:S01]  /*7ca0*/  FMUL.FTZ R51, R51, R59 ;  /* 0x0000003b33337220 */ /* 0x000fe20000410000 */
[----:B------:R-:W-:-:S03]  /*7cb0*/  HADD2.F32 R59, -RZ, R177.H0_H0 ;  /* 0x200000b1ff3b7230 */ /* 0x000fc60000004100 */
[----:B------:R-:W-:Y:S01]  /*7cc0*/  FFMA.FTZ R51, R58, R89, R51 ;  /* 0x000000593a337223 */ /* 0x000fe20000010033 */
[----:B------:R-:W-:Y:S01]  /*7cd0*/  HADD2.F32 R58, -RZ, R60.H0_H0 ;  /* 0x2000003cff3a7230 */ /* 0x000fe20000004100 */
[----:B------:R-:W-:Y:S01]  /*7ce0*/  F2FP.F16.F32.PACK_AB R63, R63, R93 ;  /* 0x0000005d3f3f723e */ /* 0x000fe200000000ff */
[----:B------:R-:W-:Y:S02]  /*7cf0*/  HADD2.F32 R89, -RZ, R48.H0_H0 ;  /* 0x20000030ff597230 */ /* 0x000fe40000004100 */
[----:B------:R-:W-:Y:S02]  /*7d00*/  HADD2.F32 R60, -RZ, R60.H1_H1 ;  /* 0x3000003cff3c7230 */ /* 0x000fe40000004100 */
[-C--:B------:R-:W-:Y:S01]  /*7d10*/  FMUL.FTZ R90, R58, R92.reuse ;  /* 0x0000005c3a5a7220 */ /* 0x080fe20000410000 */
[----:B------:R-:W-:Y:S01]  /*7d20*/  F2FP.F16.F32.PACK_AB R91, R51, R91 ;  /* 0x0000005b335b723e */ /* 0x000fe200000000ff */
[C---:B------:R-:W-:Y:S01]  /*7d30*/  FMUL.FTZ R92, R89.reuse, R92 ;  /* 0x0000005c595c7220 */ /* 0x040fe20000410000 */
[----:B------:R-:W-:Y:S01]  /*7d40*/  MOV R51, R63 ;  /* 0x0000003f00337202 */ /* 0x000fe20000000f00 */
[----:B------:R-:W-:Y:S01]  /*7d50*/  FFMA.FTZ R90, R89, R59, -R90 ;  /* 0x0000003b595a7223 */ /* 0x000fe2000001085a */
[----:B------:R-:W-:-:S02]  /*7d60*/  HADD2.F32 R89, -RZ, R176.H1_H1 ;  /* 0x300000b0ff597230 */ /* 0x000fc40000004100 */
[----:B------:R-:W-:Y:S01]  /*7d70*/  FFMA.FTZ R92, R58, R59, R92 ;  /* 0x0000003b3a5c7223 */ /* 0x000fe2000001005c */
[----:B------:R-:W-:Y:S02]  /*7d80*/  HADD2.F32 R58, -RZ, R48.H1_H1 ;  /* 0x30000030ff3a7230 */ /* 0x000fe40000004100 */
[----:B------:R-:W-:Y:S02]  /*7d90*/  HADD2.F32 R48, -RZ, R44.H0_H0 ;  /* 0x2000002cff307230 */ /* 0x000fe40000004100 */
[-C--:B------:R-:W-:Y:S01]  /*7da0*/  FMUL.FTZ R44, R60, R57.reuse ;  /* 0x000000393c2c7220 */ /* 0x080fe20000410000 */
[--C-:B------:R-:W-:Y:S02]  /*7db0*/  HADD2.F32 R59, -RZ, R50.reuse.H0_H0 ;  /* 0x20000032ff3b7230 */ /* 0x100fe40000004100 */
[C---:B------:R-:W-:Y:S01]  /*7dc0*/  FMUL.FTZ R57, R58.reuse, R57 ;  /* 0x000000393a397220 */ /* 0x040fe20000410000 */
[----:B------:R-:W-:Y:S02]  /*7dd0*/  HADD2.F32 R50, -RZ, R50.H1_H1 ;  /* 0x30000032ff327230 */ /* 0x000fe40000004100 */
[----:B------:R-:W-:Y:S01]  /*7de0*/  FFMA.FTZ R44, R58, R48, -R44 ;  /* 0x000000303a2c7223 */ /* 0x000fe2000001082c */
[----:B------:R-:W-:-:S02]  /*7df0*/  HADD2.F32 R58, -RZ, R176.H0_H0 ;  /* 0x200000b0ff3a7230 */ /* 0x000fc40000004100 */
[----:B------:R-:W-:Y:S01]  /*7e00*/  FFMA.FTZ R48, R60, R48, R57 ;  /* 0x000000303c307223 */ /* 0x000fe20000010039 */
[--C-:B------:R-:W-:Y:S02]  /*7e10*/  HADD2.F32 R57, -RZ, R62.reuse.H0_H0 ;  /* 0x2000003eff397230 */ /* 0x100fe40000004100 */
[----:B------:R-:W-:Y:S01]  /*7e20*/  HADD2.F32 R62, -RZ, R62.H1_H1 ;  /* 0x3000003eff3e7230 */ /* 0x000fe20000004100 */
[----:B------:R-:W-:Y:S01]  /*7e30*/  F2FP.F16.F32.PACK_AB R44, R44, R90 ;  /* 0x0000005a2c2c723e */ /* 0x000fe200000000ff */
[----:B------:R-:W-:Y:S02]  /*7e40*/  IMAD.MOV.U32 R63, RZ, RZ, R91 ;  /* 0x000000ffff3f7224 */ /* 0x000fe400078e005b */
[-C--:B------:R-:W-:Y:S01]  /*7e50*/  FMUL.FTZ R60, R57, R89.reuse ;  /* 0x00000059393c7220 */ /* 0x080fe20000410000 */
[----:B------:R-:W-:Y:S01]  /*7e60*/  FMUL.FTZ R89, R59, R89 ;  /* 0x000000593b597220 */ /* 0x000fe20000410000 */
[----:B------:R-:W-:Y:S01]  /*7e70*/  F2FP.F16.F32.PACK_AB R92, R48, R92 ;  /* 0x0000005c305c723e */ /* 0x000fe200000000ff */
[----:B------:R-:W-:-:S02]  /*7e80*/  IMAD.MOV.U32 R48, RZ, RZ, R44 ;  /* 0x000000ffff307224 */ /* 0x000fc400078e002c */
[-C--:B------:R-:W-:Y:S01]  /*7e90*/  FFMA.FTZ R60, R59, R58.reuse, -R60 ;  /* 0x0000003a3b3c7223 */ /* 0x080fe2000001083c */
[----:B------:R-:W-:Y:S01]  /*7ea0*/  FFMA.FTZ R89, R57, R58, R89 ;  /* 0x0000003a39597223 */ /* 0x000fe20000010059 */
[-C--:B------:R-:W-:Y:S01]  /*7eb0*/  FMUL.FTZ R57, R62, R47.reuse ;  /* 0x0000002f3e397220 */ /* 0x080fe20000410000 */
[----:B------:R-:W-:-:S03]  /*7ec0*/  FMUL.FTZ R47, R50, R47 ;  /* 0x0000002f322f7220 */ /* 0x000fc60000410000 */
[-C--:B------:R-:W-:Y:S01]  /*7ed0*/  FFMA.FTZ R57, R50, R46.reuse, -R57 ;  /* 0x0000002e32397223 */ /* 0x080fe20000010839 */
[----:B------:R-:W-:-:S04]  /*7ee0*/  FFMA.FTZ R47, R62, R46, R47 ;  /* 0x0000002e3e2f7223 */ /* 0x000fc8000001002f */
[----:B------:R-:W-:Y:S02]  /*7ef0*/  F2FP.F16.F32.PACK_AB R57, R57, R60 ;  /* 0x0000003c3939723e */ /* 0x000fe400000000ff */
[----:B------:R-:W-:Y:S02]  /*7f00*/  F2FP.F16.F32.PACK_AB R47, R47, R89 ;  /* 0x000000592f2f723e */ /* 0x000fe400000000ff */
[----:B------:R-:W-:Y:S01]  /*7f10*/  MOV R60, R92 ;  /* 0x0000005c003c7202 */ /* 0x000fe20000000f00 */
[----:B------:R-:W-:Y:S02]  /*7f20*/  IMAD.MOV.U32 R50, RZ, RZ, R57 ;  /* 0x000000ffff327224 */ /* 0x000fe400078e0039 */
[----:B------:R-:W-:-:S07]  /*7f30*/  IMAD.MOV.U32 R62, RZ, RZ, R47 ;  /* 0x000000ffff3e7224 */ /* 0x000fce00078e002f */
.L_x_506:
[----:B------:R-:W-:Y:S05]  /*7f40*/  BSYNC B3 ;  /* 0x0000000000037941 */ /* 0x000fea0003800000 */
.L_x_505:
        /* <DEDUP_REMOVED lines=12> */
.L_x_504:
[----:B------:R-:W-:Y:S05]  /*8010*/  BSYNC B2 ;  /* 0x0000000000027941 */ /* 0x000fea0003800000 */
.L_x_503:
[----:B------:R-:W-:-:S13]  /*8020*/  ISETP.NE.AND P4, PT, R39, RZ, PT ;  /* 0x000000ff2700720c */ /* 0x000fda0003f85270 */
[----:B------:R-:W-:Y:S05]  /*8030*/  @!P4 BRA `(.L_x_498) ;  /* 0x0000000400f0c947 */ /* 0x000fea0003800000 */
[----:B---3--:R-:W3:Y:S01]  /*8040*/  LDL R44, [R1+0x10] ;  /* 0x00001000012c7983 */ /* 0x008ee20000100800 */
[----:B------:R-:W-:Y:S01]  /*8050*/  ISETP.GE.AND P4, PT, R3, R117, PT ;  /* 0x000000750300720c */ /* 0x000fe20003f86270 */
[----:B------:R-:W-:Y:S01]  /*8060*/  BSSY B2, `(.L_x_507) ;  /* 0x000006d000027945 */ /* 0x000fe20003800000 */
[----:B---3--:R-:W-:-:S04]  /*8070*/  LOP3.LUT P5, RZ, R44, 0x1, RZ, 0xc0, !PT ;  /* 0x000000012cff7812 */ /* 0x008fc800078ac0ff */
[----:B------:R-:W-:-:S04]  /*8080*/  SEL R44, R122, R148, !P5 ;  /* 0x000000947a2c7207 */ /* 0x000fc80006800000 */
[----:B------:R-:W-:-:S04]  /*8090*/  SHF.R.S32.HI R45, RZ, 0x1f, R44 ;  /* 0x0000001fff2d7819 */ /* 0x000fc8000001142c */
[----:B------:R-:W-:-:S04]  /*80a0*/  LEA.HI R45, R45, R44, RZ, 0x4 ;  /* 0x0000002c2d2d7211 */ /* 0x000fc800078f20ff */
[----:B------:R-:W-:-:S04]  /*80b0*/  LEA.HI.SX32 R56, R45, R32, 0x1c ;  /* 0x000000202d387211 */ /* 0x000fc800078fe2ff */
[----:B------:R-:W-:-:S04]  /*80c0*/  SHF.R.S32.HI R44, RZ, 0x1f, R56 ;  /* 0x0000001fff2c7819 */ /* 0x000fc80000011438 */
[----:B------:R-:W-:Y:S01]  /*80d0*/  LEA.HI R44, R44, R56, RZ, 0x3 ;  /* 0x000000382c2c7211 */ /* 0x000fe200078f18ff */
[----:B------:R-:W-:-:S03]  /*80e0*/  IMAD.SHL.U32 R56, R56, 0x8, RZ ;  /* 0x0000000838387824 */ /* 0x000fc600078e00ff */
[----:B------:R-:W-:Y:S02]  /*80f0*/  SHF.L.U32 R44, R44, 0xa, RZ ;  /* 0x0000000a2c2c7819 */ /* 0x000fe400000006ff */
[----:B------:R-:W-:Y:S02]  /*8100*/  LOP3.LUT R45, R191, 0x38, R56, 0xf8, !PT ;  /* 0x00000038bf2d7812 */ /* 0x000fe400078ef838 */
[----:B------:R-:W-:Y:S02]  /*8110*/  LOP3.LUT R44, R44, 0x7fffe000, RZ, 0xc0, !PT ;  /* 0x7fffe0002c2c7812 */ /* 0x000fe400078ec0ff */
[----:B------:R-:W-:-:S03]  /*8120*/  LOP3.LUT R45, R45, R193, RZ, 0x3c, !PT ;  /* 0x000000c12d2d7212 */ /* 0x000fc600078e3cff */
[----:B------:R-:W-:-:S05]  /*8130*/  IMAD R44, R192, 0x200, R44 ;  /* 0x00000200c02c7824 */ /* 0x000fca00078e022c */
[----:B------:R-:W-:-:S05]  /*8140*/  IADD3 R44, R44, R45, RZ ;  /* 0x0000002d2c2c7210 */ /* 0x000fca0007ffe0ff */
[C---:B--2---:R-:W-:Y:S02]  /*8150*/  IMAD R48, R16.reuse, 0x6000, R44 ;  /* 0x0000600010307824 */ /* 0x044fe400078e022c */
[----:B------:R-:W-:Y:S02]  /*8160*/  IMAD R44, R16, 0x6000, R139 ;  /* 0x00006000102c7824 */ /* 0x000fe400078e028b */
[--C-:B------:R-:W-:Y:S02]  /*8170*/  IMAD R48, R48, 0x2, R2.reuse ;  /* 0x0000000230307824 */ /* 0x100fe400078e0202 */
[----:B------:R-:W-:-:S04]  /*8180*/  IMAD R44, R44, 0x2, R2 ;  /* 0x000000022c2c7824 */ /* 0x000fc800078e0202 */
[----:B------:R-:W0:Y:S04]  /*8190*/  LDS.128 R48, [R48+0x1c400] ;  /* 0x01c4000030307984 */ /* 0x000e280000000c00 */
[----:B------:R-:W2:Y:S01]  /*81a0*/  LDS.128 R44, [R44+0x1c400] ;  /* 0x01c400002c2c7984 */ /* 0x000ea20000000c00 */
[----:B------:R-:W-:Y:S05]  /*81b0*/  @P4 BRA `(.L_x_508) ;  /* 0x00000004005c4947 */ /* 0x000fea0003800000 */
[----:B------:R-:W-:Y:S01]  /*81c0*/  HADD2.F32 R58, -RZ, R175.H1_H1 ;  /* 0x300000afff3a7230 */ /* 0x000fe20000004100 */
[--C-:B------:R-:W-:Y:S01]  /*81d0*/  SHF.R.U64 R40, R40, 0x10, R41.reuse ;  /* 0x0000001028287819 */ /* 0x100fe20000001229 */
[----:B0-----:R-:W-:Y:S01]  /*81e0*/  HADD2.F32 R57, -RZ, R49.H0_H0 ;  /* 0x20000031ff397230 */ /* 0x001fe20000004100 */
[----:B------:R-:W-:Y:S01]  /*81f0*/  SHF.R.U32.HI R41, RZ, 0x10, R41 ;  /* 0x00000010ff297819 */ /* 0x000fe20000011629 */
[----:B--2---:R-:W-:Y:S01]  /*8200*/  HADD2.F32 R60, -RZ, R45.H0_H0 ;  /* 0x2000002dff3c7230 */ /* 0x004fe20000004100 */
[----:B------:R-:W-:Y:S01]  /*8210*/  SHF.R.U64 R52, R52, 0x10, R53 ;  /* 0x0000001034347819 */ /* 0x000fe20000001235 */
[----:B------:R-:W-:Y:S02]  /*8220*/  HADD2.F32 R59, -RZ, R173.H1_H1 ;  /* 0x300000adff3b7230 */ /* 0x000fe40000004100 */
[-C--:B------:R-:W-:Y:S01]  /*8230*/  FMUL.FTZ R61, R57, R58.reuse ;  /* 0x0000003a393d7220 */ /* 0x080fe20000410000 */
[----:B------:R-:W-:Y:S02]  /*8240*/  HADD2.F32 R49, -RZ, R49.H1_H1 ;  /* 0x30000031ff317230 */ /* 0x000fe40000004100 */
[----:B------:R-:W-:Y:S01]  /*8250*/  FMUL.FTZ R58, R60, R58 ;  /* 0x0000003a3c3a7220 */ /* 0x000fe20000410000 */
[----:B------:R-:W-:-:S02]  /*8260*/  HADD2.F32 R45, -RZ, R45.H1_H1 ;  /* 0x3000002dff2d7230 */ /* 0x000fc40000004100 */
[-C--:B------:R-:W-:Y:S01]  /*8270*/  FFMA.FTZ R61, R60, R59.reuse, -R61 ;  /* 0x0000003b3c3d7223 */ /* 0x080fe2000001083d */
[----:B------:R-:W-:Y:S02]  /*8280*/  HADD2.F32 R41, -RZ, R41.H0_H0 ;  /* 0x20000029ff297230 */ /* 0x000fe40000004100 */
[----:B------:R-:W-:Y:S01]  /*8290*/  FFMA.FTZ R57, R57, R59, R58 ;  /* 0x0000003b39397223 */ /* 0x000fe2000001003a */
[----:B------:R-:W-:Y:S01]  /*82a0*/  SHF.R.U32.HI R58, RZ, 0x10, R53 ;  /* 0x00000010ff3a7819 */ /* 0x000fe20000011635 */
[--C-:B------:R-:W-:Y:S01]  /*82b0*/  HADD2.F32 R59, -RZ, R47.reuse.H0_H0 ;  /* 0x2000002fff3b7230 */ /* 0x100fe20000004100 */
[----:B------:R-:W-:Y:S01]  /*82c0*/  SHF.R.U64 R42, R42, 0x10, R43 ;  /* 0x000000102a2a7819 */ /* 0x000fe2000000122b */
[----:B------:R-:W-:Y:S02]  /*82d0*/  HADD2.F32 R47, -RZ, R47.H1_H1 ;  /* 0x3000002fff2f7230 */ /* 0x000fe40000004100 */
[----:B------:R-:W-:Y:S02]  /*82e0*/  HADD2.F32 R58, -RZ, R58.H0_H0 ;  /* 0x2000003aff3a7230 */ /* 0x000fe40000004100 */
[----:B------:R-:W-:-:S02]  /*82f0*/  HADD2.F32 R175, -RZ, R175.H0_H0 ;  /* 0x200000afffaf7230 */ /* 0x000fc40000004100 */
[----:B------:R-:W-:Y:S02]  /*8300*/  HADD2.F32 R173, -RZ, R173.H0_H0 ;  /* 0x200000adffad7230 */ /* 0x000fe40000004100 */
[-C--:B------:R-:W-:Y:S01]  /*8310*/  FMUL.FTZ R53, R49, R58.reuse ;  /* 0x0000003a31357220 */ /* 0x080fe20000410000 */
[C---:B------:R-:W-:Y:S01]  /*8320*/  FMUL.FTZ R58, R45.reuse, R58 ;  /* 0x0000003a2d3a7220 */ /* 0x040fe20000410000 */
[----:B------:R-:W-:Y:S02]  /*8330*/  HADD2.F32 R52, -RZ, R52.H0_H0 ;  /* 0x20000034ff347230 */ /* 0x000fe40000004100 */
[-C--:B------:R-:W-:Y:S01]  /*8340*/  FFMA.FTZ R45, R45, R41.reuse, -R53 ;  /* 0x000000292d2d7223 */ /* 0x080fe20000010835 */
[----:B------:R-:W-:Y:S01]  /*8350*/  FFMA.FTZ R41, R49, R41, R58 ;  /* 0x0000002931297223 */ /* 0x000fe2000001003a */
[----:B------:R-:W-:Y:S01]  /*8360*/  MOV R49, R51 ;  /* 0x0000003300317202 */ /* 0x000fe20000000f00 */
[----:B------:R-:W-:Y:S02]  /*8370*/  HADD2.F32 R51, -RZ, R174.H1_H1 ;  /* 0x300000aeff337230 */ /* 0x000fe40000004100 */
[----:B------:R-:W-:Y:S01]  /*8380*/  HADD2.F32 R58, -RZ, R172.H1_H1 ;  /* 0x300000acff3a7230 */ /* 0x000fe20000004100 */
[----:B------:R-:W-:Y:S01]  /*8390*/  F2FP.F16.F32.PACK_AB R41, R41, R57 ;  /* 0x000000392929723e */ /* 0x000fe200000000ff */
[--C-:B------:R-:W-:Y:S01]  /*83a0*/  HADD2.F32 R53, -RZ, R49.reuse.H0_H0 ;  /* 0x20000031ff357230 */ /* 0x100fe20000004100 */
[----:B------:R-:W-:Y:S01]  /*83b0*/  F2FP.F16.F32.PACK_AB R45, R45, R61 ;  /* 0x0000003d2d2d723e */ /* 0x000fe200000000ff */
[----:B------:R-:W-:-:S02]  /*83c0*/  HADD2.F32 R49, -RZ, R49.H1_H1 ;  /* 0x30000031ff317230 */ /* 0x000fc40000004100 */
[----:B------:R-:W-:Y:S02]  /*83d0*/  HADD2.F32 R40, -RZ, R40.H0_H0 ;  /* 0x20000028ff287230 */ /* 0x000fe40000004100 */
[-C--:B------:R-:W-:Y:S01]  /*83e0*/  FMUL.FTZ R60, R53, R51.reuse ;  /* 0x00000033353c7220 */ /* 0x080fe20000410000 */
[----:B------:R-:W-:Y:S01]  /*83f0*/  FMUL.FTZ R51, R59, R51 ;  /* 0x000000333b337220 */ /* 0x000fe20000410000 */
[----:B------:R-:W-:Y:S02]  /*8400*/  HADD2.F32 R174, -RZ, R174.H0_H0 ;  /* 0x200000aeffae7230 */ /* 0x000fe40000004100 */
[----:B------:R-:W-:Y:S02]  /*8410*/  HADD2.F32 R172, -RZ, R172.H0_H0 ;  /* 0x200000acffac7230 */ /* 0x000fe40000004100 */
[-C--:B------:R-:W-:Y:S01]  /*8420*/  FFMA.FTZ R51, R53, R58.reuse, R51 ;  /* 0x0000003a35337223 */ /* 0x080fe20000010033 */
[----:B------:R-:W-:Y:S01]  /*8430*/  SHF.R.U32.HI R53, RZ, 0x10, R43 ;  /* 0x00000010ff357819 */ /* 0x000fe2000001162b */
[----:B------:R-:W-:Y:S01]  /*8440*/  HADD2.F32 R42, -RZ, R42.H0_H0 ;  /* 0x2000002aff2a7230 */ /* 0x000fe20000004100 */
[--C-:B------:R-:W-:Y:S01]  /*8450*/  SHF.R.U64 R43, R54, 0x10, R55.reuse ;  /* 0x00000010362b7819 */ /* 0x100fe20000001237 */
[----:B------:R-:W-:Y:S01]  /*8460*/  FFMA.FTZ R60, R59, R58, -R60 ;  /* 0x0000003a3b3c7223 */ /* 0x000fe2000001083c */
[----:B------:R-:W-:Y:S01]  /*8470*/  SHF.R.U32.HI R54, RZ, 0x10, R55 ;  /* 0x00000010ff367819 */ /* 0x000fe20000011637 */
[----:B------:R-:W-:-:S02]  /*8480*/  HADD2.F32 R53, -RZ, R53.H0_H0 ;  /* 0x20000035ff357230 */ /* 0x000fc40000004100 */
[----:B------:R-:W-:Y:S02]  /*8490*/  HADD2.F32 R43, -RZ, R43.H0_H0 ;  /* 0x2000002bff2b7230 */ /* 0x000fe40000004100 */
[----:B------:R-:W-:-:S05]  /*84a0*/  HADD2.F32 R54, -RZ, R54.H0_H0 ;  /* 0x20000036ff367230 */ /* 0x000fca0000004100 */
[----:B------:R-:W-:-:S04]  /*84b0*/  FMUL.FTZ R55, R49, R54 ;  /* 0x0000003631377220 */ /* 0x000fc80000410000 */
[C---:B------:R-:W-:Y:S01]  /*84c0*/  FFMA.FTZ R55, R47.reuse, R53, -R55 ;  /* 0x000000352f377223 */ /* 0x040fe20000010837 */
[----:B------:R-:W-:-:S04]  /*84d0*/  FMUL.FTZ R47, R47, R54 ;  /* 0x000000362f2f7220 */ /* 0x000fc80000410000 */
[----:B------:R-:W-:Y:S01]  /*84e0*/  FFMA.FTZ R47, R49, R53, R47 ;  /* 0x00000035312f7223 */ /* 0x000fe2000001002f */
[----:B------:R-:W-:Y:S01]  /*84f0*/  HADD2.F32 R49, -RZ, R48.H0_H0 ;  /* 0x20000030ff317230 */ /* 0x000fe20000004100 */
[----:B------:R-:W-:Y:S01]  /*8500*/  F2FP.F16.F32.PACK_AB R55, R55, R60 ;  /* 0x0000003c3737723e */ /* 0x000fe200000000ff */
[----:B------:R-:W-:Y:S02]  /*8510*/  HADD2.F32 R53, -RZ, R44.H0_H0 ;  /* 0x2000002cff357230 */ /* 0x000fe40000004100 */
[----:B------:R-:W-:Y:S02]  /*8520*/  HADD2.F32 R48, -RZ, R48.H1_H1 ;  /* 0x30000030ff307230 */ /* 0x000fe40000004100 */
[-C--:B------:R-:W-:Y:S01]  /*8530*/  FMUL.FTZ R54, R49, R175.reuse ;  /* 0x000000af31367220 */ /* 0x080fe20000410000 */
[----:B------:R-:W-:Y:S02]  /*8540*/  HADD2.F32 R44, -RZ, R44.H1_H1 ;  /* 0x3000002cff2c7230 */ /* 0x000fe40000004100 */
[----:B------:R-:W-:Y:S01]  /*8550*/  FMUL.FTZ R175, R53, R175 ;  /* 0x000000af35af7220 */ /* 0x000fe20000410000 */
[----:B------:R-:W-:Y:S01]  /*8560*/  F2FP.F16.F32.PACK_AB R51, R47, R51 ;  /* 0x000000332f33723e */ /* 0x000fe200000000ff */
[----:B------:R-:W-:Y:S01]  /*8570*/  FFMA.FTZ R54, R53, R173, -R54 ;  /* 0x000000ad35367223 */ /* 0x000fe20000010836 */
[----:B------:R-:W-:-:S02]  /*8580*/  IMAD.MOV.U32 R47, RZ, RZ, R55 ;  /* 0x000000ffff2f7224 */ /* 0x000fc400078e0037 */
[----:B------:R-:W-:Y:S01]  /*8590*/  FFMA.FTZ R175, R49, R173, R175 ;  /* 0x000000ad31af7223 */ /* 0x000fe200000100af */
[-C--:B------:R-:W-:Y:S01]  /*85a0*/  FMUL.FTZ R49, R48, R52.reuse ;  /* 0x0000003430317220 */ /* 0x080fe20000410000 */
[----:B------:R-:W-:-:S03]  /*85b0*/  FMUL.FTZ R52, R44, R52 ;  /* 0x000000342c347220 */ /* 0x000fc60000410000 */
[-C--:B------:R-:W-:Y:S01]  /*85c0*/  FFMA.FTZ R49, R44, R40.reuse, -R49 ;  /* 0x000000282c317223 */ /* 0x080fe20000010831 */
[----:B------:R-:W-:Y:S01]  /*85d0*/  FFMA.FTZ R52, R48, R40, R52 ;  /* 0x0000002830347223 */ /* 0x000fe20000010034 */
[----:B------:R-:W-:Y:S02]  /*85e0*/  HADD2.F32 R40, -RZ, R50.H0_H0 ;  /* 0x20000032ff287230 */ /* 0x000fe40000004100 */
[----:B------:R-:W-:Y:S01]  /*85f0*/  HADD2.F32 R44, -RZ, R46.H0_H0 ;  /* 0x2000002eff2c7230 */ /* 0x000fe20000004100 */
[----:B------:R-:W-:Y:S01]  /*8600*/  F2FP.F16.F32.PACK_AB R49, R49, R54 ;  /* 0x000000363131723e */ /* 0x000fe200000000ff */
        /* <DEDUP_REMOVED lines=9> */
[C---:B------:R-:W-:Y:S01]  /*86a0*/  FMUL.FTZ R43, R46.reuse, R43 ;  /* 0x0000002b2e2b7220 */ /* 0x040fe20000410000 */
[----:B------:R-:W-:Y:S02]  /*86b0*/  MOV R49, R41 ;  /* 0x0000002900317202 */ /* 0x000fe40000000f00 */
[-C--:B------:R-:W-:Y:S01]  /*86c0*/  FFMA.FTZ R40, R46, R42.reuse, -R40 ;  /* 0x0000002a2e287223 */ /* 0x080fe20000010828 */
[----:B------:R-:W-:-:S04]  /*86d0*/  FFMA.FTZ R43, R50, R42, R43 ;  /* 0x0000002a322b7223 */ /* 0x000fc8000001002b */
[----:B------:R-:W-:Y:S01]  /*86e0*/  F2FP.F16.F32.PACK_AB R40, R40, R48 ;  /* 0x000000302828723e */ /* 0x000fe200000000ff */
[----:B------:R-:W-:Y:S01]  /*86f0*/  IMAD.MOV.U32 R48, RZ, RZ, R52 ;  /* 0x000000ffff307224 */ /* 0x000fe200078e0034 */
[----:B------:R-:W-:-:S03]  /*8700*/  F2FP.F16.F32.PACK_AB R43, R43, R174 ;  /* 0x000000ae2b2b723e */ /* 0x000fc600000000ff */
[----:B------:R-:W-:Y:S01]  /*8710*/  IMAD.MOV.U32 R46, RZ, RZ, R40 ;  /* 0x000000ffff2e7224 */ /* 0x000fe200078e0028 */
[----:B------:R-:W-:-:S07]  /*8720*/  MOV R50, R43 ;  /* 0x0000002b00327202 */ /* 0x000fce0000000f00 */
.L_x_508:
[----:B------:R-:W-:Y:S05]  /*8730*/  BSYNC B2 ;  /* 0x0000000000027941 */ /* 0x000fea0003800000 */
.L_x_507:
        /* <DEDUP_REMOVED lines=12> */
.L_x_498:
[----:B------:R-:W-:Y:S05]  /*8800*/  BSYNC B1 ;  /* 0x0000000000017941 */ /* 0x000fea0003800000 */
.L_x_497:
[-C--:B--2-4-:R-:W-:Y:S02]  /*8810*/  IMAD R40, R147, R126.reuse, RZ ;  /* 0x0000007e93287224 */ /* 0x094fe400078e02ff */
[----:B------:R-:W-:-:S04]  /*8820*/  IMAD.WIDE.U32 R124, R207, R126, R124 ;  /* 0x0000007ecf7c7225 */ /* 0x000fc800078e007c */
[----:B------:R-:W-:Y:S01]  /*8830*/  IMAD R40, R207, R127, R40 ;  /* 0x0000007fcf287224 */ /* 0x000fe200078e0228 */
[----:B------:R-:W-:Y:S06]  /*8840*/  @P3 BRA `(.L_x_467) ;  /* 0x0000001800b43947 */ /* 0x000fec0003800000 */
[----:B------:R-:W-:Y:S01]  /*8850*/  ISETP.NE.AND P3, PT, R34, RZ, PT ;  /* 0x000000ff2200720c */ /* 0x000fe20003f65270 */
[----:B------:R-:W-:Y:S01]  /*8860*/  BSSY B1, `(.L_x_509) ;  /* 0x000007e000017945 */ /* 0x000fe20003800000 */
[----:B------:R-:W-:-:S11]  /*8870*/  IMAD.IADD R52, R125, 0x1, R40 ;  /* 0x000000017d347824 */ /* 0x000fd600078e0228 */
[----:B------:R-:W-:Y:S05]  /*8880*/  @!P3 BRA `(.L_x_510) ;  /* 0x0000000400ecb947 */ /* 0x000fea0003800000 */
[----:B------:R-:W-:Y:S01]  /*8890*/  SEL R40, R122, R148, !P0 ;  /* 0x000000947a287207 */ /* 0x000fe20004000000 */
[----:B------:R-:W-:Y:S01]  /*88a0*/  BSSY B2, `(.L_x_511) ;  /* 0x0000077000027945 */ /* 0x000fe20003800000 */
[----:B---3--:R-:W-:Y:S02]  /*88b0*/  IADD3 R44, P3, P4, R114, R124, R29 ;  /* 0x0000007c722c7210 */ /* 0x008fe40007c7e01d */
[----:B------:R-:W-:Y:S02]  /*88c0*/  SHF.R.S32.HI R41, RZ, 0x1f, R40 ;  /* 0x0000001fff297819 */ /* 0x000fe40000011428 */
[----:B------:R-:W-:Y:S02]  /*88d0*/  IADD3.X R45, R6, R52, R35, P3, P4 ;  /* 0x00000034062d7210 */ /* 0x000fe40001fe8423 */
[----:B------:R-:W-:Y:S02]  /*88e0*/  LEA.HI R40, R41, R40, RZ, 0x4 ;  /* 0x0000002829287211 */ /* 0x000fe400078f20ff */
[----:B------:R-:W-:-:S02]  /*88f0*/  SHF.R.U32.HI R46, RZ, 0x3, R185 ;  /* 0x00000003ff2e7819 */ /* 0x000fc400000116b9 */
[----:B------:R-:W-:-:S05]  /*8900*/  LEA.HI.SX32 R40, R40, R28, 0x1c ;  /* 0x0000001c28287211 */ /* 0x000fca00078fe2ff */
[----:B------:R-:W-:-:S05]  /*8910*/  IMAD.SHL.U32 R41, R40, 0x8, RZ ;  /* 0x0000000828297824 */ /* 0x000fca00078e00ff */
[----:B------:R-:W-:-:S13]  /*8920*/  ISETP.GE.AND P3, PT, R41, R146, PT ;  /* 0x000000922900720c */ /* 0x000fda0003f66270 */
[--C-:B------:R-:W-:Y:S02]  /*8930*/  @!P3 SHF.R.S32.HI R43, RZ, 0x1f, R41.reuse ;  /* 0x0000001fff2bb819 */ /* 0x100fe40000011429 */
[--C-:B------:R-:W-:Y:S02]  /*8940*/  @!P3 IADD3 R42, P4, P5, R114, R124, R41.reuse ;  /* 0x0000007c722ab210 */ /* 0x100fe40007d9e029 */
[----:B------:R-:W-:Y:S02]  /*8950*/  LOP3.LUT R41, R185, 0x38, R41, 0xf8, !PT ;  /* 0x00000038b9297812 */ /* 0x000fe400078ef829 */
[----:B------:R-:W-:Y:S02]  /*8960*/  @!P3 IADD3.X R43, R6, R52, R43, P4, P5 ;  /* 0x00000034062bb210 */ /* 0x000fe400027ea42b */
[----:B------:R-:W-:Y:S02]  /*8970*/  LEA R48, P4, R44, R120, 0x1 ;  /* 0x000000782c307211 */ /* 0x000fe400078808ff */
[----:B------:R-:W-:-:S02]  /*8980*/  LOP3.LUT R41, R41, R46, RZ, 0x3c, !PT ;  /* 0x0000002e29297212 */ /* 0x000fc400078e3cff */
[----:B------:R-:W-:Y:S02]  /*8990*/  LEA.HI.X R49, R44, R121, R45, 0x1, P4 ;  /* 0x000000792c317211 */ /* 0x000fe400020f0c2d */
[----:B------:R-:W-:-:S04]  /*89a0*/  @!P3 LEA R50, P4, R42, R120, 0x1 ;  /* 0x000000782a32b211 */ /* 0x000fc800078808ff */
[----:B------:R-:W-:Y:S02]  /*89b0*/  @!P3 LEA.HI.X R51, R42, R121, R43, 0x1, P4 ;  /* 0x000000792a33b211 */ /* 0x000fe400020f0c2b */
[----:B------:R-:W-:Y:S02]  /*89c0*/  SHF.R.S32.HI R42, RZ, 0x1f, R40 ;  /* 0x0000001fff2a7819 */ /* 0x000fe40000011428 */
[----:B------:R-:W-:Y:S02]  /*89d0*/  ISETP.GE.AND P4, PT, R18, R117, PT ;  /* 0x000000751200720c */ /* 0x000fe40003f86270 */
[----:B------:R-:W-:Y:S01]  /*89e0*/  LEA.HI R42, R42, R40, RZ, 0x3 ;  /* 0x000000282a2a7211 */ /* 0x000fe200078f18ff */
[----:B------:R-:W-:-:S03]  /*89f0*/  IMAD R40, R16, 0x6000, R140 ;  /* 0x0000600010287824 */ /* 0x000fc600078e028c */
[----:B------:R-:W-:Y:S01]  /*8a00*/  SHF.L.U32 R42, R42, 0xa, RZ ;  /* 0x0000000a2a2a7819 */ /* 0x000fe200000006ff */
[----:B------:R-:W-:-:S03]  /*8a10*/  IMAD R40, R40, 0x2, R2 ;  /* 0x0000000228287824 */ /* 0x000fc600078e0202 */
[----:B------:R-:W-:-:S04]  /*8a20*/  LOP3.LUT R42, R42, 0x7fffe000, RZ, 0xc0, !PT ;  /* 0x7fffe0002a2a7812 */ /* 0x000fc800078ec0ff */
[----:B------:R-:W-:-:S05]  /*8a30*/  IADD3 R41, R41, R42, R195 ;  /* 0x0000002a29297210 */ /* 0x000fca0007ffe0c3 */
[----:B------:R-:W-:Y:S02]  /*8a40*/  IMAD R44, R16, 0x6000, R41 ;  /* 0x00006000102c7824 */ /* 0x000fe400078e0229 */
[----:B------:R-:W0:Y:S02]  /*8a50*/  LDS.128 R40, [R40+0x1c400] ;  /* 0x01c4000028287984 */ /* 0x000e240000000c00 */
[----:B------:R-:W-:-:S06]  /*8a60*/  IMAD R44, R44, 0x2, R2 ;  /* 0x000000022c2c7824 */ /* 0x000fcc00078e0202 */
[----:B------:R-:W2:Y:S01]  /*8a70*/  LDS.128 R44, [R44+0x1c400] ;  /* 0x01c400002c2c7984 */ /* 0x000ea20000000c00 */
[----:B------:R-:W-:Y:S05]  /*8a80*/  @P4 BRA `(.L_x_512) ;  /* 0x0000000400604947 */ /* 0x000fea0003800000 */
[----:B------:R-:W-:Y:S01]  /*8a90*/  HADD2.F32 R56, -RZ, R171.H1_H1 ;  /* 0x300000abff387230 */ /* 0x000fe20000004100 */
[----:B------:R-:W-:Y:S01]  /*8aa0*/  SHF.R.U64 R84, R84, 0x10, R85 ;  /* 0x0000001054547819 */ /* 0x000fe20000001255 */
[----:B--2---:R-:W-:Y:S01]  /*8ab0*/  HADD2.F32 R53, -RZ, R45.H0_H0 ;  /* 0x2000002dff357230 */ /* 0x004fe20000004100 */
[----:B------:R-:W-:Y:S01]  /*8ac0*/  SHF.R.U64 R72, R72, 0x10, R73 ;  /* 0x0000001048487819 */ /* 0x000fe20000001249 */
[----:B0-----:R-:W-:Y:S01]  /*8ad0*/  HADD2.F32 R54, -RZ, R41.H0_H0 ;  /* 0x20000029ff367230 */ /* 0x001fe20000004100 */
[----:B------:R-:W-:Y:S01]  /*8ae0*/  SHF.R.U64 R86, R86, 0x10, R87 ;  /* 0x0000001056567819 */ /* 0x000fe20000001257 */
[----:B------:R-:W-:Y:S02]  /*8af0*/  HADD2.F32 R55, -RZ, R169.H1_H1 ;  /* 0x300000a9ff377230 */ /* 0x000fe40000004100 */
[-C--:B------:R-:W-:Y:S01]  /*8b00*/  FMUL.FTZ R57, R53, R56.reuse ;  /* 0x0000003835397220 */ /* 0x080fe20000410000 */
[----:B------:R-:W-:Y:S02]  /*8b10*/  HADD2.F32 R171, -RZ, R171.H0_H0 ;  /* 0x200000abffab7230 */ /* 0x000fe40000004100 */
[----:B------:R-:W-:Y:S01]  /*8b20*/  FMUL.FTZ R56, R54, R56 ;  /* 0x0000003836387220 */ /* 0x000fe20000410000 */
[----:B------:R-:W-:-:S02]  /*8b30*/  HADD2.F32 R169, -RZ, R169.H0_H0 ;  /* 0x200000a9ffa97230 */ /* 0x000fc40000004100 */
[-C--:B------:R-:W-:Y:S01]  /*8b40*/  FFMA.FTZ R54, R54, R55.reuse, -R57 ;  /* 0x0000003736367223 */ /* 0x080fe20000010839 */
[----:B------:R-:W-:Y:S01]  /*8b50*/  SHF.R.U32.HI R57, RZ, 0x10, R73 ;  /* 0x00000010ff397819 */ /* 0x000fe20000011649 */
[----:B------:R-:W-:Y:S01]  /*8b60*/  FFMA.FTZ R53, R53, R55, R56 ;  /* 0x0000003735357223 */ /* 0x000fe20000010038 */
[----:B------:R-:W-:Y:S01]  /*8b70*/  SHF.R.U32.HI R56, RZ, 0x10, R85 ;  /* 0x00000010ff387819 */ /* 0x000fe20000011655 */
[----:B------:R-:W-:Y:S01]  /*8b80*/  HADD2.F32 R55, -RZ, R45.H1_H1 ;  /* 0x3000002dff377230 */ /* 0x000fe20000004100 */
[----:B------:R-:W-:Y:S01]  /*8b90*/  SHF.R.U64 R74, R74, 0x10, R75 ;  /* 0x000000104a4a7819 */ /* 0x000fe2000000124b */
[----:B------:R-:W-:Y:S02]  /*8ba0*/  HADD2.F32 R84, -RZ, R84.H0_H0 ;  /* 0x20000054ff547230 */ /* 0x000fe40000004100 */
[----:B------:R-:W-:Y:S02]  /*8bb0*/  HADD2.F32 R45, -RZ, R56.H0_H0 ;  /* 0x20000038ff2d7230 */ /* 0x000fe40000004100 */
[----:B------:R-:W-:-:S02]  /*8bc0*/  HADD2.F32 R56, -RZ, R41.H1_H1 ;  /* 0x30000029ff387230 */ /* 0x000fc40000004100 */
[----:B------:R-:W-:Y:S02]  /*8bd0*/  HADD2.F32 R41, -RZ, R57.H0_H0 ;  /* 0x20000039ff297230 */ /* 0x000fe40000004100 */
[CC--:B------:R-:W-:Y:S01]  /*8be0*/  FMUL.FTZ R57, R55.reuse, R45.reuse ;  /* 0x0000002d37397220 */ /* 0x0c0fe20000410000 */
[----:B------:R-:W-:Y:S02]  /*8bf0*/  HADD2.F32 R72, -RZ, R72.H0_H0 ;  /* 0x20000048ff487230 */ /* 0x000fe40000004100 */
[C---:B------:R-:W-:Y:S01]  /*8c00*/  FMUL.FTZ R58, R56.reuse, R45 ;  /* 0x0000002d383a7220 */ /* 0x040fe20000410000 */
[----:B------:R-:W-:Y:S02]  /*8c10*/  HADD2.F32 R86, -RZ, R86.H0_H0 ;  /* 0x20000056ff567230 */ /* 0x000fe40000004100 */
[-C--:B------:R-:W-:Y:S01]  /*8c20*/  FFMA.FTZ R45, R56, R41.reuse, -R57 ;  /* 0x00000029382d7223 */ /* 0x080fe20000010839 */
[----:B------:R-:W-:Y:S02]  /*8c30*/  HADD2.F32 R57, -RZ, R170.H1_H1 ;  /* 0x300000aaff397230 */ /* 0x000fe40000004100 */
[----:B------:R-:W-:Y:S01]  /*8c40*/  FFMA.FTZ R41, R55, R41, R58 ;  /* 0x0000002937297223 */ /* 0x000fe2000001003a */
[----:B------:R-:W-:-:S02]  /*8c50*/  HADD2.F32 R55, -RZ, R47.H0_H0 ;  /* 0x2000002fff377230 */ /* 0x000fc40000004100 */
[----:B------:R-:W-:Y:S01]  /*8c60*/  HADD2.F32 R56, -RZ, R43.H0_H0 ;  /* 0x2000002bff387230 */ /* 0x000fe20000004100 */
[----:B------:R-:W-:Y:S01]  /*8c70*/  F2FP.F16.F32.PACK_AB R45, R45, R54 ;  /* 0x000000362d2d723e */ /* 0x000fe200000000ff */
[----:B------:R-:W-:Y:S02]  /*8c80*/  HADD2.F32 R58, -RZ, R168.H1_H1 ;  /* 0x300000a8ff3a7230 */ /* 0x000fe40000004100 */
[CC--:B------:R-:W-:Y:S01]  /*8c90*/  FMUL.FTZ R59, R55.reuse, R57.reuse ;  /* 0x00000039373b7220 */ /* 0x0c0fe20000410000 */
[----:B------:R-:W-:Y:S02]  /*8ca0*/  HADD2.F32 R47, -RZ, R47.H1_H1 ;  /* 0x3000002fff2f7230 */ /* 0x000fe40000004100 */
[C---:B------:R-:W-:Y:S01]  /*8cb0*/  FMUL.FTZ R57, R56.reuse, R57 ;  /* 0x0000003938397220 */ /* 0x040fe20000410000 */
[----:B------:R-:W-:Y:S02]  /*8cc0*/  HADD2.F32 R43, -RZ, R43.H1_H1 ;  /* 0x3000002bff2b7230 */ /* 0x000fe40000004100 */
[-C--:B------:R-:W-:Y:S01]  /*8cd0*/  FFMA.FTZ R59, R56, R58.reuse, -R59 ;  /* 0x0000003a383b7223 */ /* 0x080fe2000001083b */
[----:B------:R-:W-:Y:S01]  /*8ce0*/  SHF.R.U32.HI R56, RZ, 0x10, R75 ;  /* 0x00000010ff387819 */ /* 0x000fe2000001164b */
[----:B------:R-:W-:Y:S01]  /*8cf0*/  FFMA.FTZ R57, R55, R58, R57 ;  /* 0x0000003a37397223 */ /* 0x000fe20000010039 */
[----:B------:R-:W-:Y:S01]  /*8d00*/  SHF.R.U32.HI R55, RZ, 0x10, R87 ;  /* 0x00000010ff377819 */ /* 0x000fe20000011657 */
[----:B------:R-:W-:Y:S01]  /*8d10*/  HADD2.F32 R170, -RZ, R170.H0_H0 ;  /* 0x200000aaffaa7230 */ /* 0x000fe20000004100 */
[----:B------:R-:W-:Y:S01]  /*8d20*/  F2FP.F16.F32.PACK_AB R53, R41, R53 ;  /* 0x000000352935723e */ /* 0x000fe200000000ff */
[----:B------:R-:W-:-:S02]  /*8d30*/  HADD2.F32 R56, -RZ, R56.H0_H0 ;  /* 0x20000038ff387230 */ /* 0x000fc40000004100 */
[----:B------:R-:W-:Y:S02]  /*8d40*/  HADD2.F32 R55, -RZ, R55.H0_H0 ;  /* 0x20000037ff377230 */ /* 0x000fe40000004100 */
[----:B------:R-:W-:Y:S02]  /*8d50*/  HADD2.F32 R168, -RZ, R168.H0_H0 ;  /* 0x200000a8ffa87230 */ /* 0x000fe40000004100 */
[----:B------:R-:W-:Y:S02]  /*8d60*/  HADD2.F32 R74, -RZ, R74.H0_H0 ;  /* 0x2000004aff4a7230 */ /* 0x000fe40000004100 */
[-C--:B------:R-:W-:Y:S01]  /*8d70*/  FMUL.FTZ R58, R47, R55.reuse ;  /* 0x000000372f3a7220 */ /* 0x080fe20000410000 */
[C---:B------:R-:W-:Y:S01]  /*8d80*/  FMUL.FTZ R55, R43.reuse, R55 ;  /* 0x000000372b377220 */ /* 0x040fe20000410000 */
[----:B------:R-:W-:Y:S01]  /*8d90*/  IMAD.MOV.U32 R41, RZ, RZ, R45 ;  /* 0x000000ffff297224 */ /* 0x000fe200078e002d */
[----:B------:R-:W-:Y:S01]  /*8da0*/  MOV R45, R53 ;  /* 0x00000035002d7202 */ /* 0x000fe20000000f00 */
[-C--:B------:R-:W-:Y:S01]  /*8db0*/  FFMA.FTZ R58, R43, R56.reuse, -R58 ;  /* 0x000000382b3a7223 */ /* 0x080fe2000001083a */
[----:B------:R-:W-:Y:S01]  /*8dc0*/  FFMA.FTZ R55, R47, R56, R55 ;  /* 0x000000382f377223 */ /* 0x000fe20000010037 */
[----:B------:R-:W-:-:S02]  /*8dd0*/  HADD2.F32 R43, -RZ, R44.H0_H0 ;  /* 0x2000002cff2b7230 */ /* 0x000fc40000004100 */
[----:B------:R-:W-:Y:S01]  /*8de0*/  HADD2.F32 R47, -RZ, R40.H0_H0 ;  /* 0x20000028ff2f7230 */ /* 0x000fe20000004100 */
[----:B------:R-:W-:Y:S01]  /*8df0*/  F2FP.F16.F32.PACK_AB R58, R58, R59 ;  /* 0x0000003b3a3a723e */ /* 0x000fe200000000ff */
[----:B------:R-:W-:Y:S02]  /*8e00*/  HADD2.F32 R44, -RZ, R44.H1_H1 ;  /* 0x3000002cff2c7230 */ /* 0x000fe40000004100 */
[-C--:B------:R-:W-:Y:S01]  /*8e10*/  FMUL.FTZ R56, R43, R171.reuse ;  /* 0x000000ab2b387220 */ /* 0x080fe20000410000 */
[----:B------:R-:W-:Y:S02]  /*8e20*/  HADD2.F32 R40, -RZ, R40.H1_H1 ;  /* 0x30000028ff287230 */ /* 0x000fe40000004100 */
[----:B------:R-:W-:Y:S01]  /*8e30*/  FMUL.FTZ R171, R47, R171 ;  /* 0x000000ab2fab7220 */ /* 0x000fe20000410000 */
[----:B------:R-:W-:Y:S01]  /*8e40*/  F2FP.F16.F32.PACK_AB R55, R55, R57 ;  /* 0x000000393737723e */ /* 0x000fe200000000ff */
[-C--:B------:R-:W-:Y:S02]  /*8e50*/  FFMA.FTZ R56, R47, R169.reuse, -R56 ;  /* 0x000000a92f387223 */ /* 0x080fe40000010838 */
        /* <DEDUP_REMOVED lines=13> */
[----:B------:R-:W-:-:S02]  /*8f30*/  FFMA.FTZ R47, R44, R168, -R47 ;  /* 0x000000a82c2f7223 */ /* 0x000fc4000001082f */
[----:B------:R-:W-:Y:S01]  /*8f40*/  FFMA.FTZ R170, R40, R168, R170 ;  /* 0x000000a828aa7223 */ /* 0x000fe200000100aa */
[-C--:B------:R-:W-:Y:S01]  /*8f50*/  FMUL.FTZ R40, R46, R86.reuse ;  /* 0x000000562e287220 */ /* 0x080fe20000410000 */
[C---:B------:R-:W-:Y:S01]  /*8f60*/  FMUL.FTZ R86, R42.reuse, R86 ;  /* 0x000000562a567220 */ /* 0x040fe20000410000 */
[----:B------:R-:W-:Y:S02]  /*8f70*/  IMAD.MOV.U32 R44, RZ, RZ, R84 ;  /* 0x000000ffff2c7224 */ /* 0x000fe400078e0054 */
[-C--:B------:R-:W-:Y:S01]  /*8f80*/  FFMA.FTZ R40, R42, R74.reuse, -R40 ;  /* 0x0000004a2a287223 */ /* 0x080fe20000010828 */
[----:B------:R-:W-:-:S04]  /*8f90*/  FFMA.FTZ R86, R46, R74, R86 ;  /* 0x0000004a2e567223 */ /* 0x000fc80000010056 */
[----:B------:R-:W-:Y:S02]  /*8fa0*/  F2FP.F16.F32.PACK_AB R47, R40, R47 ;  /* 0x0000002f282f723e */ /* 0x000fe400000000ff */
[----:B------:R-:W-:Y:S02]  /*8fb0*/  F2FP.F16.F32.PACK_AB R86, R86, R170 ;  /* 0x000000aa5656723e */ /* 0x000fe400000000ff */
[----:B------:R-:W-:Y:S01]  /*8fc0*/  MOV R40, R43 ;  /* 0x0000002b00287202 */ /* 0x000fe20000000f00 */
[----:B------:R-:W-:Y:S01]  /*8fd0*/  IMAD.MOV.U32 R42, RZ, RZ, R47 ;  /* 0x000000ffff2a7224 */ /* 0x000fe200078e002f */
[----:B------:R-:W-:Y:S01]  /*8fe0*/  MOV R46, R86 ;  /* 0x00000056002e7202 */ /* 0x000fe20000000f00 */
[----:B------:R-:W-:Y:S02]  /*8ff0*/  IMAD.MOV.U32 R43, RZ, RZ, R58 ;  /* 0x000000ffff2b7224 */ /* 0x000fe400078e003a */
[----:B------:R-:W-:-:S07]  /*9000*/  IMAD.MOV.U32 R47, RZ, RZ, R55 ;  /* 0x000000ffff2f7224 */ /* 0x000fce00078e0037 */
.L_x_512:
[----:B------:R-:W-:Y:S05]  /*9010*/  BSYNC B2 ;  /* 0x0000000000027941 */ /* 0x000fea0003800000 */
.L_x_511:
[----:B0-----:R0:W-:Y:S04]  /*9020*/  STG.E.128 desc[UR58][R48.64], R40 ;  /* 0x0000002830007986 */ /* 0x0011e8000c101d3a */
[----:B--2---:R0:W-:Y:S02]  /*9030*/  @!P3 STG.E.128 desc[UR58][R50.64], R44 ;  /* 0x0000002c3200b986 */ /* 0x0041e4000c101d3a */
.L_x_510:
[----:B------:R-:W-:Y:S05]  /*9040*/  BSYNC B1 ;  /* 0x0000000000017941 */ /* 0x000fea0003800000 */
.L_x_509:
[----:B------:R-:W-:Y:S01]  /*9050*/  ISETP.NE.AND P3, PT, R38, RZ, PT ;  /* 0x000000ff2600720c */ /* 0x000fe20003f65270 */
[----:B------:R-:W-:-:S12]  /*9060*/  BSSY B1, `(.L_x_513) ;  /* 0x0000078000017945 */ /* 0x000fd80003800000 */
[----:B------:R-:W-:Y:S05]  /*9070*/  @!P3 BRA `(.L_x_514) ;  /* 0x0000000400d8b947 */ /* 0x000fea0003800000 */
[----:B0-----:R-:W-:Y:S01]  /*9080*/  SEL R40, R122, R148, !P1 ;  /* 0x000000947a287207 */ /* 0x001fe20004800000 */
        /* <DEDUP_REMOVED lines=13> */
[----:B------:R-:W-:-:S04]  /*9160*/  LEA R48, P4, R44, R120, 0x1 ;  /* 0x000000782c307211 */ /* 0x000fc800078808ff */
[----:B------:R-:W-:Y:S02]  /*9170*/  LEA.HI.X R49, R44, R121, R45, 0x1, P4 ;  /* 0x000000792c317211 */ /* 0x000fe400020f0c2d */
[----:B------:R-:W-:-:S04]  /*9180*/  @!P3 LEA R50, P4, R42, R120, 0x1 ;  /* 0x000000782a32b211 */ /* 0x000fc800078808ff */
[----:B------:R-:W-:Y:S02]  /*9190*/  @!P3 LEA.HI.X R51, R42, R121, R43, 0x1, P4 ;  /* 0x000000792a33b211 */ /* 0x000fe400020f0c2b */
[----:B------:R-:W-:Y:S02]  /*91a0*/  SHF.R.S32.HI R43, RZ, 0x1f, R40 ;  /* 0x0000001fff2b7819 */ /* 0x000fe40000011428 */
[----:B------:R-:W-:Y:S02]  /*91b0*/  ISETP.GE.AND P4, PT, R0, R117, PT ;  /* 0x000000750000720c */ /* 0x000fe40003f86270 */
[----:B------:R-:W-:Y:S02]  /*91c0*/  LEA.HI R43, R43, R40, RZ, 0x3 ;  /* 0x000000282b2b7211 */ /* 0x000fe400078f18ff */
[----:B------:R-:W-:Y:S01]  /*91d0*/  LOP3.LUT R40, R41, R46, RZ, 0x3c, !PT ;  /* 0x0000002e29287212 */ /* 0x000fe200078e3cff */
[----:B------:R-:W-:Y:S01]  /*91e0*/  IMAD R41, R16, 0x6000, R138 ;  /* 0x0000600010297824 */ /* 0x000fe200078e028a */
[----:B------:R-:W-:-:S03]  /*91f0*/  SHF.L.U32 R43, R43, 0xa, RZ ;  /* 0x0000000a2b2b7819 */ /* 0x000fc600000006ff */
[----:B------:R-:W-:Y:S01]  /*9200*/  IMAD R41, R41, 0x2, R2 ;  /* 0x0000000229297824 */ /* 0x000fe200078e0202 */
[----:B------:R-:W-:-:S04]  /*9210*/  LOP3.LUT R43, R43, 0x7fffe000, RZ, 0xc0, !PT ;  /* 0x7fffe0002b2b7812 */ /* 0x000fc800078ec0ff */
[----:B------:R-:W-:-:S05]  /*9220*/  IADD3 R43, R40, R43, R195 ;  /* 0x0000002b282b7210 */ /* 0x000fca0007ffe0c3 */
[----:B------:R-:W-:-:S04]  /*9230*/  IMAD R43, R16, 0x6000, R43 ;  /* 0x00006000102b7824 */ /* 0x000fc800078e022b */
[----:B------:R-:W-:Y:S02]  /*9240*/  IMAD R44, R43, 0x2, R2 ;  /* 0x000000022b2c7824 */ /* 0x000fe400078e0202 */
[----:B------:R-:W0:Y:S04]  /*9250*/  LDS.128 R40, [R41+0x1c400] ;  /* 0x01c4000029287984 */ /* 0x000e280000000c00 */
[----:B------:R-:W2:Y:S01]  /*9260*/  LDS.128 R44, [R44+0x1c400] ;  /* 0x01c400002c2c7984 */ /* 0x000ea20000000c00 */
[----:B------:R-:W-:Y:S05]  /*9270*/  @P4 BRA `(.L_x_516) ;  /* 0x00000004004c4947 */ /* 0x000fea0003800000 */
[--C-:B------:R-:W-:Y:S01]  /*9280*/  SHF.R.U64 R54, R80, 0x10, R81.reuse ;  /* 0x0000001050367819 */ /* 0x100fe20000001251 */
[--C-:B--2---:R-:W-:Y:S01]  /*9290*/  HADD2.F32 R59, -RZ, R45.reuse.H0_H0 ;  /* 0x2000002dff3b7230 */ /* 0x104fe20000004100 */
[----:B------:R-:W-:Y:S01]  /*92a0*/  SHF.R.U32.HI R80, RZ, 0x10, R81 ;  /* 0x00000010ff507819 */ /* 0x000fe20000011651 */
[----:B------:R-:W-:Y:S01]  /*92b0*/  HADD2.F32 R60, -RZ, R45.H1_H1 ;  /* 0x3000002dff3c7230 */ /* 0x000fe20000004100 */
[--C-:B------:R-:W-:Y:S01]  /*92c0*/  SHF.R.U64 R53, R68, 0x10, R69.reuse ;  /* 0x0000001044357819 */ /* 0x100fe20000001245 */
[----:B------:R-:W-:Y:S01]  /*92d0*/  HADD2.F32 R58, -RZ, R167.H1_H1 ;  /* 0x300000a7ff3a7230 */ /* 0x000fe20000004100 */
[----:B------:R-:W-:Y:S01]  /*92e0*/  SHF.R.U32.HI R68, RZ, 0x10, R69 ;  /* 0x00000010ff447819 */ /* 0x000fe20000011645 */
[----:B0-----:R-:W-:Y:S01]  /*92f0*/  HADD2.F32 R45, -RZ, R41.H0_H0 ;  /* 0x20000029ff2d7230 */ /* 0x001fe20000004100 */
[----:B------:R-:W-:Y:S01]  /*9300*/  SHF.R.U64 R56, R82, 0x10, R83 ;  /* 0x0000001052387819 */ /* 0x000fe20000001253 */
[----:B------:R-:W-:Y:S02]  /*9310*/  HADD2.F32 R57, -RZ, R159.H1_H1 ;  /* 0x3000009fff397230 */ /* 0x000fe40000004100 */
[----:B------:R-:W-:Y:S01]  /*9320*/  FMUL.FTZ R61, R59, R58 ;  /* 0x0000003a3b3d7220 */ /* 0x000fe20000410000 */
[----:B------:R-:W-:-:S02]  /*9330*/  HADD2.F32 R80, -RZ, R80.H0_H0 ;  /* 0x20000050ff507230 */ /* 0x000fc40000004100 */
[C---:B------:R-:W-:Y:S01]  /*9340*/  FMUL.FTZ R62, R45.reuse, R58 ;  /* 0x0000003a2d3e7220 */ /* 0x040fe20000410000 */
[----:B------:R-:W-:Y:S01]  /*9350*/  HADD2.F32 R41, -RZ, R41.H1_H1 ;  /* 0x30000029ff297230 */ /* 0x000fe20000004100 */
[----:B------:R-:W-:Y:S01]  /*9360*/  SHF.R.U32.HI R82, RZ, 0x10, R83 ;  /* 0x00000010ff527819 */ /* 0x000fe20000011653 */
[-C--:B------:R-:W-:Y:S01]  /*9370*/  FFMA.FTZ R61, R45, R57.reuse, -R61 ;  /* 0x000000392d3d7223 */ /* 0x080fe2000001083d */
[----:B------:R-:W-:Y:S01]  /*9380*/  FFMA.FTZ R62, R59, R57, R62 ;  /* 0x000000393b3e7223 */ /* 0x000fe2000001003e */
[--C-:B------:R-:W-:Y:S01]  /*9390*/  SHF.R.U64 R55, R70, 0x10, R71.reuse ;  /* 0x0000001046377819 */ /* 0x100fe20000001247 */
[----:B------:R-:W-:Y:S02]  /*93a0*/  HADD2.F32 R68, -RZ, R68.H0_H0 ;  /* 0x20000044ff447230 */ /* 0x000fe40000004100 */
[----:B------:R-:W-:Y:S01]  /*93b0*/  FMUL.FTZ R58, R60, R80 ;  /* 0x000000503c3a7220 */ /* 0x000fe20000410000 */
[--C-:B------:R-:W-:Y:S01]  /*93c0*/  HADD2.F32 R57, -RZ, R47.reuse.H0_H0 ;  /* 0x2000002fff397230 */ /* 0x100fe20000004100 */
[----:B------:R-:W-:Y:S01]  /*93d0*/  SHF.R.U32.HI R70, RZ, 0x10, R71 ;  /* 0x00000010ff467819 */ /* 0x000fe20000011647 */
[----:B------:R-:W-:-:S02]  /*93e0*/  HADD2.F32 R59, -RZ, R47.H1_H1 ;  /* 0x3000002fff3b7230 */ /* 0x000fc40000004100 */
[C---:B------:R-:W-:Y:S01]  /*93f0*/  FMUL.FTZ R80, R41.reuse, R80 ;  /* 0x0000005029507220 */ /* 0x040fe20000410000 */
[----:B------:R-:W-:Y:S02]  /*9400*/  HADD2.F32 R45, -RZ, R166.H1_H1 ;  /* 0x300000a6ff2d7230 */ /* 0x000fe40000004100 */
[-C--:B------:R-:W-:Y:S01]  /*9410*/  FFMA.FTZ R58, R41, R68.reuse, -R58 ;  /* 0x00000044293a7223 */ /* 0x080fe2000001083a */
[--C-:B------:R-:W-:Y:S02]  /*9420*/  HADD2.F32 R47, -RZ, R43.reuse.H0_H0 ;  /* 0x2000002bff2f7230 */ /* 0x100fe40000004100 */
[----:B------:R-:W-:Y:S01]  /*9430*/  FFMA.FTZ R80, R60, R68, R80 ;  /* 0x000000443c507223 */ /* 0x000fe20000010050 */
[----:B------:R-:W-:Y:S02]  /*9440*/  HADD2.F32 R82, -RZ, R82.H0_H0 ;  /* 0x20000052ff527230 */ /* 0x000fe40000004100 */
[----:B------:R-:W-:Y:S01]  /*9450*/  FMUL.FTZ R60, R57, R45 ;  /* 0x0000002d393c7220 */ /* 0x000fe20000410000 */
[----:B------:R-:W-:-:S02]  /*9460*/  HADD2.F32 R43, -RZ, R43.H1_H1 ;  /* 0x3000002bff2b7230 */ /* 0x000fc40000004100 */
[----:B------:R-:W-:Y:S01]  /*9470*/  FMUL.FTZ R63, R47, R45 ;  /* 0x0000002d2f3f7220 */ /* 0x000fe20000410000 */
[----:B------:R-:W-:Y:S02]  /*9480*/  HADD2.F32 R70, -RZ, R70.H0_H0 ;  /* 0x20000046ff467230 */ /* 0x000fe40000004100 */
[-C--:B------:R-:W-:Y:S01]  /*9490*/  FMUL.FTZ R45, R59, R82.reuse ;  /* 0x000000523b2d7220 */ /* 0x080fe20000410000 */
[----:B------:R-:W-:Y:S02]  /*94a0*/  HADD2.F32 R41, -RZ, R158.H1_H1 ;  /* 0x3000009eff297230 */ /* 0x000fe40000004100 */
[C---:B------:R-:W-:Y:S01]  /*94b0*/  FMUL.FTZ R82, R43.reuse, R82 ;  /* 0x000000522b527220 */ /* 0x040fe20000410000 */
[----:B------:R-:W-:Y:S02]  /*94c0*/  HADD2.F32 R167, -RZ, R167.H0_H0 ;  /* 0x200000a7ffa77230 */ /* 0x000fe40000004100 */
[----:B------:R-:W-:Y:S01]  /*94d0*/  FFMA.FTZ R45, R43, R70, -R45 ;  /* 0x000000462b2d7223 */ /* 0x000fe2000001082d */
[----:B------:R-:W-:-:S02]  /*94e0*/  HADD2.F32 R43, -RZ, R44.H0_H0 ;  /* 0x2000002cff2b7230 */ /* 0x000fc40000004100 */
[-C--:B------:R-:W-:Y:S01]  /*94f0*/  FFMA.FTZ R60, R47, R41.reuse, -R60 ;  /* 0x000000292f3c7223 */ /* 0x080fe2000001083c */
[----:B------:R-:W-:Y:S02]  /*9500*/  HADD2.F32 R54, -RZ, R54.H0_H0 ;  /* 0x20000036ff367230 */ /* 0x000fe40000004100 */
[----:B------:R-:W-:Y:S01]  /*9510*/  FFMA.FTZ R63, R57, R41, R63 ;  /* 0x00000029393f7223 */ /* 0x000fe2000001003f */
[----:B------:R-:W-:Y:S02]  /*9520*/  HADD2.F32 R44, -RZ, R44.H1_H1 ;  /* 0x3000002cff2c7230 */ /* 0x000fe40000004100 */
[----:B------:R-:W-:Y:S01]  /*9530*/  FMUL.FTZ R47, R43, R167 ;  /* 0x000000a72b2f7220 */ /* 0x000fe20000410000 */
[----:B------:R-:W-:Y:S02]  /*9540*/  HADD2.F32 R159, -RZ, R159.H0_H0 ;  /* 0x2000009fff9f7230 */ /* 0x000fe40000004100 */
[----:B------:R-:W-:Y:S01]  /*9550*/  FFMA.FTZ R82, R59, R70, R82 ;  /* 0x000000463b527223 */ /* 0x000fe20000010052 */
[----:B------:R-:W-:-:S02]  /*9560*/  HADD2.F32 R41, -RZ, R40.H0_H0 ;  /* 0x20000028ff297230 */ /* 0x000fc40000004100 */
[----:B------:R-:W-:Y:S01]  /*9570*/  FMUL.FTZ R57, R44, R54 ;  /* 0x000000362c397220 */ /* 0x000fe20000410000 */
[----:B------:R-:W-:Y:S01]  /*9580*/  HADD2.F32 R40, -RZ, R40.H1_H1 ;  /* 0x30000028ff287230 */ /* 0x000fe20000004100 */
[----:B------:R-:W-:Y:S01]  /*9590*/  F2FP.F16.F32.PACK_AB R60, R45, R60 ;  /* 0x0000003c2d3c723e */ /* 0x000fe200000000ff */
[----:B------:R-:W-:Y:S02]  /*95a0*/  HADD2.F32 R53, -RZ, R53.H0_H0 ;  /* 0x20000035ff357230 */ /* 0x000fe40000004100 */
[C---:B------:R-:W-:Y:S01]  /*95b0*/  FMUL.FTZ R167, R41.reuse, R167 ;  /* 0x000000a729a77220 */ /* 0x040fe20000410000 */
[----:B------:R-:W-:Y:S01]  /*95c0*/  FFMA.FTZ R47, R41, R159, -R47 ;  /* 0x0000009f292f7223 */ /* 0x000fe2000001082f */
[C---:B------:R-:W-:Y:S01]  /*95d0*/  FMUL.FTZ R54, R40.reuse, R54 ;  /* 0x0000003628367220 */ /* 0x040fe20000410000 */
[----:B------:R-:W-:Y:S02]  /*95e0*/  HADD2.F32 R41, -RZ, R46.H0_H0 ;  /* 0x2000002eff297230 */ /* 0x000fe40000004100 */
[----:B------:R-:W-:Y:S01]  /*95f0*/  FFMA.FTZ R57, R40, R53, -R57 ;  /* 0x0000003528397223 */ /* 0x000fe20000010839 */
[----:B------:R-:W-:-:S02]  /*9600*/  HADD2.F32 R166, -RZ, R166.H0_H0 ;  /* 0x200000a6ffa67230 */ /* 0x000fc40000004100 */
[----:B------:R-:W-:Y:S01]  /*9610*/  FFMA.FTZ R167, R43, R159, R167 ;  /* 0x0000009f2ba77223 */ /* 0x000fe200000100a7 */
[----:B------:R-:W-:Y:S02]  /*9620*/  HADD2.F32 R56, -RZ, R56.H0_H0 ;  /* 0x20000038ff387230 */ /* 0x000fe40000004100 */
[----:B------:R-:W-:Y:S01]  /*9630*/  FFMA.FTZ R54, R44, R53, R54 ;  /* 0x000000352c367223 */ /* 0x000fe20000010036 */
[----:B------:R-:W-:Y:S02]  /*9640*/  HADD2.F32 R40, -RZ, R42.H0_H0 ;  /* 0x2000002aff287230 */ /* 0x000fe40000004100 */
[-C--:B------:R-:W-:Y:S01]  /*9650*/  FMUL.FTZ R43, R41, R166.reuse ;  /* 0x000000a6292b7220 */ /* 0x080fe20000410000 */
[----:B------:R-:W-:Y:S01]  /*9660*/  HADD2.F32 R46, -RZ, R46.H1_H1 ;  /* 0x3000002eff2e7230 */ /* 0x000fe20000004100 */
[----:B------:R-:W-:Y:S01]  /*9670*/  F2FP.F16.F32.PACK_AB R63, R82, R63 ;  /* 0x0000003f523f723e */ /* 0x000fe200000000ff */
[----:B------:R-:W-:Y:S02]  /*9680*/  HADD2.F32 R42, -RZ, R42.H1_H1 ;  /* 0x3000002aff2a7230 */ /* 0x000fe40000004100 */
[----:B------:R-:W-:Y:S01]  /*9690*/  FMUL.FTZ R166, R40, R166 ;  /* 0x000000a628a67220 */ /* 0x000fe20000410000 */
[----:B------:R-:W-:-:S02]  /*96a0*/  HADD2.F32 R158, -RZ, R158.H0_H0 ;  /* 0x2000009eff9e7230 */ /* 0x000fc40000004100 */
[-C--:B------:R-:W-:Y:S01]  /*96b0*/  FMUL.FTZ R44, R46, R56.reuse ;  /* 0x000000382e2c7220 */ /* 0x080fe20000410000 */
[----:B------:R-:W-:Y:S02]  /*96c0*/  HADD2.F32 R55, -RZ, R55.H0_H0 ;  /* 0x20000037ff377230 */ /* 0x000fe40000004100 */
[----:B------:R-:W-:Y:S01]  /*96d0*/  FMUL.FTZ R56, R42, R56 ;  /* 0x000000382a387220 */ /* 0x000fe20000410000 */
[----:B------:R-:W-:Y:S01]  /*96e0*/  F2FP.F16.F32.PACK_AB R54, R54, R167 ;  /* 0x000000a73636723e */ /* 0x000fe200000000ff */
[-C--:B------:R-:W-:Y:S01]  /*96f0*/  FFMA.FTZ R43, R40, R158.reuse, -R43 ;  /* 0x0000009e282b7223 */ /* 0x080fe2000001082b */
[----:B------:R-:W-:Y:S01]  /*9700*/  FFMA.FTZ R166, R41, R158, R166 ;  /* 0x0000009e29a67223 */ /* 0x000fe200000100a6 */
[-C--:B------:R-:W-:Y:S01]  /*9710*/  FFMA.FTZ R44, R42, R55.reuse, -R44 ;  /* 0x000000372a2c7223 */ /* 0x080fe2000001082c */
[----:B------:R-:W-:Y:S01]  /*9720*/  FFMA.FTZ R55, R46, R55, R56 ;  /* 0x000000372e377223 */ /* 0x000fe20000010038 */
[----:B------:R-:W-:Y:S01]  /*9730*/  F2FP.F16.F32.PACK_AB R40, R57, R47 ;  /* 0x0000002f3928723e */ /* 0x000fe200000000ff */
[----:B------:R-:W-:Y:S01]  /*9740*/  IMAD.MOV.U32 R47, RZ, RZ, R63 ;  /* 0x000000ffff2f7224 */ /* 0x000fe200078e003f */
[----:B------:R-:W-:-:S02]  /*9750*/  F2FP.F16.F32.PACK_AB R41, R58, R61 ;  /* 0x0000003d3a29723e */ /* 0x000fc400000000ff */
[----:B------:R-:W-:Y:S01]  /*9760*/  F2FP.F16.F32.PACK_AB R42, R44, R43 ;  /* 0x0000002b2c2a723e */ /* 0x000fe200000000ff */
[----:B------:R-:W-:Y:S01]  /*9770*/  IMAD.MOV.U32 R43, RZ, RZ, R60 ;  /* 0x000000ffff2b7224 */ /* 0x000fe200078e003c */
[----:B------:R-:W-:Y:S02]  /*9780*/  F2FP.F16.F32.PACK_AB R45, R80, R62 ;  /* 0x0000003e502d723e */ /* 0x000fe400000000ff */
[----:B------:R-:W-:Y:S02]  /*9790*/  F2FP.F16.F32.PACK_AB R46, R55, R166 ;  /* 0x000000a6372e723e */ /* 0x000fe400000000ff */
[----:B------:R-:W-:-:S07]  /*97a0*/  MOV R44, R54 ;  /* 0x00000036002c7202 */ /* 0x000fce0000000f00 */
.L_x_516:
[----:B------:R-:W-:Y:S05]  /*97b0*/  BSYNC B2 ;  /* 0x0000000000027941 */ /* 0x000fea0003800000 */
.L_x_515:
[----:B0-----:R4:W-:Y:S04]  /*97c0*/  STG.E.128 desc[UR58][R48.64], R40 ;  /* 0x0000002830007986 */ /* 0x0019e8000c101d3a */
[----:B--2---:R4:W-:Y:S02]  /*97d0*/  @!P3 STG.E.128 desc[UR58][R50.64], R44 ;  /* 0x0000002c3200b986 */ /* 0x0049e4000c101d3a */
.L_x_514:
[----:B------:R-:W-:Y:S05]  /*97e0*/  BSYNC B1 ;  /* 0x0000000000017941 */ /* 0x000fea0003800000 */
.L_x_513:
[----:B------:R-:W-:-:S13]  /*97f0*/  ISETP.NE.AND P3, PT, R39, RZ, PT ;  /* 0x000000ff2700720c */ /* 0x000fda0003f65270 */
[----:B------:R-:W-:Y:S05]  /*9800*/  @!P3 BRA `(.L_x_467) ;  /* 0x0000000800c4b947 */ /* 0x000fea0003800000 */
[----:B0---4-:R-:W2:Y:S01]  /*9810*/  LDL R40, [R1+0x10] ;  /* 0x0000100001287983 */ /* 0x011ea20000100800 */
[----:B------:R-:W-:Y:S01]  /*9820*/  SHF.R.U32.HI R43, RZ, 0x3, R185 ;  /* 0x00000003ff2b7819 */ /* 0x000fe200000116b9 */
[----:B------:R-:W-:Y:S01]  /*9830*/  BSSY B1, `(.L_x_517) ;  /* 0x000006e000017945 */ /* 0x000fe20003800000 */
[----:B------:R-:W-:-:S04]  /*9840*/  IADD3 R42, P3, P4, R114, R124, R33 ;  /* 0x0000007c722a7210 */ /* 0x000fc80007c7e021 */
[----:B---3--:R-:W-:Y:S02]  /*9850*/  IADD3.X R45, R6, R52, R37, P3, P4 ;  /* 0x00000034062d7210 */ /* 0x008fe40001fe8425 */
[----:B------:R-:W-:-:S04]  /*9860*/  LEA R48, P3, R42, R120, 0x1 ;  /* 0x000000782a307211 */ /* 0x000fc800078608ff */
[----:B------:R-:W-:Y:S02]  /*9870*/  LEA.HI.X R49, R42, R121, R45, 0x1, P3 ;  /* 0x000000792a317211 */ /* 0x000fe400018f0c2d */
[----:B------:R-:W-:Y:S02]  /*9880*/  ISETP.GE.AND P3, PT, R3, R117, PT ;  /* 0x000000750300720c */ /* 0x000fe40003f66270 */
[----:B--2---:R-:W-:-:S04]  /*9890*/  LOP3.LUT P5, RZ, R40, 0x1, RZ, 0xc0, !PT ;  /* 0x0000000128ff7812 */ /* 0x004fc800078ac0ff */
[----:B------:R-:W-:-:S04]  /*98a0*/  SEL R148, R122, R148, !P5 ;  /* 0x000000947a947207 */ /* 0x000fc80006800000 */
[----:B------:R-:W-:-:S04]  /*98b0*/  SHF.R.S32.HI R41, RZ, 0x1f, R148 ;  /* 0x0000001fff297819 */ /* 0x000fc80000011494 */
[----:B------:R-:W-:-:S04]  /*98c0*/  LEA.HI R41, R41, R148, RZ, 0x4 ;  /* 0x0000009429297211 */ /* 0x000fc800078f20ff */
[----:B------:R-:W-:-:S04]  /*98d0*/  LEA.HI.SX32 R41, R41, R32, 0x1c ;  /* 0x0000002029297211 */ /* 0x000fc800078fe2ff */
[----:B------:R-:W-:Y:S02]  /*98e0*/  SHF.R.S32.HI R40, RZ, 0x1f, R41 ;  /* 0x0000001fff287819 */ /* 0x000fe40000011429 */
[----:B------:R-:W-:Y:S02]  /*98f0*/  SHF.L.U32 R51, R41, 0x3, RZ ;  /* 0x0000000329337819 */ /* 0x000fe400000006ff */
[----:B------:R-:W-:Y:S02]  /*9900*/  LEA.HI R41, R40, R41, RZ, 0x3 ;  /* 0x0000002928297211 */ /* 0x000fe400078f18ff */
[----:B------:R-:W-:-:S03]  /*9910*/  LOP3.LUT R40, R185, 0x38, R51, 0xf8, !PT ;  /* 0x00000038b9287812 */ /* 0x000fc600078ef833 */
[----:B------:R-:W-:Y:S01]  /*9920*/  IMAD.SHL.U32 R41, R41, 0x400, RZ ;  /* 0x0000040029297824 */ /* 0x000fe200078e00ff */
[----:B------:R-:W-:-:S04]  /*9930*/  LOP3.LUT R40, R40, R43, RZ, 0x3c, !PT ;  /* 0x0000002b28287212 */ /* 0x000fc800078e3cff */
[----:B------:R-:W-:-:S04]  /*9940*/  LOP3.LUT R41, R41, 0x7fffe000, RZ, 0xc0, !PT ;  /* 0x7fffe00029297812 */ /* 0x000fc800078ec0ff */
[----:B------:R-:W-:Y:S01]  /*9950*/  IADD3 R43, R40, R41, R195 ;  /* 0x00000029282b7210 */ /* 0x000fe20007ffe0c3 */
[----:B------:R-:W-:-:S04]  /*9960*/  IMAD R41, R16, 0x6000, R137 ;  /* 0x0000600010297824 */ /* 0x000fc800078e0289 */
[----:B------:R-:W-:Y:S02]  /*9970*/  IMAD R43, R16, 0x6000, R43 ;  /* 0x00006000102b7824 */ /* 0x000fe400078e022b */
[----:B------:R-:W-:-:S03]  /*9980*/  IMAD R41, R41, 0x2, R2 ;  /* 0x0000000229297824 */ /* 0x000fc600078e0202 */
[----:B------:R-:W-:-:S03]  /*9990*/  LEA R44, R43, R2, 0x1 ;  /* 0x000000022b2c7211 */ /* 0x000fc600078e08ff */
[----:B------:R-:W0:Y:S04]  /*99a0*/  LDS.128 R40, [R41+0x1c400] ;  /* 0x01c4000029287984 */ /* 0x000e280000000c00 */
[----:B------:R-:W2:Y:S01]  /*99b0*/  LDS.128 R44, [R44+0x1c400] ;  /* 0x01c400002c2c7984 */ /* 0x000ea20000000c00 */
[----:B------:R-:W-:Y:S05]  /*99c0*/  @P3 BRA `(.L_x_518) ;  /* 0x0000000400503947 */ /* 0x000fea0003800000 */
[----:B------:R-:W-:Y:S01]  /*99d0*/  SHF.R.U64 R53, R76, 0x10, R77 ;  /* 0x000000104c357819 */ /* 0x000fe2000000124d */
[----:B--2---:R-:W-:Y:S01]  /*99e0*/  IMAD.MOV.U32 R56, RZ, RZ, R45 ;  /* 0x000000ffff387224 */ /* 0x004fe200078e002d */
[----:B------:R-:W-:Y:S01]  /*99f0*/  SHF.R.U32.HI R76, RZ, 0x10, R77 ;  /* 0x00000010ff4c7819 */ /* 0x000fe2000001164d */
[----:B0-----:R-:W-:Y:S01]  /*9a00*/  IMAD.MOV.U32 R45, RZ, RZ, R43 ;  /* 0x000000ffff2d7224 */ /* 0x001fe200078e002b */
[--C-:B------:R-:W-:Y:S01]  /*9a10*/  SHF.R.U64 R50, R64, 0x10, R65.reuse ;  /* 0x0000001040327819 */ /* 0x100fe20000001241 */
[----:B------:R-:W-:Y:S01]  /*9a20*/  HADD2.F32 R62, -RZ, R157.H1_H1 ;  /* 0x3000009dff3e7230 */ /* 0x000fe20000004100 */
[----:B------:R-:W-:Y:S01]  /*9a30*/  SHF.R.U32.HI R64, RZ, 0x10, R65 ;  /* 0x00000010ff407819 */ /* 0x000fe20000011641 */
[--C-:B------:R-:W-:Y:S01]  /*9a40*/  HADD2.F32 R57, -RZ, R56.reuse.H0_H0 ;  /* 0x20000038ff397230 */ /* 0x100fe20000004100 */
[--C-:B------:R-:W-:Y:S01]  /*9a50*/  SHF.R.U64 R55, R78, 0x10, R79.reuse ;  /* 0x000000104e377819 */ /* 0x100fe2000000124f */
[----:B------:R-:W-:Y:S01]  /*9a60*/  HADD2.F32 R58, -RZ, R56.H1_H1 ;  /* 0x30000038ff3a7230 */ /* 0x000fe20000004100 */
[----:B------:R-:W-:Y:S01]  /*9a70*/  SHF.R.U32.HI R78, RZ, 0x10, R79 ;  /* 0x00000010ff4e7819 */ /* 0x000fe2000001164f */
[--C-:B------:R-:W-:Y:S01]  /*9a80*/  HADD2.F32 R43, -RZ, R41.reuse.H0_H0 ;  /* 0x20000029ff2b7230 */ /* 0x100fe20000004100 */
[--C-:B------:R-:W-:Y:S01]  /*9a90*/  SHF.R.U64 R54, R66, 0x10, R67.reuse ;  /* 0x0000001042367819 */ /* 0x100fe20000001243 */
[----:B------:R-:W-:Y:S01]  /*9aa0*/  HADD2.F32 R61, -RZ, R76.H0_H0 ;  /* 0x2000004cff3d7230 */ /* 0x000fe20000004100 */
[----:B------:R-:W-:Y:S01]  /*9ab0*/  SHF.R.U32.HI R66, RZ, 0x10, R67 ;  /* 0x00000010ff427819 */ /* 0x000fe20000011643 */
[----:B------:R-:W-:-:S02]  /*9ac0*/  HADD2.F32 R56, -RZ, R41.H1_H1 ;  /* 0x30000029ff387230 */ /* 0x000fc40000004100 */
[----:B------:R-:W-:Y:S02]  /*9ad0*/  HADD2.F32 R59, -RZ, R64.H0_H0 ;  /* 0x20000040ff3b7230 */ /* 0x000fe40000004100 */
[-C--:B------:R-:W-:Y:S01]  /*9ae0*/  FMUL.FTZ R64, R57, R62.reuse ;  /* 0x0000003e39407220 */ /* 0x080fe20000410000 */
[----:B------:R-:W-:Y:S02]  /*9af0*/  HADD2.F32 R60, -RZ, R155.H0_H0 ;  /* 0x2000009bff3c7230 */ /* 0x000fe40000004100 */
[----:B------:R-:W-:Y:S01]  /*9b00*/  FMUL.FTZ R62, R43, R62 ;  /* 0x0000003e2b3e7220 */ /* 0x000fe20000410000 */
[-C--:B------:R-:W-:Y:S01]  /*9b10*/  FMUL.FTZ R63, R58, R61.reuse ;  /* 0x0000003d3a3f7220 */ /* 0x080fe20000410000 */
[----:B------:R-:W-:Y:S01]  /*9b20*/  FMUL.FTZ R61, R56, R61 ;  /* 0x0000003d383d7220 */ /* 0x000fe20000410000 */
[----:B------:R-:W-:Y:S02]  /*9b30*/  HADD2.F32 R68, -RZ, R154.H0_H0 ;  /* 0x2000009aff447230 */ /* 0x000fe40000004100 */
[----:B------:R-:W-:Y:S01]  /*9b40*/  FFMA.FTZ R41, R57, R60, R62 ;  /* 0x0000003c39297223 */ /* 0x000fe2000001003e */
[----:B------:R-:W-:-:S02]  /*9b50*/  HADD2.F32 R57, -RZ, R47.H0_H0 ;  /* 0x2000002fff397230 */ /* 0x000fc40000004100 */
[-C--:B------:R-:W-:Y:S01]  /*9b60*/  FFMA.FTZ R58, R58, R59.reuse, R61 ;  /* 0x0000003b3a3a7223 */ /* 0x080fe2000001003d */
[----:B------:R-:W-:Y:S02]  /*9b70*/  HADD2.F32 R62, -RZ, R47.H1_H1 ;  /* 0x3000002fff3e7230 */ /* 0x000fe40000004100 */
[----:B------:R-:W-:Y:S01]  /*9b80*/  FFMA.FTZ R43, R43, R60, -R64 ;  /* 0x0000003c2b2b7223 */ /* 0x000fe20000010840 */
[--C-:B------:R-:W-:Y:S02]  /*9b90*/  HADD2.F32 R47, -RZ, R45.reuse.H0_H0 ;  /* 0x2000002dff2f7230 */ /* 0x100fe40000004100 */
[----:B------:R-:W-:Y:S01]  /*9ba0*/  FFMA.FTZ R56, R56, R59, -R63 ;  /* 0x0000003b38387223 */ /* 0x000fe2000001083f */
[----:B------:R-:W-:Y:S02]  /*9bb0*/  HADD2.F32 R61, -RZ, R78.H0_H0 ;  /* 0x2000004eff3d7230 */ /* 0x000fe40000004100 */
[----:B------:R-:W-:Y:S02]  /*9bc0*/  HADD2.F32 R60, -RZ, R45.H1_H1 ;  /* 0x3000002dff3c7230 */ /* 0x000fe40000004100 */
[----:B------:R-:W-:-:S02]  /*9bd0*/  HADD2.F32 R64, -RZ, R156.H0_H0 ;  /* 0x2000009cff407230 */ /* 0x000fc40000004100 */
[-C--:B------:R-:W-:Y:S01]  /*9be0*/  FMUL.FTZ R63, R62, R61.reuse ;  /* 0x0000003d3e3f7220 */ /* 0x080fe20000410000 */
[----:B------:R-:W-:Y:S02]  /*9bf0*/  HADD2.F32 R59, -RZ, R66.H0_H0 ;  /* 0x20000042ff3b7230 */ /* 0x000fe40000004100 */
[-C--:B------:R-:W-:Y:S01]  /*9c00*/  FMUL.FTZ R66, R57, R68.reuse ;  /* 0x0000004439427220 */ /* 0x080fe20000410000 */
[C---:B------:R-:W-:Y:S01]  /*9c10*/  FMUL.FTZ R68, R47.reuse, R68 ;  /* 0x000000442f447220 */ /* 0x040fe20000410000 */
[C---:B------:R-:W-:Y:S01]  /*9c20*/  FMUL.FTZ R61, R60.reuse, R61 ;  /* 0x0000003d3c3d7220 */ /* 0x040fe20000410000 */
[----:B------:R-:W-:Y:S02]  /*9c30*/  HADD2.F32 R50, -RZ, R50.H0_H0 ;  /* 0x20000032ff327230 */ /* 0x000fe40000004100 */
[-C--:B------:R-:W-:Y:S01]  /*9c40*/  FFMA.FTZ R45, R47, R64.reuse, -R66 ;  /* 0x000000402f2d7223 */ /* 0x080fe20000010842 */
[----:B------:R-:W-:Y:S01]  /*9c50*/  FFMA.FTZ R47, R57, R64, R68 ;  /* 0x00000040392f7223 */ /* 0x000fe20000010044 */
[-C--:B------:R-:W-:Y:S01]  /*9c60*/  FFMA.FTZ R60, R60, R59.reuse, -R63 ;  /* 0x0000003b3c3c7223 */ /* 0x080fe2000001083f */
[----:B------:R-:W-:Y:S01]  /*9c70*/  FFMA.FTZ R62, R62, R59, R61 ;  /* 0x0000003b3e3e7223 */ /* 0x000fe2000001003d */
[----:B------:R-:W-:Y:S01]  /*9c80*/  HADD2.F32 R68, -RZ, R53.H0_H0 ;  /* 0x20000035ff447230 */ /* 0x000fe20000004100 */
[----:B------:R-:W-:Y:S01]  /*9c90*/  F2FP.F16.F32.PACK_AB R43, R56, R43 ;  /* 0x0000002b382b723e */ /* 0x000fe200000000ff */
[----:B------:R-:W-:Y:S01]  /*9ca0*/  HADD2.F32 R66, -RZ, R157.H0_H0 ;  /* 0x2000009dff427230 */ /* 0x000fe20000004100 */
[----:B------:R-:W-:Y:S01]  /*9cb0*/  F2FP.F16.F32.PACK_AB R60, R60, R45 ;  /* 0x0000002d3c3c723e */ /* 0x000fe200000000ff */
[----:B------:R-:W-:Y:S01]  /*9cc0*/  HADD2.F32 R59, -RZ, R44.H0_H0 ;  /* 0x2000002cff3b7230 */ /* 0x000fe20000004100 */
[----:B------:R-:W-:Y:S01]  /*9cd0*/  F2FP.F16.F32.PACK_AB R45, R58, R41 ;  /* 0x000000293a2d723e */ /* 0x000fe200000000ff */
[----:B------:R-:W-:Y:S01]  /*9ce0*/  HADD2.F32 R53, -RZ, R40.H0_H0 ;  /* 0x20000028ff357230 */ /* 0x000fe20000004100 */
[----:B------:R-:W-:Y:S01]  /*9cf0*/  MOV R41, R43 ;  /* 0x0000002b00297202 */ /* 0x000fe20000000f00 */
[----:B------:R-:W-:Y:S01]  /*9d00*/  HADD2.F32 R61, -RZ, R44.H1_H1 ;  /* 0x3000002cff3d7230 */ /* 0x000fe20000004100 */
[----:B------:R-:W-:Y:S01]  /*9d10*/  F2FP.F16.F32.PACK_AB R47, R62, R47 ;  /* 0x0000002f3e2f723e */ /* 0x000fe200000000ff */
[----:B------:R-:W-:-:S02]  /*9d20*/  HADD2.F32 R57, -RZ, R40.H1_H1 ;  /* 0x30000028ff397230 */ /* 0x000fc40000004100 */
[-C--:B------:R-:W-:Y:S01]  /*9d30*/  FMUL.FTZ R40, R59, R66.reuse ;  /* 0x000000423b287220 */ /* 0x080fe20000410000 */
[----:B------:R-:W-:Y:S02]  /*9d40*/  HADD2.F32 R64, -RZ, R155.H1_H1 ;  /* 0x3000009bff407230 */ /* 0x000fe40000004100 */
[----:B------:R-:W-:Y:S01]  /*9d50*/  FMUL.FTZ R44, R53, R66 ;  /* 0x00000042352c7220 */ /* 0x000fe20000410000 */
[-C--:B------:R-:W-:Y:S01]  /*9d60*/  FMUL.FTZ R66, R61, R68.reuse ;  /* 0x000000443d427220 */ /* 0x080fe20000410000 */
[----:B------:R-:W-:Y:S01]  /*9d70*/  FMUL.FTZ R68, R57, R68 ;  /* 0x0000004439447220 */ /* 0x000fe20000410000 */
[----:B------:R-:W-:Y:S02]  /*9d80*/  HADD2.F32 R154, -RZ, R154.H1_H1 ;  /* 0x3000009aff9a7230 */ /* 0x000fe40000004100 */
[----:B------:R-:W-:Y:S01]  /*9d90*/  FFMA.FTZ R40, R53, R64, -R40 ;  /* 0x0000004035287223 */ /* 0x000fe20000010828 */
[-C--:B------:R-:W-:Y:S01]  /*9da0*/  FFMA.FTZ R53, R57, R50.reuse, -R66 ;  /* 0x0000003239357223 */ /* 0x080fe20000010842 */
[----:B------:R-:W-:Y:S01]  /*9db0*/  FFMA.FTZ R57, R61, R50, R68 ;  /* 0x000000323d397223 */ /* 0x000fe20000010044 */
[----:B------:R-:W-:-:S02]  /*9dc0*/  HADD2.F32 R61, -RZ, R55.H0_H0 ;  /* 0x20000037ff3d7230 */ /* 0x000fc40000004100 */
        /* <DEDUP_REMOVED lines=8> */
[----:B------:R-:W-:-:S02]  /*9e50*/  HADD2.F32 R156, -RZ, R156.H1_H1 ;  /* 0x3000009cff9c7230 */ /* 0x000fc40000004100 */
        /* <DEDUP_REMOVED lines=8> */
[----:B------:R-:W-:-:S03]  /*9ee0*/  IMAD.MOV.U32 R43, RZ, RZ, R60 ;  /* 0x000000ffff2b7224 */ /* 0x000fc600078e003c */
[----:B------:R-:W-:Y:S02]  /*9ef0*/  F2FP.F16.F32.PACK_AB R42, R42, R63 ;  /* 0x0000003f2a2a723e */ /* 0x000fe400000000ff */
[----:B------:R-:W-:-:S07]  /*9f00*/  F2FP.F16.F32.PACK_AB R46, R61, R154 ;  /* 0x0000009a3d2e723e */ /* 0x000fce00000000ff */
.L_x_518:
[----:B------:R-:W-:Y:S05]  /*9f10*/  BSYNC B1 ;  /* 0x0000000000017941 */ /* 0x000fea0003800000 */
.L_x_517:
[----:B0-----:R0:W-:Y:S01]  /*9f20*/  STG.E.128 desc[UR58][R48.64], R40 ;  /* 0x0000002830007986 */ /* 0x0011e2000c101d3a */
[----:B------:R-:W-:-:S13]  /*9f30*/  ISETP.GE.AND P3, PT, R51, R146, PT ;  /* 0x000000923300720c */ /* 0x000fda0003f66270 */
[----:B------:R-:W-:Y:S05]  /*9f40*/  @P3 BRA `(.L_x_467) ;  /* 0x0000000000f43947 */ /* 0x000fea0003800000 */
[--C-:B0-----:R-:W-:Y:S02]  /*9f50*/  SHF.R.S32.HI R41, RZ, 0x1f, R51.reuse ;  /* 0x0000001fff297819 */ /* 0x101fe40000011433 */
[----:B------:R-:W-:-:S04]  /*9f60*/  IADD3 R51, P3, P4, R114, R124, R51 ;  /* 0x0000007c72337210 */ /* 0x000fc80007c7e033 */
[----:B------:R-:W-:Y:S02]  /*9f70*/  IADD3.X R52, R6, R52, R41, P3, P4 ;  /* 0x0000003406347210 */ /* 0x000fe40001fe8429 */
[----:B------:R-:W-:-:S04]  /*9f80*/  LEA R120, P3, R51, R120, 0x1 ;  /* 0x0000007833787211 */ /* 0x000fc800078608ff */
[----:B------:R-:W-:-:S05]  /*9f90*/  LEA.HI.X R121, R51, R121, R52, 0x1, P3 ;  /* 0x0000007933797211 */ /* 0x000fca00018f0c34 */
[----:B--2---:R0:W-:Y:S01]  /*9fa0*/  STG.E.128 desc[UR58][R120.64], R44 ;  /* 0x0000002c78007986 */ /* 0x0041e2000c101d3a */
[----:B------:R-:W-:Y:S05]  /*9fb0*/  BRA `(.L_x_467) ;  /* 0x0000000000d87947 */ /* 0x000fea0003800000 */
.L_x_434:
[----:B------:R-:W-:-:S06]  /*9fc0*/  UISETP.NE.AND UP0, UPT, UR57, 0x3, UPT ;  /* 0x000000033900788c */ /* 0x000fcc000bf05270 */
[----:B------:R-:W-:-:S13]  /*9fd0*/  PLOP3.LUT P2, PT, PT, PT, UP0, 0x80, 0x0 ;  /* 0x000000000000781c */ /* 0x000fda0003f4f008 */
[----:B------:R-:W-:Y:S05]  /*9fe0*/  @!P2 BRA `(.L_x_519) ;  /* 0x000000000004a947 */ /* 0x000fea0003800000 */
[----:B------:R-:W-:Y:S01]  /*9ff0*/  BPT.TRAP 0x1 ;  /* 0x000000040000795c */ /* 0x000fe20000300000 */
.L_x_519:
[----:B------:R-:W-:Y:S01]  /*a000*/  IMAD R101, R16, 0x8, R2 ;  /* 0x0000000810657824 */ /* 0x000fe200078e0202 */
[----:B------:R-:W-:Y:S01]  /*a010*/  SHF.L.U32 R102, R184, 0x1f, RZ ;  /* 0x0000001fb8667819 */ /* 0x000fe200000006ff */
[----:B------:R-:W-:Y:S01]  /*a020*/  IMAD R100, R25, -0x80, R24 ;  /* 0xffffff8019647824 */ /* 0x000fe200078e0218 */
[----:B------:R-:W-:Y:S02]  /*a030*/  BSSY B1, `(.L_x_520) ;  /* 0x0000004000017945 */ /* 0x000fe40003800000 */
[----:B------:R-:W0:Y:S02]  /*a040*/  SYNCS.PHASECHK.TRANS64.TRYWAIT P3, [R101+URZ+0x34890], R102 ;  /* 0x03489066650075a7 */ /* 0x000e24000806017f */
[----:B------:R-:W-:Y:S01]  /*a050*/  VIMNMX R100, R100, 0x80, PT ;  /* 0x0000008064647848 */ /* 0x000fe20003fe0100 */
[----:B0-----:R-:W-:Y:S06]  /*a060*/  @!P3 BRA `(.L_x_521) ;  /* 0x0000018400e8b947 */ /* 0x001fec0003800000 */
.L_x_801:
[----:B------:R-:W-:Y:S05]  /*a070*/  BSYNC B1 ;  /* 0x0000000000017941 */ /* 0x000fea0003800000 */
.L_x_520:
[----:B------:R-:W-:Y:S01]  /*a080*/  ISETP.GE.AND P3, PT, R17, R100, PT ;  /* 0x000000641100720c */ /* 0x000fe20003f66270 */
[----:B------:R-:W-:-:S12]  /*a090*/  BSSY B1, `(.L_x_522) ;  /* 0x0000014000017945 */ /* 0x000fd80003800000 */
[----:B------:R-:W-:Y:S05]  /*a0a0*/  @P3 BRA `(.L_x_523) ;  /* 0x0000000000483947 */ /* 0x000fea0003800000 */
[----:B------:R-:W-:-:S13]  /*a0b0*/  ISETP.NE.AND P3, PT, R34, RZ, PT ;  /* 0x000000ff2200720c */ /* 0x000fda0003f65270 */
[----:B------:R-:W1:Y:S04]  /*a0c0*/  @P3 LDS.128 R40, [R47] ;  /* 0x000000002f283984 */ /* 0x000e680000000c00 */
[----:B-1----:R-:W-:Y:S01]  /*a0d0*/  @P3 STG.E.128 desc[UR58][R48.64], R40 ;  /* 0x0000002830003986 */ /* 0x002fe2000c101d3a */
[----:B------:R-:W-:-:S13]  /*a0e0*/  ISETP.NE.AND P3, PT, R38, RZ, PT ;  /* 0x000000ff2600720c */ /* 0x000fda0003f65270 */
[----:B------:R-:W1:Y:S04]  /*a0f0*/  @P3 LDS.128 R40, [R46] ;  /* 0x000000002e283984 */ /* 0x000e680000000c00 */
[----:B-1----:R-:W-:Y:S01]  /*a100*/  @P3 STG.E.128 desc[UR58][R48.64+0x40], R40 ;  /* 0x0000402830003986 */ /* 0x002fe2000c101d3a */
[----:B------:R-:W-:-:S13]  /*a110*/  ISETP.NE.AND P3, PT, R39, RZ, PT ;  /* 0x000000ff2700720c */ /* 0x000fda0003f65270 */
[----:B------:R-:W1:Y:S04]  /*a120*/  @P3 LDS.128 R40, [R47+0x4000] ;  /* 0x004000002f283984 */ /* 0x000e680000000c00 */
        /* <DEDUP_REMOVED lines=9> */
[----:B-1----:R1:W-:Y:S02]  /*a1c0*/  @P3 STG.E.128 desc[UR58][R48.64+0x140], R40 ;  /* 0x0001402830003986 */ /* 0x0023e4000c101d3a */
.L_x_523:
[----:B------:R-:W-:Y:S05]  /*a1d0*/  BSYNC B1 ;  /* 0x0000000000017941 */ /* 0x000fea0003800000 */
.L_x_522:
[----:B------:R-:W-:-:S13]  /*a1e0*/  ISETP.GE.AND P3, PT, R207, R100, PT ;  /* 0x00000064cf00720c */ /* 0x000fda0003f66270 */
[----:B------:R-:W-:Y:S05]  /*a1f0*/  @P3 BRA `(.L_x_467) ;  /* 0x0000000000483947 */ /* 0x000fea0003800000 */
[----:B------:R-:W-:-:S13]  /*a200*/  ISETP.NE.AND P3, PT, R34, RZ, PT ;  /* 0x000000ff2200720c */ /* 0x000fda0003f65270 */
[----:B-1----:R-:W1:Y:S04]  /*a210*/  @P3 LDS.128 R40, [R47+0x2000] ;  /* 0x002000002f283984 */ /* 0x002e680000000c00 */
        /* <DEDUP_REMOVED lines=16> */
.L_x_467:
[----:B------:R-:W-:Y:S05]  /*a320*/  BSYNC B0 ;  /* 0x0000000000007941 */ /* 0x000fea0003800000 */
.L_x_433:
[----:B01234-:R-:W0:Y:S01]  /*a330*/  S2R R40, SR_TID.X ;  /* 0x0000000000287919 */ /* 0x01fe220000002100 */
[----:B------:R-:W-:Y:S01]  /*a340*/  @!PT LDS RZ, [RZ] ;  /* 0x00000000fffff984 */ /* 0x000fe20000000800 */
[----:B------:R-:W-:Y:S01]  /*a350*/  @!PT LDS RZ, [RZ] ;  /* 0x00000000fffff984 */ /* 0x000fe20000000800 */
[----:B------:R-:W-:Y:S01]  /*a360*/  @!PT LDS RZ, [RZ] ;  /* 0x00000000fffff984 */ /* 0x000fe20000000800 */
[----:B------:R-:W-:Y:S01]  /*a370*/  @!PT LDS RZ, [RZ] ;  /* 0x00000000fffff984 */ /* 0x000fe20000000800 */
[----:B------:R1:W-:Y:S06]  /*a380*/  MEMBAR.ALL.CTA ;  /* 0x0000000000007992 */ /* 0x0003ec0000008000 */
[----:B-1----:R-:W1:Y:S01]  /*a390*/  FENCE.VIEW.ASYNC.S ;  /* 0x00000000000073c6 */ /* 0x002e620000000000 */
[----:B------:R-:W-:Y:S05]  /*a3a0*/  WARPSYNC.ALL ;  /* 0x0000000000007948 */ /* 0x000fea0003800000 */
[----:B------:R-:W-:Y:S01]  /*a3b0*/  BSSY B0, `(.L_x_524) ;  /* 0x0000009000007945 */ /* 0x000fe20003800000 */
[----:B0-----:R-:W-:Y:S01]  /*a3c0*/  LOP3.LUT R40, R40, 0x7f, RZ, 0xc0, !PT ;  /* 0x0000007f28287812 */ /* 0x001fe200078ec0ff */
[----:B-1----:R0:W-:Y:S03]  /*a3d0*/  BAR.SYNC.DEFER_BLOCKING R151, 0x80 ;  /* 0x000200970000751d */ /* 0x0021e60000010000 */
[----:B------:R-:W-:-:S13]  /*a3e0*/  ISETP.NE.AND P3, PT, R40, RZ, PT ;  /* 0x000000ff2800720c */ /* 0x000fda0003f65270 */
[----:B------:R-:W-:-:S04]  /*a3f0*/  @!P3 IADD3 R40, R101, 0x348a0, RZ ;  /* 0x000348a06528b810 */ /* 0x000fc80007ffe0ff */
[----:B------:R-:W-:-:S04]  /*a400*/  @!P3 PRMT R40, RZ, 0x654, R40 ;  /* 0x00000654ff28b816 */ /* 0x000fc80000000028 */
[----:B------:R0:W-:Y:S01]  /*a410*/  @!P3 SYNCS.ARRIVE.TRANS64.RED.A1T0 RZ, [R40+URZ], RZ ;  /* 0x000000ff28ffb9a7 */ /* 0x0001e2000810043f */
[----:B------:R-:W-:Y:S05]  /*a420*/  @!P2 BRA `(.L_x_525) ;  /* 0x000000000004a947 */ /* 0x000fea0003800000 */
[----:B------:R-:W-:Y:S01]  /*a430*/  BPT.TRAP 0x1 ;  /* 0x000000040000795c */ /* 0x000fe20000300000 */
.L_x_525:
[----:B------:R-:W-:Y:S05]  /*a440*/  BSYNC B0 ;  /* 0x0000000000007941 */ /* 0x000fea0003800000 */
.L_x_524:
[----:B------:R-:W1:Y:S01]  /*a450*/  SYNCS.PHASECHK.TRANS64.TRYWAIT P2, [R101+URZ+0x348b0], R102 ;  /* 0x0348b066650075a7 */ /* 0x000e62000804017f */
[----:B------:R-:W-:Y:S01]  /*a460*/  ULDC UR60, c[0x0][0x320] ;  /* 0x0000c800003c7ab9 */ /* 0x000fe20000000800 */
[----:B------:R-:W-:Y:S01]  /*a470*/  ULDC.64 UR38, c[0x0][0x328] ;  /* 0x0000ca0000267ab9 */ /* 0x000fe20000000a00 */
[----:B------:R-:W-:Y:S01]  /*a480*/  ULDC.64 UR36, c[0x0][0x318] ;  /* 0x0000c60000247ab9 */ /* 0x000fe20000000a00 */
[----:B------:R-:W-:Y:S04]  /*a490*/  BSSY B0, `(.L_x_526) ;  /* 0x0000002000007945 */ /* 0x000fe80003800000 */
[----:B-1----:R-:W-:Y:S05]  /*a4a0*/  @!P2 BRA `(.L_x_527) ;  /* 0x0000018000eca947 */ /* 0x002fea0003800000 */
.L_x_802:
[----:B------:R-:W-:Y:S05]  /*a4b0*/  BSYNC B0 ;  /* 0x0000000000007941 */ /* 0x000fea0003800000 */
.L_x_526:
[----:B------:R-:W-:Y:S01]  /*a4c0*/  ISETP.GE.AND P2, PT, R17, R100, PT ;  /* 0x000000641100720c */ /* 0x000fe20003f46270 */
[----:B0-----:R-:W-:Y:S01]  /*a4d0*/  IMAD R40, R16, 0x4000, R15 ;  /* 0x0000400010287824 */ /* 0x001fe200078e020f */
[----:B------:R-:W-:Y:S01]  /*a4e0*/  BSSY B0, `(.L_x_528) ;  /* 0x000001a000007945 */ /* 0x000fe20003800000 */
[----:B------:R-:W-:-:S03]  /*a4f0*/  IMAD.WIDE R44, R25, 0x80, R118 ;  /* 0x00000080192c7825 */ /* 0x000fc600078e0276 */
[----:B------:R-:W-:Y:S01]  /*a500*/  LEA R49, R40, R103, 0x1 ;  /* 0x0000006728317211 */ /* 0x000fe200078e08ff */
[----:B------:R-:W-:-:S04]  /*a510*/  IMAD.IADD R48, R130, 0x1, R40 ;  /* 0x0000000182307824 */ /* 0x000fc800078e0228 */
[----:B------:R-:W-:Y:S02]  /*a520*/  IMAD R48, R48, 0x2, R103 ;  /* 0x0000000230307824 */ /* 0x000fe400078e0267 */
[----:B------:R-:W-:Y:S05]  /*a530*/  @P2 BRA `(.L_x_529) ;  /* 0x0000000000502947 */ /* 0x000fea0003800000 */
[----:B------:R-:W-:Y:S01]  /*a540*/  MOV R41, R99 ;  /* 0x0000006300297202 */ /* 0x000fe20000000f00 */
[----:B------:R-:W-:Y:S02]  /*a550*/  IMAD R43, R45, UR38, RZ ;  /* 0x000000262d2b7c24 */ /* 0x000fe4000f8e02ff */
[----:B------:R-:W-:Y:S02]  /*a560*/  IMAD.MOV.U32 R40, RZ, RZ, R112 ;  /* 0x000000ffff287224 */ /* 0x000fe400078e0070 */
[C---:B------:R-:W-:Y:S02]  /*a570*/  IMAD R43, R44.reuse, UR39, R43 ;  /* 0x000000272c2b7c24 */ /* 0x040fe4000f8e022b */
[----:B------:R-:W-:-:S04]  /*a580*/  IMAD.WIDE.U32 R40, R44, UR38, R40 ;  /* 0x000000262c287c25 */ /* 0x000fc8000f8e0028 */
[----:B------:R-:W-:Y:S01]  /*a590*/  IMAD.IADD R41, R41, 0x1, R43 ;  /* 0x0000000129297824 */ /* 0x000fe200078e022b */
[----:B------:R-:W-:-:S04]  /*a5a0*/  LEA R46, P2, R40, UR36, 0x1 ;  /* 0x00000024282e7c11 */ /* 0x000fc8000f8408ff */
[----:B------:R-:W-:Y:S02]  /*a5b0*/  LEA.HI.X R47, R40, UR37, R41, 0x1, P2 ;  /* 0x00000025282f7c11 */ /* 0x000fe400090f0c29 */
[----:B------:R-:W-:-:S13]  /*a5c0*/  ISETP.GE.AND P2, PT, R18, UR60, PT ;  /* 0x0000003c12007c0c */ /* 0x000fda000bf46270 */
[----:B------:R-:W0:Y:S04]  /*a5d0*/  @!P2 LDS.128 R40, [R49] ;  /* 0x000000003128a984 */ /* 0x000e280000000c00 */
[----:B0-----:R-:W-:Y:S01]  /*a5e0*/  @!P2 STG.E.128 desc[UR58][R46.64], R40 ;  /* 0x000000282e00a986 */ /* 0x001fe2000c101d3a */
[----:B------:R-:W-:-:S13]  /*a5f0*/  ISETP.GE.AND P2, PT, R0, UR60, PT ;  /* 0x0000003c00007c0c */ /* 0x000fda000bf46270 */
[----:B------:R-:W0:Y:S04]  /*a600*/  @!P2 LDS.128 R40, [R48] ;  /* 0x000000003028a984 */ /* 0x000e280000000c00 */
[----:B0-----:R-:W-:Y:S01]  /*a610*/  @!P2 STG.E.128 desc[UR58][R46.64+0x40], R40 ;  /* 0x000040282e00a986 */ /* 0x001fe2000c101d3a */
[----:B------:R-:W-:-:S13]  /*a620*/  ISETP.GE.AND P2, PT, R3, UR60, PT ;  /* 0x0000003c03007c0c */ /* 0x000fda000bf46270 */
[----:B------:R-:W0:Y:S04]  /*a630*/  @!P2 LDS.128 R40, [R49+0x4000] ;  /* 0x004000003128a984 */ /* 0x000e280000000c00 */
[----:B0-----:R-:W-:Y:S01]  /*a640*/  @!P2 STG.E.128 desc[UR58][R46.64+0x80], R40 ;  /* 0x000080282e00a986 */ /* 0x001fe2000c101d3a */
[----:B------:R-:W-:-:S13]  /*a650*/  ISETP.GE.AND P2, PT, R4, UR60, PT ;  /* 0x0000003c04007c0c */ /* 0x000fda000bf46270 */
[----:B------:R-:W0:Y:S04]  /*a660*/  @!P2 LDS.128 R40, [R48+0x4000] ;  /* 0x004000003028a984 */ /* 0x000e280000000c00 */
[----:B0-----:R0:W-:Y:S02]  /*a670*/  @!P2 STG.E.128 desc[UR58][R46.64+0xc0], R40 ;  /* 0x0000c0282e00a986 */ /* 0x0011e4000c101d3a */
.L_x_529:
[----:B------:R-:W-:Y:S05]  /*a680*/  BSYNC B0 ;  /* 0x0000000000007941 */ /* 0x000fea0003800000 */
.L_x_528:
[----:B------:R-:W-:Y:S01]  /*a690*/  ISETP.GE.AND P2, PT, R207, R100, PT ;  /* 0x00000064cf00720c */ /* 0x000fe20003f46270 */
[----:B------:R-:W-:-:S12]  /*a6a0*/  BSSY B0, `(.L_x_530) ;  /* 0x0000018000007945 */ /* 0x000fd80003800000 */
[----:B------:R-:W-:Y:S05]  /*a6b0*/  @P2 BRA `(.L_x_531) ;  /* 0x0000000000582947 */ /* 0x000fea0003800000 */
[----:B0-----:R-:W-:Y:S01]  /*a6c0*/  IADD3 R43, P2, R44, 0x40, RZ ;  /* 0x000000402c2b7810 */ /* 0x001fe20007f5e0ff */
[----:B------:R-:W-:Y:S01]  /*a6d0*/  IMAD.MOV.U32 R41, RZ, RZ, R99 ;  /* 0x000000ffff297224 */ /* 0x000fe200078e0063 */
[----:B------:R-:W-:-:S03]  /*a6e0*/  MOV R40, R112 ;  /* 0x0000007000287202 */ /* 0x000fc60000000f00 */
[----:B------:R-:W-:Y:S02]  /*a6f0*/  IMAD.X R44, RZ, RZ, R45, P2 ;  /* 0x000000ffff2c7224 */ /* 0x000fe400010e062d */
[----:B------:R-:W-:-:S04]  /*a700*/  IMAD.WIDE.U32 R40, R43, UR38, R40 ;  /* 0x000000262b287c25 */ /* 0x000fc8000f8e0028 */
[----:B------:R-:W-:-:S04]  /*a710*/  IMAD R44, R44, UR38, RZ ;  /* 0x000000262c2c7c24 */ /* 0x000fc8000f8e02ff */
[----:B------:R-:W-:Y:S01]  /*a720*/  IMAD R43, R43, UR39, R44 ;  /* 0x000000272b2b7c24 */ /* 0x000fe2000f8e022c */
[----:B------:R-:W-:-:S03]  /*a730*/  LEA R44, P2, R40, UR36, 0x1 ;  /* 0x00000024282c7c11 */ /* 0x000fc6000f8408ff */
[----:B------:R-:W-:-:S05]  /*a740*/  IMAD.IADD R41, R41, 0x1, R43 ;  /* 0x0000000129297824 */ /* 0x000fca00078e022b */
[----:B------:R-:W-:Y:S02]  /*a750*/  LEA.HI.X R45, R40, UR37, R41, 0x1, P2 ;  /* 0x00000025282d7c11 */ /* 0x000fe400090f0c29 */
[----:B------:R-:W-:-:S13]  /*a760*/  ISETP.GE.AND P2, PT, R18, UR60, PT ;  /* 0x0000003c12007c0c */ /* 0x000fda000bf46270 */
[----:B------:R-:W0:Y:S04]  /*a770*/  @!P2 LDS.128 R40, [R49+0x2000] ;  /* 0x002000003128a984 */ /* 0x000e280000000c00 */
[----:B0-----:R-:W-:Y:S01]  /*a780*/  @!P2 STG.E.128 desc[UR58][R44.64], R40 ;  /* 0x000000282c00a986 */ /* 0x001fe2000c101d3a */
        /* <DEDUP_REMOVED lines=8> */
[----:B0-----:R2:W-:Y:S02]  /*a810*/  @!P2 STG.E.128 desc[UR58][R44.64+0xc0], R40 ;  /* 0x0000c0282c00a986 */ /* 0x0015e4000c101d3a */
.L_x_531:
[----:B------:R-:W-:Y:S05]  /*a820*/  BSYNC B0 ;  /* 0x0000000000007941 */ /* 0x000fea0003800000 */
.L_x_530:
[----:B0-2---:R-:W2:Y:S01]  /*a830*/  LDL R40, [R1+0x10] ;  /* 0x0000100001287983 */ /* 0x005ea20000100800 */
[----:B-1----:R-:W-:Y:S01]  /*a840*/  @!P3 IADD3 R101, R101, 0x348c0, RZ ;  /* 0x000348c06565b810 */ /* 0x002fe20007ffe0ff */
[----:B------:R-:W-:Y:S01]  /*a850*/  VIADD R16, R16, 0x1 ;  /* 0x0000000110107836 */ /* 0x000fe20000000000 */
[----:B------:R-:W-:Y:S01]  /*a860*/  PLOP3.LUT P2, PT, PT, PT, PT, 0x8, 0x0 ;  /* 0x000000000000781c */ /* 0x000fe20003f4e170 */
[----:B------:R-:W-:Y:S01]  /*a870*/  @!PT LDS RZ, [RZ] ;  /* 0x00000000fffff984 */ /* 0x000fe20000000800 */
[----:B------:R-:W-:Y:S01]  /*a880*/  @!PT LDS RZ, [RZ] ;  /* 0x00000000fffff984 */ /* 0x000fe20000000800 */
[----:B------:R-:W-:Y:S01]  /*a890*/  @!PT LDS RZ, [RZ] ;  /* 0x00000000fffff984 */ /* 0x000fe20000000800 */
[----:B------:R-:W-:Y:S01]  /*a8a0*/  @!PT LDS RZ, [RZ] ;  /* 0x00000000fffff984 */ /* 0x000fe20000000800 */
[----:B------:R0:W-:Y:S06]  /*a8b0*/  MEMBAR.ALL.CTA ;  /* 0x0000000000007992 */ /* 0x0001ec0000008000 */
[----:B0-----:R-:W0:Y:S01]  /*a8c0*/  FENCE.VIEW.ASYNC.S ;  /* 0x00000000000073c6 */ /* 0x001e220000000000 */
[----:B------:R-:W-:Y:S01]  /*a8d0*/  @!P3 PRMT R101, RZ, 0x654, R101 ;  /* 0x00000654ff65b816 */ /* 0x000fe20000000065 */
[----:B0-----:R1:W-:Y:S06]  /*a8e0*/  BAR.SYNC.DEFER_BLOCKING R151, 0x80 ;  /* 0x000200970000751d */ /* 0x0013ec0000010000 */
[----:B------:R1:W-:Y:S01]  /*a8f0*/  @!P3 SYNCS.ARRIVE.TRANS64.RED.A1T0 RZ, [R101+URZ], RZ ;  /* 0x000000ff65ffb9a7 */ /* 0x0003e2000810043f */
[----:B------:R-:W-:-:S04]  /*a900*/  ISETP.NE.AND P3, PT, R16, 0x2, PT ;  /* 0x000000021000780c */ /* 0x000fc80003f65270 */
[----:B------:R-:W-:Y:S02]  /*a910*/  SEL R41, RZ, 0x1, P3 ;  /* 0x00000001ff297807 */ /* 0x000fe40001800000 */
[----:B------:R-:W-:Y:S02]  /*a920*/  SEL R16, R16, RZ, P3 ;  /* 0x000000ff10107207 */ /* 0x000fe40001800000 */
[----:B------:R-:W-:Y:S02]  /*a930*/  LOP3.LUT R184, R184, R41, RZ, 0x3c, !PT ;  /* 0x00000029b8b87212 */ /* 0x000fe400078e3cff */
[----:B--2---:R-:W-:-:S13]  /*a940*/  LOP3.LUT P4, RZ, R40, 0x2, RZ, 0xc0, !PT ;  /* 0x0000000228ff7812 */ /* 0x004fda000788c0ff */
[----:B-1----:R-:W-:Y:S05]  /*a950*/  @P4 BRA `(.L_x_532) ;  /* 0xffffff8000ec4947 */ /* 0x002fea000383ffff */
.L_x_428:
[----:B------:R-:W-:Y:S01]  /*a960*/  BSSY B0, `(.L_x_533) ;  /* 0x0000005000007945 */ /* 0x000fe20003800000 */
[----:B------:R-:W-:-:S03]  /*a970*/  IMAD.MOV.U32 R4, RZ, RZ, RZ ;  /* 0x000000ffff047224 */ /* 0x000fc600078e00ff */
[----:B------:R-:W-:Y:S05]  /*a980*/  @P2 BRA `(.L_x_534) ;  /* 0x0000000000082947 */ /* 0x000fea0003800000 */
[----:B------:R-:W1:Y:S02]  /*a990*/  FENCE.VIEW.ASYNC.G ;  /* 0x00000000000073c6 */ /* 0x000e640000000100 */
[----:B-1----:R-:W-:Y:S06]  /*a9a0*/  BAR.ARV 0xc, 0x180 ;  /* 0x0306000000007b1d */ /* 0x002fec0000002000 */
.L_x_534:
[----:B------:R-:W-:Y:S05]  /*a9b0*/  BSYNC B0 ;  /* 0x0000000000007941 */ /* 0x000fea0003800000 */
.L_x_533:
[----:B------:R-:W2:Y:S01]  /*a9c0*/  LDL R0, [R1+0x10] ;  /* 0x0000100001007983 */ /* 0x000ea20000100800 */
[----:B------:R-:W-:Y:S01]  /*a9d0*/  BSSY B0, `(.L_x_535) ;  /* 0x0000020000007945 */ /* 0x000fe20003800000 */
[----:B--2---:R-:W-:-:S13]  /*a9e0*/  LOP3.LUT P0, RZ, R0, 0x4, RZ, 0xc0, !PT ;  /* 0x0000000400ff7812 */ /* 0x004fda000780c0ff */
        /* <DEDUP_REMOVED lines=12> */
[----:B0-----:R-:W-:Y:S01]  /*aab0*/  IADD3 R4, R3, 0xffffffe, RZ ;  /* 0x0ffffffe03047810 */ /* 0x001fe20007ffe0ff */
[----:B------:R-:W-:-:S05]  /*aac0*/  IMAD.MOV R3, RZ, RZ, -R10 ;  /* 0x000000ffff037224 */ /* 0x000fca00078e0a0a */
        /* <DEDUP_REMOVED lines=12> */
[----:B------:R-:W-:-:S05]  /*ab90*/  @P0 IADD3 R5, R5, 0x1, RZ ;  /* 0x0000000105050810 */ /* 0x000fca0007ffe0ff */
[----:B------:R-:W-:-:S04]  /*aba0*/  IMAD.MOV.U32 R4, RZ, RZ, R5 ;  /* 0x000000ffff047224 */ /* 0x000fc800078e0005 */
[----:B------:R-:W-:Y:S01]  /*abb0*/  @!P2 IMAD.MOV R4, RZ, RZ, -R4 ;  /* 0x000000ffff04a224 */ /* 0x000fe200078e0a04 */
[----:B------:R-:W-:-:S07]  /*abc0*/  @!P1 LOP3.LUT R4, RZ, R9, RZ, 0x33, !PT ;  /* 0x00000009ff049212 */ /* 0x000fce00078e33ff */
.L_x_536:
[----:B------:R-:W-:Y:S05]  /*abd0*/  BSYNC B0 ;  /* 0x0000000000007941 */ /* 0x000fea0003800000 */
.L_x_535:
[-C--:B------:R-:W-:Y:S01]  /*abe0*/  IMAD R197, R209, R4.reuse, RZ ;  /* 0x00000004d1c57224 */ /* 0x080fe200078e02ff */
[----:B------:R-:W-:Y:S01]  /*abf0*/  PLOP3.LUT P0, PT, PT, PT, PT, 0x80, 0x0 ;  /* 0x000000000000781c */ /* 0x000fe20003f0f070 */
[----:B------:R-:W-:Y:S01]  /*ac00*/  IMAD.MOV.U32 R3, RZ, RZ, RZ ;  /* 0x000000ffff037224 */ /* 0x000fe200078e00ff */
[----:B------:R-:W-:Y:S02]  /*ac10*/  MOV R0, RZ ;  /* 0x000000ff00007202 */ /* 0x000fe40000000f00 */
[----:B------:R-:W-:Y:S02]  /*ac20*/  CS2R R86, SRZ ;  /* 0x0000000000567805 */ /* 0x000fe4000001ff00 */
[----:B------:R-:W-:Y:S02]  /*ac30*/  VIADDMNMX R149, R197, R4, R149, PT ;  /* 0x00000004c5957246 */ /* 0x000fe40003800195 */
[----:B------:R-:W-:Y:S02]  /*ac40*/  CS2R R84, SRZ ;  /* 0x0000000000547805 */ /* 0x000fe4000001ff00 */
        /* <DEDUP_REMOVED lines=32> */
[----:B0-----:R-:W2:Y:S01]  /*ae50*/  LDL R6, [R1+0x88] ;  /* 0x0000880001067983 */ /* 0x001ea20000100800 */
[----:B------:R-:W0:Y:S02]  /*ae60*/  S2R R7, SR_TID.X ;  /* 0x0000000000077919 */ /* 0x000e240000002100 */
[----:B0-----:R-:W-:-:S05]  /*ae70*/  VIADD R7, R7, 0xffffff80 ;  /* 0xffffff8007077836 */ /* 0x001fca0000000000 */
[----:B------:R-:W-:-:S04]  /*ae80*/  SHF.R.S32.HI R5, RZ, 0x1f, R7 ;  /* 0x0000001fff057819 */ /* 0x000fc80000011407 */
[----:B------:R-:W-:-:S04]  /*ae90*/  LEA.HI R5, R5, R7, RZ, 0x7 ;  /* 0x0000000705057211 */ /* 0x000fc800078f38ff */
[----:B------:R-:W-:-:S05]  /*aea0*/  SHF.R.S32.HI R5, RZ, 0x7, R5 ;  /* 0x00000007ff057819 */ /* 0x000fca0000011405 */
[----:B------:R-:W0:Y:S02]  /*aeb0*/  SHFL.IDX PT, R0, R5, RZ, 0x1f ;  /* 0x00001fff05007589 */ /* 0x000e2400000e0000 */
[----:B0-----:R-:W-:-:S04]  /*aec0*/  LEA.HI R3, R0, R0, RZ, 0x1 ;  /* 0x0000000000037211 */ /* 0x001fc800078f08ff */
[----:B------:R-:W-:-:S04]  /*aed0*/  LOP3.LUT R3, R3, 0x1e, RZ, 0xc0, !PT ;  /* 0x0000001e03037812 */ /* 0x000fc800078ec0ff */
[----:B------:R-:W-:Y:S02]  /*aee0*/  IADD3 R3, R0, -R3, RZ ;  /* 0x8000000300037210 */ /* 0x000fe40007ffe0ff */
[----:B--2---:R-:W-:-:S13]  /*aef0*/  R2UR UR4, R6 ;  /* 0x00000000060472ca */ /* 0x004fda00000e0000 */
[----:B------:R-:W-:-:S05]  /*af00*/  IMAD.U32 R0, RZ, RZ, UR4 ;  /* 0x00000004ff007e24 */ /* 0x000fca000f8e00ff */
[----:B------:R-:W-:Y:S02]  /*af10*/  LOP3.LUT P0, RZ, R0, 0x3ff, RZ, 0xc0, !PT ;  /* 0x000003ff00ff7812 */ /* 0x000fe4000780c0ff */
[----:B------:R-:W-:-:S04]  /*af20*/  LEA R3, R3, UR4, 0xd ;  /* 0x0000000403037c11 */ /* 0x000fc8000f8e68ff */
[----:B------:R-:W-:Y:S02]  /*af30*/  SHF.R.U32.HI R3, RZ, 0x4, R3 ;  /* 0x00000004ff037819 */ /* 0x000fe40000011603 */
[----:B------:R-:W-:Y:S02]  /*af40*/  P2R R24, PR, RZ, 0x1 ;  /* 0x00000001ff187803 */ /* 0x000fe40000000000 */
[----:B------:R-:W-:-:S03]  /*af50*/  LOP3.LUT R36, R3, 0x3fff, RZ, 0xc0, !PT ;  /* 0x00003fff03247812 */ /* 0x000fc600078ec0ff */
[----:B------:R-:W-:Y:S05]  /*af60*/  @!P0 BRA `(.L_x_538) ;  /* 0x0000000000408947 */ /* 0x000fea0003800000 */
[----:B------:R-:W-:Y:S01]  /*af70*/  MOV R14, 0x0 ;  /* 0x00000000000e7802 */ /* 0x000fe20000000f00 */
[----:B------:R-:W-:Y:S01]  /*af80*/  ULDC.64 UR4, c[0x4][0x118] ;  /* 0x0100460000047ab9 */ /* 0x000fe20000000a00 */
[----:B------:R-:W-:Y:S01]  /*af90*/  ULDC.64 UR6, c[0x4][0x120] ;  /* 0x0100480000067ab9 */ /* 0x000fe20000000a00 */
[----:B------:R-:W-:Y:S01]  /*afa0*/  IMAD.U32 R4, RZ, RZ, UR4 ;  /* 0x00000004ff047e24 */ /* 0x000fe2000f8e00ff */
[----:B------:R-:W-:Y:S01]  /*afb0*/  MOV R5, UR5 ;  /* 0x0000000500057c02 */ /* 0x000fe20008000f00 */
[----:B------:R-:W-:Y:S01]  /*afc0*/  ULDC.64 UR4, c[0x4][0x98] ;  /* 0x0100260000047ab9 */ /* 0x000fe20000000a00 */
        /* <DEDUP_REMOVED lines=9> */
[----:B0----5:R-:W-:Y:S05]  /*b060*/  CALL.ABS.NOINC R14 ;  /* 0x000000000e007343 */ /* 0x021fea0003c00000 */
.L_x_538:
[----:B------:R-:W-:Y:S02]  /*b070*/  ULDC UR4, c[0x0][0x3f4] ;  /* 0x0000fd0000047ab9 */ /* 0x000fe40000000800 */
[----:B------:R-:W-:-:S13]  /*b080*/  ISETP.LT.AND P0, PT, RZ, UR4, PT ;  /* 0x00000004ff007c0c */ /* 0x000fda000bf01270 */
[----:B------:R-:W-:Y:S05]  /*b090*/  @P0 BRA `(.L_x_539) ;  /* 0x00000000003c0947 */ /* 0x000fea0003800000 */
[----:B------:R-:W-:-:S04]  /*b0a0*/  LEA.HI R0, R206, R206, RZ, 0x1 ;  /* 0x000000cece007211 */ /* 0x000fc800078f08ff */
[----:B------:R-:W-:-:S05]  /*b0b0*/  LOP3.LUT R3, R0, 0xfffffffe, RZ, 0xc0, !PT ;  /* 0xfffffffe00037812 */ /* 0x000fca00078ec0ff */
[----:B------:R-:W-:-:S05]  /*b0c0*/  IMAD.IADD R3, R206, 0x1, -R3 ;  /* 0x00000001ce037824 */ /* 0x000fca00078e0a03 */
[----:B------:R-:W-:-:S04]  /*b0d0*/  SHF.L.U32 R3, R3, 0x1f, RZ ;  /* 0x0000001f03037819 */ /* 0x000fc800000006ff */
[----:B------:R0:W1:Y:S03]  /*b0e0*/  SYNCS.PHASECHK.TRANS64.TRYWAIT P0, [R2+URZ+0x34800], R3 ;  /* 0x03480003020075a7 */ /* 0x000066000800017f */
[----:B-1----:R-:W-:Y:S05]  /*b0f0*/  @!P0 NANOSLEEP.SYNCS 0x989680 ;  /* 0x009896800000895d */ /* 0x002fea0003900000 */
[----:B------:R-:W1:Y:S01]  /*b100*/  @!P0 SYNCS.PHASECHK.TRANS64 P0, [R2+URZ+0x34800], R3 ;  /* 0x03480003020085a7 */ /* 0x000e62000800007f */
[----:B------:R-:W-:Y:S04]  /*b110*/  BSSY B0, `(.L_x_540) ;  /* 0x0000006000007945 */ /* 0x000fe80003800000 */
[----:B-1----:R-:W-:Y:S05]  /*b120*/  @P0 BRA `(.L_x_541) ;  /* 0x0000000000100947 */ /* 0x002fea0003800000 */
.L_x_542:
[----:B-1----:R1:W2:Y:S02]  /*b130*/  SYNCS.PHASECHK.TRANS64.TRYWAIT P0, [R2+URZ+0x34800], R3 ;  /* 0x03480003020075a7 */ /* 0x0022a4000800017f */
[----:B--2---:R-:W-:Y:S05]  /*b140*/  @!P0 NANOSLEEP.SYNCS 0x989680 ;  /* 0x009896800000895d */ /* 0x004fea0003900000 */
[----:B------:R-:W2:Y:S02]  /*b150*/  @!P0 SYNCS.PHASECHK.TRANS64 P0, [R2+URZ+0x34800], R3 ;  /* 0x03480003020085a7 */ /* 0x000ea4000800007f */
[----:B--2---:R-:W-:Y:S05]  /*b160*/  @!P0 BRA `(.L_x_542) ;  /* 0xfffffffc00f08947 */ /* 0x004fea000383ffff */
.L_x_541:
[----:B------:R-:W-:Y:S05]  /*b170*/  BSYNC B0 ;  /* 0x0000000000007941 */ /* 0x000fea0003800000 */
.L_x_540:
[----:B------:R-:W-:Y:S05]  /*b180*/  BRA `(.L_x_543) ;  /* 0x0000005800647947 */ /* 0x000fea0003800000 */
.L_x_539:
[----:B-----5:R-:W-:Y:S01]  /*b190*/  SHF.R.S32.HI R0, RZ, 0x1f, R143 ;  /* 0x0000001fff007819 */ /* 0x020fe2000001148f */
[----:B------:R-:W-:Y:S01]  /*b1a0*/  ULDC.64 UR4, c[0x0][0x3f8] ;  /* 0x0000fe0000047ab9 */ /* 0x000fe20000000a00 */
[----:B------:R-:W-:Y:S01]  /*b1b0*/  ULDC.64 UR6, c[0x0][0x408] ;  /* 0x0001020000067ab9 */ /* 0x000fe20000000a00 */
[----:B------:R-:W-:Y:S01]  /*b1c0*/  ISETP.NE.AND P2, PT, R24, RZ, PT ;  /* 0x000000ff1800720c */ /* 0x000fe20003f45270 */
[----:B------:R-:W-:-:S04]  /*b1d0*/  IMAD.WIDE.U32 R42, R143, UR4, RZ ;  /* 0x000000048f2a7c25 */ /* 0x000fc8000f8e00ff */
[C---:B------:R-:W-:Y:S02]  /*b1e0*/  IMAD R4, R0.reuse, UR4, RZ ;  /* 0x0000000400047c24 */ /* 0x040fe4000f8e02ff */
[----:B------:R-:W-:Y:S02]  /*b1f0*/  IMAD R0, R0, UR6, RZ ;  /* 0x0000000600007c24 */ /* 0x000fe4000f8e02ff */
[C---:B------:R-:W-:Y:S01]  /*b200*/  IMAD R5, R143.reuse, UR5, R4 ;  /* 0x000000058f057c24 */ /* 0x040fe2000f8e0204 */
[----:B------:R-:W-:Y:S01]  /*b210*/  ULDC.64 UR4, c[0x0][0x3e8] ;  /* 0x0000fa0000047ab9 */ /* 0x000fe20000000a00 */
[----:B------:R-:W-:Y:S01]  /*b220*/  IMAD.WIDE.U32 R44, R143, UR6, RZ ;  /* 0x000000068f2c7c25 */ /* 0x000fe2000f8e00ff */
[----:B------:R-:W-:Y:S02]  /*b230*/  LEA R37, P0, R42, UR4, 0x1 ;  /* 0x000000042a257c11 */ /* 0x000fe4000f8008ff */
[----:B------:R-:W-:Y:S01]  /*b240*/  IADD3 R5, R5, R43, RZ ;  /* 0x0000002b05057210 */ /* 0x000fe20007ffe0ff */
[----:B------:R-:W-:Y:S01]  /*b250*/  IMAD R3, R143, UR7, R0 ;  /* 0x000000078f037c24 */ /* 0x000fe2000f8e0200 */
[----:B------:R-:W-:-:S02]  /*b260*/  ULDC.64 UR6, c[0x0][0x400] ;  /* 0x0001000000067ab9 */ /* 0x000fc40000000a00 */
[----:B------:R-:W-:Y:S01]  /*b270*/  LEA R24, P1, R44, UR6, 0x1 ;  /* 0x000000062c187c11 */ /* 0x000fe2000f8208ff */
[----:B------:R-:W-:Y:S01]  /*b280*/  IMAD.IADD R3, R3, 0x1, R45 ;  /* 0x0000000103037824 */ /* 0x000fe200078e022d */
[----:B------:R-:W-:-:S04]  /*b290*/  LEA.HI.X R42, R42, UR5, R5, 0x1, P0 ;  /* 0x000000052a2a7c11 */ /* 0x000fc800080f0c05 */
[----:B------:R-:W-:Y:S01]  /*b2a0*/  LEA.HI.X R44, R44, UR7, R3, 0x1, P1 ;  /* 0x000000072c2c7c11 */ /* 0x000fe200088f0c03 */
[----:B------:R-:W-:Y:S06]  /*b2b0*/  @!P2 BRA `(.L_x_544) ;  /* 0x000000000040a947 */ /* 0x000fec0003800000 */
        /* <DEDUP_REMOVED lines=16> */
.L_x_544:
[----:B------:R-:W-:Y:S01]  /*b3c0*/  ULDC.U8 UR4, c[0x0][0x410] ;  /* 0x0001040000047ab9 */ /* 0x000fe20000000000 */
[----:B------:R-:W-:Y:S01]  /*b3d0*/  BSSY B0, `(.L_x_545) ;  /* 0x000056c000007945 */ /* 0x000fe20003800000 */
[----:B------:R-:W-:Y:S01]  /*b3e0*/  ISETP.NE.AND P0, PT, RZ, UR4, PT ;  /* 0x00000004ff007c0c */ /* 0x000fe2000bf05270 */
[----:B------:R-:W-:-:S12]  /*b3f0*/  IMAD R0, R145, 0x80, R17 ;  /* 0x0000008091007824 */ /* 0x000fd800078e0211 */
[----:B------:R-:W-:Y:S05]  /*b400*/  @!P0 BRA `(.L_x_546) ;  /* 0x0000002800b48947 */ /* 0x000fea0003800000 */
[----:B------:R-:W-:-:S03]  /*b410*/  UMOV UR4, 0xffffffff ;  /* 0xffffffff00047882 */ /* 0x000fc60000000000 */
[----:B------:R-:W-:Y:S05]  /*b420*/  BRA.DIV UR4, `(.L_x_547) ;  /* 0x0000017604207947 */ /* 0x000fea000b800000 */
[----:B------:R-:W0:Y:S04]  /*b430*/  SHFL.IDX PT, R42, R42, RZ, 0x1c1f ;  /* 0x001c1fff2a2a7589 */ /* 0x000e2800000e0000 */
[----:B------:R-:W1:Y:S04]  /*b440*/  SHFL.IDX PT, R37, R37, RZ, 0x1c1f ;  /* 0x001c1fff25257589 */ /* 0x000e6800000e0000 */
[----:B------:R-:W2:Y:S04]  /*b450*/  SHFL.IDX PT, R44, R44, RZ, 0x1c1f ;  /* 0x001c1fff2c2c7589 */ /* 0x000ea800000e0000 */
[----:B------:R3:W4:Y:S02]  /*b460*/  SHFL.IDX PT, R41, R24, RZ, 0x1c1f ;  /* 0x001c1fff18297589 */ /* 0x00072400000e0000 */
.L_x_808:
[----:B------:R-:W-:Y:S01]  /*b470*/  ULDC UR4, c[0x0][0x448] ;  /* 0x0001120000047ab9 */ /* 0x000fe20000000800 */
[----:B------:R-:W-:Y:S01]  /*b480*/  LOP3.LUT R8, R191, 0x18, R18, 0xf8, !PT ;  /* 0x00000018bf087812 */ /* 0x000fe200078ef812 */
[----:B------:R-:W-:Y:S01]  /*b490*/  IMAD R43, R150, UR4, RZ ;  /* 0x00000004962b7c24 */ /* 0x000fe2000f8e02ff */
[----:B------:R-:W-:Y:S01]  /*b4a0*/  BSSY B1, `(.L_x_548) ;  /* 0x0000054000017945 */ /* 0x000fe20003800000 */
[----:B------:R-:W-:Y:S02]  /*b4b0*/  LOP3.LUT P0, RZ, R231, 0x4, RZ, 0xc0, !PT ;  /* 0x00000004e7ff7812 */ /* 0x000fe4000780c0ff */
[----:B------:R-:W-:Y:S02]  /*b4c0*/  CS2R R4, SRZ ;  /* 0x0000000000047805 */ /* 0x000fe4000001ff00 */
[----:B------:R-:W-:Y:S02]  /*b4d0*/  LOP3.LUT R3, R8, R193, RZ, 0x3c, !PT ;  /* 0x000000c108037212 */ /* 0x000fe400078e3cff */
[----:B------:R-:W-:-:S02]  /*b4e0*/  CS2R R6, SRZ ;  /* 0x0000000000067805 */ /* 0x000fc4000001ff00 */
[----:B------:R-:W-:Y:S01]  /*b4f0*/  ISETP.GE.AND P1, PT, R0, R43, PT ;  /* 0x0000002b0000720c */ /* 0x000fe20003f26270 */
[----:B------:R-:W-:Y:S01]  /*b500*/  IMAD R43, R145, -0x80, R43 ;  /* 0xffffff80912b7824 */ /* 0x000fe200078e022b */
[----:B------:R-:W-:Y:S02]  /*b510*/  LEA R3, R192, R3, 0x9 ;  /* 0x00000003c0037211 */ /* 0x000fe400078e48ff */
[----:B------:R-:W-:Y:S02]  /*b520*/  CS2R R8, SRZ ;  /* 0x0000000000087805 */ /* 0x000fe4000001ff00 */
[----:B------:R-:W-:Y:S02]  /*b530*/  CS2R R10, SRZ ;  /* 0x00000000000a7805 */ /* 0x000fe4000001ff00 */
[----:B------:R-:W-:Y:S02]  /*b540*/  CS2R R12, SRZ ;  /* 0x00000000000c7805 */ /* 0x000fe4000001ff00 */
[----:B------:R-:W-:Y:S01]  /*b550*/  CS2R R14, SRZ ;  /* 0x00000000000e7805 */ /* 0x000fe2000001ff00 */
[----:B------:R-:W-:Y:S01]  /*b560*/  IMAD R3, R3, 0x2, R2 ;  /* 0x0000000203037824 */ /* 0x000fe200078e0202 */
[----:B------:R-:W-:-:S02]  /*b570*/  CS2R R20, SRZ ;  /* 0x0000000000147805 */ /* 0x000fc4000001ff00 */
[----:B---3--:R-:W-:Y:S02]  /*b580*/  CS2R R24, SRZ ;  /* 0x0000000000187805 */ /* 0x008fe4000001ff00 */
[----:B------:R-:W-:Y:S02]  /*b590*/  CS2R R26, SRZ ;  /* 0x00000000001a7805 */ /* 0x000fe4000001ff00 */
[----:B------:R-:W-:Y:S02]  /*b5a0*/  CS2R R28, SRZ ;  /* 0x00000000001c7805 */ /* 0x000fe4000001ff00 */
[----:B------:R-:W-:Y:S01]  /*b5b0*/  CS2R R30, SRZ ;  /* 0x00000000001e7805 */ /* 0x000fe2000001ff00 */
[C---:B------:R-:W-:Y:S01]  /*b5c0*/  VIADD R45, R3.reuse, 0x10400 ;  /* 0x00010400032d7836 */ /* 0x040fe20000000000 */
[----:B------:R-:W-:Y:S02]  /*b5d0*/  IADD3 R0, R3, 0x10440, RZ ;  /* 0x0001044003007810 */ /* 0x000fe40007ffe0ff */
[----:B------:R-:W-:Y:S01]  /*b5e0*/  CS2R R32, SRZ ;  /* 0x0000000000207805 */ /* 0x000fe2000001ff00 */
[----:B------:R-:W-:Y:S06]  /*b5f0*/  @P1 BRA `(.L_x_549) ;  /* 0x0000000000f81947 */ /* 0x000fec0003800000 */
[----:B------:R-:W3:Y:S01]  /*b600*/  LDL R49, [R1+0x14] ;  /* 0x0000140001317983 */ /* 0x000ee20000100800 */
[----:B------:R-:W-:-:S03]  /*b610*/  ULDC UR4, c[0x0][0x3f4] ;  /* 0x0000fd0000047ab9 */ /* 0x000fc60000000800 */
[----:B------:R-:W3:Y:S04]  /*b620*/  LDL R48, [R1+0x4c] ;  /* 0x00004c0001307983 */ /* 0x000ee80000100800 */
[----:B------:R-:W3:Y:S04]  /*b630*/  LDL R47, [R1+0x48] ;  /* 0x00004800012f7983 */ /* 0x000ee80000100800 */
[----:B------:R-:W3:Y:S04]  /*b640*/  LDL R40, [R1+0x54] ;  /* 0x0000540001287983 */ /* 0x000ee80000100800 */
[----:B------:R-:W3:Y:S01]  /*b650*/  LDL R46, [R1+0x50] ;  /* 0x00005000012e7983 */ /* 0x000ee20000100800 */
[----:B------:R-:W-:-:S02]  /*b660*/  ISETP.GE.AND P2, PT, R22, UR4, PT ;  /* 0x0000000416007c0c */ /* 0x000fc4000bf46270 */
[----:B------:R-:W-:Y:S02]  /*b670*/  ISETP.GE.AND P3, PT, R187, UR4, PT ;  /* 0x00000004bb007c0c */ /* 0x000fe4000bf66270 */
[----:B------:R-:W-:Y:S02]  /*b680*/  ISETP.GE.AND P4, PT, R186, UR4, PT ;  /* 0x00000004ba007c0c */ /* 0x000fe4000bf86270 */
[----:B------:R-:W-:Y:S02]  /*b690*/  CS2R R20, SRZ ;  /* 0x0000000000147805 */ /* 0x000fe4000001ff00 */
[----:B------:R-:W-:-:S05]  /*b6a0*/  CS2R R4, SRZ ;  /* 0x0000000000047805 */ /* 0x000fca000001ff00 */
[----:B----4-:R-:W-:Y:S01]  /*b6b0*/  @!P2 MOV R6, R41 ;  /* 0x000000290006a202 */ /* 0x010fe20000000f00 */
[----:B-1----:R-:W-:Y:S02]  /*b6c0*/  @!P2 IMAD.MOV.U32 R8, RZ, RZ, R37 ;  /* 0x000000ffff08a224 */ /* 0x002fe400078e0025 */
[----:B0-----:R-:W-:Y:S02]  /*b6d0*/  @!P2 IMAD.MOV.U32 R9, RZ, RZ, R42 ;  /* 0x000000ffff09a224 */ /* 0x001fe400078e002a */
[----:B--2---:R-:W-:Y:S01]  /*b6e0*/  @!P2 IMAD.MOV.U32 R7, RZ, RZ, R44 ;  /* 0x000000ffff07a224 */ /* 0x004fe200078e002c */
[----:B------:R-:W-:Y:S01]  /*b6f0*/  @!P3 IADD3 R10, P1, R37, R234, RZ ;  /* 0x000000ea250ab210 */ /* 0x000fe20007f3e0ff */
[----:B------:R-:W-:-:S04]  /*b700*/  @!P2 IMAD.WIDE R8, R22, 0x2, R8 ;  /* 0x000000021608a825 */ /* 0x000fc800078e0208 */
[----:B------:R-:W-:Y:S01]  /*b710*/  @!P2 IMAD.WIDE R12, R22, 0x2, R6 ;  /* 0x00000002160ca825 */ /* 0x000fe200078e0206 */
[----:B------:R0:W5:Y:S03]  /*b720*/  @!P2 LD.E.64 R20, desc[UR58][R8.64] ;  /* 0x0000003a0814a980 */ /* 0x000166000c101b00 */
[----:B------:R-:W-:Y:S01]  /*b730*/  @!P3 IMAD.X R11, R42, 0x1, R233, P1 ;  /* 0x000000012a0bb824 */ /* 0x000fe200008e06e9 */
[----:B------:R-:W-:Y:S01]  /*b740*/  @!P3 IADD3 R30, P1, R41, R234, RZ ;  /* 0x000000ea291eb210 */ /* 0x000fe20007f3e0ff */
[----:B------:R-:W5:Y:S01]  /*b750*/  @!P2 LD.E.64 R4, desc[UR58][R12.64] ;  /* 0x0000003a0c04a980 */ /* 0x000f62000c101b00 */
[----:B------:R-:W-:Y:S02]  /*b760*/  ISETP.GE.AND P2, PT, R189, UR4, PT ;  /* 0x00000004bd007c0c */ /* 0x000fe4000bf46270 */
[----:B------:R-:W-:Y:S02]  /*b770*/  CS2R R24, SRZ ;  /* 0x0000000000187805 */ /* 0x000fe4000001ff00 */
[----:B------:R-:W-:-:S02]  /*b780*/  CS2R R6, SRZ ;  /* 0x0000000000067805 */ /* 0x000fc4000001ff00 */
[----:B------:R-:W-:Y:S02]  /*b790*/  @!P3 IADD3.X R31, R44, R233, RZ, P1, !PT ;  /* 0x000000e92c1fb210 */ /* 0x000fe40000ffe4ff */
[-C--:B------:R-:W-:Y:S02]  /*b7a0*/  @!P4 IADD3 R34, P5, R37, R236.reuse, RZ ;  /* 0x000000ec2522c210 */ /* 0x080fe40007fbe0ff */
[----:B------:R-:W-:Y:S02]  /*b7b0*/  @!P4 IADD3 R38, P6, R41, R236, RZ ;  /* 0x000000ec2926c210 */ /* 0x000fe40007fde0ff */
[----:B------:R-:W-:Y:S02]  /*b7c0*/  CS2R R26, SRZ ;  /* 0x00000000001a7805 */ /* 0x000fe4000001ff00 */
[----:B------:R-:W-:Y:S02]  /*b7d0*/  ISETP.GE.AND P1, PT, R188, UR4, PT ;  /* 0x00000004bc007c0c */ /* 0x000fe4000bf26270 */
[----:B0-----:R-:W-:Y:S01]  /*b7e0*/  CS2R R8, SRZ ;  /* 0x0000000000087805 */ /* 0x001fe2000001ff00 */
[----:B------:R0:W5:Y:S01]  /*b7f0*/  @!P3 LD.E.64 R24, desc[UR58][R10.64] ;  /* 0x0000003a0a18b980 */ /* 0x000162000c101b00 */
[----:B------:R-:W-:-:S02]  /*b800*/  @!P4 IMAD.X R35, R42, 0x1, R235, P5 ;  /* 0x000000012a23c824 */ /* 0x000fc400028e06eb */
[----:B------:R-:W-:Y:S01]  /*b810*/  @!P4 IMAD.X R39, R44, 0x1, R235, P6 ;  /* 0x000000012c27c824 */ /* 0x000fe200030e06eb */
[----:B------:R1:W5:Y:S01]  /*b820*/  @!P3 LD.E.64 R6, desc[UR58][R30.64] ;  /* 0x0000003a1e06b980 */ /* 0x000362000c101b00 */
[----:B------:R-:W-:-:S03]  /*b830*/  ISETP.GE.AND P3, PT, R190, UR4, PT ;  /* 0x00000004be007c0c */ /* 0x000fc6000bf66270 */
[----:B------:R-:W5:Y:S04]  /*b840*/  @!P4 LD.E.64 R26, desc[UR58][R34.64] ;  /* 0x0000003a221ac980 */ /* 0x000f68000c101b00 */
[----:B------:R2:W5:Y:S01]  /*b850*/  @!P4 LD.E.64 R8, desc[UR58][R38.64] ;  /* 0x0000003a2608c980 */ /* 0x000562000c101b00 */
[----:B------:R-:W-:Y:S02]  /*b860*/  CS2R R28, SRZ ;  /* 0x00000000001c7805 */ /* 0x000fe4000001ff00 */
[----:B0-----:R-:W-:Y:S02]  /*b870*/  CS2R R10, SRZ ;  /* 0x00000000000a7805 */ /* 0x001fe4000001ff00 */
[----:B-1----:R-:W-:Y:S02]  /*b880*/  CS2R R30, SRZ ;  /* 0x00000000001e7805 */ /* 0x002fe4000001ff00 */
[----:B---3--:R-:W-:-:S02]  /*b890*/  @!P2 IADD3 R14, P5, R41, R49, RZ ;  /* 0x00000031290ea210 */ /* 0x008fc40007fbe0ff */
[C---:B------:R-:W-:Y:S02]  /*b8a0*/  @!P2 IADD3 R12, P4, R37.reuse, R49, RZ ;  /* 0x00000031250ca210 */ /* 0x040fe40007f9e0ff */
[----:B------:R-:W-:Y:S01]  /*b8b0*/  @!P1 IADD3 R32, P6, R37, R48, RZ ;  /* 0x0000003025209210 */ /* 0x000fe20007fde0ff */
[----:B------:R-:W-:Y:S01]  /*b8c0*/  @!P2 IMAD.X R15, R44, 0x1, R237, P5 ;  /* 0x000000012c0fa824 */ /* 0x000fe200028e06ed */
[----:B------:R-:W-:-:S03]  /*b8d0*/  @!P2 IADD3.X R13, R42, R237, RZ, P4, !PT ;  /* 0x000000ed2a0da210 */ /* 0x000fc600027fe4ff */
[----:B------:R-:W-:Y:S01]  /*b8e0*/  @!P1 IMAD.X R33, R42, 0x1, R47, P6 ;  /* 0x000000012a219824 */ /* 0x000fe200030e062f */
[----:B------:R0:W5:Y:S01]  /*b8f0*/  @!P2 LD.E.64 R10, desc[UR58][R14.64] ;  /* 0x0000003a0e0aa980 */ /* 0x000162000c101b00 */
[----:B--2---:R-:W-:-:S03]  /*b900*/  @!P3 IADD3 R38, P4, R37, R40, RZ ;  /* 0x000000282526b210 */ /* 0x004fc60007f9e0ff */
[----:B------:R1:W5:Y:S01]  /*b910*/  @!P2 LD.E.64 R28, desc[UR58][R12.64] ;  /* 0x0000003a0c1ca980 */ /* 0x000362000c101b00 */
[C---:B------:R-:W-:Y:S02]  /*b920*/  @!P3 IADD3 R40, P5, R41.reuse, R40, RZ ;  /* 0x000000282928b210 */ /* 0x040fe40007fbe0ff */
[----:B------:R-:W-:Y:S01]  /*b930*/  @!P1 IADD3 R34, P2, R41, R48, RZ ;  /* 0x0000003029229210 */ /* 0x000fe20007f5e0ff */
[----:B------:R2:W5:Y:S01]  /*b940*/  @!P1 LD.E.64 R30, desc[UR58][R32.64] ;  /* 0x0000003a201e9980 */ /* 0x000562000c101b00 */
[--C-:B------:R-:W-:Y:S01]  /*b950*/  @!P3 IMAD.X R39, R42, 0x1, R46.reuse, P4 ;  /* 0x000000012a27b824 */ /* 0x100fe200020e062e */
[----:B0-----:R-:W-:Y:S02]  /*b960*/  CS2R R14, SRZ ;  /* 0x00000000000e7805 */ /* 0x001fe4000001ff00 */
[C---:B------:R-:W-:Y:S01]  /*b970*/  @!P1 IADD3.X R35, R44.reuse, R47, RZ, P2, !PT ;  /* 0x0000002f2c239210 */ /* 0x040fe200017fe4ff */
[----:B------:R-:W-:Y:S01]  /*b980*/  @!P3 IMAD.X R41, R44, 0x1, R46, P5 ;  /* 0x000000012c29b824 */ /* 0x000fe200028e062e */
[----:B-1----:R-:W-:-:S04]  /*b990*/  CS2R R12, SRZ ;  /* 0x00000000000c7805 */ /* 0x002fc8000001ff00 */
[----:B------:R3:W5:Y:S01]  /*b9a0*/  @!P3 LD.E.64 R14, desc[UR58][R40.64] ;  /* 0x0000003a280eb980 */ /* 0x000762000c101b00 */
[----:B--2---:R-:W-:-:S03]  /*b9b0*/  CS2R R32, SRZ ;  /* 0x0000000000207805 */ /* 0x004fc6000001ff00 */
[----:B------:R3:W5:Y:S04]  /*b9c0*/  @!P1 LD.E.64 R12, desc[UR58][R34.64] ;  /* 0x0000003a220c9980 */ /* 0x000768000c101b00 */
[----:B------:R3:W5:Y:S02]  /*b9d0*/  @!P3 LD.E.64 R32, desc[UR58][R38.64] ;  /* 0x0000003a2620b980 */ /* 0x000764000c101b00 */
.L_x_549:
[----:B------:R-:W-:Y:S05]  /*b9e0*/  BSYNC B1 ;  /* 0x0000000000017941 */ /* 0x000fea0003800000 */
.L_x_548:
[----:B---3-5:R-:W-:Y:S01]  /*b9f0*/  IMAD.MOV.U32 R38, RZ, RZ, R4 ;  /* 0x000000ffff267224 */ /* 0x028fe200078e0004 */
[----:B------:R-:W-:Y:S01]  /*ba00*/  SHF.R.U64 R60, R4, 0x10, R5 ;  /* 0x00000010043c7819 */ /* 0x000fe20000001205 */
[----:B------:R-:W-:Y:S01]  /*ba10*/  IMAD.MOV.U32 R35, RZ, RZ, R20 ;  /* 0x000000ffff237224 */ /* 0x000fe200078e0014 */
[----:B------:R-:W-:Y:S01]  /*ba20*/  LEA.HI R4, R206, R206, RZ, 0x1 ;  /* 0x000000cece047211 */ /* 0x000fe200078f08ff */
[--C-:B------:R-:W-:Y:S01]  /*ba30*/  IMAD.MOV.U32 R34, RZ, RZ, R21.reuse ;  /* 0x000000ffff227224 */ /* 0x100fe200078e0015 */
[----:B-1----:R-:W-:Y:S01]  /*ba40*/  SHF.R.U64 R37, R20, 0x10, R21 ;  /* 0x0000001014257819 */ /* 0x002fe20000001215 */
[--C-:B------:R-:W-:Y:S01]  /*ba50*/  IMAD.MOV.U32 R20, RZ, RZ, R5.reuse ;  /* 0x000000ffff147224 */ /* 0x100fe200078e0005 */
[----:B------:R-:W-:Y:S01]  /*ba60*/  SHF.R.U32.HI R61, RZ, 0x10, R5 ;  /* 0x00000010ff3d7819 */ /* 0x000fe20000011605 */
[----:B------:R-:W-:Y:S01]  /*ba70*/  IMAD.MOV.U32 R39, RZ, RZ, R25 ;  /* 0x000000ffff277224 */ /* 0x000fe200078e0019 */
[----:B------:R-:W-:Y:S01]  /*ba80*/  LOP3.LUT R5, R4, 0xfffffffe, RZ, 0xc0, !PT ;  /* 0xfffffffe04057812 */ /* 0x000fe200078ec0ff */
[----:B------:R-:W-:Y:S01]  /*ba90*/  IMAD.MOV.U32 R40, RZ, RZ, R13 ;  /* 0x000000ffff287224 */ /* 0x000fe200078e000d */
[----:B------:R-:W-:Y:S01]  /*baa0*/  @P0 IADD3 R0, R45, -0x40, RZ ;  /* 0xffffffc02d000810 */ /* 0x000fe20007ffe0ff */
[----:B------:R-:W-:Y:S01]  /*bab0*/  IMAD.MOV.U32 R45, RZ, RZ, R29 ;  /* 0x000000ffff2d7224 */ /* 0x000fe200078e001d */
[----:B------:R-:W-:Y:S01]  /*bac0*/  MOV R46, R30 ;  /* 0x0000001e002e7202 */ /* 0x000fe20000000f00 */
[----:B------:R-:W-:Y:S01]  /*bad0*/  IMAD.IADD R5, R206, 0x1, -R5 ;  /* 0x00000001ce057824 */ /* 0x000fe200078e0a05 */
[----:B------:R-:W-:Y:S01]  /*bae0*/  SHF.R.U64 R56, R30, 0x10, R31 ;  /* 0x000000101e387819 */ /* 0x000fe2000000121f */
[----:B------:R-:W-:Y:S01]  /*baf0*/  IMAD.MOV.U32 R30, RZ, RZ, R32 ;  /* 0x000000ffff1e7224 */ /* 0x000fe200078e0020 */
[----:B------:R-:W-:Y:S01]  /*bb00*/  SHF.R.U64 R54, R28, 0x10, R29 ;  /* 0x000000101c367819 */ /* 0x000fe2000000121d */
[----:B--2---:R-:W-:Y:S01]  /*bb10*/  IMAD.MOV.U32 R44, RZ, RZ, R28 ;  /* 0x000000ffff2c7224 */ /* 0x004fe200078e001c */
[----:B------:R-:W-:Y:S01]  /*bb20*/  SHF.L.U32 R5, R5, 0x1f, RZ ;  /* 0x0000001f05057819 */ /* 0x000fe200000006ff */
[----:B------:R-:W-:Y:S01]  /*bb30*/  IMAD.MOV.U32 R47, RZ, RZ, R31 ;  /* 0x000000ffff2f7224 */ /* 0x000fe200078e001f */
[----:B------:R-:W-:Y:S01]  /*bb40*/  SHF.R.U32.HI R55, RZ, 0x10, R29 ;  /* 0x00000010ff377819 */ /* 0x000fe2000001161d */
[----:B------:R-:W-:Y:S01]  /*bb50*/  IMAD.MOV.U32 R29, RZ, RZ, R8 ;  /* 0x000000ffff1d7224 */ /* 0x000fe200078e0008 */
[----:B------:R-:W1:Y:S01]  /*bb60*/  SYNCS.PHASECHK.TRANS64.TRYWAIT P0, [R2+URZ+0x34800], R5 ;  /* 0x03480005020075a7 */ /* 0x000e62000800017f */
[----:B------:R-:W-:Y:S01]  /*bb70*/  SHF.R.U32.HI R49, RZ, 0x10, R21 ;  /* 0x00000010ff317819 */ /* 0x000fe20000011615 */
[----:B------:R-:W-:Y:S01]  /*bb80*/  BSSY B1, `(.L_x_550) ;  /* 0x0000038000017945 */ /* 0x000fe20003800000 */
[----:B------:R-:W-:-:S02]  /*bb90*/  MOV R48, R33 ;  /* 0x0000002100307202 */ /* 0x000fc40000000f00 */
[----:B------:R-:W-:Y:S02]  /*bba0*/  MOV R21, R24 ;  /* 0x0000001800157202 */ /* 0x000fe40000000f00 */
[----:B------:R-:W-:Y:S01]  /*bbb0*/  SHF.R.U64 R50, R24, 0x10, R25 ;  /* 0x0000001018327819 */ /* 0x000fe20000001219 */
[----:B------:R-:W-:Y:S01]  /*bbc0*/  IMAD.MOV.U32 R24, RZ, RZ, R26 ;  /* 0x000000ffff187224 */ /* 0x000fe200078e001a */
[--C-:B------:R-:W-:Y:S02]  /*bbd0*/  SHF.R.U64 R58, R32, 0x10, R33.reuse ;  /* 0x00000010203a7819 */ /* 0x100fe40000001221 */
[----:B------:R-:W-:Y:S02]  /*bbe0*/  SHF.R.U32.HI R59, RZ, 0x10, R33 ;  /* 0x00000010ff3b7819 */ /* 0x000fe40000011621 */
[--C-:B------:R-:W-:Y:S02]  /*bbf0*/  SHF.R.U64 R8, R8, 0x10, R9.reuse ;  /* 0x0000001008087819 */ /* 0x100fe40000001209 */
[----:B------:R-:W-:-:S02]  /*bc00*/  SHF.R.U32.HI R64, RZ, 0x10, R9 ;  /* 0x00000010ff407819 */ /* 0x000fc40000011609 */
[----:B------:R-:W-:Y:S01]  /*bc10*/  SHF.R.U32.HI R51, RZ, 0x10, R25 ;  /* 0x00000010ff337819 */ /* 0x000fe20000011619 */
[----:B------:R-:W-:Y:S01]  /*bc20*/  IMAD.MOV.U32 R25, RZ, RZ, R7 ;  /* 0x000000ffff197224 */ /* 0x000fe200078e0007 */
[----:B------:R-:W-:Y:S01]  /*bc30*/  SHF.R.U64 R52, R26, 0x10, R27 ;  /* 0x000000101a347819 */ /* 0x000fe2000000121b */
[----:B------:R-:W-:Y:S01]  /*bc40*/  IMAD.MOV.U32 R26, RZ, RZ, R11 ;  /* 0x000000ffff1a7224 */ /* 0x000fe200078e000b */
[----:B------:R-:W-:Y:S02]  /*bc50*/  MOV R33, R6 ;  /* 0x0000000600217202 */ /* 0x000fe40000000f00 */
[--C-:B------:R-:W-:Y:S02]  /*bc60*/  SHF.R.U64 R62, R6, 0x10, R7.reuse ;  /* 0x00000010063e7819 */ /* 0x100fe40000001207 */
[----:B------:R-:W-:Y:S01]  /*bc70*/  SHF.R.U32.HI R63, RZ, 0x10, R7 ;  /* 0x00000010ff3f7819 */ /* 0x000fe20000011607 */
[----:B------:R-:W-:Y:S01]  /*bc80*/  IMAD.MOV.U32 R7, RZ, RZ, R10 ;  /* 0x000000ffff077224 */ /* 0x000fe200078e000a */
[----:B------:R-:W-:-:S02]  /*bc90*/  MOV R6, R9 ;  /* 0x0000000900067202 */ /* 0x000fc40000000f00 */
[--C-:B------:R-:W-:Y:S02]  /*bca0*/  SHF.R.U64 R65, R10, 0x10, R11.reuse ;  /* 0x000000100a417819 */ /* 0x100fe4000000120b */
[----:B------:R-:W-:Y:S02]  /*bcb0*/  SHF.R.U32.HI R66, RZ, 0x10, R11 ;  /* 0x00000010ff427819 */ /* 0x000fe4000001160b */
[----:B------:R-:W-:Y:S02]  /*bcc0*/  MOV R11, R12 ;  /* 0x0000000c000b7202 */ /* 0x000fe40000000f00 */
[----:B------:R-:W-:Y:S01]  /*bcd0*/  SHF.R.U64 R67, R12, 0x10, R13 ;  /* 0x000000100c437819 */ /* 0x000fe2000000120d */
[----:B------:R-:W-:Y:S01]  /*bce0*/  IMAD.MOV.U32 R12, RZ, RZ, R14 ;  /* 0x000000ffff0c7224 */ /* 0x000fe200078e000e */
[----:B------:R-:W-:Y:S02]  /*bcf0*/  PRMT R9, R30, 0x5410, R48 ;  /* 0x000054101e097816 */ /* 0x000fe40000000030 */
[----:B0-----:R-:W-:-:S02]  /*bd00*/  MOV R42, R27 ;  /* 0x0000001b002a7202 */ /* 0x001fc40000000f00 */
[----:B------:R-:W-:Y:S02]  /*bd10*/  PRMT R30, R8, 0x5410, R64 ;  /* 0x00005410081e7816 */ /* 0x000fe40000000040 */
[----:B------:R-:W-:Y:S02]  /*bd20*/  SHF.R.U32.HI R53, RZ, 0x10, R27 ;  /* 0x00000010ff357819 */ /* 0x000fe4000001161b */
[----:B------:R-:W-:Y:S02]  /*bd30*/  SHF.R.U32.HI R57, RZ, 0x10, R31 ;  /* 0x00000010ff397819 */ /* 0x000fe4000001161f */
[----:B------:R-:W-:Y:S02]  /*bd40*/  SHF.R.U32.HI R68, RZ, 0x10, R13 ;  /* 0x00000010ff447819 */ /* 0x000fe4000001160d */
[----:B----4-:R-:W-:Y:S02]  /*bd50*/  MOV R41, R15 ;  /* 0x0000000f00297202 */ /* 0x010fe40000000f00 */
[----:B------:R-:W-:-:S02]  /*bd60*/  VIMNMX R8, R43, 0x80, PT ;  /* 0x000000802b087848 */ /* 0x000fc40003fe0100 */
[--C-:B------:R-:W-:Y:S02]  /*bd70*/  SHF.R.U64 R69, R14, 0x10, R15.reuse ;  /* 0x000000100e457819 */ /* 0x100fe4000000120f */
[----:B------:R-:W-:Y:S02]  /*bd80*/  SHF.R.U32.HI R70, RZ, 0x10, R15 ;  /* 0x00000010ff467819 */ /* 0x000fe4000001160f */
[----:B------:R-:W-:Y:S02]  /*bd90*/  PRMT R33, R33, 0x5410, R25 ;  /* 0x0000541021217816 */ /* 0x000fe40000000019 */
[----:B------:R-:W-:Y:S02]  /*bda0*/  PRMT R35, R35, 0x5410, R34 ;  /* 0x0000541023237816 */ /* 0x000fe40000000022 */
[----:B------:R-:W-:Y:S02]  /*bdb0*/  PRMT R31, R21, 0x5410, R39 ;  /* 0x00005410151f7816 */ /* 0x000fe40000000027 */
[----:B------:R-:W-:-:S02]  /*bdc0*/  PRMT R27, R24, 0x5410, R42 ;  /* 0x00005410181b7816 */ /* 0x000fc4000000002a */
[----:B------:R-:W-:Y:S02]  /*bdd0*/  PRMT R38, R38, 0x5410, R20 ;  /* 0x0000541026267816 */ /* 0x000fe40000000014 */
[----:B------:R-:W-:Y:S02]  /*bde0*/  PRMT R25, R7, 0x5410, R26 ;  /* 0x0000541007197816 */ /* 0x000fe4000000001a */
        /* <DEDUP_REMOVED lines=13> */
[----:B------:R-:W-:Y:S02]  /*bec0*/  ISETP.GE.AND P1, PT, R17, R8, PT ;  /* 0x000000081100720c */ /* 0x000fe40003f26270 */
[----:B------:R-:W-:Y:S02]  /*bed0*/  PRMT R20, R67, 0x5410, R68 ;  /* 0x0000541043147816 */ /* 0x000fe40000000044 */
[----:B------:R-:W-:Y:S01]  /*bee0*/  PRMT R11, R12, 0x5410, R41 ;  /* 0x000054100c0b7816 */ /* 0x000fe20000000029 */
[----:B-1----:R-:W-:Y:S08]  /*bef0*/  @!P0 BRA `(.L_x_551) ;  /* 0x0000016800e08947 */ /* 0x002ff00003800000 */
.L_x_809:
[----:B------:R-:W-:Y:S05]  /*bf00*/  BSYNC B1 ;  /* 0x0000000000017941 */ /* 0x000fea0003800000 */
.L_x_550:
[----:B------:R-:W-:Y:S01]  /*bf10*/  BSSY B1, `(.L_x_552) ;  /* 0x00000fe000017945 */ /* 0x000fe20003800000 */
[----:B------:R-:W-:-:S03]  /*bf20*/  PRMT R12, R69, 0x5410, R70 ;  /* 0x00005410450c7816 */ /* 0x000fc60000000046 */
[----:B------:R-:W-:Y:S05]  /*bf30*/  @P1 BRA `(.L_x_553) ;  /* 0x0000000c00ec1947 */ /* 0x000fea0003800000 */
[----:B0-----:R-:W0:Y:S01]  /*bf40*/  LDC R5, c[0x0][0x3f4] ;  /* 0x0000fd00ff057b82 */ /* 0x001e220000000800 */
[----:B------:R-:W-:Y:S01]  /*bf50*/  BSSY B2, `(.L_x_554) ;  /* 0x000002e000027945 */ /* 0x000fe20003800000 */
[-C--:B0-----:R-:W-:Y:S02]  /*bf60*/  ISETP.GE.AND P0, PT, R22, R5.reuse, PT ;  /* 0x000000051600720c */ /* 0x081fe40003f06270 */
[-C--:B------:R-:W-:Y:S02]  /*bf70*/  ISETP.GE.AND P1, PT, R187, R5.reuse, PT ;  /* 0x00000005bb00720c */ /* 0x080fe40003f26270 */
[-C--:B------:R-:W-:Y:S02]  /*bf80*/  ISETP.GE.AND P2, PT, R186, R5.reuse, PT ;  /* 0x00000005ba00720c */ /* 0x080fe40003f46270 */
[-C--:B------:R-:W-:Y:S02]  /*bf90*/  ISETP.GE.AND P3, PT, R189, R5.reuse, PT ;  /* 0x00000005bd00720c */ /* 0x080fe40003f66270 */
[----:B------:R-:W-:-:S02]  /*bfa0*/  ISETP.GE.AND P4, PT, R188, R5, PT ;  /* 0x00000005bc00720c */ /* 0x000fc40003f86270 */
[----:B------:R-:W-:-:S03]  /*bfb0*/  ISETP.GE.AND P5, PT, R190, R5, PT ;  /* 0x00000005be00720c */ /* 0x000fc60003fa6270 */
[----:B------:R-:W-:Y:S10]  /*bfc0*/  @P0 BRA `(.L_x_555) ;  /* 0x0000000000980947 */ /* 0x000ff40003800000 */
[----:B------:R-:W0:Y:S01]  /*bfd0*/  LDS.128 R4, [R3+0x10400] ;  /* 0x0104000003047984 */ /* 0x000e220000000c00 */
[----:B------:R-:W-:Y:S02]  /*bfe0*/  HADD2.F32 R47, -RZ, R38.H0_H0 ;  /* 0x20000026ff2f7230 */ /* 0x000fe40000004100 */
[----:B------:R-:W-:Y:S02]  /*bff0*/  HADD2.F32 R45, -RZ, R35.H0_H0 ;  /* 0x20000023ff2d7230 */ /* 0x000fe40000004100 */
[----:B------:R-:W-:Y:S02]  /*c000*/  HADD2.F32 R44, -RZ, R37.H0_H0 ;  /* 0x20000025ff2c7230 */ /* 0x000fe40000004100 */
[----:B------:R-:W-:Y:S02]  /*c010*/  HADD2.F32 R46, -RZ, R39.H0_H0 ;  /* 0x20000027ff2e7230 */ /* 0x000fe40000004100 */
[--C-:B0-----:R-:W-:Y:S02]  /*c020*/  HADD2.F32 R40, -RZ, R4.reuse.H0_H0 ;  /* 0x20000004ff287230 */ /* 0x101fe40000004100 */
[----:B------:R-:W-:-:S02]  /*c030*/  HADD2.F32 R4, -RZ, R4.H1_H1 ;  /* 0x30000004ff047230 */ /* 0x000fc40000004100 */
[--C-:B------:R-:W-:Y:S02]  /*c040*/  HADD2.F32 R41, -RZ, R5.reuse.H0_H0 ;  /* 0x20000005ff297230 */ /* 0x100fe40000004100 */
[----:B------:R-:W-:Y:S02]  /*c050*/  HADD2.F32 R5, -RZ, R5.H1_H1 ;  /* 0x30000005ff057230 */ /* 0x000fe40000004100 */
[C---:B------:R-:W-:Y:S01]  /*c060*/  FMUL.FTZ R49, R4.reuse, R47 ;  /* 0x0000002f04317220 */ /* 0x040fe20000410000 */
[-C--:B------:R-:W-:Y:S01]  /*c070*/  FMUL.FTZ R4, R4, R45.reuse ;  /* 0x0000002d04047220 */ /* 0x080fe20000410000 */
[--C-:B------:R-:W-:Y:S02]  /*c080*/  HADD2.F32 R42, -RZ, R6.reuse.H0_H0 ;  /* 0x20000006ff2a7230 */ /* 0x100fe40000004100 */
[----:B------:R-:W-:Y:S02]  /*c090*/  HADD2.F32 R43, -RZ, R7.H0_H0 ;  /* 0x20000007ff2b7230 */ /* 0x000fe40000004100 */
[C---:B------:R-:W-:Y:S01]  /*c0a0*/  FMUL.FTZ R50, R5.reuse, R46 ;  /* 0x0000002e05327220 */ /* 0x040fe20000410000 */
[C---:B------:R-:W-:Y:S01]  /*c0b0*/  FFMA.FTZ R49, R40.reuse, R45, -R49 ;  /* 0x0000002d28317223 */ /* 0x040fe20000010831 */
[----:B------:R-:W-:Y:S01]  /*c0c0*/  FFMA.FTZ R48, R40, R47, R4 ;  /* 0x0000002f28307223 */ /* 0x000fe20000010004 */
[----:B------:R-:W-:Y:S01]  /*c0d0*/  FMUL.FTZ R52, R5, R44 ;  /* 0x0000002c05347220 */ /* 0x000fe20000410000 */
[----:B------:R-:W-:-:S02]  /*c0e0*/  HADD2.F32 R6, -RZ, R6.H1_H1 ;  /* 0x30000006ff067230 */ /* 0x000fc40000004100 */
[C---:B------:R-:W-:Y:S01]  /*c0f0*/  FFMA.FTZ R50, R41.reuse, R44, -R50 ;  /* 0x0000002c29327223 */ /* 0x040fe20000010832 */
[----:B------:R-:W-:Y:S02]  /*c100*/  HADD2.F32 R7, -RZ, R7.H1_H1 ;  /* 0x30000007ff077230 */ /* 0x000fe40000004100 */
[----:B------:R-:W-:Y:S01]  /*c110*/  FFMA.FTZ R41, R41, R46, R52 ;  /* 0x0000002e29297223 */ /* 0x000fe20000010034 */
[----:B------:R-:W-:Y:S02]  /*c120*/  HADD2.F32 R45, -RZ, R38.H1_H1 ;  /* 0x30000026ff2d7230 */ /* 0x000fe40000004100 */
[----:B------:R-:W-:Y:S02]  /*c130*/  HADD2.F32 R5, -RZ, R35.H1_H1 ;  /* 0x30000023ff057230 */ /* 0x000fe40000004100 */
[----:B------:R-:W-:Y:S02]  /*c140*/  HADD2.F32 R40, -RZ, R39.H1_H1 ;  /* 0x30000027ff287230 */ /* 0x000fe40000004100 */
[----:B------:R-:W-:Y:S01]  /*c150*/  FMUL.FTZ R47, R6, R45 ;  /* 0x0000002d062f7220 */ /* 0x000fe20000410000 */
[----:B------:R-:W-:-:S02]  /*c160*/  HADD2.F32 R4, -RZ, R37.H1_H1 ;  /* 0x30000025ff047230 */ /* 0x000fc40000004100 */
[-C--:B------:R-:W-:Y:S01]  /*c170*/  FMUL.FTZ R44, R6, R5.reuse ;  /* 0x00000005062c7220 */ /* 0x080fe20000410000 */
[C---:B------:R-:W-:Y:S01]  /*c180*/  FMUL.FTZ R46, R7.reuse, R40 ;  /* 0x00000028072e7220 */ /* 0x040fe20000410000 */
[C---:B------:R-:W-:Y:S01]  /*c190*/  FFMA.FTZ R6, R42.reuse, R5, -R47 ;  /* 0x000000052a067223 */ /* 0x040fe2000001082f */
[-C--:B------:R-:W-:Y:S01]  /*c1a0*/  FMUL.FTZ R51, R7, R4.reuse ;  /* 0x0000000407337220 */ /* 0x080fe20000410000 */
[----:B------:R-:W-:Y:S01]  /*c1b0*/  FFMA.FTZ R45, R42, R45, R44 ;  /* 0x0000002d2a2d7223 */ /* 0x000fe2000001002c */
[C---:B------:R-:W-:Y:S01]  /*c1c0*/  FFMA.FTZ R7, R43.reuse, R4, -R46 ;  /* 0x000000042b077223 */ /* 0x040fe2000001082e */
[----:B------:R-:W-:Y:S01]  /*c1d0*/  F2FP.F16.F32.PACK_AB R4, R48, R49 ;  /* 0x000000313004723e */ /* 0x000fe200000000ff */
[----:B------:R-:W-:Y:S01]  /*c1e0*/  FFMA.FTZ R40, R43, R40, R51 ;  /* 0x000000282b287223 */ /* 0x000fe20000010033 */
[----:B------:R-:W-:Y:S02]  /*c1f0*/  F2FP.F16.F32.PACK_AB R5, R41, R50 ;  /* 0x000000322905723e */ /* 0x000fe400000000ff */
[----:B------:R-:W-:-:S02]  /*c200*/  F2FP.F16.F32.PACK_AB R6, R45, R6 ;  /* 0x000000062d06723e */ /* 0x000fc400000000ff */
[----:B------:R-:W-:-:S05]  /*c210*/  F2FP.F16.F32.PACK_AB R7, R40, R7 ;  /* 0x000000072807723e */ /* 0x000fca00000000ff */
[----:B------:R0:W-:Y:S02]  /*c220*/  STS.128 [R3+0x10400], R4 ;  /* 0x0104000403007388 */ /* 0x0001e40000000c00 */
.L_x_555:
[----:B------:R-:W-:Y:S05]  /*c230*/  BSYNC B2 ;  /* 0x0000000000027941 */ /* 0x000fea0003800000 */
.L_x_554:
[----:B------:R-:W-:Y:S04]  /*c240*/  BSSY B2, `(.L_x_556) ;  /* 0x0000028000027945 */ /* 0x000fe80003800000 */
[----:B------:R-:W-:Y:S05]  /*c250*/  @P1 BRA `(.L_x_557) ;  /* 0x0000000000981947 */ /* 0x000fea0003800000 */
[----:B0-----:R-:W0:Y:S01]  /*c260*/  LDS.128 R4, [R0] ;  /* 0x0000000000047984 */ /* 0x001e220000000c00 */
        /* <DEDUP_REMOVED lines=36> */
[----:B------:R1:W-:Y:S02]  /*c4b0*/  STS.128 [R0], R4 ;  /* 0x0000000400007388 */ /* 0x0003e40000000c00 */
.L_x_557:
[----:B------:R-:W-:Y:S05]  /*c4c0*/  BSYNC B2 ;  /* 0x0000000000027941 */ /* 0x000fea0003800000 */
.L_x_556:
[----:B------:R-:W-:Y:S04]  /*c4d0*/  BSSY B2, `(.L_x_558) ;  /* 0x0000028000027945 */ /* 0x000fe80003800000 */
[----:B------:R-:W-:Y:S05]  /*c4e0*/  @P2 BRA `(.L_x_559) ;  /* 0x0000000000982947 */ /* 0x000fea0003800000 */
[----:B01----:R-:W0:Y:S01]  /*c4f0*/  LDS.128 R4, [R3+0x14400] ;  /* 0x0144000003047984 */ /* 0x003e220000000c00 */
        /* <DEDUP_REMOVED lines=37> */
.L_x_559:
[----:B------:R-:W-:Y:S05]  /*c750*/  BSYNC B2 ;  /* 0x0000000000027941 */ /* 0x000fea0003800000 */
.L_x_558:
[----:B------:R-:W-:Y:S04]  /*c760*/  BSSY B2, `(.L_x_560) ;  /* 0x0000028000027945 */ /* 0x000fe80003800000 */
[----:B------:R-:W-:Y:S05]  /*c770*/  @P3 BRA `(.L_x_561) ;  /* 0x0000000000983947 */ /* 0x000fea0003800000 */
[----:B012---:R-:W0:Y:S01]  /*c780*/  LDS.128 R4, [R0+0x4000] ;  /* 0x0040000000047984 */ /* 0x007e220000000c00 */
        /* <DEDUP_REMOVED lines=37> */
.L_x_561:
[----:B------:R-:W-:Y:S05]  /*c9e0*/  BSYNC B2 ;  /* 0x0000000000027941 */ /* 0x000fea0003800000 */
.L_x_560:
[----:B------:R-:W-:Y:S04]  /*c9f0*/  BSSY B2, `(.L_x_562) ;  /* 0x0000028000027945 */ /* 0x000fe80003800000 */
[----:B------:R-:W-:Y:S05]  /*ca00*/  @P4 BRA `(.L_x_563) ;  /* 0x0000000000984947 */ /* 0x000fea0003800000 */
[----:B0123--:R-:W0:Y:S01]  /*ca10*/  LDS.128 R4, [R3+0x18400] ;  /* 0x0184000003047984 */ /* 0x00fe220000000c00 */
        /* <DEDUP_REMOVED lines=37> */
.L_x_563:
[----:B------:R-:W-:Y:S05]  /*cc70*/  BSYNC B2 ;  /* 0x0000000000027941 */ /* 0x000fea0003800000 */
.L_x_562:
[----:B------:R-:W-:Y:S05]  /*cc80*/  @P5 BRA `(.L_x_553) ;  /* 0x0000000000985947 */ /* 0x000fea0003800000 */
[----:B01234-:R-:W0:Y:S01]  /*cc90*/  LDS.128 R4, [R0+0x8000] ;  /* 0x0080000000047984 */ /* 0x01fe220000000c00 */
        /* <DEDUP_REMOVED lines=37> */
.L_x_553:
[----:B------:R-:W-:Y:S05]  /*cef0*/  BSYNC B1 ;  /* 0x0000000000017941 */ /* 0x000fea0003800000 */
.L_x_552:
[----:B------:R-:W-:-:S13]  /*cf00*/  ISETP.GE.AND P0, PT, R207, R8, PT ;  /* 0x00000008cf00720c */ /* 0x000fda0003f06270 */
[----:B------:R-:W-:Y:S05]  /*cf10*/  @P0 BRA `(.L_x_564) ;  /* 0x0000003800dc0947 */ /* 0x000fea0003800000 */
[----:B01234-:R-:W0:Y:S01]  /*cf20*/  LDC R5, c[0x0][0x3f4] ;  /* 0x0000fd00ff057b82 */ /* 0x01fe220000000800 */
        /* <DEDUP_REMOVED lines=9> */
[--C-:B------:R-:W-:Y:S02]  /*cfc0*/  HADD2.F32 R48, -RZ, R38.reuse.H0_H0 ;  /* 0x20000026ff307230 */ /* 0x100fe40000004100 */
[----:B------:R-:W-:Y:S02]  /*cfd0*/  HADD2.F32 R50, -RZ, R39.H0_H0 ;  /* 0x20000027ff327230 */ /* 0x000fe40000004100 */
[----:B------:R-:W-:Y:S02]  /*cfe0*/  HADD2.F32 R44, -RZ, R35.H0_H0 ;  /* 0x20000023ff2c7230 */ /* 0x000fe40000004100 */
[----:B------:R-:W-:Y:S02]  /*cff0*/  HADD2.F32 R46, -RZ, R37.H0_H0 ;  /* 0x20000025ff2e7230 */ /* 0x000fe40000004100 */
[----:B------:R-:W-:Y:S02]  /*d000*/  HADD2.F32 R49, -RZ, R38.H1_H1 ;  /* 0x30000026ff317230 */ /* 0x000fe40000004100 */
[----:B0-----:R-:W-:-:S02]  /*d010*/  HADD2.F32 R8, -RZ, R4.H0_H0 ;  /* 0x20000004ff087230 */ /* 0x001fc40000004100 */
[----:B------:R-:W-:Y:S02]  /*d020*/  HADD2.F32 R4, -RZ, R4.H1_H1 ;  /* 0x30000004ff047230 */ /* 0x000fe40000004100 */
[--C-:B------:R-:W-:Y:S02]  /*d030*/  HADD2.F32 R40, -RZ, R5.reuse.H0_H0 ;  /* 0x20000005ff287230 */ /* 0x100fe40000004100 */
[----:B------:R-:W-:Y:S02]  /*d040*/  HADD2.F32 R5, -RZ, R5.H1_H1 ;  /* 0x30000005ff057230 */ /* 0x000fe40000004100 */
[-C--:B------:R-:W-:Y:S01]  /*d050*/  FMUL.FTZ R43, R48, R4.reuse ;  /* 0x00000004302b7220 */ /* 0x080fe20000410000 */
[----:B------:R-:W-:Y:S01]  /*d060*/  FMUL.FTZ R45, R44, R4 ;  /* 0x000000042c2d7220 */ /* 0x000fe20000410000 */
[----:B------:R-:W-:Y:S02]  /*d070*/  HADD2.F32 R41, -RZ, R6.H0_H0 ;  /* 0x20000006ff297230 */ /* 0x000fe40000004100 */
[-C--:B------:R-:W-:Y:S01]  /*d080*/  FMUL.FTZ R47, R50, R5.reuse ;  /* 0x00000005322f7220 */ /* 0x080fe20000410000 */
[----:B------:R-:W-:Y:S01]  /*d090*/  FFMA.FTZ R4, R44, R8, -R43 ;  /* 0x000000082c047223 */ /* 0x000fe2000001082b */
[----:B------:R-:W-:Y:S01]  /*d0a0*/  FMUL.FTZ R43, R46, R5 ;  /* 0x000000052e2b7220 */ /* 0x000fe20000410000 */
[----:B------:R-:W-:-:S02]  /*d0b0*/  HADD2.F32 R42, -RZ, R7.H0_H0 ;  /* 0x20000007ff2a7230 */ /* 0x000fc40000004100 */
[----:B------:R-:W-:Y:S01]  /*d0c0*/  FFMA.FTZ R5, R46, R40, -R47 ;  /* 0x000000282e057223 */ /* 0x000fe2000001082f */
[----:B------:R-:W-:Y:S02]  /*d0d0*/  HADD2.F32 R6, -RZ, R6.H1_H1 ;  /* 0x30000006ff067230 */ /* 0x000fe40000004100 */
[----:B------:R-:W-:Y:S01]  /*d0e0*/  FFMA.FTZ R45, R48, R8, R45 ;  /* 0x00000008302d7223 */ /* 0x000fe2000001002d */
[----:B------:R-:W-:Y:S02]  /*d0f0*/  HADD2.F32 R7, -RZ, R7.H1_H1 ;  /* 0x30000007ff077230 */ /* 0x000fe40000004100 */
[----:B------:R-:W-:Y:S01]  /*d100*/  FFMA.FTZ R40, R50, R40, R43 ;  /* 0x0000002832287223 */ /* 0x000fe2000001002b */
[----:B------:R-:W-:Y:S02]  /*d110*/  HADD2.F32 R46, -RZ, R39.H1_H1 ;  /* 0x30000027ff2e7230 */ /* 0x000fe40000004100 */
[----:B------:R-:W-:Y:S01]  /*d120*/  FMUL.FTZ R8, R49, R6 ;  /* 0x0000000631087220 */ /* 0x000fe20000410000 */
[----:B------:R-:W-:Y:S01]  /*d130*/  HADD2.F32 R47, -RZ, R35.H1_H1 ;  /* 0x30000023ff2f7230 */ /* 0x000fe20000004100 */
[----:B------:R-:W-:Y:S01]  /*d140*/  F2FP.F16.F32.PACK_AB R4, R45, R4 ;  /* 0x000000042d04723e */ /* 0x000fe200000000ff */
[----:B------:R-:W-:-:S02]  /*d150*/  HADD2.F32 R44, -RZ, R37.H1_H1 ;  /* 0x30000025ff2c7230 */ /* 0x000fc40000004100 */
[----:B------:R-:W-:Y:S01]  /*d160*/  FMUL.FTZ R35, R46, R7 ;  /* 0x000000072e237220 */ /* 0x000fe20000410000 */
[----:B------:R-:W-:Y:S01]  /*d170*/  F2FP.F16.F32.PACK_AB R5, R40, R5 ;  /* 0x000000052805723e */ /* 0x000fe200000000ff */
[C---:B------:R-:W-:Y:S01]  /*d180*/  FMUL.FTZ R38, R47.reuse, R6 ;  /* 0x000000062f267220 */ /* 0x040fe20000410000 */
[----:B------:R-:W-:Y:S01]  /*d190*/  FFMA.FTZ R6, R47, R41, -R8 ;  /* 0x000000292f067223 */ /* 0x000fe20000010808 */
[C---:B------:R-:W-:Y:S01]  /*d1a0*/  FMUL.FTZ R37, R44.reuse, R7 ;  /* 0x000000072c257220 */ /* 0x040fe20000410000 */
[-C--:B------:R-:W-:Y:S01]  /*d1b0*/  FFMA.FTZ R7, R44, R42.reuse, -R35 ;  /* 0x0000002a2c077223 */ /* 0x080fe20000010823 */
[----:B------:R-:W-:Y:S02]  /*d1c0*/  FFMA.FTZ R41, R49, R41, R38 ;  /* 0x0000002931297223 */ /* 0x000fe40000010026 */
[----:B------:R-:W-:-:S03]  /*d1d0*/  FFMA.FTZ R42, R46, R42, R37 ;  /* 0x0000002a2e2a7223 */ /* 0x000fc60000010025 */
[----:B------:R-:W-:Y:S02]  /*d1e0*/  F2FP.F16.F32.PACK_AB R6, R41, R6 ;  /* 0x000000062906723e */ /* 0x000fe400000000ff */
[----:B------:R-:W-:-:S05]  /*d1f0*/  F2FP.F16.F32.PACK_AB R7, R42, R7 ;  /* 0x000000072a07723e */ /* 0x000fca00000000ff */
[----:B------:R0:W-:Y:S02]  /*d200*/  STS.128 [R3+0x12400], R4 ;  /* 0x0124000403007388 */ /* 0x0001e40000000c00 */
.L_x_566:
[----:B------:R-:W-:Y:S05]  /*d210*/  BSYNC B1 ;  /* 0x0000000000017941 */ /* 0x000fea0003800000 */
.L_x_565:
[----:B------:R-:W-:Y:S04]  /*d220*/  BSSY B1, `(.L_x_567) ;  /* 0x0000028000017945 */ /* 0x000fe80003800000 */
[----:B------:R-:W-:Y:S05]  /*d230*/  @P1 BRA `(.L_x_568) ;  /* 0x0000000000981947 */ /* 0x000fea0003800000 */
[----:B0-----:R-:W0:Y:S01]  /*d240*/  LDS.128 R4, [R0+0x2000] ;  /* 0x0020000000047984 */ /* 0x001e220000000c00 */
        /* <DEDUP_REMOVED lines=8> */
[-C--:B------:R-:W-:Y:S01]  /*d2d0*/  FMUL.FTZ R39, R44, R4.reuse ;  /* 0x000000042c277220 */ /* 0x080fe20000410000 */
[C---:B------:R-:W-:Y:S01]  /*d2e0*/  FMUL.FTZ R41, R42.reuse, R4 ;  /* 0x000000042a297220 */ /* 0x040fe20000410000 */
[----:B------:R-:W-:Y:S02]  /*d2f0*/  HADD2.F32 R37, -RZ, R6.H0_H0 ;  /* 0x20000006ff257230 */ /* 0x000fe40000004100 */
[-C--:B------:R-:W-:Y:S01]  /*d300*/  FMUL.FTZ R40, R45, R5.reuse ;  /* 0x000000052d287220 */ /* 0x080fe20000410000 */
[-C--:B------:R-:W-:Y:S01]  /*d310*/  FFMA.FTZ R4, R42, R8.reuse, -R39 ;  /* 0x000000082a047223 */ /* 0x080fe20000010827 */
[----:B------:R-:W-:Y:S01]  /*d320*/  FFMA.FTZ R41, R44, R8, R41 ;  /* 0x000000082c297223 */ /* 0x000fe20000010029 */
[----:B------:R-:W-:Y:S01]  /*d330*/  FMUL.FTZ R8, R43, R5 ;  /* 0x000000052b087220 */ /* 0x000fe20000410000 */
[----:B------:R-:W-:-:S02]  /*d340*/  HADD2.F32 R38, -RZ, R7.H0_H0 ;  /* 0x20000007ff267230 */ /* 0x000fc40000004100 */
[-C--:B------:R-:W-:Y:S01]  /*d350*/  FFMA.FTZ R5, R43, R35.reuse, -R40 ;  /* 0x000000232b057223 */ /* 0x080fe20000010828 */
[----:B------:R-:W-:Y:S02]  /*d360*/  HADD2.F32 R6, -RZ, R6.H1_H1 ;  /* 0x30000006ff067230 */ /* 0x000fe40000004100 */
[----:B------:R-:W-:Y:S01]  /*d370*/  FFMA.FTZ R8, R45, R35, R8 ;  /* 0x000000232d087223 */ /* 0x000fe20000010008 */
[----:B------:R-:W-:Y:S01]  /*d380*/  HADD2.F32 R7, -RZ, R7.H1_H1 ;  /* 0x30000007ff077230 */ /* 0x000fe20000004100 */
[----:B------:R-:W-:Y:S01]  /*d390*/  F2FP.F16.F32.PACK_AB R4, R41, R4 ;  /* 0x000000042904723e */ /* 0x000fe200000000ff */
[----:B------:R-:W-:Y:S02]  /*d3a0*/  HADD2.F32 R43, -RZ, R33.H1_H1 ;  /* 0x30000021ff2b7230 */ /* 0x000fe40000004100 */
[----:B------:R-:W-:Y:S01]  /*d3b0*/  HADD2.F32 R42, -RZ, R34.H1_H1 ;  /* 0x30000022ff2a7230 */ /* 0x000fe20000004100 */
[----:B------:R-:W-:Y:S01]  /*d3c0*/  F2FP.F16.F32.PACK_AB R5, R8, R5 ;  /* 0x000000050805723e */ /* 0x000fe200000000ff */
[----:B------:R-:W-:-:S02]  /*d3d0*/  HADD2.F32 R39, -RZ, R31.H1_H1 ;  /* 0x3000001fff277230 */ /* 0x000fc40000004100 */
[----:B------:R-:W-:Y:S02]  /*d3e0*/  HADD2.F32 R40, -RZ, R32.H1_H1 ;  /* 0x30000020ff287230 */ /* 0x000fe40000004100 */
[-C--:B------:R-:W-:Y:S01]  /*d3f0*/  FMUL.FTZ R32, R43, R6.reuse ;  /* 0x000000062b207220 */ /* 0x080fe20000410000 */
[-C--:B------:R-:W-:Y:S01]  /*d400*/  FMUL.FTZ R31, R42, R7.reuse ;  /* 0x000000072a1f7220 */ /* 0x080fe20000410000 */
[C---:B------:R-:W-:Y:S01]  /*d410*/  FMUL.FTZ R34, R39.reuse, R6 ;  /* 0x0000000627227220 */ /* 0x040fe20000410000 */
[C---:B------:R-:W-:Y:S01]  /*d420*/  FMUL.FTZ R33, R40.reuse, R7 ;  /* 0x0000000728217220 */ /* 0x040fe20000410000 */
[-C--:B------:R-:W-:Y:S01]  /*d430*/  FFMA.FTZ R6, R39, R37.reuse, -R32 ;  /* 0x0000002527067223 */ /* 0x080fe20000010820 */
[-C--:B------:R-:W-:Y:S01]  /*d440*/  FFMA.FTZ R7, R40, R38.reuse, -R31 ;  /* 0x0000002628077223 */ /* 0x080fe2000001081f */
[----:B------:R-:W-:Y:S01]  /*d450*/  FFMA.FTZ R37, R43, R37, R34 ;  /* 0x000000252b257223 */ /* 0x000fe20000010022 */
[----:B------:R-:W-:-:S04]  /*d460*/  FFMA.FTZ R38, R42, R38, R33 ;  /* 0x000000262a267223 */ /* 0x000fc80000010021 */
[----:B------:R-:W-:Y:S02]  /*d470*/  F2FP.F16.F32.PACK_AB R6, R37, R6 ;  /* 0x000000062506723e */ /* 0x000fe400000000ff */
[----:B------:R-:W-:-:S05]  /*d480*/  F2FP.F16.F32.PACK_AB R7, R38, R7 ;  /* 0x000000072607723e */ /* 0x000fca00000000ff */
[----:B------:R1:W-:Y:S02]  /*d490*/  STS.128 [R0+0x2000], R4 ;  /* 0x0020000400007388 */ /* 0x0003e40000000c00 */
.L_x_568:
[----:B------:R-:W-:Y:S05]  /*d4a0*/  BSYNC B1 ;  /* 0x0000000000017941 */ /* 0x000fea0003800000 */
.L_x_567:
        /* <DEDUP_REMOVED lines=28> */
[-C--:B------:R-:W-:Y:S01]  /*d670*/  FMUL.FTZ R27, R38, R6.reuse ;  /* 0x00000006261b7220 */ /* 0x080fe20000410000 */
[----:B------:R-:W-:Y:S02]  /*d680*/  HADD2.F32 R35, -RZ, R28.H1_H1 ;  /* 0x3000001cff237230 */ /* 0x000fe40000004100 */
[C---:B------:R-:W-:Y:S01]  /*d690*/  FMUL.FTZ R29, R34.reuse, R6 ;  /* 0x00000006221d7220 */ /* 0x040fe20000410000 */
[-C--:B------:R-:W-:Y:S01]  /*d6a0*/  FMUL.FTZ R28, R39, R7.reuse ;  /* 0x00000007271c7220 */ /* 0x080fe20000410000 */
[-C--:B------:R-:W-:Y:S01]  /*d6b0*/  FFMA.FTZ R6, R34, R32.reuse, -R27 ;  /* 0x0000002022067223 */ /* 0x080fe2000001081b */
[C---:B------:R-:W-:Y:S01]  /*d6c0*/  FMUL.FTZ R30, R35.reuse, R7 ;  /* 0x00000007231e7220 */ /* 0x040fe20000410000 */
[----:B------:R-:W-:Y:S01]  /*d6d0*/  FFMA.FTZ R29, R38, R32, R29 ;  /* 0x00000020261d7223 */ /* 0x000fe2000001001d */
[-C--:B------:R-:W-:Y:S02]  /*d6e0*/  FFMA.FTZ R7, R35, R33.reuse, -R28 ;  /* 0x0000002123077223 */ /* 0x080fe4000001081c */
[----:B------:R-:W-:-:S02]  /*d6f0*/  FFMA.FTZ R30, R39, R33, R30 ;  /* 0x00000021271e7223 */ /* 0x000fc4000001001e */
[----:B------:R-:W-:-:S03]  /*d700*/  F2FP.F16.F32.PACK_AB R6, R29, R6 ;  /* 0x000000061d06723e */ /* 0x000fc600000000ff */
[----:B------:R-:W-:-:S05]  /*d710*/  F2FP.F16.F32.PACK_AB R7, R30, R7 ;  /* 0x000000071e07723e */ /* 0x000fca00000000ff */
[----:B------:R2:W-:Y:S02]  /*d720*/  STS.128 [R3+0x16400], R4 ;  /* 0x0164000403007388 */ /* 0x0005e40000000c00 */
.L_x_570:
[----:B------:R-:W-:Y:S05]  /*d730*/  BSYNC B1 ;  /* 0x0000000000017941 */ /* 0x000fea0003800000 */
.L_x_569:
        /* <DEDUP_REMOVED lines=40> */
.L_x_572:
[----:B------:R-:W-:Y:S05]  /*d9c0*/  BSYNC B1 ;  /* 0x0000000000017941 */ /* 0x000fea0003800000 */
.L_x_571:
        /* <DEDUP_REMOVED lines=40> */
.L_x_574:
[----:B------:R-:W-:Y:S05]  /*dc50*/  BSYNC B1 ;  /* 0x0000000000017941 */ /* 0x000fea0003800000 */
.L_x_573:
        /* <DEDUP_REMOVED lines=13> */
[----:B------:R-:W-:Y:S01]  /*dd30*/  FMUL.FTZ R15, R28, R5 ;  /* 0x000000051c0f7220 */ /* 0x000fe20000410000 */
[----:B------:R-:W-:Y:S01]  /*dd40*/  FFMA.FTZ R4, R21, R3, -R20 ;  /* 0x0000000315047223 */ /* 0x000fe20000010814 */
[----:B------:R-:W-:-:S02]  /*dd50*/  HADD2.F32 R14, -RZ, R7.H0_H0 ;  /* 0x20000007ff0e7230 */ /* 0x000fc40000004100 */
[----:B------:R-:W-:Y:S01]  /*dd60*/  FFMA.FTZ R3, R25, R3, R24 ;  /* 0x0000000319037223 */ /* 0x000fe20000010018 */
[C---:B------:R-:W-:Y:S01]  /*dd70*/  FMUL.FTZ R21, R26.reuse, R5 ;  /* 0x000000051a157220 */ /* 0x040fe20000410000 */
[----:B------:R-:W-:Y:S02]  /*dd80*/  HADD2.F32 R6, -RZ, R6.H1_H1 ;  /* 0x30000006ff067230 */ /* 0x000fe40000004100 */
[-C--:B------:R-:W-:Y:S01]  /*dd90*/  FFMA.FTZ R5, R26, R8.reuse, -R15 ;  /* 0x000000081a057223 */ /* 0x080fe2000001080f */
[----:B------:R-:W-:Y:S02]  /*dda0*/  HADD2.F32 R7, -RZ, R7.H1_H1 ;  /* 0x30000007ff077230 */ /* 0x000fe40000004100 */
[----:B------:R-:W-:Y:S01]  /*ddb0*/  FFMA.FTZ R8, R28, R8, R21 ;  /* 0x000000081c087223 */ /* 0x000fe20000010015 */
[----:B------:R-:W-:Y:S01]  /*ddc0*/  HADD2.F32 R25, -RZ, R11.H1_H1 ;  /* 0x3000000bff197230 */ /* 0x000fe20000004100 */
[----:B------:R-:W-:Y:S01]  /*ddd0*/  F2FP.F16.F32.PACK_AB R4, R3, R4 ;  /* 0x000000040304723e */ /* 0x000fe200000000ff */
[----:B------:R-:W-:-:S02]  /*dde0*/  HADD2.F32 R24, -RZ, R12.H1_H1 ;  /* 0x3000000cff187230 */ /* 0x000fc40000004100 */
[----:B------:R-:W-:Y:S01]  /*ddf0*/  HADD2.F32 R15, -RZ, R9.H1_H1 ;  /* 0x30000009ff0f7230 */ /* 0x000fe20000004100 */
[----:B------:R-:W-:Y:S01]  /*de00*/  F2FP.F16.F32.PACK_AB R5, R8, R5 ;  /* 0x000000050805723e */ /* 0x000fe200000000ff */
        /* <DEDUP_REMOVED lines=11> */
[----:B------:R0:W-:Y:S01]  /*dec0*/  STS.128 [R0+0xa000], R4 ;  /* 0x00a0000400007388 */ /* 0x0001e20000000c00 */
[----:B------:R-:W-:Y:S05]  /*ded0*/  BRA `(.L_x_564) ;  /* 0x0000002800ec7947 */ /* 0x000fea0003800000 */
.L_x_546:
[----:B------:R-:W-:-:S03]  /*dee0*/  UMOV UR4, 0xffffffff ;  /* 0xffffffff00047882 */ /* 0x000fc60000000000 */
[----:B------:R-:W-:Y:S05]  /*def0*/  BRA.DIV UR4, `(.L_x_575) ;  /* 0x0000014a04f47947 */ /* 0x000fea000b800000 */
[----:B------:R0:W1:Y:S04]  /*df00*/  SHFL.IDX PT, R41, R42, RZ, 0x1c1f ;  /* 0x001c1fff2a297589 */ /* 0x00006800000e0000 */
[----:B------:R0:W2:Y:S04]  /*df10*/  SHFL.IDX PT, R40, R37, RZ, 0x1c1f ;  /* 0x001c1fff25287589 */ /* 0x0000a800000e0000 */
[----:B------:R0:W3:Y:S04]  /*df20*/  SHFL.IDX PT, R21, R44, RZ, 0x1c1f ;  /* 0x001c1fff2c157589 */ /* 0x0000e800000e0000 */
[----:B------:R0:W4:Y:S02]  /*df30*/  SHFL.IDX PT, R20, R24, RZ, 0x1c1f ;  /* 0x001c1fff18147589 */ /* 0x00012400000e0000 */
.L_x_815:
[----:B------:R-:W-:Y:S01]  /*df40*/  ULDC UR4, c[0x0][0x448] ;  /* 0x0001120000047ab9 */ /* 0x000fe20000000800 */
[----:B------:R-:W-:Y:S01]  /*df50*/  BSSY B1, `(.L_x_576) ;  /* 0x0000031000017945 */ /* 0x000fe20003800000 */
[----:B------:R-:W-:Y:S01]  /*df60*/  IMAD R150, R150, UR4, RZ ;  /* 0x0000000496967c24 */ /* 0x000fe2000f8e02ff */
[----:B------:R-:W-:Y:S02]  /*df70*/  CS2R R4, SRZ ;  /* 0x0000000000047805 */ /* 0x000fe4000001ff00 */
[----:B------:R-:W-:Y:S02]  /*df80*/  CS2R R6, SRZ ;  /* 0x0000000000067805 */ /* 0x000fe4000001ff00 */
[----:B------:R-:W-:Y:S02]  /*df90*/  CS2R R8, SRZ ;  /* 0x0000000000087805 */ /* 0x000fe4000001ff00 */
[----:B------:R-:W-:Y:S02]  /*dfa0*/  CS2R R10, SRZ ;  /* 0x00000000000a7805 */ /* 0x000fe4000001ff00 */
[----:B------:R-:W-:Y:S01]  /*dfb0*/  ISETP.GE.AND P0, PT, R0, R150, PT ;  /* 0x000000960000720c */ /* 0x000fe20003f06270 */
[----:B------:R-:W-:Y:S01]  /*dfc0*/  IMAD R0, R145, -0x80, R150 ;  /* 0xffffff8091007824 */ /* 0x000fe200078e0296 */
[----:B------:R-:W-:-:S02]  /*dfd0*/  CS2R R12, SRZ ;  /* 0x00000000000c7805 */ /* 0x000fc4000001ff00 */
[----:B------:R-:W-:Y:S02]  /*dfe0*/  CS2R R14, SRZ ;  /* 0x00000000000e7805 */ /* 0x000fe4000001ff00 */
[----:B0-----:R-:W-:Y:S02]  /*dff0*/  CS2R R24, SRZ ;  /* 0x0000000000187805 */ /* 0x001fe4000001ff00 */
[----:B------:R-:W-:Y:S02]  /*e000*/  CS2R R26, SRZ ;  /* 0x00000000001a7805 */ /* 0x000fe4000001ff00 */
[----:B------:R-:W-:Y:S02]  /*e010*/  CS2R R28, SRZ ;  /* 0x00000000001c7805 */ /* 0x000fe4000001ff00 */
[----:B------:R-:W-:Y:S02]  /*e020*/  CS2R R30, SRZ ;  /* 0x00000000001e7805 */ /* 0x000fe4000001ff00 */
[----:B------:R-:W-:-:S02]  /*e030*/  CS2R R32, SRZ ;  /* 0x0000000000207805 */ /* 0x000fc4000001ff00 */
[----:B------:R-:W-:Y:S01]  /*e040*/  CS2R R34, SRZ ;  /* 0x0000000000227805 */ /* 0x000fe2000001ff00 */
[----:B------:R-:W-:Y:S06]  /*e050*/  @P0 BRA `(.L_x_577) ;  /* 0x0000000000800947 */ /* 0x000fec0003800000 */
[C---:B------:R-:W-:Y:S01]  /*e060*/  VIADD R3, R18.reuse, 0x20 ;  /* 0x0000002012037836 */ /* 0x040fe20000000000 */
[C---:B------:R-:W-:Y:S01]  /*e070*/  IADD3 R4, R18.reuse, 0x40, RZ ;  /* 0x0000004012047810 */ /* 0x040fe20007ffe0ff */
[----:B------:R-:W-:Y:S01]  /*e080*/  ULDC UR4, c[0x0][0x3f4] ;  /* 0x0000fd0000047ab9 */ /* 0x000fe20000000800 */
[----:B------:R-:W-:Y:S02]  /*e090*/  CS2R R24, SRZ ;  /* 0x0000000000187805 */ /* 0x000fe4000001ff00 */
[----:B------:R-:W-:Y:S02]  /*e0a0*/  ISETP.GE.AND P0, PT, R18, UR4, PT ;  /* 0x0000000412007c0c */ /* 0x000fe4000bf06270 */
[----:B------:R-:W-:Y:S02]  /*e0b0*/  CS2R R26, SRZ ;  /* 0x00000000001a7805 */ /* 0x000fe4000001ff00 */
[----:B------:R-:W-:Y:S02]  /*e0c0*/  ISETP.GE.AND P1, PT, R3, UR4, PT ;  /* 0x0000000403007c0c */ /* 0x000fe4000bf26270 */
[----:B------:R-:W-:-:S02]  /*e0d0*/  ISETP.GE.AND P2, PT, R4, UR4, PT ;  /* 0x0000000404007c0c */ /* 0x000fc4000bf46270 */
[----:B------:R-:W-:Y:S02]  /*e0e0*/  CS2R R4, SRZ ;  /* 0x0000000000047805 */ /* 0x000fe4000001ff00 */
[----:B------:R-:W-:Y:S02]  /*e0f0*/  CS2R R6, SRZ ;  /* 0x0000000000067805 */ /* 0x000fe4000001ff00 */
[----:B------:R-:W-:Y:S01]  /*e100*/  CS2R R28, SRZ ;  /* 0x00000000001c7805 */ /* 0x000fe2000001ff00 */
[----:B-12---:R-:W-:-:S04]  /*e110*/  @!P0 IMAD.WIDE R12, R18, 0x2, R40 ;  /* 0x00000002120c8825 */ /* 0x006fc800078e0228 */
[----:B------:R-:W-:Y:S01]  /*e120*/  @!P1 IMAD.SHL.U32 R43, R229, 0x8, RZ ;  /* 0x00000008e52b9824 */ /* 0x000fe200078e00ff */
[----:B------:R0:W5:Y:S01]  /*e130*/  @!P0 LD.E.128 R24, desc[UR58][R12.64] ;  /* 0x0000003a0c188980 */ /* 0x000162000c101d00 */
[----:B------:R-:W-:Y:S01]  /*e140*/  @!P2 IMAD.SHL.U32 R45, R230, 0x8, RZ ;  /* 0x00000008e62da824 */ /* 0x000fe200078e00ff */
[----:B------:R-:W-:Y:S01]  /*e150*/  CS2R R30, SRZ ;  /* 0x00000000001e7805 */ /* 0x000fe2000001ff00 */
[--C-:B------:R-:W-:Y:S01]  /*e160*/  @!P1 IMAD.WIDE R38, R43, 0x2, R40.reuse ;  /* 0x000000022b269825 */ /* 0x100fe200078e0228 */
[----:B------:R-:W-:Y:S02]  /*e170*/  CS2R R8, SRZ ;  /* 0x0000000000087805 */ /* 0x000fe4000001ff00 */
[----:B------:R-:W-:Y:S02]  /*e180*/  CS2R R10, SRZ ;  /* 0x00000000000a7805 */ /* 0x000fe4000001ff00 */
[----:B------:R-:W-:Y:S01]  /*e190*/  CS2R R32, SRZ ;  /* 0x0000000000207805 */ /* 0x000fe2000001ff00 */
[----:B------:R-:W-:Y:S01]  /*e1a0*/  @!P2 IMAD.WIDE R40, R45, 0x2, R40 ;  /* 0x000000022d28a825 */ /* 0x000fe200078e0228 */
[----:B------:R-:W-:-:S02]  /*e1b0*/  CS2R R34, SRZ ;  /* 0x0000000000227805 */ /* 0x000fc4000001ff00 */
[----:B------:R-:W-:Y:S02]  /*e1c0*/  CS2R R14, SRZ ;  /* 0x00000000000e7805 */ /* 0x000fe4000001ff00 */
[----:B0-----:R-:W-:Y:S01]  /*e1d0*/  CS2R R12, SRZ ;  /* 0x00000000000c7805 */ /* 0x001fe2000001ff00 */
[--C-:B---34-:R-:W-:Y:S01]  /*e1e0*/  @!P1 IMAD.WIDE R42, R43, 0x2, R20.reuse ;  /* 0x000000022b2a9825 */ /* 0x118fe200078e0214 */
[----:B------:R0:W5:Y:S03]  /*e1f0*/  @!P1 LD.E.128 R28, desc[UR58][R38.64] ;  /* 0x0000003a261c9980 */ /* 0x000166000c101d00 */
[--C-:B------:R-:W-:Y:S01]  /*e200*/  @!P2 IMAD.WIDE R44, R45, 0x2, R20.reuse ;  /* 0x000000022d2ca825 */ /* 0x100fe200078e0214 */
[----:B------:R0:W5:Y:S03]  /*e210*/  @!P1 LD.E.128 R8, desc[UR58][R42.64] ;  /* 0x0000003a2a089980 */ /* 0x000166000c101d00 */
[----:B------:R-:W-:Y:S01]  /*e220*/  @!P0 IMAD.WIDE R20, R18, 0x2, R20 ;  /* 0x0000000212148825 */ /* 0x000fe200078e0214 */
[----:B------:R0:W5:Y:S04]  /*e230*/  @!P2 LD.E.128 R32, desc[UR58][R40.64] ;  /* 0x0000003a2820a980 */ /* 0x000168000c101d00 */
[----:B------:R0:W5:Y:S04]  /*e240*/  @!P0 LD.E.128 R4, desc[UR58][R20.64] ;  /* 0x0000003a14048980 */ /* 0x000168000c101d00 */
[----:B------:R0:W5:Y:S02]  /*e250*/  @!P2 LD.E.128 R12, desc[UR58][R44.64] ;  /* 0x0000003a2c0ca980 */ /* 0x000164000c101d00 */
.L_x_577:
[----:B------:R-:W-:Y:S05]  /*e260*/  BSYNC B1 ;  /* 0x0000000000017941 */ /* 0x000fea0003800000 */
.L_x_576:
[----:B-----5:R-:W-:Y:S01]  /*e270*/  IMAD.MOV.U32 R37, RZ, RZ, R25 ;  /* 0x000000ffff257224 */ /* 0x020fe200078e0019 */
[----:B------:R-:W-:Y:S01]  /*e280*/  MOV R3, R24 ;  /* 0x0000001800037202 */ /* 0x000fe20000000f00 */
[----:B0---4-:R-:W-:Y:S01]  /*e290*/  IMAD.MOV.U32 R20, RZ, RZ, R5 ;  /* 0x000000ffff147224 */ /* 0x011fe200078e0005 */
[----:B--2---:R-:W-:Y:S01]  /*e2a0*/  MOV R40, R33 ;  /* 0x0000002100287202 */ /* 0x004fe20000000f00 */
[----:B------:R-:W-:Y:S01]  /*e2b0*/  IMAD.MOV.U32 R42, RZ, RZ, R35 ;  /* 0x000000ffff2a7224 */ /* 0x000fe200078e0023 */
[--C-:B------:R-:W-:Y:S01]  /*e2c0*/  SHF.R.U64 R50, R32, 0x10, R33.reuse ;  /* 0x0000001020327819 */ /* 0x100fe20000001221 */
[----:B-1----:R-:W-:Y:S01]  /*e2d0*/  IMAD.MOV.U32 R41, RZ, RZ, R6 ;  /* 0x000000ffff297224 */ /* 0x002fe200078e0006 */
[----:B------:R-:W-:Y:S01]  /*e2e0*/  SHF.R.U32.HI R51, RZ, 0x10, R33 ;  /* 0x00000010ff337819 */ /* 0x000fe20000011621 */
[----:B------:R-:W-:Y:S01]  /*e2f0*/  IMAD.MOV.U32 R33, RZ, RZ, R34 ;  /* 0x000000ffff217224 */ /* 0x000fe200078e0022 */
[----:B------:R-:W-:Y:S01]  /*e300*/  SHF.R.U64 R52, R34, 0x10, R35 ;  /* 0x0000001022347819 */ /* 0x000fe20000001223 */
[----:B---3--:R-:W-:Y:S01]  /*e310*/  IMAD.MOV.U32 R21, RZ, RZ, R14 ;  /* 0x000000ffff157224 */ /* 0x008fe200078e000e */
[----:B------:R-:W-:Y:S01]  /*e320*/  PRMT R34, R3, 0x5410, R37 ;  /* 0x0000541003227816 */ /* 0x000fe20000000025 */
[----:B------:R-:W-:Y:S01]  /*e330*/  BSSY B1, `(.L_x_578) ;  /* 0x0000044000017945 */ /* 0x000fe20003800000 */
[----:B------:R-:W-:-:S02]  /*e340*/  LEA.HI R3, R206, R206, RZ, 0x1 ;  /* 0x000000cece037211 */ /* 0x000fc400078f08ff */
[--C-:B------:R-:W-:Y:S02]  /*e350*/  SHF.R.U64 R54, R4, 0x10, R5.reuse ;  /* 0x0000001004367819 */ /* 0x100fe40000001205 */
[----:B------:R-:W-:Y:S02]  /*e360*/  LOP3.LUT R3, R3, 0xfffffffe, RZ, 0xc0, !PT ;  /* 0xfffffffe03037812 */ /* 0x000fe400078ec0ff */
[----:B------:R-:W-:Y:S02]  /*e370*/  SHF.R.U32.HI R55, RZ, 0x10, R5 ;  /* 0x00000010ff377819 */ /* 0x000fe40000011605 */
[----:B------:R-:W-:Y:S02]  /*e380*/  IADD3 R3, R206, -R3, RZ ;  /* 0x80000003ce037210 */ /* 0x000fe40007ffe0ff */
[----:B------:R-:W-:Y:S01]  /*e390*/  SHF.R.U64 R38, R24, 0x10, R25 ;  /* 0x0000001018267819 */ /* 0x000fe20000001219 */
[----:B------:R-:W-:Y:S01]  /*e3a0*/  IMAD.MOV.U32 R24, RZ, RZ, R26 ;  /* 0x000000ffff187224 */ /* 0x000fe200078e001a */
[----:B------:R-:W-:-:S02]  /*e3b0*/  SHF.L.U32 R5, R3, 0x1f, RZ ;  /* 0x0000001f03057819 */ /* 0x000fc400000006ff */
[----:B------:R-:W-:Y:S02]  /*e3c0*/  SHF.R.U32.HI R43, RZ, 0x10, R25 ;  /* 0x00000010ff2b7819 */ /* 0x000fe40000011619 */
[----:B------:R-:W0:Y:S01]  /*e3d0*/  SYNCS.PHASECHK.TRANS64.TRYWAIT P0, [R2+URZ+0x34800], R5 ;  /* 0x03480005020075a7 */ /* 0x000e22000800017f */
[----:B------:R-:W-:Y:S02]  /*e3e0*/  MOV R25, R27 ;  /* 0x0000001b00197202 */ /* 0x000fe40000000f00 */
[--C-:B------:R-:W-:Y:S01]  /*e3f0*/  SHF.R.U64 R44, R26, 0x10, R27.reuse ;  /* 0x000000101a2c7819 */ /* 0x100fe2000000121b */
[----:B------:R-:W-:Y:S01]  /*e400*/  IMAD.MOV.U32 R26, RZ, RZ, R28 ;  /* 0x000000ffff1a7224 */ /* 0x000fe200078e001c */
[----:B------:R-:W-:Y:S01]  /*e410*/  SHF.R.U32.HI R45, RZ, 0x10, R27 ;  /* 0x00000010ff2d7819 */ /* 0x000fe2000001161b */
[--C-:B------:R-:W-:Y:S01]  /*e420*/  IMAD.MOV.U32 R27, RZ, RZ, R29.reuse ;  /* 0x000000ffff1b7224 */ /* 0x100fe200078e001d */
[--C-:B------:R-:W-:Y:S02]  /*e430*/  SHF.R.U64 R46, R28, 0x10, R29.reuse ;  /* 0x000000101c2e7819 */ /* 0x100fe4000000121d */
[----:B------:R-:W-:Y:S01]  /*e440*/  SHF.R.U32.HI R47, RZ, 0x10, R29 ;  /* 0x00000010ff2f7819 */ /* 0x000fe2000001161d */
[--C-:B------:R-:W-:Y:S01]  /*e450*/  IMAD.MOV.U32 R29, RZ, RZ, R31.reuse ;  /* 0x000000ffff1d7224 */ /* 0x100fe200078e001f */
[----:B------:R-:W-:-:S02]  /*e460*/  SHF.R.U64 R48, R30, 0x10, R31 ;  /* 0x000000101e307819 */ /* 0x000fc4000000121f */
[----:B------:R-:W-:Y:S01]  /*e470*/  SHF.R.U32.HI R49, RZ, 0x10, R31 ;  /* 0x00000010ff317819 */ /* 0x000fe2000001161f */
[----:B------:R-:W-:Y:S01]  /*e480*/  IMAD.MOV.U32 R31, RZ, RZ, R32 ;  /* 0x000000ffff1f7224 */ /* 0x000fe200078e0020 */
[----:B------:R-:W-:Y:S01]  /*e490*/  MOV R28, R30 ;  /* 0x0000001e001c7202 */ /* 0x000fe20000000f00 */
[----:B------:R-:W-:Y:S01]  /*e4a0*/  IMAD.MOV.U32 R30, RZ, RZ, R8 ;  /* 0x000000ffff1e7224 */ /* 0x000fe200078e0008 */
[----:B------:R-:W-:Y:S02]  /*e4b0*/  MOV R39, R4 ;  /* 0x0000000400277202 */ /* 0x000fe40000000f00 */
[----:B------:R-:W-:Y:S02]  /*e4c0*/  MOV R4, R7 ;  /* 0x0000000700047202 */ /* 0x000fe40000000f00 */
[----:B------:R-:W-:Y:S01]  /*e4d0*/  SHF.R.U64 R56, R6, 0x10, R7 ;  /* 0x0000001006387819 */ /* 0x000fe20000001207 */
[----:B------:R-:W-:Y:S01]  /*e4e0*/  IMAD.MOV.U32 R6, RZ, RZ, R9 ;  /* 0x000000ffff067224 */ /* 0x000fe200078e0009 */
[----:B------:R-:W-:Y:S01]  /*e4f0*/  SHF.R.U32.HI R57, RZ, 0x10, R7 ;  /* 0x00000010ff397819 */ /* 0x000fe20000011607 */
[----:B------:R-:W-:Y:S01]  /*e500*/  IMAD.MOV.U32 R7, RZ, RZ, R11 ;  /* 0x000000ffff077224 */ /* 0x000fe200078e000b */
[----:B------:R-:W-:Y:S01]  /*e510*/  SHF.R.U64 R58, R8, 0x10, R9 ;  /* 0x00000010083a7819 */ /* 0x000fe20000001209 */
[----:B------:R-:W-:Y:S01]  /*e520*/  IMAD.MOV.U32 R8, RZ, RZ, R12 ;  /* 0x000000ffff087224 */ /* 0x000fe200078e000c */
[----:B------:R-:W-:-:S02]  /*e530*/  MOV R32, R10 ;  /* 0x0000000a00207202 */ /* 0x000fc40000000f00 */
[----:B------:R-:W-:Y:S01]  /*e540*/  SHF.R.U64 R60, R10, 0x10, R11 ;  /* 0x000000100a3c7819 */ /* 0x000fe2000000120b */
[----:B------:R-:W-:Y:S01]  /*e550*/  IMAD.MOV.U32 R10, RZ, RZ, R15 ;  /* 0x000000ffff0a7224 */ /* 0x000fe200078e000f */
[----:B------:R-:W-:Y:S02]  /*e560*/  SHF.R.U32.HI R59, RZ, 0x10, R9 ;  /* 0x00000010ff3b7819 */ /* 0x000fe40000011609 */
[----:B------:R-:W-:Y:S02]  /*e570*/  SHF.R.U32.HI R53, RZ, 0x10, R35 ;  /* 0x00000010ff357819 */ /* 0x000fe40000011623 */
[----:B------:R-:W-:Y:S02]  /*e580*/  SHF.R.U32.HI R11, RZ, 0x10, R11 ;  /* 0x00000010ff0b7819 */ /* 0x000fe4000001160b */
[----:B------:R-:W-:Y:S02]  /*e590*/  MOV R9, R13 ;  /* 0x0000000d00097202 */ /* 0x000fe40000000f00 */
[----:B------:R-:W-:-:S02]  /*e5a0*/  SHF.R.U64 R61, R12, 0x10, R13 ;  /* 0x000000100c3d7819 */ /* 0x000fc4000000120d */
[----:B------:R-:W-:Y:S02]  /*e5b0*/  SHF.R.U32.HI R62, RZ, 0x10, R13 ;  /* 0x00000010ff3e7819 */ /* 0x000fe4000001160d */
[----:B------:R-:W-:Y:S02]  /*e5c0*/  VIMNMX R0, R0, 0x80, PT ;  /* 0x0000008000007848 */ /* 0x000fe40003fe0100 */
[--C-:B------:R-:W-:Y:S02]  /*e5d0*/  SHF.R.U64 R63, R14, 0x10, R15.reuse ;  /* 0x000000100e3f7819 */ /* 0x100fe4000000120f */
[----:B------:R-:W-:Y:S02]  /*e5e0*/  SHF.R.U32.HI R64, RZ, 0x10, R15 ;  /* 0x00000010ff407819 */ /* 0x000fe4000001160f */
        /* <DEDUP_REMOVED lines=19> */
[----:B------:R-:W-:-:S02]  /*e720*/  ISETP.GE.AND P1, PT, R17, R0, PT ;  /* 0x000000001100720c */ /* 0x000fc40003f26270 */
[----:B------:R-:W-:Y:S02]  /*e730*/  PRMT R15, R8, 0x5410, R9 ;  /* 0x00005410080f7816 */ /* 0x000fe40000000009 */
[----:B------:R-:W-:Y:S02]  /*e740*/  PRMT R20, R61, 0x5410, R62 ;  /* 0x000054103d147816 */ /* 0x000fe4000000003e */
[----:B------:R-:W-:Y:S01]  /*e750*/  PRMT R21, R21, 0x5410, R10 ;  /* 0x0000541015157816 */ /* 0x000fe2000000000a */
[----:B0-----:R-:W-:Y:S06]  /*e760*/  @!P0 BRA `(.L_x_579) ;  /* 0x00000144004c8947 */ /* 0x001fec0003800000 */
.L_x_816:
[----:B------:R-:W-:Y:S05]  /*e770*/  BSYNC B1 ;  /* 0x0000000000017941 */ /* 0x000fea0003800000 */
.L_x_578:
[----:B------:R-:W-:Y:S01]  /*e780*/  BSSY B1, `(.L_x_580) ;  /* 0x000011b000017945 */ /* 0x000fe20003800000 */
[----:B------:R-:W-:-:S03]  /*e790*/  PRMT R24, R63, 0x5410, R64 ;  /* 0x000054103f187816 */ /* 0x000fc60000000040 */
[----:B------:R-:W-:Y:S05]  /*e7a0*/  @P1 BRA `(.L_x_581) ;  /* 0x0000001000601947 */ /* 0x000fea0003800000 */
[----:B------:R-:W1:Y:S01]  /*e7b0*/  LDC R25, c[0x0][0x3f4] ;  /* 0x0000fd00ff197b82 */ /* 0x000e620000000800 */
[C---:B------:R-:W-:Y:S01]  /*e7c0*/  VIADD R4, R18.reuse, 0x20 ;  /* 0x0000002012047836 */ /* 0x040fe20000000000 */
[----:B------:R-:W-:Y:S01]  /*e7d0*/  BSSY B2, `(.L_x_582) ;  /* 0x0000061000027945 */ /* 0x000fe20003800000 */
[C---:B------:R-:W-:Y:S01]  /*e7e0*/  VIADD R6, R18.reuse, 0x40 ;  /* 0x0000004012067836 */ /* 0x040fe20000000000 */
[-C--:B-1----:R-:W-:Y:S02]  /*e7f0*/  ISETP.GE.AND P0, PT, R18, R25.reuse, PT ;  /* 0x000000191200720c */ /* 0x082fe40003f06270 */
[-C--:B------:R-:W-:Y:S02]  /*e800*/  ISETP.GE.AND P1, PT, R4, R25.reuse, PT ;  /* 0x000000190400720c */ /* 0x080fe40003f26270 */
[----:B------:R-:W-:-:S09]  /*e810*/  ISETP.GE.AND P2, PT, R6, R25, PT ;  /* 0x000000190600720c */ /* 0x000fd20003f46270 */
[----:B------:R-:W-:Y:S05]  /*e820*/  @P0 BRA `(.L_x_583) ;  /* 0x00000004006c0947 */ /* 0x000fea0003800000 */
[----:B------:R-:W-:Y:S01]  /*e830*/  LEA.HI R6, R25, R228, RZ, 0x1d ;  /* 0x000000e419067211 */ /* 0x000fe200078fe8ff */
[----:B------:R-:W-:Y:S01]  /*e840*/  HADD2.F32 R54, -RZ, R34.H0_H0 ;  /* 0x20000022ff367230 */ /* 0x000fe20000004100 */
[----:B------:R-:W-:Y:S01]  /*e850*/  LOP3.LUT R4, R191, 0x38, R18, 0xf8, !PT ;  /* 0x00000038bf047812 */ /* 0x000fe200078ef812 */
[--C-:B------:R-:W-:Y:S01]  /*e860*/  HADD2.F32 R56, -RZ, R39.reuse.H0_H0 ;  /* 0x20000027ff387230 */ /* 0x100fe20000004100 */
[----:B0-----:R-:W-:Y:S01]  /*e870*/  SHF.R.S32.HI R5, RZ, 0x1f, R6 ;  /* 0x0000001fff057819 */ /* 0x001fe20000011406 */
[----:B------:R-:W-:Y:S02]  /*e880*/  HADD2.F32 R53, -RZ, R40.H0_H0 ;  /* 0x20000028ff357230 */ /* 0x000fe40000004100 */
[----:B------:R-:W-:Y:S01]  /*e890*/  HADD2.F32 R55, -RZ, R39.H1_H1 ;  /* 0x30000027ff377230 */ /* 0x000fe20000004100 */
[----:B------:R-:W-:Y:S02]  /*e8a0*/  LEA.HI R7, R5, R6, RZ, 0x3 ;  /* 0x0000000605077211 */ /* 0x000fe400078f18ff */
[----:B------:R-:W-:-:S02]  /*e8b0*/  SHF.L.U32 R6, R6, 0x3, RZ ;  /* 0x0000000306067819 */ /* 0x000fc400000006ff */
[----:B------:R-:W-:Y:S01]  /*e8c0*/  LOP3.LUT R5, R4, R193, RZ, 0x3c, !PT ;  /* 0x000000c104057212 */ /* 0x000fe200078e3cff */
[----:B------:R-:W-:Y:S01]  /*e8d0*/  IMAD.SHL.U32 R7, R7, 0x400, RZ ;  /* 0x0000040007077824 */ /* 0x000fe200078e00ff */
[----:B------:R-:W-:-:S03]  /*e8e0*/  LOP3.LUT R6, R191, 0x38, R6, 0xf8, !PT ;  /* 0x00000038bf067812 */ /* 0x000fc600078ef806 */
[----:B------:R-:W-:Y:S01]  /*e8f0*/  IMAD R5, R192, 0x200, R5 ;  /* 0x00000200c0057824 */ /* 0x000fe200078e0205 */
[----:B------:R-:W-:Y:S02]  /*e900*/  LOP3.LUT R7, R7, 0x7fffe000, RZ, 0xc0, !PT ;  /* 0x7fffe00007077812 */ /* 0x000fe400078ec0ff */
[----:B------:R-:W-:Y:S02]  /*e910*/  LOP3.LUT R9, R6, R193, RZ, 0x3c, !PT ;  /* 0x000000c106097212 */ /* 0x000fe400078e3cff */
[----:B------:R-:W-:Y:S01]  /*e920*/  LEA R43, R5, R2, 0x1 ;  /* 0x00000002052b7211 */ /* 0x000fe200078e08ff */
[----:B------:R-:W-:-:S04]  /*e930*/  IMAD R8, R192, 0x200, R7 ;  /* 0x00000200c0087824 */ /* 0x000fc800078e0207 */
[----:B------:R-:W-:Y:S01]  /*e940*/  IMAD.IADD R9, R8, 0x1, R9 ;  /* 0x0000000108097824 */ /* 0x000fe200078e0209 */
[----:B------:R-:W0:Y:S04]  /*e950*/  LDS.128 R4, [R43+0x10400] ;  /* 0x010400002b047984 */ /* 0x000e280000000c00 */
[----:B------:R-:W-:-:S05]  /*e960*/  LEA R44, R9, R2, 0x1 ;  /* 0x00000002092c7211 */ /* 0x000fca00078e08ff */
[----:B------:R-:W1:Y:S01]  /*e970*/  LDS.128 R8, [R44+0x10400] ;  /* 0x010400002c087984 */ /* 0x000e620000000c00 */
[--C-:B0-----:R-:W-:Y:S02]  /*e980*/  HADD2.F32 R45, -RZ, R4.reuse.H0_H0 ;  /* 0x20000004ff2d7230 */ /* 0x101fe40000004100 */
[----:B------:R-:W-:Y:S02]  /*e990*/  HADD2.F32 R4, -RZ, R4.H1_H1 ;  /* 0x30000004ff047230 */ /* 0x000fe40000004100 */
[--C-:B------:R-:W-:Y:S02]  /*e9a0*/  HADD2.F32 R46, -RZ, R5.reuse.H0_H0 ;  /* 0x20000005ff2e7230 */ /* 0x100fe40000004100 */
[----:B------:R-:W-:Y:S02]  /*e9b0*/  HADD2.F32 R5, -RZ, R5.H1_H1 ;  /* 0x30000005ff057230 */ /* 0x000fe40000004100 */
[----:B------:R-:W-:Y:S02]  /*e9c0*/  HADD2.F32 R47, -RZ, R6.H0_H0 ;  /* 0x20000006ff2f7230 */ /* 0x000fe40000004100 */
[----:B-1----:R-:W-:-:S02]  /*e9d0*/  HADD2.F32 R49, -RZ, R8.H0_H0 ;  /* 0x20000008ff317230 */ /* 0x002fc40000004100 */
[----:B------:R-:W-:Y:S02]  /*e9e0*/  HADD2.F32 R8, -RZ, R8.H1_H1 ;  /* 0x30000008ff087230 */ /* 0x000fe40000004100 */
[----:B------:R-:W-:Y:S02]  /*e9f0*/  HADD2.F32 R50, -RZ, R9.H0_H0 ;  /* 0x20000009ff327230 */ /* 0x000fe40000004100 */
[C---:B------:R-:W-:Y:S01]  /*ea00*/  FMUL.FTZ R58, R49.reuse, R56 ;  /* 0x00000038313a7220 */ /* 0x040fe20000410000 */
[-C--:B------:R-:W-:Y:S01]  /*ea10*/  FMUL.FTZ R60, R49, R54.reuse ;  /* 0x00000036313c7220 */ /* 0x080fe20000410000 */
[----:B------:R-:W-:Y:S02]  /*ea20*/  HADD2.F32 R49, -RZ, R35.H0_H0 ;  /* 0x20000023ff317230 */ /* 0x000fe40000004100 */
[----:B------:R-:W-:Y:S01]  /*ea30*/  FMUL.FTZ R57, R8, R53 ;  /* 0x0000003508397220 */ /* 0x000fe20000410000 */
[C---:B------:R-:W-:Y:S01]  /*ea40*/  FFMA.FTZ R58, R45.reuse, R54, -R58 ;  /* 0x000000362d3a7223 */ /* 0x040fe2000001083a */
[----:B------:R-:W-:Y:S01]  /*ea50*/  FFMA.FTZ R60, R45, R56, R60 ;  /* 0x000000382d3c7223 */ /* 0x000fe2000001003c */
[----:B------:R-:W-:-:S02]  /*ea60*/  HADD2.F32 R45, -RZ, R34.H1_H1 ;  /* 0x30000022ff2d7230 */ /* 0x000fc40000004100 */
[-C--:B------:R-:W-:Y:S01]  /*ea70*/  FMUL.FTZ R59, R8, R49.reuse ;  /* 0x00000031083b7220 */ /* 0x080fe20000410000 */
[----:B------:R-:W-:Y:S01]  /*ea80*/  FFMA.FTZ R57, R4, R49, -R57 ;  /* 0x0000003104397223 */ /* 0x000fe20000010839 */
[C---:B------:R-:W-:Y:S01]  /*ea90*/  FMUL.FTZ R49, R50.reuse, R55 ;  /* 0x0000003732317220 */ /* 0x040fe20000410000 */
[----:B------:R-:W-:Y:S02]  /*eaa0*/  HADD2.F32 R9, -RZ, R9.H1_H1 ;  /* 0x30000009ff097230 */ /* 0x000fe40000004100 */
[----:B------:R-:W-:Y:S01]  /*eab0*/  FMUL.FTZ R50, R50, R45 ;  /* 0x0000002d32327220 */ /* 0x000fe20000410000 */
[----:B------:R-:W-:Y:S02]  /*eac0*/  HADD2.F32 R54, -RZ, R40.H1_H1 ;  /* 0x30000028ff367230 */ /* 0x000fe40000004100 */
[----:B------:R-:W-:Y:S01]  /*ead0*/  FFMA.FTZ R59, R4, R53, R59 ;  /* 0x00000035043b7223 */ /* 0x000fe2000001003b */
[----:B------:R-:W-:Y:S02]  /*eae0*/  HADD2.F32 R4, -RZ, R35.H1_H1 ;  /* 0x30000023ff047230 */ /* 0x000fe40000004100 */
[C---:B------:R-:W-:Y:S01]  /*eaf0*/  FFMA.FTZ R49, R46.reuse, R45, -R49 ;  /* 0x0000002d2e317223 */ /* 0x040fe20000010831 */
[----:B------:R-:W-:Y:S01]  /*eb00*/  FFMA.FTZ R50, R46, R55, R50 ;  /* 0x000000372e327223 */ /* 0x000fe20000010032 */
[----:B------:R-:W-:-:S02]  /*eb10*/  HADD2.F32 R51, -RZ, R10.H0_H0 ;  /* 0x2000000aff337230 */ /* 0x000fc40000004100 */
[C---:B------:R-:W-:Y:S01]  /*eb20*/  FMUL.FTZ R56, R9.reuse, R54 ;  /* 0x0000003609387220 */ /* 0x040fe20000410000 */
[----:B------:R-:W-:Y:S02]  /*eb30*/  HADD2.F32 R8, -RZ, R37.H0_H0 ;  /* 0x20000025ff087230 */ /* 0x000fe40000004100 */
[-C--:B------:R-:W-:Y:S01]  /*eb40*/  FMUL.FTZ R62, R9, R4.reuse ;  /* 0x00000004093e7220 */ /* 0x080fe20000410000 */
[----:B------:R-:W-:Y:S02]  /*eb50*/  HADD2.F32 R46, -RZ, R41.H0_H0 ;  /* 0x20000029ff2e7230 */ /* 0x000fe40000004100 */
[----:B------:R-:W-:Y:S01]  /*eb60*/  FFMA.FTZ R56, R5, R4, -R56 ;  /* 0x0000000405387223 */ /* 0x000fe20000010838 */
[----:B------:R-:W-:Y:S02]  /*eb70*/  HADD2.F32 R10, -RZ, R10.H1_H1 ;  /* 0x3000000aff0a7230 */ /* 0x000fe40000004100 */
[----:B------:R-:W-:Y:S01]  /*eb80*/  FMUL.FTZ R55, R51, R8 ;  /* 0x0000000833377220 */ /* 0x000fe20000410000 */
[----:B------:R-:W-:-:S02]  /*eb90*/  HADD2.F32 R45, -RZ, R42.H0_H0 ;  /* 0x2000002aff2d7230 */ /* 0x000fc40000004100 */
[----:B------:R-:W-:Y:S01]  /*eba0*/  FMUL.FTZ R4, R51, R46 ;  /* 0x0000002e33047220 */ /* 0x000fe20000410000 */
[----:B------:R-:W-:Y:S02]  /*ebb0*/  HADD2.F32 R9, -RZ, R38.H0_H0 ;  /* 0x20000026ff097230 */ /* 0x000fe40000004100 */
[----:B------:R-:W-:Y:S01]  /*ebc0*/  FFMA.FTZ R51, R5, R54, R62 ;  /* 0x0000003605337223 */ /* 0x000fe2000001003e */
[----:B------:R-:W-:Y:S02]  /*ebd0*/  HADD2.F32 R6, -RZ, R6.H1_H1 ;  /* 0x30000006ff067230 */ /* 0x000fe40000004100 */
[C---:B------:R-:W-:Y:S01]  /*ebe0*/  FMUL.FTZ R5, R10.reuse, R45 ;  /* 0x0000002d0a057220 */ /* 0x040fe20000410000 */
[C---:B------:R-:W-:Y:S01]  /*ebf0*/  FFMA.FTZ R53, R47.reuse, R8, -R4 ;  /* 0x000000082f357223 */ /* 0x040fe20000010804 */
[----:B------:R-:W-:Y:S01]  /*ec00*/  FFMA.FTZ R55, R47, R46, R55 ;  /* 0x0000002e2f377223 */ /* 0x000fe20000010037 */
[-C--:B------:R-:W-:Y:S01]  /*ec10*/  FMUL.FTZ R47, R10, R9.reuse ;  /* 0x000000090a2f7220 */ /* 0x080fe20000410000 */
[----:B------:R-:W-:Y:S01]  /*ec20*/  FFMA.FTZ R10, R6, R9, -R5 ;  /* 0x00000009060a7223 */ /* 0x000fe20000010805 */
[----:B------:R-:W-:-:S02]  /*ec30*/  HADD2.F32 R52, -RZ, R11.H0_H0 ;  /* 0x2000000bff347230 */ /* 0x000fc40000004100 */
[----:B------:R-:W-:Y:S02]  /*ec40*/  HADD2.F32 R9, -RZ, R41.H1_H1 ;  /* 0x30000029ff097230 */ /* 0x000fe40000004100 */
[----:B------:R-:W-:Y:S01]  /*ec50*/  FFMA.FTZ R46, R6, R45, R47 ;  /* 0x0000002d062e7223 */ /* 0x000fe2000001002f */
[----:B------:R-:W-:Y:S02]  /*ec60*/  HADD2.F32 R5, -RZ, R37.H1_H1 ;  /* 0x30000025ff057230 */ /* 0x000fe40000004100 */
[----:B------:R-:W-:Y:S02]  /*ec70*/  HADD2.F32 R11, -RZ, R11.H1_H1 ;  /* 0x3000000bff0b7230 */ /* 0x000fe40000004100 */
[C---:B------:R-:W-:Y:S01]  /*ec80*/  FMUL.FTZ R45, R52.reuse, R9 ;  /* 0x00000009342d7220 */ /* 0x040fe20000410000 */
[----:B------:R-:W-:Y:S02]  /*ec90*/  HADD2.F32 R8, -RZ, R42.H1_H1 ;  /* 0x3000002aff087230 */ /* 0x000fe40000004100 */
[----:B------:R-:W-:Y:S01]  /*eca0*/  FMUL.FTZ R52, R52, R5 ;  /* 0x0000000534347220 */ /* 0x000fe20000410000 */
[----:B------:R-:W-:-:S02]  /*ecb0*/  HADD2.F32 R4, -RZ, R38.H1_H1 ;  /* 0x30000026ff047230 */ /* 0x000fc40000004100 */
[--C-:B------:R-:W-:Y:S02]  /*ecc0*/  HADD2.F32 R48, -RZ, R7.reuse.H0_H0 ;  /* 0x20000007ff307230 */ /* 0x100fe40000004100 */
[C---:B------:R-:W-:Y:S01]  /*ecd0*/  FMUL.FTZ R6, R11.reuse, R8 ;  /* 0x000000080b067220 */ /* 0x040fe20000410000 */
[----:B------:R-:W-:Y:S02]  /*ece0*/  HADD2.F32 R7, -RZ, R7.H1_H1 ;  /* 0x30000007ff077230 */ /* 0x000fe40000004100 */
[-C--:B------:R-:W-:Y:S01]  /*ecf0*/  FMUL.FTZ R47, R11, R4.reuse ;  /* 0x000000040b2f7220 */ /* 0x080fe20000410000 */
[C---:B------:R-:W-:Y:S01]  /*ed00*/  FFMA.FTZ R45, R48.reuse, R5, -R45 ;  /* 0x00000005302d7223 */ /* 0x040fe2000001082d */
[----:B------:R-:W-:Y:S01]  /*ed10*/  FFMA.FTZ R11, R48, R9, R52 ;  /* 0x00000009300b7223 */ /* 0x000fe20000010034 */
[C---:B------:R-:W-:Y:S01]  /*ed20*/  FFMA.FTZ R48, R7.reuse, R4, -R6 ;  /* 0x0000000407307223 */ /* 0x040fe20000010806 */
[----:B------:R-:W-:Y:S01]  /*ed30*/  FFMA.FTZ R52, R7, R8, R47 ;  /* 0x0000000807347223 */ /* 0x000fe2000001002f */
[----:B------:R-:W-:-:S02]  /*ed40*/  F2FP.F16.F32.PACK_AB R4, R57, R58 ;  /* 0x0000003a3904723e */ /* 0x000fc400000000ff */
[----:B------:R-:W-:Y:S02]  /*ed50*/  F2FP.F16.F32.PACK_AB R5, R56, R49 ;  /* 0x000000313805723e */ /* 0x000fe400000000ff */
[----:B------:R-:W-:Y:S02]  /*ed60*/  F2FP.F16.F32.PACK_AB R6, R10, R53 ;  /* 0x000000350a06723e */ /* 0x000fe400000000ff */
[----:B------:R-:W-:Y:S02]  /*ed70*/  F2FP.F16.F32.PACK_AB R7, R48, R45 ;  /* 0x0000002d3007723e */ /* 0x000fe400000000ff */
[----:B------:R-:W-:Y:S02]  /*ed80*/  F2FP.F16.F32.PACK_AB R8, R59, R60 ;  /* 0x0000003c3b08723e */ /* 0x000fe400000000ff */
[----:B------:R-:W-:Y:S01]  /*ed90*/  F2FP.F16.F32.PACK_AB R9, R51, R50 ;  /* 0x000000323309723e */ /* 0x000fe200000000ff */
[----:B------:R1:W-:Y:S01]  /*eda0*/  STS.128 [R43+0x10400], R4 ;  /* 0x010400042b007388 */ /* 0x0003e20000000c00 */
[----:B------:R-:W-:-:S02]  /*edb0*/  F2FP.F16.F32.PACK_AB R10, R46, R55 ;  /* 0x000000372e0a723e */ /* 0x000fc400000000ff */
[----:B------:R-:W-:-:S05]  /*edc0*/  F2FP.F16.F32.PACK_AB R11, R52, R11 ;  /* 0x0000000b340b723e */ /* 0x000fca00000000ff */
[----:B------:R1:W-:Y:S02]  /*edd0*/  STS.128 [R44+0x10400], R8 ;  /* 0x010400082c007388 */ /* 0x0003e40000000c00 */
.L_x_583:
[----:B------:R-:W-:Y:S05]  /*ede0*/  BSYNC B2 ;  /* 0x0000000000027941 */ /* 0x000fea0003800000 */
.L_x_582:
[----:B------:R-:W-:Y:S04]  /*edf0*/  BSSY B2, `(.L_x_584) ;  /* 0x000005a000027945 */ /* 0x000fe80003800000 */
[----:B------:R-:W-:Y:S05]  /*ee00*/  @P1 BRA `(.L_x_585) ;  /* 0x0000000400601947 */ /* 0x000fea0003800000 */
[----:B------:R-:W2:Y:S01]  /*ee10*/  LDL R60, [R1+0x78] ;  /* 0x00007800013c7983 */ /* 0x000ea20000100800 */
[----:B-1----:R-:W-:Y:S01]  /*ee20*/  LEA.HI R4, R25, R229, RZ, 0x1d ;  /* 0x000000e519047211 */ /* 0x002fe200078fe8ff */
[----:B------:R-:W-:Y:S02]  /*ee30*/  HADD2.F32 R55, -RZ, R30.H0_H0 ;  /* 0x2000001eff377230 */ /* 0x000fe40000004100 */
[----:B------:R-:W-:Y:S01]  /*ee40*/  HADD2.F32 R53, -RZ, R26.H0_H0 ;  /* 0x2000001aff357230 */ /* 0x000fe20000004100 */
[----:B0-----:R-:W-:Y:S01]  /*ee50*/  SHF.R.S32.HI R5, RZ, 0x1f, R4 ;  /* 0x0000001fff057819 */ /* 0x001fe20000011404 */
[----:B------:R-:W-:-:S03]  /*ee60*/  HADD2.F32 R57, -RZ, R31.H0_H0 ;  /* 0x2000001fff397230 */ /* 0x000fc60000004100 */
        /* <DEDUP_REMOVED lines=8> */
[----:B------:R-:W-:-:S05]  /*eef0*/  IMAD R43, R9, 0x2, R2 ;  /* 0x00000002092b7824 */ /* 0x000fca00078e0202 */
[----:B------:R-:W0:Y:S02]  /*ef00*/  LDS.128 R8, [R43+0x10400] ;  /* 0x010400002b087984 */ /* 0x000e240000000c00 */
[--C-:B0-----:R-:W-:Y:S02]  /*ef10*/  HADD2.F32 R48, -RZ, R8.reuse.H0_H0 ;  /* 0x20000008ff307230 */ /* 0x101fe40000004100 */
[----:B------:R-:W-:Y:S02]  /*ef20*/  HADD2.F32 R8, -RZ, R8.H1_H1 ;  /* 0x30000008ff087230 */ /* 0x000fe40000004100 */
[----:B------:R-:W-:Y:S02]  /*ef30*/  HADD2.F32 R49, -RZ, R9.H0_H0 ;  /* 0x20000009ff317230 */ /* 0x000fe40000004100 */
[C---:B------:R-:W-:Y:S01]  /*ef40*/  FMUL.FTZ R59, R48.reuse, R55 ;  /* 0x00000037303b7220 */ /* 0x040fe20000410000 */
[----:B------:R-:W-:Y:S01]  /*ef50*/  FMUL.FTZ R61, R48, R53 ;  /* 0x00000035303d7220 */ /* 0x000fe20000410000 */
[----:B------:R-:W-:-:S02]  /*ef60*/  HADD2.F32 R48, -RZ, R30.H1_H1 ;  /* 0x3000001eff307230 */ /* 0x000fc40000004100 */
[----:B------:R-:W-:Y:S01]  /*ef70*/  FMUL.FTZ R63, R8, R57 ;  /* 0x00000039083f7220 */ /* 0x000fe20000410000 */
[----:B------:R-:W-:Y:S02]  /*ef80*/  HADD2.F32 R9, -RZ, R9.H1_H1 ;  /* 0x30000009ff097230 */ /* 0x000fe40000004100 */
[--C-:B------:R-:W-:Y:S02]  /*ef90*/  HADD2.F32 R50, -RZ, R10.reuse.H0_H0 ;  /* 0x2000000aff327230 */ /* 0x100fe40000004100 */
[----:B------:R-:W-:Y:S01]  /*efa0*/  FMUL.FTZ R56, R49, R48 ;  /* 0x0000003031387220 */ /* 0x000fe20000410000 */
[----:B------:R-:W-:Y:S02]  /*efb0*/  HADD2.F32 R10, -RZ, R10.H1_H1 ;  /* 0x3000000aff0a7230 */ /* 0x000fe40000004100 */
[--C-:B------:R-:W-:Y:S02]  /*efc0*/  HADD2.F32 R51, -RZ, R11.reuse.H0_H0 ;  /* 0x2000000bff337230 */ /* 0x100fe40000004100 */
[----:B------:R-:W-:Y:S01]  /*efd0*/  HADD2.F32 R11, -RZ, R11.H1_H1 ;  /* 0x3000000bff0b7230 */ /* 0x000fe20000004100 */
[----:B--2---:R-:W0:Y:S02]  /*efe0*/  LDS.128 R4, [R60] ;  /* 0x000000003c047984 */ /* 0x004e240000000c00 */
[----:B0-----:R-:W-:-:S02]  /*eff0*/  HADD2.F32 R44, -RZ, R4.H0_H0 ;  /* 0x20000004ff2c7230 */ /* 0x001fc40000004100 */
[----:B------:R-:W-:Y:S02]  /*f000*/  HADD2.F32 R4, -RZ, R4.H1_H1 ;  /* 0x30000004ff047230 */ /* 0x000fe40000004100 */
[----:B------:R-:W-:Y:S02]  /*f010*/  HADD2.F32 R45, -RZ, R5.H0_H0 ;  /* 0x20000005ff2d7230 */ /* 0x000fe40000004100 */
[C---:B------:R-:W-:Y:S01]  /*f020*/  FFMA.FTZ R59, R44.reuse, R53, -R59 ;  /* 0x000000352c3b7223 */ /* 0x040fe2000001083b */
[----:B------:R-:W-:Y:S02]  /*f030*/  HADD2.F32 R53, -RZ, R27.H0_H0 ;  /* 0x2000001bff357230 */ /* 0x000fe40000004100 */
[----:B------:R-:W-:Y:S01]  /*f040*/  FFMA.FTZ R61, R44, R55, R61 ;  /* 0x000000372c3d7223 */ /* 0x000fe2000001003d */
[----:B------:R-:W-:Y:S02]  /*f050*/  HADD2.F32 R44, -RZ, R26.H1_H1 ;  /* 0x3000001aff2c7230 */ /* 0x000fe40000004100 */
[----:B------:R-:W-:-:S02]  /*f060*/  HADD2.F32 R5, -RZ, R5.H1_H1 ;  /* 0x30000005ff057230 */ /* 0x000fc40000004100 */
[-C--:B------:R-:W-:Y:S01]  /*f070*/  FMUL.FTZ R55, R8, R53.reuse ;  /* 0x0000003508377220 */ /* 0x080fe20000410000 */
[C---:B------:R-:W-:Y:S01]  /*f080*/  FFMA.FTZ R52, R4.reuse, R53, -R63 ;  /* 0x0000003504347223 */ /* 0x040fe2000001083f */
[----:B------:R-:W-:Y:S01]  /*f090*/  FMUL.FTZ R49, R49, R44 ;  /* 0x0000002c31317220 */ /* 0x000fe20000410000 */
[----:B------:R-:W-:Y:S02]  /*f0a0*/  HADD2.F32 R8, -RZ, R31.H1_H1 ;  /* 0x3000001fff087230 */ /* 0x000fe40000004100 */
[----:B------:R-:W-:Y:S01]  /*f0b0*/  FFMA.FTZ R54, R4, R57, R55 ;  /* 0x0000003904367223 */ /* 0x000fe20000010037 */
[----:B------:R-:W-:Y:S02]  /*f0c0*/  HADD2.F32 R4, -RZ, R27.H1_H1 ;  /* 0x3000001bff047230 */ /* 0x000fe40000004100 */
[C---:B------:R-:W-:Y:S01]  /*f0d0*/  FFMA.FTZ R48, R45.reuse, R48, R49 ;  /* 0x000000302d307223 */ /* 0x040fe20000010031 */
[----:B------:R-:W-:Y:S02]  /*f0e0*/  HADD2.F32 R49, -RZ, R32.H0_H0 ;  /* 0x20000020ff317230 */ /* 0x000fe40000004100 */
[----:B------:R-:W-:Y:S01]  /*f0f0*/  FFMA.FTZ R56, R45, R44, -R56 ;  /* 0x0000002c2d387223 */ /* 0x000fe20000010838 */
[----:B------:R-:W-:-:S02]  /*f100*/  HADD2.F32 R46, -RZ, R6.H0_H0 ;  /* 0x20000006ff2e7230 */ /* 0x000fc40000004100 */
[C---:B------:R-:W-:Y:S01]  /*f110*/  FMUL.FTZ R44, R9.reuse, R8 ;  /* 0x00000008092c7220 */ /* 0x040fe20000410000 */
[----:B------:R-:W-:Y:S02]  /*f120*/  HADD2.F32 R45, -RZ, R28.H0_H0 ;  /* 0x2000001cff2d7230 */ /* 0x000fe40000004100 */
[-C--:B------:R-:W-:Y:S01]  /*f130*/  FMUL.FTZ R58, R9, R4.reuse ;  /* 0x00000004093a7220 */ /* 0x080fe20000410000 */
[----:B------:R-:W-:Y:S02]  /*f140*/  HADD2.F32 R53, -RZ, R33.H0_H0 ;  /* 0x20000021ff357230 */ /* 0x000fe40000004100 */
[C---:B------:R-:W-:Y:S01]  /*f150*/  FMUL.FTZ R63, R50.reuse, R49 ;  /* 0x00000031323f7220 */ /* 0x040fe20000410000 */
[----:B------:R-:W-:Y:S02]  /*f160*/  HADD2.F32 R9, -RZ, R29.H0_H0 ;  /* 0x2000001dff097230 */ /* 0x000fe40000004100 */
[C---:B------:R-:W-:Y:S01]  /*f170*/  FFMA.FTZ R55, R5.reuse, R4, -R44 ;  /* 0x0000000405377223 */ /* 0x040fe2000001082c */
[-C--:B------:R-:W-:Y:S01]  /*f180*/  FMUL.FTZ R50, R50, R45.reuse ;  /* 0x0000002d32327220 */ /* 0x080fe20000410000 */
[----:B------:R-:W-:Y:S01]  /*f190*/  FFMA.FTZ R57, R5, R8, R58 ;  /* 0x0000000805397223 */ /* 0x000fe2000001003a */
[----:B------:R-:W-:Y:S01]  /*f1a0*/  FFMA.FTZ R63, R46, R45, -R63 ;  /* 0x0000002d2e3f7223 */ /* 0x000fe2000001083f */
[----:B------:R-:W-:-:S02]  /*f1b0*/  HADD2.F32 R6, -RZ, R6.H1_H1 ;  /* 0x30000006ff067230 */ /* 0x000fc40000004100 */
[C---:B------:R-:W-:Y:S01]  /*f1c0*/  FMUL.FTZ R5, R10.reuse, R53 ;  /* 0x000000350a057220 */ /* 0x040fe20000410000 */
[----:B------:R-:W-:Y:S01]  /*f1d0*/  FMUL.FTZ R45, R10, R9 ;  /* 0x000000090a2d7220 */ /* 0x000fe20000410000 */
[----:B------:R-:W-:Y:S02]  /*f1e0*/  HADD2.F32 R10, -RZ, R32.H1_H1 ;  /* 0x30000020ff0a7230 */ /* 0x000fe40000004100 */
[----:B------:R-:W-:Y:S01]  /*f1f0*/  FFMA.FTZ R50, R46, R49, R50 ;  /* 0x000000312e327223 */ /* 0x000fe20000010032 */
[----:B------:R-:W-:Y:S02]  /*f200*/  HADD2.F32 R44, -RZ, R33.H1_H1 ;  /* 0x30000021ff2c7230 */ /* 0x000fe40000004100 */
[C---:B------:R-:W-:Y:S01]  /*f210*/  FFMA.FTZ R46, R6.reuse, R9, -R5 ;  /* 0x00000009062e7223 */ /* 0x040fe20000010805 */
[----:B------:R-:W-:Y:S02]  /*f220*/  HADD2.F32 R4, -RZ, R28.H1_H1 ;  /* 0x3000001cff047230 */ /* 0x000fe40000004100 */
[----:B------:R-:W-:Y:S01]  /*f230*/  FFMA.FTZ R45, R6, R53, R45 ;  /* 0x00000035062d7223 */ /* 0x000fe2000001002d */
[----:B------:R-:W-:-:S02]  /*f240*/  HADD2.F32 R8, -RZ, R29.H1_H1 ;  /* 0x3000001dff087230 */ /* 0x000fc40000004100 */
[----:B------:R-:W-:Y:S01]  /*f250*/  FMUL.FTZ R6, R51, R10 ;  /* 0x0000000a33067220 */ /* 0x000fe20000410000 */
[--C-:B------:R-:W-:Y:S02]  /*f260*/  HADD2.F32 R47, -RZ, R7.reuse.H0_H0 ;  /* 0x20000007ff2f7230 */ /* 0x100fe40000004100 */
[----:B------:R-:W-:Y:S01]  /*f270*/  FMUL.FTZ R58, R11, R44 ;  /* 0x0000002c0b3a7220 */ /* 0x000fe20000410000 */
[----:B------:R-:W-:Y:S02]  /*f280*/  HADD2.F32 R7, -RZ, R7.H1_H1 ;  /* 0x30000007ff077230 */ /* 0x000fe40000004100 */
[----:B------:R-:W-:Y:S01]  /*f290*/  FMUL.FTZ R51, R51, R4 ;  /* 0x0000000433337220 */ /* 0x000fe20000410000 */
[----:B------:R-:W-:Y:S01]  /*f2a0*/  FMUL.FTZ R5, R11, R8 ;  /* 0x000000080b057220 */ /* 0x000fe20000410000 */
[----:B------:R-:W-:Y:S01]  /*f2b0*/  FFMA.FTZ R11, R47, R4, -R6 ;  /* 0x000000042f0b7223 */ /* 0x000fe20000010806 */
[----:B------:R-:W-:Y:S01]  /*f2c0*/  F2FP.F16.F32.PACK_AB R4, R52, R59 ;  /* 0x0000003b3404723e */ /* 0x000fe200000000ff */
[----:B------:R-:W-:Y:S01]  /*f2d0*/  FFMA.FTZ R58, R7, R8, -R58 ;  /* 0x00000008073a7223 */ /* 0x000fe2000001083a */
[----:B------:R-:W-:Y:S01]  /*f2e0*/  FFMA.FTZ R51, R47, R10, R51 ;  /* 0x0000000a2f337223 */ /* 0x000fe20000010033 */
[----:B------:R-:W-:Y:S01]  /*f2f0*/  FFMA.FTZ R44, R7, R44, R5 ;  /* 0x0000002c072c7223 */ /* 0x000fe20000010005 */
[----:B------:R-:W-:-:S02]  /*f300*/  F2FP.F16.F32.PACK_AB R5, R55, R56 ;  /* 0x000000383705723e */ /* 0x000fc400000000ff */
[----:B------:R-:W-:Y:S02]  /*f310*/  F2FP.F16.F32.PACK_AB R6, R46, R63 ;  /* 0x0000003f2e06723e */ /* 0x000fe400000000ff */
[----:B------:R-:W-:Y:S02]  /*f320*/  F2FP.F16.F32.PACK_AB R7, R58, R11 ;  /* 0x0000000b3a07723e */ /* 0x000fe400000000ff */
[----:B------:R-:W-:Y:S02]  /*f330*/  F2FP.F16.F32.PACK_AB R8, R54, R61 ;  /* 0x0000003d3608723e */ /* 0x000fe400000000ff */
[----:B------:R-:W-:Y:S01]  /*f340*/  F2FP.F16.F32.PACK_AB R9, R57, R48 ;  /* 0x000000303909723e */ /* 0x000fe200000000ff */
[----:B------:R2:W-:Y:S01]  /*f350*/  STS.128 [R60], R4 ;  /* 0x000000043c007388 */ /* 0x0005e20000000c00 */
[----:B------:R-:W-:Y:S02]  /*f360*/  F2FP.F16.F32.PACK_AB R10, R45, R50 ;  /* 0x000000322d0a723e */ /* 0x000fe400000000ff */
[----:B------:R-:W-:-:S05]  /*f370*/  F2FP.F16.F32.PACK_AB R11, R44, R51 ;  /* 0x000000332c0b723e */ /* 0x000fca00000000ff */
[----:B------:R2:W-:Y:S02]  /*f380*/  STS.128 [R43+0x10400], R8 ;  /* 0x010400082b007388 */ /* 0x0005e40000000c00 */
.L_x_585:
[----:B------:R-:W-:Y:S05]  /*f390*/  BSYNC B2 ;  /* 0x0000000000027941 */ /* 0x000fea0003800000 */
.L_x_584:
[----:B------:R-:W-:Y:S05]  /*f3a0*/  @P2 BRA `(.L_x_581) ;  /* 0x0000000400602947 */ /* 0x000fea0003800000 */
[----:B------:R-:W3:Y:S01]  /*f3b0*/  LDL R59, [R1+0x70] ;  /* 0x00007000013b7983 */ /* 0x000ee20000100800 */
[----:B------:R-:W-:Y:S01]  /*f3c0*/  LEA.HI R25, R25, R230, RZ, 0x1d ;  /* 0x000000e619197211 */ /* 0x000fe200078fe8ff */
[----:B------:R-:W-:Y:S02]  /*f3d0*/  HADD2.F32 R52, -RZ, R3.H0_H0 ;  /* 0x20000003ff347230 */ /* 0x000fe40000004100 */
[--C-:B------:R-:W-:Y:S01]  /*f3e0*/  HADD2.F32 R54, -RZ, R15.reuse.H0_H0 ;  /* 0x2000000fff367230 */ /* 0x100fe20000004100 */
[----:B-12---:R-:W-:Y:S01]  /*f3f0*/  SHF.R.S32.HI R4, RZ, 0x1f, R25 ;  /* 0x0000001fff047819 */ /* 0x006fe20000011419 */
[----:B------:R-:W-:Y:S02]  /*f400*/  HADD2.F32 R51, -RZ, R20.H0_H0 ;  /* 0x20000014ff337230 */ /* 0x000fe40000004100 */
[----:B------:R-:W-:Y:S01]  /*f410*/  HADD2.F32 R53, -RZ, R15.H1_H1 ;  /* 0x3000000fff357230 */ /* 0x000fe20000004100 */
[----:B0-----:R-:W-:Y:S02]  /*f420*/  LEA.HI R5, R4, R25, RZ, 0x3 ;  /* 0x0000001904057211 */ /* 0x001fe400078f18ff */
[----:B------:R-:W-:-:S03]  /*f430*/  SHF.L.U32 R4, R25, 0x3, RZ ;  /* 0x0000000319047819 */ /* 0x000fc600000006ff */
[----:B------:R-:W-:Y:S01]  /*f440*/  IMAD.SHL.U32 R5, R5, 0x400, RZ ;  /* 0x0000040005057824 */ /* 0x000fe200078e00ff */
[----:B------:R-:W-:-:S04]  /*f450*/  LOP3.LUT R4, R191, 0x38, R4, 0xf8, !PT ;  /* 0x00000038bf047812 */ /* 0x000fc800078ef804 */
[----:B------:R-:W-:Y:S02]  /*f460*/  LOP3.LUT R5, R5, 0x7fffe000, RZ, 0xc0, !PT ;  /* 0x7fffe00005057812 */ /* 0x000fe400078ec0ff */
[----:B------:R-:W-:-:S03]  /*f470*/  LOP3.LUT R9, R4, R193, RZ, 0x3c, !PT ;  /* 0x000000c104097212 */ /* 0x000fc600078e3cff */
[----:B------:R-:W-:-:S05]  /*f480*/  IMAD R8, R192, 0x200, R5 ;  /* 0x00000200c0087824 */ /* 0x000fca00078e0205 */
[----:B------:R-:W-:-:S05]  /*f490*/  IADD3 R9, R8, R9, RZ ;  /* 0x0000000908097210 */ /* 0x000fca0007ffe0ff */
[----:B------:R-:W-:-:S05]  /*f4a0*/  IMAD R25, R9, 0x2, R2 ;  /* 0x0000000209197824 */ /* 0x000fca00078e0202 */
[----:B------:R-:W0:Y:S02]  /*f4b0*/  LDS.128 R8, [R25+0x10400] ;  /* 0x0104000019087984 */ /* 0x000e240000000c00 */
[--C-:B0-----:R-:W-:Y:S02]  /*f4c0*/  HADD2.F32 R47, -RZ, R8.reuse.H0_H0 ;  /* 0x20000008ff2f7230 */ /* 0x101fe40000004100 */
[----:B------:R-:W-:Y:S02]  /*f4d0*/  HADD2.F32 R8, -RZ, R8.H1_H1 ;  /* 0x30000008ff087230 */ /* 0x000fe40000004100 */
[----:B------:R-:W-:Y:S02]  /*f4e0*/  HADD2.F32 R48, -RZ, R9.H0_H0 ;  /* 0x20000009ff307230 */ /* 0x000fe40000004100 */
[C---:B------:R-:W-:Y:S01]  /*f4f0*/  FMUL.FTZ R56, R47.reuse, R54 ;  /* 0x000000362f387220 */ /* 0x040fe20000410000 */
[----:B------:R-:W-:Y:S01]  /*f500*/  FMUL.FTZ R58, R47, R52 ;  /* 0x000000342f3a7220 */ /* 0x000fe20000410000 */
[----:B------:R-:W-:-:S02]  /*f510*/  HADD2.F32 R47, -RZ, R12.H0_H0 ;  /* 0x2000000cff2f7230 */ /* 0x000fc40000004100 */
[C---:B------:R-:W-:Y:S01]  /*f520*/  FMUL.FTZ R55, R8.reuse, R51 ;  /* 0x0000003308377220 */ /* 0x040fe20000410000 */
[----:B------:R-:W-:Y:S02]  /*f530*/  HADD2.F32 R9, -RZ, R9.H1_H1 ;  /* 0x30000009ff097230 */ /* 0x000fe40000004100 */
[--C-:B------:R-:W-:Y:S02]  /*f540*/  HADD2.F32 R49, -RZ, R10.reuse.H0_H0 ;  /* 0x2000000aff317230 */ /* 0x100fe40000004100 */
[----:B------:R-:W-:Y:S01]  /*f550*/  FMUL.FTZ R57, R8, R47 ;  /* 0x0000002f08397220 */ /* 0x000fe20000410000 */
[----:B------:R-:W-:Y:S02]  /*f560*/  HADD2.F32 R8, -RZ, R13.H0_H0 ;  /* 0x2000000dff087230 */ /* 0x000fe40000004100 */
[----:B------:R-:W-:Y:S02]  /*f570*/  HADD2.F32 R10, -RZ, R10.H1_H1 ;  /* 0x3000000aff0a7230 */ /* 0x000fe40000004100 */
[----:B------:R-:W-:-:S02]  /*f580*/  HADD2.F32 R50, -RZ, R11.H0_H0 ;  /* 0x2000000bff327230 */ /* 0x000fc40000004100 */
[----:B------:R-:W-:Y:S01]  /*f590*/  HADD2.F32 R11, -RZ, R11.H1_H1 ;  /* 0x3000000bff0b7230 */ /* 0x000fe20000004100 */
[----:B---3--:R-:W0:Y:S02]  /*f5a0*/  LDS.128 R4, [R59] ;  /* 0x000000003b047984 */ /* 0x008e240000000c00 */
[--C-:B0-----:R-:W-:Y:S02]  /*f5b0*/  HADD2.F32 R43, -RZ, R4.reuse.H0_H0 ;  /* 0x20000004ff2b7230 */ /* 0x101fe40000004100 */
[----:B------:R-:W-:Y:S02]  /*f5c0*/  HADD2.F32 R4, -RZ, R4.H1_H1 ;  /* 0x30000004ff047230 */ /* 0x000fe40000004100 */
[----:B------:R-:W-:Y:S02]  /*f5d0*/  HADD2.F32 R44, -RZ, R5.H0_H0 ;  /* 0x20000005ff2c7230 */ /* 0x000fe40000004100 */
[C---:B------:R-:W-:Y:S01]  /*f5e0*/  FFMA.FTZ R56, R43.reuse, R52, -R56 ;  /* 0x000000342b387223 */ /* 0x040fe20000010838 */
[----:B------:R-:W-:Y:S01]  /*f5f0*/  FFMA.FTZ R58, R43, R54, R58 ;  /* 0x000000362b3a7223 */ /* 0x000fe2000001003a */
[----:B------:R-:W-:-:S02]  /*f600*/  HADD2.F32 R43, -RZ, R3.H1_H1 ;  /* 0x30000003ff2b7230 */ /* 0x000fc40000004100 */
[----:B------:R-:W-:Y:S01]  /*f610*/  FFMA.FTZ R55, R4, R47, -R55 ;  /* 0x0000002f04377223 */ /* 0x000fe20000010837 */
[----:B------:R-:W-:Y:S01]  /*f620*/  FMUL.FTZ R47, R48, R53 ;  /* 0x00000035302f7220 */ /* 0x000fe20000410000 */
[----:B------:R-:W-:Y:S02]  /*f630*/  HADD2.F32 R52, -RZ, R20.H1_H1 ;  /* 0x30000014ff347230 */ /* 0x000fe40000004100 */
[----:B------:R-:W-:Y:S01]  /*f640*/  FFMA.FTZ R57, R4, R51, R57 ;  /* 0x0000003304397223 */ /* 0x000fe20000010039 */
[-C--:B------:R-:W-:Y:S01]  /*f650*/  FMUL.FTZ R48, R48, R43.reuse ;  /* 0x0000002b30307220 */ /* 0x080fe20000410000 */
[----:B------:R-:W-:Y:S02]  /*f660*/  HADD2.F32 R4, -RZ, R12.H1_H1 ;  /* 0x3000000cff047230 */ /* 0x000fe40000004100 */
[C---:B------:R-:W-:Y:S01]  /*f670*/  FFMA.FTZ R47, R44.reuse, R43, -R47 ;  /* 0x0000002b2c2f7223 */ /* 0x040fe2000001082f */
[----:B------:R-:W-:Y:S02]  /*f680*/  HADD2.F32 R5, -RZ, R5.H1_H1 ;  /* 0x30000005ff057230 */ /* 0x000fe40000004100 */
[----:B------:R-:W-:Y:S01]  /*f690*/  FFMA.FTZ R48, R44, R53, R48 ;  /* 0x000000352c307223 */ /* 0x000fe20000010030 */
[----:B------:R-:W-:Y:S01]  /*f6a0*/  FMUL.FTZ R54, R9, R52 ;  /* 0x0000003409367220 */ /* 0x000fe20000410000 */
[----:B------:R-:W-:-:S02]  /*f6b0*/  HADD2.F32 R44, -RZ, R21.H0_H0 ;  /* 0x20000015ff2c7230 */ /* 0x000fc40000004100 */
[-C--:B------:R-:W-:Y:S01]  /*f6c0*/  FMUL.FTZ R60, R9, R4.reuse ;  /* 0x00000004093c7220 */ /* 0x080fe20000410000 */
[----:B------:R-:W-:Y:S02]  /*f6d0*/  HADD2.F32 R43, -RZ, R24.H0_H0 ;  /* 0x20000018ff2b7230 */ /* 0x000fe40000004100 */
[----:B------:R-:W-:Y:S01]  /*f6e0*/  FFMA.FTZ R54, R5, R4, -R54 ;  /* 0x0000000405367223 */ /* 0x000fe20000010836 */
[----:B------:R-:W-:Y:S02]  /*f6f0*/  HADD2.F32 R45, -RZ, R6.H0_H0 ;  /* 0x20000006ff2d7230 */ /* 0x000fe40000004100 */
[C---:B------:R-:W-:Y:S01]  /*f700*/  FMUL.FTZ R4, R49.reuse, R44 ;  /* 0x0000002c31047220 */ /* 0x040fe20000410000 */
[----:B------:R-:W-:Y:S02]  /*f710*/  HADD2.F32 R9, -RZ, R14.H0_H0 ;  /* 0x2000000eff097230 */ /* 0x000fe40000004100 */
[----:B------:R-:W-:Y:S01]  /*f720*/  FMUL.FTZ R53, R49, R8 ;  /* 0x0000000831357220 */ /* 0x000fe20000410000 */
[----:B------:R-:W-:-:S02]  /*f730*/  HADD2.F32 R6, -RZ, R6.H1_H1 ;  /* 0x30000006ff067230 */ /* 0x000fc40000004100 */
[----:B------:R-:W-:Y:S01]  /*f740*/  FFMA.FTZ R49, R5, R52, R60 ;  /* 0x0000003405317223 */ /* 0x000fe2000001003c */
[C---:B------:R-:W-:Y:S01]  /*f750*/  FMUL.FTZ R5, R10.reuse, R43 ;  /* 0x0000002b0a057220 */ /* 0x040fe20000410000 */
[C---:B------:R-:W-:Y:S01]  /*f760*/  FFMA.FTZ R51, R45.reuse, R8, -R4 ;  /* 0x000000082d337223 */ /* 0x040fe20000010804 */
[----:B------:R-:W-:Y:S01]  /*f770*/  FFMA.FTZ R53, R45, R44, R53 ;  /* 0x0000002c2d357223 */ /* 0x000fe20000010035 */
[-C--:B------:R-:W-:Y:S01]  /*f780*/  FMUL.FTZ R45, R10, R9.reuse ;  /* 0x000000090a2d7220 */ /* 0x080fe20000410000 */
[C---:B------:R-:W-:Y:S01]  /*f790*/  FFMA.FTZ R10, R6.reuse, R9, -R5 ;  /* 0x00000009060a7223 */ /* 0x040fe20000010805 */
[----:B------:R-:W-:Y:S02]  /*f7a0*/  HADD2.F32 R9, -RZ, R21.H1_H1 ;  /* 0x30000015ff097230 */ /* 0x000fe40000004100 */
[----:B------:R-:W-:Y:S02]  /*f7b0*/  HADD2.F32 R5, -RZ, R13.H1_H1 ;  /* 0x3000000dff057230 */ /* 0x000fe40000004100 */
[----:B------:R-:W-:Y:S01]  /*f7c0*/  FFMA.FTZ R44, R6, R43, R45 ;  /* 0x0000002b062c7223 */ /* 0x000fe2000001002d */
[----:B------:R-:W-:-:S02]  /*f7d0*/  HADD2.F32 R8, -RZ, R24.H1_H1 ;  /* 0x30000018ff087230 */ /* 0x000fc40000004100 */
[C---:B------:R-:W-:Y:S01]  /*f7e0*/  FMUL.FTZ R43, R50.reuse, R9 ;  /* 0x00000009322b7220 */ /* 0x040fe20000410000 */
[----:B------:R-:W-:Y:S02]  /*f7f0*/  HADD2.F32 R4, -RZ, R14.H1_H1 ;  /* 0x3000000eff047230 */ /* 0x000fe40000004100 */
[-C--:B------:R-:W-:Y:S01]  /*f800*/  FMUL.FTZ R50, R50, R5.reuse ;  /* 0x0000000532327220 */ /* 0x080fe20000410000 */
        /* <DEDUP_REMOVED lines=14> */
[----:B------:R3:W-:Y:S01]  /*f8f0*/  STS.128 [R59], R4 ;  /* 0x000000043b007388 */ /* 0x0007e20000000c00 */
[----:B------:R-:W-:-:S02]  /*f900*/  F2FP.F16.F32.PACK_AB R10, R44, R53 ;  /* 0x000000352c0a723e */ /* 0x000fc400000000ff */
[----:B------:R-:W-:-:S05]  /*f910*/  F2FP.F16.F32.PACK_AB R11, R50, R11 ;  /* 0x0000000b320b723e */ /* 0x000fca00000000ff */
[----:B------:R3:W-:Y:S02]  /*f920*/  STS.128 [R25+0x10400], R8 ;  /* 0x0104000819007388 */ /* 0x0007e40000000c00 */
.L_x_581:
[----:B------:R-:W-:Y:S05]  /*f930*/  BSYNC B1 ;  /* 0x0000000000017941 */ /* 0x000fea0003800000 */
.L_x_580:
[----:B------:R-:W-:-:S13]  /*f940*/  ISETP.GE.AND P0, PT, R207, R0, PT ;  /* 0x00000000cf00720c */ /* 0x000fda0003f06270 */
[----:B------:R-:W-:Y:S05]  /*f950*/  @P0 BRA `(.L_x_564) ;  /* 0x00000010004c0947 */ /* 0x000fea0003800000 */
[----:B---3--:R-:W3:Y:S01]  /*f960*/  LDC R25, c[0x0][0x3f4] ;  /* 0x0000fd00ff197b82 */ /* 0x008ee20000000800 */
[C---:B------:R-:W-:Y:S01]  /*f970*/  VIADD R0, R18.reuse, 0x20 ;  /* 0x0000002012007836 */ /* 0x040fe20000000000 */
[C---:B-12---:R-:W-:Y:S01]  /*f980*/  IADD3 R4, R18.reuse, 0x40, RZ ;  /* 0x0000004012047810 */ /* 0x046fe20007ffe0ff */
[----:B------:R-:W-:Y:S01]  /*f990*/  BSSY B1, `(.L_x_586) ;  /* 0x000005d000017945 */ /* 0x000fe20003800000 */
[----:B------:R-:W-:Y:S02]  /*f9a0*/  SHF.R.U32.HI R59, RZ, 0x3, R185 ;  /* 0x00000003ff3b7819 */ /* 0x000fe400000116b9 */
[-C--:B---3--:R-:W-:Y:S02]  /*f9b0*/  ISETP.GE.AND P0, PT, R18, R25.reuse, PT ;  /* 0x000000191200720c */ /* 0x088fe40003f06270 */
[-C--:B------:R-:W-:Y:S02]  /*f9c0*/  ISETP.GE.AND P1, PT, R0, R25.reuse, PT ;  /* 0x000000190000720c */ /* 0x080fe40003f26270 */
[----:B------:R-:W-:-:S09]  /*f9d0*/  ISETP.GE.AND P2, PT, R4, R25, PT ;  /* 0x000000190400720c */ /* 0x000fd20003f46270 */
[----:B------:R-:W-:Y:S05]  /*f9e0*/  @P0 BRA `(.L_x_587) ;  /* 0x00000004005c0947 */ /* 0x000fea0003800000 */
[----:B------:R-:W2:Y:S01]  /*f9f0*/  LDL R61, [R1+0x74] ;  /* 0x00007400013d7983 */ /* 0x000ea20000100800 */
[----:B------:R-:W-:Y:S01]  /*fa00*/  LEA.HI R0, R25, R228, RZ, 0x1d ;  /* 0x000000e419007211 */ /* 0x000fe200078fe8ff */
[----:B------:R-:W-:Y:S02]  /*fa10*/  HADD2.F32 R51, -RZ, R34.H0_H0 ;  /* 0x20000022ff337230 */ /* 0x000fe40000004100 */
[----:B------:R-:W-:Y:S01]  /*fa20*/  HADD2.F32 R53, -RZ, R39.H0_H0 ;  /* 0x20000027ff357230 */ /* 0x000fe20000004100 */
[----:B0-----:R-:W-:Y:S01]  /*fa30*/  SHF.R.S32.HI R5, RZ, 0x1f, R0 ;  /* 0x0000001fff057819 */ /* 0x001fe20000011400 */
[----:B------:R-:W-:Y:S02]  /*fa40*/  IMAD.SHL.U32 R4, R0, 0x8, RZ ;  /* 0x0000000800047824 */ /* 0x000fe400078e00ff */
[----:B------:R-:W-:Y:S01]  /*fa50*/  HADD2.F32 R58, -RZ, R40.H0_H0 ;  /* 0x20000028ff3a7230 */ /* 0x000fe20000004100 */
[----:B------:R-:W-:Y:S01]  /*fa60*/  LEA.HI R5, R5, R0, RZ, 0x3 ;  /* 0x0000000005057211 */ /* 0x000fe200078f18ff */
[----:B------:R-:W-:Y:S01]  /*fa70*/  HADD2.F32 R56, -RZ, R35.H0_H0 ;  /* 0x20000023ff387230 */ /* 0x000fe20000004100 */
[----:B------:R-:W-:Y:S01]  /*fa80*/  LOP3.LUT R0, R185, 0x38, R4, 0xf8, !PT ;  /* 0x00000038b9007812 */ /* 0x000fe200078ef804 */
[----:B------:R-:W-:-:S02]  /*fa90*/  HADD2.F32 R60, -RZ, R39.H1_H1 ;  /* 0x30000027ff3c7230 */ /* 0x000fc40000004100 */
[----:B------:R-:W-:Y:S01]  /*faa0*/  IMAD.SHL.U32 R5, R5, 0x400, RZ ;  /* 0x0000040005057824 */ /* 0x000fe200078e00ff */
[----:B------:R-:W-:Y:S01]  /*fab0*/  LOP3.LUT R0, R0, R59, RZ, 0x3c, !PT ;  /* 0x0000003b00007212 */ /* 0x000fe200078e3cff */
[----:B------:R-:W-:Y:S02]  /*fac0*/  HADD2.F32 R34, -RZ, R34.H1_H1 ;  /* 0x30000022ff227230 */ /* 0x000fe40000004100 */
[----:B------:R-:W-:Y:S01]  /*fad0*/  HADD2.F32 R55, -RZ, R40.H1_H1 ;  /* 0x30000028ff377230 */ /* 0x000fe20000004100 */
[----:B------:R-:W-:Y:S01]  /*fae0*/  LOP3.LUT R9, R5, 0x7fffe000, RZ, 0xc0, !PT ;  /* 0x7fffe00005097812 */ /* 0x000fe200078ec0ff */
[----:B------:R-:W-:Y:S02]  /*faf0*/  HADD2.F32 R35, -RZ, R35.H1_H1 ;  /* 0x30000023ff237230 */ /* 0x000fe40000004100 */
[----:B------:R-:W-:Y:S01]  /*fb00*/  HADD2.F32 R57, -RZ, R41.H0_H0 ;  /* 0x20000029ff397230 */ /* 0x000fe20000004100 */
[----:B------:R-:W-:-:S04]  /*fb10*/  IADD3 R9, R0, R9, R195 ;  /* 0x0000000900097210 */ /* 0x000fc80007ffe0c3 */
[----:B------:R-:W-:-:S05]  /*fb20*/  LEA R0, R9, R2, 0x1 ;  /* 0x0000000209007211 */ /* 0x000fca00078e08ff */
[----:B------:R-:W0:Y:S02]  /*fb30*/  LDS.128 R8, [R0+0x10400] ;  /* 0x0104000000087984 */ /* 0x000e240000000c00 */
[--C-:B0-----:R-:W-:Y:S02]  /*fb40*/  HADD2.F32 R47, -RZ, R8.reuse.H0_H0 ;  /* 0x20000008ff2f7230 */ /* 0x101fe40000004100 */
[----:B------:R-:W-:Y:S02]  /*fb50*/  HADD2.F32 R8, -RZ, R8.H1_H1 ;  /* 0x30000008ff087230 */ /* 0x000fe40000004100 */
[--C-:B------:R-:W-:Y:S02]  /*fb60*/  HADD2.F32 R48, -RZ, R9.reuse.H0_H0 ;  /* 0x20000009ff307230 */ /* 0x100fe40000004100 */
[-C--:B------:R-:W-:Y:S01]  /*fb70*/  FMUL.FTZ R52, R53, R47.reuse ;  /* 0x0000002f35347220 */ /* 0x080fe20000410000 */
[----:B------:R-:W-:Y:S01]  /*fb80*/  FMUL.FTZ R54, R51, R47 ;  /* 0x0000002f33367220 */ /* 0x000fe20000410000 */
[----:B------:R-:W-:-:S02]  /*fb90*/  HADD2.F32 R9, -RZ, R9.H1_H1 ;  /* 0x30000009ff097230 */ /* 0x000fc40000004100 */
[----:B------:R-:W-:Y:S01]  /*fba0*/  FMUL.FTZ R39, R58, R8 ;  /* 0x000000083a277220 */ /* 0x000fe20000410000 */
        /* <DEDUP_REMOVED lines=8> */
[--C-:B------:R-:W-:Y:S02]  /*fc30*/  HADD2.F32 R44, -RZ, R5.reuse.H0_H0 ;  /* 0x20000005ff2c7230 */ /* 0x100fe40000004100 */
[-C--:B------:R-:W-:Y:S01]  /*fc40*/  FFMA.FTZ R52, R51, R43.reuse, -R52 ;  /* 0x0000002b33347223 */ /* 0x080fe20000010834 */
[----:B------:R-:W-:Y:S01]  /*fc50*/  FFMA.FTZ R54, R53, R43, R54 ;  /* 0x0000002b35367223 */ /* 0x000fe20000010036 */
[C---:B------:R-:W-:Y:S01]  /*fc60*/  FMUL.FTZ R43, R56.reuse, R8 ;  /* 0x00000008382b7220 */ /* 0x040fe20000410000 */
[----:B------:R-:W-:Y:S02]  /*fc70*/  HADD2.F32 R5, -RZ, R5.H1_H1 ;  /* 0x30000005ff057230 */ /* 0x000fe40000004100 */
[----:B------:R-:W-:Y:S01]  /*fc80*/  FFMA.FTZ R39, R56, R4, -R39 ;  /* 0x0000000438277223 */ /* 0x000fe20000010827 */
[----:B------:R-:W-:Y:S01]  /*fc90*/  FMUL.FTZ R51, R34, R48 ;  /* 0x0000003022337220 */ /* 0x000fe20000410000 */
[----:B------:R-:W-:Y:S01]  /*fca0*/  FFMA.FTZ R43, R58, R4, R43 ;  /* 0x000000043a2b7223 */ /* 0x000fe2000001002b */
[----:B------:R-:W-:Y:S01]  /*fcb0*/  FMUL.FTZ R4, R55, R9 ;  /* 0x0000000937047220 */ /* 0x000fe20000410000 */
[----:B------:R-:W-:-:S02]  /*fcc0*/  HADD2.F32 R53, -RZ, R37.H0_H0 ;  /* 0x20000025ff357230 */ /* 0x000fc40000004100 */
[C---:B------:R-:W-:Y:S01]  /*fcd0*/  FMUL.FTZ R8, R35.reuse, R9 ;  /* 0x0000000923087220 */ /* 0x040fe20000410000 */
[----:B------:R-:W-:Y:S02]  /*fce0*/  HADD2.F32 R56, -RZ, R42.H0_H0 ;  /* 0x2000002aff387230 */ /* 0x000fe40000004100 */
[-C--:B------:R-:W-:Y:S01]  /*fcf0*/  FFMA.FTZ R47, R34, R44.reuse, -R47 ;  /* 0x0000002c222f7223 */ /* 0x080fe2000001082f */
[----:B------:R-:W-:Y:S02]  /*fd00*/  HADD2.F32 R45, -RZ, R6.H0_H0 ;  /* 0x20000006ff2d7230 */ /* 0x000fe40000004100 */
[----:B------:R-:W-:Y:S01]  /*fd10*/  FFMA.FTZ R51, R60, R44, R51 ;  /* 0x0000002c3c337223 */ /* 0x000fe20000010033 */
[----:B------:R-:W-:Y:S02]  /*fd20*/  HADD2.F32 R48, -RZ, R38.H0_H0 ;  /* 0x20000026ff307230 */ /* 0x000fe40000004100 */
[----:B------:R-:W-:Y:S01]  /*fd30*/  FFMA.FTZ R34, R35, R5, -R4 ;  /* 0x0000000523227223 */ /* 0x000fe20000010804 */
[----:B------:R-:W-:-:S02]  /*fd40*/  HADD2.F32 R6, -RZ, R6.H1_H1 ;  /* 0x30000006ff067230 */ /* 0x000fc40000004100 */
[----:B------:R-:W-:Y:S01]  /*fd50*/  FFMA.FTZ R40, R55, R5, R8 ;  /* 0x0000000537287223 */ /* 0x000fe20000010008 */
[-C--:B------:R-:W-:Y:S01]  /*fd60*/  FMUL.FTZ R4, R57, R49.reuse ;  /* 0x0000003139047220 */ /* 0x080fe20000410000 */
[C---:B------:R-:W-:Y:S01]  /*fd70*/  FMUL.FTZ R44, R53.reuse, R49 ;  /* 0x00000031352c7220 */ /* 0x040fe20000410000 */
[-C--:B------:R-:W-:Y:S01]  /*fd80*/  FMUL.FTZ R5, R56, R10.reuse ;  /* 0x0000000a38057220 */ /* 0x080fe20000410000 */
[C---:B------:R-:W-:Y:S01]  /*fd90*/  FMUL.FTZ R9, R48.reuse, R10 ;  /* 0x0000000a30097220 */ /* 0x040fe20000410000 */
[-C--:B------:R-:W-:Y:S01]  /*fda0*/  FFMA.FTZ R35, R53, R45.reuse, -R4 ;  /* 0x0000002d35237223 */ /* 0x080fe20000010804 */
[----:B------:R-:W-:Y:S01]  /*fdb0*/  FFMA.FTZ R44, R57, R45, R44 ;  /* 0x0000002d392c7223 */ /* 0x000fe2000001002c */
[----:B------:R-:W-:Y:S01]  /*fdc0*/  FFMA.FTZ R10, R48, R6, -R5 ;  /* 0x00000006300a7223 */ /* 0x000fe20000010805 */
[----:B------:R-:W-:Y:S02]  /*fdd0*/  HADD2.F32 R48, -RZ, R41.H1_H1 ;  /* 0x30000029ff307230 */ /* 0x000fe40000004100 */
[----:B------:R-:W-:-:S02]  /*fde0*/  HADD2.F32 R45, -RZ, R42.H1_H1 ;  /* 0x3000002aff2d7230 */ /* 0x000fc40000004100 */
[----:B------:R-:W-:Y:S02]  /*fdf0*/  HADD2.F32 R8, -RZ, R37.H1_H1 ;  /* 0x30000025ff087230 */ /* 0x000fe40000004100 */
[----:B------:R-:W-:Y:S01]  /*fe00*/  FFMA.FTZ R37, R56, R6, R9 ;  /* 0x0000000638257223 */ /* 0x000fe20000010009 */
[----:B------:R-:W-:Y:S02]  /*fe10*/  HADD2.F32 R41, -RZ, R38.H1_H1 ;  /* 0x30000026ff297230 */ /* 0x000fe40000004100 */
[-C--:B------:R-:W-:Y:S01]  /*fe20*/  FMUL.FTZ R5, R48, R50.reuse ;  /* 0x0000003230057220 */ /* 0x080fe20000410000 */
[--C-:B------:R-:W-:Y:S02]  /*fe30*/  HADD2.F32 R46, -RZ, R7.reuse.H0_H0 ;  /* 0x20000007ff2e7230 */ /* 0x100fe40000004100 */
[-C--:B------:R-:W-:Y:S01]  /*fe40*/  FMUL.FTZ R4, R45, R11.reuse ;  /* 0x0000000b2d047220 */ /* 0x080fe20000410000 */
[----:B------:R-:W-:Y:S02]  /*fe50*/  HADD2.F32 R7, -RZ, R7.H1_H1 ;  /* 0x30000007ff077230 */ /* 0x000fe40000004100 */
[C---:B------:R-:W-:Y:S01]  /*fe60*/  FMUL.FTZ R9, R8.reuse, R50 ;  /* 0x0000003208097220 */ /* 0x040fe20000410000 */
[C---:B------:R-:W-:Y:S01]  /*fe70*/  FMUL.FTZ R6, R41.reuse, R11 ;  /* 0x0000000b29067220 */ /* 0x040fe20000410000 */
[-C--:B------:R-:W-:Y:S01]  /*fe80*/  FFMA.FTZ R11, R8, R46.reuse, -R5 ;  /* 0x0000002e080b7223 */ /* 0x080fe20000010805 */
[----:B------:R-:W-:Y:S01]  /*fe90*/  F2FP.F16.F32.PACK_AB R5, R34, R47 ;  /* 0x0000002f2205723e */ /* 0x000fe200000000ff */
[-C--:B------:R-:W-:Y:S01]  /*fea0*/  FFMA.FTZ R38, R41, R7.reuse, -R4 ;  /* 0x0000000729267223 */ /* 0x080fe20000010804 */
        /* <DEDUP_REMOVED lines=11> */
.L_x_587:
[----:B------:R-:W-:Y:S05]  /*ff60*/  BSYNC B1 ;  /* 0x0000000000017941 */ /* 0x000fea0003800000 */
.L_x_586:
[----:B------:R-:W-:Y:S04]  /*ff70*/  BSSY B1, `(.L_x_588) ;  /* 0x0000059000017945 */ /* 0x000fe80003800000 */
[----:B------:R-:W-:Y:S05]  /*ff80*/  @P1 BRA `(.L_x_589) ;  /* 0x00000004005c1947 */ /* 0x000fea0003800000 */
[----:B------:R-:W2:Y:S01]  /*ff90*/  LDL R50, [R1+0x6c] ;  /* 0x00006c0001327983 */ /* 0x000ea20000100800 */
[----:B-1----:R-:W-:Y:S01]  /*ffa0*/  LEA.HI R0, R25, R229, RZ, 0x1d ;  /* 0x000000e519007211 */ /* 0x002fe200078fe8ff */
[----:B------:R-:W-:Y:S02]  /*ffb0*/  HADD2.F32 R46, -RZ, R30.H0_H0 ;  /* 0x2000001eff2e7230 */ /* 0x000fe40000004100 */
[----:B------:R-:W-:Y:S01]  /*ffc0*/  HADD2.F32 R44, -RZ, R26.H0_H0 ;  /* 0x2000001aff2c7230 */ /* 0x000fe20000004100 */
[----:B0-----:R-:W-:Y:S01]  /*ffd0*/  SHF.R.S32.HI R5, RZ, 0x1f, R0 ;  /* 0x0000001fff057819 */ /* 0x001fe20000011400 */
[----:B------:R-:W-:Y:S02]  /*ffe0*/  IMAD.SHL.U32 R4, R0, 0x8, RZ ;  /* 0x0000000800047824 */ /* 0x000fe400078e00ff */
[----:B------:R-:W-:Y:S01]  /*fff0*/  HADD2.F32 R48, -RZ, R31.H0_H0 ;  /* 0x2000001fff307230 */ /* 0x000fe20000004100 */
[----:B------:R-:W-:Y:S01]  /*10000*/  LEA.HI R5, R5, R0, RZ, 0x3 ;  /* 0x0000000005057211 */ /* 0x000fe200078f18ff */
[----:B------:R-:W-:Y:S01]  /*10010*/  HADD2.F32 R51, -RZ, R30.H1_H1 ;  /* 0x3000001eff337230 */ /* 0x000fe20000004100 */
[----:B------:R-:W-:Y:S01]  /*10020*/  LOP3.LUT R0, R185, 0x38, R4, 0xf8, !PT ;  /* 0x00000038b9007812 */ /* 0x000fe200078ef804 */
[----:B------:R-:W-:-:S02]  /*10030*/  HADD2.F32 R49, -RZ, R26.H1_H1 ;  /* 0x3000001aff317230 */ /* 0x000fc40000004100 */
[----:B------:R-:W-:Y:S01]  /*10040*/  IMAD.SHL.U32 R5, R5, 0x400, RZ ;  /* 0x0000040005057824 */ /* 0x000fe200078e00ff */
[----:B------:R-:W-:-:S04]  /*10050*/  LOP3.LUT R0, R0, R59, RZ, 0x3c, !PT ;  /* 0x0000003b00007212 */ /* 0x000fc800078e3cff */
[----:B------:R-:W-:-:S04]  /*10060*/  LOP3.LUT R9, R5, 0x7fffe000, RZ, 0xc0, !PT ;  /* 0x7fffe00005097812 */ /* 0x000fc800078ec0ff */
        /* <DEDUP_REMOVED lines=8> */
[----:B------:R-:W-:Y:S01]  /*100f0*/  FMUL.FTZ R45, R48, R8 ;  /* 0x00000008302d7220 */ /* 0x000fe20000410000 */
[----:B------:R-:W-:-:S02]  /*10100*/  HADD2.F32 R9, -RZ, R9.H1_H1 ;  /* 0x30000009ff097230 */ /* 0x000fc40000004100 */
[-C--:B------:R-:W-:Y:S01]  /*10110*/  FMUL.FTZ R30, R51, R40.reuse ;  /* 0x00000028331e7220 */ /* 0x080fe20000410000 */
[----:B------:R-:W-:Y:S01]  /*10120*/  FMUL.FTZ R40, R49, R40 ;  /* 0x0000002831287220 */ /* 0x000fe20000410000 */
[--C-:B------:R-:W-:Y:S02]  /*10130*/  HADD2.F32 R41, -RZ, R10.reuse.H0_H0 ;  /* 0x2000000aff297230 */ /* 0x100fe40000004100 */
[----:B------:R-:W-:Y:S02]  /*10140*/  HADD2.F32 R10, -RZ, R10.H1_H1 ;  /* 0x3000000aff0a7230 */ /* 0x000fe40000004100 */
[--C-:B------:R-:W-:Y:S02]  /*10150*/  HADD2.F32 R42, -RZ, R11.reuse.H0_H0 ;  /* 0x2000000bff2a7230 */ /* 0x100fe40000004100 */
[----:B------:R-:W-:Y:S01]  /*10160*/  HADD2.F32 R11, -RZ, R11.H1_H1 ;  /* 0x3000000bff0b7230 */ /* 0x000fe20000004100 */
[----:B--2---:R-:W0:Y:S02]  /*10170*/  LDS.128 R4, [R50] ;  /* 0x0000000032047984 */ /* 0x004e240000000c00 */
[----:B0-----:R-:W-:-:S02]  /*10180*/  HADD2.F32 R34, -RZ, R4.H0_H0 ;  /* 0x20000004ff227230 */ /* 0x001fc40000004100 */
[----:B------:R-:W-:Y:S02]  /*10190*/  HADD2.F32 R4, -RZ, R4.H1_H1 ;  /* 0x30000004ff047230 */ /* 0x000fe40000004100 */
[----:B------:R-:W-:Y:S02]  /*101a0*/  HADD2.F32 R35, -RZ, R5.H0_H0 ;  /* 0x20000005ff237230 */ /* 0x000fe40000004100 */
[-C--:B------:R-:W-:Y:S01]  /*101b0*/  FFMA.FTZ R43, R44, R34.reuse, -R43 ;  /* 0x000000222c2b7223 */ /* 0x080fe2000001082b */
[--C-:B------:R-:W-:Y:S02]  /*101c0*/  HADD2.F32 R44, -RZ, R27.reuse.H0_H0 ;  /* 0x2000001bff2c7230 */ /* 0x100fe40000004100 */
[----:B------:R-:W-:Y:S01]  /*101d0*/  FFMA.FTZ R39, R46, R34, R39 ;  /* 0x000000222e277223 */ /* 0x000fe20000010027 */
[----:B------:R-:W-:Y:S02]  /*101e0*/  HADD2.F32 R27, -RZ, R27.H1_H1 ;  /* 0x3000001bff1b7230 */ /* 0x000fe40000004100 */
[----:B------:R-:W-:Y:S01]  /*101f0*/  FFMA.FTZ R30, R49, R35, -R30 ;  /* 0x00000023311e7223 */ /* 0x000fe2000001081e */
[----:B------:R-:W-:-:S02]  /*10200*/  HADD2.F32 R5, -RZ, R5.H1_H1 ;  /* 0x30000005ff057230 */ /* 0x000fc40000004100 */
[C---:B------:R-:W-:Y:S01]  /*10210*/  FMUL.FTZ R47, R44.reuse, R8 ;  /* 0x000000082c2f7220 */ /* 0x040fe20000410000 */
[-C--:B------:R-:W-:Y:S01]  /*10220*/  FFMA.FTZ R8, R44, R4.reuse, -R45 ;  /* 0x000000042c087223 */ /* 0x080fe2000001082d */
[----:B------:R-:W-:Y:S02]  /*10230*/  HADD2.F32 R45, -RZ, R31.H1_H1 ;  /* 0x3000001fff2d7230 */ /* 0x000fe40000004100 */
[----:B------:R-:W-:Y:S01]  /*10240*/  FFMA.FTZ R40, R51, R35, R40 ;  /* 0x0000002333287223 */ /* 0x000fe20000010028 */
[----:B------:R-:W-:Y:S01]  /*10250*/  FFMA.FTZ R26, R48, R4, R47 ;  /* 0x00000004301a7223 */ /* 0x000fe2000001002f */
[----:B------:R-:W-:Y:S02]  /*10260*/  HADD2.F32 R31, -RZ, R28.H0_H0 ;  /* 0x2000001cff1f7230 */ /* 0x000fe40000004100 */
[-C--:B------:R-:W-:Y:S01]  /*10270*/  FMUL.FTZ R34, R27, R9.reuse ;  /* 0x000000091b227220 */ /* 0x080fe20000410000 */
[----:B------:R-:W-:Y:S01]  /*10280*/  FMUL.FTZ R4, R45, R9 ;  /* 0x000000092d047220 */ /* 0x000fe20000410000 */
[----:B------:R-:W-:-:S02]  /*10290*/  HADD2.F32 R35, -RZ, R32.H0_H0 ;  /* 0x20000020ff237230 */ /* 0x000fc40000004100 */
[--C-:B------:R-:W-:Y:S02]  /*102a0*/  HADD2.F32 R37, -RZ, R6.reuse.H0_H0 ;  /* 0x20000006ff257230 */ /* 0x100fe40000004100 */
[----:B------:R-:W-:Y:S01]  /*102b0*/  FFMA.FTZ R9, R27, R5, -R4 ;  /* 0x000000051b097223 */ /* 0x000fe20000010804 */
[----:B------:R-:W-:Y:S02]  /*102c0*/  HADD2.F32 R48, -RZ, R33.H0_H0 ;  /* 0x20000021ff307230 */ /* 0x000fe40000004100 */
[-C--:B------:R-:W-:Y:S01]  /*102d0*/  FMUL.FTZ R4, R35, R41.reuse ;  /* 0x0000002923047220 */ /* 0x080fe20000410000 */
[----:B------:R-:W-:Y:S01]  /*102e0*/  FMUL.FTZ R44, R31, R41 ;  /* 0x000000291f2c7220 */ /* 0x000fe20000410000 */
[----:B------:R-:W-:Y:S02]  /*102f0*/  HADD2.F32 R46, -RZ, R29.H0_H0 ;  /* 0x2000001dff2e7230 */ /* 0x000fe40000004100 */
[----:B------:R-:W-:Y:S01]  /*10300*/  FFMA.FTZ R27, R45, R5, R34 ;  /* 0x000000052d1b7223 */ /* 0x000fe20000010022 */
[----:B------:R-:W-:-:S02]  /*10310*/  HADD2.F32 R6, -RZ, R6.H1_H1 ;  /* 0x30000006ff067230 */ /* 0x000fc40000004100 */
[-C--:B------:R-:W-:Y:S01]  /*10320*/  FMUL.FTZ R5, R48, R10.reuse ;  /* 0x0000000a30057220 */ /* 0x080fe20000410000 */
[-C--:B------:R-:W-:Y:S01]  /*10330*/  FFMA.FTZ R31, R31, R37.reuse, -R4 ;  /* 0x000000251f1f7223 */ /* 0x080fe20000010804 */
[----:B------:R-:W-:Y:S01]  /*10340*/  FFMA.FTZ R44, R35, R37, R44 ;  /* 0x00000025232c7223 */ /* 0x000fe2000001002c */
[----:B------:R-:W-:Y:S02]  /*10350*/  HADD2.F32 R32, -RZ, R32.H1_H1 ;  /* 0x30000020ff207230 */ /* 0x000fe40000004100 */
[C---:B------:R-:W-:Y:S01]  /*10360*/  FMUL.FTZ R35, R46.reuse, R10 ;  /* 0x0000000a2e237220 */ /* 0x040fe20000410000 */
[----:B------:R-:W-:Y:S02]  /*10370*/  HADD2.F32 R28, -RZ, R28.H1_H1 ;  /* 0x3000001cff1c7230 */ /* 0x000fe40000004100 */
[----:B------:R-:W-:Y:S01]  /*10380*/  FFMA.FTZ R10, R46, R6, -R5 ;  /* 0x000000062e0a7223 */ /* 0x000fe20000010805 */
[----:B------:R-:W-:Y:S02]  /*10390*/  HADD2.F32 R37, -RZ, R33.H1_H1 ;  /* 0x30000021ff257230 */ /* 0x000fe40000004100 */
[----:B------:R-:W-:Y:S01]  /*103a0*/  FMUL.FTZ R5, R32, R42 ;  /* 0x0000002a20057220 */ /* 0x000fe20000410000 */
[----:B------:R-:W-:-:S02]  /*103b0*/  HADD2.F32 R33, -RZ, R29.H1_H1 ;  /* 0x3000001dff217230 */ /* 0x000fc40000004100 */
[----:B------:R-:W-:Y:S01]  /*103c0*/  FFMA.FTZ R35, R48, R6, R35 ;  /* 0x0000000630237223 */ /* 0x000fe20000010023 */
[--C-:B------:R-:W-:Y:S02]  /*103d0*/  HADD2.F32 R38, -RZ, R7.reuse.H0_H0 ;  /* 0x20000007ff267230 */ /* 0x100fe40000004100 */
[C---:B------:R-:W-:Y:S01]  /*103e0*/  FMUL.FTZ R29, R28.reuse, R42 ;  /* 0x0000002a1c1d7220 */ /* 0x040fe20000410000 */
[----:B------:R-:W-:Y:S02]  /*103f0*/  HADD2.F32 R7, -RZ, R7.H1_H1 ;  /* 0x30000007ff077230 */ /* 0x000fe40000004100 */
[-C--:B------:R-:W-:Y:S01]  /*10400*/  FMUL.FTZ R4, R37, R11.reuse ;  /* 0x0000000b25047220 */ /* 0x080fe20000410000 */
[C---:B------:R-:W-:Y:S01]  /*10410*/  FMUL.FTZ R6, R33.reuse, R11 ;  /* 0x0000000b21067220 */ /* 0x040fe20000410000 */
[-C--:B------:R-:W-:Y:S01]  /*10420*/  FFMA.FTZ R11, R28, R38.reuse, -R5 ;  /* 0x000000261c0b7223 */ /* 0x080fe20000010805 */
[----:B------:R-:W-:Y:S01]  /*10430*/  FFMA.FTZ R29, R32, R38, R29 ;  /* 0x00000026201d7223 */ /* 0x000fe2000001001d */
[-C--:B------:R-:W-:Y:S01]  /*10440*/  FFMA.FTZ R28, R33, R7.reuse, -R4 ;  /* 0x00000007211c7223 */ /* 0x080fe20000010804 */
        /* <DEDUP_REMOVED lines=11> */
.L_x_589:
[----:B------:R-:W-:Y:S05]  /*10500*/  BSYNC B1 ;  /* 0x0000000000017941 */ /* 0x000fea0003800000 */
.L_x_588:
[----:B------:R-:W-:Y:S05]  /*10510*/  @P2 BRA `(.L_x_564) ;  /* 0x00000004005c2947 */ /* 0x000fea0003800000 */
[----:B------:R-:W0:Y:S01]  /*10520*/  LDL R41, [R1+0x68] ;  /* 0x0000680001297983 */ /* 0x000e220000100800 */
[----:B------:R-:W-:Y:S01]  /*10530*/  LEA.HI R25, R25, R230, RZ, 0x1d ;  /* 0x000000e619197211 */ /* 0x000fe200078fe8ff */
[----:B------:R-:W-:Y:S02]  /*10540*/  HADD2.F32 R33, -RZ, R3.H0_H0 ;  /* 0x20000003ff217230 */ /* 0x000fe40000004100 */
[--C-:B------:R-:W-:Y:S01]  /*10550*/  HADD2.F32 R35, -RZ, R15.reuse.H0_H0 ;  /* 0x2000000fff237230 */ /* 0x100fe20000004100 */
[----:B-12---:R-:W-:Y:S01]  /*10560*/  SHF.R.S32.HI R4, RZ, 0x1f, R25 ;  /* 0x0000001fff047819 */ /* 0x006fe20000011419 */
        /* <DEDUP_REMOVED lines=11> */
[----:B------:R-:W-:-:S03]  /*10620*/  HADD2.F32 R39, -RZ, R21.H0_H0 ;  /* 0x20000015ff277230 */ /* 0x000fc60000004100 */
[----:B------:R-:W-:-:S04]  /*10630*/  IADD3 R9, R0, R9, R195 ;  /* 0x0000000900097210 */ /* 0x000fc80007ffe0c3 */
[----:B------:R-:W-:-:S05]  /*10640*/  LEA R0, R9, R2, 0x1 ;  /* 0x0000000209007211 */ /* 0x000fca00078e08ff */
[----:B------:R-:W1:Y:S02]  /*10650*/  LDS.128 R8, [R0+0x10400] ;  /* 0x0104000000087984 */ /* 0x000e640000000c00 */
[--C-:B-1----:R-:W-:Y:S02]  /*10660*/  HADD2.F32 R29, -RZ, R8.reuse.H0_H0 ;  /* 0x20000008ff1d7230 */ /* 0x102fe40000004100 */
[----:B------:R-:W-:Y:S02]  /*10670*/  HADD2.F32 R8, -RZ, R8.H1_H1 ;  /* 0x30000008ff087230 */ /* 0x000fe40000004100 */
[--C-:B------:R-:W-:Y:S02]  /*10680*/  HADD2.F32 R30, -RZ, R9.reuse.H0_H0 ;  /* 0x20000009ff1e7230 */ /* 0x100fe40000004100 */
[-C--:B------:R-:W-:Y:S01]  /*10690*/  FMUL.FTZ R34, R35, R29.reuse ;  /* 0x0000001d23227220 */ /* 0x080fe20000410000 */
[----:B------:R-:W-:Y:S01]  /*106a0*/  FMUL.FTZ R38, R33, R29 ;  /* 0x0000001d21267220 */ /* 0x000fe20000410000 */
[----:B------:R-:W-:-:S02]  /*106b0*/  HADD2.F32 R9, -RZ, R9.H1_H1 ;  /* 0x30000009ff097230 */ /* 0x000fc40000004100 */
[-C--:B------:R-:W-:Y:S01]  /*106c0*/  FMUL.FTZ R15, R44, R8.reuse ;  /* 0x000000082c0f7220 */ /* 0x080fe20000410000 */
[----:B------:R-:W-:Y:S01]  /*106d0*/  FMUL.FTZ R3, R40, R8 ;  /* 0x0000000828037220 */ /* 0x000fe20000410000 */
[--C-:B------:R-:W-:Y:S02]  /*106e0*/  HADD2.F32 R31, -RZ, R10.reuse.H0_H0 ;  /* 0x2000000aff1f7230 */ /* 0x100fe40000004100 */
[----:B------:R-:W-:Y:S01]  /*106f0*/  FMUL.FTZ R29, R42, R30 ;  /* 0x0000001e2a1d7220 */ /* 0x000fe20000410000 */
[----:B------:R-:W-:Y:S02]  /*10700*/  HADD2.F32 R10, -RZ, R10.H1_H1 ;  /* 0x3000000aff0a7230 */ /* 0x000fe40000004100 */
[--C-:B------:R-:W-:Y:S02]  /*10710*/  HADD2.F32 R32, -RZ, R11.reuse.H0_H0 ;  /* 0x2000000bff207230 */ /* 0x100fe40000004100 */
[----:B------:R-:W-:Y:S01]  /*10720*/  HADD2.F32 R11, -RZ, R11.H1_H1 ;  /* 0x3000000bff0b7230 */ /* 0x000fe20000004100 */
[----:B0-----:R-:W0:Y:S02]  /*10730*/  LDS.128 R4, [R41] ;  /* 0x0000000029047984 */ /* 0x001e240000000c00 */
[----:B0-----:R-:W-:-:S02]  /*10740*/  HADD2.F32 R25, -RZ, R4.H0_H0 ;  /* 0x20000004ff197230 */ /* 0x001fc40000004100 */
[----:B------:R-:W-:Y:S02]  /*10750*/  HADD2.F32 R4, -RZ, R4.H1_H1 ;  /* 0x30000004ff047230 */ /* 0x000fe40000004100 */
[--C-:B------:R-:W-:Y:S02]  /*10760*/  HADD2.F32 R26, -RZ, R5.reuse.H0_H0 ;  /* 0x20000005ff1a7230 */ /* 0x100fe40000004100 */
[-C--:B------:R-:W-:Y:S01]  /*10770*/  FFMA.FTZ R34, R33, R25.reuse, -R34 ;  /* 0x0000001921227223 */ /* 0x080fe20000010822 */
[----:B------:R-:W-:Y:S01]  /*10780*/  FFMA.FTZ R38, R35, R25, R38 ;  /* 0x0000001923267223 */ /* 0x000fe20000010026 */
[----:B------:R-:W-:Y:S01]  /*10790*/  FMUL.FTZ R25, R46, R30 ;  /* 0x0000001e2e197220 */ /* 0x000fe20000410000 */
[----:B------:R-:W-:Y:S02]  /*107a0*/  HADD2.F32 R33, -RZ, R12.H1_H1 ;  /* 0x3000000cff217230 */ /* 0x000fe40000004100 */
[----:B------:R-:W-:Y:S01]  /*107b0*/  FFMA.FTZ R15, R40, R4, -R15 ;  /* 0x00000004280f7223 */ /* 0x000fe2000001080f */
[----:B------:R-:W-:-:S02]  /*107c0*/  HADD2.F32 R5, -RZ, R5.H1_H1 ;  /* 0x30000005ff057230 */ /* 0x000fc40000004100 */
[----:B------:R-:W-:Y:S01]  /*107d0*/  FFMA.FTZ R3, R44, R4, R3 ;  /* 0x000000042c037223 */ /* 0x000fe20000010003 */
[----:B------:R-:W-:Y:S01]  /*107e0*/  FFMA.FTZ R25, R42, R26, -R25 ;  /* 0x0000001a2a197223 */ /* 0x000fe20000010819 */
[-C--:B------:R-:W-:Y:S01]  /*107f0*/  FMUL.FTZ R4, R37, R9.reuse ;  /* 0x0000000925047220 */ /* 0x080fe20000410000 */
[----:B------:R-:W-:Y:S02]  /*10800*/  HADD2.F32 R35, -RZ, R13.H0_H0 ;  /* 0x2000000dff237230 */ /* 0x000fe40000004100 */
[C---:B------:R-:W-:Y:S01]  /*10810*/  FMUL.FTZ R8, R33.reuse, R9 ;  /* 0x0000000921087220 */ /* 0x040fe20000410000 */
[----:B------:R-:W-:Y:S02]  /*10820*/  HADD2.F32 R42, -RZ, R24.H0_H0 ;  /* 0x20000018ff2a7230 */ /* 0x000fe40000004100 */
[-C--:B------:R-:W-:Y:S01]  /*10830*/  FFMA.FTZ R12, R33, R5.reuse, -R4 ;  /* 0x00000005210c7223 */ /* 0x080fe20000010804 */
[----:B------:R-:W-:Y:S02]  /*10840*/  HADD2.F32 R40, -RZ, R14.H0_H0 ;  /* 0x2000000eff287230 */ /* 0x000fe40000004100 */
[----:B------:R-:W-:Y:S01]  /*10850*/  FFMA.FTZ R20, R37, R5, R8 ;  /* 0x0000000525147223 */ /* 0x000fe20000010008 */
[----:B------:R-:W-:-:S02]  /*10860*/  HADD2.F32 R27, -RZ, R6.H0_H0 ;  /* 0x20000006ff1b7230 */ /* 0x000fc40000004100 */
[-C--:B------:R-:W-:Y:S01]  /*10870*/  FMUL.FTZ R4, R39, R31.reuse ;  /* 0x0000001f27047220 */ /* 0x080fe20000410000 */
[----:B------:R-:W-:Y:S02]  /*10880*/  HADD2.F32 R6, -RZ, R6.H1_H1 ;  /* 0x30000006ff067230 */ /* 0x000fe40000004100 */
[C---:B------:R-:W-:Y:S01]  /*10890*/  FMUL.FTZ R30, R35.reuse, R31 ;  /* 0x0000001f231e7220 */ /* 0x040fe20000410000 */
[-C--:B------:R-:W-:Y:S01]  /*108a0*/  FMUL.FTZ R5, R42, R10.reuse ;  /* 0x0000000a2a057220 */ /* 0x080fe20000410000 */
[----:B------:R-:W-:Y:S01]  /*108b0*/  FMUL.FTZ R9, R40, R10 ;  /* 0x0000000a28097220 */ /* 0x000fe20000410000 */
[----:B------:R-:W-:Y:S02]  /*108c0*/  HADD2.F32 R10, -RZ, R21.H1_H1 ;  /* 0x30000015ff0a7230 */ /* 0x000fe40000004100 */
[----:B------:R-:W-:Y:S01]  /*108d0*/  FFMA.FTZ R29, R46, R26, R29 ;  /* 0x0000001a2e1d7223 */ /* 0x000fe2000001001d */
[----:B------:R-:W-:Y:S02]  /*108e0*/  HADD2.F32 R31, -RZ, R24.H1_H1 ;  /* 0x30000018ff1f7230 */ /* 0x000fe40000004100 */
[----:B------:R-:W-:Y:S01]  /*108f0*/  FFMA.FTZ R26, R35, R27, -R4 ;  /* 0x0000001b231a7223 */ /* 0x000fe20000010804 */
[----:B------:R-:W-:-:S02]  /*10900*/  HADD2.F32 R8, -RZ, R13.H1_H1 ;  /* 0x3000000dff087230 */ /* 0x000fc40000004100 */
[----:B------:R-:W-:Y:S01]  /*10910*/  FFMA.FTZ R30, R39, R27, R30 ;  /* 0x0000001b271e7223 */ /* 0x000fe2000001001e */
[----:B------:R-:W-:Y:S02]  /*10920*/  HADD2.F32 R21, -RZ, R14.H1_H1 ;  /* 0x3000000eff157230 */ /* 0x000fe40000004100 */
[-C--:B------:R-:W-:Y:S01]  /*10930*/  FFMA.FTZ R27, R40, R6.reuse, -R5 ;  /* 0x00000006281b7223 */ /* 0x080fe20000010805 */
[--C-:B------:R-:W-:Y:S02]  /*10940*/  HADD2.F32 R28, -RZ, R7.reuse.H0_H0 ;  /* 0x20000007ff1c7230 */ /* 0x100fe40000004100 */
[----:B------:R-:W-:Y:S01]  /*10950*/  FFMA.FTZ R13, R42, R6, R9 ;  /* 0x000000062a0d7223 */ /* 0x000fe20000010009 */
        /* <DEDUP_REMOVED lines=19> */
.L_x_564:
[----:B------:R-:W-:Y:S05]  /*10a90*/  BSYNC B0 ;  /* 0x0000000000007941 */ /* 0x000fea0003800000 */
.L_x_545:
[----:B------:R-:W-:Y:S01]  /*10aa0*/  @!PT LDS RZ, [RZ] ;  /* 0x00000000fffff984 */ /* 0x000fe20000000800 */
[----:B------:R-:W-:Y:S01]  /*10ab0*/  @!PT LDS RZ, [RZ] ;  /* 0x00000000fffff984 */ /* 0x000fe20000000800 */
[----:B------:R-:W-:Y:S01]  /*10ac0*/  @!PT LDS RZ, [RZ] ;  /* 0x00000000fffff984 */ /* 0x000fe20000000800 */
[----:B------:R-:W-:Y:S01]  /*10ad0*/  @!PT LDS RZ, [RZ] ;  /* 0x00000000fffff984 */ /* 0x000fe20000000800 */
[----:B------:R5:W-:Y:S06]  /*10ae0*/  MEMBAR.ALL.CTA ;  /* 0x0000000000007992 */ /* 0x000bec0000008000 */
[----:B-----5:R-:W5:Y:S01]  /*10af0*/  FENCE.VIEW.ASYNC.S ;  /* 0x00000000000073c6 */ /* 0x020f620000000000 */
[----:B------:R-:W-:Y:S05]  /*10b00*/  WARPSYNC.ALL ;  /* 0x0000000000007948 */ /* 0x000fea0003800000 */
[----:B-----5:R-:W-:Y:S06]  /*10b10*/  BAR.SYNC.DEFER_BLOCKING 0xd, 0x100 ;  /* 0x0344000000007b1d */ /* 0x020fec0000010000 */
.L_x_543:
[----:B0123--:R-:W-:-:S05]  /*10b20*/  IMAD.U32 R0, RZ, RZ, UR57 ;  /* 0x00000039ff007e24 */ /* 0x00ffca000f8e00ff */
[----:B------:R-:W-:-:S13]  /*10b30*/  ISETP.NE.AND P0, PT, R0, 0x3, PT ;  /* 0x000000030000780c */ /* 0x000fda0003f05270 */
[----:B------:R-:W-:Y:S05]  /*10b40*/  @!P0 BRA `(.L_x_590) ;  /* 0x0000000000048947 */ /* 0x000fea0003800000 */
[----:B------:R-:W-:Y:S01]  /*10b50*/  BPT.TRAP 0x1 ;  /* 0x000000040000795c */ /* 0x000fe20000300000 */
.L_x_590:
[----:B------:R-:W-:Y:S01]  /*10b60*/  IMAD R0, R194, 0x8, R2 ;  /* 0x00000008c2007824 */ /* 0x000fe200078e0202 */
[----:B----4-:R-:W-:-:S04]  /*10b70*/  SHF.L.U32 R3, R196, 0x1f, RZ ;  /* 0x0000001fc4037819 */ /* 0x010fc800000006ff */
[----:B------:R0:W1:Y:S01]  /*10b80*/  SYNCS.PHASECHK.TRANS64.TRYWAIT P2, [R0+URZ+0x34830], R3 ;  /* 0x03483003000075a7 */ /* 0x000062000804017f */
[----:B------:R-:W-:Y:S05]  /*10b90*/  @!P0 BRA `(.L_x_591) ;  /* 0x0000000000048947 */ /* 0x000fea0003800000 */
[----:B------:R-:W-:Y:S01]  /*10ba0*/  BPT.TRAP 0x1 ;  /* 0x000000040000795c */ /* 0x000fe20000300000 */
.L_x_591:
[----:B------:R-:W2:Y:S01]  /*10bb0*/  S2R R4, SR_TID.X ;  /* 0x0000000000047919 */ /* 0x000ea20000002100 */
[----:B------:R-:W-:Y:S02]  /*10bc0*/  MOV R151, RZ ;  /* 0x000000ff00977202 */ /* 0x000fe40000000f00 */
[----:B--2---:R-:W-:-:S04]  /*10bd0*/  LOP3.LUT R4, R4, 0x7f, RZ, 0xc0, !PT ;  /* 0x0000007f04047812 */ /* 0x004fc800078ec0ff */
[----:B------:R-:W-:Y:S01]  /*10be0*/  ISETP.NE.AND P1, PT, R4, RZ, PT ;  /* 0x000000ff0400720c */ /* 0x000fe20003f25270 */
[----:B-1----:R-:W-:-:S12]  /*10bf0*/  @P2 BRA `(.L_x_592) ;  /* 0x0000000000082947 */ /* 0x002fd80003800000 */
[----:B------:R-:W1:Y:S02]  /*10c00*/  SYNCS.PHASECHK.TRANS64.TRYWAIT P2, [R0+URZ+0x34830], R3 ;  /* 0x03483003000075a7 */ /* 0x000e64000804017f */
[----:B-1----:R-:W-:Y:S05]  /*10c10*/  @!P2 BRA `(.L_x_593) ;  /* 0x000001200034a947 */ /* 0x002fea0003800000 */
.L_x_592:
[----:B------:R-:W-:Y:S05]  /*10c20*/  WARPSYNC.ALL ;  /* 0x0000000000007948 */ /* 0x000fea0003800000 */
[----:B01----:R-:W-:Y:S01]  /*10c30*/  VIADD R3, R2, 0x1c400 ;  /* 0x0001c40002037836 */ /* 0x003fe20000000000 */
[----:B------:R-:W-:Y:S01]  /*10c40*/  R2UR UR4, R36 ;  /* 0x00000000240472ca */ /* 0x000fe200000e0000 */
[----:B------:R-:W-:Y:S01]  /*10c50*/  IMAD.MOV.U32 R7, RZ, RZ, 0x40000040 ;  /* 0x40000040ff077424 */ /* 0x000fe200078e00ff */
[----:B------:R-:W-:Y:S01]  /*10c60*/  WARPGROUP.ARRIVE ;  /* 0x00000000000079c5 */ /* 0x000fe20000000000 */
[----:B------:R-:W-:Y:S01]  /*10c70*/  UMOV UR9, 0x40000040 ;  /* 0x4000004000097882 */ /* 0x000fe20000000000 */
[----:B------:R-:W-:Y:S01]  /*10c80*/  SHF.R.U32.HI R3, RZ, 0x4, R3 ;  /* 0x00000004ff037819 */ /* 0x000fe20000011603 */
[----:B------:R-:W-:Y:S01]  /*10c90*/  IMAD.U32 R11, RZ, RZ, UR9 ;  /* 0x00000009ff0b7e24 */ /* 0x000fe2000f8e00ff */
[----:B------:R-:W-:Y:S01]  /*10ca0*/  R2UR UR11, R7 ;  /* 0x00000000070b72ca */ /* 0x000fe200000e0000 */
[----:B------:R-:W-:Y:S01]  /*10cb0*/  UMOV UR41, 0x40000040 ;  /* 0x4000004000297882 */ /* 0x000fe20000000000 */
[----:B------:R-:W-:Y:S01]  /*10cc0*/  LOP3.LUT R3, R3, 0x3fff, RZ, 0xc0, !PT ;  /* 0x00003fff03037812 */ /* 0x000fe200078ec0ff */
[----:B------:R-:W-:Y:S01]  /*10cd0*/  UMOV UR45, 0x40000040 ;  /* 0x40000040002d7882 */ /* 0x000fe20000000000 */
[----:B------:R-:W-:Y:S01]  /*10ce0*/  MOV R9, 0x40000040 ;  /* 0x4000004000097802 */ /* 0x000fe20000000f00 */
[----:B------:R-:W-:Y:S01]  /*10cf0*/  UMOV UR49, 0x40000040 ;  /* 0x4000004000317882 */ /* 0x000fe20000000000 */
[----:B------:R-:W-:Y:S01]  /*10d00*/  LOP3.LUT R4, R3, 0x10000, RZ, 0xfc, !PT ;  /* 0x0001000003047812 */ /* 0x000fe200078efcff */
[----:B------:R-:W-:Y:S01]  /*10d10*/  ULOP3.LUT UR4, UR4, 0x10000, URZ, 0xfc, !UPT ;  /* 0x0001000004047892 */ /* 0x000fe2000f8efc3f */
[----:B------:R-:W-:Y:S01]  /*10d20*/  IMAD.MOV.U32 R7, RZ, RZ, 0x40000040 ;  /* 0x40000040ff077424 */ /* 0x000fe200078e00ff */
[----:B------:R-:W-:Y:S01]  /*10d30*/  UMOV UR53, 0x40000040 ;  /* 0x4000004000357882 */ /* 0x000fe20000000000 */
[----:B------:R-:W-:Y:S01]  /*10d40*/  P2R R12, PR, RZ, 0x1 ;  /* 0x00000001ff0c7803 */ /* 0x000fe20000000000 */
[----:B------:R-:W-:Y:S01]  /*10d50*/  IMAD R6, R194, 0xc00, R4 ;  /* 0x00000c00c2067824 */ /* 0x000fe200078e0204 */
[----:B------:R-:W-:Y:S01]  /*10d60*/  UIADD3 UR5, UR4, 0x2, URZ ;  /* 0x0000000204057890 */ /* 0x000fe2000fffe03f */
[----:B------:R-:W-:Y:S01]  /*10d70*/  R2UR UR55, R7 ;  /* 0x00000000073772ca */ /* 0x000fe200000e0000 */
[----:B------:R-:W-:Y:S01]  /*10d80*/  UMOV UR8, UR4 ;  /* 0x0000000400087c82 */ /* 0x000fe20008000000 */
[C---:B------:R-:W-:Y:S01]  /*10d90*/  VIADD R8, R6.reuse, 0x2 ;  /* 0x0000000206087836 */ /* 0x040fe20000000000 */
[----:B------:R-:W-:Y:S01]  /*10da0*/  R2UR UR10, R6 ;  /* 0x00000000060a72ca */ /* 0x000fe200000e0000 */
[----:B------:R-:W-:Y:S01]  /*10db0*/  UIADD3 UR40, UR4, 0x800, URZ ;  /* 0x0000080004287890 */ /* 0x000fe2000fffe03f */
[----:B------:R-:W-:Y:S01]  /*10dc0*/  MOV R10, UR8 ;  /* 0x00000008000a7c02 */ /* 0x000fe20008000f00 */
[----:B------:R-:W-:Y:S01]  /*10dd0*/  UIADD3 UR44, UR4, 0x802, URZ ;  /* 0x00000802042c7890 */ /* 0x000fe2000fffe03f */
[----:B------:R-:W-:Y:S01]  /*10de0*/  BSSY B0, `(.L_x_594) ;  /* 0x00005b8000007945 */ /* 0x000fe20003800000 */
[----:B------:R-:W-:Y:S01]  /*10df0*/  UIADD3 UR48, UR4, 0x804, URZ ;  /* 0x0000080404307890 */ /* 0x000fe2000fffe03f */
[--C-:B------:R-:W-:Y:S01]  /*10e00*/  IMAD.MOV.U32 R150, RZ, RZ, R151.reuse ;  /* 0x000000ffff967224 */ /* 0x100fe200078e0097 */
[----:B------:R0:W-:Y:S01]  /*10e10*/  STL.64 [R1+0x40], R10 ;  /* 0x0000400a01007387 */ /* 0x0001e20000100a00 */
[----:B------:R-:W-:Y:S01]  /*10e20*/  UIADD3 UR52, UR4, 0x806, URZ ;  /* 0x0000080604347890 */ /* 0x000fe2000fffe03f */
[-C--:B------:R-:W-:Y:S01]  /*10e30*/  MOV R148, R151.reuse ;  /* 0x0000009700947202 */ /* 0x080fe20000000f00 */
[----:B------:R-:W-:Y:S01]  /*10e40*/  ULDC UR56, c[0x0][0x9d8] ;  /* 0x0002760000387ab9 */ /* 0x000fe20000000800 */
[----:B------:R-:W-:Y:S01]  /*10e50*/  ULDC UR61, c[0x0][0x988] ;  /* 0x00026200003d7ab9 */ /* 0x000fe20000000800 */
[--C-:B------:R-:W-:Y:S01]  /*10e60*/  IMAD.MOV.U32 R147, RZ, RZ, R151.reuse ;  /* 0x000000ffff937224 */ /* 0x100fe200078e0097 */
[----:B------:R-:W-:Y:S01]  /*10e70*/  HGMMA.64x128x16.F32 R24, gdesc[UR8], RZ, !UPT, gsb0 ;  /* 0x01e00000081879f0 */ /* 0x000fe2000c0008ff */
[----:B------:R-:W-:Y:S01]  /*10e80*/  R2UR UR10, R8 ;  /* 0x00000000080a72ca */ /* 0x000fe200000e0000 */
[----:B------:R-:W-:Y:S01]  /*10e90*/  UMOV UR8, UR5 ;  /* 0x0000000500087c82 */ /* 0x000fe20008000000 */
[----:B------:R-:W-:Y:S01]  /*10ea0*/  R2UR UR11, R9 ;  /* 0x00000000090b72ca */ /* 0x000fe200000e0000 */
[----:B------:R-:W-:Y:S01]  /*10eb0*/  UMOV UR9, 0x40000040 ;  /* 0x4000004000097882 */ /* 0x000fe20000000000 */
[----:B------:R-:W-:Y:S01]  /*10ec0*/  IMAD.MOV.U32 R9, RZ, RZ, 0x40000040 ;  /* 0x40000040ff097424 */ /* 0x000fe200078e00ff */
[----:B------:R-:W-:Y:S01]  /*10ed0*/  IADD3 R8, R6, 0x4, RZ ;  /* 0x0000000406087810 */ /* 0x000fe20007ffe0ff */
[----:B------:R-:W-:Y:S01]  /*10ee0*/  UIADD3 UR5, UR4, 0x4, URZ ;  /* 0x0000000404057890 */ /* 0x000fe2000fffe03f */
[----:B0-----:R-:W-:Y:S01]  /*10ef0*/  IMAD.U32 R10, RZ, RZ, UR8 ;  /* 0x00000008ff0a7e24 */ /* 0x001fe2000f8e00ff */
[-C--:B------:R-:W-:Y:S01]  /*10f00*/  MOV R145, R151.reuse ;  /* 0x0000009700917202 */ /* 0x080fe20000000f00 */
[----:B------:R-:W-:Y:S01]  /*10f10*/  IMAD.U32 R11, RZ, RZ, UR9 ;  /* 0x00000009ff0b7e24 */ /* 0x000fe2000f8e00ff */
[-C--:B------:R-:W-:Y:S01]  /*10f20*/  MOV R142, R151.reuse ;  /* 0x00000097008e7202 */ /* 0x080fe20000000f00 */
[--C-:B------:R-:W-:Y:S01]  /*10f30*/  IMAD.MOV.U32 R146, RZ, RZ, R151.reuse ;  /* 0x000000ffff927224 */ /* 0x100fe200078e0097 */
[-C--:B------:R-:W-:Y:S01]  /*10f40*/  MOV R139, R151.reuse ;  /* 0x00000097008b7202 */ /* 0x080fe20000000f00 */
[--C-:B------:R-:W-:Y:S01]  /*10f50*/  IMAD.MOV.U32 R144, RZ, RZ, R151.reuse ;  /* 0x000000ffff907224 */ /* 0x100fe200078e0097 */
[----:B------:R0:W-:Y:S01]  /*10f60*/  STL.64 [R1+0x38], R10 ;  /* 0x0000380a01007387 */ /* 0x0001e20000100a00 */
[--C-:B-----5:R-:W-:Y:S01]  /*10f70*/  IMAD.MOV.U32 R143, RZ, RZ, R151.reuse ;  /* 0x000000ffff8f7224 */ /* 0x120fe200078e0097 */
[-C--:B------:R-:W-:Y:S01]  /*10f80*/  MOV R136, R151.reuse ;  /* 0x0000009700887202 */ /* 0x080fe20000000f00 */
[--C-:B------:R-:W-:Y:S01]  /*10f90*/  IMAD.MOV.U32 R141, RZ, RZ, R151.reuse ;  /* 0x000000ffff8d7224 */ /* 0x100fe200078e0097 */
        /* <DEDUP_REMOVED lines=27> */
[----:B------:R-:W-:Y:S01]  /*11150*/  IMAD.MOV.U32 R90, RZ, RZ, R151 ;  /* 0x000000ffff5a7224 */ /* 0x000fe200078e0097 */
[----:B------:R-:W-:-:S02]  /*11160*/  WARPGROUP.DEPBAR.LE gsb0, 0x0 ;  /* 0x00008000000079c5 */ /* 0x000fc40000010000 */
[----:B------:R-:W-:-:S06]  /*11170*/  WARPGROUP.ARRIVE ;  /* 0x00000000000079c5 */ /* 0x000fcc0000000000 */
[----:B------:R-:W-:Y:S01]  /*11180*/  HGMMA.64x128x16.F32 R24, gdesc[UR8], R24, gsb0 ;  /* 0x01e00000081879f0 */ /* 0x000fe20008000818 */
[----:B------:R-:W-:Y:S01]  /*11190*/  R2UR UR10, R8 ;  /* 0x00000000080a72ca */ /* 0x000fe200000e0000 */
[----:B------:R-:W-:Y:S01]  /*111a0*/  UMOV UR8, UR5 ;  /* 0x0000000500087c82 */ /* 0x000fe20008000000 */
[----:B------:R-:W-:Y:S01]  /*111b0*/  R2UR UR11, R9 ;  /* 0x00000000090b72ca */ /* 0x000fe200000e0000 */
[----:B------:R-:W-:Y:S01]  /*111c0*/  UMOV UR9, 0x40000040 ;  /* 0x4000004000097882 */ /* 0x000fe20000000000 */
[----:B------:R-:W-:Y:S01]  /*111d0*/  VIADD R8, R6, 0x6 ;  /* 0x0000000606087836 */ /* 0x000fe20000000000 */
[----:B------:R-:W-:Y:S01]  /*111e0*/  UIADD3 UR5, UR4, 0x6, URZ ;  /* 0x0000000604057890 */ /* 0x000fe2000fffe03f */
[----:B------:R-:W-:Y:S01]  /*111f0*/  IMAD.MOV.U32 R9, RZ, RZ, 0x40000040 ;  /* 0x40000040ff097424 */ /* 0x000fe200078e00ff */
[----:B0-----:R-:W-:Y:S01]  /*11200*/  MOV R11, UR9 ;  /* 0x00000009000b7c02 */ /* 0x001fe20008000f00 */
[----:B------:R-:W-:-:S05]  /*11210*/  IMAD.U32 R10, RZ, RZ, UR8 ;  /* 0x00000008ff0a7e24 */ /* 0x000fca000f8e00ff */
[----:B------:R0:W-:Y:S01]  /*11220*/  STL.64 [R1+0x30], R10 ;  /* 0x0000300a01007387 */ /* 0x0001e20000100a00 */
[----:B------:R-:W-:Y:S02]  /*11230*/  WARPGROUP.DEPBAR.LE gsb0, 0x0 ;  /* 0x00008000000079c5 */ /* 0x000fe40000010000 */
[----:B------:R-:W-:-:S06]  /*11240*/  WARPGROUP.ARRIVE ;  /* 0x00000000000079c5 */ /* 0x000fcc0000000000 */
[----:B------:R-:W-:Y:S01]  /*11250*/  HGMMA.64x128x16.F32 R24, gdesc[UR8], R24, gsb0 ;  /* 0x01e00000081879f0 */ /* 0x000fe20008000818 */
[----:B------:R-:W-:Y:S01]  /*11260*/  R2UR UR10, R8 ;  /* 0x00000000080a72ca */ /* 0x000fe200000e0000 */
[----:B------:R-:W-:Y:S01]  /*11270*/  UMOV UR8, UR5 ;  /* 0x0000000500087c82 */ /* 0x000fe20008000000 */
[----:B------:R-:W-:Y:S01]  /*11280*/  R2UR UR11, R9 ;  /* 0x00000000090b72ca */ /* 0x000fe200000e0000 */
[----:B------:R-:W-:Y:S01]  /*11290*/  UMOV UR9, 0x40000040 ;  /* 0x4000004000097882 */ /* 0x000fe20000000000 */
[----:B------:R-:W-:Y:S01]  /*112a0*/  VIADD R8, R6, 0x400 ;  /* 0x0000040006087836 */ /* 0x000fe20000000000 */
[----:B------:R-:W-:Y:S01]  /*112b0*/  MOV R9, 0x40000040 ;  /* 0x4000004000097802 */ /* 0x000fe20000000f00 */
[----:B------:R-:W-:Y:S01]  /*112c0*/  UIADD3 UR5, UR4, 0x400, URZ ;  /* 0x0000040004057890 */ /* 0x000fe2000fffe03f */
        /* <DEDUP_REMOVED lines=10> */
[----:B------:R-:W-:Y:S01]  /*11370*/  IMAD.MOV.U32 R9, RZ, RZ, 0x40000040 ;  /* 0x40000040ff097424 */ /* 0x000fe200078e00ff */
[----:B------:R-:W-:Y:S01]  /*11380*/  IADD3 R8, R6, 0x402, RZ ;  /* 0x0000040206087810 */ /* 0x000fe20007ffe0ff */
[----:B------:R-:W-:Y:S01]  /*11390*/  UIADD3 UR5, UR4, 0x402, URZ ;  /* 0x0000040204057890 */ /* 0x000fe2000fffe03f */
[----:B0-----:R-:W-:Y:S02]  /*113a0*/  IMAD.U32 R10, RZ, RZ, UR8 ;  /* 0x00000008ff0a7e24 */ /* 0x001fe4000f8e00ff */
        /* <DEDUP_REMOVED lines=26> */
[----:B------:R-:W-:Y:S01]  /*11550*/  IMAD.U32 R11, RZ, RZ, UR9 ;  /* 0x00000009ff0b7e24 */ /* 0x000fe2000f8e00ff */
[----:B------:R-:W-:-:S04]  /*11560*/  ULDC UR4, c[0x0][0x9d8] ;  /* 0x0002760000047ab9 */ /* 0x000fc80000000800 */
        /* <DEDUP_REMOVED lines=10> */
[----:B0-----:R-:W-:Y:S01]  /*11610*/  IMAD.U32 R10, RZ, RZ, UR8 ;  /* 0x00000008ff0a7e24 */ /* 0x001fe2000f8e00ff */
[----:B------:R-:W-:Y:S01]  /*11620*/  ULDC UR5, c[0x0][0x988] ;  /* 0x0002620000057ab9 */ /* 0x000fe20000000800 */
[----:B------:R-:W-:Y:S01]  /*11630*/  IMAD.U32 R11, RZ, RZ, UR9 ;  /* 0x00000009ff0b7e24 */ /* 0x000fe2000f8e00ff */
[----:B------:R-:W-:Y:S01]  /*11640*/  R2UR UR42, R8 ;  /* 0x00000000082a72ca */ /* 0x000fe200000e0000 */
[----:B------:R-:W-:Y:S01]  /*11650*/  VIADD R8, R6, 0x802 ;  /* 0x0000080206087836 */ /* 0x000fe20000000000 */
[----:B------:R-:W-:-:S02]  /*11660*/  R2UR UR43, R9 ;  /* 0x00000000092b72ca */ /* 0x000fc400000e0000 */
[----:B------:R-:W-:Y:S01]  /*11670*/  MOV R9, 0x40000040 ;  /* 0x4000004000097802 */ /* 0x000fe20000000f00 */
[----:B------:R0:W-:Y:S01]  /*11680*/  STL.64 [R1], R10 ;  /* 0x0000000a01007387 */ /* 0x0001e20000100a00 */
[----:B------:R-:W-:Y:S01]  /*11690*/  R2UR UR46, R8 ;  /* 0x00000000082e72ca */ /* 0x000fe200000e0000 */
[C---:B------:R-:W-:Y:S01]  /*116a0*/  VIADD R8, R6.reuse, 0x804 ;  /* 0x0000080406087836 */ /* 0x040fe20000000000 */
[----:B------:R-:W-:Y:S01]  /*116b0*/  R2UR UR47, R9 ;  /* 0x00000000092f72ca */ /* 0x000fe200000e0000 */
[----:B------:R-:W-:Y:S01]  /*116c0*/  IMAD.MOV.U32 R9, RZ, RZ, 0x40000040 ;  /* 0x40000040ff097424 */ /* 0x000fe200078e00ff */
[----:B------:R-:W-:Y:S02]  /*116d0*/  IADD3 R6, R6, 0x806, RZ ;  /* 0x0000080606067810 */ /* 0x000fe40007ffe0ff */
[----:B------:R-:W-:Y:S02]  /*116e0*/  R2UR UR50, R8 ;  /* 0x00000000083272ca */ /* 0x000fe400000e0000 */
[----:B------:R-:W-:-:S02]  /*116f0*/  R2UR UR51, R9 ;  /* 0x00000000093372ca */ /* 0x000fc400000e0000 */
[----:B------:R-:W-:Y:S02]  /*11700*/  R2UR UR54, R6 ;  /* 0x00000000063672ca */ /* 0x000fe400000e0000 */
[----:B------:R-:W-:-:S05]  /*11710*/  IADD3 R6, R152, 0x80, -R225 ;  /* 0x0000008098067810 */ /* 0x000fca0007ffe8e1 */
[----:B------:R-:W-:-:S05]  /*11720*/  IMAD R6, R149, -0x80, R6 ;  /* 0xffffff8095067824 */ /* 0x000fca00078e0206 */
[C---:B------:R-:W-:Y:S02]  /*11730*/  ISETP.GT.AND P2, PT, R6.reuse, RZ, PT ;  /* 0x000000ff0600720c */ /* 0x040fe40003f44270 */
[C---:B------:R-:W-:Y:S02]  /*11740*/  ISETP.GT.AND P3, PT, R6.reuse, 0x1, PT ;  /* 0x000000010600780c */ /* 0x040fe40003f64270 */
[C---:B------:R-:W-:Y:S02]  /*11750*/  ISETP.GT.AND P4, PT, R6.reuse, 0x10, PT ;  /* 0x000000100600780c */ /* 0x040fe40003f84270 */
[C---:B------:R-:W-:Y:S02]  /*11760*/  ISETP.GT.AND P6, PT, R6.reuse, 0x8, PT ;  /* 0x000000080600780c */ /* 0x040fe40003fc4270 */
[----:B------:R-:W-:Y:S01]  /*11770*/  ISETP.GT.AND P5, PT, R6, 0x9, PT ;  /* 0x000000090600780c */ /* 0x000fe20003fa4270 */
        /* <DEDUP_REMOVED lines=17> */
[----:B0-----:R-:W-:Y:S01]  /*11890*/  FMUL.FTZ R10, R25, UR4 ;  /* 0x00000004190a7c20 */ /* 0x001fe20008410000 */
        /* <DEDUP_REMOVED lines=33> */
[----:B------:R-:W-:Y:S01]  /*11ab0*/  FMUL.FTZ R52, R58, UR4 ;  /* 0x000000043a347c20 */ /* 0x000fe20008410000 */
        /* <DEDUP_REMOVED lines=10> */
[----:B------:R-:W2:Y:S01]  /*11b60*/  MUFU.TANH R20, R20 ;  /* 0x0000001400147308 */ /* 0x000ea20000002400 */
[----:B0-----:R-:W-:Y:S01]  /*11b70*/  FSEL R39, R14, -INF , P4 ;  /* 0xff8000000e277808 */ /* 0x001fe20002000000 */
[----:B------:R-:W-:Y:S01]  /*11b80*/  FMUL.FTZ R42, R50, UR4 ;  /* 0x00000004322a7c20 */ /* 0x000fe20008410000 */
[----:B------:R-:W-:Y:S01]  /*11b90*/  FMNMX.FTZ R14, R9, R10, !PT ;  /* 0x0000000a090e7209 */ /* 0x000fe20007810000 */
        /* <DEDUP_REMOVED lines=15> */
[----:B------:R-:W-:Y:S01]  /*11c90*/  FMNMX.FTZ R20, R31, R14, !PT ;  /* 0x0000000e1f147209 */ /* 0x000fe20007810000 */
        /* <DEDUP_REMOVED lines=9> */
[----:B------:R-:W-:Y:S01]  /*11d30*/  FMNMX.FTZ R20, R35, R20, !PT ;  /* 0x0000001423147209 */ /* 0x000fe20007810000 */
[----:B------:R-:W-:-:S02]  /*11d40*/  FMUL.FTZ R84, R84, UR4 ;  /* 0x0000000454547c20 */ /* 0x000fc40008410000 */
[----:B------:R-:W0:Y:S01]  /*11d50*/  MUFU.TANH R24, R24 ;  /* 0x0000001800187308 */ /* 0x000e220000002400 */
[----:B-1----:R-:W-:Y:S02]  /*11d60*/  FSEL R5, R5, -INF , P3 ;  /* 0xff80000005057808 */ /* 0x002fe40001800000 */
[----:B------:R-:W-:Y:S02]  /*11d70*/  ISETP.GT.AND P3, PT, R6, 0x18, PT ;  /* 0x000000180600780c */ /* 0x000fe40003f64270 */
[----:B------:R-:W-:-:S03]  /*11d80*/  FMNMX.FTZ R20, R39, R20, !PT ;  /* 0x0000001427147209 */ /* 0x000fc60007810000 */
[----:B------:R-:W1:Y:S01]  /*11d90*/  MUFU.TANH R13, R13 ;  /* 0x0000000d000d7308 */ /* 0x000e620000002400 */
[----:B--2---:R-:W-:Y:S02]  /*11da0*/  FSEL R11, R11, -INF , P6 ;  /* 0xff8000000b0b7808 */ /* 0x004fe40003000000 */
[----:B------:R-:W-:Y:S02]  /*11db0*/  ISETP.GT.AND P6, PT, R6, 0x19, PT ;  /* 0x000000190600780c */ /* 0x000fe40003fc4270 */
[----:B------:R-:W-:-:S03]  /*11dc0*/  FMNMX.FTZ R20, R41, R20, !PT ;  /* 0x0000001429147209 */ /* 0x000fc60007810000 */
[----:B------:R-:W2:Y:S01]  /*11dd0*/  MUFU.TANH R26, R26 ;  /* 0x0000001a001a7308 */ /* 0x000ea20000002400 */
[----:B0-----:R-:W-:-:S04]  /*11de0*/  FSEL R45, R24, -INF , P3 ;  /* 0xff800000182d7808 */ /* 0x001fc80001800000 */
[----:B------:R-:W-:-:S03]  /*11df0*/  FMNMX.FTZ R20, R45, R20, !PT ;  /* 0x000000142d147209 */ /* 0x000fc60007810000 */
[----:B------:R-:W0:Y:S01]  /*11e00*/  MUFU.TANH R15, R15 ;  /* 0x0000000f000f7308 */ /* 0x000e220000002400 */
[----:B-1----:R-:W-:Y:S02]  /*11e10*/  FSEL R13, R13, -INF , P5 ;  /* 0xff8000000d0d7808 */ /* 0x002fe40002800000 */
[----:B------:R-:W-:-:S05]  /*11e20*/  ISETP.GT.AND P5, PT, R6, 0x20, PT ;  /* 0x000000200600780c */ /* 0x000fca0003fa4270 */
[----:B------:R-:W1:Y:S01]  /*11e30*/  MUFU.TANH R28, R28 ;  /* 0x0000001c001c7308 */ /* 0x000e620000002400 */
[----:B--2---:R-:W-:Y:S01]  /*11e40*/  FSEL R47, R26, -INF , P6 ;  /* 0xff8000001a2f7808 */ /* 0x004fe20003000000 */
[----:B------:R-:W-:-:S03]  /*11e50*/  FMUL.FTZ R26, R79, UR4 ;  /* 0x000000044f1a7c20 */ /* 0x000fc60008410000 */
[----:B------:R-:W-:Y:S01]  /*11e60*/  FMNMX.FTZ R24, R47, R20, !PT ;  /* 0x000000142f187209 */ /* 0x000fe20007810000 */
[----:B------:R-:W-:Y:S02]  /*11e70*/  FMUL.FTZ R20, R75, UR4 ;  /* 0x000000044b147c20 */ /* 0x000fe40008410000 */
        /* <DEDUP_REMOVED lines=78> */
[----:B------:R-:W-:Y:S01]  /*12360*/  MUFU.TANH R60, R60 ;  /* 0x0000003c003c7308 */ /* 0x000fe20000002400 */
[----:B--2---:R-:W-:Y:S02]  /*12370*/  FSEL R63, R56, -INF , P6 ;  /* 0xff800000383f7808 */ /* 0x004fe40003000000 */
[----:B------:R-:W-:-:S05]  /*12380*/  ISETP.GT.AND P6, PT, R6, 0x58, PT ;  /* 0x000000580600780c */ /* 0x000fca0003fc4270 */
[----:B------:R-:W1:Y:S01]  /*12390*/  MUFU.TANH R68, R68 ;  /* 0x0000004400447308 */ /* 0x000e620000002400 */
[----:B0-----:R-:W-:-:S04]  /*123a0*/  FSEL R111, R64, -INF , P3 ;  /* 0xff800000406f7808 */ /* 0x001fc80001800000 */
[----:B------:R-:W-:-:S03]  /*123b0*/  FMNMX.FTZ R24, R111, R24, !PT ;  /* 0x000000186f187209 */ /* 0x000fc60007810000 */
[----:B------:R-:W0:Y:S08]  /*123c0*/  MUFU.TANH R88, R88 ;  /* 0x0000005800587308 */ /* 0x000e300000002400 */
[----:B------:R2:W3:Y:S01]  /*123d0*/  MUFU.TANH R7, R69 ;  /* 0x0000004500077308 */ /* 0x0004e20000002400 */
[----:B-1----:R-:W-:-:S04]  /*123e0*/  FSEL R113, R68, -INF , P6 ;  /* 0xff80000044717808 */ /* 0x002fc80003000000 */
[----:B------:R-:W-:-:S03]  /*123f0*/  FMNMX.FTZ R24, R113, R24, !PT ;  /* 0x0000001871187209 */ /* 0x000fc60007810000 */
[----:B------:R-:W1:Y:S01]  /*12400*/  MUFU.TANH R89, R89 ;  /* 0x0000005900597308 */ /* 0x000e620000002400 */
[----:B--2---:R-:W-:Y:S02]  /*12410*/  FSEL R69, R60, -INF , P5 ;  /* 0xff8000003c457808 */ /* 0x004fe40002800000 */
[----:B------:R-:W-:Y:S02]  /*12420*/  ISETP.GT.AND P5, PT, R6, 0x59, PT ;  /* 0x000000590600780c */ /* 0x000fe40003fa4270 */
[----:B0-----:R-:W-:Y:S02]  /*12430*/  FSEL R71, R88, -INF , P4 ;  /* 0xff80000058477808 */ /* 0x001fe40002000000 */
[----:B------:R-:W-:Y:S01]  /*12440*/  ISETP.GT.AND P4, PT, R6, 0x60, PT ;  /* 0x000000600600780c */ /* 0x000fe20003f84270 */
[----:B------:R-:W0:Y:S01]  /*12450*/  MUFU.TANH R117, R117 ;  /* 0x0000007500757308 */ /* 0x000e220000002400 */
[----:B---3--:R-:W-:Y:S01]  /*12460*/  FSEL R115, R7, -INF , P5 ;  /* 0xff80000007737808 */ /* 0x008fe20002800000 */
[----:B------:R-:W-:Y:S01]  /*12470*/  FMUL.FTZ R7, R85, UR4 ;  /* 0x0000000455077c20 */ /* 0x000fe20008410000 */
[----:B------:R-:W-:-:S02]  /*12480*/  MOV R88, R151 ;  /* 0x0000009700587202 */ /* 0x000fc40000000f00 */
[----:B------:R-:W-:-:S03]  /*12490*/  FMNMX.FTZ R24, R115, R24, !PT ;  /* 0x0000001873187209 */ /* 0x000fc60007810000 */
[----:B------:R-:W2:Y:S01]  /*124a0*/  MUFU.TANH R66, R66 ;  /* 0x0000004200427308 */ /* 0x000ea20000002400 */
[----:B-1----:R-:W-:Y:S02]  /*124b0*/  FSEL R75, R89, -INF , P3 ;  /* 0xff800000594b7808 */ /* 0x002fe40001800000 */
[----:B------:R-:W-:-:S05]  /*124c0*/  ISETP.GT.AND P3, PT, R6, 0x61, PT ;  /* 0x000000610600780c */ /* 0x000fca0003f64270 */
[----:B------:R-:W1:Y:S01]  /*124d0*/  MUFU.TANH R119, R119 ;  /* 0x0000007700777308 */ /* 0x000e620000002400 */
[----:B0-----:R-:W-:-:S04]  /*124e0*/  FSEL R117, R117, -INF , P4 ;  /* 0xff80000075757808 */ /* 0x001fc80002000000 */
[----:B------:R-:W-:-:S03]  /*124f0*/  FMNMX.FTZ R24, R117, R24, !PT ;  /* 0x0000001875187209 */ /* 0x000fc60007810000 */
[----:B------:R-:W-:Y:S01]  /*12500*/  MUFU.TANH R70, R70 ;  /* 0x0000004600467308 */ /* 0x000fe20000002400 */
[----:B--2---:R-:W-:Y:S02]  /*12510*/  FSEL R73, R66, -INF , P2 ;  /* 0xff80000042497808 */ /* 0x004fe40001000000 */
[----:B------:R-:W-:-:S05]  /*12520*/  ISETP.GT.AND P2, PT, R6, 0x68, PT ;  /* 0x000000680600780c */ /* 0x000fca0003f44270 */
[----:B------:R-:W0:Y:S01]  /*12530*/  MUFU.TANH R76, R76 ;  /* 0x0000004c004c7308 */ /* 0x000e220000002400 */
[----:B-1----:R-:W-:-:S04]  /*12540*/  FSEL R119, R119, -INF , P3 ;  /* 0xff80000077777808 */ /* 0x002fc80001800000 */
[----:B------:R-:W-:-:S03]  /*12550*/  FMNMX.FTZ R24, R119, R24, !PT ;  /* 0x0000001877187209 */ /* 0x000fc60007810000 */
[----:B------:R-:W-:Y:S08]  /*12560*/  MUFU.TANH R8, R8 ;  /* 0x0000000800087308 */ /* 0x000ff00000002400 */
[----:B------:R1:W2:Y:S01]  /*12570*/  MUFU.TANH R123, R77 ;  /* 0x0000004d007b7308 */ /* 0x0002a20000002400 */
[----:B0-----:R-:W-:-:S04]  /*12580*/  FSEL R121, R76, -INF , P2 ;  /* 0xff8000004c797808 */ /* 0x001fc80001000000 */
[----:B------:R-:W-:-:S03]  /*12590*/  FMNMX.FTZ R24, R121, R24, !PT ;  /* 0x0000001879187209 */ /* 0x000fc60007810000 */
[----:B------:R-:W0:Y:S01]  /*125a0*/  MUFU.TANH R14, R14 ;  /* 0x0000000e000e7308 */ /* 0x000e220000002400 */
[----:B-1----:R-:W-:Y:S02]  /*125b0*/  FSEL R77, R70, -INF , P6 ;  /* 0xff800000464d7808 */ /* 0x002fe40003000000 */
[----:B------:R-:W-:-:S05]  /*125c0*/  ISETP.GT.AND P6, PT, R6, 0x69, PT ;  /* 0x000000690600780c */ /* 0x000fca0003fc4270 */
[----:B------:R-:W-:Y:S01]  /*125d0*/  MUFU.TANH R80, R80 ;  /* 0x0000005000507308 */ /* 0x000fe20000002400 */
[----:B--2---:R-:W-:-:S04]  /*125e0*/  FSEL R123, R123, -INF , P6 ;  /* 0xff8000007b7b7808 */ /* 0x004fc80003000000 */
[----:B------:R-:W-:-:S03]  /*125f0*/  FMNMX.FTZ R24, R123, R24, !PT ;  /* 0x000000187b187209 */ /* 0x000fc60007810000 */
[----:B------:R-:W1:Y:S01]  /*12600*/  MUFU.TANH R20, R20 ;  /* 0x0000001400147308 */ /* 0x000e620000002400 */
[----:B0-----:R-:W-:Y:S02]  /*12610*/  FSEL R85, R14, -INF , P4 ;  /* 0xff8000000e557808 */ /* 0x001fe40002000000 */
[----:B------:R-:W-:-:S05]  /*12620*/  ISETP.GT.AND P4, PT, R6, 0x71, PT ;  /* 0x000000710600780c */ /* 0x000fca0003f84270 */
[----:B------:R0:W2:Y:S08]  /*12630*/  MUFU.TANH R127, R81 ;  /* 0x00000051007f7308 */ /* 0x0000b00000002400 */
[----:B------:R-:W3:Y:S01]  /*12640*/  MUFU.TANH R78, R78 ;  /* 0x0000004e004e7308 */ /* 0x000ee20000002400 */
[----:B0-----:R-:W-:Y:S01]  /*12650*/  FSEL R81, R8, -INF , P5 ;  /* 0xff80000008517808 */ /* 0x001fe20002800000 */
[----:B------:R-:W-:Y:S01]  /*12660*/  IMAD.U32 R8, RZ, RZ, UR5 ;  /* 0x00000005ff087e24 */ /* 0x000fe2000f8e00ff */
[----:B------:R-:W-:-:S02]  /*12670*/  ISETP.GT.AND P5, PT, R6, 0x70, PT ;  /* 0x000000700600780c */ /* 0x000fc40003fa4270 */
[----:B-1----:R-:W-:Y:S01]  /*12680*/  FSEL R89, R20, -INF , P3 ;  /* 0xff80000014597808 */ /* 0x002fe20001800000 */
[----:B------:R-:W-:Y:S01]  /*12690*/  FMUL.FTZ R20, R82, UR4 ;  /* 0x0000000452147c20 */ /* 0x000fe20008410000 */
[----:B------:R-:W-:Y:S01]  /*126a0*/  FSEL R125, R80, -INF , P5 ;  /* 0xff800000507d7808 */ /* 0x000fe20002800000 */
[----:B------:R-:W0:Y:S01]  /*126b0*/  MUFU.TANH R84, R84 ;  /* 0x0000005400547308 */ /* 0x000e220000002400 */
[----:B------:R-:W-:Y:S02]  /*126c0*/  ISETP.GT.AND P3, PT, R6, 0x78, PT ;  /* 0x000000780600780c */ /* 0x000fe40003f64270 */
[----:B--2---:R-:W-:Y:S02]  /*126d0*/  FSEL R127, R127, -INF , P4 ;  /* 0xff8000007f7f7808 */ /* 0x004fe40002000000 */
[----:B------:R-:W-:-:S03]  /*126e0*/  FMNMX.FTZ R24, R125, R24, !PT ;  /* 0x000000187d187209 */ /* 0x000fc60007810000 */
[----:B------:R-:W1:Y:S01]  /*126f0*/  MUFU.TANH R7, R7 ;  /* 0x0000000700077308 */ /* 0x000e620000002400 */
[----:B---3--:R-:W-:Y:S02]  /*12700*/  FSEL R91, R78, -INF , P2 ;  /* 0xff8000004e5b7808 */ /* 0x008fe40001000000 */
[----:B------:R-:W-:Y:S02]  /*12710*/  ISETP.GT.AND P2, PT, R6, 0x79, PT ;  /* 0x000000790600780c */ /* 0x000fe40003f44270 */
[----:B------:R-:W-:-:S03]  /*12720*/  FMNMX.FTZ R24, R127, R24, !PT ;  /* 0x000000187f187209 */ /* 0x000fc60007810000 */
[----:B------:R-:W2:Y:S01]  /*12730*/  MUFU.TANH R26, R26 ;  /* 0x0000001a001a7308 */ /* 0x000ea20000002400 */
[----:B0-----:R-:W-:-:S04]  /*12740*/  FSEL R131, R84, -INF , P3 ;  /* 0xff80000054837808 */ /* 0x001fc80001800000 */
[----:B------:R-:W-:-:S03]  /*12750*/  FMNMX.FTZ R24, R131, R24, !PT ;  /* 0x0000001883187209 */ /* 0x000fc60007810000 */
[----:B------:R-:W0:Y:S01]  /*12760*/  MUFU.TANH R20, R20 ;  /* 0x0000001400147308 */ /* 0x000e220000002400 */
[----:B-1----:R-:W-:-:S04]  /*12770*/  FSEL R129, R7, -INF , P2 ;  /* 0xff80000007817808 */ /* 0x002fc80001000000 */
[----:B------:R-:W-:-:S05]  /*12780*/  FMNMX.FTZ R24, R129, R24, !PT ;  /* 0x0000001881187209 */ /* 0x000fca0007810000 */
[----:B------:R-:W1:Y:S02]  /*12790*/  SHFL.BFLY PT, R7, R24, 0x2, 0x1f ;  /* 0x0c401f0018077f89 */ /* 0x000e6400000e0000 */
[----:B-1----:R-:W-:Y:S01]  /*127a0*/  FMNMX.FTZ R14, R24, R7, !PT ;  /* 0x00000007180e7209 */ /* 0x002fe20007810000 */
[----:B------:R-:W-:-:S04]  /*127b0*/  FMUL.FTZ R24, R83, UR4 ;  /* 0x0000000453187c20 */ /* 0x000fc80008410000 */
[----:B------:R-:W1:Y:S02]  /*127c0*/  SHFL.BFLY PT, R7, R14, 0x1, 0x1f ;  /* 0x0c201f000e077f89 */ /* 0x000e6400000e0000 */
[----:B------:R-:W3:Y:S01]  /*127d0*/  MUFU.TANH R24, R24 ;  /* 0x0000001800187308 */ /* 0x000ee20000002400 */
[----:B-1----:R-:W-:Y:S01]  /*127e0*/  FMNMX.FTZ R7, R14, R7, !PT ;  /* 0x000000070e077209 */ /* 0x002fe20007810000 */
[----:B------:R-:W-:-:S03]  /*127f0*/  FMUL.FTZ R14, R86, UR4 ;  /* 0x00000004560e7c20 */ /* 0x000fc60008410000 */
[C---:B------:R-:W-:Y:S01]  /*12800*/  FSETP.NEU.FTZ.AND P0, PT, R7.reuse, -INF , PT ;  /* 0xff8000000700780b */ /* 0x040fe20003f1d000 */
[-C--:B------:R-:W-:Y:S02]  /*12810*/  FMUL.FTZ R6, R7, R8.reuse ;  /* 0x0000000807067220 */ /* 0x080fe40000410000 */
[----:B------:R-:W1:Y:S03]  /*12820*/  MUFU.TANH R14, R14 ;  /* 0x0000000e000e7308 */ /* 0x000e660000002400 */
[----:B------:R-:W-:Y:S02]  /*12830*/  FSEL R6, R6, RZ, P0 ;  /* 0x000000ff06067208 */ /* 0x000fe40000000000 */
[----:B------:R-:W-:Y:S01]  /*12840*/  ISETP.NE.AND P0, PT, R12, RZ, PT ;  /* 0x000000ff0c00720c */ /* 0x000fe20003f05270 */
[----:B------:R-:W-:Y:S02]  /*12850*/  FMUL.FTZ R12, R87, UR4 ;  /* 0x00000004570c7c20 */ /* 0x000fe40008410000 */
[-CC-:B------:R-:W-:Y:S01]  /*12860*/  FFMA.FTZ R79, R10, R8.reuse, -R6.reuse ;  /* 0x000000080a4f7223 */ /* 0x180fe20000010806 */
[----:B------:R-:W-:Y:S01]  /*12870*/  FMNMX.FTZ R10, R3, R5, !PT ;  /* 0x00000005030a7209 */ /* 0x000fe20007810000 */
[-CC-:B------:R-:W-:Y:S01]  /*12880*/  FFMA.FTZ R182, R31, R8.reuse, -R6.reuse ;  /* 0x000000081fb67223 */ /* 0x180fe20000010806 */
[-CC-:B------:R-:W-:Y:S01]  /*12890*/  FFMA.FTZ R31, R35, R8.reuse, -R6.reuse ;  /* 0x00000008231f7223 */ /* 0x180fe20000010806 */
[--C-:B------:R-:W-:Y:S01]  /*128a0*/  FFMA.FTZ R35, R41, R8, -R6.reuse ;  /* 0x0000000829237223 */ /* 0x100fe20000010806 */
[----:B------:R-:W-:Y:S01]  /*128b0*/  FMNMX.FTZ R10, R11, R10, !PT ;  /* 0x0000000a0b0a7209 */ /* 0x000fe20007810000 */
[----:B------:R-:W4:Y:S01]  /*128c0*/  MUFU.TANH R12, R12 ;  /* 0x0000000c000c7308 */ /* 0x000f220000002400 */
[-CC-:B------:R-:W-:Y:S01]  /*128d0*/  FFMA.FTZ R41, R61, R8.reuse, -R6.reuse ;  /* 0x000000083d297223 */ /* 0x180fe20000010806 */
[----:B--2---:R-:W-:Y:S01]  /*128e0*/  FSEL R61, R26, -INF , P6 ;  /* 0xff8000001a3d7808 */ /* 0x004fe20003000000 */
[--C-:B------:R-:W-:Y:S01]  /*128f0*/  FFMA.FTZ R178, R45, R8, -R6.reuse ;  /* 0x000000082db27223 */ /* 0x100fe20000010806 */
[----:B------:R-:W-:Y:S01]  /*12900*/  FMNMX.FTZ R10, R13, R10, !PT ;  /* 0x0000000a0d0a7209 */ /* 0x000fe20007810000 */
[-CC-:B------:R-:W-:Y:S01]  /*12910*/  FFMA.FTZ R45, R67, R8.reuse, -R6.reuse ;  /* 0x00000008432d7223 */ /* 0x180fe20000010806 */
[----:B0-----:R-:W-:Y:S01]  /*12920*/  FSEL R67, R20, -INF , P5 ;  /* 0xff80000014437808 */ /* 0x001fe20002800000 */
[--C-:B------:R-:W-:Y:S01]  /*12930*/  FFMA.FTZ R168, R93, R8, -R6.reuse ;  /* 0x000000085da87223 */ /* 0x100fe20000010806 */
[----:B------:R-:W-:Y:S01]  /*12940*/  FMNMX.FTZ R10, R15, R10, !PT ;  /* 0x0000000a0f0a7209 */ /* 0x000fe20007810000 */
[-CC-:B------:R-:W-:Y:S01]  /*12950*/  FFMA.FTZ R176, R39, R8.reuse, -R6.reuse ;  /* 0x0000000827b07223 */ /* 0x180fe20000010806 */
[----:B---3--:R-:W-:Y:S01]  /*12960*/  FSEL R93, R24, -INF , P4 ;  /* 0xff800000185d7808 */ /* 0x008fe20002000000 */
[--C-:B------:R-:W-:Y:S01]  /*12970*/  FFMA.FTZ R39, R47, R8, -R6.reuse ;  /* 0x000000082f277223 */ /* 0x100fe20000010806 */
[----:B------:R-:W-:Y:S01]  /*12980*/  FMNMX.FTZ R10, R21, R10, !PT ;  /* 0x0000000a150a7209 */ /* 0x000fe20007810000 */
[-CC-:B------:R-:W-:Y:S01]  /*12990*/  FFMA.FTZ R47, R95, R8.reuse, -R6.reuse ;  /* 0x000000085f2f7223 */ /* 0x180fe20000010806 */
[----:B-1----:R-:W-:Y:S01]  /*129a0*/  FSEL R95, R14, -INF , P3 ;  /* 0xff8000000e5f7808 */ /* 0x002fe20001800000 */
[--C-:B------:R-:W-:Y:S01]  /*129b0*/  FFMA.FTZ R170, R97, R8, -R6.reuse ;  /* 0x0000000861aa7223 */ /* 0x100fe20000010806 */
[----:B------:R-:W-:Y:S01]  /*129c0*/  FMNMX.FTZ R10, R25, R10, !PT ;  /* 0x0000000a190a7209 */ /* 0x000fe20007810000 */
[--C-:B------:R-:W-:Y:S01]  /*129d0*/  FFMA.FTZ R180, R9, R8, -R6.reuse ;  /* 0x0000000809b47223 */ /* 0x100fe20000010806 */
[----:B----4-:R-:W-:Y:S01]  /*129e0*/  FSEL R97, R12, -INF , P2 ;  /* 0xff8000000c617808 */ /* 0x010fe20001000000 */
[----:B------:R-:W-:Y:S01]  /*129f0*/  MUFU.EX2 R79, R79 ;  /* 0x0000004f004f7308 */ /* 0x000fe20000000800 */
[----:B------:R-:W-:Y:S01]  /*12a00*/  FMNMX.FTZ R10, R27, R10, !PT ;  /* 0x0000000a1b0a7209 */ /* 0x000fe20007810000 */
[-CC-:B------:R-:W-:Y:S01]  /*12a10*/  FFMA.FTZ R172, R59, R8.reuse, -R6.reuse ;  /* 0x000000083bac7223 */ /* 0x180fe20000010806 */
[-CC-:B------:R-:W-:Y:S01]  /*12a20*/  FFMA.FTZ R174, R65, R8.reuse, -R6.reuse ;  /* 0x0000000841ae7223 */ /* 0x180fe20000010806 */
[--C-:B------:R-:W-:Y:S01]  /*12a30*/  FFMA.FTZ R59, R99, R8, -R6.reuse ;  /* 0x00000008633b7223 */ /* 0x100fe20000010806 */
[----:B------:R-:W-:Y:S01]  /*12a40*/  FMNMX.FTZ R10, R29, R10, !PT ;  /* 0x0000000a1d0a7209 */ /* 0x000fe20007810000 */
[-CC-:B------:R-:W-:Y:S01]  /*12a50*/  FFMA.FTZ R152, R103, R8.reuse, -R6.reuse ;  /* 0x0000000867987223 */ /* 0x180fe20000010806 */
[--C-:B------:R-:W-:Y:S01]  /*12a60*/  FFMA.FTZ R65, R101, R8, -R6.reuse ;  /* 0x0000000865417223 */ /* 0x100fe20000010806 */
[----:B------:R-:W0:Y:S01]  /*12a70*/  MUFU.EX2 R180, R180 ;  /* 0x000000b400b47308 */ /* 0x000e220000000800 */
[----:B------:R-:W-:Y:S01]  /*12a80*/  FMNMX.FTZ R10, R33, R10, !PT ;  /* 0x0000000a210a7209 */ /* 0x000fe20007810000 */
[-CC-:B------:R-:W-:Y:S01]  /*12a90*/  FFMA.FTZ R154, R105, R8.reuse, -R6.reuse ;  /* 0x00000008699a7223 */ /* 0x180fe20000010806 */
[-CC-:B------:R-:W-:Y:S01]  /*12aa0*/  FFMA.FTZ R83, R107, R8.reuse, -R6.reuse ;  /* 0x000000086b537223 */ /* 0x180fe20000010806 */
[--C-:B------:R-:W-:Y:S01]  /*12ab0*/  FFMA.FTZ R156, R109, R8, -R6.reuse ;  /* 0x000000086d9c7223 */ /* 0x100fe20000010806 */
[----:B------:R-:W-:Y:S01]  /*12ac0*/  FMNMX.FTZ R10, R37, R10, !PT ;  /* 0x0000000a250a7209 */ /* 0x000fe20007810000 */
[-CC-:B------:R-:W-:Y:S01]  /*12ad0*/  FFMA.FTZ R87, R111, R8.reuse, -R6.reuse ;  /* 0x000000086f577223 */ /* 0x180fe20000010806 */
[--C-:B------:R-:W-:Y:S01]  /*12ae0*/  FFMA.FTZ R158, R113, R8, -R6.reuse ;  /* 0x00000008719e7223 */ /* 0x100fe20000010806 */
[----:B------:R-:W1:Y:S01]  /*12af0*/  MUFU.EX2 R182, R182 ;  /* 0x000000b600b67308 */ /* 0x000e620000000800 */
[----:B------:R-:W-:Y:S01]  /*12b00*/  FMNMX.FTZ R10, R43, R10, !PT ;  /* 0x0000000a2b0a7209 */ /* 0x000fe20007810000 */
[-CC-:B------:R-:W-:Y:S01]  /*12b10*/  FFMA.FTZ R99, R115, R8.reuse, -R6.reuse ;  /* 0x0000000873637223 */ /* 0x180fe20000010806 */
[-CC-:B------:R-:W-:Y:S01]  /*12b20*/  FFMA.FTZ R160, R117, R8.reuse, -R6.reuse ;  /* 0x0000000875a07223 */ /* 0x180fe20000010806 */
[--C-:B------:R-:W-:Y:S01]  /*12b30*/  FFMA.FTZ R101, R119, R8, -R6.reuse ;  /* 0x0000000877657223 */ /* 0x100fe20000010806 */
[----:B------:R-:W-:Y:S01]  /*12b40*/  FMNMX.FTZ R10, R49, R10, !PT ;  /* 0x0000000a310a7209 */ /* 0x000fe20007810000 */
[-CC-:B------:R-:W-:Y:S01]  /*12b50*/  FFMA.FTZ R162, R121, R8.reuse, -R6.reuse ;  /* 0x0000000879a27223 */ /* 0x180fe20000010806 */
[--C-:B------:R-:W-:Y:S01]  /*12b60*/  FFMA.FTZ R103, R123, R8, -R6.reuse ;  /* 0x000000087b677223 */ /* 0x100fe20000010806 */
[----:B------:R-:W2:Y:S01]  /*12b70*/  MUFU.EX2 R31, R31 ;  /* 0x0000001f001f7308 */ /* 0x000ea20000000800 */
[----:B------:R-:W-:Y:S01]  /*12b80*/  FMNMX.FTZ R10, R51, R10, !PT ;  /* 0x0000000a330a7209 */ /* 0x000fe20007810000 */
[-CC-:B------:R-:W-:Y:S01]  /*12b90*/  FFMA.FTZ R164, R125, R8.reuse, -R6.reuse ;  /* 0x000000087da47223 */ /* 0x180fe20000010806 */
[-CC-:B------:R-:W-:Y:S01]  /*12ba0*/  FFMA.FTZ R105, R127, R8.reuse, -R6.reuse ;  /* 0x000000087f697223 */ /* 0x180fe20000010806 */
[--C-:B------:R-:W-:Y:S01]  /*12bb0*/  FFMA.FTZ R166, R131, R8, -R6.reuse ;  /* 0x0000000883a67223 */ /* 0x100fe20000010806 */
[----:B------:R-:W-:Y:S01]  /*12bc0*/  FMNMX.FTZ R10, R53, R10, !PT ;  /* 0x0000000a350a7209 */ /* 0x000fe20007810000 */
[----:B------:R-:W-:Y:S01]  /*12bd0*/  FFMA.FTZ R107, R129, R8, -R6 ;  /* 0x00000008816b7223 */ /* 0x000fe20000010806 */
[--C-:B------:R-:W-:Y:S01]  /*12be0*/  IMAD.MOV.U32 R131, RZ, RZ, R151.reuse ;  /* 0x000000ffff837224 */ /* 0x100fe200078e0097 */
[----:B------:R-:W3:Y:S01]  /*12bf0*/  MUFU.EX2 R176, R176 ;  /* 0x000000b000b07308 */ /* 0x000ee20000000800 */
[----:B------:R-:W-:Y:S01]  /*12c00*/  FMNMX.FTZ R10, R55, R10, !PT ;  /* 0x0000000a370a7209 */ /* 0x000fe20007810000 */
[--C-:B------:R-:W-:Y:S01]  /*12c10*/  IMAD.MOV.U32 R129, RZ, RZ, R151.reuse ;  /* 0x000000ffff817224 */ /* 0x100fe200078e0097 */
[-C--:B------:R-:W-:Y:S01]  /*12c20*/  MOV R127, R151.reuse ;  /* 0x00000097007f7202 */ /* 0x080fe20000000f00 */
[--C-:B------:R-:W-:Y:S01]  /*12c30*/  IMAD.MOV.U32 R125, RZ, RZ, R151.reuse ;  /* 0x000000ffff7d7224 */ /* 0x100fe200078e0097 */
[----:B------:R-:W-:Y:S01]  /*12c40*/  FMNMX.FTZ R10, R57, R10, !PT ;  /* 0x0000000a390a7209 */ /* 0x000fe20007810000 */
[--C-:B------:R-:W-:Y:S01]  /*12c50*/  IMAD.MOV.U32 R123, RZ, RZ, R151.reuse ;  /* 0x000000ffff7b7224 */ /* 0x100fe200078e0097 */
[-C--:B------:R-:W-:Y:S01]  /*12c60*/  MOV R121, R151.reuse ;  /* 0x0000009700797202 */ /* 0x080fe20000000f00 */
[----:B------:R-:W4:Y:S01]  /*12c70*/  MUFU.EX2 R35, R35 ;  /* 0x0000002300237308 */ /* 0x000f220000000800 */
[----:B------:R-:W-:Y:S01]  /*12c80*/  FMNMX.FTZ R10, R63, R10, !PT ;  /* 0x0000000a3f0a7209 */ /* 0x000fe20007810000 */
[--C-:B------:R-:W-:Y:S01]  /*12c90*/  IMAD.MOV.U32 R119, RZ, RZ, R151.reuse ;  /* 0x000000ffff777224 */ /* 0x100fe200078e0097 */
[-C--:B------:R-:W-:Y:S01]  /*12ca0*/  MOV R115, R151.reuse ;  /* 0x0000009700737202 */ /* 0x080fe20000000f00 */
[--C-:B------:R-:W-:Y:S01]  /*12cb0*/  IMAD.MOV.U32 R117, RZ, RZ, R151.reuse ;  /* 0x000000ffff757224 */ /* 0x100fe200078e0097 */
[----:B------:R-:W-:Y:S01]  /*12cc0*/  FMNMX.FTZ R10, R69, R10, !PT ;  /* 0x0000000a450a7209 */ /* 0x000fe20007810000 */
[--C-:B------:R-:W-:Y:S01]  /*12cd0*/  IMAD.MOV.U32 R113, RZ, RZ, R151.reuse ;  /* 0x000000ffff717224 */ /* 0x100fe200078e0097 */
[----:B------:R-:W-:Y:S01]  /*12ce0*/  MOV R109, R151 ;  /* 0x00000097006d7202 */ /* 0x000fe20000000f00 */
[----:B------:R-:W4:Y:S01]  /*12cf0*/  MUFU.EX2 R178, R178 ;  /* 0x000000b200b27308 */ /* 0x000f220000000800 */
[----:B------:R-:W-:Y:S01]  /*12d00*/  FMNMX.FTZ R10, R71, R10, !PT ;  /* 0x0000000a470a7209 */ /* 0x000fe20007810000 */
[----:B------:R-:W-:-:S03]  /*12d10*/  IMAD.MOV.U32 R111, RZ, RZ, R151 ;  /* 0x000000ffff6f7224 */ /* 0x000fc600078e0097 */
[----:B------:R-:W-:-:S03]  /*12d20*/  FMNMX.FTZ R10, R73, R10, !PT ;  /* 0x0000000a490a7209 */ /* 0x000fc60007810000 */
[----:B------:R-:W4:Y:S01]  /*12d30*/  MUFU.EX2 R39, R39 ;  /* 0x0000002700277308 */ /* 0x000f220000000800 */
        /* <DEDUP_REMOVED lines=56> */
[----:B------:R-:W-:Y:S01]  /*130c0*/  FADD.FTZ R34, R178, R3 ;  /* 0x00000003b2227221 */ /* 0x000fe20000010000 */
        /* <DEDUP_REMOVED lines=19> */
[-CC-:B------:R-:W-:Y:S01]  /*13200*/  FFMA.FTZ R67, R67, R8.reuse, -R24.reuse ;  /* 0x0000000843437223 */ /* 0x180fe20000010818 */
[-CC-:B------:R-:W-:Y:S01]  /*13210*/  FFMA.FTZ R93, R93, R8.reuse, -R24.reuse ;  /* 0x000000085d5d7223 */ /* 0x180fe20000010818 */
[-CC-:B------:R-:W-:Y:S01]  /*13220*/  FFMA.FTZ R95, R95, R8.reuse, -R24.reuse ;  /* 0x000000085f5f7223 */ /* 0x180fe20000010818 */
[----:B------:R-:W1:Y:S01]  /*13230*/  MUFU.EX2 R12, R12 ;  /* 0x0000000c000c7308 */ /* 0x000e620000000800 */
[----:B--2---:R-:W-:Y:S01]  /*13240*/  FADD.FTZ R36, R10, R3 ;  /* 0x000000030a247221 */ /* 0x004fe20000010000 */
[----:B------:R-:W-:Y:S01]  /*13250*/  FFMA.FTZ R97, R97, R8, -R24 ;  /* 0x0000000861617223 */ /* 0x000fe20000010818 */
[----:B------:R-:W-:-:S02]  /*13260*/  F2FP.F16.F32.PACK_AB R181, R6, R181 ;  /* 0x000000b506b5723e */ /* 0x000fc400000000ff */
[----:B------:R-:W-:Y:S02]  /*13270*/  F2FP.F16.F32.PACK_AB R183, R10, R183 ;  /* 0x000000b70ab7723e */ /* 0x000fe400000000ff */
[----:B------:R-:W-:Y:S01]  /*13280*/  F2FP.F16.F32.PACK_AB R180, R79, R180 ;  /* 0x000000b44fb4723e */ /* 0x000fe200000000ff */
[----:B------:R-:W2:Y:S01]  /*13290*/  MUFU.EX2 R179, R179 ;  /* 0x000000b300b37308 */ /* 0x000ea20000000800 */
[----:B0-----:R-:W-:Y:S01]  /*132a0*/  FADD.FTZ R3, R177, R36 ;  /* 0x00000024b1037221 */ /* 0x001fe20000010000 */
[----:B------:R-:W-:Y:S02]  /*132b0*/  F2FP.F16.F32.PACK_AB R182, R31, R182 ;  /* 0x000000b61fb6723e */ /* 0x000fe400000000ff */
[----:B------:R-:W-:Y:S02]  /*132c0*/  F2FP.F16.F32.PACK_AB R176, R35, R176 ;  /* 0x000000b023b0723e */ /* 0x000fe400000000ff */
[----:B------:R-:W-:Y:S02]  /*132d0*/  F2FP.F16.F32.PACK_AB R178, R39, R178 ;  /* 0x000000b227b2723e */ /* 0x000fe400000000ff */
[----:B------:R-:W0:Y:S01]  /*132e0*/  MUFU.EX2 R14, R14 ;  /* 0x0000000e000e7308 */ /* 0x000e220000000800 */
[----:B-1----:R-:W-:Y:S01]  /*132f0*/  FADD.FTZ R36, R12, R3 ;  /* 0x000000030c247221 */ /* 0x002fe20000010000 */
[----:B------:R-:W-:Y:S01]  /*13300*/  FADD.FTZ R3, R45, R38 ;  /* 0x000000262d037221 */ /* 0x000fe20000010000 */
[----:B------:R-:W-:-:S02]  /*13310*/  F2FP.F16.F32.PACK_AB R172, R41, R172 ;  /* 0x000000ac29ac723e */ /* 0x000fc400000000ff */
[----:B------:R-:W-:Y:S01]  /*13320*/  F2FP.F16.F32.PACK_AB R174, R45, R174 ;  /* 0x000000ae2dae723e */ /* 0x000fe200000000ff */
[----:B------:R-:W-:Y:S01]  /*13330*/  FADD.FTZ R38, R168, R3 ;  /* 0x00000003a8267221 */ /* 0x000fe20000010000 */
[----:B------:R-:W-:Y:S01]  /*13340*/  @!P1 IADD3 R3, R0, 0x34840, RZ ;  /* 0x0003484000039810 */ /* 0x000fe20007ffe0ff */
[----:B------:R-:W1:Y:S01]  /*13350*/  MUFU.EX2 R173, R173 ;  /* 0x000000ad00ad7308 */ /* 0x000e620000000800 */
[----:B--2---:R-:W-:Y:S01]  /*13360*/  FADD.FTZ R5, R179, R36 ;  /* 0x00000024b3057221 */ /* 0x004fe20000010000 */
[C---:B------:R-:W-:Y:S01]  /*13370*/  FADD.FTZ R11, R47.reuse, R38 ;  /* 0x000000262f0b7221 */ /* 0x040fe20000010000 */
[----:B------:R-:W-:Y:S02]  /*13380*/  @!P1 PRMT R3, RZ, 0x654, R3 ;  /* 0x00000654ff039816 */ /* 0x000fe40000000003 */
[----:B------:R-:W-:Y:S02]  /*13390*/  F2FP.F16.F32.PACK_AB R168, R47, R168 ;  /* 0x000000a82fa8723e */ /* 0x000fe400000000ff */
[----:B------:R2:W-:Y:S01]  /*133a0*/  @!P1 SYNCS.ARRIVE.TRANS64.RED.A1T0 RZ, [R3+URZ], RZ ;  /* 0x000000ff03ff99a7 */ /* 0x0005e2000810043f */
[----:B------:R-:W3:Y:S01]  /*133b0*/  MUFU.EX2 R20, R20 ;  /* 0x0000001400147308 */ /* 0x000ee20000000800 */
[----:B0-----:R-:W-:Y:S01]  /*133c0*/  FADD.FTZ R36, R14, R5 ;  /* 0x000000050e247221 */ /* 0x001fe20000010000 */
[----:B------:R-:W-:-:S02]  /*133d0*/  F2FP.F16.F32.PACK_AB R177, R12, R177 ;  /* 0x000000b10cb1723e */ /* 0x000fc400000000ff */
[----:B------:R-:W-:Y:S02]  /*133e0*/  F2FP.F16.F32.PACK_AB R179, R14, R179 ;  /* 0x000000b30eb3723e */ /* 0x000fe400000000ff */
[----:B------:R-:W-:Y:S02]  /*133f0*/  MOV R85, 0x3f800000 ;  /* 0x3f80000000557802 */ /* 0x000fe40000000f00 */
[----:B------:R-:W2:Y:S01]  /*13400*/  MUFU.EX2 R175, R175 ;  /* 0x000000af00af7308 */ /* 0x000ea20000000800 */
[----:B-1----:R-:W-:Y:S01]  /*13410*/  FADD.FTZ R5, R173, R36 ;  /* 0x00000024ad057221 */ /* 0x002fe20000010000 */
[----:B------:R-:W-:Y:S01]  /*13420*/  FADD.FTZ R36, R170, R11 ;  /* 0x0000000baa247221 */ /* 0x000fe20000010000 */
[----:B------:R-:W-:-:S05]  /*13430*/  F2FP.F16.F32.PACK_AB R170, R59, R170 ;  /* 0x000000aa3baa723e */ /* 0x000fca00000000ff */
[----:B------:R-:W0:Y:S01]  /*13440*/  MUFU.EX2 R26, R26 ;  /* 0x0000001a001a7308 */ /* 0x000e220000000800 */
[C---:B---3--:R-:W-:Y:S01]  /*13450*/  FADD.FTZ R38, R20.reuse, R5 ;  /* 0x0000000514267221 */ /* 0x048fe20000010000 */
[----:B------:R-:W-:Y:S01]  /*13460*/  FADD.FTZ R5, R59, R36 ;  /* 0x000000243b057221 */ /* 0x000fe20000010000 */
[----:B------:R-:W-:Y:S01]  /*13470*/  FFMA.FTZ R36, R81, R8, -R24 ;  /* 0x0000000851247223 */ /* 0x000fe20000010818 */
[----:B------:R-:W-:Y:S02]  /*13480*/  F2FP.F16.F32.PACK_AB R173, R20, R173 ;  /* 0x000000ad14ad723e */ /* 0x000fe400000000ff */
[----:B------:R-:W-:Y:S01]  /*13490*/  FADD.FTZ R40, R152, R5 ;  /* 0x0000000598287221 */ /* 0x000fe20000010000 */
[----:B------:R-:W-:Y:S01]  /*134a0*/  F2FP.F16.F32.PACK_AB R152, R65, R152 ;  /* 0x000000984198723e */ /* 0x000fe200000000ff */
[----:B------:R-:W1:Y:S01]  /*134b0*/  MUFU.EX2 R169, R169 ;  /* 0x000000a900a97308 */ /* 0x000e620000000800 */
[----:B--2---:R-:W-:Y:S01]  /*134c0*/  FADD.FTZ R3, R175, R38 ;  /* 0x00000026af037221 */ /* 0x004fe20000010000 */
[----:B------:R-:W-:-:S04]  /*134d0*/  FADD.FTZ R5, R65, R40 ;  /* 0x0000002841057221 */ /* 0x000fc80000010000 */
[----:B------:R-:W-:Y:S01]  /*134e0*/  FADD.FTZ R40, R154, R5 ;  /* 0x000000059a287221 */ /* 0x000fe20000010000 */
[C---:B------:R-:W-:Y:S01]  /*134f0*/  F2FP.F16.F32.PACK_AB R154, R83.reuse, R154 ;  /* 0x0000009a539a723e */ /* 0x040fe200000000ff */
[----:B------:R-:W2:Y:S01]  /*13500*/  MUFU.EX2 R28, R28 ;  /* 0x0000001c001c7308 */ /* 0x000ea20000000800 */
[C---:B0-----:R-:W-:Y:S01]  /*13510*/  FADD.FTZ R38, R26.reuse, R3 ;  /* 0x000000031a267221 */ /* 0x041fe20000010000 */
[----:B------:R-:W-:Y:S01]  /*13520*/  FADD.FTZ R5, R83, R40 ;  /* 0x0000002853057221 */ /* 0x000fe20000010000 */
[----:B------:R-:W-:-:S03]  /*13530*/  F2FP.F16.F32.PACK_AB R175, R26, R175 ;  /* 0x000000af1aaf723e */ /* 0x000fc600000000ff */
[----:B------:R-:W-:Y:S01]  /*13540*/  FADD.FTZ R40, R156, R5 ;  /* 0x000000059c287221 */ /* 0x000fe20000010000 */
[----:B------:R-:W-:Y:S01]  /*13550*/  F2FP.F16.F32.PACK_AB R156, R87, R156 ;  /* 0x0000009c579c723e */ /* 0x000fe200000000ff */
[----:B------:R-:W0:Y:S01]  /*13560*/  MUFU.EX2 R171, R171 ;  /* 0x000000ab00ab7308 */ /* 0x000e220000000800 */
[----:B-1----:R-:W-:Y:S01]  /*13570*/  FADD.FTZ R3, R169, R38 ;  /* 0x00000026a9037221 */ /* 0x002fe20000010000 */
[----:B------:R-:W-:Y:S01]  /*13580*/  FADD.FTZ R5, R87, R40 ;  /* 0x0000002857057221 */ /* 0x000fe20000010000 */
[----:B------:R-:W-:-:S05]  /*13590*/  IMAD.MOV.U32 R87, RZ, RZ, 0x3f800000 ;  /* 0x3f800000ff577424 */ /* 0x000fca00078e00ff */
        /* <DEDUP_REMOVED lines=41> */
[----:B------:R-:W-:Y:S02]  /*13830*/  F2FP.F16.F32.PACK_AB R162, R103, R162 ;  /* 0x000000a267a2723e */ /* 0x000fe400000000ff */
[----:B------:R-:W-:-:S04]  /*13840*/  MOV R103, R151 ;  /* 0x0000009700677202 */ /* 0x000fc80000000f00 */
[----:B------:R-:W2:Y:S01]  /*13850*/  MUFU.EX2 R161, R161 ;  /* 0x000000a100a17308 */ /* 0x000ea20000000800 */
[C---:B0-----:R-:W-:Y:S01]  /*13860*/  FADD.FTZ R42, R36.reuse, R3 ;  /* 0x00000003242a7221 */ /* 0x041fe20000010000 */
[----:B------:R-:W-:-:S06]  /*13870*/  F2FP.F16.F32.PACK_AB R159, R36, R159 ;  /* 0x0000009f249f723e */ /* 0x000fcc00000000ff */
[----:B------:R-:W0:Y:S01]  /*13880*/  MUFU.EX2 R105, R105 ;  /* 0x0000006900697308 */ /* 0x000e220000000800 */
[----:B-1----:R-:W-:-:S07]  /*13890*/  FADD.FTZ R44, R164, R5 ;  /* 0x00000005a42c7221 */ /* 0x002fce0000010000 */
[----:B------:R1:W3:Y:S01]  /*138a0*/  MUFU.EX2 R24, R89 ;  /* 0x0000005900187308 */ /* 0x0002e20000000800 */
[----:B--2---:R-:W-:-:S07]  /*138b0*/  FADD.FTZ R3, R161, R42 ;  /* 0x0000002aa1037221 */ /* 0x004fce0000010000 */
[----:B------:R-:W2:Y:S01]  /*138c0*/  MUFU.EX2 R166, R166 ;  /* 0x000000a600a67308 */ /* 0x000ea20000000800 */
[C---:B0-----:R-:W-:Y:S01]  /*138d0*/  FADD.FTZ R5, R105.reuse, R44 ;  /* 0x0000002c69057221 */ /* 0x041fe20000010000 */
[----:B------:R-:W-:Y:S01]  /*138e0*/  F2FP.F16.F32.PACK_AB R164, R105, R164 ;  /* 0x000000a469a4723e */ /* 0x000fe200000000ff */
[--C-:B------:R-:W-:Y:S02]  /*138f0*/  IMAD.MOV.U32 R105, RZ, RZ, R151.reuse ;  /* 0x000000ffff697224 */ /* 0x100fe400078e0097 */
[----:B-1----:R-:W-:-:S03]  /*13900*/  IMAD.MOV.U32 R89, RZ, RZ, R151 ;  /* 0x000000ffff597224 */ /* 0x002fc600078e0097 */
[----:B------:R-:W0:Y:S01]  /*13910*/  MUFU.EX2 R91, R91 ;  /* 0x0000005b005b7308 */ /* 0x000e220000000800 */
[C---:B---3--:R-:W-:Y:S01]  /*13920*/  FADD.FTZ R42, R24.reuse, R3 ;  /* 0x00000003182a7221 */ /* 0x048fe20000010000 */
[----:B------:R-:W-:-:S06]  /*13930*/  F2FP.F16.F32.PACK_AB R161, R24, R161 ;  /* 0x000000a118a1723e */ /* 0x000fcc00000000ff */
[----:B------:R-:W1:Y:S01]  /*13940*/  MUFU.EX2 R38, R61 ;  /* 0x0000003d00267308 */ /* 0x000e620000000800 */
[----:B--2---:R-:W-:-:S07]  /*13950*/  FADD.FTZ R44, R166, R5 ;  /* 0x00000005a62c7221 */ /* 0x004fce0000010000 */
[----:B------:R-:W2:Y:S01]  /*13960*/  MUFU.EX2 R67, R67 ;  /* 0x0000004300437308 */ /* 0x000ea20000000800 */
[----:B0-----:R-:W-:-:S07]  /*13970*/  FADD.FTZ R5, R91, R42 ;  /* 0x0000002a5b057221 */ /* 0x001fce0000010000 */
[----:B------:R0:W3:Y:S01]  /*13980*/  MUFU.EX2 R40, R93 ;  /* 0x0000005d00287308 */ /* 0x0000e20000000800 */
[C---:B-1----:R-:W-:Y:S01]  /*13990*/  FADD.FTZ R10, R38.reuse, R5 ;  /* 0x00000005260a7221 */ /* 0x042fe20000010000 */
[----:B------:R-:W-:Y:S02]  /*139a0*/  F2FP.F16.F32.PACK_AB R163, R38, R91 ;  /* 0x0000005b26a3723e */ /* 0x000fe400000000ff */
[----:B------:R-:W-:-:S04]  /*139b0*/  MOV R91, R151 ;  /* 0x00000097005b7202 */ /* 0x000fc80000000f00 */
[----:B------:R-:W1:Y:S01]  /*139c0*/  MUFU.EX2 R95, R95 ;  /* 0x0000005f005f7308 */ /* 0x000e620000000800 */
[----:B--2---:R-:W-:Y:S01]  /*139d0*/  FADD.FTZ R5, R67, R10 ;  /* 0x0000000a43057221 */ /* 0x004fe20000010000 */
[----:B0-----:R-:W-:-:S06]  /*139e0*/  IMAD.MOV.U32 R93, RZ, RZ, R151 ;  /* 0x000000ffff5d7224 */ /* 0x001fcc00078e0097 */
[----:B------:R0:W2:Y:S01]  /*139f0*/  MUFU.EX2 R6, R97 ;  /* 0x0000006100067308 */ /* 0x0000a20000000800 */
[C---:B---3--:R-:W-:Y:S01]  /*13a00*/  FADD.FTZ R10, R40.reuse, R5 ;  /* 0x00000005280a7221 */ /* 0x048fe20000010000 */
[----:B------:R-:W-:-:S06]  /*13a10*/  F2FP.F16.F32.PACK_AB R165, R40, R67 ;  /* 0x0000004328a5723e */ /* 0x000fcc00000000ff */
[----:B------:R-:W3:Y:S01]  /*13a20*/  MUFU.EX2 R107, R107 ;  /* 0x0000006b006b7308 */ /* 0x000ee20000000800 */
[----:B-1----:R-:W-:Y:S01]  /*13a30*/  FADD.FTZ R5, R95, R10 ;  /* 0x0000000a5f057221 */ /* 0x002fe20000010000 */
[----:B0-----:R-:W-:-:S03]  /*13a40*/  MOV R97, R151 ;  /* 0x0000009700617202 */ /* 0x001fc60000000f00 */
[C---:B--2---:R-:W-:Y:S01]  /*13a50*/  FADD.FTZ R0, R6.reuse, R5 ;  /* 0x0000000506007221 */ /* 0x044fe20000010000 */
[----:B------:R-:W-:Y:S01]  /*13a60*/  VIADD R5, R149, 0xfffffffe ;  /* 0xfffffffe95057836 */ /* 0x000fe20000000000 */
[----:B------:R-:W-:Y:S01]  /*13a70*/  F2FP.F16.F32.PACK_AB R167, R6, R95 ;  /* 0x0000005f06a7723e */ /* 0x000fe200000000ff */
[--C-:B------:R-:W-:Y:S02]  /*13a80*/  IMAD.MOV.U32 R149, RZ, RZ, R151.reuse ;  /* 0x000000ffff957224 */ /* 0x100fe400078e0097 */
[--C-:B------:R-:W-:Y:S01]  /*13a90*/  IMAD.MOV.U32 R95, RZ, RZ, R151.reuse ;  /* 0x000000ffff5f7224 */ /* 0x100fe200078e0097 */
[----:B------:R-:W-:Y:S01]  /*13aa0*/  ISETP.GE.AND P2, PT, R5, R197, PT ;  /* 0x000000c50500720c */ /* 0x000fe20003f46270 */
[C---:B---3--:R-:W-:Y:S01]  /*13ab0*/  FADD.FTZ R3, R107.reuse, R44 ;  /* 0x0000002c6b037221 */ /* 0x048fe20000010000 */
[----:B------:R-:W-:Y:S01]  /*13ac0*/  F2FP.F16.F32.PACK_AB R166, R107, R166 ;  /* 0x000000a66ba6723e */ /* 0x000fe200000000ff */
[----:B------:R-:W-:-:S10]  /*13ad0*/  IMAD.MOV.U32 R107, RZ, RZ, R151 ;  /* 0x000000ffff6b7224 */ /* 0x000fd400078e0097 */
[----:B------:R-:W-:Y:S05]  /*13ae0*/  @!P2 BRA `(.L_x_595) ;  /* 0x0000002c009ca947 */ /* 0x000fea0003800000 */
[----:B------:R-:W-:Y:S01]  /*13af0*/  IMAD.MOV.U32 R10, RZ, RZ, R9 ;  /* 0x000000ffff0a7224 */ /* 0x000fe200078e0009 */
[----:B------:R-:W-:Y:S01]  /*13b00*/  MOV R13, R196 ;  /* 0x000000c4000d7202 */ /* 0x000fe20000000f00 */
[----:B------:R-:W-:Y:S01]  /*13b10*/  IMAD.MOV.U32 R11, RZ, RZ, R7 ;  /* 0x000000ffff0b7224 */ /* 0x000fe200078e0007 */
[----:B------:R-:W-:Y:S01]  /*13b20*/  CS2R R150, SRZ ;  /* 0x0000000000967805 */ /* 0x000fe2000001ff00 */
[----:B------:R-:W-:Y:S01]  /*13b30*/  IMAD.MOV.U32 R6, RZ, RZ, R194 ;  /* 0x000000ffff067224 */ /* 0x000fe200078e00c2 */
[----:B------:R-:W-:Y:S01]  /*13b40*/  CS2R R146, SRZ ;  /* 0x0000000000927805 */ /* 0x000fe2000001ff00 */
[----:B------:R-:W-:Y:S01]  /*13b50*/  IMAD.MOV.U32 R87, RZ, RZ, 0x3f800000 ;  /* 0x3f800000ff577424 */ /* 0x000fe200078e00ff */
        /* <DEDUP_REMOVED lines=29> */
[----:B------:R-:W-:-:S07]  /*13d30*/  CS2R R88, SRZ ;  /* 0x0000000000587805 */ /* 0x000fce000001ff00 */
.L_x_606:
[----:B------:R-:W-:-:S04]  /*13d40*/  IADD3 R7, R6, 0x1, RZ ;  /* 0x0000000106077810 */ /* 0x000fc80007ffe0ff */
[----:B------:R-:W-:-:S04]  /*13d50*/  ISETP.NE.AND P2, PT, R7, 0x2, PT ;  /* 0x000000020700780c */ /* 0x000fc80003f45270 */
[----:B------:R-:W-:Y:S02]  /*13d60*/  SEL R196, RZ, 0x1, P2 ;  /* 0x00000001ffc47807 */ /* 0x000fe40001000000 */
[----:B------:R-:W-:Y:S02]  /*13d70*/  SEL R194, R7, RZ, P2 ;  /* 0x000000ff07c27207 */ /* 0x000fe40001000000 */
[----:B------:R-:W-:Y:S01]  /*13d80*/  LOP3.LUT R196, R13, R196, RZ, 0x3c, !PT ;  /* 0x000000c40dc47212 */ /* 0x000fe200078e3cff */
[----:B------:R-:W-:Y:S06]  /*13d90*/  @!P0 BRA `(.L_x_596) ;  /* 0x0000000000048947 */ /* 0x000fec0003800000 */
[----:B------:R-:W-:Y:S01]  /*13da0*/  BPT.TRAP 0x1 ;  /* 0x000000040000795c */ /* 0x000fe20000300000 */
.L_x_596:
[----:B------:R-:W-:Y:S01]  /*13db0*/  IMAD R12, R194, 0x8, R2 ;  /* 0x00000008c20c7824 */ /* 0x000fe200078e0202 */
[----:B------:R-:W-:-:S04]  /*13dc0*/  SHF.L.U32 R9, R196, 0x1f, RZ ;  /* 0x0000001fc4097819 */ /* 0x000fc800000006ff */
[----:B------:R0:W1:Y:S01]  /*13dd0*/  SYNCS.PHASECHK.TRANS64.TRYWAIT P2, [R12+URZ+0x34830], R9 ;  /* 0x034830090c0075a7 */ /* 0x000062000804017f */
[----:B------:R-:W-:Y:S05]  /*13de0*/  @!P0 BRA `(.L_x_597) ;  /* 0x0000000000048947 */ /* 0x000fea0003800000 */
[----:B------:R-:W-:Y:S01]  /*13df0*/  BPT.TRAP 0x1 ;  /* 0x000000040000795c */ /* 0x000fe20000300000 */
.L_x_597:
[----:B------:R-:W-:Y:S01]  /*13e00*/  IMAD R7, R194, 0xc00, R4 ;  /* 0x00000c00c2077824 */ /* 0x000fe200078e0204 */
[----:B------:R-:W-:Y:S03]  /*13e10*/  BSSY B1, `(.L_x_598) ;  /* 0x0000006000017945 */ /* 0x000fe60003800000 */
[C---:B------:R-:W-:Y:S01]  /*13e20*/  VIADD R14, R7.reuse, 0x2 ;  /* 0x00000002070e7836 */ /* 0x040fe20000000000 */
[----:B------:R-:W-:Y:S01]  /*13e30*/  IADD3 R20, R7, 0x4, RZ ;  /* 0x0000000407147810 */ /* 0x000fe20007ffe0ff */
[----:B-1----:R-:W-:Y:S06]  /*13e40*/  @P2 BRA `(.L_x_599) ;  /* 0x0000000000082947 */ /* 0x002fec0003800000 */
[----:B------:R-:W1:Y:S02]  /*13e50*/  SYNCS.PHASECHK.TRANS64.TRYWAIT P2, [R12+URZ+0x34830], R9 ;  /* 0x034830090c0075a7 */ /* 0x000e64000804017f */
[----:B-1----:R-:W-:Y:S05]  /*13e60*/  @!P2 BRA `(.L_x_600) ;  /* 0x000000ec00b4a947 */ /* 0x002fea0003800000 */
.L_x_599:
[----:B------:R-:W-:Y:S05]  /*13e70*/  BSYNC B1 ;  /* 0x0000000000017941 */ /* 0x000fea0003800000 */
.L_x_598:
[----:B------:R-:W2:Y:S01]  /*13e80*/  LDL.64 R24, [R1+0x40] ;  /* 0x0000400001187983 */ /* 0x000ea20000100a00 */
[----:B------:R-:W-:Y:S02]  /*13e90*/  IMAD.MOV.U32 R8, RZ, RZ, R7 ;  /* 0x000000ffff087224 */ /* 0x000fe400078e0007 */
[----:B01----:R-:W-:Y:S01]  /*13ea0*/  IMAD.MOV.U32 R9, RZ, RZ, 0x40000040 ;  /* 0x40000040ff097424 */ /* 0x003fe200078e00ff */
[----:B------:R0:W-:Y:S02]  /*13eb0*/  STL.64 [R1+0xa0], R10 ;  /* 0x0000a00a01007387 */ /* 0x0001e40000100a00 */
[----:B------:R-:W-:Y:S01]  /*13ec0*/  R2UR UR6, R8 ;  /* 0x00000000080672ca */ /* 0x000fe200000e0000 */
[----:B------:R-:W-:-:S05]  /*13ed0*/  VIADD R8, R7, 0x6 ;  /* 0x0000000607087836 */ /* 0x000fca0000000000 */
[----:B------:R-:W-:Y:S01]  /*13ee0*/  R2UR UR18, R8 ;  /* 0x00000000081272ca */ /* 0x000fe200000e0000 */
[C---:B------:R-:W-:Y:S01]  /*13ef0*/  VIADD R8, R7.reuse, 0x404 ;  /* 0x0000040407087836 */ /* 0x040fe20000000000 */
[----:B0-----:R-:W3:Y:S04]  /*13f00*/  LDL.64 R10, [R1+0x30] ;  /* 0x00003000010a7983 */ /* 0x001ee80000100a00 */
[----:B------:R-:W-:Y:S02]  /*13f10*/  R2UR UR30, R8 ;  /* 0x00000000081e72ca */ /* 0x000fe400000e0000 */
[C---:B------:R-:W-:Y:S01]  /*13f20*/  IADD3 R8, R7.reuse, 0x802, RZ ;  /* 0x0000080207087810 */ /* 0x040fe20007ffe0ff */
[----:B------:R0:W-:Y:S03]  /*13f30*/  STL.64 [R1+0x98], R4 ;  /* 0x0000980401007387 */ /* 0x0001e60000100a00 */
[----:B------:R-:W-:Y:S01]  /*13f40*/  R2UR UR46, R8 ;  /* 0x00000000082e72ca */ /* 0x000fe200000e0000 */
[----:B------:R-:W-:Y:S01]  /*13f50*/  VIADD R8, R7, 0x806 ;  /* 0x0000080607087836 */ /* 0x000fe20000000000 */
[----:B------:R-:W-:-:S02]  /*13f60*/  R2UR UR7, R9 ;  /* 0x00000000090772ca */ /* 0x000fc400000e0000 */
[C---:B------:R-:W-:Y:S02]  /*13f70*/  R2UR UR19, R9.reuse ;  /* 0x00000000091372ca */ /* 0x040fe400000e0000 */
[C---:B------:R-:W-:Y:S02]  /*13f80*/  R2UR UR31, R9.reuse ;  /* 0x00000000091f72ca */ /* 0x040fe400000e0000 */
[C---:B------:R-:W-:Y:S01]  /*13f90*/  R2UR UR47, R9.reuse ;  /* 0x00000000092f72ca */ /* 0x040fe200000e0000 */
[----:B0-----:R-:W4:Y:S01]  /*13fa0*/  LDL.64 R4, [R1+0x28] ;  /* 0x0000280001047983 */ /* 0x001f220000100a00 */
[----:B------:R-:W-:Y:S02]  /*13fb0*/  R2UR UR54, R8 ;  /* 0x00000000083672ca */ /* 0x000fe400000e0000 */
[----:B------:R-:W-:Y:S01]  /*13fc0*/  R2UR UR55, R9 ;  /* 0x00000000093772ca */ /* 0x000fe200000e0000 */
[----:B------:R0:W-:Y:S04]  /*13fd0*/  STL.64 [R1+0x90], R2 ;  /* 0x0000900201007387 */ /* 0x0001e80000100a00 */
[----:B------:R-:W3:Y:S01]  /*13fe0*/  LDL.64 R8, [R1+0x38] ;  /* 0x0000380001087983 */ /* 0x000ee20000100a00 */
        /* <DEDUP_REMOVED lines=64> */
[----:B------:R-:W-:Y:S01]  /*143f0*/  MOV R15, 0x40000040 ;  /* 0x40000040000f7802 */ /* 0x000fe20000000f00 */
[----:B0-----:R-:W4:Y:S01]  /*14400*/  LDL.64 R2, [R1+0x20] ;  /* 0x0000200001027983 */ /* 0x001f220000100a00 */
[----:B------:R-:W-:Y:S01]  /*14410*/  R2UR UR10, R14 ;  /* 0x000000000e0a72ca */ /* 0x000fe200000e0000 */
[----:B------:R-:W-:Y:S01]  /*14420*/  IMAD.MOV.U32 R14, RZ, RZ, R20 ;  /* 0x000000ffff0e7224 */ /* 0x000fe200078e0014 */
[----:B------:R-:W-:Y:S01]  /*14430*/  R2UR UR11, R15 ;  /* 0x000000000f0b72ca */ /* 0x000fe200000e0000 */
[----:B------:R-:W-:Y:S01]  /*14440*/  VIADD R20, R7, 0x402 ;  /* 0x0000040207147836 */ /* 0x000fe20000000000 */
[----:B------:R-:W-:-:S02]  /*14450*/  R2UR UR15, R15 ;  /* 0x000000000f0f72ca */ /* 0x000fc400000e0000 */
[----:B------:R-:W-:Y:S02]  /*14460*/  R2UR UR14, R14 ;  /* 0x000000000e0e72ca */ /* 0x000fe400000e0000 */
[----:B------:R-:W-:Y:S01]  /*14470*/  R2UR UR26, R20 ;  /* 0x00000000141a72ca */ /* 0x000fe200000e0000 */
[C---:B------:R-:W-:Y:S01]  /*14480*/  VIADD R20, R7.reuse, 0x800 ;  /* 0x0000080007147836 */ /* 0x040fe20000000000 */
[----:B------:R-:W-:Y:S02]  /*14490*/  MOV R21, 0x40000040 ;  /* 0x4000004000157802 */ /* 0x000fe40000000f00 */
[----:B------:R-:W-:Y:S02]  /*144a0*/  IADD3 R14, R7, 0x400, RZ ;  /* 0x00000400070e7810 */ /* 0x000fe40007ffe0ff */
[----:B------:R-:W-:Y:S02]  /*144b0*/  R2UR UR27, R21 ;  /* 0x00000000151b72ca */ /* 0x000fe400000e0000 */
[----:B------:R-:W-:-:S02]  /*144c0*/  R2UR UR42, R20 ;  /* 0x00000000142a72ca */ /* 0x000fc400000e0000 */
[----:B------:R-:W-:Y:S02]  /*144d0*/  R2UR UR43, R21 ;  /* 0x00000000152b72ca */ /* 0x000fe400000e0000 */
[----:B------:R-:W4:Y:S01]  /*144e0*/  LDL.64 R20, [R1+0x18] ;  /* 0x0000180001147983 */ /* 0x000f220000100a00 */
[----:B------:R-:W-:Y:S01]  /*144f0*/  R2UR UR22, R14 ;  /* 0x000000000e1672ca */ /* 0x000fe200000e0000 */
[----:B------:R-:W-:Y:S01]  /*14500*/  VIADD R14, R7, 0x406 ;  /* 0x00000406070e7836 */ /* 0x000fe20000000000 */
[C---:B------:R-:W-:Y:S02]  /*14510*/  R2UR UR23, R15.reuse ;  /* 0x000000000f1772ca */ /* 0x040fe400000e0000 */
[----:B------:R-:W-:Y:S02]  /*14520*/  R2UR UR35, R15 ;  /* 0x000000000f2372ca */ /* 0x000fe400000e0000 */
[----:B------:R-:W-:Y:S01]  /*14530*/  R2UR UR34, R14 ;  /* 0x000000000e2272ca */ /* 0x000fe200000e0000 */
[----:B------:R-:W-:Y:S01]  /*14540*/  VIADD R14, R7, 0x804 ;  /* 0x00000804070e7836 */ /* 0x000fe20000000000 */
[----:B------:R-:W-:-:S04]  /*14550*/  R2UR UR51, R15 ;  /* 0x000000000f3372ca */ /* 0x000fc800000e0000 */
[----:B------:R-:W-:Y:S02]  /*14560*/  R2UR UR50, R14 ;  /* 0x000000000e3272ca */ /* 0x000fe400000e0000 */
[----:B------:R-:W4:Y:S01]  /*14570*/  LDL.64 R14, [R1+0x8] ;  /* 0x00000800010e7983 */ /* 0x000f220000100a00 */
[----:B--2---:R-:W-:Y:S02]  /*14580*/  R2UR UR4, R24 ;  /* 0x00000000180472ca */ /* 0x004fe400000e0000 */
[----:B------:R-:W-:Y:S02]  /*14590*/  R2UR UR5, R25 ;  /* 0x00000000190572ca */ /* 0x000fe400000e0000 */
[----:B------:R-:W-:-:S11]  /*145a0*/  WARPGROUP.ARRIVE ;  /* 0x00000000000079c5 */ /* 0x000fd60000000000 */
[----:B------:R-:W-:Y:S01]  /*145b0*/  HGMMA.64x128x16.F32 R24, gdesc[UR4], RZ, !UPT, gsb0 ;  /* 0x01e00000041879f0 */ /* 0x000fe2000c0008ff */
[----:B---3--:R-:W-:Y:S02]  /*145c0*/  R2UR UR8, R8 ;  /* 0x00000000080872ca */ /* 0x008fe400000e0000 */
[----:B------:R-:W-:Y:S02]  /*145d0*/  R2UR UR9, R9 ;  /* 0x00000000090972ca */ /* 0x000fe400000e0000 */
[----:B------:R-:W-:Y:S01]  /*145e0*/  R2UR UR12, R10 ;  /* 0x000000000a0c72ca */ /* 0x000fe200000e0000 */
[----:B------:R-:W2:Y:S01]  /*145f0*/  LDL.64 R8, [R1] ;  /* 0x0000000001087983 */ /* 0x000ea20000100a00 */
[----:B------:R-:W-:Y:S02]  /*14600*/  WARPGROUP.DEPBAR.LE gsb0, 0x0 ;  /* 0x00008000000079c5 */ /* 0x000fe40000010000 */
[----:B------:R-:W-:-:S07]  /*14610*/  WARPGROUP.ARRIVE ;  /* 0x00000000000079c5 */ /* 0x000fce0000000000 */
[----:B------:R-:W-:Y:S01]  /*14620*/  HGMMA.64x128x16.F32 R24, gdesc[UR8], R24, gsb0 ;  /* 0x01e00000081879f0 */ /* 0x000fe20008000818 */
[----:B------:R-:W-:Y:S02]  /*14630*/  R2UR UR13, R11 ;  /* 0x000000000b0d72ca */ /* 0x000fe400000e0000 */
[----:B----4-:R-:W-:Y:S01]  /*14640*/  R2UR UR16, R4 ;  /* 0x00000000041072ca */ /* 0x010fe200000e0000 */
[----:B------:R0:W5:Y:S01]  /*14650*/  LDL.LU.64 R10, [R1+0xa0] ;  /* 0x0000a000010a7983 */ /* 0x0001620000300a00 */
[----:B------:R-:W-:Y:S02]  /*14660*/  R2UR UR17, R5 ;  /* 0x00000000051172ca */ /* 0x000fe400000e0000 */
[----:B------:R-:W-:Y:S01]  /*14670*/  R2UR UR20, R2 ;  /* 0x00000000021472ca */ /* 0x000fe200000e0000 */
[----:B------:R0:W5:Y:S01]  /*14680*/  LDL.LU.64 R4, [R1+0x98] ;  /* 0x0000980001047983 */ /* 0x0001620000300a00 */
[----:B------:R-:W-:Y:S02]  /*14690*/  WARPGROUP.DEPBAR.LE gsb0, 0x0 ;  /* 0x00008000000079c5 */ /* 0x000fe40000010000 */
[----:B------:R-:W-:-:S06]  /*146a0*/  WARPGROUP.ARRIVE ;  /* 0x00000000000079c5 */ /* 0x000fcc0000000000 */
[----:B------:R-:W-:Y:S01]  /*146b0*/  HGMMA.64x128x16.F32 R24, gdesc[UR12], R24, gsb0 ;  /* 0x01e000000c1879f0 */ /* 0x000fe20008000818 */
[----:B------:R-:W-:Y:S02]  /*146c0*/  R2UR UR21, R3 ;  /* 0x00000000031572ca */ /* 0x000fe400000e0000 */
[----:B------:R-:W-:Y:S01]  /*146d0*/  R2UR UR24, R20 ;  /* 0x00000000141872ca */ /* 0x000fe200000e0000 */
[----:B------:R0:W5:Y:S01]  /*146e0*/  LDL.LU.64 R2, [R1+0x90] ;  /* 0x0000900001027983 */ /* 0x0001620000300a00 */
[----:B------:R-:W-:Y:S02]  /*146f0*/  WARPGROUP.DEPBAR.LE gsb0, 0x0 ;  /* 0x00008000000079c5 */ /* 0x000fe40000010000 */
[----:B------:R-:W-:-:S06]  /*14700*/  WARPGROUP.ARRIVE ;  /* 0x00000000000079c5 */ /* 0x000fcc0000000000 */
[----:B------:R-:W-:Y:S01]  /*14710*/  HGMMA.64x128x16.F32 R24, gdesc[UR16], R24, gsb0 ;  /* 0x01e00000101879f0 */ /* 0x000fe20008000818 */
[----:B------:R-:W-:Y:S02]  /*14720*/  R2UR UR25, R21 ;  /* 0x00000000151972ca */ /* 0x000fe400000e0000 */
[----:B------:R-:W-:Y:S02]  /*14730*/  WARPGROUP.DEPBAR.LE gsb0, 0x0 ;  /* 0x00008000000079c5 */ /* 0x000fe40000010000 */
[----:B------:R-:W-:-:S07]  /*14740*/  WARPGROUP.ARRIVE ;  /* 0x00000000000079c5 */ /* 0x000fce0000000000 */
[----:B------:R-:W-:Y:S01]  /*14750*/  HGMMA.64x128x16.F32 R24, gdesc[UR20], R24, gsb0 ;  /* 0x01e00000141879f0 */ /* 0x000fe20008000818 */
[----:B------:R-:W-:Y:S02]  /*14760*/  R2UR UR28, R14 ;  /* 0x000000000e1c72ca */ /* 0x000fe400000e0000 */
[----:B------:R-:W-:Y:S01]  /*14770*/  R2UR UR29, R15 ;  /* 0x000000000f1d72ca */ /* 0x000fe200000e0000 */
[----:B------:R-:W-:Y:S02]  /*14780*/  WARPGROUP.DEPBAR.LE gsb0, 0x0 ;  /* 0x00008000000079c5 */ /* 0x000fe40000010000 */
[----:B------:R-:W-:-:S06]  /*14790*/  WARPGROUP.ARRIVE ;  /* 0x00000000000079c5 */ /* 0x000fcc0000000000 */
[----:B------:R-:W-:Y:S01]  /*147a0*/  HGMMA.64x128x16.F32 R24, gdesc[UR24], R24, gsb0 ;  /* 0x01e00000181879f0 */ /* 0x000fe20008000818 */
[----:B--2---:R-:W-:Y:S02]  /*147b0*/  R2UR UR32, R8 ;  /* 0x00000000082072ca */ /* 0x004fe400000e0000 */
[----:B------:R-:W-:Y:S01]  /*147c0*/  R2UR UR33, R9 ;  /* 0x00000000092172ca */ /* 0x000fe200000e0000 */
        /* <DEDUP_REMOVED lines=19> */
[----:B0-----:R-:W-:Y:S05]  /*14900*/  @!P0 BRA `(.L_x_601) ;  /* 0x0000000000048947 */ /* 0x001fea0003800000 */
[----:B------:R-:W-:Y:S01]  /*14910*/  BPT.TRAP 0x1 ;  /* 0x000000040000795c */ /* 0x000fe20000300000 */
.L_x_601:
[----:B------:R-:W-:Y:S02]  /*14920*/  SHF.L.U32 R7, R13, 0x1f, RZ ;  /* 0x0000001f0d077819 */ /* 0x000fe400000006ff */
[----:B-----5:R-:W-:-:S04]  /*14930*/  LEA R13, R6, R2, 0x3 ;  /* 0x00000002060d7211 */ /* 0x020fc800078e18ff */
[----:B------:R0:W1:Y:S01]  /*14940*/  SYNCS.PHASECHK.TRANS64.TRYWAIT P2, [R13+URZ+0x34850], R7 ;  /* 0x034850070d0075a7 */ /* 0x000062000804017f */
[----:B------:R-:W-:Y:S05]  /*14950*/  @!P0 BRA `(.L_x_602) ;  /* 0x0000000000048947 */ /* 0x000fea0003800000 */
[----:B------:R-:W-:Y:S01]  /*14960*/  BPT.TRAP 0x1 ;  /* 0x000000040000795c */ /* 0x000fe20000300000 */
.L_x_602:
[----:B------:R-:W-:Y:S04]  /*14970*/  BSSY B1, `(.L_x_603) ;  /* 0x0000004000017945 */ /* 0x000fe80003800000 */
[----:B-1----:R-:W-:Y:S05]  /*14980*/  @P2 BRA `(.L_x_604) ;  /* 0x0000000000082947 */ /* 0x002fea0003800000 */
[----:B------:R-:W1:Y:S02]  /*14990*/  SYNCS.PHASECHK.TRANS64.TRYWAIT P2, [R13+URZ+0x34850], R7 ;  /* 0x034850070d0075a7 */ /* 0x000e64000804017f */
[----:B-1----:R-:W-:Y:S05]  /*149a0*/  @!P2 BRA `(.L_x_605) ;  /* 0x000000e000f8a947 */ /* 0x002fea0003800000 */
.L_x_604:
[----:B------:R-:W-:Y:S05]  /*149b0*/  BSYNC B1 ;  /* 0x0000000000017941 */ /* 0x000fea0003800000 */
.L_x_603:
[----:B01----:R-:W-:Y:S01]  /*149c0*/  VIADD R7, R2, 0x400 ;  /* 0x0000040002077836 */ /* 0x003fe20000000000 */
[----:B------:R-:W-:Y:S01]  /*149d0*/  WARPGROUP.ARRIVE ;  /* 0x00000000000079c5 */ /* 0x000fe20000000000 */
[----:B------:R-:W-:Y:S02]  /*149e0*/  IMAD.MOV.U32 R9, RZ, RZ, 0x40000040 ;  /* 0x40000040ff097424 */ /* 0x000fe400078e00ff */
[----:B------:R-:W-:Y:S01]  /*149f0*/  FMUL.FTZ R20, R25, UR56 ;  /* 0x0000003819147c20 */ /* 0x000fe20008410000 */
[----:B------:R-:W-:Y:S01]  /*14a00*/  FMUL.FTZ R14, R26, UR56 ;  /* 0x000000381a0e7c20 */ /* 0x000fe20008410000 */
[----:B------:R-:W-:Y:S01]  /*14a10*/  SHF.R.U32.HI R7, RZ, 0x4, R7 ;  /* 0x00000004ff077819 */ /* 0x000fe20000011607 */
[----:B------:R-:W-:Y:S01]  /*14a20*/  FMUL.FTZ R26, R29, UR56 ;  /* 0x000000381d1a7c20 */ /* 0x000fe20008410000 */
[----:B------:R-:W-:Y:S01]  /*14a30*/  FMUL.FTZ R29, R33, UR56 ;  /* 0x00000038211d7c20 */ /* 0x000fe20008410000 */
[----:B------:R-:W-:Y:S01]  /*14a40*/  FMUL.FTZ R15, R27, UR56 ;  /* 0x000000381b0f7c20 */ /* 0x000fe20008410000 */
[----:B------:R-:W-:Y:S01]  /*14a50*/  LOP3.LUT R7, R7, 0x3fff, RZ, 0xc0, !PT ;  /* 0x00003fff07077812 */ /* 0x000fe200078ec0ff */
[----:B------:R-:W-:Y:S01]  /*14a60*/  MUFU.TANH R20, R20 ;  /* 0x0000001400147308 */ /* 0x000fe20000002400 */
[----:B------:R-:W-:Y:S01]  /*14a70*/  FMUL.FTZ R27, R34, UR56 ;  /* 0x00000038221b7c20 */ /* 0x000fe20008410000 */
[----:B------:R-:W-:Y:S01]  /*14a80*/  FMUL.FTZ R34, R37, UR56 ;  /* 0x0000003825227c20 */ /* 0x000fe20008410000 */
[----:B------:R-:W-:Y:S01]  /*14a90*/  LOP3.LUT R7, R7, 0x4000000, RZ, 0xfc, !PT ;  /* 0x0400000007077812 */ /* 0x000fe200078efcff */
[----:B------:R-:W-:Y:S01]  /*14aa0*/  FMUL.FTZ R37, R41, UR56 ;  /* 0x0000003829257c20 */ /* 0x000fe20008410000 */
[----:B------:R-:W-:Y:S01]  /*14ab0*/  FMUL.FTZ R21, R30, UR56 ;  /* 0x000000381e157c20 */ /* 0x000fe20008410000 */
[----:B------:R-:W-:Y:S01]  /*14ac0*/  FMUL.FTZ R30, R35, UR56 ;  /* 0x00000038231e7c20 */ /* 0x000fe20008410000 */
[----:B------:R-:W-:Y:S01]  /*14ad0*/  FMUL.FTZ R35, R42, UR56 ;  /* 0x000000382a237c20 */ /* 0x000fe20008410000 */
[----:B------:R-:W-:Y:S01]  /*14ae0*/  IMAD R6, R6, 0x800, R7 ;  /* 0x0000080006067824 */ /* 0x000fe200078e0207 */
[----:B------:R-:W-:Y:S01]  /*14af0*/  MOV R7, 0x40000040 ;  /* 0x4000004000077802 */ /* 0x000fe20000000f00 */
[----:B------:R-:W-:Y:S01]  /*14b00*/  MUFU.TANH R26, R26 ;  /* 0x0000001a001a7308 */ /* 0x000fe20000002400 */
[----:B------:R-:W-:Y:S01]  /*14b10*/  FMUL.FTZ R42, R44, UR56 ;  /* 0x000000382c2a7c20 */ /* 0x000fe20008410000 */
[C---:B------:R-:W-:Y:S01]  /*14b20*/  VIADD R8, R6.reuse, 0x80 ;  /* 0x0000008006087836 */ /* 0x040fe20000000000 */
[----:B------:R-:W-:Y:S01]  /*14b30*/  R2UR UR6, R6 ;  /* 0x00000000060672ca */ /* 0x000fe200000e0000 */
[----:B------:R-:W-:Y:S01]  /*14b40*/  FMUL.FTZ R25, R31, UR56 ;  /* 0x000000381f197c20 */ /* 0x000fe20008410000 */
[----:B------:R-:W-:Y:S01]  /*14b50*/  R2UR UR7, R7 ;  /* 0x00000000070772ca */ /* 0x000fe200000e0000 */
        /* <DEDUP_REMOVED lines=12> */
[----:B------:R-:W-:Y:S01]  /*14c20*/  HGMMA.64x128x16.F32 R88, R180, gdesc[UR4].tnspB, R88, gsb0 ;  /* 0x41e00004b4587df0 */ /* 0x000fe20008000858 */
[----:B------:R-:W-:Y:S01]  /*14c30*/  R2UR UR6, R8 ;  /* 0x00000000080672ca */ /* 0x000fe200000e0000 */
[----:B------:R-:W-:Y:S01]  /*14c40*/  FMUL.FTZ R49, R54, UR56 ;  /* 0x0000003836317c20 */ /* 0x000fe20008410000 */
[----:B------:R-:W-:Y:S01]  /*14c50*/  R2UR UR7, R9 ;  /* 0x00000000090772ca */ /* 0x000fe200000e0000 */
[----:B------:R-:W-:Y:S01]  /*14c60*/  IMAD.MOV.U32 R9, RZ, RZ, 0x40000040 ;  /* 0x40000040ff097424 */ /* 0x000fe200078e00ff */
[----:B------:R-:W-:Y:S01]  /*14c70*/  IADD3 R8, R6, 0x100, RZ ;  /* 0x0000010006087810 */ /* 0x000fe20007ffe0ff */
        /* <DEDUP_REMOVED lines=34> */
[----:B------:R-:W-:-:S02]  /*14ea0*/  IMAD.MOV.U32 R41, RZ, RZ, 0x40000040 ;  /* 0x40000040ff297424 */ /* 0x000fc400078e00ff */
[----:B------:R-:W-:Y:S01]  /*14eb0*/  FMUL.FTZ R78, R78, UR56 ;  /* 0x000000384e4e7c20 */ /* 0x000fe20008410000 */
[----:B------:R-:W-:Y:S01]  /*14ec0*/  FMUL.FTZ R79, R79, UR56 ;  /* 0x000000384f4f7c20 */ /* 0x000fe20008410000 */
[----:B------:R-:W-:Y:S01]  /*14ed0*/  FMUL.FTZ R81, R82, UR56 ;  /* 0x0000003852517c20 */ /* 0x000fe20008410000 */
[----:B------:R-:W-:Y:S01]  /*14ee0*/  FMUL.FTZ R82, R83, UR56 ;  /* 0x0000003853527c20 */ /* 0x000fe20008410000 */
[----:B------:R-:W-:Y:S01]  /*14ef0*/  FMUL.FTZ R83, R86, UR56 ;  /* 0x0000003856537c20 */ /* 0x000fe20008410000 */
[----:B------:R-:W-:Y:S01]  /*14f00*/  MUFU.TANH R50, R50 ;  /* 0x0000003200327308 */ /* 0x000fe20000002400 */
[----:B------:R-:W-:Y:S01]  /*14f10*/  FMUL.FTZ R87, R87, UR56 ;  /* 0x0000003857577c20 */ /* 0x000fe20008410000 */
[----:B------:R-:W-:Y:S01]  /*14f20*/  @!P1 VIADD R12, R12, 0x34840 ;  /* 0x000348400c0c9836 */ /* 0x000fe20000000000 */
[----:B------:R-:W-:Y:S01]  /*14f30*/  ISETP.GT.AND P2, PT, R5, R197, PT ;  /* 0x000000c50500720c */ /* 0x000fe20003f44270 */
[----:B------:R-:W-:Y:S01]  /*14f40*/  @!P1 VIADD R13, R13, 0x34860 ;  /* 0x000348600d0d9836 */ /* 0x000fe20000000000 */
[----:B------:R-:W-:-:S02]  /*14f50*/  IADD3 R5, R5, -0x1, RZ ;  /* 0xffffffff05057810 */ /* 0x000fc40007ffe0ff */
[----:B------:R-:W-:Y:S01]  /*14f60*/  @!P1 PRMT R12, RZ, 0x654, R12 ;  /* 0x00000654ff0c9816 */ /* 0x000fe2000000000c */
[----:B------:R-:W-:Y:S01]  /*14f70*/  MUFU.TANH R52, R52 ;  /* 0x0000003400347308 */ /* 0x000fe20000002400 */
[----:B------:R-:W-:-:S07]  /*14f80*/  @!P1 PRMT R13, RZ, 0x654, R13 ;  /* 0x00000654ff0d9816 */ /* 0x000fce000000000d */
        /* <DEDUP_REMOVED lines=11> */
[----:B------:R-:W-:-:S05]  /*15040*/  WARPGROUP.ARRIVE ;  /* 0x00000000000079c5 */ /* 0x000fca0000000000 */
[----:B------:R-:W-:Y:S01]  /*15050*/  MUFU.TANH R69, R69 ;  /* 0x0000004500457308 */ /* 0x000fe20000002400 */
[----:B------:R-:W-:Y:S01]  /*15060*/  HGMMA.64x128x16.F32 R88, R176, gdesc[UR4].tnspB, R88, gsb0 ;  /* 0x41e00004b0587df0 */ /* 0x000fe20008000858 */
[----:B------:R-:W-:Y:S01]  /*15070*/  R2UR UR6, R8 ;  /* 0x00000000080672ca */ /* 0x000fe200000e0000 */
[----:B------:R-:W-:Y:S01]  /*15080*/  VIADD R8, R6, 0x180 ;  /* 0x0000018006087836 */ /* 0x000fe20000000000 */
[----:B------:R-:W-:-:S04]  /*15090*/  R2UR UR7, R9 ;  /* 0x00000000090772ca */ /* 0x000fc800000e0000 */
[----:B------:R-:W-:Y:S01]  /*150a0*/  MUFU.TANH R72, R72 ;  /* 0x0000004800487308 */ /* 0x000fe20000002400 */
[----:B------:R-:W-:-:S07]  /*150b0*/  MOV R9, 0x40000040 ;  /* 0x4000004000097802 */ /* 0x000fce0000000f00 */
        /* <DEDUP_REMOVED lines=23> */
[----:B------:R-:W-:Y:S01]  /*15230*/  R2UR UR7, R9 ;  /* 0x00000000090772ca */ /* 0x000fe200000e0000 */
[----:B------:R-:W-:-:S03]  /*15240*/  IMAD.MOV.U32 R9, RZ, RZ, 0x40000040 ;  /* 0x40000040ff097424 */ /* 0x000fc600078e00ff */
        /* <DEDUP_REMOVED lines=18> */
[----:B------:R-:W-:-:S06]  /*15370*/  WARPGROUP.ARRIVE ;  /* 0x00000000000079c5 */ /* 0x000fcc0000000000 */
[----:B------:R-:W-:Y:S01]  /*15380*/  HGMMA.64x128x16.F32 R88, R168, gdesc[UR4].tnspB, R88, gsb0 ;  /* 0x41e00004a8587df0 */ /* 0x000fe20008000858 */
[----:B------:R-:W-:Y:S01]  /*15390*/  R2UR UR7, R9 ;  /* 0x00000000090772ca */ /* 0x000fe200000e0000 */
[----:B------:R-:W-:Y:S01]  /*153a0*/  FMUL.FTZ R9, R24, UR56 ;  /* 0x0000003818097c20 */ /* 0x000fe20008410000 */
[----:B------:R-:W-:Y:S01]  /*153b0*/  FMUL.FTZ R24, R28, UR56 ;  /* 0x000000381c187c20 */ /* 0x000fe20008410000 */
[----:B------:R-:W-:Y:S01]  /*153c0*/  FMUL.FTZ R28, R32, UR56 ;  /* 0x00000038201c7c20 */ /* 0x000fe20008410000 */
[----:B------:R-:W-:Y:S01]  /*153d0*/  FMUL.FTZ R32, R36, UR56 ;  /* 0x0000003824207c20 */ /* 0x000fe20008410000 */
[----:B------:R-:W-:Y:S01]  /*153e0*/  FMUL.FTZ R36, R40, UR56 ;  /* 0x0000003828247c20 */ /* 0x000fe20008410000 */
[----:B------:R-:W-:Y:S01]  /*153f0*/  R2UR UR6, R8 ;  /* 0x00000000080672ca */ /* 0x000fe200000e0000 */
[----:B------:R-:W0:Y:S01]  /*15400*/  MUFU.TANH R9, R9 ;  /* 0x0000000900097308 */ /* 0x000e220000002400 */
[----:B------:R-:W-:-:S07]  /*15410*/  IADD3 R40, R6, 0x280, RZ ;  /* 0x0000028006287810 */ /* 0x000fce0007ffe0ff */
[----:B------:R-:W1:Y:S08]  /*15420*/  MUFU.TANH R24, R24 ;  /* 0x0000001800187308 */ /* 0x000e700000002400 */
[----:B------:R-:W2:Y:S01]  /*15430*/  MUFU.TANH R28, R28 ;  /* 0x0000001c001c7308 */ /* 0x000ea20000002400 */
[----:B0-----:R-:W-:-:S04]  /*15440*/  FMNMX.FTZ R7, R9, R11, !PT ;  /* 0x0000000b09077209 */ /* 0x001fc80007810000 */
[----:B------:R-:W-:-:S03]  /*15450*/  FMNMX.FTZ R7, R20, R7, !PT ;  /* 0x0000000714077209 */ /* 0x000fc60007810000 */
[----:B------:R-:W0:Y:S01]  /*15460*/  MUFU.TANH R32, R32 ;  /* 0x0000002000207308 */ /* 0x000e220000002400 */
[----:B-1----:R-:W-:-:S04]  /*15470*/  FMNMX.FTZ R7, R24, R7, !PT ;  /* 0x0000000718077209 */ /* 0x002fc80007810000 */
[----:B------:R-:W-:-:S03]  /*15480*/  FMNMX.FTZ R7, R26, R7, !PT ;  /* 0x000000071a077209 */ /* 0x000fc60007810000 */
[----:B------:R-:W1:Y:S01]  /*15490*/  MUFU.TANH R36, R36 ;  /* 0x0000002400247308 */ /* 0x000e620000002400 */
[----:B--2---:R-:W-:-:S04]  /*154a0*/  FMNMX.FTZ R7, R28, R7, !PT ;  /* 0x000000071c077209 */ /* 0x004fc80007810000 */
[----:B------:R-:W-:-:S04]  /*154b0*/  FMNMX.FTZ R7, R29, R7, !PT ;  /* 0x000000071d077209 */ /* 0x000fc80007810000 */
        /* <DEDUP_REMOVED lines=23> */
[----:B------:R-:W-:Y:S01]  /*15630*/  FMNMX.FTZ R7, R80, R7, !PT ;  /* 0x0000000750077209 */ /* 0x000fe20007810000 */
[----:B------:R-:W-:Y:S02]  /*15640*/  WARPGROUP.DEPBAR.LE gsb0, 0x0 ;  /* 0x00008000000079c5 */ /* 0x000fe40000010000 */
[----:B------:R-:W-:Y:S01]  /*15650*/  WARPGROUP.ARRIVE ;  /* 0x00000000000079c5 */ /* 0x000fe20000000000 */
[----:B------:R-:W-:-:S04]  /*15660*/  FMNMX.FTZ R7, R76, R7, !PT ;  /* 0x000000074c077209 */ /* 0x000fc80007810000 */
[----:B------:R-:W-:Y:S01]  /*15670*/  FMNMX.FTZ R7, R77, R7, !PT ;  /* 0x000000074d077209 */ /* 0x000fe20007810000 */
[----:B------:R-:W-:Y:S01]  /*15680*/  HGMMA.64x128x16.F32 R88, R152, gdesc[UR4].tnspB, R88, gsb0 ;  /* 0x41e0000498587df0 */ /* 0x000fe20008000858 */
[----:B------:R-:W-:Y:S02]  /*15690*/  R2UR UR6, R40 ;  /* 0x00000000280672ca */ /* 0x000fe400000e0000 */
[----:B------:R-:W-:Y:S01]  /*156a0*/  R2UR UR7, R41 ;  /* 0x00000000290772ca */ /* 0x000fe200000e0000 */
[----:B------:R-:W0:Y:S01]  /*156b0*/  SHFL.BFLY PT, R8, R7, 0x2, 0x1f ;  /* 0x0c401f0007087f89 */ /* 0x000e2200000e0000 */
[----:B------:R-:W-:Y:S01]  /*156c0*/  MUFU.TANH R40, R87 ;  /* 0x0000005700287308 */ /* 0x000fe20000002400 */
[----:B0-----:R-:W-:-:S05]  /*156d0*/  FMNMX.FTZ R7, R7, R8, !PT ;  /* 0x0000000807077209 */ /* 0x001fca0007810000 */
[----:B------:R-:W0:Y:S02]  /*156e0*/  SHFL.BFLY PT, R8, R7, 0x1, 0x1f ;  /* 0x0c201f0007087f89 */ /* 0x000e2400000e0000 */
[----:B0-----:R-:W-:Y:S01]  /*156f0*/  FMNMX.FTZ R7, R7, R8, !PT ;  /* 0x0000000807077209 */ /* 0x001fe20007810000 */
[----:B------:R-:W-:-:S04]  /*15700*/  IMAD.U32 R8, RZ, RZ, UR61 ;  /* 0x0000003dff087e24 */ /* 0x000fc8000f8e00ff */
[----:B------:R-:W-:-:S04]  /*15710*/  FADD.FTZ R11, -R7, R11 ;  /* 0x0000000b070b7221 */ /* 0x000fc80000010100 */
[----:B------:R-:W-:-:S04]  /*15720*/  FMUL.FTZ R11, R11, R8 ;  /* 0x000000080b0b7220 */ /* 0x000fc80000410000 */
[----:B------:R0:W-:Y:S02]  /*15730*/  MUFU.EX2 R85, R11 ;  /* 0x0000000b00557308 */ /* 0x0001e40000000800 */
[----:B0-----:R-:W-:-:S04]  /*15740*/  FMUL.FTZ R11, R7, R8 ;  /* 0x00000008070b7220 */ /* 0x001fc80000410000 */
[--C-:B------:R-:W-:Y:S01]  /*15750*/  FFMA.FTZ R180, R9, R8, -R11.reuse ;  /* 0x0000000809b47223 */ /* 0x100fe2000001080b */
[----:B------:R-:W-:Y:S01]  /*15760*/  FMNMX.FTZ R9, R14, R10, !PT ;  /* 0x0000000a0e097209 */ /* 0x000fe20007810000 */
[-CC-:B------:R-:W-:Y:S01]  /*15770*/  FFMA.FTZ R176, R28, R8.reuse, -R11.reuse ;  /* 0x000000081cb07223 */ /* 0x180fe2000001080b */
[-CC-:B------:R-:W-:Y:S01]  /*15780*/  FFMA.FTZ R41, R29, R8.reuse, -R11.reuse ;  /* 0x000000081d297223 */ /* 0x180fe2000001080b */
[-CC-:B------:R-:W-:Y:S01]  /*15790*/  FFMA.FTZ R86, R26, R8.reuse, -R11.reuse ;  /* 0x000000081a567223 */ /* 0x180fe2000001080b */
        /* <DEDUP_REMOVED lines=27> */
[----:B------:R-:W-:Y:S01]  /*15950*/  FFMA.FTZ R56, R80, R8, -R11 ;  /* 0x0000000850387223 */ /* 0x000fe2000001080b */
[----:B------:R-:W-:Y:S01]  /*15960*/  FMNMX.FTZ R9, R35, R9, !PT ;  /* 0x0000000923097209 */ /* 0x000fe20007810000 */
[----:B------:R-:W0:Y:S03]  /*15970*/  MUFU.EX2 R180, R180 ;  /* 0x000000b400b47308 */ /* 0x000e260000000800 */
[----:B------:R-:W-:-:S04]  /*15980*/  FMNMX.FTZ R9, R38, R9, !PT ;  /* 0x0000000926097209 */ /* 0x000fc80007810000 */
[----:B------:R-:W-:Y:S01]  /*15990*/  FMNMX.FTZ R9, R39, R9, !PT ;  /* 0x0000000927097209 */ /* 0x000fe20007810000 */
[----:B------:R-:W1:Y:S03]  /*159a0*/  MUFU.EX2 R20, R20 ;  /* 0x0000001400147308 */ /* 0x000e660000000800 */
[----:B------:R-:W-:-:S04]  /*159b0*/  FMNMX.FTZ R9, R44, R9, !PT ;  /* 0x000000092c097209 */ /* 0x000fc80007810000 */
[----:B------:R-:W-:Y:S01]  /*159c0*/  FMNMX.FTZ R9, R45, R9, !PT ;  /* 0x000000092d097209 */ /* 0x000fe20007810000 */
[----:B------:R-:W2:Y:S01]  /*159d0*/  MUFU.EX2 R182, R182 ;  /* 0x000000b600b67308 */ /* 0x000ea20000000800 */
[----:B0-----:R-:W-:Y:S02]  /*159e0*/  FFMA.FTZ R3, R85, R3, R180 ;  /* 0x0000000355037223 */ /* 0x001fe400000100b4 */
[----:B------:R-:W-:-:S04]  /*159f0*/  FMNMX.FTZ R9, R47, R9, !PT ;  /* 0x000000092f097209 */ /* 0x000fc80007810000 */
[----:B------:R-:W-:Y:S01]  /*15a00*/  FMNMX.FTZ R9, R49, R9, !PT ;  /* 0x0000000931097209 */ /* 0x000fe20007810000 */
[----:B------:R-:W0:Y:S01]  /*15a10*/  MUFU.EX2 R86, R86 ;  /* 0x0000005600567308 */ /* 0x000e220000000800 */
[----:B------:R-:W-:Y:S02]  /*15a20*/  WARPGROUP.DEPBAR.LE gsb0, 0x0 ;  /* 0x00008000000079c5 */ /* 0x000fe40000010000 */
[----:B------:R-:W-:Y:S01]  /*15a30*/  FMNMX.FTZ R9, R51, R9, !PT ;  /* 0x0000000933097209 */ /* 0x000fe20007810000 */
[----:B------:R-:W-:Y:S01]  /*15a40*/  WARPGROUP.ARRIVE ;  /* 0x00000000000079c5 */ /* 0x000fe20000000000 */
[-CC-:B------:R-:W-:Y:S01]  /*15a50*/  FFMA.FTZ R152, R54, R8.reuse, -R11.reuse ;  /* 0x0000000836987223 */ /* 0x180fe2000001080b */
[-CC-:B------:R-:W-:Y:S01]  /*15a60*/  FFMA.FTZ R154, R58, R8.reuse, -R11.reuse ;  /* 0x000000083a9a7223 */ /* 0x180fe2000001080b */
[----:B------:R-:W-:Y:S01]  /*15a70*/  FMNMX.FTZ R9, R53, R9, !PT ;  /* 0x0000000935097209 */ /* 0x000fe20007810000 */
[-CC-:B------:R-:W-:Y:S01]  /*15a80*/  FFMA.FTZ R54, R73, R8.reuse, -R11.reuse ;  /* 0x0000000849367223 */ /* 0x180fe2000001080b */
[----:B------:R-:W-:Y:S01]  /*15a90*/  FFMA.FTZ R58, R76, R8, -R11 ;  /* 0x000000084c3a7223 */ /* 0x000fe2000001080b */
[----:B------:R-:W-:Y:S01]  /*15aa0*/  HGMMA.64x128x16.F32 R88, R156, gdesc[UR4].tnspB, R88, gsb0 ;  /* 0x41e000049c587df0 */ /* 0x000fe20008000858 */
[----:B------:R-:W-:Y:S01]  /*15ab0*/  FMNMX.FTZ R9, R55, R9, !PT ;  /* 0x0000000937097209 */ /* 0x000fe20007810000 */
[----:B------:R-:W-:Y:S01]  /*15ac0*/  MUFU.EX2 R176, R176 ;  /* 0x000000b000b07308 */ /* 0x000fe20000000800 */
[C---:B-1----:R-:W-:Y:S01]  /*15ad0*/  FADD.FTZ R3, R20.reuse, R3 ;  /* 0x0000000314037221 */ /* 0x042fe20000010000 */
[----:B------:R-:W-:-:S02]  /*15ae0*/  F2FP.F16.F32.PACK_AB R180, R20, R180 ;  /* 0x000000b414b4723e */ /* 0x000fc400000000ff */
[----:B------:R-:W-:Y:S01]  /*15af0*/  FMNMX.FTZ R9, R57, R9, !PT ;  /* 0x0000000939097209 */ /* 0x000fe20007810000 */
[----:B--2---:R-:W-:Y:S01]  /*15b00*/  FADD.FTZ R3, R182, R3 ;  /* 0x00000003b6037221 */ /* 0x004fe20000010000 */
[C---:B0-----:R-:W-:Y:S02]  /*15b10*/  F2FP.F16.F32.PACK_AB R182, R86.reuse, R182 ;  /* 0x000000b656b6723e */ /* 0x041fe400000000ff */
[----:B------:R-:W-:Y:S01]  /*15b20*/  FMNMX.FTZ R9, R63, R9, !PT ;  /* 0x000000093f097209 */ /* 0x000fe20007810000 */
[----:B------:R-:W-:Y:S01]  /*15b30*/  MUFU.EX2 R41, R41 ;  /* 0x0000002900297308 */ /* 0x000fe20000000800 */
[----:B------:R-:W-:Y:S02]  /*15b40*/  FADD.FTZ R3, R86, R3 ;  /* 0x0000000356037221 */ /* 0x000fe40000010000 */
        /* <DEDUP_REMOVED lines=17> */
[----:B------:R-:W-:Y:S04]  /*15c60*/  MUFU.EX2 R36, R36 ;  /* 0x0000002400247308 */ /* 0x000fe80000000800 */
[----:B------:R-:W0:Y:S04]  /*15c70*/  SHFL.BFLY PT, R28, R9, 0x2, 0x1f ;  /* 0x0c401f00091c7f89 */ /* 0x000e2800000e0000 */
[----:B------:R-:W-:Y:S08]  /*15c80*/  MUFU.EX2 R168, R168 ;  /* 0x000000a800a87308 */ /* 0x000ff00000000800 */
[----:B------:R-:W-:Y:S08]  /*15c90*/  MUFU.EX2 R48, R48 ;  /* 0x0000003000307308 */ /* 0x000ff00000000800 */
[----:B------:R-:W-:Y:S01]  /*15ca0*/  MUFU.EX2 R170, R170 ;  /* 0x000000aa00aa7308 */ /* 0x000fe20000000800 */
[----:B0-----:R-:W-:-:S02]  /*15cb0*/  FMNMX.FTZ R9, R9, R28, !PT ;  /* 0x0000001c09097209 */ /* 0x001fc40007810000 */
[----:B------:R-:W-:-:S05]  /*15cc0*/  IADD3 R28, R6, 0x300, RZ ;  /* 0x00000300061c7810 */ /* 0x000fca0007ffe0ff */
[----:B------:R-:W-:Y:S01]  /*15cd0*/  MUFU.EX2 R32, R32 ;  /* 0x0000002000207308 */ /* 0x000fe20000000800 */
[----:B------:R-:W0:Y:S01]  /*15ce0*/  SHFL.BFLY PT, R29, R9, 0x1, 0x1f ;  /* 0x0c201f00091d7f89 */ /* 0x000e2200000e0000 */
[----:B------:R-:W-:Y:S01]  /*15cf0*/  R2UR UR6, R28 ;  /* 0x000000001c0672ca */ /* 0x000fe200000e0000 */
[----:B------:R-:W-:-:S05]  /*15d00*/  FFMA.FTZ R28, R77, R8, -R11 ;  /* 0x000000084d1c7223 */ /* 0x000fca000001080b */
[----:B------:R-:W-:Y:S08]  /*15d10*/  MUFU.EX2 R152, R152 ;  /* 0x0000009800987308 */ /* 0x000ff00000000800 */
[----:B------:R-:W-:Y:S08]  /*15d20*/  MUFU.EX2 R37, R37 ;  /* 0x0000002500257308 */ /* 0x000ff00000000800 */
[----:B------:R-:W-:Y:S01]  /*15d30*/  MUFU.EX2 R154, R154 ;  /* 0x0000009a009a7308 */ /* 0x000fe20000000800 */
[----:B0-----:R-:W-:Y:S01]  /*15d40*/  FMNMX.FTZ R9, R9, R29, !PT ;  /* 0x0000001d09097209 */ /* 0x001fe20007810000 */
[----:B------:R-:W-:-:S04]  /*15d50*/  IMAD.MOV.U32 R29, RZ, RZ, 0x40000040 ;  /* 0x40000040ff1d7424 */ /* 0x000fc800078e00ff */
[----:B------:R-:W-:Y:S01]  /*15d60*/  FADD.FTZ R10, -R9, R10 ;  /* 0x0000000a090a7221 */ /* 0x000fe20000010100 */
[----:B------:R-:W-:Y:S01]  /*15d70*/  R2UR UR7, R29 ;  /* 0x000000001d0772ca */ /* 0x000fe200000e0000 */
[----:B------:R-:W-:Y:S02]  /*15d80*/  MUFU.EX2 R46, R46 ;  /* 0x0000002e002e7308 */ /* 0x000fe40000000800 */
[----:B------:R-:W-:-:S06]  /*15d90*/  FMUL.FTZ R10, R10, R8 ;  /* 0x000000080a0a7220 */ /* 0x000fcc0000410000 */
[----:B------:R0:W-:Y:S08]  /*15da0*/  MUFU.EX2 R87, R10 ;  /* 0x0000000a00577308 */ /* 0x0001f00000000800 */
[----:B------:R-:W-:Y:S01]  /*15db0*/  MUFU.EX2 R34, R34 ;  /* 0x0000002200227308 */ /* 0x000fe20000000800 */
[----:B0-----:R-:W-:Y:S01]  /*15dc0*/  VIADD R10, R6, 0x380 ;  /* 0x00000380060a7836 */ /* 0x001fe20000000000 */
[----:B------:R-:W-:-:S02]  /*15dd0*/  WARPGROUP.DEPBAR.LE gsb0, 0x0 ;  /* 0x00008000000079c5 */ /* 0x000fc40000010000 */
[----:B------:R-:W-:Y:S01]  /*15de0*/  WARPGROUP.ARRIVE ;  /* 0x00000000000079c5 */ /* 0x000fe20000000000 */
[-CC-:B------:R-:W-:Y:S01]  /*15df0*/  FFMA.FTZ R156, R60, R8.reuse, -R11.reuse ;  /* 0x000000083c9c7223 */ /* 0x180fe2000001080b */
[-C--:B------:R-:W-:Y:S01]  /*15e00*/  FFMA.FTZ R158, R62, R8.reuse, -R11 ;  /* 0x000000083e9e7223 */ /* 0x080fe2000001080b */
[----:B------:R-:W-:Y:S01]  /*15e10*/  MOV R11, 0x40000040 ;  /* 0x40000040000b7802 */ /* 0x000fe20000000f00 */
[-C--:B------:R-:W-:Y:S01]  /*15e20*/  FMUL.FTZ R60, R9, R8.reuse ;  /* 0x00000008093c7220 */ /* 0x080fe20000410000 */
[----:B------:R-:W-:Y:S01]  /*15e30*/  MUFU.EX2 R42, R42 ;  /* 0x0000002a002a7308 */ /* 0x000fe20000000800 */
[----:B------:R-:W-:Y:S01]  /*15e40*/  HGMMA.64x128x16.F32 R88, R160, gdesc[UR4].tnspB, R88, gsb0 ;  /* 0x41e00004a0587df0 */ /* 0x000fe20008000858 */
[----:B------:R-:W-:Y:S01]  /*15e50*/  R2UR UR6, R10 ;  /* 0x000000000a0672ca */ /* 0x000fe200000e0000 */
[-CC-:B------:R-:W-:Y:S01]  /*15e60*/  FFMA.FTZ R181, R14, R8.reuse, -R60.reuse ;  /* 0x000000080eb57223 */ /* 0x180fe2000001083c */
[----:B------:R-:W-:Y:S01]  /*15e70*/  R2UR UR7, R11 ;  /* 0x000000000b0772ca */ /* 0x000fe200000e0000 */
[-CC-:B------:R-:W-:Y:S01]  /*15e80*/  FFMA.FTZ R14, R15, R8.reuse, -R60.reuse ;  /* 0x000000080f0e7223 */ /* 0x180fe2000001083c */
[-CC-:B------:R-:W-:Y:S01]  /*15e90*/  FFMA.FTZ R183, R21, R8.reuse, -R60.reuse ;  /* 0x0000000815b77223 */ /* 0x180fe2000001083c */
[-CC-:B------:R-:W-:Y:S01]  /*15ea0*/  FFMA.FTZ R15, R25, R8.reuse, -R60.reuse ;  /* 0x00000008190f7223 */ /* 0x180fe2000001083c */
[-CC-:B------:R-:W-:Y:S01]  /*15eb0*/  FFMA.FTZ R177, R27, R8.reuse, -R60.reuse ;  /* 0x000000081bb17223 */ /* 0x180fe2000001083c */
[----:B------:R-:W0:Y:S01]  /*15ec0*/  MUFU.EX2 R181, R181 ;  /* 0x000000b500b57308 */ /* 0x000e220000000800 */
[-CC-:B------:R-:W-:Y:S01]  /*15ed0*/  FFMA.FTZ R21, R30, R8.reuse, -R60.reuse ;  /* 0x000000081e157223 */ /* 0x180fe2000001083c */
[-CC-:B------:R-:W-:Y:S01]  /*15ee0*/  FFMA.FTZ R179, R31, R8.reuse, -R60.reuse ;  /* 0x000000081fb37223 */ /* 0x180fe2000001083c */
[-CC-:B------:R-:W-:Y:S01]  /*15ef0*/  FFMA.FTZ R25, R33, R8.reuse, -R60.reuse ;  /* 0x0000000821197223 */ /* 0x180fe2000001083c */
[-CC-:B------:R-:W-:Y:S01]  /*15f00*/  FFMA.FTZ R173, R35, R8.reuse, -R60.reuse ;  /* 0x0000000823ad7223 */ /* 0x180fe2000001083c */
[-CC-:B------:R-:W-:Y:S01]  /*15f10*/  FFMA.FTZ R27, R38, R8.reuse, -R60.reuse ;  /* 0x00000008261b7223 */ /* 0x180fe2000001083c */
[-CC-:B------:R-:W-:Y:S01]  /*15f20*/  FFMA.FTZ R175, R39, R8.reuse, -R60.reuse ;  /* 0x0000000827af7223 */ /* 0x180fe2000001083c */
[-CC-:B------:R-:W-:Y:S01]  /*15f30*/  FFMA.FTZ R29, R44, R8.reuse, -R60.reuse ;  /* 0x000000082c1d7223 */ /* 0x180fe2000001083c */
[----:B------:R-:W1:Y:S01]  /*15f40*/  MUFU.EX2 R14, R14 ;  /* 0x0000000e000e7308 */ /* 0x000e620000000800 */
[-CC-:B------:R-:W-:Y:S01]  /*15f50*/  FFMA.FTZ R169, R45, R8.reuse, -R60.reuse ;  /* 0x000000082da97223 */ /* 0x180fe2000001083c */
[-CC-:B------:R-:W-:Y:S01]  /*15f60*/  FFMA.FTZ R30, R47, R8.reuse, -R60.reuse ;  /* 0x000000082f1e7223 */ /* 0x180fe2000001083c */
[-CC-:B------:R-:W-:Y:S01]  /*15f70*/  FFMA.FTZ R171, R49, R8.reuse, -R60.reuse ;  /* 0x0000000831ab7223 */ /* 0x180fe2000001083c */
[-CC-:B------:R-:W-:Y:S01]  /*15f80*/  FFMA.FTZ R6, R51, R8.reuse, -R60.reuse ;  /* 0x0000000833067223 */ /* 0x180fe2000001083c */
[-CC-:B------:R-:W-:Y:S01]  /*15f90*/  FFMA.FTZ R153, R53, R8.reuse, -R60.reuse ;  /* 0x0000000835997223 */ /* 0x180fe2000001083c */
[-CC-:B------:R-:W-:Y:S01]  /*15fa0*/  FFMA.FTZ R10, R55, R8.reuse, -R60.reuse ;  /* 0x00000008370a7223 */ /* 0x180fe2000001083c */
[--C-:B------:R-:W-:Y:S01]  /*15fb0*/  FFMA.FTZ R155, R57, R8, -R60.reuse ;  /* 0x00000008399b7223 */ /* 0x100fe2000001083c */
[----:B------:R-:W2:Y:S01]  /*15fc0*/  MUFU.EX2 R183, R183 ;  /* 0x000000b700b77308 */ /* 0x000ea20000000800 */
[----:B0-----:R-:W-:Y:S01]  /*15fd0*/  FFMA.FTZ R0, R87, R0, R181 ;  /* 0x0000000057007223 */ /* 0x001fe200000100b5 */
[-CC-:B------:R-:W-:Y:S01]  /*15fe0*/  FFMA.FTZ R63, R63, R8.reuse, -R60.reuse ;  /* 0x000000083f3f7223 */ /* 0x180fe2000001083c */
[-CC-:B------:R-:W-:Y:S01]  /*15ff0*/  FFMA.FTZ R157, R66, R8.reuse, -R60.reuse ;  /* 0x00000008429d7223 */ /* 0x180fe2000001083c */
[-CC-:B------:R-:W-:Y:S01]  /*16000*/  FFMA.FTZ R159, R70, R8.reuse, -R60.reuse ;  /* 0x00000008469f7223 */ /* 0x180fe2000001083c */
[-CC-:B------:R-:W-:Y:S01]  /*16010*/  FFMA.FTZ R75, R75, R8.reuse, -R60.reuse ;  /* 0x000000084b4b7223 */ /* 0x180fe2000001083c */
[-CC-:B------:R-:W-:Y:S01]  /*16020*/  FFMA.FTZ R78, R78, R8.reuse, -R60.reuse ;  /* 0x000000084e4e7223 */ /* 0x180fe2000001083c */
[-C--:B------:R-:W-:Y:S01]  /*16030*/  FFMA.FTZ R79, R79, R8.reuse, -R60 ;  /* 0x000000084f4f7223 */ /* 0x080fe2000001083c */
[----:B------:R-:W0:Y:S01]  /*16040*/  MUFU.EX2 R15, R15 ;  /* 0x0000000f000f7308 */ /* 0x000e220000000800 */
[C---:B-1----:R-:W-:Y:S01]  /*16050*/  FADD.FTZ R0, R14.reuse, R0 ;  /* 0x000000000e007221 */ /* 0x042fe20000010000 */
[----:B------:R-:W-:Y:S01]  /*16060*/  F2FP.F16.F32.PACK_AB R181, R14, R181 ;  /* 0x000000b50eb5723e */ /* 0x000fe200000000ff */
[-CC-:B------:R-:W-:Y:S01]  /*16070*/  FFMA.FTZ R81, R81, R8.reuse, -R60.reuse ;  /* 0x0000000851517223 */ /* 0x180fe2000001083c */
[-CC-:B------:R-:W-:Y:S01]  /*16080*/  FFMA.FTZ R82, R82, R8.reuse, -R60.reuse ;  /* 0x0000000852527223 */ /* 0x180fe2000001083c */
[-CC-:B------:R-:W-:Y:S01]  /*16090*/  FFMA.FTZ R83, R83, R8.reuse, -R60.reuse ;  /* 0x0000000853537223 */ /* 0x180fe2000001083c */
[----:B------:R-:W-:-:S02]  /*160a0*/  FFMA.FTZ R40, R40, R8, -R60 ;  /* 0x0000000828287223 */ /* 0x000fc4000001083c */
[----:B------:R-:W1:Y:S01]  /*160b0*/  MUFU.EX2 R177, R177 ;  /* 0x000000b100b17308 */ /* 0x000e620000000800 */
[----:B--2---:R-:W-:-:S07]  /*160c0*/  FADD.FTZ R11, R183, R0 ;  /* 0x00000000b70b7221 */ /* 0x004fce0000010000 */
[----:B------:R-:W2:Y:S01]  /*160d0*/  MUFU.EX2 R21, R21 ;  /* 0x0000001500157308 */ /* 0x000ea20000000800 */
[C---:B0-----:R-:W-:Y:S01]  /*160e0*/  FADD.FTZ R11, R15.reuse, R11 ;  /* 0x0000000b0f0b7221 */ /* 0x041fe20000010000 */
[----:B------:R-:W-:-:S06]  /*160f0*/  F2FP.F16.F32.PACK_AB R183, R15, R183 ;  /* 0x000000b70fb7723e */ /* 0x000fcc00000000ff */
[----:B------:R-:W-:Y:S01]  /*16100*/  MUFU.EX2 R179, R179 ;  /* 0x000000b300b37308 */ /* 0x000fe20000000800 */
[----:B-1----:R-:W-:-:S07]  /*16110*/  FADD.FTZ R11, R177, R11 ;  /* 0x0000000bb10b7221 */ /* 0x002fce0000010000 */
        /* <DEDUP_REMOVED lines=12> */
[----:B------:R-:W-:-:S05]  /*161e0*/  WARPGROUP.ARRIVE ;  /* 0x00000000000079c5 */ /* 0x000fca0000000000 */
[----:B------:R-:W-:Y:S01]  /*161f0*/  MUFU.EX2 R10, R10 ;  /* 0x0000000a000a7308 */ /* 0x000fe20000000800 */
[----:B------:R-:W-:Y:S01]  /*16200*/  FFMA.FTZ R161, R74, R8, -R60 ;  /* 0x000000084aa17223 */ /* 0x000fe2000001083c */
[----:B------:R-:W-:Y:S06]  /*16210*/  HGMMA.64x128x16.F32 R88, R164, gdesc[UR4].tnspB, R88, gsb0 ;  /* 0x41e00004a4587df0 */ /* 0x000fec0008000858 */
        /* <DEDUP_REMOVED lines=12> */
[----:B------:R-:W-:Y:S08]  /*162e0*/  MUFU.EX2 R78, R78 ;  /* 0x0000004e004e7308 */ /* 0x000ff00000000800 */
[----:B------:R-:W0:Y:S08]  /*162f0*/  MUFU.EX2 R52, R52 ;  /* 0x0000003400347308 */ /* 0x000e300000000800 */
[----:B------:R-:W1:Y:S08]  /*16300*/  MUFU.EX2 R79, R79 ;  /* 0x0000004f004f7308 */ /* 0x000e700000000800 */
[----:B------:R-:W-:Y:S01]  /*16310*/  MUFU.EX2 R54, R54 ;  /* 0x0000003600367308 */ /* 0x000fe20000000800 */
[----:B0-----:R-:W-:-:S07]  /*16320*/  F2FP.F16.F32.PACK_AB R162, R52, R50 ;  /* 0x0000003234a2723e */ /* 0x001fce00000000ff */
[----:B------:R-:W-:Y:S01]  /*16330*/  MUFU.EX2 R81, R81 ;  /* 0x0000005100517308 */ /* 0x000fe20000000800 */
[----:B-1----:R-:W-:-:S07]  /*16340*/  F2FP.F16.F32.PACK_AB R163, R79, R78 ;  /* 0x0000004e4fa3723e */ /* 0x002fce00000000ff */
[----:B------:R-:W0:Y:S08]  /*16350*/  MUFU.EX2 R56, R56 ;  /* 0x0000003800387308 */ /* 0x000e300000000800 */
[----:B------:R-:W1:Y:S01]  /*16360*/  MUFU.EX2 R82, R82 ;  /* 0x0000005200527308 */ /* 0x000e620000000800 */
[----:B------:R-:W-:Y:S02]  /*16370*/  WARPGROUP.DEPBAR.LE gsb0, 0x0 ;  /* 0x00008000000079c5 */ /* 0x000fe40000010000 */
[----:B------:R2:W-:Y:S05]  /*16380*/  @!P1 SYNCS.ARRIVE.TRANS64.RED.A1T0 RZ, [R12+URZ], RZ ;  /* 0x000000ff0cff99a7 */ /* 0x0005ea000810043f */
[----:B------:R-:W-:Y:S01]  /*16390*/  MUFU.EX2 R58, R58 ;  /* 0x0000003a003a7308 */ /* 0x000fe20000000800 */
[----:B0-----:R-:W-:Y:S01]  /*163a0*/  F2FP.F16.F32.PACK_AB R164, R56, R54 ;  /* 0x0000003638a4723e */ /* 0x001fe200000000ff */
[----:B--2---:R-:W-:Y:S01]  /*163b0*/  FADD.FTZ R12, R176, R3 ;  /* 0x00000003b00c7221 */ /* 0x004fe20000010000 */
[----:B------:R0:W-:Y:S01]  /*163c0*/  @!P1 SYNCS.ARRIVE.TRANS64.RED.A1T0 RZ, [R13+URZ], RZ ;  /* 0x000000ff0dff99a7 */ /* 0x0001e2000810043f */
[----:B------:R-:W-:-:S04]  /*163d0*/  FFMA.FTZ R3, R67, R8, -R60 ;  /* 0x0000000843037223 */ /* 0x000fc8000001083c */
[----:B------:R-:W-:Y:S01]  /*163e0*/  MUFU.EX2 R83, R83 ;  /* 0x0000005300537308 */ /* 0x000fe20000000800 */
[C---:B------:R-:W-:Y:S01]  /*163f0*/  FADD.FTZ R12, R41.reuse, R12 ;  /* 0x0000000c290c7221 */ /* 0x040fe20000010000 */
[----:B------:R-:W-:Y:S02]  /*16400*/  F2FP.F16.F32.PACK_AB R176, R41, R176 ;  /* 0x000000b029b0723e */ /* 0x000fe400000000ff */
[----:B-1----:R-:W-:Y:S01]  /*16410*/  F2FP.F16.F32.PACK_AB R165, R82, R81 ;  /* 0x0000005152a5723e */ /* 0x002fe200000000ff */
[----:B------:R-:W-:Y:S01]  /*16420*/  FADD.FTZ R12, R178, R12 ;  /* 0x0000000cb20c7221 */ /* 0x000fe20000010000 */
[----:B0-----:R-:W-:Y:S01]  /*16430*/  FADD.FTZ R13, R21, R11 ;  /* 0x0000000b150d7221 */ /* 0x001fe20000010000 */
[----:B------:R-:W-:Y:S01]  /*16440*/  FFMA.FTZ R11, R71, R8, -R60 ;  /* 0x00000008470b7223 */ /* 0x000fe2000001083c */
[----:B------:R-:W0:Y:S01]  /*16450*/  MUFU.EX2 R3, R3 ;  /* 0x0000000300037308 */ /* 0x000e220000000800 */
[C---:B------:R-:W-:Y:S01]  /*16460*/  FADD.FTZ R12, R84.reuse, R12 ;  /* 0x0000000c540c7221 */ /* 0x040fe20000010000 */
[----:B------:R-:W-:Y:S01]  /*16470*/  FADD.FTZ R13, R179, R13 ;  /* 0x0000000db30d7221 */ /* 0x000fe20000010000 */
[----:B------:R-:W-:-:S02]  /*16480*/  F2FP.F16.F32.PACK_AB R178, R84, R178 ;  /* 0x000000b254b2723e */ /* 0x000fc400000000ff */
[----:B------:R-:W-:Y:S01]  /*16490*/  FADD.FTZ R12, R172, R12 ;  /* 0x0000000cac0c7221 */ /* 0x000fe20000010000 */
[C---:B------:R-:W-:Y:S01]  /*164a0*/  FADD.FTZ R13, R25.reuse, R13 ;  /* 0x0000000d190d7221 */ /* 0x040fe20000010000 */
[----:B------:R-:W-:Y:S01]  /*164b0*/  F2FP.F16.F32.PACK_AB R179, R25, R179 ;  /* 0x000000b319b3723e */ /* 0x000fe200000000ff */
[----:B------:R-:W1:Y:S01]  /*164c0*/  MUFU.EX2 R11, R11 ;  /* 0x0000000b000b7308 */ /* 0x000e620000000800 */
[C---:B------:R-:W-:Y:S01]  /*164d0*/  FADD.FTZ R12, R26.reuse, R12 ;  /* 0x0000000c1a0c7221 */ /* 0x040fe20000010000 */
[----:B------:R-:W-:Y:S01]  /*164e0*/  FADD.FTZ R13, R173, R13 ;  /* 0x0000000dad0d7221 */ /* 0x000fe20000010000 */
[----:B------:R-:W-:Y:S02]  /*164f0*/  F2FP.F16.F32.PACK_AB R172, R26, R172 ;  /* 0x000000ac1aac723e */ /* 0x000fe400000000ff */
[----:B------:R-:W-:Y:S01]  /*16500*/  FADD.FTZ R12, R174, R12 ;  /* 0x0000000cae0c7221 */ /* 0x000fe20000010000 */
[C---:B------:R-:W-:Y:S01]  /*16510*/  FADD.FTZ R13, R27.reuse, R13 ;  /* 0x0000000d1b0d7221 */ /* 0x040fe20000010000 */
[----:B------:R-:W-:Y:S01]  /*16520*/  F2FP.F16.F32.PACK_AB R173, R27, R173 ;  /* 0x000000ad1bad723e */ /* 0x000fe200000000ff */
[----:B------:R-:W2:Y:S01]  /*16530*/  MUFU.EX2 R28, R28 ;  /* 0x0000001c001c7308 */ /* 0x000ea20000000800 */
[C---:B------:R-:W-:Y:S01]  /*16540*/  FADD.FTZ R12, R36.reuse, R12 ;  /* 0x0000000c240c7221 */ /* 0x040fe20000010000 */
[----:B------:R-:W-:Y:S01]  /*16550*/  FADD.FTZ R13, R175, R13 ;  /* 0x0000000daf0d7221 */ /* 0x000fe20000010000 */
[----:B------:R-:W-:-:S02]  /*16560*/  F2FP.F16.F32.PACK_AB R174, R36, R174 ;  /* 0x000000ae24ae723e */ /* 0x000fc400000000ff */
[----:B------:R-:W-:Y:S01]  /*16570*/  FADD.FTZ R12, R168, R12 ;  /* 0x0000000ca80c7221 */ /* 0x000fe20000010000 */
[C---:B------:R-:W-:Y:S01]  /*16580*/  FADD.FTZ R13, R29.reuse, R13 ;  /* 0x0000000d1d0d7221 */ /* 0x040fe20000010000 */
[----:B------:R-:W-:Y:S01]  /*16590*/  F2FP.F16.F32.PACK_AB R175, R29, R175 ;  /* 0x000000af1daf723e */ /* 0x000fe200000000ff */
[----:B------:R-:W3:Y:S01]  /*165a0*/  MUFU.EX2 R40, R40 ;  /* 0x0000002800287308 */ /* 0x000ee20000000800 */
[C---:B------:R-:W-:Y:S01]  /*165b0*/  FADD.FTZ R12, R48.reuse, R12 ;  /* 0x0000000c300c7221 */ /* 0x040fe20000010000 */
[----:B------:R-:W-:Y:S01]  /*165c0*/  FADD.FTZ R13, R169, R13 ;  /* 0x0000000da90d7221 */ /* 0x000fe20000010000 */
[----:B------:R-:W-:Y:S02]  /*165d0*/  F2FP.F16.F32.PACK_AB R168, R48, R168 ;  /* 0x000000a830a8723e */ /* 0x000fe400000000ff */
[----:B------:R-:W-:Y:S01]  /*165e0*/  FADD.FTZ R12, R170, R12 ;  /* 0x0000000caa0c7221 */ /* 0x000fe20000010000 */
[C---:B------:R-:W-:Y:S01]  /*165f0*/  FADD.FTZ R13, R30.reuse, R13 ;  /* 0x0000000d1e0d7221 */ /* 0x040fe20000010000 */
[----:B------:R-:W-:-:S02]  /*16600*/  F2FP.F16.F32.PACK_AB R169, R30, R169 ;  /* 0x000000a91ea9723e */ /* 0x000fc400000000ff */
[----:B------:R-:W-:Y:S01]  /*16610*/  FADD.FTZ R12, R32, R12 ;  /* 0x0000000c200c7221 */ /* 0x000fe20000010000 */
[----:B------:R-:W-:Y:S01]  /*16620*/  FADD.FTZ R13, R171, R13 ;  /* 0x0000000dab0d7221 */ /* 0x000fe20000010000 */
[----:B------:R-:W-:Y:S02]  /*16630*/  F2FP.F16.F32.PACK_AB R171, R6, R171 ;  /* 0x000000ab06ab723e */ /* 0x000fe400000000ff */
[----:B------:R-:W-:Y:S01]  /*16640*/  FADD.FTZ R12, R152, R12 ;  /* 0x0000000c980c7221 */ /* 0x000fe20000010000 */
[----:B------:R-:W-:Y:S01]  /*16650*/  FADD.FTZ R13, R6, R13 ;  /* 0x0000000d060d7221 */ /* 0x000fe20000010000 */
[----:B------:R-:W-:Y:S02]  /*16660*/  F2FP.F16.F32.PACK_AB R170, R32, R170 ;  /* 0x000000aa20aa723e */ /* 0x000fe400000000ff */
[----:B------:R-:W-:Y:S01]  /*16670*/  FADD.FTZ R12, R37, R12 ;  /* 0x0000000c250c7221 */ /* 0x000fe20000010000 */
[----:B------:R-:W-:Y:S01]  /*16680*/  FADD.FTZ R13, R153, R13 ;  /* 0x0000000d990d7221 */ /* 0x000fe20000010000 */
        /* <DEDUP_REMOVED lines=10> */
[C---:B------:R-:W-:Y:S01]  /*16730*/  FADD.FTZ R12, R34.reuse, R12 ;  /* 0x0000000c220c7221 */ /* 0x040fe20000010000 */
[----:B------:R-:W-:Y:S01]  /*16740*/  FADD.FTZ R13, R157, R13 ;  /* 0x0000000d9d0d7221 */ /* 0x000fe20000010000 */
[C---:B0-----:R-:W-:Y:S02]  /*16750*/  F2FP.F16.F32.PACK_AB R157, R3.reuse, R157 ;  /* 0x0000009d039d723e */ /* 0x041fe400000000ff */
[----:B------:R-:W-:Y:S01]  /*16760*/  F2FP.F16.F32.PACK_AB R156, R34, R156 ;  /* 0x0000009c229c723e */ /* 0x000fe200000000ff */
[----:B------:R-:W-:Y:S01]  /*16770*/  FADD.FTZ R14, R3, R13 ;  /* 0x0000000d030e7221 */ /* 0x000fe20000010000 */
[----:B------:R-:W-:Y:S01]  /*16780*/  FADD.FTZ R13, R158, R12 ;  /* 0x0000000c9e0d7221 */ /* 0x000fe20000010000 */
[C---:B------:R-:W-:Y:S02]  /*16790*/  F2FP.F16.F32.PACK_AB R158, R42.reuse, R158 ;  /* 0x0000009e2a9e723e */ /* 0x040fe400000000ff */
[----:B------:R-:W-:Y:S01]  /*167a0*/  FADD.FTZ R14, R159, R14 ;  /* 0x0000000e9f0e7221 */ /* 0x000fe20000010000 */
[----:B------:R-:W-:Y:S01]  /*167b0*/  FADD.FTZ R13, R42, R13 ;  /* 0x0000000d2a0d7221 */ /* 0x000fe20000010000 */
[----:B-1----:R-:W-:-:S02]  /*167c0*/  F2FP.F16.F32.PACK_AB R159, R11, R159 ;  /* 0x0000009f0b9f723e */ /* 0x002fc400000000ff */
[----:B------:R-:W-:Y:S01]  /*167d0*/  FADD.FTZ R14, R11, R14 ;  /* 0x0000000e0b0e7221 */ /* 0x000fe20000010000 */
[----:B------:R-:W-:Y:S01]  /*167e0*/  FADD.FTZ R6, R24, R13 ;  /* 0x0000000d18067221 */ /* 0x000fe20000010000 */
[----:B--2---:R-:W-:Y:S02]  /*167f0*/  F2FP.F16.F32.PACK_AB R166, R28, R58 ;  /* 0x0000003a1ca6723e */ /* 0x004fe400000000ff */
[----:B------:R-:W-:Y:S01]  /*16800*/  FADD.FTZ R14, R161, R14 ;  /* 0x0000000ea10e7221 */ /* 0x000fe20000010000 */
[----:B------:R-:W-:Y:S01]  /*16810*/  FADD.FTZ R13, R43, R6 ;  /* 0x000000062b0d7221 */ /* 0x000fe20000010000 */
[C---:B------:R-:W-:Y:S01]  /*16820*/  F2FP.F16.F32.PACK_AB R161, R75.reuse, R161 ;  /* 0x000000a14ba1723e */ /* 0x040fe200000000ff */
[----:B------:R-:W-:Y:S02]  /*16830*/  IMAD.MOV.U32 R6, RZ, RZ, R194 ;  /* 0x000000ffff067224 */ /* 0x000fe400078e00c2 */
[----:B------:R-:W-:Y:S01]  /*16840*/  FADD.FTZ R15, R75, R14 ;  /* 0x0000000e4b0f7221 */ /* 0x000fe20000010000 */
[----:B------:R-:W-:Y:S01]  /*16850*/  FADD.FTZ R13, R50, R13 ;  /* 0x0000000d320d7221 */ /* 0x000fe20000010000 */
[----:B---3--:R-:W-:-:S02]  /*16860*/  F2FP.F16.F32.PACK_AB R167, R40, R83 ;  /* 0x0000005328a7723e */ /* 0x008fc400000000ff */
[----:B------:R-:W-:Y:S01]  /*16870*/  FADD.FTZ R0, R78, R15 ;  /* 0x0000000f4e007221 */ /* 0x000fe20000010000 */
[----:B------:R-:W-:Y:S01]  /*16880*/  FADD.FTZ R13, R52, R13 ;  /* 0x0000000d340d7221 */ /* 0x000fe20000010000 */
[----:B------:R-:W-:Y:S02]  /*16890*/  MOV R10, R9 ;  /* 0x00000009000a7202 */ /* 0x000fe40000000f00 */
[----:B------:R-:W-:Y:S01]  /*168a0*/  FADD.FTZ R0, R79, R0 ;  /* 0x000000004f007221 */ /* 0x000fe20000010000 */
[----:B------:R-:W-:-:S03]  /*168b0*/  FADD.FTZ R13, R54, R13 ;  /* 0x0000000d360d7221 */ /* 0x000fc60000010000 */
[----:B------:R-:W-:Y:S01]  /*168c0*/  FADD.FTZ R3, R81, R0 ;  /* 0x0000000051037221 */ /* 0x000fe20000010000 */
[----:B------:R-:W-:-:S03]  /*168d0*/  FADD.FTZ R13, R56, R13 ;  /* 0x0000000d380d7221 */ /* 0x000fc60000010000 */
[----:B------:R-:W-:Y:S01]  /*168e0*/  FADD.FTZ R0, R82, R3 ;  /* 0x0000000352007221 */ /* 0x000fe20000010000 */
[----:B------:R-:W-:-:S03]  /*168f0*/  FADD.FTZ R13, R58, R13 ;  /* 0x0000000d3a0d7221 */ /* 0x000fc60000010000 */
[----:B------:R-:W-:Y:S01]  /*16900*/  FADD.FTZ R11, R83, R0 ;  /* 0x00000000530b7221 */ /* 0x000fe20000010000 */
[----:B------:R-:W-:Y:S01]  /*16910*/  FADD.FTZ R3, R28, R13 ;  /* 0x0000000d1c037221 */ /* 0x000fe20000010000 */
[----:B------:R-:W-:Y:S02]  /*16920*/  IMAD.MOV.U32 R13, RZ, RZ, R196 ;  /* 0x000000ffff0d7224 */ /* 0x000fe400078e00c4 */
[----:B------:R-:W-:Y:S01]  /*16930*/  FADD.FTZ R0, R40, R11 ;  /* 0x0000000b28007221 */ /* 0x000fe20000010000 */
[----:B------:R-:W-:Y:S01]  /*16940*/  IMAD.MOV.U32 R11, RZ, RZ, R7 ;  /* 0x000000ffff0b7224 */ /* 0x000fe200078e0007 */
[----:B------:R-:W-:Y:S06]  /*16950*/  @P2 BRA `(.L_x_606) ;  /* 0xffffffd000f82947 */ /* 0x000fec000383ffff */
.L_x_595:
[----:B------:R-:W-:Y:S05]  /*16960*/  BSYNC B0 ;  /* 0x0000000000007941 */ /* 0x000fea0003800000 */
.L_x_594:
        /* <DEDUP_REMOVED lines=63> */
[----:B------:R-:W-:Y:S01]  /*16d60*/  FMUL.FTZ R85, R149, R85 ;  /* 0x0000005595557220 */ /* 0x000fe20000410000 */
[----:B------:R-:W-:Y:S01]  /*16d70*/  FMUL.FTZ R87, R151, R87 ;  /* 0x0000005797577220 */ /* 0x000fe20000410000 */
[----:B------:R-:W-:Y:S06]  /*16d80*/  @!P0 BRA `(.L_x_607) ;  /* 0x0000000000048947 */ /* 0x000fec0003800000 */
[----:B------:R-:W-:Y:S01]  /*16d90*/  BPT.TRAP 0x1 ;  /* 0x000000040000795c */ /* 0x000fe20000300000 */
.L_x_607:
[----:B------:R-:W-:Y:S01]  /*16da0*/  IMAD R6, R194, 0x8, R2 ;  /* 0x00000008c2067824 */ /* 0x000fe200078e0202 */
[----:B------:R-:W-:-:S04]  /*16db0*/  SHF.L.U32 R5, R196, 0x1f, RZ ;  /* 0x0000001fc4057819 */ /* 0x000fc800000006ff */
[----:B------:R0:W1:Y:S01]  /*16dc0*/  SYNCS.PHASECHK.TRANS64.TRYWAIT P2, [R6+URZ+0x34850], R5 ;  /* 0x03485005060075a7 */ /* 0x000062000804017f */
[----:B------:R-:W-:Y:S05]  /*16dd0*/  @!P0 BRA `(.L_x_608) ;  /* 0x0000000000048947 */ /* 0x000fea0003800000 */
[----:B------:R-:W-:Y:S01]  /*16de0*/  BPT.TRAP 0x1 ;  /* 0x000000040000795c */ /* 0x000fe20000300000 */
.L_x_608:
[----:B------:R-:W-:Y:S01]  /*16df0*/  IADD3 R2, R2, 0x400, RZ ;  /* 0x0000040002027810 */ /* 0x000fe20007ffe0ff */
[----:B------:R-:W-:Y:S03]  /*16e00*/  BSSY B0, `(.L_x_609) ;  /* 0x0000008000007945 */ /* 0x000fe60003800000 */
[----:B------:R-:W-:-:S04]  /*16e10*/  SHF.R.U32.HI R2, RZ, 0x4, R2 ;  /* 0x00000004ff027819 */ /* 0x000fc80000011602 */
[----:B------:R-:W-:-:S04]  /*16e20*/  LOP3.LUT R2, R2, 0x3fff, RZ, 0xc0, !PT ;  /* 0x00003fff02027812 */ /* 0x000fc800078ec0ff */
[----:B------:R-:W-:-:S05]  /*16e30*/  LOP3.LUT R11, R2, 0x4000000, RZ, 0xfc, !PT ;  /* 0x04000000020b7812 */ /* 0x000fca00078efcff */
[----:B------:R-:W-:Y:S01]  /*16e40*/  IMAD R2, R194, 0x800, R11 ;  /* 0x00000800c2027824 */ /* 0x000fe200078e020b */
[----:B-1----:R-:W-:Y:S06]  /*16e50*/  @P2 BRA `(.L_x_610) ;  /* 0x0000000000082947 */ /* 0x002fec0003800000 */
[----:B------:R-:W1:Y:S02]  /*16e60*/  SYNCS.PHASECHK.TRANS64.TRYWAIT P0, [R6+URZ+0x34850], R5 ;  /* 0x03485005060075a7 */ /* 0x000e64000800017f */
[----:B-1----:R-:W-:Y:S05]  /*16e70*/  @!P0 BRA `(.L_x_611) ;  /* 0x000000bc00d88947 */ /* 0x002fea0003800000 */
.L_x_610:
[----:B------:R-:W-:Y:S05]  /*16e80*/  BSYNC B0 ;  /* 0x0000000000007941 */ /* 0x000fea0003800000 */
.L_x_609:
[----:B------:R-:W-:Y:S01]  /*16e90*/  IMAD.MOV.U32 R4, RZ, RZ, R2 ;  /* 0x000000ffff047224 */ /* 0x000fe200078e0002 */
[----:B01----:R-:W-:Y:S01]  /*16ea0*/  MOV R5, 0x40000040 ;  /* 0x4000004000057802 */ /* 0x003fe20000000f00 */
[----:B------:R-:W-:Y:S01]  /*16eb0*/  WARPGROUP.ARRIVE ;  /* 0x00000000000079c5 */ /* 0x000fe20000000000 */
[----:B------:R-:W-:Y:S01]  /*16ec0*/  @!P1 VIADD R6, R6, 0x34860 ;  /* 0x0003486006069836 */ /* 0x000fe20000000000 */
[----:B------:R-:W-:Y:S02]  /*16ed0*/  IADD3 R194, R194, 0x1, RZ ;  /* 0x00000001c2c27810 */ /* 0x000fe40007ffe0ff */
[----:B------:R-:W-:Y:S01]  /*16ee0*/  R2UR UR6, R4 ;  /* 0x00000000040672ca */ /* 0x000fe200000e0000 */
[----:B------:R-:W-:Y:S01]  /*16ef0*/  VIADD R4, R2, 0x80 ;  /* 0x0000008002047836 */ /* 0x000fe20000000000 */
[----:B------:R-:W-:Y:S01]  /*16f00*/  R2UR UR7, R5 ;  /* 0x00000000050772ca */ /* 0x000fe200000e0000 */
[----:B------:R-:W-:Y:S01]  /*16f10*/  IMAD.MOV.U32 R5, RZ, RZ, 0x40000040 ;  /* 0x40000040ff057424 */ /* 0x000fe200078e00ff */
[----:B------:R-:W-:-:S02]  /*16f20*/  @!P1 PRMT R6, RZ, 0x654, R6 ;  /* 0x00000654ff069816 */ /* 0x000fc40000000006 */
[----:B------:R-:W-:Y:S02]  /*16f30*/  ISETP.NE.AND P2, PT, R194, 0x2, PT ;  /* 0x00000002c200780c */ /* 0x000fe40003f45270 */
[----:B------:R-:W-:Y:S02]  /*16f40*/  IADD3 R206, R206, 0x1, RZ ;  /* 0x00000001cece7810 */ /* 0x000fe40007ffe0ff */
[----:B------:R-:W-:-:S05]  /*16f50*/  SEL R194, R194, RZ, P2 ;  /* 0x000000ffc2c27207 */ /* 0x000fca0001000000 */
        /* <DEDUP_REMOVED lines=9> */
[----:B------:R-:W-:Y:S01]  /*16ff0*/  VIADD R4, R2, 0x180 ;  /* 0x0000018002047836 */ /* 0x000fe20000000000 */
[----:B------:R-:W-:Y:S02]  /*17000*/  R2UR UR7, R5 ;  /* 0x00000000050772ca */ /* 0x000fe400000e0000 */
[----:B------:R-:W-:Y:S01]  /*17010*/  MOV R5, 0x40000040 ;  /* 0x4000004000057802 */ /* 0x000fe20000000f00 */
[----:B------:R-:W-:Y:S02]  /*17020*/  WARPGROUP.DEPBAR.LE gsb0, 0x0 ;  /* 0x00008000000079c5 */ /* 0x000fe40000010000 */
[----:B------:R-:W-:-:S08]  /*17030*/  WARPGROUP.ARRIVE ;  /* 0x00000000000079c5 */ /* 0x000fd00000000000 */
        /* <DEDUP_REMOVED lines=26> */
[----:B------:R-:W0:Y:S02]  /*171e0*/  SHFL.BFLY PT, R2, R3, 0x2, 0x1f ;  /* 0x0c401f0003027f89 */ /* 0x000e2400000e0000 */
[----:B0-----:R-:W-:Y:S01]  /*171f0*/  FADD.FTZ R2, R2, R3 ;  /* 0x0000000302027221 */ /* 0x001fe20000010000 */
[----:B------:R-:W-:-:S04]  /*17200*/  SEL R3, RZ, 0x1, P2 ;  /* 0x00000001ff037807 */ /* 0x000fc80001000000 */
[----:B------:R-:W-:Y:S02]  /*17210*/  LOP3.LUT R196, R196, R3, RZ, 0x3c, !PT ;  /* 0x00000003c4c47212 */ /* 0x000fe400078e3cff */
[----:B------:R-:W-:Y:S01]  /*17220*/  MOV R3, 0xff800000 ;  /* 0xff80000000037802 */ /* 0x000fe20000000f00 */
[----:B------:R-:W-:Y:S02]  /*17230*/  WARPGROUP.DEPBAR.LE gsb0, 0x0 ;  /* 0x00008000000079c5 */ /* 0x000fe40000010000 */
[----:B------:R-:W-:-:S06]  /*17240*/  WARPGROUP.ARRIVE ;  /* 0x00000000000079c5 */ /* 0x000fcc0000000000 */
[----:B------:R-:W-:Y:S01]  /*17250*/  HGMMA.64x128x16.F32 R24, R160, gdesc[UR4].tnspB, R24, gsb0 ;  /* 0x41e00004a0187df0 */ /* 0x000fe20008000818 */
[----:B------:R-:W-:Y:S02]  /*17260*/  R2UR UR6, R4 ;  /* 0x00000000040672ca */ /* 0x000fe400000e0000 */
[----:B------:R-:W-:Y:S02]  /*17270*/  R2UR UR7, R5 ;  /* 0x00000000050772ca */ /* 0x000fe400000e0000 */
[----:B------:R-:W0:Y:S02]  /*17280*/  SHFL.BFLY PT, R5, R0, 0x2, 0x1f ;  /* 0x0c401f0000057f89 */ /* 0x000e2400000e0000 */
[----:B0-----:R-:W-:Y:S01]  /*17290*/  FADD.FTZ R4, R5, R0 ;  /* 0x0000000005047221 */ /* 0x001fe20000010000 */
[----:B------:R-:W-:Y:S01]  /*172a0*/  IMAD.MOV.U32 R0, RZ, RZ, -0x800000 ;  /* 0xff800000ff007424 */ /* 0x000fe200078e00ff */
[----:B------:R-:W0:Y:S04]  /*172b0*/  SHFL.BFLY PT, R5, R2, 0x1, 0x1f ;  /* 0x0c201f0002057f89 */ /* 0x000e2800000e0000 */
[----:B------:R-:W1:Y:S01]  /*172c0*/  SHFL.BFLY PT, R11, R4, 0x1, 0x1f ;  /* 0x0c201f00040b7f89 */ /* 0x000e6200000e0000 */
[----:B0-----:R-:W-:Y:S01]  /*172d0*/  FADD.FTZ R13, R2, R5 ;  /* 0x00000005020d7221 */ /* 0x001fe20000010000 */
[----:B------:R-:W-:-:S02]  /*172e0*/  IMAD.MOV.U32 R5, RZ, RZ, RZ ;  /* 0x000000ffff057224 */ /* 0x000fc400078e00ff */
[----:B------:R-:W-:Y:S02]  /*172f0*/  IMAD.MOV.U32 R2, RZ, RZ, RZ ;  /* 0x000000ffff027224 */ /* 0x000fe400078e00ff */
[----:B-1----:R-:W-:Y:S01]  /*17300*/  FADD.FTZ R14, R4, R11 ;  /* 0x0000000b040e7221 */ /* 0x002fe20000010000 */
[----:B------:R-:W-:-:S04]  /*17310*/  FSETP.NE.FTZ.AND P0, PT, R13, RZ, PT ;  /* 0x000000ff0d00720b */ /* 0x000fc80003f15000 */
[----:B------:R-:W-:-:S09]  /*17320*/  FSETP.NE.FTZ.AND P3, PT, R14, RZ, PT ;  /* 0x000000ff0e00720b */ /* 0x000fd20003f75000 */
        /* <DEDUP_REMOVED lines=80> */
.L_x_537:
[----:B------:R-:W1:Y:S08]  /*17830*/  S2UR UR5, SR_CgaCtaId ;  /* 0x00000000000579c3 */ /* 0x000e700000008800 */
[----:B------:R-:W-:Y:S06]  /*17840*/  BAR.SYNC.DEFER_BLOCKING 0x5, 0x180 ;  /* 0x0146000000007b1d */ /* 0x000fec0000010000 */
[----:B------:R-:W-:Y:S01]  /*17850*/  UMOV UR4, 0x400 ;  /* 0x0000040000047882 */ /* 0x000fe20000000000 */
[----:B------:R-:W-:Y:S01]  /*17860*/  BSSY B0, `(.L_x_612) ;  /* 0x00002da000007945 */ /* 0x000fe20003800000 */
[----:B-1----:R-:W-:-:S06]  /*17870*/  ULEA UR4, UR5, UR4, 0x18 ;  /* 0x0000000405047291 */ /* 0x002fcc000f8ec03f */
[----:B------:R-:W-:-:S05]  /*17880*/  IMAD.U32 R2, RZ, RZ, UR4 ;  /* 0x00000004ff027e24 */ /* 0x000fca000f8e00ff */
[----:B------:R1:W2:Y:S01]  /*17890*/  LDS.128 R144, [R2+0x348d0] ;  /* 0x0348d00002907984 */ /* 0x0002a20000000c00 */
[----:B------:R-:W-:Y:S06]  /*178a0*/  BAR.ARV 0x4, 0x180 ;  /* 0x0106000000007b1d */ /* 0x000fec0000002000 */
[----:B------:R-:W-:Y:S05]  /*178b0*/  @P0 BRA `(.L_x_613) ;  /* 0x0000002000640947 */ /* 0x000fea0003800000 */
[----:B------:R-:W3:Y:S01]  /*178c0*/  LDL R4, [R1+0x84] ;  /* 0x0000840001047983 */ /* 0x000ee20000100800 */
[----:B------:R-:W4:Y:S01]  /*178d0*/  S2R R5, SR_SWINHI ;  /* 0x0000000000057919 */ /* 0x000f220000002f00 */
[----:B------:R-:W-:Y:S01]  /*178e0*/  F2FP.F16.F32.PACK_AB R32, R73, R72 ;  /* 0x000000484920723e */ /* 0x000fe200000000ff */
[----:B------:R-:W-:Y:S01]  /*178f0*/  ULDC.64 UR6, c[0x0][0xc00] ;  /* 0x0003000000067ab9 */ /* 0x000fe20000000a00 */
[----:B------:R-:W-:Y:S01]  /*17900*/  ULDC.64 UR4, c[0x0][0xc08] ;  /* 0x0003020000047ab9 */ /* 0x000fe20000000a00 */
[----:B------:R-:W2:Y:S01]  /*17910*/  LDL R104, [R1+0x80] ;  /* 0x0000800001687983 */ /* 0x000ea20000100800 */
[----:B------:R-:W-:Y:S02]  /*17920*/  MOV R98, R2 ;  /* 0x0000000200627202 */ /* 0x000fe40000000f00 */
[----:B----4-:R-:W-:Y:S01]  /*17930*/  MOV R99, R5 ;  /* 0x0000000500637202 */ /* 0x010fe20000000f00 */
[----:B------:R-:W-:Y:S02]  /*17940*/  BAR.SYNC.DEFER_BLOCKING 0x1, 0x100 ;  /* 0x0044000000007b1d */ /* 0x000fe40000010000 */
[----:B---3--:R-:W-:-:S03]  /*17950*/  IMAD.WIDE R8, R4, 0x2, R98 ;  /* 0x0000000204087825 */ /* 0x008fc600078e0262 */
[C---:B------:R-:W-:Y:S02]  /*17960*/  LOP3.LUT R11, R8.reuse, 0x380, RZ, 0xc0, !PT ;  /* 0x00000380080b7812 */ /* 0x040fe400078ec0ff */
[C---:B------:R-:W-:Y:S02]  /*17970*/  IADD3 R35, P4, R8.reuse, 0x60, RZ ;  /* 0x0000006008237810 */ /* 0x040fe40007f9e0ff */
[----:B------:R-:W-:Y:S02]  /*17980*/  SHF.R.U64 R11, R11, 0x3, RZ ;  /* 0x000000030b0b7819 */ /* 0x000fe400000012ff */
[C---:B------:R-:W-:Y:S02]  /*17990*/  IADD3 R14, P3, R8.reuse, 0x4000, RZ ;  /* 0x00004000080e7810 */ /* 0x040fe40007f7e0ff */
[C---:B------:R-:W-:Y:S02]  /*179a0*/  IADD3 R31, P6, R8.reuse, 0x20, RZ ;  /* 0x00000020081f7810 */ /* 0x040fe40007fde0ff */
[----:B------:R-:W-:-:S02]  /*179b0*/  IADD3 R33, P5, R8, 0x40, RZ ;  /* 0x0000004008217810 */ /* 0x000fc40007fbe0ff */
[C---:B------:R-:W-:Y:S02]  /*179c0*/  IADD3 R101, P2, R8.reuse, 0x4020, RZ ;  /* 0x0000402008657810 */ /* 0x040fe40007f5e0ff */
[C---:B------:R-:W-:Y:S02]  /*179d0*/  IADD3 R103, P1, R8.reuse, 0x4040, RZ ;  /* 0x0000404008677810 */ /* 0x040fe40007f3e0ff */
[----:B------:R-:W-:Y:S02]  /*179e0*/  IADD3 R105, P0, R8, 0x4060, RZ ;  /* 0x0000406008697810 */ /* 0x000fe40007f1e0ff */
[----:B------:R-:W-:Y:S02]  /*179f0*/  LOP3.LUT R8, R11, R8, RZ, 0x3c, !PT ;  /* 0x000000080b087212 */ /* 0x000fe400078e3cff */
[----:B------:R-:W-:Y:S02]  /*17a00*/  LOP3.LUT R10, R35, 0x380, RZ, 0xc0, !PT ;  /* 0x00000380230a7812 */ /* 0x000fe400078ec0ff */
[----:B------:R-:W-:-:S02]  /*17a10*/  LOP3.LUT R11, R14, 0x380, RZ, 0xc0, !PT ;  /* 0x000003800e0b7812 */ /* 0x000fc400078ec0ff */
[----:B------:R-:W-:Y:S02]  /*17a20*/  LOP3.LUT R4, R31, 0x380, RZ, 0xc0, !PT ;  /* 0x000003801f047812 */ /* 0x000fe400078ec0ff */
[----:B0-----:R-:W-:Y:S02]  /*17a30*/  LOP3.LUT R6, R33, 0x380, RZ, 0xc0, !PT ;  /* 0x0000038021067812 */ /* 0x001fe400078ec0ff */
[----:B------:R-:W-:Y:S02]  /*17a40*/  SHF.R.U64 R10, R10, 0x3, RZ ;  /* 0x000000030a0a7819 */ /* 0x000fe400000012ff */
[----:B------:R-:W-:Y:S02]  /*17a50*/  SHF.R.U64 R11, R11, 0x3, RZ ;  /* 0x000000030b0b7819 */ /* 0x000fe400000012ff */
[----:B------:R-:W-:Y:S02]  /*17a60*/  SHF.R.U64 R4, R4, 0x3, RZ ;  /* 0x0000000304047819 */ /* 0x000fe400000012ff */
[----:B------:R-:W-:Y:S01]  /*17a70*/  SHF.R.U64 R6, R6, 0x3, RZ ;  /* 0x0000000306067819 */ /* 0x000fe200000012ff */
[--C-:B------:R-:W-:Y:S01]  /*17a80*/  IMAD.X R5, RZ, RZ, R9.reuse, P6 ;  /* 0x000000ffff057224 */ /* 0x100fe200030e0609 */
[----:B------:R-:W-:Y:S01]  /*17a90*/  LOP3.LUT R24, R101, 0x380, RZ, 0xc0, !PT ;  /* 0x0000038065187812 */ /* 0x000fe200078ec0ff */
[--C-:B------:R-:W-:Y:S01]  /*17aa0*/  IMAD.X R13, RZ, RZ, R9.reuse, P4 ;  /* 0x000000ffff0d7224 */ /* 0x100fe200020e0609 */
[----:B------:R-:W-:Y:S01]  /*17ab0*/  LOP3.LUT R26, R103, 0x380, RZ, 0xc0, !PT ;  /* 0x00000380671a7812 */ /* 0x000fe200078ec0ff */
[--C-:B------:R-:W-:Y:S01]  /*17ac0*/  IMAD.X R15, RZ, RZ, R9.reuse, P3 ;  /* 0x000000ffff0f7224 */ /* 0x100fe200018e0609 */
[-C--:B------:R-:W-:Y:S01]  /*17ad0*/  IADD3.X R7, RZ, R9.reuse, RZ, P5, !PT ;  /* 0x00000009ff077210 */ /* 0x080fe20002ffe4ff */
[--C-:B------:R-:W-:Y:S01]  /*17ae0*/  IMAD.X R27, RZ, RZ, R9.reuse, P1 ;  /* 0x000000ffff1b7224 */ /* 0x100fe200008e0609 */
[----:B------:R-:W-:Y:S01]  /*17af0*/  IADD3.X R25, RZ, R9, RZ, P2, !PT ;  /* 0x00000009ff197210 */ /* 0x000fe200017fe4ff */
[----:B------:R-:W-:Y:S01]  /*17b00*/  IMAD.X R29, RZ, RZ, R9, P0 ;  /* 0x000000ffff1d7224 */ /* 0x000fe200000e0609 */
[----:B------:R-:W-:-:S02]  /*17b10*/  LOP3.LUT R12, R10, R35, RZ, 0x3c, !PT ;  /* 0x000000230a0c7212 */ /* 0x000fc400078e3cff */
[----:B------:R-:W-:Y:S02]  /*17b20*/  LOP3.LUT R14, R11, R14, RZ, 0x3c, !PT ;  /* 0x0000000e0b0e7212 */ /* 0x000fe400078e3cff */
[----:B------:R-:W-:Y:S02]  /*17b30*/  MOV R30, R8 ;  /* 0x00000008001e7202 */ /* 0x000fe40000000f00 */
[----:B------:R-:W-:Y:S02]  /*17b40*/  LOP3.LUT R28, R105, 0x380, RZ, 0xc0, !PT ;  /* 0x00000380691c7812 */ /* 0x000fe400078ec0ff */
[----:B------:R-:W-:Y:S02]  /*17b50*/  LOP3.LUT R4, R4, R31, RZ, 0x3c, !PT ;  /* 0x0000001f04047212 */ /* 0x000fe400078e3cff */
[----:B------:R-:W-:Y:S02]  /*17b60*/  LOP3.LUT R6, R6, R33, RZ, 0x3c, !PT ;  /* 0x0000002106067212 */ /* 0x000fe400078e3cff */
[----:B------:R-:W-:-:S02]  /*17b70*/  F2FP.F16.F32.PACK_AB R8, R21, R20 ;  /* 0x000000141508723e */ /* 0x000fc400000000ff */
[----:B------:R-:W-:Y:S02]  /*17b80*/  F2FP.F16.F32.PACK_AB R9, R93, R92 ;  /* 0x0000005c5d09723e */ /* 0x000fe400000000ff */
[----:B------:R-:W-:Y:S02]  /*17b90*/  F2FP.F16.F32.PACK_AB R10, R89, R88 ;  /* 0x00000058590a723e */ /* 0x000fe400000000ff */
[----:B------:R-:W-:Y:S02]  /*17ba0*/  F2FP.F16.F32.PACK_AB R11, R95, R94 ;  /* 0x0000005e5f0b723e */ /* 0x000fe400000000ff */
[----:B------:R-:W-:Y:S02]  /*17bb0*/  SHF.R.U64 R24, R24, 0x3, RZ ;  /* 0x0000000318187819 */ /* 0x000fe400000012ff */
[----:B------:R-:W-:Y:S02]  /*17bc0*/  SHF.R.U64 R26, R26, 0x3, RZ ;  /* 0x000000031a1a7819 */ /* 0x000fe400000012ff */
[----:B------:R-:W-:Y:S01]  /*17bd0*/  SHF.R.U64 R28, R28, 0x3, RZ ;  /* 0x000000031c1c7819 */ /* 0x000fe200000012ff */
[----:B------:R0:W-:Y:S01]  /*17be0*/  STSM.16.M88.4 [R30], R8 ;  /* 0x000000081e007844 */ /* 0x0001e20000000200 */
[----:B------:R-:W-:-:S02]  /*17bf0*/  MOV R33, R4 ;  /* 0x0000000400217202 */ /* 0x000fc40000000f00 */
[----:B------:R-:W-:Y:S02]  /*17c00*/  MOV R34, R6 ;  /* 0x0000000600227202 */ /* 0x000fe40000000f00 */
[----:B------:R-:W-:Y:S02]  /*17c10*/  F2FP.F16.F32.PACK_AB R4, R91, R90 ;  /* 0x0000005a5b04723e */ /* 0x000fe400000000ff */
[----:B------:R-:W-:Y:S02]  /*17c20*/  F2FP.F16.F32.PACK_AB R5, R97, R96 ;  /* 0x000000606105723e */ /* 0x000fe400000000ff */
[----:B------:R-:W-:Y:S02]  /*17c30*/  F2FP.F16.F32.PACK_AB R6, R37, R36 ;  /* 0x000000242506723e */ /* 0x000fe400000000ff */
[----:B------:R-:W-:Y:S02]  /*17c40*/  F2FP.F16.F32.PACK_AB R7, R39, R38 ;  /* 0x000000262707723e */ /* 0x000fe400000000ff */
[----:B------:R-:W-:-:S02]  /*17c50*/  LOP3.LUT R24, R24, R101, RZ, 0x3c, !PT ;  /* 0x0000006518187212 */ /* 0x000fc400078e3cff */
[----:B------:R-:W-:Y:S02]  /*17c60*/  LOP3.LUT R26, R26, R103, RZ, 0x3c, !PT ;  /* 0x000000671a1a7212 */ /* 0x000fe400078e3cff */
[----:B------:R-:W-:Y:S02]  /*17c70*/  MOV R35, R12 ;  /* 0x0000000c00237202 */ /* 0x000fe40000000f00 */
[----:B------:R-:W-:Y:S02]  /*17c80*/  MOV R100, R14 ;  /* 0x0000000e00647202 */ /* 0x000fe40000000f00 */
[----:B0-----:R-:W-:Y:S02]  /*17c90*/  F2FP.F16.F32.PACK_AB R8, R41, R40 ;  /* 0x000000282908723e */ /* 0x001fe400000000ff */
[----:B------:R-:W-:Y:S02]  /*17ca0*/  F2FP.F16.F32.PACK_AB R9, R43, R42 ;  /* 0x0000002a2b09723e */ /* 0x000fe400000000ff */
[----:B------:R-:W-:-:S02]  /*17cb0*/  F2FP.F16.F32.PACK_AB R10, R45, R44 ;  /* 0x0000002c2d0a723e */ /* 0x000fc400000000ff */
[----:B------:R-:W-:Y:S02]  /*17cc0*/  F2FP.F16.F32.PACK_AB R11, R47, R46 ;  /* 0x0000002e2f0b723e */ /* 0x000fe400000000ff */
[----:B------:R-:W-:Y:S02]  /*17cd0*/  LOP3.LUT R28, R28, R105, RZ, 0x3c, !PT ;  /* 0x000000691c1c7212 */ /* 0x000fe400078e3cff */
[----:B------:R-:W-:Y:S02]  /*17ce0*/  F2FP.F16.F32.PACK_AB R12, R49, R48 ;  /* 0x00000030310c723e */ /* 0x000fe400000000ff */
[----:B------:R-:W-:Y:S02]  /*17cf0*/  F2FP.F16.F32.PACK_AB R13, R51, R50 ;  /* 0x00000032330d723e */ /* 0x000fe400000000ff */
[----:B------:R-:W-:Y:S02]  /*17d00*/  F2FP.F16.F32.PACK_AB R14, R53, R52 ;  /* 0x00000034350e723e */ /* 0x000fe400000000ff */
[----:B------:R-:W-:Y:S01]  /*17d10*/  F2FP.F16.F32.PACK_AB R15, R55, R54 ;  /* 0x00000036370f723e */ /* 0x000fe200000000ff */
[----:B------:R0:W-:Y:S01]  /*17d20*/  STSM.16.M88.4 [R33], R4 ;  /* 0x0000000421007844 */ /* 0x0001e20000000200 */
[----:B------:R-:W-:-:S02]  /*17d30*/  MOV R101, R24 ;  /* 0x0000001800657202 */ /* 0x000fc40000000f00 */
[----:B------:R-:W-:Y:S01]  /*17d40*/  MOV R103, R26 ;  /* 0x0000001a00677202 */ /* 0x000fe20000000f00 */
[----:B------:R-:W-:Y:S01]  /*17d50*/  STSM.16.M88.4 [R34], R8 ;  /* 0x0000000822007844 */ /* 0x000fe20000000200 */
[----:B------:R-:W-:Y:S02]  /*17d60*/  F2FP.F16.F32.PACK_AB R24, R57, R56 ;  /* 0x000000383918723e */ /* 0x000fe400000000ff */
[----:B------:R-:W-:Y:S01]  /*17d70*/  F2FP.F16.F32.PACK_AB R25, R59, R58 ;  /* 0x0000003a3b19723e */ /* 0x000fe200000000ff */
[----:B------:R3:W-:Y:S01]  /*17d80*/  STSM.16.M88.4 [R35], R12 ;  /* 0x0000000c23007844 */ /* 0x0007e20000000200 */
[----:B------:R-:W-:Y:S02]  /*17d90*/  F2FP.F16.F32.PACK_AB R26, R61, R60 ;  /* 0x0000003c3d1a723e */ /* 0x000fe400000000ff */
[----:B------:R-:W-:Y:S02]  /*17da0*/  F2FP.F16.F32.PACK_AB R27, R63, R62 ;  /* 0x0000003e3f1b723e */ /* 0x000fe400000000ff */
[----:B------:R-:W-:-:S02]  /*17db0*/  MOV R102, R28 ;  /* 0x0000001c00667202 */ /* 0x000fc40000000f00 */
[----:B------:R-:W-:Y:S02]  /*17dc0*/  F2FP.F16.F32.PACK_AB R28, R65, R64 ;  /* 0x00000040411c723e */ /* 0x000fe400000000ff */
[----:B------:R-:W-:Y:S02]  /*17dd0*/  F2FP.F16.F32.PACK_AB R29, R67, R66 ;  /* 0x00000042431d723e */ /* 0x000fe400000000ff */
[----:B------:R-:W-:Y:S02]  /*17de0*/  F2FP.F16.F32.PACK_AB R30, R69, R68 ;  /* 0x00000044451e723e */ /* 0x000fe400000000ff */
[----:B------:R-:W-:Y:S02]  /*17df0*/  F2FP.F16.F32.PACK_AB R31, R71, R70 ;  /* 0x00000046471f723e */ /* 0x000fe400000000ff */
[----:B0-----:R-:W-:Y:S01]  /*17e00*/  F2FP.F16.F32.PACK_AB R33, R75, R74 ;  /* 0x0000004a4b21723e */ /* 0x001fe200000000ff */
[----:B---3--:R-:W0:Y:S01]  /*17e10*/  LDC.64 R14, c[0x0][0xba8] ;  /* 0x0002ea00ff0e7b82 */ /* 0x008e220000000a00 */
[----:B------:R-:W-:-:S02]  /*17e20*/  F2FP.F16.F32.PACK_AB R34, R77, R76 ;  /* 0x0000004c4d22723e */ /* 0x000fc400000000ff */
[----:B------:R-:W-:Y:S02]  /*17e30*/  F2FP.F16.F32.PACK_AB R35, R79, R78 ;  /* 0x0000004e4f23723e */ /* 0x000fe400000000ff */
[----:B------:R-:W-:Y:S02]  /*17e40*/  F2FP.F16.F32.PACK_AB R4, R81, R80 ;  /* 0x000000505104723e */ /* 0x000fe400000000ff */
[----:B------:R-:W-:Y:S02]  /*17e50*/  F2FP.F16.F32.PACK_AB R5, R83, R82 ;  /* 0x000000525305723e */ /* 0x000fe400000000ff */
[----:B------:R-:W-:Y:S02]  /*17e60*/  F2FP.F16.F32.PACK_AB R6, R85, R84 ;  /* 0x000000545506723e */ /* 0x000fe400000000ff */
[----:B------:R-:W-:Y:S01]  /*17e70*/  F2FP.F16.F32.PACK_AB R7, R87, R86 ;  /* 0x000000565707723e */ /* 0x000fe200000000ff */
[----:B------:R3:W-:Y:S04]  /*17e80*/  STSM.16.M88.4 [R100], R24 ;  /* 0x0000001864007844 */ /* 0x0007e80000000200 */
[----:B------:R-:W-:Y:S04]  /*17e90*/  STSM.16.M88.4 [R101], R28 ;  /* 0x0000001c65007844 */ /* 0x000fe80000000200 */
[----:B------:R-:W-:Y:S04]  /*17ea0*/  STSM.16.M88.4 [R103], R32 ;  /* 0x0000002067007844 */ /* 0x000fe80000000200 */
[----:B------:R4:W-:Y:S01]  /*17eb0*/  STSM.16.M88.4 [R102], R4 ;  /* 0x0000000466007844 */ /* 0x0009e20000000200 */
[----:B------:R-:W-:Y:S01]  /*17ec0*/  BAR.SYNC.DEFER_BLOCKING 0x1, 0x100 ;  /* 0x0044000000007b1d */ /* 0x000fe20000010000 */
[----:B------:R-:W-:-:S04]  /*17ed0*/  ISETP.NE.U32.AND P0, PT, RZ, UR6, PT ;  /* 0x00000006ff007c0c */ /* 0x000fc8000bf05070 */
[----:B------:R-:W-:Y:S02]  /*17ee0*/  ISETP.NE.AND.EX P0, PT, RZ, UR7, PT, P0 ;  /* 0x00000007ff007c0c */ /* 0x000fe4000bf05300 */
[----:B------:R-:W-:Y:S02]  /*17ef0*/  IADD3 R8, P1, R204, UR6, RZ ;  /* 0x00000006cc087c10 */ /* 0x000fe4000ff3e0ff */
[----:B---3--:R-:W-:Y:S02]  /*17f00*/  MOV R100, RZ ;  /* 0x000000ff00647202 */ /* 0x008fe40000000f00 */
[----:B------:R-:W-:Y:S01]  /*17f10*/  IADD3.X R9, R205, UR7, RZ, P1, !PT ;  /* 0x00000007cd097c10 */ /* 0x000fe20008ffe4ff */
[----:B------:R-:W-:Y:S01]  /*17f20*/  IMAD.MOV.U32 R24, RZ, RZ, 0x9b8 ;  /* 0x000009b8ff187424 */ /* 0x000fe200078e00ff */
[----:B----4-:R-:W3:Y:S05]  /*17f30*/  LDC R102, c[0x0][0xbe8] ;  /* 0x0002fa00ff667b82 */ /* 0x010eea0000000800 */
[----:B------:R-:W4:Y:S01]  /*17f40*/  @P0 LDG.E R100, desc[UR58][R8.64] ;  /* 0x0000003a08640981 */ /* 0x000f22000c1e1900 */
[----:B------:R-:W-:-:S04]  /*17f50*/  ISETP.NE.U32.AND P1, PT, RZ, UR4, PT ;  /* 0x00000004ff007c0c */ /* 0x000fc8000bf25070 */
[----:B------:R-:W-:-:S13]  /*17f60*/  ISETP.NE.AND.EX P1, PT, RZ, UR5, PT, P1 ;  /* 0x00000005ff007c0c */ /* 0x000fda000bf25310 */
[----:B------:R-:W-:Y:S01]  /*17f70*/  @P1 IADD3 R204, P2, R204, UR4, RZ ;  /* 0x00000004cccc1c10 */ /* 0x000fe2000ff5e0ff */
[----:B------:R-:W-:Y:S02]  /*17f80*/  ULDC UR4, c[0x0][0xa88] ;  /* 0x0002a20000047ab9 */ /* 0x000fe40000000800 */
[----:B------:R-:W-:Y:S01]  /*17f90*/  IMAD.U32 R101, RZ, RZ, UR4 ;  /* 0x00000004ff657e24 */ /* 0x000fe2000f8e00ff */
[----:B------:R-:W-:Y:S01]  /*17fa0*/  @P1 IADD3.X R205, R205, UR5, RZ, P2, !PT ;  /* 0x00000005cdcd1c10 */ /* 0x000fe200097fe4ff */
[----:B------:R-:W-:-:S04]  /*17fb0*/  ULDC UR4, c[0x0][0xad4] ;  /* 0x0002b50000047ab9 */ /* 0x000fc80000000800 */
[----:B------:R0:W5:Y:S01]  /*17fc0*/  @P1 LDG.E R101, desc[UR58][R204.64] ;  /* 0x0000003acc651981 */ /* 0x000162000c1e1900 */
[----:B------:R-:W-:-:S04]  /*17fd0*/  ISETP.NE.AND P2, PT, R202, RZ, PT ;  /* 0x000000ffca00720c */ /* 0x000fc80003f45270 */
[----:B------:R-:W-:-:S04]  /*17fe0*/  SEL R202, R202, UR4, P2 ;  /* 0x00000004caca7c07 */ /* 0x000fc80009000000 */
[----:B------:R-:W-:-:S04]  /*17ff0*/  ISETP.GT.AND P3, PT, R202, 0x1, PT ;  /* 0x00000001ca00780c */ /* 0x000fc80003f64270 */
[----:B------:R-:W-:-:S04]  /*18000*/  SEL R24, R24, 0x978, P3 ;  /* 0x0000097818187807 */ /* 0x000fc80001800000 */
[----:B------:R-:W1:Y:S08]  /*18010*/  LDC.64 R6, c[0x0][R24+0x220] ;  /* 0x0000880018067b82 */ /* 0x000e700000000a00 */
[----:B------:R-:W2:Y:S01]  /*18020*/  LDC.64 R10, c[0x0][R24+0x218] ;  /* 0x00008600180a7b82 */ /* 0x000ea20000000a00 */
[----:B---3--:R-:W-:-:S07]  /*18030*/  ISETP.NE.AND P4, PT, R102, 0x1, PT ;  /* 0x000000016600780c */ /* 0x008fce0003f85270 */
[----:B------:R-:W3:Y:S01]  /*18040*/  LDC.64 R12, c[0x0][R24+0x228] ;  /* 0x00008a00180c7b82 */ /* 0x000ee20000000a00 */
[----:B------:R-:W-:-:S07]  /*18050*/  ISETP.NE.U32.AND P2, PT, RZ, UR6, PT ;  /* 0x00000006ff007c0c */ /* 0x000fce000bf45070 */
[----:B------:R4:W4:Y:S01]  /*18060*/  LDC.64 R4, c[0x0][R24+0x210] ;  /* 0x0000840018047b82 */ /* 0x0009220000000a00 */
[----:B------:R-:W-:-:S07]  /*18070*/  ISETP.NE.AND.EX P2, PT, RZ, UR7, PT, P2 ;  /* 0x00000007ff007c0c */ /* 0x000fce000bf45320 */
[----:B------:R-:W4:Y:S01]  /*18080*/  @P4 LDC R26, c[0x0][0xbec] ;  /* 0x0002fb00ff1a4b82 */ /* 0x000f220000000800 */
[----:B------:R-:W-:-:S07]  /*18090*/  SEL R203, R203, RZ, !P2 ;  /* 0x000000ffcbcb7207 */ /* 0x000fce0005000000 */
[----:B------:R-:W4:Y:S01]  /*180a0*/  @P4 LDC R33, c[0x0][0xbf0] ;  /* 0x0002fc00ff214b82 */ /* 0x000f220000000800 */
[----:B------:R-:W-:Y:S01]  /*180b0*/  SEL R25, R226, RZ, !P2 ;  /* 0x000000ffe2197207 */ /* 0x000fe20005000000 */
[----:B-1----:R-:W-:-:S06]  /*180c0*/  IMAD R7, R7, R203, RZ ;  /* 0x000000cb07077224 */ /* 0x002fcc00078e02ff */
[----:B0-----:R-:W0:Y:S01]  /*180d0*/  @!P3 LDC R14, c[0x0][0xb50] ;  /* 0x0002d400ff0ebb82 */ /* 0x001e220000000800 */
[----:B------:R-:W-:Y:S01]  /*180e0*/  IMAD R31, R6, R25, R7 ;  /* 0x00000019061f7224 */ /* 0x000fe200078e0207 */
[----:B--2---:R-:W-:Y:S01]  /*180f0*/  LEA R25, R208, R104, 0x7 ;  /* 0x00000068d0197211 */ /* 0x004fe200078e38ff */
[----:B------:R-:W-:-:S05]  /*18100*/  IMAD.WIDE.U32 R6, R6, R203, RZ ;  /* 0x000000cb06067225 */ /* 0x000fca00078e00ff */
[----:B------:R-:W1:Y:S01]  /*18110*/  @!P3 LDC R15, c[0x0][0xb54] ;  /* 0x0002d500ff0fbb82 */ /* 0x000e620000000800 */
[-C--:B------:R-:W-:Y:S02]  /*18120*/  IMAD R29, R11, R199.reuse, RZ ;  /* 0x000000c70b1d7224 */ /* 0x080fe400078e02ff */
[----:B------:R-:W-:Y:S01]  /*18130*/  IMAD.WIDE.U32 R10, R10, R199, RZ ;  /* 0x000000c70a0a7225 */ /* 0x000fe200078e00ff */
[----:B------:R-:W-:-:S03]  /*18140*/  SEL R27, R209, RZ, P3 ;  /* 0x000000ffd11b7207 */ /* 0x000fc60001800000 */
[----:B------:R-:W-:Y:S02]  /*18150*/  IMAD.IADD R28, R11, 0x1, R29 ;  /* 0x000000010b1c7824 */ /* 0x000fe400078e021d */
[----:B------:R-:W-:Y:S01]  /*18160*/  IMAD.IADD R11, R7, 0x1, R31 ;  /* 0x00000001070b7824 */ /* 0x000fe200078e021f */
[----:B------:R-:W-:Y:S01]  /*18170*/  MOV R7, R25 ;  /* 0x0000001900077202 */ /* 0x000fe20000000f00 */
[-C--:B---3--:R-:W-:Y:S02]  /*18180*/  IMAD R29, R13, R27.reuse, RZ ;  /* 0x0000001b0d1d7224 */ /* 0x088fe400078e02ff */
[----:B------:R-:W-:-:S04]  /*18190*/  IMAD.WIDE.U32 R12, R12, R27, RZ ;  /* 0x0000001b0c0c7225 */ /* 0x000fc800078e00ff */
[----:B------:R-:W-:Y:S01]  /*181a0*/  IMAD.IADD R29, R13, 0x1, R29 ;  /* 0x000000010d1d7824 */ /* 0x000fe200078e021d */
[--C-:B----4-:R-:W-:Y:S01]  /*181b0*/  IADD3 R10, P2, P5, R6, R10, R100.reuse ;  /* 0x0000000a060a7210 */ /* 0x110fe20007d5e064 */
[----:B------:R-:W-:Y:S01]  /*181c0*/  @P4 IMAD.HI.U32 R6, R25, R26, RZ ;  /* 0x0000001a19064227 */ /* 0x000fe200078e00ff */
[----:B------:R-:W-:-:S04]  /*181d0*/  SHF.R.S32.HI R103, RZ, 0x1f, R100 ;  /* 0x0000001fff677819 */ /* 0x000fc80000011464 */
[----:B------:R-:W-:Y:S02]  /*181e0*/  @P4 SHF.R.U32.HI R7, RZ, R33, R6 ;  /* 0x00000021ff074219 */ /* 0x000fe40000011606 */
[----:B------:R-:W-:-:S03]  /*181f0*/  IADD3.X R11, R11, R28, R103, P2, P5 ;  /* 0x0000001c0b0b7210 */ /* 0x000fc600017ea467 */
[--C-:B------:R-:W-:Y:S01]  /*18200*/  IMAD.MOV R24, RZ, RZ, -R7.reuse ;  /* 0x000000ffff187224 */ /* 0x100fe200078e0a07 */
[----:B------:R-:W-:Y:S02]  /*18210*/  IADD3 R12, P2, P5, R7, R10, R12 ;  /* 0x0000000a070c7210 */ /* 0x000fe40007d5e00c */
[----:B------:R-:W-:Y:S01]  /*18220*/  SHF.R.S32.HI R6, RZ, 0x1f, R7 ;  /* 0x0000001fff067819 */ /* 0x000fe20000011407 */
[----:B------:R-:W-:-:S03]  /*18230*/  IMAD R7, R102, R24, R25 ;  /* 0x0000001866077224 */ /* 0x000fc600078e0219 */
[----:B------:R-:W-:Y:S01]  /*18240*/  IADD3.X R13, R6, R11, R29, P2, P5 ;  /* 0x0000000b060d7210 */ /* 0x000fe200017ea41d */
[-C--:B------:R-:W-:Y:S01]  /*18250*/  IMAD R5, R5, R7.reuse, RZ ;  /* 0x0000000705057224 */ /* 0x080fe200078e02ff */
[----:B------:R-:W-:Y:S01]  /*18260*/  SHF.R.S32.HI R11, RZ, 0x1f, R7 ;  /* 0x0000001fff0b7819 */ /* 0x000fe20000011407 */
[----:B------:R-:W-:-:S04]  /*18270*/  IMAD.WIDE.U32 R12, R4, R7, R12 ;  /* 0x00000007040c7225 */ /* 0x000fc800078e000c */
[----:B------:R-:W-:Y:S01]  /*18280*/  IMAD R5, R4, R11, R5 ;  /* 0x0000000b04057224 */ /* 0x000fe200078e0205 */
[----:B0-----:R-:W-:-:S04]  /*18290*/  LEA R14, P2, R12, R14, 0x2 ;  /* 0x0000000e0c0e7211 */ /* 0x001fc800078410ff */
[----:B------:R-:W-:-:S04]  /*182a0*/  IADD3 R4, R13, R5, RZ ;  /* 0x000000050d047210 */ /* 0x000fc80007ffe0ff */
[----:B-1----:R-:W-:Y:S01]  /*182b0*/  LEA.HI.X R15, R12, R15, R4, 0x2, P2 ;  /* 0x0000000f0c0f7211 */ /* 0x002fe200010f1404 */
[----:B------:R-:W-:Y:S06]  /*182c0*/  @P1 BRA `(.L_x_614) ;  /* 0x0000000000101947 */ /* 0x000fec0003800000 */
[----:B------:R-:W-:Y:S05]  /*182d0*/  @!P0 BRA `(.L_x_614) ;  /* 0x00000000000c8947 */ /* 0x000fea0003800000 */
[----:B------:R-:W2:Y:S04]  /*182e0*/  LDG.E R4, desc[UR58][R8.64] ;  /* 0x0000003a08047981 */ /* 0x000ea8000c1e1900 */
[----:B-----5:R-:W2:Y:S02]  /*182f0*/  LDG.E R101, desc[UR58][R8.64+0x4] ;  /* 0x0000043a08657981 */ /* 0x020ea4000c1e1900 */
[----:B--2---:R-:W-:-:S07]  /*18300*/  IMAD.IADD R101, R101, 0x1, -R4 ;  /* 0x0000000165657824 */ /* 0x004fce00078e0a04 */
.L_x_614:
[----:B------:R-:W2:Y:S01]  /*18310*/  LDL R8, [R1+0x7c] ;  /* 0x00007c0001087983 */ /* 0x000ea20000100800 */
[----:B-----5:R-:W-:Y:S01]  /*18320*/  IMAD R101, R101, R102, RZ ;  /* 0x0000006665657224 */ /* 0x020fe200078e02ff */
[----:B------:R-:W-:Y:S02]  /*18330*/  LOP3.LUT P0, RZ, R232, 0x3, RZ, 0xc0, !PT ;  /* 0x00000003e8ff7812 */ /* 0x000fe4000780c0ff */
[----:B------:R-:W-:Y:S04]  /*18340*/  SHFL.IDX PT, R4, R14, RZ, 0x1c1f ;  /* 0x001c1fff0e047589 */ /* 0x000fe800000e0000 */
[----:B------:R-:W0:Y:S04]  /*18350*/  SHFL.IDX PT, R5, R15, RZ, 0x1c1f ;  /* 0x001c1fff0f057589 */ /* 0x000e2800000e0000 */
[----:B------:R-:W-:Y:S04]  /*18360*/  SHFL.IDX PT, R6, R14, 0x1, 0x1c1f ;  /* 0x003c1f000e067f89 */ /* 0x000fe800000e0000 */
[----:B------:R-:W1:Y:S01]  /*18370*/  SHFL.IDX PT, R7, R15, 0x1, 0x1c1f ;  /* 0x003c1f000f077f89 */ /* 0x000e6200000e0000 */
[----:B--2---:R-:W-:-:S05]  /*18380*/  IMAD R8, R208, 0x80, R8 ;  /* 0x00000080d0087824 */ /* 0x004fca00078e0208 */
[C---:B------:R-:W-:Y:S02]  /*18390*/  IADD3 R12, R8.reuse, 0x8, RZ ;  /* 0x00000008080c7810 */ /* 0x040fe40007ffe0ff */
[-C--:B------:R-:W-:Y:S02]  /*183a0*/  ISETP.GE.OR P1, PT, R8, R101.reuse, P0 ;  /* 0x000000650800720c */ /* 0x080fe40000726670 */
[----:B------:R-:W-:-:S11]  /*183b0*/  ISETP.GE.OR P0, PT, R12, R101, P0 ;  /* 0x000000650c00720c */ /* 0x000fd60000706670 */
[----:B0-----:R0:W-:Y:S04]  /*183c0*/  @!P1 ST.E desc[UR58][R4.64], R3 ;  /* 0x0000000304009985 */ /* 0x0011e8000c10193a */
[----:B-1----:R0:W-:Y:S01]  /*183d0*/  @!P0 ST.E desc[UR58][R6.64], R0 ;  /* 0x0000000006008985 */ /* 0x0021e2000c10193a */
[----:B------:R-:W-:Y:S05]  /*183e0*/  @P3 BRA `(.L_x_615) ;  /* 0x0000000800843947 */ /* 0x000fea0003800000 */
[----:B0-----:R-:W-:Y:S01]  /*183f0*/  IMAD R3, R227, 0x40, R198 ;  /* 0x00000040e3037824 */ /* 0x001fe200078e02c6 */
[----:B------:R-:W0:Y:S01]  /*18400*/  @P4 LDC R45, c[0x0][0xbec] ;  /* 0x0002fb00ff2d4b82 */ /* 0x000e220000000800 */
[----:B------:R-:W-:Y:S02]  /*18410*/  ULDC.64 UR4, c[0x0][0xaa0] ;  /* 0x0002a80000047ab9 */ /* 0x000fe40000000a00 */
[----:B------:R-:W-:-:S03]  /*18420*/  IMAD.WIDE R98, R3, 0x2, R98 ;  /* 0x0000000203627825 */ /* 0x000fc600078e0262 */
[C---:B------:R-:W-:Y:S02]  /*18430*/  IADD3 R9, P6, R98.reuse, 0x1000, RZ ;  /* 0x0000100062097810 */ /* 0x040fe40007fde0ff */
[----:B------:R-:W1:Y:S01]  /*18440*/  @P4 LDC R47, c[0x0][0xbf0] ;  /* 0x0002fc00ff2f4b82 */ /* 0x000e620000000800 */
[----:B------:R-:W-:Y:S01]  /*18450*/  IMAD R103, R103, UR4, RZ ;  /* 0x0000000467677c24 */ /* 0x000fe2000f8e02ff */
[----:B------:R-:W-:Y:S02]  /*18460*/  IADD3 R13, P5, R98, 0x2000, RZ ;  /* 0x00002000620d7810 */ /* 0x000fe40007fbe0ff */
[----:B------:R-:W-:Y:S01]  /*18470*/  LOP3.LUT R8, R9, 0x380, RZ, 0xc0, !PT ;  /* 0x0000038009087812 */ /* 0x000fe200078ec0ff */
[----:B------:R-:W-:Y:S01]  /*18480*/  IMAD R103, R100, UR5, R103 ;  /* 0x0000000564677c24 */ /* 0x000fe2000f8e0267 */
[----:B------:R-:W-:Y:S02]  /*18490*/  IADD3 R25, P3, R98, 0x3000, RZ ;  /* 0x0000300062197810 */ /* 0x000fe40007f7e0ff */
[----:B------:R-:W-:Y:S01]  /*184a0*/  SHF.R.U64 R8, R8, 0x3, RZ ;  /* 0x0000000308087819 */ /* 0x000fe200000012ff */
[----:B------:R-:W-:Y:S01]  /*184b0*/  IMAD.WIDE.U32 R20, R100, UR4, RZ ;  /* 0x0000000464147c25 */ /* 0x000fe2000f8e00ff */
[----:B------:R-:W-:Y:S01]  /*184c0*/  ULDC.64 UR4, c[0x0][0xae8] ;  /* 0x0002ba0000047ab9 */ /* 0x000fe20000000a00 */
[----:B------:R-:W-:-:S02]  /*184d0*/  IADD3 R29, P2, R98, 0x4000, RZ ;  /* 0x00004000621d7810 */ /* 0x000fc40007f5e0ff */
[----:B------:R-:W-:Y:S01]  /*184e0*/  LOP3.LUT R8, R8, R9, RZ, 0x3c, !PT ;  /* 0x0000000908087212 */ /* 0x000fe200078e3cff */
[--C-:B------:R-:W-:Y:S01]  /*184f0*/  IMAD.X R9, RZ, RZ, R99.reuse, P6 ;  /* 0x000000ffff097224 */ /* 0x100fe200030e0663 */
[C---:B------:R-:W-:Y:S02]  /*18500*/  IADD3 R3, P6, R98.reuse, 0x7000, RZ ;  /* 0x0000700062037810 */ /* 0x040fe40007fde0ff */
[----:B------:R-:W-:Y:S02]  /*18510*/  IADD3 R21, R21, R103, RZ ;  /* 0x0000006715157210 */ /* 0x000fe40007ffe0ff */
[----:B------:R-:W-:Y:S01]  /*18520*/  LOP3.LUT R0, R3, 0x380, RZ, 0xc0, !PT ;  /* 0x0000038003007812 */ /* 0x000fe200078ec0ff */
[----:B------:R-:W-:Y:S01]  /*18530*/  IMAD.X R41, RZ, RZ, R99, P6 ;  /* 0x000000ffff297224 */ /* 0x000fe200030e0663 */
[----:B------:R-:W-:Y:S01]  /*18540*/  IADD3 R33, P1, R98, 0x5000, RZ ;  /* 0x0000500062217810 */ /* 0x000fe20007f3e0ff */
[----:B------:R-:W5:Y:S01]  /*18550*/  LD.E.128 R8, desc[UR58][R8.64] ;  /* 0x0000003a08087980 */ /* 0x000f62000c101d00 */
[----:B------:R-:W-:Y:S01]  /*18560*/  SHF.R.U64 R0, R0, 0x3, RZ ;  /* 0x0000000300007819 */ /* 0x000fe200000012ff */
[----:B------:R-:W-:Y:S01]  /*18570*/  IMAD.WIDE.U32 R20, R199, UR4, R20 ;  /* 0x00000004c7147c25 */ /* 0x000fe2000f8e0014 */
[----:B------:R-:W-:-:S02]  /*18580*/  IADD3 R37, P0, R98, 0x6000, RZ ;  /* 0x0000600062257810 */ /* 0x000fc40007f1e0ff */
[----:B------:R-:W-:Y:S01]  /*18590*/  LOP3.LUT R40, R0, R3, RZ, 0x3c, !PT ;  /* 0x0000000300287212 */ /* 0x000fe200078e3cff */
[----:B------:R-:W-:Y:S01]  /*185a0*/  IMAD R3, R201, 0x20, R227 ;  /* 0x00000020c9037824 */ /* 0x000fe200078e02e3 */
[----:B------:R-:W-:Y:S01]  /*185b0*/  SHF.R.S32.HI R44, RZ, 0x1f, R203 ;  /* 0x0000001fff2c7819 */ /* 0x000fe200000114cb */
[----:B------:R-:W-:Y:S01]  /*185c0*/  IMAD R21, R199, UR5, R21 ;  /* 0x00000005c7157c24 */ /* 0x000fe2000f8e0215 */
[----:B------:R-:W-:Y:S01]  /*185d0*/  LOP3.LUT R12, R13, 0x380, RZ, 0xc0, !PT ;  /* 0x000003800d0c7812 */ /* 0x000fe200078ec0ff */
[----:B------:R-:W-:Y:S01]  /*185e0*/  IMAD R46, R208, 0x80, R3 ;  /* 0x00000080d02e7824 */ /* 0x000fe200078e0203 */
[----:B------:R-:W-:Y:S01]  /*185f0*/  LOP3.LUT R24, R25, 0x380, RZ, 0xc0, !PT ;  /* 0x0000038019187812 */ /* 0x000fe200078ec0ff */
[----:B------:R-:W-:Y:S01]  /*18600*/  ULDC.64 UR4, c[0x0][0xaf0] ;  /* 0x0002bc0000047ab9 */ /* 0x000fe20000000a00 */
[----:B------:R-:W-:Y:S01]  /*18610*/  LOP3.LUT R28, R29, 0x380, RZ, 0xc0, !PT ;  /* 0x000003801d1c7812 */ /* 0x000fe200078ec0ff */
[----:B0-----:R-:W-:Y:S01]  /*18620*/  @P4 IMAD.HI.U32 R0, R46, R45, RZ ;  /* 0x0000002d2e004227 */ /* 0x001fe200078e00ff */
[----:B------:R-:W-:Y:S01]  /*18630*/  LOP3.LUT R32, R33, 0x380, RZ, 0xc0, !PT ;  /* 0x0000038021207812 */ /* 0x000fe200078ec0ff */
[----:B------:R-:W5:Y:S01]  /*18640*/  LD.E.128 R40, desc[UR58][R40.64] ;  /* 0x0000003a28287980 */ /* 0x000f62000c101d00 */
[----:B------:R-:W-:Y:S01]  /*18650*/  LOP3.LUT R36, R37, 0x380, RZ, 0xc0, !PT ;  /* 0x0000038025247812 */ /* 0x000fe200078ec0ff */
[----:B------:R-:W-:Y:S01]  /*18660*/  IMAD R44, R44, UR4, RZ ;  /* 0x000000042c2c7c24 */ /* 0x000fe2000f8e02ff */
[----:B------:R-:W-:-:S02]  /*18670*/  LOP3.LUT R5, R98, 0x380, RZ, 0xc0, !PT ;  /* 0x0000038062057812 */ /* 0x000fc400078ec0ff */
[----:B------:R-:W-:Y:S02]  /*18680*/  MOV R3, R46 ;  /* 0x0000002e00037202 */ /* 0x000fe40000000f00 */
[----:B-1----:R-:W-:Y:S02]  /*18690*/  @P4 SHF.R.U32.HI R3, RZ, R47, R0 ;  /* 0x0000002fff034219 */ /* 0x002fe40000011600 */
[----:B------:R-:W-:Y:S02]  /*186a0*/  SHF.R.U64 R12, R12, 0x3, RZ ;  /* 0x000000030c0c7819 */ /* 0x000fe400000012ff */
        /* <DEDUP_REMOVED lines=14> */
[----:B------:R-:W-:Y:S01]  /*18790*/  IMAD.X R29, RZ, RZ, R99, P2 ;  /* 0x000000ffff1d7224 */ /* 0x000fe200010e0663 */
[----:B------:R-:W-:-:S02]  /*187a0*/  LOP3.LUT R32, R32, R33, RZ, 0x3c, !PT ;  /* 0x0000002120207212 */ /* 0x000fc400078e3cff */
[----:B------:R-:W-:Y:S01]  /*187b0*/  LOP3.LUT R36, R36, R37, RZ, 0x3c, !PT ;  /* 0x0000002524247212 */ /* 0x000fe200078e3cff */
[----:B------:R-:W-:Y:S01]  /*187c0*/  IMAD.X R37, RZ, RZ, R99, P0 ;  /* 0x000000ffff257224 */ /* 0x000fe200000e0663 */
[-C--:B------:R-:W-:Y:S01]  /*187d0*/  IADD3.X R13, RZ, R99.reuse, RZ, P5, !PT ;  /* 0x00000063ff0d7210 */ /* 0x080fe20002ffe4ff */
[----:B------:R-:W-:Y:S01]  /*187e0*/  IMAD.IADD R21, R21, 0x1, R45 ;  /* 0x0000000115157824 */ /* 0x000fe200078e022d */
[----:B------:R-:W-:Y:S02]  /*187f0*/  IADD3.X R33, RZ, R99, RZ, P1, !PT ;  /* 0x00000063ff217210 */ /* 0x000fe40000ffe4ff */
[----:B------:R-:W-:Y:S01]  /*18800*/  LOP3.LUT R98, R5, R98, RZ, 0x3c, !PT ;  /* 0x0000006205627212 */ /* 0x000fe200078e3cff */
[----:B------:R-:W-:Y:S01]  /*18810*/  IMAD R0, R0, UR4, RZ ;  /* 0x0000000400007c24 */ /* 0x000fe2000f8e02ff */
[----:B------:R-:W5:Y:S01]  /*18820*/  LD.E.128 R12, desc[UR58][R12.64] ;  /* 0x0000003a0c0c7980 */ /* 0x000f62000c101d00 */
[----:B------:R-:W-:Y:S02]  /*18830*/  IMAD R45, R102, R47, R46 ;  /* 0x0000002f662d7224 */ /* 0x000fe400078e022e */
[C---:B------:R-:W-:Y:S01]  /*18840*/  IMAD R47, R3.reuse, UR5, R0 ;  /* 0x00000005032f7c24 */ /* 0x040fe2000f8e0200 */
[----:B------:R0:W5:Y:S01]  /*18850*/  LD.E.128 R4, desc[UR58][R98.64] ;  /* 0x0000003a62047980 */ /* 0x000162000c101d00 */
[----:B------:R-:W-:Y:S01]  /*18860*/  IMAD.WIDE.U32 R20, R3, UR4, R20 ;  /* 0x0000000403147c25 */ /* 0x000fe2000f8e0014 */
[----:B------:R-:W-:Y:S01]  /*18870*/  SHF.R.S32.HI R0, RZ, 0x1f, R45 ;  /* 0x0000001fff007819 */ /* 0x000fe2000001142d */
[----:B------:R-:W-:Y:S01]  /*18880*/  ULDC.64 UR4, c[0x0][0xad8] ;  /* 0x0002b60000047ab9 */ /* 0x000fe20000000a00 */
[----:B------:R-:W5:Y:S04]  /*18890*/  LD.E.128 R24, desc[UR58][R24.64] ;  /* 0x0000003a18187980 */ /* 0x000f68000c101d00 */
[----:B------:R-:W5:Y:S04]  /*188a0*/  LD.E.128 R28, desc[UR58][R28.64] ;  /* 0x0000003a1c1c7980 */ /* 0x000f68000c101d00 */
        /* <DEDUP_REMOVED lines=8> */
[----:B------:R-:W-:Y:S01]  /*18930*/  LEA R48, R208, R227, 0x7 ;  /* 0x000000e3d0307211 */ /* 0x000fe200078e38ff */
[----:B------:R-:W-:-:S02]  /*18940*/  IMAD.IADD R21, R21, 0x1, R47 ;  /* 0x0000000115157824 */ /* 0x000fc400078e022f */
[----:B------:R-:W-:Y:S02]  /*18950*/  IMAD R44, R0, UR4, RZ ;  /* 0x00000004002c7c24 */ /* 0x000fe4000f8e02ff */
[C---:B------:R-:W-:Y:S02]  /*18960*/  VIADD R0, R48.reuse, 0x20 ;  /* 0x0000002030007836 */ /* 0x040fe40000000000 */
[C---:B------:R-:W-:Y:S02]  /*18970*/  IMAD R3, R45.reuse, UR5, R44 ;  /* 0x000000052d037c24 */ /* 0x040fe4000f8e022c */
[----:B------:R-:W-:Y:S01]  /*18980*/  IMAD.WIDE.U32 R20, R45, UR4, R20 ;  /* 0x000000042d147c25 */ /* 0x000fe2000f8e0014 */
[-C--:B------:R-:W-:Y:S01]  /*18990*/  ISETP.GE.AND P2, PT, R48, R101.reuse, PT ;  /* 0x000000653000720c */ /* 0x080fe20003f46270 */
[----:B------:R-:W-:Y:S01]  /*189a0*/  ULDC.64 UR4, c[0x0][0xa80] ;  /* 0x0002a00000047ab9 */ /* 0x000fe20000000a00 */
[----:B------:R-:W-:Y:S01]  /*189b0*/  ISETP.GE.AND P0, PT, R0, R101, PT ;  /* 0x000000650000720c */ /* 0x000fe20003f06270 */
[----:B------:R-:W-:Y:S01]  /*189c0*/  IMAD.IADD R3, R21, 0x1, R3 ;  /* 0x0000000115037824 */ /* 0x000fe200078e0203 */
[----:B------:R-:W-:-:S02]  /*189d0*/  LEA R46, P3, R20, UR4, 0x1 ;  /* 0x00000004142e7c11 */ /* 0x000fc4000f8608ff */
[----:B------:R-:W-:Y:S02]  /*189e0*/  IADD3 R0, R2, 0x34820, RZ ;  /* 0x0003482002007810 */ /* 0x000fe40007ffe0ff */
[----:B------:R-:W-:Y:S02]  /*189f0*/  LEA.HI.X R3, R20, UR5, R3, 0x1, P3 ;  /* 0x0000000514037c11 */ /* 0x000fe400098f0c03 */
[----:B------:R-:W-:Y:S01]  /*18a00*/  PRMT R0, RZ, 0x654, R0 ;  /* 0x00000654ff007816 */ /* 0x000fe20000000000 */
[----:B------:R-:W-:Y:S01]  /*18a10*/  VIADD R44, R48, 0x40 ;  /* 0x00000040302c7836 */ /* 0x000fe20000000000 */
[----:B-1----:R0:W1:Y:S01]  /*18a20*/  SHFL.IDX PT, R21, R46, RZ, 0x181f ;  /* 0x00181fff2e157589 */ /* 0x00206200000e0000 */
[----:B------:R-:W-:Y:S01]  /*18a30*/  BSSY B1, `(.L_x_616) ;  /* 0x0000010000017945 */ /* 0x000fe20003800000 */
[----:B------:R0:W-:Y:S02]  /*18a40*/  SYNCS.ARRIVE.TRANS64.RED.A1T0 RZ, [R0+URZ], RZ ;  /* 0x000000ff00ff79a7 */ /* 0x0001e4000810043f */
[----:B------:R0:W2:Y:S01]  /*18a50*/  SHFL.IDX PT, R45, R3, RZ, 0x181f ;  /* 0x00181fff032d7589 */ /* 0x0000a200000e0000 */
[----:B------:R-:W-:-:S02]  /*18a60*/  ISETP.GE.AND P1, PT, R44, R101, PT ;  /* 0x000000652c00720c */ /* 0x000fc40003f26270 */
[----:B------:R-:W-:Y:S02]  /*18a70*/  SHF.R.S32.HI R104, RZ, 0x1f, R200 ;  /* 0x0000001fff687819 */ /* 0x000fe400000114c8 */
[----:B------:R-:W-:Y:S01]  /*18a80*/  SHF.R.S32.HI R105, RZ, 0x1f, R198 ;  /* 0x0000001fff697819 */ /* 0x000fe200000114c6 */
        /* <DEDUP_REMOVED lines=10> */
.L_x_617:
[----:B------:R-:W-:Y:S05]  /*18b30*/  BSYNC B1 ;  /* 0x0000000000017941 */ /* 0x000fea0003800000 */
.L_x_616:
[----:B---3-5:R3:W4:Y:S01]  /*18b40*/  SHFL.IDX PT, R7, R3, 0x1, 0x181f ;  /* 0x00381f0003077f89 */ /* 0x02872200000e0000 */
[----:B------:R-:W-:Y:S03]  /*18b50*/  BSSY B1, `(.L_x_618) ;  /* 0x000000c000017945 */ /* 0x000fe60003800000 */
[----:B------:R3:W0:Y:S01]  /*18b60*/  SHFL.IDX PT, R5, R46, 0x1, 0x181f ;  /* 0x00381f002e057f89 */ /* 0x00062200000e0000 */
[----:B------:R-:W-:Y:S05]  /*18b70*/  @P0 BRA `(.L_x_619) ;  /* 0x0000000000240947 */ /* 0x000fea0003800000 */
[----:B------:R-:W-:Y:S02]  /*18b80*/  ULDC UR4, c[0x0][0xac8] ;  /* 0x0002b20000047ab9 */ /* 0x000fe40000000800 */
[----:B------:R-:W-:Y:S02]  /*18b90*/  ISETP.GE.AND P3, PT, R198, UR4, PT ;  /* 0x00000004c6007c0c */ /* 0x000fe4000bf66270 */
[----:B------:R-:W-:-:S11]  /*18ba0*/  ISETP.GE.AND P4, PT, R200, UR4, PT ;  /* 0x00000004c8007c0c */ /* 0x000fd6000bf86270 */
[-C--:B0-----:R-:W-:Y:S02]  /*18bb0*/  @!P3 LEA R4, P0, R198, R5.reuse, 0x1 ;  /* 0x00000005c604b211 */ /* 0x081fe400078008ff */
[----:B------:R-:W-:Y:S02]  /*18bc0*/  @!P4 LEA R6, P2, R200, R5, 0x1 ;  /* 0x00000005c806c211 */ /* 0x000fe400078408ff */
[-C--:B----4-:R-:W-:Y:S02]  /*18bd0*/  @!P3 LEA.HI.X R5, R198, R7.reuse, R105, 0x1, P0 ;  /* 0x00000007c605b211 */ /* 0x090fe400000f0c69 */
[----:B------:R-:W-:-:S03]  /*18be0*/  @!P4 LEA.HI.X R7, R200, R7, R104, 0x1, P2 ;  /* 0x00000007c807c211 */ /* 0x000fc600010f0c68 */
[----:B------:R0:W-:Y:S04]  /*18bf0*/  @!P3 ST.E.128 desc[UR58][R4.64], R8 ;  /* 0x000000080400b985 */ /* 0x0001e8000c101d3a */
[----:B------:R0:W-:Y:S02]  /*18c00*/  @!P4 ST.E.128 desc[UR58][R6.64], R32 ;  /* 0x000000200600c985 */ /* 0x0001e4000c101d3a */
.L_x_619:
[----:B------:R-:W-:Y:S05]  /*18c10*/  BSYNC B1 ;  /* 0x0000000000017941 */ /* 0x000fea0003800000 */
.L_x_618:
[----:B0---4-:R0:W4:Y:S01]  /*18c20*/  SHFL.IDX PT, R7, R3, 0x2, 0x181f ;  /* 0x00581f0003077f89 */ /* 0x01112200000e0000 */
        /* <DEDUP_REMOVED lines=12> */
.L_x_621:
[----:B------:R-:W-:Y:S05]  /*18cf0*/  BSYNC B1 ;  /* 0x0000000000017941 */ /* 0x000fea0003800000 */
.L_x_620:
[----:B------:R-:W-:Y:S01]  /*18d00*/  IADD3 R0, R48, 0x60, RZ ;  /* 0x0000006030007810 */ /* 0x000fe20007ffe0ff */
[----:B0--3--:R-:W0:Y:S03]  /*18d10*/  SHFL.IDX PT, R3, R3, 0x3, 0x181f ;  /* 0x00781f0003037f89 */ /* 0x009e2600000e0000 */
[----:B------:R-:W-:Y:S01]  /*18d20*/  ISETP.GE.AND P0, PT, R0, R101, PT ;  /* 0x000000650000720c */ /* 0x000fe20003f06270 */
[----:B----4-:R3:W4:-:S12]  /*18d30*/  SHFL.IDX PT, R7, R46, 0x3, 0x181f ;  /* 0x00781f002e077f89 */ /* 0x01071800000e0000 */
[----:B---3--:R-:W-:Y:S05]  /*18d40*/  @P0 BRA `(.L_x_622) ;  /* 0x00000018002c0947 */ /* 0x008fea0003800000 */
[----:B------:R-:W-:Y:S02]  /*18d50*/  ULDC UR4, c[0x0][0xac8] ;  /* 0x0002b20000047ab9 */ /* 0x000fe40000000800 */
[----:B------:R-:W-:-:S13]  /*18d60*/  ISETP.GE.AND P1, PT, R198, UR4, PT ;  /* 0x00000004c6007c0c */ /* 0x000fda000bf26270 */
[----:B----4-:R-:W-:-:S04]  /*18d70*/  @!P1 LEA R4, P0, R198, R7, 0x1 ;  /* 0x00000007c6049211 */ /* 0x010fc800078008ff */
        /* <DEDUP_REMOVED lines=8> */
.L_x_615:
        /* <DEDUP_REMOVED lines=11> */
[----:B------:R-:W-:Y:S01]  /*18eb0*/  IMAD.MOV.U32 R3, RZ, RZ, R25 ;  /* 0x000000ffff037224 */ /* 0x000fe200078e0019 */
[----:B------:R-:W-:Y:S01]  /*18ec0*/  SHF.R.S32.HI R13, RZ, 0x1f, R210 ;  /* 0x0000001fff0d7819 */ /* 0x000fe200000114d2 */
[----:B------:R-:W-:Y:S01]  /*18ed0*/  IMAD.IADD R5, R5, 0x1, R103 ;  /* 0x0000000105057824 */ /* 0x000fe200078e0267 */
[----:B------:R-:W-:-:S02]  /*18ee0*/  SHF.R.S32.HI R24, RZ, 0x1f, R211 ;  /* 0x0000001fff187819 */ /* 0x000fc400000114d3 */
[----:B------:R-:W-:Y:S01]  /*18ef0*/  SHF.R.S32.HI R26, RZ, 0x1f, R212 ;  /* 0x0000001fff1a7819 */ /* 0x000fe200000114d4 */
[C---:B------:R-:W-:Y:S01]  /*18f00*/  IMAD.WIDE.U32 R4, R199.reuse, UR4, R4 ;  /* 0x00000004c7047c25 */ /* 0x040fe2000f8e0004 */
[----:B------:R-:W-:Y:S02]  /*18f10*/  SHF.R.S32.HI R27, RZ, 0x1f, R213 ;  /* 0x0000001fff1b7819 */ /* 0x000fe400000114d5 */
[----:B------:R-:W-:Y:S01]  /*18f20*/  SHF.R.S32.HI R28, RZ, 0x1f, R214 ;  /* 0x0000001fff1c7819 */ /* 0x000fe200000114d6 */
[----:B------:R-:W-:Y:S01]  /*18f30*/  IMAD R5, R199, UR5, R5 ;  /* 0x00000005c7057c24 */ /* 0x000fe2000f8e0205 */
[----:B------:R-:W-:Y:S01]  /*18f40*/  ULDC.64 UR4, c[0x0][0xb40] ;  /* 0x0002d00000047ab9 */ /* 0x000fe20000000a00 */
[----:B------:R-:W-:Y:S01]  /*18f50*/  SHF.R.S32.HI R29, RZ, 0x1f, R215 ;  /* 0x0000001fff1d7819 */ /* 0x000fe200000114d7 */
[----:B------:R-:W-:Y:S01]  /*18f60*/  IMAD R0, R0, UR4, RZ ;  /* 0x0000000400007c24 */ /* 0x000fe2000f8e02ff */
[----:B------:R-:W-:Y:S01]  /*18f70*/  SHF.R.S32.HI R30, RZ, 0x1f, R216 ;  /* 0x0000001fff1e7819 */ /* 0x000fe200000114d8 */
[----:B0-----:R-:W-:Y:S01]  /*18f80*/  @P4 IMAD.HI.U32 R6, R25, R6, RZ ;  /* 0x0000000619064227 */ /* 0x001fe200078e00ff */
[----:B------:R-:W-:-:S02]  /*18f90*/  SHF.R.S32.HI R31, RZ, 0x1f, R217 ;  /* 0x0000001fff1f7819 */ /* 0x000fc400000114d9 */
[----:B------:R-:W-:Y:S01]  /*18fa0*/  SHF.R.S32.HI R32, RZ, 0x1f, R218 ;  /* 0x0000001fff207819 */ /* 0x000fe200000114da */
[C---:B------:R-:W-:Y:S01]  /*18fb0*/  IMAD R7, R203.reuse, UR5, R0 ;  /* 0x00000005cb077c24 */ /* 0x040fe2000f8e0200 */
[----:B------:R-:W-:Y:S01]  /*18fc0*/  SHF.R.S32.HI R33, RZ, 0x1f, R219 ;  /* 0x0000001fff217819 */ /* 0x000fe200000114db */
[----:B------:R-:W-:Y:S01]  /*18fd0*/  IMAD.WIDE.U32 R4, R203, UR4, R4 ;  /* 0x00000004cb047c25 */ /* 0x000fe2000f8e0004 */
[----:B-1----:R-:W-:Y:S01]  /*18fe0*/  @P4 SHF.R.U32.HI R3, RZ, R9, R6 ;  /* 0x00000009ff034219 */ /* 0x002fe20000011606 */
[----:B------:R-:W-:Y:S01]  /*18ff0*/  ULDC.64 UR4, c[0x0][0xb48] ;  /* 0x0002d20000047ab9 */ /* 0x000fe20000000a00 */
[----:B------:R-:W-:Y:S02]  /*19000*/  IADD3 R6, R2, 0x34820, RZ ;  /* 0x0003482002067810 */ /* 0x000fe40007ffe0ff */
[----:B------:R-:W-:Y:S01]  /*19010*/  IADD3 R5, R5, R7, RZ ;  /* 0x0000000705057210 */ /* 0x000fe20007ffe0ff */
[--C-:B------:R-:W-:Y:S01]  /*19020*/  IMAD.MOV R7, RZ, RZ, -R3.reuse ;  /* 0x000000ffff077224 */ /* 0x100fe200078e0a03 */
[----:B------:R-:W-:-:S02]  /*19030*/  SHF.R.S32.HI R0, RZ, 0x1f, R3 ;  /* 0x0000001fff007819 */ /* 0x000fc40000011403 */
[----:B------:R-:W-:Y:S01]  /*19040*/  PRMT R6, RZ, 0x654, R6 ;  /* 0x00000654ff067816 */ /* 0x000fe20000000006 */
[C---:B------:R-:W-:Y:S01]  /*19050*/  IMAD.WIDE.U32 R4, R209.reuse, UR4, R4 ;  /* 0x00000004d1047c25 */ /* 0x040fe2000f8e0004 */
[----:B------:R-:W-:Y:S02]  /*19060*/  SHF.R.S32.HI R34, RZ, 0x1f, R220 ;  /* 0x0000001fff227819 */ /* 0x000fe400000114dc */
[----:B------:R0:W-:Y:S01]  /*19070*/  SYNCS.ARRIVE.TRANS64.RED.A1T0 RZ, [R6+URZ], RZ ;  /* 0x000000ff06ff79a7 */ /* 0x0001e2000810043f */
[----:B------:R-:W-:Y:S01]  /*19080*/  IMAD R7, R102, R7, R25 ;  /* 0x0000000766077224 */ /* 0x000fe200078e0219 */
[----:B------:R-:W-:Y:S01]  /*19090*/  SHF.R.S32.HI R35, RZ, 0x1f, R221 ;  /* 0x0000001fff237819 */ /* 0x000fe200000114dd */
[----:B------:R-:W-:Y:S01]  /*190a0*/  IMAD R0, R0, UR6, RZ ;  /* 0x0000000600007c24 */ /* 0x000fe2000f8e02ff */
[----:B------:R-:W-:Y:S01]  /*190b0*/  SHF.R.S32.HI R98, RZ, 0x1f, R222 ;  /* 0x0000001fff627819 */ /* 0x000fe200000114de */
[----:B------:R-:W-:Y:S01]  /*190c0*/  IMAD R5, R209, UR5, R5 ;  /* 0x00000005d1057c24 */ /* 0x000fe2000f8e0205 */
[----:B------:R-:W-:Y:S01]  /*190d0*/  ULDC.64 UR4, c[0x0][0xb28] ;  /* 0x0002ca0000047ab9 */ /* 0x000fe20000000a00 */
[C---:B------:R-:W-:Y:S01]  /*190e0*/  IMAD R9, R3.reuse, UR7, R0 ;  /* 0x0000000703097c24 */ /* 0x040fe2000f8e0200 */
[----:B------:R-:W-:Y:S01]  /*190f0*/  SHF.R.S32.HI R0, RZ, 0x1f, R7 ;  /* 0x0000001fff007819 */ /* 0x000fe20000011407 */
[----:B------:R-:W-:Y:S01]  /*19100*/  IMAD.WIDE.U32 R4, R3, UR6, R4 ;  /* 0x0000000603047c25 */ /* 0x000fe2000f8e0004 */
[----:B------:R-:W-:-:S02]  /*19110*/  SHF.R.S32.HI R99, RZ, 0x1f, R223 ;  /* 0x0000001fff637819 */ /* 0x000fc400000114df */
[----:B------:R-:W-:Y:S01]  /*19120*/  SHF.R.S32.HI R14, RZ, 0x1f, R224 ;  /* 0x0000001fff0e7819 */ /* 0x000fe200000114e0 */
[----:B------:R-:W-:Y:S02]  /*19130*/  IMAD R0, R0, UR4, RZ ;  /* 0x0000000400007c24 */ /* 0x000fe4000f8e02ff */
[----:B------:R-:W-:Y:S02]  /*19140*/  IMAD.IADD R5, R5, 0x1, R9 ;  /* 0x0000000105057824 */ /* 0x000fe400078e0209 */
[C---:B------:R-:W-:Y:S02]  /*19150*/  IMAD R3, R7.reuse, UR5, R0 ;  /* 0x0000000507037c24 */ /* 0x040fe4000f8e0200 */
[----:B------:R-:W-:Y:S01]  /*19160*/  IMAD.WIDE.U32 R4, R7, UR4, R4 ;  /* 0x0000000407047c25 */ /* 0x000fe2000f8e0004 */
[----:B------:R-:W-:-:S03]  /*19170*/  ULDC.64 UR4, c[0x0][0xb00] ;  /* 0x0002c00000047ab9 */ /* 0x000fc60000000a00 */
[----:B------:R-:W-:Y:S01]  /*19180*/  IMAD.IADD R3, R5, 0x1, R3 ;  /* 0x0000000105037824 */ /* 0x000fe200078e0203 */
[----:B------:R-:W-:-:S04]  /*19190*/  LEA R0, P1, R4, UR4, 0x2 ;  /* 0x0000000404007c11 */ /* 0x000fc8000f8210ff */
[----:B------:R-:W-:Y:S02]  /*191a0*/  LEA.HI.X R3, R4, UR5, R3, 0x2, P1 ;  /* 0x0000000504037c11 */ /* 0x000fe400088f1403 */
[----:B------:R0:W1:Y:S04]  /*191b0*/  SHFL.IDX PT, R4, R0, RZ, 0x1c1f ;  /* 0x001c1fff00047589 */ /* 0x00006800000e0000 */
[----:B------:R0:W2:Y:S01]  /*191c0*/  SHFL.IDX PT, R5, R3, RZ, 0x1c1f ;  /* 0x001c1fff03057589 */ /* 0x0000a200000e0000 */
[----:B------:R-:W-:Y:S05]  /*191d0*/  @P0 BRA `(.L_x_624) ;  /* 0x0000000400000947 */ /* 0x000fea0003800000 */
[----:B------:R-:W-:Y:S02]  /*191e0*/  ULDC UR4, c[0x0][0xac8] ;  /* 0x0002b20000047ab9 */ /* 0x000fe40000000800 */
[----:B------:R-:W-:Y:S02]  /*191f0*/  ISETP.GE.AND P3, PT, R225, UR4, PT ;  /* 0x00000004e1007c0c */ /* 0x000fe4000bf66270 */
[----:B------:R-:W-:Y:S02]  /*19200*/  ISETP.GE.AND P2, PT, R210, UR4, PT ;  /* 0x00000004d2007c0c */ /* 0x000fe4000bf46270 */
[----:B------:R-:W-:Y:S02]  /*19210*/  ISETP.GE.AND P1, PT, R224, UR4, PT ;  /* 0x00000004e0007c0c */ /* 0x000fe4000bf26270 */
[----:B------:R-:W-:Y:S02]  /*19220*/  ISETP.GE.AND P0, PT, R223, UR4, PT ;  /* 0x00000004df007c0c */ /* 0x000fe4000bf06270 */
[----:B------:R-:W-:-:S05]  /*19230*/  ISETP.GE.AND P4, PT, R221, UR4, PT ;  /* 0x00000004dd007c0c */ /* 0x000fca000bf86270 */
[----:B012---:R-:W-:-:S04]  /*19240*/  @!P3 IMAD.WIDE R6, R225, 0x4, R4 ;  /* 0x00000004e106b825 */ /* 0x007fc800078e0204 */
[-C--:B------:R-:W-:Y:S01]  /*19250*/  @!P1 LEA R8, P5, R224, R4.reuse, 0x2 ;  /* 0x00000004e0089211 */ /* 0x080fe200078a10ff */
[----:B------:R0:W-:Y:S01]  /*19260*/  @!P3 ST.E.64 desc[UR58][R6.64], R20 ;  /* 0x000000140600b985 */ /* 0x0001e2000c101b3a */
[----:B------:R-:W-:Y:S02]  /*19270*/  ISETP.GE.AND P3, PT, R222, UR4, PT ;  /* 0x00000004de007c0c */ /* 0x000fe4000bf66270 */
[----:B------:R-:W-:Y:S02]  /*19280*/  @!P1 LEA.HI.X R9, R224, R5, R14, 0x2, P5 ;  /* 0x00000005e0099211 */ /* 0x000fe400028f140e */
[----:B------:R-:W-:Y:S02]  /*19290*/  ISETP.GE.AND P5, PT, R220, UR4, PT ;  /* 0x00000004dc007c0c */ /* 0x000fe4000bfa6270 */
[----:B0-----:R-:W-:-:S04]  /*192a0*/  @!P2 LEA R6, P6, R210, R4, 0x2 ;  /* 0x00000004d206a211 */ /* 0x001fc800078c10ff */
[----:B------:R-:W-:Y:S02]  /*192b0*/  @!P2 LEA.HI.X R7, R210, R5, R13, 0x2, P6 ;  /* 0x00000005d207a211 */ /* 0x000fe400030f140d */
[----:B------:R-:W-:-:S03]  /*192c0*/  @!P0 LEA R10, P6, R223, R4, 0x2 ;  /* 0x00000004df0a8211 */ /* 0x000fc600078c10ff */
[----:B------:R0:W-:Y:S01]  /*192d0*/  @!P2 ST.E.64 desc[UR58][R6.64], R88 ;  /* 0x000000580600a985 */ /* 0x0001e2000c101b3a */
[----:B------:R-:W-:Y:S02]  /*192e0*/  @!P0 LEA.HI.X R11, R223, R5, R99, 0x2, P6 ;  /* 0x00000005df0b8211 */ /* 0x000fe400030f1463 */
[----:B------:R-:W-:Y:S01]  /*192f0*/  ISETP.GE.AND P2, PT, R219, UR4, PT ;  /* 0x00000004db007c0c */ /* 0x000fe2000bf46270 */
[----:B------:R1:W-:Y:S01]  /*19300*/  @!P1 ST.E.64 desc[UR58][R8.64], R90 ;  /* 0x0000005a08009985 */ /* 0x0003e2000c101b3a */
[----:B------:R-:W-:-:S03]  /*19310*/  ISETP.GE.AND P1, PT, R218, UR4, PT ;  /* 0x00000004da007c0c */ /* 0x000fc6000bf26270 */
[----:B------:R2:W-:Y:S01]  /*19320*/  @!P0 ST.E.64 desc[UR58][R10.64], R36 ;  /* 0x000000240a008985 */ /* 0x0005e2000c101b3a */
[CC--:B0-----:R-:W-:Y:S02]  /*19330*/  @!P3 LEA R6, P6, R222.reuse, R4.reuse, 0x2 ;  /* 0x00000004de06b211 */ /* 0x0c1fe400078c10ff */
[CC--:B-1----:R-:W-:Y:S02]  /*19340*/  @!P4 LEA R8, P0, R221.reuse, R4.reuse, 0x2 ;  /* 0x00000004dd08c211 */ /* 0x0c2fe400078010ff */
[-C--:B------:R-:W-:Y:S02]  /*19350*/  @!P3 LEA.HI.X R7, R222, R5.reuse, R98, 0x2, P6 ;  /* 0x00000005de07b211 */ /* 0x080fe400030f1462 */
[----:B------:R-:W-:Y:S02]  /*19360*/  @!P4 LEA.HI.X R9, R221, R5, R35, 0x2, P0 ;  /* 0x00000005dd09c211 */ /* 0x000fe400000f1423 */
[----:B------:R-:W-:Y:S01]  /*19370*/  ISETP.GE.AND P0, PT, R217, UR4, PT ;  /* 0x00000004d9007c0c */ /* 0x000fe2000bf06270 */
[----:B------:R0:W-:Y:S01]  /*19380*/  @!P3 ST.E.64 desc[UR58][R6.64], R40 ;  /* 0x000000280600b985 */ /* 0x0001e2000c101b3a */
[----:B--2---:R-:W-:-:S02]  /*19390*/  @!P5 LEA R10, P6, R220, R4, 0x2 ;  /* 0x00000004dc0ad211 */ /* 0x004fc400078c10ff */
[----:B------:R-:W-:Y:S01]  /*193a0*/  ISETP.GE.AND P3, PT, R216, UR4, PT ;  /* 0x00000004d8007c0c */ /* 0x000fe2000bf66270 */
[----:B------:R1:W-:Y:S01]  /*193b0*/  @!P4 ST.E.64 desc[UR58][R8.64], R44 ;  /* 0x0000002c0800c985 */ /* 0x0003e2000c101b3a */
[----:B------:R-:W-:-:S05]  /*193c0*/  @!P5 LEA.HI.X R11, R220, R5, R34, 0x2, P6 ;  /* 0x00000005dc0bd211 */ /* 0x000fca00030f1422 */
[----:B------:R2:W-:Y:S01]  /*193d0*/  @!P5 ST.E.64 desc[UR58][R10.64], R48 ;  /* 0x000000300a00d985 */ /* 0x0005e2000c101b3a */
[CC--:B0-----:R-:W-:Y:S02]  /*193e0*/  @!P2 LEA R6, P4, R219.reuse, R4.reuse, 0x2 ;  /* 0x00000004db06a211 */ /* 0x0c1fe400078810ff */
[CC--:B-1----:R-:W-:Y:S02]  /*193f0*/  @!P1 LEA R8, P5, R218.reuse, R4.reuse, 0x2 ;  /* 0x00000004da089211 */ /* 0x0c2fe400078a10ff */
[-C--:B------:R-:W-:Y:S02]  /*19400*/  @!P2 LEA.HI.X R7, R219, R5.reuse, R33, 0x2, P4 ;  /* 0x00000005db07a211 */ /* 0x080fe400020f1421 */
[----:B------:R-:W-:Y:S02]  /*19410*/  ISETP.GE.AND P4, PT, R215, UR4, PT ;  /* 0x00000004d7007c0c */ /* 0x000fe4000bf86270 */
[----:B--2---:R-:W-:Y:S01]  /*19420*/  @!P0 LEA R10, P6, R217, R4, 0x2 ;  /* 0x00000004d90a8211 */ /* 0x004fe200078c10ff */
[----:B------:R0:W-:Y:S01]  /*19430*/  @!P2 ST.E.64 desc[UR58][R6.64], R52 ;  /* 0x000000340600a985 */ /* 0x0001e2000c101b3a */
[----:B------:R-:W-:-:S02]  /*19440*/  @!P1 LEA.HI.X R9, R218, R5, R32, 0x2, P5 ;  /* 0x00000005da099211 */ /* 0x000fc400028f1420 */
[----:B------:R-:W-:Y:S02]  /*19450*/  @!P0 LEA.HI.X R11, R217, R5, R31, 0x2, P6 ;  /* 0x00000005d90b8211 */ /* 0x000fe400030f141f */
[----:B------:R-:W-:Y:S01]  /*19460*/  ISETP.GE.AND P2, PT, R214, UR4, PT ;  /* 0x00000004d6007c0c */ /* 0x000fe2000bf46270 */
[----:B------:R1:W-:Y:S01]  /*19470*/  @!P1 ST.E.64 desc[UR58][R8.64], R56 ;  /* 0x0000003808009985 */ /* 0x0003e2000c101b3a */
[----:B------:R-:W-:-:S03]  /*19480*/  ISETP.GE.AND P1, PT, R213, UR4, PT ;  /* 0x00000004d5007c0c */ /* 0x000fc6000bf26270 */
[----:B------:R2:W-:Y:S01]  /*19490*/  @!P0 ST.E.64 desc[UR58][R10.64], R60 ;  /* 0x0000003c0a008985 */ /* 0x0005e2000c101b3a */
[----:B------:R-:W-:Y:S02]  /*194a0*/  ISETP.GE.AND P0, PT, R212, UR4, PT ;  /* 0x00000004d4007c0c */ /* 0x000fe4000bf06270 */
[----:B0-----:R-:W-:-:S04]  /*194b0*/  @!P3 LEA R6, P5, R216, R4, 0x2 ;  /* 0x00000004d806b211 */ /* 0x001fc800078a10ff */
[-C--:B------:R-:W-:Y:S02]  /*194c0*/  @!P3 LEA.HI.X R7, R216, R5.reuse, R30, 0x2, P5 ;  /* 0x00000005d807b211 */ /* 0x080fe400028f141e */
[----:B------:R-:W-:Y:S02]  /*194d0*/  ISETP.GE.AND P5, PT, R211, UR4, PT ;  /* 0x00000004d3007c0c */ /* 0x000fe4000bfa6270 */
[CC--:B-1----:R-:W-:Y:S01]  /*194e0*/  @!P4 LEA R8, P6, R215.reuse, R4.reuse, 0x2 ;  /* 0x00000004d708c211 */ /* 0x0c2fe200078c10ff */
[----:B------:R0:W-:Y:S03]  /*194f0*/  @!P3 ST.E.64 desc[UR58][R6.64], R64 ;  /* 0x000000400600b985 */ /* 0x0001e6000c101b3a */
[----:B------:R-:W-:Y:S02]  /*19500*/  @!P4 LEA.HI.X R9, R215, R5, R29, 0x2, P6 ;  /* 0x00000005d709c211 */ /* 0x000fe400030f141d */
[----:B--2---:R-:W-:-:S03]  /*19510*/  @!P1 LEA R10, P6, R213, R4, 0x2 ;  /* 0x00000004d50a9211 */ /* 0x004fc600078c10ff */
[----:B------:R1:W-:Y:S01]  /*19520*/  @!P4 ST.E.64 desc[UR58][R8.64], R68 ;  /* 0x000000440800c985 */ /* 0x0003e2000c101b3a */
[----:B------:R-:W-:Y:S02]  /*19530*/  @!P1 LEA.HI.X R11, R213, R5, R27, 0x2, P6 ;  /* 0x00000005d50b9211 */ /* 0x000fe400030f141b */
[----:B0-----:R-:W-:-:S04]  /*19540*/  @!P2 LEA R6, P3, R214, R4, 0x2 ;  /* 0x00000004d606a211 */ /* 0x001fc800078610ff */
[----:B------:R-:W-:Y:S02]  /*19550*/  @!P2 LEA.HI.X R7, R214, R5, R28, 0x2, P3 ;  /* 0x00000005d607a211 */ /* 0x000fe400018f141c */
[----:B-1----:R-:W-:-:S03]  /*19560*/  @!P0 LEA R8, P4, R212, R4, 0x2 ;  /* 0x00000004d4088211 */ /* 0x002fc600078810ff */
[----:B------:R3:W-:Y:S01]  /*19570*/  @!P2 ST.E.64 desc[UR58][R6.64], R72 ;  /* 0x000000480600a985 */ /* 0x0007e2000c101b3a */
[C---:B------:R-:W-:Y:S02]  /*19580*/  @!P5 LEA R4, P3, R211.reuse, R4, 0x2 ;  /* 0x00000004d304d211 */ /* 0x040fe400078610ff */
[-C--:B------:R-:W-:Y:S01]  /*19590*/  @!P0 LEA.HI.X R9, R212, R5.reuse, R26, 0x2, P4 ;  /* 0x00000005d4098211 */ /* 0x080fe200020f141a */
[----:B------:R3:W-:Y:S01]  /*195a0*/  @!P1 ST.E.64 desc[UR58][R10.64], R76 ;  /* 0x0000004c0a009985 */ /* 0x0007e2000c101b3a */
[----:B------:R-:W-:-:S03]  /*195b0*/  @!P5 LEA.HI.X R5, R211, R5, R24, 0x2, P3 ;  /* 0x00000005d305d211 */ /* 0x000fc600018f1418 */
[----:B------:R3:W-:Y:S04]  /*195c0*/  @!P0 ST.E.64 desc[UR58][R8.64], R80 ;  /* 0x0000005008008985 */ /* 0x0007e8000c101b3a */
[----:B------:R3:W-:Y:S02]  /*195d0*/  @!P5 ST.E.64 desc[UR58][R4.64], R84 ;  /* 0x000000540400d985 */ /* 0x0007e4000c101b3a */
.L_x_624:
[----:B------:R-:W-:Y:S05]  /*195e0*/  BSYNC B1 ;  /* 0x0000000000017941 */ /* 0x000fea0003800000 */
.L_x_623:
[----:B------:R-:W-:Y:S01]  /*195f0*/  ISETP.GE.AND P0, PT, R12, R101, PT ;  /* 0x000000650c00720c */ /* 0x000fe20003f06270 */
[----:B--23--:R2:W3:Y:S04]  /*19600*/  SHFL.IDX PT, R5, R3, 0x1, 0x1c1f ;  /* 0x003c1f0003057f89 */ /* 0x00c4e800000e0000 */
[----:B-1----:R2:W1:Y:S08]  /*19610*/  SHFL.IDX PT, R4, R0, 0x1, 0x1c1f ;  /* 0x003c1f0000047f89 */ /* 0x00247000000e0000 */
[----:B--2---:R-:W-:Y:S05]  /*19620*/  @P0 BRA `(.L_x_622) ;  /* 0x0000000c00f40947 */ /* 0x004fea0003800000 */
[----:B------:R-:W-:Y:S02]  /*19630*/  ULDC UR4, c[0x0][0xac8] ;  /* 0x0002b20000047ab9 */ /* 0x000fe40000000800 */
[----:B------:R-:W-:Y:S02]  /*19640*/  ISETP.GE.AND P1, PT, R210, UR4, PT ;  /* 0x00000004d2007c0c */ /* 0x000fe4000bf26270 */
[----:B------:R-:W-:Y:S02]  /*19650*/  ISETP.GE.AND P0, PT, R224, UR4, PT ;  /* 0x00000004e0007c0c */ /* 0x000fe4000bf06270 */
[----:B------:R-:W-:Y:S02]  /*19660*/  ISETP.GE.AND P2, PT, R225, UR4, PT ;  /* 0x00000004e1007c0c */ /* 0x000fe4000bf46270 */
[----:B------:R-:W-:Y:S02]  /*19670*/  ISETP.GE.AND P4, PT, R222, UR4, PT ;  /* 0x00000004de007c0c */ /* 0x000fe4000bf86270 */
[----:B------:R-:W-:-:S05]  /*19680*/  ISETP.GE.AND P3, PT, R223, UR4, PT ;  /* 0x00000004df007c0c */ /* 0x000fca000bf66270 */
[-C--:B-1----:R-:W-:Y:S02]  /*19690*/  @!P1 LEA R8, P5, R210, R4.reuse, 0x2 ;  /* 0x00000004d2089211 */ /* 0x082fe400078a10ff */
[-C--:B------:R-:W-:Y:S02]  /*196a0*/  @!P0 LEA R10, P6, R224, R4.reuse, 0x2 ;  /* 0x00000004e00a8211 */ /* 0x080fe400078c10ff */
[-C--:B---3--:R-:W-:Y:S01]  /*196b0*/  @!P1 LEA.HI.X R9, R210, R5.reuse, R13, 0x2, P5 ;  /* 0x00000005d2099211 */ /* 0x088fe200028f140d */
[----:B0-----:R-:W-:Y:S01]  /*196c0*/  @!P2 IMAD.WIDE R6, R225, 0x4, R4 ;  /* 0x00000004e106a825 */ /* 0x001fe200078e0204 */
        /* <DEDUP_REMOVED lines=26> */
[----:B--2---:R-:W-:Y:S01]  /*19870*/  @!P3 LEA R12, P5, R217, R4, 0x2 ;  /* 0x00000004d90cb211 */ /* 0x004fe200078a10ff */
[----:B------:R0:W-:Y:S01]  /*19880*/  @!P1 ST.E.64 desc[UR58][R8.64], R54 ;  /* 0x0000003608009985 */ /* 0x0001e2000c101b3a */
[----:B------:R-:W-:Y:S02]  /*19890*/  ISETP.GE.AND P1, PT, R214, UR4, PT ;  /* 0x00000004d6007c0c */ /* 0x000fe4000bf26270 */
[----:B------:R-:W-:Y:S01]  /*198a0*/  ISETP.GE.AND P0, PT, R213, UR4, PT ;  /* 0x00000004d5007c0c */ /* 0x000fe2000bf06270 */
[----:B------:R1:W-:Y:S01]  /*198b0*/  @!P2 ST.E.64 desc[UR58][R10.64], R58 ;  /* 0x0000003a0a00a985 */ /* 0x0003e2000c101b3a */
[----:B------:R-:W-:-:S02]  /*198c0*/  ISETP.GE.AND P2, PT, R215, UR4, PT ;  /* 0x00000004d7007c0c */ /* 0x000fc4000bf46270 */
[-C--:B------:R-:W-:Y:S02]  /*198d0*/  @!P3 LEA.HI.X R13, R217, R5.reuse, R31, 0x2, P5 ;  /* 0x00000005d90db211 */ /* 0x080fe400028f141f */
[----:B------:R-:W-:Y:S02]  /*198e0*/  ISETP.GE.AND P5, PT, R212, UR4, PT ;  /* 0x00000004d4007c0c */ /* 0x000fe4000bfa6270 */
[CC--:B---3--:R-:W-:Y:S01]  /*198f0*/  @!P4 LEA R14, P6, R216.reuse, R4.reuse, 0x2 ;  /* 0x00000004d80ec211 */ /* 0x0c8fe200078c10ff */
        /* <DEDUP_REMOVED lines=17> */
[----:B------:R-:W-:-:S04]  /*19a10*/  LEA R4, P0, R211, R4, 0x2 ;  /* 0x00000004d3047211 */ /* 0x000fc800078010ff */
[----:B------:R-:W-:-:S05]  /*19a20*/  LEA.HI.X R5, R211, R5, R24, 0x2, P0 ;  /* 0x00000005d3057211 */ /* 0x000fca00000f1418 */
[----:B------:R4:W-:Y:S01]  /*19a30*/  ST.E.64 desc[UR58][R4.64], R86 ;  /* 0x0000005604007985 */ /* 0x0009e2000c101b3a */
[----:B------:R-:W-:Y:S05]  /*19a40*/  BRA `(.L_x_622) ;  /* 0x0000000800ec7947 */ /* 0x000fea0003800000 */
.L_x_613:
[----:B------:R-:W-:Y:S01]  /*19a50*/  ULDC.64 UR6, c[0x0][0xc08] ;  /* 0x0003020000067ab9 */ /* 0x000fe20000000a00 */
[----:B------:R-:W-:Y:S01]  /*19a60*/  ULDC.64 UR4, c[0x0][0xc00] ;  /* 0x0003000000047ab9 */ /* 0x000fe20000000a00 */
[----:B------:R-:W-:Y:S01]  /*19a70*/  ISETP.NE.U32.AND P1, PT, RZ, UR6, PT ;  /* 0x00000006ff007c0c */ /* 0x000fe2000bf25070 */
[----:B------:R-:W-:Y:S01]  /*19a80*/  IMAD.MOV.U32 R3, RZ, RZ, RZ ;  /* 0x000000ffff037224 */ /* 0x000fe200078e00ff */
[----:B------:R-:W-:Y:S02]  /*19a90*/  ISETP.NE.U32.AND P0, PT, RZ, UR4, PT ;  /* 0x00000004ff007c0c */ /* 0x000fe4000bf05070 */
[----:B------:R-:W-:Y:S02]  /*19aa0*/  ISETP.NE.AND.EX P1, PT, RZ, UR7, PT, P1 ;  /* 0x00000007ff007c0c */ /* 0x000fe4000bf25310 */
[----:B------:R-:W-:Y:S02]  /*19ab0*/  IADD3 R4, P2, R204, UR4, RZ ;  /* 0x00000004cc047c10 */ /* 0x000fe4000ff5e0ff */
[----:B------:R-:W-:-:S02]  /*19ac0*/  ISETP.NE.AND.EX P0, PT, RZ, UR5, PT, P0 ;  /* 0x00000005ff007c0c */ /* 0x000fc4000bf05300 */
[----:B------:R-:W-:Y:S01]  /*19ad0*/  IADD3.X R5, R205, UR5, RZ, P2, !PT ;  /* 0x00000005cd057c10 */ /* 0x000fe200097fe4ff */
[----:B------:R-:W-:Y:S02]  /*19ae0*/  ULDC UR4, c[0x0][0xa88] ;  /* 0x0002a20000047ab9 */ /* 0x000fe40000000800 */
[----:B------:R-:W-:-:S04]  /*19af0*/  MOV R0, UR4 ;  /* 0x0000000400007c02 */ /* 0x000fc80008000f00 */
[----:B------:R-:W-:-:S04]  /*19b00*/  @P1 IADD3 R204, P2, R204, UR6, RZ ;  /* 0x00000006cccc1c10 */ /* 0x000fc8000ff5e0ff */
[----:B------:R-:W-:Y:S01]  /*19b10*/  @P1 IADD3.X R205, R205, UR7, RZ, P2, !PT ;  /* 0x00000007cdcd1c10 */ /* 0x000fe200097fe4ff */
[----:B------:R3:W5:Y:S04]  /*19b20*/  @P0 LDG.E R3, desc[UR58][R4.64] ;  /* 0x0000003a04030981 */ /* 0x000768000c1e1900 */
[----:B------:R3:W5:Y:S01]  /*19b30*/  @P1 LDG.E R0, desc[UR58][R204.64] ;  /* 0x0000003acc001981 */ /* 0x000762000c1e1900 */
[----:B------:R-:W-:Y:S01]  /*19b40*/  ISETP.NE.AND P2, PT, R202, RZ, PT ;  /* 0x000000ffca00720c */ /* 0x000fe20003f45270 */
[----:B0-----:R-:W0:-:S12]  /*19b50*/  S2R R6, SR_TID.X ;  /* 0x0000000000067919 */ /* 0x001e180000002100 */
[----:B------:R-:W4:Y:S01]  /*19b60*/  @!P2 LDC R202, c[0x0][0xad4] ;  /* 0x0002b500ffcaab82 */ /* 0x000f220000000800 */
[----:B0-----:R-:W-:Y:S01]  /*19b70*/  VIADD R6, R6, 0xffffff80 ;  /* 0xffffff8006067836 */ /* 0x001fe20000000000 */
[----:B----4-:R-:W-:-:S04]  /*19b80*/  ISETP.GT.AND P2, PT, R202, 0x1, PT ;  /* 0x00000001ca00780c */ /* 0x010fc80003f44270 */
[----:B------:R-:W-:Y:S01]  /*19b90*/  ISETP.GT.AND P3, PT, R6, 0x7f, PT ;  /* 0x0000007f0600780c */ /* 0x000fe20003f64270 */
[----:B---3--:R-:W-:-:S12]  /*19ba0*/  @P1 BRA `(.L_x_625) ;  /* 0x0000000000101947 */ /* 0x008fd80003800000 */
[----:B------:R-:W-:Y:S05]  /*19bb0*/  @!P0 BRA `(.L_x_625) ;  /* 0x00000000000c8947 */ /* 0x000fea0003800000 */
[----:B------:R-:W3:Y:S04]  /*19bc0*/  LDG.E R7, desc[UR58][R4.64] ;  /* 0x0000003a04077981 */ /* 0x000ee8000c1e1900 */
[----:B-----5:R-:W3:Y:S02]  /*19bd0*/  LDG.E R0, desc[UR58][R4.64+0x4] ;  /* 0x0000043a04007981 */ /* 0x020ee4000c1e1900 */
[----:B---3--:R-:W-:-:S07]  /*19be0*/  IMAD.IADD R0, R0, 0x1, -R7 ;  /* 0x0000000100007824 */ /* 0x008fce00078e0a07 */
.L_x_625:
[----:B------:R-:W-:Y:S01]  /*19bf0*/  BSSY B1, `(.L_x_626) ;  /* 0x0000037000017945 */ /* 0x000fe20003800000 */
[----:B------:R-:W-:Y:S02]  /*19c00*/  SEL R203, R203, RZ, !P0 ;  /* 0x000000ffcbcb7207 */ /* 0x000fe40004000000 */
[----:B------:R-:W-:Y:S02]  /*19c10*/  SEL R226, R226, RZ, !P0 ;  /* 0x000000ffe2e27207 */ /* 0x000fe40004000000 */
[----:B-----5:R-:W-:Y:S01]  /*19c20*/  SHF.R.S32.HI R26, RZ, 0x1f, R3 ;  /* 0x0000001fff1a7819 */ /* 0x020fe20000011403 */
[----:B------:R-:W-:Y:S06]  /*19c30*/  @P3 BRA `(.L_x_627) ;  /* 0x0000000000c83947 */ /* 0x000fec0003800000 */
[----:B------:R-:W0:Y:S01]  /*19c40*/  S2R R5, SR_TID.X ;  /* 0x0000000000057919 */ /* 0x000e220000002100 */
[----:B------:R-:W3:Y:S01]  /*19c50*/  LDC R29, c[0x0][0xbe8] ;  /* 0x0002fa00ff1d7b82 */ /* 0x000ee20000000800 */
[----:B0-----:R-:W-:Y:S01]  /*19c60*/  LEA R4, R208, R5, 0x7 ;  /* 0x00000005d0047211 */ /* 0x001fe200078e38ff */
[----:B---3--:R-:W-:-:S04]  /*19c70*/  IMAD R5, R0, R29, RZ ;  /* 0x0000001d00057224 */ /* 0x008fc800078e02ff */
[----:B------:R-:W-:-:S05]  /*19c80*/  VIADD R27, R4, 0xffffff80 ;  /* 0xffffff80041b7836 */ /* 0x000fca0000000000 */
[----:B------:R-:W-:-:S13]  /*19c90*/  ISETP.GE.AND P0, PT, R27, R5, PT ;  /* 0x000000051b00720c */ /* 0x000fda0003f06270 */
[----:B------:R-:W-:Y:S05]  /*19ca0*/  @P0 BRA `(.L_x_627) ;  /* 0x0000000000ac0947 */ /* 0x000fea0003800000 */
[----:B------:R-:W-:Y:S01]  /*19cb0*/  IMAD.MOV.U32 R24, RZ, RZ, 0x9b8 ;  /* 0x000009b8ff187424 */ /* 0x000fe200078e00ff */
[----:B------:R-:W-:Y:S01]  /*19cc0*/  ISETP.GT.AND P0, PT, R202, 0x1, PT ;  /* 0x00000001ca00780c */ /* 0x000fe20003f04270 */
[----:B------:R-:W0:Y:S01]  /*19cd0*/  LDC.64 R4, c[0x0][0xba8] ;  /* 0x0002ea00ff047b82 */ /* 0x000e220000000a00 */
[----:B------:R-:W-:Y:S02]  /*19ce0*/  ISETP.NE.AND P1, PT, R29, 0x1, PT ;  /* 0x000000011d00780c */ /* 0x000fe40003f25270 */
[----:B------:R-:W-:Y:S02]  /*19cf0*/  SEL R24, R24, 0x978, P0 ;  /* 0x0000097818187807 */ /* 0x000fe40000000000 */
[----:B------:R-:W-:Y:S02]  /*19d00*/  MOV R21, R27 ;  /* 0x0000001b00157202 */ /* 0x000fe40000000f00 */
[----:B------:R-:W-:Y:S01]  /*19d10*/  SEL R209, R209, RZ, P0 ;  /* 0x000000ffd1d17207 */ /* 0x000fe20000000000 */
[----:B------:R-:W3:Y:S08]  /*19d20*/  LDC.64 R14, c[0x0][R24+0x220] ;  /* 0x00008800180e7b82 */ /* 0x000ef00000000a00 */
[----:B------:R-:W4:Y:S08]  /*19d30*/  LDC.64 R12, c[0x0][R24+0x218] ;  /* 0x00008600180c7b82 */ /* 0x000f300000000a00 */
[----:B------:R-:W5:Y:S08]  /*19d40*/  LDC.64 R8, c[0x0][R24+0x228] ;  /* 0x00008a0018087b82 */ /* 0x000f700000000a00 */
[----:B------:R-:W1:Y:S08]  /*19d50*/  LDC.64 R6, c[0x0][R24+0x210] ;  /* 0x0000840018067b82 */ /* 0x000e700000000a00 */
[----:B------:R-:W2:Y:S08]  /*19d60*/  @P1 LDC R20, c[0x0][0xbec] ;  /* 0x0002fb00ff141b82 */ /* 0x000eb00000000800 */
[----:B------:R-:W5:Y:S01]  /*19d70*/  @P1 LDC R31, c[0x0][0xbf0] ;  /* 0x0002fc00ff1f1b82 */ /* 0x000f620000000800 */
[----:B---3--:R-:W-:-:S07]  /*19d80*/  IMAD R15, R15, R203, RZ ;  /* 0x000000cb0f0f7224 */ /* 0x008fce00078e02ff */
[----:B0-----:R-:W0:Y:S01]  /*19d90*/  @!P0 LDC R4, c[0x0][0xb50] ;  /* 0x0002d400ff048b82 */ /* 0x001e220000000800 */
[----:B------:R-:W-:-:S04]  /*19da0*/  IMAD.WIDE.U32 R10, R14, R203, RZ ;  /* 0x000000cb0e0a7225 */ /* 0x000fc800078e00ff */
[----:B------:R-:W-:Y:S02]  /*19db0*/  IMAD R15, R14, R226, R15 ;  /* 0x000000e20e0f7224 */ /* 0x000fe400078e020f */
[----:B--2---:R-:W-:Y:S01]  /*19dc0*/  @P1 IMAD.HI.U32 R20, R27, R20, RZ ;  /* 0x000000141b141227 */ /* 0x004fe200078e00ff */
[----:B------:R-:W2:Y:S02]  /*19dd0*/  @!P0 LDC R5, c[0x0][0xb54] ;  /* 0x0002d500ff058b82 */ /* 0x000ea40000000800 */
[----:B------:R-:W-:Y:S01]  /*19de0*/  IADD3 R15, R11, R15, RZ ;  /* 0x0000000f0b0f7210 */ /* 0x000fe20007ffe0ff */
[-C--:B----4-:R-:W-:Y:S02]  /*19df0*/  IMAD R25, R13, R199.reuse, RZ ;  /* 0x000000c70d197224 */ /* 0x090fe400078e02ff */
[----:B------:R-:W-:Y:S01]  /*19e00*/  IMAD.WIDE.U32 R12, R12, R199, RZ ;  /* 0x000000c70c0c7225 */ /* 0x000fe200078e00ff */
[----:B-----5:R-:W-:-:S03]  /*19e10*/  @P1 SHF.R.U32.HI R21, RZ, R31, R20 ;  /* 0x0000001fff151219 */ /* 0x020fc60000011614 */
[----:B------:R-:W-:Y:S01]  /*19e20*/  IMAD.IADD R25, R13, 0x1, R25 ;  /* 0x000000010d197824 */ /* 0x000fe200078e0219 */
[----:B------:R-:W-:Y:S01]  /*19e30*/  IADD3 R12, P1, P3, R10, R12, R3 ;  /* 0x0000000c0a0c7210 */ /* 0x000fe20007b3e003 */
[-C--:B------:R-:W-:Y:S02]  /*19e40*/  IMAD R13, R9, R209.reuse, RZ ;  /* 0x000000d1090d7224 */ /* 0x080fe400078e02ff */
[----:B------:R-:W-:Y:S02]  /*19e50*/  IMAD.MOV R10, RZ, RZ, -R21 ;  /* 0x000000ffff0a7224 */ /* 0x000fe400078e0a15 */
[----:B------:R-:W-:-:S04]  /*19e60*/  IMAD.WIDE.U32 R8, R8, R209, RZ ;  /* 0x000000d108087225 */ /* 0x000fc800078e00ff */
[----:B------:R-:W-:Y:S01]  /*19e70*/  IMAD R11, R29, R10, R27 ;  /* 0x0000000a1d0b7224 */ /* 0x000fe200078e021b */
[----:B------:R-:W-:Y:S01]  /*19e80*/  IADD3.X R10, R15, R25, R26, P1, P3 ;  /* 0x000000190f0a7210 */ /* 0x000fe20000fe641a */
[----:B------:R-:W-:Y:S01]  /*19e90*/  IMAD.IADD R13, R9, 0x1, R13 ;  /* 0x00000001090d7824 */ /* 0x000fe200078e020d */
[----:B------:R-:W-:Y:S01]  /*19ea0*/  IADD3 R8, P0, P1, R21, R12, R8 ;  /* 0x0000000c15087210 */ /* 0x000fe2000791e008 */
[----:B-1----:R-:W-:Y:S01]  /*19eb0*/  IMAD R7, R7, R11, RZ ;  /* 0x0000000b07077224 */ /* 0x002fe200078e02ff */
[----:B------:R-:W-:-:S04]  /*19ec0*/  SHF.R.S32.HI R21, RZ, 0x1f, R21 ;  /* 0x0000001fff157819 */ /* 0x000fc80000011415 */
[----:B------:R-:W-:Y:S02]  /*19ed0*/  IADD3.X R9, R21, R10, R13, P0, P1 ;  /* 0x0000000a15097210 */ /* 0x000fe400007e240d */
[----:B------:R-:W-:-:S05]  /*19ee0*/  SHF.R.S32.HI R13, RZ, 0x1f, R11 ;  /* 0x0000001fff0d7819 */ /* 0x000fca000001140b */
[C---:B------:R-:W-:Y:S02]  /*19ef0*/  IMAD R13, R6.reuse, R13, R7 ;  /* 0x0000000d060d7224 */ /* 0x040fe400078e0207 */
[----:B------:R-:W-:-:S04]  /*19f00*/  IMAD.WIDE.U32 R6, R6, R11, R8 ;  /* 0x0000000b06067225 */ /* 0x000fc800078e0008 */
[----:B------:R-:W-:Y:S01]  /*19f10*/  IMAD.IADD R7, R7, 0x1, R13 ;  /* 0x0000000107077824 */ /* 0x000fe200078e020d */
[----:B0-----:R-:W-:-:S04]  /*19f20*/  LEA R4, P0, R6, R4, 0x2 ;  /* 0x0000000406047211 */ /* 0x001fc800078010ff */
[----:B--2---:R-:W-:Y:S02]  /*19f30*/  LEA.HI.X R5, R6, R5, R7, 0x2, P0 ;  /* 0x0000000506057211 */ /* 0x004fe400000f1407 */
[----:B------:R-:W-:-:S05]  /*19f40*/  MOV R7, 0xff800000 ;  /* 0xff80000000077802 */ /* 0x000fca0000000f00 */
[----:B------:R0:W-:Y:S02]  /*19f50*/  STG.E desc[UR58][R4.64], R7 ;  /* 0x0000000704007986 */ /* 0x0001e4000c10193a */
.L_x_627:
[----:B------:R-:W-:Y:S05]  /*19f60*/  BSYNC B1 ;  /* 0x0000000000017941 */ /* 0x000fea0003800000 */
.L_x_626:
[----:B------:R-:W-:Y:S05]  /*19f70*/  @P2 BRA `(.L_x_622) ;  /* 0x0000000400a02947 */ /* 0x000fea0003800000 */
[----:B------:R-:W3:Y:S01]  /*19f80*/  LDC R11, c[0x0][0xbe8] ;  /* 0x0002fa00ff0b7b82 */ /* 0x000ee20000000800 */
[----:B------:R-:W-:Y:S01]  /*19f90*/  ULDC.64 UR4, c[0x0][0xaa0] ;  /* 0x0002a80000047ab9 */ /* 0x000fe20000000a00 */
[----:B------:R-:W-:Y:S01]  /*19fa0*/  ULDC.64 UR6, c[0x0][0xaf0] ;  /* 0x0002bc0000067ab9 */ /* 0x000fe20000000a00 */
[----:B0-----:R-:W-:Y:S01]  /*19fb0*/  IMAD R4, R26, UR4, RZ ;  /* 0x000000041a047c24 */ /* 0x001fe2000f8e02ff */
[----:B------:R-:W-:Y:S01]  /*19fc0*/  BSSY B1, `(.L_x_628) ;  /* 0x0000039000017945 */ /* 0x000fe20003800000 */
[----:B------:R-:W-:Y:S02]  /*19fd0*/  SHF.R.S32.HI R10, RZ, 0x1f, R200 ;  /* 0x0000001fff0a7819 */ /* 0x000fe400000114c8 */
[C---:B------:R-:W-:Y:S01]  /*19fe0*/  IMAD R7, R3.reuse, UR5, R4 ;  /* 0x0000000503077c24 */ /* 0x040fe2000f8e0204 */
[----:B------:R-:W-:Y:S01]  /*19ff0*/  SHF.R.S32.HI R14, RZ, 0x1f, R198 ;  /* 0x0000001fff0e7819 */ /* 0x000fe200000114c6 */
[----:B------:R-:W-:Y:S01]  /*1a000*/  IMAD.WIDE.U32 R4, R3, UR4, RZ ;  /* 0x0000000403047c25 */ /* 0x000fe2000f8e00ff */
[----:B------:R-:W-:-:S03]  /*1a010*/  ULDC.64 UR4, c[0x0][0xae8] ;  /* 0x0002ba0000047ab9 */ /* 0x000fc60000000a00 */
[----:B------:R-:W-:Y:S02]  /*1a020*/  IMAD R3, R201, 0x20, R227 ;  /* 0x00000020c9037824 */ /* 0x000fe400078e02e3 */
[----:B------:R-:W-:Y:S02]  /*1a030*/  IMAD.IADD R5, R5, 0x1, R7 ;  /* 0x0000000105057824 */ /* 0x000fe400078e0207 */
[----:B------:R-:W-:Y:S01]  /*1a040*/  IMAD R7, R226, UR6, RZ ;  /* 0x00000006e2077c24 */ /* 0x000fe2000f8e02ff */
[----:B------:R-:W-:Y:S01]  /*1a050*/  LEA R9, R208, R3, 0x7 ;  /* 0x00000003d0097211 */ /* 0x000fe200078e38ff */
[----:B------:R-:W-:-:S04]  /*1a060*/  IMAD.WIDE.U32 R4, R199, UR4, R4 ;  /* 0x00000004c7047c25 */ /* 0x000fc8000f8e0004 */
[----:B------:R-:W-:Y:S01]  /*1a070*/  IMAD.MOV.U32 R3, RZ, RZ, R9 ;  /* 0x000000ffff037224 */ /* 0x000fe200078e0009 */
[----:B---3--:R-:W-:Y:S01]  /*1a080*/  ISETP.NE.AND P0, PT, R11, 0x1, PT ;  /* 0x000000010b00780c */ /* 0x008fe20003f05270 */
[----:B------:R-:W-:Y:S01]  /*1a090*/  IMAD R5, R199, UR5, R5 ;  /* 0x00000005c7057c24 */ /* 0x000fe2000f8e0205 */
[----:B------:R-:W-:Y:S01]  /*1a0a0*/  ULDC.64 UR4, c[0x0][0xae0] ;  /* 0x0002b80000047ab9 */ /* 0x000fe20000000a00 */
[C---:B------:R-:W-:Y:S02]  /*1a0b0*/  IMAD R7, R203.reuse, UR7, R7 ;  /* 0x00000007cb077c24 */ /* 0x040fe4000f8e0207 */
[----:B------:R-:W-:-:S05]  /*1a0c0*/  IMAD.WIDE.U32 R4, R203, UR6, R4 ;  /* 0x00000006cb047c25 */ /* 0x000fca000f8e0004 */
[----:B------:R-:W-:-:S03]  /*1a0d0*/  IADD3 R5, R5, R7, RZ ;  /* 0x0000000705057210 */ /* 0x000fc60007ffe0ff */
[----:B------:R-:W0:Y:S08]  /*1a0e0*/  @P0 LDC R6, c[0x0][0xbec] ;  /* 0x0002fb00ff060b82 */ /* 0x000e300000000800 */
[----:B------:R-:W3:Y:S01]  /*1a0f0*/  @P0 LDC R13, c[0x0][0xbf0] ;  /* 0x0002fc00ff0d0b82 */ /* 0x000ee20000000800 */
[----:B0-----:R-:W-:-:S05]  /*1a100*/  @P0 IMAD.HI.U32 R6, R9, R6, RZ ;  /* 0x0000000609060227 */ /* 0x001fca00078e00ff */
[----:B---3--:R-:W-:-:S04]  /*1a110*/  @P0 SHF.R.U32.HI R3, RZ, R13, R6 ;  /* 0x0000000dff030219 */ /* 0x008fc80000011606 */
[--C-:B------:R-:W-:Y:S01]  /*1a120*/  SHF.R.S32.HI R6, RZ, 0x1f, R3.reuse ;  /* 0x0000001fff067819 */ /* 0x100fe20000011403 */
[----:B------:R-:W-:Y:S02]  /*1a130*/  IMAD.MOV R8, RZ, RZ, -R3 ;  /* 0x000000ffff087224 */ /* 0x000fe400078e0a03 */
[----:B------:R-:W-:-:S04]  /*1a140*/  IMAD.WIDE.U32 R4, R3, UR4, R4 ;  /* 0x0000000403047c25 */ /* 0x000fc8000f8e0004 */
[----:B------:R-:W-:Y:S02]  /*1a150*/  IMAD R6, R6, UR4, RZ ;  /* 0x0000000406067c24 */ /* 0x000fe4000f8e02ff */
[----:B------:R-:W-:Y:S02]  /*1a160*/  IMAD R7, R11, R8, R9 ;  /* 0x000000080b077224 */ /* 0x000fe400078e0209 */
[----:B------:R-:W-:Y:S01]  /*1a170*/  IMAD R9, R3, UR5, R6 ;  /* 0x0000000503097c24 */ /* 0x000fe2000f8e0206 */
[----:B------:R-:W-:Y:S01]  /*1a180*/  ULDC.64 UR4, c[0x0][0xad8] ;  /* 0x0002b60000047ab9 */ /* 0x000fe20000000a00 */
[----:B------:R-:W-:Y:S01]  /*1a190*/  IMAD R8, R208, 0x80, R227 ;  /* 0x00000080d0087824 */ /* 0x000fe200078e02e3 */
[----:B------:R-:W-:Y:S01]  /*1a1a0*/  SHF.R.S32.HI R3, RZ, 0x1f, R7 ;  /* 0x0000001fff037819 */ /* 0x000fe20000011407 */
[----:B------:R-:W-:Y:S02]  /*1a1b0*/  IMAD.IADD R5, R5, 0x1, R9 ;  /* 0x0000000105057824 */ /* 0x000fe400078e0209 */
[----:B------:R-:W-:Y:S01]  /*1a1c0*/  IMAD R11, R0, R11, RZ ;  /* 0x0000000b000b7224 */ /* 0x000fe200078e02ff */
[----:B------:R-:W-:Y:S01]  /*1a1d0*/  IADD3 R0, R8, 0x20, RZ ;  /* 0x0000002008007810 */ /* 0x000fe20007ffe0ff */
[----:B------:R-:W-:-:S02]  /*1a1e0*/  IMAD R6, R3, UR4, RZ ;  /* 0x0000000403067c24 */ /* 0x000fc4000f8e02ff */
[C---:B------:R-:W-:Y:S01]  /*1a1f0*/  IMAD.WIDE.U32 R4, R7.reuse, UR4, R4 ;  /* 0x0000000407047c25 */ /* 0x040fe2000f8e0004 */
[-C--:B------:R-:W-:Y:S02]  /*1a200*/  ISETP.GE.AND P2, PT, R8, R11.reuse, PT ;  /* 0x0000000b0800720c */ /* 0x080fe40003f46270 */
[----:B------:R-:W-:Y:S01]  /*1a210*/  ISETP.GE.AND P1, PT, R0, R11, PT ;  /* 0x0000000b0000720c */ /* 0x000fe20003f26270 */
[----:B------:R-:W-:Y:S01]  /*1a220*/  IMAD R3, R7, UR5, R6 ;  /* 0x0000000507037c24 */ /* 0x000fe2000f8e0206 */
[----:B------:R-:W-:Y:S01]  /*1a230*/  ULDC.64 UR4, c[0x0][0xa80] ;  /* 0x0002a00000047ab9 */ /* 0x000fe20000000a00 */
[----:B------:R-:W-:Y:S01]  /*1a240*/  VIADD R0, R8, 0x40 ;  /* 0x0000004008007836 */ /* 0x000fe20000000000 */
[----:B------:R-:W-:Y:S01]  /*1a250*/  LEA R6, P3, R4, UR4, 0x1 ;  /* 0x0000000404067c11 */ /* 0x000fe2000f8608ff */
[----:B------:R-:W-:-:S03]  /*1a260*/  IMAD.IADD R3, R5, 0x1, R3 ;  /* 0x0000000105037824 */ /* 0x000fc600078e0203 */
[----:B------:R-:W-:Y:S01]  /*1a270*/  ISETP.GE.AND P0, PT, R0, R11, PT ;  /* 0x0000000b0000720c */ /* 0x000fe20003f06270 */
[----:B------:R0:W3:Y:S01]  /*1a280*/  SHFL.IDX PT, R7, R6, RZ, 0x181f ;  /* 0x00181fff06077589 */ /* 0x0000e200000e0000 */
[----:B------:R-:W-:-:S05]  /*1a290*/  LEA.HI.X R3, R4, UR5, R3, 0x1, P3 ;  /* 0x0000000504037c11 */ /* 0x000fca00098f0c03 */
[----:B------:R0:W4:Y:S01]  /*1a2a0*/  SHFL.IDX PT, R5, R3, RZ, 0x181f ;  /* 0x00181fff03057589 */ /* 0x00012200000e0000 */
        /* <DEDUP_REMOVED lines=8> */
[----:B------:R3:W-:Y:S04]  /*1a330*/  @!P4 ST.E.128 desc[UR58][R12.64], RZ ;  /* 0x000000ff0c00c985 */ /* 0x0007e8000c101d3a */
[----:B------:R3:W-:Y:S02]  /*1a340*/  @!P5 ST.E.128 desc[UR58][R4.64], RZ ;  /* 0x000000ff0400d985 */ /* 0x0007e4000c101d3a */
.L_x_629:
[----:B------:R-:W-:Y:S05]  /*1a350*/  BSYNC B1 ;  /* 0x0000000000017941 */ /* 0x000fea0003800000 */
.L_x_628:
[----:B---34-:R3:W4:Y:S01]  /*1a360*/  SHFL.IDX PT, R5, R3, 0x1, 0x181f ;  /* 0x00381f0003057f89 */ /* 0x01872200000e0000 */
        /* <DEDUP_REMOVED lines=10> */
[----:B------:R0:W-:Y:S04]  /*1a410*/  @!P3 ST.E.128 desc[UR58][R12.64], RZ ;  /* 0x000000ff0c00b985 */ /* 0x0001e8000c101d3a */
[----:B------:R0:W-:Y:S02]  /*1a420*/  @!P4 ST.E.128 desc[UR58][R4.64], RZ ;  /* 0x000000ff0400c985 */ /* 0x0001e4000c101d3a */
.L_x_631:
[----:B------:R-:W-:Y:S05]  /*1a430*/  BSYNC B1 ;  /* 0x0000000000017941 */ /* 0x000fea0003800000 */
.L_x_630:
        /* <DEDUP_REMOVED lines=13> */
.L_x_633:
[----:B------:R-:W-:Y:S05]  /*1a510*/  BSYNC B1 ;  /* 0x0000000000017941 */ /* 0x000fea0003800000 */
.L_x_632:
[----:B------:R-:W-:Y:S01]  /*1a520*/  IADD3 R0, R8, 0x60, RZ ;  /* 0x0000006008007810 */ /* 0x000fe20007ffe0ff */
[----:B0--3--:R-:W0:Y:S03]  /*1a530*/  SHFL.IDX PT, R3, R3, 0x3, 0x181f ;  /* 0x00781f0003037f89 */ /* 0x009e2600000e0000 */
[----:B------:R-:W-:Y:S01]  /*1a540*/  ISETP.GE.AND P0, PT, R0, R11, PT ;  /* 0x0000000b0000720c */ /* 0x000fe20003f06270 */
[----:B----4-:R3:W4:-:S12]  /*1a550*/  SHFL.IDX PT, R5, R6, 0x3, 0x181f ;  /* 0x00781f0006057f89 */ /* 0x01071800000e0000 */
[----:B---3--:R-:W-:Y:S05]  /*1a560*/  @P0 BRA `(.L_x_622) ;  /* 0x0000000000240947 */ /* 0x008fea0003800000 */
[----:B------:R-:W-:Y:S02]  /*1a570*/  ULDC UR4, c[0x0][0xac8] ;  /* 0x0002b20000047ab9 */ /* 0x000fe40000000800 */
[----:B------:R-:W-:Y:S02]  /*1a580*/  ISETP.GE.AND P2, PT, R198, UR4, PT ;  /* 0x00000004c6007c0c */ /* 0x000fe4000bf46270 */
[----:B------:R-:W-:-:S11]  /*1a590*/  ISETP.GE.AND P3, PT, R200, UR4, PT ;  /* 0x00000004c8007c0c */ /* 0x000fd6000bf66270 */
[-C--:B----4-:R-:W-:Y:S02]  /*1a5a0*/  @!P2 LEA R6, P0, R198, R5.reuse, 0x1 ;  /* 0x00000005c606a211 */ /* 0x090fe400078008ff */
[----:B------:R-:W-:Y:S02]  /*1a5b0*/  @!P3 LEA R4, P1, R200, R5, 0x1 ;  /* 0x00000005c804b211 */ /* 0x000fe400078208ff */
[-C--:B0-----:R-:W-:Y:S02]  /*1a5c0*/  @!P2 LEA.HI.X R7, R198, R3.reuse, R14, 0x1, P0 ;  /* 0x00000003c607a211 */ /* 0x081fe400000f0c0e */
[----:B------:R-:W-:-:S03]  /*1a5d0*/  @!P3 LEA.HI.X R5, R200, R3, R10, 0x1, P1 ;  /* 0x00000003c805b211 */ /* 0x000fc600008f0c0a */
[----:B------:R0:W-:Y:S04]  /*1a5e0*/  @!P2 ST.E.128 desc[UR58][R6.64], RZ ;  /* 0x000000ff0600a985 */ /* 0x0001e8000c101d3a */
[----:B------:R0:W-:Y:S02]  /*1a5f0*/  @!P3 ST.E.128 desc[UR58][R4.64], RZ ;  /* 0x000000ff0400b985 */ /* 0x0001e4000c101d3a */
.L_x_622:
[----:B------:R-:W-:Y:S05]  /*1a600*/  BSYNC B0 ;  /* 0x0000000000007941 */ /* 0x000fea0003800000 */
.L_x_612:
[----:B------:R-:W-:Y:S02]  /*1a610*/  ULDC UR4, c[0x0][0xc3c] ;  /* 0x00030f0000047ab9 */ /* 0x000fe40000000800 */
[----:B--2---:R-:W-:-:S13]  /*1a620*/  ISETP.GE.AND P0, PT, R147, UR4, PT ;  /* 0x0000000493007c0c */ /* 0x004fda000bf06270 */
[----:B------:R-:W-:Y:S05]  /*1a630*/  @!P0 BRA `(.L_x_634) ;  /* 0xfffffe6c00f08947 */ /* 0x000fea000383ffff */
[----:B------:R-:W-:Y:S05]  /*1a640*/  BRA `(.L_x_422) ;  /* 0x0000008000407947 */ /* 0x000fea0003800000 */
.L_x_420:
[----:B------:R-:W-:-:S08]  /*1a650*/  NOP ;  /* 0x0000000000007918 */ /* 0x000fd00000000000 */
[----:B0-----:R-:W0:-:S00]  /*1a660*/  USETMAXREG.DEALLOC.CTAPOOL 0x18 ;  /* 0x00000018000079c8 */ /* 0x001e0000080e0500 */
[----:B0-----:R-:W2:Y:S01]  /*1a670*/  LDL.LU R2, [R1+0x10] ;  /* 0x0000100001027983 */ /* 0x001ea20000300800 */
[----:B------:R-:W-:Y:S01]  /*1a680*/  LOP3.LUT R0, R0, 0x3, RZ, 0xc0, !PT ;  /* 0x0000000300007812 */ /* 0x000fe200078ec0ff */
[----:B------:R-:W-:-:S05]  /*1a690*/  IMAD.MOV.U32 R7, RZ, RZ, RZ ;  /* 0x000000ffff077224 */ /* 0x000fca00078e00ff */
[----:B------:R-:W0:Y:S02]  /*1a6a0*/  SHFL.IDX PT, R0, R0, RZ, 0x1f ;  /* 0x00001fff00007589 */ /* 0x000e2400000e0000 */
[----:B0-----:R-:W-:Y:S02]  /*1a6b0*/  ISETP.NE.AND P0, PT, R0, RZ, PT ;  /* 0x000000ff0000720c */ /* 0x001fe40003f05270 */
[----:B--2---:R-:W-:-:S11]  /*1a6c0*/  LOP3.LUT R2, R2, 0xffffffef, RZ, 0xc0, !PT ;  /* 0xffffffef02027812 */ /* 0x004fd600078ec0ff */
[----:B------:R-:W-:-:S05]  /*1a6d0*/  @P0 LOP3.LUT R2, R2, 0x10, RZ, 0xfc, !PT ;  /* 0x0000001002020812 */ /* 0x000fca00078efcff */
[----:B------:R0:W-:Y:S01]  /*1a6e0*/  STL [R1+0x10], R2 ;  /* 0x0000100201007387 */ /* 0x0001e20000100800 */
        /* <DEDUP_REMOVED lines=10> */
.L_x_635:
[----:B------:R-:W-:Y:S01]  /*1a790*/  LOP3.LUT R0, R6, 0x1f, RZ, 0xc0, !PT ;  /* 0x0000001f06007812 */ /* 0x000fe200078ec0ff */
[----:B------:R-:W-:Y:S01]  /*1a7a0*/  ULDC UR4, c[0x0][0xc3c] ;  /* 0x00030f0000047ab9 */ /* 0x000fe20000000800 */
[----:B------:R-:W-:Y:S01]  /*1a7b0*/  IMAD.MOV.U32 R10, RZ, RZ, RZ ;  /* 0x000000ffff0a7224 */ /* 0x000fe200078e00ff */
[----:B------:R-:W1:Y:S01]  /*1a7c0*/  S2UR UR6, SR_CTAID.X ;  /* 0x00000000000679c3 */ /* 0x000e620000002500 */
[----:B------:R-:W-:Y:S01]  /*1a7d0*/  ISETP.NE.AND P0, PT, R0, 0x1f, PT ;  /* 0x0000001f0000780c */ /* 0x000fe20003f05270 */
[----:B------:R-:W-:-:S03]  /*1a7e0*/  ULDC UR5, c[0x0][0xc38] ;  /* 0x00030e0000057ab9 */ /* 0x000fc60000000800 */
[----:B------:R-:W-:-:S13]  /*1a7f0*/  ISETP.GE.OR P1, PT, R0, UR4, !P0 ;  /* 0x0000000400007c0c */ /* 0x000fda000c726670 */
[----:B0-----:R-:W0:Y:S08]  /*1a800*/  @!P1 LDC.64 R2, c[0x0][0xc80] ;  /* 0x00032000ff029b82 */ /* 0x001e300000000a00 */
        /* <DEDUP_REMOVED lines=32> */
[----:B------:R-:W-:Y:S01]  /*1aa10*/  MOV R8, R11 ;  /* 0x0000000b00087202 */ /* 0x000fe20000000f00 */
[----:B------:R-:W-:Y:S01]  /*1aa20*/  UMOV UR4, URZ ;  /* 0x0000003f00047c82 */ /* 0x000fe20008000000 */
[----:B------:R-:W-:-:S05]  /*1aa30*/  ULDC UR5, c[0x0][0xc38] ;  /* 0x00030e0000057ab9 */ /* 0x000fca0000000800 */
.L_x_639:
[----:B------:R-:W0:Y:S01]  /*1aa40*/  LDC R2, c[0x0][0xc3c] ;  /* 0x00030f00ff027b82 */ /* 0x000e220000000800 */
[----:B------:R-:W-:Y:S01]  /*1aa50*/  ULDC UR7, c[0x0][0xc3c] ;  /* 0x00030f0000077ab9 */ /* 0x000fe20000000800 */
[----:B------:R-:W-:Y:S01]  /*1aa60*/  UIADD3 UR4, UR4, 0x1f, URZ ;  /* 0x0000001f04047890 */ /* 0x000fe2000fffe03f */
[----:B------:R-:W-:-:S05]  /*1aa70*/  IMAD.U32 R3, RZ, RZ, UR7 ;  /* 0x00000007ff037e24 */ /* 0x000fca000f8e00ff */
[----:B------:R1:W-:Y:S01]  /*1aa80*/  STL [R1+0xc], R3 ;  /* 0x00000c0301007387 */ /* 0x0003e20000100800 */
[----:B0-----:R-:W-:-:S13]  /*1aa90*/  ISETP.LE.AND P6, PT, R2, UR4, PT ;  /* 0x0000000402007c0c */ /* 0x001fda000bfc3270 */
[----:B-1----:R-:W-:Y:S05]  /*1aaa0*/  @P6 BRA `(.L_x_638) ;  /* 0x0000000400a46947 */ /* 0x002fea0003800000 */
[----:B------:R-:W-:Y:S01]  /*1aab0*/  VIADD R9, R0, UR4 ;  /* 0x0000000400097c36 */ /* 0x000fe20008000000 */
[----:B------:R-:W-:-:S04]  /*1aac0*/  MOV R7, RZ ;  /* 0x000000ff00077202 */ /* 0x000fc80000000f00 */
[----:B------:R-:W-:-:S13]  /*1aad0*/  ISETP.GE.OR P6, PT, R9, R2, !P0 ;  /* 0x000000020900720c */ /* 0x000fda00047c6670 */
[----:B------:R-:W0:Y:S08]  /*1aae0*/  @!P6 LDC.64 R2, c[0x0][0xc80] ;  /* 0x00032000ff02eb82 */ /* 0x000e300000000a00 */
[----:B------:R-:W1:Y:S01]  /*1aaf0*/  @!P6 LDC.64 R4, c[0x0][0xc78] ;  /* 0x00031e00ff04eb82 */ /* 0x000e620000000a00 */
[----:B------:R-:W-:Y:S02]  /*1ab00*/  IMAD.MOV.U32 R10, RZ, RZ, RZ ;  /* 0x000000ffff0a7224 */ /* 0x000fe400078e00ff */
[----:B0-----:R-:W-:-:S05]  /*1ab10*/  @!P6 IMAD.WIDE R2, R9, 0x4, R2 ;  /* 0x000000040902e825 */ /* 0x001fca00078e0202 */
[----:B------:R1:W2:Y:S02]  /*1ab20*/  @!P6 LDG.E R7, desc[UR58][R2.64] ;  /* 0x0000003a0207e981 */ /* 0x0002a4000c1e1900 */
[----:B-1----:R-:W-:-:S05]  /*1ab30*/  @!P6 IMAD.WIDE R2, R9, 0x4, R4 ;  /* 0x000000040902e825 */ /* 0x002fca00078e0204 */
        /* <DEDUP_REMOVED lines=17> */
[----:B------:R-:W0:Y:S02]  /*1ac50*/  SHFL.IDX PT, R4, R2, 0x1f, 0x1f ;  /* 0x03e01f0002047f89 */ /* 0x000e2400000e0000 */
[----:B0-----:R-:W-:-:S04]  /*1ac60*/  IMAD R11, R4, UR5, RZ ;  /* 0x00000005040b7c24 */ /* 0x001fc8000f8e02ff */
[----:B------:R-:W-:-:S05]  /*1ac70*/  IMAD.IADD R8, R11, 0x1, R8 ;  /* 0x000000010b087824 */ /* 0x000fca00078e0208 */
[----:B------:R-:W-:-:S13]  /*1ac80*/  ISETP.GT.AND P6, PT, R8, UR6, PT ;  /* 0x0000000608007c0c */ /* 0x000fda000bfc4270 */
[----:B------:R-:W-:Y:S05]  /*1ac90*/  @!P6 BRA `(.L_x_639) ;  /* 0xfffffffc0068e947 */ /* 0x000fea000383ffff */
.L_x_637:
        /* <DEDUP_REMOVED lines=14> */
[----:B0-----:R-:W-:-:S06]  /*1ad80*/  IADD3 R3, R13, 0xffffffe, RZ ;  /* 0x0ffffffe0d037810 */ /* 0x001fcc0007ffe0ff */
[----:B------:R-:W0:Y:S02]  /*1ad90*/  F2I.FTZ.U32.TRUNC.NTZ R3, R3 ;  /* 0x0000000300037305 */ /* 0x000e24000021f000 */
[----:B0-----:R-:W-:Y:S01]  /*1ada0*/  IMAD.MOV R16, RZ, RZ, -R3 ;  /* 0x000000ffff107224 */ /* 0x001fe200078e0a03 */
[----:B------:R-:W-:Y:S06]  /*1adb0*/  @!P0 BRA `(.L_x_640) ;  /* 0x0000000000088947 */ /* 0x000fec0003800000 */
[----:B------:R-:W-:-:S05]  /*1adc0*/  IADD3 R13, R4, -0x1, RZ ;  /* 0xffffffff040d7810 */ /* 0x000fca0007ffe0ff */
[----:B------:R0:W1:Y:S02]  /*1add0*/  SHFL.IDX PT, R14, R2, R13, 0x1f ;  /* 0x00001f0d020e7589 */ /* 0x00006400000e0000 */
.L_x_640:
[----:B-1----:R-:W-:Y:S01]  /*1ade0*/  IMAD R10, R14, UR5, R11 ;  /* 0x000000050e0a7c24 */ /* 0x002fe2000f8e020b */
[----:B------:R-:W1:Y:S01]  /*1adf0*/  MUFU.RCP R12, R12 ;  /* 0x0000000c000c7308 */ /* 0x000e620000001000 */
[----:B------:R-:W-:Y:S02]  /*1ae00*/  IMAD R11, R16, R5, RZ ;  /* 0x00000005100b7224 */ /* 0x000fe400078e02ff */
[----:B0-----:R-:W-:Y:S01]  /*1ae10*/  IMAD.MOV.U32 R2, RZ, RZ, RZ ;  /* 0x000000ffff027224 */ /* 0x001fe200078e00ff */
[----:B------:R0:W-:Y:S03]  /*1ae20*/  STL [R1], R10 ;  /* 0x0000000a01007387 */ /* 0x0001e60000100800 */
[----:B------:R-:W-:Y:S01]  /*1ae30*/  IMAD.HI.U32 R2, R3, R11, R2 ;  /* 0x0000000b03027227 */ /* 0x000fe200078e0002 */
[----:B------:R-:W-:-:S05]  /*1ae40*/  IABS R11, R7 ;  /* 0x00000007000b7213 */ /* 0x000fca0000000000 */
[----:B------:R-:W-:Y:S01]  /*1ae50*/  IMAD.MOV R14, RZ, RZ, -R11 ;  /* 0x000000ffff0e7224 */ /* 0x000fe200078e0a0b */
[----:B0-----:R-:W-:-:S04]  /*1ae60*/  IADD3 R10, -R10, UR6, RZ ;  /* 0x000000060a0a7c10 */ /* 0x001fc8000fffe1ff */
[----:B------:R-:W-:-:S05]  /*1ae70*/  IABS R3, R10 ;  /* 0x0000000a00037213 */ /* 0x000fca0000000000 */
[----:B------:R-:W-:-:S04]  /*1ae80*/  IMAD.HI.U32 R11, R2, R3, RZ ;  /* 0x00000003020b7227 */ /* 0x000fc800078e00ff */
[----:B------:R-:W-:Y:S01]  /*1ae90*/  IMAD R2, R11, R14, R3 ;  /* 0x0000000e0b027224 */ /* 0x000fe200078e0203 */
[----:B-1----:R-:W-:-:S04]  /*1aea0*/  IADD3 R3, R12, 0xffffffe, RZ ;  /* 0x0ffffffe0c037810 */ /* 0x002fc80007ffe0ff */
[----:B------:R-:W-:Y:S02]  /*1aeb0*/  ISETP.GT.U32.AND P1, PT, R5, R2, PT ;  /* 0x000000020500720c */ /* 0x000fe40003f24070 */
[----:B------:R-:W0:Y:S11]  /*1aec0*/  F2I.FTZ.U32.TRUNC.NTZ R3, R3 ;  /* 0x0000000300037305 */ /* 0x000e36000021f000 */
[----:B------:R-:W-:-:S02]  /*1aed0*/  @!P1 IMAD.IADD R2, R2, 0x1, -R5 ;  /* 0x0000000102029824 */ /* 0x000fc400078e0a05 */
[----:B------:R-:W-:Y:S01]  /*1aee0*/  @!P1 VIADD R11, R11, 0x1 ;  /* 0x000000010b0b9836 */ /* 0x000fe20000000000 */
[----:B------:R-:W-:Y:S02]  /*1aef0*/  ISETP.NE.AND P1, PT, R7, RZ, PT ;  /* 0x000000ff0700720c */ /* 0x000fe40003f25270 */
[----:B------:R-:W-:Y:S01]  /*1af00*/  ISETP.GE.U32.AND P0, PT, R2, R5, PT ;  /* 0x000000050200720c */ /* 0x000fe20003f06070 */
[----:B0-----:R-:W-:Y:S01]  /*1af10*/  IMAD.MOV R5, RZ, RZ, -R3 ;  /* 0x000000ffff057224 */ /* 0x001fe200078e0a03 */
[----:B------:R-:W-:-:S03]  /*1af20*/  MOV R2, RZ ;  /* 0x000000ff00027202 */ /* 0x000fc60000000f00 */
[----:B------:R-:W-:-:S04]  /*1af30*/  IMAD R5, R5, R8, RZ ;  /* 0x0000000805057224 */ /* 0x000fc800078e02ff */
[----:B------:R-:W-:Y:S01]  /*1af40*/  IMAD.HI.U32 R5, R3, R5, R2 ;  /* 0x0000000503057227 */ /* 0x000fe200078e0002 */
[----:B------:R-:W-:Y:S02]  /*1af50*/  LOP3.LUT R2, R10, R7, RZ, 0x3c, !PT ;  /* 0x000000070a027212 */ /* 0x000fe400078e3cff */
[----:B------:R-:W-:Y:S01]  /*1af60*/  IABS R3, R9 ;  /* 0x0000000900037213 */ /* 0x000fe20000000000 */
[----:B------:R-:W-:Y:S01]  /*1af70*/  @P0 VIADD R11, R11, 0x1 ;  /* 0x000000010b0b0836 */ /* 0x000fe20000000000 */
[----:B------:R-:W-:-:S03]  /*1af80*/  ISETP.GE.AND P2, PT, R2, RZ, PT ;  /* 0x000000ff0200720c */ /* 0x000fc60003f46270 */
[----:B------:R-:W-:-:S10]  /*1af90*/  IMAD.MOV R3, RZ, RZ, -R3 ;  /* 0x000000ffff037224 */ /* 0x000fd400078e0a03 */
[----:B------:R-:W-:Y:S02]  /*1afa0*/  @!P2 IADD3 R11, -R11, RZ, RZ ;  /* 0x000000ff0b0ba210 */ /* 0x000fe40007ffe1ff */
[----:B------:R-:W-:-:S04]  /*1afb0*/  @!P1 LOP3.LUT R11, RZ, R7, RZ, 0x33, !PT ;  /* 0x00000007ff0b9212 */ /* 0x000fc800078e33ff */
[-C--:B------:R-:W-:Y:S01]  /*1afc0*/  IABS R2, R11.reuse ;  /* 0x0000000b00027213 */ /* 0x080fe20000000000 */
[----:B------:R-:W-:-:S04]  /*1afd0*/  IMAD R7, R7, R11, RZ ;  /* 0x0000000b07077224 */ /* 0x000fc800078e02ff */
[----:B------:R-:W-:-:S04]  /*1afe0*/  IMAD.HI.U32 R5, R5, R2, RZ ;  /* 0x0000000205057227 */ /* 0x000fc800078e00ff */
[----:B------:R-:W-:Y:S01]  /*1aff0*/  IMAD R3, R5, R3, R2 ;  /* 0x0000000305037224 */ /* 0x000fe200078e0202 */
[----:B------:R-:W-:-:S04]  /*1b000*/  LOP3.LUT R2, R11, R9, RZ, 0x3c, !PT ;  /* 0x000000090b027212 */ /* 0x000fc800078e3cff */
[----:B------:R-:W-:Y:S02]  /*1b010*/  ISETP.GT.U32.AND P1, PT, R8, R3, PT ;  /* 0x000000030800720c */ /* 0x000fe40003f24070 */
[----:B------:R-:W-:-:S11]  /*1b020*/  ISETP.GE.AND P2, PT, R2, RZ, PT ;  /* 0x000000ff0200720c */ /* 0x000fd60003f46270 */
[----:B------:R-:W-:Y:S01]  /*1b030*/  @!P1 IMAD.IADD R3, R3, 0x1, -R8 ;  /* 0x0000000103039824 */ /* 0x000fe200078e0a08 */
[----:B------:R-:W-:Y:S02]  /*1b040*/  @!P1 IADD3 R5, R5, 0x1, RZ ;  /* 0x0000000105059810 */ /* 0x000fe40007ffe0ff */
[----:B------:R-:W-:Y:S02]  /*1b050*/  ISETP.NE.AND P1, PT, R9, RZ, PT ;  /* 0x000000ff0900720c */ /* 0x000fe40003f25270 */
[----:B------:R-:W-:-:S13]  /*1b060*/  ISETP.GE.U32.AND P0, PT, R3, R8, PT ;  /* 0x000000080300720c */ /* 0x000fda0003f06070 */
[----:B------:R-:W-:-:S04]  /*1b070*/  @P0 VIADD R5, R5, 0x1 ;  /* 0x0000000105050836 */ /* 0x000fc80000000000 */
[----:B------:R-:W-:Y:S01]  /*1b080*/  @!P2 IMAD.MOV R5, RZ, RZ, -R5 ;  /* 0x000000ffff05a224 */ /* 0x000fe200078e0a05 */
[----:B------:R-:W-:-:S04]  /*1b090*/  @!P1 LOP3.LUT R5, RZ, R9, RZ, 0x33, !PT ;  /* 0x00000009ff059212 */ /* 0x000fc800078e33ff */
[----:B------:R-:W-:-:S05]  /*1b0a0*/  IADD3 R2, -R5, RZ, RZ ;  /* 0x000000ff05027210 */ /* 0x000fca0007ffe1ff */
[C---:B------:R-:W-:Y:S02]  /*1b0b0*/  IMAD R11, R9.reuse, R2, R11 ;  /* 0x00000002090b7224 */ /* 0x040fe400078e020b */
[----:B------:R-:W-:Y:S02]  /*1b0c0*/  IMAD R2, R9, 0x1000000, R5 ;  /* 0x0100000009027824 */ /* 0x000fe400078e0205 */
[----:B------:R-:W-:-:S03]  /*1b0d0*/  IMAD.IADD R5, R10, 0x1, -R7 ;  /* 0x000000010a057824 */ /* 0x000fc600078e0a07 */
[----:B------:R-:W-:Y:S01]  /*1b0e0*/  LEA R3, R11, R2, 0x10 ;  /* 0x000000020b037211 */ /* 0x000fe200078e80ff */
[----:B------:R-:W-:Y:S01]  /*1b0f0*/  VIADD R2, R4, UR4 ;  /* 0x0000000404027c36 */ /* 0x000fe20008000000 */
[----:B------:R1:W-:Y:S04]  /*1b100*/  STL [R1+0x4], R5 ;  /* 0x0000040501007387 */ /* 0x0003e80000100800 */
[----:B------:R1:W-:Y:S04]  /*1b110*/  STL [R1+0xc], R2 ;  /* 0x00000c0201007387 */ /* 0x0003e80000100800 */
[----:B------:R1:W-:Y:S01]  /*1b120*/  STL [R1+0x8], R3 ;  /* 0x0000080301007387 */ /* 0x0003e20000100800 */
[----:B------:R-:W-:Y:S05]  /*1b130*/  BRA `(.L_x_641) ;  /* 0x0000000000107947 */ /* 0x000fea0003800000 */
.L_x_638:
[----:B------:R-:W-:Y:S01]  /*1b140*/  IMAD.U32 R2, RZ, RZ, UR6 ;  /* 0x00000006ff027e24 */ /* 0x000fe2000f8e00ff */
[----:B------:R0:W-:Y:S04]  /*1b150*/  STL [R1+0x4], RZ ;  /* 0x000004ff01007387 */ /* 0x0001e80000100800 */
[----:B------:R0:W-:Y:S04]  /*1b160*/  STL [R1+0x8], RZ ;  /* 0x000008ff01007387 */ /* 0x0001e80000100800 */
[----:B------:R0:W-:Y:S02]  /*1b170*/  STL [R1], R2 ;  /* 0x0000000201007387 */ /* 0x0001e40000100800 */
.L_x_641:
[----:B------:R-:W2:Y:S04]  /*1b180*/  LDL R8, [R1] ;  /* 0x0000000001087983 */ /* 0x000ea80000100800 */
[----:B------:R-:W2:Y:S04]  /*1b190*/  LDL R9, [R1+0x4] ;  /* 0x0000040001097983 */ /* 0x000ea80000100800 */
[----:B------:R-:W2:Y:S04]  /*1b1a0*/  LDL R10, [R1+0x8] ;  /* 0x00000800010a7983 */ /* 0x000ea80000100800 */
[----:B------:R-:W2:Y:S01]  /*1b1b0*/  LDL R11, [R1+0xc] ;  /* 0x00000c00010b7983 */ /* 0x000ea20000100800 */
[----:B------:R-:W-:-:S13]  /*1b1c0*/  ISETP.NE.AND P0, PT, R0, RZ, PT ;  /* 0x000000ff0000720c */ /* 0x000fda0003f05270 */
[----:B-1----:R-:W1:Y:S01]  /*1b1d0*/  @!P0 S2R R3, SR_CgaCtaId ;  /* 0x0000000000038919 */ /* 0x002e620000008800 */
[----:B------:R-:W-:-:S04]  /*1b1e0*/  @!P0 MOV R0, 0x400 ;  /* 0x0000040000008802 */ /* 0x000fc80000000f00 */
[----:B-1----:R-:W-:-:S05]  /*1b1f0*/  @!P0 LEA R0, R3, R0, 0x18 ;  /* 0x0000000003008211 */ /* 0x002fca00078ec0ff */
[----:B--2---:R2:W-:Y:S01]  /*1b200*/  @!P0 STS.128 [R0+0x348d0], R8 ;  /* 0x0348d00800008388 */ /* 0x0045e20000000c00 */
[----:B------:R-:W-:Y:S06]  /*1b210*/  BAR.ARV 0x5, 0x180 ;  /* 0x0146000000007b1d */ /* 0x000fec0000002000 */
.L_x_636:
[----:B--2---:R-:W2:Y:S01]  /*1b220*/  LDL R0, [R1+0xc] ;  /* 0x00000c0001007983 */ /* 0x004ea20000100800 */
[----:B------:R-:W-:Y:S01]  /*1b230*/  ULDC UR4, c[0x0][0xc3c] ;  /* 0x00030f0000047ab9 */ /* 0x000fe20000000800 */
[----:B------:R-:W-:Y:S01]  /*1b240*/  IMAD.MOV.U32 R19, RZ, RZ, RZ ;  /* 0x000000ffff137224 */ /* 0x000fe200078e00ff */
[----:B--2---:R-:W-:Y:S02]  /*1b250*/  ISETP.GE.AND P0, PT, R0, UR4, PT ;  /* 0x0000000400007c0c */ /* 0x004fe4000bf06270 */
[----:B------:R-:W-:-:S05]  /*1b260*/  MOV R0, 0x1 ;  /* 0x0000000100007802 */ /* 0x000fca0000000f00 */
[----:B------:R2:W-:Y:S04]  /*1b270*/  STL [R1+0x1c], R0 ;  /* 0x00001c0001007387 */ /* 0x0005e80000100800 */
[----:B------:R2:W-:Y:S02]  /*1b280*/  STL [R1+0x64], RZ ;  /* 0x000064ff01007387 */ /* 0x0005e40000100800 */
[----:B------:R-:W-:Y:S05]  /*1b290*/  @P0 BRA `(.L_x_642) ;  /* 0x0000007000440947 */ /* 0x000fea0003800000 */
[----:B--2---:R-:W2:Y:S04]  /*1b2a0*/  LDL R0, [R1+0x8c] ;  /* 0x00008c0001007983 */ /* 0x004ea80000100800 */
[----:B------:R-:W3:Y:S01]  /*1b2b0*/  LDL.LU R4, [R1+0x10] ;  /* 0x0000100001047983 */ /* 0x000ee20000300800 */
[----:B------:R-:W4:Y:S01]  /*1b2c0*/  S2UR UR5, SR_CgaCtaId ;  /* 0x00000000000579c3 */ /* 0x000f220000008800 */
[----:B------:R-:W-:Y:S01]  /*1b2d0*/  LOP3.LUT R5, R6, 0x7f, RZ, 0xc0, !PT ;  /* 0x0000007f06057812 */ /* 0x000fe200078ec0ff */
[----:B------:R-:W-:Y:S01]  /*1b2e0*/  UMOV UR4, 0x400 ;  /* 0x0000040000047882 */ /* 0x000fe20000000000 */
[----:B------:R-:W-:Y:S01]  /*1b2f0*/  BSSY B8, `(.L_x_642) ;  /* 0x000070b000087945 */ /* 0x000fe20003800000 */
[----:B------:R-:W-:Y:S01]  /*1b300*/  IMAD.MOV.U32 R19, RZ, RZ, RZ ;  /* 0x000000ffff137224 */ /* 0x000fe200078e00ff */
[C---:B------:R-:W-:Y:S01]  /*1b310*/  ISETP.NE.AND P1, PT, R5.reuse, RZ, PT ;  /* 0x000000ff0500720c */ /* 0x040fe20003f25270 */
[----:B------:R-:W-:Y:S01]  /*1b320*/  ULDC.64 UR36, c[0x0][0x198] ;  /* 0x0000660000247ab9 */ /* 0x000fe20000000a00 */
[----:B0-----:R-:W-:Y:S01]  /*1b330*/  SHF.L.U32 R2, R5, 0x3, RZ ;  /* 0x0000000305027819 */ /* 0x001fe200000006ff */
[----:B------:R-:W-:Y:S01]  /*1b340*/  ULDC UR39, c[0x0][0xc] ;  /* 0x0000030000277ab9 */ /* 0x000fe20000000800 */
[----:B----4-:R-:W-:-:S06]  /*1b350*/  ULEA UR4, UR5, UR4, 0x18 ;  /* 0x0000000405047291 */ /* 0x010fcc000f8ec03f */
[----:B------:R-:W-:Y:S01]  /*1b360*/  IMAD.U32 R18, RZ, RZ, UR4 ;  /* 0x00000004ff127e24 */ /* 0x000fe2000f8e00ff */
[----:B--2---:R-:W-:Y:S01]  /*1b370*/  R2UR UR6, R0 ;  /* 0x00000000000672ca */ /* 0x004fe200000e0000 */
[----:B------:R-:W-:Y:S01]  /*1b380*/  IMAD.SHL.U32 R0, R6, 0x8, RZ ;  /* 0x0000000806007824 */ /* 0x000fe200078e00ff */
[----:B---3--:R-:W-:-:S04]  /*1b390*/  LOP3.LUT R4, R4, 0xfffffffd, RZ, 0xc0, !PT ;  /* 0xfffffffd04047812 */ /* 0x008fc800078ec0ff */
[----:B------:R-:W-:Y:S02]  /*1b3a0*/  LOP3.LUT R3, R0, 0x1f8, RZ, 0xc0, !PT ;  /* 0x000001f800037812 */ /* 0x000fe400078ec0ff */
[----:B------:R-:W-:Y:S02]  /*1b3b0*/  @P1 LOP3.LUT R4, R4, 0x2, RZ, 0xfc, !PT ;  /* 0x0000000204041812 */ /* 0x000fe400078efcff */
[----:B------:R-:W-:Y:S02]  /*1b3c0*/  LOP3.LUT R3, R3, 0x38, R6, 0x78, !PT ;  /* 0x0000003803037812 */ /* 0x000fe400078e7806 */
[----:B------:R-:W-:Y:S01]  /*1b3d0*/  LOP3.LUT R4, R4, 0xfffffffe, RZ, 0xc0, !PT ;  /* 0xfffffffe04047812 */ /* 0x000fe200078ec0ff */
[----:B------:R-:W-:Y:S01]  /*1b3e0*/  ULOP3.LUT UR38, UR6, 0x2, URZ, 0xfc, !UPT ;  /* 0x0000000206267892 */ /* 0x000fe2000f8efc3f */
[----:B------:R-:W-:Y:S02]  /*1b3f0*/  LOP3.LUT R3, R3, 0x200, R2, 0xf8, !PT ;  /* 0x0000020003037812 */ /* 0x000fe400078ef802 */
[C---:B------:R-:W-:Y:S01]  /*1b400*/  LOP3.LUT P0, R2, R6.reuse, 0x1f, RZ, 0xc0, !PT ;  /* 0x0000001f06027812 */ /* 0x040fe2000780c0ff */
[----:B------:R-:W-:Y:S01]  /*1b410*/  IMAD.SHL.U32 R6, R6, 0x10, RZ ;  /* 0x0000001006067824 */ /* 0x000fe200078e00ff */
[----:B------:R-:W-:-:S03]  /*1b420*/  LOP3.LUT R0, R0, 0x38, RZ, 0xc0, !PT ;  /* 0x0000003800007812 */ /* 0x000fc600078ec0ff */
[----:B------:R0:W-:Y:S08]  /*1b430*/  STL [R1+0x2c], R2 ;  /* 0x00002c0201007387 */ /* 0x0001f00000100800 */
[----:B------:R-:W-:Y:S02]  /*1b440*/  @P0 LOP3.LUT R4, R4, 0x1, RZ, 0xfc, !PT ;  /* 0x0000000104040812 */ /* 0x000fe400078efcff */
[----:B------:R-:W-:-:S02]  /*1b450*/  ISETP.NE.OR P0, PT, R5, RZ, !P0 ;  /* 0x000000ff0500720c */ /* 0x000fc40004705670 */
[----:B0-----:R-:W-:Y:S02]  /*1b460*/  SHF.R.U32.HI R2, RZ, 0x3, R5 ;  /* 0x00000003ff027819 */ /* 0x001fe40000011605 */
[----:B------:R-:W-:Y:S02]  /*1b470*/  LOP3.LUT R4, R4, 0xfffffff7, RZ, 0xc0, !PT ;  /* 0xfffffff704047812 */ /* 0x000fe400078ec0ff */
[----:B------:R-:W-:Y:S02]  /*1b480*/  LOP3.LUT R5, R2, 0x70, R6, 0xf8, !PT ;  /* 0x0000007002057812 */ /* 0x000fe400078ef806 */
[----:B------:R-:W-:Y:S02]  /*1b490*/  LEA R2, R3, R18, 0x1 ;  /* 0x0000001203027211 */ /* 0x000fe400078e08ff */
[----:B------:R-:W-:-:S03]  /*1b4a0*/  MOV R3, 0x1 ;  /* 0x0000000100037802 */ /* 0x000fc60000000f00 */
[----:B------:R-:W-:Y:S01]  /*1b4b0*/  @P0 LOP3.LUT R4, R4, 0x8, RZ, 0xfc, !PT ;  /* 0x0000000804040812 */ /* 0x000fe200078efcff */
[----:B------:R0:W-:Y:S04]  /*1b4c0*/  STL [R1+0x30], R2 ;  /* 0x0000300201007387 */ /* 0x0001e80000100800 */
[----:B------:R-:W-:Y:S04]  /*1b4d0*/  STL [R1+0x64], RZ ;  /* 0x000064ff01007387 */ /* 0x000fe80000100800 */
[----:B------:R-:W-:Y:S01]  /*1b4e0*/  STL [R1+0x10], R4 ;  /* 0x0000100401007387 */ /* 0x000fe20000100800 */
[----:B0-----:R-:W-:-:S05]  /*1b4f0*/  IMAD.MOV.U32 R2, RZ, RZ, 0x1 ;  /* 0x00000001ff027424 */ /* 0x001fca00078e00ff */
[----:B------:R0:W-:Y:S04]  /*1b500*/  STL [R1+0x24], R2 ;  /* 0x0000240201007387 */ /* 0x0001e80000100800 */
[----:B------:R2:W-:Y:S04]  /*1b510*/  STL [R1+0x14], RZ ;  /* 0x000014ff01007387 */ /* 0x0005e80000100800 */
[----:B------:R2:W-:Y:S01]  /*1b520*/  STL [R1+0x1c], R3 ;  /* 0x00001c0301007387 */ /* 0x0005e20000100800 */
[C---:B0-----:R-:W-:Y:S02]  /*1b530*/  LOP3.LUT R2, R0.reuse, 0x40, RZ, 0xfc, !PT ;  /* 0x0000004000027812 */ /* 0x041fe400078efcff */
[----:B------:R-:W-:-:S07]  /*1b540*/  LOP3.LUT R0, R0, 0x80, RZ, 0xfc, !PT ;  /* 0x0000008000007812 */ /* 0x000fce00078efcff */
.L_x_788:
[----:B------:R-:W3:Y:S01]  /*1b550*/  LDL R0, [R1+0xc] ;  /* 0x00000c0001007983 */ /* 0x000ee20000100800 */
[----:B--2---:R-:W3:Y:S01]  /*1b560*/  LDC.64 R2, c[0x0][0xc88] ;  /* 0x00032200ff027b82 */ /* 0x004ee20000000a00 */
[----:B------:R-:W-:Y:S05]  /*1b570*/  YIELD ;  /* 0x0000000000007946 */ /* 0x000fea0003800000 */
[----:B------:R-:W-:Y:S01]  /*1b580*/  ULDC.64 UR4, c[0x0][0xa28] ;  /* 0x00028a0000047ab9 */ /* 0x000fe20000000a00 */
[----:B------:R-:W-:Y:S01]  /*1b590*/  ULDC.64 UR10, c[0x0][0xa18] ;  /* 0x00028600000a7ab9 */ /* 0x000fe20000000a00 */
[----:B------:R-:W-:Y:S01]  /*1b5a0*/  ISETP.NE.U32.AND P0, PT, RZ, UR4, PT ;  /* 0x00000004ff007c0c */ /* 0x000fe2000bf05070 */
[----:B------:R-:W-:Y:S01]  /*1b5b0*/  ULDC.64 UR6, c[0x0][0xa08] ;  /* 0x0002820000067ab9 */ /* 0x000fe20000000a00 */
[----:B---3--:R-:W-:Y:S01]  /*1b5c0*/  IMAD.WIDE R2, R0, 0x4, R2 ;  /* 0x0000000400027825 */ /* 0x008fe200078e0202 */
[----:B------:R-:W-:Y:S01]  /*1b5d0*/  MOV R12, RZ ;  /* 0x000000ff000c7202 */ /* 0x000fe20000000f00 */
[----:B------:R-:W-:-:S03]  /*1b5e0*/  ULDC.64 UR8, c[0x0][0xa10] ;  /* 0x0002840000087ab9 */ /* 0x000fc60000000a00 */
[----:B------:R-:W2:Y:S01]  /*1b5f0*/  LDG.E R15, desc[UR58][R2.64] ;  /* 0x0000003a020f7981 */ /* 0x000ea2000c1e1900 */
[----:B------:R-:W-:Y:S01]  /*1b600*/  ISETP.NE.AND.EX P0, PT, RZ, UR5, PT, P0 ;  /* 0x00000005ff007c0c */ /* 0x000fe2000bf05300 */
[----:B------:R-:W-:Y:S01]  /*1b610*/  IMAD.MOV.U32 R0, RZ, RZ, RZ ;  /* 0x000000ffff007224 */ /* 0x000fe200078e00ff */
[----:B------:R-:W-:-:S04]  /*1b620*/  ISETP.NE.U32.AND P3, PT, RZ, UR10, PT ;  /* 0x0000000aff007c0c */ /* 0x000fc8000bf65070 */
[----:B------:R-:W-:Y:S02]  /*1b630*/  ISETP.NE.AND.EX P3, PT, RZ, UR11, PT, P3 ;  /* 0x0000000bff007c0c */ /* 0x000fe4000bf65330 */
[----:B012---:R-:W-:Y:S01]  /*1b640*/  SHF.R.S32.HI R4, RZ, 0x1f, R15 ;  /* 0x0000001fff047819 */ /* 0x007fe2000001140f */
[----:B------:R-:W-:-:S04]  /*1b650*/  IMAD.SHL.U32 R14, R15, 0x4, RZ ;  /* 0x000000040f0e7824 */ /* 0x000fc800078e00ff */
[C---:B------:R-:W-:Y:S01]  /*1b660*/  @P0 LEA R2, P1, R15.reuse, UR4, 0x2 ;  /* 0x000000040f020c11 */ /* 0x040fe2000f8210ff */
[----:B------:R-:W-:Y:S01]  /*1b670*/  STL [R1+0x38], R15 ;  /* 0x0000380f01007387 */ /* 0x000fe20000100800 */
[C-C-:B------:R-:W-:Y:S02]  /*1b680*/  SHF.L.U64.HI R13, R15.reuse, 0x2, R4.reuse ;  /* 0x000000020f0d7819 */ /* 0x140fe40000010204 */
[----:B------:R-:W-:Y:S01]  /*1b690*/  @P0 LEA.HI.X R3, R15, UR5, R4, 0x2, P1 ;  /* 0x000000050f030c11 */ /* 0x000fe200088f1404 */
[----:B------:R-:W-:Y:S01]  /*1b6a0*/  ULDC.64 UR4, c[0x0][0xa00] ;  /* 0x0002800000047ab9 */ /* 0x000fe20000000a00 */
[C---:B-1----:R-:W-:Y:S01]  /*1b6b0*/  @P3 IADD3 R8, P1, R14.reuse, UR10, RZ ;  /* 0x0000000a0e083c10 */ /* 0x042fe2000ff3e0ff */
[----:B------:R0:W-:Y:S03]  /*1b6c0*/  STL [R1+0x58], R4 ;  /* 0x0000580401007387 */ /* 0x0001e60000100800 */
[----:B------:R-:W-:Y:S01]  /*1b6d0*/  @P3 IADD3.X R9, R13, UR11, RZ, P1, !PT ;  /* 0x0000000b0d093c10 */ /* 0x000fe20008ffe4ff */
[----:B------:R1:W5:Y:S01]  /*1b6e0*/  @P0 LDG.E R0, desc[UR58][R2.64] ;  /* 0x0000003a02000981 */ /* 0x000362000c1e1900 */
[----:B------:R-:W-:-:S02]  /*1b6f0*/  IADD3 R6, P1, R14, UR6, RZ ;  /* 0x000000060e067c10 */ /* 0x000fc4000ff3e0ff */
[----:B------:R-:W-:Y:S02]  /*1b700*/  CS2R R10, SRZ ;  /* 0x00000000000a7805 */ /* 0x000fe4000001ff00 */
[----:B------:R-:W-:Y:S01]  /*1b710*/  ISETP.NE.U32.AND P2, PT, RZ, UR6, PT ;  /* 0x00000006ff007c0c */ /* 0x000fe2000bf45070 */
[----:B------:R-:W-:Y:S01]  /*1b720*/  STL [R1+0x28], R14 ;  /* 0x0000280e01007387 */ /* 0x000fe20000100800 */
[----:B------:R-:W-:Y:S02]  /*1b730*/  IADD3.X R7, R13, UR7, RZ, P1, !PT ;  /* 0x000000070d077c10 */ /* 0x000fe40008ffe4ff */
[----:B------:R-:W-:Y:S01]  /*1b740*/  ISETP.NE.U32.AND P1, PT, RZ, UR4, PT ;  /* 0x00000004ff007c0c */ /* 0x000fe2000bf25070 */
[----:B------:R-:W-:Y:S01]  /*1b750*/  STL [R1+0x3c], R13 ;  /* 0x00003c0d01007387 */ /* 0x000fe20000100800 */
[----:B------:R-:W-:Y:S02]  /*1b760*/  ISETP.NE.AND.EX P2, PT, RZ, UR7, PT, P2 ;  /* 0x00000007ff007c0c */ /* 0x000fe4000bf45320 */
[----:B------:R-:W-:-:S02]  /*1b770*/  ISETP.NE.AND.EX P1, PT, RZ, UR5, PT, P1 ;  /* 0x00000005ff007c0c */ /* 0x000fc4000bf25310 */
[----:B-1----:R-:W-:-:S04]  /*1b780*/  IADD3 R2, P0, R14, UR4, RZ ;  /* 0x000000040e027c10 */ /* 0x002fc8000ff1e0ff */
[----:B------:R-:W-:Y:S01]  /*1b790*/  IADD3.X R3, R13, UR5, RZ, P0, !PT ;  /* 0x000000050d037c10 */ /* 0x000fe200087fe4ff */
[----:B------:R-:W-:Y:S01]  /*1b7a0*/  ULDC UR4, c[0x0][0x288] ;  /* 0x0000a20000047ab9 */ /* 0x000fe20000000800 */
[----:B0-----:R-:W-:-:S03]  /*1b7b0*/  IADD3 R4, P0, R14, UR8, RZ ;  /* 0x000000080e047c10 */ /* 0x001fc6000ff1e0ff */
[----:B------:R-:W5:Y:S01]  /*1b7c0*/  @P2 LDG.E R11, desc[UR58][R6.64] ;  /* 0x0000003a060b2981 */ /* 0x000f62000c1e1900 */
[----:B------:R-:W-:Y:S02]  /*1b7d0*/  IADD3.X R5, R13, UR9, RZ, P0, !PT ;  /* 0x000000090d057c10 */ /* 0x000fe400087fe4ff */
[----:B------:R-:W-:Y:S01]  /*1b7e0*/  ISETP.NE.U32.AND P0, PT, RZ, UR8, PT ;  /* 0x00000008ff007c0c */ /* 0x000fe2000bf05070 */
[----:B------:R-:W2:Y:S03]  /*1b7f0*/  @P1 LDG.E R12, desc[UR58][R2.64] ;  /* 0x0000003a020c1981 */ /* 0x000ea6000c1e1900 */
[----:B------:R-:W-:-:S13]  /*1b800*/  ISETP.NE.AND.EX P0, PT, RZ, UR9, PT, P0 ;  /* 0x00000009ff007c0c */ /* 0x000fda000bf05300 */
[----:B------:R-:W5:Y:S04]  /*1b810*/  @P0 LDG.E R10, desc[UR58][R4.64] ;  /* 0x0000003a040a0981 */ /* 0x000f68000c1e1900 */
[----:B--2---:R0:W-:Y:S02]  /*1b820*/  STL [R1+0x4c], R12 ;  /* 0x00004c0c01007387 */ /* 0x0041e40000100800 */
[----:B0-----:R-:W-:Y:S01]  /*1b830*/  IMAD.U32 R12, RZ, RZ, UR4 ;  /* 0x00000004ff0c7e24 */ /* 0x001fe2000f8e00ff */
[----:B------:R-:W-:-:S05]  /*1b840*/  ULDC.64 UR4, c[0x0][0x418] ;  /* 0x0001060000047ab9 */ /* 0x000fca0000000a00 */
[----:B------:R0:W2:Y:S01]  /*1b850*/  @P3 LDG.E R12, desc[UR58][R8.64] ;  /* 0x0000003a080c3981 */ /* 0x0000a2000c1e1900 */
[----:B------:R-:W-:-:S03]  /*1b860*/  UISETP.NE.U32.AND UP0, UPT, UR4, URZ, UPT ;  /* 0x0000003f0400728c */ /* 0x000fc6000bf05070 */
[----:B------:R-:W-:Y:S01]  /*1b870*/  ULDC UR4, c[0x0][0x424] ;  /* 0x0001090000047ab9 */ /* 0x000fe20000000800 */
[----:B------:R-:W-:-:S03]  /*1b880*/  UISETP.NE.AND.EX UP0, UPT, UR5, URZ, UPT, UP0 ;  /* 0x0000003f0500728c */ /* 0x000fc6000bf05300 */
[----:B------:R-:W-:Y:S01]  /*1b890*/  ULDC UR5, c[0x0][0x2f0] ;  /* 0x0000bc0000057ab9 */ /* 0x000fe20000000800 */
[----:B------:R-:W-:-:S04]  /*1b8a0*/  USEL UR4, UR4, 0x1, UP0 ;  /* 0x0000000104047887 */ /* 0x000fc80008000000 */
[----:B------:R-:W-:-:S03]  /*1b8b0*/  UIMAD UR4, UR4, UR5, URZ ;  /* 0x00000005040472a4 */ /* 0x000fc6000f8e023f */
[----:B------:R-:W-:Y:S02]  /*1b8c0*/  ULDC UR5, c[0x0][0x348] ;  /* 0x0000d20000057ab9 */ /* 0x000fe40000000800 */
[----:B0-----:R-:W-:Y:S01]  /*1b8d0*/  IMAD.U32 R9, RZ, RZ, UR5 ;  /* 0x00000005ff097e24 */ /* 0x001fe2000f8e00ff */
[----:B------:R-:W-:Y:S01]  /*1b8e0*/  MOV R8, UR4 ;  /* 0x0000000400087c02 */ /* 0x000fe20008000f00 */
[----:B--2---:R0:W-:Y:S01]  /*1b8f0*/  STL [R1+0x5c], R12 ;  /* 0x00005c0c01007387 */ /* 0x0041e20000100800 */
[----:B------:R-:W-:Y:S05]  /*1b900*/  @P3 BRA `(.L_x_643) ;  /* 0x0000000000143947 */ /* 0x000fea0003800000 */
[----:B------:R-:W-:Y:S05]  /*1b910*/  @!P1 BRA `(.L_x_643) ;  /* 0x0000000000109947 */ /* 0x000fea0003800000 */
[----:B0-----:R-:W2:Y:S04]  /*1b920*/  LDG.E R12, desc[UR58][R2.64] ;  /* 0x0000003a020c7981 */ /* 0x001ea8000c1e1900 */
[----:B------:R-:W2:Y:S02]  /*1b930*/  LDG.E R2, desc[UR58][R2.64+0x4] ;  /* 0x0000043a02027981 */ /* 0x000ea4000c1e1900 */
[----:B--2---:R-:W-:-:S05]  /*1b940*/  IMAD.IADD R2, R2, 0x1, -R12 ;  /* 0x0000000102027824 */ /* 0x004fca00078e0a0c */
[----:B------:R1:W-:Y:S02]  /*1b950*/  STL [R1+0x5c], R2 ;  /* 0x00005c0201007387 */ /* 0x0003e40000100800 */
.L_x_643:
[----:B------:R-:W2:Y:S01]  /*1b960*/  LDL.LU R3, [R1+0x8] ;  /* 0x0000080001037983 */ /* 0x000ea20000300800 */
[----:B0-----:R-:W-:Y:S01]  /*1b970*/  MOV R12, R15 ;  /* 0x0000000f000c7202 */ /* 0x001fe20000000f00 */
[----:B------:R-:W-:Y:S02]  /*1b980*/  ULDC.64 UR4, c[0x0][0xa20] ;  /* 0x0002880000047ab9 */ /* 0x000fe40000000a00 */
[----:B------:R-:W-:Y:S02]  /*1b990*/  ISETP.NE.U32.AND P1, PT, RZ, UR4, PT ;  /* 0x00000004ff007c0c */ /* 0x000fe4000bf25070 */
[----:B------:R0:W-:Y:S02]  /*1b9a0*/  STL [R1+0x18], R12 ;  /* 0x0000180c01007387 */ /* 0x0001e40000100800 */
[----:B------:R-:W-:Y:S02]  /*1b9b0*/  ISETP.NE.AND.EX P1, PT, RZ, UR5, PT, P1 ;  /* 0x00000005ff007c0c */ /* 0x000fe4000bf25310 */
[----:B--2---:R-:W-:-:S02]  /*1b9c0*/  LOP3.LUT R17, R3, 0xff000000, RZ, 0xc0, !PT ;  /* 0xff00000003117812 */ /* 0x004fc400078ec0ff */
[C---:B-1----:R-:W-:Y:S02]  /*1b9d0*/  LOP3.LUT R2, R3.reuse, 0xff0000, RZ, 0xc0, !PT ;  /* 0x00ff000003027812 */ /* 0x042fe400078ec0ff */
[----:B------:R-:W-:Y:S02]  /*1b9e0*/  SHF.R.U32.HI R17, RZ, 0x8, R17 ;  /* 0x00000008ff117819 */ /* 0x000fe40000011611 */
[----:B------:R-:W-:Y:S02]  /*1b9f0*/  LOP3.LUT R16, R3, 0xffff, RZ, 0xc0, !PT ;  /* 0x0000ffff03107812 */ /* 0x000fe400078ec0ff */
[----:B------:R-:W-:Y:S01]  /*1ba00*/  LEA.HI R17, R2, R17, RZ, 0x10 ;  /* 0x0000001102117211 */ /* 0x000fe200078f80ff */
[----:B-----5:R-:W-:-:S05]  /*1ba10*/  IMAD.IADD R2, R11, 0x1, R0 ;  /* 0x000000010b027824 */ /* 0x020fca00078e0200 */
[----:B------:R0:W-:Y:S01]  /*1ba20*/  STL [R1+0x20], R2 ;  /* 0x0000200201007387 */ /* 0x0001e20000100800 */
[----:B------:R-:W-:Y:S05]  /*1ba30*/  @!P1 BRA `(.L_x_644) ;  /* 0x0000000000109947 */ /* 0x000fea0003800000 */
[----:B0-----:R-:W-:-:S04]  /*1ba40*/  IADD3 R2, P1, R14, UR4, RZ ;  /* 0x000000040e027c10 */ /* 0x001fc8000ff3e0ff */
[----:B------:R-:W-:-:S05]  /*1ba50*/  IADD3.X R3, R13, UR5, RZ, P1, !PT ;  /* 0x000000050d037c10 */ /* 0x000fca0008ffe4ff */
[----:B------:R0:W5:Y:S01]  /*1ba60*/  LDG.E R8, desc[UR58][R2.64] ;  /* 0x0000003a02087981 */ /* 0x000162000c1e1900 */
[----:B------:R-:W-:Y:S05]  /*1ba70*/  BRA `(.L_x_645) ;  /* 0x0000000000107947 */ /* 0x000fea0003800000 */
.L_x_644:
[----:B------:R-:W-:Y:S05]  /*1ba80*/  @!P2 BRA `(.L_x_645) ;  /* 0x00000000000ca947 */ /* 0x000fea0003800000 */
[----:B------:R-:W2:Y:S04]  /*1ba90*/  LDG.E R8, desc[UR58][R6.64] ;  /* 0x0000003a06087981 */ /* 0x000ea8000c1e1900 */
[----:B------:R-:W2:Y:S02]  /*1baa0*/  LDG.E R6, desc[UR58][R6.64+0x4] ;  /* 0x0000043a06067981 */ /* 0x000ea4000c1e1900 */
[----:B--2---:R-:W-:-:S07]  /*1bab0*/  IMAD.IADD R8, R6, 0x1, -R8 ;  /* 0x0000000106087824 */ /* 0x004fce00078e0a08 */
.L_x_645:
[----:B-----5:R-:W-:Y:S01]  /*1bac0*/  IMAD.IADD R6, R8, 0x1, -R0 ;  /* 0x0000000108067824 */ /* 0x020fe200078e0a00 */
[----:B0-----:R-:W2:Y:S04]  /*1bad0*/  LDL.LU R3, [R1+0x10] ;  /* 0x0000100001037983 */ /* 0x001ea80000300800 */
[----:B------:R-:W3:Y:S04]  /*1bae0*/  @P0 LDG.E R0, desc[UR58][R4.64] ;  /* 0x0000003a04000981 */ /* 0x000ee8000c1e1900 */
[----:B------:R-:W3:Y:S01]  /*1baf0*/  @P0 LDG.E R4, desc[UR58][R4.64+0x4] ;  /* 0x0000043a04040981 */ /* 0x000ee2000c1e1900 */
[----:B------:R-:W-:Y:S01]  /*1bb00*/  LOP3.LUT R13, R17, 0xff, RZ, 0xc0, !PT ;  /* 0x000000ff110d7812 */ /* 0x000fe200078ec0ff */
[----:B------:R-:W-:Y:S01]  /*1bb10*/  BSSY B0, `(.L_x_646) ;  /* 0x000002d000007945 */ /* 0x000fe20003800000 */
[----:B------:R-:W-:-:S03]  /*1bb20*/  SHF.R.U32.HI R17, RZ, 0x10, R17 ;  /* 0x00000010ff117819 */ /* 0x000fc60000011611 */
[----:B------:R0:W-:Y:S01]  /*1bb30*/  STL [R1+0x60], R13 ;  /* 0x0000600d01007387 */ /* 0x0001e20000100800 */
[----:B--2---:R-:W-:Y:S02]  /*1bb40*/  LOP3.LUT R3, R3, 0xfffffffb, RZ, 0xc0, !PT ;  /* 0xfffffffb03037812 */ /* 0x004fe400078ec0ff */
[----:B---3--:R-:W-:-:S05]  /*1bb50*/  @P0 IADD3 R9, -R0, R4, RZ ;  /* 0x0000000400090210 */ /* 0x008fca0007ffe1ff */
[----:B------:R-:W-:-:S04]  /*1bb60*/  IMAD.IADD R2, R6, 0x1, R9 ;  /* 0x0000000106027824 */ /* 0x000fc800078e0209 */
[C---:B------:R-:W-:Y:S01]  /*1bb70*/  VIADD R0, R2.reuse, 0x7f ;  /* 0x0000007f02007836 */ /* 0x040fe20000000000 */
[----:B------:R-:W-:-:S04]  /*1bb80*/  ISETP.GE.AND P1, PT, R2, 0x1, PT ;  /* 0x000000010200780c */ /* 0x000fc80003f26270 */
[----:B------:R-:W-:-:S04]  /*1bb90*/  SHF.R.S32.HI R2, RZ, 0x1f, R0 ;  /* 0x0000001fff027819 */ /* 0x000fc80000011400 */
[----:B------:R-:W-:Y:S02]  /*1bba0*/  LEA.HI R2, R2, R0, RZ, 0x7 ;  /* 0x0000000002027211 */ /* 0x000fe400078f38ff */
[----:B------:R-:W-:Y:S02]  /*1bbb0*/  MOV R0, RZ ;  /* 0x000000ff00007202 */ /* 0x000fe40000000f00 */
[----:B------:R-:W-:Y:S02]  /*1bbc0*/  SHF.R.S32.HI R11, RZ, 0x7, R2 ;  /* 0x00000007ff0b7819 */ /* 0x000fe40000011402 */
[----:B------:R-:W-:-:S05]  /*1bbd0*/  @P1 LOP3.LUT R3, R3, 0x4, RZ, 0xfc, !PT ;  /* 0x0000000403031812 */ /* 0x000fca00078efcff */
[----:B------:R0:W-:Y:S04]  /*1bbe0*/  STL [R1+0x10], R3 ;  /* 0x0000100301007387 */ /* 0x0001e80000100800 */
[----:B------:R0:W-:Y:S01]  /*1bbf0*/  STL [R1+0x40], R11 ;  /* 0x0000400b01007387 */ /* 0x0001e20000100800 */
[----:B------:R-:W-:Y:S05]  /*1bc00*/  @!P1 BRA `(.L_x_647) ;  /* 0x0000000000749947 */ /* 0x000fea0003800000 */
[----:B------:R-:W-:Y:S01]  /*1bc10*/  ISETP.NE.AND P1, PT, R17, RZ, PT ;  /* 0x000000ff1100720c */ /* 0x000fe20003f25270 */
[----:B------:R-:W-:-:S03]  /*1bc20*/  ULDC UR4, c[0x0][0x9f0] ;  /* 0x00027c0000047ab9 */ /* 0x000fc60000000800 */
[----:B------:R-:W-:-:S04]  /*1bc30*/  SEL R2, R17, UR4, P1 ;  /* 0x0000000411027c07 */ /* 0x000fc80008800000 */
[----:B0-----:R-:W-:-:S04]  /*1bc40*/  IABS R3, R2 ;  /* 0x0000000200037213 */ /* 0x001fc80000000000 */
[----:B------:R-:W0:Y:S08]  /*1bc50*/  I2F.RP R4, R3 ;  /* 0x0000000300047306 */ /* 0x000e300000209400 */
[----:B0-----:R-:W0:Y:S02]  /*1bc60*/  MUFU.RCP R4, R4 ;  /* 0x0000000400047308 */ /* 0x001e240000001000 */
[----:B0-----:R-:W-:-:S06]  /*1bc70*/  VIADD R4, R4, 0xffffffe ;  /* 0x0ffffffe04047836 */ /* 0x001fcc0000000000 */
[----:B------:R0:W1:Y:S02]  /*1bc80*/  F2I.FTZ.U32.TRUNC.NTZ R5, R4 ;  /* 0x0000000400057305 */ /* 0x000064000021f000 */
[----:B0-----:R-:W-:Y:S01]  /*1bc90*/  MOV R4, RZ ;  /* 0x000000ff00047202 */ /* 0x001fe20000000f00 */
[----:B-1----:R-:W-:-:S04]  /*1bca0*/  IMAD.MOV R0, RZ, RZ, -R5 ;  /* 0x000000ffff007224 */ /* 0x002fc800078e0a05 */
[----:B------:R-:W-:-:S04]  /*1bcb0*/  IMAD R0, R0, R3, RZ ;  /* 0x0000000300007224 */ /* 0x000fc800078e02ff */
[----:B------:R-:W-:Y:S01]  /*1bcc0*/  IMAD.HI.U32 R8, R5, R0, R4 ;  /* 0x0000000005087227 */ /* 0x000fe200078e0004 */
[----:B------:R-:W-:Y:S02]  /*1bcd0*/  IABS R0, R2 ;  /* 0x0000000200007213 */ /* 0x000fe40000000000 */
[----:B------:R-:W-:-:S03]  /*1bce0*/  IADD3 R5, R2, -0x1, R11 ;  /* 0xffffffff02057810 */ /* 0x000fc60007ffe00b */
[----:B------:R-:W-:Y:S01]  /*1bcf0*/  IMAD.MOV R0, RZ, RZ, -R0 ;  /* 0x000000ffff007224 */ /* 0x000fe200078e0a00 */
[----:B------:R-:W-:Y:S02]  /*1bd00*/  IABS R4, R5 ;  /* 0x0000000500047213 */ /* 0x000fe40000000000 */
[----:B------:R-:W-:Y:S01]  /*1bd10*/  LOP3.LUT R5, R5, R2, RZ, 0x3c, !PT ;  /* 0x0000000205057212 */ /* 0x000fe200078e3cff */
[----:B------:R-:W-:Y:S02]  /*1bd20*/  IMAD.MOV.U32 R7, RZ, RZ, R0 ;  /* 0x000000ffff077224 */ /* 0x000fe400078e0000 */
[----:B------:R-:W-:-:S04]  /*1bd30*/  IMAD.HI.U32 R0, R8, R4, RZ ;  /* 0x0000000408007227 */ /* 0x000fc800078e00ff */
[----:B------:R-:W-:-:S05]  /*1bd40*/  IMAD R4, R0, R7, R4 ;  /* 0x0000000700047224 */ /* 0x000fca00078e0204 */
[----:B------:R-:W-:-:S13]  /*1bd50*/  ISETP.GT.U32.AND P1, PT, R3, R4, PT ;  /* 0x000000040300720c */ /* 0x000fda0003f24070 */
[----:B------:R-:W-:Y:S01]  /*1bd60*/  @!P1 IADD3 R4, R4, -R3, RZ ;  /* 0x8000000304049210 */ /* 0x000fe20007ffe0ff */
[----:B------:R-:W-:-:S03]  /*1bd70*/  @!P1 VIADD R0, R0, 0x1 ;  /* 0x0000000100009836 */ /* 0x000fc60000000000 */
[----:B------:R-:W-:-:S13]  /*1bd80*/  ISETP.GE.U32.AND P1, PT, R4, R3, PT ;  /* 0x000000030400720c */ /* 0x000fda0003f26070 */
[----:B------:R-:W-:Y:S01]  /*1bd90*/  @P1 VIADD R0, R0, 0x1 ;  /* 0x0000000100001836 */ /* 0x000fe20000000000 */
[----:B------:R-:W-:-:S13]  /*1bda0*/  ISETP.GE.AND P1, PT, R5, RZ, PT ;  /* 0x000000ff0500720c */ /* 0x000fda0003f26270 */
[----:B------:R-:W-:Y:S02]  /*1bdb0*/  @!P1 IADD3 R0, -R0, RZ, RZ ;  /* 0x000000ff00009210 */ /* 0x000fe40007ffe1ff */
[----:B------:R-:W-:-:S13]  /*1bdc0*/  ISETP.NE.AND P1, PT, R2, RZ, PT ;  /* 0x000000ff0200720c */ /* 0x000fda0003f25270 */
[----:B------:R-:W-:-:S07]  /*1bdd0*/  @!P1 LOP3.LUT R0, RZ, R2, RZ, 0x33, !PT ;  /* 0x00000002ff009212 */ /* 0x000fce00078e33ff */
.L_x_647:
[----:B------:R-:W-:Y:S05]  /*1bde0*/  BSYNC B0 ;  /* 0x0000000000007941 */ /* 0x000fea0003800000 */
.L_x_646:
[----:B------:R-:W-:Y:S01]  /*1bdf0*/  IMAD R2, R13, R0, RZ ;  /* 0x000000000d027224 */ /* 0x000fe200078e02ff */
[----:B------:R-:W-:Y:S01]  /*1be00*/  BSSY B0, `(.L_x_648) ;  /* 0x0000142000007945 */ /* 0x000fe20003800000 */
[----:B------:R-:W-:-:S03]  /*1be10*/  PLOP3.LUT P5, PT, PT, PT, PT, 0x80, 0x0 ;  /* 0x000000000000781c */ /* 0x000fc60003faf070 */
[C---:B------:R-:W-:Y:S01]  /*1be20*/  VIADDMNMX R0, R2.reuse, R0, R11, PT ;  /* 0x0000000002007246 */ /* 0x040fe2000380010b */
[----:B------:R-:W-:-:S04]  /*1be30*/  IMAD R2, R2, 0x80, -R6 ;  /* 0x0000008002027824 */ /* 0x000fc800078e0a06 */
[----:B------:R-:W-:Y:S01]  /*1be40*/  IMAD R6, R0, 0x80, -R6 ;  /* 0x0000008000067824 */ /* 0x000fe200078e0a06 */
[----:B------:R-:W-:-:S04]  /*1be50*/  VIMNMX R2, RZ, R2, !PT ;  /* 0x00000002ff027248 */ /* 0x000fc80007fe0100 */
[----:B------:R-:W-:-:S04]  /*1be60*/  VIMNMX R9, R6, R9, PT ;  /* 0x0000000906097248 */ /* 0x000fc80003fe0100 */
[----:B------:R-:W-:-:S13]  /*1be70*/  ISETP.GT.AND P1, PT, R9, R2, PT ;  /* 0x000000020900720c */ /* 0x000fda0003f24270 */
[----:B------:R-:W-:Y:S02]  /*1be80*/  @P1 IADD3 R0, R9, 0x7f, RZ ;  /* 0x0000007f09001810 */ /* 0x000fe40007ffe0ff */
[----:B------:R-:W-:Y:S02]  /*1be90*/  SHF.R.U32.HI R9, RZ, 0x7, R2 ;  /* 0x00000007ff097819 */ /* 0x000fe40000011602 */
[----:B------:R-:W-:-:S03]  /*1bea0*/  @P1 SHF.R.S32.HI R2, RZ, 0x1f, R0 ;  /* 0x0000001fff021819 */ /* 0x000fc60000011400 */
[----:B------:R-:W-:Y:S01]  /*1beb0*/  IMAD.MOV.U32 R6, RZ, RZ, R9 ;  /* 0x000000ffff067224 */ /* 0x000fe200078e0009 */
[----:B------:R-:W-:-:S04]  /*1bec0*/  @P1 LEA.HI R0, R2, R0, RZ, 0x7 ;  /* 0x0000000002001211 */ /* 0x000fc800078f38ff */
[----:B------:R-:W-:-:S04]  /*1bed0*/  @P1 SHF.R.S32.HI R6, RZ, 0x7, R0 ;  /* 0x00000007ff061819 */ /* 0x000fc80000011400 */
[----:B------:R-:W-:-:S13]  /*1bee0*/  ISETP.GT.AND P1, PT, R6, R9, PT ;  /* 0x000000090600720c */ /* 0x000fda0003f24270 */
[----:B------:R-:W-:Y:S05]  /*1bef0*/  @!P1 BRA `(.L_x_649) ;  /* 0x0000001000c89947 */ /* 0x000fea0003800000 */
[----:B------:R-:W-:Y:S01]  /*1bf00*/  UMOV UR4, 0xffffffff ;  /* 0xffffffff00047882 */ /* 0x000fe20000000000 */
[----:B------:R-:W-:Y:S02]  /*1bf10*/  SEL R0, R12, RZ, !P0 ;  /* 0x000000ff0c007207 */ /* 0x000fe40004000000 */
[----:B------:R-:W-:Y:S05]  /*1bf20*/  BRA.DIV UR4, `(.L_x_650) ;  /* 0x0000006e04c07947 */ /* 0x000fea000b800000 */
[----:B------:R-:W1:Y:S02]  /*1bf30*/  S2R R2, SR_TID.X ;  /* 0x0000000000027919 */ /* 0x000e640000002100 */
[----:B-1----:R-:W-:-:S04]  /*1bf40*/  SHF.R.U32.HI R2, RZ, 0x5, R2 ;  /* 0x00000005ff027819 */ /* 0x002fc80000011602 */
[----:B------:R-:W-:-:S05]  /*1bf50*/  LOP3.LUT R2, R2, 0x3, RZ, 0xc0, !PT ;  /* 0x0000000302027812 */ /* 0x000fca00078ec0ff */
[----:B------:R1:W2:Y:S02]  /*1bf60*/  SHFL.IDX PT, R14, R2, RZ, 0x1f ;  /* 0x00001fff020e7589 */ /* 0x0002a400000e0000 */
.L_x_819:
[----:B--2---:R-:W-:Y:S02]  /*1bf70*/  ISETP.NE.AND P0, PT, R14, RZ, PT ;  /* 0x000000ff0e00720c */ /* 0x004fe40003f05270 */
[----:B------:R-:W-:-:S11]  /*1bf80*/  PLOP3.LUT P2, PT, PT, PT, PT, 0x8, 0x0 ;  /* 0x000000000000781c */ /* 0x000fd60003f4e170 */
[----:B------:R-:W-:Y:S05]  /*1bf90*/  @P0 BRA `(.L_x_651) ;  /* 0x00000000000c0947 */ /* 0x000fea0003800000 */
[----:B------:R-:W-:-:S03]  /*1bfa0*/  UMOV UR4, 0xffffffff ;  /* 0xffffffff00047882 */ /* 0x000fc60000000000 */
[----:B------:R-:W-:Y:S05]  /*1bfb0*/  BRA.DIV UR4, `(.L_x_652) ;  /* 0x0000006e04d07947 */ /* 0x000fea000b800000 */
[----:B------:R-:W-:-:S13]  /*1bfc0*/  ELECT P2, URZ, PT ;  /* 0x00000000003f782f */ /* 0x000fda0003840000 */
.L_x_651:
[----:B-1----:R-:W2:Y:S01]  /*1bfd0*/  LDL R2, [R1+0x64] ;  /* 0x0000640001027983 */ /* 0x002ea20000100800 */
[----:B------:R-:W-:Y:S01]  /*1bfe0*/  BSSY B1, `(.L_x_653) ;  /* 0x0000008000017945 */ /* 0x000fe20003800000 */
[----:B--2---:R-:W-:-:S05]  /*1bff0*/  VIADD R2, R2, 0x1 ;  /* 0x0000000102027836 */ /* 0x004fca0000000000 */
[----:B0-----:R-:W-:-:S04]  /*1c000*/  LEA.HI R3, R2, R2, RZ, 0x1 ;  /* 0x0000000202037211 */ /* 0x001fc800078f08ff */
[----:B------:R-:W-:-:S04]  /*1c010*/  LOP3.LUT R3, R3, 0xfffffffe, RZ, 0xc0, !PT ;  /* 0xfffffffe03037812 */ /* 0x000fc800078ec0ff */
[----:B------:R-:W-:-:S04]  /*1c020*/  IADD3 R2, R2, -R3, RZ ;  /* 0x8000000302027210 */ /* 0x000fc80007ffe0ff */
[----:B------:R-:W-:-:S04]  /*1c030*/  SHF.L.U32 R2, R2, 0x1f, RZ ;  /* 0x0000001f02027819 */ /* 0x000fc800000006ff */
[----:B------:R-:W0:Y:S02]  /*1c040*/  SYNCS.PHASECHK.TRANS64.TRYWAIT P0, [R18+URZ+0x34820], R2 ;  /* 0x03482002120075a7 */ /* 0x000e24000800017f */
[----:B0-----:R-:W-:Y:S05]  /*1c050*/  @!P0 BRA `(.L_x_654) ;  /* 0x0000006c00cc8947 */ /* 0x001fea0003800000 */
.L_x_822:
[----:B------:R-:W-:Y:S05]  /*1c060*/  BSYNC B1 ;  /* 0x0000000000017941 */ /* 0x000fea0003800000 */
.L_x_653:
[----:B------:R-:W-:Y:S04]  /*1c070*/  BSSY B1, `(.L_x_655) ;  /* 0x0000082000017945 */ /* 0x000fe80003800000 */
[----:B------:R-:W-:Y:S05]  /*1c080*/  @!P2 BRA `(.L_x_656) ;  /* 0x000000080000a947 */ /* 0x000fea0003800000 */
[----:B------:R-:W2:Y:S04]  /*1c090*/  LDL R5, [R1+0x14] ;  /* 0x0000140001057983 */ /* 0x000ea80000100800 */
[----:B------:R-:W3:Y:S01]  /*1c0a0*/  LDL R4, [R1+0x24] ;  /* 0x0000240001047983 */ /* 0x000ee20000100800 */
[----:B------:R-:W-:Y:S01]  /*1c0b0*/  BSSY B2, `(.L_x_657) ;  /* 0x0000008000027945 */ /* 0x000fe20003800000 */
[----:B------:R-:W1:Y:S02]  /*1c0c0*/  S2R R3, SR_TID.X ;  /* 0x0000000000037919 */ /* 0x000e640000002100 */
[----:B-1----:R-:W-:-:S04]  /*1c0d0*/  LOP3.LUT R3, R3, 0x7f, RZ, 0xc0, !PT ;  /* 0x0000007f03037812 */ /* 0x002fc800078ec0ff */
[----:B------:R-:W-:Y:S01]  /*1c0e0*/  ISETP.NE.AND P4, PT, R3, RZ, PT ;  /* 0x000000ff0300720c */ /* 0x000fe20003f85270 */
[----:B--2---:R-:W-:Y:S01]  /*1c0f0*/  IMAD R5, R5, 0x8, R18 ;  /* 0x0000000805057824 */ /* 0x004fe200078e0212 */
[----:B---3--:R-:W-:-:S04]  /*1c100*/  SHF.L.U32 R8, R4, 0x1f, RZ ;  /* 0x0000001f04087819 */ /* 0x008fc800000006ff */
[----:B------:R-:W1:Y:S02]  /*1c110*/  SYNCS.PHASECHK.TRANS64.TRYWAIT P0, [R5+URZ+0x348a0], R8 ;  /* 0x0348a008050075a7 */ /* 0x000e64000800017f */
[----:B-1----:R-:W-:Y:S05]  /*1c120*/  @!P0 BRA `(.L_x_658) ;  /* 0x0000006c00ac8947 */ /* 0x002fea0003800000 */
.L_x_823:
[----:B------:R-:W-:Y:S05]  /*1c130*/  BSYNC B2 ;  /* 0x0000000000027941 */ /* 0x000fea0003800000 */
.L_x_657:
[----:B------:R-:W-:Y:S04]  /*1c140*/  BSSY B2, `(.L_x_659) ;  /* 0x0000008000027945 */ /* 0x000fe80003800000 */
[----:B------:R-:W-:Y:S05]  /*1c150*/  @P4 BRA `(.L_x_660) ;  /* 0x0000000000184947 */ /* 0x000fea0003800000 */
[----:B0-----:R-:W2:Y:S02]  /*1c160*/  LDL R2, [R1+0x10] ;  /* 0x0000100001027983 */ /* 0x001ea40000100800 */
[----:B--2---:R-:W-:Y:S01]  /*1c170*/  LOP3.LUT P0, RZ, R2, 0x1, RZ, 0xc0, !PT ;  /* 0x0000000102ff7812 */ /* 0x004fe2000780c0ff */
[----:B------:R-:W-:-:S04]  /*1c180*/  IMAD.MOV.U32 R2, RZ, RZ, 0xc000 ;  /* 0x0000c000ff027424 */ /* 0x000fc800078e00ff */
[----:B------:R2:W-:Y:S08]  /*1c190*/  SYNCS.ARRIVE.TRANS64 RZ, [R5+URZ+0x34890], R2 ;  /* 0x0348900205ff79a7 */ /* 0x0005f0000800003f */
[----:B------:R-:W-:Y:S05]  /*1c1a0*/  @!P0 BRA `(.L_x_660) ;  /* 0x0000000000048947 */ /* 0x000fea0003800000 */
[----:B------:R-:W-:Y:S01]  /*1c1b0*/  BPT.TRAP 0x1 ;  /* 0x000000040000795c */ /* 0x000fe20000300000 */
.L_x_660:
[----:B------:R-:W-:Y:S05]  /*1c1c0*/  BSYNC B2 ;  /* 0x0000000000027941 */ /* 0x000fea0003800000 */
.L_x_659:
[----:B0-2---:R-:W2:Y:S01]  /*1c1d0*/  LDL R2, [R1+0x14] ;  /* 0x0000140001027983 */ /* 0x005ea20000100800 */
[----:B------:R-:W-:Y:S01]  /*1c1e0*/  IMAD.MOV.U32 R11, RZ, RZ, RZ ;  /* 0x000000ffff0b7224 */ /* 0x000fe200078e00ff */
[----:B------:R-:W-:Y:S01]  /*1c1f0*/  LEA R3, R6, R10, 0x7 ;  /* 0x0000000a06037211 */ /* 0x000fe200078e38ff */
[----:B------:R-:W-:Y:S01]  /*1c200*/  UIADD3 UR4, UP0, UR36, 0x570, URZ ;  /* 0x0000057024047890 */ /* 0x000fe2000ff1e03f */
[----:B------:R-:W-:Y:S01]  /*1c210*/  PLOP3.LUT P0, PT, PT, PT, PT, 0x80, 0x0 ;  /* 0x000000000000781c */ /* 0x000fe20003f0f070 */
[----:B------:R-:W-:Y:S01]  /*1c220*/  UMOV UR6, 0x0 ;  /* 0x0000000000067882 */ /* 0x000fe20000000000 */
[----:B------:R-:W-:Y:S01]  /*1c230*/  R2UR UR10, R11 ;  /* 0x000000000b0a72ca */ /* 0x000fe200000e0000 */
[----:B------:R-:W-:Y:S01]  /*1c240*/  VIADD R3, R3, 0xffffff80 ;  /* 0xffffff8003037836 */ /* 0x000fe20000000000 */
[----:B------:R-:W-:Y:S01]  /*1c250*/  UMOV UR7, 0x12f00000 ;  /* 0x12f0000000077882 */ /* 0x000fe20000000000 */
[----:B------:R-:W-:Y:S01]  /*1c260*/  UIADD3.X UR5, URZ, UR37, URZ, UP0, !UPT ;  /* 0x000000253f057290 */ /* 0x000fe200087fe43f */
[----:B--2---:R-:W-:Y:S01]  /*1c270*/  IMAD R7, R2, 0xc000, R18 ;  /* 0x0000c00002077824 */ /* 0x004fe200078e0212 */
[----:B------:R-:W-:-:S03]  /*1c280*/  IADD3 R2, R5, 0x34890, RZ ;  /* 0x0003489005027810 */ /* 0x000fc60007ffe0ff */
[----:B------:R-:W-:-:S07]  /*1c290*/  VIADD R4, R7, 0x1c400 ;  /* 0x0001c40007047836 */ /* 0x000fce0000000000 */
.L_x_661:
        /* <DEDUP_REMOVED lines=11> */
[----:B------:R-:W-:Y:S01]  /*1c350*/  IADD3 R4, R7, 0x20400, RZ ;  /* 0x0002040007047810 */ /* 0x000fe20007ffe0ff */
[----:B------:R-:W-:Y:S01]  /*1c360*/  UMOV UR6, 0x0 ;  /* 0x0000000000067882 */ /* 0x000fe20000000000 */
[----:B------:R-:W-:Y:S01]  /*1c370*/  PLOP3.LUT P0, PT, PT, PT, PT, 0x80, 0x0 ;  /* 0x000000000000781c */ /* 0x000fe20003f0f070 */
[----:B------:R-:W-:Y:S01]  /*1c380*/  UMOV UR7, 0x12f00000 ;  /* 0x12f0000000077882 */ /* 0x000fe20000000000 */
[----:B------:R-:W-:-:S15]  /*1c390*/  R2UR UR10, R14 ;  /* 0x000000000e0a72ca */ /* 0x000fde00000e0000 */
.L_x_662:
        /* <DEDUP_REMOVED lines=10> */
[----:B------:R-:W-:Y:S01]  /*1c440*/  VIADD R4, R7, 0x24400 ;  /* 0x0002440007047836 */ /* 0x000fe20000000000 */
[----:B------:R-:W-:Y:S01]  /*1c450*/  PLOP3.LUT P0, PT, PT, PT, PT, 0x80, 0x0 ;  /* 0x000000000000781c */ /* 0x000fe20003f0f070 */
[----:B------:R-:W-:Y:S01]  /*1c460*/  UMOV UR6, 0x0 ;  /* 0x0000000000067882 */ /* 0x000fe20000000000 */
[----:B------:R-:W-:Y:S01]  /*1c470*/  UMOV UR7, 0x12f00000 ;  /* 0x12f0000000077882 */ /* 0x000fe20000000000 */
[----:B------:R-:W-:-:S10]  /*1c480*/  UMOV UR10, 0x80 ;  /* 0x00000080000a7882 */ /* 0x000fd40000000000 */
.L_x_663:
        /* <DEDUP_REMOVED lines=10> */
[----:B------:R-:W0:Y:S01]  /*1c530*/  SYNCS.PHASECHK.TRANS64.TRYWAIT P0, [R5+URZ+0x348c0], R8 ;  /* 0x0348c008050075a7 */ /* 0x000e22000800017f */
[----:B------:R-:W-:Y:S04]  /*1c540*/  BSSY B2, `(.L_x_664) ;  /* 0x0000002000027945 */ /* 0x000fe80003800000 */
[----:B0-----:R-:W-:Y:S05]  /*1c550*/  @!P0 BRA `(.L_x_665) ;  /* 0x0000006800b48947 */ /* 0x001fea0003800000 */
.L_x_824:
[----:B------:R-:W-:Y:S05]  /*1c560*/  BSYNC B2 ;  /* 0x0000000000027941 */ /* 0x000fea0003800000 */
.L_x_664:
[----:B------:R-:W-:Y:S01]  /*1c570*/  BSSY B2, `(.L_x_666) ;  /* 0x000000a000027945 */ /* 0x000fe20003800000 */
[----:B------:R-:W-:Y:S01]  /*1c580*/  IMAD.MOV.U32 R12, RZ, RZ, 0x0 ;  /* 0x00000000ff0c7424 */ /* 0x000fe200078e00ff */
[----:B------:R-:W-:Y:S02]  /*1c590*/  MOV R13, 0x12f00000 ;  /* 0x12f00000000d7802 */ /* 0x000fe40000000f00 */
[----:B------:R-:W-:Y:S05]  /*1c5a0*/  @P4 BRA `(.L_x_667) ;  /* 0x0000000000184947 */ /* 0x000fea0003800000 */
[----:B------:R-:W2:Y:S02]  /*1c5b0*/  LDL R2, [R1+0x10] ;  /* 0x0000100001027983 */ /* 0x000ea40000100800 */
[----:B--2---:R-:W-:Y:S01]  /*1c5c0*/  LOP3.LUT P0, RZ, R2, 0x1, RZ, 0xc0, !PT ;  /* 0x0000000102ff7812 */ /* 0x004fe2000780c0ff */
[----:B------:R-:W-:-:S04]  /*1c5d0*/  IMAD.MOV.U32 R2, RZ, RZ, 0x8000 ;  /* 0x00008000ff027424 */ /* 0x000fc800078e00ff */
[----:B------:R2:W-:Y:S08]  /*1c5e0*/  SYNCS.ARRIVE.TRANS64 RZ, [R5+URZ+0x348b0], R2 ;  /* 0x0348b00205ff79a7 */ /* 0x0005f0000800003f */
[----:B------:R-:W-:Y:S05]  /*1c5f0*/  @!P0 BRA `(.L_x_667) ;  /* 0x0000000000048947 */ /* 0x000fea0003800000 */
[----:B------:R-:W-:Y:S01]  /*1c600*/  BPT.TRAP 0x1 ;  /* 0x000000040000795c */ /* 0x000fe20000300000 */
.L_x_667:
[----:B------:R-:W-:Y:S05]  /*1c610*/  BSYNC B2 ;  /* 0x0000000000027941 */ /* 0x000fea0003800000 */
.L_x_666:
[----:B--2---:R-:W2:Y:S01]  /*1c620*/  LDL R2, [R1+0x14] ;  /* 0x0000140001027983 */ /* 0x004ea20000100800 */
[----:B------:R-:W-:Y:S01]  /*1c630*/  R2UR UR10, R11 ;  /* 0x000000000b0a72ca */ /* 0x000fe200000e0000 */
[----:B------:R-:W-:Y:S01]  /*1c640*/  VIADD R4, R18, 0x400 ;  /* 0x0000040012047836 */ /* 0x000fe20000000000 */
[----:B------:R-:W-:Y:S01]  /*1c650*/  R2UR UR6, R12 ;  /* 0x000000000c0672ca */ /* 0x000fe200000e0000 */
[----:B------:R-:W-:Y:S01]  /*1c660*/  UIADD3 UR4, UP0, UR36, 0x670, URZ ;  /* 0x0000067024047890 */ /* 0x000fe2000ff1e03f */
[----:B------:R-:W-:Y:S02]  /*1c670*/  R2UR UR7, R13 ;  /* 0x000000000d0772ca */ /* 0x000fe400000e0000 */
[----:B------:R-:W-:Y:S01]  /*1c680*/  PLOP3.LUT P0, PT, PT, PT, PT, 0x80, 0x0 ;  /* 0x000000000000781c */ /* 0x000fe20003f0f070 */
[----:B------:R-:W-:Y:S01]  /*1c690*/  UIADD3.X UR5, URZ, UR37, URZ, UP0, !UPT ;  /* 0x000000253f057290 */ /* 0x000fe200087fe43f */
[----:B01----:R-:W-:Y:S01]  /*1c6a0*/  IADD3 R5, R5, 0x348b0, RZ ;  /* 0x000348b005057810 */ /* 0x003fe20007ffe0ff */
[----:B--2---:R-:W-:-:S10]  /*1c6b0*/  IMAD R2, R2, 0x8000, R4 ;  /* 0x0000800002027824 */ /* 0x004fd400078e0204 */
.L_x_668:
        /* <DEDUP_REMOVED lines=10> */
[----:B------:R-:W2:Y:S01]  /*1c760*/  LDL R7, [R1+0x14] ;  /* 0x0000140001077983 */ /* 0x000ea20000100800 */
[----:B------:R-:W-:Y:S01]  /*1c770*/  IMAD.MOV.U32 R2, RZ, RZ, 0x6000 ;  /* 0x00006000ff027424 */ /* 0x000fe200078e00ff */
[----:B------:R-:W-:Y:S02]  /*1c780*/  R2UR UR10, R14 ;  /* 0x000000000e0a72ca */ /* 0x000fe400000e0000 */
[----:B------:R-:W-:Y:S02]  /*1c790*/  R2UR UR6, R12 ;  /* 0x000000000c0672ca */ /* 0x000fe400000e0000 */
[----:B------:R-:W-:Y:S02]  /*1c7a0*/  R2UR UR7, R13 ;  /* 0x000000000d0772ca */ /* 0x000fe400000e0000 */
[----:B------:R-:W-:Y:S01]  /*1c7b0*/  PLOP3.LUT P0, PT, PT, PT, PT, 0x80, 0x0 ;  /* 0x000000000000781c */ /* 0x000fe20003f0f070 */
[----:B--2---:R-:W-:-:S04]  /*1c7c0*/  IMAD R2, R7, R2, 0x2000 ;  /* 0x0000200007027424 */ /* 0x004fc800078e0202 */
[----:B------:R-:W-:-:S05]  /*1c7d0*/  IMAD R2, R7, -0x2000, R2 ;  /* 0xffffe00007027824 */ /* 0x000fca00078e0202 */
[----:B------:R-:W-:-:S07]  /*1c7e0*/  LEA R2, R2, R4, 0x1 ;  /* 0x0000000402027211 */ /* 0x000fce00078e08ff */
.L_x_669:
        /* <DEDUP_REMOVED lines=10> */
.L_x_656:
[----:B------:R-:W-:Y:S05]  /*1c890*/  BSYNC B1 ;  /* 0x0000000000017941 */ /* 0x000fea0003800000 */
.L_x_655:
[----:B------:R-:W0:Y:S04]  /*1c8a0*/  LDL.LU R7, [R1+0x14] ;  /* 0x0000140001077983 */ /* 0x000e280000300800 */
[----:B------:R-:W2:Y:S01]  /*1c8b0*/  LDL.LU R4, [R1+0x24] ;  /* 0x0000240001047983 */ /* 0x000ea20000300800 */
[----:B------:R-:W-:Y:S01]  /*1c8c0*/  PLOP3.LUT P5, PT, PT, PT, PT, 0x8, 0x0 ;  /* 0x000000000000781c */ /* 0x000fe20003fae170 */
[----:B0-----:R-:W-:Y:S02]  /*1c8d0*/  VIADD R2, R7, 0x1 ;  /* 0x0000000107027836 */ /* 0x001fe40000000000 */
[----:B------:R-:W-:-:S03]  /*1c8e0*/  VIADD R7, R6, 0xfffffffe ;  /* 0xfffffffe06077836 */ /* 0x000fc60000000000 */
[----:B------:R-:W-:-:S04]  /*1c8f0*/  ISETP.NE.AND P0, PT, R2, 0x2, PT ;  /* 0x000000020200780c */ /* 0x000fc80003f05270 */
[----:B------:R-:W-:Y:S02]  /*1c900*/  SEL R3, RZ, 0x1, P0 ;  /* 0x00000001ff037807 */ /* 0x000fe40000000000 */
[----:B------:R-:W-:Y:S02]  /*1c910*/  SEL R2, R2, RZ, P0 ;  /* 0x000000ff02027207 */ /* 0x000fe40000000000 */
[----:B--2---:R-:W-:Y:S02]  /*1c920*/  LOP3.LUT R4, R4, R3, RZ, 0x3c, !PT ;  /* 0x0000000304047212 */ /* 0x004fe400078e3cff */
[----:B------:R-:W-:-:S03]  /*1c930*/  ISETP.GE.AND P0, PT, R7, R9, PT ;  /* 0x000000090700720c */ /* 0x000fc60003f06270 */
[----:B------:R1:W-:Y:S04]  /*1c940*/  STL [R1+0x24], R4 ;  /* 0x0000240401007387 */ /* 0x0003e80000100800 */
[----:B------:R1:W-:Y:S06]  /*1c950*/  STL [R1+0x14], R2 ;  /* 0x0000140201007387 */ /* 0x0003ec0000100800 */
[----:B------:R-:W-:Y:S05]  /*1c960*/  @!P0 BRA `(.L_x_649) ;  /* 0x00000008002c8947 */ /* 0x000fea0003800000 */
.L_x_685:
[----:B------:R-:W-:Y:S05]  /*1c970*/  YIELD ;  /* 0x0000000000007946 */ /* 0x000fea0003800000 */
[----:B------:R-:W-:Y:S04]  /*1c980*/  BSSY B1, `(.L_x_670) ;  /* 0x000007d000017945 */ /* 0x000fe80003800000 */
[----:B--2---:R-:W-:Y:S05]  /*1c990*/  @!P2 BRA `(.L_x_671) ;  /* 0x0000000400eca947 */ /* 0x004fea0003800000 */
[----:B------:R-:W2:Y:S04]  /*1c9a0*/  LDL R3, [R1+0x14] ;  /* 0x0000140001037983 */ /* 0x000ea80000100800 */
[----:B-1----:R-:W3:Y:S01]  /*1c9b0*/  LDL R2, [R1+0x24] ;  /* 0x0000240001027983 */ /* 0x002ee20000100800 */
[----:B------:R-:W-:Y:S01]  /*1c9c0*/  BSSY B2, `(.L_x_672) ;  /* 0x0000005000027945 */ /* 0x000fe20003800000 */
[----:B--2---:R-:W-:Y:S02]  /*1c9d0*/  LEA R6, R3, R18, 0x3 ;  /* 0x0000001203067211 */ /* 0x004fe400078e18ff */
[----:B---3--:R-:W-:-:S04]  /*1c9e0*/  SHF.L.U32 R5, R2, 0x1f, RZ ;  /* 0x0000001f02057819 */ /* 0x008fc800000006ff */
[----:B------:R-:W0:Y:S02]  /*1c9f0*/  SYNCS.PHASECHK.TRANS64.TRYWAIT P0, [R6+URZ+0x348a0], R5 ;  /* 0x0348a005060075a7 */ /* 0x000e24000800017f */
[----:B0-----:R-:W-:Y:S05]  /*1ca00*/  @!P0 BRA `(.L_x_673) ;  /* 0x00000064009c8947 */ /* 0x001fea0003800000 */
.L_x_825:
[----:B------:R-:W-:Y:S05]  /*1ca10*/  BSYNC B2 ;  /* 0x0000000000027941 */ /* 0x000fea0003800000 */
.L_x_672:
[----:B------:R-:W1:Y:S01]  /*1ca20*/  S2R R2, SR_TID.X ;  /* 0x0000000000027919 */ /* 0x000e620000002100 */
[----:B------:R-:W-:Y:S01]  /*1ca30*/  BSSY B2, `(.L_x_674) ;  /* 0x000000a000027945 */ /* 0x000fe20003800000 */
[----:B-1----:R-:W-:-:S04]  /*1ca40*/  LOP3.LUT R2, R2, 0x7f, RZ, 0xc0, !PT ;  /* 0x0000007f02027812 */ /* 0x002fc800078ec0ff */
[----:B------:R-:W-:-:S13]  /*1ca50*/  ISETP.NE.AND P1, PT, R2, RZ, PT ;  /* 0x000000ff0200720c */ /* 0x000fda0003f25270 */
[----:B------:R-:W-:Y:S05]  /*1ca60*/  @P1 BRA `(.L_x_675) ;  /* 0x0000000000181947 */ /* 0x000fea0003800000 */
[----:B------:R-:W2:Y:S02]  /*1ca70*/  LDL R2, [R1+0x10] ;  /* 0x0000100001027983 */ /* 0x000ea40000100800 */
[----:B--2---:R-:W-:Y:S01]  /*1ca80*/  LOP3.LUT P0, RZ, R2, 0x1, RZ, 0xc0, !PT ;  /* 0x0000000102ff7812 */ /* 0x004fe2000780c0ff */
[----:B------:R-:W-:-:S04]  /*1ca90*/  IMAD.MOV.U32 R2, RZ, RZ, 0xc000 ;  /* 0x0000c000ff027424 */ /* 0x000fc800078e00ff */
[----:B------:R1:W-:Y:S08]  /*1caa0*/  SYNCS.ARRIVE.TRANS64 RZ, [R6+URZ+0x34890], R2 ;  /* 0x0348900206ff79a7 */ /* 0x0003f0000800003f */
[----:B------:R-:W-:Y:S05]  /*1cab0*/  @!P0 BRA `(.L_x_675) ;  /* 0x0000000000048947 */ /* 0x000fea0003800000 */
[----:B------:R-:W-:Y:S01]  /*1cac0*/  BPT.TRAP 0x1 ;  /* 0x000000040000795c */ /* 0x000fe20000300000 */
.L_x_675:
[----:B------:R-:W-:Y:S05]  /*1cad0*/  BSYNC B2 ;  /* 0x0000000000027941 */ /* 0x000fea0003800000 */
.L_x_674:
[----:B-1----:R-:W2:Y:S01]  /*1cae0*/  LDL R2, [R1+0x14] ;  /* 0x0000140001027983 */ /* 0x002ea20000100800 */
[----:B------:R-:W-:Y:S01]  /*1caf0*/  IMAD.MOV.U32 R11, RZ, RZ, RZ ;  /* 0x000000ffff0b7224 */ /* 0x000fe200078e00ff */
[----:B------:R-:W-:Y:S01]  /*1cb00*/  UIADD3 UR4, UP0, UR36, 0x570, URZ ;  /* 0x0000057024047890 */ /* 0x000fe2000ff1e03f */
[----:B------:R-:W-:Y:S01]  /*1cb10*/  LEA R3, R7, R10, 0x7 ;  /* 0x0000000a07037211 */ /* 0x000fe200078e38ff */
[----:B------:R-:W-:Y:S01]  /*1cb20*/  UMOV UR6, 0x0 ;  /* 0x0000000000067882 */ /* 0x000fe20000000000 */
[----:B------:R-:W-:Y:S01]  /*1cb30*/  PLOP3.LUT P0, PT, PT, PT, PT, 0x80, 0x0 ;  /* 0x000000000000781c */ /* 0x000fe20003f0f070 */
[----:B------:R-:W-:Y:S01]  /*1cb40*/  UIADD3.X UR5, URZ, UR37, URZ, UP0, !UPT ;  /* 0x000000253f057290 */ /* 0x000fe200087fe43f */
[----:B------:R-:W-:Y:S01]  /*1cb50*/  R2UR UR10, R11 ;  /* 0x000000000b0a72ca */ /* 0x000fe200000e0000 */
[----:B------:R-:W-:Y:S01]  /*1cb60*/  UMOV UR7, 0x12f00000 ;  /* 0x12f0000000077882 */ /* 0x000fe20000000000 */
[----:B--2---:R-:W-:Y:S02]  /*1cb70*/  IMAD R4, R2, 0xc000, R18 ;  /* 0x0000c00002047824 */ /* 0x004fe400078e0212 */
[----:B------:R-:W-:-:S02]  /*1cb80*/  VIADD R2, R6, 0x34890 ;  /* 0x0003489006027836 */ /* 0x000fc40000000000 */
[----:B------:R-:W-:-:S09]  /*1cb90*/  VIADD R8, R4, 0x1c400 ;  /* 0x0001c40004087836 */ /* 0x000fd20000000000 */
.L_x_676:
        /* <DEDUP_REMOVED lines=10> */
[----:B------:R-:W-:Y:S01]  /*1cc40*/  MOV R12, 0x40 ;  /* 0x00000040000c7802 */ /* 0x000fe20000000f00 */
[----:B------:R-:W-:Y:S01]  /*1cc50*/  VIADD R8, R4, 0x20400 ;  /* 0x0002040004087836 */ /* 0x000fe20000000000 */
[----:B------:R-:W-:Y:S01]  /*1cc60*/  PLOP3.LUT P0, PT, PT, PT, PT, 0x80, 0x0 ;  /* 0x000000000000781c */ /* 0x000fe20003f0f070 */
[----:B------:R-:W-:Y:S01]  /*1cc70*/  UMOV UR6, 0x0 ;  /* 0x0000000000067882 */ /* 0x000fe20000000000 */
[----:B------:R-:W-:Y:S01]  /*1cc80*/  R2UR UR10, R12 ;  /* 0x000000000c0a72ca */ /* 0x000fe200000e0000 */
[----:B------:R-:W-:-:S14]  /*1cc90*/  UMOV UR7, 0x12f00000 ;  /* 0x12f0000000077882 */ /* 0x000fdc0000000000 */
.L_x_677:
        /* <DEDUP_REMOVED lines=10> */
[----:B------:R-:W-:Y:S01]  /*1cd40*/  VIADD R4, R4, 0x24400 ;  /* 0x0002440004047836 */ /* 0x000fe20000000000 */
[----:B------:R-:W-:Y:S01]  /*1cd50*/  PLOP3.LUT P0, PT, PT, PT, PT, 0x80, 0x0 ;  /* 0x000000000000781c */ /* 0x000fe20003f0f070 */
[----:B------:R-:W-:Y:S01]  /*1cd60*/  UMOV UR6, 0x0 ;  /* 0x0000000000067882 */ /* 0x000fe20000000000 */
[----:B------:R-:W-:Y:S01]  /*1cd70*/  UMOV UR7, 0x12f00000 ;  /* 0x12f0000000077882 */ /* 0x000fe20000000000 */
[----:B------:R-:W-:-:S10]  /*1cd80*/  UMOV UR10, 0x80 ;  /* 0x00000080000a7882 */ /* 0x000fd40000000000 */
.L_x_678:
        /* <DEDUP_REMOVED lines=10> */
[----:B------:R-:W1:Y:S01]  /*1ce30*/  SYNCS.PHASECHK.TRANS64.TRYWAIT P0, [R6+URZ+0x348c0], R5 ;  /* 0x0348c005060075a7 */ /* 0x000e62000800017f */
[----:B------:R-:W-:Y:S04]  /*1ce40*/  BSSY B2, `(.L_x_679) ;  /* 0x0000002000027945 */ /* 0x000fe80003800000 */
[----:B-1----:R-:W-:Y:S05]  /*1ce50*/  @!P0 BRA `(.L_x_680) ;  /* 0x00000060009c8947 */ /* 0x002fea0003800000 */
.L_x_826:
[----:B------:R-:W-:Y:S05]  /*1ce60*/  BSYNC B2 ;  /* 0x0000000000027941 */ /* 0x000fea0003800000 */
.L_x_679:
[----:B------:R-:W-:Y:S01]  /*1ce70*/  BSSY B2, `(.L_x_681) ;  /* 0x000000a000027945 */ /* 0x000fe20003800000 */
[----:B------:R-:W-:Y:S01]  /*1ce80*/  MOV R4, 0x0 ;  /* 0x0000000000047802 */ /* 0x000fe20000000f00 */
[----:B01----:R-:W-:Y:S02]  /*1ce90*/  IMAD.MOV.U32 R5, RZ, RZ, 0x12f00000 ;  /* 0x12f00000ff057424 */ /* 0x003fe400078e00ff */
[----:B------:R-:W-:Y:S05]  /*1cea0*/  @P1 BRA `(.L_x_682) ;  /* 0x0000000000181947 */ /* 0x000fea0003800000 */
[----:B------:R-:W2:Y:S02]  /*1ceb0*/  LDL R2, [R1+0x10] ;  /* 0x0000100001027983 */ /* 0x000ea40000100800 */
[----:B--2---:R-:W-:Y:S01]  /*1cec0*/  LOP3.LUT P0, RZ, R2, 0x1, RZ, 0xc0, !PT ;  /* 0x0000000102ff7812 */ /* 0x004fe2000780c0ff */
[----:B------:R-:W-:-:S04]  /*1ced0*/  IMAD.MOV.U32 R2, RZ, RZ, 0x8000 ;  /* 0x00008000ff027424 */ /* 0x000fc800078e00ff */
[----:B------:R0:W-:Y:S08]  /*1cee0*/  SYNCS.ARRIVE.TRANS64 RZ, [R6+URZ+0x348b0], R2 ;  /* 0x0348b00206ff79a7 */ /* 0x0001f0000800003f */
[----:B------:R-:W-:Y:S05]  /*1cef0*/  @!P0 BRA `(.L_x_682) ;  /* 0x0000000000048947 */ /* 0x000fea0003800000 */
[----:B------:R-:W-:Y:S01]  /*1cf00*/  BPT.TRAP 0x1 ;  /* 0x000000040000795c */ /* 0x000fe20000300000 */
.L_x_682:
[----:B------:R-:W-:Y:S05]  /*1cf10*/  BSYNC B2 ;  /* 0x0000000000027941 */ /* 0x000fea0003800000 */
.L_x_681:
[----:B------:R-:W2:Y:S01]  /*1cf20*/  LDL R8, [R1+0x14] ;  /* 0x0000140001087983 */ /* 0x000ea20000100800 */
[----:B------:R-:W-:Y:S01]  /*1cf30*/  R2UR UR10, R11 ;  /* 0x000000000b0a72ca */ /* 0x000fe200000e0000 */
[----:B------:R-:W-:Y:S01]  /*1cf40*/  UIADD3 UR4, UP0, UR36, 0x670, URZ ;  /* 0x0000067024047890 */ /* 0x000fe2000ff1e03f */
[----:B------:R-:W-:Y:S01]  /*1cf50*/  R2UR UR6, R4 ;  /* 0x00000000040672ca */ /* 0x000fe200000e0000 */
[----:B0-----:R-:W-:Y:S01]  /*1cf60*/  VIADD R6, R6, 0x348b0 ;  /* 0x000348b006067836 */ /* 0x001fe20000000000 */
[----:B------:R-:W-:Y:S01]  /*1cf70*/  R2UR UR7, R5 ;  /* 0x00000000050772ca */ /* 0x000fe200000e0000 */
[----:B------:R-:W-:Y:S01]  /*1cf80*/  UIADD3.X UR5, URZ, UR37, URZ, UP0, !UPT ;  /* 0x000000253f057290 */ /* 0x000fe200087fe43f */
[----:B------:R-:W-:Y:S02]  /*1cf90*/  IADD3 R2, R18, 0x400, RZ ;  /* 0x0000040012027810 */ /* 0x000fe40007ffe0ff */
[----:B------:R-:W-:-:S03]  /*1cfa0*/  PLOP3.LUT P0, PT, PT, PT, PT, 0x80, 0x0 ;  /* 0x000000000000781c */ /* 0x000fc60003f0f070 */
[----:B--2---:R-:W-:-:S10]  /*1cfb0*/  IMAD R2, R8, 0x8000, R2 ;  /* 0x0000800008027824 */ /* 0x004fd400078e0202 */
.L_x_683:
        /* <DEDUP_REMOVED lines=10> */
[----:B------:R-:W-:Y:S02]  /*1d060*/  R2UR UR10, R12 ;  /* 0x000000000c0a72ca */ /* 0x000fe400000e0000 */
[----:B------:R-:W-:Y:S02]  /*1d070*/  R2UR UR6, R4 ;  /* 0x00000000040672ca */ /* 0x000fe400000e0000 */
[----:B------:R-:W-:Y:S02]  /*1d080*/  R2UR UR7, R5 ;  /* 0x00000000050772ca */ /* 0x000fe400000e0000 */
[----:B------:R-:W-:Y:S02]  /*1d090*/  IADD3 R2, R2, 0x4000, RZ ;  /* 0x0000400002027810 */ /* 0x000fe40007ffe0ff */
[----:B------:R-:W-:-:S13]  /*1d0a0*/  PLOP3.LUT P0, PT, PT, PT, PT, 0x80, 0x0 ;  /* 0x000000000000781c */ /* 0x000fda0003f0f070 */
.L_x_684:
        /* <DEDUP_REMOVED lines=10> */
.L_x_671:
[----:B------:R-:W-:Y:S05]  /*1d150*/  BSYNC B1 ;  /* 0x0000000000017941 */ /* 0x000fea0003800000 */
.L_x_670:
[----:B------:R-:W2:Y:S04]  /*1d160*/  LDL.LU R5, [R1+0x14] ;  /* 0x0000140001057983 */ /* 0x000ea80000300800 */
[----:B-1----:R-:W3:Y:S01]  /*1d170*/  LDL.LU R4, [R1+0x24] ;  /* 0x0000240001047983 */ /* 0x002ee20000300800 */
[----:B--2---:R-:W-:-:S05]  /*1d180*/  VIADD R2, R5, 0x1 ;  /* 0x0000000105027836 */ /* 0x004fca0000000000 */
[----:B------:R-:W-:-:S04]  /*1d190*/  ISETP.NE.AND P0, PT, R2, 0x2, PT ;  /* 0x000000020200780c */ /* 0x000fc80003f05270 */
[----:B------:R-:W-:Y:S02]  /*1d1a0*/  SEL R3, RZ, 0x1, P0 ;  /* 0x00000001ff037807 */ /* 0x000fe40000000000 */
[----:B------:R-:W-:Y:S02]  /*1d1b0*/  SEL R2, R2, RZ, P0 ;  /* 0x000000ff02027207 */ /* 0x000fe40000000000 */
[----:B---3--:R-:W-:Y:S02]  /*1d1c0*/  LOP3.LUT R4, R4, R3, RZ, 0x3c, !PT ;  /* 0x0000000304047212 */ /* 0x008fe400078e3cff */
[C---:B------:R-:W-:Y:S01]  /*1d1d0*/  ISETP.GT.AND P0, PT, R7.reuse, R9, PT ;  /* 0x000000090700720c */ /* 0x040fe20003f04270 */
[----:B------:R-:W-:Y:S02]  /*1d1e0*/  VIADD R7, R7, 0xffffffff ;  /* 0xffffffff07077836 */ /* 0x000fe40000000000 */
[----:B------:R2:W-:Y:S04]  /*1d1f0*/  STL [R1+0x24], R4 ;  /* 0x0000240401007387 */ /* 0x0005e80000100800 */
[----:B------:R2:W-:Y:S06]  /*1d200*/  STL [R1+0x14], R2 ;  /* 0x0000140201007387 */ /* 0x0005ec0000100800 */
[----:B------:R-:W-:Y:S05]  /*1d210*/  @P0 BRA `(.L_x_685) ;  /* 0xfffffff400d40947 */ /* 0x000fea000383ffff */
.L_x_649:
[----:B------:R-:W-:Y:S05]  /*1d220*/  BSYNC B0 ;  /* 0x0000000000007941 */ /* 0x000fea0003800000 */
.L_x_648:
[----:B-12---:R-:W2:Y:S04]  /*1d230*/  LDL R2, [R1+0x10] ;  /* 0x0000100001027983 */ /* 0x006ea80000100800 */
[----:B------:R1:W5:Y:S01]  /*1d240*/  LDL R8, [R1+0x40] ;  /* 0x0000400001087983 */ /* 0x0003620000100800 */
[----:B------:R-:W-:Y:S05]  /*1d250*/  @!P5 WARPSYNC.ALL ;  /* 0x000000000000d948 */ /* 0x000fea0003800000 */
[----:B------:R1:W-:Y:S01]  /*1d260*/  STL [R1+0x44], RZ ;  /* 0x000044ff01007387 */ /* 0x0003e20000100800 */
[----:B------:R-:W-:Y:S01]  /*1d270*/  BSSY B0, `(.L_x_686) ;  /* 0x0000021000007945 */ /* 0x000fe20003800000 */
[----:B------:R-:W-:Y:S01]  /*1d280*/  @!P5 BAR.SYNC.DEFER_BLOCKING 0xc, 0x180 ;  /* 0x030600000000db1d */ /* 0x000fe20000010000 */
[----:B--2---:R-:W-:-:S13]  /*1d290*/  LOP3.LUT P0, RZ, R2, 0x4, RZ, 0xc0, !PT ;  /* 0x0000000402ff7812 */ /* 0x004fda000780c0ff */
[----:B-1----:R-:W-:Y:S05]  /*1d2a0*/  @!P0 BRA `(.L_x_687) ;  /* 0x0000000000748947 */ /* 0x002fea0003800000 */
[----:B------:R-:W-:-:S13]  /*1d2b0*/  ISETP.NE.AND P0, PT, R17, RZ, PT ;  /* 0x000000ff1100720c */ /* 0x000fda0003f05270 */
[----:B------:R-:W1:Y:S02]  /*1d2c0*/  @!P0 LDC R17, c[0x0][0x9f0] ;  /* 0x00027c00ff118b82 */ /* 0x000e640000000800 */
[----:B-1----:R-:W-:-:S04]  /*1d2d0*/  IABS R0, R17 ;  /* 0x0000001100007213 */ /* 0x002fc80000000000 */
[----:B------:R-:W1:Y:S08]  /*1d2e0*/  I2F.RP R2, R0 ;  /* 0x0000000000027306 */ /* 0x000e700000209400 */
[----:B-1----:R-:W1:Y:S02]  /*1d2f0*/  MUFU.RCP R2, R2 ;  /* 0x0000000200027308 */ /* 0x002e640000001000 */
[----:B-1----:R-:W-:-:S06]  /*1d300*/  IADD3 R2, R2, 0xffffffe, RZ ;  /* 0x0ffffffe02027810 */ /* 0x002fcc0007ffe0ff */
[----:B0-----:R-:W0:Y:S02]  /*1d310*/  F2I.FTZ.U32.TRUNC.NTZ R3, R2 ;  /* 0x0000000200037305 */ /* 0x001e24000021f000 */
[----:B0-----:R-:W-:-:S04]  /*1d320*/  IMAD.MOV R2, RZ, RZ, -R3 ;  /* 0x000000ffff027224 */ /* 0x001fc800078e0a03 */
[----:B------:R-:W-:Y:S02]  /*1d330*/  IMAD R4, R2, R0, RZ ;  /* 0x0000000002047224 */ /* 0x000fe400078e02ff */
[----:B------:R-:W-:-:S04]  /*1d340*/  IMAD.MOV.U32 R2, RZ, RZ, RZ ;  /* 0x000000ffff027224 */ /* 0x000fc800078e00ff */
[----:B------:R-:W-:Y:S01]  /*1d350*/  IMAD.HI.U32 R6, R3, R4, R2 ;  /* 0x0000000403067227 */ /* 0x000fe200078e0002 */
[-C--:B------:R-:W-:Y:S02]  /*1d360*/  IABS R2, R17.reuse ;  /* 0x0000001100027213 */ /* 0x080fe40000000000 */
[----:B-----5:R-:W-:Y:S02]  /*1d370*/  IADD3 R4, R8, -0x1, R17 ;  /* 0xffffffff08047810 */ /* 0x020fe40007ffe011 */
[----:B------:R-:W-:Y:S02]  /*1d380*/  IADD3 R2, RZ, -R2, RZ ;  /* 0x80000002ff027210 */ /* 0x000fe40007ffe0ff */
[----:B------:R-:W-:Y:S02]  /*1d390*/  IABS R3, R4 ;  /* 0x0000000400037213 */ /* 0x000fe40000000000 */
[----:B------:R-:W-:Y:S01]  /*1d3a0*/  LOP3.LUT R4, R4, R17, RZ, 0x3c, !PT ;  /* 0x0000001104047212 */ /* 0x000fe200078e3cff */
[----:B------:R-:W-:-:S02]  /*1d3b0*/  IMAD.MOV.U32 R5, RZ, RZ, R2 ;  /* 0x000000ffff057224 */ /* 0x000fc400078e0002 */
[----:B------:R-:W-:Y:S01]  /*1d3c0*/  IMAD.HI.U32 R2, R6, R3, RZ ;  /* 0x0000000306027227 */ /* 0x000fe200078e00ff */
[----:B------:R-:W-:-:S03]  /*1d3d0*/  ISETP.GE.AND P1, PT, R4, RZ, PT ;  /* 0x000000ff0400720c */ /* 0x000fc60003f26270 */
[----:B------:R-:W-:-:S05]  /*1d3e0*/  IMAD R3, R2, R5, R3 ;  /* 0x0000000502037224 */ /* 0x000fca00078e0203 */
[----:B------:R-:W-:-:S13]  /*1d3f0*/  ISETP.GT.U32.AND P2, PT, R0, R3, PT ;  /* 0x000000030000720c */ /* 0x000fda0003f44070 */
[----:B------:R-:W-:Y:S01]  /*1d400*/  @!P2 IMAD.IADD R3, R3, 0x1, -R0 ;  /* 0x000000010303a824 */ /* 0x000fe200078e0a00 */
[----:B------:R-:W-:Y:S02]  /*1d410*/  @!P2 IADD3 R2, R2, 0x1, RZ ;  /* 0x000000010202a810 */ /* 0x000fe40007ffe0ff */
[----:B------:R-:W-:Y:S02]  /*1d420*/  ISETP.NE.AND P2, PT, R17, RZ, PT ;  /* 0x000000ff1100720c */ /* 0x000fe40003f45270 */
[----:B------:R-:W-:-:S13]  /*1d430*/  ISETP.GE.U32.AND P0, PT, R3, R0, PT ;  /* 0x000000000300720c */ /* 0x000fda0003f06070 */
[----:B------:R-:W-:-:S04]  /*1d440*/  @P0 VIADD R2, R2, 0x1 ;  /* 0x0000000102020836 */ /* 0x000fc80000000000 */
[----:B------:R-:W-:Y:S01]  /*1d450*/  @!P1 IMAD.MOV R2, RZ, RZ, -R2 ;  /* 0x000000ffff029224 */ /* 0x000fe200078e0a02 */
[----:B------:R-:W-:-:S05]  /*1d460*/  @!P2 LOP3.LUT R2, RZ, R17, RZ, 0x33, !PT ;  /* 0x00000011ff02a212 */ /* 0x000fca00078e33ff */
[----:B------:R1:W-:Y:S02]  /*1d470*/  STL [R1+0x44], R2 ;  /* 0x0000440201007387 */ /* 0x0003e40000100800 */
.L_x_687:
[----:B------:R-:W-:Y:S05]  /*1d480*/  BSYNC B0 ;  /* 0x0000000000007941 */ /* 0x000fea0003800000 */
.L_x_686:
[----:B------:R-:W2:Y:S04]  /*1d490*/  LDL R0, [R1+0x44] ;  /* 0x0000440001007983 */ /* 0x000ea80000100800 */
[----:B-1----:R-:W2:Y:S01]  /*1d4a0*/  LDL R2, [R1+0x60] ;  /* 0x0000600001027983 */ /* 0x002ea20000100800 */
[----:B------:R-:W-:Y:S01]  /*1d4b0*/  BSSY B7, `(.L_x_688) ;  /* 0x0000415000077945 */ /* 0x000fe20003800000 */
[----:B--2---:R-:W-:-:S05]  /*1d4c0*/  IMAD R2, R2, R0, RZ ;  /* 0x0000000002027224 */ /* 0x004fca00078e02ff */
[----:B-----5:R-:W-:Y:S01]  /*1d4d0*/  VIADDMNMX R0, R2, R0, R8, PT ;  /* 0x0000000002007246 */ /* 0x020fe20003800108 */
[----:B------:R1:W-:Y:S03]  /*1d4e0*/  STL [R1+0x34], R2 ;  /* 0x0000340201007387 */ /* 0x0003e60000100800 */
[----:B------:R-:W-:Y:S01]  /*1d4f0*/  ISETP.GT.AND P0, PT, R0, R2, PT ;  /* 0x000000020000720c */ /* 0x000fe20003f04270 */
[----:B------:R1:W-:-:S12]  /*1d500*/  STL [R1+0x48], R0 ;  /* 0x0000480001007387 */ /* 0x0003d80000100800 */
[----:B-1----:R-:W-:Y:S05]  /*1d510*/  @P0 BRA `(.L_x_689) ;  /* 0x0000000000480947 */ /* 0x002fea0003800000 */
[----:B------:R-:W1:Y:S02]  /*1d520*/  S2R R0, SR_TID.X ;  /* 0x0000000000007919 */ /* 0x000e640000002100 */
[----:B-1----:R-:W-:-:S04]  /*1d530*/  LOP3.LUT R0, R0, 0x7f, RZ, 0xc0, !PT ;  /* 0x0000007f00007812 */ /* 0x002fc800078ec0ff */
[----:B------:R-:W-:-:S13]  /*1d540*/  ISETP.NE.AND P1, PT, R0, RZ, PT ;  /* 0x000000ff0000720c */ /* 0x000fda0003f25270 */
[----:B------:R-:W-:Y:S05]  /*1d550*/  @P1 BRA `(.L_x_690) ;  /* 0x0000004000281947 */ /* 0x000fea0003800000 */
[----:B0-----:R-:W0:Y:S01]  /*1d560*/  S2R R3, SR_LANEID ;  /* 0x0000000000037919 */ /* 0x001e220000000000 */
[----:B------:R-:W-:Y:S02]  /*1d570*/  VOTEU.ANY UR4, UPT, PT ;  /* 0x0000000000047886 */ /* 0x000fe400038e0100 */
[----:B------:R-:W0:Y:S08]  /*1d580*/  FLO.U32 R0, UR4 ;  /* 0x0000000400007d00 */ /* 0x000e3000080e0000 */
[----:B------:R-:W1:Y:S01]  /*1d590*/  POPC R4, UR4 ;  /* 0x0000000400047d09 */ /* 0x000e620008000000 */
[----:B0-----:R-:W-:-:S02]  /*1d5a0*/  ISETP.EQ.U32.AND P0, PT, R0, R3, PT ;  /* 0x000000030000720c */ /* 0x001fc40003f02070 */
[----:B------:R-:W1:Y:S11]  /*1d5b0*/  LDC.64 R2, c[0x0][0xc60] ;  /* 0x00031800ff027b82 */ /* 0x000e760000000a00 */
[----:B-1----:R-:W2:Y:S01]  /*1d5c0*/  @P0 ATOMG.E.ADD.STRONG.GPU PT, R3, desc[UR58][R2.64], R4 ;  /* 0x00000004020309a8 */ /* 0x002ea200081ee1fa */
[----:B------:R-:W0:Y:S02]  /*1d5d0*/  S2R R5, SR_LTMASK ;  /* 0x0000000000057919 */ /* 0x000e240000003900 */
[----:B0-----:R-:W-:-:S06]  /*1d5e0*/  LOP3.LUT R5, R5, UR4, RZ, 0xc0, !PT ;  /* 0x0000000405057c12 */ /* 0x001fcc000f8ec0ff */
[----:B------:R-:W0:Y:S01]  /*1d5f0*/  POPC R5, R5 ;  /* 0x0000000500057309 */ /* 0x000e220000000000 */
[----:B--2---:R-:W0:Y:S02]  /*1d600*/  SHFL.IDX PT, R0, R3, R0, 0x1f ;  /* 0x00001f0003007589 */ /* 0x004e2400000e0000 */
[----:B0-----:R-:W-:-:S05]  /*1d610*/  IADD3 R0, R0, UR39, R5 ;  /* 0x0000002700007c10 */ /* 0x001fca000fffe005 */
[----:B------:R1:W-:Y:S01]  /*1d620*/  STL [R1], R0 ;  /* 0x0000000001007387 */ /* 0x0003e20000100800 */
[----:B------:R-:W-:Y:S05]  /*1d630*/  BRA `(.L_x_690) ;  /* 0x0000003c00f07947 */ /* 0x000fea0003800000 */
.L_x_689:
[----:B------:R-:W-:Y:S01]  /*1d640*/  IADD3 R0, R18, 0x1c400, RZ ;  /* 0x0001c40012007810 */ /* 0x000fe20007ffe0ff */
[----:B------:R-:W-:Y:S03]  /*1d650*/  BSSY B6, `(.L_x_691) ;  /* 0x0000013000067945 */ /* 0x000fe60003800000 */
[----:B------:R-:W-:-:S13]  /*1d660*/  LOP3.LUT P0, RZ, R0, 0x3ff, RZ, 0xc0, !PT ;  /* 0x000003ff00ff7812 */ /* 0x000fda000780c0ff */
[----:B------:R-:W-:Y:S05]  /*1d670*/  @!P0 BRA `(.L_x_692) ;  /* 0x0000000000408947 */ /* 0x000fea0003800000 */
[----:B------:R-:W-:Y:S01]  /*1d680*/  MOV R2, 0x0 ;  /* 0x0000000000027802 */ /* 0x000fe20000000f00 */
[----:B------:R-:W-:Y:S01]  /*1d690*/  ULDC.64 UR6, c[0x4][0x118] ;  /* 0x0100460000067ab9 */ /* 0x000fe20000000a00 */
[----:B------:R-:W-:Y:S01]  /*1d6a0*/  ULDC.64 UR8, c[0x4][0x120] ;  /* 0x0100480000087ab9 */ /* 0x000fe20000000a00 */
[----:B------:R-:W-:Y:S01]  /*1d6b0*/  ULDC.64 UR4, c[0x4][0x70] ;  /* 0x01001c0000047ab9 */ /* 0x000fe20000000a00 */
[----:B------:R-:W-:Y:S01]  /*1d6c0*/  IMAD.U32 R4, RZ, RZ, UR6 ;  /* 0x00000006ff047e24 */ /* 0x000fe2000f8e00ff */
[----:B------:R-:W-:Y:S01]  /*1d6d0*/  MOV R6, UR8 ;  /* 0x0000000800067c02 */ /* 0x000fe20008000f00 */
[----:B0-----:R-:W0:Y:S01]  /*1d6e0*/  LDC.64 R2, c[0x4][R2] ;  /* 0x0100000002027b82 */ /* 0x001e220000000a00 */
[----:B------:R-:W-:Y:S01]  /*1d6f0*/  IMAD.U32 R5, RZ, RZ, UR7 ;  /* 0x00000007ff057e24 */ /* 0x000fe2000f8e00ff */
[----:B------:R-:W-:Y:S01]  /*1d700*/  MOV R11, UR5 ;  /* 0x00000005000b7c02 */ /* 0x000fe20008000f00 */
[----:B------:R-:W-:Y:S01]  /*1d710*/  IMAD.U32 R7, RZ, RZ, UR9 ;  /* 0x00000009ff077e24 */ /* 0x000fe2000f8e00ff */
[----:B------:R-:W-:Y:S01]  /*1d720*/  MOV R13, RZ ;  /* 0x000000ff000d7202 */ /* 0x000fe20000000f00 */
[----:B------:R-:W-:-:S02]  /*1d730*/  IMAD.U32 R10, RZ, RZ, UR4 ;  /* 0x00000004ff0a7e24 */ /* 0x000fc4000f8e00ff */
[----:B------:R-:W-:Y:S02]  /*1d740*/  IMAD.MOV.U32 R8, RZ, RZ, 0x70 ;  /* 0x00000070ff087424 */ /* 0x000fe400078e00ff */
[----:B------:R-:W-:-:S07]  /*1d750*/  IMAD.MOV.U32 R12, RZ, RZ, 0x1 ;  /* 0x00000001ff0c7424 */ /* 0x000fce00078e00ff */
[----:B------:R-:W-:-:S07]  /*1d760*/  LEPC R20, `(.L_x_692) ;  /* 0x000000001014794e */ /* 0x000fce0000000000 */
[----:B0-----:R-:W-:Y:S05]  /*1d770*/  CALL.ABS.NOINC R2 ;  /* 0x0000000002007343 */ /* 0x001fea0003c00000 */
.L_x_692:
[----:B------:R-:W-:Y:S05]  /*1d780*/  BSYNC B6 ;  /* 0x0000000000067941 */ /* 0x000fea0003800000 */
.L_x_691:
        /* <DEDUP_REMOVED lines=8> */
[----:B0-----:R0:W1:Y:S01]  /*1d810*/  LDC.64 R2, c[0x4][R17] ;  /* 0x0100000011027b82 */ /* 0x0010620000000a00 */
        /* <DEDUP_REMOVED lines=11> */
.L_x_695:
        /* <DEDUP_REMOVED lines=15> */
.L_x_694:
[----:B------:R-:W-:Y:S05]  /*1d9c0*/  BSYNC B6 ;  /* 0x0000000000067941 */ /* 0x000fea0003800000 */
.L_x_693:
[----:B------:R-:W2:Y:S01]  /*1d9d0*/  LDL.LU R2, [R1+0x28] ;  /* 0x0000280001027983 */ /* 0x000ea20000300800 */
[----:B------:R-:W-:-:S03]  /*1d9e0*/  ULDC.64 UR4, c[0x0][0x9f8] ;  /* 0x00027e0000047ab9 */ /* 0x000fc60000000a00 */
[----:B------:R-:W0:Y:S04]  /*1d9f0*/  LDL.LU R0, [R1+0x3c] ;  /* 0x00003c0001007983 */ /* 0x000e280000300800 */
[----:B------:R-:W3:Y:S01]  /*1da00*/  LDL R7, [R1+0x18] ;  /* 0x0000180001077983 */ /* 0x000ee20000100800 */
[----:B------:R-:W-:-:S03]  /*1da10*/  ISETP.NE.U32.AND P0, PT, RZ, UR4, PT ;  /* 0x00000004ff007c0c */ /* 0x000fc6000bf05070 */
[----:B------:R-:W4:Y:S01]  /*1da20*/  LDL R17, [R1+0x48] ;  /* 0x0000480001117983 */ /* 0x000f220000100800 */
[----:B------:R-:W-:-:S13]  /*1da30*/  ISETP.NE.AND.EX P0, PT, RZ, UR5, PT, P0 ;  /* 0x00000005ff007c0c */ /* 0x000fda000bf05300 */
[----:B--2---:R-:W-:-:S04]  /*1da40*/  @P0 IADD3 R2, P1, R2, UR4, RZ ;  /* 0x0000000402020c10 */ /* 0x004fc8000ff3e0ff */
[----:B0-----:R-:W-:Y:S01]  /*1da50*/  @P0 IADD3.X R3, R0, UR5, RZ, P1, !PT ;  /* 0x0000000500030c10 */ /* 0x001fe20008ffe4ff */
[----:B------:R-:W-:-:S04]  /*1da60*/  ULDC.64 UR4, c[0x0][0xa08] ;  /* 0x0002820000047ab9 */ /* 0x000fc80000000a00 */
[----:B---3--:R0:W2:Y:S02]  /*1da70*/  @P0 LDG.E R7, desc[UR58][R2.64] ;  /* 0x0000003a02070981 */ /* 0x0080a4000c1e1900 */
[----:B0-----:R-:W0:Y:S01]  /*1da80*/  LDC.64 R2, c[0x0][0x418] ;  /* 0x00010600ff027b82 */ /* 0x001e220000000a00 */
[----:B----4-:R-:W-:Y:S01]  /*1da90*/  VIADD R0, R17, 0xffffffff ;  /* 0xffffffff11007836 */ /* 0x010fe20000000000 */
[----:B--2---:R-:W-:Y:S01]  /*1daa0*/  SHF.R.S32.HI R8, RZ, 0x1f, R7 ;  /* 0x0000001fff087819 */ /* 0x004fe20000011407 */
[----:B------:R1:W-:Y:S04]  /*1dab0*/  @P0 STL [R1+0x18], R7 ;  /* 0x0000180701000387 */ /* 0x0003e80000100800 */
[----:B------:R1:W-:Y:S01]  /*1dac0*/  STL [R1+0x28], R8 ;  /* 0x0000280801007387 */ /* 0x0003e20000100800 */
[----:B0-----:R-:W-:Y:S01]  /*1dad0*/  LOP3.LUT P0, RZ, R2, UR4, RZ, 0xfc, !PT ;  /* 0x0000000402ff7c12 */ /* 0x001fe2000f80fcff */
[----:B------:R-:W-:-:S03]  /*1dae0*/  UMOV UR4, 0xffffffff ;  /* 0xffffffff00047882 */ /* 0x000fc60000000000 */
[----:B------:R-:W-:-:S04]  /*1daf0*/  LOP3.LUT P0, RZ, R3, UR5, RZ, 0xfc, P0 ;  /* 0x0000000503ff7c12 */ /* 0x000fc8000800fcff */
[----:B------:R-:W-:Y:S01]  /*1db00*/  SEL R17, R7, RZ, !P0 ;  /* 0x000000ff07117207 */ /* 0x000fe20004000000 */
[----:B-1----:R-:W-:Y:S08]  /*1db10*/  BRA.DIV UR4, `(.L_x_696) ;  /* 0x0000005604807947 */ /* 0x002ff0000b800000 */
[----:B------:R-:W0:Y:S02]  /*1db20*/  S2R R4, SR_TID.X ;  /* 0x0000000000047919 */ /* 0x000e240000002100 */
[----:B0-----:R-:W-:-:S04]  /*1db30*/  SHF.R.U32.HI R4, RZ, 0x5, R4 ;  /* 0x00000005ff047819 */ /* 0x001fc80000011604 */
[----:B------:R-:W-:-:S05]  /*1db40*/  LOP3.LUT R4, R4, 0x3, RZ, 0xc0, !PT ;  /* 0x0000000304047812 */ /* 0x000fca00078ec0ff */
[----:B------:R0:W1:Y:S02]  /*1db50*/  SHFL.IDX PT, R14, R4, RZ, 0x1f ;  /* 0x00001fff040e7589 */ /* 0x00006400000e0000 */
.L_x_829:
[----:B0-----:R-:W2:Y:S01]  /*1db60*/  LDL.LU R4, [R1+0x10] ;  /* 0x0000100001047983 */ /* 0x001ea20000300800 */
[----:B------:R-:W-:Y:S02]  /*1db70*/  PLOP3.LUT P1, PT, PT, PT, PT, 0x8, 0x0 ;  /* 0x000000000000781c */ /* 0x000fe40003f2e170 */
[----:B-1----:R-:W-:Y:S01]  /*1db80*/  ISETP.NE.AND P0, PT, R14, RZ, PT ;  /* 0x000000ff0e00720c */ /* 0x002fe20003f05270 */
[----:B------:R0:W-:Y:S01]  /*1db90*/  STL [R1+0x8], R0 ;  /* 0x0000080001007387 */ /* 0x0001e20000100800 */
[----:B--2---:R-:W-:-:S09]  /*1dba0*/  LOP3.LUT R4, R4, 0xfffffffb, RZ, 0xc0, !PT ;  /* 0xfffffffb04047812 */ /* 0x004fd200078ec0ff */
[----:B------:R-:W-:-:S05]  /*1dbb0*/  @P1 LOP3.LUT R4, R4, 0x4, RZ, 0xfc, !PT ;  /* 0x0000000404041812 */ /* 0x000fca00078efcff */
[----:B------:R0:W-:Y:S01]  /*1dbc0*/  STL [R1+0x10], R4 ;  /* 0x0000100401007387 */ /* 0x0001e20000100800 */
[----:B------:R-:W-:Y:S05]  /*1dbd0*/  @P0 BRA `(.L_x_697) ;  /* 0x0000000400300947 */ /* 0x000fea0003800000 */
[----:B------:R-:W-:-:S03]  /*1dbe0*/  UMOV UR4, 0xffffffff ;  /* 0xffffffff00047882 */ /* 0x000fc60000000000 */
[----:B------:R-:W-:Y:S05]  /*1dbf0*/  BRA.DIV UR4, `(.L_x_698) ;  /* 0x00000056047c7947 */ /* 0x000fea000b800000 */
[----:B------:R-:W-:-:S13]  /*1dc00*/  ELECT P6, URZ, PT ;  /* 0x00000000003f782f */ /* 0x000fda00038c0000 */
.L_x_832:
[----:B------:R-:W-:Y:S05]  /*1dc10*/  @!P6 BRA `(.L_x_697) ;  /* 0x000000040020e947 */ /* 0x000fea0003800000 */
[----:B------:R-:W-:-:S04]  /*1dc20*/  ISETP.NE.U32.AND P0, PT, R2, RZ, PT ;  /* 0x000000ff0200720c */ /* 0x000fc80003f05070 */
[----:B------:R-:W-:-:S13]  /*1dc30*/  ISETP.NE.AND.EX P0, PT, R3, RZ, PT, P0 ;  /* 0x000000ff0300720c */ /* 0x000fda0003f05300 */
[----:B------:R-:W-:Y:S05]  /*1dc40*/  @!P0 BRA `(.L_x_699) ;  /* 0x0000000000508947 */ /* 0x000fea0003800000 */
[----:B------:R-:W1:Y:S01]  /*1dc50*/  LDC R6, c[0x0][0x43c] ;  /* 0x00010f00ff067b82 */ /* 0x000e620000000800 */
[----:B------:R-:W-:Y:S01]  /*1dc60*/  MOV R9, R0 ;  /* 0x0000000000097202 */ /* 0x000fe20000000f00 */
[----:B------:R-:W-:-:S04]  /*1dc70*/  ULDC.64 UR4, c[0x0][0x428] ;  /* 0x00010a0000047ab9 */ /* 0x000fc80000000a00 */
[----:B0-----:R-:W-:Y:S01]  /*1dc80*/  IMAD.MOV.U32 R0, RZ, RZ, R9 ;  /* 0x000000ffff007224 */ /* 0x001fe200078e0009 */
[----:B-1----:R-:W-:-:S13]  /*1dc90*/  ISETP.NE.AND P0, PT, R6, 0x1, PT ;  /* 0x000000010600780c */ /* 0x002fda0003f05270 */
[----:B------:R-:W0:Y:S02]  /*1dca0*/  @P0 LDC.64 R4, c[0x0][0x440] ;  /* 0x00011000ff040b82 */ /* 0x000e240000000a00 */
[----:B0-----:R-:W-:-:S05]  /*1dcb0*/  @P0 IMAD.HI.U32 R4, R9, R4, RZ ;  /* 0x0000000409040227 */ /* 0x001fca00078e00ff */
[----:B------:R-:W-:-:S04]  /*1dcc0*/  @P0 SHF.R.U32.HI R0, RZ, R5, R4 ;  /* 0x00000005ff000219 */ /* 0x000fc80000011604 */
[--C-:B------:R-:W-:Y:S01]  /*1dcd0*/  SHF.R.S32.HI R5, RZ, 0x1f, R0.reuse ;  /* 0x0000001fff057819 */ /* 0x100fe20000011400 */
[----:B------:R-:W-:-:S04]  /*1dce0*/  IMAD.MOV R4, RZ, RZ, -R0 ;  /* 0x000000ffff047224 */ /* 0x000fc800078e0a00 */
[----:B------:R-:W-:Y:S01]  /*1dcf0*/  IMAD R9, R6, R4, R9 ;  /* 0x0000000406097224 */ /* 0x000fe200078e0209 */
[----:B------:R-:W-:Y:S01]  /*1dd00*/  MOV R4, R0 ;  /* 0x0000000000047202 */ /* 0x000fe20000000f00 */
[----:B------:R-:W-:-:S03]  /*1dd10*/  IMAD R6, R8, UR4, RZ ;  /* 0x0000000408067c24 */ /* 0x000fc6000f8e02ff */
[----:B------:R1:W-:Y:S01]  /*1dd20*/  STL [R1+0x8], R9 ;  /* 0x0000080901007387 */ /* 0x0003e20000100800 */
[----:B------:R-:W-:-:S04]  /*1dd30*/  IMAD.WIDE.U32 R4, R7, UR4, R4 ;  /* 0x0000000407047c25 */ /* 0x000fc8000f8e0004 */
[----:B------:R-:W-:Y:S01]  /*1dd40*/  IMAD R0, R7, UR5, R6 ;  /* 0x0000000507007c24 */ /* 0x000fe2000f8e0206 */
[----:B------:R-:W-:-:S03]  /*1dd50*/  LEA R2, P0, R4, R2, 0x2 ;  /* 0x0000000204027211 */ /* 0x000fc600078010ff */
[----:B------:R-:W-:-:S05]  /*1dd60*/  IMAD.IADD R0, R5, 0x1, R0 ;  /* 0x0000000105007824 */ /* 0x000fca00078e0200 */
[----:B------:R-:W-:-:S05]  /*1dd70*/  LEA.HI.X R3, R4, R3, R0, 0x2, P0 ;  /* 0x0000000304037211 */ /* 0x000fca00000f1400 */
[----:B------:R1:W5:Y:S02]  /*1dd80*/  LDG.E R17, desc[UR58][R2.64] ;  /* 0x0000003a02117981 */ /* 0x000364000c1e1900 */
.L_x_699:
[----:B-1----:R-:W2:Y:S01]  /*1dd90*/  LDL R2, [R1+0x1c] ;  /* 0x00001c0001027983 */ /* 0x002ea20000100800 */
[----:B0-----:R-:W-:Y:S01]  /*1dda0*/  IMAD R0, R19, 0x8, R18 ;  /* 0x0000000813007824 */ /* 0x001fe200078e0212 */
[----:B--2---:R-:W-:-:S04]  /*1ddb0*/  SHF.L.U32 R2, R2, 0x1f, RZ ;  /* 0x0000001f02027819 */ /* 0x004fc800000006ff */
[----:B------:R-:W0:Y:S02]  /*1ddc0*/  SYNCS.PHASECHK.TRANS64.TRYWAIT P0, [R0+URZ+0x34840], R2 ;  /* 0x03484002000075a7 */ /* 0x000e24000800017f */
[----:B0-----:R-:W-:Y:S05]  /*1ddd0*/  @!P0 BRA `(.L_x_700) ;  /* 0x0000005400248947 */ /* 0x001fea0003800000 */
.L_x_833:
[----:B------:R1:W5:Y:S01]  /*1dde0*/  LDL R3, [R1+0x10] ;  /* 0x0000100001037983 */ /* 0x0003620000100800 */
[----:B------:R-:W2:Y:S02]  /*1ddf0*/  S2R R4, SR_TID.X ;  /* 0x0000000000047919 */ /* 0x000ea40000002100 */
[----:B--2---:R-:W-:-:S04]  /*1de00*/  LOP3.LUT R4, R4, 0x7f, RZ, 0xc0, !PT ;  /* 0x0000007f04047812 */ /* 0x004fc800078ec0ff */
[----:B------:R-:W-:-:S13]  /*1de10*/  ISETP.NE.AND P0, PT, R4, RZ, PT ;  /* 0x000000ff0400720c */ /* 0x000fda0003f05270 */
[----:B-1----:R-:W-:Y:S05]  /*1de20*/  @P0 BRA `(.L_x_701) ;  /* 0x0000000000140947 */ /* 0x002fea0003800000 */
[----:B-----5:R-:W-:Y:S02]  /*1de30*/  LOP3.LUT P1, RZ, R3, 0x1, RZ, 0xc0, !PT ;  /* 0x0000000103ff7812 */ /* 0x020fe4000782c0ff */
[----:B0-----:R-:W-:-:S04]  /*1de40*/  MOV R2, 0xc000 ;  /* 0x0000c00000027802 */ /* 0x001fc80000000f00 */
[----:B------:R1:W-:Y:S07]  /*1de50*/  SYNCS.ARRIVE.TRANS64 RZ, [R0+URZ+0x34830], R2 ;  /* 0x0348300200ff79a7 */ /* 0x0003ee000800003f */
[----:B------:R-:W-:Y:S05]  /*1de60*/  @!P1 BRA `(.L_x_701) ;  /* 0x0000000000049947 */ /* 0x000fea0003800000 */
[----:B------:R-:W-:Y:S01]  /*1de70*/  BPT.TRAP 0x1 ;  /* 0x000000040000795c */ /* 0x000fe20000300000 */
.L_x_701:
[----:B------:R-:W2:Y:S04]  /*1de80*/  LDL R4, [R1+0x8] ;  /* 0x0000080001047983 */ /* 0x000ea80000100800 */
[----:B01----:R-:W3:Y:S01]  /*1de90*/  LDL R2, [R1+0x20] ;  /* 0x0000200001027983 */ /* 0x003ee20000100800 */
        /* <DEDUP_REMOVED lines=10> */
[----:B------:R-:W-:Y:S01]  /*1df40*/  UMOV UR17, 0x40 ;  /* 0x0000004000117882 */ /* 0x000fe20000000000 */
[----:B------:R-:W-:-:S02]  /*1df50*/  LOP3.LUT R3, R3, 0xfffffffb, RZ, 0xc0, !PT ;  /* 0xfffffffb03037812 */ /* 0x000fc400078ec0ff */
[----:B------:R-:W-:-:S07]  /*1df60*/  UIADD3 UR9, UR9, 0x34830, URZ ;  /* 0x0003483009097890 */ /* 0x000fce000fffe03f */
[----:B------:R-:W-:Y:S02]  /*1df70*/  UIADD3 UR14, UR8, 0x1c400, URZ ;  /* 0x0001c400080e7890 */ /* 0x000fe4000fffe03f */
[----:B------:R-:W-:Y:S01]  /*1df80*/  UIADD3 UR15, UR8, 0x20400, URZ ;  /* 0x00020400080f7890 */ /* 0x000fe2000fffe03f */
[----:B------:R-:W-:Y:S01]  /*1df90*/  @P0 LOP3.LUT R3, R3, 0x4, RZ, 0xfc, !PT ;  /* 0x0000000403030812 */ /* 0x000fe200078efcff */
[----:B------:R-:W-:-:S03]  /*1dfa0*/  UIADD3 UR16, UR8, 0x24400, URZ ;  /* 0x0002440008107890 */ /* 0x000fc6000fffe03f */
[----:B------:R-:W-:Y:S01]  /*1dfb0*/  UMOV UR8, UR14 ;  /* 0x0000000e00087c82 */ /* 0x000fe20008000000 */
[----:B------:R-:W-:Y:S01]  /*1dfc0*/  UMOV UR14, 0x80 ;  /* 0x00000080000e7882 */ /* 0x000fe20000000000 */
[----:B------:R1:W-:Y:S01]  /*1dfd0*/  STL [R1+0x10], R3 ;  /* 0x0000100301007387 */ /* 0x0003e20000100800 */
[----:B--2---:R-:W-:Y:S02]  /*1dfe0*/  R2UR UR11, R4 ;  /* 0x00000000040b72ca */ /* 0x004fe400000e0000 */
[----:B---3--:R-:W-:-:S13]  /*1dff0*/  R2UR UR5, R2 ;  /* 0x00000000020572ca */ /* 0x008fda00000e0000 */
[----:B------:R-:W-:Y:S02]  /*1e000*/  ULEA UR11, UR11, UR5, 0x7 ;  /* 0x000000050b0b7291 */ /* 0x000fe4000f8e383f */
[----:B------:R-:W-:-:S09]  /*1e010*/  UIADD3.X UR5, URZ, UR37, URZ, UP0, !UPT ;  /* 0x000000253f057290 */ /* 0x000fd200087fe43f */
[----:B------:R0:W-:Y:S02]  /*1e020*/  UTMALDG.4D [UR8], [UR4], desc[UR6] ;  /* 0x00000608040075b4 */ /* 0x0001e40008019000 */
[----:B0-----:R-:W-:Y:S01]  /*1e030*/  UMOV UR8, UR15 ;  /* 0x0000000f00087c82 */ /* 0x001fe20008000000 */
[----:B------:R-:W-:Y:S02]  /*1e040*/  UMOV UR10, UR17 ;  /* 0x00000011000a7c82 */ /* 0x000fe40008000000 */
[----:B------:R0:W-:Y:S02]  /*1e050*/  UTMALDG.4D [UR8], [UR4], desc[UR6] ;  /* 0x00000608040075b4 */ /* 0x0001e40008019000 */
[----:B0-----:R-:W-:Y:S01]  /*1e060*/  UMOV UR8, UR16 ;  /* 0x0000001000087c82 */ /* 0x001fe20008000000 */
[----:B------:R-:W-:Y:S02]  /*1e070*/  UMOV UR10, UR14 ;  /* 0x0000000e000a7c82 */ /* 0x000fe40008000000 */
[----:B------:R1:W-:Y:S02]  /*1e080*/  UTMALDG.4D [UR8], [UR4], desc[UR6] ;  /* 0x00000608040075b4 */ /* 0x0003e40008019000 */
[----:B-1----:R-:W-:Y:S01]  /*1e090*/  NOP ;  /* 0x0000000000007918 */ /* 0x002fe20000000000 */
.L_x_697:
[----:B------:R-:W2:Y:S04]  /*1e0a0*/  LDL.LU R3, [R1+0x4c] ;  /* 0x00004c0001037983 */ /* 0x000ea80000300800 */
[----:B------:R-:W3:Y:S04]  /*1e0b0*/  LDL.LU R5, [R1+0x38] ;  /* 0x0000380001057983 */ /* 0x000ee80000300800 */
[----:B0-----:R-:W4:Y:S01]  /*1e0c0*/  LDL.LU R4, [R1+0x58] ;  /* 0x0000580001047983 */ /* 0x001f220000300800 */
[----:B------:R-:W-:Y:S05]  /*1e0d0*/  WARPSYNC.ALL ;  /* 0x0000000000007948 */ /* 0x000fea0003800000 */
[----:B------:R-:W-:Y:S01]  /*1e0e0*/  ULDC.64 UR6, c[0x0][0xa00] ;  /* 0x0002800000067ab9 */ /* 0x000fe20000000a00 */
[----:B------:R-:W-:Y:S01]  /*1e0f0*/  ULDC.64 UR4, c[0x0][0x298] ;  /* 0x0000a60000047ab9 */ /* 0x000fe20000000a00 */
[----:B------:R-:W-:Y:S01]  /*1e100*/  BAR.SYNC.DEFER_BLOCKING 0x8, 0x180 ;  /* 0x0206000000007b1d */ /* 0x000fe20000010000 */
[----:B------:R-:W-:Y:S01]  /*1e110*/  ISETP.NE.U32.AND P0, PT, RZ, UR6, PT ;  /* 0x00000006ff007c0c */ /* 0x000fe2000bf05070 */
[----:B------:R-:W-:-:S03]  /*1e120*/  VIADD R2, R18, 0x10400 ;  /* 0x0001040012027836 */ /* 0x000fc60000000000 */
[----:B------:R-:W-:Y:S01]  /*1e130*/  ISETP.NE.AND.EX P0, PT, RZ, UR7, PT, P0 ;  /* 0x00000007ff007c0c */ /* 0x000fe2000bf05300 */
[----:B------:R-:W-:Y:S01]  /*1e140*/  BSSY B6, `(.L_x_702) ;  /* 0x000001e000067945 */ /* 0x000fe20003800000 */
[----:B------:R-:W-:Y:S02]  /*1e150*/  LOP3.LUT P1, RZ, R2, 0x3ff, RZ, 0xc0, !PT ;  /* 0x000003ff02ff7812 */ /* 0x000fe4000782c0ff */
[----:B--2---:R-:W-:Y:S02]  /*1e160*/  SHF.R.S32.HI R0, RZ, 0x1f, R3 ;  /* 0x0000001fff007819 */ /* 0x004fe40000011403 */
[----:B---3--:R-:W-:-:S03]  /*1e170*/  SEL R5, R5, RZ, !P0 ;  /* 0x000000ff05057207 */ /* 0x008fc60004000000 */
[----:B------:R-:W-:Y:S01]  /*1e180*/  IMAD R0, R0, UR4, RZ ;  /* 0x0000000400007c24 */ /* 0x000fe2000f8e02ff */
[----:B----4-:R-:W-:-:S03]  /*1e190*/  SEL R4, R4, RZ, !P0 ;  /* 0x000000ff04047207 */ /* 0x010fc60004000000 */
[C---:B------:R-:W-:Y:S02]  /*1e1a0*/  IMAD R0, R3.reuse, UR5, R0 ;  /* 0x0000000503007c24 */ /* 0x040fe4000f8e0200 */
[----:B------:R-:W-:-:S04]  /*1e1b0*/  IMAD.WIDE.U32 R2, R3, UR4, RZ ;  /* 0x0000000403027c25 */ /* 0x000fc8000f8e00ff */
[----:B------:R-:W-:Y:S01]  /*1e1c0*/  IMAD.IADD R0, R3, 0x1, R0 ;  /* 0x0000000103007824 */ /* 0x000fe200078e0200 */
[----:B------:R0:W-:Y:S04]  /*1e1d0*/  STL.64 [R1+0x50], R2 ;  /* 0x0000500201007387 */ /* 0x0001e80000100a00 */
[----:B------:R0:W-:Y:S04]  /*1e1e0*/  STL [R1+0x38], R5 ;  /* 0x0000380501007387 */ /* 0x0001e80000100800 */
[----:B------:R0:W-:Y:S04]  /*1e1f0*/  STL [R1+0x4c], R4 ;  /* 0x00004c0401007387 */ /* 0x0001e80000100800 */
[----:B------:R0:W-:Y:S01]  /*1e200*/  STL [R1+0x3c], R0 ;  /* 0x00003c0001007387 */ /* 0x0001e20000100800 */
[----:B------:R-:W-:Y:S05]  /*1e210*/  @!P1 BRA `(.L_x_703) ;  /* 0x0000000000409947 */ /* 0x000fea0003800000 */
[----:B0-----:R-:W-:Y:S01]  /*1e220*/  MOV R2, 0x0 ;  /* 0x0000000000027802 */ /* 0x001fe20000000f00 */
[----:B------:R-:W-:Y:S01]  /*1e230*/  ULDC.64 UR4, c[0x4][0x118] ;  /* 0x0100460000047ab9 */ /* 0x000fe20000000a00 */
[----:B------:R-:W-:Y:S01]  /*1e240*/  ULDC.64 UR6, c[0x4][0x120] ;  /* 0x0100480000067ab9 */ /* 0x000fe20000000a00 */
[----:B------:R-:W-:Y:S01]  /*1e250*/  ULDC.64 UR8, c[0x4][0x88] ;  /* 0x0100220000087ab9 */ /* 0x000fe20000000a00 */
[----:B------:R-:W-:Y:S01]  /*1e260*/  MOV R4, UR4 ;  /* 0x0000000400047c02 */ /* 0x000fe20008000f00 */
[----:B------:R-:W-:Y:S01]  /*1e270*/  IMAD.U32 R5, RZ, RZ, UR5 ;  /* 0x00000005ff057e24 */ /* 0x000fe2000f8e00ff */
        /* <DEDUP_REMOVED lines=10> */
.L_x_703:
[----:B------:R-:W-:Y:S05]  /*1e320*/  BSYNC B6 ;  /* 0x0000000000067941 */ /* 0x000fea0003800000 */
.L_x_702:
[----:B0-----:R-:W2:Y:S01]  /*1e330*/  LDL.LU R0, [R1+0x4c] ;  /* 0x00004c0001007983 */ /* 0x001ea20000300800 */
[----:B------:R-:W-:Y:S01]  /*1e340*/  ULDC.64 UR4, c[0x0][0x2d8] ;  /* 0x0000b60000047ab9 */ /* 0x000fe20000000a00 */
[----:B------:R-:W0:Y:S02]  /*1e350*/  LDC R8, c[0x0][0x448] ;  /* 0x00011200ff087b82 */ /* 0x000e240000000800 */
[----:B------:R-:W3:Y:S04]  /*1e360*/  LDL.LU R5, [R1+0x3c] ;  /* 0x00003c0001057983 */ /* 0x000ee80000300800 */
[----:B------:R-:W3:Y:S04]  /*1e370*/  LDL.LU.64 R2, [R1+0x50] ;  /* 0x0000500001027983 */ /* 0x000ee80000300a00 */
[----:B------:R-:W4:Y:S01]  /*1e380*/  LDL.LU R4, [R1+0x38] ;  /* 0x0000380001047983 */ /* 0x000f220000300800 */
[----:B0-----:R-:W-:-:S13]  /*1e390*/  ISETP.NE.AND P0, PT, R8, 0x1, PT ;  /* 0x000000010800780c */ /* 0x001fda0003f05270 */
[----:B------:R-:W0:Y:S01]  /*1e3a0*/  @P0 LDC R7, c[0x0][0x450] ;  /* 0x00011400ff070b82 */ /* 0x000e220000000800 */
[----:B---3--:R-:W-:Y:S02]  /*1e3b0*/  MOV R3, R5 ;  /* 0x0000000500037202 */ /* 0x008fe40000000f00 */
[----:B------:R-:W3:Y:S01]  /*1e3c0*/  LDL.LU R5, [R1+0x4] ;  /* 0x0000040001057983 */ /* 0x000ee20000300800 */
[C---:B------:R-:W-:Y:S01]  /*1e3d0*/  IMAD.WIDE.U32 R2, R16.reuse, UR4, R2 ;  /* 0x0000000410027c25 */ /* 0x040fe2000f8e0002 */
[----:B------:R-:W1:Y:S03]  /*1e3e0*/  S2R R10, SR_TID.X ;  /* 0x00000000000a7919 */ /* 0x000e660000002100 */
[----:B------:R-:W-:Y:S01]  /*1e3f0*/  IMAD R3, R16, UR5, R3 ;  /* 0x0000000510037c24 */ /* 0x000fe2000f8e0203 */
[----:B------:R-:W-:Y:S01]  /*1e400*/  ULDC.64 UR4, c[0x0][0x2e0] ;  /* 0x0000b80000047ab9 */ /* 0x000fe20000000a00 */
[----:B------:R-:W5:Y:S01]  /*1e410*/  S2R R9, SR_TID.X ;  /* 0x0000000000097919 */ /* 0x000f620000002100 */
[----:B--2---:R-:W-:-:S02]  /*1e420*/  IMAD R0, R0, UR4, RZ ;  /* 0x0000000400007c24 */ /* 0x004fc4000f8e02ff */
[----:B----4-:R-:W-:-:S04]  /*1e430*/  IMAD.WIDE.U32 R2, R4, UR4, R2 ;  /* 0x0000000404027c25 */ /* 0x010fc8000f8e0002 */
[----:B------:R-:W-:Y:S01]  /*1e440*/  IMAD R0, R4, UR5, R0 ;  /* 0x0000000504007c24 */ /* 0x000fe2000f8e0200 */
[----:B------:R-:W-:Y:S01]  /*1e450*/  ULDC.64 UR4, c[0x0][0x2d0] ;  /* 0x0000b40000047ab9 */ /* 0x000fe20000000a00 */
[----:B------:R-:W2:Y:S02]  /*1e460*/  S2R R4, SR_TID.X ;  /* 0x0000000000047919 */ /* 0x000ea40000002100 */
[----:B------:R-:W-:Y:S01]  /*1e470*/  IMAD.IADD R3, R3, 0x1, R0 ;  /* 0x0000000103037824 */ /* 0x000fe200078e0200 */
[----:B-1----:R-:W-:-:S04]  /*1e480*/  SHF.L.U32 R10, R10, 0x3, RZ ;  /* 0x000000030a0a7819 */ /* 0x002fc800000006ff */
[----:B------:R-:W-:Y:S01]  /*1e490*/  LOP3.LUT R10, R10, 0x38, RZ, 0xc0, !PT ;  /* 0x000000380a0a7812 */ /* 0x000fe200078ec0ff */
[----:B-----5:R-:W-:-:S03]  /*1e4a0*/  IMAD.SHL.U32 R9, R9, 0x8, RZ ;  /* 0x0000000809097824 */ /* 0x020fc600078e00ff */
[C---:B------:R-:W-:Y:S02]  /*1e4b0*/  LOP3.LUT R11, R10.reuse, 0x40, RZ, 0xfc, !PT ;  /* 0x000000400a0b7812 */ /* 0x040fe400078efcff */
[----:B------:R-:W-:Y:S02]  /*1e4c0*/  LOP3.LUT R9, R9, 0x38, RZ, 0xc0, !PT ;  /* 0x0000003809097812 */ /* 0x000fe400078ec0ff */
[----:B------:R-:W-:Y:S02]  /*1e4d0*/  LOP3.LUT R10, R10, 0x80, RZ, 0xfc, !PT ;  /* 0x000000800a0a7812 */ /* 0x000fe400078efcff */
[----:B--2---:R-:W-:-:S04]  /*1e4e0*/  LOP3.LUT R4, R4, 0x7f, RZ, 0xc0, !PT ;  /* 0x0000007f04047812 */ /* 0x004fc800078ec0ff */
[----:B------:R-:W-:Y:S02]  /*1e4f0*/  SHF.R.U32.HI R6, RZ, 0x3, R4 ;  /* 0x00000003ff067819 */ /* 0x000fe40000011604 */
[----:B------:R-:W1:Y:S02]  /*1e500*/  S2R R4, SR_TID.X ;  /* 0x0000000000047919 */ /* 0x000e640000002100 */
[----:B-1----:R-:W-:-:S05]  /*1e510*/  IMAD.SHL.U32 R4, R4, 0x10, RZ ;  /* 0x0000001004047824 */ /* 0x002fca00078e00ff */
[----:B------:R-:W-:Y:S02]  /*1e520*/  LOP3.LUT R4, R6, 0x70, R4, 0xf8, !PT ;  /* 0x0000007006047812 */ /* 0x000fe400078ef804 */
[----:B------:R-:W1:Y:S01]  /*1e530*/  @P0 LDC R6, c[0x0][0x44c] ;  /* 0x00011300ff060b82 */ /* 0x000e620000000800 */
[----:B---3--:R-:W-:-:S04]  /*1e540*/  SHF.L.U32 R5, R5, 0x7, RZ ;  /* 0x0000000705057819 */ /* 0x008fc800000006ff */
[----:B------:R-:W-:-:S05]  /*1e550*/  LOP3.LUT R4, R4, R5, RZ, 0xfc, !PT ;  /* 0x0000000504047212 */ /* 0x000fca00078efcff */
[----:B-1----:R-:W-:-:S04]  /*1e560*/  @P0 IMAD.HI.U32 R6, R4, R6, RZ ;  /* 0x0000000604060227 */ /* 0x002fc800078e00ff */
[----:B------:R-:W-:Y:S01]  /*1e570*/  IMAD.MOV.U32 R0, RZ, RZ, R4 ;  /* 0x000000ffff007224 */ /* 0x000fe200078e0004 */
[----:B0-----:R-:W-:-:S05]  /*1e580*/  @P0 SHF.R.U32.HI R0, RZ, R7, R6 ;  /* 0x00000007ff000219 */ /* 0x001fca0000011606 */
[----:B------:R-:W-:Y:S02]  /*1e590*/  IMAD.MOV R6, RZ, RZ, -R0 ;  /* 0x000000ffff067224 */ /* 0x000fe400078e0a00 */
[----:B------:R-:W-:-:S04]  /*1e5a0*/  IMAD.WIDE.U32 R2, R0, UR4, R2 ;  /* 0x0000000400027c25 */ /* 0x000fc8000f8e0002 */
[----:B------:R-:W-:Y:S01]  /*1e5b0*/  IMAD R4, R8, R6, R4 ;  /* 0x0000000608047224 */ /* 0x000fe200078e0204 */
[----:B------:R-:W-:-:S05]  /*1e5c0*/  SHF.R.S32.HI R6, RZ, 0x1f, R0 ;  /* 0x0000001fff067819 */ /* 0x000fca0000011400 */
[----:B------:R-:W-:-:S04]  /*1e5d0*/  IMAD R6, R6, UR4, RZ ;  /* 0x0000000406067c24 */ /* 0x000fc8000f8e02ff */
[----:B------:R-:W-:Y:S01]  /*1e5e0*/  IMAD R0, R0, UR5, R6 ;  /* 0x0000000500007c24 */ /* 0x000fe2000f8e0206 */
[----:B------:R-:W-:-:S04]  /*1e5f0*/  ULDC.64 UR4, c[0x0][0x2c8] ;  /* 0x0000b20000047ab9 */ /* 0x000fc80000000a00 */
[----:B------:R-:W-:Y:S02]  /*1e600*/  IADD3 R3, R3, R0, RZ ;  /* 0x0000000003037210 */ /* 0x000fe40007ffe0ff */
[----:B------:R-:W-:Y:S01]  /*1e610*/  SHF.R.S32.HI R0, RZ, 0x1f, R4 ;  /* 0x0000001fff007819 */ /* 0x000fe20000011404 */
[----:B------:R-:W-:-:S04]  /*1e620*/  IMAD.WIDE.U32 R2, R4, UR4, R2 ;  /* 0x0000000404027c25 */ /* 0x000fc8000f8e0002 */
[----:B------:R-:W-:-:S04]  /*1e630*/  IMAD R0, R0, UR4, RZ ;  /* 0x0000000400007c24 */ /* 0x000fc8000f8e02ff */
[----:B------:R-:W-:Y:S01]  /*1e640*/  IMAD R4, R4, UR5, R0 ;  /* 0x0000000504047c24 */ /* 0x000fe2000f8e0200 */
[----:B------:R-:W-:-:S03]  /*1e650*/  ULDC.64 UR4, c[0x0][0x280] ;  /* 0x0000a00000047ab9 */ /* 0x000fc60000000a00 */
[----:B------:R-:W-:Y:S01]  /*1e660*/  IMAD.IADD R3, R3, 0x1, R4 ;  /* 0x0000000103037824 */ /* 0x000fe200078e0204 */
[C---:B------:R-:W-:Y:S01]  /*1e670*/  LEA R4, P0, R2.reuse, UR4, 0x1 ;  /* 0x0000000402047c11 */ /* 0x040fe2000f8008ff */
[----:B------:R-:W-:Y:S02]  /*1e680*/  ULDC UR4, c[0x0][0x2b8] ;  /* 0x0000ae0000047ab9 */ /* 0x000fe40000000800 */
[----:B------:R-:W-:Y:S02]  /*1e690*/  ISETP.GE.AND P3, PT, R9, UR4, PT ;  /* 0x0000000409007c0c */ /* 0x000fe4000bf66270 */
[----:B------:R-:W-:Y:S01]  /*1e6a0*/  LEA.HI.X R3, R2, UR5, R3, 0x1, P0 ;  /* 0x0000000502037c11 */ /* 0x000fe200080f0c03 */
[----:B------:R-:W-:Y:S01]  /*1e6b0*/  UMOV UR5, 0xffffffff ;  /* 0xffffffff00057882 */ /* 0x000fe20000000000 */
[----:B------:R-:W-:Y:S02]  /*1e6c0*/  ISETP.GE.AND P0, PT, R11, UR4, PT ;  /* 0x000000040b007c0c */ /* 0x000fe4000bf06270 */
[----:B------:R-:W-:Y:S01]  /*1e6d0*/  ISETP.GE.AND P1, PT, R10, UR4, PT ;  /* 0x000000040a007c0c */ /* 0x000fe2000bf26270 */
[----:B------:R-:W-:-:S12]  /*1e6e0*/  BRA.DIV UR5, `(.L_x_704) ;  /* 0x0000004a05f47947 */ /* 0x000fd8000b800000 */
[----:B------:R-:W2:Y:S04]  /*1e6f0*/  LDL.LU R6, [R1+0x5c] ;  /* 0x00005c0001067983 */ /* 0x000ea80000300800 */
[----:B------:R-:W3:Y:S01]  /*1e700*/  LDL R10, [R1+0x30] ;  /* 0x00003000010a7983 */ /* 0x000ee20000100800 */
[----:B------:R-:W0:Y:S02]  /*1e710*/  S2R R7, SR_TID.X ;  /* 0x0000000000077919 */ /* 0x000e240000002100 */
[----:B0-----:R-:W-:-:S04]  /*1e720*/  LOP3.LUT R7, R7, 0x7f, RZ, 0xc0, !PT ;  /* 0x0000007f07077812 */ /* 0x001fc800078ec0ff */
[----:B------:R-:W-:Y:S02]  /*1e730*/  SHF.R.U32.HI R11, RZ, 0x3, R7 ;  /* 0x00000003ff0b7819 */ /* 0x000fe40000011607 */
[----:B------:R-:W0:Y:S03]  /*1e740*/  SHFL.IDX PT, R7, R4, RZ, 0x181f ;  /* 0x00181fff04077589 */ /* 0x000e2600000e0000 */
[----:B------:R-:W-:-:S05]  /*1e750*/  IMAD.IADD R0, R11, 0x1, R5 ;  /* 0x000000010b007824 */ /* 0x000fca00078e0205 */
[----:B------:R-:W-:Y:S01]  /*1e760*/  IADD3 R5, R0, 0x10, RZ ;  /* 0x0000001000057810 */ /* 0x000fe20007ffe0ff */
[----:B--2---:R-:W-:Y:S02]  /*1e770*/  IMAD R2, R6, R8, RZ ;  /* 0x0000000806027224 */ /* 0x004fe400078e02ff */
[----:B------:R-:W1:Y:S03]  /*1e780*/  SHFL.IDX PT, R6, R3, RZ, 0x181f ;  /* 0x00181fff03067589 */ /* 0x000e6600000e0000 */
[----:B------:R-:W-:-:S13]  /*1e790*/  ISETP.GE.AND P2, PT, R0, R2, PT ;  /* 0x000000020000720c */ /* 0x000fda0003f46270 */
[----:B0-----:R-:W-:-:S05]  /*1e7a0*/  @!P2 LEA R7, P4, R9, R7, 0x1 ;  /* 0x000000070907a211 */ /* 0x001fca00078808ff */
[----:B-1----:R-:W-:-:S05]  /*1e7b0*/  @!P2 IMAD.X R6, RZ, RZ, R6, P4 ;  /* 0x000000ffff06a224 */ /* 0x002fca00020e0606 */
[----:B------:R-:W-:-:S04]  /*1e7c0*/  @!P2 LOP3.LUT R7, R7, R6, RZ, 0x3c, !PT ;  /* 0x000000060707a212 */ /* 0x000fc800078e3cff */
[----:B------:R-:W-:-:S04]  /*1e7d0*/  @!P2 LOP3.LUT R6, R7, R6, RZ, 0x3c, !PT ;  /* 0x000000060706a212 */ /* 0x000fc800078e3cff */
[----:B------:R-:W-:-:S05]  /*1e7e0*/  @!P2 LOP3.LUT R7, R7, R6, RZ, 0x3c, !PT ;  /* 0x000000060707a212 */ /* 0x000fca00078e3cff */
[----:B------:R-:W-:Y:S01]  /*1e7f0*/  @!PT LDS RZ, [RZ] ;  /* 0x00000000fffff984 */ /* 0x000fe20000000800 */
[----:B---3--:R-:W-:Y:S04]  /*1e800*/  @!P2 LDGSTS.E.BYPASS.LTC128B.128 [R10+0x10400], desc[UR58][R6.64], !P3 ;  /* 0x10400000060aafae */ /* 0x008fe8000d901d7a */
[----:B------:R-:W-:Y:S04]  /*1e810*/  @!P2 LDGSTS.E.BYPASS.LTC128B.128 [R10+0x14400], desc[UR58][R6.64+0x80], !P0 ;  /* 0x14400080060aafae */ /* 0x000fe8000c101d7a */
[----:B------:R0:W-:Y:S01]  /*1e820*/  @!P2 LDGSTS.E.BYPASS.LTC128B.128 [R10+0x18400], desc[UR58][R6.64+0x100], !P1 ;  /* 0x18400100060aafae */ /* 0x0001e2000c901d7a */
[----:B------:R-:W-:-:S03]  /*1e830*/  ISETP.GE.AND P2, PT, R5, R2, PT ;  /* 0x000000020500720c */ /* 0x000fc60003f46270 */
[----:B------:R-:W1:Y:S04]  /*1e840*/  SHFL.IDX PT, R5, R4, 0x1, 0x181f ;  /* 0x00381f0004057f89 */ /* 0x000e6800000e0000 */
[----:B0-----:R-:W0:Y:S06]  /*1e850*/  SHFL.IDX PT, R6, R3, 0x1, 0x181f ;  /* 0x00381f0003067f89 */ /* 0x001e2c00000e0000 */
[----:B-1----:R-:W-:-:S05]  /*1e860*/  @!P2 LEA R5, P4, R9, R5, 0x1 ;  /* 0x000000050905a211 */ /* 0x002fca00078808ff */
[----:B0-----:R-:W-:-:S04]  /*1e870*/  @!P2 IMAD.X R6, RZ, RZ, R6, P4 ;  /* 0x000000ffff06a224 */ /* 0x001fc800020e0606 */
[----:B------:R-:W-:Y:S01]  /*1e880*/  @!P2 IMAD.MOV.U32 R7, RZ, RZ, R6 ;  /* 0x000000ffff07a224 */ /* 0x000fe200078e0006 */
[----:B------:R-:W-:Y:S01]  /*1e890*/  @!P2 MOV R6, R5 ;  /* 0x000000050006a202 */ /* 0x000fe20000000f00 */
[----:B------:R-:W-:-:S04]  /*1e8a0*/  VIADD R5, R0, 0x20 ;  /* 0x0000002000057836 */ /* 0x000fc80000000000 */
[----:B------:R-:W-:Y:S04]  /*1e8b0*/  @!P2 LDGSTS.E.BYPASS.LTC128B.128 [R10+0x10c00], desc[UR58][R6.64], !P3 ;  /* 0x10c00000060aafae */ /* 0x000fe8000d901d7a */
[----:B------:R-:W-:Y:S04]  /*1e8c0*/  @!P2 LDGSTS.E.BYPASS.LTC128B.128 [R10+0x14c00], desc[UR58][R6.64+0x80], !P0 ;  /* 0x14c00080060aafae */ /* 0x000fe8000c101d7a */
[----:B------:R0:W-:Y:S01]  /*1e8d0*/  @!P2 LDGSTS.E.BYPASS.LTC128B.128 [R10+0x18c00], desc[UR58][R6.64+0x100], !P1 ;  /* 0x18c00100060aafae */ /* 0x0001e2000c901d7a */
[----:B------:R-:W-:-:S03]  /*1e8e0*/  ISETP.GE.AND P2, PT, R5, R2, PT ;  /* 0x000000020500720c */ /* 0x000fc60003f46270 */
[----:B------:R-:W1:Y:S04]  /*1e8f0*/  SHFL.IDX PT, R5, R4, 0x2, 0x181f ;  /* 0x00581f0004057f89 */ /* 0x000e6800000e0000 */
[----:B0-----:R-:W0:Y:S06]  /*1e900*/  SHFL.IDX PT, R6, R3, 0x2, 0x181f ;  /* 0x00581f0003067f89 */ /* 0x001e2c00000e0000 */
[----:B-1----:R-:W-:-:S05]  /*1e910*/  @!P2 LEA R5, P4, R9, R5, 0x1 ;  /* 0x000000050905a211 */ /* 0x002fca00078808ff */
[----:B0-----:R-:W-:-:S05]  /*1e920*/  @!P2 IMAD.X R6, RZ, RZ, R6, P4 ;  /* 0x000000ffff06a224 */ /* 0x001fca00020e0606 */
[----:B------:R-:W-:Y:S01]  /*1e930*/  @!P2 MOV R7, R6 ;  /* 0x000000060007a202 */ /* 0x000fe20000000f00 */
        /* <DEDUP_REMOVED lines=8> */
[----:B-1----:R-:W-:-:S04]  /*1e9c0*/  @!P2 LEA R5, P4, R9, R5, 0x1 ;  /* 0x000000050905a211 */ /* 0x002fc800078808ff */
[----:B0-----:R-:W-:-:S05]  /*1e9d0*/  @!P2 IADD3.X R6, RZ, R6, RZ, P4, !PT ;  /* 0x00000006ff06a210 */ /* 0x001fca00027fe4ff */
        /* <DEDUP_REMOVED lines=34> */
[----:B------:R-:W-:Y:S02]  /*1ec00*/  @!P2 IMAD.MOV.U32 R6, RZ, RZ, R5 ;  /* 0x000000ffff06a224 */ /* 0x000fe400078e0005 */
[----:B------:R1:W2:Y:S04]  /*1ec10*/  SHFL.IDX PT, R5, R3, 0x7, 0x181f ;  /* 0x00f81f0003057f89 */ /* 0x0002a800000e0000 */
[----:B------:R1:W-:Y:S04]  /*1ec20*/  @!P2 LDGSTS.E.BYPASS.LTC128B.128 [R10+0x13400], desc[UR58][R6.64], !P3 ;  /* 0x13400000060aafae */ /* 0x0003e8000d901d7a */
[----:B------:R1:W-:Y:S04]  /*1ec30*/  @!P2 LDGSTS.E.BYPASS.LTC128B.128 [R10+0x17400], desc[UR58][R6.64+0x80], !P0 ;  /* 0x17400080060aafae */ /* 0x0003e8000c101d7a */
[----:B------:R1:W-:Y:S04]  /*1ec40*/  @!P2 LDGSTS.E.BYPASS.LTC128B.128 [R10+0x1b400], desc[UR58][R6.64+0x100], !P1 ;  /* 0x1b400100060aafae */ /* 0x0003e8000c901d7a */
[----:B------:R1:W3:Y:S02]  /*1ec50*/  SHFL.IDX PT, R3, R4, 0x7, 0x181f ;  /* 0x00f81f0004037f89 */ /* 0x0002e400000e0000 */
.L_x_850:
[----:B------:R-:W-:Y:S01]  /*1ec60*/  IADD3 R0, R0, 0x70, RZ ;  /* 0x0000007000007810 */ /* 0x000fe20007ffe0ff */
[----:B------:R-:W-:Y:S03]  /*1ec70*/  BSSY B0, `(.L_x_705) ;  /* 0x000000c000007945 */ /* 0x000fe60003800000 */
[----:B------:R-:W-:-:S13]  /*1ec80*/  ISETP.GE.AND P2, PT, R0, R2, PT ;  /* 0x000000020000720c */ /* 0x000fda0003f46270 */
[----:B------:R-:W-:Y:S05]  /*1ec90*/  @P2 BRA `(.L_x_706) ;  /* 0x0000000000242947 */ /* 0x000fea0003800000 */
[----:B-1----:R-:W4:Y:S01]  /*1eca0*/  LDL R4, [R1+0x30] ;  /* 0x0000300001047983 */ /* 0x002f220000100800 */
[----:B---3--:R-:W-:-:S05]  /*1ecb0*/  LEA R2, P2, R9, R3, 0x1 ;  /* 0x0000000309027211 */ /* 0x008fca00078408ff */
[----:B--2---:R-:W-:-:S05]  /*1ecc0*/  IMAD.X R3, RZ, RZ, R5, P2 ;  /* 0x000000ffff037224 */ /* 0x004fca00010e0605 */
[----:B------:R-:W-:Y:S01]  /*1ecd0*/  @!PT LDS RZ, [RZ] ;  /* 0x00000000fffff984 */ /* 0x000fe20000000800 */
[----:B------:R-:W-:Y:S01]  /*1ece0*/  @!PT LDS RZ, [RZ] ;  /* 0x00000000fffff984 */ /* 0x000fe20000000800 */
[----:B------:R-:W-:Y:S01]  /*1ecf0*/  @!PT LDS RZ, [RZ] ;  /* 0x00000000fffff984 */ /* 0x000fe20000000800 */
[----:B----4-:R4:W-:Y:S04]  /*1ed00*/  LDGSTS.E.BYPASS.LTC128B.128 [R4+0x13c00], desc[UR58][R2.64], !P3 ;  /* 0x13c0000002047fae */ /* 0x0109e8000d901d7a */
[----:B------:R4:W-:Y:S04]  /*1ed10*/  LDGSTS.E.BYPASS.LTC128B.128 [R4+0x17c00], desc[UR58][R2.64+0x80], !P0 ;  /* 0x17c0008002047fae */ /* 0x0009e8000c101d7a */
[----:B------:R4:W-:Y:S02]  /*1ed20*/  LDGSTS.E.BYPASS.LTC128B.128 [R4+0x1bc00], desc[UR58][R2.64+0x100], !P1 ;  /* 0x1bc0010002047fae */ /* 0x0009e4000c901d7a */
.L_x_706:
[----:B------:R-:W-:Y:S05]  /*1ed30*/  BSYNC B0 ;  /* 0x0000000000007941 */ /* 0x000fea0003800000 */
.L_x_705:
[----:B------:R-:W-:Y:S01]  /*1ed40*/  NOP ;  /* 0x0000000000007918 */ /* 0x000fe20000000000 */
[----:B------:R-:W-:-:S13]  /*1ed50*/  PLOP3.LUT P0, PT, PT, PT, PT, 0x80, 0x0 ;  /* 0x000000000000781c */ /* 0x000fda0003f0f070 */
.L_x_707:
        /* <DEDUP_REMOVED lines=16> */
[----:B------:R-:W5:Y:S03]  /*1ee60*/  SYNCS.PHASECHK.TRANS64.TRYWAIT P0, [R18+URZ+0x34820], R0 ;  /* 0x03482000120075a7 */ /* 0x000f66000800017f */
[----:B----45:R-:W-:Y:S05]  /*1ee70*/  @!P0 BRA `(.L_x_709) ;  /* 0x0000004c00f48947 */ /* 0x030fea0003800000 */
.L_x_851:
[----:B------:R-:W-:Y:S05]  /*1ee80*/  BSYNC B0 ;  /* 0x0000000000007941 */ /* 0x000fea0003800000 */
.L_x_708:
[----:B-1-3--:R-:W4:Y:S04]  /*1ee90*/  LDL R3, [R1+0x48] ;  /* 0x0000480001037983 */ /* 0x00af280000100800 */
[----:B------:R-:W3:Y:S01]  /*1eea0*/  LDL R2, [R1+0x34] ;  /* 0x0000340001027983 */ /* 0x000ee20000100800 */
[----:B------:R-:W-:Y:S01]  /*1eeb0*/  BSSY B0, `(.L_x_710) ;  /* 0x0000219000007945 */ /* 0x000fe20003800000 */
[----:B----4-:R-:W-:-:S05]  /*1eec0*/  VIADD R0, R3, 0xfffffffe ;  /* 0xfffffffe03007836 */ /* 0x010fca0000000000 */
[----:B---3--:R-:W-:-:S13]  /*1eed0*/  ISETP.GE.AND P0, PT, R0, R2, PT ;  /* 0x000000020000720c */ /* 0x008fda0003f06270 */
[----:B------:R-:W-:Y:S05]  /*1eee0*/  @!P0 BRA `(.L_x_711) ;  /* 0x0000002000548947 */ /* 0x000fea0003800000 */
[----:B--2---:R-:W0:Y:S04]  /*1eef0*/  LDL.LU R5, [R1+0x60] ;  /* 0x0000600001057983 */ /* 0x004e280000300800 */
[----:B------:R-:W2:Y:S04]  /*1ef00*/  LDL.LU R4, [R1+0x44] ;  /* 0x0000440001047983 */ /* 0x000ea80000300800 */
[----:B------:R-:W3:Y:S01]  /*1ef10*/  LDL.LU R3, [R1+0x40] ;  /* 0x0000400001037983 */ /* 0x000ee20000300800 */
[----:B------:R-:W-:Y:S01]  /*1ef20*/  LOP3.LUT R2, RZ, R2, RZ, 0x33, !PT ;  /* 0x00000002ff027212 */ /* 0x000fe200078e33ff */
[----:B------:R-:W-:Y:S01]  /*1ef30*/  BSSY B2, `(.L_x_712) ;  /* 0x00000b6000027945 */ /* 0x000fe20003800000 */
[----:B0-----:R-:W-:-:S04]  /*1ef40*/  VIADD R6, R5, 0x1 ;  /* 0x0000000105067836 */ /* 0x001fc80000000000 */
[----:B--2---:R-:W-:-:S05]  /*1ef50*/  IMAD R6, R6, R4, RZ ;  /* 0x0000000406067224 */ /* 0x004fca00078e02ff */
[----:B---3--:R-:W-:-:S04]  /*1ef60*/  VIMNMX R6, R3, R6, PT ;  /* 0x0000000603067248 */ /* 0x008fc80003fe0100 */
[----:B------:R-:W-:-:S04]  /*1ef70*/  IADD3 R9, -R6, RZ, RZ ;  /* 0x000000ff06097210 */ /* 0x000fc80007ffe1ff */
        /* <DEDUP_REMOVED lines=12> */
[----:B--2---:R-:W-:Y:S02]  /*1f040*/  LOP3.LUT P1, RZ, R4, 0x4, RZ, 0xc0, !PT ;  /* 0x0000000404ff7812 */ /* 0x004fe4000782c0ff */
[----:B---3--:R-:W-:-:S11]  /*1f050*/  LOP3.LUT R10, R3, R10, RZ, 0x3c, !PT ;  /* 0x0000000a030a7212 */ /* 0x008fd600078e3cff */
[----:B------:R-:W-:Y:S05]  /*1f060*/  @!P1 BRA `(.L_x_715) ;  /* 0x0000000800749947 */ /* 0x000fea0003800000 */
[----:B------:R-:W-:Y:S01]  /*1f070*/  ULDC.64 UR4, c[0x0][0x418] ;  /* 0x0001060000047ab9 */ /* 0x000fe20000000a00 */
[----:B------:R-:W-:Y:S02]  /*1f080*/  MOV R4, R17 ;  /* 0x0000001100047202 */ /* 0x000fe40000000f00 */
        /* <DEDUP_REMOVED lines=17> */
[----:B------:R-:W-:-:S05]  /*1f1a0*/  IMAD.WIDE.U32 R2, R7, UR6, R2 ;  /* 0x0000000607027c25 */ /* 0x000fca000f8e0002 */
[----:B------:R-:W-:Y:S02]  /*1f1b0*/  IADD3 R3, R4, R3, RZ ;  /* 0x0000000304037210 */ /* 0x000fe40007ffe0ff */
[----:B------:R-:W-:-:S04]  /*1f1c0*/  LEA R4, P0, R2, UR4, 0x2 ;  /* 0x0000000402047c11 */ /* 0x000fc8000f8010ff */
[----:B------:R-:W-:-:S05]  /*1f1d0*/  LEA.HI.X R5, R2, UR5, R3, 0x2, P0 ;  /* 0x0000000502057c11 */ /* 0x000fca00080f1403 */
[----:B------:R0:W5:Y:S04]  /*1f1e0*/  LDG.E R4, desc[UR58][R4.64] ;  /* 0x0000003a04047981 */ /* 0x000168000c1e1900 */
.L_x_716:
[----:B------:R-:W-:Y:S01]  /*1f1f0*/  IMAD R3, R8, 0x8, R18 ;  /* 0x0000000808037824 */ /* 0x000fe200078e0212 */
[----:B------:R-:W-:Y:S01]  /*1f200*/  SHF.L.U32 R2, R10, 0x1f, RZ ;  /* 0x0000001f0a027819 */ /* 0x000fe200000006ff */
[----:B------:R-:W-:Y:S03]  /*1f210*/  BSSY B3, `(.L_x_717) ;  /* 0x0000003000037945 */ /* 0x000fe60003800000 */
[----:B------:R-:W1:Y:S02]  /*1f220*/  SYNCS.PHASECHK.TRANS64.TRYWAIT P0, [R3+URZ+0x34840], R2 ;  /* 0x03484002030075a7 */ /* 0x000e64000800017f */
[----:B-1----:R-:W-:Y:S05]  /*1f230*/  @!P0 BRA `(.L_x_718) ;  /* 0x0000004c00188947 */ /* 0x002fea0003800000 */
.L_x_852:
[----:B------:R-:W-:Y:S05]  /*1f240*/  BSYNC B3 ;  /* 0x0000000000037941 */ /* 0x000fea0003800000 */
.L_x_717:
[----:B0-----:R-:W0:Y:S01]  /*1f250*/  S2R R5, SR_TID.X ;  /* 0x0000000000057919 */ /* 0x001e220000002100 */
[----:B------:R-:W-:Y:S01]  /*1f260*/  BSSY B3, `(.L_x_719) ;  /* 0x000000a000037945 */ /* 0x000fe20003800000 */
[----:B0-----:R-:W-:-:S04]  /*1f270*/  LOP3.LUT R5, R5, 0x7f, RZ, 0xc0, !PT ;  /* 0x0000007f05057812 */ /* 0x001fc800078ec0ff */
[----:B------:R-:W-:-:S13]  /*1f280*/  ISETP.NE.AND P0, PT, R5, RZ, PT ;  /* 0x000000ff0500720c */ /* 0x000fda0003f05270 */
[----:B------:R-:W-:Y:S05]  /*1f290*/  @P0 BRA `(.L_x_720) ;  /* 0x0000000000180947 */ /* 0x000fea0003800000 */
[----:B------:R-:W2:Y:S01]  /*1f2a0*/  LDL R5, [R1+0x10] ;  /* 0x0000100001057983 */ /* 0x000ea20000100800 */
[----:B-1----:R-:W-:-:S04]  /*1f2b0*/  IMAD.MOV.U32 R2, RZ, RZ, 0xc000 ;  /* 0x0000c000ff027424 */ /* 0x002fc800078e00ff */
[----:B------:R0:W-:Y:S01]  /*1f2c0*/  SYNCS.ARRIVE.TRANS64 RZ, [R3+URZ+0x34830], R2 ;  /* 0x0348300203ff79a7 */ /* 0x0001e2000800003f */
[----:B--2---:R-:W-:-:S13]  /*1f2d0*/  LOP3.LUT P1, RZ, R5, 0x1, RZ, 0xc0, !PT ;  /* 0x0000000105ff7812 */ /* 0x004fda000782c0ff */
[----:B0-----:R-:W-:Y:S05]  /*1f2e0*/  @!P1 BRA `(.L_x_720) ;  /* 0x0000000000049947 */ /* 0x001fea0003800000 */
[----:B------:R-:W-:Y:S01]  /*1f2f0*/  BPT.TRAP 0x1 ;  /* 0x000000040000795c */ /* 0x000fe20000300000 */
.L_x_720:
[----:B------:R-:W-:Y:S05]  /*1f300*/  BSYNC B3 ;  /* 0x0000000000037941 */ /* 0x000fea0003800000 */
.L_x_719:
[----:B-1----:R-:W2:Y:S01]  /*1f310*/  LDL R2, [R1+0x20] ;  /* 0x0000200001027983 */ /* 0x002ea20000100800 */
[----:B------:R-:W-:Y:S01]  /*1f320*/  MOV R11, RZ ;  /* 0x000000ff000b7202 */ /* 0x000fe20000000f00 */
[----:B------:R-:W-:Y:S01]  /*1f330*/  IMAD R7, R8, 0xc000, R18 ;  /* 0x0000c00008077824 */ /* 0x000fe200078e0212 */
[----:B------:R-:W-:Y:S01]  /*1f340*/  UIADD3 UR4, UP0, UR36, 0x370, URZ ;  /* 0x0000037024047890 */ /* 0x000fe2000ff1e03f */
[----:B------:R-:W-:Y:S01]  /*1f350*/  PLOP3.LUT P0, PT, PT, PT, PT, 0x80, 0x0 ;  /* 0x000000000000781c */ /* 0x000fe20003f0f070 */
[----:B------:R-:W-:Y:S01]  /*1f360*/  VIADD R3, R3, 0x34830 ;  /* 0x0003483003037836 */ /* 0x000fe20000000000 */
[----:B------:R-:W-:Y:S01]  /*1f370*/  R2UR UR10, R11 ;  /* 0x000000000b0a72ca */ /* 0x000fe200000e0000 */
[----:B------:R-:W-:Y:S01]  /*1f380*/  UIADD3.X UR5, URZ, UR37, URZ, UP0, !UPT ;  /* 0x000000253f057290 */ /* 0x000fe200087fe43f */
[----:B------:R-:W-:Y:S01]  /*1f390*/  IADD3 R5, R7, 0x1c400, RZ ;  /* 0x0001c40007057810 */ /* 0x000fe20007ffe0ff */
[----:B------:R-:W-:Y:S01]  /*1f3a0*/  UMOV UR6, 0x0 ;  /* 0x0000000000067882 */ /* 0x000fe20000000000 */
[----:B------:R-:W-:Y:S01]  /*1f3b0*/  UMOV UR7, 0x14f00000 ;  /* 0x14f0000000077882 */ /* 0x000fe20000000000 */
[----:B--2---:R-:W-:-:S10]  /*1f3c0*/  IMAD R2, R0, 0x80, R2 ;  /* 0x0000008000027824 */ /* 0x004fd400078e0202 */
.L_x_721:
        /* <DEDUP_REMOVED lines=16> */
.L_x_722:
        /* <DEDUP_REMOVED lines=11> */
[----:B------:R-:W-:Y:S01]  /*1f580*/  UMOV UR6, 0x0 ;  /* 0x0000000000067882 */ /* 0x000fe20000000000 */
[----:B------:R-:W-:Y:S01]  /*1f590*/  IADD3 R5, R7, 0x24400, RZ ;  /* 0x0002440007057810 */ /* 0x000fe20007ffe0ff */
[----:B------:R-:W-:Y:S01]  /*1f5a0*/  UMOV UR7, 0x14f00000 ;  /* 0x14f0000000077882 */ /* 0x000fe20000000000 */
[----:B------:R-:W-:-:S09]  /*1f5b0*/  UMOV UR10, 0x80 ;  /* 0x00000080000a7882 */ /* 0x000fd20000000000 */
.L_x_723:
        /* <DEDUP_REMOVED lines=11> */
[----:B------:R-:W-:Y:S01]  /*1f670*/  IMAD R2, R19, 0x8, R18 ;  /* 0x0000000813027824 */ /* 0x000fe200078e0212 */
[----:B------:R-:W-:Y:S01]  /*1f680*/  BSSY B3, `(.L_x_724) ;  /* 0x0000004000037945 */ /* 0x000fe20003800000 */
[----:B--2---:R-:W-:-:S04]  /*1f690*/  SHF.L.U32 R3, R7, 0x1f, RZ ;  /* 0x0000001f07037819 */ /* 0x004fc800000006ff */
[----:B------:R-:W0:Y:S02]  /*1f6a0*/  SYNCS.PHASECHK.TRANS64.TRYWAIT P0, [R2+URZ+0x34860], R3 ;  /* 0x03486003020075a7 */ /* 0x000e24000800017f */
[----:B0-----:R-:W-:Y:S05]  /*1f6b0*/  @!P0 BRA `(.L_x_725) ;  /* 0x00000048000c8947 */ /* 0x001fea0003800000 */
.L_x_853:
[----:B------:R-:W-:Y:S05]  /*1f6c0*/  BSYNC B3 ;  /* 0x0000000000037941 */ /* 0x000fea0003800000 */
.L_x_724:
[----:B------:R-:W1:Y:S01]  /*1f6d0*/  S2R R5, SR_TID.X ;  /* 0x0000000000057919 */ /* 0x000e620000002100 */
[----:B------:R-:W-:-:S04]  /*1f6e0*/  UPRMT UR4, UR38, 0x9910, URZ ;  /* 0x0000991026047896 */ /* 0x000fc8000800003f */
[----:B------:R-:W-:Y:S01]  /*1f6f0*/  UISETP.NE.AND UP0, UPT, UR4, 0x2, UPT ;  /* 0x000000020400788c */ /* 0x000fe2000bf05270 */
[----:B-1----:R-:W-:-:S04]  /*1f700*/  LOP3.LUT R5, R5, 0x7f, RZ, 0xc0, !PT ;  /* 0x0000007f05057812 */ /* 0x002fc800078ec0ff */
[----:B------:R-:W-:-:S13]  /*1f710*/  ISETP.NE.AND P0, PT, R5, RZ, PT ;  /* 0x000000ff0500720c */ /* 0x000fda0003f05270 */
[----:B0-----:R-:W-:-:S04]  /*1f720*/  @!P0 IMAD.MOV.U32 R3, RZ, RZ, 0x8000 ;  /* 0x00008000ff038424 */ /* 0x001fc800078e00ff */
[----:B------:R0:W-:Y:S01]  /*1f730*/  @!P0 SYNCS.ARRIVE.TRANS64 RZ, [R2+URZ+0x34850], R3 ;  /* 0x0348500302ff89a7 */ /* 0x0001e2000800003f */
[----:B------:R-:W-:-:S13]  /*1f740*/  PLOP3.LUT P0, PT, PT, PT, UP0, 0x80, 0x0 ;  /* 0x000000000000781c */ /* 0x000fda0003f0f008 */
[----:B0-----:R-:W-:Y:S05]  /*1f750*/  @P0 BRA `(.L_x_726) ;  /* 0x0000000000040947 */ /* 0x001fea0003800000 */
[----:B------:R-:W-:Y:S01]  /*1f760*/  BPT.TRAP 0x1 ;  /* 0x000000040000795c */ /* 0x000fe20000300000 */
.L_x_726:
[----:B------:R-:W2:Y:S01]  /*1f770*/  LDL R3, [R1+0x10] ;  /* 0x0000100001037983 */ /* 0x000ea20000100800 */
[----:B------:R-:W-:Y:S01]  /*1f780*/  BSSY B3, `(.L_x_727) ;  /* 0x0000004000037945 */ /* 0x000fe20003800000 */
[----:B--2---:R-:W-:-:S13]  /*1f790*/  LOP3.LUT P0, RZ, R3, 0x8, RZ, 0xc0, !PT ;  /* 0x0000000803ff7812 */ /* 0x004fda000780c0ff */
[----:B------:R-:W-:Y:S05]  /*1f7a0*/  @P0 BRA `(.L_x_728) ;  /* 0x0000000000040947 */ /* 0x000fea0003800000 */
[----:B------:R-:W-:Y:S01]  /*1f7b0*/  BPT.TRAP 0x1 ;  /* 0x000000040000795c */ /* 0x000fe20000300000 */
.L_x_728:
[----:B------:R-:W-:Y:S05]  /*1f7c0*/  BSYNC B3 ;  /* 0x0000000000037941 */ /* 0x000fea0003800000 */
.L_x_727:
[----:B------:R-:W2:Y:S04]  /*1f7d0*/  LDL R5, [R1+0x20] ;  /* 0x0000200001057983 */ /* 0x000ea80000100800 */
[----:B------:R-:W2:Y:S01]  /*1f7e0*/  LDL.LU R3, [R1+0x8] ;  /* 0x0000080001037983 */ /* 0x000ea20000300800 */
[----:B------:R-:W-:Y:S01]  /*1f7f0*/  R2UR UR10, R11 ;  /* 0x000000000b0a72ca */ /* 0x000fe200000e0000 */
[----:B------:R-:W-:Y:S01]  /*1f800*/  UIADD3 UR4, UP0, UR36, 0x470, URZ ;  /* 0x0000047024047890 */ /* 0x000fe2000ff1e03f */
[----:B------:R-:W-:Y:S01]  /*1f810*/  LEA R7, R19, R18, 0xf ;  /* 0x0000001213077211 */ /* 0x000fe200078e78ff */
[----:B------:R-:W-:Y:S01]  /*1f820*/  VIADD R2, R2, 0x34850 ;  /* 0x0003485002027836 */ /* 0x000fe20000000000 */
[----:B------:R-:W-:Y:S01]  /*1f830*/  PLOP3.LUT P0, PT, PT, PT, PT, 0x80, 0x0 ;  /* 0x000000000000781c */ /* 0x000fe20003f0f070 */
[----:B------:R-:W-:Y:S01]  /*1f840*/  UIADD3.X UR5, URZ, UR37, URZ, UP0, !UPT ;  /* 0x000000253f057290 */ /* 0x000fe200087fe43f */
[----:B------:R-:W-:Y:S01]  /*1f850*/  UMOV UR6, 0x0 ;  /* 0x0000000000067882 */ /* 0x000fe20000000000 */
[----:B------:R-:W-:Y:S01]  /*1f860*/  UMOV UR7, 0x14f00000 ;  /* 0x14f0000000077882 */ /* 0x000fe20000000000 */
[----:B--2---:R-:W-:Y:S01]  /*1f870*/  IMAD R3, R3, 0x80, R5 ;  /* 0x0000008003037824 */ /* 0x004fe200078e0205 */
[----:B------:R-:W-:-:S08]  /*1f880*/  IADD3 R5, R7, 0x400, RZ ;  /* 0x0000040007057810 */ /* 0x000fd00007ffe0ff */
.L_x_729:
        /* <DEDUP_REMOVED lines=12> */
[----:B------:R-:W-:Y:S01]  /*1f950*/  PLOP3.LUT P0, PT, PT, PT, PT, 0x80, 0x0 ;  /* 0x000000000000781c */ /* 0x000fe20003f0f070 */
[----:B------:R-:W-:Y:S01]  /*1f960*/  UMOV UR6, 0x0 ;  /* 0x0000000000067882 */ /* 0x000fe20000000000 */
[----:B------:R-:W-:-:S11]  /*1f970*/  UMOV UR7, 0x14f00000 ;  /* 0x14f0000000077882 */ /* 0x000fd60000000000 */
.L_x_730:
        /* <DEDUP_REMOVED lines=12> */
.L_x_715:
[----:B------:R-:W-:Y:S05]  /*1fa40*/  BSYNC B1 ;  /* 0x0000000000017941 */ /* 0x000fea0003800000 */
.L_x_714:
[----:B0-----:R-:W2:Y:S01]  /*1fa50*/  LDL.LU R0, [R1+0x48] ;  /* 0x0000480001007983 */ /* 0x001ea20000300800 */
[----:B------:R-:W-:-:S03]  /*1fa60*/  IMAD.MOV.U32 R19, RZ, RZ, R8 ;  /* 0x000000ffff137224 */ /* 0x000fc600078e0008 */
[----:B------:R0:W-:Y:S02]  /*1fa70*/  STL [R1+0x1c], R10 ;  /* 0x00001c0a01007387 */ /* 0x0001e40000100800 */
[----:B0-2---:R-:W-:-:S07]  /*1fa80*/  IADD3 R0, R0, -0x3, RZ ;  /* 0xfffffffd00007810 */ /* 0x005fce0007ffe0ff */
.L_x_713:
[----:B------:R-:W-:Y:S05]  /*1fa90*/  BSYNC B2 ;  /* 0x0000000000027941 */ /* 0x000fea0003800000 */
.L_x_712:
[----:B------:R-:W-:Y:S01]  /*1faa0*/  VIADD R9, R9, 0xfffffffe ;  /* 0xfffffffe09097836 */ /* 0x000fe20000000000 */
[----:B------:R-:W-:-:S04]  /*1fab0*/  LOP3.LUT R6, RZ, R6, RZ, 0x33, !PT ;  /* 0x00000006ff067212 */ /* 0x000fc800078e33ff */
[----:B------:R-:W-:-:S13]  /*1fac0*/  ISETP.NE.AND P0, PT, R9, R6, PT ;  /* 0x000000060900720c */ /* 0x000fda0003f05270 */
[----:B------:R-:W-:Y:S05]  /*1fad0*/  @!P0 BRA `(.L_x_711) ;  /* 0x0000001400588947 */ /* 0x000fea0003800000 */
[----:B------:R-:W-:-:S07]  /*1fae0*/  MOV R9, R17 ;  /* 0x0000001100097202 */ /* 0x000fce0000000f00 */
.L_x_765:
        /* <DEDUP_REMOVED lines=8> */
[----:B--2---:R-:W-:Y:S02]  /*1fb70*/  LOP3.LUT P1, RZ, R3, 0x4, RZ, 0xc0, !PT ;  /* 0x0000000403ff7812 */ /* 0x004fe4000782c0ff */
        /* <DEDUP_REMOVED lines=13> */
[----:B0-----:R-:W-:Y:S01]  /*1fc50*/  @P0 IMAD.HI.U32 R6, R0, R2, RZ ;  /* 0x0000000200060227 */ /* 0x001fe200078e00ff */
[----:B------:R-:W-:-:S04]  /*1fc60*/  MOV R2, R0 ;  /* 0x0000000000027202 */ /* 0x000fc80000000f00 */
        /* <DEDUP_REMOVED lines=11> */
.L_x_733:
[----:B------:R-:W-:Y:S01]  /*1fd20*/  LEA R3, R4, R18, 0x3 ;  /* 0x0000001204037211 */ /* 0x000fe200078e18ff */
[----:B------:R-:W-:Y:S01]  /*1fd30*/  BSSY B2, `(.L_x_734) ;  /* 0x0000004000027945 */ /* 0x000fe20003800000 */
[----:B------:R-:W-:-:S04]  /*1fd40*/  SHF.L.U32 R2, R5, 0x1f, RZ ;  /* 0x0000001f05027819 */ /* 0x000fc800000006ff */
[----:B------:R-:W1:Y:S02]  /*1fd50*/  SYNCS.PHASECHK.TRANS64.TRYWAIT P0, [R3+URZ+0x34840], R2 ;  /* 0x03484002030075a7 */ /* 0x000e64000800017f */
[----:B-1----:R-:W-:Y:S05]  /*1fd60*/  @!P0 BRA `(.L_x_735) ;  /* 0x0000004000748947 */ /* 0x002fea0003800000 */
.L_x_854:
[----:B------:R-:W-:Y:S05]  /*1fd70*/  BSYNC B2 ;  /* 0x0000000000027941 */ /* 0x000fea0003800000 */
.L_x_734:
[----:B------:R-:W2:Y:S01]  /*1fd80*/  S2R R7, SR_TID.X ;  /* 0x0000000000077919 */ /* 0x000ea20000002100 */
[----:B------:R-:W-:Y:S01]  /*1fd90*/  BSSY B2, `(.L_x_736) ;  /* 0x000000a000027945 */ /* 0x000fe20003800000 */
[----:B--2---:R-:W-:-:S04]  /*1fda0*/  LOP3.LUT R7, R7, 0x7f, RZ, 0xc0, !PT ;  /* 0x0000007f07077812 */ /* 0x004fc800078ec0ff */
[----:B------:R-:W-:-:S13]  /*1fdb0*/  ISETP.NE.AND P0, PT, R7, RZ, PT ;  /* 0x000000ff0700720c */ /* 0x000fda0003f05270 */
[----:B------:R-:W-:Y:S05]  /*1fdc0*/  @P0 BRA `(.L_x_737) ;  /* 0x0000000000180947 */ /* 0x000fea0003800000 */
[----:B------:R-:W2:Y:S01]  /*1fdd0*/  LDL R7, [R1+0x10] ;  /* 0x0000100001077983 */ /* 0x000ea20000100800 */
[----:B-1----:R-:W-:-:S04]  /*1fde0*/  IMAD.MOV.U32 R2, RZ, RZ, 0xc000 ;  /* 0x0000c000ff027424 */ /* 0x002fc800078e00ff */
[----:B------:R3:W-:Y:S01]  /*1fdf0*/  SYNCS.ARRIVE.TRANS64 RZ, [R3+URZ+0x34830], R2 ;  /* 0x0348300203ff79a7 */ /* 0x0007e2000800003f */
[----:B--2---:R-:W-:-:S13]  /*1fe00*/  LOP3.LUT P1, RZ, R7, 0x1, RZ, 0xc0, !PT ;  /* 0x0000000107ff7812 */ /* 0x004fda000782c0ff */
[----:B---3--:R-:W-:Y:S05]  /*1fe10*/  @!P1 BRA `(.L_x_737) ;  /* 0x0000000000049947 */ /* 0x008fea0003800000 */
[----:B------:R-:W-:Y:S01]  /*1fe20*/  BPT.TRAP 0x1 ;  /* 0x000000040000795c */ /* 0x000fe20000300000 */
.L_x_737:
[----:B------:R-:W-:Y:S05]  /*1fe30*/  BSYNC B2 ;  /* 0x0000000000027941 */ /* 0x000fea0003800000 */
.L_x_736:
[----:B-1----:R-:W2:Y:S01]  /*1fe40*/  LDL R2, [R1+0x20] ;  /* 0x0000200001027983 */ /* 0x002ea20000100800 */
[----:B------:R-:W-:Y:S01]  /*1fe50*/  IMAD.MOV.U32 R10, RZ, RZ, RZ ;  /* 0x000000ffff0a7224 */ /* 0x000fe200078e00ff */
[----:B------:R-:W-:Y:S01]  /*1fe60*/  UIADD3 UR4, UP0, UR36, 0x370, URZ ;  /* 0x0000037024047890 */ /* 0x000fe2000ff1e03f */
[----:B------:R-:W-:Y:S01]  /*1fe70*/  IMAD R7, R4, 0xc000, R18 ;  /* 0x0000c00004077824 */ /* 0x000fe200078e0212 */
[----:B------:R-:W-:Y:S01]  /*1fe80*/  PLOP3.LUT P0, PT, PT, PT, PT, 0x80, 0x0 ;  /* 0x000000000000781c */ /* 0x000fe20003f0f070 */
[----:B------:R-:W-:Y:S01]  /*1fe90*/  UMOV UR6, 0x0 ;  /* 0x0000000000067882 */ /* 0x000fe20000000000 */
[----:B------:R-:W-:Y:S01]  /*1fea0*/  R2UR UR10, R10 ;  /* 0x000000000a0a72ca */ /* 0x000fe200000e0000 */
[----:B0-----:R-:W-:Y:S01]  /*1feb0*/  VIADD R8, R7, 0x1c400 ;  /* 0x0001c40007087836 */ /* 0x001fe20000000000 */
[----:B------:R-:W-:Y:S01]  /*1fec0*/  IADD3 R3, R3, 0x34830, RZ ;  /* 0x0003483003037810 */ /* 0x000fe20007ffe0ff */
[----:B------:R-:W-:Y:S01]  /*1fed0*/  UIADD3.X UR5, URZ, UR37, URZ, UP0, !UPT ;  /* 0x000000253f057290 */ /* 0x000fe200087fe43f */
[----:B------:R-:W-:Y:S01]  /*1fee0*/  UMOV UR7, 0x14f00000 ;  /* 0x14f0000000077882 */ /* 0x000fe20000000000 */
[----:B--2---:R-:W-:-:S10]  /*1fef0*/  IMAD R2, R6, 0x80, R2 ;  /* 0x0000008006027824 */ /* 0x004fd400078e0202 */
.L_x_738:
        /* <DEDUP_REMOVED lines=10> */
[----:B------:R-:W-:Y:S01]  /*1ffa0*/  MOV R11, 0x40 ;  /* 0x00000040000b7802 */ /* 0x000fe20000000f00 */
[----:B------:R-:W-:Y:S01]  /*1ffb0*/  VIADD R8, R7, 0x20400 ;  /* 0x0002040007087836 */ /* 0x000fe20000000000 */
[----:B------:R-:W-:Y:S01]  /*1ffc0*/  PLOP3.LUT P0, PT, PT, PT, PT, 0x80, 0x0 ;  /* 0x000000000000781c */ /* 0x000fe20003f0f070 */
[----:B------:R-:W-:Y:S01]  /*1ffd0*/  UMOV UR6, 0x0 ;  /* 0x0000000000067882 */ /* 0x000fe20000000000 */
[----:B------:R-:W-:Y:S01]  /*1ffe0*/  R2UR UR10, R11 ;  /* 0x000000000b0a72ca */ /* 0x000fe200000e0000 */
[----:B------:R-:W-:-:S14]  /*1fff0*/  UMOV UR7, 0x14f00000 ;  /* 0x14f0000000077882 */ /* 0x000fdc0000000000 */
.L_x_739:
        /* <DEDUP_REMOVED lines=15> */
.L_x_740:
        /* <DEDUP_REMOVED lines=16> */
.L_x_855:
[----:B------:R-:W-:Y:S05]  /*201f0*/  BSYNC B2 ;  /* 0x0000000000027941 */ /* 0x000fea0003800000 */
.L_x_741:
        /* <DEDUP_REMOVED lines=10> */
.L_x_743:
[----:B------:R-:W2:Y:S01]  /*202a0*/  LDL R3, [R1+0x10] ;  /* 0x0000100001037983 */ /* 0x000ea20000100800 */
[----:B------:R-:W-:Y:S01]  /*202b0*/  BSSY B2, `(.L_x_744) ;  /* 0x0000004000027945 */ /* 0x000fe20003800000 */
[----:B--2---:R-:W-:-:S13]  /*202c0*/  LOP3.LUT P0, RZ, R3, 0x8, RZ, 0xc0, !PT ;  /* 0x0000000803ff7812 */ /* 0x004fda000780c0ff */
[----:B------:R-:W-:Y:S05]  /*202d0*/  @P0 BRA `(.L_x_745) ;  /* 0x0000000000040947 */ /* 0x000fea0003800000 */
[----:B------:R-:W-:Y:S01]  /*202e0*/  BPT.TRAP 0x1 ;  /* 0x000000040000795c */ /* 0x000fe20000300000 */
.L_x_745:
[----:B------:R-:W-:Y:S05]  /*202f0*/  BSYNC B2 ;  /* 0x0000000000027941 */ /* 0x000fea0003800000 */
.L_x_744:
[----:B------:R-:W2:Y:S04]  /*20300*/  LDL R7, [R1+0x20] ;  /* 0x0000200001077983 */ /* 0x000ea80000100800 */
[----:B------:R-:W2:Y:S01]  /*20310*/  LDL.LU R3, [R1+0x8] ;  /* 0x0000080001037983 */ /* 0x000ea20000300800 */
[----:B------:R-:W-:Y:S01]  /*20320*/  R2UR UR10, R10 ;  /* 0x000000000a0a72ca */ /* 0x000fe200000e0000 */
[----:B------:R-:W-:Y:S01]  /*20330*/  IMAD R19, R19, 0x8000, R18 ;  /* 0x0000800013137824 */ /* 0x000fe200078e0212 */
[----:B------:R-:W-:Y:S01]  /*20340*/  UIADD3 UR4, UP0, UR36, 0x470, URZ ;  /* 0x0000047024047890 */ /* 0x000fe2000ff1e03f */
[----:B------:R-:W-:Y:S01]  /*20350*/  PLOP3.LUT P0, PT, PT, PT, PT, 0x80, 0x0 ;  /* 0x000000000000781c */ /* 0x000fe20003f0f070 */
[----:B------:R-:W-:Y:S01]  /*20360*/  VIADD R2, R2, 0x34850 ;  /* 0x0003485002027836 */ /* 0x000fe20000000000 */
[----:B------:R-:W-:Y:S01]  /*20370*/  UMOV UR6, 0x0 ;  /* 0x0000000000067882 */ /* 0x000fe20000000000 */
[----:B------:R-:W-:Y:S01]  /*20380*/  UIADD3.X UR5, URZ, UR37, URZ, UP0, !UPT ;  /* 0x000000253f057290 */ /* 0x000fe200087fe43f */
[----:B------:R-:W-:Y:S01]  /*20390*/  UMOV UR7, 0x14f00000 ;  /* 0x14f0000000077882 */ /* 0x000fe20000000000 */
[----:B--2---:R-:W-:Y:S01]  /*203a0*/  LEA R3, R3, R7, 0x7 ;  /* 0x0000000703037211 */ /* 0x004fe200078e38ff */
[----:B------:R-:W-:-:S09]  /*203b0*/  VIADD R7, R19, 0x400 ;  /* 0x0000040013077836 */ /* 0x000fd20000000000 */
.L_x_746:
        /* <DEDUP_REMOVED lines=11> */
[----:B------:R-:W-:Y:S01]  /*20470*/  UMOV UR6, 0x0 ;  /* 0x0000000000067882 */ /* 0x000fe20000000000 */
[----:B------:R-:W-:Y:S01]  /*20480*/  PLOP3.LUT P0, PT, PT, PT, PT, 0x80, 0x0 ;  /* 0x000000000000781c */ /* 0x000fe20003f0f070 */
[----:B------:R-:W-:Y:S01]  /*20490*/  UMOV UR7, 0x14f00000 ;  /* 0x14f0000000077882 */ /* 0x000fe20000000000 */
[----:B------:R-:W-:-:S11]  /*204a0*/  IADD3 R19, R19, 0x4400, RZ ;  /* 0x0000440013137810 */ /* 0x000fd60007ffe0ff */
.L_x_747:
        /* <DEDUP_REMOVED lines=12> */
.L_x_732:
[----:B------:R-:W-:Y:S05]  /*20570*/  BSYNC B1 ;  /* 0x0000000000017941 */ /* 0x000fea0003800000 */
.L_x_731:
[----:B------:R-:W2:Y:S01]  /*20580*/  LDL R2, [R1+0x10] ;  /* 0x0000100001027983 */ /* 0x000ea20000100800 */
[----:B------:R-:W-:Y:S01]  /*20590*/  VIADD R19, R4, 0x1 ;  /* 0x0000000104137836 */ /* 0x000fe20000000000 */
[----:B------:R-:W-:Y:S01]  /*205a0*/  BSSY B1, `(.L_x_748) ;  /* 0x00000a5000017945 */ /* 0x000fe20003800000 */
[----:B0-----:R-:W-:-:S03]  /*205b0*/  IADD3 R6, R0, -0x1, RZ ;  /* 0xffffffff00067810 */ /* 0x001fc60007ffe0ff */
[----:B------:R-:W-:-:S04]  /*205c0*/  ISETP.NE.AND P0, PT, R19, 0x2, PT ;  /* 0x000000021300780c */ /* 0x000fc80003f05270 */
[----:B------:R-:W-:Y:S02]  /*205d0*/  SEL R19, R19, RZ, P0 ;  /* 0x000000ff13137207 */ /* 0x000fe40000000000 */
[----:B--2---:R-:W-:Y:S02]  /*205e0*/  LOP3.LUT P1, RZ, R2, 0x4, RZ, 0xc0, !PT ;  /* 0x0000000402ff7812 */ /* 0x004fe4000782c0ff */
        /* <DEDUP_REMOVED lines=18> */
[----:B------:R-:W-:Y:S02]  /*20710*/  IADD3 R7, -R2, RZ, RZ ;  /* 0x000000ff02077210 */ /* 0x000fe40007ffe1ff */
[----:B------:R-:W-:-:S03]  /*20720*/  SHF.R.S32.HI R3, RZ, 0x1f, R2 ;  /* 0x0000001fff037819 */ /* 0x000fc60000011402 */
        /* <DEDUP_REMOVED lines=8> */
.L_x_750:
[----:B------:R-:W-:Y:S01]  /*207b0*/  IMAD R3, R19, 0x8, R18 ;  /* 0x0000000813037824 */ /* 0x000fe200078e0212 */
[----:B------:R-:W-:Y:S01]  /*207c0*/  SHF.L.U32 R2, R10, 0x1f, RZ ;  /* 0x0000001f0a027819 */ /* 0x000fe200000006ff */
[----:B------:R-:W-:Y:S03]  /*207d0*/  BSSY B2, `(.L_x_751) ;  /* 0x0000003000027945 */ /* 0x000fe60003800000 */
[----:B------:R-:W2:Y:S02]  /*207e0*/  SYNCS.PHASECHK.TRANS64.TRYWAIT P0, [R3+URZ+0x34840], R2 ;  /* 0x03484002030075a7 */ /* 0x000ea4000800017f */
[----:B--2---:R-:W-:Y:S05]  /*207f0*/  @!P0 BRA `(.L_x_752) ;  /* 0x0000003400f88947 */ /* 0x004fea0003800000 */
.L_x_856:
[----:B------:R-:W-:Y:S05]  /*20800*/  BSYNC B2 ;  /* 0x0000000000027941 */ /* 0x000fea0003800000 */
.L_x_751:
[----:B-1----:R-:W1:Y:S01]  /*20810*/  S2R R8, SR_TID.X ;  /* 0x0000000000087919 */ /* 0x002e620000002100 */
[----:B------:R-:W-:Y:S01]  /*20820*/  BSSY B2, `(.L_x_753) ;  /* 0x000000a000027945 */ /* 0x000fe20003800000 */
[----:B-1----:R-:W-:-:S04]  /*20830*/  LOP3.LUT R8, R8, 0x7f, RZ, 0xc0, !PT ;  /* 0x0000007f08087812 */ /* 0x002fc800078ec0ff */
[----:B------:R-:W-:-:S13]  /*20840*/  ISETP.NE.AND P0, PT, R8, RZ, PT ;  /* 0x000000ff0800720c */ /* 0x000fda0003f05270 */
[----:B------:R-:W-:Y:S05]  /*20850*/  @P0 BRA `(.L_x_754) ;  /* 0x0000000000180947 */ /* 0x000fea0003800000 */
[----:B------:R-:W3:Y:S01]  /*20860*/  LDL R8, [R1+0x10] ;  /* 0x0000100001087983 */ /* 0x000ee20000100800 */
[----:B--2---:R-:W-:-:S04]  /*20870*/  MOV R2, 0xc000 ;  /* 0x0000c00000027802 */ /* 0x004fc80000000f00 */
[----:B------:R1:W-:Y:S01]  /*20880*/  SYNCS.ARRIVE.TRANS64 RZ, [R3+URZ+0x34830], R2 ;  /* 0x0348300203ff79a7 */ /* 0x0003e2000800003f */
[----:B---3--:R-:W-:-:S13]  /*20890*/  LOP3.LUT P1, RZ, R8, 0x1, RZ, 0xc0, !PT ;  /* 0x0000000108ff7812 */ /* 0x008fda000782c0ff */
[----:B-1----:R-:W-:Y:S05]  /*208a0*/  @!P1 BRA `(.L_x_754) ;  /* 0x0000000000049947 */ /* 0x002fea0003800000 */
[----:B------:R-:W-:Y:S01]  /*208b0*/  BPT.TRAP 0x1 ;  /* 0x000000040000795c */ /* 0x000fe20000300000 */
.L_x_754:
[----:B------:R-:W-:Y:S05]  /*208c0*/  BSYNC B2 ;  /* 0x0000000000027941 */ /* 0x000fea0003800000 */
.L_x_753:
[----:B--2---:R-:W2:Y:S01]  /*208d0*/  LDL R2, [R1+0x20] ;  /* 0x0000200001027983 */ /* 0x004ea20000100800 */
[----:B------:R-:W-:Y:S01]  /*208e0*/  IMAD.MOV.U32 R11, RZ, RZ, RZ ;  /* 0x000000ffff0b7224 */ /* 0x000fe200078e00ff */
[----:B------:R-:W-:Y:S01]  /*208f0*/  UIADD3 UR4, UP0, UR36, 0x370, URZ ;  /* 0x0000037024047890 */ /* 0x000fe2000ff1e03f */
[----:B------:R-:W-:Y:S01]  /*20900*/  IMAD R8, R19, 0xc000, R18 ;  /* 0x0000c00013087824 */ /* 0x000fe200078e0212 */
[----:B------:R-:W-:Y:S01]  /*20910*/  PLOP3.LUT P0, PT, PT, PT, PT, 0x80, 0x0 ;  /* 0x000000000000781c */ /* 0x000fe20003f0f070 */
[----:B------:R-:W-:Y:S01]  /*20920*/  VIADD R3, R3, 0x34830 ;  /* 0x0003483003037836 */ /* 0x000fe20000000000 */
[----:B------:R-:W-:Y:S01]  /*20930*/  R2UR UR10, R11 ;  /* 0x000000000b0a72ca */ /* 0x000fe200000e0000 */
[----:B0-----:R-:W-:Y:S01]  /*20940*/  VIADD R10, R8, 0x1c400 ;  /* 0x0001c400080a7836 */ /* 0x001fe20000000000 */
[----:B------:R-:W-:Y:S01]  /*20950*/  UIADD3.X UR5, URZ, UR37, URZ, UP0, !UPT ;  /* 0x000000253f057290 */ /* 0x000fe200087fe43f */
[----:B------:R-:W-:Y:S01]  /*20960*/  UMOV UR6, 0x0 ;  /* 0x0000000000067882 */ /* 0x000fe20000000000 */
[----:B------:R-:W-:Y:S01]  /*20970*/  UMOV UR7, 0x14f00000 ;  /* 0x14f0000000077882 */ /* 0x000fe20000000000 */
[----:B--2---:R-:W-:-:S10]  /*20980*/  LEA R2, R7, R2, 0x7 ;  /* 0x0000000207027211 */ /* 0x004fd400078e38ff */
.L_x_755:
        /* <DEDUP_REMOVED lines=12> */
[----:B------:R-:W-:Y:S01]  /*20a50*/  UMOV UR6, 0x0 ;  /* 0x0000000000067882 */ /* 0x000fe20000000000 */
[----:B------:R-:W-:Y:S01]  /*20a60*/  IADD3 R10, R8, 0x20400, RZ ;  /* 0x00020400080a7810 */ /* 0x000fe20007ffe0ff */
[----:B------:R-:W-:Y:S01]  /*20a70*/  UMOV UR7, 0x14f00000 ;  /* 0x14f0000000077882 */ /* 0x000fe20000000000 */
[----:B------:R-:W-:-:S15]  /*20a80*/  R2UR UR10, R12 ;  /* 0x000000000c0a72ca */ /* 0x000fde00000e0000 */
.L_x_756:
        /* <DEDUP_REMOVED lines=15> */
.L_x_757:
        /* <DEDUP_REMOVED lines=15> */
.L_x_857:
[----:B------:R-:W-:Y:S05]  /*20c70*/  BSYNC B2 ;  /* 0x0000000000027941 */ /* 0x000fea0003800000 */
.L_x_758:
[----:B------:R-:W1:Y:S01]  /*20c80*/  S2R R3, SR_TID.X ;  /* 0x0000000000037919 */ /* 0x000e620000002100 */
[----:B------:R-:W-:-:S04]  /*20c90*/  UPRMT UR4, UR38, 0x9910, URZ ;  /* 0x0000991026047896 */ /* 0x000fc8000800003f */
[----:B------:R-:W-:Y:S01]  /*20ca0*/  UISETP.NE.AND UP0, UPT, UR4, 0x2, UPT ;  /* 0x000000020400788c */ /* 0x000fe2000bf05270 */
[----:B-1----:R-:W-:-:S04]  /*20cb0*/  LOP3.LUT R3, R3, 0x7f, RZ, 0xc0, !PT ;  /* 0x0000007f03037812 */ /* 0x002fc800078ec0ff */
[----:B------:R-:W-:-:S13]  /*20cc0*/  ISETP.NE.AND P0, PT, R3, RZ, PT ;  /* 0x000000ff0300720c */ /* 0x000fda0003f05270 */
[----:B------:R-:W-:-:S04]  /*20cd0*/  @!P0 MOV R3, 0x8000 ;  /* 0x0000800000038802 */ /* 0x000fc80000000f00 */
[----:B------:R1:W-:Y:S01]  /*20ce0*/  @!P0 SYNCS.ARRIVE.TRANS64 RZ, [R2+URZ+0x34850], R3 ;  /* 0x0348500302ff89a7 */ /* 0x0003e2000800003f */
[----:B------:R-:W-:-:S13]  /*20cf0*/  PLOP3.LUT P0, PT, PT, PT, UP0, 0x80, 0x0 ;  /* 0x000000000000781c */ /* 0x000fda0003f0f008 */
[----:B-1----:R-:W-:Y:S05]  /*20d00*/  @P0 BRA `(.L_x_760) ;  /* 0x0000000000040947 */ /* 0x002fea0003800000 */
[----:B------:R-:W-:Y:S01]  /*20d10*/  BPT.TRAP 0x1 ;  /* 0x000000040000795c */ /* 0x000fe20000300000 */
.L_x_760:
[----:B------:R-:W2:Y:S01]  /*20d20*/  LDL R3, [R1+0x10] ;  /* 0x0000100001037983 */ /* 0x000ea20000100800 */
[----:B------:R-:W-:Y:S01]  /*20d30*/  BSSY B2, `(.L_x_761) ;  /* 0x0000004000027945 */ /* 0x000fe20003800000 */
[----:B--2---:R-:W-:-:S13]  /*20d40*/  LOP3.LUT P0, RZ, R3, 0x8, RZ, 0xc0, !PT ;  /* 0x0000000803ff7812 */ /* 0x004fda000780c0ff */
[----:B------:R-:W-:Y:S05]  /*20d50*/  @P0 BRA `(.L_x_762) ;  /* 0x0000000000040947 */ /* 0x000fea0003800000 */
[----:B------:R-:W-:Y:S01]  /*20d60*/  BPT.TRAP 0x1 ;  /* 0x000000040000795c */ /* 0x000fe20000300000 */
.L_x_762:
[----:B------:R-:W-:Y:S05]  /*20d70*/  BSYNC B2 ;  /* 0x0000000000027941 */ /* 0x000fea0003800000 */
.L_x_761:
[----:B0-----:R-:W2:Y:S04]  /*20d80*/  LDL R5, [R1+0x20] ;  /* 0x0000200001057983 */ /* 0x001ea80000100800 */
[----:B------:R-:W2:Y:S01]  /*20d90*/  LDL.LU R3, [R1+0x8] ;  /* 0x0000080001037983 */ /* 0x000ea20000300800 */
[----:B------:R-:W-:Y:S01]  /*20da0*/  R2UR UR10, R11 ;  /* 0x000000000b0a72ca */ /* 0x000fe200000e0000 */
[----:B------:R-:W-:Y:S01]  /*20db0*/  IMAD R4, R4, 0x8000, R18 ;  /* 0x0000800004047824 */ /* 0x000fe200078e0212 */
[----:B------:R-:W-:Y:S01]  /*20dc0*/  UIADD3 UR4, UP0, UR36, 0x470, URZ ;  /* 0x0000047024047890 */ /* 0x000fe2000ff1e03f */
[----:B------:R-:W-:Y:S01]  /*20dd0*/  PLOP3.LUT P0, PT, PT, PT, PT, 0x80, 0x0 ;  /* 0x000000000000781c */ /* 0x000fe20003f0f070 */
[----:B------:R-:W-:Y:S01]  /*20de0*/  UMOV UR6, 0x0 ;  /* 0x0000000000067882 */ /* 0x000fe20000000000 */
[----:B------:R-:W-:Y:S01]  /*20df0*/  IADD3 R2, R2, 0x34850, RZ ;  /* 0x0003485002027810 */ /* 0x000fe20007ffe0ff */
[----:B------:R-:W-:Y:S01]  /*20e00*/  UIADD3.X UR5, URZ, UR37, URZ, UP0, !UPT ;  /* 0x000000253f057290 */ /* 0x000fe200087fe43f */
[----:B------:R-:W-:Y:S01]  /*20e10*/  UMOV UR7, 0x14f00000 ;  /* 0x14f0000000077882 */ /* 0x000fe20000000000 */
[----:B--2---:R-:W-:-:S02]  /*20e20*/  IMAD R3, R3, 0x80, R5 ;  /* 0x0000008003037824 */ /* 0x004fc400078e0205 */
[----:B------:R-:W-:-:S08]  /*20e30*/  VIADD R5, R4, 0x400 ;  /* 0x0000040004057836 */ /* 0x000fd00000000000 */
.L_x_763:
        /* <DEDUP_REMOVED lines=15> */
.L_x_764:
        /* <DEDUP_REMOVED lines=11> */
[----:B------:R-:W-:-:S07]  /*20fe0*/  MOV R17, R9 ;  /* 0x0000000900117202 */ /* 0x000fce0000000f00 */
.L_x_749:
[----:B------:R-:W-:Y:S05]  /*20ff0*/  BSYNC B1 ;  /* 0x0000000000017941 */ /* 0x000fea0003800000 */
.L_x_748:
[----:B------:R-:W2:Y:S01]  /*21000*/  LDL R2, [R1+0x34] ;  /* 0x0000340001027983 */ /* 0x000ea20000100800 */
[----:B------:R-:W-:Y:S01]  /*21010*/  VIADD R0, R0, 0xfffffffe ;  /* 0xfffffffe00007836 */ /* 0x000fe20000000000 */
[----:B--2---:R-:W-:-:S13]  /*21020*/  ISETP.GT.AND P0, PT, R6, R2, PT ;  /* 0x000000020600720c */ /* 0x004fda0003f04270 */
[----:B------:R-:W-:Y:S05]  /*21030*/  @P0 BRA `(.L_x_765) ;  /* 0xffffffe800ac0947 */ /* 0x000fea000383ffff */
.L_x_711:
[----:B------:R-:W-:Y:S05]  /*21040*/  BSYNC B0 ;  /* 0x0000000000007941 */ /* 0x000fea0003800000 */
.L_x_710:
        /* <DEDUP_REMOVED lines=18> */
.L_x_767:
[----:B------:R-:W-:Y:S05]  /*21170*/  BSYNC B0 ;  /* 0x0000000000007941 */ /* 0x000fea0003800000 */
.L_x_766:
[----:B---3--:R-:W3:Y:S01]  /*21180*/  LDL R0, [R1+0x10] ;  /* 0x0000100001007983 */ /* 0x008ee20000100800 */
[----:B------:R-:W-:Y:S01]  /*21190*/  BSSY B0, `(.L_x_768) ;  /* 0x000003f000007945 */ /* 0x000fe20003800000 */
[----:B---3--:R-:W-:-:S13]  /*211a0*/  LOP3.LUT P0, RZ, R0, 0x4, RZ, 0xc0, !PT ;  /* 0x0000000400ff7812 */ /* 0x008fda000780c0ff */
[----:B------:R-:W-:Y:S05]  /*211b0*/  @!P0 BRA `(.L_x_769) ;  /* 0x0000000000f08947 */ /* 0x000fea0003800000 */
[----:B------:R-:W3:Y:S01]  /*211c0*/  LDL R2, [R1+0x1c] ;  /* 0x00001c0001027983 */ /* 0x000ee20000100800 */
[----:B------:R-:W-:Y:S01]  /*211d0*/  IMAD R0, R19, 0x8, R18 ;  /* 0x0000000813007824 */ /* 0x000fe200078e0212 */
[----:B------:R-:W-:Y:S01]  /*211e0*/  BSSY B1, `(.L_x_770) ;  /* 0x0000004000017945 */ /* 0x000fe20003800000 */
[----:B---3--:R-:W-:-:S04]  /*211f0*/  SHF.L.U32 R2, R2, 0x1f, RZ ;  /* 0x0000001f02027819 */ /* 0x008fc800000006ff */
[----:B------:R-:W3:Y:S02]  /*21200*/  SYNCS.PHASECHK.TRANS64.TRYWAIT P0, [R0+URZ+0x34860], R2 ;  /* 0x03486002000075a7 */ /* 0x000ee4000800017f */
[----:B---3--:R-:W-:Y:S05]  /*21210*/  @!P0 BRA `(.L_x_771) ;  /* 0x0000002c00988947 */ /* 0x008fea0003800000 */
.L_x_858:
[----:B------:R-:W-:Y:S05]  /*21220*/  BSYNC B1 ;  /* 0x0000000000017941 */ /* 0x000fea0003800000 */
.L_x_770:
[----:B------:R-:W4:Y:S01]  /*21230*/  S2R R3, SR_TID.X ;  /* 0x0000000000037919 */ /* 0x000f220000002100 */
[----:B------:R-:W-:-:S04]  /*21240*/  UPRMT UR4, UR38, 0x9910, URZ ;  /* 0x0000991026047896 */ /* 0x000fc8000800003f */
[----:B------:R-:W-:Y:S01]  /*21250*/  UISETP.NE.AND UP0, UPT, UR4, 0x2, UPT ;  /* 0x000000020400788c */ /* 0x000fe2000bf05270 */
[----:B----4-:R-:W-:-:S04]  /*21260*/  LOP3.LUT R3, R3, 0x7f, RZ, 0xc0, !PT ;  /* 0x0000007f03037812 */ /* 0x010fc800078ec0ff */
[----:B------:R-:W-:-:S13]  /*21270*/  ISETP.NE.AND P0, PT, R3, RZ, PT ;  /* 0x000000ff0300720c */ /* 0x000fda0003f05270 */
[----:B---3--:R-:W-:-:S04]  /*21280*/  @!P0 MOV R2, 0x8000 ;  /* 0x0000800000028802 */ /* 0x008fc80000000f00 */
[----:B------:R3:W-:Y:S01]  /*21290*/  @!P0 SYNCS.ARRIVE.TRANS64 RZ, [R0+URZ+0x34850], R2 ;  /* 0x0348500200ff89a7 */ /* 0x0007e2000800003f */
[----:B------:R-:W-:-:S13]  /*212a0*/  PLOP3.LUT P0, PT, PT, PT, UP0, 0x80, 0x0 ;  /* 0x000000000000781c */ /* 0x000fda0003f0f008 */
[----:B---3--:R-:W-:Y:S05]  /*212b0*/  @P0 BRA `(.L_x_772) ;  /* 0x0000000000040947 */ /* 0x008fea0003800000 */
[----:B------:R-:W-:Y:S01]  /*212c0*/  BPT.TRAP 0x1 ;  /* 0x000000040000795c */ /* 0x000fe20000300000 */
.L_x_772:
[----:B------:R-:W3:Y:S01]  /*212d0*/  LDL R2, [R1+0x10] ;  /* 0x0000100001027983 */ /* 0x000ee20000100800 */
[----:B------:R-:W-:Y:S01]  /*212e0*/  BSSY B1, `(.L_x_773) ;  /* 0x0000004000017945 */ /* 0x000fe20003800000 */
[----:B---3--:R-:W-:-:S13]  /*212f0*/  LOP3.LUT P0, RZ, R2, 0x8, RZ, 0xc0, !PT ;  /* 0x0000000802ff7812 */ /* 0x008fda000780c0ff */
[----:B------:R-:W-:Y:S05]  /*21300*/  @P0 BRA `(.L_x_774) ;  /* 0x0000000000040947 */ /* 0x000fea0003800000 */
[----:B------:R-:W-:Y:S01]  /*21310*/  BPT.TRAP 0x1 ;  /* 0x000000040000795c */ /* 0x000fe20000300000 */
.L_x_774:
[----:B------:R-:W-:Y:S05]  /*21320*/  BSYNC B1 ;  /* 0x0000000000017941 */ /* 0x000fea0003800000 */
.L_x_773:
[----:B------:R-:W3:Y:S04]  /*21330*/  LDL.LU R3, [R1+0x20] ;  /* 0x0000200001037983 */ /* 0x000ee80000300800 */
[----:B------:R-:W3:Y:S01]  /*21340*/  LDL.LU R2, [R1+0x8] ;  /* 0x0000080001027983 */ /* 0x000ee20000300800 */
[----:B------:R-:W-:Y:S01]  /*21350*/  UIADD3 UR4, UP0, UR36, 0x470, URZ ;  /* 0x0000047024047890 */ /* 0x000fe2000ff1e03f */
[----:B------:R-:W-:Y:S01]  /*21360*/  PLOP3.LUT P0, PT, PT, PT, PT, 0x80, 0x0 ;  /* 0x000000000000781c */ /* 0x000fe20003f0f070 */
[----:B------:R-:W-:Y:S01]  /*21370*/  UMOV UR6, 0x0 ;  /* 0x0000000000067882 */ /* 0x000fe20000000000 */
[----:B------:R-:W-:Y:S01]  /*21380*/  IADD3 R0, R0, 0x34850, RZ ;  /* 0x0003485000007810 */ /* 0x000fe20007ffe0ff */
[----:B------:R-:W-:Y:S01]  /*21390*/  UIADD3.X UR5, URZ, UR37, URZ, UP0, !UPT ;  /* 0x000000253f057290 */ /* 0x000fe200087fe43f */
[----:B------:R-:W-:Y:S01]  /*213a0*/  UMOV UR7, 0x14f00000 ;  /* 0x14f0000000077882 */ /* 0x000fe20000000000 */
[----:B------:R-:W-:Y:S01]  /*213b0*/  UMOV UR10, URZ ;  /* 0x0000003f000a7c82 */ /* 0x000fe20008000000 */
[----:B---3--:R-:W-:-:S02]  /*213c0*/  IMAD R3, R2, 0x80, R3 ;  /* 0x0000008002037824 */ /* 0x008fc400078e0203 */
[----:B------:R-:W-:-:S04]  /*213d0*/  IMAD R2, R19, 0x8000, R18 ;  /* 0x0000800013027824 */ /* 0x000fc800078e0212 */
[----:B------:R-:W-:-:S07]  /*213e0*/  VIADD R4, R2, 0x400 ;  /* 0x0000040002047836 */ /* 0x000fce0000000000 */
.L_x_775:
        /* <DEDUP_REMOVED lines=15> */
.L_x_776:
        /* <DEDUP_REMOVED lines=10> */
.L_x_769:
[----:B------:R-:W-:Y:S05]  /*21580*/  BSYNC B0 ;  /* 0x0000000000007941 */ /* 0x000fea0003800000 */
.L_x_768:
[----:B------:R-:W3:Y:S01]  /*21590*/  LDL.LU R4, [R1+0x1c] ;  /* 0x00001c0001047983 */ /* 0x000ee20000300800 */
[----:B------:R-:W-:-:S04]  /*215a0*/  IADD3 R19, R19, 0x1, RZ ;  /* 0x0000000113137810 */ /* 0x000fc80007ffe0ff */
[----:B------:R-:W-:-:S04]  /*215b0*/  ISETP.NE.AND P0, PT, R19, 0x2, PT ;  /* 0x000000021300780c */ /* 0x000fc80003f05270 */
[----:B------:R-:W-:Y:S02]  /*215c0*/  SEL R0, RZ, 0x1, P0 ;  /* 0x00000001ff007807 */ /* 0x000fe40000000000 */
[----:B------:R-:W-:Y:S02]  /*215d0*/  SEL R19, R19, RZ, P0 ;  /* 0x000000ff13137207 */ /* 0x000fe40000000000 */
[----:B---3--:R-:W-:-:S05]  /*215e0*/  LOP3.LUT R4, R4, R0, RZ, 0x3c, !PT ;  /* 0x0000000004047212 */ /* 0x008fca00078e3cff */
[----:B------:R3:W-:Y:S02]  /*215f0*/  STL [R1+0x1c], R4 ;  /* 0x00001c0401007387 */ /* 0x0007e40000100800 */
.L_x_690:
[----:B------:R-:W-:Y:S05]  /*21600*/  BSYNC B7 ;  /* 0x0000000000077941 */ /* 0x000fea0003800000 */
.L_x_688:
[----:B------:R-:W4:Y:S02]  /*21610*/  LDL R9, [R1+0x10] ;  /* 0x0000100001097983 */ /* 0x000f240000100800 */
[----:B----4-:R-:W-:-:S13]  /*21620*/  LOP3.LUT P0, RZ, R9, 0x10, RZ, 0xc0, !PT ;  /* 0x0000001009ff7812 */ /* 0x010fda000780c0ff */
[----:B------:R-:W-:Y:S05]  /*21630*/  @!P0 BRA `(.L_x_777) ;  /* 0x00000000002c8947 */ /* 0x000fea0003800000 */
[----:B------:R-:W-:Y:S05]  /*21640*/  WARPSYNC.ALL ;  /* 0x0000000000007948 */ /* 0x000fea0003800000 */
[----:B------:R-:W4:Y:S08]  /*21650*/  S2UR UR5, SR_CgaCtaId ;  /* 0x00000000000579c3 */ /* 0x000f300000008800 */
[----:B------:R-:W-:Y:S06]  /*21660*/  BAR.SYNC.DEFER_BLOCKING 0x5, 0x180 ;  /* 0x0146000000007b1d */ /* 0x000fec0000010000 */
[----:B------:R-:W-:-:S02]  /*21670*/  UMOV UR4, 0x400 ;  /* 0x0000040000047882 */ /* 0x000fc40000000000 */
[----:B----4-:R-:W-:-:S06]  /*21680*/  ULEA UR4, UR5, UR4, 0x18 ;  /* 0x0000000405047291 */ /* 0x010fcc000f8ec03f */
[----:B------:R-:W-:-:S05]  /*21690*/  IMAD.U32 R18, RZ, RZ, UR4 ;  /* 0x00000004ff127e24 */ /* 0x000fca000f8e00ff */
[----:B0123--:R-:W0:Y:S04]  /*216a0*/  LDS.128 R4, [R18+0x348d0] ;  /* 0x0348d00012047984 */ /* 0x00fe280000000c00 */
[----:B0-----:R0:W-:Y:S04]  /*216b0*/  STL.64 [R1], R4 ;  /* 0x0000000401007387 */ /* 0x0011e80000100a00 */
[----:B------:R0:W-:Y:S01]  /*216c0*/  STL.64 [R1+0x8], R6 ;  /* 0x0000080601007387 */ /* 0x0001e20000100a00 */
[----:B------:R-:W-:Y:S06]  /*216d0*/  BAR.ARV 0x4, 0x180 ;  /* 0x0106000000007b1d */ /* 0x000fec0000002000 */
[----:B------:R-:W-:Y:S05]  /*216e0*/  BRA `(.L_x_778) ;  /* 0x0000000c001c7947 */ /* 0x000fea0003800000 */
.L_x_777:
[----:B------:R-:W4:Y:S01]  /*216f0*/  LDL R17, [R1+0x2c] ;  /* 0x00002c0001117983 */ /* 0x000f220000100800 */
[----:B------:R-:W-:Y:S01]  /*21700*/  UMOV UR4, 0xffffffff ;  /* 0xffffffff00047882 */ /* 0x000fe20000000000 */
[----:B----4-:R-:W-:Y:S02]  /*21710*/  ISETP.NE.AND P5, PT, R17, 0x1f, PT ;  /* 0x0000001f1100780c */ /* 0x010fe40003fa5270 */
[----:B------:R-:W-:Y:S11]  /*21720*/  BRA.DIV UR4, `(.L_x_779) ;  /* 0x0000002a04687947 */ /* 0x000ff6000b800000 */
[----:B0-----:R-:W1:Y:S01]  /*21730*/  LDL R3, [R1+0xc] ;  /* 0x00000c0001037983 */ /* 0x001e620000100800 */
[----:B------:R-:W-:-:S03]  /*21740*/  ULDC UR4, c[0x0][0xc3c] ;  /* 0x00030f0000047ab9 */ /* 0x000fc60000000800 */
[----:B------:R-:W4:Y:S01]  /*21750*/  LDL.LU R2, [R1] ;  /* 0x0000000001027983 */ /* 0x000f220000300800 */
[----:B------:R-:W-:Y:S01]  /*21760*/  LOP3.LUT P4, RZ, R9, 0x1, RZ, 0xc0, !PT ;  /* 0x0000000109ff7812 */ /* 0x000fe2000788c0ff */
[----:B-1----:R-:W-:Y:S01]  /*21770*/  IMAD.IADD R0, R3, 0x1, R17 ;  /* 0x0000000103007824 */ /* 0x002fe200078e0211 */
[----:B----4-:R-:W-:-:S04]  /*21780*/  MOV R9, R2 ;  /* 0x0000000200097202 */ /* 0x010fc80000000f00 */
[----:B------:R-:W-:-:S13]  /*21790*/  ISETP.GE.OR P0, PT, R0, UR4, !P5 ;  /* 0x0000000400007c0c */ /* 0x000fda000ef06670 */
[----:B------:R-:W0:Y:S08]  /*217a0*/  @!P0 LDC.64 R2, c[0x0][0xc80] ;  /* 0x00032000ff028b82 */ /* 0x000e300000000a00 */
[----:B------:R-:W1:Y:S01]  /*217b0*/  @!P0 LDC.64 R6, c[0x0][0xc78] ;  /* 0x00031e00ff068b82 */ /* 0x000e620000000a00 */
[----:B0-----:R-:W-:-:S05]  /*217c0*/  @!P0 IMAD.WIDE R2, R0, 0x4, R2 ;  /* 0x0000000400028825 */ /* 0x001fca00078e0202 */
[----:B------:R1:W4:Y:S02]  /*217d0*/  @!P0 LDG.E R8, desc[UR58][R2.64] ;  /* 0x0000003a02088981 */ /* 0x000324000c1e1900 */
[----:B-1----:R-:W-:-:S06]  /*217e0*/  @!P0 IMAD.WIDE R2, R0, 0x4, R6 ;  /* 0x0000000400028825 */ /* 0x002fcc00078e0206 */
[----:B------:R-:W5:Y:S01]  /*217f0*/  @!P0 LDG.E R2, desc[UR58][R2.64] ;  /* 0x0000003a02028981 */ /* 0x000f62000c1e1900 */
[----:B---3--:R-:W-:Y:S01]  /*21800*/  IMAD.MOV.U32 R4, RZ, RZ, RZ ;  /* 0x000000ffff047224 */ /* 0x008fe200078e00ff */
[----:B------:R-:W-:Y:S01]  /*21810*/  MOV R6, RZ ;  /* 0x000000ff00067202 */ /* 0x000fe20000000f00 */
[----:B------:R-:W-:Y:S01]  /*21820*/  IMAD.MOV.U32 R10, RZ, RZ, RZ ;  /* 0x000000ffff0a7224 */ /* 0x000fe200078e00ff */
[C---:B------:R-:W-:Y:S01]  /*21830*/  ISETP.GE.U32.AND P1, PT, R17.reuse, 0x4, PT ;  /* 0x000000041100780c */ /* 0x040fe20003f26070 */
[----:B--2---:R-:W-:Y:S01]  /*21840*/  SHFL.IDX PT, R5, R9, RZ, 0x1f ;  /* 0x00001fff09057589 */ /* 0x004fe200000e0000 */
[C---:B------:R-:W-:Y:S02]  /*21850*/  ISETP.GE.U32.AND P2, PT, R17.reuse, 0x8, PT ;  /* 0x000000081100780c */ /* 0x040fe40003f46070 */
[----:B------:R-:W-:Y:S01]  /*21860*/  ISETP.GE.U32.AND P3, PT, R17, 0x10, PT ;  /* 0x000000101100780c */ /* 0x000fe20003f66070 */
[----:B------:R-:W-:Y:S01]  /*21870*/  SHFL.IDX PT, R0, R9, 0x1, 0x1f ;  /* 0x00201f0009007f89 */ /* 0x000fe200000e0000 */
[----:B----4-:R-:W-:-:S02]  /*21880*/  @!P0 IMAD.MOV.U32 R4, RZ, RZ, R8 ;  /* 0x000000ffff048224 */ /* 0x010fc400078e0008 */
[----:B-----5:R-:W-:Y:S01]  /*21890*/  @!P0 IMAD.MOV.U32 R6, RZ, RZ, R2 ;  /* 0x000000ffff068224 */ /* 0x020fe200078e0002 */
[----:B------:R-:W-:-:S03]  /*218a0*/  ISETP.GE.U32.AND P0, PT, R17, 0x2, PT ;  /* 0x000000021100780c */ /* 0x000fc60003f06070 */
[----:B------:R-:W-:-:S05]  /*218b0*/  IMAD R2, R6, R4, RZ ;  /* 0x0000000406027224 */ /* 0x000fca00078e02ff */
        /* <DEDUP_REMOVED lines=15> */
[----:B------:R0:W1:Y:S02]  /*219b0*/  SHFL.IDX PT, R16, R7, 0x1f, 0x1f ;  /* 0x03e01f0007107f89 */ /* 0x00006400000e0000 */
.L_x_868:
[----:B------:R-:W-:Y:S02]  /*219c0*/  ULDC UR4, c[0x0][0xc38] ;  /* 0x00030e0000047ab9 */ /* 0x000fe40000000800 */
[----:B------:R-:W-:-:S04]  /*219d0*/  IMAD.U32 R2, RZ, RZ, UR4 ;  /* 0x00000004ff027e24 */ /* 0x000fc8000f8e00ff */
[----:B-1----:R-:W-:-:S05]  /*219e0*/  IMAD R16, R16, R2, RZ ;  /* 0x0000000210107224 */ /* 0x002fca00078e02ff */
[----:B------:R-:W-:-:S04]  /*219f0*/  IADD3 R0, R0, R16, RZ ;  /* 0x0000001000007210 */ /* 0x000fc80007ffe0ff */
[----:B------:R-:W-:-:S13]  /*21a00*/  ISETP.GT.AND P4, PT, R0, R5, PT ;  /* 0x000000050000720c */ /* 0x000fda0003f84270 */
[----:B------:R-:W-:Y:S05]  /*21a10*/  @P4 BRA `(.L_x_780) ;  /* 0x0000000000b04947 */ /* 0x000fea0003800000 */
.L_x_783:
[----:B------:R-:W2:Y:S01]  /*21a20*/  LDL.LU R3, [R1+0xc] ;  /* 0x00000c0001037983 */ /* 0x000ea20000300800 */
[----:B------:R-:W1:Y:S01]  /*21a30*/  LDC R2, c[0x0][0xc3c] ;  /* 0x00030f00ff027b82 */ /* 0x000e620000000800 */
[----:B--2---:R-:W-:-:S05]  /*21a40*/  VIADD R3, R3, 0x1f ;  /* 0x0000001f03037836 */ /* 0x004fca0000000000 */
[----:B-1----:R-:W-:-:S13]  /*21a50*/  ISETP.GE.AND P4, PT, R3, R2, PT ;  /* 0x000000020300720c */ /* 0x002fda0003f86270 */
[----:B------:R-:W-:Y:S05]  /*21a60*/  @P4 BRA `(.L_x_781) ;  /* 0x0000000400d84947 */ /* 0x000fea0003800000 */
[----:B------:R-:W2:Y:S04]  /*21a70*/  LDL R4, [R1+0x2c] ;  /* 0x00002c0001047983 */ /* 0x000ea80000100800 */
[----:B------:R1:W-:Y:S01]  /*21a80*/  STL [R1+0xc], R3 ;  /* 0x00000c0301007387 */ /* 0x0003e20000100800 */
[----:B--2---:R-:W-:Y:S01]  /*21a90*/  IMAD.IADD R6, R3, 0x1, R4 ;  /* 0x0000000103067824 */ /* 0x004fe200078e0204 */
[----:B------:R-:W-:-:S04]  /*21aa0*/  MOV R4, RZ ;  /* 0x000000ff00047202 */ /* 0x000fc80000000f00 */
[----:B------:R-:W-:-:S13]  /*21ab0*/  ISETP.GE.OR P4, PT, R6, R2, !P5 ;  /* 0x000000020600720c */ /* 0x000fda0006f86670 */
[----:B-1----:R-:W1:Y:S02]  /*21ac0*/  @!P4 LDC.64 R2, c[0x0][0xc80] ;  /* 0x00032000ff02cb82 */ /* 0x002e640000000a00 */
        /* <DEDUP_REMOVED lines=9> */
[----:B------:R-:W2:Y:S02]  /*21b60*/  LDL R3, [R1+0x10] ;  /* 0x0000100001037983 */ /* 0x000ea40000100800 */
[----:B--2---:R-:W-:Y:S02]  /*21b70*/  LOP3.LUT P4, RZ, R3, 0x1, RZ, 0xc0, !PT ;  /* 0x0000000103ff7812 */ /* 0x004fe4000788c0ff */
[----:B------:R-:W1:Y:S02]  /*21b80*/  SHFL.UP PT, R3, R2, 0x1, RZ ;  /* 0x0420000002037989 */ /* 0x000e6400000e00ff */
[----:B-1----:R-:W-:-:S05]  /*21b90*/  SEL R3, R3, RZ, P4 ;  /* 0x000000ff03037207 */ /* 0x002fca0002000000 */
[----:B------:R-:W-:-:S05]  /*21ba0*/  IMAD.IADD R2, R2, 0x1, R3 ;  /* 0x0000000102027824 */ /* 0x000fca00078e0203 */
        /* <DEDUP_REMOVED lines=10> */
[----:B-1----:R-:W-:-:S04]  /*21c50*/  SEL R3, R3, RZ, P3 ;  /* 0x000000ff03037207 */ /* 0x002fc80001800000 */
[----:B0-----:R-:W-:-:S05]  /*21c60*/  IADD3 R7, R2, R3, RZ ;  /* 0x0000000302077210 */ /* 0x001fca0007ffe0ff */
[----:B------:R0:W1:Y:S02]  /*21c70*/  SHFL.IDX PT, R16, R7, 0x1f, 0x1f ;  /* 0x03e01f0007107f89 */ /* 0x00006400000e0000 */
.L_x_876:
[----:B------:R-:W-:Y:S02]  /*21c80*/  ULDC UR4, c[0x0][0xc38] ;  /* 0x00030e0000047ab9 */ /* 0x000fe40000000800 */
[----:B------:R-:W-:-:S04]  /*21c90*/  IMAD.U32 R2, RZ, RZ, UR4 ;  /* 0x00000004ff027e24 */ /* 0x000fc8000f8e00ff */
[----:B-1----:R-:W-:-:S04]  /*21ca0*/  IMAD R16, R16, R2, RZ ;  /* 0x0000000210107224 */ /* 0x002fc800078e02ff */
[----:B------:R-:W-:-:S05]  /*21cb0*/  IMAD.IADD R0, R16, 0x1, R0 ;  /* 0x0000000110007824 */ /* 0x000fca00078e0200 */
[----:B------:R-:W-:-:S13]  /*21cc0*/  ISETP.GT.AND P4, PT, R0, R5, PT ;  /* 0x000000050000720c */ /* 0x000fda0003f84270 */
[----:B------:R-:W-:Y:S05]  /*21cd0*/  @!P4 BRA `(.L_x_783) ;  /* 0xfffffffc0050c947 */ /* 0x000fea000383ffff */
.L_x_780:
[----:B------:R-:W-:Y:S01]  /*21ce0*/  IADD3 R16, -R16, R0, RZ ;  /* 0x0000000010107210 */ /* 0x000fe20007ffe1ff */
[----:B------:R-:W-:-:S04]  /*21cf0*/  UMOV UR4, 0xffffffff ;  /* 0xffffffff00047882 */ /* 0x000fc80000000000 */
[----:B------:R-:W-:-:S05]  /*21d00*/  IMAD R0, R7, R2, R16 ;  /* 0x0000000207007224 */ /* 0x000fca00078e0210 */
[----:B------:R-:W-:Y:S01]  /*21d10*/  ISETP.GT.AND P6, PT, R0, R5, PT ;  /* 0x000000050000720c */ /* 0x000fe20003fc4270 */
[----:B------:R-:W-:-:S12]  /*21d20*/  BRA.DIV UR4, `(.L_x_784) ;  /* 0x0000002e04247947 */ /* 0x000fd8000b800000 */
[----:B------:R-:W-:-:S04]  /*21d30*/  VOTE.ANY R3, PT, !P6 ;  /* 0x0000000000037806 */ /* 0x000fc800070e0100 */
[----:B------:R-:W1:Y:S02]  /*21d40*/  POPC R0, R3 ;  /* 0x0000000300007309 */ /* 0x000e640000000000 */
[----:B-1----:R1:W2:Y:S04]  /*21d50*/  SHFL.IDX PT, R4, R4, R0, 0x1f ;  /* 0x00001f0004047589 */ /* 0x0022a800000e0000 */
[----:B------:R1:W3:Y:S02]  /*21d60*/  SHFL.IDX PT, R6, R6, R0, 0x1f ;  /* 0x00001f0006067589 */ /* 0x0002e400000e0000 */
.L_x_881:
[----:B------:R-:W-:-:S13]  /*21d70*/  ISETP.NE.AND P0, PT, R3, RZ, PT ;  /* 0x000000ff0300720c */ /* 0x000fda0003f05270 */
[----:B------:R-:W-:Y:S05]  /*21d80*/  @!P0 BRA `(.L_x_785) ;  /* 0x0000000000148947 */ /* 0x000fea0003800000 */
[----:B------:R-:W-:Y:S01]  /*21d90*/  UMOV UR4, 0xffffffff ;  /* 0xffffffff00047882 */ /* 0x000fe20000000000 */
[----:B------:R-:W-:Y:S02]  /*21da0*/  VIADD R12, R0, 0xffffffff ;  /* 0xffffffff000c7836 */ /* 0x000fe40000000000 */
[----:B------:R-:W-:Y:S05]  /*21db0*/  BRA.DIV UR4, `(.L_x_786) ;  /* 0x0000002e045c7947 */ /* 0x000fea000b800000 */
[----:B0-----:R0:W4:Y:S02]  /*21dc0*/  SHFL.IDX PT, R7, R7, R12, 0x1f ;  /* 0x00001f0c07077589 */ /* 0x00112400000e0000 */
.L_x_884:
[----:B----4-:R-:W-:-:S07]  /*21dd0*/  IMAD.MOV.U32 R10, RZ, RZ, R7 ;  /* 0x000000ffff0a7224 */ /* 0x010fce00078e0007 */
.L_x_785:
[----:B------:R-:W4:Y:S01]  /*21de0*/  LDL.LU R11, [R1+0xc] ;  /* 0x00000c00010b7983 */ /* 0x000f220000300800 */
[----:B--2---:R-:W-:Y:S01]  /*21df0*/  IABS R3, R4 ;  /* 0x0000000400037213 */ /* 0x004fe20000000000 */
[----:B------:R-:W-:Y:S02]  /*21e00*/  IMAD R2, R10, R2, R16 ;  /* 0x000000020a027224 */ /* 0x000fe400078e0210 */
[----:B------:R-:W-:Y:S01]  /*21e10*/  IMAD.MOV.U32 R8, RZ, RZ, RZ ;  /* 0x000000ffff087224 */ /* 0x000fe200078e00ff */
[----:B0-----:R-:W0:Y:S02]  /*21e20*/  I2F.RP R7, R3 ;  /* 0x0000000300077306 */ /* 0x001e240000209400 */
[----:B------:R-:W-:Y:S01]  /*21e30*/  IADD3 R5, R5, -R2, RZ ;  /* 0x8000000205057210 */ /* 0x000fe20007ffe0ff */
[----:B------:R2:W-:Y:S03]  /*21e40*/  STL [R1], R2 ;  /* 0x0000000201007387 */ /* 0x0005e60000100800 */
[----:B--2---:R-:W-:-:S02]  /*21e50*/  IABS R2, R5 ;  /* 0x0000000500027213 */ /* 0x004fc40000000000 */
[----:B0-----:R-:W0:Y:S02]  /*21e60*/  MUFU.RCP R7, R7 ;  /* 0x0000000700077308 */ /* 0x001e240000001000 */
[----:B0-----:R-:W-:-:S06]  /*21e70*/  IADD3 R7, R7, 0xffffffe, RZ ;  /* 0x0ffffffe07077810 */ /* 0x001fcc0007ffe0ff */
[----:B------:R-:W0:Y:S02]  /*21e80*/  F2I.FTZ.U32.TRUNC.NTZ R9, R7 ;  /* 0x0000000700097305 */ /* 0x000e24000021f000 */
[----:B0-----:R-:W-:-:S04]  /*21e90*/  IMAD.MOV R7, RZ, RZ, -R9 ;  /* 0x000000ffff077224 */ /* 0x001fc800078e0a09 */
[----:B------:R-:W-:-:S04]  /*21ea0*/  IMAD R7, R7, R3, RZ ;  /* 0x0000000307077224 */ /* 0x000fc800078e02ff */
[----:B------:R-:W-:Y:S01]  /*21eb0*/  IMAD.HI.U32 R7, R9, R7, R8 ;  /* 0x0000000709077227 */ /* 0x000fe200078e0008 */
[----:B------:R-:W-:-:S05]  /*21ec0*/  IABS R8, R4 ;  /* 0x0000000400087213 */ /* 0x000fca0000000000 */
[----:B------:R-:W-:Y:S02]  /*21ed0*/  IMAD.MOV R8, RZ, RZ, -R8 ;  /* 0x000000ffff087224 */ /* 0x000fe400078e0a08 */
[----:B------:R-:W-:-:S04]  /*21ee0*/  IMAD.HI.U32 R7, R7, R2, RZ ;  /* 0x0000000207077227 */ /* 0x000fc800078e00ff */
[----:B------:R-:W-:Y:S01]  /*21ef0*/  IMAD R2, R7, R8, R2 ;  /* 0x0000000807027224 */ /* 0x000fe200078e0202 */
[----:B---3--:R-:W-:-:S04]  /*21f00*/  IABS R8, R6 ;  /* 0x0000000600087213 */ /* 0x008fc80000000000 */
[----:B------:R-:W-:-:S13]  /*21f10*/  ISETP.GT.U32.AND P2, PT, R3, R2, PT ;  /* 0x000000020300720c */ /* 0x000fda0003f44070 */
[----:B------:R-:W-:Y:S01]  /*21f20*/  @!P2 IMAD.IADD R2, R2, 0x1, -R3 ;  /* 0x000000010202a824 */ /* 0x000fe200078e0a03 */
[----:B------:R-:W-:Y:S02]  /*21f30*/  @!P2 IADD3 R7, R7, 0x1, RZ ;  /* 0x000000010707a810 */ /* 0x000fe40007ffe0ff */
[----:B------:R-:W-:Y:S02]  /*21f40*/  ISETP.NE.AND P2, PT, R4, RZ, PT ;  /* 0x000000ff0400720c */ /* 0x000fe40003f45270 */
[----:B------:R-:W-:Y:S02]  /*21f50*/  ISETP.GE.U32.AND P0, PT, R2, R3, PT ;  /* 0x000000030200720c */ /* 0x000fe40003f06070 */
[----:B------:R-:W0:Y:S11]  /*21f60*/  I2F.RP R2, R8 ;  /* 0x0000000800027306 */ /* 0x000e360000209400 */
[----:B------:R-:W-:Y:S01]  /*21f70*/  @P0 VIADD R7, R7, 0x1 ;  /* 0x0000000107070836 */ /* 0x000fe20000000000 */
[----:B0-----:R-:W0:Y:S02]  /*21f80*/  MUFU.RCP R2, R2 ;  /* 0x0000000200027308 */ /* 0x001e240000001000 */
[----:B0-----:R-:W-:-:S06]  /*21f90*/  IADD3 R2, R2, 0xffffffe, RZ ;  /* 0x0ffffffe02027810 */ /* 0x001fcc0007ffe0ff */
[----:B------:R-:W0:Y:S02]  /*21fa0*/  F2I.FTZ.U32.TRUNC.NTZ R3, R2 ;  /* 0x0000000200037305 */ /* 0x000e24000021f000 */
[----:B0-----:R-:W-:-:S04]  /*21fb0*/  IMAD.MOV R2, RZ, RZ, -R3 ;  /* 0x000000ffff027224 */ /* 0x001fc800078e0a03 */
[----:B------:R-:W-:Y:S02]  /*21fc0*/  IMAD R9, R2, R8, RZ ;  /* 0x0000000802097224 */ /* 0x000fe400078e02ff */
[----:B------:R-:W-:-:S04]  /*21fd0*/  IMAD.MOV.U32 R2, RZ, RZ, RZ ;  /* 0x000000ffff027224 */ /* 0x000fc800078e00ff */
[----:B------:R-:W-:Y:S01]  /*21fe0*/  IMAD.HI.U32 R2, R3, R9, R2 ;  /* 0x0000000903027227 */ /* 0x000fe200078e0002 */
[----:B------:R-:W-:Y:S02]  /*21ff0*/  LOP3.LUT R3, R5, R4, RZ, 0x3c, !PT ;  /* 0x0000000405037212 */ /* 0x000fe400078e3cff */
[----:B------:R-:W-:Y:S02]  /*22000*/  IABS R9, R6 ;  /* 0x0000000600097213 */ /* 0x000fe40000000000 */
[----:B------:R-:W-:Y:S02]  /*22010*/  ISETP.GE.AND P1, PT, R3, RZ, PT ;  /* 0x000000ff0300720c */ /* 0x000fe40003f26270 */
[----:B------:R-:W-:-:S11]  /*22020*/  IADD3 R9, RZ, -R9, RZ ;  /* 0x80000009ff097210 */ /* 0x000fd60007ffe0ff */
[----:B------:R-:W-:Y:S01]  /*22030*/  @!P1 IMAD.MOV R7, RZ, RZ, -R7 ;  /* 0x000000ffff079224 */ /* 0x000fe200078e0a07 */
[----:B------:R-:W-:-:S04]  /*22040*/  @!P2 LOP3.LUT R7, RZ, R4, RZ, 0x33, !PT ;  /* 0x00000004ff07a212 */ /* 0x000fc800078e33ff */
[-C--:B------:R-:W-:Y:S01]  /*22050*/  IABS R3, R7.reuse ;  /* 0x0000000700037213 */ /* 0x080fe20000000000 */
[----:B------:R-:W-:-:S04]  /*22060*/  IMAD R4, R4, R7, RZ ;  /* 0x0000000704047224 */ /* 0x000fc800078e02ff */
[----:B------:R-:W-:-:S04]  /*22070*/  IMAD.HI.U32 R2, R2, R3, RZ ;  /* 0x0000000302027227 */ /* 0x000fc800078e00ff */
[----:B------:R-:W-:Y:S02]  /*22080*/  IMAD R3, R2, R9, R3 ;  /* 0x0000000902037224 */ /* 0x000fe400078e0203 */
[----:B------:R-:W-:-:S03]  /*22090*/  IMAD.IADD R4, R5, 0x1, -R4 ;  /* 0x0000000105047824 */ /* 0x000fc600078e0a04 */
[----:B------:R-:W-:-:S13]  /*220a0*/  ISETP.GT.U32.AND P2, PT, R8, R3, PT ;  /* 0x000000030800720c */ /* 0x000fda0003f44070 */
[----:B------:R-:W-:Y:S02]  /*220b0*/  @!P2 IMAD.IADD R3, R3, 0x1, -R8 ;  /* 0x000000010303a824 */ /* 0x000fe400078e0a08 */
[----:B------:R-:W-:Y:S01]  /*220c0*/  @!P2 VIADD R2, R2, 0x1 ;  /* 0x000000010202a836 */ /* 0x000fe20000000000 */
[----:B------:R-:W-:Y:S02]  /*220d0*/  ISETP.NE.AND P2, PT, R6, RZ, PT ;  /* 0x000000ff0600720c */ /* 0x000fe40003f45270 */
[----:B------:R-:W-:Y:S02]  /*220e0*/  ISETP.GE.U32.AND P0, PT, R3, R8, PT ;  /* 0x000000080300720c */ /* 0x000fe40003f06070 */
[----:B------:R-:W-:-:S04]  /*220f0*/  LOP3.LUT R3, R7, R6, RZ, 0x3c, !PT ;  /* 0x0000000607037212 */ /* 0x000fc800078e3cff */
[----:B------:R-:W-:-:S07]  /*22100*/  ISETP.GE.AND P1, PT, R3, RZ, PT ;  /* 0x000000ff0300720c */ /* 0x000fce0003f26270 */
[----:B------:R-:W-:-:S06]  /*22110*/  @P0 IADD3 R2, R2, 0x1, RZ ;  /* 0x0000000102020810 */ /* 0x000fcc0007ffe0ff */
[----:B------:R-:W-:Y:S01]  /*22120*/  @!P1 IMAD.MOV R2, RZ, RZ, -R2 ;  /* 0x000000ffff029224 */ /* 0x000fe200078e0a02 */
[----:B------:R-:W-:-:S05]  /*22130*/  @!P2 LOP3.LUT R2, RZ, R6, RZ, 0x33, !PT ;  /* 0x00000006ff02a212 */ /* 0x000fca00078e33ff */
[----:B------:R-:W-:Y:S01]  /*22140*/  IMAD.MOV R3, RZ, RZ, -R2 ;  /* 0x000000ffff037224 */ /* 0x000fe200078e0a02 */
[----:B------:R-:W-:-:S03]  /*22150*/  LEA R2, R6, R2, 0x18 ;  /* 0x0000000206027211 */ /* 0x000fc600078ec0ff */
[----:B------:R-:W-:Y:S02]  /*22160*/  IMAD R3, R6, R3, R7 ;  /* 0x0000000306037224 */ /* 0x000fe400078e0207 */
[----:B----4-:R-:W-:-:S03]  /*22170*/  IMAD.IADD R11, R0, 0x1, R11 ;  /* 0x00000001000b7824 */ /* 0x010fc600078e020b */
[----:B-1----:R-:W-:-:S05]  /*22180*/  LEA R0, R3, R2, 0x10 ;  /* 0x0000000203007211 */ /* 0x002fca00078e80ff */
[----:B------:R0:W-:Y:S04]  /*22190*/  STL [R1+0x8], R0 ;  /* 0x0000080001007387 */ /* 0x0001e80000100800 */
[----:B------:R0:W-:Y:S04]  /*221a0*/  STL [R1+0xc], R11 ;  /* 0x00000c0b01007387 */ /* 0x0001e80000100800 */
[----:B------:R0:W-:Y:S01]  /*221b0*/  STL [R1+0x4], R4 ;  /* 0x0000040401007387 */ /* 0x0001e20000100800 */
[----:B------:R-:W-:Y:S05]  /*221c0*/  BRA `(.L_x_787) ;  /* 0x0000000000287947 */ /* 0x000fea0003800000 */
.L_x_781:
[----:B------:R-:W-:Y:S01]  /*221d0*/  UMOV UR4, URZ ;  /* 0x0000003f00047c82 */ /* 0x000fe20008000000 */
[----:B------:R-:W-:Y:S01]  /*221e0*/  ULDC UR6, c[0x0][0xc3c] ;  /* 0x00030f0000067ab9 */ /* 0x000fe20000000800 */
[----:B------:R-:W-:Y:S01]  /*221f0*/  UMOV UR5, URZ ;  /* 0x0000003f00057c82 */ /* 0x000fe20008000000 */
[----:B------:R-:W-:Y:S01]  /*22200*/  IMAD.U32 R3, RZ, RZ, UR4 ;  /* 0x00000004ff037e24 */ /* 0x000fe2000f8e00ff */
[----:B------:R-:W-:Y:S01]  /*22210*/  MOV R0, UR6 ;  /* 0x0000000600007c02 */ /* 0x000fe20008000f00 */
[----:B------:R-:W-:Y:S01]  /*22220*/  IMAD.U32 R2, RZ, RZ, UR5 ;  /* 0x00000005ff027e24 */ /* 0x000fe2000f8e00ff */
[----:B------:R1:W-:Y:S04]  /*22230*/  STL [R1], R5 ;  /* 0x0000000501007387 */ /* 0x0003e80000100800 */
[----:B------:R1:W-:Y:S04]  /*22240*/  STL [R1+0x4], R3 ;  /* 0x0000040301007387 */ /* 0x0003e80000100800 */
[----:B------:R1:W-:Y:S04]  /*22250*/  STL [R1+0xc], R0 ;  /* 0x00000c0001007387 */ /* 0x0003e80000100800 */
[----:B------:R1:W-:Y:S02]  /*22260*/  STL [R1+0x8], R2 ;  /* 0x0000080201007387 */ /* 0x0003e40000100800 */
.L_x_787:
[----:B01----:R-:W2:Y:S04]  /*22270*/  LDL R0, [R1+0x2c] ;  /* 0x00002c0001007983 */ /* 0x003ea80000100800 */
[----:B------:R-:W3:Y:S04]  /*22280*/  LDL R2, [R1+0xc] ;  /* 0x00000c0001027983 */ /* 0x000ee80000100800 */
[----:B------:R-:W4:Y:S04]  /*22290*/  LDL R3, [R1+0x8] ;  /* 0x0000080001037983 */ /* 0x000f280000100800 */
[----:B------:R-:W5:Y:S04]  /*222a0*/  LDL R4, [R1] ;  /* 0x0000000001047983 */ /* 0x000f680000100800 */
[----:B------:R-:W5:Y:S01]  /*222b0*/  LDL R5, [R1+0x4] ;  /* 0x0000040001057983 */ /* 0x000f620000100800 */
[----:B------:R-:W-:Y:S05]  /*222c0*/  WARPSYNC.ALL ;  /* 0x0000000000007948 */ /* 0x000fea0003800000 */
[----:B------:R-:W-:Y:S01]  /*222d0*/  BAR.SYNC.DEFER_BLOCKING 0x4, 0x180 ;  /* 0x0106000000007b1d */ /* 0x000fe20000010000 */
[----:B--2---:R-:W-:-:S13]  /*222e0*/  ISETP.NE.AND P0, PT, R0, RZ, PT ;  /* 0x000000ff0000720c */ /* 0x004fda0003f05270 */
[----:B------:R-:W0:Y:S01]  /*222f0*/  @!P0 S2R R0, SR_CgaCtaId ;  /* 0x0000000000008919 */ /* 0x000e220000008800 */
[----:B---3--:R-:W-:Y:S01]  /*22300*/  IMAD.MOV.U32 R7, RZ, RZ, R2 ;  /* 0x000000ffff077224 */ /* 0x008fe200078e0002 */
[----:B------:R-:W-:Y:S01]  /*22310*/  @!P0 MOV R2, 0x400 ;  /* 0x0000040000028802 */ /* 0x000fe20000000f00 */
[----:B----4-:R-:W-:-:S03]  /*22320*/  IMAD.MOV.U32 R6, RZ, RZ, R3 ;  /* 0x000000ffff067224 */ /* 0x010fc600078e0003 */
[----:B0-----:R-:W-:-:S05]  /*22330*/  @!P0 LEA R18, R0, R2, 0x18 ;  /* 0x0000000200128211 */ /* 0x001fca00078ec0ff */
[----:B-----5:R1:W-:Y:S01]  /*22340*/  @!P0 STS.128 [R18+0x348d0], R4 ;  /* 0x0348d00412008388 */ /* 0x0203e20000000c00 */
[----:B------:R-:W-:Y:S06]  /*22350*/  BAR.ARV 0x5, 0x180 ;  /* 0x0146000000007b1d */ /* 0x000fec0000002000 */
.L_x_778:
[----:B------:R-:W2:Y:S01]  /*22360*/  LDL R0, [R1+0xc] ;  /* 0x00000c0001007983 */ /* 0x000ea20000100800 */
[----:B------:R-:W-:Y:S02]  /*22370*/  ULDC UR4, c[0x0][0xc3c] ;  /* 0x00030f0000047ab9 */ /* 0x000fe40000000800 */
[----:B--2---:R-:W-:-:S13]  /*22380*/  ISETP.GE.AND P0, PT, R0, UR4, PT ;  /* 0x0000000400007c0c */ /* 0x004fda000bf06270 */
[----:B------:R-:W-:Y:S05]  /*22390*/  @!P0 BRA `(.L_x_788) ;  /* 0xffffff90006c8947 */ /* 0x000fea000383ffff */
[----:B------:R-:W-:Y:S05]  /*223a0*/  BSYNC B8 ;  /* 0x0000000000087941 */ /* 0x000fea0003800000 */
.L_x_642:
[----:B--2---:R-:W2:Y:S01]  /*223b0*/  LDL.LU R0, [R1+0x64] ;  /* 0x0000640001007983 */ /* 0x004ea20000300800 */
[----:B------:R-:W-:Y:S01]  /*223c0*/  BSSY B0, `(.L_x_789) ;  /* 0x000000b000007945 */ /* 0x000fe20003800000 */
[----:B01----:R-:W0:Y:S01]  /*223d0*/  S2R R5, SR_CgaCtaId ;  /* 0x0000000000057919 */ /* 0x003e220000008800 */
[----:B--2---:R-:W-:-:S04]  /*223e0*/  IADD3 R0, R0, 0x1, RZ ;  /* 0x0000000100007810 */ /* 0x004fc80007ffe0ff */
        /* <DEDUP_REMOVED lines=8> */
.L_x_885:
[----:B------:R-:W-:Y:S05]  /*22470*/  BSYNC B0 ;  /* 0x0000000000007941 */ /* 0x000fea0003800000 */
.L_x_789:
[----:B------:R-:W-:-:S03]  /*22480*/  UMOV UR4, 0xffffffff ;  /* 0xffffffff00047882 */ /* 0x000fc60000000000 */
[----:B------:R-:W-:Y:S05]  /*22490*/  BRA.DIV UR4, `(.L_x_791) ;  /* 0x0000002604e07947 */ /* 0x000fea000b800000 */
[----:B------:R-:W1:Y:S02]  /*224a0*/  S2R R2, SR_TID.X ;  /* 0x0000000000027919 */ /* 0x000e640000002100 */
[----:B-1----:R-:W-:-:S04]  /*224b0*/  SHF.R.U32.HI R2, RZ, 0x5, R2 ;  /* 0x00000005ff027819 */ /* 0x002fc80000011602 */
[----:B------:R-:W-:-:S05]  /*224c0*/  LOP3.LUT R2, R2, 0x3, RZ, 0xc0, !PT ;  /* 0x0000000302027812 */ /* 0x000fca00078ec0ff */
[----:B------:R1:W2:Y:S02]  /*224d0*/  SHFL.IDX PT, R14, R2, RZ, 0x1f ;  /* 0x00001fff020e7589 */ /* 0x0002a400000e0000 */
.L_x_888:
[----:B--2---:R-:W-:-:S13]  /*224e0*/  ISETP.NE.AND P0, PT, R14, RZ, PT ;  /* 0x000000ff0e00720c */ /* 0x004fda0003f05270 */
[----:B------:R-:W-:Y:S05]  /*224f0*/  @P0 BRA `(.L_x_422) ;  /* 0x0000000000940947 */ /* 0x000fea0003800000 */
[----:B------:R-:W-:-:S03]  /*22500*/  UMOV UR4, 0xffffffff ;  /* 0xffffffff00047882 */ /* 0x000fc60000000000 */
[----:B------:R-:W-:Y:S05]  /*22510*/  BRA.DIV UR4, `(.L_x_792) ;  /* 0x0000002604f47947 */ /* 0x000fea000b800000 */
[----:B------:R-:W-:-:S13]  /*22520*/  ELECT P6, URZ, PT ;  /* 0x00000000003f782f */ /* 0x000fda00038c0000 */
.L_x_891:
[----:B------:R-:W-:Y:S05]  /*22530*/  @!P6 BRA `(.L_x_422) ;  /* 0x000000000084e947 */ /* 0x000fea0003800000 */
[----:B-1----:R-:W2:Y:S02]  /*22540*/  LDL R2, [R1+0x8c] ;  /* 0x00008c0001027983 */ /* 0x002ea40000100800 */
[----:B--2---:R-:W-:-:S13]  /*22550*/  R2UR UR4, R2 ;  /* 0x00000000020472ca */ /* 0x004fda00000e0000 */
[----:B------:R-:W-:-:S06]  /*22560*/  ULOP3.LUT UR4, UR4, 0x2, URZ, 0xfc, !UPT ;  /* 0x0000000204047892 */ /* 0x000fcc000f8efc3f */
[----:B------:R-:W-:-:S05]  /*22570*/  IMAD.U32 R2, RZ, RZ, UR4 ;  /* 0x00000004ff027e24 */ /* 0x000fca000f8e00ff */
[----:B------:R-:W-:-:S13]  /*22580*/  ISETP.NE.AND P2, PT, R2, 0x3, PT ;  /* 0x000000030200780c */ /* 0x000fda0003f45270 */
[----:B------:R-:W-:Y:S05]  /*22590*/  @!P2 BRA `(.L_x_793) ;  /* 0x000000000004a947 */ /* 0x000fea0003800000 */
[----:B------:R-:W-:Y:S01]  /*225a0*/  BPT.TRAP 0x1 ;  /* 0x000000040000795c */ /* 0x000fe20000300000 */
.L_x_793:
[----:B------:R-:W2:Y:S01]  /*225b0*/  LDL.LU R7, [R1+0x1c] ;  /* 0x00001c0001077983 */ /* 0x000ea20000300800 */
[----:B------:R-:W-:Y:S01]  /*225c0*/  IADD3 R2, R0, 0x34840, RZ ;  /* 0x0003484000027810 */ /* 0x000fe20007ffe0ff */
[----:B0-----:R-:W-:-:S04]  /*225d0*/  VIADD R3, R19, 0x1 ;  /* 0x0000000113037836 */ /* 0x001fc80000000000 */
[----:B------:R-:W-:Y:S01]  /*225e0*/  IMAD R6, R19, 0x8, R2 ;  /* 0x0000000813067824 */ /* 0x000fe200078e0202 */
[----:B------:R-:W-:-:S04]  /*225f0*/  ISETP.NE.AND P1, PT, R3, 0x2, PT ;  /* 0x000000020300780c */ /* 0x000fc80003f25270 */
[----:B------:R-:W-:Y:S02]  /*22600*/  SEL R4, RZ, 0x1, P1 ;  /* 0x00000001ff047807 */ /* 0x000fe40000800000 */
[----:B------:R-:W-:Y:S02]  /*22610*/  SEL R3, R3, RZ, P1 ;  /* 0x000000ff03037207 */ /* 0x000fe40000800000 */
[C---:B--2---:R-:W-:Y:S02]  /*22620*/  SHF.L.U32 R5, R7.reuse, 0x1f, RZ ;  /* 0x0000001f07057819 */ /* 0x044fe400000006ff */
[----:B------:R-:W-:Y:S02]  /*22630*/  LOP3.LUT R4, R7, R4, RZ, 0x3c, !PT ;  /* 0x0000000407047212 */ /* 0x000fe400078e3cff */
[----:B------:R-:W0:Y:S01]  /*22640*/  SYNCS.PHASECHK.TRANS64.TRYWAIT P0, [R6+URZ], R5 ;  /* 0x00000005060075a7 */ /* 0x000e22000800017f */
[----:B------:R-:W-:Y:S02]  /*22650*/  LEA R7, R3, R2, 0x3 ;  /* 0x0000000203077211 */ /* 0x000fe400078e18ff */
[----:B------:R-:W-:Y:S01]  /*22660*/  SHF.L.U32 R2, R4, 0x1f, RZ ;  /* 0x0000001f04027819 */ /* 0x000fe200000006ff */
[----:B0-----:R-:W-:Y:S06]  /*22670*/  @!P0 BRA `(.L_x_794) ;  /* 0x0000002400bc8947 */ /* 0x001fec0003800000 */
.L_x_892:
[----:B------:R-:W1:Y:S02]  /*22680*/  SYNCS.PHASECHK.TRANS64.TRYWAIT P0, [R7+URZ], R2 ;  /* 0x00000002070075a7 */ /* 0x000e64000800017f */
[----:B-1----:R-:W-:Y:S05]  /*22690*/  @!P0 BRA `(.L_x_795) ;  /* 0x0000002400c88947 */ /* 0x002fea0003800000 */
.L_x_893:
[----:B------:R-:W-:Y:S05]  /*226a0*/  @!P2 BRA `(.L_x_796) ;  /* 0x000000000004a947 */ /* 0x000fea0003800000 */
[----:B------:R-:W-:Y:S01]  /*226b0*/  BPT.TRAP 0x1 ;  /* 0x000000040000795c */ /* 0x000fe20000300000 */
.L_x_796:
[----:B------:R-:W-:-:S04]  /*226c0*/  VIADD R0, R0, 0x34860 ;  /* 0x0003486000007836 */ /* 0x000fc80000000000 */
[----:B------:R-:W-:-:S04]  /*226d0*/  IMAD R4, R19, 0x8, R0 ;  /* 0x0000000813047824 */ /* 0x000fc800078e0200 */
[----:B------:R-:W2:Y:S02]  /*226e0*/  SYNCS.PHASECHK.TRANS64.TRYWAIT P0, [R4+URZ], R5 ;  /* 0x00000005040075a7 */ /* 0x000ea4000800017f */
[----:B--2---:R-:W-:Y:S05]  /*226f0*/  @!P0 BRA `(.L_x_797) ;  /* 0x0000002400c48947 */ /* 0x004fea0003800000 */
.L_x_894:
[----:B------:R-:W-:-:S07]  /*22700*/  LEA R3, R3, R0, 0x3 ;  /* 0x0000000003037211 */ /* 0x000fce00078e18ff */
.L_x_798:
[----:B---3--:R3:W4:Y:S02]  /*22710*/  SYNCS.PHASECHK.TRANS64.TRYWAIT P0, [R3+URZ], R2 ;  /* 0x00000002030075a7 */ /* 0x008724000800017f */
[----:B----4-:R-:W-:Y:S05]  /*22720*/  @!P0 NANOSLEEP.SYNCS 0x989680 ;  /* 0x009896800000895d */ /* 0x010fea0003900000 */
[----:B------:R-:W4:Y:S02]  /*22730*/  @!P0 SYNCS.PHASECHK.TRANS64 P0, [R3+URZ], R2 ;  /* 0x00000002030085a7 */ /* 0x000f24000800007f */
[----:B----4-:R-:W-:Y:S05]  /*22740*/  @!P0 BRA `(.L_x_798) ;  /* 0xfffffffc00f08947 */ /* 0x010fea000383ffff */
.L_x_422:
[----:B------:R-:W-:Y:S05]  /*22750*/  BSYNC B9 ;  /* 0x0000000000097941 */ /* 0x000fea0003800000 */
.L_x_419:
[----:B------:R-:W-:Y:S05]  /*22760*/  EXIT ;  /* 0x000000000000794d */ /* 0x000fea0003800000 */
.L_x_442:
[----:B0-----:R0:W1:Y:S02]  /*22770*/  SYNCS.PHASECHK.TRANS64.TRYWAIT P5, [R101+URZ+0x34890], R102 ;  /* 0x03489066650075a7 */ /* 0x00106400080a017f */
[----:B-1----:R-:W-:Y:S05]  /*22780*/  @!P5 NANOSLEEP.SYNCS 0x989680 ;  /* 0x009896800000d95d */ /* 0x002fea0003900000 */
[----:B------:R-:W1:Y:S02]  /*22790*/  @!P5 SYNCS.PHASECHK.TRANS64 P5, [R101+URZ+0x34890], R102 ;  /* 0x034890666500d5a7 */ /* 0x000e6400080a007f */
[----:B-1----:R-:W-:Y:S05]  /*227a0*/  @!P5 BRA `(.L_x_442) ;  /* 0xfffffffc00f0d947 */ /* 0x002fea000383ffff */
[----:B------:R-:W-:Y:S05]  /*227b0*/  BRA `(.L_x_799) ;  /* 0xfffffe1400207947 */ /* 0x000fea000383ffff */
.L_x_496:
[----:B-1----:R1:W2:Y:S02]  /*227c0*/  SYNCS.PHASECHK.TRANS64.TRYWAIT P5, [R101+URZ+0x34890], R102 ;  /* 0x03489066650075a7 */ /* 0x0022a400080a017f */
[----:B--2---:R-:W-:Y:S05]  /*227d0*/  @!P5 NANOSLEEP.SYNCS 0x989680 ;  /* 0x009896800000d95d */ /* 0x004fea0003900000 */
[----:B------:R-:W2:Y:S02]  /*227e0*/  @!P5 SYNCS.PHASECHK.TRANS64 P5, [R101+URZ+0x34890], R102 ;  /* 0x034890666500d5a7 */ /* 0x000ea400080a007f */
[----:B--2---:R-:W-:Y:S05]  /*227f0*/  @!P5 BRA `(.L_x_496) ;  /* 0xfffffffc00f0d947 */ /* 0x004fea000383ffff */
[----:B------:R-:W-:Y:S05]  /*22800*/  BRA `(.L_x_800) ;  /* 0xfffffe4400d87947 */ /* 0x000fea000383ffff */
.L_x_521:
[----:B0-----:R0:W1:Y:S02]  /*22810*/  SYNCS.PHASECHK.TRANS64.TRYWAIT P3, [R101+URZ+0x34890], R102 ;  /* 0x03489066650075a7 */ /* 0x001064000806017f */
[----:B-1----:R-:W-:Y:S05]  /*22820*/  @!P3 NANOSLEEP.SYNCS 0x989680 ;  /* 0x009896800000b95d */ /* 0x002fea0003900000 */
[----:B------:R-:W1:Y:S02]  /*22830*/  @!P3 SYNCS.PHASECHK.TRANS64 P3, [R101+URZ+0x34890], R102 ;  /* 0x034890666500b5a7 */ /* 0x000e64000806007f */
[----:B-1----:R-:W-:Y:S05]  /*22840*/  @!P3 BRA `(.L_x_521) ;  /* 0xfffffffc00f0b947 */ /* 0x002fea000383ffff */
[----:B------:R-:W-:Y:S05]  /*22850*/  BRA `(.L_x_801) ;  /* 0xfffffe7800047947 */ /* 0x000fea000383ffff */
.L_x_527:
[----:B-1----:R1:W2:Y:S02]  /*22860*/  SYNCS.PHASECHK.TRANS64.TRYWAIT P2, [R101+URZ+0x348b0], R102 ;  /* 0x0348b066650075a7 */ /* 0x0022a4000804017f */
[----:B--2---:R-:W-:Y:S05]  /*22870*/  @!P2 NANOSLEEP.SYNCS 0x989680 ;  /* 0x009896800000a95d */ /* 0x004fea0003900000 */
[----:B------:R-:W2:Y:S02]  /*22880*/  @!P2 SYNCS.PHASECHK.TRANS64 P2, [R101+URZ+0x348b0], R102 ;  /* 0x0348b0666500a5a7 */ /* 0x000ea4000804007f */
[----:B--2---:R-:W-:Y:S05]  /*22890*/  @!P2 BRA `(.L_x_527) ;  /* 0xfffffffc00f0a947 */ /* 0x004fea000383ffff */
[----:B------:R-:W-:Y:S05]  /*228a0*/  BRA `(.L_x_802) ;  /* 0xfffffe7c00007947 */ /* 0x000fea000383ffff */
.L_x_547:
[----:B------:R-:W-:Y:S01]  /*228b0*/  BSSY B1, `(.L_x_803) ;  /* 0x0000008000017945 */ /* 0x000fe20003800000 */
[----:B------:R-:W-:Y:S01]  /*228c0*/  IMAD.MOV.U32 R13, RZ, RZ, R42 ;  /* 0x000000ffff0d7224 */ /* 0x000fe200078e002a */
[----:B------:R-:W-:Y:S01]  /*228d0*/  MOV R11, 0x1c1f ;  /* 0x00001c1f000b7802 */ /* 0x000fe20000000f00 */
[----:B------:R-:W-:Y:S02]  /*228e0*/  IMAD.MOV.U32 R12, RZ, RZ, RZ ;  /* 0x000000ffff0c7224 */ /* 0x000fe400078e00ff */
[----:B------:R-:W-:-:S07]  /*228f0*/  IMAD.MOV.U32 R15, RZ, RZ, -0x1 ;  /* 0xffffffffff0f7424 */ /* 0x000fce00078e00ff */
[----:B------:R-:W-:Y:S05]  /*22900*/  WARPSYNC.COLLECTIVE R15, `(.L_x_804) ;  /* 0x000000000f087348 */ /* 0x000fea0003c00000 */
[----:B------:R0:W1:Y:S02]  /*22910*/  SHFL.IDX P6, R14, R13, R12, R11 ;  /* 0x0000000c0d0e7389 */ /* 0x00006400000c000b */
[----:B01----:R-:W-:Y:S01]  /*22920*/  ENDCOLLECTIVE ;  /* 0x000000000000791b */ /* 0x003fe20003800000 */
.L_x_804:
[----:B------:R-:W-:Y:S05]  /*22930*/  BSYNC B1 ;  /* 0x0000000000017941 */ /* 0x000fea0003800000 */
.L_x_803:
[----:B------:R-:W-:Y:S01]  /*22940*/  MOV R13, R37 ;  /* 0x00000025000d7202 */ /* 0x000fe20000000f00 */
[----:B------:R-:W-:Y:S01]  /*22950*/  IMAD.MOV.U32 R12, RZ, RZ, RZ ;  /* 0x000000ffff0c7224 */ /* 0x000fe200078e00ff */
[----:B------:R-:W-:Y:S01]  /*22960*/  MOV R15, 0xffffffff ;  /* 0xffffffff000f7802 */ /* 0x000fe20000000f00 */
[----:B------:R-:W-:Y:S02]  /*22970*/  IMAD.MOV.U32 R11, RZ, RZ, 0x1c1f ;  /* 0x00001c1fff0b7424 */ /* 0x000fe400078e00ff */
[----:B------:R-:W-:-:S07]  /*22980*/  IMAD.MOV.U32 R42, RZ, RZ, R14 ;  /* 0x000000ffff2a7224 */ /* 0x000fce00078e000e */
[----:B------:R-:W-:Y:S05]  /*22990*/  WARPSYNC.COLLECTIVE R15, `(.L_x_805) ;  /* 0x000000000f087348 */ /* 0x000fea0003c00000 */
[----:B------:R0:W1:Y:S02]  /*229a0*/  SHFL.IDX P6, R14, R13, R12, R11 ;  /* 0x0000000c0d0e7389 */ /* 0x00006400000c000b */
[----:B01----:R-:W-:Y:S01]  /*229b0*/  ENDCOLLECTIVE ;  /* 0x000000000000791b */ /* 0x003fe20003800000 */
.L_x_805:
[----:B------:R-:W-:Y:S02]  /*229c0*/  IMAD.MOV.U32 R13, RZ, RZ, R44 ;  /* 0x000000ffff0d7224 */ /* 0x000fe400078e002c */
[----:B------:R-:W-:-:S07]  /*229d0*/  IMAD.MOV.U32 R37, RZ, RZ, R14 ;  /* 0x000000ffff257224 */ /* 0x000fce00078e000e */
[----:B------:R-:W-:Y:S05]  /*229e0*/  WARPSYNC.COLLECTIVE R15, `(.L_x_806) ;  /* 0x000000000f087348 */ /* 0x000fea0003c00000 */
[----:B------:R0:W1:Y:S02]  /*229f0*/  SHFL.IDX P6, R14, R13, R12, R11 ;  /* 0x0000000c0d0e7389 */ /* 0x00006400000c000b */
[----:B01----:R-:W-:Y:S01]  /*22a00*/  ENDCOLLECTIVE ;  /* 0x000000000000791b */ /* 0x003fe20003800000 */
.L_x_806:
[----:B------:R-:W-:Y:S01]  /*22a10*/  IMAD.MOV.U32 R13, RZ, RZ, R24 ;  /* 0x000000ffff0d7224 */ /* 0x000fe200078e0018 */
[----:B------:R-:W-:-:S07]  /*22a20*/  MOV R44, R14 ;  /* 0x0000000e002c7202 */ /* 0x000fce0000000f00 */
[----:B------:R-:W-:Y:S05]  /*22a30*/  WARPSYNC.COLLECTIVE R15, `(.L_x_807) ;  /* 0x000000000f087348 */ /* 0x000fea0003c00000 */
[----:B------:R0:W1:Y:S02]  /*22a40*/  SHFL.IDX P6, R14, R13, R12, R11 ;  /* 0x0000000c0d0e7389 */ /* 0x00006400000c000b */
[----:B01----:R-:W-:Y:S01]  /*22a50*/  ENDCOLLECTIVE ;  /* 0x000000000000791b */ /* 0x003fe20003800000 */
.L_x_807:
[----:B------:R-:W-:Y:S01]  /*22a60*/  IMAD.MOV.U32 R41, RZ, RZ, R14 ;  /* 0x000000ffff297224 */ /* 0x000fe200078e000e */
[----:B------:R-:W-:Y:S06]  /*22a70*/  BRA `(.L_x_808) ;  /* 0xfffffe88007c7947 */ /* 0x000fec000383ffff */
.L_x_551:
[----:B0-----:R0:W1:Y:S02]  /*22a80*/  SYNCS.PHASECHK.TRANS64.TRYWAIT P0, [R2+URZ+0x34800], R5 ;  /* 0x03480005020075a7 */ /* 0x001064000800017f */
[----:B-1----:R-:W-:Y:S05]  /*22a90*/  @!P0 NANOSLEEP.SYNCS 0x989680 ;  /* 0x009896800000895d */ /* 0x002fea0003900000 */
[----:B------:R-:W1:Y:S02]  /*22aa0*/  @!P0 SYNCS.PHASECHK.TRANS64 P0, [R2+URZ+0x34800], R5 ;  /* 0x03480005020085a7 */ /* 0x000e64000800007f */
[----:B-1----:R-:W-:Y:S05]  /*22ab0*/  @!P0 BRA `(.L_x_551) ;  /* 0xfffffffc00f08947 */ /* 0x002fea000383ffff */
[----:B------:R-:W-:Y:S05]  /*22ac0*/  BRA `(.L_x_809) ;  /* 0xfffffe94000c7947 */ /* 0x000fea000383ffff */
.L_x_575:
[----:B------:R-:W-:Y:S01]  /*22ad0*/  BSSY B1, `(.L_x_810) ;  /* 0x0000008000017945 */ /* 0x000fe20003800000 */
[----:B------:R-:W-:Y:S01]  /*22ae0*/  MOV R13, R42 ;  /* 0x0000002a000d7202 */ /* 0x000fe20000000f00 */
[----:B------:R-:W-:Y:S01]  /*22af0*/  IMAD.MOV.U32 R12, RZ, RZ, RZ ;  /* 0x000000ffff0c7224 */ /* 0x000fe200078e00ff */
[----:B------:R-:W-:Y:S01]  /*22b00*/  MOV R15, 0xffffffff ;  /* 0xffffffff000f7802 */ /* 0x000fe20000000f00 */
[----:B------:R-:W-:-:S07]  /*22b10*/  IMAD.MOV.U32 R11, RZ, RZ, 0x1c1f ;  /* 0x00001c1fff0b7424 */ /* 0x000fce00078e00ff */
[----:B------:R-:W-:Y:S05]  /*22b20*/  WARPSYNC.COLLECTIVE R15, `(.L_x_811) ;  /* 0x000000000f087348 */ /* 0x000fea0003c00000 */
[----:B------:R0:W1:Y:S02]  /*22b30*/  SHFL.IDX P6, R14, R13, R12, R11 ;  /* 0x0000000c0d0e7389 */ /* 0x00006400000c000b */
[----:B01----:R-:W-:Y:S01]  /*22b40*/  ENDCOLLECTIVE ;  /* 0x000000000000791b */ /* 0x003fe20003800000 */
.L_x_811:
[----:B------:R-:W-:Y:S05]  /*22b50*/  BSYNC B1 ;  /* 0x0000000000017941 */ /* 0x000fea0003800000 */
.L_x_810:
[----:B------:R-:W-:Y:S01]  /*22b60*/  IMAD.MOV.U32 R13, RZ, RZ, R37 ;  /* 0x000000ffff0d7224 */ /* 0x000fe200078e0025 */
[----:B------:R-:W-:Y:S01]  /*22b70*/  MOV R12, RZ ;  /* 0x000000ff000c7202 */ /* 0x000fe20000000f00 */
[----:B------:R-:W-:Y:S02]  /*22b80*/  IMAD.MOV.U32 R11, RZ, RZ, 0x1c1f ;  /* 0x00001c1fff0b7424 */ /* 0x000fe400078e00ff */
[----:B------:R-:W-:Y:S02]  /*22b90*/  IMAD.MOV.U32 R15, RZ, RZ, -0x1 ;  /* 0xffffffffff0f7424 */ /* 0x000fe400078e00ff */
[----:B------:R-:W-:-:S07]  /*22ba0*/  IMAD.MOV.U32 R41, RZ, RZ, R14 ;  /* 0x000000ffff297224 */ /* 0x000fce00078e000e */
[----:B------:R-:W-:Y:S05]  /*22bb0*/  WARPSYNC.COLLECTIVE R15, `(.L_x_812) ;  /* 0x000000000f087348 */ /* 0x000fea0003c00000 */
[----:B------:R0:W1:Y:S02]  /*22bc0*/  SHFL.IDX P6, R14, R13, R12, R11 ;  /* 0x0000000c0d0e7389 */ /* 0x00006400000c000b */
[----:B01----:R-:W-:Y:S01]  /*22bd0*/  ENDCOLLECTIVE ;  /* 0x000000000000791b */ /* 0x003fe20003800000 */
.L_x_812:
[----:B------:R-:W-:Y:S01]  /*22be0*/  IMAD.MOV.U32 R13, RZ, RZ, R44 ;  /* 0x000000ffff0d7224 */ /* 0x000fe200078e002c */
[----:B------:R-:W-:-:S07]  /*22bf0*/  MOV R40, R14 ;  /* 0x0000000e00287202 */ /* 0x000fce0000000f00 */
[----:B------:R-:W-:Y:S05]  /*22c00*/  WARPSYNC.COLLECTIVE R15, `(.L_x_813) ;  /* 0x000000000f087348 */ /* 0x000fea0003c00000 */
[----:B------:R0:W1:Y:S02]  /*22c10*/  SHFL.IDX P6, R14, R13, R12, R11 ;  /* 0x0000000c0d0e7389 */ /* 0x00006400000c000b */
[----:B01----:R-:W-:Y:S01]  /*22c20*/  ENDCOLLECTIVE ;  /* 0x000000000000791b */ /* 0x003fe20003800000 */
.L_x_813:
[----:B------:R-:W-:Y:S01]  /*22c30*/  MOV R13, R24 ;  /* 0x00000018000d7202 */ /* 0x000fe20000000f00 */
[----:B------:R-:W-:-:S07]  /*22c40*/  IMAD.MOV.U32 R21, RZ, RZ, R14 ;  /* 0x000000ffff157224 */ /* 0x000fce00078e000e */
[----:B------:R-:W-:Y:S05]  /*22c50*/  WARPSYNC.COLLECTIVE R15, `(.L_x_814) ;  /* 0x000000000f087348 */ /* 0x000fea0003c00000 */
[----:B------:R0:W1:Y:S02]  /*22c60*/  SHFL.IDX P6, R14, R13, R12, R11 ;  /* 0x0000000c0d0e7389 */ /* 0x00006400000c000b */
[----:B01----:R-:W-:Y:S01]  /*22c70*/  ENDCOLLECTIVE ;  /* 0x000000000000791b */ /* 0x003fe20003800000 */
.L_x_814:
[----:B------:R-:W-:Y:S01]  /*22c80*/  IMAD.MOV.U32 R20, RZ, RZ, R14 ;  /* 0x000000ffff147224 */ /* 0x000fe200078e000e */
[----:B------:R-:W-:Y:S06]  /*22c90*/  BRA `(.L_x_815) ;  /* 0xfffffeb000a87947 */ /* 0x000fec000383ffff */
.L_x_579:
[----:B0-----:R0:W1:Y:S02]  /*22ca0*/  SYNCS.PHASECHK.TRANS64.TRYWAIT P0, [R2+URZ+0x34800], R5 ;  /* 0x03480005020075a7 */ /* 0x001064000800017f */
[----:B-1----:R-:W-:Y:S05]  /*22cb0*/  @!P0 NANOSLEEP.SYNCS 0x989680 ;  /* 0x009896800000895d */ /* 0x002fea0003900000 */
[----:B------:R-:W1:Y:S02]  /*22cc0*/  @!P0 SYNCS.PHASECHK.TRANS64 P0, [R2+URZ+0x34800], R5 ;  /* 0x03480005020085a7 */ /* 0x000e64000800007f */
[----:B-1----:R-:W-:Y:S05]  /*22cd0*/  @!P0 BRA `(.L_x_579) ;  /* 0xfffffffc00f08947 */ /* 0x002fea000383ffff */
[----:B------:R-:W-:Y:S05]  /*22ce0*/  BRA `(.L_x_816) ;  /* 0xfffffeb800a07947 */ /* 0x000fea000383ffff */
.L_x_593:
[----:B-1----:R1:W2:Y:S02]  /*22cf0*/  SYNCS.PHASECHK.TRANS64.TRYWAIT P2, [R0+URZ+0x34830], R3 ;  /* 0x03483003000075a7 */ /* 0x0022a4000804017f */
[----:B--2---:R-:W-:Y:S05]  /*22d00*/  @!P2 NANOSLEEP.SYNCS 0x989680 ;  /* 0x009896800000a95d */ /* 0x004fea0003900000 */
[----:B------:R-:W2:Y:S02]  /*22d10*/  @!P2 SYNCS.PHASECHK.TRANS64 P2, [R0+URZ+0x34830], R3 ;  /* 0x034830030000a5a7 */ /* 0x000ea4000804007f */
[----:B--2---:R-:W-:Y:S05]  /*22d20*/  @!P2 BRA `(.L_x_593) ;  /* 0xfffffffc00f0a947 */ /* 0x004fea000383ffff */
[----:B------:R-:W-:Y:S05]  /*22d30*/  BRA `(.L_x_592) ;  /* 0xfffffedc00b87947 */ /* 0x000fea000383ffff */
.L_x_600:
[----:B-1----:R1:W2:Y:S02]  /*22d40*/  SYNCS.PHASECHK.TRANS64.TRYWAIT P2, [R12+URZ+0x34830], R9 ;  /* 0x034830090c0075a7 */ /* 0x0022a4000804017f */
[----:B--2---:R-:W-:Y:S05]  /*22d50*/  @!P2 NANOSLEEP.SYNCS 0x989680 ;  /* 0x009896800000a95d */ /* 0x004fea0003900000 */
[----:B------:R-:W2:Y:S02]  /*22d60*/  @!P2 SYNCS.PHASECHK.TRANS64 P2, [R12+URZ+0x34830], R9 ;  /* 0x034830090c00a5a7 */ /* 0x000ea4000804007f */
[----:B--2---:R-:W-:Y:S05]  /*22d70*/  @!P2 BRA `(.L_x_600) ;  /* 0xfffffffc00f0a947 */ /* 0x004fea000383ffff */
[----:B------:R-:W-:Y:S05]  /*22d80*/  BRA `(.L_x_599) ;  /* 0xffffff1000387947 */ /* 0x000fea000383ffff */
.L_x_605:
[----:B-1----:R1:W2:Y:S02]  /*22d90*/  SYNCS.PHASECHK.TRANS64.TRYWAIT P2, [R13+URZ+0x34850], R7 ;  /* 0x034850070d0075a7 */ /* 0x0022a4000804017f */
[----:B--2---:R-:W-:Y:S05]  /*22da0*/  @!P2 NANOSLEEP.SYNCS 0x989680 ;  /* 0x009896800000a95d */ /* 0x004fea0003900000 */
[----:B------:R-:W2:Y:S02]  /*22db0*/  @!P2 SYNCS.PHASECHK.TRANS64 P2, [R13+URZ+0x34850], R7 ;  /* 0x034850070d00a5a7 */ /* 0x000ea4000804007f */
[----:B--2---:R-:W-:Y:S05]  /*22dc0*/  @!P2 BRA `(.L_x_605) ;  /* 0xfffffffc00f0a947 */ /* 0x004fea000383ffff */
[----:B------:R-:W-:Y:S05]  /*22dd0*/  BRA `(.L_x_604) ;  /* 0xffffff1800f47947 */ /* 0x000fea000383ffff */
.L_x_611:
[----:B-1----:R1:W2:Y:S02]  /*22de0*/  SYNCS.PHASECHK.TRANS64.TRYWAIT P0, [R6+URZ+0x34850], R5 ;  /* 0x03485005060075a7 */ /* 0x0022a4000800017f */
[----:B--2---:R-:W-:Y:S05]  /*22df0*/  @!P0 NANOSLEEP.SYNCS 0x989680 ;  /* 0x009896800000895d */ /* 0x004fea0003900000 */
[----:B------:R-:W2:Y:S02]  /*22e00*/  @!P0 SYNCS.PHASECHK.TRANS64 P0, [R6+URZ+0x34850], R5 ;  /* 0x03485005060085a7 */ /* 0x000ea4000800007f */
[----:B--2---:R-:W-:Y:S05]  /*22e10*/  @!P0 BRA `(.L_x_611) ;  /* 0xfffffffc00f08947 */ /* 0x004fea000383ffff */
[----:B------:R-:W-:Y:S05]  /*22e20*/  BRA `(.L_x_610) ;  /* 0xffffff4000147947 */ /* 0x000fea000383ffff */
.L_x_650:
[----:B0-----:R-:W0:Y:S01]  /*22e30*/  S2R R3, SR_TID.X ;  /* 0x0000000000037919 */ /* 0x001e220000002100 */
[----:B------:R-:W-:Y:S01]  /*22e40*/  BSSY B1, `(.L_x_817) ;  /* 0x000000a000017945 */ /* 0x000fe20003800000 */
[----:B------:R-:W-:Y:S01]  /*22e50*/  MOV R12, RZ ;  /* 0x000000ff000c7202 */ /* 0x000fe20000000f00 */
[----:B------:R-:W-:Y:S02]  /*22e60*/  IMAD.MOV.U32 R11, RZ, RZ, 0x1f ;  /* 0x0000001fff0b7424 */ /* 0x000fe400078e00ff */
[----:B------:R-:W-:Y:S01]  /*22e70*/  IMAD.MOV.U32 R15, RZ, RZ, -0x1 ;  /* 0xffffffffff0f7424 */ /* 0x000fe200078e00ff */
[----:B0-----:R-:W-:-:S04]  /*22e80*/  SHF.R.U32.HI R3, RZ, 0x5, R3 ;  /* 0x00000005ff037819 */ /* 0x001fc80000011603 */
[----:B------:R-:W-:-:S05]  /*22e90*/  LOP3.LUT R3, R3, 0x3, RZ, 0xc0, !PT ;  /* 0x0000000303037812 */ /* 0x000fca00078ec0ff */
[----:B------:R-:W-:-:S07]  /*22ea0*/  IMAD.MOV.U32 R13, RZ, RZ, R3 ;  /* 0x000000ffff0d7224 */ /* 0x000fce00078e0003 */
[----:B------:R-:W-:Y:S05]  /*22eb0*/  WARPSYNC.COLLECTIVE R15, `(.L_x_818) ;  /* 0x000000000f087348 */ /* 0x000fea0003c00000 */
[----:B------:R0:W1:Y:S02]  /*22ec0*/  SHFL.IDX P6, R14, R13, R12, R11 ;  /* 0x0000000c0d0e7389 */ /* 0x00006400000c000b */
[----:B01----:R-:W-:Y:S01]  /*22ed0*/  ENDCOLLECTIVE ;  /* 0x000000000000791b */ /* 0x003fe20003800000 */
.L_x_818:
[----:B------:R-:W-:Y:S05]  /*22ee0*/  BSYNC B1 ;  /* 0x0000000000017941 */ /* 0x000fea0003800000 */
.L_x_817:
[----:B------:R-:W-:Y:S05]  /*22ef0*/  BRA `(.L_x_819) ;  /* 0xffffff90001c7947 */ /* 0x000fea000383ffff */
.L_x_652:
[----:B------:R-:W-:Y:S01]  /*22f00*/  BSSY B1, `(.L_x_820) ;  /* 0x0000006000017945 */ /* 0x000fe20003800000 */
[----:B------:R-:W-:-:S07]  /*22f10*/  MOV R15, 0xffffffff ;  /* 0xffffffff000f7802 */ /* 0x000fce0000000f00 */
[----:B01----:R-:W-:Y:S05]  /*22f20*/  WARPSYNC.COLLECTIVE R15, `(.L_x_821) ;  /* 0x000000000f0c7348 */ /* 0x003fea0003c00000 */
[----:B------:R-:W-:Y:S02]  /*22f30*/  ELECT P6, UR62, PT ;  /* 0x00000000003e782f */ /* 0x000fe400038c0000 */
[----:B------:R-:W-:Y:S01]  /*22f40*/  MOV R14, UR62 ;  /* 0x0000003e000e7c02 */ /* 0x000fe20008000f00 */
[----:B01----:R-:W-:Y:S10]  /*22f50*/  ENDCOLLECTIVE ;  /* 0x000000000000791b */ /* 0x003ff40003800000 */
.L_x_821:
[----:B------:R-:W-:Y:S05]  /*22f60*/  BSYNC B1 ;  /* 0x0000000000017941 */ /* 0x000fea0003800000 */
.L_x_820:
[----:B------:R-:W-:Y:S01]  /*22f70*/  PLOP3.LUT P2, PT, P6, PT, PT, 0x80, 0x0 ;  /* 0x000000000000781c */ /* 0x000fe2000374f070 */
[----:B------:R-:W-:-:S12]  /*22f80*/  BRA `(.L_x_651) ;  /* 0xffffff9000107947 */ /* 0x000fd8000383ffff */
.L_x_654:
[----:B0-----:R0:W1:Y:S02]  /*22f90*/  SYNCS.PHASECHK.TRANS64.TRYWAIT P0, [R18+URZ+0x34820], R2 ;  /* 0x03482002120075a7 */ /* 0x001064000800017f */
[----:B-1----:R-:W-:Y:S05]  /*22fa0*/  @!P0 NANOSLEEP.SYNCS 0x989680 ;  /* 0x009896800000895d */ /* 0x002fea0003900000 */
[----:B------:R-:W1:Y:S02]  /*22fb0*/  @!P0 SYNCS.PHASECHK.TRANS64 P0, [R18+URZ+0x34820], R2 ;  /* 0x03482002120085a7 */ /* 0x000e64000800007f */
[----:B-1----:R-:W-:Y:S05]  /*22fc0*/  @!P0 BRA `(.L_x_654) ;  /* 0xfffffffc00f08947 */ /* 0x002fea000383ffff */
[----:B------:R-:W-:Y:S05]  /*22fd0*/  BRA `(.L_x_822) ;  /* 0xffffff9000207947 */ /* 0x000fea000383ffff */
.L_x_658:
[----:B-1----:R1:W2:Y:S02]  /*22fe0*/  SYNCS.PHASECHK.TRANS64.TRYWAIT P0, [R5+URZ+0x348a0], R8 ;  /* 0x0348a008050075a7 */ /* 0x0022a4000800017f */
[----:B--2---:R-:W-:Y:S05]  /*22ff0*/  @!P0 NANOSLEEP.SYNCS 0x989680 ;  /* 0x009896800000895d */ /* 0x004fea0003900000 */
[----:B------:R-:W2:Y:S02]  /*23000*/  @!P0 SYNCS.PHASECHK.TRANS64 P0, [R5+URZ+0x348a0], R8 ;  /* 0x0348a008050085a7 */ /* 0x000ea4000800007f */
[----:B--2---:R-:W-:Y:S05]  /*23010*/  @!P0 BRA `(.L_x_658) ;  /* 0xfffffffc00f08947 */ /* 0x004fea000383ffff */
[----:B------:R-:W-:Y:S05]  /*23020*/  BRA `(.L_x_823) ;  /* 0xffffff9000407947 */ /* 0x000fea000383ffff */
.L_x_665:
[----:B0-----:R0:W2:Y:S02]  /*23030*/  SYNCS.PHASECHK.TRANS64.TRYWAIT P0, [R5+URZ+0x348c0], R8 ;  /* 0x0348c008050075a7 */ /* 0x0010a4000800017f */
[----:B--2---:R-:W-:Y:S05]  /*23040*/  @!P0 NANOSLEEP.SYNCS 0x989680 ;  /* 0x009896800000895d */ /* 0x004fea0003900000 */
[----:B------:R-:W2:Y:S02]  /*23050*/  @!P0 SYNCS.PHASECHK.TRANS64 P0, [R5+URZ+0x348c0], R8 ;  /* 0x0348c008050085a7 */ /* 0x000ea4000800007f */
[----:B--2---:R-:W-:Y:S05]  /*23060*/  @!P0 BRA `(.L_x_665) ;  /* 0xfffffffc00f08947 */ /* 0x004fea000383ffff */
[----:B------:R-:W-:Y:S05]  /*23070*/  BRA `(.L_x_824) ;  /* 0xffffff9400387947 */ /* 0x000fea000383ffff */
.L_x_673:
[----:B0-----:R0:W1:Y:S02]  /*23080*/  SYNCS.PHASECHK.TRANS64.TRYWAIT P0, [R6+URZ+0x348a0], R5 ;  /* 0x0348a005060075a7 */ /* 0x001064000800017f */
[----:B-1----:R-:W-:Y:S05]  /*23090*/  @!P0 NANOSLEEP.SYNCS 0x989680 ;  /* 0x009896800000895d */ /* 0x002fea0003900000 */
[----:B------:R-:W1:Y:S02]  /*230a0*/  @!P0 SYNCS.PHASECHK.TRANS64 P0, [R6+URZ+0x348a0], R5 ;  /* 0x0348a005060085a7 */ /* 0x000e64000800007f */
[----:B-1----:R-:W-:Y:S05]  /*230b0*/  @!P0 BRA `(.L_x_673) ;  /* 0xfffffffc00f08947 */ /* 0x002fea000383ffff */
[----:B------:R-:W-:Y:S05]  /*230c0*/  BRA `(.L_x_825) ;  /* 0xffffff9800507947 */ /* 0x000fea000383ffff */
.L_x_680:
[----:B-1----:R1:W2:Y:S02]  /*230d0*/  SYNCS.PHASECHK.TRANS64.TRYWAIT P0, [R6+URZ+0x348c0], R5 ;  /* 0x0348c005060075a7 */ /* 0x0022a4000800017f */
[----:B--2---:R-:W-:Y:S05]  /*230e0*/  @!P0 NANOSLEEP.SYNCS 0x989680 ;  /* 0x009896800000895d */ /* 0x004fea0003900000 */
[----:B------:R-:W2:Y:S02]  /*230f0*/  @!P0 SYNCS.PHASECHK.TRANS64 P0, [R6+URZ+0x348c0], R5 ;  /* 0x0348c005060085a7 */ /* 0x000ea4000800007f */
[----:B--2---:R-:W-:Y:S05]  /*23100*/  @!P0 BRA `(.L_x_680) ;  /* 0xfffffffc00f08947 */ /* 0x004fea000383ffff */
[----:B------:R-:W-:Y:S05]  /*23110*/  BRA `(.L_x_826) ;  /* 0xffffff9c00507947 */ /* 0x000fea000383ffff */
.L_x_696:
[----:B------:R-:W0:Y:S01]  /*23120*/  S2R R4, SR_TID.X ;  /* 0x0000000000047919 */ /* 0x000e220000002100 */
[----:B------:R-:W-:Y:S01]  /*23130*/  BSSY B0, `(.L_x_827) ;  /* 0x000000a000007945 */ /* 0x000fe20003800000 */
[----:B------:R-:W-:Y:S01]  /*23140*/  IMAD.MOV.U32 R12, RZ, RZ, RZ ;  /* 0x000000ffff0c7224 */ /* 0x000fe200078e00ff */
[----:B------:R-:W-:Y:S01]  /*23150*/  MOV R11, 0x1f ;  /* 0x0000001f000b7802 */ /* 0x000fe20000000f00 */
[----:B------:R-:W-:Y:S01]  /*23160*/  IMAD.MOV.U32 R15, RZ, RZ, -0x1 ;  /* 0xffffffffff0f7424 */ /* 0x000fe200078e00ff */
[----:B0-----:R-:W-:-:S04]  /*23170*/  SHF.R.U32.HI R4, RZ, 0x5, R4 ;  /* 0x00000005ff047819 */ /* 0x001fc80000011604 */
[----:B------:R-:W-:-:S05]  /*23180*/  LOP3.LUT R4, R4, 0x3, RZ, 0xc0, !PT ;  /* 0x0000000304047812 */ /* 0x000fca00078ec0ff */
[----:B------:R-:W-:-:S07]  /*23190*/  IMAD.MOV.U32 R13, RZ, RZ, R4 ;  /* 0x000000ffff0d7224 */ /* 0x000fce00078e0004 */
[----:B------:R-:W-:Y:S05]  /*231a0*/  WARPSYNC.COLLECTIVE R15, `(.L_x_828) ;  /* 0x000000000f087348 */ /* 0x000fea0003c00000 */
[----:B------:R0:W1:Y:S02]  /*231b0*/  SHFL.IDX P6, R14, R13, R12, R11 ;  /* 0x0000000c0d0e7389 */ /* 0x00006400000c000b */
[----:B01----:R-:W-:Y:S01]  /*231c0*/  ENDCOLLECTIVE ;  /* 0x000000000000791b */ /* 0x003fe20003800000 */
.L_x_828:
[----:B------:R-:W-:Y:S05]  /*231d0*/  BSYNC B0 ;  /* 0x0000000000007941 */ /* 0x000fea0003800000 */
.L_x_827:
[----:B------:R-:W-:Y:S05]  /*231e0*/  BRA `(.L_x_829) ;  /* 0xffffffa8005c7947 */ /* 0x000fea000383ffff */
.L_x_698:
[----:B------:R-:W-:Y:S01]  /*231f0*/  BSSY B0, `(.L_x_830) ;  /* 0x0000006000007945 */ /* 0x000fe20003800000 */
[----:B------:R-:W-:-:S07]  /*23200*/  IMAD.MOV.U32 R15, RZ, RZ, -0x1 ;  /* 0xffffffffff0f7424 */ /* 0x000fce00078e00ff */
[----:B0-----:R-:W-:Y:S05]  /*23210*/  WARPSYNC.COLLECTIVE R15, `(.L_x_831) ;  /* 0x000000000f0c7348 */ /* 0x001fea0003c00000 */
[----:B------:R-:W-:Y:S02]  /*23220*/  ELECT P6, UR62, PT ;  /* 0x00000000003e782f */ /* 0x000fe400038c0000 */
[----:B------:R-:W-:Y:S01]  /*23230*/  MOV R14, UR62 ;  /* 0x0000003e000e7c02 */ /* 0x000fe20008000f00 */
[----:B0-----:R-:W-:Y:S10]  /*23240*/  ENDCOLLECTIVE ;  /* 0x000000000000791b */ /* 0x001ff40003800000 */
.L_x_831:
[----:B------:R-:W-:Y:S05]  /*23250*/  BSYNC B0 ;  /* 0x0000000000007941 */ /* 0x000fea0003800000 */
.L_x_830:
[----:B------:R-:W-:Y:S05]  /*23260*/  BRA `(.L_x_832) ;  /* 0xffffffa800687947 */ /* 0x000fea000383ffff */
.L_x_700:
[----:B0-----:R0:W1:Y:S02]  /*23270*/  SYNCS.PHASECHK.TRANS64.TRYWAIT P0, [R0+URZ+0x34840], R2 ;  /* 0x03484002000075a7 */ /* 0x001064000800017f */
[----:B-1----:R-:W-:Y:S05]  /*23280*/  @!P0 NANOSLEEP.SYNCS 0x989680 ;  /* 0x009896800000895d */ /* 0x002fea0003900000 */
[----:B------:R-:W1:Y:S02]  /*23290*/  @!P0 SYNCS.PHASECHK.TRANS64 P0, [R0+URZ+0x34840], R2 ;  /* 0x03484002000085a7 */ /* 0x000e64000800007f */
[----:B-1----:R-:W-:Y:S05]  /*232a0*/  @!P0 BRA `(.L_x_700) ;  /* 0xfffffffc00f08947 */ /* 0x002fea000383ffff */
[----:B------:R-:W-:Y:S05]  /*232b0*/  BRA `(.L_x_833) ;  /* 0xffffffa800c87947 */ /* 0x000fea000383ffff */
.L_x_704:
[----:B------:R0:W5:Y:S01]  /*232c0*/  LDL.LU R10, [R1+0x5c] ;  /* 0x00005c00010a7983 */ /* 0x0001620000300800 */
[----:B------:R-:W-:Y:S01]  /*232d0*/  MOV R13, R3 ;  /* 0x00000003000d7202 */ /* 0x000fe20000000f00 */
[----:B------:R-:W-:Y:S01]  /*232e0*/  IMAD.MOV.U32 R12, RZ, RZ, RZ ;  /* 0x000000ffff0c7224 */ /* 0x000fe200078e00ff */
[----:B------:R-:W-:Y:S01]  /*232f0*/  MOV R15, 0xffffffff ;  /* 0xffffffff000f7802 */ /* 0x000fe20000000f00 */
[----:B------:R-:W1:Y:S01]  /*23300*/  S2R R7, SR_TID.X ;  /* 0x0000000000077919 */ /* 0x000e620000002100 */
[----:B------:R-:W-:-:S07]  /*23310*/  IMAD.MOV.U32 R11, RZ, RZ, 0x181f ;  /* 0x0000181fff0b7424 */ /* 0x000fce00078e00ff */
[----:B01---5:R-:W-:Y:S05]  /*23320*/  WARPSYNC.COLLECTIVE R15, `(.L_x_834) ;  /* 0x000000000f087348 */ /* 0x023fea0003c00000 */
[----:B------:R2:W3:Y:S02]  /*23330*/  SHFL.IDX P6, R14, R13, R12, R11 ;  /* 0x0000000c0d0e7389 */ /* 0x0004e400000c000b */
[----:B0123-5:R-:W-:Y:S01]  /*23340*/  ENDCOLLECTIVE ;  /* 0x000000000000791b */ /* 0x02ffe20003800000 */
.L_x_834:
[----:B------:R-:W-:Y:S02]  /*23350*/  IMAD.MOV.U32 R13, RZ, RZ, R4 ;  /* 0x000000ffff0d7224 */ /* 0x000fe400078e0004 */
[----:B------:R-:W-:-:S07]  /*23360*/  IMAD.MOV.U32 R6, RZ, RZ, R14 ;  /* 0x000000ffff067224 */ /* 0x000fce00078e000e */
[----:B------:R-:W-:Y:S05]  /*23370*/  WARPSYNC.COLLECTIVE R15, `(.L_x_835) ;  /* 0x000000000f087348 */ /* 0x000fea0003c00000 */
[----:B------:R0:W1:Y:S02]  /*23380*/  SHFL.IDX P6, R14, R13, R12, R11 ;  /* 0x0000000c0d0e7389 */ /* 0x00006400000c000b */
[----:B01----:R-:W-:Y:S01]  /*23390*/  ENDCOLLECTIVE ;  /* 0x000000000000791b */ /* 0x003fe20003800000 */
.L_x_835:
[----:B------:R-:W-:-:S04]  /*233a0*/  LOP3.LUT R7, R7, 0x7f, RZ, 0xc0, !PT ;  /* 0x0000007f07077812 */ /* 0x000fc800078ec0ff */
[----:B------:R-:W-:Y:S01]  /*233b0*/  SHF.R.U32.HI R0, RZ, 0x3, R7 ;  /* 0x00000003ff007819 */ /* 0x000fe20000011607 */
[----:B------:R-:W-:Y:S02]  /*233c0*/  IMAD R2, R10, R8, RZ ;  /* 0x000000080a027224 */ /* 0x000fe400078e02ff */
[----:B------:R0:W5:Y:S02]  /*233d0*/  LDL R10, [R1+0x30] ;  /* 0x00003000010a7983 */ /* 0x0001640000100800 */
[----:B------:R-:W-:Y:S01]  /*233e0*/  IMAD.IADD R0, R0, 0x1, R5 ;  /* 0x0000000100007824 */ /* 0x000fe200078e0205 */
[----:B------:R-:W-:Y:S01]  /*233f0*/  MOV R7, R14 ;  /* 0x0000000e00077202 */ /* 0x000fe20000000f00 */
[----:B------:R-:W-:Y:S02]  /*23400*/  IMAD.MOV.U32 R13, RZ, RZ, R3 ;  /* 0x000000ffff0d7224 */ /* 0x000fe400078e0003 */
[----:B------:R-:W-:Y:S01]  /*23410*/  IMAD.MOV.U32 R12, RZ, RZ, 0x1 ;  /* 0x00000001ff0c7424 */ /* 0x000fe200078e00ff */
[----:B------:R-:W-:-:S02]  /*23420*/  ISETP.GE.AND P2, PT, R0, R2, PT ;  /* 0x000000020000720c */ /* 0x000fc40003f46270 */
[----:B0-----:R-:W-:-:S11]  /*23430*/  IADD3 R5, R0, 0x10, RZ ;  /* 0x0000001000057810 */ /* 0x001fd60007ffe0ff */
[----:B-----5:R-:W-:Y:S05]  /*23440*/  WARPSYNC.COLLECTIVE R15, `(.L_x_836) ;  /* 0x000000000f087348 */ /* 0x020fea0003c00000 */
[----:B------:R0:W1:Y:S02]  /*23450*/  SHFL.IDX P6, R14, R13, R12, R11 ;  /* 0x0000000c0d0e7389 */ /* 0x00006400000c000b */
[----:B01---5:R-:W-:Y:S01]  /*23460*/  ENDCOLLECTIVE ;  /* 0x000000000000791b */ /* 0x023fe20003800000 */
.L_x_836:
[----:B------:R-:W-:-:S05]  /*23470*/  @!P2 LEA R7, P4, R9, R7, 0x1 ;  /* 0x000000070907a211 */ /* 0x000fca00078808ff */
[----:B------:R-:W-:Y:S02]  /*23480*/  @!P2 IMAD.X R6, RZ, RZ, R6, P4 ;  /* 0x000000ffff06a224 */ /* 0x000fe400020e0606 */
[----:B------:R-:W-:-:S03]  /*23490*/  IMAD.MOV.U32 R13, RZ, RZ, R4 ;  /* 0x000000ffff0d7224 */ /* 0x000fc600078e0004 */
[----:B------:R-:W-:-:S04]  /*234a0*/  @!P2 LOP3.LUT R7, R7, R6, RZ, 0x3c, !PT ;  /* 0x000000060707a212 */ /* 0x000fc800078e3cff */
[----:B------:R-:W-:-:S04]  /*234b0*/  @!P2 LOP3.LUT R6, R7, R6, RZ, 0x3c, !PT ;  /* 0x000000060706a212 */ /* 0x000fc800078e3cff */
[----:B------:R-:W-:-:S05]  /*234c0*/  @!P2 LOP3.LUT R7, R7, R6, RZ, 0x3c, !PT ;  /* 0x000000060707a212 */ /* 0x000fca00078e3cff */
[----:B------:R-:W-:Y:S01]  /*234d0*/  @!PT LDS RZ, [RZ] ;  /* 0x00000000fffff984 */ /* 0x000fe20000000800 */
[----:B------:R-:W-:Y:S01]  /*234e0*/  @!PT LDS RZ, [RZ] ;  /* 0x00000000fffff984 */ /* 0x000fe20000000800 */
[----:B------:R-:W-:Y:S01]  /*234f0*/  @!PT LDS RZ, [RZ] ;  /* 0x00000000fffff984 */ /* 0x000fe20000000800 */
[----:B------:R-:W-:Y:S04]  /*23500*/  @!P2 LDGSTS.E.BYPASS.LTC128B.128 [R10+0x10400], desc[UR58][R6.64], !P3 ;  /* 0x10400000060aafae */ /* 0x000fe8000d901d7a */
[----:B------:R-:W-:Y:S04]  /*23510*/  @!P2 LDGSTS.E.BYPASS.LTC128B.128 [R10+0x14400], desc[UR58][R6.64+0x80], !P0 ;  /* 0x14400080060aafae */ /* 0x000fe8000c101d7a */
[----:B------:R0:W-:Y:S01]  /*23520*/  @!P2 LDGSTS.E.BYPASS.LTC128B.128 [R10+0x18400], desc[UR58][R6.64+0x100], !P1 ;  /* 0x18400100060aafae */ /* 0x0001e2000c901d7a */
[----:B------:R-:W-:Y:S02]  /*23530*/  ISETP.GE.AND P2, PT, R5, R2, PT ;  /* 0x000000020500720c */ /* 0x000fe40003f46270 */
[----:B0-----:R-:W-:-:S11]  /*23540*/  MOV R6, R14 ;  /* 0x0000000e00067202 */ /* 0x001fd60000000f00 */
[----:B------:R-:W-:Y:S05]  /*23550*/  WARPSYNC.COLLECTIVE R15, `(.L_x_837) ;  /* 0x000000000f087348 */ /* 0x000fea0003c00000 */
[----:B------:R0:W1:Y:S02]  /*23560*/  SHFL.IDX P6, R14, R13, R12, R11 ;  /* 0x0000000c0d0e7389 */ /* 0x00006400000c000b */
[----:B01----:R-:W-:Y:S01]  /*23570*/  ENDCOLLECTIVE ;  /* 0x000000000000791b */ /* 0x003fe20003800000 */
.L_x_837:
[----:B------:R-:W-:Y:S02]  /*23580*/  IMAD.MOV.U32 R13, RZ, RZ, R3 ;  /* 0x000000ffff0d7224 */ /* 0x000fe400078e0003 */
[----:B------:R-:W-:Y:S02]  /*23590*/  IMAD.MOV.U32 R12, RZ, RZ, 0x2 ;  /* 0x00000002ff0c7424 */ /* 0x000fe400078e00ff */
[----:B------:R-:W-:-:S07]  /*235a0*/  IMAD.MOV.U32 R5, RZ, RZ, R14 ;  /* 0x000000ffff057224 */ /* 0x000fce00078e000e */
[----:B------:R-:W-:Y:S05]  /*235b0*/  WARPSYNC.COLLECTIVE R15, `(.L_x_838) ;  /* 0x000000000f087348 */ /* 0x000fea0003c00000 */
[----:B------:R0:W1:Y:S02]  /*235c0*/  SHFL.IDX P6, R14, R13, R12, R11 ;  /* 0x0000000c0d0e7389 */ /* 0x00006400000c000b */
[----:B01----:R-:W-:Y:S01]  /*235d0*/  ENDCOLLECTIVE ;  /* 0x000000000000791b */ /* 0x003fe20003800000 */
.L_x_838:
[----:B------:R-:W-:-:S04]  /*235e0*/  @!P2 LEA R5, P4, R9, R5, 0x1 ;  /* 0x000000050905a211 */ /* 0x000fc800078808ff */
[----:B------:R-:W-:-:S05]  /*235f0*/  @!P2 IADD3.X R6, RZ, R6, RZ, P4, !PT ;  /* 0x00000006ff06a210 */ /* 0x000fca00027fe4ff */
        /* <DEDUP_REMOVED lines=15> */
.L_x_839:
[----:B------:R-:W-:Y:S02]  /*236f0*/  IMAD.MOV.U32 R13, RZ, RZ, R3 ;  /* 0x000000ffff0d7224 */ /* 0x000fe400078e0003 */
[----:B------:R-:W-:Y:S02]  /*23700*/  IMAD.MOV.U32 R12, RZ, RZ, 0x3 ;  /* 0x00000003ff0c7424 */ /* 0x000fe400078e00ff */
[----:B------:R-:W-:-:S07]  /*23710*/  IMAD.MOV.U32 R5, RZ, RZ, R14 ;  /* 0x000000ffff057224 */ /* 0x000fce00078e000e */
[----:B------:R-:W-:Y:S05]  /*23720*/  WARPSYNC.COLLECTIVE R15, `(.L_x_840) ;  /* 0x000000000f087348 */ /* 0x000fea0003c00000 */
[----:B------:R0:W1:Y:S02]  /*23730*/  SHFL.IDX P6, R14, R13, R12, R11 ;  /* 0x0000000c0d0e7389 */ /* 0x00006400000c000b */
[----:B01----:R-:W-:Y:S01]  /*23740*/  ENDCOLLECTIVE ;  /* 0x000000000000791b */ /* 0x003fe20003800000 */
.L_x_840:
        /* <DEDUP_REMOVED lines=17> */
.L_x_841:
[----:B------:R-:W-:Y:S02]  /*23860*/  IMAD.MOV.U32 R13, RZ, RZ, R3 ;  /* 0x000000ffff0d7224 */ /* 0x000fe400078e0003 */
[----:B------:R-:W-:Y:S02]  /*23870*/  IMAD.MOV.U32 R12, RZ, RZ, 0x4 ;  /* 0x00000004ff0c7424 */ /* 0x000fe400078e00ff */
[----:B------:R-:W-:-:S07]  /*23880*/  IMAD.MOV.U32 R5, RZ, RZ, R14 ;  /* 0x000000ffff057224 */ /* 0x000fce00078e000e */
[----:B------:R-:W-:Y:S05]  /*23890*/  WARPSYNC.COLLECTIVE R15, `(.L_x_842) ;  /* 0x000000000f087348 */ /* 0x000fea0003c00000 */
[----:B------:R0:W1:Y:S02]  /*238a0*/  SHFL.IDX P6, R14, R13, R12, R11 ;  /* 0x0000000c0d0e7389 */ /* 0x00006400000c000b */
[----:B01----:R-:W-:Y:S01]  /*238b0*/  ENDCOLLECTIVE ;  /* 0x000000000000791b */ /* 0x003fe20003800000 */
.L_x_842:
        /* <DEDUP_REMOVED lines=17> */
.L_x_843:
[----:B------:R-:W-:Y:S02]  /*239d0*/  IMAD.MOV.U32 R13, RZ, RZ, R3 ;  /* 0x000000ffff0d7224 */ /* 0x000fe400078e0003 */
[----:B------:R-:W-:Y:S02]  /*239e0*/  IMAD.MOV.U32 R12, RZ, RZ, 0x5 ;  /* 0x00000005ff0c7424 */ /* 0x000fe400078e00ff */
[----:B------:R-:W-:-:S07]  /*239f0*/  IMAD.MOV.U32 R5, RZ, RZ, R14 ;  /* 0x000000ffff057224 */ /* 0x000fce00078e000e */
[----:B------:R-:W-:Y:S05]  /*23a00*/  WARPSYNC.COLLECTIVE R15, `(.L_x_844) ;  /* 0x000000000f087348 */ /* 0x000fea0003c00000 */
[----:B------:R0:W1:Y:S02]  /*23a10*/  SHFL.IDX P6, R14, R13, R12, R11 ;  /* 0x0000000c0d0e7389 */ /* 0x00006400000c000b */
[----:B01----:R-:W-:Y:S01]  /*23a20*/  ENDCOLLECTIVE ;  /* 0x000000000000791b */ /* 0x003fe20003800000 */
.L_x_844:
        /* <DEDUP_REMOVED lines=17> */
.L_x_845:
[----:B------:R-:W-:Y:S02]  /*23b40*/  IMAD.MOV.U32 R13, RZ, RZ, R3 ;  /* 0x000000ffff0d7224 */ /* 0x000fe400078e0003 */
[----:B------:R-:W-:Y:S02]  /*23b50*/  IMAD.MOV.U32 R12, RZ, RZ, 0x6 ;  /* 0x00000006ff0c7424 */ /* 0x000fe400078e00ff */
[----:B------:R-:W-:-:S07]  /*23b60*/  IMAD.MOV.U32 R5, RZ, RZ, R14 ;  /* 0x000000ffff057224 */ /* 0x000fce00078e000e */
[----:B------:R-:W-:Y:S05]  /*23b70*/  WARPSYNC.COLLECTIVE R15, `(.L_x_846) ;  /* 0x000000000f087348 */ /* 0x000fea0003c00000 */
[----:B------:R0:W1:Y:S02]  /*23b80*/  SHFL.IDX P6, R14, R13, R12, R11 ;  /* 0x0000000c0d0e7389 */ /* 0x00006400000c000b */
[----:B01----:R-:W-:Y:S01]  /*23b90*/  ENDCOLLECTIVE ;  /* 0x000000000000791b */ /* 0x003fe20003800000 */
.L_x_846:
        /* <DEDUP_REMOVED lines=17> */
.L_x_847:
[----:B------:R-:W-:Y:S01]  /*23cb0*/  MOV R13, R3 ;  /* 0x00000003000d7202 */ /* 0x000fe20000000f00 */
[----:B------:R-:W-:Y:S02]  /*23cc0*/  IMAD.MOV.U32 R12, RZ, RZ, 0x7 ;  /* 0x00000007ff0c7424 */ /* 0x000fe400078e00ff */
[----:B------:R-:W-:-:S07]  /*23cd0*/  IMAD.MOV.U32 R5, RZ, RZ, R14 ;  /* 0x000000ffff057224 */ /* 0x000fce00078e000e */
[----:B------:R-:W-:Y:S05]  /*23ce0*/  WARPSYNC.COLLECTIVE R15, `(.L_x_848) ;  /* 0x000000000f087348 */ /* 0x000fea0003c00000 */
[----:B------:R0:W1:Y:S02]  /*23cf0*/  SHFL.IDX P6, R14, R13, R12, R11 ;  /* 0x0000000c0d0e7389 */ /* 0x00006400000c000b */
[----:B01----:R-:W-:Y:S01]  /*23d00*/  ENDCOLLECTIVE ;  /* 0x000000000000791b */ /* 0x003fe20003800000 */
.L_x_848:
[----:B------:R-:W-:-:S04]  /*23d10*/  @!P2 LEA R5, P4, R9, R5, 0x1 ;  /* 0x000000050905a211 */ /* 0x000fc800078808ff */
[----:B------:R-:W-:-:S05]  /*23d20*/  @!P2 IADD3.X R6, RZ, R6, RZ, P4, !PT ;  /* 0x00000006ff06a210 */ /* 0x000fca00027fe4ff */
[----:B------:R-:W-:Y:S01]  /*23d30*/  @!P2 IMAD.MOV.U32 R7, RZ, RZ, R6 ;  /* 0x000000ffff07a224 */ /* 0x000fe200078e0006 */
[----:B------:R-:W-:Y:S01]  /*23d40*/  MOV R13, R4 ;  /* 0x00000004000d7202 */ /* 0x000fe20000000f00 */
        /* <DEDUP_REMOVED lines=10> */
.L_x_849:
[----:B------:R-:W-:Y:S01]  /*23df0*/  @!PT LDS RZ, [RZ] ;  /* 0x00000000fffff984 */ /* 0x000fe20000000800 */
[----:B------:R-:W-:Y:S01]  /*23e00*/  @!PT LDS RZ, [RZ] ;  /* 0x00000000fffff984 */ /* 0x000fe20000000800 */
[----:B------:R-:W-:Y:S01]  /*23e10*/  @!PT LDS RZ, [RZ] ;  /* 0x00000000fffff984 */ /* 0x000fe20000000800 */
[----:B------:R0:W-:Y:S01]  /*23e20*/  @!P2 LDGSTS.E.BYPASS.LTC128B.128 [R10+0x1b400], desc[UR58][R6.64+0x100], !P1 ;  /* 0x1b400100060aafae */ /* 0x0001e2000c901d7a */
[----:B------:R-:W-:Y:S01]  /*23e30*/  IMAD.MOV.U32 R3, RZ, RZ, R14 ;  /* 0x000000ffff037224 */ /* 0x000fe200078e000e */
[----:B------:R-:W-:Y:S06]  /*23e40*/  BRA `(.L_x_850) ;  /* 0xffffffac00847947 */ /* 0x000fec000383ffff */
.L_x_709:
[----:B----4-:R4:W0:Y:S02]  /*23e50*/  SYNCS.PHASECHK.TRANS64.TRYWAIT P0, [R18+URZ+0x34820], R0 ;  /* 0x03482000120075a7 */ /* 0x010824000800017f */
[----:B0-----:R-:W-:Y:S05]  /*23e60*/  @!P0 NANOSLEEP.SYNCS 0x989680 ;  /* 0x009896800000895d */ /* 0x001fea0003900000 */
[----:B------:R-:W0:Y:S02]  /*23e70*/  @!P0 SYNCS.PHASECHK.TRANS64 P0, [R18+URZ+0x34820], R0 ;  /* 0x03482000120085a7 */ /* 0x000e24000800007f */
[----:B0-----:R-:W-:Y:S05]  /*23e80*/  @!P0 BRA `(.L_x_709) ;  /* 0xfffffffc00f08947 */ /* 0x001fea000383ffff */
[----:B------:R-:W-:Y:S05]  /*23e90*/  BRA `(.L_x_851) ;  /* 0xffffffac00f87947 */ /* 0x000fea000383ffff */
.L_x_718:
[----:B-1----:R1:W2:Y:S02]  /*23ea0*/  SYNCS.PHASECHK.TRANS64.TRYWAIT P0, [R3+URZ+0x34840], R2 ;  /* 0x03484002030075a7 */ /* 0x0022a4000800017f */
[----:B--2---:R-:W-:Y:S05]  /*23eb0*/  @!P0 NANOSLEEP.SYNCS 0x989680 ;  /* 0x009896800000895d */ /* 0x004fea0003900000 */
[----:B------:R-:W2:Y:S02]  /*23ec0*/  @!P0 SYNCS.PHASECHK.TRANS64 P0, [R3+URZ+0x34840], R2 ;  /* 0x03484002030085a7 */ /* 0x000ea4000800007f */
[----:B--2---:R-:W-:Y:S05]  /*23ed0*/  @!P0 BRA `(.L_x_718) ;  /* 0xfffffffc00f08947 */ /* 0x004fea000383ffff */
[----:B------:R-:W-:Y:S05]  /*23ee0*/  BRA `(.L_x_852) ;  /* 0xffffffb000d47947 */ /* 0x000fea000383ffff */
.L_x_725:
[----:B0-----:R0:W1:Y:S02]  /*23ef0*/  SYNCS.PHASECHK.TRANS64.TRYWAIT P0, [R2+URZ+0x34860], R3 ;  /* 0x03486003020075a7 */ /* 0x001064000800017f */
[----:B-1----:R-:W-:Y:S05]  /*23f00*/  @!P0 NANOSLEEP.SYNCS 0x989680 ;  /* 0x009896800000895d */ /* 0x002fea0003900000 */
[----:B------:R-:W1:Y:S02]  /*23f10*/  @!P0 SYNCS.PHASECHK.TRANS64 P0, [R2+URZ+0x34860], R3 ;  /* 0x03486003020085a7 */ /* 0x000e64000800007f */
[----:B-1----:R-:W-:Y:S05]  /*23f20*/  @!P0 BRA `(.L_x_725) ;  /* 0xfffffffc00f08947 */ /* 0x002fea000383ffff */
[----:B------:R-:W-:Y:S05]  /*23f30*/  BRA `(.L_x_853) ;  /* 0xffffffb400e07947 */ /* 0x000fea000383ffff */
.L_x_735:
[----:B-1----:R1:W2:Y:S02]  /*23f40*/  SYNCS.PHASECHK.TRANS64.TRYWAIT P0, [R3+URZ+0x34840], R2 ;  /* 0x03484002030075a7 */ /* 0x0022a4000800017f */
[----:B--2---:R-:W-:Y:S05]  /*23f50*/  @!P0 NANOSLEEP.SYNCS 0x989680 ;  /* 0x009896800000895d */ /* 0x004fea0003900000 */
[----:B------:R-:W2:Y:S02]  /*23f60*/  @!P0 SYNCS.PHASECHK.TRANS64 P0, [R3+URZ+0x34840], R2 ;  /* 0x03484002030085a7 */ /* 0x000ea4000800007f */
[----:B--2---:R-:W-:Y:S05]  /*23f70*/  @!P0 BRA `(.L_x_735) ;  /* 0xfffffffc00f08947 */ /* 0x004fea000383ffff */
[----:B------:R-:W-:Y:S05]  /*23f80*/  BRA `(.L_x_854) ;  /* 0xffffffbc00787947 */ /* 0x000fea000383ffff */
.L_x_742:
[----:B0-----:R0:W1:Y:S02]  /*23f90*/  SYNCS.PHASECHK.TRANS64.TRYWAIT P0, [R2+URZ+0x34860], R3 ;  /* 0x03486003020075a7 */ /* 0x001064000800017f */
[----:B-1----:R-:W-:Y:S05]  /*23fa0*/  @!P0 NANOSLEEP.SYNCS 0x989680 ;  /* 0x009896800000895d */ /* 0x002fea0003900000 */
[----:B------:R-:W1:Y:S02]  /*23fb0*/  @!P0 SYNCS.PHASECHK.TRANS64 P0, [R2+URZ+0x34860], R3 ;  /* 0x03486003020085a7 */ /* 0x000e64000800007f */
[----:B-1----:R-:W-:Y:S05]  /*23fc0*/  @!P0 BRA `(.L_x_742) ;  /* 0xfffffffc00f08947 */ /* 0x002fea000383ffff */
[----:B------:R-:W-:Y:S05]  /*23fd0*/  BRA `(.L_x_855) ;  /* 0xffffffc000847947 */ /* 0x000fea000383ffff */
.L_x_752:
[----:B--2---:R2:W3:Y:S02]  /*23fe0*/  SYNCS.PHASECHK.TRANS64.TRYWAIT P0, [R3+URZ+0x34840], R2 ;  /* 0x03484002030075a7 */ /* 0x0044e4000800017f */
[----:B---3--:R-:W-:Y:S05]  /*23ff0*/  @!P0 NANOSLEEP.SYNCS 0x989680 ;  /* 0x009896800000895d */ /* 0x008fea0003900000 */
[----:B------:R-:W3:Y:S02]  /*24000*/  @!P0 SYNCS.PHASECHK.TRANS64 P0, [R3+URZ+0x34840], R2 ;  /* 0x03484002030085a7 */ /* 0x000ee4000800007f */
[----:B---3--:R-:W-:Y:S05]  /*24010*/  @!P0 BRA `(.L_x_752) ;  /* 0xfffffffc00f08947 */ /* 0x008fea000383ffff */
[----:B------:R-:W-:Y:S05]  /*24020*/  BRA `(.L_x_856) ;  /* 0xffffffc400f47947 */ /* 0x000fea000383ffff */
.L_x_759:
[----:B0-----:R0:W1:Y:S02]  /*24030*/  SYNCS.PHASECHK.TRANS64.TRYWAIT P0, [R2+URZ+0x34860], R5 ;  /* 0x03486005020075a7 */ /* 0x001064000800017f */
[----:B-1----:R-:W-:Y:S05]  /*24040*/  @!P0 NANOSLEEP.SYNCS 0x989680 ;  /* 0x009896800000895d */ /* 0x002fea0003900000 */
[----:B------:R-:W1:Y:S02]  /*24050*/  @!P0 SYNCS.PHASECHK.TRANS64 P0, [R2+URZ+0x34860], R5 ;  /* 0x03486005020085a7 */ /* 0x000e64000800007f */
[----:B-1----:R-:W-:Y:S05]  /*24060*/  @!P0 BRA `(.L_x_759) ;  /* 0xfffffffc00f08947 */ /* 0x002fea000383ffff */
[----:B------:R-:W-:Y:S05]  /*24070*/  BRA `(.L_x_857) ;  /* 0xffffffc800fc7947 */ /* 0x000fea000383ffff */
.L_x_771:
[----:B---3--:R3:W4:Y:S02]  /*24080*/  SYNCS.PHASECHK.TRANS64.TRYWAIT P0, [R0+URZ+0x34860], R2 ;  /* 0x03486002000075a7 */ /* 0x008724000800017f */
[----:B----4-:R-:W-:Y:S05]  /*24090*/  @!P0 NANOSLEEP.SYNCS 0x989680 ;  /* 0x009896800000895d */ /* 0x010fea0003900000 */
[----:B------:R-:W4:Y:S02]  /*240a0*/  @!P0 SYNCS.PHASECHK.TRANS64 P0, [R0+URZ+0x34860], R2 ;  /* 0x03486002000085a7 */ /* 0x000f24000800007f */
[----:B----4-:R-:W-:Y:S05]  /*240b0*/  @!P0 BRA `(.L_x_771) ;  /* 0xfffffffc00f08947 */ /* 0x010fea000383ffff */
[----:B------:R-:W-:Y:S05]  /*240c0*/  BRA `(.L_x_858) ;  /* 0xffffffd000547947 */ /* 0x000fea000383ffff */
.L_x_779:
[----:B-1----:R-:W4:Y:S01]  /*240d0*/  LDL R0, [R1] ;  /* 0x0000000001007983 */ /* 0x002f220000100800 */
[----:B------:R-:W-:Y:S01]  /*240e0*/  BSSY B0, `(.L_x_859) ;  /* 0x0000008000007945 */ /* 0x000fe20003800000 */
[----:B------:R-:W-:Y:S01]  /*240f0*/  MOV R12, RZ ;  /* 0x000000ff000c7202 */ /* 0x000fe20000000f00 */
[----:B0-----:R-:W-:Y:S02]  /*24100*/  IMAD.MOV.U32 R11, RZ, RZ, 0x1f ;  /* 0x0000001fff0b7424 */ /* 0x001fe400078e00ff */
[----:B------:R-:W-:Y:S02]  /*24110*/  IMAD.MOV.U32 R15, RZ, RZ, -0x1 ;  /* 0xffffffffff0f7424 */ /* 0x000fe400078e00ff */
[----:B----4-:R-:W-:-:S07]  /*24120*/  IMAD.MOV.U32 R13, RZ, RZ, R0 ;  /* 0x000000ffff0d7224 */ /* 0x010fce00078e0000 */
[----:B--23--:R-:W-:Y:S05]  /*24130*/  WARPSYNC.COLLECTIVE R15, `(.L_x_860) ;  /* 0x000000000f087348 */ /* 0x00cfea0003c00000 */
[----:B------:R0:W1:Y:S02]  /*24140*/  SHFL.IDX P6, R14, R13, R12, R11 ;  /* 0x0000000c0d0e7389 */ /* 0x00006400000c000b */
[----:B0123--:R-:W-:Y:S01]  /*24150*/  ENDCOLLECTIVE ;  /* 0x000000000000791b */ /* 0x00ffe20003800000 */
.L_x_860:
[----:B------:R-:W-:Y:S05]  /*24160*/  BSYNC B0 ;  /* 0x0000000000007941 */ /* 0x000fea0003800000 */
.L_x_859:
[----:B------:R0:W5:Y:S01]  /*24170*/  LDL R2, [R1+0xc] ;  /* 0x00000c0001027983 */ /* 0x0001620000100800 */
[----:B------:R-:W-:Y:S01]  /*24180*/  IMAD.MOV.U32 R13, RZ, RZ, R0 ;  /* 0x000000ffff0d7224 */ /* 0x000fe200078e0000 */
[----:B------:R-:W-:Y:S01]  /*24190*/  MOV R11, 0x1f ;  /* 0x0000001f000b7802 */ /* 0x000fe20000000f00 */
[----:B------:R-:W-:Y:S01]  /*241a0*/  IMAD.MOV.U32 R12, RZ, RZ, 0x1 ;  /* 0x00000001ff0c7424 */ /* 0x000fe200078e00ff */
[----:B------:R-:W-:Y:S01]  /*241b0*/  MOV R5, R14 ;  /* 0x0000000e00057202 */ /* 0x000fe20000000f00 */
[----:B------:R-:W-:Y:S01]  /*241c0*/  IMAD.MOV.U32 R15, RZ, RZ, -0x1 ;  /* 0xffffffffff0f7424 */ /* 0x000fe200078e00ff */
[----:B------:R-:W-:-:S13]  /*241d0*/  LOP3.LUT P1, RZ, R9, 0x1, RZ, 0xc0, !PT ;  /* 0x0000000109ff7812 */ /* 0x000fda000782c0ff */
[----:B0----5:R-:W-:Y:S05]  /*241e0*/  WARPSYNC.COLLECTIVE R15, `(.L_x_861) ;  /* 0x000000000f087348 */ /* 0x021fea0003c00000 */
[----:B------:R1:W2:Y:S02]  /*241f0*/  SHFL.IDX P6, R14, R13, R12, R11 ;  /* 0x0000000c0d0e7389 */ /* 0x0002a400000c000b */
[----:B012--5:R-:W-:Y:S01]  /*24200*/  ENDCOLLECTIVE ;  /* 0x000000000000791b */ /* 0x027fe20003800000 */
.L_x_861:
[----:B------:R-:W-:Y:S01]  /*24210*/  ULDC UR4, c[0x0][0xc3c] ;  /* 0x00030f0000047ab9 */ /* 0x000fe20000000800 */
[----:B------:R-:W-:Y:S02]  /*24220*/  IADD3 R4, R2, R17, RZ ;  /* 0x0000001102047210 */ /* 0x000fe40007ffe0ff */
[----:B------:R-:W-:Y:S01]  /*24230*/  CS2R R10, SRZ ;  /* 0x00000000000a7805 */ /* 0x000fe2000001ff00 */
        /* <DEDUP_REMOVED lines=9> */
[----:B------:R-:W-:Y:S02]  /*242d0*/  MOV R6, RZ ;  /* 0x000000ff00067202 */ /* 0x000fe40000000f00 */
[C---:B------:R-:W-:Y:S02]  /*242e0*/  ISETP.GE.U32.AND P2, PT, R17.reuse, 0x8, PT ;  /* 0x000000081100780c */ /* 0x040fe40003f46070 */
[C---:B------:R-:W-:Y:S01]  /*242f0*/  ISETP.GE.U32.AND P3, PT, R17.reuse, 0x10, PT ;  /* 0x000000101100780c */ /* 0x040fe20003f66070 */
[----:B--2---:R-:W-:Y:S02]  /*24300*/  @!P0 IMAD.MOV.U32 R4, RZ, RZ, R8 ;  /* 0x000000ffff048224 */ /* 0x004fe400078e0008 */
[----:B---3--:R-:W-:Y:S01]  /*24310*/  @!P0 IMAD.MOV.U32 R6, RZ, RZ, R2 ;  /* 0x000000ffff068224 */ /* 0x008fe200078e0002 */
[----:B------:R-:W-:-:S03]  /*24320*/  ISETP.GE.U32.AND P0, PT, R17, 0x2, PT ;  /* 0x000000021100780c */ /* 0x000fc60003f06070 */
[----:B------:R-:W-:-:S04]  /*24330*/  IMAD R2, R6, R4, RZ ;  /* 0x0000000406027224 */ /* 0x000fc800078e02ff */
[----:B------:R-:W-:-:S07]  /*24340*/  IMAD.MOV.U32 R13, RZ, RZ, R2 ;  /* 0x000000ffff0d7224 */ /* 0x000fce00078e0002 */
[----:B------:R-:W-:Y:S05]  /*24350*/  WARPSYNC.COLLECTIVE R15, `(.L_x_862) ;  /* 0x000000000f087348 */ /* 0x000fea0003c00000 */
[----:B------:R0:W1:Y:S02]  /*24360*/  SHFL.UP P6, R14, R13, R12, R11 ;  /* 0x0400000c0d0e7389 */ /* 0x00006400000c000b */
[----:B01----:R-:W-:Y:S01]  /*24370*/  ENDCOLLECTIVE ;  /* 0x000000000000791b */ /* 0x003fe20003800000 */
.L_x_862:
[----:B------:R-:W-:Y:S02]  /*24380*/  MOV R12, 0x2 ;  /* 0x00000002000c7802 */ /* 0x000fe40000000f00 */
[----:B------:R-:W-:-:S04]  /*24390*/  MOV R3, R14 ;  /* 0x0000000e00037202 */ /* 0x000fc80000000f00 */
[----:B------:R-:W-:Y:S02]  /*243a0*/  SEL R3, R3, RZ, P1 ;  /* 0x000000ff03037207 */ /* 0x000fe40000800000 */
[----:B------:R-:W-:-:S03]  /*243b0*/  ISETP.GE.U32.AND P1, PT, R17, 0x4, PT ;  /* 0x000000041100780c */ /* 0x000fc60003f26070 */
[----:B------:R-:W-:-:S04]  /*243c0*/  IMAD.IADD R2, R2, 0x1, R3 ;  /* 0x0000000102027824 */ /* 0x000fc800078e0203 */
[----:B------:R-:W-:-:S07]  /*243d0*/  IMAD.MOV.U32 R13, RZ, RZ, R2 ;  /* 0x000000ffff0d7224 */ /* 0x000fce00078e0002 */
[----:B------:R-:W-:Y:S05]  /*243e0*/  WARPSYNC.COLLECTIVE R15, `(.L_x_863) ;  /* 0x000000000f087348 */ /* 0x000fea0003c00000 */
[----:B------:R0:W1:Y:S02]  /*243f0*/  SHFL.UP P6, R14, R13, R12, R11 ;  /* 0x0400000c0d0e7389 */ /* 0x00006400000c000b */
[----:B01----:R-:W-:Y:S01]  /*24400*/  ENDCOLLECTIVE ;  /* 0x000000000000791b */ /* 0x003fe20003800000 */
.L_x_863:
        /* <DEDUP_REMOVED lines=8> */
.L_x_864:
        /* <DEDUP_REMOVED lines=8> */
.L_x_865:
[----:B------:R-:W-:Y:S02]  /*24510*/  MOV R12, 0x10 ;  /* 0x00000010000c7802 */ /* 0x000fe40000000f00 */
[----:B------:R-:W-:-:S04]  /*24520*/  MOV R3, R14 ;  /* 0x0000000e00037202 */ /* 0x000fc80000000f00 */
[----:B------:R-:W-:-:S05]  /*24530*/  SEL R3, R3, RZ, P2 ;  /* 0x000000ff03037207 */ /* 0x000fca0001000000 */
[----:B------:R-:W-:-:S04]  /*24540*/  IMAD.IADD R2, R2, 0x1, R3 ;  /* 0x0000000102027824 */ /* 0x000fc800078e0203 */
[----:B------:R-:W-:-:S07]  /*24550*/  IMAD.MOV.U32 R13, RZ, RZ, R2 ;  /* 0x000000ffff0d7224 */ /* 0x000fce00078e0002 */
[----:B------:R-:W-:Y:S05]  /*24560*/  WARPSYNC.COLLECTIVE R15, `(.L_x_866) ;  /* 0x000000000f087348 */ /* 0x000fea0003c00000 */
[----:B------:R0:W1:Y:S02]  /*24570*/  SHFL.UP P6, R14, R13, R12, R11 ;  /* 0x0400000c0d0e7389 */ /* 0x00006400000c000b */
[----:B01----:R-:W-:Y:S01]  /*24580*/  ENDCOLLECTIVE ;  /* 0x000000000000791b */ /* 0x003fe20003800000 */
.L_x_866:
[----:B------:R-:W-:Y:S02]  /*24590*/  IMAD.MOV.U32 R12, RZ, RZ, 0x1f ;  /* 0x0000001fff0c7424 */ /* 0x000fe400078e00ff */
[----:B------:R-:W-:Y:S02]  /*245a0*/  IMAD.MOV.U32 R11, RZ, RZ, 0x1f ;  /* 0x0000001fff0b7424 */ /* 0x000fe400078e00ff */
[----:B------:R-:W-:-:S05]  /*245b0*/  IMAD.MOV.U32 R3, RZ, RZ, R14 ;  /* 0x000000ffff037224 */ /* 0x000fca00078e000e */
[----:B------:R-:W-:-:S05]  /*245c0*/  SEL R3, R3, RZ, P3 ;  /* 0x000000ff03037207 */ /* 0x000fca0001800000 */
[----:B------:R-:W-:-:S05]  /*245d0*/  IMAD.IADD R7, R2, 0x1, R3 ;  /* 0x0000000102077824 */ /* 0x000fca00078e0203 */
[----:B------:R-:W-:-:S07]  /*245e0*/  MOV R13, R7 ;  /* 0x00000007000d7202 */ /* 0x000fce0000000f00 */
[----:B------:R-:W-:Y:S05]  /*245f0*/  WARPSYNC.COLLECTIVE R15, `(.L_x_867) ;  /* 0x000000000f087348 */ /* 0x000fea0003c00000 */
[----:B------:R0:W1:Y:S02]  /*24600*/  SHFL.IDX P6, R14, R13, R12, R11 ;  /* 0x0000000c0d0e7389 */ /* 0x00006400000c000b */
[----:B01----:R-:W-:Y:S01]  /*24610*/  ENDCOLLECTIVE ;  /* 0x000000000000791b */ /* 0x003fe20003800000 */
.L_x_867:
[----:B------:R-:W-:Y:S01]  /*24620*/  MOV R16, R14 ;  /* 0x0000000e00107202 */ /* 0x000fe20000000f00 */
[----:B------:R-:W-:Y:S06]  /*24630*/  BRA `(.L_x_868) ;  /* 0xffffffd000e07947 */ /* 0x000fec000383ffff */
.L_x_782:
[----:B------:R-:W-:Y:S01]  /*24640*/  BSSY B0, `(.L_x_869) ;  /* 0x0000008000007945 */ /* 0x000fe20003800000 */
[----:B------:R-:W-:Y:S01]  /*24650*/  IMAD.MOV.U32 R13, RZ, RZ, R2 ;  /* 0x000000ffff0d7224 */ /* 0x000fe200078e0002 */
[----:B------:R-:W-:Y:S01]  /*24660*/  MOV R11, RZ ;  /* 0x000000ff000b7202 */ /* 0x000fe20000000f00 */
[----:B------:R-:W-:Y:S02]  /*24670*/  IMAD.MOV.U32 R12, RZ, RZ, 0x1 ;  /* 0x00000001ff0c7424 */ /* 0x000fe400078e00ff */
[----:B------:R-:W-:-:S07]  /*24680*/  IMAD.MOV.U32 R15, RZ, RZ, -0x1 ;  /* 0xffffffffff0f7424 */ /* 0x000fce00078e00ff */
[----:B0-----:R-:W-:Y:S05]  /*24690*/  WARPSYNC.COLLECTIVE R15, `(.L_x_870) ;  /* 0x000000000f087348 */ /* 0x001fea0003c00000 */
[----:B------:R1:W2:Y:S02]  /*246a0*/  SHFL.UP P6, R14, R13, R12, R11 ;  /* 0x0400000c0d0e7389 */ /* 0x0002a400000c000b */
[----:B012---:R-:W-:Y:S01]  /*246b0*/  ENDCOLLECTIVE ;  /* 0x000000000000791b */ /* 0x007fe20003800000 */
.L_x_870:
[----:B------:R-:W-:Y:S05]  /*246c0*/  BSYNC B0 ;  /* 0x0000000000007941 */ /* 0x000fea0003800000 */
.L_x_869:
[----:B------:R-:W2:Y:S01]  /*246d0*/  LDL R7, [R1+0x10] ;  /* 0x0000100001077983 */ /* 0x000ea20000100800 */
[----:B------:R-:W-:Y:S01]  /*246e0*/  IMAD.MOV.U32 R3, RZ, RZ, R14 ;  /* 0x000000ffff037224 */ /* 0x000fe200078e000e */
[----:B------:R-:W-:Y:S01]  /*246f0*/  MOV R11, RZ ;  /* 0x000000ff000b7202 */ /* 0x000fe20000000f00 */
[----:B------:R-:W-:Y:S02]  /*24700*/  IMAD.MOV.U32 R12, RZ, RZ, 0x2 ;  /* 0x00000002ff0c7424 */ /* 0x000fe400078e00ff */
[----:B------:R-:W-:Y:S01]  /*24710*/  IMAD.MOV.U32 R15, RZ, RZ, -0x1 ;  /* 0xffffffffff0f7424 */ /* 0x000fe200078e00ff */
[----:B--2---:R-:W-:-:S04]  /*24720*/  LOP3.LUT P4, RZ, R7, 0x1, RZ, 0xc0, !PT ;  /* 0x0000000107ff7812 */ /* 0x004fc8000788c0ff */
[----:B------:R-:W-:-:S04]  /*24730*/  SEL R3, R3, RZ, P4 ;  /* 0x000000ff03037207 */ /* 0x000fc80002000000 */
[----:B------:R-:W-:-:S05]  /*24740*/  IADD3 R2, R2, R3, RZ ;  /* 0x0000000302027210 */ /* 0x000fca0007ffe0ff */
[----:B------:R-:W-:-:S07]  /*24750*/  IMAD.MOV.U32 R13, RZ, RZ, R2 ;  /* 0x000000ffff0d7224 */ /* 0x000fce00078e0002 */
[----:B------:R-:W-:Y:S05]  /*24760*/  WARPSYNC.COLLECTIVE R15, `(.L_x_871) ;  /* 0x000000000f087348 */ /* 0x000fea0003c00000 */
[----:B------:R0:W1:Y:S02]  /*24770*/  SHFL.UP P6, R14, R13, R12, R11 ;  /* 0x0400000c0d0e7389 */ /* 0x00006400000c000b */
[----:B01----:R-:W-:Y:S01]  /*24780*/  ENDCOLLECTIVE ;  /* 0x000000000000791b */ /* 0x003fe20003800000 */
.L_x_871:
        /* <DEDUP_REMOVED lines=8> */
.L_x_872:
        /* <DEDUP_REMOVED lines=8> */
.L_x_873:
        /* <DEDUP_REMOVED lines=8> */
.L_x_874:
[----:B------:R-:W-:Y:S01]  /*24910*/  IMAD.MOV.U32 R12, RZ, RZ, 0x1f ;  /* 0x0000001fff0c7424 */ /* 0x000fe200078e00ff */
[----:B------:R-:W-:Y:S01]  /*24920*/  MOV R11, 0x1f ;  /* 0x0000001f000b7802 */ /* 0x000fe20000000f00 */
[----:B------:R-:W-:-:S05]  /*24930*/  IMAD.MOV.U32 R3, RZ, RZ, R14 ;  /* 0x000000ffff037224 */ /* 0x000fca00078e000e */
[----:B------:R-:W-:-:S04]  /*24940*/  SEL R3, R3, RZ, P3 ;  /* 0x000000ff03037207 */ /* 0x000fc80001800000 */
[----:B------:R-:W-:-:S05]  /*24950*/  IADD3 R7, R2, R3, RZ ;  /* 0x0000000302077210 */ /* 0x000fca0007ffe0ff */
[----:B------:R-:W-:-:S07]  /*24960*/  IMAD.MOV.U32 R13, RZ, RZ, R7 ;  /* 0x000000ffff0d7224 */ /* 0x000fce00078e0007 */
[----:B------:R-:W-:Y:S05]  /*24970*/  WARPSYNC.COLLECTIVE R15, `(.L_x_875) ;  /* 0x000000000f087348 */ /* 0x000fea0003c00000 */
[----:B------:R0:W1:Y:S02]  /*24980*/  SHFL.IDX P6, R14, R13, R12, R11 ;  /* 0x0000000c0d0e7389 */ /* 0x00006400000c000b */
[----:B01----:R-:W-:Y:S01]  /*24990*/  ENDCOLLECTIVE ;  /* 0x000000000000791b */ /* 0x003fe20003800000 */
.L_x_875:
[----:B------:R-:W-:Y:S01]  /*249a0*/  IMAD.MOV.U32 R16, RZ, RZ, R14 ;  /* 0x000000ffff107224 */ /* 0x000fe200078e000e */
[----:B------:R-:W-:Y:S06]  /*249b0*/  BRA `(.L_x_876) ;  /* 0xffffffd000b07947 */ /* 0x000fec000383ffff */
.L_x_784:
[----:B------:R-:W-:Y:S01]  /*249c0*/  BSSY B0, `(.L_x_877) ;  /* 0x0000006000007945 */ /* 0x000fe20003800000 */
[----:B------:R-:W-:Y:S01]  /*249d0*/  PLOP3.LUT P6, PT, P6, PT, PT, 0x8, 0x0 ;  /* 0x000000000000781c */ /* 0x000fe200037ce170 */
[----:B------:R-:W-:-:S12]  /*249e0*/  IMAD.MOV.U32 R15, RZ, RZ, -0x1 ;  /* 0xffffffffff0f7424 */ /* 0x000fd800078e00ff */
[----:B0-----:R-:W-:Y:S05]  /*249f0*/  WARPSYNC.COLLECTIVE R15, `(.L_x_878) ;  /* 0x000000000f087348 */ /* 0x001fea0003c00000 */
[----:B------:R-:W-:Y:S01]  /*24a00*/  VOTE.ANY R14, PT, P6 ;  /* 0x00000000000e7806 */ /* 0x000fe200030e0100 */
[----:B0-----:R-:W-:Y:S06]  /*24a10*/  ENDCOLLECTIVE ;  /* 0x000000000000791b */ /* 0x001fec0003800000 */
.L_x_878:
[----:B------:R-:W-:Y:S05]  /*24a20*/  BSYNC B0 ;  /* 0x0000000000007941 */ /* 0x000fea0003800000 */
.L_x_877:
[----:B------:R-:W-:Y:S01]  /*24a30*/  MOV R3, R14 ;  /* 0x0000000e00037202 */ /* 0x000fe20000000f00 */
[----:B------:R-:W-:Y:S01]  /*24a40*/  IMAD.MOV.U32 R13, RZ, RZ, R4 ;  /* 0x000000ffff0d7224 */ /* 0x000fe200078e0004 */
[----:B------:R-:W-:Y:S01]  /*24a50*/  MOV R11, 0x1f ;  /* 0x0000001f000b7802 */ /* 0x000fe20000000f00 */
[----:B------:R-:W-:Y:S01]  /*24a60*/  IMAD.MOV.U32 R15, RZ, RZ, -0x1 ;  /* 0xffffffffff0f7424 */ /* 0x000fe200078e00ff */
[----:B------:R-:W0:Y:S02]  /*24a70*/  POPC R0, R3 ;  /* 0x0000000300007309 */ /* 0x000e240000000000 */
[----:B0-----:R-:W-:-:S07]  /*24a80*/  IMAD.MOV.U32 R12, RZ, RZ, R0 ;  /* 0x000000ffff0c7224 */ /* 0x001fce00078e0000 */
[----:B------:R-:W-:Y:S05]  /*24a90*/  WARPSYNC.COLLECTIVE R15, `(.L_x_879) ;  /* 0x000000000f087348 */ /* 0x000fea0003c00000 */
[----:B------:R0:W1:Y:S02]  /*24aa0*/  SHFL.IDX P6, R14, R13, R12, R11 ;  /* 0x0000000c0d0e7389 */ /* 0x00006400000c000b */
[----:B01----:R-:W-:Y:S01]  /*24ab0*/  ENDCOLLECTIVE ;  /* 0x000000000000791b */ /* 0x003fe20003800000 */
.L_x_879:
[----:B------:R-:W-:Y:S01]  /*24ac0*/  MOV R13, R6 ;  /* 0x00000006000d7202 */ /* 0x000fe20000000f00 */
[----:B------:R-:W-:-:S07]  /*24ad0*/  IMAD.MOV.U32 R4, RZ, RZ, R14 ;  /* 0x000000ffff047224 */ /* 0x000fce00078e000e */
[----:B------:R-:W-:Y:S05]  /*24ae0*/  WARPSYNC.COLLECTIVE R15, `(.L_x_880) ;  /* 0x000000000f087348 */ /* 0x000fea0003c00000 */
[----:B------:R0:W1:Y:S02]  /*24af0*/  SHFL.IDX P6, R14, R13, R12, R11 ;  /* 0x0000000c0d0e7389 */ /* 0x00006400000c000b */
[----:B01----:R-:W-:Y:S01]  /*24b00*/  ENDCOLLECTIVE ;  /* 0x000000000000791b */ /* 0x003fe20003800000 */
.L_x_880:
[----:B------:R-:W-:Y:S01]  /*24b10*/  IMAD.MOV.U32 R6, RZ, RZ, R14 ;  /* 0x000000ffff067224 */ /* 0x000fe200078e000e */
[----:B------:R-:W-:Y:S06]  /*24b20*/  BRA `(.L_x_881) ;  /* 0xffffffd000907947 */ /* 0x000fec000383ffff */
.L_x_786:
[----:B------:R-:W-:Y:S01]  /*24b30*/  BSSY B0, `(.L_x_882) ;  /* 0x0000007000007945 */ /* 0x000fe20003800000 */
[----:B------:R-:W-:Y:S01]  /*24b40*/  IMAD.MOV.U32 R13, RZ, RZ, R7 ;  /* 0x000000ffff0d7224 */ /* 0x000fe200078e0007 */
[----:B------:R-:W-:Y:S01]  /*24b50*/  MOV R11, 0x1f ;  /* 0x0000001f000b7802 */ /* 0x000fe20000000f00 */
[----:B------:R-:W-:-:S07]  /*24b60*/  IMAD.MOV.U32 R15, RZ, RZ, -0x1 ;  /* 0xffffffffff0f7424 */ /* 0x000fce00078e00ff */
[----:B0123--:R-:W-:Y:S05]  /*24b70*/  WARPSYNC.COLLECTIVE R15, `(.L_x_883) ;  /* 0x000000000f087348 */ /* 0x00ffea0003c00000 */
[----:B------:R4:W0:Y:S02]  /*24b80*/  SHFL.IDX P6, R14, R13, R12, R11 ;  /* 0x0000000c0d0e7389 */ /* 0x00082400000c000b */
[----:B01234-:R-:W-:Y:S01]  /*24b90*/  ENDCOLLECTIVE ;  /* 0x000000000000791b */ /* 0x01ffe20003800000 */
.L_x_883:
[----:B------:R-:W-:Y:S05]  /*24ba0*/  BSYNC B0 ;  /* 0x0000000000007941 */ /* 0x000fea0003800000 */
.L_x_882:
[----:B------:R-:W-:Y:S01]  /*24bb0*/  IMAD.MOV.U32 R7, RZ, RZ, R14 ;  /* 0x000000ffff077224 */ /* 0x000fe200078e000e */
[----:B------:R-:W-:Y:S06]  /*24bc0*/  BRA `(.L_x_884) ;  /* 0xffffffd000807947 */ /* 0x000fec000383ffff */
.L_x_790:
[----:B0-----:R0:W1:Y:S02]  /*24bd0*/  SYNCS.PHASECHK.TRANS64.TRYWAIT P0, [R0+URZ+0x34820], R3 ;  /* 0x03482003000075a7 */ /* 0x001064000800017f */
[----:B-1----:R-:W-:Y:S05]  /*24be0*/  @!P0 NANOSLEEP.SYNCS 0x989680 ;  /* 0x009896800000895d */ /* 0x002fea0003900000 */
[----:B------:R-:W1:Y:S02]  /*24bf0*/  @!P0 SYNCS.PHASECHK.TRANS64 P0, [R0+URZ+0x34820], R3 ;  /* 0x03482003000085a7 */ /* 0x000e64000800007f */
[----:B-1----:R-:W-:Y:S05]  /*24c00*/  @!P0 BRA `(.L_x_790) ;  /* 0xfffffffc00f08947 */ /* 0x002fea000383ffff */
[----:B------:R-:W-:Y:S05]  /*24c10*/  BRA `(.L_x_885) ;  /* 0xffffffd800147947 */ /* 0x000fea000383ffff */
.L_x_791:
[----:B------:R-:W1:Y:S01]  /*24c20*/  S2R R2, SR_TID.X ;  /* 0x0000000000027919 */ /* 0x000e620000002100 */
[----:B------:R-:W-:Y:S01]  /*24c30*/  BSSY B0, `(.L_x_886) ;  /* 0x000000a000007945 */ /* 0x000fe20003800000 */
[----:B------:R-:W-:Y:S01]  /*24c40*/  IMAD.MOV.U32 R12, RZ, RZ, RZ ;  /* 0x000000ffff0c7224 */ /* 0x000fe200078e00ff */
[----:B------:R-:W-:Y:S01]  /*24c50*/  MOV R15, 0xffffffff ;  /* 0xffffffff000f7802 */ /* 0x000fe20000000f00 */
[----:B------:R-:W-:Y:S01]  /*24c60*/  IMAD.MOV.U32 R11, RZ, RZ, 0x1f ;  /* 0x0000001fff0b7424 */ /* 0x000fe200078e00ff */
[----:B-1----:R-:W-:-:S04]  /*24c70*/  SHF.R.U32.HI R2, RZ, 0x5, R2 ;  /* 0x00000005ff027819 */ /* 0x002fc80000011602 */
[----:B------:R-:W-:-:S04]  /*24c80*/  LOP3.LUT R2, R2, 0x3, RZ, 0xc0, !PT ;  /* 0x0000000302027812 */ /* 0x000fc800078ec0ff */
[----:B------:R-:W-:-:S07]  /*24c90*/  MOV R13, R2 ;  /* 0x00000002000d7202 */ /* 0x000fce0000000f00 */
[----:B0-----:R-:W-:Y:S05]  /*24ca0*/  WARPSYNC.COLLECTIVE R15, `(.L_x_887) ;  /* 0x000000000f087348 */ /* 0x001fea0003c00000 */
[----:B------:R1:W2:Y:S02]  /*24cb0*/  SHFL.IDX P6, R14, R13, R12, R11 ;  /* 0x0000000c0d0e7389 */ /* 0x0002a400000c000b */
[----:B012---:R-:W-:Y:S01]  /*24cc0*/  ENDCOLLECTIVE ;  /* 0x000000000000791b */ /* 0x007fe20003800000 */
.L_x_887:
[----:B------:R-:W-:Y:S05]  /*24cd0*/  BSYNC B0 ;  /* 0x0000000000007941 */ /* 0x000fea0003800000 */
.L_x_886:
[----:B------:R-:W-:Y:S05]  /*24ce0*/  BRA `(.L_x_888) ;  /* 0xffffffd400fc7947 */ /* 0x000fea000383ffff */
.L_x_792:
[----:B------:R-:W-:Y:S01]  /*24cf0*/  BSSY B0, `(.L_x_889) ;  /* 0x0000006000007945 */ /* 0x000fe20003800000 */
[----:B------:R-:W-:-:S07]  /*24d00*/  IMAD.MOV.U32 R15, RZ, RZ, -0x1 ;  /* 0xffffffffff0f7424 */ /* 0x000fce00078e00ff */
[----:B01----:R-:W-:Y:S05]  /*24d10*/  WARPSYNC.COLLECTIVE R15, `(.L_x_890) ;  /* 0x000000000f0c7348 */ /* 0x003fea0003c00000 */
[----:B------:R-:W-:Y:S02]  /*24d20*/  ELECT P6, UR62, PT ;  /* 0x00000000003e782f */ /* 0x000fe400038c0000 */
[----:B------:R-:W-:Y:S01]  /*24d30*/  MOV R14, UR62 ;  /* 0x0000003e000e7c02 */ /* 0x000fe20008000f00 */
[----:B01----:R-:W-:Y:S10]  /*24d40*/  ENDCOLLECTIVE ;  /* 0x000000000000791b */ /* 0x003ff40003800000 */
.L_x_890:
[----:B------:R-:W-:Y:S05]  /*24d50*/  BSYNC B0 ;  /* 0x0000000000007941 */ /* 0x000fea0003800000 */
.L_x_889:
[----:B------:R-:W-:Y:S05]  /*24d60*/  BRA `(.L_x_891) ;  /* 0xffffffd400f07947 */ /* 0x000fea000383ffff */
.L_x_794:
[----:B0-----:R0:W1:Y:S02]  /*24d70*/  SYNCS.PHASECHK.TRANS64.TRYWAIT P0, [R6+URZ], R5 ;  /* 0x00000005060075a7 */ /* 0x001064000800017f */
[----:B-1----:R-:W-:Y:S05]  /*24d80*/  @!P0 NANOSLEEP.SYNCS 0x989680 ;  /* 0x009896800000895d */ /* 0x002fea0003900000 */
[----:B------:R-:W1:Y:S02]  /*24d90*/  @!P0 SYNCS.PHASECHK.TRANS64 P0, [R6+URZ], R5 ;  /* 0x00000005060085a7 */ /* 0x000e64000800007f */
[----:B-1----:R-:W-:Y:S05]  /*24da0*/  @!P0 BRA `(.L_x_794) ;  /* 0xfffffffc00f08947 */ /* 0x002fea000383ffff */
[----:B------:R-:W-:Y:S05]  /*24db0*/  BRA `(.L_x_892) ;  /* 0xffffffd800307947 */ /* 0x000fea000383ffff */
.L_x_795:
[----:B-1----:R1:W2:Y:S02]  /*24dc0*/  SYNCS.PHASECHK.TRANS64.TRYWAIT P0, [R7+URZ], R2 ;  /* 0x00000002070075a7 */ /* 0x0022a4000800017f */
[----:B--2---:R-:W-:Y:S05]  /*24dd0*/  @!P0 NANOSLEEP.SYNCS 0x989680 ;  /* 0x009896800000895d */ /* 0x004fea0003900000 */
[----:B------:R-:W2:Y:S02]  /*24de0*/  @!P0 SYNCS.PHASECHK.TRANS64 P0, [R7+URZ], R2 ;  /* 0x00000002070085a7 */ /* 0x000ea4000800007f */
[----:B--2---:R-:W-:Y:S05]  /*24df0*/  @!P0 BRA `(.L_x_795) ;  /* 0xfffffffc00f08947 */ /* 0x004fea000383ffff */
[----:B------:R-:W-:Y:S05]  /*24e00*/  BRA `(.L_x_893) ;  /* 0xffffffd800247947 */ /* 0x000fea000383ffff */
.L_x_797:
[----:B--2---:R2:W3:Y:S02]  /*24e10*/  SYNCS.PHASECHK.TRANS64.TRYWAIT P0, [R4+URZ], R5 ;  /* 0x00000005040075a7 */ /* 0x0044e4000800017f */
[----:B---3--:R-:W-:Y:S05]  /*24e20*/  @!P0 NANOSLEEP.SYNCS 0x989680 ;  /* 0x009896800000895d */ /* 0x008fea0003900000 */
[----:B------:R-:W3:Y:S02]  /*24e30*/  @!P0 SYNCS.PHASECHK.TRANS64 P0, [R4+URZ], R5 ;  /* 0x00000005040085a7 */ /* 0x000ee4000800007f */
[----:B---3--:R-:W-:Y:S05]  /*24e40*/  @!P0 BRA `(.L_x_797) ;  /* 0xfffffffc00f08947 */ /* 0x008fea000383ffff */
[----:B------:R-:W-:Y:S05]  /*24e50*/  BRA `(.L_x_894) ;  /* 0xffffffd800287947 */ /* 0x000fea000383ffff */
.L_x_895:
        /* <DEDUP_REMOVED lines=10> */
.L_x_15160:


//--------------------- .text._ZN7cutlass13device_kernelIN5flash11enable_sm90INS1_16FlashAttnFwdSm90INS1_25CollectiveMainloopFwdSm90ILi2EN4cute5tupleIJNS5_1CILi1EEES8_S8_EEENS6_IJNS7_ILi128EEENS7_ILi96EEENS7_ILi192EEEEEELi128ENS_6half_tEfNS_4arch4Sm90ELb0ELb1ELb1ELb0ELb0ELb0ELb0ELb1ELb1ELb1ELb1ELb0EEENS1_21CollectiveEpilogueFwdINS6_IJSA_SA_SB_EEES9_SE_SG_Li256ELb0ELb1ELb1ELb0EEENS1_19SingleTileSchedulerILb0ELb1ELb1ELi128EEEEEEEEEvNT_6ParamsE --------------------------
	.section	.text._ZN7cutlass13device_kernelIN5flash11enable_sm90INS1_16FlashAttnFwdSm90INS1_25CollectiveMainloopFwdSm90ILi2EN4cute5tupleIJNS5_1CILi1EEES8_S8_EEENS6_IJNS7_ILi128EEENS7_ILi96EEENS7_ILi192EEEEEELi128ENS_6half_tEfNS_4arch4Sm90ELb0ELb1ELb1ELb0ELb0ELb0ELb0ELb1ELb1ELb1ELb1ELb0EEENS1_21CollectiveEpilogueFwdINS6_IJSA_SA_SB_EEES9_SE_SG_Li256ELb0ELb1ELb1ELb0EEENS1_19SingleTileSchedulerILb0ELb1ELb1ELi128EEEEEEEEEvNT_6ParamsE,"ax",@progbits
	.align	128
.text._ZN7cutlass13device_kernelIN5flash11enable_sm90INS1_16FlashAttnFwdSm90INS1_25CollectiveMainloopFwdSm90ILi2EN4cute5tupleIJNS5_1CILi1EEES8_S8_EEENS6_IJNS7_ILi128EEENS7_ILi96EEENS7_ILi192EEEEEELi128ENS_6half_tEfNS_4arch4Sm90ELb0ELb1ELb1ELb0ELb0ELb0ELb0ELb1ELb1ELb1ELb1ELb0EEENS1_21CollectiveEpilogueFwdINS6_IJSA_SA_SB_EEES9_SE_SG_Li256ELb0ELb1ELb1ELb0EEENS1_19SingleTileSchedulerILb0ELb1ELb1ELi128EEEEEEEEEvNT_6ParamsE:
        .type           _ZN7cutlass13device_kernelIN5flash11enable_sm90INS1_16FlashAttnFwdSm90INS1_25CollectiveMainloopFwdSm90ILi2EN4cute5tupleIJNS5_1CILi1EEES8_S8_EEENS6_IJNS7_ILi128EEENS7_ILi96EEENS7_ILi192EEEEEELi128ENS_6half_tEfNS_4arch4Sm90ELb0ELb1ELb1ELb0ELb0ELb0ELb0ELb1ELb1ELb1ELb1ELb0EEENS1_21CollectiveEpilogueFwdINS6_IJSA_SA_SB_EEES9_SE_SG_Li256ELb0ELb1ELb1ELb0EEENS1_19SingleTileSchedulerILb0ELb1ELb1ELi128EEEEEEEEEvNT_6ParamsE,@function
        .size           _ZN7cutlass13device_kernelIN5flash11enable_sm90INS1_16FlashAttnFwdSm90INS1_25CollectiveMainloopFwdSm90ILi2EN4cute5tupleIJNS5_1CILi1EEES8_S8_EEENS6_IJNS7_ILi128EEENS7_ILi96EEENS7_ILi192EEEEEELi128ENS_6half_tEfNS_4arch4Sm90ELb0ELb1ELb1ELb0ELb0ELb0ELb0ELb1ELb1ELb1ELb1ELb0EEENS1_21CollectiveEpilogueFwdINS6_IJSA_SA_SB_EEES9_SE_SG_Li256ELb0ELb1ELb1ELb0EEENS1_19SingleTileSchedulerILb0ELb1ELb1ELi128EEEEEEEEEvNT_6ParamsE,(.L_x_15161 - _ZN7cutlass13device_kernelIN5flash11enable_sm90INS1_16FlashAttnFwdSm90INS1_25CollectiveMainloopFwdSm90ILi2EN4cute5tupleIJNS5_1CILi1EEES8_S8_EEENS6_IJNS7_ILi128EEENS7_ILi96EEENS7_ILi192EEEEEELi128ENS_6half_tEfNS_4arch4Sm90ELb0ELb1ELb1ELb0ELb0ELb0ELb0ELb1ELb1ELb1ELb1ELb0EEENS1_21CollectiveEpilogueFwdINS6_IJSA_SA_SB_EEES9_SE_SG_Li256ELb0ELb1ELb1ELb0EEENS1_19SingleTileSchedulerILb0ELb1ELb1ELi128EEEEEEEEEvNT_6ParamsE)
        .other          _ZN7cutlass13device_kernelIN5flash11enable_sm90INS1_16FlashAttnFwdSm90INS1_25CollectiveMainloopFwdSm90ILi2EN4cute5tupleIJNS5_1CILi1EEES8_S8_EEENS6_IJNS7_ILi128EEENS7_ILi96EEENS7_ILi192EEEEEELi128ENS_6half_tEfNS_4arch4Sm90ELb0ELb1ELb1ELb0ELb0ELb0ELb0ELb1ELb1ELb1ELb1ELb0EEENS1_21CollectiveEpilogueFwdINS6_IJSA_SA_SB_EEES9_SE_SG_Li256ELb0ELb1ELb1ELb0EEENS1_19SingleTileSchedulerILb0ELb1ELb1ELi128EEEEEEEEEvNT_6ParamsE,@"STO_CUDA_ENTRY STV_DEFAULT"
_ZN7cutlass13device_kernelIN5flash11enable_sm90INS1_16FlashAttnFwdSm90INS1_25CollectiveMainloopFwdSm90ILi2EN4cute5tupleIJNS5_1CILi1EEES8_S8_EEENS6_IJNS7_ILi128EEENS7_ILi96EEENS7_ILi192EEEEEELi128ENS_6half_tEfNS_4arch4Sm90ELb0ELb1ELb1ELb0ELb0ELb0ELb0ELb1ELb1ELb1ELb1ELb0EEENS1_21CollectiveEpilogueFwdINS6_IJSA_SA_SB_EEES9_SE_SG_Li256ELb0ELb1ELb1ELb0EEENS1_19SingleTileSchedulerILb0ELb1ELb1ELi128EEEEEEEEEvNT_6ParamsE:
        /* <DEDUP_REMOVED lines=17> */
.L_x_897:
[----:B------:R-:W-:Y:S05]  /*0110*/  BSYNC B0 ;  /* 0x0000000000007941 */ /* 0x000fea0003800000 */
.L_x_896:
        /* <DEDUP_REMOVED lines=40> */
.L_x_898:
        /* <DEDUP_REMOVED lines=22> */
.L_x_899:
        /* <DEDUP_REMOVED lines=18> */
.L_x_900:
        /* <DEDUP_REMOVED lines=22> */
.L_x_901:
        /* <DEDUP_REMOVED lines=22> */
.L_x_902:
[----:B0-----:R-:W-:Y:S01]  /*08e0*/  ISETP.NE.AND P0, PT, R2, RZ, PT ;  /* 0x000000ff0200720c */ /* 0x001fe20003f05270 */
[----:B------:R-:W-:Y:S01]  /*08f0*/  IMAD.MOV.U32 R2, RZ, RZ, 0x1 ;  /* 0x00000001ff027424 */ /* 0x000fe200078e00ff */
[----:B------:R-:W-:Y:S01]  /*0900*/  NOP ;  /* 0x0000000000007918 */ /* 0x000fe20000000000 */
[----:B------:R-:W-:Y:S03]  /*0910*/  BSSY B6, `(.L_x_903) ;  /* 0x0001337000067945 */ /* 0x000fe60003800000 */
[----:B------:R-:W-:-:S05]  /*0920*/  SEL R2, R2, 0x2, !P0 ;  /* 0x0000000202027807 */ /* 0x000fca0004000000 */
[----:B------:R0:W-:Y:S01]  /*0930*/  STL [R1+0x14], R2 ;  /* 0x0000140201007387 */ /* 0x0001e20000100800 */
[----:B-123--:R-:W-:Y:S06]  /*0940*/  BAR.SYNC.DEFER_BLOCKING 0x0 ;  /* 0x0000000000007b1d */ /* 0x00efec0000010000 */
[----:B------:R-:W-:Y:S05]  /*0950*/  @!P0 BRA `(.L_x_904) ;  /* 0x000000f000248947 */ /* 0x000fea0003800000 */
.L_x_905:
        /* <DEDUP_REMOVED lines=14> */
[----:B--2---:R-:W-:-:S03]  /*0a40*/  ISETP.LE.AND P0, PT, RZ, UR5, PT ;  /* 0x00000005ff007c0c */ /* 0x004fc6000bf03270 */
[----:B------:R-:W-:-:S04]  /*0a50*/  IMAD.MOV R3, RZ, RZ, -R18 ;  /* 0x000000ffff037224 */ /* 0x000fc800078e0a12 */
[----:B------:R-:W-:-:S06]  /*0a60*/  IMAD R17, R2, R3, UR4 ;  /* 0x0000000402117e24 */ /* 0x000fcc000f8e0203 */
[----:B------:R-:W-:Y:S05]  /*0a70*/  @!P0 BRA `(.L_x_906) ;  /* 0x0000013000808947 */ /* 0x000fea0003800000 */
[----:B------:R-:W0:Y:S01]  /*0a80*/  LDC R0, c[0x0][0x448] ;  /* 0x00011200ff007b82 */ /* 0x000e220000000800 */
[----:B------:R-:W1:Y:S01]  /*0a90*/  S2R R22, SR_CTAID.X ;  /* 0x0000000000167919 */ /* 0x000e620000002500 */
[----:B------:R-:W2:Y:S06]  /*0aa0*/  S2R R4, SR_TID.X ;  /* 0x0000000000047919 */ /* 0x000eac0000002100 */
[----:B------:R-:W3:Y:S08]  /*0ab0*/  LDC.64 R2, c[0x0][0x418] ;  /* 0x00010600ff027b82 */ /* 0x000ef00000000a00 */
[----:B------:R-:W4:Y:S01]  /*0ac0*/  LDC.64 R10, c[0x0][0x9e0] ;  /* 0x00027800ff0a7b82 */ /* 0x000f220000000a00 */
[----:B0-----:R-:W-:-:S07]  /*0ad0*/  ISETP.NE.AND P1, PT, R0, 0x1, PT ;  /* 0x000000010000780c */ /* 0x001fce0003f25270 */
[----:B------:R-:W0:Y:S01]  /*0ae0*/  LDC R8, c[0x0][0x288] ;  /* 0x0000a200ff087b82 */ /* 0x000e220000000800 */
[----:B---3--:R-:W-:-:S07]  /*0af0*/  ISETP.NE.U32.AND P0, PT, R2, RZ, PT ;  /* 0x000000ff0200720c */ /* 0x008fce0003f05070 */
[----:B------:R-:W3:Y:S01]  /*0b00*/  LDC R16, c[0x0][0x424] ;  /* 0x00010900ff107b82 */ /* 0x000ee20000000800 */
[----:B-1----:R-:W-:Y:S01]  /*0b10*/  IMAD.SHL.U32 R22, R22, 0x80, RZ ;  /* 0x0000008016167824 */ /* 0x002fe200078e00ff */
[----:B------:R-:W-:Y:S01]  /*0b20*/  ISETP.NE.AND.EX P0, PT, R3, RZ, PT, P0 ;  /* 0x000000ff0300720c */ /* 0x000fe20003f05300 */
[----:B--2---:R-:W-:Y:S02]  /*0b30*/  VIADD R72, R4, 0xffffff80 ;  /* 0xffffff8004487836 */ /* 0x004fe40000000000 */
[----:B------:R-:W-:Y:S01]  /*0b40*/  @P1 VIADD R0, R22, 0x7f ;  /* 0x0000007f16001836 */ /* 0x000fe20000000000 */
[----:B----4-:R-:W-:Y:S02]  /*0b50*/  ISETP.GE.AND P2, PT, R11, 0x1, PT ;  /* 0x000000010b00780c */ /* 0x010fe40003f46270 */
[----:B------:R-:W1:Y:S08]  /*0b60*/  @P1 LDC R5, c[0x0][0x44c] ;  /* 0x00011300ff051b82 */ /* 0x000e700000000800 */
[----:B------:R-:W2:Y:S01]  /*0b70*/  @P1 LDC R7, c[0x0][0x450] ;  /* 0x00011400ff071b82 */ /* 0x000ea20000000800 */
[----:B0-----:R-:W-:-:S07]  /*0b80*/  IADD3 R3, -R8, 0x1, RZ ;  /* 0x0000000108037810 */ /* 0x001fce0007ffe1ff */
[----:B------:R-:W0:Y:S01]  /*0b90*/  LDC R23, c[0x0][0x2f0] ;  /* 0x0000bc00ff177b82 */ /* 0x000e220000000800 */
[----:B---3--:R-:W-:Y:S01]  /*0ba0*/  SEL R16, R16, 0x1, P0 ;  /* 0x0000000110107807 */ /* 0x008fe20000000000 */
[----:B-1----:R-:W-:-:S04]  /*0bb0*/  @P1 IMAD.HI.U32 R2, R0, R5, RZ ;  /* 0x0000000500021227 */ /* 0x002fc800078e00ff */
[----:B------:R-:W-:Y:S01]  /*0bc0*/  VIADD R0, R22, 0x7f ;  /* 0x0000007f16007836 */ /* 0x000fe20000000000 */
[----:B--2---:R-:W-:Y:S01]  /*0bd0*/  @P1 SHF.R.U32.HI R0, RZ, R7, R2 ;  /* 0x00000007ff001219 */ /* 0x004fe20000011602 */
[CC--:B0-----:R-:W-:Y:S02]  /*0be0*/  IMAD R3, R16.reuse, R23.reuse, R3 ;  /* 0x0000001710037224 */ /* 0x0c1fe400078e0203 */
[----:B------:R-:W-:Y:S02]  /*0bf0*/  IMAD R19, R16, R23, RZ ;  /* 0x0000001710137224 */ /* 0x000fe400078e02ff */
[----:B------:R-:W-:-:S04]  /*0c00*/  IMAD.IADD R3, R3, 0x1, R0 ;  /* 0x0000000103037824 */ /* 0x000fc800078e0200 */
[----:B------:R-:W-:Y:S01]  /*0c10*/  IMAD.IADD R0, R3, 0x1, R10 ;  /* 0x0000000103007824 */ /* 0x000fe200078e020a */
[----:B------:R-:W-:Y:S06]  /*0c20*/  @!P2 BRA `(.L_x_907) ;  /* 0x000000000040a947 */ /* 0x000fec0003800000 */
[C---:B------:R-:W-:Y:S01]  /*0c30*/  ISETP.GT.AND P0, PT, R3.reuse, RZ, PT ;  /* 0x000000ff0300720c */ /* 0x040fe20003f04270 */
[----:B------:R-:W-:-:S12]  /*0c40*/  VIADD R2, R3, 0xffffffff ;  /* 0xffffffff03027836 */ /* 0x000fd80000000000 */
[----:B------:R-:W-:Y:S05]  /*0c50*/  @P0 BRA `(.L_x_908) ;  /* 0x00000000001c0947 */ /* 0x000fea0003800000 */
[----:B------:R-:W-:Y:S01]  /*0c60*/  ISETP.NE.AND P0, PT, R11, 0x1, PT ;  /* 0x000000010b00780c */ /* 0x000fe20003f05270 */
[----:B------:R-:W-:-:S12]  /*0c70*/  IMAD.MOV R3, RZ, RZ, -R3 ;  /* 0x000000ffff037224 */ /* 0x000fd800078e0a03 */
[----:B------:R-:W0:Y:S02]  /*0c80*/  @P0 LDC.64 R4, c[0x0][0x9e8] ;  /* 0x00027a00ff040b82 */ /* 0x000e240000000a00 */
[----:B0-----:R-:W-:-:S05]  /*0c90*/  @P0 IMAD.HI.U32 R2, R3, R4, RZ ;  /* 0x0000000403020227 */ /* 0x001fca00078e00ff */
[----:B------:R-:W-:-:S04]  /*0ca0*/  @P0 SHF.R.U32.HI R3, RZ, R5, R2 ;  /* 0x00000005ff030219 */ /* 0x000fc80000011602 */
[----:B------:R-:W-:Y:S01]  /*0cb0*/  LOP3.LUT R2, RZ, R3, RZ, 0x33, !PT ;  /* 0x00000003ff027212 */ /* 0x000fe200078e33ff */
[----:B------:R-:W-:Y:S06]  /*0cc0*/  BRA `(.L_x_909) ;  /* 0x0000000000107947 */ /* 0x000fec0003800000 */
.L_x_908:
[----:B------:R-:W-:-:S13]  /*0cd0*/  ISETP.NE.AND P0, PT, R11, 0x1, PT ;  /* 0x000000010b00780c */ /* 0x000fda0003f05270 */
[----:B------:R-:W0:Y:S02]  /*0ce0*/  @P0 LDC.64 R4, c[0x0][0x9e8] ;  /* 0x00027a00ff040b82 */ /* 0x000e240000000a00 */
[----:B0-----:R-:W-:-:S05]  /*0cf0*/  @P0 IMAD.HI.U32 R4, R2, R4, RZ ;  /* 0x0000000402040227 */ /* 0x001fca00078e00ff */
[----:B------:R-:W-:-:S07]  /*0d00*/  @P0 SHF.R.U32.HI R2, RZ, R5, R4 ;  /* 0x00000005ff020219 */ /* 0x000fce0000011604 */
.L_x_909:
[----:B------:R-:W-:-:S05]  /*0d10*/  IMAD R3, R2, R11, R11 ;  /* 0x0000000b02037224 */ /* 0x000fca00078e020b */
[----:B------:R-:W-:-:S07]  /*0d20*/  VIMNMX R0, R0, R3, PT ;  /* 0x0000000300007248 */ /* 0x000fce0003fe0100 */
.L_x_907:
[----:B------:R-:W0:Y:S01]  /*0d30*/  @P1 LDC R3, c[0x0][0x44c] ;  /* 0x00011300ff031b82 */ /* 0x000e220000000800 */
[----:B------:R-:W-:Y:S01]  /*0d40*/  VIADD R2, R0, 0x5f ;  /* 0x0000005f00027836 */ /* 0x000fe20000000000 */
[----:B------:R-:W-:Y:S01]  /*0d50*/  ULDC UR4, c[0x0][0x9dc] ;  /* 0x0002770000047ab9 */ /* 0x000fe20000000800 */
[----:B------:R-:W-:Y:S02]  /*0d60*/  IMAD R0, R16, R23, 0x5f ;  /* 0x0000005f10007424 */ /* 0x000fe400078e0217 */
[----:B------:R-:W-:-:S03]  /*0d70*/  IMAD.HI R2, R2, 0x2aaaaaab, RZ ;  /* 0x2aaaaaab02027827 */ /* 0x000fc600078e02ff */
[----:B------:R-:W1:Y:S01]  /*0d80*/  @P1 LDC R7, c[0x0][0x450] ;  /* 0x00011400ff071b82 */ /* 0x000e620000000800 */
[----:B------:R-:W-:Y:S01]  /*0d90*/  IMAD.HI R0, R0, 0x2aaaaaab, RZ ;  /* 0x2aaaaaab00007827 */ /* 0x000fe200078e02ff */
[----:B------:R-:W-:-:S03]  /*0da0*/  SHF.R.U32.HI R5, RZ, 0x1f, R2 ;  /* 0x0000001fff057819 */ /* 0x000fc60000011602 */
[----:B------:R-:W-:Y:S01]  /*0db0*/  IMAD.MOV.U32 R4, RZ, RZ, R22 ;  /* 0x000000ffff047224 */ /* 0x000fe200078e0016 */
[----:B------:R-:W-:Y:S01]  /*0dc0*/  LEA.HI.SX32 R2, R2, R5, 0x1c ;  /* 0x0000000502027211 */ /* 0x000fe200078fe2ff */
[----:B------:R-:W-:Y:S02]  /*0dd0*/  IMAD R23, R16, R23, -R8 ;  /* 0x0000001710177224 */ /* 0x000fe400078e0a08 */
[----:B0-----:R-:W-:Y:S01]  /*0de0*/  @P1 IMAD.HI.U32 R6, R22, R3, RZ ;  /* 0x0000000316061227 */ /* 0x001fe200078e00ff */
[----:B------:R-:W-:-:S04]  /*0df0*/  SHF.R.U32.HI R3, RZ, 0x1f, R0 ;  /* 0x0000001fff037819 */ /* 0x000fc80000011600 */
[----:B------:R-:W-:Y:S02]  /*0e00*/  LEA.HI.SX32 R3, R0, R3, 0x1c ;  /* 0x0000000300037211 */ /* 0x000fe400078fe2ff */
[----:B-1----:R-:W-:Y:S02]  /*0e10*/  @P1 SHF.R.U32.HI R4, RZ, R7, R6 ;  /* 0x00000007ff041219 */ /* 0x002fe40000011606 */
[----:B------:R-:W-:-:S03]  /*0e20*/  VIMNMX R9, R3, R2, PT ;  /* 0x0000000203097248 */ /* 0x000fc60003fe0100 */
[----:B------:R-:W-:-:S04]  /*0e30*/  IMAD.IADD R0, R23, 0x1, R4 ;  /* 0x0000000117007824 */ /* 0x000fc800078e0204 */
[----:B------:R-:W-:Y:S01]  /*0e40*/  VIADD R2, R0, -UR4 ;  /* 0x8000000400027c36 */ /* 0x000fe20008000000 */
[----:B------:R-:W-:Y:S06]  /*0e50*/  @!P2 BRA `(.L_x_910) ;  /* 0x00000000003ca947 */ /* 0x000fec0003800000 */
[----:B------:R-:W-:-:S13]  /*0e60*/  ISETP.GT.AND P0, PT, R0, -0x1, PT ;  /* 0xffffffff0000780c */ /* 0x000fda0003f04270 */
[----:B------:R-:W-:Y:S05]  /*0e70*/  @P0 BRA `(.L_x_911) ;  /* 0x00000000001c0947 */ /* 0x000fea0003800000 */
[----:B------:R-:W-:Y:S02]  /*0e80*/  ISETP.NE.AND P0, PT, R11, 0x1, PT ;  /* 0x000000010b00780c */ /* 0x000fe40003f05270 */
[----:B------:R-:W-:-:S11]  /*0e90*/  LOP3.LUT R3, RZ, R0, RZ, 0x33, !PT ;  /* 0x00000000ff037212 */ /* 0x000fd600078e33ff */
[----:B------:R-:W0:Y:S02]  /*0ea0*/  @P0 LDC.64 R4, c[0x0][0x9e8] ;  /* 0x00027a00ff040b82 */ /* 0x000e240000000a00 */
[----:B0-----:R-:W-:-:S05]  /*0eb0*/  @P0 IMAD.HI.U32 R0, R3, R4, RZ ;  /* 0x0000000403000227 */ /* 0x001fca00078e00ff */
[----:B------:R-:W-:-:S04]  /*0ec0*/  @P0 SHF.R.U32.HI R3, RZ, R5, R0 ;  /* 0x00000005ff030219 */ /* 0x000fc80000011600 */
[----:B------:R-:W-:Y:S01]  /*0ed0*/  LOP3.LUT R0, RZ, R3, RZ, 0x33, !PT ;  /* 0x00000003ff007212 */ /* 0x000fe200078e33ff */
[----:B------:R-:W-:Y:S06]  /*0ee0*/  BRA `(.L_x_912) ;  /* 0x0000000000107947 */ /* 0x000fec0003800000 */
.L_x_911:
[----:B------:R-:W-:-:S13]  /*0ef0*/  ISETP.NE.AND P0, PT, R11, 0x1, PT ;  /* 0x000000010b00780c */ /* 0x000fda0003f05270 */
[----:B------:R-:W0:Y:S02]  /*0f00*/  @P0 LDC.64 R4, c[0x0][0x9e8] ;  /* 0x00027a00ff040b82 */ /* 0x000e240000000a00 */
[----:B0-----:R-:W-:-:S05]  /*0f10*/  @P0 IMAD.HI.U32 R4, R0, R4, RZ ;  /* 0x0000000400040227 */ /* 0x001fca00078e00ff */
[----:B------:R-:W-:-:S07]  /*0f20*/  @P0 SHF.R.U32.HI R0, RZ, R5, R4 ;  /* 0x00000005ff000219 */ /* 0x000fce0000011604 */
.L_x_912:
[----:B------:R-:W-:-:S05]  /*0f30*/  IMAD R3, R0, R11, RZ ;  /* 0x0000000b00037224 */ /* 0x000fca00078e02ff */
[----:B------:R-:W-:-:S07]  /*0f40*/  VIMNMX R2, R2, R3, !PT ;  /* 0x0000000302027248 */ /* 0x000fce0007fe0100 */
.L_x_910:
[----:B------:R-:W-:Y:S01]  /*0f50*/  SHF.R.U32.HI R0, RZ, 0x10, R17 ;  /* 0x00000010ff007819 */ /* 0x000fe20000011611 */
[----:B------:R-:W-:Y:S01]  /*0f60*/  IMAD.HI R2, R2, 0x2aaaaaab, RZ ;  /* 0x2aaaaaab02027827 */ /* 0x000fe200078e02ff */
[----:B------:R-:W-:Y:S02]  /*0f70*/  LOP3.LUT R17, R17, 0xffff, RZ, 0xc0, !PT ;  /* 0x0000ffff11117812 */ /* 0x000fe400078ec0ff */
[----:B------:R-:W-:Y:S01]  /*0f80*/  ISETP.NE.AND P0, PT, R0, RZ, PT ;  /* 0x000000ff0000720c */ /* 0x000fe20003f05270 */
[----:B------:R-:W-:Y:S01]  /*0f90*/  IMAD.MOV.U32 R74, RZ, RZ, RZ ;  /* 0x000000ffff4a7224 */ /* 0x000fe200078e00ff */
[----:B------:R-:W-:-:S04]  /*0fa0*/  SHF.R.U32.HI R3, RZ, 0x1f, R2 ;  /* 0x0000001fff037819 */ /* 0x000fc80000011602 */
[----:B------:R-:W-:-:S04]  /*0fb0*/  LEA.HI.SX32 R3, R2, R3, 0x1c ;  /* 0x0000000302037211 */ /* 0x000fc800078fe2ff */
[----:B------:R-:W-:-:S03]  /*0fc0*/  VIMNMX R8, RZ, R3, !PT ;  /* 0x00000003ff087248 */ /* 0x000fc60007fe0100 */
[----:B------:R-:W0:Y:S01]  /*0fd0*/  @!P0 LDC R0, c[0x0][0x9f0] ;  /* 0x00027c00ff008b82 */ /* 0x000e220000000800 */
[----:B------:R-:W-:-:S13]  /*0fe0*/  ISETP.GT.AND P1, PT, R9, R8, PT ;  /* 0x000000080900720c */ /* 0x000fda0003f24270 */
[----:B------:R-:W-:Y:S05]  /*0ff0*/  @!P1 BRA `(.L_x_913) ;  /* 0x0000000000709947 */ /* 0x000fea0003800000 */
[-C--:B0-----:R-:W-:Y:S02]  /*1000*/  IABS R6, R0.reuse ;  /* 0x0000000000067213 */ /* 0x081fe40000000000 */
[----:B------:R-:W-:Y:S02]  /*1010*/  IADD3 R2, R0, -0x1, R9 ;  /* 0xffffffff00027810 */ /* 0x000fe40007ffe009 */
[----:B------:R-:W0:Y:S03]  /*1020*/  I2F.RP R4, R6 ;  /* 0x0000000600047306 */ /* 0x000e260000209400 */
[----:B------:R-:W-:Y:S01]  /*1030*/  IMAD.IADD R5, R2, 0x1, -R8 ;  /* 0x0000000102057824 */ /* 0x000fe200078e0a08 */
[----:B------:R-:W-:-:S04]  /*1040*/  IABS R2, R0 ;  /* 0x0000000000027213 */ /* 0x000fc80000000000 */
[----:B------:R-:W-:Y:S02]  /*1050*/  IABS R10, R5 ;  /* 0x00000005000a7213 */ /* 0x000fe40000000000 */
[----:B------:R-:W-:-:S04]  /*1060*/  LOP3.LUT R5, R5, R0, RZ, 0x3c, !PT ;  /* 0x0000000005057212 */ /* 0x000fc800078e3cff */
[----:B------:R-:W-:Y:S01]  /*1070*/  ISETP.GE.AND P2, PT, R5, RZ, PT ;  /* 0x000000ff0500720c */ /* 0x000fe20003f46270 */
[----:B0-----:R-:W0:Y:S02]  /*1080*/  MUFU.RCP R4, R4 ;  /* 0x0000000400047308 */ /* 0x001e240000001000 */
[----:B0-----:R-:W-:Y:S02]  /*1090*/  VIADD R3, R4, 0xffffffe ;  /* 0x0ffffffe04037836 */ /* 0x001fe40000000000 */
[----:B------:R-:W-:Y:S02]  /*10a0*/  IMAD.MOV R4, RZ, RZ, -R2 ;  /* 0x000000ffff047224 */ /* 0x000fe400078e0a02 */
[----:B------:R-:W-:Y:S02]  /*10b0*/  IMAD.MOV.U32 R2, RZ, RZ, RZ ;  /* 0x000000ffff027224 */ /* 0x000fe400078e00ff */
[----:B------:R-:W0:Y:S02]  /*10c0*/  F2I.FTZ.U32.TRUNC.NTZ R3, R3 ;  /* 0x0000000300037305 */ /* 0x000e24000021f000 */
[----:B0-----:R-:W-:-:S04]  /*10d0*/  IMAD.MOV R7, RZ, RZ, -R3 ;  /* 0x000000ffff077224 */ /* 0x001fc800078e0a03 */
[----:B------:R-:W-:-:S04]  /*10e0*/  IMAD R7, R7, R6, RZ ;  /* 0x0000000607077224 */ /* 0x000fc800078e02ff */
[----:B------:R-:W-:-:S04]  /*10f0*/  IMAD.HI.U32 R2, R3, R7, R2 ;  /* 0x0000000703027227 */ /* 0x000fc800078e0002 */
[----:B------:R-:W-:-:S04]  /*1100*/  IMAD.MOV.U32 R3, RZ, RZ, R10 ;  /* 0x000000ffff037224 */ /* 0x000fc800078e000a */
        /* <DEDUP_REMOVED lines=11> */
.L_x_913:
[-C--:B------:R-:W-:Y:S01]  /*11c0*/  IMAD R17, R17, R74.reuse, R8 ;  /* 0x0000004a11117224 */ /* 0x080fe200078e0208 */
[----:B------:R-:W-:Y:S01]  /*11d0*/  PLOP3.LUT P0, PT, PT, PT, PT, 0x80, 0x0 ;  /* 0x000000000000781c */ /* 0x000fe20003f0f070 */
[----:B0-----:R-:W-:Y:S01]  /*11e0*/  IMAD.MOV.U32 R0, RZ, RZ, RZ ;  /* 0x000000ffff007224 */ /* 0x001fe200078e00ff */
[----:B------:R-:W-:Y:S01]  /*11f0*/  CS2R R86, SRZ ;  /* 0x0000000000567805 */ /* 0x000fe2000001ff00 */
[----:B------:R-:W-:Y:S01]  /*1200*/  IMAD.MOV.U32 R6, RZ, RZ, RZ ;  /* 0x000000ffff067224 */ /* 0x000fe200078e00ff */
[----:B------:R-:W-:Y:S02]  /*1210*/  VIADDMNMX R74, R17, R74, R9, PT ;  /* 0x0000004a114a7246 */ /* 0x000fe40003800109 */
[----:B------:R-:W-:Y:S02]  /*1220*/  CS2R R84, SRZ ;  /* 0x0000000000547805 */ /* 0x000fe4000001ff00 */
[----:B------:R-:W-:Y:S02]  /*1230*/  CS2R R82, SRZ ;  /* 0x0000000000527805 */ /* 0x000fe4000001ff00 */
[----:B------:R-:W-:-:S02]  /*1240*/  CS2R R80, SRZ ;  /* 0x0000000000507805 */ /* 0x000fc4000001ff00 */
[----:B------:R-:W-:Y:S02]  /*1250*/  ISETP.GT.AND P1, PT, R74, R17, PT ;  /* 0x000000114a00720c */ /* 0x000fe40003f24270 */
        /* <DEDUP_REMOVED lines=33> */
[----:B------:R-:W-:-:S05]  /*1470*/  SHF.R.S32.HI R76, RZ, 0x7, R75 ;  /* 0x00000007ff4c7819 */ /* 0x000fca000001144b */
        /* <DEDUP_REMOVED lines=20> */
[----:B------:R-:W-:Y:S02]  /*15c0*/  IMAD.U32 R10, RZ, RZ, UR6 ;  /* 0x00000006ff0a7e24 */ /* 0x000fe4000f8e00ff */
[----:B------:R-:W-:Y:S02]  /*15d0*/  IMAD.U32 R6, RZ, RZ, UR4 ;  /* 0x00000004ff067e24 */ /* 0x000fe4000f8e00ff */
[----:B------:R-:W-:-:S02]  /*15e0*/  IMAD.U32 R7, RZ, RZ, UR5 ;  /* 0x00000005ff077e24 */ /* 0x000fc4000f8e00ff */
[----:B------:R-:W-:Y:S02]  /*15f0*/  IMAD.U32 R11, RZ, RZ, UR7 ;  /* 0x00000007ff0b7e24 */ /* 0x000fe4000f8e00ff */
[----:B------:R-:W-:Y:S02]  /*1600*/  IMAD.MOV.U32 R8, RZ, RZ, 0x70 ;  /* 0x00000070ff087424 */ /* 0x000fe400078e00ff */
[----:B------:R-:W-:Y:S02]  /*1610*/  IMAD.MOV.U32 R12, RZ, RZ, 0x1 ;  /* 0x00000001ff0c7424 */ /* 0x000fe400078e00ff */
[----:B0-----:R-:W-:-:S07]  /*1620*/  IMAD.MOV.U32 R13, RZ, RZ, RZ ;  /* 0x000000ffff0d7224 */ /* 0x001fce00078e00ff */
[----:B------:R-:W-:-:S07]  /*1630*/  LEPC R20, `(.L_x_915) ;  /* 0x000000001014794e */ /* 0x000fce0000000000 */
[----:B-1----:R-:W-:Y:S05]  /*1640*/  CALL.ABS.NOINC R2 ;  /* 0x0000000002007343 */ /* 0x002fea0003c00000 */
.L_x_915:
[----:B------:R-:W2:Y:S01]  /*1650*/  LDL.LU R20, [R1+0x14] ;  /* 0x0000140001147983 */ /* 0x000ea20000300800 */
[----:B------:R-:W-:-:S04]  /*1660*/  SHF.L.U32 R2, RZ, 0x1f, RZ ;  /* 0x0000001fff027819 */ /* 0x000fc800000006ff */
[----:B------:R-:W0:Y:S01]  /*1670*/  SYNCS.PHASECHK.TRANS64.TRYWAIT P1, [UR57+0x2a800], R2 ;  /* 0x02a80002ff0075a7 */ /* 0x000e220008020179 */
[----:B--2---:R-:W-:-:S04]  /*1680*/  LOP3.LUT R0, R20, 0x1, RZ, 0xfc, !PT ;  /* 0x0000000114007812 */ /* 0x004fc800078efcff */
[----:B------:R-:W-:Y:S01]  /*1690*/  ISETP.NE.AND P0, PT, R0, 0x3, PT ;  /* 0x000000030000780c */ /* 0x000fe20003f05270 */
[----:B0-----:R-:W-:-:S12]  /*16a0*/  @!P1 BRA `(.L_x_916) ;  /* 0x00000124007c9947 */ /* 0x001fd80003800000 */
.L_x_1079:
[----:B------:R-:W-:Y:S05]  /*16b0*/  @!P0 BRA `(.L_x_917) ;  /* 0x0000000000048947 */ /* 0x000fea0003800000 */
[----:B------:R-:W-:Y:S01]  /*16c0*/  BPT.TRAP 0x1 ;  /* 0x000000040000795c */ /* 0x000fe20000300000 */
.L_x_917:
[----:B------:R1:W2:Y:S01]  /*16d0*/  SYNCS.PHASECHK.TRANS64.TRYWAIT P2, [UR57+0x2a830], R2 ;  /* 0x02a83002ff0075a7 */ /* 0x0002a20008040179 */
[----:B------:R-:W-:Y:S05]  /*16e0*/  @!P0 BRA `(.L_x_918) ;  /* 0x0000000000048947 */ /* 0x000fea0003800000 */
[----:B------:R-:W-:Y:S01]  /*16f0*/  BPT.TRAP 0x1 ;  /* 0x000000040000795c */ /* 0x000fe20000300000 */
.L_x_918:
[----:B------:R-:W3:Y:S01]  /*1700*/  S2R R0, SR_TID.X ;  /* 0x0000000000007919 */ /* 0x000ee20000002100 */
[----:B------:R-:W-:-:S05]  /*1710*/  IMAD.U32 R4, RZ, RZ, UR36 ;  /* 0x00000024ff047e24 */ /* 0x000fca000f8e00ff */
[----:B------:R-:W-:Y:S02]  /*1720*/  LOP3.LUT R4, R4, 0x10000, RZ, 0xfc, !PT ;  /* 0x0001000004047812 */ /* 0x000fe400078efcff */
[----:B---3--:R-:W-:-:S04]  /*1730*/  LOP3.LUT R0, R0, 0x7f, RZ, 0xc0, !PT ;  /* 0x0000007f00007812 */ /* 0x008fc800078ec0ff */
[----:B------:R-:W-:Y:S01]  /*1740*/  ISETP.NE.AND P1, PT, R0, RZ, PT ;  /* 0x000000ff0000720c */ /* 0x000fe20003f25270 */
[----:B--2---:R-:W-:-:S12]  /*1750*/  @P2 BRA `(.L_x_919) ;  /* 0x0000000000082947 */ /* 0x004fd80003800000 */
[----:B------:R-:W2:Y:S02]  /*1760*/  SYNCS.PHASECHK.TRANS64.TRYWAIT P2, [UR57+0x2a830], R2 ;  /* 0x02a83002ff0075a7 */ /* 0x000ea40008040179 */
[----:B--2---:R-:W-:Y:S05]  /*1770*/  @!P2 BRA `(.L_x_920) ;  /* 0x000001240060a947 */ /* 0x004fea0003800000 */
.L_x_919:
[----:B------:R-:W-:Y:S05]  /*1780*/  WARPSYNC.ALL ;  /* 0x0000000000007948 */ /* 0x000fea0003800000 */
[----:B------:R-:W-:Y:S01]  /*1790*/  IMAD.MOV.U32 R5, RZ, RZ, 0x40000040 ;  /* 0x40000040ff057424 */ /* 0x000fe200078e00ff */
[----:B------:R-:W-:Y:S01]  /*17a0*/  UIADD3 UR4, UR57, 0x18400, URZ ;  /* 0x0001840039047890 */ /* 0x000fe2000fffe03f */
[----:B------:R-:W-:Y:S01]  /*17b0*/  R2UR UR8, R4 ;  /* 0x00000000040872ca */ /* 0x000fe200000e0000 */
[----:B------:R-:W-:Y:S02]  /*17c0*/  WARPGROUP.ARRIVE ;  /* 0x00000000000079c5 */ /* 0x000fe40000000000 */
[----:B------:R-:W-:Y:S01]  /*17d0*/  R2UR UR9, R5 ;  /* 0x00000000050972ca */ /* 0x000fe200000e0000 */
[----:B------:R-:W-:Y:S01]  /*17e0*/  USHF.R.U32.HI UR4, URZ, 0x4, UR4 ;  /* 0x000000043f047899 */ /* 0x000fe20008011604 */
[----:B------:R-:W2:Y:S01]  /*17f0*/  LDC R14, c[0x0][0x448] ;  /* 0x00011200ff0e7b82 */ /* 0x000ea20000000800 */
[----:B------:R-:W-:Y:S01]  /*1800*/  UMOV UR11, 0x40000040 ;  /* 0x40000040000b7882 */ /* 0x000fe20000000000 */
[----:B------:R-:W-:Y:S01]  /*1810*/  UMOV UR13, 0x40000040 ;  /* 0x40000040000d7882 */ /* 0x000fe20000000000 */
[----:B------:R-:W-:Y:S01]  /*1820*/  ULOP3.LUT UR4, UR4, 0x3fff, URZ, 0xc0, !UPT ;  /* 0x00003fff04047892 */ /* 0x000fe2000f8ec03f */
[----:B------:R-:W-:Y:S01]  /*1830*/  LOP3.LUT R75, R75, 0xffffff80, RZ, 0xc0, !PT ;  /* 0xffffff804b4b7812 */ /* 0x000fe200078ec0ff */
[----:B------:R-:W-:Y:S01]  /*1840*/  UMOV UR15, 0x40000040 ;  /* 0x40000040000f7882 */ /* 0x000fe20000000000 */
[----:B------:R-:W-:Y:S01]  /*1850*/  UMOV UR17, 0x40000040 ;  /* 0x4000004000117882 */ /* 0x000fe20000000000 */
[----:B------:R-:W-:Y:S01]  /*1860*/  ULOP3.LUT UR58, UR4, 0x10000, URZ, 0xfc, !UPT ;  /* 0x00010000043a7892 */ /* 0x000fe2000f8efc3f */
[----:B0-----:R-:W-:Y:S01]  /*1870*/  LEA.HI R3, R76, R76, RZ, 0x1 ;  /* 0x0000004c4c037211 */ /* 0x001fe200078f08ff */
[----:B------:R-:W-:Y:S01]  /*1880*/  UMOV UR19, 0x40000040 ;  /* 0x4000004000137882 */ /* 0x000fe20000000000 */
[----:B------:R-:W-:Y:S01]  /*1890*/  R2UR UR4, R4 ;  /* 0x00000000040472ca */ /* 0x000fe200000e0000 */
[----:B------:R-:W-:Y:S01]  /*18a0*/  UIADD3 UR14, UR58, 0x4, URZ ;  /* 0x000000043a0e7890 */ /* 0x000fe2000fffe03f */
[----:B------:R-:W-:Y:S01]  /*18b0*/  IMAD.IADD R75, R72, 0x1, -R75 ;  /* 0x00000001484b7824 */ /* 0x000fe200078e0a4b */
[----:B------:R-:W-:Y:S01]  /*18c0*/  UIADD3 UR18, UR58, 0x6, URZ ;  /* 0x000000063a127890 */ /* 0x000fe2000fffe03f */
[----:B------:R-:W-:Y:S01]  /*18d0*/  LEA.HI R73, R73, R72, RZ, 0x2 ;  /* 0x0000004849497211 */ /* 0x000fe200078f10ff */
[----:B------:R-:W-:Y:S01]  /*18e0*/  UMOV UR10, UR58 ;  /* 0x0000003a000a7c82 */ /* 0x000fe20008000000 */
[----:B------:R-:W-:Y:S01]  /*18f0*/  UIADD3 UR22, UR58, 0x300, URZ ;  /* 0x000003003a167890 */ /* 0x000fe2000fffe03f */
[----:B------:R-:W-:Y:S01]  /*1900*/  HGMMA.64x96x16.F32 R24, gdesc[UR8], RZ, !UPT, gsb0 ;  /* 0x01600000081879f0 */ /* 0x000fe2000c0008ff */
[----:B------:R-:W-:Y:S01]  /*1910*/  UIADD3 UR10, UR58, 0x2, URZ ;  /* 0x000000023a0a7890 */ /* 0x000fe2000fffe03f */
[----:B-1----:R-:W-:Y:S01]  /*1920*/  SHF.R.S32.HI R2, RZ, 0x1f, R75 ;  /* 0x0000001fff027819 */ /* 0x002fe2000001144b */
[----:B------:R-:W-:Y:S01]  /*1930*/  UMOV UR9, 0x40000040 ;  /* 0x4000004000097882 */ /* 0x000fe20000000000 */
[----:B------:R-:W-:Y:S01]  /*1940*/  UMOV UR11, 0x40000040 ;  /* 0x40000040000b7882 */ /* 0x000fe20000000000 */
[----:B------:R-:W-:Y:S01]  /*1950*/  UMOV UR21, 0x40000040 ;  /* 0x4000004000157882 */ /* 0x000fe20000000000 */
[----:B------:R-:W-:Y:S01]  /*1960*/  UIADD3 UR8, UR4, 0x2, URZ ;  /* 0x0000000204087890 */ /* 0x000fe2000fffe03f */
[----:B--2---:R-:W-:Y:S01]  /*1970*/  ISETP.NE.AND P2, PT, R14, 0x1, PT ;  /* 0x000000010e00780c */ /* 0x004fe20003f45270 */
[----:B------:R-:W-:Y:S01]  /*1980*/  UIADD3 UR12, UR4, 0x4, URZ ;  /* 0x00000004040c7890 */ /* 0x000fe2000fffe03f */
[----:B------:R-:W-:Y:S01]  /*1990*/  LOP3.LUT R15, R3, 0x3fffffe, RZ, 0xc0, !PT ;  /* 0x03fffffe030f7812 */ /* 0x000fe200078ec0ff */
[----:B------:R-:W-:Y:S01]  /*19a0*/  UIADD3 UR16, UR4, 0x6, URZ ;  /* 0x0000000604107890 */ /* 0x000fe2000fffe03f */
[----:B------:R-:W-:Y:S01]  /*19b0*/  LOP3.LUT R73, R73, 0xfffffffc, RZ, 0xc0, !PT ;  /* 0xfffffffc49497812 */ /* 0x000fe200078ec0ff */
[----:B------:R-:W-:Y:S01]  /*19c0*/  UIADD3 UR20, UR4, 0x400, URZ ;  /* 0x0000040004147890 */ /* 0x000fe2000fffe03f */
[----:B------:R-:W-:Y:S01]  /*19d0*/  LEA.HI R3, R2, R75, RZ, 0x5 ;  /* 0x0000004b02037211 */ /* 0x000fe200078f28ff */
[----:B------:R-:W-:Y:S01]  /*19e0*/  UMOV UR23, 0x40000040 ;  /* 0x4000004000177882 */ /* 0x000fe20000000000 */
[----:B------:R-:W-:Y:S01]  /*19f0*/  UIADD3 UR24, UR4, 0x402, URZ ;  /* 0x0000040204187890 */ /* 0x000fe2000fffe03f */
[----:B------:R-:W-:Y:S01]  /*1a00*/  IMAD.IADD R73, R72, 0x1, -R73 ;  /* 0x0000000148497824 */ /* 0x000fe200078e0a49 */
[----:B------:R-:W-:Y:S01]  /*1a10*/  UIADD3 UR26, UR58, 0x302, URZ ;  /* 0x000003023a1a7890 */ /* 0x000fe2000fffe03f */
[----:B------:R-:W-:Y:S01]  /*1a20*/  SHF.R.S32.HI R3, RZ, 0x5, R3 ;  /* 0x00000005ff037819 */ /* 0x000fe20000011403 */
[----:B------:R-:W-:Y:S01]  /*1a30*/  UMOV UR25, 0x40000040 ;  /* 0x4000004000197882 */ /* 0x000fe20000000000 */
[----:B------:R-:W-:Y:S01]  /*1a40*/  UMOV UR27, 0x40000040 ;  /* 0x40000040001b7882 */ /* 0x000fe20000000000 */
[----:B------:R-:W-:Y:S01]  /*1a50*/  UIADD3 UR28, UR4, 0x404, URZ ;  /* 0x00000404041c7890 */ /* 0x000fe2000fffe03f */
[----:B------:R-:W-:Y:S01]  /*1a60*/  LEA.HI R8, R73, R73, RZ, 0x1 ;  /* 0x0000004949087211 */ /* 0x000fe200078f08ff */
[----:B------:R-:W-:Y:S01]  /*1a70*/  UIADD3 UR30, UR58, 0x304, URZ ;  /* 0x000003043a1e7890 */ /* 0x000fe2000fffe03f */
[----:B------:R-:W-:Y:S01]  /*1a80*/  IMAD R3, R3, 0x10, R22 ;  /* 0x0000001003037824 */ /* 0x000fe200078e0216 */
[----:B------:R-:W-:Y:S01]  /*1a90*/  UMOV UR29, 0x40000040 ;  /* 0x40000040001d7882 */ /* 0x000fe20000000000 */
[----:B------:R-:W-:Y:S01]  /*1aa0*/  UMOV UR31, 0x40000040 ;  /* 0x40000040001f7882 */ /* 0x000fe20000000000 */
[----:B------:R-:W-:Y:S01]  /*1ab0*/  UIADD3 UR32, UR4, 0x406, URZ ;  /* 0x0000040604207890 */ /* 0x000fe2000fffe03f */
[----:B------:R-:W-:Y:S01]  /*1ac0*/  LOP3.LUT R8, R8, 0x1ffffffe, RZ, 0xc0, !PT ;  /* 0x1ffffffe08087812 */ /* 0x000fe200078ec0ff */
[----:B------:R-:W-:Y:S01]  /*1ad0*/  UIADD3 UR34, UR58, 0x306, URZ ;  /* 0x000003063a227890 */ /* 0x000fe2000fffe03f */
[----:B------:R-:W-:Y:S01]  /*1ae0*/  IMAD.IADD R15, R76, 0x1, -R15 ;  /* 0x000000014c0f7824 */ /* 0x000fe200078e0a0f */
[----:B------:R-:W-:Y:S01]  /*1af0*/  UMOV UR33, 0x40000040 ;  /* 0x4000004000217882 */ /* 0x000fe20000000000 */
[----:B------:R-:W-:Y:S01]  /*1b00*/  UMOV UR35, 0x40000040 ;  /* 0x4000004000237882 */ /* 0x000fe20000000000 */
[----:B------:R-:W-:Y:S01]  /*1b10*/  UIADD3 UR36, UR4, 0x800, URZ ;  /* 0x0000080004247890 */ /* 0x000fe2000fffe03f */
[----:B------:R-:W-:Y:S01]  /*1b20*/  IMAD.IADD R8, R73, 0x1, -R8 ;  /* 0x0000000149087824 */ /* 0x000fe200078e0a08 */
[----:B------:R-:W-:Y:S01]  /*1b30*/  UIADD3 UR38, UR58, 0x600, URZ ;  /* 0x000006003a267890 */ /* 0x000fe2000fffe03f */
[----:B------:R-:W-:Y:S01]  /*1b40*/  UMOV UR37, 0x40000040 ;  /* 0x4000004000257882 */ /* 0x000fe20000000000 */
[----:B------:R-:W-:Y:S01]  /*1b50*/  UMOV UR39, 0x40000040 ;  /* 0x4000004000277882 */ /* 0x000fe20000000000 */
[----:B------:R-:W-:-:S02]  /*1b60*/  UIADD3 UR40, UR4, 0x802, URZ ;  /* 0x0000080204287890 */ /* 0x000fc4000fffe03f */
[----:B------:R-:W-:Y:S01]  /*1b70*/  UIADD3 UR42, UR58, 0x602, URZ ;  /* 0x000006023a2a7890 */ /* 0x000fe2000fffe03f */
[----:B------:R-:W-:Y:S01]  /*1b80*/  UMOV UR41, 0x40000040 ;  /* 0x4000004000297882 */ /* 0x000fe20000000000 */
[----:B------:R-:W-:Y:S01]  /*1b90*/  UMOV UR43, 0x40000040 ;  /* 0x40000040002b7882 */ /* 0x000fe20000000000 */
[----:B------:R-:W-:Y:S02]  /*1ba0*/  UIADD3 UR44, UR4, 0x804, URZ ;  /* 0x00000804042c7890 */ /* 0x000fe4000fffe03f */
[----:B------:R-:W-:Y:S01]  /*1bb0*/  UIADD3 UR46, UR58, 0x604, URZ ;  /* 0x000006043a2e7890 */ /* 0x000fe2000fffe03f */
[----:B------:R-:W-:Y:S01]  /*1bc0*/  UMOV UR45, 0x40000040 ;  /* 0x40000040002d7882 */ /* 0x000fe20000000000 */
[----:B------:R-:W-:Y:S01]  /*1bd0*/  UMOV UR47, 0x40000040 ;  /* 0x40000040002f7882 */ /* 0x000fe20000000000 */
[----:B------:R-:W-:Y:S02]  /*1be0*/  UIADD3 UR48, UR4, 0x806, URZ ;  /* 0x0000080604307890 */ /* 0x000fe4000fffe03f */
[----:B------:R-:W-:Y:S01]  /*1bf0*/  UIADD3 UR50, UR58, 0x606, URZ ;  /* 0x000006063a327890 */ /* 0x000fe2000fffe03f */
[----:B------:R-:W-:Y:S01]  /*1c00*/  UMOV UR49, 0x40000040 ;  /* 0x4000004000317882 */ /* 0x000fe20000000000 */
[----:B------:R-:W-:Y:S01]  /*1c10*/  UMOV UR51, 0x40000040 ;  /* 0x4000004000337882 */ /* 0x000fe20000000000 */
[----:B------:R-:W-:Y:S01]  /*1c20*/  ULDC UR4, c[0x0][0x9d8] ;  /* 0x0002760000047ab9 */ /* 0x000fe20000000800 */
[----:B------:R-:W-:Y:S01]  /*1c30*/  ULDC UR60, c[0x0][0x288] ;  /* 0x0000a200003c7ab9 */ /* 0x000fe20000000800 */
[----:B------:R-:W-:-:S02]  /*1c40*/  ULDC UR61, c[0x0][0x9dc] ;  /* 0x00027700003d7ab9 */ /* 0x000fc40000000800 */
[----:B------:R-:W-:Y:S01]  /*1c50*/  ULOP3.LUT UR61, URZ, UR61, URZ, 0x33, !UPT ;  /* 0x0000003d3f3d7292 */ /* 0x000fe2000f8e333f */
[----:B------:R-:W-:Y:S02]  /*1c60*/  WARPGROUP.DEPBAR.LE gsb0, 0x0 ;  /* 0x00008000000079c5 */ /* 0x000fe40000010000 */
[----:B------:R-:W-:-:S06]  /*1c70*/  WARPGROUP.ARRIVE ;  /* 0x00000000000079c5 */ /* 0x000fcc0000000000 */
[----:B------:R-:W-:Y:S03]  /*1c80*/  HGMMA.64x96x16.F32 R24, gdesc[UR8], R24, gsb0 ;  /* 0x01600000081879f0 */ /* 0x000fe60008000818 */
        /* <DEDUP_REMOVED lines=31> */
[----:B------:R-:W-:Y:S01]  /*1e80*/  FMUL.FTZ R0, R26, UR4 ;  /* 0x000000041a007c20 */ /* 0x000fe20008410000 */
[----:B------:R-:W-:Y:S01]  /*1e90*/  LEA.HI R26, R2, R75, RZ, 0x2 ;  /* 0x0000004b021a7211 */ /* 0x000fe200078f10ff */
[----:B------:R-:W-:Y:S01]  /*1ea0*/  FMUL.FTZ R6, R27, UR4 ;  /* 0x000000041b067c20 */ /* 0x000fe20008410000 */
[----:B------:R-:W-:Y:S01]  /*1eb0*/  FMUL.FTZ R29, R29, UR4 ;  /* 0x000000041d1d7c20 */ /* 0x000fe20008410000 */
[----:B------:R-:W0:Y:S01]  /*1ec0*/  @P2 LDC R27, c[0x0][0x44c] ;  /* 0x00011300ff1b2b82 */ /* 0x000e220000000800 */
[--C-:B------:R-:W-:Y:S01]  /*1ed0*/  SHF.R.S32.HI R2, RZ, 0x2, R26.reuse ;  /* 0x00000002ff027819 */ /* 0x100fe2000001141a */
[----:B------:R-:W-:Y:S01]  /*1ee0*/  FMUL.FTZ R28, R28, UR4 ;  /* 0x000000041c1c7c20 */ /* 0x000fe20008410000 */
[----:B------:R-:W-:Y:S01]  /*1ef0*/  SHF.R.S32.HI R9, RZ, 0x1f, R26 ;  /* 0x0000001fff097819 */ /* 0x000fe2000001141a */
[----:B------:R1:W2:Y:S01]  /*1f00*/  MUFU.TANH R79, R29 ;  /* 0x0000001d004f7308 */ /* 0x0002a20000002400 */
[----:B------:R-:W-:Y:S01]  /*1f10*/  FMUL.FTZ R25, R25, UR4 ;  /* 0x0000000419197c20 */ /* 0x000fe20008410000 */
[----:B------:R-:W-:Y:S01]  /*1f20*/  FMUL.FTZ R11, R24, UR4 ;  /* 0x00000004180b7c20 */ /* 0x000fe20008410000 */
[-C--:B------:R-:W-:Y:S01]  /*1f30*/  LEA.HI R9, R9, R2.reuse, RZ, 0x3 ;  /* 0x0000000209097211 */ /* 0x080fe200078f18ff */
[----:B------:R-:W-:Y:S01]  /*1f40*/  FMUL.FTZ R7, R30, UR4 ;  /* 0x000000041e077c20 */ /* 0x000fe20008410000 */
[----:B------:R-:W-:Y:S01]  /*1f50*/  FMUL.FTZ R10, R31, UR4 ;  /* 0x000000041f0a7c20 */ /* 0x000fe20008410000 */
[----:B------:R-:W-:Y:S01]  /*1f60*/  FMUL.FTZ R32, R32, UR4 ;  /* 0x0000000420207c20 */ /* 0x000fe20008410000 */
[----:B------:R-:W-:Y:S01]  /*1f70*/  LOP3.LUT R9, R9, 0xfffffff8, RZ, 0xc0, !PT ;  /* 0xfffffff809097812 */ /* 0x000fe200078ec0ff */
[----:B------:R3:W4:Y:S01]  /*1f80*/  MUFU.TANH R78, R28 ;  /* 0x0000001c004e7308 */ /* 0x0007220000002400 */
[----:B-1----:R-:W1:Y:S01]  /*1f90*/  @P2 LDC R29, c[0x0][0x450] ;  /* 0x00011400ff1d2b82 */ /* 0x002e620000000800 */
[----:B------:R-:W-:Y:S01]  /*1fa0*/  FMUL.FTZ R33, R33, UR4 ;  /* 0x0000000421217c20 */ /* 0x000fe20008410000 */
[----:B------:R-:W-:Y:S01]  /*1fb0*/  IADD3 R2, R3, R2, -R9 ;  /* 0x0000000203027210 */ /* 0x000fe20007ffe809 */
[----:B------:R-:W-:-:S02]  /*1fc0*/  IMAD.U32 R9, RZ, RZ, UR57 ;  /* 0x00000039ff097e24 */ /* 0x000fc4000f8e00ff */
[----:B------:R-:W-:Y:S01]  /*1fd0*/  FMUL.FTZ R12, R34, UR4 ;  /* 0x00000004220c7c20 */ /* 0x000fe20008410000 */
[----:B------:R-:W-:Y:S01]  /*1fe0*/  FMUL.FTZ R13, R35, UR4 ;  /* 0x00000004230d7c20 */ /* 0x000fe20008410000 */
[----:B------:R-:W-:Y:S01]  /*1ff0*/  FMUL.FTZ R36, R36, UR4 ;  /* 0x0000000424247c20 */ /* 0x000fe20008410000 */
[----:B------:R-:W-:Y:S01]  /*2000*/  IMAD R15, R15, 0x40, R2 ;  /* 0x000000400f0f7824 */ /* 0x000fe200078e0202 */
[----:B---3--:R-:W-:Y:S01]  /*2010*/  LOP3.LUT R28, R26, 0x7ffffffc, RZ, 0xc0, !PT ;  /* 0x7ffffffc1a1c7812 */ /* 0x008fe200078ec0ff */
[----:B------:R-:W-:Y:S01]  /*2020*/  @!P1 VIADD R9, R9, 0x2a840 ;  /* 0x0002a84009099836 */ /* 0x000fe20000000000 */
[----:B------:R3:W0:Y:S01]  /*2030*/  MUFU.TANH R77, R25 ;  /* 0x00000019004d7308 */ /* 0x0006220000002400 */
[----:B------:R-:W-:Y:S02]  /*2040*/  IMAD R8, R8, 0x8, R15 ;  /* 0x0000000808087824 */ /* 0x000fe400078e020f */
[----:B------:R-:W-:Y:S01]  /*2050*/  FMUL.FTZ R37, R37, UR4 ;  /* 0x0000000425257c20 */ /* 0x000fe20008410000 */
[----:B------:R-:W-:Y:S01]  /*2060*/  FMUL.FTZ R20, R38, UR4 ;  /* 0x0000000426147c20 */ /* 0x000fe20008410000 */
[----:B------:R-:W-:Y:S01]  /*2070*/  @!P1 PRMT R26, RZ, 0x654, R9 ;  /* 0x00000654ff1a9816 */ /* 0x000fe20000000009 */
[----:B0-----:R-:W-:-:S04]  /*2080*/  @P2 IMAD.HI.U32 R2, R8, R27, RZ ;  /* 0x0000001b08022227 */ /* 0x001fc800078e00ff */
[----:B------:R-:W-:Y:S01]  /*2090*/  FMUL.FTZ R21, R39, UR4 ;  /* 0x0000000427157c20 */ /* 0x000fe20008410000 */
[----:B------:R-:W-:Y:S01]  /*20a0*/  FMUL.FTZ R40, R40, UR4 ;  /* 0x0000000428287c20 */ /* 0x000fe20008410000 */
[----:B------:R-:W-:Y:S01]  /*20b0*/  FMUL.FTZ R41, R41, UR4 ;  /* 0x0000000429297c20 */ /* 0x000fe20008410000 */
[----:B------:R-:W-:Y:S02]  /*20c0*/  IMAD.MOV.U32 R27, RZ, RZ, R8 ;  /* 0x000000ffff1b7224 */ /* 0x000fe400078e0008 */
[----:B------:R-:W-:Y:S01]  /*20d0*/  FMUL.FTZ R24, R42, UR4 ;  /* 0x000000042a187c20 */ /* 0x000fe20008410000 */
[----:B------:R-:W-:Y:S02]  /*20e0*/  IMAD.IADD R9, R75, 0x1, -R28 ;  /* 0x000000014b097824 */ /* 0x000fe400078e0a1c */
[----:B---3--:R-:W-:Y:S01]  /*20f0*/  FMUL.FTZ R25, R43, UR4 ;  /* 0x000000042b197c20 */ /* 0x008fe20008410000 */
[----:B------:R-:W-:Y:S01]  /*2100*/  FMUL.FTZ R44, R44, UR4 ;  /* 0x000000042c2c7c20 */ /* 0x000fe20008410000 */
[----:B-1----:R-:W-:Y:S01]  /*2110*/  @P2 SHF.R.U32.HI R27, RZ, R29, R2 ;  /* 0x0000001dff1b2219 */ /* 0x002fe20000011602 */
[----:B------:R-:W-:Y:S01]  /*2120*/  IMAD.MOV.U32 R29, RZ, RZ, -0x60 ;  /* 0xffffffa0ff1d7424 */ /* 0x000fe200078e00ff */
[----:B------:R-:W0:Y:S01]  /*2130*/  LDC.64 R2, c[0x0][0x9e0] ;  /* 0x00027800ff027b82 */ /* 0x000e220000000a00 */
[----:B------:R-:W-:Y:S01]  /*2140*/  FMUL.FTZ R45, R45, UR4 ;  /* 0x000000042d2d7c20 */ /* 0x000fe20008410000 */
[----:B------:R-:W-:Y:S01]  /*2150*/  FMUL.FTZ R46, R46, UR4 ;  /* 0x000000042e2e7c20 */ /* 0x000fe20008410000 */
[----:B------:R-:W1:Y:S01]  /*2160*/  SHFL.IDX PT, R76, R27, RZ, 0x1c1f ;  /* 0x001c1fff1b4c7589 */ /* 0x000e6200000e0000 */
[----:B------:R-:W-:-:S02]  /*2170*/  IMAD R28, R74, R29, 0x61 ;  /* 0x000000614a1c7424 */ /* 0x000fc400078e021d */
[----:B------:R-:W-:Y:S01]  /*2180*/  FMUL.FTZ R48, R48, UR4 ;  /* 0x0000000430307c20 */ /* 0x000fe20008410000 */
        /* <DEDUP_REMOVED lines=24> */
[----:B------:R-:W-:Y:S01]  /*2310*/  IMAD R30, R9, -0x2, R28 ;  /* 0xfffffffe091e7824 */ /* 0x000fe200078e021c */
[----:B0-----:R-:W-:Y:S01]  /*2320*/  ISETP.GE.AND P2, PT, R3, 0x1, PT ;  /* 0x000000010300780c */ /* 0x001fe20003f46270 */
[----:B------:R0:W-:Y:S01]  /*2330*/  @!P1 SYNCS.ARRIVE.TRANS64.RED.A1T0 RZ, [R26+URZ], RZ ;  /* 0x000000ff1aff99a7 */ /* 0x0001e2000810043f */
[----:B------:R-:W3:Y:S01]  /*2340*/  MUFU.TANH R11, R11 ;  /* 0x0000000b000b7308 */ /* 0x000ee20000002400 */
[----:B------:R-:W-:Y:S01]  /*2350*/  VIADD R38, R28, 0xffffffff ;  /* 0xffffffff1c267836 */ /* 0x000fe20000000000 */
[C-C-:B------:R-:W-:Y:S01]  /*2360*/  IADD3 R29, R30.reuse, -UR60, R19.reuse ;  /* 0x8000003c1e1d7c10 */ /* 0x140fe2000fffe013 */
[----:B------:R-:W-:Y:S01]  /*2370*/  VIADD R72, R30, 0xffffffff ;  /* 0xffffffff1e487836 */ /* 0x000fe20000000000 */
[----:B------:R-:W-:Y:S01]  /*2380*/  P2R R161, PR, RZ, 0x4 ;  /* 0x00000004ffa17803 */ /* 0x000fe20000000000 */
[----:B0-----:R-:W-:-:S03]  /*2390*/  IMAD R26, R74, -0x60, R19 ;  /* 0xffffffa04a1a7824 */ /* 0x001fc600078e0213 */
[----:B------:R-:W0:Y:S01]  /*23a0*/  MUFU.TANH R0, R0 ;  /* 0x0000000000007308 */ /* 0x000e220000002400 */
[C---:B------:R-:W-:Y:S02]  /*23b0*/  IMAD.IADD R34, R29.reuse, 0x1, R2 ;  /* 0x000000011d227824 */ /* 0x040fe400078e0202 */
[----:B------:R-:W-:Y:S02]  /*23c0*/  VIADD R26, R26, 0x60 ;  /* 0x000000601a1a7836 */ /* 0x000fe40000000000 */
[----:B------:R-:W-:Y:S02]  /*23d0*/  VIADD R35, R29, UR61 ;  /* 0x0000003d1d237c36 */ /* 0x000fe40008000000 */
[----:B------:R-:W-:Y:S01]  /*23e0*/  IMAD R31, R9, -0x2, R26 ;  /* 0xfffffffe091f7824 */ /* 0x000fe200078e021a */
[----:B------:R-:W0:Y:S01]  /*23f0*/  MUFU.TANH R6, R6 ;  /* 0x0000000600067308 */ /* 0x000e220000002400 */
[----:B-1----:R-:W-:-:S03]  /*2400*/  IMAD.IADD R28, R35, 0x1, R76 ;  /* 0x00000001231c7824 */ /* 0x002fc600078e024c */
[----:B------:R-:W-:-:S04]  /*2410*/  VIADDMNMX R26, R76, R34, R31, PT ;  /* 0x000000224c1a7246 */ /* 0x000fc8000380011f */
[----:B------:R-:W1:Y:S08]  /*2420*/  MUFU.TANH R7, R7 ;  /* 0x0000000700077308 */ /* 0x000e700000002400 */
[----:B------:R-:W0:Y:S08]  /*2430*/  MUFU.TANH R10, R10 ;  /* 0x0000000a000a7308 */ /* 0x000e300000002400 */
        /* <DEDUP_REMOVED lines=15> */
[----:B------:R0:W0:Y:S08]  /*2530*/  MUFU.TANH R42, R47 ;  /* 0x0000002f002a7308 */ /* 0x0000300000002400 */
        /* <DEDUP_REMOVED lines=23> */
[----:B------:R-:W0:Y:S01]  /*26b0*/  MUFU.TANH R71, R71 ;  /* 0x0000004700477308 */ /* 0x000e220000002400 */
[----:B-1234-:R-:W-:Y:S05]  /*26c0*/  @!P2 BRA `(.L_x_921) ;  /* 0x00000000004ca947 */ /* 0x01efea0003800000 */
[----:B------:R-:W-:Y:S01]  /*26d0*/  IADD3 R29, R19, -UR60, R76 ;  /* 0x8000003c131d7c10 */ /* 0x000fe2000fffe04c */
[----:B------:R-:W-:Y:S03]  /*26e0*/  BSSY B0, `(.L_x_922) ;  /* 0x000000e000007945 */ /* 0x000fe60003800000 */
[----:B------:R-:W-:-:S13]  /*26f0*/  ISETP.GT.AND P2, PT, R29, -0x1, PT ;  /* 0xffffffff1d00780c */ /* 0x000fda0003f44270 */
[----:B------:R-:W-:Y:S05]  /*2700*/  @P2 BRA `(.L_x_923) ;  /* 0x00000000001c2947 */ /* 0x000fea0003800000 */
[----:B------:R-:W-:Y:S02]  /*2710*/  ISETP.NE.AND P2, PT, R3, 0x1, PT ;  /* 0x000000010300780c */ /* 0x000fe40003f45270 */
[----:B------:R-:W-:-:S11]  /*2720*/  LOP3.LUT R29, RZ, R29, RZ, 0x33, !PT ;  /* 0x0000001dff1d7212 */ /* 0x000fd600078e33ff */
[----:B------:R-:W1:Y:S02]  /*2730*/  @P2 LDC.64 R80, c[0x0][0x9e8] ;  /* 0x00027a00ff502b82 */ /* 0x000e640000000a00 */
[----:B-1----:R-:W-:-:S05]  /*2740*/  @P2 IMAD.HI.U32 R30, R29, R80, RZ ;  /* 0x000000501d1e2227 */ /* 0x002fca00078e00ff */
[----:B------:R-:W-:-:S04]  /*2750*/  @P2 SHF.R.U32.HI R29, RZ, R81, R30 ;  /* 0x00000051ff1d2219 */ /* 0x000fc8000001161e */
[----:B------:R-:W-:Y:S01]  /*2760*/  LOP3.LUT R29, RZ, R29, RZ, 0x33, !PT ;  /* 0x0000001dff1d7212 */ /* 0x000fe200078e33ff */
[----:B------:R-:W-:Y:S06]  /*2770*/  BRA `(.L_x_924) ;  /* 0x0000000000107947 */ /* 0x000fec0003800000 */
.L_x_923:
[----:B------:R-:W-:-:S13]  /*2780*/  ISETP.NE.AND P2, PT, R3, 0x1, PT ;  /* 0x000000010300780c */ /* 0x000fda0003f45270 */
[----:B------:R-:W1:Y:S02]  /*2790*/  @P2 LDC.64 R80, c[0x0][0x9e8] ;  /* 0x00027a00ff502b82 */ /* 0x000e640000000a00 */
[----:B-1----:R-:W-:-:S05]  /*27a0*/  @P2 IMAD.HI.U32 R30, R29, R80, RZ ;  /* 0x000000501d1e2227 */ /* 0x002fca00078e00ff */
[----:B------:R-:W-:-:S07]  /*27b0*/  @P2 SHF.R.U32.HI R29, RZ, R81, R30 ;  /* 0x00000051ff1d2219 */ /* 0x000fce000001161e */
.L_x_924:
[----:B------:R-:W-:Y:S05]  /*27c0*/  BSYNC B0 ;  /* 0x0000000000007941 */ /* 0x000fea0003800000 */
.L_x_922:
[----:B------:R-:W-:-:S05]  /*27d0*/  IMAD R29, R29, R3, R72 ;  /* 0x000000031d1d7224 */ /* 0x000fca00078e0248 */
[----:B------:R-:W-:Y:S02]  /*27e0*/  VIMNMX R28, R28, R29, !PT ;  /* 0x0000001d1c1c7248 */ /* 0x000fe40007fe0100 */
[----:B------:R-:W-:-:S07]  /*27f0*/  VIADDMNMX R26, R29, R3, R26, PT ;  /* 0x000000031d1a7246 */ /* 0x000fce000380011a */
.L_x_921:
[C---:B------:R-:W-:Y:S01]  /*2800*/  ISETP.GE.AND P2, PT, R38.reuse, 0x2, PT ;  /* 0x000000022600780c */ /* 0x040fe20003f46270 */
[----:B------:R-:W1:Y:S01]  /*2810*/  SHFL.IDX PT, R30, R27, 0x1, 0x1c1f ;  /* 0x003c1f001b1e7f89 */ /* 0x000e6200000e0000 */
[----:B------:R-:W-:Y:S02]  /*2820*/  ISETP.GE.AND P6, PT, R38, 0x9, PT ;  /* 0x000000092600780c */ /* 0x000fe40003fc6270 */
[----:B------:R-:W-:Y:S02]  /*2830*/  ISETP.GT.AND P3, PT, R28, 0x1, !P2 ;  /* 0x000000011c00780c */ /* 0x000fe40005764270 */
[----:B------:R-:W-:Y:S02]  /*2840*/  ISETP.GE.AND P4, PT, R38, 0xa, PT ;  /* 0x0000000a2600780c */ /* 0x000fe40003f86270 */
[----:B------:R-:W-:Y:S02]  /*2850*/  ISETP.LT.OR P3, PT, R26, 0x2, P3 ;  /* 0x000000021a00780c */ /* 0x000fe40001f61670 */
[----:B------:R-:W-:-:S02]  /*2860*/  P2R R76, PR, RZ, 0x10 ;  /* 0x00000010ff4c7803 */ /* 0x000fc40000000000 */
[----:B------:R-:W-:Y:S02]  /*2870*/  FSEL R77, R77, -INF , !P3 ;  /* 0xff8000004d4d7808 */ /* 0x000fe40005800000 */
[----:B------:R-:W-:-:S04]  /*2880*/  ISETP.GT.AND P3, PT, R28, 0x8, !P6 ;  /* 0x000000081c00780c */ /* 0x000fc80007764270 */
[----:B------:R-:W-:-:S04]  /*2890*/  ISETP.LT.OR P3, PT, R26, 0x9, P3 ;  /* 0x000000091a00780c */ /* 0x000fc80001f61670 */
[----:B------:R-:W-:Y:S02]  /*28a0*/  FSEL R39, R78, -INF , !P3 ;  /* 0xff8000004e277808 */ /* 0x000fe40005800000 */
[----:B------:R-:W-:Y:S02]  /*28b0*/  ISETP.GT.AND P3, PT, R28, 0x9, !P4 ;  /* 0x000000091c00780c */ /* 0x000fe40006764270 */
[----:B------:R-:W-:Y:S02]  /*28c0*/  ISETP.GE.AND P4, PT, R38, 0x11, PT ;  /* 0x000000112600780c */ /* 0x000fe40003f86270 */
[----:B------:R-:W-:Y:S02]  /*28d0*/  ISETP.LT.OR P3, PT, R26, 0xa, P3 ;  /* 0x0000000a1a00780c */ /* 0x000fe40001f61670 */
[----:B------:R-:W-:Y:S02]  /*28e0*/  P2R R78, PR, RZ, 0x10 ;  /* 0x00000010ff4e7803 */ /* 0x000fe40000000000 */
[----:B------:R-:W-:-:S02]  /*28f0*/  FSEL R79, R79, -INF , !P3 ;  /* 0xff8000004f4f7808 */ /* 0x000fc40005800000 */
[----:B------:R-:W-:Y:S02]  /*2900*/  ISETP.GT.AND P3, PT, R28, 0x10, !P4 ;  /* 0x000000101c00780c */ /* 0x000fe40006764270 */
[----:B------:R-:W-:Y:S02]  /*2910*/  ISETP.GE.AND P4, PT, R38, 0x12, PT ;  /* 0x000000122600780c */ /* 0x000fe40003f86270 */
[----:B------:R-:W-:Y:S02]  /*2920*/  ISETP.LT.OR P3, PT, R26, 0x11, P3 ;  /* 0x000000111a00780c */ /* 0x000fe40001f61670 */
[----:B------:R-:W-:Y:S02]  /*2930*/  P2R R80, PR, RZ, 0x10 ;  /* 0x00000010ff507803 */ /* 0x000fe40000000000 */
[----:B0-----:R-:W-:Y:S02]  /*2940*/  FSEL R43, R32, -INF , !P3 ;  /* 0xff800000202b7808 */ /* 0x001fe40005800000 */
[----:B------:R-:W-:-:S02]  /*2950*/  ISETP.GT.AND P3, PT, R28, 0x11, !P4 ;  /* 0x000000111c00780c */ /* 0x000fc40006764270 */
[----:B------:R-:W-:Y:S02]  /*2960*/  ISETP.GE.AND P4, PT, R38, 0x19, PT ;  /* 0x000000192600780c */ /* 0x000fe40003f86270 */
[----:B------:R-:W-:Y:S02]  /*2970*/  ISETP.LT.OR P3, PT, R26, 0x12, P3 ;  /* 0x000000121a00780c */ /* 0x000fe40001f61670 */
[----:B------:R-:W-:Y:S02]  /*2980*/  P2R R82, PR, RZ, 0x10 ;  /* 0x00000010ff527803 */ /* 0x000fe40000000000 */
[----:B------:R-:W-:Y:S02]  /*2990*/  FSEL R33, R33, -INF , !P3 ;  /* 0xff80000021217808 */ /* 0x000fe40005800000 */
[----:B------:R-:W-:Y:S02]  /*29a0*/  ISETP.GT.AND P3, PT, R28, 0x18, !P4 ;  /* 0x000000181c00780c */ /* 0x000fe40006764270 */
[----:B------:R-:W-:-:S02]  /*29b0*/  ISETP.GE.AND P4, PT, R38, 0x1a, PT ;  /* 0x0000001a2600780c */ /* 0x000fc40003f86270 */
[----:B------:R-:W-:Y:S02]  /*29c0*/  ISETP.LT.OR P3, PT, R26, 0x19, P3 ;  /* 0x000000191a00780c */ /* 0x000fe40001f61670 */
[----:B------:R-:W-:Y:S02]  /*29d0*/  P2R R32, PR, RZ, 0x10 ;  /* 0x00000010ff207803 */ /* 0x000fe40000000000 */
[----:B------:R-:W-:Y:S02]  /*29e0*/  FSEL R47, R36, -INF , !P3 ;  /* 0xff800000242f7808 */ /* 0x000fe40005800000 */
[----:B------:R-:W-:Y:S02]  /*29f0*/  ISETP.GT.AND P3, PT, R28, 0x19, !P4 ;  /* 0x000000191c00780c */ /* 0x000fe40006764270 */
[----:B------:R-:W-:Y:S02]  /*2a00*/  ISETP.GE.AND P4, PT, R38, 0x21, PT ;  /* 0x000000212600780c */ /* 0x000fe40003f86270 */
[----:B------:R-:W-:-:S02]  /*2a10*/  ISETP.LT.OR P3, PT, R26, 0x1a, P3 ;  /* 0x0000001a1a00780c */ /* 0x000fc40001f61670 */
[----:B------:R-:W-:Y:S02]  /*2a20*/  P2R R36, PR, RZ, 0x10 ;  /* 0x00000010ff247803 */ /* 0x000fe40000000000 */
[----:B------:R-:W-:Y:S02]  /*2a30*/  FSEL R37, R37, -INF , !P3 ;  /* 0xff80000025257808 */ /* 0x000fe40005800000 */
[----:B------:R-:W-:Y:S02]  /*2a40*/  ISETP.GT.AND P3, PT, R28, 0x20, !P4 ;  /* 0x000000201c00780c */ /* 0x000fe40006764270 */
[----:B------:R-:W-:Y:S02]  /*2a50*/  ISETP.GE.AND P4, PT, R38, 0x22, PT ;  /* 0x000000222600780c */ /* 0x000fe40003f86270 */
[----:B------:R-:W-:-:S04]  /*2a60*/  ISETP.LT.OR P3, PT, R26, 0x21, P3 ;  /* 0x000000211a00780c */ /* 0x000fc80001f61670 */
[----:B------:R-:W-:Y:S02]  /*2a70*/  FSEL R67, R40, -INF , !P3 ;  /* 0xff80000028437808 */ /* 0x000fe40005800000 */
[----:B------:R-:W-:Y:S02]  /*2a80*/  ISETP.GT.AND P3, PT, R28, 0x21, !P4 ;  /* 0x000000211c00780c */ /* 0x000fe40006764270 */
[----:B------:R-:W-:Y:S02]  /*2a90*/  P2R R40, PR, RZ, 0x10 ;  /* 0x00000010ff287803 */ /* 0x000fe40000000000 */
[----:B------:R-:W-:Y:S02]  /*2aa0*/  ISETP.LT.OR P3, PT, R26, 0x22, P3 ;  /* 0x000000221a00780c */ /* 0x000fe40001f61670 */
[----:B------:R-:W-:Y:S02]  /*2ab0*/  ISETP.GE.AND P4, PT, R38, 0x29, PT ;  /* 0x000000292600780c */ /* 0x000fe40003f86270 */
[----:B------:R-:W-:-:S02]  /*2ac0*/  FSEL R41, R41, -INF , !P3 ;  /* 0xff80000029297808 */ /* 0x000fc40005800000 */
[----:B------:R-:W-:Y:S02]  /*2ad0*/  ISETP.GT.AND P3, PT, R28, 0x28, !P4 ;  /* 0x000000281c00780c */ /* 0x000fe40006764270 */
[----:B------:R-:W-:Y:S02]  /*2ae0*/  P2R R84, PR, RZ, 0x10 ;  /* 0x00000010ff547803 */ /* 0x000fe40000000000 */
[----:B------:R-:W-:Y:S02]  /*2af0*/  ISETP.LT.OR P3, PT, R26, 0x29, P3 ;  /* 0x000000291a00780c */ /* 0x000fe40001f61670 */
[----:B------:R-:W-:Y:S02]  /*2b00*/  ISETP.GE.AND P4, PT, R38, 0x2a, PT ;  /* 0x0000002a2600780c */ /* 0x000fe40003f86270 */
[----:B------:R-:W-:Y:S02]  /*2b10*/  FSEL R73, R44, -INF , !P3 ;  /* 0xff8000002c497808 */ /* 0x000fe40005800000 */
[----:B------:R-:W-:-:S02]  /*2b20*/  ISETP.GT.AND P3, PT, R28, 0x29, !P4 ;  /* 0x000000291c00780c */ /* 0x000fc40006764270 */
[----:B------:R-:W-:Y:S02]  /*2b30*/  P2R R44, PR, RZ, 0x10 ;  /* 0x00000010ff2c7803 */ /* 0x000fe40000000000 */
[----:B------:R-:W-:Y:S02]  /*2b40*/  ISETP.LT.OR P3, PT, R26, 0x2a, P3 ;  /* 0x0000002a1a00780c */ /* 0x000fe40001f61670 */
[----:B------:R-:W-:Y:S02]  /*2b50*/  ISETP.GE.AND P4, PT, R38, 0x31, PT ;  /* 0x000000312600780c */ /* 0x000fe40003f86270 */
[----:B------:R-:W-:Y:S02]  /*2b60*/  FSEL R45, R45, -INF , !P3 ;  /* 0xff8000002d2d7808 */ /* 0x000fe40005800000 */
[----:B------:R-:W-:Y:S02]  /*2b70*/  ISETP.GT.AND P3, PT, R28, 0x30, !P4 ;  /* 0x000000301c00780c */ /* 0x000fe40006764270 */
[----:B------:R-:W-:-:S02]  /*2b80*/  P2R R86, PR, RZ, 0x10 ;  /* 0x00000010ff567803 */ /* 0x000fc40000000000 */
[----:B------:R-:W-:Y:S02]  /*2b90*/  ISETP.LT.OR P3, PT, R26, 0x31, P3 ;  /* 0x000000311a00780c */ /* 0x000fe40001f61670 */
[----:B------:R-:W-:Y:S02]  /*2ba0*/  ISETP.GE.AND P4, PT, R38, 0x32, PT ;  /* 0x000000322600780c */ /* 0x000fe40003f86270 */
[----:B------:R-:W-:Y:S02]  /*2bb0*/  FSEL R75, R48, -INF , !P3 ;  /* 0xff800000304b7808 */ /* 0x000fe40005800000 */
[----:B------:R-:W-:Y:S02]  /*2bc0*/  ISETP.GT.AND P3, PT, R28, 0x31, !P4 ;  /* 0x000000311c00780c */ /* 0x000fe40006764270 */
[----:B------:R-:W-:Y:S02]  /*2bd0*/  P2R R48, PR, RZ, 0x10 ;  /* 0x00000010ff307803 */ /* 0x000fe40000000000 */
[----:B------:R-:W-:-:S02]  /*2be0*/  ISETP.LT.OR P3, PT, R26, 0x32, P3 ;  /* 0x000000321a00780c */ /* 0x000fc40001f61670 */
[----:B------:R-:W-:Y:S02]  /*2bf0*/  ISETP.GE.AND P4, PT, R38, 0x39, PT ;  /* 0x000000392600780c */ /* 0x000fe40003f86270 */
[----:B------:R-:W-:Y:S02]  /*2c00*/  FSEL R49, R49, -INF , !P3 ;  /* 0xff80000031317808 */ /* 0x000fe40005800000 */
[----:B------:R-:W-:Y:S02]  /*2c10*/  ISETP.GT.AND P3, PT, R28, 0x38, !P4 ;  /* 0x000000381c00780c */ /* 0x000fe40006764270 */
[----:B------:R-:W-:Y:S02]  /*2c20*/  P2R R88, PR, RZ, 0x10 ;  /* 0x00000010ff587803 */ /* 0x000fe40000000000 */
[----:B------:R-:W-:Y:S02]  /*2c30*/  ISETP.LT.OR P3, PT, R26, 0x39, P3 ;  /* 0x000000391a00780c */ /* 0x000fe40001f61670 */
[----:B------:R-:W-:-:S02]  /*2c40*/  ISETP.GE.AND P4, PT, R38, 0x3a, PT ;  /* 0x0000003a2600780c */ /* 0x000fc40003f86270 */
        /* <DEDUP_REMOVED lines=33> */
[----:B------:R-:W-:-:S04]  /*2e60*/  ISETP.LT.OR P3, PT, R26, 0x52, P3 ;  /* 0x000000521a00780c */ /* 0x000fc80001f61670 */
[----:B------:R-:W-:Y:S02]  /*2e70*/  FSEL R65, R65, -INF , !P3 ;  /* 0xff80000041417808 */ /* 0x000fe40005800000 */
[----:B------:R-:W-:-:S04]  /*2e80*/  ISETP.GE.AND P3, PT, R38, 0x59, PT ;  /* 0x000000592600780c */ /* 0x000fc80003f66270 */
[----:B------:R-:W-:-:S04]  /*2e90*/  ISETP.GT.AND P4, PT, R28, 0x58, !P3 ;  /* 0x000000581c00780c */ /* 0x000fc80005f84270 */
[----:B------:R-:W-:-:S04]  /*2ea0*/  ISETP.LT.OR P4, PT, R26, 0x59, P4 ;  /* 0x000000591a00780c */ /* 0x000fc80002781670 */
[----:B------:R-:W-:Y:S02]  /*2eb0*/  FSEL R89, R68, -INF , !P4 ;  /* 0xff80000044597808 */ /* 0x000fe40006000000 */
[----:B------:R-:W-:-:S04]  /*2ec0*/  ISETP.GE.AND P4, PT, R38, 0x1, PT ;  /* 0x000000012600780c */ /* 0x000fc80003f86270 */
[----:B------:R-:W-:-:S04]  /*2ed0*/  ISETP.GT.AND P5, PT, R28, RZ, !P4 ;  /* 0x000000ff1c00720c */ /* 0x000fc800067a4270 */
[----:B------:R-:W-:-:S04]  /*2ee0*/  ISETP.LT.OR P5, PT, R26, 0x1, P5 ;  /* 0x000000011a00780c */ /* 0x000fc80002fa1670 */
[----:B------:R-:W-:Y:S02]  /*2ef0*/  FSEL R29, R11, -INF , !P5 ;  /* 0xff8000000b1d7808 */ /* 0x000fe40006800000 */
[----:B------:R-:W-:-:S04]  /*2f00*/  ISETP.GE.AND P5, PT, R38, 0x5a, PT ;  /* 0x0000005a2600780c */ /* 0x000fc80003fa6270 */
[----:B------:R-:W-:Y:S02]  /*2f10*/  P2R R68, PR, RZ, 0x20 ;  /* 0x00000020ff447803 */ /* 0x000fe40000000000 */
[----:B------:R-:W-:Y:S01]  /*2f20*/  ISETP.GT.AND P5, PT, R28, 0x59, !P5 ;  /* 0x000000591c00780c */ /* 0x000fe20006fa4270 */
[----:B-1----:R-:W-:-:S03]  /*2f30*/  IMAD.IADD R28, R35, 0x1, R30 ;  /* 0x00000001231c7824 */ /* 0x002fc600078e021e */
[----:B------:R-:W-:Y:S02]  /*2f40*/  ISETP.LT.OR P5, PT, R26, 0x5a, P5 ;  /* 0x0000005a1a00780c */ /* 0x000fe40002fa1670 */
[----:B------:R-:W-:Y:S02]  /*2f50*/  VIADDMNMX R26, R30, R34, R31, PT ;  /* 0x000000221e1a7246 */ /* 0x000fe4000380011f */
[----:B------:R-:W-:Y:S02]  /*2f60*/  FSEL R69, R69, -INF , !P5 ;  /* 0xff80000045457808 */ /* 0x000fe40006800000 */
[----:B------:R-:W-:-:S13]  /*2f70*/  ISETP.GE.AND P5, PT, R3, 0x1, PT ;  /* 0x000000010300780c */ /* 0x000fda0003fa6270 */
[----:B------:R-:W-:Y:S05]  /*2f80*/  @!P5 BRA `(.L_x_925) ;  /* 0x00000000004cd947 */ /* 0x000fea0003800000 */
[----:B------:R-:W-:Y:S01]  /*2f90*/  IADD3 R11, R19, -UR60, R30 ;  /* 0x8000003c130b7c10 */ /* 0x000fe2000fffe01e */
[----:B------:R-:W-:Y:S03]  /*2fa0*/  BSSY B0, `(.L_x_926) ;  /* 0x000000e000007945 */ /* 0x000fe60003800000 */
        /* <DEDUP_REMOVED lines=9> */
.L_x_927:
[----:B------:R-:W-:-:S13]  /*3040*/  ISETP.NE.AND P5, PT, R3, 0x1, PT ;  /* 0x000000010300780c */ /* 0x000fda0003fa5270 */
[----:B------:R-:W0:Y:S02]  /*3050*/  @P5 LDC.64 R30, c[0x0][0x9e8] ;  /* 0x00027a00ff1e5b82 */ /* 0x000e240000000a00 */
[----:B0-----:R-:W-:-:S05]  /*3060*/  @P5 IMAD.HI.U32 R30, R11, R30, RZ ;  /* 0x0000001e0b1e5227 */ /* 0x001fca00078e00ff */
[----:B------:R-:W-:-:S07]  /*3070*/  @P5 SHF.R.U32.HI R11, RZ, R31, R30 ;  /* 0x0000001fff0b5219 */ /* 0x000fce000001161e */
.L_x_928:
[----:B------:R-:W-:Y:S05]  /*3080*/  BSYNC B0 ;  /* 0x0000000000007941 */ /* 0x000fea0003800000 */
.L_x_926:
[----:B------:R-:W-:-:S05]  /*3090*/  IMAD R11, R11, R3, R72 ;  /* 0x000000030b0b7224 */ /* 0x000fca00078e0248 */
[----:B------:R-:W-:Y:S02]  /*30a0*/  VIMNMX R28, R28, R11, !PT ;  /* 0x0000000b1c1c7248 */ /* 0x000fe40007fe0100 */
[----:B------:R-:W-:-:S07]  /*30b0*/  VIADDMNMX R26, R11, R3, R26, PT ;  /* 0x000000030b1a7246 */ /* 0x000fce000380011a */
.L_x_925:
[C---:B------:R-:W-:Y:S01]  /*30c0*/  ISETP.GT.AND P2, PT, R28.reuse, 0x1, !P2 ;  /* 0x000000011c00780c */ /* 0x040fe20005744270 */
[----:B------:R-:W-:Y:S01]  /*30d0*/  ULDC UR4, c[0x0][0x988] ;  /* 0x0002620000047ab9 */ /* 0x000fe20000000800 */
[----:B------:R-:W-:Y:S02]  /*30e0*/  ISETP.GT.AND P6, PT, R28, 0x8, !P6 ;  /* 0x000000081c00780c */ /* 0x000fe400077c4270 */
[C---:B------:R-:W-:Y:S02]  /*30f0*/  ISETP.LT.OR P2, PT, R26.reuse, 0x2, P2 ;  /* 0x000000021a00780c */ /* 0x040fe40001741670 */
[----:B------:R-:W-:Y:S02]  /*3100*/  ISETP.LT.OR P6, PT, R26, 0x9, P6 ;  /* 0x000000091a00780c */ /* 0x000fe400037c1670 */
[----:B------:R-:W-:Y:S02]  /*3110*/  FSEL R6, R6, -INF , !P2 ;  /* 0xff80000006067808 */ /* 0x000fe40005000000 */
[----:B------:R-:W-:-:S02]  /*3120*/  ISETP.NE.AND P2, PT, R76, RZ, PT ;  /* 0x000000ff4c00720c */ /* 0x000fc40003f45270 */
[----:B------:R-:W-:Y:S02]  /*3130*/  FSEL R30, R7, -INF , !P6 ;  /* 0xff800000071e7808 */ /* 0x000fe40007000000 */
[----:B------:R-:W-:Y:S02]  /*3140*/  ISETP.GT.AND P2, PT, R28, 0x9, !P2 ;  /* 0x000000091c00780c */ /* 0x000fe40005744270 */
[----:B------:R-:W-:Y:S02]  /*3150*/  ISETP.NE.AND P6, PT, R32, RZ, PT ;  /* 0x000000ff2000720c */ /* 0x000fe40003fc5270 */
[----:B------:R-:W-:Y:S02]  /*3160*/  ISETP.LT.OR P2, PT, R26, 0xa, P2 ;  /* 0x0000000a1a00780c */ /* 0x000fe40001741670 */
[----:B------:R-:W-:Y:S02]  /*3170*/  FMNMX.FTZ R7, R29, R77, !PT ;  /* 0x0000004d1d077209 */ /* 0x000fe40007810000 */
[----:B------:R-:W-:-:S02]  /*3180*/  FSEL R32, R10, -INF , !P2 ;  /* 0xff8000000a207808 */ /* 0x000fc40005000000 */
[----:B------:R-:W-:Y:S02]  /*3190*/  ISETP.NE.AND P2, PT, R78, RZ, PT ;  /* 0x000000ff4e00720c */ /* 0x000fe40003f45270 */
[----:B------:R-:W-:Y:S02]  /*31a0*/  FMNMX.FTZ R7, R39, R7, !PT ;  /* 0x0000000727077209 */ /* 0x000fe40007810000 */
[----:B------:R-:W-:Y:S02]  /*31b0*/  ISETP.GT.AND P2, PT, R28, 0x10, !P2 ;  /* 0x000000101c00780c */ /* 0x000fe40005744270 */
[----:B------:R-:W-:Y:S02]  /*31c0*/  FMNMX.FTZ R7, R79, R7, !PT ;  /* 0x000000074f077209 */ /* 0x000fe40007810000 */
[----:B------:R-:W-:Y:S02]  /*31d0*/  ISETP.LT.OR P2, PT, R26, 0x11, P2 ;  /* 0x000000111a00780c */ /* 0x000fe40001741670 */
[----:B------:R-:W-:-:S02]  /*31e0*/  FMNMX.FTZ R7, R43, R7, !PT ;  /* 0x000000072b077209 */ /* 0x000fc40007810000 */
[----:B------:R-:W-:Y:S02]  /*31f0*/  FSEL R12, R12, -INF , !P2 ;  /* 0xff8000000c0c7808 */ /* 0x000fe40005000000 */
[----:B------:R-:W-:Y:S02]  /*3200*/  ISETP.NE.AND P2, PT, R80, RZ, PT ;  /* 0x000000ff5000720c */ /* 0x000fe40003f45270 */
[----:B------:R-:W-:Y:S02]  /*3210*/  FMNMX.FTZ R7, R33, R7, !PT ;  /* 0x0000000721077209 */ /* 0x000fe40007810000 */
[----:B------:R-:W-:Y:S02]  /*3220*/  ISETP.GT.AND P2, PT, R28, 0x11, !P2 ;  /* 0x000000111c00780c */ /* 0x000fe40005744270 */
[----:B------:R-:W-:Y:S02]  /*3230*/  FMNMX.FTZ R7, R47, R7, !PT ;  /* 0x000000072f077209 */ /* 0x000fe40007810000 */
[----:B------:R-:W-:-:S02]  /*3240*/  ISETP.LT.OR P2, PT, R26, 0x12, P2 ;  /* 0x000000121a00780c */ /* 0x000fc40001741670 */
[----:B------:R-:W-:Y:S02]  /*3250*/  ISETP.NE.AND P5, PT, R36, RZ, PT ;  /* 0x000000ff2400720c */ /* 0x000fe40003fa5270 */
[----:B------:R-:W-:Y:S01]  /*3260*/  FSEL R34, R13, -INF , !P2 ;  /* 0xff8000000d227808 */ /* 0x000fe20005000000 */
[----:B------:R-:W-:Y:S01]  /*3270*/  IMAD.U32 R13, RZ, RZ, UR4 ;  /* 0x00000004ff0d7e24 */ /* 0x000fe2000f8e00ff */
[----:B------:R-:W-:Y:S02]  /*3280*/  ISETP.NE.AND P2, PT, R82, RZ, PT ;  /* 0x000000ff5200720c */ /* 0x000fe40003f45270 */
[----:B------:R-:W-:Y:S02]  /*3290*/  FMNMX.FTZ R7, R37, R7, !PT ;  /* 0x0000000725077209 */ /* 0x000fe40007810000 */
[----:B------:R-:W-:Y:S02]  /*32a0*/  ISETP.GT.AND P2, PT, R28, 0x18, !P2 ;  /* 0x000000181c00780c */ /* 0x000fe40005744270 */
[----:B------:R-:W-:-:S02]  /*32b0*/  FMNMX.FTZ R7, R67, R7, !PT ;  /* 0x0000000743077209 */ /* 0x000fc40007810000 */
[----:B------:R-:W-:Y:S02]  /*32c0*/  ISETP.LT.OR P2, PT, R26, 0x19, P2 ;  /* 0x000000191a00780c */ /* 0x000fe40001741670 */
[----:B------:R-:W-:Y:S02]  /*32d0*/  FMNMX.FTZ R7, R41, R7, !PT ;  /* 0x0000000729077209 */ /* 0x000fe40007810000 */
[----:B------:R-:W-:Y:S02]  /*32e0*/  FSEL R20, R20, -INF , !P2 ;  /* 0xff80000014147808 */ /* 0x000fe40005000000 */
[----:B------:R-:W-:Y:S02]  /*32f0*/  ISETP.GT.AND P2, PT, R28, 0x19, !P6 ;  /* 0x000000191c00780c */ /* 0x000fe40007744270 */
[----:B------:R-:W-:Y:S02]  /*3300*/  FMNMX.FTZ R7, R73, R7, !PT ;  /* 0x0000000749077209 */ /* 0x000fe40007810000 */
[----:B------:R-:W-:-:S02]  /*3310*/  ISETP.LT.OR P2, PT, R26, 0x1a, P2 ;  /* 0x0000001a1a00780c */ /* 0x000fc40001741670 */
[----:B------:R-:W-:Y:S02]  /*3320*/  FMNMX.FTZ R7, R45, R7, !PT ;  /* 0x000000072d077209 */ /* 0x000fe40007810000 */
[----:B------:R-:W-:Y:S02]  /*3330*/  FSEL R36, R21, -INF , !P2 ;  /* 0xff80000015247808 */ /* 0x000fe40005000000 */
        /* <DEDUP_REMOVED lines=10> */
[----:B------:R-:W-:Y:S02]  /*33e0*/  FMNMX.FTZ R7, R83, R7, !PT ;  /* 0x0000000753077209 */ /* 0x000fe40007810000 */
[----:B------:R-:W-:Y:S02]  /*33f0*/  FSEL R38, R25, -INF , !P2 ;  /* 0xff80000019267808 */ /* 0x000fe40005000000 */
[----:B------:R-:W-:Y:S02]  /*3400*/  ISETP.NE.AND P2, PT, R84, RZ, PT ;  /* 0x000000ff5400720c */ /* 0x000fe40003f45270 */
[----:B------:R-:W-:Y:S02]  /*3410*/  FMNMX.FTZ R7, R57, R7, !PT ;  /* 0x0000000739077209 */ /* 0x000fe40007810000 */
[----:B------:R-:W-:Y:S02]  /*3420*/  ISETP.GT.AND P2, PT, R28, 0x28, !P2 ;  /* 0x000000281c00780c */ /* 0x000fe40005744270 */
[----:B------:R-:W-:-:S02]  /*3430*/  FMNMX.FTZ R7, R85, R7, !PT ;  /* 0x0000000755077209 */ /* 0x000fc40007810000 */
[----:B------:R-:W-:Y:S02]  /*3440*/  ISETP.LT.OR P2, PT, R26, 0x29, P2 ;  /* 0x000000291a00780c */ /* 0x000fe40001741670 */
[----:B------:R-:W-:Y:S02]  /*3450*/  FMNMX.FTZ R7, R61, R7, !PT ;  /* 0x000000073d077209 */ /* 0x000fe40007810000 */
[----:B------:R-:W-:Y:S02]  /*3460*/  FSEL R40, R46, -INF , !P2 ;  /* 0xff8000002e287808 */ /* 0x000fe40005000000 */
[----:B------:R-:W-:Y:S02]  /*3470*/  ISETP.NE.AND P2, PT, R44, RZ, PT ;  /* 0x000000ff2c00720c */ /* 0x000fe40003f45270 */
[----:B------:R-:W-:Y:S02]  /*3480*/  FMNMX.FTZ R7, R87, R7, !PT ;  /* 0x0000000757077209 */ /* 0x000fe40007810000 */
[----:B------:R-:W-:-:S02]  /*3490*/  ISETP.GT.AND P2, PT, R28, 0x29, !P2 ;  /* 0x000000291c00780c */ /* 0x000fc40005744270 */
[----:B------:R-:W-:Y:S02]  /*34a0*/  FMNMX.FTZ R7, R65, R7, !PT ;  /* 0x0000000741077209 */ /* 0x000fe40007810000 */
[----:B------:R-:W-:Y:S02]  /*34b0*/  ISETP.LT.OR P2, PT, R26, 0x2a, P2 ;  /* 0x0000002a1a00780c */ /* 0x000fe40001741670 */
[----:B------:R-:W-:Y:S02]  /*34c0*/  FMNMX.FTZ R7, R89, R7, !PT ;  /* 0x0000000759077209 */ /* 0x000fe40007810000 */
[----:B------:R-:W-:Y:S02]  /*34d0*/  FSEL R42, R42, -INF , !P2 ;  /* 0xff8000002a2a7808 */ /* 0x000fe40005000000 */
[----:B------:R-:W-:Y:S02]  /*34e0*/  ISETP.NE.AND P2, PT, R86, RZ, PT ;  /* 0x000000ff5600720c */ /* 0x000fe40003f45270 */
[----:B------:R-:W-:-:S02]  /*34f0*/  FMNMX.FTZ R7, R69, R7, !PT ;  /* 0x0000000745077209 */ /* 0x000fc40007810000 */
[C---:B------:R-:W-:Y:S02]  /*3500*/  ISETP.GT.AND P2, PT, R28.reuse, 0x30, !P2 ;  /* 0x000000301c00780c */ /* 0x040fe40005744270 */
[----:B------:R-:W-:Y:S01]  /*3510*/  ISETP.GT.AND P4, PT, R28, RZ, !P4 ;  /* 0x000000ff1c00720c */ /* 0x000fe20006784270 */
[----:B------:R-:W0:Y:S01]  /*3520*/  SHFL.BFLY PT, R10, R7, 0x2, 0x1f ;  /* 0x0c401f00070a7f89 */ /* 0x000e2200000e0000 */
        /* <DEDUP_REMOVED lines=8> */
[----:B------:R-:W-:Y:S02]  /*35b0*/  ISETP.NE.AND P5, PT, R60, RZ, PT ;  /* 0x000000ff3c00720c */ /* 0x000fe40003fa5270 */
[----:B------:R-:W-:-:S02]  /*35c0*/  FSEL R46, R51, -INF , !P2 ;  /* 0xff800000332e7808 */ /* 0x000fc40005000000 */
[----:B------:R-:W-:Y:S02]  /*35d0*/  ISETP.NE.AND P2, PT, R88, RZ, PT ;  /* 0x000000ff5800720c */ /* 0x000fe40003f45270 */
[C---:B------:R-:W-:Y:S02]  /*35e0*/  ISETP.GT.AND P3, PT, R28.reuse, 0x58, !P3 ;  /* 0x000000581c00780c */ /* 0x040fe40005f64270 */
[----:B------:R-:W-:Y:S02]  /*35f0*/  ISETP.GT.AND P2, PT, R28, 0x38, !P2 ;  /* 0x000000381c00780c */ /* 0x000fe40005744270 */
[----:B0-----:R-:W-:Y:S02]  /*3600*/  FMNMX.FTZ R10, R7, R10, !PT ;  /* 0x0000000a070a7209 */ /* 0x001fe40007810000 */
[----:B------:R-:W-:Y:S02]  /*3610*/  ISETP.LT.OR P2, PT, R26, 0x39, P2 ;  /* 0x000000391a00780c */ /* 0x000fe40001741670 */
[----:B------:R-:W-:Y:S01]  /*3620*/  FMNMX.FTZ R7, R0, R6, !PT ;  /* 0x0000000600077209 */ /* 0x000fe20007810000 */
[----:B------:R-:W0:Y:S01]  /*3630*/  SHFL.BFLY PT, R11, R10, 0x1, 0x1f ;  /* 0x0c201f000a0b7f89 */ /* 0x000e2200000e0000 */
        /* <DEDUP_REMOVED lines=28> */
[----:B0-----:R-:W-:Y:S02]  /*3800*/  FMNMX.FTZ R11, R10, R11, !PT ;  /* 0x0000000b0a0b7209 */ /* 0x001fe40007810000 */
[----:B------:R-:W-:Y:S02]  /*3810*/  FMNMX.FTZ R7, R46, R7, !PT ;  /* 0x000000072e077209 */ /* 0x000fe40007810000 */
[----:B------:R-:W-:Y:S01]  /*3820*/  ISETP.LT.OR P2, PT, R26, 0x4a, P2 ;  /* 0x0000004a1a00780c */ /* 0x000fe20001741670 */
[----:B------:R-:W-:Y:S01]  /*3830*/  FMUL.FTZ R21, R11, R13 ;  /* 0x0000000d0b157220 */ /* 0x000fe20000410000 */
[----:B------:R-:W-:-:S02]  /*3840*/  FMNMX.FTZ R7, R48, R7, !PT ;  /* 0x0000000730077209 */ /* 0x000fc40007810000 */
[----:B------:R-:W-:Y:S02]  /*3850*/  FSEL R58, R63, -INF , !P2 ;  /* 0xff8000003f3a7808 */ /* 0x000fe40005000000 */
[----:B------:R-:W-:Y:S02]  /*3860*/  FSETP.NEU.FTZ.AND P2, PT, R11, -INF , PT ;  /* 0xff8000000b00780b */ /* 0x000fe40003f5d000 */
[----:B------:R-:W-:Y:S02]  /*3870*/  ISETP.NE.AND P5, PT, R92, RZ, PT ;  /* 0x000000ff5c00720c */ /* 0x000fe40003fa5270 */
[----:B------:R-:W-:Y:S02]  /*3880*/  FMNMX.FTZ R7, R50, R7, !PT ;  /* 0x0000000732077209 */ /* 0x000fe40007810000 */
[----:B------:R-:W-:Y:S02]  /*3890*/  FSEL R64, R21, RZ, P2 ;  /* 0x000000ff15407208 */ /* 0x000fe40001000000 */
[----:B------:R-:W-:-:S02]  /*38a0*/  ISETP.GT.AND P2, PT, R28, 0x50, !P5 ;  /* 0x000000501c00780c */ /* 0x000fc40006f44270 */
[----:B------:R-:W-:Y:S01]  /*38b0*/  FMNMX.FTZ R7, R52, R7, !PT ;  /* 0x0000000734077209 */ /* 0x000fe20007810000 */
[-CC-:B------:R-:W-:Y:S01]  /*38c0*/  FFMA.FTZ R10, R29, R13.reuse, -R64.reuse ;  /* 0x0000000d1d0a7223 */ /* 0x180fe20000010840 */
[----:B------:R-:W-:Y:S01]  /*38d0*/  ISETP.LT.OR P2, PT, R26, 0x51, P2 ;  /* 0x000000511a00780c */ /* 0x000fe20001741670 */
[--C-:B------:R-:W-:Y:S01]  /*38e0*/  FFMA.FTZ R27, R79, R13, -R64.reuse ;  /* 0x0000000d4f1b7223 */ /* 0x100fe20000010840 */
[----:B------:R-:W-:Y:S01]  /*38f0*/  ISETP.NE.AND P6, PT, R93, RZ, PT ;  /* 0x000000ff5d00720c */ /* 0x000fe20003fc5270 */
[----:B------:R0:W-:Y:S01]  /*3900*/  MUFU.EX2 R156, R10 ;  /* 0x0000000a009c7308 */ /* 0x0001e20000000800 */
[----:B------:R-:W-:Y:S01]  /*3910*/  FMNMX.FTZ R7, R54, R7, !PT ;  /* 0x0000000736077209 */ /* 0x000fe20007810000 */
[-CC-:B------:R-:W-:Y:S01]  /*3920*/  FFMA.FTZ R21, R77, R13.reuse, -R64.reuse ;  /* 0x0000000d4d157223 */ /* 0x180fe20000010840 */
[----:B------:R-:W-:Y:S01]  /*3930*/  FSEL R60, R66, -INF , !P2 ;  /* 0xff800000423c7808 */ /* 0x000fe20005000000 */
[-CC-:B------:R-:W-:Y:S01]  /*3940*/  FFMA.FTZ R25, R39, R13.reuse, -R64.reuse ;  /* 0x0000000d27197223 */ /* 0x180fe20000010840 */
[----:B------:R-:W-:Y:S01]  /*3950*/  ISETP.GT.AND P2, PT, R28, 0x51, !P6 ;  /* 0x000000511c00780c */ /* 0x000fe20007744270 */
[--C-:B------:R-:W-:Y:S01]  /*3960*/  FFMA.FTZ R29, R33, R13, -R64.reuse ;  /* 0x0000000d211d7223 */ /* 0x100fe20000010840 */
[----:B------:R-:W-:Y:S01]  /*3970*/  FMNMX.FTZ R7, R56, R7, !PT ;  /* 0x0000000738077209 */ /* 0x000fe20007810000 */
[----:B------:R1:W-:Y:S01]  /*3980*/  MUFU.EX2 R158, R27 ;  /* 0x0000001b009e7308 */ /* 0x0003e20000000800 */
[----:B------:R-:W-:Y:S01]  /*3990*/  ISETP.NE.AND P5, PT, R68, RZ, PT ;  /* 0x000000ff4400720c */ /* 0x000fe20003fa5270 */
[-CC-:B0-----:R-:W-:Y:S01]  /*39a0*/  FFMA.FTZ R10, R43, R13.reuse, -R64.reuse ;  /* 0x0000000d2b0a7223 */ /* 0x181fe20000010840 */
[----:B------:R-:W-:Y:S01]  /*39b0*/  ISETP.LT.OR P2, PT, R26, 0x52, P2 ;  /* 0x000000521a00780c */ /* 0x000fe20001741670 */
[--C-:B------:R-:W-:Y:S01]  /*39c0*/  FFMA.FTZ R39, R49, R13, -R64.reuse ;  /* 0x0000000d31277223 */ /* 0x100fe20000010840 */
[----:B------:R-:W-:Y:S01]  /*39d0*/  FMNMX.FTZ R7, R58, R7, !PT ;  /* 0x000000073a077209 */ /* 0x000fe20007810000 */
[-CC-:B------:R-:W-:Y:S01]  /*39e0*/  FFMA.FTZ R31, R47, R13.reuse, -R64.reuse ;  /* 0x0000000d2f1f7223 */ /* 0x180fe20000010840 */
[----:B------:R-:W-:Y:S01]  /*39f0*/  ISETP.GT.AND P4, PT, R28, 0x59, !P5 ;  /* 0x000000591c00780c */ /* 0x000fe20006f84270 */
[----:B------:R0:W-:Y:S01]  /*3a00*/  MUFU.EX2 R152, R10 ;  /* 0x0000000a00987308 */ /* 0x0001e20000000800 */
[----:B------:R-:W-:Y:S01]  /*3a10*/  ISETP.LT.OR P3, PT, R26, 0x59, P3 ;  /* 0x000000591a00780c */ /* 0x000fe20001f61670 */
[-CC-:B-1----:R-:W-:Y:S01]  /*3a20*/  FFMA.FTZ R27, R37, R13.reuse, -R64.reuse ;  /* 0x0000000d251b7223 */ /* 0x182fe20000010840 */
[----:B------:R-:W-:Y:S01]  /*3a30*/  FSEL R28, R15, -INF , !P2 ;  /* 0xff8000000f1c7808 */ /* 0x000fe20005000000 */
[--C-:B------:R-:W-:Y:S01]  /*3a40*/  FFMA.FTZ R15, R41, R13, -R64.reuse ;  /* 0x0000000d290f7223 */ /* 0x100fe20000010840 */
[----:B------:R-:W-:Y:S01]  /*3a50*/  FMNMX.FTZ R7, R60, R7, !PT ;  /* 0x000000073c077209 */ /* 0x000fe20007810000 */
[-CC-:B------:R-:W-:Y:S01]  /*3a60*/  FFMA.FTZ R33, R73, R13.reuse, -R64.reuse ;  /* 0x0000000d49217223 */ /* 0x180fe20000010840 */
[----:B------:R-:W-:Y:S01]  /*3a70*/  ISETP.LT.OR P4, PT, R26, 0x5a, P4 ;  /* 0x0000005a1a00780c */ /* 0x000fe20002781670 */
[----:B------:R-:W-:Y:S01]  /*3a80*/  MUFU.EX2 R154, R27 ;  /* 0x0000001b009a7308 */ /* 0x000fe20000000800 */
[----:B------:R-:W-:Y:S01]  /*3a90*/  FSEL R26, R70, -INF , !P3 ;  /* 0xff800000461a7808 */ /* 0x000fe20005800000 */
[--C-:B0-----:R-:W-:Y:S01]  /*3aa0*/  FFMA.FTZ R10, R67, R13, -R64.reuse ;  /* 0x0000000d430a7223 */ /* 0x101fe20000010840 */
[----:B------:R-:W-:Y:S01]  /*3ab0*/  FMNMX.FTZ R7, R28, R7, !PT ;  /* 0x000000071c077209 */ /* 0x000fe20007810000 */
[-CC-:B------:R-:W-:Y:S01]  /*3ac0*/  FFMA.FTZ R47, R65, R13.reuse, -R64.reuse ;  /* 0x0000000d412f7223 */ /* 0x180fe20000010840 */
[----:B------:R-:W-:Y:S01]  /*3ad0*/  FSEL R62, R71, -INF , !P4 ;  /* 0xff800000473e7808 */ /* 0x000fe20006000000 */
[--C-:B------:R-:W-:Y:S01]  /*3ae0*/  FFMA.FTZ R35, R45, R13, -R64.reuse ;  /* 0x0000000d2d237223 */ /* 0x100fe20000010840 */
[----:B------:R-:W-:Y:S01]  /*3af0*/  FMNMX.FTZ R7, R26, R7, !PT ;  /* 0x000000071a077209 */ /* 0x000fe20007810000 */
[----:B------:R0:W-:Y:S01]  /*3b00*/  MUFU.EX2 R148, R10 ;  /* 0x0000000a00947308 */ /* 0x0001e20000000800 */
[----:B------:R-:W-:Y:S01]  /*3b10*/  ISETP.NE.AND P5, PT, R14, 0x1, PT ;  /* 0x000000010e00780c */ /* 0x000fe20003fa5270 */
[--C-:B------:R-:W-:Y:S01]  /*3b20*/  FFMA.FTZ R37, R75, R13, -R64.reuse ;  /* 0x0000000d4b257223 */ /* 0x100fe20000010840 */
[----:B------:R-:W-:Y:S01]  /*3b30*/  FMNMX.FTZ R7, R62, R7, !PT ;  /* 0x000000073e077209 */ /* 0x000fe20007810000 */
[-CC-:B------:R-:W-:Y:S01]  /*3b40*/  FFMA.FTZ R41, R81, R13.reuse, -R64.reuse ;  /* 0x0000000d51297223 */ /* 0x180fe20000010840 */
[-CC-:B------:R-:W-:Y:S01]  /*3b50*/  FFMA.FTZ R43, R53, R13.reuse, -R64.reuse ;  /* 0x0000000d352b7223 */ /* 0x180fe20000010840 */
[----:B------:R-:W-:-:S02]  /*3b60*/  FFMA.FTZ R45, R83, R13, -R64 ;  /* 0x0000000d532d7223 */ /* 0x000fc40000010840 */
[----:B------:R1:W-:Y:S01]  /*3b70*/  MUFU.EX2 R27, R15 ;  /* 0x0000000f001b7308 */ /* 0x0003e20000000800 */
[----:B0-----:R-:W1:Y:S05]  /*3b80*/  SHFL.BFLY PT, R10, R7, 0x2, 0x1f ;  /* 0x0c401f00070a7f89 */ /* 0x001e6a00000e0000 */
[----:B------:R-:W0:Y:S02]  /*3b90*/  @P5 LDC R49, c[0x0][0x44c] ;  /* 0x00011300ff315b82 */ /* 0x000e240000000800 */
[----:B------:R-:W2:Y:S08]  /*3ba0*/  MUFU.EX2 R21, R21 ;  /* 0x0000001500157308 */ /* 0x000eb00000000800 */
[----:B------:R-:W3:Y:S08]  /*3bb0*/  MUFU.EX2 R25, R25 ;  /* 0x0000001900197308 */ /* 0x000ef00000000800 */
[----:B------:R4:W-:Y:S01]  /*3bc0*/  MUFU.EX2 R144, R39 ;  /* 0x0000002700907308 */ /* 0x0009e20000000800 */
[----:B-1----:R-:W-:Y:S01]  /*3bd0*/  FMNMX.FTZ R15, R7, R10, !PT ;  /* 0x0000000a070f7209 */ /* 0x002fe20007810000 */
[----:B------:R-:W-:-:S04]  /*3be0*/  FFMA.FTZ R7, R57, R13, -R64 ;  /* 0x0000000d39077223 */ /* 0x000fc80000010840 */
[----:B------:R-:W1:Y:S01]  /*3bf0*/  SHFL.BFLY PT, R10, R15, 0x1, 0x1f ;  /* 0x0c201f000f0a7f89 */ /* 0x000e6200000e0000 */
[----:B0-----:R-:W-:Y:S01]  /*3c00*/  @P5 IMAD.HI.U32 R49, R22, R49, RZ ;  /* 0x0000003116315227 */ /* 0x001fe200078e00ff */
[----:B------:R0:W-:Y:S03]  /*3c10*/  MUFU.EX2 R140, R7 ;  /* 0x00000007008c7308 */ /* 0x0001e60000000800 */
[----:B----4-:R-:W-:-:S05]  /*3c20*/  FFMA.FTZ R39, R61, R13, -R64 ;  /* 0x0000000d3d277223 */ /* 0x010fca0000010840 */
[----:B------:R-:W-:Y:S08]  /*3c30*/  MUFU.EX2 R29, R29 ;  /* 0x0000001d001d7308 */ /* 0x000ff00000000800 */
[----:B------:R-:W-:Y:S01]  /*3c40*/  MUFU.EX2 R142, R39 ;  /* 0x00000027008e7308 */ /* 0x000fe20000000800 */
[----:B-1----:R-:W-:Y:S01]  /*3c50*/  FMNMX.FTZ R10, R15, R10, !PT ;  /* 0x0000000a0f0a7209 */ /* 0x002fe20007810000 */
[----:B------:R-:W-:-:S06]  /*3c60*/  FFMA.FTZ R15, R89, R13, -R64 ;  /* 0x0000000d590f7223 */ /* 0x000fcc0000010840 */
[----:B------:R-:W-:Y:S01]  /*3c70*/  MUFU.EX2 R31, R31 ;  /* 0x0000001f001f7308 */ /* 0x000fe20000000800 */
[C---:B------:R-:W-:Y:S01]  /*3c80*/  FSETP.NEU.FTZ.AND P2, PT, R10.reuse, -INF , PT ;  /* 0xff8000000a00780b */ /* 0x040fe20003f5d000 */
[----:B0-----:R-:W-:-:S05]  /*3c90*/  FMUL.FTZ R7, R10, R13 ;  /* 0x0000000d0a077220 */ /* 0x001fca0000410000 */
[----:B------:R-:W-:Y:S01]  /*3ca0*/  FSEL R7, R7, RZ, P2 ;  /* 0x000000ff07077208 */ /* 0x000fe20001000000 */
[----:B------:R-:W-:Y:S04]  /*3cb0*/  MUFU.EX2 R33, R33 ;  /* 0x0000002100217308 */ /* 0x000fe80000000800 */
        /* <DEDUP_REMOVED lines=12> */
[-C--:B------:R-:W-:Y:S01]  /*3d80*/  FFMA.FTZ R42, R42, R13.reuse, -R7 ;  /* 0x0000000d2a2a7223 */ /* 0x080fe20000010807 */
[----:B------:R-:W0:Y:S01]  /*3d90*/  MUFU.EX2 R0, R0 ;  /* 0x0000000000007308 */ /* 0x000e220000000800 */
[----:B--2---:R-:W-:Y:S01]  /*3da0*/  FADD.FTZ R6, R156, R21 ;  /* 0x000000159c067221 */ /* 0x004fe20000010000 */
[-CC-:B------:R-:W-:Y:S01]  /*3db0*/  FFMA.FTZ R44, R44, R13.reuse, -R7.reuse ;  /* 0x0000000d2c2c7223 */ /* 0x180fe20000010807 */
[-CC-:B------:R-:W-:Y:S01]  /*3dc0*/  FFMA.FTZ R46, R46, R13.reuse, -R7.reuse ;  /* 0x0000000d2e2e7223 */ /* 0x180fe20000010807 */
[-CC-:B------:R-:W-:Y:S01]  /*3dd0*/  FFMA.FTZ R48, R48, R13.reuse, -R7.reuse ;  /* 0x0000000d30307223 */ /* 0x180fe20000010807 */
[----:B---3--:R-:W-:Y:S01]  /*3de0*/  FADD.FTZ R39, R25, R6 ;  /* 0x0000000619277221 */ /* 0x008fe20000010000 */
[-CC-:B------:R-:W-:Y:S01]  /*3df0*/  FFMA.FTZ R50, R50, R13.reuse, -R7.reuse ;  /* 0x0000000d32327223 */ /* 0x180fe20000010807 */
[-C--:B------:R-:W-:Y:S01]  /*3e00*/  FFMA.FTZ R52, R52, R13.reuse, -R7 ;  /* 0x0000000d34347223 */ /* 0x080fe20000010807 */
        /* <DEDUP_REMOVED lines=8> */
[----:B------:R2:W3:Y:S01]  /*3e90*/  MUFU.EX2 R159, R32 ;  /* 0x00000020009f7308 */ /* 0x0004e20000000800 */
[----:B0-----:R-:W-:Y:S01]  /*3ea0*/  FADD.FTZ R39, R0, R157 ;  /* 0x0000009d00277221 */ /* 0x001fe20000010000 */
[-CC-:B------:R-:W-:Y:S01]  /*3eb0*/  FFMA.FTZ R26, R26, R13.reuse, -R7.reuse ;  /* 0x0000000d1a1a7223 */ /* 0x180fe20000010807 */
[----:B------:R-:W-:Y:S01]  /*3ec0*/  FFMA.FTZ R62, R62, R13, -R7 ;  /* 0x0000000d3e3e7223 */ /* 0x000fe20000010807 */
[----:B------:R-:W-:-:S02]  /*3ed0*/  F2FP.F16.F32.PACK_AB R156, R21, R156 ;  /* 0x0000009c159c723e */ /* 0x000fc400000000ff */
[----:B------:R-:W-:Y:S02]  /*3ee0*/  F2FP.F16.F32.PACK_AB R157, R157, R0 ;  /* 0x000000009d9d723e */ /* 0x000fe400000000ff */
[----:B------:R-:W0:Y:S01]  /*3ef0*/  MUFU.EX2 R12, R12 ;  /* 0x0000000c000c7308 */ /* 0x000e220000000800 */
[C---:B--2---:R-:W-:Y:S01]  /*3f00*/  FADD.FTZ R32, R29.reuse, R6 ;  /* 0x000000061d207221 */ /* 0x044fe20000010000 */
[----:B-1----:R-:W-:Y:S01]  /*3f10*/  FADD.FTZ R6, R30, R39 ;  /* 0x000000271e067221 */ /* 0x002fe20000010000 */
[----:B------:R-:W-:Y:S02]  /*3f20*/  F2FP.F16.F32.PACK_AB R158, R158, R25 ;  /* 0x000000199e9e723e */ /* 0x000fe400000000ff */
[----:B------:R-:W-:-:S03]  /*3f30*/  F2FP.F16.F32.PACK_AB R152, R29, R152 ;  /* 0x000000981d98723e */ /* 0x000fc600000000ff */
[----:B------:R1:W2:Y:S01]  /*3f40*/  MUFU.EX2 R153, R34 ;  /* 0x0000002200997308 */ /* 0x0002a20000000800 */
[C---:B---3--:R-:W-:Y:S01]  /*3f50*/  FADD.FTZ R39, R159.reuse, R6 ;  /* 0x000000069f277221 */ /* 0x048fe20000010000 */
[----:B------:R-:W-:-:S06]  /*3f60*/  F2FP.F16.F32.PACK_AB R159, R159, R30 ;  /* 0x0000001e9f9f723e */ /* 0x000fcc00000000ff */
[----:B------:R-:W3:Y:S01]  /*3f70*/  MUFU.EX2 R20, R20 ;  /* 0x0000001400147308 */ /* 0x000ee20000000800 */
[----:B0-----:R-:W-:Y:S01]  /*3f80*/  FADD.FTZ R6, R12, R39 ;  /* 0x000000270c067221 */ /* 0x001fe20000010000 */
[----:B-1----:R-:W0:Y:S06]  /*3f90*/  @P5 LDC R34, c[0x0][0x450] ;  /* 0x00011400ff225b82 */ /* 0x002e2c0000000800 */
[----:B------:R-:W1:Y:S01]  /*3fa0*/  MUFU.EX2 R155, R36 ;  /* 0x00000024009b7308 */ /* 0x000e620000000800 */
[C---:B--2---:R-:W-:Y:S01]  /*3fb0*/  FADD.FTZ R39, R153.reuse, R6 ;  /* 0x0000000699277221 */ /* 0x044fe20000010000 */
[----:B------:R-:W-:Y:S01]  /*3fc0*/  F2FP.F16.F32.PACK_AB R153, R153, R12 ;  /* 0x0000000c9999723e */ /* 0x000fe200000000ff */
[----:B------:R-:W-:-:S05]  /*3fd0*/  VIADD R12, R74, 0xfffffffe ;  /* 0xfffffffe4a0c7836 */ /* 0x000fca0000000000 */
[----:B------:R2:W-:Y:S01]  /*3fe0*/  MUFU.EX2 R136, R47 ;  /* 0x0000002f00887308 */ /* 0x0005e20000000800 */
[----:B---3--:R-:W-:-:S07]  /*3ff0*/  FADD.FTZ R6, R20, R39 ;  /* 0x0000002714067221 */ /* 0x008fce0000010000 */
[----:B------:R-:W3:Y:S01]  /*4000*/  MUFU.EX2 R24, R24 ;  /* 0x0000001800187308 */ /* 0x000ee20000000800 */
[----:B--2---:R-:W-:Y:S01]  /*4010*/  FADD.FTZ R47, R31, R32 ;  /* 0x000000201f2f7221 */ /* 0x004fe20000010000 */
[----:B-1----:R-:W-:Y:S01]  /*4020*/  FADD.FTZ R39, R155, R6 ;  /* 0x000000069b277221 */ /* 0x002fe20000010000 */
[----:B0-----:R-:W-:Y:S02]  /*4030*/  @P5 SHF.R.U32.HI R22, RZ, R34, R49 ;  /* 0x00000022ff165219 */ /* 0x001fe40000011631 */
[----:B------:R-:W-:Y:S01]  /*4040*/  FADD.FTZ R47, R154, R47 ;  /* 0x0000002f9a2f7221 */ /* 0x000fe20000010000 */
[----:B------:R-:W-:Y:S02]  /*4050*/  ISETP.GE.AND P5, PT, R3, 0x1, PT ;  /* 0x000000010300780c */ /* 0x000fe40003fa6270 */
[----:B------:R0:W1:Y:S01]  /*4060*/  MUFU.EX2 R150, R35 ;  /* 0x0000002300967308 */ /* 0x0000620000000800 */
[----:B------:R-:W-:Y:S01]  /*4070*/  FADD.FTZ R32, R148, R47 ;  /* 0x0000002f94207221 */ /* 0x000fe20000010000 */
[----:B------:R-:W-:Y:S01]  /*4080*/  IMAD.IADD R23, R23, 0x1, R22 ;  /* 0x0000000117177824 */ /* 0x000fe200078e0216 */
[----:B------:R-:W-:-:S02]  /*4090*/  F2FP.F16.F32.PACK_AB R154, R154, R31 ;  /* 0x0000001f9a9a723e */ /* 0x000fc400000000ff */
[C---:B------:R-:W-:Y:S01]  /*40a0*/  FADD.FTZ R32, R27.reuse, R32 ;  /* 0x000000201b207221 */ /* 0x040fe20000010000 */
[----:B------:R-:W-:Y:S01]  /*40b0*/  F2FP.F16.F32.PACK_AB R148, R27, R148 ;  /* 0x000000941b94723e */ /* 0x000fe200000000ff */
[----:B------:R-:W-:Y:S01]  /*40c0*/  IMAD.IADD R2, R23, 0x1, R2 ;  /* 0x0000000117027824 */ /* 0x000fe200078e0202 */
[----:B------:R-:W2:Y:S01]  /*40d0*/  MUFU.EX2 R149, R38 ;  /* 0x0000002600957308 */ /* 0x000ea20000000800 */
[----:B------:R-:W-:Y:S01]  /*40e0*/  FADD.FTZ R47, R33, R32 ;  /* 0x00000020212f7221 */ /* 0x000fe20000010000 */
[----:B---3--:R-:W-:Y:S01]  /*40f0*/  FADD.FTZ R6, R24, R39 ;  /* 0x0000002718067221 */ /* 0x008fe20000010000 */
[----:B0-----:R-:W-:Y:S01]  /*4100*/  FFMA.FTZ R35, R85, R13, -R64 ;  /* 0x0000000d55237223 */ /* 0x001fe20000010840 */
[----:B------:R-:W-:-:S04]  /*4110*/  F2FP.F16.F32.PACK_AB R155, R155, R20 ;  /* 0x000000149b9b723e */ /* 0x000fc800000000ff */
[----:B------:R-:W0:Y:S01]  /*4120*/  MUFU.EX2 R37, R37 ;  /* 0x0000002500257308 */ /* 0x000e220000000800 */
[C---:B-1----:R-:W-:Y:S01]  /*4130*/  FADD.FTZ R32, R150.reuse, R47 ;  /* 0x0000002f96207221 */ /* 0x042fe20000010000 */
[----:B------:R-:W-:-:S06]  /*4140*/  F2FP.F16.F32.PACK_AB R150, R150, R33 ;  /* 0x000000219696723e */ /* 0x000fcc00000000ff */
[----:B------:R-:W1:Y:S01]  /*4150*/  MUFU.EX2 R40, R40 ;  /* 0x0000002800287308 */ /* 0x000e620000000800 */
[C---:B--2---:R-:W-:Y:S01]  /*4160*/  FADD.FTZ R39, R149.reuse, R6 ;  /* 0x0000000695277221 */ /* 0x044fe20000010000 */
[----:B------:R-:W-:-:S06]  /*4170*/  F2FP.F16.F32.PACK_AB R149, R149, R24 ;  /* 0x000000189595723e */ /* 0x000fcc00000000ff */
[----:B------:R-:W2:Y:S01]  /*4180*/  MUFU.EX2 R151, R42 ;  /* 0x0000002a00977308 */ /* 0x000ea20000000800 */
[----:B0-----:R-:W-:-:S04]  /*4190*/  FADD.FTZ R47, R37, R32 ;  /* 0x00000020252f7221 */ /* 0x001fc80000010000 */
[C---:B------:R-:W-:Y:S01]  /*41a0*/  FADD.FTZ R32, R144.reuse, R47 ;  /* 0x0000002f90207221 */ /* 0x040fe20000010000 */
[----:B------:R-:W-:Y:S02]  /*41b0*/  F2FP.F16.F32.PACK_AB R144, R144, R37 ;  /* 0x000000259090723e */ /* 0x000fe400000000ff */
[----:B------:R-:W0:Y:S01]  /*41c0*/  MUFU.EX2 R41, R41 ;  /* 0x0000002900297308 */ /* 0x000e220000000800 */
[----:B-1----:R-:W-:-:S07]  /*41d0*/  FADD.FTZ R6, R40, R39 ;  /* 0x0000002728067221 */ /* 0x002fce0000010000 */
[----:B------:R-:W1:Y:S01]  /*41e0*/  MUFU.EX2 R44, R44 ;  /* 0x0000002c002c7308 */ /* 0x000e620000000800 */
[C---:B--2---:R-:W-:Y:S01]  /*41f0*/  FADD.FTZ R7, R151.reuse, R6 ;  /* 0x0000000697077221 */ /* 0x044fe20000010000 */
[----:B------:R-:W-:-:S06]  /*4200*/  F2FP.F16.F32.PACK_AB R151, R151, R40 ;  /* 0x000000289797723e */ /* 0x000fcc00000000ff */
[----:B------:R2:W3:Y:S01]  /*4210*/  MUFU.EX2 R146, R43 ;  /* 0x0000002b00927308 */ /* 0x0004e20000000800 */
[----:B0-----:R-:W-:-:S07]  /*4220*/  FADD.FTZ R39, R41, R32 ;  /* 0x0000002029277221 */ /* 0x001fce0000010000 */
[----:B------:R-:W0:Y:S01]  /*4230*/  MUFU.EX2 R145, R46 ;  /* 0x0000002e00917308 */ /* 0x000e220000000800 */
[-CC-:B--2---:R-:W-:Y:S01]  /*4240*/  FFMA.FTZ R43, R87, R13.reuse, -R64.reuse ;  /* 0x0000000d572b7223 */ /* 0x184fe20000010840 */
[----:B-1----:R-:W-:Y:S01]  /*4250*/  FADD.FTZ R6, R44, R7 ;  /* 0x000000072c067221 */ /* 0x002fe20000010000 */
[----:B------:R-:W-:-:S05]  /*4260*/  FFMA.FTZ R64, R69, R13, -R64 ;  /* 0x0000000d45407223 */ /* 0x000fca0000010840 */
[----:B------:R-:W1:Y:S01]  /*4270*/  MUFU.EX2 R45, R45 ;  /* 0x0000002d002d7308 */ /* 0x000e620000000800 */
[C---:B---3--:R-:W-:Y:S01]  /*4280*/  FADD.FTZ R32, R146.reuse, R39 ;  /* 0x0000002792207221 */ /* 0x048fe20000010000 */
[----:B------:R-:W-:-:S06]  /*4290*/  F2FP.F16.F32.PACK_AB R146, R146, R41 ;  /* 0x000000299292723e */ /* 0x000fcc00000000ff */
[----:B------:R-:W2:Y:S01]  /*42a0*/  MUFU.EX2 R48, R48 ;  /* 0x0000003000307308 */ /* 0x000ea20000000800 */
[C---:B0-----:R-:W-:Y:S01]  /*42b0*/  FADD.FTZ R7, R145.reuse, R6 ;  /* 0x0000000691077221 */ /* 0x041fe20000010000 */
[----:B------:R-:W-:-:S06]  /*42c0*/  F2FP.F16.F32.PACK_AB R145, R145, R44 ;  /* 0x0000002c9191723e */ /* 0x000fcc00000000ff */
[----:B------:R-:W0:Y:S01]  /*42d0*/  MUFU.EX2 R147, R50 ;  /* 0x0000003200937308 */ /* 0x000e220000000800 */
[----:B-1----:R-:W-:-:S04]  /*42e0*/  FADD.FTZ R21, R45, R32 ;  /* 0x000000202d157221 */ /* 0x002fc80000010000 */
[C---:B------:R-:W-:Y:S01]  /*42f0*/  FADD.FTZ R22, R140.reuse, R21 ;  /* 0x000000158c167221 */ /* 0x040fe20000010000 */
[----:B------:R-:W-:Y:S02]  /*4300*/  F2FP.F16.F32.PACK_AB R140, R140, R45 ;  /* 0x0000002d8c8c723e */ /* 0x000fe400000000ff */
[----:B------:R-:W1:Y:S01]  /*4310*/  MUFU.EX2 R35, R35 ;  /* 0x0000002300237308 */ /* 0x000e620000000800 */
[----:B--2---:R-:W-:-:S07]  /*4320*/  FADD.FTZ R6, R48, R7 ;  /* 0x0000000730067221 */ /* 0x004fce0000010000 */
        /* <DEDUP_REMOVED lines=26> */
[C---:B0-----:R-:W-:Y:S01]  /*44d0*/  F2FP.F16.F32.PACK_AB R138, R64.reuse, R15 ;  /* 0x0000000f408a723e */ /* 0x041fe200000000ff */
[----:B------:R-:W-:-:S06]  /*44e0*/  FADD.FTZ R7, R64, R7 ;  /* 0x0000000740077221 */ /* 0x000fcc0000010000 */
[----:B------:R-:W0:Y:S01]  /*44f0*/  MUFU.EX2 R139, R62 ;  /* 0x0000003e008b7308 */ /* 0x000e220000000800 */
[C---:B-1----:R-:W-:Y:S01]  /*4500*/  FADD.FTZ R15, R137.reuse, R0 ;  /* 0x00000000890f7221 */ /* 0x042fe20000010000 */
[----:B------:R-:W-:-:S03]  /*4510*/  F2FP.F16.F32.PACK_AB R137, R137, R60 ;  /* 0x0000003c8989723e */ /* 0x000fc600000000ff */
[----:B--2---:R-:W-:-:S04]  /*4520*/  FADD.FTZ R6, R26, R15 ;  /* 0x0000000f1a067221 */ /* 0x004fc80000010000 */
[C---:B0-----:R-:W-:Y:S01]  /*4530*/  FADD.FTZ R6, R139.reuse, R6 ;  /* 0x000000068b067221 */ /* 0x041fe20000010000 */
[----:B------:R-:W-:Y:S01]  /*4540*/  F2FP.F16.F32.PACK_AB R139, R139, R26 ;  /* 0x0000001a8b8b723e */ /* 0x000fe200000000ff */
        /* <DEDUP_REMOVED lines=11> */
.L_x_930:
[----:B------:R-:W-:-:S13]  /*4600*/  ISETP.NE.AND P2, PT, R3, 0x1, PT ;  /* 0x000000010300780c */ /* 0x000fda0003f45270 */
[----:B------:R-:W0:Y:S02]  /*4610*/  @P2 LDC.64 R20, c[0x0][0x9e8] ;  /* 0x00027a00ff142b82 */ /* 0x000e240000000a00 */
[----:B0-----:R-:W-:-:S05]  /*4620*/  @P2 IMAD.HI.U32 R20, R0, R20, RZ ;  /* 0x0000001400142227 */ /* 0x001fca00078e00ff */
[----:B------:R-:W-:-:S07]  /*4630*/  @P2 SHF.R.U32.HI R0, RZ, R21, R20 ;  /* 0x00000015ff002219 */ /* 0x000fce0000011614 */
.L_x_931:
[----:B------:R-:W-:-:S05]  /*4640*/  IMAD R3, R0, R3, R3 ;  /* 0x0000000300037224 */ /* 0x000fca00078e0203 */
[----:B------:R-:W-:-:S07]  /*4650*/  VIMNMX R2, R2, R3, PT ;  /* 0x0000000302027248 */ /* 0x000fce0003fe0100 */
.L_x_929:
[----:B------:R-:W-:Y:S01]  /*4660*/  IMAD.HI R3, R2, 0x2aaaaaab, RZ ;  /* 0x2aaaaaab02037827 */ /* 0x000fe200078e02ff */
[----:B------:R-:W-:Y:S01]  /*4670*/  UMOV UR4, URZ ;  /* 0x0000003f00047c82 */ /* 0x000fe20008000000 */
[----:B------:R-:W-:Y:S02]  /*4680*/  CS2R R86, SRZ ;  /* 0x0000000000567805 */ /* 0x000fe4000001ff00 */
[----:B------:R-:W-:Y:S01]  /*4690*/  CS2R R84, SRZ ;  /* 0x0000000000547805 */ /* 0x000fe2000001ff00 */
[----:B------:R-:W-:Y:S01]  /*46a0*/  IMAD.MOV.U32 R2, RZ, RZ, 0x3f800000 ;  /* 0x3f800000ff027424 */ /* 0x000fe200078e00ff */
[----:B------:R-:W-:Y:S01]  /*46b0*/  SHF.R.U32.HI R20, RZ, 0x1f, R3 ;  /* 0x0000001fff147819 */ /* 0x000fe20000011603 */
[----:B------:R-:W-:Y:S01]  /*46c0*/  IMAD.MOV.U32 R0, RZ, RZ, 0x3f800000 ;  /* 0x3f800000ff007424 */ /* 0x000fe200078e00ff */
[----:B------:R-:W-:Y:S02]  /*46d0*/  CS2R R82, SRZ ;  /* 0x0000000000527805 */ /* 0x000fe4000001ff00 */
[----:B------:R-:W-:-:S02]  /*46e0*/  CS2R R80, SRZ ;  /* 0x0000000000507805 */ /* 0x000fc4000001ff00 */
[----:B------:R-:W-:Y:S01]  /*46f0*/  LEA.HI.SX32 R20, R3, R20, 0x1c ;  /* 0x0000001403147211 */ /* 0x000fe200078fe2ff */
[----:B------:R-:W-:Y:S01]  /*4700*/  IMAD.MOV.U32 R3, RZ, RZ, RZ ;  /* 0x000000ffff037224 */ /* 0x000fe200078e00ff */
[----:B------:R-:W-:Y:S02]  /*4710*/  CS2R R78, SRZ ;  /* 0x00000000004e7805 */ /* 0x000fe4000001ff00 */
[----:B------:R-:W-:Y:S02]  /*4720*/  CS2R R76, SRZ ;  /* 0x00000000004c7805 */ /* 0x000fe4000001ff00 */
[----:B------:R-:W-:Y:S02]  /*4730*/  VIMNMX R15, R17, R20, !PT ;  /* 0x00000014110f7248 */ /* 0x000fe40007fe0100 */
[----:B------:R-:W-:Y:S02]  /*4740*/  CS2R R74, SRZ ;  /* 0x00000000004a7805 */ /* 0x000fe4000001ff00 */
[----:B------:R-:W-:-:S02]  /*4750*/  CS2R R72, SRZ ;  /* 0x0000000000487805 */ /* 0x000fc4000001ff00 */
[----:B------:R-:W-:Y:S02]  /*4760*/  CS2R R70, SRZ ;  /* 0x0000000000467805 */ /* 0x000fe4000001ff00 */
[----:B------:R-:W-:Y:S02]  /*4770*/  ISETP.GE.AND P2, PT, R12, R15, PT ;  /* 0x0000000f0c00720c */ /* 0x000fe40003f46270 */
        /* <DEDUP_REMOVED lines=22> */
[----:B------:R-:W-:Y:S01]  /*48e0*/  CS2R R24, SRZ ;  /* 0x0000000000187805 */ /* 0x000fe2000001ff00 */
[----:B------:R-:W-:Y:S06]  /*48f0*/  @!P2 BRA `(.L_x_932) ;  /* 0x0000003000e4a947 */ /* 0x000fec0003800000 */
[----:B------:R-:W-:Y:S01]  /*4900*/  IMAD.MOV.U32 R20, RZ, RZ, RZ ;  /* 0x000000ffff147224 */ /* 0x000fe200078e00ff */
[----:B------:R-:W-:Y:S01]  /*4910*/  UMOV UR5, URZ ;  /* 0x0000003f00057c82 */ /* 0x000fe20008000000 */
[----:B------:R-:W-:Y:S01]  /*4920*/  IMAD.MOV.U32 R2, RZ, RZ, 0x3f800000 ;  /* 0x3f800000ff027424 */ /* 0x000fe200078e00ff */
[----:B------:R-:W-:Y:S01]  /*4930*/  ULDC UR6, c[0x0][0x9e4] ;  /* 0x0002790000067ab9 */ /* 0x000fe20000000800 */
[----:B------:R-:W-:Y:S01]  /*4940*/  IMAD.MOV.U32 R87, RZ, RZ, RZ ;  /* 0x000000ffff577224 */ /* 0x000fe200078e00ff */
[----:B------:R-:W-:Y:S01]  /*4950*/  ULDC UR60, c[0x0][0x288] ;  /* 0x0000a200003c7ab9 */ /* 0x000fe20000000800 */
[----:B------:R-:W-:Y:S01]  /*4960*/  ULDC UR7, c[0x0][0x2f0] ;  /* 0x0000bc0000077ab9 */ /* 0x000fe20000000800 */
[----:B------:R-:W-:-:S05]  /*4970*/  ULDC UR56, c[0x0][0x9d8] ;  /* 0x0002760000387ab9 */ /* 0x000fca0000000800 */
.L_x_949:
[----:B------:R-:W-:-:S04]  /*4980*/  UIADD3 UR4, UR5, 0x1, URZ ;  /* 0x0000000105047890 */ /* 0x000fc8000fffe03f */
[----:B------:R-:W-:-:S04]  /*4990*/  UISETP.NE.AND UP0, UPT, UR4, 0x2, UPT ;  /* 0x000000020400788c */ /* 0x000fc8000bf05270 */
[----:B------:R-:W-:Y:S02]  /*49a0*/  USEL UR10, URZ, 0x1, UP0 ;  /* 0x000000013f0a7887 */ /* 0x000fe40008000000 */
[----:B------:R-:W-:-:S04]  /*49b0*/  USEL UR4, UR4, URZ, UP0 ;  /* 0x0000003f04047287 */ /* 0x000fc80008000000 */
[----:B------:R-:W-:Y:S01]  /*49c0*/  LOP3.LUT R3, R20, UR10, RZ, 0x3c, !PT ;  /* 0x0000000a14037c12 */ /* 0x000fe2000f8e3cff */
[----:B------:R-:W-:Y:S07]  /*49d0*/  @!P0 BRA `(.L_x_933) ;  /* 0x0000000000048947 */ /* 0x000fee0003800000 */
[----:B------:R-:W-:Y:S01]  /*49e0*/  BPT.TRAP 0x1 ;  /* 0x000000040000795c */ /* 0x000fe20000300000 */
.L_x_933:
[----:B------:R-:W-:Y:S01]  /*49f0*/  ULEA UR59, UR4, UR57, 0x3 ;  /* 0x00000039043b7291 */ /* 0x000fe2000f8e183f */
[----:B------:R-:W-:-:S08]  /*4a00*/  SHF.L.U32 R13, R3, 0x1f, RZ ;  /* 0x0000001f030d7819 */ /* 0x000fd000000006ff */
[----:B------:R0:W1:Y:S01]  /*4a10*/  SYNCS.PHASECHK.TRANS64.TRYWAIT P2, [UR59+0x2a830], R13 ;  /* 0x02a8300dff0075a7 */ /* 0x000062000804017b */
[----:B------:R-:W-:Y:S05]  /*4a20*/  @!P0 BRA `(.L_x_934) ;  /* 0x0000000000048947 */ /* 0x000fea0003800000 */
[----:B------:R-:W-:Y:S01]  /*4a30*/  BPT.TRAP 0x1 ;  /* 0x000000040000795c */ /* 0x000fe20000300000 */
.L_x_934:
[----:B-1----:R-:W-:Y:S05]  /*4a40*/  @P2 BRA `(.L_x_935) ;  /* 0x0000000000082947 */ /* 0x002fea0003800000 */
[----:B------:R-:W1:Y:S02]  /*4a50*/  SYNCS.PHASECHK.TRANS64.TRYWAIT P2, [UR59+0x2a830], R13 ;  /* 0x02a8300dff0075a7 */ /* 0x000e64000804017b */
[----:B-1----:R-:W-:Y:S05]  /*4a60*/  @!P2 BRA `(.L_x_936) ;  /* 0x000000f000bca947 */ /* 0x002fea0003800000 */
.L_x_935:
[----:B------:R-:W-:Y:S01]  /*4a70*/  R2UR UR52, R4 ;  /* 0x00000000043472ca */ /* 0x000fe200000e0000 */
[----:B------:R-:W-:Y:S01]  /*4a80*/  UIMAD UR50, UR4, 0x900, UR58 ;  /* 0x00000900043278a4 */ /* 0x000fe2000f8e023a */
[----:B------:R-:W-:Y:S01]  /*4a90*/  R2UR UR53, R5 ;  /* 0x00000000053572ca */ /* 0x000fe200000e0000 */
[----:B------:R-:W-:Y:S01]  /*4aa0*/  WARPGROUP.ARRIVE ;  /* 0x00000000000079c5 */ /* 0x000fe20000000000 */
[----:B------:R-:W-:Y:S01]  /*4ab0*/  UMOV UR55, 0x40000040 ;  /* 0x4000004000377882 */ /* 0x000fe20000000000 */
[----:B------:R-:W-:Y:S01]  /*4ac0*/  UIADD3 UR10, UR50, 0x2, URZ ;  /* 0x00000002320a7890 */ /* 0x000fe2000fffe03f */
[-C--:B------:R-:W-:Y:S01]  /*4ad0*/  FMUL.FTZ R24, R24, R0.reuse ;  /* 0x0000000018187220 */ /* 0x080fe20000410000 */
[----:B------:R-:W-:Y:S01]  /*4ae0*/  UMOV UR11, 0x40000040 ;  /* 0x40000040000b7882 */ /* 0x000fe20000000000 */
[----:B------:R-:W-:Y:S01]  /*4af0*/  UMOV UR54, UR50 ;  /* 0x0000003200367c82 */ /* 0x000fe20008000000 */
[----:B------:R-:W-:Y:S01]  /*4b00*/  UIADD3 UR14, UR50, 0x4, URZ ;  /* 0x00000004320e7890 */ /* 0x000fe2000fffe03f */
[-C--:B------:R-:W-:Y:S01]  /*4b10*/  FMUL.FTZ R25, R25, R0.reuse ;  /* 0x0000000019197220 */ /* 0x080fe20000410000 */
[----:B------:R-:W-:Y:S01]  /*4b20*/  UMOV UR15, 0x40000040 ;  /* 0x40000040000f7882 */ /* 0x000fe20000000000 */
[----:B------:R-:W-:Y:S01]  /*4b30*/  UIADD3 UR18, UR50, 0x6, URZ ;  /* 0x0000000632127890 */ /* 0x000fe2000fffe03f */
[-C--:B------:R-:W-:Y:S01]  /*4b40*/  FMUL.FTZ R28, R28, R0.reuse ;  /* 0x000000001c1c7220 */ /* 0x080fe20000410000 */
[----:B------:R-:W-:Y:S01]  /*4b50*/  UMOV UR19, 0x40000040 ;  /* 0x4000004000137882 */ /* 0x000fe20000000000 */
[----:B------:R-:W-:Y:S01]  /*4b60*/  HGMMA.64x96x16.F32 R88, gdesc[UR52], RZ, !UPT, gsb0 ;  /* 0x01600000345879f0 */ /* 0x000fe2000c0008ff */
[----:B------:R-:W-:Y:S01]  /*4b70*/  UIADD3 UR22, UR50, 0x300, URZ ;  /* 0x0000030032167890 */ /* 0x000fe2000fffe03f */
[-C--:B------:R-:W-:Y:S01]  /*4b80*/  FMUL.FTZ R29, R29, R0.reuse ;  /* 0x000000001d1d7220 */ /* 0x080fe20000410000 */
[----:B------:R-:W-:Y:S01]  /*4b90*/  UMOV UR23, 0x40000040 ;  /* 0x4000004000177882 */ /* 0x000fe20000000000 */
        /* <DEDUP_REMOVED lines=108> */
[----:B------:R-:W-:Y:S05]  /*5260*/  @!P0 BRA `(.L_x_937) ;  /* 0x0000000000048947 */ /* 0x000fea0003800000 */
[----:B------:R-:W-:Y:S01]  /*5270*/  BPT.TRAP 0x1 ;  /* 0x000000040000795c */ /* 0x000fe20000300000 */
.L_x_937:
[----:B------:R-:W-:Y:S01]  /*5280*/  ULEA UR11, UR5, UR57, 0x3 ;  /* 0x00000039050b7291 */ /* 0x000fe2000f8e183f */
[----:B------:R-:W-:-:S08]  /*5290*/  SHF.L.U32 R0, R20, 0x1f, RZ ;  /* 0x0000001f14007819 */ /* 0x000fd000000006ff */
[----:B------:R2:W3:Y:S01]  /*52a0*/  SYNCS.PHASECHK.TRANS64.TRYWAIT P2, [UR11+0x2a850], R0 ;  /* 0x02a85000ff0075a7 */ /* 0x0004e2000804014b */
[----:B------:R-:W-:Y:S05]  /*52b0*/  @!P0 BRA `(.L_x_938) ;  /* 0x0000000000048947 */ /* 0x000fea0003800000 */
[----:B------:R-:W-:Y:S01]  /*52c0*/  BPT.TRAP 0x1 ;  /* 0x000000040000795c */ /* 0x000fe20000300000 */
.L_x_938:
[----:B---3--:R-:W-:Y:S05]  /*52d0*/  @P2 BRA `(.L_x_939) ;  /* 0x0000000000082947 */ /* 0x008fea0003800000 */
[----:B------:R-:W3:Y:S02]  /*52e0*/  SYNCS.PHASECHK.TRANS64.TRYWAIT P2, [UR11+0x2a850], R0 ;  /* 0x02a85000ff0075a7 */ /* 0x000ee4000804014b */
[----:B---3--:R-:W-:Y:S05]  /*52f0*/  @!P2 BRA `(.L_x_940) ;  /* 0x000000e800b0a947 */ /* 0x008fea0003800000 */
.L_x_939:
[----:B------:R-:W-:Y:S01]  /*5300*/  UIADD3 UR10, UR57, 0x400, URZ ;  /* 0x00000400390a7890 */ /* 0x000fe2000fffe03f */
[----:B------:R-:W-:Y:S01]  /*5310*/  WARPGROUP.ARRIVE ;  /* 0x00000000000079c5 */ /* 0x000fe20000000000 */
[----:B------:R-:W-:Y:S01]  /*5320*/  UMOV UR15, 0x40000040 ;  /* 0x40000040000f7882 */ /* 0x000fe20000000000 */
[----:B------:R-:W-:Y:S01]  /*5330*/  ISETP.NE.AND P3, PT, R14, 0x1, PT ;  /* 0x000000010e00780c */ /* 0x000fe20003f65270 */
[----:B------:R-:W-:Y:S01]  /*5340*/  USHF.R.U32.HI UR10, URZ, 0x4, UR10 ;  /* 0x000000043f0a7899 */ /* 0x000fe2000801160a */
[----:B0-2---:R-:W-:Y:S01]  /*5350*/  FMUL.FTZ R0, R90, UR56 ;  /* 0x000000385a007c20 */ /* 0x005fe20008410000 */
[----:B------:R-:W-:Y:S01]  /*5360*/  FMUL.FTZ R108, R108, UR56 ;  /* 0x000000386c6c7c20 */ /* 0x000fe20008410000 */
[----:B------:R-:W-:Y:S01]  /*5370*/  FMUL.FTZ R168, R100, UR56 ;  /* 0x0000003864a87c20 */ /* 0x000fe20008410000 */
[----:B------:R-:W-:Y:S01]  /*5380*/  ULOP3.LUT UR10, UR10, 0x3fff, URZ, 0xc0, !UPT ;  /* 0x00003fff0a0a7892 */ /* 0x000fe2000f8ec03f */
[----:B------:R-:W-:Y:S01]  /*5390*/  FMUL.FTZ R2, R91, UR56 ;  /* 0x000000385b027c20 */ /* 0x000fe20008410000 */
[----:B------:R0:W2:Y:S01]  /*53a0*/  MUFU.TANH R100, R108 ;  /* 0x0000006c00647308 */ /* 0x0000a20000002400 */
[----:B------:R-:W-:Y:S01]  /*53b0*/  FMUL.FTZ R23, R99, UR56 ;  /* 0x0000003863177c20 */ /* 0x000fe20008410000 */
[----:B------:R-:W-:Y:S01]  /*53c0*/  ULOP3.LUT UR10, UR10, 0x3000000, URZ, 0xfc, !UPT ;  /* 0x030000000a0a7892 */ /* 0x000fe2000f8efc3f */
[----:B------:R-:W-:Y:S01]  /*53d0*/  FMUL.FTZ R91, R103, UR56 ;  /* 0x00000038675b7c20 */ /* 0x000fe20008410000 */
[----:B------:R-:W-:Y:S01]  /*53e0*/  FMUL.FTZ R99, R111, UR56 ;  /* 0x000000386f637c20 */ /* 0x000fe20008410000 */
[----:B------:R-:W-:Y:S01]  /*53f0*/  FMUL.FTZ R103, R115, UR56 ;  /* 0x0000003873677c20 */ /* 0x000fe20008410000 */
[----:B------:R-:W-:Y:S01]  /*5400*/  UIMAD UR10, UR5, 0x600, UR10 ;  /* 0x00000600050a78a4 */ /* 0x000fe2000f8e020a */
[----:B------:R-:W3:Y:S01]  /*5410*/  @P3 LDC R90, c[0x0][0x450] ;  /* 0x00011400ff5a3b82 */ /* 0x000ee20000000800 */
[----:B------:R-:W-:-:S02]  /*5420*/  IMAD R115, R12, -0x60, RZ ;  /* 0xffffffa00c737824 */ /* 0x000fc400078e02ff */
[----:B------:R-:W-:Y:S01]  /*5430*/  FMUL.FTZ R109, R109, UR56 ;  /* 0x000000386d6d7c20 */ /* 0x000fe20008410000 */
[----:B0-----:R-:W-:Y:S02]  /*5440*/  IMAD.MOV.U32 R108, RZ, RZ, R8 ;  /* 0x000000ffff6c7224 */ /* 0x001fe400078e0008 */
[----:B------:R-:W-:Y:S01]  /*5450*/  FMUL.FTZ R20, R94, UR56 ;  /* 0x000000385e147c20 */ /* 0x000fe20008410000 */
[----:B-1----:R-:W-:Y:S01]  /*5460*/  FMUL.FTZ R13, R88, UR56 ;  /* 0x00000038580d7c20 */ /* 0x002fe20008410000 */
[----:B------:R-:W-:Y:S01]  /*5470*/  UMOV UR14, UR10 ;  /* 0x0000000a000e7c82 */ /* 0x000fe20008000000 */
[----:B------:R-:W-:Y:S01]  /*5480*/  FMUL.FTZ R94, R96, UR56 ;  /* 0x00000038605e7c20 */ /* 0x000fe20008410000 */
[----:B------:R-:W-:Y:S01]  /*5490*/  HGMMA.64x128x16.F32 R24, R156, gdesc[UR12].tnspB, R24, gsb0 ;  /* 0x41e0000c9c187df0 */ /* 0x000fe20008000818 */
[----:B------:R-:W-:Y:S01]  /*54a0*/  UIADD3 UR14, UR10, 0x80, URZ ;  /* 0x000000800a0e7890 */ /* 0x000fe2000fffe03f */
[----:B------:R-:W-:Y:S01]  /*54b0*/  FMUL.FTZ R105, R105, UR56 ;  /* 0x0000003869697c20 */ /* 0x000fe20008410000 */
[----:B------:R-:W-:Y:S01]  /*54c0*/  UMOV UR15, 0x40000040 ;  /* 0x40000040000f7882 */ /* 0x000fe20000000000 */
[----:B------:R-:W-:Y:S01]  /*54d0*/  FMUL.FTZ R21, R95, UR56 ;  /* 0x000000385f157c20 */ /* 0x000fe20008410000 */
[----:B------:R-:W-:Y:S01]  /*54e0*/  FMUL.FTZ R88, R102, UR56 ;  /* 0x0000003866587c20 */ /* 0x000fe20008410000 */
[----:B------:R-:W-:-:S02]  /*54f0*/  VIADD R96, R115, 0x1 ;  /* 0x0000000173607836 */ /* 0x000fc40000000000 */
[----:B------:R-:W-:Y:S01]  /*5500*/  FMUL.FTZ R162, R101, UR56 ;  /* 0x0000003865a27c20 */ /* 0x000fe20008410000 */
[----:B------:R-:W-:Y:S01]  /*5510*/  FMUL.FTZ R95, R107, UR56 ;  /* 0x000000386b5f7c20 */ /* 0x000fe20008410000 */
[----:B------:R0:W1:Y:S01]  /*5520*/  MUFU.TANH R102, R109 ;  /* 0x0000006d00667308 */ /* 0x0000620000002400 */
        /* <DEDUP_REMOVED lines=8> */
[----:B0-----:R-:W-:Y:S01]  /*55b0*/  FMUL.FTZ R109, R119, UR56 ;  /* 0x00000038776d7c20 */ /* 0x001fe20008410000 */
[----:B------:R-:W-:Y:S01]  /*55c0*/  FMUL.FTZ R124, R124, UR56 ;  /* 0x000000387c7c7c20 */ /* 0x000fe20008410000 */
[----:B------:R-:W-:Y:S01]  /*55d0*/  FMUL.FTZ R125, R125, UR56 ;  /* 0x000000387d7d7c20 */ /* 0x000fe20008410000 */
[----:B------:R-:W-:Y:S01]  /*55e0*/  FMUL.FTZ R128, R128, UR56 ;  /* 0x0000003880807c20 */ /* 0x000fe20008410000 */
[----:B------:R-:W-:Y:S01]  /*55f0*/  FMUL.FTZ R129, R129, UR56 ;  /* 0x0000003881817c20 */ /* 0x000fe20008410000 */
[----:B------:R-:W-:Y:S01]  /*5600*/  FMUL.FTZ R132, R132, UR56 ;  /* 0x0000003884847c20 */ /* 0x000fe20008410000 */
[----:B------:R-:W-:Y:S01]  /*5610*/  FMUL.FTZ R133, R133, UR56 ;  /* 0x0000003885857c20 */ /* 0x000fe20008410000 */
[----:B------:R0:W4:Y:S01]  /*5620*/  MUFU.TANH R164, R105 ;  /* 0x0000006900a47308 */ /* 0x0001220000002400 */
[----:B------:R-:W-:Y:S01]  /*5630*/  FMUL.FTZ R116, R116, UR56 ;  /* 0x0000003874747c20 */ /* 0x000fe20008410000 */
[----:B------:R-:W-:Y:S01]  /*5640*/  FMUL.FTZ R120, R120, UR56 ;  /* 0x0000003878787c20 */ /* 0x000fe20008410000 */
[----:B------:R-:W-:Y:S01]  /*5650*/  FMUL.FTZ R134, R134, UR56 ;  /* 0x0000003886867c20 */ /* 0x000fe20008410000 */
[----:B------:R-:W-:Y:S01]  /*5660*/  ISETP.NE.AND P2, PT, R161, RZ, PT ;  /* 0x000000ffa100720c */ /* 0x000fe20003f45270 */
[----:B------:R-:W-:Y:S01]  /*5670*/  FMUL.FTZ R117, R117, UR56 ;  /* 0x0000003875757c20 */ /* 0x000fe20008410000 */
[----:B------:R-:W-:-:S02]  /*5680*/  ULDC UR18, c[0x0][0x9e0] ;  /* 0x0002780000127ab9 */ /* 0x000fc40000000800 */
[----:B------:R-:W1:Y:S01]  /*5690*/  MUFU.TANH R13, R13 ;  /* 0x0000000d000d7308 */ /* 0x000e620000002400 */
[----:B0-----:R-:W-:-:S04]  /*56a0*/  IMAD R105, R9, -0x2, R96 ;  /* 0xfffffffe09697824 */ /* 0x001fc800078e0260 */
[----:B------:R-:W-:-:S03]  /*56b0*/  IMAD R96, R16, UR7, R105 ;  /* 0x0000000710607c24 */ /* 0x000fc6000f8e0269 */
[----:B------:R-:W0:Y:S01]  /*56c0*/  MUFU.TANH R0, R0 ;  /* 0x0000000000007308 */ /* 0x000e220000002400 */
[----:B------:R-:W-:-:S04]  /*56d0*/  VIADD R96, R96, -UR60 ;  /* 0x8000003c60607c36 */ /* 0x000fc80008000000 */
[----:B------:R-:W-:-:S03]  /*56e0*/  VIADD R118, R96, UR61 ;  /* 0x0000003d60767c36 */ /* 0x000fc60008000000 */
        /* <DEDUP_REMOVED lines=12> */
[----:B------:R-:W-:-:S02]  /*57b0*/  WARPGROUP.DEPBAR.LE gsb0, 0x0 ;  /* 0x00008000000079c5 */ /* 0x000fc40000010000 */
[----:B------:R-:W-:-:S05]  /*57c0*/  WARPGROUP.ARRIVE ;  /* 0x00000000000079c5 */ /* 0x000fca0000000000 */
[----:B------:R-:W0:Y:S01]  /*57d0*/  MUFU.TANH R95, R95 ;  /* 0x0000005f005f7308 */ /* 0x000e220000002400 */
[----:B------:R-:W-:Y:S01]  /*57e0*/  HGMMA.64x128x16.F32 R24, R152, gdesc[UR12].tnspB, R24, gsb0 ;  /* 0x41e0000c98187df0 */ /* 0x000fe20008000818 */
[----:B------:R-:W-:Y:S01]  /*57f0*/  UIADD3 UR14, UR10, 0x100, URZ ;  /* 0x000001000a0e7890 */ /* 0x000fe2000fffe03f */
[----:B------:R-:W-:-:S05]  /*5800*/  UMOV UR15, 0x40000040 ;  /* 0x40000040000f7882 */ /* 0x000fca0000000000 */
        /* <DEDUP_REMOVED lines=16> */
[----:B------:R-:W-:Y:S01]  /*5910*/  WARPGROUP.ARRIVE ;  /* 0x00000000000079c5 */ /* 0x000fe20000000000 */
[----:B------:R-:W-:Y:S01]  /*5920*/  FMUL.FTZ R154, R97, UR56 ;  /* 0x00000038619a7c20 */ /* 0x000fe20008410000 */
[----:B------:R-:W-:Y:S01]  /*5930*/  FMUL.FTZ R97, R110, UR56 ;  /* 0x000000386e617c20 */ /* 0x000fe20008410000 */
[----:B------:R-:W-:Y:S02]  /*5940*/  FMUL.FTZ R152, R131, UR56 ;  /* 0x0000003883987c20 */ /* 0x000fe40008410000 */
[----:B------:R5:W0:Y:S01]  /*5950*/  MUFU.TANH R110, R117 ;  /* 0x00000075006e7308 */ /* 0x000a220000002400 */
[----:B------:R-:W-:Y:S01]  /*5960*/  HGMMA.64x128x16.F32 R24, R148, gdesc[UR12].tnspB, R24, gsb0 ;  /* 0x41e0000c94187df0 */ /* 0x000fe20008000818 */
[----:B------:R-:W-:Y:S01]  /*5970*/  UIADD3 UR14, UR10, 0x180, URZ ;  /* 0x000001800a0e7890 */ /* 0x000fe2000fffe03f */
[----:B------:R-:W-:-:S05]  /*5980*/  UMOV UR15, 0x40000040 ;  /* 0x40000040000f7882 */ /* 0x000fca0000000000 */
[----:B------:R-:W0:Y:S01]  /*5990*/  MUFU.TANH R154, R154 ;  /* 0x0000009a009a7308 */ /* 0x000e220000002400 */
[----:B-----5:R-:W-:-:S07]  /*59a0*/  VIADD R117, R96, UR18 ;  /* 0x0000001260757c36 */ /* 0x020fce0008000000 */
[----:B------:R-:W0:Y:S08]  /*59b0*/  MUFU.TANH R97, R97 ;  /* 0x0000006100617308 */ /* 0x000e300000002400 */
[----:B------:R-:W0:Y:S01]  /*59c0*/  MUFU.TANH R152, R152 ;  /* 0x0000009800987308 */ /* 0x000e220000002400 */
[----:B------:R-:W-:Y:S02]  /*59d0*/  WARPGROUP.DEPBAR.LE gsb0, 0x0 ;  /* 0x00008000000079c5 */ /* 0x000fe40000010000 */
[----:B------:R-:W-:Y:S01]  /*59e0*/  WARPGROUP.ARRIVE ;  /* 0x00000000000079c5 */ /* 0x000fe20000000000 */
[----:B------:R-:W-:Y:S01]  /*59f0*/  FMUL.FTZ R148, R127, UR56 ;  /* 0x000000387f947c20 */ /* 0x000fe20008410000 */
[----:B------:R-:W-:-:S04]  /*5a00*/  FMUL.FTZ R150, R130, UR56 ;  /* 0x0000003882967c20 */ /* 0x000fc80008410000 */
[----:B------:R-:W-:Y:S01]  /*5a10*/  HGMMA.64x128x16.F32 R24, R144, gdesc[UR12].tnspB, R24, gsb0 ;  /* 0x41e0000c90187df0 */ /* 0x000fe20008000818 */
[----:B------:R-:W-:Y:S01]  /*5a20*/  UIADD3 UR14, UR10, 0x200, URZ ;  /* 0x000002000a0e7890 */ /* 0x000fe2000fffe03f */
[----:B------:R-:W0:Y:S01]  /*5a30*/  MUFU.TANH R148, R148 ;  /* 0x0000009400947308 */ /* 0x000e220000002400 */
[----:B------:R-:W-:Y:S01]  /*5a40*/  UMOV UR15, 0x40000040 ;  /* 0x40000040000f7882 */ /* 0x000fe20000000000 */
[----:B------:R-:W-:-:S06]  /*5a50*/  UIADD3 UR10, UR10, 0x280, URZ ;  /* 0x000002800a0a7890 */ /* 0x000fcc000fffe03f */
[----:B------:R-:W0:Y:S01]  /*5a60*/  MUFU.TANH R150, R150 ;  /* 0x0000009600967308 */ /* 0x000e220000002400 */
[----:B------:R-:W-:Y:S02]  /*5a70*/  WARPGROUP.DEPBAR.LE gsb0, 0x0 ;  /* 0x00008000000079c5 */ /* 0x000fe40000010000 */
[----:B------:R-:W-:Y:S01]  /*5a80*/  WARPGROUP.ARRIVE ;  /* 0x00000000000079c5 */ /* 0x000fe20000000000 */
[----:B------:R-:W-:Y:S01]  /*5a90*/  FMUL.FTZ R144, R89, UR56 ;  /* 0x0000003859907c20 */ /* 0x000fe20008410000 */
[----:B------:R-:W-:Y:S01]  /*5aa0*/  FMUL.FTZ R145, R93, UR56 ;  /* 0x000000385d917c20 */ /* 0x000fe20008410000 */
[----:B------:R-:W5:Y:S01]  /*5ab0*/  @P3 LDC R89, c[0x0][0x44c] ;  /* 0x00011300ff593b82 */ /* 0x000f620000000800 */
[----:B------:R-:W-:Y:S01]  /*5ac0*/  FMUL.FTZ R93, R106, UR56 ;  /* 0x000000386a5d7c20 */ /* 0x000fe20008410000 */
[----:B------:R-:W-:Y:S01]  /*5ad0*/  FMUL.FTZ R146, R126, UR56 ;  /* 0x000000387e927c20 */ /* 0x000fe20008410000 */
[----:B------:R-:W-:Y:S01]  /*5ae0*/  HGMMA.64x128x16.F32 R24, R140, gdesc[UR12].tnspB, R24, gsb0 ;  /* 0x41e0000c8c187df0 */ /* 0x000fe20008000818 */
[----:B------:R-:W-:Y:S01]  /*5af0*/  UMOV UR14, UR10 ;  /* 0x0000000a000e7c82 */ /* 0x000fe20008000000 */
[----:B------:R-:W-:Y:S01]  /*5b00*/  UMOV UR15, 0x40000040 ;  /* 0x40000040000f7882 */ /* 0x000fe20000000000 */
[----:B------:R-:W0:Y:S08]  /*5b10*/  MUFU.TANH R144, R144 ;  /* 0x0000009000907308 */ /* 0x000e300000002400 */
[----:B------:R-:W0:Y:S08]  /*5b20*/  MUFU.TANH R145, R145 ;  /* 0x0000009100917308 */ /* 0x000e300000002400 */
[----:B------:R-:W0:Y:S01]  /*5b30*/  MUFU.TANH R93, R93 ;  /* 0x0000005d005d7308 */ /* 0x000e220000002400 */
[----:B-----5:R-:W-:-:S05]  /*5b40*/  @P3 IMAD.HI.U32 R89, R8, R89, RZ ;  /* 0x0000005908593227 */ /* 0x020fca00078e00ff */
[----:B---3--:R-:W-:Y:S01]  /*5b50*/  @P3 SHF.R.U32.HI R108, RZ, R90, R89 ;  /* 0x0000005aff6c3219 */ /* 0x008fe20000011659 */
[----:B------:R-:W-:Y:S01]  /*5b60*/  IMAD.U32 R89, RZ, RZ, UR59 ;  /* 0x0000003bff597e24 */ /* 0x000fe2000f8e00ff */
[----:B------:R3:W0:Y:S03]  /*5b70*/  MUFU.TANH R106, R116 ;  /* 0x00000074006a7308 */ /* 0x0006260000002400 */
[----:B------:R-:W-:Y:S01]  /*5b80*/  @!P1 VIADD R89, R89, 0x2a840 ;  /* 0x0002a84059599836 */ /* 0x000fe20000000000 */
[----:B------:R-:W5:Y:S04]  /*5b90*/  SHFL.IDX PT, R111, R108, RZ, 0x1c1f ;  /* 0x001c1fff6c6f7589 */ /* 0x000f6800000e0000 */
[----:B------:R-:W-:Y:S01]  /*5ba0*/  @!P1 PRMT R90, RZ, 0x654, R89 ;  /* 0x00000654ff5a9816 */ /* 0x000fe20000000059 */
[----:B------:R-:W0:Y:S08]  /*5bb0*/  MUFU.TANH R146, R146 ;  /* 0x0000009200927308 */ /* 0x000e300000002400 */
[----:B------:R3:W0:Y:S01]  /*5bc0*/  MUFU.TANH R89, R134 ;  /* 0x0000008600597308 */ /* 0x0006220000002400 */
[----:B-----5:R-:W-:Y:S01]  /*5bd0*/  IMAD.IADD R96, R117, 0x1, R111 ;  /* 0x0000000175607824 */ /* 0x020fe200078e026f */
[----:B------:R-:W-:-:S02]  /*5be0*/  WARPGROUP.DEPBAR.LE gsb0, 0x0 ;  /* 0x00008000000079c5 */ /* 0x000fc40000010000 */
[----:B------:R-:W-:Y:S01]  /*5bf0*/  WARPGROUP.ARRIVE ;  /* 0x00000000000079c5 */ /* 0x000fe20000000000 */
[----:B------:R-:W-:Y:S01]  /*5c00*/  FMUL.FTZ R140, R122, UR56 ;  /* 0x000000387a8c7c20 */ /* 0x000fe20008410000 */
[----:B------:R-:W-:Y:S01]  /*5c10*/  FMUL.FTZ R142, R123, UR56 ;  /* 0x000000387b8e7c20 */ /* 0x000fe20008410000 */
[----:B------:R-:W-:Y:S02]  /*5c20*/  VIADD R122, R105, 0xffffffff ;  /* 0xffffffff697a7836 */ /* 0x000fe40000000000 */
[----:B------:R-:W-:Y:S01]  /*5c30*/  IMAD.IADD R105, R118, 0x1, R111 ;  /* 0x0000000176697824 */ /* 0x000fe200078e026f */
[----:B------:R-:W-:Y:S01]  /*5c40*/  HGMMA.64x128x16.F32 R24, R136, gdesc[UR12].tnspB, R24, gsb0 ;  /* 0x41e0000c88187df0 */ /* 0x000fe20008000818 */
[----:B------:R-:W0:Y:S08]  /*5c50*/  MUFU.TANH R140, R140 ;  /* 0x0000008c008c7308 */ /* 0x000e300000002400 */
[----:B------:R-:W0:Y:S01]  /*5c60*/  MUFU.TANH R142, R142 ;  /* 0x0000008e008e7308 */ /* 0x000e220000002400 */
[----:B------:R-:W-:-:S02]  /*5c70*/  WARPGROUP.DEPBAR.LE gsb0, 0x0 ;  /* 0x00008000000079c5 */ /* 0x000fc40000010000 */
[----:B------:R5:W-:Y:S02]  /*5c80*/  @!P1 SYNCS.ARRIVE.TRANS64.RED.A1T0 RZ, [R90+URZ], RZ ;  /* 0x000000ff5aff99a7 */ /* 0x000be4000810043f */
[----:B-----5:R-:W-:-:S06]  /*5c90*/  FMUL.FTZ R90, R135, UR56 ;  /* 0x00000038875a7c20 */ /* 0x020fcc0008410000 */
[----:B------:R-:W0:Y:S01]  /*5ca0*/  MUFU.TANH R90, R90 ;  /* 0x0000005a005a7308 */ /* 0x000e220000002400 */
[----:B-1234-:R-:W-:Y:S05]  /*5cb0*/  @!P2 BRA `(.L_x_941) ;  /* 0x000000000058a947 */ /* 0x01efea0003800000 */
[----:B------:R-:W-:Y:S01]  /*5cc0*/  IMAD R98, R16, UR7, R111 ;  /* 0x0000000710627c24 */ /* 0x000fe2000f8e026f */
[----:B------:R-:W-:Y:S03]  /*5cd0*/  BSSY B0, `(.L_x_942) ;  /* 0x0000011000007945 */ /* 0x000fe60003800000 */
[----:B------:R-:W-:-:S05]  /*5ce0*/  VIADD R111, R98, -UR60 ;  /* 0x8000003c626f7c36 */ /* 0x000fca0008000000 */
[----:B------:R-:W-:-:S13]  /*5cf0*/  ISETP.GT.AND P2, PT, R111, -0x1, PT ;  /* 0xffffffff6f00780c */ /* 0x000fda0003f44270 */
[----:B------:R-:W-:Y:S05]  /*5d00*/  @P2 BRA `(.L_x_943) ;  /* 0x0000000000202947 */ /* 0x000fea0003800000 */
[----:B------:R-:W-:Y:S01]  /*5d10*/  IMAD.U32 R116, RZ, RZ, UR6 ;  /* 0x00000006ff747e24 */ /* 0x000fe2000f8e00ff */
[----:B------:R-:W-:-:S04]  /*5d20*/  LOP3.LUT R111, RZ, R111, RZ, 0x33, !PT ;  /* 0x0000006fff6f7212 */ /* 0x000fc800078e33ff */
[----:B------:R-:W-:-:S13]  /*5d30*/  ISETP.NE.AND P2, PT, R116, 0x1, PT ;  /* 0x000000017400780c */ /* 0x000fda0003f45270 */
[----:B------:R-:W1:Y:S02]  /*5d40*/  @P2 LDC.64 R126, c[0x0][0x9e8] ;  /* 0x00027a00ff7e2b82 */ /* 0x000e640000000a00 */
[----:B-1----:R-:W-:-:S05]  /*5d50*/  @P2 IMAD.HI.U32 R98, R111, R126, RZ ;  /* 0x0000007e6f622227 */ /* 0x002fca00078e00ff */
[----:B------:R-:W-:-:S04]  /*5d60*/  @P2 SHF.R.U32.HI R111, RZ, R127, R98 ;  /* 0x0000007fff6f2219 */ /* 0x000fc80000011662 */
[----:B------:R-:W-:Y:S01]  /*5d70*/  LOP3.LUT R111, RZ, R111, RZ, 0x33, !PT ;  /* 0x0000006fff6f7212 */ /* 0x000fe200078e33ff */
[----:B------:R-:W-:Y:S06]  /*5d80*/  BRA `(.L_x_944) ;  /* 0x0000000000147947 */ /* 0x000fec0003800000 */
.L_x_943:
[----:B------:R-:W-:-:S05]  /*5d90*/  IMAD.U32 R116, RZ, RZ, UR6 ;  /* 0x00000006ff747e24 */ /* 0x000fca000f8e00ff */
[----:B------:R-:W-:-:S13]  /*5da0*/  ISETP.NE.AND P2, PT, R116, 0x1, PT ;  /* 0x000000017400780c */ /* 0x000fda0003f45270 */
[----:B------:R-:W1:Y:S02]  /*5db0*/  @P2 LDC.64 R126, c[0x0][0x9e8] ;  /* 0x00027a00ff7e2b82 */ /* 0x000e640000000a00 */
[----:B-1----:R-:W-:-:S05]  /*5dc0*/  @P2 IMAD.HI.U32 R98, R111, R126, RZ ;  /* 0x0000007e6f622227 */ /* 0x002fca00078e00ff */
[----:B------:R-:W-:-:S07]  /*5dd0*/  @P2 SHF.R.U32.HI R111, RZ, R127, R98 ;  /* 0x0000007fff6f2219 */ /* 0x000fce0000011662 */
.L_x_944:
[----:B------:R-:W-:Y:S05]  /*5de0*/  BSYNC B0 ;  /* 0x0000000000007941 */ /* 0x000fea0003800000 */
.L_x_942:
[----:B------:R-:W-:-:S05]  /*5df0*/  IMAD R111, R111, R116, R122 ;  /* 0x000000746f6f7224 */ /* 0x000fca00078e027a */
[----:B------:R-:W-:Y:S02]  /*5e00*/  VIADDMNMX R96, R111, R116, R96, PT ;  /* 0x000000746f607246 */ /* 0x000fe40003800160 */
[----:B------:R-:W-:-:S07]  /*5e10*/  VIMNMX R105, R105, R111, !PT ;  /* 0x0000006f69697248 */ /* 0x000fce0007fe0100 */
.L_x_941:
[C---:B------:R-:W-:Y:S02]  /*5e20*/  ISETP.GE.AND P2, PT, R115.reuse, 0x2, PT ;  /* 0x000000027300780c */ /* 0x040fe40003f46270 */
[----:B------:R-:W-:Y:S02]  /*5e30*/  ISETP.GE.AND P5, PT, R115, 0xa, PT ;  /* 0x0000000a7300780c */ /* 0x000fe40003fa6270 */
[----:B------:R-:W-:Y:S02]  /*5e40*/  ISETP.GT.AND P3, PT, R105, 0x1, !P2 ;  /* 0x000000016900780c */ /* 0x000fe40005764270 */
[----:B------:R-:W-:Y:S02]  /*5e50*/  P2R R123, PR, RZ, 0x20 ;  /* 0x00000020ff7b7803 */ /* 0x000fe40000000000 */
[----:B------:R-:W-:Y:S02]  /*5e60*/  ISETP.LT.OR P4, PT, R96, 0x2, P3 ;  /* 0x000000026000780c */ /* 0x000fe40001f81670 */
[----:B------:R-:W-:-:S02]  /*5e70*/  ISETP.GE.AND P3, PT, R115, 0x9, PT ;  /* 0x000000097300780c */ /* 0x000fc40003f66270 */
[----:B0-----:R-:W-:Y:S02]  /*5e80*/  FSEL R156, R144, -INF , !P4 ;  /* 0xff800000909c7808 */ /* 0x001fe40006000000 */
        /* <DEDUP_REMOVED lines=12> */
[----:B------:R-:W-:Y:S02]  /*5f50*/  FSEL R170, R94, -INF , !P4 ;  /* 0xff8000005eaa7808 */ /* 0x000fe40006000000 */
        /* <DEDUP_REMOVED lines=17> */
[----:B------:R-:W-:Y:S02]  /*6070*/  ISETP.LT.OR P4, PT, R96, 0x21, P4 ;  /* 0x000000216000780c */ /* 0x000fe40002781670 */
[----:B------:R-:W-:-:S02]  /*6080*/  P2R R135, PR, RZ, 0x20 ;  /* 0x00000020ff877803 */ /* 0x000fc40000000000 */
        /* <DEDUP_REMOVED lines=64> */
[----:B------:R-:W-:-:S04]  /*6490*/  ISETP.GT.AND P6, PT, R105, 0x58, !P5 ;  /* 0x000000586900780c */ /* 0x000fc80006fc4270 */
[----:B------:R-:W-:-:S04]  /*64a0*/  ISETP.LT.OR P6, PT, R96, 0x59, P6 ;  /* 0x000000596000780c */ /* 0x000fc800037c1670 */
[----:B------:R-:W-:Y:S02]  /*64b0*/  FSEL R92, R132, -INF , !P6 ;  /* 0xff800000845c7808 */ /* 0x000fe40007000000 */
[----:B------:R-:W-:-:S04]  /*64c0*/  ISETP.GE.AND P6, PT, R115, 0x1, PT ;  /* 0x000000017300780c */ /* 0x000fc80003fc6270 */
[----:B------:R-:W-:Y:S02]  /*64d0*/  P2R R119, PR, RZ, 0x40 ;  /* 0x00000040ff777803 */ /* 0x000fe40000000000 */
[----:B------:R-:W-:-:S04]  /*64e0*/  ISETP.GT.AND P6, PT, R105, RZ, !P6 ;  /* 0x000000ff6900720c */ /* 0x000fc800077c4270 */
[----:B------:R-:W-:-:S04]  /*64f0*/  ISETP.LT.OR P6, PT, R96, 0x1, P6 ;  /* 0x000000016000780c */ /* 0x000fc800037c1670 */
[----:B------:R-:W-:Y:S02]  /*6500*/  FSEL R174, R13, -INF , !P6 ;  /* 0xff8000000dae7808 */ /* 0x000fe40007000000 */
[----:B------:R-:W-:Y:S01]  /*6510*/  ISETP.GE.AND P6, PT, R115, 0x5a, PT ;  /* 0x0000005a7300780c */ /* 0x000fe20003fc6270 */
[----:B------:R-:W0:Y:S03]  /*6520*/  SHFL.IDX PT, R13, R108, 0x1, 0x1c1f ;  /* 0x003c1f006c0d7f89 */ /* 0x000e2600000e0000 */
[----:B------:R-:W-:Y:S02]  /*6530*/  P2R R129, PR, RZ, 0x40 ;  /* 0x00000040ff817803 */ /* 0x000fe40000000000 */
[----:B------:R-:W-:-:S04]  /*6540*/  ISETP.GT.AND P6, PT, R105, 0x59, !P6 ;  /* 0x000000596900780c */ /* 0x000fc800077c4270 */
[----:B------:R-:W-:-:S04]  /*6550*/  ISETP.LT.OR P6, PT, R96, 0x5a, P6 ;  /* 0x0000005a6000780c */ /* 0x000fc800037c1670 */
[----:B------:R-:W-:Y:S02]  /*6560*/  FSEL R96, R133, -INF , !P6 ;  /* 0xff80000085607808 */ /* 0x000fe40007000000 */
[----:B------:R-:W-:Y:S01]  /*6570*/  ISETP.NE.AND P6, PT, R161, RZ, PT ;  /* 0x000000ffa100720c */ /* 0x000fe20003fc5270 */
[--C-:B0-----:R-:W-:Y:S02]  /*6580*/  IMAD.IADD R105, R117, 0x1, R13.reuse ;  /* 0x0000000175697824 */ /* 0x101fe400078e020d */
[----:B------:R-:W-:-:S10]  /*6590*/  IMAD.IADD R111, R118, 0x1, R13 ;  /* 0x00000001766f7824 */ /* 0x000fd400078e020d */
[----:B------:R-:W-:Y:S05]  /*65a0*/  @!P6 BRA `(.L_x_945) ;  /* 0x000000000058e947 */ /* 0x000fea0003800000 */
        /* <DEDUP_REMOVED lines=8> */
[----:B------:R-:W0:Y:S02]  /*6630*/  @P6 LDC.64 R114, c[0x0][0x9e8] ;  /* 0x00027a00ff726b82 */ /* 0x000e240000000a00 */
[----:B0-----:R-:W-:-:S05]  /*6640*/  @P6 IMAD.HI.U32 R114, R13, R114, RZ ;  /* 0x000000720d726227 */ /* 0x001fca00078e00ff */
[----:B------:R-:W-:-:S04]  /*6650*/  @P6 SHF.R.U32.HI R13, RZ, R115, R114 ;  /* 0x00000073ff0d6219 */ /* 0x000fc80000011672 */
[----:B------:R-:W-:Y:S01]  /*6660*/  LOP3.LUT R13, RZ, R13, RZ, 0x33, !PT ;  /* 0x0000000dff0d7212 */ /* 0x000fe200078e33ff */
[----:B------:R-:W-:Y:S06]  /*6670*/  BRA `(.L_x_948) ;  /* 0x0000000000147947 */ /* 0x000fec0003800000 */
.L_x_947:
[----:B------:R-:W-:-:S05]  /*6680*/  IMAD.U32 R113, RZ, RZ, UR6 ;  /* 0x00000006ff717e24 */ /* 0x000fca000f8e00ff */
[----:B------:R-:W-:-:S13]  /*6690*/  ISETP.NE.AND P6, PT, R113, 0x1, PT ;  /* 0x000000017100780c */ /* 0x000fda0003fc5270 */
[----:B------:R-:W0:Y:S02]  /*66a0*/  @P6 LDC.64 R114, c[0x0][0x9e8] ;  /* 0x00027a00ff726b82 */ /* 0x000e240000000a00 */
[----:B0-----:R-:W-:-:S05]  /*66b0*/  @P6 IMAD.HI.U32 R114, R13, R114, RZ ;  /* 0x000000720d726227 */ /* 0x001fca00078e00ff */
[----:B------:R-:W-:-:S07]  /*66c0*/  @P6 SHF.R.U32.HI R13, RZ, R115, R114 ;  /* 0x00000073ff0d6219 */ /* 0x000fce0000011672 */
.L_x_948:
[----:B------:R-:W-:Y:S05]  /*66d0*/  BSYNC B0 ;  /* 0x0000000000007941 */ /* 0x000fea0003800000 */
.L_x_946:
[----:B------:R-:W-:-:S05]  /*66e0*/  IMAD R108, R13, R113, R122 ;  /* 0x000000710d6c7224 */ /* 0x000fca00078e027a */
[----:B------:R-:W-:Y:S02]  /*66f0*/  VIADDMNMX R105, R108, R113, R105, PT ;  /* 0x000000716c697246 */ /* 0x000fe40003800169 */
[----:B------:R-:W-:-:S07]  /*6700*/  VIMNMX R111, R111, R108, !PT ;  /* 0x0000006c6f6f7248 */ /* 0x000fce0007fe0100 */
.L_x_945:
[C---:B------:R-:W-:Y:S01]  /*6710*/  ISETP.GT.AND P2, PT, R111.reuse, 0x1, !P2 ;  /* 0x000000016f00780c */ /* 0x040fe20005744270 */
[----:B------:R-:W-:Y:S01]  /*6720*/  UMOV UR5, UR4 ;  /* 0x0000000400057c82 */ /* 0x000fe20008000000 */
        /* <DEDUP_REMOVED lines=39> */
[----:B------:R-:W-:Y:S02]  /*69a0*/  ISETP.GT.AND P2, PT, R111, 0x20, !P3 ;  /* 0x000000206f00780c */ /* 0x000fe40005f44270 */
[----:B------:R-:W-:-:S02]  /*69b0*/  ISETP.NE.AND P3, PT, R124, RZ, PT ;  /* 0x000000ff7c00720c */ /* 0x000fc40003f65270 */
        /* <DEDUP_REMOVED lines=24> */
[----:B------:R-:W-:Y:S02]  /*6b40*/  ISETP.GT.AND P2, PT, R111, 0x30, !P2 ;  /* 0x000000306f00780c */ /* 0x000fe40005744270 */
[----:B------:R-:W-:Y:S02]  /*6b50*/  FMNMX.FTZ R13, R92, R13, !PT ;  /* 0x0000000d5c0d7209 */ /* 0x000fe40007810000 */
[----:B------:R-:W-:Y:S02]  /*6b60*/  ISETP.LT.OR P2, PT, R105, 0x31, P2 ;  /* 0x000000316900780c */ /* 0x000fe40001741670 */
[----:B------:R-:W-:Y:S02]  /*6b70*/  FMNMX.FTZ R21, R96, R13, !PT ;  /* 0x0000000d60157209 */ /* 0x000fe40007810000 */
[----:B------:R-:W-:Y:S01]  /*6b80*/  FSEL R124, R101, -INF , !P2 ;  /* 0xff800000657c7808 */ /* 0x000fe20005000000 */
[----:B------:R-:W0:Y:S01]  /*6b90*/  LDC R13, c[0x0][0x988] ;  /* 0x00026200ff0d7b82 */ /* 0x000e220000000800 */
[----:B------:R-:W-:Y:S01]  /*6ba0*/  ISETP.NE.AND P2, PT, R141, RZ, PT ;  /* 0x000000ff8d00720c */ /* 0x000fe20003f45270 */
[----:B------:R-:W1:Y:S01]  /*6bb0*/  SHFL.BFLY PT, R160, R21, 0x2, 0x1f ;  /* 0x0c401f0015a07f89 */ /* 0x000e6200000e0000 */
[----:B------:R-:W-:-:S02]  /*6bc0*/  ISETP.NE.AND P6, PT, R125, RZ, PT ;  /* 0x000000ff7d00720c */ /* 0x000fc40003fc5270 */
[C---:B------:R-:W-:Y:S02]  /*6bd0*/  ISETP.GT.AND P2, PT, R111.reuse, 0x31, !P2 ;  /* 0x000000316f00780c */ /* 0x040fe40005744270 */
[----:B------:R-:W-:Y:S02]  /*6be0*/  ISETP.GT.AND P4, PT, R111, 0x51, !P4 ;  /* 0x000000516f00780c */ /* 0x000fe40006784270 */
[C---:B------:R-:W-:Y:S02]  /*6bf0*/  ISETP.LT.OR P2, PT, R105.reuse, 0x32, P2 ;  /* 0x000000326900780c */ /* 0x040fe40001741670 */
[----:B------:R-:W-:Y:S02]  /*6c00*/  ISETP.LT.OR P4, PT, R105, 0x52, P4 ;  /* 0x000000526900780c */ /* 0x000fe40002781670 */
[----:B------:R-:W-:Y:S02]  /*6c10*/  FSEL R126, R103, -INF , !P2 ;  /* 0xff800000677e7808 */ /* 0x000fe40005000000 */
[----:B------:R-:W-:-:S02]  /*6c20*/  ISETP.NE.AND P2, PT, R143, RZ, PT ;  /* 0x000000ff8f00720c */ /* 0x000fc40003f45270 */
[C---:B------:R-:W-:Y:S02]  /*6c30*/  ISETP.GT.AND P5, PT, R111.reuse, 0x58, !P5 ;  /* 0x000000586f00780c */ /* 0x040fe40006fa4270 */
[----:B------:R-:W-:Y:S02]  /*6c40*/  ISETP.GT.AND P2, PT, R111, 0x38, !P2 ;  /* 0x000000386f00780c */ /* 0x000fe40005744270 */
[----:B------:R-:W-:Y:S02]  /*6c50*/  FSEL R152, R152, -INF , !P4 ;  /* 0xff80000098987808 */ /* 0x000fe40006000000 */
[C---:B------:R-:W-:Y:S02]  /*6c60*/  ISETP.LT.OR P2, PT, R105.reuse, 0x39, P2 ;  /* 0x000000396900780c */ /* 0x040fe40001741670 */
[----:B------:R-:W-:Y:S02]  /*6c70*/  ISETP.LT.OR P5, PT, R105, 0x59, P5 ;  /* 0x000000596900780c */ /* 0x000fe40002fa1670 */
[----:B------:R-:W-:-:S02]  /*6c80*/  FSEL R132, R107, -INF , !P2 ;  /* 0xff8000006b847808 */ /* 0x000fc40005000000 */
[----:B------:R-:W-:Y:S02]  /*6c90*/  ISETP.NE.AND P2, PT, R145, RZ, PT ;  /* 0x000000ff9100720c */ /* 0x000fe40003f45270 */
[----:B-1----:R-:W-:Y:S02]  /*6ca0*/  FMNMX.FTZ R23, R21, R160, !PT ;  /* 0x000000a015177209 */ /* 0x002fe40007810000 */
[----:B------:R-:W-:-:S03]  /*6cb0*/  ISETP.GT.AND P2, PT, R111, 0x39, !P2 ;  /* 0x000000396f00780c */ /* 0x000fc60005744270 */
[----:B------:R-:W1:Y:S01]  /*6cc0*/  SHFL.BFLY PT, R160, R23, 0x1, 0x1f ;  /* 0x0c201f0017a07f89 */ /* 0x000e6200000e0000 */
[----:B------:R-:W-:-:S04]  /*6cd0*/  ISETP.LT.OR P2, PT, R105, 0x3a, P2 ;  /* 0x0000003a6900780c */ /* 0x000fc80001741670 */
[----:B------:R-:W-:Y:S02]  /*6ce0*/  FSEL R138, R109, -INF , !P2 ;  /* 0xff8000006d8a7808 */ /* 0x000fe40005000000 */
[----:B------:R-:W-:-:S04]  /*6cf0*/  ISETP.NE.AND P2, PT, R147, RZ, PT ;  /* 0x000000ff9300720c */ /* 0x000fc80003f45270 */
[----:B------:R-:W-:-:S04]  /*6d00*/  ISETP.GT.AND P2, PT, R111, 0x40, !P2 ;  /* 0x000000406f00780c */ /* 0x000fc80005744270 */
[----:B------:R-:W-:-:S04]  /*6d10*/  ISETP.LT.OR P2, PT, R105, 0x41, P2 ;  /* 0x000000416900780c */ /* 0x000fc80001741670 */
[----:B------:R-:W-:Y:S02]  /*6d20*/  FSEL R140, R140, -INF , !P2 ;  /* 0xff8000008c8c7808 */ /* 0x000fe40005000000 */
[----:B------:R-:W-:Y:S02]  /*6d30*/  ISETP.NE.AND P2, PT, R149, RZ, PT ;  /* 0x000000ff9500720c */ /* 0x000fe40003f45270 */
[----:B-1----:R-:W-:Y:S02]  /*6d40*/  FMNMX.FTZ R160, R23, R160, !PT ;  /* 0x000000a017a07209 */ /* 0x002fe40007810000 */
[----:B------:R-:W-:-:S04]  /*6d50*/  ISETP.GT.AND P2, PT, R111, 0x41, !P2 ;  /* 0x000000416f00780c */ /* 0x000fc80005744270 */
[----:B------:R-:W-:-:S04]  /*6d60*/  ISETP.LT.OR P2, PT, R105, 0x42, P2 ;  /* 0x000000426900780c */ /* 0x000fc80001741670 */
[----:B------:R-:W-:Y:S02]  /*6d70*/  FSEL R142, R142, -INF , !P2 ;  /* 0xff8000008e8e7808 */ /* 0x000fe40005000000 */
[----:B------:R-:W-:-:S04]  /*6d80*/  ISETP.NE.AND P2, PT, R121, RZ, PT ;  /* 0x000000ff7900720c */ /* 0x000fc80003f45270 */
[----:B------:R-:W-:-:S04]  /*6d90*/  ISETP.GT.AND P2, PT, R111, 0x48, !P2 ;  /* 0x000000486f00780c */ /* 0x000fc80005744270 */
[----:B------:R-:W-:-:S04]  /*6da0*/  ISETP.LT.OR P2, PT, R105, 0x49, P2 ;  /* 0x000000496900780c */ /* 0x000fc80001741670 */
[----:B------:R-:W-:Y:S02]  /*6db0*/  FSEL R146, R146, -INF , !P2 ;  /* 0xff80000092927808 */ /* 0x000fe40005000000 */
[----:B------:R-:W-:-:S04]  /*6dc0*/  ISETP.GT.AND P2, PT, R111, 0x49, !P3 ;  /* 0x000000496f00780c */ /* 0x000fc80005f44270 */
[----:B------:R-:W-:-:S04]  /*6dd0*/  ISETP.LT.OR P2, PT, R105, 0x4a, P2 ;  /* 0x0000004a6900780c */ /* 0x000fc80001741670 */
[----:B------:R-:W-:Y:S02]  /*6de0*/  FSEL R148, R148, -INF , !P2 ;  /* 0xff80000094947808 */ /* 0x000fe40005000000 */
[----:B------:R-:W-:Y:S02]  /*6df0*/  ISETP.GT.AND P2, PT, R111, 0x50, !P6 ;  /* 0x000000506f00780c */ /* 0x000fe40007744270 */
[----:B------:R-:W-:Y:S02]  /*6e00*/  ISETP.NE.AND P6, PT, R119, RZ, PT ;  /* 0x000000ff7700720c */ /* 0x000fe40003fc5270 */
[----:B------:R-:W-:-:S04]  /*6e10*/  ISETP.LT.OR P2, PT, R105, 0x51, P2 ;  /* 0x000000516900780c */ /* 0x000fc80001741670 */
[----:B------:R-:W-:Y:S02]  /*6e20*/  FSEL R150, R150, -INF , !P2 ;  /* 0xff80000096967808 */ /* 0x000fe40005000000 */
[----:B------:R-:W-:Y:S02]  /*6e30*/  ISETP.GT.AND P2, PT, R111, RZ, !P6 ;  /* 0x000000ff6f00720c */ /* 0x000fe40007744270 */
[----:B------:R-:W-:Y:S02]  /*6e40*/  ISETP.NE.AND P6, PT, R129, RZ, PT ;  /* 0x000000ff8100720c */ /* 0x000fe40003fc5270 */
[----:B------:R-:W-:Y:S02]  /*6e50*/  ISETP.LT.OR P2, PT, R105, 0x1, P2 ;  /* 0x000000016900780c */ /* 0x000fe40001741670 */
[----:B------:R-:W-:Y:S02]  /*6e60*/  ISETP.GT.AND P3, PT, R111, 0x59, !P6 ;  /* 0x000000596f00780c */ /* 0x000fe40007764270 */
[----:B------:R-:W-:Y:S01]  /*6e70*/  FSEL R107, R0, -INF , !P2 ;  /* 0xff800000006b7808 */ /* 0x000fe20005000000 */
[C---:B0-----:R-:W-:Y:S01]  /*6e80*/  FMUL.FTZ R0, R160.reuse, R13 ;  /* 0x0000000da0007220 */ /* 0x041fe20000410000 */
[----:B------:R-:W-:-:S02]  /*6e90*/  FSETP.NEU.FTZ.AND P2, PT, R160, -INF , PT ;  /* 0xff800000a000780b */ /* 0x000fc40003f5d000 */
[----:B------:R-:W-:Y:S02]  /*6ea0*/  FMNMX.FTZ R21, R107, R10, !PT ;  /* 0x0000000a6b157209 */ /* 0x000fe40007810000 */
[----:B------:R-:W-:Y:S02]  /*6eb0*/  FSEL R113, R0, RZ, P2 ;  /* 0x000000ff00717208 */ /* 0x000fe40001000000 */
[----:B------:R-:W-:Y:S02]  /*6ec0*/  FMNMX.FTZ R23, R2, R21, !PT ;  /* 0x0000001502177209 */ /* 0x000fe40007810000 */
[----:B------:R-:W-:Y:S01]  /*6ed0*/  ISETP.LT.OR P3, PT, R105, 0x5a, P3 ;  /* 0x0000005a6900780c */ /* 0x000fe20001f61670 */
[--C-:B------:R-:W-:Y:S01]  /*6ee0*/  FFMA.FTZ R0, R174, R13, -R113.reuse ;  /* 0x0000000dae007223 */ /* 0x100fe20000010871 */
[----:B------:R-:W-:Y:S01]  /*6ef0*/  FMNMX.FTZ R23, R20, R23, !PT ;  /* 0x0000001714177209 */ /* 0x000fe20007810000 */
[-CC-:B------:R-:W-:Y:S01]  /*6f00*/  FFMA.FTZ R168, R168, R13.reuse, -R113.reuse ;  /* 0x0000000da8a87223 */ /* 0x180fe20000010871 */
[--C-:B------:R-:W-:Y:S01]  /*6f10*/  FFMA.FTZ R105, R94, R13, -R113.reuse ;  /* 0x0000000d5e697223 */ /* 0x100fe20000010871 */
[----:B------:R0:W-:Y:S01]  /*6f20*/  MUFU.EX2 R21, R0 ;  /* 0x0000000000157308 */ /* 0x0001e20000000800 */
[----:B------:R-:W-:Y:S01]  /*6f30*/  FMNMX.FTZ R23, R108, R23, !PT ;  /* 0x000000176c177209 */ /* 0x000fe20007810000 */
[-CC-:B------:R-:W-:Y:S01]  /*6f40*/  FFMA.FTZ R156, R156, R13.reuse, -R113.reuse ;  /* 0x0000000d9c9c7223 */ /* 0x180fe20000010871 */
[-CC-:B------:R-:W-:Y:S01]  /*6f50*/  FFMA.FTZ R158, R158, R13.reuse, -R113.reuse ;  /* 0x0000000d9e9e7223 */ /* 0x180fe20000010871 */
[--C-:B------:R-:W-:Y:S01]  /*6f60*/  FFMA.FTZ R172, R172, R13, -R113.reuse ;  /* 0x0000000dacac7223 */ /* 0x100fe20000010871 */
[----:B------:R-:W-:Y:S01]  /*6f70*/  FMNMX.FTZ R23, R22, R23, !PT ;  /* 0x0000001716177209 */ /* 0x000fe20007810000 */
[-CC-:B------:R-:W-:Y:S01]  /*6f80*/  FFMA.FTZ R170, R170, R13.reuse, -R113.reuse ;  /* 0x0000000daaaa7223 */ /* 0x180fe20000010871 */
[--C-:B------:R-:W-:Y:S01]  /*6f90*/  FFMA.FTZ R154, R154, R13, -R113.reuse ;  /* 0x0000000d9a9a7223 */ /* 0x100fe20000010871 */
[----:B------:R-:W-:Y:S01]  /*6fa0*/  MUFU.EX2 R156, R156 ;  /* 0x0000009c009c7308 */ /* 0x000fe20000000800 */
[----:B------:R-:W-:Y:S01]  /*6fb0*/  FMNMX.FTZ R23, R114, R23, !PT ;  /* 0x0000001772177209 */ /* 0x000fe20007810000 */
[-CC-:B0-----:R-:W-:Y:S01]  /*6fc0*/  FFMA.FTZ R0, R166, R13.reuse, -R113.reuse ;  /* 0x0000000da6007223 */ /* 0x181fe20000010871 */
[----:B------:R-:W-:Y:S01]  /*6fd0*/  FSEL R166, R89, -INF , !P5 ;  /* 0xff80000059a67808 */ /* 0x000fe20006800000 */
[--C-:B------:R-:W-:Y:S01]  /*6fe0*/  FFMA.FTZ R162, R162, R13, -R113.reuse ;  /* 0x0000000da2a27223 */ /* 0x100fe20000010871 */
[----:B------:R-:W-:Y:S01]  /*6ff0*/  FMNMX.FTZ R23, R88, R23, !PT ;  /* 0x0000001758177209 */ /* 0x000fe20007810000 */
[-CC-:B------:R-:W-:Y:S01]  /*7000*/  FFMA.FTZ R164, R164, R13.reuse, -R113.reuse ;  /* 0x0000000da4a47223 */ /* 0x180fe20000010871 */
[--C-:B------:R-:W-:Y:S01]  /*7010*/  FFMA.FTZ R89, R144, R13, -R113.reuse ;  /* 0x0000000d90597223 */ /* 0x100fe20000010871 */
        /* <DEDUP_REMOVED lines=14> */
[----:B------:R-:W-:-:S02]  /*7100*/  FFMA.FTZ R92, R92, R13, -R113 ;  /* 0x0000000d5c5c7223 */ /* 0x000fc40000010871 */
[----:B------:R-:W-:Y:S01]  /*7110*/  MUFU.EX2 R91, R170 ;  /* 0x000000aa005b7308 */ /* 0x000fe20000000800 */
[----:B------:R-:W-:-:S04]  /*7120*/  FMNMX.FTZ R93, R134, R93, !PT ;  /* 0x0000005d865d7209 */ /* 0x000fc80007810000 */
[----:B------:R-:W-:-:S03]  /*7130*/  FMNMX.FTZ R93, R124, R93, !PT ;  /* 0x0000005d7c5d7209 */ /* 0x000fc60007810000 */
[----:B------:R-:W-:Y:S01]  /*7140*/  MUFU.EX2 R154, R154 ;  /* 0x0000009a009a7308 */ /* 0x000fe20000000800 */
[----:B------:R-:W-:-:S04]  /*7150*/  FMNMX.FTZ R95, R126, R93, !PT ;  /* 0x0000005d7e5f7209 */ /* 0x000fc80007810000 */
[----:B------:R-:W-:-:S03]  /*7160*/  FMNMX.FTZ R95, R132, R95, !PT ;  /* 0x0000005f845f7209 */ /* 0x000fc60007810000 */
[----:B------:R0:W-:Y:S01]  /*7170*/  MUFU.EX2 R93, R168 ;  /* 0x000000a8005d7308 */ /* 0x0001e20000000800 */
[----:B------:R-:W-:-:S04]  /*7180*/  FMNMX.FTZ R95, R138, R95, !PT ;  /* 0x0000005f8a5f7209 */ /* 0x000fc80007810000 */
[----:B------:R-:W-:-:S03]  /*7190*/  FMNMX.FTZ R95, R140, R95, !PT ;  /* 0x0000005f8c5f7209 */ /* 0x000fc60007810000 */
[----:B------:R-:W-:Y:S01]  /*71a0*/  MUFU.EX2 R162, R162 ;  /* 0x000000a200a27308 */ /* 0x000fe20000000800 */
[----:B------:R-:W-:Y:S02]  /*71b0*/  FMNMX.FTZ R97, R142, R95, !PT ;  /* 0x0000005f8e617209 */ /* 0x000fe40007810000 */
[----:B0-----:R-:W-:Y:S02]  /*71c0*/  FSEL R168, R90, -INF , !P3 ;  /* 0xff8000005aa87808 */ /* 0x001fe40005800000 */
[----:B------:R-:W-:-:S03]  /*71d0*/  FMNMX.FTZ R97, R146, R97, !PT ;  /* 0x0000006192617209 */ /* 0x000fc60007810000 */
[----:B------:R0:W-:Y:S01]  /*71e0*/  MUFU.EX2 R95, R0 ;  /* 0x00000000005f7308 */ /* 0x0001e20000000800 */
[----:B------:R-:W-:-:S04]  /*71f0*/  FMNMX.FTZ R97, R148, R97, !PT ;  /* 0x0000006194617209 */ /* 0x000fc80007810000 */
[----:B------:R-:W-:-:S03]  /*7200*/  FMNMX.FTZ R97, R150, R97, !PT ;  /* 0x0000006196617209 */ /* 0x000fc60007810000 */
[----:B------:R-:W-:Y:S01]  /*7210*/  MUFU.EX2 R164, R164 ;  /* 0x000000a400a47308 */ /* 0x000fe20000000800 */
[----:B------:R-:W-:-:S04]  /*7220*/  FMNMX.FTZ R97, R152, R97, !PT ;  /* 0x0000006198617209 */ /* 0x000fc80007810000 */
[----:B------:R-:W-:-:S03]  /*7230*/  FMNMX.FTZ R97, R166, R97, !PT ;  /* 0x00000061a6617209 */ /* 0x000fc60007810000 */
[----:B------:R-:W-:Y:S01]  /*7240*/  MUFU.EX2 R89, R89 ;  /* 0x0000005900597308 */ /* 0x000fe20000000800 */
[----:B0-----:R-:W-:Y:S01]  /*7250*/  FMNMX.FTZ R0, R168, R97, !PT ;  /* 0x00000061a8007209 */ /* 0x001fe20007810000 */
[----:B------:R-:W-:-:S04]  /*7260*/  FFMA.FTZ R97, R116, R13, -R113 ;  /* 0x0000000d74617223 */ /* 0x000fc80000010871 */
[----:B------:R-:W0:Y:S02]  /*7270*/  SHFL.BFLY PT, R103, R0, 0x2, 0x1f ;  /* 0x0c401f0000677f89 */ /* 0x000e2400000e0000 */
[----:B------:R-:W-:Y:S08]  /*7280*/  MUFU.EX2 R136, R136 ;  /* 0x0000008800887308 */ /* 0x000ff00000000800 */
[----:B------:R-:W-:Y:S08]  /*7290*/  MUFU.EX2 R144, R144 ;  /* 0x0000009000907308 */ /* 0x000ff00000000800 */
[----:B------:R-:W-:Y:S01]  /*72a0*/  MUFU.EX2 R97, R97 ;  /* 0x0000006100617308 */ /* 0x000fe20000000800 */
[----:B0-----:R-:W-:Y:S01]  /*72b0*/  FMNMX.FTZ R90, R0, R103, !PT ;  /* 0x00000067005a7209 */ /* 0x001fe20007810000 */
[----:B------:R-:W-:Y:S01]  /*72c0*/  FFMA.FTZ R103, R100, R13, -R113 ;  /* 0x0000000d64677223 */ /* 0x000fe20000010871 */
[----:B------:R-:W-:-:S05]  /*72d0*/  FSEL R0, R160, RZ, P2 ;  /* 0x000000ffa0007208 */ /* 0x000fca0001000000 */
[----:B------:R-:W-:Y:S01]  /*72e0*/  MUFU.EX2 R99, R99 ;  /* 0x0000006300637308 */ /* 0x000fe20000000800 */
[----:B------:R-:W0:Y:S01]  /*72f0*/  SHFL.BFLY PT, R109, R90, 0x1, 0x1f ;  /* 0x0c201f005a6d7f89 */ /* 0x000e2200000e0000 */
[----:B------:R-:W-:Y:S01]  /*7300*/  FADD.FTZ R0, -R0, R11 ;  /* 0x0000000b00007221 */ /* 0x000fe20000010100 */
[----:B------:R-:W-:-:S03]  /*7310*/  FFMA.FTZ R11, R96, R13, -R113 ;  /* 0x0000000d600b7223 */ /* 0x000fc60000010871 */
[----:B------:R-:W-:Y:S02]  /*7320*/  FMUL.FTZ R0, R0, R13 ;  /* 0x0000000d00007220 */ /* 0x000fe40000410000 */
[----:B------:R-:W-:Y:S08]  /*7330*/  MUFU.EX2 R110, R110 ;  /* 0x0000006e006e7308 */ /* 0x000ff00000000800 */
[----:B------:R-:W1:Y:S08]  /*7340*/  MUFU.EX2 R0, R0 ;  /* 0x0000000000007308 */ /* 0x000e700000000800 */
[----:B------:R-:W-:Y:S01]  /*7350*/  MUFU.EX2 R101, R101 ;  /* 0x0000006500657308 */ /* 0x000fe20000000800 */
[----:B0-----:R-:W-:-:S04]  /*7360*/  FMNMX.FTZ R90, R90, R109, !PT ;  /* 0x0000006d5a5a7209 */ /* 0x001fc80007810000 */
[C---:B------:R-:W-:Y:S01]  /*7370*/  FSETP.NEU.FTZ.AND P2, PT, R90.reuse, -INF , PT ;  /* 0xff8000005a00780b */ /* 0x040fe20003f5d000 */
[----:B------:R-:W-:Y:S02]  /*7380*/  FMUL.FTZ R94, R90, R13 ;  /* 0x0000000d5a5e7220 */ /* 0x000fe40000410000 */
[----:B------:R-:W-:Y:S01]  /*7390*/  MUFU.EX2 R104, R104 ;  /* 0x0000006800687308 */ /* 0x000fe20000000800 */
[----:B-1----:R-:W-:Y:S02]  /*73a0*/  FFMA.FTZ R7, R0, R7, R21 ;  /* 0x0000000700077223 */ /* 0x002fe40000010015 */
[----:B------:R-:W-:Y:S02]  /*73b0*/  FSEL R109, R94, RZ, P2 ;  /* 0x000000ff5e6d7208 */ /* 0x000fe40001000000 */
[C---:B------:R-:W-:Y:S01]  /*73c0*/  FADD.FTZ R7, R156.reuse, R7 ;  /* 0x000000079c077221 */ /* 0x040fe20000010000 */
[----:B------:R-:W-:Y:S02]  /*73d0*/  F2FP.F16.F32.PACK_AB R156, R156, R21 ;  /* 0x000000159c9c723e */ /* 0x000fe400000000ff */
[-CC-:B------:R-:W-:Y:S01]  /*73e0*/  FFMA.FTZ R157, R107, R13.reuse, -R109.reuse ;  /* 0x0000000d6b9d7223 */ /* 0x180fe2000001086d */
[-CC-:B------:R-:W-:Y:S01]  /*73f0*/  FFMA.FTZ R2, R2, R13.reuse, -R109.reuse ;  /* 0x0000000d02027223 */ /* 0x180fe2000001086d */
[----:B------:R-:W-:Y:S01]  /*7400*/  FSEL R107, R90, RZ, P2 ;  /* 0x000000ff5a6b7208 */ /* 0x000fe20001000000 */
        /* <DEDUP_REMOVED lines=10> */
[----:B------:R-:W-:Y:S01]  /*74b0*/  MUFU.EX2 R157, R157 ;  /* 0x0000009d009d7308 */ /* 0x000fe20000000800 */
[----:B0-----:R-:W-:Y:S01]  /*74c0*/  FADD.FTZ R2, -R107, R10 ;  /* 0x0000000a6b027221 */ /* 0x001fe20000010100 */
[----:B------:R-:W-:Y:S01]  /*74d0*/  FADD.FTZ R10, R158, R7 ;  /* 0x000000079e0a7221 */ /* 0x000fe20000010000 */
[----:B------:R-:W-:Y:S01]  /*74e0*/  FFMA.FTZ R134, R134, R13, -R109 ;  /* 0x0000000d86867223 */ /* 0x000fe2000001086d */
[----:B------:R-:W-:-:S02]  /*74f0*/  IMAD.U32 R20, RZ, RZ, UR11 ;  /* 0x0000000bff147e24 */ /* 0x000fc4000f8e00ff */
[-C--:B------:R-:W-:Y:S01]  /*7500*/  FMUL.FTZ R2, R2, R13.reuse ;  /* 0x0000000d02027220 */ /* 0x080fe20000410000 */
[----:B------:R-:W-:Y:S01]  /*7510*/  FADD.FTZ R10, R23, R10 ;  /* 0x0000000a170a7221 */ /* 0x000fe20000010000 */
[-CC-:B------:R-:W-:Y:S01]  /*7520*/  FFMA.FTZ R124, R124, R13.reuse, -R109.reuse ;  /* 0x0000000d7c7c7223 */ /* 0x180fe2000001086d */
[----:B------:R-:W-:Y:S01]  /*7530*/  MUFU.EX2 R159, R159 ;  /* 0x0000009f009f7308 */ /* 0x000fe20000000800 */
[----:B------:R-:W-:Y:S02]  /*7540*/  @!P1 VIADD R20, R20, 0x2a860 ;  /* 0x0002a86014149836 */ /* 0x000fe40000000000 */
[----:B------:R-:W-:Y:S01]  /*7550*/  FADD.FTZ R7, R91, R10 ;  /* 0x0000000a5b077221 */ /* 0x000fe20000010000 */
[-CC-:B------:R-:W-:Y:S01]  /*7560*/  FFMA.FTZ R126, R126, R13.reuse, -R109.reuse ;  /* 0x0000000d7e7e7223 */ /* 0x180fe2000001086d */
[-CC-:B------:R-:W-:Y:S01]  /*7570*/  FFMA.FTZ R132, R132, R13.reuse, -R109.reuse ;  /* 0x0000000d84847223 */ /* 0x180fe2000001086d */
[-C--:B------:R-:W-:Y:S01]  /*7580*/  FFMA.FTZ R138, R138, R13.reuse, -R109 ;  /* 0x0000000d8a8a7223 */ /* 0x080fe2000001086d */
[----:B------:R-:W-:Y:S01]  /*7590*/  FADD.FTZ R10, R154, R7 ;  /* 0x000000079a0a7221 */ /* 0x000fe20000010000 */
[----:B------:R-:W-:Y:S01]  /*75a0*/  @!P1 PRMT R20, RZ, 0x654, R20 ;  /* 0x00000654ff149816 */ /* 0x000fe20000000014 */
[----:B------:R-:W0:Y:S01]  /*75b0*/  MUFU.EX2 R2, R2 ;  /* 0x0000000200027308 */ /* 0x000e220000000800 */
[-CC-:B------:R-:W-:Y:S01]  /*75c0*/  FFMA.FTZ R140, R140, R13.reuse, -R109.reuse ;  /* 0x0000000d8c8c7223 */ /* 0x180fe2000001086d */
[----:B------:R-:W-:Y:S01]  /*75d0*/  FADD.FTZ R7, R93, R10 ;  /* 0x0000000a5d077221 */ /* 0x000fe20000010000 */
[----:B------:R1:W-:Y:S01]  /*75e0*/  @!P1 SYNCS.ARRIVE.TRANS64.RED.A1T0 RZ, [R20+URZ], RZ ;  /* 0x000000ff14ff99a7 */ /* 0x0003e2000810043f */
[-CC-:B------:R-:W-:Y:S01]  /*75f0*/  FFMA.FTZ R142, R142, R13.reuse, -R109.reuse ;  /* 0x0000000d8e8e7223 */ /* 0x180fe2000001086d */
[-C--:B------:R-:W-:Y:S01]  /*7600*/  FFMA.FTZ R146, R146, R13.reuse, -R109 ;  /* 0x0000000d92927223 */ /* 0x080fe2000001086d */
[----:B------:R-:W-:Y:S01]  /*7610*/  FADD.FTZ R10, R162, R7 ;  /* 0x00000007a20a7221 */ /* 0x000fe20000010000 */
[-CC-:B------:R-:W-:Y:S01]  /*7620*/  FFMA.FTZ R148, R148, R13.reuse, -R109.reuse ;  /* 0x0000000d94947223 */ /* 0x180fe2000001086d */
[----:B------:R-:W2:Y:S01]  /*7630*/  MUFU.EX2 R108, R108 ;  /* 0x0000006c006c7308 */ /* 0x000ea20000000800 */
[----:B------:R-:W-:Y:S01]  /*7640*/  F2FP.F16.F32.PACK_AB R158, R23, R158 ;  /* 0x0000009e179e723e */ /* 0x000fe200000000ff */
[----:B------:R-:W-:Y:S01]  /*7650*/  FADD.FTZ R7, R95, R10 ;  /* 0x0000000a5f077221 */ /* 0x000fe20000010000 */
[----:B------:R-:W-:Y:S01]  /*7660*/  FFMA.FTZ R166, R166, R13, -R109 ;  /* 0x0000000da6a67223 */ /* 0x000fe2000001086d */
[C---:B------:R-:W-:Y:S01]  /*7670*/  ISETP.GT.AND P2, PT, R12.reuse, R15, PT ;  /* 0x0000000f0c00720c */ /* 0x040fe20003f44270 */
[----:B------:R-:W-:-:S02]  /*7680*/  VIADD R12, R12, 0xffffffff ;  /* 0xffffffff0c0c7836 */ /* 0x000fc40000000000 */
[----:B------:R-:W-:Y:S01]  /*7690*/  FADD.FTZ R10, R164, R7 ;  /* 0x00000007a40a7221 */ /* 0x000fe20000010000 */
[----:B------:R-:W3:Y:S01]  /*76a0*/  MUFU.EX2 R153, R22 ;  /* 0x0000001600997308 */ /* 0x000ee20000000800 */
[----:B0-----:R-:W-:Y:S02]  /*76b0*/  FFMA.FTZ R6, R2, R6, R157 ;  /* 0x0000000602067223 */ /* 0x001fe4000001009d */
[----:B------:R-:W-:Y:S01]  /*76c0*/  FADD.FTZ R7, R89, R10 ;  /* 0x0000000a59077221 */ /* 0x000fe20000010000 */
[C---:B------:R-:W-:Y:S01]  /*76d0*/  F2FP.F16.F32.PACK_AB R157, R94.reuse, R157 ;  /* 0x0000009d5e9d723e */ /* 0x040fe200000000ff */
[----:B------:R-:W-:Y:S02]  /*76e0*/  FADD.FTZ R6, R94, R6 ;  /* 0x000000065e067221 */ /* 0x000fe40000010000 */
[----:B------:R-:W-:Y:S01]  /*76f0*/  FADD.FTZ R7, R136, R7 ;  /* 0x0000000788077221 */ /* 0x000fe20000010000 */
[----:B------:R-:W0:Y:S01]  /*7700*/  MUFU.EX2 R114, R114 ;  /* 0x0000007200727308 */ /* 0x000e220000000800 */
[----:B------:R-:W-:-:S02]  /*7710*/  FADD.FTZ R6, R159, R6 ;  /* 0x000000069f067221 */ /* 0x000fc40000010000 */
[----:B------:R-:W-:Y:S01]  /*7720*/  FADD.FTZ R10, R144, R7 ;  /* 0x00000007900a7221 */ /* 0x000fe20000010000 */
[C---:B------:R-:W-:Y:S01]  /*7730*/  F2FP.F16.F32.PACK_AB R144, R97.reuse, R144 ;  /* 0x000000906190723e */ /* 0x040fe200000000ff */
[C---:B--2---:R-:W-:Y:S02]  /*7740*/  FADD.FTZ R6, R108.reuse, R6 ;  /* 0x000000066c067221 */ /* 0x044fe40000010000 */
[----:B-1----:R-:W-:Y:S01]  /*7750*/  FADD.FTZ R20, R97, R10 ;  /* 0x0000000a61147221 */ /* 0x002fe20000010000 */
[----:B------:R-:W-:Y:S01]  /*7760*/  F2FP.F16.F32.PACK_AB R159, R108, R159 ;  /* 0x0000009f6c9f723e */ /* 0x000fe200000000ff */
[----:B------:R-:W1:Y:S01]  /*7770*/  MUFU.EX2 R155, R88 ;  /* 0x00000058009b7308 */ /* 0x000e620000000800 */
[----:B---3--:R-:W-:Y:S01]  /*7780*/  FADD.FTZ R6, R153, R6 ;  /* 0x0000000699067221 */ /* 0x008fe20000010000 */
[----:B------:R-:W-:-:S04]  /*7790*/  FADD.FTZ R107, R99, R20 ;  /* 0x00000014636b7221 */ /* 0x000fc80000010000 */
[----:B------:R-:W-:Y:S02]  /*77a0*/  FADD.FTZ R20, R110, R107 ;  /* 0x0000006b6e147221 */ /* 0x000fe40000010000 */
[----:B------:R-:W2:Y:S01]  /*77b0*/  MUFU.EX2 R118, R118 ;  /* 0x0000007600767308 */ /* 0x000ea20000000800 */
[C---:B0-----:R-:W-:Y:S01]  /*77c0*/  FADD.FTZ R6, R114.reuse, R6 ;  /* 0x0000000672067221 */ /* 0x041fe20000010000 */
[----:B------:R-:W-:Y:S01]  /*77d0*/  FADD.FTZ R107, R101, R20 ;  /* 0x00000014656b7221 */ /* 0x000fe20000010000 */
[----:B------:R-:W-:-:S03]  /*77e0*/  F2FP.F16.F32.PACK_AB R153, R114, R153 ;  /* 0x000000997299723e */ /* 0x000fc600000000ff */
[----:B------:R-:W-:Y:S02]  /*77f0*/  FADD.FTZ R107, R104, R107 ;  /* 0x0000006b686b7221 */ /* 0x000fe40000010000 */
[----:B------:R-:W0:Y:S01]  /*7800*/  MUFU.EX2 R149, R122 ;  /* 0x0000007a00957308 */ /* 0x000e220000000800 */
[----:B-1----:R-:W-:-:S07]  /*7810*/  FADD.FTZ R6, R155, R6 ;  /* 0x000000069b067221 */ /* 0x002fce0000010000 */
[----:B------:R-:W1:Y:S01]  /*7820*/  MUFU.EX2 R128, R128 ;  /* 0x0000008000807308 */ /* 0x000e620000000800 */
[C---:B--2---:R-:W-:Y:S01]  /*7830*/  FADD.FTZ R6, R118.reuse, R6 ;  /* 0x0000000676067221 */ /* 0x044fe20000010000 */
[----:B------:R-:W-:-:S06]  /*7840*/  F2FP.F16.F32.PACK_AB R155, R118, R155 ;  /* 0x0000009b769b723e */ /* 0x000fcc00000000ff */
[----:B------:R-:W2:Y:S01]  /*7850*/  MUFU.EX2 R151, R130 ;  /* 0x0000008200977308 */ /* 0x000ea20000000800 */
[----:B0-----:R-:W-:Y:S01]  /*7860*/  FADD.FTZ R7, R149, R6 ;  /* 0x0000000695077221 */ /* 0x001fe20000010000 */
[----:B------:R-:W-:Y:S01]  /*7870*/  FFMA.FTZ R6, R150, R13, -R109 ;  /* 0x0000000d96067223 */ /* 0x000fe2000001086d */
[----:B------:R-:W-:-:S05]  /*7880*/  F2FP.F16.F32.PACK_AB R150, R136, R89 ;  /* 0x000000598896723e */ /* 0x000fca00000000ff */
[----:B------:R-:W0:Y:S01]  /*7890*/  MUFU.EX2 R134, R134 ;  /* 0x0000008600867308 */ /* 0x000e220000000800 */
[----:B-1----:R-:W-:Y:S01]  /*78a0*/  FADD.FTZ R10, R128, R7 ;  /* 0x00000007800a7221 */ /* 0x002fe20000010000 */
[-CC-:B------:R-:W-:Y:S01]  /*78b0*/  FFMA.FTZ R7, R152, R13.reuse, -R109.reuse ;  /* 0x0000000d98077223 */ /* 0x180fe2000001086d */
[----:B------:R-:W-:Y:S01]  /*78c0*/  FFMA.FTZ R109, R168, R13, -R109 ;  /* 0x0000000da86d7223 */ /* 0x000fe2000001086d */
[----:B------:R-:W-:Y:S02]  /*78d0*/  F2FP.F16.F32.PACK_AB R152, R154, R91 ;  /* 0x0000005b9a98723e */ /* 0x000fe400000000ff */
[----:B------:R-:W-:Y:S02]  /*78e0*/  F2FP.F16.F32.PACK_AB R154, R162, R93 ;  /* 0x0000005da29a723e */ /* 0x000fe400000000ff */
[----:B------:R-:W1:Y:S01]  /*78f0*/  MUFU.EX2 R145, R124 ;  /* 0x0000007c00917308 */ /* 0x000e620000000800 */
[----:B--2---:R-:W-:Y:S01]  /*7900*/  FADD.FTZ R10, R151, R10 ;  /* 0x0000000a970a7221 */ /* 0x004fe20000010000 */
[----:B------:R-:W-:-:S06]  /*7910*/  F2FP.F16.F32.PACK_AB R149, R128, R149 ;  /* 0x000000958095723e */ /* 0x000fcc00000000ff */
[----:B------:R-:W2:Y:S01]  /*7920*/  MUFU.EX2 R126, R126 ;  /* 0x0000007e007e7308 */ /* 0x000ea20000000800 */
[C---:B0-----:R-:W-:Y:S01]  /*7930*/  FADD.FTZ R10, R134.reuse, R10 ;  /* 0x0000000a860a7221 */ /* 0x041fe20000010000 */
[----:B------:R-:W-:-:S06]  /*7940*/  F2FP.F16.F32.PACK_AB R151, R134, R151 ;  /* 0x000000978697723e */ /* 0x000fcc00000000ff */
        /* <DEDUP_REMOVED lines=8> */
[----:B-1----:R-:W-:Y:S01]  /*79d0*/  FADD.FTZ R10, R22, R10 ;  /* 0x0000000a160a7221 */ /* 0x002fe20000010000 */
[----:B--2---:R-:W-:Y:S02]  /*79e0*/  F2FP.F16.F32.PACK_AB R140, R104, R101 ;  /* 0x00000065688c723e */ /* 0x004fe400000000ff */
[----:B------:R-:W-:-:S04]  /*79f0*/  F2FP.F16.F32.PACK_AB R147, R22, R147 ;  /* 0x000000931693723e */ /* 0x000fc800000000ff */
[----:B------:R-:W1:Y:S01]  /*7a00*/  MUFU.EX2 R102, R102 ;  /* 0x0000006600667308 */ /* 0x000e620000000800 */
[----:B---3--:R-:W-:-:S07]  /*7a10*/  FADD.FTZ R10, R141, R10 ;  /* 0x0000000a8d0a7221 */ /* 0x008fce0000010000 */
[----:B------:R2:W3:Y:S01]  /*7a20*/  MUFU.EX2 R143, R146 ;  /* 0x00000092008f7308 */ /* 0x0004e20000000800 */
[C---:B0-----:R-:W-:Y:S01]  /*7a30*/  FADD.FTZ R10, R88.reuse, R10 ;  /* 0x0000000a580a7221 */ /* 0x041fe20000010000 */
[----:B------:R-:W-:-:S06]  /*7a40*/  F2FP.F16.F32.PACK_AB R141, R88, R141 ;  /* 0x0000008d588d723e */ /* 0x000fcc00000000ff */
[----:B------:R-:W0:Y:S01]  /*7a50*/  MUFU.EX2 R103, R103 ;  /* 0x0000006700677308 */ /* 0x000e220000000800 */
[----:B-1----:R-:W-:Y:S01]  /*7a60*/  FADD.FTZ R20, R102, R107 ;  /* 0x0000006b66147221 */ /* 0x002fe20000010000 */
[----:B--2---:R-:W-:-:S06]  /*7a70*/  F2FP.F16.F32.PACK_AB R146, R110, R99 ;  /* 0x000000636e92723e */ /* 0x004fcc00000000ff */
[----:B------:R1:W2:Y:S01]  /*7a80*/  MUFU.EX2 R96, R148 ;  /* 0x0000009400607308 */ /* 0x0002a20000000800 */
[----:B---3--:R-:W-:-:S07]  /*7a90*/  FADD.FTZ R10, R143, R10 ;  /* 0x0000000a8f0a7221 */ /* 0x008fce0000010000 */
[----:B------:R-:W3:Y:S01]  /*7aa0*/  MUFU.EX2 R98, R98 ;  /* 0x0000006200627308 */ /* 0x000ee20000000800 */
[C---:B0-----:R-:W-:Y:S01]  /*7ab0*/  FADD.FTZ R21, R103.reuse, R20 ;  /* 0x0000001467157221 */ /* 0x041fe20000010000 */
[----:B-1----:R-:W-:Y:S02]  /*7ac0*/  F2FP.F16.F32.PACK_AB R148, R164, R95 ;  /* 0x0000005fa494723e */ /* 0x002fe400000000ff */
[----:B------:R-:W-:-:S04]  /*7ad0*/  F2FP.F16.F32.PACK_AB R142, R103, R102 ;  /* 0x00000066678e723e */ /* 0x000fc800000000ff */
[----:B------:R-:W0:Y:S01]  /*7ae0*/  MUFU.EX2 R137, R6 ;  /* 0x0000000600897308 */ /* 0x000e220000000800 */
[C---:B--2---:R-:W-:Y:S01]  /*7af0*/  FADD.FTZ R10, R96.reuse, R10 ;  /* 0x0000000a600a7221 */ /* 0x044fe20000010000 */
[----:B------:R-:W-:-:S06]  /*7b00*/  F2FP.F16.F32.PACK_AB R143, R96, R143 ;  /* 0x0000008f608f723e */ /* 0x000fcc00000000ff */
[----:B------:R-:W1:Y:S01]  /*7b10*/  MUFU.EX2 R105, R105 ;  /* 0x0000006900697308 */ /* 0x000e620000000800 */
[----:B---3--:R-:W-:-:S07]  /*7b20*/  FADD.FTZ R20, R98, R21 ;  /* 0x0000001562147221 */ /* 0x008fce0000010000 */
        /* <DEDUP_REMOVED lines=12> */
[----:B-1----:R-:W-:Y:S01]  /*7bf0*/  FADD.FTZ R10, R139, R10 ;  /* 0x0000000a8b0a7221 */ /* 0x002fe20000010000 */
[C---:B--2---:R-:W-:Y:S01]  /*7c00*/  FADD.FTZ R7, R11.reuse, R6 ;  /* 0x000000060b077221 */ /* 0x044fe20000010000 */
[----:B------:R-:W-:Y:S01]  /*7c10*/  F2FP.F16.F32.PACK_AB R138, R11, R92 ;  /* 0x0000005c0b8a723e */ /* 0x000fe200000000ff */
[----:B------:R-:W-:Y:S02]  /*7c20*/  IMAD.MOV.U32 R11, RZ, RZ, R160 ;  /* 0x000000ffff0b7224 */ /* 0x000fe400078e00a0 */
[C---:B0-----:R-:W-:Y:S01]  /*7c30*/  FADD.FTZ R6, R109.reuse, R10 ;  /* 0x0000000a6d067221 */ /* 0x041fe20000010000 */
[----:B------:R-:W-:Y:S01]  /*7c40*/  F2FP.F16.F32.PACK_AB R139, R109, R139 ;  /* 0x0000008b6d8b723e */ /* 0x000fe200000000ff */
[----:B------:R-:W-:Y:S01]  /*7c50*/  IMAD.MOV.U32 R10, RZ, RZ, R90 ;  /* 0x000000ffff0a7224 */ /* 0x000fe200078e005a */
[----:B------:R-:W-:Y:S06]  /*7c60*/  @P2 BRA `(.L_x_949) ;  /* 0xffffffcc00442947 */ /* 0x000fec000383ffff */
[----:B------:R-:W-:Y:S02]  /*7c70*/  IMAD.MOV.U32 R10, RZ, RZ, R90 ;  /* 0x000000ffff0a7224 */ /* 0x000fe400078e005a */
[----:B------:R-:W-:-:S07]  /*7c80*/  IMAD.MOV.U32 R11, RZ, RZ, R160 ;  /* 0x000000ffff0b7224 */ /* 0x000fce00078e00a0 */
.L_x_932:
[----:B------:R-:W0:Y:S01]  /*7c90*/  LDC R23, c[0x0][0x448] ;  /* 0x00011200ff177b82 */ /* 0x000e220000000800 */
[----:B------:R-:W-:-:S07]  /*7ca0*/  UIADD3 UR60, -UR60, 0x1, URZ ;  /* 0x000000013c3c7890 */ /* 0x000fce000fffe13f */
[----:B------:R-:W1:Y:S08]  /*7cb0*/  S2UR UR5, SR_CTAID.X ;  /* 0x00000000000579c3 */ /* 0x000e700000002500 */
[----:B------:R-:W2:Y:S01]  /*7cc0*/  LDC R14, c[0x0][0x9e4] ;  /* 0x00027900ff0e7b82 */ /* 0x000ea20000000800 */
[----:B0-----:R-:W-:-:S07]  /*7cd0*/  ISETP.NE.AND P2, PT, R23, 0x1, PT ;  /* 0x000000011700780c */ /* 0x001fce0003f45270 */
[----:B------:R-:W0:Y:S01]  /*7ce0*/  LDC R89, c[0x0][0x2f0] ;  /* 0x0000bc00ff597b82 */ /* 0x000e220000000800 */
[----:B-1----:R-:W-:-:S07]  /*7cf0*/  ULEA UR5, UR5, 0x7f, 0x7 ;  /* 0x0000007f05057891 */ /* 0x002fce000f8e383f */
[----:B------:R-:W1:Y:S01]  /*7d00*/  @P2 LDC R20, c[0x0][0x44c] ;  /* 0x00011300ff142b82 */ /* 0x000e620000000800 */
[----:B------:R-:W-:-:S07]  /*7d10*/  IMAD.U32 R15, RZ, RZ, UR5 ;  /* 0x00000005ff0f7e24 */ /* 0x000fce000f8e00ff */
[----:B------:R-:W3:Y:S01]  /*7d20*/  @P2 LDC R21, c[0x0][0x450] ;  /* 0x00011400ff152b82 */ /* 0x000ee20000000800 */
[----:B0-----:R-:W-:Y:S02]  /*7d30*/  IMAD R22, R16, R89, UR60 ;  /* 0x0000003c10167e24 */ /* 0x001fe4000f8e0259 */
[----:B-1----:R-:W-:Y:S01]  /*7d40*/  @P2 IMAD.HI.U32 R20, R20, UR5, RZ ;  /* 0x0000000514142c27 */ /* 0x002fe2000f8e00ff */
[----:B------:R-:W-:-:S04]  /*7d50*/  ULDC UR5, c[0x0][0x9dc] ;  /* 0x0002770000057ab9 */ /* 0x000fc80000000800 */
[----:B---3--:R-:W-:Y:S02]  /*7d60*/  @P2 SHF.R.U32.HI R15, RZ, R21, R20 ;  /* 0x00000015ff0f2219 */ /* 0x008fe40000011614 */
[----:B--2---:R-:W-:-:S03]  /*7d70*/  ISETP.GE.AND P2, PT, R14, 0x1, PT ;  /* 0x000000010e00780c */ /* 0x004fc60003f46270 */
[----:B------:R-:W-:-:S04]  /*7d80*/  IMAD.IADD R15, R22, 0x1, R15 ;  /* 0x00000001160f7824 */ /* 0x000fc800078e020f */
[----:B------:R-:W-:-:S06]  /*7d90*/  VIADD R20, R15, -UR5 ;  /* 0x800000050f147c36 */ /* 0x000fcc0008000000 */
[----:B------:R-:W-:Y:S05]  /*7da0*/  @!P2 BRA `(.L_x_950) ;  /* 0x00000000003ca947 */ /* 0x000fea0003800000 */
        /* <DEDUP_REMOVED lines=9> */
.L_x_951:
[----:B------:R-:W-:-:S13]  /*7e40*/  ISETP.NE.AND P2, PT, R14, 0x1, PT ;  /* 0x000000010e00780c */ /* 0x000fda0003f45270 */
[----:B------:R-:W0:Y:S02]  /*7e50*/  @P2 LDC.64 R88, c[0x0][0x9e8] ;  /* 0x00027a00ff582b82 */ /* 0x000e240000000a00 */
[----:B0-----:R-:W-:-:S05]  /*7e60*/  @P2 IMAD.HI.U32 R22, R15, R88, RZ ;  /* 0x000000580f162227 */ /* 0x001fca00078e00ff */
[----:B------:R-:W-:-:S07]  /*7e70*/  @P2 SHF.R.U32.HI R15, RZ, R89, R22 ;  /* 0x00000059ff0f2219 */ /* 0x000fce0000011616 */
.L_x_952:
[----:B------:R-:W-:-:S05]  /*7e80*/  IMAD R15, R15, R14, RZ ;  /* 0x0000000e0f0f7224 */ /* 0x000fca00078e02ff */
[----:B------:R-:W-:-:S07]  /*7e90*/  VIMNMX R20, R20, R15, !PT ;  /* 0x0000000f14147248 */ /* 0x000fce0007fe0100 */
.L_x_950:
[----:B------:R-:W-:-:S04]  /*7ea0*/  VIADD R20, R20, 0x5f ;  /* 0x0000005f14147836 */ /* 0x000fc80000000000 */
[----:B------:R-:W-:-:S05]  /*7eb0*/  IMAD.HI R20, R20, 0x2aaaaaab, RZ ;  /* 0x2aaaaaab14147827 */ /* 0x000fca00078e02ff */
[----:B------:R-:W-:-:S04]  /*7ec0*/  SHF.R.U32.HI R15, RZ, 0x1f, R20 ;  /* 0x0000001fff0f7819 */ /* 0x000fc80000011614 */
[----:B------:R-:W-:-:S04]  /*7ed0*/  LEA.HI.SX32 R20, R20, R15, 0x1c ;  /* 0x0000000f14147211 */ /* 0x000fc800078fe2ff */
[----:B------:R-:W-:-:S04]  /*7ee0*/  VIMNMX R15, R17, R20, !PT ;  /* 0x00000014110f7248 */ /* 0x000fc80007fe0100 */
[----:B------:R-:W-:-:S13]  /*7ef0*/  ISETP.GE.AND P2, PT, R12, R15, PT ;  /* 0x0000000f0c00720c */ /* 0x000fda0003f46270 */
[----:B------:R-:W-:Y:S05]  /*7f00*/  @!P2 BRA `(.L_x_953) ;  /* 0x00000020006ca947 */ /* 0x000fea0003800000 */
[----:B------:R-:W-:Y:S01]  /*7f10*/  IMAD.MOV.U32 R21, RZ, RZ, R10 ;  /* 0x000000ffff157224 */ /* 0x000fe200078e000a */
[----:B------:R-:W-:Y:S01]  /*7f20*/  UMOV UR7, UR4 ;  /* 0x0000000400077c82 */ /* 0x000fe20008000000 */
[----:B------:R-:W-:Y:S01]  /*7f30*/  IMAD.MOV.U32 R160, RZ, RZ, R11 ;  /* 0x000000ffffa07224 */ /* 0x000fe200078e000b */
[----:B------:R-:W-:Y:S01]  /*7f40*/  ULDC UR5, c[0x0][0x9d8] ;  /* 0x0002760000057ab9 */ /* 0x000fe20000000800 */
[----:B------:R-:W-:-:S07]  /*7f50*/  IMAD.MOV.U32 R20, RZ, RZ, R3 ;  /* 0x000000ffff147224 */ /* 0x000fce00078e0003 */
.L_x_962:
[----:B------:R-:W-:-:S04]  /*7f60*/  UIADD3 UR4, UR7, 0x1, URZ ;  /* 0x0000000107047890 */ /* 0x000fc8000fffe03f */
[----:B------:R-:W-:-:S04]  /*7f70*/  UISETP.NE.AND UP0, UPT, UR4, 0x2, UPT ;  /* 0x000000020400788c */ /* 0x000fc8000bf05270 */
[----:B------:R-:W-:Y:S02]  /*7f80*/  USEL UR6, URZ, 0x1, UP0 ;  /* 0x000000013f067887 */ /* 0x000fe40008000000 */
[----:B------:R-:W-:-:S04]  /*7f90*/  USEL UR4, UR4, URZ, UP0 ;  /* 0x0000003f04047287 */ /* 0x000fc80008000000 */
[----:B------:R-:W-:Y:S01]  /*7fa0*/  LOP3.LUT R3, R20, UR6, RZ, 0x3c, !PT ;  /* 0x0000000614037c12 */ /* 0x000fe2000f8e3cff */
[----:B------:R-:W-:Y:S07]  /*7fb0*/  @!P0 BRA `(.L_x_954) ;  /* 0x0000000000048947 */ /* 0x000fee0003800000 */
[----:B------:R-:W-:Y:S01]  /*7fc0*/  BPT.TRAP 0x1 ;  /* 0x000000040000795c */ /* 0x000fe20000300000 */
.L_x_954:
[----:B------:R-:W-:Y:S01]  /*7fd0*/  ULEA UR56, UR4, UR57, 0x3 ;  /* 0x0000003904387291 */ /* 0x000fe2000f8e183f */
[----:B------:R-:W-:-:S08]  /*7fe0*/  SHF.L.U32 R10, R3, 0x1f, RZ ;  /* 0x0000001f030a7819 */ /* 0x000fd000000006ff */
[----:B------:R0:W1:Y:S01]  /*7ff0*/  SYNCS.PHASECHK.TRANS64.TRYWAIT P2, [UR56+0x2a830], R10 ;  /* 0x02a8300aff0075a7 */ /* 0x0000620008040178 */
[----:B------:R-:W-:Y:S05]  /*8000*/  @!P0 BRA `(.L_x_955) ;  /* 0x0000000000048947 */ /* 0x000fea0003800000 */
[----:B------:R-:W-:Y:S01]  /*8010*/  BPT.TRAP 0x1 ;  /* 0x000000040000795c */ /* 0x000fe20000300000 */
.L_x_955:
[----:B-1----:R-:W-:Y:S05]  /*8020*/  @P2 BRA `(.L_x_956) ;  /* 0x0000000000082947 */ /* 0x002fea0003800000 */
[----:B------:R-:W1:Y:S02]  /*8030*/  SYNCS.PHASECHK.TRANS64.TRYWAIT P2, [UR56+0x2a830], R10 ;  /* 0x02a8300aff0075a7 */ /* 0x000e640008040178 */
[----:B-1----:R-:W-:Y:S05]  /*8040*/  @!P2 BRA `(.L_x_957) ;  /* 0x000000bc0074a947 */ /* 0x002fea0003800000 */
.L_x_956:
        /* <DEDUP_REMOVED lines=129> */
.L_x_958:
[----:B------:R-:W-:Y:S01]  /*8860*/  ULEA UR11, UR7, UR57, 0x3 ;  /* 0x00000039070b7291 */ /* 0x000fe2000f8e183f */
[----:B------:R-:W-:-:S08]  /*8870*/  SHF.L.U32 R0, R20, 0x1f, RZ ;  /* 0x0000001f14007819 */ /* 0x000fd000000006ff */
[----:B------:R2:W3:Y:S01]  /*8880*/  SYNCS.PHASECHK.TRANS64.TRYWAIT P2, [UR11+0x2a850], R0 ;  /* 0x02a85000ff0075a7 */ /* 0x0004e2000804014b */
[----:B------:R-:W-:Y:S05]  /*8890*/  @!P0 BRA `(.L_x_959) ;  /* 0x0000000000048947 */ /* 0x000fea0003800000 */
[----:B------:R-:W-:Y:S01]  /*88a0*/  BPT.TRAP 0x1 ;  /* 0x000000040000795c */ /* 0x000fe20000300000 */
.L_x_959:
[----:B---3--:R-:W-:Y:S05]  /*88b0*/  @P2 BRA `(.L_x_960) ;  /* 0x0000000000082947 */ /* 0x008fea0003800000 */
[----:B------:R-:W3:Y:S02]  /*88c0*/  SYNCS.PHASECHK.TRANS64.TRYWAIT P2, [UR11+0x2a850], R0 ;  /* 0x02a85000ff0075a7 */ /* 0x000ee4000804014b */
[----:B---3--:R-:W-:Y:S05]  /*88d0*/  @!P2 BRA `(.L_x_961) ;  /* 0x000000b40068a947 */ /* 0x008fea0003800000 */
.L_x_960:
[----:B------:R-:W-:Y:S01]  /*88e0*/  UIADD3 UR6, UR57, 0x400, URZ ;  /* 0x0000040039067890 */ /* 0x000fe2000fffe03f */
[----:B------:R-:W-:Y:S01]  /*88f0*/  WARPGROUP.ARRIVE ;  /* 0x00000000000079c5 */ /* 0x000fe20000000000 */
[----:B------:R-:W-:Y:S01]  /*8900*/  UMOV UR15, 0x40000040 ;  /* 0x40000040000f7882 */ /* 0x000fe20000000000 */
[----:B------:R-:W-:Y:S01]  /*8910*/  FMUL.FTZ R2, R88, UR5 ;  /* 0x0000000558027c20 */ /* 0x000fe20008410000 */
[----:B------:R-:W-:Y:S01]  /*8920*/  USHF.R.U32.HI UR6, URZ, 0x4, UR6 ;  /* 0x000000043f067899 */ /* 0x000fe20008011606 */
[----:B01----:R-:W-:Y:S01]  /*8930*/  FMUL.FTZ R10, R89, UR5 ;  /* 0x00000005590a7c20 */ /* 0x003fe20008410000 */
        /* <DEDUP_REMOVED lines=10> */
[----:B------:R-:W-:Y:S01]  /*89e0*/  UIMAD UR6, UR7, 0x600, UR6 ;  /* 0x00000600070678a4 */ /* 0x000fe2000f8e0206 */
[----:B------:R-:W1:Y:S01]  /*89f0*/  MUFU.TANH R10, R10 ;  /* 0x0000000a000a7308 */ /* 0x000e620000002400 */
[----:B------:R-:W-:Y:S01]  /*8a00*/  FMUL.FTZ R106, R108, UR5 ;  /* 0x000000056c6a7c20 */ /* 0x000fe20008410000 */
[----:B------:R-:W-:Y:S01]  /*8a10*/  UMOV UR7, 0x40000040 ;  /* 0x4000004000077882 */ /* 0x000fe20000000000 */
[----:B------:R-:W-:Y:S01]  /*8a20*/  UIADD3 UR10, UR6, 0x80, URZ ;  /* 0x00000080060a7890 */ /* 0x000fe2000fffe03f */
[----:B------:R-:W-:Y:S01]  /*8a30*/  FMUL.FTZ R108, R109, UR5 ;  /* 0x000000056d6c7c20 */ /* 0x000fe20008410000 */
[----:B------:R-:W-:Y:S01]  /*8a40*/  FMUL.FTZ R104, R110, UR5 ;  /* 0x000000056e687c20 */ /* 0x000fe20008410000 */
[----:B------:R-:W-:Y:S01]  /*8a50*/  FMUL.FTZ R110, R112, UR5 ;  /* 0x00000005706e7c20 */ /* 0x000fe20008410000 */
[----:B------:R-:W-:Y:S01]  /*8a60*/  FMUL.FTZ R112, R113, UR5 ;  /* 0x0000000571707c20 */ /* 0x000fe20008410000 */
[----:B------:R-:W-:Y:S01]  /*8a70*/  HGMMA.64x128x16.F32 R24, R156, gdesc[UR4].tnspB, R24, gsb0 ;  /* 0x41e000049c187df0 */ /* 0x000fe20008000818 */
[----:B------:R-:W3:Y:S01]  /*8a80*/  MUFU.TANH R162, R162 ;  /* 0x000000a200a27308 */ /* 0x000ee20000002400 */
[----:B------:R-:W-:Y:S01]  /*8a90*/  UMOV UR14, UR10 ;  /* 0x0000000a000e7c82 */ /* 0x000fe20008000000 */
[----:B------:R-:W-:Y:S01]  /*8aa0*/  UIADD3 UR10, UR6, 0x100, URZ ;  /* 0x00000100060a7890 */ /* 0x000fe2000fffe03f */
[----:B0-----:R-:W-:Y:S01]  /*8ab0*/  FMNMX.FTZ R11, R2, R160, !PT ;  /* 0x000000a0020b7209 */ /* 0x001fe20007810000 */
[----:B------:R-:W-:Y:S01]  /*8ac0*/  FMUL.FTZ R116, R116, UR5 ;  /* 0x0000000574747c20 */ /* 0x000fe20008410000 */
[----:B------:R-:W-:Y:S01]  /*8ad0*/  FMUL.FTZ R117, R117, UR5 ;  /* 0x0000000575757c20 */ /* 0x000fe20008410000 */
[----:B------:R-:W-:Y:S01]  /*8ae0*/  FMUL.FTZ R120, R120, UR5 ;  /* 0x0000000578787c20 */ /* 0x000fe20008410000 */
[----:B------:R-:W-:Y:S01]  /*8af0*/  FMUL.FTZ R124, R124, UR5 ;  /* 0x000000057c7c7c20 */ /* 0x000fe20008410000 */
[----:B------:R-:W0:Y:S01]  /*8b00*/  MUFU.TANH R164, R164 ;  /* 0x000000a400a47308 */ /* 0x000e220000002400 */
[----:B-1----:R-:W-:Y:S01]  /*8b10*/  FMNMX.FTZ R11, R10, R11, !PT ;  /* 0x0000000b0a0b7209 */ /* 0x002fe20007810000 */
[----:B------:R-:W-:Y:S01]  /*8b20*/  FMUL.FTZ R20, R90, UR5 ;  /* 0x000000055a147c20 */ /* 0x000fe20008410000 */
[----:B------:R-:W-:Y:S01]  /*8b30*/  FMUL.FTZ R174, R125, UR5 ;  /* 0x000000057dae7c20 */ /* 0x000fe20008410000 */
[----:B------:R-:W-:Y:S01]  /*8b40*/  FMUL.FTZ R22, R91, UR5 ;  /* 0x000000055b167c20 */ /* 0x000fe20008410000 */
[----:B------:R-:W-:Y:S01]  /*8b50*/  FMUL.FTZ R128, R128, UR5 ;  /* 0x0000000580807c20 */ /* 0x000fe20008410000 */
[----:B------:R-:W-:Y:S01]  /*8b60*/  FMUL.FTZ R88, R94, UR5 ;  /* 0x000000055e587c20 */ /* 0x000fe20008410000 */
[----:B------:R-:W-:Y:S01]  /*8b70*/  FMUL.FTZ R176, R129, UR5 ;  /* 0x0000000581b07c20 */ /* 0x000fe20008410000 */
[----:B------:R-:W-:Y:S01]  /*8b80*/  MUFU.TANH R166, R166 ;  /* 0x000000a600a67308 */ /* 0x000fe20000002400 */
[----:B---3--:R-:W-:Y:S01]  /*8b90*/  FMNMX.FTZ R11, R162, R11, !PT ;  /* 0x0000000ba20b7209 */ /* 0x008fe20007810000 */
[----:B------:R-:W-:Y:S01]  /*8ba0*/  FMUL.FTZ R90, R95, UR5 ;  /* 0x000000055f5a7c20 */ /* 0x000fe20008410000 */
[----:B------:R-:W-:Y:S01]  /*8bb0*/  FMUL.FTZ R132, R132, UR5 ;  /* 0x0000000584847c20 */ /* 0x000fe20008410000 */
[----:B------:R-:W-:Y:S01]  /*8bc0*/  FMUL.FTZ R92, R98, UR5 ;  /* 0x00000005625c7c20 */ /* 0x000fe20008410000 */
[----:B------:R-:W-:Y:S01]  /*8bd0*/  FMUL.FTZ R178, R133, UR5 ;  /* 0x0000000585b27c20 */ /* 0x000fe20008410000 */
[----:B------:R-:W-:Y:S01]  /*8be0*/  FMUL.FTZ R94, R99, UR5 ;  /* 0x00000005635e7c20 */ /* 0x000fe20008410000 */
[----:B------:R-:W-:Y:S01]  /*8bf0*/  FMUL.FTZ R98, R103, UR5 ;  /* 0x0000000567627c20 */ /* 0x000fe20008410000 */
[----:B------:R-:W-:Y:S01]  /*8c00*/  MUFU.TANH R168, R168 ;  /* 0x000000a800a87308 */ /* 0x000fe20000002400 */
[----:B0-----:R-:W-:Y:S01]  /*8c10*/  FMNMX.FTZ R11, R164, R11, !PT ;  /* 0x0000000ba40b7209 */ /* 0x001fe20007810000 */
        /* <DEDUP_REMOVED lines=9> */
[----:B------:R-:W0:Y:S01]  /*8cb0*/  LDC R13, c[0x0][0x988] ;  /* 0x00026200ff0d7b82 */ /* 0x000e220000000800 */
[----:B------:R-:W-:Y:S01]  /*8cc0*/  FMUL.FTZ R186, R131, UR5 ;  /* 0x0000000583ba7c20 */ /* 0x000fe20008410000 */
[----:B------:R-:W-:Y:S01]  /*8cd0*/  FMUL.FTZ R134, R134, UR5 ;  /* 0x0000000586867c20 */ /* 0x000fe20008410000 */
[----:B------:R-:W-:Y:S01]  /*8ce0*/  FMUL.FTZ R188, R135, UR5 ;  /* 0x0000000587bc7c20 */ /* 0x000fe20008410000 */
[----:B------:R-:W-:Y:S01]  /*8cf0*/  UMOV UR7, 0x40000040 ;  /* 0x4000004000077882 */ /* 0x000fe20000000000 */
[----:B------:R-:W-:Y:S01]  /*8d00*/  MUFU.TANH R172, R172 ;  /* 0x000000ac00ac7308 */ /* 0x000fe20000002400 */
[C---:B------:R-:W-:Y:S01]  /*8d10*/  ISETP.GT.AND P2, PT, R12.reuse, R15, PT ;  /* 0x0000000f0c00720c */ /* 0x040fe20003f44270 */
[----:B------:R-:W-:-:S06]  /*8d20*/  VIADD R12, R12, 0xffffffff ;  /* 0xffffffff0c0c7836 */ /* 0x000fcc0000000000 */
[----:B------:R-:W-:Y:S08]  /*8d30*/  MUFU.TANH R106, R106 ;  /* 0x0000006a006a7308 */ /* 0x000ff00000002400 */
[----:B------:R-:W-:Y:S08]  /*8d40*/  MUFU.TANH R108, R108 ;  /* 0x0000006c006c7308 */ /* 0x000ff00000002400 */
[----:B------:R-:W-:Y:S08]  /*8d50*/  MUFU.TANH R110, R110 ;  /* 0x0000006e006e7308 */ /* 0x000ff00000002400 */
[----:B------:R-:W-:Y:S08]  /*8d60*/  MUFU.TANH R112, R112 ;  /* 0x0000007000707308 */ /* 0x000ff00000002400 */
[----:B------:R-:W-:Y:S08]  /*8d70*/  MUFU.TANH R116, R116 ;  /* 0x0000007400747308 */ /* 0x000ff00000002400 */
[----:B------:R-:W-:Y:S08]  /*8d80*/  MUFU.TANH R120, R120 ;  /* 0x0000007800787308 */ /* 0x000ff00000002400 */
[----:B------:R-:W-:Y:S08]  /*8d90*/  MUFU.TANH R124, R124 ;  /* 0x0000007c007c7308 */ /* 0x000ff00000002400 */
[----:B------:R-:W1:Y:S08]  /*8da0*/  MUFU.TANH R20, R20 ;  /* 0x0000001400147308 */ /* 0x000e700000002400 */
[----:B------:R-:W-:Y:S08]  /*8db0*/  MUFU.TANH R174, R174 ;  /* 0x000000ae00ae7308 */ /* 0x000ff00000002400 */
[----:B------:R-:W3:Y:S01]  /*8dc0*/  MUFU.TANH R22, R22 ;  /* 0x0000001600167308 */ /* 0x000ee20000002400 */
[----:B-1----:R-:W-:-:S07]  /*8dd0*/  FMNMX.FTZ R91, R20, R21, !PT ;  /* 0x00000015145b7209 */ /* 0x002fce0007810000 */
[----:B------:R-:W-:Y:S08]  /*8de0*/  MUFU.TANH R128, R128 ;  /* 0x0000008000807308 */ /* 0x000ff00000002400 */
[----:B------:R-:W1:Y:S01]  /*8df0*/  MUFU.TANH R88, R88 ;  /* 0x0000005800587308 */ /* 0x000e620000002400 */
[----:B---3--:R-:W-:Y:S01]  /*8e00*/  FMNMX.FTZ R91, R22, R91, !PT ;  /* 0x0000005b165b7209 */ /* 0x008fe20007810000 */
        /* <DEDUP_REMOVED lines=8> */
[----:B------:R-:W-:Y:S01]  /*8e90*/  UMOV UR14, UR10 ;  /* 0x0000000a000e7c82 */ /* 0x000fe20008000000 */
[----:B------:R-:W-:Y:S01]  /*8ea0*/  UMOV UR15, 0x40000040 ;  /* 0x40000040000f7882 */ /* 0x000fe20000000000 */
[----:B------:R-:W-:Y:S01]  /*8eb0*/  UIADD3 UR10, UR6, 0x180, URZ ;  /* 0x00000180060a7890 */ /* 0x000fe2000fffe03f */
[----:B-1----:R-:W-:Y:S01]  /*8ec0*/  FMNMX.FTZ R91, R88, R91, !PT ;  /* 0x0000005b585b7209 */ /* 0x002fe20007810000 */
[----:B------:R-:W1:Y:S08]  /*8ed0*/  MUFU.TANH R156, R156 ;  /* 0x0000009c009c7308 */ /* 0x000e700000002400 */
[----:B------:R-:W3:Y:S08]  /*8ee0*/  MUFU.TANH R158, R158 ;  /* 0x0000009e009e7308 */ /* 0x000ef00000002400 */
[----:B------:R-:W4:Y:S01]  /*8ef0*/  MUFU.TANH R90, R90 ;  /* 0x0000005a005a7308 */ /* 0x000f220000002400 */
[----:B-1----:R-:W-:-:S07]  /*8f00*/  FMNMX.FTZ R11, R156, R11, !PT ;  /* 0x0000000b9c0b7209 */ /* 0x002fce0007810000 */
[----:B------:R-:W-:Y:S01]  /*8f10*/  MUFU.TANH R132, R132 ;  /* 0x0000008400847308 */ /* 0x000fe20000002400 */
[----:B---3--:R-:W-:-:S04]  /*8f20*/  FMNMX.FTZ R11, R158, R11, !PT ;  /* 0x0000000b9e0b7209 */ /* 0x008fc80007810000 */
[----:B------:R-:W-:-:S03]  /*8f30*/  FMNMX.FTZ R11, R166, R11, !PT ;  /* 0x0000000ba60b7209 */ /* 0x000fc60007810000 */
[----:B------:R-:W1:Y:S01]  /*8f40*/  MUFU.TANH R92, R92 ;  /* 0x0000005c005c7308 */ /* 0x000e620000002400 */
[----:B------:R-:W-:Y:S02]  /*8f50*/  FMNMX.FTZ R11, R168, R11, !PT ;  /* 0x0000000ba80b7209 */ /* 0x000fe40007810000 */
[----:B----4-:R-:W-:Y:S02]  /*8f60*/  FMNMX.FTZ R91, R90, R91, !PT ;  /* 0x0000005b5a5b7209 */ /* 0x010fe40007810000 */
[----:B------:R-:W-:-:S03]  /*8f70*/  FMNMX.FTZ R11, R170, R11, !PT ;  /* 0x0000000baa0b7209 */ /* 0x000fc60007810000 */
[----:B------:R-:W-:Y:S01]  /*8f80*/  MUFU.TANH R178, R178 ;  /* 0x000000b200b27308 */ /* 0x000fe20000002400 */
[----:B------:R-:W-:-:S04]  /*8f90*/  FMNMX.FTZ R11, R172, R11, !PT ;  /* 0x0000000bac0b7209 */ /* 0x000fc80007810000 */
[----:B------:R-:W-:-:S03]  /*8fa0*/  FMNMX.FTZ R11, R106, R11, !PT ;  /* 0x0000000b6a0b7209 */ /* 0x000fc60007810000 */
[----:B------:R-:W3:Y:S01]  /*8fb0*/  MUFU.TANH R94, R94 ;  /* 0x0000005e005e7308 */ /* 0x000ee20000002400 */
[----:B------:R-:W-:Y:S02]  /*8fc0*/  FMNMX.FTZ R11, R108, R11, !PT ;  /* 0x0000000b6c0b7209 */ /* 0x000fe40007810000 */
[----:B-1----:R-:W-:Y:S02]  /*8fd0*/  FMNMX.FTZ R93, R92, R91, !PT ;  /* 0x0000005b5c5d7209 */ /* 0x002fe40007810000 */
[----:B------:R-:W-:-:S03]  /*8fe0*/  FMNMX.FTZ R11, R110, R11, !PT ;  /* 0x0000000b6e0b7209 */ /* 0x000fc60007810000 */
[----:B------:R-:W1:Y:S01]  /*8ff0*/  MUFU.TANH R96, R96 ;  /* 0x0000006000607308 */ /* 0x000e620000002400 */
[----:B------:R-:W-:-:S04]  /*9000*/  FMNMX.FTZ R11, R112, R11, !PT ;  /* 0x0000000b700b7209 */ /* 0x000fc80007810000 */
[----:B------:R-:W-:-:S03]  /*9010*/  FMNMX.FTZ R11, R116, R11, !PT ;  /* 0x0000000b740b7209 */ /* 0x000fc60007810000 */
[----:B------:R-:W4:Y:S01]  /*9020*/  MUFU.TANH R98, R98 ;  /* 0x0000006200627308 */ /* 0x000f220000002400 */
[----:B---3--:R-:W-:-:S07]  /*9030*/  FMNMX.FTZ R93, R94, R93, !PT ;  /* 0x0000005d5e5d7209 */ /* 0x008fce0007810000 */
[----:B------:R-:W3:Y:S01]  /*9040*/  MUFU.TANH R100, R100 ;  /* 0x0000006400647308 */ /* 0x000ee20000002400 */
[----:B-1----:R-:W-:-:S07]  /*9050*/  FMNMX.FTZ R93, R96, R93, !PT ;  /* 0x0000005d605d7209 */ /* 0x002fce0007810000 */
[----:B------:R-:W1:Y:S01]  /*9060*/  MUFU.TANH R102, R102 ;  /* 0x0000006600667308 */ /* 0x000e620000002400 */
[----:B----4-:R-:W-:-:S07]  /*9070*/  FMNMX.FTZ R93, R98, R93, !PT ;  /* 0x0000005d625d7209 */ /* 0x010fce0007810000 */
        /* <DEDUP_REMOVED lines=10> */
[----:B------:R-:W-:Y:S01]  /*9120*/  MUFU.TANH R122, R122 ;  /* 0x0000007a007a7308 */ /* 0x000fe20000002400 */
[----:B----4-:R-:W-:-:S07]  /*9130*/  FMNMX.FTZ R97, R182, R97, !PT ;  /* 0x00000061b6617209 */ /* 0x010fce0007810000 */
[----:B------:R-:W-:Y:S01]  /*9140*/  MUFU.TANH R126, R126 ;  /* 0x0000007e007e7308 */ /* 0x000fe20000002400 */
[----:B------:R-:W-:Y:S02]  /*9150*/  WARPGROUP.DEPBAR.LE gsb0, 0x0 ;  /* 0x00008000000079c5 */ /* 0x000fe40000010000 */
[----:B------:R-:W-:Y:S01]  /*9160*/  WARPGROUP.ARRIVE ;  /* 0x00000000000079c5 */ /* 0x000fe20000000000 */
[----:B------:R-:W-:Y:S01]  /*9170*/  FMUL.FTZ R154, R121, UR5 ;  /* 0x00000005799a7c20 */ /* 0x000fe20008410000 */
[----:B---3--:R-:W-:-:S03]  /*9180*/  FMNMX.FTZ R97, R118, R97, !PT ;  /* 0x0000006176617209 */ /* 0x008fc60007810000 */
[----:B------:R-:W1:Y:S01]  /*9190*/  MUFU.TANH R152, R117 ;  /* 0x0000007500987308 */ /* 0x000e620000002400 */
[----:B------:R-:W-:Y:S01]  /*91a0*/  HGMMA.64x128x16.F32 R24, R148, gdesc[UR12].tnspB, R24, gsb0 ;  /* 0x41e0000c94187df0 */ /* 0x000fe20008000818 */
[----:B------:R-:W-:Y:S01]  /*91b0*/  UMOV UR14, UR10 ;  /* 0x0000000a000e7c82 */ /* 0x000fe20008000000 */
[----:B------:R-:W-:Y:S01]  /*91c0*/  UMOV UR15, 0x40000040 ;  /* 0x40000040000f7882 */ /* 0x000fe20000000000 */
[----:B------:R-:W-:Y:S02]  /*91d0*/  UIADD3 UR10, UR6, 0x200, URZ ;  /* 0x00000200060a7890 */ /* 0x000fe4000fffe03f */
[----:B------:R-:W-:Y:S02]  /*91e0*/  UIADD3 UR6, UR6, 0x280, URZ ;  /* 0x0000028006067890 */ /* 0x000fe4000fffe03f */
[----:B------:R-:W3:Y:S08]  /*91f0*/  MUFU.TANH R154, R154 ;  /* 0x0000009a009a7308 */ /* 0x000ef00000002400 */
[----:B------:R-:W-:Y:S01]  /*9200*/  MUFU.TANH R184, R184 ;  /* 0x000000b800b87308 */ /* 0x000fe20000002400 */
[----:B-1----:R-:W-:-:S04]  /*9210*/  FMNMX.FTZ R11, R152, R11, !PT ;  /* 0x0000000b980b7209 */ /* 0x002fc80007810000 */
[----:B------:R-:W-:-:S03]  /*9220*/  FMNMX.FTZ R11, R120, R11, !PT ;  /* 0x0000000b780b7209 */ /* 0x000fc60007810000 */
[----:B------:R-:W-:Y:S01]  /*9230*/  MUFU.TANH R130, R130 ;  /* 0x0000008200827308 */ /* 0x000fe20000002400 */
[----:B---3--:R-:W-:-:S04]  /*9240*/  FMNMX.FTZ R11, R154, R11, !PT ;  /* 0x0000000b9a0b7209 */ /* 0x008fc80007810000 */
        /* <DEDUP_REMOVED lines=8> */
[----:B------:R-:W-:-:S05]  /*92d0*/  FMNMX.FTZ R11, R178, R11, !PT ;  /* 0x0000000bb20b7209 */ /* 0x000fca0007810000 */
[----:B--2---:R-:W1:Y:S02]  /*92e0*/  SHFL.BFLY PT, R0, R11, 0x2, 0x1f ;  /* 0x0c401f000b007f89 */ /* 0x004e6400000e0000 */
[----:B-1----:R-:W-:-:S05]  /*92f0*/  FMNMX.FTZ R0, R11, R0, !PT ;  /* 0x000000000b007209 */ /* 0x002fca0007810000 */
[----:B------:R-:W1:Y:S02]  /*9300*/  SHFL.BFLY PT, R11, R0, 0x1, 0x1f ;  /* 0x0c201f00000b7f89 */ /* 0x000e6400000e0000 */
[----:B-1----:R-:W-:-:S05]  /*9310*/  FMNMX.FTZ R11, R0, R11, !PT ;  /* 0x0000000b000b7209 */ /* 0x002fca0007810000 */
[C---:B0-----:R-:W-:Y:S01]  /*9320*/  FMUL.FTZ R113, R11.reuse, R13 ;  /* 0x0000000d0b717220 */ /* 0x041fe20000410000 */
[----:B------:R-:W-:-:S03]  /*9330*/  FADD.FTZ R0, -R11, R160 ;  /* 0x000000a00b007221 */ /* 0x000fc60000010100 */
[-CC-:B------:R-:W-:Y:S01]  /*9340*/  FFMA.FTZ R89, R2, R13.reuse, -R113.reuse ;  /* 0x0000000d02597223 */ /* 0x180fe20000010871 */
[-CC-:B------:R-:W-:Y:S01]  /*9350*/  FFMA.FTZ R2, R162, R13.reuse, -R113.reuse ;  /* 0x0000000da2027223 */ /* 0x180fe20000010871 */
[-CC-:B------:R-:W-:Y:S01]  /*9360*/  FFMA.FTZ R160, R10, R13.reuse, -R113.reuse ;  /* 0x0000000d0aa07223 */ /* 0x180fe20000010871 */
[-CC-:B------:R-:W-:Y:S01]  /*9370*/  FFMA.FTZ R10, R106, R13.reuse, -R113.reuse ;  /* 0x0000000d6a0a7223 */ /* 0x180fe20000010871 */
[-C--:B------:R-:W-:Y:S01]  /*9380*/  FMUL.FTZ R0, R0, R13.reuse ;  /* 0x0000000d00007220 */ /* 0x080fe20000410000 */
[----:B------:R-:W-:Y:S01]  /*9390*/  MUFU.EX2 R91, R2 ;  /* 0x00000002005b7308 */ /* 0x000fe20000000800 */
[-CC-:B------:R-:W-:Y:S01]  /*93a0*/  FFMA.FTZ R106, R108, R13.reuse, -R113.reuse ;  /* 0x0000000d6c6a7223 */ /* 0x180fe20000010871 */
[-CC-:B------:R-:W-:Y:S01]  /*93b0*/  FFMA.FTZ R162, R164, R13.reuse, -R113.reuse ;  /* 0x0000000da4a27223 */ /* 0x180fe20000010871 */
[-CC-:B------:R-:W-:Y:S01]  /*93c0*/  FFMA.FTZ R108, R112, R13.reuse, -R113.reuse ;  /* 0x0000000d706c7223 */ /* 0x180fe20000010871 */
[-CC-:B------:R-:W-:Y:S01]  /*93d0*/  FFMA.FTZ R103, R116, R13.reuse, -R113.reuse ;  /* 0x0000000d74677223 */ /* 0x180fe20000010871 */
[-CC-:B------:R-:W-:Y:S01]  /*93e0*/  FFMA.FTZ R105, R120, R13.reuse, -R113.reuse ;  /* 0x0000000d78697223 */ /* 0x180fe20000010871 */
[-CC-:B------:R-:W-:Y:S01]  /*93f0*/  FFMA.FTZ R156, R156, R13.reuse, -R113.reuse ;  /* 0x0000000d9c9c7223 */ /* 0x180fe20000010871 */
[-CC-:B------:R-:W-:Y:S01]  /*9400*/  FFMA.FTZ R166, R166, R13.reuse, -R113.reuse ;  /* 0x0000000da6a67223 */ /* 0x180fe20000010871 */
[----:B------:R-:W-:Y:S01]  /*9410*/  MUFU.EX2 R0, R0 ;  /* 0x0000000000007308 */ /* 0x000fe20000000800 */
[-CC-:B------:R-:W-:Y:S01]  /*9420*/  FFMA.FTZ R170, R170, R13.reuse, -R113.reuse ;  /* 0x0000000daaaa7223 */ /* 0x180fe20000010871 */
[-CC-:B------:R-:W-:Y:S01]  /*9430*/  FFMA.FTZ R164, R172, R13.reuse, -R113.reuse ;  /* 0x0000000daca47223 */ /* 0x180fe20000010871 */
[-CC-:B------:R-:W-:Y:S01]  /*9440*/  FFMA.FTZ R112, R154, R13.reuse, -R113.reuse ;  /* 0x0000000d9a707223 */ /* 0x180fe20000010871 */
[-CC-:B------:R-:W-:Y:S01]  /*9450*/  FFMA.FTZ R116, R174, R13.reuse, -R113.reuse ;  /* 0x0000000dae747223 */ /* 0x180fe20000010871 */
[-CC-:B------:R-:W-:Y:S01]  /*9460*/  FFMA.FTZ R109, R128, R13.reuse, -R113.reuse ;  /* 0x0000000d806d7223 */ /* 0x180fe20000010871 */
[-CC-:B------:R-:W-:Y:S01]  /*9470*/  FFMA.FTZ R120, R176, R13.reuse, -R113.reuse ;  /* 0x0000000db0787223 */ /* 0x180fe20000010871 */
[----:B------:R-:W-:Y:S01]  /*9480*/  FFMA.FTZ R132, R132, R13, -R113 ;  /* 0x0000000d84847223 */ /* 0x000fe20000010871 */
[----:B------:R-:W0:Y:S01]  /*9490*/  MUFU.EX2 R89, R89 ;  /* 0x0000005900597308 */ /* 0x000e220000000800 */
[----:B------:R-:W-:-:S02]  /*94a0*/  WARPGROUP.DEPBAR.LE gsb0, 0x0 ;  /* 0x00008000000079c5 */ /* 0x000fc40000010000 */
[----:B------:R-:W-:Y:S01]  /*94b0*/  WARPGROUP.ARRIVE ;  /* 0x00000000000079c5 */ /* 0x000fe20000000000 */
[----:B------:R-:W-:Y:S01]  /*94c0*/  FMUL.FTZ R148, R119, UR5 ;  /* 0x0000000577947c20 */ /* 0x000fe20008410000 */
[----:B------:R-:W-:-:S03]  /*94d0*/  FMUL.FTZ R150, R123, UR5 ;  /* 0x000000057b967c20 */ /* 0x000fc60008410000 */
[----:B------:R-:W-:Y:S01]  /*94e0*/  MUFU.EX2 R160, R160 ;  /* 0x000000a000a07308 */ /* 0x000fe20000000800 */
[----:B------:R-:W-:Y:S01]  /*94f0*/  HGMMA.64x128x16.F32 R24, R144, gdesc[UR12].tnspB, R24, gsb0 ;  /* 0x41e0000c90187df0 */ /* 0x000fe20008000818 */
[----:B------:R-:W-:Y:S01]  /*9500*/  UMOV UR14, UR10 ;  /* 0x0000000a000e7c82 */ /* 0x000fe20008000000 */
[----:B------:R-:W-:Y:S01]  /*9510*/  UMOV UR15, 0x40000040 ;  /* 0x40000040000f7882 */ /* 0x000fe20000000000 */
[----:B0-----:R-:W-:-:S04]  /*9520*/  FFMA.FTZ R7, R0, R7, R89 ;  /* 0x0000000700077223 */ /* 0x001fc80000010059 */
[----:B------:R-:W0:Y:S08]  /*9530*/  MUFU.TANH R148, R148 ;  /* 0x0000009400947308 */ /* 0x000e300000002400 */
[----:B------:R-:W1:Y:S08]  /*9540*/  MUFU.TANH R150, R150 ;  /* 0x0000009600967308 */ /* 0x000e700000002400 */
[----:B------:R-:W-:Y:S01]  /*9550*/  MUFU.EX2 R162, R162 ;  /* 0x000000a200a27308 */ /* 0x000fe20000000800 */
[----:B0-----:R-:W-:-:S04]  /*9560*/  FMNMX.FTZ R97, R148, R97, !PT ;  /* 0x0000006194617209 */ /* 0x001fc80007810000 */
[----:B------:R-:W-:-:S03]  /*9570*/  FMNMX.FTZ R99, R122, R97, !PT ;  /* 0x000000617a637209 */ /* 0x000fc60007810000 */
[----:B------:R0:W-:Y:S01]  /*9580*/  MUFU.EX2 R93, R156 ;  /* 0x0000009c005d7308 */ /* 0x0001e20000000800 */
[----:B-1----:R-:W-:-:S04]  /*9590*/  FMNMX.FTZ R99, R150, R99, !PT ;  /* 0x0000006396637209 */ /* 0x002fc80007810000 */
[----:B------:R-:W-:-:S03]  /*95a0*/  FMNMX.FTZ R99, R126, R99, !PT ;  /* 0x000000637e637209 */ /* 0x000fc60007810000 */
[----:B------:R-:W-:Y:S01]  /*95b0*/  MUFU.EX2 R95, R166 ;  /* 0x000000a6005f7308 */ /* 0x000fe20000000800 */
[----:B------:R-:W-:Y:S02]  /*95c0*/  FMNMX.FTZ R99, R184, R99, !PT ;  /* 0x00000063b8637209 */ /* 0x000fe40007810000 */
[----:B0-----:R-:W-:Y:S02]  /*95d0*/  F2FP.F16.F32.PACK_AB R156, R160, R89 ;  /* 0x00000059a09c723e */ /* 0x001fe400000000ff */
[----:B------:R-:W-:-:S03]  /*95e0*/  FMNMX.FTZ R101, R130, R99, !PT ;  /* 0x0000006382657209 */ /* 0x000fc60007810000 */
[----:B------:R0:W-:Y:S01]  /*95f0*/  MUFU.EX2 R99, R10 ;  /* 0x0000000a00637308 */ /* 0x0001e20000000800 */
[----:B------:R-:W-:-:S04]  /*9600*/  FMNMX.FTZ R101, R186, R101, !PT ;  /* 0x00000065ba657209 */ /* 0x000fc80007810000 */
[----:B------:R-:W-:-:S03]  /*9610*/  FMNMX.FTZ R101, R134, R101, !PT ;  /* 0x0000006586657209 */ /* 0x000fc60007810000 */
[----:B------:R-:W-:Y:S01]  /*9620*/  MUFU.EX2 R97, R170 ;  /* 0x000000aa00617308 */ /* 0x000fe20000000800 */
[----:B------:R-:W-:Y:S01]  /*9630*/  FMNMX.FTZ R2, R188, R101, !PT ;  /* 0x00000065bc027209 */ /* 0x000fe20007810000 */
[-CC-:B------:R-:W-:Y:S01]  /*9640*/  FFMA.FTZ R101, R110, R13.reuse, -R113.reuse ;  /* 0x0000000d6e657223 */ /* 0x180fe20000010871 */
[----:B------:R-:W-:-:S03]  /*9650*/  FFMA.FTZ R110, R152, R13, -R113 ;  /* 0x0000000d986e7223 */ /* 0x000fc60000010871 */
[----:B------:R-:W0:Y:S02]  /*9660*/  SHFL.BFLY PT, R107, R2, 0x2, 0x1f ;  /* 0x0c401f00026b7f89 */ /* 0x000e2400000e0000 */
[----:B------:R-:W-:Y:S08]  /*9670*/  MUFU.EX2 R164, R164 ;  /* 0x000000a400a47308 */ /* 0x000ff00000000800 */
[----:B------:R-:W-:Y:S08]  /*9680*/  MUFU.EX2 R106, R106 ;  /* 0x0000006a006a7308 */ /* 0x000ff00000000800 */
[----:B------:R-:W-:Y:S01]  /*9690*/  MUFU.EX2 R101, R101 ;  /* 0x0000006500657308 */ /* 0x000fe20000000800 */
[----:B0-----:R-:W-:Y:S01]  /*96a0*/  FMNMX.FTZ R10, R2, R107, !PT ;  /* 0x0000006b020a7209 */ /* 0x001fe20007810000 */
[-CC-:B------:R-:W-:Y:S01]  /*96b0*/  FFMA.FTZ R107, R124, R13.reuse, -R113.reuse ;  /* 0x0000000d7c6b7223 */ /* 0x180fe20000010871 */
[----:B------:R-:W-:-:S05]  /*96c0*/  FFMA.FTZ R124, R178, R13, -R113 ;  /* 0x0000000db27c7223 */ /* 0x000fca0000010871 */
[----:B------:R-:W-:Y:S01]  /*96d0*/  MUFU.EX2 R108, R108 ;  /* 0x0000006c006c7308 */ /* 0x000fe20000000800 */
[----:B------:R-:W0:Y:S07]  /*96e0*/  SHFL.BFLY PT, R111, R10, 0x1, 0x1f ;  /* 0x0c201f000a6f7f89 */ /* 0x000e2e00000e0000 */
[----:B------:R-:W-:Y:S08]  /*96f0*/  MUFU.EX2 R103, R103 ;  /* 0x0000006700677308 */ /* 0x000ff00000000800 */
[----:B------:R-:W-:Y:S08]  /*9700*/  MUFU.EX2 R110, R110 ;  /* 0x0000006e006e7308 */ /* 0x000ff00000000800 */
[----:B------:R-:W-:Y:S01]  /*9710*/  MUFU.EX2 R105, R105 ;  /* 0x0000006900697308 */ /* 0x000fe20000000800 */
[----:B0-----:R-:W-:-:S05]  /*9720*/  FMNMX.FTZ R10, R10, R111, !PT ;  /* 0x0000006f0a0a7209 */ /* 0x001fca0007810000 */
[C---:B------:R-:W-:Y:S01]  /*9730*/  FADD.FTZ R2, -R10.reuse, R21 ;  /* 0x000000150a027221 */ /* 0x040fe20000010100 */
[-C--:B------:R-:W-:Y:S01]  /*9740*/  FMUL.FTZ R21, R10, R13.reuse ;  /* 0x0000000d0a157220 */ /* 0x080fe20000410000 */
[----:B------:R-:W-:Y:S02]  /*9750*/  MUFU.EX2 R112, R112 ;  /* 0x0000007000707308 */ /* 0x000fe40000000800 */
[-C--:B------:R-:W-:Y:S01]  /*9760*/  FMUL.FTZ R2, R2, R13.reuse ;  /* 0x0000000d02027220 */ /* 0x080fe20000410000 */
        /* <DEDUP_REMOVED lines=19> */
[----:B------:R-:W-:Y:S01]  /*98a0*/  FFMA.FTZ R150, R150, R13, -R21 ;  /* 0x0000000d96967223 */ /* 0x000fe20000010815 */
[----:B------:R-:W-:-:S02]  /*98b0*/  WARPGROUP.DEPBAR.LE gsb0, 0x0 ;  /* 0x00008000000079c5 */ /* 0x000fc40000010000 */
[----:B------:R-:W-:Y:S01]  /*98c0*/  WARPGROUP.ARRIVE ;  /* 0x00000000000079c5 */ /* 0x000fe20000000000 */
[-CC-:B------:R-:W-:Y:S01]  /*98d0*/  FFMA.FTZ R144, R158, R13.reuse, -R113.reuse ;  /* 0x0000000d9e907223 */ /* 0x180fe20000010871 */
[-C--:B------:R-:W-:Y:S01]  /*98e0*/  FFMA.FTZ R146, R168, R13.reuse, -R113 ;  /* 0x0000000da8927223 */ /* 0x080fe20000010871 */
[----:B------:R-:W-:Y:S01]  /*98f0*/  MUFU.EX2 R159, R88 ;  /* 0x00000058009f7308 */ /* 0x000fe20000000800 */
[----:B0-----:R-:W-:Y:S02]  /*9900*/  IMAD.U32 R20, RZ, RZ, UR56 ;  /* 0x00000038ff147e24 */ /* 0x001fe4000f8e00ff */
[-CC-:B------:R-:W-:Y:S01]  /*9910*/  FFMA.FTZ R126, R126, R13.reuse, -R21.reuse ;  /* 0x0000000d7e7e7223 */ /* 0x180fe20000010815 */
[----:B------:R-:W-:Y:S01]  /*9920*/  HGMMA.64x128x16.F32 R24, R140, gdesc[UR12].tnspB, R24, gsb0 ;  /* 0x41e0000c8c187df0 */ /* 0x000fe20008000818 */
[-C--:B------:R-:W-:Y:S01]  /*9930*/  FFMA.FTZ R184, R184, R13.reuse, -R21 ;  /* 0x0000000db8b87223 */ /* 0x080fe20000010815 */
[----:B------:R-:W-:Y:S02]  /*9940*/  @!P1 VIADD R20, R20, 0x2a840 ;  /* 0x0002a84014149836 */ /* 0x000fe40000000000 */
[----:B-1----:R-:W-:Y:S01]  /*9950*/  FFMA.FTZ R6, R2, R6, R157 ;  /* 0x0000000602067223 */ /* 0x002fe2000001009d */
[-CC-:B------:R-:W-:Y:S01]  /*9960*/  FFMA.FTZ R130, R130, R13.reuse, -R21.reuse ;  /* 0x0000000d82827223 */ /* 0x180fe20000010815 */
[----:B------:R0:W1:Y:S01]  /*9970*/  MUFU.EX2 R113, R22 ;  /* 0x0000001600717308 */ /* 0x0000620000000800 */
[-CC-:B------:R-:W-:Y:S01]  /*9980*/  FFMA.FTZ R186, R186, R13.reuse, -R21.reuse ;  /* 0x0000000dbaba7223 */ /* 0x180fe20000010815 */
[----:B------:R-:W-:Y:S01]  /*9990*/  @!P1 PRMT R20, RZ, 0x654, R20 ;  /* 0x00000654ff149816 */ /* 0x000fe20000000014 */
[-CC-:B------:R-:W-:Y:S01]  /*99a0*/  FFMA.FTZ R134, R134, R13.reuse, -R21.reuse ;  /* 0x0000000d86867223 */ /* 0x180fe20000010815 */
[----:B------:R-:W-:Y:S01]  /*99b0*/  FFMA.FTZ R21, R188, R13, -R21 ;  /* 0x0000000dbc157223 */ /* 0x000fe20000010815 */
[----:B------:R-:W-:-:S03]  /*99c0*/  F2FP.F16.F32.PACK_AB R158, R162, R91 ;  /* 0x0000005ba29e723e */ /* 0x000fc600000000ff */
[----:B------:R-:W2:Y:S01]  /*99d0*/  MUFU.EX2 R90, R90 ;  /* 0x0000005a005a7308 */ /* 0x000ea20000000800 */
[----:B0-----:R-:W-:-:S04]  /*99e0*/  IMAD.U32 R22, RZ, RZ, UR11 ;  /* 0x0000000bff167e24 */ /* 0x001fc8000f8e00ff */
[----:B------:R-:W-:-:S03]  /*99f0*/  @!P1 VIADD R22, R22, 0x2a860 ;  /* 0x0002a86016169836 */ /* 0x000fc60000000000 */
[----:B------:R-:W0:Y:S01]  /*9a00*/  MUFU.EX2 R153, R92 ;  /* 0x0000005c00997308 */ /* 0x000e220000000800 */
[C---:B-1----:R-:W-:Y:S01]  /*9a10*/  FADD.FTZ R6, R113.reuse, R6 ;  /* 0x0000000671067221 */ /* 0x042fe20000010000 */
[----:B------:R-:W-:Y:S02]  /*9a20*/  @!P1 PRMT R22, RZ, 0x654, R22 ;  /* 0x00000654ff169816 */ /* 0x000fe40000000016 */
[----:B------:R-:W-:Y:S01]  /*9a30*/  F2FP.F16.F32.PACK_AB R157, R113, R157 ;  /* 0x0000009d719d723e */ /* 0x000fe200000000ff */
[----:B------:R-:W-:-:S03]  /*9a40*/  FADD.FTZ R6, R159, R6 ;  /* 0x000000069f067221 */ /* 0x000fc60000010000 */
        /* <DEDUP_REMOVED lines=9> */
[----:B--2---:R-:W-:-:S07]  /*9ae0*/  F2FP.F16.F32.PACK_AB R152, R144, R93 ;  /* 0x0000005d9098723e */ /* 0x004fce00000000ff */
        /* <DEDUP_REMOVED lines=19> */
[----:B------:R1:W-:Y:S01]  /*9c20*/  MUFU.EX2 R88, R150 ;  /* 0x0000009600587308 */ /* 0x0003e20000000800 */
[C---:B--2---:R-:W-:Y:S01]  /*9c30*/  FADD.FTZ R6, R182.reuse, R6 ;  /* 0x00000006b6067221 */ /* 0x044fe20000010000 */
[----:B------:R-:W-:-:S06]  /*9c40*/  F2FP.F16.F32.PACK_AB R145, R182, R145 ;  /* 0x00000091b691723e */ /* 0x000fcc00000000ff */
[----:B------:R-:W-:Y:S01]  /*9c50*/  MUFU.EX2 R107, R107 ;  /* 0x0000006b006b7308 */ /* 0x000fe20000000800 */
[----:B0-----:R-:W-:Y:S01]  /*9c60*/  FADD.FTZ R6, R147, R6 ;  /* 0x0000000693067221 */ /* 0x001fe20000010000 */
[----:B-1----:R-:W-:-:S06]  /*9c70*/  F2FP.F16.F32.PACK_AB R150, R106, R99 ;  /* 0x000000636a96723e */ /* 0x002fcc00000000ff */
[----:B------:R-:W-:Y:S01]  /*9c80*/  MUFU.EX2 R184, R184 ;  /* 0x000000b800b87308 */ /* 0x000fe20000000800 */
[----:B------:R-:W-:Y:S02]  /*9c90*/  WARPGROUP.DEPBAR.LE gsb0, 0x0 ;  /* 0x00008000000079c5 */ /* 0x000fe40000010000 */
[----:B------:R-:W-:Y:S01]  /*9ca0*/  WARPGROUP.ARRIVE ;  /* 0x00000000000079c5 */ /* 0x000fe20000000000 */
[----:B------:R-:W-:-:S04]  /*9cb0*/  F2FP.F16.F32.PACK_AB R140, R112, R105 ;  /* 0x00000069708c723e */ /* 0x000fc800000000ff */
[----:B------:R-:W-:Y:S01]  /*9cc0*/  MUFU.EX2 R141, R122 ;  /* 0x0000007a008d7308 */ /* 0x000fe20000000800 */
[----:B------:R-:W-:Y:S01]  /*9cd0*/  HGMMA.64x128x16.F32 R24, R136, gdesc[UR4].tnspB, R24, gsb0 ;  /* 0x41e0000488187df0 */ /* 0x000fe20008000818 */
[----:B------:R-:W-:-:S06]  /*9ce0*/  UMOV UR7, UR4 ;  /* 0x0000000400077c82 */ /* 0x000fcc0008000000 */
[----:B------:R-:W-:Y:S08]  /*9cf0*/  MUFU.EX2 R143, R126 ;  /* 0x0000007e008f7308 */ /* 0x000ff00000000800 */
[----:B------:R-:W0:Y:S08]  /*9d00*/  MUFU.EX2 R116, R116 ;  /* 0x0000007400747308 */ /* 0x000e300000000800 */
[----:B------:R-:W-:Y:S08]  /*9d10*/  MUFU.EX2 R109, R109 ;  /* 0x0000006d006d7308 */ /* 0x000ff00000000800 */
[----:B------:R-:W-:Y:S01]  /*9d20*/  MUFU.EX2 R186, R186 ;  /* 0x000000ba00ba7308 */ /* 0x000fe20000000800 */
[----:B0-----:R-:W-:-:S07]  /*9d30*/  F2FP.F16.F32.PACK_AB R142, R116, R107 ;  /* 0x0000006b748e723e */ /* 0x001fce00000000ff */
[----:B------:R-:W0:Y:S08]  /*9d40*/  MUFU.EX2 R120, R120 ;  /* 0x0000007800787308 */ /* 0x000e300000000800 */
[----:B------:R-:W-:Y:S08]  /*9d50*/  MUFU.EX2 R111, R132 ;  /* 0x00000084006f7308 */ /* 0x000ff00000000800 */
[----:B------:R-:W-:Y:S08]  /*9d60*/  MUFU.EX2 R21, R21 ;  /* 0x0000001500157308 */ /* 0x000ff00000000800 */
[----:B------:R-:W1:Y:S01]  /*9d70*/  MUFU.EX2 R124, R124 ;  /* 0x0000007c007c7308 */ /* 0x000e620000000800 */
[----:B------:R-:W-:-:S02]  /*9d80*/  WARPGROUP.DEPBAR.LE gsb0, 0x0 ;  /* 0x00008000000079c5 */ /* 0x000fc40000010000 */
[----:B------:R2:W-:Y:S05]  /*9d90*/  @!P1 SYNCS.ARRIVE.TRANS64.RED.A1T0 RZ, [R20+URZ], RZ ;  /* 0x000000ff14ff99a7 */ /* 0x0005ea000810043f */
[----:B------:R-:W-:Y:S01]  /*9da0*/  MUFU.EX2 R137, R130 ;  /* 0x0000008200897308 */ /* 0x000fe20000000800 */
[----:B0-----:R-:W-:Y:S02]  /*9db0*/  F2FP.F16.F32.PACK_AB R136, R120, R109 ;  /* 0x0000006d7888723e */ /* 0x001fe400000000ff */
[----:B-1----:R-:W-:Y:S01]  /*9dc0*/  F2FP.F16.F32.PACK_AB R138, R124, R111 ;  /* 0x0000006f7c8a723e */ /* 0x002fe200000000ff */
[----:B--2---:R-:W-:Y:S01]  /*9dd0*/  FADD.FTZ R20, R160, R7 ;  /* 0x00000007a0147221 */ /* 0x004fe20000010000 */
[----:B------:R0:W-:Y:S03]  /*9de0*/  @!P1 SYNCS.ARRIVE.TRANS64.RED.A1T0 RZ, [R22+URZ], RZ ;  /* 0x000000ff16ff99a7 */ /* 0x0001e6000810043f */
[----:B------:R-:W-:Y:S01]  /*9df0*/  MUFU.EX2 R139, R134 ;  /* 0x00000086008b7308 */ /* 0x000fe20000000800 */
[----:B------:R-:W-:-:S02]  /*9e00*/  IMAD.MOV.U32 R160, RZ, RZ, R11 ;  /* 0x000000ffffa07224 */ /* 0x000fc400078e000b */
[----:B------:R-:W-:-:S04]  /*9e10*/  FADD.FTZ R7, R91, R20 ;  /* 0x000000145b077221 */ /* 0x000fc80000010000 */
[----:B------:R-:W-:Y:S01]  /*9e20*/  FADD.FTZ R20, R162, R7 ;  /* 0x00000007a2147221 */ /* 0x000fe20000010000 */
[----:B0-----:R0:W1:Y:S03]  /*9e30*/  MUFU.EX2 R22, R148 ;  /* 0x0000009400167308 */ /* 0x0010660000000800 */
[----:B------:R-:W-:-:S04]  /*9e40*/  FADD.FTZ R7, R93, R20 ;  /* 0x000000145d077221 */ /* 0x000fc80000010000 */
[----:B------:R-:W-:Y:S01]  /*9e50*/  FADD.FTZ R20, R144, R7 ;  /* 0x0000000790147221 */ /* 0x000fe20000010000 */
[----:B------:R-:W-:Y:S02]  /*9e60*/  F2FP.F16.F32.PACK_AB R144, R108, R101 ;  /* 0x000000656c90723e */ /* 0x000fe400000000ff */
[----:B0-----:R-:W-:Y:S01]  /*9e70*/  F2FP.F16.F32.PACK_AB R148, R164, R97 ;  /* 0x00000061a494723e */ /* 0x001fe200000000ff */
[----:B------:R-:W-:-:S04]  /*9e80*/  FADD.FTZ R7, R95, R20 ;  /* 0x000000145f077221 */ /* 0x000fc80000010000 */
[----:B------:R-:W-:Y:S01]  /*9e90*/  FADD.FTZ R20, R146, R7 ;  /* 0x0000000792147221 */ /* 0x000fe20000010000 */
[----:B------:R-:W-:Y:S01]  /*9ea0*/  F2FP.F16.F32.PACK_AB R146, R110, R103 ;  /* 0x000000676e92723e */ /* 0x000fe200000000ff */
[C---:B-1----:R-:W-:Y:S02]  /*9eb0*/  FADD.FTZ R6, R22.reuse, R6 ;  /* 0x0000000616067221 */ /* 0x042fe40000010000 */
[----:B------:R-:W-:Y:S01]  /*9ec0*/  FADD.FTZ R7, R97, R20 ;  /* 0x0000001461077221 */ /* 0x000fe20000010000 */
[----:B------:R-:W-:Y:S01]  /*9ed0*/  F2FP.F16.F32.PACK_AB R147, R22, R147 ;  /* 0x000000931693723e */ /* 0x000fe200000000ff */
[----:B------:R-:W-:Y:S02]  /*9ee0*/  FADD.FTZ R6, R141, R6 ;  /* 0x000000068d067221 */ /* 0x000fe40000010000 */
[----:B------:R-:W-:Y:S01]  /*9ef0*/  FADD.FTZ R20, R164, R7 ;  /* 0x00000007a4147221 */ /* 0x000fe20000010000 */
[C---:B------:R-:W-:Y:S01]  /*9f00*/  F2FP.F16.F32.PACK_AB R141, R88.reuse, R141 ;  /* 0x0000008d588d723e */ /* 0x040fe200000000ff */
[----:B------:R-:W-:-:S02]  /*9f10*/  FADD.FTZ R6, R88, R6 ;  /* 0x0000000658067221 */ /* 0x000fc40000010000 */
[----:B------:R-:W-:Y:S02]  /*9f20*/  FADD.FTZ R7, R99, R20 ;  /* 0x0000001463077221 */ /* 0x000fe40000010000 */
[----:B------:R-:W-:Y:S02]  /*9f30*/  FADD.FTZ R6, R143, R6 ;  /* 0x000000068f067221 */ /* 0x000fe40000010000 */
[----:B------:R-:W-:Y:S01]  /*9f40*/  FADD.FTZ R20, R106, R7 ;  /* 0x000000076a147221 */ /* 0x000fe20000010000 */
[C---:B------:R-:W-:Y:S01]  /*9f50*/  F2FP.F16.F32.PACK_AB R143, R184.reuse, R143 ;  /* 0x0000008fb88f723e */ /* 0x040fe200000000ff */
[----:B------:R-:W-:Y:S02]  /*9f60*/  FADD.FTZ R6, R184, R6 ;  /* 0x00000006b8067221 */ /* 0x000fe40000010000 */
[----:B------:R-:W-:Y:S02]  /*9f70*/  FADD.FTZ R7, R101, R20 ;  /* 0x0000001465077221 */ /* 0x000fe40000010000 */
[----:B------:R-:W-:-:S02]  /*9f80*/  FADD.FTZ R6, R137, R6 ;  /* 0x0000000689067221 */ /* 0x000fc40000010000 */
[----:B------:R-:W-:Y:S01]  /*9f90*/  FADD.FTZ R20, R108, R7 ;  /* 0x000000076c147221 */ /* 0x000fe20000010000 */
[C---:B------:R-:W-:Y:S01]  /*9fa0*/  F2FP.F16.F32.PACK_AB R137, R186.reuse, R137 ;  /* 0x00000089ba89723e */ /* 0x040fe200000000ff */
[----:B------:R-:W-:Y:S02]  /*9fb0*/  FADD.FTZ R6, R186, R6 ;  /* 0x00000006ba067221 */ /* 0x000fe40000010000 */
[----:B------:R-:W-:Y:S02]  /*9fc0*/  FADD.FTZ R7, R103, R20 ;  /* 0x0000001467077221 */ /* 0x000fe40000010000 */
[----:B------:R-:W-:Y:S02]  /*9fd0*/  FADD.FTZ R6, R139, R6 ;  /* 0x000000068b067221 */ /* 0x000fe40000010000 */
[----:B------:R-:W-:Y:S01]  /*9fe0*/  FADD.FTZ R20, R110, R7 ;  /* 0x000000076e147221 */ /* 0x000fe20000010000 */
[C---:B------:R-:W-:Y:S01]  /*9ff0*/  F2FP.F16.F32.PACK_AB R139, R21.reuse, R139 ;  /* 0x0000008b158b723e */ /* 0x040fe200000000ff */
[----:B------:R-:W-:-:S02]  /*a000*/  FADD.FTZ R6, R21, R6 ;  /* 0x0000000615067221 */ /* 0x000fc40000010000 */
[----:B------:R-:W-:Y:S01]  /*a010*/  FADD.FTZ R7, R105, R20 ;  /* 0x0000001469077221 */ /* 0x000fe20000010000 */
[----:B------:R-:W-:-:S03]  /*a020*/  IMAD.MOV.U32 R21, RZ, RZ, R10 ;  /* 0x000000ffff157224 */ /* 0x000fc600078e000a */
[----:B------:R-:W-:-:S04]  /*a030*/  FADD.FTZ R20, R112, R7 ;  /* 0x0000000770147221 */ /* 0x000fc80000010000 */
[----:B------:R-:W-:-:S04]  /*a040*/  FADD.FTZ R7, R107, R20 ;  /* 0x000000146b077221 */ /* 0x000fc80000010000 */
[----:B------:R-:W-:-:S04]  /*a050*/  FADD.FTZ R20, R116, R7 ;  /* 0x0000000774147221 */ /* 0x000fc80000010000 */
[----:B------:R-:W-:-:S04]  /*a060*/  FADD.FTZ R7, R109, R20 ;  /* 0x000000146d077221 */ /* 0x000fc80000010000 */
[----:B------:R-:W-:-:S04]  /*a070*/  FADD.FTZ R20, R120, R7 ;  /* 0x0000000778147221 */ /* 0x000fc80000010000 */
[----:B------:R-:W-:Y:S01]  /*a080*/  FADD.FTZ R7, R111, R20 ;  /* 0x000000146f077221 */ /* 0x000fe20000010000 */
[----:B------:R-:W-:-:S03]  /*a090*/  IMAD.MOV.U32 R20, RZ, RZ, R3 ;  /* 0x000000ffff147224 */ /* 0x000fc600078e0003 */
[----:B------:R-:W-:Y:S01]  /*a0a0*/  FADD.FTZ R7, R124, R7 ;  /* 0x000000077c077221 */ /* 0x000fe20000010000 */
[----:B------:R-:W-:Y:S06]  /*a0b0*/  @P2 BRA `(.L_x_962) ;  /* 0xffffffdc00a82947 */ /* 0x000fec000383ffff */
.L_x_953:
[----:B------:R-:W-:-:S13]  /*a0c0*/  ISETP.GE.AND P2, PT, R12, R17, PT ;  /* 0x000000110c00720c */ /* 0x000fda0003f46270 */
[----:B------:R-:W-:Y:S05]  /*a0d0*/  @!P2 BRA `(.L_x_963) ;  /* 0x0000003000e4a947 */ /* 0x000fea0003800000 */
[----:B------:R-:W-:Y:S01]  /*a0e0*/  IMAD.MOV.U32 R15, RZ, RZ, R10 ;  /* 0x000000ffff0f7224 */ /* 0x000fe200078e000a */
[----:B------:R-:W-:Y:S01]  /*a0f0*/  UMOV UR7, UR4 ;  /* 0x0000000400077c82 */ /* 0x000fe20008000000 */
[----:B------:R-:W-:Y:S01]  /*a100*/  IMAD.MOV.U32 R20, RZ, RZ, R11 ;  /* 0x000000ffff147224 */ /* 0x000fe200078e000b */
[----:B------:R-:W-:Y:S01]  /*a110*/  ULDC UR59, c[0x0][0x9e4] ;  /* 0x00027900003b7ab9 */ /* 0x000fe20000000800 */
[----:B------:R-:W-:Y:S01]  /*a120*/  IMAD.MOV.U32 R21, RZ, RZ, R3 ;  /* 0x000000ffff157224 */ /* 0x000fe200078e0003 */
[----:B------:R-:W-:Y:S01]  /*a130*/  ULDC UR60, c[0x0][0x288] ;  /* 0x0000a200003c7ab9 */ /* 0x000fe20000000800 */
[----:B------:R-:W-:-:S05]  /*a140*/  ULDC UR5, c[0x0][0x9d8] ;  /* 0x0002760000057ab9 */ /* 0x000fca0000000800 */
.L_x_980:
[----:B------:R-:W-:-:S04]  /*a150*/  UIADD3 UR4, UR7, 0x1, URZ ;  /* 0x0000000107047890 */ /* 0x000fc8000fffe03f */
[----:B------:R-:W-:-:S04]  /*a160*/  UISETP.NE.AND UP0, UPT, UR4, 0x2, UPT ;  /* 0x000000020400788c */ /* 0x000fc8000bf05270 */
[----:B------:R-:W-:Y:S02]  /*a170*/  USEL UR6, URZ, 0x1, UP0 ;  /* 0x000000013f067887 */ /* 0x000fe40008000000 */
[----:B------:R-:W-:-:S04]  /*a180*/  USEL UR4, UR4, URZ, UP0 ;  /* 0x0000003f04047287 */ /* 0x000fc80008000000 */
[----:B------:R-:W-:Y:S01]  /*a190*/  LOP3.LUT R3, R21, UR6, RZ, 0x3c, !PT ;  /* 0x0000000615037c12 */ /* 0x000fe2000f8e3cff */
[----:B------:R-:W-:Y:S07]  /*a1a0*/  @!P0 BRA `(.L_x_964) ;  /* 0x0000000000048947 */ /* 0x000fee0003800000 */
[----:B------:R-:W-:Y:S01]  /*a1b0*/  BPT.TRAP 0x1 ;  /* 0x000000040000795c */ /* 0x000fe20000300000 */
.L_x_964:
[----:B------:R-:W-:Y:S01]  /*a1c0*/  ULEA UR56, UR4, UR57, 0x3 ;  /* 0x0000003904387291 */ /* 0x000fe2000f8e183f */
[----:B------:R-:W-:-:S08]  /*a1d0*/  SHF.L.U32 R10, R3, 0x1f, RZ ;  /* 0x0000001f030a7819 */ /* 0x000fd000000006ff */
[----:B------:R0:W1:Y:S01]  /*a1e0*/  SYNCS.PHASECHK.TRANS64.TRYWAIT P2, [UR56+0x2a830], R10 ;  /* 0x02a8300aff0075a7 */ /* 0x0000620008040178 */
[----:B------:R-:W-:Y:S05]  /*a1f0*/  @!P0 BRA `(.L_x_965) ;  /* 0x0000000000048947 */ /* 0x000fea0003800000 */
[----:B------:R-:W-:Y:S01]  /*a200*/  BPT.TRAP 0x1 ;  /* 0x000000040000795c */ /* 0x000fe20000300000 */
.L_x_965:
[----:B-1----:R-:W-:Y:S05]  /*a210*/  @P2 BRA `(.L_x_966) ;  /* 0x0000000000082947 */ /* 0x002fea0003800000 */
[----:B------:R-:W1:Y:S02]  /*a220*/  SYNCS.PHASECHK.TRANS64.TRYWAIT P2, [UR56+0x2a830], R10 ;  /* 0x02a8300aff0075a7 */ /* 0x000e640008040178 */
[----:B-1----:R-:W-:Y:S05]  /*a230*/  @!P2 BRA `(.L_x_967) ;  /* 0x0000009c0028a947 */ /* 0x002fea0003800000 */
.L_x_966:
        /* <DEDUP_REMOVED lines=129> */
.L_x_968:
[----:B------:R-:W-:Y:S01]  /*aa50*/  ULEA UR11, UR7, UR57, 0x3 ;  /* 0x00000039070b7291 */ /* 0x000fe2000f8e183f */
[----:B------:R-:W-:-:S08]  /*aa60*/  SHF.L.U32 R0, R21, 0x1f, RZ ;  /* 0x0000001f15007819 */ /* 0x000fd000000006ff */
[----:B------:R2:W3:Y:S01]  /*aa70*/  SYNCS.PHASECHK.TRANS64.TRYWAIT P2, [UR11+0x2a850], R0 ;  /* 0x02a85000ff0075a7 */ /* 0x0004e2000804014b */
[----:B------:R-:W-:Y:S05]  /*aa80*/  @!P0 BRA `(.L_x_969) ;  /* 0x0000000000048947 */ /* 0x000fea0003800000 */
[----:B------:R-:W-:Y:S01]  /*aa90*/  BPT.TRAP 0x1 ;  /* 0x000000040000795c */ /* 0x000fe20000300000 */
.L_x_969:
[----:B---3--:R-:W-:Y:S05]  /*aaa0*/  @P2 BRA `(.L_x_970) ;  /* 0x0000000000082947 */ /* 0x008fea0003800000 */
[----:B------:R-:W3:Y:S02]  /*aab0*/  SYNCS.PHASECHK.TRANS64.TRYWAIT P2, [UR11+0x2a850], R0 ;  /* 0x02a85000ff0075a7 */ /* 0x000ee4000804014b */
[----:B---3--:R-:W-:Y:S05]  /*aac0*/  @!P2 BRA `(.L_x_971) ;  /* 0x00000094001ca947 */ /* 0x008fea0003800000 */
.L_x_970:
[----:B------:R-:W-:Y:S01]  /*aad0*/  UIADD3 UR6, UR57, 0x400, URZ ;  /* 0x0000040039067890 */ /* 0x000fe2000fffe03f */
[----:B------:R-:W-:Y:S01]  /*aae0*/  WARPGROUP.ARRIVE ;  /* 0x00000000000079c5 */ /* 0x000fe20000000000 */
[----:B------:R-:W-:Y:S01]  /*aaf0*/  UMOV UR15, 0x40000040 ;  /* 0x40000040000f7882 */ /* 0x000fe20000000000 */
[----:B------:R-:W-:Y:S01]  /*ab00*/  ISETP.NE.AND P2, PT, R23, 0x1, PT ;  /* 0x000000011700780c */ /* 0x000fe20003f45270 */
[----:B------:R-:W-:Y:S01]  /*ab10*/  USHF.R.U32.HI UR6, URZ, 0x4, UR6 ;  /* 0x000000043f067899 */ /* 0x000fe20008011606 */
[----:B-12---:R-:W-:Y:S01]  /*ab20*/  FMUL.FTZ R0, R90, UR5 ;  /* 0x000000055a007c20 */ /* 0x006fe20008410000 */
        /* <DEDUP_REMOVED lines=12> */
[----:B------:R-:W4:Y:S01]  /*abf0*/  MUFU.TANH R100, R109 ;  /* 0x0000006d00647308 */ /* 0x000f220000002400 */
[----:B------:R-:W-:Y:S01]  /*ac00*/  UMOV UR7, 0x40000040 ;  /* 0x4000004000077882 */ /* 0x000fe20000000000 */
[----:B------:R-:W-:Y:S01]  /*ac10*/  UIADD3 UR10, UR6, 0x80, URZ ;  /* 0x00000080060a7890 */ /* 0x000fe2000fffe03f */
[----:B-1----:R-:W-:-:S02]  /*ac20*/  IMAD.MOV.U32 R108, RZ, RZ, R8 ;  /* 0x000000ffff6c7224 */ /* 0x002fc400078e0008 */
[----:B------:R-:W-:Y:S01]  /*ac30*/  FMUL.FTZ R2, R91, UR5 ;  /* 0x000000055b027c20 */ /* 0x000fe20008410000 */
[----:B------:R-:W-:Y:S02]  /*ac40*/  IMAD R111, R12, -0x60, RZ ;  /* 0xffffffa00c6f7824 */ /* 0x000fe400078e02ff */
[----:B0-----:R-:W-:Y:S01]  /*ac50*/  FMUL.FTZ R10, R88, UR5 ;  /* 0x00000005580a7c20 */ /* 0x001fe20008410000 */
[----:B------:R-:W-:Y:S01]  /*ac60*/  HGMMA.64x128x16.F32 R24, R156, gdesc[UR4].tnspB, R24, gsb0 ;  /* 0x41e000049c187df0 */ /* 0x000fe20008000818 */
[----:B------:R-:W-:Y:S01]  /*ac70*/  UMOV UR7, 0x40000040 ;  /* 0x4000004000077882 */ /* 0x000fe20000000000 */
[----:B------:R-:W-:Y:S01]  /*ac80*/  UMOV UR14, UR10 ;  /* 0x0000000a000e7c82 */ /* 0x000fe20008000000 */
[----:B------:R-:W-:Y:S01]  /*ac90*/  UIADD3 UR10, UR6, 0x100, URZ ;  /* 0x00000100060a7890 */ /* 0x000fe2000fffe03f */
[----:B------:R-:W-:Y:S01]  /*aca0*/  FMUL.FTZ R11, R94, UR5 ;  /* 0x000000055e0b7c20 */ /* 0x000fe20008410000 */
[----:B------:R-:W-:Y:S01]  /*acb0*/  FMUL.FTZ R13, R95, UR5 ;  /* 0x000000055f0d7c20 */ /* 0x000fe20008410000 */
[----:B------:R-:W-:Y:S01]  /*acc0*/  FMUL.FTZ R160, R97, UR5 ;  /* 0x0000000561a07c20 */ /* 0x000fe20008410000 */
        /* <DEDUP_REMOVED lines=21> */
[----:B------:R-:W-:-:S02]  /*ae20*/  VIADD R94, R111, 0x1 ;  /* 0x000000016f5e7836 */ /* 0x000fc40000000000 */
[----:B------:R-:W-:Y:S01]  /*ae30*/  FMUL.FTZ R120, R120, UR5 ;  /* 0x0000000578787c20 */ /* 0x000fe20008410000 */
[----:B------:R-:W-:Y:S01]  /*ae40*/  FMUL.FTZ R124, R124, UR5 ;  /* 0x000000057c7c7c20 */ /* 0x000fe20008410000 */
[----:B------:R-:W-:Y:S01]  /*ae50*/  FMUL.FTZ R132, R132, UR5 ;  /* 0x0000000584847c20 */ /* 0x000fe20008410000 */
[----:B------:R-:W-:Y:S01]  /*ae60*/  FMUL.FTZ R134, R134, UR5 ;  /* 0x0000000586867c20 */ /* 0x000fe20008410000 */
[----:B------:R-:W-:Y:S01]  /*ae70*/  IMAD R94, R9, -0x2, R94 ;  /* 0xfffffffe095e7824 */ /* 0x000fe200078e025e */
[----:B------:R-:W0:Y:S01]  /*ae80*/  MUFU.TANH R10, R10 ;  /* 0x0000000a000a7308 */ /* 0x000e220000002400 */
[----:B------:R-:W-:-:S03]  /*ae90*/  ULDC UR18, c[0x0][0x9e0] ;  /* 0x0002780000127ab9 */ /* 0x000fc60000000800 */
[----:B------:R-:W-:-:S04]  /*aea0*/  IADD3 R96, R94, -UR60, R19 ;  /* 0x8000003c5e607c10 */ /* 0x000fc8000fffe013 */
[----:B------:R-:W0:Y:S01]  /*aeb0*/  MUFU.TANH R0, R0 ;  /* 0x0000000000007308 */ /* 0x000e220000002400 */
[C---:B------:R-:W-:Y:S02]  /*aec0*/  VIADD R114, R96.reuse, UR18 ;  /* 0x0000001260727c36 */ /* 0x040fe40008000000 */
[----:B------:R-:W-:-:S05]  /*aed0*/  VIADD R115, R96, UR61 ;  /* 0x0000003d60737c36 */ /* 0x000fca0008000000 */
        /* <DEDUP_REMOVED lines=16> */
[----:B------:R-:W-:Y:S01]  /*afe0*/  UMOV UR14, UR10 ;  /* 0x0000000a000e7c82 */ /* 0x000fe20008000000 */
[----:B------:R-:W-:Y:S01]  /*aff0*/  UMOV UR15, 0x40000040 ;  /* 0x40000040000f7882 */ /* 0x000fe20000000000 */
[----:B------:R-:W-:-:S04]  /*b000*/  UIADD3 UR10, UR6, 0x180, URZ ;  /* 0x00000180060a7890 */ /* 0x000fc8000fffe03f */
        /* <DEDUP_REMOVED lines=15> */
[----:B------:R0:W0:Y:S08]  /*b100*/  MUFU.TANH R110, R132 ;  /* 0x00000084006e7308 */ /* 0x0000300000002400 */
[----:B------:R-:W0:Y:S01]  /*b110*/  MUFU.TANH R133, R133 ;  /* 0x0000008500857308 */ /* 0x000e220000002400 */
[----:B------:R-:W-:-:S02]  /*b120*/  WARPGROUP.DEPBAR.LE gsb0, 0x0 ;  /* 0x00008000000079c5 */ /* 0x000fc40000010000 */
[----:B------:R-:W-:Y:S01]  /*b130*/  WARPGROUP.ARRIVE ;  /* 0x00000000000079c5 */ /* 0x000fe20000000000 */
[----:B------:R-:W-:Y:S01]  /*b140*/  FMUL.FTZ R152, R130, UR5 ;  /* 0x0000000582987c20 */ /* 0x000fe20008410000 */
[----:B------:R-:W-:-:S04]  /*b150*/  FMUL.FTZ R154, R131, UR5 ;  /* 0x00000005839a7c20 */ /* 0x000fc80008410000 */
[----:B------:R-:W-:Y:S01]  /*b160*/  HGMMA.64x128x16.F32 R24, R148, gdesc[UR12].tnspB, R24, gsb0 ;  /* 0x41e0000c94187df0 */ /* 0x000fe20008000818 */
[----:B------:R-:W-:Y:S01]  /*b170*/  UMOV UR14, UR10 ;  /* 0x0000000a000e7c82 */ /* 0x000fe20008000000 */
[----:B------:R-:W-:Y:S01]  /*b180*/  UMOV UR15, 0x40000040 ;  /* 0x40000040000f7882 */ /* 0x000fe20000000000 */
[----:B------:R-:W-:Y:S01]  /*b190*/  UIADD3 UR10, UR6, 0x200, URZ ;  /* 0x00000200060a7890 */ /* 0x000fe2000fffe03f */
[----:B------:R-:W0:Y:S01]  /*b1a0*/  MUFU.TANH R152, R152 ;  /* 0x0000009800987308 */ /* 0x000e220000002400 */
[----:B------:R-:W-:-:S07]  /*b1b0*/  UIADD3 UR6, UR6, 0x280, URZ ;  /* 0x0000028006067890 */ /* 0x000fce000fffe03f */
[----:B------:R-:W0:Y:S01]  /*b1c0*/  MUFU.TANH R154, R154 ;  /* 0x0000009a009a7308 */ /* 0x000e220000002400 */
[----:B------:R-:W-:Y:S02]  /*b1d0*/  WARPGROUP.DEPBAR.LE gsb0, 0x0 ;  /* 0x00008000000079c5 */ /* 0x000fe40000010000 */
[----:B------:R-:W-:Y:S01]  /*b1e0*/  WARPGROUP.ARRIVE ;  /* 0x00000000000079c5 */ /* 0x000fe20000000000 */
[----:B------:R-:W-:Y:S01]  /*b1f0*/  FMUL.FTZ R148, R126, UR5 ;  /* 0x000000057e947c20 */ /* 0x000fe20008410000 */
[----:B------:R-:W-:-:S04]  /*b200*/  FMUL.FTZ R150, R127, UR5 ;  /* 0x000000057f967c20 */ /* 0x000fc80008410000 */
[----:B------:R-:W-:Y:S01]  /*b210*/  HGMMA.64x128x16.F32 R24, R144, gdesc[UR12].tnspB, R24, gsb0 ;  /* 0x41e0000c90187df0 */ /* 0x000fe20008000818 */
[----:B------:R-:W-:Y:S01]  /*b220*/  UMOV UR14, UR10 ;  /* 0x0000000a000e7c82 */ /* 0x000fe20008000000 */
[----:B------:R-:W-:Y:S01]  /*b230*/  UMOV UR15, 0x40000040 ;  /* 0x40000040000f7882 */ /* 0x000fe20000000000 */
[----:B------:R-:W0:Y:S08]  /*b240*/  MUFU.TANH R148, R148 ;  /* 0x0000009400947308 */ /* 0x000e300000002400 */
[----:B------:R-:W0:Y:S01]  /*b250*/  MUFU.TANH R150, R150 ;  /* 0x0000009600967308 */ /* 0x000e220000002400 */
[----:B------:R-:W-:-:S02]  /*b260*/  WARPGROUP.DEPBAR.LE gsb0, 0x0 ;  /* 0x00008000000079c5 */ /* 0x000fc40000010000 */
[----:B------:R-:W-:Y:S01]  /*b270*/  WARPGROUP.ARRIVE ;  /* 0x00000000000079c5 */ /* 0x000fe20000000000 */
[----:B------:R-:W-:Y:S01]  /*b280*/  FMUL.FTZ R144, R89, UR5 ;  /* 0x0000000559907c20 */ /* 0x000fe20008410000 */
[----:B------:R-:W-:Y:S01]  /*b290*/  FMUL.FTZ R145, R93, UR5 ;  /* 0x000000055d917c20 */ /* 0x000fe20008410000 */
[----:B------:R-:W5:Y:S01]  /*b2a0*/  @P2 LDC R89, c[0x0][0x44c] ;  /* 0x00011300ff592b82 */ /* 0x000f620000000800 */
[----:B------:R-:W-:Y:S01]  /*b2b0*/  FMUL.FTZ R93, R106, UR5 ;  /* 0x000000056a5d7c20 */ /* 0x000fe20008410000 */
[----:B------:R-:W-:Y:S01]  /*b2c0*/  FMUL.FTZ R146, R123, UR5 ;  /* 0x000000057b927c20 */ /* 0x000fe20008410000 */
[----:B------:R-:W-:Y:S01]  /*b2d0*/  HGMMA.64x128x16.F32 R24, R140, gdesc[UR12].tnspB, R24, gsb0 ;  /* 0x41e0000c8c187df0 */ /* 0x000fe20008000818 */
[----:B------:R-:W0:Y:S08]  /*b2e0*/  MUFU.TANH R144, R144 ;  /* 0x0000009000907308 */ /* 0x000e300000002400 */
[----:B------:R-:W0:Y:S08]  /*b2f0*/  MUFU.TANH R145, R145 ;  /* 0x0000009100917308 */ /* 0x000e300000002400 */
[----:B------:R-:W0:Y:S01]  /*b300*/  MUFU.TANH R93, R93 ;  /* 0x0000005d005d7308 */ /* 0x000e220000002400 */
[----:B-----5:R-:W-:-:S07]  /*b310*/  @P2 IMAD.HI.U32 R89, R8, R89, RZ ;  /* 0x0000005908592227 */ /* 0x020fce00078e00ff */
[----:B------:R0:W0:Y:S01]  /*b320*/  MUFU.TANH R106, R120 ;  /* 0x00000078006a7308 */ /* 0x0000220000002400 */
[----:B---3--:R-:W-:Y:S01]  /*b330*/  @P2 SHF.R.U32.HI R108, RZ, R90, R89 ;  /* 0x0000005aff6c2219 */ /* 0x008fe20000011659 */
[----:B------:R-:W-:Y:S01]  /*b340*/  IMAD.U32 R89, RZ, RZ, UR56 ;  /* 0x00000038ff597e24 */ /* 0x000fe2000f8e00ff */
[----:B------:R-:W-:-:S03]  /*b350*/  ISETP.GE.AND P2, PT, R14, 0x1, PT ;  /* 0x000000010e00780c */ /* 0x000fc60003f46270 */
[----:B------:R-:W-:Y:S01]  /*b360*/  @!P1 VIADD R89, R89, 0x2a840 ;  /* 0x0002a84059599836 */ /* 0x000fe20000000000 */
[----:B------:R-:W3:Y:S01]  /*b370*/  SHFL.IDX PT, R109, R108, RZ, 0x1c1f ;  /* 0x001c1fff6c6d7589 */ /* 0x000ee200000e0000 */
[----:B------:R-:W0:Y:S03]  /*b380*/  MUFU.TANH R146, R146 ;  /* 0x0000009200927308 */ /* 0x000e260000002400 */
[----:B------:R-:W-:-:S05]  /*b390*/  @!P1 PRMT R90, RZ, 0x654, R89 ;  /* 0x00000654ff5a9816 */ /* 0x000fca0000000059 */
[----:B------:R0:W0:Y:S01]  /*b3a0*/  MUFU.TANH R89, R134 ;  /* 0x0000008600597308 */ /* 0x0000220000002400 */
[--C-:B---3--:R-:W-:Y:S02]  /*b3b0*/  IMAD.IADD R96, R114, 0x1, R109.reuse ;  /* 0x0000000172607824 */ /* 0x108fe400078e026d */
[----:B------:R-:W-:Y:S01]  /*b3c0*/  IMAD.IADD R107, R115, 0x1, R109 ;  /* 0x00000001736b7824 */ /* 0x000fe200078e026d */
[----:B------:R-:W-:Y:S02]  /*b3d0*/  WARPGROUP.DEPBAR.LE gsb0, 0x0 ;  /* 0x00008000000079c5 */ /* 0x000fe40000010000 */
[----:B------:R-:W-:Y:S01]  /*b3e0*/  WARPGROUP.ARRIVE ;  /* 0x00000000000079c5 */ /* 0x000fe20000000000 */
[----:B------:R-:W-:Y:S01]  /*b3f0*/  FMUL.FTZ R140, R119, UR5 ;  /* 0x00000005778c7c20 */ /* 0x000fe20008410000 */
[----:B------:R-:W-:Y:S01]  /*b400*/  FMUL.FTZ R142, R122, UR5 ;  /* 0x000000057a8e7c20 */ /* 0x000fe20008410000 */
[----:B------:R-:W-:-:S03]  /*b410*/  VIADD R122, R94, 0xffffffff ;  /* 0xffffffff5e7a7836 */ /* 0x000fc60000000000 */
[----:B------:R-:W-:Y:S01]  /*b420*/  HGMMA.64x128x16.F32 R24, R136, gdesc[UR4].tnspB, R24, gsb0 ;  /* 0x41e0000488187df0 */ /* 0x000fe20008000818 */
[----:B------:R-:W3:Y:S08]  /*b430*/  MUFU.TANH R140, R140 ;  /* 0x0000008c008c7308 */ /* 0x000ef00000002400 */
[----:B------:R-:W0:Y:S01]  /*b440*/  MUFU.TANH R142, R142 ;  /* 0x0000008e008e7308 */ /* 0x000e220000002400 */
[----:B------:R-:W-:-:S02]  /*b450*/  WARPGROUP.DEPBAR.LE gsb0, 0x0 ;  /* 0x00008000000079c5 */ /* 0x000fc40000010000 */
[----:B------:R5:W-:Y:S02]  /*b460*/  @!P1 SYNCS.ARRIVE.TRANS64.RED.A1T0 RZ, [R90+URZ], RZ ;  /* 0x000000ff5aff99a7 */ /* 0x000be4000810043f */
[----:B-----5:R-:W-:-:S06]  /*b470*/  FMUL.FTZ R90, R135, UR5 ;  /* 0x00000005875a7c20 */ /* 0x020fcc0008410000 */
[----:B------:R-:W0:Y:S01]  /*b480*/  MUFU.TANH R90, R90 ;  /* 0x0000005a005a7308 */ /* 0x000e220000002400 */
[----:B-1234-:R-:W-:Y:S05]  /*b490*/  @!P2 BRA `(.L_x_972) ;  /* 0x00000000005ca947 */ /* 0x01efea0003800000 */
[----:B------:R-:W-:Y:S01]  /*b4a0*/  ULDC UR6, c[0x0][0x2f0] ;  /* 0x0000bc0000067ab9 */ /* 0x000fe20000000800 */
[----:B------:R-:W-:Y:S01]  /*b4b0*/  BSSY B0, `(.L_x_973) ;  /* 0x0000012000007945 */ /* 0x000fe20003800000 */
[----:B------:R-:W-:-:S04]  /*b4c0*/  IMAD R94, R16, UR6, R109 ;  /* 0x00000006105e7c24 */ /* 0x000fc8000f8e026d */
        /* <DEDUP_REMOVED lines=11> */
.L_x_974:
[----:B------:R-:W-:-:S05]  /*b580*/  IMAD.U32 R118, RZ, RZ, UR59 ;  /* 0x0000003bff767e24 */ /* 0x000fca000f8e00ff */
[----:B------:R-:W-:-:S13]  /*b590*/  ISETP.NE.AND P2, PT, R118, 0x1, PT ;  /* 0x000000017600780c */ /* 0x000fda0003f45270 */
[----:B------:R-:W1:Y:S02]  /*b5a0*/  @P2 LDC.64 R126, c[0x0][0x9e8] ;  /* 0x00027a00ff7e2b82 */ /* 0x000e640000000a00 */
[----:B-1----:R-:W-:-:S05]  /*b5b0*/  @P2 IMAD.HI.U32 R94, R109, R126, RZ ;  /* 0x0000007e6d5e2227 */ /* 0x002fca00078e00ff */
[----:B------:R-:W-:-:S07]  /*b5c0*/  @P2 SHF.R.U32.HI R109, RZ, R127, R94 ;  /* 0x0000007fff6d2219 */ /* 0x000fce000001165e */
.L_x_975:
[----:B------:R-:W-:Y:S05]  /*b5d0*/  BSYNC B0 ;  /* 0x0000000000007941 */ /* 0x000fea0003800000 */
.L_x_973:
[----:B------:R-:W-:-:S05]  /*b5e0*/  IMAD R109, R109, R118, R122 ;  /* 0x000000766d6d7224 */ /* 0x000fca00078e027a */
[----:B------:R-:W-:Y:S02]  /*b5f0*/  VIADDMNMX R96, R109, R118, R96, PT ;  /* 0x000000766d607246 */ /* 0x000fe40003800160 */
[----:B------:R-:W-:-:S07]  /*b600*/  VIMNMX R107, R107, R109, !PT ;  /* 0x0000006d6b6b7248 */ /* 0x000fce0007fe0100 */
.L_x_972:
[C---:B------:R-:W-:Y:S01]  /*b610*/  ISETP.GE.AND P2, PT, R111.reuse, 0x2, PT ;  /* 0x000000026f00780c */ /* 0x040fe20003f46270 */
[----:B------:R-:W1:Y:S01]  /*b620*/  SHFL.IDX PT, R109, R108, 0x1, 0x1c1f ;  /* 0x003c1f006c6d7f89 */ /* 0x000e6200000e0000 */
        /* <DEDUP_REMOVED lines=90> */
[C---:B------:R-:W-:Y:S02]  /*bbd0*/  ISETP.LT.OR P4, PT, R96.reuse, 0x4a, P4 ;  /* 0x0000004a6000780c */ /* 0x040fe40002781670 */
[----:B------:R-:W-:Y:S02]  /*bbe0*/  ISETP.GE.AND P5, PT, R111, 0x51, PT ;  /* 0x000000516f00780c */ /* 0x000fe40003fa6270 */
        /* <DEDUP_REMOVED lines=17> */
[----:B------:R-:W-:Y:S01]  /*bd00*/  FSEL R176, R10, -INF , !P6 ;  /* 0xff8000000ab07808 */ /* 0x000fe20007000000 */
[----:B-1----:R-:W-:Y:S01]  /*bd10*/  IMAD.IADD R10, R114, 0x1, R109 ;  /* 0x00000001720a7824 */ /* 0x002fe200078e026d */
[----:B------:R-:W-:-:S04]  /*bd20*/  ISETP.GE.AND P6, PT, R111, 0x5a, PT ;  /* 0x0000005a6f00780c */ /* 0x000fc80003fc6270 */
[----:B------:R-:W-:Y:S02]  /*bd30*/  P2R R129, PR, RZ, 0x40 ;  /* 0x00000040ff817803 */ /* 0x000fe40000000000 */
[----:B------:R-:W-:Y:S01]  /*bd40*/  ISETP.GT.AND P6, PT, R107, 0x59, !P6 ;  /* 0x000000596b00780c */ /* 0x000fe200077c4270 */
[----:B------:R-:W-:-:S03]  /*bd50*/  IMAD.IADD R107, R115, 0x1, R109 ;  /* 0x00000001736b7824 */ /* 0x000fc600078e026d */
[----:B------:R-:W-:-:S04]  /*bd60*/  ISETP.LT.OR P6, PT, R96, 0x5a, P6 ;  /* 0x0000005a6000780c */ /* 0x000fc800037c1670 */
[----:B------:R-:W-:Y:S02]  /*bd70*/  FSEL R96, R133, -INF , !P6 ;  /* 0xff80000085607808 */ /* 0x000fe40007000000 */
[----:B------:R-:W-:-:S13]  /*bd80*/  ISETP.GE.AND P6, PT, R14, 0x1, PT ;  /* 0x000000010e00780c */ /* 0x000fda0003fc6270 */
[----:B------:R-:W-:Y:S05]  /*bd90*/  @!P6 BRA `(.L_x_976) ;  /* 0x00000000005ce947 */ /* 0x000fea0003800000 */
        /* <DEDUP_REMOVED lines=14> */
.L_x_978:
[----:B------:R-:W-:-:S05]  /*be80*/  IMAD.U32 R110, RZ, RZ, UR59 ;  /* 0x0000003bff6e7e24 */ /* 0x000fca000f8e00ff */
[----:B------:R-:W-:-:S13]  /*be90*/  ISETP.NE.AND P6, PT, R110, 0x1, PT ;  /* 0x000000016e00780c */ /* 0x000fda0003fc5270 */
[----:B------:R-:W0:Y:S02]  /*bea0*/  @P6 LDC.64 R108, c[0x0][0x9e8] ;  /* 0x00027a00ff6c6b82 */ /* 0x000e240000000a00 */
[----:B0-----:R-:W-:-:S05]  /*beb0*/  @P6 IMAD.HI.U32 R108, R111, R108, RZ ;  /* 0x0000006c6f6c6227 */ /* 0x001fca00078e00ff */
[----:B------:R-:W-:-:S07]  /*bec0*/  @P6 SHF.R.U32.HI R111, RZ, R109, R108 ;  /* 0x0000006dff6f6219 */ /* 0x000fce000001166c */
.L_x_979:
[----:B------:R-:W-:Y:S05]  /*bed0*/  BSYNC B0 ;  /* 0x0000000000007941 */ /* 0x000fea0003800000 */
.L_x_977:
[----:B------:R-:W-:-:S05]  /*bee0*/  IMAD R111, R111, R110, R122 ;  /* 0x0000006e6f6f7224 */ /* 0x000fca00078e027a */
[----:B------:R-:W-:Y:S02]  /*bef0*/  VIADDMNMX R10, R111, R110, R10, PT ;  /* 0x0000006e6f0a7246 */ /* 0x000fe4000380010a */
[----:B------:R-:W-:-:S07]  /*bf00*/  VIMNMX R107, R107, R111, !PT ;  /* 0x0000006f6b6b7248 */ /* 0x000fce0007fe0100 */
.L_x_976:
        /* <DEDUP_REMOVED lines=13> */
[----:B------:R-:W-:Y:S01]  /*bfe0*/  ISETP.NE.AND P2, PT, R123, RZ, PT ;  /* 0x000000ff7b00720c */ /* 0x000fe20003f45270 */
[----:B------:R-:W0:Y:S01]  /*bff0*/  LDC R13, c[0x0][0x988] ;  /* 0x00026200ff0d7b82 */ /* 0x000e220000000800 */
        /* <DEDUP_REMOVED lines=57> */
[----:B------:R-:W-:Y:S02]  /*c390*/  FSEL R126, R101, -INF , !P2 ;  /* 0xff800000657e7808 */ /* 0x000fe40005000000 */
        /* <DEDUP_REMOVED lines=54> */
[--C-:B------:R-:W-:Y:S01]  /*c700*/  FFMA.FTZ R168, R168, R13, -R113.reuse ;  /* 0x0000000da8a87223 */ /* 0x100fe20000010871 */
[----:B------:R-:W-:Y:S01]  /*c710*/  FSEL R111, R11, RZ, P2 ;  /* 0x000000ff0b6f7208 */ /* 0x000fe20001000000 */
        /* <DEDUP_REMOVED lines=42> */
[----:B0-----:R-:W-:Y:S01]  /*c9c0*/  FSEL R168, R90, -INF , !P3 ;  /* 0xff8000005aa87808 */ /* 0x001fe20005800000 */
[----:B------:R-:W-:Y:S01]  /*c9d0*/  FFMA.FTZ R90, R132, R13, -R113 ;  /* 0x0000000d845a7223 */ /* 0x000fe20000010871 */
        /* <DEDUP_REMOVED lines=15> */
[----:B------:R-:W-:-:S06]  /*cad0*/  FADD.FTZ R0, -R111, R20 ;  /* 0x000000146f007221 */ /* 0x000fcc0000010100 */
[----:B------:R-:W-:Y:S01]  /*cae0*/  MUFU.EX2 R101, R101 ;  /* 0x0000006500657308 */ /* 0x000fe20000000800 */
[-C--:B------:R-:W-:Y:S01]  /*caf0*/  FFMA.FTZ R105, R100, R13.reuse, -R113 ;  /* 0x0000000d64697223 */ /* 0x080fe20000010871 */
[----:B------:R-:W0:Y:S01]  /*cb00*/  SHFL.BFLY PT, R109, R10, 0x1, 0x1f ;  /* 0x0c201f000a6d7f89 */ /* 0x000e2200000e0000 */
[----:B------:R-:W-:-:S05]  /*cb10*/  FMUL.FTZ R0, R0, R13 ;  /* 0x0000000d00007220 */ /* 0x000fca0000410000 */
[----:B------:R-:W-:Y:S08]  /*cb20*/  MUFU.EX2 R112, R112 ;  /* 0x0000007000707308 */ /* 0x000ff00000000800 */
[----:B------:R-:W1:Y:S08]  /*cb30*/  MUFU.EX2 R0, R0 ;  /* 0x0000000000007308 */ /* 0x000e700000000800 */
[----:B------:R-:W-:Y:S01]  /*cb40*/  MUFU.EX2 R103, R103 ;  /* 0x0000006700677308 */ /* 0x000fe20000000800 */
[----:B0-----:R-:W-:Y:S01]  /*cb50*/  FMNMX.FTZ R10, R10, R109, !PT ;  /* 0x0000006d0a0a7209 */ /* 0x001fe20007810000 */
[----:B------:R-:W-:-:S03]  /*cb60*/  FFMA.FTZ R109, R96, R13, -R113 ;  /* 0x0000000d606d7223 */ /* 0x000fc60000010871 */
[C---:B------:R-:W-:Y:S01]  /*cb70*/  FSETP.NEU.FTZ.AND P2, PT, R10.reuse, -INF , PT ;  /* 0xff8000000a00780b */ /* 0x040fe20003f5d000 */
[----:B------:R-:W-:Y:S01]  /*cb80*/  FMUL.FTZ R20, R10, R13 ;  /* 0x0000000d0a147220 */ /* 0x000fe20000410000 */
[----:B-1----:R-:W-:Y:S01]  /*cb90*/  FFMA.FTZ R7, R0, R7, R21 ;  /* 0x0000000700077223 */ /* 0x002fe20000010015 */
[----:B------:R-:W-:Y:S03]  /*cba0*/  MUFU.EX2 R104, R104 ;  /* 0x0000006800687308 */ /* 0x000fe60000000800 */
[----:B------:R-:W-:Y:S01]  /*cbb0*/  FSEL R111, R20, RZ, P2 ;  /* 0x000000ff146f7208 */ /* 0x000fe20001000000 */
[C---:B------:R-:W-:Y:S01]  /*cbc0*/  FADD.FTZ R7, R156.reuse, R7 ;  /* 0x000000079c077221 */ /* 0x040fe20000010000 */
[----:B------:R-:W-:-:S03]  /*cbd0*/  F2FP.F16.F32.PACK_AB R156, R156, R21 ;  /* 0x000000159c9c723e */ /* 0x000fc600000000ff */
[-CC-:B------:R-:W-:Y:S01]  /*cbe0*/  FFMA.FTZ R2, R2, R13.reuse, -R111.reuse ;  /* 0x0000000d02027223 */ /* 0x180fe2000001086f */
[-CC-:B------:R-:W-:Y:S01]  /*cbf0*/  FFMA.FTZ R157, R174, R13.reuse, -R111.reuse ;  /* 0x0000000dae9d7223 */ /* 0x180fe2000001086f */
[-CC-:B------:R-:W-:Y:S01]  /*cc00*/  FFMA.FTZ R108, R108, R13.reuse, -R111.reuse ;  /* 0x0000000d6c6c7223 */ /* 0x180fe2000001086f */
[-C--:B------:R-:W-:Y:S01]  /*cc10*/  FFMA.FTZ R110, R110, R13.reuse, -R111 ;  /* 0x0000000d6e6e7223 */ /* 0x080fe2000001086f */
[----:B------:R0:W-:Y:S01]  /*cc20*/  MUFU.EX2 R94, R2 ;  /* 0x00000002005e7308 */ /* 0x0001e20000000800 */
[----:B------:R-:W-:Y:S01]  /*cc30*/  FADD.FTZ R20, R158, R7 ;  /* 0x000000079e147221 */ /* 0x000fe20000010000 */
[-CC-:B------:R-:W-:Y:S01]  /*cc40*/  FFMA.FTZ R114, R114, R13.reuse, -R111.reuse ;  /* 0x0000000d72727223 */ /* 0x180fe2000001086f */
[-CC-:B------:R-:W-:Y:S01]  /*cc50*/  FFMA.FTZ R22, R22, R13.reuse, -R111.reuse ;  /* 0x0000000d16167223 */ /* 0x180fe2000001086f */
[-CC-:B------:R-:W-:Y:S01]  /*cc60*/  FFMA.FTZ R88, R88, R13.reuse, -R111.reuse ;  /* 0x0000000d58587223 */ /* 0x180fe2000001086f */
[----:B------:R-:W-:Y:S01]  /*cc70*/  FADD.FTZ R20, R91, R20 ;  /* 0x000000145b147221 */ /* 0x000fe20000010000 */
[-CC-:B------:R-:W-:Y:S01]  /*cc80*/  FFMA.FTZ R122, R122, R13.reuse, -R111.reuse ;  /* 0x0000000d7a7a7223 */ /* 0x180fe2000001086f */
[-CC-:B------:R-:W-:Y:S01]  /*cc90*/  FFMA.FTZ R124, R124, R13.reuse, -R111.reuse ;  /* 0x0000000d7c7c7223 */ /* 0x180fe2000001086f */
[----:B------:R-:W-:Y:S01]  /*cca0*/  MUFU.EX2 R157, R157 ;  /* 0x0000009d009d7308 */ /* 0x000fe20000000800 */
[----:B0-----:R-:W-:Y:S01]  /*ccb0*/  FSEL R2, R10, RZ, P2 ;  /* 0x000000ff0a027208 */ /* 0x001fe20001000000 */
[----:B------:R-:W-:Y:S01]  /*ccc0*/  FADD.FTZ R7, R93, R20 ;  /* 0x000000145d077221 */ /* 0x000fe20000010000 */
[-CC-:B------:R-:W-:Y:S01]  /*ccd0*/  FFMA.FTZ R130, R130, R13.reuse, -R111.reuse ;  /* 0x0000000d82827223 */ /* 0x180fe2000001086f */
[-CC-:B------:R-:W-:Y:S01]  /*cce0*/  FFMA.FTZ R134, R134, R13.reuse, -R111.reuse ;  /* 0x0000000d86867223 */ /* 0x180fe2000001086f */
[----:B------:R-:W-:Y:S01]  /*ccf0*/  FFMA.FTZ R138, R138, R13, -R111 ;  /* 0x0000000d8a8a7223 */ /* 0x000fe2000001086f */
[----:B------:R-:W-:Y:S01]  /*cd00*/  FADD.FTZ R2, -R2, R15 ;  /* 0x0000000f02027221 */ /* 0x000fe20000010100 */
[----:B------:R-:W-:Y:S01]  /*cd10*/  FADD.FTZ R20, R160, R7 ;  /* 0x00000007a0147221 */ /* 0x000fe20000010000 */
[----:B------:R-:W-:Y:S01]  /*cd20*/  MUFU.EX2 R159, R108 ;  /* 0x0000006c009f7308 */ /* 0x000fe20000000800 */
[----:B------:R-:W-:-:S02]  /*cd30*/  IMAD.U32 R15, RZ, RZ, UR11 ;  /* 0x0000000bff0f7e24 */ /* 0x000fc4000f8e00ff */
[-C--:B------:R-:W-:Y:S01]  /*cd40*/  FMUL.FTZ R2, R2, R13.reuse ;  /* 0x0000000d02027220 */ /* 0x080fe20000410000 */
[----:B------:R-:W-:Y:S01]  /*cd50*/  FADD.FTZ R7, R95, R20 ;  /* 0x000000145f077221 */ /* 0x000fe20000010000 */
[-CC-:B------:R-:W-:Y:S01]  /*cd60*/  FFMA.FTZ R126, R126, R13.reuse, -R111.reuse ;  /* 0x0000000d7e7e7223 */ /* 0x180fe2000001086f */
[----:B------:R-:W-:Y:S02]  /*cd70*/  @!P1 VIADD R15, R15, 0x2a860 ;  /* 0x0002a8600f0f9836 */ /* 0x000fe40000000000 */
[-C--:B------:R-:W-:Y:S01]  /*cd80*/  FFMA.FTZ R128, R128, R13.reuse, -R111 ;  /* 0x0000000d80807223 */ /* 0x080fe2000001086f */
[----:B------:R-:W-:Y:S01]  /*cd90*/  FADD.FTZ R20, R162, R7 ;  /* 0x00000007a2147221 */ /* 0x000fe20000010000 */
[----:B------:R-:W0:Y:S01]  /*cda0*/  MUFU.EX2 R2, R2 ;  /* 0x0000000200027308 */ /* 0x000e220000000800 */
[-C--:B------:R-:W-:Y:S01]  /*cdb0*/  FFMA.FTZ R136, R136, R13.reuse, -R111 ;  /* 0x0000000d88887223 */ /* 0x080fe2000001086f */
[----:B------:R-:W-:Y:S01]  /*cdc0*/  @!P1 PRMT R15, RZ, 0x654, R15 ;  /* 0x00000654ff0f9816 */ /* 0x000fe2000000000f */
[----:B------:R-:W-:Y:S01]  /*cdd0*/  FADD.FTZ R7, R97, R20 ;  /* 0x0000001461077221 */ /* 0x000fe20000010000 */
[-CC-:B------:R-:W-:Y:S01]  /*cde0*/  FFMA.FTZ R140, R140, R13.reuse, -R111.reuse ;  /* 0x0000000d8c8c7223 */ /* 0x180fe2000001086f */
[-C--:B------:R-:W-:Y:S01]  /*cdf0*/  FFMA.FTZ R142, R142, R13.reuse, -R111 ;  /* 0x0000000d8e8e7223 */ /* 0x080fe2000001086f */
[----:B------:R1:W-:Y:S01]  /*ce00*/  @!P1 SYNCS.ARRIVE.TRANS64.RED.A1T0 RZ, [R15+URZ], RZ ;  /* 0x000000ff0fff99a7 */ /* 0x0003e2000810043f */
[----:B------:R-:W-:Y:S01]  /*ce10*/  FADD.FTZ R20, R164, R7 ;  /* 0x00000007a4147221 */ /* 0x000fe20000010000 */
[----:B------:R-:W2:Y:S01]  /*ce20*/  MUFU.EX2 R110, R110 ;  /* 0x0000006e006e7308 */ /* 0x000ea20000000800 */
[-CC-:B------:R-:W-:Y:S01]  /*ce30*/  FFMA.FTZ R146, R146, R13.reuse, -R111.reuse ;  /* 0x0000000d92927223 */ /* 0x180fe2000001086f */
[-CC-:B------:R-:W-:Y:S01]  /*ce40*/  FFMA.FTZ R148, R148, R13.reuse, -R111.reuse ;  /* 0x0000000d94947223 */ /* 0x180fe2000001086f */
[----:B------:R-:W-:Y:S01]  /*ce50*/  FADD.FTZ R7, R89, R20 ;  /* 0x0000001459077221 */ /* 0x000fe20000010000 */
[-CC-:B------:R-:W-:Y:S01]  /*ce60*/  FFMA.FTZ R150, R150, R13.reuse, -R111.reuse ;  /* 0x0000000d96967223 */ /* 0x180fe2000001086f */
[----:B------:R-:W-:Y:S01]  /*ce70*/  FFMA.FTZ R166, R166, R13, -R111 ;  /* 0x0000000da6a67223 */ /* 0x000fe2000001086f */
[----:B------:R-:W-:Y:S01]  /*ce80*/  ISETP.GT.AND P2, PT, R12, R17, PT ;  /* 0x000000110c00720c */ /* 0x000fe20003f44270 */
[----:B------:R-:W-:Y:S01]  /*ce90*/  FADD.FTZ R7, R90, R7 ;  /* 0x000000075a077221 */ /* 0x000fe20000010000 */
[----:B------:R-:W3:Y:S01]  /*cea0*/  MUFU.EX2 R153, R114 ;  /* 0x0000007200997308 */ /* 0x000ee20000000800 */
[----:B0-----:R-:W-:Y:S01]  /*ceb0*/  FFMA.FTZ R6, R2, R6, R157 ;  /* 0x0000000602067223 */ /* 0x001fe2000001009d */
[----:B------:R-:W-:Y:S01]  /*cec0*/  F2FP.F16.F32.PACK_AB R158, R91, R158 ;  /* 0x0000009e5b9e723e */ /* 0x000fe200000000ff */
[----:B------:R-:W-:Y:S01]  /*ced0*/  FADD.FTZ R20, R144, R7 ;  /* 0x0000000790147221 */ /* 0x000fe20000010000 */
[C---:B------:R-:W-:Y:S01]  /*cee0*/  F2FP.F16.F32.PACK_AB R144, R99.reuse, R144 ;  /* 0x000000906390723e */ /* 0x040fe200000000ff */
[C---:B------:R-:W-:Y:S01]  /*cef0*/  FADD.FTZ R6, R94.reuse, R6 ;  /* 0x000000065e067221 */ /* 0x040fe20000010000 */
[----:B------:R-:W-:Y:S01]  /*cf00*/  F2FP.F16.F32.PACK_AB R157, R94, R157 ;  /* 0x0000009d5e9d723e */ /* 0x000fe200000000ff */
[----:B------:R-:W-:Y:S01]  /*cf10*/  FADD.FTZ R20, R99, R20 ;  /* 0x0000001463147221 */ /* 0x000fe20000010000 */
[----:B------:R-:W0:Y:S01]  /*cf20*/  MUFU.EX2 R22, R22 ;  /* 0x0000001600167308 */ /* 0x000e220000000800 */
[----:B------:R-:W-:Y:S01]  /*cf30*/  FADD.FTZ R6, R159, R6 ;  /* 0x000000069f067221 */ /* 0x000fe20000010000 */
[----:B--2---:R-:W-:Y:S01]  /*cf40*/  F2FP.F16.F32.PACK_AB R159, R110, R159 ;  /* 0x0000009f6e9f723e */ /* 0x004fe200000000ff */
[----:B------:R-:W-:Y:S01]  /*cf50*/  FADD.FTZ R113, R101, R20 ;  /* 0x0000001465717221 */ /* 0x000fe20000010000 */
[----:B------:R-:W-:-:S02]  /*cf60*/  VIADD R12, R12, 0xffffffff ;  /* 0xffffffff0c0c7836 */ /* 0x000fc40000000000 */
[----:B------:R-:W-:Y:S01]  /*cf70*/  FADD.FTZ R6, R110, R6 ;  /* 0x000000066e067221 */ /* 0x000fe20000010000 */
[----:B------:R-:W-:Y:S01]  /*cf80*/  FADD.FTZ R20, R112, R113 ;  /* 0x0000007170147221 */ /* 0x000fe20000010000 */
[----:B------:R-:W2:Y:S02]  /*cf90*/  MUFU.EX2 R155, R88 ;  /* 0x00000058009b7308 */ /* 0x000ea40000000800 */
[----:B---3--:R-:W-:Y:S01]  /*cfa0*/  FADD.FTZ R6, R153, R6 ;  /* 0x0000000699067221 */ /* 0x008fe20000010000 */
[----:B------:R-:W-:-:S04]  /*cfb0*/  FADD.FTZ R113, R103, R20 ;  /* 0x0000001467717221 */ /* 0x000fc80000010000 */
[----:B------:R-:W-:Y:S01]  /*cfc0*/  FADD.FTZ R113, R104, R113 ;  /* 0x0000007168717221 */ /* 0x000fe20000010000 */
[----:B------:R-:W3:Y:S01]  /*cfd0*/  MUFU.EX2 R122, R122 ;  /* 0x0000007a007a7308 */ /* 0x000ee20000000800 */
[C---:B0-----:R-:W-:Y:S01]  /*cfe0*/  FADD.FTZ R6, R22.reuse, R6 ;  /* 0x0000000616067221 */ /* 0x041fe20000010000 */
[----:B------:R-:W-:-:S06]  /*cff0*/  F2FP.F16.F32.PACK_AB R153, R22, R153 ;  /* 0x000000991699723e */ /* 0x000fcc00000000ff */
[----:B------:R-:W0:Y:S01]  /*d000*/  MUFU.EX2 R149, R124 ;  /* 0x0000007c00957308 */ /* 0x000e220000000800 */
[----:B--2---:R-:W-:-:S07]  /*d010*/  FADD.FTZ R6, R155, R6 ;  /* 0x000000069b067221 */ /* 0x004fce0000010000 */
[----:B------:R-:W1:Y:S01]  /*d020*/  MUFU.EX2 R130, R130 ;  /* 0x0000008200827308 */ /* 0x000e620000000800 */
[C---:B---3--:R-:W-:Y:S01]  /*d030*/  FADD.FTZ R6, R122.reuse, R6 ;  /* 0x000000067a067221 */ /* 0x048fe20000010000 */
        /* <DEDUP_REMOVED lines=23> */
[----:B-1----:R-:W-:-:S06]  /*d1b0*/  F2FP.F16.F32.PACK_AB R140, R104, R103 ;  /* 0x00000067688c723e */ /* 0x002fcc00000000ff */
[----:B------:R0:W1:Y:S01]  /*d1c0*/  MUFU.EX2 R141, R146 ;  /* 0x00000092008d7308 */ /* 0x0000620000000800 */
[C---:B---3--:R-:W-:Y:S01]  /*d1d0*/  FADD.FTZ R15, R147.reuse, R15 ;  /* 0x0000000f930f7221 */ /* 0x048fe20000010000 */
[----:B------:R-:W-:-:S06]  /*d1e0*/  F2FP.F16.F32.PACK_AB R147, R147, R88 ;  /* 0x000000589393723e */ /* 0x000fcc00000000ff */
[----:B------:R-:W3:Y:S01]  /*d1f0*/  MUFU.EX2 R102, R102 ;  /* 0x0000006600667308 */ /* 0x000ee20000000800 */
[----:B--2---:R-:W-:Y:S01]  /*d200*/  FADD.FTZ R15, R96, R15 ;  /* 0x0000000f600f7221 */ /* 0x004fe20000010000 */
[----:B0-----:R-:W-:-:S06]  /*d210*/  F2FP.F16.F32.PACK_AB R146, R112, R101 ;  /* 0x000000657092723e */ /* 0x001fcc00000000ff */
[----:B------:R0:W2:Y:S01]  /*d220*/  MUFU.EX2 R100, R148 ;  /* 0x0000009400647308 */ /* 0x0000a20000000800 */
[C---:B-1----:R-:W-:Y:S01]  /*d230*/  FADD.FTZ R15, R141.reuse, R15 ;  /* 0x0000000f8d0f7221 */ /* 0x042fe20000010000 */
[----:B------:R-:W-:-:S06]  /*d240*/  F2FP.F16.F32.PACK_AB R141, R141, R96 ;  /* 0x000000608d8d723e */ /* 0x000fcc00000000ff */
[----:B------:R-:W1:Y:S01]  /*d250*/  MUFU.EX2 R105, R105 ;  /* 0x0000006900697308 */ /* 0x000e620000000800 */
[----:B---3--:R-:W-:Y:S01]  /*d260*/  FADD.FTZ R20, R102, R113 ;  /* 0x0000007166147221 */ /* 0x008fe20000010000 */
[----:B0-----:R-:W-:-:S06]  /*d270*/  F2FP.F16.F32.PACK_AB R148, R164, R97 ;  /* 0x00000061a494723e */ /* 0x001fcc00000000ff */
[----:B------:R0:W3:Y:S01]  /*d280*/  MUFU.EX2 R143, R150 ;  /* 0x00000096008f7308 */ /* 0x0000e20000000800 */
[----:B--2---:R-:W-:-:S07]  /*d290*/  FADD.FTZ R15, R100, R15 ;  /* 0x0000000f640f7221 */ /* 0x004fce0000010000 */
[----:B------:R-:W2:Y:S01]  /*d2a0*/  MUFU.EX2 R98, R98 ;  /* 0x0000006200627308 */ /* 0x000ea20000000800 */
[C---:B-1----:R-:W-:Y:S01]  /*d2b0*/  FADD.FTZ R21, R105.reuse, R20 ;  /* 0x0000001469157221 */ /* 0x042fe20000010000 */
[----:B0-----:R-:W-:Y:S02]  /*d2c0*/  F2FP.F16.F32.PACK_AB R150, R90, R89 ;  /* 0x000000595a96723e */ /* 0x001fe400000000ff */
[----:B------:R-:W-:-:S04]  /*d2d0*/  F2FP.F16.F32.PACK_AB R142, R105, R102 ;  /* 0x00000066698e723e */ /* 0x000fc800000000ff */
[----:B------:R-:W0:Y:S01]  /*d2e0*/  MUFU.EX2 R106, R6 ;  /* 0x00000006006a7308 */ /* 0x000e220000000800 */
[C---:B---3--:R-:W-:Y:S01]  /*d2f0*/  FADD.FTZ R15, R143.reuse, R15 ;  /* 0x0000000f8f0f7221 */ /* 0x048fe20000010000 */
        /* <DEDUP_REMOVED lines=13> */
[----:B0-----:R-:W-:Y:S01]  /*d3d0*/  FADD.FTZ R6, R92, R21 ;  /* 0x000000155c067221 */ /* 0x001fe20000010000 */
[----:B------:R-:W-:-:S06]  /*d3e0*/  IMAD.MOV.U32 R21, RZ, RZ, R3 ;  /* 0x000000ffff157224 */ /* 0x000fcc00078e0003 */
[----:B------:R-:W0:Y:S01]  /*d3f0*/  MUFU.EX2 R111, R111 ;  /* 0x0000006f006f7308 */ /* 0x000e220000000800 */
[----:B-1----:R-:W-:Y:S01]  /*d400*/  FADD.FTZ R15, R166, R15 ;  /* 0x0000000fa60f7221 */ /* 0x002fe20000010000 */
[C---:B--2---:R-:W-:Y:S01]  /*d410*/  FADD.FTZ R7, R109.reuse, R6 ;  /* 0x000000066d077221 */ /* 0x044fe20000010000 */
[----:B------:R-:W-:Y:S02]  /*d420*/  F2FP.F16.F32.PACK_AB R138, R109, R92 ;  /* 0x0000005c6d8a723e */ /* 0x000fe400000000ff */
[C---:B0-----:R-:W-:Y:S01]  /*d430*/  FADD.FTZ R6, R111.reuse, R15 ;  /* 0x0000000f6f067221 */ /* 0x041fe20000010000 */
[----:B------:R-:W-:Y:S01]  /*d440*/  F2FP.F16.F32.PACK_AB R139, R111, R166 ;  /* 0x000000a66f8b723e */ /* 0x000fe200000000ff */
[----:B------:R-:W-:Y:S01]  /*d450*/  IMAD.MOV.U32 R15, RZ, RZ, R10 ;  /* 0x000000ffff0f7224 */ /* 0x000fe200078e000a */
[----:B------:R-:W-:Y:S06]  /*d460*/  @P2 BRA `(.L_x_980) ;  /* 0xffffffcc00382947 */ /* 0x000fec000383ffff */
.L_x_963:
        /* <DEDUP_REMOVED lines=67> */
.L_x_981:
[----:B------:R-:W-:Y:S01]  /*d8a0*/  ULEA UR5, UR4, UR57, 0x3 ;  /* 0x0000003904057291 */ /* 0x000fe2000f8e183f */
[----:B------:R-:W-:-:S08]  /*d8b0*/  SHF.L.U32 R3, R3, 0x1f, RZ ;  /* 0x0000001f03037819 */ /* 0x000fd000000006ff */
[----:B------:R0:W1:Y:S01]  /*d8c0*/  SYNCS.PHASECHK.TRANS64.TRYWAIT P2, [UR5+0x2a850], R3 ;  /* 0x02a85003ff0075a7 */ /* 0x0000620008040145 */
[----:B------:R-:W-:Y:S05]  /*d8d0*/  @!P0 BRA `(.L_x_982) ;  /* 0x0000000000048947 */ /* 0x000fea0003800000 */
[----:B------:R-:W-:Y:S01]  /*d8e0*/  BPT.TRAP 0x1 ;  /* 0x000000040000795c */ /* 0x000fe20000300000 */
.L_x_982:
[----:B-1----:R-:W-:Y:S05]  /*d8f0*/  @P2 BRA `(.L_x_983) ;  /* 0x0000000000082947 */ /* 0x002fea0003800000 */
[----:B------:R-:W1:Y:S02]  /*d900*/  SYNCS.PHASECHK.TRANS64.TRYWAIT P0, [UR5+0x2a850], R3 ;  /* 0x02a85003ff0075a7 */ /* 0x000e640008000145 */
[----:B-1----:R-:W-:Y:S05]  /*d910*/  @!P0 BRA `(.L_x_984) ;  /* 0x0000006400a08947 */ /* 0x002fea0003800000 */
.L_x_983:
[----:B------:R-:W-:Y:S01]  /*d920*/  UIADD3 UR57, UR57, 0x400, URZ ;  /* 0x0000040039397890 */ /* 0x000fe2000fffe03f */
[----:B------:R-:W-:Y:S01]  /*d930*/  WARPGROUP.ARRIVE ;  /* 0x00000000000079c5 */ /* 0x000fe20000000000 */
[----:B------:R-:W-:Y:S01]  /*d940*/  UMOV UR7, 0x40000040 ;  /* 0x4000004000077882 */ /* 0x000fe20000000000 */
[----:B-1----:R-:W1:Y:S01]  /*d950*/  SHFL.BFLY PT, R0, R7, 0x2, 0x1f ;  /* 0x0c401f0007007f89 */ /* 0x002e6200000e0000 */
[----:B------:R-:W-:Y:S01]  /*d960*/  USHF.R.U32.HI UR57, URZ, 0x4, UR57 ;  /* 0x000000043f397899 */ /* 0x000fe20008011639 */
[----:B------:R-:W-:Y:S02]  /*d970*/  IMAD.U32 R8, RZ, RZ, UR5 ;  /* 0x00000005ff087e24 */ /* 0x000fe4000f8e00ff */
[----:B0-----:R-:W0:Y:S01]  /*d980*/  SHFL.BFLY PT, R3, R6, 0x2, 0x1f ;  /* 0x0c401f0006037f89 */ /* 0x001e2200000e0000 */
[----:B------:R-:W-:Y:S01]  /*d990*/  ULOP3.LUT UR57, UR57, 0x3fff, URZ, 0xc0, !UPT ;  /* 0x00003fff39397892 */ /* 0x000fe2000f8ec03f */
[----:B------:R-:W-:Y:S02]  /*d9a0*/  @!P1 VIADD R8, R8, 0x2a860 ;  /* 0x0002a86008089836 */ /* 0x000fe40000000000 */
[----:B------:R-:W-:Y:S01]  /*d9b0*/  IMAD.MOV.U32 R4, RZ, RZ, RZ ;  /* 0x000000ffff047224 */ /* 0x000fe200078e00ff */
[----:B------:R-:W-:-:S02]  /*d9c0*/  ULOP3.LUT UR57, UR57, 0x3000000, URZ, 0xfc, !UPT ;  /* 0x0300000039397892 */ /* 0x000fc4000f8efc3f */
[----:B------:R-:W-:Y:S02]  /*d9d0*/  @!P1 PRMT R8, RZ, 0x654, R8 ;  /* 0x00000654ff089816 */ /* 0x000fe40000000008 */
[----:B------:R-:W-:-:S07]  /*d9e0*/  UIMAD UR4, UR4, 0x600, UR57 ;  /* 0x00000600040478a4 */ /* 0x000fce000f8e0239 */
[----:B------:R-:W-:Y:S02]  /*d9f0*/  UMOV UR6, UR4 ;  /* 0x0000000400067c82 */ /* 0x000fe40008000000 */
[----:B------:R-:W-:Y:S01]  /*da00*/  HGMMA.64x128x16.F32 R24, R156, gdesc[UR4].tnspB, R24, gsb0 ;  /* 0x41e000049c187df0 */ /* 0x000fe20008000818 */
[----:B------:R-:W-:Y:S01]  /*da10*/  UIADD3 UR6, UR4, 0x80, URZ ;  /* 0x0000008004067890 */ /* 0x000fe2000fffe03f */
[----:B-1----:R-:W-:Y:S01]  /*da20*/  FADD.FTZ R0, R0, R7 ;  /* 0x0000000700007221 */ /* 0x002fe20000010000 */
[----:B------:R-:W-:Y:S01]  /*da30*/  UMOV UR7, 0x40000040 ;  /* 0x4000004000077882 */ /* 0x000fe20000000000 */
[----:B------:R-:W-:Y:S02]  /*da40*/  IMAD.MOV.U32 R7, RZ, RZ, RZ ;  /* 0x000000ffff077224 */ /* 0x000fe400078e00ff */
[----:B0-----:R-:W-:Y:S01]  /*da50*/  FADD.FTZ R2, R3, R6 ;  /* 0x0000000603027221 */ /* 0x001fe20000010000 */
[----:B------:R-:W-:Y:S01]  /*da60*/  IMAD.MOV.U32 R6, RZ, RZ, -0x800000 ;  /* 0xff800000ff067424 */ /* 0x000fe200078e00ff */
[----:B------:R-:W0:Y:S04]  /*da70*/  SHFL.BFLY PT, R3, R0, 0x1, 0x1f ;  /* 0x0c201f0000037f89 */ /* 0x000e2800000e0000 */
[----:B------:R-:W1:Y:S01]  /*da80*/  SHFL.BFLY PT, R5, R2, 0x1, 0x1f ;  /* 0x0c201f0002057f89 */ /* 0x000e6200000e0000 */
[----:B0-----:R-:W-:Y:S01]  /*da90*/  FADD.FTZ R9, R0, R3 ;  /* 0x0000000300097221 */ /* 0x001fe20000010000 */
[----:B------:R-:W-:-:S02]  /*daa0*/  IMAD.MOV.U32 R0, RZ, RZ, -0x800000 ;  /* 0xff800000ff007424 */ /* 0x000fc400078e00ff */
[----:B-1----:R-:W-:Y:S02]  /*dab0*/  FADD.FTZ R12, R2, R5 ;  /* 0x00000005020c7221 */ /* 0x002fe40000010000 */
[----:B------:R-:W-:-:S03]  /*dac0*/  FSETP.NE.FTZ.AND P0, PT, R9, RZ, PT ;  /* 0x000000ff0900720b */ /* 0x000fc60003f15000 */
        /* <DEDUP_REMOVED lines=102> */
.L_x_914:
[----:B------:R-:W-:Y:S05]  /*e130*/  @P0 BRA `(.L_x_985) ;  /* 0x0000001400440947 */ /* 0x000fea0003800000 */
[----:B------:R-:W0:Y:S01]  /*e140*/  S2R R7, SR_TID.X ;  /* 0x0000000000077919 */ /* 0x000e220000002100 */
[----:B------:R-:W1:Y:S01]  /*e150*/  LDC R21, c[0x0][0xbe8] ;  /* 0x0002fa00ff157b82 */ /* 0x000e620000000800 */
[----:B------:R-:W-:Y:S01]  /*e160*/  SHF.R.S32.HI R15, RZ, 0x1f, R18 ;  /* 0x0000001fff0f7819 */ /* 0x000fe20000011412 */
[----:B------:R-:W-:Y:S01]  /*e170*/  ULDC.64 UR4, c[0x0][0xbd0] ;  /* 0x0002f40000047ab9 */ /* 0x000fe20000000a00 */
[----:B------:R-:W2:Y:S01]  /*e180*/  S2R R20, SR_CTAID.X ;  /* 0x0000000000147919 */ /* 0x000ea20000002500 */
[----:B------:R-:W-:Y:S01]  /*e190*/  ULDC.64 UR6, c[0x0][0xb38] ;  /* 0x0002ce0000067ab9 */ /* 0x000fe20000000a00 */
[----:B------:R-:W-:Y:S01]  /*e1a0*/  ULDC.64 UR10, c[0x0][0x208] ;  /* 0x00008200000a7ab9 */ /* 0x000fe20000000a00 */
[----:B------:R-:W-:Y:S02]  /*e1b0*/  BSSY B0, `(.L_x_986) ;  /* 0x00000e3000007945 */ /* 0x000fe40003800000 */
        /* <DEDUP_REMOVED lines=9> */
[----:B------:R-:W0:Y:S01]  /*e250*/  LDC.64 R72, c[0x0][0xb40] ;  /* 0x0002d000ff487b82 */ /* 0x000e220000000a00 */
[----:B------:R-:W-:Y:S02]  /*e260*/  LEA.HI R8, R8, R7, RZ, 0x2 ;  /* 0x0000000708087211 */ /* 0x000fe400078f10ff */
[----:B------:R-:W-:Y:S02]  /*e270*/  LOP3.LUT R10, R9, 0xffffff80, RZ, 0xc0, !PT ;  /* 0xffffff80090a7812 */ /* 0x000fe400078ec0ff */
[----:B------:R-:W-:-:S03]  /*e280*/  LOP3.LUT R8, R8, 0xfffffffc, RZ, 0xc0, !PT ;  /* 0xfffffffc08087812 */ /* 0x000fc600078ec0ff */
[C---:B------:R-:W-:Y:S01]  /*e290*/  IMAD.IADD R74, R7.reuse, 0x1, -R10 ;  /* 0x00000001074a7824 */ /* 0x040fe200078e0a0a */
[----:B------:R-:W-:Y:S01]  /*e2a0*/  SHF.R.S32.HI R10, RZ, 0x7, R9 ;  /* 0x00000007ff0a7819 */ /* 0x000fe20000011409 */
[----:B------:R-:W-:Y:S01]  /*e2b0*/  IMAD.IADD R14, R7, 0x1, -R8 ;  /* 0x00000001070e7824 */ /* 0x000fe200078e0a08 */
[----:B------:R-:W5:Y:S02]  /*e2c0*/  @P0 LDC R17, c[0x0][0xbec] ;  /* 0x0002fb00ff110b82 */ /* 0x000f640000000800 */
[----:B------:R-:W-:Y:S02]  /*e2d0*/  SHF.R.S32.HI R11, RZ, 0x1f, R74 ;  /* 0x0000001fff0b7819 */ /* 0x000fe4000001144a */
[----:B------:R-:W-:Y:S02]  /*e2e0*/  LEA.HI R7, R9, R10, RZ, 0x1 ;  /* 0x0000000a09077211 */ /* 0x000fe400078f08ff */
[CC--:B------:R-:W-:Y:S02]  /*e2f0*/  LEA.HI R88, R11.reuse, R74.reuse, RZ, 0x2 ;  /* 0x0000004a0b587211 */ /* 0x0c0fe400078f10ff */
[----:B------:R-:W-:Y:S01]  /*e300*/  LEA.HI R11, R11, R74, RZ, 0x5 ;  /* 0x0000004a0b0b7211 */ /* 0x000fe200078f28ff */
[----:B------:R-:W5:Y:S01]  /*e310*/  @P0 LDC R89, c[0x0][0xbec] ;  /* 0x0002fb00ff590b82 */ /* 0x000f620000000800 */
[----:B------:R-:W-:-:S02]  /*e320*/  SHF.R.S32.HI R12, RZ, 0x2, R88 ;  /* 0x00000002ff0c7819 */ /* 0x000fc40000011458 */
[----:B------:R-:W-:Y:S02]  /*e330*/  SHF.R.S32.HI R13, RZ, 0x1f, R88 ;  /* 0x0000001fff0d7819 */ /* 0x000fe40000011458 */
[----:B------:R-:W-:Y:S02]  /*e340*/  LOP3.LUT R7, R7, 0x3fffffe, RZ, 0xc0, !PT ;  /* 0x03fffffe07077812 */ /* 0x000fe400078ec0ff */
[----:B------:R-:W-:Y:S01]  /*e350*/  LEA.HI R13, R13, R12, RZ, 0x3 ;  /* 0x0000000c0d0d7211 */ /* 0x000fe200078f18ff */
[----:B------:R-:W5:Y:S01]  /*e360*/  @P0 LDC R19, c[0x0][0xbf0] ;  /* 0x0002fc00ff130b82 */ /* 0x000f620000000800 */
[----:B------:R-:W-:Y:S01]  /*e370*/  LEA.HI R9, R14, R14, RZ, 0x1 ;  /* 0x0000000e0e097211 */ /* 0x000fe200078f08ff */
[----:B------:R-:W-:Y:S01]  /*e380*/  IMAD.IADD R7, R10, 0x1, -R7 ;  /* 0x000000010a077824 */ /* 0x000fe200078e0a07 */
[----:B------:R-:W-:Y:S02]  /*e390*/  LOP3.LUT R13, R13, 0xfffffff8, RZ, 0xc0, !PT ;  /* 0xfffffff80d0d7812 */ /* 0x000fe400078ec0ff */
[----:B------:R-:W-:-:S02]  /*e3a0*/  SHF.R.S32.HI R11, RZ, 0x5, R11 ;  /* 0x00000005ff0b7819 */ /* 0x000fc4000001140b */
[----:B------:R-:W-:Y:S01]  /*e3b0*/  LOP3.LUT R9, R9, 0x1ffffffe, RZ, 0xc0, !PT ;  /* 0x1ffffffe09097812 */ /* 0x000fe200078ec0ff */
[----:B------:R-:W-:Y:S01]  /*e3c0*/  IMAD.IADD R8, R12, 0x1, -R13 ;  /* 0x000000010c087824 */ /* 0x000fe200078e0a0d */
[----:B------:R-:W5:Y:S03]  /*e3d0*/  @P0 LDC R90, c[0x0][0xbf0] ;  /* 0x0002fc00ff5a0b82 */ /* 0x000f660000000800 */
[----:B------:R-:W-:Y:S02]  /*e3e0*/  IMAD R8, R11, 0x10, R8 ;  /* 0x000000100b087824 */ /* 0x000fe400078e0208 */
[----:B------:R-:W-:Y:S02]  /*e3f0*/  IMAD R11, R15, UR4, RZ ;  /* 0x000000040f0b7c24 */ /* 0x000fe4000f8e02ff */
[----:B------:R-:W-:Y:S02]  /*e400*/  IMAD.IADD R12, R14, 0x1, -R9 ;  /* 0x000000010e0c7824 */ /* 0x000fe400078e0a09 */
[----:B------:R-:W-:-:S02]  /*e410*/  IMAD R7, R7, 0x40, R8 ;  /* 0x0000004007077824 */ /* 0x000fc400078e0208 */
[----:B------:R-:W-:Y:S01]  /*e420*/  IMAD.WIDE.U32 R8, R18, UR4, RZ ;  /* 0x0000000412087c25 */ /* 0x000fe2000f8e00ff */
[----:B---3--:R-:W-:-:S03]  /*e430*/  USHF.R.S32.HI UR4, URZ, 0x1f, UR9 ;  /* 0x0000001f3f047899 */ /* 0x008fc60008011409 */
[C---:B------:R-:W-:Y:S02]  /*e440*/  IMAD R13, R18.reuse, UR5, R11 ;  /* 0x00000005120d7c24 */ /* 0x040fe4000f8e020b */
[----:B------:R-:W-:Y:S02]  /*e450*/  IMAD R15, R15, UR6, RZ ;  /* 0x000000060f0f7c24 */ /* 0x000fe4000f8e02ff */
[----:B------:R-:W-:Y:S02]  /*e460*/  IMAD.IADD R9, R9, 0x1, R13 ;  /* 0x0000000109097824 */ /* 0x000fe400078e020d */
[----:B------:R-:W-:-:S04]  /*e470*/  IMAD.WIDE.U32 R10, R18, UR6, RZ ;  /* 0x00000006120a7c25 */ /* 0x000fc8000f8e00ff */
[----:B------:R-:W-:Y:S01]  /*e480*/  IMAD R13, R18, UR7, R15 ;  /* 0x00000007120d7c24 */ /* 0x000fe2000f8e020f */
[----:B------:R-:W-:Y:S01]  /*e490*/  ULDC.64 UR6, c[0x0][0xb48] ;  /* 0x0002d20000067ab9 */ /* 0x000fe20000000a00 */
[----:B------:R-:W-:Y:S02]  /*e4a0*/  IMAD R12, R12, 0x8, R7 ;  /* 0x000000080c0c7824 */ /* 0x000fe400078e0207 */
[----:B------:R-:W-:Y:S02]  /*e4b0*/  IMAD.MOV R18, RZ, RZ, -R18 ;  /* 0x000000ffff127224 */ /* 0x000fe400078e0a12 */
[----:B----4-:R-:W-:Y:S02]  /*e4c0*/  IMAD R14, R22, UR4, RZ ;  /* 0x00000004160e7c24 */ /* 0x010fe4000f8e02ff */
[----:B--2---:R-:W-:Y:S02]  /*e4d0*/  IMAD R12, R20, 0x80, R12 ;  /* 0x00000080140c7824 */ /* 0x004fe400078e020c */
[----:B0-----:R-:W-:Y:S01]  /*e4e0*/  IMAD R16, R72, UR4, RZ ;  /* 0x0000000448107c24 */ /* 0x001fe2000f8e02ff */
[----:B------:R-:W-:Y:S01]  /*e4f0*/  ULDC.64 UR4, c[0x0][0xbe0] ;  /* 0x0002f80000047ab9 */ /* 0x000fe20000000a00 */
[----:B-1----:R-:W-:-:S02]  /*e500*/  IMAD R75, R75, R18, UR8 ;  /* 0x000000084b4b7e24 */ /* 0x002fc4000f8e0212 */
[----:B------:R-:W-:Y:S02]  /*e510*/  IMAD.IADD R11, R11, 0x1, R13 ;  /* 0x000000010b0b7824 */ /* 0x000fe400078e020d */
[----:B------:R-:W-:Y:S02]  /*e520*/  IMAD R15, R23, UR9, R14 ;  /* 0x00000009170f7c24 */ /* 0x000fe4000f8e020e */
[----:B------:R-:W-:-:S04]  /*e530*/  IMAD.WIDE.U32 R8, R22, UR9, R8 ;  /* 0x0000000916087c25 */ /* 0x000fc8000f8e0008 */
[----:B-----5:R-:W-:-:S04]  /*e540*/  @P0 IMAD.HI.U32 R14, R12, R17, RZ ;  /* 0x000000110c0e0227 */ /* 0x020fc800078e00ff */
[----:B------:R-:W-:Y:S01]  /*e550*/  IMAD R17, R73, UR9, R16 ;  /* 0x0000000949117c24 */ /* 0x000fe2000f8e0210 */
[----:B------:R-:W-:Y:S01]  /*e560*/  SHF.R.S32.HI R16, RZ, 0x1f, R75 ;  /* 0x0000001fff107819 */ /* 0x000fe2000001144b */
[----:B------:R-:W-:Y:S01]  /*e570*/  IMAD.WIDE.U32 R10, R72, UR9, R10 ;  /* 0x00000009480a7c25 */ /* 0x000fe2000f8e000a */
[----:B------:R-:W-:-:S03]  /*e580*/  ULDC.64 UR8, c[0x0][0xb28] ;  /* 0x0002ca0000087ab9 */ /* 0x000fc60000000a00 */
[----:B------:R-:W-:Y:S02]  /*e590*/  IMAD.IADD R9, R9, 0x1, R15 ;  /* 0x0000000109097824 */ /* 0x000fe400078e020f */
[----:B------:R-:W-:-:S04]  /*e5a0*/  @P0 IMAD.HI.U32 R89, R12, R89, RZ ;  /* 0x000000590c590227 */ /* 0x000fc800078e00ff */
[----:B------:R-:W-:Y:S02]  /*e5b0*/  IMAD.IADD R11, R11, 0x1, R17 ;  /* 0x000000010b0b7824 */ /* 0x000fe400078e0211 */
[----:B------:R-:W-:Y:S01]  /*e5c0*/  IMAD.MOV.U32 R13, RZ, RZ, R12 ;  /* 0x000000ffff0d7224 */ /* 0x000fe200078e000c */
[----:B------:R-:W-:Y:S01]  /*e5d0*/  @P0 SHF.R.U32.HI R13, RZ, R19, R14 ;  /* 0x00000013ff0d0219 */ /* 0x000fe2000001160e */
[----:B------:R-:W-:Y:S02]  /*e5e0*/  IMAD R17, R16, UR6, RZ ;  /* 0x0000000610117c24 */ /* 0x000fe4000f8e02ff */
[----:B------:R-:W-:-:S04]  /*e5f0*/  IMAD.WIDE.U32 R8, R75, UR4, R8 ;  /* 0x000000044b087c25 */ /* 0x000fc8000f8e0008 */
[----:B------:R-:W-:Y:S01]  /*e600*/  IMAD.MOV.U32 R15, RZ, RZ, R12 ;  /* 0x000000ffff0f7224 */ /* 0x000fe200078e000c */
[----:B------:R-:W-:Y:S01]  /*e610*/  @P0 SHF.R.U32.HI R15, RZ, R90, R89 ;  /* 0x0000005aff0f0219 */ /* 0x000fe20000011659 */
[----:B------:R-:W-:Y:S01]  /*e620*/  IMAD R14, R16, UR4, RZ ;  /* 0x00000004100e7c24 */ /* 0x000fe2000f8e02ff */
[----:B------:R-:W-:Y:S01]  /*e630*/  IADD3 R8, P0, R13, R8, RZ ;  /* 0x000000080d087210 */ /* 0x000fe20007f1e0ff */
[C---:B------:R-:W-:Y:S01]  /*e640*/  IMAD R19, R75.reuse, UR7, R17 ;  /* 0x000000074b137c24 */ /* 0x040fe2000f8e0211 */
[--C-:B------:R-:W-:Y:S01]  /*e650*/  SHF.R.S32.HI R17, RZ, 0x1f, R13.reuse ;  /* 0x0000001fff117819 */ /* 0x100fe2000001140d */
[----:B------:R-:W-:Y:S02]  /*e660*/  IMAD.MOV R13, RZ, RZ, -R13 ;  /* 0x000000ffff0d7224 */ /* 0x000fe400078e0a0d */
[----:B------:R-:W-:Y:S01]  /*e670*/  IMAD R16, R75, UR5, R14 ;  /* 0x000000054b107c24 */ /* 0x000fe2000f8e020e */
[--C-:B------:R-:W-:Y:S01]  /*e680*/  SHF.R.S32.HI R14, RZ, 0x1f, R15.reuse ;  /* 0x0000001fff0e7819 */ /* 0x100fe2000001140f */
[----:B------:R-:W-:Y:S01]  /*e690*/  IMAD.MOV R18, RZ, RZ, -R15 ;  /* 0x000000ffff127224 */ /* 0x000fe200078e0a0f */
[----:B------:R-:W-:Y:S01]  /*e6a0*/  ULDC.64 UR4, c[0x0][0xb30] ;  /* 0x0002cc0000047ab9 */ /* 0x000fe20000000a00 */
[----:B------:R-:W-:Y:S01]  /*e6b0*/  IMAD R13, R21, R13, R12 ;  /* 0x0000000d150d7224 */ /* 0x000fe200078e020c */
[----:B------:R-:W-:Y:S01]  /*e6c0*/  IADD3.X R9, R17, R9, R16, P0, !PT ;  /* 0x0000000911097210 */ /* 0x000fe200007fe410 */
[----:B------:R-:W-:Y:S01]  /*e6d0*/  IMAD.WIDE.U32 R10, R75, UR6, R10 ;  /* 0x000000064b0a7c25 */ /* 0x000fe2000f8e000a */
[----:B------:R-:W-:-:S03]  /*e6e0*/  ULDC.64 UR6, c[0x0][0xbc8] ;  /* 0x0002f20000067ab9 */ /* 0x000fc60000000a00 */
[----:B------:R-:W-:Y:S02]  /*e6f0*/  IMAD R14, R14, UR4, RZ ;  /* 0x000000040e0e7c24 */ /* 0x000fe4000f8e02ff */
[----:B------:R-:W-:Y:S01]  /*e700*/  IMAD R17, R21, R18, R12 ;  /* 0x0000001215117224 */ /* 0x000fe200078e020c */
[----:B------:R-:W-:Y:S01]  /*e710*/  SHF.R.S32.HI R12, RZ, 0x1f, R13 ;  /* 0x0000001fff0c7819 */ /* 0x000fe2000001140d */
[----:B------:R-:W-:Y:S02]  /*e720*/  IMAD.IADD R11, R11, 0x1, R19 ;  /* 0x000000010b0b7824 */ /* 0x000fe400078e0213 */
[C---:B------:R-:W-:Y:S01]  /*e730*/  IMAD R19, R15.reuse, UR5, R14 ;  /* 0x000000050f137c24 */ /* 0x040fe2000f8e020e */
[----:B------:R-:W-:Y:S01]  /*e740*/  SHF.R.S32.HI R14, RZ, 0x1f, R17 ;  /* 0x0000001fff0e7819 */ /* 0x000fe20000011411 */
[----:B------:R-:W-:Y:S01]  /*e750*/  IMAD.WIDE.U32 R10, R15, UR4, R10 ;  /* 0x000000040f0a7c25 */ /* 0x000fe2000f8e000a */
[----:B------:R-:W0:Y:S01]  /*e760*/  S2UR UR5, SR_CgaCtaId ;  /* 0x00000000000579c3 */ /* 0x000e220000008800 */
[----:B------:R-:W-:-:S02]  /*e770*/  UMOV UR4, 0x400 ;  /* 0x0000040000047882 */ /* 0x000fc40000000000 */
[----:B------:R-:W-:Y:S02]  /*e780*/  IMAD R12, R12, UR6, RZ ;  /* 0x000000060c0c7c24 */ /* 0x000fe4000f8e02ff */
[----:B------:R-:W-:Y:S02]  /*e790*/  IMAD.IADD R11, R11, 0x1, R19 ;  /* 0x000000010b0b7824 */ /* 0x000fe400078e0213 */
[----:B------:R-:W-:Y:S02]  /*e7a0*/  IMAD R14, R14, UR8, RZ ;  /* 0x000000080e0e7c24 */ /* 0x000fe4000f8e02ff */
        /* <DEDUP_REMOVED lines=10> */
[----:B------:R-:W-:Y:S01]  /*e850*/  IMAD.IADD R9, R11, 0x1, R19 ;  /* 0x000000010b097824 */ /* 0x000fe200078e0213 */
[----:B0-----:R-:W-:Y:S01]  /*e860*/  ULEA UR4, UR5, UR4, 0x18 ;  /* 0x0000000405047291 */ /* 0x001fe2000f8ec03f */
[----:B------:R-:W-:Y:S01]  /*e870*/  IMAD R7, R20, 0x80, R7 ;  /* 0x0000008014077824 */ /* 0x000fe200078e0207 */
[----:B------:R-:W-:Y:S01]  /*e880*/  LEA.HI.X R13, R8, UR7, R13, 0x2, P0 ;  /* 0x00000007080d7c11 */ /* 0x000fe200080f140d */
[----:B------:R-:W-:Y:S01]  /*e890*/  IMAD R20, R21, UR6, RZ ;  /* 0x0000000615147c24 */ /* 0x000fe2000f8e02ff */
[----:B------:R-:W-:Y:S01]  /*e8a0*/  LEA.HI.X R73, R10, UR9, R9, 0x2, P1 ;  /* 0x000000090a497c11 */ /* 0x000fe200088f1409 */
[----:B------:R-:W-:Y:S01]  /*e8b0*/  SHFL.IDX PT, R8, R12, RZ, 0x1c1f ;  /* 0x001c1fff0c087589 */ /* 0x000fe200000e0000 */
[----:B------:R-:W-:Y:S01]  /*e8c0*/  LOP3.LUT P0, RZ, R74, 0x3, RZ, 0xc0, !PT ;  /* 0x000000034aff7812 */ /* 0x000fe2000780c0ff */
[C---:B------:R-:W-:Y:S01]  /*e8d0*/  VIADD R21, R7.reuse, 0x8 ;  /* 0x0000000807157836 */ /* 0x040fe20000000000 */
[----:B------:R-:W-:Y:S01]  /*e8e0*/  UIADD3 UR4, UR4, 0x2a820, URZ ;  /* 0x0002a82004047890 */ /* 0x000fe2000fffe03f */
[----:B------:R-:W0:Y:S01]  /*e8f0*/  SHFL.IDX PT, R9, R13, RZ, 0x1c1f ;  /* 0x001c1fff0d097589 */ /* 0x000e2200000e0000 */
[----:B------:R-:W-:-:S02]  /*e900*/  ISETP.GE.OR P1, PT, R7, R20, P0 ;  /* 0x000000140700720c */ /* 0x000fc40000726670 */
[-C--:B------:R-:W-:Y:S01]  /*e910*/  ISETP.GE.OR P0, PT, R21, R20.reuse, P0 ;  /* 0x000000141500720c */ /* 0x080fe20000706670 */
[----:B------:R-:W-:Y:S01]  /*e920*/  SHFL.IDX PT, R10, R12, 0x1, 0x1c1f ;  /* 0x003c1f000c0a7f89 */ /* 0x000fe200000e0000 */
[----:B------:R-:W-:Y:S01]  /*e930*/  ISETP.GE.AND P2, PT, R7, R20, PT ;  /* 0x000000140700720c */ /* 0x000fe20003f46270 */
[----:B------:R-:W-:Y:S02]  /*e940*/  UPRMT UR4, URZ, 0x654, UR4 ;  /* 0x000006543f047896 */ /* 0x000fe40008000004 */
[----:B------:R1:W2:Y:S04]  /*e950*/  SHFL.IDX PT, R11, R13, 0x1, 0x1c1f ;  /* 0x003c1f000d0b7f89 */ /* 0x0002a800000e0000 */
[----:B------:R3:W4:Y:S03]  /*e960*/  SHFL.IDX PT, R18, R72, RZ, 0x1c1f ;  /* 0x001c1fff48127589 */ /* 0x00072600000e0000 */
[----:B------:R-:W-:Y:S01]  /*e970*/  SYNCS.ARRIVE.TRANS64.RED.A1T0 RZ, [UR4], RZ ;  /* 0x000000ffffff79a7 */ /* 0x000fe20008100404 */
[----:B-1----:R-:W-:Y:S01]  /*e980*/  LOP3.LUT R13, R88, 0x7ffffffc, RZ, 0xc0, !PT ;  /* 0x7ffffffc580d7812 */ /* 0x002fe200078ec0ff */
[----:B------:R3:W1:Y:S04]  /*e990*/  SHFL.IDX PT, R19, R73, RZ, 0x1c1f ;  /* 0x001c1fff49137589 */ /* 0x00066800000e0000 */
[----:B------:R-:W-:Y:S01]  /*e9a0*/  IMAD.IADD R13, R74, 0x1, -R13 ;  /* 0x000000014a0d7824 */ /* 0x000fe200078e0a0d */
[----:B0-----:R3:W-:Y:S03]  /*e9b0*/  @!P1 ST.E desc[UR10][R8.64], R6 ;  /* 0x0000000608009985 */ /* 0x0017e6000c10190a */
[----:B------:R-:W-:Y:S01]  /*e9c0*/  IMAD.SHL.U32 R23, R13, 0x2, RZ ;  /* 0x000000020d177824 */ /* 0x000fe200078e00ff */
[----:B--2---:R3:W-:Y:S01]  /*e9d0*/  @!P0 ST.E desc[UR10][R10.64], R0 ;  /* 0x000000000a008985 */ /* 0x0047e2000c10190a */
[----:B------:R-:W-:Y:S05]  /*e9e0*/  @P2 BRA `(.L_x_987) ;  /* 0x00000004007c2947 */ /* 0x000fea0003800000 */
[C---:B---3--:R-:W-:Y:S01]  /*e9f0*/  VIADD R0, R23.reuse, 0x8 ;  /* 0x0000000817007836 */ /* 0x048fe20000000000 */
[----:B------:R-:W-:Y:S01]  /*ea00*/  ULDC UR4, c[0x0][0xac8] ;  /* 0x0002b20000047ab9 */ /* 0x000fe20000000800 */
[C---:B------:R-:W-:Y:S01]  /*ea10*/  VIADD R10, R23.reuse, 0x10 ;  /* 0x00000010170a7836 */ /* 0x040fe20000000000 */
[C---:B------:R-:W-:Y:S01]  /*ea20*/  ISETP.GE.AND P2, PT, R23.reuse, UR4, PT ;  /* 0x0000000417007c0c */ /* 0x040fe2000bf46270 */
[C---:B------:R-:W-:Y:S01]  /*ea30*/  VIADD R11, R23.reuse, 0x18 ;  /* 0x00000018170b7836 */ /* 0x040fe20000000000 */
[----:B------:R-:W-:Y:S01]  /*ea40*/  ISETP.GE.AND P3, PT, R0, UR4, PT ;  /* 0x0000000400007c0c */ /* 0x000fe2000bf66270 */
[----:B------:R-:W-:Y:S01]  /*ea50*/  VIADD R12, R23, 0x28 ;  /* 0x00000028170c7836 */ /* 0x000fe20000000000 */
[----:B------:R-:W-:Y:S01]  /*ea60*/  ISETP.GE.AND P0, PT, R10, UR4, PT ;  /* 0x000000040a007c0c */ /* 0x000fe2000bf06270 */
[----:B------:R-:W-:Y:S01]  /*ea70*/  ULDC.64 UR6, c[0x0][0x208] ;  /* 0x0000820000067ab9 */ /* 0x000fe20000000a00 */
[----:B------:R-:W-:Y:S01]  /*ea80*/  ISETP.GE.AND P1, PT, R11, UR4, PT ;  /* 0x000000040b007c0c */ /* 0x000fe2000bf26270 */
[----:B------:R-:W-:-:S02]  /*ea90*/  VIADD R13, R23, 0x30 ;  /* 0x00000030170d7836 */ /* 0x000fc40000000000 */
[C---:B------:R-:W-:Y:S02]  /*eaa0*/  VIADD R14, R23.reuse, 0x38 ;  /* 0x00000038170e7836 */ /* 0x040fe40000000000 */
[----:B------:R-:W-:Y:S01]  /*eab0*/  VIADD R15, R23, 0x40 ;  /* 0x00000040170f7836 */ /* 0x000fe20000000000 */
[----:B------:R-:W-:Y:S01]  /*eac0*/  ISETP.GE.AND P4, PT, R13, UR4, PT ;  /* 0x000000040d007c0c */ /* 0x000fe2000bf86270 */
[C---:B-1--4-:R-:W-:Y:S01]  /*ead0*/  @!P2 IMAD.WIDE R6, R23.reuse, 0x4, R18 ;  /* 0x000000041706a825 */ /* 0x052fe200078e0212 */
[----:B------:R-:W-:Y:S02]  /*eae0*/  ISETP.GE.AND P5, PT, R14, UR4, PT ;  /* 0x000000040e007c0c */ /* 0x000fe4000bfa6270 */
[----:B------:R-:W-:Y:S01]  /*eaf0*/  @!P3 LEA.HI R0, R0, R0, RZ, 0x1 ;  /* 0x000000000000b211 */ /* 0x000fe200078f08ff */
[----:B------:R-:W-:Y:S01]  /*eb00*/  VIADD R16, R23, 0x50 ;  /* 0x0000005017107836 */ /* 0x000fe20000000000 */
[----:B------:R0:W-:Y:S01]  /*eb10*/  @!P2 ST.E.64 desc[UR6][R6.64], R24 ;  /* 0x000000180600a985 */ /* 0x0001e2000c101b06 */
[----:B------:R-:W-:Y:S01]  /*eb20*/  ISETP.GE.AND P6, PT, R15, UR4, PT ;  /* 0x000000040f007c0c */ /* 0x000fe2000bfc6270 */
[C---:B------:R-:W-:Y:S01]  /*eb30*/  VIADD R22, R23.reuse, 0x60 ;  /* 0x0000006017167836 */ /* 0x040fe20000000000 */
        /* <DEDUP_REMOVED lines=12> */
[----:B------:R-:W-:Y:S01]  /*ec00*/  @!P0 IMAD.WIDE R6, R7, 0x4, R18 ;  /* 0x0000000407068825 */ /* 0x000fe200078e0212 */
[----:B------:R-:W-:-:S04]  /*ec10*/  @!P2 LEA.HI R0, R0, R0, RZ, 0x1 ;  /* 0x000000000000a211 */ /* 0x000fc800078f08ff */
[----:B------:R0:W-:Y:S01]  /*ec20*/  @!P0 ST.E.64 desc[UR6][R6.64], R32 ;  /* 0x0000002006008985 */ /* 0x0001e2000c101b06 */
[----:B------:R-:W-:Y:S02]  /*ec30*/  @!P3 LEA.HI R12, R12, R12, RZ, 0x1 ;  /* 0x0000000c0c0cb211 */ /* 0x000fe400078f08ff */
[----:B-1----:R-:W-:Y:S02]  /*ec40*/  @!P1 LOP3.LUT R9, R11, 0xfffffffe, RZ, 0xc0, !PT ;  /* 0xfffffffe0b099812 */ /* 0x002fe400078ec0ff */
[----:B------:R-:W-:Y:S02]  /*ec50*/  @!P2 LOP3.LUT R11, R0, 0xfffffffe, RZ, 0xc0, !PT ;  /* 0xfffffffe000ba812 */ /* 0x000fe400078ec0ff */
[----:B------:R-:W-:Y:S01]  /*ec60*/  @!P3 LOP3.LUT R13, R12, 0xfffffffe, RZ, 0xc0, !PT ;  /* 0xfffffffe0c0db812 */ /* 0x000fe200078ec0ff */
[--C-:B------:R-:W-:Y:S01]  /*ec70*/  @!P1 IMAD.WIDE R8, R9, 0x4, R18.reuse ;  /* 0x0000000409089825 */ /* 0x100fe200078e0212 */
[----:B------:R-:W-:Y:S02]  /*ec80*/  @!P6 LEA.HI R0, R15, R15, RZ, 0x1 ;  /* 0x0000000f0f00e211 */ /* 0x000fe400078f08ff */
[----:B------:R-:W-:Y:S01]  /*ec90*/  @!P4 LOP3.LUT R15, R10, 0xfffffffe, RZ, 0xc0, !PT ;  /* 0xfffffffe0a0fc812 */ /* 0x000fe200078ec0ff */
[--C-:B------:R-:W-:Y:S01]  /*eca0*/  @!P2 IMAD.WIDE R10, R11, 0x4, R18.reuse ;  /* 0x000000040b0aa825 */ /* 0x100fe200078e0212 */
[----:B------:R-:W-:Y:S01]  /*ecb0*/  @!P6 LOP3.LUT R25, R0, 0xfffffffe, RZ, 0xc0, !PT ;  /* 0xfffffffe0019e812 */ /* 0x000fe200078ec0ff */
[----:B------:R1:W-:Y:S01]  /*ecc0*/  @!P1 ST.E.64 desc[UR6][R8.64], R36 ;  /* 0x0000002408009985 */ /* 0x0003e2000c101b06 */
[----:B------:R-:W-:Y:S01]  /*ecd0*/  ISETP.GE.AND P1, PT, R16, UR4, PT ;  /* 0x0000000410007c0c */ /* 0x000fe2000bf26270 */
[----:B0-----:R-:W-:-:S02]  /*ece0*/  @!P3 IMAD.WIDE R6, R13, 0x4, R18 ;  /* 0x000000040d06b825 */ /* 0x001fc400078e0212 */
[----:B------:R0:W-:Y:S02]  /*ecf0*/  @!P2 ST.E.64 desc[UR6][R10.64], R40 ;  /* 0x000000280a00a985 */ /* 0x0001e4000c101b06 */
[----:B------:R-:W-:Y:S02]  /*ed00*/  VIADD R0, R23, 0x48 ;  /* 0x0000004817007836 */ /* 0x000fe40000000000 */
[--C-:B------:R-:W-:Y:S01]  /*ed10*/  @!P5 IMAD.WIDE R12, R17, 0x4, R18.reuse ;  /* 0x00000004110cd825 */ /* 0x100fe200078e0212 */
[----:B------:R2:W-:Y:S01]  /*ed20*/  @!P3 ST.E.64 desc[UR6][R6.64], R44 ;  /* 0x0000002c0600b985 */ /* 0x0005e2000c101b06 */
[----:B------:R-:W-:Y:S02]  /*ed30*/  ISETP.GE.AND P3, PT, R22, UR4, PT ;  /* 0x0000000416007c0c */ /* 0x000fe4000bf66270 */
[----:B------:R-:W-:Y:S01]  /*ed40*/  VIADD R17, R23, 0x58 ;  /* 0x0000005817117836 */ /* 0x000fe20000000000 */
[----:B------:R-:W-:Y:S01]  /*ed50*/  ISETP.GE.AND P0, PT, R0, UR4, PT ;  /* 0x0000000400007c0c */ /* 0x000fe2000bf06270 */
[----:B-1----:R-:W-:Y:S01]  /*ed60*/  @!P4 IMAD.WIDE R8, R15, 0x4, R18 ;  /* 0x000000040f08c825 */ /* 0x002fe200078e0212 */
[----:B------:R-:W-:-:S02]  /*ed70*/  @!P1 LEA.HI R16, R16, R16, RZ, 0x1 ;  /* 0x0000001010109211 */ /* 0x000fc400078f08ff */
[----:B------:R-:W-:Y:S01]  /*ed80*/  ISETP.GE.AND P2, PT, R17, UR4, PT ;  /* 0x0000000411007c0c */ /* 0x000fe2000bf46270 */
[----:B------:R-:W-:Y:S01]  /*ed90*/  @!P6 IMAD.WIDE R14, R25, 0x4, R18 ;  /* 0x00000004190ee825 */ /* 0x000fe200078e0212 */
[----:B------:R1:W-:Y:S03]  /*eda0*/  @!P4 ST.E.64 desc[UR6][R8.64], R48 ;  /* 0x000000300800c985 */ /* 0x0003e6000c101b06 */
[C---:B0-----:R-:W-:Y:S01]  /*edb0*/  VIADD R10, R23.reuse, 0x68 ;  /* 0x00000068170a7836 */ /* 0x041fe20000000000 */
[----:B------:R0:W-:Y:S01]  /*edc0*/  @!P5 ST.E.64 desc[UR6][R12.64], R52 ;  /* 0x000000340c00d985 */ /* 0x0001e2000c101b06 */
[C---:B--2---:R-:W-:Y:S01]  /*edd0*/  VIADD R7, R23.reuse, 0x78 ;  /* 0x0000007817077836 */ /* 0x044fe20000000000 */
[----:B------:R-:W-:Y:S01]  /*ede0*/  @!P3 LEA.HI R22, R22, R22, RZ, 0x1 ;  /* 0x000000161616b211 */ /* 0x000fe200078f08ff */
[----:B------:R-:W-:Y:S01]  /*edf0*/  VIADD R11, R23, 0x70 ;  /* 0x00000070170b7836 */ /* 0x000fe20000000000 */
[----:B------:R2:W-:Y:S01]  /*ee00*/  @!P6 ST.E.64 desc[UR6][R14.64], R56 ;  /* 0x000000380e00e985 */ /* 0x0005e2000c101b06 */
[----:B------:R-:W-:-:S02]  /*ee10*/  ISETP.GE.AND P4, PT, R10, UR4, PT ;  /* 0x000000040a007c0c */ /* 0x000fc4000bf86270 */
[----:B------:R-:W-:Y:S02]  /*ee20*/  ISETP.GE.AND P6, PT, R7, UR4, PT ;  /* 0x0000000407007c0c */ /* 0x000fe4000bfc6270 */
[----:B------:R-:W-:Y:S02]  /*ee30*/  ISETP.GE.AND P5, PT, R11, UR4, PT ;  /* 0x000000040b007c0c */ /* 0x000fe4000bfa6270 */
[----:B------:R-:W-:Y:S02]  /*ee40*/  @!P0 LEA.HI R0, R0, R0, RZ, 0x1 ;  /* 0x0000000000008211 */ /* 0x000fe400078f08ff */
[----:B------:R-:W-:Y:S02]  /*ee50*/  @!P2 LEA.HI R17, R17, R17, RZ, 0x1 ;  /* 0x000000111111a211 */ /* 0x000fe400078f08ff */
[----:B-1----:R-:W-:Y:S02]  /*ee60*/  @!P1 LOP3.LUT R9, R16, 0xfffffffe, RZ, 0xc0, !PT ;  /* 0xfffffffe10099812 */ /* 0x002fe400078ec0ff */
[----:B0-----:R-:W-:-:S02]  /*ee70*/  @!P3 LOP3.LUT R13, R22, 0xfffffffe, RZ, 0xc0, !PT ;  /* 0xfffffffe160db812 */ /* 0x001fc400078ec0ff */
        /* <DEDUP_REMOVED lines=22> */
.L_x_987:
[----:B------:R-:W-:Y:S05]  /*efe0*/  BSYNC B0 ;  /* 0x0000000000007941 */ /* 0x000fea0003800000 */
.L_x_986:
[----:B------:R-:W-:Y:S01]  /*eff0*/  ISETP.GE.AND P0, PT, R21, R20, PT ;  /* 0x000000141500720c */ /* 0x000fe20003f06270 */
[----:B0-----:R2:W0:Y:S04]  /*f000*/  SHFL.IDX PT, R15, R73, 0x1, 0x1c1f ;  /* 0x003c1f00490f7f89 */ /* 0x00142800000e0000 */
[----:B------:R2:W0:Y:S08]  /*f010*/  SHFL.IDX PT, R14, R72, 0x1, 0x1c1f ;  /* 0x003c1f00480e7f89 */ /* 0x00043000000e0000 */
[----:B--2---:R-:W-:Y:S05]  /*f020*/  @P0 BRA `(.L_x_906) ;  /* 0x0000004c00140947 */ /* 0x004fea0003800000 */
[----:B------:R-:W-:Y:S01]  /*f030*/  ULDC UR4, c[0x0][0xac8] ;  /* 0x0002b20000047ab9 */ /* 0x000fe20000000800 */
[C---:B---3--:R-:W-:Y:S01]  /*f040*/  VIADD R0, R23.reuse, 0x8 ;  /* 0x0000000817007836 */ /* 0x048fe20000000000 */
[C---:B------:R-:W-:Y:S01]  /*f050*/  ISETP.GE.AND P0, PT, R23.reuse, UR4, PT ;  /* 0x0000000417007c0c */ /* 0x040fe2000bf06270 */
[C---:B------:R-:W-:Y:S01]  /*f060*/  VIADD R6, R23.reuse, 0x10 ;  /* 0x0000001017067836 */ /* 0x040fe20000000000 */
[----:B------:R-:W-:Y:S01]  /*f070*/  ULDC.64 UR6, c[0x0][0x208] ;  /* 0x0000820000067ab9 */ /* 0x000fe20000000a00 */
[C---:B------:R-:W-:Y:S01]  /*f080*/  VIADD R8, R23.reuse, 0x18 ;  /* 0x0000001817087836 */ /* 0x040fe20000000000 */
[----:B------:R-:W-:Y:S01]  /*f090*/  ISETP.GE.AND P5, PT, R0, UR4, PT ;  /* 0x0000000400007c0c */ /* 0x000fe2000bfa6270 */
[C---:B------:R-:W-:Y:S01]  /*f0a0*/  VIADD R11, R23.reuse, 0x28 ;  /* 0x00000028170b7836 */ /* 0x040fe20000000000 */
[----:B------:R-:W-:Y:S01]  /*f0b0*/  ISETP.GE.AND P6, PT, R6, UR4, PT ;  /* 0x0000000406007c0c */ /* 0x000fe2000bfc6270 */
[C---:B------:R-:W-:Y:S02]  /*f0c0*/  VIADD R10, R23.reuse, 0x20 ;  /* 0x00000020170a7836 */ /* 0x040fe40000000000 */
[----:B------:R-:W-:Y:S01]  /*f0d0*/  VIADD R13, R23, 0x38 ;  /* 0x00000038170d7836 */ /* 0x000fe20000000000 */
[----:B------:R-:W-:Y:S01]  /*f0e0*/  ISETP.GE.AND P3, PT, R11, UR4, PT ;  /* 0x000000040b007c0c */ /* 0x000fe2000bf66270 */
[C---:B------:R-:W-:Y:S01]  /*f0f0*/  VIADD R12, R23.reuse, 0x30 ;  /* 0x00000030170c7836 */ /* 0x040fe20000000000 */
[----:B------:R-:W-:Y:S01]  /*f100*/  ISETP.GE.AND P4, PT, R10, UR4, PT ;  /* 0x000000040a007c0c */ /* 0x000fe2000bf86270 */
[----:B0-----:R-:W-:Y:S01]  /*f110*/  @!P0 IMAD.WIDE R2, R23, 0x4, R14 ;  /* 0x0000000417028825 */ /* 0x001fe200078e020e */
[----:B------:R-:W-:-:S02]  /*f120*/  ISETP.GE.AND P1, PT, R13, UR4, PT ;  /* 0x000000040d007c0c */ /* 0x000fc4000bf26270 */
[----:B------:R-:W-:Y:S01]  /*f130*/  ISETP.GE.AND P2, PT, R12, UR4, PT ;  /* 0x000000040c007c0c */ /* 0x000fe2000bf46270 */
[C---:B----4-:R-:W-:Y:S01]  /*f140*/  VIADD R18, R23.reuse, 0x40 ;  /* 0x0000004017127836 */ /* 0x050fe20000000000 */
[----:B------:R0:W-:Y:S01]  /*f150*/  @!P0 ST.E.64 desc[UR6][R2.64], R26 ;  /* 0x0000001a02008985 */ /* 0x0001e2000c101b06 */
[----:B------:R-:W-:Y:S01]  /*f160*/  ISETP.GE.AND P0, PT, R8, UR4, PT ;  /* 0x0000000408007c0c */ /* 0x000fe2000bf06270 */
[C---:B------:R-:W-:Y:S01]  /*f170*/  VIADD R20, R23.reuse, 0x48 ;  /* 0x0000004817147836 */ /* 0x040fe20000000000 */
[----:B------:R-:W-:Y:S01]  /*f180*/  @!P5 LEA.HI R0, R0, R0, RZ, 0x1 ;  /* 0x000000000000d211 */ /* 0x000fe200078f08ff */
[----:B------:R-:W-:Y:S01]  /*f190*/  VIADD R21, R23, 0x70 ;  /* 0x0000007017157836 */ /* 0x000fe20000000000 */
        /* <DEDUP_REMOVED lines=9> */
[----:B------:R-:W-:Y:S01]  /*f230*/  @!P0 LOP3.LUT R9, R8, 0xfffffffe, RZ, 0xc0, !PT ;  /* 0xfffffffe08098812 */ /* 0x000fe200078ec0ff */
[----:B------:R0:W-:Y:S01]  /*f240*/  @!P5 ST.E.64 desc[UR6][R2.64], R30 ;  /* 0x0000001e0200d985 */ /* 0x0001e2000c101b06 */
[----:B------:R-:W-:-:S02]  /*f250*/  ISETP.GE.AND P5, PT, R18, UR4, PT ;  /* 0x0000000412007c0c */ /* 0x000fc4000bfa6270 */
[----:B------:R-:W-:Y:S01]  /*f260*/  @!P2 LEA.HI R12, R12, R12, RZ, 0x1 ;  /* 0x0000000c0c0ca211 */ /* 0x000fe200078f08ff */
[----:B------:R2:W-:Y:S01]  /*f270*/  @!P6 ST.E.64 desc[UR6][R6.64], R34 ;  /* 0x000000220600e985 */ /* 0x0005e2000c101b06 */
[----:B------:R-:W-:Y:S01]  /*f280*/  @!P3 LOP3.LUT R13, R0, 0xfffffffe, RZ, 0xc0, !PT ;  /* 0xfffffffe000db812 */ /* 0x000fe200078ec0ff */
[----:B------:R-:W-:Y:S01]  /*f290*/  VIADD R0, R23, 0x50 ;  /* 0x0000005017007836 */ /* 0x000fe20000000000 */
[----:B------:R-:W-:Y:S02]  /*f2a0*/  @!P4 LOP3.LUT R11, R10, 0xfffffffe, RZ, 0xc0, !PT ;  /* 0xfffffffe0a0bc812 */ /* 0x000fe400078ec0ff */
[----:B------:R-:W-:Y:S02]  /*f2b0*/  @!P2 LOP3.LUT R17, R12, 0xfffffffe, RZ, 0xc0, !PT ;  /* 0xfffffffe0c11a812 */ /* 0x000fe400078ec0ff */
[----:B------:R-:W-:Y:S02]  /*f2c0*/  ISETP.GE.AND P6, PT, R20, UR4, PT ;  /* 0x0000000414007c0c */ /* 0x000fe4000bfc6270 */
[----:B-1----:R-:W-:Y:S01]  /*f2d0*/  @!P1 LOP3.LUT R19, R16, 0xfffffffe, RZ, 0xc0, !PT ;  /* 0xfffffffe10139812 */ /* 0x002fe200078ec0ff */
[----:B0-----:R-:W-:Y:S01]  /*f2e0*/  @!P0 IMAD.WIDE R2, R9, 0x4, R14 ;  /* 0x0000000409028825 */ /* 0x001fe200078e020e */
[----:B------:R-:W-:-:S03]  /*f2f0*/  @!P5 LEA.HI R18, R18, R18, RZ, 0x1 ;  /* 0x000000121212d211 */ /* 0x000fc600078f08ff */
[--C-:B--2---:R-:W-:Y:S01]  /*f300*/  @!P4 IMAD.WIDE R6, R11, 0x4, R14.reuse ;  /* 0x000000040b06c825 */ /* 0x104fe200078e020e */
[----:B------:R0:W-:Y:S01]  /*f310*/  @!P0 ST.E.64 desc[UR6][R2.64], R38 ;  /* 0x0000002602008985 */ /* 0x0001e2000c101b06 */
[----:B------:R-:W-:Y:S02]  /*f320*/  ISETP.GE.AND P0, PT, R0, UR4, PT ;  /* 0x0000000400007c0c */ /* 0x000fe4000bf06270 */
[--C-:B------:R-:W-:Y:S01]  /*f330*/  @!P3 IMAD.WIDE R8, R13, 0x4, R14.reuse ;  /* 0x000000040d08b825 */ /* 0x100fe200078e020e */
[----:B------:R1:W-:Y:S01]  /*f340*/  @!P4 ST.E.64 desc[UR6][R6.64], R42 ;  /* 0x0000002a0600c985 */ /* 0x0003e2000c101b06 */
[----:B------:R-:W-:Y:S02]  /*f350*/  @!P6 LEA.HI R20, R20, R20, RZ, 0x1 ;  /* 0x000000141414e211 */ /* 0x000fe400078f08ff */
[----:B------:R-:W-:Y:S01]  /*f360*/  @!P2 IMAD.WIDE R10, R17, 0x4, R14 ;  /* 0x00000004110aa825 */ /* 0x000fe200078e020e */
[----:B------:R2:W-:Y:S01]  /*f370*/  @!P3 ST.E.64 desc[UR6][R8.64], R46 ;  /* 0x0000002e0800b985 */ /* 0x0005e2000c101b06 */
[----:B------:R-:W-:-:S02]  /*f380*/  ISETP.GE.AND P4, PT, R21, UR4, PT ;  /* 0x0000000415007c0c */ /* 0x000fc4000bf86270 */
[--C-:B------:R-:W-:Y:S01]  /*f390*/  @!P1 IMAD.WIDE R12, R19, 0x4, R14.reuse ;  /* 0x00000004130c9825 */ /* 0x100fe200078e020e */
[----:B------:R3:W-:Y:S01]  /*f3a0*/  @!P2 ST.E.64 desc[UR6][R10.64], R50 ;  /* 0x000000320a00a985 */ /* 0x0007e2000c101b06 */
[----:B0-----:R-:W-:Y:S02]  /*f3b0*/  @!P5 LOP3.LUT R3, R18, 0xfffffffe, RZ, 0xc0, !PT ;  /* 0xfffffffe1203d812 */ /* 0x001fe400078ec0ff */
[C---:B------:R-:W-:Y:S01]  /*f3c0*/  VIADD R16, R23.reuse, 0x58 ;  /* 0x0000005817107836 */ /* 0x040fe20000000000 */
[----:B------:R-:W-:Y:S01]  /*f3d0*/  @!P1 ST.E.64 desc[UR6][R12.64], R54 ;  /* 0x000000360c009985 */ /* 0x000fe2000c101b06 */
[C---:B------:R-:W-:Y:S01]  /*f3e0*/  VIADD R17, R23.reuse, 0x60 ;  /* 0x0000006017117836 */ /* 0x040fe20000000000 */
[----:B------:R-:W-:Y:S01]  /*f3f0*/  @!P0 LEA.HI R0, R0, R0, RZ, 0x1 ;  /* 0x0000000000008211 */ /* 0x000fe200078f08ff */
[----:B------:R-:W-:Y:S01]  /*f400*/  VIADD R19, R23, 0x68 ;  /* 0x0000006817137836 */ /* 0x000fe20000000000 */
[----:B------:R-:W-:Y:S01]  /*f410*/  ISETP.GE.AND P1, PT, R16, UR4, PT ;  /* 0x0000000410007c0c */ /* 0x000fe2000bf26270 */
[----:B------:R-:W-:Y:S01]  /*f420*/  @!P5 IMAD.WIDE R2, R3, 0x4, R14 ;  /* 0x000000040302d825 */ /* 0x000fe200078e020e */
[----:B------:R-:W-:-:S02]  /*f430*/  ISETP.GE.AND P2, PT, R17, UR4, PT ;  /* 0x0000000411007c0c */ /* 0x000fc4000bf46270 */
[----:B------:R-:W-:Y:S01]  /*f440*/  ISETP.GE.AND P3, PT, R19, UR4, PT ;  /* 0x0000000413007c0c */ /* 0x000fe2000bf66270 */
[----:B------:R-:W-:Y:S01]  /*f450*/  VIADD R23, R23, 0x78 ;  /* 0x0000007817177836 */ /* 0x000fe20000000000 */
[----:B-1----:R-:W-:Y:S01]  /*f460*/  @!P6 LOP3.LUT R7, R20, 0xfffffffe, RZ, 0xc0, !PT ;  /* 0xfffffffe1407e812 */ /* 0x002fe200078ec0ff */
[----:B------:R0:W-:Y:S01]  /*f470*/  @!P5 ST.E.64 desc[UR6][R2.64], R58 ;  /* 0x0000003a0200d985 */ /* 0x0001e2000c101b06 */
[----:B--2---:R-:W-:Y:S02]  /*f480*/  @!P0 LOP3.LUT R9, R0, 0xfffffffe, RZ, 0xc0, !PT ;  /* 0xfffffffe00098812 */ /* 0x004fe400078ec0ff */
[----:B------:R-:W-:Y:S01]  /*f490*/  @!P4 LEA.HI R21, R21, R21, RZ, 0x1 ;  /* 0x000000151515c211 */ /* 0x000fe200078f08ff */
[----:B------:R-:W-:Y:S02]  /*f4a0*/  @!P6 IMAD.WIDE R6, R7, 0x4, R14 ;  /* 0x000000040706e825 */ /* 0x000fe400078e020e */
[----:B------:R-:W-:Y:S02]  /*f4b0*/  @!P1 LEA.HI R16, R16, R16, RZ, 0x1 ;  /* 0x0000001010109211 */ /* 0x000fe400078f08ff */
[----:B------:R-:W-:Y:S01]  /*f4c0*/  @!P2 LEA.HI R17, R17, R17, RZ, 0x1 ;  /* 0x000000111111a211 */ /* 0x000fe200078f08ff */
[----:B------:R1:W-:Y:S01]  /*f4d0*/  @!P6 ST.E.64 desc[UR6][R6.64], R62 ;  /* 0x0000003e0600e985 */ /* 0x0003e2000c101b06 */
[----:B------:R-:W-:-:S02]  /*f4e0*/  @!P3 LEA.HI R19, R19, R19, RZ, 0x1 ;  /* 0x000000131313b211 */ /* 0x000fc400078f08ff */
[----:B---3--:R-:W-:Y:S01]  /*f4f0*/  @!P1 LOP3.LUT R11, R16, 0xfffffffe, RZ, 0xc0, !PT ;  /* 0xfffffffe100b9812 */ /* 0x008fe200078ec0ff */
[--C-:B0-----:R-:W-:Y:S01]  /*f500*/  @!P0 IMAD.WIDE R2, R9, 0x4, R14.reuse ;  /* 0x0000000409028825 */ /* 0x101fe200078e020e */
[----:B------:R-:W-:Y:S02]  /*f510*/  @!P2 LOP3.LUT R17, R17, 0xfffffffe, RZ, 0xc0, !PT ;  /* 0xfffffffe1111a812 */ /* 0x000fe400078ec0ff */
[----:B------:R-:W-:Y:S02]  /*f520*/  @!P3 LOP3.LUT R19, R19, 0xfffffffe, RZ, 0xc0, !PT ;  /* 0xfffffffe1313b812 */ /* 0x000fe400078ec0ff */
[----:B------:R2:W-:Y:S01]  /*f530*/  @!P0 ST.E.64 desc[UR6][R2.64], R66 ;  /* 0x0000004202008985 */ /* 0x0005e2000c101b06 */
[----:B------:R-:W-:Y:S01]  /*f540*/  ISETP.GE.AND P0, PT, R23, UR4, PT ;  /* 0x0000000417007c0c */ /* 0x000fe2000bf06270 */
[----:B------:R-:W-:Y:S01]  /*f550*/  @!P2 IMAD.WIDE R8, R17, 0x4, R14 ;  /* 0x000000041108a825 */ /* 0x000fe200078e020e */
[----:B------:R-:W-:-:S03]  /*f560*/  @!P4 LOP3.LUT R13, R21, 0xfffffffe, RZ, 0xc0, !PT ;  /* 0xfffffffe150dc812 */ /* 0x000fc600078ec0ff */
[----:B-1----:R-:W-:-:S04]  /*f570*/  @!P1 IMAD.WIDE R6, R11, 0x4, R14 ;  /* 0x000000040b069825 */ /* 0x002fc800078e020e */
[--C-:B------:R-:W-:Y:S01]  /*f580*/  @!P3 IMAD.WIDE R10, R19, 0x4, R14.reuse ;  /* 0x00000004130ab825 */ /* 0x100fe200078e020e */
[----:B------:R2:W-:Y:S03]  /*f590*/  @!P1 ST.E.64 desc[UR6][R6.64], R70 ;  /* 0x0000004606009985 */ /* 0x0005e6000c101b06 */
[----:B------:R-:W-:Y:S01]  /*f5a0*/  @!P4 IMAD.WIDE R12, R13, 0x4, R14 ;  /* 0x000000040d0cc825 */ /* 0x000fe200078e020e */
[----:B------:R2:W-:Y:S04]  /*f5b0*/  @!P2 ST.E.64 desc[UR6][R8.64], R4 ;  /* 0x000000040800a985 */ /* 0x0005e8000c101b06 */
[----:B------:R2:W-:Y:S04]  /*f5c0*/  @!P3 ST.E.64 desc[UR6][R10.64], R78 ;  /* 0x0000004e0a00b985 */ /* 0x0005e8000c101b06 */
[----:B------:R2:W-:Y:S01]  /*f5d0*/  @!P4 ST.E.64 desc[UR6][R12.64], R82 ;  /* 0x000000520c00c985 */ /* 0x0005e2000c101b06 */
[----:B------:R-:W-:Y:S05]  /*f5e0*/  @P0 BRA `(.L_x_906) ;  /* 0x0000004400a40947 */ /* 0x000fea0003800000 */
[----:B------:R-:W-:Y:S01]  /*f5f0*/  LEA.HI R23, R23, R23, RZ, 0x1 ;  /* 0x0000001717177211 */ /* 0x000fe200078f08ff */
[----:B------:R-:W-:-:S03]  /*f600*/  ULDC.64 UR4, c[0x0][0x208] ;  /* 0x0000820000047ab9 */ /* 0x000fc60000000a00 */
[----:B--2---:R-:W-:-:S05]  /*f610*/  LOP3.LUT R3, R23, 0xfffffffe, RZ, 0xc0, !PT ;  /* 0xfffffffe17037812 */ /* 0x004fca00078ec0ff */
[----:B------:R-:W-:-:S05]  /*f620*/  IMAD.WIDE R2, R3, 0x4, R14 ;  /* 0x0000000403027825 */ /* 0x000fca00078e020e */
[----:B------:R0:W-:Y:S01]  /*f630*/  ST.E.64 desc[UR4][R2.64], R86 ;  /* 0x0000005602007985 */ /* 0x0001e2000c101b04 */
[----:B------:R-:W-:Y:S05]  /*f640*/  BRA `(.L_x_906) ;  /* 0x00000044008c7947 */ /* 0x000fea0003800000 */
.L_x_985:
        /* <DEDUP_REMOVED lines=8> */
[----:B-1----:R-:W-:Y:S02]  /*f6d0*/  IMAD R3, R6, UR4, RZ ;  /* 0x0000000406037c24 */ /* 0x002fe4000f8e02ff */
[----:B------:R-:W-:-:S05]  /*f6e0*/  VIADD R0, R0, 0xffffff80 ;  /* 0xffffff8000007836 */ /* 0x000fca0000000000 */
[----:B------:R-:W-:-:S13]  /*f6f0*/  ISETP.GE.AND P0, PT, R0, R3, PT ;  /* 0x000000030000720c */ /* 0x000fda0003f06270 */
[----:B------:R-:W-:Y:S05]  /*f700*/  @P0 BRA `(.L_x_906) ;  /* 0x00000044005c0947 */ /* 0x000fea0003800000 */
[----:B------:R-:W-:Y:S01]  /*f710*/  ISETP.NE.AND P0, PT, R6, 0x1, PT ;  /* 0x000000010600780c */ /* 0x000fe20003f05270 */
[----:B------:R-:W0:Y:S01]  /*f720*/  S2UR UR4, SR_CTAID.Z ;  /* 0x00000000000479c3 */ /* 0x000e220000002700 */
[----:B------:R-:W-:Y:S01]  /*f730*/  SHF.R.S32.HI R5, RZ, 0x1f, R18 ;  /* 0x0000001fff057819 */ /* 0x000fe20000011412 */
[----:B------:R-:W-:Y:S01]  /*f740*/  ULDC.64 UR6, c[0x0][0xbd0] ;  /* 0x0002f40000067ab9 */ /* 0x000fe20000000a00 */
[----:B------:R-:W-:Y:S01]  /*f750*/  ULDC.64 UR10, c[0x0][0x208] ;  /* 0x00008200000a7ab9 */ /* 0x000fe20000000a00 */
[----:B------:R-:W-:-:S04]  /*f760*/  IMAD.WIDE.U32 R2, R18, UR6, RZ ;  /* 0x0000000612027c25 */ /* 0x000fc8000f8e00ff */
[----:B------:R-:W1:Y:S01]  /*f770*/  LDC.64 R12, c[0x0][0xbd8] ;  /* 0x0002f600ff0c7b82 */ /* 0x000e620000000a00 */
[----:B------:R-:W-:-:S04]  /*f780*/  IMAD R5, R5, UR6, RZ ;  /* 0x0000000605057c24 */ /* 0x000fc8000f8e02ff */
[----:B------:R-:W-:Y:S02]  /*f790*/  IMAD R5, R18, UR7, R5 ;  /* 0x0000000712057c24 */ /* 0x000fe4000f8e0205 */
[----:B------:R-:W-:Y:S01]  /*f7a0*/  IMAD.MOV R18, RZ, RZ, -R18 ;  /* 0x000000ffff127224 */ /* 0x000fe200078e0a12 */
[----:B------:R-:W2:Y:S01]  /*f7b0*/  @P0 LDC R9, c[0x0][0xbec] ;  /* 0x0002fb00ff090b82 */ /* 0x000ea20000000800 */
[----:B------:R-:W-:Y:S02]  /*f7c0*/  IMAD.IADD R3, R3, 0x1, R5 ;  /* 0x0000000103037824 */ /* 0x000fe400078e0205 */
[----:B------:R-:W-:-:S05]  /*f7d0*/  IMAD.MOV.U32 R5, RZ, RZ, R0 ;  /* 0x000000ffff057224 */ /* 0x000fca00078e0000 */
        /* <DEDUP_REMOVED lines=27> */
[----:B------:R-:W-:Y:S01]  /*f990*/  LEA R4, P0, R2, UR4, 0x2 ;  /* 0x0000000402047c11 */ /* 0x000fe2000f8010ff */
[----:B------:R-:W-:-:S05]  /*f9a0*/  IMAD.IADD R3, R3, 0x1, R5 ;  /* 0x0000000103037824 */ /* 0x000fca00078e0205 */
[----:B------:R-:W-:Y:S01]  /*f9b0*/  LEA.HI.X R5, R2, UR5, R3, 0x2, P0 ;  /* 0x0000000502057c11 */ /* 0x000fe200080f1403 */
[----:B------:R-:W-:-:S05]  /*f9c0*/  IMAD.MOV.U32 R3, RZ, RZ, -0x800000 ;  /* 0xff800000ff037424 */ /* 0x000fca00078e00ff */
[----:B------:R0:W-:Y:S01]  /*f9d0*/  STG.E desc[UR10][R4.64], R3 ;  /* 0x0000000304007986 */ /* 0x0001e2000c10190a */
[----:B------:R-:W-:Y:S05]  /*f9e0*/  BRA `(.L_x_906) ;  /* 0x0000004000a47947 */ /* 0x000fea0003800000 */
.L_x_904:
        /* <DEDUP_REMOVED lines=18> */
.L_x_988:
[----:B------:R-:W-:Y:S01]  /*fb10*/  ULDC UR7, c[0x0][0xc50] ;  /* 0x0003140000077ab9 */ /* 0x000fe20000000800 */
[----:B------:R-:W-:Y:S01]  /*fb20*/  UMOV UR36, UR6 ;  /* 0x0000000600247c82 */ /* 0x000fe20008000000 */
[----:B------:R-:W-:-:S11]  /*fb30*/  UISETP.NE.AND UP0, UPT, UR7, 0x1, UPT ;  /* 0x000000010700788c */ /* 0x000fd6000bf05270 */
[----:B------:R-:W-:Y:S01]  /*fb40*/  @UP0 ULDC UR4, c[0x0][0xc54] ;  /* 0x0003150000040ab9 */ /* 0x000fe20000000800 */
[----:B------:R-:W-:Y:S01]  /*fb50*/  @UP0 ULDC UR8, c[0x0][0xc58] ;  /* 0x0003160000080ab9 */ /* 0x000fe20000000800 */
[----:B------:R-:W-:-:S04]  /*fb60*/  UIMAD.WIDE.U32 UR4, UR6, UR4, URZ ;  /* 0x00000004060472a5 */ /* 0x000fc8000f8e003f */
[----:B------:R-:W-:-:S12]  /*fb70*/  @UP0 USHF.R.U32.HI UR36, URZ, UR8, UR5 ;  /* 0x000000083f240299 */ /* 0x000fd80008011605 */
.L_x_989:
[----:B------:R-:W-:Y:S01]  /*fb80*/  ISETP.GE.AND P0, PT, R19, RZ, PT ;  /* 0x000000ff1300720c */ /* 0x000fe20003f06270 */
[----:B------:R-:W-:Y:S01]  /*fb90*/  UIADD3 UR41, -UR36, URZ, URZ ;  /* 0x0000003f24297290 */ /* 0x000fe2000fffe13f */
[----:B------:R-:W-:Y:S02]  /*fba0*/  IMAD.MOV.U32 R9, RZ, RZ, 0x1 ;  /* 0x00000001ff097424 */ /* 0x000fe400078e00ff */
[----:B------:R-:W-:Y:S01]  /*fbb0*/  IMAD.MOV.U32 R0, RZ, RZ, RZ ;  /* 0x000000ffff007224 */ /* 0x000fe200078e00ff */
[----:B------:R-:W-:Y:S01]  /*fbc0*/  UIMAD UR41, UR7, UR41, UR6 ;  /* 0x00000029072972a4 */ /* 0x000fe2000f8e0206 */
[----:B------:R-:W-:-:S07]  /*fbd0*/  IMAD.MOV.U32 R3, RZ, RZ, 0x1 ;  /* 0x00000001ff037424 */ /* 0x000fce00078e00ff */
[----:B------:R-:W-:Y:S05]  /*fbe0*/  @!P0 BRA `(.L_x_990) ;  /* 0x0000003c00648947 */ /* 0x000fea0003800000 */
[----:B------:R-:W0:Y:S01]  /*fbf0*/  S2UR UR42, SR_CTAID.X ;  /* 0x00000000002a79c3 */ /* 0x000e220000002500 */
[----:B------:R-:W-:Y:S01]  /*fc00*/  ULDC UR6, c[0x0][0x448] ;  /* 0x0001120000067ab9 */ /* 0x000fe20000000800 */
[----:B------:R-:W-:Y:S01]  /*fc10*/  ULDC.64 UR4, c[0x0][0x418] ;  /* 0x0001060000047ab9 */ /* 0x000fe20000000a00 */
[----:B------:R-:W-:Y:S02]  /*fc20*/  UISETP.NE.AND UP1, UPT, UR6, 0x1, UPT ;  /* 0x000000010600788c */ /* 0x000fe4000bf25270 */
[----:B------:R-:W-:Y:S01]  /*fc30*/  UISETP.NE.U32.AND UP0, UPT, UR4, URZ, UPT ;  /* 0x0000003f0400728c */ /* 0x000fe2000bf05070 */
[----:B------:R-:W-:Y:S02]  /*fc40*/  ULDC UR11, c[0x0][0x288] ;  /* 0x0000a200000b7ab9 */ /* 0x000fe40000000800 */
[----:B------:R-:W-:Y:S01]  /*fc50*/  ULDC UR4, c[0x0][0x424] ;  /* 0x0001090000047ab9 */ /* 0x000fe20000000800 */
[----:B------:R-:W-:Y:S01]  /*fc60*/  UISETP.NE.AND.EX UP0, UPT, UR5, URZ, UPT, UP0 ;  /* 0x0000003f0500728c */ /* 0x000fe2000bf05300 */
[----:B------:R-:W-:Y:S01]  /*fc70*/  ULDC UR12, c[0x0][0x2f0] ;  /* 0x0000bc00000c7ab9 */ /* 0x000fe20000000800 */
[----:B------:R-:W-:-:S02]  /*fc80*/  UIADD3 UR6, -UR11, 0x1, URZ ;  /* 0x000000010b067890 */ /* 0x000fc4000fffe13f */
[----:B------:R-:W-:Y:S01]  /*fc90*/  USEL UR10, UR4, 0x1, UP0 ;  /* 0x00000001040a7887 */ /* 0x000fe20008000000 */
[----:B------:R-:W-:Y:S02]  /*fca0*/  @UP1 ULDC UR13, c[0x0][0x450] ;  /* 0x00011400000d1ab9 */ /* 0x000fe40000000800 */
[----:B------:R-:W-:Y:S01]  /*fcb0*/  @UP1 ULDC UR4, c[0x0][0x44c] ;  /* 0x0001130000041ab9 */ /* 0x000fe20000000800 */
[----:B------:R-:W-:Y:S02]  /*fcc0*/  UIMAD UR7, UR10, UR12, 0x5f ;  /* 0x0000005f0a0774a4 */ /* 0x000fe4000f8e020c */
[----:B------:R-:W-:Y:S02]  /*fcd0*/  UIMAD UR9, UR10, UR12, UR6 ;  /* 0x0000000c0a0972a4 */ /* 0x000fe4000f8e0206 */
[----:B------:R-:W-:Y:S02]  /*fce0*/  UIMAD.WIDE UR6, UR7, 0x2aaaaaab, URZ ;  /* 0x2aaaaaab070678a5 */ /* 0x000fe4000f8e023f */
[----:B0-----:R-:W-:-:S02]  /*fcf0*/  USHF.L.U32 UR42, UR42, 0x7, URZ ;  /* 0x000000072a2a7899 */ /* 0x001fc4000800063f */
[----:B------:R-:W-:Y:S02]  /*fd00*/  USHF.R.U32.HI UR40, URZ, 0x1f, UR7 ;  /* 0x0000001f3f287899 */ /* 0x000fe40008011607 */
[----:B------:R-:W-:Y:S02]  /*fd10*/  UIADD3 UR8, UR42, 0x7f, URZ ;  /* 0x0000007f2a087890 */ /* 0x000fe4000fffe03f */
[----:B------:R-:W-:Y:S02]  /*fd20*/  ULEA.HI.SX32 UR40, UR7, UR40, 0x1c ;  /* 0x0000002807287291 */ /* 0x000fe4000f8fe23f */
[----:B------:R-:W-:-:S04]  /*fd30*/  UIMAD.WIDE.U32 UR4, UR8, UR4, URZ ;  /* 0x00000004080472a5 */ /* 0x000fc8000f8e003f */
[----:B------:R-:W-:-:S03]  /*fd40*/  @UP1 USHF.R.U32.HI UR8, URZ, UR13, UR5 ;  /* 0x0000000d3f081299 */ /* 0x000fc60008011605 */
[----:B------:R-:W-:Y:S01]  /*fd50*/  ULDC.64 UR4, c[0x0][0x9e0] ;  /* 0x0002780000047ab9 */ /* 0x000fe20000000a00 */
[----:B------:R-:W-:Y:S02]  /*fd60*/  UIADD3 UR9, UR9, UR8, URZ ;  /* 0x0000000809097290 */ /* 0x000fe4000fffe03f */
[----:B------:R-:W-:Y:S02]  /*fd70*/  UISETP.GE.AND UP0, UPT, UR5, 0x1, UPT ;  /* 0x000000010500788c */ /* 0x000fe4000bf06270 */
[----:B------:R-:W-:-:S04]  /*fd80*/  UIADD3 UR4, UR9, UR4, URZ ;  /* 0x0000000409047290 */ /* 0x000fc8000fffe03f */
[----:B------:R-:W-:-:S13]  /*fd90*/  PLOP3.LUT P1, PT, PT, PT, UP0, 0x80, 0x0 ;  /* 0x000000000000781c */ /* 0x000fda0003f2f008 */
[----:B------:R-:W-:Y:S05]  /*fda0*/  @!P1 BRA `(.L_x_991) ;  /* 0x0000000000449947 */ /* 0x000fea0003800000 */
[----:B------:R-:W-:Y:S01]  /*fdb0*/  ISETP.LT.AND P0, PT, RZ, UR9, PT ;  /* 0x00000009ff007c0c */ /* 0x000fe2000bf01270 */
[----:B------:R-:W-:-:S12]  /*fdc0*/  UIADD3 UR8, UR9, -0x1, URZ ;  /* 0xffffffff09087890 */ /* 0x000fd8000fffe03f */
[----:B------:R-:W-:Y:S05]  /*fdd0*/  @P0 BRA `(.L_x_992) ;  /* 0x00000000001c0947 */ /* 0x000fea0003800000 */
[----:B------:R-:W-:Y:S02]  /*fde0*/  UISETP.NE.AND UP0, UPT, UR5, 0x1, UPT ;  /* 0x000000010500788c */ /* 0x000fe4000bf05270 */
[----:B------:R-:W-:-:S09]  /*fdf0*/  UIADD3 UR8, -UR9, URZ, URZ ;  /* 0x0000003f09087290 */ /* 0x000fd2000fffe13f */
[----:B------:R-:W-:Y:S02]  /*fe00*/  @UP0 ULDC.64 UR14, c[0x0][0x9e8] ;  /* 0x00027a00000e0ab9 */ /* 0x000fe40000000a00 */
[----:B------:R-:W-:-:S04]  /*fe10*/  UIMAD.WIDE.U32 UR6, UR8, UR14, URZ ;  /* 0x0000000e080672a5 */ /* 0x000fc8000f8e003f */
[----:B------:R-:W-:-:S04]  /*fe20*/  @UP0 USHF.R.U32.HI UR8, URZ, UR15, UR7 ;  /* 0x0000000f3f080299 */ /* 0x000fc80008011607 */
[----:B------:R-:W-:Y:S01]  /*fe30*/  ULOP3.LUT UR8, URZ, UR8, URZ, 0x33, !UPT ;  /* 0x000000083f087292 */ /* 0x000fe2000f8e333f */
[----:B------:R-:W-:Y:S11]  /*fe40*/  BRA `(.L_x_993) ;  /* 0x0000000000107947 */ /* 0x000ff60003800000 */
.L_x_992:
[----:B------:R-:W-:-:S11]  /*fe50*/  UISETP.NE.AND UP0, UPT, UR5, 0x1, UPT ;  /* 0x000000010500788c */ /* 0x000fd6000bf05270 */
[----:B------:R-:W-:Y:S02]  /*fe60*/  @UP0 ULDC.64 UR14, c[0x0][0x9e8] ;  /* 0x00027a00000e0ab9 */ /* 0x000fe40000000a00 */
[----:B------:R-:W-:-:S04]  /*fe70*/  UIMAD.WIDE.U32 UR6, UR8, UR14, URZ ;  /* 0x0000000e080672a5 */ /* 0x000fc8000f8e003f */
[----:B------:R-:W-:-:S12]  /*fe80*/  @UP0 USHF.R.U32.HI UR8, URZ, UR15, UR7 ;  /* 0x0000000f3f080299 */ /* 0x000fd80008011607 */
.L_x_993:
[----:B------:R-:W-:-:S04]  /*fe90*/  UIMAD UR8, UR8, UR5, UR5 ;  /* 0x00000005080872a4 */ /* 0x000fc8000f8e0205 */
[----:B------:R-:W-:-:S04]  /*fea0*/  UISETP.LT.AND UP0, UPT, UR4, UR8, UPT ;  /* 0x000000080400728c */ /* 0x000fc8000bf01270 */
[----:B------:R-:W-:-:S12]  /*feb0*/  USEL UR4, UR4, UR8, UP0 ;  /* 0x0000000804047287 */ /* 0x000fd80008000000 */
.L_x_991:
[----:B------:R-:W-:Y:S01]  /*fec0*/  UIADD3 UR6, UR4, 0x5f, URZ ;  /* 0x0000005f04067890 */ /* 0x000fe2000fffe03f */
[----:B------:R-:W-:Y:S01]  /*fed0*/  @UP1 ULDC UR8, c[0x0][0x44c] ;  /* 0x0001130000081ab9 */ /* 0x000fe20000000800 */
[----:B------:R-:W-:Y:S02]  /*fee0*/  @UP1 ULDC UR13, c[0x0][0x450] ;  /* 0x00011400000d1ab9 */ /* 0x000fe40000000800 */
[----:B------:R-:W-:Y:S02]  /*fef0*/  UIMAD.WIDE UR6, UR6, 0x2aaaaaab, URZ ;  /* 0x2aaaaaab060678a5 */ /* 0x000fe4000f8e023f */
[----:B------:R-:W-:Y:S02]  /*ff00*/  UIMAD.WIDE.U32 UR8, UR42, UR8, URZ ;  /* 0x000000082a0872a5 */ /* 0x000fe4000f8e003f */
[----:B------:R-:W-:Y:S01]  /*ff10*/  USHF.R.U32.HI UR39, URZ, 0x1f, UR7 ;  /* 0x0000001f3f277899 */ /* 0x000fe20008011607 */
[----:B------:R-:W-:Y:S01]  /*ff20*/  UMOV UR4, UR42 ;  /* 0x0000002a00047c82 */ /* 0x000fe20008000000 */
[----:B------:R-:W-:-:S02]  /*ff30*/  UIMAD UR10, UR10, UR12, -UR11 ;  /* 0x0000000c0a0a72a4 */ /* 0x000fc4000f8e0a0b */
[----:B------:R-:W-:Y:S02]  /*ff40*/  @UP1 USHF.R.U32.HI UR4, URZ, UR13, UR9 ;  /* 0x0000000d3f041299 */ /* 0x000fe40008011609 */
[----:B------:R-:W-:Y:S02]  /*ff50*/  ULEA.HI.SX32 UR39, UR7, UR39, 0x1c ;  /* 0x0000002707277291 */ /* 0x000fe4000f8fe23f */
[----:B------:R-:W-:Y:S02]  /*ff60*/  UIADD3 UR4, UR10, UR4, URZ ;  /* 0x000000040a047290 */ /* 0x000fe4000fffe03f */
[----:B------:R-:W-:Y:S01]  /*ff70*/  UISETP.LT.AND UP0, UPT, UR40, UR39, UPT ;  /* 0x000000272800728c */ /* 0x000fe2000bf01270 */
[----:B------:R-:W-:Y:S02]  /*ff80*/  ULDC UR8, c[0x0][0x9dc] ;  /* 0x0002770000087ab9 */ /* 0x000fe40000000800 */
[----:B------:R-:W-:Y:S02]  /*ff90*/  UIADD3 UR8, UR4, -UR8, URZ ;  /* 0x8000000804087290 */ /* 0x000fe4000fffe03f */
[----:B------:R-:W-:Y:S01]  /*ffa0*/  USEL UR9, UR40, UR39, UP0 ;  /* 0x0000002728097287 */ /* 0x000fe20008000000 */
[----:B------:R-:W-:Y:S11]  /*ffb0*/  @!P1 BRA `(.L_x_994) ;  /* 0x0000000000449947 */ /* 0x000ff60003800000 */
[----:B------:R-:W-:-:S06]  /*ffc0*/  UISETP.GT.AND UP0, UPT, UR4, -0x1, UPT ;  /* 0xffffffff0400788c */ /* 0x000fcc000bf04270 */
[----:B------:R-:W-:-:S13]  /*ffd0*/  PLOP3.LUT P0, PT, PT, PT, UP0, 0x80, 0x0 ;  /* 0x000000000000781c */ /* 0x000fda0003f0f008 */
[----:B------:R-:W-:Y:S05]  /*ffe0*/  @P0 BRA `(.L_x_995) ;  /* 0x00000000001c0947 */ /* 0x000fea0003800000 */
[----:B------:R-:W-:Y:S02]  /*fff0*/  UISETP.NE.AND UP0, UPT, UR5, 0x1, UPT ;  /* 0x000000010500788c */ /* 0x000fe4000bf05270 */
[----:B------:R-:W-:-:S09]  /*10000*/  ULOP3.LUT UR4, URZ, UR4, URZ, 0x33, !UPT ;  /* 0x000000043f047292 */ /* 0x000fd2000f8e333f */
[----:B------:R-:W-:Y:S02]  /*10010*/  @UP0 ULDC.64 UR10, c[0x0][0x9e8] ;  /* 0x00027a00000a0ab9 */ /* 0x000fe40000000a00 */
[----:B------:R-:W-:-:S04]  /*10020*/  UIMAD.WIDE.U32 UR6, UR4, UR10, URZ ;  /* 0x0000000a040672a5 */ /* 0x000fc8000f8e003f */
[----:B------:R-:W-:-:S04]  /*10030*/  @UP0 USHF.R.U32.HI UR4, URZ, UR11, UR7 ;  /* 0x0000000b3f040299 */ /* 0x000fc80008011607 */
[----:B------:R-:W-:Y:S01]  /*10040*/  ULOP3.LUT UR4, URZ, UR4, URZ, 0x33, !UPT ;  /* 0x000000043f047292 */ /* 0x000fe2000f8e333f */
[----:B------:R-:W-:Y:S11]  /*10050*/  BRA `(.L_x_996) ;  /* 0x0000000000107947 */ /* 0x000ff60003800000 */
.L_x_995:
[----:B------:R-:W-:-:S11]  /*10060*/  UISETP.NE.AND UP0, UPT, UR5, 0x1, UPT ;  /* 0x000000010500788c */ /* 0x000fd6000bf05270 */
[----:B------:R-:W-:Y:S02]  /*10070*/  @UP0 ULDC.64 UR10, c[0x0][0x9e8] ;  /* 0x00027a00000a0ab9 */ /* 0x000fe40000000a00 */
[----:B------:R-:W-:-:S04]  /*10080*/  UIMAD.WIDE.U32 UR6, UR4, UR10, URZ ;  /* 0x0000000a040672a5 */ /* 0x000fc8000f8e003f */
[----:B------:R-:W-:-:S12]  /*10090*/  @UP0 USHF.R.U32.HI UR4, URZ, UR11, UR7 ;  /* 0x0000000b3f040299 */ /* 0x000fd80008011607 */
.L_x_996:
[----:B------:R-:W-:-:S04]  /*100a0*/  UIMAD UR4, UR4, UR5, URZ ;  /* 0x00000005040472a4 */ /* 0x000fc8000f8e023f */
[----:B------:R-:W-:-:S04]  /*100b0*/  UISETP.LT.AND UP0, UPT, UR8, UR4, UPT ;  /* 0x000000040800728c */ /* 0x000fc8000bf01270 */
[----:B------:R-:W-:-:S12]  /*100c0*/  USEL UR8, UR8, UR4, !UP0 ;  /* 0x0000000408087287 */ /* 0x000fd8000c000000 */
.L_x_994:
[----:B------:R-:W-:-:S04]  /*100d0*/  UIMAD.WIDE UR4, UR8, 0x2aaaaaab, URZ ;  /* 0x2aaaaaab080478a5 */ /* 0x000fc8000f8e023f */
[----:B------:R-:W-:-:S04]  /*100e0*/  USHF.R.U32.HI UR4, URZ, 0x1f, UR5 ;  /* 0x0000001f3f047899 */ /* 0x000fc80008011605 */
[----:B------:R-:W-:Y:S02]  /*100f0*/  ULEA.HI.SX32 UR4, UR5, UR4, 0x1c ;  /* 0x0000000405047291 */ /* 0x000fe4000f8fe23f */
[----:B------:R-:W-:Y:S02]  /*10100*/  USHF.R.U32.HI UR5, URZ, 0x10, UR41 ;  /* 0x000000103f057899 */ /* 0x000fe40008011629 */
[----:B------:R-:W-:Y:S02]  /*10110*/  ULOP3.LUT UR41, UR41, 0xffff, URZ, 0xc0, !UPT ;  /* 0x0000ffff29297892 */ /* 0x000fe4000f8ec03f */
[----:B------:R-:W-:Y:S01]  /*10120*/  VIMNMX R7, RZ, UR4, !PT ;  /* 0x00000004ff077c48 */ /* 0x000fe2000ffe0100 */
[----:B------:R-:W-:-:S03]  /*10130*/  UISETP.NE.AND UP0, UPT, UR5, URZ, UPT ;  /* 0x0000003f0500728c */ /* 0x000fc6000bf05270 */
[----:B------:R-:W-:Y:S01]  /*10140*/  ISETP.LT.AND P0, PT, R7, UR9, PT ;  /* 0x0000000907007c0c */ /* 0x000fe2000bf01270 */
[----:B------:R0:W-:Y:S04]  /*10150*/  STL [R1+0x8], R7 ;  /* 0x0000080701007387 */ /* 0x0001e80000100800 */
[----:B------:R0:W-:Y:S03]  /*10160*/  STL [R1+0xc], RZ ;  /* 0x00000cff01007387 */ /* 0x0001e60000100800 */
[----:B------:R-:W-:-:S05]  /*10170*/  @!UP0 ULDC UR5, c[0x0][0x9f0] ;  /* 0x00027c0000058ab9 */ /* 0x000fca0000000800 */
[----:B0-----:R-:W-:Y:S05]  /*10180*/  @!P0 BRA `(.L_x_997) ;  /* 0x0000000000708947 */ /* 0x001fea0003800000 */
[----:B------:R-:W-:Y:S01]  /*10190*/  IMAD.U32 R6, RZ, RZ, UR5 ;  /* 0x00000005ff067e24 */ /* 0x000fe2000f8e00ff */
[----:B------:R-:W-:Y:S01]  /*101a0*/  UIADD3 UR4, UR5, -0x1, UR9 ;  /* 0xffffffff05047890 */ /* 0x000fe2000fffe009 */
[----:B------:R-:W-:-:S03]  /*101b0*/  IMAD.MOV.U32 R2, RZ, RZ, RZ ;  /* 0x000000ffff027224 */ /* 0x000fc600078e00ff */
[-C--:B------:R-:W-:Y:S02]  /*101c0*/  IABS R0, R6.reuse ;  /* 0x0000000600007213 */ /* 0x080fe40000000000 */
[----:B------:R-:W-:Y:S02]  /*101d0*/  IABS R6, R6 ;  /* 0x0000000600067213 */ /* 0x000fe40000000000 */
[----:B------:R-:W0:Y:S08]  /*101e0*/  I2F.RP R4, R0 ;  /* 0x0000000000047306 */ /* 0x000e300000209400 */
[----:B0-----:R-:W0:Y:S02]  /*101f0*/  MUFU.RCP R4, R4 ;  /* 0x0000000400047308 */ /* 0x001e240000001000 */
[----:B0-----:R-:W-:-:S06]  /*10200*/  VIADD R3, R4, 0xffffffe ;  /* 0x0ffffffe04037836 */ /* 0x001fcc0000000000 */
[----:B------:R-:W0:Y:S02]  /*10210*/  F2I.FTZ.U32.TRUNC.NTZ R3, R3 ;  /* 0x0000000300037305 */ /* 0x000e24000021f000 */
[----:B0-----:R-:W-:-:S04]  /*10220*/  IMAD.MOV R5, RZ, RZ, -R3 ;  /* 0x000000ffff057224 */ /* 0x001fc800078e0a03 */
[----:B------:R-:W-:-:S04]  /*10230*/  IMAD R5, R5, R0, RZ ;  /* 0x0000000005057224 */ /* 0x000fc800078e02ff */
[----:B------:R-:W-:Y:S01]  /*10240*/  IMAD.HI.U32 R5, R3, R5, R2 ;  /* 0x0000000503057227 */ /* 0x000fe200078e0002 */
[----:B------:R-:W-:-:S03]  /*10250*/  IADD3 R2, -R7, UR4, RZ ;  /* 0x0000000407027c10 */ /* 0x000fc6000fffe1ff */
[----:B------:R-:W-:Y:S01]  /*10260*/  IMAD.MOV R3, RZ, RZ, -R6 ;  /* 0x000000ffff037224 */ /* 0x000fe200078e0a06 */
[----:B------:R-:W-:Y:S02]  /*10270*/  IABS R4, R2 ;  /* 0x0000000200047213 */ /* 0x000fe40000000000 */
[----:B------:R-:W-:-:S03]  /*10280*/  LOP3.LUT R2, R2, UR5, RZ, 0x3c, !PT ;  /* 0x0000000502027c12 */ /* 0x000fc6000f8e3cff */
[----:B------:R-:W-:Y:S01]  /*10290*/  IMAD.HI.U32 R5, R5, R4, RZ ;  /* 0x0000000405057227 */ /* 0x000fe200078e00ff */
[----:B------:R-:W-:-:S03]  /*102a0*/  ISETP.GE.AND P2, PT, R2, RZ, PT ;  /* 0x000000ff0200720c */ /* 0x000fc60003f46270 */
[----:B------:R-:W-:-:S05]  /*102b0*/  IMAD R3, R5, R3, R4 ;  /* 0x0000000305037224 */ /* 0x000fca00078e0204 */
[----:B------:R-:W-:-:S13]  /*102c0*/  ISETP.GT.U32.AND P1, PT, R0, R3, PT ;  /* 0x000000030000720c */ /* 0x000fda0003f24070 */
[----:B------:R-:W-:Y:S02]  /*102d0*/  @!P1 IMAD.IADD R3, R3, 0x1, -R0 ;  /* 0x0000000103039824 */ /* 0x000fe400078e0a00 */
[----:B------:R-:W-:Y:S01]  /*102e0*/  @!P1 VIADD R5, R5, 0x1 ;  /* 0x0000000105059836 */ /* 0x000fe20000000000 */
[----:B------:R-:W-:Y:S02]  /*102f0*/  ISETP.NE.AND P1, PT, RZ, UR5, PT ;  /* 0x00000005ff007c0c */ /* 0x000fe4000bf25270 */
[----:B------:R-:W-:-:S13]  /*10300*/  ISETP.GE.U32.AND P0, PT, R3, R0, PT ;  /* 0x000000000300720c */ /* 0x000fda0003f06070 */
[----:B------:R-:W-:-:S04]  /*10310*/  @P0 VIADD R5, R5, 0x1 ;  /* 0x0000000105050836 */ /* 0x000fc80000000000 */
[----:B------:R-:W-:Y:S01]  /*10320*/  @!P2 IMAD.MOV R5, RZ, RZ, -R5 ;  /* 0x000000ffff05a224 */ /* 0x000fe200078e0a05 */
[----:B------:R-:W-:-:S05]  /*10330*/  @!P1 LOP3.LUT R5, RZ, UR5, RZ, 0x33, !PT ;  /* 0x00000005ff059c12 */ /* 0x000fca000f8e33ff */
[----:B------:R0:W-:Y:S02]  /*10340*/  STL [R1+0xc], R5 ;  /* 0x00000c0501007387 */ /* 0x0001e40000100800 */
.L_x_997:
[----:B------:R-:W2:Y:S01]  /*10350*/  LDL R2, [R1+0xc] ;  /* 0x00000c0001027983 */ /* 0x000ea20000100800 */
[----:B------:R-:W-:Y:S02]  /*10360*/  IMAD.MOV.U32 R9, RZ, RZ, 0x1 ;  /* 0x00000001ff097424 */ /* 0x000fe400078e00ff */
[----:B------:R-:W-:Y:S02]  /*10370*/  IMAD.MOV.U32 R3, RZ, RZ, 0x1 ;  /* 0x00000001ff037424 */ /* 0x000fe400078e00ff */
[----:B--2---:R-:W-:-:S05]  /*10380*/  IMAD R0, R2, UR41, R7 ;  /* 0x0000002902007c24 */ /* 0x004fca000f8e0207 */
[----:B------:R-:W-:Y:S01]  /*10390*/  VIADDMNMX R18, R0, R2, UR9, PT ;  /* 0x0000000900127e46 */ /* 0x000fe2000b800102 */
[----:B------:R1:W-:Y:S03]  /*103a0*/  STL [R1+0x4], R0 ;  /* 0x0000040001007387 */ /* 0x0003e60000100800 */
[----:B------:R-:W-:Y:S01]  /*103b0*/  ISETP.GT.AND P0, PT, R18, R0, PT ;  /* 0x000000001200720c */ /* 0x000fe20003f04270 */
[----:B------:R2:W-:Y:S01]  /*103c0*/  STL [R1+0x10], R18 ;  /* 0x0000101201007387 */ /* 0x0005e20000100800 */
[----:B-1----:R-:W-:-:S11]  /*103d0*/  IMAD.MOV.U32 R0, RZ, RZ, RZ ;  /* 0x000000ffff007224 */ /* 0x002fd600078e00ff */
[----:B--2---:R-:W-:Y:S05]  /*103e0*/  @!P0 BRA `(.L_x_990) ;  /* 0x0000003400648947 */ /* 0x004fea0003800000 */
[----:B------:R-:W1:Y:S01]  /*103f0*/  S2UR UR4, SR_CgaCtaId ;  /* 0x00000000000479c3 */ /* 0x000e620000008800 */
[----:B------:R-:W-:Y:S02]  /*10400*/  UMOV UR38, 0x400 ;  /* 0x0000040000267882 */ /* 0x000fe40000000000 */
[----:B-1----:R-:W-:-:S04]  /*10410*/  ULEA UR38, UR4, UR38, 0x18 ;  /* 0x0000002604267291 */ /* 0x002fc8000f8ec03f */
        /* <DEDUP_REMOVED lines=8> */
[----:B------:R-:W-:Y:S02]  /*104a0*/  IMAD.U32 R4, RZ, RZ, UR6 ;  /* 0x00000006ff047e24 */ /* 0x000fe4000f8e00ff */
[----:B------:R-:W1:Y:S01]  /*104b0*/  LDC.64 R2, c[0x4][R2] ;  /* 0x0100000002027b82 */ /* 0x000e620000000a00 */
[----:B0-----:R-:W-:Y:S02]  /*104c0*/  IMAD.U32 R5, RZ, RZ, UR7 ;  /* 0x00000007ff057e24 */ /* 0x001fe4000f8e00ff */
[----:B------:R-:W-:Y:S02]  /*104d0*/  IMAD.U32 R6, RZ, RZ, UR8 ;  /* 0x00000008ff067e24 */ /* 0x000fe4000f8e00ff */
[----:B------:R-:W-:-:S02]  /*104e0*/  IMAD.U32 R7, RZ, RZ, UR9 ;  /* 0x00000009ff077e24 */ /* 0x000fc4000f8e00ff */
[----:B------:R-:W-:Y:S02]  /*104f0*/  IMAD.U32 R10, RZ, RZ, UR4 ;  /* 0x00000004ff0a7e24 */ /* 0x000fe4000f8e00ff */
[----:B------:R-:W-:Y:S02]  /*10500*/  IMAD.U32 R11, RZ, RZ, UR5 ;  /* 0x00000005ff0b7e24 */ /* 0x000fe4000f8e00ff */
[----:B------:R-:W-:Y:S02]  /*10510*/  IMAD.MOV.U32 R8, RZ, RZ, 0x70 ;  /* 0x00000070ff087424 */ /* 0x000fe400078e00ff */
[----:B------:R-:W-:Y:S02]  /*10520*/  IMAD.MOV.U32 R12, RZ, RZ, 0x1 ;  /* 0x00000001ff0c7424 */ /* 0x000fe400078e00ff */
[----:B------:R-:W-:-:S07]  /*10530*/  IMAD.MOV.U32 R13, RZ, RZ, RZ ;  /* 0x000000ffff0d7224 */ /* 0x000fce00078e00ff */
[----:B------:R-:W-:-:S07]  /*10540*/  LEPC R20, `(.L_x_998) ;  /* 0x000000001014794e */ /* 0x000fce0000000000 */
[----:B-1----:R-:W-:Y:S05]  /*10550*/  CALL.ABS.NOINC R2 ;  /* 0x0000000002007343 */ /* 0x002fea0003c00000 */
.L_x_998:
        /* <DEDUP_REMOVED lines=8> */
[----:B------:R1:W2:Y:S01]  /*105e0*/  LDC.64 R2, c[0x4][R16] ;  /* 0x0100000010027b82 */ /* 0x0002a20000000a00 */
[----:B------:R-:W-:Y:S02]  /*105f0*/  IMAD.U32 R4, RZ, RZ, UR6 ;  /* 0x00000006ff047e24 */ /* 0x000fe4000f8e00ff */
[----:B0-----:R-:W-:Y:S02]  /*10600*/  IMAD.U32 R5, RZ, RZ, UR7 ;  /* 0x00000007ff057e24 */ /* 0x001fe4000f8e00ff */
[----:B------:R-:W-:Y:S02]  /*10610*/  IMAD.U32 R6, RZ, RZ, UR8 ;  /* 0x00000008ff067e24 */ /* 0x000fe4000f8e00ff */
[----:B------:R-:W-:-:S02]  /*10620*/  IMAD.U32 R7, RZ, RZ, UR9 ;  /* 0x00000009ff077e24 */ /* 0x000fc4000f8e00ff */
[----:B------:R-:W-:Y:S02]  /*10630*/  IMAD.U32 R10, RZ, RZ, UR4 ;  /* 0x00000004ff0a7e24 */ /* 0x000fe4000f8e00ff */
[----:B------:R-:W-:Y:S02]  /*10640*/  IMAD.U32 R11, RZ, RZ, UR5 ;  /* 0x00000005ff0b7e24 */ /* 0x000fe4000f8e00ff */
[----:B------:R-:W-:Y:S02]  /*10650*/  IMAD.MOV.U32 R8, RZ, RZ, 0x70 ;  /* 0x00000070ff087424 */ /* 0x000fe400078e00ff */
[----:B------:R-:W-:Y:S02]  /*10660*/  IMAD.MOV.U32 R12, RZ, RZ, 0x1 ;  /* 0x00000001ff0c7424 */ /* 0x000fe400078e00ff */
[----:B-1----:R-:W-:-:S07]  /*10670*/  IMAD.MOV.U32 R13, RZ, RZ, RZ ;  /* 0x000000ffff0d7224 */ /* 0x002fce00078e00ff */
[----:B------:R-:W-:-:S07]  /*10680*/  LEPC R20, `(.L_x_1000) ;  /* 0x000000001014794e */ /* 0x000fce0000000000 */
[----:B--2---:R-:W-:Y:S05]  /*10690*/  CALL.ABS.NOINC R2 ;  /* 0x0000000002007343 */ /* 0x004fea0003c00000 */
.L_x_1000:
[----:B------:R0:W1:Y:S01]  /*106a0*/  LDC.64 R2, c[0x4][R16] ;  /* 0x0100000010027b82 */ /* 0x0000620000000a00 */
[----:B------:R-:W-:Y:S01]  /*106b0*/  ULDC.64 UR6, c[0x4][0x118] ;  /* 0x0100460000067ab9 */ /* 0x000fe20000000a00 */
[----:B------:R-:W-:Y:S01]  /*106c0*/  ULDC.64 UR8, c[0x4][0x120] ;  /* 0x0100480000087ab9 */ /* 0x000fe20000000a00 */
[----:B------:R-:W-:Y:S01]  /*106d0*/  ULDC.64 UR4, c[0x4][0xb0] ;  /* 0x01002c0000047ab9 */ /* 0x000fe20000000a00 */
[----:B------:R-:W-:Y:S02]  /*106e0*/  IMAD.U32 R4, RZ, RZ, UR6 ;  /* 0x00000006ff047e24 */ /* 0x000fe4000f8e00ff */
[----:B------:R-:W-:Y:S02]  /*106f0*/  IMAD.U32 R5, RZ, RZ, UR7 ;  /* 0x00000007ff057e24 */ /* 0x000fe4000f8e00ff */
[----:B------:R-:W-:Y:S02]  /*10700*/  IMAD.U32 R6, RZ, RZ, UR8 ;  /* 0x00000008ff067e24 */ /* 0x000fe4000f8e00ff */
[----:B------:R-:W-:-:S02]  /*10710*/  IMAD.U32 R7, RZ, RZ, UR9 ;  /* 0x00000009ff077e24 */ /* 0x000fc4000f8e00ff */
[----:B------:R-:W-:Y:S02]  /*10720*/  IMAD.U32 R10, RZ, RZ, UR4 ;  /* 0x00000004ff0a7e24 */ /* 0x000fe4000f8e00ff */
[----:B------:R-:W-:Y:S02]  /*10730*/  IMAD.U32 R11, RZ, RZ, UR5 ;  /* 0x00000005ff0b7e24 */ /* 0x000fe4000f8e00ff */
[----:B------:R-:W-:Y:S02]  /*10740*/  IMAD.MOV.U32 R8, RZ, RZ, 0x70 ;  /* 0x00000070ff087424 */ /* 0x000fe400078e00ff */
[----:B------:R-:W-:Y:S02]  /*10750*/  IMAD.MOV.U32 R12, RZ, RZ, 0x1 ;  /* 0x00000001ff0c7424 */ /* 0x000fe400078e00ff */
[----:B0-----:R-:W-:-:S07]  /*10760*/  IMAD.MOV.U32 R13, RZ, RZ, RZ ;  /* 0x000000ffff0d7224 */ /* 0x001fce00078e00ff */
[----:B------:R-:W-:-:S07]  /*10770*/  LEPC R20, `(.L_x_999) ;  /* 0x000000001014794e */ /* 0x000fce0000000000 */
[----:B-1----:R-:W-:Y:S05]  /*10780*/  CALL.ABS.NOINC R2 ;  /* 0x0000000002007343 */ /* 0x002fea0003c00000 */
.L_x_999:
[----:B------:R-:W1:Y:S01]  /*10790*/  LDC.64 R2, c[0x0][0x9f8] ;  /* 0x00027e00ff027b82 */ /* 0x000e620000000a00 */
[----:B------:R-:W-:Y:S01]  /*107a0*/  ULDC.64 UR4, c[0x0][0x208] ;  /* 0x0000820000047ab9 */ /* 0x000fe20000000a00 */
[----:B-1----:R-:W-:-:S04]  /*107b0*/  ISETP.NE.U32.AND P0, PT, R2, RZ, PT ;  /* 0x000000ff0200720c */ /* 0x002fc80003f05070 */
[----:B------:R-:W-:-:S13]  /*107c0*/  ISETP.NE.AND.EX P0, PT, R3, RZ, PT, P0 ;  /* 0x000000ff0300720c */ /* 0x000fda0003f05300 */
[----:B------:R-:W1:Y:S02]  /*107d0*/  @P0 LDC.64 R2, c[0x0][0x9f8] ;  /* 0x00027e00ff020b82 */ /* 0x000e640000000a00 */
[----:B-1----:R-:W-:-:S05]  /*107e0*/  @P0 IMAD.WIDE R2, R19, 0x4, R2 ;  /* 0x0000000413020825 */ /* 0x002fca00078e0202 */
[----:B------:R1:W2:Y:S01]  /*107f0*/  @P0 LDG.E R19, desc[UR4][R2.64] ;  /* 0x0000000402130981 */ /* 0x0002a2000c1e1900 */
[----:B------:R-:W-:Y:S01]  /*10800*/  UMOV UR4, 0xffffffff ;  /* 0xffffffff00047882 */ /* 0x000fe20000000000 */
[----:B------:R-:W-:Y:S01]  /*10810*/  LOP3.LUT R17, R17, 0xfffffffe, RZ, 0xc0, !PT ;  /* 0xfffffffe11117812 */ /* 0x000fe200078ec0ff */
[----:B------:R-:W-:Y:S01]  /*10820*/  VIADD R18, R18, 0xffffffff ;  /* 0xffffffff12127836 */ /* 0x000fe20000000000 */
[----:B------:R-:W3:Y:S01]  /*10830*/  S2R R0, SR_TID.X ;  /* 0x0000000000007919 */ /* 0x000ee20000002100 */
[----:B-1----:R-:W1:Y:S02]  /*10840*/  LDC.64 R2, c[0x0][0x418] ;  /* 0x00010600ff027b82 */ /* 0x002e640000000a00 */
[----:B-1----:R-:W-:Y:S02]  /*10850*/  ISETP.NE.U32.AND P0, PT, R2, RZ, PT ;  /* 0x000000ff0200720c */ /* 0x002fe40003f05070 */
[----:B---3--:R-:W-:Y:S02]  /*10860*/  SHF.R.U32.HI R0, RZ, 0x5, R0 ;  /* 0x00000005ff007819 */ /* 0x008fe40000011600 */
[----:B------:R-:W-:-:S02]  /*10870*/  ISETP.NE.AND.EX P1, PT, R3, RZ, PT, P0 ;  /* 0x000000ff0300720c */ /* 0x000fc40003f25300 */
[----:B------:R-:W-:-:S11]  /*10880*/  LOP3.LUT R0, R0, 0x3, RZ, 0xc0, !PT ;  /* 0x0000000300007812 */ /* 0x000fd600078ec0ff */
[----:B------:R-:W-:Y:S02]  /*10890*/  @P1 LOP3.LUT R17, R17, 0x1, RZ, 0xfc, !PT ;  /* 0x0000000111111812 */ /* 0x000fe400078efcff */
[----:B--2---:R-:W-:Y:S02]  /*108a0*/  SHF.R.S32.HI R6, RZ, 0x1f, R19 ;  /* 0x0000001fff067819 */ /* 0x004fe40000011413 */
[----:B------:R-:W-:-:S03]  /*108b0*/  SEL R16, R19, RZ, !P1 ;  /* 0x000000ff13107207 */ /* 0x000fc60004800000 */
[----:B------:R1:W-:Y:S01]  /*108c0*/  STL [R1], R6 ;  /* 0x0000000601007387 */ /* 0x0003e20000100800 */
[----:B------:R-:W-:Y:S05]  /*108d0*/  BRA.DIV UR4, `(.L_x_1001) ;  /* 0x0000003604c87947 */ /* 0x000fea000b800000 */
[----:B------:R2:W3:Y:S02]  /*108e0*/  SHFL.IDX PT, R14, R0, RZ, 0x1f ;  /* 0x00001fff000e7589 */ /* 0x0004e400000e0000 */
.L_x_1081:
[----:B---3--:R-:W-:Y:S02]  /*108f0*/  ISETP.NE.AND P0, PT, R14, RZ, PT ;  /* 0x000000ff0e00720c */ /* 0x008fe40003f05270 */
[----:B------:R-:W-:Y:S02]  /*10900*/  PLOP3.LUT P2, PT, PT, PT, PT, 0x8, 0x0 ;  /* 0x000000000000781c */ /* 0x000fe40003f4e170 */
[----:B------:R-:W-:-:S11]  /*10910*/  LOP3.LUT R17, R17, 0xfffffffd, RZ, 0xc0, !PT ;  /* 0xfffffffd11117812 */ /* 0x000fd600078ec0ff */
[----:B------:R-:W-:Y:S01]  /*10920*/  @P2 LOP3.LUT R17, R17, 0x2, RZ, 0xfc, !PT ;  /* 0x0000000211112812 */ /* 0x000fe200078efcff */
[----:B------:R-:W-:Y:S06]  /*10930*/  @P0 BRA `(.L_x_1002) ;  /* 0x0000000400140947 */ /* 0x000fec0003800000 */
[----:B------:R-:W-:-:S03]  /*10940*/  UMOV UR4, 0xffffffff ;  /* 0xffffffff00047882 */ /* 0x000fc60000000000 */
[----:B------:R-:W-:Y:S05]  /*10950*/  BRA.DIV UR4, `(.L_x_1003) ;  /* 0x0000003604c87947 */ /* 0x000fea000b800000 */
[----:B------:R-:W-:-:S13]  /*10960*/  ELECT P6, URZ, PT ;  /* 0x00000000003f782f */ /* 0x000fda00038c0000 */
.L_x_1084:
[----:B------:R-:W-:Y:S05]  /*10970*/  @!P6 BRA `(.L_x_1002) ;  /* 0x000000040004e947 */ /* 0x000fea0003800000 */
[----:B------:R-:W-:Y:S01]  /*10980*/  IMAD.MOV.U32 R16, RZ, RZ, R19 ;  /* 0x000000ffff107224 */ /* 0x000fe200078e0013 */
[----:B------:R-:W-:Y:S06]  /*10990*/  @!P1 BRA `(.L_x_1004) ;  /* 0x0000000000489947 */ /* 0x000fec0003800000 */
[----:B------:R-:W3:Y:S01]  /*109a0*/  LDC R7, c[0x0][0x43c] ;  /* 0x00010f00ff077b82 */ /* 0x000ee20000000800 */
[----:B------:R-:W-:Y:S01]  /*109b0*/  ULDC.64 UR4, c[0x0][0x428] ;  /* 0x00010a0000047ab9 */ /* 0x000fe20000000a00 */
[----:B------:R-:W-:Y:S01]  /*109c0*/  ULDC.64 UR6, c[0x0][0x208] ;  /* 0x0000820000067ab9 */ /* 0x000fe20000000a00 */
[----:B---3--:R-:W-:-:S13]  /*109d0*/  ISETP.NE.AND P0, PT, R7, 0x1, PT ;  /* 0x000000010700780c */ /* 0x008fda0003f05270 */
[----:B0-----:R-:W2:Y:S02]  /*109e0*/  @P0 LDC.64 R4, c[0x0][0x440] ;  /* 0x00011000ff040b82 */ /* 0x001ea40000000a00 */
[----:B--2---:R-:W-:-:S04]  /*109f0*/  @P0 IMAD.HI.U32 R0, R18, R4, RZ ;  /* 0x0000000412000227 */ /* 0x004fc800078e00ff */
[----:B------:R-:W-:Y:S01]  /*10a00*/  IMAD.MOV.U32 R4, RZ, RZ, R18 ;  /* 0x000000ffff047224 */ /* 0x000fe200078e0012 */
[----:B------:R-:W-:-:S04]  /*10a10*/  @P0 SHF.R.U32.HI R4, RZ, R5, R0 ;  /* 0x00000005ff040219 */ /* 0x000fc80000011600 */
[--C-:B------:R-:W-:Y:S01]  /*10a20*/  SHF.R.S32.HI R5, RZ, 0x1f, R4.reuse ;  /* 0x0000001fff057819 */ /* 0x100fe20000011404 */
[----:B------:R-:W-:-:S04]  /*10a30*/  IMAD.MOV R0, RZ, RZ, -R4 ;  /* 0x000000ffff007224 */ /* 0x000fc800078e0a04 */
[----:B------:R-:W-:Y:S02]  /*10a40*/  IMAD R18, R7, R0, R18 ;  /* 0x0000000007127224 */ /* 0x000fe400078e0212 */
[----:B------:R-:W-:Y:S02]  /*10a50*/  IMAD R0, R6, UR4, RZ ;  /* 0x0000000406007c24 */ /* 0x000fe4000f8e02ff */
[----:B------:R-:W-:-:S04]  /*10a60*/  IMAD.WIDE.U32 R4, R19, UR4, R4 ;  /* 0x0000000413047c25 */ /* 0x000fc8000f8e0004 */
[----:B------:R-:W-:Y:S01]  /*10a70*/  IMAD R7, R19, UR5, R0 ;  /* 0x0000000513077c24 */ /* 0x000fe2000f8e0200 */
[----:B------:R-:W-:-:S03]  /*10a80*/  LEA R2, P0, R4, R2, 0x2 ;  /* 0x0000000204027211 */ /* 0x000fc600078010ff */
[----:B------:R-:W-:-:S05]  /*10a90*/  IMAD.IADD R0, R5, 0x1, R7 ;  /* 0x0000000105007824 */ /* 0x000fca00078e0207 */
[----:B------:R-:W-:-:S05]  /*10aa0*/  LEA.HI.X R3, R4, R3, R0, 0x2, P0 ;  /* 0x0000000304037211 */ /* 0x000fca00000f1400 */
[----:B------:R3:W5:Y:S02]  /*10ab0*/  LDG.E R16, desc[UR6][R2.64] ;  /* 0x0000000602107981 */ /* 0x000764000c1e1900 */
.L_x_1004:
[----:B--2---:R-:W-:Y:S01]  /*10ac0*/  IMAD.MOV.U32 R0, RZ, RZ, 0x1 ;  /* 0x00000001ff007424 */ /* 0x004fe200078e00ff */
[----:B-1----:R-:W3:Y:S04]  /*10ad0*/  S2R R6, SR_TID.X ;  /* 0x0000000000067919 */ /* 0x002ee80000002100 */
[----:B------:R-:W-:-:S04]  /*10ae0*/  SHF.L.U32 R0, R0, 0x1f, RZ ;  /* 0x0000001f00007819 */ /* 0x000fc800000006ff */
[----:B------:R-:W1:Y:S01]  /*10af0*/  SYNCS.PHASECHK.TRANS64.TRYWAIT P0, [UR38+0x2a840], R0 ;  /* 0x02a84000ff0075a7 */ /* 0x000e620008000166 */
[----:B---3--:R-:W-:-:S04]  /*10b00*/  LOP3.LUT R2, R6, 0x7f, RZ, 0xc0, !PT ;  /* 0x0000007f06027812 */ /* 0x008fc800078ec0ff */
[----:B------:R-:W-:Y:S01]  /*10b10*/  ISETP.NE.AND P1, PT, R2, RZ, PT ;  /* 0x000000ff0200720c */ /* 0x000fe20003f25270 */
[----:B-1----:R-:W-:-:S12]  /*10b20*/  @!P0 BRA `(.L_x_1005) ;  /* 0x0000003400748947 */ /* 0x002fd80003800000 */
.L_x_1085:
[----:B------:R-:W-:Y:S05]  /*10b30*/  @P1 BRA `(.L_x_1006) ;  /* 0x0000000000181947 */ /* 0x000fea0003800000 */
[----:B------:R-:W2:Y:S01]  /*10b40*/  S2R R2, SR_TID.X ;  /* 0x0000000000027919 */ /* 0x000ea20000002100 */
[----:B-1----:R-:W-:-:S04]  /*10b50*/  IMAD.MOV.U32 R0, RZ, RZ, 0x9000 ;  /* 0x00009000ff007424 */ /* 0x002fc800078e00ff */
[----:B------:R3:W-:Y:S01]  /*10b60*/  SYNCS.ARRIVE.TRANS64 RZ, [UR38+0x2a830], R0 ;  /* 0x02a83000ffff79a7 */ /* 0x0007e20008000026 */
[----:B--2---:R-:W-:-:S13]  /*10b70*/  LOP3.LUT P0, RZ, R2, 0x1f, RZ, 0xc0, !PT ;  /* 0x0000001f02ff7812 */ /* 0x004fda000780c0ff */
[----:B---3--:R-:W-:Y:S05]  /*10b80*/  @!P0 BRA `(.L_x_1006) ;  /* 0x0000000000048947 */ /* 0x008fea0003800000 */
[----:B------:R-:W-:Y:S01]  /*10b90*/  BPT.TRAP 0x1 ;  /* 0x000000040000795c */ /* 0x000fe20000300000 */
.L_x_1006:
[----:B------:R-:W-:Y:S01]  /*10ba0*/  R2UR UR11, R18 ;  /* 0x00000000120b72ca */ /* 0x000fe200000e0000 */
[----:B------:R-:W-:Y:S01]  /*10bb0*/  ULDC.64 UR4, c[0x0][0x198] ;  /* 0x0000660000047ab9 */ /* 0x000fe20000000a00 */
[----:B-----5:R-:W-:Y:S01]  /*10bc0*/  R2UR UR13, R16 ;  /* 0x00000000100d72ca */ /* 0x020fe200000e0000 */
[----:B------:R-:W-:Y:S01]  /*10bd0*/  UIADD3 UR4, UP0, UR4, 0x370, URZ ;  /* 0x0000037004047890 */ /* 0x000fe2000ff1e03f */
[----:B------:R-:W-:Y:S01]  /*10be0*/  PLOP3.LUT P0, PT, PT, PT, PT, 0x80, 0x0 ;  /* 0x000000000000781c */ /* 0x000fe20003f0f070 */
[----:B------:R-:W-:Y:S01]  /*10bf0*/  UIADD3 UR8, UR38, 0x18400, URZ ;  /* 0x0001840026087890 */ /* 0x000fe2000fffe03f */
[----:B------:R-:W-:Y:S01]  /*10c00*/  LOP3.LUT R17, R17, 0xfffffffd, RZ, 0xc0, !PT ;  /* 0xfffffffd11117812 */ /* 0x000fe200078ec0ff */
[----:B------:R-:W-:Y:S02]  /*10c10*/  UIADD3 UR9, UR38, 0x2a830, URZ ;  /* 0x0002a83026097890 */ /* 0x000fe4000fffe03f */
[----:B------:R-:W-:Y:S02]  /*10c20*/  UIADD3.X UR5, URZ, UR5, URZ, UP0, !UPT ;  /* 0x000000053f057290 */ /* 0x000fe400087fe43f */
[----:B------:R-:W-:-:S02]  /*10c30*/  UIADD3 UR24, UR38, 0x1b400, URZ ;  /* 0x0001b40026187890 */ /* 0x000fc4000fffe03f */
[----:B------:R-:W-:Y:S02]  /*10c40*/  UIMAD UR11, UR11, 0x60, URZ ;  /* 0x000000600b0b78a4 */ /* 0x000fe4000f8e023f */
        /* <DEDUP_REMOVED lines=13> */
[----:B------:R-:W-:Y:S01]  /*10d20*/  UMOV UR21, UR13 ;  /* 0x0000000d00157c82 */ /* 0x000fe20008000000 */
[----:B------:R3:W-:Y:S01]  /*10d30*/  UTMALDG.4D [UR8], [UR4], desc[UR6] ;  /* 0x00000608040075b4 */ /* 0x0007e20008019000 */
[----:B------:R-:W-:Y:S01]  /*10d40*/  UMOV UR19, UR11 ;  /* 0x0000000b00137c82 */ /* 0x000fe20008000000 */
[----:B------:R-:W-:Y:S01]  /*10d50*/  @P0 LOP3.LUT R17, R17, 0x2, RZ, 0xfc, !PT ;  /* 0x0000000211110812 */ /* 0x000fe200078efcff */
[----:B------:R3:W-:Y:S01]  /*10d60*/  UTMALDG.4D [UR24], [UR4], desc[UR6] ;  /* 0x00000618040075b4 */ /* 0x0007e20008019000 */
[----:B------:R3:W-:Y:S02]  /*10d70*/  UTMALDG.4D [UR16], [UR4], desc[UR6] ;  /* 0x00000610040075b4 */ /* 0x0007e40008019000 */
[----:B---3--:R-:W-:-:S03]  /*10d80*/  NOP ;  /* 0x0000000000007918 */ /* 0x008fc60000000000 */
.L_x_1002:
        /* <DEDUP_REMOVED lines=11> */
[----:B-1----:R-:W1:Y:S01]  /*10e40*/  LDC.64 R2, c[0x4][R2] ;  /* 0x0100000002027b82 */ /* 0x002e620000000a00 */
        /* <DEDUP_REMOVED lines=9> */
[----:B-12---:R-:W-:Y:S05]  /*10ee0*/  CALL.ABS.NOINC R2 ;  /* 0x0000000002007343 */ /* 0x006fea0003c00000 */
.L_x_1007:
[----:B------:R-:W0:Y:S01]  /*10ef0*/  S2R R4, SR_CTAID.Z ;  /* 0x0000000000047919 */ /* 0x000e220000002700 */
[----:B------:R-:W3:Y:S01]  /*10f00*/  LDC R8, c[0x0][0x448] ;  /* 0x00011200ff087b82 */ /* 0x000ee20000000800 */
[----:B------:R-:W-:Y:S01]  /*10f10*/  USHF.R.S32.HI UR4, URZ, 0x1f, UR36 ;  /* 0x0000001f3f047899 */ /* 0x000fe20008011424 */
[----:B------:R-:W4:Y:S01]  /*10f20*/  S2R R11, SR_TID.X ;  /* 0x00000000000b7919 */ /* 0x000f220000002100 */
[----:B------:R-:W-:Y:S02]  /*10f30*/  ULDC.64 UR8, c[0x0][0x2d8] ;  /* 0x0000b60000087ab9 */ /* 0x000fe40000000a00 */
[----:B------:R-:W-:-:S03]  /*10f40*/  UIMAD UR6, UR4, UR8, URZ ;  /* 0x00000008040672a4 */ /* 0x000fc6000f8e023f */
[----:B-1----:R-:W2:Y:S01]  /*10f50*/  LDC.64 R2, c[0x0][0x2e0] ;  /* 0x0000b800ff027b82 */ /* 0x002ea20000000a00 */
[----:B------:R-:W-:Y:S02]  /*10f60*/  UIMAD.WIDE.U32 UR4, UR36, UR8, URZ ;  /* 0x00000008240472a5 */ /* 0x000fe4000f8e003f */
[----:B------:R-:W-:-:S04]  /*10f70*/  UIMAD UR6, UR36, UR9, UR6 ;  /* 0x00000009240672a4 */ /* 0x000fc8000f8e0206 */
[----:B------:R-:W-:Y:S01]  /*10f80*/  UIADD3 UR5, UR5, UR6, URZ ;  /* 0x0000000605057290 */ /* 0x000fe2000fffe03f */
[----:B---3--:R-:W-:Y:S02]  /*10f90*/  ISETP.NE.AND P0, PT, R8, 0x1, PT ;  /* 0x000000010800780c */ /* 0x008fe40003f05270 */
[----:B0-----:R-:W-:Y:S02]  /*10fa0*/  SHF.R.S32.HI R5, RZ, 0x1f, R4 ;  /* 0x0000001fff057819 */ /* 0x001fe40000011404 */
[----:B----4-:R-:W-:-:S03]  /*10fb0*/  LOP3.LUT R9, R11, 0x7f, RZ, 0xc0, !PT ;  /* 0x0000007f0b097812 */ /* 0x010fc600078ec0ff */
[-C--:B--2---:R-:W-:Y:S02]  /*10fc0*/  IMAD R0, R5, R2.reuse, RZ ;  /* 0x0000000205007224 */ /* 0x084fe400078e02ff */
[----:B------:R-:W-:Y:S02]  /*10fd0*/  IMAD.SHL.U32 R7, R11, 0x10, RZ ;  /* 0x000000100b077824 */ /* 0x000fe400078e00ff */
[C---:B------:R-:W-:Y:S02]  /*10fe0*/  IMAD R5, R4.reuse, R3, R0 ;  /* 0x0000000304057224 */ /* 0x040fe400078e0200 */
[----:B------:R-:W-:Y:S01]  /*10ff0*/  IMAD.WIDE.U32 R2, R4, R2, UR4 ;  /* 0x0000000404027e25 */ /* 0x000fe2000f8e0002 */
[----:B------:R-:W0:Y:S01]  /*11000*/  @P0 LDC R0, c[0x0][0x450] ;  /* 0x00011400ff000b82 */ /* 0x000e220000000800 */
[----:B------:R-:W-:Y:S01]  /*11010*/  SHF.R.U32.HI R4, RZ, 0x3, R9 ;  /* 0x00000003ff047819 */ /* 0x000fe20000011609 */
[----:B------:R-:W-:Y:S01]  /*11020*/  ULDC.64 UR4, c[0x0][0x2d0] ;  /* 0x0000b40000047ab9 */ /* 0x000fe20000000a00 */
[----:B------:R-:W-:-:S02]  /*11030*/  IMAD.IADD R3, R3, 0x1, R5 ;  /* 0x0000000103037824 */ /* 0x000fc400078e0205 */
[----:B------:R-:W-:-:S03]  /*11040*/  LOP3.LUT R6, R4, 0x70, R7, 0xf8, !PT ;  /* 0x0000007004067812 */ /* 0x000fc600078ef807 */
[----:B------:R-:W1:Y:S02]  /*11050*/  @P0 LDC R5, c[0x0][0x44c] ;  /* 0x00011300ff050b82 */ /* 0x000e640000000800 */
[----:B------:R-:W-:-:S04]  /*11060*/  VIADD R6, R6, UR42 ;  /* 0x0000002a06067c36 */ /* 0x000fc80008000000 */
[----:B-1----:R-:W-:-:S04]  /*11070*/  @P0 IMAD.HI.U32 R7, R6, R5, RZ ;  /* 0x0000000506070227 */ /* 0x002fc800078e00ff */
[----:B------:R-:W-:Y:S01]  /*11080*/  IMAD.MOV.U32 R5, RZ, RZ, R6 ;  /* 0x000000ffff057224 */ /* 0x000fe200078e0006 */
[----:B0-----:R-:W-:-:S05]  /*11090*/  @P0 SHF.R.U32.HI R5, RZ, R0, R7 ;  /* 0x00000000ff050219 */ /* 0x001fca0000011607 */
[----:B------:R-:W-:Y:S02]  /*110a0*/  IMAD.MOV R7, RZ, RZ, -R5 ;  /* 0x000000ffff077224 */ /* 0x000fe400078e0a05 */
[----:B------:R-:W-:-:S04]  /*110b0*/  IMAD.WIDE.U32 R2, R5, UR4, R2 ;  /* 0x0000000405027c25 */ /* 0x000fc8000f8e0002 */
[----:B------:R-:W-:Y:S01]  /*110c0*/  IMAD R0, R8, R7, R6 ;  /* 0x0000000708007224 */ /* 0x000fe200078e0206 */
[----:B------:R-:W-:Y:S01]  /*110d0*/  SHF.R.S32.HI R6, RZ, 0x1f, R5 ;  /* 0x0000001fff067819 */ /* 0x000fe20000011405 */
[----:B------:R-:W-:-:S04]  /*110e0*/  IMAD.SHL.U32 R7, R9, 0x8, RZ ;  /* 0x0000000809077824 */ /* 0x000fc800078e00ff */
[----:B------:R-:W-:-:S04]  /*110f0*/  IMAD R6, R6, UR4, RZ ;  /* 0x0000000406067c24 */ /* 0x000fc8000f8e02ff */
[----:B------:R-:W-:Y:S01]  /*11100*/  IMAD R5, R5, UR5, R6 ;  /* 0x0000000505057c24 */ /* 0x000fe2000f8e0206 */
[----:B------:R-:W-:-:S03]  /*11110*/  ULDC.64 UR4, c[0x0][0x2c8] ;  /* 0x0000b20000047ab9 */ /* 0x000fc60000000a00 */
[----:B------:R-:W-:Y:S01]  /*11120*/  IMAD.IADD R3, R3, 0x1, R5 ;  /* 0x0000000103037824 */ /* 0x000fe200078e0205 */
[----:B------:R-:W-:Y:S01]  /*11130*/  SHF.R.S32.HI R5, RZ, 0x1f, R0 ;  /* 0x0000001fff057819 */ /* 0x000fe20000011400 */
[----:B------:R-:W-:-:S04]  /*11140*/  IMAD.WIDE.U32 R2, R0, UR4, R2 ;  /* 0x0000000400027c25 */ /* 0x000fc8000f8e0002 */
[----:B------:R-:W-:-:S04]  /*11150*/  IMAD R5, R5, UR4, RZ ;  /* 0x0000000405057c24 */ /* 0x000fc8000f8e02ff */
[----:B------:R-:W-:Y:S01]  /*11160*/  IMAD R5, R0, UR5, R5 ;  /* 0x0000000500057c24 */ /* 0x000fe2000f8e0205 */
[----:B------:R-:W-:Y:S02]  /*11170*/  ULDC.64 UR4, c[0x0][0x280] ;  /* 0x0000a00000047ab9 */ /* 0x000fe40000000a00 */
[----:B------:R-:W-:Y:S01]  /*11180*/  LEA R0, P0, R2, UR4, 0x1 ;  /* 0x0000000402007c11 */ /* 0x000fe2000f8008ff */
[----:B------:R-:W-:Y:S01]  /*11190*/  IMAD.IADD R3, R3, 0x1, R5 ;  /* 0x0000000103037824 */ /* 0x000fe200078e0205 */
[----:B------:R-:W-:-:S04]  /*111a0*/  ULDC UR4, c[0x0][0x2b8] ;  /* 0x0000ae0000047ab9 */ /* 0x000fc80000000800 */
        /* <DEDUP_REMOVED lines=14> */
[----:B------:R-:W-:Y:S01]  /*11290*/  SHFL.IDX PT, R2, R6, RZ, 0x181f ;  /* 0x00181fff06027589 */ /* 0x000fe200000e0000 */
[----:B------:R-:W-:Y:S01]  /*112a0*/  ULDC UR4, c[0x0][0x288] ;  /* 0x0000a20000047ab9 */ /* 0x000fe20000000800 */
[----:B------:R-:W-:Y:S01]  /*112b0*/  VIADD R4, R4, UR42 ;  /* 0x0000002a04047c36 */ /* 0x000fe20008000000 */
[----:B------:R-:W-:Y:S01]  /*112c0*/  ULDC.64 UR6, c[0x0][0x208] ;  /* 0x0000820000067ab9 */ /* 0x000fe20000000a00 */
[----:B------:R-:W0:Y:S01]  /*112d0*/  SHFL.IDX PT, R3, R0, RZ, 0x181f ;  /* 0x00181fff00037589 */ /* 0x000e2200000e0000 */
[----:B------:R-:W-:Y:S02]  /*112e0*/  IMAD R5, R8, UR4, RZ ;  /* 0x0000000408057c24 */ /* 0x000fe4000f8e02ff */
[C---:B------:R-:W-:Y:S01]  /*112f0*/  VIADD R8, R4.reuse, 0x10 ;  /* 0x0000001004087836 */ /* 0x040fe20000000000 */
[----:B------:R-:W-:Y:S02]  /*11300*/  SHFL.IDX PT, R14, R0, 0x1, 0x181f ;  /* 0x00381f00000e7f89 */ /* 0x000fe400000e0000 */
[----:B------:R-:W-:-:S13]  /*11310*/  ISETP.GE.AND P3, PT, R4, R5, PT ;  /* 0x000000050400720c */ /* 0x000fda0003f66270 */
        /* <DEDUP_REMOVED lines=8> */
[----:B------:R-:W-:-:S03]  /*113a0*/  ISETP.GE.AND P3, PT, R8, R5, PT ;  /* 0x000000050800720c */ /* 0x000fc60003f66270 */
[----:B------:R-:W1:Y:S01]  /*113b0*/  SHFL.IDX PT, R8, R6, 0x1, 0x181f ;  /* 0x00381f0006087f89 */ /* 0x000e6200000e0000 */
[----:B0-----:R-:W-:-:S09]  /*113c0*/  VIADD R2, R4, 0x20 ;  /* 0x0000002004027836 */ /* 0x001fd20000000000 */
[----:B------:R-:W-:Y:S01]  /*113d0*/  @!P3 LEA R20, R7, UR38, 0x1 ;  /* 0x000000260714bc11 */ /* 0x000fe2000f8e08ff */
[----:B-1----:R-:W-:Y:S02]  /*113e0*/  IMAD.MOV.U32 R9, RZ, RZ, R8 ;  /* 0x000000ffff097224 */ /* 0x002fe400078e0008 */
[----:B------:R-:W-:Y:S02]  /*113f0*/  IMAD.MOV.U32 R8, RZ, RZ, R14 ;  /* 0x000000ffff087224 */ /* 0x000fe400078e000e */
[----:B------:R-:W-:Y:S02]  /*11400*/  SHFL.IDX PT, R14, R0, 0x2, 0x181f ;  /* 0x00581f00000e7f89 */ /* 0x000fe400000e0000 */
        /* <DEDUP_REMOVED lines=49> */
[----:B------:R-:W1:Y:S04]  /*11720*/  SHFL.IDX PT, R2, R6, 0x6, 0x181f ;  /* 0x00d81f0006027f89 */ /* 0x000e6800000e0000 */
[----:B0-----:R0:W2:Y:S06]  /*11730*/  SHFL.IDX PT, R8, R6, 0x7, 0x181f ;  /* 0x00f81f0006087f89 */ /* 0x0010ac00000e0000 */
[----:B------:R-:W-:Y:S01]  /*11740*/  @!P3 LEA R21, R7, UR38, 0x1 ;  /* 0x000000260715bc11 */ /* 0x000fe2000f8e08ff */
[----:B-1----:R-:W-:-:S02]  /*11750*/  IMAD.MOV.U32 R3, RZ, RZ, R2 ;  /* 0x000000ffff037224 */ /* 0x002fc400078e0002 */
[----:B------:R-:W-:Y:S02]  /*11760*/  IMAD.MOV.U32 R2, RZ, RZ, R14 ;  /* 0x000000ffff027224 */ /* 0x000fe400078e000e */
[----:B------:R0:W1:Y:S02]  /*11770*/  SHFL.IDX PT, R14, R0, 0x7, 0x181f ;  /* 0x00f81f00000e7f89 */ /* 0x00006400000e0000 */
[----:B------:R-:W-:-:S05]  /*11780*/  @!P3 IMAD.WIDE.U32 R2, R10, 0x2, R2 ;  /* 0x000000020a02b825 */ /* 0x000fca00078e0002 */
[----:B------:R0:W-:Y:S04]  /*11790*/  @!P3 LDGSTS.E.BYPASS.LTC128B.128 [R21+0xf400], desc[UR6][R2.64], !P2 ;  /* 0x0f4000000215bfae */ /* 0x0001e8000d101d46 */
[----:B------:R0:W-:Y:S04]  /*117a0*/  @!P3 LDGSTS.E.BYPASS.LTC128B.128 [R21+0x13400], desc[UR6][R2.64+0x80], !P0 ;  /* 0x134000800215bfae */ /* 0x0001e8000c101d46 */
[----:B--2---:R0:W-:Y:S02]  /*117b0*/  @!P3 LDGSTS.E.BYPASS.LTC128B.128 [R21+0x17400], desc[UR6][R2.64+0x100], !P1 ;  /* 0x174001000215bfae */ /* 0x0041e4000c901d46 */
.L_x_1102:
[----:B------:R-:W-:Y:S01]  /*117c0*/  VIADD R4, R4, 0x70 ;  /* 0x0000007004047836 */ /* 0x000fe20000000000 */
[----:B------:R-:W-:Y:S01]  /*117d0*/  BSSY B0, `(.L_x_1009) ;  /* 0x000000e000007945 */ /* 0x000fe20003800000 */
[----:B01----:R-:W-:Y:S02]  /*117e0*/  IMAD.MOV.U32 R2, RZ, RZ, R14 ;  /* 0x000000ffff027224 */ /* 0x003fe400078e000e */
[----:B------:R-:W-:Y:S01]  /*117f0*/  IMAD.MOV.U32 R3, RZ, RZ, R8 ;  /* 0x000000ffff037224 */ /* 0x000fe200078e0008 */
[----:B------:R-:W-:-:S13]  /*11800*/  ISETP.GE.AND P3, PT, R4, R5, PT ;  /* 0x000000050400720c */ /* 0x000fda0003f66270 */
[----:B------:R-:W-:Y:S05]  /*11810*/  @P3 BRA `(.L_x_1010) ;  /* 0x0000000000243947 */ /* 0x000fea0003800000 */
[----:B------:R-:W-:Y:S01]  /*11820*/  IMAD.WIDE.U32 R10, R10, 0x2, R2 ;  /* 0x000000020a0a7825 */ /* 0x000fe200078e0002 */
[----:B------:R-:W-:Y:S01]  /*11830*/  LEA R7, R7, UR38, 0x1 ;  /* 0x0000002607077c11 */ /* 0x000fe2000f8e08ff */
[----:B------:R-:W-:-:S04]  /*11840*/  ULDC.64 UR4, c[0x0][0x208] ;  /* 0x0000820000047ab9 */ /* 0x000fc80000000a00 */
[----:B------:R-:W-:Y:S01]  /*11850*/  @!PT LDS RZ, [RZ] ;  /* 0x00000000fffff984 */ /* 0x000fe20000000800 */
[----:B------:R-:W-:Y:S01]  /*11860*/  @!PT LDS RZ, [RZ] ;  /* 0x00000000fffff984 */ /* 0x000fe20000000800 */
[----:B------:R-:W-:Y:S01]  /*11870*/  @!PT LDS RZ, [RZ] ;  /* 0x00000000fffff984 */ /* 0x000fe20000000800 */
[----:B------:R0:W-:Y:S04]  /*11880*/  LDGSTS.E.BYPASS.LTC128B.128 [R7+0xfc00], desc[UR4][R10.64], !P2 ;  /* 0x0fc000000a077fae */ /* 0x0001e8000d101d44 */
[----:B------:R0:W-:Y:S04]  /*11890*/  LDGSTS.E.BYPASS.LTC128B.128 [R7+0x13c00], desc[UR4][R10.64+0x80], !P0 ;  /* 0x13c000800a077fae */ /* 0x0001e8000c101d44 */
[----:B------:R0:W-:Y:S02]  /*118a0*/  LDGSTS.E.BYPASS.LTC128B.128 [R7+0x17c00], desc[UR4][R10.64+0x100], !P1 ;  /* 0x17c001000a077fae */ /* 0x0001e4000c901d44 */
.L_x_1010:
[----:B------:R-:W-:Y:S05]  /*118b0*/  BSYNC B0 ;  /* 0x0000000000007941 */ /* 0x000fea0003800000 */
.L_x_1009:
        /* <DEDUP_REMOVED lines=13> */
.L_x_1103:
[----:B------:R-:W-:Y:S02]  /*11990*/  IMAD.MOV.U32 R9, RZ, RZ, 0x1 ;  /* 0x00000001ff097424 */ /* 0x000fe400078e00ff */
[----:B-1----:R-:W-:Y:S01]  /*119a0*/  IMAD.MOV.U32 R0, RZ, RZ, RZ ;  /* 0x000000ffff007224 */ /* 0x002fe200078e00ff */
[----:B------:R-:W-:Y:S06]  /*119b0*/  @!P1 BRA `(.L_x_1012) ;  /* 0x0000001800f89947 */ /* 0x000fec0003800000 */
[----:B------:R-:W2:Y:S04]  /*119c0*/  LDL.LU R2, [R1+0xc] ;  /* 0x00000c0001027983 */ /* 0x000ea80000300800 */
[----:B------:R-:W3:Y:S04]  /*119d0*/  LDL.LU R4, [R1+0x8] ;  /* 0x0000080001047983 */ /* 0x000ee80000300800 */
[----:B------:R-:W4:Y:S01]  /*119e0*/  LDL.LU R3, [R1+0x4] ;  /* 0x0000040001037983 */ /* 0x000f220000300800 */
[----:B------:R-:W-:Y:S01]  /*119f0*/  UIADD3 UR4, UR41, 0x1, URZ ;  /* 0x0000000129047890 */ /* 0x000fe2000fffe03f */
[----:B------:R-:W-:-:S05]  /*11a00*/  IMAD.MOV.U32 R9, RZ, RZ, 0x1 ;  /* 0x00000001ff097424 */ /* 0x000fca00078e00ff */
[----:B--2---:R-:W-:Y:S01]  /*11a10*/  IMAD R2, R2, UR4, RZ ;  /* 0x0000000402027c24 */ /* 0x004fe2000f8e02ff */
[----:B------:R-:W-:-:S04]  /*11a20*/  ULOP3.LUT UR4, URZ, UR39, URZ, 0x33, !UPT ;  /* 0x000000273f047292 */ /* 0x000fc8000f8e333f */
[----:B------:R-:W-:Y:S02]  /*11a30*/  LOP3.LUT R2, RZ, R2, RZ, 0x33, !PT ;  /* 0x00000002ff027212 */ /* 0x000fe400078e33ff */
[----:B----4-:R-:W-:Y:S02]  /*11a40*/  LOP3.LUT R3, RZ, R3, RZ, 0x33, !PT ;  /* 0x00000003ff037212 */ /* 0x010fe400078e33ff */
[----:B---3--:R-:W-:Y:S01]  /*11a50*/  VIADDMNMX R2, R2, -R4, UR4, !PT ;  /* 0x0000000402027e46 */ /* 0x008fe2000f800904 */
[----:B------:R-:W-:Y:S01]  /*11a60*/  ULOP3.LUT UR4, URZ, UR40, URZ, 0x33, !UPT ;  /* 0x000000283f047292 */ /* 0x000fe2000f8e333f */
[----:B------:R-:W1:Y:S05]  /*11a70*/  S2R R4, SR_TID.X ;  /* 0x0000000000047919 */ /* 0x000e6a0000002100 */
[----:B------:R-:W-:-:S04]  /*11a80*/  VIMNMX R2, R2, UR4, !PT ;  /* 0x0000000402027c48 */ /* 0x000fc8000ffe0100 */
[----:B------:R-:W-:-:S05]  /*11a90*/  VIADDMNMX R3, R2, 0x2, R3, !PT ;  /* 0x0000000202037846 */ /* 0x000fca0007800103 */
[----:B------:R-:W-:-:S05]  /*11aa0*/  VIADD R5, R3, 0xfffffffe ;  /* 0xfffffffe03057836 */ /* 0x000fca0000000000 */
[-C--:B------:R-:W-:Y:S02]  /*11ab0*/  ISETP.NE.AND P0, PT, R5, R2.reuse, PT ;  /* 0x000000020500720c */ /* 0x080fe40003f05270 */
[----:B------:R-:W-:-:S05]  /*11ac0*/  LOP3.LUT R2, RZ, R2, RZ, 0x33, !PT ;  /* 0x00000002ff027212 */ /* 0x000fca00078e33ff */
[----:B------:R-:W-:-:S05]  /*11ad0*/  IMAD.IADD R2, R3, 0x1, R2 ;  /* 0x0000000103027824 */ /* 0x000fca00078e0202 */
[----:B0-----:R-:W-:Y:S02]  /*11ae0*/  LOP3.LUT R11, R2, 0x1, RZ, 0xc0, !PT ;  /* 0x00000001020b7812 */ /* 0x001fe400078ec0ff */
[----:B-1----:R-:W-:Y:S01]  /*11af0*/  LOP3.LUT R10, R4, 0x1f, RZ, 0xc0, !PT ;  /* 0x0000001f040a7812 */ /* 0x002fe200078ec0ff */
[----:B------:R-:W-:Y:S01]  /*11b00*/  IMAD.MOV.U32 R4, RZ, RZ, R16 ;  /* 0x000000ffff047224 */ /* 0x000fe200078e0010 */
[----:B------:R-:W-:Y:S06]  /*11b10*/  @!P0 BRA `(.L_x_1013) ;  /* 0x0000001000748947 */ /* 0x000fec0003800000 */
[----:B------:R-:W-:Y:S01]  /*11b20*/  BSSY B0, `(.L_x_1013) ;  /* 0x000011c000007945 */ /* 0x000fe20003800000 */
[----:B------:R-:W-:Y:S02]  /*11b30*/  IMAD.IADD R7, R2, 0x1, -R11 ;  /* 0x0000000102077824 */ /* 0x000fe400078e0a0b */
[----:B------:R-:W-:Y:S02]  /*11b40*/  IMAD.MOV.U32 R8, RZ, RZ, 0x1 ;  /* 0x00000001ff087424 */ /* 0x000fe400078e00ff */
[----:B------:R-:W-:-:S07]  /*11b50*/  IMAD.MOV.U32 R4, RZ, RZ, R16 ;  /* 0x000000ffff047224 */ /* 0x000fce00078e0010 */
.L_x_1046:
[----:B------:R-:W-:Y:S01]  /*11b60*/  LOP3.LUT P0, RZ, R17, 0x2, RZ, 0xc0, !PT ;  /* 0x0000000211ff7812 */ /* 0x000fe2000780c0ff */
[----:B------:R-:W-:Y:S01]  /*11b70*/  VIADD R7, R7, 0xfffffffe ;  /* 0xfffffffe07077836 */ /* 0x000fe20000000000 */
[----:B------:R-:W-:Y:S04]  /*11b80*/  BSSY B1, `(.L_x_1014) ;  /* 0x0000088000017945 */ /* 0x000fe80003800000 */
[----:B------:R-:W-:-:S07]  /*11b90*/  ISETP.NE.AND P1, PT, R7, RZ, PT ;  /* 0x000000ff0700720c */ /* 0x000fce0003f25270 */
[----:B------:R-:W-:Y:S06]  /*11ba0*/  @!P0 BRA `(.L_x_1015) ;  /* 0x0000000800148947 */ /* 0x000fec0003800000 */
[----:B------:R-:W-:Y:S01]  /*11bb0*/  LOP3.LUT P0, RZ, R17, 0x1, RZ, 0xc0, !PT ;  /* 0x0000000111ff7812 */ /* 0x000fe2000780c0ff */
[----:B------:R-:W-:-:S12]  /*11bc0*/  IMAD.MOV.U32 R9, RZ, RZ, R6 ;  /* 0x000000ffff097224 */ /* 0x000fd800078e0006 */
[----:B------:R-:W-:Y:S05]  /*11bd0*/  @!P0 BRA `(.L_x_1016) ;  /* 0x0000000000508947 */ /* 0x000fea0003800000 */
[----:B------:R-:W2:Y:S01]  /*11be0*/  LDL R12, [R1] ;  /* 0x00000000010c7983 */ /* 0x000ea20000100800 */
[----:B------:R-:W0:Y:S01]  /*11bf0*/  LDC R5, c[0x0][0x43c] ;  /* 0x00010f00ff057b82 */ /* 0x000e220000000800 */
[----:B------:R-:W-:Y:S01]  /*11c00*/  ULDC.64 UR4, c[0x0][0x428] ;  /* 0x00010a0000047ab9 */ /* 0x000fe20000000a00 */
[----:B------:R-:W-:Y:S01]  /*11c10*/  ULDC.64 UR6, c[0x0][0x208] ;  /* 0x0000820000067ab9 */ /* 0x000fe20000000a00 */
        /* <DEDUP_REMOVED lines=8> */
[----:B------:R-:W-:-:S04]  /*11ca0*/  IMAD.WIDE.U32 R2, R19, UR4, R2 ;  /* 0x0000000413027c25 */ /* 0x000fc8000f8e0002 */
[----:B--2---:R-:W-:-:S04]  /*11cb0*/  IMAD R4, R12, UR4, RZ ;  /* 0x000000040c047c24 */ /* 0x004fc8000f8e02ff */
[----:B------:R-:W-:Y:S01]  /*11cc0*/  IMAD R5, R19, UR5, R4 ;  /* 0x0000000513057c24 */ /* 0x000fe2000f8e0204 */
[----:B------:R-:W-:Y:S02]  /*11cd0*/  ULDC.64 UR4, c[0x0][0x418] ;  /* 0x0001060000047ab9 */ /* 0x000fe40000000a00 */
[----:B------:R-:W-:Y:S01]  /*11ce0*/  LEA R4, P0, R2, UR4, 0x2 ;  /* 0x0000000402047c11 */ /* 0x000fe2000f8010ff */
[----:B------:R-:W-:-:S05]  /*11cf0*/  IMAD.IADD R5, R5, 0x1, R3 ;  /* 0x0000000105057824 */ /* 0x000fca00078e0203 */
[----:B------:R-:W-:-:S05]  /*11d00*/  LEA.HI.X R5, R2, UR5, R5, 0x2, P0 ;  /* 0x0000000502057c11 */ /* 0x000fca00080f1405 */
[----:B------:R0:W5:Y:S02]  /*11d10*/  LDG.E R4, desc[UR6][R4.64] ;  /* 0x0000000604047981 */ /* 0x000164000c1e1900 */
.L_x_1016:
[----:B------:R-:W1:Y:S01]  /*11d20*/  S2R R2, SR_TID.X ;  /* 0x0000000000027919 */ /* 0x000e620000002100 */
[----:B------:R-:W-:Y:S01]  /*11d30*/  BSSY B2, `(.L_x_1017) ;  /* 0x0000006000027945 */ /* 0x000fe20003800000 */
[----:B-1----:R-:W-:Y:S02]  /*11d40*/  LOP3.LUT R3, R2, 0x7f, RZ, 0xc0, !PT ;  /* 0x0000007f02037812 */ /* 0x002fe400078ec0ff */
[----:B------:R-:W-:Y:S02]  /*11d50*/  SHF.L.U32 R2, R8, 0x1f, RZ ;  /* 0x0000001f08027819 */ /* 0x000fe400000006ff */
[----:B------:R-:W-:Y:S02]  /*11d60*/  ISETP.NE.AND P2, PT, R3, RZ, PT ;  /* 0x000000ff0300720c */ /* 0x000fe40003f45270 */
[----:B------:R-:W1:Y:S02]  /*11d70*/  SYNCS.PHASECHK.TRANS64.TRYWAIT P0, [UR38+0x2a848], R2 ;  /* 0x02a84802ff0075a7 */ /* 0x000e640008000166 */
[----:B-1----:R-:W-:Y:S09]  /*11d80*/  @!P0 BRA `(.L_x_1018) ;  /* 0x0000002c00d48947 */ /* 0x002ff20003800000 */
.L_x_1104:
[----:B------:R-:W-:Y:S05]  /*11d90*/  BSYNC B2 ;  /* 0x0000000000027941 */ /* 0x000fea0003800000 */
.L_x_1017:
[----:B------:R-:W-:Y:S04]  /*11da0*/  BSSY B2, `(.L_x_1019) ;  /* 0x0000007000027945 */ /* 0x000fe80003800000 */
[----:B------:R-:W-:Y:S05]  /*11db0*/  @P2 BRA `(.L_x_1020) ;  /* 0x0000000000142947 */ /* 0x000fea0003800000 */
[----:B------:R-:W-:Y:S01]  /*11dc0*/  ISETP.NE.AND P0, PT, R10, RZ, PT ;  /* 0x000000ff0a00720c */ /* 0x000fe20003f05270 */
[----:B-1----:R-:W-:-:S04]  /*11dd0*/  IMAD.MOV.U32 R3, RZ, RZ, 0x9000 ;  /* 0x00009000ff037424 */ /* 0x002fc800078e00ff */
[----:B------:R2:W-:Y:S08]  /*11de0*/  SYNCS.ARRIVE.TRANS64 RZ, [UR38+0x2a838], R3 ;  /* 0x02a83803ffff79a7 */ /* 0x0005f00008000026 */
[----:B--2---:R-:W-:Y:S05]  /*11df0*/  @!P0 BRA `(.L_x_1020) ;  /* 0x0000000000048947 */ /* 0x004fea0003800000 */
[----:B------:R-:W-:Y:S01]  /*11e00*/  BPT.TRAP 0x1 ;  /* 0x000000040000795c */ /* 0x000fe20000300000 */
.L_x_1020:
[----:B------:R-:W-:Y:S05]  /*11e10*/  BSYNC B2 ;  /* 0x0000000000027941 */ /* 0x000fea0003800000 */
.L_x_1019:
[----:B0-----:R-:W-:Y:S01]  /*11e20*/  IMAD.MOV.U32 R5, RZ, RZ, RZ ;  /* 0x000000ffff057224 */ /* 0x001fe200078e00ff */
[----:B------:R-:W-:Y:S01]  /*11e30*/  ULDC.64 UR4, c[0x0][0x198] ;  /* 0x0000660000047ab9 */ /* 0x000fe20000000a00 */
[----:B------:R-:W-:Y:S01]  /*11e40*/  PLOP3.LUT P0, PT, PT, PT, PT, 0x80, 0x0 ;  /* 0x000000000000781c */ /* 0x000fe20003f0f070 */
[----:B------:R-:W-:Y:S01]  /*11e50*/  UIADD3 UR4, UP0, UR4, 0x370, URZ ;  /* 0x0000037004047890 */ /* 0x000fe2000ff1e03f */
[----:B-1----:R-:W-:Y:S01]  /*11e60*/  IMAD R3, R9, 0x60, RZ ;  /* 0x0000006009037824 */ /* 0x002fe200078e02ff */
[----:B------:R-:W-:Y:S01]  /*11e70*/  R2UR UR34, R5 ;  /* 0x00000000052272ca */ /* 0x000fe200000e0000 */
[----:B------:R-:W-:Y:S02]  /*11e80*/  UIADD3 UR32, UR38, 0x21400, URZ ;  /* 0x0002140026207890 */ /* 0x000fe4000fffe03f */
[----:B------:R-:W-:Y:S02]  /*11e90*/  UIADD3 UR33, UR38, 0x2a838, URZ ;  /* 0x0002a83826217890 */ /* 0x000fe4000fffe03f */
[----:B------:R-:W-:Y:S01]  /*11ea0*/  UIADD3.X UR5, URZ, UR5, URZ, UP0, !UPT ;  /* 0x000000053f057290 */ /* 0x000fe200087fe43f */
[----:B------:R-:W-:Y:S01]  /*11eb0*/  UMOV UR6, 0x0 ;  /* 0x0000000000067882 */ /* 0x000fe20000000000 */
[----:B------:R-:W-:-:S10]  /*11ec0*/  UMOV UR7, 0x14f00000 ;  /* 0x14f0000000077882 */ /* 0x000fd40000000000 */
.L_x_1021:
[----:B------:R-:W-:-:S13]  /*11ed0*/  @P0 ELECT P3, URZ, PT ;  /* 0x00000000003f082f */ /* 0x000fda0003860000 */
[----:B-----5:R-:W-:Y:S02]  /*11ee0*/  @P3 R2UR UR37, R4 ;  /* 0x00000000042532ca */ /* 0x020fe400000e0000 */
[----:B------:R-:W-:Y:S02]  /*11ef0*/  @P3 R2UR UR35, R3 ;  /* 0x00000000032332ca */ /* 0x000fe400000e0000 */
[----:B------:R-:W-:Y:S02]  /*11f00*/  @P3 PLOP3.LUT P0, PT, P3, PT, PT, 0x8, 0x0 ;  /* 0x000000000000381c */ /* 0x000fe40001f0e170 */
[----:B------:R-:W-:-:S09]  /*11f10*/  PLOP3.LUT P3, PT, PT, PT, PT, 0x8, 0x0 ;  /* 0x000000000000781c */ /* 0x000fd20003f6e170 */
[----:B------:R0:W-:Y:S02]  /*11f20*/  UTMALDG.4D [UR32], [UR4], desc[UR6] ;  /* 0x00000620040075b4 */ /* 0x0001e40008019000 */
[----:B0-----:R-:W-:Y:S05]  /*11f30*/  @P0 BRA.U.ANY `(.L_x_1021) ;  /* 0xfffffffd00e40947 */ /* 0x001fea000393ffff */
[----:B------:R-:W-:Y:S01]  /*11f40*/  IMAD.MOV.U32 R12, RZ, RZ, 0x40 ;  /* 0x00000040ff0c7424 */ /* 0x000fe200078e00ff */
[----:B------:R-:W-:Y:S01]  /*11f50*/  PLOP3.LUT P0, PT, PT, PT, PT, 0x80, 0x0 ;  /* 0x000000000000781c */ /* 0x000fe20003f0f070 */
[----:B------:R-:W-:Y:S01]  /*11f60*/  UIADD3 UR8, UR38, 0x24400, URZ ;  /* 0x0002440026087890 */ /* 0x000fe2000fffe03f */
[----:B------:R-:W-:Y:S02]  /*11f70*/  UMOV UR6, 0x0 ;  /* 0x0000000000067882 */ /* 0x000fe40000000000 */
[----:B------:R-:W-:Y:S01]  /*11f80*/  R2UR UR10, R12 ;  /* 0x000000000c0a72ca */ /* 0x000fe200000e0000 */
[----:B------:R-:W-:-:S14]  /*11f90*/  UMOV UR7, 0x14f00000 ;  /* 0x14f0000000077882 */ /* 0x000fdc0000000000 */
.L_x_1022:
        /* <DEDUP_REMOVED lines=14> */
.L_x_1023:
        /* <DEDUP_REMOVED lines=12> */
.L_x_1105:
[----:B------:R-:W-:Y:S05]  /*12140*/  BSYNC B2 ;  /* 0x0000000000027941 */ /* 0x000fea0003800000 */
.L_x_1024:
[----:B------:R-:W-:Y:S01]  /*12150*/  BSSY B2, `(.L_x_1026) ;  /* 0x0000009000027945 */ /* 0x000fe20003800000 */
[----:B0-----:R-:W-:Y:S02]  /*12160*/  IMAD.MOV.U32 R2, RZ, RZ, 0x0 ;  /* 0x00000000ff027424 */ /* 0x001fe400078e00ff */
[----:B------:R-:W-:Y:S01]  /*12170*/  IMAD.MOV.U32 R3, RZ, RZ, 0x14f00000 ;  /* 0x14f00000ff037424 */ /* 0x000fe200078e00ff */
[----:B------:R-:W-:Y:S06]  /*12180*/  @P2 BRA `(.L_x_1027) ;  /* 0x0000000000142947 */ /* 0x000fec0003800000 */
[----:B------:R-:W-:Y:S01]  /*12190*/  ISETP.NE.AND P0, PT, R10, RZ, PT ;  /* 0x000000ff0a00720c */ /* 0x000fe20003f05270 */
[----:B------:R-:W-:-:S04]  /*121a0*/  IMAD.MOV.U32 R13, RZ, RZ, 0x6000 ;  /* 0x00006000ff0d7424 */ /* 0x000fc800078e00ff */
[----:B------:R0:W-:Y:S08]  /*121b0*/  SYNCS.ARRIVE.TRANS64 RZ, [UR38+0x2a850], R13 ;  /* 0x02a8500dffff79a7 */ /* 0x0001f00008000026 */
[----:B0-----:R-:W-:Y:S05]  /*121c0*/  @!P0 BRA `(.L_x_1027) ;  /* 0x0000000000048947 */ /* 0x001fea0003800000 */
[----:B------:R-:W-:Y:S01]  /*121d0*/  BPT.TRAP 0x1 ;  /* 0x000000040000795c */ /* 0x000fe20000300000 */
.L_x_1027:
[----:B------:R-:W-:Y:S05]  /*121e0*/  BSYNC B2 ;  /* 0x0000000000027941 */ /* 0x000fea0003800000 */
.L_x_1026:
[----:B------:R-:W-:Y:S01]  /*121f0*/  R2UR UR6, R2 ;  /* 0x00000000020672ca */ /* 0x000fe200000e0000 */
[----:B------:R-:W-:Y:S01]  /*12200*/  ULDC.64 UR4, c[0x0][0x198] ;  /* 0x0000660000047ab9 */ /* 0x000fe20000000a00 */
[----:B------:R-:W-:Y:S01]  /*12210*/  R2UR UR7, R3 ;  /* 0x00000000030772ca */ /* 0x000fe200000e0000 */
[----:B------:R-:W-:Y:S01]  /*12220*/  UIADD3 UR4, UP0, UR4, 0x470, URZ ;  /* 0x0000047004047890 */ /* 0x000fe2000ff1e03f */
[----:B------:R-:W-:Y:S01]  /*12230*/  R2UR UR10, R5 ;  /* 0x00000000050a72ca */ /* 0x000fe200000e0000 */
[----:B------:R-:W-:Y:S01]  /*12240*/  IMAD R5, R18, 0x60, RZ ;  /* 0x0000006012057824 */ /* 0x000fe200078e02ff */
[----:B------:R-:W-:Y:S01]  /*12250*/  PLOP3.LUT P0, PT, PT, PT, PT, 0x80, 0x0 ;  /* 0x000000000000781c */ /* 0x000fe20003f0f070 */
[----:B------:R-:W-:Y:S02]  /*12260*/  UIADD3 UR8, UR38, 0x400, URZ ;  /* 0x0000040026087890 */ /* 0x000fe4000fffe03f */
[----:B------:R-:W-:Y:S02]  /*12270*/  UIADD3 UR9, UR38, 0x2a850, URZ ;  /* 0x0002a85026097890 */ /* 0x000fe4000fffe03f */
[----:B------:R-:W-:-:S12]  /*12280*/  UIADD3.X UR5, URZ, UR5, URZ, UP0, !UPT ;  /* 0x000000053f057290 */ /* 0x000fd800087fe43f */
.L_x_1028:
        /* <DEDUP_REMOVED lines=13> */
.L_x_1029:
        /* <DEDUP_REMOVED lines=10> */
.L_x_1015:
[----:B------:R-:W-:Y:S05]  /*12400*/  BSYNC B1 ;  /* 0x0000000000017941 */ /* 0x000fea0003800000 */
.L_x_1014:
[----:B------:R-:W-:Y:S01]  /*12410*/  LOP3.LUT P0, RZ, R17, 0x2, RZ, 0xc0, !PT ;  /* 0x0000000211ff7812 */ /* 0x000fe2000780c0ff */
[----:B------:R-:W-:Y:S01]  /*12420*/  BSSY B1, `(.L_x_1030) ;  /* 0x0000088000017945 */ /* 0x000fe20003800000 */
[----:B------:R-:W-:-:S11]  /*12430*/  LOP3.LUT R9, R8, 0x1, RZ, 0x3c, !PT ;  /* 0x0000000108097812 */ /* 0x000fd600078e3cff */
[----:B------:R-:W-:Y:S05]  /*12440*/  @!P0 BRA `(.L_x_1031) ;  /* 0x0000000800148947 */ /* 0x000fea0003800000 */
[----:B------:R-:W-:Y:S01]  /*12450*/  LOP3.LUT P0, RZ, R17, 0x1, RZ, 0xc0, !PT ;  /* 0x0000000111ff7812 */ /* 0x000fe2000780c0ff */
[----:B------:R-:W-:-:S12]  /*12460*/  VIADD R12, R6, 0xffffffff ;  /* 0xffffffff060c7836 */ /* 0x000fd80000000000 */
        /* <DEDUP_REMOVED lines=9> */
[----:B------:R-:W-:-:S05]  /*12500*/  @P0 SHF.R.U32.HI R2, RZ, R3, R4 ;  /* 0x00000003ff020219 */ /* 0x000fca0000011604 */
[----:B------:R-:W-:-:S04]  /*12510*/  IMAD.MOV R3, RZ, RZ, -R2 ;  /* 0x000000ffff037224 */ /* 0x000fc800078e0a02 */
[----:B------:R-:W-:Y:S01]  /*12520*/  IMAD R12, R5, R3, R12 ;  /* 0x00000003050c7224 */ /* 0x000fe200078e020c */
[----:B------:R-:W-:-:S03]  /*12530*/  SHF.R.S32.HI R3, RZ, 0x1f, R2 ;  /* 0x0000001fff037819 */ /* 0x000fc60000011402 */
[----:B------:R-:W-:-:S04]  /*12540*/  IMAD.WIDE.U32 R2, R19, UR4, R2 ;  /* 0x0000000413027c25 */ /* 0x000fc8000f8e0002 */
[----:B--2---:R-:W-:-:S04]  /*12550*/  IMAD R4, R13, UR4, RZ ;  /* 0x000000040d047c24 */ /* 0x004fc8000f8e02ff */
[----:B------:R-:W-:Y:S01]  /*12560*/  IMAD R4, R19, UR5, R4 ;  /* 0x0000000513047c24 */ /* 0x000fe2000f8e0204 */
[----:B------:R-:W-:-:S03]  /*12570*/  ULDC.64 UR4, c[0x0][0x418] ;  /* 0x0001060000047ab9 */ /* 0x000fc60000000a00 */
[----:B------:R-:W-:Y:S01]  /*12580*/  IMAD.IADD R3, R4, 0x1, R3 ;  /* 0x0000000104037824 */ /* 0x000fe200078e0203 */
[----:B------:R-:W-:-:S04]  /*12590*/  LEA R4, P0, R2, UR4, 0x2 ;  /* 0x0000000402047c11 */ /* 0x000fc8000f8010ff */
[----:B------:R-:W-:-:S05]  /*125a0*/  LEA.HI.X R5, R2, UR5, R3, 0x2, P0 ;  /* 0x0000000502057c11 */ /* 0x000fca00080f1403 */
[----:B------:R0:W5:Y:S04]  /*125b0*/  LDG.E R4, desc[UR6][R4.64] ;  /* 0x0000000604047981 */ /* 0x000168000c1e1900 */
.L_x_1032:
[----:B------:R-:W1:Y:S01]  /*125c0*/  S2R R2, SR_TID.X ;  /* 0x0000000000027919 */ /* 0x000e620000002100 */
[----:B------:R-:W-:Y:S01]  /*125d0*/  BSSY B2, `(.L_x_1033) ;  /* 0x0000006000027945 */ /* 0x000fe20003800000 */
[----:B-1----:R-:W-:Y:S02]  /*125e0*/  LOP3.LUT R3, R2, 0x7f, RZ, 0xc0, !PT ;  /* 0x0000007f02037812 */ /* 0x002fe400078ec0ff */
[----:B------:R-:W-:Y:S02]  /*125f0*/  SHF.L.U32 R2, R9, 0x1f, RZ ;  /* 0x0000001f09027819 */ /* 0x000fe400000006ff */
[----:B------:R-:W-:Y:S02]  /*12600*/  ISETP.NE.AND P2, PT, R3, RZ, PT ;  /* 0x000000ff0300720c */ /* 0x000fe40003f45270 */
[----:B------:R-:W1:Y:S02]  /*12610*/  SYNCS.PHASECHK.TRANS64.TRYWAIT P0, [UR38+0x2a840], R2 ;  /* 0x02a84002ff0075a7 */ /* 0x000e640008000166 */
[----:B-1----:R-:W-:Y:S09]  /*12620*/  @!P0 BRA `(.L_x_1034) ;  /* 0x0000002400dc8947 */ /* 0x002ff20003800000 */
.L_x_1106:
[----:B------:R-:W-:Y:S05]  /*12630*/  BSYNC B2 ;  /* 0x0000000000027941 */ /* 0x000fea0003800000 */
.L_x_1033:
[----:B------:R-:W-:Y:S04]  /*12640*/  BSSY B2, `(.L_x_1035) ;  /* 0x0000007000027945 */ /* 0x000fe80003800000 */
[----:B------:R-:W-:Y:S05]  /*12650*/  @P2 BRA `(.L_x_1036) ;  /* 0x0000000000142947 */ /* 0x000fea0003800000 */
[----:B------:R-:W-:Y:S01]  /*12660*/  ISETP.NE.AND P0, PT, R10, RZ, PT ;  /* 0x000000ff0a00720c */ /* 0x000fe20003f05270 */
[----:B-1----:R-:W-:-:S04]  /*12670*/  IMAD.MOV.U32 R2, RZ, RZ, 0x9000 ;  /* 0x00009000ff027424 */ /* 0x002fc800078e00ff */
[----:B------:R2:W-:Y:S08]  /*12680*/  SYNCS.ARRIVE.TRANS64 RZ, [UR38+0x2a830], R2 ;  /* 0x02a83002ffff79a7 */ /* 0x0005f00008000026 */
[----:B--2---:R-:W-:Y:S05]  /*12690*/  @!P0 BRA `(.L_x_1036) ;  /* 0x0000000000048947 */ /* 0x004fea0003800000 */
[----:B------:R-:W-:Y:S01]  /*126a0*/  BPT.TRAP 0x1 ;  /* 0x000000040000795c */ /* 0x000fe20000300000 */
.L_x_1036:
[----:B------:R-:W-:Y:S05]  /*126b0*/  BSYNC B2 ;  /* 0x0000000000027941 */ /* 0x000fea0003800000 */
.L_x_1035:
        /* <DEDUP_REMOVED lines=11> */
.L_x_1037:
[----:B------:R-:W-:-:S13]  /*12770*/  @P0 ELECT P3, URZ, PT ;  /* 0x00000000003f082f */ /* 0x000fda0003860000 */
[----:B-----5:R-:W-:Y:S01]  /*12780*/  @P3 R2UR UR13, R4 ;  /* 0x00000000040d32ca */ /* 0x020fe200000e0000 */
[----:B------:R-:W-:Y:S01]  /*12790*/  UMOV UR12, UR36 ;  /* 0x00000024000c7c82 */ /* 0x000fe20008000000 */
        /* <DEDUP_REMOVED lines=11> */
.L_x_1038:
        /* <DEDUP_REMOVED lines=13> */
.L_x_1039:
        /* <DEDUP_REMOVED lines=12> */
.L_x_1107:
[----:B------:R-:W-:Y:S05]  /*129e0*/  BSYNC B2 ;  /* 0x0000000000027941 */ /* 0x000fea0003800000 */
.L_x_1040:
        /* <DEDUP_REMOVED lines=9> */
.L_x_1043:
[----:B------:R-:W-:Y:S05]  /*12a80*/  BSYNC B2 ;  /* 0x0000000000027941 */ /* 0x000fea0003800000 */
.L_x_1042:
        /* <DEDUP_REMOVED lines=10> */
.L_x_1044:
        /* <DEDUP_REMOVED lines=13> */
.L_x_1045:
        /* <DEDUP_REMOVED lines=10> */
.L_x_1031:
[----:B------:R-:W-:Y:S05]  /*12ca0*/  BSYNC B1 ;  /* 0x0000000000017941 */ /* 0x000fea0003800000 */
.L_x_1030:
[----:B------:R-:W-:Y:S02]  /*12cb0*/  VIADD R6, R6, 0xfffffffe ;  /* 0xfffffffe06067836 */ /* 0x000fe40000000000 */
[----:B------:R-:W-:Y:S01]  /*12cc0*/  IMAD.MOV.U32 R8, RZ, RZ, R9 ;  /* 0x000000ffff087224 */ /* 0x000fe200078e0009 */
[----:B------:R-:W-:Y:S06]  /*12cd0*/  @P1 BRA `(.L_x_1046) ;  /* 0xffffffec00a01947 */ /* 0x000fec000383ffff */
[----:B------:R-:W-:Y:S05]  /*12ce0*/  BSYNC B0 ;  /* 0x0000000000007941 */ /* 0x000fea0003800000 */
.L_x_1013:
[----:B------:R-:W-:Y:S01]  /*12cf0*/  ISETP.NE.AND P0, PT, R11, RZ, PT ;  /* 0x000000ff0b00720c */ /* 0x000fe20003f05270 */
[----:B------:R-:W-:-:S12]  /*12d00*/  BSSY B0, `(.L_x_1012) ;  /* 0x0000089000007945 */ /* 0x000fd80003800000 */
[----:B------:R-:W-:Y:S05]  /*12d10*/  @!P0 BRA `(.L_x_1047) ;  /* 0x00000008001c8947 */ /* 0x000fea0003800000 */
[----:B------:R-:W-:Y:S01]  /*12d20*/  LOP3.LUT P1, RZ, R17, 0x2, RZ, 0xc0, !PT ;  /* 0x0000000211ff7812 */ /* 0x000fe2000782c0ff */
[----:B------:R-:W-:-:S12]  /*12d30*/  IMAD.MOV.U32 R0, RZ, RZ, 0x1 ;  /* 0x00000001ff007424 */ /* 0x000fd800078e00ff */
[----:B------:R-:W-:Y:S05]  /*12d40*/  @!P1 BRA `(.L_x_1047) ;  /* 0x0000000800109947 */ /* 0x000fea0003800000 */
[----:B------:R-:W-:-:S13]  /*12d50*/  LOP3.LUT P1, RZ, R17, 0x1, RZ, 0xc0, !PT ;  /* 0x0000000111ff7812 */ /* 0x000fda000782c0ff */
[----:B------:R-:W-:Y:S05]  /*12d60*/  @!P1 BRA `(.L_x_1048) ;  /* 0x0000000000549947 */ /* 0x000fea0003800000 */
[----:B------:R-:W2:Y:S01]  /*12d70*/  LDL.LU R5, [R1] ;  /* 0x0000000001057983 */ /* 0x000ea20000300800 */
[----:B------:R-:W0:Y:S01]  /*12d80*/  LDC R8, c[0x0][0x43c] ;  /* 0x00010f00ff087b82 */ /* 0x000e220000000800 */
[----:B------:R-:W-:Y:S01]  /*12d90*/  IMAD.MOV.U32 R7, RZ, RZ, R6 ;  /* 0x000000ffff077224 */ /* 0x000fe200078e0006 */
[----:B------:R-:W-:Y:S01]  /*12da0*/  ULDC.64 UR4, c[0x0][0x428] ;  /* 0x00010a0000047ab9 */ /* 0x000fe20000000a00 */
[----:B------:R-:W-:Y:S01]  /*12db0*/  ULDC.64 UR6, c[0x0][0x208] ;  /* 0x0000820000067ab9 */ /* 0x000fe20000000a00 */
[----:B0-----:R-:W-:-:S13]  /*12dc0*/  ISETP.NE.AND P0, PT, R8, 0x1, PT ;  /* 0x000000010800780c */ /* 0x001fda0003f05270 */
[----:B------:R-:W0:Y:S02]  /*12dd0*/  @P0 LDC.64 R2, c[0x0][0x440] ;  /* 0x00011000ff020b82 */ /* 0x000e240000000a00 */
[----:B0-----:R-:W-:-:S05]  /*12de0*/  @P0 IMAD.HI.U32 R2, R6, R2, RZ ;  /* 0x0000000206020227 */ /* 0x001fca00078e00ff */
[----:B------:R-:W-:-:S04]  /*12df0*/  @P0 SHF.R.U32.HI R7, RZ, R3, R2 ;  /* 0x00000003ff070219 */ /* 0x000fc80000011602 */
[----:B------:R-:W-:Y:S01]  /*12e00*/  SHF.R.S32.HI R3, RZ, 0x1f, R7 ;  /* 0x0000001fff037819 */ /* 0x000fe20000011407 */
[----:B--2---:R-:W-:-:S04]  /*12e10*/  IMAD R2, R5, UR4, RZ ;  /* 0x0000000405027c24 */ /* 0x004fc8000f8e02ff */
[----:B------:R-:W-:Y:S02]  /*12e20*/  IMAD R5, R19, UR5, R2 ;  /* 0x0000000513057c24 */ /* 0x000fe4000f8e0202 */
[----:B------:R-:W-:-:S04]  /*12e30*/  IMAD.MOV.U32 R2, RZ, RZ, R7 ;  /* 0x000000ffff027224 */ /* 0x000fc800078e0007 */
[----:B------:R-:W-:Y:S01]  /*12e40*/  IMAD.WIDE.U32 R2, R19, UR4, R2 ;  /* 0x0000000413027c25 */ /* 0x000fe2000f8e0002 */
[----:B------:R-:W-:-:S03]  /*12e50*/  ULDC.64 UR4, c[0x0][0x418] ;  /* 0x0001060000047ab9 */ /* 0x000fc60000000a00 */
[----:B------:R-:W-:Y:S01]  /*12e60*/  IMAD.IADD R3, R5, 0x1, R3 ;  /* 0x0000000105037824 */ /* 0x000fe200078e0203 */
[----:B------:R-:W-:-:S04]  /*12e70*/  LEA R4, P0, R2, UR4, 0x2 ;  /* 0x0000000402047c11 */ /* 0x000fc8000f8010ff */
[----:B------:R-:W-:-:S05]  /*12e80*/  LEA.HI.X R5, R2, UR5, R3, 0x2, P0 ;  /* 0x0000000502057c11 */ /* 0x000fca00080f1403 */
[----:B------:R0:W5:Y:S01]  /*12e90*/  LDG.E R4, desc[UR6][R4.64] ;  /* 0x0000000604047981 */ /* 0x000162000c1e1900 */
[----:B------:R-:W-:-:S04]  /*12ea0*/  IMAD.MOV R3, RZ, RZ, -R7 ;  /* 0x000000ffff037224 */ /* 0x000fc800078e0a07 */
[----:B------:R-:W-:-:S07]  /*12eb0*/  IMAD R6, R8, R3, R6 ;  /* 0x0000000308067224 */ /* 0x000fce00078e0206 */
.L_x_1048:
[----:B------:R-:W1:Y:S01]  /*12ec0*/  S2R R2, SR_TID.X ;  /* 0x0000000000027919 */ /* 0x000e620000002100 */
[----:B------:R-:W-:Y:S01]  /*12ed0*/  BSSY B1, `(.L_x_1049) ;  /* 0x0000006000017945 */ /* 0x000fe20003800000 */
[----:B-1----:R-:W-:Y:S02]  /*12ee0*/  LOP3.LUT R3, R2, 0x7f, RZ, 0xc0, !PT ;  /* 0x0000007f02037812 */ /* 0x002fe400078ec0ff */
[----:B------:R-:W-:Y:S02]  /*12ef0*/  SHF.L.U32 R2, R9, 0x1f, RZ ;  /* 0x0000001f09027819 */ /* 0x000fe400000006ff */
[----:B------:R-:W-:Y:S02]  /*12f00*/  ISETP.NE.AND P1, PT, R3, RZ, PT ;  /* 0x000000ff0300720c */ /* 0x000fe40003f25270 */
[----:B------:R-:W1:Y:S02]  /*12f10*/  SYNCS.PHASECHK.TRANS64.TRYWAIT P0, [UR38+0x2a848], R2 ;  /* 0x02a84802ff0075a7 */ /* 0x000e640008000166 */
[----:B-1----:R-:W-:Y:S09]  /*12f20*/  @!P0 BRA `(.L_x_1050) ;  /* 0x0000001c00cc8947 */ /* 0x002ff20003800000 */
.L_x_1108:
[----:B------:R-:W-:Y:S05]  /*12f30*/  BSYNC B1 ;  /* 0x0000000000017941 */ /* 0x000fea0003800000 */
.L_x_1049:
[----:B------:R-:W-:Y:S04]  /*12f40*/  BSSY B1, `(.L_x_1051) ;  /* 0x0000007000017945 */ /* 0x000fe80003800000 */
[----:B------:R-:W-:Y:S05]  /*12f50*/  @P1 BRA `(.L_x_1052) ;  /* 0x0000000000141947 */ /* 0x000fea0003800000 */
[----:B------:R-:W-:Y:S01]  /*12f60*/  ISETP.NE.AND P0, PT, R10, RZ, PT ;  /* 0x000000ff0a00720c */ /* 0x000fe20003f05270 */
[----:B-1----:R-:W-:-:S04]  /*12f70*/  IMAD.MOV.U32 R3, RZ, RZ, 0x9000 ;  /* 0x00009000ff037424 */ /* 0x002fc800078e00ff */
[----:B------:R2:W-:Y:S08]  /*12f80*/  SYNCS.ARRIVE.TRANS64 RZ, [UR38+0x2a838], R3 ;  /* 0x02a83803ffff79a7 */ /* 0x0005f00008000026 */
[----:B--2---:R-:W-:Y:S05]  /*12f90*/  @!P0 BRA `(.L_x_1052) ;  /* 0x0000000000048947 */ /* 0x004fea0003800000 */
[----:B------:R-:W-:Y:S01]  /*12fa0*/  BPT.TRAP 0x1 ;  /* 0x000000040000795c */ /* 0x000fe20000300000 */
.L_x_1052:
[----:B------:R-:W-:Y:S05]  /*12fb0*/  BSYNC B1 ;  /* 0x0000000000017941 */ /* 0x000fea0003800000 */
.L_x_1051:
        /* <DEDUP_REMOVED lines=11> */
.L_x_1053:
        /* <DEDUP_REMOVED lines=14> */
.L_x_1054:
        /* <DEDUP_REMOVED lines=13> */
.L_x_1055:
        /* <DEDUP_REMOVED lines=8> */
[----:B------:R-:W0:Y:S01]  /*132a0*/  SYNCS.PHASECHK.TRANS64.TRYWAIT P0, [UR38+0x2a860], R2 ;  /* 0x02a86002ff0075a7 */ /* 0x000e220008000166 */
[----:B------:R-:W-:Y:S04]  /*132b0*/  BSSY B1, `(.L_x_1056) ;  /* 0x0000002000017945 */ /* 0x000fe80003800000 */
[----:B0-----:R-:W-:Y:S05]  /*132c0*/  @!P0 BRA `(.L_x_1057) ;  /* 0x0000001800fc8947 */ /* 0x001fea0003800000 */
.L_x_1109:
[----:B------:R-:W-:Y:S05]  /*132d0*/  BSYNC B1 ;  /* 0x0000000000017941 */ /* 0x000fea0003800000 */
.L_x_1056:
        /* <DEDUP_REMOVED lines=9> */
.L_x_1059:
[----:B------:R-:W-:Y:S05]  /*13370*/  BSYNC B1 ;  /* 0x0000000000017941 */ /* 0x000fea0003800000 */
.L_x_1058:
        /* <DEDUP_REMOVED lines=10> */
.L_x_1060:
        /* <DEDUP_REMOVED lines=13> */
.L_x_1061:
        /* <DEDUP_REMOVED lines=10> */
.L_x_1047:
[----:B------:R-:W-:Y:S05]  /*13590*/  BSYNC B0 ;  /* 0x0000000000007941 */ /* 0x000fea0003800000 */
.L_x_1012:
[----:B------:R-:W-:Y:S01]  /*135a0*/  LOP3.LUT P0, RZ, R17, 0x2, RZ, 0xc0, !PT ;  /* 0x0000000211ff7812 */ /* 0x000fe2000780c0ff */
[----:B------:R-:W-:-:S12]  /*135b0*/  BSSY B0, `(.L_x_1062) ;  /* 0x0000036000007945 */ /* 0x000fd80003800000 */
[----:B------:R-:W-:Y:S05]  /*135c0*/  @!P0 BRA `(.L_x_1063) ;  /* 0x0000000000d08947 */ /* 0x000fea0003800000 */
[----:B------:R-:W1:Y:S01]  /*135d0*/  S2R R2, SR_TID.X ;  /* 0x0000000000027919 */ /* 0x000e620000002100 */
[----:B------:R-:W-:Y:S01]  /*135e0*/  LEA R3, R0, UR38, 0x3 ;  /* 0x0000002600037c11 */ /* 0x000fe2000f8e18ff */
[----:B------:R-:W-:Y:S01]  /*135f0*/  BSSY B1, `(.L_x_1064) ;  /* 0x0000006000017945 */ /* 0x000fe20003800000 */
[----:B-1----:R-:W-:Y:S02]  /*13600*/  LOP3.LUT R4, R2, 0x7f, RZ, 0xc0, !PT ;  /* 0x0000007f02047812 */ /* 0x002fe400078ec0ff */
[----:B------:R-:W-:Y:S02]  /*13610*/  SHF.L.U32 R2, R9, 0x1f, RZ ;  /* 0x0000001f09027819 */ /* 0x000fe400000006ff */
[----:B------:R-:W-:Y:S02]  /*13620*/  ISETP.NE.AND P1, PT, R4, RZ, PT ;  /* 0x000000ff0400720c */ /* 0x000fe40003f25270 */
[----:B------:R-:W1:Y:S02]  /*13630*/  SYNCS.PHASECHK.TRANS64.TRYWAIT P0, [R3+URZ+0x2a860], R2 ;  /* 0x02a86002030075a7 */ /* 0x000e64000800017f */
[----:B-1----:R-:W-:Y:S09]  /*13640*/  @!P0 BRA `(.L_x_1065) ;  /* 0x0000001800348947 */ /* 0x002ff20003800000 */
.L_x_1110:
[----:B------:R-:W-:Y:S05]  /*13650*/  BSYNC B1 ;  /* 0x0000000000017941 */ /* 0x000fea0003800000 */
.L_x_1064:
        /* <DEDUP_REMOVED lines=8> */
.L_x_1067:
[----:B------:R-:W-:Y:S05]  /*136e0*/  BSYNC B1 ;  /* 0x0000000000017941 */ /* 0x000fea0003800000 */
.L_x_1066:
[----:B------:R-:W-:Y:S01]  /*136f0*/  R2UR UR4, R0 ;  /* 0x00000000000472ca */ /* 0x000fe200000e0000 */
[----:B------:R-:W-:Y:S01]  /*13700*/  ULDC.64 UR6, c[0x0][0x198] ;  /* 0x0000660000067ab9 */ /* 0x000fe20000000a00 */
[----:B------:R-:W-:Y:S01]  /*13710*/  R2UR UR9, R3 ;  /* 0x00000000030972ca */ /* 0x000fe200000e0000 */
[----:B------:R-:W-:Y:S01]  /*13720*/  UIADD3 UR6, UP0, UR6, 0x470, URZ ;  /* 0x0000047006067890 */ /* 0x000fe2000ff1e03f */
[----:B------:R-:W-:Y:S01]  /*13730*/  PLOP3.LUT P0, PT, PT, PT, PT, 0x80, 0x0 ;  /* 0x000000000000781c */ /* 0x000fe20003f0f070 */
[----:B------:R-:W-:Y:S01]  /*13740*/  IMAD R18, R18, 0x60, RZ ;  /* 0x0000006012127824 */ /* 0x000fe200078e02ff */
[----:B------:R-:W-:Y:S01]  /*13750*/  UMOV UR14, 0x0 ;  /* 0x00000000000e7882 */ /* 0x000fe20000000000 */
[----:B------:R-:W-:Y:S01]  /*13760*/  UIADD3.X UR7, URZ, UR7, URZ, UP0, !UPT ;  /* 0x000000073f077290 */ /* 0x000fe200087fe43f */
[----:B------:R-:W-:Y:S01]  /*13770*/  UMOV UR15, 0x14f00000 ;  /* 0x14f00000000f7882 */ /* 0x000fe20000000000 */
[----:B------:R-:W-:-:S04]  /*13780*/  UMOV UR10, URZ ;  /* 0x0000003f000a7c82 */ /* 0x000fc80008000000 */
[----:B------:R-:W-:Y:S02]  /*13790*/  UIMAD UR4, UR4, 0x6000, UR38 ;  /* 0x00006000040478a4 */ /* 0x000fe4000f8e0226 */
[----:B------:R-:W-:Y:S02]  /*137a0*/  UIADD3 UR9, UR9, 0x2a850, URZ ;  /* 0x0002a85009097890 */ /* 0x000fe4000fffe03f */
[----:B------:R-:W-:-:S12]  /*137b0*/  UIADD3 UR8, UR4, 0x400, URZ ;  /* 0x0000040004087890 */ /* 0x000fd8000fffe03f */
.L_x_1068:
        /* <DEDUP_REMOVED lines=13> */
.L_x_1069:
        /* <DEDUP_REMOVED lines=8> */
.L_x_1063:
[----:B------:R-:W-:Y:S05]  /*13910*/  BSYNC B0 ;  /* 0x0000000000007941 */ /* 0x000fea0003800000 */
.L_x_1062:
[----:B------:R-:W-:Y:S02]  /*13920*/  VIADD R0, R0, 0x1 ;  /* 0x0000000100007836 */ /* 0x000fe40000000000 */
[----:B-1----:R-:W-:-:S03]  /*13930*/  IMAD.MOV.U32 R3, RZ, RZ, RZ ;  /* 0x000000ffff037224 */ /* 0x002fc600078e00ff */
[----:B------:R-:W-:-:S04]  /*13940*/  ISETP.NE.AND P0, PT, R0, 0x2, PT ;  /* 0x000000020000780c */ /* 0x000fc80003f05270 */
[----:B------:R-:W-:Y:S02]  /*13950*/  SEL R2, RZ, 0x1, P0 ;  /* 0x00000001ff027807 */ /* 0x000fe40000000000 */
[----:B------:R-:W-:Y:S02]  /*13960*/  SEL R0, R0, RZ, P0 ;  /* 0x000000ff00007207 */ /* 0x000fe40000000000 */
[----:B------:R-:W-:-:S07]  /*13970*/  LOP3.LUT R9, R9, R2, RZ, 0x3c, !PT ;  /* 0x0000000209097212 */ /* 0x000fce00078e3cff */
.L_x_990:
[----:B0-----:R-:W0:Y:S01]  /*13980*/  S2R R5, SR_CgaCtaId ;  /* 0x0000000000057919 */ /* 0x001e220000008800 */
[----:B------:R-:W-:Y:S02]  /*13990*/  MOV R2, 0x400 ;  /* 0x0000040000027802 */ /* 0x000fe40000000f00 */
[----:B------:R-:W-:Y:S02]  /*139a0*/  SHF.L.U32 R3, R3, 0x1f, RZ ;  /* 0x0000001f03037819 */ /* 0x000fe400000006ff */
[----:B0-----:R-:W-:-:S04]  /*139b0*/  LEA R2, R5, R2, 0x18 ;  /* 0x0000000205027211 */ /* 0x001fc800078ec0ff */
[----:B------:R-:W0:Y:S02]  /*139c0*/  SYNCS.PHASECHK.TRANS64.TRYWAIT P0, [R2+URZ+0x2a820], R3 ;  /* 0x02a82003020075a7 */ /* 0x000e24000800017f */
[----:B0-----:R-:W-:Y:S05]  /*139d0*/  @!P0 BRA `(.L_x_1070) ;  /* 0x0000001400648947 */ /* 0x001fea0003800000 */
.L_x_1111:
[----:B------:R-:W-:-:S03]  /*139e0*/  UMOV UR4, 0xffffffff ;  /* 0xffffffff00047882 */ /* 0x000fc60000000000 */
[----:B------:R-:W-:Y:S05]  /*139f0*/  BRA.DIV UR4, `(.L_x_1071) ;  /* 0x0000001604707947 */ /* 0x000fea000b800000 */
[----:B0-----:R-:W0:Y:S02]  /*13a00*/  S2R R3, SR_TID.X ;  /* 0x0000000000037919 */ /* 0x001e240000002100 */
[----:B0-----:R-:W-:-:S04]  /*13a10*/  SHF.R.U32.HI R3, RZ, 0x5, R3 ;  /* 0x00000005ff037819 */ /* 0x001fc80000011603 */
[----:B------:R-:W-:-:S05]  /*13a20*/  LOP3.LUT R3, R3, 0x3, RZ, 0xc0, !PT ;  /* 0x0000000303037812 */ /* 0x000fca00078ec0ff */
[----:B------:R0:W1:Y:S02]  /*13a30*/  SHFL.IDX PT, R14, R3, RZ, 0x1f ;  /* 0x00001fff030e7589 */ /* 0x00006400000e0000 */
.L_x_1114:
[----:B-1----:R-:W-:-:S13]  /*13a40*/  ISETP.NE.AND P0, PT, R14, RZ, PT ;  /* 0x000000ff0e00720c */ /* 0x002fda0003f05270 */
[----:B------:R-:W-:Y:S05]  /*13a50*/  @P0 BRA `(.L_x_906) ;  /* 0x0000000000880947 */ /* 0x000fea0003800000 */
[----:B------:R-:W-:-:S03]  /*13a60*/  UMOV UR4, 0xffffffff ;  /* 0xffffffff00047882 */ /* 0x000fc60000000000 */
[----:B------:R-:W-:Y:S05]  /*13a70*/  BRA.DIV UR4, `(.L_x_1072) ;  /* 0x0000001604847947 */ /* 0x000fea000b800000 */
[----:B------:R-:W-:-:S13]  /*13a80*/  ELECT P6, URZ, PT ;  /* 0x00000000003f782f */ /* 0x000fda00038c0000 */
.L_x_1117:
[----:B------:R-:W-:Y:S05]  /*13a90*/  @!P6 BRA `(.L_x_906) ;  /* 0x000000000078e947 */ /* 0x000fea0003800000 */
[----:B0-----:R-:W2:Y:S02]  /*13aa0*/  LDL.LU R3, [R1+0x14] ;  /* 0x0000140001037983 */ /* 0x001ea40000300800 */
[----:B--2---:R-:W-:-:S04]  /*13ab0*/  LOP3.LUT R3, R3, 0x2, RZ, 0xfc, !PT ;  /* 0x0000000203037812 */ /* 0x004fc800078efcff */
[----:B------:R-:W-:-:S13]  /*13ac0*/  ISETP.NE.AND P2, PT, R3, 0x3, PT ;  /* 0x000000030300780c */ /* 0x000fda0003f45270 */
[----:B------:R-:W-:Y:S05]  /*13ad0*/  @!P2 BRA `(.L_x_1073) ;  /* 0x000000000004a947 */ /* 0x000fea0003800000 */
[----:B------:R-:W-:Y:S01]  /*13ae0*/  BPT.TRAP 0x1 ;  /* 0x000000040000795c */ /* 0x000fe20000300000 */
.L_x_1073:
[----:B------:R-:W-:Y:S01]  /*13af0*/  VIADD R7, R2, 0x2a840 ;  /* 0x0002a84002077836 */ /* 0x000fe20000000000 */
[----:B------:R-:W-:Y:S01]  /*13b00*/  SHF.L.U32 R5, R9, 0x1f, RZ ;  /* 0x0000001f09057819 */ /* 0x000fe200000006ff */
[C---:B------:R-:W-:Y:S02]  /*13b10*/  VIADD R3, R0.reuse, 0x1 ;  /* 0x0000000100037836 */ /* 0x040fe40000000000 */
[----:B------:R-:W-:-:S03]  /*13b20*/  IMAD R6, R0, 0x8, R7 ;  /* 0x0000000800067824 */ /* 0x000fc600078e0207 */
[C---:B------:R-:W-:Y:S01]  /*13b30*/  ISETP.NE.AND P1, PT, R3.reuse, 0x2, PT ;  /* 0x000000020300780c */ /* 0x040fe20003f25270 */
[----:B------:R-:W0:Y:S03]  /*13b40*/  SYNCS.PHASECHK.TRANS64.TRYWAIT P0, [R6+URZ], R5 ;  /* 0x00000005060075a7 */ /* 0x000e26000800017f */
[----:B------:R-:W-:Y:S02]  /*13b50*/  SEL R4, RZ, 0x1, P1 ;  /* 0x00000001ff047807 */ /* 0x000fe40000800000 */
[----:B------:R-:W-:Y:S02]  /*13b60*/  SEL R8, R3, RZ, P1 ;  /* 0x000000ff03087207 */ /* 0x000fe40000800000 */
[----:B------:R-:W-:-:S03]  /*13b70*/  LOP3.LUT R4, R9, R4, RZ, 0x3c, !PT ;  /* 0x0000000409047212 */ /* 0x000fc600078e3cff */
[----:B------:R-:W-:Y:S01]  /*13b80*/  IMAD R3, R8, 0x8, R7 ;  /* 0x0000000808037824 */ /* 0x000fe200078e0207 */
[----:B------:R-:W-:Y:S01]  /*13b90*/  SHF.L.U32 R4, R4, 0x1f, RZ ;  /* 0x0000001f04047819 */ /* 0x000fe200000006ff */
[----:B0-----:R-:W-:Y:S06]  /*13ba0*/  @!P0 BRA `(.L_x_1074) ;  /* 0x0000001400588947 */ /* 0x001fec0003800000 */
.L_x_1118:
[----:B------:R-:W1:Y:S02]  /*13bb0*/  SYNCS.PHASECHK.TRANS64.TRYWAIT P0, [R3+URZ], R4 ;  /* 0x00000004030075a7 */ /* 0x000e64000800017f */
[----:B-1----:R-:W-:Y:S05]  /*13bc0*/  @!P0 BRA `(.L_x_1075) ;  /* 0x0000001400648947 */ /* 0x002fea0003800000 */
.L_x_1119:
[----:B------:R-:W-:Y:S05]  /*13bd0*/  @!P2 BRA `(.L_x_1076) ;  /* 0x000000000004a947 */ /* 0x000fea0003800000 */
[----:B------:R-:W-:Y:S01]  /*13be0*/  BPT.TRAP 0x1 ;  /* 0x000000040000795c */ /* 0x000fe20000300000 */
.L_x_1076:
[----:B-1----:R-:W-:-:S04]  /*13bf0*/  VIADD R3, R2, 0x2a860 ;  /* 0x0002a86002037836 */ /* 0x002fc80000000000 */
[----:B------:R-:W-:-:S04]  /*13c00*/  IMAD R0, R0, 0x8, R3 ;  /* 0x0000000800007824 */ /* 0x000fc800078e0203 */
[----:B------:R-:W1:Y:S02]  /*13c10*/  SYNCS.PHASECHK.TRANS64.TRYWAIT P0, [R0+URZ], R5 ;  /* 0x00000005000075a7 */ /* 0x000e64000800017f */
[----:B-1----:R-:W-:Y:S05]  /*13c20*/  @!P0 BRA `(.L_x_1077) ;  /* 0x0000001400608947 */ /* 0x002fea0003800000 */
.L_x_1120:
[----:B------:R-:W-:-:S07]  /*13c30*/  IMAD R3, R8, 0x8, R3 ;  /* 0x0000000808037824 */ /* 0x000fce00078e0203 */
.L_x_1078:
[----:B--2---:R2:W3:Y:S02]  /*13c40*/  SYNCS.PHASECHK.TRANS64.TRYWAIT P0, [R3+URZ], R4 ;  /* 0x00000004030075a7 */ /* 0x0044e4000800017f */
[----:B---3--:R-:W-:Y:S05]  /*13c50*/  @!P0 NANOSLEEP.SYNCS 0x989680 ;  /* 0x009896800000895d */ /* 0x008fea0003900000 */
[----:B------:R-:W3:Y:S02]  /*13c60*/  @!P0 SYNCS.PHASECHK.TRANS64 P0, [R3+URZ], R4 ;  /* 0x00000004030085a7 */ /* 0x000ee4000800007f */
[----:B---3--:R-:W-:Y:S05]  /*13c70*/  @!P0 BRA `(.L_x_1078) ;  /* 0xfffffffc00f08947 */ /* 0x008fea000383ffff */
.L_x_906:
[----:B------:R-:W-:Y:S05]  /*13c80*/  BSYNC B6 ;  /* 0x0000000000067941 */ /* 0x000fea0003800000 */
.L_x_903:
[----:B------:R-:W-:Y:S05]  /*13c90*/  EXIT ;  /* 0x000000000000794d */ /* 0x000fea0003800000 */
.L_x_916:
[----:B0-----:R-:W-:-:S04]  /*13ca0*/  IMAD.U32 R3, RZ, RZ, UR57 ;  /* 0x00000039ff037e24 */ /* 0x001fc8000f8e00ff */
[----:B------:R0:W1:Y:S03]  /*13cb0*/  SYNCS.PHASECHK.TRANS64.TRYWAIT P1, [R3+URZ+0x2a800], R2 ;  /* 0x02a80002030075a7 */ /* 0x000066000802017f */
[----:B-1----:R-:W-:Y:S05]  /*13cc0*/  @!P1 NANOSLEEP.SYNCS 0x989680 ;  /* 0x009896800000995d */ /* 0x002fea0003900000 */
[----:B------:R-:W1:Y:S02]  /*13cd0*/  @!P1 SYNCS.PHASECHK.TRANS64 P1, [R3+URZ+0x2a800], R2 ;  /* 0x02a80002030095a7 */ /* 0x000e64000802007f */
[----:B-1----:R-:W-:Y:S05]  /*13ce0*/  @!P1 BRA `(.L_x_916) ;  /* 0xfffffffc00ec9947 */ /* 0x002fea000383ffff */
[----:B------:R-:W-:Y:S05]  /*13cf0*/  BRA `(.L_x_1079) ;  /* 0xfffffed8006c7947 */ /* 0x000fea000383ffff */
.L_x_920:
[----:B0-----:R-:W-:-:S04]  /*13d00*/  IMAD.U32 R3, RZ, RZ, UR57 ;  /* 0x00000039ff037e24 */ /* 0x001fc8000f8e00ff */
[----:B------:R0:W2:Y:S03]  /*13d10*/  SYNCS.PHASECHK.TRANS64.TRYWAIT P2, [R3+URZ+0x2a830], R2 ;  /* 0x02a83002030075a7 */ /* 0x0000a6000804017f */
[----:B--2---:R-:W-:Y:S05]  /*13d20*/  @!P2 NANOSLEEP.SYNCS 0x989680 ;  /* 0x009896800000a95d */ /* 0x004fea0003900000 */
[----:B------:R-:W2:Y:S02]  /*13d30*/  @!P2 SYNCS.PHASECHK.TRANS64 P2, [R3+URZ+0x2a830], R2 ;  /* 0x02a830020300a5a7 */ /* 0x000ea4000804007f */
[----:B--2---:R-:W-:Y:S05]  /*13d40*/  @!P2 BRA `(.L_x_920) ;  /* 0xfffffffc00eca947 */ /* 0x004fea000383ffff */
[----:B------:R-:W-:Y:S05]  /*13d50*/  BRA `(.L_x_919) ;  /* 0xfffffed800887947 */ /* 0x000fea000383ffff */
.L_x_936:
[----:B-1----:R-:W-:-:S04]  /*13d60*/  IMAD.U32 R22, RZ, RZ, UR59 ;  /* 0x0000003bff167e24 */ /* 0x002fc8000f8e00ff */
[----:B------:R1:W2:Y:S03]  /*13d70*/  SYNCS.PHASECHK.TRANS64.TRYWAIT P2, [R22+URZ+0x2a830], R13 ;  /* 0x02a8300d160075a7 */ /* 0x0002a6000804017f */
[----:B--2---:R-:W-:Y:S05]  /*13d80*/  @!P2 NANOSLEEP.SYNCS 0x989680 ;  /* 0x009896800000a95d */ /* 0x004fea0003900000 */
[----:B------:R-:W2:Y:S02]  /*13d90*/  @!P2 SYNCS.PHASECHK.TRANS64 P2, [R22+URZ+0x2a830], R13 ;  /* 0x02a8300d1600a5a7 */ /* 0x000ea4000804007f */
[----:B--2---:R-:W-:Y:S05]  /*13da0*/  @!P2 BRA `(.L_x_936) ;  /* 0xfffffffc00eca947 */ /* 0x004fea000383ffff */
[----:B------:R-:W-:Y:S05]  /*13db0*/  BRA `(.L_x_935) ;  /* 0xffffff0c002c7947 */ /* 0x000fea000383ffff */
.L_x_940:
[----:B01----:R-:W-:-:S04]  /*13dc0*/  IMAD.U32 R13, RZ, RZ, UR11 ;  /* 0x0000000bff0d7e24 */ /* 0x003fc8000f8e00ff */
[----:B------:R0:W1:Y:S03]  /*13dd0*/  SYNCS.PHASECHK.TRANS64.TRYWAIT P2, [R13+URZ+0x2a850], R0 ;  /* 0x02a850000d0075a7 */ /* 0x000066000804017f */
[----:B-1----:R-:W-:Y:S05]  /*13de0*/  @!P2 NANOSLEEP.SYNCS 0x989680 ;  /* 0x009896800000a95d */ /* 0x002fea0003900000 */
[----:B------:R-:W1:Y:S02]  /*13df0*/  @!P2 SYNCS.PHASECHK.TRANS64 P2, [R13+URZ+0x2a850], R0 ;  /* 0x02a850000d00a5a7 */ /* 0x000e64000804007f */
[----:B-1----:R-:W-:Y:S05]  /*13e00*/  @!P2 BRA `(.L_x_940) ;  /* 0xfffffffc00eca947 */ /* 0x002fea000383ffff */
[----:B------:R-:W-:Y:S05]  /*13e10*/  BRA `(.L_x_939) ;  /* 0xffffff1400387947 */ /* 0x000fea000383ffff */
.L_x_957:
[----:B-1----:R-:W-:-:S04]  /*13e20*/  IMAD.U32 R11, RZ, RZ, UR56 ;  /* 0x00000038ff0b7e24 */ /* 0x002fc8000f8e00ff */
[----:B------:R1:W2:Y:S03]  /*13e30*/  SYNCS.PHASECHK.TRANS64.TRYWAIT P2, [R11+URZ+0x2a830], R10 ;  /* 0x02a8300a0b0075a7 */ /* 0x0002a6000804017f */
[----:B--2---:R-:W-:Y:S05]  /*13e40*/  @!P2 NANOSLEEP.SYNCS 0x989680 ;  /* 0x009896800000a95d */ /* 0x004fea0003900000 */
[----:B------:R-:W2:Y:S02]  /*13e50*/  @!P2 SYNCS.PHASECHK.TRANS64 P2, [R11+URZ+0x2a830], R10 ;  /* 0x02a8300a0b00a5a7 */ /* 0x000ea4000804007f */
[----:B--2---:R-:W-:Y:S05]  /*13e60*/  @!P2 BRA `(.L_x_957) ;  /* 0xfffffffc00eca947 */ /* 0x004fea000383ffff */
[----:B------:R-:W-:Y:S05]  /*13e70*/  BRA `(.L_x_956) ;  /* 0xffffff4000747947 */ /* 0x000fea000383ffff */
.L_x_961:
[----:B-1----:R-:W-:-:S04]  /*13e80*/  IMAD.U32 R11, RZ, RZ, UR11 ;  /* 0x0000000bff0b7e24 */ /* 0x002fc8000f8e00ff */
[----:B------:R1:W3:Y:S03]  /*13e90*/  SYNCS.PHASECHK.TRANS64.TRYWAIT P2, [R11+URZ+0x2a850], R0 ;  /* 0x02a850000b0075a7 */ /* 0x0002e6000804017f */
[----:B---3--:R-:W-:Y:S05]  /*13ea0*/  @!P2 NANOSLEEP.SYNCS 0x989680 ;  /* 0x009896800000a95d */ /* 0x008fea0003900000 */
[----:B------:R-:W3:Y:S02]  /*13eb0*/  @!P2 SYNCS.PHASECHK.TRANS64 P2, [R11+URZ+0x2a850], R0 ;  /* 0x02a850000b00a5a7 */ /* 0x000ee4000804007f */
[----:B---3--:R-:W-:Y:S05]  /*13ec0*/  @!P2 BRA `(.L_x_961) ;  /* 0xfffffffc00eca947 */ /* 0x008fea000383ffff */
[----:B------:R-:W-:Y:S05]  /*13ed0*/  BRA `(.L_x_960) ;  /* 0xffffff4800807947 */ /* 0x000fea000383ffff */
.L_x_967:
[----:B-1----:R-:W-:-:S04]  /*13ee0*/  IMAD.U32 R11, RZ, RZ, UR56 ;  /* 0x00000038ff0b7e24 */ /* 0x002fc8000f8e00ff */
[----:B------:R1:W2:Y:S03]  /*13ef0*/  SYNCS.PHASECHK.TRANS64.TRYWAIT P2, [R11+URZ+0x2a830], R10 ;  /* 0x02a8300a0b0075a7 */ /* 0x0002a6000804017f */
[----:B--2---:R-:W-:Y:S05]  /*13f00*/  @!P2 NANOSLEEP.SYNCS 0x989680 ;  /* 0x009896800000a95d */ /* 0x004fea0003900000 */
[----:B------:R-:W2:Y:S02]  /*13f10*/  @!P2 SYNCS.PHASECHK.TRANS64 P2, [R11+URZ+0x2a830], R10 ;  /* 0x02a8300a0b00a5a7 */ /* 0x000ea4000804007f */
[----:B--2---:R-:W-:Y:S05]  /*13f20*/  @!P2 BRA `(.L_x_967) ;  /* 0xfffffffc00eca947 */ /* 0x004fea000383ffff */
[----:B------:R-:W-:Y:S05]  /*13f30*/  BRA `(.L_x_966) ;  /* 0xffffff6000c07947 */ /* 0x000fea000383ffff */
.L_x_971:
[----:B-1----:R-:W-:-:S04]  /*13f40*/  IMAD.U32 R11, RZ, RZ, UR11 ;  /* 0x0000000bff0b7e24 */ /* 0x002fc8000f8e00ff */
[----:B------:R1:W3:Y:S03]  /*13f50*/  SYNCS.PHASECHK.TRANS64.TRYWAIT P2, [R11+URZ+0x2a850], R0 ;  /* 0x02a850000b0075a7 */ /* 0x0002e6000804017f */
[----:B---3--:R-:W-:Y:S05]  /*13f60*/  @!P2 NANOSLEEP.SYNCS 0x989680 ;  /* 0x009896800000a95d */ /* 0x008fea0003900000 */
[----:B------:R-:W3:Y:S02]  /*13f70*/  @!P2 SYNCS.PHASECHK.TRANS64 P2, [R11+URZ+0x2a850], R0 ;  /* 0x02a850000b00a5a7 */ /* 0x000ee4000804007f */
[----:B---3--:R-:W-:Y:S05]  /*13f80*/  @!P2 BRA `(.L_x_971) ;  /* 0xfffffffc00eca947 */ /* 0x008fea000383ffff */
[----:B------:R-:W-:Y:S05]  /*13f90*/  BRA `(.L_x_970) ;  /* 0xffffff6800cc7947 */ /* 0x000fea000383ffff */
.L_x_984:
[----:B-1----:R-:W-:-:S04]  /*13fa0*/  IMAD.U32 R0, RZ, RZ, UR5 ;  /* 0x00000005ff007e24 */ /* 0x002fc8000f8e00ff */
[----:B------:R1:W2:Y:S03]  /*13fb0*/  SYNCS.PHASECHK.TRANS64.TRYWAIT P0, [R0+URZ+0x2a850], R3 ;  /* 0x02a85003000075a7 */ /* 0x0002a6000800017f */
[----:B--2---:R-:W-:Y:S05]  /*13fc0*/  @!P0 NANOSLEEP.SYNCS 0x989680 ;  /* 0x009896800000895d */ /* 0x004fea0003900000 */
[----:B------:R-:W2:Y:S02]  /*13fd0*/  @!P0 SYNCS.PHASECHK.TRANS64 P0, [R0+URZ+0x2a850], R3 ;  /* 0x02a85003000085a7 */ /* 0x000ea4000800007f */
[----:B--2---:R-:W-:Y:S05]  /*13fe0*/  @!P0 BRA `(.L_x_984) ;  /* 0xfffffffc00ec8947 */ /* 0x004fea000383ffff */
[----:B------:R-:W-:Y:S05]  /*13ff0*/  BRA `(.L_x_983) ;  /* 0xffffff9800487947 */ /* 0x000fea000383ffff */
.L_x_1001:
[----:B------:R-:W-:Y:S02]  /*14000*/  IMAD.MOV.U32 R13, RZ, RZ, R0 ;  /* 0x000000ffff0d7224 */ /* 0x000fe400078e0000 */
[----:B------:R-:W-:Y:S02]  /*14010*/  IMAD.MOV.U32 R12, RZ, RZ, RZ ;  /* 0x000000ffff0c7224 */ /* 0x000fe400078e00ff */
[----:B------:R-:W-:Y:S02]  /*14020*/  IMAD.MOV.U32 R11, RZ, RZ, 0x1f ;  /* 0x0000001fff0b7424 */ /* 0x000fe400078e00ff */
[----:B------:R-:W-:-:S07]  /*14030*/  IMAD.MOV.U32 R15, RZ, RZ, -0x1 ;  /* 0xffffffffff0f7424 */ /* 0x000fce00078e00ff */
[----:B01----:R-:W-:Y:S05]  /*14040*/  WARPSYNC.COLLECTIVE R15, `(.L_x_1080) ;  /* 0x000000000f087348 */ /* 0x003fea0003c00000 */
[----:B------:R2:W3:Y:S02]  /*14050*/  SHFL.IDX P6, R14, R13, R12, R11 ;  /* 0x0000000c0d0e7389 */ /* 0x0004e400000c000b */
[----:B0123--:R-:W-:Y:S01]  /*14060*/  ENDCOLLECTIVE ;  /* 0x000000000000791b */ /* 0x00ffe20003800000 */
.L_x_1080:
[----:B------:R-:W-:Y:S05]  /*14070*/  BRA `(.L_x_1081) ;  /* 0xffffffc8001c7947 */ /* 0x000fea000383ffff */
.L_x_1003:
[----:B------:R-:W-:Y:S01]  /*14080*/  BSSY B0, `(.L_x_1082) ;  /* 0x0000006000007945 */ /* 0x000fe20003800000 */
[----:B------:R-:W-:-:S07]  /*14090*/  IMAD.MOV.U32 R15, RZ, RZ, -0x1 ;  /* 0xffffffffff0f7424 */ /* 0x000fce00078e00ff */
[----:B012---:R-:W-:Y:S05]  /*140a0*/  WARPSYNC.COLLECTIVE R15, `(.L_x_1083) ;  /* 0x000000000f0c7348 */ /* 0x007fea0003c00000 */
[----:B------:R-:W-:Y:S02]  /*140b0*/  ELECT P6, UR62, PT ;  /* 0x00000000003e782f */ /* 0x000fe400038c0000 */
[----:B------:R-:W-:Y:S01]  /*140c0*/  MOV R14, UR62 ;  /* 0x0000003e000e7c02 */ /* 0x000fe20008000f00 */
[----:B012---:R-:W-:Y:S10]  /*140d0*/  ENDCOLLECTIVE ;  /* 0x000000000000791b */ /* 0x007ff40003800000 */
.L_x_1083:
[----:B------:R-:W-:Y:S05]  /*140e0*/  BSYNC B0 ;  /* 0x0000000000007941 */ /* 0x000fea0003800000 */
.L_x_1082:
[----:B------:R-:W-:Y:S05]  /*140f0*/  BRA `(.L_x_1084) ;  /* 0xffffffc8001c7947 */ /* 0x000fea000383ffff */
.L_x_1005:
[----:B-1----:R-:W-:-:S04]  /*14100*/  IMAD.U32 R3, RZ, RZ, UR38 ;  /* 0x00000026ff037e24 */ /* 0x002fc8000f8e00ff */
[----:B------:R1:W2:Y:S03]  /*14110*/  SYNCS.PHASECHK.TRANS64.TRYWAIT P0, [R3+URZ+0x2a840], R0 ;  /* 0x02a84000030075a7 */ /* 0x0002a6000800017f */
[----:B--2---:R-:W-:Y:S05]  /*14120*/  @!P0 NANOSLEEP.SYNCS 0x989680 ;  /* 0x009896800000895d */ /* 0x004fea0003900000 */
[----:B------:R-:W2:Y:S02]  /*14130*/  @!P0 SYNCS.PHASECHK.TRANS64 P0, [R3+URZ+0x2a840], R0 ;  /* 0x02a84000030085a7 */ /* 0x000ea4000800007f */
[----:B--2---:R-:W-:Y:S05]  /*14140*/  @!P0 BRA `(.L_x_1005) ;  /* 0xfffffffc00ec8947 */ /* 0x004fea000383ffff */
[----:B------:R-:W-:Y:S05]  /*14150*/  BRA `(.L_x_1085) ;  /* 0xffffffc800747947 */ /* 0x000fea000383ffff */
.L_x_1008:
[----:B------:R-:W-:Y:S02]  /*14160*/  IMAD.MOV.U32 R13, RZ, RZ, R6 ;  /* 0x000000ffff0d7224 */ /* 0x000fe400078e0006 */
[----:B------:R-:W-:Y:S02]  /*14170*/  IMAD.MOV.U32 R12, RZ, RZ, RZ ;  /* 0x000000ffff0c7224 */ /* 0x000fe400078e00ff */
[----:B------:R-:W-:Y:S02]  /*14180*/  IMAD.MOV.U32 R11, RZ, RZ, 0x181f ;  /* 0x0000181fff0b7424 */ /* 0x000fe400078e00ff */
[----:B------:R-:W-:Y:S02]  /*14190*/  IMAD.MOV.U32 R15, RZ, RZ, -0x1 ;  /* 0xffffffffff0f7424 */ /* 0x000fe400078e00ff */
[----:B------:R-:W-:-:S07]  /*141a0*/  VIADD R4, R4, UR42 ;  /* 0x0000002a04047c36 */ /* 0x000fce0008000000 */
[----:B------:R-:W-:Y:S05]  /*141b0*/  WARPSYNC.COLLECTIVE R15, `(.L_x_1086) ;  /* 0x000000000f087348 */ /* 0x000fea0003c00000 */
[----:B------:R0:W1:Y:S02]  /*141c0*/  SHFL.IDX P6, R14, R13, R12, R11 ;  /* 0x0000000c0d0e7389 */ /* 0x00006400000c000b */
[----:B01----:R-:W-:Y:S01]  /*141d0*/  ENDCOLLECTIVE ;  /* 0x000000000000791b */ /* 0x003fe20003800000 */
.L_x_1086:
[----:B------:R-:W-:Y:S02]  /*141e0*/  IMAD.MOV.U32 R13, RZ, RZ, R0 ;  /* 0x000000ffff0d7224 */ /* 0x000fe400078e0000 */
[----:B------:R-:W-:-:S07]  /*141f0*/  IMAD.MOV.U32 R2, RZ, RZ, R14 ;  /* 0x000000ffff027224 */ /* 0x000fce00078e000e */
[----:B------:R-:W-:Y:S05]  /*14200*/  WARPSYNC.COLLECTIVE R15, `(.L_x_1087) ;  /* 0x000000000f087348 */ /* 0x000fea0003c00000 */
[----:B------:R0:W1:Y:S02]  /*14210*/  SHFL.IDX P6, R14, R13, R12, R11 ;  /* 0x0000000c0d0e7389 */ /* 0x00006400000c000b */
[----:B01----:R-:W-:Y:S01]  /*14220*/  ENDCOLLECTIVE ;  /* 0x000000000000791b */ /* 0x003fe20003800000 */
.L_x_1087:
[----:B------:R-:W-:Y:S01]  /*14230*/  ULDC UR4, c[0x0][0x288] ;  /* 0x0000a20000047ab9 */ /* 0x000fe20000000800 */
[----:B------:R-:W-:Y:S01]  /*14240*/  ULDC.64 UR6, c[0x0][0x208] ;  /* 0x0000820000067ab9 */ /* 0x000fe20000000a00 */
[----:B------:R-:W-:Y:S02]  /*14250*/  IMAD R5, R8, UR4, RZ ;  /* 0x0000000408057c24 */ /* 0x000fe4000f8e02ff */
[----:B------:R-:W-:-:S03]  /*14260*/  VIADD R8, R4, 0x10 ;  /* 0x0000001004087836 */ /* 0x000fc60000000000 */
[----:B------:R-:W-:Y:S01]  /*14270*/  ISETP.GE.AND P3, PT, R4, R5, PT ;  /* 0x000000050400720c */ /* 0x000fe20003f66270 */
[----:B------:R-:W-:Y:S02]  /*14280*/  IMAD.MOV.U32 R13, RZ, RZ, R6 ;  /* 0x000000ffff0d7224 */ /* 0x000fe400078e0006 */
[----:B------:R-:W-:-:S10]  /*14290*/  IMAD.MOV.U32 R12, RZ, RZ, 0x1 ;  /* 0x00000001ff0c7424 */ /* 0x000fd400078e00ff */
[----:B------:R-:W-:Y:S01]  /*142a0*/  @!P3 LEA R21, R7, UR38, 0x1 ;  /* 0x000000260715bc11 */ /* 0x000fe2000f8e08ff */
[----:B------:R-:W-:-:S05]  /*142b0*/  IMAD.MOV.U32 R3, RZ, RZ, R14 ;  /* 0x000000ffff037224 */ /* 0x000fca00078e000e */
[----:B------:R-:W-:-:S04]  /*142c0*/  LOP3.LUT R3, R3, R2, RZ, 0x3c, !PT ;  /* 0x0000000203037212 */ /* 0x000fc800078e3cff */
[----:B------:R-:W-:-:S04]  /*142d0*/  LOP3.LUT R2, R3, R2, RZ, 0x3c, !PT ;  /* 0x0000000203027212 */ /* 0x000fc800078e3cff */
[----:B------:R-:W-:-:S03]  /*142e0*/  LOP3.LUT R3, R3, R2, RZ, 0x3c, !PT ;  /* 0x0000000203037212 */ /* 0x000fc600078e3cff */
[----:B------:R-:W-:-:S05]  /*142f0*/  @!P3 IMAD.WIDE.U32 R2, R10, 0x2, R2 ;  /* 0x000000020a02b825 */ /* 0x000fca00078e0002 */
[----:B------:R-:W-:Y:S01]  /*14300*/  @!PT LDS RZ, [RZ] ;  /* 0x00000000fffff984 */ /* 0x000fe20000000800 */
[----:B------:R-:W-:Y:S01]  /*14310*/  @!PT LDS RZ, [RZ] ;  /* 0x00000000fffff984 */ /* 0x000fe20000000800 */
[----:B------:R-:W-:Y:S01]  /*14320*/  @!PT LDS RZ, [RZ] ;  /* 0x00000000fffff984 */ /* 0x000fe20000000800 */
[----:B------:R0:W-:Y:S04]  /*14330*/  @!P3 LDGSTS.E.BYPASS.LTC128B.128 [R21+0xc400], desc[UR6][R2.64], !P2 ;  /* 0x0c4000000215bfae */ /* 0x0001e8000d101d46 */
[----:B------:R0:W-:Y:S04]  /*14340*/  @!P3 LDGSTS.E.BYPASS.LTC128B.128 [R21+0x10400], desc[UR6][R2.64+0x80], !P0 ;  /* 0x104000800215bfae */ /* 0x0001e8000c101d46 */
[----:B------:R0:W-:Y:S01]  /*14350*/  @!P3 LDGSTS.E.BYPASS.LTC128B.128 [R21+0x14400], desc[UR6][R2.64+0x100], !P1 ;  /* 0x144001000215bfae */ /* 0x0001e2000c901d46 */
[----:B------:R-:W-:-:S13]  /*14360*/  ISETP.GE.AND P3, PT, R8, R5, PT ;  /* 0x000000050800720c */ /* 0x000fda0003f66270 */
[----:B0-----:R-:W-:Y:S05]  /*14370*/  WARPSYNC.COLLECTIVE R15, `(.L_x_1088) ;  /* 0x000000000f087348 */ /* 0x001fea0003c00000 */
[----:B------:R1:W2:Y:S02]  /*14380*/  SHFL.IDX P6, R14, R13, R12, R11 ;  /* 0x0000000c0d0e7389 */ /* 0x0002a400000c000b */
[----:B012---:R-:W-:Y:S01]  /*14390*/  ENDCOLLECTIVE ;  /* 0x000000000000791b */ /* 0x007fe20003800000 */
.L_x_1088:
[----:B------:R-:W-:Y:S01]  /*143a0*/  VIADD R2, R4, 0x20 ;  /* 0x0000002004027836 */ /* 0x000fe20000000000 */
[----:B------:R-:W-:Y:S01]  /*143b0*/  @!P3 LEA R20, R7, UR38, 0x1 ;  /* 0x000000260714bc11 */ /* 0x000fe2000f8e08ff */
[----:B------:R-:W-:Y:S02]  /*143c0*/  IMAD.MOV.U32 R13, RZ, RZ, R0 ;  /* 0x000000ffff0d7224 */ /* 0x000fe400078e0000 */
[----:B------:R-:W-:-:S07]  /*143d0*/  IMAD.MOV.U32 R8, RZ, RZ, R14 ;  /* 0x000000ffff087224 */ /* 0x000fce00078e000e */
[----:B------:R-:W-:Y:S05]  /*143e0*/  WARPSYNC.COLLECTIVE R15, `(.L_x_1089) ;  /* 0x000000000f087348 */ /* 0x000fea0003c00000 */
[----:B------:R0:W1:Y:S02]  /*143f0*/  SHFL.IDX P6, R14, R13, R12, R11 ;  /* 0x0000000c0d0e7389 */ /* 0x00006400000c000b */
[----:B01----:R-:W-:Y:S01]  /*14400*/  ENDCOLLECTIVE ;  /* 0x000000000000791b */ /* 0x003fe20003800000 */
.L_x_1089:
[----:B------:R-:W-:Y:S01]  /*14410*/  ULDC.64 UR4, c[0x0][0x208] ;  /* 0x0000820000047ab9 */ /* 0x000fe20000000a00 */
[----:B------:R-:W-:Y:S02]  /*14420*/  IMAD.MOV.U32 R9, RZ, RZ, R8 ;  /* 0x000000ffff097224 */ /* 0x000fe400078e0008 */
[----:B------:R-:W-:Y:S02]  /*14430*/  IMAD.MOV.U32 R13, RZ, RZ, R6 ;  /* 0x000000ffff0d7224 */ /* 0x000fe400078e0006 */
[----:B------:R-:W-:Y:S02]  /*14440*/  IMAD.MOV.U32 R12, RZ, RZ, 0x2 ;  /* 0x00000002ff0c7424 */ /* 0x000fe400078e00ff */
[----:B------:R-:W-:-:S04]  /*14450*/  IMAD.MOV.U32 R8, RZ, RZ, R14 ;  /* 0x000000ffff087224 */ /* 0x000fc800078e000e */
        /* <DEDUP_REMOVED lines=11> */
.L_x_1090:
[----:B------:R-:W-:Y:S01]  /*14510*/  VIADD R8, R4, 0x30 ;  /* 0x0000003004087836 */ /* 0x000fe20000000000 */
[----:B------:R-:W-:Y:S01]  /*14520*/  @!P3 LEA R21, R7, UR38, 0x1 ;  /* 0x000000260715bc11 */ /* 0x000fe2000f8e08ff */
[----:B------:R-:W-:Y:S02]  /*14530*/  IMAD.MOV.U32 R13, RZ, RZ, R0 ;  /* 0x000000ffff0d7224 */ /* 0x000fe400078e0000 */
[----:B------:R-:W-:-:S07]  /*14540*/  IMAD.MOV.U32 R2, RZ, RZ, R14 ;  /* 0x000000ffff027224 */ /* 0x000fce00078e000e */
[----:B------:R-:W-:Y:S05]  /*14550*/  WARPSYNC.COLLECTIVE R15, `(.L_x_1091) ;  /* 0x000000000f087348 */ /* 0x000fea0003c00000 */
[----:B------:R0:W1:Y:S02]  /*14560*/  SHFL.IDX P6, R14, R13, R12, R11 ;  /* 0x0000000c0d0e7389 */ /* 0x00006400000c000b */
[----:B01----:R-:W-:Y:S01]  /*14570*/  ENDCOLLECTIVE ;  /* 0x000000000000791b */ /* 0x003fe20003800000 */
.L_x_1091:
        /* <DEDUP_REMOVED lines=16> */
.L_x_1092:
[----:B------:R-:W-:Y:S01]  /*14680*/  VIADD R2, R4, 0x40 ;  /* 0x0000004004027836 */ /* 0x000fe20000000000 */
[----:B------:R-:W-:Y:S01]  /*14690*/  @!P3 LEA R20, R7, UR38, 0x1 ;  /* 0x000000260714bc11 */ /* 0x000fe2000f8e08ff */
[----:B------:R-:W-:Y:S02]  /*146a0*/  IMAD.MOV.U32 R13, RZ, RZ, R0 ;  /* 0x000000ffff0d7224 */ /* 0x000fe400078e0000 */
[----:B------:R-:W-:-:S07]  /*146b0*/  IMAD.MOV.U32 R8, RZ, RZ, R14 ;  /* 0x000000ffff087224 */ /* 0x000fce00078e000e */
[----:B------:R-:W-:Y:S05]  /*146c0*/  WARPSYNC.COLLECTIVE R15, `(.L_x_1093) ;  /* 0x000000000f087348 */ /* 0x000fea0003c00000 */
[----:B------:R0:W1:Y:S02]  /*146d0*/  SHFL.IDX P6, R14, R13, R12, R11 ;  /* 0x0000000c0d0e7389 */ /* 0x00006400000c000b */
[----:B01----:R-:W-:Y:S01]  /*146e0*/  ENDCOLLECTIVE ;  /* 0x000000000000791b */ /* 0x003fe20003800000 */
.L_x_1093:
        /* <DEDUP_REMOVED lines=16> */
.L_x_1094:
[----:B------:R-:W-:Y:S01]  /*147f0*/  VIADD R8, R4, 0x50 ;  /* 0x0000005004087836 */ /* 0x000fe20000000000 */
[----:B------:R-:W-:Y:S01]  /*14800*/  @!P3 LEA R21, R7, UR38, 0x1 ;  /* 0x000000260715bc11 */ /* 0x000fe2000f8e08ff */
[----:B------:R-:W-:Y:S02]  /*14810*/  IMAD.MOV.U32 R13, RZ, RZ, R0 ;  /* 0x000000ffff0d7224 */ /* 0x000fe400078e0000 */
[----:B------:R-:W-:-:S07]  /*14820*/  IMAD.MOV.U32 R2, RZ, RZ, R14 ;  /* 0x000000ffff027224 */ /* 0x000fce00078e000e */
[----:B------:R-:W-:Y:S05]  /*14830*/  WARPSYNC.COLLECTIVE R15, `(.L_x_1095) ;  /* 0x000000000f087348 */ /* 0x000fea0003c00000 */
[----:B------:R0:W1:Y:S02]  /*14840*/  SHFL.IDX P6, R14, R13, R12, R11 ;  /* 0x0000000c0d0e7389 */ /* 0x00006400000c000b */
[----:B01----:R-:W-:Y:S01]  /*14850*/  ENDCOLLECTIVE ;  /* 0x000000000000791b */ /* 0x003fe20003800000 */
.L_x_1095:
        /* <DEDUP_REMOVED lines=16> */
.L_x_1096:
[----:B------:R-:W-:Y:S01]  /*14960*/  VIADD R2, R4, 0x60 ;  /* 0x0000006004027836 */ /* 0x000fe20000000000 */
[----:B------:R-:W-:Y:S01]  /*14970*/  @!P3 LEA R20, R7, UR38, 0x1 ;  /* 0x000000260714bc11 */ /* 0x000fe2000f8e08ff */
[----:B------:R-:W-:Y:S02]  /*14980*/  IMAD.MOV.U32 R13, RZ, RZ, R0 ;  /* 0x000000ffff0d7224 */ /* 0x000fe400078e0000 */
[----:B------:R-:W-:-:S07]  /*14990*/  IMAD.MOV.U32 R8, RZ, RZ, R14 ;  /* 0x000000ffff087224 */ /* 0x000fce00078e000e */
[----:B------:R-:W-:Y:S05]  /*149a0*/  WARPSYNC.COLLECTIVE R15, `(.L_x_1097) ;  /* 0x000000000f087348 */ /* 0x000fea0003c00000 */
[----:B------:R0:W1:Y:S02]  /*149b0*/  SHFL.IDX P6, R14, R13, R12, R11 ;  /* 0x0000000c0d0e7389 */ /* 0x00006400000c000b */
[----:B01----:R-:W-:Y:S01]  /*149c0*/  ENDCOLLECTIVE ;  /* 0x000000000000791b */ /* 0x003fe20003800000 */
.L_x_1097:
        /* <DEDUP_REMOVED lines=16> */
.L_x_1098:
[----:B------:R-:W-:Y:S01]  /*14ad0*/  @!P3 LEA R21, R7, UR38, 0x1 ;  /* 0x000000260715bc11 */ /* 0x000fe2000f8e08ff */
[----:B------:R-:W-:Y:S02]  /*14ae0*/  IMAD.MOV.U32 R13, RZ, RZ, R0 ;  /* 0x000000ffff0d7224 */ /* 0x000fe400078e0000 */
[----:B------:R-:W-:-:S07]  /*14af0*/  IMAD.MOV.U32 R2, RZ, RZ, R14 ;  /* 0x000000ffff027224 */ /* 0x000fce00078e000e */
[----:B------:R-:W-:Y:S05]  /*14b00*/  WARPSYNC.COLLECTIVE R15, `(.L_x_1099) ;  /* 0x000000000f087348 */ /* 0x000fea0003c00000 */
[----:B------:R0:W1:Y:S02]  /*14b10*/  SHFL.IDX P6, R14, R13, R12, R11 ;  /* 0x0000000c0d0e7389 */ /* 0x00006400000c000b */
[----:B01----:R-:W-:Y:S01]  /*14b20*/  ENDCOLLECTIVE ;  /* 0x000000000000791b */ /* 0x003fe20003800000 */
.L_x_1099:
        /* <DEDUP_REMOVED lines=11> */
[----:B------:R0:W-:Y:S02]  /*14be0*/  @!P3 LDGSTS.E.BYPASS.LTC128B.128 [R21+0x17400], desc[UR4][R2.64+0x100], !P1 ;  /* 0x174001000215bfae */ /* 0x0001e4000c901d44 */
[----:B0-----:R-:W-:Y:S05]  /*14bf0*/  WARPSYNC.COLLECTIVE R15, `(.L_x_1100) ;  /* 0x000000000f087348 */ /* 0x001fea0003c00000 */
[----:B------:R1:W2:Y:S02]  /*14c00*/  SHFL.IDX P6, R14, R13, R12, R11 ;  /* 0x0000000c0d0e7389 */ /* 0x0002a400000c000b */
[----:B012---:R-:W-:Y:S01]  /*14c10*/  ENDCOLLECTIVE ;  /* 0x000000000000791b */ /* 0x007fe20003800000 */
.L_x_1100:
[----:B------:R-:W-:Y:S02]  /*14c20*/  IMAD.MOV.U32 R13, RZ, RZ, R0 ;  /* 0x000000ffff0d7224 */ /* 0x000fe400078e0000 */
[----:B------:R-:W-:-:S07]  /*14c30*/  IMAD.MOV.U32 R8, RZ, RZ, R14 ;  /* 0x000000ffff087224 */ /* 0x000fce00078e000e */
[----:B------:R-:W-:Y:S05]  /*14c40*/  WARPSYNC.COLLECTIVE R15, `(.L_x_1101) ;  /* 0x000000000f087348 */ /* 0x000fea0003c00000 */
[----:B------:R0:W1:Y:S02]  /*14c50*/  SHFL.IDX P6, R14, R13, R12, R11 ;  /* 0x0000000c0d0e7389 */ /* 0x00006400000c000b */
[----:B01----:R-:W-:Y:S01]  /*14c60*/  ENDCOLLECTIVE ;  /* 0x000000000000791b */ /* 0x003fe20003800000 */
.L_x_1101:
[----:B------:R-:W-:Y:S05]  /*14c70*/  BRA `(.L_x_1102) ;  /* 0xffffffc800d07947 */ /* 0x000fea000383ffff */
.L_x_1011:
[----:B-1----:R-:W-:-:S04]  /*14c80*/  IMAD.U32 R3, RZ, RZ, UR38 ;  /* 0x00000026ff037e24 */ /* 0x002fc8000f8e00ff */
[----:B------:R1:W2:Y:S03]  /*14c90*/  SYNCS.PHASECHK.TRANS64.TRYWAIT P0, [R3+URZ+0x2a820], R0 ;  /* 0x02a82000030075a7 */ /* 0x0002a6000800017f */
[----:B--2---:R-:W-:Y:S05]  /*14ca0*/  @!P0 NANOSLEEP.SYNCS 0x989680 ;  /* 0x009896800000895d */ /* 0x004fea0003900000 */
[----:B------:R-:W2:Y:S02]  /*14cb0*/  @!P0 SYNCS.PHASECHK.TRANS64 P0, [R3+URZ+0x2a820], R0 ;  /* 0x02a82000030085a7 */ /* 0x000ea4000800007f */
[----:B--2---:R-:W-:Y:S05]  /*14cc0*/  @!P0 BRA `(.L_x_1011) ;  /* 0xfffffffc00ec8947 */ /* 0x004fea000383ffff */
[----:B------:R-:W-:Y:S05]  /*14cd0*/  BRA `(.L_x_1103) ;  /* 0xffffffcc002c7947 */ /* 0x000fea000383ffff */
.L_x_1018:
[----:B-1----:R-:W-:-:S04]  /*14ce0*/  IMAD.U32 R3, RZ, RZ, UR38 ;  /* 0x00000026ff037e24 */ /* 0x002fc8000f8e00ff */
[----:B------:R1:W2:Y:S03]  /*14cf0*/  SYNCS.PHASECHK.TRANS64.TRYWAIT P0, [R3+URZ+0x2a848], R2 ;  /* 0x02a84802030075a7 */ /* 0x0002a6000800017f */
[----:B--2---:R-:W-:Y:S05]  /*14d00*/  @!P0 NANOSLEEP.SYNCS 0x989680 ;  /* 0x009896800000895d */ /* 0x004fea0003900000 */
[----:B------:R-:W2:Y:S02]  /*14d10*/  @!P0 SYNCS.PHASECHK.TRANS64 P0, [R3+URZ+0x2a848], R2 ;  /* 0x02a84802030085a7 */ /* 0x000ea4000800007f */
[----:B--2---:R-:W-:Y:S05]  /*14d20*/  @!P0 BRA `(.L_x_1018) ;  /* 0xfffffffc00ec8947 */ /* 0x004fea000383ffff */
[----:B------:R-:W-:Y:S05]  /*14d30*/  BRA `(.L_x_1104) ;  /* 0xffffffd000147947 */ /* 0x000fea000383ffff */
.L_x_1025:
[----:B0-----:R-:W-:-:S04]  /*14d40*/  IMAD.U32 R3, RZ, RZ, UR38 ;  /* 0x00000026ff037e24 */ /* 0x001fc8000f8e00ff */
[----:B------:R0:W1:Y:S03]  /*14d50*/  SYNCS.PHASECHK.TRANS64.TRYWAIT P0, [R3+URZ+0x2a860], R2 ;  /* 0x02a86002030075a7 */ /* 0x000066000800017f */
[----:B-1----:R-:W-:Y:S05]  /*14d60*/  @!P0 NANOSLEEP.SYNCS 0x989680 ;  /* 0x009896800000895d */ /* 0x002fea0003900000 */
[----:B------:R-:W1:Y:S02]  /*14d70*/  @!P0 SYNCS.PHASECHK.TRANS64 P0, [R3+URZ+0x2a860], R2 ;  /* 0x02a86002030085a7 */ /* 0x000e64000800007f */
[----:B-1----:R-:W-:Y:S05]  /*14d80*/  @!P0 BRA `(.L_x_1025) ;  /* 0xfffffffc00ec8947 */ /* 0x002fea000383ffff */
[----:B------:R-:W-:Y:S05]  /*14d90*/  BRA `(.L_x_1105) ;  /* 0xffffffd000e87947 */ /* 0x000fea000383ffff */
.L_x_1034:
[----:B-1----:R-:W-:-:S04]  /*14da0*/  IMAD.U32 R3, RZ, RZ, UR38 ;  /* 0x00000026ff037e24 */ /* 0x002fc8000f8e00ff */
[----:B------:R1:W2:Y:S03]  /*14db0*/  SYNCS.PHASECHK.TRANS64.TRYWAIT P0, [R3+URZ+0x2a840], R2 ;  /* 0x02a84002030075a7 */ /* 0x0002a6000800017f */
[----:B--2---:R-:W-:Y:S05]  /*14dc0*/  @!P0 NANOSLEEP.SYNCS 0x989680 ;  /* 0x009896800000895d */ /* 0x004fea0003900000 */
[----:B------:R-:W2:Y:S02]  /*14dd0*/  @!P0 SYNCS.PHASECHK.TRANS64 P0, [R3+URZ+0x2a840], R2 ;  /* 0x02a84002030085a7 */ /* 0x000ea4000800007f */
[----:B--2---:R-:W-:Y:S05]  /*14de0*/  @!P0 BRA `(.L_x_1034) ;  /* 0xfffffffc00ec8947 */ /* 0x004fea000383ffff */
[----:B------:R-:W-:Y:S05]  /*14df0*/  BRA `(.L_x_1106) ;  /* 0xffffffd8000c7947 */ /* 0x000fea000383ffff */
.L_x_1041:
[----:B0-----:R-:W-:-:S04]  /*14e00*/  IMAD.U32 R3, RZ, RZ, UR38 ;  /* 0x00000026ff037e24 */ /* 0x001fc8000f8e00ff */
[----:B------:R0:W1:Y:S03]  /*14e10*/  SYNCS.PHASECHK.TRANS64.TRYWAIT P0, [R3+URZ+0x2a868], R2 ;  /* 0x02a86802030075a7 */ /* 0x000066000800017f */
[----:B-1----:R-:W-:Y:S05]  /*14e20*/  @!P0 NANOSLEEP.SYNCS 0x989680 ;  /* 0x009896800000895d */ /* 0x002fea0003900000 */
[----:B------:R-:W1:Y:S02]  /*14e30*/  @!P0 SYNCS.PHASECHK.TRANS64 P0, [R3+URZ+0x2a868], R2 ;  /* 0x02a86802030085a7 */ /* 0x000e64000800007f */
[----:B-1----:R-:W-:Y:S05]  /*14e40*/  @!P0 BRA `(.L_x_1041) ;  /* 0xfffffffc00ec8947 */ /* 0x002fea000383ffff */
[----:B------:R-:W-:Y:S05]  /*14e50*/  BRA `(.L_x_1107) ;  /* 0xffffffd800e07947 */ /* 0x000fea000383ffff */
.L_x_1050:
[----:B-1----:R-:W-:-:S04]  /*14e60*/  IMAD.U32 R3, RZ, RZ, UR38 ;  /* 0x00000026ff037e24 */ /* 0x002fc8000f8e00ff */
[----:B------:R1:W2:Y:S03]  /*14e70*/  SYNCS.PHASECHK.TRANS64.TRYWAIT P0, [R3+URZ+0x2a848], R2 ;  /* 0x02a84802030075a7 */ /* 0x0002a6000800017f */
[----:B--2---:R-:W-:Y:S05]  /*14e80*/  @!P0 NANOSLEEP.SYNCS 0x989680 ;  /* 0x009896800000895d */ /* 0x004fea0003900000 */
[----:B------:R-:W2:Y:S02]  /*14e90*/  @!P0 SYNCS.PHASECHK.TRANS64 P0, [R3+URZ+0x2a848], R2 ;  /* 0x02a84802030085a7 */ /* 0x000ea4000800007f */
[----:B--2---:R-:W-:Y:S05]  /*14ea0*/  @!P0 BRA `(.L_x_1050) ;  /* 0xfffffffc00ec8947 */ /* 0x004fea000383ffff */
[----:B------:R-:W-:Y:S05]  /*14eb0*/  BRA `(.L_x_1108) ;  /* 0xffffffe0001c7947 */ /* 0x000fea000383ffff */
.L_x_1057:
[----:B0-----:R-:W-:-:S04]  /*14ec0*/  IMAD.U32 R3, RZ, RZ, UR38 ;  /* 0x00000026ff037e24 */ /* 0x001fc8000f8e00ff */
[----:B------:R0:W1:Y:S03]  /*14ed0*/  SYNCS.PHASECHK.TRANS64.TRYWAIT P0, [R3+URZ+0x2a860], R2 ;  /* 0x02a86002030075a7 */ /* 0x000066000800017f */
[----:B-1----:R-:W-:Y:S05]  /*14ee0*/  @!P0 NANOSLEEP.SYNCS 0x989680 ;  /* 0x009896800000895d */ /* 0x002fea0003900000 */
[----:B------:R-:W1:Y:S02]  /*14ef0*/  @!P0 SYNCS.PHASECHK.TRANS64 P0, [R3+URZ+0x2a860], R2 ;  /* 0x02a86002030085a7 */ /* 0x000e64000800007f */
[----:B-1----:R-:W-:Y:S05]  /*14f00*/  @!P0 BRA `(.L_x_1057) ;  /* 0xfffffffc00ec8947 */ /* 0x002fea000383ffff */
[----:B------:R-:W-:Y:S05]  /*14f10*/  BRA `(.L_x_1109) ;  /* 0xffffffe000ec7947 */ /* 0x000fea000383ffff */
.L_x_1065:
[----:B-1----:R1:W2:Y:S02]  /*14f20*/  SYNCS.PHASECHK.TRANS64.TRYWAIT P0, [R3+URZ+0x2a860], R2 ;  /* 0x02a86002030075a7 */ /* 0x0022a4000800017f */
[----:B--2---:R-:W-:Y:S05]  /*14f30*/  @!P0 NANOSLEEP.SYNCS 0x989680 ;  /* 0x009896800000895d */ /* 0x004fea0003900000 */
[----:B------:R-:W2:Y:S02]  /*14f40*/  @!P0 SYNCS.PHASECHK.TRANS64 P0, [R3+URZ+0x2a860], R2 ;  /* 0x02a86002030085a7 */ /* 0x000ea4000800007f */
[----:B--2---:R-:W-:Y:S05]  /*14f50*/  @!P0 BRA `(.L_x_1065) ;  /* 0xfffffffc00f08947 */ /* 0x004fea000383ffff */
[----:B------:R-:W-:Y:S05]  /*14f60*/  BRA `(.L_x_1110) ;  /* 0xffffffe400b87947 */ /* 0x000fea000383ffff */
.L_x_1070:
[----:B0-----:R0:W1:Y:S02]  /*14f70*/  SYNCS.PHASECHK.TRANS64.TRYWAIT P0, [R2+URZ+0x2a820], R3 ;  /* 0x02a82003020075a7 */ /* 0x001064000800017f */
[----:B-1----:R-:W-:Y:S05]  /*14f80*/  @!P0 NANOSLEEP.SYNCS 0x989680 ;  /* 0x009896800000895d */ /* 0x002fea0003900000 */
[----:B------:R-:W1:Y:S02]  /*14f90*/  @!P0 SYNCS.PHASECHK.TRANS64 P0, [R2+URZ+0x2a820], R3 ;  /* 0x02a82003020085a7 */ /* 0x000e64000800007f */
[----:B-1----:R-:W-:Y:S05]  /*14fa0*/  @!P0 BRA `(.L_x_1070) ;  /* 0xfffffffc00f08947 */ /* 0x002fea000383ffff */
[----:B------:R-:W-:Y:S05]  /*14fb0*/  BRA `(.L_x_1111) ;  /* 0xffffffe800887947 */ /* 0x000fea000383ffff */
.L_x_1071:
        /* <DEDUP_REMOVED lines=11> */
.L_x_1113:
[----:B------:R-:W-:Y:S05]  /*15070*/  BSYNC B0 ;  /* 0x0000000000007941 */ /* 0x000fea0003800000 */
.L_x_1112:
[----:B------:R-:W-:Y:S05]  /*15080*/  BRA `(.L_x_1114) ;  /* 0xffffffe8006c7947 */ /* 0x000fea000383ffff */
.L_x_1072:
[----:B------:R-:W-:Y:S01]  /*15090*/  BSSY B0, `(.L_x_1115) ;  /* 0x0000006000007945 */ /* 0x000fe20003800000 */
[----:B------:R-:W-:-:S07]  /*150a0*/  IMAD.MOV.U32 R15, RZ, RZ, -0x1 ;  /* 0xffffffffff0f7424 */ /* 0x000fce00078e00ff */
[----:B0-----:R-:W-:Y:S05]  /*150b0*/  WARPSYNC.COLLECTIVE R15, `(.L_x_1116) ;  /* 0x000000000f0c7348 */ /* 0x001fea0003c00000 */
[----:B------:R-:W-:Y:S02]  /*150c0*/  ELECT P6, UR62, PT ;  /* 0x00000000003e782f */ /* 0x000fe400038c0000 */
[----:B------:R-:W-:Y:S01]  /*150d0*/  MOV R14, UR62 ;  /* 0x0000003e000e7c02 */ /* 0x000fe20008000f00 */
[----:B0-----:R-:W-:Y:S10]  /*150e0*/  ENDCOLLECTIVE ;  /* 0x000000000000791b */ /* 0x001ff40003800000 */
.L_x_1116:
[----:B------:R-:W-:Y:S05]  /*150f0*/  BSYNC B0 ;  /* 0x0000000000007941 */ /* 0x000fea0003800000 */
.L_x_1115:
[----:B------:R-:W-:Y:S05]  /*15100*/  BRA `(.L_x_1117) ;  /* 0xffffffe800607947 */ /* 0x000fea000383ffff */
.L_x_1074:
[----:B0-----:R0:W1:Y:S02]  /*15110*/  SYNCS.PHASECHK.TRANS64.TRYWAIT P0, [R6+URZ], R5 ;  /* 0x00000005060075a7 */ /* 0x001064000800017f */
[----:B-1----:R-:W-:Y:S05]  /*15120*/  @!P0 NANOSLEEP.SYNCS 0x989680 ;  /* 0x009896800000895d */ /* 0x002fea0003900000 */
[----:B------:R-:W1:Y:S02]  /*15130*/  @!P0 SYNCS.PHASECHK.TRANS64 P0, [R6+URZ], R5 ;  /* 0x00000005060085a7 */ /* 0x000e64000800007f */
[----:B-1----:R-:W-:Y:S05]  /*15140*/  @!P0 BRA `(.L_x_1074) ;  /* 0xfffffffc00f08947 */ /* 0x002fea000383ffff */
[----:B------:R-:W-:Y:S05]  /*15150*/  BRA `(.L_x_1118) ;  /* 0xffffffe800947947 */ /* 0x000fea000383ffff */
.L_x_1075:
[----:B-1----:R1:W2:Y:S02]  /*15160*/  SYNCS.PHASECHK.TRANS64.TRYWAIT P0, [R3+URZ], R4 ;  /* 0x00000004030075a7 */ /* 0x0022a4000800017f */
[----:B--2---:R-:W-:Y:S05]  /*15170*/  @!P0 NANOSLEEP.SYNCS 0x989680 ;  /* 0x009896800000895d */ /* 0x004fea0003900000 */
[----:B------:R-:W2:Y:S02]  /*15180*/  @!P0 SYNCS.PHASECHK.TRANS64 P0, [R3+URZ], R4 ;  /* 0x00000004030085a7 */ /* 0x000ea4000800007f */
[----:B--2---:R-:W-:Y:S05]  /*15190*/  @!P0 BRA `(.L_x_1075) ;  /* 0xfffffffc00f08947 */ /* 0x004fea000383ffff */
[----:B------:R-:W-:Y:S05]  /*151a0*/  BRA `(.L_x_1119) ;  /* 0xffffffe800887947 */ /* 0x000fea000383ffff */
.L_x_1077:
[----:B-1----:R1:W2:Y:S02]  /*151b0*/  SYNCS.PHASECHK.TRANS64.TRYWAIT P0, [R0+URZ], R5 ;  /* 0x00000005000075a7 */ /* 0x0022a4000800017f */
[----:B--2---:R-:W-:Y:S05]  /*151c0*/  @!P0 NANOSLEEP.SYNCS 0x989680 ;  /* 0x009896800000895d */ /* 0x004fea0003900000 */
[----:B------:R-:W2:Y:S02]  /*151d0*/  @!P0 SYNCS.PHASECHK.TRANS64 P0, [R0+URZ], R5 ;  /* 0x00000005000085a7 */ /* 0x000ea4000800007f */
[----:B--2---:R-:W-:Y:S05]  /*151e0*/  @!P0 BRA `(.L_x_1077) ;  /* 0xfffffffc00f08947 */ /* 0x004fea000383ffff */
[----:B------:R-:W-:Y:S05]  /*151f0*/  BRA `(.L_x_1120) ;  /* 0xffffffe8008c7947 */ /* 0x000fea000383ffff */
.L_x_1121:
        /* <DEDUP_REMOVED lines=16> */
.L_x_15161:


//--------------------- .text._ZN7cutlass13device_kernelIN5flash11enable_sm90INS1_16FlashAttnFwdSm90INS1_25CollectiveMainloopFwdSm90ILi2EN4cute5tupleIJNS5_1CILi1EEES8_S8_EEENS6_IJNS7_ILi128EEENS7_ILi96EEENS7_ILi192EEEEEELi128ENS_6half_tEfNS_4arch4Sm90ELb0ELb1ELb1ELb1ELb0ELb0ELb0ELb1ELb1ELb1ELb1ELb0EEENS1_21CollectiveEpilogueFwdINS6_IJSA_SA_SB_EEES9_SE_SG_Li256ELb1ELb1ELb1ELb0EEENS1_36VarlenDynamicPersistentTileSchedulerILi128ELi96ELi256ELi128ELb1ELb1ELb1ELb1ELb0ELb1EEEEEEEEEvNT_6ParamsE --------------------------
	.section	.text._ZN7cutlass13device_kernelIN5flash11enable_sm90INS1_16FlashAttnFwdSm90INS1_25CollectiveMainloopFwdSm90ILi2EN4cute5tupleIJNS5_1CILi1EEES8_S8_EEENS6_IJNS7_ILi128EEENS7_ILi96EEENS7_ILi192EEEEEELi128ENS_6half_tEfNS_4arch4Sm90ELb0ELb1ELb1ELb1ELb0ELb0ELb0ELb1ELb1ELb1ELb1ELb0EEENS1_21CollectiveEpilogueFwdINS6_IJSA_SA_SB_EEES9_SE_SG_Li256ELb1ELb1ELb1ELb0EEENS1_36VarlenDynamicPersistentTileSchedulerILi128ELi96ELi256ELi128ELb1ELb1ELb1ELb1ELb0ELb1EEEEEEEEEvNT_6ParamsE,"ax",@progbits
	.align	128
.text._ZN7cutlass13device_kernelIN5flash11enable_sm90INS1_16FlashAttnFwdSm90INS1_25CollectiveMainloopFwdSm90ILi2EN4cute5tupleIJNS5_1CILi1EEES8_S8_EEENS6_IJNS7_ILi128EEENS7_ILi96EEENS7_ILi192EEEEEELi128ENS_6half_tEfNS_4arch4Sm90ELb0ELb1ELb1ELb1ELb0ELb0ELb0ELb1ELb1ELb1ELb1ELb0EEENS1_21CollectiveEpilogueFwdINS6_IJSA_SA_SB_EEES9_SE_SG_Li256ELb1ELb1ELb1ELb0EEENS1_36VarlenDynamicPersistentTileSchedulerILi128ELi96ELi256ELi128ELb1ELb1ELb1ELb1ELb0ELb1EEEEEEEEEvNT_6ParamsE:
        .type           _ZN7cutlass13device_kernelIN5flash11enable_sm90INS1_16FlashAttnFwdSm90INS1_25CollectiveMainloopFwdSm90ILi2EN4cute5tupleIJNS5_1CILi1EEES8_S8_EEENS6_IJNS7_ILi128EEENS7_ILi96EEENS7_ILi192EEEEEELi128ENS_6half_tEfNS_4arch4Sm90ELb0ELb1ELb1ELb1ELb0ELb0ELb0ELb1ELb1ELb1ELb1ELb0EEENS1_21CollectiveEpilogueFwdINS6_IJSA_SA_SB_EEES9_SE_SG_Li256ELb1ELb1ELb1ELb0EEENS1_36VarlenDynamicPersistentTileSchedulerILi128ELi96ELi256ELi128ELb1ELb1ELb1ELb1ELb0ELb1EEEEEEEEEvNT_6ParamsE,@function
        .size           _ZN7cutlass13device_kernelIN5flash11enable_sm90INS1_16FlashAttnFwdSm90INS1_25CollectiveMainloopFwdSm90ILi2EN4cute5tupleIJNS5_1CILi1EEES8_S8_EEENS6_IJNS7_ILi128EEENS7_ILi96EEENS7_ILi192EEEEEELi128ENS_6half_tEfNS_4arch4Sm90ELb0ELb1ELb1ELb1ELb0ELb0ELb0ELb1ELb1ELb1ELb1ELb0EEENS1_21CollectiveEpilogueFwdINS6_IJSA_SA_SB_EEES9_SE_SG_Li256ELb1ELb1ELb1ELb0EEENS1_36VarlenDynamicPersistentTileSchedulerILi128ELi96ELi256ELi128ELb1ELb1ELb1ELb1ELb0ELb1EEEEEEEEEvNT_6ParamsE,(.L_x_15162 - _ZN7cutlass13device_kernelIN5flash11enable_sm90INS1_16FlashAttnFwdSm90INS1_25CollectiveMainloopFwdSm90ILi2EN4cute5tupleIJNS5_1CILi1EEES8_S8_EEENS6_IJNS7_ILi128EEENS7_ILi96EEENS7_ILi192EEEEEELi128ENS_6half_tEfNS_4arch4Sm90ELb0ELb1ELb1ELb1ELb0ELb0ELb0ELb1ELb1ELb1ELb1ELb0EEENS1_21CollectiveEpilogueFwdINS6_IJSA_SA_SB_EEES9_SE_SG_Li256ELb1ELb1ELb1ELb0EEENS1_36VarlenDynamicPersistentTileSchedulerILi128ELi96ELi256ELi128ELb1ELb1ELb1ELb1ELb0ELb1EEEEEEEEEvNT_6ParamsE)
        .other          _ZN7cutlass13device_kernelIN5flash11enable_sm90INS1_16FlashAttnFwdSm90INS1_25CollectiveMainloopFwdSm90ILi2EN4cute5tupleIJNS5_1CILi1EEES8_S8_EEENS6_IJNS7_ILi128EEENS7_ILi96EEENS7_ILi192EEEEEELi128ENS_6half_tEfNS_4arch4Sm90ELb0ELb1ELb1ELb1ELb0ELb0ELb0ELb1ELb1ELb1ELb1ELb0EEENS1_21CollectiveEpilogueFwdINS6_IJSA_SA_SB_EEES9_SE_SG_Li256ELb1ELb1ELb1ELb0EEENS1_36VarlenDynamicPersistentTileSchedulerILi128ELi96ELi256ELi128ELb1ELb1ELb1ELb1ELb0ELb1EEEEEEEEEvNT_6ParamsE,@"STO_CUDA_ENTRY STV_DEFAULT"
_ZN7cutlass13device_kernelIN5flash11enable_sm90INS1_16FlashAttnFwdSm90INS1_25CollectiveMainloopFwdSm90ILi2EN4cute5tupleIJNS5_1CILi1EEES8_S8_EEENS6_IJNS7_ILi128EEENS7_ILi96EEENS7_ILi192EEEEEELi128ENS_6half_tEfNS_4arch4Sm90ELb0ELb1ELb1ELb1ELb0ELb0ELb0ELb1ELb1ELb1ELb1ELb0EEENS1_21CollectiveEpilogueFwdINS6_IJSA_SA_SB_EEES9_SE_SG_Li256ELb1ELb1ELb1ELb0EEENS1_36VarlenDynamicPersistentTileSchedulerILi128ELi96ELi256ELi128ELb1ELb1ELb1ELb1ELb0ELb1EEEEEEEEEvNT_6ParamsE:
        /* <DEDUP_REMOVED lines=18> */
.L_x_1123:
[----:B------:R-:W-:Y:S05]  /*0120*/  BSYNC B0 ;  /* 0x0000000000007941 */ /* 0x000fea0003800000 */
.L_x_1122:
        /* <DEDUP_REMOVED lines=41> */
.L_x_1124:
        /* <DEDUP_REMOVED lines=22> */
.L_x_1125:
        /* <DEDUP_REMOVED lines=18> */
.L_x_1126:
        /* <DEDUP_REMOVED lines=22> */
.L_x_1127:
        /* <DEDUP_REMOVED lines=22> */
.L_x_1128:
[----:B0-----:R-:W-:Y:S01]  /*0900*/  UMOV UR4, 0x1 ;  /* 0x0000000100047882 */ /* 0x001fe20000000000 */
[----:B------:R-:W-:Y:S01]  /*0910*/  PLOP3.LUT P0, PT, PT, PT, UP0, 0x80, 0x0 ;  /* 0x000000000000781c */ /* 0x000fe20003f0f008 */
[----:B------:R-:W-:Y:S01]  /*0920*/  USEL UR4, UR4, 0x2, !UP0 ;  /* 0x0000000204047887 */ /* 0x000fe2000c000000 */
[----:B------:R-:W-:-:S05]  /*0930*/  NOP ;  /* 0x0000000000007918 */ /* 0x000fca0000000000 */
[----:B------:R-:W-:-:S05]  /*0940*/  IMAD.U32 R2, RZ, RZ, UR4 ;  /* 0x00000004ff027e24 */ /* 0x000fca000f8e00ff */
[----:B------:R0:W-:Y:S01]  /*0950*/  STL [R1+0x5c], R2 ;  /* 0x00005c0201007387 */ /* 0x0001e20000100800 */
[----:B-12-4-:R-:W-:Y:S06]  /*0960*/  BAR.SYNC.DEFER_BLOCKING 0x0 ;  /* 0x0000000000007b1d */ /* 0x016fec0000010000 */
[----:B------:R-:W-:Y:S05]  /*0970*/  @!P0 BRA `(.L_x_1129) ;  /* 0x00000114000c8947 */ /* 0x000fea0003800000 */
.L_x_1130:
        /* <DEDUP_REMOVED lines=14> */
[----:B------:R-:W2:Y:S01]  /*0a60*/  LDL R0, [R1+0x5c] ;  /* 0x00005c0001007983 */ /* 0x000ea20000100800 */
[----:B------:R-:W-:Y:S01]  /*0a70*/  VIADD R205, R6, 0xffffff80 ;  /* 0xffffff8006cd7836 */ /* 0x000fe20000000000 */
[----:B------:R-:W-:Y:S01]  /*0a80*/  R2UR UR5, R13 ;  /* 0x000000000d0572ca */ /* 0x000fe200000e0000 */
[----:B------:R-:W-:Y:S01]  /*0a90*/  UMOV UR36, URZ ;  /* 0x0000003f00247c82 */ /* 0x000fe20008000000 */
[----:B------:R-:W-:Y:S01]  /*0aa0*/  R2UR UR6, R14 ;  /* 0x000000000e0672ca */ /* 0x000fe200000e0000 */
[----:B------:R-:W-:Y:S01]  /*0ab0*/  UMOV UR37, URZ ;  /* 0x0000003f00257c82 */ /* 0x000fe20008000000 */
[----:B------:R-:W-:Y:S02]  /*0ac0*/  R2UR UR7, R15 ;  /* 0x000000000f0772ca */ /* 0x000fe400000e0000 */
[----:B--2---:R-:W-:Y:S02]  /*0ad0*/  R2UR UR4, R0 ;  /* 0x00000000000472ca */ /* 0x004fe400000e0000 */
[----:B------:R-:W-:-:S04]  /*0ae0*/  SHF.R.S32.HI R0, RZ, 0x1f, R205 ;  /* 0x0000001fff007819 */ /* 0x000fc800000114cd */
[CC--:B0-----:R-:W-:Y:S02]  /*0af0*/  LEA.HI R2, R0.reuse, R205.reuse, RZ, 0x7 ;  /* 0x000000cd00027211 */ /* 0x0c1fe400078f38ff */
[-C--:B------:R-:W-:Y:S02]  /*0b00*/  LEA.HI R3, R0, R205.reuse, RZ, 0x4 ;  /* 0x000000cd00037211 */ /* 0x080fe400078f20ff */
[----:B------:R-:W-:Y:S02]  /*0b10*/  LOP3.LUT R4, R2, 0xffffff80, RZ, 0xc0, !PT ;  /* 0xffffff8002047812 */ /* 0x000fe400078ec0ff */
[----:B------:R-:W-:Y:S01]  /*0b20*/  SHF.R.S32.HI R6, RZ, 0x4, R3 ;  /* 0x00000004ff067819 */ /* 0x000fe20000011403 */
[----:B------:R-:W-:Y:S01]  /*0b30*/  ULOP3.LUT UR8, UR4, 0x1, URZ, 0xfc, !UPT ;  /* 0x0000000104087892 */ /* 0x000fe2000f8efc3f */
[----:B------:R-:W-:Y:S01]  /*0b40*/  SHF.R.S32.HI R199, RZ, 0x7, R2 ;  /* 0x00000007ffc77819 */ /* 0x000fe20000011402 */
[----:B------:R-:W-:Y:S01]  /*0b50*/  IMAD.IADD R183, R205, 0x1, -R4 ;  /* 0x00000001cdb77824 */ /* 0x000fe200078e0a04 */
[----:B------:R-:W-:Y:S01]  /*0b60*/  LEA.HI R4, R0, R205, RZ, 0x5 ;  /* 0x000000cd00047211 */ /* 0x000fe200078f28ff */
[----:B------:R-:W-:Y:S01]  /*0b70*/  UMOV UR4, URZ ;  /* 0x0000003f00047c82 */ /* 0x000fe20008000000 */
[----:B------:R-:W-:Y:S01]  /*0b80*/  LEA.HI R2, R2, R199, RZ, 0x1 ;  /* 0x000000c702027211 */ /* 0x000fe200078f08ff */
[----:B------:R-:W-:Y:S01]  /*0b90*/  IMAD.U32 R202, RZ, RZ, UR8 ;  /* 0x00000008ffca7e24 */ /* 0x000fe2000f8e00ff */
[----:B------:R-:W-:Y:S01]  /*0ba0*/  SHF.R.S32.HI R8, RZ, 0x1f, R183 ;  /* 0x0000001fff087819 */ /* 0x000fe200000114b7 */
[----:B------:R-:W-:Y:S01]  /*0bb0*/  IMAD.SHL.U32 R5, R4, 0x20, RZ ;  /* 0x0000002004057824 */ /* 0x000fe200078e00ff */
[C---:B------:R-:W-:Y:S01]  /*0bc0*/  LOP3.LUT R4, R3.reuse, 0x3fffff0, RZ, 0xc0, !PT ;  /* 0x03fffff003047812 */ /* 0x040fe200078ec0ff */
[----:B------:R-:W-:Y:S01]  /*0bd0*/  IMAD.U32 R182, RZ, RZ, UR4 ;  /* 0x00000004ffb67e24 */ /* 0x000fe2000f8e00ff */
[----:B------:R-:W-:-:S02]  /*0be0*/  LEA.HI R3, R3, R6, RZ, 0x1 ;  /* 0x0000000603037211 */ /* 0x000fc400078f08ff */
[----:B------:R-:W-:Y:S01]  /*0bf0*/  LOP3.LUT R5, R5, 0xfffffc00, RZ, 0xc0, !PT ;  /* 0xfffffc0005057812 */ /* 0x000fe200078ec0ff */
[----:B------:R-:W-:Y:S01]  /*0c00*/  IMAD.IADD R4, R205, 0x1, -R4 ;  /* 0x00000001cd047824 */ /* 0x000fe200078e0a04 */
[----:B------:R-:W-:Y:S02]  /*0c10*/  LOP3.LUT R3, R3, 0x1ffffffe, RZ, 0xc0, !PT ;  /* 0x1ffffffe03037812 */ /* 0x000fe400078ec0ff */
[----:B------:R-:W-:Y:S01]  /*0c20*/  LEA.HI R7, R8, R183, RZ, 0x2 ;  /* 0x000000b708077211 */ /* 0x000fe200078f10ff */
[----:B------:R-:W-:Y:S01]  /*0c30*/  IMAD R4, R4, 0x40, R5 ;  /* 0x0000004004047824 */ /* 0x000fe200078e0205 */
[-C--:B------:R-:W-:Y:S01]  /*0c40*/  LEA.HI R5, R0, R205.reuse, RZ, 0x2 ;  /* 0x000000cd00057211 */ /* 0x080fe200078f10ff */
[----:B------:R-:W-:Y:S01]  /*0c50*/  IMAD.IADD R3, R6, 0x1, -R3 ;  /* 0x0000000106037824 */ /* 0x000fe200078e0a03 */
[----:B------:R-:W-:Y:S02]  /*0c60*/  LEA.HI R0, R0, R205, RZ, 0x3 ;  /* 0x000000cd00007211 */ /* 0x000fe400078f18ff */
[----:B------:R-:W-:Y:S01]  /*0c70*/  SHF.R.S32.HI R9, RZ, 0x2, R7 ;  /* 0x00000002ff097819 */ /* 0x000fe20000011407 */
[----:B------:R-:W-:Y:S01]  /*0c80*/  IMAD R201, R3, 0x8, R4 ;  /* 0x0000000803c97824 */ /* 0x000fe200078e0204 */
[----:B------:R-:W-:-:S02]  /*0c90*/  LOP3.LUT R4, R5, 0xfffffffc, RZ, 0xc0, !PT ;  /* 0xfffffffc05047812 */ /* 0x000fc400078ec0ff */
[----:B------:R-:W-:Y:S02]  /*0ca0*/  SHF.R.S32.HI R10, RZ, 0x1f, R7 ;  /* 0x0000001fff0a7819 */ /* 0x000fe40000011407 */
[----:B------:R-:W-:Y:S01]  /*0cb0*/  LEA.HI R8, R8, R183, RZ, 0x5 ;  /* 0x000000b708087211 */ /* 0x000fe200078f28ff */
[----:B------:R-:W-:Y:S01]  /*0cc0*/  IMAD.IADD R3, R205, 0x1, -R4 ;  /* 0x00000001cd037824 */ /* 0x000fe200078e0a04 */
[----:B------:R-:W-:Y:S02]  /*0cd0*/  LOP3.LUT R4, R2, 0x3fffffe, RZ, 0xc0, !PT ;  /* 0x03fffffe02047812 */ /* 0x000fe400078ec0ff */
[----:B------:R-:W-:Y:S02]  /*0ce0*/  LOP3.LUT R2, R0, 0xfffffff8, RZ, 0xc0, !PT ;  /* 0xfffffff800027812 */ /* 0x000fe400078ec0ff */
[----:B------:R-:W-:Y:S01]  /*0cf0*/  LEA.HI R10, R10, R9, RZ, 0x3 ;  /* 0x000000090a0a7211 */ /* 0x000fe200078f18ff */
[----:B------:R-:W-:Y:S01]  /*0d00*/  IMAD.IADD R4, R199, 0x1, -R4 ;  /* 0x00000001c7047824 */ /* 0x000fe200078e0a04 */
[----:B------:R-:W-:Y:S01]  /*0d10*/  SHF.R.S32.HI R8, RZ, 0x5, R8 ;  /* 0x00000005ff087819 */ /* 0x000fe20000011408 */
[----:B------:R-:W-:Y:S01]  /*0d20*/  IMAD.IADD R161, R205, 0x1, -R2 ;  /* 0x00000001cda17824 */ /* 0x000fe200078e0a02 */
[----:B------:R-:W-:-:S02]  /*0d30*/  LOP3.LUT R2, R7, 0x7ffffffc, RZ, 0xc0, !PT ;  /* 0x7ffffffc07027812 */ /* 0x000fc400078ec0ff */
[----:B------:R-:W-:Y:S01]  /*0d40*/  LOP3.LUT R10, R10, 0xfffffff8, RZ, 0xc0, !PT ;  /* 0xfffffff80a0a7812 */ /* 0x000fe200078ec0ff */
[----:B------:R-:W-:Y:S01]  /*0d50*/  IMAD.SHL.U32 R22, R161, 0x8, RZ ;  /* 0x00000008a1167824 */ /* 0x000fe200078e00ff */
[----:B------:R-:W-:Y:S01]  /*0d60*/  LEA.HI R5, R3, R3, RZ, 0x1 ;  /* 0x0000000303057211 */ /* 0x000fe200078f08ff */
[----:B------:R-:W-:Y:S01]  /*0d70*/  IMAD.IADD R2, R183, 0x1, -R2 ;  /* 0x00000001b7027824 */ /* 0x000fe200078e0a02 */
[----:B------:R-:W-:Y:S01]  /*0d80*/  SHF.R.S32.HI R180, RZ, 0x3, R0 ;  /* 0x00000003ffb47819 */ /* 0x000fe20000011400 */
[----:B------:R-:W-:Y:S01]  /*0d90*/  IMAD.IADD R9, R9, 0x1, -R10 ;  /* 0x0000000109097824 */ /* 0x000fe200078e0a0a */
[----:B------:R-:W-:Y:S01]  /*0da0*/  LOP3.LUT R6, R5, 0x1ffffffe, RZ, 0xc0, !PT ;  /* 0x1ffffffe05067812 */ /* 0x000fe200078ec0ff */
[----:B------:R-:W-:Y:S01]  /*0db0*/  IMAD.SHL.U32 R18, R2, 0x2, RZ ;  /* 0x0000000202127824 */ /* 0x000fe200078e00ff */
[----:B------:R-:W-:Y:S01]  /*0dc0*/  SHF.R.S32.HI R204, RZ, 0x1f, R22 ;  /* 0x0000001fffcc7819 */ /* 0x000fe20000011416 */
[----:B------:R-:W-:Y:S02]  /*0dd0*/  IMAD R9, R8, 0x10, R9 ;  /* 0x0000001008097824 */ /* 0x000fe400078e0209 */
[----:B------:R-:W-:-:S02]  /*0de0*/  VIADD R160, R22, 0x40 ;  /* 0x0000004016a07836 */ /* 0x000fc40000000000 */
[C---:B------:R-:W-:Y:S02]  /*0df0*/  VIADD R179, R18.reuse, 0x8 ;  /* 0x0000000812b37836 */ /* 0x040fe40000000000 */
[C---:B------:R-:W-:Y:S01]  /*0e00*/  VIADD R178, R18.reuse, 0x10 ;  /* 0x0000001012b27836 */ /* 0x040fe20000000000 */
[----:B------:R-:W-:Y:S01]  /*0e10*/  SHF.R.S32.HI R203, RZ, 0x1f, R160 ;  /* 0x0000001fffcb7819 */ /* 0x000fe200000114a0 */
        /* <DEDUP_REMOVED lines=24> */
[----:B------:R-:W-:Y:S01]  /*0fa0*/  VIADD R165, R18, 0x78 ;  /* 0x0000007812a57836 */ /* 0x000fe20000000000 */
[----:B------:R-:W-:Y:S01]  /*0fb0*/  SHF.R.S32.HI R186, RZ, 0x1f, R167 ;  /* 0x0000001fffba7819 */ /* 0x000fe200000114a7 */
[----:B------:R-:W-:Y:S01]  /*0fc0*/  IMAD.IADD R19, R3, 0x1, -R6 ;  /* 0x0000000103137824 */ /* 0x000fe200078e0a06 */
[----:B------:R-:W-:Y:S01]  /*0fd0*/  SHF.R.S32.HI R185, RZ, 0x1f, R166 ;  /* 0x0000001fffb97819 */ /* 0x000fe200000114a6 */
[----:B------:R-:W-:Y:S01]  /*0fe0*/  IMAD R200, R4, 0x40, R9 ;  /* 0x0000004004c87824 */ /* 0x000fe200078e0209 */
[----:B------:R-:W-:-:S03]  /*0ff0*/  SHF.R.S32.HI R184, RZ, 0x1f, R165 ;  /* 0x0000001fffb87819 */ /* 0x000fc600000114a5 */
[----:B------:R-:W-:-:S07]  /*1000*/  IMAD R19, R19, 0x8, R200 ;  /* 0x0000000813137824 */ /* 0x000fce00078e02c8 */
.L_x_1234:
[----:B01234-:R-:W0:Y:S01]  /*1010*/  LDC.64 R2, c[0x0][0xa28] ;  /* 0x00028a00ff027b82 */ /* 0x01fe220000000a00 */
[----:B------:R-:W-:Y:S01]  /*1020*/  IMAD.U32 R9, RZ, RZ, UR7 ;  /* 0x00000007ff097e24 */ /* 0x000fe2000f8e00ff */
[----:B------:R-:W-:Y:S01]  /*1030*/  ULDC.64 UR8, c[0x0][0x208] ;  /* 0x0000820000087ab9 */ /* 0x000fe20000000a00 */
[----:B------:R-:W-:-:S05]  /*1040*/  IMAD.MOV.U32 R7, RZ, RZ, RZ ;  /* 0x000000ffff077224 */ /* 0x000fca00078e00ff */
[----:B------:R-:W1:Y:S08]  /*1050*/  LDC.64 R4, c[0x0][0xa18] ;  /* 0x00028600ff047b82 */ /* 0x000e700000000a00 */
[----:B------:R-:W2:Y:S01]  /*1060*/  LDC R17, c[0x0][0x288] ;  /* 0x0000a200ff117b82 */ /* 0x000ea20000000800 */
[----:B------:R-:W-:Y:S01]  /*1070*/  ULOP3.LUT UR4, UR6, 0xff000000, URZ, 0xc0, !UPT ;  /* 0xff00000006047892 */ /* 0x000fe2000f8ec03f */
[----:B------:R-:W-:Y:S01]  /*1080*/  ULDC.64 UR10, c[0x0][0xa20] ;  /* 0x00028800000a7ab9 */ /* 0x000fe20000000a00 */
[----:B0-----:R-:W-:-:S05]  /*1090*/  ISETP.NE.U32.AND P0, PT, R2, RZ, PT ;  /* 0x000000ff0200720c */ /* 0x001fca0003f05070 */
[----:B------:R-:W0:Y:S01]  /*10a0*/  LDC R0, c[0x0][0x424] ;  /* 0x00010900ff007b82 */ /* 0x000e220000000800 */
[----:B------:R-:W-:Y:S02]  /*10b0*/  ISETP.NE.AND.EX P0, PT, R3, RZ, PT, P0 ;  /* 0x000000ff0300720c */ /* 0x000fe40003f05300 */
[----:B-1----:R-:W-:-:S05]  /*10c0*/  ISETP.NE.U32.AND P1, PT, R4, RZ, PT ;  /* 0x000000ff0400720c */ /* 0x002fca0003f25070 */
[----:B------:R-:W1:Y:S01]  /*10d0*/  LDC R11, c[0x0][0x2f0] ;  /* 0x0000bc00ff0b7b82 */ /* 0x000e620000000800 */
[----:B------:R-:W-:-:S07]  /*10e0*/  ISETP.NE.AND.EX P1, PT, R5, RZ, PT, P1 ;  /* 0x000000ff0500720c */ /* 0x000fce0003f25310 */
[----:B------:R-:W3:Y:S08]  /*10f0*/  @P0 LDC.64 R2, c[0x0][0xa28] ;  /* 0x00028a00ff020b82 */ /* 0x000ef00000000a00 */
[----:B------:R-:W4:Y:S01]  /*1100*/  @P1 LDC.64 R4, c[0x0][0xa18] ;  /* 0x00028600ff041b82 */ /* 0x000f220000000a00 */
[----:B---3--:R-:W-:Y:S01]  /*1110*/  @P0 IMAD.WIDE R2, R9, 0x4, R2 ;  /* 0x0000000409020825 */ /* 0x008fe200078e0202 */
[----:B------:R-:W-:-:S04]  /*1120*/  USHF.R.U32.HI UR4, URZ, 0x8, UR4 ;  /* 0x000000083f047899 */ /* 0x000fc80008011604 */
[----:B------:R3:W5:Y:S01]  /*1130*/  @P0 LDG.E R7, desc[UR8][R2.64] ;  /* 0x0000000802070981 */ /* 0x000762000c1e1900 */
[----:B----4-:R-:W-:Y:S02]  /*1140*/  @P1 IMAD.WIDE R4, R9, 0x4, R4 ;  /* 0x0000000409041825 */ /* 0x010fe400078e0204 */
[----:B------:R-:W4:Y:S03]  /*1150*/  LDC.64 R8, c[0x0][0x418] ;  /* 0x00010600ff087b82 */ /* 0x000f260000000a00 */
[----:B--2---:R3:W5:Y:S01]  /*1160*/  @P1 LDG.E R17, desc[UR8][R4.64] ;  /* 0x0000000804111981 */ /* 0x004762000c1e1900 */
[----:B------:R-:W-:Y:S01]  /*1170*/  ULOP3.LUT UR8, UR6, 0xff0000, URZ, 0xc0, !UPT ;  /* 0x00ff000006087892 */ /* 0x000fe2000f8ec03f */
[----:B------:R-:W-:-:S03]  /*1180*/  ISETP.NE.U32.AND P2, PT, RZ, UR10, PT ;  /* 0x0000000aff007c0c */ /* 0x000fc6000bf45070 */
[----:B------:R-:W-:Y:S01]  /*1190*/  ULEA.HI UR8, UR8, UR4, URZ, 0x10 ;  /* 0x0000000408087291 */ /* 0x000fe2000f8f803f */
[----:B------:R-:W-:Y:S01]  /*11a0*/  ISETP.NE.AND.EX P2, PT, RZ, UR11, PT, P2 ;  /* 0x0000000bff007c0c */ /* 0x000fe2000bf45320 */
[----:B------:R-:W-:-:S06]  /*11b0*/  ULOP3.LUT UR4, UR6, 0xffff, URZ, 0xc0, !UPT ;  /* 0x0000ffff06047892 */ /* 0x000fcc000f8ec03f */
[----:B------:R-:W-:Y:S01]  /*11c0*/  IMAD.U32 R164, RZ, RZ, UR4 ;  /* 0x00000004ffa47e24 */ /* 0x000fe2000f8e00ff */
[----:B----4-:R-:W-:-:S04]  /*11d0*/  ISETP.NE.U32.AND P0, PT, R8, RZ, PT ;  /* 0x000000ff0800720c */ /* 0x010fc80003f05070 */
[----:B------:R-:W-:-:S04]  /*11e0*/  ISETP.NE.AND.EX P0, PT, R9, RZ, PT, P0 ;  /* 0x000000ff0900720c */ /* 0x000fc80003f05300 */
[----:B0-----:R-:W-:Y:S01]  /*11f0*/  SEL R0, R0, 0x1, P0 ;  /* 0x0000000100007807 */ /* 0x001fe20000000000 */
[----:B-1-3--:R-:W-:Y:S08]  /*1200*/  @P1 BRA `(.L_x_1131) ;  /* 0x00000000002c1947 */ /* 0x00aff00003800000 */
[----:B------:R-:W-:Y:S02]  /*1210*/  ULDC.64 UR10, c[0x0][0xa00] ;  /* 0x00028000000a7ab9 */ /* 0x000fe40000000a00 */
[----:B------:R-:W-:-:S04]  /*1220*/  ISETP.NE.U32.AND P0, PT, RZ, UR10, PT ;  /* 0x0000000aff007c0c */ /* 0x000fc8000bf05070 */
[----:B------:R-:W-:-:S13]  /*1230*/  ISETP.NE.AND.EX P0, PT, RZ, UR11, PT, P0 ;  /* 0x0000000bff007c0c */ /* 0x000fda000bf05300 */
[----:B------:R-:W-:Y:S05]  /*1240*/  @!P0 BRA `(.L_x_1131) ;  /* 0x00000000001c8947 */ /* 0x000fea0003800000 */
[----:B------:R-:W0:Y:S01]  /*1250*/  LDC.64 R2, c[0x0][0xa00] ;  /* 0x00028000ff027b82 */ /* 0x000e220000000a00 */
[----:B------:R-:W-:Y:S01]  /*1260*/  IMAD.U32 R5, RZ, RZ, UR7 ;  /* 0x00000007ff057e24 */ /* 0x000fe2000f8e00ff */
[----:B------:R-:W-:-:S03]  /*1270*/  ULDC.64 UR10, c[0x0][0x208] ;  /* 0x00008200000a7ab9 */ /* 0x000fc60000000a00 */
[----:B0-----:R-:W-:-:S05]  /*1280*/  IMAD.WIDE R2, R5, 0x4, R2 ;  /* 0x0000000405027825 */ /* 0x001fca00078e0202 */
[----:B-----5:R-:W2:Y:S04]  /*1290*/  LDG.E R17, desc[UR10][R2.64] ;  /* 0x0000000a02117981 */ /* 0x020ea8000c1e1900 */
[----:B------:R-:W2:Y:S02]  /*12a0*/  LDG.E R4, desc[UR10][R2.64+0x4] ;  /* 0x0000040a02047981 */ /* 0x000ea4000c1e1900 */
[----:B--2---:R-:W-:-:S07]  /*12b0*/  IMAD.IADD R17, R4, 0x1, -R17 ;  /* 0x0000000104117824 */ /* 0x004fce00078e0a11 */
.L_x_1131:
[----:B------:R-:W-:Y:S02]  /*12c0*/  IMAD R16, R0, R11, RZ ;  /* 0x0000000b00107224 */ /* 0x000fe400078e02ff */
[----:B------:R-:W-:Y:S01]  /*12d0*/  IMAD.U32 R181, RZ, RZ, UR7 ;  /* 0x00000007ffb57e24 */ /* 0x000fe2000f8e00ff */
[----:B------:R-:W-:Y:S06]  /*12e0*/  @!P2 BRA `(.L_x_1132) ;  /* 0x00000000001ca947 */ /* 0x000fec0003800000 */
[----:B------:R-:W-:Y:S01]  /*12f0*/  ULDC.64 UR10, c[0x0][0xa20] ;  /* 0x00028800000a7ab9 */ /* 0x000fe20000000a00 */
[----:B------:R-:W-:Y:S01]  /*1300*/  ULDC.64 UR12, c[0x0][0x208] ;  /* 0x00008200000c7ab9 */ /* 0x000fe20000000a00 */
[----:B------:R-:W-:-:S06]  /*1310*/  UIMAD.WIDE UR6, UR7, 0x4, UR10 ;  /* 0x00000004070678a5 */ /* 0x000fcc000f8e020a */
[----:B------:R-:W-:Y:S02]  /*1320*/  IMAD.U32 R2, RZ, RZ, UR6 ;  /* 0x00000006ff027e24 */ /* 0x000fe4000f8e00ff */
[----:B------:R-:W-:-:S05]  /*1330*/  IMAD.U32 R3, RZ, RZ, UR7 ;  /* 0x00000007ff037e24 */ /* 0x000fca000f8e00ff */
[----:B------:R0:W5:Y:S01]  /*1340*/  LDG.E R16, desc[UR12][R2.64] ;  /* 0x0000000c02107981 */ /* 0x000162000c1e1900 */
[----:B------:R-:W-:Y:S05]  /*1350*/  BRA `(.L_x_1133) ;  /* 0x00000000002c7947 */ /* 0x000fea0003800000 */
.L_x_1132:
        /* <DEDUP_REMOVED lines=8> */
[----:B------:R-:W2:Y:S04]  /*13e0*/  LDG.E R16, desc[UR10][R2.64] ;  /* 0x0000000a02107981 */ /* 0x000ea8000c1e1900 */
[----:B------:R-:W2:Y:S02]  /*13f0*/  LDG.E R5, desc[UR10][R2.64+0x4] ;  /* 0x0000040a02057981 */ /* 0x000ea4000c1e1900 */
[----:B--2---:R-:W-:-:S07]  /*1400*/  IMAD.IADD R16, R5, 0x1, -R16 ;  /* 0x0000000105107824 */ /* 0x004fce00078e0a10 */
.L_x_1133:
[----:B------:R-:W-:Y:S01]  /*1410*/  ULDC UR4, c[0x0][0x448] ;  /* 0x0001120000047ab9 */ /* 0x000fe20000000800 */
[----:B-----5:R-:W-:Y:S01]  /*1420*/  IMAD.IADD R16, R16, 0x1, -R7 ;  /* 0x0000000110107824 */ /* 0x020fe200078e0a07 */
[----:B------:R-:W-:Y:S02]  /*1430*/  UISETP.NE.AND UP0, UPT, UR4, 0x1, UPT ;  /* 0x000000010400788c */ /* 0x000fe4000bf05270 */
[----:B------:R-:W-:Y:S02]  /*1440*/  USHF.L.U32 UR60, UR5, 0x7, URZ ;  /* 0x00000007053c7899 */ /* 0x000fe4000800063f */
[----:B------:R-:W-:Y:S01]  /*1450*/  IADD3 R0, R16, 0x1, -R17 ;  /* 0x0000000110007810 */ /* 0x000fe20007ffe811 */
[----:B------:R-:W-:Y:S01]  /*1460*/  ULDC.64 UR4, c[0x0][0x9e0] ;  /* 0x0002780000047ab9 */ /* 0x000fe20000000a00 */
[----:B------:R-:W-:Y:S02]  /*1470*/  UIADD3 UR9, UR60, 0x7f, URZ ;  /* 0x0000007f3c097890 */ /* 0x000fe4000fffe03f */
[----:B------:R-:W-:Y:S01]  /*1480*/  R2UR UR10, R0 ;  /* 0x00000000000a72ca */ /* 0x000fe200000e0000 */
[----:B------:R-:W-:-:S02]  /*1490*/  UISETP.GE.AND UP1, UPT, UR5, 0x1, UPT ;  /* 0x000000010500788c */ /* 0x000fc4000bf26270 */
[----:B------:R-:W-:Y:S01]  /*14a0*/  @UP0 ULDC UR6, c[0x0][0x44c] ;  /* 0x0001130000060ab9 */ /* 0x000fe20000000800 */
[----:B------:R-:W-:Y:S01]  /*14b0*/  @UP0 ULDC UR11, c[0x0][0x450] ;  /* 0x00011400000b0ab9 */ /* 0x000fe20000000800 */
[----:B------:R-:W-:Y:S02]  /*14c0*/  UIMAD.WIDE.U32 UR6, UR9, UR6, URZ ;  /* 0x00000006090672a5 */ /* 0x000fe4000f8e003f */
[----:B------:R-:W-:Y:S02]  /*14d0*/  PLOP3.LUT P1, PT, PT, PT, UP1, 0x80, 0x0 ;  /* 0x000000000000781c */ /* 0x000fe40003f2f018 */
[----:B------:R-:W-:-:S04]  /*14e0*/  @UP0 USHF.R.U32.HI UR9, URZ, UR11, UR7 ;  /* 0x0000000b3f090299 */ /* 0x000fc80008011607 */
[----:B------:R-:W-:-:S04]  /*14f0*/  UIADD3 UR9, UR10, UR9, URZ ;  /* 0x000000090a097290 */ /* 0x000fc8000fffe03f */
[----:B------:R-:W-:-:S06]  /*1500*/  UIADD3 UR4, UR9, UR4, URZ ;  /* 0x0000000409047290 */ /* 0x000fcc000fffe03f */
[----:B------:R-:W-:Y:S01]  /*1510*/  IMAD.U32 R0, RZ, RZ, UR4 ;  /* 0x00000004ff007e24 */ /* 0x000fe2000f8e00ff */
[----:B------:R-:W-:Y:S06]  /*1520*/  @!P1 BRA `(.L_x_1134) ;  /* 0x0000000000409947 */ /* 0x000fec0003800000 */
        /* <DEDUP_REMOVED lines=10> */
.L_x_1135:
[----:B------:R-:W-:-:S11]  /*15d0*/  UISETP.NE.AND UP1, UPT, UR5, 0x1, UPT ;  /* 0x000000010500788c */ /* 0x000fd6000bf25270 */
[----:B------:R-:W-:Y:S02]  /*15e0*/  @UP1 ULDC.64 UR10, c[0x0][0x9e8] ;  /* 0x00027a00000a1ab9 */ /* 0x000fe40000000a00 */
[----:B------:R-:W-:-:S04]  /*15f0*/  UIMAD.WIDE.U32 UR6, UR4, UR10, URZ ;  /* 0x0000000a040672a5 */ /* 0x000fc8000f8e003f */
[----:B------:R-:W-:-:S12]  /*1600*/  @UP1 USHF.R.U32.HI UR4, URZ, UR11, UR7 ;  /* 0x0000000b3f041299 */ /* 0x000fd80008011607 */
.L_x_1136:
[----:B------:R-:W-:-:S06]  /*1610*/  UIMAD UR4, UR4, UR5, UR5 ;  /* 0x00000005040472a4 */ /* 0x000fcc000f8e0205 */
[----:B------:R-:W-:-:S07]  /*1620*/  VIMNMX R0, R0, UR4, PT ;  /* 0x0000000400007c48 */ /* 0x000fce000bfe0100 */
.L_x_1134:
[----:B------:R-:W-:Y:S01]  /*1630*/  IMAD.IADD R82, R16, 0x1, -R17 ;  /* 0x0000000110527824 */ /* 0x000fe200078e0a11 */
[----:B------:R-:W-:Y:S01]  /*1640*/  @UP0 ULDC UR6, c[0x0][0x44c] ;  /* 0x0001130000060ab9 */ /* 0x000fe20000000800 */
[----:B0-----:R-:W-:Y:S01]  /*1650*/  VIADD R2, R0, 0x5f ;  /* 0x0000005f00027836 */ /* 0x001fe20000000000 */
[----:B------:R-:W-:Y:S01]  /*1660*/  UIMAD.WIDE.U32 UR6, UR60, UR6, URZ ;  /* 0x000000063c0672a5 */ /* 0x000fe2000f8e003f */
[----:B------:R-:W-:Y:S01]  /*1670*/  VIADD R0, R16, 0x5f ;  /* 0x0000005f10007836 */ /* 0x000fe20000000000 */
[----:B------:R-:W-:Y:S01]  /*1680*/  R2UR UR9, R82 ;  /* 0x00000000520972ca */ /* 0x000fe200000e0000 */
[----:B------:R-:W-:Y:S01]  /*1690*/  @UP0 ULDC UR10, c[0x0][0x450] ;  /* 0x00011400000a0ab9 */ /* 0x000fe20000000800 */
[----:B------:R-:W-:Y:S01]  /*16a0*/  IMAD.HI R2, R2, 0x2aaaaaab, RZ ;  /* 0x2aaaaaab02027827 */ /* 0x000fe200078e02ff */
[----:B------:R-:W-:Y:S01]  /*16b0*/  UMOV UR4, UR60 ;  /* 0x0000003c00047c82 */ /* 0x000fe20008000000 */
[----:B------:R-:W-:Y:S02]  /*16c0*/  @UP0 USHF.R.U32.HI UR4, URZ, UR10, UR7 ;  /* 0x0000000a3f040299 */ /* 0x000fe40008011607 */
[----:B------:R-:W-:Y:S01]  /*16d0*/  IMAD.HI R0, R0, 0x2aaaaaab, RZ ;  /* 0x2aaaaaab00007827 */ /* 0x000fe200078e02ff */
[----:B------:R-:W-:-:S04]  /*16e0*/  SHF.R.U32.HI R5, RZ, 0x1f, R2 ;  /* 0x0000001fff057819 */ /* 0x000fc80000011602 */
[----:B------:R-:W-:Y:S02]  /*16f0*/  SHF.R.U32.HI R3, RZ, 0x1f, R0 ;  /* 0x0000001fff037819 */ /* 0x000fe40000011600 */
[----:B------:R-:W-:Y:S01]  /*1700*/  UIADD3 UR4, UR9, UR4, URZ ;  /* 0x0000000409047290 */ /* 0x000fe2000fffe03f */
[----:B------:R-:W-:Y:S02]  /*1710*/  LEA.HI.SX32 R2, R2, R5, 0x1c ;  /* 0x0000000502027211 */ /* 0x000fe400078fe2ff */
[----:B------:R-:W-:Y:S01]  /*1720*/  ULDC UR9, c[0x0][0x9dc] ;  /* 0x0002770000097ab9 */ /* 0x000fe20000000800 */
[----:B------:R-:W-:Y:S01]  /*1730*/  LEA.HI.SX32 R3, R0, R3, 0x1c ;  /* 0x0000000300037211 */ /* 0x000fe200078fe2ff */
[----:B------:R-:W-:-:S03]  /*1740*/  UIADD3 UR9, UR4, -UR9, URZ ;  /* 0x8000000904097290 */ /* 0x000fc6000fffe03f */
[----:B------:R-:W-:Y:S01]  /*1750*/  VIMNMX R83, R3, R2, PT ;  /* 0x0000000203537248 */ /* 0x000fe20003fe0100 */
[----:B------:R-:W-:Y:S08]  /*1760*/  @!P1 BRA `(.L_x_1137) ;  /* 0x0000000000449947 */ /* 0x000ff00003800000 */
        /* <DEDUP_REMOVED lines=10> */
.L_x_1138:
[----:B------:R-:W-:-:S11]  /*1810*/  UISETP.NE.AND UP0, UPT, UR5, 0x1, UPT ;  /* 0x000000010500788c */ /* 0x000fd6000bf05270 */
[----:B------:R-:W-:Y:S02]  /*1820*/  @UP0 ULDC.64 UR10, c[0x0][0x9e8] ;  /* 0x00027a00000a0ab9 */ /* 0x000fe40000000a00 */
[----:B------:R-:W-:-:S04]  /*1830*/  UIMAD.WIDE.U32 UR6, UR4, UR10, URZ ;  /* 0x0000000a040672a5 */ /* 0x000fc8000f8e003f */
[----:B------:R-:W-:-:S12]  /*1840*/  @UP0 USHF.R.U32.HI UR4, URZ, UR11, UR7 ;  /* 0x0000000b3f040299 */ /* 0x000fd80008011607 */
.L_x_1139:
[----:B------:R-:W-:-:S04]  /*1850*/  UIMAD UR4, UR4, UR5, URZ ;  /* 0x00000005040472a4 */ /* 0x000fc8000f8e023f */
[----:B------:R-:W-:-:S04]  /*1860*/  UISETP.LT.AND UP0, UPT, UR9, UR4, UPT ;  /* 0x000000040900728c */ /* 0x000fc8000bf01270 */
[----:B------:R-:W-:-:S12]  /*1870*/  USEL UR9, UR9, UR4, !UP0 ;  /* 0x0000000409097287 */ /* 0x000fd8000c000000 */
.L_x_1137:
[----:B------:R-:W-:Y:S02]  /*1880*/  UIMAD.WIDE UR4, UR9, 0x2aaaaaab, URZ ;  /* 0x2aaaaaab090478a5 */ /* 0x000fe4000f8e023f */
[----:B------:R-:W-:Y:S02]  /*1890*/  ULOP3.LUT UR6, UR8, 0xff, URZ, 0xc0, !UPT ;  /* 0x000000ff08067892 */ /* 0x000fe4000f8ec03f */
[----:B------:R-:W-:-:S04]  /*18a0*/  USHF.R.U32.HI UR4, URZ, 0x1f, UR5 ;  /* 0x0000001f3f047899 */ /* 0x000fc80008011605 */
[----:B------:R-:W-:Y:S01]  /*18b0*/  ULEA.HI.SX32 UR4, UR5, UR4, 0x1c ;  /* 0x0000000405047291 */ /* 0x000fe2000f8fe23f */
[----:B------:R-:W-:Y:S01]  /*18c0*/  IMAD.U32 R163, RZ, RZ, UR6 ;  /* 0x00000006ffa37e24 */ /* 0x000fe2000f8e00ff */
[----:B------:R-:W-:Y:S02]  /*18d0*/  USHF.R.U32.HI UR5, URZ, 0x10, UR8 ;  /* 0x000000103f057899 */ /* 0x000fe40008011608 */
[----:B------:R-:W-:-:S04]  /*18e0*/  UISETP.LT.AND UP0, UPT, URZ, UR4, UPT ;  /* 0x000000043f00728c */ /* 0x000fc8000bf01270 */
[----:B------:R-:W-:Y:S01]  /*18f0*/  USEL UR9, URZ, UR4, !UP0 ;  /* 0x000000043f097287 */ /* 0x000fe2000c000000 */
[----:B------:R-:W-:Y:S02]  /*1900*/  IMAD.U32 R162, RZ, RZ, UR5 ;  /* 0x00000005ffa27e24 */ /* 0x000fe4000f8e00ff */
[----:B------:R-:W-:-:S03]  /*1910*/  UMOV UR4, URZ ;  /* 0x0000003f00047c82 */ /* 0x000fc60008000000 */
[----:B------:R-:W-:-:S13]  /*1920*/  ISETP.GT.AND P0, PT, R83, UR9, PT ;  /* 0x0000000953007c0c */ /* 0x000fda000bf04270 */
[----:B------:R-:W-:Y:S05]  /*1930*/  @!P0 BRA `(.L_x_1140) ;  /* 0x00000000009c8947 */ /* 0x000fea0003800000 */
[----:B------:R-:W-:Y:S01]  /*1940*/  R2UR UR5, R162 ;  /* 0x00000000a20572ca */ /* 0x000fe200000e0000 */
[----:B------:R-:W-:-:S12]  /*1950*/  ULDC UR4, c[0x0][0x9f0] ;  /* 0x00027c0000047ab9 */ /* 0x000fd80000000800 */
[----:B------:R-:W-:-:S04]  /*1960*/  UISETP.NE.AND UP0, UPT, UR5, URZ, UPT ;  /* 0x0000003f0500728c */ /* 0x000fc8000bf05270 */
[----:B------:R-:W-:-:S03]  /*1970*/  USEL UR10, UR5, UR4, UP0 ;  /* 0x00000004050a7287 */ /* 0x000fc60008000000 */
[----:B------:R-:W-:-:S03]  /*1980*/  UMOV UR4, URZ ;  /* 0x0000003f00047c82 */ /* 0x000fc60008000000 */
[----:B------:R-:W-:-:S05]  /*1990*/  IMAD.U32 R4, RZ, RZ, UR10 ;  /* 0x0000000aff047e24 */ /* 0x000fca000f8e00ff */
[----:B------:R-:W-:-:S04]  /*19a0*/  IABS R0, R4 ;  /* 0x0000000400007213 */ /* 0x000fc80000000000 */
[----:B------:R-:W-:Y:S02]  /*19b0*/  R2UR UR11, R0 ;  /* 0x00000000000b72ca */ /* 0x000fe400000e0000 */
[----:B------:R-:W-:Y:S02]  /*19c0*/  IADD3 R0, R4, -0x1, R83 ;  /* 0xffffffff04007810 */ /* 0x000fe40007ffe053 */
[----:B------:R-:W-:Y:S02]  /*19d0*/  IABS R4, R4 ;  /* 0x0000000400047213 */ /* 0x000fe40000000000 */
[----:B------:R-:W-:-:S03]  /*19e0*/  R2UR UR6, R0 ;  /* 0x00000000000672ca */ /* 0x000fc600000e0000 */
[----:B------:R-:W-:-:S04]  /*19f0*/  IMAD.MOV R4, RZ, RZ, -R4 ;  /* 0x000000ffff047224 */ /* 0x000fc800078e0a04 */
[----:B------:R-:W0:Y:S06]  /*1a00*/  I2F.RP R2, UR11 ;  /* 0x0000000b00027d06 */ /* 0x000e2c0008209400 */
[----:B------:R-:W-:-:S06]  /*1a10*/  UIADD3 UR6, -UR9, UR6, URZ ;  /* 0x0000000609067290 */ /* 0x000fcc000fffe13f */
[----:B------:R-:W-:Y:S01]  /*1a20*/  IMAD.U32 R0, RZ, RZ, UR6 ;  /* 0x00000006ff007e24 */ /* 0x000fe2000f8e00ff */
[----:B------:R-:W-:Y:S01]  /*1a30*/  ULOP3.LUT UR6, UR6, UR10, URZ, 0x3c, !UPT ;  /* 0x0000000a06067292 */ /* 0x000fe2000f8e3c3f */
[----:B0-----:R-:W0:Y:S03]  /*1a40*/  MUFU.RCP R2, R2 ;  /* 0x0000000200027308 */ /* 0x001e260000001000 */
[----:B------:R-:W-:-:S04]  /*1a50*/  IABS R0, R0 ;  /* 0x0000000000007213 */ /* 0x000fc80000000000 */
[----:B------:R-:W-:Y:S01]  /*1a60*/  R2UR UR8, R0 ;  /* 0x00000000000872ca */ /* 0x000fe200000e0000 */
[----:B------:R-:W-:Y:S02]  /*1a70*/  IMAD.MOV.U32 R0, RZ, RZ, R4 ;  /* 0x000000ffff007224 */ /* 0x000fe400078e0004 */
[----:B0-----:R-:W-:-:S06]  /*1a80*/  VIADD R3, R2, 0xffffffe ;  /* 0x0ffffffe02037836 */ /* 0x001fcc0000000000 */
[----:B------:R-:W0:Y:S02]  /*1a90*/  F2I.FTZ.U32.TRUNC.NTZ R3, R3 ;  /* 0x0000000300037305 */ /* 0x000e24000021f000 */
[----:B0-----:R-:W-:-:S13]  /*1aa0*/  R2UR UR5, R3 ;  /* 0x00000000030572ca */ /* 0x001fda00000e0000 */
[----:B------:R-:W-:-:S04]  /*1ab0*/  UIADD3 UR7, URZ, -UR5, URZ ;  /* 0x800000053f077290 */ /* 0x000fc8000fffe03f */
[----:B------:R-:W-:-:S04]  /*1ac0*/  UIMAD UR7, UR7, UR11, URZ ;  /* 0x0000000b070772a4 */ /* 0x000fc8000f8e023f */
[----:B------:R-:W-:-:S03]  /*1ad0*/  UIMAD.WIDE.U32 UR4, UR5, UR7, UR4 ;  /* 0x00000007050472a5 */ /* 0x000fc6000f8e0004 */
[----:B------:R-:W-:Y:S01]  /*1ae0*/  R2UR UR7, R0 ;  /* 0x00000000000772ca */ /* 0x000fe200000e0000 */
[----:B------:R-:W-:-:S12]  /*1af0*/  UIMAD.WIDE.U32 UR4, UR5, UR8, URZ ;  /* 0x00000008050472a5 */ /* 0x000fd8000f8e003f */
[----:B------:R-:W-:-:S04]  /*1b00*/  UIMAD UR4, UR5, UR7, UR8 ;  /* 0x00000007050472a4 */ /* 0x000fc8000f8e0208 */
[----:B------:R-:W-:-:S11]  /*1b10*/  UISETP.GT.U32.AND UP1, UPT, UR11, UR4, UPT ;  /* 0x000000040b00728c */ /* 0x000fd6000bf24070 */
[----:B------:R-:W-:Y:S02]  /*1b20*/  @!UP1 UIADD3 UR4, UR4, -UR11, URZ ;  /* 0x8000000b04049290 */ /* 0x000fe4000fffe03f */
[----:B------:R-:W-:Y:S02]  /*1b30*/  @!UP1 UIADD3 UR5, UR5, 0x1, URZ ;  /* 0x0000000105059890 */ /* 0x000fe4000fffe03f */
[----:B------:R-:W-:Y:S02]  /*1b40*/  UISETP.GE.U32.AND UP0, UPT, UR4, UR11, UPT ;  /* 0x0000000b0400728c */ /* 0x000fe4000bf06070 */
[----:B------:R-:W-:-:S09]  /*1b50*/  UISETP.GE.AND UP1, UPT, UR6, URZ, UPT ;  /* 0x0000003f0600728c */ /* 0x000fd2000bf26270 */
[----:B------:R-:W-:Y:S02]  /*1b60*/  @UP0 UIADD3 UR5, UR5, 0x1, URZ ;  /* 0x0000000105050890 */ /* 0x000fe4000fffe03f */
[----:B------:R-:W-:-:S05]  /*1b70*/  UISETP.NE.AND UP0, UPT, UR10, URZ, UPT ;  /* 0x0000003f0a00728c */ /* 0x000fca000bf05270 */
[----:B------:R-:W-:Y:S02]  /*1b80*/  UMOV UR4, UR5 ;  /* 0x0000000500047c82 */ /* 0x000fe40008000000 */
[----:B------:R-:W-:-:S04]  /*1b90*/  @!UP1 UIADD3 UR4, -UR4, URZ, URZ ;  /* 0x0000003f04049290 */ /* 0x000fc8000fffe13f */
[----:B------:R-:W-:-:S12]  /*1ba0*/  @!UP0 ULOP3.LUT UR4, URZ, UR10, URZ, 0x33, !UPT ;  /* 0x0000000a3f048292 */ /* 0x000fd8000f8e333f */
.L_x_1140:
[----:B------:R-:W-:Y:S01]  /*1bb0*/  R2UR UR5, R163 ;  /* 0x00000000a30572ca */ /* 0x000fe200000e0000 */
[----:B------:R-:W-:Y:S01]  /*1bc0*/  IMAD.U32 R2, RZ, RZ, UR4 ;  /* 0x00000004ff027e24 */ /* 0x000fe2000f8e00ff */
[----:B------:R-:W-:Y:S01]  /*1bd0*/  PLOP3.LUT P0, PT, PT, PT, PT, 0x80, 0x0 ;  /* 0x000000000000781c */ /* 0x000fe20003f0f070 */
[----:B------:R-:W-:Y:S01]  /*1be0*/  IMAD.MOV.U32 R0, RZ, RZ, RZ ;  /* 0x000000ffff007224 */ /* 0x000fe200078e00ff */
[----:B------:R-:W-:Y:S01]  /*1bf0*/  CS2R R86, SRZ ;  /* 0x0000000000567805 */ /* 0x000fe2000001ff00 */
[----:B------:R-:W-:Y:S01]  /*1c00*/  IMAD.MOV.U32 R92, RZ, RZ, RZ ;  /* 0x000000ffff5c7224 */ /* 0x000fe200078e00ff */
[----:B------:R-:W-:Y:S02]  /*1c10*/  CS2R R84, SRZ ;  /* 0x0000000000547805 */ /* 0x000fe4000001ff00 */
[----:B------:R-:W-:Y:S02]  /*1c20*/  CS2R R94, SRZ ;  /* 0x00000000005e7805 */ /* 0x000fe4000001ff00 */
[----:B------:R-:W-:-:S02]  /*1c30*/  CS2R R80, SRZ ;  /* 0x0000000000507805 */ /* 0x000fc4000001ff00 */
[----:B------:R-:W-:Y:S02]  /*1c40*/  CS2R R78, SRZ ;  /* 0x00000000004e7805 */ /* 0x000fe4000001ff00 */
[----:B------:R-:W-:Y:S02]  /*1c50*/  CS2R R76, SRZ ;  /* 0x00000000004c7805 */ /* 0x000fe4000001ff00 */
[----:B------:R-:W-:Y:S02]  /*1c60*/  CS2R R74, SRZ ;  /* 0x00000000004a7805 */ /* 0x000fe4000001ff00 */
[----:B------:R-:W-:Y:S01]  /*1c70*/  CS2R R72, SRZ ;  /* 0x0000000000487805 */ /* 0x000fe2000001ff00 */
[----:B------:R-:W-:Y:S01]  /*1c80*/  UIMAD UR5, UR5, UR4, UR9 ;  /* 0x00000004050572a4 */ /* 0x000fe2000f8e0209 */
[----:B------:R-:W-:Y:S02]  /*1c90*/  CS2R R70, SRZ ;  /* 0x0000000000467805 */ /* 0x000fe4000001ff00 */
[----:B------:R-:W-:-:S02]  /*1ca0*/  CS2R R68, SRZ ;  /* 0x0000000000447805 */ /* 0x000fc4000001ff00 */
[----:B------:R-:W-:Y:S02]  /*1cb0*/  CS2R R66, SRZ ;  /* 0x0000000000427805 */ /* 0x000fe4000001ff00 */
[----:B------:R-:W-:Y:S02]  /*1cc0*/  CS2R R64, SRZ ;  /* 0x0000000000407805 */ /* 0x000fe4000001ff00 */
[----:B------:R-:W-:Y:S02]  /*1cd0*/  CS2R R62, SRZ ;  /* 0x00000000003e7805 */ /* 0x000fe4000001ff00 */
[----:B------:R-:W-:Y:S01]  /*1ce0*/  VIADDMNMX R83, R2, UR5, R83, PT ;  /* 0x0000000502537c46 */ /* 0x000fe2000b800153 */
[----:B------:R-:W-:Y:S01]  /*1cf0*/  IMAD.U32 R23, RZ, RZ, UR5 ;  /* 0x00000005ff177e24 */ /* 0x000fe2000f8e00ff */
[----:B------:R-:W-:Y:S02]  /*1d00*/  CS2R R60, SRZ ;  /* 0x00000000003c7805 */ /* 0x000fe4000001ff00 */
[----:B------:R-:W-:-:S02]  /*1d10*/  CS2R R58, SRZ ;  /* 0x00000000003a7805 */ /* 0x000fc4000001ff00 */
[----:B------:R-:W-:Y:S02]  /*1d20*/  ISETP.GT.AND P1, PT, R83, UR5, PT ;  /* 0x0000000553007c0c */ /* 0x000fe4000bf24270 */
        /* <DEDUP_REMOVED lines=49> */
.L_x_1142:
[----:B------:R-:W-:Y:S02]  /*2040*/  R2UR UR6, R182 ;  /* 0x00000000b60672ca */ /* 0x000fe400000e0000 */
[----:B------:R-:W-:-:S11]  /*2050*/  R2UR UR5, R202 ;  /* 0x00000000ca0572ca */ /* 0x000fd600000e0000 */
[----:B------:R-:W-:Y:S02]  /*2060*/  ULEA.HI UR4, UR6, UR6, URZ, 0x1 ;  /* 0x0000000606047291 */ /* 0x000fe4000f8f083f */
[----:B------:R-:W-:Y:S02]  /*2070*/  IMAD.U32 R2, RZ, RZ, UR5 ;  /* 0x00000005ff027e24 */ /* 0x000fe4000f8e00ff */
[----:B------:R-:W-:-:S03]  /*2080*/  ULOP3.LUT UR4, UR4, 0xfffffffe, URZ, 0xc0, !UPT ;  /* 0xfffffffe04047892 */ /* 0x000fc6000f8ec03f */
[----:B------:R-:W-:Y:S01]  /*2090*/  ISETP.NE.AND P0, PT, R2, 0x3, PT ;  /* 0x000000030200780c */ /* 0x000fe20003f05270 */
[----:B------:R-:W-:-:S06]  /*20a0*/  UIADD3 UR4, UR6, -UR4, URZ ;  /* 0x8000000406047290 */ /* 0x000fcc000fffe03f */
[----:B------:R-:W-:-:S05]  /*20b0*/  IMAD.U32 R0, RZ, RZ, UR4 ;  /* 0x00000004ff007e24 */ /* 0x000fca000f8e00ff */
[----:B------:R-:W-:-:S04]  /*20c0*/  SHF.L.U32 R0, R0, 0x1f, RZ ;  /* 0x0000001f00007819 */ /* 0x000fc800000006ff */
[----:B------:R-:W0:Y:S02]  /*20d0*/  SYNCS.PHASECHK.TRANS64.TRYWAIT P1, [UR38+0x2a800], R0 ;  /* 0x02a80000ff0075a7 */ /* 0x000e240008020166 */
[----:B0-----:R-:W-:Y:S05]  /*20e0*/  @!P1 BRA `(.L_x_1143) ;  /* 0x0000017000a09947 */ /* 0x001fea0003800000 */
.L_x_1369:
[----:B------:R-:W-:Y:S05]  /*20f0*/  @!P0 BRA `(.L_x_1144) ;  /* 0x0000000000048947 */ /* 0x000fea0003800000 */
[----:B------:R-:W-:Y:S01]  /*2100*/  BPT.TRAP 0x1 ;  /* 0x000000040000795c */ /* 0x000fe20000300000 */
.L_x_1144:
[----:B------:R-:W-:Y:S02]  /*2110*/  IMAD.U32 R21, RZ, RZ, UR37 ;  /* 0x00000025ff157e24 */ /* 0x000fe4000f8e00ff */
[----:B0-----:R-:W-:-:S03]  /*2120*/  IMAD.U32 R0, RZ, RZ, UR36 ;  /* 0x00000024ff007e24 */ /* 0x001fc6000f8e00ff */
[----:B------:R-:W-:Y:S02]  /*2130*/  LEA R21, R21, UR38, 0x3 ;  /* 0x0000002615157c11 */ /* 0x000fe4000f8e18ff */
[----:B------:R-:W-:-:S04]  /*2140*/  SHF.L.U32 R0, R0, 0x1f, RZ ;  /* 0x0000001f00007819 */ /* 0x000fc800000006ff */
[----:B------:R0:W1:Y:S01]  /*2150*/  SYNCS.PHASECHK.TRANS64.TRYWAIT P2, [R21+URZ+0x2a830], R0 ;  /* 0x02a83000150075a7 */ /* 0x000062000804017f */
[----:B------:R-:W-:Y:S05]  /*2160*/  @!P0 BRA `(.L_x_1145) ;  /* 0x0000000000048947 */ /* 0x000fea0003800000 */
[----:B------:R-:W-:Y:S01]  /*2170*/  BPT.TRAP 0x1 ;  /* 0x000000040000795c */ /* 0x000fe20000300000 */
.L_x_1145:
[----:B------:R-:W2:Y:S02]  /*2180*/  S2R R2, SR_TID.X ;  /* 0x0000000000027919 */ /* 0x000ea40000002100 */
[----:B--2---:R-:W-:-:S04]  /*2190*/  LOP3.LUT R2, R2, 0x7f, RZ, 0xc0, !PT ;  /* 0x0000007f02027812 */ /* 0x004fc800078ec0ff */
[----:B------:R-:W-:Y:S01]  /*21a0*/  ISETP.NE.AND P1, PT, R2, RZ, PT ;  /* 0x000000ff0200720c */ /* 0x000fe20003f25270 */
[----:B-1----:R-:W-:-:S12]  /*21b0*/  @P2 BRA `(.L_x_1146) ;  /* 0x0000000000082947 */ /* 0x002fd80003800000 */
[----:B------:R-:W1:Y:S02]  /*21c0*/  SYNCS.PHASECHK.TRANS64.TRYWAIT P2, [R21+URZ+0x2a830], R0 ;  /* 0x02a83000150075a7 */ /* 0x000e64000804017f */
[----:B-1----:R-:W-:Y:S05]  /*21d0*/  @!P2 BRA `(.L_x_1147) ;  /* 0x00000170007ca947 */ /* 0x002fea0003800000 */
.L_x_1146:
[----:B------:R-:W-:Y:S05]  /*21e0*/  WARPSYNC.ALL ;  /* 0x0000000000007948 */ /* 0x000fea0003800000 */
[----:B------:R-:W-:Y:S01]  /*21f0*/  UIADD3 UR4, UR38, 0x18400, URZ ;  /* 0x0001840026047890 */ /* 0x000fe2000fffe03f */
[----:B------:R-:W-:Y:S01]  /*2200*/  WARPGROUP.ARRIVE ;  /* 0x00000000000079c5 */ /* 0x000fe20000000000 */
[----:B------:R-:W-:Y:S01]  /*2210*/  UMOV UR9, 0x40000040 ;  /* 0x4000004000097882 */ /* 0x000fe20000000000 */
[----:B------:R-:W-:Y:S01]  /*2220*/  UMOV UR11, 0x40000040 ;  /* 0x40000040000b7882 */ /* 0x000fe20000000000 */
[----:B------:R-:W-:Y:S01]  /*2230*/  USHF.R.U32.HI UR4, URZ, 0x4, UR4 ;  /* 0x000000043f047899 */ /* 0x000fe20008011604 */
[----:B------:R-:W-:Y:S01]  /*2240*/  IMAD.U32 R5, RZ, RZ, UR9 ;  /* 0x00000009ff057e24 */ /* 0x000fe2000f8e00ff */
[----:B------:R-:W-:Y:S01]  /*2250*/  UMOV UR57, 0x40000040 ;  /* 0x4000004000397882 */ /* 0x000fe20000000000 */
[----:B------:R-:W-:Y:S01]  /*2260*/  UMOV UR59, 0x40000040 ;  /* 0x40000040003b7882 */ /* 0x000fe20000000000 */
[----:B------:R-:W-:Y:S01]  /*2270*/  ULOP3.LUT UR4, UR4, 0x3fff, URZ, 0xc0, !UPT ;  /* 0x00003fff04047892 */ /* 0x000fe2000f8ec03f */
[----:B------:R-:W-:Y:S01]  /*2280*/  VIADD R12, R19, UR60 ;  /* 0x0000003c130c7c36 */ /* 0x000fe20008000000 */
[----:B------:R-:W-:Y:S01]  /*2290*/  UMOV UR53, 0x40000040 ;  /* 0x4000004000357882 */ /* 0x000fe20000000000 */
[----:B------:R-:W-:Y:S01]  /*22a0*/  UMOV UR55, 0x40000040 ;  /* 0x4000004000377882 */ /* 0x000fe20000000000 */
[----:B------:R-:W-:-:S02]  /*22b0*/  ULOP3.LUT UR61, UR4, 0x10000, URZ, 0xfc, !UPT ;  /* 0x00010000043d7892 */ /* 0x000fc4000f8efc3f */
[----:B------:R-:W-:Y:S02]  /*22c0*/  ULOP3.LUT UR4, UR39, 0x10000, URZ, 0xfc, !UPT ;  /* 0x0001000027047892 */ /* 0x000fe4000f8efc3f */
[----:B------:R-:W-:Y:S02]  /*22d0*/  UIMAD UR5, UR37, 0x900, UR61 ;  /* 0x00000900250578a4 */ /* 0x000fe4000f8e023d */
[----:B------:R-:W-:Y:S02]  /*22e0*/  UIADD3 UR56, UR4, 0x2, URZ ;  /* 0x0000000204387890 */ /* 0x000fe4000fffe03f */
[----:B------:R-:W-:Y:S01]  /*22f0*/  UIADD3 UR58, UR5, 0x2, URZ ;  /* 0x00000002053a7890 */ /* 0x000fe2000fffe03f */
[----:B------:R-:W-:Y:S02]  /*2300*/  UMOV UR8, UR4 ;  /* 0x0000000400087c82 */ /* 0x000fe40008000000 */
[----:B------:R-:W-:Y:S01]  /*2310*/  UMOV UR10, UR5 ;  /* 0x00000005000a7c82 */ /* 0x000fe20008000000 */
[----:B------:R-:W-:Y:S01]  /*2320*/  UIADD3 UR52, UR4, 0x4, URZ ;  /* 0x0000000404347890 */ /* 0x000fe2000fffe03f */
[----:B------:R-:W-:Y:S01]  /*2330*/  HGMMA.64x96x16.F32 R24, gdesc[UR8], RZ, !UPT, gsb0 ;  /* 0x01600000081879f0 */ /* 0x000fe2000c0008ff */
[----:B------:R-:W-:Y:S01]  /*2340*/  UIADD3 UR54, UR5, 0x4, URZ ;  /* 0x0000000405367890 */ /* 0x000fe2000fffe03f */
[----:B------:R-:W-:Y:S01]  /*2350*/  IMAD.U32 R4, RZ, RZ, UR8 ;  /* 0x00000008ff047e24 */ /* 0x000fe2000f8e00ff */
        /* <DEDUP_REMOVED lines=38> */
[----:B------:R-:W-:-:S06]  /*25c0*/  UISETP.NE.AND UP0, UPT, UR5, 0x1, UPT ;  /* 0x000000010500788c */ /* 0x000fcc000bf05270 */
[----:B------:R-:W-:Y:S02]  /*25d0*/  PLOP3.LUT P2, PT, PT, PT, UP0, 0x80, 0x0 ;  /* 0x000000000000781c */ /* 0x000fe40003f4f008 */
[----:B------:R-:W-:-:S03]  /*25e0*/  PLOP3.LUT P3, PT, PT, PT, UP0, 0x80, 0x0 ;  /* 0x000000000000781c */ /* 0x000fc60003f6f008 */
[----:B------:R-:W-:-:S08]  /*25f0*/  @UP0 ULDC UR5, c[0x0][0x44c] ;  /* 0x0001130000050ab9 */ /* 0x000fd00000000800 */
[----:B------:R-:W-:Y:S01]  /*2600*/  @P2 IMAD.HI.U32 R14, R12, UR5, RZ ;  /* 0x000000050c0e2c27 */ /* 0x000fe2000f8e00ff */
[----:B------:R-:W-:Y:S01]  /*2610*/  @UP0 ULDC UR5, c[0x0][0x450] ;  /* 0x0001140000050ab9 */ /* 0x000fe20000000800 */
[----:B------:R-:W-:Y:S02]  /*2620*/  WARPGROUP.DEPBAR.LE gsb0, 0x0 ;  /* 0x00008000000079c5 */ /* 0x000fe40000010000 */
[----:B------:R-:W-:-:S06]  /*2630*/  WARPGROUP.ARRIVE ;  /* 0x00000000000079c5 */ /* 0x000fcc0000000000 */
[----:B------:R-:W-:Y:S03]  /*2640*/  HGMMA.64x96x16.F32 R24, gdesc[UR56], R24, gsb0 ;  /* 0x01600000381879f0 */ /* 0x000fe60008000818 */
[----:B------:R-:W-:Y:S02]  /*2650*/  WARPGROUP.DEPBAR.LE gsb0, 0x0 ;  /* 0x00008000000079c5 */ /* 0x000fe40000010000 */
[----:B------:R-:W-:-:S06]  /*2660*/  WARPGROUP.ARRIVE ;  /* 0x00000000000079c5 */ /* 0x000fcc0000000000 */
[----:B------:R-:W-:Y:S01]  /*2670*/  HGMMA.64x96x16.F32 R24, gdesc[UR52], R24, gsb0 ;  /* 0x01600000341879f0 */ /* 0x000fe20008000818 */
[----:B------:R-:W-:Y:S02]  /*2680*/  ULDC UR54, c[0x0][0x9dc] ;  /* 0x0002770000367ab9 */ /* 0x000fe40000000800 */
[----:B------:R-:W-:Y:S01]  /*2690*/  ULOP3.LUT UR54, URZ, UR54, URZ, 0x33, !UPT ;  /* 0x000000363f367292 */ /* 0x000fe2000f8e333f */
[----:B------:R-:W-:Y:S02]  /*26a0*/  WARPGROUP.DEPBAR.LE gsb0, 0x0 ;  /* 0x00008000000079c5 */ /* 0x000fe40000010000 */
[----:B------:R-:W-:-:S06]  /*26b0*/  WARPGROUP.ARRIVE ;  /* 0x00000000000079c5 */ /* 0x000fcc0000000000 */
[----:B------:R-:W-:Y:S01]  /*26c0*/  HGMMA.64x96x16.F32 R24, gdesc[UR8], R24, gsb0 ;  /* 0x01600000081879f0 */ /* 0x000fe20008000818 */
[----:B------:R-:W-:Y:S02]  /*26d0*/  ULDC.64 UR10, c[0x0][0x9e0] ;  /* 0x00027800000a7ab9 */ /* 0x000fe40000000a00 */
[----:B------:R-:W-:-:S06]  /*26e0*/  UISETP.GE.AND UP1, UPT, UR11, 0x1, UPT ;  /* 0x000000010b00788c */ /* 0x000fcc000bf26270 */
[----:B------:R-:W-:Y:S01]  /*26f0*/  PLOP3.LUT P2, PT, PT, PT, UP1, 0x40, 0x0 ;  /* 0x000000000000781c */ /* 0x000fe20003f4e818 */
        /* <DEDUP_REMOVED lines=26> */
[----:B------:R-:W-:Y:S01]  /*28a0*/  FMUL.FTZ R51, R51, UR4 ;  /* 0x0000000433337c20 */ /* 0x000fe20008410000 */
[----:B------:R-:W-:Y:S01]  /*28b0*/  FMUL.FTZ R64, R64, UR4 ;  /* 0x0000000440407c20 */ /* 0x000fe20008410000 */
[----:B------:R-:W-:Y:S01]  /*28c0*/  IMAD.MOV.U32 R24, RZ, RZ, R12 ;  /* 0x000000ffff187224 */ /* 0x000fe200078e000c */
[----:B------:R-:W-:Y:S01]  /*28d0*/  @P3 SHF.R.U32.HI R24, RZ, UR5, R14 ;  /* 0x00000005ff183c19 */ /* 0x000fe2000801160e */
[----:B------:R-:W-:-:S02]  /*28e0*/  @!P1 VIADD R12, R21, 0x2a840 ;  /* 0x0002a840150c9836 */ /* 0x000fc40000000000 */
[----:B------:R-:W-:Y:S01]  /*28f0*/  FMUL.FTZ R11, R34, UR4 ;  /* 0x00000004220b7c20 */ /* 0x000fe20008410000 */
[----:B------:R-:W-:Y:S01]  /*2900*/  FMUL.FTZ R25, R25, UR4 ;  /* 0x0000000419197c20 */ /* 0x000fe20008410000 */
[----:B------:R-:W2:Y:S01]  /*2910*/  MUFU.TANH R34, R51 ;  /* 0x0000003300227308 */ /* 0x000ea20000002400 */
[----:B01----:R-:W-:Y:S01]  /*2920*/  FMUL.FTZ R0, R26, UR4 ;  /* 0x000000041a007c20 */ /* 0x003fe20008410000 */
[----:B------:R-:W-:Y:S01]  /*2930*/  FMUL.FTZ R33, R33, UR4 ;  /* 0x0000000421217c20 */ /* 0x000fe20008410000 */
[----:B------:R-:W-:Y:S01]  /*2940*/  FMUL.FTZ R2, R37, UR4 ;  /* 0x0000000425027c20 */ /* 0x000fe20008410000 */
[----:B------:R-:W-:Y:S01]  /*2950*/  @!P1 PRMT R12, RZ, 0x654, R12 ;  /* 0x00000654ff0c9816 */ /* 0x000fe2000000000c */
[----:B------:R-:W-:Y:S02]  /*2960*/  IMAD.MOV.U32 R26, RZ, RZ, -0x60 ;  /* 0xffffffa0ff1a7424 */ /* 0x000fe400078e00ff */
[----:B------:R-:W-:Y:S01]  /*2970*/  FMUL.FTZ R3, R27, UR4 ;  /* 0x000000041b037c20 */ /* 0x000fe20008410000 */
[----:B------:R-:W-:Y:S01]  /*2980*/  FMUL.FTZ R9, R30, UR4 ;  /* 0x000000041e097c20 */ /* 0x000fe20008410000 */
[----:B------:R0:W1:Y:S01]  /*2990*/  MUFU.TANH R51, R64 ;  /* 0x0000004000337308 */ /* 0x0000620000002400 */
[----:B------:R-:W-:Y:S01]  /*29a0*/  FMUL.FTZ R10, R31, UR4 ;  /* 0x000000041f0a7c20 */ /* 0x000fe20008410000 */
[----:B------:R-:W-:Y:S01]  /*29b0*/  FMUL.FTZ R13, R35, UR4 ;  /* 0x00000004230d7c20 */ /* 0x000fe20008410000 */
[----:B------:R3:W-:Y:S01]  /*29c0*/  @!P1 SYNCS.ARRIVE.TRANS64.RED.A1T0 RZ, [R12+URZ], RZ ;  /* 0x000000ff0cff99a7 */ /* 0x0007e2000810043f */
[----:B------:R-:W-:Y:S01]  /*29d0*/  FMUL.FTZ R28, R28, UR4 ;  /* 0x000000041c1c7c20 */ /* 0x000fe20008410000 */
[----:B------:R-:W-:Y:S01]  /*29e0*/  FMUL.FTZ R29, R29, UR4 ;  /* 0x000000041d1d7c20 */ /* 0x000fe20008410000 */
[----:B------:R-:W-:Y:S01]  /*29f0*/  FMUL.FTZ R32, R32, UR4 ;  /* 0x0000000420207c20 */ /* 0x000fe20008410000 */
[----:B------:R-:W-:Y:S01]  /*2a00*/  FMUL.FTZ R36, R36, UR4 ;  /* 0x0000000424247c20 */ /* 0x000fe20008410000 */
[----:B------:R4:W1:Y:S01]  /*2a10*/  MUFU.TANH R72, R25 ;  /* 0x0000001900487308 */ /* 0x0008620000002400 */
[----:B0-----:R-:W0:Y:S01]  /*2a20*/  SHFL.IDX PT, R64, R24, RZ, 0x1c1f ;  /* 0x001c1fff18407589 */ /* 0x001e2200000e0000 */
[----:B------:R-:W-:Y:S01]  /*2a30*/  FMUL.FTZ R15, R38, UR4 ;  /* 0x00000004260f7c20 */ /* 0x000fe20008410000 */
[----:B------:R-:W-:Y:S01]  /*2a40*/  FMUL.FTZ R39, R39, UR4 ;  /* 0x0000000427277c20 */ /* 0x000fe20008410000 */
[----:B------:R-:W-:Y:S01]  /*2a50*/  FMUL.FTZ R40, R40, UR4 ;  /* 0x0000000428287c20 */ /* 0x000fe20008410000 */
[----:B------:R-:W-:Y:S01]  /*2a60*/  FMUL.FTZ R41, R41, UR4 ;  /* 0x0000000429297c20 */ /* 0x000fe20008410000 */
[----:B------:R-:W-:Y:S01]  /*2a70*/  FMUL.FTZ R37, R42, UR4 ;  /* 0x000000042a257c20 */ /* 0x000fe20008410000 */
[----:B------:R-:W-:Y:S01]  /*2a80*/  FMUL.FTZ R35, R43, UR4 ;  /* 0x000000042b237c20 */ /* 0x000fe20008410000 */
[----:B------:R5:W0:Y:S01]  /*2a90*/  MUFU.TANH R27, R33 ;  /* 0x00000021001b7308 */ /* 0x000a220000002400 */
[----:B----4-:R-:W-:-:S02]  /*2aa0*/  IMAD R25, R83, R26, 0x61 ;  /* 0x0000006153197424 */ /* 0x010fc400078e021a */
[----:B------:R-:W-:Y:S01]  /*2ab0*/  FMUL.FTZ R44, R44, UR4 ;  /* 0x000000042c2c7c20 */ /* 0x000fe20008410000 */
[----:B------:R-:W-:Y:S01]  /*2ac0*/  FMUL.FTZ R45, R45, UR4 ;  /* 0x000000042d2d7c20 */ /* 0x000fe20008410000 */
[----:B------:R-:W-:Y:S01]  /*2ad0*/  FMUL.FTZ R31, R47, UR4 ;  /* 0x000000042f1f7c20 */ /* 0x000fe20008410000 */
[----:B------:R-:W-:Y:S01]  /*2ae0*/  FMUL.FTZ R48, R48, UR4 ;  /* 0x0000000430307c20 */ /* 0x000fe20008410000 */
[----:B------:R-:W-:Y:S01]  /*2af0*/  FMUL.FTZ R49, R49, UR4 ;  /* 0x0000000431317c20 */ /* 0x000fe20008410000 */
[----:B------:R-:W-:Y:S01]  /*2b00*/  FMUL.FTZ R50, R50, UR4 ;  /* 0x0000000432327c20 */ /* 0x000fe20008410000 */
[----:B------:R4:W0:Y:S01]  /*2b10*/  MUFU.TANH R30, R2 ;  /* 0x00000002001e7308 */ /* 0x0008220000002400 */
[----:B-----5:R-:W-:Y:S01]  /*2b20*/  FMUL.FTZ R33, R46, UR4 ;  /* 0x000000042e217c20 */ /* 0x020fe20008410000 */
        /* <DEDUP_REMOVED lines=8> */
[----:B----4-:R-:W-:Y:S01]  /*2bb0*/  FMUL.FTZ R2, R63, UR4 ;  /* 0x000000043f027c20 */ /* 0x010fe20008410000 */
[----:B------:R-:W-:Y:S01]  /*2bc0*/  FMUL.FTZ R65, R65, UR4 ;  /* 0x0000000441417c20 */ /* 0x000fe20008410000 */
[----:B------:R-:W-:Y:S01]  /*2bd0*/  FMUL.FTZ R8, R66, UR4 ;  /* 0x0000000442087c20 */ /* 0x000fe20008410000 */
[----:B------:R-:W-:Y:S01]  /*2be0*/  FMUL.FTZ R6, R67, UR4 ;  /* 0x0000000443067c20 */ /* 0x000fe20008410000 */
[----:B------:R-:W-:Y:S01]  /*2bf0*/  FMUL.FTZ R68, R68, UR4 ;  /* 0x0000000444447c20 */ /* 0x000fe20008410000 */
[----:B------:R-:W-:Y:S01]  /*2c00*/  FMUL.FTZ R14, R70, UR4 ;  /* 0x00000004460e7c20 */ /* 0x000fe20008410000 */
[----:B---3--:R-:W-:Y:S01]  /*2c10*/  FMUL.FTZ R12, R71, UR4 ;  /* 0x00000004470c7c20 */ /* 0x008fe20008410000 */
[----:B------:R-:W-:Y:S01]  /*2c20*/  FMUL.FTZ R59, R59, UR4 ;  /* 0x000000043b3b7c20 */ /* 0x000fe20008410000 */
[----:B------:R-:W-:Y:S01]  /*2c30*/  FMUL.FTZ R69, R69, UR4 ;  /* 0x0000000445457c20 */ /* 0x000fe20008410000 */
[----:B------:R-:W-:Y:S01]  /*2c40*/  IADD3 R26, R16, R25, -R18 ;  /* 0x00000019101a7210 */ /* 0x000fe20007ffe812 */
[----:B------:R-:W3:Y:S01]  /*2c50*/  MUFU.TANH R7, R7 ;  /* 0x0000000700077308 */ /* 0x000ee20000002400 */
[----:B------:R-:W-:Y:S01]  /*2c60*/  FMUL.FTZ R55, R55, UR4 ;  /* 0x0000000437377c20 */ /* 0x000fe20008410000 */
[----:B------:R-:W-:Y:S01]  /*2c70*/  FMUL.FTZ R61, R61, UR4 ;  /* 0x000000043d3d7c20 */ /* 0x000fe20008410000 */
[----:B------:R-:W-:-:S02]  /*2c80*/  IMAD R21, R83, -0x60, R16 ;  /* 0xffffffa053157824 */ /* 0x000fc400078e0210 */
[----:B------:R-:W-:Y:S02]  /*2c90*/  IMAD.IADD R26, R26, 0x1, -R17 ;  /* 0x000000011a1a7824 */ /* 0x000fe400078e0a11 */
[----:B------:R-:W-:Y:S01]  /*2ca0*/  VIADD R63, R25, 0xffffffff ;  /* 0xffffffff193f7836 */ /* 0x000fe20000000000 */
[----:B------:R-:W4:Y:S01]  /*2cb0*/  MUFU.TANH R0, R0 ;  /* 0x0000000000007308 */ /* 0x000f220000002400 */
[----:B------:R-:W-:Y:S01]  /*2cc0*/  VIADD R46, R26, UR10 ;  /* 0x0000000a1a2e7c36 */ /* 0x000fe20008000000 */
[----:B------:R-:W-:Y:S01]  /*2cd0*/  IADD3 R43, -R18, 0x60, R21 ;  /* 0x00000060122b7810 */ /* 0x000fe20007ffe115 */
[----:B------:R-:W-:-:S03]  /*2ce0*/  IMAD.IADD R62, R63, 0x1, -R18 ;  /* 0x000000013f3e7824 */ /* 0x000fc600078e0a12 */
[----:B0-----:R-:W-:Y:S02]  /*2cf0*/  VIADDMNMX R21, R64, R46, R43, PT ;  /* 0x0000002e40157246 */ /* 0x001fe4000380012b */
        /* <DEDUP_REMOVED lines=40> */
[----:B------:R5:W0:Y:S02]  /*2f80*/  MUFU.TANH R55, R61 ;  /* 0x0000003d00377308 */ /* 0x000a240000002400 */
[----:B-----5:R-:W-:-:S04]  /*2f90*/  VIADD R61, R26, UR54 ;  /* 0x000000361a3d7c36 */ /* 0x020fc80008000000 */
[----:B------:R-:W-:Y:S01]  /*2fa0*/  IMAD.IADD R25, R61, 0x1, R64 ;  /* 0x000000013d197824 */ /* 0x000fe200078e0240 */
[----:B-1234-:R-:W-:Y:S06]  /*2fb0*/  @P2 BRA `(.L_x_1148) ;  /* 0x0000000000542947 */ /* 0x01efec0003800000 */
[----:B------:R-:W-:Y:S01]  /*2fc0*/  IADD3 R26, -R17, R16, R64 ;  /* 0x00000010111a7210 */ /* 0x000fe20007ffe140 */
[----:B------:R-:W-:Y:S03]  /*2fd0*/  BSSY B0, `(.L_x_1149) ;  /* 0x0000010000007945 */ /* 0x000fe60003800000 */
[----:B------:R-:W-:-:S13]  /*2fe0*/  ISETP.GT.AND P2, PT, R26, -0x1, PT ;  /* 0xffffffff1a00780c */ /* 0x000fda0003f44270 */
[----:B------:R-:W-:Y:S05]  /*2ff0*/  @P2 BRA `(.L_x_1150) ;  /* 0x0000000000202947 */ /* 0x000fea0003800000 */
[----:B------:R-:W-:Y:S01]  /*3000*/  UISETP.NE.AND UP2, UPT, UR11, 0x1, UPT ;  /* 0x000000010b00788c */ /* 0x000fe2000bf45270 */
[----:B------:R-:W-:-:S05]  /*3010*/  LOP3.LUT R26, RZ, R26, RZ, 0x33, !PT ;  /* 0x0000001aff1a7212 */ /* 0x000fca00078e33ff */
[----:B------:R-:W-:-:S05]  /*3020*/  PLOP3.LUT P2, PT, PT, PT, UP2, 0x80, 0x0 ;  /* 0x000000000000781c */ /* 0x000fca0003f4f028 */
[----:B------:R-:W-:-:S08]  /*3030*/  @UP2 ULDC.64 UR4, c[0x0][0x9e8] ;  /* 0x00027a0000042ab9 */ /* 0x000fd00000000a00 */
[----:B------:R-:W-:-:S05]  /*3040*/  @P2 IMAD.HI.U32 R59, R26, UR4, RZ ;  /* 0x000000041a3b2c27 */ /* 0x000fca000f8e00ff */
[----:B------:R-:W-:-:S04]  /*3050*/  @P2 SHF.R.U32.HI R26, RZ, UR5, R59 ;  /* 0x00000005ff1a2c19 */ /* 0x000fc8000801163b */
[----:B------:R-:W-:Y:S01]  /*3060*/  LOP3.LUT R26, RZ, R26, RZ, 0x33, !PT ;  /* 0x0000001aff1a7212 */ /* 0x000fe200078e33ff */
[----:B------:R-:W-:Y:S06]  /*3070*/  BRA `(.L_x_1151) ;  /* 0x0000000000147947 */ /* 0x000fec0003800000 */
.L_x_1150:
[----:B------:R-:W-:-:S06]  /*3080*/  UISETP.NE.AND UP2, UPT, UR11, 0x1, UPT ;  /* 0x000000010b00788c */ /* 0x000fcc000bf45270 */
[----:B------:R-:W-:-:S05]  /*3090*/  PLOP3.LUT P2, PT, PT, PT, UP2, 0x80, 0x0 ;  /* 0x000000000000781c */ /* 0x000fca0003f4f028 */
[----:B------:R-:W-:-:S08]  /*30a0*/  @UP2 ULDC.64 UR4, c[0x0][0x9e8] ;  /* 0x00027a0000042ab9 */ /* 0x000fd00000000a00 */
[----:B------:R-:W-:-:S05]  /*30b0*/  @P2 IMAD.HI.U32 R59, R26, UR4, RZ ;  /* 0x000000041a3b2c27 */ /* 0x000fca000f8e00ff */
[----:B------:R-:W-:-:S07]  /*30c0*/  @P2 SHF.R.U32.HI R26, RZ, UR5, R59 ;  /* 0x00000005ff1a2c19 */ /* 0x000fce000801163b */
.L_x_1151:
[----:B------:R-:W-:Y:S05]  /*30d0*/  BSYNC B0 ;  /* 0x0000000000007941 */ /* 0x000fea0003800000 */
.L_x_1149:
[----:B------:R-:W-:-:S05]  /*30e0*/  IMAD R26, R26, UR11, R62 ;  /* 0x0000000b1a1a7c24 */ /* 0x000fca000f8e023e */
[----:B------:R-:W-:Y:S02]  /*30f0*/  VIMNMX R25, R25, R26, !PT ;  /* 0x0000001a19197248 */ /* 0x000fe40007fe0100 */
[----:B------:R-:W-:-:S07]  /*3100*/  VIADDMNMX R21, R26, UR11, R21, PT ;  /* 0x0000000b1a157c46 */ /* 0x000fce000b800115 */
.L_x_1148:
        /* <DEDUP_REMOVED lines=8> */
[C---:B------:R-:W-:Y:S02]  /*3190*/  ISETP.GT.AND P4, PT, R25.reuse, 0x9, !P6 ;  /* 0x000000091900780c */ /* 0x040fe40007784270 */
[----:B------:R-:W-:Y:S02]  /*31a0*/  ISETP.GT.AND P5, PT, R25, 0x8, !P3 ;  /* 0x000000081900780c */ /* 0x000fe40005fa4270 */
[----:B------:R-:W-:Y:S02]  /*31b0*/  ISETP.LT.OR P4, PT, R21, 0xa, P4 ;  /* 0x0000000a1500780c */ /* 0x000fe40002781670 */
[----:B------:R-:W-:Y:S02]  /*31c0*/  ISETP.GE.AND P6, PT, R63, 0x11, PT ;  /* 0x000000113f00780c */ /* 0x000fe40003fc6270 */
[----:B0-----:R-:W-:-:S02]  /*31d0*/  FSEL R93, R29, -INF , !P4 ;  /* 0xff8000001d5d7808 */ /* 0x001fc40006000000 */
[----:B------:R-:W-:Y:S02]  /*31e0*/  ISETP.LT.OR P5, PT, R21, 0x9, P5 ;  /* 0x000000091500780c */ /* 0x000fe40002fa1670 */
[----:B------:R-:W-:Y:S02]  /*31f0*/  ISETP.GT.AND P4, PT, R25, 0x10, !P6 ;  /* 0x000000101900780c */ /* 0x000fe40007784270 */
[----:B------:R-:W-:Y:S01]  /*3200*/  FSEL R91, R28, -INF , !P5 ;  /* 0xff8000001c5b7808 */ /* 0x000fe20006800000 */
[----:B-1----:R-:W-:Y:S01]  /*3210*/  IMAD.IADD R28, R61, 0x1, R24 ;  /* 0x000000013d1c7824 */ /* 0x002fe200078e0218 */
        /* <DEDUP_REMOVED lines=81> */
[----:B------:R-:W-:Y:S02]  /*3730*/  P2R R66, PR, RZ, 0x40 ;  /* 0x00000040ff427803 */ /* 0x000fe40000000000 */
[----:B------:R-:W-:Y:S02]  /*3740*/  FSEL R51, R51, -INF , !P4 ;  /* 0xff80000033337808 */ /* 0x000fe40006000000 */
[----:B------:R-:W-:Y:S02]  /*3750*/  ISETP.GE.AND P4, PT, R63, 0x52, PT ;  /* 0x000000523f00780c */ /* 0x000fe40003f86270 */
[----:B------:R-:W-:Y:S02]  /*3760*/  VIADDMNMX R26, R24, R46, R43, PT ;  /* 0x0000002e181a7246 */ /* 0x000fe4000380012b */
        /* <DEDUP_REMOVED lines=12> */
[----:B------:R-:W-:-:S04]  /*3830*/  ISETP.GE.AND P6, PT, R63, 0x5a, PT ;  /* 0x0000005a3f00780c */ /* 0x000fc80003fc6270 */
[----:B------:R-:W-:Y:S02]  /*3840*/  P2R R63, PR, RZ, 0x40 ;  /* 0x00000040ff3f7803 */ /* 0x000fe40000000000 */
[----:B------:R-:W-:-:S04]  /*3850*/  ISETP.GT.AND P6, PT, R25, 0x59, !P6 ;  /* 0x000000591900780c */ /* 0x000fc800077c4270 */
[----:B------:R-:W-:-:S04]  /*3860*/  ISETP.LT.OR P6, PT, R21, 0x5a, P6 ;  /* 0x0000005a1500780c */ /* 0x000fc800037c1670 */
[----:B------:R-:W-:Y:S02]  /*3870*/  FSEL R47, R47, -INF , !P6 ;  /* 0xff8000002f2f7808 */ /* 0x000fe40007000000 */
[----:B------:R-:W-:-:S13]  /*3880*/  PLOP3.LUT P6, PT, PT, PT, UP1, 0x40, 0x0 ;  /* 0x000000000000781c */ /* 0x000fda0003fce818 */
[----:B------:R-:W-:Y:S05]  /*3890*/  @P6 BRA `(.L_x_1152) ;  /* 0x00000000005c6947 */ /* 0x000fea0003800000 */
        /* <DEDUP_REMOVED lines=8> */
[----:B------:R-:W-:Y:S01]  /*3920*/  @P6 IMAD.HI.U32 R21, R7, UR4, RZ ;  /* 0x0000000407156c27 */ /* 0x000fe2000f8e00ff */
[----:B------:R-:W-:-:S13]  /*3930*/  PLOP3.LUT P6, PT, PT, PT, UP2, 0x80, 0x0 ;  /* 0x000000000000781c */ /* 0x000fda0003fcf028 */
[----:B------:R-:W-:-:S04]  /*3940*/  @P6 SHF.R.U32.HI R7, RZ, UR5, R21 ;  /* 0x00000005ff076c19 */ /* 0x000fc80008011615 */
[----:B------:R-:W-:Y:S01]  /*3950*/  LOP3.LUT R7, RZ, R7, RZ, 0x33, !PT ;  /* 0x00000007ff077212 */ /* 0x000fe200078e33ff */
[----:B------:R-:W-:Y:S06]  /*3960*/  BRA `(.L_x_1155) ;  /* 0x0000000000187947 */ /* 0x000fec0003800000 */
.L_x_1154:
[----:B------:R-:W-:-:S06]  /*3970*/  UISETP.NE.AND UP2, UPT, UR11, 0x1, UPT ;  /* 0x000000010b00788c */ /* 0x000fcc000bf45270 */
[----:B------:R-:W-:-:S05]  /*3980*/  PLOP3.LUT P6, PT, PT, PT, UP2, 0x80, 0x0 ;  /* 0x000000000000781c */ /* 0x000fca0003fcf028 */
[----:B------:R-:W-:-:S08]  /*3990*/  @UP2 ULDC.64 UR4, c[0x0][0x9e8] ;  /* 0x00027a0000042ab9 */ /* 0x000fd00000000a00 */
[----:B------:R-:W-:Y:S01]  /*39a0*/  @P6 IMAD.HI.U32 R21, R7, UR4, RZ ;  /* 0x0000000407156c27 */ /* 0x000fe2000f8e00ff */
[----:B------:R-:W-:-:S13]  /*39b0*/  PLOP3.LUT P6, PT, PT, PT, UP2, 0x80, 0x0 ;  /* 0x000000000000781c */ /* 0x000fda0003fcf028 */
[----:B------:R-:W-:-:S07]  /*39c0*/  @P6 SHF.R.U32.HI R7, RZ, UR5, R21 ;  /* 0x00000005ff076c19 */ /* 0x000fce0008011615 */
.L_x_1155:
[----:B------:R-:W-:Y:S05]  /*39d0*/  BSYNC B0 ;  /* 0x0000000000007941 */ /* 0x000fea0003800000 */
.L_x_1153:
[----:B------:R-:W-:-:S05]  /*39e0*/  IMAD R7, R7, UR11, R62 ;  /* 0x0000000b07077c24 */ /* 0x000fca000f8e023e */
[----:B------:R-:W-:Y:S02]  /*39f0*/  VIMNMX R28, R28, R7, !PT ;  /* 0x000000071c1c7248 */ /* 0x000fe40007fe0100 */
[----:B------:R-:W-:-:S07]  /*3a00*/  VIADDMNMX R26, R7, UR11, R26, PT ;  /* 0x0000000b071a7c46 */ /* 0x000fce000b80011a */
.L_x_1152:
[C---:B------:R-:W-:Y:S01]  /*3a10*/  ISETP.GT.AND P2, PT, R28.reuse, 0x1, !P2 ;  /* 0x000000011c00780c */ /* 0x040fe20005744270 */
[----:B------:R-:W-:Y:S01]  /*3a20*/  ULDC UR4, c[0x0][0x988] ;  /* 0x0002620000047ab9 */ /* 0x000fe20000000800 */
[----:B------:R-:W-:Y:S01]  /*3a30*/  ISETP.GT.AND P3, PT, R28, 0x8, !P3 ;  /* 0x000000081c00780c */ /* 0x000fe20005f64270 */
[----:B------:R-:W-:Y:S01]  /*3a40*/  @UP0 ULDC UR14, c[0x0][0x450] ;  /* 0x00011400000e0ab9 */ /* 0x000fe20000000800 */
[C---:B------:R-:W-:Y:S01]  /*3a50*/  ISETP.LT.OR P2, PT, R26.reuse, 0x2, P2 ;  /* 0x000000021a00780c */ /* 0x040fe20001741670 */
[----:B------:R-:W-:Y:S01]  /*3a60*/  UMOV UR6, UR60 ;  /* 0x0000003c00067c82 */ /* 0x000fe20008000000 */
        /* <DEDUP_REMOVED lines=10> */
[----:B------:R-:W-:Y:S02]  /*3b10*/  ISETP.NE.AND P6, PT, R36, RZ, PT ;  /* 0x000000ff2400720c */ /* 0x000fe40003fc5270 */
        /* <DEDUP_REMOVED lines=17> */
[----:B------:R-:W-:Y:S02]  /*3c30*/  ISETP.GT.AND P2, PT, R28, 0x19, !P6 ;  /* 0x000000191c00780c */ /* 0x000fe40007744270 */
[----:B------:R-:W-:Y:S02]  /*3c40*/  FMNMX.FTZ R10, R85, R10, !PT ;  /* 0x0000000a550a7209 */ /* 0x000fe40007810000 */
        /* <DEDUP_REMOVED lines=34> */
[----:B------:R-:W-:Y:S01]  /*3e70*/  ISETP.NE.AND P3, PT, R56, RZ, PT ;  /* 0x000000ff3800720c */ /* 0x000fe20003f65270 */
[----:B------:R-:W0:Y:S01]  /*3e80*/  SHFL.BFLY PT, R7, R24, 0x2, 0x1f ;  /* 0x0c401f0018077f89 */ /* 0x000e2200000e0000 */
[----:B------:R-:W-:Y:S02]  /*3e90*/  ISETP.LT.OR P2, PT, R26, 0x31, P2 ;  /* 0x000000311a00780c */ /* 0x000fe40001741670 */
[----:B------:R-:W-:Y:S02]  /*3ea0*/  ISETP.NE.AND P6, PT, R27, RZ, PT ;  /* 0x000000ff1b00720c */ /* 0x000fe40003fc5270 */
[----:B------:R-:W-:Y:S02]  /*3eb0*/  FSEL R21, R50, -INF , !P2 ;  /* 0xff80000032157808 */ /* 0x000fe40005000000 */
[----:B------:R-:W-:-:S02]  /*3ec0*/  ISETP.NE.AND P2, PT, R48, RZ, PT ;  /* 0x000000ff3000720c */ /* 0x000fc40003f45270 */
[C---:B------:R-:W-:Y:S02]  /*3ed0*/  ISETP.GT.AND P4, PT, R28.reuse, 0x51, !P4 ;  /* 0x000000511c00780c */ /* 0x040fe40006784270 */
[C---:B------:R-:W-:Y:S02]  /*3ee0*/  ISETP.GT.AND P2, PT, R28.reuse, 0x31, !P2 ;  /* 0x000000311c00780c */ /* 0x040fe40005744270 */
[----:B------:R-:W-:Y:S02]  /*3ef0*/  ISETP.GT.AND P5, PT, R28, 0x58, !P5 ;  /* 0x000000581c00780c */ /* 0x000fe40006fa4270 */
[C---:B------:R-:W-:Y:S02]  /*3f00*/  ISETP.LT.OR P2, PT, R26.reuse, 0x32, P2 ;  /* 0x000000321a00780c */ /* 0x040fe40001741670 */
[----:B------:R-:W-:Y:S02]  /*3f10*/  ISETP.LT.OR P4, PT, R26, 0x52, P4 ;  /* 0x000000521a00780c */ /* 0x000fe40002781670 */
[----:B------:R-:W-:-:S02]  /*3f20*/  FSEL R11, R34, -INF , !P2 ;  /* 0xff800000220b7808 */ /* 0x000fc40005000000 */
[----:B------:R-:W-:Y:S02]  /*3f30*/  ISETP.NE.AND P2, PT, R76, RZ, PT ;  /* 0x000000ff4c00720c */ /* 0x000fe40003f45270 */
[----:B------:R-:W-:Y:S02]  /*3f40*/  ISETP.LT.OR P5, PT, R26, 0x59, P5 ;  /* 0x000000591a00780c */ /* 0x000fe40002fa1670 */
[----:B------:R-:W-:Y:S02]  /*3f50*/  ISETP.GT.AND P2, PT, R28, 0x38, !P2 ;  /* 0x000000381c00780c */ /* 0x000fe40005744270 */
[----:B0-----:R-:W-:Y:S02]  /*3f60*/  FMNMX.FTZ R25, R24, R7, !PT ;  /* 0x0000000718197209 */ /* 0x001fe40007810000 */
[----:B------:R-:W-:Y:S02]  /*3f70*/  ISETP.LT.OR P2, PT, R26, 0x39, P2 ;  /* 0x000000391a00780c */ /* 0x000fe40001741670 */
[----:B------:R-:W-:Y:S01]  /*3f80*/  R2UR UR7, R82 ;  /* 0x00000000520772ca */ /* 0x000fe200000e0000 */
[----:B------:R-:W0:Y:S01]  /*3f90*/  SHFL.BFLY PT, R10, R25, 0x1, 0x1f ;  /* 0x0c201f00190a7f89 */ /* 0x000e2200000e0000 */
[----:B------:R-:W-:-:S02]  /*3fa0*/  FSEL R9, R54, -INF , !P2 ;  /* 0xff80000036097808 */ /* 0x000fc40005000000 */
[----:B------:R-:W-:-:S04]  /*3fb0*/  ISETP.NE.AND P2, PT, R52, RZ, PT ;  /* 0x000000ff3400720c */ /* 0x000fc80003f45270 */
[----:B------:R-:W-:-:S04]  /*3fc0*/  ISETP.GT.AND P2, PT, R28, 0x39, !P2 ;  /* 0x000000391c00780c */ /* 0x000fc80005744270 */
[----:B------:R-:W-:-:S04]  /*3fd0*/  ISETP.LT.OR P2, PT, R26, 0x3a, P2 ;  /* 0x0000003a1a00780c */ /* 0x000fc80001741670 */
[----:B------:R-:W-:Y:S02]  /*3fe0*/  FSEL R15, R38, -INF , !P2 ;  /* 0xff800000260f7808 */ /* 0x000fe40005000000 */
[----:B------:R-:W-:-:S04]  /*3ff0*/  ISETP.NE.AND P2, PT, R78, RZ, PT ;  /* 0x000000ff4e00720c */ /* 0x000fc80003f45270 */
[----:B------:R-:W-:Y:S02]  /*4000*/  ISETP.GT.AND P2, PT, R28, 0x40, !P2 ;  /* 0x000000401c00780c */ /* 0x000fe40005744270 */
[----:B0-----:R-:W-:Y:S01]  /*4010*/  FMNMX.FTZ R7, R25, R10, !PT ;  /* 0x0000000a19077209 */ /* 0x001fe20007810000 */
[----:B------:R-:W-:Y:S01]  /*4020*/  IMAD.U32 R10, RZ, RZ, UR4 ;  /* 0x00000004ff0a7e24 */ /* 0x000fe2000f8e00ff */
[----:B------:R-:W-:Y:S01]  /*4030*/  ISETP.LT.OR P2, PT, R26, 0x41, P2 ;  /* 0x000000411a00780c */ /* 0x000fe20001741670 */
[----:B------:R-:W-:Y:S02]  /*4040*/  @UP0 ULDC UR4, c[0x0][0x44c] ;  /* 0x0001130000040ab9 */ /* 0x000fe40000000800 */
[----:B------:R-:W-:Y:S01]  /*4050*/  FMUL.FTZ R27, R7, R10 ;  /* 0x0000000a071b7220 */ /* 0x000fe20000410000 */
[----:B------:R-:W-:Y:S01]  /*4060*/  FSEL R3, R58, -INF , !P2 ;  /* 0xff8000003a037808 */ /* 0x000fe20005000000 */
[----:B------:R-:W-:Y:S01]  /*4070*/  UIMAD.WIDE.U32 UR4, UR60, UR4, URZ ;  /* 0x000000043c0472a5 */ /* 0x000fe2000f8e003f */
[----:B------:R-:W-:-:S02]  /*4080*/  ISETP.GT.AND P2, PT, R28, 0x41, !P3 ;  /* 0x000000411c00780c */ /* 0x000fc40005f44270 */
[----:B------:R-:W-:Y:S01]  /*4090*/  ISETP.NE.AND P3, PT, R84, RZ, PT ;  /* 0x000000ff5400720c */ /* 0x000fe20003f65270 */
[----:B------:R-:W-:Y:S01]  /*40a0*/  @UP0 USHF.R.U32.HI UR6, URZ, UR14, UR5 ;  /* 0x0000000e3f060299 */ /* 0x000fe20008011605 */
[----:B------:R-:W-:Y:S02]  /*40b0*/  ISETP.LT.OR P2, PT, R26, 0x42, P2 ;  /* 0x000000421a00780c */ /* 0x000fe40001741670 */
[----:B------:R-:W-:Y:S01]  /*40c0*/  ISETP.GT.AND P3, PT, R28, 0x50, !P3 ;  /* 0x000000501c00780c */ /* 0x000fe20005f64270 */
[----:B------:R-:W-:Y:S01]  /*40d0*/  UIADD3 UR4, UR7, UR6, URZ ;  /* 0x0000000607047290 */ /* 0x000fe2000fffe03f */
[----:B------:R-:W-:Y:S02]  /*40e0*/  FSEL R13, R42, -INF , !P2 ;  /* 0xff8000002a0d7808 */ /* 0x000fe40005000000 */
[----:B------:R-:W-:Y:S01]  /*40f0*/  ISETP.GT.AND P2, PT, R28, RZ, !P6 ;  /* 0x000000ff1c00720c */ /* 0x000fe20007744270 */
[----:B------:R-:W-:Y:S01]  /*4100*/  UIADD3 UR10, UR4, UR10, URZ ;  /* 0x0000000a040a7290 */ /* 0x000fe2000fffe03f */
[----:B------:R-:W-:-:S02]  /*4110*/  ISETP.NE.AND P6, PT, R80, RZ, PT ;  /* 0x000000ff5000720c */ /* 0x000fc40003fc5270 */
[C---:B------:R-:W-:Y:S02]  /*4120*/  ISETP.LT.OR P2, PT, R26.reuse, 0x1, P2 ;  /* 0x000000011a00780c */ /* 0x040fe40001741670 */
[----:B------:R-:W-:Y:S02]  /*4130*/  ISETP.LT.OR P3, PT, R26, 0x51, P3 ;  /* 0x000000511a00780c */ /* 0x000fe40001f61670 */
[----:B------:R-:W-:Y:S02]  /*4140*/  FSEL R0, R0, -INF , !P2 ;  /* 0xff80000000007808 */ /* 0x000fe40005000000 */
[----:B------:R-:W-:-:S04]  /*4150*/  FSETP.NEU.FTZ.AND P2, PT, R7, -INF , PT ;  /* 0xff8000000700780b */ /* 0x000fc80003f5d000 */
[----:B------:R-:W-:Y:S02]  /*4160*/  FSEL R30, R27, RZ, P2 ;  /* 0x000000ff1b1e7208 */ /* 0x000fe40001000000 */
[----:B------:R-:W-:Y:S02]  /*4170*/  ISETP.GT.AND P2, PT, R28, 0x48, !P6 ;  /* 0x000000481c00780c */ /* 0x000fe40007744270 */
[----:B------:R-:W-:Y:S01]  /*4180*/  ISETP.NE.AND P6, PT, R63, RZ, PT ;  /* 0x000000ff3f00720c */ /* 0x000fe20003fc5270 */
[-CC-:B------:R-:W-:Y:S01]  /*4190*/  FFMA.FTZ R25, R89, R10.reuse, -R30.reuse ;  /* 0x0000000a59197223 */ /* 0x180fe2000001081e */
[----:B------:R-:W-:Y:S01]  /*41a0*/  ISETP.LT.OR P2, PT, R26, 0x49, P2 ;  /* 0x000000491a00780c */ /* 0x000fe20001741670 */
[-CC-:B------:R-:W-:Y:S01]  /*41b0*/  FFMA.FTZ R158, R91, R10.reuse, -R30.reuse ;  /* 0x0000000a5b9e7223 */ /* 0x180fe2000001081e */
[----:B------:R-:W-:Y:S01]  /*41c0*/  ISETP.GT.AND P6, PT, R28, 0x59, !P6 ;  /* 0x000000591c00780c */ /* 0x000fe200077c4270 */
[-CC-:B------:R-:W-:Y:S01]  /*41d0*/  FFMA.FTZ R27, R93, R10.reuse, -R30.reuse ;  /* 0x0000000a5d1b7223 */ /* 0x180fe2000001081e */
[----:B------:R-:W-:Y:S01]  /*41e0*/  FSEL R63, R20, -INF , !P2 ;  /* 0xff800000143f7808 */ /* 0x000fe20005000000 */
[-CC-:B------:R-:W-:Y:S01]  /*41f0*/  FFMA.FTZ R156, R29, R10.reuse, -R30.reuse ;  /* 0x0000000a1d9c7223 */ /* 0x180fe2000001081e */
[----:B------:R-:W-:Y:S01]  /*4200*/  FMNMX.FTZ R20, R0, R65, !PT ;  /* 0x0000004100147209 */ /* 0x000fe20007810000 */
[----:B------:R-:W-:Y:S01]  /*4210*/  MUFU.EX2 R25, R25 ;  /* 0x0000001900197308 */ /* 0x000fe20000000800 */
[----:B------:R-:W-:Y:S01]  /*4220*/  ISETP.NE.AND P2, PT, R60, RZ, PT ;  /* 0x000000ff3c00720c */ /* 0x000fe20003f45270 */
[--C-:B------:R-:W-:Y:S01]  /*4230*/  FFMA.FTZ R152, R95, R10, -R30.reuse ;  /* 0x0000000a5f987223 */ /* 0x100fe2000001081e */
[----:B------:R-:W-:Y:S01]  /*4240*/  FMNMX.FTZ R20, R61, R20, !PT ;  /* 0x000000143d147209 */ /* 0x000fe20007810000 */
[-CC-:B------:R-:W-:Y:S01]  /*4250*/  FFMA.FTZ R29, R97, R10.reuse, -R30.reuse ;  /* 0x0000000a611d7223 */ /* 0x180fe2000001081e */
[----:B------:R-:W-:Y:S01]  /*4260*/  ISETP.GT.AND P2, PT, R28, 0x49, !P2 ;  /* 0x000000491c00780c */ /* 0x000fe20005744270 */
[--C-:B------:R-:W-:Y:S01]  /*4270*/  FFMA.FTZ R45, R45, R10, -R30.reuse ;  /* 0x0000000a2d2d7223 */ /* 0x100fe2000001081e */
[----:B------:R-:W-:Y:S01]  /*4280*/  FMNMX.FTZ R20, R57, R20, !PT ;  /* 0x0000001439147209 */ /* 0x000fe20007810000 */
[----:B------:R-:W0:Y:S01]  /*4290*/  MUFU.EX2 R156, R156 ;  /* 0x0000009c009c7308 */ /* 0x000e220000000800 */
[----:B------:R-:W-:Y:S01]  /*42a0*/  ISETP.LT.OR P2, PT, R26, 0x4a, P2 ;  /* 0x0000004a1a00780c */ /* 0x000fe20001741670 */
[--C-:B------:R-:W-:Y:S01]  /*42b0*/  FFMA.FTZ R154, R99, R10, -R30.reuse ;  /* 0x0000000a639a7223 */ /* 0x100fe2000001081e */
[----:B------:R-:W-:Y:S01]  /*42c0*/  FMNMX.FTZ R20, R53, R20, !PT ;  /* 0x0000001435147209 */ /* 0x000fe20007810000 */
[-CC-:B------:R-:W-:Y:S01]  /*42d0*/  FFMA.FTZ R24, R101, R10.reuse, -R30.reuse ;  /* 0x0000000a65187223 */ /* 0x180fe2000001081e */
[----:B------:R-:W-:Y:S01]  /*42e0*/  FSEL R89, R2, -INF , !P2 ;  /* 0xff80000002597808 */ /* 0x000fe20005000000 */
[--C-:B------:R-:W-:Y:S01]  /*42f0*/  FFMA.FTZ R2, R87, R10, -R30.reuse ;  /* 0x0000000a57027223 */ /* 0x100fe2000001081e */
[----:B------:R-:W-:Y:S01]  /*4300*/  FMNMX.FTZ R20, R49, R20, !PT ;  /* 0x0000001431147209 */ /* 0x000fe20007810000 */
[----:B------:R-:W1:Y:S01]  /*4310*/  MUFU.EX2 R158, R158 ;  /* 0x0000009e009e7308 */ /* 0x000e620000000800 */
[----:B------:R-:W-:Y:S01]  /*4320*/  FSEL R87, R8, -INF , !P3 ;  /* 0xff80000008577808 */ /* 0x000fe20005800000 */
[--C-:B------:R-:W-:Y:S01]  /*4330*/  FFMA.FTZ R8, R79, R10, -R30.reuse ;  /* 0x0000000a4f087223 */ /* 0x100fe2000001081e */
[----:B------:R-:W-:Y:S01]  /*4340*/  FMNMX.FTZ R20, R43, R20, !PT ;  /* 0x000000142b147209 */ /* 0x000fe20007810000 */
[-CC-:B------:R-:W-:Y:S01]  /*4350*/  FFMA.FTZ R81, R81, R10.reuse, -R30.reuse ;  /* 0x0000000a51517223 */ /* 0x180fe2000001081e */
[----:B------:R-:W-:Y:S01]  /*4360*/  FSEL R91, R6, -INF , !P4 ;  /* 0xff800000065b7808 */ /* 0x000fe20006000000 */
[--C-:B------:R-:W-:Y:S01]  /*4370*/  FFMA.FTZ R6, R85, R10, -R30.reuse ;  /* 0x0000000a55067223 */ /* 0x100fe2000001081e */
[----:B------:R-:W-:Y:S01]  /*4380*/  FMNMX.FTZ R20, R39, R20, !PT ;  /* 0x0000001427147209 */ /* 0x000fe20007810000 */
[----:B------:R-:W-:Y:S01]  /*4390*/  MUFU.EX2 R150, R8 ;  /* 0x0000000800967308 */ /* 0x000fe20000000800 */
[----:B------:R-:W-:Y:S01]  /*43a0*/  ISETP.LT.OR P6, PT, R26, 0x5a, P6 ;  /* 0x0000005a1a00780c */ /* 0x000fe200037c1670 */
[--C-:B------:R-:W-:Y:S01]  /*43b0*/  FFMA.FTZ R77, R77, R10, -R30.reuse ;  /* 0x0000000a4d4d7223 */ /* 0x100fe2000001081e */
[----:B------:R-:W-:Y:S01]  /*43c0*/  FMNMX.FTZ R20, R37, R20, !PT ;  /* 0x0000001425147209 */ /* 0x000fe20007810000 */
[-CC-:B------:R-:W-:Y:S01]  /*43d0*/  FFMA.FTZ R75, R75, R10.reuse, -R30.reuse ;  /* 0x0000000a4b4b7223 */ /* 0x180fe2000001081e */
[----:B------:R-:W-:Y:S01]  /*43e0*/  FSEL R85, R14, -INF , !P5 ;  /* 0xff8000000e557808 */ /* 0x000fe20006800000 */
[--C-:B------:R-:W-:Y:S01]  /*43f0*/  FFMA.FTZ R73, R73, R10, -R30.reuse ;  /* 0x0000000a49497223 */ /* 0x100fe2000001081e */
[----:B------:R-:W-:Y:S01]  /*4400*/  FMNMX.FTZ R20, R35, R20, !PT ;  /* 0x0000001423147209 */ /* 0x000fe20007810000 */
[----:B------:R-:W2:Y:S01]  /*4410*/  MUFU.EX2 R27, R27 ;  /* 0x0000001b001b7308 */ /* 0x000ea20000000800 */
[----:B------:R-:W-:Y:S01]  /*4420*/  FSEL R93, R12, -INF , !P6 ;  /* 0xff8000000c5d7808 */ /* 0x000fe20007000000 */
[--C-:B------:R-:W-:Y:S01]  /*4430*/  FFMA.FTZ R71, R71, R10, -R30.reuse ;  /* 0x0000000a47477223 */ /* 0x100fe2000001081e */
[----:B------:R-:W-:Y:S01]  /*4440*/  FMNMX.FTZ R20, R33, R20, !PT ;  /* 0x0000001421147209 */ /* 0x000fe20007810000 */
[-CC-:B------:R-:W-:Y:S01]  /*4450*/  FFMA.FTZ R69, R69, R10.reuse, -R30.reuse ;  /* 0x0000000a45457223 */ /* 0x180fe2000001081e */
[-CC-:B------:R-:W-:Y:S01]  /*4460*/  FFMA.FTZ R67, R67, R10.reuse, -R30.reuse ;  /* 0x0000000a43437223 */ /* 0x180fe2000001081e */
[--C-:B------:R-:W-:Y:S01]  /*4470*/  FFMA.FTZ R59, R59, R10, -R30.reuse ;  /* 0x0000000a3b3b7223 */ /* 0x100fe2000001081e */
[----:B------:R-:W-:Y:S01]  /*4480*/  FMNMX.FTZ R20, R31, R20, !PT ;  /* 0x000000141f147209 */ /* 0x000fe20007810000 */
[----:B------:R-:W-:Y:S01]  /*4490*/  MUFU.EX2 R97, R6 ;  /* 0x0000000600617308 */ /* 0x000fe20000000800 */
[-CC-:B------:R-:W-:Y:S01]  /*44a0*/  FFMA.FTZ R55, R55, R10.reuse, -R30.reuse ;  /* 0x0000000a37377223 */ /* 0x180fe2000001081e */
[--C-:B------:R-:W-:Y:S01]  /*44b0*/  FFMA.FTZ R51, R51, R10, -R30.reuse ;  /* 0x0000000a33337223 */ /* 0x100fe2000001081e */
[----:B------:R-:W-:Y:S01]  /*44c0*/  FMNMX.FTZ R20, R21, R20, !PT ;  /* 0x0000001415147209 */ /* 0x000fe20007810000 */
[-CC-:B------:R-:W-:Y:S01]  /*44d0*/  FFMA.FTZ R41, R41, R10.reuse, -R30.reuse ;  /* 0x0000000a29297223 */ /* 0x180fe2000001081e */
[----:B------:R-:W-:-:S02]  /*44e0*/  FFMA.FTZ R30, R47, R10, -R30 ;  /* 0x0000000a2f1e7223 */ /* 0x000fc4000001081e */
[----:B------:R-:W-:Y:S01]  /*44f0*/  FMNMX.FTZ R20, R11, R20, !PT ;  /* 0x000000140b147209 */ /* 0x000fe20007810000 */
[----:B------:R-:W-:Y:S03]  /*4500*/  MUFU.EX2 R152, R152 ;  /* 0x0000009800987308 */ /* 0x000fe60000000800 */
[----:B------:R-:W-:-:S04]  /*4510*/  FMNMX.FTZ R20, R9, R20, !PT ;  /* 0x0000001409147209 */ /* 0x000fc80007810000 */
[----:B------:R-:W-:Y:S01]  /*4520*/  FMNMX.FTZ R20, R15, R20, !PT ;  /* 0x000000140f147209 */ /* 0x000fe20007810000 */
[----:B------:R-:W-:Y:S03]  /*4530*/  MUFU.EX2 R29, R29 ;  /* 0x0000001d001d7308 */ /* 0x000fe60000000800 */
[----:B------:R-:W-:-:S04]  /*4540*/  FMNMX.FTZ R20, R3, R20, !PT ;  /* 0x0000001403147209 */ /* 0x000fc80007810000 */
[----:B------:R-:W-:Y:S01]  /*4550*/  FMNMX.FTZ R20, R13, R20, !PT ;  /* 0x000000140d147209 */ /* 0x000fe20007810000 */
[----:B------:R0:W-:Y:S03]  /*4560*/  MUFU.EX2 R136, R45 ;  /* 0x0000002d00887308 */ /* 0x0001e60000000800 */
[----:B------:R-:W-:-:S04]  /*4570*/  FMNMX.FTZ R20, R63, R20, !PT ;  /* 0x000000143f147209 */ /* 0x000fc80007810000 */
[----:B------:R-:W-:Y:S01]  /*4580*/  FMNMX.FTZ R20, R89, R20, !PT ;  /* 0x0000001459147209 */ /* 0x000fe20007810000 */
[----:B------:R-:W-:Y:S01]  /*4590*/  MUFU.EX2 R154, R154 ;  /* 0x0000009a009a7308 */ /* 0x000fe20000000800 */
[----:B0-----:R-:W-:Y:S01]  /*45a0*/  FADD.FTZ R45, R156, R25 ;  /* 0x000000199c2d7221 */ /* 0x001fe20000010000 */
[----:B------:R-:W-:Y:S02]  /*45b0*/  F2FP.F16.F32.PACK_AB R156, R25, R156 ;  /* 0x0000009c199c723e */ /* 0x000fe400000000ff */
[----:B------:R-:W-:Y:S01]  /*45c0*/  FMNMX.FTZ R20, R87, R20, !PT ;  /* 0x0000001457147209 */ /* 0x000fe20007810000 */
[----:B-1----:R-:W-:Y:S01]  /*45d0*/  FADD.FTZ R28, R158, R45 ;  /* 0x0000002d9e1c7221 */ /* 0x002fe20000010000 */
[----:B--2---:R-:W-:Y:S02]  /*45e0*/  F2FP.F16.F32.PACK_AB R158, R27, R158 ;  /* 0x0000009e1b9e723e */ /* 0x004fe400000000ff */
[----:B------:R-:W-:Y:S01]  /*45f0*/  FMNMX.FTZ R20, R91, R20, !PT ;  /* 0x000000145b147209 */ /* 0x000fe20007810000 */
[----:B------:R-:W-:Y:S03]  /*4600*/  MUFU.EX2 R95, R24 ;  /* 0x00000018005f7308 */ /* 0x000fe60000000800 */
[----:B------:R-:W-:-:S04]  /*4610*/  FMNMX.FTZ R20, R85, R20, !PT ;  /* 0x0000001455147209 */ /* 0x000fc80007810000 */
[----:B------:R-:W-:Y:S01]  /*4620*/  FMNMX.FTZ R20, R93, R20, !PT ;  /* 0x000000145d147209 */ /* 0x000fe20007810000 */
[----:B------:R-:W0:Y:S04]  /*4630*/  MUFU.EX2 R2, R2 ;  /* 0x0000000200027308 */ /* 0x000e280000000800 */
[----:B------:R-:W1:Y:S04]  /*4640*/  SHFL.BFLY PT, R79, R20, 0x2, 0x1f ;  /* 0x0c401f00144f7f89 */ /* 0x000e6800000e0000 */
[----:B------:R-:W-:Y:S08]  /*4650*/  MUFU.EX2 R81, R81 ;  /* 0x0000005100517308 */ /* 0x000ff00000000800 */
[----:B------:R-:W-:Y:S01]  /*4660*/  MUFU.EX2 R77, R77 ;  /* 0x0000004d004d7308 */ /* 0x000fe20000000800 */
[----:B0-----:R-:W-:-:S07]  /*4670*/  F2FP.F16.F32.PACK_AB R148, R97, R2 ;  /* 0x000000026194723e */ /* 0x001fce00000000ff */
[----:B------:R-:W-:Y:S01]  /*4680*/  MUFU.EX2 R144, R75 ;  /* 0x0000004b00907308 */ /* 0x000fe20000000800 */
[----:B-1----:R-:W-:-:S07]  /*4690*/  FMNMX.FTZ R79, R20, R79, !PT ;  /* 0x0000004f144f7209 */ /* 0x002fce0007810000 */
        /* <DEDUP_REMOVED lines=9> */
[----:B------:R-:W-:Y:S02]  /*4730*/  FSEL R6, R6, RZ, P2 ;  /* 0x000000ff06067208 */ /* 0x000fe40001000000 */
[----:B------:R-:W-:-:S03]  /*4740*/  PLOP3.LUT P2, PT, PT, PT, UP1, 0x40, 0x0 ;  /* 0x000000000000781c */ /* 0x000fc60003f4e818 */
        /* <DEDUP_REMOVED lines=13> */
[----:B0-----:R-:W-:Y:S01]  /*4820*/  FADD.FTZ R39, R27, R28 ;  /* 0x0000001c1b277221 */ /* 0x001fe20000010000 */
[-CC-:B------:R-:W-:Y:S01]  /*4830*/  FFMA.FTZ R11, R11, R10.reuse, -R6.reuse ;  /* 0x0000000a0b0b7223 */ /* 0x180fe20000010806 */
[-CC-:B------:R-:W-:Y:S01]  /*4840*/  FFMA.FTZ R33, R33, R10.reuse, -R6.reuse ;  /* 0x0000000a21217223 */ /* 0x180fe20000010806 */
[-CC-:B------:R-:W-:Y:S01]  /*4850*/  FFMA.FTZ R15, R15, R10.reuse, -R6.reuse ;  /* 0x0000000a0f0f7223 */ /* 0x180fe20000010806 */
[----:B------:R-:W-:Y:S01]  /*4860*/  FADD.FTZ R28, R152, R39 ;  /* 0x00000027981c7221 */ /* 0x000fe20000010000 */
        /* <DEDUP_REMOVED lines=11> */
[----:B------:R-:W-:Y:S01]  /*4920*/  FFMA.FTZ R93, R93, R10, -R6 ;  /* 0x0000000a5d5d7223 */ /* 0x000fe20000010806 */
[----:B------:R-:W-:-:S06]  /*4930*/  F2FP.F16.F32.PACK_AB R152, R29, R152 ;  /* 0x000000981d98723e */ /* 0x000fcc00000000ff */
[----:B------:R-:W-:Y:S01]  /*4940*/  MUFU.EX2 R61, R61 ;  /* 0x0000003d003d7308 */ /* 0x000fe20000000800 */
[----:B-1----:R-:W-:Y:S01]  /*4950*/  FADD.FTZ R35, R29, R28 ;  /* 0x0000001c1d237221 */ /* 0x002fe20000010000 */
[----:B0-----:R-:W-:-:S03]  /*4960*/  F2FP.F16.F32.PACK_AB R157, R65, R0 ;  /* 0x00000000419d723e */ /* 0x001fc600000000ff */
[----:B------:R-:W-:Y:S01]  /*4970*/  FADD.FTZ R32, R154, R35 ;  /* 0x000000239a207221 */ /* 0x000fe20000010000 */
[C---:B------:R-:W-:Y:S02]  /*4980*/  F2FP.F16.F32.PACK_AB R154, R95.reuse, R154 ;  /* 0x0000009a5f9a723e */ /* 0x040fe400000000ff */
[----:B------:R-:W0:Y:S01]  /*4990*/  MUFU.EX2 R12, R57 ;  /* 0x00000039000c7308 */ /* 0x000e220000000800 */
[----:B------:R-:W-:Y:S01]  /*49a0*/  FADD.FTZ R35, R95, R32 ;  /* 0x000000205f237221 */ /* 0x000fe20000010000 */
[----:B------:R-:W-:-:S03]  /*49b0*/  FADD.FTZ R32, R0, R65 ;  /* 0x0000004100207221 */ /* 0x000fc60000010000 */
[----:B------:R-:W-:-:S03]  /*49c0*/  FADD.FTZ R34, R2, R35 ;  /* 0x0000002302227221 */ /* 0x000fc60000010000 */
[----:B------:R-:W-:Y:S01]  /*49d0*/  MUFU.EX2 R53, R53 ;  /* 0x0000003500357308 */ /* 0x000fe20000000800 */
[----:B------:R-:W-:-:S04]  /*49e0*/  FADD.FTZ R34, R97, R34 ;  /* 0x0000002261227221 */ /* 0x000fc80000010000 */
[----:B------:R-:W-:-:S03]  /*49f0*/  FADD.FTZ R35, R81, R34 ;  /* 0x0000002251237221 */ /* 0x000fc60000010000 */
[----:B------:R-:W1:Y:S01]  /*4a00*/  MUFU.EX2 R14, R49 ;  /* 0x00000031000e7308 */ /* 0x000e620000000800 */
[----:B------:R-:W-:Y:S01]  /*4a10*/  FADD.FTZ R36, R150, R35 ;  /* 0x0000002396247221 */ /* 0x000fe20000010000 */
[----:B0-----:R-:W-:Y:S02]  /*4a20*/  F2FP.F16.F32.PACK_AB R159, R12, R61 ;  /* 0x0000003d0c9f723e */ /* 0x001fe400000000ff */
[----:B------:R-:W-:-:S04]  /*4a30*/  F2FP.F16.F32.PACK_AB R150, R150, R81 ;  /* 0x000000519696723e */ /* 0x000fc800000000ff */
[----:B------:R-:W0:Y:S08]  /*4a40*/  MUFU.EX2 R43, R43 ;  /* 0x0000002b002b7308 */ /* 0x000e300000000800 */
[----:B------:R2:W-:Y:S01]  /*4a50*/  MUFU.EX2 R26, R31 ;  /* 0x0000001f001a7308 */ /* 0x0005e20000000800 */
[----:B-1----:R-:W-:-:S07]  /*4a60*/  F2FP.F16.F32.PACK_AB R153, R14, R53 ;  /* 0x000000350e99723e */ /* 0x002fce00000000ff */
[----:B------:R-:W1:Y:S01]  /*4a70*/  MUFU.EX2 R37, R37 ;  /* 0x0000002500257308 */ /* 0x000e620000000800 */
[----:B--2---:R-:W-:Y:S01]  /*4a80*/  FADD.FTZ R31, R61, R32 ;  /* 0x000000203d1f7221 */ /* 0x004fe20000010000 */
[----:B0-----:R-:W-:-:S03]  /*4a90*/  F2FP.F16.F32.PACK_AB R155, R20, R43 ;  /* 0x0000002b149b723e */ /* 0x001fc600000000ff */
[----:B------:R-:W-:Y:S01]  /*4aa0*/  FADD.FTZ R34, R12, R31 ;  /* 0x0000001f0c227221 */ /* 0x000fe20000010000 */
[----:B------:R-:W-:Y:S02]  /*4ab0*/  FADD.FTZ R31, R77, R36 ;  /* 0x000000244d1f7221 */ /* 0x000fe40000010000 */
[----:B------:R0:W-:Y:S02]  /*4ac0*/  MUFU.EX2 R28, R11 ;  /* 0x0000000b001c7308 */ /* 0x0001e40000000800 */
[C---:B------:R-:W-:Y:S01]  /*4ad0*/  FADD.FTZ R36, R144.reuse, R31 ;  /* 0x0000001f90247221 */ /* 0x040fe20000010000 */
[----:B------:R-:W-:-:S05]  /*4ae0*/  F2FP.F16.F32.PACK_AB R144, R144, R77 ;  /* 0x0000004d9090723e */ /* 0x000fca00000000ff */
[----:B------:R-:W2:Y:S01]  /*4af0*/  MUFU.EX2 R33, R33 ;  /* 0x0000002100217308 */ /* 0x000ea20000000800 */
[----:B0-----:R-:W-:Y:S01]  /*4b00*/  FADD.FTZ R11, R53, R34 ;  /* 0x00000022350b7221 */ /* 0x001fe20000010000 */
[----:B-1----:R-:W-:-:S03]  /*4b10*/  F2FP.F16.F32.PACK_AB R149, R24, R37 ;  /* 0x000000251895723e */ /* 0x002fc600000000ff */
[----:B------:R-:W-:-:S03]  /*4b20*/  FADD.FTZ R34, R14, R11 ;  /* 0x0000000b0e227221 */ /* 0x000fc60000010000 */
[----:B------:R0:W-:Y:S01]  /*4b30*/  MUFU.EX2 R32, R15 ;  /* 0x0000000f00207308 */ /* 0x0001e20000000800 */
[----:B------:R-:W-:-:S07]  /*4b40*/  FADD.FTZ R11, R43, R34 ;  /* 0x000000222b0b7221 */ /* 0x000fce0000010000 */
[----:B------:R-:W1:Y:S01]  /*4b50*/  MUFU.EX2 R21, R21 ;  /* 0x0000001500157308 */ /* 0x000e620000000800 */
[----:B0-----:R-:W-:Y:S01]  /*4b60*/  FADD.FTZ R15, R73, R36 ;  /* 0x00000024490f7221 */ /* 0x001fe20000010000 */
[----:B------:R-:W-:Y:S01]  /*4b70*/  FADD.FTZ R36, R20, R11 ;  /* 0x0000000b14247221 */ /* 0x000fe20000010000 */
[----:B--2---:R-:W-:Y:S02]  /*4b80*/  F2FP.F16.F32.PACK_AB R151, R26, R33 ;  /* 0x000000211a97723e */ /* 0x004fe400000000ff */
[C---:B------:R-:W-:Y:S01]  /*4b90*/  FADD.FTZ R38, R146.reuse, R15 ;  /* 0x0000000f92267221 */ /* 0x040fe20000010000 */
[----:B------:R-:W-:Y:S01]  /*4ba0*/  FADD.FTZ R11, R37, R36 ;  /* 0x00000024250b7221 */ /* 0x000fe20000010000 */
[----:B------:R-:W-:Y:S01]  /*4bb0*/  F2FP.F16.F32.PACK_AB R146, R146, R73 ;  /* 0x000000499292723e */ /* 0x000fe200000000ff */
[----:B------:R-:W-:Y:S01]  /*4bc0*/  MUFU.EX2 R142, R55 ;  /* 0x00000037008e7308 */ /* 0x000fe20000000800 */
[----:B------:R-:W-:Y:S01]  /*4bd0*/  FADD.FTZ R15, R69, R38 ;  /* 0x00000026450f7221 */ /* 0x000fe20000010000 */
[----:B------:R-:W-:-:S03]  /*4be0*/  FADD.FTZ R6, R24, R11 ;  /* 0x0000000b18067221 */ /* 0x000fc60000010000 */
[C---:B------:R-:W-:Y:S01]  /*4bf0*/  FADD.FTZ R36, R140.reuse, R15 ;  /* 0x0000000f8c247221 */ /* 0x040fe20000010000 */
[----:B------:R-:W-:Y:S01]  /*4c00*/  FADD.FTZ R11, R33, R6 ;  /* 0x00000006210b7221 */ /* 0x000fe20000010000 */
[----:B------:R-:W-:Y:S01]  /*4c10*/  F2FP.F16.F32.PACK_AB R140, R140, R69 ;  /* 0x000000458c8c723e */ /* 0x000fe200000000ff */
[----:B------:R-:W0:Y:S01]  /*4c20*/  MUFU.EX2 R9, R9 ;  /* 0x0000000900097308 */ /* 0x000e220000000800 */
[----:B-1----:R-:W-:Y:S01]  /*4c30*/  F2FP.F16.F32.PACK_AB R145, R28, R21 ;  /* 0x000000151c91723e */ /* 0x002fe200000000ff */
[----:B------:R-:W-:-:S04]  /*4c40*/  FADD.FTZ R6, R26, R11 ;  /* 0x0000000b1a067221 */ /* 0x000fc80000010000 */
[----:B------:R-:W-:Y:S02]  /*4c50*/  FADD.FTZ R11, R21, R6 ;  /* 0x00000006150b7221 */ /* 0x000fe40000010000 */
[----:B------:R-:W-:Y:S02]  /*4c60*/  MUFU.EX2 R51, R51 ;  /* 0x0000003300337308 */ /* 0x000fe40000000800 */
[----:B------:R-:W-:-:S06]  /*4c70*/  FADD.FTZ R6, R28, R11 ;  /* 0x0000000b1c067221 */ /* 0x000fcc0000010000 */
[----:B------:R-:W1:Y:S01]  /*4c80*/  MUFU.EX2 R3, R3 ;  /* 0x0000000300037308 */ /* 0x000e620000000800 */
[----:B0-----:R-:W-:Y:S01]  /*4c90*/  FADD.FTZ R11, R9, R6 ;  /* 0x00000006090b7221 */ /* 0x001fe20000010000 */
[C---:B------:R-:W-:Y:S01]  /*4ca0*/  F2FP.F16.F32.PACK_AB R147, R32.reuse, R9 ;  /* 0x000000092093723e */ /* 0x040fe200000000ff */
[----:B------:R-:W-:Y:S02]  /*4cb0*/  VIADD R9, R83, 0xfffffffe ;  /* 0xfffffffe53097836 */ /* 0x000fe40000000000 */
[----:B------:R-:W-:-:S03]  /*4cc0*/  FADD.FTZ R38, R32, R11 ;  /* 0x0000000b20267221 */ /* 0x000fc60000010000 */
[----:B------:R0:W2:Y:S08]  /*4cd0*/  MUFU.EX2 R34, R13 ;  /* 0x0000000d00227308 */ /* 0x0000b00000000800 */
[----:B------:R-:W3:Y:S01]  /*4ce0*/  MUFU.EX2 R41, R41 ;  /* 0x0000002900297308 */ /* 0x000ee20000000800 */
[----:B0-----:R-:W-:Y:S01]  /*4cf0*/  FADD.FTZ R13, R59, R36 ;  /* 0x000000243b0d7221 */ /* 0x001fe20000010000 */
[----:B-1----:R-:W-:-:S03]  /*4d00*/  FADD.FTZ R11, R3, R38 ;  /* 0x00000026030b7221 */ /* 0x002fc60000010000 */
[C---:B------:R-:W-:Y:S01]  /*4d10*/  FADD.FTZ R36, R142.reuse, R13 ;  /* 0x0000000d8e247221 */ /* 0x040fe20000010000 */
[----:B------:R-:W-:Y:S02]  /*4d20*/  F2FP.F16.F32.PACK_AB R142, R142, R59 ;  /* 0x0000003b8e8e723e */ /* 0x000fe400000000ff */
[----:B------:R-:W0:Y:S01]  /*4d30*/  MUFU.EX2 R63, R63 ;  /* 0x0000003f003f7308 */ /* 0x000e220000000800 */
[----:B------:R-:W-:Y:S01]  /*4d40*/  FADD.FTZ R13, R51, R36 ;  /* 0x00000024330d7221 */ /* 0x000fe20000010000 */
[C---:B--2---:R-:W-:Y:S01]  /*4d50*/  FADD.FTZ R0, R34.reuse, R11 ;  /* 0x0000000b22007221 */ /* 0x044fe20000010000 */
[----:B------:R-:W-:Y:S02]  /*4d60*/  F2FP.F16.F32.PACK_AB R141, R34, R3 ;  /* 0x00000003228d723e */ /* 0x000fe400000000ff */
[C---:B------:R-:W-:Y:S01]  /*4d70*/  FADD.FTZ R36, R136.reuse, R13 ;  /* 0x0000000d88247221 */ /* 0x040fe20000010000 */
[----:B------:R-:W-:Y:S02]  /*4d80*/  F2FP.F16.F32.PACK_AB R136, R136, R51 ;  /* 0x000000338888723e */ /* 0x000fe400000000ff */
[----:B------:R-:W1:Y:S01]  /*4d90*/  MUFU.EX2 R2, R89 ;  /* 0x0000005900027308 */ /* 0x000e620000000800 */
[----:B---3--:R-:W-:-:S07]  /*4da0*/  FADD.FTZ R13, R41, R36 ;  /* 0x00000024290d7221 */ /* 0x008fce0000010000 */
        /* <DEDUP_REMOVED lines=11> */
[----:B-1----:R-:W-:Y:S01]  /*4e60*/  FADD.FTZ R3, R85, R12 ;  /* 0x0000000c55037221 */ /* 0x002fe20000010000 */
[C---:B--2---:R-:W-:Y:S01]  /*4e70*/  FADD.FTZ R6, R30.reuse, R13 ;  /* 0x0000000d1e067221 */ /* 0x044fe20000010000 */
[----:B------:R-:W-:Y:S02]  /*4e80*/  F2FP.F16.F32.PACK_AB R138, R30, R41 ;  /* 0x000000291e8a723e */ /* 0x000fe400000000ff */
[C---:B0-----:R-:W-:Y:S01]  /*4e90*/  FADD.FTZ R3, R0.reuse, R3 ;  /* 0x0000000300037221 */ /* 0x041fe20000010000 */
[----:B------:R-:W-:Y:S01]  /*4ea0*/  F2FP.F16.F32.PACK_AB R139, R0, R85 ;  /* 0x00000055008b723e */ /* 0x000fe200000000ff */
[----:B------:R-:W-:Y:S06]  /*4eb0*/  @P2 BRA `(.L_x_1156) ;  /* 0x0000000000442947 */ /* 0x000fec0003800000 */
        /* <DEDUP_REMOVED lines=10> */
.L_x_1157:
[----:B------:R-:W-:-:S11]  /*4f60*/  UISETP.NE.AND UP2, UPT, UR11, 0x1, UPT ;  /* 0x000000010b00788c */ /* 0x000fd6000bf45270 */
[----:B------:R-:W-:Y:S02]  /*4f70*/  @UP2 ULDC.64 UR4, c[0x0][0x9e8] ;  /* 0x00027a0000042ab9 */ /* 0x000fe40000000a00 */
[----:B------:R-:W-:-:S04]  /*4f80*/  UIMAD.WIDE.U32 UR6, UR14, UR4, URZ ;  /* 0x000000040e0672a5 */ /* 0x000fc8000f8e003f */
[----:B------:R-:W-:-:S12]  /*4f90*/  @UP2 USHF.R.U32.HI UR14, URZ, UR5, UR7 ;  /* 0x000000053f0e2299 */ /* 0x000fd80008011607 */
.L_x_1158:
[----:B------:R-:W-:-:S04]  /*4fa0*/  UIMAD UR11, UR14, UR11, UR11 ;  /* 0x0000000b0e0b72a4 */ /* 0x000fc8000f8e020b */
[----:B------:R-:W-:-:S04]  /*4fb0*/  UISETP.LT.AND UP2, UPT, UR10, UR11, UPT ;  /* 0x0000000b0a00728c */ /* 0x000fc8000bf41270 */
[----:B------:R-:W-:-:S12]  /*4fc0*/  USEL UR10, UR10, UR11, UP2 ;  /* 0x0000000b0a0a7287 */ /* 0x000fd80009000000 */
.L_x_1156:
[----:B------:R-:W-:Y:S01]  /*4fd0*/  R2UR UR6, R23 ;  /* 0x00000000170672ca */ /* 0x000fe200000e0000 */
[----:B------:R-:W-:Y:S01]  /*4fe0*/  UIMAD.WIDE UR4, UR10, 0x2aaaaaab, URZ ;  /* 0x2aaaaaab0a0478a5 */ /* 0x000fe2000f8e023f */
[----:B------:R-:W-:Y:S01]  /*4ff0*/  IMAD.MOV.U32 R2, RZ, RZ, 0x3f800000 ;  /* 0x3f800000ff027424 */ /* 0x000fe200078e00ff */
[----:B------:R-:W-:Y:S01]  /*5000*/  CS2R R86, SRZ ;  /* 0x0000000000567805 */ /* 0x000fe2000001ff00 */
[----:B------:R-:W-:Y:S01]  /*5010*/  IMAD.MOV.U32 R0, RZ, RZ, 0x3f800000 ;  /* 0x3f800000ff007424 */ /* 0x000fe200078e00ff */
[----:B------:R-:W-:Y:S01]  /*5020*/  USHF.R.U32.HI UR4, URZ, 0x1f, UR5 ;  /* 0x0000001f3f047899 */ /* 0x000fe20008011605 */
[----:B------:R-:W-:Y:S02]  /*5030*/  CS2R R84, SRZ ;  /* 0x0000000000547805 */ /* 0x000fe4000001ff00 */
[----:B------:R-:W-:Y:S02]  /*5040*/  CS2R R82, SRZ ;  /* 0x0000000000527805 */ /* 0x000fe4000001ff00 */
[----:B------:R-:W-:Y:S01]  /*5050*/  CS2R R80, SRZ ;  /* 0x0000000000507805 */ /* 0x000fe2000001ff00 */
[----:B------:R-:W-:Y:S01]  /*5060*/  ULEA.HI.SX32 UR4, UR5, UR4, 0x1c ;  /* 0x0000000405047291 */ /* 0x000fe2000f8fe23f */
[----:B------:R-:W-:-:S02]  /*5070*/  CS2R R78, SRZ ;  /* 0x00000000004e7805 */ /* 0x000fc4000001ff00 */
[----:B------:R-:W-:Y:S02]  /*5080*/  CS2R R76, SRZ ;  /* 0x00000000004c7805 */ /* 0x000fe4000001ff00 */
[----:B------:R-:W-:Y:S01]  /*5090*/  CS2R R74, SRZ ;  /* 0x00000000004a7805 */ /* 0x000fe2000001ff00 */
[----:B------:R-:W-:Y:S01]  /*50a0*/  UISETP.LT.AND UP2, UPT, UR6, UR4, UPT ;  /* 0x000000040600728c */ /* 0x000fe2000bf41270 */
[----:B------:R-:W-:Y:S02]  /*50b0*/  CS2R R72, SRZ ;  /* 0x0000000000487805 */ /* 0x000fe4000001ff00 */
[----:B------:R-:W-:Y:S02]  /*50c0*/  CS2R R70, SRZ ;  /* 0x0000000000467805 */ /* 0x000fe4000001ff00 */
[----:B------:R-:W-:Y:S01]  /*50d0*/  CS2R R68, SRZ ;  /* 0x0000000000447805 */ /* 0x000fe2000001ff00 */
[----:B------:R-:W-:Y:S01]  /*50e0*/  USEL UR50, UR6, UR4, !UP2 ;  /* 0x0000000406327287 */ /* 0x000fe2000d000000 */
[----:B------:R-:W-:-:S02]  /*50f0*/  CS2R R66, SRZ ;  /* 0x0000000000427805 */ /* 0x000fc4000001ff00 */
[----:B------:R-:W-:Y:S02]  /*5100*/  CS2R R64, SRZ ;  /* 0x0000000000407805 */ /* 0x000fe4000001ff00 */
[----:B------:R-:W-:Y:S02]  /*5110*/  CS2R R62, SRZ ;  /* 0x00000000003e7805 */ /* 0x000fe4000001ff00 */
[----:B------:R-:W-:Y:S02]  /*5120*/  CS2R R60, SRZ ;  /* 0x00000000003c7805 */ /* 0x000fe4000001ff00 */
[----:B------:R-:W-:Y:S02]  /*5130*/  CS2R R58, SRZ ;  /* 0x00000000003a7805 */ /* 0x000fe4000001ff00 */
[----:B------:R-:W-:Y:S02]  /*5140*/  ISETP.GE.AND P2, PT, R9, UR50, PT ;  /* 0x0000003209007c0c */ /* 0x000fe4000bf46270 */
        /* <DEDUP_REMOVED lines=16> */
[----:B------:R-:W-:Y:S01]  /*5250*/  CS2R R24, SRZ ;  /* 0x0000000000187805 */ /* 0x000fe2000001ff00 */
[----:B------:R-:W-:Y:S06]  /*5260*/  @!P2 BRA `(.L_x_1159) ;  /* 0x0000003000eca947 */ /* 0x000fec0003800000 */
[----:B------:R-:W-:Y:S01]  /*5270*/  IMAD.MOV.U32 R2, RZ, RZ, 0x3f800000 ;  /* 0x3f800000ff027424 */ /* 0x000fe200078e00ff */
[----:B------:R-:W-:Y:S01]  /*5280*/  ULDC UR51, c[0x0][0x9e4] ;  /* 0x0002790000337ab9 */ /* 0x000fe20000000800 */
[----:B------:R-:W-:Y:S01]  /*5290*/  IMAD.MOV.U32 R87, RZ, RZ, RZ ;  /* 0x000000ffff577224 */ /* 0x000fe200078e00ff */
[----:B------:R-:W-:Y:S01]  /*52a0*/  ULDC UR4, c[0x0][0x9d8] ;  /* 0x0002760000047ab9 */ /* 0x000fe20000000800 */
[----:B------:R-:W-:-:S05]  /*52b0*/  ULDC UR55, c[0x0][0x9e0] ;  /* 0x0002780000377ab9 */ /* 0x000fca0000000800 */
.L_x_1176:
[----:B------:R-:W-:-:S04]  /*52c0*/  UIADD3 UR5, UR37, 0x1, URZ ;  /* 0x0000000125057890 */ /* 0x000fc8000fffe03f */
[----:B------:R-:W-:-:S04]  /*52d0*/  UISETP.NE.AND UP2, UPT, UR5, 0x2, UPT ;  /* 0x000000020500788c */ /* 0x000fc8000bf45270 */
[----:B------:R-:W-:Y:S02]  /*52e0*/  USEL UR39, URZ, 0x1, UP2 ;  /* 0x000000013f277887 */ /* 0x000fe40009000000 */
[----:B------:R-:W-:Y:S02]  /*52f0*/  USEL UR5, UR5, URZ, UP2 ;  /* 0x0000003f05057287 */ /* 0x000fe40009000000 */
[----:B------:R-:W-:Y:S01]  /*5300*/  ULOP3.LUT UR39, UR36, UR39, URZ, 0x3c, !UPT ;  /* 0x0000002724277292 */ /* 0x000fe2000f8e3c3f */
[----:B------:R-:W-:Y:S11]  /*5310*/  @!P0 BRA `(.L_x_1160) ;  /* 0x0000000000048947 */ /* 0x000ff60003800000 */
[----:B------:R-:W-:Y:S01]  /*5320*/  BPT.TRAP 0x1 ;  /* 0x000000040000795c */ /* 0x000fe20000300000 */
.L_x_1160:
[----:B------:R-:W-:Y:S01]  /*5330*/  ULEA UR7, UR5, UR38, 0x3 ;  /* 0x0000002605077291 */ /* 0x000fe2000f8e183f */
[----:B------:R-:W-:-:S05]  /*5340*/  IMAD.U32 R10, RZ, RZ, UR39 ;  /* 0x00000027ff0a7e24 */ /* 0x000fca000f8e00ff */
[----:B------:R-:W-:-:S04]  /*5350*/  SHF.L.U32 R10, R10, 0x1f, RZ ;  /* 0x0000001f0a0a7819 */ /* 0x000fc800000006ff */
[----:B------:R0:W1:Y:S01]  /*5360*/  SYNCS.PHASECHK.TRANS64.TRYWAIT P2, [UR7+0x2a830], R10 ;  /* 0x02a8300aff0075a7 */ /* 0x0000620008040147 */
[----:B------:R-:W-:Y:S05]  /*5370*/  @!P0 BRA `(.L_x_1161) ;  /* 0x0000000000048947 */ /* 0x000fea0003800000 */
[----:B------:R-:W-:Y:S01]  /*5380*/  BPT.TRAP 0x1 ;  /* 0x000000040000795c */ /* 0x000fe20000300000 */
.L_x_1161:
[----:B-1----:R-:W-:Y:S05]  /*5390*/  @P2 BRA `(.L_x_1162) ;  /* 0x0000000000082947 */ /* 0x002fea0003800000 */
[----:B------:R-:W1:Y:S02]  /*53a0*/  SYNCS.PHASECHK.TRANS64.TRYWAIT P2, [UR7+0x2a830], R10 ;  /* 0x02a8300aff0075a7 */ /* 0x000e640008040147 */
[----:B-1----:R-:W-:Y:S05]  /*53b0*/  @!P2 BRA `(.L_x_1163) ;  /* 0x000001400018a947 */ /* 0x002fea0003800000 */
.L_x_1162:
        /* <DEDUP_REMOVED lines=18> */
[----:B------:R-:W-:Y:S01]  /*54e0*/  UMOV UR44, UR56 ;  /* 0x00000038002c7c82 */ /* 0x000fe20008000000 */
[----:B------:R-:W-:Y:S01]  /*54f0*/  UMOV UR45, UR57 ;  /* 0x00000039002d7c82 */ /* 0x000fe20008000000 */
        /* <DEDUP_REMOVED lines=73> */
[----:B------:R-:W-:Y:S01]  /*5990*/  HGMMA.64x96x16.F32 R88, gdesc[UR44], R88, gsb0 ;  /* 0x016000002c5879f0 */ /* 0x000fe20008000858 */
[----:B------:R-:W-:Y:S01]  /*59a0*/  UIADD3 UR46, UR6, 0x4, URZ ;  /* 0x00000004062e7890 */ /* 0x000fe2000fffe03f */
[----:B------:R-:W-:Y:S01]  /*59b0*/  UMOV UR44, UR52 ;  /* 0x00000034002c7c82 */ /* 0x000fe20008000000 */
[----:B------:R-:W-:Y:S01]  /*59c0*/  UMOV UR45, UR53 ;  /* 0x00000035002d7c82 */ /* 0x000fe20008000000 */
[----:B------:R-:W-:Y:S01]  /*59d0*/  UMOV UR47, 0x40000040 ;  /* 0x40000040002f7882 */ /* 0x000fe20000000000 */
[----:B------:R-:W-:Y:S02]  /*59e0*/  WARPGROUP.DEPBAR.LE gsb0, 0x0 ;  /* 0x00008000000079c5 */ /* 0x000fe40000010000 */
        /* <DEDUP_REMOVED lines=36> */
.L_x_1164:
[----:B------:R-:W-:Y:S01]  /*5c30*/  ULEA UR6, UR37, UR38, 0x3 ;  /* 0x0000002625067291 */ /* 0x000fe2000f8e183f */
[----:B------:R-:W-:-:S05]  /*5c40*/  IMAD.U32 R0, RZ, RZ, UR36 ;  /* 0x00000024ff007e24 */ /* 0x000fca000f8e00ff */
[----:B------:R-:W-:-:S04]  /*5c50*/  SHF.L.U32 R0, R0, 0x1f, RZ ;  /* 0x0000001f00007819 */ /* 0x000fc800000006ff */
[----:B------:R2:W3:Y:S01]  /*5c60*/  SYNCS.PHASECHK.TRANS64.TRYWAIT P2, [UR6+0x2a850], R0 ;  /* 0x02a85000ff0075a7 */ /* 0x0004e20008040146 */
[----:B------:R-:W-:Y:S05]  /*5c70*/  @!P0 BRA `(.L_x_1165) ;  /* 0x0000000000048947 */ /* 0x000fea0003800000 */
[----:B------:R-:W-:Y:S01]  /*5c80*/  BPT.TRAP 0x1 ;  /* 0x000000040000795c */ /* 0x000fe20000300000 */
.L_x_1165:
[----:B---3--:R-:W-:Y:S05]  /*5c90*/  @P2 BRA `(.L_x_1166) ;  /* 0x0000000000082947 */ /* 0x008fea0003800000 */
[----:B------:R-:W3:Y:S02]  /*5ca0*/  SYNCS.PHASECHK.TRANS64.TRYWAIT P2, [UR6+0x2a850], R0 ;  /* 0x02a85000ff0075a7 */ /* 0x000ee40008040146 */
[----:B---3--:R-:W-:Y:S05]  /*5cb0*/  @!P2 BRA `(.L_x_1167) ;  /* 0x0000013400f0a947 */ /* 0x008fea0003800000 */
.L_x_1166:
[----:B------:R-:W-:Y:S01]  /*5cc0*/  UIADD3 UR10, UR38, 0x400, URZ ;  /* 0x00000400260a7890 */ /* 0x000fe2000fffe03f */
[----:B------:R-:W-:Y:S01]  /*5cd0*/  WARPGROUP.ARRIVE ;  /* 0x00000000000079c5 */ /* 0x000fe20000000000 */
[----:B------:R-:W-:Y:S01]  /*5ce0*/  UMOV UR11, 0x40000040 ;  /* 0x40000040000b7882 */ /* 0x000fe20000000000 */
[----:B------:R-:W-:Y:S01]  /*5cf0*/  PLOP3.LUT P2, PT, PT, PT, UP0, 0x80, 0x0 ;  /* 0x000000000000781c */ /* 0x000fe20003f4f008 */
[----:B------:R-:W-:Y:S01]  /*5d00*/  USHF.R.U32.HI UR10, URZ, 0x4, UR10 ;  /* 0x000000043f0a7899 */ /* 0x000fe2000801160a */
[----:B------:R-:W-:Y:S01]  /*5d10*/  PLOP3.LUT P3, PT, PT, PT, UP0, 0x80, 0x0 ;  /* 0x000000000000781c */ /* 0x000fe20003f6f008 */
[----:B------:R-:W-:Y:S01]  /*5d20*/  FMUL.FTZ R14, R95, UR4 ;  /* 0x000000045f0e7c20 */ /* 0x000fe20008410000 */
[----:B------:R-:W-:Y:S01]  /*5d30*/  FMUL.FTZ R95, R115, UR4 ;  /* 0x00000004735f7c20 */ /* 0x000fe20008410000 */
[----:B------:R-:W-:Y:S01]  /*5d40*/  ULOP3.LUT UR10, UR10, 0x3fff, URZ, 0xc0, !UPT ;  /* 0x00003fff0a0a7892 */ /* 0x000fe2000f8ec03f */
[----:B-12---:R-:W-:Y:S01]  /*5d50*/  FMUL.FTZ R0, R90, UR4 ;  /* 0x000000045a007c20 */ /* 0x006fe20008410000 */
[----:B------:R-:W-:Y:S01]  /*5d60*/  FMUL.FTZ R90, R106, UR4 ;  /* 0x000000046a5a7c20 */ /* 0x000fe20008410000 */
[----:B------:R-:W-:Y:S01]  /*5d70*/  FMUL.FTZ R12, R88, UR4 ;  /* 0x00000004580c7c20 */ /* 0x000fe20008410000 */
[----:B------:R-:W-:Y:S01]  /*5d80*/  ULOP3.LUT UR10, UR10, 0x3000000, URZ, 0xfc, !UPT ;  /* 0x030000000a0a7892 */ /* 0x000fe2000f8efc3f */
[----:B------:R-:W-:Y:S01]  /*5d90*/  FMUL.FTZ R2, R91, UR4 ;  /* 0x000000045b027c20 */ /* 0x000fe20008410000 */
[----:B------:R-:W-:Y:S01]  /*5da0*/  FMUL.FTZ R20, R99, UR4 ;  /* 0x0000000463147c20 */ /* 0x000fe20008410000 */
[----:B------:R-:W-:Y:S01]  /*5db0*/  FMUL.FTZ R21, R102, UR4 ;  /* 0x0000000466157c20 */ /* 0x000fe20008410000 */
[----:B------:R-:W-:Y:S01]  /*5dc0*/  UIMAD UR14, UR37, 0x600, UR10 ;  /* 0x00000600250e78a4 */ /* 0x000fe2000f8e020a */
[----:B------:R-:W-:Y:S01]  /*5dd0*/  FMUL.FTZ R106, R108, UR4 ;  /* 0x000000046c6a7c20 */ /* 0x000fe20008410000 */
        /* <DEDUP_REMOVED lines=20> */
[----:B------:R-:W1:Y:S08]  /*5f20*/  MUFU.TANH R12, R12 ;  /* 0x0000000c000c7308 */ /* 0x000e700000002400 */
[----:B------:R-:W2:Y:S08]  /*5f30*/  MUFU.TANH R0, R0 ;  /* 0x0000000000007308 */ /* 0x000eb00000002400 */
[----:B------:R-:W3:Y:S08]  /*5f40*/  MUFU.TANH R2, R2 ;  /* 0x0000000200027308 */ /* 0x000ef00000002400 */
[----:B------:R-:W4:Y:S08]  /*5f50*/  MUFU.TANH R13, R13 ;  /* 0x0000000d000d7308 */ /* 0x000f300000002400 */
        /* <DEDUP_REMOVED lines=27> */
[----:B------:R-:W-:-:S06]  /*6110*/  WARPGROUP.ARRIVE ;  /* 0x00000000000079c5 */ /* 0x000fcc0000000000 */
[----:B------:R-:W-:Y:S01]  /*6120*/  HGMMA.64x128x16.F32 R24, R148, gdesc[UR8].tnspB, R24, gsb0 ;  /* 0x41e0000894187df0 */ /* 0x000fe20008000818 */
[----:B------:R-:W-:Y:S01]  /*6130*/  UIADD3 UR10, UR14, 0x180, URZ ;  /* 0x000001800e0a7890 */ /* 0x000fe2000fffe03f */
[----:B------:R-:W-:Y:S01]  /*6140*/  UMOV UR11, 0x40000040 ;  /* 0x40000040000b7882 */ /* 0x000fe20000000000 */
[----:B------:R-:W-:Y:S02]  /*6150*/  WARPGROUP.DEPBAR.LE gsb0, 0x0 ;  /* 0x00008000000079c5 */ /* 0x000fe40000010000 */
[----:B------:R-:W-:Y:S01]  /*6160*/  WARPGROUP.ARRIVE ;  /* 0x00000000000079c5 */ /* 0x000fe20000000000 */
[----:B------:R-:W-:Y:S01]  /*6170*/  FMUL.FTZ R148, R97, UR4 ;  /* 0x0000000461947c20 */ /* 0x000fe20008410000 */
[----:B------:R-:W-:Y:S01]  /*6180*/  FMUL.FTZ R149, R100, UR4 ;  /* 0x0000000464957c20 */ /* 0x000fe20008410000 */
[----:B------:R-:W-:Y:S01]  /*6190*/  FMUL.FTZ R150, R101, UR4 ;  /* 0x0000000465967c20 */ /* 0x000fe20008410000 */
[----:B------:R-:W-:Y:S01]  /*61a0*/  FMUL.FTZ R100, R118, UR4 ;  /* 0x0000000476647c20 */ /* 0x000fe20008410000 */
[----:B------:R-:W-:-:S02]  /*61b0*/  FMUL.FTZ R101, R122, UR4 ;  /* 0x000000047a657c20 */ /* 0x000fc40008410000 */
[----:B------:R-:W-:Y:S01]  /*61c0*/  HGMMA.64x128x16.F32 R24, R144, gdesc[UR8].tnspB, R24, gsb0 ;  /* 0x41e0000890187df0 */ /* 0x000fe20008000818 */
[----:B------:R-:W-:Y:S01]  /*61d0*/  UIADD3 UR10, UR14, 0x200, URZ ;  /* 0x000002000e0a7890 */ /* 0x000fe2000fffe03f */
[----:B------:R-:W-:Y:S01]  /*61e0*/  FMUL.FTZ R97, R134, UR4 ;  /* 0x0000000486617c20 */ /* 0x000fe20008410000 */
[----:B------:R-:W-:Y:S01]  /*61f0*/  UMOV UR11, 0x40000040 ;  /* 0x40000040000b7882 */ /* 0x000fe20000000000 */
[----:B------:R-:W-:Y:S01]  /*6200*/  IMAD R151, R9, -0x60, RZ ;  /* 0xffffffa009977824 */ /* 0x000fe200078e02ff */
        /* <DEDUP_REMOVED lines=10> */
[----:B------:R-:W-:Y:S02]  /*62b0*/  VIADD R114, R19, UR60 ;  /* 0x0000003c13727c36 */ /* 0x000fe40008000000 */
[----:B------:R-:W-:Y:S01]  /*62c0*/  FMUL.FTZ R144, R89, UR4 ;  /* 0x0000000459907c20 */ /* 0x000fe20008410000 */
        /* <DEDUP_REMOVED lines=14> */
[----:B------:R-:W0:Y:S01]  /*63b0*/  MUFU.TANH R144, R144 ;  /* 0x0000009000907308 */ /* 0x000e220000002400 */
[----:B------:R-:W-:-:S07]  /*63c0*/  IMAD.IADD R116, R151, 0x1, -R18 ;  /* 0x0000000197747824 */ /* 0x000fce00078e0a12 */
        /* <DEDUP_REMOVED lines=12> */
[----:B------:R-:W1:Y:S01]  /*6490*/  MUFU.TANH R93, R93 ;  /* 0x0000005d005d7308 */ /* 0x000e620000002400 */
[----:B------:R-:W-:-:S02]  /*64a0*/  WARPGROUP.DEPBAR.LE gsb0, 0x0 ;  /* 0x00008000000079c5 */ /* 0x000fc40000010000 */
[----:B------:R-:W-:Y:S01]  /*64b0*/  WARPGROUP.ARRIVE ;  /* 0x00000000000079c5 */ /* 0x000fe20000000000 */
[----:B------:R-:W-:Y:S01]  /*64c0*/  FMUL.FTZ R140, R104, UR4 ;  /* 0x00000004688c7c20 */ /* 0x000fe20008410000 */
[----:B------:R-:W-:Y:S01]  /*64d0*/  FMUL.FTZ R104, R127, UR4 ;  /* 0x000000047f687c20 */ /* 0x000fe20008410000 */
[----:B------:R-:W-:-:S03]  /*64e0*/  FMUL.FTZ R127, R132, UR4 ;  /* 0x00000004847f7c20 */ /* 0x000fc60008410000 */
[----:B------:R-:W-:Y:S01]  /*64f0*/  HGMMA.64x128x16.F32 R24, R136, gdesc[UR8].tnspB, R24, gsb0 ;  /* 0x41e0000888187df0 */ /* 0x000fe20008000818 */
[----:B------:R-:W-:Y:S01]  /*6500*/  @UP0 ULDC UR10, c[0x0][0x44c] ;  /* 0x00011300000a0ab9 */ /* 0x000fe20000000800 */
[----:B------:R-:W1:Y:S01]  /*6510*/  MUFU.TANH R140, R140 ;  /* 0x0000008c008c7308 */ /* 0x000e620000002400 */
[----:B0-----:R-:W-:Y:S01]  /*6520*/  @P2 IMAD.HI.U32 R10, R114, UR10, RZ ;  /* 0x0000000a720a2c27 */ /* 0x001fe2000f8e00ff */
[----:B------:R-:W-:Y:S01]  /*6530*/  @UP0 ULDC UR10, c[0x0][0x450] ;  /* 0x00011400000a0ab9 */ /* 0x000fe20000000800 */
[----:B------:R-:W-:-:S03]  /*6540*/  PLOP3.LUT P2, PT, PT, PT, UP1, 0x40, 0x0 ;  /* 0x000000000000781c */ /* 0x000fc60003f4e818 */
[----:B------:R-:W-:Y:S01]  /*6550*/  @P3 SHF.R.U32.HI R114, RZ, UR10, R10 ;  /* 0x0000000aff723c19 */ /* 0x000fe2000801160a */
[----:B------:R-:W-:Y:S01]  /*6560*/  IMAD.U32 R10, RZ, RZ, UR7 ;  /* 0x00000007ff0a7e24 */ /* 0x000fe2000f8e00ff */
[----:B------:R-:W0:Y:S03]  /*6570*/  MUFU.TANH R104, R104 ;  /* 0x0000006800687308 */ /* 0x000e260000002400 */
[----:B------:R-:W5:Y:S01]  /*6580*/  SHFL.IDX PT, R115, R114, RZ, 0x1c1f ;  /* 0x001c1fff72737589 */ /* 0x000f6200000e0000 */
[----:B------:R-:W-:-:S04]  /*6590*/  @!P1 VIADD R10, R10, 0x2a840 ;  /* 0x0002a8400a0a9836 */ /* 0x000fc80000000000 */
[----:B------:R-:W0:Y:S01]  /*65a0*/  MUFU.TANH R127, R127 ;  /* 0x0000007f007f7308 */ /* 0x000e220000002400 */
[----:B------:R-:W-:Y:S01]  /*65b0*/  @!P1 PRMT R10, RZ, 0x654, R10 ;  /* 0x00000654ff0a9816 */ /* 0x000fe2000000000a */
[----:B------:R-:W-:-:S03]  /*65c0*/  WARPGROUP.DEPBAR.LE gsb0, 0x0 ;  /* 0x00008000000079c5 */ /* 0x000fc60000010000 */
[----:B------:R2:W-:Y:S02]  /*65d0*/  @!P1 SYNCS.ARRIVE.TRANS64.RED.A1T0 RZ, [R10+URZ], RZ ;  /* 0x000000ff0aff99a7 */ /* 0x0005e4000810043f */
[----:B--2---:R-:W-:-:S04]  /*65e0*/  IADD3 R10, -R18, 0x1, R151 ;  /* 0x00000001120a7810 */ /* 0x004fc80007ffe197 */
[----:B------:R-:W-:-:S05]  /*65f0*/  IADD3 R10, -R17, R10, R16 ;  /* 0x0000000a110a7210 */ /* 0x000fca0007ffe110 */
[C---:B------:R-:W-:Y:S02]  /*6600*/  VIADD R122, R10.reuse, UR55 ;  /* 0x000000370a7a7c36 */ /* 0x040fe40008000000 */
[----:B------:R-:W-:Y:S02]  /*6610*/  VIADD R124, R10, UR54 ;  /* 0x000000360a7c7c36 */ /* 0x000fe40008000000 */
[--C-:B-----5:R-:W-:Y:S02]  /*6620*/  IMAD.IADD R118, R122, 0x1, R115.reuse ;  /* 0x000000017a767824 */ /* 0x120fe400078e0273 */
[----:B------:R-:W-:Y:S01]  /*6630*/  IMAD.IADD R120, R124, 0x1, R115 ;  /* 0x000000017c787824 */ /* 0x000fe200078e0273 */
[----:B01-34-:R-:W-:Y:S06]  /*6640*/  @P2 BRA `(.L_x_1168) ;  /* 0x0000000000542947 */ /* 0x01bfec0003800000 */
[----:B------:R-:W-:Y:S01]  /*6650*/  IADD3 R115, -R17, R16, R115 ;  /* 0x0000001011737210 */ /* 0x000fe20007ffe173 */
[----:B------:R-:W-:Y:S03]  /*6660*/  BSSY B0, `(.L_x_1169) ;  /* 0x0000010000007945 */ /* 0x000fe60003800000 */
        /* <DEDUP_REMOVED lines=10> */
.L_x_1170:
[----:B------:R-:W-:-:S05]  /*6710*/  IMAD.U32 R117, RZ, RZ, UR51 ;  /* 0x00000033ff757e24 */ /* 0x000fca000f8e00ff */
[----:B------:R-:W-:-:S13]  /*6720*/  ISETP.NE.AND P2, PT, R117, 0x1, PT ;  /* 0x000000017500780c */ /* 0x000fda0003f45270 */
[----:B------:R-:W0:Y:S02]  /*6730*/  @P2 LDC.64 R10, c[0x0][0x9e8] ;  /* 0x00027a00ff0a2b82 */ /* 0x000e240000000a00 */
[----:B0-----:R-:W-:-:S05]  /*6740*/  @P2 IMAD.HI.U32 R10, R115, R10, RZ ;  /* 0x0000000a730a2227 */ /* 0x001fca00078e00ff */
[----:B------:R-:W-:-:S07]  /*6750*/  @P2 SHF.R.U32.HI R115, RZ, R11, R10 ;  /* 0x0000000bff732219 */ /* 0x000fce000001160a */
.L_x_1171:
[----:B------:R-:W-:Y:S05]  /*6760*/  BSYNC B0 ;  /* 0x0000000000007941 */ /* 0x000fea0003800000 */
.L_x_1169:
[----:B------:R-:W-:-:S05]  /*6770*/  IMAD R115, R115, R117, R116 ;  /* 0x0000007573737224 */ /* 0x000fca00078e0274 */
[----:B------:R-:W-:Y:S02]  /*6780*/  VIADDMNMX R118, R115, R117, R118, PT ;  /* 0x0000007573767246 */ /* 0x000fe40003800176 */
[----:B------:R-:W-:-:S07]  /*6790*/  VIMNMX R120, R120, R115, !PT ;  /* 0x0000007378787248 */ /* 0x000fce0007fe0100 */
.L_x_1168:
[C---:B------:R-:W-:Y:S02]  /*67a0*/  ISETP.GE.AND P2, PT, R151.reuse, 0x2, PT ;  /* 0x000000029700780c */ /* 0x040fe40003f46270 */
[C---:B------:R-:W-:Y:S02]  /*67b0*/  ISETP.GE.AND P6, PT, R151.reuse, 0xa, PT ;  /* 0x0000000a9700780c */ /* 0x040fe40003fc6270 */
        /* <DEDUP_REMOVED lines=9> */
[----:B------:R-:W-:-:S02]  /*6850*/  FSEL R137, R146, -INF , !P4 ;  /* 0xff80000092897808 */ /* 0x000fc40006000000 */
[----:B------:R-:W-:Y:S02]  /*6860*/  ISETP.LT.OR P5, PT, R118, 0x9, P5 ;  /* 0x000000097600780c */ /* 0x000fe40002fa1670 */
[----:B------:R-:W-:Y:S02]  /*6870*/  ISETP.GT.AND P4, PT, R120, 0x10, !P6 ;  /* 0x000000107800780c */ /* 0x000fe40007784270 */
[----:B------:R-:W-:Y:S02]  /*6880*/  FSEL R145, R145, -INF , !P5 ;  /* 0xff80000091917808 */ /* 0x000fe40006800000 */
        /* <DEDUP_REMOVED lines=21> */
[C---:B------:R-:W-:Y:S02]  /*69e0*/  ISETP.GE.AND P5, PT, R151.reuse, 0x22, PT ;  /* 0x000000229700780c */ /* 0x040fe40003fa6270 */
        /* <DEDUP_REMOVED lines=74> */
[----:B------:R-:W-:Y:S02]  /*6e90*/  ISETP.GE.AND P6, PT, R151, 0x5a, PT ;  /* 0x0000005a9700780c */ /* 0x000fe40003fc6270 */
[----:B------:R-:W0:Y:S02]  /*6ea0*/  SHFL.IDX PT, R151, R114, 0x1, 0x1c1f ;  /* 0x003c1f0072977f89 */ /* 0x000e2400000e0000 */
[----:B------:R-:W-:Y:S02]  /*6eb0*/  P2R R112, PR, RZ, 0x40 ;  /* 0x00000040ff707803 */ /* 0x000fe40000000000 */
[----:B------:R-:W-:-:S04]  /*6ec0*/  ISETP.GT.AND P6, PT, R120, 0x59, !P6 ;  /* 0x000000597800780c */ /* 0x000fc800077c4270 */
[----:B------:R-:W-:-:S04]  /*6ed0*/  ISETP.LT.OR P6, PT, R118, 0x5a, P6 ;  /* 0x0000005a7600780c */ /* 0x000fc800037c1670 */
[----:B------:R-:W-:Y:S02]  /*6ee0*/  FSEL R133, R133, -INF , !P6 ;  /* 0xff80000085857808 */ /* 0x000fe40007000000 */
[----:B------:R-:W-:Y:S01]  /*6ef0*/  PLOP3.LUT P6, PT, PT, PT, UP1, 0x40, 0x0 ;  /* 0x000000000000781c */ /* 0x000fe20003fce818 */
[--C-:B0-----:R-:W-:Y:S02]  /*6f00*/  IMAD.IADD R12, R122, 0x1, R151.reuse ;  /* 0x000000017a0c7824 */ /* 0x101fe400078e0297 */
[----:B------:R-:W-:-:S10]  /*6f10*/  IMAD.IADD R106, R124, 0x1, R151 ;  /* 0x000000017c6a7824 */ /* 0x000fd400078e0297 */
[----:B------:R-:W-:Y:S05]  /*6f20*/  @P6 BRA `(.L_x_1172) ;  /* 0x0000000000546947 */ /* 0x000fea0003800000 */
        /* <DEDUP_REMOVED lines=12> */
.L_x_1174:
[----:B------:R-:W-:-:S05]  /*6ff0*/  IMAD.U32 R114, RZ, RZ, UR51 ;  /* 0x00000033ff727e24 */ /* 0x000fca000f8e00ff */
[----:B------:R-:W-:-:S13]  /*7000*/  ISETP.NE.AND P6, PT, R114, 0x1, PT ;  /* 0x000000017200780c */ /* 0x000fda0003fc5270 */
[----:B------:R-:W0:Y:S02]  /*7010*/  @P6 LDC.64 R10, c[0x0][0x9e8] ;  /* 0x00027a00ff0a6b82 */ /* 0x000e240000000a00 */
[----:B0-----:R-:W-:-:S05]  /*7020*/  @P6 IMAD.HI.U32 R10, R151, R10, RZ ;  /* 0x0000000a970a6227 */ /* 0x001fca00078e00ff */
[----:B------:R-:W-:-:S07]  /*7030*/  @P6 SHF.R.U32.HI R151, RZ, R11, R10 ;  /* 0x0000000bff976219 */ /* 0x000fce000001160a */
.L_x_1175:
[----:B------:R-:W-:Y:S05]  /*7040*/  BSYNC B0 ;  /* 0x0000000000007941 */ /* 0x000fea0003800000 */
.L_x_1173:
[----:B------:R-:W-:-:S05]  /*7050*/  IMAD R151, R151, R114, R116 ;  /* 0x0000007297977224 */ /* 0x000fca00078e0274 */
[----:B------:R-:W-:Y:S02]  /*7060*/  VIADDMNMX R12, R151, R114, R12, PT ;  /* 0x00000072970c7246 */ /* 0x000fe4000380010c */
[----:B------:R-:W-:-:S07]  /*7070*/  VIMNMX R106, R106, R151, !PT ;  /* 0x000000976a6a7248 */ /* 0x000fce0007fe0100 */
.L_x_1172:
[C---:B------:R-:W-:Y:S01]  /*7080*/  ISETP.GT.AND P2, PT, R106.reuse, 0x1, !P2 ;  /* 0x000000016a00780c */ /* 0x040fe20005744270 */
[----:B------:R-:W0:Y:S01]  /*7090*/  LDC R10, c[0x0][0x988] ;  /* 0x00026200ff0a7b82 */ /* 0x000e220000000800 */
[----:B------:R-:W-:Y:S01]  /*70a0*/  ISETP.GT.AND P3, PT, R106, 0x8, !P3 ;  /* 0x000000086a00780c */ /* 0x000fe20005f64270 */
[----:B------:R-:W-:Y:S01]  /*70b0*/  UMOV UR36, UR39 ;  /* 0x0000002700247c82 */ /* 0x000fe20008000000 */
        /* <DEDUP_REMOVED lines=33> */
[----:B------:R-:W-:Y:S02]  /*72d0*/  ISETP.NE.AND P3, PT, R155, RZ, PT ;  /* 0x000000ff9b00720c */ /* 0x000fe40003f65270 */
        /* <DEDUP_REMOVED lines=41> */
[----:B------:R-:W-:Y:S02]  /*7570*/  ISETP.LT.OR P2, PT, R12, 0x32, P2 ;  /* 0x000000320c00780c */ /* 0x000fe40001741670 */
[----:B------:R-:W-:Y:S02]  /*7580*/  ISETP.GT.AND P5, PT, R106, 0x58, !P5 ;  /* 0x000000586a00780c */ /* 0x000fe40006fa4270 */
[----:B------:R-:W-:Y:S02]  /*7590*/  FSEL R95, R95, -INF , !P2 ;  /* 0xff8000005f5f7808 */ /* 0x000fe40005000000 */
[----:B------:R-:W-:-:S02]  /*75a0*/  ISETP.NE.AND P2, PT, R150, RZ, PT ;  /* 0x000000ff9600720c */ /* 0x000fc40003f45270 */
[----:B------:R-:W-:Y:S02]  /*75b0*/  ISETP.LT.OR P4, PT, R12, 0x52, P4 ;  /* 0x000000520c00780c */ /* 0x000fe40002781670 */
[----:B------:R-:W-:Y:S02]  /*75c0*/  ISETP.GT.AND P2, PT, R106, 0x38, !P2 ;  /* 0x000000386a00780c */ /* 0x000fe40005744270 */
[C---:B------:R-:W-:Y:S02]  /*75d0*/  ISETP.LT.OR P5, PT, R12.reuse, 0x59, P5 ;  /* 0x000000590c00780c */ /* 0x040fe40002fa1670 */
[----:B------:R-:W-:Y:S02]  /*75e0*/  ISETP.LT.OR P2, PT, R12, 0x39, P2 ;  /* 0x000000390c00780c */ /* 0x000fe40001741670 */
[----:B------:R-:W-:Y:S02]  /*75f0*/  FSEL R97, R97, -INF , !P5 ;  /* 0xff80000061617808 */ /* 0x000fe40006800000 */
        /* <DEDUP_REMOVED lines=16> */
[----:B------:R-:W-:Y:S02]  /*7700*/  ISETP.GT.AND P2, PT, R106, 0x48, !P3 ;  /* 0x000000486a00780c */ /* 0x000fe40005f44270 */
[----:B------:R-:W-:Y:S02]  /*7710*/  ISETP.NE.AND P3, PT, R110, RZ, PT ;  /* 0x000000ff6e00720c */ /* 0x000fe40003f65270 */
[----:B------:R-:W-:Y:S02]  /*7720*/  ISETP.LT.OR P2, PT, R12, 0x49, P2 ;  /* 0x000000490c00780c */ /* 0x000fe40001741670 */
[----:B------:R-:W-:Y:S02]  /*7730*/  ISETP.GT.AND P3, PT, R106, 0x50, !P3 ;  /* 0x000000506a00780c */ /* 0x000fe40005f64270 */
[----:B------:R-:W-:-:S02]  /*7740*/  FSEL R103, R103, -INF , !P2 ;  /* 0xff80000067677808 */ /* 0x000fc40005000000 */
[----:B------:R-:W-:Y:S02]  /*7750*/  ISETP.GT.AND P2, PT, R106, 0x49, !P6 ;  /* 0x000000496a00780c */ /* 0x000fe40007744270 */
[----:B------:R-:W-:Y:S02]  /*7760*/  ISETP.NE.AND P6, PT, R126, RZ, PT ;  /* 0x000000ff7e00720c */ /* 0x000fe40003fc5270 */
[C---:B------:R-:W-:Y:S02]  /*7770*/  ISETP.LT.OR P2, PT, R12.reuse, 0x4a, P2 ;  /* 0x0000004a0c00780c */ /* 0x040fe40001741670 */
[----:B------:R-:W-:Y:S02]  /*7780*/  ISETP.LT.OR P3, PT, R12, 0x51, P3 ;  /* 0x000000510c00780c */ /* 0x000fe40001f61670 */
[----:B------:R-:W-:Y:S02]  /*7790*/  FSEL R215, R104, -INF , !P2 ;  /* 0xff80000068d77808 */ /* 0x000fe40005000000 */
[----:B------:R-:W-:-:S02]  /*77a0*/  ISETP.GT.AND P2, PT, R106, RZ, !P6 ;  /* 0x000000ff6a00720c */ /* 0x000fc40007744270 */
[----:B------:R-:W-:Y:S02]  /*77b0*/  ISETP.NE.AND P6, PT, R112, RZ, PT ;  /* 0x000000ff7000720c */ /* 0x000fe40003fc5270 */
[----:B------:R-:W-:Y:S02]  /*77c0*/  ISETP.LT.OR P2, PT, R12, 0x1, P2 ;  /* 0x000000010c00780c */ /* 0x000fe40001741670 */
[----:B------:R-:W-:Y:S02]  /*77d0*/  ISETP.GT.AND P6, PT, R106, 0x59, !P6 ;  /* 0x000000596a00780c */ /* 0x000fe400077c4270 */
[----:B------:R-:W-:Y:S01]  /*77e0*/  FSEL R219, R0, -INF , !P2 ;  /* 0xff80000000db7808 */ /* 0x000fe20005000000 */
[C---:B0-----:R-:W-:Y:S01]  /*77f0*/  FMUL.FTZ R0, R11.reuse, R10 ;  /* 0x0000000a0b007220 */ /* 0x041fe20000410000 */
[----:B------:R-:W-:Y:S02]  /*7800*/  FSETP.NEU.FTZ.AND P2, PT, R11, -INF , PT ;  /* 0xff8000000b00780b */ /* 0x000fe40003f5d000 */
[----:B------:R-:W-:-:S02]  /*7810*/  FMNMX.FTZ R2, R219, R8, !PT ;  /* 0x00000008db027209 */ /* 0x000fc40007810000 */
[----:B------:R-:W-:Y:S02]  /*7820*/  FSEL R0, R0, RZ, P2 ;  /* 0x000000ff00007208 */ /* 0x000fe40001000000 */
[----:B------:R-:W-:Y:S02]  /*7830*/  FMNMX.FTZ R2, R213, R2, !PT ;  /* 0x00000002d5027209 */ /* 0x000fe40007810000 */
[----:B------:R-:W-:Y:S01]  /*7840*/  ISETP.LT.OR P6, PT, R12, 0x5a, P6 ;  /* 0x0000005a0c00780c */ /* 0x000fe200037c1670 */
[--C-:B------:R-:W-:Y:S01]  /*7850*/  FFMA.FTZ R148, R141, R10, -R0.reuse ;  /* 0x0000000a8d947223 */ /* 0x100fe20000010800 */
[----:B------:R-:W-:Y:S01]  /*7860*/  FMNMX.FTZ R2, R151, R2, !PT ;  /* 0x0000000297027209 */ /* 0x000fe20007810000 */
[-CC-:B------:R-:W-:Y:S01]  /*7870*/  FFMA.FTZ R150, R129, R10.reuse, -R0.reuse ;  /* 0x0000000a81967223 */ /* 0x180fe20000010800 */
[----:B------:R-:W-:Y:S01]  /*7880*/  FSEL R141, R93, -INF , !P3 ;  /* 0xff8000005d8d7808 */ /* 0x000fe20005800000 */
        /* <DEDUP_REMOVED lines=11> */
[----:B------:R-:W-:Y:S01]  /*7940*/  FSEL R12, R11, RZ, P2 ;  /* 0x000000ff0b0c7208 */ /* 0x000fe20001000000 */
[--C-:B------:R-:W-:Y:S01]  /*7950*/  FFMA.FTZ R140, R117, R10, -R0.reuse ;  /* 0x0000000a758c7223 */ /* 0x100fe20000010800 */
[----:B------:R-:W-:Y:S01]  /*7960*/  FMNMX.FTZ R2, R153, R2, !PT ;  /* 0x0000000299027209 */ /* 0x000fe20007810000 */
[-CC-:B------:R-:W-:Y:S01]  /*7970*/  FFMA.FTZ R217, R108, R10.reuse, -R0.reuse ;  /* 0x0000000a6cd97223 */ /* 0x180fe20000010800 */
[--C-:B------:R-:W-:Y:S01]  /*7980*/  FFMA.FTZ R158, R145, R10, -R0.reuse ;  /* 0x0000000a919e7223 */ /* 0x100fe20000010800 */
[----:B------:R-:W-:Y:S01]  /*7990*/  FADD.FTZ R119, -R12, R7 ;  /* 0x000000070c777221 */ /* 0x000fe20000010100 */
[----:B------:R-:W-:Y:S01]  /*79a0*/  FMNMX.FTZ R2, R207, R2, !PT ;  /* 0x00000002cf027209 */ /* 0x000fe20007810000 */
[-CC-:B------:R-:W-:Y:S01]  /*79b0*/  FFMA.FTZ R137, R137, R10.reuse, -R0.reuse ;  /* 0x0000000a89897223 */ /* 0x180fe20000010800 */
[-CC-:B------:R-:W-:Y:S01]  /*79c0*/  FFMA.FTZ R152, R147, R10.reuse, -R0.reuse ;  /* 0x0000000a93987223 */ /* 0x180fe20000010800 */
[--C-:B------:R-:W-:Y:S01]  /*79d0*/  FFMA.FTZ R139, R139, R10, -R0.reuse ;  /* 0x0000000a8b8b7223 */ /* 0x100fe20000010800 */
        /* <DEDUP_REMOVED lines=13> */
[-C--:B------:R-:W-:Y:S01]  /*7ab0*/  FFMA.FTZ R7, R133, R10.reuse, -R0 ;  /* 0x0000000a85077223 */ /* 0x080fe20000010800 */
[----:B------:R-:W-:Y:S01]  /*7ac0*/  FMUL.FTZ R0, R119, R10 ;  /* 0x0000000a77007220 */ /* 0x000fe20000410000 */
[----:B------:R-:W-:Y:S01]  /*7ad0*/  MUFU.EX2 R217, R217 ;  /* 0x000000d900d97308 */ /* 0x000fe20000000800 */
[----:B------:R-:W-:-:S04]  /*7ae0*/  FMNMX.FTZ R2, R21, R2, !PT ;  /* 0x0000000215027209 */ /* 0x000fc80007810000 */
[----:B------:R-:W-:-:S03]  /*7af0*/  FMNMX.FTZ R2, R95, R2, !PT ;  /* 0x000000025f027209 */ /* 0x000fc60007810000 */
[----:B------:R-:W0:Y:S01]  /*7b00*/  MUFU.EX2 R0, R0 ;  /* 0x0000000000007308 */ /* 0x000e220000000800 */
[----:B------:R-:W-:-:S04]  /*7b10*/  FMNMX.FTZ R2, R15, R2, !PT ;  /* 0x000000020f027209 */ /* 0x000fc80007810000 */
[----:B------:R-:W-:-:S03]  /*7b20*/  FMNMX.FTZ R2, R99, R2, !PT ;  /* 0x0000000263027209 */ /* 0x000fc60007810000 */
[----:B------:R-:W1:Y:S01]  /*7b30*/  MUFU.EX2 R156, R156 ;  /* 0x0000009c009c7308 */ /* 0x000e620000000800 */
[----:B------:R-:W-:-:S04]  /*7b40*/  FMNMX.FTZ R2, R101, R2, !PT ;  /* 0x0000000265027209 */ /* 0x000fc80007810000 */
[----:B------:R-:W-:-:S03]  /*7b50*/  FMNMX.FTZ R2, R13, R2, !PT ;  /* 0x000000020d027209 */ /* 0x000fc60007810000 */
[----:B------:R-:W2:Y:S01]  /*7b60*/  MUFU.EX2 R158, R158 ;  /* 0x0000009e009e7308 */ /* 0x000ea20000000800 */
[----:B------:R-:W-:Y:S01]  /*7b70*/  FMNMX.FTZ R2, R103, R2, !PT ;  /* 0x0000000267027209 */ /* 0x000fe20007810000 */
[----:B0-----:R-:W-:-:S03]  /*7b80*/  FFMA.FTZ R127, R0, R6, R217 ;  /* 0x00000006007f7223 */ /* 0x001fc600000100d9 */
[----:B------:R-:W-:-:S03]  /*7b90*/  FMNMX.FTZ R2, R215, R2, !PT ;  /* 0x00000002d7027209 */ /* 0x000fc60007810000 */
[----:B------:R-:W0:Y:S01]  /*7ba0*/  MUFU.EX2 R137, R137 ;  /* 0x0000008900897308 */ /* 0x000e220000000800 */
[----:B------:R-:W-:Y:S01]  /*7bb0*/  FMNMX.FTZ R2, R141, R2, !PT ;  /* 0x000000028d027209 */ /* 0x000fe20007810000 */
[C---:B-1----:R-:W-:Y:S01]  /*7bc0*/  FADD.FTZ R127, R156.reuse, R127 ;  /* 0x0000007f9c7f7221 */ /* 0x042fe20000010000 */
[----:B------:R-:W-:Y:S02]  /*7bd0*/  F2FP.F16.F32.PACK_AB R156, R156, R217 ;  /* 0x000000d99c9c723e */ /* 0x000fe400000000ff */
[----:B------:R-:W-:-:S03]  /*7be0*/  FMNMX.FTZ R2, R131, R2, !PT ;  /* 0x0000000283027209 */ /* 0x000fc60007810000 */
[----:B------:R-:W1:Y:S01]  /*7bf0*/  MUFU.EX2 R152, R152 ;  /* 0x0000009800987308 */ /* 0x000e620000000800 */
[----:B------:R-:W-:Y:S01]  /*7c00*/  FMNMX.FTZ R2, R97, R2, !PT ;  /* 0x0000000261027209 */ /* 0x000fe20007810000 */
[----:B--2---:R-:W-:-:S03]  /*7c10*/  FADD.FTZ R6, R158, R127 ;  /* 0x0000007f9e067221 */ /* 0x004fc60000010000 */
[----:B------:R-:W-:-:S03]  /*7c20*/  FMNMX.FTZ R2, R129, R2, !PT ;  /* 0x0000000281027209 */ /* 0x000fc60007810000 */
[----:B------:R-:W2:Y:S01]  /*7c30*/  MUFU.EX2 R139, R139 ;  /* 0x0000008b008b7308 */ /* 0x000ea20000000800 */
[----:B0-----:R-:W-:Y:S01]  /*7c40*/  F2FP.F16.F32.PACK_AB R158, R137, R158 ;  /* 0x0000009e899e723e */ /* 0x001fe200000000ff */
[----:B------:R-:W0:Y:S06]  /*7c50*/  SHFL.BFLY PT, R143, R2, 0x2, 0x1f ;  /* 0x0c401f00028f7f89 */ /* 0x000e2c00000e0000 */
[----:B------:R-:W3:Y:S08]  /*7c60*/  MUFU.EX2 R154, R154 ;  /* 0x0000009a009a7308 */ /* 0x000ef00000000800 */
[----:B------:R-:W-:Y:S08]  /*7c70*/  MUFU.EX2 R135, R135 ;  /* 0x0000008700877308 */ /* 0x000ff00000000800 */
[----:B------:R-:W-:Y:S01]  /*7c80*/  MUFU.EX2 R148, R148 ;  /* 0x0000009400947308 */ /* 0x000fe20000000800 */
[----:B0-----:R-:W-:-:S05]  /*7c90*/  FMNMX.FTZ R143, R2, R143, !PT ;  /* 0x0000008f028f7209 */ /* 0x001fca0007810000 */
[----:B------:R-:W0:Y:S02]  /*7ca0*/  SHFL.BFLY PT, R2, R143, 0x1, 0x1f ;  /* 0x0c201f008f027f89 */ /* 0x000e2400000e0000 */
[----:B------:R-:W-:Y:S08]  /*7cb0*/  MUFU.EX2 R93, R93 ;  /* 0x0000005d005d7308 */ /* 0x000ff00000000800 */
[----:B------:R-:W-:Y:S08]  /*7cc0*/  MUFU.EX2 R150, R150 ;  /* 0x0000009600967308 */ /* 0x000ff00000000800 */
[----:B------:R-:W-:Y:S01]  /*7cd0*/  MUFU.EX2 R107, R107 ;  /* 0x0000006b006b7308 */ /* 0x000fe20000000800 */
[----:B0-----:R-:W-:-:S07]  /*7ce0*/  FMNMX.FTZ R109, R143, R2, !PT ;  /* 0x000000028f6d7209 */ /* 0x001fce0007810000 */
[----:B------:R-:W-:Y:S01]  /*7cf0*/  MUFU.EX2 R144, R144 ;  /* 0x0000009000907308 */ /* 0x000fe20000000800 */
[C---:B------:R-:W-:Y:S01]  /*7d00*/  FSETP.NEU.FTZ.AND P2, PT, R109.reuse, -INF , PT ;  /* 0xff8000006d00780b */ /* 0x040fe20003f5d000 */
[----:B------:R-:W-:-:S06]  /*7d10*/  FMUL.FTZ R90, R109, R10 ;  /* 0x0000000a6d5a7220 */ /* 0x000fcc0000410000 */
[----:B------:R-:W-:Y:S01]  /*7d20*/  MUFU.EX2 R105, R105 ;  /* 0x0000006900697308 */ /* 0x000fe20000000800 */
[----:B------:R-:W-:-:S05]  /*7d30*/  FSEL R90, R90, RZ, P2 ;  /* 0x000000ff5a5a7208 */ /* 0x000fca0001000000 */
[-CC-:B------:R-:W-:Y:S01]  /*7d40*/  FFMA.FTZ R14, R151, R10.reuse, -R90.reuse ;  /* 0x0000000a970e7223 */ /* 0x180fe2000001085a */
[-CC-:B------:R-:W-:Y:S01]  /*7d50*/  FFMA.FTZ R151, R89, R10.reuse, -R90.reuse ;  /* 0x0000000a59977223 */ /* 0x180fe2000001085a */
[----:B------:R-:W-:Y:S01]  /*7d60*/  FSEL R89, R109, RZ, P2 ;  /* 0x000000ff6d597208 */ /* 0x000fe20001000000 */
[-CC-:B------:R-:W-:Y:S01]  /*7d70*/  FFMA.FTZ R119, R219, R10.reuse, -R90.reuse ;  /* 0x0000000adb777223 */ /* 0x180fe2000001085a */
[-CC-:B------:R-:W-:Y:S01]  /*7d80*/  FFMA.FTZ R12, R213, R10.reuse, -R90.reuse ;  /* 0x0000000ad50c7223 */ /* 0x180fe2000001085a */
[-C--:B------:R-:W-:Y:S01]  /*7d90*/  FFMA.FTZ R121, R211, R10.reuse, -R90 ;  /* 0x0000000ad3797223 */ /* 0x080fe2000001085a */
[----:B------:R-:W-:Y:S01]  /*7da0*/  MUFU.EX2 R14, R14 ;  /* 0x0000000e000e7308 */ /* 0x000fe20000000800 */
[----:B------:R-:W-:Y:S01]  /*7db0*/  FADD.FTZ R89, -R89, R8 ;  /* 0x0000000859597221 */ /* 0x000fe20000010100 */
[-CC-:B------:R-:W-:Y:S01]  /*7dc0*/  FFMA.FTZ R20, R157, R10.reuse, -R90.reuse ;  /* 0x0000000a9d147223 */ /* 0x180fe2000001085a */
[-C--:B------:R-:W-:Y:S01]  /*7dd0*/  FFMA.FTZ R145, R21, R10.reuse, -R90 ;  /* 0x0000000a15917223 */ /* 0x080fe2000001085a */
[----:B------:R-:W-:Y:S01]  /*7de0*/  FADD.FTZ R21, R137, R6 ;  /* 0x0000000689157221 */ /* 0x000fe20000010000 */
[-C--:B------:R-:W-:Y:S01]  /*7df0*/  FMUL.FTZ R89, R89, R10.reuse ;  /* 0x0000000a59597220 */ /* 0x080fe20000410000 */
        /* <DEDUP_REMOVED lines=10> */
[----:B------:R0:W1:Y:S01]  /*7ea0*/  MUFU.EX2 R2, R89 ;  /* 0x0000005900027308 */ /* 0x0000620000000800 */
[----:B---3--:R-:W-:Y:S01]  /*7eb0*/  FADD.FTZ R98, R154, R15 ;  /* 0x0000000f9a627221 */ /* 0x008fe20000010000 */
[-CC-:B------:R-:W-:Y:S01]  /*7ec0*/  FFMA.FTZ R94, R95, R10.reuse, -R90.reuse ;  /* 0x0000000a5f5e7223 */ /* 0x180fe2000001085a */
[-CC-:B------:R-:W-:Y:S01]  /*7ed0*/  FFMA.FTZ R13, R13, R10.reuse, -R90.reuse ;  /* 0x0000000a0d0d7223 */ /* 0x180fe2000001085a */
[-CC-:B------:R-:W-:Y:S01]  /*7ee0*/  FFMA.FTZ R96, R99, R10.reuse, -R90.reuse ;  /* 0x0000000a63607223 */ /* 0x180fe2000001085a */
[-CC-:B------:R-:W-:Y:S01]  /*7ef0*/  FFMA.FTZ R103, R103, R10.reuse, -R90.reuse ;  /* 0x0000000a67677223 */ /* 0x180fe2000001085a */
[-CC-:B------:R-:W-:Y:S01]  /*7f00*/  FFMA.FTZ R215, R215, R10.reuse, -R90.reuse ;  /* 0x0000000ad7d77223 */ /* 0x180fe2000001085a */
[----:B------:R-:W-:Y:S01]  /*7f10*/  FFMA.FTZ R141, R141, R10, -R90 ;  /* 0x0000000a8d8d7223 */ /* 0x000fe2000001085a */
[----:B------:R-:W2:Y:S01]  /*7f20*/  MUFU.EX2 R12, R12 ;  /* 0x0000000c000c7308 */ /* 0x000ea20000000800 */
[----:B0-----:R-:W-:-:S02]  /*7f30*/  IMAD.U32 R89, RZ, RZ, UR6 ;  /* 0x00000006ff597e24 */ /* 0x001fc4000f8e00ff */
[-CC-:B------:R-:W-:Y:S01]  /*7f40*/  FFMA.FTZ R131, R131, R10.reuse, -R90.reuse ;  /* 0x0000000a83837223 */ /* 0x180fe2000001085a */
[----:B------:R-:W-:Y:S01]  /*7f50*/  FFMA.FTZ R97, R97, R10, -R90 ;  /* 0x0000000a61617223 */ /* 0x000fe2000001085a */
[----:B------:R-:W-:Y:S01]  /*7f60*/  ISETP.GT.AND P2, PT, R9, UR50, PT ;  /* 0x0000003209007c0c */ /* 0x000fe2000bf44270 */
[----:B------:R-:W-:Y:S01]  /*7f70*/  @!P1 VIADD R89, R89, 0x2a860 ;  /* 0x0002a86059599836 */ /* 0x000fe20000000000 */
[----:B------:R-:W-:Y:S01]  /*7f80*/  F2FP.F16.F32.PACK_AB R152, R139, R152 ;  /* 0x000000988b98723e */ /* 0x000fe200000000ff */
[----:B------:R-:W-:Y:S01]  /*7f90*/  VIADD R9, R9, 0xffffffff ;  /* 0xffffffff09097836 */ /* 0x000fe20000000000 */
[----:B------:R-:W0:Y:S01]  /*7fa0*/  MUFU.EX2 R121, R121 ;  /* 0x0000007900797308 */ /* 0x000e220000000800 */
[----:B-1----:R-:W-:Y:S01]  /*7fb0*/  FFMA.FTZ R3, R2, R3, R119 ;  /* 0x0000000302037223 */ /* 0x002fe20000010077 */
[----:B------:R-:W-:Y:S02]  /*7fc0*/  @!P1 PRMT R89, RZ, 0x654, R89 ;  /* 0x00000654ff599816 */ /* 0x000fe40000000059 */
[----:B------:R-:W-:-:S02]  /*7fd0*/  F2FP.F16.F32.PACK_AB R154, R135, R154 ;  /* 0x0000009a879a723e */ /* 0x000fc400000000ff */
[----:B------:R1:W-:Y:S02]  /*7fe0*/  @!P1 SYNCS.ARRIVE.TRANS64.RED.A1T0 RZ, [R89+URZ], RZ ;  /* 0x000000ff59ff99a7 */ /* 0x0003e4000810043f */
[----:B------:R-:W3:Y:S01]  /*7ff0*/  MUFU.EX2 R20, R20 ;  /* 0x0000001400147308 */ /* 0x000ee20000000800 */
[C---:B--2---:R-:W-:Y:S01]  /*8000*/  FADD.FTZ R3, R12.reuse, R3 ;  /* 0x000000030c037221 */ /* 0x044fe20000010000 */
[----:B------:R-:W-:-:S03]  /*8010*/  F2FP.F16.F32.PACK_AB R157, R12, R119 ;  /* 0x000000770c9d723e */ /* 0x000fc600000000ff */
[----:B------:R-:W-:Y:S01]  /*8020*/  FADD.FTZ R6, R14, R3 ;  /* 0x000000030e067221 */ /* 0x000fe20000010000 */
[----:B------:R-:W-:Y:S02]  /*8030*/  FADD.FTZ R3, R135, R98 ;  /* 0x0000006287037221 */ /* 0x000fe40000010000 */
[----:B------:R-:W2:Y:S01]  /*8040*/  MUFU.EX2 R123, R123 ;  /* 0x0000007b007b7308 */ /* 0x000ea20000000800 */
[----:B0-----:R-:W-:Y:S01]  /*8050*/  FADD.FTZ R15, R121, R6 ;  /* 0x00000006790f7221 */ /* 0x001fe20000010000 */
[----:B------:R-:W-:Y:S01]  /*8060*/  FADD.FTZ R98, R148, R3 ;  /* 0x0000000394627221 */ /* 0x000fe20000010000 */
[-CC-:B------:R-:W-:Y:S01]  /*8070*/  FFMA.FTZ R3, R101, R10.reuse, -R90.reuse ;  /* 0x0000000a65037223 */ /* 0x180fe2000001085a */
[----:B------:R-:W-:Y:S01]  /*8080*/  FFMA.FTZ R90, R129, R10, -R90 ;  /* 0x0000000a815a7223 */ /* 0x000fe2000001085a */
[C---:B------:R-:W-:Y:S01]  /*8090*/  F2FP.F16.F32.PACK_AB R148, R93.reuse, R148 ;  /* 0x000000945d94723e */ /* 0x040fe200000000ff */
[----:B------:R-:W-:Y:S01]  /*80a0*/  FADD.FTZ R21, R93, R98 ;  /* 0x000000625d157221 */ /* 0x000fe20000010000 */
[----:B------:R-:W-:Y:S01]  /*80b0*/  F2FP.F16.F32.PACK_AB R159, R121, R14 ;  /* 0x0000000e799f723e */ /* 0x000fe200000000ff */
[----:B------:R-:W0:Y:S01]  /*80c0*/  MUFU.EX2 R88, R88 ;  /* 0x0000005800587308 */ /* 0x000e220000000800 */
[----:B---3--:R-:W-:Y:S01]  /*80d0*/  FADD.FTZ R6, R20, R15 ;  /* 0x0000000f14067221 */ /* 0x008fe20000010000 */
[----:B------:R-:W-:Y:S01]  /*80e0*/  FADD.FTZ R98, R150, R21 ;  /* 0x0000001596627221 */ /* 0x000fe20000010000 */
[----:B------:R-:W-:-:S05]  /*80f0*/  F2FP.F16.F32.PACK_AB R150, R107, R150 ;  /* 0x000000966b96723e */ /* 0x000fca00000000ff */
[----:B------:R-:W3:Y:S01]  /*8100*/  MUFU.EX2 R125, R125 ;  /* 0x0000007d007d7308 */ /* 0x000ee20000000800 */
[C---:B--2---:R-:W-:Y:S01]  /*8110*/  FADD.FTZ R15, R123.reuse, R6 ;  /* 0x000000067b0f7221 */ /* 0x044fe20000010000 */
[----:B------:R-:W-:-:S06]  /*8120*/  F2FP.F16.F32.PACK_AB R153, R123, R20 ;  /* 0x000000147b99723e */ /* 0x000fcc00000000ff */
[----:B------:R-:W2:Y:S01]  /*8130*/  MUFU.EX2 R149, R149 ;  /* 0x0000009500957308 */ /* 0x000ea20000000800 */
[----:B0-----:R-:W-:Y:S01]  /*8140*/  FADD.FTZ R6, R88, R15 ;  /* 0x0000000f58067221 */ /* 0x001fe20000010000 */
[----:B------:R-:W-:-:S04]  /*8150*/  FADD.FTZ R15, R107, R98 ;  /* 0x000000626b0f7221 */ /* 0x000fc80000010000 */
[----:B------:R-:W-:Y:S01]  /*8160*/  FADD.FTZ R98, R144, R15 ;  /* 0x0000000f90627221 */ /* 0x000fe20000010000 */
[----:B------:R-:W-:Y:S01]  /*8170*/  F2FP.F16.F32.PACK_AB R144, R105, R144 ;  /* 0x000000906990723e */ /* 0x000fe200000000ff */
[----:B------:R-:W0:Y:S01]  /*8180*/  MUFU.EX2 R92, R92 ;  /* 0x0000005c005c7308 */ /* 0x000e220000000800 */
[----:B---3--:R-:W-:Y:S01]  /*8190*/  FADD.FTZ R6, R125, R6 ;  /* 0x000000067d067221 */ /* 0x008fe20000010000 */
[----:B------:R-:W-:Y:S01]  /*81a0*/  FADD.FTZ R21, R105, R98 ;  /* 0x0000006269157221 */ /* 0x000fe20000010000 */
[----:B------:R-:W-:-:S05]  /*81b0*/  F2FP.F16.F32.PACK_AB R155, R125, R88 ;  /* 0x000000587d9b723e */ /* 0x000fca00000000ff */
[----:B------:R-:W3:Y:S01]  /*81c0*/  MUFU.EX2 R146, R146 ;  /* 0x0000009200927308 */ /* 0x000ee20000000800 */
[----:B--2---:R-:W-:-:S07]  /*81d0*/  FADD.FTZ R15, R149, R6 ;  /* 0x00000006950f7221 */ /* 0x004fce0000010000 */
[----:B------:R-:W-:Y:S01]  /*81e0*/  MUFU.EX2 R151, R151 ;  /* 0x0000009700977308 */ /* 0x000fe20000000800 */
[C---:B0-----:R-:W-:Y:S01]  /*81f0*/  FADD.FTZ R6, R92.reuse, R15 ;  /* 0x0000000f5c067221 */ /* 0x041fe20000010000 */
[----:B------:R-:W-:-:S06]  /*8200*/  F2FP.F16.F32.PACK_AB R149, R92, R149 ;  /* 0x000000955c95723e */ /* 0x000fcc00000000ff */
[----:B------:R-:W0:Y:S01]  /*8210*/  MUFU.EX2 R111, R111 ;  /* 0x0000006f006f7308 */ /* 0x000e220000000800 */
[----:B---3--:R-:W-:-:S07]  /*8220*/  FADD.FTZ R98, R146, R21 ;  /* 0x0000001592627221 */ /* 0x008fce0000010000 */
[----:B------:R-:W-:Y:S08]  /*8230*/  MUFU.EX2 R8, R91 ;  /* 0x0000005b00087308 */ /* 0x000ff00000000800 */
[----:B------:R-:W2:Y:S01]  /*8240*/  MUFU.EX2 R140, R140 ;  /* 0x0000008c008c7308 */ /* 0x000ea20000000800 */
[C---:B0-----:R-:W-:Y:S01]  /*8250*/  FADD.FTZ R15, R111.reuse, R98 ;  /* 0x000000626f0f7221 */ /* 0x041fe20000010000 */
[----:B------:R-:W-:-:S06]  /*8260*/  F2FP.F16.F32.PACK_AB R146, R111, R146 ;  /* 0x000000926f92723e */ /* 0x000fcc00000000ff */
[----:B------:R-:W-:Y:S08]  /*8270*/  MUFU.EX2 R145, R145 ;  /* 0x0000009100917308 */ /* 0x000ff00000000800 */
[----:B------:R-:W0:Y:S01]  /*8280*/  MUFU.EX2 R113, R113 ;  /* 0x0000007100717308 */ /* 0x000e220000000800 */
[----:B--2---:R-:W-:-:S07]  /*8290*/  FADD.FTZ R98, R140, R15 ;  /* 0x0000000f8c627221 */ /* 0x004fce0000010000 */
[----:B------:R-:W-:Y:S08]  /*82a0*/  MUFU.EX2 R94, R94 ;  /* 0x0000005e005e7308 */ /* 0x000ff00000000800 */
[----:B------:R-:W2:Y:S01]  /*82b0*/  MUFU.EX2 R142, R142 ;  /* 0x0000008e008e7308 */ /* 0x000ea20000000800 */
[C---:B0-----:R-:W-:Y:S01]  /*82c0*/  FADD.FTZ R15, R113.reuse, R98 ;  /* 0x00000062710f7221 */ /* 0x041fe20000010000 */
[----:B------:R-:W-:-:S06]  /*82d0*/  F2FP.F16.F32.PACK_AB R140, R113, R140 ;  /* 0x0000008c718c723e */ /* 0x000fcc00000000ff */
[----:B------:R-:W0:Y:S08]  /*82e0*/  MUFU.EX2 R147, R147 ;  /* 0x0000009300937308 */ /* 0x000e300000000800 */
[----:B-1----:R1:W-:Y:S01]  /*82f0*/  MUFU.EX2 R89, R13 ;  /* 0x0000000d00597308 */ /* 0x0023e20000000800 */
[----:B--2---:R-:W-:-:S07]  /*8300*/  FADD.FTZ R98, R142, R15 ;  /* 0x0000000f8e627221 */ /* 0x004fce0000010000 */
[----:B------:R-:W2:Y:S01]  /*8310*/  MUFU.EX2 R115, R115 ;  /* 0x0000007300737308 */ /* 0x000ea20000000800 */
[----:B-1----:R-:W-:Y:S01]  /*8320*/  FADD.FTZ R13, R151, R6 ;  /* 0x00000006970d7221 */ /* 0x002fe20000010000 */
[----:B------:R-:W-:-:S03]  /*8330*/  F2FP.F16.F32.PACK_AB R151, R8, R151 ;  /* 0x000000970897723e */ /* 0x000fc600000000ff */
[----:B------:R-:W-:Y:S01]  /*8340*/  FADD.FTZ R6, R8, R13 ;  /* 0x0000000d08067221 */ /* 0x000fe20000010000 */
[----:B------:R-:W-:Y:S02]  /*8350*/  IMAD.MOV.U32 R8, RZ, RZ, R109 ;  /* 0x000000ffff087224 */ /* 0x000fe400078e006d */
[----:B------:R-:W1:Y:S01]  /*8360*/  MUFU.EX2 R96, R96 ;  /* 0x0000006000607308 */ /* 0x000e620000000800 */
[----:B------:R-:W-:Y:S01]  /*8370*/  FADD.FTZ R13, R145, R6 ;  /* 0x00000006910d7221 */ /* 0x000fe20000010000 */
[----:B------:R-:W-:-:S03]  /*8380*/  F2FP.F16.F32.PACK_AB R145, R94, R145 ;  /* 0x000000915e91723e */ /* 0x000fc600000000ff */
[----:B------:R-:W-:-:S03]  /*8390*/  FADD.FTZ R6, R94, R13 ;  /* 0x0000000d5e067221 */ /* 0x000fc60000010000 */
[----:B------:R-:W3:Y:S01]  /*83a0*/  MUFU.EX2 R136, R136 ;  /* 0x0000008800887308 */ /* 0x000ee20000000800 */
[----:B0-----:R-:W-:Y:S01]  /*83b0*/  FADD.FTZ R13, R147, R6 ;  /* 0x00000006930d7221 */ /* 0x001fe20000010000 */
[C---:B--2---:R-:W-:Y:S01]  /*83c0*/  FADD.FTZ R15, R115.reuse, R98 ;  /* 0x00000062730f7221 */ /* 0x044fe20000010000 */
[----:B------:R-:W-:-:S05]  /*83d0*/  F2FP.F16.F32.PACK_AB R142, R115, R142 ;  /* 0x0000008e738e723e */ /* 0x000fca00000000ff */
[----:B------:R-:W0:Y:S01]  /*83e0*/  MUFU.EX2 R3, R3 ;  /* 0x0000000300037308 */ /* 0x000e220000000800 */
[C---:B-1----:R-:W-:Y:S01]  /*83f0*/  FADD.FTZ R6, R96.reuse, R13 ;  /* 0x0000000d60067221 */ /* 0x042fe20000010000 */
[----:B------:R-:W-:-:S06]  /*8400*/  F2FP.F16.F32.PACK_AB R147, R96, R147 ;  /* 0x000000936093723e */ /* 0x000fcc00000000ff */
[----:B------:R-:W1:Y:S01]  /*8410*/  MUFU.EX2 R117, R117 ;  /* 0x0000007500757308 */ /* 0x000e620000000800 */
[----:B---3--:R-:W-:-:S07]  /*8420*/  FADD.FTZ R98, R136, R15 ;  /* 0x0000000f88627221 */ /* 0x008fce0000010000 */
[----:B------:R-:W2:Y:S01]  /*8430*/  MUFU.EX2 R138, R138 ;  /* 0x0000008a008a7308 */ /* 0x000ea20000000800 */
[----:B0-----:R-:W-:-:S04]  /*8440*/  FADD.FTZ R6, R3, R6 ;  /* 0x0000000603067221 */ /* 0x001fc80000010000 */
[----:B------:R-:W-:-:S03]  /*8450*/  FADD.FTZ R6, R89, R6 ;  /* 0x0000000659067221 */ /* 0x000fc60000010000 */
[----:B------:R-:W0:Y:S01]  /*8460*/  MUFU.EX2 R103, R103 ;  /* 0x0000006700677308 */ /* 0x000e220000000800 */
[C---:B-1----:R-:W-:Y:S01]  /*8470*/  FADD.FTZ R13, R117.reuse, R98 ;  /* 0x00000062750d7221 */ /* 0x042fe20000010000 */
[----:B------:R-:W-:-:S06]  /*8480*/  F2FP.F16.F32.PACK_AB R136, R117, R136 ;  /* 0x000000887588723e */ /* 0x000fcc00000000ff */
[----:B------:R-:W1:Y:S01]  /*8490*/  MUFU.EX2 R100, R215 ;  /* 0x000000d700647308 */ /* 0x000e620000000800 */
[----:B--2---:R-:W-:-:S07]  /*84a0*/  FADD.FTZ R98, R138, R13 ;  /* 0x0000000d8a627221 */ /* 0x004fce0000010000 */
[----:B------:R2:W3:Y:S01]  /*84b0*/  MUFU.EX2 R102, R141 ;  /* 0x0000008d00667308 */ /* 0x0004e20000000800 */
[----:B0-----:R-:W-:-:S07]  /*84c0*/  FADD.FTZ R13, R103, R6 ;  /* 0x00000006670d7221 */ /* 0x001fce0000010000 */
[----:B------:R-:W0:Y:S01]  /*84d0*/  MUFU.EX2 R131, R131 ;  /* 0x0000008300837308 */ /* 0x000e220000000800 */
[C---:B-1----:R-:W-:Y:S01]  /*84e0*/  FADD.FTZ R13, R100.reuse, R13 ;  /* 0x0000000d640d7221 */ /* 0x042fe20000010000 */
[----:B--2---:R-:W-:Y:S02]  /*84f0*/  F2FP.F16.F32.PACK_AB R141, R89, R3 ;  /* 0x00000003598d723e */ /* 0x004fe400000000ff */
[----:B------:R-:W-:-:S04]  /*8500*/  F2FP.F16.F32.PACK_AB R143, R100, R103 ;  /* 0x00000067648f723e */ /* 0x000fc800000000ff */
[----:B------:R-:W1:Y:S01]  /*8510*/  MUFU.EX2 R104, R97 ;  /* 0x0000006100687308 */ /* 0x000e620000000800 */
[----:B---3--:R-:W-:-:S07]  /*8520*/  FADD.FTZ R13, R102, R13 ;  /* 0x0000000d660d7221 */ /* 0x008fce0000010000 */
[----:B------:R-:W2:Y:S01]  /*8530*/  MUFU.EX2 R7, R7 ;  /* 0x0000000700077308 */ /* 0x000ea20000000800 */
[C---:B0-----:R-:W-:Y:S01]  /*8540*/  FADD.FTZ R13, R131.reuse, R13 ;  /* 0x0000000d830d7221 */ /* 0x041fe20000010000 */
[----:B------:R-:W-:-:S06]  /*8550*/  F2FP.F16.F32.PACK_AB R137, R131, R102 ;  /* 0x000000668389723e */ /* 0x000fcc00000000ff */
[----:B------:R-:W0:Y:S01]  /*8560*/  MUFU.EX2 R90, R90 ;  /* 0x0000005a005a7308 */ /* 0x000e220000000800 */
[----:B-1----:R-:W-:Y:S01]  /*8570*/  FADD.FTZ R13, R104, R13 ;  /* 0x0000000d680d7221 */ /* 0x002fe20000010000 */
[C---:B--2---:R-:W-:Y:S01]  /*8580*/  FADD.FTZ R6, R7.reuse, R98 ;  /* 0x0000006207067221 */ /* 0x044fe20000010000 */
[----:B------:R-:W-:Y:S01]  /*8590*/  F2FP.F16.F32.PACK_AB R138, R7, R138 ;  /* 0x0000008a078a723e */ /* 0x000fe200000000ff */
[----:B------:R-:W-:Y:S02]  /*85a0*/  IMAD.MOV.U32 R7, RZ, RZ, R11 ;  /* 0x000000ffff077224 */ /* 0x000fe400078e000b */
[C---:B0-----:R-:W-:Y:S01]  /*85b0*/  FADD.FTZ R3, R90.reuse, R13 ;  /* 0x0000000d5a037221 */ /* 0x041fe20000010000 */
[----:B------:R-:W-:Y:S01]  /*85c0*/  F2FP.F16.F32.PACK_AB R139, R90, R104 ;  /* 0x000000685a8b723e */ /* 0x000fe200000000ff */
[----:B------:R-:W-:Y:S06]  /*85d0*/  @P2 BRA `(.L_x_1176) ;  /* 0xffffffcc00382947 */ /* 0x000fec000383ffff */
[----:B------:R-:W-:Y:S01]  /*85e0*/  IMAD.MOV.U32 R8, RZ, RZ, R109 ;  /* 0x000000ffff087224 */ /* 0x000fe200078e006d */
[----:B------:R-:W-:Y:S01]  /*85f0*/  UMOV UR37, UR5 ;  /* 0x0000000500257c82 */ /* 0x000fe20008000000 */
[----:B------:R-:W-:Y:S01]  /*8600*/  IMAD.MOV.U32 R7, RZ, RZ, R11 ;  /* 0x000000ffff077224 */ /* 0x000fe200078e000b */
[----:B------:R-:W-:-:S06]  /*8610*/  UMOV UR36, UR39 ;  /* 0x0000002700247c82 */ /* 0x000fcc0008000000 */
.L_x_1159:
[----:B------:R-:W-:Y:S01]  /*8620*/  ULDC UR4, c[0x0][0x448] ;  /* 0x0001120000047ab9 */ /* 0x000fe20000000800 */
[----:B------:R-:W-:Y:S01]  /*8630*/  IADD3 R11, R16, 0x1, -R17 ;  /* 0x00000001100b7810 */ /* 0x000fe20007ffe811 */
[----:B------:R-:W-:Y:S01]  /*8640*/  UISETP.NE.AND UP0, UPT, UR4, 0x1, UPT ;  /* 0x000000010400788c */ /* 0x000fe2000bf05270 */
[----:B------:R-:W-:Y:S02]  /*8650*/  ULDC UR10, c[0x0][0x9e4] ;  /* 0x00027900000a7ab9 */ /* 0x000fe40000000800 */
[----:B------:R-:W-:Y:S01]  /*8660*/  R2UR UR7, R11 ;  /* 0x000000000b0772ca */ /* 0x000fe200000e0000 */
[----:B------:R-:W-:Y:S02]  /*8670*/  UISETP.GE.AND UP1, UPT, UR10, 0x1, UPT ;  /* 0x000000010a00788c */ /* 0x000fe4000bf26270 */
[----:B------:R-:W-:Y:S01]  /*8680*/  UIADD3 UR6, UR60, 0x7f, URZ ;  /* 0x0000007f3c067890 */ /* 0x000fe2000fffe03f */
[----:B------:R-:W-:-:S03]  /*8690*/  ULDC UR14, c[0x0][0x9dc] ;  /* 0x00027700000e7ab9 */ /* 0x000fc60000000800 */
[----:B------:R-:W-:Y:S01]  /*86a0*/  PLOP3.LUT P2, PT, PT, PT, UP1, 0x40, 0x0 ;  /* 0x000000000000781c */ /* 0x000fe20003f4e818 */
[----:B------:R-:W-:Y:S01]  /*86b0*/  @UP0 ULDC UR4, c[0x0][0x44c] ;  /* 0x0001130000040ab9 */ /* 0x000fe20000000800 */
[----:B------:R-:W-:Y:S01]  /*86c0*/  @UP0 ULDC UR11, c[0x0][0x450] ;  /* 0x00011400000b0ab9 */ /* 0x000fe20000000800 */
[----:B------:R-:W-:-:S04]  /*86d0*/  UIMAD.WIDE.U32 UR4, UR6, UR4, URZ ;  /* 0x00000004060472a5 */ /* 0x000fc8000f8e003f */
[----:B------:R-:W-:-:S04]  /*86e0*/  @UP0 USHF.R.U32.HI UR6, URZ, UR11, UR5 ;  /* 0x0000000b3f060299 */ /* 0x000fc80008011605 */
[----:B------:R-:W-:-:S04]  /*86f0*/  UIADD3 UR6, UR7, UR6, URZ ;  /* 0x0000000607067290 */ /* 0x000fc8000fffe03f */
[----:B------:R-:W-:Y:S01]  /*8700*/  UIADD3 UR14, UR6, -UR14, URZ ;  /* 0x8000000e060e7290 */ /* 0x000fe2000fffe03f */
[----:B------:R-:W-:Y:S11]  /*8710*/  @P2 BRA `(.L_x_1177) ;  /* 0x0000000000482947 */ /* 0x000ff60003800000 */
[----:B------:R-:W-:Y:S02]  /*8720*/  UMOV UR11, UR6 ;  /* 0x00000006000b7c82 */ /* 0x000fe40008000000 */
        /* <DEDUP_REMOVED lines=10> */
.L_x_1178:
[----:B------:R-:W-:-:S11]  /*87d0*/  UISETP.NE.AND UP2, UPT, UR10, 0x1, UPT ;  /* 0x000000010a00788c */ /* 0x000fd6000bf45270 */
[----:B------:R-:W-:Y:S02]  /*87e0*/  @UP2 ULDC.64 UR4, c[0x0][0x9e8] ;  /* 0x00027a0000042ab9 */ /* 0x000fe40000000a00 */
[----:B------:R-:W-:-:S04]  /*87f0*/  UIMAD.WIDE.U32 UR6, UR11, UR4, URZ ;  /* 0x000000040b0672a5 */ /* 0x000fc8000f8e003f */
[----:B------:R-:W-:-:S12]  /*8800*/  @UP2 USHF.R.U32.HI UR11, URZ, UR5, UR7 ;  /* 0x000000053f0b2299 */ /* 0x000fd80008011607 */
.L_x_1179:
[----:B------:R-:W-:-:S04]  /*8810*/  UIMAD UR10, UR11, UR10, URZ ;  /* 0x0000000a0b0a72a4 */ /* 0x000fc8000f8e023f */
[----:B------:R-:W-:-:S04]  /*8820*/  UISETP.LT.AND UP2, UPT, UR14, UR10, UPT ;  /* 0x0000000a0e00728c */ /* 0x000fc8000bf41270 */
[----:B------:R-:W-:-:S12]  /*8830*/  USEL UR14, UR14, UR10, !UP2 ;  /* 0x0000000a0e0e7287 */ /* 0x000fd8000d000000 */
.L_x_1177:
[----:B------:R-:W-:Y:S01]  /*8840*/  UIADD3 UR4, UR14, 0x5f, URZ ;  /* 0x0000005f0e047890 */ /* 0x000fe2000fffe03f */
[----:B------:R-:W-:-:S03]  /*8850*/  R2UR UR6, R23 ;  /* 0x00000000170672ca */ /* 0x000fc600000e0000 */
[----:B------:R-:W-:-:S04]  /*8860*/  UIMAD.WIDE UR4, UR4, 0x2aaaaaab, URZ ;  /* 0x2aaaaaab040478a5 */ /* 0x000fc8000f8e023f */
[----:B------:R-:W-:-:S04]  /*8870*/  USHF.R.U32.HI UR4, URZ, 0x1f, UR5 ;  /* 0x0000001f3f047899 */ /* 0x000fc80008011605 */
[----:B------:R-:W-:-:S04]  /*8880*/  ULEA.HI.SX32 UR4, UR5, UR4, 0x1c ;  /* 0x0000000405047291 */ /* 0x000fc8000f8fe23f */
[----:B------:R-:W-:-:S04]  /*8890*/  UISETP.LT.AND UP2, UPT, UR6, UR4, UPT ;  /* 0x000000040600728c */ /* 0x000fc8000bf41270 */
[----:B------:R-:W-:-:S06]  /*88a0*/  USEL UR39, UR6, UR4, !UP2 ;  /* 0x0000000406277287 */ /* 0x000fcc000d000000 */
[----:B------:R-:W-:-:S13]  /*88b0*/  ISETP.GE.AND P2, PT, R9, UR39, PT ;  /* 0x0000002709007c0c */ /* 0x000fda000bf46270 */
[----:B------:R-:W-:Y:S05]  /*88c0*/  @!P2 BRA `(.L_x_1180) ;  /* 0x000000200084a947 */ /* 0x000fea0003800000 */
[----:B------:R-:W-:Y:S01]  /*88d0*/  IMAD.MOV.U32 R11, RZ, RZ, R8 ;  /* 0x000000ffff0b7224 */ /* 0x000fe200078e0008 */
[----:B------:R-:W-:Y:S01]  /*88e0*/  UMOV UR7, UR36 ;  /* 0x0000002400077c82 */ /* 0x000fe20008000000 */
[----:B------:R-:W-:Y:S01]  /*88f0*/  IMAD.MOV.U32 R12, RZ, RZ, R7 ;  /* 0x000000ffff0c7224 */ /* 0x000fe200078e0007 */
[----:B------:R-:W-:Y:S01]  /*8900*/  UMOV UR4, UR37 ;  /* 0x0000002500047c82 */ /* 0x000fe20008000000 */
[----:B------:R-:W-:-:S05]  /*8910*/  ULDC UR5, c[0x0][0x9d8] ;  /* 0x0002760000057ab9 */ /* 0x000fca0000000800 */
.L_x_1189:
[----:B------:R-:W-:-:S04]  /*8920*/  UIADD3 UR37, UR4, 0x1, URZ ;  /* 0x0000000104257890 */ /* 0x000fc8000fffe03f */
[----:B------:R-:W-:-:S04]  /*8930*/  UISETP.NE.AND UP2, UPT, UR37, 0x2, UPT ;  /* 0x000000022500788c */ /* 0x000fc8000bf45270 */
[----:B------:R-:W-:Y:S02]  /*8940*/  USEL UR36, URZ, 0x1, UP2 ;  /* 0x000000013f247887 */ /* 0x000fe40009000000 */
[----:B------:R-:W-:Y:S02]  /*8950*/  USEL UR37, UR37, URZ, UP2 ;  /* 0x0000003f25257287 */ /* 0x000fe40009000000 */
[----:B------:R-:W-:Y:S01]  /*8960*/  ULOP3.LUT UR36, UR7, UR36, URZ, 0x3c, !UPT ;  /* 0x0000002407247292 */ /* 0x000fe2000f8e3c3f */
[----:B------:R-:W-:Y:S11]  /*8970*/  @!P0 BRA `(.L_x_1181) ;  /* 0x0000000000048947 */ /* 0x000ff60003800000 */
[----:B------:R-:W-:Y:S01]  /*8980*/  BPT.TRAP 0x1 ;  /* 0x000000040000795c */ /* 0x000fe20000300000 */
.L_x_1181:
[----:B------:R-:W-:Y:S01]  /*8990*/  ULEA UR6, UR37, UR38, 0x3 ;  /* 0x0000002625067291 */ /* 0x000fe2000f8e183f */
[----:B------:R-:W-:-:S05]  /*89a0*/  IMAD.U32 R7, RZ, RZ, UR36 ;  /* 0x00000024ff077e24 */ /* 0x000fca000f8e00ff */
[----:B------:R-:W-:-:S04]  /*89b0*/  SHF.L.U32 R7, R7, 0x1f, RZ ;  /* 0x0000001f07077819 */ /* 0x000fc800000006ff */
[----:B------:R0:W1:Y:S01]  /*89c0*/  SYNCS.PHASECHK.TRANS64.TRYWAIT P2, [UR6+0x2a830], R7 ;  /* 0x02a83007ff0075a7 */ /* 0x0000620008040146 */
[----:B------:R-:W-:Y:S05]  /*89d0*/  @!P0 BRA `(.L_x_1182) ;  /* 0x0000000000048947 */ /* 0x000fea0003800000 */
[----:B------:R-:W-:Y:S01]  /*89e0*/  BPT.TRAP 0x1 ;  /* 0x000000040000795c */ /* 0x000fe20000300000 */
.L_x_1182:
[----:B-1----:R-:W-:Y:S05]  /*89f0*/  @P2 BRA `(.L_x_1183) ;  /* 0x0000000000082947 */ /* 0x002fea0003800000 */
[----:B------:R-:W1:Y:S02]  /*8a00*/  SYNCS.PHASECHK.TRANS64.TRYWAIT P2, [UR6+0x2a830], R7 ;  /* 0x02a83007ff0075a7 */ /* 0x000e640008040146 */
[----:B-1----:R-:W-:Y:S05]  /*8a10*/  @!P2 BRA `(.L_x_1184) ;  /* 0x0000010800b0a947 */ /* 0x002fea0003800000 */
.L_x_1183:
        /* <DEDUP_REMOVED lines=135> */
.L_x_1185:
[----:B------:R-:W-:Y:S01]  /*9290*/  ULEA UR10, UR4, UR38, 0x3 ;  /* 0x00000026040a7291 */ /* 0x000fe2000f8e183f */
[----:B------:R-:W-:-:S05]  /*92a0*/  IMAD.U32 R0, RZ, RZ, UR7 ;  /* 0x00000007ff007e24 */ /* 0x000fca000f8e00ff */
[----:B------:R-:W-:-:S04]  /*92b0*/  SHF.L.U32 R0, R0, 0x1f, RZ ;  /* 0x0000001f00007819 */ /* 0x000fc800000006ff */
[----:B------:R2:W3:Y:S01]  /*92c0*/  SYNCS.PHASECHK.TRANS64.TRYWAIT P2, [UR10+0x2a850], R0 ;  /* 0x02a85000ff0075a7 */ /* 0x0004e2000804014a */
[----:B------:R-:W-:Y:S05]  /*92d0*/  @!P0 BRA `(.L_x_1186) ;  /* 0x0000000000048947 */ /* 0x000fea0003800000 */
[----:B------:R-:W-:Y:S01]  /*92e0*/  BPT.TRAP 0x1 ;  /* 0x000000040000795c */ /* 0x000fe20000300000 */
.L_x_1186:
[----:B---3--:R-:W-:Y:S05]  /*92f0*/  @P2 BRA `(.L_x_1187) ;  /* 0x0000000000082947 */ /* 0x008fea0003800000 */
[----:B------:R-:W3:Y:S02]  /*9300*/  SYNCS.PHASECHK.TRANS64.TRYWAIT P2, [UR10+0x2a850], R0 ;  /* 0x02a85000ff0075a7 */ /* 0x000ee4000804014a */
[----:B---3--:R-:W-:Y:S05]  /*9310*/  @!P2 BRA `(.L_x_1188) ;  /* 0x000001000088a947 */ /* 0x008fea0003800000 */
.L_x_1187:
[----:B------:R-:W-:Y:S01]  /*9320*/  UIADD3 UR6, UR38, 0x400, URZ ;  /* 0x0000040026067890 */ /* 0x000fe2000fffe03f */
[----:B------:R-:W-:Y:S01]  /*9330*/  WARPGROUP.ARRIVE ;  /* 0x00000000000079c5 */ /* 0x000fe20000000000 */
[----:B------:R-:W-:Y:S01]  /*9340*/  UMOV UR7, 0x40000040 ;  /* 0x4000004000077882 */ /* 0x000fe20000000000 */
[----:B------:R-:W-:Y:S01]  /*9350*/  FMUL.FTZ R15, R88, UR5 ;  /* 0x00000005580f7c20 */ /* 0x000fe20008410000 */
[----:B------:R-:W-:Y:S01]  /*9360*/  USHF.R.U32.HI UR6, URZ, 0x4, UR6 ;  /* 0x000000043f067899 */ /* 0x000fe20008011606 */
[----:B------:R-:W-:Y:S01]  /*9370*/  FMUL.FTZ R21, R89, UR5 ;  /* 0x0000000559157c20 */ /* 0x000fe20008410000 */
        /* <DEDUP_REMOVED lines=11> */
[----:B------:R-:W3:Y:S01]  /*9430*/  MUFU.TANH R21, R21 ;  /* 0x0000001500157308 */ /* 0x000ee20000002400 */
        /* <DEDUP_REMOVED lines=9> */
[----:B------:R-:W4:Y:S01]  /*94d0*/  MUFU.TANH R207, R207 ;  /* 0x000000cf00cf7308 */ /* 0x000f220000002400 */
[----:B------:R-:W-:Y:S01]  /*94e0*/  UMOV UR7, 0x40000040 ;  /* 0x4000004000077882 */ /* 0x000fe20000000000 */
[----:B0-2---:R-:W-:Y:S01]  /*94f0*/  FMNMX.FTZ R0, R15, R12, !PT ;  /* 0x0000000c0f007209 */ /* 0x005fe20007810000 */
[----:B------:R-:W-:Y:S01]  /*9500*/  FMUL.FTZ R89, R91, UR5 ;  /* 0x000000055b597c20 */ /* 0x000fe20008410000 */
[----:B------:R-:W-:Y:S01]  /*9510*/  FMUL.FTZ R229, R124, UR5 ;  /* 0x000000057ce57c20 */ /* 0x000fe20008410000 */
[----:B------:R-:W-:Y:S01]  /*9520*/  FMUL.FTZ R91, R94, UR5 ;  /* 0x000000055e5b7c20 */ /* 0x000fe20008410000 */
[----:B------:R-:W-:Y:S01]  /*9530*/  FMUL.FTZ R237, R125, UR5 ;  /* 0x000000057ded7c20 */ /* 0x000fe20008410000 */
[----:B---3--:R-:W-:Y:S01]  /*9540*/  FMNMX.FTZ R0, R21, R0, !PT ;  /* 0x0000000015007209 */ /* 0x008fe20007810000 */
        /* <DEDUP_REMOVED lines=9> */
[----:B----4-:R-:W-:Y:S01]  /*95e0*/  FMNMX.FTZ R0, R207, R0, !PT ;  /* 0x00000000cf007209 */ /* 0x010fe20007810000 */
        /* <DEDUP_REMOVED lines=15> */
[----:B--2---:R-:W-:Y:S01]  /*96e0*/  FMNMX.FTZ R0, R209, R0, !PT ;  /* 0x00000000d1007209 */ /* 0x004fe20007810000 */
[----:B------:R-:W-:Y:S01]  /*96f0*/  FMUL.FTZ R131, R131, UR5 ;  /* 0x0000000583837c20 */ /* 0x000fe20008410000 */
[----:B------:R-:W0:Y:S01]  /*9700*/  LDC R10, c[0x0][0x988] ;  /* 0x00026200ff0a7b82 */ /* 0x000e220000000800 */
[----:B------:R-:W-:Y:S01]  /*9710*/  FMUL.FTZ R135, R135, UR5 ;  /* 0x0000000587877c20 */ /* 0x000fe20008410000 */
[C---:B------:R-:W-:Y:S01]  /*9720*/  ISETP.GT.AND P2, PT, R9.reuse, UR39, PT ;  /* 0x0000002709007c0c */ /* 0x040fe2000bf44270 */
[----:B------:R-:W-:-:S02]  /*9730*/  VIADD R9, R9, 0xffffffff ;  /* 0xffffffff09097836 */ /* 0x000fc40000000000 */
        /* <DEDUP_REMOVED lines=8> */
[----:B------:R-:W2:Y:S08]  /*97c0*/  MUFU.TANH R89, R89 ;  /* 0x0000005900597308 */ /* 0x000eb00000002400 */
[----:B------:R-:W-:Y:S01]  /*97d0*/  MUFU.TANH R229, R229 ;  /* 0x000000e500e57308 */ /* 0x000fe20000002400 */
[----:B-1----:R-:W-:-:S07]  /*97e0*/  FMNMX.FTZ R8, R13, R11, !PT ;  /* 0x0000000b0d087209 */ /* 0x002fce0007810000 */
[----:B------:R-:W1:Y:S01]  /*97f0*/  MUFU.TANH R91, R91 ;  /* 0x0000005b005b7308 */ /* 0x000e620000002400 */
[----:B--2---:R-:W-:-:S07]  /*9800*/  FMNMX.FTZ R8, R89, R8, !PT ;  /* 0x0000000859087209 */ /* 0x004fce0007810000 */
[----:B------:R-:W-:Y:S08]  /*9810*/  MUFU.TANH R237, R237 ;  /* 0x000000ed00ed7308 */ /* 0x000ff00000002400 */
[----:B------:R-:W2:Y:S01]  /*9820*/  MUFU.TANH R95, R95 ;  /* 0x0000005f005f7308 */ /* 0x000ea20000002400 */
[----:B-1----:R-:W-:Y:S01]  /*9830*/  FMNMX.FTZ R8, R91, R8, !PT ;  /* 0x000000085b087209 */ /* 0x002fe20007810000 */
[----:B------:R-:W-:-:S02]  /*9840*/  WARPGROUP.DEPBAR.LE gsb0, 0x0 ;  /* 0x00008000000079c5 */ /* 0x000fc40000010000 */
[----:B------:R-:W-:Y:S01]  /*9850*/  WARPGROUP.ARRIVE ;  /* 0x00000000000079c5 */ /* 0x000fe20000000000 */
[----:B------:R-:W-:Y:S01]  /*9860*/  FMUL.FTZ R157, R97, UR5 ;  /* 0x00000005619d7c20 */ /* 0x000fe20008410000 */
[----:B------:R-:W-:Y:S01]  /*9870*/  FMUL.FTZ R159, R101, UR5 ;  /* 0x00000005659f7c20 */ /* 0x000fe20008410000 */
[----:B------:R-:W-:Y:S01]  /*9880*/  FMUL.FTZ R97, R98, UR5 ;  /* 0x0000000562617c20 */ /* 0x000fe20008410000 */
[----:B------:R-:W-:Y:S01]  /*9890*/  MUFU.TANH R231, R231 ;  /* 0x000000e700e77308 */ /* 0x000fe20000002400 */
[----:B------:R-:W-:Y:S01]  /*98a0*/  FMUL.FTZ R101, R102, UR5 ;  /* 0x0000000566657c20 */ /* 0x000fe20008410000 */
[----:B------:R-:W-:Y:S01]  /*98b0*/  HGMMA.64x128x16.F32 R24, R152, gdesc[UR4].tnspB, R24, gsb0 ;  /* 0x41e0000498187df0 */ /* 0x000fe20008000818 */
[----:B------:R-:W-:Y:S01]  /*98c0*/  UIADD3 UR6, UR4, 0x100, URZ ;  /* 0x0000010004067890 */ /* 0x000fe2000fffe03f */
[----:B------:R-:W-:Y:S01]  /*98d0*/  UMOV UR7, 0x40000040 ;  /* 0x4000004000077882 */ /* 0x000fe20000000000 */
[----:B--2---:R-:W-:-:S03]  /*98e0*/  FMNMX.FTZ R8, R95, R8, !PT ;  /* 0x000000085f087209 */ /* 0x004fc60007810000 */
[----:B------:R-:W1:Y:S08]  /*98f0*/  MUFU.TANH R157, R157 ;  /* 0x0000009d009d7308 */ /* 0x000e700000002400 */
[----:B------:R-:W2:Y:S08]  /*9900*/  MUFU.TANH R159, R159 ;  /* 0x0000009f009f7308 */ /* 0x000eb00000002400 */
[----:B------:R-:W3:Y:S01]  /*9910*/  MUFU.TANH R97, R97 ;  /* 0x0000006100617308 */ /* 0x000ee20000002400 */
[----:B-1----:R-:W-:-:S04]  /*9920*/  FMNMX.FTZ R0, R157, R0, !PT ;  /* 0x000000009d007209 */ /* 0x002fc80007810000 */
[----:B------:R-:W-:-:S03]  /*9930*/  FMNMX.FTZ R0, R211, R0, !PT ;  /* 0x00000000d3007209 */ /* 0x000fc60007810000 */
[----:B------:R-:W-:Y:S01]  /*9940*/  MUFU.TANH R235, R235 ;  /* 0x000000eb00eb7308 */ /* 0x000fe20000002400 */
[----:B--2---:R-:W-:-:S04]  /*9950*/  FMNMX.FTZ R0, R159, R0, !PT ;  /* 0x000000009f007209 */ /* 0x004fc80007810000 */
[----:B------:R-:W-:-:S03]  /*9960*/  FMNMX.FTZ R0, R213, R0, !PT ;  /* 0x00000000d5007209 */ /* 0x000fc60007810000 */
[----:B------:R-:W1:Y:S01]  /*9970*/  MUFU.TANH R99, R99 ;  /* 0x0000006300637308 */ /* 0x000e620000002400 */
[----:B------:R-:W-:Y:S02]  /*9980*/  FMNMX.FTZ R0, R215, R0, !PT ;  /* 0x00000000d7007209 */ /* 0x000fe40007810000 */
[----:B---3--:R-:W-:Y:S02]  /*9990*/  FMNMX.FTZ R8, R97, R8, !PT ;  /* 0x0000000861087209 */ /* 0x008fe40007810000 */
[----:B------:R-:W-:-:S03]  /*99a0*/  FMNMX.FTZ R0, R217, R0, !PT ;  /* 0x00000000d9007209 */ /* 0x000fc60007810000 */
[----:B------:R-:W-:Y:S01]  /*99b0*/  MUFU.TANH R233, R233 ;  /* 0x000000e900e97308 */ /* 0x000fe20000002400 */
[----:B------:R-:W-:-:S04]  /*99c0*/  FMNMX.FTZ R0, R219, R0, !PT ;  /* 0x00000000db007209 */ /* 0x000fc80007810000 */
[----:B------:R-:W-:-:S03]  /*99d0*/  FMNMX.FTZ R0, R221, R0, !PT ;  /* 0x00000000dd007209 */ /* 0x000fc60007810000 */
[----:B------:R-:W2:Y:S01]  /*99e0*/  MUFU.TANH R101, R101 ;  /* 0x0000006500657308 */ /* 0x000ea20000002400 */
[----:B------:R-:W-:Y:S02]  /*99f0*/  FMNMX.FTZ R0, R223, R0, !PT ;  /* 0x00000000df007209 */ /* 0x000fe40007810000 */
[----:B-1----:R-:W-:Y:S02]  /*9a00*/  FMNMX.FTZ R8, R99, R8, !PT ;  /* 0x0000000863087209 */ /* 0x002fe40007810000 */
[----:B------:R-:W-:-:S03]  /*9a10*/  FMNMX.FTZ R0, R225, R0, !PT ;  /* 0x00000000e1007209 */ /* 0x000fc60007810000 */
[----:B------:R-:W-:Y:S01]  /*9a20*/  MUFU.TANH R129, R129 ;  /* 0x0000008100817308 */ /* 0x000fe20000002400 */
[----:B------:R-:W-:-:S07]  /*9a30*/  FMNMX.FTZ R0, R227, R0, !PT ;  /* 0x00000000e3007209 */ /* 0x000fce0007810000 */
[----:B------:R-:W1:Y:S01]  /*9a40*/  MUFU.TANH R103, R103 ;  /* 0x0000006700677308 */ /* 0x000e620000002400 */
[----:B--2---:R-:W-:-:S07]  /*9a50*/  FMNMX.FTZ R8, R101, R8, !PT ;  /* 0x0000000865087209 */ /* 0x004fce0007810000 */
[----:B------:R-:W2:Y:S08]  /*9a60*/  MUFU.TANH R105, R105 ;  /* 0x0000006900697308 */ /* 0x000eb00000002400 */
[----:B------:R-:W3:Y:S01]  /*9a70*/  MUFU.TANH R107, R107 ;  /* 0x0000006b006b7308 */ /* 0x000ee20000002400 */
[----:B-1----:R-:W-:-:S07]  /*9a80*/  FMNMX.FTZ R8, R103, R8, !PT ;  /* 0x0000000867087209 */ /* 0x002fce0007810000 */
[----:B------:R-:W1:Y:S01]  /*9a90*/  MUFU.TANH R109, R109 ;  /* 0x0000006d006d7308 */ /* 0x000e620000002400 */
[----:B--2---:R-:W-:-:S07]  /*9aa0*/  FMNMX.FTZ R8, R105, R8, !PT ;  /* 0x0000000869087209 */ /* 0x004fce0007810000 */
[----:B------:R-:W2:Y:S01]  /*9ab0*/  MUFU.TANH R111, R111 ;  /* 0x0000006f006f7308 */ /* 0x000ea20000002400 */
[----:B---3--:R-:W-:-:S07]  /*9ac0*/  FMNMX.FTZ R8, R107, R8, !PT ;  /* 0x000000086b087209 */ /* 0x008fce0007810000 */
[----:B------:R-:W3:Y:S01]  /*9ad0*/  MUFU.TANH R113, R113 ;  /* 0x0000007100717308 */ /* 0x000ee20000002400 */
[----:B-1----:R-:W-:-:S07]  /*9ae0*/  FMNMX.FTZ R8, R109, R8, !PT ;  /* 0x000000086d087209 */ /* 0x002fce0007810000 */
[----:B------:R-:W1:Y:S01]  /*9af0*/  MUFU.TANH R115, R115 ;  /* 0x0000007300737308 */ /* 0x000e620000002400 */
[----:B--2---:R-:W-:-:S07]  /*9b00*/  FMNMX.FTZ R8, R111, R8, !PT ;  /* 0x000000086f087209 */ /* 0x004fce0007810000 */
[----:B------:R-:W2:Y:S01]  /*9b10*/  MUFU.TANH R117, R117 ;  /* 0x0000007500757308 */ /* 0x000ea20000002400 */
[----:B---3--:R-:W-:-:S07]  /*9b20*/  FMNMX.FTZ R8, R113, R8, !PT ;  /* 0x0000000871087209 */ /* 0x008fce0007810000 */
[----:B------:R-:W3:Y:S01]  /*9b30*/  MUFU.TANH R119, R119 ;  /* 0x0000007700777308 */ /* 0x000ee20000002400 */
[----:B-1----:R-:W-:Y:S01]  /*9b40*/  FMNMX.FTZ R8, R115, R8, !PT ;  /* 0x0000000873087209 */ /* 0x002fe20007810000 */
[----:B------:R-:W-:Y:S02]  /*9b50*/  WARPGROUP.DEPBAR.LE gsb0, 0x0 ;  /* 0x00008000000079c5 */ /* 0x000fe40000010000 */
[----:B------:R-:W-:Y:S01]  /*9b60*/  WARPGROUP.ARRIVE ;  /* 0x00000000000079c5 */ /* 0x000fe20000000000 */
[----:B------:R-:W-:Y:S01]  /*9b70*/  FMUL.FTZ R153, R120, UR5 ;  /* 0x0000000578997c20 */ /* 0x000fe20008410000 */
[----:B------:R-:W-:Y:S01]  /*9b80*/  FMUL.FTZ R155, R121, UR5 ;  /* 0x00000005799b7c20 */ /* 0x000fe20008410000 */
[----:B------:R-:W-:Y:S01]  /*9b90*/  FMUL.FTZ R121, R122, UR5 ;  /* 0x000000057a797c20 */ /* 0x000fe20008410000 */
[----:B------:R-:W-:Y:S01]  /*9ba0*/  MUFU.TANH R123, R123 ;  /* 0x0000007b007b7308 */ /* 0x000fe20000002400 */
[----:B--2---:R-:W-:Y:S01]  /*9bb0*/  FMNMX.FTZ R8, R117, R8, !PT ;  /* 0x0000000875087209 */ /* 0x004fe20007810000 */
[----:B------:R-:W-:Y:S01]  /*9bc0*/  HGMMA.64x128x16.F32 R24, R148, gdesc[UR4].tnspB, R24, gsb0 ;  /* 0x41e0000494187df0 */ /* 0x000fe20008000818 */
[----:B------:R-:W-:Y:S01]  /*9bd0*/  UIADD3 UR6, UR4, 0x180, URZ ;  /* 0x0000018004067890 */ /* 0x000fe2000fffe03f */
[----:B------:R-:W-:Y:S01]  /*9be0*/  UMOV UR7, 0x40000040 ;  /* 0x4000004000077882 */ /* 0x000fe20000000000 */
[----:B---3--:R-:W-:-:S03]  /*9bf0*/  FMNMX.FTZ R8, R119, R8, !PT ;  /* 0x0000000877087209 */ /* 0x008fc60007810000 */
[----:B------:R-:W1:Y:S08]  /*9c00*/  MUFU.TANH R153, R153 ;  /* 0x0000009900997308 */ /* 0x000e700000002400 */
[----:B------:R-:W2:Y:S08]  /*9c10*/  MUFU.TANH R155, R155 ;  /* 0x0000009b009b7308 */ /* 0x000eb00000002400 */
[----:B------:R-:W3:Y:S01]  /*9c20*/  MUFU.TANH R121, R121 ;  /* 0x0000007900797308 */ /* 0x000ee20000002400 */
[----:B-1----:R-:W-:-:S07]  /*9c30*/  FMNMX.FTZ R0, R153, R0, !PT ;  /* 0x0000000099007209 */ /* 0x002fce0007810000 */
[----:B------:R-:W1:Y:S01]  /*9c40*/  MUFU.TANH R125, R125 ;  /* 0x0000007d007d7308 */ /* 0x000e620000002400 */
[----:B--2---:R-:W-:-:S04]  /*9c50*/  FMNMX.FTZ R0, R155, R0, !PT ;  /* 0x000000009b007209 */ /* 0x004fc80007810000 */
[----:B------:R-:W-:-:S03]  /*9c60*/  FMNMX.FTZ R0, R229, R0, !PT ;  /* 0x00000000e5007209 */ /* 0x000fc60007810000 */
[----:B------:R-:W2:Y:S01]  /*9c70*/  MUFU.TANH R127, R127 ;  /* 0x0000007f007f7308 */ /* 0x000ea20000002400 */
[----:B------:R-:W-:Y:S02]  /*9c80*/  FMNMX.FTZ R0, R237, R0, !PT ;  /* 0x00000000ed007209 */ /* 0x000fe40007810000 */
[----:B---3--:R-:W-:Y:S02]  /*9c90*/  FMNMX.FTZ R8, R121, R8, !PT ;  /* 0x0000000879087209 */ /* 0x008fe40007810000 */
[----:B------:R-:W-:Y:S02]  /*9ca0*/  FMNMX.FTZ R0, R231, R0, !PT ;  /* 0x00000000e7007209 */ /* 0x000fe40007810000 */
[----:B------:R-:W-:Y:S01]  /*9cb0*/  FMNMX.FTZ R8, R123, R8, !PT ;  /* 0x000000087b087209 */ /* 0x000fe20007810000 */
[----:B------:R-:W3:Y:S01]  /*9cc0*/  MUFU.TANH R133, R133 ;  /* 0x0000008500857308 */ /* 0x000ee20000002400 */
[----:B------:R-:W-:Y:S02]  /*9cd0*/  FMNMX.FTZ R0, R235, R0, !PT ;  /* 0x00000000eb007209 */ /* 0x000fe40007810000 */
[----:B-1----:R-:W-:-:S02]  /*9ce0*/  FMNMX.FTZ R8, R125, R8, !PT ;  /* 0x000000087d087209 */ /* 0x002fc40007810000 */
[----:B------:R-:W-:-:S03]  /*9cf0*/  FMNMX.FTZ R0, R233, R0, !PT ;  /* 0x00000000e9007209 */ /* 0x000fc60007810000 */
[----:B------:R-:W1:Y:S01]  /*9d00*/  MUFU.TANH R131, R131 ;  /* 0x0000008300837308 */ /* 0x000e620000002400 */
[----:B------:R-:W-:Y:S02]  /*9d10*/  FMNMX.FTZ R0, R129, R0, !PT ;  /* 0x0000000081007209 */ /* 0x000fe40007810000 */
[----:B--2---:R-:W-:-:S03]  /*9d20*/  FMNMX.FTZ R8, R127, R8, !PT ;  /* 0x000000087f087209 */ /* 0x004fc60007810000 */
[----:B------:R-:W2:Y:S02]  /*9d30*/  SHFL.BFLY PT, R7, R0, 0x2, 0x1f ;  /* 0x0c401f0000077f89 */ /* 0x000ea400000e0000 */
[----:B------:R-:W-:Y:S01]  /*9d40*/  MUFU.TANH R135, R135 ;  /* 0x0000008700877308 */ /* 0x000fe20000002400 */
[----:B---3--:R-:W-:-:S04]  /*9d50*/  FMNMX.FTZ R8, R133, R8, !PT ;  /* 0x0000000885087209 */ /* 0x008fc80007810000 */
[----:B-1----:R-:W-:Y:S02]  /*9d60*/  FMNMX.FTZ R8, R131, R8, !PT ;  /* 0x0000000883087209 */ /* 0x002fe40007810000 */
[----:B--2---:R-:W-:-:S05]  /*9d70*/  FMNMX.FTZ R7, R0, R7, !PT ;  /* 0x0000000700077209 */ /* 0x004fca0007810000 */
[----:B------:R-:W1:Y:S02]  /*9d80*/  SHFL.BFLY PT, R0, R7, 0x1, 0x1f ;  /* 0x0c201f0007007f89 */ /* 0x000e6400000e0000 */
[----:B-1----:R-:W-:-:S05]  /*9d90*/  FMNMX.FTZ R7, R7, R0, !PT ;  /* 0x0000000007077209 */ /* 0x002fca0007810000 */
[----:B0-----:R-:W-:-:S04]  /*9da0*/  FMUL.FTZ R2, R7, R10 ;  /* 0x0000000a07027220 */ /* 0x001fc80000410000 */
        /* <DEDUP_REMOVED lines=14> */
[----:B------:R-:W-:-:S04]  /*9e90*/  FFMA.FTZ R88, R233, R10, -R2 ;  /* 0x0000000ae9587223 */ /* 0x000fc80000010802 */
[----:B------:R-:W-:Y:S01]  /*9ea0*/  MUFU.EX2 R156, R156 ;  /* 0x0000009c009c7308 */ /* 0x000fe20000000800 */
[----:B------:R-:W-:Y:S02]  /*9eb0*/  WARPGROUP.DEPBAR.LE gsb0, 0x0 ;  /* 0x00008000000079c5 */ /* 0x000fe40000010000 */
[----:B------:R-:W-:Y:S01]  /*9ec0*/  WARPGROUP.ARRIVE ;  /* 0x00000000000079c5 */ /* 0x000fe20000000000 */
[----:B------:R-:W-:Y:S01]  /*9ed0*/  FMUL.FTZ R149, R134, UR5 ;  /* 0x0000000586957c20 */ /* 0x000fe20008410000 */
[----:B------:R-:W-:Y:S01]  /*9ee0*/  FADD.FTZ R151, -R7, R12 ;  /* 0x0000000c07977221 */ /* 0x000fe20000010100 */
[-CC-:B------:R-:W-:Y:S01]  /*9ef0*/  FFMA.FTZ R148, R213, R10.reuse, -R2.reuse ;  /* 0x0000000ad5947223 */ /* 0x180fe20000010802 */
[-CC-:B------:R-:W-:Y:S01]  /*9f00*/  FFMA.FTZ R150, R217, R10.reuse, -R2.reuse ;  /* 0x0000000ad9967223 */ /* 0x180fe20000010802 */
[-CC-:B------:R-:W-:Y:S01]  /*9f10*/  FFMA.FTZ R12, R153, R10.reuse, -R2.reuse ;  /* 0x0000000a990c7223 */ /* 0x180fe20000010802 */
[----:B------:R-:W-:Y:S01]  /*9f20*/  HGMMA.64x128x16.F32 R24, R144, gdesc[UR4].tnspB, R24, gsb0 ;  /* 0x41e0000490187df0 */ /* 0x000fe20008000818 */
[----:B------:R-:W-:Y:S01]  /*9f30*/  UIADD3 UR6, UR4, 0x200, URZ ;  /* 0x0000020004067890 */ /* 0x000fe2000fffe03f */
[----:B------:R-:W0:Y:S01]  /*9f40*/  MUFU.TANH R149, R149 ;  /* 0x0000009500957308 */ /* 0x000e220000002400 */
[----:B------:R-:W-:Y:S01]  /*9f50*/  UMOV UR7, 0x40000040 ;  /* 0x4000004000077882 */ /* 0x000fe20000000000 */
[-C--:B------:R-:W-:Y:S01]  /*9f60*/  FMUL.FTZ R151, R151, R10.reuse ;  /* 0x0000000a97977220 */ /* 0x080fe20000410000 */
[----:B------:R-:W-:-:S05]  /*9f70*/  FFMA.FTZ R213, R237, R10, -R2 ;  /* 0x0000000aedd57223 */ /* 0x000fca0000010802 */
[----:B------:R1:W-:Y:S08]  /*9f80*/  MUFU.EX2 R0, R151 ;  /* 0x0000009700007308 */ /* 0x0003f00000000800 */
[----:B------:R-:W-:Y:S01]  /*9f90*/  MUFU.EX2 R158, R158 ;  /* 0x0000009e009e7308 */ /* 0x000fe20000000800 */
[----:B0-----:R-:W-:Y:S01]  /*9fa0*/  FMNMX.FTZ R8, R149, R8, !PT ;  /* 0x0000000895087209 */ /* 0x001fe20007810000 */
[----:B-1----:R-:W-:-:S03]  /*9fb0*/  FFMA.FTZ R151, R219, R10, -R2 ;  /* 0x0000000adb977223 */ /* 0x002fc60000010802 */
[----:B------:R-:W-:-:S03]  /*9fc0*/  FMNMX.FTZ R8, R135, R8, !PT ;  /* 0x0000000887087209 */ /* 0x000fc60007810000 */
[----:B------:R-:W-:Y:S02]  /*9fd0*/  MUFU.EX2 R21, R21 ;  /* 0x0000001500157308 */ /* 0x000fe40000000800 */
[----:B------:R-:W0:Y:S06]  /*9fe0*/  SHFL.BFLY PT, R157, R8, 0x2, 0x1f ;  /* 0x0c401f00089d7f89 */ /* 0x000e2c00000e0000 */
[----:B------:R-:W-:Y:S08]  /*9ff0*/  MUFU.EX2 R152, R152 ;  /* 0x0000009800987308 */ /* 0x000ff00000000800 */
        /* <DEDUP_REMOVED lines=9> */
[C---:B------:R-:W-:Y:S01]  /*a090*/  FMUL.FTZ R90, R8.reuse, R10 ;  /* 0x0000000a085a7220 */ /* 0x040fe20000410000 */
[----:B------:R-:W-:-:S03]  /*a0a0*/  FADD.FTZ R129, -R8, R11 ;  /* 0x0000000b08817221 */ /* 0x000fc60000010100 */
[----:B------:R-:W-:-:S03]  /*a0b0*/  FFMA.FTZ R95, R95, R10, -R90 ;  /* 0x0000000a5f5f7223 */ /* 0x000fc6000001085a */
[----:B------:R-:W-:Y:S01]  /*a0c0*/  MUFU.EX2 R11, R94 ;  /* 0x0000005e000b7308 */ /* 0x000fe20000000800 */
[-CC-:B------:R-:W-:Y:S01]  /*a0d0*/  FFMA.FTZ R157, R13, R10.reuse, -R90.reuse ;  /* 0x0000000a0d9d7223 */ /* 0x180fe2000001085a */
[-C--:B------:R-:W-:Y:S01]  /*a0e0*/  FMUL.FTZ R129, R129, R10.reuse ;  /* 0x0000000a81817220 */ /* 0x080fe20000410000 */
        /* <DEDUP_REMOVED lines=12> */
[----:B------:R-:W-:Y:S01]  /*a1b0*/  FFMA.FTZ R119, R119, R10, -R90 ;  /* 0x0000000a77777223 */ /* 0x000fe2000001085a */
[----:B------:R-:W-:Y:S01]  /*a1c0*/  MUFU.EX2 R157, R157 ;  /* 0x0000009d009d7308 */ /* 0x000fe20000000800 */
[----:B0-----:R-:W-:-:S02]  /*a1d0*/  IMAD.U32 R95, RZ, RZ, UR37 ;  /* 0x00000025ff5f7e24 */ /* 0x001fc4000f8e00ff */
[-CC-:B------:R-:W-:Y:S01]  /*a1e0*/  FFMA.FTZ R121, R121, R10.reuse, -R90.reuse ;  /* 0x0000000a79797223 */ /* 0x180fe2000001085a */
[-CC-:B------:R-:W-:Y:S01]  /*a1f0*/  FFMA.FTZ R123, R123, R10.reuse, -R90.reuse ;  /* 0x0000000a7b7b7223 */ /* 0x180fe2000001085a */
[-CC-:B------:R-:W-:Y:S01]  /*a200*/  FFMA.FTZ R125, R125, R10.reuse, -R90.reuse ;  /* 0x0000000a7d7d7223 */ /* 0x180fe2000001085a */
[-CC-:B------:R-:W-:Y:S01]  /*a210*/  FFMA.FTZ R127, R127, R10.reuse, -R90.reuse ;  /* 0x0000000a7f7f7223 */ /* 0x180fe2000001085a */
[----:B------:R-:W-:Y:S01]  /*a220*/  @!P1 LEA R95, R95, UR38, 0x3 ;  /* 0x000000265f5f9c11 */ /* 0x000fe2000f8e18ff */
[-CC-:B------:R-:W-:Y:S01]  /*a230*/  FFMA.FTZ R133, R133, R10.reuse, -R90.reuse ;  /* 0x0000000a85857223 */ /* 0x180fe2000001085a */
[----:B------:R-:W-:Y:S01]  /*a240*/  MUFU.EX2 R92, R92 ;  /* 0x0000005c005c7308 */ /* 0x000fe20000000800 */
[----:B------:R-:W-:Y:S01]  /*a250*/  FFMA.FTZ R131, R131, R10, -R90 ;  /* 0x0000000a83837223 */ /* 0x000fe2000001085a */
[----:B------:R-:W-:Y:S02]  /*a260*/  IMAD.U32 R99, RZ, RZ, UR10 ;  /* 0x0000000aff637e24 */ /* 0x000fe4000f8e00ff */
[----:B------:R-:W-:-:S02]  /*a270*/  @!P1 VIADD R95, R95, 0x2a840 ;  /* 0x0002a8405f5f9836 */ /* 0x000fc40000000000 */
[----:B------:R-:W-:Y:S02]  /*a280*/  @!P1 VIADD R99, R99, 0x2a860 ;  /* 0x0002a86063639836 */ /* 0x000fe40000000000 */
[----:B------:R-:W-:Y:S01]  /*a290*/  MUFU.EX2 R153, R153 ;  /* 0x0000009900997308 */ /* 0x000fe20000000800 */
[----:B------:R-:W-:Y:S02]  /*a2a0*/  @!P1 PRMT R95, RZ, 0x654, R95 ;  /* 0x00000654ff5f9816 */ /* 0x000fe4000000005f */
[----:B------:R-:W-:-:S05]  /*a2b0*/  @!P1 PRMT R99, RZ, 0x654, R99 ;  /* 0x00000654ff639816 */ /* 0x000fca0000000063 */
[----:B------:R-:W-:Y:S08]  /*a2c0*/  MUFU.EX2 R96, R96 ;  /* 0x0000006000607308 */ /* 0x000ff00000000800 */
[----:B------:R-:W-:Y:S01]  /*a2d0*/  MUFU.EX2 R155, R155 ;  /* 0x0000009b009b7308 */ /* 0x000fe20000000800 */
[----:B------:R-:W-:Y:S02]  /*a2e0*/  WARPGROUP.DEPBAR.LE gsb0, 0x0 ;  /* 0x00008000000079c5 */ /* 0x000fe40000010000 */
[----:B------:R-:W-:Y:S01]  /*a2f0*/  WARPGROUP.ARRIVE ;  /* 0x00000000000079c5 */ /* 0x000fe20000000000 */
[-CC-:B------:R-:W-:Y:S01]  /*a300*/  FFMA.FTZ R147, R215, R10.reuse, -R2.reuse ;  /* 0x0000000ad7937223 */ /* 0x180fe20000010802 */
[-CC-:B------:R-:W-:Y:S01]  /*a310*/  FFMA.FTZ R145, R159, R10.reuse, -R2.reuse ;  /* 0x0000000a9f917223 */ /* 0x180fe20000010802 */
[-CC-:B------:R-:W-:Y:S01]  /*a320*/  FFMA.FTZ R144, R221, R10.reuse, -R2.reuse ;  /* 0x0000000add907223 */ /* 0x180fe20000010802 */
[-CC-:B------:R-:W-:Y:S01]  /*a330*/  FFMA.FTZ R146, R225, R10.reuse, -R2.reuse ;  /* 0x0000000ae1927223 */ /* 0x180fe20000010802 */
[-C--:B------:R-:W-:Y:S01]  /*a340*/  FFMA.FTZ R215, R235, R10.reuse, -R2 ;  /* 0x0000000aebd77223 */ /* 0x080fe20000010802 */
[----:B------:R-:W-:Y:S01]  /*a350*/  HGMMA.64x128x16.F32 R24, R140, gdesc[UR4].tnspB, R24, gsb0 ;  /* 0x41e000048c187df0 */ /* 0x000fe20008000818 */
[----:B------:R-:W-:Y:S01]  /*a360*/  UIADD3 UR6, UR4, 0x280, URZ ;  /* 0x0000028004067890 */ /* 0x000fe2000fffe03f */
[----:B------:R-:W0:Y:S01]  /*a370*/  MUFU.EX2 R2, R129 ;  /* 0x0000008100027308 */ /* 0x000e220000000800 */
[----:B------:R-:W-:Y:S01]  /*a380*/  UMOV UR7, 0x40000040 ;  /* 0x4000004000077882 */ /* 0x000fe20000000000 */
[-CC-:B------:R-:W-:Y:S01]  /*a390*/  FFMA.FTZ R159, R91, R10.reuse, -R90.reuse ;  /* 0x0000000a5b9f7223 */ /* 0x180fe2000001085a */
[----:B------:R-:W-:Y:S01]  /*a3a0*/  FFMA.FTZ R91, R113, R10, -R90 ;  /* 0x0000000a715b7223 */ /* 0x000fe2000001085a */
[----:B------:R-:W-:-:S04]  /*a3b0*/  UMOV UR4, UR37 ;  /* 0x0000002500047c82 */ /* 0x000fc80008000000 */
[----:B------:R-:W-:Y:S08]  /*a3c0*/  MUFU.EX2 R159, R159 ;  /* 0x0000009f009f7308 */ /* 0x000ff00000000800 */
[----:B------:R-:W-:Y:S01]  /*a3d0*/  MUFU.EX2 R145, R145 ;  /* 0x0000009100917308 */ /* 0x000fe20000000800 */
[----:B0-----:R-:W-:Y:S01]  /*a3e0*/  FFMA.FTZ R97, R2, R3, R157 ;  /* 0x0000000302617223 */ /* 0x001fe2000001009d */
[----:B------:R-:W-:-:S06]  /*a3f0*/  F2FP.F16.F32.PACK_AB R157, R92, R157 ;  /* 0x0000009d5c9d723e */ /* 0x000fcc00000000ff */
        /* <DEDUP_REMOVED lines=17> */
[----:B------:R-:W0:Y:S01]  /*a510*/  MUFU.EX2 R211, R211 ;  /* 0x000000d300d37308 */ /* 0x000e220000000800 */
[----:B------:R-:W-:Y:S01]  /*a520*/  HGMMA.64x128x16.F32 R24, R136, gdesc[UR4].tnspB, R24, gsb0 ;  /* 0x41e0000488187df0 */ /* 0x000fe20008000818 */
[----:B------:R-:W-:-:S06]  /*a530*/  UMOV UR7, UR36 ;  /* 0x0000002400077c82 */ /* 0x000fcc0008000000 */
[----:B------:R-:W1:Y:S08]  /*a540*/  MUFU.EX2 R123, R123 ;  /* 0x0000007b007b7308 */ /* 0x000e700000000800 */
[----:B------:R-:W-:Y:S01]  /*a550*/  MUFU.EX2 R14, R14 ;  /* 0x0000000e000e7308 */ /* 0x000fe20000000800 */
[----:B0-----:R-:W-:-:S07]  /*a560*/  F2FP.F16.F32.PACK_AB R140, R211, R12 ;  /* 0x0000000cd38c723e */ /* 0x001fce00000000ff */
[----:B------:R-:W-:Y:S01]  /*a570*/  MUFU.EX2 R125, R125 ;  /* 0x0000007d007d7308 */ /* 0x000fe20000000800 */
[----:B-1----:R-:W-:-:S07]  /*a580*/  F2FP.F16.F32.PACK_AB R141, R123, R121 ;  /* 0x000000797b8d723e */ /* 0x002fce00000000ff */
[----:B------:R-:W0:Y:S08]  /*a590*/  MUFU.EX2 R213, R213 ;  /* 0x000000d500d57308 */ /* 0x000e300000000800 */
[----:B------:R-:W1:Y:S08]  /*a5a0*/  MUFU.EX2 R127, R127 ;  /* 0x0000007f007f7308 */ /* 0x000e700000000800 */
[----:B------:R-:W-:Y:S01]  /*a5b0*/  MUFU.EX2 R20, R20 ;  /* 0x0000001400147308 */ /* 0x000fe20000000800 */
[----:B0-----:R-:W-:-:S07]  /*a5c0*/  F2FP.F16.F32.PACK_AB R142, R213, R14 ;  /* 0x0000000ed58e723e */ /* 0x001fce00000000ff */
[----:B------:R-:W-:Y:S01]  /*a5d0*/  MUFU.EX2 R133, R133 ;  /* 0x0000008500857308 */ /* 0x000fe20000000800 */
[----:B-1----:R-:W-:-:S07]  /*a5e0*/  F2FP.F16.F32.PACK_AB R143, R127, R125 ;  /* 0x0000007d7f8f723e */ /* 0x002fce00000000ff */
[----:B------:R-:W-:Y:S08]  /*a5f0*/  MUFU.EX2 R215, R215 ;  /* 0x000000d700d77308 */ /* 0x000ff00000000800 */
[----:B------:R-:W-:Y:S08]  /*a600*/  MUFU.EX2 R131, R131 ;  /* 0x0000008300837308 */ /* 0x000ff00000000800 */
[----:B------:R-:W0:Y:S01]  /*a610*/  MUFU.EX2 R88, R88 ;  /* 0x0000005800587308 */ /* 0x000e220000000800 */
[----:B------:R-:W-:-:S02]  /*a620*/  WARPGROUP.DEPBAR.LE gsb0, 0x0 ;  /* 0x00008000000079c5 */ /* 0x000fc40000010000 */
[----:B------:R1:W-:Y:S01]  /*a630*/  @!P1 SYNCS.ARRIVE.TRANS64.RED.A1T0 RZ, [R95+URZ], RZ ;  /* 0x000000ff5fff99a7 */ /* 0x0003e2000810043f */
[----:B0-----:R-:W-:Y:S02]  /*a640*/  F2FP.F16.F32.PACK_AB R138, R11, R88 ;  /* 0x000000580b8a723e */ /* 0x001fe400000000ff */
[----:B------:R-:W-:Y:S02]  /*a650*/  F2FP.F16.F32.PACK_AB R136, R215, R20 ;  /* 0x00000014d788723e */ /* 0x000fe400000000ff */
[----:B------:R-:W-:Y:S01]  /*a660*/  F2FP.F16.F32.PACK_AB R137, R131, R133 ;  /* 0x000000858389723e */ /* 0x000fe200000000ff */
[----:B-1----:R-:W-:Y:S01]  /*a670*/  FFMA.FTZ R95, R0, R6, R15 ;  /* 0x00000006005f7223 */ /* 0x002fe2000001000f */
[----:B------:R-:W-:Y:S01]  /*a680*/  FADD.FTZ R6, R92, R97 ;  /* 0x000000615c067221 */ /* 0x000fe20000010000 */
[----:B------:R0:W-:Y:S02]  /*a690*/  @!P1 SYNCS.ARRIVE.TRANS64.RED.A1T0 RZ, [R99+URZ], RZ ;  /* 0x000000ff63ff99a7 */ /* 0x0001e4000810043f */
[C---:B------:R-:W-:Y:S01]  /*a6a0*/  FADD.FTZ R95, R156.reuse, R95 ;  /* 0x0000005f9c5f7221 */ /* 0x040fe20000010000 */
[----:B------:R-:W-:-:S03]  /*a6b0*/  F2FP.F16.F32.PACK_AB R156, R156, R15 ;  /* 0x0000000f9c9c723e */ /* 0x000fc600000000ff */
[----:B------:R-:W-:Y:S01]  /*a6c0*/  FADD.FTZ R106, R158, R95 ;  /* 0x0000005f9e6a7221 */ /* 0x000fe20000010000 */
[----:B------:R-:W-:Y:S01]  /*a6d0*/  FADD.FTZ R95, R159, R6 ;  /* 0x000000069f5f7221 */ /* 0x000fe20000010000 */
[C---:B------:R-:W-:Y:S02]  /*a6e0*/  F2FP.F16.F32.PACK_AB R158, R21.reuse, R158 ;  /* 0x0000009e159e723e */ /* 0x040fe400000000ff */
[----:B------:R-:W-:Y:S01]  /*a6f0*/  FADD.FTZ R97, R21, R106 ;  /* 0x0000006a15617221 */ /* 0x000fe20000010000 */
[C---:B------:R-:W-:Y:S01]  /*a700*/  FADD.FTZ R6, R94.reuse, R95 ;  /* 0x0000005f5e067221 */ /* 0x040fe20000010000 */
[----:B------:R-:W-:Y:S02]  /*a710*/  F2FP.F16.F32.PACK_AB R159, R94, R159 ;  /* 0x0000009f5e9f723e */ /* 0x000fe400000000ff */
[----:B------:R-:W-:Y:S01]  /*a720*/  FADD.FTZ R106, R152, R97 ;  /* 0x00000061986a7221 */ /* 0x000fe20000010000 */
[----:B------:R-:W-:Y:S01]  /*a730*/  FADD.FTZ R95, R153, R6 ;  /* 0x00000006995f7221 */ /* 0x000fe20000010000 */
[----:B------:R-:W-:-:S02]  /*a740*/  F2FP.F16.F32.PACK_AB R152, R93, R152 ;  /* 0x000000985d98723e */ /* 0x000fc400000000ff */
[----:B------:R-:W-:Y:S01]  /*a750*/  FADD.FTZ R97, R93, R106 ;  /* 0x0000006a5d617221 */ /* 0x000fe20000010000 */
[C---:B------:R-:W-:Y:S01]  /*a760*/  FADD.FTZ R6, R96.reuse, R95 ;  /* 0x0000005f60067221 */ /* 0x040fe20000010000 */
[----:B------:R-:W-:Y:S02]  /*a770*/  F2FP.F16.F32.PACK_AB R153, R96, R153 ;  /* 0x000000996099723e */ /* 0x000fe400000000ff */
[----:B------:R-:W-:Y:S01]  /*a780*/  FADD.FTZ R106, R154, R97 ;  /* 0x000000619a6a7221 */ /* 0x000fe20000010000 */
[----:B------:R-:W-:Y:S01]  /*a790*/  FADD.FTZ R95, R155, R6 ;  /* 0x000000069b5f7221 */ /* 0x000fe20000010000 */
[-C--:B------:R-:W-:Y:S01]  /*a7a0*/  FFMA.FTZ R6, R149, R10.reuse, -R90 ;  /* 0x0000000a95067223 */ /* 0x080fe2000001085a */
[----:B------:R-:W-:Y:S01]  /*a7b0*/  F2FP.F16.F32.PACK_AB R149, R100, R13 ;  /* 0x0000000d6495723e */ /* 0x000fe200000000ff */
[----:B------:R-:W-:Y:S01]  /*a7c0*/  FADD.FTZ R97, R145, R106 ;  /* 0x0000006a91617221 */ /* 0x000fe20000010000 */
[----:B------:R-:W-:Y:S01]  /*a7d0*/  FADD.FTZ R106, R98, R95 ;  /* 0x0000005f626a7221 */ /* 0x000fe20000010000 */
[----:B------:R-:W-:Y:S01]  /*a7e0*/  FFMA.FTZ R90, R135, R10, -R90 ;  /* 0x0000000a875a7223 */ /* 0x000fe2000001085a */
[----:B------:R1:W2:Y:S01]  /*a7f0*/  MUFU.EX2 R139, R6 ;  /* 0x00000006008b7308 */ /* 0x0002a20000000800 */
[----:B------:R-:W-:Y:S01]  /*a800*/  FADD.FTZ R108, R148, R97 ;  /* 0x00000061946c7221 */ /* 0x000fe20000010000 */
[----:B------:R-:W-:Y:S01]  /*a810*/  FADD.FTZ R15, R13, R106 ;  /* 0x0000006a0d0f7221 */ /* 0x000fe20000010000 */
[----:B------:R-:W-:-:S02]  /*a820*/  F2FP.F16.F32.PACK_AB R148, R147, R148 ;  /* 0x000000949394723e */ /* 0x000fc400000000ff */
[----:B------:R-:W-:Y:S01]  /*a830*/  FADD.FTZ R21, R147, R108 ;  /* 0x0000006c93157221 */ /* 0x000fe20000010000 */
[----:B------:R-:W-:Y:S01]  /*a840*/  FADD.FTZ R106, R100, R15 ;  /* 0x0000000f646a7221 */ /* 0x000fe20000010000 */
[----:B------:R-:W-:Y:S01]  /*a850*/  F2FP.F16.F32.PACK_AB R147, R119, R3 ;  /* 0x000000037793723e */ /* 0x000fe200000000ff */
[----:B------:R-:W3:Y:S01]  /*a860*/  MUFU.EX2 R90, R90 ;  /* 0x0000005a005a7308 */ /* 0x000ee20000000800 */
[----:B------:R-:W-:Y:S01]  /*a870*/  FADD.FTZ R108, R150, R21 ;  /* 0x00000015966c7221 */ /* 0x000fe20000010000 */
[----:B------:R-:W-:Y:S01]  /*a880*/  FADD.FTZ R15, R89, R106 ;  /* 0x0000006a590f7221 */ /* 0x000fe20000010000 */
[----:B------:R-:W-:Y:S02]  /*a890*/  F2FP.F16.F32.PACK_AB R154, R145, R154 ;  /* 0x0000009a919a723e */ /* 0x000fe400000000ff */
[C---:B------:R-:W-:Y:S01]  /*a8a0*/  FADD.FTZ R21, R151.reuse, R108 ;  /* 0x0000006c97157221 */ /* 0x040fe20000010000 */
        /* <DEDUP_REMOVED lines=16> */
[----:B------:R-:W-:Y:S01]  /*a9b0*/  F2FP.F16.F32.PACK_AB R146, R209, R146 ;  /* 0x00000092d192723e */ /* 0x000fe200000000ff */
[----:B------:R-:W-:Y:S02]  /*a9c0*/  IMAD.MOV.U32 R12, RZ, RZ, R7 ;  /* 0x000000ffff0c7224 */ /* 0x000fe400078e0007 */
[----:B------:R-:W-:Y:S01]  /*a9d0*/  FADD.FTZ R13, R211, R94 ;  /* 0x0000005ed30d7221 */ /* 0x000fe20000010000 */
[----:B------:R-:W-:-:S03]  /*a9e0*/  FADD.FTZ R92, R123, R92 ;  /* 0x0000005c7b5c7221 */ /* 0x000fc60000010000 */
[----:B------:R-:W-:Y:S01]  /*a9f0*/  FADD.FTZ R94, R14, R13 ;  /* 0x0000000d0e5e7221 */ /* 0x000fe20000010000 */
[----:B------:R-:W-:-:S03]  /*aa00*/  FADD.FTZ R92, R125, R92 ;  /* 0x0000005c7d5c7221 */ /* 0x000fc60000010000 */
[----:B------:R-:W-:Y:S01]  /*aa10*/  FADD.FTZ R3, R213, R94 ;  /* 0x0000005ed5037221 */ /* 0x000fe20000010000 */
[----:B------:R-:W-:-:S03]  /*aa20*/  FADD.FTZ R92, R127, R92 ;  /* 0x0000005c7f5c7221 */ /* 0x000fc60000010000 */
[----:B-1----:R-:W-:Y:S01]  /*aa30*/  FADD.FTZ R6, R20, R3 ;  /* 0x0000000314067221 */ /* 0x002fe20000010000 */
[----:B------:R-:W-:-:S03]  /*aa40*/  FADD.FTZ R92, R133, R92 ;  /* 0x0000005c855c7221 */ /* 0x000fc60000010000 */
[----:B------:R-:W-:Y:S01]  /*aa50*/  FADD.FTZ R3, R215, R6 ;  /* 0x00000006d7037221 */ /* 0x000fe20000010000 */
[----:B------:R-:W-:-:S03]  /*aa60*/  FADD.FTZ R92, R131, R92 ;  /* 0x0000005c835c7221 */ /* 0x000fc60000010000 */
[----:B------:R-:W-:Y:S01]  /*aa70*/  FADD.FTZ R6, R88, R3 ;  /* 0x0000000358067221 */ /* 0x000fe20000010000 */
[----:B--2---:R-:W-:Y:S01]  /*aa80*/  FADD.FTZ R92, R139, R92 ;  /* 0x0000005c8b5c7221 */ /* 0x004fe20000010000 */
[C---:B---3--:R-:W-:Y:S02]  /*aa90*/  F2FP.F16.F32.PACK_AB R139, R90.reuse, R139 ;  /* 0x0000008b5a8b723e */ /* 0x048fe400000000ff */
[----:B------:R-:W-:Y:S01]  /*aaa0*/  FADD.FTZ R6, R11, R6 ;  /* 0x000000060b067221 */ /* 0x000fe20000010000 */
[----:B------:R-:W-:Y:S01]  /*aab0*/  FADD.FTZ R3, R90, R92 ;  /* 0x0000005c5a037221 */ /* 0x000fe20000010000 */
[----:B------:R-:W-:Y:S01]  /*aac0*/  IMAD.MOV.U32 R11, RZ, RZ, R8 ;  /* 0x000000ffff0b7224 */ /* 0x000fe200078e0008 */
[----:B0-----:R-:W-:Y:S06]  /*aad0*/  @P2 BRA `(.L_x_1189) ;  /* 0xffffffdc00902947 */ /* 0x001fec000383ffff */
.L_x_1180:
[----:B------:R-:W-:-:S13]  /*aae0*/  R2UR UR4, R23 ;  /* 0x00000000170472ca */ /* 0x000fda00000e0000 */
[----:B------:R-:W-:-:S13]  /*aaf0*/  ISETP.GE.AND P2, PT, R9, UR4, PT ;  /* 0x0000000409007c0c */ /* 0x000fda000bf46270 */
[----:B------:R-:W-:Y:S05]  /*ab00*/  @!P2 BRA `(.L_x_1190) ;  /* 0x0000003000eca947 */ /* 0x000fea0003800000 */
[----:B------:R-:W-:Y:S01]  /*ab10*/  IMAD.MOV.U32 R13, RZ, RZ, R8 ;  /* 0x000000ffff0d7224 */ /* 0x000fe200078e0008 */
[----:B------:R-:W-:Y:S01]  /*ab20*/  UMOV UR7, UR36 ;  /* 0x0000002400077c82 */ /* 0x000fe20008000000 */
[----:B------:R-:W-:Y:S01]  /*ab30*/  IMAD.MOV.U32 R12, RZ, RZ, R7 ;  /* 0x000000ffff0c7224 */ /* 0x000fe200078e0007 */
[----:B------:R-:W-:Y:S01]  /*ab40*/  UMOV UR4, UR37 ;  /* 0x0000002500047c82 */ /* 0x000fe20008000000 */
[----:B------:R-:W-:Y:S01]  /*ab50*/  ULDC UR39, c[0x0][0x9e4] ;  /* 0x0002790000277ab9 */ /* 0x000fe20000000800 */
[----:B------:R-:W-:Y:S01]  /*ab60*/  ULDC UR5, c[0x0][0x9d8] ;  /* 0x0002760000057ab9 */ /* 0x000fe20000000800 */
[----:B------:R-:W-:-:S05]  /*ab70*/  ULDC UR50, c[0x0][0x9e0] ;  /* 0x0002780000327ab9 */ /* 0x000fca0000000800 */
.L_x_1207:
[----:B------:R-:W-:-:S04]  /*ab80*/  UIADD3 UR37, UR4, 0x1, URZ ;  /* 0x0000000104257890 */ /* 0x000fc8000fffe03f */
[----:B------:R-:W-:-:S04]  /*ab90*/  UISETP.NE.AND UP2, UPT, UR37, 0x2, UPT ;  /* 0x000000022500788c */ /* 0x000fc8000bf45270 */
[----:B------:R-:W-:Y:S02]  /*aba0*/  USEL UR36, URZ, 0x1, UP2 ;  /* 0x000000013f247887 */ /* 0x000fe40009000000 */
[----:B------:R-:W-:Y:S02]  /*abb0*/  USEL UR37, UR37, URZ, UP2 ;  /* 0x0000003f25257287 */ /* 0x000fe40009000000 */
[----:B------:R-:W-:Y:S01]  /*abc0*/  ULOP3.LUT UR36, UR7, UR36, URZ, 0x3c, !UPT ;  /* 0x0000002407247292 */ /* 0x000fe2000f8e3c3f */
[----:B------:R-:W-:Y:S11]  /*abd0*/  @!P0 BRA `(.L_x_1191) ;  /* 0x0000000000048947 */ /* 0x000ff60003800000 */
[----:B------:R-:W-:Y:S01]  /*abe0*/  BPT.TRAP 0x1 ;  /* 0x000000040000795c */ /* 0x000fe20000300000 */
.L_x_1191:
[----:B------:R-:W-:Y:S01]  /*abf0*/  ULEA UR6, UR37, UR38, 0x3 ;  /* 0x0000002625067291 */ /* 0x000fe2000f8e183f */
[----:B------:R-:W-:-:S05]  /*ac00*/  IMAD.U32 R7, RZ, RZ, UR36 ;  /* 0x00000024ff077e24 */ /* 0x000fca000f8e00ff */
[----:B------:R-:W-:-:S04]  /*ac10*/  SHF.L.U32 R7, R7, 0x1f, RZ ;  /* 0x0000001f07077819 */ /* 0x000fc800000006ff */
[----:B------:R0:W1:Y:S01]  /*ac20*/  SYNCS.PHASECHK.TRANS64.TRYWAIT P2, [UR6+0x2a830], R7 ;  /* 0x02a83007ff0075a7 */ /* 0x0000620008040146 */
[----:B------:R-:W-:Y:S05]  /*ac30*/  @!P0 BRA `(.L_x_1192) ;  /* 0x0000000000048947 */ /* 0x000fea0003800000 */
[----:B------:R-:W-:Y:S01]  /*ac40*/  BPT.TRAP 0x1 ;  /* 0x000000040000795c */ /* 0x000fe20000300000 */
.L_x_1192:
[----:B-1----:R-:W-:Y:S05]  /*ac50*/  @P2 BRA `(.L_x_1193) ;  /* 0x0000000000082947 */ /* 0x002fea0003800000 */
[----:B------:R-:W1:Y:S02]  /*ac60*/  SYNCS.PHASECHK.TRANS64.TRYWAIT P2, [UR6+0x2a830], R7 ;  /* 0x02a83007ff0075a7 */ /* 0x000e640008040146 */
[----:B-1----:R-:W-:Y:S05]  /*ac70*/  @!P2 BRA `(.L_x_1194) ;  /* 0x000000e80048a947 */ /* 0x002fea0003800000 */
.L_x_1193:
        /* <DEDUP_REMOVED lines=135> */
.L_x_1195:
[----:B------:R-:W-:Y:S01]  /*b4f0*/  ULEA UR10, UR4, UR38, 0x3 ;  /* 0x00000026040a7291 */ /* 0x000fe2000f8e183f */
[----:B------:R-:W-:-:S05]  /*b500*/  IMAD.U32 R0, RZ, RZ, UR7 ;  /* 0x00000007ff007e24 */ /* 0x000fca000f8e00ff */
[----:B------:R-:W-:-:S04]  /*b510*/  SHF.L.U32 R0, R0, 0x1f, RZ ;  /* 0x0000001f00007819 */ /* 0x000fc800000006ff */
[----:B------:R2:W3:Y:S01]  /*b520*/  SYNCS.PHASECHK.TRANS64.TRYWAIT P2, [UR10+0x2a850], R0 ;  /* 0x02a85000ff0075a7 */ /* 0x0004e2000804014a */
[----:B------:R-:W-:Y:S05]  /*b530*/  @!P0 BRA `(.L_x_1196) ;  /* 0x0000000000048947 */ /* 0x000fea0003800000 */
[----:B------:R-:W-:Y:S01]  /*b540*/  BPT.TRAP 0x1 ;  /* 0x000000040000795c */ /* 0x000fe20000300000 */
.L_x_1196:
[----:B---3--:R-:W-:Y:S05]  /*b550*/  @P2 BRA `(.L_x_1197) ;  /* 0x0000000000082947 */ /* 0x008fea0003800000 */
[----:B------:R-:W3:Y:S02]  /*b560*/  SYNCS.PHASECHK.TRANS64.TRYWAIT P2, [UR10+0x2a850], R0 ;  /* 0x02a85000ff0075a7 */ /* 0x000ee4000804014a */
[----:B---3--:R-:W-:Y:S05]  /*b570*/  @!P2 BRA `(.L_x_1198) ;  /* 0x000000e00020a947 */ /* 0x008fea0003800000 */
.L_x_1197:
[----:B------:R-:W-:Y:S01]  /*b580*/  UIADD3 UR6, UR38, 0x400, URZ ;  /* 0x0000040026067890 */ /* 0x000fe2000fffe03f */
[----:B------:R-:W-:Y:S01]  /*b590*/  WARPGROUP.ARRIVE ;  /* 0x00000000000079c5 */ /* 0x000fe20000000000 */
[----:B------:R-:W-:Y:S01]  /*b5a0*/  UMOV UR7, 0x40000040 ;  /* 0x4000004000077882 */ /* 0x000fe20000000000 */
[----:B------:R-:W-:Y:S01]  /*b5b0*/  PLOP3.LUT P2, PT, PT, PT, UP0, 0x80, 0x0 ;  /* 0x000000000000781c */ /* 0x000fe20003f4f008 */
[----:B------:R-:W-:Y:S01]  /*b5c0*/  USHF.R.U32.HI UR6, URZ, 0x4, UR6 ;  /* 0x000000043f067899 */ /* 0x000fe20008011606 */
[----:B------:R-:W-:Y:S01]  /*b5d0*/  PLOP3.LUT P3, PT, PT, PT, UP0, 0x80, 0x0 ;  /* 0x000000000000781c */ /* 0x000fe20003f6f008 */
[----:B------:R-:W-:Y:S02]  /*b5e0*/  IMAD.U32 R11, RZ, RZ, UR37 ;  /* 0x00000025ff0b7e24 */ /* 0x000fe4000f8e00ff */
[----:B------:R-:W-:Y:S01]  /*b5f0*/  FMUL.FTZ R14, R95, UR5 ;  /* 0x000000055f0e7c20 */ /* 0x000fe20008410000 */
[----:B------:R-:W-:Y:S01]  /*b600*/  ULOP3.LUT UR6, UR6, 0x3fff, URZ, 0xc0, !UPT ;  /* 0x00003fff06067892 */ /* 0x000fe2000f8ec03f */
[----:B------:R-:W-:Y:S01]  /*b610*/  FMUL.FTZ R95, R115, UR5 ;  /* 0x00000005735f7c20 */ /* 0x000fe20008410000 */
[----:B0-2---:R-:W-:Y:S01]  /*b620*/  FMUL.FTZ R0, R90, UR5 ;  /* 0x000000055a007c20 */ /* 0x005fe20008410000 */
[----:B------:R-:W-:Y:S01]  /*b630*/  FMUL.FTZ R90, R106, UR5 ;  /* 0x000000056a5a7c20 */ /* 0x000fe20008410000 */
[----:B------:R-:W-:Y:S01]  /*b640*/  ULOP3.LUT UR6, UR6, 0x3000000, URZ, 0xfc, !UPT ;  /* 0x0300000006067892 */ /* 0x000fe2000f8efc3f */
[----:B-1----:R-:W-:Y:S01]  /*b650*/  FMUL.FTZ R7, R88, UR5 ;  /* 0x0000000558077c20 */ /* 0x002fe20008410000 */
        /* <DEDUP_REMOVED lines=25> */
[----:B------:R-:W0:Y:S08]  /*b7f0*/  MUFU.TANH R7, R7 ;  /* 0x0000000700077308 */ /* 0x000e300000002400 */
        /* <DEDUP_REMOVED lines=63> */
[----:B------:R-:W-:Y:S01]  /*bbf0*/  @UP0 ULDC UR4, c[0x0][0x44c] ;  /* 0x0001130000040ab9 */ /* 0x000fe20000000800 */
[----:B------:R-:W-:Y:S01]  /*bc00*/  FMUL.FTZ R109, R113, UR5 ;  /* 0x00000005716d7c20 */ /* 0x000fe20008410000 */
[----:B------:R-:W-:Y:S01]  /*bc10*/  @P2 IMAD.HI.U32 R10, R114, UR4, RZ ;  /* 0x00000004720a2c27 */ /* 0x000fe2000f8e00ff */
[----:B------:R-:W-:-:S03]  /*bc20*/  @UP0 ULDC UR4, c[0x0][0x450] ;  /* 0x0001140000040ab9 */ /* 0x000fc60000000800 */
[----:B------:R-:W-:Y:S01]  /*bc30*/  FMUL.FTZ R145, R92, UR5 ;  /* 0x000000055c917c20 */ /* 0x000fe20008410000 */
[----:B------:R-:W-:Y:S01]  /*bc40*/  FMUL.FTZ R113, R121, UR5 ;  /* 0x0000000579717c20 */ /* 0x000fe20008410000 */
[----:B------:R-:W-:Y:S01]  /*bc50*/  FMUL.FTZ R146, R93, UR5 ;  /* 0x000000055d927c20 */ /* 0x000fe20008410000 */
[----:B------:R-:W-:Y:S01]  /*bc60*/  @P3 SHF.R.U32.HI R114, RZ, UR4, R10 ;  /* 0x00000004ff723c19 */ /* 0x000fe2000801160a */
[----:B------:R-:W-:Y:S01]  /*bc70*/  FMUL.FTZ R92, R110, UR5 ;  /* 0x000000056e5c7c20 */ /* 0x000fe20008410000 */
[----:B------:R-:W-:Y:S01]  /*bc80*/  @!P1 LEA R10, R11, UR38, 0x3 ;  /* 0x000000260b0a9c11 */ /* 0x000fe2000f8e18ff */
[----:B------:R-:W-:Y:S01]  /*bc90*/  FMUL.FTZ R121, R125, UR5 ;  /* 0x000000057d797c20 */ /* 0x000fe20008410000 */
[----:B------:R-:W-:Y:S01]  /*bca0*/  FMUL.FTZ R110, R116, UR5 ;  /* 0x00000005746e7c20 */ /* 0x000fe20008410000 */
[----:B------:R-:W5:Y:S01]  /*bcb0*/  SHFL.IDX PT, R115, R114, RZ, 0x1c1f ;  /* 0x001c1fff72737589 */ /* 0x000f6200000e0000 */
[----:B------:R-:W-:Y:S01]  /*bcc0*/  FMUL.FTZ R125, R129, UR5 ;  /* 0x00000005817d7c20 */ /* 0x000fe20008410000 */
[----:B------:R-:W-:-:S02]  /*bcd0*/  @!P1 VIADD R10, R10, 0x2a840 ;  /* 0x0002a8400a0a9836 */ /* 0x000fc40000000000 */
[----:B------:R-:W-:Y:S01]  /*bce0*/  FMUL.FTZ R93, R130, UR5 ;  /* 0x00000005825d7c20 */ /* 0x000fe20008410000 */
[----:B------:R-:W-:Y:S01]  /*bcf0*/  PLOP3.LUT P2, PT, PT, PT, UP1, 0x40, 0x0 ;  /* 0x000000000000781c */ /* 0x000fe20003f4e818 */
[----:B------:R-:W0:Y:S01]  /*bd00*/  MUFU.TANH R144, R144 ;  /* 0x0000009000907308 */ /* 0x000e220000002400 */
[----:B------:R-:W-:Y:S01]  /*bd10*/  IMAD.IADD R116, R151, 0x1, -R18 ;  /* 0x0000000197747824 */ /* 0x000fe200078e0a12 */
[----:B------:R-:W-:-:S06]  /*bd20*/  @!P1 PRMT R10, RZ, 0x654, R10 ;  /* 0x00000654ff0a9816 */ /* 0x000fcc000000000a */
        /* <DEDUP_REMOVED lines=17> */
[----:B------:R-:W-:-:S03]  /*be40*/  FMUL.FTZ R127, R132, UR5 ;  /* 0x00000005847f7c20 */ /* 0x000fc60008410000 */
[----:B------:R-:W-:Y:S01]  /*be50*/  HGMMA.64x128x16.F32 R24, R136, gdesc[UR4].tnspB, R24, gsb0 ;  /* 0x41e0000488187df0 */ /* 0x000fe20008000818 */
[----:B------:R-:W0:Y:S08]  /*be60*/  MUFU.TANH R140, R140 ;  /* 0x0000008c008c7308 */ /* 0x000e300000002400 */
[----:B------:R-:W0:Y:S08]  /*be70*/  MUFU.TANH R104, R104 ;  /* 0x0000006800687308 */ /* 0x000e300000002400 */
[----:B------:R-:W0:Y:S01]  /*be80*/  MUFU.TANH R127, R127 ;  /* 0x0000007f007f7308 */ /* 0x000e220000002400 */
[----:B------:R-:W-:-:S02]  /*be90*/  WARPGROUP.DEPBAR.LE gsb0, 0x0 ;  /* 0x00008000000079c5 */ /* 0x000fc40000010000 */
[----:B------:R1:W-:Y:S02]  /*bea0*/  @!P1 SYNCS.ARRIVE.TRANS64.RED.A1T0 RZ, [R10+URZ], RZ ;  /* 0x000000ff0aff99a7 */ /* 0x0003e4000810043f */
[----:B-1----:R-:W-:-:S04]  /*beb0*/  IADD3 R10, -R18, 0x1, R151 ;  /* 0x00000001120a7810 */ /* 0x002fc80007ffe197 */
        /* <DEDUP_REMOVED lines=18> */
.L_x_1201:
[----:B------:R-:W-:-:S05]  /*bfe0*/  IMAD.U32 R117, RZ, RZ, UR39 ;  /* 0x00000027ff757e24 */ /* 0x000fca000f8e00ff */
[----:B------:R-:W-:-:S13]  /*bff0*/  ISETP.NE.AND P2, PT, R117, 0x1, PT ;  /* 0x000000017500780c */ /* 0x000fda0003f45270 */
[----:B------:R-:W0:Y:S02]  /*c000*/  @P2 LDC.64 R10, c[0x0][0x9e8] ;  /* 0x00027a00ff0a2b82 */ /* 0x000e240000000a00 */
[----:B0-----:R-:W-:-:S05]  /*c010*/  @P2 IMAD.HI.U32 R10, R115, R10, RZ ;  /* 0x0000000a730a2227 */ /* 0x001fca00078e00ff */
[----:B------:R-:W-:-:S07]  /*c020*/  @P2 SHF.R.U32.HI R115, RZ, R11, R10 ;  /* 0x0000000bff732219 */ /* 0x000fce000001160a */
.L_x_1202:
[----:B------:R-:W-:Y:S05]  /*c030*/  BSYNC B0 ;  /* 0x0000000000007941 */ /* 0x000fea0003800000 */
.L_x_1200:
[----:B------:R-:W-:-:S05]  /*c040*/  IMAD R115, R115, R117, R116 ;  /* 0x0000007573737224 */ /* 0x000fca00078e0274 */
[----:B------:R-:W-:Y:S02]  /*c050*/  VIADDMNMX R118, R115, R117, R118, PT ;  /* 0x0000007573767246 */ /* 0x000fe40003800176 */
[----:B------:R-:W-:-:S07]  /*c060*/  VIMNMX R120, R120, R115, !PT ;  /* 0x0000007378787248 */ /* 0x000fce0007fe0100 */
.L_x_1199:
        /* <DEDUP_REMOVED lines=133> */
.L_x_1205:
[----:B------:R-:W-:-:S05]  /*c8c0*/  IMAD.U32 R114, RZ, RZ, UR39 ;  /* 0x00000027ff727e24 */ /* 0x000fca000f8e00ff */
[----:B------:R-:W-:-:S13]  /*c8d0*/  ISETP.NE.AND P6, PT, R114, 0x1, PT ;  /* 0x000000017200780c */ /* 0x000fda0003fc5270 */
[----:B------:R-:W0:Y:S02]  /*c8e0*/  @P6 LDC.64 R10, c[0x0][0x9e8] ;  /* 0x00027a00ff0a6b82 */ /* 0x000e240000000a00 */
[----:B0-----:R-:W-:-:S05]  /*c8f0*/  @P6 IMAD.HI.U32 R10, R7, R10, RZ ;  /* 0x0000000a070a6227 */ /* 0x001fca00078e00ff */
[----:B------:R-:W-:-:S07]  /*c900*/  @P6 SHF.R.U32.HI R7, RZ, R11, R10 ;  /* 0x0000000bff076219 */ /* 0x000fce000001160a */
.L_x_1206:
[----:B------:R-:W-:Y:S05]  /*c910*/  BSYNC B0 ;  /* 0x0000000000007941 */ /* 0x000fea0003800000 */
.L_x_1204:
[----:B------:R-:W-:-:S05]  /*c920*/  IMAD R7, R7, R114, R116 ;  /* 0x0000007207077224 */ /* 0x000fca00078e0274 */
[----:B------:R-:W-:Y:S02]  /*c930*/  VIADDMNMX R106, R7, R114, R106, PT ;  /* 0x00000072076a7246 */ /* 0x000fe4000380016a */
[----:B------:R-:W-:-:S07]  /*c940*/  VIMNMX R108, R108, R7, !PT ;  /* 0x000000076c6c7248 */ /* 0x000fce0007fe0100 */
.L_x_1203:
[C---:B------:R-:W-:Y:S01]  /*c950*/  ISETP.GT.AND P2, PT, R108.reuse, 0x1, !P2 ;  /* 0x000000016c00780c */ /* 0x040fe20005744270 */
[----:B------:R-:W0:Y:S01]  /*c960*/  LDC R10, c[0x0][0x988] ;  /* 0x00026200ff0a7b82 */ /* 0x000e220000000800 */
[----:B------:R-:W-:Y:S01]  /*c970*/  ISETP.GT.AND P3, PT, R108, 0x8, !P3 ;  /* 0x000000086c00780c */ /* 0x000fe20005f64270 */
[----:B------:R-:W-:Y:S01]  /*c980*/  UMOV UR7, UR36 ;  /* 0x0000002400077c82 */ /* 0x000fe20008000000 */
        /* <DEDUP_REMOVED lines=86> */
[----:B------:R-:W-:Y:S02]  /*cef0*/  ISETP.GT.AND P2, PT, R108, 0x39, !P2 ;  /* 0x000000396c00780c */ /* 0x000fe40005744270 */
[----:B------:R-:W-:Y:S01]  /*cf00*/  R2UR UR4, R23 ;  /* 0x00000000170472ca */ /* 0x000fe200000e0000 */
        /* <DEDUP_REMOVED lines=52> */
[----:B------:R-:W-:Y:S01]  /*d250*/  FFMA.FTZ R111, R113, R10, -R0 ;  /* 0x0000000a716f7223 */ /* 0x000fe20000010800 */
        /* <DEDUP_REMOVED lines=30> */
[----:B------:R-:W-:-:S04]  /*d440*/  FMNMX.FTZ R8, R103, R8, !PT ;  /* 0x0000000867087209 */ /* 0x000fc80007810000 */
[----:B------:R-:W-:-:S03]  /*d450*/  FMNMX.FTZ R8, R215, R8, !PT ;  /* 0x00000008d7087209 */ /* 0x000fc60007810000 */
[----:B------:R-:W3:Y:S01]  /*d460*/  MUFU.EX2 R135, R135 ;  /* 0x0000008700877308 */ /* 0x000ee20000000800 */
[----:B------:R-:W-:-:S04]  /*d470*/  FMNMX.FTZ R8, R139, R8, !PT ;  /* 0x000000088b087209 */ /* 0x000fc80007810000 */
[----:B------:R-:W-:-:S03]  /*d480*/  FMNMX.FTZ R8, R131, R8, !PT ;  /* 0x0000000883087209 */ /* 0x000fc60007810000 */
[----:B------:R-:W4:Y:S01]  /*d490*/  MUFU.EX2 R152, R152 ;  /* 0x0000009800987308 */ /* 0x000f220000000800 */
[----:B------:R-:W-:-:S04]  /*d4a0*/  FMNMX.FTZ R8, R97, R8, !PT ;  /* 0x0000000861087209 */ /* 0x000fc80007810000 */
[----:B------:R-:W-:-:S03]  /*d4b0*/  FMNMX.FTZ R8, R129, R8, !PT ;  /* 0x0000000881087209 */ /* 0x000fc60007810000 */
[----:B------:R-:W5:Y:S02]  /*d4c0*/  MUFU.EX2 R137, R137 ;  /* 0x0000008900897308 */ /* 0x000f640000000800 */
[----:B------:R-:W0:Y:S06]  /*d4d0*/  SHFL.BFLY PT, R143, R8, 0x2, 0x1f ;  /* 0x0c401f00088f7f89 */ /* 0x000e2c00000e0000 */
[----:B------:R-:W5:Y:S08]  /*d4e0*/  MUFU.EX2 R154, R154 ;  /* 0x0000009a009a7308 */ /* 0x000f700000000800 */
        /* <DEDUP_REMOVED lines=14> */
[----:B------:R-:W-:Y:S01]  /*d5d0*/  FSEL R2, R8, RZ, P2 ;  /* 0x000000ff08027208 */ /* 0x000fe20001000000 */
[-CC-:B------:R-:W-:Y:S01]  /*d5e0*/  FFMA.FTZ R12, R213, R10.reuse, -R90.reuse ;  /* 0x0000000ad50c7223 */ /* 0x180fe2000001085a */
[-CC-:B------:R-:W-:Y:S01]  /*d5f0*/  FFMA.FTZ R14, R151, R10.reuse, -R90.reuse ;  /* 0x0000000a970e7223 */ /* 0x180fe2000001085a */
[--C-:B------:R-:W-:Y:S01]  /*d600*/  FFMA.FTZ R151, R89, R10, -R90.reuse ;  /* 0x0000000a59977223 */ /* 0x100fe2000001085a */
[----:B------:R-:W-:Y:S01]  /*d610*/  FFMA.FTZ R89, R0, R6, R217 ;  /* 0x0000000600597223 */ /* 0x000fe200000100d9 */
[----:B------:R-:W-:Y:S01]  /*d620*/  FADD.FTZ R13, -R2, R13 ;  /* 0x0000000d020d7221 */ /* 0x000fe20000010100 */
[----:B------:R-:W-:Y:S01]  /*d630*/  MUFU.EX2 R119, R119 ;  /* 0x0000007700777308 */ /* 0x000fe20000000800 */
[-CC-:B------:R-:W-:Y:S01]  /*d640*/  FFMA.FTZ R121, R211, R10.reuse, -R90.reuse ;  /* 0x0000000ad3797223 */ /* 0x180fe2000001085a */
[----:B-1----:R-:W-:Y:S01]  /*d650*/  FADD.FTZ R89, R156, R89 ;  /* 0x000000599c597221 */ /* 0x002fe20000010000 */
[-C--:B------:R-:W-:Y:S01]  /*d660*/  FMUL.FTZ R13, R13, R10.reuse ;  /* 0x0000000a0d0d7220 */ /* 0x080fe20000410000 */
[-CC-:B------:R-:W-:Y:S01]  /*d670*/  FFMA.FTZ R20, R157, R10.reuse, -R90.reuse ;  /* 0x0000000a9d147223 */ /* 0x180fe2000001085a */
[-CC-:B------:R-:W-:Y:S01]  /*d680*/  FFMA.FTZ R145, R21, R10.reuse, -R90.reuse ;  /* 0x0000000a15917223 */ /* 0x180fe2000001085a */
[----:B--2---:R-:W-:Y:S01]  /*d690*/  FADD.FTZ R6, R158, R89 ;  /* 0x000000599e067221 */ /* 0x004fe20000010000 */
[-CC-:B------:R-:W-:Y:S01]  /*d6a0*/  FFMA.FTZ R123, R209, R10.reuse, -R90.reuse ;  /* 0x0000000ad17b7223 */ /* 0x180fe2000001085a */
[----:B------:R5:W0:Y:S01]  /*d6b0*/  MUFU.EX2 R2, R13 ;  /* 0x0000000d00027308 */ /* 0x000a220000000800 */
[-C--:B------:R-:W-:Y:S01]  /*d6c0*/  FFMA.FTZ R88, R153, R10.reuse, -R90 ;  /* 0x0000000a99587223 */ /* 0x080fe2000001085a */
[----:B---3--:R-:W-:Y:S01]  /*d6d0*/  FADD.FTZ R21, R135, R6 ;  /* 0x0000000687157221 */ /* 0x008fe20000010000 */
[-CC-:B------:R-:W-:Y:S01]  /*d6e0*/  FFMA.FTZ R125, R207, R10.reuse, -R90.reuse ;  /* 0x0000000acf7d7223 */ /* 0x180fe2000001085a */
[-CC-:B------:R-:W-:Y:S01]  /*d6f0*/  FFMA.FTZ R149, R155, R10.reuse, -R90.reuse ;  /* 0x0000000a9b957223 */ /* 0x180fe2000001085a */
[-CC-:B------:R-:W-:Y:S01]  /*d700*/  FFMA.FTZ R92, R159, R10.reuse, -R90.reuse ;  /* 0x0000000a9f5c7223 */ /* 0x180fe2000001085a */
[----:B----4-:R-:W-:Y:S01]  /*d710*/  FADD.FTZ R6, R152, R21 ;  /* 0x0000001598067221 */ /* 0x010fe20000010000 */
[-CC-:B------:R-:W-:Y:S01]  /*d720*/  FFMA.FTZ R147, R15, R10.reuse, -R90.reuse ;  /* 0x0000000a0f937223 */ /* 0x180fe2000001085a */
[----:B------:R-:W1:Y:S01]  /*d730*/  MUFU.EX2 R12, R12 ;  /* 0x0000000c000c7308 */ /* 0x000e620000000800 */
[----:B------:R-:W-:Y:S01]  /*d740*/  FFMA.FTZ R94, R91, R10, -R90 ;  /* 0x0000000a5b5e7223 */ /* 0x000fe2000001085a */
[----:B-----5:R-:W-:Y:S01]  /*d750*/  FADD.FTZ R13, R137, R6 ;  /* 0x00000006890d7221 */ /* 0x020fe20000010000 */
[----:B------:R-:W-:-:S02]  /*d760*/  IMAD.U32 R21, RZ, RZ, UR10 ;  /* 0x0000000aff157e24 */ /* 0x000fc4000f8e00ff */
[-CC-:B------:R-:W-:Y:S01]  /*d770*/  FFMA.FTZ R96, R95, R10.reuse, -R90.reuse ;  /* 0x0000000a5f607223 */ /* 0x180fe2000001085a */
[-CC-:B------:R-:W-:Y:S01]  /*d780*/  FFMA.FTZ R11, R11, R10.reuse, -R90.reuse ;  /* 0x0000000a0b0b7223 */ /* 0x180fe2000001085a */
[----:B------:R-:W-:Y:S01]  /*d790*/  FADD.FTZ R100, R154, R13 ;  /* 0x0000000d9a647221 */ /* 0x000fe20000010000 */
[----:B------:R-:W-:Y:S01]  /*d7a0*/  @!P1 VIADD R21, R21, 0x2a860 ;  /* 0x0002a86015159836 */ /* 0x000fe20000000000 */
[----:B------:R-:W2:Y:S01]  /*d7b0*/  MUFU.EX2 R14, R14 ;  /* 0x0000000e000e7308 */ /* 0x000ea20000000800 */
[----:B0-----:R-:W-:Y:S01]  /*d7c0*/  FFMA.FTZ R3, R2, R3, R119 ;  /* 0x0000000302037223 */ /* 0x001fe20000010077 */
[-CC-:B------:R-:W-:Y:S01]  /*d7d0*/  FFMA.FTZ R98, R99, R10.reuse, -R90.reuse ;  /* 0x0000000a63627223 */ /* 0x180fe2000001085a */
[-CC-:B------:R-:W-:Y:S01]  /*d7e0*/  FFMA.FTZ R103, R103, R10.reuse, -R90.reuse ;  /* 0x0000000a67677223 */ /* 0x180fe2000001085a */
[----:B------:R-:W-:Y:S01]  /*d7f0*/  @!P1 PRMT R21, RZ, 0x654, R21 ;  /* 0x00000654ff159816 */ /* 0x000fe20000000015 */
[-CC-:B------:R-:W-:Y:S01]  /*d800*/  FFMA.FTZ R215, R215, R10.reuse, -R90.reuse ;  /* 0x0000000ad7d77223 */ /* 0x180fe2000001085a */
[-CC-:B------:R-:W-:Y:S01]  /*d810*/  FFMA.FTZ R139, R139, R10.reuse, -R90.reuse ;  /* 0x0000000a8b8b7223 */ /* 0x180fe2000001085a */
[-CC-:B------:R-:W-:Y:S01]  /*d820*/  FFMA.FTZ R131, R131, R10.reuse, -R90.reuse ;  /* 0x0000000a83837223 */ /* 0x180fe2000001085a */
[----:B------:R-:W0:Y:S01]  /*d830*/  MUFU.EX2 R121, R121 ;  /* 0x0000007900797308 */ /* 0x000e220000000800 */
[----:B-1----:R-:W-:Y:S01]  /*d840*/  FADD.FTZ R3, R12, R3 ;  /* 0x000000030c037221 */ /* 0x002fe20000010000 */
[----:B------:R1:W-:Y:S01]  /*d850*/  @!P1 SYNCS.ARRIVE.TRANS64.RED.A1T0 RZ, [R21+URZ], RZ ;  /* 0x000000ff15ff99a7 */ /* 0x0003e2000810043f */
[----:B------:R-:W-:Y:S01]  /*d860*/  FFMA.FTZ R97, R97, R10, -R90 ;  /* 0x0000000a61617223 */ /* 0x000fe2000001085a */
[----:B------:R-:W-:Y:S01]  /*d870*/  ISETP.GT.AND P2, PT, R9, UR4, PT ;  /* 0x0000000409007c0c */ /* 0x000fe2000bf44270 */
[----:B------:R-:W-:Y:S01]  /*d880*/  UMOV UR4, UR37 ;  /* 0x0000002500047c82 */ /* 0x000fe20008000000 */
[----:B------:R-:W-:Y:S01]  /*d890*/  F2FP.F16.F32.PACK_AB R154, R141, R154 ;  /* 0x0000009a8d9a723e */ /* 0x000fe200000000ff */
[----:B------:R-:W-:Y:S01]  /*d8a0*/  VIADD R9, R9, 0xffffffff ;  /* 0xffffffff09097836 */ /* 0x000fe20000000000 */
[----:B------:R-:W3:Y:S01]  /*d8b0*/  MUFU.EX2 R20, R20 ;  /* 0x0000001400147308 */ /* 0x000ee20000000800 */
[----:B--2---:R-:W-:Y:S01]  /*d8c0*/  FADD.FTZ R6, R14, R3 ;  /* 0x000000030e067221 */ /* 0x004fe20000010000 */
[----:B------:R-:W-:Y:S01]  /*d8d0*/  FADD.FTZ R3, R141, R100 ;  /* 0x000000648d037221 */ /* 0x000fe20000010000 */
[----:B------:R-:W-:-:S02]  /*d8e0*/  F2FP.F16.F32.PACK_AB R152, R137, R152 ;  /* 0x000000988998723e */ /* 0x000fc400000000ff */
[----:B------:R-:W-:Y:S01]  /*d8f0*/  F2FP.F16.F32.PACK_AB R157, R12, R119 ;  /* 0x000000770c9d723e */ /* 0x000fe200000000ff */
[----:B------:R-:W-:Y:S01]  /*d900*/  FADD.FTZ R100, R148, R3 ;  /* 0x0000000394647221 */ /* 0x000fe20000010000 */
[-C--:B------:R-:W-:Y:S01]  /*d910*/  FFMA.FTZ R3, R101, R10.reuse, -R90 ;  /* 0x0000000a65037223 */ /* 0x080fe2000001085a */
[----:B------:R-:W2:Y:S01]  /*d920*/  MUFU.EX2 R123, R123 ;  /* 0x0000007b007b7308 */ /* 0x000ea20000000800 */
[----:B0-----:R-:W-:Y:S01]  /*d930*/  FADD.FTZ R13, R121, R6 ;  /* 0x00000006790d7221 */ /* 0x001fe20000010000 */
[----:B------:R-:W-:Y:S01]  /*d940*/  FADD.FTZ R15, R93, R100 ;  /* 0x000000645d0f7221 */ /* 0x000fe20000010000 */
[----:B------:R-:W-:Y:S01]  /*d950*/  FFMA.FTZ R90, R129, R10, -R90 ;  /* 0x0000000a815a7223 */ /* 0x000fe2000001085a */
[----:B------:R-:W-:Y:S01]  /*d960*/  F2FP.F16.F32.PACK_AB R156, R156, R217 ;  /* 0x000000d99c9c723e */ /* 0x000fe200000000ff */
[----:B------:R-:W-:Y:S02]  /*d970*/  IMAD.MOV.U32 R12, RZ, RZ, R7 ;  /* 0x000000ffff0c7224 */ /* 0x000fe400078e0007 */
[----:B------:R-:W-:Y:S01]  /*d980*/  FADD.FTZ R100, R150, R15 ;  /* 0x0000000f96647221 */ /* 0x000fe20000010000 */
[----:B------:R-:W-:Y:S01]  /*d990*/  F2FP.F16.F32.PACK_AB R158, R135, R158 ;  /* 0x0000009e879e723e */ /* 0x000fe200000000ff */
[----:B------:R-:W0:Y:S01]  /*d9a0*/  MUFU.EX2 R88, R88 ;  /* 0x0000005800587308 */ /* 0x000e220000000800 */
[----:B---3--:R-:W-:Y:S01]  /*d9b0*/  FADD.FTZ R6, R20, R13 ;  /* 0x0000000d14067221 */ /* 0x008fe20000010000 */
[----:B------:R-:W-:-:S02]  /*d9c0*/  F2FP.F16.F32.PACK_AB R148, R93, R148 ;  /* 0x000000945d94723e */ /* 0x000fc400000000ff */
[----:B------:R-:W-:Y:S02]  /*d9d0*/  F2FP.F16.F32.PACK_AB R150, R107, R150 ;  /* 0x000000966b96723e */ /* 0x000fe400000000ff */
[----:B------:R-:W-:Y:S02]  /*d9e0*/  F2FP.F16.F32.PACK_AB R159, R121, R14 ;  /* 0x0000000e799f723e */ /* 0x000fe400000000ff */
        /* <DEDUP_REMOVED lines=36> */
[----:B------:R-:W-:-:S03]  /*dc30*/  FADD.FTZ R6, R94, R11 ;  /* 0x0000000b5e067221 */ /* 0x000fc60000010000 */
        /* <DEDUP_REMOVED lines=12> */
[----:B---3--:R-:W-:Y:S01]  /*dd00*/  FADD.FTZ R100, R136, R13 ;  /* 0x0000000d88647221 */ /* 0x008fe20000010000 */
[----:B------:R-:W-:-:S06]  /*dd10*/  IMAD.MOV.U32 R13, RZ, RZ, R8 ;  /* 0x000000ffff0d7224 */ /* 0x000fcc00078e0008 */
[----:B------:R-:W2:Y:S01]  /*dd20*/  MUFU.EX2 R138, R138 ;  /* 0x0000008a008a7308 */ /* 0x000ea20000000800 */
[----:B0-----:R-:W-:Y:S01]  /*dd30*/  FADD.FTZ R6, R3, R6 ;  /* 0x0000000603067221 */ /* 0x001fe20000010000 */
[----:B------:R-:W-:-:S03]  /*dd40*/  F2FP.F16.F32.PACK_AB R141, R21, R3 ;  /* 0x00000003158d723e */ /* 0x000fc600000000ff */
[----:B------:R-:W-:-:S03]  /*dd50*/  FADD.FTZ R6, R21, R6 ;  /* 0x0000000615067221 */ /* 0x000fc60000010000 */
        /* <DEDUP_REMOVED lines=22> */
.L_x_1190:
        /* <DEDUP_REMOVED lines=67> */
.L_x_1208:
[----:B------:R-:W-:Y:S01]  /*e2f0*/  ULEA UR5, UR37, UR38, 0x3 ;  /* 0x0000002625057291 */ /* 0x000fe2000f8e183f */
[----:B------:R-:W-:-:S05]  /*e300*/  IMAD.U32 R0, RZ, RZ, UR36 ;  /* 0x00000024ff007e24 */ /* 0x000fca000f8e00ff */
[----:B------:R-:W-:-:S04]  /*e310*/  SHF.L.U32 R0, R0, 0x1f, RZ ;  /* 0x0000001f00007819 */ /* 0x000fc800000006ff */
[----:B------:R0:W1:Y:S01]  /*e320*/  SYNCS.PHASECHK.TRANS64.TRYWAIT P2, [UR5+0x2a850], R0 ;  /* 0x02a85000ff0075a7 */ /* 0x0000620008040145 */
[----:B------:R-:W-:Y:S05]  /*e330*/  @!P0 BRA `(.L_x_1209) ;  /* 0x0000000000048947 */ /* 0x000fea0003800000 */
[----:B------:R-:W-:Y:S01]  /*e340*/  BPT.TRAP 0x1 ;  /* 0x000000040000795c */ /* 0x000fe20000300000 */
.L_x_1209:
[----:B-1----:R-:W-:Y:S05]  /*e350*/  @P2 BRA `(.L_x_1210) ;  /* 0x0000000000082947 */ /* 0x002fea0003800000 */
[----:B------:R-:W1:Y:S02]  /*e360*/  SYNCS.PHASECHK.TRANS64.TRYWAIT P0, [UR5+0x2a850], R0 ;  /* 0x02a85000ff0075a7 */ /* 0x000e640008000145 */
[----:B-1----:R-:W-:Y:S05]  /*e370*/  @!P0 BRA `(.L_x_1211) ;  /* 0x000000b000b88947 */ /* 0x002fea0003800000 */
.L_x_1210:
[----:B------:R-:W-:Y:S01]  /*e380*/  UIADD3 UR38, UR38, 0x400, URZ ;  /* 0x0000040026267890 */ /* 0x000fe2000fffe03f */
[----:B------:R-:W-:Y:S01]  /*e390*/  WARPGROUP.ARRIVE ;  /* 0x00000000000079c5 */ /* 0x000fe20000000000 */
[----:B------:R-:W-:Y:S01]  /*e3a0*/  UMOV UR7, 0x40000040 ;  /* 0x4000004000077882 */ /* 0x000fe20000000000 */
[----:B-1----:R-:W1:Y:S01]  /*e3b0*/  SHFL.BFLY PT, R5, R6, 0x2, 0x1f ;  /* 0x0c401f0006057f89 */ /* 0x002e6200000e0000 */
[----:B------:R-:W-:Y:S01]  /*e3c0*/  USHF.R.U32.HI UR38, URZ, 0x4, UR38 ;  /* 0x000000043f267899 */ /* 0x000fe20008011626 */
[----:B------:R-:W-:Y:S01]  /*e3d0*/  IMAD.MOV.U32 R4, RZ, RZ, RZ ;  /* 0x000000ffff047224 */ /* 0x000fe200078e00ff */
[----:B------:R-:W-:Y:S01]  /*e3e0*/  R2UR UR8, R182 ;  /* 0x00000000b60872ca */ /* 0x000fe200000e0000 */
[----:B0-----:R-:W0:Y:S01]  /*e3f0*/  SHFL.BFLY PT, R0, R3, 0x2, 0x1f ;  /* 0x0c401f0003007f89 */ /* 0x001e2200000e0000 */
[----:B------:R-:W-:Y:S01]  /*e400*/  ULOP3.LUT UR38, UR38, 0x3fff, URZ, 0xc0, !UPT ;  /* 0x00003fff26267892 */ /* 0x000fe2000f8ec03f */
[----:B------:R-:W-:-:S03]  /*e410*/  IMAD.MOV.U32 R92, RZ, RZ, -0x800000 ;  /* 0xff800000ff5c7424 */ /* 0x000fc600078e00ff */
[----:B------:R-:W-:-:S04]  /*e420*/  ULOP3.LUT UR4, UR38, 0x3000000, URZ, 0xfc, !UPT ;  /* 0x0300000026047892 */ /* 0x000fc8000f8efc3f */
[----:B------:R-:W-:Y:S02]  /*e430*/  UIMAD UR4, UR37, 0x600, UR4 ;  /* 0x00000600250478a4 */ /* 0x000fe4000f8e0204 */
[----:B------:R-:W-:Y:S02]  /*e440*/  UIADD3 UR37, UR37, 0x1, URZ ;  /* 0x0000000125257890 */ /* 0x000fe4000fffe03f */
[----:B------:R-:W-:Y:S02]  /*e450*/  UIADD3 UR8, UR8, 0x1, URZ ;  /* 0x0000000108087890 */ /* 0x000fe4000fffe03f */
[----:B------:R-:W-:Y:S01]  /*e460*/  UISETP.NE.AND UP0, UPT, UR37, 0x2, UPT ;  /* 0x000000022500788c */ /* 0x000fe2000bf05270 */
[----:B------:R-:W-:Y:S02]  /*e470*/  UMOV UR6, UR4 ;  /* 0x0000000400067c82 */ /* 0x000fe40008000000 */
[----:B------:R-:W-:Y:S01]  /*e480*/  HGMMA.64x128x16.F32 R24, R156, gdesc[UR4].tnspB, R24, gsb0 ;  /* 0x41e000049c187df0 */ /* 0x000fe20008000818 */
[----:B------:R-:W-:Y:S01]  /*e490*/  UIADD3 UR6, UR4, 0x80, URZ ;  /* 0x0000008004067890 */ /* 0x000fe2000fffe03f */
[----:B-1----:R-:W-:Y:S01]  /*e4a0*/  FADD.FTZ R5, R5, R6 ;  /* 0x0000000605057221 */ /* 0x002fe20000010000 */
[----:B------:R-:W-:Y:S01]  /*e4b0*/  UMOV UR7, 0x40000040 ;  /* 0x4000004000077882 */ /* 0x000fe20000000000 */
[----:B------:R-:W-:-:S02]  /*e4c0*/  IMAD.U32 R182, RZ, RZ, UR8 ;  /* 0x00000008ffb67e24 */ /* 0x000fc4000f8e00ff */
[----:B0-----:R-:W-:Y:S01]  /*e4d0*/  FADD.FTZ R2, R0, R3 ;  /* 0x0000000300027221 */ /* 0x001fe20000010000 */
[----:B------:R-:W-:Y:S01]  /*e4e0*/  USEL UR37, UR37, URZ, UP0 ;  /* 0x0000003f25257287 */ /* 0x000fe20008000000 */
[----:B------:R-:W0:Y:S04]  /*e4f0*/  SHFL.BFLY PT, R0, R5, 0x1, 0x1f ;  /* 0x0c201f0005007f89 */ /* 0x000e2800000e0000 */
[----:B------:R-:W1:Y:S01]  /*e500*/  SHFL.BFLY PT, R9, R2, 0x1, 0x1f ;  /* 0x0c201f0002097f89 */ /* 0x000e6200000e0000 */
[----:B0-----:R-:W-:Y:S01]  /*e510*/  FADD.FTZ R12, R5, R0 ;  /* 0x00000000050c7221 */ /* 0x001fe20000010000 */
[----:B------:R-:W-:Y:S02]  /*e520*/  IMAD.U32 R5, RZ, RZ, UR5 ;  /* 0x00000005ff057e24 */ /* 0x000fe4000f8e00ff */
[----:B------:R-:W-:-:S02]  /*e530*/  IMAD.MOV.U32 R0, RZ, RZ, -0x800000 ;  /* 0xff800000ff007424 */ /* 0x000fc400078e00ff */
[----:B-1----:R-:W-:Y:S01]  /*e540*/  FADD.FTZ R13, R2, R9 ;  /* 0x00000009020d7221 */ /* 0x002fe20000010000 */
[----:B------:R-:W-:Y:S01]  /*e550*/  FSETP.NE.FTZ.AND P0, PT, R12, RZ, PT ;  /* 0x000000ff0c00720b */ /* 0x000fe20003f15000 */
[----:B------:R-:W-:Y:S02]  /*e560*/  @!P1 VIADD R5, R5, 0x2a860 ;  /* 0x0002a86005059836 */ /* 0x000fe40000000000 */
[----:B------:R-:W-:Y:S01]  /*e570*/  IMAD.MOV.U32 R9, RZ, RZ, RZ ;  /* 0x000000ffff097224 */ /* 0x000fe200078e00ff */
        /* <DEDUP_REMOVED lines=34> */
[----:B------:R-:W-:-:S04]  /*e7a0*/  USEL UR4, URZ, 0x1, UP0 ;  /* 0x000000013f047887 */ /* 0x000fc80008000000 */
[----:B------:R-:W-:Y:S01]  /*e7b0*/  ULOP3.LUT UR36, UR36, UR4, URZ, 0x3c, !UPT ;  /* 0x0000000424247292 */ /* 0x000fe2000f8e3c3f */
        /* <DEDUP_REMOVED lines=69> */
.L_x_1141:
[----:B------:R-:W0:Y:S01]  /*ec10*/  S2R R5, SR_CgaCtaId ;  /* 0x0000000000057919 */ /* 0x000e220000008800 */
[----:B------:R-:W-:Y:S01]  /*ec20*/  MOV R16, 0x400 ;  /* 0x0000040000107802 */ /* 0x000fe20000000f00 */
[----:B------:R-:W-:Y:S01]  /*ec30*/  BSSY B0, `(.L_x_1212) ;  /* 0x0000312000007945 */ /* 0x000fe20003800000 */
[----:B------:R-:W-:Y:S02]  /*ec40*/  BAR.SYNC.DEFER_BLOCKING 0x5, 0x180 ;  /* 0x0146000000007b1d */ /* 0x000fe40000010000 */
[----:B0-----:R-:W-:-:S05]  /*ec50*/  LEA R16, R5, R16, 0x18 ;  /* 0x0000001005107211 */ /* 0x001fca00078ec0ff */
[----:B------:R-:W0:Y:S02]  /*ec60*/  LDS.128 R4, [R16+0x2a8d0] ;  /* 0x02a8d00010047984 */ /* 0x000e240000000c00 */
[----:B0-----:R-:W-:Y:S02]  /*ec70*/  R2UR UR5, R5 ;  /* 0x00000000050572ca */ /* 0x001fe400000e0000 */
[----:B------:R-:W-:Y:S02]  /*ec80*/  R2UR UR6, R6 ;  /* 0x00000000060672ca */ /* 0x000fe400000e0000 */
[----:B------:R-:W-:Y:S01]  /*ec90*/  R2UR UR7, R7 ;  /* 0x00000000070772ca */ /* 0x000fe200000e0000 */
[----:B------:R-:W-:Y:S06]  /*eca0*/  BAR.ARV 0x4, 0x180 ;  /* 0x0106000000007b1d */ /* 0x000fec0000002000 */
[----:B------:R-:W-:Y:S08]  /*ecb0*/  @P0 BRA `(.L_x_1213) ;  /* 0x0000002000ac0947 */ /* 0x000ff00003800000 */
[----:B------:R-:W0:Y:S01]  /*ecc0*/  S2R R5, SR_SWINHI ;  /* 0x0000000000057919 */ /* 0x000e220000002f00 */
[----:B------:R-:W-:Y:S01]  /*ecd0*/  R2UR UR12, R181 ;  /* 0x00000000b50c72ca */ /* 0x000fe200000e0000 */
[----:B------:R-:W-:Y:S01]  /*ece0*/  ULDC.64 UR10, c[0x0][0xc00] ;  /* 0x00030000000a7ab9 */ /* 0x000fe20000000a00 */
[----:B------:R-:W-:Y:S01]  /*ecf0*/  ULDC.64 UR8, c[0x0][0xc00] ;  /* 0x0003000000087ab9 */ /* 0x000fe20000000a00 */
[----:B------:R-:W-:Y:S01]  /*ed00*/  ULDC.64 UR16, c[0x0][0x208] ;  /* 0x0000820000107ab9 */ /* 0x000fe20000000a00 */
[----:B------:R-:W-:Y:S02]  /*ed10*/  R2UR UR14, R162 ;  /* 0x00000000a20e72ca */ /* 0x000fe400000e0000 */
[----:B------:R-:W-:Y:S02]  /*ed20*/  R2UR UR13, R163 ;  /* 0x00000000a30d72ca */ /* 0x000fe400000e0000 */
[----:B------:R-:W-:-:S05]  /*ed30*/  R2UR UR20, R164 ;  /* 0x00000000a41472ca */ /* 0x000fca00000e0000 */
[----:B------:R-:W-:Y:S01]  /*ed40*/  UIMAD.WIDE UR8, UR12, 0x4, UR8 ;  /* 0x000000040c0878a5 */ /* 0x000fe2000f8e0208 */
[----:B------:R-:W-:Y:S02]  /*ed50*/  MOV R82, R16 ;  /* 0x0000001000527202 */ /* 0x000fe40000000f00 */
[----:B0-----:R-:W-:-:S03]  /*ed60*/  MOV R83, R5 ;  /* 0x0000000500537202 */ /* 0x001fc60000000f00 */
[----:B------:R-:W-:-:S03]  /*ed70*/  IMAD.WIDE R4, R201, 0x2, R82 ;  /* 0x00000002c9047825 */ /* 0x000fc600078e0252 */
[C---:B------:R-:W-:Y:S02]  /*ed80*/  LOP3.LUT R7, R4.reuse, 0x380, RZ, 0xc0, !PT ;  /* 0x0000038004077812 */ /* 0x040fe400078ec0ff */
[C---:B------:R-:W-:Y:S02]  /*ed90*/  IADD3 R8, P5, R4.reuse, 0x40, RZ ;  /* 0x0000004004087810 */ /* 0x040fe40007fbe0ff */
[----:B------:R-:W-:Y:S02]  /*eda0*/  SHF.R.U64 R7, R7, 0x3, RZ ;  /* 0x0000000307077819 */ /* 0x000fe400000012ff */
[C---:B------:R-:W-:Y:S01]  /*edb0*/  IADD3 R17, P6, R4.reuse, 0x20, RZ ;  /* 0x0000002004117810 */ /* 0x040fe20007fde0ff */
[--C-:B------:R-:W-:Y:S01]  /*edc0*/  IMAD.X R27, RZ, RZ, R5.reuse, P5 ;  /* 0x000000ffff1b7224 */ /* 0x100fe200028e0605 */
[C---:B------:R-:W-:Y:S02]  /*edd0*/  IADD3 R23, P4, R4.reuse, 0x60, RZ ;  /* 0x0000006004177810 */ /* 0x040fe40007f9e0ff */
[C---:B------:R-:W-:Y:S01]  /*ede0*/  IADD3 R31, P3, R4.reuse, 0x4000, RZ ;  /* 0x00004000041f7810 */ /* 0x040fe20007f7e0ff */
[--C-:B------:R-:W-:Y:S01]  /*edf0*/  IMAD.X R29, RZ, RZ, R5.reuse, P6 ;  /* 0x000000ffff1d7224 */ /* 0x100fe200030e0605 */
[C---:B------:R-:W-:Y:S01]  /*ee00*/  IADD3 R93, P2, R4.reuse, 0x4020, RZ ;  /* 0x00004020045d7810 */ /* 0x040fe20007f5e0ff */
[--C-:B------:R-:W-:Y:S01]  /*ee10*/  IMAD.X R25, RZ, RZ, R5.reuse, P4 ;  /* 0x000000ffff197224 */ /* 0x100fe200020e0605 */
[C---:B------:R-:W-:Y:S01]  /*ee20*/  IADD3 R97, P1, R4.reuse, 0x4040, RZ ;  /* 0x0000404004617810 */ /* 0x040fe20007f3e0ff */
[--C-:B------:R-:W-:Y:S01]  /*ee30*/  IMAD.X R15, RZ, RZ, R5.reuse, P3 ;  /* 0x000000ffff0f7224 */ /* 0x100fe200018e0605 */
[----:B------:R-:W-:Y:S01]  /*ee40*/  BAR.SYNC.DEFER_BLOCKING 0x1, 0x100 ;  /* 0x0044000000007b1d */ /* 0x000fe20000010000 */
[----:B------:R-:W-:Y:S01]  /*ee50*/  IADD3 R30, P0, R4, 0x4060, RZ ;  /* 0x00004060041e7810 */ /* 0x000fe20007f1e0ff */
[--C-:B------:R-:W-:Y:S01]  /*ee60*/  IMAD.X R13, RZ, RZ, R5.reuse, P2 ;  /* 0x000000ffff0d7224 */ /* 0x100fe200010e0605 */
[----:B------:R-:W-:Y:S01]  /*ee70*/  LOP3.LUT R4, R7, R4, RZ, 0x3c, !PT ;  /* 0x0000000407047212 */ /* 0x000fe200078e3cff */
[--C-:B------:R-:W-:Y:S01]  /*ee80*/  IMAD.X R11, RZ, RZ, R5.reuse, P1 ;  /* 0x000000ffff0b7224 */ /* 0x100fe200008e0605 */
[----:B------:R-:W-:Y:S01]  /*ee90*/  LOP3.LUT R7, R8, 0x380, RZ, 0xc0, !PT ;  /* 0x0000038008077812 */ /* 0x000fe200078ec0ff */
[----:B------:R-:W-:Y:S01]  /*eea0*/  IMAD.X R9, RZ, RZ, R5, P0 ;  /* 0x000000ffff097224 */ /* 0x000fe200000e0605 */
[----:B------:R-:W-:-:S02]  /*eeb0*/  LOP3.LUT R10, R23, 0x380, RZ, 0xc0, !PT ;  /* 0x00000380170a7812 */ /* 0x000fc400078ec0ff */
[----:B------:R-:W-:Y:S02]  /*eec0*/  LOP3.LUT R6, R17, 0x380, RZ, 0xc0, !PT ;  /* 0x0000038011067812 */ /* 0x000fe400078ec0ff */
[----:B------:R-:W-:Y:S02]  /*eed0*/  SHF.R.U64 R7, R7, 0x3, RZ ;  /* 0x0000000307077819 */ /* 0x000fe400000012ff */
[----:B------:R-:W-:Y:S02]  /*eee0*/  SHF.R.U64 R10, R10, 0x3, RZ ;  /* 0x000000030a0a7819 */ /* 0x000fe400000012ff */
[----:B------:R-:W-:Y:S02]  /*eef0*/  LOP3.LUT R12, R31, 0x380, RZ, 0xc0, !PT ;  /* 0x000003801f0c7812 */ /* 0x000fe400078ec0ff */
[----:B------:R-:W-:Y:S02]  /*ef00*/  SHF.R.U64 R6, R6, 0x3, RZ ;  /* 0x0000000306067819 */ /* 0x000fe400000012ff */
[----:B------:R-:W-:-:S02]  /*ef10*/  LOP3.LUT R26, R7, R8, RZ, 0x3c, !PT ;  /* 0x00000008071a7212 */ /* 0x000fc400078e3cff */
[----:B------:R-:W-:Y:S02]  /*ef20*/  LOP3.LUT R8, R93, 0x380, RZ, 0xc0, !PT ;  /* 0x000003805d087812 */ /* 0x000fe400078ec0ff */
[----:B------:R-:W-:Y:S02]  /*ef30*/  LOP3.LUT R24, R10, R23, RZ, 0x3c, !PT ;  /* 0x000000170a187212 */ /* 0x000fe400078e3cff */
[----:B------:R-:W-:Y:S02]  /*ef40*/  SHF.R.U64 R12, R12, 0x3, RZ ;  /* 0x000000030c0c7819 */ /* 0x000fe400000012ff */
[----:B------:R-:W-:Y:S02]  /*ef50*/  LOP3.LUT R28, R6, R17, RZ, 0x3c, !PT ;  /* 0x00000011061c7212 */ /* 0x000fe400078e3cff */
[----:B------:R-:W-:Y:S02]  /*ef60*/  LOP3.LUT R10, R97, 0x380, RZ, 0xc0, !PT ;  /* 0x00000380610a7812 */ /* 0x000fe400078ec0ff */
[----:B------:R-:W-:-:S02]  /*ef70*/  LOP3.LUT R17, R30, 0x380, RZ, 0xc0, !PT ;  /* 0x000003801e117812 */ /* 0x000fc400078ec0ff */
[----:B------:R-:W-:Y:S02]  /*ef80*/  SHF.R.U64 R8, R8, 0x3, RZ ;  /* 0x0000000308087819 */ /* 0x000fe400000012ff */
[----:B------:R-:W-:Y:S02]  /*ef90*/  LOP3.LUT R14, R12, R31, RZ, 0x3c, !PT ;  /* 0x0000001f0c0e7212 */ /* 0x000fe400078e3cff */
[----:B------:R-:W-:Y:S02]  /*efa0*/  SHF.R.U64 R10, R10, 0x3, RZ ;  /* 0x000000030a0a7819 */ /* 0x000fe400000012ff */
[----:B------:R-:W-:Y:S02]  /*efb0*/  SHF.R.U64 R17, R17, 0x3, RZ ;  /* 0x0000000311117819 */ /* 0x000fe400000012ff */
[----:B------:R-:W-:Y:S02]  /*efc0*/  LOP3.LUT R12, R8, R93, RZ, 0x3c, !PT ;  /* 0x0000005d080c7212 */ /* 0x000fe400078e3cff */
[----:B------:R-:W-:-:S02]  /*efd0*/  MOV R23, R4 ;  /* 0x0000000400177202 */ /* 0x000fc40000000f00 */
[----:B------:R-:W-:Y:S02]  /*efe0*/  F2FP.F16.F32.PACK_AB R4, R3, R2 ;  /* 0x000000020304723e */ /* 0x000fe400000000ff */
[----:B------:R-:W-:Y:S02]  /*eff0*/  F2FP.F16.F32.PACK_AB R5, R89, R88 ;  /* 0x000000585905723e */ /* 0x000fe400000000ff */
[----:B------:R-:W-:Y:S02]  /*f000*/  F2FP.F16.F32.PACK_AB R6, R21, R20 ;  /* 0x000000141506723e */ /* 0x000fe400000000ff */
[----:B------:R-:W-:Y:S02]  /*f010*/  F2FP.F16.F32.PACK_AB R7, R91, R90 ;  /* 0x0000005a5b07723e */ /* 0x000fe400000000ff */
[----:B------:R-:W-:Y:S02]  /*f020*/  LOP3.LUT R10, R10, R97, RZ, 0x3c, !PT ;  /* 0x000000610a0a7212 */ /* 0x000fe400078e3cff */
[----:B------:R-:W-:Y:S01]  /*f030*/  LOP3.LUT R8, R17, R30, RZ, 0x3c, !PT ;  /* 0x0000001e11087212 */ /* 0x000fe200078e3cff */
[----:B------:R0:W-:Y:S01]  /*f040*/  STSM.16.M88.4 [R23], R4 ;  /* 0x0000000417007844 */ /* 0x0001e20000000200 */
[----:B------:R-:W-:-:S02]  /*f050*/  MOV R97, R14 ;  /* 0x0000000e00617202 */ /* 0x000fc40000000f00 */
[----:B------:R-:W-:Y:S02]  /*f060*/  MOV R96, R12 ;  /* 0x0000000c00607202 */ /* 0x000fe40000000f00 */
[----:B------:R-:W-:Y:S02]  /*f070*/  MOV R99, R28 ;  /* 0x0000001c00637202 */ /* 0x000fe40000000f00 */
[----:B------:R-:W-:Y:S02]  /*f080*/  MOV R98, R26 ;  /* 0x0000001a00627202 */ /* 0x000fe40000000f00 */
[----:B------:R-:W-:Y:S02]  /*f090*/  MOV R17, R24 ;  /* 0x0000001800117202 */ /* 0x000fe40000000f00 */
[----:B------:R-:W-:Y:S02]  /*f0a0*/  F2FP.F16.F32.PACK_AB R12, R33, R32 ;  /* 0x00000020210c723e */ /* 0x000fe400000000ff */
[----:B------:R-:W-:-:S02]  /*f0b0*/  F2FP.F16.F32.PACK_AB R13, R35, R34 ;  /* 0x00000022230d723e */ /* 0x000fc400000000ff */
[----:B------:R-:W-:Y:S02]  /*f0c0*/  F2FP.F16.F32.PACK_AB R14, R37, R36 ;  /* 0x00000024250e723e */ /* 0x000fe400000000ff */
[----:B------:R-:W-:Y:S02]  /*f0d0*/  F2FP.F16.F32.PACK_AB R15, R39, R38 ;  /* 0x00000026270f723e */ /* 0x000fe400000000ff */
[----:B------:R-:W-:Y:S02]  /*f0e0*/  F2FP.F16.F32.PACK_AB R24, R41, R40 ;  /* 0x000000282918723e */ /* 0x000fe400000000ff */
[----:B------:R-:W-:Y:S01]  /*f0f0*/  F2FP.F16.F32.PACK_AB R25, R43, R42 ;  /* 0x0000002a2b19723e */ /* 0x000fe200000000ff */
[----:B------:R-:W-:Y:S01]  /*f100*/  STSM.16.M88.4 [R99], R12 ;  /* 0x0000000c63007844 */ /* 0x000fe20000000200 */
[----:B------:R-:W-:Y:S02]  /*f110*/  F2FP.F16.F32.PACK_AB R26, R45, R44 ;  /* 0x0000002c2d1a723e */ /* 0x000fe400000000ff */
[----:B------:R-:W-:-:S02]  /*f120*/  F2FP.F16.F32.PACK_AB R27, R47, R46 ;  /* 0x0000002e2f1b723e */ /* 0x000fc400000000ff */
[----:B------:R-:W-:Y:S02]  /*f130*/  F2FP.F16.F32.PACK_AB R28, R49, R48 ;  /* 0x00000030311c723e */ /* 0x000fe400000000ff */
[----:B------:R-:W-:Y:S01]  /*f140*/  F2FP.F16.F32.PACK_AB R29, R51, R50 ;  /* 0x00000032331d723e */ /* 0x000fe200000000ff */
[----:B------:R-:W-:Y:S01]  /*f150*/  STSM.16.M88.4 [R98], R24 ;  /* 0x0000001862007844 */ /* 0x000fe20000000200 */
[----:B------:R-:W-:Y:S02]  /*f160*/  F2FP.F16.F32.PACK_AB R30, R53, R52 ;  /* 0x00000034351e723e */ /* 0x000fe400000000ff */
[----:B------:R-:W-:Y:S02]  /*f170*/  F2FP.F16.F32.PACK_AB R31, R55, R54 ;  /* 0x00000036371f723e */ /* 0x000fe400000000ff */
[----:B------:R-:W-:Y:S02]  /*f180*/  MOV R93, R10 ;  /* 0x0000000a005d7202 */ /* 0x000fe40000000f00 */
[----:B0-----:R-:W-:Y:S01]  /*f190*/  MOV R23, R8 ;  /* 0x0000000800177202 */ /* 0x001fe20000000f00 */
[----:B------:R0:W-:Y:S01]  /*f1a0*/  STSM.16.M88.4 [R17], R28 ;  /* 0x0000001c11007844 */ /* 0x0001e20000000200 */
[----:B------:R-:W-:-:S02]  /*f1b0*/  F2FP.F16.F32.PACK_AB R4, R57, R56 ;  /* 0x000000383904723e */ /* 0x000fc400000000ff */
[----:B------:R-:W-:Y:S02]  /*f1c0*/  F2FP.F16.F32.PACK_AB R5, R59, R58 ;  /* 0x0000003a3b05723e */ /* 0x000fe400000000ff */
[----:B------:R-:W-:Y:S02]  /*f1d0*/  F2FP.F16.F32.PACK_AB R6, R61, R60 ;  /* 0x0000003c3d06723e */ /* 0x000fe400000000ff */
[----:B------:R-:W-:Y:S02]  /*f1e0*/  F2FP.F16.F32.PACK_AB R7, R63, R62 ;  /* 0x0000003e3f07723e */ /* 0x000fe400000000ff */
[----:B------:R-:W-:Y:S02]  /*f1f0*/  F2FP.F16.F32.PACK_AB R8, R65, R64 ;  /* 0x000000404108723e */ /* 0x000fe400000000ff */
[----:B------:R-:W-:Y:S01]  /*f200*/  F2FP.F16.F32.PACK_AB R9, R67, R66 ;  /* 0x000000424309723e */ /* 0x000fe200000000ff */
[----:B------:R-:W-:Y:S01]  /*f210*/  STSM.16.M88.4 [R97], R4 ;  /* 0x0000000461007844 */ /* 0x000fe20000000200 */
[----:B------:R-:W-:-:S02]  /*f220*/  F2FP.F16.F32.PACK_AB R10, R69, R68 ;  /* 0x00000044450a723e */ /* 0x000fc400000000ff */
[----:B------:R-:W-:Y:S01]  /*f230*/  F2FP.F16.F32.PACK_AB R11, R71, R70 ;  /* 0x00000046470b723e */ /* 0x000fe200000000ff */
[----:B0-----:R-:W-:Y:S01]  /*f240*/  IMAD.U32 R28, RZ, RZ, UR8 ;  /* 0x00000008ff1c7e24 */ /* 0x001fe2000f8e00ff */
[----:B------:R-:W-:Y:S01]  /*f250*/  F2FP.F16.F32.PACK_AB R12, R73, R72 ;  /* 0x00000048490c723e */ /* 0x000fe200000000ff */
[----:B------:R-:W-:Y:S01]  /*f260*/  IMAD.U32 R29, RZ, RZ, UR9 ;  /* 0x00000009ff1d7e24 */ /* 0x000fe2000f8e00ff */
[----:B------:R-:W-:Y:S01]  /*f270*/  F2FP.F16.F32.PACK_AB R13, R75, R74 ;  /* 0x0000004a4b0d723e */ /* 0x000fe200000000ff */
[----:B------:R-:W-:Y:S01]  /*f280*/  STSM.16.M88.4 [R96], R8 ;  /* 0x0000000860007844 */ /* 0x000fe20000000200 */
[----:B------:R-:W-:Y:S01]  /*f290*/  F2FP.F16.F32.PACK_AB R14, R77, R76 ;  /* 0x0000004c4d0e723e */ /* 0x000fe200000000ff */
[----:B------:R-:W0:Y:S01]  /*f2a0*/  LDC.64 R30, c[0x0][0xc08] ;  /* 0x00030200ff1e7b82 */ /* 0x000e220000000a00 */
[----:B------:R-:W-:Y:S02]  /*f2b0*/  F2FP.F16.F32.PACK_AB R15, R79, R78 ;  /* 0x0000004e4f0f723e */ /* 0x000fe400000000ff */
[----:B------:R-:W-:-:S02]  /*f2c0*/  F2FP.F16.F32.PACK_AB R24, R81, R80 ;  /* 0x000000505118723e */ /* 0x000fc400000000ff */
[----:B------:R-:W-:Y:S01]  /*f2d0*/  F2FP.F16.F32.PACK_AB R25, R95, R94 ;  /* 0x0000005e5f19723e */ /* 0x000fe200000000ff */
[----:B------:R-:W-:Y:S01]  /*f2e0*/  STSM.16.M88.4 [R93], R12 ;  /* 0x0000000c5d007844 */ /* 0x000fe20000000200 */
[----:B------:R-:W-:Y:S02]  /*f2f0*/  F2FP.F16.F32.PACK_AB R26, R85, R84 ;  /* 0x00000054551a723e */ /* 0x000fe400000000ff */
[----:B------:R-:W-:Y:S02]  /*f300*/  F2FP.F16.F32.PACK_AB R27, R87, R86 ;  /* 0x00000056571b723e */ /* 0x000fe400000000ff */
[----:B------:R-:W-:-:S03]  /*f310*/  ISETP.NE.U32.AND P0, PT, RZ, UR10, PT ;  /* 0x0000000aff007c0c */ /* 0x000fc6000bf05070 */
[----:B------:R1:W-:Y:S01]  /*f320*/  STSM.16.M88.4 [R23], R24 ;  /* 0x0000001817007844 */ /* 0x0003e20000000200 */
[----:B------:R-:W-:Y:S01]  /*f330*/  BAR.SYNC.DEFER_BLOCKING 0x1, 0x100 ;  /* 0x0044000000007b1d */ /* 0x000fe20000010000 */
[----:B------:R-:W-:-:S07]  /*f340*/  ISETP.NE.AND.EX P0, PT, RZ, UR11, PT, P0 ;  /* 0x0000000bff007c0c */ /* 0x000fce000bf05300 */
[----:B-1----:R-:W1:Y:S06]  /*f350*/  LDC R23, c[0x0][0xbe8] ;  /* 0x0002fa00ff177b82 */ /* 0x002e6c0000000800 */
[----:B------:R-:W2:Y:S01]  /*f360*/  @P0 LDG.E R17, desc[UR16][R28.64] ;  /* 0x000000101c110981 */ /* 0x000ea2000c1e1900 */
[----:B0-----:R-:W-:Y:S02]  /*f370*/  ISETP.NE.U32.AND P1, PT, R30, RZ, PT ;  /* 0x000000ff1e00720c */ /* 0x001fe40003f25070 */
[----:B------:R-:W-:-:S11]  /*f380*/  R2UR UR4, R31 ;  /* 0x000000001f0472ca */ /* 0x000fd600000e0000 */
[----:B------:R-:W-:Y:S02]  /*f390*/  VOTEU.ANY UP0, P1 ;  /* 0x00000000003f7886 */ /* 0x000fe40000800100 */
[----:B------:R-:W-:Y:S01]  /*f3a0*/  UISETP.NE.AND.EX UP0, UPT, UR4, URZ, UPT, UP0 ;  /* 0x0000003f0400728c */ /* 0x000fe2000bf05300 */
[----:B-1----:R-:W-:Y:S02]  /*f3b0*/  ISETP.NE.AND P1, PT, R23, 0x1, PT ;  /* 0x000000011700780c */ /* 0x002fe40003f25270 */
[----:B------:R-:W-:Y:S02]  /*f3c0*/  ULDC UR4, c[0x0][0xa88] ;  /* 0x0002a20000047ab9 */ /* 0x000fe40000000800 */
[----:B------:R-:W-:Y:S01]  /*f3d0*/  IMAD.U32 R8, RZ, RZ, UR4 ;  /* 0x00000004ff087e24 */ /* 0x000fe2000f8e00ff */
[----:B------:R-:W-:Y:S01]  /*f3e0*/  PLOP3.LUT P4, PT, PT, PT, UP0, 0x80, 0x0 ;  /* 0x000000000000781c */ /* 0x000fe20003f8f008 */
[----:B------:R-:W-:-:S04]  /*f3f0*/  ULDC UR4, c[0x0][0xad4] ;  /* 0x0002b50000047ab9 */ /* 0x000fc80000000800 */
[----:B------:R-:W-:Y:S02]  /*f400*/  @UP0 ULDC.64 UR8, c[0x0][0xc08] ;  /* 0x0003020000080ab9 */ /* 0x000fe40000000a00 */
[----:B------:R-:W-:Y:S01]  /*f410*/  @UP0 UIMAD.WIDE UR8, UR12, 0x4, UR8 ;  /* 0x000000040c0808a5 */ /* 0x000fe2000f8e0208 */
[----:B------:R-:W0:Y:S01]  /*f420*/  @P1 LDC R6, c[0x0][0xbec] ;  /* 0x0002fb00ff061b82 */ /* 0x000e220000000800 */
[----:B------:R-:W-:-:S04]  /*f430*/  UISETP.NE.AND UP0, UPT, UR14, URZ, UPT ;  /* 0x0000003f0e00728c */ /* 0x000fc8000bf05270 */
[----:B------:R-:W-:Y:S01]  /*f440*/  USEL UR4, UR14, UR4, UP0 ;  /* 0x000000040e047287 */ /* 0x000fe20008000000 */
[----:B------:R-:W-:Y:S02]  /*f450*/  IMAD.U32 R4, RZ, RZ, UR8 ;  /* 0x00000008ff047e24 */ /* 0x000fe4000f8e00ff */
[----:B------:R-:W1:Y:S01]  /*f460*/  @P1 LDC R9, c[0x0][0xbf0] ;  /* 0x0002fc00ff091b82 */ /* 0x000e620000000800 */
[----:B------:R-:W-:Y:S01]  /*f470*/  UISETP.GT.AND UP1, UPT, UR4, 0x1, UPT ;  /* 0x000000010400788c */ /* 0x000fe2000bf24270 */
[----:B------:R-:W-:Y:S01]  /*f480*/  IMAD.U32 R5, RZ, RZ, UR9 ;  /* 0x00000009ff057e24 */ /* 0x000fe2000f8e00ff */
[----:B------:R-:W-:Y:S02]  /*f490*/  UMOV UR19, 0x9b8 ;  /* 0x000009b800137882 */ /* 0x000fe40000000000 */
[----:B------:R-:W-:Y:S02]  /*f4a0*/  USEL UR19, UR19, 0x978, UP1 ;  /* 0x0000097813137887 */ /* 0x000fe40008800000 */
[----:B------:R-:W-:Y:S01]  /*f4b0*/  UISETP.NE.U32.AND UP0, UPT, UR10, URZ, UPT ;  /* 0x0000003f0a00728c */ /* 0x000fe2000bf05070 */
[----:B------:R-:W-:Y:S01]  /*f4c0*/  VIADD R11, R19, UR60 ;  /* 0x0000003c130b7c36 */ /* 0x000fe20008000000 */
[----:B------:R-:W-:Y:S01]  /*f4d0*/  USHF.R.S32.HI UR10, URZ, 0x1f, UR12 ;  /* 0x0000001f3f0a7899 */ /* 0x000fe2000801140c */
[----:B------:R0:W5:Y:S01]  /*f4e0*/  @P4 LDG.E R8, desc[UR16][R4.64] ;  /* 0x0000001004084981 */ /* 0x000162000c1e1900 */
[----:B------:R-:W-:Y:S01]  /*f4f0*/  UISETP.NE.AND.EX UP0, UPT, UR11, URZ, UPT, UP0 ;  /* 0x0000003f0b00728c */ /* 0x000fe2000bf05300 */
[----:B------:R-:W-:Y:S01]  /*f500*/  IMAD.MOV.U32 R7, RZ, RZ, R11 ;  /* 0x000000ffff077224 */ /* 0x000fe200078e000b */
[----:B------:R-:W-:Y:S01]  /*f510*/  UMOV UR4, URZ ;  /* 0x0000003f00047c82 */ /* 0x000fe20008000000 */
[----:B------:R-:W-:-:S02]  /*f520*/  USEL UR9, UR13, URZ, UP1 ;  /* 0x0000003f0d097287 */ /* 0x000fc40008800000 */
[----:B------:R-:W-:Y:S02]  /*f530*/  USEL UR8, UR12, URZ, !UP0 ;  /* 0x0000003f0c087287 */ /* 0x000fe4000c000000 */
[----:B------:R-:W-:Y:S01]  /*f540*/  USEL UR18, UR10, URZ, !UP0 ;  /* 0x0000003f0a127287 */ /* 0x000fe2000c000000 */
[----:B------:R-:W-:Y:S02]  /*f550*/  ULDC.64 UR12, c[0x0][UR19+0x220] ;  /* 0x00008800130c7abb */ /* 0x000fe40008000a00 */
[----:B------:R-:W-:Y:S01]  /*f560*/  ULDC.64 UR10, c[0x0][UR19+0x218] ;  /* 0x00008600130a7abb */ /* 0x000fe20008000a00 */
[----:B0-----:R-:W-:Y:S01]  /*f570*/  @P1 IMAD.HI.U32 R4, R11, R6, RZ ;  /* 0x000000060b041227 */ /* 0x001fe200078e00ff */
[----:B------:R-:W-:Y:S01]  /*f580*/  ULDC.64 UR14, c[0x0][UR19+0x228] ;  /* 0x00008a00130e7abb */ /* 0x000fe20008000a00 */
[----:B------:R-:W-:Y:S02]  /*f590*/  UIMAD.WIDE.U32 UR16, UR10, UR20, URZ ;  /* 0x000000140a1072a5 */ /* 0x000fe4000f8e003f */
[----:B------:R-:W-:Y:S01]  /*f5a0*/  UIMAD UR13, UR13, UR8, URZ ;  /* 0x000000080d0d72a4 */ /* 0x000fe2000f8e023f */
[----:B-1----:R-:W-:Y:S01]  /*f5b0*/  @P1 SHF.R.U32.HI R7, RZ, R9, R4 ;  /* 0x00000009ff071219 */ /* 0x002fe20000011604 */
[----:B------:R-:W-:-:S02]  /*f5c0*/  UIMAD UR20, UR11, UR20, URZ ;  /* 0x000000140b1472a4 */ /* 0x000fc4000f8e023f */
[----:B------:R-:W-:Y:S02]  /*f5d0*/  UIMAD.WIDE.U32 UR10, UR12, UR8, URZ ;  /* 0x000000080c0a72a5 */ /* 0x000fe4000f8e003f */
[----:B------:R-:W-:Y:S01]  /*f5e0*/  UIMAD.WIDE.U32 UR22, UR14, UR9, URZ ;  /* 0x000000090e1672a5 */ /* 0x000fe2000f8e003f */
[----:B------:R-:W-:Y:S01]  /*f5f0*/  IMAD.MOV R6, RZ, RZ, -R7 ;  /* 0x000000ffff067224 */ /* 0x000fe200078e0a07 */
[----:B------:R-:W-:Y:S02]  /*f600*/  UIMAD UR9, UR15, UR9, URZ ;  /* 0x000000090f0972a4 */ /* 0x000fe4000f8e023f */
[----:B------:R-:W-:Y:S01]  /*f610*/  UIMAD UR13, UR12, UR18, UR13 ;  /* 0x000000120c0d72a4 */ /* 0x000fe2000f8e020d */
[----:B------:R-:W-:Y:S01]  /*f620*/  IMAD R9, R23, R6, R11 ;  /* 0x0000000617097224 */ /* 0x000fe200078e020b */
[----:B------:R-:W-:Y:S01]  /*f630*/  UIADD3 UR20, UR17, UR20, URZ ;  /* 0x0000001411147290 */ /* 0x000fe2000fffe03f */
[----:B------:R-:W-:Y:S02]  /*f640*/  IMAD.U32 R4, RZ, RZ, UR22 ;  /* 0x00000016ff047e24 */ /* 0x000fe4000f8e00ff */
[----:B------:R-:W-:Y:S01]  /*f650*/  IMAD.U32 R5, RZ, RZ, UR23 ;  /* 0x00000017ff057e24 */ /* 0x000fe2000f8e00ff */
[----:B------:R-:W-:-:S02]  /*f660*/  SHF.R.S32.HI R5, RZ, 0x1f, R7 ;  /* 0x0000001fff057819 */ /* 0x000fc40000011407 */
[----:B------:R-:W-:Y:S02]  /*f670*/  SHF.R.S32.HI R6, RZ, 0x1f, R9 ;  /* 0x0000001fff067819 */ /* 0x000fe40000011409 */
[----:B--2---:R-:W-:-:S13]  /*f680*/  @P0 R2UR UR4, R17 ;  /* 0x00000000110402ca */ /* 0x004fda00000e0000 */
[----:B------:R-:W-:Y:S02]  /*f690*/  UIADD3 UR16, UP0, UP2, UR10, UR16, UR4 ;  /* 0x000000100a107290 */ /* 0x000fe4000fa1e004 */
[----:B------:R-:W-:Y:S02]  /*f6a0*/  UIADD3 UR10, UR23, UR9, URZ ;  /* 0x00000009170a7290 */ /* 0x000fe4000fffe03f */
[----:B------:R-:W-:Y:S02]  /*f6b0*/  UIADD3 UR9, UR11, UR13, URZ ;  /* 0x0000000d0b097290 */ /* 0x000fe4000fffe03f */
[----:B------:R-:W-:Y:S01]  /*f6c0*/  USHF.R.S32.HI UR14, URZ, 0x1f, UR4 ;  /* 0x0000001f3f0e7899 */ /* 0x000fe20008011404 */
[----:B------:R-:W-:Y:S01]  /*f6d0*/  IADD3 R4, P2, P3, R7, UR16, R4 ;  /* 0x0000001007047c10 */ /* 0x000fe2000fb5e004 */
[----:B------:R-:W-:Y:S01]  /*f6e0*/  IMAD.U32 R10, RZ, RZ, UR10 ;  /* 0x0000000aff0a7e24 */ /* 0x000fe2000f8e00ff */
[----:B------:R-:W-:Y:S01]  /*f6f0*/  ULDC.64 UR10, c[0x0][UR19+0x210] ;  /* 0x00008400130a7abb */ /* 0x000fe20008000a00 */
[----:B------:R-:W-:Y:S01]  /*f700*/  UIADD3.X UR9, UR9, UR20, UR14, UP0, UP2 ;  /* 0x0000001409097290 */ /* 0x000fe200087e440e */
[----:B------:R-:W-:Y:S01]  /*f710*/  IMAD R7, R9, UR11, RZ ;  /* 0x0000000b09077c24 */ /* 0x000fe2000f8e02ff */
[----:B------:R-:W-:Y:S01]  /*f720*/  ULDC.64 UR12, c[0x0][0xba8] ;  /* 0x0002ea00000c7ab9 */ /* 0x000fe20000000a00 */
[----:B------:R-:W-:Y:S01]  /*f730*/  @!UP1 ULDC UR12, c[0x0][0xb50] ;  /* 0x0002d400000c9ab9 */ /* 0x000fe20000000800 */
[----:B------:R-:W-:Y:S01]  /*f740*/  @!UP1 ULDC UR13, c[0x0][0xb54] ;  /* 0x0002d500000d9ab9 */ /* 0x000fe20000000800 */
[----:B------:R-:W-:Y:S01]  /*f750*/  IMAD R7, R6, UR10, R7 ;  /* 0x0000000a06077c24 */ /* 0x000fe2000f8e0207 */
[----:B------:R-:W-:-:S03]  /*f760*/  IADD3.X R5, R5, UR9, R10, P2, P3 ;  /* 0x0000000905057c10 */ /* 0x000fc600097e640a */
[----:B------:R-:W-:-:S04]  /*f770*/  IMAD.WIDE.U32 R4, R9, UR10, R4 ;  /* 0x0000000a09047c25 */ /* 0x000fc8000f8e0004 */
[----:B------:R-:W-:Y:S01]  /*f780*/  IMAD.IADD R5, R5, 0x1, R7 ;  /* 0x0000000105057824 */ /* 0x000fe200078e0207 */
[----:B------:R-:W-:-:S04]  /*f790*/  LEA R9, P2, R4, UR12, 0x2 ;  /* 0x0000000c04097c11 */ /* 0x000fc8000f8410ff */
[----:B------:R-:W-:Y:S01]  /*f7a0*/  LEA.HI.X R10, R4, UR13, R5, 0x2, P2 ;  /* 0x0000000d040a7c11 */ /* 0x000fe200090f1405 */
[----:B------:R-:W-:Y:S08]  /*f7b0*/  @P4 BRA `(.L_x_1214) ;  /* 0x0000000000144947 */ /* 0x000ff00003800000 */
[----:B------:R-:W-:Y:S05]  /*f7c0*/  @!P0 BRA `(.L_x_1214) ;  /* 0x0000000000108947 */ /* 0x000fea0003800000 */
[----:B------:R-:W-:Y:S02]  /*f7d0*/  ULDC.64 UR10, c[0x0][0x208] ;  /* 0x00008200000a7ab9 */ /* 0x000fe40000000a00 */
[----:B------:R-:W2:Y:S04]  /*f7e0*/  LDG.E R5, desc[UR10][R28.64] ;  /* 0x0000000a1c057981 */ /* 0x000ea8000c1e1900 */
[----:B-----5:R-:W2:Y:S02]  /*f7f0*/  LDG.E R8, desc[UR10][R28.64+0x4] ;  /* 0x0000040a1c087981 */ /* 0x020ea4000c1e1900 */
[----:B--2---:R-:W-:-:S07]  /*f800*/  IMAD.IADD R8, R8, 0x1, -R5 ;  /* 0x0000000108087824 */ /* 0x004fce00078e0a05 */
.L_x_1214:
[----:B------:R-:W-:Y:S01]  /*f810*/  SHFL.IDX PT, R4, R9, RZ, 0x1c1f ;  /* 0x001c1fff09047589 */ /* 0x000fe200000e0000 */
[----:B------:R-:W-:Y:S01]  /*f820*/  VIADD R12, R200, UR60 ;  /* 0x0000003cc80c7c36 */ /* 0x000fe20008000000 */
[----:B------:R-:W-:Y:S01]  /*f830*/  LOP3.LUT P0, RZ, R183, 0x3, RZ, 0xc0, !PT ;  /* 0x00000003b7ff7812 */ /* 0x000fe2000780c0ff */
[----:B-----5:R-:W-:Y:S01]  /*f840*/  IMAD R17, R8, R23, RZ ;  /* 0x0000001708117224 */ /* 0x020fe200078e02ff */
[----:B------:R-:W0:Y:S01]  /*f850*/  SHFL.IDX PT, R5, R10, RZ, 0x1c1f ;  /* 0x001c1fff0a057589 */ /* 0x000e2200000e0000 */
[C---:B------:R-:W-:Y:S01]  /*f860*/  VIADD R24, R12.reuse, 0x8 ;  /* 0x000000080c187836 */ /* 0x040fe20000000000 */
[----:B------:R-:W-:Y:S02]  /*f870*/  ULDC.64 UR10, c[0x0][0x208] ;  /* 0x00008200000a7ab9 */ /* 0x000fe40000000a00 */
[----:B------:R-:W-:Y:S01]  /*f880*/  SHFL.IDX PT, R6, R9, 0x1, 0x1c1f ;  /* 0x003c1f0009067f89 */ /* 0x000fe200000e0000 */
[-C--:B------:R-:W-:Y:S02]  /*f890*/  ISETP.GE.OR P2, PT, R12, R17.reuse, P0 ;  /* 0x000000110c00720c */ /* 0x080fe40000746670 */
[----:B------:R-:W-:Y:S01]  /*f8a0*/  ISETP.GE.OR P0, PT, R24, R17, P0 ;  /* 0x000000111800720c */ /* 0x000fe20000706670 */
[----:B------:R-:W1:Y:S10]  /*f8b0*/  SHFL.IDX PT, R7, R10, 0x1, 0x1c1f ;  /* 0x003c1f000a077f89 */ /* 0x000e7400000e0000 */
[----:B0-----:R0:W-:Y:S04]  /*f8c0*/  @!P2 ST.E desc[UR10][R4.64], R92 ;  /* 0x0000005c0400a985 */ /* 0x0011e8000c10190a */
[----:B-1----:R0:W-:Y:S01]  /*f8d0*/  @!P0 ST.E desc[UR10][R6.64], R0 ;  /* 0x0000000006008985 */ /* 0x0021e2000c10190a */
[----:B------:R-:W-:-:S13]  /*f8e0*/  PLOP3.LUT P0, PT, PT, PT, UP1, 0x80, 0x0 ;  /* 0x000000000000781c */ /* 0x000fda0003f0f018 */
[----:B0-----:R-:W-:Y:S05]  /*f8f0*/  @P0 BRA `(.L_x_1215) ;  /* 0x0000000800a40947 */ /* 0x001fea0003800000 */
[----:B------:R-:W-:Y:S01]  /*f900*/  IMAD R3, R180, 0x40, R22 ;  /* 0x00000040b4037824 */ /* 0x000fe200078e0216 */
[----:B------:R-:W-:Y:S01]  /*f910*/  ULDC.64 UR12, c[0x0][0xaa0] ;  /* 0x0002a800000c7ab9 */ /* 0x000fe20000000a00 */
[----:B------:R-:W-:Y:S01]  /*f920*/  R2UR UR15, R164 ;  /* 0x00000000a40f72ca */ /* 0x000fe200000e0000 */
[----:B------:R-:W0:Y:S01]  /*f930*/  @P1 LDC R45, c[0x0][0xbf0] ;  /* 0x0002fc00ff2d1b82 */ /* 0x000e220000000800 */
[----:B------:R-:W-:Y:S01]  /*f940*/  IMAD.WIDE R82, R3, 0x2, R82 ;  /* 0x0000000203527825 */ /* 0x000fe200078e0252 */
[----:B------:R-:W-:Y:S02]  /*f950*/  ULDC.64 UR10, c[0x0][0x208] ;  /* 0x00008200000a7ab9 */ /* 0x000fe40000000a00 */
[C---:B------:R-:W-:Y:S02]  /*f960*/  IADD3 R9, P6, R82.reuse, 0x1000, RZ ;  /* 0x0000100052097810 */ /* 0x040fe40007fde0ff */
[----:B------:R-:W-:Y:S02]  /*f970*/  IADD3 R13, P5, R82, 0x2000, RZ ;  /* 0x00002000520d7810 */ /* 0x000fe40007fbe0ff */
[----:B------:R-:W-:-:S02]  /*f980*/  LOP3.LUT R8, R9, 0x380, RZ, 0xc0, !PT ;  /* 0x0000038009087812 */ /* 0x000fc400078ec0ff */
[----:B------:R-:W-:Y:S02]  /*f990*/  IADD3 R25, P4, R82, 0x3000, RZ ;  /* 0x0000300052197810 */ /* 0x000fe40007f9e0ff */
[----:B------:R-:W-:Y:S02]  /*f9a0*/  SHF.R.U64 R8, R8, 0x3, RZ ;  /* 0x0000000308087819 */ /* 0x000fe400000012ff */
[----:B------:R-:W-:Y:S02]  /*f9b0*/  IADD3 R29, P3, R82, 0x4000, RZ ;  /* 0x00004000521d7810 */ /* 0x000fe40007f7e0ff */
[----:B------:R-:W-:Y:S01]  /*f9c0*/  LOP3.LUT R8, R8, R9, RZ, 0x3c, !PT ;  /* 0x0000000908087212 */ /* 0x000fe200078e3cff */
[----:B------:R-:W-:Y:S01]  /*f9d0*/  IMAD.X R9, RZ, RZ, R83, P6 ;  /* 0x000000ffff097224 */ /* 0x000fe200030e0653 */
[C---:B------:R-:W-:Y:S02]  /*f9e0*/  IADD3 R3, P6, R82.reuse, 0x7000, RZ ;  /* 0x0000700052037810 */ /* 0x040fe40007fde0ff */
[----:B------:R-:W-:-:S02]  /*f9f0*/  IADD3 R33, P2, R82, 0x5000, RZ ;  /* 0x0000500052217810 */ /* 0x000fc40007f5e0ff */
[----:B------:R-:W-:Y:S01]  /*fa00*/  IADD3 R37, P0, R82, 0x6000, RZ ;  /* 0x0000600052257810 */ /* 0x000fe20007f1e0ff */
[----:B------:R-:W-:Y:S01]  /*fa10*/  IMAD.X R41, RZ, RZ, R83, P6 ;  /* 0x000000ffff297224 */ /* 0x000fe200030e0653 */
[----:B------:R-:W-:Y:S01]  /*fa20*/  LOP3.LUT R0, R3, 0x380, RZ, 0xc0, !PT ;  /* 0x0000038003007812 */ /* 0x000fe200078ec0ff */
[----:B------:R-:W-:Y:S01]  /*fa30*/  UIMAD UR9, UR14, UR12, URZ ;  /* 0x0000000c0e0972a4 */ /* 0x000fe2000f8e023f */
[----:B------:R-:W-:Y:S01]  /*fa40*/  LOP3.LUT R12, R13, 0x380, RZ, 0xc0, !PT ;  /* 0x000003800d0c7812 */ /* 0x000fe200078ec0ff */
[----:B------:R-:W5:Y:S01]  /*fa50*/  LD.E.128 R8, desc[UR10][R8.64] ;  /* 0x0000000a08087980 */ /* 0x000f62000c101d00 */
[----:B------:R-:W-:Y:S02]  /*fa60*/  LOP3.LUT R24, R25, 0x380, RZ, 0xc0, !PT ;  /* 0x0000038019187812 */ /* 0x000fe400078ec0ff */
[----:B------:R-:W-:Y:S02]  /*fa70*/  LOP3.LUT R28, R29, 0x380, RZ, 0xc0, !PT ;  /* 0x000003801d1c7812 */ /* 0x000fe400078ec0ff */
[----:B------:R-:W-:-:S02]  /*fa80*/  LOP3.LUT R32, R33, 0x380, RZ, 0xc0, !PT ;  /* 0x0000038021207812 */ /* 0x000fc400078ec0ff */
[----:B------:R-:W-:Y:S02]  /*fa90*/  LOP3.LUT R36, R37, 0x380, RZ, 0xc0, !PT ;  /* 0x0000038025247812 */ /* 0x000fe400078ec0ff */
[----:B------:R-:W-:Y:S02]  /*faa0*/  SHF.R.U64 R0, R0, 0x3, RZ ;  /* 0x0000000300007819 */ /* 0x000fe400000012ff */
[----:B------:R-:W-:Y:S02]  /*fab0*/  LOP3.LUT R5, R82, 0x380, RZ, 0xc0, !PT ;  /* 0x0000038052057812 */ /* 0x000fe400078ec0ff */
[----:B------:R-:W-:Y:S02]  /*fac0*/  SHF.R.U64 R12, R12, 0x3, RZ ;  /* 0x000000030c0c7819 */ /* 0x000fe400000012ff */
[----:B------:R-:W-:Y:S02]  /*fad0*/  SHF.R.U64 R24, R24, 0x3, RZ ;  /* 0x0000000318187819 */ /* 0x000fe400000012ff */
[----:B------:R-:W-:-:S02]  /*fae0*/  SHF.R.U64 R28, R28, 0x3, RZ ;  /* 0x000000031c1c7819 */ /* 0x000fc400000012ff */
[----:B------:R-:W-:Y:S02]  /*faf0*/  SHF.R.U64 R32, R32, 0x3, RZ ;  /* 0x0000000320207819 */ /* 0x000fe400000012ff */
[----:B------:R-:W-:Y:S02]  /*fb00*/  SHF.R.U64 R36, R36, 0x3, RZ ;  /* 0x0000000324247819 */ /* 0x000fe400000012ff */
[----:B------:R-:W-:Y:S02]  /*fb10*/  LOP3.LUT R40, R0, R3, RZ, 0x3c, !PT ;  /* 0x0000000300287212 */ /* 0x000fe400078e3cff */
[----:B------:R-:W-:Y:S01]  /*fb20*/  SHF.R.U64 R5, R5, 0x3, RZ ;  /* 0x0000000305057819 */ /* 0x000fe200000012ff */
[----:B------:R-:W1:Y:S01]  /*fb30*/  @P1 LDC R3, c[0x0][0xbec] ;  /* 0x0002fb00ff031b82 */ /* 0x000e620000000800 */
        /* <DEDUP_REMOVED lines=10> */
[----:B------:R-:W-:Y:S01]  /*fbe0*/  LOP3.LUT R82, R5, R82, RZ, 0x3c, !PT ;  /* 0x0000005205527212 */ /* 0x000fe200078e3cff */
[----:B------:R-:W5:Y:S01]  /*fbf0*/  LD.E.128 R12, desc[UR10][R12.64] ;  /* 0x0000000a0c0c7980 */ /* 0x000f62000c101d00 */
[----:B------:R-:W-:-:S03]  /*fc00*/  UIMAD UR9, UR4, UR13, UR9 ;  /* 0x0000000d040972a4 */ /* 0x000fc6000f8e0209 */
[----:B------:R2:W5:Y:S04]  /*fc10*/  LD.E.128 R4, desc[UR10][R82.64] ;  /* 0x0000000a52047980 */ /* 0x000568000c101d00 */
[----:B------:R-:W5:Y:S04]  /*fc20*/  LD.E.128 R24, desc[UR10][R24.64] ;  /* 0x0000000a18187980 */ /* 0x000f68000c101d00 */
[----:B------:R-:W5:Y:S04]  /*fc30*/  LD.E.128 R28, desc[UR10][R28.64] ;  /* 0x0000000a1c1c7980 */ /* 0x000f68000c101d00 */
[----:B------:R-:W5:Y:S04]  /*fc40*/  LD.E.128 R32, desc[UR10][R32.64] ;  /* 0x0000000a20207980 */ /* 0x000f68000c101d00 */
[----:B------:R-:W5:Y:S04]  /*fc50*/  LD.E.128 R36, desc[UR10][R36.64] ;  /* 0x0000000a24247980 */ /* 0x000f68000c101d00 */
[----:B------:R-:W5:Y:S01]  /*fc60*/  LD.E.128 R40, desc[UR10][R40.64] ;  /* 0x0000000a28287980 */ /* 0x000f62000c101d00 */
[----:B------:R-:W-:Y:S01]  /*fc70*/  UIMAD.WIDE.U32 UR10, UR4, UR12, URZ ;  /* 0x0000000c040a72a5 */ /* 0x000fe2000f8e003f */
[----:B------:R-:W-:-:S02]  /*fc80*/  IMAD R0, R161, 0x20, R180 ;  /* 0x00000020a1007824 */ /* 0x000fc400078e02b4 */
[----:B------:R-:W-:Y:S01]  /*fc90*/  ULDC.64 UR12, c[0x0][0xae8] ;  /* 0x0002ba00000c7ab9 */ /* 0x000fe20000000a00 */
[----:B------:R-:W-:Y:S01]  /*fca0*/  UIADD3 UR11, UR11, UR9, URZ ;  /* 0x000000090b0b7290 */ /* 0x000fe2000fffe03f */
[----:B------:R-:W-:Y:S01]  /*fcb0*/  VIADD R44, R0, UR60 ;  /* 0x0000003c002c7c36 */ /* 0x000fe20008000000 */
[----:B------:R-:W-:Y:S01]  /*fcc0*/  @!PT LDS RZ, [RZ] ;  /* 0x00000000fffff984 */ /* 0x000fe20000000800 */
[----:B------:R-:W-:Y:S01]  /*fcd0*/  @!PT LDS RZ, [RZ] ;  /* 0x00000000fffff984 */ /* 0x000fe20000000800 */
[----:B------:R-:W-:Y:S01]  /*fce0*/  @!PT LDS RZ, [RZ] ;  /* 0x00000000fffff984 */ /* 0x000fe20000000800 */
[----:B------:R-:W-:Y:S01]  /*fcf0*/  @!PT LDS RZ, [RZ] ;  /* 0x00000000fffff984 */ /* 0x000fe20000000800 */
[----:B------:R3:W-:Y:S06]  /*fd00*/  MEMBAR.ALL.CTA ;  /* 0x0000000000007992 */ /* 0x0007ec0000008000 */
[----:B---3--:R-:W3:Y:S01]  /*fd10*/  FENCE.VIEW.ASYNC.S ;  /* 0x00000000000073c6 */ /* 0x008ee20000000000 */
[----:B------:R-:W-:-:S02]  /*fd20*/  UIMAD.WIDE.U32 UR10, UR15, UR12, UR10 ;  /* 0x0000000c0f0a72a5 */ /* 0x000fc4000f8e000a */
[----:B------:R-:W-:Y:S02]  /*fd30*/  USHF.R.S32.HI UR4, URZ, 0x1f, UR8 ;  /* 0x0000001f3f047899 */ /* 0x000fe40008011408 */
[----:B------:R-:W-:Y:S01]  /*fd40*/  UIMAD UR11, UR15, UR13, UR11 ;  /* 0x0000000d0f0b72a4 */ /* 0x000fe2000f8e020b */
[----:B-1----:R-:W-:Y:S02]  /*fd50*/  @P1 IMAD.HI.U32 R0, R44, R3, RZ ;  /* 0x000000032c001227 */ /* 0x002fe400078e00ff */
[----:B------:R-:W-:Y:S02]  /*fd60*/  ULDC.64 UR12, c[0x0][0xaf0] ;  /* 0x0002bc00000c7ab9 */ /* 0x000fe40000000a00 */
[----:B------:R-:W-:Y:S01]  /*fd70*/  UIMAD UR4, UR4, UR12, URZ ;  /* 0x0000000c040472a4 */ /* 0x000fe2000f8e023f */
[----:B------:R-:W-:Y:S01]  /*fd80*/  IMAD.MOV.U32 R21, RZ, RZ, R44 ;  /* 0x000000ffff157224 */ /* 0x000fe200078e002c */
[----:B0-----:R-:W-:Y:S02]  /*fd90*/  @P1 SHF.R.U32.HI R21, RZ, R45, R0 ;  /* 0x0000002dff151219 */ /* 0x001fe40000011600 */
[----:B------:R-:W-:-:S02]  /*fda0*/  UIMAD UR4, UR8, UR13, UR4 ;  /* 0x0000000d080472a4 */ /* 0x000fc4000f8e0204 */
[----:B------:R-:W-:Y:S01]  /*fdb0*/  UIMAD.WIDE.U32 UR8, UR8, UR12, UR10 ;  /* 0x0000000c080872a5 */ /* 0x000fe2000f8e000a */
[--C-:B------:R-:W-:Y:S01]  /*fdc0*/  SHF.R.S32.HI R0, RZ, 0x1f, R21.reuse ;  /* 0x0000001fff007819 */ /* 0x100fe20000011415 */
[----:B------:R-:W-:Y:S01]  /*fdd0*/  IMAD.MOV R20, RZ, RZ, -R21 ;  /* 0x000000ffff147224 */ /* 0x000fe200078e0a15 */
[----:B------:R-:W-:Y:S01]  /*fde0*/  ULDC.64 UR10, c[0x0][0xae0] ;  /* 0x0002b800000a7ab9 */ /* 0x000fe20000000a00 */
[----:B------:R-:W-:Y:S02]  /*fdf0*/  UIADD3 UR4, UR9, UR4, URZ ;  /* 0x0000000409047290 */ /* 0x000fe4000fffe03f */
[----:B------:R-:W-:Y:S02]  /*fe00*/  IMAD R0, R0, UR10, RZ ;  /* 0x0000000a00007c24 */ /* 0x000fe4000f8e02ff */
[----:B------:R-:W-:Y:S02]  /*fe10*/  IMAD R23, R23, R20, R44 ;  /* 0x0000001417177224 */ /* 0x000fe400078e022c */
[----:B------:R-:W-:-:S02]  /*fe20*/  IMAD.U32 R3, RZ, RZ, UR9 ;  /* 0x00000009ff037e24 */ /* 0x000fc4000f8e00ff */
[----:B------:R-:W-:Y:S01]  /*fe30*/  IMAD.U32 R2, RZ, RZ, UR8 ;  /* 0x00000008ff027e24 */ /* 0x000fe2000f8e00ff */
[----:B------:R-:W-:Y:S01]  /*fe40*/  ULDC.64 UR8, c[0x0][0xad8] ;  /* 0x0002b60000087ab9 */ /* 0x000fe20000000a00 */
[----:B------:R-:W-:Y:S02]  /*fe50*/  IMAD.U32 R3, RZ, RZ, UR4 ;  /* 0x00000004ff037e24 */ /* 0x000fe4000f8e00ff */
[C---:B------:R-:W-:Y:S01]  /*fe60*/  IMAD R45, R21.reuse, UR11, R0 ;  /* 0x0000000b152d7c24 */ /* 0x040fe2000f8e0200 */
[----:B------:R-:W-:Y:S01]  /*fe70*/  SHF.R.S32.HI R0, RZ, 0x1f, R23 ;  /* 0x0000001fff007819 */ /* 0x000fe20000011417 */
[----:B------:R-:W-:-:S04]  /*fe80*/  IMAD.WIDE.U32 R2, R21, UR10, R2 ;  /* 0x0000000a15027c25 */ /* 0x000fc8000f8e0002 */
[----:B------:R-:W-:Y:S02]  /*fe90*/  IMAD.IADD R3, R3, 0x1, R45 ;  /* 0x0000000103037824 */ /* 0x000fe400078e022d */
[----:B------:R-:W-:Y:S02]  /*fea0*/  IMAD R20, R0, UR8, RZ ;  /* 0x0000000800147c24 */ /* 0x000fe4000f8e02ff */
[----:B------:R-:W-:Y:S02]  /*feb0*/  VIADD R46, R180, UR60 ;  /* 0x0000003cb42e7c36 */ /* 0x000fe40008000000 */
[C---:B------:R-:W-:Y:S02]  /*fec0*/  IMAD R21, R23.reuse, UR9, R20 ;  /* 0x0000000917157c24 */ /* 0x040fe4000f8e0214 */
[----:B------:R-:W-:Y:S01]  /*fed0*/  IMAD.WIDE.U32 R2, R23, UR8, R2 ;  /* 0x0000000817027c25 */ /* 0x000fe2000f8e0002 */
[----:B------:R-:W-:Y:S01]  /*fee0*/  ISETP.GE.AND P2, PT, R46, R17, PT ;  /* 0x000000112e00720c */ /* 0x000fe20003f46270 */
[----:B------:R-:W-:-:S02]  /*fef0*/  ULDC.64 UR8, c[0x0][0xa80] ;  /* 0x0002a00000087ab9 */ /* 0x000fc40000000a00 */
[----:B------:R-:W-:Y:S01]  /*ff00*/  IMAD.IADD R3, R3, 0x1, R21 ;  /* 0x0000000103037824 */ /* 0x000fe200078e0215 */
[----:B------:R-:W-:Y:S01]  /*ff10*/  LEA R23, P3, R2, UR8, 0x1 ;  /* 0x0000000802177c11 */ /* 0x000fe2000f8608ff */
[----:B------:R-:W-:Y:S02]  /*ff20*/  VIADD R16, R16, 0x2a820 ;  /* 0x0002a82010107836 */ /* 0x000fe40000000000 */
[----:B------:R-:W-:Y:S01]  /*ff30*/  VIADD R0, R46, 0x20 ;  /* 0x000000202e007836 */ /* 0x000fe20000000000 */
[----:B------:R-:W-:Y:S02]  /*ff40*/  LEA.HI.X R44, R2, UR9, R3, 0x1, P3 ;  /* 0x00000009022c7c11 */ /* 0x000fe400098f0c03 */
[----:B------:R-:W-:Y:S02]  /*ff50*/  PRMT R16, RZ, 0x654, R16 ;  /* 0x00000654ff107816 */ /* 0x000fe40000000010 */
[-C--:B------:R-:W-:Y:S01]  /*ff60*/  ISETP.GE.AND P0, PT, R0, R17.reuse, PT ;  /* 0x000000110000720c */ /* 0x080fe20003f06270 */
[----:B------:R-:W-:Y:S01]  /*ff70*/  VIADD R0, R46, 0x40 ;  /* 0x000000402e007836 */ /* 0x000fe20000000000 */
[----:B---3--:R2:W-:Y:S01]  /*ff80*/  SYNCS.ARRIVE.TRANS64.RED.A1T0 RZ, [R16+URZ], RZ ;  /* 0x000000ff10ff79a7 */ /* 0x0085e2000810043f */
[----:B------:R2:W0:Y:S01]  /*ff90*/  SHFL.IDX PT, R3, R23, RZ, 0x181f ;  /* 0x00181fff17037589 */ /* 0x00042200000e0000 */
[----:B------:R-:W-:Y:S03]  /*ffa0*/  BSSY B1, `(.L_x_1216) ;  /* 0x000000e000017945 */ /* 0x000fe60003800000 */
[----:B------:R2:W1:Y:S01]  /*ffb0*/  SHFL.IDX PT, R21, R44, RZ, 0x181f ;  /* 0x00181fff2c157589 */ /* 0x00046200000e0000 */
[----:B------:R-:W-:Y:S01]  /*ffc0*/  ISETP.GE.AND P1, PT, R0, R17, PT ;  /* 0x000000110000720c */ /* 0x000fe20003f26270 */
[----:B------:R-:W-:-:S12]  /*ffd0*/  @P2 BRA `(.L_x_1217) ;  /* 0x0000000000282947 */ /* 0x000fd80003800000 */
[----:B------:R-:W-:Y:S01]  /*ffe0*/  ULDC UR4, c[0x0][0xac8] ;  /* 0x0002b20000047ab9 */ /* 0x000fe20000000800 */
[----:B------:R-:W-:Y:S01]  /*fff0*/  ULDC.64 UR8, c[0x0][0x208] ;  /* 0x0000820000087ab9 */ /* 0x000fe20000000a00 */
[----:B------:R-:W-:Y:S02]  /*10000*/  ISETP.GE.AND P2, PT, R22, UR4, PT ;  /* 0x0000000416007c0c */ /* 0x000fe4000bf46270 */
[----:B------:R-:W-:-:S11]  /*10010*/  ISETP.GE.AND P3, PT, R160, UR4, PT ;  /* 0x00000004a0007c0c */ /* 0x000fd6000bf66270 */
[-C--:B0-----:R-:W-:Y:S02]  /*10020*/  @!P2 LEA R2, P4, R22, R3.reuse, 0x1 ;  /* 0x000000031602a211 */ /* 0x081fe400078808ff */
[----:B------:R-:W-:Y:S02]  /*10030*/  @!P3 LEA R20, P5, R160, R3, 0x1 ;  /* 0x00000003a014b211 */ /* 0x000fe400078a08ff */
[-C--:B-1----:R-:W-:Y:S02]  /*10040*/  @!P2 LEA.HI.X R3, R22, R21.reuse, R204, 0x1, P4 ;  /* 0x000000151603a211 */ /* 0x082fe400020f0ccc */
[----:B------:R-:W-:-:S03]  /*10050*/  @!P3 LEA.HI.X R21, R160, R21, R203, 0x1, P5 ;  /* 0x00000015a015b211 */ /* 0x000fc600028f0ccb */
[----:B-----5:R3:W-:Y:S04]  /*10060*/  @!P2 ST.E.128 desc[UR8][R2.64], R4 ;  /* 0x000000040200a985 */ /* 0x0207e8000c101d08 */
[----:B------:R3:W-:Y:S02]  /*10070*/  @!P3 ST.E.128 desc[UR8][R20.64], R28 ;  /* 0x0000001c1400b985 */ /* 0x0007e4000c101d08 */
.L_x_1217:
[----:B------:R-:W-:Y:S05]  /*10080*/  BSYNC B1 ;  /* 0x0000000000017941 */ /* 0x000fea0003800000 */
.L_x_1216:
[----:B---3-5:R3:W4:Y:S01]  /*10090*/  SHFL.IDX PT, R5, R44, 0x1, 0x181f ;  /* 0x00381f002c057f89 */ /* 0x02872200000e0000 */
[----:B------:R-:W-:Y:S03]  /*100a0*/  BSSY B1, `(.L_x_1218) ;  /* 0x000000d000017945 */ /* 0x000fe60003800000 */
[----:B0-----:R3:W0:Y:S01]  /*100b0*/  SHFL.IDX PT, R3, R23, 0x1, 0x181f ;  /* 0x00381f0017037f89 */ /* 0x00162200000e0000 */
[----:B------:R-:W-:Y:S05]  /*100c0*/  @P0 BRA `(.L_x_1219) ;  /* 0x0000000000280947 */ /* 0x000fea0003800000 */
[----:B------:R-:W-:Y:S01]  /*100d0*/  ULDC UR4, c[0x0][0xac8] ;  /* 0x0002b20000047ab9 */ /* 0x000fe20000000800 */
[----:B------:R-:W-:Y:S01]  /*100e0*/  ULDC.64 UR8, c[0x0][0x208] ;  /* 0x0000820000087ab9 */ /* 0x000fe20000000a00 */
        /* <DEDUP_REMOVED lines=8> */
.L_x_1219:
[----:B------:R-:W-:Y:S05]  /*10170*/  BSYNC B1 ;  /* 0x0000000000017941 */ /* 0x000fea0003800000 */
.L_x_1218:
[----:B0---4-:R0:W4:Y:S01]  /*10180*/  SHFL.IDX PT, R5, R44, 0x2, 0x181f ;  /* 0x00581f002c057f89 */ /* 0x01112200000e0000 */
[----:B------:R-:W-:Y:S03]  /*10190*/  BSSY B1, `(.L_x_1220) ;  /* 0x000000d000017945 */ /* 0x000fe60003800000 */
[----:B------:R0:W0:Y:S01]  /*101a0*/  SHFL.IDX PT, R3, R23, 0x2, 0x181f ;  /* 0x00581f0017037f89 */ /* 0x00002200000e0000 */
        /* <DEDUP_REMOVED lines=11> */
.L_x_1221:
[----:B------:R-:W-:Y:S05]  /*10260*/  BSYNC B1 ;  /* 0x0000000000017941 */ /* 0x000fea0003800000 */
.L_x_1220:
[----:B------:R-:W-:Y:S01]  /*10270*/  VIADD R0, R46, 0x60 ;  /* 0x000000602e007836 */ /* 0x000fe20000000000 */
[----:B0---4-:R0:W4:Y:S04]  /*10280*/  SHFL.IDX PT, R5, R44, 0x3, 0x181f ;  /* 0x00781f002c057f89 */ /* 0x01112800000e0000 */
[----:B------:R-:W-:Y:S01]  /*10290*/  ISETP.GE.AND P0, PT, R0, R17, PT ;  /* 0x000000110000720c */ /* 0x000fe20003f06270 */
[----:B--23--:R-:W2:-:S12]  /*102a0*/  SHFL.IDX PT, R23, R23, 0x3, 0x181f ;  /* 0x00781f0017177f89 */ /* 0x00ce9800000e0000 */
[----:B0-----:R-:W-:Y:S05]  /*102b0*/  @P0 BRA `(.L_x_1222) ;  /* 0x0000001800a40947 */ /* 0x001fea0003800000 */
[----:B------:R-:W-:Y:S01]  /*102c0*/  ULDC UR4, c[0x0][0xac8] ;  /* 0x0002b20000047ab9 */ /* 0x000fe20000000800 */
[----:B------:R-:W-:Y:S01]  /*102d0*/  ULDC.64 UR8, c[0x0][0x208] ;  /* 0x0000820000087ab9 */ /* 0x000fe20000000a00 */
[----:B------:R-:W-:-:S13]  /*102e0*/  ISETP.GE.AND P1, PT, R22, UR4, PT ;  /* 0x0000000416007c0c */ /* 0x000fda000bf26270 */
[----:B--2---:R-:W-:-:S04]  /*102f0*/  @!P1 LEA R2, P0, R22, R23, 0x1 ;  /* 0x0000001716029211 */ /* 0x004fc800078008ff */
[----:B----4-:R-:W-:Y:S02]  /*10300*/  @!P1 LEA.HI.X R3, R22, R5, R204, 0x1, P0 ;  /* 0x0000000516039211 */ /* 0x010fe400000f0ccc */
[----:B------:R-:W-:-:S03]  /*10310*/  ISETP.GE.AND P0, PT, R160, UR4, PT ;  /* 0x00000004a0007c0c */ /* 0x000fc6000bf06270 */
[----:B------:R0:W-:Y:S10]  /*10320*/  @!P1 ST.E.128 desc[UR8][R2.64], R24 ;  /* 0x0000001802009985 */ /* 0x0001f4000c101d08 */
[----:B------:R-:W-:Y:S05]  /*10330*/  @P0 BRA `(.L_x_1222) ;  /* 0x0000001800840947 */ /* 0x000fea0003800000 */
[----:B0-----:R-:W-:Y:S01]  /*10340*/  LEA R2, P0, R160, R23, 0x1 ;  /* 0x00000017a0027211 */ /* 0x001fe200078008ff */
[----:B------:R-:W-:-:S03]  /*10350*/  ULDC.64 UR8, c[0x0][0x208] ;  /* 0x0000820000087ab9 */ /* 0x000fc60000000a00 */
[----:B------:R-:W-:-:S05]  /*10360*/  LEA.HI.X R3, R160, R5, R203, 0x1, P0 ;  /* 0x00000005a0037211 */ /* 0x000fca00000f0ccb */
[----:B------:R0:W-:Y:S01]  /*10370*/  ST.E.128 desc[UR8][R2.64], R40 ;  /* 0x0000002802007985 */ /* 0x0001e2000c101d08 */
[----:B------:R-:W-:Y:S05]  /*10380*/  BRA `(.L_x_1222) ;  /* 0x0000001800707947 */ /* 0x000fea0003800000 */
.L_x_1215:
[----:B------:R-:W-:Y:S01]  /*10390*/  ULDC.64 UR12, c[0x0][0xb08] ;  /* 0x0002c200000c7ab9 */ /* 0x000fe20000000a00 */
[----:B------:R-:W-:Y:S01]  /*103a0*/  R2UR UR16, R164 ;  /* 0x00000000a41072ca */ /* 0x000fe200000e0000 */
[----:B------:R-:W-:Y:S01]  /*103b0*/  UIMAD UR9, UR14, UR12, URZ ;  /* 0x0000000c0e0972a4 */ /* 0x000fe2000f8e023f */
[----:B------:R-:W0:Y:S01]  /*103c0*/  @P1 LDC R0, c[0x0][0xbec] ;  /* 0x0002fb00ff001b82 */ /* 0x000e220000000800 */
[----:B------:R-:W-:Y:S01]  /*103d0*/  UIMAD.WIDE.U32 UR10, UR4, UR12, URZ ;  /* 0x0000000c040a72a5 */ /* 0x000fe2000f8e003f */
[----:B------:R-:W-:Y:S01]  /*103e0*/  R2UR UR15, R163 ;  /* 0x00000000a30f72ca */ /* 0x000fe200000e0000 */
[----:B------:R-:W-:Y:S01]  /*103f0*/  UIMAD UR9, UR4, UR13, UR9 ;  /* 0x0000000d040972a4 */ /* 0x000fe2000f8e0209 */
[----:B------:R-:W-:Y:S01]  /*10400*/  IMAD.MOV.U32 R7, RZ, RZ, R11 ;  /* 0x000000ffff077224 */ /* 0x000fe200078e000b */
[----:B------:R-:W-:Y:S01]  /*10410*/  USHF.R.S32.HI UR4, URZ, 0x1f, UR8 ;  /* 0x0000001f3f047899 */ /* 0x000fe20008011408 */
[----:B------:R-:W-:Y:S01]  /*10420*/  ISETP.GE.AND P0, PT, R12, R17, PT ;  /* 0x000000110c00720c */ /* 0x000fe20003f06270 */
[----:B------:R-:W-:Y:S01]  /*10430*/  UIADD3 UR11, UR11, UR9, URZ ;  /* 0x000000090b0b7290 */ /* 0x000fe2000fffe03f */
[----:B------:R-:W1:Y:S01]  /*10440*/  @P1 LDC R5, c[0x0][0xbf0] ;  /* 0x0002fc00ff051b82 */ /* 0x000e620000000800 */
[----:B------:R-:W-:Y:S01]  /*10450*/  ULDC.64 UR12, c[0x0][0xb38] ;  /* 0x0002ce00000c7ab9 */ /* 0x000fe20000000a00 */
[----:B------:R-:W-:Y:S01]  /*10460*/  VIADD R16, R16, 0x2a820 ;  /* 0x0002a82010107836 */ /* 0x000fe20000000000 */
[----:B------:R-:W-:Y:S01]  /*10470*/  UIMAD.WIDE.U32 UR10, UR16, UR12, UR10 ;  /* 0x0000000c100a72a5 */ /* 0x000fe2000f8e000a */
[----:B------:R-:W-:Y:S03]  /*10480*/  BSSY B1, `(.L_x_1223) ;  /* 0x0000066000017945 */ /* 0x000fe60003800000 */
[----:B------:R-:W-:Y:S01]  /*10490*/  UIMAD UR11, UR16, UR13, UR11 ;  /* 0x0000000d100b72a4 */ /* 0x000fe2000f8e020b */
[----:B------:R-:W-:-:S02]  /*104a0*/  PRMT R6, RZ, 0x654, R16 ;  /* 0x00000654ff067816 */ /* 0x000fc40000000010 */
[----:B------:R-:W-:Y:S02]  /*104b0*/  ULDC.64 UR12, c[0x0][0xb40] ;  /* 0x0002d000000c7ab9 */ /* 0x000fe40000000a00 */
[----:B------:R-:W-:Y:S01]  /*104c0*/  UIMAD UR4, UR4, UR12, URZ ;  /* 0x0000000c040472a4 */ /* 0x000fe2000f8e023f */
[----:B------:R2:W-:Y:S03]  /*104d0*/  SYNCS.ARRIVE.TRANS64.RED.A1T0 RZ, [R6+URZ], RZ ;  /* 0x000000ff06ff79a7 */ /* 0x0005e6000810043f */
[----:B------:R-:W-:Y:S01]  /*104e0*/  UIMAD UR4, UR8, UR13, UR4 ;  /* 0x0000000d080472a4 */ /* 0x000fe2000f8e0204 */
[----:B0-----:R-:W-:Y:S01]  /*104f0*/  @P1 IMAD.HI.U32 R0, R11, R0, RZ ;  /* 0x000000000b001227 */ /* 0x001fe200078e00ff */
[----:B------:R-:W-:-:S03]  /*10500*/  UIMAD.WIDE.U32 UR8, UR8, UR12, UR10 ;  /* 0x0000000c080872a5 */ /* 0x000fc6000f8e000a */
[----:B------:R-:W-:Y:S01]  /*10510*/  ULDC.64 UR10, c[0x0][0xb48] ;  /* 0x0002d200000a7ab9 */ /* 0x000fe20000000a00 */
[----:B------:R-:W-:Y:S01]  /*10520*/  UIADD3 UR9, UR9, UR4, URZ ;  /* 0x0000000409097290 */ /* 0x000fe2000fffe03f */
[----:B-1----:R-:W-:-:S03]  /*10530*/  @P1 SHF.R.U32.HI R7, RZ, R5, R0 ;  /* 0x00000005ff071219 */ /* 0x002fc60000011600 */
[----:B------:R-:W-:Y:S01]  /*10540*/  UIMAD.WIDE.U32 UR8, UR15, UR10, UR8 ;  /* 0x0000000a0f0872a5 */ /* 0x000fe2000f8e0008 */
[--C-:B------:R-:W-:Y:S01]  /*10550*/  SHF.R.S32.HI R0, RZ, 0x1f, R7.reuse ;  /* 0x0000001fff007819 */ /* 0x100fe20000011407 */
[----:B------:R-:W-:Y:S02]  /*10560*/  IMAD.MOV R4, RZ, RZ, -R7 ;  /* 0x000000ffff047224 */ /* 0x000fe400078e0a07 */
[----:B------:R-:W-:Y:S02]  /*10570*/  UIMAD UR4, UR15, UR11, UR9 ;  /* 0x0000000b0f0472a4 */ /* 0x000fe4000f8e0209 */
[----:B------:R-:W-:Y:S01]  /*10580*/  IMAD.U32 R5, RZ, RZ, UR9 ;  /* 0x00000009ff057e24 */ /* 0x000fe2000f8e00ff */
[----:B------:R-:W-:Y:S01]  /*10590*/  ULDC.64 UR10, c[0x0][0xb30] ;  /* 0x0002cc00000a7ab9 */ /* 0x000fe20000000a00 */
[----:B------:R-:W-:Y:S02]  /*105a0*/  IMAD R23, R23, R4, R11 ;  /* 0x0000000417177224 */ /* 0x000fe400078e020b */
[----:B------:R-:W-:-:S02]  /*105b0*/  IMAD R0, R0, UR10, RZ ;  /* 0x0000000a00007c24 */ /* 0x000fc4000f8e02ff */
[----:B------:R-:W-:Y:S01]  /*105c0*/  IMAD.U32 R4, RZ, RZ, UR8 ;  /* 0x00000008ff047e24 */ /* 0x000fe2000f8e00ff */
[----:B------:R-:W-:Y:S01]  /*105d0*/  ULDC.64 UR8, c[0x0][0xb28] ;  /* 0x0002ca0000087ab9 */ /* 0x000fe20000000a00 */
[----:B------:R-:W-:Y:S02]  /*105e0*/  IMAD.U32 R5, RZ, RZ, UR4 ;  /* 0x00000004ff057e24 */ /* 0x000fe4000f8e00ff */
        /* <DEDUP_REMOVED lines=11> */
[----:B--2---:R0:W1:Y:S04]  /*106a0*/  SHFL.IDX PT, R6, R0, RZ, 0x1c1f ;  /* 0x001c1fff00067589 */ /* 0x00406800000e0000 */
[----:B------:R0:W2:Y:S01]  /*106b0*/  SHFL.IDX PT, R7, R16, RZ, 0x1c1f ;  /* 0x001c1fff10077589 */ /* 0x0000a200000e0000 */
[----:B------:R-:W-:Y:S05]  /*106c0*/  @P0 BRA `(.L_x_1224) ;  /* 0x0000000400040947 */ /* 0x000fea0003800000 */
[----:B------:R-:W-:Y:S01]  /*106d0*/  ULDC UR4, c[0x0][0xac8] ;  /* 0x0002b20000047ab9 */ /* 0x000fe20000000800 */
[----:B------:R-:W-:Y:S01]  /*106e0*/  ULDC.64 UR8, c[0x0][0x208] ;  /* 0x0000820000087ab9 */ /* 0x000fe20000000a00 */
[----:B------:R-:W-:Y:S02]  /*106f0*/  ISETP.GE.AND P3, PT, R18, UR4, PT ;  /* 0x0000000412007c0c */ /* 0x000fe4000bf66270 */
[----:B------:R-:W-:Y:S02]  /*10700*/  ISETP.GE.AND P2, PT, R179, UR4, PT ;  /* 0x00000004b3007c0c */ /* 0x000fe4000bf46270 */
[----:B------:R-:W-:Y:S02]  /*10710*/  ISETP.GE.AND P1, PT, R178, UR4, PT ;  /* 0x00000004b2007c0c */ /* 0x000fe4000bf26270 */
[----:B------:R-:W-:Y:S02]  /*10720*/  ISETP.GE.AND P0, PT, R177, UR4, PT ;  /* 0x00000004b1007c0c */ /* 0x000fe4000bf06270 */
[----:B------:R-:W-:-:S05]  /*10730*/  ISETP.GE.AND P4, PT, R175, UR4, PT ;  /* 0x00000004af007c0c */ /* 0x000fca000bf86270 */
[----:B-12---:R-:W-:Y:S02]  /*10740*/  @!P3 IMAD.WIDE R4, R18, 0x4, R6 ;  /* 0x000000041204b825 */ /* 0x006fe400078e0206 */
        /* <DEDUP_REMOVED lines=12> */
[-C--:B-1----:R-:W-:Y:S01]  /*10810*/  @!P3 LEA R2, P6, R176, R6.reuse, 0x2 ;  /* 0x00000006b002b211 */ /* 0x082fe200078c10ff */
        /* <DEDUP_REMOVED lines=11> */
[----:B--2---:R-:W-:-:S03]  /*108d0*/  @!P2 LEA R8, P4, R173, R6, 0x2 ;  /* 0x00000006ad08a211 */ /* 0x004fc600078810ff */
[----:B------:R-:W-:Y:S01]  /*108e0*/  @!P5 ST.E.64 desc[UR8][R14.64], R48 ;  /* 0x000000300e00d985 */ /* 0x000fe2000c101b08 */
[CC--:B---3--:R-:W-:Y:S02]  /*108f0*/  @!P1 LEA R10, P5, R172.reuse, R6.reuse, 0x2 ;  /* 0x00000006ac0a9211 */ /* 0x0c8fe400078a10ff */
[-C--:B------:R-:W-:Y:S02]  /*10900*/  @!P2 LEA.HI.X R9, R173, R7.reuse, R192, 0x2, P4 ;  /* 0x00000007ad09a211 */ /* 0x080fe400020f14c0 */
[----:B-1----:R-:W-:Y:S02]  /*10910*/  @!P0 LEA R12, P6, R171, R6, 0x2 ;  /* 0x00000006ab0c8211 */ /* 0x002fe400078c10ff */
        /* <DEDUP_REMOVED lines=14> */
[CC--:B-1----:R-:W-:Y:S02]  /*10a00*/  @!P2 LEA R8, P3, R168.reuse, R6.reuse, 0x2 ;  /* 0x00000006a808a211 */ /* 0x0c2fe400078610ff */
[-C--:B------:R-:W-:Y:S02]  /*10a10*/  @!P4 LEA.HI.X R5, R169, R7.reuse, R188, 0x2, P6 ;  /* 0x00000007a905c211 */ /* 0x080fe400030f14bc */
[-C--:B--2---:R-:W-:Y:S02]  /*10a20*/  @!P1 LEA R10, P6, R167, R6.reuse, 0x2 ;  /* 0x00000006a70a9211 */ /* 0x084fe400078c10ff */
        /* <DEDUP_REMOVED lines=11> */
.L_x_1224:
[----:B------:R-:W-:Y:S05]  /*10ae0*/  BSYNC B1 ;  /* 0x0000000000017941 */ /* 0x000fea0003800000 */
.L_x_1223:
[----:B------:R-:W-:Y:S01]  /*10af0*/  ISETP.GE.AND P0, PT, R24, R17, PT ;  /* 0x000000111800720c */ /* 0x000fe20003f06270 */
[----:B----4-:R3:W4:Y:S04]  /*10b00*/  SHFL.IDX PT, R5, R16, 0x1, 0x1c1f ;  /* 0x003c1f0010057f89 */ /* 0x01072800000e0000 */
[----:B------:R3:W0:Y:S08]  /*10b10*/  SHFL.IDX PT, R4, R0, 0x1, 0x1c1f ;  /* 0x003c1f0000047f89 */ /* 0x00063000000e0000 */
[----:B---3--:R-:W-:Y:S05]  /*10b20*/  @P0 BRA `(.L_x_1222) ;  /* 0x0000001000880947 */ /* 0x008fea0003800000 */
[----:B------:R-:W-:Y:S01]  /*10b30*/  ULDC UR4, c[0x0][0xac8] ;  /* 0x0002b20000047ab9 */ /* 0x000fe20000000800 */
[----:B------:R-:W-:Y:S01]  /*10b40*/  ULDC.64 UR8, c[0x0][0x208] ;  /* 0x0000820000087ab9 */ /* 0x000fe20000000a00 */
[----:B------:R-:W-:Y:S02]  /*10b50*/  ISETP.GE.AND P1, PT, R179, UR4, PT ;  /* 0x00000004b3007c0c */ /* 0x000fe4000bf26270 */
[----:B------:R-:W-:Y:S02]  /*10b60*/  ISETP.GE.AND P0, PT, R178, UR4, PT ;  /* 0x00000004b2007c0c */ /* 0x000fe4000bf06270 */
[----:B------:R-:W-:Y:S02]  /*10b70*/  ISETP.GE.AND P2, PT, R18, UR4, PT ;  /* 0x0000000412007c0c */ /* 0x000fe4000bf46270 */
[----:B------:R-:W-:Y:S02]  /*10b80*/  ISETP.GE.AND P4, PT, R176, UR4, PT ;  /* 0x00000004b0007c0c */ /* 0x000fe4000bf86270 */
[----:B------:R-:W-:-:S05]  /*10b90*/  ISETP.GE.AND P3, PT, R177, UR4, PT ;  /* 0x00000004b1007c0c */ /* 0x000fca000bf66270 */
[CC--:B01----:R-:W-:Y:S02]  /*10ba0*/  @!P1 LEA R6, P5, R179.reuse, R4.reuse, 0x2 ;  /* 0x00000004b3069211 */ /* 0x0c3fe400078a10ff */
[-C--:B------:R-:W-:Y:S02]  /*10bb0*/  @!P0 LEA R8, P6, R178, R4.reuse, 0x2 ;  /* 0x00000004b2088211 */ /* 0x080fe400078c10ff */
[-C--:B--2-4-:R-:W-:Y:S01]  /*10bc0*/  @!P1 LEA.HI.X R7, R179, R5.reuse, R198, 0x2, P5 ;  /* 0x00000005b3079211 */ /* 0x094fe200028f14c6 */
        /* <DEDUP_REMOVED lines=23> */
[----:B------:R-:W-:Y:S02]  /*10d40*/  ISETP.GE.AND P4, PT, R170, UR4, PT ;  /* 0x00000004aa007c0c */ /* 0x000fe4000bf86270 */
[-C--:B------:R-:W-:Y:S01]  /*10d50*/  @!P1 LEA.HI.X R7, R173, R5.reuse, R192, 0x2, P5 ;  /* 0x00000005ad079211 */ /* 0x080fe200028f14c0 */
[----:B------:R-:W-:Y:S01]  /*10d60*/  @!P0 ST.E.64 desc[UR8][R2.64], R50 ;  /* 0x0000003202008985 */ /* 0x000fe2000c101b08 */
[----:B------:R-:W-:Y:S02]  /*10d70*/  @!P2 LEA.HI.X R9, R172, R5, R191, 0x2, P6 ;  /* 0x00000005ac09a211 */ /* 0x000fe400030f14bf */
[----:B------:R-:W-:Y:S01]  /*10d80*/  ISETP.GE.AND P0, PT, R167, UR4, PT ;  /* 0x00000004a7007c0c */ /* 0x000fe2000bf06270 */
[----:B------:R0:W-:Y:S01]  /*10d90*/  @!P1 ST.E.64 desc[UR8][R6.64], R54 ;  /* 0x0000003606009985 */ /* 0x0001e2000c101b08 */
[----:B------:R-:W-:Y:S02]  /*10da0*/  ISETP.GE.AND P1, PT, R168, UR4, PT ;  /* 0x00000004a8007c0c */ /* 0x000fe4000bf26270 */
[----:B--2---:R-:W-:Y:S01]  /*10db0*/  @!P3 LEA R10, P5, R171, R4, 0x2 ;  /* 0x00000004ab0ab211 */ /* 0x004fe200078a10ff */
[----:B------:R1:W-:Y:S01]  /*10dc0*/  @!P2 ST.E.64 desc[UR8][R8.64], R58 ;  /* 0x0000003a0800a985 */ /* 0x0003e2000c101b08 */
[----:B------:R-:W-:-:S02]  /*10dd0*/  ISETP.GE.AND P2, PT, R169, UR4, PT ;  /* 0x00000004a9007c0c */ /* 0x000fc4000bf46270 */
[CC--:B---3--:R-:W-:Y:S02]  /*10de0*/  @!P4 LEA R12, P6, R170.reuse, R4.reuse, 0x2 ;  /* 0x00000004aa0cc211 */ /* 0x0c8fe400078c10ff */
[-C--:B------:R-:W-:Y:S02]  /*10df0*/  @!P3 LEA.HI.X R11, R171, R5.reuse, R190, 0x2, P5 ;  /* 0x00000005ab0bb211 */ /* 0x080fe400028f14be */
[----:B------:R-:W-:Y:S02]  /*10e00*/  @!P4 LEA.HI.X R13, R170, R5, R189, 0x2, P6 ;  /* 0x00000005aa0dc211 */ /* 0x000fe400030f14bd */
[----:B------:R-:W-:Y:S01]  /*10e10*/  ISETP.GE.AND P5, PT, R166, UR4, PT ;  /* 0x00000004a6007c0c */ /* 0x000fe2000bfa6270 */
[----:B------:R2:W-:Y:S01]  /*10e20*/  @!P3 ST.E.64 desc[UR8][R10.64], R62 ;  /* 0x0000003e0a00b985 */ /* 0x0005e2000c101b08 */
[----:B0-----:R-:W-:-:S03]  /*10e30*/  @!P1 LEA R6, P6, R168, R4, 0x2 ;  /* 0x00000004a8069211 */ /* 0x001fc600078c10ff */
[-C--:B------:R-:W-:Y:S01]  /*10e40*/  @!P2 LEA R2, P3, R169, R4.reuse, 0x2 ;  /* 0x00000004a902a211 */ /* 0x080fe200078610ff */
[----:B------:R2:W-:Y:S01]  /*10e50*/  @!P4 ST.E.64 desc[UR8][R12.64], R66 ;  /* 0x000000420c00c985 */ /* 0x0005e2000c101b08 */
[-C--:B-1----:R-:W-:Y:S02]  /*10e60*/  @!P0 LEA R8, P4, R167, R4.reuse, 0x2 ;  /* 0x00000004a7088211 */ /* 0x082fe400078810ff */
[-C--:B------:R-:W-:Y:S02]  /*10e70*/  @!P2 LEA.HI.X R3, R169, R5.reuse, R188, 0x2, P3 ;  /* 0x00000005a903a211 */ /* 0x080fe400018f14bc */
[-C--:B------:R-:W-:Y:S02]  /*10e80*/  @!P1 LEA.HI.X R7, R168, R5.reuse, R187, 0x2, P6 ;  /* 0x00000005a8079211 */ /* 0x080fe400030f14bb */
[----:B------:R-:W-:Y:S01]  /*10e90*/  @!P0 LEA.HI.X R9, R167, R5, R186, 0x2, P4 ;  /* 0x00000005a7098211 */ /* 0x000fe200020f14ba */
[----:B------:R2:W-:Y:S01]  /*10ea0*/  @!P2 ST.E.64 desc[UR8][R2.64], R70 ;  /* 0x000000460200a985 */ /* 0x0005e2000c101b08 */
[----:B------:R-:W-:-:S03]  /*10eb0*/  @!P5 LEA R14, P3, R166, R4, 0x2 ;  /* 0x00000004a60ed211 */ /* 0x000fc600078610ff */
[----:B------:R2:W-:Y:S01]  /*10ec0*/  @!P1 ST.E.64 desc[UR8][R6.64], R74 ;  /* 0x0000004a06009985 */ /* 0x0005e2000c101b08 */
[----:B------:R-:W-:-:S03]  /*10ed0*/  @!P5 LEA.HI.X R15, R166, R5, R185, 0x2, P3 ;  /* 0x00000005a60fd211 */ /* 0x000fc600018f14b9 */
[----:B------:R2:W-:Y:S01]  /*10ee0*/  @!P0 ST.E.64 desc[UR8][R8.64], R78 ;  /* 0x0000004e08008985 */ /* 0x0005e2000c101b08 */
[----:B------:R-:W-:-:S03]  /*10ef0*/  ISETP.GE.AND P0, PT, R165, UR4, PT ;  /* 0x00000004a5007c0c */ /* 0x000fc6000bf06270 */
[----:B------:R2:W-:Y:S10]  /*10f00*/  @!P5 ST.E.64 desc[UR8][R14.64], R94 ;  /* 0x0000005e0e00d985 */ /* 0x0005f4000c101b08 */
[----:B------:R-:W-:Y:S05]  /*10f10*/  @P0 BRA `(.L_x_1222) ;  /* 0x0000000c008c0947 */ /* 0x000fea0003800000 */
[----:B--2---:R-:W-:Y:S01]  /*10f20*/  LEA R2, P0, R165, R4, 0x2 ;  /* 0x00000004a5027211 */ /* 0x004fe200078010ff */
[----:B------:R-:W-:-:S03]  /*10f30*/  ULDC.64 UR8, c[0x0][0x208] ;  /* 0x0000820000087ab9 */ /* 0x000fc60000000a00 */
[----:B------:R-:W-:-:S05]  /*10f40*/  LEA.HI.X R3, R165, R5, R184, 0x2, P0 ;  /* 0x00000005a5037211 */ /* 0x000fca00000f14b8 */
[----:B------:R0:W-:Y:S01]  /*10f50*/  ST.E.64 desc[UR8][R2.64], R86 ;  /* 0x0000005602007985 */ /* 0x0001e2000c101b08 */
[----:B------:R-:W-:Y:S05]  /*10f60*/  BRA `(.L_x_1222) ;  /* 0x0000000c00787947 */ /* 0x000fea0003800000 */
.L_x_1213:
[----:B------:R-:W0:Y:S01]  /*10f70*/  LDC.64 R2, c[0x0][0xc00] ;  /* 0x00030000ff027b82 */ /* 0x000e220000000a00 */
[----:B------:R-:W-:Y:S01]  /*10f80*/  R2UR UR11, R181 ;  /* 0x00000000b50b72ca */ /* 0x000fe200000e0000 */
[----:B------:R-:W-:Y:S01]  /*10f90*/  ULDC.64 UR8, c[0x0][0xc00] ;  /* 0x0003000000087ab9 */ /* 0x000fe20000000a00 */
[----:B------:R-:W-:Y:S01]  /*10fa0*/  R2UR UR10, R162 ;  /* 0x00000000a20a72ca */ /* 0x000fe200000e0000 */
[----:B------:R-:W-:Y:S01]  /*10fb0*/  IMAD.MOV.U32 R7, RZ, RZ, RZ ;  /* 0x000000ffff077224 */ /* 0x000fe200078e00ff */
[----:B------:R-:W-:-:S03]  /*10fc0*/  ULDC.64 UR12, c[0x0][0x208] ;  /* 0x00008200000c7ab9 */ /* 0x000fc60000000a00 */
[----:B------:R-:W1:Y:S06]  /*10fd0*/  LDC.64 R4, c[0x0][0xc08] ;  /* 0x00030200ff047b82 */ /* 0x000e6c0000000a00 */
[----:B------:R-:W-:Y:S01]  /*10fe0*/  UIMAD.WIDE UR8, UR11, 0x4, UR8 ;  /* 0x000000040b0878a5 */ /* 0x000fe2000f8e0208 */
[----:B0-----:R-:W-:-:S05]  /*10ff0*/  ISETP.NE.U32.AND P0, PT, R2, RZ, PT ;  /* 0x000000ff0200720c */ /* 0x001fca0003f05070 */
[----:B------:R-:W-:Y:S01]  /*11000*/  IMAD.U32 R2, RZ, RZ, UR8 ;  /* 0x00000008ff027e24 */ /* 0x000fe2000f8e00ff */
[----:B------:R-:W-:Y:S01]  /*11010*/  R2UR UR4, R3 ;  /* 0x00000000030472ca */ /* 0x000fe200000e0000 */
[----:B------:R-:W-:Y:S01]  /*11020*/  IMAD.U32 R3, RZ, RZ, UR9 ;  /* 0x00000009ff037e24 */ /* 0x000fe2000f8e00ff */
[----:B-1----:R-:W-:-:S05]  /*11030*/  ISETP.NE.U32.AND P1, PT, R4, RZ, PT ;  /* 0x000000ff0400720c */ /* 0x002fca0003f25070 */
[----:B------:R-:W-:-:S06]  /*11040*/  VOTEU.ANY UP0, P0 ;  /* 0x00000000003f7886 */ /* 0x000fcc0000000100 */
[----:B------:R-:W-:Y:S01]  /*11050*/  UISETP.NE.AND.EX UP0, UPT, UR4, URZ, UPT, UP0 ;  /* 0x0000003f0400728c */ /* 0x000fe2000bf05300 */
[----:B------:R-:W-:Y:S01]  /*11060*/  R2UR UR4, R5 ;  /* 0x00000000050472ca */ /* 0x000fe200000e0000 */
[----:B------:R-:W-:-:S04]  /*11070*/  VOTEU.ANY UP1, P1 ;  /* 0x00000000003f7886 */ /* 0x000fc80000820100 */
[----:B------:R-:W-:-:S08]  /*11080*/  PLOP3.LUT P0, PT, PT, PT, UP0, 0x80, 0x0 ;  /* 0x000000000000781c */ /* 0x000fd00003f0f008 */
[----:B------:R-:W-:-:S06]  /*11090*/  UISETP.NE.AND.EX UP1, UPT, UR4, URZ, UPT, UP1 ;  /* 0x0000003f0400728c */ /* 0x000fcc000bf25310 */
[----:B------:R-:W-:Y:S01]  /*110a0*/  PLOP3.LUT P1, PT, PT, PT, UP1, 0x80, 0x0 ;  /* 0x000000000000781c */ /* 0x000fe20003f2f018 */
[----:B------:R0:W5:Y:S01]  /*110b0*/  @P0 LDG.E R7, desc[UR12][R2.64] ;  /* 0x0000000c02070981 */ /* 0x000162000c1e1900 */
[----:B------:R-:W-:Y:S02]  /*110c0*/  ULDC UR4, c[0x0][0xa88] ;  /* 0x0002a20000047ab9 */ /* 0x000fe40000000800 */
[----:B------:R-:W-:Y:S01]  /*110d0*/  IMAD.U32 R0, RZ, RZ, UR4 ;  /* 0x00000004ff007e24 */ /* 0x000fe2000f8e00ff */
[----:B------:R-:W-:Y:S02]  /*110e0*/  @UP1 ULDC.64 UR8, c[0x0][0xc08] ;  /* 0x0003020000081ab9 */ /* 0x000fe40000000a00 */
[----:B------:R-:W-:Y:S02]  /*110f0*/  @UP1 UIMAD.WIDE UR8, UR11, 0x4, UR8 ;  /* 0x000000040b0818a5 */ /* 0x000fe4000f8e0208 */
[----:B------:R-:W-:-:S04]  /*11100*/  UISETP.NE.AND UP1, UPT, UR10, URZ, UPT ;  /* 0x0000003f0a00728c */ /* 0x000fc8000bf25270 */
[----:B------:R-:W-:Y:S02]  /*11110*/  IMAD.U32 R4, RZ, RZ, UR8 ;  /* 0x00000008ff047e24 */ /* 0x000fe4000f8e00ff */
[----:B------:R-:W-:-:S05]  /*11120*/  IMAD.U32 R5, RZ, RZ, UR9 ;  /* 0x00000009ff057e24 */ /* 0x000fca000f8e00ff */
[----:B------:R-:W-:Y:S01]  /*11130*/  @!UP1 ULDC UR10, c[0x0][0xad4] ;  /* 0x0002b500000a9ab9 */ /* 0x000fe20000000800 */
[----:B------:R0:W5:Y:S01]  /*11140*/  @P1 LDG.E R0, desc[UR12][R4.64] ;  /* 0x0000000c04001981 */ /* 0x000162000c1e1900 */
[----:B------:R-:W-:Y:S01]  /*11150*/  IMAD.U32 R162, RZ, RZ, UR10 ;  /* 0x0000000affa27e24 */ /* 0x000fe2000f8e00ff */
[----:B------:R-:W-:Y:S06]  /*11160*/  @P1 BRA `(.L_x_1225) ;  /* 0x0000000000141947 */ /* 0x000fec0003800000 */
[----:B------:R-:W-:Y:S05]  /*11170*/  @!P0 BRA `(.L_x_1225) ;  /* 0x0000000000108947 */ /* 0x000fea0003800000 */
[----:B------:R-:W-:Y:S02]  /*11180*/  ULDC.64 UR8, c[0x0][0x208] ;  /* 0x0000820000087ab9 */ /* 0x000fe40000000a00 */
[----:B0-----:R-:W2:Y:S04]  /*11190*/  LDG.E R5, desc[UR8][R2.64] ;  /* 0x0000000802057981 */ /* 0x001ea8000c1e1900 */
[----:B-----5:R-:W2:Y:S02]  /*111a0*/  LDG.E R0, desc[UR8][R2.64+0x4] ;  /* 0x0000040802007981 */ /* 0x020ea4000c1e1900 */
[----:B--2---:R-:W-:-:S07]  /*111b0*/  IMAD.IADD R0, R0, 0x1, -R5 ;  /* 0x0000000100007824 */ /* 0x004fce00078e0a05 */
.L_x_1225:
[----:B------:R-:W-:Y:S01]  /*111c0*/  R2UR UR4, R181 ;  /* 0x00000000b50472ca */ /* 0x000fe200000e0000 */
[----:B------:R-:W-:Y:S01]  /*111d0*/  BSSY B1, `(.L_x_1226) ;  /* 0x0000042000017945 */ /* 0x000fe20003800000 */
[----:B-----5:R-:W-:Y:S02]  /*111e0*/  R2UR UR20, R7 ;  /* 0x00000000071472ca */ /* 0x020fe400000e0000 */
[----:B------:R-:W-:-:S09]  /*111f0*/  ISETP.GT.AND P0, PT, R205, 0x7f, PT ;  /* 0x0000007fcd00780c */ /* 0x000fd20003f04270 */
[----:B------:R-:W-:Y:S02]  /*11200*/  USHF.R.S32.HI UR8, URZ, 0x1f, UR4 ;  /* 0x0000001f3f087899 */ /* 0x000fe40008011404 */
[----:B------:R-:W-:Y:S02]  /*11210*/  USEL UR4, UR4, URZ, !UP0 ;  /* 0x0000003f04047287 */ /* 0x000fe4000c000000 */
[----:B------:R-:W-:Y:S02]  /*11220*/  USEL UR8, UR8, URZ, !UP0 ;  /* 0x0000003f08087287 */ /* 0x000fe4000c000000 */
[----:B------:R-:W-:Y:S01]  /*11230*/  USHF.R.S32.HI UR20, URZ, 0x1f, UR20 ;  /* 0x0000001f3f147899 */ /* 0x000fe20008011414 */
[----:B------:R-:W-:Y:S11]  /*11240*/  @P0 BRA `(.L_x_1227) ;  /* 0x0000000000e80947 */ /* 0x000ff60003800000 */
[----:B------:R-:W1:Y:S01]  /*11250*/  S2R R6, SR_TID.X ;  /* 0x0000000000067919 */ /* 0x000e620000002100 */
[----:B------:R-:W2:Y:S01]  /*11260*/  LDC R9, c[0x0][0xbe8] ;  /* 0x0002fa00ff097b82 */ /* 0x000ea20000000800 */
[----:B0-----:R-:W-:Y:S02]  /*11270*/  IMAD.U32 R3, RZ, RZ, UR60 ;  /* 0x0000003cff037e24 */ /* 0x001fe4000f8e00ff */
[----:B--2---:R-:W-:-:S03]  /*11280*/  IMAD R2, R0, R9, RZ ;  /* 0x0000000900027224 */ /* 0x004fc600078e02ff */
[----:B-1----:R-:W-:-:S04]  /*11290*/  IADD3 R6, R3, -0x80, R6 ;  /* 0xffffff8003067810 */ /* 0x002fc80007ffe006 */
[----:B------:R-:W-:-:S13]  /*112a0*/  ISETP.GE.AND P0, PT, R6, R2, PT ;  /* 0x000000020600720c */ /* 0x000fda0003f06270 */
[----:B------:R-:W-:Y:S05]  /*112b0*/  @P0 BRA `(.L_x_1227) ;  /* 0x0000000000cc0947 */ /* 0x000fea0003800000 */
[----:B------:R-:W-:Y:S01]  /*112c0*/  ISETP.NE.AND P0, PT, R9, 0x1, PT ;  /* 0x000000010900780c */ /* 0x000fe20003f05270 */
[----:B------:R-:W-:Y:S01]  /*112d0*/  UMOV UR18, 0x9b8 ;  /* 0x000009b800127882 */ /* 0x000fe20000000000 */
[----:B------:R-:W-:Y:S01]  /*112e0*/  R2UR UR10, R162 ;  /* 0x00000000a20a72ca */ /* 0x000fe200000e0000 */
[----:B------:R-:W-:Y:S01]  /*112f0*/  IMAD.MOV.U32 R4, RZ, RZ, R6 ;  /* 0x000000ffff047224 */ /* 0x000fe200078e0006 */
[----:B------:R-:W-:Y:S01]  /*11300*/  R2UR UR19, R164 ;  /* 0x00000000a41372ca */ /* 0x000fe200000e0000 */
[----:B------:R-:W-:Y:S01]  /*11310*/  ULDC.64 UR22, c[0x0][0x208] ;  /* 0x0000820000167ab9 */ /* 0x000fe20000000a00 */
[----:B------:R-:W-:-:S07]  /*11320*/  R2UR UR9, R163 ;  /* 0x00000000a30972ca */ /* 0x000fce00000e0000 */
[----:B------:R-:W0:Y:S02]  /*11330*/  @P0 LDC R5, c[0x0][0xbec] ;  /* 0x0002fb00ff050b82 */ /* 0x000e240000000800 */
[----:B------:R-:W-:-:S04]  /*11340*/  UISETP.GT.AND UP0, UPT, UR10, 0x1, UPT ;  /* 0x000000010a00788c */ /* 0x000fc8000bf04270 */
[----:B------:R-:W-:Y:S02]  /*11350*/  USEL UR18, UR18, 0x978, UP0 ;  /* 0x0000097812127887 */ /* 0x000fe40008000000 */
[----:B------:R-:W1:Y:S01]  /*11360*/  @P0 LDC R8, c[0x0][0xbf0] ;  /* 0x0002fc00ff080b82 */ /* 0x000e620000000800 */
[----:B------:R-:W-:-:S09]  /*11370*/  USEL UR9, UR9, URZ, UP0 ;  /* 0x0000003f09097287 */ /* 0x000fd20008000000 */
[----:B------:R-:W-:Y:S01]  /*11380*/  ULDC.64 UR10, c[0x0][UR18+0x218] ;  /* 0x00008600120a7abb */ /* 0x000fe20008000a00 */
[----:B------:R-:W-:Y:S01]  /*11390*/  ULDC.64 UR12, c[0x0][UR18+0x220] ;  /* 0x00008800120c7abb */ /* 0x000fe20008000a00 */
[----:B------:R-:W-:Y:S02]  /*113a0*/  UIMAD.WIDE.U32 UR16, UR10, UR19, URZ ;  /* 0x000000130a1072a5 */ /* 0x000fe4000f8e003f */
[----:B------:R-:W-:Y:S01]  /*113b0*/  UIMAD UR19, UR11, UR19, URZ ;  /* 0x000000130b1372a4 */ /* 0x000fe2000f8e023f */
[----:B0-----:R-:W-:Y:S01]  /*113c0*/  @P0 IMAD.HI.U32 R5, R6, R5, RZ ;  /* 0x0000000506050227 */ /* 0x001fe200078e00ff */
[----:B------:R-:W-:Y:S02]  /*113d0*/  UIMAD UR13, UR13, UR4, URZ ;  /* 0x000000040d0d72a4 */ /* 0x000fe4000f8e023f */
[----:B------:R-:W-:Y:S01]  /*113e0*/  UIMAD.WIDE.U32 UR10, UR12, UR4, URZ ;  /* 0x000000040c0a72a5 */ /* 0x000fe2000f8e003f */
[----:B------:R-:W-:Y:S01]  /*113f0*/  IMAD.U32 R2, RZ, RZ, UR16 ;  /* 0x00000010ff027e24 */ /* 0x000fe2000f8e00ff */
[----:B------:R-:W-:-:S02]  /*11400*/  UIADD3 UR19, UR17, UR19, URZ ;  /* 0x0000001311137290 */ /* 0x000fc4000fffe03f */
[----:B------:R-:W-:Y:S01]  /*11410*/  IMAD.U32 R3, RZ, RZ, UR17 ;  /* 0x00000011ff037e24 */ /* 0x000fe2000f8e00ff */
[----:B------:R-:W-:Y:S01]  /*11420*/  UIMAD UR13, UR12, UR8, UR13 ;  /* 0x000000080c0d72a4 */ /* 0x000fe2000f8e020d */
[----:B-1----:R-:W-:Y:S01]  /*11430*/  @P0 SHF.R.U32.HI R4, RZ, R8, R5 ;  /* 0x00000008ff040219 */ /* 0x002fe20000011605 */
[----:B------:R-:W-:Y:S01]  /*11440*/  ULDC.64 UR14, c[0x0][UR18+0x228] ;  /* 0x00008a00120e7abb */ /* 0x000fe20008000a00 */
[----:B------:R-:W-:Y:S01]  /*11450*/  IADD3 R3, P0, P1, R2, UR10, R7 ;  /* 0x0000000a02037c10 */ /* 0x000fe2000f91e007 */
[----:B------:R-:W-:Y:S01]  /*11460*/  UIADD3 UR13, UR11, UR13, URZ ;  /* 0x0000000d0b0d7290 */ /* 0x000fe2000fffe03f */
[----:B------:R-:W-:Y:S01]  /*11470*/  IMAD.U32 R2, RZ, RZ, UR20 ;  /* 0x00000014ff027e24 */ /* 0x000fe2000f8e00ff */
[----:B------:R-:W-:Y:S01]  /*11480*/  UIMAD.WIDE.U32 UR16, UR14, UR9, URZ ;  /* 0x000000090e1072a5 */ /* 0x000fe2000f8e003f */
[----:B------:R-:W-:Y:S01]  /*11490*/  IMAD.MOV R5, RZ, RZ, -R4 ;  /* 0x000000ffff057224 */ /* 0x000fe200078e0a04 */
[----:B------:R-:W-:Y:S01]  /*114a0*/  UIMAD UR9, UR15, UR9, URZ ;  /* 0x000000090f0972a4 */ /* 0x000fe2000f8e023f */
[----:B------:R-:W-:Y:S01]  /*114b0*/  IMAD.U32 R11, RZ, RZ, UR19 ;  /* 0x00000013ff0b7e24 */ /* 0x000fe2000f8e00ff */
[----:B------:R-:W-:Y:S01]  /*114c0*/  ULDC.64 UR10, c[0x0][UR18+0x210] ;  /* 0x00008400120a7abb */ /* 0x000fe20008000a00 */
[----:B------:R-:W-:Y:S01]  /*114d0*/  IMAD R5, R9, R5, R6 ;  /* 0x0000000509057224 */ /* 0x000fe200078e0206 */
[----:B------:R-:W-:-:S02]  /*114e0*/  UIADD3 UR9, UR17, UR9, URZ ;  /* 0x0000000911097290 */ /* 0x000fc4000fffe03f */
[----:B------:R-:W-:Y:S01]  /*114f0*/  IADD3.X R6, R11, UR13, R2, P0, P1 ;  /* 0x0000000d0b067c10 */ /* 0x000fe200087e2402 */
[----:B------:R-:W-:Y:S01]  /*11500*/  IMAD R9, R5, UR11, RZ ;  /* 0x0000000b05097c24 */ /* 0x000fe2000f8e02ff */
[----:B------:R-:W-:Y:S01]  /*11510*/  IADD3 R2, P0, P1, R4, UR16, R3 ;  /* 0x0000001004027c10 */ /* 0x000fe2000f91e003 */
[----:B------:R-:W-:Y:S01]  /*11520*/  ULDC.64 UR12, c[0x0][0xba8] ;  /* 0x0002ea00000c7ab9 */ /* 0x000fe20000000a00 */
[----:B------:R-:W-:Y:S01]  /*11530*/  SHF.R.S32.HI R3, RZ, 0x1f, R4 ;  /* 0x0000001fff037819 */ /* 0x000fe20000011404 */
[----:B------:R-:W-:Y:S01]  /*11540*/  @!UP0 ULDC UR12, c[0x0][0xb50] ;  /* 0x0002d400000c8ab9 */ /* 0x000fe20000000800 */
[----:B------:R-:W-:Y:S01]  /*11550*/  SHF.R.S32.HI R4, RZ, 0x1f, R5 ;  /* 0x0000001fff047819 */ /* 0x000fe20000011405 */
[----:B------:R-:W-:Y:S01]  /*11560*/  @!UP0 ULDC UR13, c[0x0][0xb54] ;  /* 0x0002d500000d8ab9 */ /* 0x000fe20000000800 */
[----:B------:R-:W-:-:S03]  /*11570*/  IADD3.X R3, R3, UR9, R6, P0, P1 ;  /* 0x0000000903037c10 */ /* 0x000fc600087e2406 */
[----:B------:R-:W-:Y:S02]  /*11580*/  IMAD R9, R4, UR10, R9 ;  /* 0x0000000a04097c24 */ /* 0x000fe4000f8e0209 */
[----:B------:R-:W-:-:S04]  /*11590*/  IMAD.WIDE.U32 R2, R5, UR10, R2 ;  /* 0x0000000a05027c25 */ /* 0x000fc8000f8e0002 */
[----:B------:R-:W-:Y:S01]  /*115a0*/  IMAD.IADD R3, R3, 0x1, R9 ;  /* 0x0000000103037824 */ /* 0x000fe200078e0209 */
[----:B------:R-:W-:-:S04]  /*115b0*/  LEA R4, P0, R2, UR12, 0x2 ;  /* 0x0000000c02047c11 */ /* 0x000fc8000f8010ff */
[----:B------:R-:W-:Y:S01]  /*115c0*/  LEA.HI.X R5, R2, UR13, R3, 0x2, P0 ;  /* 0x0000000d02057c11 */ /* 0x000fe200080f1403 */
[----:B------:R-:W-:-:S05]  /*115d0*/  IMAD.MOV.U32 R3, RZ, RZ, -0x800000 ;  /* 0xff800000ff037424 */ /* 0x000fca00078e00ff */
[----:B------:R1:W-:Y:S03]  /*115e0*/  STG.E desc[UR22][R4.64], R3 ;  /* 0x0000000304007986 */ /* 0x0003e6000c101916 */
.L_x_1227:
[----:B------:R-:W-:Y:S05]  /*115f0*/  BSYNC B1 ;  /* 0x0000000000017941 */ /* 0x000fea0003800000 */
.L_x_1226:
[----:B------:R-:W-:-:S13]  /*11600*/  R2UR UR9, R162 ;  /* 0x00000000a20972ca */ /* 0x000fda00000e0000 */
[----:B------:R-:W-:-:S06]  /*11610*/  UISETP.GT.AND UP0, UPT, UR9, 0x1, UPT ;  /* 0x000000010900788c */ /* 0x000fcc000bf04270 */
[----:B------:R-:W-:-:S13]  /*11620*/  PLOP3.LUT P0, PT, PT, PT, UP0, 0x80, 0x0 ;  /* 0x000000000000781c */ /* 0x000fda0003f0f008 */
[----:B------:R-:W-:Y:S05]  /*11630*/  @P0 BRA `(.L_x_1222) ;  /* 0x0000000400c40947 */ /* 0x000fea0003800000 */
[----:B------:R-:W2:Y:S01]  /*11640*/  LDC R11, c[0x0][0xbe8] ;  /* 0x0002fa00ff0b7b82 */ /* 0x000ea20000000800 */
[C---:B------:R-:W-:Y:S01]  /*11650*/  R2UR UR10, R7.reuse ;  /* 0x00000000070a72ca */ /* 0x040fe200000e0000 */
[----:B------:R-:W-:Y:S01]  /*11660*/  ULDC.64 UR12, c[0x0][0xaa0] ;  /* 0x0002a800000c7ab9 */ /* 0x000fe20000000a00 */
[----:B------:R-:W-:Y:S01]  /*11670*/  R2UR UR14, R7 ;  /* 0x00000000070e72ca */ /* 0x000fe200000e0000 */
[----:B------:R-:W-:Y:S01]  /*11680*/  UIMAD UR9, UR20, UR12, URZ ;  /* 0x0000000c140972a4 */ /* 0x000fe2000f8e023f */
[----:B------:R-:W-:Y:S01]  /*11690*/  R2UR UR15, R164 ;  /* 0x00000000a40f72ca */ /* 0x000fe200000e0000 */
[----:B0-----:R-:W-:Y:S01]  /*116a0*/  IMAD R2, R161, 0x20, R180 ;  /* 0x00000020a1027824 */ /* 0x001fe200078e02b4 */
[----:B------:R-:W-:Y:S03]  /*116b0*/  BSSY B1, `(.L_x_1228) ;  /* 0x000003c000017945 */ /* 0x000fe60003800000 */
[----:B------:R-:W-:-:S04]  /*116c0*/  VIADD R6, R2, UR60 ;  /* 0x0000003c02067c36 */ /* 0x000fc80008000000 */
[----:B------:R-:W-:Y:S01]  /*116d0*/  UIMAD.WIDE.U32 UR10, UR10, UR12, URZ ;  /* 0x0000000c0a0a72a5 */ /* 0x000fe2000f8e003f */
[----:B-1----:R-:W-:Y:S01]  /*116e0*/  IMAD.MOV.U32 R5, RZ, RZ, R6 ;  /* 0x000000ffff057224 */ /* 0x002fe200078e0006 */
[----:B------:R-:W-:-:S03]  /*116f0*/  UIMAD UR9, UR14, UR13, UR9 ;  /* 0x0000000d0e0972a4 */ /* 0x000fc6000f8e0209 */
[----:B------:R-:W-:Y:S01]  /*11700*/  ULDC.64 UR12, c[0x0][0xae8] ;  /* 0x0002ba00000c7ab9 */ /* 0x000fe20000000a00 */
[----:B------:R-:W-:Y:S01]  /*11710*/  UIADD3 UR11, UR11, UR9, URZ ;  /* 0x000000090b0b7290 */ /* 0x000fe2000fffe03f */
[----:B--2---:R-:W-:-:S03]  /*11720*/  ISETP.NE.AND P0, PT, R11, 0x1, PT ;  /* 0x000000010b00780c */ /* 0x004fc60003f05270 */
[----:B------:R-:W-:-:S04]  /*11730*/  UIMAD.WIDE.U32 UR10, UR15, UR12, UR10 ;  /* 0x0000000c0f0a72a5 */ /* 0x000fc8000f8e000a */
[----:B------:R-:W-:-:S03]  /*11740*/  UIMAD UR9, UR15, UR13, UR11 ;  /* 0x0000000d0f0972a4 */ /* 0x000fc6000f8e020b */
[----:B------:R-:W-:Y:S02]  /*11750*/  ULDC.64 UR12, c[0x0][0xaf0] ;  /* 0x0002bc00000c7ab9 */ /* 0x000fe40000000a00 */
[----:B------:R-:W-:Y:S01]  /*11760*/  UIMAD UR8, UR8, UR12, URZ ;  /* 0x0000000c080872a4 */ /* 0x000fe2000f8e023f */
[----:B------:R-:W0:Y:S03]  /*11770*/  @P0 LDC R3, c[0x0][0xbec] ;  /* 0x0002fb00ff030b82 */ /* 0x000e260000000800 */
[----:B------:R-:W-:-:S03]  /*11780*/  UIMAD UR11, UR4, UR13, UR8 ;  /* 0x0000000d040b72a4 */ /* 0x000fc6000f8e0208 */
[----:B------:R-:W-:Y:S02]  /*11790*/  UMOV UR8, UR10 ;  /* 0x0000000a00087c82 */ /* 0x000fe40008000000 */
[----:B------:R-:W-:Y:S01]  /*117a0*/  UIMAD.WIDE.U32 UR8, UR4, UR12, UR8 ;  /* 0x0000000c040872a5 */ /* 0x000fe2000f8e0008 */
[----:B------:R-:W1:Y:S03]  /*117b0*/  @P0 LDC R7, c[0x0][0xbf0] ;  /* 0x0002fc00ff070b82 */ /* 0x000e660000000800 */
[----:B------:R-:W-:-:S03]  /*117c0*/  UIADD3 UR4, UR9, UR11, URZ ;  /* 0x0000000b09047290 */ /* 0x000fc6000fffe03f */
[----:B------:R-:W-:Y:S01]  /*117d0*/  ULDC.64 UR10, c[0x0][0xae0] ;  /* 0x0002b800000a7ab9 */ /* 0x000fe20000000a00 */
[----:B0-----:R-:W-:-:S04]  /*117e0*/  @P0 IMAD.HI.U32 R2, R6, R3, RZ ;  /* 0x0000000306020227 */ /* 0x001fc800078e00ff */
[----:B------:R-:W-:Y:S02]  /*117f0*/  IMAD.U32 R3, RZ, RZ, UR9 ;  /* 0x00000009ff037e24 */ /* 0x000fe4000f8e00ff */
[----:B------:R-:W-:Y:S01]  /*11800*/  IMAD.U32 R3, RZ, RZ, UR4 ;  /* 0x00000004ff037e24 */ /* 0x000fe2000f8e00ff */
[----:B-1----:R-:W-:-:S04]  /*11810*/  @P0 SHF.R.U32.HI R5, RZ, R7, R2 ;  /* 0x00000007ff050219 */ /* 0x002fc80000011602 */
[--C-:B------:R-:W-:Y:S01]  /*11820*/  SHF.R.S32.HI R2, RZ, 0x1f, R5.reuse ;  /* 0x0000001fff027819 */ /* 0x100fe20000011405 */
[----:B------:R-:W-:-:S04]  /*11830*/  IMAD.MOV R7, RZ, RZ, -R5 ;  /* 0x000000ffff077224 */ /* 0x000fc800078e0a05 */
[----:B------:R-:W-:Y:S02]  /*11840*/  IMAD R4, R2, UR10, RZ ;  /* 0x0000000a02047c24 */ /* 0x000fe4000f8e02ff */
[----:B------:R-:W-:Y:S02]  /*11850*/  IMAD R7, R11, R7, R6 ;  /* 0x000000070b077224 */ /* 0x000fe400078e0206 */
[----:B------:R-:W-:Y:S01]  /*11860*/  IMAD.U32 R2, RZ, RZ, UR8 ;  /* 0x00000008ff027e24 */ /* 0x000fe2000f8e00ff */
[----:B------:R-:W-:Y:S01]  /*11870*/  ULDC.64 UR8, c[0x0][0xad8] ;  /* 0x0002b60000087ab9 */ /* 0x000fe20000000a00 */
[C---:B------:R-:W-:Y:S01]  /*11880*/  IMAD R9, R5.reuse, UR11, R4 ;  /* 0x0000000b05097c24 */ /* 0x040fe2000f8e0204 */
[----:B------:R-:W-:Y:S01]  /*11890*/  SHF.R.S32.HI R4, RZ, 0x1f, R7 ;  /* 0x0000001fff047819 */ /* 0x000fe20000011407 */
[----:B------:R-:W-:-:S04]  /*118a0*/  IMAD.WIDE.U32 R2, R5, UR10, R2 ;  /* 0x0000000a05027c25 */ /* 0x000fc8000f8e0002 */
[----:B------:R-:W-:Y:S02]  /*118b0*/  IMAD.IADD R3, R3, 0x1, R9 ;  /* 0x0000000103037824 */ /* 0x000fe400078e0209 */
[----:B------:R-:W-:Y:S02]  /*118c0*/  IMAD R4, R4, UR8, RZ ;  /* 0x0000000804047c24 */ /* 0x000fe4000f8e02ff */
[----:B------:R-:W-:Y:S02]  /*118d0*/  VIADD R6, R180, UR60 ;  /* 0x0000003cb4067c36 */ /* 0x000fe40008000000 */
[----:B------:R-:W-:Y:S02]  /*118e0*/  IMAD R11, R0, R11, RZ ;  /* 0x0000000b000b7224 */ /* 0x000fe400078e02ff */
[C---:B------:R-:W-:Y:S02]  /*118f0*/  IMAD R5, R7.reuse, UR9, R4 ;  /* 0x0000000907057c24 */ /* 0x040fe4000f8e0204 */
[----:B------:R-:W-:Y:S01]  /*11900*/  IMAD.WIDE.U32 R2, R7, UR8, R2 ;  /* 0x0000000807027c25 */ /* 0x000fe2000f8e0002 */
[----:B------:R-:W-:Y:S01]  /*11910*/  ISETP.GE.AND P2, PT, R6, R11, PT ;  /* 0x0000000b0600720c */ /* 0x000fe20003f46270 */
[----:B------:R-:W-:-:S02]  /*11920*/  ULDC.64 UR8, c[0x0][0xa80] ;  /* 0x0002a00000087ab9 */ /* 0x000fc40000000a00 */
[----:B------:R-:W-:Y:S01]  /*11930*/  IMAD.IADD R3, R3, 0x1, R5 ;  /* 0x0000000103037824 */ /* 0x000fe200078e0205 */
[----:B------:R-:W-:Y:S01]  /*11940*/  LEA R4, P3, R2, UR8, 0x1 ;  /* 0x0000000802047c11 */ /* 0x000fe2000f8608ff */
[----:B------:R-:W-:-:S03]  /*11950*/  VIADD R0, R6, 0x20 ;  /* 0x0000002006007836 */ /* 0x000fc60000000000 */
[----:B------:R-:W-:Y:S01]  /*11960*/  LEA.HI.X R5, R2, UR9, R3, 0x1, P3 ;  /* 0x0000000902057c11 */ /* 0x000fe200098f0c03 */
[----:B------:R0:W1:Y:S01]  /*11970*/  SHFL.IDX PT, R7, R4, RZ, 0x181f ;  /* 0x00181fff04077589 */ /* 0x00006200000e0000 */
[-C--:B------:R-:W-:Y:S01]  /*11980*/  ISETP.GE.AND P1, PT, R0, R11.reuse, PT ;  /* 0x0000000b0000720c */ /* 0x080fe20003f26270 */
[----:B------:R-:W-:Y:S02]  /*11990*/  VIADD R0, R6, 0x40 ;  /* 0x0000004006007836 */ /* 0x000fe40000000000 */
[----:B------:R0:W2:Y:S03]  /*119a0*/  SHFL.IDX PT, R3, R5, RZ, 0x181f ;  /* 0x00181fff05037589 */ /* 0x0000a600000e0000 */
[----:B------:R-:W-:Y:S01]  /*119b0*/  ISETP.GE.AND P0, PT, R0, R11, PT ;  /* 0x0000000b0000720c */ /* 0x000fe20003f06270 */
[----:B------:R-:W-:-:S12]  /*119c0*/  @P2 BRA `(.L_x_1229) ;  /* 0x0000000000282947 */ /* 0x000fd80003800000 */
[----:B------:R-:W-:Y:S01]  /*119d0*/  ULDC UR4, c[0x0][0xac8] ;  /* 0x0002b20000047ab9 */ /* 0x000fe20000000800 */
[----:B------:R-:W-:Y:S01]  /*119e0*/  ULDC.64 UR8, c[0x0][0x208] ;  /* 0x0000820000087ab9 */ /* 0x000fe20000000a00 */
        /* <DEDUP_REMOVED lines=8> */
.L_x_1229:
[----:B------:R-:W-:Y:S05]  /*11a70*/  BSYNC B1 ;  /* 0x0000000000017941 */ /* 0x000fea0003800000 */
.L_x_1228:
[----:B--23--:R2:W3:Y:S01]  /*11a80*/  SHFL.IDX PT, R3, R5, 0x1, 0x181f ;  /* 0x00381f0005037f89 */ /* 0x00c4e200000e0000 */
[----:B------:R-:W-:Y:S03]  /*11a90*/  BSSY B1, `(.L_x_1230) ;  /* 0x000000d000017945 */ /* 0x000fe60003800000 */
[----:B-1----:R2:W1:Y:S01]  /*11aa0*/  SHFL.IDX PT, R7, R4, 0x1, 0x181f ;  /* 0x00381f0004077f89 */ /* 0x00246200000e0000 */
[----:B------:R-:W-:Y:S05]  /*11ab0*/  @P1 BRA `(.L_x_1231) ;  /* 0x0000000000281947 */ /* 0x000fea0003800000 */
[----:B------:R-:W-:Y:S01]  /*11ac0*/  ULDC UR4, c[0x0][0xac8] ;  /* 0x0002b20000047ab9 */ /* 0x000fe20000000800 */
[----:B------:R-:W-:Y:S01]  /*11ad0*/  ULDC.64 UR8, c[0x0][0x208] ;  /* 0x0000820000087ab9 */ /* 0x000fe20000000a00 */
        /* <DEDUP_REMOVED lines=8> */
.L_x_1231:
[----:B------:R-:W-:Y:S05]  /*11b60*/  BSYNC B1 ;  /* 0x0000000000017941 */ /* 0x000fea0003800000 */
.L_x_1230:
[----:B---34-:R3:W4:Y:S01]  /*11b70*/  SHFL.IDX PT, R3, R5, 0x2, 0x181f ;  /* 0x00581f0005037f89 */ /* 0x01872200000e0000 */
        /* <DEDUP_REMOVED lines=13> */
.L_x_1233:
[----:B------:R-:W-:Y:S05]  /*11c50*/  BSYNC B1 ;  /* 0x0000000000017941 */ /* 0x000fea0003800000 */
.L_x_1232:
[----:B------:R-:W-:Y:S01]  /*11c60*/  VIADD R0, R6, 0x60 ;  /* 0x0000006006007836 */ /* 0x000fe20000000000 */
[----:B0-23--:R-:W2:Y:S04]  /*11c70*/  SHFL.IDX PT, R5, R5, 0x3, 0x181f ;  /* 0x00781f0005057f89 */ /* 0x00dea800000e0000 */
[----:B------:R-:W-:Y:S01]  /*11c80*/  ISETP.GE.AND P0, PT, R0, R11, PT ;  /* 0x0000000b0000720c */ /* 0x000fe20003f06270 */
[----:B-1--4-:R3:W4:-:S12]  /*11c90*/  SHFL.IDX PT, R3, R4, 0x3, 0x181f ;  /* 0x00781f0004037f89 */ /* 0x01271800000e0000 */
[----:B---3--:R-:W-:Y:S05]  /*11ca0*/  @P0 BRA `(.L_x_1222) ;  /* 0x0000000000280947 */ /* 0x008fea0003800000 */
[----:B------:R-:W-:Y:S01]  /*11cb0*/  ULDC UR4, c[0x0][0xac8] ;  /* 0x0002b20000047ab9 */ /* 0x000fe20000000800 */
[----:B------:R-:W-:Y:S01]  /*11cc0*/  ULDC.64 UR8, c[0x0][0x208] ;  /* 0x0000820000087ab9 */ /* 0x000fe20000000a00 */
[----:B------:R-:W-:Y:S02]  /*11cd0*/  ISETP.GE.AND P2, PT, R22, UR4, PT ;  /* 0x0000000416007c0c */ /* 0x000fe4000bf46270 */
[----:B------:R-:W-:-:S11]  /*11ce0*/  ISETP.GE.AND P3, PT, R160, UR4, PT ;  /* 0x00000004a0007c0c */ /* 0x000fd6000bf66270 */
[-C--:B----4-:R-:W-:Y:S02]  /*11cf0*/  @!P2 LEA R6, P0, R22, R3.reuse, 0x1 ;  /* 0x000000031606a211 */ /* 0x090fe400078008ff */
[----:B------:R-:W-:Y:S02]  /*11d00*/  @!P3 LEA R2, P1, R160, R3, 0x1 ;  /* 0x00000003a002b211 */ /* 0x000fe400078208ff */
[-C--:B--2---:R-:W-:Y:S02]  /*11d10*/  @!P2 LEA.HI.X R7, R22, R5.reuse, R204, 0x1, P0 ;  /* 0x000000051607a211 */ /* 0x084fe400000f0ccc */
[----:B------:R-:W-:-:S03]  /*11d20*/  @!P3 LEA.HI.X R3, R160, R5, R203, 0x1, P1 ;  /* 0x00000005a003b211 */ /* 0x000fc600008f0ccb */
[----:B------:R3:W-:Y:S04]  /*11d30*/  @!P2 ST.E.128 desc[UR8][R6.64], RZ ;  /* 0x000000ff0600a985 */ /* 0x0007e8000c101d08 */
[----:B------:R3:W-:Y:S02]  /*11d40*/  @!P3 ST.E.128 desc[UR8][R2.64], RZ ;  /* 0x000000ff0200b985 */ /* 0x0007e4000c101d08 */
.L_x_1222:
[----:B------:R-:W-:Y:S05]  /*11d50*/  BSYNC B0 ;  /* 0x0000000000007941 */ /* 0x000fea0003800000 */
.L_x_1212:
[----:B------:R-:W-:Y:S02]  /*11d60*/  ULDC UR4, c[0x0][0xc3c] ;  /* 0x00030f0000047ab9 */ /* 0x000fe40000000800 */
[----:B------:R-:W-:-:S06]  /*11d70*/  UISETP.GE.AND UP0, UPT, UR7, UR4, UPT ;  /* 0x000000040700728c */ /* 0x000fcc000bf06270 */
[----:B------:R-:W-:-:S13]  /*11d80*/  PLOP3.LUT P0, PT, PT, PT, UP0, 0x80, 0x0 ;  /* 0x000000000000781c */ /* 0x000fda0003f0f008 */
[----:B------:R-:W-:Y:S05]  /*11d90*/  @!P0 BRA `(.L_x_1234) ;  /* 0xfffffef0009c8947 */ /* 0x000fea000383ffff */
[----:B------:R-:W-:Y:S05]  /*11da0*/  EXIT ;  /* 0x000000000000794d */ /* 0x000fea0003800000 */
.L_x_1129:
        /* <DEDUP_REMOVED lines=20> */
.L_x_1235:
[----:B------:R-:W-:Y:S01]  /*11ef0*/  LOP3.LUT R0, R6, 0x1f, RZ, 0xc0, !PT ;  /* 0x0000001f06007812 */ /* 0x000fe200078ec0ff */
[----:B------:R-:W-:Y:S01]  /*11f00*/  ULDC UR4, c[0x0][0xc3c] ;  /* 0x00030f0000047ab9 */ /* 0x000fe20000000800 */
[----:B------:R-:W-:Y:S01]  /*11f10*/  ULDC.64 UR6, c[0x0][0x208] ;  /* 0x0000820000067ab9 */ /* 0x000fe20000000a00 */
[----:B------:R-:W-:Y:S01]  /*11f20*/  IMAD.MOV.U32 R8, RZ, RZ, RZ ;  /* 0x000000ffff087224 */ /* 0x000fe200078e00ff */
[----:B------:R-:W-:Y:S01]  /*11f30*/  ISETP.NE.AND P0, PT, R0, 0x1f, PT ;  /* 0x0000001f0000780c */ /* 0x000fe20003f05270 */
[----:B------:R-:W-:-:S03]  /*11f40*/  ULDC UR5, c[0x0][0xc38] ;  /* 0x00030e0000057ab9 */ /* 0x000fc60000000800 */
[----:B------:R-:W-:-:S13]  /*11f50*/  ISETP.GE.OR P1, PT, R0, UR4, !P0 ;  /* 0x0000000400007c0c */ /* 0x000fda000c726670 */
[----:B0-----:R-:W0:Y:S08]  /*11f60*/  @!P1 LDC.64 R2, c[0x0][0xc80] ;  /* 0x00032000ff029b82 */ /* 0x001e300000000a00 */
[----:B------:R-:W1:Y:S01]  /*11f70*/  @!P1 LDC.64 R4, c[0x0][0xc78] ;  /* 0x00031e00ff049b82 */ /* 0x000e620000000a00 */
[----:B0-----:R-:W-:-:S05]  /*11f80*/  @!P1 IMAD.WIDE.U32 R2, R0, 0x4, R2 ;  /* 0x0000000400029825 */ /* 0x001fca00078e0002 */
[----:B------:R1:W2:Y:S02]  /*11f90*/  @!P1 LDG.E R7, desc[UR6][R2.64] ;  /* 0x0000000602079981 */ /* 0x0002a4000c1e1900 */
[----:B-1----:R-:W-:-:S05]  /*11fa0*/  @!P1 IMAD.WIDE.U32 R2, R0, 0x4, R4 ;  /* 0x0000000400029825 */ /* 0x002fca00078e0004 */
[----:B------:R-:W2:Y:S01]  /*11fb0*/  @!P1 LDG.E R8, desc[UR6][R2.64] ;  /* 0x0000000602089981 */ /* 0x000ea2000c1e1900 */
[C---:B------:R-:W-:Y:S01]  /*11fc0*/  ISETP.NE.AND P1, PT, R0.reuse, RZ, PT ;  /* 0x000000ff0000720c */ /* 0x040fe20003f25270 */
[----:B------:R-:W0:Y:S01]  /*11fd0*/  S2UR UR6, SR_CTAID.X ;  /* 0x00000000000679c3 */ /* 0x000e220000002500 */
[C---:B------:R-:W-:Y:S01]  /*11fe0*/  ISETP.GE.U32.AND P2, PT, R0.reuse, 0x2, PT ;  /* 0x000000020000780c */ /* 0x040fe20003f46070 */
[----:B------:R-:W-:Y:S01]  /*11ff0*/  UMOV UR4, URZ ;  /* 0x0000003f00047c82 */ /* 0x000fe20008000000 */
[C---:B------:R-:W-:Y:S02]  /*12000*/  ISETP.GE.U32.AND P3, PT, R0.reuse, 0x4, PT ;  /* 0x000000040000780c */ /* 0x040fe40003f66070 */
[C---:B------:R-:W-:Y:S02]  /*12010*/  ISETP.GE.U32.AND P4, PT, R0.reuse, 0x8, PT ;  /* 0x000000080000780c */ /* 0x040fe40003f86070 */
[----:B------:R-:W-:Y:S01]  /*12020*/  ISETP.GE.U32.AND P5, PT, R0, 0x10, PT ;  /* 0x000000100000780c */ /* 0x000fe20003fa6070 */
[----:B--2---:R-:W-:-:S05]  /*12030*/  IMAD R4, R7, R8, RZ ;  /* 0x0000000807047224 */ /* 0x004fca00078e02ff */
        /* <DEDUP_REMOVED lines=15> */
[----:B------:R-:W1:Y:S02]  /*12130*/  SHFL.IDX PT, R3, R5, 0x1f, 0x1f ;  /* 0x03e01f0005037f89 */ /* 0x000e6400000e0000 */
[----:B-1----:R-:W-:-:S04]  /*12140*/  IMAD R9, R3, UR5, RZ ;  /* 0x0000000503097c24 */ /* 0x002fc8000f8e02ff */
[----:B------:R-:W-:Y:S01]  /*12150*/  IMAD.MOV.U32 R4, RZ, RZ, R9 ;  /* 0x000000ffff047224 */ /* 0x000fe200078e0009 */
[----:B0-----:R-:W-:-:S13]  /*12160*/  ISETP.GT.AND P6, PT, R9, UR6, PT ;  /* 0x0000000609007c0c */ /* 0x001fda000bfc4270 */
[----:B------:R-:W-:Y:S05]  /*12170*/  @P6 BRA `(.L_x_1237) ;  /* 0x0000000000ac6947 */ /* 0x000fea0003800000 */
[----:B------:R-:W-:Y:S01]  /*12180*/  IMAD.MOV.U32 R9, RZ, RZ, R4 ;  /* 0x000000ffff097224 */ /* 0x000fe200078e0004 */
[----:B------:R-:W-:Y:S01]  /*12190*/  UMOV UR4, URZ ;  /* 0x0000003f00047c82 */ /* 0x000fe20008000000 */
[----:B------:R-:W-:-:S05]  /*121a0*/  ULDC UR5, c[0x0][0xc38] ;  /* 0x00030e0000057ab9 */ /* 0x000fca0000000800 */
.L_x_1239:
        /* <DEDUP_REMOVED lines=8> */
[----:B------:R-:W-:Y:S01]  /*12230*/  ULDC.64 UR8, c[0x0][0x208] ;  /* 0x0000820000087ab9 */ /* 0x000fe20000000a00 */
[----:B------:R-:W-:-:S03]  /*12240*/  IMAD.MOV.U32 R7, RZ, RZ, RZ ;  /* 0x000000ffff077224 */ /* 0x000fc600078e00ff */
        /* <DEDUP_REMOVED lines=29> */
[----:B------:R-:W-:-:S07]  /*12420*/  IMAD.MOV.U32 R5, RZ, RZ, R2 ;  /* 0x000000ffff057224 */ /* 0x000fce00078e0002 */
.L_x_1237:
[----:B------:R-:W-:Y:S02]  /*12430*/  IMAD.IADD R10, R9, 0x1, -R4 ;  /* 0x00000001090a7824 */ /* 0x000fe400078e0a04 */
[----:B------:R-:W-:Y:S02]  /*12440*/  IMAD.MOV.U32 R3, RZ, RZ, RZ ;  /* 0x000000ffff037224 */ /* 0x000fe400078e00ff */
[----:B------:R-:W-:-:S05]  /*12450*/  IMAD R2, R5, UR5, R10 ;  /* 0x0000000505027c24 */ /* 0x000fca000f8e020a */
[----:B------:R-:W-:-:S13]  /*12460*/  ISETP.GT.AND P0, PT, R2, UR6, PT ;  /* 0x0000000602007c0c */ /* 0x000fda000bf04270 */
[----:B------:R-:W-:-:S04]  /*12470*/  VOTE.ANY R2, PT, !P0 ;  /* 0x0000000000027806 */ /* 0x000fc800040e0100 */
[----:B------:R-:W0:Y:S01]  /*12480*/  POPC R9, R2 ;  /* 0x0000000200097309 */ /* 0x000e220000000000 */
[----:B------:R-:W-:Y:S01]  /*12490*/  ISETP.NE.AND P0, PT, R2, RZ, PT ;  /* 0x000000ff0200720c */ /* 0x000fe20003f05270 */
[----:B0-----:R0:W1:Y:S04]  /*124a0*/  SHFL.IDX PT, R8, R8, R9, 0x1f ;  /* 0x00001f0908087589 */ /* 0x00106800000e0000 */
[----:B------:R0:W2:Y:S08]  /*124b0*/  SHFL.IDX PT, R4, R7, R9, 0x1f ;  /* 0x00001f0907047589 */ /* 0x0000b000000e0000 */
[----:B------:R-:W-:Y:S05]  /*124c0*/  @!P0 BRA `(.L_x_1240) ;  /* 0x0000000000088947 */ /* 0x000fea0003800000 */
[----:B------:R-:W-:-:S05]  /*124d0*/  VIADD R2, R9, 0xffffffff ;  /* 0xffffffff09027836 */ /* 0x000fca0000000000 */
[----:B------:R3:W4:Y:S02]  /*124e0*/  SHFL.IDX PT, R3, R5, R2, 0x1f ;  /* 0x00001f0205037589 */ /* 0x00072400000e0000 */
.L_x_1240:
[----:B----4-:R-:W-:Y:S01]  /*124f0*/  IMAD R3, R3, UR5, R10 ;  /* 0x0000000503037c24 */ /* 0x010fe2000f8e020a */
[----:B-1----:R-:W-:Y:S01]  /*12500*/  ISETP.NE.AND P0, PT, R8, 0x1, PT ;  /* 0x000000010800780c */ /* 0x002fe20003f05270 */
[----:B------:R-:W-:-:S03]  /*12510*/  VIADD R14, R9, UR4 ;  /* 0x00000004090e7c36 */ /* 0x000fc60008000000 */
[----:B------:R1:W-:Y:S01]  /*12520*/  STL [R1], R3 ;  /* 0x0000000301007387 */ /* 0x0003e20000100800 */
[----:B---3--:R-:W-:-:S03]  /*12530*/  IADD3 R5, -R3, UR6, RZ ;  /* 0x0000000603057c10 */ /* 0x008fc6000fffe1ff */
[----:B------:R1:W-:Y:S05]  /*12540*/  STL [R1+0xc], R14 ;  /* 0x00000c0e01007387 */ /* 0x0003ea0000100800 */
[----:B------:R-:W-:Y:S05]  /*12550*/  @!P0 BRA `(.L_x_1241) ;  /* 0x0000000000e08947 */ /* 0x000fea0003800000 */
[----:B0-2---:R-:W-:Y:S02]  /*12560*/  IABS R7, R4 ;  /* 0x0000000400077213 */ /* 0x005fe40000000000 */
[----:B------:R-:W-:Y:S02]  /*12570*/  IABS R9, R8 ;  /* 0x0000000800097213 */ /* 0x000fe40000000000 */
[----:B------:R-:W0:Y:S01]  /*12580*/  I2F.RP R10, R7 ;  /* 0x00000007000a7306 */ /* 0x000e220000209400 */
[----:B------:R-:W-:-:S07]  /*12590*/  IABS R12, R5 ;  /* 0x00000005000c7213 */ /* 0x000fce0000000000 */
[----:B------:R-:W-:Y:S08]  /*125a0*/  I2F.RP R13, R9 ;  /* 0x00000009000d7306 */ /* 0x000ff00000209400 */
[----:B0-----:R-:W1:Y:S02]  /*125b0*/  MUFU.RCP R10, R10 ;  /* 0x0000000a000a7308 */ /* 0x001e640000001000 */
[----:B-1----:R-:W-:-:S06]  /*125c0*/  VIADD R3, R10, 0xffffffe ;  /* 0x0ffffffe0a037836 */ /* 0x002fcc0000000000 */
[----:B------:R-:W0:Y:S02]  /*125d0*/  F2I.FTZ.U32.TRUNC.NTZ R3, R3 ;  /* 0x0000000300037305 */ /* 0x000e24000021f000 */
[----:B0-----:R-:W-:-:S04]  /*125e0*/  IMAD.MOV R2, RZ, RZ, -R3 ;  /* 0x000000ffff027224 */ /* 0x001fc800078e0a03 */
[----:B------:R-:W-:Y:S02]  /*125f0*/  IMAD R11, R2, R7, RZ ;  /* 0x00000007020b7224 */ /* 0x000fe400078e02ff */
[----:B------:R-:W-:-:S04]  /*12600*/  IMAD.MOV.U32 R2, RZ, RZ, RZ ;  /* 0x000000ffff027224 */ /* 0x000fc800078e00ff */
[----:B------:R-:W-:Y:S01]  /*12610*/  IMAD.HI.U32 R11, R3, R11, R2 ;  /* 0x0000000b030b7227 */ /* 0x000fe200078e0002 */
[----:B------:R-:W-:Y:S01]  /*12620*/  IABS R3, R4 ;  /* 0x0000000400037213 */ /* 0x000fe20000000000 */
[----:B------:R-:W0:Y:S04]  /*12630*/  MUFU.RCP R2, R13 ;  /* 0x0000000d00027308 */ /* 0x000e280000001000 */
[----:B------:R-:W-:Y:S02]  /*12640*/  IMAD.MOV R3, RZ, RZ, -R3 ;  /* 0x000000ffff037224 */ /* 0x000fe400078e0a03 */
[----:B------:R-:W-:-:S04]  /*12650*/  IMAD.HI.U32 R10, R11, R12, RZ ;  /* 0x0000000c0b0a7227 */ /* 0x000fc800078e00ff */
[----:B------:R-:W-:-:S05]  /*12660*/  IMAD R12, R10, R3, R12 ;  /* 0x000000030a0c7224 */ /* 0x000fca00078e020c */
[----:B------:R-:W-:Y:S01]  /*12670*/  ISETP.GT.U32.AND P1, PT, R7, R12, PT ;  /* 0x0000000c0700720c */ /* 0x000fe20003f24070 */
[----:B0-----:R-:W-:-:S06]  /*12680*/  VIADD R3, R2, 0xffffffe ;  /* 0x0ffffffe02037836 */ /* 0x001fcc0000000000 */
[----:B------:R-:W0:Y:S06]  /*12690*/  F2I.FTZ.U32.TRUNC.NTZ R3, R3 ;  /* 0x0000000300037305 */ /* 0x000e2c000021f000 */
[----:B------:R-:W-:Y:S02]  /*126a0*/  @!P1 IMAD.IADD R12, R12, 0x1, -R7 ;  /* 0x000000010c0c9824 */ /* 0x000fe400078e0a07 */
[----:B------:R-:W-:Y:S01]  /*126b0*/  @!P1 VIADD R10, R10, 0x1 ;  /* 0x000000010a0a9836 */ /* 0x000fe20000000000 */
[----:B------:R-:W-:Y:S02]  /*126c0*/  ISETP.NE.AND P1, PT, R4, RZ, PT ;  /* 0x000000ff0400720c */ /* 0x000fe40003f25270 */
[----:B------:R-:W-:Y:S01]  /*126d0*/  ISETP.GE.U32.AND P0, PT, R12, R7, PT ;  /* 0x000000070c00720c */ /* 0x000fe20003f06070 */
[----:B0-----:R-:W-:-:S04]  /*126e0*/  IMAD.MOV R2, RZ, RZ, -R3 ;  /* 0x000000ffff027224 */ /* 0x001fc800078e0a03 */
[----:B------:R-:W-:Y:S02]  /*126f0*/  IMAD R7, R2, R9, RZ ;  /* 0x0000000902077224 */ /* 0x000fe400078e02ff */
[----:B------:R-:W-:-:S06]  /*12700*/  IMAD.MOV.U32 R2, RZ, RZ, RZ ;  /* 0x000000ffff027224 */ /* 0x000fcc00078e00ff */
[----:B------:R-:W-:Y:S02]  /*12710*/  @P0 VIADD R10, R10, 0x1 ;  /* 0x000000010a0a0836 */ /* 0x000fe40000000000 */
[----:B------:R-:W-:Y:S01]  /*12720*/  IMAD.HI.U32 R7, R3, R7, R2 ;  /* 0x0000000703077227 */ /* 0x000fe200078e0002 */
[----:B------:R-:W-:Y:S02]  /*12730*/  LOP3.LUT R2, R5, R4, RZ, 0x3c, !PT ;  /* 0x0000000405027212 */ /* 0x000fe400078e3cff */
[----:B------:R-:W-:Y:S02]  /*12740*/  IABS R3, R8 ;  /* 0x0000000800037213 */ /* 0x000fe40000000000 */
[----:B------:R-:W-:-:S03]  /*12750*/  ISETP.GE.AND P2, PT, R2, RZ, PT ;  /* 0x000000ff0200720c */ /* 0x000fc60003f46270 */
[----:B------:R-:W-:-:S10]  /*12760*/  IMAD.MOV R3, RZ, RZ, -R3 ;  /* 0x000000ffff037224 */ /* 0x000fd400078e0a03 */
[----:B------:R-:W-:Y:S01]  /*12770*/  @!P2 IMAD.MOV R10, RZ, RZ, -R10 ;  /* 0x000000ffff0aa224 */ /* 0x000fe200078e0a0a */
[----:B------:R-:W-:-:S04]  /*12780*/  @!P1 LOP3.LUT R10, RZ, R4, RZ, 0x33, !PT ;  /* 0x00000004ff0a9212 */ /* 0x000fc800078e33ff */
        /* <DEDUP_REMOVED lines=8> */
[----:B------:R-:W-:-:S04]  /*12810*/  LOP3.LUT R2, R10, R8, RZ, 0x3c, !PT ;  /* 0x000000080a027212 */ /* 0x000fc800078e3cff */
[----:B------:R-:W-:Y:S01]  /*12820*/  ISETP.GE.AND P2, PT, R2, RZ, PT ;  /* 0x000000ff0200720c */ /* 0x000fe20003f46270 */
[----:B------:R-:W-:-:S04]  /*12830*/  IMAD.MOV R2, RZ, RZ, -R10 ;  /* 0x000000ffff027224 */ /* 0x000fc800078e0a0a */
[----:B------:R-:W-:Y:S02]  /*12840*/  IMAD R2, R4, R2, R5 ;  /* 0x0000000204027224 */ /* 0x000fe400078e0205 */
        /* <DEDUP_REMOVED lines=8> */
[----:B------:R-:W-:Y:S05]  /*128d0*/  BRA `(.L_x_1242) ;  /* 0x0000000000f87947 */ /* 0x000fea0003800000 */
.L_x_1241:
[----:B-1----:R-:W1:Y:S01]  /*128e0*/  LDC.64 R2, c[0x0][0xc90] ;  /* 0x00032400ff027b82 */ /* 0x002e620000000a00 */
[----:B------:R-:W-:Y:S01]  /*128f0*/  ULDC.64 UR6, c[0x0][0x208] ;  /* 0x0000820000067ab9 */ /* 0x000fe20000000a00 */
[----:B-1----:R-:W-:-:S05]  /*12900*/  IMAD.WIDE R2, R14, 0x4, R2 ;  /* 0x000000040e027825 */ /* 0x002fca00078e0202 */
[----:B0-----:R0:W2:Y:S02]  /*12910*/  LDG.E R7, desc[UR6][R2.64] ;  /* 0x0000000602077981 */ /* 0x0010a4000c1e1900 */
[----:B0-----:R-:W-:Y:S02]  /*12920*/  IMAD.MOV.U32 R2, RZ, RZ, RZ ;  /* 0x000000ffff027224 */ /* 0x001fe400078e00ff */
[----:B--2---:R-:W-:-:S05]  /*12930*/  IMAD R8, R4, R7, RZ ;  /* 0x0000000704087224 */ /* 0x004fca00078e02ff */
[----:B------:R-:W-:-:S04]  /*12940*/  IABS R9, R8 ;  /* 0x0000000800097213 */ /* 0x000fc80000000000 */
[----:B------:R-:W0:Y:S08]  /*12950*/  I2F.RP R10, R9 ;  /* 0x00000009000a7306 */ /* 0x000e300000209400 */
[----:B0-----:R-:W0:Y:S02]  /*12960*/  MUFU.RCP R10, R10 ;  /* 0x0000000a000a7308 */ /* 0x001e240000001000 */
[----:B0-----:R-:W-:-:S06]  /*12970*/  VIADD R11, R10, 0xffffffe ;  /* 0x0ffffffe0a0b7836 */ /* 0x001fcc0000000000 */
[----:B------:R-:W0:Y:S02]  /*12980*/  F2I.FTZ.U32.TRUNC.NTZ R3, R11 ;  /* 0x0000000b00037305 */ /* 0x000e24000021f000 */
[----:B0-----:R-:W-:-:S04]  /*12990*/  IMAD.MOV R12, RZ, RZ, -R3 ;  /* 0x000000ffff0c7224 */ /* 0x001fc800078e0a03 */
[----:B------:R-:W-:-:S04]  /*129a0*/  IMAD R13, R12, R9, RZ ;  /* 0x000000090c0d7224 */ /* 0x000fc800078e02ff */
[----:B------:R-:W-:Y:S01]  /*129b0*/  IMAD.HI.U32 R2, R3, R13, R2 ;  /* 0x0000000d03027227 */ /* 0x000fe200078e0002 */
[----:B------:R-:W-:Y:S02]  /*129c0*/  IABS R13, R5 ;  /* 0x00000005000d7213 */ /* 0x000fe40000000000 */
[----:B------:R-:W-:-:S03]  /*129d0*/  IABS R3, R8 ;  /* 0x0000000800037213 */ /* 0x000fc60000000000 */
[----:B------:R-:W-:-:S04]  /*129e0*/  IMAD.HI.U32 R2, R2, R13, RZ ;  /* 0x0000000d02027227 */ /* 0x000fc800078e00ff */
[----:B------:R-:W-:-:S04]  /*129f0*/  IMAD.MOV R3, RZ, RZ, -R3 ;  /* 0x000000ffff037224 */ /* 0x000fc800078e0a03 */
[----:B------:R-:W-:Y:S01]  /*12a00*/  IMAD R10, R2, R3, R13 ;  /* 0x00000003020a7224 */ /* 0x000fe200078e020d */
[----:B------:R-:W-:-:S04]  /*12a10*/  LOP3.LUT R3, R5, R8, RZ, 0x3c, !PT ;  /* 0x0000000805037212 */ /* 0x000fc800078e3cff */
[----:B------:R-:W-:Y:S02]  /*12a20*/  ISETP.GT.U32.AND P1, PT, R9, R10, PT ;  /* 0x0000000a0900720c */ /* 0x000fe40003f24070 */
[----:B------:R-:W-:-:S11]  /*12a30*/  ISETP.GE.AND P2, PT, R3, RZ, PT ;  /* 0x000000ff0300720c */ /* 0x000fd60003f46270 */
[----:B------:R-:W-:Y:S02]  /*12a40*/  @!P1 IMAD.IADD R10, R10, 0x1, -R9 ;  /* 0x000000010a0a9824 */ /* 0x000fe400078e0a09 */
[----:B------:R-:W-:Y:S01]  /*12a50*/  @!P1 VIADD R2, R2, 0x1 ;  /* 0x0000000102029836 */ /* 0x000fe20000000000 */
[----:B------:R-:W-:Y:S02]  /*12a60*/  ISETP.NE.AND P1, PT, R8, RZ, PT ;  /* 0x000000ff0800720c */ /* 0x000fe40003f25270 */
[----:B------:R-:W-:-:S13]  /*12a70*/  ISETP.GE.U32.AND P0, PT, R10, R9, PT ;  /* 0x000000090a00720c */ /* 0x000fda0003f06070 */
[----:B------:R-:W-:-:S04]  /*12a80*/  @P0 VIADD R2, R2, 0x1 ;  /* 0x0000000102020836 */ /* 0x000fc80000000000 */
[----:B------:R-:W-:Y:S01]  /*12a90*/  @!P2 IMAD.MOV R2, RZ, RZ, -R2 ;  /* 0x000000ffff02a224 */ /* 0x000fe200078e0a02 */
[----:B------:R-:W-:-:S05]  /*12aa0*/  @!P1 LOP3.LUT R2, RZ, R8, RZ, 0x33, !PT ;  /* 0x00000008ff029212 */ /* 0x000fca00078e33ff */
[----:B------:R-:W-:Y:S02]  /*12ab0*/  IMAD R9, R7, R2, RZ ;  /* 0x0000000207097224 */ /* 0x000fe400078e02ff */
[----:B------:R-:W-:Y:S02]  /*12ac0*/  IMAD.MOV R2, RZ, RZ, -R2 ;  /* 0x000000ffff027224 */ /* 0x000fe400078e0a02 */
[----:B------:R-:W-:Y:S02]  /*12ad0*/  IMAD.MOV R10, RZ, RZ, -R9 ;  /* 0x000000ffff0a7224 */ /* 0x000fe400078e0a09 */
[----:B------:R-:W-:Y:S02]  /*12ae0*/  IMAD R8, R8, R2, R5 ;  /* 0x0000000208087224 */ /* 0x000fe400078e0205 */
[----:B------:R-:W-:Y:S01]  /*12af0*/  IMAD.MOV.U32 R2, RZ, RZ, RZ ;  /* 0x000000ffff027224 */ /* 0x000fe200078e00ff */
[----:B------:R-:W-:Y:S02]  /*12b00*/  VIADDMNMX R7, R10, UR5, R7, PT ;  /* 0x000000050a077c46 */ /* 0x000fe4000b800107 */
[----:B------:R-:W-:-:S02]  /*12b10*/  IADD3 R9, R9, 0x1000000, R8 ;  /* 0x0100000009097810 */ /* 0x000fc40007ffe008 */
[----:B------:R-:W-:-:S04]  /*12b20*/  IABS R10, R7 ;  /* 0x00000007000a7213 */ /* 0x000fc80000000000 */
[----:B------:R-:W0:Y:S08]  /*12b30*/  I2F.RP R11, R10 ;  /* 0x0000000a000b7306 */ /* 0x000e300000209400 */
[----:B0-----:R-:W0:Y:S02]  /*12b40*/  MUFU.RCP R11, R11 ;  /* 0x0000000b000b7308 */ /* 0x001e240000001000 */
[----:B0-----:R-:W-:Y:S01]  /*12b50*/  VIADD R3, R11, 0xffffffe ;  /* 0x0ffffffe0b037836 */ /* 0x001fe20000000000 */
[----:B------:R-:W-:-:S05]  /*12b60*/  IABS R11, R7 ;  /* 0x00000007000b7213 */ /* 0x000fca0000000000 */
[----:B------:R-:W0:Y:S02]  /*12b70*/  F2I.FTZ.U32.TRUNC.NTZ R3, R3 ;  /* 0x0000000300037305 */ /* 0x000e24000021f000 */
[----:B0-----:R-:W-:-:S04]  /*12b80*/  IMAD.MOV R5, RZ, RZ, -R3 ;  /* 0x000000ffff057224 */ /* 0x001fc800078e0a03 */
[----:B------:R-:W-:-:S04]  /*12b90*/  IMAD R5, R5, R10, RZ ;  /* 0x0000000a05057224 */ /* 0x000fc800078e02ff */
[----:B------:R-:W-:Y:S01]  /*12ba0*/  IMAD.HI.U32 R2, R3, R5, R2 ;  /* 0x0000000503027227 */ /* 0x000fe200078e0002 */
[----:B------:R-:W-:-:S03]  /*12bb0*/  IABS R5, R8 ;  /* 0x0000000800057213 */ /* 0x000fc60000000000 */
[----:B------:R-:W-:Y:S02]  /*12bc0*/  IMAD.MOV R3, RZ, RZ, -R11 ;  /* 0x000000ffff037224 */ /* 0x000fe400078e0a0b */
        /* <DEDUP_REMOVED lines=8> */
[----:B------:R-:W-:-:S07]  /*12c50*/  ISETP.GE.AND P2, PT, R3, RZ, PT ;  /* 0x000000ff0300720c */ /* 0x000fce0003f46270 */
[----:B------:R-:W-:-:S06]  /*12c60*/  @P0 VIADD R2, R2, 0x1 ;  /* 0x0000000102020836 */ /* 0x000fcc0000000000 */
[----:B------:R-:W-:Y:S01]  /*12c70*/  @!P2 IMAD.MOV R2, RZ, RZ, -R2 ;  /* 0x000000ffff02a224 */ /* 0x000fe200078e0a02 */
[----:B------:R-:W-:Y:S01]  /*12c80*/  @!P1 LOP3.LUT R2, RZ, R7, RZ, 0x33, !PT ;  /* 0x00000007ff029212 */ /* 0x000fe200078e33ff */
[----:B------:R-:W-:-:S04]  /*12c90*/  IMAD.MOV R7, RZ, RZ, -R7 ;  /* 0x000000ffff077224 */ /* 0x000fc800078e0a07 */
[----:B------:R-:W-:-:S05]  /*12ca0*/  IMAD R3, R2, R7, R9 ;  /* 0x0000000702037224 */ /* 0x000fca00078e0209 */
[----:B------:R1:W-:Y:S02]  /*12cb0*/  STL [R1+0x8], R3 ;  /* 0x0000080301007387 */ /* 0x0003e40000100800 */
.L_x_1242:
[----:B01----:R-:W-:-:S05]  /*12cc0*/  LOP3.LUT R3, RZ, R2, RZ, 0x33, !PT ;  /* 0x00000002ff037212 */ /* 0x003fca00078e33ff */
[----:B------:R-:W-:-:S05]  /*12cd0*/  IMAD.IADD R2, R4, 0x1, R3 ;  /* 0x0000000104027824 */ /* 0x000fca00078e0203 */
[----:B------:R1:W-:Y:S01]  /*12ce0*/  STL [R1+0x4], R2 ;  /* 0x0000040201007387 */ /* 0x0003e20000100800 */
[----:B------:R-:W-:Y:S05]  /*12cf0*/  BRA `(.L_x_1243) ;  /* 0x0000000000107947 */ /* 0x000fea0003800000 */
.L_x_1238:
[----:B------:R-:W-:Y:S01]  /*12d00*/  IMAD.U32 R2, RZ, RZ, UR6 ;  /* 0x00000006ff027e24 */ /* 0x000fe2000f8e00ff */
[----:B------:R0:W-:Y:S04]  /*12d10*/  STL [R1+0x4], RZ ;  /* 0x000004ff01007387 */ /* 0x0001e80000100800 */
[----:B------:R0:W-:Y:S04]  /*12d20*/  STL [R1+0x8], RZ ;  /* 0x000008ff01007387 */ /* 0x0001e80000100800 */
[----:B------:R0:W-:Y:S02]  /*12d30*/  STL [R1], R2 ;  /* 0x0000000201007387 */ /* 0x0001e40000100800 */
.L_x_1243:
[----:B------:R-:W2:Y:S04]  /*12d40*/  LDL R8, [R1] ;  /* 0x0000000001087983 */ /* 0x000ea80000100800 */
[----:B------:R-:W2:Y:S04]  /*12d50*/  LDL R9, [R1+0x4] ;  /* 0x0000040001097983 */ /* 0x000ea80000100800 */
[----:B------:R-:W2:Y:S04]  /*12d60*/  LDL R10, [R1+0x8] ;  /* 0x00000800010a7983 */ /* 0x000ea80000100800 */
[----:B------:R-:W2:Y:S01]  /*12d70*/  LDL R11, [R1+0xc] ;  /* 0x00000c00010b7983 */ /* 0x000ea20000100800 */
[----:B------:R-:W-:-:S13]  /*12d80*/  ISETP.NE.AND P0, PT, R0, RZ, PT ;  /* 0x000000ff0000720c */ /* 0x000fda0003f05270 */
[----:B------:R-:W3:Y:S01]  /*12d90*/  @!P0 S2R R3, SR_CgaCtaId ;  /* 0x0000000000038919 */ /* 0x000ee20000008800 */
[----:B------:R-:W-:-:S04]  /*12da0*/  @!P0 MOV R0, 0x400 ;  /* 0x0000040000008802 */ /* 0x000fc80000000f00 */
[----:B---3--:R-:W-:-:S05]  /*12db0*/  @!P0 LEA R0, R3, R0, 0x18 ;  /* 0x0000000003008211 */ /* 0x008fca00078ec0ff */
[----:B--2---:R2:W-:Y:S01]  /*12dc0*/  @!P0 STS.128 [R0+0x2a8d0], R8 ;  /* 0x02a8d00800008388 */ /* 0x0045e20000000c00 */
[----:B------:R-:W-:Y:S06]  /*12dd0*/  BAR.ARV 0x5, 0x180 ;  /* 0x0146000000007b1d */ /* 0x000fec0000002000 */
.L_x_1236:
[----:B--2---:R-:W2:Y:S01]  /*12de0*/  LDL R0, [R1+0xc] ;  /* 0x00000c0001007983 */ /* 0x004ea20000100800 */
[----:B------:R-:W-:Y:S01]  /*12df0*/  ULDC UR4, c[0x0][0xc3c] ;  /* 0x00030f0000047ab9 */ /* 0x000fe20000000800 */
[----:B------:R-:W-:Y:S01]  /*12e00*/  IMAD.MOV.U32 R19, RZ, RZ, RZ ;  /* 0x000000ffff137224 */ /* 0x000fe200078e00ff */
[----:B--2---:R-:W-:Y:S01]  /*12e10*/  ISETP.GE.AND P0, PT, R0, UR4, PT ;  /* 0x0000000400007c0c */ /* 0x004fe2000bf06270 */
[----:B------:R-:W-:-:S05]  /*12e20*/  IMAD.MOV.U32 R0, RZ, RZ, 0x1 ;  /* 0x00000001ff007424 */ /* 0x000fca00078e00ff */
[----:B------:R2:W-:Y:S04]  /*12e30*/  STL [R1+0x10], R0 ;  /* 0x0000100001007387 */ /* 0x0005e80000100800 */
[----:B------:R2:W-:Y:S03]  /*12e40*/  STL [R1+0x50], RZ ;  /* 0x000050ff01007387 */ /* 0x0005e60000100800 */
[----:B------:R-:W-:Y:S05]  /*12e50*/  @P0 BRA `(.L_x_1244) ;  /* 0x0000006000500947 */ /* 0x000fea0003800000 */
[----:B------:R-:W4:Y:S01]  /*12e60*/  S2UR UR5, SR_CgaCtaId ;  /* 0x00000000000579c3 */ /* 0x000f220000008800 */
[C---:B--2---:R-:W-:Y:S01]  /*12e70*/  IMAD.SHL.U32 R0, R6.reuse, 0x8, RZ ;  /* 0x0000000806007824 */ /* 0x044fe200078e00ff */
[----:B------:R-:W-:Y:S01]  /*12e80*/  LOP3.LUT R4, R6, 0x7f, RZ, 0xc0, !PT ;  /* 0x0000007f06047812 */ /* 0x000fe200078ec0ff */
[----:B------:R-:W-:Y:S01]  /*12e90*/  UMOV UR4, 0x400 ;  /* 0x0000040000047882 */ /* 0x000fe20000000000 */
[----:B------:R-:W-:Y:S01]  /*12ea0*/  BSSY B8, `(.L_x_1244) ;  /* 0x000060f000087945 */ /* 0x000fe20003800000 */
[----:B------:R-:W-:Y:S01]  /*12eb0*/  IMAD.MOV.U32 R19, RZ, RZ, RZ ;  /* 0x000000ffff137224 */ /* 0x000fe200078e00ff */
[----:B------:R-:W-:Y:S01]  /*12ec0*/  LOP3.LUT R3, R0, 0x1f8, RZ, 0xc0, !PT ;  /* 0x000001f800037812 */ /* 0x000fe200078ec0ff */
[----:B01----:R-:W-:Y:S01]  /*12ed0*/  IMAD.SHL.U32 R2, R4, 0x8, RZ ;  /* 0x0000000804027824 */ /* 0x003fe200078e00ff */
[----:B------:R-:W-:Y:S01]  /*12ee0*/  LOP3.LUT R0, R0, 0x38, RZ, 0xc0, !PT ;  /* 0x0000003800007812 */ /* 0x000fe200078ec0ff */
[----:B------:R-:W-:Y:S01]  /*12ef0*/  ULDC UR38, c[0x0][0xc] ;  /* 0x0000030000267ab9 */ /* 0x000fe20000000800 */
[----:B------:R-:W-:Y:S01]  /*12f00*/  LOP3.LUT R3, R3, 0x38, R6, 0x78, !PT ;  /* 0x0000003803037812 */ /* 0x000fe200078e7806 */
[----:B------:R-:W-:Y:S01]  /*12f10*/  IMAD.SHL.U32 R6, R6, 0x10, RZ ;  /* 0x0000001006067824 */ /* 0x000fe200078e00ff */
[----:B------:R-:W-:-:S02]  /*12f20*/  ULDC.64 UR36, c[0x0][0x198] ;  /* 0x0000660000247ab9 */ /* 0x000fc40000000a00 */
[----:B------:R-:W-:Y:S02]  /*12f30*/  LOP3.LUT R3, R3, 0x200, R2, 0xf8, !PT ;  /* 0x0000020003037812 */ /* 0x000fe400078ef802 */
[----:B------:R-:W-:-:S04]  /*12f40*/  SHF.R.U32.HI R2, RZ, 0x3, R4 ;  /* 0x00000003ff027819 */ /* 0x000fc80000011604 */
[----:B------:R-:W-:Y:S01]  /*12f50*/  LOP3.LUT R4, R2, 0x70, R6, 0xf8, !PT ;  /* 0x0000007002047812 */ /* 0x000fe200078ef806 */
[----:B------:R-:W-:Y:S01]  /*12f60*/  IMAD.MOV.U32 R2, RZ, RZ, 0x1 ;  /* 0x00000001ff027424 */ /* 0x000fe200078e00ff */
[----:B----4-:R-:W-:-:S06]  /*12f70*/  ULEA UR4, UR5, UR4, 0x18 ;  /* 0x0000000405047291 */ /* 0x010fcc000f8ec03f */
[----:B------:R-:W-:-:S04]  /*12f80*/  IMAD.U32 R18, RZ, RZ, UR4 ;  /* 0x00000004ff127e24 */ /* 0x000fc8000f8e00ff */
[----:B------:R-:W-:-:S05]  /*12f90*/  IMAD R3, R3, 0x2, R18 ;  /* 0x0000000203037824 */ /* 0x000fca00078e0212 */
[----:B------:R-:W-:Y:S04]  /*12fa0*/  STL [R1+0x20], R3 ;  /* 0x0000200301007387 */ /* 0x000fe80000100800 */
[----:B------:R-:W-:Y:S04]  /*12fb0*/  STL [R1+0x50], RZ ;  /* 0x000050ff01007387 */ /* 0x000fe80000100800 */
[----:B------:R0:W-:Y:S02]  /*12fc0*/  STL [R1+0x10], R2 ;  /* 0x0000100201007387 */ /* 0x0001e40000100800 */
[----:B0-----:R-:W-:-:S02]  /*12fd0*/  LOP3.LUT R2, R0, 0x40, RZ, 0xfc, !PT ;  /* 0x0000004000027812 */ /* 0x001fc400078efcff */
[----:B------:R-:W-:-:S07]  /*12fe0*/  LOP3.LUT R0, R0, 0x80, RZ, 0xfc, !PT ;  /* 0x0000008000007812 */ /* 0x000fce00078efcff */
.L_x_1356:
[----:B---3--:R-:W2:Y:S01]  /*12ff0*/  LDL R9, [R1+0xc] ;  /* 0x00000c0001097983 */ /* 0x008ea20000100800 */
[----:B------:R-:W-:Y:S05]  /*13000*/  YIELD ;  /* 0x0000000000007946 */ /* 0x000fea0003800000 */
[----:B------:R-:W-:Y:S01]  /*13010*/  ULDC.64 UR4, c[0x0][0xa28] ;  /* 0x00028a0000047ab9 */ /* 0x000fe20000000a00 */
[----:B------:R-:W-:Y:S01]  /*13020*/  IMAD.MOV.U32 R0, RZ, RZ, RZ ;  /* 0x000000ffff007224 */ /* 0x000fe200078e00ff */
[----:B------:R-:W-:Y:S01]  /*13030*/  ISETP.NE.U32.AND P0, PT, RZ, UR4, PT ;  /* 0x00000004ff007c0c */ /* 0x000fe2000bf05070 */
[----:B01----:R-:W0:Y:S01]  /*13040*/  LDC.64 R4, c[0x0][0xa00] ;  /* 0x00028000ff047b82 */ /* 0x003e220000000a00 */
[----:B------:R-:W-:Y:S01]  /*13050*/  ULDC.64 UR8, c[0x0][0x208] ;  /* 0x0000820000087ab9 */ /* 0x000fe20000000a00 */
[----:B------:R-:W-:Y:S01]  /*13060*/  IMAD.MOV.U32 R10, RZ, RZ, RZ ;  /* 0x000000ffff0a7224 */ /* 0x000fe200078e00ff */
[----:B------:R-:W-:Y:S01]  /*13070*/  ISETP.NE.AND.EX P0, PT, RZ, UR5, PT, P0 ;  /* 0x00000005ff007c0c */ /* 0x000fe2000bf05300 */
[----:B------:R-:W-:Y:S01]  /*13080*/  ULDC.64 UR4, c[0x0][0xa18] ;  /* 0x0002860000047ab9 */ /* 0x000fe20000000a00 */
[----:B------:R-:W-:-:S11]  /*13090*/  ULDC.64 UR6, c[0x0][0xa08] ;  /* 0x0002820000067ab9 */ /* 0x000fd60000000a00 */
[----:B------:R-:W2:Y:S02]  /*130a0*/  @P0 LDC.64 R2, c[0x0][0xa28] ;  /* 0x00028a00ff020b82 */ /* 0x000ea40000000a00 */
[----:B--2---:R-:W-:-:S05]  /*130b0*/  @P0 IMAD.WIDE R2, R9, 0x4, R2 ;  /* 0x0000000409020825 */ /* 0x004fca00078e0202 */
[----:B------:R1:W5:Y:S01]  /*130c0*/  @P0 LDG.E R0, desc[UR8][R2.64] ;  /* 0x0000000802000981 */ /* 0x000362000c1e1900 */
[----:B------:R-:W-:Y:S01]  /*130d0*/  ISETP.NE.U32.AND P0, PT, RZ, UR4, PT ;  /* 0x00000004ff007c0c */ /* 0x000fe2000bf05070 */
[----:B0-----:R-:W-:Y:S01]  /*130e0*/  IMAD.WIDE R4, R9, 0x4, R4 ;  /* 0x0000000409047825 */ /* 0x001fe200078e0204 */
[----:B------:R-:W-:Y:S02]  /*130f0*/  ISETP.NE.U32.AND P1, PT, RZ, UR6, PT ;  /* 0x00000006ff007c0c */ /* 0x000fe4000bf25070 */
[----:B------:R-:W-:Y:S01]  /*13100*/  ISETP.NE.AND.EX P2, PT, RZ, UR5, PT, P0 ;  /* 0x00000005ff007c0c */ /* 0x000fe2000bf45300 */
[----:B------:R-:W-:Y:S01]  /*13110*/  ULDC.64 UR4, c[0x0][0xa00] ;  /* 0x0002800000047ab9 */ /* 0x000fe20000000a00 */
[----:B------:R-:W-:Y:S01]  /*13120*/  ISETP.NE.AND.EX P1, PT, RZ, UR7, PT, P1 ;  /* 0x00000007ff007c0c */ /* 0x000fe2000bf25310 */
[----:B------:R-:W-:Y:S01]  /*13130*/  IMAD.MOV.U32 R8, RZ, RZ, RZ ;  /* 0x000000ffff087224 */ /* 0x000fe200078e00ff */
[----:B------:R-:W-:Y:S01]  /*13140*/  ISETP.NE.U32.AND P0, PT, RZ, UR4, PT ;  /* 0x00000004ff007c0c */ /* 0x000fe2000bf05070 */
[----:B-1----:R-:W0:Y:S03]  /*13150*/  LDC.64 R2, c[0x0][0xa08] ;  /* 0x00028200ff027b82 */ /* 0x002e260000000a00 */
[----:B------:R-:W-:-:S05]  /*13160*/  ISETP.NE.AND.EX P0, PT, RZ, UR5, PT, P0 ;  /* 0x00000005ff007c0c */ /* 0x000fca000bf05300 */
[----:B------:R-:W1:Y:S08]  /*13170*/  @P2 LDC.64 R6, c[0x0][0xa18] ;  /* 0x00028600ff062b82 */ /* 0x000e700000000a00 */
[----:B------:R-:W2:Y:S01]  /*13180*/  @P0 LDG.E R10, desc[UR8][R4.64] ;  /* 0x00000008040a0981 */ /* 0x000ea2000c1e1900 */
[----:B------:R-:W-:Y:S01]  /*13190*/  ULDC UR4, c[0x0][0x288] ;  /* 0x0000a20000047ab9 */ /* 0x000fe20000000800 */
[----:B0-----:R-:W-:-:S05]  /*131a0*/  IMAD.WIDE R2, R9, 0x4, R2 ;  /* 0x0000000409027825 */ /* 0x001fca00078e0202 */
[----:B------:R-:W5:Y:S01]  /*131b0*/  @P1 LDG.E R8, desc[UR8][R2.64] ;  /* 0x0000000802081981 */ /* 0x000f62000c1e1900 */
[----:B-1----:R-:W-:-:S03]  /*131c0*/  @P2 IMAD.WIDE R6, R9, 0x4, R6 ;  /* 0x0000000409062825 */ /* 0x002fc600078e0206 */
        /* <DEDUP_REMOVED lines=14> */
[----:B------:R-:W-:Y:S02]  /*132b0*/  ULDC.64 UR4, c[0x0][0x208] ;  /* 0x0000820000047ab9 */ /* 0x000fe40000000a00 */
[----:B------:R-:W0:Y:S04]  /*132c0*/  LDG.E R7, desc[UR4][R4.64] ;  /* 0x0000000404077981 */ /* 0x000e28000c1e1900 */
[----:B------:R-:W0:Y:S02]  /*132d0*/  LDG.E R4, desc[UR4][R4.64+0x4] ;  /* 0x0000040404047981 */ /* 0x000e24000c1e1900 */
[----:B0-----:R-:W-:-:S05]  /*132e0*/  IMAD.IADD R10, R4, 0x1, -R7 ;  /* 0x00000001040a7824 */ /* 0x001fca00078e0a07 */
[----:B------:R1:W-:Y:S02]  /*132f0*/  STL [R1+0x2c], R10 ;  /* 0x00002c0a01007387 */ /* 0x0003e40000100800 */
.L_x_1245:
[----:B------:R-:W2:Y:S01]  /*13300*/  LDL.LU R5, [R1+0x8] ;  /* 0x0000080001057983 */ /* 0x000ea20000300800 */
[----:B------:R-:W-:Y:S02]  /*13310*/  ULDC.64 UR4, c[0x0][0xa20] ;  /* 0x0002880000047ab9 */ /* 0x000fe40000000a00 */
[----:B------:R-:W-:-:S04]  /*13320*/  ISETP.NE.U32.AND P0, PT, RZ, UR4, PT ;  /* 0x00000004ff007c0c */ /* 0x000fc8000bf05070 */
[----:B------:R-:W-:Y:S02]  /*13330*/  ISETP.NE.AND.EX P0, PT, RZ, UR5, PT, P0 ;  /* 0x00000005ff007c0c */ /* 0x000fe4000bf05300 */
[C---:B--2---:R-:W-:Y:S02]  /*13340*/  LOP3.LUT R7, R5.reuse, 0xff000000, RZ, 0xc0, !PT ;  /* 0xff00000005077812 */ /* 0x044fe400078ec0ff */
[C---:B------:R-:W-:Y:S02]  /*13350*/  LOP3.LUT R4, R5.reuse, 0xff0000, RZ, 0xc0, !PT ;  /* 0x00ff000005047812 */ /* 0x040fe400078ec0ff */
[----:B------:R-:W-:Y:S02]  /*13360*/  SHF.R.U32.HI R7, RZ, 0x8, R7 ;  /* 0x00000008ff077819 */ /* 0x000fe40000011607 */
[----:B------:R-:W-:Y:S02]  /*13370*/  LOP3.LUT R16, R5, 0xffff, RZ, 0xc0, !PT ;  /* 0x0000ffff05107812 */ /* 0x000fe400078ec0ff */
[----:B------:R-:W-:Y:S01]  /*13380*/  LEA.HI R7, R4, R7, RZ, 0x10 ;  /* 0x0000000704077211 */ /* 0x000fe200078f80ff */
[----:B-----5:R-:W-:-:S05]  /*13390*/  IMAD.IADD R4, R8, 0x1, R0 ;  /* 0x0000000108047824 */ /* 0x020fca00078e0200 */
[----:B------:R2:W-:Y:S01]  /*133a0*/  STL [R1+0x14], R4 ;  /* 0x0000140401007387 */ /* 0x0005e20000100800 */
[----:B------:R-:W-:Y:S05]  /*133b0*/  @!P0 BRA `(.L_x_1246) ;  /* 0x0000000000148947 */ /* 0x000fea0003800000 */
[----:B------:R-:W3:Y:S01]  /*133c0*/  LDC.64 R2, c[0x0][0xa20] ;  /* 0x00028800ff027b82 */ /* 0x000ee20000000a00 */
[----:B------:R-:W-:Y:S01]  /*133d0*/  ULDC.64 UR4, c[0x0][0x208] ;  /* 0x0000820000047ab9 */ /* 0x000fe20000000a00 */
[----:B---3--:R-:W-:-:S05]  /*133e0*/  IMAD.WIDE R2, R9, 0x4, R2 ;  /* 0x0000000409027825 */ /* 0x008fca00078e0202 */
[----:B------:R3:W5:Y:S01]  /*133f0*/  LDG.E R6, desc[UR4][R2.64] ;  /* 0x0000000402067981 */ /* 0x000762000c1e1900 */
[----:B------:R-:W-:Y:S05]  /*13400*/  BRA `(.L_x_1247) ;  /* 0x0000000000147947 */ /* 0x000fea0003800000 */
.L_x_1246:
[----:B------:R-:W-:Y:S05]  /*13410*/  @!P1 BRA `(.L_x_1247) ;  /* 0x0000000000109947 */ /* 0x000fea0003800000 */
[----:B------:R-:W-:Y:S02]  /*13420*/  ULDC.64 UR4, c[0x0][0x208] ;  /* 0x0000820000047ab9 */ /* 0x000fe40000000a00 */
[----:B------:R-:W3:Y:S04]  /*13430*/  LDG.E R6, desc[UR4][R2.64] ;  /* 0x0000000402067981 */ /* 0x000ee8000c1e1900 */
[----:B------:R-:W3:Y:S02]  /*13440*/  LDG.E R2, desc[UR4][R2.64+0x4] ;  /* 0x0000040402027981 */ /* 0x000ee4000c1e1900 */
[----:B---3--:R-:W-:-:S07]  /*13450*/  IMAD.IADD R6, R2, 0x1, -R6 ;  /* 0x0000000102067824 */ /* 0x008fce00078e0a06 */
.L_x_1247:
[----:B--2---:R-:W2:Y:S01]  /*13460*/  LDL.LU R4, [R1+0x4] ;  /* 0x0000040001047983 */ /* 0x004ea20000300800 */
[----:B---3--:R-:W3:Y:S01]  /*13470*/  LDC R2, c[0x0][0x448] ;  /* 0x00011200ff027b82 */ /* 0x008ee20000000800 */
[----:B-----5:R-:W-:Y:S01]  /*13480*/  IMAD.IADD R0, R6, 0x1, -R0 ;  /* 0x0000000106007824 */ /* 0x020fe200078e0a00 */
[----:B---3--:R-:W-:-:S13]  /*13490*/  ISETP.NE.AND P1, PT, R2, 0x1, PT ;  /* 0x000000010200780c */ /* 0x008fda0003f25270 */
[----:B------:R-:W3:Y:S08]  /*134a0*/  @P1 LDC R3, c[0x0][0x44c] ;  /* 0x00011300ff031b82 */ /* 0x000ef00000000800 */
[----:B------:R-:W4:Y:S01]  /*134b0*/  @P1 LDC R2, c[0x0][0x450] ;  /* 0x00011400ff021b82 */ /* 0x000f220000000800 */
[----:B--2---:R-:W-:-:S04]  /*134c0*/  IMAD.SHL.U32 R11, R4, 0x80, RZ ;  /* 0x00000080040b7824 */ /* 0x004fc800078e00ff */
[----:B------:R-:W-:Y:S01]  /*134d0*/  VIADD R4, R11, 0x7f ;  /* 0x0000007f0b047836 */ /* 0x000fe20000000000 */
[----:B------:R2:W-:Y:S03]  /*134e0*/  STL [R1+0x28], R11 ;  /* 0x0000280b01007387 */ /* 0x0005e60000100800 */
[----:B---3--:R-:W-:-:S04]  /*134f0*/  @P1 IMAD.HI.U32 R3, R4, R3, RZ ;  /* 0x0000000304031227 */ /* 0x008fc800078e00ff */
[----:B------:R-:W-:Y:S01]  /*13500*/  IMAD.MOV.U32 R6, RZ, RZ, R4 ;  /* 0x000000ffff067224 */ /* 0x000fe200078e0004 */
[----:B----4-:R-:W-:Y:S01]  /*13510*/  @P1 SHF.R.U32.HI R6, RZ, R2, R3 ;  /* 0x00000002ff061219 */ /* 0x010fe20000011603 */
[----:B------:R-:W-:-:S04]  /*13520*/  VIADD R2, R0, 0x5f ;  /* 0x0000005f00027836 */ /* 0x000fc80000000000 */
[----:B------:R-:W-:-:S05]  /*13530*/  IMAD.HI R2, R2, 0x2aaaaaab, RZ ;  /* 0x2aaaaaab02027827 */ /* 0x000fca00078e02ff */
[----:B------:R-:W-:-:S04]  /*13540*/  SHF.R.U32.HI R3, RZ, 0x1f, R2 ;  /* 0x0000001fff037819 */ /* 0x000fc80000011602 */
[----:B------:R-:W-:Y:S02]  /*13550*/  LEA.HI.SX32 R9, R2, R3, 0x1c ;  /* 0x0000000302097211 */ /* 0x000fe400078fe2ff */
[----:B------:R-:W-:-:S03]  /*13560*/  IADD3 R2, R0, 0x1, -R10 ;  /* 0x0000000100027810 */ /* 0x000fc60007ffe80a */
[----:B------:R2:W-:Y:S02]  /*13570*/  STL [R1+0x58], R9 ;  /* 0x0000580901007387 */ /* 0x0005e40000100800 */
[----:B------:R-:W-:Y:S02]  /*13580*/  IMAD.IADD R6, R2, 0x1, R6 ;  /* 0x0000000102067824 */ /* 0x000fe400078e0206 */
[----:B------:R-:W3:Y:S02]  /*13590*/  LDC.64 R2, c[0x0][0x9e0] ;  /* 0x00027800ff027b82 */ /* 0x000ee40000000a00 */
[----:B---3--:R-:W-:Y:S01]  /*135a0*/  ISETP.GE.AND P2, PT, R3, 0x1, PT ;  /* 0x000000010300780c */ /* 0x008fe20003f46270 */
[----:B------:R-:W-:-:S12]  /*135b0*/  IMAD.IADD R2, R6, 0x1, R2 ;  /* 0x0000000106027824 */ /* 0x000fd800078e0202 */
[----:B--2---:R-:W-:Y:S05]  /*135c0*/  @!P2 BRA `(.L_x_1248) ;  /* 0x000000000048a947 */ /* 0x004fea0003800000 */
[C---:B------:R-:W-:Y:S01]  /*135d0*/  ISETP.GT.AND P0, PT, R6.reuse, RZ, PT ;  /* 0x000000ff0600720c */ /* 0x040fe20003f04270 */
[----:B------:R-:W-:Y:S01]  /*135e0*/  BSSY B0, `(.L_x_1249) ;  /* 0x000000e000007945 */ /* 0x000fe20003800000 */
[----:B------:R-:W-:-:S11]  /*135f0*/  VIADD R8, R6, 0xffffffff ;  /* 0xffffffff06087836 */ /* 0x000fd60000000000 */
[----:B------:R-:W-:Y:S05]  /*13600*/  @P0 BRA `(.L_x_1250) ;  /* 0x00000000001c0947 */ /* 0x000fea0003800000 */
[----:B------:R-:W-:Y:S01]  /*13610*/  ISETP.NE.AND P0, PT, R3, 0x1, PT ;  /* 0x000000010300780c */ /* 0x000fe20003f05270 */
[----:B------:R-:W-:-:S12]  /*13620*/  IMAD.MOV R6, RZ, RZ, -R6 ;  /* 0x000000ffff067224 */ /* 0x000fd800078e0a06 */
[----:B------:R-:W2:Y:S02]  /*13630*/  @P0 LDC.64 R4, c[0x0][0x9e8] ;  /* 0x00027a00ff040b82 */ /* 0x000ea40000000a00 */
[----:B--2---:R-:W-:-:S05]  /*13640*/  @P0 IMAD.HI.U32 R4, R6, R4, RZ ;  /* 0x0000000406040227 */ /* 0x004fca00078e00ff */
[----:B------:R-:W-:-:S04]  /*13650*/  @P0 SHF.R.U32.HI R6, RZ, R5, R4 ;  /* 0x00000005ff060219 */ /* 0x000fc80000011604 */
[----:B------:R-:W-:Y:S01]  /*13660*/  LOP3.LUT R8, RZ, R6, RZ, 0x33, !PT ;  /* 0x00000006ff087212 */ /* 0x000fe200078e33ff */
[----:B------:R-:W-:Y:S06]  /*13670*/  BRA `(.L_x_1251) ;  /* 0x0000000000107947 */ /* 0x000fec0003800000 */
.L_x_1250:
[----:B------:R-:W-:-:S13]  /*13680*/  ISETP.NE.AND P0, PT, R3, 0x1, PT ;  /* 0x000000010300780c */ /* 0x000fda0003f05270 */
[----:B------:R-:W2:Y:S02]  /*13690*/  @P0 LDC.64 R4, c[0x0][0x9e8] ;  /* 0x00027a00ff040b82 */ /* 0x000ea40000000a00 */
[----:B--2---:R-:W-:-:S05]  /*136a0*/  @P0 IMAD.HI.U32 R4, R8, R4, RZ ;  /* 0x0000000408040227 */ /* 0x004fca00078e00ff */
[----:B------:R-:W-:-:S07]  /*136b0*/  @P0 SHF.R.U32.HI R8, RZ, R5, R4 ;  /* 0x00000005ff080219 */ /* 0x000fce0000011604 */
.L_x_1251:
[----:B------:R-:W-:Y:S05]  /*136c0*/  BSYNC B0 ;  /* 0x0000000000007941 */ /* 0x000fea0003800000 */
.L_x_1249:
[----:B------:R-:W-:-:S05]  /*136d0*/  IMAD R8, R8, R3, R3 ;  /* 0x0000000308087224 */ /* 0x000fca00078e0203 */
[----:B------:R-:W-:-:S07]  /*136e0*/  VIMNMX R2, R2, R8, PT ;  /* 0x0000000802027248 */ /* 0x000fce0003fe0100 */
.L_x_1248:
[----:B------:R-:W2:Y:S01]  /*136f0*/  @P1 LDC R4, c[0x0][0x44c] ;  /* 0x00011300ff041b82 */ /* 0x000ea20000000800 */
[----:B------:R-:W-:Y:S01]  /*13700*/  VIADD R2, R2, 0x5f ;  /* 0x0000005f02027836 */ /* 0x000fe20000000000 */
[----:B------:R-:W-:Y:S01]  /*13710*/  ULDC UR4, c[0x0][0x9dc] ;  /* 0x0002770000047ab9 */ /* 0x000fe20000000800 */
[----:B------:R-:W-:Y:S02]  /*13720*/  IMAD.MOV.U32 R5, RZ, RZ, R11 ;  /* 0x000000ffff057224 */ /* 0x000fe400078e000b */
[----:B------:R-:W-:-:S03]  /*13730*/  IMAD.HI R2, R2, 0x2aaaaaab, RZ ;  /* 0x2aaaaaab02027827 */ /* 0x000fc600078e02ff */
[----:B------:R-:W3:Y:S01]  /*13740*/  @P1 LDC R6, c[0x0][0x450] ;  /* 0x00011400ff061b82 */ /* 0x000ee20000000800 */
[----:B--2---:R-:W-:-:S05]  /*13750*/  @P1 IMAD.HI.U32 R4, R11, R4, RZ ;  /* 0x000000040b041227 */ /* 0x004fca00078e00ff */
[----:B---3--:R-:W-:-:S04]  /*13760*/  @P1 SHF.R.U32.HI R5, RZ, R6, R4 ;  /* 0x00000006ff051219 */ /* 0x008fc80000011604 */
[----:B------:R-:W-:Y:S02]  /*13770*/  IADD3 R6, R5, R0, -R10 ;  /* 0x0000000005067210 */ /* 0x000fe40007ffe80a */
[----:B------:R-:W-:-:S04]  /*13780*/  SHF.R.U32.HI R0, RZ, 0x1f, R2 ;  /* 0x0000001fff007819 */ /* 0x000fc80000011602 */
[----:B------:R-:W-:Y:S01]  /*13790*/  LEA.HI.SX32 R4, R2, R0, 0x1c ;  /* 0x0000000002047211 */ /* 0x000fe200078fe2ff */
[----:B------:R-:W-:-:S03]  /*137a0*/  VIADD R2, R6, -UR4 ;  /* 0x8000000406027c36 */ /* 0x000fc60008000000 */
[----:B------:R-:W-:Y:S01]  /*137b0*/  VIMNMX R0, R9, R4, PT ;  /* 0x0000000409007248 */ /* 0x000fe20003fe0100 */
[----:B------:R2:W-:Y:S01]  /*137c0*/  STL [R1+0x54], R4 ;  /* 0x0000540401007387 */ /* 0x0005e20000100800 */
[----:B------:R-:W-:Y:S05]  /*137d0*/  @!P2 BRA `(.L_x_1252) ;  /* 0x000000000044a947 */ /* 0x000fea0003800000 */
[----:B------:R-:W-:Y:S01]  /*137e0*/  ISETP.GT.AND P0, PT, R6, -0x1, PT ;  /* 0xffffffff0600780c */ /* 0x000fe20003f04270 */
[----:B------:R-:W-:-:S12]  /*137f0*/  BSSY B0, `(.L_x_1253) ;  /* 0x000000d000007945 */ /* 0x000fd80003800000 */
[----:B------:R-:W-:Y:S05]  /*13800*/  @P0 BRA `(.L_x_1254) ;  /* 0x00000000001c0947 */ /* 0x000fea0003800000 */
[----:B------:R-:W-:Y:S02]  /*13810*/  ISETP.NE.AND P0, PT, R3, 0x1, PT ;  /* 0x000000010300780c */ /* 0x000fe40003f05270 */
[----:B------:R-:W-:-:S11]  /*13820*/  LOP3.LUT R6, RZ, R6, RZ, 0x33, !PT ;  /* 0x00000006ff067212 */ /* 0x000fd600078e33ff */
[----:B--2---:R-:W2:Y:S02]  /*13830*/  @P0 LDC.64 R4, c[0x0][0x9e8] ;  /* 0x00027a00ff040b82 */ /* 0x004ea40000000a00 */
[----:B--2---:R-:W-:-:S05]  /*13840*/  @P0 IMAD.HI.U32 R4, R6, R4, RZ ;  /* 0x0000000406040227 */ /* 0x004fca00078e00ff */
[----:B------:R-:W-:-:S04]  /*13850*/  @P0 SHF.R.U32.HI R6, RZ, R5, R4 ;  /* 0x00000005ff060219 */ /* 0x000fc80000011604 */
[----:B------:R-:W-:Y:S01]  /*13860*/  LOP3.LUT R6, RZ, R6, RZ, 0x33, !PT ;  /* 0x00000006ff067212 */ /* 0x000fe200078e33ff */
[----:B------:R-:W-:Y:S06]  /*13870*/  BRA `(.L_x_1255) ;  /* 0x0000000000107947 */ /* 0x000fec0003800000 */
.L_x_1254:
[----:B------:R-:W-:-:S13]  /*13880*/  ISETP.NE.AND P0, PT, R3, 0x1, PT ;  /* 0x000000010300780c */ /* 0x000fda0003f05270 */
[----:B--2---:R-:W2:Y:S02]  /*13890*/  @P0 LDC.64 R4, c[0x0][0x9e8] ;  /* 0x00027a00ff040b82 */ /* 0x004ea40000000a00 */
[----:B--2---:R-:W-:-:S05]  /*138a0*/  @P0 IMAD.HI.U32 R4, R6, R4, RZ ;  /* 0x0000000406040227 */ /* 0x004fca00078e00ff */
[----:B------:R-:W-:-:S07]  /*138b0*/  @P0 SHF.R.U32.HI R6, RZ, R5, R4 ;  /* 0x00000005ff060219 */ /* 0x000fce0000011604 */
.L_x_1255:
[----:B------:R-:W-:Y:S05]  /*138c0*/  BSYNC B0 ;  /* 0x0000000000007941 */ /* 0x000fea0003800000 */
.L_x_1253:
[----:B------:R-:W-:-:S05]  /*138d0*/  IMAD R3, R6, R3, RZ ;  /* 0x0000000306037224 */ /* 0x000fca00078e02ff */
[----:B------:R-:W-:-:S07]  /*138e0*/  VIMNMX R2, R2, R3, !PT ;  /* 0x0000000302027248 */ /* 0x000fce0007fe0100 */
.L_x_1252:
[----:B------:R-:W-:Y:S01]  /*138f0*/  IMAD.HI R2, R2, 0x2aaaaaab, RZ ;  /* 0x2aaaaaab02027827 */ /* 0x000fe200078e02ff */
[----:B--2---:R-:W-:Y:S01]  /*13900*/  SHF.R.U32.HI R4, RZ, 0x10, R7 ;  /* 0x00000010ff047819 */ /* 0x004fe20000011607 */
[----:B------:R-:W-:Y:S01]  /*13910*/  BSSY B0, `(.L_x_1256) ;  /* 0x000002a000007945 */ /* 0x000fe20003800000 */
[----:B------:R-:W-:Y:S01]  /*13920*/  LOP3.LUT R8, R7, 0xff, RZ, 0xc0, !PT ;  /* 0x000000ff07087812 */ /* 0x000fe200078ec0ff */
[----:B------:R-:W-:Y:S01]  /*13930*/  IMAD.MOV.U32 R5, RZ, RZ, RZ ;  /* 0x000000ffff057224 */ /* 0x000fe200078e00ff */
[----:B------:R-:W-:Y:S02]  /*13940*/  SHF.R.U32.HI R3, RZ, 0x1f, R2 ;  /* 0x0000001fff037819 */ /* 0x000fe40000011602 */
[----:B------:R-:W-:Y:S01]  /*13950*/  ISETP.NE.AND P0, PT, R4, RZ, PT ;  /* 0x000000ff0400720c */ /* 0x000fe20003f05270 */
[----:B01----:R-:W-:Y:S01]  /*13960*/  IMAD.MOV.U32 R10, RZ, RZ, R5 ;  /* 0x000000ffff0a7224 */ /* 0x003fe200078e0005 */
[----:B------:R-:W-:-:S04]  /*13970*/  LEA.HI.SX32 R3, R2, R3, 0x1c ;  /* 0x0000000302037211 */ /* 0x000fc800078fe2ff */
[----:B------:R-:W-:-:S04]  /*13980*/  VIMNMX R9, RZ, R3, !PT ;  /* 0x00000003ff097248 */ /* 0x000fc80007fe0100 */
[----:B------:R-:W-:Y:S01]  /*13990*/  ISETP.GT.AND P1, PT, R0, R9, PT ;  /* 0x000000090000720c */ /* 0x000fe20003f24270 */
[----:B------:R0:W-:Y:S02]  /*139a0*/  STL [R1+0x34], R9 ;  /* 0x0000340901007387 */ /* 0x0001e40000100800 */
[----:B------:R-:W1:Y:S02]  /*139b0*/  @!P0 LDC R4, c[0x0][0x9f0] ;  /* 0x00027c00ff048b82 */ /* 0x000e640000000800 */
[----:B------:R0:W-:Y:S04]  /*139c0*/  STL [R1+0x38], R5 ;  /* 0x0000380501007387 */ /* 0x0001e80000100800 */
[----:B------:R0:W-:Y:S04]  /*139d0*/  STL [R1+0x40], R8 ;  /* 0x0000400801007387 */ /* 0x0001e80000100800 */
[----:B------:R-:W-:Y:S05]  /*139e0*/  @!P1 BRA `(.L_x_1257) ;  /* 0x0000000000709947 */ /* 0x000fea0003800000 */
[-C--:B01----:R-:W-:Y:S02]  /*139f0*/  IABS R5, R4.reuse ;  /* 0x0000000400057213 */ /* 0x083fe40000000000 */
[----:B------:R-:W-:Y:S02]  /*13a00*/  IABS R7, R4 ;  /* 0x0000000400077213 */ /* 0x000fe40000000000 */
[----:B------:R-:W0:Y:S03]  /*13a10*/  I2F.RP R2, R5 ;  /* 0x0000000500027306 */ /* 0x000e260000209400 */
[----:B------:R-:W-:-:S05]  /*13a20*/  IMAD.MOV R7, RZ, RZ, -R7 ;  /* 0x000000ffff077224 */ /* 0x000fca00078e0a07 */
[----:B0-----:R-:W0:Y:S02]  /*13a30*/  MUFU.RCP R2, R2 ;  /* 0x0000000200027308 */ /* 0x001e240000001000 */
[----:B0-----:R-:W-:-:S06]  /*13a40*/  VIADD R2, R2, 0xffffffe ;  /* 0x0ffffffe02027836 */ /* 0x001fcc0000000000 */
[----:B------:R-:W0:Y:S02]  /*13a50*/  F2I.FTZ.U32.TRUNC.NTZ R3, R2 ;  /* 0x0000000200037305 */ /* 0x000e24000021f000 */
[----:B0-----:R-:W-:-:S04]  /*13a60*/  IMAD.MOV R2, RZ, RZ, -R3 ;  /* 0x000000ffff027224 */ /* 0x001fc800078e0a03 */
[----:B------:R-:W-:Y:S02]  /*13a70*/  IMAD R6, R2, R5, RZ ;  /* 0x0000000502067224 */ /* 0x000fe400078e02ff */
[----:B------:R-:W-:-:S04]  /*13a80*/  IMAD.MOV.U32 R2, RZ, RZ, RZ ;  /* 0x000000ffff027224 */ /* 0x000fc800078e00ff */
[----:B------:R-:W-:Y:S01]  /*13a90*/  IMAD.HI.U32 R6, R3, R6, R2 ;  /* 0x0000000603067227 */ /* 0x000fe200078e0002 */
[----:B------:R-:W-:-:S05]  /*13aa0*/  IADD3 R3, R4, -0x1, R0 ;  /* 0xffffffff04037810 */ /* 0x000fca0007ffe000 */
[----:B------:R-:W-:-:S05]  /*13ab0*/  IMAD.IADD R3, R3, 0x1, -R9 ;  /* 0x0000000103037824 */ /* 0x000fca00078e0a09 */
[----:B------:R-:W-:Y:S02]  /*13ac0*/  IABS R2, R3 ;  /* 0x0000000300027213 */ /* 0x000fe40000000000 */
[----:B------:R-:W-:-:S03]  /*13ad0*/  LOP3.LUT R3, R3, R4, RZ, 0x3c, !PT ;  /* 0x0000000403037212 */ /* 0x000fc600078e3cff */
        /* <DEDUP_REMOVED lines=13> */
.L_x_1257:
[----:B------:R-:W-:Y:S05]  /*13bb0*/  BSYNC B0 ;  /* 0x0000000000007941 */ /* 0x000fea0003800000 */
.L_x_1256:
[----:B------:R-:W-:Y:S01]  /*13bc0*/  IMAD.MOV.U32 R3, RZ, RZ, R10 ;  /* 0x000000ffff037224 */ /* 0x000fe200078e000a */
[----:B------:R-:W-:Y:S03]  /*13bd0*/  BSSY B7, `(.L_x_1258) ;  /* 0x000041a000077945 */ /* 0x000fe60003800000 */
[----:B------:R-:W-:-:S05]  /*13be0*/  IMAD R2, R8, R3, R9 ;  /* 0x0000000308027224 */ /* 0x000fca00078e0209 */
[----:B------:R-:W-:Y:S01]  /*13bf0*/  VIADDMNMX R0, R2, R3, R0, PT ;  /* 0x0000000302007246 */ /* 0x000fe20003800100 */
[----:B------:R3:W-:Y:S03]  /*13c00*/  STL [R1+0x24], R2 ;  /* 0x0000240201007387 */ /* 0x0007e60000100800 */
[----:B------:R-:W-:Y:S01]  /*13c10*/  ISETP.GT.AND P0, PT, R0, R2, PT ;  /* 0x000000020000720c */ /* 0x000fe20003f04270 */
[----:B------:R3:W-:-:S12]  /*13c20*/  STL [R1+0x3c], R0 ;  /* 0x00003c0001007387 */ /* 0x0007d80000100800 */
[----:B---3--:R-:W-:Y:S05]  /*13c30*/  @P0 BRA `(.L_x_1259) ;  /* 0x00000000004c0947 */ /* 0x008fea0003800000 */
[----:B------:R-:W3:Y:S02]  /*13c40*/  S2R R2, SR_TID.X ;  /* 0x0000000000027919 */ /* 0x000ee40000002100 */
[----:B---3--:R-:W-:-:S04]  /*13c50*/  LOP3.LUT R2, R2, 0x7f, RZ, 0xc0, !PT ;  /* 0x0000007f02027812 */ /* 0x008fc800078ec0ff */
[----:B------:R-:W-:-:S13]  /*13c60*/  ISETP.NE.AND P0, PT, R2, RZ, PT ;  /* 0x000000ff0200720c */ /* 0x000fda0003f05270 */
[----:B------:R-:W-:Y:S05]  /*13c70*/  @P0 BRA `(.L_x_1260) ;  /* 0x00000040003c0947 */ /* 0x000fea0003800000 */
[----:B0-----:R-:W0:Y:S01]  /*13c80*/  S2R R5, SR_LANEID ;  /* 0x0000000000057919 */ /* 0x001e220000000000 */
[----:B------:R-:W-:Y:S01]  /*13c90*/  VOTEU.ANY UR4, UPT, PT ;  /* 0x0000000000047886 */ /* 0x000fe200038e0100 */
[----:B------:R-:W3:Y:S01]  /*13ca0*/  LDC.64 R2, c[0x0][0xc60] ;  /* 0x00031800ff027b82 */ /* 0x000ee20000000a00 */
[----:B------:R-:W0:Y:S01]  /*13cb0*/  FLO.U32 R0, UR4 ;  /* 0x0000000400007d00 */ /* 0x000e2200080e0000 */
[----:B------:R-:W-:Y:S01]  /*13cc0*/  ULDC.64 UR6, c[0x0][0x208] ;  /* 0x0000820000067ab9 */ /* 0x000fe20000000a00 */
[----:B0-----:R-:W-:-:S06]  /*13cd0*/  ISETP.EQ.U32.AND P0, PT, R0, R5, PT ;  /* 0x000000050000720c */ /* 0x001fcc0003f02070 */
[----:B------:R-:W3:Y:S07]  /*13ce0*/  POPC R5, UR4 ;  /* 0x0000000400057d09 */ /* 0x000eee0008000000 */
[----:B---3--:R-:W3:Y:S01]  /*13cf0*/  @P0 ATOMG.E.ADD.STRONG.GPU PT, R3, desc[UR6][R2.64], R5 ;  /* 0x00000005020309a8 */ /* 0x008ee200081ee1c6 */
[----:B-1----:R-:W0:Y:S02]  /*13d00*/  S2R R4, SR_LTMASK ;  /* 0x0000000000047919 */ /* 0x002e240000003900 */
[----:B0-----:R-:W-:-:S04]  /*13d10*/  LOP3.LUT R4, R4, UR4, RZ, 0xc0, !PT ;  /* 0x0000000404047c12 */ /* 0x001fc8000f8ec0ff */
[----:B------:R-:W0:Y:S01]  /*13d20*/  POPC R7, R4 ;  /* 0x0000000400077309 */ /* 0x000e220000000000 */
[----:B---3--:R-:W0:Y:S02]  /*13d30*/  SHFL.IDX PT, R0, R3, R0, 0x1f ;  /* 0x00001f0003007589 */ /* 0x008e2400000e0000 */
[----:B0-----:R-:W-:-:S05]  /*13d40*/  IADD3 R0, R0, UR38, R7 ;  /* 0x0000002600007c10 */ /* 0x001fca000fffe007 */
[----:B------:R3:W-:Y:S01]  /*13d50*/  STL [R1], R0 ;  /* 0x0000000001007387 */ /* 0x0007e20000100800 */
[----:B------:R-:W-:Y:S05]  /*13d60*/  BRA `(.L_x_1260) ;  /* 0x0000004000007947 */ /* 0x000fea0003800000 */
.L_x_1259:
        /* <DEDUP_REMOVED lines=8> */
[----:B-1----:R-:W-:Y:S02]  /*13df0*/  IMAD.U32 R4, RZ, RZ, UR6 ;  /* 0x00000006ff047e24 */ /* 0x002fe4000f8e00ff */
[----:B------:R-:W1:Y:S01]  /*13e00*/  LDC.64 R2, c[0x4][R2] ;  /* 0x0100000002027b82 */ /* 0x000e620000000a00 */
[----:B0-----:R-:W-:Y:S02]  /*13e10*/  IMAD.U32 R5, RZ, RZ, UR7 ;  /* 0x00000007ff057e24 */ /* 0x001fe4000f8e00ff */
[----:B------:R-:W-:Y:S02]  /*13e20*/  IMAD.U32 R6, RZ, RZ, UR8 ;  /* 0x00000008ff067e24 */ /* 0x000fe4000f8e00ff */
[----:B------:R-:W-:-:S02]  /*13e30*/  IMAD.U32 R7, RZ, RZ, UR9 ;  /* 0x00000009ff077e24 */ /* 0x000fc4000f8e00ff */
[----:B--2---:R-:W-:Y:S02]  /*13e40*/  IMAD.U32 R10, RZ, RZ, UR4 ;  /* 0x00000004ff0a7e24 */ /* 0x004fe4000f8e00ff */
[----:B------:R-:W-:Y:S02]  /*13e50*/  IMAD.U32 R11, RZ, RZ, UR5 ;  /* 0x00000005ff0b7e24 */ /* 0x000fe4000f8e00ff */
[----:B------:R-:W-:Y:S02]  /*13e60*/  IMAD.MOV.U32 R8, RZ, RZ, 0x70 ;  /* 0x00000070ff087424 */ /* 0x000fe400078e00ff */
[----:B------:R-:W-:Y:S02]  /*13e70*/  IMAD.MOV.U32 R12, RZ, RZ, 0x1 ;  /* 0x00000001ff0c7424 */ /* 0x000fe400078e00ff */
[----:B------:R-:W-:-:S07]  /*13e80*/  IMAD.MOV.U32 R13, RZ, RZ, RZ ;  /* 0x000000ffff0d7224 */ /* 0x000fce00078e00ff */
[----:B------:R-:W-:-:S07]  /*13e90*/  LEPC R20, `(.L_x_1262) ;  /* 0x000000001014794e */ /* 0x000fce0000000000 */
[----:B-1----:R-:W-:Y:S05]  /*13ea0*/  CALL.ABS.NOINC R2 ;  /* 0x0000000002007343 */ /* 0x002fea0003c00000 */
.L_x_1262:
[----:B------:R-:W-:Y:S05]  /*13eb0*/  BSYNC B6 ;  /* 0x0000000000067941 */ /* 0x000fea0003800000 */
.L_x_1261:
        /* <DEDUP_REMOVED lines=9> */
[----:B-1----:R-:W-:Y:S02]  /*13f50*/  IMAD.U32 R4, RZ, RZ, UR6 ;  /* 0x00000006ff047e24 */ /* 0x002fe4000f8e00ff */
[----:B0-----:R-:W-:Y:S02]  /*13f60*/  IMAD.U32 R5, RZ, RZ, UR7 ;  /* 0x00000007ff057e24 */ /* 0x001fe4000f8e00ff */
[----:B------:R-:W-:Y:S02]  /*13f70*/  IMAD.U32 R6, RZ, RZ, UR8 ;  /* 0x00000008ff067e24 */ /* 0x000fe4000f8e00ff */
[----:B------:R-:W-:-:S02]  /*13f80*/  IMAD.U32 R7, RZ, RZ, UR9 ;  /* 0x00000009ff077e24 */ /* 0x000fc4000f8e00ff */
[----:B--2---:R-:W-:Y:S02]  /*13f90*/  IMAD.U32 R10, RZ, RZ, UR4 ;  /* 0x00000004ff0a7e24 */ /* 0x004fe4000f8e00ff */
[----:B------:R-:W-:Y:S02]  /*13fa0*/  IMAD.U32 R11, RZ, RZ, UR5 ;  /* 0x00000005ff0b7e24 */ /* 0x000fe4000f8e00ff */
[----:B------:R-:W-:Y:S02]  /*13fb0*/  IMAD.MOV.U32 R8, RZ, RZ, 0x70 ;  /* 0x00000070ff087424 */ /* 0x000fe400078e00ff */
[----:B------:R-:W-:Y:S02]  /*13fc0*/  IMAD.MOV.U32 R12, RZ, RZ, 0x1 ;  /* 0x00000001ff0c7424 */ /* 0x000fe400078e00ff */
[----:B---3--:R-:W-:-:S07]  /*13fd0*/  IMAD.MOV.U32 R13, RZ, RZ, RZ ;  /* 0x000000ffff0d7224 */ /* 0x008fce00078e00ff */
[----:B------:R-:W-:-:S07]  /*13fe0*/  LEPC R20, `(.L_x_1265) ;  /* 0x000000001014794e */ /* 0x000fce0000000000 */
[----:B----4-:R-:W-:Y:S05]  /*13ff0*/  CALL.ABS.NOINC R2 ;  /* 0x0000000002007343 */ /* 0x010fea0003c00000 */
.L_x_1265:
        /* <DEDUP_REMOVED lines=15> */
.L_x_1264:
[----:B------:R-:W-:Y:S05]  /*140f0*/  BSYNC B6 ;  /* 0x0000000000067941 */ /* 0x000fea0003800000 */
.L_x_1263:
[----:B------:R-:W3:Y:S01]  /*14100*/  LDL R0, [R1+0xc] ;  /* 0x00000c0001007983 */ /* 0x000ee20000100800 */
[----:B------:R-:W-:Y:S02]  /*14110*/  ULDC.64 UR4, c[0x0][0x9f8] ;  /* 0x00027e0000047ab9 */ /* 0x000fe40000000a00 */
[----:B------:R-:W-:Y:S01]  /*14120*/  ISETP.NE.U32.AND P0, PT, RZ, UR4, PT ;  /* 0x00000004ff007c0c */ /* 0x000fe2000bf05070 */
[----:B------:R-:W4:Y:S01]  /*14130*/  LDL R17, [R1+0x3c] ;  /* 0x00003c0001117983 */ /* 0x000f220000100800 */
[----:B------:R-:W-:Y:S02]  /*14140*/  ULDC.64 UR6, c[0x0][0x208] ;  /* 0x0000820000067ab9 */ /* 0x000fe40000000a00 */
[----:B------:R-:W-:Y:S01]  /*14150*/  ISETP.NE.AND.EX P0, PT, RZ, UR5, PT, P0 ;  /* 0x00000005ff007c0c */ /* 0x000fe2000bf05300 */
[----:B------:R-:W-:-:S12]  /*14160*/  ULDC.64 UR4, c[0x0][0xa08] ;  /* 0x0002820000047ab9 */ /* 0x000fd80000000a00 */
[----:B------:R-:W5:Y:S01]  /*14170*/  @P0 LDC.64 R2, c[0x0][0x9f8] ;  /* 0x00027e00ff020b82 */ /* 0x000f620000000a00 */
[----:B---3--:R-:W-:Y:S02]  /*14180*/  IMAD.MOV.U32 R7, RZ, RZ, R0 ;  /* 0x000000ffff077224 */ /* 0x008fe400078e0000 */
[----:B-----5:R-:W-:-:S05]  /*14190*/  @P0 IMAD.WIDE R2, R0, 0x4, R2 ;  /* 0x0000000400020825 */ /* 0x020fca00078e0202 */
[----:B------:R3:W0:Y:S01]  /*141a0*/  @P0 LDG.E R7, desc[UR6][R2.64] ;  /* 0x0000000602070981 */ /* 0x000622000c1e1900 */
[----:B----4-:R-:W-:Y:S01]  /*141b0*/  VIADD R0, R17, 0xffffffff ;  /* 0xffffffff11007836 */ /* 0x010fe20000000000 */
[----:B---3--:R-:W3:Y:S02]  /*141c0*/  LDC.64 R2, c[0x0][0x418] ;  /* 0x00010600ff027b82 */ /* 0x008ee40000000a00 */
[----:B---3--:R-:W-:Y:S01]  /*141d0*/  LOP3.LUT P0, RZ, R2, UR4, RZ, 0xfc, !PT ;  /* 0x0000000402ff7c12 */ /* 0x008fe2000f80fcff */
[----:B------:R-:W-:-:S03]  /*141e0*/  UMOV UR4, 0xffffffff ;  /* 0xffffffff00047882 */ /* 0x000fc60000000000 */
[----:B------:R-:W-:Y:S02]  /*141f0*/  LOP3.LUT P0, RZ, R3, UR5, RZ, 0xfc, P0 ;  /* 0x0000000503ff7c12 */ /* 0x000fe4000800fcff */
[----:B0-----:R-:W-:Y:S01]  /*14200*/  SHF.R.S32.HI R8, RZ, 0x1f, R7 ;  /* 0x0000001fff087819 */ /* 0x001fe20000011407 */
[----:B------:R0:W-:Y:S01]  /*14210*/  STL [R1+0x8], R7 ;  /* 0x0000080701007387 */ /* 0x0001e20000100800 */
[----:B------:R-:W-:-:S03]  /*14220*/  SEL R17, R7, RZ, !P0 ;  /* 0x000000ff07117207 */ /* 0x000fc60004000000 */
[----:B------:R0:W-:Y:S01]  /*14230*/  STL [R1+0x1c], R8 ;  /* 0x00001c0801007387 */ /* 0x0001e20000100800 */
[----:B------:R-:W-:Y:S05]  /*14240*/  BRA.DIV UR4, `(.L_x_1266) ;  /* 0x00000056041c7947 */ /* 0x000fea000b800000 */
[----:B-1----:R-:W1:Y:S02]  /*14250*/  S2R R4, SR_TID.X ;  /* 0x0000000000047919 */ /* 0x002e640000002100 */
[----:B-1----:R-:W-:-:S04]  /*14260*/  SHF.R.U32.HI R4, RZ, 0x5, R4 ;  /* 0x00000005ff047819 */ /* 0x002fc80000011604 */
[----:B------:R-:W-:-:S05]  /*14270*/  LOP3.LUT R4, R4, 0x3, RZ, 0xc0, !PT ;  /* 0x0000000304047812 */ /* 0x000fca00078ec0ff */
[----:B------:R1:W3:Y:S02]  /*14280*/  SHFL.IDX PT, R14, R4, RZ, 0x1f ;  /* 0x00001fff040e7589 */ /* 0x0002e400000e0000 */
.L_x_1372:
[----:B-1----:R-:W4:Y:S01]  /*14290*/  LDL.LU R4, [R1+0x18] ;  /* 0x0000180001047983 */ /* 0x002f220000300800 */
[----:B------:R-:W-:Y:S02]  /*142a0*/  PLOP3.LUT P1, PT, PT, PT, PT, 0x8, 0x0 ;  /* 0x000000000000781c */ /* 0x000fe40003f2e170 */
[----:B---3--:R-:W-:Y:S01]  /*142b0*/  ISETP.NE.AND P0, PT, R14, RZ, PT ;  /* 0x000000ff0e00720c */ /* 0x008fe20003f05270 */
[----:B------:R1:W-:Y:S01]  /*142c0*/  STL [R1+0x4], R0 ;  /* 0x0000040001007387 */ /* 0x0003e20000100800 */
[----:B----4-:R-:W-:-:S09]  /*142d0*/  LOP3.LUT R4, R4, 0xfffffffe, RZ, 0xc0, !PT ;  /* 0xfffffffe04047812 */ /* 0x010fd200078ec0ff */
[----:B------:R-:W-:-:S05]  /*142e0*/  @P1 LOP3.LUT R4, R4, 0x1, RZ, 0xfc, !PT ;  /* 0x0000000104041812 */ /* 0x000fca00078efcff */
[----:B------:R1:W-:Y:S01]  /*142f0*/  STL [R1+0x18], R4 ;  /* 0x0000180401007387 */ /* 0x0003e20000100800 */
[----:B------:R-:W-:Y:S05]  /*14300*/  @P0 BRA `(.L_x_1267) ;  /* 0x00000004003c0947 */ /* 0x000fea0003800000 */
[----:B------:R-:W-:-:S03]  /*14310*/  UMOV UR4, 0xffffffff ;  /* 0xffffffff00047882 */ /* 0x000fc60000000000 */
[----:B------:R-:W-:Y:S05]  /*14320*/  BRA.DIV UR4, `(.L_x_1268) ;  /* 0x0000005604187947 */ /* 0x000fea000b800000 */
[----:B------:R-:W-:-:S13]  /*14330*/  ELECT P6, URZ, PT ;  /* 0x00000000003f782f */ /* 0x000fda00038c0000 */
.L_x_1375:
[----:B------:R-:W-:Y:S05]  /*14340*/  @!P6 BRA `(.L_x_1267) ;  /* 0x00000004002ce947 */ /* 0x000fea0003800000 */
[----:B------:R-:W-:-:S04]  /*14350*/  ISETP.NE.U32.AND P0, PT, R2, RZ, PT ;  /* 0x000000ff0200720c */ /* 0x000fc80003f05070 */
[----:B------:R-:W-:-:S13]  /*14360*/  ISETP.NE.AND.EX P0, PT, R3, RZ, PT, P0 ;  /* 0x000000ff0300720c */ /* 0x000fda0003f05300 */
[----:B------:R-:W-:Y:S05]  /*14370*/  @!P0 BRA `(.L_x_1269) ;  /* 0x0000000000548947 */ /* 0x000fea0003800000 */
[----:B------:R-:W3:Y:S01]  /*14380*/  LDC R6, c[0x0][0x43c] ;  /* 0x00010f00ff067b82 */ /* 0x000ee20000000800 */
[----:B------:R-:W-:Y:S01]  /*14390*/  IMAD.MOV.U32 R9, RZ, RZ, R0 ;  /* 0x000000ffff097224 */ /* 0x000fe200078e0000 */
[----:B------:R-:W-:Y:S01]  /*143a0*/  ULDC.64 UR4, c[0x0][0x428] ;  /* 0x00010a0000047ab9 */ /* 0x000fe20000000a00 */
[----:B------:R-:W-:Y:S02]  /*143b0*/  ULDC.64 UR6, c[0x0][0x208] ;  /* 0x0000820000067ab9 */ /* 0x000fe40000000a00 */
[----:B-1----:R-:W-:Y:S01]  /*143c0*/  IMAD.MOV.U32 R0, RZ, RZ, R9 ;  /* 0x000000ffff007224 */ /* 0x002fe200078e0009 */
[----:B---3--:R-:W-:-:S13]  /*143d0*/  ISETP.NE.AND P0, PT, R6, 0x1, PT ;  /* 0x000000010600780c */ /* 0x008fda0003f05270 */
[----:B------:R-:W1:Y:S02]  /*143e0*/  @P0 LDC.64 R4, c[0x0][0x440] ;  /* 0x00011000ff040b82 */ /* 0x000e640000000a00 */
[----:B-1----:R-:W-:-:S05]  /*143f0*/  @P0 IMAD.HI.U32 R4, R9, R4, RZ ;  /* 0x0000000409040227 */ /* 0x002fca00078e00ff */
        /* <DEDUP_REMOVED lines=13> */
.L_x_1269:
[----:B---3--:R-:W3:Y:S01]  /*144d0*/  LDL R2, [R1+0x10] ;  /* 0x0000100001027983 */ /* 0x008ee20000100800 */
[----:B-1----:R-:W-:Y:S01]  /*144e0*/  IMAD R0, R19, 0x8, R18 ;  /* 0x0000000813007824 */ /* 0x002fe200078e0212 */
[----:B---3--:R-:W-:-:S04]  /*144f0*/  SHF.L.U32 R2, R2, 0x1f, RZ ;  /* 0x0000001f02027819 */ /* 0x008fc800000006ff */
[----:B------:R-:W1:Y:S02]  /*14500*/  SYNCS.PHASECHK.TRANS64.TRYWAIT P0, [R0+URZ+0x2a840], R2 ;  /* 0x02a84002000075a7 */ /* 0x000e64000800017f */
[----:B-1----:R-:W-:Y:S05]  /*14510*/  @!P0 BRA `(.L_x_1270) ;  /* 0x0000005000bc8947 */ /* 0x002fea0003800000 */
.L_x_1376:
[----:B------:R-:W3:Y:S02]  /*14520*/  S2R R3, SR_TID.X ;  /* 0x0000000000037919 */ /* 0x000ee40000002100 */
[----:B---3--:R-:W-:-:S04]  /*14530*/  LOP3.LUT R3, R3, 0x7f, RZ, 0xc0, !PT ;  /* 0x0000007f03037812 */ /* 0x008fc800078ec0ff */
[----:B------:R-:W-:-:S13]  /*14540*/  ISETP.NE.AND P0, PT, R3, RZ, PT ;  /* 0x000000ff0300720c */ /* 0x000fda0003f05270 */
[----:B------:R-:W-:Y:S05]  /*14550*/  @P0 BRA `(.L_x_1271) ;  /* 0x00000000001c0947 */ /* 0x000fea0003800000 */
[----:B------:R-:W3:Y:S01]  /*14560*/  S2R R3, SR_TID.X ;  /* 0x0000000000037919 */ /* 0x000ee20000002100 */
[----:B-1----:R-:W-:-:S04]  /*14570*/  IMAD.MOV.U32 R2, RZ, RZ, 0x9000 ;  /* 0x00009000ff027424 */ /* 0x002fc800078e00ff */
[----:B------:R4:W-:Y:S01]  /*14580*/  SYNCS.ARRIVE.TRANS64 RZ, [R0+URZ+0x2a830], R2 ;  /* 0x02a8300200ff79a7 */ /* 0x0009e2000800003f */
[----:B---3--:R-:W-:-:S04]  /*14590*/  LOP3.LUT R3, R3, 0x1f, RZ, 0xc0, !PT ;  /* 0x0000001f03037812 */ /* 0x008fc800078ec0ff */
[----:B------:R-:W-:-:S13]  /*145a0*/  ISETP.NE.AND P0, PT, R3, RZ, PT ;  /* 0x000000ff0300720c */ /* 0x000fda0003f05270 */
[----:B----4-:R-:W-:Y:S05]  /*145b0*/  @!P0 BRA `(.L_x_1271) ;  /* 0x0000000000048947 */ /* 0x010fea0003800000 */
[----:B------:R-:W-:Y:S01]  /*145c0*/  BPT.TRAP 0x1 ;  /* 0x000000040000795c */ /* 0x000fe20000300000 */
.L_x_1271:
[----:B------:R-:W3:Y:S04]  /*145d0*/  LDL R4, [R1+0x4] ;  /* 0x0000040001047983 */ /* 0x000ee80000100800 */
[----:B------:R-:W4:Y:S04]  /*145e0*/  LDL R3, [R1+0x14] ;  /* 0x0000140001037983 */ /* 0x000f280000100800 */
[----:B-1----:R-:W2:Y:S01]  /*145f0*/  LDL.LU R2, [R1+0x18] ;  /* 0x0000180001027983 */ /* 0x002ea20000300800 */
        /* <DEDUP_REMOVED lines=11> */
[----:B------:R-:W-:-:S07]  /*146b0*/  UIADD3 UR9, UR9, 0x2a830, URZ ;  /* 0x0002a83009097890 */ /* 0x000fce000fffe03f */
[----:B------:R-:W-:Y:S02]  /*146c0*/  UIADD3 UR14, UR8, 0x18400, URZ ;  /* 0x00018400080e7890 */ /* 0x000fe4000fffe03f */
[----:B------:R-:W-:Y:S02]  /*146d0*/  UIADD3 UR15, UR8, 0x1b400, URZ ;  /* 0x0001b400080f7890 */ /* 0x000fe4000fffe03f */
[----:B------:R-:W-:-:S03]  /*146e0*/  UIADD3 UR17, UR8, 0x1e400, URZ ;  /* 0x0001e40008117890 */ /* 0x000fc6000fffe03f */
[----:B------:R-:W-:Y:S01]  /*146f0*/  UMOV UR8, UR14 ;  /* 0x0000000e00087c82 */ /* 0x000fe20008000000 */
[----:B------:R-:W-:Y:S01]  /*14700*/  UMOV UR14, 0x80 ;  /* 0x00000080000e7882 */ /* 0x000fe20000000000 */
[----:B---3--:R-:W-:Y:S02]  /*14710*/  R2UR UR11, R4 ;  /* 0x00000000040b72ca */ /* 0x008fe400000e0000 */
[----:B----4-:R-:W-:Y:S02]  /*14720*/  R2UR UR5, R3 ;  /* 0x00000000030572ca */ /* 0x010fe400000e0000 */
[----:B--2---:R-:W-:-:S04]  /*14730*/  LOP3.LUT R2, R2, 0xfffffffe, RZ, 0xc0, !PT ;  /* 0xfffffffe02027812 */ /* 0x004fc800078ec0ff */
[----:B------:R-:W-:-:S07]  /*14740*/  @P0 LOP3.LUT R2, R2, 0x1, RZ, 0xfc, !PT ;  /* 0x0000000102020812 */ /* 0x000fce00078efcff */
[----:B------:R-:W-:Y:S01]  /*14750*/  UIMAD UR11, UR11, 0x60, UR5 ;  /* 0x000000600b0b78a4 */ /* 0x000fe2000f8e0205 */
[----:B------:R3:W-:Y:S01]  /*14760*/  STL [R1+0x18], R2 ;  /* 0x0000180201007387 */ /* 0x0007e20000100800 */
[----:B------:R-:W-:-:S09]  /*14770*/  UIADD3.X UR5, URZ, UR37, URZ, UP0, !UPT ;  /* 0x000000253f057290 */ /* 0x000fd200087fe43f */
[----:B------:R1:W-:Y:S02]  /*14780*/  UTMALDG.4D [UR8], [UR4], desc[UR6] ;  /* 0x00000608040075b4 */ /* 0x0003e40008019000 */
[----:B-1----:R-:W-:Y:S01]  /*14790*/  UMOV UR8, UR15 ;  /* 0x0000000f00087c82 */ /* 0x002fe20008000000 */
[----:B------:R-:W-:Y:S02]  /*147a0*/  UMOV UR10, UR16 ;  /* 0x00000010000a7c82 */ /* 0x000fe40008000000 */
[----:B------:R1:W-:Y:S02]  /*147b0*/  UTMALDG.4D [UR8], [UR4], desc[UR6] ;  /* 0x00000608040075b4 */ /* 0x0003e40008019000 */
[----:B-1----:R-:W-:Y:S01]  /*147c0*/  UMOV UR8, UR17 ;  /* 0x0000001100087c82 */ /* 0x002fe20008000000 */
[----:B------:R-:W-:Y:S02]  /*147d0*/  UMOV UR10, UR14 ;  /* 0x0000000e000a7c82 */ /* 0x000fe40008000000 */
[----:B------:R3:W-:Y:S02]  /*147e0*/  UTMALDG.4D [UR8], [UR4], desc[UR6] ;  /* 0x00000608040075b4 */ /* 0x0007e40008019000 */
[----:B---3--:R-:W-:Y:S01]  /*147f0*/  NOP ;  /* 0x0000000000007918 */ /* 0x008fe20000000000 */
.L_x_1267:
[----:B------:R-:W1:Y:S01]  /*14800*/  LDL.LU R3, [R1+0x30] ;  /* 0x0000300001037983 */ /* 0x000e620000300800 */
[----:B------:R-:W-:Y:S05]  /*14810*/  WARPSYNC.ALL ;  /* 0x0000000000007948 */ /* 0x000fea0003800000 */
[----:B------:R-:W-:Y:S01]  /*14820*/  ULDC.64 UR4, c[0x0][0x298] ;  /* 0x0000a60000047ab9 */ /* 0x000fe20000000a00 */
[----:B------:R-:W-:Y:S01]  /*14830*/  BSSY B6, `(.L_x_1272) ;  /* 0x000001c000067945 */ /* 0x000fe20003800000 */
[----:B------:R-:W-:Y:S01]  /*14840*/  BAR.SYNC.DEFER_BLOCKING 0x8, 0x180 ;  /* 0x0206000000007b1d */ /* 0x000fe20000010000 */
[----:B-1----:R-:W-:Y:S01]  /*14850*/  SHF.R.S32.HI R0, RZ, 0x1f, R3 ;  /* 0x0000001fff007819 */ /* 0x002fe20000011403 */
[----:B------:R-:W-:-:S04]  /*14860*/  IMAD.WIDE.U32 R4, R3, UR4, RZ ;  /* 0x0000000403047c25 */ /* 0x000fc8000f8e00ff */
[----:B------:R-:W-:Y:S01]  /*14870*/  IMAD R2, R0, UR4, RZ ;  /* 0x0000000400027c24 */ /* 0x000fe2000f8e02ff */
[----:B------:R1:W-:Y:S01]  /*14880*/  STL.64 [R1+0x48], R4 ;  /* 0x0000480401007387 */ /* 0x0003e20000100a00 */
[----:B------:R-:W-:Y:S02]  /*14890*/  VIADD R0, R18, 0xc400 ;  /* 0x0000c40012007836 */ /* 0x000fe40000000000 */
[----:B------:R-:W-:-:S03]  /*148a0*/  IMAD R2, R3, UR5, R2 ;  /* 0x0000000503027c24 */ /* 0x000fc6000f8e0202 */
[----:B------:R-:W-:Y:S01]  /*148b0*/  LOP3.LUT P0, RZ, R0, 0x3ff, RZ, 0xc0, !PT ;  /* 0x000003ff00ff7812 */ /* 0x000fe2000780c0ff */
[----:B------:R-:W-:-:S05]  /*148c0*/  IMAD.IADD R0, R5, 0x1, R2 ;  /* 0x0000000105007824 */ /* 0x000fca00078e0202 */
[----:B------:R1:W-:Y:S07]  /*148d0*/  STL [R1+0x30], R0 ;  /* 0x0000300001007387 */ /* 0x0003ee0000100800 */
[----:B------:R-:W-:Y:S05]  /*148e0*/  @!P0 BRA `(.L_x_1273) ;  /* 0x0000000000408947 */ /* 0x000fea0003800000 */
[----:B------:R-:W-:Y:S01]  /*148f0*/  MOV R2, 0x0 ;  /* 0x0000000000027802 */ /* 0x000fe20000000f00 */
[----:B------:R-:W-:Y:S01]  /*14900*/  ULDC.64 UR6, c[0x4][0x118] ;  /* 0x0100460000067ab9 */ /* 0x000fe20000000a00 */
[----:B------:R-:W-:Y:S01]  /*14910*/  ULDC.64 UR8, c[0x4][0x120] ;  /* 0x0100480000087ab9 */ /* 0x000fe20000000a00 */
[----:B------:R-:W-:Y:S01]  /*14920*/  ULDC.64 UR4, c[0x4][0x88] ;  /* 0x0100220000047ab9 */ /* 0x000fe20000000a00 */
[----:B-1----:R-:W-:Y:S02]  /*14930*/  IMAD.U32 R4, RZ, RZ, UR6 ;  /* 0x00000006ff047e24 */ /* 0x002fe4000f8e00ff */
[----:B------:R-:W1:Y:S01]  /*14940*/  LDC.64 R2, c[0x4][R2] ;  /* 0x0100000002027b82 */ /* 0x000e620000000a00 */
[----:B------:R-:W-:Y:S02]  /*14950*/  IMAD.U32 R5, RZ, RZ, UR7 ;  /* 0x00000007ff057e24 */ /* 0x000fe4000f8e00ff */
[----:B------:R-:W-:Y:S02]  /*14960*/  IMAD.U32 R6, RZ, RZ, UR8 ;  /* 0x00000008ff067e24 */ /* 0x000fe4000f8e00ff */
[----:B0-----:R-:W-:-:S02]  /*14970*/  IMAD.U32 R7, RZ, RZ, UR9 ;  /* 0x00000009ff077e24 */ /* 0x001fc4000f8e00ff */
[----:B--2---:R-:W-:Y:S02]  /*14980*/  IMAD.U32 R10, RZ, RZ, UR4 ;  /* 0x00000004ff0a7e24 */ /* 0x004fe4000f8e00ff */
[----:B------:R-:W-:Y:S02]  /*14990*/  IMAD.U32 R11, RZ, RZ, UR5 ;  /* 0x00000005ff0b7e24 */ /* 0x000fe4000f8e00ff */
[----:B------:R-:W-:Y:S02]  /*149a0*/  IMAD.MOV.U32 R8, RZ, RZ, 0x70 ;  /* 0x00000070ff087424 */ /* 0x000fe400078e00ff */
[----:B------:R-:W-:Y:S02]  /*149b0*/  IMAD.MOV.U32 R12, RZ, RZ, 0x1 ;  /* 0x00000001ff0c7424 */ /* 0x000fe400078e00ff */
[----:B------:R-:W-:-:S07]  /*149c0*/  IMAD.MOV.U32 R13, RZ, RZ, RZ ;  /* 0x000000ffff0d7224 */ /* 0x000fce00078e00ff */
[----:B------:R-:W-:-:S07]  /*149d0*/  LEPC R20, `(.L_x_1273) ;  /* 0x000000001014794e */ /* 0x000fce0000000000 */
[----:B-1----:R-:W-:Y:S05]  /*149e0*/  CALL.ABS.NOINC R2 ;  /* 0x0000000002007343 */ /* 0x002fea0003c00000 */
.L_x_1273:
[----:B------:R-:W-:Y:S05]  /*149f0*/  BSYNC B6 ;  /* 0x0000000000067941 */ /* 0x000fea0003800000 */
.L_x_1272:
[----:B-1----:R-:W3:Y:S01]  /*14a00*/  LDL.LU R0, [R1+0x30] ;  /* 0x0000300001007983 */ /* 0x002ee20000300800 */
[----:B------:R-:W-:Y:S01]  /*14a10*/  ULDC.64 UR6, c[0x0][0xa00] ;  /* 0x0002800000067ab9 */ /* 0x000fe20000000a00 */
[----:B0-----:R-:W0:Y:S01]  /*14a20*/  LDC R7, c[0x0][0x448] ;  /* 0x00011200ff077b82 */ /* 0x001e220000000800 */
[----:B------:R-:W-:Y:S01]  /*14a30*/  ULDC.64 UR4, c[0x0][0x2d8] ;  /* 0x0000b60000047ab9 */ /* 0x000fe20000000a00 */
[----:B------:R-:W3:Y:S04]  /*14a40*/  LDL.LU.64 R2, [R1+0x48] ;  /* 0x0000480001027983 */ /* 0x000ee80000300a00 */
[----:B------:R-:W4:Y:S04]  /*14a50*/  LDL R5, [R1+0xc] ;  /* 0x00000c0001057983 */ /* 0x000f280000100800 */
[----:B------:R-:W4:Y:S01]  /*14a60*/  LDL R9, [R1+0x28] ;  /* 0x0000280001097983 */ /* 0x000f220000100800 */
[----:B------:R-:W-:-:S04]  /*14a70*/  ISETP.NE.U32.AND P0, PT, RZ, UR6, PT ;  /* 0x00000006ff007c0c */ /* 0x000fc8000bf05070 */
[----:B------:R-:W-:Y:S01]  /*14a80*/  ISETP.NE.AND.EX P0, PT, RZ, UR7, PT, P0 ;  /* 0x00000007ff007c0c */ /* 0x000fe2000bf05300 */
[----:B------:R-:W1:Y:S01]  /*14a90*/  S2R R8, SR_TID.X ;  /* 0x0000000000087919 */ /* 0x000e620000002100 */
[----:B------:R-:W-:Y:S01]  /*14aa0*/  ULDC.64 UR6, c[0x0][0x280] ;  /* 0x0000a00000067ab9 */ /* 0x000fe20000000a00 */
[----:B--2---:R-:W2:Y:S01]  /*14ab0*/  S2R R10, SR_TID.X ;  /* 0x00000000000a7919 */ /* 0x004ea20000002100 */
[----:B-1----:R-:W-:Y:S02]  /*14ac0*/  IMAD.SHL.U32 R8, R8, 0x10, RZ ;  /* 0x0000001008087824 */ /* 0x002fe400078e00ff */
[----:B--2---:R-:W-:-:S05]  /*14ad0*/  IMAD.SHL.U32 R10, R10, 0x8, RZ ;  /* 0x000000080a0a7824 */ /* 0x004fca00078e00ff */
[----:B------:R-:W-:-:S04]  /*14ae0*/  LOP3.LUT R10, R10, 0x38, RZ, 0xc0, !PT ;  /* 0x000000380a0a7812 */ /* 0x000fc800078ec0ff */
[C---:B------:R-:W-:Y:S02]  /*14af0*/  LOP3.LUT R11, R10.reuse, 0x40, RZ, 0xfc, !PT ;  /* 0x000000400a0b7812 */ /* 0x040fe400078efcff */
[----:B------:R-:W-:Y:S01]  /*14b00*/  LOP3.LUT R10, R10, 0x80, RZ, 0xfc, !PT ;  /* 0x000000800a0a7812 */ /* 0x000fe200078efcff */
[----:B---3--:R-:W-:Y:S01]  /*14b10*/  IMAD.MOV.U32 R3, RZ, RZ, R0 ;  /* 0x000000ffff037224 */ /* 0x008fe200078e0000 */
[----:B----4-:R-:W-:-:S04]  /*14b20*/  SHF.R.S32.HI R0, RZ, 0x1f, R5 ;  /* 0x0000001fff007819 */ /* 0x010fc80000011405 */
[----:B------:R-:W-:Y:S02]  /*14b30*/  SEL R4, R0, RZ, !P0 ;  /* 0x000000ff00047207 */ /* 0x000fe40004000000 */
[----:B------:R-:W-:Y:S02]  /*14b40*/  SEL R0, R5, RZ, !P0 ;  /* 0x000000ff05007207 */ /* 0x000fe40004000000 */
[----:B------:R-:W1:Y:S01]  /*14b50*/  S2R R5, SR_TID.X ;  /* 0x0000000000057919 */ /* 0x000e620000002100 */
[----:B0-----:R-:W-:Y:S01]  /*14b60*/  ISETP.NE.AND P0, PT, R7, 0x1, PT ;  /* 0x000000010700780c */ /* 0x001fe20003f05270 */
[----:B------:R-:W-:-:S04]  /*14b70*/  IMAD.WIDE.U32 R2, R16, UR4, R2 ;  /* 0x0000000410027c25 */ /* 0x000fc8000f8e0002 */
[----:B------:R-:W-:Y:S01]  /*14b80*/  IMAD R3, R16, UR5, R3 ;  /* 0x0000000510037c24 */ /* 0x000fe2000f8e0203 */
[----:B------:R-:W-:-:S07]  /*14b90*/  ULDC.64 UR4, c[0x0][0x2e0] ;  /* 0x0000b80000047ab9 */ /* 0x000fce0000000a00 */
[----:B------:R-:W0:Y:S01]  /*14ba0*/  @P0 LDC R6, c[0x0][0x450] ;  /* 0x00011400ff060b82 */ /* 0x000e220000000800 */
[----:B-1----:R-:W-:-:S04]  /*14bb0*/  LOP3.LUT R5, R5, 0x7f, RZ, 0xc0, !PT ;  /* 0x0000007f05057812 */ /* 0x002fc800078ec0ff */
[----:B------:R-:W-:-:S04]  /*14bc0*/  SHF.R.U32.HI R5, RZ, 0x3, R5 ;  /* 0x00000003ff057819 */ /* 0x000fc80000011605 */
[----:B------:R-:W-:Y:S02]  /*14bd0*/  LOP3.LUT R8, R5, 0x70, R8, 0xf8, !PT ;  /* 0x0000007005087812 */ /* 0x000fe400078ef808 */
[----:B------:R-:W1:Y:S01]  /*14be0*/  @P0 LDC R5, c[0x0][0x44c] ;  /* 0x00011300ff050b82 */ /* 0x000e620000000800 */
[----:B------:R-:W-:Y:S02]  /*14bf0*/  IMAD R4, R4, UR4, RZ ;  /* 0x0000000404047c24 */ /* 0x000fe4000f8e02ff */
[----:B------:R-:W-:-:S04]  /*14c00*/  IMAD.WIDE.U32 R2, R0, UR4, R2 ;  /* 0x0000000400027c25 */ /* 0x000fc8000f8e0002 */
[----:B------:R-:W-:Y:S01]  /*14c10*/  IMAD R0, R0, UR5, R4 ;  /* 0x0000000500007c24 */ /* 0x000fe2000f8e0204 */
[----:B------:R-:W-:Y:S01]  /*14c20*/  ULDC.64 UR4, c[0x0][0x2d0] ;  /* 0x0000b40000047ab9 */ /* 0x000fe20000000a00 */
[----:B------:R-:W-:Y:S02]  /*14c30*/  IMAD.IADD R4, R8, 0x1, R9 ;  /* 0x0000000108047824 */ /* 0x000fe400078e0209 */
[----:B------:R-:W-:Y:S02]  /*14c40*/  IMAD.IADD R3, R3, 0x1, R0 ;  /* 0x0000000103037824 */ /* 0x000fe400078e0200 */
[----:B------:R-:W-:Y:S02]  /*14c50*/  IMAD.MOV.U32 R0, RZ, RZ, R4 ;  /* 0x000000ffff007224 */ /* 0x000fe400078e0004 */
[----:B-1----:R-:W-:-:S05]  /*14c60*/  @P0 IMAD.HI.U32 R5, R4, R5, RZ ;  /* 0x0000000504050227 */ /* 0x002fca00078e00ff */
[----:B0-----:R-:W-:-:S05]  /*14c70*/  @P0 SHF.R.U32.HI R0, RZ, R6, R5 ;  /* 0x00000006ff000219 */ /* 0x001fca0000011605 */
        /* <DEDUP_REMOVED lines=14> */
[----:B------:R-:W1:Y:S01]  /*14d60*/  S2R R8, SR_TID.X ;  /* 0x0000000000087919 */ /* 0x000e620000002100 */
[----:B------:R-:W-:Y:S01]  /*14d70*/  IMAD R0, R4, UR5, R0 ;  /* 0x0000000504007c24 */ /* 0x000fe2000f8e0200 */
[----:B------:R-:W-:-:S03]  /*14d80*/  LEA R4, P3, R2, UR6, 0x1 ;  /* 0x0000000602047c11 */ /* 0x000fc6000f8608ff */
[----:B------:R-:W-:Y:S01]  /*14d90*/  IMAD.IADD R0, R3, 0x1, R0 ;  /* 0x0000000103007824 */ /* 0x000fe200078e0200 */
[----:B------:R-:W-:-:S04]  /*14da0*/  ISETP.GE.AND P1, PT, R11, UR4, PT ;  /* 0x000000040b007c0c */ /* 0x000fc8000bf26270 */
[----:B------:R-:W-:Y:S01]  /*14db0*/  LEA.HI.X R3, R2, UR7, R0, 0x1, P3 ;  /* 0x0000000702037c11 */ /* 0x000fe200098f0c00 */
[----:B-1----:R-:W-:-:S05]  /*14dc0*/  IMAD.SHL.U32 R8, R8, 0x8, RZ ;  /* 0x0000000808087824 */ /* 0x002fca00078e00ff */
[----:B------:R-:W-:-:S04]  /*14dd0*/  LOP3.LUT R8, R8, 0x38, RZ, 0xc0, !PT ;  /* 0x0000003808087812 */ /* 0x000fc800078ec0ff */
[----:B------:R-:W-:Y:S01]  /*14de0*/  ISETP.GE.AND P2, PT, R8, UR4, PT ;  /* 0x0000000408007c0c */ /* 0x000fe2000bf46270 */
[----:B------:R-:W-:-:S03]  /*14df0*/  UMOV UR4, 0xffffffff ;  /* 0xffffffff00047882 */ /* 0x000fc60000000000 */
[----:B0-----:R-:W-:Y:S09]  /*14e00*/  BRA.DIV UR4, `(.L_x_1274) ;  /* 0x0000004a04947947 */ /* 0x001ff2000b800000 */
[----:B------:R-:W0:Y:S01]  /*14e10*/  S2R R6, SR_TID.X ;  /* 0x0000000000067919 */ /* 0x000e220000002100 */
[----:B------:R-:W2:Y:S01]  /*14e20*/  LDL.LU R9, [R1+0x28] ;  /* 0x0000280001097983 */ /* 0x000ea20000300800 */
[----:B0-----:R-:W-:-:S04]  /*14e30*/  LOP3.LUT R6, R6, 0x7f, RZ, 0xc0, !PT ;  /* 0x0000007f06067812 */ /* 0x001fc800078ec0ff */
[----:B------:R-:W-:Y:S02]  /*14e40*/  SHF.R.U32.HI R8, RZ, 0x3, R6 ;  /* 0x00000003ff087819 */ /* 0x000fe40000011606 */
[----:B------:R-:W3:Y:S01]  /*14e50*/  LDL.LU R6, [R1+0x2c] ;  /* 0x00002c0001067983 */ /* 0x000ee20000300800 */
[----:B------:R-:W0:Y:S01]  /*14e60*/  S2R R11, SR_TID.X ;  /* 0x00000000000b7919 */ /* 0x000e220000002100 */
[----:B------:R-:W-:Y:S01]  /*14e70*/  ULDC.64 UR4, c[0x0][0x208] ;  /* 0x0000820000047ab9 */ /* 0x000fe20000000a00 */
[----:B0-----:R-:W-:-:S05]  /*14e80*/  IMAD.SHL.U32 R11, R11, 0x8, RZ ;  /* 0x000000080b0b7824 */ /* 0x001fca00078e00ff */
[----:B------:R-:W-:Y:S01]  /*14e90*/  LOP3.LUT R11, R11, 0x38, RZ, 0xc0, !PT ;  /* 0x000000380b0b7812 */ /* 0x000fe200078ec0ff */
[----:B--2---:R-:W-:-:S04]  /*14ea0*/  IMAD.IADD R0, R8, 0x1, R9 ;  /* 0x0000000108007824 */ /* 0x004fc800078e0209 */
[----:B------:R-:W-:Y:S01]  /*14eb0*/  VIADD R5, R0, 0x10 ;  /* 0x0000001000057836 */ /* 0x000fe20000000000 */
[----:B------:R-:W-:Y:S01]  /*14ec0*/  SHFL.IDX PT, R9, R3, 0x1, 0x181f ;  /* 0x00381f0003097f89 */ /* 0x000fe200000e0000 */
[----:B---3--:R-:W-:-:S03]  /*14ed0*/  IMAD R2, R6, R7, RZ ;  /* 0x0000000706027224 */ /* 0x008fc600078e02ff */
[----:B------:R-:W0:Y:S04]  /*14ee0*/  SHFL.IDX PT, R7, R4, RZ, 0x181f ;  /* 0x00181fff04077589 */ /* 0x000e2800000e0000 */
[----:B------:R-:W1:Y:S01]  /*14ef0*/  SHFL.IDX PT, R6, R3, RZ, 0x181f ;  /* 0x00181fff03067589 */ /* 0x000e6200000e0000 */
[-C--:B------:R-:W-:Y:S02]  /*14f00*/  ISETP.GE.AND P4, PT, R0, R2.reuse, PT ;  /* 0x000000020000720c */ /* 0x080fe40003f86270 */
[----:B------:R-:W-:Y:S02]  /*14f10*/  ISETP.GE.AND P3, PT, R5, R2, PT ;  /* 0x000000020500720c */ /* 0x000fe40003f66270 */
[----:B------:R-:W2:Y:S09]  /*14f20*/  SHFL.IDX PT, R5, R4, 0x1, 0x181f ;  /* 0x00381f0004057f89 */ /* 0x000eb200000e0000 */
[----:B0-----:R-:W-:-:S05]  /*14f30*/  @!P4 LEA R7, P5, R11, R7, 0x1 ;  /* 0x000000070b07c211 */ /* 0x001fca00078a08ff */
[----:B-1----:R-:W-:-:S05]  /*14f40*/  @!P4 IMAD.X R6, RZ, RZ, R6, P5 ;  /* 0x000000ffff06c224 */ /* 0x002fca00028e0606 */
[----:B------:R-:W-:-:S04]  /*14f50*/  @!P4 LOP3.LUT R7, R7, R6, RZ, 0x3c, !PT ;  /* 0x000000060707c212 */ /* 0x000fc800078e3cff */
[----:B------:R-:W-:Y:S02]  /*14f60*/  @!P4 LOP3.LUT R6, R7, R6, RZ, 0x3c, !PT ;  /* 0x000000060706c212 */ /* 0x000fe400078e3cff */
[----:B--2---:R-:W-:Y:S02]  /*14f70*/  @!P3 LEA R8, P5, R11, R5, 0x1 ;  /* 0x000000050b08b211 */ /* 0x004fe400078a08ff */
        /* <DEDUP_REMOVED lines=62> */
[----:B------:R0:W1:Y:S04]  /*15360*/  SHFL.IDX PT, R5, R3, 0x7, 0x181f ;  /* 0x00f81f0003057f89 */ /* 0x00006800000e0000 */
[----:B------:R0:W-:Y:S04]  /*15370*/  @!P4 LDGSTS.E.BYPASS.LTC128B.128 [R10+0xf400], desc[UR4][R6.64], !P2 ;  /* 0x0f400000060acfae */ /* 0x0001e8000d101d44 */
[----:B------:R0:W-:Y:S04]  /*15380*/  @!P4 LDGSTS.E.BYPASS.LTC128B.128 [R10+0x13400], desc[UR4][R6.64+0x80], !P1 ;  /* 0x13400080060acfae */ /* 0x0001e8000c901d44 */
[----:B------:R0:W-:Y:S04]  /*15390*/  @!P4 LDGSTS.E.BYPASS.LTC128B.128 [R10+0x17400], desc[UR4][R6.64+0x100], !P0 ;  /* 0x17400100060acfae */ /* 0x0001e8000c101d44 */
[----:B------:R0:W2:Y:S02]  /*153a0*/  SHFL.IDX PT, R3, R4, 0x7, 0x181f ;  /* 0x00f81f0004037f89 */ /* 0x0000a400000e0000 */
.L_x_1393:
[----:B------:R-:W-:Y:S01]  /*153b0*/  VIADD R0, R0, 0x70 ;  /* 0x0000007000007836 */ /* 0x000fe20000000000 */
[----:B------:R-:W-:Y:S04]  /*153c0*/  BSSY B0, `(.L_x_1275) ;  /* 0x000000f000007945 */ /* 0x000fe80003800000 */
[----:B------:R-:W-:-:S13]  /*153d0*/  ISETP.GE.AND P3, PT, R0, R2, PT ;  /* 0x000000020000720c */ /* 0x000fda0003f66270 */
[----:B------:R-:W-:Y:S05]  /*153e0*/  @P3 BRA `(.L_x_1276) ;  /* 0x0000000000303947 */ /* 0x000fea0003800000 */
[----:B0-----:R-:W0:Y:S01]  /*153f0*/  S2R R4, SR_TID.X ;  /* 0x0000000000047919 */ /* 0x001e220000002100 */
[----:B------:R-:W-:Y:S01]  /*15400*/  ULDC.64 UR4, c[0x0][0x208] ;  /* 0x0000820000047ab9 */ /* 0x000fe20000000a00 */
[----:B0-----:R-:W-:-:S05]  /*15410*/  IMAD.SHL.U32 R4, R4, 0x8, RZ ;  /* 0x0000000804047824 */ /* 0x001fca00078e00ff */
[----:B------:R-:W-:-:S04]  /*15420*/  LOP3.LUT R4, R4, 0x38, RZ, 0xc0, !PT ;  /* 0x0000003804047812 */ /* 0x000fc800078ec0ff */
[----:B--2---:R-:W-:-:S05]  /*15430*/  LEA R2, P3, R4, R3, 0x1 ;  /* 0x0000000304027211 */ /* 0x004fca00078608ff */
[----:B-1----:R-:W-:-:S05]  /*15440*/  IMAD.X R3, RZ, RZ, R5, P3 ;  /* 0x000000ffff037224 */ /* 0x002fca00018e0605 */
[----:B------:R-:W-:Y:S01]  /*15450*/  @!PT LDS RZ, [RZ] ;  /* 0x00000000fffff984 */ /* 0x000fe20000000800 */
[----:B------:R-:W-:Y:S01]  /*15460*/  @!PT LDS RZ, [RZ] ;  /* 0x00000000fffff984 */ /* 0x000fe20000000800 */
[----:B------:R-:W-:Y:S01]  /*15470*/  @!PT LDS RZ, [RZ] ;  /* 0x00000000fffff984 */ /* 0x000fe20000000800 */
[----:B------:R3:W-:Y:S04]  /*15480*/  LDGSTS.E.BYPASS.LTC128B.128 [R10+0xfc00], desc[UR4][R2.64], !P2 ;  /* 0x0fc00000020a7fae */ /* 0x0007e8000d101d44 */
[----:B------:R3:W-:Y:S04]  /*15490*/  LDGSTS.E.BYPASS.LTC128B.128 [R10+0x13c00], desc[UR4][R2.64+0x80], !P1 ;  /* 0x13c00080020a7fae */ /* 0x0007e8000c901d44 */
[----:B------:R3:W-:Y:S02]  /*154a0*/  LDGSTS.E.BYPASS.LTC128B.128 [R10+0x17c00], desc[UR4][R2.64+0x100], !P0 ;  /* 0x17c00100020a7fae */ /* 0x0007e4000c101d44 */
.L_x_1276:
[----:B------:R-:W-:Y:S05]  /*154b0*/  BSYNC B0 ;  /* 0x0000000000007941 */ /* 0x000fea0003800000 */
.L_x_1275:
[----:B------:R-:W-:Y:S01]  /*154c0*/  NOP ;  /* 0x0000000000007918 */ /* 0x000fe20000000000 */
[----:B------:R-:W-:Y:S01]  /*154d0*/  PLOP3.LUT P0, PT, PT, PT, PT, 0x80, 0x0 ;  /* 0x000000000000781c */ /* 0x000fe20003f0f070 */
[----:B0-----:R-:W-:-:S12]  /*154e0*/  VIADD R6, R18, 0x2a800 ;  /* 0x0002a80012067836 */ /* 0x001fd80000000000 */
.L_x_1277:
[----:B------:R-:W-:Y:S02]  /*154f0*/  PLOP3.LUT P1, PT, P1, P0, PT, 0xa2, 0x0 ;  /* 0x000000000000781c */ /* 0x000fe40000f21472 */
[----:B------:R-:W-:-:S08]  /*15500*/  @P0 R2UR P1, UR4, R18 ;  /* 0x00000000120402ca */ /* 0x000fd00000020000 */
[----:B------:R-:W-:-:S05]  /*15510*/  @P0 PLOP3.LUT P0, PT, P1, PT, PT, 0x80, 0x0 ;  /* 0x000000000000081c */ /* 0x000fca0000f0f070 */
[----:B------:R-:W-:Y:S01]  /*15520*/  @!P1 SYNCS.ARRIVE.TRANS64.RED.A0T1 RZ, [UR4+0x2a800], RZ ;  /* 0x02a800ffffff99a7 */ /* 0x000fe20008200404 */
[----:B------:R-:W-:Y:S07]  /*15530*/  @!P1 ARRIVES.LDGSTSBAR.64.TRANSCNT [UR4+0x2a800] ;  /* 0x02a80000ff0099b0 */ /* 0x000fee0008000a84 */
[----:B------:R-:W-:Y:S05]  /*15540*/  @P0 BRA.U.ANY `(.L_x_1277) ;  /* 0xfffffffd00e80947 */ /* 0x000fea000393ffff */
[----:B---3--:R-:W3:Y:S02]  /*15550*/  LDL.LU R2, [R1+0x50] ;  /* 0x0000500001027983 */ /* 0x008ee40000300800 */
[----:B---3--:R-:W-:-:S05]  /*15560*/  VIADD R2, R2, 0x1 ;  /* 0x0000000102027836 */ /* 0x008fca0000000000 */
[----:B------:R0:W-:Y:S01]  /*15570*/  STL [R1+0x50], R2 ;  /* 0x0000500201007387 */ /* 0x0001e20000100800 */
[----:B------:R-:W-:-:S04]  /*15580*/  LEA.HI R0, R2, R2, RZ, 0x1 ;  /* 0x0000000202007211 */ /* 0x000fc800078f08ff */
[----:B------:R-:W-:-:S05]  /*15590*/  LOP3.LUT R0, R0, 0xfffffffe, RZ, 0xc0, !PT ;  /* 0xfffffffe00007812 */ /* 0x000fca00078ec0ff */
[----:B------:R-:W-:-:S05]  /*155a0*/  IMAD.IADD R0, R2, 0x1, -R0 ;  /* 0x0000000102007824 */ /* 0x000fca00078e0a00 */
[----:B------:R-:W-:Y:S01]  /*155b0*/  SHF.L.U32 R0, R0, 0x1f, RZ ;  /* 0x0000001f00007819 */ /* 0x000fe200000006ff */
[----:B------:R-:W-:Y:S01]  /*155c0*/  NOP ;  /* 0x0000000000007918 */ /* 0x000fe20000000000 */
[----:B------:R0:W-:Y:S01]  /*155d0*/  SYNCS.ARRIVE.TRANS64.A1T0 RZ, [R18+URZ+0x2a800], RZ ;  /* 0x02a800ff12ff79a7 */ /* 0x0001e2000810003f */
[----:B------:R-:W-:Y:S01]  /*155e0*/  BSSY B0, `(.L_x_1278) ;  /* 0x0000003000007945 */ /* 0x000fe20003800000 */
[----:B------:R-:W3:Y:S03]  /*155f0*/  SYNCS.PHASECHK.TRANS64.TRYWAIT P0, [R18+URZ+0x2a820], R0 ;  /* 0x02a82000120075a7 */ /* 0x000ee6000800017f */
[----:B0--3--:R-:W-:Y:S05]  /*15600*/  @!P0 BRA `(.L_x_1279) ;  /* 0x0000004c00908947 */ /* 0x009fea0003800000 */
.L_x_1394:
[----:B------:R-:W-:Y:S05]  /*15610*/  BSYNC B0 ;  /* 0x0000000000007941 */ /* 0x000fea0003800000 */
.L_x_1278:
[----:B------:R-:W0:Y:S04]  /*15620*/  LDL R2, [R1+0x3c] ;  /* 0x00003c0001027983 */ /* 0x000e280000100800 */
[----:B------:R-:W3:Y:S01]  /*15630*/  LDL R4, [R1+0x24] ;  /* 0x0000240001047983 */ /* 0x000ee20000100800 */
[----:B------:R-:W-:Y:S01]  /*15640*/  BSSY B0, `(.L_x_1280) ;  /* 0x000021b000007945 */ /* 0x000fe20003800000 */
[----:B0-----:R-:W-:-:S05]  /*15650*/  VIADD R0, R2, 0xfffffffe ;  /* 0xfffffffe02007836 */ /* 0x001fca0000000000 */
[----:B---3--:R-:W-:-:S13]  /*15660*/  ISETP.GE.AND P0, PT, R0, R4, PT ;  /* 0x000000040000720c */ /* 0x008fda0003f06270 */
[----:B------:R-:W-:Y:S05]  /*15670*/  @!P0 BRA `(.L_x_1281) ;  /* 0x00000020005c8947 */ /* 0x000fea0003800000 */
[----:B------:R-:W3:Y:S04]  /*15680*/  LDL.LU R2, [R1+0x40] ;  /* 0x0000400001027983 */ /* 0x000ee80000300800 */
[----:B------:R-:W4:Y:S04]  /*15690*/  LDL.LU R8, [R1+0x38] ;  /* 0x0000380001087983 */ /* 0x000f280000300800 */
[----:B--2---:R-:W2:Y:S04]  /*156a0*/  LDL.LU R3, [R1+0x54] ;  /* 0x0000540001037983 */ /* 0x004ea80000300800 */
[----:B------:R-:W5:Y:S04]  /*156b0*/  LDL.LU R7, [R1+0x34] ;  /* 0x0000340001077983 */ /* 0x000f680000300800 */
[----:B-1----:R-:W5:Y:S01]  /*156c0*/  LDL.LU R5, [R1+0x58] ;  /* 0x0000580001057983 */ /* 0x002f620000300800 */
[----:B------:R-:W-:Y:S01]  /*156d0*/  LOP3.LUT R11, RZ, R4, RZ, 0x33, !PT ;  /* 0x00000004ff0b7212 */ /* 0x000fe200078e33ff */
[----:B------:R-:W-:Y:S01]  /*156e0*/  BSSY B2, `(.L_x_1282) ;  /* 0x00000ba000027945 */ /* 0x000fe20003800000 */
[----:B---3--:R-:W-:-:S04]  /*156f0*/  VIADD R2, R2, 0x1 ;  /* 0x0000000102027836 */ /* 0x008fc80000000000 */
[----:B----4-:R-:W-:Y:S01]  /*15700*/  IMAD R2, R2, R8, RZ ;  /* 0x0000000802027224 */ /* 0x010fe200078e02ff */
[----:B--2---:R-:W-:-:S04]  /*15710*/  LOP3.LUT R3, RZ, R3, RZ, 0x33, !PT ;  /* 0x00000003ff037212 */ /* 0x004fc800078e33ff */
[----:B------:R-:W-:-:S04]  /*15720*/  LOP3.LUT R2, RZ, R2, RZ, 0x33, !PT ;  /* 0x00000002ff027212 */ /* 0x000fc800078e33ff */
[----:B-----5:R-:W-:Y:S02]  /*15730*/  VIADDMNMX R2, R2, -R7, R3, !PT ;  /* 0x8000000702027246 */ /* 0x020fe40007800103 */
[----:B------:R-:W-:-:S04]  /*15740*/  LOP3.LUT R8, RZ, R5, RZ, 0x33, !PT ;  /* 0x00000005ff087212 */ /* 0x000fc800078e33ff */
[----:B------:R-:W-:-:S04]  /*15750*/  VIMNMX R8, R2, R8, !PT ;  /* 0x0000000802087248 */ /* 0x000fc80007fe0100 */
[----:B------:R-:W-:Y:S02]  /*15760*/  VIADDMNMX R11, R8, 0x2, R11, !PT ;  /* 0x00000002080b7846 */ /* 0x000fe4000780010b */
[----:B------:R-:W-:-:S05]  /*15770*/  LOP3.LUT R2, RZ, R8, RZ, 0x33, !PT ;  /* 0x00000008ff027212 */ /* 0x000fca00078e33ff */
        /* <DEDUP_REMOVED lines=37> */
[----:B------:R-:W-:-:S06]  /*159d0*/  LEA.HI.X R5, R2, UR5, R3, 0x2, P0 ;  /* 0x0000000502057c11 */ /* 0x000fcc00080f1403 */
[----:B------:R0:W5:Y:S03]  /*159e0*/  LDG.E R5, desc[UR8][R4.64] ;  /* 0x0000000804057981 */ /* 0x000166000c1e1900 */
.L_x_1286:
[----:B------:R-:W-:Y:S01]  /*159f0*/  IMAD R3, R9, 0x8, R18 ;  /* 0x0000000809037824 */ /* 0x000fe200078e0212 */
[----:B------:R-:W-:Y:S01]  /*15a00*/  SHF.L.U32 R2, R10, 0x1f, RZ ;  /* 0x0000001f0a027819 */ /* 0x000fe200000006ff */
[----:B------:R-:W-:Y:S03]  /*15a10*/  BSSY B3, `(.L_x_1287) ;  /* 0x0000003000037945 */ /* 0x000fe60003800000 */
[----:B------:R-:W1:Y:S02]  /*15a20*/  SYNCS.PHASECHK.TRANS64.TRYWAIT P0, [R3+URZ+0x2a840], R2 ;  /* 0x02a84002030075a7 */ /* 0x000e64000800017f */
[----:B-1----:R-:W-:Y:S05]  /*15a30*/  @!P0 BRA `(.L_x_1288) ;  /* 0x0000004800988947 */ /* 0x002fea0003800000 */
.L_x_1395:
[----:B------:R-:W-:Y:S05]  /*15a40*/  BSYNC B3 ;  /* 0x0000000000037941 */ /* 0x000fea0003800000 */
.L_x_1287:
        /* <DEDUP_REMOVED lines=12> */
.L_x_1290:
[----:B------:R-:W-:Y:S05]  /*15b10*/  BSYNC B3 ;  /* 0x0000000000037941 */ /* 0x000fea0003800000 */
.L_x_1289:
        /* <DEDUP_REMOVED lines=12> */
.L_x_1291:
        /* <DEDUP_REMOVED lines=16> */
.L_x_1292:
        /* <DEDUP_REMOVED lines=15> */
.L_x_1293:
        /* <DEDUP_REMOVED lines=16> */
.L_x_1396:
[----:B------:R-:W-:Y:S05]  /*15ed0*/  BSYNC B3 ;  /* 0x0000000000037941 */ /* 0x000fea0003800000 */
.L_x_1294:
[----:B------:R-:W-:Y:S01]  /*15ee0*/  BSSY B3, `(.L_x_1296) ;  /* 0x000000c000037945 */ /* 0x000fe20003800000 */
[----:B------:R-:W-:Y:S02]  /*15ef0*/  IMAD.MOV.U32 R12, RZ, RZ, 0x0 ;  /* 0x00000000ff0c7424 */ /* 0x000fe400078e00ff */
[----:B------:R-:W-:Y:S01]  /*15f00*/  IMAD.MOV.U32 R13, RZ, RZ, 0x14f00000 ;  /* 0x14f00000ff0d7424 */ /* 0x000fe200078e00ff */
[----:B------:R-:W-:Y:S06]  /*15f10*/  @P1 BRA `(.L_x_1297) ;  /* 0x0000000000201947 */ /* 0x000fec0003800000 */
[----:B------:R-:W1:Y:S01]  /*15f20*/  S2R R4, SR_TID.X ;  /* 0x0000000000047919 */ /* 0x000e620000002100 */
[----:B0-----:R-:W-:Y:S02]  /*15f30*/  IMAD R2, R19, 0x8, R18 ;  /* 0x0000000813027824 */ /* 0x001fe400078e0212 */
[----:B------:R-:W-:-:S04]  /*15f40*/  IMAD.MOV.U32 R3, RZ, RZ, 0x6000 ;  /* 0x00006000ff037424 */ /* 0x000fc800078e00ff */
[----:B------:R2:W-:Y:S01]  /*15f50*/  SYNCS.ARRIVE.TRANS64 RZ, [R2+URZ+0x2a850], R3 ;  /* 0x02a8500302ff79a7 */ /* 0x0005e2000800003f */
[----:B-1----:R-:W-:-:S04]  /*15f60*/  LOP3.LUT R4, R4, 0x1f, RZ, 0xc0, !PT ;  /* 0x0000001f04047812 */ /* 0x002fc800078ec0ff */
[----:B------:R-:W-:-:S13]  /*15f70*/  ISETP.NE.AND P0, PT, R4, RZ, PT ;  /* 0x000000ff0400720c */ /* 0x000fda0003f05270 */
[----:B--2---:R-:W-:Y:S05]  /*15f80*/  @!P0 BRA `(.L_x_1297) ;  /* 0x0000000000048947 */ /* 0x004fea0003800000 */
[----:B------:R-:W-:Y:S01]  /*15f90*/  BPT.TRAP 0x1 ;  /* 0x000000040000795c */ /* 0x000fe20000300000 */
.L_x_1297:
[----:B------:R-:W-:Y:S05]  /*15fa0*/  BSYNC B3 ;  /* 0x0000000000037941 */ /* 0x000fea0003800000 */
.L_x_1296:
[----:B------:R-:W2:Y:S04]  /*15fb0*/  LDL R4, [R1+0x14] ;  /* 0x0000140001047983 */ /* 0x000ea80000100800 */
[----:B0-----:R-:W2:Y:S01]  /*15fc0*/  LDL.LU R2, [R1+0x4] ;  /* 0x0000040001027983 */ /* 0x001ea20000300800 */
        /* <DEDUP_REMOVED lines=11> */
.L_x_1298:
        /* <DEDUP_REMOVED lines=15> */
.L_x_1299:
        /* <DEDUP_REMOVED lines=12> */
.L_x_1285:
[----:B------:R-:W-:Y:S05]  /*16230*/  BSYNC B1 ;  /* 0x0000000000017941 */ /* 0x000fea0003800000 */
.L_x_1284:
[----:B0-----:R-:W2:Y:S01]  /*16240*/  LDL.LU R0, [R1+0x3c] ;  /* 0x00003c0001007983 */ /* 0x001ea20000300800 */
[----:B------:R-:W-:-:S03]  /*16250*/  IMAD.MOV.U32 R19, RZ, RZ, R9 ;  /* 0x000000ffff137224 */ /* 0x000fc600078e0009 */
[----:B------:R0:W-:Y:S02]  /*16260*/  STL [R1+0x10], R10 ;  /* 0x0000100a01007387 */ /* 0x0001e40000100800 */
[----:B0-2---:R-:W-:-:S07]  /*16270*/  VIADD R0, R0, 0xfffffffd ;  /* 0xfffffffd00007836 */ /* 0x005fce0000000000 */
.L_x_1283:
[----:B------:R-:W-:Y:S05]  /*16280*/  BSYNC B2 ;  /* 0x0000000000027941 */ /* 0x000fea0003800000 */
.L_x_1282:
[----:B------:R-:W-:-:S05]  /*16290*/  VIADD R11, R11, 0xfffffffe ;  /* 0xfffffffe0b0b7836 */ /* 0x000fca0000000000 */
[----:B------:R-:W-:-:S13]  /*162a0*/  ISETP.NE.AND P0, PT, R11, R8, PT ;  /* 0x000000080b00720c */ /* 0x000fda0003f05270 */
[----:B------:R-:W-:Y:S05]  /*162b0*/  @!P0 BRA `(.L_x_1281) ;  /* 0x00000014004c8947 */ /* 0x000fea0003800000 */
[----:B------:R-:W-:-:S07]  /*162c0*/  IMAD.MOV.U32 R9, RZ, RZ, R17 ;  /* 0x000000ffff097224 */ /* 0x000fce00078e0011 */
.L_x_1332:
        /* <DEDUP_REMOVED lines=36> */
.L_x_1302:
[----:B------:R-:W-:Y:S01]  /*16510*/  IMAD R3, R4, 0x8, R18 ;  /* 0x0000000804037824 */ /* 0x000fe200078e0212 */
[----:B------:R-:W-:Y:S01]  /*16520*/  SHF.L.U32 R2, R5, 0x1f, RZ ;  /* 0x0000001f05027819 */ /* 0x000fe200000006ff */
[----:B------:R-:W-:Y:S03]  /*16530*/  BSSY B2, `(.L_x_1303) ;  /* 0x0000003000027945 */ /* 0x000fe60003800000 */
[----:B------:R-:W1:Y:S02]  /*16540*/  SYNCS.PHASECHK.TRANS64.TRYWAIT P0, [R3+URZ+0x2a840], R2 ;  /* 0x02a84002030075a7 */ /* 0x000e64000800017f */
[----:B-1----:R-:W-:Y:S05]  /*16550*/  @!P0 BRA `(.L_x_1304) ;  /* 0x0000003c00f88947 */ /* 0x002fea0003800000 */
.L_x_1397:
[----:B------:R-:W-:Y:S05]  /*16560*/  BSYNC B2 ;  /* 0x0000000000027941 */ /* 0x000fea0003800000 */
.L_x_1303:
        /* <DEDUP_REMOVED lines=12> */
.L_x_1306:
[----:B------:R-:W-:Y:S05]  /*16630*/  BSYNC B2 ;  /* 0x0000000000027941 */ /* 0x000fea0003800000 */
.L_x_1305:
        /* <DEDUP_REMOVED lines=12> */
.L_x_1307:
        /* <DEDUP_REMOVED lines=16> */
.L_x_1308:
        /* <DEDUP_REMOVED lines=15> */
.L_x_1309:
        /* <DEDUP_REMOVED lines=16> */
.L_x_1398:
[----:B------:R-:W-:Y:S05]  /*169f0*/  BSYNC B2 ;  /* 0x0000000000027941 */ /* 0x000fea0003800000 */
.L_x_1310:
        /* <DEDUP_REMOVED lines=11> */
.L_x_1313:
[----:B------:R-:W-:Y:S05]  /*16ab0*/  BSYNC B2 ;  /* 0x0000000000027941 */ /* 0x000fea0003800000 */
.L_x_1312:
        /* <DEDUP_REMOVED lines=12> */
.L_x_1314:
        /* <DEDUP_REMOVED lines=15> */
.L_x_1315:
        /* <DEDUP_REMOVED lines=12> */
.L_x_1301:
[----:B------:R-:W-:Y:S05]  /*16d30*/  BSYNC B1 ;  /* 0x0000000000017941 */ /* 0x000fea0003800000 */
.L_x_1300:
[----:B------:R-:W2:Y:S01]  /*16d40*/  LDL R2, [R1+0x18] ;  /* 0x0000180001027983 */ /* 0x000ea20000100800 */
[----:B------:R-:W-:Y:S01]  /*16d50*/  VIADD R19, R4, 0x1 ;  /* 0x0000000104137836 */ /* 0x000fe20000000000 */
[----:B------:R-:W-:Y:S01]  /*16d60*/  BSSY B1, `(.L_x_1316) ;  /* 0x00000a4000017945 */ /* 0x000fe20003800000 */
[----:B0-----:R-:W-:-:S03]  /*16d70*/  VIADD R7, R0, 0xffffffff ;  /* 0xffffffff00077836 */ /* 0x001fc60000000000 */
        /* <DEDUP_REMOVED lines=16> */
[----:B------:R-:W-:Y:S01]  /*16e80*/  ULDC.64 UR8, c[0x0][0x208] ;  /* 0x0000820000087ab9 */ /* 0x000fe20000000a00 */
        /* <DEDUP_REMOVED lines=15> */
.L_x_1318:
[----:B------:R-:W-:Y:S01]  /*16f80*/  IMAD R2, R19, 0x8, R18 ;  /* 0x0000000813027824 */ /* 0x000fe200078e0212 */
[----:B------:R-:W-:Y:S01]  /*16f90*/  SHF.L.U32 R3, R12, 0x1f, RZ ;  /* 0x0000001f0c037819 */ /* 0x000fe200000006ff */
[----:B------:R-:W-:Y:S03]  /*16fa0*/  BSSY B2, `(.L_x_1319) ;  /* 0x0000003000027945 */ /* 0x000fe60003800000 */
[----:B------:R-:W2:Y:S02]  /*16fb0*/  SYNCS.PHASECHK.TRANS64.TRYWAIT P0, [R2+URZ+0x2a840], R3 ;  /* 0x02a84003020075a7 */ /* 0x000ea4000800017f */
[----:B--2---:R-:W-:Y:S05]  /*16fc0*/  @!P0 BRA `(.L_x_1320) ;  /* 0x0000003400848947 */ /* 0x004fea0003800000 */
.L_x_1399:
[----:B------:R-:W-:Y:S05]  /*16fd0*/  BSYNC B2 ;  /* 0x0000000000027941 */ /* 0x000fea0003800000 */
.L_x_1319:
        /* <DEDUP_REMOVED lines=12> */
.L_x_1322:
[----:B------:R-:W-:Y:S05]  /*170a0*/  BSYNC B2 ;  /* 0x0000000000027941 */ /* 0x000fea0003800000 */
.L_x_1321:
        /* <DEDUP_REMOVED lines=13> */
.L_x_1323:
        /* <DEDUP_REMOVED lines=16> */
.L_x_1324:
        /* <DEDUP_REMOVED lines=15> */
.L_x_1325:
        /* <DEDUP_REMOVED lines=15> */
.L_x_1400:
[----:B------:R-:W-:Y:S05]  /*17460*/  BSYNC B2 ;  /* 0x0000000000027941 */ /* 0x000fea0003800000 */
.L_x_1326:
[----:B------:R-:W-:Y:S01]  /*17470*/  BSSY B2, `(.L_x_1328) ;  /* 0x000000b000027945 */ /* 0x000fe20003800000 */
[----:B------:R-:W-:Y:S02]  /*17480*/  IMAD.MOV.U32 R10, RZ, RZ, 0x0 ;  /* 0x00000000ff0a7424 */ /* 0x000fe400078e00ff */
[----:B------:R-:W-:Y:S01]  /*17490*/  IMAD.MOV.U32 R11, RZ, RZ, 0x14f00000 ;  /* 0x14f00000ff0b7424 */ /* 0x000fe200078e00ff */
[----:B------:R-:W-:Y:S06]  /*174a0*/  @P1 BRA `(.L_x_1329) ;  /* 0x00000000001c1947 */ /* 0x000fec0003800000 */
[----:B------:R-:W1:Y:S01]  /*174b0*/  S2R R14, SR_TID.X ;  /* 0x00000000000e7919 */ /* 0x000e620000002100 */
[----:B------:R-:W-:-:S04]  /*174c0*/  IMAD.MOV.U32 R3, RZ, RZ, 0x6000 ;  /* 0x00006000ff037424 */ /* 0x000fc800078e00ff */
[----:B------:R2:W-:Y:S01]  /*174d0*/  SYNCS.ARRIVE.TRANS64 RZ, [R2+URZ+0x50], R3 ;  /* 0x0000500302ff79a7 */ /* 0x0005e2000800003f */
[----:B-1----:R-:W-:-:S04]  /*174e0*/  LOP3.LUT R14, R14, 0x1f, RZ, 0xc0, !PT ;  /* 0x0000001f0e0e7812 */ /* 0x002fc800078ec0ff */
[----:B------:R-:W-:-:S13]  /*174f0*/  ISETP.NE.AND P0, PT, R14, RZ, PT ;  /* 0x000000ff0e00720c */ /* 0x000fda0003f05270 */
[----:B--2---:R-:W-:Y:S05]  /*17500*/  @!P0 BRA `(.L_x_1329) ;  /* 0x0000000000048947 */ /* 0x004fea0003800000 */
[----:B------:R-:W-:Y:S01]  /*17510*/  BPT.TRAP 0x1 ;  /* 0x000000040000795c */ /* 0x000fe20000300000 */
.L_x_1329:
[----:B------:R-:W-:Y:S05]  /*17520*/  BSYNC B2 ;  /* 0x0000000000027941 */ /* 0x000fea0003800000 */
.L_x_1328:
[----:B0-----:R-:W2:Y:S04]  /*17530*/  LDL R5, [R1+0x14] ;  /* 0x0000140001057983 */ /* 0x001ea80000100800 */
[----:B------:R-:W2:Y:S01]  /*17540*/  LDL.LU R3, [R1+0x4] ;  /* 0x0000040001037983 */ /* 0x000ea20000300800 */
        /* <DEDUP_REMOVED lines=10> */
.L_x_1330:
        /* <DEDUP_REMOVED lines=15> */
.L_x_1331:
        /* <DEDUP_REMOVED lines=12> */
.L_x_1317:
[----:B------:R-:W-:Y:S05]  /*177a0*/  BSYNC B1 ;  /* 0x0000000000017941 */ /* 0x000fea0003800000 */
.L_x_1316:
[----:B------:R-:W2:Y:S01]  /*177b0*/  LDL R2, [R1+0x24] ;  /* 0x0000240001027983 */ /* 0x000ea20000100800 */
[----:B------:R-:W-:Y:S01]  /*177c0*/  VIADD R0, R0, 0xfffffffe ;  /* 0xfffffffe00007836 */ /* 0x000fe20000000000 */
[----:B--2---:R-:W-:-:S13]  /*177d0*/  ISETP.GT.AND P0, PT, R7, R2, PT ;  /* 0x000000020700720c */ /* 0x004fda0003f04270 */
[----:B------:R-:W-:Y:S05]  /*177e0*/  @P0 BRA `(.L_x_1332) ;  /* 0xffffffe800b80947 */ /* 0x000fea000383ffff */
.L_x_1281:
[----:B------:R-:W-:Y:S05]  /*177f0*/  BSYNC B0 ;  /* 0x0000000000007941 */ /* 0x000fea0003800000 */
.L_x_1280:
[----:B--2---:R-:W2:Y:S01]  /*17800*/  S2R R3, SR_TID.X ;  /* 0x0000000000037919 */ /* 0x004ea20000002100 */
[----:B------:R-:W-:Y:S01]  /*17810*/  BSSY B0, `(.L_x_1333) ;  /* 0x0000012000007945 */ /* 0x000fe20003800000 */
[----:B--2---:R-:W-:-:S04]  /*17820*/  LOP3.LUT R3, R3, 0x7f, RZ, 0xc0, !PT ;  /* 0x0000007f03037812 */ /* 0x004fc800078ec0ff */
[----:B------:R-:W-:-:S13]  /*17830*/  ISETP.NE.AND P0, PT, R3, RZ, PT ;  /* 0x000000ff0300720c */ /* 0x000fda0003f05270 */
[----:B------:R-:W-:Y:S05]  /*17840*/  @P0 BRA `(.L_x_1334) ;  /* 0x0000000000380947 */ /* 0x000fea0003800000 */
[----:B------:R-:W2:Y:S01]  /*17850*/  S2R R2, SR_LANEID ;  /* 0x0000000000027919 */ /* 0x000ea20000000000 */
[----:B------:R-:W-:Y:S01]  /*17860*/  VOTEU.ANY UR4, UPT, PT ;  /* 0x0000000000047886 */ /* 0x000fe200038e0100 */
[----:B-1----:R-:W1:Y:S01]  /*17870*/  LDC.64 R4, c[0x0][0xc60] ;  /* 0x00031800ff047b82 */ /* 0x002e620000000a00 */
[----:B------:R-:W2:Y:S01]  /*17880*/  FLO.U32 R0, UR4 ;  /* 0x0000000400007d00 */ /* 0x000ea200080e0000 */
[----:B------:R-:W-:Y:S01]  /*17890*/  ULDC.64 UR6, c[0x0][0x208] ;  /* 0x0000820000067ab9 */ /* 0x000fe20000000a00 */
[----:B--2---:R-:W-:-:S06]  /*178a0*/  ISETP.EQ.U32.AND P0, PT, R0, R2, PT ;  /* 0x000000020000720c */ /* 0x004fcc0003f02070 */
[----:B------:R-:W1:Y:S07]  /*178b0*/  POPC R2, UR4 ;  /* 0x0000000400027d09 */ /* 0x000e6e0008000000 */
[----:B-1----:R-:W2:Y:S04]  /*178c0*/  @P0 ATOMG.E.ADD.STRONG.GPU PT, R2, desc[UR6][R4.64], R2 ;  /* 0x00000002040209a8 */ /* 0x002ea800081ee1c6 */
[----:B--2---:R1:W2:Y:S02]  /*178d0*/  SHFL.IDX PT, R2, R2, R0, 0x1f ;  /* 0x00001f0002027589 */ /* 0x0042a400000e0000 */
[----:B-1----:R-:W1:Y:S02]  /*178e0*/  S2R R0, SR_LTMASK ;  /* 0x0000000000007919 */ /* 0x002e640000003900 */
[----:B-1----:R-:W-:-:S06]  /*178f0*/  LOP3.LUT R0, R0, UR4, RZ, 0xc0, !PT ;  /* 0x0000000400007c12 */ /* 0x002fcc000f8ec0ff */
[----:B------:R-:W2:Y:S02]  /*17900*/  POPC R0, R0 ;  /* 0x0000000000007309 */ /* 0x000ea40000000000 */
[----:B--2---:R-:W-:-:S05]  /*17910*/  IADD3 R0, R2, UR38, R0 ;  /* 0x0000002602007c10 */ /* 0x004fca000fffe000 */
[----:B------:R2:W-:Y:S02]  /*17920*/  STL [R1], R0 ;  /* 0x0000000001007387 */ /* 0x0005e40000100800 */
.L_x_1334:
[----:B------:R-:W-:Y:S05]  /*17930*/  BSYNC B0 ;  /* 0x0000000000007941 */ /* 0x000fea0003800000 */
.L_x_1333:
[----:B--2---:R-:W2:Y:S01]  /*17940*/  LDL R0, [R1+0x18] ;  /* 0x0000180001007983 */ /* 0x004ea20000100800 */
[----:B------:R-:W-:Y:S01]  /*17950*/  BSSY B0, `(.L_x_1335) ;  /* 0x000003a000007945 */ /* 0x000fe20003800000 */
[----:B--2---:R-:W-:-:S13]  /*17960*/  LOP3.LUT P0, RZ, R0, 0x1, RZ, 0xc0, !PT ;  /* 0x0000000100ff7812 */ /* 0x004fda000780c0ff */
[----:B------:R-:W-:Y:S05]  /*17970*/  @!P0 BRA `(.L_x_1336) ;  /* 0x0000000000dc8947 */ /* 0x000fea0003800000 */
[----:B------:R-:W2:Y:S01]  /*17980*/  LDL R2, [R1+0x10] ;  /* 0x0000100001027983 */ /* 0x000ea20000100800 */
[----:B------:R-:W-:Y:S01]  /*17990*/  IMAD R0, R19, 0x8, R18 ;  /* 0x0000000813007824 */ /* 0x000fe200078e0212 */
[----:B------:R-:W-:Y:S01]  /*179a0*/  BSSY B1, `(.L_x_1337) ;  /* 0x0000005000017945 */ /* 0x000fe20003800000 */
[----:B------:R-:W-:Y:S02]  /*179b0*/  ISETP.NE.AND P1, PT, R3, RZ, PT ;  /* 0x000000ff0300720c */ /* 0x000fe40003f25270 */
[----:B--2---:R-:W-:-:S04]  /*179c0*/  SHF.L.U32 R2, R2, 0x1f, RZ ;  /* 0x0000001f02027819 */ /* 0x004fc800000006ff */
[----:B------:R-:W2:Y:S02]  /*179d0*/  SYNCS.PHASECHK.TRANS64.TRYWAIT P0, [R0+URZ+0x2a860], R2 ;  /* 0x02a86002000075a7 */ /* 0x000ea4000800017f */
[----:B--2---:R-:W-:Y:S05]  /*179e0*/  @!P0 BRA `(.L_x_1338) ;  /* 0x0000002c00248947 */ /* 0x004fea0003800000 */
.L_x_1401:
[----:B------:R-:W-:Y:S05]  /*179f0*/  BSYNC B1 ;  /* 0x0000000000017941 */ /* 0x000fea0003800000 */
.L_x_1337:
[----:B------:R-:W-:Y:S04]  /*17a00*/  BSSY B1, `(.L_x_1339) ;  /* 0x0000009000017945 */ /* 0x000fe80003800000 */
        /* <DEDUP_REMOVED lines=8> */
.L_x_1340:
[----:B------:R-:W-:Y:S05]  /*17a90*/  BSYNC B1 ;  /* 0x0000000000017941 */ /* 0x000fea0003800000 */
.L_x_1339:
[----:B------:R-:W3:Y:S04]  /*17aa0*/  LDL.LU R3, [R1+0x14] ;  /* 0x0000140001037983 */ /* 0x000ee80000300800 */
[----:B--2---:R-:W3:Y:S01]  /*17ab0*/  LDL.LU R2, [R1+0x4] ;  /* 0x0000040001027983 */ /* 0x004ee20000300800 */
[----:B------:R-:W-:Y:S01]  /*17ac0*/  UIADD3 UR4, UP0, UR36, 0x470, URZ ;  /* 0x0000047024047890 */ /* 0x000fe2000ff1e03f */
[----:B------:R-:W-:Y:S01]  /*17ad0*/  PLOP3.LUT P0, PT, PT, PT, PT, 0x80, 0x0 ;  /* 0x000000000000781c */ /* 0x000fe20003f0f070 */
[----:B------:R-:W-:Y:S01]  /*17ae0*/  VIADD R0, R0, 0x2a850 ;  /* 0x0002a85000007836 */ /* 0x000fe20000000000 */
[----:B------:R-:W-:Y:S01]  /*17af0*/  UMOV UR6, 0x0 ;  /* 0x0000000000067882 */ /* 0x000fe20000000000 */
[----:B------:R-:W-:Y:S01]  /*17b00*/  UIADD3.X UR5, URZ, UR37, URZ, UP0, !UPT ;  /* 0x000000253f057290 */ /* 0x000fe200087fe43f */
[----:B------:R-:W-:Y:S01]  /*17b10*/  UMOV UR7, 0x14f00000 ;  /* 0x14f0000000077882 */ /* 0x000fe20000000000 */
[----:B------:R-:W-:Y:S01]  /*17b20*/  UMOV UR10, URZ ;  /* 0x0000003f000a7c82 */ /* 0x000fe20008000000 */
[----:B---3--:R-:W-:-:S02]  /*17b30*/  IMAD R3, R2, 0x60, R3 ;  /* 0x0000006002037824 */ /* 0x008fc400078e0203 */
[----:B------:R-:W-:-:S04]  /*17b40*/  IMAD R2, R19, 0x6000, R18 ;  /* 0x0000600013027824 */ /* 0x000fc800078e0212 */
[----:B------:R-:W-:-:S07]  /*17b50*/  VIADD R4, R2, 0x400 ;  /* 0x0000040002047836 */ /* 0x000fce0000000000 */
.L_x_1341:
        /* <DEDUP_REMOVED lines=9> */
[----:B--2---:R-:W-:Y:S05]  /*17bf0*/  @P0 BRA.U.ANY `(.L_x_1341) ;  /* 0xfffffffd00d80947 */ /* 0x004fea000393ffff */
[----:B------:R-:W-:Y:S01]  /*17c00*/  PLOP3.LUT P0, PT, PT, PT, PT, 0x80, 0x0 ;  /* 0x000000000000781c */ /* 0x000fe20003f0f070 */
[----:B------:R-:W-:Y:S01]  /*17c10*/  VIADD R2, R2, 0x3400 ;  /* 0x0000340002027836 */ /* 0x000fe20000000000 */
[----:B------:R-:W-:Y:S01]  /*17c20*/  UMOV UR6, 0x0 ;  /* 0x0000000000067882 */ /* 0x000fe20000000000 */
[----:B------:R-:W-:Y:S01]  /*17c30*/  UMOV UR7, 0x14f00000 ;  /* 0x14f0000000077882 */ /* 0x000fe20000000000 */
[----:B------:R-:W-:-:S09]  /*17c40*/  UMOV UR10, 0x40 ;  /* 0x00000040000a7882 */ /* 0x000fd20000000000 */
.L_x_1342:
        /* <DEDUP_REMOVED lines=10> */
.L_x_1336:
[----:B------:R-:W-:Y:S05]  /*17cf0*/  BSYNC B0 ;  /* 0x0000000000007941 */ /* 0x000fea0003800000 */
.L_x_1335:
[----:B------:R-:W2:Y:S01]  /*17d00*/  LDL.LU R4, [R1+0x10] ;  /* 0x0000100001047983 */ /* 0x000ea20000300800 */
[----:B------:R-:W-:-:S05]  /*17d10*/  VIADD R19, R19, 0x1 ;  /* 0x0000000113137836 */ /* 0x000fca0000000000 */
[----:B------:R-:W-:-:S04]  /*17d20*/  ISETP.NE.AND P0, PT, R19, 0x2, PT ;  /* 0x000000021300780c */ /* 0x000fc80003f05270 */
[----:B------:R-:W-:Y:S02]  /*17d30*/  SEL R0, RZ, 0x1, P0 ;  /* 0x00000001ff007807 */ /* 0x000fe40000000000 */
[----:B------:R-:W-:Y:S02]  /*17d40*/  SEL R19, R19, RZ, P0 ;  /* 0x000000ff13137207 */ /* 0x000fe40000000000 */
[----:B--2---:R-:W-:-:S05]  /*17d50*/  LOP3.LUT R4, R4, R0, RZ, 0x3c, !PT ;  /* 0x0000000004047212 */ /* 0x004fca00078e3cff */
[----:B------:R2:W-:Y:S02]  /*17d60*/  STL [R1+0x10], R4 ;  /* 0x0000100401007387 */ /* 0x0005e40000100800 */
.L_x_1260:
[----:B------:R-:W-:Y:S05]  /*17d70*/  BSYNC B7 ;  /* 0x0000000000077941 */ /* 0x000fea0003800000 */
.L_x_1258:
[----:B---3--:R-:W3:Y:S02]  /*17d80*/  LDL R0, [R1+0x18] ;  /* 0x0000180001007983 */ /* 0x008ee40000100800 */
[----:B---3--:R-:W-:-:S13]  /*17d90*/  LOP3.LUT P0, RZ, R0, 0x2, RZ, 0xc0, !PT ;  /* 0x0000000200ff7812 */ /* 0x008fda000780c0ff */
[----:B------:R-:W-:Y:S05]  /*17da0*/  @!P0 BRA `(.L_x_1343) ;  /* 0x00000000002c8947 */ /* 0x000fea0003800000 */
[----:B------:R-:W-:Y:S05]  /*17db0*/  WARPSYNC.ALL ;  /* 0x0000000000007948 */ /* 0x000fea0003800000 */
[----:B------:R-:W3:Y:S08]  /*17dc0*/  S2UR UR5, SR_CgaCtaId ;  /* 0x00000000000579c3 */ /* 0x000ef00000008800 */
[----:B------:R-:W-:Y:S06]  /*17dd0*/  BAR.SYNC.DEFER_BLOCKING 0x5, 0x180 ;  /* 0x0146000000007b1d */ /* 0x000fec0000010000 */
[----:B------:R-:W-:-:S02]  /*17de0*/  UMOV UR4, 0x400 ;  /* 0x0000040000047882 */ /* 0x000fc40000000000 */
[----:B---3--:R-:W-:-:S06]  /*17df0*/  ULEA UR4, UR5, UR4, 0x18 ;  /* 0x0000000405047291 */ /* 0x008fcc000f8ec03f */
[----:B------:R-:W-:-:S05]  /*17e00*/  IMAD.U32 R18, RZ, RZ, UR4 ;  /* 0x00000004ff127e24 */ /* 0x000fca000f8e00ff */
[----:B012---:R-:W0:Y:S04]  /*17e10*/  LDS.128 R4, [R18+0x2a8d0] ;  /* 0x02a8d00012047984 */ /* 0x007e280000000c00 */
[----:B0-----:R0:W-:Y:S04]  /*17e20*/  STL.64 [R1], R4 ;  /* 0x0000000401007387 */ /* 0x0011e80000100a00 */
[----:B------:R0:W-:Y:S01]  /*17e30*/  STL.64 [R1+0x8], R6 ;  /* 0x0000080601007387 */ /* 0x0001e20000100a00 */
[----:B------:R-:W-:Y:S06]  /*17e40*/  BAR.ARV 0x4, 0x180 ;  /* 0x0106000000007b1d */ /* 0x000fec0000002000 */
[----:B------:R-:W-:Y:S05]  /*17e50*/  BRA `(.L_x_1344) ;  /* 0x00000010003c7947 */ /* 0x000fea0003800000 */
.L_x_1343:
[----:B------:R-:W3:Y:S01]  /*17e60*/  S2R R16, SR_TID.X ;  /* 0x0000000000107919 */ /* 0x000ee20000002100 */
[----:B------:R-:W-:Y:S01]  /*17e70*/  UMOV UR4, 0xffffffff ;  /* 0xffffffff00047882 */ /* 0x000fe20000000000 */
[----:B---3--:R-:W-:-:S04]  /*17e80*/  LOP3.LUT R16, R16, 0x1f, RZ, 0xc0, !PT ;  /* 0x0000001f10107812 */ /* 0x008fc800078ec0ff */
[----:B------:R-:W-:Y:S01]  /*17e90*/  ISETP.NE.AND P0, PT, R16, 0x1f, PT ;  /* 0x0000001f1000780c */ /* 0x000fe20003f05270 */
[----:B------:R-:W-:-:S12]  /*17ea0*/  BRA.DIV UR4, `(.L_x_1345) ;  /* 0x0000002a04087947 */ /* 0x000fd8000b800000 */
[----:B------:R-:W0:Y:S01]  /*17eb0*/  LDL.LU R3, [R1] ;  /* 0x0000000001037983 */ /* 0x000e220000300800 */
[----:B------:R-:W-:-:S03]  /*17ec0*/  ULDC UR4, c[0x0][0xc3c] ;  /* 0x00030f0000047ab9 */ /* 0x000fc60000000800 */
[----:B-12---:R-:W2:Y:S01]  /*17ed0*/  LDL R4, [R1+0xc] ;  /* 0x00000c0001047983 */ /* 0x006ea20000100800 */
[----:B------:R-:W-:Y:S01]  /*17ee0*/  ULDC.64 UR6, c[0x0][0x208] ;  /* 0x0000820000067ab9 */ /* 0x000fe20000000a00 */
[----:B0-----:R-:W-:Y:S02]  /*17ef0*/  IMAD.MOV.U32 R8, RZ, RZ, R3 ;  /* 0x000000ffff087224 */ /* 0x001fe400078e0003 */
[----:B--2---:R-:W-:-:S05]  /*17f00*/  IMAD.IADD R0, R4, 0x1, R16 ;  /* 0x0000000104007824 */ /* 0x004fca00078e0210 */
        /* <DEDUP_REMOVED lines=9> */
[C---:B------:R-:W-:Y:S01]  /*17fa0*/  ISETP.GE.U32.AND P3, PT, R16.reuse, 0x4, PT ;  /* 0x000000041000780c */ /* 0x040fe20003f66070 */
[----:B------:R-:W-:Y:S01]  /*17fb0*/  SHFL.IDX PT, R0, R8, RZ, 0x1f ;  /* 0x00001fff08007589 */ /* 0x000fe200000e0000 */
[C---:B------:R-:W-:Y:S02]  /*17fc0*/  ISETP.GE.U32.AND P4, PT, R16.reuse, 0x8, PT ;  /* 0x000000081000780c */ /* 0x040fe40003f86070 */
[----:B------:R-:W-:Y:S01]  /*17fd0*/  ISETP.GE.U32.AND P5, PT, R16, 0x10, PT ;  /* 0x000000101000780c */ /* 0x000fe20003fa6070 */
[----:B--2---:R-:W-:Y:S01]  /*17fe0*/  @!P1 IMAD.MOV.U32 R5, RZ, RZ, R6 ;  /* 0x000000ffff059224 */ /* 0x004fe200078e0006 */
[----:B------:R-:W-:-:S02]  /*17ff0*/  CS2R R6, SRZ ;  /* 0x0000000000067805 */ /* 0x000fc4000001ff00 */
[----:B---3--:R-:W-:Y:S01]  /*18000*/  @!P1 IMAD.MOV.U32 R7, RZ, RZ, R2 ;  /* 0x000000ffff079224 */ /* 0x008fe200078e0002 */
[----:B------:R-:W-:-:S03]  /*18010*/  ISETP.NE.AND P1, PT, R16, RZ, PT ;  /* 0x000000ff1000720c */ /* 0x000fc60003f25270 */
[----:B------:R-:W-:-:S05]  /*18020*/  IMAD R2, R7, R5, RZ ;  /* 0x0000000507027224 */ /* 0x000fca00078e02ff */
[----:B------:R-:W0:Y:S02]  /*18030*/  SHFL.UP PT, R3, R2, 0x1, RZ ;  /* 0x0420000002037989 */ /* 0x000e2400000e00ff */
[----:B0-----:R-:W-:-:S05]  /*18040*/  SEL R9, R3, RZ, P1 ;  /* 0x000000ff03097207 */ /* 0x001fca0000800000 */
[----:B------:R-:W-:Y:S02]  /*18050*/  IMAD.IADD R2, R2, 0x1, R9 ;  /* 0x0000000102027824 */ /* 0x000fe400078e0209 */
[----:B------:R-:W-:Y:S04]  /*18060*/  SHFL.IDX PT, R9, R8, 0x1, 0x1f ;  /* 0x00201f0008097f89 */ /* 0x000fe800000e0000 */
        /* <DEDUP_REMOVED lines=12> */
[----:B------:R0:W1:Y:S02]  /*18130*/  SHFL.IDX PT, R10, R2, 0x1f, 0x1f ;  /* 0x03e01f00020a7f89 */ /* 0x00006400000e0000 */
.L_x_1411:
[----:B------:R-:W-:Y:S02]  /*18140*/  ULDC UR4, c[0x0][0xc38] ;  /* 0x00030e0000047ab9 */ /* 0x000fe40000000800 */
[----:B------:R-:W-:-:S04]  /*18150*/  IMAD.U32 R8, RZ, RZ, UR4 ;  /* 0x00000004ff087e24 */ /* 0x000fc8000f8e00ff */
[----:B-1----:R-:W-:-:S04]  /*18160*/  IMAD R10, R10, R8, RZ ;  /* 0x000000080a0a7224 */ /* 0x002fc800078e02ff */
[----:B------:R-:W-:-:S05]  /*18170*/  IMAD.IADD R4, R9, 0x1, R10 ;  /* 0x0000000109047824 */ /* 0x000fca00078e020a */
[----:B------:R-:W-:-:S13]  /*18180*/  ISETP.GT.AND P6, PT, R4, R0, PT ;  /* 0x000000000400720c */ /* 0x000fda0003fc4270 */
[----:B------:R-:W-:Y:S05]  /*18190*/  @P6 BRA `(.L_x_1346) ;  /* 0x0000000000b06947 */ /* 0x000fea0003800000 */
.L_x_1349:
[----:B------:R-:W2:Y:S01]  /*181a0*/  LDL.LU R3, [R1+0xc] ;  /* 0x00000c0001037983 */ /* 0x000ea20000300800 */
[----:B0-----:R-:W0:Y:S01]  /*181b0*/  LDC R2, c[0x0][0xc3c] ;  /* 0x00030f00ff027b82 */ /* 0x001e220000000800 */
[----:B--2---:R-:W-:-:S05]  /*181c0*/  VIADD R3, R3, 0x1f ;  /* 0x0000001f03037836 */ /* 0x004fca0000000000 */
[----:B0-----:R-:W-:-:S13]  /*181d0*/  ISETP.GE.AND P6, PT, R3, R2, PT ;  /* 0x000000020300720c */ /* 0x001fda0003fc6270 */
[----:B------:R-:W-:Y:S05]  /*181e0*/  @P6 BRA `(.L_x_1347) ;  /* 0x0000000800f06947 */ /* 0x000fea0003800000 */
[----:B------:R-:W0:Y:S01]  /*181f0*/  S2R R5, SR_TID.X ;  /* 0x0000000000057919 */ /* 0x000e220000002100 */
[----:B------:R-:W-:Y:S01]  /*18200*/  ULDC.64 UR4, c[0x0][0x208] ;  /* 0x0000820000047ab9 */ /* 0x000fe20000000a00 */
[----:B------:R1:W-:Y:S01]  /*18210*/  STL [R1+0xc], R3 ;  /* 0x00000c0301007387 */ /* 0x0003e20000100800 */
[----:B0-----:R-:W-:-:S05]  /*18220*/  LOP3.LUT R5, R5, 0x1f, RZ, 0xc0, !PT ;  /* 0x0000001f05057812 */ /* 0x001fca00078ec0ff */
[----:B------:R-:W-:Y:S02]  /*18230*/  IMAD.IADD R7, R3, 0x1, R5 ;  /* 0x0000000103077824 */ /* 0x000fe400078e0205 */
[----:B------:R-:W-:-:S03]  /*18240*/  IMAD.MOV.U32 R5, RZ, RZ, RZ ;  /* 0x000000ffff057224 */ /* 0x000fc600078e00ff */
[----:B------:R-:W-:-:S13]  /*18250*/  ISETP.GE.OR P6, PT, R7, R2, !P0 ;  /* 0x000000020700720c */ /* 0x000fda00047c6670 */
[----:B-1----:R-:W0:Y:S02]  /*18260*/  @!P6 LDC.64 R2, c[0x0][0xc80] ;  /* 0x00032000ff02eb82 */ /* 0x002e240000000a00 */
[----:B0-----:R-:W-:-:S05]  /*18270*/  @!P6 IMAD.WIDE R2, R7, 0x4, R2 ;  /* 0x000000040702e825 */ /* 0x001fca00078e0202 */
[----:B------:R0:W2:Y:S02]  /*18280*/  @!P6 LDG.E R5, desc[UR4][R2.64] ;  /* 0x000000040205e981 */ /* 0x0000a4000c1e1900 */
[----:B0-----:R-:W0:Y:S02]  /*18290*/  @!P6 LDC.64 R2, c[0x0][0xc78] ;  /* 0x00031e00ff02eb82 */ /* 0x001e240000000a00 */
[----:B0-----:R-:W-:-:S04]  /*182a0*/  @!P6 IMAD.WIDE R2, R7, 0x4, R2 ;  /* 0x000000040702e825 */ /* 0x001fc800078e0202 */
[----:B------:R-:W-:-:S06]  /*182b0*/  IMAD.MOV.U32 R7, RZ, RZ, RZ ;  /* 0x000000ffff077224 */ /* 0x000fcc00078e00ff */
[----:B------:R-:W2:Y:S01]  /*182c0*/  @!P6 LDG.E R7, desc[UR4][R2.64] ;  /* 0x000000040207e981 */ /* 0x000ea2000c1e1900 */
[----:B------:R-:W-:Y:S01]  /*182d0*/  UMOV UR4, 0xffffffff ;  /* 0xffffffff00047882 */ /* 0x000fe20000000000 */
[----:B--2---:R-:W-:Y:S02]  /*182e0*/  IMAD R2, R7, R5, RZ ;  /* 0x0000000507027224 */ /* 0x004fe400078e02ff */
[----:B------:R-:W-:Y:S05]  /*182f0*/  BRA.DIV UR4, `(.L_x_1348) ;  /* 0x0000002a04547947 */ /* 0x000fea000b800000 */
        /* <DEDUP_REMOVED lines=16> */
.L_x_1419:
[----:B------:R-:W-:Y:S02]  /*18400*/  ULDC UR4, c[0x0][0xc38] ;  /* 0x00030e0000047ab9 */ /* 0x000fe40000000800 */
[----:B------:R-:W-:-:S04]  /*18410*/  IMAD.U32 R8, RZ, RZ, UR4 ;  /* 0x00000004ff087e24 */ /* 0x000fc8000f8e00ff */
[----:B-1----:R-:W-:-:S04]  /*18420*/  IMAD R10, R10, R8, RZ ;  /* 0x000000080a0a7224 */ /* 0x002fc800078e02ff */
[----:B------:R-:W-:-:S05]  /*18430*/  IMAD.IADD R4, R10, 0x1, R4 ;  /* 0x000000010a047824 */ /* 0x000fca00078e0204 */
[----:B------:R-:W-:-:S13]  /*18440*/  ISETP.GT.AND P6, PT, R4, R0, PT ;  /* 0x000000000400720c */ /* 0x000fda0003fc4270 */
[----:B------:R-:W-:Y:S05]  /*18450*/  @!P6 BRA `(.L_x_1349) ;  /* 0xfffffffc0050e947 */ /* 0x000fea000383ffff */
.L_x_1346:
[----:B------:R-:W-:Y:S01]  /*18460*/  IMAD.IADD R10, R4, 0x1, -R10 ;  /* 0x00000001040a7824 */ /* 0x000fe200078e0a0a */
[----:B------:R-:W-:-:S03]  /*18470*/  UMOV UR4, 0xffffffff ;  /* 0xffffffff00047882 */ /* 0x000fc60000000000 */
[----:B------:R-:W-:-:S05]  /*18480*/  IMAD R3, R2, R8, R10 ;  /* 0x0000000802037224 */ /* 0x000fca00078e020a */
[----:B------:R-:W-:Y:S01]  /*18490*/  ISETP.GT.AND P6, PT, R3, R0, PT ;  /* 0x000000000300720c */ /* 0x000fe20003fc4270 */
[----:B------:R-:W-:-:S12]  /*184a0*/  BRA.DIV UR4, `(.L_x_1350) ;  /* 0x0000002a04c07947 */ /* 0x000fd8000b800000 */
[----:B------:R-:W2:Y:S01]  /*184b0*/  LDL.LU R11, [R1+0xc] ;  /* 0x00000c00010b7983 */ /* 0x000ea20000300800 */
[----:B------:R-:W-:-:S04]  /*184c0*/  VOTE.ANY R3, PT, !P6 ;  /* 0x0000000000037806 */ /* 0x000fc800070e0100 */
[----:B------:R-:W1:Y:S02]  /*184d0*/  POPC R9, R3 ;  /* 0x0000000300097309 */ /* 0x000e640000000000 */
[----:B-1----:R2:W1:Y:S04]  /*184e0*/  SHFL.IDX PT, R4, R5, R9, 0x1f ;  /* 0x00001f0905047589 */ /* 0x00246800000e0000 */
[----:B------:R3:W4:Y:S01]  /*184f0*/  SHFL.IDX PT, R7, R7, R9, 0x1f ;  /* 0x00001f0907077589 */ /* 0x00072200000e0000 */
[----:B--2---:R-:W-:-:S05]  /*18500*/  IMAD.IADD R5, R9, 0x1, R11 ;  /* 0x0000000109057824 */ /* 0x004fca00078e020b */
[----:B-1--4-:R3:W-:Y:S02]  /*18510*/  STL [R1+0xc], R5 ;  /* 0x00000c0501007387 */ /* 0x0127e40000100800 */
.L_x_1424:
[----:B------:R-:W-:-:S13]  /*18520*/  ISETP.NE.AND P0, PT, R3, RZ, PT ;  /* 0x000000ff0300720c */ /* 0x000fda0003f05270 */
[----:B------:R-:W-:Y:S05]  /*18530*/  @!P0 BRA `(.L_x_1351) ;  /* 0x0000000000148947 */ /* 0x000fea0003800000 */
[----:B------:R-:W-:Y:S01]  /*18540*/  UMOV UR4, 0xffffffff ;  /* 0xffffffff00047882 */ /* 0x000fe20000000000 */
[----:B---3--:R-:W-:Y:S02]  /*18550*/  VIADD R9, R9, 0xffffffff ;  /* 0xffffffff09097836 */ /* 0x008fe40000000000 */
[----:B------:R-:W-:Y:S05]  /*18560*/  BRA.DIV UR4, `(.L_x_1352) ;  /* 0x0000002a04f87947 */ /* 0x000fea000b800000 */
[----:B0-----:R0:W1:Y:S02]  /*18570*/  SHFL.IDX PT, R2, R2, R9, 0x1f ;  /* 0x00001f0902027589 */ /* 0x00106400000e0000 */
.L_x_1427:
[----:B-1----:R-:W-:-:S07]  /*18580*/  IMAD.MOV.U32 R6, RZ, RZ, R2 ;  /* 0x000000ffff067224 */ /* 0x002fce00078e0002 */
.L_x_1351:
[----:B0-----:R-:W-:Y:S01]  /*18590*/  IMAD R2, R6, R8, R10 ;  /* 0x0000000806027224 */ /* 0x001fe200078e020a */
[----:B------:R-:W-:-:S03]  /*185a0*/  ISETP.NE.AND P0, PT, R7, 0x1, PT ;  /* 0x000000010700780c */ /* 0x000fc60003f05270 */
[----:B------:R-:W-:Y:S01]  /*185b0*/  IMAD.IADD R0, R0, 0x1, -R2 ;  /* 0x0000000100007824 */ /* 0x000fe200078e0a02 */
[----:B------:R0:W-:Y:S09]  /*185c0*/  STL [R1], R2 ;  /* 0x0000000201007387 */ /* 0x0001f20000100800 */
[----:B------:R-:W-:Y:S05]  /*185d0*/  @!P0 BRA `(.L_x_1353) ;  /* 0x0000000000e48947 */ /* 0x000fea0003800000 */
[----:B---3--:R-:W-:-:S04]  /*185e0*/  IABS R5, R4 ;  /* 0x0000000400057213 */ /* 0x008fc80000000000 */
[----:B0-----:R-:W0:Y:S08]  /*185f0*/  I2F.RP R2, R5 ;  /* 0x0000000500027306 */ /* 0x001e300000209400 */
[----:B0-----:R-:W0:Y:S02]  /*18600*/  MUFU.RCP R2, R2 ;  /* 0x0000000200027308 */ /* 0x001e240000001000 */
[----:B0-----:R-:W-:-:S06]  /*18610*/  VIADD R2, R2, 0xffffffe ;  /* 0x0ffffffe02027836 */ /* 0x001fcc0000000000 */
[----:B------:R-:W0:Y:S02]  /*18620*/  F2I.FTZ.U32.TRUNC.NTZ R3, R2 ;  /* 0x0000000200037305 */ /* 0x000e24000021f000 */
[----:B0-----:R-:W-:-:S04]  /*18630*/  IMAD.MOV R2, RZ, RZ, -R3 ;  /* 0x000000ffff027224 */ /* 0x001fc800078e0a03 */
[----:B------:R-:W-:Y:S02]  /*18640*/  IMAD R8, R2, R5, RZ ;  /* 0x0000000502087224 */ /* 0x000fe400078e02ff */
[----:B------:R-:W-:-:S04]  /*18650*/  IMAD.MOV.U32 R2, RZ, RZ, RZ ;  /* 0x000000ffff027224 */ /* 0x000fc800078e00ff */
[----:B------:R-:W-:Y:S01]  /*18660*/  IMAD.HI.U32 R8, R3, R8, R2 ;  /* 0x0000000803087227 */ /* 0x000fe200078e0002 */
[----:B------:R-:W-:Y:S02]  /*18670*/  IABS R2, R0 ;  /* 0x0000000000027213 */ /* 0x000fe40000000000 */
[----:B------:R-:W-:-:S03]  /*18680*/  IABS R3, R4 ;  /* 0x0000000400037213 */ /* 0x000fc60000000000 */
[----:B------:R-:W-:-:S04]  /*18690*/  IMAD.HI.U32 R8, R8, R2, RZ ;  /* 0x0000000208087227 */ /* 0x000fc800078e00ff */
[----:B------:R-:W-:-:S04]  /*186a0*/  IMAD.MOV R3, RZ, RZ, -R3 ;  /* 0x000000ffff037224 */ /* 0x000fc800078e0a03 */
[----:B------:R-:W-:-:S05]  /*186b0*/  IMAD R2, R8, R3, R2 ;  /* 0x0000000308027224 */ /* 0x000fca00078e0202 */
[----:B------:R-:W-:-:S13]  /*186c0*/  ISETP.GT.U32.AND P1, PT, R5, R2, PT ;  /* 0x000000020500720c */ /* 0x000fda0003f24070 */
[----:B------:R-:W-:Y:S02]  /*186d0*/  @!P1 IMAD.IADD R2, R2, 0x1, -R5 ;  /* 0x0000000102029824 */ /* 0x000fe400078e0a05 */
[----:B------:R-:W-:Y:S01]  /*186e0*/  @!P1 VIADD R8, R8, 0x1 ;  /* 0x0000000108089836 */ /* 0x000fe20000000000 */
[----:B------:R-:W-:Y:S02]  /*186f0*/  ISETP.NE.AND P1, PT, R4, RZ, PT ;  /* 0x000000ff0400720c */ /* 0x000fe40003f25270 */
[----:B------:R-:W-:Y:S02]  /*18700*/  ISETP.GE.U32.AND P0, PT, R2, R5, PT ;  /* 0x000000050200720c */ /* 0x000fe40003f06070 */
[----:B------:R-:W-:-:S04]  /*18710*/  IABS R5, R7 ;  /* 0x0000000700057213 */ /* 0x000fc80000000000 */
[----:B------:R-:W0:Y:S07]  /*18720*/  I2F.RP R2, R5 ;  /* 0x0000000500027306 */ /* 0x000e2e0000209400 */
[----:B------:R-:W-:Y:S01]  /*18730*/  @P0 VIADD R8, R8, 0x1 ;  /* 0x0000000108080836 */ /* 0x000fe20000000000 */
[----:B0-----:R-:W0:Y:S02]  /*18740*/  MUFU.RCP R2, R2 ;  /* 0x0000000200027308 */ /* 0x001e240000001000 */
[----:B0-----:R-:W-:-:S06]  /*18750*/  VIADD R2, R2, 0xffffffe ;  /* 0x0ffffffe02027836 */ /* 0x001fcc0000000000 */
[----:B------:R-:W0:Y:S02]  /*18760*/  F2I.FTZ.U32.TRUNC.NTZ R3, R2 ;  /* 0x0000000200037305 */ /* 0x000e24000021f000 */
[----:B0-----:R-:W-:-:S04]  /*18770*/  IMAD.MOV R2, RZ, RZ, -R3 ;  /* 0x000000ffff027224 */ /* 0x001fc800078e0a03 */
[----:B------:R-:W-:Y:S02]  /*18780*/  IMAD R6, R2, R5, RZ ;  /* 0x0000000502067224 */ /* 0x000fe400078e02ff */
[----:B------:R-:W-:-:S04]  /*18790*/  IMAD.MOV.U32 R2, RZ, RZ, RZ ;  /* 0x000000ffff027224 */ /* 0x000fc800078e00ff */
[----:B------:R-:W-:Y:S01]  /*187a0*/  IMAD.HI.U32 R6, R3, R6, R2 ;  /* 0x0000000603067227 */ /* 0x000fe200078e0002 */
[----:B------:R-:W-:-:S03]  /*187b0*/  LOP3.LUT R2, R0, R4, RZ, 0x3c, !PT ;  /* 0x0000000400027212 */ /* 0x000fc600078e3cff */
[----:B------:R-:W-:Y:S01]  /*187c0*/  IMAD.MOV.U32 R3, RZ, RZ, R8 ;  /* 0x000000ffff037224 */ /* 0x000fe200078e0008 */
[----:B------:R-:W-:Y:S02]  /*187d0*/  ISETP.GE.AND P2, PT, R2, RZ, PT ;  /* 0x000000ff0200720c */ /* 0x000fe40003f46270 */
[----:B------:R-:W-:-:S05]  /*187e0*/  IABS R8, R7 ;  /* 0x0000000700087213 */ /* 0x000fca0000000000 */
[----:B------:R-:W-:-:S06]  /*187f0*/  IMAD.MOV R8, RZ, RZ, -R8 ;  /* 0x000000ffff087224 */ /* 0x000fcc00078e0a08 */
        /* <DEDUP_REMOVED lines=9> */
[----:B------:R-:W-:Y:S01]  /*18890*/  ISETP.GE.U32.AND P0, PT, R2, R5, PT ;  /* 0x000000050200720c */ /* 0x000fe20003f06070 */
[----:B------:R-:W-:-:S04]  /*188a0*/  IMAD.MOV R2, RZ, RZ, -R3 ;  /* 0x000000ffff027224 */ /* 0x000fc800078e0a03 */
[----:B------:R-:W-:Y:S01]  /*188b0*/  IMAD R0, R4, R2, R0 ;  /* 0x0000000204007224 */ /* 0x000fe200078e0200 */
[----:B------:R-:W-:-:S04]  /*188c0*/  LOP3.LUT R2, R3, R7, RZ, 0x3c, !PT ;  /* 0x0000000703027212 */ /* 0x000fc800078e3cff */
[----:B------:R-:W-:-:S03]  /*188d0*/  ISETP.GE.AND P2, PT, R2, RZ, PT ;  /* 0x000000ff0200720c */ /* 0x000fc60003f46270 */
[----:B------:R-:W-:-:S10]  /*188e0*/  @P0 VIADD R6, R6, 0x1 ;  /* 0x0000000106060836 */ /* 0x000fd40000000000 */
[----:B------:R-:W-:Y:S01]  /*188f0*/  @!P2 IMAD.MOV R6, RZ, RZ, -R6 ;  /* 0x000000ffff06a224 */ /* 0x000fe200078e0a06 */
[----:B------:R-:W-:-:S05]  /*18900*/  @!P1 LOP3.LUT R6, RZ, R7, RZ, 0x33, !PT ;  /* 0x00000007ff069212 */ /* 0x000fca00078e33ff */
[----:B------:R-:W-:-:S04]  /*18910*/  IMAD.MOV R2, RZ, RZ, -R6 ;  /* 0x000000ffff027224 */ /* 0x000fc800078e0a06 */
[C---:B------:R-:W-:Y:S02]  /*18920*/  IMAD R2, R7.reuse, R2, R3 ;  /* 0x0000000207027224 */ /* 0x040fe400078e0203 */
[----:B------:R-:W-:-:S04]  /*18930*/  IMAD R7, R7, 0x1000000, R6 ;  /* 0x0100000007077824 */ /* 0x000fc800078e0206 */
[----:B------:R-:W-:-:S05]  /*18940*/  IMAD R2, R2, 0x10000, R7 ;  /* 0x0001000002027824 */ /* 0x000fca00078e0207 */
[----:B------:R0:W-:Y:S01]  /*18950*/  STL [R1+0x8], R2 ;  /* 0x0000080201007387 */ /* 0x0001e20000100800 */
[----:B------:R-:W-:Y:S05]  /*18960*/  BRA `(.L_x_1354) ;  /* 0x0000000400007947 */ /* 0x000fea0003800000 */
.L_x_1353:
[----:B---3--:R-:W2:Y:S01]  /*18970*/  LDL R5, [R1+0xc] ;  /* 0x00000c0001057983 */ /* 0x008ea20000100800 */
[----:B0-----:R-:W2:Y:S01]  /*18980*/  LDC.64 R2, c[0x0][0xc90] ;  /* 0x00032400ff027b82 */ /* 0x001ea20000000a00 */
[----:B------:R-:W-:Y:S01]  /*18990*/  ULDC.64 UR4, c[0x0][0x208] ;  /* 0x0000820000047ab9 */ /* 0x000fe20000000a00 */
[----:B--2---:R-:W-:-:S05]  /*189a0*/  IMAD.WIDE R2, R5, 0x4, R2 ;  /* 0x0000000405027825 */ /* 0x004fca00078e0202 */
[----:B------:R-:W2:Y:S02]  /*189b0*/  LDG.E R6, desc[UR4][R2.64] ;  /* 0x0000000402067981 */ /* 0x000ea4000c1e1900 */
[----:B--2---:R-:W-:-:S05]  /*189c0*/  IMAD R5, R4, R6, RZ ;  /* 0x0000000604057224 */ /* 0x004fca00078e02ff */
[----:B------:R-:W-:-:S04]  /*189d0*/  IABS R7, R5 ;  /* 0x0000000500077213 */ /* 0x000fc80000000000 */
[----:B------:R-:W0:Y:S08]  /*189e0*/  I2F.RP R2, R7 ;  /* 0x0000000700027306 */ /* 0x000e300000209400 */
        /* <DEDUP_REMOVED lines=22> */
[----:B------:R-:W-:Y:S02]  /*18b50*/  IMAD R7, R6, R2, RZ ;  /* 0x0000000206077224 */ /* 0x000fe400078e02ff */
[----:B------:R-:W-:Y:S02]  /*18b60*/  IMAD.MOV R2, RZ, RZ, -R2 ;  /* 0x000000ffff027224 */ /* 0x000fe400078e0a02 */
[----:B------:R-:W-:Y:S02]  /*18b70*/  IMAD.MOV R3, RZ, RZ, -R7 ;  /* 0x000000ffff037224 */ /* 0x000fe400078e0a07 */
[----:B------:R-:W-:-:S03]  /*18b80*/  IMAD R0, R5, R2, R0 ;  /* 0x0000000205007224 */ /* 0x000fc600078e0200 */
[----:B------:R-:W-:Y:S02]  /*18b90*/  VIADDMNMX R6, R3, R8, R6, PT ;  /* 0x0000000803067246 */ /* 0x000fe40003800106 */
[----:B------:R-:W-:Y:S02]  /*18ba0*/  IADD3 R7, R7, 0x1000000, R0 ;  /* 0x0100000007077810 */ /* 0x000fe40007ffe000 */
        /* <DEDUP_REMOVED lines=25> */
[----:B------:R-:W-:Y:S02]  /*18d40*/  IMAD R3, R2, R6, R7 ;  /* 0x0000000602037224 */ /* 0x000fe400078e0207 */
[----:B------:R-:W-:-:S03]  /*18d50*/  IMAD.MOV.U32 R0, RZ, RZ, R2 ;  /* 0x000000ffff007224 */ /* 0x000fc600078e0002 */
[----:B------:R1:W-:Y:S04]  /*18d60*/  STL [R1+0x8], R3 ;  /* 0x0000080301007387 */ /* 0x0003e80000100800 */
.L_x_1354:
[----:B-1----:R-:W-:-:S05]  /*18d70*/  LOP3.LUT R3, RZ, R0, RZ, 0x33, !PT ;  /* 0x00000000ff037212 */ /* 0x002fca00078e33ff */
[----:B------:R-:W-:-:S05]  /*18d80*/  IMAD.IADD R0, R4, 0x1, R3 ;  /* 0x0000000104007824 */ /* 0x000fca00078e0203 */
[----:B------:R2:W-:Y:S01]  /*18d90*/  STL [R1+0x4], R0 ;  /* 0x0000040001007387 */ /* 0x0005e20000100800 */
[----:B------:R-:W-:Y:S05]  /*18da0*/  BRA `(.L_x_1355) ;  /* 0x0000000000287947 */ /* 0x000fea0003800000 */
.L_x_1347:
[----:B------:R-:W-:Y:S01]  /*18db0*/  UMOV UR4, URZ ;  /* 0x0000003f00047c82 */ /* 0x000fe20008000000 */
[----:B------:R-:W-:Y:S01]  /*18dc0*/  ULDC UR6, c[0x0][0xc3c] ;  /* 0x00030f0000067ab9 */ /* 0x000fe20000000800 */
[----:B------:R-:W-:Y:S01]  /*18dd0*/  UMOV UR5, URZ ;  /* 0x0000003f00057c82 */ /* 0x000fe20008000000 */
[----:B------:R0:W-:Y:S01]  /*18de0*/  STL [R1], R0 ;  /* 0x0000000001007387 */ /* 0x0001e20000100800 */
[----:B------:R-:W-:Y:S02]  /*18df0*/  IMAD.U32 R3, RZ, RZ, UR4 ;  /* 0x00000004ff037e24 */ /* 0x000fe4000f8e00ff */
[----:B------:R-:W-:-:S03]  /*18e00*/  IMAD.U32 R2, RZ, RZ, UR5 ;  /* 0x00000005ff027e24 */ /* 0x000fc6000f8e00ff */
[----:B------:R1:W-:Y:S01]  /*18e10*/  STL [R1+0x4], R3 ;  /* 0x0000040301007387 */ /* 0x0003e20000100800 */
[----:B0-----:R-:W-:-:S05]  /*18e20*/  IMAD.U32 R0, RZ, RZ, UR6 ;  /* 0x00000006ff007e24 */ /* 0x001fca000f8e00ff */
[----:B------:R1:W-:Y:S04]  /*18e30*/  STL [R1+0xc], R0 ;  /* 0x00000c0001007387 */ /* 0x0003e80000100800 */
[----:B------:R1:W-:Y:S02]  /*18e40*/  STL [R1+0x8], R2 ;  /* 0x0000080201007387 */ /* 0x0003e40000100800 */
.L_x_1355:
[----:B-1----:R-:W3:Y:S04]  /*18e50*/  LDL R3, [R1+0x8] ;  /* 0x0000080001037983 */ /* 0x002ee80000100800 */
[----:B0-----:R-:W4:Y:S04]  /*18e60*/  LDL R2, [R1+0xc] ;  /* 0x00000c0001027983 */ /* 0x001f280000100800 */
[----:B------:R-:W5:Y:S04]  /*18e70*/  LDL R5, [R1+0x4] ;  /* 0x0000040001057983 */ /* 0x000f680000100800 */
[----:B------:R-:W5:Y:S01]  /*18e80*/  LDL R4, [R1] ;  /* 0x0000000001047983 */ /* 0x000f620000100800 */
[----:B--2---:R-:W0:Y:S01]  /*18e90*/  S2R R0, SR_TID.X ;  /* 0x0000000000007919 */ /* 0x004e220000002100 */
[----:B------:R-:W-:Y:S05]  /*18ea0*/  WARPSYNC.ALL ;  /* 0x0000000000007948 */ /* 0x000fea0003800000 */
[----:B0-----:R-:W-:Y:S01]  /*18eb0*/  LOP3.LUT R0, R0, 0x1f, RZ, 0xc0, !PT ;  /* 0x0000001f00007812 */ /* 0x001fe200078ec0ff */
[----:B------:R-:W-:Y:S03]  /*18ec0*/  BAR.SYNC.DEFER_BLOCKING 0x4, 0x180 ;  /* 0x0106000000007b1d */ /* 0x000fe60000010000 */
[----:B------:R-:W-:-:S13]  /*18ed0*/  ISETP.NE.AND P0, PT, R0, RZ, PT ;  /* 0x000000ff0000720c */ /* 0x000fda0003f05270 */
[----:B------:R-:W-:Y:S01]  /*18ee0*/  @!P0 MOV R0, 0x400 ;  /* 0x0000040000008802 */ /* 0x000fe20000000f00 */
[----:B---3--:R-:W-:Y:S02]  /*18ef0*/  IMAD.MOV.U32 R6, RZ, RZ, R3 ;  /* 0x000000ffff067224 */ /* 0x008fe400078e0003 */
[----:B------:R-:W0:Y:S01]  /*18f00*/  @!P0 S2R R3, SR_CgaCtaId ;  /* 0x0000000000038919 */ /* 0x000e220000008800 */
[----:B----4-:R-:W-:Y:S01]  /*18f10*/  IMAD.MOV.U32 R7, RZ, RZ, R2 ;  /* 0x000000ffff077224 */ /* 0x010fe200078e0002 */
[----:B0-----:R-:W-:-:S05]  /*18f20*/  @!P0 LEA R18, R3, R0, 0x18 ;  /* 0x0000000003128211 */ /* 0x001fca00078ec0ff */
[----:B-----5:R1:W-:Y:S01]  /*18f30*/  @!P0 STS.128 [R18+0x2a8d0], R4 ;  /* 0x02a8d00412008388 */ /* 0x0203e20000000c00 */
[----:B------:R-:W-:Y:S06]  /*18f40*/  BAR.ARV 0x5, 0x180 ;  /* 0x0146000000007b1d */ /* 0x000fec0000002000 */
.L_x_1344:
[----:B------:R-:W2:Y:S01]  /*18f50*/  LDL R0, [R1+0xc] ;  /* 0x00000c0001007983 */ /* 0x000ea20000100800 */
[----:B------:R-:W-:Y:S02]  /*18f60*/  ULDC UR4, c[0x0][0xc3c] ;  /* 0x00030f0000047ab9 */ /* 0x000fe40000000800 */
[----:B--2---:R-:W-:-:S13]  /*18f70*/  ISETP.GE.AND P0, PT, R0, UR4, PT ;  /* 0x0000000400007c0c */ /* 0x004fda000bf06270 */
[----:B------:R-:W-:Y:S05]  /*18f80*/  @!P0 BRA `(.L_x_1356) ;  /* 0xffffffa000188947 */ /* 0x000fea000383ffff */
[----:B------:R-:W-:Y:S05]  /*18f90*/  BSYNC B8 ;  /* 0x0000000000087941 */ /* 0x000fea0003800000 */
.L_x_1244:
[----:B--2---:R-:W2:Y:S01]  /*18fa0*/  LDL.LU R0, [R1+0x50] ;  /* 0x0000500001007983 */ /* 0x004ea20000300800 */
[----:B------:R-:W-:Y:S01]  /*18fb0*/  BSSY B0, `(.L_x_1357) ;  /* 0x000000b000007945 */ /* 0x000fe20003800000 */
[----:B01----:R-:W0:Y:S01]  /*18fc0*/  S2R R5, SR_CgaCtaId ;  /* 0x0000000000057919 */ /* 0x003e220000008800 */
[----:B--2---:R-:W-:-:S05]  /*18fd0*/  VIADD R0, R0, 0x1 ;  /* 0x0000000100007836 */ /* 0x004fca0000000000 */
        /* <DEDUP_REMOVED lines=8> */
.L_x_1428:
[----:B------:R-:W-:Y:S05]  /*19060*/  BSYNC B0 ;  /* 0x0000000000007941 */ /* 0x000fea0003800000 */
.L_x_1357:
[----:B------:R-:W-:-:S03]  /*19070*/  UMOV UR4, 0xffffffff ;  /* 0xffffffff00047882 */ /* 0x000fc60000000000 */
[----:B------:R-:W-:Y:S05]  /*19080*/  BRA.DIV UR4, `(.L_x_1359) ;  /* 0x0000002204707947 */ /* 0x000fea000b800000 */
[----:B------:R-:W1:Y:S02]  /*19090*/  S2R R2, SR_TID.X ;  /* 0x0000000000027919 */ /* 0x000e640000002100 */
[----:B-1----:R-:W-:-:S04]  /*190a0*/  SHF.R.U32.HI R2, RZ, 0x5, R2 ;  /* 0x00000005ff027819 */ /* 0x002fc80000011602 */
[----:B------:R-:W-:-:S05]  /*190b0*/  LOP3.LUT R2, R2, 0x3, RZ, 0xc0, !PT ;  /* 0x0000000302027812 */ /* 0x000fca00078ec0ff */
[----:B------:R1:W2:Y:S02]  /*190c0*/  SHFL.IDX PT, R14, R2, RZ, 0x1f ;  /* 0x00001fff020e7589 */ /* 0x0002a400000e0000 */
.L_x_1431:
[----:B--2---:R-:W-:Y:S01]  /*190d0*/  ISETP.NE.AND P0, PT, R14, RZ, PT ;  /* 0x000000ff0e00720c */ /* 0x004fe20003f05270 */
[----:B------:R-:W-:-:S12]  /*190e0*/  BSSY B0, `(.L_x_1360) ;  /* 0x0000027000007945 */ /* 0x000fd80003800000 */
[----:B------:R-:W-:Y:S05]  /*190f0*/  @P0 BRA `(.L_x_1361) ;  /* 0x0000000000940947 */ /* 0x000fea0003800000 */
[----:B------:R-:W-:-:S03]  /*19100*/  UMOV UR4, 0xffffffff ;  /* 0xffffffff00047882 */ /* 0x000fc60000000000 */
[----:B------:R-:W-:Y:S05]  /*19110*/  BRA.DIV UR4, `(.L_x_1362) ;  /* 0x0000002204807947 */ /* 0x000fea000b800000 */
[----:B------:R-:W-:-:S13]  /*19120*/  ELECT P6, URZ, PT ;  /* 0x00000000003f782f */ /* 0x000fda00038c0000 */
.L_x_1434:
        /* <DEDUP_REMOVED lines=8> */
.L_x_1363:
        /* <DEDUP_REMOVED lines=13> */
.L_x_1435:
[----:B------:R-:W1:Y:S02]  /*19280*/  SYNCS.PHASECHK.TRANS64.TRYWAIT P0, [R7+URZ], R2 ;  /* 0x00000002070075a7 */ /* 0x000e64000800017f */
[----:B-1----:R-:W-:Y:S05]  /*19290*/  @!P0 BRA `(.L_x_1365) ;  /* 0x0000002000548947 */ /* 0x002fea0003800000 */
.L_x_1436:
[----:B------:R-:W-:Y:S05]  /*192a0*/  @!P2 BRA `(.L_x_1366) ;  /* 0x000000000004a947 */ /* 0x000fea0003800000 */
[----:B------:R-:W-:Y:S01]  /*192b0*/  BPT.TRAP 0x1 ;  /* 0x000000040000795c */ /* 0x000fe20000300000 */
.L_x_1366:
[----:B------:R-:W-:-:S04]  /*192c0*/  VIADD R0, R0, 0x2a860 ;  /* 0x0002a86000007836 */ /* 0x000fc80000000000 */
[----:B------:R-:W-:-:S04]  /*192d0*/  IMAD R4, R19, 0x8, R0 ;  /* 0x0000000813047824 */ /* 0x000fc800078e0200 */
[----:B------:R-:W2:Y:S02]  /*192e0*/  SYNCS.PHASECHK.TRANS64.TRYWAIT P0, [R4+URZ], R5 ;  /* 0x00000005040075a7 */ /* 0x000ea4000800017f */
[----:B--2---:R-:W-:Y:S05]  /*192f0*/  @!P0 BRA `(.L_x_1367) ;  /* 0x0000002000508947 */ /* 0x004fea0003800000 */
.L_x_1437:
[----:B------:R-:W-:-:S07]  /*19300*/  IMAD R3, R3, 0x8, R0 ;  /* 0x0000000803037824 */ /* 0x000fce00078e0200 */
.L_x_1368:
[----:B----4-:R4:W0:Y:S02]  /*19310*/  SYNCS.PHASECHK.TRANS64.TRYWAIT P0, [R3+URZ], R2 ;  /* 0x00000002030075a7 */ /* 0x010824000800017f */
[----:B0-----:R-:W-:Y:S05]  /*19320*/  @!P0 NANOSLEEP.SYNCS 0x989680 ;  /* 0x009896800000895d */ /* 0x001fea0003900000 */
[----:B------:R-:W0:Y:S02]  /*19330*/  @!P0 SYNCS.PHASECHK.TRANS64 P0, [R3+URZ], R2 ;  /* 0x00000002030085a7 */ /* 0x000e24000800007f */
[----:B0-----:R-:W-:Y:S05]  /*19340*/  @!P0 BRA `(.L_x_1368) ;  /* 0xfffffffc00f08947 */ /* 0x001fea000383ffff */
.L_x_1361:
[----:B------:R-:W-:Y:S05]  /*19350*/  BSYNC B0 ;  /* 0x0000000000007941 */ /* 0x000fea0003800000 */
.L_x_1360:
[----:B------:R-:W-:Y:S05]  /*19360*/  EXIT ;  /* 0x000000000000794d */ /* 0x000fea0003800000 */
.L_x_1143:
[----:B0-----:R-:W-:-:S04]  /*19370*/  IMAD.U32 R3, RZ, RZ, UR38 ;  /* 0x00000026ff037e24 */ /* 0x001fc8000f8e00ff */
[----:B------:R0:W1:Y:S03]  /*19380*/  SYNCS.PHASECHK.TRANS64.TRYWAIT P1, [R3+URZ+0x2a800], R0 ;  /* 0x02a80000030075a7 */ /* 0x000066000802017f */
[----:B-1----:R-:W-:Y:S05]  /*19390*/  @!P1 NANOSLEEP.SYNCS 0x989680 ;  /* 0x009896800000995d */ /* 0x002fea0003900000 */
[----:B------:R-:W1:Y:S02]  /*193a0*/  @!P1 SYNCS.PHASECHK.TRANS64 P1, [R3+URZ+0x2a800], R0 ;  /* 0x02a80000030095a7 */ /* 0x000e64000802007f */
[----:B-1----:R-:W-:Y:S05]  /*193b0*/  @!P1 BRA `(.L_x_1143) ;  /* 0xfffffffc00ec9947 */ /* 0x002fea000383ffff */
[----:B------:R-:W-:Y:S05]  /*193c0*/  BRA `(.L_x_1369) ;  /* 0xfffffe8c00487947 */ /* 0x000fea000383ffff */
.L_x_1147:
[----:B-1----:R1:W2:Y:S02]  /*193d0*/  SYNCS.PHASECHK.TRANS64.TRYWAIT P2, [R21+URZ+0x2a830], R0 ;  /* 0x02a83000150075a7 */ /* 0x0022a4000804017f */
[----:B--2---:R-:W-:Y:S05]  /*193e0*/  @!P2 NANOSLEEP.SYNCS 0x989680 ;  /* 0x009896800000a95d */ /* 0x004fea0003900000 */
[----:B------:R-:W2:Y:S02]  /*193f0*/  @!P2 SYNCS.PHASECHK.TRANS64 P2, [R21+URZ+0x2a830], R0 ;  /* 0x02a830001500a5a7 */ /* 0x000ea4000804007f */
[----:B--2---:R-:W-:Y:S05]  /*19400*/  @!P2 BRA `(.L_x_1147) ;  /* 0xfffffffc00f0a947 */ /* 0x004fea000383ffff */
[----:B------:R-:W-:Y:S05]  /*19410*/  BRA `(.L_x_1146) ;  /* 0xfffffe8c00707947 */ /* 0x000fea000383ffff */
.L_x_1163:
[----:B-1----:R-:W-:-:S04]  /*19420*/  IMAD.U32 R11, RZ, RZ, UR7 ;  /* 0x00000007ff0b7e24 */ /* 0x002fc8000f8e00ff */
[----:B------:R1:W2:Y:S03]  /*19430*/  SYNCS.PHASECHK.TRANS64.TRYWAIT P2, [R11+URZ+0x2a830], R10 ;  /* 0x02a8300a0b0075a7 */ /* 0x0002a6000804017f */
[----:B--2---:R-:W-:Y:S05]  /*19440*/  @!P2 NANOSLEEP.SYNCS 0x989680 ;  /* 0x009896800000a95d */ /* 0x004fea0003900000 */
[----:B------:R-:W2:Y:S02]  /*19450*/  @!P2 SYNCS.PHASECHK.TRANS64 P2, [R11+URZ+0x2a830], R10 ;  /* 0x02a8300a0b00a5a7 */ /* 0x000ea4000804007f */
[----:B--2---:R-:W-:Y:S05]  /*19460*/  @!P2 BRA `(.L_x_1163) ;  /* 0xfffffffc00eca947 */ /* 0x004fea000383ffff */
[----:B------:R-:W-:Y:S05]  /*19470*/  BRA `(.L_x_1162) ;  /* 0xfffffebc00d07947 */ /* 0x000fea000383ffff */
.L_x_1167:
[----:B-1----:R-:W-:-:S04]  /*19480*/  IMAD.U32 R11, RZ, RZ, UR6 ;  /* 0x00000006ff0b7e24 */ /* 0x002fc8000f8e00ff */
[----:B------:R1:W3:Y:S03]  /*19490*/  SYNCS.PHASECHK.TRANS64.TRYWAIT P2, [R11+URZ+0x2a850], R0 ;  /* 0x02a850000b0075a7 */ /* 0x0002e6000804017f */
[----:B---3--:R-:W-:Y:S05]  /*194a0*/  @!P2 NANOSLEEP.SYNCS 0x989680 ;  /* 0x009896800000a95d */ /* 0x008fea0003900000 */
[----:B------:R-:W3:Y:S02]  /*194b0*/  @!P2 SYNCS.PHASECHK.TRANS64 P2, [R11+URZ+0x2a850], R0 ;  /* 0x02a850000b00a5a7 */ /* 0x000ee4000804007f */
[----:B---3--:R-:W-:Y:S05]  /*194c0*/  @!P2 BRA `(.L_x_1167) ;  /* 0xfffffffc00eca947 */ /* 0x008fea000383ffff */
[----:B------:R-:W-:Y:S05]  /*194d0*/  BRA `(.L_x_1166) ;  /* 0xfffffec400f87947 */ /* 0x000fea000383ffff */
.L_x_1184:
[----:B-1----:R-:W-:-:S04]  /*194e0*/  IMAD.U32 R8, RZ, RZ, UR6 ;  /* 0x00000006ff087e24 */ /* 0x002fc8000f8e00ff */
[----:B------:R1:W2:Y:S03]  /*194f0*/  SYNCS.PHASECHK.TRANS64.TRYWAIT P2, [R8+URZ+0x2a830], R7 ;  /* 0x02a83007080075a7 */ /* 0x0002a6000804017f */
[----:B--2---:R-:W-:Y:S05]  /*19500*/  @!P2 NANOSLEEP.SYNCS 0x989680 ;  /* 0x009896800000a95d */ /* 0x004fea0003900000 */
[----:B------:R-:W2:Y:S02]  /*19510*/  @!P2 SYNCS.PHASECHK.TRANS64 P2, [R8+URZ+0x2a830], R7 ;  /* 0x02a830070800a5a7 */ /* 0x000ea4000804007f */
[----:B--2---:R-:W-:Y:S05]  /*19520*/  @!P2 BRA `(.L_x_1184) ;  /* 0xfffffffc00eca947 */ /* 0x004fea000383ffff */
[----:B------:R-:W-:Y:S05]  /*19530*/  BRA `(.L_x_1183) ;  /* 0xfffffef400387947 */ /* 0x000fea000383ffff */
.L_x_1188:
[----:B01----:R-:W-:-:S04]  /*19540*/  IMAD.U32 R7, RZ, RZ, UR10 ;  /* 0x0000000aff077e24 */ /* 0x003fc8000f8e00ff */
[----:B------:R0:W1:Y:S03]  /*19550*/  SYNCS.PHASECHK.TRANS64.TRYWAIT P2, [R7+URZ+0x2a850], R0 ;  /* 0x02a85000070075a7 */ /* 0x000066000804017f */
[----:B-1----:R-:W-:Y:S05]  /*19560*/  @!P2 NANOSLEEP.SYNCS 0x989680 ;  /* 0x009896800000a95d */ /* 0x002fea0003900000 */
[----:B------:R-:W1:Y:S02]  /*19570*/  @!P2 SYNCS.PHASECHK.TRANS64 P2, [R7+URZ+0x2a850], R0 ;  /* 0x02a850000700a5a7 */ /* 0x000e64000804007f */
[----:B-1----:R-:W-:Y:S05]  /*19580*/  @!P2 BRA `(.L_x_1188) ;  /* 0xfffffffc00eca947 */ /* 0x002fea000383ffff */
[----:B------:R-:W-:Y:S05]  /*19590*/  BRA `(.L_x_1187) ;  /* 0xfffffefc00607947 */ /* 0x000fea000383ffff */
.L_x_1194:
[----:B-1----:R-:W-:-:S04]  /*195a0*/  IMAD.U32 R8, RZ, RZ, UR6 ;  /* 0x00000006ff087e24 */ /* 0x002fc8000f8e00ff */
[----:B------:R1:W2:Y:S03]  /*195b0*/  SYNCS.PHASECHK.TRANS64.TRYWAIT P2, [R8+URZ+0x2a830], R7 ;  /* 0x02a83007080075a7 */ /* 0x0002a6000804017f */
[----:B--2---:R-:W-:Y:S05]  /*195c0*/  @!P2 NANOSLEEP.SYNCS 0x989680 ;  /* 0x009896800000a95d */ /* 0x004fea0003900000 */
[----:B------:R-:W2:Y:S02]  /*195d0*/  @!P2 SYNCS.PHASECHK.TRANS64 P2, [R8+URZ+0x2a830], R7 ;  /* 0x02a830070800a5a7 */ /* 0x000ea4000804007f */
[----:B--2---:R-:W-:Y:S05]  /*195e0*/  @!P2 BRA `(.L_x_1194) ;  /* 0xfffffffc00eca947 */ /* 0x004fea000383ffff */
[----:B------:R-:W-:Y:S05]  /*195f0*/  BRA `(.L_x_1193) ;  /* 0xffffff1400a07947 */ /* 0x000fea000383ffff */
.L_x_1198:
[----:B01----:R-:W-:-:S04]  /*19600*/  IMAD.U32 R7, RZ, RZ, UR10 ;  /* 0x0000000aff077e24 */ /* 0x003fc8000f8e00ff */
[----:B------:R0:W1:Y:S03]  /*19610*/  SYNCS.PHASECHK.TRANS64.TRYWAIT P2, [R7+URZ+0x2a850], R0 ;  /* 0x02a85000070075a7 */ /* 0x000066000804017f */
[----:B-1----:R-:W-:Y:S05]  /*19620*/  @!P2 NANOSLEEP.SYNCS 0x989680 ;  /* 0x009896800000a95d */ /* 0x002fea0003900000 */
[----:B------:R-:W1:Y:S02]  /*19630*/  @!P2 SYNCS.PHASECHK.TRANS64 P2, [R7+URZ+0x2a850], R0 ;  /* 0x02a850000700a5a7 */ /* 0x000e64000804007f */
[----:B-1----:R-:W-:Y:S05]  /*19640*/  @!P2 BRA `(.L_x_1198) ;  /* 0xfffffffc00eca947 */ /* 0x002fea000383ffff */
[----:B------:R-:W-:Y:S05]  /*19650*/  BRA `(.L_x_1197) ;  /* 0xffffff1c00c87947 */ /* 0x000fea000383ffff */
.L_x_1211:
[----:B-1----:R-:W-:-:S04]  /*19660*/  IMAD.U32 R5, RZ, RZ, UR5 ;  /* 0x00000005ff057e24 */ /* 0x002fc8000f8e00ff */
[----:B------:R1:W2:Y:S03]  /*19670*/  SYNCS.PHASECHK.TRANS64.TRYWAIT P0, [R5+URZ+0x2a850], R0 ;  /* 0x02a85000050075a7 */ /* 0x0002a6000800017f */
[----:B--2---:R-:W-:Y:S05]  /*19680*/  @!P0 NANOSLEEP.SYNCS 0x989680 ;  /* 0x009896800000895d */ /* 0x004fea0003900000 */
[----:B------:R-:W2:Y:S02]  /*19690*/  @!P0 SYNCS.PHASECHK.TRANS64 P0, [R5+URZ+0x2a850], R0 ;  /* 0x02a85000050085a7 */ /* 0x000ea4000800007f */
[----:B--2---:R-:W-:Y:S05]  /*196a0*/  @!P0 BRA `(.L_x_1211) ;  /* 0xfffffffc00ec8947 */ /* 0x004fea000383ffff */
[----:B------:R-:W-:Y:S05]  /*196b0*/  BRA `(.L_x_1210) ;  /* 0xffffff4c00307947 */ /* 0x000fea000383ffff */
.L_x_1266:
[----:B-1----:R-:W1:Y:S01]  /*196c0*/  S2R R4, SR_TID.X ;  /* 0x0000000000047919 */ /* 0x002e620000002100 */
[----:B------:R-:W-:Y:S01]  /*196d0*/  BSSY B0, `(.L_x_1370) ;  /* 0x000000a000007945 */ /* 0x000fe20003800000 */
[----:B------:R-:W-:Y:S02]  /*196e0*/  IMAD.MOV.U32 R12, RZ, RZ, RZ ;  /* 0x000000ffff0c7224 */ /* 0x000fe400078e00ff */
[----:B------:R-:W-:Y:S02]  /*196f0*/  IMAD.MOV.U32 R11, RZ, RZ, 0x1f ;  /* 0x0000001fff0b7424 */ /* 0x000fe400078e00ff */
[----:B------:R-:W-:Y:S01]  /*19700*/  IMAD.MOV.U32 R15, RZ, RZ, -0x1 ;  /* 0xffffffffff0f7424 */ /* 0x000fe200078e00ff */
[----:B-1----:R-:W-:-:S04]  /*19710*/  SHF.R.U32.HI R4, RZ, 0x5, R4 ;  /* 0x00000005ff047819 */ /* 0x002fc80000011604 */
[----:B------:R-:W-:-:S05]  /*19720*/  LOP3.LUT R4, R4, 0x3, RZ, 0xc0, !PT ;  /* 0x0000000304047812 */ /* 0x000fca00078ec0ff */
[----:B------:R-:W-:-:S07]  /*19730*/  IMAD.MOV.U32 R13, RZ, RZ, R4 ;  /* 0x000000ffff0d7224 */ /* 0x000fce00078e0004 */
[----:B0-2---:R-:W-:Y:S05]  /*19740*/  WARPSYNC.COLLECTIVE R15, `(.L_x_1371) ;  /* 0x000000000f087348 */ /* 0x005fea0003c00000 */
[----:B------:R1:W3:Y:S02]  /*19750*/  SHFL.IDX P6, R14, R13, R12, R11 ;  /* 0x0000000c0d0e7389 */ /* 0x0002e400000c000b */
[----:B0123--:R-:W-:Y:S01]  /*19760*/  ENDCOLLECTIVE ;  /* 0x000000000000791b */ /* 0x00ffe20003800000 */
.L_x_1371:
[----:B------:R-:W-:Y:S05]  /*19770*/  BSYNC B0 ;  /* 0x0000000000007941 */ /* 0x000fea0003800000 */
.L_x_1370:
[----:B------:R-:W-:Y:S05]  /*19780*/  BRA `(.L_x_1372) ;  /* 0xffffffa800c07947 */ /* 0x000fea000383ffff */
.L_x_1268:
[----:B------:R-:W-:Y:S01]  /*19790*/  BSSY B0, `(.L_x_1373) ;  /* 0x0000006000007945 */ /* 0x000fe20003800000 */
[----:B------:R-:W-:-:S07]  /*197a0*/  IMAD.MOV.U32 R15, RZ, RZ, -0x1 ;  /* 0xffffffffff0f7424 */ /* 0x000fce00078e00ff */
[----:B012---:R-:W-:Y:S05]  /*197b0*/  WARPSYNC.COLLECTIVE R15, `(.L_x_1374) ;  /* 0x000000000f0c7348 */ /* 0x007fea0003c00000 */
[----:B------:R-:W-:Y:S02]  /*197c0*/  ELECT P6, UR62, PT ;  /* 0x00000000003e782f */ /* 0x000fe400038c0000 */
[----:B------:R-:W-:Y:S01]  /*197d0*/  MOV R14, UR62 ;  /* 0x0000003e000e7c02 */ /* 0x000fe20008000f00 */
[----:B012---:R-:W-:Y:S10]  /*197e0*/  ENDCOLLECTIVE ;  /* 0x000000000000791b */ /* 0x007ff40003800000 */
.L_x_1374:
[----:B------:R-:W-:Y:S05]  /*197f0*/  BSYNC B0 ;  /* 0x0000000000007941 */ /* 0x000fea0003800000 */
.L_x_1373:
[----:B------:R-:W-:Y:S05]  /*19800*/  BRA `(.L_x_1375) ;  /* 0xffffffa800cc7947 */ /* 0x000fea000383ffff */
.L_x_1270:
[----:B-1----:R1:W3:Y:S02]  /*19810*/  SYNCS.PHASECHK.TRANS64.TRYWAIT P0, [R0+URZ+0x2a840], R2 ;  /* 0x02a84002000075a7 */ /* 0x0022e4000800017f */
[----:B---3--:R-:W-:Y:S05]  /*19820*/  @!P0 NANOSLEEP.SYNCS 0x989680 ;  /* 0x009896800000895d */ /* 0x008fea0003900000 */
[----:B------:R-:W3:Y:S02]  /*19830*/  @!P0 SYNCS.PHASECHK.TRANS64 P0, [R0+URZ+0x2a840], R2 ;  /* 0x02a84002000085a7 */ /* 0x000ee4000800007f */
[----:B---3--:R-:W-:Y:S05]  /*19840*/  @!P0 BRA `(.L_x_1270) ;  /* 0xfffffffc00f08947 */ /* 0x008fea000383ffff */
[----:B------:R-:W-:Y:S05]  /*19850*/  BRA `(.L_x_1376) ;  /* 0xffffffac00307947 */ /* 0x000fea000383ffff */
.L_x_1274:
[----:B------:R-:W2:Y:S01]  /*19860*/  LDL.LU R11, [R1+0x2c] ;  /* 0x00002c00010b7983 */ /* 0x000ea20000300800 */
[----:B------:R-:W-:Y:S02]  /*19870*/  IMAD.MOV.U32 R13, RZ, RZ, R3 ;  /* 0x000000ffff0d7224 */ /* 0x000fe400078e0003 */
[----:B------:R-:W-:Y:S01]  /*19880*/  IMAD.MOV.U32 R12, RZ, RZ, RZ ;  /* 0x000000ffff0c7224 */ /* 0x000fe200078e00ff */
[----:B------:R-:W0:Y:S01]  /*19890*/  S2R R5, SR_TID.X ;  /* 0x0000000000057919 */ /* 0x000e220000002100 */
[----:B------:R-:W-:Y:S01]  /*198a0*/  IMAD.MOV.U32 R15, RZ, RZ, -0x1 ;  /* 0xffffffffff0f7424 */ /* 0x000fe200078e00ff */
[----:B0-----:R-:W-:-:S04]  /*198b0*/  LOP3.LUT R5, R5, 0x7f, RZ, 0xc0, !PT ;  /* 0x0000007f05057812 */ /* 0x001fc800078ec0ff */
[----:B------:R-:W-:-:S05]  /*198c0*/  SHF.R.U32.HI R5, RZ, 0x3, R5 ;  /* 0x00000003ff057819 */ /* 0x000fca0000011605 */
[----:B------:R-:W-:-:S04]  /*198d0*/  IMAD.IADD R0, R5, 0x1, R9 ;  /* 0x0000000105007824 */ /* 0x000fc800078e0209 */
[----:B------:R-:W-:Y:S02]  /*198e0*/  VIADD R5, R0, 0x10 ;  /* 0x0000001000057836 */ /* 0x000fe40000000000 */
[----:B--2---:R-:W-:Y:S02]  /*198f0*/  IMAD R2, R11, R7, RZ ;  /* 0x000000070b027224 */ /* 0x004fe400078e02ff */
[----:B------:R-:W-:-:S03]  /*19900*/  IMAD.MOV.U32 R11, RZ, RZ, 0x181f ;  /* 0x0000181fff0b7424 */ /* 0x000fc600078e00ff */
[----:B------:R-:W-:-:S13]  /*19910*/  ISETP.GE.AND P3, PT, R0, R2, PT ;  /* 0x000000020000720c */ /* 0x000fda0003f66270 */
[----:B-----5:R-:W-:Y:S05]  /*19920*/  WARPSYNC.COLLECTIVE R15, `(.L_x_1377) ;  /* 0x000000000f087348 */ /* 0x020fea0003c00000 */
[----:B------:R0:W1:Y:S02]  /*19930*/  SHFL.IDX P6, R14, R13, R12, R11 ;  /* 0x0000000c0d0e7389 */ /* 0x00006400000c000b */
[----:B01---5:R-:W-:Y:S01]  /*19940*/  ENDCOLLECTIVE ;  /* 0x000000000000791b */ /* 0x023fe20003800000 */
.L_x_1377:
[----:B------:R-:W-:Y:S02]  /*19950*/  IMAD.MOV.U32 R13, RZ, RZ, R4 ;  /* 0x000000ffff0d7224 */ /* 0x000fe400078e0004 */
[----:B------:R-:W-:-:S07]  /*19960*/  IMAD.MOV.U32 R6, RZ, RZ, R14 ;  /* 0x000000ffff067224 */ /* 0x000fce00078e000e */
[----:B------:R-:W-:Y:S05]  /*19970*/  WARPSYNC.COLLECTIVE R15, `(.L_x_1378) ;  /* 0x000000000f087348 */ /* 0x000fea0003c00000 */
[----:B------:R0:W1:Y:S02]  /*19980*/  SHFL.IDX P6, R14, R13, R12, R11 ;  /* 0x0000000c0d0e7389 */ /* 0x00006400000c000b */
[----:B01----:R-:W-:Y:S01]  /*19990*/  ENDCOLLECTIVE ;  /* 0x000000000000791b */ /* 0x003fe20003800000 */
.L_x_1378:
[----:B------:R-:W-:Y:S01]  /*199a0*/  ULDC.64 UR4, c[0x0][0x208] ;  /* 0x0000820000047ab9 */ /* 0x000fe20000000a00 */
[----:B------:R-:W-:Y:S02]  /*199b0*/  IMAD.MOV.U32 R13, RZ, RZ, R3 ;  /* 0x000000ffff0d7224 */ /* 0x000fe400078e0003 */
[----:B------:R-:W-:Y:S02]  /*199c0*/  IMAD.MOV.U32 R12, RZ, RZ, 0x1 ;  /* 0x00000001ff0c7424 */ /* 0x000fe400078e00ff */
[----:B------:R-:W-:-:S05]  /*199d0*/  IMAD.MOV.U32 R7, RZ, RZ, R14 ;  /* 0x000000ffff077224 */ /* 0x000fca00078e000e */
[----:B------:R-:W-:-:S05]  /*199e0*/  @!P3 LEA R7, P5, R8, R7, 0x1 ;  /* 0x000000070807b211 */ /* 0x000fca00078a08ff */
        /* <DEDUP_REMOVED lines=14> */
.L_x_1379:
[----:B------:R-:W-:Y:S02]  /*19ad0*/  IMAD.MOV.U32 R13, RZ, RZ, R4 ;  /* 0x000000ffff0d7224 */ /* 0x000fe400078e0004 */
[----:B------:R-:W-:-:S07]  /*19ae0*/  IMAD.MOV.U32 R9, RZ, RZ, R14 ;  /* 0x000000ffff097224 */ /* 0x000fce00078e000e */
[----:B------:R-:W-:Y:S05]  /*19af0*/  WARPSYNC.COLLECTIVE R15, `(.L_x_1380) ;  /* 0x000000000f087348 */ /* 0x000fea0003c00000 */
[----:B------:R0:W1:Y:S02]  /*19b00*/  SHFL.IDX P6, R14, R13, R12, R11 ;  /* 0x0000000c0d0e7389 */ /* 0x00006400000c000b */
[----:B01----:R-:W-:Y:S01]  /*19b10*/  ENDCOLLECTIVE ;  /* 0x000000000000791b */ /* 0x003fe20003800000 */
.L_x_1380:
[----:B------:R-:W-:Y:S01]  /*19b20*/  ULDC.64 UR4, c[0x0][0x208] ;  /* 0x0000820000047ab9 */ /* 0x000fe20000000a00 */
[----:B------:R-:W-:Y:S02]  /*19b30*/  IMAD.MOV.U32 R13, RZ, RZ, R3 ;  /* 0x000000ffff0d7224 */ /* 0x000fe400078e0003 */
[----:B------:R-:W-:Y:S02]  /*19b40*/  IMAD.MOV.U32 R12, RZ, RZ, 0x2 ;  /* 0x00000002ff0c7424 */ /* 0x000fe400078e00ff */
[----:B------:R-:W-:-:S05]  /*19b50*/  IMAD.MOV.U32 R5, RZ, RZ, R14 ;  /* 0x000000ffff057224 */ /* 0x000fca00078e000e */
[----:B------:R-:W-:-:S05]  /*19b60*/  @!P3 LEA R8, P5, R8, R5, 0x1 ;  /* 0x000000050808b211 */ /* 0x000fca00078a08ff */
[----:B------:R-:W-:Y:S02]  /*19b70*/  @!P3 IMAD.X R5, RZ, RZ, R9, P5 ;  /* 0x000000ffff05b224 */ /* 0x000fe400028e0609 */
[----:B------:R-:W-:Y:S01]  /*19b80*/  @!P3 IMAD.MOV.U32 R6, RZ, RZ, R8 ;  /* 0x000000ffff06b224 */ /* 0x000fe200078e0008 */
[----:B------:R-:W0:Y:S01]  /*19b90*/  S2R R9, SR_TID.X ;  /* 0x0000000000097919 */ /* 0x000e220000002100 */
[----:B------:R-:W-:Y:S02]  /*19ba0*/  @!P3 IMAD.MOV.U32 R7, RZ, RZ, R5 ;  /* 0x000000ffff07b224 */ /* 0x000fe400078e0005 */
[----:B------:R-:W-:-:S03]  /*19bb0*/  VIADD R5, R0, 0x20 ;  /* 0x0000002000057836 */ /* 0x000fc60000000000 */
[----:B------:R-:W-:Y:S01]  /*19bc0*/  @!PT LDS RZ, [RZ] ;  /* 0x00000000fffff984 */ /* 0x000fe20000000800 */
[----:B------:R-:W-:Y:S01]  /*19bd0*/  @!PT LDS RZ, [RZ] ;  /* 0x00000000fffff984 */ /* 0x000fe20000000800 */
[----:B------:R-:W-:Y:S01]  /*19be0*/  @!PT LDS RZ, [RZ] ;  /* 0x00000000fffff984 */ /* 0x000fe20000000800 */
[----:B------:R1:W-:Y:S04]  /*19bf0*/  @!P3 LDGSTS.E.BYPASS.LTC128B.128 [R10+0xcc00], desc[UR4][R6.64], !P2 ;  /* 0x0cc00000060abfae */ /* 0x0003e8000d101d44 */
[----:B------:R1:W-:Y:S04]  /*19c00*/  @!P3 LDGSTS.E.BYPASS.LTC128B.128 [R10+0x10c00], desc[UR4][R6.64+0x80], !P1 ;  /* 0x10c00080060abfae */ /* 0x0003e8000c901d44 */
[----:B------:R1:W-:Y:S01]  /*19c10*/  @!P3 LDGSTS.E.BYPASS.LTC128B.128 [R10+0x14c00], desc[UR4][R6.64+0x100], !P0 ;  /* 0x14c00100060abfae */ /* 0x0003e2000c101d44 */
[----:B------:R-:W-:-:S13]  /*19c20*/  ISETP.GE.AND P3, PT, R5, R2, PT ;  /* 0x000000020500720c */ /* 0x000fda0003f66270 */
[----:B01----:R-:W-:Y:S05]  /*19c30*/  WARPSYNC.COLLECTIVE R15, `(.L_x_1381) ;  /* 0x000000000f087348 */ /* 0x003fea0003c00000 */
[----:B------:R2:W3:Y:S02]  /*19c40*/  SHFL.IDX P6, R14, R13, R12, R11 ;  /* 0x0000000c0d0e7389 */ /* 0x0004e400000c000b */
[----:B0123--:R-:W-:Y:S01]  /*19c50*/  ENDCOLLECTIVE ;  /* 0x000000000000791b */ /* 0x00ffe20003800000 */
.L_x_1381:
[----:B------:R-:W-:Y:S02]  /*19c60*/  IMAD.MOV.U32 R13, RZ, RZ, R4 ;  /* 0x000000ffff0d7224 */ /* 0x000fe400078e0004 */
[----:B------:R-:W-:-:S05]  /*19c70*/  IMAD.SHL.U32 R9, R9, 0x8, RZ ;  /* 0x0000000809097824 */ /* 0x000fca00078e00ff */
[----:B------:R-:W-:Y:S01]  /*19c80*/  LOP3.LUT R9, R9, 0x38, RZ, 0xc0, !PT ;  /* 0x0000003809097812 */ /* 0x000fe200078ec0ff */
[----:B------:R-:W-:-:S07]  /*19c90*/  IMAD.MOV.U32 R8, RZ, RZ, R14 ;  /* 0x000000ffff087224 */ /* 0x000fce00078e000e */
[----:B------:R-:W-:Y:S05]  /*19ca0*/  WARPSYNC.COLLECTIVE R15, `(.L_x_1382) ;  /* 0x000000000f087348 */ /* 0x000fea0003c00000 */
[----:B------:R0:W1:Y:S02]  /*19cb0*/  SHFL.IDX P6, R14, R13, R12, R11 ;  /* 0x0000000c0d0e7389 */ /* 0x00006400000c000b */
[----:B01----:R-:W-:Y:S01]  /*19cc0*/  ENDCOLLECTIVE ;  /* 0x000000000000791b */ /* 0x003fe20003800000 */
.L_x_1382:
[----:B------:R-:W-:Y:S01]  /*19cd0*/  ULDC.64 UR4, c[0x0][0x208] ;  /* 0x0000820000047ab9 */ /* 0x000fe20000000a00 */
[----:B------:R-:W-:Y:S02]  /*19ce0*/  IMAD.MOV.U32 R13, RZ, RZ, R3 ;  /* 0x000000ffff0d7224 */ /* 0x000fe400078e0003 */
[----:B------:R-:W-:Y:S02]  /*19cf0*/  IMAD.MOV.U32 R12, RZ, RZ, 0x3 ;  /* 0x00000003ff0c7424 */ /* 0x000fe400078e00ff */
[----:B------:R-:W-:-:S05]  /*19d00*/  IMAD.MOV.U32 R5, RZ, RZ, R14 ;  /* 0x000000ffff057224 */ /* 0x000fca00078e000e */
[----:B------:R-:W-:-:S05]  /*19d10*/  @!P3 LEA R5, P4, R9, R5, 0x1 ;  /* 0x000000050905b211 */ /* 0x000fca00078808ff */
[----:B------:R-:W-:-:S04]  /*19d20*/  @!P3 IMAD.X R6, RZ, RZ, R8, P4 ;  /* 0x000000ffff06b224 */ /* 0x000fc800020e0608 */
[----:B------:R-:W-:Y:S02]  /*19d30*/  @!P3 IMAD.MOV.U32 R7, RZ, RZ, R6 ;  /* 0x000000ffff07b224 */ /* 0x000fe400078e0006 */
        /* <DEDUP_REMOVED lines=12> */
.L_x_1383:
[----:B------:R-:W-:Y:S02]  /*19e00*/  IMAD.MOV.U32 R13, RZ, RZ, R4 ;  /* 0x000000ffff0d7224 */ /* 0x000fe400078e0004 */
[----:B------:R-:W-:-:S07]  /*19e10*/  IMAD.MOV.U32 R6, RZ, RZ, R14 ;  /* 0x000000ffff067224 */ /* 0x000fce00078e000e */
[----:B------:R-:W-:Y:S05]  /*19e20*/  WARPSYNC.COLLECTIVE R15, `(.L_x_1384) ;  /* 0x000000000f087348 */ /* 0x000fea0003c00000 */
[----:B------:R0:W1:Y:S02]  /*19e30*/  SHFL.IDX P6, R14, R13, R12, R11 ;  /* 0x0000000c0d0e7389 */ /* 0x00006400000c000b */
[----:B01----:R-:W-:Y:S01]  /*19e40*/  ENDCOLLECTIVE ;  /* 0x000000000000791b */ /* 0x003fe20003800000 */
.L_x_1384:
        /* <DEDUP_REMOVED lines=19> */
.L_x_1385:
[----:B------:R-:W-:Y:S02]  /*19f80*/  IMAD.MOV.U32 R13, RZ, RZ, R4 ;  /* 0x000000ffff0d7224 */ /* 0x000fe400078e0004 */
[----:B------:R-:W-:-:S07]  /*19f90*/  IMAD.MOV.U32 R6, RZ, RZ, R14 ;  /* 0x000000ffff067224 */ /* 0x000fce00078e000e */
[----:B------:R-:W-:Y:S05]  /*19fa0*/  WARPSYNC.COLLECTIVE R15, `(.L_x_1386) ;  /* 0x000000000f087348 */ /* 0x000fea0003c00000 */
[----:B------:R0:W1:Y:S02]  /*19fb0*/  SHFL.IDX P6, R14, R13, R12, R11 ;  /* 0x0000000c0d0e7389 */ /* 0x00006400000c000b */
[----:B01----:R-:W-:Y:S01]  /*19fc0*/  ENDCOLLECTIVE ;  /* 0x000000000000791b */ /* 0x003fe20003800000 */
.L_x_1386:
        /* <DEDUP_REMOVED lines=19> */
.L_x_1387:
[----:B------:R-:W-:Y:S02]  /*1a100*/  IMAD.MOV.U32 R13, RZ, RZ, R4 ;  /* 0x000000ffff0d7224 */ /* 0x000fe400078e0004 */
[----:B------:R-:W-:-:S07]  /*1a110*/  IMAD.MOV.U32 R6, RZ, RZ, R14 ;  /* 0x000000ffff067224 */ /* 0x000fce00078e000e */
[----:B------:R-:W-:Y:S05]  /*1a120*/  WARPSYNC.COLLECTIVE R15, `(.L_x_1388) ;  /* 0x000000000f087348 */ /* 0x000fea0003c00000 */
[----:B------:R0:W1:Y:S02]  /*1a130*/  SHFL.IDX P6, R14, R13, R12, R11 ;  /* 0x0000000c0d0e7389 */ /* 0x00006400000c000b */
[----:B01----:R-:W-:Y:S01]  /*1a140*/  ENDCOLLECTIVE ;  /* 0x000000000000791b */ /* 0x003fe20003800000 */
.L_x_1388:
[----:B------:R-:W-:Y:S01]  /*1a150*/  ULDC.64 UR4, c[0x0][0x208] ;  /* 0x0000820000047ab9 */ /* 0x000fe20000000a00 */
[----:B------:R-:W-:Y:S02]  /*1a160*/  IMAD.MOV.U32 R13, RZ, RZ, R3 ;  /* 0x000000ffff0d7224 */ /* 0x000fe400078e0003 */
[----:B------:R-:W-:Y:S02]  /*1a170*/  IMAD.MOV.U32 R12, RZ, RZ, 0x6 ;  /* 0x00000006ff0c7424 */ /* 0x000fe400078e00ff */
[----:B------:R-:W-:-:S05]  /*1a180*/  IMAD.MOV.U32 R5, RZ, RZ, R14 ;  /* 0x000000ffff057224 */ /* 0x000fca00078e000e */
[----:B------:R-:W-:-:S05]  /*1a190*/  @!P3 LEA R5, P4, R9, R5, 0x1 ;  /* 0x000000050905b211 */ /* 0x000fca00078808ff */
[----:B------:R-:W-:-:S04]  /*1a1a0*/  @!P3 IMAD.X R6, RZ, RZ, R6, P4 ;  /* 0x000000ffff06b224 */ /* 0x000fc800020e0606 */
[----:B------:R-:W-:Y:S02]  /*1a1b0*/  @!P3 IMAD.MOV.U32 R7, RZ, RZ, R6 ;  /* 0x000000ffff07b224 */ /* 0x000fe400078e0006 */
[----:B------:R-:W-:-:S05]  /*1a1c0*/  @!P3 IMAD.MOV.U32 R6, RZ, RZ, R5 ;  /* 0x000000ffff06b224 */ /* 0x000fca00078e0005 */
        /* <DEDUP_REMOVED lines=9> */
.L_x_1389:
[----:B------:R-:W-:-:S05]  /*1a260*/  VIADD R7, R0, 0x60 ;  /* 0x0000006000077836 */ /* 0x000fca0000000000 */
[----:B------:R-:W-:Y:S01]  /*1a270*/  ISETP.GE.AND P4, PT, R7, R2, PT ;  /* 0x000000020700720c */ /* 0x000fe20003f86270 */
[----:B------:R-:W-:Y:S02]  /*1a280*/  IMAD.MOV.U32 R13, RZ, RZ, R4 ;  /* 0x000000ffff0d7224 */ /* 0x000fe400078e0004 */
[----:B------:R-:W-:-:S10]  /*1a290*/  IMAD.MOV.U32 R6, RZ, RZ, R14 ;  /* 0x000000ffff067224 */ /* 0x000fd400078e000e */
[----:B------:R-:W-:Y:S05]  /*1a2a0*/  WARPSYNC.COLLECTIVE R15, `(.L_x_1390) ;  /* 0x000000000f087348 */ /* 0x000fea0003c00000 */
[----:B------:R0:W1:Y:S02]  /*1a2b0*/  SHFL.IDX P6, R14, R13, R12, R11 ;  /* 0x0000000c0d0e7389 */ /* 0x00006400000c000b */
[----:B01----:R-:W-:Y:S01]  /*1a2c0*/  ENDCOLLECTIVE ;  /* 0x000000000000791b */ /* 0x003fe20003800000 */
.L_x_1390:
        /* <DEDUP_REMOVED lines=17> */
.L_x_1391:
[----:B------:R-:W-:Y:S02]  /*1a3e0*/  IMAD.MOV.U32 R13, RZ, RZ, R4 ;  /* 0x000000ffff0d7224 */ /* 0x000fe400078e0004 */
[----:B------:R-:W-:-:S07]  /*1a3f0*/  IMAD.MOV.U32 R5, RZ, RZ, R14 ;  /* 0x000000ffff057224 */ /* 0x000fce00078e000e */
[----:B------:R-:W-:Y:S05]  /*1a400*/  WARPSYNC.COLLECTIVE R15, `(.L_x_1392) ;  /* 0x000000000f087348 */ /* 0x000fea0003c00000 */
[----:B------:R0:W1:Y:S02]  /*1a410*/  SHFL.IDX P6, R14, R13, R12, R11 ;  /* 0x0000000c0d0e7389 */ /* 0x00006400000c000b */
[----:B01----:R-:W-:Y:S01]  /*1a420*/  ENDCOLLECTIVE ;  /* 0x000000000000791b */ /* 0x003fe20003800000 */
.L_x_1392:
[----:B------:R-:W-:Y:S01]  /*1a430*/  IMAD.MOV.U32 R3, RZ, RZ, R14 ;  /* 0x000000ffff037224 */ /* 0x000fe200078e000e */
[----:B------:R-:W-:Y:S06]  /*1a440*/  BRA `(.L_x_1393) ;  /* 0xffffffac00d87947 */ /* 0x000fec000383ffff */
.L_x_1279:
[----:B0-----:R0:W3:Y:S02]  /*1a450*/  SYNCS.PHASECHK.TRANS64.TRYWAIT P0, [R18+URZ+0x2a820], R0 ;  /* 0x02a82000120075a7 */ /* 0x0010e4000800017f */
[----:B---3--:R-:W-:Y:S05]  /*1a460*/  @!P0 NANOSLEEP.SYNCS 0x989680 ;  /* 0x009896800000895d */ /* 0x008fea0003900000 */
[----:B------:R-:W3:Y:S02]  /*1a470*/  @!P0 SYNCS.PHASECHK.TRANS64 P0, [R18+URZ+0x2a820], R0 ;  /* 0x02a82000120085a7 */ /* 0x000ee4000800007f */
[----:B---3--:R-:W-:Y:S05]  /*1a480*/  @!P0 BRA `(.L_x_1279) ;  /* 0xfffffffc00f08947 */ /* 0x008fea000383ffff */
[----:B------:R-:W-:Y:S05]  /*1a490*/  BRA `(.L_x_1394) ;  /* 0xffffffb0005c7947 */ /* 0x000fea000383ffff */
.L_x_1288:
[----:B-1----:R1:W2:Y:S02]  /*1a4a0*/  SYNCS.PHASECHK.TRANS64.TRYWAIT P0, [R3+URZ+0x2a840], R2 ;  /* 0x02a84002030075a7 */ /* 0x0022a4000800017f */
[----:B--2---:R-:W-:Y:S05]  /*1a4b0*/  @!P0 NANOSLEEP.SYNCS 0x989680 ;  /* 0x009896800000895d */ /* 0x004fea0003900000 */
[----:B------:R-:W2:Y:S02]  /*1a4c0*/  @!P0 SYNCS.PHASECHK.TRANS64 P0, [R3+URZ+0x2a840], R2 ;  /* 0x02a84002030085a7 */ /* 0x000ea4000800007f */
[----:B--2---:R-:W-:Y:S05]  /*1a4d0*/  @!P0 BRA `(.L_x_1288) ;  /* 0xfffffffc00f08947 */ /* 0x004fea000383ffff */
[----:B------:R-:W-:Y:S05]  /*1a4e0*/  BRA `(.L_x_1395) ;  /* 0xffffffb400547947 */ /* 0x000fea000383ffff */
.L_x_1295:
[----:B0-----:R0:W1:Y:S02]  /*1a4f0*/  SYNCS.PHASECHK.TRANS64.TRYWAIT P0, [R3+URZ+0x60], R2 ;  /* 0x00006002030075a7 */ /* 0x001064000800017f */
[----:B-1----:R-:W-:Y:S05]  /*1a500*/  @!P0 NANOSLEEP.SYNCS 0x989680 ;  /* 0x009896800000895d */ /* 0x002fea0003900000 */
[----:B------:R-:W1:Y:S02]  /*1a510*/  @!P0 SYNCS.PHASECHK.TRANS64 P0, [R3+URZ+0x60], R2 ;  /* 0x00006002030085a7 */ /* 0x000e64000800007f */
[----:B-1----:R-:W-:Y:S05]  /*1a520*/  @!P0 BRA `(.L_x_1295) ;  /* 0xfffffffc00f08947 */ /* 0x002fea000383ffff */
[----:B------:R-:W-:Y:S05]  /*1a530*/  BRA `(.L_x_1396) ;  /* 0xffffffb800647947 */ /* 0x000fea000383ffff */
.L_x_1304:
[----:B-1----:R1:W2:Y:S02]  /*1a540*/  SYNCS.PHASECHK.TRANS64.TRYWAIT P0, [R3+URZ+0x2a840], R2 ;  /* 0x02a84002030075a7 */ /* 0x0022a4000800017f */
[----:B--2---:R-:W-:Y:S05]  /*1a550*/  @!P0 NANOSLEEP.SYNCS 0x989680 ;  /* 0x009896800000895d */ /* 0x004fea0003900000 */
[----:B------:R-:W2:Y:S02]  /*1a560*/  @!P0 SYNCS.PHASECHK.TRANS64 P0, [R3+URZ+0x2a840], R2 ;  /* 0x02a84002030085a7 */ /* 0x000ea4000800007f */
[----:B--2---:R-:W-:Y:S05]  /*1a570*/  @!P0 BRA `(.L_x_1304) ;  /* 0xfffffffc00f08947 */ /* 0x004fea000383ffff */
[----:B------:R-:W-:Y:S05]  /*1a580*/  BRA `(.L_x_1397) ;  /* 0xffffffbc00f47947 */ /* 0x000fea000383ffff */
.L_x_1311:
[----:B0-----:R0:W1:Y:S02]  /*1a590*/  SYNCS.PHASECHK.TRANS64.TRYWAIT P0, [R2+URZ+0x60], R3 ;  /* 0x00006003020075a7 */ /* 0x001064000800017f */
[----:B-1----:R-:W-:Y:S05]  /*1a5a0*/  @!P0 NANOSLEEP.SYNCS 0x989680 ;  /* 0x009896800000895d */ /* 0x002fea0003900000 */
[----:B------:R-:W1:Y:S02]  /*1a5b0*/  @!P0 SYNCS.PHASECHK.TRANS64 P0, [R2+URZ+0x60], R3 ;  /* 0x00006003020085a7 */ /* 0x000e64000800007f */
[----:B-1----:R-:W-:Y:S05]  /*1a5c0*/  @!P0 BRA `(.L_x_1311) ;  /* 0xfffffffc00f08947 */ /* 0x002fea000383ffff */
[----:B------:R-:W-:Y:S05]  /*1a5d0*/  BRA `(.L_x_1398) ;  /* 0xffffffc400047947 */ /* 0x000fea000383ffff */
.L_x_1320:
[----:B--2---:R2:W3:Y:S02]  /*1a5e0*/  SYNCS.PHASECHK.TRANS64.TRYWAIT P0, [R2+URZ+0x2a840], R3 ;  /* 0x02a84003020075a7 */ /* 0x0044e4000800017f */
[----:B---3--:R-:W-:Y:S05]  /*1a5f0*/  @!P0 NANOSLEEP.SYNCS 0x989680 ;  /* 0x009896800000895d */ /* 0x008fea0003900000 */
[----:B------:R-:W3:Y:S02]  /*1a600*/  @!P0 SYNCS.PHASECHK.TRANS64 P0, [R2+URZ+0x2a840], R3 ;  /* 0x02a84003020085a7 */ /* 0x000ee4000800007f */
[----:B---3--:R-:W-:Y:S05]  /*1a610*/  @!P0 BRA `(.L_x_1320) ;  /* 0xfffffffc00f08947 */ /* 0x008fea000383ffff */
[----:B------:R-:W-:Y:S05]  /*1a620*/  BRA `(.L_x_1399) ;  /* 0xffffffc800687947 */ /* 0x000fea000383ffff */
.L_x_1327:
[----:B0-----:R0:W1:Y:S02]  /*1a630*/  SYNCS.PHASECHK.TRANS64.TRYWAIT P0, [R2+URZ+0x60], R5 ;  /* 0x00006005020075a7 */ /* 0x001064000800017f */
[----:B-1----:R-:W-:Y:S05]  /*1a640*/  @!P0 NANOSLEEP.SYNCS 0x989680 ;  /* 0x009896800000895d */ /* 0x002fea0003900000 */
[----:B------:R-:W1:Y:S02]  /*1a650*/  @!P0 SYNCS.PHASECHK.TRANS64 P0, [R2+URZ+0x60], R5 ;  /* 0x00006005020085a7 */ /* 0x000e64000800007f */
[----:B-1----:R-:W-:Y:S05]  /*1a660*/  @!P0 BRA `(.L_x_1327) ;  /* 0xfffffffc00f08947 */ /* 0x002fea000383ffff */
[----:B------:R-:W-:Y:S05]  /*1a670*/  BRA `(.L_x_1400) ;  /* 0xffffffcc00787947 */ /* 0x000fea000383ffff */
.L_x_1338:
[----:B--2---:R2:W3:Y:S02]  /*1a680*/  SYNCS.PHASECHK.TRANS64.TRYWAIT P0, [R0+URZ+0x2a860], R2 ;  /* 0x02a86002000075a7 */ /* 0x0044e4000800017f */
[----:B---3--:R-:W-:Y:S05]  /*1a690*/  @!P0 NANOSLEEP.SYNCS 0x989680 ;  /* 0x009896800000895d */ /* 0x008fea0003900000 */
[----:B------:R-:W3:Y:S02]  /*1a6a0*/  @!P0 SYNCS.PHASECHK.TRANS64 P0, [R0+URZ+0x2a860], R2 ;  /* 0x02a86002000085a7 */ /* 0x000ee4000800007f */
[----:B---3--:R-:W-:Y:S05]  /*1a6b0*/  @!P0 BRA `(.L_x_1338) ;  /* 0xfffffffc00f08947 */ /* 0x008fea000383ffff */
[----:B------:R-:W-:Y:S05]  /*1a6c0*/  BRA `(.L_x_1401) ;  /* 0xffffffd000c87947 */ /* 0x000fea000383ffff */
.L_x_1345:
[----:B------:R-:W3:Y:S01]  /*1a6d0*/  LDL R3, [R1] ;  /* 0x0000000001037983 */ /* 0x000ee20000100800 */
[----:B------:R-:W-:Y:S01]  /*1a6e0*/  BSSY B0, `(.L_x_1402) ;  /* 0x0000008000007945 */ /* 0x000fe20003800000 */
[----:B0-----:R-:W-:Y:S02]  /*1a6f0*/  IMAD.MOV.U32 R12, RZ, RZ, RZ ;  /* 0x000000ffff0c7224 */ /* 0x001fe400078e00ff */
[----:B------:R-:W-:Y:S02]  /*1a700*/  IMAD.MOV.U32 R11, RZ, RZ, 0x1f ;  /* 0x0000001fff0b7424 */ /* 0x000fe400078e00ff */
[----:B------:R-:W-:Y:S02]  /*1a710*/  IMAD.MOV.U32 R15, RZ, RZ, -0x1 ;  /* 0xffffffffff0f7424 */ /* 0x000fe400078e00ff */
[----:B---3--:R-:W-:-:S07]  /*1a720*/  IMAD.MOV.U32 R13, RZ, RZ, R3 ;  /* 0x000000ffff0d7224 */ /* 0x008fce00078e0003 */
[----:B-12---:R-:W-:Y:S05]  /*1a730*/  WARPSYNC.COLLECTIVE R15, `(.L_x_1403) ;  /* 0x000000000f087348 */ /* 0x006fea0003c00000 */
[----:B------:R0:W3:Y:S02]  /*1a740*/  SHFL.IDX P6, R14, R13, R12, R11 ;  /* 0x0000000c0d0e7389 */ /* 0x0000e400000c000b */
[----:B0123--:R-:W-:Y:S01]  /*1a750*/  ENDCOLLECTIVE ;  /* 0x000000000000791b */ /* 0x00ffe20003800000 */
.L_x_1403:
[----:B------:R-:W-:Y:S05]  /*1a760*/  BSYNC B0 ;  /* 0x0000000000007941 */ /* 0x000fea0003800000 */
.L_x_1402:
[----:B------:R0:W5:Y:S01]  /*1a770*/  LDL R2, [R1+0xc] ;  /* 0x00000c0001027983 */ /* 0x0001620000100800 */
[----:B------:R-:W-:Y:S02]  /*1a780*/  IMAD.MOV.U32 R13, RZ, RZ, R3 ;  /* 0x000000ffff0d7224 */ /* 0x000fe400078e0003 */
[----:B------:R-:W-:Y:S02]  /*1a790*/  IMAD.MOV.U32 R12, RZ, RZ, 0x1 ;  /* 0x00000001ff0c7424 */ /* 0x000fe400078e00ff */
[----:B------:R-:W-:Y:S02]  /*1a7a0*/  IMAD.MOV.U32 R11, RZ, RZ, 0x1f ;  /* 0x0000001fff0b7424 */ /* 0x000fe400078e00ff */
[----:B------:R-:W-:Y:S02]  /*1a7b0*/  IMAD.MOV.U32 R15, RZ, RZ, -0x1 ;  /* 0xffffffffff0f7424 */ /* 0x000fe400078e00ff */
[----:B0-----:R-:W-:-:S07]  /*1a7c0*/  IMAD.MOV.U32 R0, RZ, RZ, R14 ;  /* 0x000000ffff007224 */ /* 0x001fce00078e000e */
[----:B-----5:R-:W-:Y:S05]  /*1a7d0*/  WARPSYNC.COLLECTIVE R15, `(.L_x_1404) ;  /* 0x000000000f087348 */ /* 0x020fea0003c00000 */
[----:B------:R0:W1:Y:S02]  /*1a7e0*/  SHFL.IDX P6, R14, R13, R12, R11 ;  /* 0x0000000c0d0e7389 */ /* 0x00006400000c000b */
[----:B01---5:R-:W-:Y:S01]  /*1a7f0*/  ENDCOLLECTIVE ;  /* 0x000000000000791b */ /* 0x023fe20003800000 */
.L_x_1404:
[----:B------:R-:W-:Y:S01]  /*1a800*/  ULDC UR4, c[0x0][0xc3c] ;  /* 0x00030f0000047ab9 */ /* 0x000fe20000000800 */
[----:B------:R-:W-:Y:S01]  /*1a810*/  ULDC.64 UR6, c[0x0][0x208] ;  /* 0x0000820000067ab9 */ /* 0x000fe20000000a00 */
        /* <DEDUP_REMOVED lines=14> */
[----:B------:R-:W-:Y:S01]  /*1a900*/  ISETP.GE.U32.AND P5, PT, R16, 0x10, PT ;  /* 0x000000101000780c */ /* 0x000fe20003fa6070 */
[----:B--2---:R-:W-:Y:S01]  /*1a910*/  @!P1 IMAD.MOV.U32 R5, RZ, RZ, R6 ;  /* 0x000000ffff059224 */ /* 0x004fe200078e0006 */
[----:B------:R-:W-:-:S02]  /*1a920*/  CS2R R6, SRZ ;  /* 0x0000000000067805 */ /* 0x000fc4000001ff00 */
[----:B---3--:R-:W-:Y:S01]  /*1a930*/  @!P1 IMAD.MOV.U32 R7, RZ, RZ, R2 ;  /* 0x000000ffff079224 */ /* 0x008fe200078e0002 */
[----:B------:R-:W-:-:S03]  /*1a940*/  ISETP.NE.AND P1, PT, R16, RZ, PT ;  /* 0x000000ff1000720c */ /* 0x000fc60003f25270 */
[----:B------:R-:W-:-:S04]  /*1a950*/  IMAD R2, R7, R5, RZ ;  /* 0x0000000507027224 */ /* 0x000fc800078e02ff */
[----:B------:R-:W-:-:S07]  /*1a960*/  IMAD.MOV.U32 R13, RZ, RZ, R2 ;  /* 0x000000ffff0d7224 */ /* 0x000fce00078e0002 */
[----:B------:R-:W-:Y:S05]  /*1a970*/  WARPSYNC.COLLECTIVE R15, `(.L_x_1405) ;  /* 0x000000000f087348 */ /* 0x000fea0003c00000 */
[----:B------:R0:W1:Y:S02]  /*1a980*/  SHFL.UP P6, R14, R13, R12, R11 ;  /* 0x0400000c0d0e7389 */ /* 0x00006400000c000b */
[----:B01----:R-:W-:Y:S01]  /*1a990*/  ENDCOLLECTIVE ;  /* 0x000000000000791b */ /* 0x003fe20003800000 */
.L_x_1405:
        /* <DEDUP_REMOVED lines=8> */
.L_x_1406:
        /* <DEDUP_REMOVED lines=8> */
.L_x_1407:
        /* <DEDUP_REMOVED lines=8> */
.L_x_1408:
        /* <DEDUP_REMOVED lines=8> */
.L_x_1409:
        /* <DEDUP_REMOVED lines=9> */
.L_x_1410:
[----:B------:R-:W-:Y:S01]  /*1ac30*/  IMAD.MOV.U32 R10, RZ, RZ, R14 ;  /* 0x000000ffff0a7224 */ /* 0x000fe200078e000e */
[----:B------:R-:W-:Y:S06]  /*1ac40*/  BRA `(.L_x_1411) ;  /* 0xffffffd4003c7947 */ /* 0x000fec000383ffff */
.L_x_1348:
[----:B------:R-:W-:Y:S01]  /*1ac50*/  BSSY B0, `(.L_x_1412) ;  /* 0x0000008000007945 */ /* 0x000fe20003800000 */
[----:B------:R-:W-:Y:S02]  /*1ac60*/  IMAD.MOV.U32 R13, RZ, RZ, R2 ;  /* 0x000000ffff0d7224 */ /* 0x000fe400078e0002 */
[----:B------:R-:W-:Y:S02]  /*1ac70*/  IMAD.MOV.U32 R12, RZ, RZ, 0x1 ;  /* 0x00000001ff0c7424 */ /* 0x000fe400078e00ff */
[----:B------:R-:W-:Y:S02]  /*1ac80*/  IMAD.MOV.U32 R11, RZ, RZ, RZ ;  /* 0x000000ffff0b7224 */ /* 0x000fe400078e00ff */
[----:B------:R-:W-:-:S07]  /*1ac90*/  IMAD.MOV.U32 R15, RZ, RZ, -0x1 ;  /* 0xffffffffff0f7424 */ /* 0x000fce00078e00ff */
[----:B------:R-:W-:Y:S05]  /*1aca0*/  WARPSYNC.COLLECTIVE R15, `(.L_x_1413) ;  /* 0x000000000f087348 */ /* 0x000fea0003c00000 */
[----:B------:R0:W1:Y:S02]  /*1acb0*/  SHFL.UP P6, R14, R13, R12, R11 ;  /* 0x0400000c0d0e7389 */ /* 0x00006400000c000b */
[----:B01----:R-:W-:Y:S01]  /*1acc0*/  ENDCOLLECTIVE ;  /* 0x000000000000791b */ /* 0x003fe20003800000 */
.L_x_1413:
[----:B------:R-:W-:Y:S05]  /*1acd0*/  BSYNC B0 ;  /* 0x0000000000007941 */ /* 0x000fea0003800000 */
.L_x_1412:
        /* <DEDUP_REMOVED lines=10> */
.L_x_1414:
        /* <DEDUP_REMOVED lines=8> */
.L_x_1415:
        /* <DEDUP_REMOVED lines=8> */
.L_x_1416:
        /* <DEDUP_REMOVED lines=8> */
.L_x_1417:
        /* <DEDUP_REMOVED lines=9> */
.L_x_1418:
[----:B------:R-:W-:Y:S01]  /*1af90*/  IMAD.MOV.U32 R10, RZ, RZ, R14 ;  /* 0x000000ffff0a7224 */ /* 0x000fe200078e000e */
[----:B------:R-:W-:Y:S06]  /*1afa0*/  BRA `(.L_x_1419) ;  /* 0xffffffd400147947 */ /* 0x000fec000383ffff */
.L_x_1350:
[----:B------:R-:W-:Y:S01]  /*1afb0*/  BSSY B0, `(.L_x_1420) ;  /* 0x0000006000007945 */ /* 0x000fe20003800000 */
[----:B------:R-:W-:Y:S01]  /*1afc0*/  PLOP3.LUT P6, PT, P6, PT, PT, 0x8, 0x0 ;  /* 0x000000000000781c */ /* 0x000fe200037ce170 */
[----:B------:R-:W-:-:S12]  /*1afd0*/  IMAD.MOV.U32 R15, RZ, RZ, -0x1 ;  /* 0xffffffffff0f7424 */ /* 0x000fd800078e00ff */
[----:B0-----:R-:W-:Y:S05]  /*1afe0*/  WARPSYNC.COLLECTIVE R15, `(.L_x_1421) ;  /* 0x000000000f087348 */ /* 0x001fea0003c00000 */
[----:B------:R-:W-:Y:S01]  /*1aff0*/  VOTE.ANY R14, PT, P6 ;  /* 0x00000000000e7806 */ /* 0x000fe200030e0100 */
[----:B0-----:R-:W-:Y:S06]  /*1b000*/  ENDCOLLECTIVE ;  /* 0x000000000000791b */ /* 0x001fec0003800000 */
.L_x_1421:
[----:B------:R-:W-:Y:S05]  /*1b010*/  BSYNC B0 ;  /* 0x0000000000007941 */ /* 0x000fea0003800000 */
.L_x_1420:
[----:B------:R0:W5:Y:S01]  /*1b020*/  LDL.LU R16, [R1+0xc] ;  /* 0x00000c0001107983 */ /* 0x0001620000300800 */
[----:B------:R-:W-:Y:S02]  /*1b030*/  IMAD.MOV.U32 R3, RZ, RZ, R14 ;  /* 0x000000ffff037224 */ /* 0x000fe400078e000e */
[----:B------:R-:W-:Y:S02]  /*1b040*/  IMAD.MOV.U32 R13, RZ, RZ, R5 ;  /* 0x000000ffff0d7224 */ /* 0x000fe400078e0005 */
[----:B------:R-:W1:Y:S01]  /*1b050*/  POPC R9, R3 ;  /* 0x0000000300097309 */ /* 0x000e620000000000 */
[----:B------:R-:W-:Y:S02]  /*1b060*/  IMAD.MOV.U32 R11, RZ, RZ, 0x1f ;  /* 0x0000001fff0b7424 */ /* 0x000fe400078e00ff */
[----:B------:R-:W-:Y:S02]  /*1b070*/  IMAD.MOV.U32 R15, RZ, RZ, -0x1 ;  /* 0xffffffffff0f7424 */ /* 0x000fe400078e00ff */
[----:B01----:R-:W-:-:S07]  /*1b080*/  IMAD.MOV.U32 R12, RZ, RZ, R9 ;  /* 0x000000ffff0c7224 */ /* 0x003fce00078e0009 */
[----:B-----5:R-:W-:Y:S05]  /*1b090*/  WARPSYNC.COLLECTIVE R15, `(.L_x_1422) ;  /* 0x000000000f087348 */ /* 0x020fea0003c00000 */
[----:B------:R0:W1:Y:S02]  /*1b0a0*/  SHFL.IDX P6, R14, R13, R12, R11 ;  /* 0x0000000c0d0e7389 */ /* 0x00006400000c000b */
[----:B01---5:R-:W-:Y:S01]  /*1b0b0*/  ENDCOLLECTIVE ;  /* 0x000000000000791b */ /* 0x023fe20003800000 */
.L_x_1422:
[----:B------:R-:W-:Y:S02]  /*1b0c0*/  IMAD.MOV.U32 R13, RZ, RZ, R7 ;  /* 0x000000ffff0d7224 */ /* 0x000fe400078e0007 */
[----:B------:R-:W-:-:S07]  /*1b0d0*/  IMAD.MOV.U32 R4, RZ, RZ, R14 ;  /* 0x000000ffff047224 */ /* 0x000fce00078e000e */
[----:B------:R-:W-:Y:S05]  /*1b0e0*/  WARPSYNC.COLLECTIVE R15, `(.L_x_1423) ;  /* 0x000000000f087348 */ /* 0x000fea0003c00000 */
[----:B------:R0:W1:Y:S02]  /*1b0f0*/  SHFL.IDX P6, R14, R13, R12, R11 ;  /* 0x0000000c0d0e7389 */ /* 0x00006400000c000b */
[----:B01----:R-:W-:Y:S01]  /*1b100*/  ENDCOLLECTIVE ;  /* 0x000000000000791b */ /* 0x003fe20003800000 */
.L_x_1423:
[----:B------:R-:W-:Y:S02]  /*1b110*/  IMAD.MOV.U32 R7, RZ, RZ, R14 ;  /* 0x000000ffff077224 */ /* 0x000fe400078e000e */
[----:B------:R-:W-:-:S05]  /*1b120*/  IMAD.IADD R5, R9, 0x1, R16 ;  /* 0x0000000109057824 */ /* 0x000fca00078e0210 */
[----:B------:R0:W-:Y:S01]  /*1b130*/  STL [R1+0xc], R5 ;  /* 0x00000c0501007387 */ /* 0x0001e20000100800 */
[----:B------:R-:W-:Y:S05]  /*1b140*/  BRA `(.L_x_1424) ;  /* 0xffffffd000f47947 */ /* 0x000fea000383ffff */
.L_x_1352:
[----:B------:R-:W-:Y:S01]  /*1b150*/  BSSY B0, `(.L_x_1425) ;  /* 0x0000008000007945 */ /* 0x000fe20003800000 */
[----:B------:R-:W-:Y:S02]  /*1b160*/  IMAD.MOV.U32 R13, RZ, RZ, R2 ;  /* 0x000000ffff0d7224 */ /* 0x000fe400078e0002 */
[----:B------:R-:W-:Y:S02]  /*1b170*/  IMAD.MOV.U32 R12, RZ, RZ, R9 ;  /* 0x000000ffff0c7224 */ /* 0x000fe400078e0009 */
[----:B------:R-:W-:Y:S02]  /*1b180*/  IMAD.MOV.U32 R11, RZ, RZ, 0x1f ;  /* 0x0000001fff0b7424 */ /* 0x000fe400078e00ff */
[----:B------:R-:W-:-:S07]  /*1b190*/  IMAD.MOV.U32 R15, RZ, RZ, -0x1 ;  /* 0xffffffffff0f7424 */ /* 0x000fce00078e00ff */
[----:B0-----:R-:W-:Y:S05]  /*1b1a0*/  WARPSYNC.COLLECTIVE R15, `(.L_x_1426) ;  /* 0x000000000f087348 */ /* 0x001fea0003c00000 */
[----:B------:R1:W2:Y:S02]  /*1b1b0*/  SHFL.IDX P6, R14, R13, R12, R11 ;  /* 0x0000000c0d0e7389 */ /* 0x0002a400000c000b */
[----:B012---:R-:W-:Y:S01]  /*1b1c0*/  ENDCOLLECTIVE ;  /* 0x000000000000791b */ /* 0x007fe20003800000 */
.L_x_1426:
[----:B------:R-:W-:Y:S05]  /*1b1d0*/  BSYNC B0 ;  /* 0x0000000000007941 */ /* 0x000fea0003800000 */
.L_x_1425:
[----:B------:R-:W-:Y:S01]  /*1b1e0*/  IMAD.MOV.U32 R2, RZ, RZ, R14 ;  /* 0x000000ffff027224 */ /* 0x000fe200078e000e */
[----:B------:R-:W-:Y:S06]  /*1b1f0*/  BRA `(.L_x_1427) ;  /* 0xffffffd000e07947 */ /* 0x000fec000383ffff */
.L_x_1358:
[----:B0-----:R0:W1:Y:S02]  /*1b200*/  SYNCS.PHASECHK.TRANS64.TRYWAIT P0, [R0+URZ+0x2a820], R3 ;  /* 0x02a82003000075a7 */ /* 0x001064000800017f */
[----:B-1----:R-:W-:Y:S05]  /*1b210*/  @!P0 NANOSLEEP.SYNCS 0x989680 ;  /* 0x009896800000895d */ /* 0x002fea0003900000 */
[----:B------:R-:W1:Y:S02]  /*1b220*/  @!P0 SYNCS.PHASECHK.TRANS64 P0, [R0+URZ+0x2a820], R3 ;  /* 0x02a82003000085a7 */ /* 0x000e64000800007f */
[----:B-1----:R-:W-:Y:S05]  /*1b230*/  @!P0 BRA `(.L_x_1358) ;  /* 0xfffffffc00f08947 */ /* 0x002fea000383ffff */
[----:B------:R-:W-:Y:S05]  /*1b240*/  BRA `(.L_x_1428) ;  /* 0xffffffdc00847947 */ /* 0x000fea000383ffff */
.L_x_1359:
[----:B------:R-:W1:Y:S01]  /*1b250*/  S2R R2, SR_TID.X ;  /* 0x0000000000027919 */ /* 0x000e620000002100 */
[----:B------:R-:W-:Y:S01]  /*1b260*/  BSSY B0, `(.L_x_1429) ;  /* 0x000000a000007945 */ /* 0x000fe20003800000 */
[----:B------:R-:W-:Y:S02]  /*1b270*/  IMAD.MOV.U32 R12, RZ, RZ, RZ ;  /* 0x000000ffff0c7224 */ /* 0x000fe400078e00ff */
[----:B---3--:R-:W-:Y:S02]  /*1b280*/  IMAD.MOV.U32 R11, RZ, RZ, 0x1f ;  /* 0x0000001fff0b7424 */ /* 0x008fe400078e00ff */
[----:B------:R-:W-:Y:S01]  /*1b290*/  IMAD.MOV.U32 R15, RZ, RZ, -0x1 ;  /* 0xffffffffff0f7424 */ /* 0x000fe200078e00ff */
[----:B-1----:R-:W-:-:S04]  /*1b2a0*/  SHF.R.U32.HI R2, RZ, 0x5, R2 ;  /* 0x00000005ff027819 */ /* 0x002fc80000011602 */
[----:B------:R-:W-:-:S05]  /*1b2b0*/  LOP3.LUT R2, R2, 0x3, RZ, 0xc0, !PT ;  /* 0x0000000302027812 */ /* 0x000fca00078ec0ff */
[----:B------:R-:W-:-:S07]  /*1b2c0*/  IMAD.MOV.U32 R13, RZ, RZ, R2 ;  /* 0x000000ffff0d7224 */ /* 0x000fce00078e0002 */
[----:B0-----:R-:W-:Y:S05]  /*1b2d0*/  WARPSYNC.COLLECTIVE R15, `(.L_x_1430) ;  /* 0x000000000f087348 */ /* 0x001fea0003c00000 */
[----:B------:R1:W2:Y:S02]  /*1b2e0*/  SHFL.IDX P6, R14, R13, R12, R11 ;  /* 0x0000000c0d0e7389 */ /* 0x0002a400000c000b */
[----:B012---:R-:W-:Y:S01]  /*1b2f0*/  ENDCOLLECTIVE ;  /* 0x000000000000791b */ /* 0x007fe20003800000 */
.L_x_1430:
[----:B------:R-:W-:Y:S05]  /*1b300*/  BSYNC B0 ;  /* 0x0000000000007941 */ /* 0x000fea0003800000 */
.L_x_1429:
[----:B------:R-:W-:Y:S05]  /*1b310*/  BRA `(.L_x_1431) ;  /* 0xffffffdc006c7947 */ /* 0x000fea000383ffff */
.L_x_1362:
[----:B------:R-:W-:Y:S01]  /*1b320*/  BSSY B1, `(.L_x_1432) ;  /* 0x0000006000017945 */ /* 0x000fe20003800000 */
[----:B------:R-:W-:-:S07]  /*1b330*/  IMAD.MOV.U32 R15, RZ, RZ, -0x1 ;  /* 0xffffffffff0f7424 */ /* 0x000fce00078e00ff */
[----:B01-3--:R-:W-:Y:S05]  /*1b340*/  WARPSYNC.COLLECTIVE R15, `(.L_x_1433) ;  /* 0x000000000f0c7348 */ /* 0x00bfea0003c00000 */
[----:B------:R-:W-:Y:S02]  /*1b350*/  ELECT P6, UR62, PT ;  /* 0x00000000003e782f */ /* 0x000fe400038c0000 */
[----:B------:R-:W-:Y:S01]  /*1b360*/  MOV R14, UR62 ;  /* 0x0000003e000e7c02 */ /* 0x000fe20008000f00 */
[----:B01-3--:R-:W-:Y:S10]  /*1b370*/  ENDCOLLECTIVE ;  /* 0x000000000000791b */ /* 0x00bff40003800000 */
.L_x_1433:
[----:B------:R-:W-:Y:S05]  /*1b380*/  BSYNC B1 ;  /* 0x0000000000017941 */ /* 0x000fea0003800000 */
.L_x_1432:
[----:B------:R-:W-:Y:S05]  /*1b390*/  BRA `(.L_x_1434) ;  /* 0xffffffdc00647947 */ /* 0x000fea000383ffff */
.L_x_1364:
[----:B0-----:R0:W1:Y:S02]  /*1b3a0*/  SYNCS.PHASECHK.TRANS64.TRYWAIT P0, [R6+URZ], R5 ;  /* 0x00000005060075a7 */ /* 0x001064000800017f */
[----:B-1----:R-:W-:Y:S05]  /*1b3b0*/  @!P0 NANOSLEEP.SYNCS 0x989680 ;  /* 0x009896800000895d */ /* 0x002fea0003900000 */
[----:B------:R-:W1:Y:S02]  /*1b3c0*/  @!P0 SYNCS.PHASECHK.TRANS64 P0, [R6+URZ], R5 ;  /* 0x00000005060085a7 */ /* 0x000e64000800007f */
[----:B-1----:R-:W-:Y:S05]  /*1b3d0*/  @!P0 BRA `(.L_x_1364) ;  /* 0xfffffffc00f08947 */ /* 0x002fea000383ffff */
[----:B------:R-:W-:Y:S05]  /*1b3e0*/  BRA `(.L_x_1435) ;  /* 0xffffffdc00a47947 */ /* 0x000fea000383ffff */
.L_x_1365:
[----:B-1----:R1:W2:Y:S02]  /*1b3f0*/  SYNCS.PHASECHK.TRANS64.TRYWAIT P0, [R7+URZ], R2 ;  /* 0x00000002070075a7 */ /* 0x0022a4000800017f */
[----:B--2---:R-:W-:Y:S05]  /*1b400*/  @!P0 NANOSLEEP.SYNCS 0x989680 ;  /* 0x009896800000895d */ /* 0x004fea0003900000 */
[----:B------:R-:W2:Y:S02]  /*1b410*/  @!P0 SYNCS.PHASECHK.TRANS64 P0, [R7+URZ], R2 ;  /* 0x00000002070085a7 */ /* 0x000ea4000800007f */
[----:B--2---:R-:W-:Y:S05]  /*1b420*/  @!P0 BRA `(.L_x_1365) ;  /* 0xfffffffc00f08947 */ /* 0x004fea000383ffff */
[----:B------:R-:W-:Y:S05]  /*1b430*/  BRA `(.L_x_1436) ;  /* 0xffffffdc00987947 */ /* 0x000fea000383ffff */
.L_x_1367:
[----:B--2---:R2:W4:Y:S02]  /*1b440*/  SYNCS.PHASECHK.TRANS64.TRYWAIT P0, [R4+URZ], R5 ;  /* 0x00000005040075a7 */ /* 0x004524000800017f */
[----:B----4-:R-:W-:Y:S05]  /*1b450*/  @!P0 NANOSLEEP.SYNCS 0x989680 ;  /* 0x009896800000895d */ /* 0x010fea0003900000 */
[----:B------:R-:W4:Y:S02]  /*1b460*/  @!P0 SYNCS.PHASECHK.TRANS64 P0, [R4+URZ], R5 ;  /* 0x00000005040085a7 */ /* 0x000f24000800007f */
[----:B----4-:R-:W-:Y:S05]  /*1b470*/  @!P0 BRA `(.L_x_1367) ;  /* 0xfffffffc00f08947 */ /* 0x010fea000383ffff */
[----:B------:R-:W-:Y:S05]  /*1b480*/  BRA `(.L_x_1437) ;  /* 0xffffffdc009c7947 */ /* 0x000fea000383ffff */
.L_x_1438:
        /* <DEDUP_REMOVED lines=15> */
.L_x_15162:


//--------------------- .text._ZN7cutlass13device_kernelIN5flash11enable_sm90INS1_16FlashAttnFwdSm90INS1_25CollectiveMainloopFwdSm90ILi2EN4cute5tupleIJNS5_1CILi1EEES8_S8_EEENS6_IJNS7_ILi128EEENS7_ILi96EEENS7_ILi192EEEEEELi128ENS_6half_tEfNS_4arch4Sm90ELb0ELb1ELb1ELb1ELb0ELb1ELb0ELb1ELb1ELb1ELb1ELb0EEENS1_21CollectiveEpilogueFwdINS6_IJSA_SA_SB_EEES9_SE_SG_Li256ELb1ELb1ELb1ELb0EEENS1_36VarlenDynamicPersistentTileSchedulerILi128ELi96ELi256ELi128ELb1ELb1ELb1ELb1ELb0ELb1EEEEEEEEEvNT_6ParamsE --------------------------
	.section	.text._ZN7cutlass13device_kernelIN5flash11enable_sm90INS1_16FlashAttnFwdSm90INS1_25CollectiveMainloopFwdSm90ILi2EN4cute5tupleIJNS5_1CILi1EEES8_S8_EEENS6_IJNS7_ILi128EEENS7_ILi96EEENS7_ILi192EEEEEELi128ENS_6half_tEfNS_4arch4Sm90ELb0ELb1ELb1ELb1ELb0ELb1ELb0ELb1ELb1ELb1ELb1ELb0EEENS1_21CollectiveEpilogueFwdINS6_IJSA_SA_SB_EEES9_SE_SG_Li256ELb1ELb1ELb1ELb0EEENS1_36VarlenDynamicPersistentTileSchedulerILi128ELi96ELi256ELi128ELb1ELb1ELb1ELb1ELb0ELb1EEEEEEEEEvNT_6ParamsE,"ax",@progbits
	.align	128
.text._ZN7cutlass13device_kernelIN5flash11enable_sm90INS1_16FlashAttnFwdSm90INS1_25CollectiveMainloopFwdSm90ILi2EN4cute5tupleIJNS5_1CILi1EEES8_S8_EEENS6_IJNS7_ILi128EEENS7_ILi96EEENS7_ILi192EEEEEELi128ENS_6half_tEfNS_4arch4Sm90ELb0ELb1ELb1ELb1ELb0ELb1ELb0ELb1ELb1ELb1ELb1ELb0EEENS1_21CollectiveEpilogueFwdINS6_IJSA_SA_SB_EEES9_SE_SG_Li256ELb1ELb1ELb1ELb0EEENS1_36VarlenDynamicPersistentTileSchedulerILi128ELi96ELi256ELi128ELb1ELb1ELb1ELb1ELb0ELb1EEEEEEEEEvNT_6ParamsE:
        .type           _ZN7cutlass13device_kernelIN5flash11enable_sm90INS1_16FlashAttnFwdSm90INS1_25CollectiveMainloopFwdSm90ILi2EN4cute5tupleIJNS5_1CILi1EEES8_S8_EEENS6_IJNS7_ILi128EEENS7_ILi96EEENS7_ILi192EEEEEELi128ENS_6half_tEfNS_4arch4Sm90ELb0ELb1ELb1ELb1ELb0ELb1ELb0ELb1ELb1ELb1ELb1ELb0EEENS1_21CollectiveEpilogueFwdINS6_IJSA_SA_SB_EEES9_SE_SG_Li256ELb1ELb1ELb1ELb0EEENS1_36VarlenDynamicPersistentTileSchedulerILi128ELi96ELi256ELi128ELb1ELb1ELb1ELb1ELb0ELb1EEEEEEEEEvNT_6ParamsE,@function
        .size           _ZN7cutlass13device_kernelIN5flash11enable_sm90INS1_16FlashAttnFwdSm90INS1_25CollectiveMainloopFwdSm90ILi2EN4cute5tupleIJNS5_1CILi1EEES8_S8_EEENS6_IJNS7_ILi128EEENS7_ILi96EEENS7_ILi192EEEEEELi128ENS_6half_tEfNS_4arch4Sm90ELb0ELb1ELb1ELb1ELb0ELb1ELb0ELb1ELb1ELb1ELb1ELb0EEENS1_21CollectiveEpilogueFwdINS6_IJSA_SA_SB_EEES9_SE_SG_Li256ELb1ELb1ELb1ELb0EEENS1_36VarlenDynamicPersistentTileSchedulerILi128ELi96ELi256ELi128ELb1ELb1ELb1ELb1ELb0ELb1EEEEEEEEEvNT_6ParamsE,(.L_x_15163 - _ZN7cutlass13device_kernelIN5flash11enable_sm90INS1_16FlashAttnFwdSm90INS1_25CollectiveMainloopFwdSm90ILi2EN4cute5tupleIJNS5_1CILi1EEES8_S8_EEENS6_IJNS7_ILi128EEENS7_ILi96EEENS7_ILi192EEEEEELi128ENS_6half_tEfNS_4arch4Sm90ELb0ELb1ELb1ELb1ELb0ELb1ELb0ELb1ELb1ELb1ELb1ELb0EEENS1_21CollectiveEpilogueFwdINS6_IJSA_SA_SB_EEES9_SE_SG_Li256ELb1ELb1ELb1ELb0EEENS1_36VarlenDynamicPersistentTileSchedulerILi128ELi96ELi256ELi128ELb1ELb1ELb1ELb1ELb0ELb1EEEEEEEEEvNT_6ParamsE)
        .other          _ZN7cutlass13device_kernelIN5flash11enable_sm90INS1_16FlashAttnFwdSm90INS1_25CollectiveMainloopFwdSm90ILi2EN4cute5tupleIJNS5_1CILi1EEES8_S8_EEENS6_IJNS7_ILi128EEENS7_ILi96EEENS7_ILi192EEEEEELi128ENS_6half_tEfNS_4arch4Sm90ELb0ELb1ELb1ELb1ELb0ELb1ELb0ELb1ELb1ELb1ELb1ELb0EEENS1_21CollectiveEpilogueFwdINS6_IJSA_SA_SB_EEES9_SE_SG_Li256ELb1ELb1ELb1ELb0EEENS1_36VarlenDynamicPersistentTileSchedulerILi128ELi96ELi256ELi128ELb1ELb1ELb1ELb1ELb0ELb1EEEEEEEEEvNT_6ParamsE,@"STO_CUDA_ENTRY STV_DEFAULT"
_ZN7cutlass13device_kernelIN5flash11enable_sm90INS1_16FlashAttnFwdSm90INS1_25CollectiveMainloopFwdSm90ILi2EN4cute5tupleIJNS5_1CILi1EEES8_S8_EEENS6_IJNS7_ILi128EEENS7_ILi96EEENS7_ILi192EEEEEELi128ENS_6half_tEfNS_4arch4Sm90ELb0ELb1ELb1ELb1ELb0ELb1ELb0ELb1ELb1ELb1ELb1ELb0EEENS1_21CollectiveEpilogueFwdINS6_IJSA_SA_SB_EEES9_SE_SG_Li256ELb1ELb1ELb1ELb0EEENS1_36VarlenDynamicPersistentTileSchedulerILi128ELi96ELi256ELi128ELb1ELb1ELb1ELb1ELb0ELb1EEEEEEEEEvNT_6ParamsE:
        /* <DEDUP_REMOVED lines=24> */
.L_x_1440:
[----:B------:R-:W-:Y:S05]  /*0180*/  BSYNC B0 ;  /* 0x0000000000007941 */ /* 0x000fea0003800000 */
.L_x_1439:
        /* <DEDUP_REMOVED lines=41> */
.L_x_1441:
        /* <DEDUP_REMOVED lines=22> */
.L_x_1442:
        /* <DEDUP_REMOVED lines=18> */
.L_x_1443:
        /* <DEDUP_REMOVED lines=22> */
.L_x_1444:
        /* <DEDUP_REMOVED lines=22> */
.L_x_1445:
        /* <DEDUP_REMOVED lines=10> */
.L_x_1448:
        /* <DEDUP_REMOVED lines=16> */
[----:B------:R-:W-:Y:S01]  /*0b00*/  VIADD R6, R6, 0xffffff80 ;  /* 0xffffff8006067836 */ /* 0x000fe20000000000 */
[----:B------:R-:W-:Y:S01]  /*0b10*/  R2UR UR4, R2 ;  /* 0x00000000020472ca */ /* 0x000fe200000e0000 */
[----:B------:R-:W-:Y:S01]  /*0b20*/  IMAD.MOV.U32 R188, RZ, RZ, RZ ;  /* 0x000000ffffbc7224 */ /* 0x000fe200078e00ff */
[----:B------:R-:W-:Y:S01]  /*0b30*/  CS2R R22, SRZ ;  /* 0x0000000000167805 */ /* 0x000fe2000001ff00 */
[----:B------:R-:W-:Y:S01]  /*0b40*/  IMAD.MOV.U32 R16, RZ, RZ, RZ ;  /* 0x000000ffff107224 */ /* 0x000fe200078e00ff */
[----:B------:R-:W-:Y:S01]  /*0b50*/  SHF.R.S32.HI R3, RZ, 0x1f, R6 ;  /* 0x0000001fff037819 */ /* 0x000fe20000011406 */
[----:B------:R-:W-:-:S03]  /*0b60*/  IMAD.MOV.U32 R167, RZ, RZ, RZ ;  /* 0x000000ffffa77224 */ /* 0x000fc600078e00ff */
[CC--:B------:R-:W-:Y:S02]  /*0b70*/  LEA.HI R4, R3.reuse, R6.reuse, RZ, 0x4 ;  /* 0x0000000603047211 */ /* 0x0c0fe400078f20ff */
[----:B------:R-:W-:-:S03]  /*0b80*/  LEA.HI R209, R3, R6, RZ, 0x3 ;  /* 0x0000000603d17211 */ /* 0x000fc600078f18ff */
[----:B------:R-:W-:Y:S01]  /*0b90*/  UIADD3 UR4, UR4, 0xc400, URZ ;  /* 0x0000c40004047890 */ /* 0x000fe2000fffe03f */
[----:B------:R-:W-:Y:S02]  /*0ba0*/  LOP3.LUT R185, R209, 0xfffffff8, RZ, 0xc0, !PT ;  /* 0xfffffff8d1b97812 */ /* 0x000fe400078ec0ff */
[----:B------:R-:W-:-:S03]  /*0bb0*/  SHF.R.S32.HI R209, RZ, 0x3, R209 ;  /* 0x00000003ffd17819 */ /* 0x000fc600000114d1 */
[----:B------:R-:W-:-:S04]  /*0bc0*/  IMAD.IADD R185, R6, 0x1, -R185 ;  /* 0x0000000106b97824 */ /* 0x000fc800078e0ab9 */
[----:B------:R-:W-:-:S04]  /*0bd0*/  IMAD.SHL.U32 R182, R185, 0x8, RZ ;  /* 0x00000008b9b67824 */ /* 0x000fc800078e00ff */
[----:B------:R-:W-:Y:S01]  /*0be0*/  VIADD R184, R182, 0x40 ;  /* 0x00000040b6b87836 */ /* 0x000fe20000000000 */
[----:B--2---:R-:W-:Y:S02]  /*0bf0*/  R2UR UR5, R0 ;  /* 0x00000000000572ca */ /* 0x004fe400000e0000 */
[----:B------:R-:W-:-:S04]  /*0c00*/  LEA.HI R0, R3, R6, RZ, 0x7 ;  /* 0x0000000603007211 */ /* 0x000fc800078f38ff */
[----:B------:R-:W-:Y:S02]  /*0c10*/  LOP3.LUT R5, R0, 0xffffff80, RZ, 0xc0, !PT ;  /* 0xffffff8000057812 */ /* 0x000fe400078ec0ff */
[----:B------:R-:W-:-:S03]  /*0c20*/  SHF.R.S32.HI R13, RZ, 0x7, R0 ;  /* 0x00000007ff0d7819 */ /* 0x000fc60000011400 */
[----:B------:R-:W-:Y:S01]  /*0c30*/  IMAD.IADD R230, R6, 0x1, -R5 ;  /* 0x0000000106e67824 */ /* 0x000fe200078e0a05 */
[----:B------:R-:W-:Y:S01]  /*0c40*/  SHF.R.S32.HI R5, RZ, 0x4, R4 ;  /* 0x00000004ff057819 */ /* 0x000fe20000011404 */
[----:B------:R0:W-:Y:S01]  /*0c50*/  STL [R1+0x80], R13 ;  /* 0x0000800d01007387 */ /* 0x0001e20000100800 */
[----:B------:R-:W-:Y:S01]  /*0c60*/  LEA.HI R0, R0, R13, RZ, 0x1 ;  /* 0x0000000d00007211 */ /* 0x000fe200078f08ff */
[----:B------:R-:W-:Y:S01]  /*0c70*/  ULOP3.LUT UR5, UR5, 0x1, URZ, 0xfc, !UPT ;  /* 0x0000000105057892 */ /* 0x000fe2000f8efc3f */
[----:B------:R-:W-:Y:S02]  /*0c80*/  SHF.R.S32.HI R9, RZ, 0x1f, R230 ;  /* 0x0000001fff097819 */ /* 0x000fe400000114e6 */
[----:B------:R-:W-:Y:S02]  /*0c90*/  LEA.HI R7, R4, R5, RZ, 0x1 ;  /* 0x0000000504077211 */ /* 0x000fe400078f08ff */
[CC--:B------:R-:W-:Y:S02]  /*0ca0*/  LEA.HI R10, R9.reuse, R230.reuse, RZ, 0x2 ;  /* 0x000000e6090a7211 */ /* 0x0c0fe400078f10ff */
[----:B------:R-:W-:-:S02]  /*0cb0*/  LEA.HI R9, R9, R230, RZ, 0x5 ;  /* 0x000000e609097211 */ /* 0x000fc400078f28ff */
[--C-:B------:R-:W-:Y:S02]  /*0cc0*/  SHF.R.S32.HI R11, RZ, 0x2, R10.reuse ;  /* 0x00000002ff0b7819 */ /* 0x100fe4000001140a */
[----:B------:R-:W-:Y:S02]  /*0cd0*/  SHF.R.S32.HI R8, RZ, 0x1f, R10 ;  /* 0x0000001fff087819 */ /* 0x000fe4000001140a */
[----:B------:R-:W-:Y:S02]  /*0ce0*/  SHF.R.S32.HI R9, RZ, 0x5, R9 ;  /* 0x00000005ff097819 */ /* 0x000fe40000011409 */
[----:B------:R-:W-:Y:S02]  /*0cf0*/  LEA.HI R8, R8, R11, RZ, 0x3 ;  /* 0x0000000b08087211 */ /* 0x000fe400078f18ff */
[----:B------:R-:W-:Y:S02]  /*0d00*/  LOP3.LUT R0, R0, 0x3fffffe, RZ, 0xc0, !PT ;  /* 0x03fffffe00007812 */ /* 0x000fe400078ec0ff */
[----:B------:R-:W-:-:S02]  /*0d10*/  LOP3.LUT R12, R8, 0xfffffff8, RZ, 0xc0, !PT ;  /* 0xfffffff8080c7812 */ /* 0x000fc400078ec0ff */
[----:B------:R-:W-:Y:S01]  /*0d20*/  LOP3.LUT R8, R7, 0x1ffffffe, RZ, 0xc0, !PT ;  /* 0x1ffffffe07087812 */ /* 0x000fe200078ec0ff */
[----:B------:R-:W-:Y:S01]  /*0d30*/  IMAD.IADD R0, R13, 0x1, -R0 ;  /* 0x000000010d007824 */ /* 0x000fe200078e0a00 */
[----:B------:R-:W-:Y:S01]  /*0d40*/  LEA.HI R7, R3, R6, RZ, 0x2 ;  /* 0x0000000603077211 */ /* 0x000fe200078f10ff */
[----:B------:R-:W-:Y:S01]  /*0d50*/  IMAD.IADD R12, R11, 0x1, -R12 ;  /* 0x000000010b0c7824 */ /* 0x000fe200078e0a0c */
[----:B------:R-:W-:Y:S02]  /*0d60*/  IADD3 R8, R5, -R8, RZ ;  /* 0x8000000805087210 */ /* 0x000fe40007ffe0ff */
[----:B------:R-:W-:Y:S01]  /*0d70*/  LOP3.LUT R191, R7, 0xfffffffc, RZ, 0xc0, !PT ;  /* 0xfffffffc07bf7812 */ /* 0x000fe200078ec0ff */
[----:B------:R-:W-:Y:S01]  /*0d80*/  IMAD R9, R9, 0x10, R12 ;  /* 0x0000001009097824 */ /* 0x000fe200078e020c */
[--C-:B------:R-:W-:Y:S02]  /*0d90*/  SHF.R.S32.HI R162, RZ, 0x2, R7.reuse ;  /* 0x00000002ffa27819 */ /* 0x100fe40000011407 */
[----:B------:R-:W-:Y:S01]  /*0da0*/  SHF.R.S32.HI R7, RZ, 0x1f, R7 ;  /* 0x0000001fff077819 */ /* 0x000fe20000011407 */
[----:B------:R-:W-:Y:S01]  /*0db0*/  IMAD.IADD R191, R6, 0x1, -R191 ;  /* 0x0000000106bf7824 */ /* 0x000fe200078e0abf */
[----:B------:R-:W-:Y:S01]  /*0dc0*/  LEA.HI R5, R3, R6, RZ, 0x5 ;  /* 0x0000000603057211 */ /* 0x000fe200078f28ff */
[----:B------:R-:W-:Y:S01]  /*0dd0*/  VIADD R189, R162, 0x40 ;  /* 0x00000040a2bd7836 */ /* 0x000fe20000000000 */
[----:B------:R-:W-:Y:S01]  /*0de0*/  LEA.HI R7, R7, R162, RZ, 0x3 ;  /* 0x000000a207077211 */ /* 0x000fe200078f18ff */
[----:B------:R-:W-:Y:S01]  /*0df0*/  IMAD.SHL.U32 R160, R191, 0x4, RZ ;  /* 0x00000004bfa07824 */ /* 0x000fe200078e00ff */
[----:B------:R-:W-:Y:S01]  /*0e00*/  LOP3.LUT R3, R4, 0x3fffff0, RZ, 0xc0, !PT ;  /* 0x03fffff004037812 */ /* 0x000fe200078ec0ff */
[----:B------:R-:W-:Y:S01]  /*0e10*/  IMAD R12, R0, 0x40, R9 ;  /* 0x00000040000c7824 */ /* 0x000fe200078e0209 */
[----:B------:R-:W-:Y:S01]  /*0e20*/  SHF.R.S32.HI R0, RZ, 0x1f, R189 ;  /* 0x0000001fff007819 */ /* 0x000fe200000114bd */
[C---:B------:R-:W-:Y:S01]  /*0e30*/  VIADD R168, R160.reuse, 0x40 ;  /* 0x00000040a0a87836 */ /* 0x040fe20000000000 */
[----:B------:R-:W-:Y:S01]  /*0e40*/  IADD3 R169, R160, 0x20, RZ ;  /* 0x00000020a0a97810 */ /* 0x000fe20007ffe0ff */
[----:B------:R-:W-:Y:S01]  /*0e50*/  IMAD.IADD R3, R6, 0x1, -R3 ;  /* 0x0000000106037824 */ /* 0x000fe200078e0a03 */
[----:B------:R-:W-:Y:S01]  /*0e60*/  LOP3.LUT R7, R7, 0xfffffff8, RZ, 0xc0, !PT ;  /* 0xfffffff807077812 */ /* 0x000fe200078ec0ff */
[C---:B------:R-:W-:Y:S01]  /*0e70*/  IMAD.IADD R166, R160.reuse, 0x1, R168 ;  /* 0x00000001a0a67824 */ /* 0x040fe200078e02a8 */
[----:B------:R-:W-:Y:S01]  /*0e80*/  SHF.R.S32.HI R4, RZ, 0x5, R5 ;  /* 0x00000005ff047819 */ /* 0x000fe20000011405 */
[----:B------:R-:W-:Y:S01]  /*0e90*/  IMAD.IADD R165, R160, 0x1, R169 ;  /* 0x00000001a0a57824 */ /* 0x000fe200078e02a9 */
[----:B------:R-:W-:Y:S01]  /*0ea0*/  LEA.HI R0, R0, R189, RZ, 0x3 ;  /* 0x000000bd00007211 */ /* 0x000fe200078f18ff */
[----:B------:R-:W-:Y:S01]  /*0eb0*/  IMAD.IADD R229, R162, 0x1, -R7 ;  /* 0x00000001a2e57824 */ /* 0x000fe200078e0a07 */
[----:B------:R-:W-:Y:S01]  /*0ec0*/  STL [R1+0x84], R12 ;  /* 0x0000840c01007387 */ /* 0x000fe20000100800 */
[----:B------:R-:W-:Y:S01]  /*0ed0*/  IMAD R3, R4, 0x10, R3 ;  /* 0x0000001004037824 */ /* 0x000fe200078e0203 */
[----:B------:R-:W-:Y:S01]  /*0ee0*/  SHF.L.U32 R18, R191, 0x3, RZ ;  /* 0x00000003bf127819 */ /* 0x000fe200000006ff */
[----:B------:R-:W-:Y:S01]  /*0ef0*/  IMAD.SHL.U32 R0, R0, 0x40, RZ ;  /* 0x0000004000007824 */ /* 0x000fe200078e00ff */
[----:B------:R-:W-:Y:S01]  /*0f00*/  SHF.R.S32.HI R227, RZ, 0x1f, R169 ;  /* 0x0000001fffe37819 */ /* 0x000fe200000114a9 */
[----:B------:R-:W-:Y:S01]  /*0f10*/  IMAD.SHL.U32 R177, R4, 0x200, RZ ;  /* 0x0000020004b17824 */ /* 0x000fe200078e00ff */
[----:B------:R-:W-:Y:S01]  /*0f20*/  SHF.R.S32.HI R4, RZ, 0x1f, R165 ;  /* 0x0000001fff047819 */ /* 0x000fe200000114a5 */
[----:B------:R-:W-:Y:S01]  /*0f30*/  IMAD.SHL.U32 R173, R189, 0x40, RZ ;  /* 0x00000040bdad7824 */ /* 0x000fe200078e00ff */
[----:B------:R-:W-:Y:S01]  /*0f40*/  LEA R11, R3, R8, 0x3 ;  /* 0x00000008030b7211 */ /* 0x000fe200078e18ff */
[----:B------:R-:W-:Y:S01]  /*0f50*/  IMAD.SHL.U32 R175, R229, 0x40, RZ ;  /* 0x00000040e5af7824 */ /* 0x000fe200078e00ff */
[----:B------:R-:W-:Y:S01]  /*0f60*/  LOP3.LUT R179, R0, 0xfffffe00, RZ, 0xc0, !PT ;  /* 0xfffffe0000b37812 */ /* 0x000fe200078ec0ff */
[C---:B------:R-:W-:Y:S01]  /*0f70*/  VIADD R171, R160.reuse, 0x10 ;  /* 0x00000010a0ab7836 */ /* 0x040fe20000000000 */
[----:B------:R-:W-:Y:S01]  /*0f80*/  SHF.R.S32.HI R3, RZ, 0x1f, R166 ;  /* 0x0000001fff037819 */ /* 0x000fe200000114a6 */
[----:B------:R-:W-:Y:S01]  /*0f90*/  VIADD R170, R160, 0x30 ;  /* 0x00000030a0aa7836 */ /* 0x000fe20000000000 */
[----:B------:R-:W-:Y:S01]  /*0fa0*/  LEA.HI R0, R4, R165, RZ, 0x6 ;  /* 0x000000a504007211 */ /* 0x000fe200078f30ff */
[----:B------:R-:W-:Y:S01]  /*0fb0*/  VIADD R172, R160, 0x50 ;  /* 0x00000050a0ac7836 */ /* 0x000fe20000000000 */
[----:B------:R-:W-:-:S02]  /*0fc0*/  LOP3.LUT R173, R173, 0x1c0, RZ, 0xc0, !PT ;  /* 0x000001c0adad7812 */ /* 0x000fc400078ec0ff */
[----:B------:R-:W-:Y:S01]  /*0fd0*/  LOP3.LUT R175, R175, 0x1c0, RZ, 0xc0, !PT ;  /* 0x000001c0afaf7812 */ /* 0x000fe200078ec0ff */
[----:B------:R-:W-:Y:S01]  /*0fe0*/  IMAD.SHL.U32 R0, R0, 0x80, RZ ;  /* 0x0000008000007824 */ /* 0x000fe200078e00ff */
[----:B------:R-:W-:Y:S02]  /*0ff0*/  LEA.HI R222, R4, R165, RZ, 0x3 ;  /* 0x000000a504de7211 */ /* 0x000fe400078f18ff */
[CC--:B------:R-:W-:Y:S02]  /*1000*/  LEA.HI R5, R3.reuse, R166.reuse, RZ, 0x6 ;  /* 0x000000a603057211 */ /* 0x0c0fe400078f30ff */
[----:B------:R-:W-:Y:S02]  /*1010*/  LEA.HI R4, R3, R166, RZ, 0x3 ;  /* 0x000000a603047211 */ /* 0x000fe400078f18ff */
[----:B0-----:R-:W-:Y:S02]  /*1020*/  SHF.R.U32.HI R13, RZ, 0x3, R173 ;  /* 0x00000003ff0d7819 */ /* 0x001fe400000116ad */
[----:B------:R-:W-:-:S02]  /*1030*/  SHF.R.U32.HI R176, RZ, 0x3, R175 ;  /* 0x00000003ffb07819 */ /* 0x000fc400000116af */
[--C-:B------:R-:W-:Y:S02]  /*1040*/  LOP3.LUT R3, R175, 0x38, R222.reuse, 0xf8, !PT ;  /* 0x00000038af037812 */ /* 0x100fe400078ef8de */
[----:B------:R-:W-:Y:S02]  /*1050*/  LOP3.LUT R7, R173, 0x38, R222, 0xf8, !PT ;  /* 0x00000038ad077812 */ /* 0x000fe400078ef8de */
[----:B------:R-:W-:Y:S02]  /*1060*/  SHF.L.U32 R6, R5, 0x7, RZ ;  /* 0x0000000705067819 */ /* 0x000fe400000006ff */
[----:B------:R-:W-:Y:S02]  /*1070*/  LOP3.LUT R5, R175, 0x38, R4, 0xf8, !PT ;  /* 0x00000038af057812 */ /* 0x000fe400078ef804 */
[----:B------:R-:W-:Y:S02]  /*1080*/  LOP3.LUT R0, R0, 0xffffe000, RZ, 0xc0, !PT ;  /* 0xffffe00000007812 */ /* 0x000fe400078ec0ff */
[----:B------:R-:W-:-:S02]  /*1090*/  LOP3.LUT R3, R3, R176, RZ, 0x3c, !PT ;  /* 0x000000b003037212 */ /* 0x000fc400078e3cff */
[----:B------:R-:W-:Y:S02]  /*10a0*/  LOP3.LUT R8, R7, R13, RZ, 0x3c, !PT ;  /* 0x0000000d07087212 */ /* 0x000fe400078e3cff */
[----:B------:R-:W-:Y:S02]  /*10b0*/  LOP3.LUT R7, R5, R176, RZ, 0x3c, !PT ;  /* 0x000000b005077212 */ /* 0x000fe400078e3cff */
[-C--:B------:R-:W-:Y:S01]  /*10c0*/  IADD3 R5, R3, R0.reuse, R177 ;  /* 0x0000000003057210 */ /* 0x080fe20007ffe0b1 */
[----:B------:R-:W-:Y:S01]  /*10d0*/  IMAD.U32 R3, RZ, RZ, UR4 ;  /* 0x00000004ff037e24 */ /* 0x000fe2000f8e00ff */
[----:B------:R-:W-:Y:S01]  /*10e0*/  IADD3 R8, R8, R0, R179 ;  /* 0x0000000008087210 */ /* 0x000fe20007ffe0b3 */
[----:B------:R-:W-:Y:S01]  /*10f0*/  IMAD.U32 R0, RZ, RZ, UR5 ;  /* 0x00000005ff007e24 */ /* 0x000fe2000f8e00ff */
[----:B------:R-:W-:Y:S02]  /*1100*/  LOP3.LUT R9, R173, 0x38, R4, 0xf8, !PT ;  /* 0x00000038ad097812 */ /* 0x000fe400078ef804 */
[----:B------:R-:W-:-:S02]  /*1110*/  LOP3.LUT R6, R6, 0xffffe000, RZ, 0xc0, !PT ;  /* 0xffffe00006067812 */ /* 0x000fc400078ec0ff */
[----:B------:R0:W-:Y:S01]  /*1120*/  STL [R1+0x3c], R0 ;  /* 0x00003c0001007387 */ /* 0x0001e20000100800 */
[----:B------:R-:W-:Y:S02]  /*1130*/  LOP3.LUT R9, R9, R13, RZ, 0x3c, !PT ;  /* 0x0000000d09097212 */ /* 0x000fe400078e3cff */
[-C--:B------:R-:W-:Y:S01]  /*1140*/  IADD3 R7, R7, R6.reuse, R177 ;  /* 0x0000000607077210 */ /* 0x080fe20007ffe0b1 */
[----:B------:R1:W-:Y:S01]  /*1150*/  STL [R1+0x7c], R3 ;  /* 0x00007c0301007387 */ /* 0x0003e20000100800 */
[----:B------:R-:W-:Y:S02]  /*1160*/  IADD3 R9, R9, R6, R179 ;  /* 0x0000000609097210 */ /* 0x000fe40007ffe0b3 */
[----:B------:R-:W-:Y:S02]  /*1170*/  LOP3.LUT R6, R173, 0x38, R18, 0xf8, !PT ;  /* 0x00000038ad067812 */ /* 0x000fe400078ef812 */
[----:B------:R-:W-:Y:S02]  /*1180*/  SHF.R.S32.HI R223, RZ, 0x3, R4 ;  /* 0x00000003ffdf7819 */ /* 0x000fe40000011404 */
[----:B------:R-:W-:-:S02]  /*1190*/  LOP3.LUT R6, R179, R6, R13, 0xf6, !PT ;  /* 0x00000006b3067212 */ /* 0x000fc400078ef60d */
[----:B0-----:R-:W-:Y:S02]  /*11a0*/  LEA.HI R0, R191, R191, RZ, 0x1 ;  /* 0x000000bfbf007211 */ /* 0x001fe400078f08ff */
[----:B-1----:R-:W-:Y:S02]  /*11b0*/  SHF.R.S32.HI R3, RZ, 0x1f, R182 ;  /* 0x0000001fff037819 */ /* 0x002fe400000114b6 */
[----:B------:R-:W-:Y:S02]  /*11c0*/  LOP3.LUT R3, R10, 0x7ffffffc, RZ, 0xc0, !PT ;  /* 0x7ffffffc0a037812 */ /* 0x000fe400078ec0ff */
[----:B------:R-:W-:Y:S02]  /*11d0*/  SHF.R.S32.HI R10, RZ, 0x1f, R184 ;  /* 0x0000001fff0a7819 */ /* 0x000fe400000114b8 */
[----:B------:R-:W-:Y:S01]  /*11e0*/  SHF.L.U32 R10, R11, 0x3, RZ ;  /* 0x000000030b0a7819 */ /* 0x000fe200000006ff */
[----:B------:R-:W-:Y:S01]  /*11f0*/  IMAD.IADD R3, R230, 0x1, -R3 ;  /* 0x00000001e6037824 */ /* 0x000fe200078e0a03 */
[----:B------:R-:W-:-:S02]  /*1200*/  LOP3.LUT R0, R0, 0x1ffffffe, RZ, 0xc0, !PT ;  /* 0x1ffffffe00007812 */ /* 0x000fc400078ec0ff */
[----:B------:R-:W-:Y:S01]  /*1210*/  SHF.R.S32.HI R228, RZ, 0x1f, R171 ;  /* 0x0000001fffe47819 */ /* 0x000fe200000114ab */
[----:B------:R-:W-:Y:S01]  /*1220*/  IMAD.SHL.U32 R174, R3, 0x2, RZ ;  /* 0x0000000203ae7824 */ /* 0x000fe200078e00ff */
[----:B------:R-:W-:Y:S01]  /*1230*/  LEA R3, R6, UR4, 0x1 ;  /* 0x0000000406037c11 */ /* 0x000fe2000f8e08ff */
[----:B------:R-:W-:Y:S01]  /*1240*/  STL [R1+0x88], R10 ;  /* 0x0000880a01007387 */ /* 0x000fe20000100800 */
[----:B------:R-:W-:Y:S01]  /*1250*/  IMAD.IADD R0, R191, 0x1, -R0 ;  /* 0x00000001bf007824 */ /* 0x000fe200078e0a00 */
[----:B------:R-:W-:Y:S01]  /*1260*/  SHF.R.S32.HI R226, RZ, 0x1f, R170 ;  /* 0x0000001fffe27819 */ /* 0x000fe200000114aa */
[C---:B------:R-:W-:Y:S01]  /*1270*/  VIADD R204, R174.reuse, 0x18 ;  /* 0x00000018aecc7836 */ /* 0x040fe20000000000 */
[C---:B------:R-:W-:Y:S01]  /*1280*/  IADD3 R201, R174.reuse, 0x30, RZ ;  /* 0x00000030aec97810 */ /* 0x040fe20007ffe0ff */
[C---:B------:R-:W-:Y:S01]  /*1290*/  VIADD R198, R174.reuse, 0x48 ;  /* 0x00000048aec67836 */ /* 0x040fe20000000000 */
[----:B------:R0:W-:Y:S01]  /*12a0*/  STL [R1+0x74], R3 ;  /* 0x0000740301007387 */ /* 0x0001e20000100800 */
[C---:B------:R-:W-:Y:S01]  /*12b0*/  VIADD R206, R174.reuse, 0x10 ;  /* 0x00000010aece7836 */ /* 0x040fe20000000000 */
[C---:B------:R-:W-:Y:S01]  /*12c0*/  IADD3 R194, R174.reuse, 0x68, RZ ;  /* 0x00000068aec27810 */ /* 0x040fe20007ffe0ff */
[C---:B------:R-:W-:Y:S01]  /*12d0*/  VIADD R202, R174.reuse, 0x28 ;  /* 0x00000028aeca7836 */ /* 0x040fe20000000000 */
[----:B------:R-:W-:Y:S01]  /*12e0*/  SHF.R.S32.HI R225, RZ, 0x1f, R168 ;  /* 0x0000001fffe17819 */ /* 0x000fe200000114a8 */
[C---:B------:R-:W-:Y:S01]  /*12f0*/  VIADD R199, R174.reuse, 0x40 ;  /* 0x00000040aec77836 */ /* 0x040fe20000000000 */
[----:B------:R-:W-:Y:S01]  /*1300*/  SHF.R.S32.HI R4, RZ, 0x1f, R206 ;  /* 0x0000001fff047819 */ /* 0x000fe200000114ce */
[C---:B------:R-:W-:Y:S01]  /*1310*/  VIADD R208, R174.reuse, 0x8 ;  /* 0x00000008aed07836 */ /* 0x040fe20000000000 */
[----:B------:R-:W-:Y:S01]  /*1320*/  SHF.R.S32.HI R4, RZ, 0x1f, R202 ;  /* 0x0000001fff047819 */ /* 0x000fe200000114ca */
[C---:B------:R-:W-:Y:S01]  /*1330*/  VIADD R203, R174.reuse, 0x20 ;  /* 0x00000020aecb7836 */ /* 0x040fe20000000000 */
[----:B0-----:R-:W-:Y:S01]  /*1340*/  SHF.R.S32.HI R3, RZ, 0x1f, R204 ;  /* 0x0000001fff037819 */ /* 0x001fe200000114cc */
[C---:B------:R-:W-:Y:S01]  /*1350*/  VIADD R200, R174.reuse, 0x38 ;  /* 0x00000038aec87836 */ /* 0x040fe20000000000 */
[----:B------:R-:W-:Y:S01]  /*1360*/  SHF.R.S32.HI R3, RZ, 0x1f, R201 ;  /* 0x0000001fff037819 */ /* 0x000fe200000114c9 */
[C---:B------:R-:W-:Y:S01]  /*1370*/  VIADD R197, R174.reuse, 0x50 ;  /* 0x00000050aec57836 */ /* 0x040fe20000000000 */
[----:B------:R-:W-:Y:S01]  /*1380*/  SHF.R.S32.HI R3, RZ, 0x1f, R198 ;  /* 0x0000001fff037819 */ /* 0x000fe200000114c6 */
[C---:B------:R-:W-:Y:S01]  /*1390*/  VIADD R196, R174.reuse, 0x58 ;  /* 0x00000058aec47836 */ /* 0x040fe20000000000 */
[----:B------:R-:W-:Y:S01]  /*13a0*/  LEA R3, R5, UR4, 0x1 ;  /* 0x0000000405037c11 */ /* 0x000fe2000f8e08ff */
[C---:B------:R-:W-:Y:S01]  /*13b0*/  VIADD R195, R174.reuse, 0x60 ;  /* 0x00000060aec37836 */ /* 0x040fe20000000000 */
[----:B------:R-:W-:Y:S01]  /*13c0*/  SHF.R.S32.HI R4, RZ, 0x1f, R199 ;  /* 0x0000001fff047819 */ /* 0x000fe200000114c7 */
[----:B------:R-:W-:Y:S01]  /*13d0*/  VIADD R193, R174, 0x70 ;  /* 0x00000070aec17836 */ /* 0x000fe20000000000 */
[----:B------:R-:W-:Y:S01]  /*13e0*/  LEA R5, R8, UR4, 0x1 ;  /* 0x0000000408057c11 */ /* 0x000fe2000f8e08ff */
[----:B------:R0:W-:Y:S01]  /*13f0*/  STL [R1+0x78], R3 ;  /* 0x0000780301007387 */ /* 0x0001e20000100800 */
[----:B------:R-:W-:Y:S01]  /*1400*/  LEA R4, R7, UR4, 0x1 ;  /* 0x0000000407047c11 */ /* 0x000fe2000f8e08ff */
[----:B------:R-:W-:Y:S01]  /*1410*/  VIADD R192, R174, 0x78 ;  /* 0x00000078aec07836 */ /* 0x000fe20000000000 */
[----:B------:R-:W-:Y:S01]  /*1420*/  SHF.R.S32.HI R6, RZ, 0x1f, R208 ;  /* 0x0000001fff067819 */ /* 0x000fe200000114d0 */
[----:B------:R1:W-:Y:S01]  /*1430*/  STL [R1+0x6c], R5 ;  /* 0x00006c0501007387 */ /* 0x0003e20000100800 */
[----:B------:R-:W-:Y:S01]  /*1440*/  SHF.R.S32.HI R6, RZ, 0x1f, R203 ;  /* 0x0000001fff067819 */ /* 0x000fe200000114cb */
[----:B------:R-:W-:Y:S01]  /*1450*/  IMAD R181, R0, 0x8, R12 ;  /* 0x0000000800b57824 */ /* 0x000fe200078e020c */
[----:B------:R-:W-:Y:S01]  /*1460*/  SHF.R.S32.HI R224, RZ, 0x1f, R172 ;  /* 0x0000001fffe07819 */ /* 0x000fe200000114ac */
[----:B------:R1:W-:Y:S01]  /*1470*/  STL [R1+0x70], R4 ;  /* 0x0000700401007387 */ /* 0x0003e20000100800 */
[----:B------:R-:W-:-:S02]  /*1480*/  SHF.R.S32.HI R222, RZ, 0x3, R222 ;  /* 0x00000003ffde7819 */ /* 0x000fc400000114de */
[----:B0-----:R-:W-:Y:S02]  /*1490*/  LEA R3, R9, UR4, 0x1 ;  /* 0x0000000409037c11 */ /* 0x001fe4000f8e08ff */
[----:B------:R-:W-:Y:S02]  /*14a0*/  SHF.R.S32.HI R6, RZ, 0x1f, R200 ;  /* 0x0000001fff067819 */ /* 0x000fe400000114c8 */
[----:B------:R-:W-:Y:S01]  /*14b0*/  SHF.R.S32.HI R237, RZ, 0x1f, R197 ;  /* 0x0000001fffed7819 */ /* 0x000fe200000114c5 */
[----:B------:R1:W-:Y:S01]  /*14c0*/  STL [R1+0x68], R3 ;  /* 0x0000680301007387 */ /* 0x0003e20000100800 */
[----:B------:R-:W-:Y:S02]  /*14d0*/  SHF.R.S32.HI R236, RZ, 0x1f, R196 ;  /* 0x0000001fffec7819 */ /* 0x000fe400000114c4 */
[----:B------:R-:W-:Y:S02]  /*14e0*/  SHF.R.S32.HI R235, RZ, 0x1f, R195 ;  /* 0x0000001fffeb7819 */ /* 0x000fe400000114c3 */
[----:B------:R-:W-:-:S02]  /*14f0*/  SHF.R.S32.HI R234, RZ, 0x1f, R194 ;  /* 0x0000001fffea7819 */ /* 0x000fc400000114c2 */
[----:B------:R-:W-:Y:S02]  /*1500*/  SHF.R.S32.HI R233, RZ, 0x1f, R193 ;  /* 0x0000001fffe97819 */ /* 0x000fe400000114c1 */
[----:B------:R-:W-:-:S07]  /*1510*/  SHF.R.S32.HI R231, RZ, 0x1f, R192 ;  /* 0x0000001fffe77819 */ /* 0x000fce00000114c0 */
.L_x_1742:
[----:B------:R-:W-:Y:S01]  /*1520*/  ULDC.64 UR4, c[0x0][0xa28] ;  /* 0x00028a0000047ab9 */ /* 0x000fe20000000a00 */
[----:B0123--:R-:W0:Y:S01]  /*1530*/  LDC.64 R6, c[0x0][0xa08] ;  /* 0x00028200ff067b82 */ /* 0x00fe220000000a00 */
[----:B------:R-:W-:Y:S01]  /*1540*/  ISETP.NE.U32.AND P0, PT, RZ, UR4, PT ;  /* 0x00000004ff007c0c */ /* 0x000fe2000bf05070 */
[----:B------:R-:W-:Y:S01]  /*1550*/  IMAD.MOV.U32 R12, RZ, RZ, RZ ;  /* 0x000000ffff0c7224 */ /* 0x000fe200078e00ff */
[----:B------:R-:W-:Y:S01]  /*1560*/  ULDC.64 UR6, c[0x0][0xa20] ;  /* 0x0002880000067ab9 */ /* 0x000fe20000000a00 */
[----:B------:R-:W-:Y:S01]  /*1570*/  IMAD.MOV.U32 R26, RZ, RZ, RZ ;  /* 0x000000ffff1a7224 */ /* 0x000fe200078e00ff */
[----:B------:R-:W-:Y:S01]  /*1580*/  ISETP.NE.AND.EX P0, PT, RZ, UR5, PT, P0 ;  /* 0x00000005ff007c0c */ /* 0x000fe2000bf05300 */
[----:B------:R-:W-:Y:S02]  /*1590*/  ULDC.64 UR4, c[0x0][0xa18] ;  /* 0x0002860000047ab9 */ /* 0x000fe40000000a00 */
[----:B------:R-:W-:-:S04]  /*15a0*/  ISETP.NE.U32.AND P1, PT, RZ, UR4, PT ;  /* 0x00000004ff007c0c */ /* 0x000fc8000bf25070 */
[----:B------:R-:W-:Y:S01]  /*15b0*/  ISETP.NE.AND.EX P1, PT, RZ, UR5, PT, P1 ;  /* 0x00000005ff007c0c */ /* 0x000fe2000bf25310 */
[----:B------:R-:W-:Y:S02]  /*15c0*/  ULDC.64 UR4, c[0x0][0xa08] ;  /* 0x0002820000047ab9 */ /* 0x000fe40000000a00 */
[----:B------:R-:W-:-:S03]  /*15d0*/  ISETP.NE.U32.AND P3, PT, RZ, UR4, PT ;  /* 0x00000004ff007c0c */ /* 0x000fc6000bf65070 */
[----:B-1--4-:R-:W1:Y:S01]  /*15e0*/  @P0 LDC.64 R4, c[0x0][0xa28] ;  /* 0x00028a00ff040b82 */ /* 0x012e620000000a00 */
[----:B------:R-:W-:Y:S01]  /*15f0*/  ISETP.NE.AND.EX P3, PT, RZ, UR5, PT, P3 ;  /* 0x00000005ff007c0c */ /* 0x000fe2000bf65330 */
[----:B0-----:R-:W-:-:S06]  /*1600*/  IMAD.WIDE R10, R31, 0x4, R6 ;  /* 0x000000041f0a7825 */ /* 0x001fcc00078e0206 */
[----:B------:R-:W0:Y:S01]  /*1610*/  @P1 LDC.64 R8, c[0x0][0xa18] ;  /* 0x00028600ff081b82 */ /* 0x000e220000000a00 */
[----:B------:R-:W-:Y:S02]  /*1620*/  ULDC UR4, c[0x0][0x288] ;  /* 0x0000a20000047ab9 */ /* 0x000fe40000000800 */
[----:B------:R-:W-:Y:S01]  /*1630*/  IMAD.U32 R163, RZ, RZ, UR4 ;  /* 0x00000004ffa37e24 */ /* 0x000fe2000f8e00ff */
[----:B------:R-:W-:Y:S02]  /*1640*/  ULDC.64 UR4, c[0x0][0x418] ;  /* 0x0001060000047ab9 */ /* 0x000fe40000000a00 */
[----:B------:R2:W5:Y:S01]  /*1650*/  @P3 LDG.E R26, desc[UR46][R10.64] ;  /* 0x0000002e0a1a3981 */ /* 0x000562000c1e1900 */
[----:B-1----:R-:W-:-:S05]  /*1660*/  @P0 IMAD.WIDE R4, R31, 0x4, R4 ;  /* 0x000000041f040825 */ /* 0x002fca00078e0204 */
[----:B------:R2:W5:Y:S01]  /*1670*/  @P0 LDG.E R12, desc[UR46][R4.64] ;  /* 0x0000002e040c0981 */ /* 0x000562000c1e1900 */
[----:B0-----:R-:W-:-:S05]  /*1680*/  @P1 IMAD.WIDE R6, R31, 0x4, R8 ;  /* 0x000000041f061825 */ /* 0x001fca00078e0208 */
[----:B------:R2:W5:Y:S01]  /*1690*/  @P1 LDG.E R163, desc[UR46][R6.64] ;  /* 0x0000002e06a31981 */ /* 0x000562000c1e1900 */
[----:B------:R-:W-:Y:S01]  /*16a0*/  UISETP.NE.U32.AND UP0, UPT, UR4, URZ, UPT ;  /* 0x0000003f0400728c */ /* 0x000fe2000bf05070 */
[----:B------:R-:W-:Y:S01]  /*16b0*/  ISETP.NE.U32.AND P2, PT, RZ, UR6, PT ;  /* 0x00000006ff007c0c */ /* 0x000fe2000bf45070 */
[----:B------:R-:W-:Y:S01]  /*16c0*/  ULDC UR6, c[0x0][0x2f0] ;  /* 0x0000bc0000067ab9 */ /* 0x000fe20000000800 */
[----:B------:R-:W-:Y:S01]  /*16d0*/  ULDC UR4, c[0x0][0x424] ;  /* 0x0001090000047ab9 */ /* 0x000fe20000000800 */
[----:B------:R-:W-:Y:S01]  /*16e0*/  UISETP.NE.AND.EX UP0, UPT, UR5, URZ, UPT, UP0 ;  /* 0x0000003f0500728c */ /* 0x000fe2000bf05300 */
[----:B------:R-:W-:-:S03]  /*16f0*/  LOP3.LUT R3, R30, 0xff000000, RZ, 0xc0, !PT ;  /* 0xff0000001e037812 */ /* 0x000fc600078ec0ff */
[----:B------:R-:W-:Y:S01]  /*1700*/  USEL UR4, UR4, 0x1, UP0 ;  /* 0x0000000104047887 */ /* 0x000fe20008000000 */
[----:B------:R-:W-:Y:S01]  /*1710*/  ISETP.NE.AND.EX P2, PT, RZ, UR7, PT, P2 ;  /* 0x00000007ff007c0c */ /* 0x000fe2000bf45320 */
[----:B------:R-:W-:Y:S01]  /*1720*/  ULDC UR7, c[0x0][0x348] ;  /* 0x0000d20000077ab9 */ /* 0x000fe20000000800 */
[C---:B------:R-:W-:Y:S01]  /*1730*/  LOP3.LUT R0, R30.reuse, 0xff0000, RZ, 0xc0, !PT ;  /* 0x00ff00001e007812 */ /* 0x040fe200078ec0ff */
[----:B------:R-:W-:Y:S01]  /*1740*/  UIMAD UR6, UR4, UR6, URZ ;  /* 0x00000006040672a4 */ /* 0x000fe2000f8e023f */
[----:B------:R-:W-:Y:S02]  /*1750*/  SHF.R.U32.HI R3, RZ, 0x8, R3 ;  /* 0x00000008ff037819 */ /* 0x000fe40000011603 */
[----:B------:R-:W-:Y:S02]  /*1760*/  LOP3.LUT R183, R30, 0xffff, RZ, 0xc0, !PT ;  /* 0x0000ffff1eb77812 */ /* 0x000fe400078ec0ff */
[----:B------:R-:W-:Y:S02]  /*1770*/  LEA.HI R186, R0, R3, RZ, 0x10 ;  /* 0x0000000300ba7211 */ /* 0x000fe400078f80ff */
[----:B------:R-:W-:Y:S01]  /*1780*/  MOV R187, R31 ;  /* 0x0000001f00bb7202 */ /* 0x000fe20000000f00 */
[----:B--2---:R-:W-:Y:S06]  /*1790*/  @P1 BRA `(.L_x_1450) ;  /* 0x0000000000241947 */ /* 0x004fec0003800000 */
        /* <DEDUP_REMOVED lines=9> */
.L_x_1450:
[----:B------:R-:W-:Y:S02]  /*1830*/  IMAD.U32 R25, RZ, RZ, UR7 ;  /* 0x00000007ff197e24 */ /* 0x000fe4000f8e00ff */
[----:B------:R-:W-:Y:S01]  /*1840*/  IMAD.U32 R27, RZ, RZ, UR6 ;  /* 0x00000006ff1b7e24 */ /* 0x000fe2000f8e00ff */
[----:B------:R-:W-:Y:S06]  /*1850*/  @!P2 BRA `(.L_x_1451) ;  /* 0x000000000010a947 */ /* 0x000fec0003800000 */
[----:B------:R-:W0:Y:S02]  /*1860*/  LDC.64 R4, c[0x0][0xa20] ;  /* 0x00028800ff047b82 */ /* 0x000e240000000a00 */
[----:B0-----:R-:W-:-:S05]  /*1870*/  IMAD.WIDE R4, R31, 0x4, R4 ;  /* 0x000000041f047825 */ /* 0x001fca00078e0204 */
[----:B------:R0:W5:Y:S01]  /*1880*/  LDG.E R27, desc[UR46][R4.64] ;  /* 0x0000002e041b7981 */ /* 0x000162000c1e1900 */
[----:B------:R-:W-:Y:S05]  /*1890*/  BRA `(.L_x_1452) ;  /* 0x0000000000107947 */ /* 0x000fea0003800000 */
.L_x_1451:
[----:B------:R-:W-:Y:S05]  /*18a0*/  @!P3 BRA `(.L_x_1452) ;  /* 0x00000000000cb947 */ /* 0x000fea0003800000 */
[----:B------:R-:W2:Y:S04]  /*18b0*/  LDG.E R0, desc[UR46][R10.64] ;  /* 0x0000002e0a007981 */ /* 0x000ea8000c1e1900 */
[----:B------:R-:W2:Y:S02]  /*18c0*/  LDG.E R27, desc[UR46][R10.64+0x4] ;  /* 0x0000042e0a1b7981 */ /* 0x000ea4000c1e1900 */
[----:B--2---:R-:W-:-:S07]  /*18d0*/  IMAD.IADD R27, R27, 0x1, -R0 ;  /* 0x000000011b1b7824 */ /* 0x004fce00078e0a00 */
.L_x_1452:
[----:B------:R-:W-:Y:S01]  /*18e0*/  ULDC.64 UR4, c[0x0][0xa10] ;  /* 0x0002840000047ab9 */ /* 0x000fe20000000a00 */
[----:B0-----:R-:W0:Y:S01]  /*18f0*/  LDC R4, c[0x0][0x448] ;  /* 0x00011200ff047b82 */ /* 0x001e220000000800 */
[----:B------:R-:W-:-:S04]  /*1900*/  ISETP.NE.U32.AND P0, PT, RZ, UR4, PT ;  /* 0x00000004ff007c0c */ /* 0x000fc8000bf05070 */
[----:B------:R-:W-:Y:S01]  /*1910*/  ISETP.NE.AND.EX P0, PT, RZ, UR5, PT, P0 ;  /* 0x00000005ff007c0c */ /* 0x000fe2000bf05300 */
[----:B------:R-:W-:Y:S02]  /*1920*/  ULDC.64 UR4, c[0x0][0xa30] ;  /* 0x00028c0000047ab9 */ /* 0x000fe40000000a00 */
[----:B------:R-:W-:-:S04]  /*1930*/  ISETP.NE.U32.AND P1, PT, RZ, UR4, PT ;  /* 0x00000004ff007c0c */ /* 0x000fc8000bf25070 */
[----:B------:R-:W-:-:S06]  /*1940*/  ISETP.NE.AND.EX P1, PT, RZ, UR5, PT, P1 ;  /* 0x00000005ff007c0c */ /* 0x000fcc000bf25310 */
[----:B------:R-:W1:Y:S08]  /*1950*/  @P0 LDC.64 R6, c[0x0][0xa10] ;  /* 0x00028400ff060b82 */ /* 0x000e700000000a00 */
[----:B------:R-:W2:Y:S01]  /*1960*/  @P1 LDC.64 R8, c[0x0][0xa30] ;  /* 0x00028c00ff081b82 */ /* 0x000ea20000000a00 */
[----:B-1----:R-:W-:-:S05]  /*1970*/  @P0 IMAD.WIDE R6, R31, 0x4, R6 ;  /* 0x000000041f060825 */ /* 0x002fca00078e0206 */
[----:B------:R-:W3:Y:S04]  /*1980*/  @P0 LDG.E R0, desc[UR46][R6.64] ;  /* 0x0000002e06000981 */ /* 0x000ee8000c1e1900 */
[----:B------:R-:W3:Y:S01]  /*1990*/  @P0 LDG.E R3, desc[UR46][R6.64+0x4] ;  /* 0x0000042e06030981 */ /* 0x000ee2000c1e1900 */
[----:B-----5:R-:W-:Y:S02]  /*19a0*/  IMAD.MOV.U32 R145, RZ, RZ, R27 ;  /* 0x000000ffff917224 */ /* 0x020fe400078e001b */
[----:B--2---:R-:W-:-:S05]  /*19b0*/  @P1 IMAD.WIDE R8, R31, 0x4, R8 ;  /* 0x000000041f081825 */ /* 0x004fca00078e0208 */
[----:B------:R1:W5:Y:S01]  /*19c0*/  @P1 LDG.E R145, desc[UR46][R8.64] ;  /* 0x0000002e08911981 */ /* 0x000362000c1e1900 */
[----:B0-----:R-:W-:Y:S01]  /*19d0*/  ISETP.NE.AND P1, PT, R4, 0x1, PT ;  /* 0x000000010400780c */ /* 0x001fe20003f25270 */
[----:B------:R-:W-:Y:S01]  /*19e0*/  IMAD.IADD R12, R27, 0x1, -R12 ;  /* 0x000000011b0c7824 */ /* 0x000fe200078e0a0c */
[----:B------:R-:W0:Y:S01]  /*19f0*/  LDC.64 R4, c[0x0][0x9e0] ;  /* 0x00027800ff047b82 */ /* 0x000e220000000a00 */
[----:B------:R-:W-:-:S10]  /*1a00*/  SHF.L.U32 R178, R29, 0x7, RZ ;  /* 0x000000071db27819 */ /* 0x000fd400000006ff */
[----:B------:R-:W2:Y:S08]  /*1a10*/  @P1 LDC R10, c[0x0][0x44c] ;  /* 0x00011300ff0a1b82 */ /* 0x000eb00000000800 */
[----:B------:R-:W4:Y:S01]  /*1a20*/  @P1 LDC R11, c[0x0][0x450] ;  /* 0x00011400ff0b1b82 */ /* 0x000f220000000800 */
[----:B0-----:R-:W-:Y:S01]  /*1a30*/  ISETP.GE.AND P2, PT, R5, 0x1, PT ;  /* 0x000000010500780c */ /* 0x001fe20003f46270 */
[----:B---3--:R-:W-:-:S02]  /*1a40*/  @P0 IMAD.IADD R25, R3, 0x1, -R0 ;  /* 0x0000000103190824 */ /* 0x008fc400078e0a00 */
[----:B------:R-:W-:Y:S02]  /*1a50*/  VIADD R3, R178, 0x7f ;  /* 0x0000007fb2037836 */ /* 0x000fe40000000000 */
[----:B------:R-:W-:Y:S02]  /*1a60*/  IMAD.IADD R164, R12, 0x1, R25 ;  /* 0x000000010ca47824 */ /* 0x000fe400078e0219 */
[----:B--2---:R-:W-:-:S04]  /*1a70*/  @P1 IMAD.HI.U32 R6, R3, R10, RZ ;  /* 0x0000000a03061227 */ /* 0x004fc800078e00ff */
[C---:B------:R-:W-:Y:S01]  /*1a80*/  VIADD R0, R164.reuse, 0x5f ;  /* 0x0000005fa4007836 */ /* 0x040fe20000000000 */
[----:B----4-:R-:W-:Y:S02]  /*1a90*/  @P1 SHF.R.U32.HI R3, RZ, R11, R6 ;  /* 0x0000000bff031219 */ /* 0x010fe40000011606 */
[----:B------:R-:W-:Y:S01]  /*1aa0*/  IADD3 R6, R164, 0x1, -R163 ;  /* 0x00000001a4067810 */ /* 0x000fe20007ffe8a3 */
[----:B------:R-:W-:-:S04]  /*1ab0*/  IMAD.HI R0, R0, 0x2aaaaaab, RZ ;  /* 0x2aaaaaab00007827 */ /* 0x000fc800078e02ff */
[----:B------:R-:W-:Y:S01]  /*1ac0*/  IMAD.IADD R3, R6, 0x1, R3 ;  /* 0x0000000106037824 */ /* 0x000fe200078e0203 */
[----:B------:R-:W-:-:S03]  /*1ad0*/  SHF.R.U32.HI R149, RZ, 0x1f, R0 ;  /* 0x0000001fff957819 */ /* 0x000fc60000011600 */
[----:B------:R-:W-:Y:S01]  /*1ae0*/  IMAD.IADD R4, R3, 0x1, R4 ;  /* 0x0000000103047824 */ /* 0x000fe200078e0204 */
[----:B------:R-:W-:Y:S01]  /*1af0*/  LEA.HI.SX32 R149, R0, R149, 0x1c ;  /* 0x0000009500957211 */ /* 0x000fe200078fe2ff */
[----:B-1----:R-:W-:Y:S06]  /*1b00*/  @!P2 BRA `(.L_x_1453) ;  /* 0x000000000048a947 */ /* 0x002fec0003800000 */
[C---:B------:R-:W-:Y:S01]  /*1b10*/  ISETP.GT.AND P0, PT, R3.reuse, RZ, PT ;  /* 0x000000ff0300720c */ /* 0x040fe20003f04270 */
[----:B------:R-:W-:Y:S01]  /*1b20*/  BSSY B0, `(.L_x_1454) ;  /* 0x000000e000007945 */ /* 0x000fe20003800000 */
[----:B------:R-:W-:-:S11]  /*1b30*/  IADD3 R0, R3, -0x1, RZ ;  /* 0xffffffff03007810 */ /* 0x000fd60007ffe0ff */
        /* <DEDUP_REMOVED lines=8> */
.L_x_1455:
[----:B------:R-:W-:-:S13]  /*1bc0*/  ISETP.NE.AND P0, PT, R5, 0x1, PT ;  /* 0x000000010500780c */ /* 0x000fda0003f05270 */
[----:B------:R-:W0:Y:S02]  /*1bd0*/  @P0 LDC.64 R6, c[0x0][0x9e8] ;  /* 0x00027a00ff060b82 */ /* 0x000e240000000a00 */
[----:B0-----:R-:W-:-:S05]  /*1be0*/  @P0 IMAD.HI.U32 R6, R0, R6, RZ ;  /* 0x0000000600060227 */ /* 0x001fca00078e00ff */
[----:B------:R-:W-:-:S07]  /*1bf0*/  @P0 SHF.R.U32.HI R0, RZ, R7, R6 ;  /* 0x00000007ff000219 */ /* 0x000fce0000011606 */
.L_x_1456:
[----:B------:R-:W-:Y:S05]  /*1c00*/  BSYNC B0 ;  /* 0x0000000000007941 */ /* 0x000fea0003800000 */
.L_x_1454:
[----:B------:R-:W-:-:S05]  /*1c10*/  IMAD R3, R0, R5, R5 ;  /* 0x0000000500037224 */ /* 0x000fca00078e0205 */
[----:B------:R-:W-:-:S07]  /*1c20*/  VIMNMX R4, R4, R3, PT ;  /* 0x0000000304047248 */ /* 0x000fce0003fe0100 */
.L_x_1453:
[----:B------:R-:W0:Y:S01]  /*1c30*/  @P1 LDC R3, c[0x0][0x44c] ;  /* 0x00011300ff031b82 */ /* 0x000e220000000800 */
[----:B------:R-:W-:Y:S01]  /*1c40*/  VIADD R4, R4, 0x5f ;  /* 0x0000005f04047836 */ /* 0x000fe20000000000 */
[----:B------:R-:W-:Y:S01]  /*1c50*/  ULDC UR4, c[0x0][0x9dc] ;  /* 0x0002770000047ab9 */ /* 0x000fe20000000800 */
[----:B------:R-:W-:Y:S02]  /*1c60*/  IMAD.MOV.U32 R7, RZ, RZ, R178 ;  /* 0x000000ffff077224 */ /* 0x000fe400078e00b2 */
[----:B------:R-:W-:-:S03]  /*1c70*/  IMAD.HI R4, R4, 0x2aaaaaab, RZ ;  /* 0x2aaaaaab04047827 */ /* 0x000fc600078e02ff */
[----:B------:R-:W1:Y:S01]  /*1c80*/  @P1 LDC R9, c[0x0][0x450] ;  /* 0x00011400ff091b82 */ /* 0x000e620000000800 */
[----:B------:R-:W-:Y:S02]  /*1c90*/  IMAD.IADD R150, R164, 0x1, -R163 ;  /* 0x00000001a4967824 */ /* 0x000fe400078e0aa3 */
        /* <DEDUP_REMOVED lines=8> */
[----:B------:R-:W-:Y:S01]  /*1d20*/  ISETP.GT.AND P0, PT, R0, -0x1, PT ;  /* 0xffffffff0000780c */ /* 0x000fe20003f04270 */
[----:B------:R-:W-:-:S12]  /*1d30*/  BSSY B0, `(.L_x_1458) ;  /* 0x000000d000007945 */ /* 0x000fd80003800000 */
        /* <DEDUP_REMOVED lines=8> */
.L_x_1459:
[----:B------:R-:W-:-:S13]  /*1dc0*/  ISETP.NE.AND P0, PT, R5, 0x1, PT ;  /* 0x000000010500780c */ /* 0x000fda0003f05270 */
[----:B------:R-:W0:Y:S02]  /*1dd0*/  @P0 LDC.64 R6, c[0x0][0x9e8] ;  /* 0x00027a00ff060b82 */ /* 0x000e240000000a00 */
[----:B0-----:R-:W-:-:S05]  /*1de0*/  @P0 IMAD.HI.U32 R4, R0, R6, RZ ;  /* 0x0000000600040227 */ /* 0x001fca00078e00ff */
[----:B------:R-:W-:-:S07]  /*1df0*/  @P0 SHF.R.U32.HI R0, RZ, R7, R4 ;  /* 0x00000007ff000219 */ /* 0x000fce0000011604 */
.L_x_1460:
[----:B------:R-:W-:Y:S05]  /*1e00*/  BSYNC B0 ;  /* 0x0000000000007941 */ /* 0x000fea0003800000 */
.L_x_1458:
[----:B------:R-:W-:-:S05]  /*1e10*/  IMAD R0, R0, R5, RZ ;  /* 0x0000000500007224 */ /* 0x000fca00078e02ff */
[----:B------:R-:W-:-:S07]  /*1e20*/  VIMNMX R3, R3, R0, !PT ;  /* 0x0000000003037248 */ /* 0x000fce0007fe0100 */
.L_x_1457:
[----:B------:R-:W-:Y:S01]  /*1e30*/  IMAD.HI R3, R3, 0x2aaaaaab, RZ ;  /* 0x2aaaaaab03037827 */ /* 0x000fe200078e02ff */
[----:B------:R-:W-:Y:S01]  /*1e40*/  BSSY B0, `(.L_x_1461) ;  /* 0x0000028000007945 */ /* 0x000fe20003800000 */
[----:B------:R-:W-:Y:S02]  /*1e50*/  LOP3.LUT R190, R186, 0xff, RZ, 0xc0, !PT ;  /* 0x000000ffbabe7812 */ /* 0x000fe400078ec0ff */
[----:B------:R-:W-:Y:S02]  /*1e60*/  SHF.R.U32.HI R186, RZ, 0x10, R186 ;  /* 0x00000010ffba7819 */ /* 0x000fe400000116ba */
[----:B------:R-:W-:-:S04]  /*1e70*/  SHF.R.U32.HI R0, RZ, 0x1f, R3 ;  /* 0x0000001fff007819 */ /* 0x000fc80000011603 */
[----:B------:R-:W-:Y:S02]  /*1e80*/  LEA.HI.SX32 R0, R3, R0, 0x1c ;  /* 0x0000000003007211 */ /* 0x000fe400078fe2ff */
[----:B------:R-:W-:Y:S02]  /*1e90*/  MOV R3, RZ ;  /* 0x000000ff00037202 */ /* 0x000fe40000000f00 */
[----:B------:R-:W-:-:S04]  /*1ea0*/  VIMNMX R9, RZ, R0, !PT ;  /* 0x00000000ff097248 */ /* 0x000fc80007fe0100 */
[----:B------:R-:W-:-:S13]  /*1eb0*/  ISETP.GT.AND P0, PT, R8, R9, PT ;  /* 0x000000090800720c */ /* 0x000fda0003f04270 */
[----:B------:R-:W-:Y:S05]  /*1ec0*/  @!P0 BRA `(.L_x_1462) ;  /* 0x00000000007c8947 */ /* 0x000fea0003800000 */
[----:B------:R-:W-:Y:S01]  /*1ed0*/  ISETP.NE.AND P0, PT, R186, RZ, PT ;  /* 0x000000ffba00720c */ /* 0x000fe20003f05270 */
[----:B------:R-:W-:-:S03]  /*1ee0*/  ULDC UR4, c[0x0][0x9f0] ;  /* 0x00027c0000047ab9 */ /* 0x000fc60000000800 */
[----:B------:R-:W-:-:S04]  /*1ef0*/  SEL R11, R186, UR4, P0 ;  /* 0x00000004ba0b7c07 */ /* 0x000fc80008000000 */
[-C--:B------:R-:W-:Y:S02]  /*1f00*/  IABS R6, R11.reuse ;  /* 0x0000000b00067213 */ /* 0x080fe40000000000 */
[----:B------:R-:W-:Y:S02]  /*1f10*/  IADD3 R0, R11, -0x1, R8 ;  /* 0xffffffff0b007810 */ /* 0x000fe40007ffe008 */
[----:B------:R-:W0:Y:S01]  /*1f20*/  I2F.RP R3, R6 ;  /* 0x0000000600037306 */ /* 0x000e220000209400 */
[----:B------:R-:W-:Y:S02]  /*1f30*/  IABS R13, R11 ;  /* 0x0000000b000d7213 */ /* 0x000fe40000000000 */
[----:B------:R-:W-:-:S05]  /*1f40*/  IMAD.IADD R0, R0, 0x1, -R9 ;  /* 0x0000000100007824 */ /* 0x000fca00078e0a09 */
[----:B------:R-:W-:Y:S02]  /*1f50*/  IABS R10, R0 ;  /* 0x00000000000a7213 */ /* 0x000fe40000000000 */
[----:B------:R-:W-:-:S04]  /*1f60*/  LOP3.LUT R0, R0, R11, RZ, 0x3c, !PT ;  /* 0x0000000b00007212 */ /* 0x000fc800078e3cff */
[----:B------:R-:W-:Y:S01]  /*1f70*/  ISETP.GE.AND P2, PT, R0, RZ, PT ;  /* 0x000000ff0000720c */ /* 0x000fe20003f46270 */
[----:B0-----:R-:W0:Y:S02]  /*1f80*/  MUFU.RCP R3, R3 ;  /* 0x0000000300037308 */ /* 0x001e240000001000 */
[----:B0-----:R-:W-:Y:S02]  /*1f90*/  VIADD R4, R3, 0xffffffe ;  /* 0x0ffffffe03047836 */ /* 0x001fe40000000000 */
[----:B------:R-:W-:-:S04]  /*1fa0*/  IMAD.MOV R3, RZ, RZ, -R13 ;  /* 0x000000ffff037224 */ /* 0x000fc800078e0a0d */
[----:B------:R0:W1:Y:S02]  /*1fb0*/  F2I.FTZ.U32.TRUNC.NTZ R5, R4 ;  /* 0x0000000400057305 */ /* 0x000064000021f000 */
[----:B0-----:R-:W-:Y:S02]  /*1fc0*/  IMAD.MOV.U32 R4, RZ, RZ, RZ ;  /* 0x000000ffff047224 */ /* 0x001fe400078e00ff */
[----:B-1----:R-:W-:-:S04]  /*1fd0*/  IMAD.MOV R7, RZ, RZ, -R5 ;  /* 0x000000ffff077224 */ /* 0x002fc800078e0a05 */
[----:B------:R-:W-:-:S04]  /*1fe0*/  IMAD R7, R7, R6, RZ ;  /* 0x0000000607077224 */ /* 0x000fc800078e02ff */
[----:B------:R-:W-:-:S04]  /*1ff0*/  IMAD.HI.U32 R5, R5, R7, R4 ;  /* 0x0000000705057227 */ /* 0x000fc800078e0004 */
[----:B------:R-:W-:-:S04]  /*2000*/  IMAD.MOV.U32 R4, RZ, RZ, R10 ;  /* 0x000000ffff047224 */ /* 0x000fc800078e000a */
        /* <DEDUP_REMOVED lines=8> */
[----:B------:R-:W-:-:S04]  /*2090*/  IMAD.MOV.U32 R3, RZ, RZ, R5 ;  /* 0x000000ffff037224 */ /* 0x000fc800078e0005 */
[----:B------:R-:W-:Y:S01]  /*20a0*/  @!P2 IMAD.MOV R3, RZ, RZ, -R3 ;  /* 0x000000ffff03a224 */ /* 0x000fe200078e0a03 */
[----:B------:R-:W-:-:S07]  /*20b0*/  @!P1 LOP3.LUT R3, RZ, R11, RZ, 0x33, !PT ;  /* 0x0000000bff039212 */ /* 0x000fce00078e33ff */
.L_x_1462:
[----:B------:R-:W-:Y:S05]  /*20c0*/  BSYNC B0 ;  /* 0x0000000000007941 */ /* 0x000fea0003800000 */
.L_x_1461:
[----:B------:R-:W-:Y:S01]  /*20d0*/  IMAD R0, R190, R3, R9 ;  /* 0x00000003be007224 */ /* 0x000fe200078e0209 */
[----:B------:R-:W-:-:S04]  /*20e0*/  PLOP3.LUT P2, PT, PT, PT, PT, 0x80, 0x0 ;  /* 0x000000000000781c */ /* 0x000fc80003f4f070 */
[C---:B------:R-:W-:Y:S01]  /*20f0*/  VIADDMNMX R3, R0.reuse, R3, R8, PT ;  /* 0x0000000300037246 */ /* 0x040fe20003800108 */
[----:B------:R-:W-:-:S04]  /*2100*/  IMAD R0, R0, 0x60, -R12 ;  /* 0x0000006000007824 */ /* 0x000fc800078e0a0c */
[----:B------:R-:W-:Y:S01]  /*2110*/  IMAD R4, R3, 0x60, -R12 ;  /* 0x0000006003047824 */ /* 0x000fe200078e0a0c */
[----:B------:R-:W-:-:S04]  /*2120*/  VIMNMX R0, RZ, R0, !PT ;  /* 0x00000000ff007248 */ /* 0x000fc80007fe0100 */
[----:B------:R-:W-:Y:S01]  /*2130*/  VIMNMX R3, R4, R25, PT ;  /* 0x0000001904037248 */ /* 0x000fe20003fe0100 */
[----:B------:R-:W-:-:S03]  /*2140*/  IMAD.WIDE.U32 R128, R0, -0x55555555, RZ ;  /* 0xaaaaaaab00807825 */ /* 0x000fc600078e00ff */
[----:B------:R-:W-:Y:S02]  /*2150*/  ISETP.GT.AND P0, PT, R3, R0, PT ;  /* 0x000000000300720c */ /* 0x000fe40003f04270 */
[----:B------:R-:W-:-:S05]  /*2160*/  SHF.R.U32.HI R128, RZ, 0x6, R129 ;  /* 0x00000006ff807819 */ /* 0x000fca0000011681 */
[----:B------:R-:W-:-:S06]  /*2170*/  IMAD.MOV.U32 R24, RZ, RZ, R128 ;  /* 0x000000ffff187224 */ /* 0x000fcc00078e0080 */
[----:B------:R-:W-:-:S04]  /*2180*/  @P0 VIADD R0, R3, 0x5f ;  /* 0x0000005f03000836 */ /* 0x000fc80000000000 */
[----:B------:R-:W-:-:S05]  /*2190*/  @P0 IMAD.HI R0, R0, 0x2aaaaaab, RZ ;  /* 0x2aaaaaab00000827 */ /* 0x000fca00078e02ff */
[----:B------:R-:W-:-:S04]  /*21a0*/  @P0 SHF.R.U32.HI R3, RZ, 0x1f, R0 ;  /* 0x0000001fff030819 */ /* 0x000fc80000011600 */
[----:B------:R-:W-:-:S04]  /*21b0*/  @P0 LEA.HI.SX32 R24, R0, R3, 0x1c ;  /* 0x0000000300180211 */ /* 0x000fc800078fe2ff */
        /* <DEDUP_REMOVED lines=10> */
[----:B------:R-:W-:Y:S01]  /*2260*/  MOV R8, 0x70 ;  /* 0x0000007000087802 */ /* 0x000fe20000000f00 */
[----:B------:R-:W-:Y:S01]  /*2270*/  IMAD.U32 R5, RZ, RZ, UR5 ;  /* 0x00000005ff057e24 */ /* 0x000fe2000f8e00ff */
[----:B------:R-:W0:Y:S01]  /*2280*/  LDC.64 R14, c[0x4][R14] ;  /* 0x010000000e0e7b82 */ /* 0x000e220000000a00 */
[----:B------:R-:W-:Y:S01]  /*2290*/  ULDC.64 UR4, c[0x4][0x120] ;  /* 0x0100480000047ab9 */ /* 0x000fe20000000a00 */
[----:B------:R-:W-:Y:S02]  /*22a0*/  IMAD.U32 R10, RZ, RZ, UR6 ;  /* 0x00000006ff0a7e24 */ /* 0x000fe4000f8e00ff */
[----:B------:R-:W-:-:S02]  /*22b0*/  IMAD.U32 R6, RZ, RZ, UR4 ;  /* 0x00000004ff067e24 */ /* 0x000fc4000f8e00ff */
[----:B------:R-:W-:Y:S02]  /*22c0*/  IMAD.U32 R7, RZ, RZ, UR5 ;  /* 0x00000005ff077e24 */ /* 0x000fe4000f8e00ff */
[----:B------:R-:W-:Y:S02]  /*22d0*/  IMAD.U32 R11, RZ, RZ, UR7 ;  /* 0x00000007ff0b7e24 */ /* 0x000fe4000f8e00ff */
[----:B------:R-:W-:Y:S02]  /*22e0*/  IMAD.MOV.U32 R12, RZ, RZ, 0x1 ;  /* 0x00000001ff0c7424 */ /* 0x000fe400078e00ff */
[----:B------:R-:W-:-:S07]  /*22f0*/  IMAD.MOV.U32 R13, RZ, RZ, RZ ;  /* 0x000000ffff0d7224 */ /* 0x000fce00078e00ff */
[----:B------:R-:W-:-:S07]  /*2300*/  LEPC R20, `(.L_x_1465) ;  /* 0x000000001014794e */ /* 0x000fce0000000000 */
[----:B0----5:R-:W-:Y:S05]  /*2310*/  CALL.ABS.NOINC R14 ;  /* 0x000000000e007343 */ /* 0x021fea0003c00000 */
.L_x_1465:
[----:B------:R-:W-:Y:S05]  /*2320*/  BSYNC B6 ;  /* 0x0000000000067941 */ /* 0x000fea0003800000 */
.L_x_1464:
[----:B------:R-:W-:Y:S01]  /*2330*/  VIADD R118, R2, 0x400 ;  /* 0x0000040002767836 */ /* 0x000fe20000000000 */
[----:B------:R-:W-:Y:S04]  /*2340*/  BSSY B6, `(.L_x_1466) ;  /* 0x0000013000067945 */ /* 0x000fe80003800000 */
[----:B------:R-:W-:-:S13]  /*2350*/  LOP3.LUT P0, RZ, R118, 0x3ff, RZ, 0xc0, !PT ;  /* 0x000003ff76ff7812 */ /* 0x000fda000780c0ff */
[----:B------:R-:W-:Y:S05]  /*2360*/  @!P0 BRA `(.L_x_1467) ;  /* 0x0000000000408947 */ /* 0x000fea0003800000 */
[----:B------:R-:W-:Y:S01]  /*2370*/  MOV R14, 0x0 ;  /* 0x00000000000e7802 */ /* 0x000fe20000000f00 */
[----:B------:R-:W-:Y:S01]  /*2380*/  ULDC.64 UR4, c[0x4][0x118] ;  /* 0x0100460000047ab9 */ /* 0x000fe20000000a00 */
[----:B------:R-:W-:Y:S01]  /*2390*/  ULDC.64 UR6, c[0x4][0xb0] ;  /* 0x01002c0000067ab9 */ /* 0x000fe20000000a00 */
[----:B------:R-:W-:Y:S02]  /*23a0*/  IMAD.U32 R4, RZ, RZ, UR4 ;  /* 0x00000004ff047e24 */ /* 0x000fe4000f8e00ff */
[----:B------:R-:W-:Y:S01]  /*23b0*/  IMAD.U32 R5, RZ, RZ, UR5 ;  /* 0x00000005ff057e24 */ /* 0x000fe2000f8e00ff */
[----:B------:R-:W0:Y:S01]  /*23c0*/  LDC.64 R14, c[0x4][R14] ;  /* 0x010000000e0e7b82 */ /* 0x000e220000000a00 */
[----:B------:R-:W-:Y:S01]  /*23d0*/  ULDC.64 UR4, c[0x4][0x120] ;  /* 0x0100480000047ab9 */ /* 0x000fe20000000a00 */
[----:B------:R-:W-:Y:S01]  /*23e0*/  IMAD.U32 R10, RZ, RZ, UR6 ;  /* 0x00000006ff0a7e24 */ /* 0x000fe2000f8e00ff */
[----:B------:R-:W-:Y:S01]  /*23f0*/  MOV R7, UR5 ;  /* 0x0000000500077c02 */ /* 0x000fe20008000f00 */
[----:B------:R-:W-:-:S02]  /*2400*/  IMAD.U32 R6, RZ, RZ, UR4 ;  /* 0x00000004ff067e24 */ /* 0x000fc4000f8e00ff */
[----:B------:R-:W-:Y:S02]  /*2410*/  IMAD.U32 R11, RZ, RZ, UR7 ;  /* 0x00000007ff0b7e24 */ /* 0x000fe4000f8e00ff */
[----:B------:R-:W-:Y:S02]  /*2420*/  IMAD.MOV.U32 R8, RZ, RZ, 0x70 ;  /* 0x00000070ff087424 */ /* 0x000fe400078e00ff */
[----:B------:R-:W-:Y:S02]  /*2430*/  IMAD.MOV.U32 R12, RZ, RZ, 0x1 ;  /* 0x00000001ff0c7424 */ /* 0x000fe400078e00ff */
[----:B------:R-:W-:-:S07]  /*2440*/  IMAD.MOV.U32 R13, RZ, RZ, RZ ;  /* 0x000000ffff0d7224 */ /* 0x000fce00078e00ff */
[----:B------:R-:W-:-:S07]  /*2450*/  LEPC R20, `(.L_x_1467) ;  /* 0x000000001014794e */ /* 0x000fce0000000000 */
[----:B0----5:R-:W-:Y:S05]  /*2460*/  CALL.ABS.NOINC R14 ;  /* 0x000000000e007343 */ /* 0x021fea0003c00000 */
.L_x_1467:
[----:B------:R-:W-:Y:S05]  /*2470*/  BSYNC B6 ;  /* 0x0000000000067941 */ /* 0x000fea0003800000 */
.L_x_1466:
[----:B------:R-:W-:Y:S01]  /*2480*/  ULDC.64 UR4, c[0x0][0x9f8] ;  /* 0x00027e0000047ab9 */ /* 0x000fe20000000a00 */
[----:B------:R-:W0:Y:S01]  /*2490*/  LDC.64 R90, c[0x0][0x300] ;  /* 0x0000c000ff5a7b82 */ /* 0x000e220000000a00 */
[----:B------:R-:W-:Y:S01]  /*24a0*/  ISETP.NE.U32.AND P0, PT, RZ, UR4, PT ;  /* 0x00000004ff007c0c */ /* 0x000fe2000bf05070 */
[----:B------:R-:W-:-:S03]  /*24b0*/  ULDC UR6, c[0x0][0x2f4] ;  /* 0x0000bd0000067ab9 */ /* 0x000fc60000000800 */
[----:B------:R-:W-:Y:S01]  /*24c0*/  ISETP.NE.AND.EX P0, PT, RZ, UR5, PT, P0 ;  /* 0x00000005ff007c0c */ /* 0x000fe2000bf05300 */
[----:B------:R-:W-:Y:S01]  /*24d0*/  IMAD.IADD R121, R26, 0x1, R27 ;  /* 0x000000011a797824 */ /* 0x000fe200078e021b */
[----:B------:R-:W-:Y:S01]  /*24e0*/  ISETP.GE.AND P1, PT, R165, UR6, PT ;  /* 0x00000006a5007c0c */ /* 0x000fe2000bf26270 */
[C---:B------:R-:W-:Y:S01]  /*24f0*/  VIADD R104, R18.reuse, 0x60 ;  /* 0x0000006012687836 */ /* 0x040fe20000000000 */
[----:B------:R-:W-:Y:S01]  /*2500*/  SHF.R.S32.HI R19, RZ, 0x1f, R18 ;  /* 0x0000001fff137819 */ /* 0x000fe20000011412 */
[----:B------:R-:W-:Y:S01]  /*2510*/  ULDC.64 UR4, c[0x0][0x330] ;  /* 0x0000cc0000047ab9 */ /* 0x000fe20000000a00 */
[C---:B------:R-:W-:Y:S01]  /*2520*/  IADD3 R3, R18.reuse, 0x80, RZ ;  /* 0x0000008012037810 */ /* 0x040fe20007ffe0ff */
[----:B------:R-:W-:Y:S01]  /*2530*/  VIADD R8, R18, 0xa0 ;  /* 0x000000a012087836 */ /* 0x000fe20000000000 */
[----:B------:R-:W1:Y:S08]  /*2540*/  LDC.64 R96, c[0x0][0x3f8] ;  /* 0x0000fe00ff607b82 */ /* 0x000e700000000a00 */
[----:B------:R-:W2:Y:S01]  /*2550*/  @P0 LDC.64 R4, c[0x0][0x9f8] ;  /* 0x00027e00ff040b82 */ /* 0x000ea20000000a00 */
[----:B------:R-:W-:-:S07]  /*2560*/  SHF.R.S32.HI R147, RZ, 0x1f, R162 ;  /* 0x0000001fff937819 */ /* 0x000fce00000114a2 */
[----:B------:R-:W3:Y:S08]  /*2570*/  LDC R123, c[0x0][0x3f4] ;  /* 0x0000fd00ff7b7b82 */ /* 0x000ef00000000800 */
[----:B------:R-:W4:Y:S01]  /*2580*/  LDC.64 R102, c[0x0][0x408] ;  /* 0x00010200ff667b82 */ /* 0x000f220000000a00 */
[----:B--2---:R-:W-:-:S05]  /*2590*/  @P0 IMAD.WIDE R4, R31, 0x4, R4 ;  /* 0x000000041f040825 */ /* 0x004fca00078e0204 */
[----:B------:R2:W3:Y:S01]  /*25a0*/  @P0 LDG.E R31, desc[UR46][R4.64] ;  /* 0x0000002e041f0981 */ /* 0x0004e2000c1e1900 */
[----:B------:R-:W-:Y:S01]  /*25b0*/  SEL R6, RZ, 0xffffffff, P1 ;  /* 0xffffffffff067807 */ /* 0x000fe20000800000 */
[C---:B------:R-:W-:Y:S01]  /*25c0*/  IMAD.WIDE.U32 R88, R183.reuse, UR4, R18 ;  /* 0x00000004b7587c25 */ /* 0x040fe2000f8e0012 */
[----:B------:R-:W-:Y:S01]  /*25d0*/  ISETP.GE.AND P0, PT, R18, UR6, PT ;  /* 0x0000000612007c0c */ /* 0x000fe2000bf06270 */
[----:B------:R-:W3:Y:S01]  /*25e0*/  S2R R221, SR_TID.X ;  /* 0x0000000000dd7919 */ /* 0x000ee20000002100 */
[----:B------:R-:W-:Y:S01]  /*25f0*/  SHF.R.S32.HI R0, RZ, 0x1f, R121 ;  /* 0x0000001fff007819 */ /* 0x000fe20000011479 */
[----:B------:R-:W-:Y:S01]  /*2600*/  IMAD R89, R183, UR5, R89 ;  /* 0x00000005b7597c24 */ /* 0x000fe2000f8e0259 */
[----:B------:R-:W-:Y:S01]  /*2610*/  ISETP.GE.AND P1, PT, R104, UR6, PT ;  /* 0x0000000668007c0c */ /* 0x000fe2000bf26270 */
[----:B------:R-:W-:Y:S01]  /*2620*/  ULDC.64 UR4, c[0x0][0xa08] ;  /* 0x0002820000047ab9 */ /* 0x000fe20000000a00 */
[----:B------:R-:W-:Y:S01]  /*2630*/  ISETP.GE.AND P3, PT, R3, UR6, PT ;  /* 0x0000000603007c0c */ /* 0x000fe2000bf66270 */
[----:B--2---:R-:W-:Y:S01]  /*2640*/  IMAD.SHL.U32 R5, R6, 0x2, RZ ;  /* 0x0000000206057824 */ /* 0x004fe200078e00ff */
[----:B------:R-:W-:Y:S01]  /*2650*/  SEL R4, RZ, 0x1, P0 ;  /* 0x00000001ff047807 */ /* 0x000fe20000000000 */
[----:B0-----:R-:W-:Y:S01]  /*2660*/  IMAD R6, R0, R90, RZ ;  /* 0x0000005a00067224 */ /* 0x001fe200078e02ff */
[----:B------:R-:W-:Y:S01]  /*2670*/  ISETP.GE.AND P0, PT, R166, UR6, PT ;  /* 0x00000006a6007c0c */ /* 0x000fe2000bf06270 */
[----:B-1----:R-:W-:Y:S01]  /*2680*/  IMAD.WIDE.U32 R94, R162, R96, R18 ;  /* 0x00000060a25e7225 */ /* 0x002fe200078e0012 */
[----:B------:R-:W-:-:S02]  /*2690*/  LOP3.LUT R3, R5, 0x2, R4, 0xe2, !PT ;  /* 0x0000000205037812 */ /* 0x000fc400078ee204 */
[----:B------:R-:W-:Y:S01]  /*26a0*/  SEL R7, RZ, 0x8, P1 ;  /* 0x00000008ff077807 */ /* 0x000fe20000800000 */
[C---:B------:R-:W-:Y:S01]  /*26b0*/  IMAD.WIDE.U32 R4, R121.reuse, R90, RZ ;  /* 0x0000005a79047225 */ /* 0x040fe200078e00ff */
[----:B------:R-:W-:Y:S01]  /*26c0*/  ISETP.GE.AND P2, PT, R8, UR6, PT ;  /* 0x0000000608007c0c */ /* 0x000fe2000bf46270 */
[----:B------:R-:W-:Y:S01]  /*26d0*/  ULDC.64 UR6, c[0x0][0x308] ;  /* 0x0000c20000067ab9 */ /* 0x000fe20000000a00 */
[----:B------:R-:W-:Y:S01]  /*26e0*/  SHF.R.S32.HI R161, RZ, 0x1f, R160 ;  /* 0x0000001fffa17819 */ /* 0x000fe200000114a0 */
[----:B------:R-:W-:Y:S01]  /*26f0*/  IMAD R9, R121, R91, R6 ;  /* 0x0000005b79097224 */ /* 0x000fe200078e0206 */
[----:B------:R-:W-:Y:S01]  /*2700*/  SEL R6, RZ, 0x4, P0 ;  /* 0x00000004ff067807 */ /* 0x000fe20000000000 */
[C---:B----4-:R-:W-:Y:S01]  /*2710*/  IMAD.WIDE.U32 R100, R162.reuse, R102, R18 ;  /* 0x00000066a2647225 */ /* 0x050fe200078e0012 */
[----:B------:R-:W-:Y:S02]  /*2720*/  ISETP.NE.U32.AND P0, PT, RZ, UR4, PT ;  /* 0x00000004ff007c0c */ /* 0x000fe4000bf05070 */
[----:B------:R-:W-:Y:S01]  /*2730*/  LOP3.LUT R3, R7, R3, R6, 0xfe, !PT ;  /* 0x0000000307037212 */ /* 0x000fe200078efe06 */
[----:B------:R-:W-:Y:S01]  /*2740*/  IMAD.IADD R5, R5, 0x1, R9 ;  /* 0x0000000105057824 */ /* 0x000fe200078e0209 */
[----:B------:R-:W-:Y:S01]  /*2750*/  SEL R6, RZ, 0x10, P3 ;  /* 0x00000010ff067807 */ /* 0x000fe20001800000 */
[----:B------:R-:W-:Y:S01]  /*2760*/  IMAD.WIDE.U32 R92, R162, R96, R160 ;  /* 0x00000060a25c7225 */ /* 0x000fe200078e00a0 */
[----:B------:R-:W-:Y:S01]  /*2770*/  ISETP.NE.AND.EX P0, PT, RZ, UR5, PT, P0 ;  /* 0x00000005ff007c0c */ /* 0x000fe2000bf05300 */
[----:B------:R-:W-:Y:S01]  /*2780*/  ULDC.64 UR4, c[0x0][0x310] ;  /* 0x0000c40000047ab9 */ /* 0x000fe20000000a00 */
[----:B------:R-:W-:Y:S01]  /*2790*/  LOP3.LUT R11, R3, R6, RZ, 0xfc, !PT ;  /* 0x00000006030b7212 */ /* 0x000fe200078efcff */
[----:B------:R-:W-:Y:S01]  /*27a0*/  IMAD.WIDE.U32 R4, R183, UR6, R4 ;  /* 0x00000006b7047c25 */ /* 0x000fe2000f8e0004 */
[----:B---3--:R-:W-:-:S02]  /*27b0*/  ISETP.GE.AND P1, PT, R165, R123, PT ;  /* 0x0000007ba500720c */ /* 0x008fc40003f26270 */
[----:B------:R-:W-:Y:S01]  /*27c0*/  ISETP.GE.AND P4, PT, R166, R123, PT ;  /* 0x0000007ba600720c */ /* 0x000fe20003f86270 */
[----:B------:R-:W-:Y:S01]  /*27d0*/  IMAD R5, R183, UR7, R5 ;  /* 0x00000007b7057c24 */ /* 0x000fe2000f8e0205 */
[----:B------:R-:W-:Y:S01]  /*27e0*/  SHF.R.U32.HI R20, RZ, 0x3, R173 ;  /* 0x00000003ff147819 */ /* 0x000fe200000116ad */
[----:B------:R-:W-:Y:S01]  /*27f0*/  IMAD R6, R147, R96, RZ ;  /* 0x0000006093067224 */ /* 0x000fe200078e02ff */
[----:B------:R-:W-:Y:S01]  /*2800*/  LOP3.LUT R17, R17, 0xfffffffe, RZ, 0xc0, !PT ;  /* 0xfffffffe11117812 */ /* 0x000fe200078ec0ff */
[----:B------:R-:W-:Y:S01]  /*2810*/  IMAD.WIDE.U32 R98, R162, R102, R160 ;  /* 0x00000066a2627225 */ /* 0x000fe200078e00a0 */
[----:B------:R-:W-:Y:S02]  /*2820*/  LOP3.LUT P3, RZ, R229, 0x4, RZ, 0xc0, !PT ;  /* 0x00000004e5ff7812 */ /* 0x000fe4000786c0ff */
[----:B------:R-:W-:Y:S01]  /*2830*/  SHF.L.U64.HI R106, R102, 0x6, R103 ;  /* 0x00000006666a7819 */ /* 0x000fe20000010267 */
[----:B------:R-:W-:Y:S01]  /*2840*/  IMAD R9, R162, R97, R6 ;  /* 0x00000061a2097224 */ /* 0x000fe200078e0206 */
[----:B------:R-:W-:Y:S01]  /*2850*/  SHF.L.U32 R107, R102, 0x6, RZ ;  /* 0x00000006666b7819 */ /* 0x000fe200000006ff */
[----:B------:R-:W-:Y:S01]  /*2860*/  IMAD.MOV.U32 R129, RZ, RZ, 0x20 ;  /* 0x00000020ff817424 */ /* 0x000fe200078e00ff */
[C---:B------:R-:W-:Y:S01]  /*2870*/  SHF.L.U64.HI R135, R90.reuse, 0x6, R91 ;  /* 0x000000065a877819 */ /* 0x040fe2000001025b */
[----:B------:R-:W-:Y:S01]  /*2880*/  IMAD.IADD R93, R93, 0x1, R9 ;  /* 0x000000015d5d7824 */ /* 0x000fe200078e0209 */
[----:B------:R-:W-:Y:S01]  /*2890*/  IADD3 R95, R9, R95, RZ ;  /* 0x0000005f095f7210 */ /* 0x000fe20007ffe0ff */
[----:B------:R-:W-:Y:S01]  /*28a0*/  IMAD.SHL.U32 R136, R90, 0x40, RZ ;  /* 0x000000405a887824 */ /* 0x000fe200078e00ff */
[----:B------:R-:W-:Y:S01]  /*28b0*/  @P4 LOP3.LUT R17, R17, 0x1, RZ, 0xfc, !PT ;  /* 0x0000000111114812 */ /* 0x000fe200078efcff */
[----:B------:R-:W-:Y:S01]  /*28c0*/  IMAD R133, R97, 0x60, RZ ;  /* 0x0000006061857824 */ /* 0x000fe200078e02ff */
[C---:B------:R-:W-:Y:S01]  /*28d0*/  SHF.L.U64.HI R108, R96.reuse, 0x6, R97 ;  /* 0x00000006606c7819 */ /* 0x040fe20000010261 */
[----:B------:R-:W-:Y:S01]  /*28e0*/  IMAD.SHL.U32 R109, R96, 0x40, RZ ;  /* 0x00000040606d7824 */ /* 0x000fe200078e00ff */
[----:B------:R-:W-:Y:S01]  /*28f0*/  SEL R129, R129, 0xffffffe0, !P3 ;  /* 0xffffffe081817807 */ /* 0x000fe20005800000 */
[----:B-----5:R-:W-:Y:S01]  /*2900*/  IMAD.WIDE.U32 R92, R145, R96, R92 ;  /* 0x00000060915c7225 */ /* 0x020fe200078e005c */
[----:B------:R-:W-:-:S02]  /*2910*/  SHF.R.S32.HI R148, RZ, 0x1f, R189 ;  /* 0x0000001fff947819 */ /* 0x000fc400000114bd */
[----:B------:R-:W-:Y:S01]  /*2920*/  LEA.HI R221, R221, 0x8, RZ, 0x19 ;  /* 0x00000008dddd7811 */ /* 0x000fe200078fc8ff */
[----:B------:R-:W-:Y:S01]  /*2930*/  IMAD.WIDE.U32 R94, R145, R96, R94 ;  /* 0x00000060915e7225 */ /* 0x000fe200078e005e */
[----:B------:R-:W-:Y:S02]  /*2940*/  SHF.R.S32.HI R7, RZ, 0x1f, R31 ;  /* 0x0000001fff077819 */ /* 0x000fe4000001141f */
[----:B------:R-:W-:Y:S02]  /*2950*/  SEL R3, R31, RZ, !P0 ;  /* 0x000000ff1f037207 */ /* 0x000fe40004000000 */
[----:B------:R-:W-:-:S03]  /*2960*/  SEL R7, R7, RZ, !P0 ;  /* 0x000000ff07077207 */ /* 0x000fc60004000000 */
[----:B------:R-:W-:-:S04]  /*2970*/  IMAD.WIDE.U32 R86, R3, UR4, R4 ;  /* 0x0000000403567c25 */ /* 0x000fc8000f8e0004 */
[-C--:B------:R-:W-:Y:S02]  /*2980*/  IMAD R4, R147, R90.reuse, RZ ;  /* 0x0000005a93047224 */ /* 0x080fe400078e02ff */
[----:B------:R-:W-:Y:S02]  /*2990*/  IMAD R8, R7, UR4, RZ ;  /* 0x0000000407087c24 */ /* 0x000fe4000f8e02ff */
[C---:B------:R-:W-:Y:S02]  /*29a0*/  IMAD R27, R162.reuse, R91, R4 ;  /* 0x0000005ba21b7224 */ /* 0x040fe400078e0204 */
[----:B------:R-:W-:Y:S01]  /*29b0*/  IMAD R85, R3, UR5, R8 ;  /* 0x0000000503557c24 */ /* 0x000fe2000f8e0208 */
[----:B------:R-:W-:Y:S01]  /*29c0*/  ULDC.64 UR4, c[0x0][0x338] ;  /* 0x0000ce0000047ab9 */ /* 0x000fe20000000a00 */
[----:B------:R-:W-:-:S04]  /*29d0*/  IMAD.WIDE.U32 R4, R162, R90, R18 ;  /* 0x0000005aa2047225 */ /* 0x000fc800078e0012 */
[----:B------:R-:W-:Y:S01]  /*29e0*/  IMAD.IADD R85, R87, 0x1, R85 ;  /* 0x0000000157557824 */ /* 0x000fe200078e0255 */
[----:B------:R-:W-:Y:S01]  /*29f0*/  IADD3 R84, P0, R86, R4, RZ ;  /* 0x0000000456547210 */ /* 0x000fe20007f1e0ff */
[----:B------:R-:W-:Y:S02]  /*2a00*/  IMAD R4, R147, R102, RZ ;  /* 0x0000006693047224 */ /* 0x000fe400078e02ff */
[----:B------:R-:W-:Y:S01]  /*2a10*/  IMAD R6, R7, UR4, RZ ;  /* 0x0000000407067c24 */ /* 0x000fe2000f8e02ff */
[----:B------:R-:W-:Y:S01]  /*2a20*/  IADD3.X R27, R85, R5, R27, P0, !PT ;  /* 0x00000005551b7210 */ /* 0x000fe200007fe41b */
[----:B------:R-:W-:Y:S01]  /*2a30*/  IMAD R9, R162, R103, R4 ;  /* 0x00000067a2097224 */ /* 0x000fe200078e0204 */
[----:B------:R-:W-:Y:S01]  /*2a40*/  ISETP.GE.AND P0, PT, R18, R123, PT ;  /* 0x0000007b1200720c */ /* 0x000fe20003f06270 */
[----:B------:R-:W-:Y:S01]  /*2a50*/  IMAD.WIDE.U32 R88, R3, UR4, R88 ;  /* 0x0000000403587c25 */ /* 0x000fe2000f8e0058 */
[C---:B------:R-:W-:Y:S02]  /*2a60*/  SEL R4, R123.reuse, RZ, P1 ;  /* 0x000000ff7b047207 */ /* 0x040fe40000800000 */
[----:B------:R-:W-:Y:S01]  /*2a70*/  SEL R5, R123, RZ, P0 ;  /* 0x000000ff7b057207 */ /* 0x000fe20000000000 */
[----:B------:R-:W-:Y:S01]  /*2a80*/  IMAD R3, R3, UR5, R6 ;  /* 0x0000000503037c24 */ /* 0x000fe2000f8e0206 */
[----:B------:R-:W-:Y:S01]  /*2a90*/  SEL R7, R123, RZ, P4 ;  /* 0x000000ff7b077207 */ /* 0x000fe20002000000 */
[----:B------:R-:W-:Y:S01]  /*2aa0*/  IMAD.IADD R6, R165, 0x1, R4 ;  /* 0x00000001a5067824 */ /* 0x000fe200078e0204 */
[----:B------:R-:W-:Y:S01]  /*2ab0*/  IADD3 R120, P4, R162, R121, RZ ;  /* 0x00000079a2787210 */ /* 0x000fe20007f9e0ff */
[----:B------:R-:W-:-:S02]  /*2ac0*/  IMAD.IADD R5, R18, 0x1, R5 ;  /* 0x0000000112057824 */ /* 0x000fc400078e0205 */
[----:B------:R-:W-:Y:S01]  /*2ad0*/  IMAD.IADD R12, R166, 0x1, R7 ;  /* 0x00000001a60c7824 */ /* 0x000fe200078e0207 */
[----:B------:R-:W-:Y:S01]  /*2ae0*/  SHF.R.S32.HI R7, RZ, 0x1f, R6 ;  /* 0x0000001fff077819 */ /* 0x000fe20000011406 */
[----:B------:R-:W-:Y:S01]  /*2af0*/  IMAD.IADD R99, R99, 0x1, R9 ;  /* 0x0000000163637824 */ /* 0x000fe200078e0209 */
[----:B------:R-:W-:Y:S01]  /*2b00*/  SHF.R.S32.HI R4, RZ, 0x1f, R5 ;  /* 0x0000001fff047819 */ /* 0x000fe20000011405 */
[----:B------:R-:W-:Y:S01]  /*2b10*/  IMAD.IADD R101, R9, 0x1, R101 ;  /* 0x0000000109657824 */ /* 0x000fe200078e0265 */
[----:B------:R-:W-:Y:S01]  /*2b20*/  SHF.R.S32.HI R13, RZ, 0x1f, R12 ;  /* 0x0000001fff0d7819 */ /* 0x000fe2000001140c */
[----:B------:R-:W-:Y:S01]  /*2b30*/  IMAD.X R121, R0, 0x1, R147, P4 ;  /* 0x0000000100797824 */ /* 0x000fe200020e0693 */
[CC--:B------:R-:W-:Y:S01]  /*2b40*/  LEA.HI R14, R4.reuse, R5.reuse, RZ, 0x3 ;  /* 0x00000005040e7211 */ /* 0x0c0fe200078f18ff */
[----:B------:R-:W-:Y:S01]  /*2b50*/  IMAD.WIDE.U32 R98, R145, R102, R98 ;  /* 0x0000006691627225 */ /* 0x000fe200078e0062 */
[----:B------:R-:W-:Y:S02]  /*2b60*/  LEA.HI R4, R4, R5, RZ, 0x6 ;  /* 0x0000000504047211 */ /* 0x000fe400078f30ff */
[----:B------:R-:W-:Y:S01]  /*2b70*/  LEA.HI R5, R7, R6, RZ, 0x6 ;  /* 0x0000000607057211 */ /* 0x000fe200078f30ff */
[----:B------:R-:W-:Y:S01]  /*2b80*/  IMAD.WIDE.U32 R100, R145, R102, R100 ;  /* 0x0000006691647225 */ /* 0x000fe200078e0064 */
[----:B------:R-:W-:-:S02]  /*2b90*/  SHF.R.S32.HI R4, RZ, 0x6, R4 ;  /* 0x00000006ff047819 */ /* 0x000fc40000011404 */
[----:B------:R-:W-:Y:S01]  /*2ba0*/  SHF.R.S32.HI R8, RZ, 0x6, R5 ;  /* 0x00000006ff087819 */ /* 0x000fe20000011405 */
[----:B------:R-:W-:Y:S01]  /*2bb0*/  IMAD.SHL.U32 R123, R123, 0x2, RZ ;  /* 0x000000027b7b7824 */ /* 0x000fe200078e00ff */
[----:B------:R-:W-:Y:S01]  /*2bc0*/  LOP3.LUT R5, R175, 0x38, R14, 0xf8, !PT ;  /* 0x00000038af057812 */ /* 0x000fe200078ef80e */
[C---:B------:R-:W-:Y:S01]  /*2bd0*/  IMAD R143, R4.reuse, 0x1800, R177 ;  /* 0x00001800048f7824 */ /* 0x040fe200078e02b1 */
[----:B------:R-:W-:Y:S01]  /*2be0*/  LEA.HI R6, R7, R6, RZ, 0x3 ;  /* 0x0000000607067211 */ /* 0x000fe200078f18ff */
[----:B------:R-:W-:Y:S01]  /*2bf0*/  IMAD R141, R4, 0x1800, R179 ;  /* 0x00001800048d7824 */ /* 0x000fe200078e02b3 */
[----:B------:R-:W-:Y:S01]  /*2c00*/  LOP3.LUT R4, R5, R176, RZ, 0x3c, !PT ;  /* 0x000000b005047212 */ /* 0x000fe200078e3cff */
[C---:B------:R-:W-:Y:S01]  /*2c10*/  IMAD R142, R8.reuse, 0x1800, R177 ;  /* 0x00001800088e7824 */ /* 0x040fe200078e02b1 */
[CC--:B------:R-:W-:Y:S01]  /*2c20*/  LEA.HI R28, R13.reuse, R12.reuse, RZ, 0x3 ;  /* 0x0000000c0d1c7211 */ /* 0x0c0fe200078f18ff */
[----:B------:R-:W-:Y:S01]  /*2c30*/  IMAD R139, R8, 0x1800, R179 ;  /* 0x00001800088b7824 */ /* 0x000fe200078e02b3 */
[----:B------:R-:W-:Y:S01]  /*2c40*/  LEA.HI R12, R13, R12, RZ, 0x6 ;  /* 0x0000000c0d0c7211 */ /* 0x000fe200078f30ff */
[----:B------:R-:W-:Y:S01]  /*2c50*/  IMAD.IADD R143, R143, 0x1, R4 ;  /* 0x000000018f8f7824 */ /* 0x000fe200078e0204 */
[----:B------:R-:W-:-:S02]  /*2c60*/  LOP3.LUT R9, R173, 0x38, R14, 0xf8, !PT ;  /* 0x00000038ad097812 */ /* 0x000fc400078ef80e */
[--C-:B------:R-:W-:Y:S02]  /*2c70*/  LOP3.LUT R7, R175, 0x38, R6.reuse, 0xf8, !PT ;  /* 0x00000038af077812 */ /* 0x100fe400078ef806 */
[----:B------:R-:W-:Y:S02]  /*2c80*/  LOP3.LUT R4, R173, 0x38, R6, 0xf8, !PT ;  /* 0x00000038ad047812 */ /* 0x000fe400078ef806 */
[----:B------:R-:W-:Y:S02]  /*2c90*/  SHF.R.S32.HI R12, RZ, 0x6, R12 ;  /* 0x00000006ff0c7819 */ /* 0x000fe4000001140c */
[----:B------:R-:W-:Y:S02]  /*2ca0*/  LOP3.LUT R5, R175, 0x38, R28, 0xf8, !PT ;  /* 0x00000038af057812 */ /* 0x000fe400078ef81c */
[----:B------:R-:W-:Y:S01]  /*2cb0*/  LOP3.LUT R10, R9, R20, RZ, 0x3c, !PT ;  /* 0x00000014090a7212 */ /* 0x000fe200078e3cff */
[C---:B------:R-:W-:Y:S01]  /*2cc0*/  IMAD R140, R12.reuse, 0x1800, R177 ;  /* 0x000018000c8c7824 */ /* 0x040fe200078e02b1 */
[----:B------:R-:W-:Y:S01]  /*2cd0*/  LOP3.LUT R7, R7, R176, RZ, 0x3c, !PT ;  /* 0x000000b007077212 */ /* 0x000fe200078e3cff */
[----:B------:R-:W-:Y:S01]  /*2ce0*/  IMAD R138, R12, 0x1800, R179 ;  /* 0x000018000c8a7824 */ /* 0x000fe200078e02b3 */
[----:B------:R-:W-:-:S02]  /*2cf0*/  LOP3.LUT R4, R4, R20, RZ, 0x3c, !PT ;  /* 0x0000001404047212 */ /* 0x000fc400078e3cff */
[----:B------:R-:W-:Y:S01]  /*2d00*/  SHF.R.S32.HI R9, RZ, 0x1f, R145 ;  /* 0x0000001fff097819 */ /* 0x000fe20000011491 */
[----:B------:R-:W-:Y:S01]  /*2d10*/  IMAD.IADD R142, R142, 0x1, R7 ;  /* 0x000000018e8e7824 */ /* 0x000fe200078e0207 */
[----:B------:R-:W-:Y:S01]  /*2d20*/  LOP3.LUT R5, R5, R176, RZ, 0x3c, !PT ;  /* 0x000000b005057212 */ /* 0x000fe200078e3cff */
[----:B------:R-:W-:Y:S01]  /*2d30*/  IMAD.IADD R139, R139, 0x1, R4 ;  /* 0x000000018b8b7824 */ /* 0x000fe200078e0204 */
[----:B------:R-:W-:Y:S01]  /*2d40*/  LOP3.LUT R7, R173, 0x38, R28, 0xf8, !PT ;  /* 0x00000038ad077812 */ /* 0x000fe200078ef81c */
[----:B------:R-:W-:Y:S01]  /*2d50*/  IMAD R4, R9, R96, RZ ;  /* 0x0000006009047224 */ /* 0x000fe200078e02ff */
[----:B------:R-:W-:Y:S01]  /*2d60*/  SEL R0, RZ, 0x20, P2 ;  /* 0x00000020ff007807 */ /* 0x000fe20001000000 */
[----:B------:R-:W-:Y:S01]  /*2d70*/  IMAD.IADD R140, R140, 0x1, R5 ;  /* 0x000000018c8c7824 */ /* 0x000fe200078e0205 */
[----:B------:R-:W-:Y:S01]  /*2d80*/  LOP3.LUT R5, R175, 0x18, R18, 0xf8, !PT ;  /* 0x00000018af057812 */ /* 0x000fe200078ef812 */
[----:B------:R-:W-:Y:S01]  /*2d90*/  IMAD R21, R145, R97, R4 ;  /* 0x0000006191157224 */ /* 0x000fe200078e0204 */
[----:B------:R-:W-:Y:S01]  /*2da0*/  LOP3.LUT R7, R7, R20, RZ, 0x3c, !PT ;  /* 0x0000001407077212 */ /* 0x000fe200078e3cff */
[----:B------:R-:W-:Y:S01]  /*2db0*/  IMAD R4, R9, R102, RZ ;  /* 0x0000006609047224 */ /* 0x000fe200078e02ff */
[----:B------:R-:W-:Y:S01]  /*2dc0*/  LOP3.LUT R26, R5, R176, RZ, 0x3c, !PT ;  /* 0x000000b0051a7212 */ /* 0x000fe200078e3cff */
[----:B------:R-:W-:Y:S01]  /*2dd0*/  IMAD R9, R103, 0x60, RZ ;  /* 0x0000006067097824 */ /* 0x000fe200078e02ff */
[----:B------:R-:W-:Y:S01]  /*2de0*/  SHF.R.S32.HI R117, RZ, 0x3, R14 ;  /* 0x00000003ff757819 */ /* 0x000fe2000001140e */
[----:B------:R-:W-:Y:S01]  /*2df0*/  IMAD.IADD R138, R138, 0x1, R7 ;  /* 0x000000018a8a7824 */ /* 0x000fe200078e0207 */
[----:B------:R-:W-:Y:S01]  /*2e00*/  LOP3.LUT R14, R14, 0xfffffff8, RZ, 0xc0, !PT ;  /* 0xfffffff80e0e7812 */ /* 0x000fe200078ec0ff */
[----:B------:R-:W-:Y:S01]  /*2e10*/  IMAD R15, R145, R103, R4 ;  /* 0x00000067910f7224 */ /* 0x000fe200078e0204 */
[----:B------:R-:W-:Y:S01]  /*2e20*/  LOP3.LUT R13, R6, 0xfffffff8, RZ, 0xc0, !PT ;  /* 0xfffffff8060d7812 */ /* 0x000fe200078ec0ff */
[----:B------:R-:W-:Y:S01]  /*2e30*/  IMAD R7, R91, 0x60, RZ ;  /* 0x000000605b077824 */ /* 0x000fe200078e02ff */
[----:B------:R-:W-:Y:S01]  /*2e40*/  LOP3.LUT R12, R28, 0xfffffff8, RZ, 0xc0, !PT ;  /* 0xfffffff81c0c7812 */ /* 0x000fe200078ec0ff */
[----:B------:R-:W-:Y:S01]  /*2e50*/  IMAD.WIDE.U32 R102, R102, 0x60, RZ ;  /* 0x0000006066667825 */ /* 0x000fe200078e00ff */
[----:B------:R-:W-:-:S02]  /*2e60*/  LOP3.LUT R0, R11, R0, RZ, 0xfc, !PT ;  /* 0x000000000b007212 */ /* 0x000fc400078efcff */
[----:B------:R-:W-:Y:S01]  /*2e70*/  IADD3 R141, R141, R10, RZ ;  /* 0x0000000a8d8d7210 */ /* 0x000fe20007ffe0ff */
[----:B------:R-:W-:Y:S01]  /*2e80*/  IMAD.WIDE.U32 R90, R90, 0x60, RZ ;  /* 0x000000605a5a7825 */ /* 0x000fe200078e00ff */
[----:B------:R-:W-:Y:S02]  /*2e90*/  IADD3 R134, R103, R9, RZ ;  /* 0x0000000967867210 */ /* 0x000fe40007ffe0ff */
[----:B------:R-:W-:Y:S01]  /*2ea0*/  SHF.R.S32.HI R116, RZ, 0x3, R6 ;  /* 0x00000003ff747819 */ /* 0x000fe20000011406 */
[----:B------:R-:W-:Y:S01]  /*2eb0*/  IMAD.WIDE.U32 R96, R96, 0x60, RZ ;  /* 0x0000006060607825 */ /* 0x000fe200078e00ff */
[----:B------:R-:W-:Y:S02]  /*2ec0*/  SHF.R.S32.HI R113, RZ, 0x3, R28 ;  /* 0x00000003ff717819 */ /* 0x000fe4000001141c */
[----:B------:R-:W-:Y:S01]  /*2ed0*/  LOP3.LUT R11, R11, 0x1, RZ, 0xc0, !PT ;  /* 0x000000010b0b7812 */ /* 0x000fe200078ec0ff */
[----:B------:R-:W-:Y:S01]  /*2ee0*/  IMAD.IADD R26, R177, 0x1, R26 ;  /* 0x00000001b11a7824 */ /* 0x000fe200078e021a */
[----:B------:R-:W-:Y:S01]  /*2ef0*/  SHF.R.S32.HI R112, RZ, 0x1f, R14 ;  /* 0x0000001fff707819 */ /* 0x000fe2000001140e */
[----:B------:R-:W-:Y:S01]  /*2f00*/  IMAD.IADD R132, R91, 0x1, R7 ;  /* 0x000000015b847824 */ /* 0x000fe200078e0207 */
[----:B------:R-:W-:Y:S01]  /*2f10*/  SHF.R.S32.HI R111, RZ, 0x1f, R13 ;  /* 0x0000001fff6f7819 */ /* 0x000fe2000001140d */
[----:B------:R-:W-:Y:S01]  /*2f20*/  IMAD.IADD R105, R93, 0x1, R21 ;  /* 0x000000015d697824 */ /* 0x000fe200078e0215 */
[----:B------:R-:W-:Y:S01]  /*2f30*/  SHF.R.S32.HI R110, RZ, 0x1f, R12 ;  /* 0x0000001fff6e7819 */ /* 0x000fe2000001140c */
[----:B------:R-:W-:Y:S01]  /*2f40*/  IMAD.IADD R20, R99, 0x1, R15 ;  /* 0x0000000163147824 */ /* 0x000fe200078e020f */
[C---:B------:R-:W-:Y:S01]  /*2f50*/  LOP3.LUT R10, R0.reuse, 0x2, RZ, 0xc0, !PT ;  /* 0x00000002000a7812 */ /* 0x040fe200078ec0ff */
[----:B------:R-:W-:Y:S01]  /*2f60*/  IMAD.IADD R133, R97, 0x1, R133 ;  /* 0x0000000161857824 */ /* 0x000fe200078e0285 */
[C---:B------:R-:W-:Y:S01]  /*2f70*/  LOP3.LUT R9, R0.reuse, 0x4, RZ, 0xc0, !PT ;  /* 0x0000000400097812 */ /* 0x040fe200078ec0ff */
[----:B------:R-:W-:Y:S01]  /*2f80*/  IMAD.IADD R137, R129, 0x1, R26 ;  /* 0x0000000181897824 */ /* 0x000fe200078e021a */
[C---:B------:R-:W-:Y:S01]  /*2f90*/  LOP3.LUT R8, R0.reuse, 0x8, RZ, 0xc0, !PT ;  /* 0x0000000800087812 */ /* 0x040fe200078ec0ff */
[----:B------:R-:W-:Y:S01]  /*2fa0*/  IMAD.IADD R21, R21, 0x1, R95 ;  /* 0x0000000115157824 */ /* 0x000fe200078e025f */
[C---:B------:R-:W-:Y:S01]  /*2fb0*/  LOP3.LUT R7, R0.reuse, 0x10, RZ, 0xc0, !PT ;  /* 0x0000001000077812 */ /* 0x040fe200078ec0ff */
[----:B------:R-:W-:Y:S01]  /*2fc0*/  IMAD.IADD R15, R15, 0x1, R101 ;  /* 0x000000010f0f7824 */ /* 0x000fe200078e0265 */
[----:B------:R-:W-:Y:S01]  /*2fd0*/  LOP3.LUT R6, R0, 0x20, RZ, 0xc0, !PT ;  /* 0x0000002000067812 */ /* 0x000fe200078ec0ff */
[----:B------:R-:W-:-:S07]  /*2fe0*/  IMAD.IADD R5, R89, 0x1, R3 ;  /* 0x0000000159057824 */ /* 0x000fce00078e0203 */
.L_x_1567:
[----:B0-----:R-:W0:Y:S01]  /*2ff0*/  LDC.64 R114, c[0x0][0x2e8] ;  /* 0x0000ba00ff727b82 */ /* 0x001e220000000a00 */
[----:B--2---:R-:W-:Y:S01]  /*3000*/  IADD3 R31, R24, -0x1, RZ ;  /* 0xffffffff181f7810 */ /* 0x004fe20007ffe0ff */
[----:B------:R-:W-:Y:S01]  /*3010*/  IMAD R38, R16, 0x4800, R137 ;  /* 0x0000480010267824 */ /* 0x000fe200078e0289 */
[----:B------:R-:W-:Y:S05]  /*3020*/  YIELD ;  /* 0x0000000000007946 */ /* 0x000fea0003800000 */
[----:B-1----:R-:W1:Y:S01]  /*3030*/  LDC R122, c[0x0][0x3f4] ;  /* 0x0000fd00ff7a7b82 */ /* 0x002e620000000800 */
[----:B------:R-:W-:Y:S01]  /*3040*/  SHF.R.S32.HI R28, RZ, 0x1f, R31 ;  /* 0x0000001fff1c7819 */ /* 0x000fe2000001141f */
[-C--:B------:R-:W-:Y:S01]  /*3050*/  IMAD R3, R132, R31.reuse, RZ ;  /* 0x0000001f84037224 */ /* 0x080fe200078e02ff */
[----:B------:R-:W-:Y:S01]  /*3060*/  LOP3.LUT R17, R17, 0xfffffffd, RZ, 0xc0, !PT ;  /* 0xfffffffd11117812 */ /* 0x000fe200078ec0ff */
[----:B------:R-:W-:Y:S01]  /*3070*/  IMAD.WIDE.U32 R124, R90, R31, RZ ;  /* 0x0000001f5a7c7225 */ /* 0x000fe200078e00ff */
[----:B------:R-:W-:Y:S03]  /*3080*/  BSSY B0, `(.L_x_1468) ;  /* 0x000076c000007945 */ /* 0x000fe60003800000 */
[----:B------:R-:W-:Y:S01]  /*3090*/  IMAD R3, R28, R90, R3 ;  /* 0x0000005a1c037224 */ /* 0x000fe200078e0203 */
[-C--:B------:R-:W-:Y:S01]  /*30a0*/  IADD3 R4, P5, R84, R124.reuse, RZ ;  /* 0x0000007c54047210 */ /* 0x080fe20007fbe0ff */
[----:B------:R-:W-:Y:S01]  /*30b0*/  IMAD R38, R38, 0x2, R119 ;  /* 0x0000000226267824 */ /* 0x000fe200078e0277 */
[----:B------:R-:W-:Y:S01]  /*30c0*/  IADD3 R0, P3, P4, R84, R124, R136 ;  /* 0x0000007c54007210 */ /* 0x000fe20007c7e088 */
[----:B------:R-:W-:-:S04]  /*30d0*/  IMAD.IADD R80, R125, 0x1, R3 ;  /* 0x000000017d507824 */ /* 0x000fc800078e0203 */
[----:B------:R-:W-:Y:S01]  /*30e0*/  IMAD.X R24, R80, 0x1, R27, P5 ;  /* 0x0000000150187824 */ /* 0x000fe200028e061b */
[C---:B0-----:R-:W-:Y:S02]  /*30f0*/  LEA R40, P2, R4.reuse, R114, 0x1 ;  /* 0x0000007204287211 */ /* 0x041fe400078408ff */
[----:B------:R-:W-:Y:S02]  /*3100*/  IADD3.X R3, R27, R80, R135, P3, P4 ;  /* 0x000000501b037210 */ /* 0x000fe40001fe8487 */
[----:B------:R-:W-:Y:S01]  /*3110*/  LEA.HI.X R41, R4, R115, R24, 0x1, P2 ;  /* 0x0000007304297211 */ /* 0x000fe200010f0c18 */
[----:B------:R-:W-:Y:S01]  /*3120*/  IMAD.MOV.U32 R24, RZ, RZ, R31 ;  /* 0x000000ffff187224 */ /* 0x000fe200078e001f */
[----:B------:R-:W-:Y:S02]  /*3130*/  ISETP.GT.AND P3, PT, R31, R128, PT ;  /* 0x000000801f00720c */ /* 0x000fe40003f64270 */
[----:B-1----:R-:W-:Y:S02]  /*3140*/  ISETP.GE.AND P2, PT, R122, 0x1, PT ;  /* 0x000000017a00780c */ /* 0x002fe40003f46270 */
[----:B------:R-:W-:-:S04]  /*3150*/  LEA R36, P5, R0, R114, 0x1 ;  /* 0x0000007200247211 */ /* 0x000fc800078a08ff */
[----:B------:R-:W-:Y:S01]  /*3160*/  LEA.HI.X R37, R0, R115, R3, 0x1, P5 ;  /* 0x0000007300257211 */ /* 0x000fe200028f0c03 */
[----:B------:R-:W-:-:S04]  /*3170*/  IMAD R0, R16, 0x4800, R26 ;  /* 0x0000480010007824 */ /* 0x000fc800078e021a */
[----:B------:R-:W-:Y:S01]  /*3180*/  @P3 LOP3.LUT R17, R17, 0x2, RZ, 0xfc, !PT ;  /* 0x0000000211113812 */ /* 0x000fe200078efcff */
[----:B------:R-:W-:Y:S01]  /*3190*/  IMAD R39, R0, 0x2, R119 ;  /* 0x0000000200277824 */ /* 0x000fe200078e0277 */
[----:B------:R-:W-:Y:S06]  /*31a0*/  @!P2 BRA `(.L_x_1469) ;  /* 0x000000700084a947 */ /* 0x000fec0003800000 */
[----:B------:R-:W-:Y:S01]  /*31b0*/  ULDC.U8 UR4, c[0x0][0x410] ;  /* 0x0001040000047ab9 */ /* 0x000fe20000000000 */
[-C--:B------:R-:W-:Y:S01]  /*31c0*/  IMAD R3, R133, R31.reuse, RZ ;  /* 0x0000001f85037224 */ /* 0x080fe200078e02ff */
[----:B------:R-:W-:Y:S01]  /*31d0*/  ISETP.NE.AND P2, PT, RZ, UR4, PT ;  /* 0x00000004ff007c0c */ /* 0x000fe2000bf45270 */
[-C--:B------:R-:W-:Y:S02]  /*31e0*/  IMAD R29, R134, R31.reuse, RZ ;  /* 0x0000001f861d7224 */ /* 0x080fe400078e02ff */
[C---:B------:R-:W-:Y:S02]  /*31f0*/  IMAD R3, R28.reuse, R96, R3 ;  /* 0x000000601c037224 */ /* 0x040fe400078e0203 */
[----:B------:R-:W-:Y:S02]  /*3200*/  IMAD R29, R28, R102, R29 ;  /* 0x000000661c1d7224 */ /* 0x000fe400078e021d */
[----:B------:R-:W-:Y:S02]  /*3210*/  IMAD R4, R24, -0x60, R25 ;  /* 0xffffffa018047824 */ /* 0x000fe400078e0219 */
[----:B------:R-:W-:-:S03]  /*3220*/  IMAD.WIDE.U32 R78, R96, R31, RZ ;  /* 0x0000001f604e7225 */ /* 0x000fc600078e00ff */
[----:B------:R-:W-:Y:S01]  /*3230*/  VIMNMX R4, R4, 0x60, PT ;  /* 0x0000006004047848 */ /* 0x000fe20003fe0100 */
[----:B------:R-:W-:-:S04]  /*3240*/  IMAD.WIDE.U32 R76, R102, R31, RZ ;  /* 0x0000001f664c7225 */ /* 0x000fc800078e00ff */
[----:B------:R-:W-:Y:S01]  /*3250*/  IMAD.IADD R0, R79, 0x1, R3 ;  /* 0x000000014f007824 */ /* 0x000fe200078e0203 */
[----:B------:R-:W-:Y:S01]  /*3260*/  IADD3 R3, R77, R29, RZ ;  /* 0x0000001d4d037210 */ /* 0x000fe20007ffe0ff */
        /* <DEDUP_REMOVED lines=19> */
[----:B------:R-:W-:Y:S01]  /*33a0*/  IADD3 R31, P2, R98, R76, RZ ;  /* 0x0000004c621f7210 */ /* 0x000fe20007f5e0ff */
[----:B------:R-:W-:Y:S01]  /*33b0*/  ULDC.64 UR6, c[0x0][0x400] ;  /* 0x0001000000067ab9 */ /* 0x000fe20000000a00 */
[----:B------:R-:W-:Y:S01]  /*33c0*/  CS2R R124, SRZ ;  /* 0x00000000007c7805 */ /* 0x000fe2000001ff00 */
[----:B------:R-:W-:Y:S01]  /*33d0*/  IMAD.X R30, R0, 0x1, R105, P4 ;  /* 0x00000001001e7824 */ /* 0x000fe200020e0669 */
[----:B------:R-:W-:Y:S01]  /*33e0*/  LEA R28, P4, R29, UR4, 0x1 ;  /* 0x000000041d1c7c11 */ /* 0x000fe2000f8808ff */
[----:B------:R-:W-:Y:S01]  /*33f0*/  IMAD.X R34, R3, 0x1, R20, P2 ;  /* 0x0000000103227824 */ /* 0x000fe200010e0614 */
[----:B------:R-:W-:Y:S02]  /*3400*/  ISETP.GE.AND P2, PT, R160, R122, PT ;  /* 0x0000007aa000720c */ /* 0x000fe40003f46270 */
[----:B------:R-:W-:-:S02]  /*3410*/  CS2R R82, SRZ ;  /* 0x0000000000527805 */ /* 0x000fc4000001ff00 */
[----:B------:R-:W-:Y:S02]  /*3420*/  LEA.HI.X R29, R29, UR5, R30, 0x1, P4 ;  /* 0x000000051d1d7c11 */ /* 0x000fe4000a0f0c1e */
[----:B------:R-:W-:Y:S02]  /*3430*/  CS2R R126, SRZ ;  /* 0x00000000007e7805 */ /* 0x000fe4000001ff00 */
[C---:B------:R-:W-:Y:S02]  /*3440*/  LEA R30, P4, R31.reuse, UR6, 0x1 ;  /* 0x000000061f1e7c11 */ /* 0x040fe4000f8808ff */
[----:B------:R-:W-:Y:S02]  /*3450*/  CS2R R114, SRZ ;  /* 0x0000000000727805 */ /* 0x000fe4000001ff00 */
[----:B------:R-:W-:Y:S02]  /*3460*/  LEA.HI.X R31, R31, UR7, R34, 0x1, P4 ;  /* 0x000000071f1f7c11 */ /* 0x000fe4000a0f0c22 */
[-C--:B------:R-:W-:Y:S01]  /*3470*/  ISETP.GE.AND P4, PT, R171, R122.reuse, PT ;  /* 0x0000007aab00720c */ /* 0x080fe20003f86270 */
[----:B------:R0:W5:Y:S04]  /*3480*/  @!P2 LDG.E.64 R124, desc[UR46][R28.64] ;  /* 0x0000002e1c7ca981 */ /* 0x000168000c1e1b00 */
[----:B------:R0:W5:Y:S01]  /*3490*/  @!P2 LDG.E.64 R126, desc[UR46][R30.64] ;  /* 0x0000002e1e7ea981 */ /* 0x000162000c1e1b00 */
[----:B------:R-:W-:-:S07]  /*34a0*/  ISETP.GE.AND P2, PT, R169, R122, PT ;  /* 0x0000007aa900720c */ /* 0x000fce0003f46270 */
[----:B------:R0:W5:Y:S04]  /*34b0*/  @!P4 LDG.E.64 R82, desc[UR46][R28.64+0x20] ;  /* 0x0000202e1c52c981 */ /* 0x000168000c1e1b00 */
[----:B------:R0:W5:Y:S01]  /*34c0*/  @!P4 LDG.E.64 R114, desc[UR46][R30.64+0x20] ;  /* 0x0000202e1e72c981 */ /* 0x000162000c1e1b00 */
[----:B------:R-:W-:Y:S02]  /*34d0*/  ISETP.GE.AND P4, PT, R170, R122, PT ;  /* 0x0000007aaa00720c */ /* 0x000fe40003f86270 */
[----:B------:R-:W-:Y:S02]  /*34e0*/  CS2R R74, SRZ ;  /* 0x00000000004a7805 */ /* 0x000fe4000001ff00 */
[----:B------:R-:W-:Y:S02]  /*34f0*/  CS2R R80, SRZ ;  /* 0x0000000000507805 */ /* 0x000fe4000001ff00 */
[----:B------:R-:W-:-:S02]  /*3500*/  CS2R R70, SRZ ;  /* 0x0000000000467805 */ /* 0x000fc4000001ff00 */
[----:B------:R-:W-:Y:S01]  /*3510*/  CS2R R72, SRZ ;  /* 0x0000000000487805 */ /* 0x000fe2000001ff00 */
[----:B------:R0:W5:Y:S04]  /*3520*/  @!P2 LDG.E.64 R74, desc[UR46][R28.64+0x40] ;  /* 0x0000402e1c4aa981 */ /* 0x000168000c1e1b00 */
[----:B------:R0:W5:Y:S01]  /*3530*/  @!P2 LDG.E.64 R80, desc[UR46][R30.64+0x40] ;  /* 0x0000402e1e50a981 */ /* 0x000162000c1e1b00 */
[----:B------:R-:W-:-:S03]  /*3540*/  ISETP.GE.AND P2, PT, R168, R122, PT ;  /* 0x0000007aa800720c */ /* 0x000fc60003f46270 */
        /* <DEDUP_REMOVED lines=8> */
[----:B------:R0:W5:Y:S04]  /*35d0*/  @!P2 LDG.E.64 R68, desc[UR46][R30.64+0x80] ;  /* 0x0000802e1e44a981 */ /* 0x000168000c1e1b00 */
[----:B------:R0:W5:Y:S04]  /*35e0*/  @!P4 LDG.E.64 R62, desc[UR46][R28.64+0xa0] ;  /* 0x0000a02e1c3ec981 */ /* 0x000168000c1e1b00 */
[----:B------:R0:W5:Y:S02]  /*35f0*/  @!P4 LDG.E.64 R64, desc[UR46][R30.64+0xa0] ;  /* 0x0000a02e1e40c981 */ /* 0x000164000c1e1b00 */
.L_x_1472:
[----:B------:R-:W-:Y:S05]  /*3600*/  BSYNC B1 ;  /* 0x0000000000017941 */ /* 0x000fea0003800000 */
.L_x_1471:
        /* <DEDUP_REMOVED lines=16> */
[----:B------:R-:W-:Y:S01]  /*3710*/  ULDC.64 UR6, c[0x0][0x400] ;  /* 0x0001000000067ab9 */ /* 0x000fe20000000a00 */
[----:B------:R-:W-:Y:S02]  /*3720*/  CS2R R58, SRZ ;  /* 0x00000000003a7805 */ /* 0x000fe4000001ff00 */
[----:B0-----:R-:W-:Y:S02]  /*3730*/  IADD3.X R29, R105, R0, R108, P2, P5 ;  /* 0x00000000691d7210 */ /* 0x001fe400017ea46c */
[----:B------:R-:W-:Y:S02]  /*3740*/  CS2R R60, SRZ ;  /* 0x00000000003c7805 */ /* 0x000fe4000001ff00 */
[----:B------:R-:W-:-:S04]  /*3750*/  IADD3 R76, P2, P5, R98, R76, R107 ;  /* 0x0000004c624c7210 */ /* 0x000fc80007d5e06b */
[----:B------:R-:W-:Y:S02]  /*3760*/  IADD3.X R3, R20, R3, R106, P2, P5 ;  /* 0x0000000314037210 */ /* 0x000fe400017ea46a */
[----:B------:R-:W-:-:S04]  /*3770*/  LEA R28, P2, R78, UR4, 0x1 ;  /* 0x000000044e1c7c11 */ /* 0x000fc8000f8408ff */
[----:B------:R-:W-:Y:S02]  /*3780*/  LEA.HI.X R29, R78, UR5, R29, 0x1, P2 ;  /* 0x000000054e1d7c11 */ /* 0x000fe400090f0c1d */
        /* <DEDUP_REMOVED lines=30> */
.L_x_1474:
[----:B------:R-:W-:Y:S05]  /*3970*/  BSYNC B1 ;  /* 0x0000000000017941 */ /* 0x000fea0003800000 */
.L_x_1473:
[----:B------:R-:W2:Y:S01]  /*3980*/  LDL R0, [R1+0x3c] ;  /* 0x00003c0001007983 */ /* 0x000ea20000100800 */
[----:B-----5:R-:W-:Y:S02]  /*3990*/  IMAD.MOV.U32 R3, RZ, RZ, R62 ;  /* 0x000000ffff037224 */ /* 0x020fe400078e003e */
[----:B01----:R-:W-:Y:S02]  /*39a0*/  IMAD.MOV.U32 R29, RZ, RZ, R66 ;  /* 0x000000ffff1d7224 */ /* 0x003fe400078e0042 */
[----:B------:R-:W-:Y:S01]  /*39b0*/  IMAD.MOV.U32 R28, RZ, RZ, R67 ;  /* 0x000000ffff1c7224 */ /* 0x000fe200078e0043 */
[----:B------:R-:W-:Y:S02]  /*39c0*/  PRMT R156, R156, 0x5410, R3 ;  /* 0x000054109c9c7816 */ /* 0x000fe40000000003 */
[----:B------:R-:W-:Y:S02]  /*39d0*/  MOV R3, R70 ;  /* 0x0000004600037202 */ /* 0x000fe40000000f00 */
[----:B------:R-:W-:Y:S01]  /*39e0*/  PRMT R159, R28, 0x5410, R29 ;  /* 0x000054101c9f7816 */ /* 0x000fe2000000001d */
[----:B------:R-:W-:Y:S01]  /*39f0*/  IMAD.MOV.U32 R28, RZ, RZ, R82 ;  /* 0x000000ffff1c7224 */ /* 0x000fe200078e0052 */
[----:B------:R-:W-:Y:S01]  /*3a00*/  PRMT R210, R3, 0x7610, R210 ;  /* 0x0000761003d27816 */ /* 0x000fe200000000d2 */
[----:B------:R-:W-:-:S02]  /*3a10*/  IMAD.MOV.U32 R3, RZ, RZ, R75 ;  /* 0x000000ffff037224 */ /* 0x000fc400078e004b */
[----:B------:R-:W-:-:S05]  /*3a20*/  IMAD.MOV.U32 R29, RZ, RZ, R83 ;  /* 0x000000ffff1d7224 */ /* 0x000fca00078e0053 */
[----:B------:R-:W-:Y:S02]  /*3a30*/  PRMT R212, R28, 0x5410, R29 ;  /* 0x000054101cd47816 */ /* 0x000fe4000000001d */
[----:B--2---:R-:W-:Y:S01]  /*3a40*/  R2UR UR4, R0 ;  /* 0x00000000000472ca */ /* 0x004fe200000e0000 */
[----:B------:R-:W-:-:S05]  /*3a50*/  IMAD.MOV.U32 R0, RZ, RZ, R63 ;  /* 0x000000ffff007224 */ /* 0x000fca00078e003f */
[----:B------:R-:W-:Y:S01]  /*3a60*/  PRMT R157, R0, 0x7610, R157 ;  /* 0x00007610009d7816 */ /* 0x000fe2000000009d */
[----:B------:R-:W-:-:S05]  /*3a70*/  IMAD.MOV.U32 R0, RZ, RZ, R71 ;  /* 0x000000ffff007224 */ /* 0x000fca00078e0047 */
[----:B------:R-:W-:Y:S01]  /*3a80*/  PRMT R207, R0, 0x7610, R207 ;  /* 0x0000761000cf7816 */ /* 0x000fe200000000cf */
[----:B------:R-:W-:Y:S01]  /*3a90*/  IMAD.MOV.U32 R0, RZ, RZ, R74 ;  /* 0x000000ffff007224 */ /* 0x000fe200078e004a */
[----:B------:R-:W-:-:S04]  /*3aa0*/  UISETP.NE.AND UP0, UPT, UR4, 0x3, UPT ;  /* 0x000000030400788c */ /* 0x000fc8000bf05270 */
[----:B------:R-:W-:Y:S01]  /*3ab0*/  PRMT R211, R0, 0x5410, R3 ;  /* 0x0000541000d37816 */ /* 0x000fe20000000003 */
[----:B------:R-:W-:Y:S01]  /*3ac0*/  IMAD.MOV.U32 R0, RZ, RZ, R124 ;  /* 0x000000ffff007224 */ /* 0x000fe200078e007c */
[----:B------:R-:W-:Y:S02]  /*3ad0*/  MOV R3, R125 ;  /* 0x0000007d00037202 */ /* 0x000fe40000000f00 */
[----:B------:R-:W-:Y:S02]  /*3ae0*/  PLOP3.LUT P2, PT, PT, PT, UP0, 0x80, 0x0 ;  /* 0x000000000000781c */ /* 0x000fe40003f4f008 */
[----:B------:R-:W-:Y:S01]  /*3af0*/  PRMT R152, R0, 0x5410, R3 ;  /* 0x0000541000987816 */ /* 0x000fe20000000003 */
[----:B------:R-:W-:Y:S02]  /*3b00*/  IMAD.MOV.U32 R3, RZ, RZ, R64 ;  /* 0x000000ffff037224 */ /* 0x000fe400078e0040 */
[----:B------:R-:W-:-:S03]  /*3b10*/  IMAD.MOV.U32 R0, RZ, RZ, R65 ;  /* 0x000000ffff007224 */ /* 0x000fc600078e0041 */
[----:B------:R-:W-:Y:S01]  /*3b20*/  PRMT R157, R157, 0x5410, R3 ;  /* 0x000054109d9d7816 */ /* 0x000fe20000000003 */
[----:B------:R-:W-:Y:S01]  /*3b30*/  IMAD.MOV.U32 R3, RZ, RZ, R68 ;  /* 0x000000ffff037224 */ /* 0x000fe200078e0044 */
[----:B------:R-:W-:Y:S01]  /*3b40*/  PRMT R158, R0, 0x7610, R158 ;  /* 0x00007610009e7816 */ /* 0x000fe2000000009e */
[----:B------:R-:W-:-:S05]  /*3b50*/  IMAD.MOV.U32 R0, RZ, RZ, R69 ;  /* 0x000000ffff007224 */ /* 0x000fca00078e0045 */
[----:B------:R-:W-:Y:S01]  /*3b60*/  PRMT R180, R0, 0x5410, R3 ;  /* 0x0000541000b47816 */ /* 0x000fe20000000003 */
[----:B------:R-:W-:Y:S02]  /*3b70*/  IMAD.MOV.U32 R3, RZ, RZ, R73 ;  /* 0x000000ffff037224 */ /* 0x000fe400078e0049 */
[----:B------:R-:W-:-:S03]  /*3b80*/  IMAD.MOV.U32 R0, RZ, RZ, R72 ;  /* 0x000000ffff007224 */ /* 0x000fc600078e0048 */
        /* <DEDUP_REMOVED lines=8> */
[----:B------:R-:W-:Y:S02]  /*3c10*/  IMAD.MOV.U32 R0, RZ, RZ, R126 ;  /* 0x000000ffff007224 */ /* 0x000fe400078e007e */
[----:B------:R-:W-:-:S05]  /*3c20*/  IMAD.MOV.U32 R3, RZ, RZ, R127 ;  /* 0x000000ffff037224 */ /* 0x000fca00078e007f */
[----:B------:R-:W-:Y:S01]  /*3c30*/  PRMT R215, R0, 0x5410, R3 ;  /* 0x0000541000d77816 */ /* 0x000fe20000000003 */
[----:B------:R-:W-:Y:S01]  /*3c40*/  IMAD.MOV.U32 R3, RZ, RZ, R32 ;  /* 0x000000ffff037224 */ /* 0x000fe200078e0020 */
        /* <DEDUP_REMOVED lines=28> */
[----:B------:R-:W-:-:S04]  /*3e10*/  PRMT R144, R3, 0x7610, R144 ;  /* 0x0000761003907816 */ /* 0x000fc80000000090 */
[----:B------:R-:W-:Y:S01]  /*3e20*/  PRMT R154, R0, 0x7610, R154 ;  /* 0x00007610009a7816 */ /* 0x000fe2000000009a */
[----:B------:R-:W-:-:S05]  /*3e30*/  IMAD.MOV.U32 R0, RZ, RZ, R53 ;  /* 0x000000ffff007224 */ /* 0x000fca00078e0035 */
        /* <DEDUP_REMOVED lines=9> */
[----:B------:R-:W-:Y:S06]  /*3ed0*/  @!P2 BRA `(.L_x_1475) ;  /* 0x000000000004a947 */ /* 0x000fec0003800000 */
[----:B------:R-:W-:Y:S01]  /*3ee0*/  BPT.TRAP 0x1 ;  /* 0x000000040000795c */ /* 0x000fe20000300000 */
.L_x_1475:
[----:B------:R-:W-:Y:S01]  /*3ef0*/  IMAD R3, R16, 0x8, R2 ;  /* 0x0000000810037824 */ /* 0x000fe200078e0202 */
[----:B------:R-:W-:Y:S01]  /*3f00*/  SHF.L.U32 R0, R167, 0x1f, RZ ;  /* 0x0000001fa7007819 */ /* 0x000fe200000006ff */
[----:B------:R-:W-:Y:S03]  /*3f10*/  BSSY B1, `(.L_x_1476) ;  /* 0x0000003000017945 */ /* 0x000fe60003800000 */
[----:B------:R-:W0:Y:S02]  /*3f20*/  SYNCS.PHASECHK.TRANS64.TRYWAIT P5, [R3+URZ+0x2a890], R0 ;  /* 0x02a89000030075a7 */ /* 0x000e2400080a017f */
[----:B0-----:R-:W-:Y:S05]  /*3f30*/  @!P5 BRA `(.L_x_1477) ;  /* 0x0000027c00d4d947 */ /* 0x001fea0003800000 */
.L_x_1927:
[----:B------:R-:W-:Y:S05]  /*3f40*/  BSYNC B1 ;  /* 0x0000000000017941 */ /* 0x000fea0003800000 */
.L_x_1476:
        /* <DEDUP_REMOVED lines=17> */
[----:B------:R-:W-:-:S03]  /*4060*/  HADD2.F32 R126, -RZ, R126.H0_H0 ;  /* 0x2000007eff7e7230 */ /* 0x000fc60000004100 */
[-C--:B------:R-:W-:Y:S01]  /*4070*/  FMUL.FTZ R29, R127, R125.reuse ;  /* 0x0000007d7f1d7220 */ /* 0x080fe20000410000 */
[----:B------:R-:W-:-:S03]  /*4080*/  FMUL.FTZ R125, R151, R125 ;  /* 0x0000007d977d7220 */ /* 0x000fc60000410000 */
[-C--:B------:R-:W-:Y:S01]  /*4090*/  FFMA.FTZ R29, R151, R130.reuse, -R29 ;  /* 0x00000082971d7223 */ /* 0x080fe2000001081d */
[----:B------:R-:W-:Y:S01]  /*40a0*/  FFMA.FTZ R125, R127, R130, R125 ;  /* 0x000000827f7d7223 */ /* 0x000fe2000001007d */
[----:B------:R-:W-:Y:S02]  /*40b0*/  IMAD.MOV.U32 R127, RZ, RZ, R31 ;  /* 0x000000ffff7f7224 */ /* 0x000fe400078e001f */
[----:B------:R-:W-:Y:S02]  /*40c0*/  HADD2.F32 R130, -RZ, R124.H0_H0 ;  /* 0x2000007cff827230 */ /* 0x000fe40000004100 */
[----:B------:R-:W-:Y:S01]  /*40d0*/  IMAD.MOV.U32 R151, RZ, RZ, R28 ;  /* 0x000000ffff977224 */ /* 0x000fe200078e001c */
[----:B------:R-:W-:Y:S01]  /*40e0*/  F2FP.F16.F32.PACK_AB R29, R125, R29 ;  /* 0x0000001d7d1d723e */ /* 0x000fe200000000ff */
[--C-:B------:R-:W-:Y:S02]  /*40f0*/  HADD2.F32 R31, -RZ, R127.reuse.H1_H1 ;  /* 0x3000007fff1f7230 */ /* 0x100fe40000004100 */
[----:B------:R-:W-:-:S02]  /*4100*/  HADD2.F32 R127, -RZ, R127.H0_H0 ;  /* 0x2000007fff7f7230 */ /* 0x000fc40000004100 */
[--C-:B------:R-:W-:Y:S02]  /*4110*/  HADD2.F32 R28, -RZ, R151.reuse.H1_H1 ;  /* 0x30000097ff1c7230 */ /* 0x100fe40000004100 */
[-C--:B------:R-:W-:Y:S01]  /*4120*/  FMUL.FTZ R124, R31, R126.reuse ;  /* 0x0000007e1f7c7220 */ /* 0x080fe20000410000 */
[----:B------:R-:W-:Y:S02]  /*4130*/  HADD2.F32 R151, -RZ, R151.H0_H0 ;  /* 0x20000097ff977230 */ /* 0x000fe40000004100 */
[C---:B------:R-:W-:Y:S01]  /*4140*/  FMUL.FTZ R126, R127.reuse, R126 ;  /* 0x0000007e7f7e7220 */ /* 0x040fe20000410000 */
[----:B------:R-:W-:-:S03]  /*4150*/  FFMA.FTZ R124, R127, R130, -R124 ;  /* 0x000000827f7c7223 */ /* 0x000fc6000001087c */
        /* <DEDUP_REMOVED lines=18> */
.L_x_1483:
[----:B------:R-:W-:Y:S05]  /*4280*/  BSYNC B3 ;  /* 0x0000000000037941 */ /* 0x000fea0003800000 */
.L_x_1482:
[----:B--2---:R1:W-:Y:S02]  /*4290*/  STG.E.128 desc[UR46][R40.64], R28 ;  /* 0x0000001c28007986 */ /* 0x0043e4000c101d2e */
.L_x_1481:
[----:B------:R-:W-:Y:S05]  /*42a0*/  BSYNC B2 ;  /* 0x0000000000027941 */ /* 0x000fea0003800000 */
.L_x_1480:
[----:B------:R-:W-:Y:S01]  /*42b0*/  ISETP.NE.AND P3, PT, R10, RZ, PT ;  /* 0x000000ff0a00720c */ /* 0x000fe20003f65270 */
[----:B------:R-:W-:-:S12]  /*42c0*/  BSSY B2, `(.L_x_1484) ;  /* 0x0000033000027945 */ /* 0x000fd80003800000 */
[----:B------:R-:W-:Y:S05]  /*42d0*/  @!P3 BRA `(.L_x_1485) ;  /* 0x0000000000c4b947 */ /* 0x000fea0003800000 */
[----:B-1----:R1:W2:Y:S01]  /*42e0*/  LDS.128 R28, [R38] ;  /* 0x00000000261c7984 */ /* 0x0022a20000000c00 */
        /* <DEDUP_REMOVED lines=15> */
[----:B------:R-:W-:Y:S01]  /*43e0*/  FFMA.FTZ R83, R125, R124, -R83 ;  /* 0x0000007c7d537223 */ /* 0x000fe20000010853 */
[----:B------:R-:W-:Y:S01]  /*43f0*/  MOV R125, R28 ;  /* 0x0000001c007d7202 */ /* 0x000fe20000000f00 */
[----:B------:R-:W-:Y:S01]  /*4400*/  FFMA.FTZ R29, R115, R124, R29 ;  /* 0x0000007c731d7223 */ /* 0x000fe2000001001d */
[----:B------:R-:W-:Y:S02]  /*4410*/  IMAD.MOV.U32 R115, RZ, RZ, R31 ;  /* 0x000000ffff737224 */ /* 0x000fe400078e001f */
        /* <DEDUP_REMOVED lines=27> */
.L_x_1487:
[----:B------:R-:W-:Y:S05]  /*45d0*/  BSYNC B3 ;  /* 0x0000000000037941 */ /* 0x000fea0003800000 */
.L_x_1486:
[----:B--2---:R2:W-:Y:S02]  /*45e0*/  STG.E.128 desc[UR46][R40.64+0x40], R28 ;  /* 0x0000401c28007986 */ /* 0x0045e4000c101d2e */
.L_x_1485:
[----:B------:R-:W-:Y:S05]  /*45f0*/  BSYNC B2 ;  /* 0x0000000000027941 */ /* 0x000fea0003800000 */
.L_x_1484:
        /* <DEDUP_REMOVED lines=22> */
[----:B------:R-:W-:Y:S02]  /*4760*/  IMAD.MOV.U32 R81, RZ, RZ, R31 ;  /* 0x000000ffff517224 */ /* 0x000fe400078e001f */
[----:B------:R-:W-:Y:S02]  /*4770*/  HADD2.F32 R82, -RZ, R74.H0_H0 ;  /* 0x2000004aff527230 */ /* 0x000fe40000004100 */
[----:B------:R-:W-:Y:S01]  /*4780*/  HADD2.F32 R28, -RZ, R83.H1_H1 ;  /* 0x30000053ff1c7230 */ /* 0x000fe20000004100 */
[----:B------:R-:W-:Y:S01]  /*4790*/  F2FP.F16.F32.PACK_AB R29, R29, R75 ;  /* 0x0000004b1d1d723e */ /* 0x000fe200000000ff */
[----:B------:R-:W-:-:S02]  /*47a0*/  HADD2.F32 R31, -RZ, R81.H1_H1 ;  /* 0x30000051ff1f7230 */ /* 0x000fc40000004100 */
[----:B------:R-:W-:Y:S02]  /*47b0*/  HADD2.F32 R81, -RZ, R81.H0_H0 ;  /* 0x20000051ff517230 */ /* 0x000fe40000004100 */
        /* <DEDUP_REMOVED lines=22> */
.L_x_1491:
[----:B------:R-:W-:Y:S05]  /*4920*/  BSYNC B3 ;  /* 0x0000000000037941 */ /* 0x000fea0003800000 */
.L_x_1490:
[----:B--2---:R3:W-:Y:S02]  /*4930*/  STG.E.128 desc[UR46][R40.64+0x80], R28 ;  /* 0x0000801c28007986 */ /* 0x0047e4000c101d2e */
.L_x_1489:
[----:B------:R-:W-:Y:S05]  /*4940*/  BSYNC B2 ;  /* 0x0000000000027941 */ /* 0x000fea0003800000 */
.L_x_1488:
[----:B------:R-:W-:Y:S01]  /*4950*/  ISETP.NE.AND P3, PT, R8, RZ, PT ;  /* 0x000000ff0800720c */ /* 0x000fe20003f65270 */
[----:B------:R-:W-:-:S12]  /*4960*/  BSSY B2, `(.L_x_1492) ;  /* 0x0000038000027945 */ /* 0x000fd80003800000 */
[----:B------:R-:W-:Y:S05]  /*4970*/  @!P3 BRA `(.L_x_1493) ;  /* 0x0000000000d8b947 */ /* 0x000fea0003800000 */
[----:B-123--:R1:W2:Y:S01]  /*4980*/  LDS.128 R28, [R38+0x3000] ;  /* 0x00300000261c7984 */ /* 0x00e2a20000000c00 */
[----:B------:R-:W-:Y:S01]  /*4990*/  ISETP.GE.AND P3, PT, R170, R122, PT ;  /* 0x0000007aaa00720c */ /* 0x000fe20003f66270 */
[----:B------:R-:W-:-:S12]  /*49a0*/  BSSY B3, `(.L_x_1494) ;  /* 0x0000032000037945 */ /* 0x000fd80003800000 */
[----:B-1----:R-:W-:Y:S05]  /*49b0*/  @P3 BRA `(.L_x_1495) ;  /* 0x0000000000c03947 */ /* 0x002fea0003800000 */
[----:B------:R-:W-:Y:S01]  /*49c0*/  SHF.R.U64 R75, R72, 0x10, R73 ;  /* 0x00000010484b7819 */ /* 0x000fe20000001249 */
[----:B--2---:R-:W-:Y:S01]  /*49d0*/  IMAD.MOV.U32 R72, RZ, RZ, R29 ;  /* 0x000000ffff487224 */ /* 0x004fe200078e001d */
[----:B------:R-:W-:Y:S01]  /*49e0*/  SHF.R.U64 R70, R70, 0x10, R71 ;  /* 0x0000001046467819 */ /* 0x000fe20000001247 */
[----:B------:R-:W-:Y:S02]  /*49f0*/  HADD2.F32 R80, -RZ, R207.H1_H1 ;  /* 0x300000cfff507230 */ /* 0x000fe40000004100 */
[----:B------:R-:W-:Y:S02]  /*4a00*/  HADD2.F32 R75, -RZ, R75.H0_H0 ;  /* 0x2000004bff4b7230 */ /* 0x000fe40000004100 */
[--C-:B------:R-:W-:Y:S02]  /*4a10*/  HADD2.F32 R29, -RZ, R72.reuse.H1_H1 ;  /* 0x30000048ff1d7230 */ /* 0x100fe40000004100 */
[----:B------:R-:W-:Y:S02]  /*4a20*/  HADD2.F32 R72, -RZ, R72.H0_H0 ;  /* 0x20000048ff487230 */ /* 0x000fe40000004100 */
[----:B------:R-:W-:-:S02]  /*4a30*/  HADD2.F32 R70, -RZ, R70.H0_H0 ;  /* 0x20000046ff467230 */ /* 0x000fc40000004100 */
[-C--:B------:R-:W-:Y:S01]  /*4a40*/  FMUL.FTZ R74, R29, R75.reuse ;  /* 0x0000004b1d4a7220 */ /* 0x080fe20000410000 */
[----:B------:R-:W-:-:S03]  /*4a50*/  FMUL.FTZ R75, R72, R75 ;  /* 0x0000004b484b7220 */ /* 0x000fc60000410000 */
[-C--:B------:R-:W-:Y:S01]  /*4a60*/  FFMA.FTZ R74, R72, R70.reuse, -R74 ;  /* 0x00000046484a7223 */ /* 0x080fe2000001084a */
[----:B------:R-:W-:Y:S01]  /*4a70*/  SHF.R.U32.HI R72, RZ, 0x10, R73 ;  /* 0x00000010ff487819 */ /* 0x000fe20000011649 */
[----:B------:R-:W-:Y:S01]  /*4a80*/  FFMA.FTZ R75, R29, R70, R75 ;  /* 0x000000461d4b7223 */ /* 0x000fe2000001004b */
[----:B------:R-:W-:Y:S01]  /*4a90*/  SHF.R.U32.HI R70, RZ, 0x10, R71 ;  /* 0x00000010ff467819 */ /* 0x000fe20000011647 */
[----:B------:R-:W-:Y:S02]  /*4aa0*/  IMAD.MOV.U32 R71, RZ, RZ, R28 ;  /* 0x000000ffff477224 */ /* 0x000fe400078e001c */
[----:B------:R-:W-:Y:S01]  /*4ab0*/  IMAD.MOV.U32 R28, RZ, RZ, R31 ;  /* 0x000000ffff1c7224 */ /* 0x000fe200078e001f */
[----:B------:R-:W-:Y:S01]  /*4ac0*/  F2FP.F16.F32.PACK_AB R74, R75, R74 ;  /* 0x0000004a4b4a723e */ /* 0x000fe200000000ff */
[----:B------:R-:W-:Y:S02]  /*4ad0*/  HADD2.F32 R31, -RZ, R72.H0_H0 ;  /* 0x20000048ff1f7230 */ /* 0x000fe40000004100 */
[----:B------:R-:W-:-:S02]  /*4ae0*/  HADD2.F32 R70, -RZ, R70.H0_H0 ;  /* 0x20000046ff467230 */ /* 0x000fc40000004100 */
[--C-:B------:R-:W-:Y:S02]  /*4af0*/  HADD2.F32 R29, -RZ, R28.reuse.H1_H1 ;  /* 0x3000001cff1d7230 */ /* 0x100fe40000004100 */
[----:B------:R-:W-:-:S03]  /*4b00*/  HADD2.F32 R28, -RZ, R28.H0_H0 ;  /* 0x2000001cff1c7230 */ /* 0x000fc60000004100 */
[CC--:B------:R-:W-:Y:S02]  /*4b10*/  FMUL.FTZ R72, R29.reuse, R31.reuse ;  /* 0x0000001f1d487220 */ /* 0x0c0fe40000410000 */
[C---:B------:R-:W-:Y:S02]  /*4b20*/  FMUL.FTZ R31, R28.reuse, R31 ;  /* 0x0000001f1c1f7220 */ /* 0x040fe40000410000 */
[-C--:B------:R-:W-:Y:S01]  /*4b30*/  FFMA.FTZ R28, R28, R70.reuse, -R72 ;  /* 0x000000461c1c7223 */ /* 0x080fe20000010848 */
[----:B------:R-:W-:Y:S02]  /*4b40*/  HADD2.F32 R72, -RZ, R210.H1_H1 ;  /* 0x300000d2ff487230 */ /* 0x000fe40000004100 */
[----:B------:R-:W-:Y:S01]  /*4b50*/  FFMA.FTZ R29, R29, R70, R31 ;  /* 0x000000461d1d7223 */ /* 0x000fe2000001001f */
[----:B------:R-:W-:Y:S01]  /*4b60*/  MOV R70, R30 ;  /* 0x0000001e00467202 */ /* 0x000fe20000000f00 */
[--C-:B------:R-:W-:Y:S02]  /*4b70*/  HADD2.F32 R30, -RZ, R71.reuse.H1_H1 ;  /* 0x30000047ff1e7230 */ /* 0x100fe40000004100 */
[----:B------:R-:W-:-:S02]  /*4b80*/  HADD2.F32 R31, -RZ, R71.H0_H0 ;  /* 0x20000047ff1f7230 */ /* 0x000fc40000004100 */
[----:B------:R-:W-:Y:S02]  /*4b90*/  HADD2.F32 R71, -RZ, R210.H0_H0 ;  /* 0x200000d2ff477230 */ /* 0x000fe40000004100 */
[-C--:B------:R-:W-:Y:S01]  /*4ba0*/  FMUL.FTZ R73, R30, R72.reuse ;  /* 0x000000481e497220 */ /* 0x080fe20000410000 */
[----:B------:R-:W-:-:S03]  /*4bb0*/  FMUL.FTZ R72, R31, R72 ;  /* 0x000000481f487220 */ /* 0x000fc60000410000 */
[-C--:B------:R-:W-:Y:S01]  /*4bc0*/  FFMA.FTZ R31, R31, R71.reuse, -R73 ;  /* 0x000000471f1f7223 */ /* 0x080fe20000010849 */
[----:B------:R-:W-:Y:S01]  /*4bd0*/  FFMA.FTZ R30, R30, R71, R72 ;  /* 0x000000471e1e7223 */ /* 0x000fe20000010048 */
[--C-:B------:R-:W-:Y:S02]  /*4be0*/  HADD2.F32 R72, -RZ, R70.reuse.H0_H0 ;  /* 0x20000046ff487230 */ /* 0x100fe40000004100 */
[----:B------:R-:W-:Y:S02]  /*4bf0*/  HADD2.F32 R70, -RZ, R70.H1_H1 ;  /* 0x30000046ff467230 */ /* 0x000fe40000004100 */
[----:B------:R-:W-:Y:S01]  /*4c00*/  HADD2.F32 R71, -RZ, R207.H0_H0 ;  /* 0x200000cfff477230 */ /* 0x000fe20000004100 */
[----:B------:R-:W-:Y:S02]  /*4c10*/  F2FP.F16.F32.PACK_AB R30, R30, R31 ;  /* 0x0000001f1e1e723e */ /* 0x000fe400000000ff */
[-C--:B------:R-:W-:Y:S01]  /*4c20*/  FMUL.FTZ R73, R70, R80.reuse ;  /* 0x0000005046497220 */ /* 0x080fe20000410000 */
[----:B------:R-:W-:-:S03]  /*4c30*/  FMUL.FTZ R80, R72, R80 ;  /* 0x0000005048507220 */ /* 0x000fc60000410000 */
[-C--:B------:R-:W-:Y:S01]  /*4c40*/  FFMA.FTZ R73, R72, R71.reuse, -R73 ;  /* 0x0000004748497223 */ /* 0x080fe20000010849 */
[----:B------:R-:W-:Y:S01]  /*4c50*/  FFMA.FTZ R80, R70, R71, R80 ;  /* 0x0000004746507223 */ /* 0x000fe20000010050 */
[----:B------:R-:W-:Y:S01]  /*4c60*/  F2FP.F16.F32.PACK_AB R70, R29, R28 ;  /* 0x0000001c1d46723e */ /* 0x000fe200000000ff */
[----:B------:R-:W-:Y:S02]  /*4c70*/  IMAD.MOV.U32 R28, RZ, RZ, R30 ;  /* 0x000000ffff1c7224 */ /* 0x000fe400078e001e */
[----:B------:R-:W-:Y:S01]  /*4c80*/  IMAD.MOV.U32 R29, RZ, RZ, R74 ;  /* 0x000000ffff1d7224 */ /* 0x000fe200078e004a */
[----:B------:R-:W-:Y:S01]  /*4c90*/  F2FP.F16.F32.PACK_AB R73, R80, R73 ;  /* 0x000000495049723e */ /* 0x000fe200000000ff */
[----:B------:R-:W-:-:S04]  /*4ca0*/  IMAD.MOV.U32 R31, RZ, RZ, R70 ;  /* 0x000000ffff1f7224 */ /* 0x000fc800078e0046 */
[----:B------:R-:W-:-:S07]  /*4cb0*/  IMAD.MOV.U32 R30, RZ, RZ, R73 ;  /* 0x000000ffff1e7224 */ /* 0x000fce00078e0049 */
.L_x_1495:
[----:B------:R-:W-:Y:S05]  /*4cc0*/  BSYNC B3 ;  /* 0x0000000000037941 */ /* 0x000fea0003800000 */
.L_x_1494:
[----:B--2---:R4:W-:Y:S02]  /*4cd0*/  STG.E.128 desc[UR46][R40.64+0xc0], R28 ;  /* 0x0000c01c28007986 */ /* 0x0049e4000c101d2e */
.L_x_1493:
[----:B------:R-:W-:Y:S05]  /*4ce0*/  BSYNC B2 ;  /* 0x0000000000027941 */ /* 0x000fea0003800000 */
.L_x_1492:
        /* <DEDUP_REMOVED lines=52> */
.L_x_1499:
[----:B------:R-:W-:Y:S05]  /*5030*/  BSYNC B3 ;  /* 0x0000000000037941 */ /* 0x000fea0003800000 */
.L_x_1498:
[----:B--2---:R1:W-:Y:S02]  /*5040*/  STG.E.128 desc[UR46][R40.64+0x100], R28 ;  /* 0x0001001c28007986 */ /* 0x0043e4000c101d2e */
.L_x_1497:
[----:B------:R-:W-:Y:S05]  /*5050*/  BSYNC B2 ;  /* 0x0000000000027941 */ /* 0x000fea0003800000 */
.L_x_1496:
        /* <DEDUP_REMOVED lines=14> */
[CC--:B------:R-:W-:Y:S01]  /*5140*/  FMUL.FTZ R66, R29.reuse, R67.reuse ;  /* 0x000000431d427220 */ /* 0x0c0fe20000410000 */
[----:B------:R-:W-:Y:S02]  /*5150*/  HADD2.F32 R30, -RZ, R30.H0_H0 ;  /* 0x2000001eff1e7230 */ /* 0x000fe40000004100 */
[C---:B------:R-:W-:Y:S01]  /*5160*/  FMUL.FTZ R67, R64.reuse, R67 ;  /* 0x0000004340437220 */ /* 0x040fe20000410000 */
[-C--:B------:R-:W-:Y:S01]  /*5170*/  FFMA.FTZ R66, R64, R62.reuse, -R66 ;  /* 0x0000003e40427223 */ /* 0x080fe20000010842 */
[----:B------:R-:W-:Y:S02]  /*5180*/  SHF.R.U32.HI R64, RZ, 0x10, R65 ;  /* 0x00000010ff407819 */ /* 0x000fe40000011641 */
[----:B------:R-:W-:Y:S01]  /*5190*/  FFMA.FTZ R67, R29, R62, R67 ;  /* 0x0000003e1d437223 */ /* 0x000fe20000010043 */
[----:B------:R-:W-:Y:S01]  /*51a0*/  IMAD.MOV.U32 R29, RZ, RZ, R31 ;  /* 0x000000ffff1d7224 */ /* 0x000fe200078e001f */
[----:B------:R-:W-:Y:S01]  /*51b0*/  SHF.R.U32.HI R62, RZ, 0x10, R63 ;  /* 0x00000010ff3e7819 */ /* 0x000fe2000001163f */
[----:B------:R-:W-:-:S02]  /*51c0*/  HADD2.F32 R65, -RZ, R157.H1_H1 ;  /* 0x3000009dff417230 */ /* 0x000fc40000004100 */
[----:B------:R-:W-:Y:S01]  /*51d0*/  HADD2.F32 R64, -RZ, R64.H0_H0 ;  /* 0x20000040ff407230 */ /* 0x000fe20000004100 */
[----:B------:R-:W-:Y:S01]  /*51e0*/  F2FP.F16.F32.PACK_AB R66, R67, R66 ;  /* 0x000000424342723e */ /* 0x000fe200000000ff */
[--C-:B------:R-:W-:Y:S02]  /*51f0*/  HADD2.F32 R31, -RZ, R29.reuse.H1_H1 ;  /* 0x3000001dff1f7230 */ /* 0x100fe40000004100 */
[----:B------:R-:W-:Y:S02]  /*5200*/  HADD2.F32 R29, -RZ, R29.H0_H0 ;  /* 0x2000001dff1d7230 */ /* 0x000fe40000004100 */
[----:B------:R-:W-:Y:S02]  /*5210*/  HADD2.F32 R62, -RZ, R62.H0_H0 ;  /* 0x2000003eff3e7230 */ /* 0x000fe40000004100 */
[-C--:B------:R-:W-:Y:S01]  /*5220*/  FMUL.FTZ R63, R31, R64.reuse ;  /* 0x000000401f3f7220 */ /* 0x080fe20000410000 */
[----:B------:R-:W-:Y:S02]  /*5230*/  HADD2.F32 R157, -RZ, R157.H0_H0 ;  /* 0x2000009dff9d7230 */ /* 0x000fe40000004100 */
[C---:B------:R-:W-:Y:S01]  /*5240*/  FMUL.FTZ R64, R29.reuse, R64 ;  /* 0x000000401d407220 */ /* 0x040fe20000410000 */
[----:B------:R-:W-:Y:S01]  /*5250*/  FFMA.FTZ R63, R29, R62, -R63 ;  /* 0x0000003e1d3f7223 */ /* 0x000fe2000001083f */
[----:B------:R-:W-:-:S02]  /*5260*/  HADD2.F32 R29, -RZ, R28.H1_H1 ;  /* 0x3000001cff1d7230 */ /* 0x000fc40000004100 */
[----:B------:R-:W-:Y:S01]  /*5270*/  FFMA.FTZ R64, R31, R62, R64 ;  /* 0x0000003e1f407223 */ /* 0x000fe20000010040 */
[----:B------:R-:W-:Y:S02]  /*5280*/  HADD2.F32 R31, -RZ, R156.H1_H1 ;  /* 0x3000009cff1f7230 */ /* 0x000fe40000004100 */
[----:B------:R-:W-:Y:S02]  /*5290*/  HADD2.F32 R28, -RZ, R28.H0_H0 ;  /* 0x2000001cff1c7230 */ /* 0x000fe40000004100 */
[----:B------:R-:W-:Y:S01]  /*52a0*/  FMUL.FTZ R68, R29, R65 ;  /* 0x000000411d447220 */ /* 0x000fe20000410000 */
[----:B------:R-:W-:Y:S01]  /*52b0*/  HADD2.F32 R62, -RZ, R158.H0_H0 ;  /* 0x2000009eff3e7230 */ /* 0x000fe20000004100 */
[----:B------:R-:W-:Y:S01]  /*52c0*/  F2FP.F16.F32.PACK_AB R63, R64, R63 ;  /* 0x0000003f403f723e */ /* 0x000fe200000000ff */
[C---:B------:R-:W-:Y:S01]  /*52d0*/  FMUL.FTZ R65, R28.reuse, R65 ;  /* 0x000000411c417220 */ /* 0x040fe20000410000 */
[-C--:B------:R-:W-:Y:S02]  /*52e0*/  FFMA.FTZ R68, R28, R31.reuse, -R68 ;  /* 0x0000001f1c447223 */ /* 0x080fe40000010844 */
[-C--:B------:R-:W-:Y:S01]  /*52f0*/  FMUL.FTZ R28, R69, R62.reuse ;  /* 0x0000003e451c7220 */ /* 0x080fe20000410000 */
[----:B------:R-:W-:Y:S01]  /*5300*/  FMUL.FTZ R62, R30, R62 ;  /* 0x0000003e1e3e7220 */ /* 0x000fe20000410000 */
[----:B------:R-:W-:Y:S01]  /*5310*/  FFMA.FTZ R65, R29, R31, R65 ;  /* 0x0000001f1d417223 */ /* 0x000fe20000010041 */
[----:B------:R-:W-:-:S02]  /*5320*/  IMAD.MOV.U32 R29, RZ, RZ, R66 ;  /* 0x000000ffff1d7224 */ /* 0x000fc400078e0042 */
[-C--:B------:R-:W-:Y:S01]  /*5330*/  FFMA.FTZ R28, R30, R157.reuse, -R28 ;  /* 0x0000009d1e1c7223 */ /* 0x080fe2000001081c */
[----:B------:R-:W-:Y:S01]  /*5340*/  FFMA.FTZ R62, R69, R157, R62 ;  /* 0x0000009d453e7223 */ /* 0x000fe2000001003e */
[----:B------:R-:W-:Y:S01]  /*5350*/  IMAD.MOV.U32 R31, RZ, RZ, R63 ;  /* 0x000000ffff1f7224 */ /* 0x000fe200078e003f */
[----:B------:R-:W-:-:S03]  /*5360*/  F2FP.F16.F32.PACK_AB R65, R65, R68 ;  /* 0x000000444141723e */ /* 0x000fc600000000ff */
[----:B------:R-:W-:Y:S02]  /*5370*/  F2FP.F16.F32.PACK_AB R62, R62, R28 ;  /* 0x0000001c3e3e723e */ /* 0x000fe400000000ff */
[----:B------:R-:W-:Y:S02]  /*5380*/  IMAD.MOV.U32 R28, RZ, RZ, R65 ;  /* 0x000000ffff1c7224 */ /* 0x000fe400078e0041 */
[----:B------:R-:W-:-:S07]  /*5390*/  MOV R30, R62 ;  /* 0x0000003e001e7202 */ /* 0x000fce0000000f00 */
.L_x_1501:
[----:B------:R-:W-:Y:S05]  /*53a0*/  BSYNC B2 ;  /* 0x0000000000027941 */ /* 0x000fea0003800000 */
.L_x_1500:
[----:B--2---:R1:W-:Y:S02]  /*53b0*/  STG.E.128 desc[UR46][R40.64+0x140], R28 ;  /* 0x0001401c28007986 */ /* 0x0043e4000c101d2e */
.L_x_1479:
[----:B------:R-:W-:Y:S05]  /*53c0*/  BSYNC B1 ;  /* 0x0000000000017941 */ /* 0x000fea0003800000 */
.L_x_1478:
        /* <DEDUP_REMOVED lines=48> */
[----:B------:R-:W-:Y:S01]  /*56d0*/  F2FP.F16.F32.PACK_AB R30, R205, R31 ;  /* 0x0000001fcd1e723e */ /* 0x000fe200000000ff */
[----:B------:R-:W-:-:S07]  /*56e0*/  IMAD.MOV.U32 R31, RZ, RZ, R41 ;  /* 0x000000ffff1f7224 */ /* 0x000fce00078e0029 */
.L_x_1506:
[----:B------:R-:W-:Y:S05]  /*56f0*/  BSYNC B2 ;  /* 0x0000000000027941 */ /* 0x000fea0003800000 */
.L_x_1505:
[----:B--2---:R1:W-:Y:S02]  /*5700*/  STG.E.128 desc[UR46][R36.64], R28 ;  /* 0x0000001c24007986 */ /* 0x0043e4000c101d2e */
.L_x_1504:
[----:B------:R-:W-:Y:S05]  /*5710*/  BSYNC B1 ;  /* 0x0000000000017941 */ /* 0x000fea0003800000 */
.L_x_1503:
        /* <DEDUP_REMOVED lines=24> */
[----:B------:R-:W-:-:S02]  /*58a0*/  HADD2.F32 R158, -RZ, R158.H1_H1 ;  /* 0x3000009eff9e7230 */ /* 0x000fc40000004100 */
[----:B------:R-:W-:Y:S01]  /*58b0*/  FFMA.FTZ R59, R55, R40, R59 ;  /* 0x00000028373b7223 */ /* 0x000fe2000001003b */
[-C--:B------:R-:W-:Y:S01]  /*58c0*/  FFMA.FTZ R41, R31, R58.reuse, -R41 ;  /* 0x0000003a1f297223 */ /* 0x080fe20000010829 */
[----:B------:R-:W-:Y:S01]  /*58d0*/  FFMA.FTZ R56, R57, R58, R56 ;  /* 0x0000003a39387223 */ /* 0x000fe20000010038 */
[----:B------:R-:W-:Y:S02]  /*58e0*/  HADD2.F32 R31, -RZ, R28.H1_H1 ;  /* 0x3000001cff1f7230 */ /* 0x000fe40000004100 */
[----:B------:R-:W-:Y:S01]  /*58f0*/  FFMA.FTZ R54, R29, R40, -R54 ;  /* 0x000000281d367223 */ /* 0x000fe20000010836 */
[----:B------:R-:W-:Y:S02]  /*5900*/  HADD2.F32 R55, -RZ, R30.H1_H1 ;  /* 0x3000001eff377230 */ /* 0x000fe40000004100 */
[----:B------:R-:W-:Y:S02]  /*5910*/  HADD2.F32 R28, -RZ, R28.H0_H0 ;  /* 0x2000001cff1c7230 */ /* 0x000fe40000004100 */
[----:B------:R-:W-:Y:S01]  /*5920*/  FMUL.FTZ R61, R31, R156 ;  /* 0x0000009c1f3d7220 */ /* 0x000fe20000410000 */
[----:B------:R-:W-:-:S02]  /*5930*/  HADD2.F32 R57, -RZ, R30.H0_H0 ;  /* 0x2000001eff397230 */ /* 0x000fc40000004100 */
[----:B------:R-:W-:Y:S01]  /*5940*/  FMUL.FTZ R40, R55, R158 ;  /* 0x0000009e37287220 */ /* 0x000fe20000410000 */
[--C-:B------:R-:W-:Y:S02]  /*5950*/  HADD2.F32 R29, -RZ, R153.reuse.H0_H0 ;  /* 0x20000099ff1d7230 */ /* 0x100fe40000004100 */
[C---:B------:R-:W-:Y:S01]  /*5960*/  FMUL.FTZ R156, R28.reuse, R156 ;  /* 0x0000009c1c9c7220 */ /* 0x040fe20000410000 */
[----:B------:R-:W-:Y:S02]  /*5970*/  HADD2.F32 R30, -RZ, R153.H1_H1 ;  /* 0x30000099ff1e7230 */ /* 0x000fe40000004100 */
        /* <DEDUP_REMOVED lines=9> */
.L_x_1510:
[----:B------:R-:W-:Y:S05]  /*5a10*/  BSYNC B2 ;  /* 0x0000000000027941 */ /* 0x000fea0003800000 */
.L_x_1509:
[----:B--2---:R1:W-:Y:S02]  /*5a20*/  STG.E.128 desc[UR46][R36.64+0x40], R28 ;  /* 0x0000401c24007986 */ /* 0x0043e4000c101d2e */
.L_x_1508:
[----:B------:R-:W-:Y:S05]  /*5a30*/  BSYNC B1 ;  /* 0x0000000000017941 */ /* 0x000fea0003800000 */
.L_x_1507:
        /* <DEDUP_REMOVED lines=16> */
[----:B------:R-:W-:Y:S01]  /*5b40*/  FMUL.FTZ R56, R31, R52 ;  /* 0x000000341f387220 */ /* 0x000fe20000410000 */
[----:B------:R-:W-:-:S02]  /*5b50*/  HADD2.F32 R51, -RZ, R41.H1_H1 ;  /* 0x30000029ff337230 */ /* 0x000fc40000004100 */
[----:B------:R-:W-:Y:S01]  /*5b60*/  FMUL.FTZ R52, R29, R52 ;  /* 0x000000341d347220 */ /* 0x000fe20000410000 */
[----:B------:R-:W-:Y:S02]  /*5b70*/  HADD2.F32 R41, -RZ, R41.H0_H0 ;  /* 0x20000029ff297230 */ /* 0x000fe40000004100 */
[----:B------:R-:W-:Y:S02]  /*5b80*/  HADD2.F32 R40, -RZ, R40.H0_H0 ;  /* 0x20000028ff287230 */ /* 0x000fe40000004100 */
[-C--:B------:R-:W-:Y:S01]  /*5b90*/  FMUL.FTZ R58, R51, R54.reuse ;  /* 0x00000036333a7220 */ /* 0x080fe20000410000 */
[----:B------:R-:W-:Y:S02]  /*5ba0*/  HADD2.F32 R50, -RZ, R50.H0_H0 ;  /* 0x20000032ff327230 */ /* 0x000fe40000004100 */
[----:B------:R-:W-:Y:S01]  /*5bb0*/  FMUL.FTZ R54, R41, R54 ;  /* 0x0000003629367220 */ /* 0x000fe20000410000 */
[----:B------:R-:W-:Y:S02]  /*5bc0*/  HADD2.F32 R53, -RZ, R146.H0_H0 ;  /* 0x20000092ff357230 */ /* 0x000fe40000004100 */
[-C--:B------:R-:W-:Y:S01]  /*5bd0*/  FFMA.FTZ R29, R29, R40.reuse, -R56 ;  /* 0x000000281d1d7223 */ /* 0x080fe20000010838 */
[----:B------:R-:W-:Y:S01]  /*5be0*/  FFMA.FTZ R40, R31, R40, R52 ;  /* 0x000000281f287223 */ /* 0x000fe20000010034 */
[-C--:B------:R-:W-:Y:S01]  /*5bf0*/  FFMA.FTZ R31, R41, R50.reuse, -R58 ;  /* 0x00000032291f7223 */ /* 0x080fe2000001083a */
[----:B------:R-:W-:Y:S01]  /*5c00*/  FFMA.FTZ R50, R51, R50, R54 ;  /* 0x0000003233327223 */ /* 0x000fe20000010036 */
[----:B------:R-:W-:-:S02]  /*5c10*/  HADD2.F32 R54, -RZ, R154.H0_H0 ;  /* 0x2000009aff367230 */ /* 0x000fc40000004100 */
[----:B------:R-:W-:Y:S01]  /*5c20*/  HADD2.F32 R154, -RZ, R154.H1_H1 ;  /* 0x3000009aff9a7230 */ /* 0x000fe20000004100 */
[----:B------:R-:W-:Y:S01]  /*5c30*/  F2FP.F16.F32.PACK_AB R29, R40, R29 ;  /* 0x0000001d281d723e */ /* 0x000fe200000000ff */
[----:B------:R-:W-:Y:S01]  /*5c40*/  HADD2.F32 R41, -RZ, R28.H1_H1 ;  /* 0x3000001cff297230 */ /* 0x000fe20000004100 */
[----:B------:R-:W-:Y:S01]  /*5c50*/  F2FP.F16.F32.PACK_AB R31, R50, R31 ;  /* 0x0000001f321f723e */ /* 0x000fe200000000ff */
[----:B------:R-:W-:Y:S02]  /*5c60*/  HADD2.F32 R51, -RZ, R30.H1_H1 ;  /* 0x3000001eff337230 */ /* 0x000fe40000004100 */
[----:B------:R-:W-:Y:S02]  /*5c70*/  HADD2.F32 R28, -RZ, R28.H0_H0 ;  /* 0x2000001cff1c7230 */ /* 0x000fe40000004100 */
[----:B------:R-:W-:Y:S01]  /*5c80*/  FMUL.FTZ R55, R41, R54 ;  /* 0x0000003629377220 */ /* 0x000fe20000410000 */
[----:B------:R-:W-:Y:S02]  /*5c90*/  HADD2.F32 R30, -RZ, R30.H0_H0 ;  /* 0x2000001eff1e7230 */ /* 0x000fe40000004100 */
[----:B------:R-:W-:Y:S01]  /*5ca0*/  FMUL.FTZ R57, R51, R154 ;  /* 0x0000009a33397220 */ /* 0x000fe20000410000 */
[----:B------:R-:W-:-:S02]  /*5cb0*/  HADD2.F32 R52, -RZ, R144.H1_H1 ;  /* 0x30000090ff347230 */ /* 0x000fc40000004100 */
[----:B------:R-:W-:Y:S01]  /*5cc0*/  FMUL.FTZ R54, R28, R54 ;  /* 0x000000361c367220 */ /* 0x000fe20000410000 */
[C---:B------:R-:W-:Y:S01]  /*5cd0*/  FMUL.FTZ R154, R30.reuse, R154 ;  /* 0x0000009a1e9a7220 */ /* 0x040fe20000410000 */
[-C--:B------:R-:W-:Y:S01]  /*5ce0*/  FFMA.FTZ R57, R30, R53.reuse, -R57 ;  /* 0x000000351e397223 */ /* 0x080fe20000010839 */
[-C--:B------:R-:W-:Y:S01]  /*5cf0*/  FFMA.FTZ R55, R28, R52.reuse, -R55 ;  /* 0x000000341c377223 */ /* 0x080fe20000010837 */
[----:B------:R-:W-:Y:S01]  /*5d00*/  FFMA.FTZ R54, R41, R52, R54 ;  /* 0x0000003429367223 */ /* 0x000fe20000010036 */
[----:B------:R-:W-:-:S04]  /*5d10*/  FFMA.FTZ R154, R51, R53, R154 ;  /* 0x00000035339a7223 */ /* 0x000fc8000001009a */
[----:B------:R-:W-:Y:S02]  /*5d20*/  F2FP.F16.F32.PACK_AB R28, R54, R55 ;  /* 0x00000037361c723e */ /* 0x000fe400000000ff */
[----:B------:R-:W-:-:S07]  /*5d30*/  F2FP.F16.F32.PACK_AB R30, R154, R57 ;  /* 0x000000399a1e723e */ /* 0x000fce00000000ff */
.L_x_1514:
[----:B------:R-:W-:Y:S05]  /*5d40*/  BSYNC B2 ;  /* 0x0000000000027941 */ /* 0x000fea0003800000 */
.L_x_1513:
[----:B--2---:R1:W-:Y:S02]  /*5d50*/  STG.E.128 desc[UR46][R36.64+0x80], R28 ;  /* 0x0000801c24007986 */ /* 0x0043e4000c101d2e */
.L_x_1512:
[----:B------:R-:W-:Y:S05]  /*5d60*/  BSYNC B1 ;  /* 0x0000000000017941 */ /* 0x000fea0003800000 */
.L_x_1511:
        /* <DEDUP_REMOVED lines=10> */
[----:B------:R-:W-:Y:S01]  /*5e10*/  IMAD.MOV.U32 R40, RZ, RZ, R28 ;  /* 0x000000ffff287224 */ /* 0x000fe200078e001c */
[--C-:B------:R-:W-:Y:S01]  /*5e20*/  SHF.R.U64 R47, R48, 0x10, R49.reuse ;  /* 0x00000010302f7819 */ /* 0x100fe20000001231 */
[--C-:B------:R-:W-:Y:S01]  /*5e30*/  HADD2.F32 R31, -RZ, R29.reuse.H1_H1 ;  /* 0x3000001dff1f7230 */ /* 0x100fe20000004100 */
        /* <DEDUP_REMOVED lines=9> */
[-C--:B------:R-:W-:Y:S01]  /*5ed0*/  FMUL.FTZ R54, R29, R50.reuse ;  /* 0x000000321d367220 */ /* 0x080fe20000410000 */
[----:B------:R-:W-:Y:S02]  /*5ee0*/  HADD2.F32 R48, -RZ, R51.H0_H0 ;  /* 0x20000033ff307230 */ /* 0x000fe40000004100 */
[----:B------:R-:W-:Y:S01]  /*5ef0*/  FMUL.FTZ R50, R41, R50 ;  /* 0x0000003229327220 */ /* 0x000fe20000410000 */
[----:B------:R-:W-:-:S02]  /*5f00*/  HADD2.F32 R144, -RZ, R144.H0_H0 ;  /* 0x20000090ff907230 */ /* 0x000fc40000004100 */
[-C--:B------:R-:W-:Y:S01]  /*5f10*/  FFMA.FTZ R28, R28, R46.reuse, -R49 ;  /* 0x0000002e1c1c7223 */ /* 0x080fe20000010831 */
[----:B------:R-:W-:Y:S01]  /*5f20*/  FFMA.FTZ R49, R31, R46, R52 ;  /* 0x0000002e1f317223 */ /* 0x000fe20000010034 */
[-C--:B------:R-:W-:Y:S01]  /*5f30*/  FFMA.FTZ R53, R29, R48.reuse, R50 ;  /* 0x000000301d357223 */ /* 0x080fe20000010032 */
[----:B------:R-:W-:Y:S02]  /*5f40*/  HADD2.F32 R146, -RZ, R146.H1_H1 ;  /* 0x30000092ff927230 */ /* 0x000fe40000004100 */
[----:B------:R-:W-:Y:S01]  /*5f50*/  FFMA.FTZ R54, R41, R48, -R54 ;  /* 0x0000003029367223 */ /* 0x000fe20000010836 */
[----:B------:R-:W-:Y:S02]  /*5f60*/  HADD2.F32 R29, -RZ, R40.H1_H1 ;  /* 0x30000028ff1d7230 */ /* 0x000fe40000004100 */
[----:B------:R-:W-:Y:S02]  /*5f70*/  HADD2.F32 R31, -RZ, R30.H1_H1 ;  /* 0x3000001eff1f7230 */ /* 0x000fe40000004100 */
[----:B------:R-:W-:-:S02]  /*5f80*/  HADD2.F32 R40, -RZ, R40.H0_H0 ;  /* 0x20000028ff287230 */ /* 0x000fc40000004100 */
[----:B------:R-:W-:Y:S01]  /*5f90*/  FMUL.FTZ R47, R29, R144 ;  /* 0x000000901d2f7220 */ /* 0x000fe20000410000 */
[----:B------:R-:W-:Y:S02]  /*5fa0*/  HADD2.F32 R30, -RZ, R30.H0_H0 ;  /* 0x2000001eff1e7230 */ /* 0x000fe40000004100 */
[----:B------:R-:W-:Y:S01]  /*5fb0*/  FMUL.FTZ R51, R31, R146 ;  /* 0x000000921f337220 */ /* 0x000fe20000410000 */
[--C-:B------:R-:W-:Y:S02]  /*5fc0*/  HADD2.F32 R41, -RZ, R131.reuse.H0_H0 ;  /* 0x20000083ff297230 */ /* 0x100fe40000004100 */
[----:B------:R-:W-:Y:S01]  /*5fd0*/  FMUL.FTZ R144, R40, R144 ;  /* 0x0000009028907220 */ /* 0x000fe20000410000 */
        /* <DEDUP_REMOVED lines=10> */
.L_x_1518:
[----:B------:R-:W-:Y:S05]  /*6080*/  BSYNC B2 ;  /* 0x0000000000027941 */ /* 0x000fea0003800000 */
.L_x_1517:
[----:B--2---:R1:W-:Y:S02]  /*6090*/  STG.E.128 desc[UR46][R36.64+0xc0], R28 ;  /* 0x0000c01c24007986 */ /* 0x0043e4000c101d2e */
.L_x_1516:
[----:B------:R-:W-:Y:S05]  /*60a0*/  BSYNC B1 ;  /* 0x0000000000017941 */ /* 0x000fea0003800000 */
.L_x_1515:
        /* <DEDUP_REMOVED lines=8> */
[--C-:B--2---:R-:W-:Y:S01]  /*6130*/  HADD2.F32 R40, -RZ, R31.reuse.H1_H1 ;  /* 0x3000001fff287230 */ /* 0x104fe20000004100 */
[----:B------:R-:W-:Y:S01]  /*6140*/  SHF.R.U32.HI R42, RZ, 0x10, R43 ;  /* 0x00000010ff2a7819 */ /* 0x000fe2000001162b */
[----:B------:R-:W-:Y:S01]  /*6150*/  HADD2.F32 R31, -RZ, R31.H0_H0 ;  /* 0x2000001fff1f7230 */ /* 0x000fe20000004100 */
[--C-:B------:R-:W-:Y:S01]  /*6160*/  SHF.R.U64 R43, R44, 0x10, R45.reuse ;  /* 0x000000102c2b7819 */ /* 0x100fe2000000122d */
[----:B------:R-:W-:Y:S01]  /*6170*/  HADD2.F32 R41, -RZ, R41.H0_H0 ;  /* 0x20000029ff297230 */ /* 0x000fe20000004100 */
[----:B------:R-:W-:Y:S01]  /*6180*/  SHF.R.U32.HI R44, RZ, 0x10, R45 ;  /* 0x00000010ff2c7819 */ /* 0x000fe2000001162d */
[----:B------:R-:W-:Y:S01]  /*6190*/  HADD2.F32 R42, -RZ, R42.H0_H0 ;  /* 0x2000002aff2a7230 */ /* 0x000fe20000004100 */
[----:B------:R-:W-:Y:S01]  /*61a0*/  MOV R39, R30 ;  /* 0x0000001e00277202 */ /* 0x000fe20000000f00 */
[----:B------:R-:W-:Y:S02]  /*61b0*/  HADD2.F32 R43, -RZ, R43.H0_H0 ;  /* 0x2000002bff2b7230 */ /* 0x000fe40000004100 */
[----:B------:R-:W-:-:S02]  /*61c0*/  HADD2.F32 R44, -RZ, R44.H0_H0 ;  /* 0x2000002cff2c7230 */ /* 0x000fc40000004100 */
[--C-:B------:R-:W-:Y:S02]  /*61d0*/  HADD2.F32 R30, -RZ, R29.reuse.H1_H1 ;  /* 0x3000001dff1e7230 */ /* 0x100fe40000004100 */
[----:B------:R-:W-:Y:S02]  /*61e0*/  HADD2.F32 R29, -RZ, R29.H0_H0 ;  /* 0x2000001dff1d7230 */ /* 0x000fe40000004100 */
[-C--:B------:R-:W-:Y:S01]  /*61f0*/  FMUL.FTZ R45, R31, R44.reuse ;  /* 0x0000002c1f2d7220 */ /* 0x080fe20000410000 */
[----:B------:R-:W-:Y:S01]  /*6200*/  FMUL.FTZ R48, R40, R44 ;  /* 0x0000002c28307220 */ /* 0x000fe20000410000 */
[-C--:B------:R-:W-:Y:S01]  /*6210*/  FMUL.FTZ R46, R30, R43.reuse ;  /* 0x0000002b1e2e7220 */ /* 0x080fe20000410000 */
[C---:B------:R-:W-:Y:S01]  /*6220*/  FMUL.FTZ R43, R29.reuse, R43 ;  /* 0x0000002b1d2b7220 */ /* 0x040fe20000410000 */
[----:B------:R-:W-:Y:S02]  /*6230*/  FFMA.FTZ R45, R40, R42, R45 ;  /* 0x0000002a282d7223 */ /* 0x000fe4000001002d */
[----:B------:R-:W-:Y:S01]  /*6240*/  FFMA.FTZ R46, R29, R41, -R46 ;  /* 0x000000291d2e7223 */ /* 0x000fe2000001082e */
[----:B------:R-:W-:-:S02]  /*6250*/  HADD2.F32 R40, -RZ, R79.H0_H0 ;  /* 0x2000004fff287230 */ /* 0x000fc40000004100 */
[----:B------:R-:W-:Y:S01]  /*6260*/  FFMA.FTZ R43, R30, R41, R43 ;  /* 0x000000291e2b7223 */ /* 0x000fe2000001002b */
[----:B------:R-:W-:Y:S02]  /*6270*/  HADD2.F32 R79, -RZ, R79.H1_H1 ;  /* 0x3000004fff4f7230 */ /* 0x000fe40000004100 */
[----:B------:R-:W-:Y:S01]  /*6280*/  FFMA.FTZ R48, R31, R42, -R48 ;  /* 0x0000002a1f307223 */ /* 0x000fe20000010830 */
[--C-:B------:R-:W-:Y:S02]  /*6290*/  HADD2.F32 R29, -RZ, R28.reuse.H1_H1 ;  /* 0x3000001cff1d7230 */ /* 0x100fe40000004100 */
[--C-:B------:R-:W-:Y:S02]  /*62a0*/  HADD2.F32 R30, -RZ, R39.reuse.H1_H1 ;  /* 0x30000027ff1e7230 */ /* 0x100fe40000004100 */
[----:B------:R-:W-:Y:S02]  /*62b0*/  HADD2.F32 R28, -RZ, R28.H0_H0 ;  /* 0x2000001cff1c7230 */ /* 0x000fe40000004100 */
[----:B------:R-:W-:Y:S01]  /*62c0*/  FMUL.FTZ R41, R29, R40 ;  /* 0x000000281d297220 */ /* 0x000fe20000410000 */
[----:B------:R-:W-:-:S02]  /*62d0*/  HADD2.F32 R39, -RZ, R39.H0_H0 ;  /* 0x20000027ff277230 */ /* 0x000fc40000004100 */
[-C--:B------:R-:W-:Y:S01]  /*62e0*/  FMUL.FTZ R42, R30, R79.reuse ;  /* 0x0000004f1e2a7220 */ /* 0x080fe20000410000 */
        /* <DEDUP_REMOVED lines=12> */
.L_x_1522:
[----:B------:R-:W-:Y:S05]  /*63b0*/  BSYNC B2 ;  /* 0x0000000000027941 */ /* 0x000fea0003800000 */
.L_x_1521:
[----:B--2---:R1:W-:Y:S02]  /*63c0*/  STG.E.128 desc[UR46][R36.64+0x100], R28 ;  /* 0x0001001c24007986 */ /* 0x0043e4000c101d2e */
.L_x_1520:
[----:B------:R-:W-:Y:S05]  /*63d0*/  BSYNC B1 ;  /* 0x0000000000017941 */ /* 0x000fea0003800000 */
.L_x_1519:
[----:B------:R-:W-:-:S13]  /*63e0*/  ISETP.NE.AND P3, PT, R6, RZ, PT ;  /* 0x000000ff0600720c */ /* 0x000fda0003f65270 */
        /* <DEDUP_REMOVED lines=16> */
[CC--:B------:R-:W-:Y:S01]  /*64f0*/  FMUL.FTZ R42, R30.reuse, R35.reuse ;  /* 0x000000231e2a7220 */ /* 0x0c0fe20000410000 */
[C---:B------:R-:W-:Y:S01]  /*6500*/  FMUL.FTZ R35, R29.reuse, R35 ;  /* 0x000000231d237220 */ /* 0x040fe20000410000 */
[----:B------:R-:W-:Y:S02]  /*6510*/  HADD2.F32 R31, -RZ, R31.H0_H0 ;  /* 0x2000001fff1f7230 */ /* 0x000fe40000004100 */
[-C--:B------:R-:W-:Y:S01]  /*6520*/  FFMA.FTZ R42, R29, R34.reuse, -R42 ;  /* 0x000000221d2a7223 */ /* 0x080fe2000001082a */
[----:B------:R-:W-:Y:S01]  /*6530*/  FFMA.FTZ R39, R30, R34, R35 ;  /* 0x000000221e277223 */ /* 0x000fe20000010023 */
[----:B------:R-:W-:Y:S02]  /*6540*/  HADD2.F32 R38, -RZ, R38.H0_H0 ;  /* 0x20000026ff267230 */ /* 0x000fe40000004100 */
[----:B------:R-:W-:Y:S01]  /*6550*/  FMUL.FTZ R44, R33, R40 ;  /* 0x00000028212c7220 */ /* 0x000fe20000410000 */
[----:B------:R-:W-:-:S02]  /*6560*/  HADD2.F32 R34, -RZ, R77.H0_H0 ;  /* 0x2000004dff227230 */ /* 0x000fc40000004100 */
[C---:B------:R-:W-:Y:S01]  /*6570*/  FMUL.FTZ R40, R31.reuse, R40 ;  /* 0x000000281f287220 */ /* 0x040fe20000410000 */
[----:B------:R-:W-:Y:S02]  /*6580*/  HADD2.F32 R77, -RZ, R77.H1_H1 ;  /* 0x3000004dff4d7230 */ /* 0x000fe40000004100 */
[-C--:B------:R-:W-:Y:S01]  /*6590*/  FFMA.FTZ R44, R31, R38.reuse, -R44 ;  /* 0x000000261f2c7223 */ /* 0x080fe2000001082c */
[----:B------:R-:W-:Y:S02]  /*65a0*/  HADD2.F32 R29, -RZ, R28.H1_H1 ;  /* 0x3000001cff1d7230 */ /* 0x000fe40000004100 */
[----:B------:R-:W-:Y:S01]  /*65b0*/  FFMA.FTZ R43, R33, R38, R40 ;  /* 0x00000026212b7223 */ /* 0x000fe20000010028 */
[----:B------:R-:W-:Y:S02]  /*65c0*/  HADD2.F32 R30, -RZ, R32.H1_H1 ;  /* 0x30000020ff1e7230 */ /* 0x000fe40000004100 */
[----:B------:R-:W-:Y:S02]  /*65d0*/  HADD2.F32 R28, -RZ, R28.H0_H0 ;  /* 0x2000001cff1c7230 */ /* 0x000fe40000004100 */
[----:B------:R-:W-:Y:S01]  /*65e0*/  FMUL.FTZ R35, R29, R34 ;  /* 0x000000221d237220 */ /* 0x000fe20000410000 */
[----:B------:R-:W-:-:S02]  /*65f0*/  HADD2.F32 R32, -RZ, R32.H0_H0 ;  /* 0x20000020ff207230 */ /* 0x000fc40000004100 */
[-C--:B------:R-:W-:Y:S01]  /*6600*/  FMUL.FTZ R41, R30, R77.reuse ;  /* 0x0000004d1e297220 */ /* 0x080fe20000410000 */
        /* <DEDUP_REMOVED lines=12> */
.L_x_1524:
[----:B------:R-:W-:Y:S05]  /*66d0*/  BSYNC B1 ;  /* 0x0000000000017941 */ /* 0x000fea0003800000 */
.L_x_1523:
[----:B--2---:R1:W-:Y:S01]  /*66e0*/  STG.E.128 desc[UR46][R36.64+0x140], R28 ;  /* 0x0001401c24007986 */ /* 0x0043e2000c101d2e */
[----:B------:R-:W-:Y:S05]  /*66f0*/  BRA `(.L_x_1502) ;  /* 0x0000004000107947 */ /* 0x000fea0003800000 */
.L_x_1470:
        /* <DEDUP_REMOVED lines=18> */
[----:B------:R-:W-:Y:S02]  /*6820*/  IADD3 R28, P3, R100, R76, RZ ;  /* 0x0000004c641c7210 */ /* 0x000fe40007f7e0ff */
[----:B------:R-:W-:Y:S02]  /*6830*/  CS2R R38, SRZ ;  /* 0x0000000000267805 */ /* 0x000fe4000001ff00 */
[----:B------:R-:W-:Y:S01]  /*6840*/  CS2R R36, SRZ ;  /* 0x0000000000247805 */ /* 0x000fe2000001ff00 */
[----:B------:R-:W-:Y:S01]  /*6850*/  IMAD.X R30, R0, 0x1, R21, P2 ;  /* 0x00000001001e7824 */ /* 0x000fe200010e0615 */
[----:B------:R-:W-:Y:S02]  /*6860*/  LEA R52, P2, R29, UR4, 0x1 ;  /* 0x000000041d347c11 */ /* 0x000fe4000f8408ff */
[----:B------:R-:W-:-:S02]  /*6870*/  CS2R R50, SRZ ;  /* 0x0000000000327805 */ /* 0x000fc4000001ff00 */
[----:B------:R-:W-:Y:S02]  /*6880*/  CS2R R48, SRZ ;  /* 0x0000000000307805 */ /* 0x000fe4000001ff00 */
[----:B------:R-:W-:Y:S01]  /*6890*/  LEA.HI.X R53, R29, UR5, R30, 0x1, P2 ;  /* 0x000000051d357c11 */ /* 0x000fe200090f0c1e */
[----:B------:R-:W-:Y:S01]  /*68a0*/  ULDC.64 UR4, c[0x0][0x400] ;  /* 0x0001000000047ab9 */ /* 0x000fe20000000a00 */
[----:B------:R-:W-:Y:S01]  /*68b0*/  ISETP.GE.AND P2, PT, R18, R122, PT ;  /* 0x0000007a1200720c */ /* 0x000fe20003f46270 */
[----:B------:R-:W-:Y:S01]  /*68c0*/  IMAD.X R29, R3, 0x1, R15, P3 ;  /* 0x00000001031d7824 */ /* 0x000fe200018e060f */
[----:B------:R-:W-:-:S04]  /*68d0*/  LEA R56, P3, R28, UR4, 0x1 ;  /* 0x000000041c387c11 */ /* 0x000fc8000f8608ff */
[----:B------:R-:W-:Y:S02]  /*68e0*/  LEA.HI.X R57, R28, UR5, R29, 0x1, P3 ;  /* 0x000000051c397c11 */ /* 0x000fe400098f0c1d */
[----:B------:R-:W-:-:S05]  /*68f0*/  ISETP.GE.AND P3, PT, R165, R122, PT ;  /* 0x0000007aa500720c */ /* 0x000fca0003f66270 */
[----:B------:R0:W5:Y:S04]  /*6900*/  @!P2 LDG.E.128 R36, desc[UR46][R52.64] ;  /* 0x0000002e3424a981 */ /* 0x000168000c1e1d00 */
[----:B------:R0:W5:Y:S01]  /*6910*/  @!P2 LDG.E.128 R48, desc[UR46][R56.64] ;  /* 0x0000002e3830a981 */ /* 0x000162000c1e1d00 */
[----:B------:R-:W-:Y:S02]  /*6920*/  ISETP.GE.AND P2, PT, R166, R122, PT ;  /* 0x0000007aa600720c */ /* 0x000fe40003f46270 */
        /* <DEDUP_REMOVED lines=8> */
[----:B------:R0:W5:Y:S04]  /*69b0*/  @!P3 LDG.E.128 R32, desc[UR46][R52.64+0x40] ;  /* 0x0000402e3420b981 */ /* 0x000168000c1e1d00 */
[----:B------:R0:W5:Y:S04]  /*69c0*/  @!P2 LDG.E.128 R28, desc[UR46][R52.64+0x80] ;  /* 0x0000802e341ca981 */ /* 0x000168000c1e1d00 */
[----:B------:R0:W5:Y:S04]  /*69d0*/  @!P3 LDG.E.128 R44, desc[UR46][R56.64+0x40] ;  /* 0x0000402e382cb981 */ /* 0x000168000c1e1d00 */
[----:B------:R0:W5:Y:S02]  /*69e0*/  @!P2 LDG.E.128 R40, desc[UR46][R56.64+0x80] ;  /* 0x0000802e3828a981 */ /* 0x000164000c1e1d00 */
.L_x_1526:
[----:B------:R-:W-:Y:S05]  /*69f0*/  BSYNC B1 ;  /* 0x0000000000017941 */ /* 0x000fea0003800000 */
.L_x_1525:
        /* <DEDUP_REMOVED lines=18> */
[----:B------:R-:W-:Y:S02]  /*6b20*/  IADD3.X R53, R21, R0, R108, P2, P5 ;  /* 0x0000000015357210 */ /* 0x000fe400017ea46c */
[----:B------:R-:W-:Y:S02]  /*6b30*/  CS2R R60, SRZ ;  /* 0x00000000003c7805 */ /* 0x000fe4000001ff00 */
[----:B------:R-:W-:Y:S02]  /*6b40*/  IADD3 R0, P2, P5, R100, R76, R107 ;  /* 0x0000004c64007210 */ /* 0x000fe40007d5e06b */
[----:B------:R-:W-:-:S02]  /*6b50*/  CS2R R74, SRZ ;  /* 0x00000000004a7805 */ /* 0x000fc4000001ff00 */
[----:B------:R-:W-:Y:S02]  /*6b60*/  CS2R R72, SRZ ;  /* 0x0000000000487805 */ /* 0x000fe4000001ff00 */
[----:B------:R-:W-:Y:S02]  /*6b70*/  IADD3.X R3, R15, R3, R106, P2, P5 ;  /* 0x000000030f037210 */ /* 0x000fe400017ea46a */
[----:B------:R-:W-:-:S04]  /*6b80*/  LEA R76, P2, R78, UR4, 0x1 ;  /* 0x000000044e4c7c11 */ /* 0x000fc8000f8408ff */
[----:B------:R-:W-:Y:S02]  /*6b90*/  LEA.HI.X R77, R78, UR5, R53, 0x1, P2 ;  /* 0x000000054e4d7c11 */ /* 0x000fe400090f0c35 */
        /* <DEDUP_REMOVED lines=19> */
.L_x_1528:
[----:B------:R-:W-:Y:S05]  /*6cd0*/  BSYNC B1 ;  /* 0x0000000000017941 */ /* 0x000fea0003800000 */
.L_x_1527:
[----:B------:R-:W2:Y:S01]  /*6ce0*/  LDL R0, [R1+0x3c] ;  /* 0x00003c0001007983 */ /* 0x000ea20000100800 */
[----:B-----5:R-:W-:Y:S01]  /*6cf0*/  IMAD.MOV.U32 R3, RZ, RZ, R30 ;  /* 0x000000ffff037224 */ /* 0x020fe200078e001e */
[----:B0-----:R-:W-:Y:S01]  /*6d00*/  MOV R76, R29 ;  /* 0x0000001d004c7202 */ /* 0x001fe20000000f00 */
[----:B------:R-:W-:-:S05]  /*6d10*/  IMAD.MOV.U32 R77, RZ, RZ, R28 ;  /* 0x000000ffff4d7224 */ /* 0x000fca00078e001c */
[----:B------:R-:W-:Y:S01]  /*6d20*/  PRMT R218, R77, 0x5410, R76 ;  /* 0x000054104dda7816 */ /* 0x000fe2000000004c */
[----:B------:R-:W-:Y:S02]  /*6d30*/  IMAD.MOV.U32 R77, RZ, RZ, R32 ;  /* 0x000000ffff4d7224 */ /* 0x000fe400078e0020 */
[----:B------:R-:W-:Y:S01]  /*6d40*/  IMAD.MOV.U32 R76, RZ, RZ, R39 ;  /* 0x000000ffff4c7224 */ /* 0x000fe200078e0027 */
[----:B--2---:R-:W-:Y:S01]  /*6d50*/  R2UR UR4, R0 ;  /* 0x00000000000472ca */ /* 0x004fe200000e0000 */
[----:B------:R-:W-:-:S05]  /*6d60*/  IMAD.MOV.U32 R0, RZ, RZ, R31 ;  /* 0x000000ffff007224 */ /* 0x000fca00078e001f */
[----:B------:R-:W-:Y:S01]  /*6d70*/  PRMT R217, R3, 0x5410, R0 ;  /* 0x0000541003d97816 */ /* 0x000fe20000000000 */
[----:B------:R-:W-:Y:S02]  /*6d80*/  IMAD.MOV.U32 R0, RZ, RZ, R35 ;  /* 0x000000ffff007224 */ /* 0x000fe400078e0023 */
[----:B------:R-:W-:-:S03]  /*6d90*/  IMAD.MOV.U32 R3, RZ, RZ, R34 ;  /* 0x000000ffff037224 */ /* 0x000fc600078e0022 */
[----:B------:R0:W-:Y:S01]  /*6da0*/  STL.S16 [R1+0x64], R0 ;  /* 0x0000640001007387 */ /* 0x0001e20000100600 */
[----:B------:R-:W-:Y:S01]  /*6db0*/  UISETP.NE.AND UP0, UPT, UR4, 0x3, UPT ;  /* 0x000000030400788c */ /* 0x000fe2000bf05270 */
[----:B------:R-:W-:Y:S01]  /*6dc0*/  PRMT R232, R3, 0x7610, R232 ;  /* 0x0000761003e87816 */ /* 0x000fe200000000e8 */
[----:B------:R-:W-:Y:S01]  /*6dd0*/  IMAD.MOV.U32 R3, RZ, RZ, R38 ;  /* 0x000000ffff037224 */ /* 0x000fe200078e0026 */
[----:B------:R-:W-:Y:S03]  /*6de0*/  STL.S16 [R1+0x48], R77 ;  /* 0x0000484d01007387 */ /* 0x000fe60000100600 */
[----:B------:R-:W-:Y:S01]  /*6df0*/  PLOP3.LUT P2, PT, PT, PT, UP0, 0x80, 0x0 ;  /* 0x000000000000781c */ /* 0x000fe20003f4f008 */
[----:B0-----:R-:W-:-:S05]  /*6e00*/  IMAD.MOV.U32 R0, RZ, RZ, R33 ;  /* 0x000000ffff007224 */ /* 0x001fca00078e0021 */
[----:B------:R0:W-:Y:S04]  /*6e10*/  STL.S16 [R1+0x8c], R0 ;  /* 0x00008c0001007387 */ /* 0x0001e80000100600 */
[----:B------:R1:W-:Y:S04]  /*6e20*/  STL.S16 [R1+0x8e], R3 ;  /* 0x00008e0301007387 */ /* 0x0003e80000100600 */
[----:B------:R-:W-:Y:S01]  /*6e30*/  STL.S16 [R1+0x94], R76 ;  /* 0x0000944c01007387 */ /* 0x000fe20000100600 */
[----:B0-----:R-:W-:Y:S01]  /*6e40*/  MOV R0, R36 ;  /* 0x0000002400007202 */ /* 0x001fe20000000f00 */
[----:B-1----:R-:W-:-:S04]  /*6e50*/  IMAD.MOV.U32 R3, RZ, RZ, R37 ;  /* 0x000000ffff037224 */ /* 0x002fc800078e0025 */
[----:B------:R0:W-:Y:S01]  /*6e60*/  STL.S16 [R1+0x96], R0 ;  /* 0x0000960001007387 */ /* 0x0001e20000100600 */
[----:B------:R-:W-:Y:S01]  /*6e70*/  PRMT R210, R3, 0x7610, R210 ;  /* 0x0000761003d27816 */ /* 0x000fe200000000d2 */
[----:B------:R-:W-:Y:S02]  /*6e80*/  IMAD.MOV.U32 R3, RZ, RZ, R42 ;  /* 0x000000ffff037224 */ /* 0x000fe400078e002a */
[----:B0-----:R-:W-:-:S05]  /*6e90*/  IMAD.MOV.U32 R0, RZ, RZ, R43 ;  /* 0x000000ffff007224 */ /* 0x001fca00078e002b */
[----:B------:R-:W-:Y:S01]  /*6ea0*/  PRMT R219, R3, 0x5410, R0 ;  /* 0x0000541003db7816 */ /* 0x000fe20000000000 */
[----:B------:R-:W-:Y:S02]  /*6eb0*/  IMAD.MOV.U32 R3, RZ, RZ, R40 ;  /* 0x000000ffff037224 */ /* 0x000fe400078e0028 */
[----:B------:R-:W-:-:S05]  /*6ec0*/  IMAD.MOV.U32 R0, RZ, RZ, R41 ;  /* 0x000000ffff007224 */ /* 0x000fca00078e0029 */
[----:B------:R-:W-:Y:S01]  /*6ed0*/  PRMT R220, R3, 0x5410, R0 ;  /* 0x0000541003dc7816 */ /* 0x000fe20000000000 */
[----:B------:R-:W-:Y:S01]  /*6ee0*/  IMAD.MOV.U32 R3, RZ, RZ, R46 ;  /* 0x000000ffff037224 */ /* 0x000fe200078e002e */
[----:B------:R-:W-:-:S04]  /*6ef0*/  MOV R0, R47 ;  /* 0x0000002f00007202 */ /* 0x000fc80000000f00 */
[----:B------:R-:W-:Y:S01]  /*6f00*/  PRMT R232, R232, 0x5410, R3 ;  /* 0x00005410e8e87816 */ /* 0x000fe20000000003 */
[----:B------:R0:W-:Y:S01]  /*6f10*/  STL.S16 [R1+0x66], R0 ;  /* 0x0000660001007387 */ /* 0x0001e20000100600 */
[----:B------:R-:W-:-:S05]  /*6f20*/  IMAD.MOV.U32 R3, RZ, RZ, R44 ;  /* 0x000000ffff037224 */ /* 0x000fca00078e002c */
[----:B------:R1:W-:Y:S01]  /*6f30*/  STL.S16 [R1+0x4a], R3 ;  /* 0x00004a0301007387 */ /* 0x0003e20000100600 */
[----:B0-----:R-:W-:-:S05]  /*6f40*/  IMAD.MOV.U32 R0, RZ, RZ, R45 ;  /* 0x000000ffff007224 */ /* 0x001fca00078e002d */
[----:B------:R0:W-:Y:S01]  /*6f50*/  STL.S16 [R1+0x98], R0 ;  /* 0x0000980001007387 */ /* 0x0001e20000100600 */
[----:B-1----:R-:W-:Y:S02]  /*6f60*/  IMAD.MOV.U32 R3, RZ, RZ, R51 ;  /* 0x000000ffff037224 */ /* 0x002fe400078e0033 */
[----:B0-----:R-:W-:-:S05]  /*6f70*/  IMAD.MOV.U32 R0, RZ, RZ, R50 ;  /* 0x000000ffff007224 */ /* 0x001fca00078e0032 */
[----:B------:R0:W-:Y:S04]  /*6f80*/  STL.S16 [R1+0x9a], R0 ;  /* 0x00009a0001007387 */ /* 0x0001e80000100600 */
[----:B------:R1:W-:Y:S01]  /*6f90*/  STL.S16 [R1+0x9c], R3 ;  /* 0x00009c0301007387 */ /* 0x0003e20000100600 */
[----:B0-----:R-:W-:Y:S02]  /*6fa0*/  IMAD.MOV.U32 R0, RZ, RZ, R48 ;  /* 0x000000ffff007224 */ /* 0x001fe400078e0030 */
[----:B-1----:R-:W-:-:S03]  /*6fb0*/  IMAD.MOV.U32 R3, RZ, RZ, R49 ;  /* 0x000000ffff037224 */ /* 0x002fc600078e0031 */
[----:B------:R0:W-:Y:S02]  /*6fc0*/  STL.S16 [R1+0x9e], R0 ;  /* 0x00009e0001007387 */ /* 0x0001e40000100600 */
[----:B------:R-:W-:Y:S02]  /*6fd0*/  PRMT R180, R3, 0x7610, R180 ;  /* 0x0000761003b47816 */ /* 0x000fe400000000b4 */
[----:B------:R-:W-:Y:S01]  /*6fe0*/  MOV R3, R54 ;  /* 0x0000003600037202 */ /* 0x000fe20000000f00 */
[----:B0-----:R-:W-:-:S03]  /*6ff0*/  IMAD.MOV.U32 R0, RZ, RZ, R55 ;  /* 0x000000ffff007224 */ /* 0x001fc600078e0037 */
[----:B------:R-:W-:Y:S01]  /*7000*/  PRMT R152, R3, 0x7610, R152 ;  /* 0x0000761003987816 */ /* 0x000fe20000000098 */
[----:B------:R-:W-:Y:S01]  /*7010*/  IMAD.MOV.U32 R3, RZ, RZ, R52 ;  /* 0x000000ffff037224 */ /* 0x000fe200078e0034 */
[----:B------:R-:W-:Y:S01]  /*7020*/  PRMT R151, R151, 0x5410, R0 ;  /* 0x0000541097977816 */ /* 0x000fe20000000000 */
[----:B------:R-:W-:-:S03]  /*7030*/  IMAD.MOV.U32 R0, RZ, RZ, R53 ;  /* 0x000000ffff007224 */ /* 0x000fc600078e0035 */
        /* <DEDUP_REMOVED lines=37> */
.L_x_1529:
[----:B------:R-:W-:Y:S01]  /*7290*/  IMAD R3, R16, 0x8, R2 ;  /* 0x0000000810037824 */ /* 0x000fe200078e0202 */
[----:B------:R-:W-:Y:S01]  /*72a0*/  SHF.L.U32 R0, R167, 0x1f, RZ ;  /* 0x0000001fa7007819 */ /* 0x000fe200000006ff */
[----:B------:R-:W0:Y:S01]  /*72b0*/  LDC R144, c[0x0][0x2f4] ;  /* 0x0000bd00ff907b82 */ /* 0x000e220000000800 */
[----:B------:R-:W-:Y:S01]  /*72c0*/  BSSY B1, `(.L_x_1530) ;  /* 0x0000004000017945 */ /* 0x000fe20003800000 */
[----:B------:R-:W-:Y:S01]  /*72d0*/  IMAD.MOV.U32 R125, RZ, RZ, R80 ;  /* 0x000000ffff7d7224 */ /* 0x000fe200078e0050 */
[----:B------:R-:W1:Y:S02]  /*72e0*/  SYNCS.PHASECHK.TRANS64.TRYWAIT P5, [R3+URZ+0x2a890], R0 ;  /* 0x02a89000030075a7 */ /* 0x000e6400080a017f */
[----:B-1----:R-:W-:Y:S05]  /*72f0*/  @!P5 BRA `(.L_x_1531) ;  /* 0x0000024800f8d947 */ /* 0x002fea0003800000 */
.L_x_1928:
[----:B------:R-:W-:Y:S05]  /*7300*/  BSYNC B1 ;  /* 0x0000000000017941 */ /* 0x000fea0003800000 */
.L_x_1530:
        /* <DEDUP_REMOVED lines=8> */
[----:B------:R-:W-:-:S04]  /*7390*/  IMAD R155, R162, R127, R155 ;  /* 0x0000007fa29b7224 */ /* 0x000fc800078e029b */
[----:B------:R-:W-:Y:S02]  /*73a0*/  IMAD.IADD R155, R155, 0x1, R131 ;  /* 0x000000019b9b7824 */ /* 0x000fe400078e0283 */
[----:B------:R-:W-:Y:S05]  /*73b0*/  @!P4 BRA `(.L_x_1535) ;  /* 0x000000080008c947 */ /* 0x000fea0003800000 */
[----:B------:R-:W-:Y:S01]  /*73c0*/  SEL R76, R123, R146, !P0 ;  /* 0x000000927b4c7207 */ /* 0x000fe20004000000 */
[----:B------:R-:W-:Y:S01]  /*73d0*/  BSSY B3, `(.L_x_1536) ;  /* 0x0000074000037945 */ /* 0x000fe20003800000 */
[----:B------:R-:W-:Y:S02]  /*73e0*/  ISETP.GE.AND P4, PT, R18, R122, PT ;  /* 0x0000007a1200720c */ /* 0x000fe40003f86270 */
[----:B------:R-:W-:-:S04]  /*73f0*/  SHF.R.S32.HI R77, RZ, 0x1f, R76 ;  /* 0x0000001fff4d7819 */ /* 0x000fc8000001144c */
[----:B------:R-:W-:-:S04]  /*7400*/  LEA.HI R77, R77, R76, RZ, 0x4 ;  /* 0x0000004c4d4d7211 */ /* 0x000fc800078f20ff */
[----:B------:R-:W-:-:S04]  /*7410*/  LEA.HI.SX32 R159, R77, R117, 0x1c ;  /* 0x000000754d9f7211 */ /* 0x000fc800078fe2ff */
[----:B------:R-:W-:-:S04]  /*7420*/  SHF.R.S32.HI R77, RZ, 0x1f, R159 ;  /* 0x0000001fff4d7819 */ /* 0x000fc8000001149f */
[----:B------:R-:W-:Y:S02]  /*7430*/  LEA.HI R77, R77, R159, RZ, 0x3 ;  /* 0x0000009f4d4d7211 */ /* 0x000fe400078f18ff */
[----:B------:R-:W-:Y:S02]  /*7440*/  SHF.L.U32 R159, R159, 0x3, RZ ;  /* 0x000000039f9f7819 */ /* 0x000fe400000006ff */
[----:B------:R-:W-:Y:S02]  /*7450*/  SHF.R.S32.HI R77, RZ, 0x3, R77 ;  /* 0x00000003ff4d7819 */ /* 0x000fe4000001144d */
[----:B------:R-:W-:-:S03]  /*7460*/  LOP3.LUT R76, R175, 0x38, R159, 0xf8, !PT ;  /* 0x00000038af4c7812 */ /* 0x000fc600078ef89f */
[----:B------:R-:W-:Y:S01]  /*7470*/  IMAD R77, R77, 0x1800, R177 ;  /* 0x000018004d4d7824 */ /* 0x000fe200078e02b1 */
[----:B------:R-:W-:-:S05]  /*7480*/  LOP3.LUT R76, R76, R176, RZ, 0x3c, !PT ;  /* 0x000000b04c4c7212 */ /* 0x000fca00078e3cff */
[----:B------:R-:W-:-:S04]  /*7490*/  IMAD.IADD R76, R77, 0x1, R76 ;  /* 0x000000014d4c7824 */ /* 0x000fc800078e024c */
[C---:B------:R-:W-:Y:S02]  /*74a0*/  IMAD R80, R16.reuse, 0x4800, R76 ;  /* 0x0000480010507824 */ /* 0x040fe400078e024c */
[----:B------:R-:W-:Y:S02]  /*74b0*/  IMAD R76, R16, 0x4800, R143 ;  /* 0x00004800104c7824 */ /* 0x000fe400078e028f */
[--C-:B------:R-:W-:Y:S02]  /*74c0*/  IMAD R80, R80, 0x2, R2.reuse ;  /* 0x0000000250507824 */ /* 0x100fe400078e0202 */
[----:B------:R-:W-:-:S04]  /*74d0*/  IMAD R76, R76, 0x2, R2 ;  /* 0x000000024c4c7824 */ /* 0x000fc800078e0202 */
[----:B------:R-:W0:Y:S04]  /*74e0*/  LDS.128 R80, [R80+0x18400] ;  /* 0x0184000050507984 */ /* 0x000e280000000c00 */
[----:B------:R-:W2:Y:S01]  /*74f0*/  LDS.128 R76, [R76+0x18400] ;  /* 0x018400004c4c7984 */ /* 0x000ea20000000c00 */
[----:B------:R-:W-:Y:S05]  /*7500*/  @P4 BRA `(.L_x_1537) ;  /* 0x0000000400804947 */ /* 0x000fea0003800000 */
[----:B0-----:R-:W-:Y:S02]  /*7510*/  IMAD.MOV.U32 R207, RZ, RZ, R81 ;  /* 0x000000ffffcf7224 */ /* 0x001fe400078e0051 */
[----:B--2---:R-:W-:Y:S02]  /*7520*/  IMAD.MOV.U32 R205, RZ, RZ, R77 ;  /* 0x000000ffffcd7224 */ /* 0x004fe400078e004d */
[----:B------:R-:W-:Y:S02]  /*7530*/  HADD2.F32 R180, -RZ, R180.H0_H0 ;  /* 0x200000b4ffb47230 */ /* 0x000fe40000004100 */
[----:B------:R-:W-:Y:S02]  /*7540*/  HADD2.F32 R77, -RZ, R207.H0_H0 ;  /* 0x200000cfff4d7230 */ /* 0x000fe40000004100 */
[----:B------:R-:W-:Y:S02]  /*7550*/  HADD2.F32 R211, -RZ, R205.H0_H0 ;  /* 0x200000cdffd37230 */ /* 0x000fe40000004100 */
[----:B------:R-:W-:-:S02]  /*7560*/  HADD2.F32 R210, -RZ, R210.H0_H0 ;  /* 0x200000d2ffd27230 */ /* 0x000fc40000004100 */
[-C--:B------:R-:W-:Y:S01]  /*7570*/  FMUL.FTZ R81, R77, R180.reuse ;  /* 0x000000b44d517220 */ /* 0x080fe20000410000 */
[----:B------:R-:W-:-:S03]  /*7580*/  FMUL.FTZ R180, R211, R180 ;  /* 0x000000b4d3b47220 */ /* 0x000fc60000410000 */
[-C--:B------:R-:W-:Y:S01]  /*7590*/  FFMA.FTZ R81, R211, R210.reuse, -R81 ;  /* 0x000000d2d3517223 */ /* 0x080fe20000010851 */
[----:B------:R-:W-:Y:S01]  /*75a0*/  FFMA.FTZ R77, R77, R210, R180 ;  /* 0x000000d24d4d7223 */ /* 0x000fe200000100b4 */
[--C-:B------:R-:W-:Y:S01]  /*75b0*/  SHF.R.U64 R180, R48, 0x10, R49.reuse ;  /* 0x0000001030b47819 */ /* 0x100fe20000001231 */
[----:B------:R-:W-:Y:S01]  /*75c0*/  HADD2.F32 R48, -RZ, R207.H1_H1 ;  /* 0x300000cfff307230 */ /* 0x000fe20000004100 */
[----:B------:R-:W2:Y:S01]  /*75d0*/  LDL.S16 R211, [R1+0x94] ;  /* 0x0000940001d37983 */ /* 0x000ea20000100600 */
[----:B------:R-:W-:Y:S02]  /*75e0*/  SHF.R.U32.HI R210, RZ, 0x10, R49 ;  /* 0x00000010ffd27819 */ /* 0x000fe40000011631 */
[--C-:B------:R-:W-:Y:S01]  /*75f0*/  SHF.R.U64 R36, R36, 0x10, R37.reuse ;  /* 0x0000001024247819 */ /* 0x100fe20000001225 */
[----:B------:R-:W3:Y:S01]  /*7600*/  LDL.S16 R207, [R1+0x9c] ;  /* 0x00009c0001cf7983 */ /* 0x000ee20000100600 */
[----:B------:R-:W-:Y:S01]  /*7610*/  SHF.R.U32.HI R37, RZ, 0x10, R37 ;  /* 0x00000010ff257819 */ /* 0x000fe20000011625 */
[----:B------:R-:W-:-:S02]  /*7620*/  HADD2.F32 R210, -RZ, R210.H0_H0 ;  /* 0x200000d2ffd27230 */ /* 0x000fc40000004100 */
[----:B------:R-:W-:Y:S02]  /*7630*/  HADD2.F32 R49, -RZ, R205.H1_H1 ;  /* 0x300000cdff317230 */ /* 0x000fe40000004100 */
[----:B------:R-:W-:Y:S02]  /*7640*/  HADD2.F32 R37, -RZ, R37.H0_H0 ;  /* 0x20000025ff257230 */ /* 0x000fe40000004100 */
[-C--:B------:R-:W-:Y:S01]  /*7650*/  FMUL.FTZ R205, R48, R210.reuse ;  /* 0x000000d230cd7220 */ /* 0x080fe20000410000 */
[----:B------:R-:W-:-:S03]  /*7660*/  FMUL.FTZ R210, R49, R210 ;  /* 0x000000d231d27220 */ /* 0x000fc60000410000 */
[-C--:B------:R-:W-:Y:S01]  /*7670*/  FFMA.FTZ R49, R49, R37.reuse, -R205 ;  /* 0x0000002531317223 */ /* 0x080fe200000108cd */
[----:B------:R-:W-:Y:S01]  /*7680*/  FFMA.FTZ R37, R48, R37, R210 ;  /* 0x0000002530257223 */ /* 0x000fe200000100d2 */
[----:B------:R-:W-:Y:S02]  /*7690*/  IMAD.MOV.U32 R48, RZ, RZ, R79 ;  /* 0x000000ffff307224 */ /* 0x000fe400078e004f */
[----:B------:R-:W-:Y:S02]  /*76a0*/  HADD2.F32 R79, -RZ, R83.H0_H0 ;  /* 0x20000053ff4f7230 */ /* 0x000fe40000004100 */
[----:B--2---:R-:W-:Y:S02]  /*76b0*/  HADD2.F32 R205, -RZ, R211.H0_H0 ;  /* 0x200000d3ffcd7230 */ /* 0x004fe40000004100 */
[----:B---3--:R-:W-:Y:S02]  /*76c0*/  HADD2.F32 R210, -RZ, R207.H0_H0 ;  /* 0x200000cfffd27230 */ /* 0x008fe40000004100 */
[----:B------:R-:W-:-:S03]  /*76d0*/  HADD2.F32 R207, -RZ, R48.H0_H0 ;  /* 0x20000030ffcf7230 */ /* 0x000fc60000004100 */
[----:B------:R-:W-:-:S04]  /*76e0*/  FMUL.FTZ R211, R79, R210 ;  /* 0x000000d24fd37220 */ /* 0x000fc80000410000 */
[CC--:B------:R-:W-:Y:S01]  /*76f0*/  FFMA.FTZ R211, R207.reuse, R205.reuse, -R211 ;  /* 0x000000cdcfd37223 */ /* 0x0c0fe200000108d3 */
[----:B------:R-:W-:Y:S02]  /*7700*/  FMUL.FTZ R207, R207, R210 ;  /* 0x000000d2cfcf7220 */ /* 0x000fe40000410000 */
[----:B------:R-:W2:Y:S02]  /*7710*/  LDL.LU.S16 R210, [R1+0x9e] ;  /* 0x00009e0001d27983 */ /* 0x000ea40000300600 */
[----:B------:R-:W-:Y:S02]  /*7720*/  FFMA.FTZ R207, R79, R205, R207 ;  /* 0x000000cd4fcf7223 */ /* 0x000fe400000100cf */
[----:B------:R-:W3:Y:S01]  /*7730*/  LDL.LU.S16 R205, [R1+0x96] ;  /* 0x0000960001cd7983 */ /* 0x000ee20000300600 */
[--C-:B------:R-:W-:Y:S02]  /*7740*/  SHF.R.U64 R38, R38, 0x10, R39.reuse ;  /* 0x0000001026267819 */ /* 0x100fe40000001227 */
[----:B------:R-:W-:-:S02]  /*7750*/  SHF.R.U32.HI R79, RZ, 0x10, R39 ;  /* 0x00000010ff4f7819 */ /* 0x000fc40000011627 */
[--C-:B------:R-:W-:Y:S02]  /*7760*/  SHF.R.U64 R39, R50, 0x10, R51.reuse ;  /* 0x0000001032277819 */ /* 0x100fe40000001233 */
[----:B------:R-:W-:Y:S01]  /*7770*/  SHF.R.U32.HI R51, RZ, 0x10, R51 ;  /* 0x00000010ff337819 */ /* 0x000fe20000011633 */
[----:B------:R-:W-:-:S04]  /*7780*/  HADD2.F32 R50, -RZ, R83.H1_H1 ;  /* 0x30000053ff327230 */ /* 0x000fc80000004100 */
[----:B------:R-:W-:Y:S02]  /*7790*/  HADD2.F32 R51, -RZ, R51.H0_H0 ;  /* 0x20000033ff337230 */ /* 0x000fe40000004100 */
[----:B------:R-:W-:Y:S02]  /*77a0*/  HADD2.F32 R48, -RZ, R48.H1_H1 ;  /* 0x30000030ff307230 */ /* 0x000fe40000004100 */
[----:B------:R-:W-:Y:S02]  /*77b0*/  HADD2.F32 R83, -RZ, R79.H0_H0 ;  /* 0x2000004fff537230 */ /* 0x000fe40000004100 */
[----:B------:R-:W-:-:S04]  /*77c0*/  FMUL.FTZ R79, R50, R51 ;  /* 0x00000033324f7220 */ /* 0x000fc80000410000 */
[C---:B------:R-:W-:Y:S01]  /*77d0*/  FFMA.FTZ R79, R48.reuse, R83, -R79 ;  /* 0x00000053304f7223 */ /* 0x040fe2000001084f */
[----:B------:R-:W-:-:S04]  /*77e0*/  FMUL.FTZ R48, R48, R51 ;  /* 0x0000003330307220 */ /* 0x000fc80000410000 */
[----:B------:R-:W-:Y:S01]  /*77f0*/  FFMA.FTZ R48, R50, R83, R48 ;  /* 0x0000005332307223 */ /* 0x000fe20000010030 */
[----:B------:R-:W-:Y:S02]  /*7800*/  HADD2.F32 R50, -RZ, R80.H0_H0 ;  /* 0x20000050ff327230 */ /* 0x000fe40000004100 */
[----:B------:R-:W-:Y:S02]  /*7810*/  HADD2.F32 R83, -RZ, R76.H0_H0 ;  /* 0x2000004cff537230 */ /* 0x000fe40000004100 */
[----:B--2---:R-:W-:Y:S02]  /*7820*/  HADD2.F32 R210, -RZ, R210.H0_H0 ;  /* 0x200000d2ffd27230 */ /* 0x004fe40000004100 */
[----:B---3--:R-:W-:-:S03]  /*7830*/  HADD2.F32 R51, -RZ, R205.H0_H0 ;  /* 0x200000cdff337230 */ /* 0x008fc60000004100 */
[-C--:B------:R-:W-:Y:S01]  /*7840*/  FMUL.FTZ R205, R50, R210.reuse ;  /* 0x000000d232cd7220 */ /* 0x080fe20000410000 */
[----:B------:R-:W-:-:S04]  /*7850*/  FMUL.FTZ R210, R83, R210 ;  /* 0x000000d253d27220 */ /* 0x000fc80000410000 */
[-C--:B------:R-:W-:Y:S01]  /*7860*/  FFMA.FTZ R210, R50, R51.reuse, R210 ;  /* 0x0000003332d27223 */ /* 0x080fe200000100d2 */
[----:B------:R-:W-:Y:S02]  /*7870*/  HADD2.F32 R50, -RZ, R80.H1_H1 ;  /* 0x30000050ff327230 */ /* 0x000fe40000004100 */
[----:B------:R-:W2:Y:S01]  /*7880*/  LDL.S16 R80, [R1+0x9a] ;  /* 0x00009a0001507983 */ /* 0x000ea20000100600 */
[----:B------:R-:W-:-:S03]  /*7890*/  FFMA.FTZ R205, R83, R51, -R205 ;  /* 0x0000003353cd7223 */ /* 0x000fc600000108cd */
[----:B------:R-:W3:Y:S01]  /*78a0*/  LDL.S16 R83, [R1+0x8e] ;  /* 0x00008e0001537983 */ /* 0x000ee20000100600 */
[----:B------:R-:W-:Y:S02]  /*78b0*/  HADD2.F32 R180, -RZ, R180.H0_H0 ;  /* 0x200000b4ffb47230 */ /* 0x000fe40000004100 */
[----:B------:R-:W-:Y:S02]  /*78c0*/  HADD2.F32 R76, -RZ, R76.H1_H1 ;  /* 0x3000004cff4c7230 */ /* 0x000fe40000004100 */
[----:B------:R-:W-:Y:S02]  /*78d0*/  HADD2.F32 R51, -RZ, R36.H0_H0 ;  /* 0x20000024ff337230 */ /* 0x000fe40000004100 */
[-C--:B------:R-:W-:Y:S01]  /*78e0*/  FMUL.FTZ R36, R50, R180.reuse ;  /* 0x000000b432247220 */ /* 0x080fe20000410000 */
[----:B------:R-:W-:-:S03]  /*78f0*/  FMUL.FTZ R180, R76, R180 ;  /* 0x000000b44cb47220 */ /* 0x000fc60000410000 */
[-C--:B------:R-:W-:Y:S01]  /*7900*/  FFMA.FTZ R36, R76, R51.reuse, -R36 ;  /* 0x000000334c247223 */ /* 0x080fe20000010824 */
[----:B------:R-:W-:Y:S01]  /*7910*/  FFMA.FTZ R50, R50, R51, R180 ;  /* 0x0000003332327223 */ /* 0x000fe200000100b4 */
[--C-:B------:R-:W-:Y:S02]  /*7920*/  HADD2.F32 R51, -RZ, R82.reuse.H0_H0 ;  /* 0x20000052ff337230 */ /* 0x100fe40000004100 */
[----:B------:R-:W-:Y:S02]  /*7930*/  HADD2.F32 R39, -RZ, R39.H0_H0 ;  /* 0x20000027ff277230 */ /* 0x000fe40000004100 */
[----:B------:R-:W-:Y:S02]  /*7940*/  HADD2.F32 R82, -RZ, R82.H1_H1 ;  /* 0x30000052ff527230 */ /* 0x000fe40000004100 */
[----:B------:R-:W-:Y:S01]  /*7950*/  HADD2.F32 R38, -RZ, R38.H0_H0 ;  /* 0x20000026ff267230 */ /* 0x000fe20000004100 */
[----:B------:R-:W-:Y:S02]  /*7960*/  F2FP.F16.F32.PACK_AB R49, R49, R81 ;  /* 0x000000513131723e */ /* 0x000fe400000000ff */
[----:B------:R-:W-:-:S02]  /*7970*/  F2FP.F16.F32.PACK_AB R37, R37, R77 ;  /* 0x0000004d2525723e */ /* 0x000fc400000000ff */
[----:B------:R-:W-:Y:S02]  /*7980*/  F2FP.F16.F32.PACK_AB R48, R48, R207 ;  /* 0x000000cf3030723e */ /* 0x000fe400000000ff */
[----:B------:R-:W-:Y:S02]  /*7990*/  F2FP.F16.F32.PACK_AB R50, R50, R210 ;  /* 0x000000d23232723e */ /* 0x000fe400000000ff */
[----:B------:R-:W-:Y:S01]  /*79a0*/  F2FP.F16.F32.PACK_AB R36, R36, R205 ;  /* 0x000000cd2424723e */ /* 0x000fe200000000ff */
[----:B------:R-:W-:Y:S01]  /*79b0*/  IMAD.MOV.U32 R77, RZ, RZ, R49 ;  /* 0x000000ffff4d7224 */ /* 0x000fe200078e0031 */
[----:B------:R-:W-:Y:S01]  /*79c0*/  F2FP.F16.F32.PACK_AB R79, R79, R211 ;  /* 0x000000d34f4f723e */ /* 0x000fe200000000ff */
[----:B------:R-:W-:Y:S02]  /*79d0*/  IMAD.MOV.U32 R81, RZ, RZ, R37 ;  /* 0x000000ffff517224 */ /* 0x000fe400078e0025 */
[----:B--2---:R-:W-:Y:S02]  /*79e0*/  HADD2.F32 R180, -RZ, R80.H0_H0 ;  /* 0x20000050ffb47230 */ /* 0x004fe40000004100 */
[----:B------:R-:W-:-:S02]  /*79f0*/  HADD2.F32 R80, -RZ, R78.H0_H0 ;  /* 0x2000004eff507230 */ /* 0x000fc40000004100 */
[----:B---3--:R-:W-:Y:S02]  /*7a00*/  HADD2.F32 R76, -RZ, R83.H0_H0 ;  /* 0x20000053ff4c7230 */ /* 0x008fe40000004100 */
[-C--:B------:R-:W-:Y:S01]  /*7a10*/  FMUL.FTZ R83, R51, R180.reuse ;  /* 0x000000b433537220 */ /* 0x080fe20000410000 */
[----:B------:R-:W-:Y:S02]  /*7a20*/  HADD2.F32 R78, -RZ, R78.H1_H1 ;  /* 0x3000004eff4e7230 */ /* 0x000fe40000004100 */
[----:B------:R-:W-:-:S04]  /*7a30*/  FMUL.FTZ R180, R80, R180 ;  /* 0x000000b450b47220 */ /* 0x000fc80000410000 */
[-C--:B------:R-:W-:Y:S01]  /*7a40*/  FFMA.FTZ R180, R51, R76.reuse, R180 ;  /* 0x0000004c33b47223 */ /* 0x080fe200000100b4 */
[-C--:B------:R-:W-:Y:S01]  /*7a50*/  FMUL.FTZ R51, R82, R39.reuse ;  /* 0x0000002752337220 */ /* 0x080fe20000410000 */
[----:B------:R-:W-:Y:S01]  /*7a60*/  FMUL.FTZ R39, R78, R39 ;  /* 0x000000274e277220 */ /* 0x000fe20000410000 */
[----:B------:R-:W-:Y:S02]  /*7a70*/  FFMA.FTZ R83, R80, R76, -R83 ;  /* 0x0000004c50537223 */ /* 0x000fe40000010853 */
[-C--:B------:R-:W-:Y:S01]  /*7a80*/  FFMA.FTZ R51, R78, R38.reuse, -R51 ;  /* 0x000000264e337223 */ /* 0x080fe20000010833 */
[----:B------:R-:W-:-:S04]  /*7a90*/  FFMA.FTZ R39, R82, R38, R39 ;  /* 0x0000002652277223 */ /* 0x000fc80000010027 */
[----:B------:R-:W-:Y:S02]  /*7aa0*/  F2FP.F16.F32.PACK_AB R51, R51, R83 ;  /* 0x000000533333723e */ /* 0x000fe400000000ff */
[----:B------:R-:W-:Y:S01]  /*7ab0*/  F2FP.F16.F32.PACK_AB R39, R39, R180 ;  /* 0x000000b42727723e */ /* 0x000fe200000000ff */
[----:B------:R-:W-:Y:S01]  /*7ac0*/  IMAD.MOV.U32 R80, RZ, RZ, R50 ;  /* 0x000000ffff507224 */ /* 0x000fe200078e0032 */
[----:B------:R-:W-:Y:S01]  /*7ad0*/  MOV R76, R36 ;  /* 0x00000024004c7202 */ /* 0x000fe20000000f00 */
[----:B------:R-:W-:Y:S02]  /*7ae0*/  IMAD.MOV.U32 R78, RZ, RZ, R51 ;  /* 0x000000ffff4e7224 */ /* 0x000fe400078e0033 */
[----:B------:R-:W-:Y:S02]  /*7af0*/  IMAD.MOV.U32 R82, RZ, RZ, R39 ;  /* 0x000000ffff527224 */ /* 0x000fe400078e0027 */
[----:B------:R-:W-:-:S07]  /*7b00*/  IMAD.MOV.U32 R83, RZ, RZ, R48 ;  /* 0x000000ffff537224 */ /* 0x000fce00078e0030 */
.L_x_1537:
[----:B------:R-:W-:Y:S05]  /*7b10*/  BSYNC B3 ;  /* 0x0000000000037941 */ /* 0x000fea0003800000 */
.L_x_1536:
        /* <DEDUP_REMOVED lines=12> */
.L_x_1535:
[----:B------:R-:W-:Y:S05]  /*7be0*/  BSYNC B2 ;  /* 0x0000000000027941 */ /* 0x000fea0003800000 */
.L_x_1534:
        /* <DEDUP_REMOVED lines=24> */
[----:B------:R-:W3:Y:S04]  /*7d70*/  LDL.LU.S16 R77, [R1+0x98] ;  /* 0x00009800014d7983 */ /* 0x000ee80000300600 */
[----:B------:R-:W4:Y:S04]  /*7d80*/  LDL.LU.S16 R80, [R1+0x8c] ;  /* 0x00008c0001507983 */ /* 0x000f280000300600 */
[----:B------:R-:W5:Y:S04]  /*7d90*/  LDL.S16 R180, [R1+0x66] ;  /* 0x0000660001b47983 */ /* 0x000f680000100600 */
[----:B------:R-:W5:Y:S01]  /*7da0*/  LDL.LU.S16 R159, [R1+0x64] ;  /* 0x00006400019f7983 */ /* 0x000f620000300600 */
[----:B0-----:R-:W-:-:S03]  /*7db0*/  IMAD.MOV.U32 R78, RZ, RZ, R49 ;  /* 0x000000ffff4e7224 */ /* 0x001fc600078e0031 */
[----:B------:R-:W5:Y:S04]  /*7dc0*/  LDL.S16 R83, [R1+0x4a] ;  /* 0x00004a0001537983 */ /* 0x000f680000100600 */
[----:B------:R-:W5:Y:S01]  /*7dd0*/  LDL.LU.S16 R82, [R1+0x48] ;  /* 0x0000480001527983 */ /* 0x000f620000300600 */
[--C-:B------:R-:W-:Y:S02]  /*7de0*/  SHF.R.U64 R32, R32, 0x10, R33.reuse ;  /* 0x0000001020207819 */ /* 0x100fe40000001221 */
[----:B------:R-:W-:-:S05]  /*7df0*/  SHF.R.U32.HI R33, RZ, 0x10, R33 ;  /* 0x00000010ff217819 */ /* 0x000fca0000011621 */
[----:B------:R-:W-:Y:S01]  /*7e00*/  HADD2.F32 R33, -RZ, R33.H0_H0 ;  /* 0x20000021ff217230 */ /* 0x000fe20000004100 */
[----:B------:R-:W-:-:S05]  /*7e10*/  SHF.R.U64 R34, R34, 0x10, R35 ;  /* 0x0000001022227819 */ /* 0x000fca0000001223 */
[----:B------:R-:W-:Y:S02]  /*7e20*/  HADD2.F32 R34, -RZ, R34.H0_H0 ;  /* 0x20000022ff227230 */ /* 0x000fe40000004100 */
[----:B---3--:R-:W-:Y:S02]  /*7e30*/  HADD2.F32 R79, -RZ, R77.H0_H0 ;  /* 0x2000004dff4f7230 */ /* 0x008fe40000004100 */
[----:B--2---:R-:W-:Y:S02]  /*7e40*/  IMAD.MOV.U32 R77, RZ, RZ, R37 ;  /* 0x000000ffff4d7224 */ /* 0x004fe400078e0025 */
[----:B------:R-:W-:Y:S02]  /*7e50*/  HADD2.F32 R37, -RZ, R78.H0_H0 ;  /* 0x2000004eff257230 */ /* 0x000fe40000004100 */
[----:B----4-:R-:W-:Y:S02]  /*7e60*/  HADD2.F32 R80, -RZ, R80.H0_H0 ;  /* 0x20000050ff507230 */ /* 0x010fe40000004100 */
[----:B------:R-:W-:-:S02]  /*7e70*/  HADD2.F32 R81, -RZ, R77.H0_H0 ;  /* 0x2000004dff517230 */ /* 0x000fc40000004100 */
[----:B------:R-:W-:-:S03]  /*7e80*/  FMUL.FTZ R49, R37, R79 ;  /* 0x0000004f25317220 */ /* 0x000fc60000410000 */
[----:B------:R-:W-:-:S04]  /*7e90*/  FMUL.FTZ R79, R81, R79 ;  /* 0x0000004f514f7220 */ /* 0x000fc80000410000 */
[----:B------:R-:W-:Y:S01]  /*7ea0*/  FFMA.FTZ R37, R37, R80, R79 ;  /* 0x0000005025257223 */ /* 0x000fe2000001004f */
[--C-:B------:R-:W-:Y:S01]  /*7eb0*/  SHF.R.U32.HI R79, RZ, 0x10, R45.reuse ;  /* 0x00000010ff4f7819 */ /* 0x100fe2000001162d */
[----:B------:R-:W-:Y:S01]  /*7ec0*/  HADD2.F32 R78, -RZ, R78.H1_H1 ;  /* 0x3000004eff4e7230 */ /* 0x000fe20000004100 */
[----:B------:R-:W-:-:S03]  /*7ed0*/  SHF.R.U64 R45, R44, 0x10, R45 ;  /* 0x000000102c2d7819 */ /* 0x000fc6000000122d */
[----:B------:R-:W-:Y:S02]  /*7ee0*/  HADD2.F32 R79, -RZ, R79.H0_H0 ;  /* 0x2000004fff4f7230 */ /* 0x000fe40000004100 */
[----:B------:R-:W-:-:S03]  /*7ef0*/  HADD2.F32 R44, -RZ, R77.H1_H1 ;  /* 0x3000004dff2c7230 */ /* 0x000fc60000004100 */
[-C--:B------:R-:W-:Y:S01]  /*7f00*/  FMUL.FTZ R77, R78, R79.reuse ;  /* 0x0000004f4e4d7220 */ /* 0x080fe20000410000 */
[----:B------:R-:W-:Y:S01]  /*7f10*/  FFMA.FTZ R49, R81, R80, -R49 ;  /* 0x0000005051317223 */ /* 0x000fe20000010831 */
[C---:B------:R-:W-:Y:S01]  /*7f20*/  FMUL.FTZ R79, R44.reuse, R79 ;  /* 0x0000004f2c4f7220 */ /* 0x040fe20000410000 */
[----:B-----5:R-:W-:Y:S02]  /*7f30*/  HADD2.F32 R80, -RZ, R180.H0_H0 ;  /* 0x200000b4ff507230 */ /* 0x020fe40000004100 */
[-C--:B------:R-:W-:Y:S01]  /*7f40*/  FFMA.FTZ R44, R44, R33.reuse, -R77 ;  /* 0x000000212c2c7223 */ /* 0x080fe2000001084d */
[----:B------:R-:W-:Y:S02]  /*7f50*/  HADD2.F32 R77, -RZ, R51.H0_H0 ;  /* 0x20000033ff4d7230 */ /* 0x000fe40000004100 */
[----:B------:R-:W-:Y:S01]  /*7f60*/  FFMA.FTZ R33, R78, R33, R79 ;  /* 0x000000214e217223 */ /* 0x000fe2000001004f */
[----:B------:R-:W-:Y:S02]  /*7f70*/  HADD2.F32 R78, -RZ, R159.H0_H0 ;  /* 0x2000009fff4e7230 */ /* 0x000fe40000004100 */
[----:B------:R-:W-:-:S02]  /*7f80*/  HADD2.F32 R79, -RZ, R39.H0_H0 ;  /* 0x20000027ff4f7230 */ /* 0x000fc40000004100 */
[----:B------:R-:W-:-:S04]  /*7f90*/  FMUL.FTZ R81, R77, R80 ;  /* 0x000000504d517220 */ /* 0x000fc80000410000 */
[C---:B------:R-:W-:Y:S01]  /*7fa0*/  FFMA.FTZ R81, R79.reuse, R78, -R81 ;  /* 0x0000004e4f517223 */ /* 0x040fe20000010851 */
[----:B------:R-:W-:-:S04]  /*7fb0*/  FMUL.FTZ R79, R79, R80 ;  /* 0x000000504f4f7220 */ /* 0x000fc80000410000 */
[----:B------:R-:W-:Y:S01]  /*7fc0*/  FFMA.FTZ R79, R77, R78, R79 ;  /* 0x0000004e4d4f7223 */ /* 0x000fe2000001004f */
[----:B------:R-:W-:Y:S02]  /*7fd0*/  SHF.R.U32.HI R77, RZ, 0x10, R35 ;  /* 0x00000010ff4d7819 */ /* 0x000fe40000011623 */
        /* <DEDUP_REMOVED lines=8> */
[----:B------:R-:W-:Y:S01]  /*8060*/  FMUL.FTZ R39, R39, R47 ;  /* 0x0000002f27277220 */ /* 0x000fe20000410000 */
[----:B------:R-:W-:-:S03]  /*8070*/  HADD2.F32 R80, -RZ, R83.H0_H0 ;  /* 0x20000053ff507230 */ /* 0x000fc60000004100 */
[----:B------:R-:W-:Y:S01]  /*8080*/  FFMA.FTZ R39, R46, R77, R39 ;  /* 0x0000004d2e277223 */ /* 0x000fe20000010027 */
[----:B------:R-:W-:Y:S02]  /*8090*/  HADD2.F32 R46, -RZ, R48.H0_H0 ;  /* 0x20000030ff2e7230 */ /* 0x000fe40000004100 */
[----:B------:R-:W-:Y:S02]  /*80a0*/  HADD2.F32 R77, -RZ, R36.H0_H0 ;  /* 0x20000024ff4d7230 */ /* 0x000fe40000004100 */
[----:B------:R-:W-:Y:S02]  /*80b0*/  HADD2.F32 R47, -RZ, R82.H0_H0 ;  /* 0x20000052ff2f7230 */ /* 0x000fe40000004100 */
[-C--:B------:R-:W-:Y:S01]  /*80c0*/  FMUL.FTZ R78, R46, R80.reuse ;  /* 0x000000502e4e7220 */ /* 0x080fe20000410000 */
[----:B------:R-:W-:Y:S01]  /*80d0*/  FMUL.FTZ R80, R77, R80 ;  /* 0x000000504d507220 */ /* 0x000fe20000410000 */
[----:B------:R-:W-:Y:S02]  /*80e0*/  HADD2.F32 R45, -RZ, R45.H0_H0 ;  /* 0x2000002dff2d7230 */ /* 0x000fe40000004100 */
[----:B------:R-:W-:-:S02]  /*80f0*/  HADD2.F32 R48, -RZ, R48.H1_H1 ;  /* 0x30000030ff307230 */ /* 0x000fc40000004100 */
[----:B------:R-:W-:Y:S01]  /*8100*/  FFMA.FTZ R80, R46, R47, R80 ;  /* 0x0000002f2e507223 */ /* 0x000fe20000010050 */
[----:B------:R-:W-:Y:S02]  /*8110*/  HADD2.F32 R46, -RZ, R36.H1_H1 ;  /* 0x30000024ff2e7230 */ /* 0x000fe40000004100 */
[----:B------:R-:W-:Y:S02]  /*8120*/  HADD2.F32 R36, -RZ, R32.H0_H0 ;  /* 0x20000020ff247230 */ /* 0x000fe40000004100 */
[-C--:B------:R-:W-:Y:S01]  /*8130*/  FMUL.FTZ R32, R48, R45.reuse ;  /* 0x0000002d30207220 */ /* 0x080fe20000410000 */
[C---:B------:R-:W-:Y:S01]  /*8140*/  FMUL.FTZ R45, R46.reuse, R45 ;  /* 0x0000002d2e2d7220 */ /* 0x040fe20000410000 */
[----:B------:R-:W-:Y:S02]  /*8150*/  FFMA.FTZ R78, R77, R47, -R78 ;  /* 0x0000002f4d4e7223 */ /* 0x000fe4000001084e */
[----:B------:R-:W-:Y:S01]  /*8160*/  FFMA.FTZ R32, R46, R36, -R32 ;  /* 0x000000242e207223 */ /* 0x000fe20000010820 */
[----:B------:R-:W-:-:S02]  /*8170*/  HADD2.F32 R77, -RZ, R232.H1_H1 ;  /* 0x300000e8ff4d7230 */ /* 0x000fc40000004100 */
[----:B------:R-:W-:Y:S01]  /*8180*/  FFMA.FTZ R36, R48, R36, R45 ;  /* 0x0000002430247223 */ /* 0x000fe2000001002d */
[----:B------:R-:W-:Y:S02]  /*8190*/  HADD2.F32 R45, -RZ, R50.H0_H0 ;  /* 0x20000032ff2d7230 */ /* 0x000fe40000004100 */
[----:B------:R-:W-:Y:S02]  /*81a0*/  HADD2.F32 R47, -RZ, R38.H0_H0 ;  /* 0x20000026ff2f7230 */ /* 0x000fe40000004100 */
[----:B------:R-:W-:Y:S02]  /*81b0*/  HADD2.F32 R46, -RZ, R232.H0_H0 ;  /* 0x200000e8ff2e7230 */ /* 0x000fe40000004100 */
[-C--:B------:R-:W-:Y:S01]  /*81c0*/  FMUL.FTZ R48, R45, R77.reuse ;  /* 0x0000004d2d307220 */ /* 0x080fe20000410000 */
[----:B------:R-:W-:Y:S02]  /*81d0*/  HADD2.F32 R35, -RZ, R35.H0_H0 ;  /* 0x20000023ff237230 */ /* 0x000fe40000004100 */
[----:B------:R-:W-:Y:S01]  /*81e0*/  FMUL.FTZ R77, R47, R77 ;  /* 0x0000004d2f4d7220 */ /* 0x000fe20000410000 */
[----:B------:R-:W-:-:S02]  /*81f0*/  HADD2.F32 R50, -RZ, R50.H1_H1 ;  /* 0x30000032ff327230 */ /* 0x000fc40000004100 */
[----:B------:R-:W-:Y:S02]  /*8200*/  HADD2.F32 R38, -RZ, R38.H1_H1 ;  /* 0x30000026ff267230 */ /* 0x000fe40000004100 */
[-C--:B------:R-:W-:Y:S01]  /*8210*/  FFMA.FTZ R77, R45, R46.reuse, R77 ;  /* 0x0000002e2d4d7223 */ /* 0x080fe2000001004d */
[-C--:B------:R-:W-:Y:S02]  /*8220*/  FMUL.FTZ R45, R50, R35.reuse ;  /* 0x00000023322d7220 */ /* 0x080fe40000410000 */
[C---:B------:R-:W-:Y:S01]  /*8230*/  FMUL.FTZ R35, R38.reuse, R35 ;  /* 0x0000002326237220 */ /* 0x040fe20000410000 */
[----:B------:R-:W-:Y:S01]  /*8240*/  FFMA.FTZ R48, R47, R46, -R48 ;  /* 0x0000002e2f307223 */ /* 0x000fe20000010830 */
[-C--:B------:R-:W-:Y:S02]  /*8250*/  FFMA.FTZ R45, R38, R34.reuse, -R45 ;  /* 0x00000022262d7223 */ /* 0x080fe4000001082d */
[----:B------:R-:W-:Y:S01]  /*8260*/  FFMA.FTZ R35, R50, R34, R35 ;  /* 0x0000002232237223 */ /* 0x000fe20000010023 */
[----:B------:R-:W-:-:S02]  /*8270*/  F2FP.F16.F32.PACK_AB R51, R51, R81 ;  /* 0x000000513333723e */ /* 0x000fc400000000ff */
[----:B------:R-:W-:Y:S02]  /*8280*/  F2FP.F16.F32.PACK_AB R33, R33, R37 ;  /* 0x000000252121723e */ /* 0x000fe400000000ff */
[----:B------:R-:W-:Y:S02]  /*8290*/  F2FP.F16.F32.PACK_AB R79, R39, R79 ;  /* 0x0000004f274f723e */ /* 0x000fe400000000ff */
[----:B------:R-:W-:Y:S02]  /*82a0*/  F2FP.F16.F32.PACK_AB R32, R32, R78 ;  /* 0x0000004e2020723e */ /* 0x000fe400000000ff */
[----:B------:R-:W-:Y:S02]  /*82b0*/  F2FP.F16.F32.PACK_AB R80, R36, R80 ;  /* 0x000000502450723e */ /* 0x000fe400000000ff */
[----:B------:R-:W-:Y:S02]  /*82c0*/  F2FP.F16.F32.PACK_AB R45, R45, R48 ;  /* 0x000000302d2d723e */ /* 0x000fe400000000ff */
[----:B------:R-:W-:-:S02]  /*82d0*/  F2FP.F16.F32.PACK_AB R35, R35, R77 ;  /* 0x0000004d2323723e */ /* 0x000fc400000000ff */
[----:B------:R-:W-:Y:S01]  /*82e0*/  F2FP.F16.F32.PACK_AB R44, R44, R49 ;  /* 0x000000312c2c723e */ /* 0x000fe200000000ff */
[----:B------:R-:W-:Y:S02]  /*82f0*/  IMAD.MOV.U32 R39, RZ, RZ, R51 ;  /* 0x000000ffff277224 */ /* 0x000fe400078e0033 */
[----:B------:R-:W-:Y:S01]  /*8300*/  IMAD.MOV.U32 R36, RZ, RZ, R32 ;  /* 0x000000ffff247224 */ /* 0x000fe200078e0020 */
[----:B------:R-:W-:Y:S01]  /*8310*/  MOV R37, R44 ;  /* 0x0000002c00257202 */ /* 0x000fe20000000f00 */
[----:B------:R-:W-:Y:S02]  /*8320*/  IMAD.MOV.U32 R48, RZ, RZ, R80 ;  /* 0x000000ffff307224 */ /* 0x000fe400078e0050 */
[----:B------:R-:W-:Y:S02]  /*8330*/  IMAD.MOV.U32 R49, RZ, RZ, R33 ;  /* 0x000000ffff317224 */ /* 0x000fe400078e0021 */
[----:B------:R-:W-:Y:S02]  /*8340*/  IMAD.MOV.U32 R38, RZ, RZ, R45 ;  /* 0x000000ffff267224 */ /* 0x000fe400078e002d */
[----:B------:R-:W-:-:S02]  /*8350*/  IMAD.MOV.U32 R50, RZ, RZ, R35 ;  /* 0x000000ffff327224 */ /* 0x000fc400078e0023 */
[----:B------:R-:W-:-:S07]  /*8360*/  IMAD.MOV.U32 R51, RZ, RZ, R79 ;  /* 0x000000ffff337224 */ /* 0x000fce00078e004f */
.L_x_1541:
[----:B------:R-:W-:Y:S05]  /*8370*/  BSYNC B3 ;  /* 0x0000000000037941 */ /* 0x000fea0003800000 */
.L_x_1540:
        /* <DEDUP_REMOVED lines=12> */
.L_x_1539:
[----:B------:R-:W-:Y:S05]  /*8440*/  BSYNC B2 ;  /* 0x0000000000027941 */ /* 0x000fea0003800000 */
.L_x_1538:
[----:B------:R-:W-:-:S13]  /*8450*/  ISETP.NE.AND P4, PT, R9, RZ, PT ;  /* 0x000000ff0900720c */ /* 0x000fda0003f85270 */
[----:B------:R-:W-:Y:S05]  /*8460*/  @!P4 BRA `(.L_x_1533) ;  /* 0x0000000400e8c947 */ /* 0x000fea0003800000 */
[----:B------:R-:W-:Y:S01]  /*8470*/  LOP3.LUT P5, RZ, R17, 0x1, RZ, 0xc0, !PT ;  /* 0x0000000111ff7812 */ /* 0x000fe200078ac0ff */
[----:B------:R-:W-:Y:S03]  /*8480*/  BSSY B2, `(.L_x_1542) ;  /* 0x0000076000027945 */ /* 0x000fe60003800000 */
[----:B---3--:R-:W-:-:S04]  /*8490*/  SEL R32, R123, R146, !P5 ;  /* 0x000000927b207207 */ /* 0x008fc80006800000 */
[----:B------:R-:W-:-:S04]  /*84a0*/  SHF.R.S32.HI R33, RZ, 0x1f, R32 ;  /* 0x0000001fff217819 */ /* 0x000fc80000011420 */
[----:B------:R-:W-:-:S04]  /*84b0*/  LEA.HI R32, R33, R32, RZ, 0x4 ;  /* 0x0000002021207211 */ /* 0x000fc800078f20ff */
[----:B------:R-:W-:-:S04]  /*84c0*/  LEA.HI.SX32 R32, R32, R113, 0x1c ;  /* 0x0000007120207211 */ /* 0x000fc800078fe2ff */
[----:B------:R-:W-:-:S04]  /*84d0*/  SHF.L.U32 R33, R32, 0x3, RZ ;  /* 0x0000000320217819 */ /* 0x000fc800000006ff */
[----:B------:R-:W-:-:S13]  /*84e0*/  ISETP.GE.AND P4, PT, R33, R144, PT ;  /* 0x000000902100720c */ /* 0x000fda0003f86270 */
[--C-:B------:R-:W-:Y:S02]  /*84f0*/  @!P4 SHF.R.S32.HI R35, RZ, 0x1f, R33.reuse ;  /* 0x0000001fff23c819 */ /* 0x100fe40000011421 */
[CCC-:B------:R-:W-:Y:S02]  /*8500*/  @!P4 IADD3 R34, P5, P6, R86.reuse, R130.reuse, R33.reuse ;  /* 0x000000825622c210 */ /* 0x1c0fe40007ebe021 */
[----:B------:R-:W-:Y:S02]  /*8510*/  LOP3.LUT R33, R175, 0x38, R33, 0xf8, !PT ;  /* 0x00000038af217812 */ /* 0x000fe400078ef821 */
[----:B------:R-:W-:Y:S02]  /*8520*/  @!P4 IADD3.X R35, R85, R155, R35, P5, P6 ;  /* 0x0000009b5523c210 */ /* 0x000fe40002fec423 */
[----:B------:R-:W-:Y:S02]  /*8530*/  IADD3 R130, P5, P6, R86, R130, R12 ;  /* 0x0000008256827210 */ /* 0x000fe40007ebe00c */
[----:B------:R-:W-:-:S02]  /*8540*/  LOP3.LUT R33, R33, R176, RZ, 0x3c, !PT ;  /* 0x000000b021217212 */ /* 0x000fc400078e3cff */
[----:B------:R-:W-:Y:S02]  /*8550*/  IADD3.X R155, R85, R155, R110, P5, P6 ;  /* 0x0000009b559b7210 */ /* 0x000fe40002fec46e */
[----:B------:R-:W-:-:S04]  /*8560*/  LEA R44, P5, R130, R114, 0x1 ;  /* 0x00000072822c7211 */ /* 0x000fc800078a08ff */
[----:B------:R-:W-:Y:S02]  /*8570*/  LEA.HI.X R45, R130, R115, R155, 0x1, P5 ;  /* 0x00000073822d7211 */ /* 0x000fe400028f0c9b */
[----:B------:R-:W-:-:S04]  /*8580*/  @!P4 LEA R46, P5, R34, R114, 0x1 ;  /* 0x00000072222ec211 */ /* 0x000fc800078a08ff */
[----:B------:R-:W-:Y:S02]  /*8590*/  @!P4 LEA.HI.X R47, R34, R115, R35, 0x1, P5 ;  /* 0x00000073222fc211 */ /* 0x000fe400028f0c23 */
[----:B------:R-:W-:Y:S02]  /*85a0*/  SHF.R.S32.HI R34, RZ, 0x1f, R32 ;  /* 0x0000001fff227819 */ /* 0x000fe40000011420 */
[----:B------:R-:W-:Y:S02]  /*85b0*/  ISETP.GE.AND P5, PT, R166, R122, PT ;  /* 0x0000007aa600720c */ /* 0x000fe40003fa6270 */
[----:B------:R-:W-:-:S04]  /*85c0*/  LEA.HI R32, R34, R32, RZ, 0x3 ;  /* 0x0000002022207211 */ /* 0x000fc800078f18ff */
[----:B------:R-:W-:-:S05]  /*85d0*/  SHF.R.S32.HI R32, RZ, 0x3, R32 ;  /* 0x00000003ff207819 */ /* 0x000fca0000011420 */
[----:B------:R-:W-:-:S04]  /*85e0*/  IMAD R32, R32, 0x1800, R177 ;  /* 0x0000180020207824 */ /* 0x000fc800078e02b1 */
[----:B------:R-:W-:-:S04]  /*85f0*/  IMAD.IADD R32, R32, 0x1, R33 ;  /* 0x0000000120207824 */ /* 0x000fc800078e0221 */
        /* <DEDUP_REMOVED lines=33> */
[----:B------:R-:W-:Y:S02]  /*8810*/  IMAD.MOV.U32 R37, RZ, RZ, R39 ;  /* 0x000000ffff257224 */ /* 0x000fe400078e0027 */
[----:B------:R-:W-:Y:S01]  /*8820*/  HADD2.F32 R39, -RZ, R219.H1_H1 ;  /* 0x300000dbff277230 */ /* 0x000fe20000004100 */
[----:B------:R-:W-:Y:S01]  /*8830*/  F2FP.F16.F32.PACK_AB R33, R33, R76 ;  /* 0x0000004c2121723e */ /* 0x000fe200000000ff */
[----:B------:R-:W-:Y:S01]  /*8840*/  HADD2.F32 R49, -RZ, R217.H1_H1 ;  /* 0x300000d9ff317230 */ /* 0x000fe20000004100 */
[----:B------:R-:W-:Y:S01]  /*8850*/  F2FP.F16.F32.PACK_AB R29, R29, R48 ;  /* 0x000000301d1d723e */ /* 0x000fe200000000ff */
[----:B------:R-:W-:-:S02]  /*8860*/  HADD2.F32 R41, -RZ, R37.H0_H0 ;  /* 0x20000025ff297230 */ /* 0x000fc40000004100 */
[----:B------:R-:W-:Y:S02]  /*8870*/  HADD2.F32 R37, -RZ, R37.H1_H1 ;  /* 0x30000025ff257230 */ /* 0x000fe40000004100 */
[----:B------:R-:W-:Y:S02]  /*8880*/  HADD2.F32 R28, -RZ, R28.H0_H0 ;  /* 0x2000001cff1c7230 */ /* 0x000fe40000004100 */
[CC--:B------:R-:W-:Y:S01]  /*8890*/  FMUL.FTZ R51, R41.reuse, R39.reuse ;  /* 0x0000002729337220 */ /* 0x0c0fe20000410000 */
[----:B------:R-:W-:Y:S01]  /*88a0*/  FMUL.FTZ R39, R50, R39 ;  /* 0x0000002732277220 */ /* 0x000fe20000410000 */
[----:B------:R-:W-:Y:S02]  /*88b0*/  HADD2.F32 R219, -RZ, R219.H0_H0 ;  /* 0x200000dbffdb7230 */ /* 0x000fe40000004100 */
[----:B------:R-:W-:Y:S02]  /*88c0*/  HADD2.F32 R217, -RZ, R217.H0_H0 ;  /* 0x200000d9ffd97230 */ /* 0x000fe40000004100 */
[-C--:B------:R-:W-:Y:S01]  /*88d0*/  FFMA.FTZ R39, R41, R49.reuse, R39 ;  /* 0x0000003129277223 */ /* 0x080fe20000010027 */
[----:B------:R-:W-:Y:S01]  /*88e0*/  SHF.R.U32.HI R41, RZ, 0x10, R31 ;  /* 0x00000010ff297819 */ /* 0x000fe2000001161f */
[----:B------:R-:W-:Y:S01]  /*88f0*/  HADD2.F32 R30, -RZ, R30.H0_H0 ;  /* 0x2000001eff1e7230 */ /* 0x000fe20000004100 */
[----:B------:R-:W-:Y:S01]  /*8900*/  SHF.R.U64 R31, R42, 0x10, R43 ;  /* 0x000000102a1f7819 */ /* 0x000fe2000000122b */
        /* <DEDUP_REMOVED lines=43> */
[----:B------:R-:W-:Y:S02]  /*8bc0*/  IMAD.MOV.U32 R34, RZ, RZ, R28 ;  /* 0x000000ffff227224 */ /* 0x000fe400078e001c */
[----:B------:R-:W-:-:S07]  /*8bd0*/  IMAD.MOV.U32 R38, RZ, RZ, R31 ;  /* 0x000000ffff267224 */ /* 0x000fce00078e001f */
.L_x_1543:
[----:B------:R-:W-:Y:S05]  /*8be0*/  BSYNC B2 ;  /* 0x0000000000027941 */ /* 0x000fea0003800000 */
.L_x_1542:
[----:B--2---:R4:W-:Y:S04]  /*8bf0*/  STG.E.128 desc[UR46][R44.64], R32 ;  /* 0x000000202c007986 */ /* 0x0049e8000c101d2e */
[----:B0-----:R4:W-:Y:S02]  /*8c00*/  @!P4 STG.E.128 desc[UR46][R46.64], R36 ;  /* 0x000000242e00c986 */ /* 0x0019e4000c101d2e */
.L_x_1533:
[----:B------:R-:W-:Y:S05]  /*8c10*/  BSYNC B1 ;  /* 0x0000000000017941 */ /* 0x000fea0003800000 */
.L_x_1532:
[-C--:B--2---:R-:W-:Y:S02]  /*8c20*/  IMAD R28, R148, R126.reuse, RZ ;  /* 0x0000007e941c7224 */ /* 0x084fe400078e02ff */
        /* <DEDUP_REMOVED lines=9> */
[----:B------:R-:W-:Y:S02]  /*8cc0*/  IADD3 R31, P3, P4, R86, R124, R14 ;  /* 0x0000007c561f7210 */ /* 0x000fe40007c7e00e */
[----:B------:R-:W-:Y:S02]  /*8cd0*/  SHF.R.S32.HI R29, RZ, 0x1f, R28 ;  /* 0x0000001fff1d7819 */ /* 0x000fe4000001141c */
[----:B---34-:R-:W-:Y:S02]  /*8ce0*/  IADD3.X R33, R85, R40, R112, P3, P4 ;  /* 0x0000002855217210 */ /* 0x018fe40001fe8470 */
[----:B------:R-:W-:Y:S02]  /*8cf0*/  LEA.HI R29, R29, R28, RZ, 0x4 ;  /* 0x0000001c1d1d7211 */ /* 0x000fe400078f20ff */
[----:B------:R-:W-:-:S02]  /*8d00*/  SHF.R.U32.HI R35, RZ, 0x3, R173 ;  /* 0x00000003ff237819 */ /* 0x000fc400000116ad */
[----:B------:R-:W-:-:S04]  /*8d10*/  LEA.HI.SX32 R30, R29, R117, 0x1c ;  /* 0x000000751d1e7211 */ /* 0x000fc800078fe2ff */
[----:B------:R-:W-:Y:S01]  /*8d20*/  SHF.R.S32.HI R34, RZ, 0x1f, R30 ;  /* 0x0000001fff227819 */ /* 0x000fe2000001141e */
[----:B------:R-:W-:-:S03]  /*8d30*/  IMAD.SHL.U32 R32, R30, 0x8, RZ ;  /* 0x000000081e207824 */ /* 0x000fc600078e00ff */
[----:B------:R-:W-:Y:S02]  /*8d40*/  LEA.HI R30, R34, R30, RZ, 0x3 ;  /* 0x0000001e221e7211 */ /* 0x000fe400078f18ff */
[----:B------:R-:W-:Y:S02]  /*8d50*/  ISETP.GE.AND P3, PT, R32, R144, PT ;  /* 0x000000902000720c */ /* 0x000fe40003f66270 */
[----:B------:R-:W-:-:S05]  /*8d60*/  SHF.R.S32.HI R30, RZ, 0x3, R30 ;  /* 0x00000003ff1e7819 */ /* 0x000fca000001141e */
[----:B------:R-:W-:-:S06]  /*8d70*/  IMAD R30, R30, 0x1800, R179 ;  /* 0x000018001e1e7824 */ /* 0x000fcc00078e02b3 */
[--C-:B------:R-:W-:Y:S02]  /*8d80*/  @!P3 SHF.R.S32.HI R28, RZ, 0x1f, R32.reuse ;  /* 0x0000001fff1cb819 */ /* 0x100fe40000011420 */
[--C-:B------:R-:W-:Y:S02]  /*8d90*/  @!P3 IADD3 R29, P4, P5, R86, R124, R32.reuse ;  /* 0x0000007c561db210 */ /* 0x100fe40007d9e020 */
[----:B------:R-:W-:Y:S02]  /*8da0*/  LOP3.LUT R32, R173, 0x38, R32, 0xf8, !PT ;  /* 0x00000038ad207812 */ /* 0x000fe400078ef820 */
[----:B------:R-:W-:Y:S02]  /*8db0*/  @!P3 IADD3.X R28, R85, R40, R28, P4, P5 ;  /* 0x00000028551cb210 */ /* 0x000fe400027ea41c */
[----:B------:R-:W-:Y:S02]  /*8dc0*/  LOP3.LUT R32, R32, R35, RZ, 0x3c, !PT ;  /* 0x0000002320207212 */ /* 0x000fe400078e3cff */
[----:B------:R-:W-:-:S03]  /*8dd0*/  LEA R36, P4, R31, R114, 0x1 ;  /* 0x000000721f247211 */ /* 0x000fc600078808ff */
[----:B------:R-:W-:Y:S01]  /*8de0*/  IMAD.IADD R32, R30, 0x1, R32 ;  /* 0x000000011e207824 */ /* 0x000fe200078e0220 */
[----:B------:R-:W-:Y:S01]  /*8df0*/  LEA.HI.X R37, R31, R115, R33, 0x1, P4 ;  /* 0x000000731f257211 */ /* 0x000fe200020f0c21 */
[C---:B------:R-:W-:Y:S01]  /*8e00*/  IMAD R30, R16.reuse, 0x4800, R141 ;  /* 0x00004800101e7824 */ /* 0x040fe200078e028d */
[----:B------:R-:W-:Y:S01]  /*8e10*/  @!P3 LEA R38, P4, R29, R114, 0x1 ;  /* 0x000000721d26b211 */ /* 0x000fe200078808ff */
[----:B------:R-:W-:-:S03]  /*8e20*/  IMAD R32, R16, 0x4800, R32 ;  /* 0x0000480010207824 */ /* 0x000fc600078e0220 */
[----:B------:R-:W-:Y:S01]  /*8e30*/  LEA R30, R30, R2, 0x1 ;  /* 0x000000021e1e7211 */ /* 0x000fe200078e08ff */
[----:B------:R-:W-:Y:S01]  /*8e40*/  IMAD R32, R32, 0x2, R2 ;  /* 0x0000000220207824 */ /* 0x000fe200078e0202 */
[----:B------:R-:W-:Y:S02]  /*8e50*/  @!P3 LEA.HI.X R39, R29, R115, R28, 0x1, P4 ;  /* 0x000000731d27b211 */ /* 0x000fe400020f0c1c */
[----:B------:R-:W-:Y:S02]  /*8e60*/  ISETP.GE.AND P4, PT, R18, R122, PT ;  /* 0x0000007a1200720c */ /* 0x000fe40003f86270 */
[----:B------:R-:W0:Y:S04]  /*8e70*/  LDS.128 R28, [R30+0x18400] ;  /* 0x018400001e1c7984 */ /* 0x000e280000000c00 */
[----:B------:R-:W2:Y:S07]  /*8e80*/  LDS.128 R32, [R32+0x18400] ;  /* 0x0184000020207984 */ /* 0x000eae0000000c00 */
        /* <DEDUP_REMOVED lines=49> */
[----:B------:R-:W-:Y:S02]  /*91a0*/  IMAD.MOV.U32 R29, RZ, RZ, R33 ;  /* 0x000000ffff1d7224 */ /* 0x000fe400078e0021 */
        /* <DEDUP_REMOVED lines=32> */
[----:B------:R-:W-:Y:S01]  /*93b0*/  F2FP.F16.F32.PACK_AB R35, R28, R35 ;  /* 0x000000231c23723e */ /* 0x000fe200000000ff */
[----:B------:R-:W-:Y:S01]  /*93c0*/  IMAD.MOV.U32 R28, RZ, RZ, R31 ;  /* 0x000000ffff1c7224 */ /* 0x000fe200078e001f */
[----:B------:R-:W-:Y:S02]  /*93d0*/  F2FP.F16.F32.PACK_AB R74, R74, R215 ;  /* 0x000000d74a4a723e */ /* 0x000fe400000000ff */
[----:B------:R-:W-:Y:S01]  /*93e0*/  MOV R31, R46 ;  /* 0x0000002e001f7202 */ /* 0x000fe20000000f00 */
[----:B------:R-:W-:Y:S02]  /*93f0*/  IMAD.MOV.U32 R30, RZ, RZ, R35 ;  /* 0x000000ffff1e7224 */ /* 0x000fe400078e0023 */
[----:B------:R-:W-:Y:S02]  /*9400*/  IMAD.MOV.U32 R34, RZ, RZ, R74 ;  /* 0x000000ffff227224 */ /* 0x000fe400078e004a */
[----:B------:R-:W-:-:S07]  /*9410*/  IMAD.MOV.U32 R35, RZ, RZ, R43 ;  /* 0x000000ffff237224 */ /* 0x000fce00078e002b */
.L_x_1547:
[----:B------:R-:W-:Y:S05]  /*9420*/  BSYNC B2 ;  /* 0x0000000000027941 */ /* 0x000fea0003800000 */
.L_x_1546:
[----:B0-----:R0:W-:Y:S04]  /*9430*/  STG.E.128 desc[UR46][R36.64], R28 ;  /* 0x0000001c24007986 */ /* 0x0011e8000c101d2e */
[----:B--2---:R0:W-:Y:S02]  /*9440*/  @!P3 STG.E.128 desc[UR46][R38.64], R32 ;  /* 0x000000202600b986 */ /* 0x0041e4000c101d2e */
.L_x_1545:
[----:B------:R-:W-:Y:S05]  /*9450*/  BSYNC B1 ;  /* 0x0000000000017941 */ /* 0x000fea0003800000 */
.L_x_1544:
[----:B------:R-:W-:Y:S01]  /*9460*/  ISETP.NE.AND P3, PT, R10, RZ, PT ;  /* 0x000000ff0a00720c */ /* 0x000fe20003f65270 */
[----:B------:R-:W-:-:S12]  /*9470*/  BSSY B1, `(.L_x_1548) ;  /* 0x0000079000017945 */ /* 0x000fd80003800000 */
[----:B------:R-:W-:Y:S05]  /*9480*/  @!P3 BRA `(.L_x_1549) ;  /* 0x0000000400dcb947 */ /* 0x000fea0003800000 */
[----:B0-----:R-:W-:Y:S01]  /*9490*/  SEL R28, R123, R146, !P1 ;  /* 0x000000927b1c7207 */ /* 0x001fe20004800000 */
[----:B------:R-:W-:Y:S01]  /*94a0*/  BSSY B2, `(.L_x_1550) ;  /* 0x0000073000027945 */ /* 0x000fe20003800000 */
[----:B------:R-:W-:Y:S02]  /*94b0*/  IADD3 R30, P3, P4, R86, R124, R13 ;  /* 0x0000007c561e7210 */ /* 0x000fe40007c7e00d */
[----:B------:R-:W-:Y:S02]  /*94c0*/  SHF.R.S32.HI R29, RZ, 0x1f, R28 ;  /* 0x0000001fff1d7819 */ /* 0x000fe4000001141c */
[----:B------:R-:W-:Y:S02]  /*94d0*/  IADD3.X R31, R85, R40, R111, P3, P4 ;  /* 0x00000028551f7210 */ /* 0x000fe40001fe846f */
[----:B------:R-:W-:Y:S02]  /*94e0*/  LEA.HI R29, R29, R28, RZ, 0x4 ;  /* 0x0000001c1d1d7211 */ /* 0x000fe400078f20ff */
[----:B---34-:R-:W-:-:S02]  /*94f0*/  SHF.R.U32.HI R36, RZ, 0x3, R173 ;  /* 0x00000003ff247819 */ /* 0x018fc400000116ad */
[----:B------:R-:W-:-:S04]  /*9500*/  LEA.HI.SX32 R32, R29, R116, 0x1c ;  /* 0x000000741d207211 */ /* 0x000fc800078fe2ff */
[----:B------:R-:W-:Y:S01]  /*9510*/  SHF.R.S32.HI R35, RZ, 0x1f, R32 ;  /* 0x0000001fff237819 */ /* 0x000fe20000011420 */
[----:B------:R-:W-:-:S03]  /*9520*/  IMAD.SHL.U32 R33, R32, 0x8, RZ ;  /* 0x0000000820217824 */ /* 0x000fc600078e00ff */
[----:B------:R-:W-:Y:S02]  /*9530*/  LEA.HI R35, R35, R32, RZ, 0x3 ;  /* 0x0000002023237211 */ /* 0x000fe400078f18ff */
[----:B------:R-:W-:Y:S02]  /*9540*/  ISETP.GE.AND P3, PT, R33, R144, PT ;  /* 0x000000902100720c */ /* 0x000fe40003f66270 */
[----:B------:R-:W-:Y:S02]  /*9550*/  SHF.R.S32.HI R34, RZ, 0x3, R35 ;  /* 0x00000003ff227819 */ /* 0x000fe40000011423 */
[----:B------:R-:W-:-:S04]  /*9560*/  LOP3.LUT R32, R173, 0x38, R33, 0xf8, !PT ;  /* 0x00000038ad207812 */ /* 0x000fc800078ef821 */
[----:B------:R-:W-:-:S05]  /*9570*/  LOP3.LUT R32, R32, R36, RZ, 0x3c, !PT ;  /* 0x0000002420207212 */ /* 0x000fca00078e3cff */
[--C-:B------:R-:W-:Y:S02]  /*9580*/  @!P3 SHF.R.S32.HI R28, RZ, 0x1f, R33.reuse ;  /* 0x0000001fff1cb819 */ /* 0x100fe40000011421 */
[----:B------:R-:W-:Y:S01]  /*9590*/  @!P3 IADD3 R29, P4, P5, R86, R124, R33 ;  /* 0x0000007c561db210 */ /* 0x000fe20007d9e021 */
[----:B------:R-:W-:-:S03]  /*95a0*/  IMAD R33, R34, 0x1800, R179 ;  /* 0x0000180022217824 */ /* 0x000fc600078e02b3 */
[----:B------:R-:W-:Y:S01]  /*95b0*/  @!P3 IADD3.X R28, R85, R40, R28, P4, P5 ;  /* 0x00000028551cb210 */ /* 0x000fe200027ea41c */
[----:B------:R-:W-:Y:S01]  /*95c0*/  IMAD.IADD R35, R33, 0x1, R32 ;  /* 0x0000000121237824 */ /* 0x000fe200078e0220 */
[-C--:B------:R-:W-:Y:S01]  /*95d0*/  LEA R36, P4, R30, R114.reuse, 0x1 ;  /* 0x000000721e247211 */ /* 0x080fe200078808ff */
[C---:B------:R-:W-:Y:S02]  /*95e0*/  IMAD R33, R16.reuse, 0x4800, R139 ;  /* 0x0000480010217824 */ /* 0x040fe400078e028b */
[----:B------:R-:W-:Y:S01]  /*95f0*/  IMAD R35, R16, 0x4800, R35 ;  /* 0x0000480010237824 */ /* 0x000fe200078e0223 */
[----:B------:R-:W-:Y:S01]  /*9600*/  LEA.HI.X R37, R30, R115, R31, 0x1, P4 ;  /* 0x000000731e257211 */ /* 0x000fe200020f0c1f */
[--C-:B------:R-:W-:Y:S01]  /*9610*/  IMAD R30, R33, 0x2, R2.reuse ;  /* 0x00000002211e7824 */ /* 0x100fe200078e0202 */
[----:B------:R-:W-:Y:S01]  /*9620*/  @!P3 LEA R38, P4, R29, R114, 0x1 ;  /* 0x000000721d26b211 */ /* 0x000fe200078808ff */
[----:B------:R-:W-:-:S03]  /*9630*/  IMAD R35, R35, 0x2, R2 ;  /* 0x0000000223237824 */ /* 0x000fc600078e0202 */
[----:B------:R-:W-:Y:S02]  /*9640*/  @!P3 LEA.HI.X R39, R29, R115, R28, 0x1, P4 ;  /* 0x000000731d27b211 */ /* 0x000fe400020f0c1c */
[----:B------:R-:W0:Y:S01]  /*9650*/  LDS.128 R28, [R30+0x18400] ;  /* 0x018400001e1c7984 */ /* 0x000e220000000c00 */
[----:B------:R-:W-:-:S03]  /*9660*/  ISETP.GE.AND P4, PT, R165, R122, PT ;  /* 0x0000007aa500720c */ /* 0x000fc60003f86270 */
[----:B------:R-:W2:Y:S10]  /*9670*/  LDS.128 R32, [R35+0x18400] ;  /* 0x0184000023207984 */ /* 0x000eb40000000c00 */
        /* <DEDUP_REMOVED lines=10> */
[----:B------:R-:W-:Y:S02]  /*9720*/  HADD2.F32 R45, -RZ, R156.H0_H0 ;  /* 0x2000009cff2d7230 */ /* 0x000fe40000004100 */
        /* <DEDUP_REMOVED lines=16> */
[----:B------:R-:W-:Y:S02]  /*9830*/  HADD2.F32 R35, -RZ, R31.H0_H0 ;  /* 0x2000001fff237230 */ /* 0x000fe40000004100 */
[----:B------:R-:W-:Y:S01]  /*9840*/  FFMA.FTZ R68, R48, R56, R68 ;  /* 0x0000003830447223 */ /* 0x000fe20000010044 */
[----:B------:R-:W-:Y:S02]  /*9850*/  HADD2.F32 R70, -RZ, R70.H0_H0 ;  /* 0x20000046ff467230 */ /* 0x000fe40000004100 */
[----:B------:R-:W-:Y:S01]  /*9860*/  FMUL.FTZ R48, R45, R33 ;  /* 0x000000212d307220 */ /* 0x000fe20000410000 */
[----:B------:R-:W-:-:S02]  /*9870*/  HADD2.F32 R29, -RZ, R157.H0_H0 ;  /* 0x2000009dff1d7230 */ /* 0x000fc40000004100 */
[----:B------:R-:W-:Y:S01]  /*9880*/  FMUL.FTZ R51, R35, R33 ;  /* 0x0000002123337220 */ /* 0x000fe20000410000 */
[----:B------:R-:W-:Y:S02]  /*9890*/  HADD2.F32 R31, -RZ, R31.H1_H1 ;  /* 0x3000001fff1f7230 */ /* 0x000fe40000004100 */
[-C--:B------:R-:W-:Y:S01]  /*98a0*/  FMUL.FTZ R33, R47, R70.reuse ;  /* 0x000000462f217220 */ /* 0x080fe20000410000 */
[----:B------:R-:W-:Y:S02]  /*98b0*/  HADD2.F32 R58, -RZ, R58.H0_H0 ;  /* 0x2000003aff3a7230 */ /* 0x000fe40000004100 */
[-C--:B------:R-:W-:Y:S01]  /*98c0*/  FFMA.FTZ R48, R35, R29.reuse, -R48 ;  /* 0x0000001d23307223 */ /* 0x080fe20000010830 */
[----:B------:R-:W-:Y:S01]  /*98d0*/  FFMA.FTZ R51, R45, R29, R51 ;  /* 0x0000001d2d337223 */ /* 0x000fe20000010033 */
[C---:B------:R-:W-:Y:S01]  /*98e0*/  FMUL.FTZ R70, R31.reuse, R70 ;  /* 0x000000461f467220 */ /* 0x040fe20000410000 */
[----:B------:R-:W-:Y:S02]  /*98f0*/  HADD2.F32 R212, -RZ, R212.H0_H0 ;  /* 0x200000d4ffd47230 */ /* 0x000fe40000004100 */
[----:B------:R-:W-:Y:S01]  /*9900*/  FFMA.FTZ R33, R31, R58, -R33 ;  /* 0x0000003a1f217223 */ /* 0x000fe20000010821 */
[----:B------:R-:W-:-:S02]  /*9910*/  HADD2.F32 R42, -RZ, R42.H0_H0 ;  /* 0x2000002aff2a7230 */ /* 0x000fc40000004100 */
[----:B------:R-:W-:Y:S01]  /*9920*/  FFMA.FTZ R70, R47, R58, R70 ;  /* 0x0000003a2f467223 */ /* 0x000fe20000010046 */
[--C-:B------:R-:W-:Y:S01]  /*9930*/  HADD2.F32 R31, -RZ, R32.reuse.H0_H0 ;  /* 0x20000020ff1f7230 */ /* 0x100fe20000004100 */
[----:B------:R-:W-:Y:S01]  /*9940*/  F2FP.F16.F32.PACK_AB R46, R46, R49 ;  /* 0x000000312e2e723e */ /* 0x000fe200000000ff */
[----:B------:R-:W-:Y:S01]  /*9950*/  HADD2.F32 R35, -RZ, R32.H1_H1 ;  /* 0x30000020ff237230 */ /* 0x000fe20000004100 */
[----:B------:R-:W-:Y:S01]  /*9960*/  F2FP.F16.F32.PACK_AB R48, R33, R48 ;  /* 0x000000302130723e */ /* 0x000fe200000000ff */
[--C-:B------:R-:W-:Y:S01]  /*9970*/  HADD2.F32 R29, -RZ, R28.reuse.H0_H0 ;  /* 0x2000001cff1d7230 */ /* 0x100fe20000004100 */
[----:B------:R-:W-:Y:S01]  /*9980*/  F2FP.F16.F32.PACK_AB R51, R70, R51 ;  /* 0x000000334633723e */ /* 0x000fe200000000ff */
[----:B------:R-:W-:Y:S02]  /*9990*/  HADD2.F32 R45, -RZ, R28.H1_H1 ;  /* 0x3000001cff2d7230 */ /* 0x000fe40000004100 */
[----:B------:R-:W-:Y:S01]  /*99a0*/  FMUL.FTZ R28, R31, R212 ;  /* 0x000000d41f1c7220 */ /* 0x000fe20000410000 */
[----:B------:R-:W-:-:S02]  /*99b0*/  HADD2.F32 R156, -RZ, R156.H1_H1 ;  /* 0x3000009cff9c7230 */ /* 0x000fc40000004100 */
[----:B------:R-:W-:Y:S01]  /*99c0*/  FMUL.FTZ R56, R35, R42 ;  /* 0x0000002a23387220 */ /* 0x000fe20000410000 */
[----:B------:R-:W-:Y:S02]  /*99d0*/  HADD2.F32 R32, -RZ, R41.H0_H0 ;  /* 0x20000029ff207230 */ /* 0x000fe40000004100 */
[----:B------:R-:W-:Y:S01]  /*99e0*/  FMUL.FTZ R212, R29, R212 ;  /* 0x000000d41dd47220 */ /* 0x000fe20000410000 */
[----:B------:R-:W-:Y:S01]  /*99f0*/  FMUL.FTZ R42, R45, R42 ;  /* 0x0000002a2d2a7220 */ /* 0x000fe20000410000 */
[-C--:B------:R-:W-:Y:S01]  /*9a00*/  FFMA.FTZ R28, R29, R156.reuse, -R28 ;  /* 0x0000009c1d1c7223 */ /* 0x080fe2000001081c */
[----:B------:R-:W-:Y:S02]  /*9a10*/  HADD2.F32 R29, -RZ, R44.H0_H0 ;  /* 0x2000002cff1d7230 */ /* 0x000fe40000004100 */
        /* <DEDUP_REMOVED lines=9> */
[----:B------:R-:W-:-:S02]  /*9ab0*/  HADD2.F32 R34, -RZ, R34.H1_H1 ;  /* 0x30000022ff227230 */ /* 0x000fc40000004100 */
[-C--:B------:R-:W-:Y:S01]  /*9ac0*/  FMUL.FTZ R41, R32, R31.reuse ;  /* 0x0000001f20297220 */ /* 0x080fe20000410000 */
[----:B------:R-:W-:Y:S02]  /*9ad0*/  HADD2.F32 R30, -RZ, R30.H1_H1 ;  /* 0x3000001eff1e7230 */ /* 0x000fe40000004100 */
[----:B------:R-:W-:Y:S01]  /*9ae0*/  FMUL.FTZ R47, R42, R31 ;  /* 0x0000001f2a2f7220 */ /* 0x000fe20000410000 */
[----:B------:R-:W-:Y:S02]  /*9af0*/  HADD2.F32 R157, -RZ, R157.H1_H1 ;  /* 0x3000009dff9d7230 */ /* 0x000fe40000004100 */
[-C--:B------:R-:W-:Y:S01]  /*9b00*/  FMUL.FTZ R31, R34, R29.reuse ;  /* 0x0000001d221f7220 */ /* 0x080fe20000410000 */
[----:B------:R-:W-:Y:S02]  /*9b10*/  HADD2.F32 R43, -RZ, R43.H0_H0 ;  /* 0x2000002bff2b7230 */ /* 0x000fe40000004100 */
[----:B------:R-:W-:Y:S01]  /*9b20*/  FMUL.FTZ R29, R30, R29 ;  /* 0x0000001d1e1d7220 */ /* 0x000fe20000410000 */
[----:B------:R-:W-:-:S02]  /*9b30*/  IMAD.MOV.U32 R35, RZ, RZ, R51 ;  /* 0x000000ffff237224 */ /* 0x000fc400078e0033 */
[-C--:B------:R-:W-:Y:S01]  /*9b40*/  FFMA.FTZ R42, R42, R157.reuse, -R41 ;  /* 0x0000009d2a2a7223 */ /* 0x080fe20000010829 */
[----:B------:R-:W-:Y:S01]  /*9b50*/  FFMA.FTZ R32, R32, R157, R47 ;  /* 0x0000009d20207223 */ /* 0x000fe2000001002f */
[-C--:B------:R-:W-:Y:S01]  /*9b60*/  FFMA.FTZ R31, R30, R43.reuse, -R31 ;  /* 0x0000002b1e1f7223 */ /* 0x080fe2000001081f */
[----:B------:R-:W-:-:S04]  /*9b70*/  FFMA.FTZ R29, R34, R43, R29 ;  /* 0x0000002b221d7223 */ /* 0x000fc8000001001d */
[----:B------:R-:W-:Y:S01]  /*9b80*/  F2FP.F16.F32.PACK_AB R30, R31, R42 ;  /* 0x0000002a1f1e723e */ /* 0x000fe200000000ff */
[----:B------:R-:W-:Y:S01]  /*9b90*/  IMAD.MOV.U32 R31, RZ, RZ, R48 ;  /* 0x000000ffff1f7224 */ /* 0x000fe200078e0030 */
[----:B------:R-:W-:Y:S01]  /*9ba0*/  F2FP.F16.F32.PACK_AB R34, R29, R32 ;  /* 0x000000201d22723e */ /* 0x000fe200000000ff */
[----:B------:R-:W-:Y:S01]  /*9bb0*/  IMAD.MOV.U32 R32, RZ, RZ, R212 ;  /* 0x000000ffff207224 */ /* 0x000fe200078e00d4 */
[----:B------:R-:W-:-:S07]  /*9bc0*/  MOV R29, R46 ;  /* 0x0000002e001d7202 */ /* 0x000fce0000000f00 */
.L_x_1551:
[----:B------:R-:W-:Y:S05]  /*9bd0*/  BSYNC B2 ;  /* 0x0000000000027941 */ /* 0x000fea0003800000 */
.L_x_1550:
[----:B0-----:R0:W-:Y:S04]  /*9be0*/  STG.E.128 desc[UR46][R36.64], R28 ;  /* 0x0000001c24007986 */ /* 0x0011e8000c101d2e */
[----:B--2---:R0:W-:Y:S02]  /*9bf0*/  @!P3 STG.E.128 desc[UR46][R38.64], R32 ;  /* 0x000000202600b986 */ /* 0x0041e4000c101d2e */
.L_x_1549:
[----:B------:R-:W-:Y:S05]  /*9c00*/  BSYNC B1 ;  /* 0x0000000000017941 */ /* 0x000fea0003800000 */
.L_x_1548:
[----:B------:R-:W-:-:S13]  /*9c10*/  ISETP.NE.AND P3, PT, R9, RZ, PT ;  /* 0x000000ff0900720c */ /* 0x000fda0003f65270 */
[----:B------:R-:W-:Y:S05]  /*9c20*/  @!P3 BRA `(.L_x_1502) ;  /* 0x0000000800c4b947 */ /* 0x000fea0003800000 */
[----:B------:R-:W-:Y:S01]  /*9c30*/  LOP3.LUT P4, RZ, R17, 0x1, RZ, 0xc0, !PT ;  /* 0x0000000111ff7812 */ /* 0x000fe2000788c0ff */
[----:B------:R-:W-:Y:S01]  /*9c40*/  BSSY B1, `(.L_x_1552) ;  /* 0x000006d000017945 */ /* 0x000fe20003800000 */
[----:B0-----:R-:W-:Y:S02]  /*9c50*/  SHF.R.U32.HI R31, RZ, 0x3, R173 ;  /* 0x00000003ff1f7819 */ /* 0x001fe400000116ad */
[----:B------:R-:W-:Y:S02]  /*9c60*/  SEL R146, R123, R146, !P4 ;  /* 0x000000927b927207 */ /* 0x000fe40006000000 */
[----:B---34-:R-:W-:Y:S02]  /*9c70*/  IADD3 R37, P3, P4, R86, R124, R12 ;  /* 0x0000007c56257210 */ /* 0x018fe40007c7e00c */
[----:B------:R-:W-:Y:S02]  /*9c80*/  SHF.R.S32.HI R29, RZ, 0x1f, R146 ;  /* 0x0000001fff1d7819 */ /* 0x000fe40000011492 */
[----:B------:R-:W-:-:S02]  /*9c90*/  IADD3.X R38, R85, R40, R110, P3, P4 ;  /* 0x0000002855267210 */ /* 0x000fc40001fe846e */
[----:B------:R-:W-:Y:S02]  /*9ca0*/  LEA.HI R146, R29, R146, RZ, 0x4 ;  /* 0x000000921d927211 */ /* 0x000fe400078f20ff */
[----:B------:R-:W-:Y:S02]  /*9cb0*/  ISETP.GE.AND P4, PT, R166, R122, PT ;  /* 0x0000007aa600720c */ /* 0x000fe40003f86270 */
[----:B------:R-:W-:Y:S02]  /*9cc0*/  LEA.HI.SX32 R146, R146, R113, 0x1c ;  /* 0x0000007192927211 */ /* 0x000fe400078fe2ff */
[C---:B------:R-:W-:Y:S02]  /*9cd0*/  LEA R36, P3, R37.reuse, R114, 0x1 ;  /* 0x0000007225247211 */ /* 0x040fe400078608ff */
[----:B------:R-:W-:Y:S01]  /*9ce0*/  SHF.R.S32.HI R29, RZ, 0x1f, R146 ;  /* 0x0000001fff1d7819 */ /* 0x000fe20000011492 */
[----:B------:R-:W-:Y:S01]  /*9cf0*/  IMAD.SHL.U32 R39, R146, 0x8, RZ ;  /* 0x0000000892277824 */ /* 0x000fe200078e00ff */
[----:B------:R-:W-:-:S02]  /*9d00*/  LEA.HI.X R37, R37, R115, R38, 0x1, P3 ;  /* 0x0000007325257211 */ /* 0x000fc400018f0c26 */
[----:B------:R-:W-:Y:S02]  /*9d10*/  LEA.HI R29, R29, R146, RZ, 0x3 ;  /* 0x000000921d1d7211 */ /* 0x000fe400078f18ff */
[----:B------:R-:W-:Y:S02]  /*9d20*/  LOP3.LUT R28, R173, 0x38, R39, 0xf8, !PT ;  /* 0x00000038ad1c7812 */ /* 0x000fe400078ef827 */
[----:B------:R-:W-:Y:S02]  /*9d30*/  SHF.R.S32.HI R30, RZ, 0x3, R29 ;  /* 0x00000003ff1e7819 */ /* 0x000fe4000001141d */
[----:B------:R-:W-:-:S03]  /*9d40*/  LOP3.LUT R28, R28, R31, RZ, 0x3c, !PT ;  /* 0x0000001f1c1c7212 */ /* 0x000fc600078e3cff */
[----:B------:R-:W-:-:S04]  /*9d50*/  IMAD R29, R30, 0x1800, R179 ;  /* 0x000018001e1d7824 */ /* 0x000fc800078e02b3 */
[----:B------:R-:W-:Y:S02]  /*9d60*/  IMAD.IADD R31, R29, 0x1, R28 ;  /* 0x000000011d1f7824 */ /* 0x000fe400078e021c */
[C---:B------:R-:W-:Y:S02]  /*9d70*/  IMAD R29, R16.reuse, 0x4800, R138 ;  /* 0x00004800101d7824 */ /* 0x040fe400078e028a */
[----:B------:R-:W-:Y:S02]  /*9d80*/  IMAD R31, R16, 0x4800, R31 ;  /* 0x00004800101f7824 */ /* 0x000fe400078e021f */
[----:B------:R-:W-:-:S03]  /*9d90*/  IMAD R29, R29, 0x2, R2 ;  /* 0x000000021d1d7824 */ /* 0x000fc600078e0202 */
[----:B------:R-:W-:-:S03]  /*9da0*/  LEA R32, R31, R2, 0x1 ;  /* 0x000000021f207211 */ /* 0x000fc600078e08ff */
[----:B------:R-:W0:Y:S04]  /*9db0*/  LDS.128 R28, [R29+0x18400] ;  /* 0x018400001d1c7984 */ /* 0x000e280000000c00 */
[----:B------:R-:W2:Y:S01]  /*9dc0*/  LDS.128 R32, [R32+0x18400] ;  /* 0x0184000020207984 */ /* 0x000ea20000000c00 */
[----:B------:R-:W-:Y:S05]  /*9dd0*/  @P4 BRA `(.L_x_1553) ;  /* 0x00000004004c4947 */ /* 0x000fea0003800000 */
[----:B------:R-:W-:Y:S01]  /*9de0*/  SHF.R.U32.HI R49, RZ, 0x10, R65 ;  /* 0x00000010ff317819 */ /* 0x000fe20000011641 */
[----:B--2---:R-:W-:Y:S01]  /*9df0*/  IMAD.MOV.U32 R44, RZ, RZ, R33 ;  /* 0x000000ffff2c7224 */ /* 0x004fe200078e0021 */
[----:B------:R-:W-:Y:S01]  /*9e00*/  SHF.R.U64 R38, R52, 0x10, R53 ;  /* 0x0000001034267819 */ /* 0x000fe20000001235 */
[----:B0-----:R-:W-:Y:S01]  /*9e10*/  IMAD.MOV.U32 R33, RZ, RZ, R31 ;  /* 0x000000ffff217224 */ /* 0x001fe200078e001f */
[----:B------:R-:W-:Y:S01]  /*9e20*/  SHF.R.U32.HI R52, RZ, 0x10, R53 ;  /* 0x00000010ff347819 */ /* 0x000fe20000011635 */
[----:B------:R-:W-:Y:S01]  /*9e30*/  HADD2.F32 R50, -RZ, R154.H1_H1 ;  /* 0x3000009aff327230 */ /* 0x000fe20000004100 */
[--C-:B------:R-:W-:Y:S01]  /*9e40*/  SHF.R.U64 R43, R66, 0x10, R67.reuse ;  /* 0x00000010422b7819 */ /* 0x100fe20000001243 */
[--C-:B------:R-:W-:Y:S01]  /*9e50*/  HADD2.F32 R45, -RZ, R44.reuse.H0_H0 ;  /* 0x2000002cff2d7230 */ /* 0x100fe20000004100 */
[----:B------:R-:W-:Y:S01]  /*9e60*/  SHF.R.U32.HI R66, RZ, 0x10, R67 ;  /* 0x00000010ff427819 */ /* 0x000fe20000011643 */
[----:B------:R-:W-:Y:S01]  /*9e70*/  HADD2.F32 R46, -RZ, R44.H1_H1 ;  /* 0x3000002cff2e7230 */ /* 0x000fe20000004100 */
[--C-:B------:R-:W-:Y:S01]  /*9e80*/  SHF.R.U64 R42, R54, 0x10, R55.reuse ;  /* 0x00000010362a7819 */ /* 0x100fe20000001237 */
[----:B------:R-:W-:Y:S01]  /*9e90*/  HADD2.F32 R49, -RZ, R49.H0_H0 ;  /* 0x20000031ff317230 */ /* 0x000fe20000004100 */
[----:B------:R-:W-:Y:S01]  /*9ea0*/  SHF.R.U32.HI R54, RZ, 0x10, R55 ;  /* 0x00000010ff367819 */ /* 0x000fe20000011637 */
[--C-:B------:R-:W-:Y:S01]  /*9eb0*/  HADD2.F32 R31, -RZ, R29.reuse.H0_H0 ;  /* 0x2000001dff1f7230 */ /* 0x100fe20000004100 */
[----:B------:R-:W-:Y:S01]  /*9ec0*/  SHF.R.U64 R41, R64, 0x10, R65 ;  /* 0x0000001040297819 */ /* 0x000fe20000001241 */
[----:B------:R-:W-:-:S02]  /*9ed0*/  HADD2.F32 R44, -RZ, R29.H1_H1 ;  /* 0x3000001dff2c7230 */ /* 0x000fc40000004100 */
[-C--:B------:R-:W-:Y:S01]  /*9ee0*/  FMUL.FTZ R51, R46, R49.reuse ;  /* 0x000000312e337220 */ /* 0x080fe20000410000 */
[----:B------:R-:W-:Y:S02]  /*9ef0*/  HADD2.F32 R48, -RZ, R152.H1_H1 ;  /* 0x30000098ff307230 */ /* 0x000fe40000004100 */
[----:B------:R-:W-:Y:S02]  /*9f00*/  HADD2.F32 R47, -RZ, R52.H0_H0 ;  /* 0x20000034ff2f7230 */ /* 0x000fe40000004100 */
[-C--:B------:R-:W-:Y:S01]  /*9f10*/  FMUL.FTZ R52, R45, R50.reuse ;  /* 0x000000322d347220 */ /* 0x080fe20000410000 */
[C---:B------:R-:W-:Y:S01]  /*9f20*/  FMUL.FTZ R50, R31.reuse, R50 ;  /* 0x000000321f327220 */ /* 0x040fe20000410000 */
[----:B------:R-:W-:Y:S01]  /*9f30*/  FMUL.FTZ R49, R44, R49 ;  /* 0x000000312c317220 */ /* 0x000fe20000410000 */
[----:B------:R-:W-:Y:S02]  /*9f40*/  HADD2.F32 R56, -RZ, R153.H1_H1 ;  /* 0x30000099ff387230 */ /* 0x000fe40000004100 */
[-C--:B------:R-:W-:Y:S01]  /*9f50*/  FFMA.FTZ R29, R31, R48.reuse, -R52 ;  /* 0x000000301f1d7223 */ /* 0x080fe20000010834 */
[----:B------:R-:W-:Y:S01]  /*9f60*/  FFMA.FTZ R31, R45, R48, R50 ;  /* 0x000000302d1f7223 */ /* 0x000fe20000010032 */
[----:B------:R-:W-:Y:S01]  /*9f70*/  FFMA.FTZ R46, R46, R47, R49 ;  /* 0x0000002f2e2e7223 */ /* 0x000fe20000010031 */
[----:B------:R-:W-:-:S02]  /*9f80*/  HADD2.F32 R45, -RZ, R35.H0_H0 ;  /* 0x20000023ff2d7230 */ /* 0x000fc40000004100 */
[----:B------:R-:W-:Y:S01]  /*9f90*/  FFMA.FTZ R44, R44, R47, -R51 ;  /* 0x0000002f2c2c7223 */ /* 0x000fe20000010833 */
[----:B------:R-:W-:Y:S02]  /*9fa0*/  HADD2.F32 R50, -RZ, R35.H1_H1 ;  /* 0x30000023ff327230 */ /* 0x000fe40000004100 */
[----:B------:R-:W-:Y:S02]  /*9fb0*/  HADD2.F32 R49, -RZ, R66.H0_H0 ;  /* 0x20000042ff317230 */ /* 0x000fe40000004100 */
[--C-:B------:R-:W-:Y:S01]  /*9fc0*/  HADD2.F32 R48, -RZ, R33.reuse.H1_H1 ;  /* 0x30000021ff307230 */ /* 0x100fe20000004100 */
[----:B------:R-:W-:Y:S01]  /*9fd0*/  F2FP.F16.F32.PACK_AB R29, R44, R29 ;  /* 0x0000001d2c1d723e */ /* 0x000fe200000000ff */
[----:B------:R-:W-:Y:S02]  /*9fe0*/  HADD2.F32 R35, -RZ, R33.H0_H0 ;  /* 0x20000021ff237230 */ /* 0x000fe40000004100 */
[----:B------:R-:W-:Y:S01]  /*9ff0*/  FMUL.FTZ R51, R50, R49 ;  /* 0x0000003132337220 */ /* 0x000fe20000410000 */
[----:B------:R-:W-:-:S02]  /*a000*/  HADD2.F32 R52, -RZ, R151.H1_H1 ;  /* 0x30000097ff347230 */ /* 0x000fc40000004100 */
[C---:B------:R-:W-:Y:S01]  /*a010*/  FMUL.FTZ R49, R48.reuse, R49 ;  /* 0x0000003130317220 */ /* 0x040fe20000410000 */
[----:B------:R-:W-:Y:S02]  /*a020*/  HADD2.F32 R47, -RZ, R54.H0_H0 ;  /* 0x20000036ff2f7230 */ /* 0x000fe40000004100 */
[-C--:B------:R-:W-:Y:S01]  /*a030*/  FMUL.FTZ R54, R45, R56.reuse ;  /* 0x000000382d367220 */ /* 0x080fe20000410000 */
[C---:B------:R-:W-:Y:S01]  /*a040*/  FMUL.FTZ R56, R35.reuse, R56 ;  /* 0x0000003823387220 */ /* 0x040fe20000410000 */
[----:B------:R-:W-:Y:S02]  /*a050*/  HADD2.F32 R154, -RZ, R154.H0_H0 ;  /* 0x2000009aff9a7230 */ /* 0x000fe40000004100 */
[----:B------:R-:W-:Y:S01]  /*a060*/  FFMA.FTZ R33, R35, R52, -R54 ;  /* 0x0000003423217223 */ /* 0x000fe20000010836 */
[-C--:B------:R-:W-:Y:S01]  /*a070*/  FFMA.FTZ R48, R48, R47.reuse, -R51 ;  /* 0x0000002f30307223 */ /* 0x080fe20000010833 */
[----:B------:R-:W-:Y:S01]  /*a080*/  FFMA.FTZ R50, R50, R47, R49 ;  /* 0x0000002f32327223 */ /* 0x000fe20000010031 */
[----:B------:R-:W-:-:S02]  /*a090*/  HADD2.F32 R54, -RZ, R41.H0_H0 ;  /* 0x20000029ff367230 */ /* 0x000fc40000004100 */
[----:B------:R-:W-:Y:S01]  /*a0a0*/  FFMA.FTZ R35, R45, R52, R56 ;  /* 0x000000342d237223 */ /* 0x000fe20000010038 */
[----:B------:R-:W-:Y:S01]  /*a0b0*/  HADD2.F32 R47, -RZ, R32.H0_H0 ;  /* 0x20000020ff2f7230 */ /* 0x000fe20000004100 */
[----:B------:R-:W-:Y:S01]  /*a0c0*/  F2FP.F16.F32.PACK_AB R48, R48, R33 ;  /* 0x000000213030723e */ /* 0x000fe200000000ff */
[----:B------:R-:W-:Y:S01]  /*a0d0*/  HADD2.F32 R41, -RZ, R28.H0_H0 ;  /* 0x2000001cff297230 */ /* 0x000fe20000004100 */
[----:B------:R-:W-:Y:S01]  /*a0e0*/  F2FP.F16.F32.PACK_AB R33, R46, R31 ;  /* 0x0000001f2e21723e */ /* 0x000fe200000000ff */
[----:B------:R-:W-:Y:S01]  /*a0f0*/  HADD2.F32 R49, -RZ, R32.H1_H1 ;  /* 0x30000020ff317230 */ /* 0x000fe20000004100 */
[----:B------:R-:W-:Y:S01]  /*a100*/  F2FP.F16.F32.PACK_AB R35, R50, R35 ;  /* 0x000000233223723e */ /* 0x000fe200000000ff */
[----:B------:R-:W-:Y:S02]  /*a110*/  HADD2.F32 R45, -RZ, R28.H1_H1 ;  /* 0x3000001cff2d7230 */ /* 0x000fe40000004100 */
[----:B------:R-:W-:Y:S01]  /*a120*/  FMUL.FTZ R28, R47, R154 ;  /* 0x0000009a2f1c7220 */ /* 0x000fe20000410000 */
[----:B------:R-:W-:-:S02]  /*a130*/  HADD2.F32 R52, -RZ, R151.H0_H0 ;  /* 0x20000097ff347230 */ /* 0x000fc40000004100 */
[----:B------:R-:W-:Y:S01]  /*a140*/  FMUL.FTZ R32, R41, R154 ;  /* 0x0000009a29207220 */ /* 0x000fe20000410000 */
[----:B------:R-:W-:Y:S02]  /*a150*/  HADD2.F32 R38, -RZ, R38.H0_H0 ;  /* 0x20000026ff267230 */ /* 0x000fe40000004100 */
[-C--:B------:R-:W-:Y:S01]  /*a160*/  FMUL.FTZ R56, R49, R54.reuse ;  /* 0x0000003631387220 */ /* 0x080fe20000410000 */
[----:B------:R-:W-:Y:S01]  /*a170*/  FMUL.FTZ R54, R45, R54 ;  /* 0x000000362d367220 */ /* 0x000fe20000410000 */
[-C--:B------:R-:W-:Y:S01]  /*a180*/  FFMA.FTZ R28, R41, R52.reuse, -R28 ;  /* 0x00000034291c7223 */ /* 0x080fe2000001081c */
[----:B------:R-:W-:Y:S01]  /*a190*/  FFMA.FTZ R32, R47, R52, R32 ;  /* 0x000000342f207223 */ /* 0x000fe20000010020 */
[-C--:B------:R-:W-:Y:S01]  /*a1a0*/  FFMA.FTZ R47, R45, R38.reuse, -R56 ;  /* 0x000000262d2f7223 */ /* 0x080fe20000010838 */
[----:B------:R-:W-:Y:S01]  /*a1b0*/  FFMA.FTZ R49, R49, R38, R54 ;  /* 0x0000002631317223 */ /* 0x000fe20000010036 */
[----:B------:R-:W-:Y:S02]  /*a1c0*/  HADD2.F32 R41, -RZ, R34.H0_H0 ;  /* 0x20000022ff297230 */ /* 0x000fe40000004100 */
[----:B------:R-:W-:Y:S01]  /*a1d0*/  HADD2.F32 R45, -RZ, R43.H0_H0 ;  /* 0x2000002bff2d7230 */ /* 0x000fe20000004100 */
[----:B------:R-:W-:Y:S01]  /*a1e0*/  F2FP.F16.F32.PACK_AB R28, R47, R28 ;  /* 0x0000001c2f1c723e */ /* 0x000fe200000000ff */
[----:B------:R-:W-:Y:S01]  /*a1f0*/  HADD2.F32 R38, -RZ, R30.H0_H0 ;  /* 0x2000001eff267230 */ /* 0x000fe20000004100 */
[----:B------:R-:W-:Y:S01]  /*a200*/  F2FP.F16.F32.PACK_AB R32, R49, R32 ;  /* 0x000000203120723e */ /* 0x000fe200000000ff */
[----:B------:R-:W-:-:S02]  /*a210*/  HADD2.F32 R34, -RZ, R34.H1_H1 ;  /* 0x30000022ff227230 */ /* 0x000fc40000004100 */
[----:B------:R-:W-:Y:S02]  /*a220*/  HADD2.F32 R153, -RZ, R153.H0_H0 ;  /* 0x20000099ff997230 */ /* 0x000fe40000004100 */
[----:B------:R-:W-:Y:S02]  /*a230*/  HADD2.F32 R30, -RZ, R30.H1_H1 ;  /* 0x3000001eff1e7230 */ /* 0x000fe40000004100 */
[----:B------:R-:W-:Y:S01]  /*a240*/  FMUL.FTZ R53, R34, R45 ;  /* 0x0000002d22357220 */ /* 0x000fe20000410000 */
[----:B------:R-:W-:Y:S02]  /*a250*/  HADD2.F32 R152, -RZ, R152.H0_H0 ;  /* 0x20000098ff987230 */ /* 0x000fe40000004100 */
[-C--:B------:R-:W-:Y:S01]  /*a260*/  FMUL.FTZ R51, R41, R153.reuse ;  /* 0x0000009929337220 */ /* 0x080fe20000410000 */
[----:B------:R-:W-:Y:S02]  /*a270*/  HADD2.F32 R43, -RZ, R42.H0_H0 ;  /* 0x2000002aff2b7230 */ /* 0x000fe40000004100 */
[----:B------:R-:W-:Y:S01]  /*a280*/  FMUL.FTZ R42, R38, R153 ;  /* 0x00000099262a7220 */ /* 0x000fe20000410000 */
[----:B------:R-:W-:Y:S01]  /*a290*/  FMUL.FTZ R45, R30, R45 ;  /* 0x0000002d1e2d7220 */ /* 0x000fe20000410000 */
[----:B------:R-:W-:Y:S01]  /*a2a0*/  FFMA.FTZ R51, R38, R152, -R51 ;  /* 0x0000009826337223 */ /* 0x000fe20000010833 */
[----:B------:R-:W-:-:S02]  /*a2b0*/  IMAD.MOV.U32 R31, RZ, RZ, R48 ;  /* 0x000000ffff1f7224 */ /* 0x000fc400078e0030 */
[----:B------:R-:W-:Y:S01]  /*a2c0*/  FFMA.FTZ R42, R41, R152, R42 ;  /* 0x00000098292a7223 */ /* 0x000fe2000001002a */
[-C--:B------:R-:W-:Y:S01]  /*a2d0*/  FFMA.FTZ R30, R30, R43.reuse, -R53 ;  /* 0x0000002b1e1e7223 */ /* 0x080fe20000010835 */
[----:B------:R-:W-:-:S04]  /*a2e0*/  FFMA.FTZ R45, R34, R43, R45 ;  /* 0x0000002b222d7223 */ /* 0x000fc8000001002d */
[----:B------:R-:W-:Y:S02]  /*a2f0*/  F2FP.F16.F32.PACK_AB R30, R30, R51 ;  /* 0x000000331e1e723e */ /* 0x000fe400000000ff */
[----:B------:R-:W-:-:S07]  /*a300*/  F2FP.F16.F32.PACK_AB R34, R45, R42 ;  /* 0x0000002a2d22723e */ /* 0x000fce00000000ff */
.L_x_1553:
[----:B------:R-:W-:Y:S05]  /*a310*/  BSYNC B1 ;  /* 0x0000000000017941 */ /* 0x000fea0003800000 */
.L_x_1552:
[----:B0-----:R0:W-:Y:S01]  /*a320*/  STG.E.128 desc[UR46][R36.64], R28 ;  /* 0x0000001c24007986 */ /* 0x0011e2000c101d2e */
[----:B------:R-:W-:-:S13]  /*a330*/  ISETP.GE.AND P3, PT, R39, R144, PT ;  /* 0x000000902700720c */ /* 0x000fda0003f66270 */
[----:B------:R-:W-:Y:S05]  /*a340*/  @P3 BRA `(.L_x_1502) ;  /* 0x0000000000fc3947 */ /* 0x000fea0003800000 */
[--C-:B------:R-:W-:Y:S02]  /*a350*/  IADD3 R124, P3, P4, R86, R124, R39.reuse ;  /* 0x0000007c567c7210 */ /* 0x100fe40007c7e027 */
[----:B------:R-:W-:-:S04]  /*a360*/  SHF.R.S32.HI R39, RZ, 0x1f, R39 ;  /* 0x0000001fff277819 */ /* 0x000fc80000011427 */
[----:B------:R-:W-:Y:S02]  /*a370*/  IADD3.X R40, R85, R40, R39, P3, P4 ;  /* 0x0000002855287210 */ /* 0x000fe40001fe8427 */
[----:B------:R-:W-:-:S04]  /*a380*/  LEA R114, P3, R124, R114, 0x1 ;  /* 0x000000727c727211 */ /* 0x000fc800078608ff */
[----:B------:R-:W-:-:S05]  /*a390*/  LEA.HI.X R115, R124, R115, R40, 0x1, P3 ;  /* 0x000000737c737211 */ /* 0x000fca00018f0c28 */
[----:B--2---:R2:W-:Y:S01]  /*a3a0*/  STG.E.128 desc[UR46][R114.64], R32 ;  /* 0x0000002072007986 */ /* 0x0045e2000c101d2e */
[----:B------:R-:W-:Y:S05]  /*a3b0*/  BRA `(.L_x_1502) ;  /* 0x0000000000e07947 */ /* 0x000fea0003800000 */
.L_x_1469:
[----:B------:R-:W2:Y:S02]  /*a3c0*/  LDL R28, [R1+0x3c] ;  /* 0x00003c00011c7983 */ /* 0x000ea40000100800 */
[----:B--2---:R-:W-:-:S13]  /*a3d0*/  R2UR UR4, R28 ;  /* 0x000000001c0472ca */ /* 0x004fda00000e0000 */
[----:B------:R-:W-:-:S06]  /*a3e0*/  UISETP.NE.AND UP0, UPT, UR4, 0x3, UPT ;  /* 0x000000030400788c */ /* 0x000fcc000bf05270 */
[----:B------:R-:W-:-:S13]  /*a3f0*/  PLOP3.LUT P2, PT, PT, PT, UP0, 0x80, 0x0 ;  /* 0x000000000000781c */ /* 0x000fda0003f4f008 */
[----:B------:R-:W-:Y:S05]  /*a400*/  @!P2 BRA `(.L_x_1554) ;  /* 0x000000000004a947 */ /* 0x000fea0003800000 */
[----:B------:R-:W-:Y:S01]  /*a410*/  BPT.TRAP 0x1 ;  /* 0x000000040000795c */ /* 0x000fe20000300000 */
.L_x_1554:
[----:B------:R-:W-:Y:S01]  /*a420*/  IMAD R3, R16, 0x8, R2 ;  /* 0x0000000810037824 */ /* 0x000fe200078e0202 */
[----:B------:R-:W-:Y:S01]  /*a430*/  SHF.L.U32 R0, R167, 0x1f, RZ ;  /* 0x0000001fa7007819 */ /* 0x000fe200000006ff */
[----:B------:R-:W-:Y:S01]  /*a440*/  IMAD R4, R24, -0x60, R25 ;  /* 0xffffffa018047824 */ /* 0x000fe200078e0219 */
[----:B------:R-:W-:Y:S02]  /*a450*/  BSSY B1, `(.L_x_1555) ;  /* 0x0000005000017945 */ /* 0x000fe40003800000 */
[----:B------:R-:W0:Y:S02]  /*a460*/  SYNCS.PHASECHK.TRANS64.TRYWAIT P4, [R3+URZ+0x2a890], R0 ;  /* 0x02a89000030075a7 */ /* 0x000e24000808017f */
[----:B------:R-:W-:-:S04]  /*a470*/  VIMNMX R4, R4, 0x60, PT ;  /* 0x0000006004047848 */ /* 0x000fc80003fe0100 */
[----:B------:R-:W-:Y:S01]  /*a480*/  ISETP.GE.AND P3, PT, R162, R4, PT ;  /* 0x00000004a200720c */ /* 0x000fe20003f66270 */
[----:B0-----:R-:W-:-:S12]  /*a490*/  @!P4 BRA `(.L_x_1556) ;  /* 0x0000021800a4c947 */ /* 0x001fd80003800000 */
.L_x_1929:
[----:B------:R-:W-:Y:S05]  /*a4a0*/  BSYNC B1 ;  /* 0x0000000000017941 */ /* 0x000fea0003800000 */
.L_x_1555:
[----:B------:R-:W-:Y:S04]  /*a4b0*/  BSSY B1, `(.L_x_1557) ;  /* 0x0000014000017945 */ /* 0x000fe80003800000 */
[----:B------:R-:W-:Y:S05]  /*a4c0*/  @P3 BRA `(.L_x_1558) ;  /* 0x0000000000483947 */ /* 0x000fea0003800000 */
[----:B------:R-:W-:Y:S02]  /*a4d0*/  ISETP.NE.AND P4, PT, R11, RZ, PT ;  /* 0x000000ff0b00720c */ /* 0x000fe40003f85270 */
[----:B------:R-:W-:-:S11]  /*a4e0*/  ISETP.NE.AND P3, PT, R10, RZ, PT ;  /* 0x000000ff0a00720c */ /* 0x000fd60003f65270 */
[----:B------:R-:W1:Y:S04]  /*a4f0*/  @P4 LDS.128 R28, [R39] ;  /* 0x00000000271c4984 */ /* 0x000e680000000c00 */
[----:B------:R-:W2:Y:S04]  /*a500*/  @P3 LDS.128 R32, [R38] ;  /* 0x0000000026203984 */ /* 0x000ea80000000c00 */
[----:B-1----:R-:W-:Y:S01]  /*a510*/  @P4 STG.E.128 desc[UR46][R40.64], R28 ;  /* 0x0000001c28004986 */ /* 0x002fe2000c101d2e */
[----:B------:R-:W-:-:S03]  /*a520*/  ISETP.NE.AND P4, PT, R9, RZ, PT ;  /* 0x000000ff0900720c */ /* 0x000fc60003f85270 */
[----:B--2---:R-:W-:Y:S01]  /*a530*/  @P3 STG.E.128 desc[UR46][R40.64+0x40], R32 ;  /* 0x0000402028003986 */ /* 0x004fe2000c101d2e */
[----:B------:R-:W-:-:S09]  /*a540*/  ISETP.NE.AND P3, PT, R8, RZ, PT ;  /* 0x000000ff0800720c */ /* 0x000fd20003f65270 */
[----:B------:R-:W1:Y:S04]  /*a550*/  @P4 LDS.128 R28, [R39+0x3000] ;  /* 0x00300000271c4984 */ /* 0x000e680000000c00 */
[----:B------:R-:W2:Y:S04]  /*a560*/  @P3 LDS.128 R32, [R38+0x3000] ;  /* 0x0030000026203984 */ /* 0x000ea80000000c00 */
[----:B-1----:R-:W-:Y:S01]  /*a570*/  @P4 STG.E.128 desc[UR46][R40.64+0x80], R28 ;  /* 0x0000801c28004986 */ /* 0x002fe2000c101d2e */
[----:B------:R-:W-:-:S03]  /*a580*/  ISETP.NE.AND P4, PT, R6, RZ, PT ;  /* 0x000000ff0600720c */ /* 0x000fc60003f85270 */
[----:B--2---:R-:W-:Y:S01]  /*a590*/  @P3 STG.E.128 desc[UR46][R40.64+0xc0], R32 ;  /* 0x0000c02028003986 */ /* 0x004fe2000c101d2e */
[----:B------:R-:W-:-:S09]  /*a5a0*/  ISETP.NE.AND P3, PT, R7, RZ, PT ;  /* 0x000000ff0700720c */ /* 0x000fd20003f65270 */
[----:B------:R-:W1:Y:S04]  /*a5b0*/  @P4 LDS.128 R32, [R38+0x6000] ;  /* 0x0060000026204984 */ /* 0x000e680000000c00 */
[----:B------:R-:W2:Y:S04]  /*a5c0*/  @P3 LDS.128 R28, [R39+0x6000] ;  /* 0x00600000271c3984 */ /* 0x000ea80000000c00 */
[----:B-1----:R1:W-:Y:S04]  /*a5d0*/  @P4 STG.E.128 desc[UR46][R40.64+0x140], R32 ;  /* 0x0001402028004986 */ /* 0x0023e8000c101d2e */
[----:B--2---:R1:W-:Y:S02]  /*a5e0*/  @P3 STG.E.128 desc[UR46][R40.64+0x100], R28 ;  /* 0x0001001c28003986 */ /* 0x0043e4000c101d2e */
.L_x_1558:
[----:B------:R-:W-:Y:S05]  /*a5f0*/  BSYNC B1 ;  /* 0x0000000000017941 */ /* 0x000fea0003800000 */
.L_x_1557:
[----:B------:R-:W-:-:S13]  /*a600*/  ISETP.GE.AND P3, PT, R189, R4, PT ;  /* 0x00000004bd00720c */ /* 0x000fda0003f66270 */
[----:B------:R-:W-:Y:S05]  /*a610*/  @P3 BRA `(.L_x_1502) ;  /* 0x0000000000483947 */ /* 0x000fea0003800000 */
[----:B------:R-:W-:Y:S02]  /*a620*/  ISETP.NE.AND P4, PT, R11, RZ, PT ;  /* 0x000000ff0b00720c */ /* 0x000fe40003f85270 */
[----:B------:R-:W-:-:S11]  /*a630*/  ISETP.NE.AND P3, PT, R9, RZ, PT ;  /* 0x000000ff0900720c */ /* 0x000fd60003f65270 */
[----:B-1----:R-:W1:Y:S04]  /*a640*/  @P4 LDS.128 R28, [R39+0x2000] ;  /* 0x00200000271c4984 */ /* 0x002e680000000c00 */
[----:B------:R-:W2:Y:S04]  /*a650*/  @P3 LDS.128 R32, [R39+0x5000] ;  /* 0x0050000027203984 */ /* 0x000ea80000000c00 */
        /* <DEDUP_REMOVED lines=14> */
.L_x_1502:
[----:B------:R-:W-:Y:S05]  /*a740*/  BSYNC B0 ;  /* 0x0000000000007941 */ /* 0x000fea0003800000 */
.L_x_1468:
        /* <DEDUP_REMOVED lines=12> */
[----:B------:R-:W-:-:S05]  /*a810*/  @!P3 VIADD R28, R3, 0x2a8a0 ;  /* 0x0002a8a0031cb836 */ /* 0x000fca0000000000 */
[----:B------:R-:W-:-:S04]  /*a820*/  @!P3 PRMT R28, RZ, 0x654, R28 ;  /* 0x00000654ff1cb816 */ /* 0x000fc8000000001c */
[----:B------:R0:W-:Y:S01]  /*a830*/  @!P3 SYNCS.ARRIVE.TRANS64.RED.A1T0 RZ, [R28+URZ], RZ ;  /* 0x000000ff1cffb9a7 */ /* 0x0001e2000810043f */
[----:B------:R-:W-:Y:S05]  /*a840*/  @!P2 BRA `(.L_x_1560) ;  /* 0x000000000004a947 */ /* 0x000fea0003800000 */
[----:B------:R-:W-:Y:S01]  /*a850*/  BPT.TRAP 0x1 ;  /* 0x000000040000795c */ /* 0x000fe20000300000 */
.L_x_1560:
[----:B------:R-:W-:Y:S05]  /*a860*/  BSYNC B0 ;  /* 0x0000000000007941 */ /* 0x000fea0003800000 */
.L_x_1559:
[----:B------:R-:W1:Y:S01]  /*a870*/  SYNCS.PHASECHK.TRANS64.TRYWAIT P4, [R3+URZ+0x2a8b0], R0 ;  /* 0x02a8b000030075a7 */ /* 0x000e62000808017f */
[----:B0-----:R-:W-:Y:S01]  /*a880*/  IMAD R28, R16, 0x3000, R26 ;  /* 0x00003000101c7824 */ /* 0x001fe200078e021a */
[----:B------:R-:W-:Y:S01]  /*a890*/  ULDC.64 UR44, c[0x0][0x328] ;  /* 0x0000ca00002c7ab9 */ /* 0x000fe20000000a00 */
[----:B------:R-:W-:Y:S01]  /*a8a0*/  ULDC.64 UR60, c[0x0][0x318] ;  /* 0x0000c600003c7ab9 */ /* 0x000fe20000000a00 */
[----:B------:R-:W-:Y:S01]  /*a8b0*/  BSSY B0, `(.L_x_1561) ;  /* 0x0000004000007945 */ /* 0x000fe20003800000 */
[----:B------:R-:W-:Y:S01]  /*a8c0*/  ISETP.GE.AND P2, PT, R162, R4, PT ;  /* 0x00000004a200720c */ /* 0x000fe20003f46270 */
[----:B------:R-:W-:Y:S02]  /*a8d0*/  IMAD.IADD R29, R129, 0x1, R28 ;  /* 0x00000001811d7824 */ /* 0x000fe400078e021c */
[----:B-1----:R-:W-:Y:S10]  /*a8e0*/  @!P4 BRA `(.L_x_1562) ;  /* 0x0000021400a4c947 */ /* 0x002ff40003800000 */
.L_x_1930:
[----:B------:R-:W-:Y:S05]  /*a8f0*/  BSYNC B0 ;  /* 0x0000000000007941 */ /* 0x000fea0003800000 */
.L_x_1561:
[----:B------:R-:W-:Y:S01]  /*a900*/  BSSY B0, `(.L_x_1563) ;  /* 0x000001a000007945 */ /* 0x000fe20003800000 */
[----:B0-----:R-:W-:Y:S01]  /*a910*/  LEA R0, R28, R118, 0x1 ;  /* 0x000000761c007211 */ /* 0x001fe200078e08ff */
[----:B------:R-:W-:-:S04]  /*a920*/  IMAD.WIDE R36, R24, 0x60, R120 ;  /* 0x0000006018247825 */ /* 0x000fc800078e0278 */
[----:B------:R-:W-:Y:S01]  /*a930*/  IMAD R40, R29, 0x2, R118 ;  /* 0x000000021d287824 */ /* 0x000fe200078e0276 */
[----:B------:R-:W-:Y:S06]  /*a940*/  @P2 BRA `(.L_x_1564) ;  /* 0x0000000000542947 */ /* 0x000fec0003800000 */
[----:B------:R-:W-:Y:S01]  /*a950*/  IMAD R31, R37, UR44, RZ ;  /* 0x0000002c251f7c24 */ /* 0x000fe2000f8e02ff */
[----:B------:R-:W-:Y:S01]  /*a960*/  ULDC UR4, c[0x0][0x320] ;  /* 0x0000c80000047ab9 */ /* 0x000fe20000000800 */
[----:B------:R-:W-:Y:S01]  /*a970*/  IMAD.MOV.U32 R28, RZ, RZ, R88 ;  /* 0x000000ffff1c7224 */ /* 0x000fe200078e0058 */
[----:B------:R-:W-:Y:S01]  /*a980*/  ISETP.GE.AND P4, PT, R18, UR4, PT ;  /* 0x0000000412007c0c */ /* 0x000fe2000bf86270 */
[----:B------:R-:W-:Y:S02]  /*a990*/  IMAD.MOV.U32 R29, RZ, RZ, R5 ;  /* 0x000000ffff1d7224 */ /* 0x000fe400078e0005 */
[C---:B------:R-:W-:Y:S02]  /*a9a0*/  IMAD R31, R36.reuse, UR45, R31 ;  /* 0x0000002d241f7c24 */ /* 0x040fe4000f8e021f */
[----:B------:R-:W-:-:S04]  /*a9b0*/  IMAD.WIDE.U32 R28, R36, UR44, R28 ;  /* 0x0000002c241c7c25 */ /* 0x000fc8000f8e001c */
[----:B------:R-:W-:Y:S01]  /*a9c0*/  IMAD.IADD R29, R29, 0x1, R31 ;  /* 0x000000011d1d7824 */ /* 0x000fe200078e021f */
[----:B------:R-:W-:-:S04]  /*a9d0*/  LEA R38, P2, R28, UR60, 0x1 ;  /* 0x0000003c1c267c11 */ /* 0x000fc8000f8408ff */
[----:B------:R-:W-:Y:S02]  /*a9e0*/  LEA.HI.X R39, R28, UR61, R29, 0x1, P2 ;  /* 0x0000003d1c277c11 */ /* 0x000fe400090f0c1d */
[----:B------:R-:W-:Y:S01]  /*a9f0*/  ISETP.GE.AND P2, PT, R165, UR4, PT ;  /* 0x00000004a5007c0c */ /* 0x000fe2000bf46270 */
[----:B------:R-:W0:-:S12]  /*aa00*/  @!P4 LDS.128 R28, [R0] ;  /* 0x00000000001cc984 */ /* 0x000e180000000c00 */
[----:B------:R-:W1:Y:S04]  /*aa10*/  @!P2 LDS.128 R32, [R40] ;  /* 0x000000002820a984 */ /* 0x000e680000000c00 */
[----:B0-----:R-:W-:Y:S01]  /*aa20*/  @!P4 STG.E.128 desc[UR46][R38.64], R28 ;  /* 0x0000001c2600c986 */ /* 0x001fe2000c101d2e */
[----:B------:R-:W-:-:S03]  /*aa30*/  ISETP.GE.AND P4, PT, R166, UR4, PT ;  /* 0x00000004a6007c0c */ /* 0x000fc6000bf86270 */
[----:B-1----:R-:W-:Y:S01]  /*aa40*/  @!P2 STG.E.128 desc[UR46][R38.64+0x40], R32 ;  /* 0x000040202600a986 */ /* 0x002fe2000c101d2e */
[----:B------:R-:W-:-:S09]  /*aa50*/  ISETP.GE.AND P2, PT, R104, UR4, PT ;  /* 0x0000000468007c0c */ /* 0x000fd2000bf46270 */
[----:B------:R-:W0:Y:S04]  /*aa60*/  @!P4 LDS.128 R28, [R0+0x3000] ;  /* 0x00300000001cc984 */ /* 0x000e280000000c00 */
[----:B------:R-:W1:Y:S04]  /*aa70*/  @!P2 LDS.128 R32, [R40+0x3000] ;  /* 0x003000002820a984 */ /* 0x000e680000000c00 */
[----:B0-----:R0:W-:Y:S04]  /*aa80*/  @!P4 STG.E.128 desc[UR46][R38.64+0x80], R28 ;  /* 0x0000801c2600c986 */ /* 0x0011e8000c101d2e */
[----:B-1----:R0:W-:Y:S02]  /*aa90*/  @!P2 STG.E.128 desc[UR46][R38.64+0xc0], R32 ;  /* 0x0000c0202600a986 */ /* 0x0021e4000c101d2e */
.L_x_1564:
[----:B------:R-:W-:Y:S05]  /*aaa0*/  BSYNC B0 ;  /* 0x0000000000007941 */ /* 0x000fea0003800000 */
.L_x_1563:
[----:B------:R-:W-:Y:S01]  /*aab0*/  ISETP.GE.AND P2, PT, R189, R4, PT ;  /* 0x00000004bd00720c */ /* 0x000fe20003f46270 */
[----:B------:R-:W-:-:S12]  /*aac0*/  BSSY B0, `(.L_x_1565) ;  /* 0x0000018000007945 */ /* 0x000fd80003800000 */
[----:B------:R-:W-:Y:S05]  /*aad0*/  @P2 BRA `(.L_x_1566) ;  /* 0x0000000000582947 */ /* 0x000fea0003800000 */
[----:B0-----:R-:W-:Y:S01]  /*aae0*/  IADD3 R31, P2, R36, 0x40, RZ ;  /* 0x00000040241f7810 */ /* 0x001fe20007f5e0ff */
[----:B------:R-:W-:Y:S01]  /*aaf0*/  IMAD.MOV.U32 R4, RZ, RZ, R88 ;  /* 0x000000ffff047224 */ /* 0x000fe200078e0058 */
[----:B------:R-:W-:Y:S02]  /*ab00*/  ULDC UR4, c[0x0][0x320] ;  /* 0x0000c80000047ab9 */ /* 0x000fe40000000800 */
[----:B------:R-:W-:Y:S01]  /*ab10*/  ISETP.GE.AND P4, PT, R18, UR4, PT ;  /* 0x0000000412007c0c */ /* 0x000fe2000bf86270 */
[----:B------:R-:W-:Y:S02]  /*ab20*/  IMAD.X R36, RZ, RZ, R37, P2 ;  /* 0x000000ffff247224 */ /* 0x000fe400010e0625 */
[----:B------:R-:W-:-:S04]  /*ab30*/  IMAD.WIDE.U32 R28, R31, UR44, R4 ;  /* 0x0000002c1f1c7c25 */ /* 0x000fc8000f8e0004 */
[----:B------:R-:W-:-:S04]  /*ab40*/  IMAD R36, R36, UR44, RZ ;  /* 0x0000002c24247c24 */ /* 0x000fc8000f8e02ff */
[----:B------:R-:W-:Y:S01]  /*ab50*/  IMAD R31, R31, UR45, R36 ;  /* 0x0000002d1f1f7c24 */ /* 0x000fe2000f8e0224 */
[----:B------:R-:W-:-:S04]  /*ab60*/  LEA R36, P2, R28, UR60, 0x1 ;  /* 0x0000003c1c247c11 */ /* 0x000fc8000f8408ff */
[----:B------:R-:W-:-:S04]  /*ab70*/  IADD3 R29, R29, R31, RZ ;  /* 0x0000001f1d1d7210 */ /* 0x000fc80007ffe0ff */
[----:B------:R-:W-:Y:S02]  /*ab80*/  LEA.HI.X R37, R28, UR61, R29, 0x1, P2 ;  /* 0x0000003d1c257c11 */ /* 0x000fe400090f0c1d */
[----:B------:R-:W-:Y:S01]  /*ab90*/  ISETP.GE.AND P2, PT, R166, UR4, PT ;  /* 0x00000004a6007c0c */ /* 0x000fe2000bf46270 */
[----:B------:R-:W0:-:S12]  /*aba0*/  @!P4 LDS.128 R28, [R0+0x2000] ;  /* 0x00200000001cc984 */ /* 0x000e180000000c00 */
[----:B------:R-:W1:Y:S04]  /*abb0*/  @!P2 LDS.128 R32, [R0+0x5000] ;  /* 0x005000000020a984 */ /* 0x000e680000000c00 */
        /* <DEDUP_REMOVED lines=8> */
.L_x_1566:
[----:B------:R-:W-:Y:S05]  /*ac40*/  BSYNC B0 ;  /* 0x0000000000007941 */ /* 0x000fea0003800000 */
.L_x_1565:
[----:B------:R-:W-:Y:S01]  /*ac50*/  @!PT LDS RZ, [RZ] ;  /* 0x00000000fffff984 */ /* 0x000fe20000000800 */
[----:B------:R-:W-:Y:S01]  /*ac60*/  @!PT LDS RZ, [RZ] ;  /* 0x00000000fffff984 */ /* 0x000fe20000000800 */
[----:B------:R-:W-:Y:S01]  /*ac70*/  @!PT LDS RZ, [RZ] ;  /* 0x00000000fffff984 */ /* 0x000fe20000000800 */
[----:B------:R-:W-:Y:S01]  /*ac80*/  @!PT LDS RZ, [RZ] ;  /* 0x00000000fffff984 */ /* 0x000fe20000000800 */
[----:B------:R1:W-:Y:S06]  /*ac90*/  MEMBAR.ALL.CTA ;  /* 0x0000000000007992 */ /* 0x0003ec0000008000 */
[----:B-1----:R-:W1:Y:S01]  /*aca0*/  FENCE.VIEW.ASYNC.S ;  /* 0x00000000000073c6 */ /* 0x002e620000000000 */
[----:B------:R-:W-:Y:S01]  /*acb0*/  @!P3 VIADD R3, R3, 0x2a8c0 ;  /* 0x0002a8c00303b836 */ /* 0x000fe20000000000 */
[----:B-1----:R1:W-:Y:S01]  /*acc0*/  BAR.SYNC.DEFER_BLOCKING R221, 0x80 ;  /* 0x000200dd0000751d */ /* 0x0023e20000010000 */
[----:B------:R-:W-:Y:S01]  /*acd0*/  LOP3.LUT P4, RZ, R17, 0x2, RZ, 0xc0, !PT ;  /* 0x0000000211ff7812 */ /* 0x000fe2000788c0ff */
[----:B------:R-:W-:-:S02]  /*ace0*/  VIADD R16, R16, 0x1 ;  /* 0x0000000110107836 */ /* 0x000fc40000000000 */
[----:B------:R-:W-:Y:S02]  /*acf0*/  @!P3 PRMT R3, RZ, 0x654, R3 ;  /* 0x00000654ff03b816 */ /* 0x000fe40000000003 */
[----:B------:R-:W-:Y:S02]  /*ad00*/  PLOP3.LUT P2, PT, PT, PT, PT, 0x8, 0x0 ;  /* 0x000000000000781c */ /* 0x000fe40003f4e170 */
[----:B------:R1:W-:Y:S01]  /*ad10*/  @!P3 SYNCS.ARRIVE.TRANS64.RED.A1T0 RZ, [R3+URZ], RZ ;  /* 0x000000ff03ffb9a7 */ /* 0x0003e2000810043f */
[----:B------:R-:W-:-:S04]  /*ad20*/  ISETP.NE.AND P3, PT, R16, 0x2, PT ;  /* 0x000000021000780c */ /* 0x000fc80003f65270 */
[----:B------:R-:W-:Y:S02]  /*ad30*/  SEL R0, RZ, 0x1, P3 ;  /* 0x00000001ff007807 */ /* 0x000fe40001800000 */
[----:B------:R-:W-:Y:S02]  /*ad40*/  SEL R16, R16, RZ, P3 ;  /* 0x000000ff10107207 */ /* 0x000fe40001800000 */
[----:B------:R-:W-:Y:S01]  /*ad50*/  LOP3.LUT R167, R167, R0, RZ, 0x3c, !PT ;  /* 0x00000000a7a77212 */ /* 0x000fe200078e3cff */
[----:B------:R-:W-:Y:S06]  /*ad60*/  @P4 BRA `(.L_x_1567) ;  /* 0xffffff8000a04947 */ /* 0x000fec000383ffff */
.L_x_1463:
[----:B------:R-:W3:Y:S01]  /*ad70*/  LDC R0, c[0x0][0x448] ;  /* 0x00011200ff007b82 */ /* 0x000ee20000000800 */
[----:B------:R-:W-:Y:S01]  /*ad80*/  IADD3 R7, R164, 0x1, -R163 ;  /* 0x00000001a4077810 */ /* 0x000fe20007ffe8a3 */
[----:B------:R-:W-:Y:S06]  /*ad90*/  BSSY B0, `(.L_x_1568) ;  /* 0x000000d000007945 */ /* 0x000fec0003800000 */
[----:B------:R-:W4:Y:S01]  /*ada0*/  LDC.64 R4, c[0x0][0x9e0] ;  /* 0x00027800ff047b82 */ /* 0x000f220000000a00 */
[----:B---3--:R-:W-:Y:S01]  /*adb0*/  ISETP.NE.AND P1, PT, R0, 0x1, PT ;  /* 0x000000010000780c */ /* 0x008fe20003f25270 */
[----:B------:R-:W-:Y:S01]  /*adc0*/  VIADD R0, R178, 0x7f ;  /* 0x0000007fb2007836 */ /* 0x000fe20000000000 */
[----:B----4-:R-:W-:-:S11]  /*add0*/  ISETP.GE.AND P3, PT, R5, 0x1, PT ;  /* 0x000000010500780c */ /* 0x010fd60003f66270 */
[----:B-1----:R-:W1:Y:S08]  /*ade0*/  @P1 LDC R3, c[0x0][0x44c] ;  /* 0x00011300ff031b82 */ /* 0x002e700000000800 */
[----:B------:R-:W3:Y:S01]  /*adf0*/  @P1 LDC R6, c[0x0][0x450] ;  /* 0x00011400ff061b82 */ /* 0x000ee20000000800 */
[----:B-1----:R-:W-:-:S05]  /*ae00*/  @P1 IMAD.HI.U32 R3, R0, R3, RZ ;  /* 0x0000000300031227 */ /* 0x002fca00078e00ff */
[----:B---3--:R-:W-:-:S05]  /*ae10*/  @P1 SHF.R.U32.HI R0, RZ, R6, R3 ;  /* 0x00000006ff001219 */ /* 0x008fca0000011603 */
[----:B------:R-:W-:Y:S01]  /*ae20*/  IMAD.IADD R3, R7, 0x1, R0 ;  /* 0x0000000107037824 */ /* 0x000fe200078e0200 */
[----:B------:R-:W-:Y:S06]  /*ae30*/  @P2 BRA `(.L_x_1569) ;  /* 0x0000000000082947 */ /* 0x000fec0003800000 */
[----:B------:R-:W1:Y:S02]  /*ae40*/  FENCE.VIEW.ASYNC.G ;  /* 0x00000000000073c6 */ /* 0x000e640000000100 */
[----:B-1----:R-:W-:Y:S06]  /*ae50*/  BAR.ARV 0xc, 0x180 ;  /* 0x0306000000007b1d */ /* 0x002fec0000002000 */
.L_x_1569:
[----:B------:R-:W-:Y:S05]  /*ae60*/  BSYNC B0 ;  /* 0x0000000000007941 */ /* 0x000fea0003800000 */
.L_x_1568:
[----:B------:R-:W-:Y:S01]  /*ae70*/  IMAD.IADD R4, R3, 0x1, R4 ;  /* 0x0000000103047824 */ /* 0x000fe200078e0204 */
[----:B------:R-:W-:Y:S06]  /*ae80*/  @!P3 BRA `(.L_x_1570) ;  /* 0x000000000048b947 */ /* 0x000fec0003800000 */
[C---:B------:R-:W-:Y:S01]  /*ae90*/  ISETP.GT.AND P0, PT, R3.reuse, RZ, PT ;  /* 0x000000ff0300720c */ /* 0x040fe20003f04270 */
[----:B------:R-:W-:Y:S01]  /*aea0*/  BSSY B0, `(.L_x_1571) ;  /* 0x000000e000007945 */ /* 0x000fe20003800000 */
[----:B------:R-:W-:-:S11]  /*aeb0*/  VIADD R0, R3, 0xffffffff ;  /* 0xffffffff03007836 */ /* 0x000fd60000000000 */
[----:B------:R-:W-:Y:S05]  /*aec0*/  @P0 BRA `(.L_x_1572) ;  /* 0x00000000001c0947 */ /* 0x000fea0003800000 */
[----:B------:R-:W-:Y:S02]  /*aed0*/  ISETP.NE.AND P0, PT, R5, 0x1, PT ;  /* 0x000000010500780c */ /* 0x000fe40003f05270 */
[----:B------:R-:W-:-:S11]  /*aee0*/  IADD3 R3, -R3, RZ, RZ ;  /* 0x000000ff03037210 */ /* 0x000fd60007ffe1ff */
[----:B------:R-:W1:Y:S02]  /*aef0*/  @P0 LDC.64 R6, c[0x0][0x9e8] ;  /* 0x00027a00ff060b82 */ /* 0x000e640000000a00 */
[----:B-1----:R-:W-:-:S05]  /*af00*/  @P0 IMAD.HI.U32 R0, R3, R6, RZ ;  /* 0x0000000603000227 */ /* 0x002fca00078e00ff */
[----:B------:R-:W-:-:S04]  /*af10*/  @P0 SHF.R.U32.HI R3, RZ, R7, R0 ;  /* 0x00000007ff030219 */ /* 0x000fc80000011600 */
[----:B------:R-:W-:Y:S01]  /*af20*/  LOP3.LUT R0, RZ, R3, RZ, 0x33, !PT ;  /* 0x00000003ff007212 */ /* 0x000fe200078e33ff */
[----:B------:R-:W-:Y:S06]  /*af30*/  BRA `(.L_x_1573) ;  /* 0x0000000000107947 */ /* 0x000fec0003800000 */
.L_x_1572:
[----:B------:R-:W-:-:S13]  /*af40*/  ISETP.NE.AND P0, PT, R5, 0x1, PT ;  /* 0x000000010500780c */ /* 0x000fda0003f05270 */
[----:B------:R-:W1:Y:S02]  /*af50*/  @P0 LDC.64 R6, c[0x0][0x9e8] ;  /* 0x00027a00ff060b82 */ /* 0x000e640000000a00 */
[----:B-1----:R-:W-:-:S05]  /*af60*/  @P0 IMAD.HI.U32 R6, R0, R6, RZ ;  /* 0x0000000600060227 */ /* 0x002fca00078e00ff */
[----:B------:R-:W-:-:S07]  /*af70*/  @P0 SHF.R.U32.HI R0, RZ, R7, R6 ;  /* 0x00000007ff000219 */ /* 0x000fce0000011606 */
.L_x_1573:
[----:B------:R-:W-:Y:S05]  /*af80*/  BSYNC B0 ;  /* 0x0000000000007941 */ /* 0x000fea0003800000 */
.L_x_1571:
[----:B------:R-:W-:-:S05]  /*af90*/  IMAD R3, R0, R5, R5 ;  /* 0x0000000500037224 */ /* 0x000fca00078e0205 */
[----:B------:R-:W-:-:S07]  /*afa0*/  VIMNMX R4, R4, R3, PT ;  /* 0x0000000304047248 */ /* 0x000fce0003fe0100 */
.L_x_1570:
[----:B------:R-:W1:Y:S01]  /*afb0*/  @P1 LDC R3, c[0x0][0x44c] ;  /* 0x00011300ff031b82 */ /* 0x000e620000000800 */
[----:B------:R-:W-:Y:S01]  /*afc0*/  VIADD R4, R4, 0x5f ;  /* 0x0000005f04047836 */ /* 0x000fe20000000000 */
[----:B------:R-:W-:Y:S01]  /*afd0*/  ULDC UR4, c[0x0][0x9dc] ;  /* 0x0002770000047ab9 */ /* 0x000fe20000000800 */
[----:B------:R-:W-:Y:S02]  /*afe0*/  IMAD.MOV.U32 R7, RZ, RZ, R178 ;  /* 0x000000ffff077224 */ /* 0x000fe400078e00b2 */
[----:B------:R-:W-:-:S03]  /*aff0*/  IMAD.HI R4, R4, 0x2aaaaaab, RZ ;  /* 0x2aaaaaab04047827 */ /* 0x000fc600078e02ff */
[----:B------:R-:W3:Y:S01]  /*b000*/  @P1 LDC R9, c[0x0][0x450] ;  /* 0x00011400ff091b82 */ /* 0x000ee20000000800 */
[----:B-1----:R-:W-:Y:S01]  /*b010*/  @P1 IMAD.HI.U32 R0, R178, R3, RZ ;  /* 0x00000003b2001227 */ /* 0x002fe200078e00ff */
[----:B------:R-:W-:-:S04]  /*b020*/  SHF.R.U32.HI R3, RZ, 0x1f, R4 ;  /* 0x0000001fff037819 */ /* 0x000fc80000011604 */
[----:B------:R-:W-:Y:S02]  /*b030*/  LEA.HI.SX32 R4, R4, R3, 0x1c ;  /* 0x0000000304047211 */ /* 0x000fe400078fe2ff */
[----:B---3--:R-:W-:Y:S02]  /*b040*/  @P1 SHF.R.U32.HI R7, RZ, R9, R0 ;  /* 0x00000009ff071219 */ /* 0x008fe40000011600 */
        /* <DEDUP_REMOVED lines=14> */
.L_x_1576:
[----:B------:R-:W-:-:S13]  /*b130*/  ISETP.NE.AND P0, PT, R5, 0x1, PT ;  /* 0x000000010500780c */ /* 0x000fda0003f05270 */
[----:B------:R-:W1:Y:S02]  /*b140*/  @P0 LDC.64 R6, c[0x0][0x9e8] ;  /* 0x00027a00ff060b82 */ /* 0x000e640000000a00 */
[----:B-1----:R-:W-:-:S05]  /*b150*/  @P0 IMAD.HI.U32 R4, R0, R6, RZ ;  /* 0x0000000600040227 */ /* 0x002fca00078e00ff */
[----:B------:R-:W-:-:S07]  /*b160*/  @P0 SHF.R.U32.HI R0, RZ, R7, R4 ;  /* 0x00000007ff000219 */ /* 0x000fce0000011604 */
.L_x_1577:
[----:B------:R-:W-:Y:S05]  /*b170*/  BSYNC B0 ;  /* 0x0000000000007941 */ /* 0x000fea0003800000 */
.L_x_1575:
[----:B------:R-:W-:-:S05]  /*b180*/  IMAD R0, R0, R5, RZ ;  /* 0x0000000500007224 */ /* 0x000fca00078e02ff */
[----:B------:R-:W-:-:S07]  /*b190*/  VIMNMX R3, R3, R0, !PT ;  /* 0x0000000003037248 */ /* 0x000fce0007fe0100 */
.L_x_1574:
[----:B------:R-:W-:Y:S01]  /*b1a0*/  IMAD.HI R3, R3, 0x2aaaaaab, RZ ;  /* 0x2aaaaaab03037827 */ /* 0x000fe200078e02ff */
[----:B------:R-:W-:Y:S03]  /*b1b0*/  BSSY B0, `(.L_x_1578) ;  /* 0x0000025000007945 */ /* 0x000fe60003800000 */
[----:B------:R-:W-:Y:S01]  /*b1c0*/  IMAD.MOV.U32 R5, RZ, RZ, RZ ;  /* 0x000000ffff057224 */ /* 0x000fe200078e00ff */
[----:B------:R-:W-:-:S04]  /*b1d0*/  SHF.R.U32.HI R0, RZ, 0x1f, R3 ;  /* 0x0000001fff007819 */ /* 0x000fc80000011603 */
[----:B------:R-:W-:-:S04]  /*b1e0*/  LEA.HI.SX32 R0, R3, R0, 0x1c ;  /* 0x0000000003007211 */ /* 0x000fc800078fe2ff */
        /* <DEDUP_REMOVED lines=8> */
[----:B------:R-:W1:Y:S01]  /*b270*/  I2F.RP R3, R6 ;  /* 0x0000000600037306 */ /* 0x000e620000209400 */
[----:B------:R-:W-:Y:S02]  /*b280*/  IABS R10, R11 ;  /* 0x0000000b000a7213 */ /* 0x000fe40000000000 */
[----:B------:R-:W-:-:S05]  /*b290*/  IMAD.IADD R0, R0, 0x1, -R9 ;  /* 0x0000000100007824 */ /* 0x000fca00078e0a09 */
[----:B------:R-:W-:Y:S02]  /*b2a0*/  IABS R8, R0 ;  /* 0x0000000000087213 */ /* 0x000fe40000000000 */
[----:B------:R-:W-:-:S04]  /*b2b0*/  LOP3.LUT R0, R0, R11, RZ, 0x3c, !PT ;  /* 0x0000000b00007212 */ /* 0x000fc800078e3cff */
[----:B------:R-:W-:Y:S01]  /*b2c0*/  ISETP.GE.AND P2, PT, R0, RZ, PT ;  /* 0x000000ff0000720c */ /* 0x000fe20003f46270 */
[----:B-1----:R-:W1:Y:S02]  /*b2d0*/  MUFU.RCP R3, R3 ;  /* 0x0000000300037308 */ /* 0x002e640000001000 */
[----:B-1----:R-:W-:Y:S02]  /*b2e0*/  VIADD R4, R3, 0xffffffe ;  /* 0x0ffffffe03047836 */ /* 0x002fe40000000000 */
[----:B------:R-:W-:-:S04]  /*b2f0*/  IMAD.MOV R3, RZ, RZ, -R10 ;  /* 0x000000ffff037224 */ /* 0x000fc800078e0a0a */
[----:B------:R1:W3:Y:S02]  /*b300*/  F2I.FTZ.U32.TRUNC.NTZ R5, R4 ;  /* 0x0000000400057305 */ /* 0x0002e4000021f000 */
[----:B-1----:R-:W-:Y:S01]  /*b310*/  IMAD.MOV.U32 R4, RZ, RZ, RZ ;  /* 0x000000ffff047224 */ /* 0x002fe200078e00ff */
[----:B---3--:R-:W-:-:S05]  /*b320*/  IADD3 R7, RZ, -R5, RZ ;  /* 0x80000005ff077210 */ /* 0x008fca0007ffe0ff */
        /* <DEDUP_REMOVED lines=11> */
[----:B------:R-:W-:Y:S01]  /*b3e0*/  @!P2 IMAD.MOV R5, RZ, RZ, -R5 ;  /* 0x000000ffff05a224 */ /* 0x000fe200078e0a05 */
[----:B------:R-:W-:-:S07]  /*b3f0*/  @!P1 LOP3.LUT R5, RZ, R11, RZ, 0x33, !PT ;  /* 0x0000000bff059212 */ /* 0x000fce00078e33ff */
.L_x_1579:
[----:B------:R-:W-:Y:S05]  /*b400*/  BSYNC B0 ;  /* 0x0000000000007941 */ /* 0x000fea0003800000 */
.L_x_1578:
[-C--:B------:R-:W-:Y:S01]  /*b410*/  IMAD R180, R190, R5.reuse, R9 ;  /* 0x00000005beb47224 */ /* 0x080fe200078e0209 */
[----:B------:R-:W-:Y:S01]  /*b420*/  PLOP3.LUT P0, PT, PT, PT, PT, 0x80, 0x0 ;  /* 0x000000000000781c */ /* 0x000fe20003f0f070 */
[----:B------:R-:W-:Y:S01]  /*b430*/  IMAD.MOV.U32 R3, RZ, RZ, RZ ;  /* 0x000000ffff037224 */ /* 0x000fe200078e00ff */
        /* <DEDUP_REMOVED lines=27> */
[----:B0-----:R-:W-:Y:S02]  /*b5f0*/  CS2R R38, SRZ ;  /* 0x0000000000267805 */ /* 0x001fe4000001ff00 */
[----:B--2---:R-:W-:Y:S02]  /*b600*/  CS2R R36, SRZ ;  /* 0x0000000000247805 */ /* 0x004fe4000001ff00 */
[----:B------:R-:W-:-:S02]  /*b610*/  CS2R R98, SRZ ;  /* 0x0000000000627805 */ /* 0x000fc4000001ff00 */
[----:B------:R-:W-:Y:S02]  /*b620*/  CS2R R90, SRZ ;  /* 0x00000000005a7805 */ /* 0x000fe4000001ff00 */
[----:B------:R-:W-:Y:S02]  /*b630*/  CS2R R96, SRZ ;  /* 0x0000000000607805 */ /* 0x000fe4000001ff00 */
[----:B------:R-:W-:Y:S02]  /*b640*/  CS2R R88, SRZ ;  /* 0x0000000000587805 */ /* 0x000fe4000001ff00 */
[----:B------:R-:W-:Y:S02]  /*b650*/  CS2R R94, SRZ ;  /* 0x00000000005e7805 */ /* 0x000fe4000001ff00 */
[----:B------:R-:W-:Y:S01]  /*b660*/  CS2R R20, SRZ ;  /* 0x0000000000147805 */ /* 0x000fe2000001ff00 */
[----:B------:R-:W-:Y:S06]  /*b670*/  @!P1 BRA `(.L_x_1580) ;  /* 0x0000014800709947 */ /* 0x000fec0003800000 */
[----:B------:R-:W2:Y:S04]  /*b680*/  LDL R4, [R1+0x80] ;  /* 0x0000800001047983 */ /* 0x000ea80000100800 */
[----:B------:R-:W3:Y:S04]  /*b690*/  LDL R6, [R1+0x7c] ;  /* 0x00007c0001067983 */ /* 0x000ee80000100800 */
[----:B--2---:R-:W0:Y:S01]  /*b6a0*/  SHFL.IDX PT, R0, R4, RZ, 0x1f ;  /* 0x00001fff04007589 */ /* 0x004e2200000e0000 */
[----:B---3--:R-:W-:-:S13]  /*b6b0*/  R2UR UR4, R6 ;  /* 0x00000000060472ca */ /* 0x008fda00000e0000 */
[----:B------:R-:W-:Y:S01]  /*b6c0*/  ULOP3.LUT UP0, URZ, UR4, 0x1bf, URZ, 0xc0, !UPT ;  /* 0x000001bf043f7892 */ /* 0x000fe2000f80c03f */
[----:B0-----:R-:W-:-:S04]  /*b6d0*/  LEA.HI R3, R0, R0, RZ, 0x1 ;  /* 0x0000000000037211 */ /* 0x001fc800078f08ff */
[----:B------:R-:W-:Y:S02]  /*b6e0*/  LOP3.LUT R3, R3, 0x1e, RZ, 0xc0, !PT ;  /* 0x0000001e03037812 */ /* 0x000fe400078ec0ff */
[----:B------:R-:W-:-:S03]  /*b6f0*/  PLOP3.LUT P0, PT, PT, PT, UP0, 0x80, 0x0 ;  /* 0x000000000000781c */ /* 0x000fc60003f0f008 */
[----:B------:R-:W-:-:S05]  /*b700*/  IMAD.IADD R3, R0, 0x1, -R3 ;  /* 0x0000000100037824 */ /* 0x000fca00078e0a03 */
[----:B------:R-:W-:-:S04]  /*b710*/  LEA R3, R3, UR4, 0xd ;  /* 0x0000000403037c11 */ /* 0x000fc8000f8e68ff */
[----:B------:R-:W-:-:S04]  /*b720*/  SHF.R.U32.HI R3, RZ, 0x4, R3 ;  /* 0x00000004ff037819 */ /* 0x000fc80000011603 */
[----:B------:R-:W-:Y:S01]  /*b730*/  LOP3.LUT R68, R3, 0x3fff, RZ, 0xc0, !PT ;  /* 0x00003fff03447812 */ /* 0x000fe200078ec0ff */
[----:B------:R-:W-:Y:S06]  /*b740*/  @!P0 BRA `(.L_x_1581) ;  /* 0x0000000000408947 */ /* 0x000fec0003800000 */
        /* <DEDUP_REMOVED lines=8> */
[----:B------:R-:W-:Y:S01]  /*b7d0*/  MOV R6, UR4 ;  /* 0x0000000400067c02 */ /* 0x000fe20008000f00 */
[----:B------:R-:W-:Y:S02]  /*b7e0*/  IMAD.U32 R7, RZ, RZ, UR5 ;  /* 0x00000005ff077e24 */ /* 0x000fe4000f8e00ff */
[----:B------:R-:W-:-:S02]  /*b7f0*/  IMAD.U32 R11, RZ, RZ, UR7 ;  /* 0x00000007ff0b7e24 */ /* 0x000fc4000f8e00ff */
[----:B------:R-:W-:Y:S02]  /*b800*/  IMAD.MOV.U32 R8, RZ, RZ, 0x70 ;  /* 0x00000070ff087424 */ /* 0x000fe400078e00ff */
[----:B------:R-:W-:Y:S02]  /*b810*/  IMAD.MOV.U32 R12, RZ, RZ, 0x1 ;  /* 0x00000001ff0c7424 */ /* 0x000fe400078e00ff */
[----:B0-----:R-:W-:-:S07]  /*b820*/  IMAD.MOV.U32 R13, RZ, RZ, RZ ;  /* 0x000000ffff0d7224 */ /* 0x001fce00078e00ff */
[----:B------:R-:W-:-:S07]  /*b830*/  LEPC R20, `(.L_x_1581) ;  /* 0x000000001014794e */ /* 0x000fce0000000000 */
[----:B-1---5:R-:W-:Y:S05]  /*b840*/  CALL.ABS.NOINC R14 ;  /* 0x000000000e007343 */ /* 0x022fea0003c00000 */
.L_x_1581:
[----:B------:R-:W-:Y:S02]  /*b850*/  ULDC UR4, c[0x0][0x3f4] ;  /* 0x0000fd0000047ab9 */ /* 0x000fe40000000800 */
[----:B------:R-:W-:-:S13]  /*b860*/  ISETP.LT.AND P0, PT, RZ, UR4, PT ;  /* 0x00000004ff007c0c */ /* 0x000fda000bf01270 */
[----:B------:R-:W-:Y:S05]  /*b870*/  @P0 BRA `(.L_x_1582) ;  /* 0x00000000003c0947 */ /* 0x000fea0003800000 */
[----:B------:R-:W-:-:S04]  /*b880*/  LEA.HI R0, R188, R188, RZ, 0x1 ;  /* 0x000000bcbc007211 */ /* 0x000fc800078f08ff */
[----:B------:R-:W-:-:S04]  /*b890*/  LOP3.LUT R3, R0, 0xfffffffe, RZ, 0xc0, !PT ;  /* 0xfffffffe00037812 */ /* 0x000fc800078ec0ff */
[----:B------:R-:W-:-:S04]  /*b8a0*/  IADD3 R3, R188, -R3, RZ ;  /* 0x80000003bc037210 */ /* 0x000fc80007ffe0ff */
[----:B------:R-:W-:-:S04]  /*b8b0*/  SHF.L.U32 R3, R3, 0x1f, RZ ;  /* 0x0000001f03037819 */ /* 0x000fc800000006ff */
[----:B------:R0:W1:Y:S03]  /*b8c0*/  SYNCS.PHASECHK.TRANS64.TRYWAIT P0, [R2+URZ+0x2a800], R3 ;  /* 0x02a80003020075a7 */ /* 0x000066000800017f */
[----:B-1----:R-:W-:Y:S05]  /*b8d0*/  @!P0 NANOSLEEP.SYNCS 0x989680 ;  /* 0x009896800000895d */ /* 0x002fea0003900000 */
[----:B------:R-:W1:Y:S01]  /*b8e0*/  @!P0 SYNCS.PHASECHK.TRANS64 P0, [R2+URZ+0x2a800], R3 ;  /* 0x02a80003020085a7 */ /* 0x000e62000800007f */
[----:B------:R-:W-:Y:S04]  /*b8f0*/  BSSY B0, `(.L_x_1583) ;  /* 0x0000006000007945 */ /* 0x000fe80003800000 */
[----:B-1----:R-:W-:Y:S05]  /*b900*/  @P0 BRA `(.L_x_1584) ;  /* 0x0000000000100947 */ /* 0x002fea0003800000 */
.L_x_1585:
[----:B-1----:R1:W2:Y:S02]  /*b910*/  SYNCS.PHASECHK.TRANS64.TRYWAIT P0, [R2+URZ+0x2a800], R3 ;  /* 0x02a80003020075a7 */ /* 0x0022a4000800017f */
[----:B--2---:R-:W-:Y:S05]  /*b920*/  @!P0 NANOSLEEP.SYNCS 0x989680 ;  /* 0x009896800000895d */ /* 0x004fea0003900000 */
[----:B------:R-:W2:Y:S02]  /*b930*/  @!P0 SYNCS.PHASECHK.TRANS64 P0, [R2+URZ+0x2a800], R3 ;  /* 0x02a80003020085a7 */ /* 0x000ea4000800007f */
[----:B--2---:R-:W-:Y:S05]  /*b940*/  @!P0 BRA `(.L_x_1585) ;  /* 0xfffffffc00f08947 */ /* 0x004fea000383ffff */
.L_x_1584:
[----:B------:R-:W-:Y:S05]  /*b950*/  BSYNC B0 ;  /* 0x0000000000007941 */ /* 0x000fea0003800000 */
.L_x_1583:
[----:B------:R-:W-:Y:S05]  /*b960*/  BRA `(.L_x_1586) ;  /* 0x0000006c00087947 */ /* 0x000fea0003800000 */
.L_x_1582:
[----:B------:R-:W2:Y:S01]  /*b970*/  LDL R0, [R1+0x7c] ;  /* 0x00007c0001007983 */ /* 0x000ea20000100800 */
[----:B------:R-:W-:Y:S02]  /*b980*/  ULDC.64 UR6, c[0x0][0x408] ;  /* 0x0001020000067ab9 */ /* 0x000fe40000000a00 */
[----:B-----5:R-:W-:Y:S01]  /*b990*/  IMAD.WIDE.U32 R26, R145, UR6, RZ ;  /* 0x00000006911a7c25 */ /* 0x020fe2000f8e00ff */
[----:B--2---:R-:W-:Y:S02]  /*b9a0*/  R2UR UR4, R0 ;  /* 0x00000000000472ca */ /* 0x004fe400000e0000 */
[----:B------:R-:W-:-:S11]  /*b9b0*/  SHF.R.S32.HI R0, RZ, 0x1f, R145 ;  /* 0x0000001fff007819 */ /* 0x000fd60000011491 */
[----:B------:R-:W-:-:S03]  /*b9c0*/  ULOP3.LUT UP0, URZ, UR4, 0x3ff, URZ, 0xc0, !UPT ;  /* 0x000003ff043f7892 */ /* 0x000fc6000f80c03f */
[----:B------:R-:W-:Y:S02]  /*b9d0*/  ULDC.64 UR4, c[0x0][0x3f8] ;  /* 0x0000fe0000047ab9 */ /* 0x000fe40000000a00 */
[C---:B------:R-:W-:Y:S01]  /*b9e0*/  IMAD R4, R0.reuse, UR4, RZ ;  /* 0x0000000400047c24 */ /* 0x040fe2000f8e02ff */
[----:B------:R-:W-:Y:S01]  /*b9f0*/  PLOP3.LUT P0, PT, PT, PT, UP0, 0x80, 0x0 ;  /* 0x000000000000781c */ /* 0x000fe20003f0f008 */
[----:B------:R-:W-:Y:S02]  /*ba00*/  IMAD R0, R0, UR6, RZ ;  /* 0x0000000600007c24 */ /* 0x000fe4000f8e02ff */
[----:B------:R-:W-:-:S04]  /*ba10*/  IMAD.WIDE.U32 R24, R145, UR4, RZ ;  /* 0x0000000491187c25 */ /* 0x000fc8000f8e00ff */
[C---:B------:R-:W-:Y:S02]  /*ba20*/  IMAD R29, R145.reuse, UR5, R4 ;  /* 0x00000005911d7c24 */ /* 0x040fe4000f8e0204 */
[----:B------:R-:W-:Y:S02]  /*ba30*/  IMAD R31, R145, UR7, R0 ;  /* 0x00000007911f7c24 */ /* 0x000fe4000f8e0200 */
[----:B------:R-:W-:Y:S02]  /*ba40*/  IMAD.IADD R29, R29, 0x1, R25 ;  /* 0x000000011d1d7824 */ /* 0x000fe400078e0219 */
[----:B------:R-:W-:Y:S01]  /*ba50*/  IMAD.IADD R31, R31, 0x1, R27 ;  /* 0x000000011f1f7824 */ /* 0x000fe200078e021b */
[----:B------:R-:W-:Y:S06]  /*ba60*/  @!P0 BRA `(.L_x_1587) ;  /* 0x0000000000408947 */ /* 0x000fec0003800000 */
[----:B------:R-:W-:Y:S01]  /*ba70*/  MOV R14, 0x0 ;  /* 0x00000000000e7802 */ /* 0x000fe20000000f00 */
[----:B------:R-:W-:Y:S01]  /*ba80*/  ULDC.64 UR4, c[0x4][0x118] ;  /* 0x0100460000047ab9 */ /* 0x000fe20000000a00 */
[----:B------:R-:W-:Y:S01]  /*ba90*/  ULDC.64 UR6, c[0x4][0x88] ;  /* 0x0100220000067ab9 */ /* 0x000fe20000000a00 */
[----:B------:R-:W-:Y:S01]  /*baa0*/  IMAD.U32 R4, RZ, RZ, UR4 ;  /* 0x00000004ff047e24 */ /* 0x000fe2000f8e00ff */
[----:B------:R-:W-:Y:S01]  /*bab0*/  MOV R10, UR6 ;  /* 0x00000006000a7c02 */ /* 0x000fe20008000f00 */
[----:B------:R-:W-:Y:S01]  /*bac0*/  IMAD.U32 R5, RZ, RZ, UR5 ;  /* 0x00000005ff057e24 */ /* 0x000fe2000f8e00ff */
[----:B------:R-:W0:Y:S01]  /*bad0*/  LDC.64 R14, c[0x4][R14] ;  /* 0x010000000e0e7b82 */ /* 0x000e220000000a00 */
[----:B------:R-:W-:Y:S01]  /*bae0*/  ULDC.64 UR4, c[0x4][0x120] ;  /* 0x0100480000047ab9 */ /* 0x000fe20000000a00 */
        /* <DEDUP_REMOVED lines=8> */
.L_x_1587:
[----:B------:R-:W-:Y:S01]  /*bb70*/  ULDC.U8 UR4, c[0x0][0x410] ;  /* 0x0001040000047ab9 */ /* 0x000fe20000000000 */
[----:B------:R-:W-:Y:S01]  /*bb80*/  BSSY B0, `(.L_x_1588) ;  /* 0x0000698000007945 */ /* 0x000fe20003800000 */
[----:B------:R-:W-:Y:S01]  /*bb90*/  ISETP.NE.AND P0, PT, RZ, UR4, PT ;  /* 0x00000004ff007c0c */ /* 0x000fe2000bf05270 */
[----:B------:R-:W-:-:S12]  /*bba0*/  IMAD.IADD R64, R162, 0x1, R178 ;  /* 0x00000001a2407824 */ /* 0x000fd800078e02b2 */
[----:B------:R-:W-:Y:S05]  /*bbb0*/  @!P0 BRA `(.L_x_1589) ;  /* 0x0000003400688947 */ /* 0x000fea0003800000 */
[----:B------:R-:W0:Y:S01]  /*bbc0*/  LDC R10, c[0x0][0x448] ;  /* 0x00011200ff0a7b82 */ /* 0x000e220000000800 */
[----:B------:R-:W-:Y:S01]  /*bbd0*/  IMAD R3, R191, 0x40, R64 ;  /* 0x00000040bf037824 */ /* 0x000fe200078e0240 */
[----:B------:R-:W-:Y:S01]  /*bbe0*/  ULDC.64 UR4, c[0x0][0x3f8] ;  /* 0x0000fe0000047ab9 */ /* 0x000fe20000000a00 */
[----:B------:R-:W-:Y:S01]  /*bbf0*/  ULDC.64 UR6, c[0x0][0x408] ;  /* 0x0001020000067ab9 */ /* 0x000fe20000000a00 */
[----:B------:R-:W-:Y:S01]  /*bc00*/  MOV R4, R24 ;  /* 0x0000001800047202 */ /* 0x000fe20000000f00 */
[----:B------:R-:W-:Y:S02]  /*bc10*/  IMAD.MOV.U32 R6, RZ, RZ, R26 ;  /* 0x000000ffff067224 */ /* 0x000fe400078e001a */
[----:B------:R-:W-:Y:S01]  /*bc20*/  IMAD.MOV.U32 R7, RZ, RZ, R31 ;  /* 0x000000ffff077224 */ /* 0x000fe200078e001f */
[----:B0-----:R-:W-:-:S13]  /*bc30*/  ISETP.NE.AND P0, PT, R10, 0x1, PT ;  /* 0x000000010a00780c */ /* 0x001fda0003f05270 */
[----:B------:R-:W0:Y:S08]  /*bc40*/  @P0 LDC R0, c[0x0][0x44c] ;  /* 0x00011300ff000b82 */ /* 0x000e300000000800 */
[----:B------:R-:W1:Y:S01]  /*bc50*/  @P0 LDC R5, c[0x0][0x450] ;  /* 0x00011400ff050b82 */ /* 0x000e620000000800 */
[----:B0-----:R-:W-:-:S05]  /*bc60*/  @P0 IMAD.HI.U32 R0, R3, R0, RZ ;  /* 0x0000000003000227 */ /* 0x001fca00078e00ff */
[----:B-1----:R-:W-:Y:S01]  /*bc70*/  @P0 SHF.R.U32.HI R3, RZ, R5, R0 ;  /* 0x00000005ff030219 */ /* 0x002fe20000011600 */
[----:B------:R-:W-:-:S03]  /*bc80*/  IMAD.MOV.U32 R5, RZ, RZ, R29 ;  /* 0x000000ffff057224 */ /* 0x000fc600078e001d */
[----:B------:R-:W-:Y:S01]  /*bc90*/  SHF.R.S32.HI R0, RZ, 0x1f, R3 ;  /* 0x0000001fff007819 */ /* 0x000fe20000011403 */
[----:B------:R-:W-:-:S04]  /*bca0*/  IMAD.WIDE.U32 R4, R3, UR4, R4 ;  /* 0x0000000403047c25 */ /* 0x000fc8000f8e0004 */
[C---:B------:R-:W-:Y:S02]  /*bcb0*/  IMAD R8, R0.reuse, UR4, RZ ;  /* 0x0000000400087c24 */ /* 0x040fe4000f8e02ff */
[----:B------:R-:W-:Y:S02]  /*bcc0*/  IMAD R0, R0, UR6, RZ ;  /* 0x0000000600007c24 */ /* 0x000fe4000f8e02ff */
[C---:B------:R-:W-:Y:S01]  /*bcd0*/  IMAD R9, R3.reuse, UR5, R8 ;  /* 0x0000000503097c24 */ /* 0x040fe2000f8e0208 */
[----:B------:R-:W-:Y:S01]  /*bce0*/  ULDC.64 UR4, c[0x0][0x3e8] ;  /* 0x0000fa0000047ab9 */ /* 0x000fe20000000a00 */
[C---:B------:R-:W-:Y:S01]  /*bcf0*/  IMAD.WIDE.U32 R6, R3.reuse, UR6, R6 ;  /* 0x0000000603067c25 */ /* 0x040fe2000f8e0006 */
[----:B------:R-:W-:Y:S01]  /*bd00*/  LEA R32, P0, R4, UR4, 0x1 ;  /* 0x0000000404207c11 */ /* 0x000fe2000f8008ff */
[----:B------:R-:W-:Y:S02]  /*bd10*/  UMOV UR4, 0xffffffff ;  /* 0xffffffff00047882 */ /* 0x000fe40000000000 */
[----:B------:R-:W-:Y:S01]  /*bd20*/  IMAD R63, R3, UR7, R0 ;  /* 0x00000007033f7c24 */ /* 0x000fe2000f8e0200 */
[----:B------:R-:W-:Y:S01]  /*bd30*/  ULDC.64 UR6, c[0x0][0x400] ;  /* 0x0001000000067ab9 */ /* 0x000fe20000000a00 */
[----:B------:R-:W-:Y:S01]  /*bd40*/  IMAD.IADD R5, R5, 0x1, R9 ;  /* 0x0000000105057824 */ /* 0x000fe200078e0209 */
[----:B------:R-:W-:Y:S01]  /*bd50*/  LEA R3, P1, R6, UR6, 0x1 ;  /* 0x0000000606037c11 */ /* 0x000fe2000f8208ff */
[----:B------:R-:W-:-:S03]  /*bd60*/  IMAD.IADD R63, R7, 0x1, R63 ;  /* 0x00000001073f7824 */ /* 0x000fc600078e023f */
[----:B------:R-:W-:Y:S02]  /*bd70*/  LEA.HI.X R0, R4, UR5, R5, 0x1, P0 ;  /* 0x0000000504007c11 */ /* 0x000fe400080f0c05 */
[----:B------:R-:W-:Y:S01]  /*bd80*/  LEA.HI.X R63, R6, UR7, R63, 0x1, P1 ;  /* 0x00000007063f7c11 */ /* 0x000fe200088f0c3f */
[----:B------:R-:W-:Y:S06]  /*bd90*/  BRA.DIV UR4, `(.L_x_1590) ;  /* 0x00000202048c7947 */ /* 0x000fec000b800000 */
[----:B------:R0:W1:Y:S04]  /*bda0*/  SHFL.IDX PT, R7, R0, RZ, 0x1c1f ;  /* 0x001c1fff00077589 */ /* 0x00006800000e0000 */
[----:B------:R0:W2:Y:S04]  /*bdb0*/  SHFL.IDX PT, R6, R32, RZ, 0x1c1f ;  /* 0x001c1fff20067589 */ /* 0x0000a800000e0000 */
[----:B------:R0:W3:Y:S04]  /*bdc0*/  SHFL.IDX PT, R9, R63, RZ, 0x1c1f ;  /* 0x001c1fff3f097589 */ /* 0x0000e800000e0000 */
[----:B------:R0:W4:Y:S02]  /*bdd0*/  SHFL.IDX PT, R8, R3, RZ, 0x1c1f ;  /* 0x001c1fff03087589 */ /* 0x00012400000e0000 */
.L_x_1936:
[----:B------:R-:W-:Y:S01]  /*bde0*/  IMAD R67, R163, R10, RZ ;  /* 0x0000000aa3437224 */ /* 0x000fe200078e02ff */
[----:B------:R-:W-:Y:S01]  /*bdf0*/  BSSY B1, `(.L_x_1591) ;  /* 0x0000050000017945 */ /* 0x000fe20003800000 */
[----:B------:R-:W-:Y:S02]  /*be00*/  CS2R R58, SRZ ;  /* 0x00000000003a7805 */ /* 0x000fe4000001ff00 */
[----:B------:R-:W-:Y:S02]  /*be10*/  CS2R R54, SRZ ;  /* 0x0000000000367805 */ /* 0x000fe4000001ff00 */
[----:B------:R-:W-:Y:S02]  /*be20*/  CS2R R50, SRZ ;  /* 0x0000000000327805 */ /* 0x000fe4000001ff00 */
[----:B------:R-:W-:Y:S02]  /*be30*/  ISETP.GE.AND P0, PT, R64, R67, PT ;  /* 0x000000434000720c */ /* 0x000fe40003f06270 */
        /* <DEDUP_REMOVED lines=10> */
[----:B------:R-:W-:Y:S01]  /*bee0*/  ULDC UR4, c[0x0][0x3f4] ;  /* 0x0000fd0000047ab9 */ /* 0x000fe20000000800 */
[----:B------:R-:W-:Y:S02]  /*bef0*/  CS2R R60, SRZ ;  /* 0x00000000003c7805 */ /* 0x000fe4000001ff00 */
[----:B------:R-:W-:Y:S02]  /*bf00*/  ISETP.GE.AND P3, PT, R171, UR4, PT ;  /* 0x00000004ab007c0c */ /* 0x000fe4000bf66270 */
[----:B------:R-:W-:Y:S02]  /*bf10*/  CS2R R58, SRZ ;  /* 0x00000000003a7805 */ /* 0x000fe4000001ff00 */
[----:B------:R-:W-:Y:S02]  /*bf20*/  ISETP.GE.AND P2, PT, R169, UR4, PT ;  /* 0x00000004a9007c0c */ /* 0x000fe4000bf46270 */
[----:B------:R-:W-:Y:S02]  /*bf30*/  ISETP.GE.AND P1, PT, R170, UR4, PT ;  /* 0x00000004aa007c0c */ /* 0x000fe4000bf26270 */
[----:B------:R-:W-:-:S02]  /*bf40*/  ISETP.GE.AND P0, PT, R168, UR4, PT ;  /* 0x00000004a8007c0c */ /* 0x000fc4000bf06270 */
[----:B------:R-:W-:-:S03]  /*bf50*/  ISETP.GE.AND P4, PT, R160, UR4, PT ;  /* 0x00000004a0007c0c */ /* 0x000fc6000bf86270 */
[C---:B------:R-:W-:Y:S01]  /*bf60*/  @!P3 IMAD.SHL.U32 R27, R171.reuse, 0x2, RZ ;  /* 0x00000002ab1bb824 */ /* 0x040fe200078e00ff */
[----:B------:R-:W-:-:S03]  /*bf70*/  @!P3 SHF.L.U64.HI R4, R171, 0x1, R228 ;  /* 0x00000001ab04b819 */ /* 0x000fc600000102e4 */
[C---:B------:R-:W-:Y:S02]  /*bf80*/  @!P2 SHF.L.U32 R21, R169.reuse, 0x1, RZ ;  /* 0x00000001a915a819 */ /* 0x040fe400000006ff */
[----:B------:R-:W-:Y:S01]  /*bf90*/  @!P1 IMAD.SHL.U32 R13, R170, 0x2, RZ ;  /* 0x00000002aa0d9824 */ /* 0x000fe200078e00ff */
[-C--:B--2---:R-:W-:Y:S02]  /*bfa0*/  @!P3 IADD3 R28, P6, R6, R27.reuse, RZ ;  /* 0x0000001b061cb210 */ /* 0x084fe40007fde0ff */
[----:B------:R-:W-:Y:S01]  /*bfb0*/  @!P2 SHF.L.U64.HI R10, R169, 0x1, R227 ;  /* 0x00000001a90aa819 */ /* 0x000fe200000102e3 */
[----:B---3--:R-:W-:Y:S01]  /*bfc0*/  @!P4 IMAD.MOV.U32 R5, RZ, RZ, R9 ;  /* 0x000000ffff05c224 */ /* 0x008fe200078e0009 */
[----:B----4-:R-:W-:Y:S01]  /*bfd0*/  @!P3 IADD3 R26, P5, R8, R27, RZ ;  /* 0x0000001b081ab210 */ /* 0x010fe20007fbe0ff */
[----:B-1----:R-:W-:Y:S01]  /*bfe0*/  @!P3 IMAD.X R29, R7, 0x1, R4, P6 ;  /* 0x00000001071db824 */ /* 0x002fe200030e0604 */
[----:B------:R-:W-:Y:S01]  /*bff0*/  @!P2 IADD3 R24, P6, R6, R21, RZ ;  /* 0x000000150618a210 */ /* 0x000fe20007fde0ff */
[----:B------:R-:W-:Y:S01]  /*c000*/  @!P4 IMAD.WIDE R34, R160, 0x2, R6 ;  /* 0x00000002a022c825 */ /* 0x000fe200078e0206 */
[----:B------:R-:W-:-:S02]  /*c010*/  @!P0 SHF.L.U32 R33, R168, 0x1, RZ ;  /* 0x00000001a8218819 */ /* 0x000fc400000006ff */
[----:B------:R-:W-:Y:S01]  /*c020*/  @!P0 SHF.L.U64.HI R38, R168, 0x1, R225 ;  /* 0x00000001a8268819 */ /* 0x000fe200000102e1 */
[----:B------:R-:W-:Y:S01]  /*c030*/  @!P3 IMAD.X R27, R9, 0x1, R4, P5 ;  /* 0x00000001091bb824 */ /* 0x000fe200028e0604 */
[----:B------:R-:W-:Y:S01]  /*c040*/  @!P2 IADD3 R20, P5, R8, R21, RZ ;  /* 0x000000150814a210 */ /* 0x000fe20007fbe0ff */
[----:B------:R-:W-:Y:S01]  /*c050*/  @!P2 IMAD.X R25, R7, 0x1, R10, P6 ;  /* 0x000000010719a824 */ /* 0x000fe200030e060a */
[----:B------:R-:W-:Y:S01]  /*c060*/  @!P1 SHF.L.U64.HI R4, R170, 0x1, R226 ;  /* 0x00000001aa049819 */ /* 0x000fe200000102e2 */
[----:B------:R1:W5:Y:S01]  /*c070*/  @!P4 LD.E.64 R60, desc[UR46][R34.64] ;  /* 0x0000002e223cc980 */ /* 0x000362000c101b00 */
[----:B------:R-:W-:Y:S01]  /*c080*/  @!P1 IADD3 R14, P6, R6, R13, RZ ;  /* 0x0000000d060e9210 */ /* 0x000fe20007fde0ff */
[----:B------:R-:W-:Y:S01]  /*c090*/  @!P2 IMAD.X R21, R9, 0x1, R10, P5 ;  /* 0x000000010915a824 */ /* 0x000fe200028e060a */
[----:B------:R-:W-:-:S03]  /*c0a0*/  ISETP.GE.AND P5, PT, R172, UR4, PT ;  /* 0x00000004ac007c0c */ /* 0x000fc6000bfa6270 */
[----:B------:R-:W-:Y:S01]  /*c0b0*/  @!P1 IMAD.X R15, R7, 0x1, R4, P6 ;  /* 0x00000001070f9824 */ /* 0x000fe200030e0604 */
[----:B------:R-:W-:-:S05]  /*c0c0*/  @!P1 IADD3 R12, P6, R8, R13, RZ ;  /* 0x0000000d080c9210 */ /* 0x000fca0007fde0ff */
[----:B------:R-:W-:Y:S01]  /*c0d0*/  @!P1 IMAD.X R13, R9, 0x1, R4, P6 ;  /* 0x00000001090d9824 */ /* 0x000fe200030e0604 */
[----:B------:R-:W-:Y:S01]  /*c0e0*/  @!P0 IADD3 R10, P6, R6, R33, RZ ;  /* 0x00000021060a8210 */ /* 0x000fe20007fde0ff */
[----:B------:R-:W-:-:S04]  /*c0f0*/  @!P4 IMAD.MOV.U32 R4, RZ, RZ, R8 ;  /* 0x000000ffff04c224 */ /* 0x000fc800078e0008 */
[----:B------:R-:W-:-:S04]  /*c100*/  @!P4 IMAD.WIDE R30, R160, 0x2, R4 ;  /* 0x00000002a01ec825 */ /* 0x000fc800078e0204 */
[----:B------:R-:W-:Y:S01]  /*c110*/  @!P0 IMAD.X R11, R7, 0x1, R38, P6 ;  /* 0x00000001070b8824 */ /* 0x000fe200030e0626 */
[----:B------:R-:W-:Y:S01]  /*c120*/  @!P0 IADD3 R4, P6, R8, R33, RZ ;  /* 0x0000002108048210 */ /* 0x000fe20007fde0ff */
[C---:B------:R-:W-:Y:S01]  /*c130*/  @!P5 IMAD.SHL.U32 R33, R172.reuse, 0x2, RZ ;  /* 0x00000002ac21d824 */ /* 0x040fe200078e00ff */
[----:B------:R1:W5:Y:S01]  /*c140*/  @!P4 LD.E.64 R58, desc[UR46][R30.64] ;  /* 0x0000002e1e3ac980 */ /* 0x000362000c101b00 */
[----:B------:R-:W-:Y:S02]  /*c150*/  @!P5 SHF.L.U64.HI R36, R172, 0x1, R224 ;  /* 0x00000001ac24d819 */ /* 0x000fe400000102e0 */
[----:B------:R-:W-:Y:S01]  /*c160*/  @!P0 IMAD.X R5, R9, 0x1, R38, P6 ;  /* 0x0000000109058824 */ /* 0x000fe200030e0626 */
[-C--:B------:R-:W-:Y:S02]  /*c170*/  @!P5 IADD3 R8, P6, R8, R33.reuse, RZ ;  /* 0x000000210808d210 */ /* 0x080fe40007fde0ff */
[----:B------:R-:W-:Y:S02]  /*c180*/  @!P5 IADD3 R6, P4, R6, R33, RZ ;  /* 0x000000210606d210 */ /* 0x000fe40007f9e0ff */
[----:B------:R-:W-:-:S02]  /*c190*/  CS2R R56, SRZ ;  /* 0x0000000000387805 */ /* 0x000fc4000001ff00 */
[----:B------:R-:W-:Y:S01]  /*c1a0*/  CS2R R54, SRZ ;  /* 0x0000000000367805 */ /* 0x000fe2000001ff00 */
[----:B------:R-:W-:Y:S01]  /*c1b0*/  @!P5 IMAD.X R9, R9, 0x1, R36, P6 ;  /* 0x000000010909d824 */ /* 0x000fe200030e0624 */
[----:B------:R-:W-:Y:S02]  /*c1c0*/  @!P5 IADD3.X R7, R7, R36, RZ, P4, !PT ;  /* 0x000000240707d210 */ /* 0x000fe400027fe4ff */
        /* <DEDUP_REMOVED lines=8> */
[----:B------:R1:W5:Y:S04]  /*c250*/  @!P3 LD.E.64 R56, desc[UR46][R28.64] ;  /* 0x0000002e1c38b980 */ /* 0x000368000c101b00 */
        /* <DEDUP_REMOVED lines=8> */
[----:B------:R1:W5:Y:S02]  /*c2e0*/  @!P5 LD.E.64 R38, desc[UR46][R8.64] ;  /* 0x0000002e0826d980 */ /* 0x000364000c101b00 */
.L_x_1592:
[----:B------:R-:W-:Y:S05]  /*c2f0*/  BSYNC B1 ;  /* 0x0000000000017941 */ /* 0x000fea0003800000 */
.L_x_1591:
[----:B-1---5:R-:W-:Y:S01]  /*c300*/  IMAD.MOV.U32 R4, RZ, RZ, R58 ;  /* 0x000000ffff047224 */ /* 0x022fe200078e003a */
[----:B------:R-:W-:Y:S01]  /*c310*/  UMOV UR4, 0xffffffff ;  /* 0xffffffff00047882 */ /* 0x000fe20000000000 */
[----:B--2---:R-:W-:Y:S01]  /*c320*/  IMAD.MOV.U32 R6, RZ, RZ, R54 ;  /* 0x000000ffff067224 */ /* 0x004fe200078e0036 */
[----:B------:R-:W-:Y:S01]  /*c330*/  CS2R R30, SRZ ;  /* 0x00000000001e7805 */ /* 0x000fe2000001ff00 */
[----:B------:R-:W-:Y:S01]  /*c340*/  IMAD.MOV.U32 R7, RZ, RZ, R55 ;  /* 0x000000ffff077224 */ /* 0x000fe200078e0037 */
[----:B------:R-:W-:Y:S01]  /*c350*/  PRMT R88, R4, 0x7610, R88 ;  /* 0x0000761004587816 */ /* 0x000fe20000000058 */
[----:B------:R-:W-:Y:S02]  /*c360*/  IMAD.MOV.U32 R5, RZ, RZ, R59 ;  /* 0x000000ffff057224 */ /* 0x000fe400078e003b */
[----:B------:R-:W-:Y:S01]  /*c370*/  IMAD.MOV.U32 R4, RZ, RZ, R50 ;  /* 0x000000ffff047224 */ /* 0x000fe200078e0032 */
[----:B------:R-:W-:Y:S01]  /*c380*/  PRMT R83, R6, 0x5410, R7 ;  /* 0x0000541006537816 */ /* 0x000fe20000000007 */
[----:B------:R-:W-:Y:S01]  /*c390*/  IMAD.MOV.U32 R6, RZ, RZ, R46 ;  /* 0x000000ffff067224 */ /* 0x000fe200078e002e */
[----:B------:R-:W-:Y:S01]  /*c3a0*/  PRMT R87, R87, 0x5410, R5 ;  /* 0x0000541057577816 */ /* 0x000fe20000000005 */
[----:B------:R-:W-:Y:S01]  /*c3b0*/  IMAD.MOV.U32 R7, RZ, RZ, R47 ;  /* 0x000000ffff077224 */ /* 0x000fe200078e002f */
[----:B------:R-:W-:-:S04]  /*c3c0*/  MOV R5, R51 ;  /* 0x0000003300057202 */ /* 0x000fc80000000f00 */
[----:B------:R-:W-:Y:S01]  /*c3d0*/  PRMT R79, R4, 0x5410, R5 ;  /* 0x00005410044f7816 */ /* 0x000fe20000000005 */
[----:B------:R-:W-:Y:S01]  /*c3e0*/  IMAD.MOV.U32 R4, RZ, RZ, R42 ;  /* 0x000000ffff047224 */ /* 0x000fe200078e002a */
[----:B------:R-:W-:Y:S01]  /*c3f0*/  PRMT R75, R6, 0x5410, R7 ;  /* 0x00005410064b7816 */ /* 0x000fe20000000007 */
[----:B------:R-:W-:Y:S02]  /*c400*/  IMAD.MOV.U32 R5, RZ, RZ, R43 ;  /* 0x000000ffff057224 */ /* 0x000fe400078e002b */
[----:B------:R-:W-:Y:S02]  /*c410*/  IMAD.MOV.U32 R6, RZ, RZ, R38 ;  /* 0x000000ffff067224 */ /* 0x000fe400078e0026 */
        /* <DEDUP_REMOVED lines=8> */
[----:B------:R-:W-:Y:S01]  /*c4a0*/  PRMT R87, R5, 0x7610, R87 ;  /* 0x0000761005577816 */ /* 0x000fe20000000057 */
        /* <DEDUP_REMOVED lines=8> */
[----:B------:R-:W-:Y:S02]  /*c530*/  IMAD.MOV.U32 R5, RZ, RZ, R45 ;  /* 0x000000ffff057224 */ /* 0x000fe400078e002d */
[----:B------:R-:W-:Y:S02]  /*c540*/  IMAD.MOV.U32 R6, RZ, RZ, R36 ;  /* 0x000000ffff067224 */ /* 0x000fe400078e0024 */
[----:B------:R-:W-:Y:S01]  /*c550*/  IMAD.MOV.U32 R7, RZ, RZ, R37 ;  /* 0x000000ffff077224 */ /* 0x000fe200078e0025 */
[----:B------:R-:W-:-:S04]  /*c560*/  PRMT R70, R5, 0x5410, R4 ;  /* 0x0000541005467816 */ /* 0x000fc80000000004 */
[----:B------:R-:W-:Y:S01]  /*c570*/  PRMT R66, R7, 0x5410, R6 ;  /* 0x0000541007427816 */ /* 0x000fe20000000006 */
[----:B------:R-:W-:Y:S06]  /*c580*/  BRA.DIV UR4, `(.L_x_1593) ;  /* 0x000001fe04047947 */ /* 0x000fec000b800000 */
[----:B0-----:R-:W0:Y:S04]  /*c590*/  SHFL.IDX PT, R0, R0, 0x1, 0x1c1f ;  /* 0x003c1f0000007f89 */ /* 0x001e2800000e0000 */
[----:B------:R1:W2:Y:S04]  /*c5a0*/  SHFL.IDX PT, R65, R32, 0x1, 0x1c1f ;  /* 0x003c1f0020417f89 */ /* 0x0002a800000e0000 */
[----:B------:R-:W0:Y:S04]  /*c5b0*/  SHFL.IDX PT, R63, R63, 0x1, 0x1c1f ;  /* 0x003c1f003f3f7f89 */ /* 0x000e2800000e0000 */
[----:B------:R1:W0:Y:S02]  /*c5c0*/  SHFL.IDX PT, R62, R3, 0x1, 0x1c1f ;  /* 0x003c1f00033e7f89 */ /* 0x00022400000e0000 */
.L_x_1942:
[----:B------:R-:W-:Y:S01]  /*c5d0*/  VIADD R64, R64, 0x40 ;  /* 0x0000004040407836 */ /* 0x000fe20000000000 */
[----:B-1----:R-:W-:Y:S01]  /*c5e0*/  LOP3.LUT R3, R175, 0x18, R18, 0xf8, !PT ;  /* 0x00000018af037812 */ /* 0x002fe200078ef812 */
[----:B------:R-:W-:Y:S01]  /*c5f0*/  BSSY B1, `(.L_x_1594) ;  /* 0x0000055000017945 */ /* 0x000fe20003800000 */
[----:B------:R-:W-:Y:S02]  /*c600*/  LOP3.LUT P0, RZ, R229, 0x4, RZ, 0xc0, !PT ;  /* 0x00000004e5ff7812 */ /* 0x000fe4000780c0ff */
[----:B------:R-:W-:Y:S02]  /*c610*/  CS2R R32, SRZ ;  /* 0x0000000000207805 */ /* 0x000fe4000001ff00 */
[----:B------:R-:W-:Y:S02]  /*c620*/  ISETP.GE.AND P1, PT, R64, R67, PT ;  /* 0x000000434000720c */ /* 0x000fe40003f26270 */
[----:B------:R-:W-:Y:S02]  /*c630*/  CS2R R26, SRZ ;  /* 0x00000000001a7805 */ /* 0x000fe4000001ff00 */
[----:B------:R-:W-:-:S02]  /*c640*/  LOP3.LUT R4, R3, R176, RZ, 0x3c, !PT ;  /* 0x000000b003047212 */ /* 0x000fc400078e3cff */
[----:B------:R-:W-:Y:S02]  /*c650*/  CS2R R20, SRZ ;  /* 0x0000000000147805 */ /* 0x000fe4000001ff00 */
[----:B------:R-:W-:Y:S02]  /*c660*/  CS2R R12, SRZ ;  /* 0x00000000000c7805 */ /* 0x000fe4000001ff00 */
[----:B---34-:R-:W-:Y:S02]  /*c670*/  CS2R R8, SRZ ;  /* 0x0000000000087805 */ /* 0x018fe4000001ff00 */
[----:B------:R-:W-:Y:S01]  /*c680*/  CS2R R40, SRZ ;  /* 0x0000000000287805 */ /* 0x000fe2000001ff00 */
[----:B------:R-:W-:Y:S01]  /*c690*/  IMAD.IADD R3, R177, 0x1, R4 ;  /* 0x00000001b1037824 */ /* 0x000fe200078e0204 */
[----:B------:R-:W-:Y:S02]  /*c6a0*/  CS2R R34, SRZ ;  /* 0x0000000000227805 */ /* 0x000fe4000001ff00 */
[----:B------:R-:W-:-:S02]  /*c6b0*/  CS2R R28, SRZ ;  /* 0x00000000001c7805 */ /* 0x000fc4000001ff00 */
[----:B------:R-:W-:Y:S02]  /*c6c0*/  CS2R R24, SRZ ;  /* 0x0000000000187805 */ /* 0x000fe4000001ff00 */
[----:B------:R-:W-:Y:S02]  /*c6d0*/  CS2R R14, SRZ ;  /* 0x00000000000e7805 */ /* 0x000fe4000001ff00 */
[----:B------:R-:W-:Y:S02]  /*c6e0*/  LEA R3, R3, R2, 0x1 ;  /* 0x0000000203037211 */ /* 0x000fe400078e08ff */
        /* <DEDUP_REMOVED lines=8> */
[----:B------:R-:W-:-:S05]  /*c770*/  ISETP.GE.AND P1, PT, R168, UR4, PT ;  /* 0x00000004a8007c0c */ /* 0x000fca000bf26270 */
[C---:B------:R-:W-:Y:S01]  /*c780*/  @!P4 IMAD.SHL.U32 R24, R171.reuse, 0x2, RZ ;  /* 0x00000002ab18c824 */ /* 0x040fe200078e00ff */
[----:B------:R-:W-:-:S03]  /*c790*/  @!P4 SHF.L.U64.HI R4, R171, 0x1, R228 ;  /* 0x00000001ab04c819 */ /* 0x000fc600000102e4 */
[C---:B------:R-:W-:Y:S01]  /*c7a0*/  @!P3 IMAD.SHL.U32 R14, R169.reuse, 0x2, RZ ;  /* 0x00000002a90eb824 */ /* 0x040fe200078e00ff */
[----:B------:R-:W-:Y:S01]  /*c7b0*/  @!P3 SHF.L.U64.HI R5, R169, 0x1, R227 ;  /* 0x00000001a905b819 */ /* 0x000fe200000102e3 */
[----:B------:R-:W-:Y:S01]  /*c7c0*/  @!P2 IMAD.SHL.U32 R10, R170, 0x2, RZ ;  /* 0x00000002aa0aa824 */ /* 0x000fe200078e00ff */
[CC--:B--2---:R-:W-:Y:S02]  /*c7d0*/  @!P4 IADD3 R26, P5, R65.reuse, R24.reuse, RZ ;  /* 0x00000018411ac210 */ /* 0x0c4fe40007fbe0ff */
[----:B0-----:R-:W-:Y:S02]  /*c7e0*/  @!P4 IADD3 R24, P6, R62, R24, RZ ;  /* 0x000000183e18c210 */ /* 0x001fe40007fde0ff */
[----:B------:R-:W-:Y:S01]  /*c7f0*/  @!P2 SHF.L.U64.HI R6, R170, 0x1, R226 ;  /* 0x00000001aa06a819 */ /* 0x000fe200000102e2 */
[--C-:B------:R-:W-:Y:S01]  /*c800*/  @!P4 IMAD.X R27, R0, 0x1, R4.reuse, P5 ;  /* 0x00000001001bc824 */ /* 0x100fe200028e0604 */
[-C--:B------:R-:W-:Y:S01]  /*c810*/  @!P3 IADD3 R20, P5, R65, R14.reuse, RZ ;  /* 0x0000000e4114b210 */ /* 0x080fe20007fbe0ff */
[----:B------:R-:W-:Y:S01]  /*c820*/  @!P4 IMAD.X R25, R63, 0x1, R4, P6 ;  /* 0x000000013f19c824 */ /* 0x000fe200030e0604 */
[----:B------:R-:W-:-:S02]  /*c830*/  @!P3 IADD3 R14, P6, R62, R14, RZ ;  /* 0x0000000e3e0eb210 */ /* 0x000fc40007fde0ff */
[----:B------:R-:W-:Y:S01]  /*c840*/  @!P1 SHF.L.U32 R4, R168, 0x1, RZ ;  /* 0x00000001a8049819 */ /* 0x000fe200000006ff */
[--C-:B------:R-:W-:Y:S01]  /*c850*/  @!P3 IMAD.X R21, R0, 0x1, R5.reuse, P5 ;  /* 0x000000010015b824 */ /* 0x100fe200028e0605 */
[-C--:B------:R-:W-:Y:S01]  /*c860*/  @!P2 IADD3 R12, P5, R65, R10.reuse, RZ ;  /* 0x0000000a410ca210 */ /* 0x080fe20007fbe0ff */
[----:B------:R-:W-:Y:S01]  /*c870*/  @!P3 IMAD.X R15, R63, 0x1, R5, P6 ;  /* 0x000000013f0fb824 */ /* 0x000fe200030e0605 */
[----:B------:R-:W-:Y:S02]  /*c880*/  @!P1 SHF.L.U64.HI R7, R168, 0x1, R225 ;  /* 0x00000001a8079819 */ /* 0x000fe400000102e1 */
[----:B------:R-:W-:Y:S01]  /*c890*/  @!P2 IADD3 R10, P6, R62, R10, RZ ;  /* 0x0000000a3e0aa210 */ /* 0x000fe20007fde0ff */
[----:B------:R-:W-:Y:S01]  /*c8a0*/  @!P2 IMAD.X R13, R0, 0x1, R6, P5 ;  /* 0x00000001000da824 */ /* 0x000fe200028e0606 */
[----:B------:R-:W-:-:S03]  /*c8b0*/  @!P1 IADD3 R8, P5, R65, R4, RZ ;  /* 0x0000000441089210 */ /* 0x000fc60007fbe0ff */
[----:B------:R-:W-:Y:S01]  /*c8c0*/  @!P2 IMAD.X R11, R63, 0x1, R6, P6 ;  /* 0x000000013f0ba824 */ /* 0x000fe200030e0606 */
[----:B------:R-:W-:Y:S01]  /*c8d0*/  ISETP.GE.AND P6, PT, R160, UR4, PT ;  /* 0x00000004a0007c0c */ /* 0x000fe2000bfc6270 */
[----:B------:R-:W-:Y:S01]  /*c8e0*/  @!P1 IMAD.X R9, R0, 0x1, R7, P5 ;  /* 0x0000000100099824 */ /* 0x000fe200028e0607 */
[----:B------:R-:W-:-:S05]  /*c8f0*/  @!P1 IADD3 R4, P5, R62, R4, RZ ;  /* 0x000000043e049210 */ /* 0x000fca0007fbe0ff */
[----:B------:R-:W-:Y:S01]  /*c900*/  @!P1 IMAD.X R5, R63, 0x1, R7, P5 ;  /* 0x000000013f059824 */ /* 0x000fe200028e0607 */
[----:B------:R-:W-:-:S05]  /*c910*/  ISETP.GE.AND P5, PT, R172, UR4, PT ;  /* 0x00000004ac007c0c */ /* 0x000fca000bfa6270 */
[----:B------:R-:W-:Y:S01]  /*c920*/  @!P6 MOV R29, R0 ;  /* 0x00000000001de202 */ /* 0x000fe20000000f00 */
[----:B------:R-:W-:Y:S02]  /*c930*/  @!P6 IMAD.MOV.U32 R28, RZ, RZ, R65 ;  /* 0x000000ffff1ce224 */ /* 0x000fe400078e0041 */
[----:B------:R-:W-:Y:S02]  /*c940*/  @!P6 IMAD.MOV.U32 R6, RZ, RZ, R62 ;  /* 0x000000ffff06e224 */ /* 0x000fe400078e003e */
[----:B------:R-:W-:Y:S02]  /*c950*/  @!P6 IMAD.MOV.U32 R7, RZ, RZ, R63 ;  /* 0x000000ffff07e224 */ /* 0x000fe400078e003f */
[----:B------:R-:W-:-:S04]  /*c960*/  @!P6 IMAD.WIDE R28, R160, 0x2, R28 ;  /* 0x00000002a01ce825 */ /* 0x000fc800078e021c */
[----:B------:R-:W-:Y:S01]  /*c970*/  @!P6 IMAD.WIDE R6, R160, 0x2, R6 ;  /* 0x00000002a006e825 */ /* 0x000fe200078e0206 */
[----:B------:R0:W5:Y:S03]  /*c980*/  @!P6 LD.E.64 R40, desc[UR46][R28.64] ;  /* 0x0000002e1c28e980 */ /* 0x000166000c101b00 */
[C---:B------:R-:W-:Y:S01]  /*c990*/  @!P5 IMAD.SHL.U32 R33, R172.reuse, 0x2, RZ ;  /* 0x00000002ac21d824 */ /* 0x040fe200078e00ff */
[----:B------:R1:W5:Y:S01]  /*c9a0*/  @!P6 LD.E.64 R30, desc[UR46][R6.64] ;  /* 0x0000002e061ee980 */ /* 0x000362000c101b00 */
[----:B------:R-:W-:Y:S02]  /*c9b0*/  @!P5 SHF.L.U64.HI R32, R172, 0x1, R224 ;  /* 0x00000001ac20d819 */ /* 0x000fe400000102e0 */
[----:B------:R-:W-:Y:S02]  /*c9c0*/  CS2R R34, SRZ ;  /* 0x0000000000227805 */ /* 0x000fe4000001ff00 */
[----:B0-----:R-:W-:-:S04]  /*c9d0*/  CS2R R28, SRZ ;  /* 0x00000000001c7805 */ /* 0x001fc8000001ff00 */
[----:B------:R0:W5:Y:S01]  /*c9e0*/  @!P4 LD.E.64 R34, desc[UR46][R26.64] ;  /* 0x0000002e1a22c980 */ /* 0x000162000c101b00 */
[----:B-1----:R-:W-:-:S03]  /*c9f0*/  @!P5 IADD3 R6, P6, R65, R33, RZ ;  /* 0x000000214106d210 */ /* 0x002fc60007fde0ff */
[----:B------:R1:W5:Y:S02]  /*ca00*/  @!P3 LD.E.64 R28, desc[UR46][R20.64] ;  /* 0x0000002e141cb980 */ /* 0x000364000c101b00 */
[----:B------:R-:W-:Y:S01]  /*ca10*/  @!P5 IMAD.X R7, R0, 0x1, R32, P6 ;  /* 0x000000010007d824 */ /* 0x000fe200030e0620 */
[----:B------:R-:W-:Y:S02]  /*ca20*/  @!P5 IADD3 R62, P6, R62, R33, RZ ;  /* 0x000000213e3ed210 */ /* 0x000fe40007fde0ff */
[----:B0-----:R-:W-:-:S03]  /*ca30*/  CS2R R26, SRZ ;  /* 0x00000000001a7805 */ /* 0x001fc6000001ff00 */
[----:B------:R-:W-:Y:S01]  /*ca40*/  @!P5 IMAD.X R63, R63, 0x1, R32, P6 ;  /* 0x000000013f3fd824 */ /* 0x000fe200030e0620 */
[----:B------:R-:W-:Y:S02]  /*ca50*/  CS2R R32, SRZ ;  /* 0x0000000000207805 */ /* 0x000fe4000001ff00 */
[----:B-1----:R-:W-:Y:S01]  /*ca60*/  CS2R R20, SRZ ;  /* 0x0000000000147805 */ /* 0x002fe2000001ff00 */
[----:B------:R0:W5:Y:S04]  /*ca70*/  @!P3 LD.E.64 R26, desc[UR46][R14.64] ;  /* 0x0000002e0e1ab980 */ /* 0x000168000c101b00 */
[----:B------:R1:W5:Y:S04]  /*ca80*/  @!P4 LD.E.64 R32, desc[UR46][R24.64] ;  /* 0x0000002e1820c980 */ /* 0x000368000c101b00 */
[----:B------:R2:W5:Y:S01]  /*ca90*/  @!P2 LD.E.64 R20, desc[UR46][R10.64] ;  /* 0x0000002e0a14a980 */ /* 0x000562000c101b00 */
[----:B0-----:R-:W-:-:S02]  /*caa0*/  CS2R R14, SRZ ;  /* 0x00000000000e7805 */ /* 0x001fc4000001ff00 */
[----:B-1----:R-:W-:-:S04]  /*cab0*/  CS2R R24, SRZ ;  /* 0x0000000000187805 */ /* 0x002fc8000001ff00 */
[----:B------:R0:W5:Y:S01]  /*cac0*/  @!P1 LD.E.64 R14, desc[UR46][R8.64] ;  /* 0x0000002e080e9980 */ /* 0x000162000c101b00 */
[----:B--2---:R-:W-:-:S03]  /*cad0*/  CS2R R10, SRZ ;  /* 0x00000000000a7805 */ /* 0x004fc6000001ff00 */
[----:B------:R1:W5:Y:S04]  /*cae0*/  @!P2 LD.E.64 R24, desc[UR46][R12.64] ;  /* 0x0000002e0c18a980 */ /* 0x000368000c101b00 */
[----:B------:R3:W5:Y:S01]  /*caf0*/  @!P5 LD.E.64 R10, desc[UR46][R6.64] ;  /* 0x0000002e060ad980 */ /* 0x000762000c101b00 */
[----:B0-----:R-:W-:Y:S02]  /*cb00*/  CS2R R8, SRZ ;  /* 0x0000000000087805 */ /* 0x001fe4000001ff00 */
[----:B-1----:R-:W-:-:S04]  /*cb10*/  CS2R R12, SRZ ;  /* 0x00000000000c7805 */ /* 0x002fc8000001ff00 */
[----:B------:R3:W5:Y:S04]  /*cb20*/  @!P5 LD.E.64 R8, desc[UR46][R62.64] ;  /* 0x0000002e3e08d980 */ /* 0x000768000c101b00 */
[----:B------:R3:W5:Y:S02]  /*cb30*/  @!P1 LD.E.64 R12, desc[UR46][R4.64] ;  /* 0x0000002e040c9980 */ /* 0x000764000c101b00 */
.L_x_1595:
[----:B------:R-:W-:Y:S05]  /*cb40*/  BSYNC B1 ;  /* 0x0000000000017941 */ /* 0x000fea0003800000 */
.L_x_1594:
[----:B---3-5:R-:W-:Y:S01]  /*cb50*/  IMAD.MOV.U32 R5, RZ, RZ, R30 ;  /* 0x000000ffff057224 */ /* 0x028fe200078e001e */
[----:B------:R-:W-:Y:S01]  /*cb60*/  LEA.HI R4, R188, R188, RZ, 0x1 ;  /* 0x000000bcbc047211 */ /* 0x000fe200078f08ff */
[C---:B------:R-:W-:Y:S01]  /*cb70*/  VIADD R6, R3.reuse, 0xc400 ;  /* 0x0000c40003067836 */ /* 0x040fe20000000000 */
[----:B0-----:R-:W-:Y:S01]  /*cb80*/  IADD3 R0, R3, 0xc440, RZ ;  /* 0x0000c44003007810 */ /* 0x001fe20007ffe0ff */
[----:B------:R-:W-:Y:S01]  /*cb90*/  IMAD.MOV.U32 R7, RZ, RZ, R32 ;  /* 0x000000ffff077224 */ /* 0x000fe200078e0020 */
[----:B------:R-:W-:Y:S01]  /*cba0*/  PRMT R85, R5, 0x7610, R85 ;  /* 0x0000761005557816 */ /* 0x000fe20000000055 */
[----:B------:R-:W-:Y:S01]  /*cbb0*/  @P0 VIADD R0, R6, 0xffffffc0 ;  /* 0xffffffc006000836 */ /* 0x000fe20000000000 */
[----:B------:R-:W-:Y:S01]  /*cbc0*/  LOP3.LUT R5, R4, 0xfffffffe, RZ, 0xc0, !PT ;  /* 0xfffffffe04057812 */ /* 0x000fe200078ec0ff */
[----:B------:R-:W-:Y:S01]  /*cbd0*/  IMAD.MOV.U32 R6, RZ, RZ, R31 ;  /* 0x000000ffff067224 */ /* 0x000fe200078e001f */
[----:B------:R-:W-:Y:S01]  /*cbe0*/  MOV R4, R26 ;  /* 0x0000001a00047202 */ /* 0x000fe20000000f00 */
[----:B------:R-:W-:Y:S01]  /*cbf0*/  IMAD.MOV.U32 R62, RZ, RZ, R33 ;  /* 0x000000ffff3e7224 */ /* 0x000fe200078e0021 */
[----:B------:R-:W-:Y:S01]  /*cc00*/  VIADDMNMX R67, R67, -R178, 0x80, PT ;  /* 0x0000008043437446 */ /* 0x000fe200038009b2 */
[----:B------:R-:W-:Y:S01]  /*cc10*/  IMAD.IADD R5, R188, 0x1, -R5 ;  /* 0x00000001bc057824 */ /* 0x000fe200078e0a05 */
[----:B------:R-:W-:Y:S01]  /*cc20*/  PRMT R85, R85, 0x5410, R6 ;  /* 0x0000541055557816 */ /* 0x000fe20000000006 */
[----:B------:R-:W-:Y:S01]  /*cc30*/  IMAD.MOV.U32 R6, RZ, RZ, R27 ;  /* 0x000000ffff067224 */ /* 0x000fe200078e001b */
[----:B------:R-:W-:Y:S01]  /*cc40*/  PRMT R81, R7, 0x5410, R62 ;  /* 0x0000541007517816 */ /* 0x000fe2000000003e */
[----:B------:R-:W-:Y:S01]  /*cc50*/  IMAD.MOV.U32 R7, RZ, RZ, R20 ;  /* 0x000000ffff077224 */ /* 0x000fe200078e0014 */
[----:B------:R-:W-:Y:S01]  /*cc60*/  SHF.L.U32 R5, R5, 0x1f, RZ ;  /* 0x0000001f05057819 */ /* 0x000fe200000006ff */
[----:B------:R-:W-:Y:S01]  /*cc70*/  IMAD.MOV.U32 R62, RZ, RZ, R8 ;  /* 0x000000ffff3e7224 */ /* 0x000fe200078e0008 */
[----:B------:R-:W-:Y:S01]  /*cc80*/  PRMT R77, R4, 0x5410, R6 ;  /* 0x00005410044d7816 */ /* 0x000fe20000000006 */
[----:B------:R-:W-:Y:S01]  /*cc90*/  IMAD.MOV.U32 R6, RZ, RZ, R12 ;  /* 0x000000ffff067224 */ /* 0x000fe200078e000c */
[----:B------:R-:W0:Y:S01]  /*cca0*/  SYNCS.PHASECHK.TRANS64.TRYWAIT P0, [R2+URZ+0x2a800], R5 ;  /* 0x02a80005020075a7 */ /* 0x000e22000800017f */
[----:B------:R-:W-:Y:S01]  /*ccb0*/  PRMT R73, R73, 0x5410, R7 ;  /* 0x0000541049497816 */ /* 0x000fe20000000007 */
[----:B------:R-:W-:Y:S01]  /*ccc0*/  IMAD.MOV.U32 R7, RZ, RZ, R13 ;  /* 0x000000ffff077224 */ /* 0x000fe200078e000d */
[----:B------:R-:W-:Y:S01]  /*ccd0*/  PRMT R62, R62, 0x5410, R62 ;  /* 0x000054103e3e7816 */ /* 0x000fe2000000003e */
[----:B------:R-:W-:Y:S01]  /*cce0*/  IMAD.MOV.U32 R4, RZ, RZ, R21 ;  /* 0x000000ffff047224 */ /* 0x000fe200078e0015 */
[----:B------:R-:W-:Y:S01]  /*ccf0*/  BSSY B1, `(.L_x_1596) ;  /* 0x0000019000017945 */ /* 0x000fe20003800000 */
[----:B------:R-:W-:Y:S01]  /*cd00*/  IMAD.MOV.U32 R63, RZ, RZ, R34 ;  /* 0x000000ffff3f7224 */ /* 0x000fe200078e0022 */
        /* <DEDUP_REMOVED lines=10> */
[----:B------:R-:W-:Y:S01]  /*cdb0*/  IMAD.MOV.U32 R7, RZ, RZ, R29 ;  /* 0x000000ffff077224 */ /* 0x000fe200078e001d */
[----:B------:R-:W-:Y:S01]  /*cdc0*/  ISETP.GE.AND P1, PT, R162, R67, PT ;  /* 0x00000043a200720c */ /* 0x000fe20003f26270 */
[----:B------:R-:W-:-:S03]  /*cdd0*/  IMAD.MOV.U32 R4, RZ, RZ, R35 ;  /* 0x000000ffff047224 */ /* 0x000fc600078e0023 */
[----:B------:R-:W-:Y:S01]  /*cde0*/  PRMT R78, R6, 0x5410, R7 ;  /* 0x00005410064e7816 */ /* 0x000fe20000000007 */
[----:B------:R-:W-:Y:S01]  /*cdf0*/  IMAD.MOV.U32 R6, RZ, RZ, R25 ;  /* 0x000000ffff067224 */ /* 0x000fe200078e0019 */
[----:B------:R-:W-:Y:S01]  /*ce00*/  PRMT R82, R82, 0x5410, R4 ;  /* 0x0000541052527816 */ /* 0x000fe20000000004 */
[----:B------:R-:W-:Y:S01]  /*ce10*/  IMAD.MOV.U32 R7, RZ, RZ, R14 ;  /* 0x000000ffff077224 */ /* 0x000fe200078e000e */
[----:B------:R-:W-:-:S04]  /*ce20*/  MOV R4, R24 ;  /* 0x0000001800047202 */ /* 0x000fc80000000f00 */
[----:B------:R-:W-:Y:S01]  /*ce30*/  PRMT R74, R4, 0x5410, R6 ;  /* 0x00005410044a7816 */ /* 0x000fe20000000006 */
[----:B------:R-:W-:Y:S01]  /*ce40*/  IMAD.MOV.U32 R4, RZ, RZ, R10 ;  /* 0x000000ffff047224 */ /* 0x000fe200078e000a */
[----:B--2---:R-:W-:Y:S01]  /*ce50*/  PRMT R65, R7, 0x5410, R63 ;  /* 0x0000541007417816 */ /* 0x004fe2000000003f */
[----:B------:R-:W-:Y:S01]  /*ce60*/  IMAD.MOV.U32 R6, RZ, RZ, R11 ;  /* 0x000000ffff067224 */ /* 0x000fe200078e000b */
[----:B0-----:R-:W-:Y:S06]  /*ce70*/  @!P0 BRA `(.L_x_1597) ;  /* 0x000001f4003c8947 */ /* 0x001fec0003800000 */
.L_x_1943:
[----:B------:R-:W-:Y:S05]  /*ce80*/  BSYNC B1 ;  /* 0x0000000000017941 */ /* 0x000fea0003800000 */
.L_x_1596:
        /* <DEDUP_REMOVED lines=13> */
[----:B------:R-:W-:Y:S01]  /*cf60*/  SHF.R.U32.HI R91, RZ, 0x10, R61 ;  /* 0x00000010ff5b7819 */ /* 0x000fe2000001163d */
[--C-:B------:R-:W-:Y:S01]  /*cf70*/  HADD2.F32 R90, -RZ, R88.reuse.H1_H1 ;  /* 0x30000058ff5a7230 */ /* 0x100fe20000004100 */
[----:B------:R-:W-:Y:S01]  /*cf80*/  SHF.R.U32.HI R93, RZ, 0x10, R59 ;  /* 0x00000010ff5d7819 */ /* 0x000fe2000001163b */
[----:B------:R-:W-:Y:S01]  /*cf90*/  HADD2.F32 R92, -RZ, R88.H0_H0 ;  /* 0x20000058ff5c7230 */ /* 0x000fe20000004100 */
[----:B------:R-:W-:Y:S01]  /*cfa0*/  SHF.R.U64 R60, R60, 0x10, R61 ;  /* 0x000000103c3c7819 */ /* 0x000fe2000000123d */
[----:B------:R-:W-:Y:S01]  /*cfb0*/  HADD2.F32 R91, -RZ, R91.H0_H0 ;  /* 0x2000005bff5b7230 */ /* 0x000fe20000004100 */
[----:B------:R-:W-:Y:S01]  /*cfc0*/  SHF.R.U64 R58, R58, 0x10, R59 ;  /* 0x000000103a3a7819 */ /* 0x000fe2000000123b */
[----:B------:R-:W-:Y:S02]  /*cfd0*/  HADD2.F32 R93, -RZ, R93.H0_H0 ;  /* 0x2000005dff5d7230 */ /* 0x000fe40000004100 */
[----:B------:R-:W-:-:S02]  /*cfe0*/  HADD2.F32 R60, -RZ, R60.H0_H0 ;  /* 0x2000003cff3c7230 */ /* 0x000fc40000004100 */
[----:B------:R-:W-:Y:S02]  /*cff0*/  HADD2.F32 R58, -RZ, R58.H0_H0 ;  /* 0x2000003aff3a7230 */ /* 0x000fe40000004100 */
[--C-:B0-----:R-:W-:Y:S02]  /*d000*/  HADD2.F32 R89, -RZ, R7.reuse.H1_H1 ;  /* 0x30000007ff597230 */ /* 0x101fe40000004100 */
[----:B------:R-:W-:Y:S02]  /*d010*/  HADD2.F32 R88, -RZ, R7.H0_H0 ;  /* 0x20000007ff587230 */ /* 0x000fe40000004100 */
[--C-:B------:R-:W-:Y:S02]  /*d020*/  HADD2.F32 R61, -RZ, R4.reuse.H1_H1 ;  /* 0x30000004ff3d7230 */ /* 0x100fe40000004100 */
[C---:B------:R-:W-:Y:S01]  /*d030*/  FMUL.FTZ R95, R89.reuse, R93 ;  /* 0x0000005d595f7220 */ /* 0x040fe20000410000 */
[----:B------:R-:W-:Y:S01]  /*d040*/  FMUL.FTZ R96, R89, R91 ;  /* 0x0000005b59607220 */ /* 0x000fe20000410000 */
[----:B------:R-:W-:-:S02]  /*d050*/  HADD2.F32 R59, -RZ, R4.H0_H0 ;  /* 0x20000004ff3b7230 */ /* 0x000fc40000004100 */
[C---:B------:R-:W-:Y:S01]  /*d060*/  FFMA.FTZ R95, R88.reuse, R91, -R95 ;  /* 0x0000005b585f7223 */ /* 0x040fe2000001085f */
[----:B------:R-:W-:Y:S01]  /*d070*/  FFMA.FTZ R96, R88, R93, R96 ;  /* 0x0000005d58607223 */ /* 0x000fe20000010060 */
[C---:B------:R-:W-:Y:S01]  /*d080*/  FMUL.FTZ R94, R61.reuse, R92 ;  /* 0x0000005c3d5e7220 */ /* 0x040fe20000410000 */
[-C--:B------:R-:W-:Y:S01]  /*d090*/  FMUL.FTZ R88, R61, R90.reuse ;  /* 0x0000005a3d587220 */ /* 0x080fe20000410000 */
[--C-:B------:R-:W-:Y:S02]  /*d0a0*/  HADD2.F32 R7, -RZ, R6.reuse.H0_H0 ;  /* 0x20000006ff077230 */ /* 0x100fe40000004100 */
[----:B------:R-:W-:Y:S02]  /*d0b0*/  HADD2.F32 R4, -RZ, R5.H0_H0 ;  /* 0x20000005ff047230 */ /* 0x000fe40000004100 */
[C---:B------:R-:W-:Y:S01]  /*d0c0*/  FFMA.FTZ R94, R59.reuse, R90, -R94 ;  /* 0x0000005a3b5e7223 */ /* 0x040fe2000001085e */
[----:B------:R-:W-:Y:S02]  /*d0d0*/  HADD2.F32 R61, -RZ, R87.H1_H1 ;  /* 0x30000057ff3d7230 */ /* 0x000fe40000004100 */
[----:B------:R-:W-:Y:S01]  /*d0e0*/  FFMA.FTZ R59, R59, R92, R88 ;  /* 0x0000005c3b3b7223 */ /* 0x000fe20000010058 */
[----:B------:R-:W-:-:S02]  /*d0f0*/  HADD2.F32 R6, -RZ, R6.H1_H1 ;  /* 0x30000006ff067230 */ /* 0x000fc40000004100 */
[----:B------:R-:W-:Y:S02]  /*d100*/  HADD2.F32 R5, -RZ, R5.H1_H1 ;  /* 0x30000005ff057230 */ /* 0x000fe40000004100 */
[----:B------:R-:W-:Y:S02]  /*d110*/  HADD2.F32 R87, -RZ, R87.H0_H0 ;  /* 0x20000057ff577230 */ /* 0x000fe40000004100 */
[C---:B------:R-:W-:Y:S01]  /*d120*/  FMUL.FTZ R88, R6.reuse, R61 ;  /* 0x0000003d06587220 */ /* 0x040fe20000410000 */
[C---:B------:R-:W-:Y:S01]  /*d130*/  FMUL.FTZ R89, R5.reuse, R58 ;  /* 0x0000003a05597220 */ /* 0x040fe20000410000 */
[-C--:B------:R-:W-:Y:S01]  /*d140*/  FMUL.FTZ R91, R5, R60.reuse ;  /* 0x0000003c055b7220 */ /* 0x080fe20000410000 */
[-C--:B------:R-:W-:Y:S01]  /*d150*/  FMUL.FTZ R90, R6, R87.reuse ;  /* 0x00000057065a7220 */ /* 0x080fe20000410000 */
[C---:B------:R-:W-:Y:S01]  /*d160*/  FFMA.FTZ R6, R7.reuse, R87, -R88 ;  /* 0x0000005707067223 */ /* 0x040fe20000010858 */
[C---:B------:R-:W-:Y:S01]  /*d170*/  FFMA.FTZ R5, R4.reuse, R60, -R89 ;  /* 0x0000003c04057223 */ /* 0x040fe20000010859 */
[----:B------:R-:W-:Y:S01]  /*d180*/  FFMA.FTZ R58, R4, R58, R91 ;  /* 0x0000003a043a7223 */ /* 0x000fe2000001005b */
[----:B------:R-:W-:Y:S01]  /*d190*/  FFMA.FTZ R61, R7, R61, R90 ;  /* 0x0000003d073d7223 */ /* 0x000fe2000001005a */
[----:B------:R-:W-:-:S02]  /*d1a0*/  F2FP.F16.F32.PACK_AB R7, R96, R95 ;  /* 0x0000005f6007723e */ /* 0x000fc400000000ff */
[----:B------:R-:W-:Y:S02]  /*d1b0*/  F2FP.F16.F32.PACK_AB R4, R59, R94 ;  /* 0x0000005e3b04723e */ /* 0x000fe400000000ff */
[----:B------:R-:W-:Y:S02]  /*d1c0*/  F2FP.F16.F32.PACK_AB R6, R61, R6 ;  /* 0x000000063d06723e */ /* 0x000fe400000000ff */
[----:B------:R-:W-:-:S05]  /*d1d0*/  F2FP.F16.F32.PACK_AB R5, R58, R5 ;  /* 0x000000053a05723e */ /* 0x000fca00000000ff */
[----:B------:R0:W-:Y:S02]  /*d1e0*/  STS.128 [R3+0xc400], R4 ;  /* 0x00c4000403007388 */ /* 0x0001e40000000c00 */
.L_x_1601:
[----:B------:R-:W-:Y:S05]  /*d1f0*/  BSYNC B2 ;  /* 0x0000000000027941 */ /* 0x000fea0003800000 */
.L_x_1600:
[----:B------:R-:W-:Y:S04]  /*d200*/  BSSY B2, `(.L_x_1602) ;  /* 0x000002c000027945 */ /* 0x000fe80003800000 */
[----:B------:R-:W-:Y:S05]  /*d210*/  @P1 BRA `(.L_x_1603) ;  /* 0x0000000000a81947 */ /* 0x000fea0003800000 */
[----:B0-----:R-:W0:Y:S01]  /*d220*/  LDS.128 R4, [R0] ;  /* 0x0000000000047984 */ /* 0x001e220000000c00 */
[----:B------:R-:W-:Y:S01]  /*d230*/  SHF.R.U32.HI R59, RZ, 0x10, R57 ;  /* 0x00000010ff3b7819 */ /* 0x000fe20000011639 */
[----:B------:R-:W-:Y:S01]  /*d240*/  HADD2.F32 R58, -RZ, R84.H0_H0 ;  /* 0x20000054ff3a7230 */ /* 0x000fe20000004100 */
[----:B------:R-:W-:Y:S01]  /*d250*/  SHF.R.U32.HI R61, RZ, 0x10, R55 ;  /* 0x00000010ff3d7819 */ /* 0x000fe20000011637 */
[----:B------:R-:W-:Y:S01]  /*d260*/  HADD2.F32 R60, -RZ, R83.H0_H0 ;  /* 0x20000053ff3c7230 */ /* 0x000fe20000004100 */
[----:B------:R-:W-:Y:S01]  /*d270*/  SHF.R.U64 R91, R56, 0x10, R57 ;  /* 0x00000010385b7819 */ /* 0x000fe20000001239 */
[----:B------:R-:W-:Y:S01]  /*d280*/  HADD2.F32 R59, -RZ, R59.H0_H0 ;  /* 0x2000003bff3b7230 */ /* 0x000fe20000004100 */
[----:B------:R-:W-:Y:S01]  /*d290*/  SHF.R.U64 R89, R54, 0x10, R55 ;  /* 0x0000001036597819 */ /* 0x000fe20000001237 */
[----:B------:R-:W-:Y:S02]  /*d2a0*/  HADD2.F32 R61, -RZ, R61.H0_H0 ;  /* 0x2000003dff3d7230 */ /* 0x000fe40000004100 */
[----:B------:R-:W-:-:S02]  /*d2b0*/  HADD2.F32 R83, -RZ, R83.H1_H1 ;  /* 0x30000053ff537230 */ /* 0x000fc40000004100 */
[----:B------:R-:W-:Y:S02]  /*d2c0*/  HADD2.F32 R84, -RZ, R84.H1_H1 ;  /* 0x30000054ff547230 */ /* 0x000fe40000004100 */
[--C-:B0-----:R-:W-:Y:S02]  /*d2d0*/  HADD2.F32 R57, -RZ, R7.reuse.H1_H1 ;  /* 0x30000007ff397230 */ /* 0x101fe40000004100 */
[----:B------:R-:W-:Y:S02]  /*d2e0*/  HADD2.F32 R56, -RZ, R7.H0_H0 ;  /* 0x20000007ff387230 */ /* 0x000fe40000004100 */
[--C-:B------:R-:W-:Y:S02]  /*d2f0*/  HADD2.F32 R7, -RZ, R4.reuse.H0_H0 ;  /* 0x20000004ff077230 */ /* 0x100fe40000004100 */
[C---:B------:R-:W-:Y:S01]  /*d300*/  FMUL.FTZ R90, R57.reuse, R59 ;  /* 0x0000003b395a7220 */ /* 0x040fe20000410000 */
[----:B------:R-:W-:Y:S02]  /*d310*/  HADD2.F32 R4, -RZ, R4.H1_H1 ;  /* 0x30000004ff047230 */ /* 0x000fe40000004100 */
[----:B------:R-:W-:Y:S01]  /*d320*/  FMUL.FTZ R87, R57, R61 ;  /* 0x0000003d39577220 */ /* 0x000fe20000410000 */
[----:B------:R-:W-:-:S02]  /*d330*/  HADD2.F32 R54, -RZ, R6.H0_H0 ;  /* 0x20000006ff367230 */ /* 0x000fc40000004100 */
[----:B------:R-:W-:Y:S01]  /*d340*/  FFMA.FTZ R92, R56, R61, R90 ;  /* 0x0000003d385c7223 */ /* 0x000fe2000001005a */
[----:B------:R-:W-:Y:S02]  /*d350*/  HADD2.F32 R55, -RZ, R6.H1_H1 ;  /* 0x30000006ff377230 */ /* 0x000fe40000004100 */
[----:B------:R-:W-:Y:S01]  /*d360*/  FMUL.FTZ R88, R4, R60 ;  /* 0x0000003c04587220 */ /* 0x000fe20000410000 */
[--C-:B------:R-:W-:Y:S02]  /*d370*/  HADD2.F32 R6, -RZ, R5.reuse.H0_H0 ;  /* 0x20000005ff067230 */ /* 0x100fe40000004100 */
[----:B------:R-:W-:Y:S01]  /*d380*/  FFMA.FTZ R87, R56, R59, -R87 ;  /* 0x0000003b38577223 */ /* 0x000fe20000010857 */
[-C--:B------:R-:W-:Y:S01]  /*d390*/  FMUL.FTZ R90, R4, R58.reuse ;  /* 0x0000003a045a7220 */ /* 0x080fe20000410000 */
[----:B------:R-:W-:Y:S02]  /*d3a0*/  HADD2.F32 R5, -RZ, R5.H1_H1 ;  /* 0x30000005ff057230 */ /* 0x000fe40000004100 */
[----:B------:R-:W-:Y:S01]  /*d3b0*/  FFMA.FTZ R88, R7, R58, -R88 ;  /* 0x0000003a07587223 */ /* 0x000fe20000010858 */
[----:B------:R-:W-:-:S02]  /*d3c0*/  HADD2.F32 R56, -RZ, R89.H0_H0 ;  /* 0x20000059ff387230 */ /* 0x000fc40000004100 */
[----:B------:R-:W-:Y:S01]  /*d3d0*/  FFMA.FTZ R57, R7, R60, R90 ;  /* 0x0000003c07397223 */ /* 0x000fe2000001005a */
[----:B------:R-:W-:Y:S02]  /*d3e0*/  HADD2.F32 R4, -RZ, R91.H0_H0 ;  /* 0x2000005bff047230 */ /* 0x000fe40000004100 */
[CC--:B------:R-:W-:Y:S01]  /*d3f0*/  FMUL.FTZ R59, R55.reuse, R83.reuse ;  /* 0x00000053373b7220 */ /* 0x0c0fe20000410000 */
[----:B------:R-:W-:Y:S01]  /*d400*/  FMUL.FTZ R58, R55, R84 ;  /* 0x00000054373a7220 */ /* 0x000fe20000410000 */
[C---:B------:R-:W-:Y:S01]  /*d410*/  FMUL.FTZ R7, R5.reuse, R56 ;  /* 0x0000003805077220 */ /* 0x040fe20000410000 */
[----:B------:R-:W-:Y:S01]  /*d420*/  FMUL.FTZ R55, R5, R4 ;  /* 0x0000000405377220 */ /* 0x000fe20000410000 */
[C---:B------:R-:W-:Y:S01]  /*d430*/  FFMA.FTZ R59, R54.reuse, R84, -R59 ;  /* 0x00000054363b7223 */ /* 0x040fe2000001083b */
[----:B------:R-:W-:Y:S01]  /*d440*/  FFMA.FTZ R58, R54, R83, R58 ;  /* 0x00000053363a7223 */ /* 0x000fe2000001003a */
[C---:B------:R-:W-:Y:S01]  /*d450*/  FFMA.FTZ R5, R6.reuse, R4, -R7 ;  /* 0x0000000406057223 */ /* 0x040fe20000010807 */
[----:B------:R-:W-:Y:S01]  /*d460*/  FFMA.FTZ R56, R6, R56, R55 ;  /* 0x0000003806387223 */ /* 0x000fe20000010037 */
[----:B------:R-:W-:-:S02]  /*d470*/  F2FP.F16.F32.PACK_AB R7, R92, R87 ;  /* 0x000000575c07723e */ /* 0x000fc400000000ff */
[----:B------:R-:W-:Y:S02]  /*d480*/  F2FP.F16.F32.PACK_AB R6, R58, R59 ;  /* 0x0000003b3a06723e */ /* 0x000fe400000000ff */
[----:B------:R-:W-:Y:S02]  /*d490*/  F2FP.F16.F32.PACK_AB R4, R57, R88 ;  /* 0x000000583904723e */ /* 0x000fe400000000ff */
[----:B------:R-:W-:-:S05]  /*d4a0*/  F2FP.F16.F32.PACK_AB R5, R56, R5 ;  /* 0x000000053805723e */ /* 0x000fca00000000ff */
[----:B------:R1:W-:Y:S02]  /*d4b0*/  STS.128 [R0], R4 ;  /* 0x0000000400007388 */ /* 0x0003e40000000c00 */
.L_x_1603:
[----:B------:R-:W-:Y:S05]  /*d4c0*/  BSYNC B2 ;  /* 0x0000000000027941 */ /* 0x000fea0003800000 */
.L_x_1602:
[----:B------:R-:W-:Y:S04]  /*d4d0*/  BSSY B2, `(.L_x_1604) ;  /* 0x000002c000027945 */ /* 0x000fe80003800000 */
[----:B------:R-:W-:Y:S05]  /*d4e0*/  @P2 BRA `(.L_x_1605) ;  /* 0x0000000000a82947 */ /* 0x000fea0003800000 */
[----:B01----:R-:W0:Y:S01]  /*d4f0*/  LDS.128 R4, [R3+0x10400] ;  /* 0x0104000003047984 */ /* 0x003e220000000c00 */
        /* <DEDUP_REMOVED lines=40> */
[----:B------:R2:W-:Y:S02]  /*d780*/  STS.128 [R3+0x10400], R4 ;  /* 0x0104000403007388 */ /* 0x0005e40000000c00 */
.L_x_1605:
[----:B------:R-:W-:Y:S05]  /*d790*/  BSYNC B2 ;  /* 0x0000000000027941 */ /* 0x000fea0003800000 */
.L_x_1604:
[----:B------:R-:W-:Y:S04]  /*d7a0*/  BSSY B2, `(.L_x_1606) ;  /* 0x000002c000027945 */ /* 0x000fe80003800000 */
[----:B------:R-:W-:Y:S05]  /*d7b0*/  @P3 BRA `(.L_x_1607) ;  /* 0x0000000000a83947 */ /* 0x000fea0003800000 */
[----:B012---:R-:W0:Y:S01]  /*d7c0*/  LDS.128 R4, [R0+0x4000] ;  /* 0x0040000000047984 */ /* 0x007e220000000c00 */
        /* <DEDUP_REMOVED lines=41> */
.L_x_1607:
[----:B------:R-:W-:Y:S05]  /*da60*/  BSYNC B2 ;  /* 0x0000000000027941 */ /* 0x000fea0003800000 */
.L_x_1606:
[----:B------:R-:W-:Y:S04]  /*da70*/  BSSY B2, `(.L_x_1608) ;  /* 0x000002c000027945 */ /* 0x000fe80003800000 */
[----:B------:R-:W-:Y:S05]  /*da80*/  @P4 BRA `(.L_x_1609) ;  /* 0x0000000000a84947 */ /* 0x000fea0003800000 */
[----:B0123--:R-:W0:Y:S01]  /*da90*/  LDS.128 R4, [R3+0x14400] ;  /* 0x0144000003047984 */ /* 0x00fe220000000c00 */
[----:B------:R-:W-:Y:S01]  /*daa0*/  SHF.R.U32.HI R47, RZ, 0x10, R45 ;  /* 0x00000010ff2f7819 */ /* 0x000fe2000001162d */
[----:B------:R-:W-:Y:S01]  /*dab0*/  HADD2.F32 R46, -RZ, R70.H1_H1 ;  /* 0x30000046ff2e7230 */ /* 0x000fe20000004100 */
[----:B------:R-:W-:Y:S01]  /*dac0*/  SHF.R.U32.HI R49, RZ, 0x10, R43 ;  /* 0x00000010ff317819 */ /* 0x000fe2000001162b */
[----:B------:R-:W-:Y:S01]  /*dad0*/  HADD2.F32 R48, -RZ, R71.H1_H1 ;  /* 0x30000047ff307230 */ /* 0x000fe20000004100 */
        /* <DEDUP_REMOVED lines=37> */
.L_x_1609:
[----:B------:R-:W-:Y:S05]  /*dd30*/  BSYNC B2 ;  /* 0x0000000000027941 */ /* 0x000fea0003800000 */
.L_x_1608:
[----:B------:R-:W-:Y:S05]  /*dd40*/  @P5 BRA `(.L_x_1599) ;  /* 0x0000000000a85947 */ /* 0x000fea0003800000 */
[----:B01234-:R-:W0:Y:S01]  /*dd50*/  LDS.128 R4, [R0+0x8000] ;  /* 0x0080000000047984 */ /* 0x01fe220000000c00 */
[----:B------:R-:W-:Y:S01]  /*dd60*/  SHF.R.U32.HI R43, RZ, 0x10, R37 ;  /* 0x00000010ff2b7819 */ /* 0x000fe20000011625 */
[----:B------:R-:W-:Y:S01]  /*dd70*/  HADD2.F32 R42, -RZ, R66.H1_H1 ;  /* 0x30000042ff2a7230 */ /* 0x000fe20000004100 */
[--C-:B------:R-:W-:Y:S01]  /*dd80*/  SHF.R.U32.HI R45, RZ, 0x10, R39.reuse ;  /* 0x00000010ff2d7819 */ /* 0x100fe20000011627 */
        /* <DEDUP_REMOVED lines=38> */
.L_x_1599:
[----:B------:R-:W-:Y:S05]  /*dff0*/  BSYNC B1 ;  /* 0x0000000000017941 */ /* 0x000fea0003800000 */
.L_x_1598:
        /* <DEDUP_REMOVED lines=12> */
[--C-:B------:R-:W-:Y:S01]  /*e0c0*/  SHF.R.U64 R47, R40, 0x10, R41.reuse ;  /* 0x00000010282f7819 */ /* 0x100fe20000001229 */
[----:B------:R-:W-:Y:S01]  /*e0d0*/  HADD2.F32 R38, -RZ, R86.H0_H0 ;  /* 0x20000056ff267230 */ /* 0x000fe20000004100 */
[----:B------:R-:W-:Y:S01]  /*e0e0*/  SHF.R.U32.HI R39, RZ, 0x10, R41 ;  /* 0x00000010ff277819 */ /* 0x000fe20000011629 */
[--C-:B------:R-:W-:Y:S01]  /*e0f0*/  HADD2.F32 R40, -RZ, R85.reuse.H0_H0 ;  /* 0x20000055ff287230 */ /* 0x100fe20000004100 */
[--C-:B------:R-:W-:Y:S01]  /*e100*/  SHF.R.U32.HI R41, RZ, 0x10, R31.reuse ;  /* 0x00000010ff297819 */ /* 0x100fe2000001161f */
[----:B------:R-:W-:Y:S01]  /*e110*/  HADD2.F32 R85, -RZ, R85.H1_H1 ;  /* 0x30000055ff557230 */ /* 0x000fe20000004100 */
[----:B------:R-:W-:Y:S01]  /*e120*/  SHF.R.U64 R45, R30, 0x10, R31 ;  /* 0x000000101e2d7819 */ /* 0x000fe2000000121f */
[----:B------:R-:W-:Y:S02]  /*e130*/  HADD2.F32 R39, -RZ, R39.H0_H0 ;  /* 0x20000027ff277230 */ /* 0x000fe40000004100 */
[----:B------:R-:W-:-:S02]  /*e140*/  HADD2.F32 R41, -RZ, R41.H0_H0 ;  /* 0x20000029ff297230 */ /* 0x000fc40000004100 */
        /* <DEDUP_REMOVED lines=32> */
.L_x_1612:
[----:B------:R-:W-:Y:S05]  /*e350*/  BSYNC B1 ;  /* 0x0000000000017941 */ /* 0x000fea0003800000 */
.L_x_1611:
[----:B------:R-:W-:Y:S04]  /*e360*/  BSSY B1, `(.L_x_1613) ;  /* 0x000002c000017945 */ /* 0x000fe80003800000 */
[----:B------:R-:W-:Y:S05]  /*e370*/  @P1 BRA `(.L_x_1614) ;  /* 0x0000000000a81947 */ /* 0x000fea0003800000 */
[----:B0-----:R-:W0:Y:S01]  /*e380*/  LDS.128 R4, [R0+0x2000] ;  /* 0x0020000000047984 */ /* 0x001e220000000c00 */
        /* <DEDUP_REMOVED lines=41> */
.L_x_1614:
[----:B------:R-:W-:Y:S05]  /*e620*/  BSYNC B1 ;  /* 0x0000000000017941 */ /* 0x000fea0003800000 */
.L_x_1613:
        /* <DEDUP_REMOVED lines=44> */
.L_x_1616:
[----:B------:R-:W-:Y:S05]  /*e8f0*/  BSYNC B1 ;  /* 0x0000000000017941 */ /* 0x000fea0003800000 */
.L_x_1615:
[----:B------:R-:W-:Y:S04]  /*e900*/  BSSY B1, `(.L_x_1617) ;  /* 0x000002c000017945 */ /* 0x000fe80003800000 */
[----:B------:R-:W-:Y:S05]  /*e910*/  @P3 BRA `(.L_x_1618) ;  /* 0x0000000000a83947 */ /* 0x000fea0003800000 */
[----:B012---:R-:W0:Y:S01]  /*e920*/  LDS.128 R4, [R0+0x6000] ;  /* 0x0060000000047984 */ /* 0x007e220000000c00 */
[----:B------:R-:W-:Y:S01]  /*e930*/  SHF.R.U32.HI R27, RZ, 0x10, R25 ;  /* 0x00000010ff1b7819 */ /* 0x000fe20000011619 */
[----:B------:R-:W-:Y:S01]  /*e940*/  HADD2.F32 R26, -RZ, R74.H0_H0 ;  /* 0x2000004aff1a7230 */ /* 0x000fe20000004100 */
[----:B------:R-:W-:Y:S01]  /*e950*/  SHF.R.U32.HI R29, RZ, 0x10, R21 ;  /* 0x00000010ff1d7819 */ /* 0x000fe20000011615 */
[----:B------:R-:W-:Y:S01]  /*e960*/  HADD2.F32 R28, -RZ, R73.H1_H1 ;  /* 0x30000049ff1c7230 */ /* 0x000fe20000004100 */
[----:B------:R-:W-:Y:S01]  /*e970*/  SHF.R.U64 R35, R24, 0x10, R25 ;  /* 0x0000001018237819 */ /* 0x000fe20000001219 */
[----:B------:R-:W-:Y:S01]  /*e980*/  HADD2.F32 R27, -RZ, R27.H0_H0 ;  /* 0x2000001bff1b7230 */ /* 0x000fe20000004100 */
        /* <DEDUP_REMOVED lines=35> */
.L_x_1618:
[----:B------:R-:W-:Y:S05]  /*ebc0*/  BSYNC B1 ;  /* 0x0000000000017941 */ /* 0x000fea0003800000 */
.L_x_1617:
[----:B------:R-:W-:Y:S04]  /*ebd0*/  BSSY B1, `(.L_x_1619) ;  /* 0x000002c000017945 */ /* 0x000fe80003800000 */
[----:B------:R-:W-:Y:S05]  /*ebe0*/  @P4 BRA `(.L_x_1620) ;  /* 0x0000000000a84947 */ /* 0x000fea0003800000 */
[----:B0123--:R-:W0:Y:S01]  /*ebf0*/  LDS.128 R4, [R3+0x16400] ;  /* 0x0164000003047984 */ /* 0x00fe220000000c00 */
[----:B------:R-:W-:Y:S01]  /*ec00*/  SHF.R.U32.HI R21, RZ, 0x10, R15 ;  /* 0x00000010ff157819 */ /* 0x000fe2000001160f */
[----:B------:R-:W-:Y:S01]  /*ec10*/  HADD2.F32 R20, -RZ, R65.H0_H0 ;  /* 0x20000041ff147230 */ /* 0x000fe20000004100 */
[----:B------:R-:W-:Y:S01]  /*ec20*/  SHF.R.U32.HI R25, RZ, 0x10, R13 ;  /* 0x00000010ff197819 */ /* 0x000fe2000001160d */
[--C-:B------:R-:W-:Y:S01]  /*ec30*/  HADD2.F32 R24, -RZ, R64.reuse.H1_H1 ;  /* 0x30000040ff187230 */ /* 0x100fe20000004100 */
        /* <DEDUP_REMOVED lines=24> */
[C---:B------:R-:W-:Y:S01]  /*edc0*/  FMUL.FTZ R21, R13.reuse, R64 ;  /* 0x000000400d157220 */ /* 0x040fe20000410000 */
[-C--:B------:R-:W-:Y:S01]  /*edd0*/  FMUL.FTZ R25, R13, R65.reuse ;  /* 0x000000410d197220 */ /* 0x080fe20000410000 */
        /* <DEDUP_REMOVED lines=11> */
.L_x_1620:
[----:B------:R-:W-:Y:S05]  /*ee90*/  BSYNC B1 ;  /* 0x0000000000017941 */ /* 0x000fea0003800000 */
.L_x_1619:
[----:B------:R-:W-:Y:S05]  /*eea0*/  @P5 BRA `(.L_x_1610) ;  /* 0x0000003400945947 */ /* 0x000fea0003800000 */
[----:B01234-:R-:W0:Y:S01]  /*eeb0*/  LDS.128 R4, [R0+0xa000] ;  /* 0x00a0000000047984 */ /* 0x01fe220000000c00 */
[----:B------:R-:W-:Y:S01]  /*eec0*/  SHF.R.U32.HI R14, RZ, 0x10, R9 ;  /* 0x00000010ff0e7819 */ /* 0x000fe20000011609 */
[--C-:B------:R-:W-:Y:S01]  /*eed0*/  HADD2.F32 R13, -RZ, R62.reuse.H1_H1 ;  /* 0x3000003eff0d7230 */ /* 0x100fe20000004100 */
[--C-:B------:R-:W-:Y:S01]  /*eee0*/  SHF.R.U32.HI R12, RZ, 0x10, R11.reuse ;  /* 0x00000010ff0c7819 */ /* 0x100fe2000001160b */
[----:B------:R-:W-:Y:S01]  /*eef0*/  HADD2.F32 R62, -RZ, R62.H0_H0 ;  /* 0x2000003eff3e7230 */ /* 0x000fe20000004100 */
[----:B------:R-:W-:Y:S01]  /*ef00*/  SHF.R.U64 R24, R10, 0x10, R11 ;  /* 0x000000100a187819 */ /* 0x000fe2000000120b */
[----:B------:R-:W-:Y:S01]  /*ef10*/  HADD2.F32 R14, -RZ, R14.H0_H0 ;  /* 0x2000000eff0e7230 */ /* 0x000fe20000004100 */
[----:B------:R-:W-:Y:S01]  /*ef20*/  SHF.R.U64 R21, R8, 0x10, R9 ;  /* 0x0000001008157819 */ /* 0x000fe20000001209 */
[----:B------:R-:W-:Y:S02]  /*ef30*/  HADD2.F32 R12, -RZ, R12.H0_H0 ;  /* 0x2000000cff0c7230 */ /* 0x000fe40000004100 */
[----:B------:R-:W-:-:S02]  /*ef40*/  HADD2.F32 R11, -RZ, R63.H0_H0 ;  /* 0x2000003fff0b7230 */ /* 0x000fc40000004100 */
[----:B------:R-:W-:Y:S02]  /*ef50*/  HADD2.F32 R63, -RZ, R63.H1_H1 ;  /* 0x3000003fff3f7230 */ /* 0x000fe40000004100 */
[--C-:B0-----:R-:W-:Y:S02]  /*ef60*/  HADD2.F32 R10, -RZ, R7.reuse.H1_H1 ;  /* 0x30000007ff0a7230 */ /* 0x101fe40000004100 */
[--C-:B------:R-:W-:Y:S02]  /*ef70*/  HADD2.F32 R3, -RZ, R4.reuse.H0_H0 ;  /* 0x20000004ff037230 */ /* 0x100fe40000004100 */
[----:B------:R-:W-:Y:S02]  /*ef80*/  HADD2.F32 R9, -RZ, R7.H0_H0 ;  /* 0x20000007ff097230 */ /* 0x000fe40000004100 */
[C---:B------:R-:W-:Y:S01]  /*ef90*/  FMUL.FTZ R20, R10.reuse, R14 ;  /* 0x0000000e0a147220 */ /* 0x040fe20000410000 */
[----:B------:R-:W-:Y:S02]  /*efa0*/  HADD2.F32 R4, -RZ, R4.H1_H1 ;  /* 0x30000004ff047230 */ /* 0x000fe40000004100 */
[----:B------:R-:W-:Y:S01]  /*efb0*/  FMUL.FTZ R15, R10, R12 ;  /* 0x0000000c0a0f7220 */ /* 0x000fe20000410000 */
[----:B------:R-:W-:-:S02]  /*efc0*/  HADD2.F32 R7, -RZ, R6.H0_H0 ;  /* 0x20000006ff077230 */ /* 0x000fc40000004100 */
[C---:B------:R-:W-:Y:S01]  /*efd0*/  FFMA.FTZ R20, R9.reuse, R12, -R20 ;  /* 0x0000000c09147223 */ /* 0x040fe20000010814 */
[----:B------:R-:W-:Y:S02]  /*efe0*/  HADD2.F32 R8, -RZ, R6.H1_H1 ;  /* 0x30000006ff087230 */ /* 0x000fe40000004100 */
[C---:B------:R-:W-:Y:S01]  /*eff0*/  FMUL.FTZ R10, R4.reuse, R13 ;  /* 0x0000000d040a7220 */ /* 0x040fe20000410000 */
[--C-:B------:R-:W-:Y:S02]  /*f000*/  HADD2.F32 R6, -RZ, R5.reuse.H0_H0 ;  /* 0x20000005ff067230 */ /* 0x100fe40000004100 */
[----:B------:R-:W-:Y:S01]  /*f010*/  FFMA.FTZ R15, R9, R14, R15 ;  /* 0x0000000e090f7223 */ /* 0x000fe2000001000f */
[-C--:B------:R-:W-:Y:S01]  /*f020*/  FMUL.FTZ R12, R4, R11.reuse ;  /* 0x0000000b040c7220 */ /* 0x080fe20000410000 */
[----:B------:R-:W-:Y:S02]  /*f030*/  HADD2.F32 R5, -RZ, R5.H1_H1 ;  /* 0x30000005ff057230 */ /* 0x000fe40000004100 */
[----:B------:R-:W-:Y:S01]  /*f040*/  FFMA.FTZ R10, R3, R11, -R10 ;  /* 0x0000000b030a7223 */ /* 0x000fe2000001080a */
[----:B------:R-:W-:-:S02]  /*f050*/  HADD2.F32 R9, -RZ, R21.H0_H0 ;  /* 0x20000015ff097230 */ /* 0x000fc40000004100 */
[----:B------:R-:W-:Y:S01]  /*f060*/  FFMA.FTZ R3, R3, R13, R12 ;  /* 0x0000000d03037223 */ /* 0x000fe2000001000c */
[----:B------:R-:W-:Y:S02]  /*f070*/  HADD2.F32 R4, -RZ, R24.H0_H0 ;  /* 0x20000018ff047230 */ /* 0x000fe40000004100 */
[C---:B------:R-:W-:Y:S01]  /*f080*/  FMUL.FTZ R12, R8.reuse, R62 ;  /* 0x0000003e080c7220 */ /* 0x040fe20000410000 */
        /* <DEDUP_REMOVED lines=11> */
[----:B------:R0:W-:Y:S01]  /*f140*/  STS.128 [R0+0xa000], R4 ;  /* 0x00a0000400007388 */ /* 0x0001e20000000c00 */
[----:B------:R-:W-:Y:S05]  /*f150*/  BRA `(.L_x_1610) ;  /* 0x0000003000e87947 */ /* 0x000fea0003800000 */
.L_x_1589:
        /* <DEDUP_REMOVED lines=19> */
[----:B------:R-:W-:-:S04]  /*f290*/  IMAD.WIDE.U32 R6, R3, UR6, R6 ;  /* 0x0000000603067c25 */ /* 0x000fc8000f8e0006 */
[----:B------:R-:W-:Y:S01]  /*f2a0*/  IMAD R67, R3, UR7, R0 ;  /* 0x0000000703437c24 */ /* 0x000fe2000f8e0200 */
[----:B------:R-:W-:Y:S01]  /*f2b0*/  ULDC.64 UR6, c[0x0][0x400] ;  /* 0x0001000000067ab9 */ /* 0x000fe20000000a00 */
[----:B------:R-:W-:Y:S01]  /*f2c0*/  IMAD.IADD R61, R5, 0x1, R61 ;  /* 0x00000001053d7824 */ /* 0x000fe200078e023d */
[----:B------:R-:W-:Y:S01]  /*f2d0*/  LEA R3, P0, R4, UR4, 0x1 ;  /* 0x0000000404037c11 */ /* 0x000fe2000f8008ff */
[----:B------:R-:W-:Y:S01]  /*f2e0*/  IMAD.IADD R67, R7, 0x1, R67 ;  /* 0x0000000107437824 */ /* 0x000fe200078e0243 */
[----:B------:R-:W-:Y:S01]  /*f2f0*/  LEA R0, P1, R6, UR6, 0x1 ;  /* 0x0000000606007c11 */ /* 0x000fe2000f8208ff */
[----:B------:R-:W-:Y:S01]  /*f300*/  UMOV UR4, 0xffffffff ;  /* 0xffffffff00047882 */ /* 0x000fe20000000000 */
[----:B------:R-:W-:Y:S02]  /*f310*/  LEA.HI.X R61, R4, UR5, R61, 0x1, P0 ;  /* 0x00000005043d7c11 */ /* 0x000fe400080f0c3d */
[----:B------:R-:W-:Y:S01]  /*f320*/  LEA.HI.X R67, R6, UR7, R67, 0x1, P1 ;  /* 0x0000000706437c11 */ /* 0x000fe200088f0c43 */
[----:B------:R-:W-:Y:S08]  /*f330*/  BRA.DIV UR4, `(.L_x_1621) ;  /* 0x000001d204207947 */ /* 0x000ff0000b800000 */
[----:B------:R0:W1:Y:S04]  /*f340*/  SHFL.IDX PT, R7, R61, RZ, 0x1c1f ;  /* 0x001c1fff3d077589 */ /* 0x00006800000e0000 */
[----:B------:R0:W2:Y:S04]  /*f350*/  SHFL.IDX PT, R6, R3, RZ, 0x1c1f ;  /* 0x001c1fff03067589 */ /* 0x0000a800000e0000 */
[----:B------:R0:W3:Y:S04]  /*f360*/  SHFL.IDX PT, R4, R67, RZ, 0x1c1f ;  /* 0x001c1fff43047589 */ /* 0x0000e800000e0000 */
[----:B------:R0:W4:Y:S02]  /*f370*/  SHFL.IDX PT, R14, R0, RZ, 0x1c1f ;  /* 0x001c1fff000e7589 */ /* 0x00012400000e0000 */
.L_x_1949:
[----:B------:R-:W-:Y:S01]  /*f380*/  IMAD R69, R163, R10, RZ ;  /* 0x0000000aa3457224 */ /* 0x000fe200078e02ff */
[----:B------:R-:W-:Y:S01]  /*f390*/  BSSY B1, `(.L_x_1622) ;  /* 0x000002f000017945 */ /* 0x000fe20003800000 */
[----:B----4-:R-:W-:Y:S01]  /*f3a0*/  IMAD.MOV.U32 R12, RZ, RZ, R14 ;  /* 0x000000ffff0c7224 */ /* 0x010fe200078e000e */
[----:B---3--:R-:W-:Y:S02]  /*f3b0*/  MOV R13, R4 ;  /* 0x00000004000d7202 */ /* 0x008fe40000000f00 */
[----:B------:R-:W-:Y:S02]  /*f3c0*/  CS2R R44, SRZ ;  /* 0x00000000002c7805 */ /* 0x000fe4000001ff00 */
[----:B------:R-:W-:Y:S02]  /*f3d0*/  ISETP.GE.AND P0, PT, R64, R69, PT ;  /* 0x000000454000720c */ /* 0x000fe40003f06270 */
        /* <DEDUP_REMOVED lines=18> */
[----:B------:R-:W-:-:S02]  /*f500*/  CS2R R44, SRZ ;  /* 0x00000000002c7805 */ /* 0x000fc4000001ff00 */
[----:B------:R-:W-:-:S03]  /*f510*/  CS2R R46, SRZ ;  /* 0x00000000002e7805 */ /* 0x000fc6000001ff00 */
[----:B-12---:R-:W-:-:S04]  /*f520*/  @!P0 IMAD.WIDE R8, R18, 0x2, R6 ;  /* 0x0000000212088825 */ /* 0x006fc800078e0206 */
[----:B------:R-:W-:Y:S01]  /*f530*/  @!P1 IMAD.SHL.U32 R11, R222, 0x8, RZ ;  /* 0x00000008de0b9824 */ /* 0x000fe200078e00ff */
[----:B------:R1:W5:Y:S01]  /*f540*/  @!P0 LD.E.128 R32, desc[UR46][R8.64] ;  /* 0x0000002e08208980 */ /* 0x000362000c101d00 */
[----:B------:R-:W-:Y:S01]  /*f550*/  @!P2 IMAD.SHL.U32 R15, R223, 0x8, RZ ;  /* 0x00000008df0fa824 */ /* 0x000fe200078e00ff */
[----:B------:R-:W-:Y:S01]  /*f560*/  CS2R R28, SRZ ;  /* 0x00000000001c7805 */ /* 0x000fe2000001ff00 */
[----:B------:R-:W-:Y:S01]  /*f570*/  @!P1 IMAD.WIDE R4, R11, 0x2, R6 ;  /* 0x000000020b049825 */ /* 0x000fe200078e0206 */
[----:B------:R-:W-:Y:S02]  /*f580*/  CS2R R30, SRZ ;  /* 0x00000000001e7805 */ /* 0x000fe4000001ff00 */
[----:B------:R-:W-:Y:S02]  /*f590*/  CS2R R40, SRZ ;  /* 0x0000000000287805 */ /* 0x000fe4000001ff00 */
[----:B------:R-:W-:Y:S02]  /*f5a0*/  CS2R R42, SRZ ;  /* 0x00000000002a7805 */ /* 0x000fe4000001ff00 */
[----:B------:R-:W-:-:S02]  /*f5b0*/  CS2R R24, SRZ ;  /* 0x0000000000187805 */ /* 0x000fc4000001ff00 */
[----:B------:R-:W-:Y:S02]  /*f5c0*/  CS2R R26, SRZ ;  /* 0x00000000001a7805 */ /* 0x000fe4000001ff00 */
[----:B------:R-:W-:Y:S01]  /*f5d0*/  CS2R R36, SRZ ;  /* 0x0000000000247805 */ /* 0x000fe2000001ff00 */
[--C-:B-1----:R-:W-:Y:S01]  /*f5e0*/  @!P1 IMAD.WIDE R8, R11, 0x2, R12.reuse ;  /* 0x000000020b089825 */ /* 0x102fe200078e020c */
[----:B------:R-:W-:Y:S01]  /*f5f0*/  CS2R R38, SRZ ;  /* 0x0000000000267805 */ /* 0x000fe2000001ff00 */
[----:B------:R3:W5:Y:S02]  /*f600*/  @!P1 LD.E.128 R28, desc[UR46][R4.64] ;  /* 0x0000002e041c9980 */ /* 0x000764000c101d00 */
[C---:B------:R-:W-:Y:S02]  /*f610*/  @!P2 IMAD.WIDE R10, R15.reuse, 0x2, R12 ;  /* 0x000000020f0aa825 */ /* 0x040fe400078e020c */
[----:B------:R3:W5:Y:S02]  /*f620*/  @!P1 LD.E.128 R40, desc[UR46][R8.64] ;  /* 0x0000002e08289980 */ /* 0x000764000c101d00 */
[----:B------:R-:W-:-:S02]  /*f630*/  @!P2 IMAD.WIDE R6, R15, 0x2, R6 ;  /* 0x000000020f06a825 */ /* 0x000fc400078e0206 */
[----:B------:R3:W5:Y:S02]  /*f640*/  @!P2 LD.E.128 R36, desc[UR46][R10.64] ;  /* 0x0000002e0a24a980 */ /* 0x000764000c101d00 */
[----:B------:R-:W-:Y:S02]  /*f650*/  @!P0 IMAD.WIDE R12, R18, 0x2, R12 ;  /* 0x00000002120c8825 */ /* 0x000fe400078e020c */
[----:B------:R3:W5:Y:S04]  /*f660*/  @!P2 LD.E.128 R24, desc[UR46][R6.64] ;  /* 0x0000002e0618a980 */ /* 0x000768000c101d00 */
[----:B------:R3:W5:Y:S02]  /*f670*/  @!P0 LD.E.128 R44, desc[UR46][R12.64] ;  /* 0x0000002e0c2c8980 */ /* 0x000764000c101d00 */
.L_x_1623:
[----:B------:R-:W-:Y:S05]  /*f680*/  BSYNC B1 ;  /* 0x0000000000017941 */ /* 0x000fea0003800000 */
.L_x_1622:
[----:B---3-5:R-:W-:Y:S01]  /*f690*/  IMAD.MOV.U32 R5, RZ, RZ, R45 ;  /* 0x000000ffff057224 */ /* 0x028fe200078e002d */
[----:B------:R-:W-:Y:S01]  /*f6a0*/  UMOV UR4, 0xffffffff ;  /* 0xffffffff00047882 */ /* 0x000fe20000000000 */
[----:B------:R-:W-:Y:S02]  /*f6b0*/  IMAD.MOV.U32 R4, RZ, RZ, R44 ;  /* 0x000000ffff047224 */ /* 0x000fe400078e002c */
[----:B--2---:R-:W-:Y:S01]  /*f6c0*/  IMAD.MOV.U32 R6, RZ, RZ, R46 ;  /* 0x000000ffff067224 */ /* 0x004fe200078e002e */
[----:B------:R-:W-:Y:S01]  /*f6d0*/  PRMT R101, R5, 0x7610, R101 ;  /* 0x0000761005657816 */ /* 0x000fe20000000065 */
[----:B-1----:R-:W-:Y:S01]  /*f6e0*/  IMAD.MOV.U32 R7, RZ, RZ, R47 ;  /* 0x000000ffff077224 */ /* 0x002fe200078e002f */
[----:B------:R-:W-:Y:S01]  /*f6f0*/  PRMT R96, R96, 0x5410, R4 ;  /* 0x0000541060607816 */ /* 0x000fe20000000004 */
        /* <DEDUP_REMOVED lines=9> */
[----:B------:R-:W-:Y:S01]  /*f790*/  IMAD.MOV.U32 R5, RZ, RZ, R37 ;  /* 0x000000ffff057224 */ /* 0x000fe200078e0025 */
[----:B------:R-:W-:Y:S01]  /*f7a0*/  MOV R7, R39 ;  /* 0x0000002700077202 */ /* 0x000fe20000000f00 */
[----:B------:R-:W-:-:S03]  /*f7b0*/  IMAD.MOV.U32 R6, RZ, RZ, R38 ;  /* 0x000000ffff067224 */ /* 0x000fc600078e0026 */
[----:B------:R-:W-:Y:S01]  /*f7c0*/  PRMT R76, R4, 0x5410, R5 ;  /* 0x00005410044c7816 */ /* 0x000fe20000000005 */
        /* <DEDUP_REMOVED lines=19> */
[----:B------:R-:W-:Y:S02]  /*f900*/  PRMT R78, R4, 0x5410, R5 ;  /* 0x00005410044e7816 */ /* 0x000fe40000000005 */
[----:B------:R-:W-:-:S02]  /*f910*/  CS2R R4, SRZ ;  /* 0x0000000000047805 */ /* 0x000fc4000001ff00 */
[----:B------:R-:W-:Y:S01]  /*f920*/  PRMT R79, R6, 0x5410, R7 ;  /* 0x00005410064f7816 */ /* 0x000fe20000000007 */
[----:B------:R-:W-:Y:S06]  /*f930*/  BRA.DIV UR4, `(.L_x_1624) ;  /* 0x000001ce04107947 */ /* 0x000fec000b800000 */
[----:B0-----:R-:W0:Y:S04]  /*f940*/  SHFL.IDX PT, R61, R61, 0x1, 0x1c1f ;  /* 0x003c1f003d3d7f89 */ /* 0x001e2800000e0000 */
[----:B------:R1:W2:Y:S04]  /*f950*/  SHFL.IDX PT, R60, R3, 0x1, 0x1c1f ;  /* 0x003c1f00033c7f89 */ /* 0x0002a800000e0000 */
[----:B------:R-:W3:Y:S04]  /*f960*/  SHFL.IDX PT, R67, R67, 0x1, 0x1c1f ;  /* 0x003c1f0043437f89 */ /* 0x000ee800000e0000 */
[----:B------:R1:W4:Y:S02]  /*f970*/  SHFL.IDX PT, R66, R0, 0x1, 0x1c1f ;  /* 0x003c1f0000427f89 */ /* 0x00032400000e0000 */
.L_x_1955:
[----:B------:R-:W-:Y:S01]  /*f980*/  VIADD R64, R64, 0x40 ;  /* 0x0000004040407836 */ /* 0x000fe20000000000 */
        /* <DEDUP_REMOVED lines=22> */
[----:B------:R-:W-:-:S04]  /*faf0*/  @!P1 SHF.L.U32 R63, R222, 0x3, RZ ;  /* 0x00000003de3f9819 */ /* 0x000fc800000006ff */
[----:B0-2---:R-:W-:-:S04]  /*fb00*/  @!P0 IMAD.WIDE R4, R18, 0x2, R60 ;  /* 0x0000000212048825 */ /* 0x005fc800078e023c */
[----:B------:R-:W-:Y:S01]  /*fb10*/  @!P2 IMAD.SHL.U32 R65, R223, 0x8, RZ ;  /* 0x00000008df41a824 */ /* 0x000fe200078e00ff */
[----:B------:R0:W5:Y:S01]  /*fb20*/  @!P0 LD.E.128 R48, desc[UR46][R4.64] ;  /* 0x0000002e04308980 */ /* 0x000162000c101d00 */
[--C-:B------:R-:W-:Y:S01]  /*fb30*/  @!P1 IMAD.WIDE R20, R63, 0x2, R60.reuse ;  /* 0x000000023f149825 */ /* 0x100fe200078e023c */
[----:B------:R-:W-:Y:S02]  /*fb40*/  CS2R R54, SRZ ;  /* 0x0000000000367805 */ /* 0x000fe4000001ff00 */
[----:B------:R-:W-:Y:S02]  /*fb50*/  CS2R R8, SRZ ;  /* 0x0000000000087805 */ /* 0x000fe4000001ff00 */
[----:B------:R-:W-:Y:S01]  /*fb60*/  CS2R R10, SRZ ;  /* 0x00000000000a7805 */ /* 0x000fe2000001ff00 */
[----:B------:R-:W-:Y:S01]  /*fb70*/  @!P2 IMAD.WIDE R60, R65, 0x2, R60 ;  /* 0x00000002413ca825 */ /* 0x000fe200078e023c */
[----:B------:R-:W-:Y:S02]  /*fb80*/  CS2R R56, SRZ ;  /* 0x0000000000387805 */ /* 0x000fe4000001ff00 */
[----:B------:R-:W-:-:S02]  /*fb90*/  CS2R R58, SRZ ;  /* 0x00000000003a7805 */ /* 0x000fc4000001ff00 */
[----:B------:R-:W-:Y:S01]  /*fba0*/  CS2R R12, SRZ ;  /* 0x00000000000c7805 */ /* 0x000fe2000001ff00 */
[--C-:B---34-:R-:W-:Y:S01]  /*fbb0*/  @!P1 IMAD.WIDE R62, R63, 0x2, R66.reuse ;  /* 0x000000023f3e9825 */ /* 0x118fe200078e0242 */
[----:B0-----:R-:W-:Y:S02]  /*fbc0*/  CS2R R4, SRZ ;  /* 0x0000000000047805 */ /* 0x001fe4000001ff00 */
[----:B------:R-:W-:Y:S01]  /*fbd0*/  CS2R R14, SRZ ;  /* 0x00000000000e7805 */ /* 0x000fe2000001ff00 */
[----:B------:R0:W5:Y:S01]  /*fbe0*/  @!P1 LD.E.128 R52, desc[UR46][R20.64] ;  /* 0x0000002e14349980 */ /* 0x000162000c101d00 */
[----:B------:R-:W-:-:S03]  /*fbf0*/  @!P2 IMAD.WIDE R64, R65, 0x2, R66 ;  /* 0x000000024140a825 */ /* 0x000fc600078e0242 */
[----:B------:R0:W5:Y:S01]  /*fc00*/  @!P1 LD.E.128 R8, desc[UR46][R62.64] ;  /* 0x0000002e3e089980 */ /* 0x000162000c101d00 */
[----:B------:R-:W-:-:S03]  /*fc10*/  @!P0 IMAD.WIDE R66, R18, 0x2, R66 ;  /* 0x0000000212428825 */ /* 0x000fc600078e0242 */
[----:B------:R0:W5:Y:S04]  /*fc20*/  @!P2 LD.E.128 R56, desc[UR46][R60.64] ;  /* 0x0000002e3c38a980 */ /* 0x000168000c101d00 */
[----:B------:R0:W5:Y:S04]  /*fc30*/  @!P0 LD.E.128 R4, desc[UR46][R66.64] ;  /* 0x0000002e42048980 */ /* 0x000168000c101d00 */
[----:B------:R0:W5:Y:S02]  /*fc40*/  @!P2 LD.E.128 R12, desc[UR46][R64.64] ;  /* 0x0000002e400ca980 */ /* 0x000164000c101d00 */
.L_x_1626:
[----:B------:R-:W-:Y:S05]  /*fc50*/  BSYNC B1 ;  /* 0x0000000000017941 */ /* 0x000fea0003800000 */
.L_x_1625:
[----:B-1---5:R-:W-:Y:S01]  /*fc60*/  IMAD.MOV.U32 R3, RZ, RZ, R4 ;  /* 0x000000ffff037224 */ /* 0x022fe200078e0004 */
[----:B------:R-:W-:Y:S01]  /*fc70*/  LEA.HI R0, R188, R188, RZ, 0x1 ;  /* 0x000000bcbc007211 */ /* 0x000fe200078f08ff */
[----:B0-----:R-:W-:Y:S01]  /*fc80*/  IMAD.MOV.U32 R20, RZ, RZ, R5 ;  /* 0x000000ffff147224 */ /* 0x001fe200078e0005 */
[----:B------:R-:W-:Y:S01]  /*fc90*/  BSSY B1, `(.L_x_1627) ;  /* 0x000002c000017945 */ /* 0x000fe20003800000 */
[----:B------:R-:W-:Y:S02]  /*fca0*/  IMAD.MOV.U32 R21, RZ, RZ, R6 ;  /* 0x000000ffff157224 */ /* 0x000fe400078e0006 */
[----:B--2---:R-:W-:Y:S01]  /*fcb0*/  IMAD.MOV.U32 R60, RZ, RZ, R7 ;  /* 0x000000ffff3c7224 */ /* 0x004fe200078e0007 */
[----:B------:R-:W-:Y:S01]  /*fcc0*/  PRMT R82, R3, 0x5410, R20 ;  /* 0x0000541003527816 */ /* 0x000fe20000000014 */
[----:B------:R-:W-:Y:S01]  /*fcd0*/  IMAD.MOV.U32 R20, RZ, RZ, R9 ;  /* 0x000000ffff147224 */ /* 0x000fe200078e0009 */
[----:B------:R-:W-:Y:S01]  /*fce0*/  LOP3.LUT R3, R0, 0xfffffffe, RZ, 0xc0, !PT ;  /* 0xfffffffe00037812 */ /* 0x000fe200078ec0ff */
[----:B------:R-:W-:Y:S01]  /*fcf0*/  IMAD.MOV.U32 R62, RZ, RZ, R50 ;  /* 0x000000ffff3e7224 */ /* 0x000fe200078e0032 */
[----:B------:R-:W-:Y:S01]  /*fd00*/  PRMT R83, R21, 0x5410, R60 ;  /* 0x0000541015537816 */ /* 0x000fe2000000003c */
[----:B------:R-:W-:Y:S01]  /*fd10*/  IMAD.MOV.U32 R21, RZ, RZ, R10 ;  /* 0x000000ffff157224 */ /* 0x000fe200078e000a */
[----:B------:R-:W-:Y:S01]  /*fd20*/  MOV R0, R8 ;  /* 0x0000000800007202 */ /* 0x000fe20000000f00 */
        /* <DEDUP_REMOVED lines=22> */
[----:B------:R-:W-:Y:S02]  /*fe90*/  VIADDMNMX R0, R69, -R178, 0x80, PT ;  /* 0x0000008045007446 */ /* 0x000fe400038009b2 */
[----:B------:R-:W-:Y:S01]  /*fea0*/  PRMT R74, R60, 0x5410, R62 ;  /* 0x000054103c4a7816 */ /* 0x000fe2000000003e */
[----:B------:R-:W-:Y:S01]  /*feb0*/  IMAD.MOV.U32 R60, RZ, RZ, R55 ;  /* 0x000000ffff3c7224 */ /* 0x000fe200078e0037 */
[----:B------:R-:W-:Y:S01]  /*fec0*/  PRMT R85, R85, 0x5410, R21 ;  /* 0x0000541055557816 */ /* 0x000fe20000000015 */
[----:B------:R-:W-:Y:S01]  /*fed0*/  IMAD.MOV.U32 R62, RZ, RZ, R56 ;  /* 0x000000ffff3e7224 */ /* 0x000fe200078e0038 */
[----:B------:R-:W-:-:S02]  /*fee0*/  MOV R21, R54 ;  /* 0x0000003600157202 */ /* 0x000fc40000000f00 */
[----:B------:R-:W-:Y:S02]  /*fef0*/  ISETP.GE.AND P1, PT, R162, R0, PT ;  /* 0x00000000a200720c */ /* 0x000fe40003f26270 */
[----:B------:R-:W-:Y:S01]  /*ff00*/  PRMT R75, R21, 0x5410, R60 ;  /* 0x00005410154b7816 */ /* 0x000fe2000000003c */
[----:B------:R-:W-:Y:S01]  /*ff10*/  IMAD.MOV.U32 R60, RZ, RZ, R58 ;  /* 0x000000ffff3c7224 */ /* 0x000fe200078e003a */
[----:B------:R-:W-:Y:S01]  /*ff20*/  PRMT R21, R62, 0x5410, R63 ;  /* 0x000054103e157816 */ /* 0x000fe2000000003f */
[----:B------:R-:W-:Y:S01]  /*ff30*/  IMAD.MOV.U32 R62, RZ, RZ, R59 ;  /* 0x000000ffff3e7224 */ /* 0x000fe200078e003b */
[----:B0-----:R-:W-:Y:S07]  /*ff40*/  @!P0 BRA `(.L_x_1628) ;  /* 0x000001c800008947 */ /* 0x001fee0003800000 */
.L_x_1956:
[----:B------:R-:W-:Y:S05]  /*ff50*/  BSYNC B1 ;  /* 0x0000000000017941 */ /* 0x000fea0003800000 */
.L_x_1627:
[----:B------:R-:W-:Y:S01]  /*ff60*/  BSSY B1, `(.L_x_1629) ;  /* 0x000012e000017945 */ /* 0x000fe20003800000 */
[----:B------:R-:W-:-:S03]  /*ff70*/  PRMT R69, R60, 0x5410, R62 ;  /* 0x000054103c457816 */ /* 0x000fc6000000003e */
[----:B------:R-:W-:Y:S05]  /*ff80*/  @P1 BRA `(.L_x_1630) ;  /* 0x0000001000ac1947 */ /* 0x000fea0003800000 */
[----:B------:R-:W1:Y:S01]  /*ff90*/  LDC R70, c[0x0][0x3f4] ;  /* 0x0000fd00ff467b82 */ /* 0x000e620000000800 */
[----:B------:R-:W-:Y:S01]  /*ffa0*/  BSSY B2, `(.L_x_1631) ;  /* 0x0000067000027945 */ /* 0x000fe20003800000 */
[-C--:B-1----:R-:W-:Y:S02]  /*ffb0*/  ISETP.GE.AND P0, PT, R18, R70.reuse, PT ;  /* 0x000000461200720c */ /* 0x082fe40003f06270 */
[-C--:B------:R-:W-:Y:S02]  /*ffc0*/  ISETP.GE.AND P1, PT, R165, R70.reuse, PT ;  /* 0x00000046a500720c */ /* 0x080fe40003f26270 */
[----:B------:R-:W-:-:S09]  /*ffd0*/  ISETP.GE.AND P2, PT, R166, R70, PT ;  /* 0x00000046a600720c */ /* 0x000fd20003f46270 */
[----:B------:R-:W-:Y:S05]  /*ffe0*/  @P0 BRA `(.L_x_1632) ;  /* 0x0000000400880947 */ /* 0x000fea0003800000 */
[----:B------:R-:W-:Y:S01]  /*fff0*/  LEA.HI R62, R70, R191, RZ, 0x1d ;  /* 0x000000bf463e7211 */ /* 0x000fe200078fe8ff */
[----:B------:R-:W-:Y:S01]  /*10000*/  HADD2.F32 R101, -RZ, R101.H0_H0 ;  /* 0x20000065ff657230 */ /* 0x000fe20000004100 */
[----:B0-----:R-:W-:Y:S01]  /*10010*/  LOP3.LUT R61, R175, 0x38, R18, 0xf8, !PT ;  /* 0x00000038af3d7812 */ /* 0x001fe200078ef812 */
[----:B------:R-:W-:Y:S01]  /*10020*/  HADD2.F32 R103, -RZ, R97.H0_H0 ;  /* 0x20000061ff677230 */ /* 0x000fe20000004100 */
[----:B------:R-:W-:Y:S01]  /*10030*/  SHF.R.S32.HI R63, RZ, 0x1f, R62 ;  /* 0x0000001fff3f7819 */ /* 0x000fe2000001143e */
[----:B------:R-:W-:Y:S01]  /*10040*/  IMAD.SHL.U32 R64, R62, 0x8, RZ ;  /* 0x000000083e407824 */ /* 0x000fe200078e00ff */
[----:B------:R-:W-:Y:S02]  /*10050*/  LOP3.LUT R60, R61, R176, RZ, 0x3c, !PT ;  /* 0x000000b03d3c7212 */ /* 0x000fe400078e3cff */
[----:B------:R-:W-:Y:S02]  /*10060*/  LEA.HI R62, R63, R62, RZ, 0x3 ;  /* 0x0000003e3f3e7211 */ /* 0x000fe400078f18ff */
[----:B------:R-:W-:-:S02]  /*10070*/  LOP3.LUT R63, R175, 0x38, R64, 0xf8, !PT ;  /* 0x00000038af3f7812 */ /* 0x000fc400078ef840 */
[----:B------:R-:W-:Y:S01]  /*10080*/  IADD3 R61, R177, R60, RZ ;  /* 0x0000003cb13d7210 */ /* 0x000fe20007ffe0ff */
[----:B------:R-:W-:Y:S01]  /*10090*/  IMAD.SHL.U32 R62, R62, 0x400, RZ ;  /* 0x000004003e3e7824 */ /* 0x000fe200078e00ff */
[----:B------:R-:W-:Y:S02]  /*100a0*/  LOP3.LUT R65, R63, R176, RZ, 0x3c, !PT ;  /* 0x000000b03f417212 */ /* 0x000fe400078e3cff */
[----:B------:R-:W-:Y:S01]  /*100b0*/  SHF.R.U32.HI R91, RZ, 0x10, R45 ;  /* 0x00000010ff5b7819 */ /* 0x000fe2000001162d */
[--C-:B------:R-:W-:Y:S01]  /*100c0*/  IMAD R80, R61, 0x2, R2.reuse ;  /* 0x000000023d507824 */ /* 0x100fe200078e0202 */
[----:B------:R-:W-:Y:S02]  /*100d0*/  LOP3.LUT R64, R62, 0x7fffe000, RZ, 0xc0, !PT ;  /* 0x7fffe0003e407812 */ /* 0x000fe400078ec0ff */
[----:B------:R-:W-:Y:S01]  /*100e0*/  SHF.R.U32.HI R90, RZ, 0x10, R33 ;  /* 0x00000010ff5a7819 */ /* 0x000fe20000011621 */
[----:B------:R-:W-:Y:S01]  /*100f0*/  HADD2.F32 R100, -RZ, R91.H0_H0 ;  /* 0x2000005bff647230 */ /* 0x000fe20000004100 */
[----:B------:R-:W-:Y:S01]  /*10100*/  IADD3 R65, R65, R64, R177 ;  /* 0x0000004041417210 */ /* 0x000fe20007ffe0b1 */
[----:B------:R-:W0:Y:S01]  /*10110*/  LDS.128 R60, [R80+0xc400] ;  /* 0x00c40000503c7984 */ /* 0x000e220000000c00 */
[----:B------:R-:W-:Y:S01]  /*10120*/  SHF.R.U64 R32, R32, 0x10, R33 ;  /* 0x0000001020207819 */ /* 0x000fe20000001221 */
[----:B------:R-:W-:Y:S01]  /*10130*/  HADD2.F32 R90, -RZ, R90.H0_H0 ;  /* 0x2000005aff5a7230 */ /* 0x000fe20000004100 */
[----:B------:R-:W-:Y:S01]  /*10140*/  SHF.R.U64 R33, R44, 0x10, R45 ;  /* 0x000000102c217819 */ /* 0x000fe2000000122d */
[----:B------:R-:W-:Y:S01]  /*10150*/  IMAD R81, R65, 0x2, R2 ;  /* 0x0000000241517824 */ /* 0x000fe200078e0202 */
[----:B------:R-:W-:-:S02]  /*10160*/  SHF.R.U64 R34, R34, 0x10, R35 ;  /* 0x0000001022227819 */ /* 0x000fc40000001223 */
[----:B------:R-:W-:Y:S02]  /*10170*/  SHF.R.U32.HI R44, RZ, 0x10, R35 ;  /* 0x00000010ff2c7819 */ /* 0x000fe40000011623 */
[----:B---34-:R-:W1:Y:S01]  /*10180*/  LDS.128 R64, [R81+0xc400] ;  /* 0x00c4000051407984 */ /* 0x018e620000000c00 */
[--C-:B------:R-:W-:Y:S02]  /*10190*/  SHF.R.U64 R35, R46, 0x10, R47.reuse ;  /* 0x000000102e237819 */ /* 0x100fe4000000122f */
[----:B------:R-:W-:Y:S01]  /*101a0*/  SHF.R.U32.HI R46, RZ, 0x10, R47 ;  /* 0x00000010ff2e7819 */ /* 0x000fe2000001162f */
[----:B------:R-:W-:Y:S02]  /*101b0*/  HADD2.F32 R44, -RZ, R44.H0_H0 ;  /* 0x2000002cff2c7230 */ /* 0x000fe40000004100 */
[--C-:B0-----:R-:W-:Y:S02]  /*101c0*/  HADD2.F32 R94, -RZ, R61.reuse.H0_H0 ;  /* 0x2000003dff5e7230 */ /* 0x101fe40000004100 */
[----:B------:R-:W-:-:S02]  /*101d0*/  HADD2.F32 R92, -RZ, R61.H1_H1 ;  /* 0x3000003dff5c7230 */ /* 0x000fc40000004100 */
[----:B------:R-:W-:Y:S02]  /*101e0*/  HADD2.F32 R61, -RZ, R60.H0_H0 ;  /* 0x2000003cff3d7230 */ /* 0x000fe40000004100 */
[----:B------:R-:W-:Y:S02]  /*101f0*/  HADD2.F32 R45, -RZ, R62.H0_H0 ;  /* 0x2000003eff2d7230 */ /* 0x000fe40000004100 */
[----:B------:R-:W-:Y:S02]  /*10200*/  HADD2.F32 R47, -RZ, R63.H0_H0 ;  /* 0x2000003fff2f7230 */ /* 0x000fe40000004100 */
[--C-:B-1----:R-:W-:Y:S02]  /*10210*/  HADD2.F32 R102, -RZ, R65.reuse.H0_H0 ;  /* 0x20000041ff667230 */ /* 0x102fe40000004100 */
[----:B------:R-:W-:Y:S02]  /*10220*/  HADD2.F32 R99, -RZ, R65.H1_H1 ;  /* 0x30000041ff637230 */ /* 0x000fe40000004100 */
[----:B------:R-:W-:-:S02]  /*10230*/  HADD2.F32 R98, -RZ, R64.H0_H0 ;  /* 0x20000040ff627230 */ /* 0x000fc40000004100 */
[C---:B------:R-:W-:Y:S01]  /*10240*/  FMUL.FTZ R105, R102.reuse, R101 ;  /* 0x0000006566697220 */ /* 0x040fe20000410000 */
[-C--:B------:R-:W-:Y:S01]  /*10250*/  FMUL.FTZ R107, R102, R103.reuse ;  /* 0x00000067666b7220 */ /* 0x080fe20000410000 */
[--C-:B------:R-:W-:Y:S02]  /*10260*/  HADD2.F32 R102, -RZ, R96.reuse.H1_H1 ;  /* 0x30000060ff667230 */ /* 0x100fe40000004100 */
[C---:B------:R-:W-:Y:S01]  /*10270*/  FFMA.FTZ R91, R94.reuse, R103, -R105 ;  /* 0x000000675e5b7223 */ /* 0x040fe20000010869 */
[----:B------:R-:W-:Y:S01]  /*10280*/  FFMA.FTZ R94, R94, R101, R107 ;  /* 0x000000655e5e7223 */ /* 0x000fe2000001006b */
[C---:B------:R-:W-:Y:S01]  /*10290*/  FMUL.FTZ R103, R99.reuse, R100 ;  /* 0x0000006463677220 */ /* 0x040fe20000410000 */
[----:B------:R-:W-:Y:S02]  /*102a0*/  HADD2.F32 R101, -RZ, R96.H0_H0 ;  /* 0x20000060ff657230 */ /* 0x000fe40000004100 */
[----:B------:R-:W-:Y:S01]  /*102b0*/  FMUL.FTZ R99, R99, R90 ;  /* 0x0000005a63637220 */ /* 0x000fe20000410000 */
[----:B------:R-:W-:Y:S01]  /*102c0*/  FMUL.FTZ R104, R98, R102 ;  /* 0x0000006662687220 */ /* 0x000fe20000410000 */
[----:B------:R-:W-:Y:S01]  /*102d0*/  FFMA.FTZ R90, R92, R90, -R103 ;  /* 0x0000005a5c5a7223 */ /* 0x000fe20000010867 */
[----:B------:R-:W-:-:S02]  /*102e0*/  HADD2.F32 R65, -RZ, R66.H0_H0 ;  /* 0x20000042ff417230 */ /* 0x000fc40000004100 */
[-C--:B------:R-:W-:Y:S01]  /*102f0*/  FMUL.FTZ R103, R98, R101.reuse ;  /* 0x0000006562677220 */ /* 0x080fe20000410000 */
[--C-:B------:R-:W-:Y:S02]  /*10300*/  HADD2.F32 R96, -RZ, R95.reuse.H1_H1 ;  /* 0x3000005fff607230 */ /* 0x100fe40000004100 */
[----:B------:R-:W-:Y:S01]  /*10310*/  FFMA.FTZ R99, R92, R100, R99 ;  /* 0x000000645c637223 */ /* 0x000fe20000010063 */
[C---:B------:R-:W-:Y:S01]  /*10320*/  FFMA.FTZ R92, R61.reuse, R101, -R104 ;  /* 0x000000653d5c7223 */ /* 0x040fe20000010868 */
[----:B------:R-:W-:Y:S02]  /*10330*/  HADD2.F32 R98, -RZ, R95.H0_H0 ;  /* 0x2000005fff627230 */ /* 0x000fe40000004100 */
[----:B------:R-:W-:Y:S01]  /*10340*/  FFMA.FTZ R61, R61, R102, R103 ;  /* 0x000000663d3d7223 */ /* 0x000fe20000010067 */
[----:B------:R-:W-:Y:S02]  /*10350*/  HADD2.F32 R97, -RZ, R67.H0_H0 ;  /* 0x20000043ff617230 */ /* 0x000fe40000004100 */
[----:B------:R-:W-:Y:S01]  /*10360*/  FMUL.FTZ R104, R65, R96 ;  /* 0x0000006041687220 */ /* 0x000fe20000410000 */
[----:B------:R-:W-:-:S02]  /*10370*/  HADD2.F32 R102, -RZ, R93.H0_H0 ;  /* 0x2000005dff667230 */ /* 0x000fc40000004100 */
[-C--:B------:R-:W-:Y:S01]  /*10380*/  FMUL.FTZ R106, R65, R98.reuse ;  /* 0x00000062416a7220 */ /* 0x080fe20000410000 */
[----:B------:R-:W-:Y:S02]  /*10390*/  HADD2.F32 R100, -RZ, R93.H1_H1 ;  /* 0x3000005dff647230 */ /* 0x000fe40000004100 */
[----:B------:R-:W-:Y:S01]  /*103a0*/  FFMA.FTZ R65, R45, R98, -R104 ;  /* 0x000000622d417223 */ /* 0x000fe20000010868 */
[----:B------:R-:W-:Y:S02]  /*103b0*/  HADD2.F32 R67, -RZ, R67.H1_H1 ;  /* 0x30000043ff437230 */ /* 0x000fe40000004100 */
[C---:B------:R-:W-:Y:S01]  /*103c0*/  FMUL.FTZ R104, R97.reuse, R102 ;  /* 0x0000006661687220 */ /* 0x040fe20000410000 */
[----:B------:R-:W-:Y:S02]  /*103d0*/  HADD2.F32 R98, -RZ, R46.H0_H0 ;  /* 0x2000002eff627230 */ /* 0x000fe40000004100 */
[----:B------:R-:W-:Y:S01]  /*103e0*/  FMUL.FTZ R97, R97, R100 ;  /* 0x0000006461617220 */ /* 0x000fe20000410000 */
[----:B------:R-:W-:-:S02]  /*103f0*/  HADD2.F32 R63, -RZ, R63.H1_H1 ;  /* 0x3000003fff3f7230 */ /* 0x000fc40000004100 */
[----:B------:R-:W-:Y:S01]  /*10400*/  FFMA.FTZ R46, R45, R96, R106 ;  /* 0x000000602d2e7223 */ /* 0x000fe2000001006a */
[C---:B------:R-:W-:Y:S01]  /*10410*/  FFMA.FTZ R104, R47.reuse, R100, -R104 ;  /* 0x000000642f687223 */ /* 0x040fe20000010868 */
[----:B------:R-:W-:Y:S01]  /*10420*/  FFMA.FTZ R97, R47, R102, R97 ;  /* 0x000000662f617223 */ /* 0x000fe20000010061 */
[----:B------:R-:W-:Y:S02]  /*10430*/  HADD2.F32 R64, -RZ, R64.H1_H1 ;  /* 0x30000040ff407230 */ /* 0x000fe40000004100 */
[C---:B------:R-:W-:Y:S01]  /*10440*/  FMUL.FTZ R96, R67.reuse, R98 ;  /* 0x0000006243607220 */ /* 0x040fe20000410000 */
[----:B------:R-:W-:Y:S02]  /*10450*/  HADD2.F32 R66, -RZ, R66.H1_H1 ;  /* 0x30000042ff427230 */ /* 0x000fe40000004100 */
[-C--:B------:R-:W-:Y:S01]  /*10460*/  FMUL.FTZ R100, R67, R44.reuse ;  /* 0x0000002c43647220 */ /* 0x080fe20000410000 */
[----:B------:R-:W-:Y:S02]  /*10470*/  HADD2.F32 R45, -RZ, R33.H0_H0 ;  /* 0x20000021ff2d7230 */ /* 0x000fe40000004100 */
[----:B------:R-:W-:Y:S01]  /*10480*/  FFMA.FTZ R93, R63, R44, -R96 ;  /* 0x0000002c3f5d7223 */ /* 0x000fe20000010860 */
[----:B------:R-:W-:-:S02]  /*10490*/  HADD2.F32 R47, -RZ, R35.H0_H0 ;  /* 0x20000023ff2f7230 */ /* 0x000fc40000004100 */
[----:B------:R-:W-:Y:S01]  /*104a0*/  FFMA.FTZ R100, R63, R98, R100 ;  /* 0x000000623f647223 */ /* 0x000fe20000010064 */
[----:B------:R-:W-:Y:S02]  /*104b0*/  HADD2.F32 R33, -RZ, R32.H0_H0 ;  /* 0x20000020ff217230 */ /* 0x000fe40000004100 */
[----:B------:R-:W-:Y:S01]  /*104c0*/  FMUL.FTZ R63, R64, R45 ;  /* 0x0000002d403f7220 */ /* 0x000fe20000410000 */
[----:B------:R-:W-:Y:S02]  /*104d0*/  HADD2.F32 R35, -RZ, R34.H0_H0 ;  /* 0x20000022ff237230 */ /* 0x000fe40000004100 */
[----:B------:R-:W-:Y:S01]  /*104e0*/  FMUL.FTZ R67, R66, R47 ;  /* 0x0000002f42437220 */ /* 0x000fe20000410000 */
[----:B------:R-:W-:Y:S02]  /*104f0*/  HADD2.F32 R60, -RZ, R60.H1_H1 ;  /* 0x3000003cff3c7230 */ /* 0x000fe40000004100 */
[----:B------:R-:W-:Y:S01]  /*10500*/  FMUL.FTZ R64, R64, R33 ;  /* 0x0000002140407220 */ /* 0x000fe20000410000 */
[----:B------:R-:W-:-:S02]  /*10510*/  HADD2.F32 R62, -RZ, R62.H1_H1 ;  /* 0x3000003eff3e7230 */ /* 0x000fc40000004100 */
[----:B------:R-:W-:Y:S01]  /*10520*/  FMUL.FTZ R66, R66, R35 ;  /* 0x0000002342427220 */ /* 0x000fe20000410000 */
[C---:B------:R-:W-:Y:S01]  /*10530*/  FFMA.FTZ R63, R60.reuse, R33, -R63 ;  /* 0x000000213c3f7223 */ /* 0x040fe2000001083f */
[----:B------:R-:W-:Y:S01]  /*10540*/  FFMA.FTZ R44, R60, R45, R64 ;  /* 0x0000002d3c2c7223 */ /* 0x000fe20000010040 */
[C---:B------:R-:W-:Y:S01]  /*10550*/  FFMA.FTZ R34, R62.reuse, R35, -R67 ;  /* 0x000000233e227223 */ /* 0x040fe20000010843 */
[----:B------:R-:W-:Y:S01]  /*10560*/  FFMA.FTZ R67, R62, R47, R66 ;  /* 0x0000002f3e437223 */ /* 0x000fe20000010042 */
[----:B------:R-:W-:Y:S02]  /*10570*/  F2FP.F16.F32.PACK_AB R35, R93, R104 ;  /* 0x000000685d23723e */ /* 0x000fe400000000ff */
[----:B------:R-:W-:Y:S02]  /*10580*/  F2FP.F16.F32.PACK_AB R33, R90, R91 ;  /* 0x0000005b5a21723e */ /* 0x000fe400000000ff */
[----:B------:R-:W-:Y:S02]  /*10590*/  F2FP.F16.F32.PACK_AB R32, R63, R92 ;  /* 0x0000005c3f20723e */ /* 0x000fe400000000ff */
[----:B------:R-:W-:-:S02]  /*105a0*/  F2FP.F16.F32.PACK_AB R34, R34, R65 ;  /* 0x000000412222723e */ /* 0x000fc400000000ff */
[----:B------:R-:W-:Y:S02]  /*105b0*/  F2FP.F16.F32.PACK_AB R47, R100, R97 ;  /* 0x00000061642f723e */ /* 0x000fe400000000ff */
[----:B------:R-:W-:Y:S01]  /*105c0*/  F2FP.F16.F32.PACK_AB R45, R99, R94 ;  /* 0x0000005e632d723e */ /* 0x000fe200000000ff */
[----:B------:R1:W-:Y:S01]  /*105d0*/  STS.128 [R80+0xc400], R32 ;  /* 0x00c4002050007388 */ /* 0x0003e20000000c00 */
[----:B------:R-:W-:Y:S02]  /*105e0*/  F2FP.F16.F32.PACK_AB R44, R44, R61 ;  /* 0x0000003d2c2c723e */ /* 0x000fe400000000ff */
[----:B------:R-:W-:-:S05]  /*105f0*/  F2FP.F16.F32.PACK_AB R46, R67, R46 ;  /* 0x0000002e432e723e */ /* 0x000fca00000000ff */
[----:B------:R1:W-:Y:S02]  /*10600*/  STS.128 [R81+0xc400], R44 ;  /* 0x00c4002c51007388 */ /* 0x0003e40000000c00 */
.L_x_1632:
[----:B------:R-:W-:Y:S05]  /*10610*/  BSYNC B2 ;  /* 0x0000000000027941 */ /* 0x000fea0003800000 */
.L_x_1631:
[----:B------:R-:W-:Y:S04]  /*10620*/  BSSY B2, `(.L_x_1633) ;  /* 0x0000061000027945 */ /* 0x000fe80003800000 */
[----:B------:R-:W-:Y:S05]  /*10630*/  @P1 BRA `(.L_x_1634) ;  /* 0x00000004007c1947 */ /* 0x000fea0003800000 */
[----:B------:R-:W2:Y:S01]  /*10640*/  LDL R95, [R1+0x78] ;  /* 0x00007800015f7983 */ /* 0x000ea20000100800 */
[----:B-1----:R-:W-:Y:S01]  /*10650*/  LEA.HI R32, R70, R222, RZ, 0x1d ;  /* 0x000000de46207211 */ /* 0x002fe200078fe8ff */
[----:B------:R-:W-:Y:S01]  /*10660*/  HADD2.F32 R80, -RZ, R88.H1_H1 ;  /* 0x30000058ff507230 */ /* 0x000fe20000004100 */
[--C-:B------:R-:W-:Y:S01]  /*10670*/  SHF.R.U64 R28, R28, 0x10, R29.reuse ;  /* 0x000000101c1c7819 */ /* 0x100fe2000000121d */
[--C-:B------:R-:W-:Y:S01]  /*10680*/  HADD2.F32 R90, -RZ, R86.reuse.H1_H1 ;  /* 0x30000056ff5a7230 */ /* 0x100fe20000004100 */
[----:B------:R-:W-:Y:S01]  /*10690*/  SHF.R.S32.HI R33, RZ, 0x1f, R32 ;  /* 0x0000001fff217819 */ /* 0x000fe20000011420 */
[----:B------:R-:W-:Y:S01]  /*106a0*/  IMAD.SHL.U32 R34, R32, 0x8, RZ ;  /* 0x0000000820227824 */ /* 0x000fe200078e00ff */
[----:B------:R-:W-:Y:S01]  /*106b0*/  SHF.R.U32.HI R81, RZ, 0x10, R29 ;  /* 0x00000010ff517819 */ /* 0x000fe2000001161d */
[----:B------:R-:W-:Y:S01]  /*106c0*/  HADD2.F32 R86, -RZ, R86.H0_H0 ;  /* 0x20000056ff567230 */ /* 0x000fe20000004100 */
[----:B------:R-:W-:Y:S01]  /*106d0*/  LEA.HI R32, R33, R32, RZ, 0x3 ;  /* 0x0000002021207211 */ /* 0x000fe200078f18ff */
[----:B------:R-:W-:Y:S01]  /*106e0*/  HADD2.F32 R88, -RZ, R88.H0_H0 ;  /* 0x20000058ff587230 */ /* 0x000fe20000004100 */
[----:B------:R-:W-:Y:S01]  /*106f0*/  LOP3.LUT R33, R175, 0x38, R34, 0xf8, !PT ;  /* 0x00000038af217812 */ /* 0x000fe200078ef822 */
[----:B------:R-:W-:Y:S01]  /*10700*/  HADD2.F32 R81, -RZ, R81.H0_H0 ;  /* 0x20000051ff517230 */ /* 0x000fe20000004100 */
[----:B------:R-:W-:Y:S01]  /*10710*/  SHF.R.U64 R29, R40, 0x10, R41 ;  /* 0x00000010281d7819 */ /* 0x000fe20000001229 */
[----:B------:R-:W-:Y:S01]  /*10720*/  IMAD.SHL.U32 R32, R32, 0x400, RZ ;  /* 0x0000040020207824 */ /* 0x000fe200078e00ff */
[----:B------:R-:W-:-:S02]  /*10730*/  LOP3.LUT R45, R33, R176, RZ, 0x3c, !PT ;  /* 0x000000b0212d7212 */ /* 0x000fc400078e3cff */
[----:B------:R-:W-:Y:S02]  /*10740*/  SHF.R.U32.HI R91, RZ, 0x10, R41 ;  /* 0x00000010ff5b7819 */ /* 0x000fe40000011629 */
[----:B------:R-:W-:Y:S02]  /*10750*/  LOP3.LUT R44, R32, 0x7fffe000, RZ, 0xc0, !PT ;  /* 0x7fffe000202c7812 */ /* 0x000fe400078ec0ff */
[----:B------:R-:W-:Y:S01]  /*10760*/  SHF.R.U64 R30, R30, 0x10, R31 ;  /* 0x000000101e1e7819 */ /* 0x000fe2000000121f */
[----:B------:R-:W-:Y:S01]  /*10770*/  HADD2.F32 R91, -RZ, R91.H0_H0 ;  /* 0x2000005bff5b7230 */ /* 0x000fe20000004100 */
[----:B------:R-:W-:Y:S02]  /*10780*/  IADD3 R45, R45, R44, R177 ;  /* 0x0000002c2d2d7210 */ /* 0x000fe40007ffe0b1 */
[----:B------:R-:W-:Y:S02]  /*10790*/  SHF.R.U32.HI R40, RZ, 0x10, R31 ;  /* 0x00000010ff287819 */ /* 0x000fe4000001161f */
[--C-:B------:R-:W-:Y:S01]  /*107a0*/  SHF.R.U64 R31, R42, 0x10, R43.reuse ;  /* 0x000000102a1f7819 */ /* 0x100fe2000000122b */
[----:B------:R-:W-:Y:S01]  /*107b0*/  IMAD R60, R45, 0x2, R2 ;  /* 0x000000022d3c7824 */ /* 0x000fe200078e0202 */
[----:B------:R-:W-:Y:S01]  /*107c0*/  SHF.R.U32.HI R42, RZ, 0x10, R43 ;  /* 0x00000010ff2a7819 */ /* 0x000fe2000001162b */
[----:B------:R-:W-:-:S03]  /*107d0*/  HADD2.F32 R40, -RZ, R40.H0_H0 ;  /* 0x20000028ff287230 */ /* 0x000fc60000004100 */
[----:B------:R-:W1:Y:S01]  /*107e0*/  LDS.128 R44, [R60+0xc400] ;  /* 0x00c400003c2c7984 */ /* 0x000e620000000c00 */
[----:B------:R-:W-:Y:S02]  /*107f0*/  HADD2.F32 R42, -RZ, R42.H0_H0 ;  /* 0x2000002aff2a7230 */ /* 0x000fe40000004100 */
[--C-:B-1----:R-:W-:Y:S02]  /*10800*/  HADD2.F32 R43, -RZ, R45.reuse.H0_H0 ;  /* 0x2000002dff2b7230 */ /* 0x102fe40000004100 */
[----:B------:R-:W-:Y:S02]  /*10810*/  HADD2.F32 R62, -RZ, R45.H1_H1 ;  /* 0x3000002dff3e7230 */ /* 0x000fe40000004100 */
[----:B----4-:R-:W-:Y:S02]  /*10820*/  HADD2.F32 R66, -RZ, R44.H0_H0 ;  /* 0x2000002cff427230 */ /* 0x010fe40000004100 */
[C---:B------:R-:W-:Y:S01]  /*10830*/  FMUL.FTZ R92, R43.reuse, R90 ;  /* 0x0000005a2b5c7220 */ /* 0x040fe20000410000 */
[----:B------:R-:W-:Y:S01]  /*10840*/  FMUL.FTZ R94, R43, R80 ;  /* 0x000000502b5e7220 */ /* 0x000fe20000410000 */
[----:B------:R-:W-:Y:S01]  /*10850*/  FMUL.FTZ R93, R62, R91 ;  /* 0x0000005b3e5d7220 */ /* 0x000fe20000410000 */
[----:B---3--:R-:W-:-:S02]  /*10860*/  HADD2.F32 R67, -RZ, R46.H0_H0 ;  /* 0x2000002eff437230 */ /* 0x008fc40000004100 */
[--C-:B------:R-:W-:Y:S02]  /*10870*/  HADD2.F32 R65, -RZ, R47.reuse.H0_H0 ;  /* 0x2000002fff417230 */ /* 0x100fe40000004100 */
[----:B------:R-:W-:Y:S02]  /*10880*/  HADD2.F32 R47, -RZ, R47.H1_H1 ;  /* 0x3000002fff2f7230 */ /* 0x000fe40000004100 */
[----:B------:R-:W-:Y:S02]  /*10890*/  HADD2.F32 R44, -RZ, R44.H1_H1 ;  /* 0x3000002cff2c7230 */ /* 0x000fe40000004100 */
[----:B------:R-:W-:Y:S01]  /*108a0*/  HADD2.F32 R46, -RZ, R46.H1_H1 ;  /* 0x3000002eff2e7230 */ /* 0x000fe20000004100 */
[----:B--2---:R-:W0:Y:S02]  /*108b0*/  LDS.128 R32, [R95] ;  /* 0x000000005f207984 */ /* 0x004e240000000c00 */
[--C-:B0-----:R-:W-:Y:S02]  /*108c0*/  HADD2.F32 R61, -RZ, R33.reuse.H0_H0 ;  /* 0x20000021ff3d7230 */ /* 0x101fe40000004100 */
[----:B------:R-:W-:-:S02]  /*108d0*/  HADD2.F32 R64, -RZ, R33.H1_H1 ;  /* 0x30000021ff407230 */ /* 0x000fc40000004100 */
[----:B------:R-:W-:Y:S02]  /*108e0*/  HADD2.F32 R63, -RZ, R32.H0_H0 ;  /* 0x20000020ff3f7230 */ /* 0x000fe40000004100 */
[C---:B------:R-:W-:Y:S01]  /*108f0*/  FFMA.FTZ R43, R61.reuse, R80, -R92 ;  /* 0x000000503d2b7223 */ /* 0x040fe2000001085c */
[----:B------:R-:W-:Y:S01]  /*10900*/  FFMA.FTZ R45, R61, R90, R94 ;  /* 0x0000005a3d2d7223 */ /* 0x000fe2000001005e */
[-C--:B------:R-:W-:Y:S01]  /*10910*/  FMUL.FTZ R61, R62, R81.reuse ;  /* 0x000000513e3d7220 */ /* 0x080fe20000410000 */
[----:B------:R-:W-:Y:S01]  /*10920*/  FFMA.FTZ R62, R64, R81, -R93 ;  /* 0x00000051403e7223 */ /* 0x000fe2000001085d */
[C---:B------:R-:W-:Y:S01]  /*10930*/  FMUL.FTZ R80, R66.reuse, R86 ;  /* 0x0000005642507220 */ /* 0x040fe20000410000 */
[----:B------:R-:W-:Y:S02]  /*10940*/  HADD2.F32 R90, -RZ, R87.H0_H0 ;  /* 0x20000057ff5a7230 */ /* 0x000fe40000004100 */
[-C--:B------:R-:W-:Y:S01]  /*10950*/  FMUL.FTZ R81, R66, R88.reuse ;  /* 0x0000005842517220 */ /* 0x080fe20000410000 */
[----:B------:R-:W-:Y:S01]  /*10960*/  FFMA.FTZ R64, R64, R91, R61 ;  /* 0x0000005b40407223 */ /* 0x000fe2000001003d */
[----:B------:R-:W-:Y:S01]  /*10970*/  FFMA.FTZ R61, R63, R88, -R80 ;  /* 0x000000583f3d7223 */ /* 0x000fe20000010850 */
[----:B------:R-:W-:-:S02]  /*10980*/  HADD2.F32 R33, -RZ, R34.H0_H0 ;  /* 0x20000022ff217230 */ /* 0x000fc40000004100 */
[----:B------:R-:W-:Y:S01]  /*10990*/  FFMA.FTZ R63, R63, R86, R81 ;  /* 0x000000563f3f7223 */ /* 0x000fe20000010051 */
[----:B------:R-:W-:Y:S02]  /*109a0*/  HADD2.F32 R66, -RZ, R89.H0_H0 ;  /* 0x20000059ff427230 */ /* 0x000fe40000004100 */
[C---:B------:R-:W-:Y:S01]  /*109b0*/  FMUL.FTZ R88, R67.reuse, R90 ;  /* 0x0000005a43587220 */ /* 0x040fe20000410000 */
[----:B------:R-:W-:Y:S02]  /*109c0*/  HADD2.F32 R86, -RZ, R87.H1_H1 ;  /* 0x30000057ff567230 */ /* 0x000fe40000004100 */
[----:B------:R-:W-:Y:S02]  /*109d0*/  HADD2.F32 R80, -RZ, R89.H1_H1 ;  /* 0x30000059ff507230 */ /* 0x000fe40000004100 */
[-C--:B------:R-:W-:Y:S01]  /*109e0*/  FMUL.FTZ R92, R67, R66.reuse ;  /* 0x00000042435c7220 */ /* 0x080fe20000410000 */
[----:B------:R-:W-:Y:S01]  /*109f0*/  FFMA.FTZ R88, R33, R66, -R88 ;  /* 0x0000004221587223 */ /* 0x000fe20000010858 */
[----:B------:R-:W-:-:S02]  /*10a00*/  HADD2.F32 R41, -RZ, R35.H0_H0 ;  /* 0x20000023ff297230 */ /* 0x000fc40000004100 */
[C---:B------:R-:W-:Y:S01]  /*10a10*/  FMUL.FTZ R66, R65.reuse, R86 ;  /* 0x0000005641427220 */ /* 0x040fe20000410000 */
[----:B------:R-:W-:Y:S01]  /*10a20*/  FMUL.FTZ R65, R65, R80 ;  /* 0x0000005041417220 */ /* 0x000fe20000410000 */
[----:B------:R-:W-:Y:S02]  /*10a30*/  HADD2.F32 R35, -RZ, R35.H1_H1 ;  /* 0x30000023ff237230 */ /* 0x000fe40000004100 */
[----:B------:R-:W-:Y:S01]  /*10a40*/  FFMA.FTZ R92, R33, R90, R92 ;  /* 0x0000005a215c7223 */ /* 0x000fe2000001005c */
[C---:B------:R-:W-:Y:S01]  /*10a50*/  FFMA.FTZ R66, R41.reuse, R80, -R66 ;  /* 0x0000005029427223 */ /* 0x040fe20000010842 */
[----:B------:R-:W-:Y:S01]  /*10a60*/  FFMA.FTZ R65, R41, R86, R65 ;  /* 0x0000005629417223 */ /* 0x000fe20000010041 */
[C---:B------:R-:W-:Y:S01]  /*10a70*/  FMUL.FTZ R90, R47.reuse, R42 ;  /* 0x0000002a2f5a7220 */ /* 0x040fe20000410000 */
[----:B------:R-:W-:Y:S01]  /*10a80*/  FMUL.FTZ R80, R47, R40 ;  /* 0x000000282f507220 */ /* 0x000fe20000410000 */
[----:B------:R-:W-:Y:S02]  /*10a90*/  HADD2.F32 R33, -RZ, R29.H0_H0 ;  /* 0x2000001dff217230 */ /* 0x000fe40000004100 */
[----:B------:R-:W-:-:S02]  /*10aa0*/  HADD2.F32 R41, -RZ, R31.H0_H0 ;  /* 0x2000001fff297230 */ /* 0x000fc40000004100 */
[C---:B------:R-:W-:Y:S01]  /*10ab0*/  FFMA.FTZ R67, R35.reuse, R40, -R90 ;  /* 0x0000002823437223 */ /* 0x040fe2000001085a */
[----:B------:R-:W-:Y:S02]  /*10ac0*/  HADD2.F32 R29, -RZ, R28.H0_H0 ;  /* 0x2000001cff1d7230 */ /* 0x000fe40000004100 */
[----:B------:R-:W-:Y:S01]  /*10ad0*/  FFMA.FTZ R80, R35, R42, R80 ;  /* 0x0000002a23507223 */ /* 0x000fe20000010050 */
[----:B------:R-:W-:Y:S02]  /*10ae0*/  HADD2.F32 R31, -RZ, R30.H0_H0 ;  /* 0x2000001eff1f7230 */ /* 0x000fe40000004100 */
[----:B------:R-:W-:Y:S01]  /*10af0*/  FMUL.FTZ R35, R44, R33 ;  /* 0x000000212c237220 */ /* 0x000fe20000410000 */
[----:B------:R-:W-:Y:S02]  /*10b00*/  HADD2.F32 R32, -RZ, R32.H1_H1 ;  /* 0x30000020ff207230 */ /* 0x000fe40000004100 */
[----:B------:R-:W-:Y:S01]  /*10b10*/  FMUL.FTZ R47, R46, R41 ;  /* 0x000000292e2f7220 */ /* 0x000fe20000410000 */
[----:B------:R-:W-:-:S02]  /*10b20*/  HADD2.F32 R34, -RZ, R34.H1_H1 ;  /* 0x30000022ff227230 */ /* 0x000fc40000004100 */
[----:B------:R-:W-:Y:S01]  /*10b30*/  FMUL.FTZ R44, R44, R29 ;  /* 0x0000001d2c2c7220 */ /* 0x000fe20000410000 */
[----:B------:R-:W-:Y:S01]  /*10b40*/  FMUL.FTZ R46, R46, R31 ;  /* 0x0000001f2e2e7220 */ /* 0x000fe20000410000 */
[----:B------:R-:W-:Y:S01]  /*10b50*/  FFMA.FTZ R28, R32, R29, -R35 ;  /* 0x0000001d201c7223 */ /* 0x000fe20000010823 */
[----:B------:R-:W-:Y:S01]  /*10b60*/  F2FP.F16.F32.PACK_AB R29, R62, R43 ;  /* 0x0000002b3e1d723e */ /* 0x000fe200000000ff */
[----:B------:R-:W-:Y:S01]  /*10b70*/  FFMA.FTZ R47, R34, R31, -R47 ;  /* 0x0000001f222f7223 */ /* 0x000fe2000001082f */
[----:B------:R-:W-:Y:S01]  /*10b80*/  FFMA.FTZ R32, R32, R33, R44 ;  /* 0x0000002120207223 */ /* 0x000fe2000001002c */
[----:B------:R-:W-:Y:S01]  /*10b90*/  FFMA.FTZ R41, R34, R41, R46 ;  /* 0x0000002922297223 */ /* 0x000fe2000001002e */
[----:B------:R-:W-:Y:S02]  /*10ba0*/  F2FP.F16.F32.PACK_AB R31, R67, R66 ;  /* 0x00000042431f723e */ /* 0x000fe400000000ff */
[----:B------:R-:W-:Y:S02]  /*10bb0*/  F2FP.F16.F32.PACK_AB R28, R28, R61 ;  /* 0x0000003d1c1c723e */ /* 0x000fe400000000ff */
[----:B------:R-:W-:-:S02]  /*10bc0*/  F2FP.F16.F32.PACK_AB R30, R47, R88 ;  /* 0x000000582f1e723e */ /* 0x000fc400000000ff */
[----:B------:R-:W-:Y:S02]  /*10bd0*/  F2FP.F16.F32.PACK_AB R35, R80, R65 ;  /* 0x000000415023723e */ /* 0x000fe400000000ff */
[----:B------:R-:W-:Y:S01]  /*10be0*/  F2FP.F16.F32.PACK_AB R33, R64, R45 ;  /* 0x0000002d4021723e */ /* 0x000fe200000000ff */
[----:B------:R2:W-:Y:S01]  /*10bf0*/  STS.128 [R95], R28 ;  /* 0x0000001c5f007388 */ /* 0x0005e20000000c00 */
[----:B------:R-:W-:Y:S02]  /*10c00*/  F2FP.F16.F32.PACK_AB R32, R32, R63 ;  /* 0x0000003f2020723e */ /* 0x000fe400000000ff */
[----:B------:R-:W-:-:S05]  /*10c10*/  F2FP.F16.F32.PACK_AB R34, R41, R92 ;  /* 0x0000005c2922723e */ /* 0x000fca00000000ff */
[----:B------:R2:W-:Y:S02]  /*10c20*/  STS.128 [R60+0xc400], R32 ;  /* 0x00c400203c007388 */ /* 0x0005e40000000c00 */
.L_x_1634:
[----:B------:R-:W-:Y:S05]  /*10c30*/  BSYNC B2 ;  /* 0x0000000000027941 */ /* 0x000fea0003800000 */
.L_x_1633:
[----:B------:R-:W-:Y:S05]  /*10c40*/  @P2 BRA `(.L_x_1630) ;  /* 0x00000004007c2947 */ /* 0x000fea0003800000 */
[----:B------:R-:W5:Y:S01]  /*10c50*/  LDL R65, [R1+0x70] ;  /* 0x0000700001417983 */ /* 0x000f620000100800 */
[----:B------:R-:W-:Y:S01]  /*10c60*/  LEA.HI R70, R70, R223, RZ, 0x1d ;  /* 0x000000df46467211 */ /* 0x000fe200078fe8ff */
[----:B-1----:R-:W-:Y:S01]  /*10c70*/  HADD2.F32 R46, -RZ, R78.H1_H1 ;  /* 0x3000004eff2e7230 */ /* 0x002fe20000004100 */
[----:B------:R-:W-:Y:S01]  /*10c80*/  SHF.R.U32.HI R63, RZ, 0x10, R25 ;  /* 0x00000010ff3f7819 */ /* 0x000fe20000011619 */
[--C-:B--2---:R-:W-:Y:S01]  /*10c90*/  HADD2.F32 R60, -RZ, R76.reuse.H1_H1 ;  /* 0x3000004cff3c7230 */ /* 0x104fe20000004100 */
[----:B------:R-:W-:Y:S01]  /*10ca0*/  SHF.R.S32.HI R29, RZ, 0x1f, R70 ;  /* 0x0000001fff1d7819 */ /* 0x000fe20000011446 */
[----:B------:R-:W-:Y:S01]  /*10cb0*/  HADD2.F32 R76, -RZ, R76.H0_H0 ;  /* 0x2000004cff4c7230 */ /* 0x000fe20000004100 */
[----:B------:R-:W-:Y:S01]  /*10cc0*/  SHF.L.U32 R28, R70, 0x3, RZ ;  /* 0x00000003461c7819 */ /* 0x000fe200000006ff */
[----:B------:R-:W-:Y:S01]  /*10cd0*/  HADD2.F32 R78, -RZ, R78.H0_H0 ;  /* 0x2000004eff4e7230 */ /* 0x000fe20000004100 */
[----:B------:R-:W-:Y:S02]  /*10ce0*/  LEA.HI R70, R29, R70, RZ, 0x3 ;  /* 0x000000461d467211 */ /* 0x000fe400078f18ff */
[----:B------:R-:W-:-:S02]  /*10cf0*/  LOP3.LUT R29, R175, 0x38, R28, 0xf8, !PT ;  /* 0x00000038af1d7812 */ /* 0x000fc400078ef81c */
[--C-:B------:R-:W-:Y:S01]  /*10d00*/  SHF.R.U32.HI R45, RZ, 0x10, R37.reuse ;  /* 0x00000010ff2d7819 */ /* 0x100fe20000011625 */
[----:B------:R-:W-:Y:S01]  /*10d10*/  IMAD.SHL.U32 R70, R70, 0x400, RZ ;  /* 0x0000040046467824 */ /* 0x000fe200078e00ff */
[----:B------:R-:W-:Y:S02]  /*10d20*/  LOP3.LUT R32, R29, R176, RZ, 0x3c, !PT ;  /* 0x000000b01d207212 */ /* 0x000fe400078e3cff */
[----:B------:R-:W-:Y:S01]  /*10d30*/  SHF.R.U64 R36, R36, 0x10, R37 ;  /* 0x0000001024247819 */ /* 0x000fe20000001225 */
[----:B------:R-:W-:Y:S01]  /*10d40*/  HADD2.F32 R45, -RZ, R45.H0_H0 ;  /* 0x2000002dff2d7230 */ /* 0x000fe20000004100 */
[----:B------:R-:W-:Y:S02]  /*10d50*/  LOP3.LUT R70, R70, 0x7fffe000, RZ, 0xc0, !PT ;  /* 0x7fffe00046467812 */ /* 0x000fe400078ec0ff */
[----:B------:R-:W-:Y:S02]  /*10d60*/  SHF.R.U64 R24, R24, 0x10, R25 ;  /* 0x0000001018187819 */ /* 0x000fe40000001219 */
[----:B------:R-:W-:-:S02]  /*10d70*/  IADD3 R33, R32, R70, R177 ;  /* 0x0000004620217210 */ /* 0x000fc40007ffe0b1 */
[--C-:B------:R-:W-:Y:S02]  /*10d80*/  SHF.R.U64 R25, R26, 0x10, R27.reuse ;  /* 0x000000101a197819 */ /* 0x100fe4000000121b */
[----:B0-----:R-:W-:Y:S01]  /*10d90*/  SHF.R.U32.HI R61, RZ, 0x10, R27 ;  /* 0x00000010ff3d7819 */ /* 0x001fe2000001161b */
[----:B------:R-:W-:Y:S01]  /*10da0*/  IMAD R40, R33, 0x2, R2 ;  /* 0x0000000221287824 */ /* 0x000fe200078e0202 */
[--C-:B------:R-:W-:Y:S01]  /*10db0*/  SHF.R.U32.HI R47, RZ, 0x10, R39.reuse ;  /* 0x00000010ff2f7819 */ /* 0x100fe20000011627 */
[----:B------:R-:W-:Y:S01]  /*10dc0*/  HADD2.F32 R25, -RZ, R25.H0_H0 ;  /* 0x20000019ff197230 */ /* 0x000fe20000004100 */
[----:B------:R-:W-:Y:S02]  /*10dd0*/  SHF.R.U64 R26, R38, 0x10, R39 ;  /* 0x00000010261a7819 */ /* 0x000fe40000001227 */
[----:B------:R-:W0:Y:S02]  /*10de0*/  LDS.128 R32, [R40+0xc400] ;  /* 0x00c4000028207984 */ /* 0x000e240000000c00 */
[----:B0-----:R-:W-:-:S02]  /*10df0*/  HADD2.F32 R41, -RZ, R33.H0_H0 ;  /* 0x20000021ff297230 */ /* 0x001fc40000004100 */
[----:B------:R-:W-:Y:S02]  /*10e00*/  HADD2.F32 R42, -RZ, R33.H1_H1 ;  /* 0x30000021ff2a7230 */ /* 0x000fe40000004100 */
[----:B------:R-:W-:Y:S02]  /*10e10*/  HADD2.F32 R33, -RZ, R32.H0_H0 ;  /* 0x20000020ff217230 */ /* 0x000fe40000004100 */
[C---:B------:R-:W-:Y:S01]  /*10e20*/  FMUL.FTZ R62, R41.reuse, R60 ;  /* 0x0000003c293e7220 */ /* 0x040fe20000410000 */
[----:B------:R-:W-:Y:S01]  /*10e30*/  FMUL.FTZ R64, R41, R46 ;  /* 0x0000002e29407220 */ /* 0x000fe20000410000 */
[----:B------:R-:W-:Y:S02]  /*10e40*/  HADD2.F32 R41, -RZ, R63.H0_H0 ;  /* 0x2000003fff297230 */ /* 0x000fe40000004100 */
[----:B------:R-:W-:Y:S02]  /*10e50*/  HADD2.F32 R43, -RZ, R34.H0_H0 ;  /* 0x20000022ff2b7230 */ /* 0x000fe40000004100 */
[----:B------:R-:W-:-:S02]  /*10e60*/  HADD2.F32 R44, -RZ, R35.H0_H0 ;  /* 0x20000023ff2c7230 */ /* 0x000fc40000004100 */
[----:B------:R-:W-:Y:S02]  /*10e70*/  HADD2.F32 R35, -RZ, R35.H1_H1 ;  /* 0x30000023ff237230 */ /* 0x000fe40000004100 */
[----:B------:R-:W-:Y:S02]  /*10e80*/  HADD2.F32 R32, -RZ, R32.H1_H1 ;  /* 0x30000020ff207230 */ /* 0x000fe40000004100 */
[----:B------:R-:W-:Y:S01]  /*10e90*/  HADD2.F32 R34, -RZ, R34.H1_H1 ;  /* 0x30000022ff227230 */ /* 0x000fe20000004100 */
[----:B-----5:R-:W0:Y:S02]  /*10ea0*/  LDS.128 R28, [R65] ;  /* 0x00000000411c7984 */ /* 0x020e240000000c00 */
[--C-:B0-----:R-:W-:Y:S02]  /*10eb0*/  HADD2.F32 R37, -RZ, R29.reuse.H0_H0 ;  /* 0x2000001dff257230 */ /* 0x101fe40000004100 */
[----:B------:R-:W-:Y:S02]  /*10ec0*/  HADD2.F32 R29, -RZ, R29.H1_H1 ;  /* 0x3000001dff1d7230 */ /* 0x000fe40000004100 */
[----:B------:R-:W-:-:S02]  /*10ed0*/  HADD2.F32 R27, -RZ, R28.H0_H0 ;  /* 0x2000001cff1b7230 */ /* 0x000fc40000004100 */
[C---:B------:R-:W-:Y:S01]  /*10ee0*/  FFMA.FTZ R62, R37.reuse, R46, -R62 ;  /* 0x0000002e253e7223 */ /* 0x040fe2000001083e */
[----:B------:R-:W-:Y:S01]  /*10ef0*/  FFMA.FTZ R64, R37, R60, R64 ;  /* 0x0000003c25407223 */ /* 0x000fe20000010040 */
[C---:B------:R-:W-:Y:S01]  /*10f00*/  FMUL.FTZ R46, R42.reuse, R45 ;  /* 0x0000002d2a2e7220 */ /* 0x040fe20000410000 */
[-C--:B------:R-:W-:Y:S01]  /*10f10*/  FMUL.FTZ R60, R42, R41.reuse ;  /* 0x000000292a3c7220 */ /* 0x080fe20000410000 */
[----:B------:R-:W-:Y:S01]  /*10f20*/  FMUL.FTZ R42, R33, R76 ;  /* 0x0000004c212a7220 */ /* 0x000fe20000410000 */
[----:B------:R-:W-:Y:S02]  /*10f30*/  HADD2.F32 R37, -RZ, R77.H0_H0 ;  /* 0x2000004dff257230 */ /* 0x000fe40000004100 */
[----:B------:R-:W-:Y:S01]  /*10f40*/  FFMA.FTZ R41, R29, R41, -R46 ;  /* 0x000000291d297223 */ /* 0x000fe2000001082e */
[----:B------:R-:W-:Y:S01]  /*10f50*/  FMUL.FTZ R33, R33, R78 ;  /* 0x0000004e21217220 */ /* 0x000fe20000410000 */
[----:B------:R-:W-:Y:S01]  /*10f60*/  FFMA.FTZ R45, R29, R45, R60 ;  /* 0x0000002d1d2d7223 */ /* 0x000fe2000001003c */
[----:B------:R-:W-:-:S02]  /*10f70*/  HADD2.F32 R29, -RZ, R79.H0_H0 ;  /* 0x2000004fff1d7230 */ /* 0x000fc40000004100 */
[C---:B------:R-:W-:Y:S01]  /*10f80*/  FFMA.FTZ R78, R27.reuse, R78, -R42 ;  /* 0x0000004e1b4e7223 */ /* 0x040fe2000001082a */
[----:B------:R-:W-:Y:S02]  /*10f90*/  HADD2.F32 R38, -RZ, R30.H0_H0 ;  /* 0x2000001eff267230 */ /* 0x000fe40000004100 */
[----:B------:R-:W-:Y:S01]  /*10fa0*/  FFMA.FTZ R76, R27, R76, R33 ;  /* 0x0000004c1b4c7223 */ /* 0x000fe20000010021 */
[C---:B------:R-:W-:Y:S01]  /*10fb0*/  FMUL.FTZ R27, R43.reuse, R37 ;  /* 0x000000252b1b7220 */ /* 0x040fe20000410000 */
[----:B------:R-:W-:Y:S02]  /*10fc0*/  HADD2.F32 R77, -RZ, R77.H1_H1 ;  /* 0x3000004dff4d7230 */ /* 0x000fe40000004100 */
[-C--:B------:R-:W-:Y:S01]  /*10fd0*/  FMUL.FTZ R33, R43, R29.reuse ;  /* 0x0000001d2b217220 */ /* 0x080fe20000410000 */
[----:B------:R-:W-:Y:S02]  /*10fe0*/  HADD2.F32 R79, -RZ, R79.H1_H1 ;  /* 0x3000004fff4f7230 */ /* 0x000fe40000004100 */
[----:B------:R-:W-:Y:S01]  /*10ff0*/  FFMA.FTZ R43, R38, R29, -R27 ;  /* 0x0000001d262b7223 */ /* 0x000fe2000001081b */
[----:B------:R-:W-:-:S02]  /*11000*/  HADD2.F32 R46, -RZ, R47.H0_H0 ;  /* 0x2000002fff2e7230 */ /* 0x000fc40000004100 */
[----:B------:R-:W-:Y:S01]  /*11010*/  FMUL.FTZ R60, R44, R77 ;  /* 0x0000004d2c3c7220 */ /* 0x000fe20000410000 */
[----:B------:R-:W-:Y:S02]  /*11020*/  HADD2.F32 R42, -RZ, R61.H0_H0 ;  /* 0x2000003dff2a7230 */ /* 0x000fe40000004100 */
[----:B------:R-:W-:Y:S01]  /*11030*/  FFMA.FTZ R38, R38, R37, R33 ;  /* 0x0000002526267223 */ /* 0x000fe20000010021 */
[--C-:B------:R-:W-:Y:S02]  /*11040*/  HADD2.F32 R39, -RZ, R31.reuse.H0_H0 ;  /* 0x2000001fff277230 */ /* 0x100fe40000004100 */
[----:B------:R-:W-:Y:S01]  /*11050*/  FMUL.FTZ R44, R44, R79 ;  /* 0x0000004f2c2c7220 */ /* 0x000fe20000410000 */
[----:B------:R-:W-:Y:S02]  /*11060*/  HADD2.F32 R31, -RZ, R31.H1_H1 ;  /* 0x3000001fff1f7230 */ /* 0x000fe40000004100 */
[C---:B----4-:R-:W-:Y:S01]  /*11070*/  FMUL.FTZ R66, R35.reuse, R46 ;  /* 0x0000002e23427220 */ /* 0x050fe20000410000 */
[----:B------:R-:W-:Y:S01]  /*11080*/  FMUL.FTZ R70, R35, R42 ;  /* 0x0000002a23467220 */ /* 0x000fe20000410000 */
[----:B------:R-:W-:-:S02]  /*11090*/  HADD2.F32 R29, -RZ, R36.H0_H0 ;  /* 0x20000024ff1d7230 */ /* 0x000fc40000004100 */
[C---:B------:R-:W-:Y:S01]  /*110a0*/  FFMA.FTZ R60, R39.reuse, R79, -R60 ;  /* 0x0000004f273c7223 */ /* 0x040fe2000001083c */
[----:B------:R-:W-:Y:S02]  /*110b0*/  HADD2.F32 R33, -RZ, R26.H0_H0 ;  /* 0x2000001aff217230 */ /* 0x000fe40000004100 */
[----:B------:R-:W-:Y:S01]  /*110c0*/  FFMA.FTZ R44, R39, R77, R44 ;  /* 0x0000004d272c7223 */ /* 0x000fe2000001002c */
[----:B------:R-:W-:Y:S02]  /*110d0*/  HADD2.F32 R27, -RZ, R24.H0_H0 ;  /* 0x20000018ff1b7230 */ /* 0x000fe40000004100 */
[C---:B------:R-:W-:Y:S01]  /*110e0*/  FFMA.FTZ R47, R31.reuse, R42, -R66 ;  /* 0x0000002a1f2f7223 */ /* 0x040fe20000010842 */
[----:B------:R-:W-:Y:S02]  /*110f0*/  HADD2.F32 R28, -RZ, R28.H1_H1 ;  /* 0x3000001cff1c7230 */ /* 0x000fe40000004100 */
[----:B------:R-:W-:Y:S01]  /*11100*/  FFMA.FTZ R61, R31, R46, R70 ;  /* 0x0000002e1f3d7223 */ /* 0x000fe20000010046 */
[----:B------:R-:W-:-:S02]  /*11110*/  HADD2.F32 R30, -RZ, R30.H1_H1 ;  /* 0x3000001eff1e7230 */ /* 0x000fc40000004100 */
[----:B------:R-:W-:Y:S01]  /*11120*/  FMUL.FTZ R31, R32, R29 ;  /* 0x0000001d201f7220 */ /* 0x000fe20000410000 */
[----:B------:R-:W-:Y:S01]  /*11130*/  FMUL.FTZ R39, R34, R33 ;  /* 0x0000002122277220 */ /* 0x000fe20000410000 */
[----:B------:R-:W-:Y:S01]  /*11140*/  FMUL.FTZ R32, R32, R27 ;  /* 0x0000001b20207220 */ /* 0x000fe20000410000 */
[----:B------:R-:W-:Y:S01]  /*11150*/  FMUL.FTZ R34, R34, R25 ;  /* 0x0000001922227220 */ /* 0x000fe20000410000 */
[----:B------:R-:W-:Y:S01]  /*11160*/  FFMA.FTZ R35, R28, R27, -R31 ;  /* 0x0000001b1c237223 */ /* 0x000fe2000001081f */
[----:B------:R-:W-:Y:S01]  /*11170*/  FFMA.FTZ R26, R30, R25, -R39 ;  /* 0x000000191e1a7223 */ /* 0x000fe20000010827 */
[----:B------:R-:W-:Y:S01]  /*11180*/  FFMA.FTZ R37, R28, R29, R32 ;  /* 0x0000001d1c257223 */ /* 0x000fe20000010020 */
[----:B------:R-:W-:Y:S01]  /*11190*/  FFMA.FTZ R33, R30, R33, R34 ;  /* 0x000000211e217223 */ /* 0x000fe20000010022 */
[----:B------:R-:W-:Y:S02]  /*111a0*/  F2FP.F16.F32.PACK_AB R27, R47, R60 ;  /* 0x0000003c2f1b723e */ /* 0x000fe400000000ff */
        /* <DEDUP_REMOVED lines=9> */
.L_x_1630:
[----:B------:R-:W-:Y:S05]  /*11240*/  BSYNC B1 ;  /* 0x0000000000017941 */ /* 0x000fea0003800000 */
.L_x_1629:
[----:B------:R-:W-:-:S13]  /*11250*/  ISETP.GE.AND P0, PT, R189, R0, PT ;  /* 0x00000000bd00720c */ /* 0x000fda0003f06270 */
[----:B------:R-:W-:Y:S05]  /*11260*/  @P0 BRA `(.L_x_1610) ;  /* 0x0000001000a40947 */ /* 0x000fea0003800000 */
[----:B------:R-:W5:Y:S01]  /*11270*/  LDC R0, c[0x0][0x3f4] ;  /* 0x0000fd00ff007b82 */ /* 0x000f620000000800 */
[----:B------:R-:W-:Y:S01]  /*11280*/  BSSY B1, `(.L_x_1635) ;  /* 0x0000065000017945 */ /* 0x000fe20003800000 */
[----:B0-----:R-:W-:Y:S02]  /*11290*/  SHF.R.U32.HI R61, RZ, 0x3, R173 ;  /* 0x00000003ff3d7819 */ /* 0x001fe400000116ad */
[-C--:B-----5:R-:W-:Y:S02]  /*112a0*/  ISETP.GE.AND P0, PT, R18, R0.reuse, PT ;  /* 0x000000001200720c */ /* 0x0a0fe40003f06270 */
[-C--:B------:R-:W-:Y:S02]  /*112b0*/  ISETP.GE.AND P1, PT, R165, R0.reuse, PT ;  /* 0x00000000a500720c */ /* 0x080fe40003f26270 */
[----:B------:R-:W-:-:S09]  /*112c0*/  ISETP.GE.AND P2, PT, R166, R0, PT ;  /* 0x00000000a600720c */ /* 0x000fd20003f46270 */
[----:B------:R-:W-:Y:S05]  /*112d0*/  @P0 BRA `(.L_x_1636) ;  /* 0x00000004007c0947 */ /* 0x000fea0003800000 */
[----:B------:R-:W5:Y:S01]  /*112e0*/  LDL R62, [R1+0x74] ;  /* 0x00007400013e7983 */ /* 0x000f620000100800 */
[----:B------:R-:W-:Y:S01]  /*112f0*/  LEA.HI R24, R0, R191, RZ, 0x1d ;  /* 0x000000bf00187211 */ /* 0x000fe200078fe8ff */
[----:B------:R-:W-:Y:S01]  /*11300*/  HADD2.F32 R38, -RZ, R84.H1_H1 ;  /* 0x30000054ff267230 */ /* 0x000fe20000004100 */
[----:B------:R-:W-:Y:S01]  /*11310*/  SHF.R.U32.HI R37, RZ, 0x10, R5 ;  /* 0x00000010ff257819 */ /* 0x000fe20000011605 */
[--C-:B------:R-:W-:Y:S01]  /*11320*/  HADD2.F32 R40, -RZ, R82.reuse.H1_H1 ;  /* 0x30000052ff287230 */ /* 0x100fe20000004100 */
[----:B------:R-:W-:Y:S01]  /*11330*/  SHF.R.S32.HI R25, RZ, 0x1f, R24 ;  /* 0x0000001fff197819 */ /* 0x000fe20000011418 */
[----:B------:R-:W-:Y:S01]  /*11340*/  IMAD.SHL.U32 R26, R24, 0x8, RZ ;  /* 0x00000008181a7824 */ /* 0x000fe200078e00ff */
[----:B--2---:R-:W-:Y:S01]  /*11350*/  SHF.R.U64 R60, R48, 0x10, R49 ;  /* 0x00000010303c7819 */ /* 0x004fe20000001231 */
[----:B------:R-:W-:Y:S01]  /*11360*/  HADD2.F32 R37, -RZ, R37.H0_H0 ;  /* 0x20000025ff257230 */ /* 0x000fe20000004100 */
[----:B------:R-:W-:Y:S01]  /*11370*/  LEA.HI R25, R25, R24, RZ, 0x3 ;  /* 0x0000001819197211 */ /* 0x000fe200078f18ff */
[----:B------:R-:W-:Y:S01]  /*11380*/  HADD2.F32 R82, -RZ, R82.H0_H0 ;  /* 0x20000052ff527230 */ /* 0x000fe20000004100 */
[----:B------:R-:W-:Y:S01]  /*11390*/  LOP3.LUT R24, R173, 0x38, R26, 0xf8, !PT ;  /* 0x00000038ad187812 */ /* 0x000fe200078ef81a */
[----:B------:R-:W-:Y:S01]  /*113a0*/  HADD2.F32 R84, -RZ, R84.H0_H0 ;  /* 0x20000054ff547230 */ /* 0x000fe20000004100 */
[----:B-1----:R-:W-:Y:S01]  /*113b0*/  SHF.R.U64 R47, R4, 0x10, R5 ;  /* 0x00000010042f7819 */ /* 0x002fe20000001205 */
[----:B------:R-:W-:Y:S01]  /*113c0*/  IMAD.SHL.U32 R25, R25, 0x400, RZ ;  /* 0x0000040019197824 */ /* 0x000fe200078e00ff */
[----:B------:R-:W-:-:S02]  /*113d0*/  LOP3.LUT R28, R24, R61, RZ, 0x3c, !PT ;  /* 0x0000003d181c7212 */ /* 0x000fc400078e3cff */
[----:B------:R-:W-:Y:S02]  /*113e0*/  SHF.R.U32.HI R49, RZ, 0x10, R49 ;  /* 0x00000010ff317819 */ /* 0x000fe40000011631 */
[----:B------:R-:W-:Y:S02]  /*113f0*/  LOP3.LUT R29, R25, 0x7fffe000, RZ, 0xc0, !PT ;  /* 0x7fffe000191d7812 */ /* 0x000fe400078ec0ff */
[----:B------:R-:W-:Y:S02]  /*11400*/  SHF.R.U64 R48, R50, 0x10, R51 ;  /* 0x0000001032307819 */ /* 0x000fe40000001233 */
[----:B------:R-:W-:Y:S02]  /*11410*/  IADD3 R29, R28, R29, R179 ;  /* 0x0000001d1c1d7210 */ /* 0x000fe40007ffe0b3 */
[----:B------:R-:W-:Y:S02]  /*11420*/  SHF.R.U32.HI R50, RZ, 0x10, R51 ;  /* 0x00000010ff327819 */ /* 0x000fe40000011633 */
[--C-:B------:R-:W-:Y:S01]  /*11430*/  SHF.R.U32.HI R41, RZ, 0x10, R7.reuse ;  /* 0x00000010ff297819 */ /* 0x100fe20000011607 */
[----:B------:R-:W-:Y:S01]  /*11440*/  IMAD R32, R29, 0x2, R2 ;  /* 0x000000021d207824 */ /* 0x000fe200078e0202 */
[----:B------:R-:W-:-:S04]  /*11450*/  SHF.R.U64 R45, R6, 0x10, R7 ;  /* 0x00000010062d7819 */ /* 0x000fc80000001207 */
[----:B------:R-:W0:Y:S02]  /*11460*/  LDS.128 R28, [R32+0xc400] ;  /* 0x00c40000201c7984 */ /* 0x000e240000000c00 */
[--C-:B0-----:R-:W-:Y:S02]  /*11470*/  HADD2.F32 R33, -RZ, R29.reuse.H0_H0 ;  /* 0x2000001dff217230 */ /* 0x101fe40000004100 */
[----:B------:R-:W-:Y:S02]  /*11480*/  HADD2.F32 R34, -RZ, R29.H1_H1 ;  /* 0x3000001dff227230 */ /* 0x000fe40000004100 */
[----:B------:R-:W-:Y:S02]  /*11490*/  HADD2.F32 R29, -RZ, R28.H0_H0 ;  /* 0x2000001cff1d7230 */ /* 0x000fe40000004100 */
[C---:B------:R-:W-:Y:S01]  /*114a0*/  FMUL.FTZ R42, R33.reuse, R40 ;  /* 0x00000028212a7220 */ /* 0x040fe20000410000 */
[----:B------:R-:W-:Y:S01]  /*114b0*/  FMUL.FTZ R44, R33, R38 ;  /* 0x00000026212c7220 */ /* 0x000fe20000410000 */
[----:B------:R-:W-:-:S02]  /*114c0*/  HADD2.F32 R33, -RZ, R49.H0_H0 ;  /* 0x20000031ff217230 */ /* 0x000fc40000004100 */
[----:B------:R-:W-:Y:S02]  /*114d0*/  HADD2.F32 R35, -RZ, R30.H0_H0 ;  /* 0x2000001eff237230 */ /* 0x000fe40000004100 */
[--C-:B------:R-:W-:Y:S02]  /*114e0*/  HADD2.F32 R36, -RZ, R31.reuse.H0_H0 ;  /* 0x2000001fff247230 */ /* 0x100fe40000004100 */
[----:B------:R-:W-:Y:S02]  /*114f0*/  HADD2.F32 R31, -RZ, R31.H1_H1 ;  /* 0x3000001fff1f7230 */ /* 0x000fe40000004100 */
[----:B------:R-:W-:Y:S02]  /*11500*/  HADD2.F32 R28, -RZ, R28.H1_H1 ;  /* 0x3000001cff1c7230 */ /* 0x000fe40000004100 */
[----:B------:R-:W-:Y:S01]  /*11510*/  HADD2.F32 R30, -RZ, R30.H1_H1 ;  /* 0x3000001eff1e7230 */ /* 0x000fe20000004100 */
[----:B-----5:R-:W0:Y:S02]  /*11520*/  LDS.128 R24, [R62] ;  /* 0x000000003e187984 */ /* 0x020e240000000c00 */
[----:B0-----:R-:W-:-:S02]  /*11530*/  HADD2.F32 R5, -RZ, R25.H0_H0 ;  /* 0x20000019ff057230 */ /* 0x001fc40000004100 */
[----:B------:R-:W-:Y:S02]  /*11540*/  HADD2.F32 R25, -RZ, R25.H1_H1 ;  /* 0x30000019ff197230 */ /* 0x000fe40000004100 */
[----:B------:R-:W-:Y:S02]  /*11550*/  HADD2.F32 R4, -RZ, R24.H0_H0 ;  /* 0x20000018ff047230 */ /* 0x000fe40000004100 */
[C---:B------:R-:W-:Y:S01]  /*11560*/  FFMA.FTZ R42, R5.reuse, R38, -R42 ;  /* 0x00000026052a7223 */ /* 0x040fe2000001082a */
[----:B------:R-:W-:Y:S01]  /*11570*/  FFMA.FTZ R44, R5, R40, R44 ;  /* 0x00000028052c7223 */ /* 0x000fe2000001002c */
[C---:B------:R-:W-:Y:S01]  /*11580*/  FMUL.FTZ R38, R34.reuse, R37 ;  /* 0x0000002522267220 */ /* 0x040fe20000410000 */
[C---:B------:R-:W-:Y:S01]  /*11590*/  FMUL.FTZ R5, R29.reuse, R82 ;  /* 0x000000521d057220 */ /* 0x040fe20000410000 */
[-C--:B------:R-:W-:Y:S01]  /*115a0*/  FMUL.FTZ R29, R29, R84.reuse ;  /* 0x000000541d1d7220 */ /* 0x080fe20000410000 */
[-C--:B------:R-:W-:Y:S01]  /*115b0*/  FMUL.FTZ R34, R34, R33.reuse ;  /* 0x0000002122227220 */ /* 0x080fe20000410000 */
[----:B------:R-:W-:Y:S01]  /*115c0*/  FFMA.FTZ R39, R25, R33, -R38 ;  /* 0x0000002119277223 */ /* 0x000fe20000010826 */
[----:B------:R-:W-:Y:S01]  /*115d0*/  FFMA.FTZ R84, R4, R84, -R5 ;  /* 0x0000005404547223 */ /* 0x000fe20000010805 */
[----:B------:R-:W-:-:S02]  /*115e0*/  HADD2.F32 R33, -RZ, R83.H0_H0 ;  /* 0x20000053ff217230 */ /* 0x000fc40000004100 */
[----:B------:R-:W-:Y:S01]  /*115f0*/  FFMA.FTZ R37, R25, R37, R34 ;  /* 0x0000002519257223 */ /* 0x000fe20000010022 */
[--C-:B------:R-:W-:Y:S02]  /*11600*/  HADD2.F32 R5, -RZ, R85.reuse.H0_H0 ;  /* 0x20000055ff057230 */ /* 0x100fe40000004100 */
[----:B------:R-:W-:Y:S01]  /*11610*/  FFMA.FTZ R82, R4, R82, R29 ;  /* 0x0000005204527223 */ /* 0x000fe2000001001d */
[----:B------:R-:W-:Y:S02]  /*11620*/  HADD2.F32 R85, -RZ, R85.H1_H1 ;  /* 0x30000055ff557230 */ /* 0x000fe40000004100 */
[C---:B------:R-:W-:Y:S01]  /*11630*/  FMUL.FTZ R25, R35.reuse, R33 ;  /* 0x0000002123197220 */ /* 0x040fe20000410000 */
[----:B------:R-:W-:Y:S02]  /*11640*/  HADD2.F32 R83, -RZ, R83.H1_H1 ;  /* 0x30000053ff537230 */ /* 0x000fe40000004100 */
[----:B------:R-:W-:Y:S01]  /*11650*/  FMUL.FTZ R29, R35, R5 ;  /* 0x00000005231d7220 */ /* 0x000fe20000410000 */
[----:B------:R-:W-:-:S02]  /*11660*/  HADD2.F32 R6, -RZ, R26.H0_H0 ;  /* 0x2000001aff067230 */ /* 0x000fc40000004100 */
[C---:B------:R-:W-:Y:S01]  /*11670*/  FMUL.FTZ R40, R36.reuse, R85 ;  /* 0x0000005524287220 */ /* 0x040fe20000410000 */
[----:B------:R-:W-:Y:S02]  /*11680*/  HADD2.F32 R7, -RZ, R27.H0_H0 ;  /* 0x2000001bff077230 */ /* 0x000fe40000004100 */
[----:B------:R-:W-:Y:S01]  /*11690*/  FMUL.FTZ R38, R36, R83 ;  /* 0x0000005324267220 */ /* 0x000fe20000410000 */
[----:B------:R-:W-:Y:S02]  /*116a0*/  HADD2.F32 R34, -RZ, R41.H0_H0 ;  /* 0x20000029ff227230 */ /* 0x000fe40000004100 */
[C---:B------:R-:W-:Y:S01]  /*116b0*/  FFMA.FTZ R35, R6.reuse, R5, -R25 ;  /* 0x0000000506237223 */ /* 0x040fe20000010819 */
[----:B------:R-:W-:Y:S02]  /*116c0*/  HADD2.F32 R4, -RZ, R50.H0_H0 ;  /* 0x20000032ff047230 */ /* 0x000fe40000004100 */
[----:B------:R-:W-:Y:S01]  /*116d0*/  FFMA.FTZ R36, R6, R33, R29 ;  /* 0x0000002106247223 */ /* 0x000fe2000001001d */
[----:B------:R-:W-:-:S02]  /*116e0*/  HADD2.F32 R27, -RZ, R27.H1_H1 ;  /* 0x3000001bff1b7230 */ /* 0x000fc40000004100 */
[----:B------:R-:W-:Y:S01]  /*116f0*/  FMUL.FTZ R6, R31, R34 ;  /* 0x000000221f067220 */ /* 0x000fe20000410000 */
[C---:B------:R-:W-:Y:S01]  /*11700*/  FFMA.FTZ R38, R7.reuse, R85, -R38 ;  /* 0x0000005507267223 */ /* 0x040fe20000010826 */
[----:B------:R-:W-:Y:S01]  /*11710*/  FFMA.FTZ R40, R7, R83, R40 ;  /* 0x0000005307287223 */ /* 0x000fe20000010028 */
[-C--:B------:R-:W-:Y:S01]  /*11720*/  FMUL.FTZ R46, R31, R4.reuse ;  /* 0x000000041f2e7220 */ /* 0x080fe20000410000 */
[----:B------:R-:W-:Y:S02]  /*11730*/  HADD2.F32 R25, -RZ, R47.H0_H0 ;  /* 0x2000002fff197230 */ /* 0x000fe40000004100 */
[C---:B------:R-:W-:Y:S01]  /*11740*/  FFMA.FTZ R43, R27.reuse, R4, -R6 ;  /* 0x000000041b2b7223 */ /* 0x040fe20000010806 */
[----:B------:R-:W-:Y:S02]  /*11750*/  HADD2.F32 R29, -RZ, R45.H0_H0 ;  /* 0x2000002dff1d7230 */ /* 0x000fe40000004100 */
[----:B------:R-:W-:Y:S01]  /*11760*/  FFMA.FTZ R45, R27, R34, R46 ;  /* 0x000000221b2d7223 */ /* 0x000fe2000001002e */
[----:B------:R-:W-:-:S02]  /*11770*/  HADD2.F32 R5, -RZ, R60.H0_H0 ;  /* 0x2000003cff057230 */ /* 0x000fc40000004100 */
[----:B------:R-:W-:Y:S01]  /*11780*/  FMUL.FTZ R27, R28, R25 ;  /* 0x000000191c1b7220 */ /* 0x000fe20000410000 */
[----:B------:R-:W-:Y:S02]  /*11790*/  HADD2.F32 R7, -RZ, R48.H0_H0 ;  /* 0x20000030ff077230 */ /* 0x000fe40000004100 */
[----:B------:R-:W-:Y:S01]  /*117a0*/  FMUL.FTZ R41, R30, R29 ;  /* 0x0000001d1e297220 */ /* 0x000fe20000410000 */
[----:B------:R-:W-:Y:S02]  /*117b0*/  HADD2.F32 R24, -RZ, R24.H1_H1 ;  /* 0x30000018ff187230 */ /* 0x000fe40000004100 */
[----:B------:R-:W-:Y:S01]  /*117c0*/  FMUL.FTZ R28, R28, R5 ;  /* 0x000000051c1c7220 */ /* 0x000fe20000410000 */
[----:B------:R-:W-:Y:S02]  /*117d0*/  HADD2.F32 R26, -RZ, R26.H1_H1 ;  /* 0x3000001aff1a7230 */ /* 0x000fe40000004100 */
        /* <DEDUP_REMOVED lines=15> */
.L_x_1636:
[----:B------:R-:W-:Y:S05]  /*118d0*/  BSYNC B1 ;  /* 0x0000000000017941 */ /* 0x000fea0003800000 */
.L_x_1635:
[----:B------:R-:W-:Y:S04]  /*118e0*/  BSSY B1, `(.L_x_1637) ;  /* 0x0000061000017945 */ /* 0x000fe80003800000 */
[----:B------:R-:W-:Y:S05]  /*118f0*/  @P1 BRA `(.L_x_1638) ;  /* 0x00000004007c1947 */ /* 0x000fea0003800000 */
[----:B-1----:R-:W5:Y:S01]  /*11900*/  LDL R47, [R1+0x6c] ;  /* 0x00006c00012f7983 */ /* 0x002f620000100800 */
[----:B0-----:R-:W-:Y:S01]  /*11910*/  LEA.HI R4, R0, R222, RZ, 0x1d ;  /* 0x000000de00047211 */ /* 0x001fe200078fe8ff */
[----:B--2---:R-:W-:Y:S01]  /*11920*/  HADD2.F32 R33, -RZ, R74.H1_H1 ;  /* 0x3000004aff217230 */ /* 0x004fe20000004100 */
[----:B------:R-:W-:Y:S01]  /*11930*/  SHF.R.U32.HI R36, RZ, 0x10, R9 ;  /* 0x00000010ff247819 */ /* 0x000fe20000011609 */
[--C-:B------:R-:W-:Y:S01]  /*11940*/  HADD2.F32 R35, -RZ, R71.reuse.H1_H1 ;  /* 0x30000047ff237230 */ /* 0x100fe20000004100 */
[----:B------:R-:W-:Y:S01]  /*11950*/  SHF.R.S32.HI R5, RZ, 0x1f, R4 ;  /* 0x0000001fff057819 */ /* 0x000fe20000011404 */
[----:B------:R-:W-:Y:S01]  /*11960*/  IMAD.SHL.U32 R6, R4, 0x8, RZ ;  /* 0x0000000804067824 */ /* 0x000fe200078e00ff */
[----:B------:R-:W-:Y:S01]  /*11970*/  SHF.R.U64 R46, R52, 0x10, R53 ;  /* 0x00000010342e7819 */ /* 0x000fe20000001235 */
[----:B------:R-:W-:Y:S01]  /*11980*/  HADD2.F32 R36, -RZ, R36.H0_H0 ;  /* 0x20000024ff247230 */ /* 0x000fe20000004100 */
[----:B------:R-:W-:Y:S01]  /*11990*/  LEA.HI R5, R5, R4, RZ, 0x3 ;  /* 0x0000000405057211 */ /* 0x000fe200078f18ff */
[----:B------:R-:W-:Y:S01]  /*119a0*/  HADD2.F32 R34, -RZ, R71.H0_H0 ;  /* 0x20000047ff227230 */ /* 0x000fe20000004100 */
[----:B------:R-:W-:Y:S01]  /*119b0*/  LOP3.LUT R4, R173, 0x38, R6, 0xf8, !PT ;  /* 0x00000038ad047812 */ /* 0x000fe200078ef806 */
[----:B------:R-:W-:Y:S01]  /*119c0*/  HADD2.F32 R74, -RZ, R74.H0_H0 ;  /* 0x2000004aff4a7230 */ /* 0x000fe20000004100 */
[----:B------:R-:W-:-:S02]  /*119d0*/  SHF.L.U32 R5, R5, 0xa, RZ ;  /* 0x0000000a05057819 */ /* 0x000fc400000006ff */
[----:B------:R-:W-:Y:S02]  /*119e0*/  LOP3.LUT R24, R4, R61, RZ, 0x3c, !PT ;  /* 0x0000003d04187212 */ /* 0x000fe400078e3cff */
[----:B------:R-:W-:Y:S02]  /*119f0*/  LOP3.LUT R25, R5, 0x7fffe000, RZ, 0xc0, !PT ;  /* 0x7fffe00005197812 */ /* 0x000fe400078ec0ff */
[----:B------:R-:W-:Y:S02]  /*11a00*/  SHF.R.U32.HI R52, RZ, 0x10, R53 ;  /* 0x00000010ff347819 */ /* 0x000fe40000011635 */
[----:B------:R-:W-:Y:S02]  /*11a10*/  IADD3 R25, R24, R25, R179 ;  /* 0x0000001918197210 */ /* 0x000fe40007ffe0b3 */
[----:B------:R-:W-:Y:S02]  /*11a20*/  SHF.R.U64 R43, R8, 0x10, R9 ;  /* 0x00000010082b7819 */ /* 0x000fe40000001209 */
[--C-:B------:R-:W-:Y:S01]  /*11a30*/  SHF.R.U64 R41, R10, 0x10, R11.reuse ;  /* 0x000000100a297819 */ /* 0x100fe2000000120b */
[----:B------:R-:W-:Y:S01]  /*11a40*/  IMAD R28, R25, 0x2, R2 ;  /* 0x00000002191c7824 */ /* 0x000fe200078e0202 */
[----:B------:R-:W-:-:S02]  /*11a50*/  SHF.R.U32.HI R40, RZ, 0x10, R11 ;  /* 0x00000010ff287819 */ /* 0x000fc4000001160b */
[--C-:B------:R-:W-:Y:S02]  /*11a60*/  SHF.R.U64 R45, R54, 0x10, R55.reuse ;  /* 0x00000010362d7819 */ /* 0x100fe40000001237 */
[----:B------:R-:W0:Y:S01]  /*11a70*/  LDS.128 R24, [R28+0xc400] ;  /* 0x00c400001c187984 */ /* 0x000e220000000c00 */
[----:B------:R-:W-:Y:S01]  /*11a80*/  SHF.R.U32.HI R54, RZ, 0x10, R55 ;  /* 0x00000010ff367819 */ /* 0x000fe20000011637 */
[--C-:B0-----:R-:W-:Y:S02]  /*11a90*/  HADD2.F32 R29, -RZ, R25.reuse.H0_H0 ;  /* 0x20000019ff1d7230 */ /* 0x101fe40000004100 */
[----:B------:R-:W-:Y:S02]  /*11aa0*/  HADD2.F32 R30, -RZ, R25.H1_H1 ;  /* 0x30000019ff1e7230 */ /* 0x000fe40000004100 */
[----:B------:R-:W-:Y:S02]  /*11ab0*/  HADD2.F32 R25, -RZ, R24.H0_H0 ;  /* 0x20000018ff197230 */ /* 0x000fe40000004100 */
[C---:B------:R-:W-:Y:S01]  /*11ac0*/  FMUL.FTZ R37, R29.reuse, R35 ;  /* 0x000000231d257220 */ /* 0x040fe20000410000 */
[----:B------:R-:W-:Y:S01]  /*11ad0*/  FMUL.FTZ R39, R29, R33 ;  /* 0x000000211d277220 */ /* 0x000fe20000410000 */
[----:B------:R-:W-:-:S02]  /*11ae0*/  HADD2.F32 R29, -RZ, R52.H0_H0 ;  /* 0x20000034ff1d7230 */ /* 0x000fc40000004100 */
[C---:B------:R-:W-:Y:S01]  /*11af0*/  FMUL.FTZ R38, R30.reuse, R36 ;  /* 0x000000241e267220 */ /* 0x040fe20000410000 */
[----:B------:R-:W-:Y:S02]  /*11b00*/  HADD2.F32 R31, -RZ, R26.H0_H0 ;  /* 0x2000001aff1f7230 */ /* 0x000fe40000004100 */
[--C-:B------:R-:W-:Y:S02]  /*11b10*/  HADD2.F32 R32, -RZ, R27.reuse.H0_H0 ;  /* 0x2000001bff207230 */ /* 0x100fe40000004100 */
[----:B------:R-:W-:Y:S01]  /*11b20*/  FMUL.FTZ R30, R30, R29 ;  /* 0x0000001d1e1e7220 */ /* 0x000fe20000410000 */
        /* <DEDUP_REMOVED lines=9> */
[----:B------:R-:W-:Y:S01]  /*11bc0*/  FMUL.FTZ R8, R25, R34 ;  /* 0x0000002219087220 */ /* 0x000fe20000410000 */
[----:B------:R-:W-:Y:S01]  /*11bd0*/  FFMA.FTZ R38, R9, R29, -R38 ;  /* 0x0000001d09267223 */ /* 0x000fe20000010826 */
[----:B------:R-:W-:Y:S02]  /*11be0*/  HADD2.F32 R29, -RZ, R73.H0_H0 ;  /* 0x20000049ff1d7230 */ /* 0x000fe40000004100 */
[-C--:B------:R-:W-:Y:S01]  /*11bf0*/  FMUL.FTZ R25, R25, R74.reuse ;  /* 0x0000004a19197220 */ /* 0x080fe20000410000 */
[----:B------:R-:W-:Y:S01]  /*11c00*/  FFMA.FTZ R74, R5, R74, -R8 ;  /* 0x0000004a054a7223 */ /* 0x000fe20000010808 */
[----:B------:R-:W-:-:S02]  /*11c10*/  HADD2.F32 R8, -RZ, R75.H0_H0 ;  /* 0x2000004bff087230 */ /* 0x000fc40000004100 */
[----:B------:R-:W-:Y:S01]  /*11c20*/  FFMA.FTZ R36, R9, R36, R30 ;  /* 0x0000002409247223 */ /* 0x000fe2000001001e */
[----:B------:R-:W-:Y:S02]  /*11c30*/  HADD2.F32 R10, -RZ, R6.H0_H0 ;  /* 0x20000006ff0a7230 */ /* 0x000fe40000004100 */
[----:B------:R-:W-:Y:S01]  /*11c40*/  FFMA.FTZ R34, R5, R34, R25 ;  /* 0x0000002205227223 */ /* 0x000fe20000010019 */
[----:B------:R-:W-:Y:S02]  /*11c50*/  HADD2.F32 R73, -RZ, R73.H1_H1 ;  /* 0x30000049ff497230 */ /* 0x000fe40000004100 */
[C---:B------:R-:W-:Y:S01]  /*11c60*/  FMUL.FTZ R5, R31.reuse, R29 ;  /* 0x0000001d1f057220 */ /* 0x040fe20000410000 */
[----:B------:R-:W-:Y:S02]  /*11c70*/  HADD2.F32 R75, -RZ, R75.H1_H1 ;  /* 0x3000004bff4b7230 */ /* 0x000fe40000004100 */
[----:B------:R-:W-:Y:S01]  /*11c80*/  FMUL.FTZ R9, R31, R8 ;  /* 0x000000081f097220 */ /* 0x000fe20000410000 */
[----:B------:R-:W-:-:S02]  /*11c90*/  HADD2.F32 R30, -RZ, R40.H0_H0 ;  /* 0x20000028ff1e7230 */ /* 0x000fc40000004100 */
[----:B------:R-:W-:Y:S01]  /*11ca0*/  FFMA.FTZ R31, R10, R8, -R5 ;  /* 0x000000080a1f7223 */ /* 0x000fe20000010805 */
[--C-:B------:R-:W-:Y:S02]  /*11cb0*/  HADD2.F32 R11, -RZ, R7.reuse.H0_H0 ;  /* 0x20000007ff0b7230 */ /* 0x100fe40000004100 */
[C---:B------:R-:W-:Y:S01]  /*11cc0*/  FMUL.FTZ R40, R32.reuse, R73 ;  /* 0x0000004920287220 */ /* 0x040fe20000410000 */
[----:B------:R-:W-:Y:S02]  /*11cd0*/  HADD2.F32 R8, -RZ, R54.H0_H0 ;  /* 0x20000036ff087230 */ /* 0x000fe40000004100 */
[-C--:B------:R-:W-:Y:S01]  /*11ce0*/  FMUL.FTZ R32, R32, R75.reuse ;  /* 0x0000004b20207220 */ /* 0x080fe20000410000 */
[----:B------:R-:W-:Y:S02]  /*11cf0*/  HADD2.F32 R7, -RZ, R7.H1_H1 ;  /* 0x30000007ff077230 */ /* 0x000fe40000004100 */
[----:B------:R-:W-:Y:S01]  /*11d00*/  FFMA.FTZ R40, R11, R75, -R40 ;  /* 0x0000004b0b287223 */ /* 0x000fe20000010828 */
[----:B------:R-:W-:Y:S01]  /*11d10*/  FMUL.FTZ R42, R27, R30 ;  /* 0x0000001e1b2a7220 */ /* 0x000fe20000410000 */
[----:B------:R-:W-:Y:S01]  /*11d20*/  FFMA.FTZ R32, R11, R73, R32 ;  /* 0x000000490b207223 */ /* 0x000fe20000010020 */
[----:B------:R-:W-:Y:S01]  /*11d30*/  FMUL.FTZ R44, R27, R8 ;  /* 0x000000081b2c7220 */ /* 0x000fe20000410000 */
[----:B------:R-:W-:-:S02]  /*11d40*/  HADD2.F32 R11, -RZ, R43.H0_H0 ;  /* 0x2000002bff0b7230 */ /* 0x000fc40000004100 */
[----:B------:R-:W-:Y:S01]  /*11d50*/  FFMA.FTZ R10, R10, R29, R9 ;  /* 0x0000001d0a0a7223 */ /* 0x000fe20000010009 */
[----:B------:R-:W-:Y:S02]  /*11d60*/  HADD2.F32 R5, -RZ, R46.H0_H0 ;  /* 0x2000002eff057230 */ /* 0x000fe40000004100 */
[C---:B------:R-:W-:Y:S01]  /*11d70*/  FFMA.FTZ R35, R7.reuse, R8, -R42 ;  /* 0x0000000807237223 */ /* 0x040fe2000001082a */
[----:B------:R-:W-:Y:S02]  /*11d80*/  HADD2.F32 R25, -RZ, R41.H0_H0 ;  /* 0x20000029ff197230 */ /* 0x000fe40000004100 */
[----:B------:R-:W-:Y:S01]  /*11d90*/  FFMA.FTZ R41, R7, R30, R44 ;  /* 0x0000001e07297223 */ /* 0x000fe2000001002c */
[----:B------:R-:W-:Y:S02]  /*11da0*/  HADD2.F32 R9, -RZ, R45.H0_H0 ;  /* 0x2000002dff097230 */ /* 0x000fe40000004100 */
[----:B------:R-:W-:Y:S01]  /*11db0*/  FMUL.FTZ R7, R24, R11 ;  /* 0x0000000b18077220 */ /* 0x000fe20000410000 */
[----:B------:R-:W-:-:S02]  /*11dc0*/  HADD2.F32 R4, -RZ, R4.H1_H1 ;  /* 0x30000004ff047230 */ /* 0x000fc40000004100 */
[----:B------:R-:W-:Y:S01]  /*11dd0*/  FMUL.FTZ R24, R24, R5 ;  /* 0x0000000518187220 */ /* 0x000fe20000410000 */
[----:B------:R-:W-:Y:S02]  /*11de0*/  HADD2.F32 R6, -RZ, R6.H1_H1 ;  /* 0x30000006ff067230 */ /* 0x000fe40000004100 */
[C---:B------:R-:W-:Y:S01]  /*11df0*/  FMUL.FTZ R33, R26.reuse, R25 ;  /* 0x000000191a217220 */ /* 0x040fe20000410000 */
[----:B------:R-:W-:Y:S01]  /*11e00*/  FMUL.FTZ R26, R26, R9 ;  /* 0x000000091a1a7220 */ /* 0x000fe20000410000 */
[C---:B------:R-:W-:Y:S01]  /*11e10*/  FFMA.FTZ R29, R4.reuse, R11, R24 ;  /* 0x0000000b041d7223 */ /* 0x040fe20000010018 */
[----:B------:R-:W-:Y:S01]  /*11e20*/  FFMA.FTZ R27, R4, R5, -R7 ;  /* 0x00000005041b7223 */ /* 0x000fe20000010807 */
[C---:B------:R-:W-:Y:S01]  /*11e30*/  FFMA.FTZ R24, R6.reuse, R9, -R33 ;  /* 0x0000000906187223 */ /* 0x040fe20000010821 */
        /* <DEDUP_REMOVED lines=11> */
.L_x_1638:
[----:B------:R-:W-:Y:S05]  /*11ef0*/  BSYNC B1 ;  /* 0x0000000000017941 */ /* 0x000fea0003800000 */
.L_x_1637:
[----:B------:R-:W-:Y:S05]  /*11f00*/  @P2 BRA `(.L_x_1610) ;  /* 0x00000004007c2947 */ /* 0x000fea0003800000 */
[----:B------:R-:W5:Y:S01]  /*11f10*/  LDL R41, [R1+0x68] ;  /* 0x0000680001297983 */ /* 0x000f620000100800 */
[----:B------:R-:W-:Y:S01]  /*11f20*/  LEA.HI R0, R0, R223, RZ, 0x1d ;  /* 0x000000df00007211 */ /* 0x000fe200078fe8ff */
[----:B--2---:R-:W-:Y:S01]  /*11f30*/  HADD2.F32 R29, -RZ, R21.H1_H1 ;  /* 0x30000015ff1d7230 */ /* 0x004fe20000004100 */
[----:B0-----:R-:W-:Y:S01]  /*11f40*/  SHF.R.U32.HI R28, RZ, 0x10, R13 ;  /* 0x00000010ff1c7819 */ /* 0x001fe2000001160d */
[----:B------:R-:W-:Y:S01]  /*11f50*/  HADD2.F32 R31, -RZ, R20.H0_H0 ;  /* 0x20000014ff1f7230 */ /* 0x000fe20000004100 */
[----:B------:R-:W-:Y:S01]  /*11f60*/  SHF.R.S32.HI R5, RZ, 0x1f, R0 ;  /* 0x0000001fff057819 */ /* 0x000fe20000011400 */
[----:B------:R-:W-:Y:S01]  /*11f70*/  IMAD.SHL.U32 R4, R0, 0x8, RZ ;  /* 0x0000000800047824 */ /* 0x000fe200078e00ff */
[----:B------:R-:W-:Y:S01]  /*11f80*/  SHF.R.U64 R40, R56, 0x10, R57 ;  /* 0x0000001038287819 */ /* 0x000fe20000001239 */
[----:B------:R-:W-:Y:S01]  /*11f90*/  HADD2.F32 R28, -RZ, R28.H0_H0 ;  /* 0x2000001cff1c7230 */ /* 0x000fe20000004100 */
[----:B------:R-:W-:Y:S01]  /*11fa0*/  LEA.HI R5, R5, R0, RZ, 0x3 ;  /* 0x0000000005057211 */ /* 0x000fe200078f18ff */
[----:B------:R-:W-:Y:S01]  /*11fb0*/  HADD2.F32 R20, -RZ, R20.H1_H1 ;  /* 0x30000014ff147230 */ /* 0x000fe20000004100 */
[----:B------:R-:W-:-:S02]  /*11fc0*/  LOP3.LUT R0, R173, 0x38, R4, 0xf8, !PT ;  /* 0x00000038ad007812 */ /* 0x000fc400078ef804 */
[----:B------:R-:W-:Y:S01]  /*11fd0*/  SHF.R.U32.HI R56, RZ, 0x10, R57 ;  /* 0x00000010ff387819 */ /* 0x000fe20000011639 */
[----:B------:R-:W-:Y:S01]  /*11fe0*/  IMAD.SHL.U32 R5, R5, 0x400, RZ ;  /* 0x0000040005057824 */ /* 0x000fe200078e00ff */
[----:B------:R-:W-:Y:S02]  /*11ff0*/  LOP3.LUT R0, R0, R61, RZ, 0x3c, !PT ;  /* 0x0000003d00007212 */ /* 0x000fe400078e3cff */
[----:B------:R-:W-:Y:S02]  /*12000*/  SHF.R.U64 R38, R12, 0x10, R13 ;  /* 0x000000100c267819 */ /* 0x000fe4000000120d */
[----:B------:R-:W-:Y:S02]  /*12010*/  LOP3.LUT R9, R5, 0x7fffe000, RZ, 0xc0, !PT ;  /* 0x7fffe00005097812 */ /* 0x000fe400078ec0ff */
[----:B------:R-:W-:Y:S02]  /*12020*/  SHF.R.U64 R39, R58, 0x10, R59 ;  /* 0x000000103a277819 */ /* 0x000fe4000000123b */
[----:B------:R-:W-:-:S02]  /*12030*/  IADD3 R9, R0, R9, R179 ;  /* 0x0000000900097210 */ /* 0x000fc40007ffe0b3 */
[----:B-1----:R-:W-:Y:S02]  /*12040*/  SHF.R.U32.HI R34, RZ, 0x10, R15 ;  /* 0x00000010ff227819 */ /* 0x002fe4000001160f */
[----:B------:R-:W-:Y:S01]  /*12050*/  SHF.R.U32.HI R58, RZ, 0x10, R59 ;  /* 0x00000010ff3a7819 */ /* 0x000fe2000001163b */
        /* <DEDUP_REMOVED lines=22> */
[----:B------:R-:W-:Y:S02]  /*121c0*/  HADD2.F32 R12, -RZ, R21.H0_H0 ;  /* 0x20000015ff0c7230 */ /* 0x000fe40000004100 */
[----:B------:R-:W-:Y:S01]  /*121d0*/  FFMA.FTZ R30, R13, R24, -R30 ;  /* 0x000000180d1e7223 */ /* 0x000fe2000001081e */
[----:B------:R-:W-:Y:S01]  /*121e0*/  FMUL.FTZ R24, R9, R20 ;  /* 0x0000001409187220 */ /* 0x000fe20000410000 */
[----:B------:R-:W-:-:S02]  /*121f0*/  HADD2.F32 R21, -RZ, R3.H1_H1 ;  /* 0x30000003ff157230 */ /* 0x000fc40000004100 */
[----:B------:R-:W-:Y:S01]  /*12200*/  FFMA.FTZ R32, R13, R28, R32 ;  /* 0x0000001c0d207223 */ /* 0x000fe20000010020 */
[-C--:B------:R-:W-:Y:S01]  /*12210*/  FMUL.FTZ R25, R9, R12.reuse ;  /* 0x0000000c09197220 */ /* 0x080fe20000410000 */
[----:B------:R-:W-:Y:S02]  /*12220*/  HADD2.F32 R9, -RZ, R69.H0_H0 ;  /* 0x20000045ff097230 */ /* 0x000fe40000004100 */
[C---:B------:R-:W-:Y:S01]  /*12230*/  FFMA.FTZ R13, R5.reuse, R12, -R24 ;  /* 0x0000000c050d7223 */ /* 0x040fe20000010818 */
[----:B------:R-:W-:Y:S02]  /*12240*/  HADD2.F32 R24, -RZ, R3.H0_H0 ;  /* 0x20000003ff187230 */ /* 0x000fe40000004100 */
[----:B------:R-:W-:Y:S01]  /*12250*/  FFMA.FTZ R25, R5, R20, R25 ;  /* 0x0000001405197223 */ /* 0x000fe20000010019 */
[C---:B------:R-:W-:Y:S01]  /*12260*/  FMUL.FTZ R5, R26.reuse, R21 ;  /* 0x000000151a057220 */ /* 0x040fe20000410000 */
[----:B------:R-:W-:Y:S01]  /*12270*/  FMUL.FTZ R3, R26, R9 ;  /* 0x000000091a037220 */ /* 0x000fe20000410000 */
[----:B------:R-:W-:-:S02]  /*12280*/  HADD2.F32 R15, -RZ, R7.H0_H0 ;  /* 0x20000007ff0f7230 */ /* 0x000fc40000004100 */
[----:B------:R-:W-:Y:S02]  /*12290*/  HADD2.F32 R12, -RZ, R69.H1_H1 ;  /* 0x30000045ff0c7230 */ /* 0x000fe40000004100 */
[----:B------:R-:W-:Y:S02]  /*122a0*/  HADD2.F32 R26, -RZ, R34.H0_H0 ;  /* 0x20000022ff1a7230 */ /* 0x000fe40000004100 */
[C---:B------:R-:W-:Y:S01]  /*122b0*/  FMUL.FTZ R34, R27.reuse, R24 ;  /* 0x000000181b227220 */ /* 0x040fe20000410000 */
[----:B------:R-:W-:Y:S02]  /*122c0*/  HADD2.F32 R14, -RZ, R6.H0_H0 ;  /* 0x20000006ff0e7230 */ /* 0x000fe40000004100 */
[-C--:B------:R-:W-:Y:S01]  /*122d0*/  FMUL.FTZ R27, R27, R12.reuse ;  /* 0x0000000c1b1b7220 */ /* 0x080fe20000410000 */
[----:B------:R-:W-:Y:S02]  /*122e0*/  HADD2.F32 R20, -RZ, R58.H0_H0 ;  /* 0x2000003aff147230 */ /* 0x000fe40000004100 */
[----:B------:R-:W-:Y:S01]  /*122f0*/  FFMA.FTZ R34, R15, R12, -R34 ;  /* 0x0000000c0f227223 */ /* 0x000fe20000010822 */
[----:B------:R-:W-:-:S02]  /*12300*/  HADD2.F32 R7, -RZ, R7.H1_H1 ;  /* 0x30000007ff077230 */ /* 0x000fc40000004100 */
[C---:B------:R-:W-:Y:S01]  /*12310*/  FFMA.FTZ R28, R14.reuse, R9, -R5 ;  /* 0x000000090e1c7223 */ /* 0x040fe20000010805 */
[C---:B------:R-:W-:Y:S01]  /*12320*/  FMUL.FTZ R36, R11.reuse, R26 ;  /* 0x0000001a0b247220 */ /* 0x040fe20000410000 */
[----:B------:R-:W-:Y:S01]  /*12330*/  FMUL.FTZ R12, R11, R20 ;  /* 0x000000140b0c7220 */ /* 0x000fe20000410000 */
[----:B------:R-:W-:Y:S01]  /*12340*/  FFMA.FTZ R14, R14, R21, R3 ;  /* 0x000000150e0e7223 */ /* 0x000fe20000010003 */
[----:B------:R-:W-:Y:S02]  /*12350*/  HADD2.F32 R9, -RZ, R38.H0_H0 ;  /* 0x20000026ff097230 */ /* 0x000fe40000004100 */
[----:B------:R-:W-:Y:S01]  /*12360*/  FFMA.FTZ R27, R15, R24, R27 ;  /* 0x000000180f1b7223 */ /* 0x000fe2000001001b */
[----:B------:R-:W-:Y:S02]  /*12370*/  HADD2.F32 R11, -RZ, R37.H0_H0 ;  /* 0x20000025ff0b7230 */ /* 0x000fe40000004100 */
[----:B------:R-:W-:Y:S01]  /*12380*/  FFMA.FTZ R21, R7, R20, -R36 ;  /* 0x0000001407157223 */ /* 0x000fe20000010824 */
[----:B------:R-:W-:-:S02]  /*12390*/  HADD2.F32 R3, -RZ, R40.H0_H0 ;  /* 0x20000028ff037230 */ /* 0x000fc40000004100 */
[----:B------:R-:W-:Y:S01]  /*123a0*/  FFMA.FTZ R26, R7, R26, R12 ;  /* 0x0000001a071a7223 */ /* 0x000fe2000001000c */
[----:B------:R-:W-:Y:S02]  /*123b0*/  HADD2.F32 R5, -RZ, R39.H0_H0 ;  /* 0x20000027ff057230 */ /* 0x000fe40000004100 */
[----:B------:R-:W-:Y:S01]  /*123c0*/  FMUL.FTZ R7, R8, R9 ;  /* 0x0000000908077220 */ /* 0x000fe20000410000 */
[----:B------:R-:W-:Y:S02]  /*123d0*/  HADD2.F32 R4, -RZ, R4.H1_H1 ;  /* 0x30000004ff047230 */ /* 0x000fe40000004100 */
        /* <DEDUP_REMOVED lines=18> */
.L_x_1610:
[----:B------:R-:W-:Y:S05]  /*12500*/  BSYNC B0 ;  /* 0x0000000000007941 */ /* 0x000fea0003800000 */
.L_x_1588:
        /* <DEDUP_REMOVED lines=8> */
.L_x_1586:
[----:B01-3--:R-:W3:Y:S02]  /*12590*/  LDL R0, [R1+0x3c] ;  /* 0x00003c0001007983 */ /* 0x00bee40000100800 */
[----:B---3--:R-:W-:-:S13]  /*125a0*/  R2UR UR4, R0 ;  /* 0x00000000000472ca */ /* 0x008fda00000e0000 */
[----:B------:R-:W-:-:S05]  /*125b0*/  IMAD.U32 R0, RZ, RZ, UR4 ;  /* 0x00000004ff007e24 */ /* 0x000fca000f8e00ff */
[----:B------:R-:W-:-:S13]  /*125c0*/  ISETP.NE.AND P0, PT, R0, 0x3, PT ;  /* 0x000000030000780c */ /* 0x000fda0003f05270 */
[----:B------:R-:W-:Y:S05]  /*125d0*/  @!P0 BRA `(.L_x_1639) ;  /* 0x0000000000048947 */ /* 0x000fea0003800000 */
[----:B------:R-:W-:Y:S01]  /*125e0*/  BPT.TRAP 0x1 ;  /* 0x000000040000795c */ /* 0x000fe20000300000 */
.L_x_1639:
[----:B------:R-:W-:Y:S01]  /*125f0*/  IMAD R14, R22, 0x8, R2 ;  /* 0x00000008160e7824 */ /* 0x000fe200078e0202 */
[----:B--2-4-:R-:W-:-:S04]  /*12600*/  SHF.L.U32 R3, R23, 0x1f, RZ ;  /* 0x0000001f17037819 */ /* 0x014fc800000006ff */
[----:B------:R0:W1:Y:S01]  /*12610*/  SYNCS.PHASECHK.TRANS64.TRYWAIT P2, [R14+URZ+0x2a830], R3 ;  /* 0x02a830030e0075a7 */ /* 0x000062000804017f */
[----:B------:R-:W-:Y:S05]  /*12620*/  @!P0 BRA `(.L_x_1640) ;  /* 0x0000000000048947 */ /* 0x000fea0003800000 */
[----:B------:R-:W-:Y:S01]  /*12630*/  BPT.TRAP 0x1 ;  /* 0x000000040000795c */ /* 0x000fe20000300000 */
.L_x_1640:
[----:B------:R-:W2:Y:S02]  /*12640*/  S2R R0, SR_TID.X ;  /* 0x0000000000007919 */ /* 0x000ea40000002100 */
[----:B--2---:R-:W-:-:S04]  /*12650*/  LOP3.LUT R0, R0, 0x7f, RZ, 0xc0, !PT ;  /* 0x0000007f00007812 */ /* 0x004fc800078ec0ff */
[----:B------:R-:W-:Y:S01]  /*12660*/  ISETP.NE.AND P1, PT, R0, RZ, PT ;  /* 0x000000ff0000720c */ /* 0x000fe20003f25270 */
[----:B-1----:R-:W-:-:S12]  /*12670*/  @P2 BRA `(.L_x_1641) ;  /* 0x0000000000082947 */ /* 0x002fd80003800000 */
[----:B------:R-:W1:Y:S02]  /*12680*/  SYNCS.PHASECHK.TRANS64.TRYWAIT P2, [R14+URZ+0x2a830], R3 ;  /* 0x02a830030e0075a7 */ /* 0x000e64000804017f */
[----:B-1----:R-:W-:Y:S05]  /*12690*/  @!P2 BRA `(.L_x_1642) ;  /* 0x000001a00040a947 */ /* 0x002fea0003800000 */
.L_x_1641:
[----:B------:R-:W-:Y:S05]  /*126a0*/  WARPSYNC.ALL ;  /* 0x0000000000007948 */ /* 0x000fea0003800000 */
[----:B------:R-:W-:Y:S01]  /*126b0*/  IADD3 R0, R2, 0x18400, RZ ;  /* 0x0001840002007810 */ /* 0x000fe20007ffe0ff */
[----:B------:R-:W-:Y:S01]  /*126c0*/  IMAD.MOV.U32 R5, RZ, RZ, 0x40000040 ;  /* 0x40000040ff057424 */ /* 0x000fe200078e00ff */
[----:B------:R-:W-:Y:S01]  /*126d0*/  R2UR UR52, R68 ;  /* 0x00000000443472ca */ /* 0x000fe200000e0000 */
[----:B------:R-:W-:Y:S01]  /*126e0*/  UMOV UR53, 0x40000040 ;  /* 0x4000004000357882 */ /* 0x000fe20000000000 */
[----:B------:R-:W-:Y:S01]  /*126f0*/  SHF.R.U32.HI R0, RZ, 0x4, R0 ;  /* 0x00000004ff007819 */ /* 0x000fe20000011600 */
[----:B------:R-:W-:Y:S01]  /*12700*/  WARPGROUP.ARRIVE ;  /* 0x00000000000079c5 */ /* 0x000fe20000000000 */
[----:B------:R-:W-:Y:S01]  /*12710*/  R2UR UR55, R5 ;  /* 0x00000000053772ca */ /* 0x000fe200000e0000 */
[----:B------:R-:W-:Y:S01]  /*12720*/  IMAD.MOV.U32 R9, RZ, RZ, 0x40000040 ;  /* 0x40000040ff097424 */ /* 0x000fe200078e00ff */
[----:B------:R-:W-:Y:S01]  /*12730*/  LOP3.LUT R0, R0, 0x3fff, RZ, 0xc0, !PT ;  /* 0x00003fff00007812 */ /* 0x000fe200078ec0ff */
[----:B------:R-:W-:Y:S01]  /*12740*/  UMOV UR49, 0x40000040 ;  /* 0x4000004000317882 */ /* 0x000fe20000000000 */
[----:B------:R-:W-:Y:S01]  /*12750*/  UMOV UR9, 0x40000040 ;  /* 0x4000004000097882 */ /* 0x000fe20000000000 */
[----:B------:R-:W-:Y:S01]  /*12760*/  UMOV UR57, 0x40000040 ;  /* 0x4000004000397882 */ /* 0x000fe20000000000 */
[----:B------:R-:W-:Y:S01]  /*12770*/  LOP3.LUT R6, R0, 0x10000, RZ, 0xfc, !PT ;  /* 0x0001000000067812 */ /* 0x000fe200078efcff */
[----:B------:R-:W-:Y:S01]  /*12780*/  UMOV UR41, 0x40000040 ;  /* 0x4000004000297882 */ /* 0x000fe20000000000 */
[----:B------:R-:W-:Y:S01]  /*12790*/  R2UR UR51, R9 ;  /* 0x00000000093372ca */ /* 0x000fe200000e0000 */
[----:B------:R-:W-:Y:S01]  /*127a0*/  ULOP3.LUT UR52, UR52, 0x10000, URZ, 0xfc, !UPT ;  /* 0x0001000034347892 */ /* 0x000fe2000f8efc3f */
[----:B------:R-:W-:Y:S01]  /*127b0*/  IMAD.MOV.U32 R9, RZ, RZ, 0x40000040 ;  /* 0x40000040ff097424 */ /* 0x000fe200078e00ff */
[----:B------:R-:W-:Y:S01]  /*127c0*/  MOV R11, UR9 ;  /* 0x00000009000b7c02 */ /* 0x000fe20008000f00 */
[----:B------:R-:W-:Y:S01]  /*127d0*/  IMAD R4, R22, 0x900, R6 ;  /* 0x0000090016047824 */ /* 0x000fe200078e0206 */
[----:B------:R-:W-:Y:S01]  /*127e0*/  UIADD3 UR48, UR52, 0x2, URZ ;  /* 0x0000000234307890 */ /* 0x000fe2000fffe03f */
[----:B------:R-:W-:Y:S01]  /*127f0*/  IMAD.MOV.U32 R5, RZ, RZ, 0x40000040 ;  /* 0x40000040ff057424 */ /* 0x000fe200078e00ff */
[----:B------:R-:W-:Y:S01]  /*12800*/  R2UR UR11, R9 ;  /* 0x00000000090b72ca */ /* 0x000fe200000e0000 */
[C---:B------:R-:W-:Y:S01]  /*12810*/  VIADD R8, R4.reuse, 0x2 ;  /* 0x0000000204087836 */ /* 0x040fe20000000000 */
[----:B------:R-:W-:Y:S01]  /*12820*/  R2UR UR54, R4 ;  /* 0x00000000043672ca */ /* 0x000fe200000e0000 */
[----:B------:R-:W-:Y:S01]  /*12830*/  UIADD3 UR4, UR52, 0x4, URZ ;  /* 0x0000000434047890 */ /* 0x000fe2000fffe03f */
[----:B------:R-:W-:Y:S01]  /*12840*/  IMAD.MOV.U32 R9, RZ, RZ, 0x40000040 ;  /* 0x40000040ff097424 */ /* 0x000fe200078e00ff */
[----:B------:R-:W-:Y:S01]  /*12850*/  UIADD3 UR56, UR52, 0x802, URZ ;  /* 0x0000080234387890 */ /* 0x000fe2000fffe03f */
[----:B------:R-:W-:Y:S01]  /*12860*/  R2UR UR50, R8 ;  /* 0x00000000083272ca */ /* 0x000fe200000e0000 */
[----:B------:R-:W-:Y:S01]  /*12870*/  VIADD R8, R4, 0x4 ;  /* 0x0000000404087836 */ /* 0x000fe20000000000 */
[----:B------:R-:W-:Y:S01]  /*12880*/  UIADD3 UR40, UR52, 0x804, URZ ;  /* 0x0000080434287890 */ /* 0x000fe2000fffe03f */
[----:B------:R-:W-:Y:S01]  /*12890*/  R2UR UR39, R5 ;  /* 0x00000000052772ca */ /* 0x000fe200000e0000 */
[----:B------:R-:W-:Y:S01]  /*128a0*/  UMOV UR8, UR4 ;  /* 0x0000000400087c82 */ /* 0x000fe20008000000 */
[----:B------:R-:W-:Y:S01]  /*128b0*/  UIADD3 UR4, UR52, 0x6, URZ ;  /* 0x0000000634047890 */ /* 0x000fe2000fffe03f */
[----:B------:R-:W-:Y:S01]  /*128c0*/  R2UR UR10, R8 ;  /* 0x00000000080a72ca */ /* 0x000fe200000e0000 */
[----:B------:R-:W-:Y:S01]  /*128d0*/  VIADD R8, R4, 0x6 ;  /* 0x0000000604087836 */ /* 0x000fe20000000000 */
[----:B------:R-:W-:-:S02]  /*128e0*/  UIADD3 UR36, UR52, 0x806, URZ ;  /* 0x0000080634247890 */ /* 0x000fc4000fffe03f */
[----:B------:R-:W-:Y:S01]  /*128f0*/  HGMMA.64x96x16.F32 R24, gdesc[UR52], RZ, !UPT, gsb0 ;  /* 0x01600000341879f0 */ /* 0x000fe2000c0008ff */
[----:B------:R-:W-:Y:S01]  /*12900*/  IMAD.U32 R10, RZ, RZ, UR8 ;  /* 0x00000008ff0a7e24 */ /* 0x000fe2000f8e00ff */
[----:B------:R-:W-:Y:S01]  /*12910*/  UMOV UR37, 0x40000040 ;  /* 0x4000004000257882 */ /* 0x000fe20000000000 */
[----:B------:R-:W2:Y:S01]  /*12920*/  LDC R207, c[0x0][0x448] ;  /* 0x00011200ffcf7b82 */ /* 0x000ea20000000800 */
[----:B01----:R-:W-:Y:S01]  /*12930*/  @!P1 VIADD R14, R14, 0x2a840 ;  /* 0x0002a8400e0e9836 */ /* 0x003fe20000000000 */
[----:B------:R-:W-:Y:S01]  /*12940*/  LOP3.LUT R17, R17, 0xffdfffff, RZ, 0xc0, !PT ;  /* 0xffdfffff11117812 */ /* 0x000fe200078ec0ff */
[----:B------:R0:W-:Y:S01]  /*12950*/  STL.64 [R1+0x30], R10 ;  /* 0x0000300a01007387 */ /* 0x0001e20000100a00 */
[----:B--2---:R-:W-:-:S13]  /*12960*/  ISETP.NE.AND P2, PT, R207, 0x1, PT ;  /* 0x00000001cf00780c */ /* 0x004fda0003f45270 */
[----:B------:R-:W1:Y:S01]  /*12970*/  @P2 LDC R5, c[0x0][0x44c] ;  /* 0x00011300ff052b82 */ /* 0x000e620000000800 */
[----:B------:R-:W-:-:S04]  /*12980*/  @P2 LOP3.LUT R17, R17, 0x200000, RZ, 0xfc, !PT ;  /* 0x0020000011112812 */ /* 0x000fc800078efcff */
[----:B------:R-:W-:-:S03]  /*12990*/  LOP3.LUT R17, R17, 0xffefffff, RZ, 0xc0, !PT ;  /* 0xffefffff11117812 */ /* 0x000fc600078ec0ff */
[----:B------:R-:W2:Y:S01]  /*129a0*/  @P2 LDC R13, c[0x0][0x450] ;  /* 0x00011400ff0d2b82 */ /* 0x000ea20000000800 */
[----:B------:R-:W-:Y:S02]  /*129b0*/  WARPGROUP.DEPBAR.LE gsb0, 0x0 ;  /* 0x00008000000079c5 */ /* 0x000fe40000010000 */
[----:B------:R-:W-:-:S06]  /*129c0*/  WARPGROUP.ARRIVE ;  /* 0x00000000000079c5 */ /* 0x000fcc0000000000 */
[----:B------:R-:W-:Y:S03]  /*129d0*/  HGMMA.64x96x16.F32 R24, gdesc[UR48], R24, gsb0 ;  /* 0x01600000301879f0 */ /* 0x000fe60008000818 */
[----:B------:R-:W-:Y:S02]  /*129e0*/  WARPGROUP.DEPBAR.LE gsb0, 0x0 ;  /* 0x00008000000079c5 */ /* 0x000fe40000010000 */
[----:B------:R-:W-:-:S06]  /*129f0*/  WARPGROUP.ARRIVE ;  /* 0x00000000000079c5 */ /* 0x000fcc0000000000 */
[----:B------:R-:W-:Y:S01]  /*12a00*/  HGMMA.64x96x16.F32 R24, gdesc[UR8], R24, gsb0 ;  /* 0x01600000081879f0 */ /* 0x000fe20008000818 */
[----:B------:R-:W-:Y:S01]  /*12a10*/  R2UR UR10, R8 ;  /* 0x00000000080a72ca */ /* 0x000fe200000e0000 */
[----:B------:R-:W-:Y:S01]  /*12a20*/  UMOV UR8, UR4 ;  /* 0x0000000400087c82 */ /* 0x000fe20008000000 */
[----:B------:R-:W-:Y:S01]  /*12a30*/  R2UR UR11, R9 ;  /* 0x00000000090b72ca */ /* 0x000fe200000e0000 */
[----:B------:R-:W-:Y:S01]  /*12a40*/  UMOV UR9, 0x40000040 ;  /* 0x4000004000097882 */ /* 0x000fe20000000000 */
[----:B------:R-:W-:Y:S01]  /*12a50*/  VIADD R8, R4, 0x300 ;  /* 0x0000030004087836 */ /* 0x000fe20000000000 */
[----:B------:R-:W-:Y:S01]  /*12a60*/  UIADD3 UR4, UR52, 0x400, URZ ;  /* 0x0000040034047890 */ /* 0x000fe2000fffe03f */
[----:B------:R-:W-:Y:S02]  /*12a70*/  IMAD.MOV.U32 R9, RZ, RZ, 0x40000040 ;  /* 0x40000040ff097424 */ /* 0x000fe400078e00ff */
[----:B0-----:R-:W-:Y:S02]  /*12a80*/  IMAD.U32 R10, RZ, RZ, UR8 ;  /* 0x00000008ff0a7e24 */ /* 0x001fe4000f8e00ff */
[----:B------:R-:W-:-:S05]  /*12a90*/  IMAD.U32 R11, RZ, RZ, UR9 ;  /* 0x00000009ff0b7e24 */ /* 0x000fca000f8e00ff */
[----:B------:R0:W-:Y:S01]  /*12aa0*/  STL.64 [R1+0x28], R10 ;  /* 0x0000280a01007387 */ /* 0x0001e20000100a00 */
        /* <DEDUP_REMOVED lines=21> */
[----:B------:R-:W-:Y:S01]  /*12c00*/  MOV R9, 0x40000040 ;  /* 0x4000004000097802 */ /* 0x000fe20000000f00 */
[----:B------:R-:W-:Y:S01]  /*12c10*/  UIADD3 UR4, UR52, 0x404, URZ ;  /* 0x0000040434047890 */ /* 0x000fe2000fffe03f */
        /* <DEDUP_REMOVED lines=37> */
[----:B------:R-:W-:Y:S01]  /*12e70*/  ULDC UR4, c[0x0][0x9d8] ;  /* 0x0002760000047ab9 */ /* 0x000fe20000000800 */
[----:B------:R-:W-:Y:S02]  /*12e80*/  IMAD.MOV.U32 R9, RZ, RZ, 0x40000040 ;  /* 0x40000040ff097424 */ /* 0x000fe400078e00ff */
[----:B0-----:R-:W-:Y:S01]  /*12e90*/  IMAD.U32 R10, RZ, RZ, UR8 ;  /* 0x00000008ff0a7e24 */ /* 0x001fe2000f8e00ff */
[----:B------:R-:W-:Y:S01]  /*12ea0*/  R2UR UR58, R8 ;  /* 0x00000000083a72ca */ /* 0x000fe200000e0000 */
[C---:B------:R-:W-:Y:S01]  /*12eb0*/  VIADD R8, R4.reuse, 0x604 ;  /* 0x0000060404087836 */ /* 0x040fe20000000000 */
[----:B------:R-:W-:Y:S01]  /*12ec0*/  R2UR UR59, R9 ;  /* 0x00000000093b72ca */ /* 0x000fe200000e0000 */
[----:B------:R-:W-:Y:S01]  /*12ed0*/  VIADD R4, R4, 0x606 ;  /* 0x0000060604047836 */ /* 0x000fe20000000000 */
[----:B------:R-:W-:Y:S01]  /*12ee0*/  MOV R9, 0x40000040 ;  /* 0x4000004000097802 */ /* 0x000fe20000000f00 */
[----:B------:R-:W-:Y:S01]  /*12ef0*/  IMAD.U32 R11, RZ, RZ, UR9 ;  /* 0x00000009ff0b7e24 */ /* 0x000fe2000f8e00ff */
[----:B------:R-:W-:-:S02]  /*12f00*/  R2UR UR42, R8 ;  /* 0x00000000082a72ca */ /* 0x000fc400000e0000 */
[----:B------:R-:W-:Y:S02]  /*12f10*/  R2UR UR43, R9 ;  /* 0x00000000092b72ca */ /* 0x000fe400000e0000 */
[----:B------:R-:W-:Y:S01]  /*12f20*/  R2UR UR38, R4 ;  /* 0x00000000042672ca */ /* 0x000fe200000e0000 */
[----:B------:R0:W-:Y:S01]  /*12f30*/  STL.64 [R1], R10 ;  /* 0x0000000a01007387 */ /* 0x0001e20000100a00 */
        /* <DEDUP_REMOVED lines=15> */
[----:B------:R-:W-:Y:S02]  /*13030*/  IMAD.IADD R58, R181, 0x1, R178 ;  /* 0x00000001b53a7824 */ /* 0x000fe400078e02b2 */
[----:B------:R-:W-:Y:S01]  /*13040*/  FMUL.FTZ R7, R31, UR4 ;  /* 0x000000041f077c20 */ /* 0x000fe20008410000 */
[----:B------:R-:W-:Y:S01]  /*13050*/  FMUL.FTZ R31, R51, UR4 ;  /* 0x00000004331f7c20 */ /* 0x000fe20008410000 */
[----:B------:R-:W-:Y:S01]  /*13060*/  FMUL.FTZ R3, R27, UR4 ;  /* 0x000000041b037c20 */ /* 0x000fe20008410000 */
[----:B-1----:R-:W-:-:S04]  /*13070*/  @P2 IMAD.HI.U32 R4, R58, R5, RZ ;  /* 0x000000053a042227 */ /* 0x002fc800078e00ff */
[----:B------:R-:W-:Y:S01]  /*13080*/  FMUL.FTZ R27, R47, UR4 ;  /* 0x000000042f1b7c20 */ /* 0x000fe20008410000 */
[----:B------:R-:W-:Y:S01]  /*13090*/  FMUL.FTZ R47, R48, UR4 ;  /* 0x00000004302f7c20 */ /* 0x000fe20008410000 */
[----:B------:R-:W-:Y:S01]  /*130a0*/  FMUL.FTZ R8, R30, UR4 ;  /* 0x000000041e087c20 */ /* 0x000fe20008410000 */
[----:B------:R-:W-:Y:S01]  /*130b0*/  IMAD.MOV.U32 R51, RZ, RZ, -0x60 ;  /* 0xffffffa0ff337424 */ /* 0x000fe200078e00ff */
[----:B--2---:R-:W-:Y:S01]  /*130c0*/  @P2 SHF.R.U32.HI R58, RZ, R13, R4 ;  /* 0x0000000dff3a2219 */ /* 0x004fe20000011604 */
[----:B------:R-:W-:Y:S01]  /*130d0*/  FMUL.FTZ R48, R49, UR4 ;  /* 0x0000000431307c20 */ /* 0x000fe20008410000 */
[----:B------:R-:W1:Y:S01]  /*130e0*/  LDC.64 R12, c[0x0][0x9e0] ;  /* 0x00027800ff0c7b82 */ /* 0x000e620000000a00 */
[----:B0-----:R-:W-:Y:S01]  /*130f0*/  FMUL.FTZ R11, R24, UR4 ;  /* 0x00000004180b7c20 */ /* 0x001fe20008410000 */
[----:B------:R-:W-:Y:S01]  /*13100*/  FMUL.FTZ R0, R26, UR4 ;  /* 0x000000041a007c20 */ /* 0x000fe20008410000 */
[----:B------:R-:W-:Y:S01]  /*13110*/  FMUL.FTZ R9, R34, UR4 ;  /* 0x0000000422097c20 */ /* 0x000fe20008410000 */
[----:B------:R-:W-:Y:S01]  /*13120*/  FMUL.FTZ R10, R35, UR4 ;  /* 0x00000004230a7c20 */ /* 0x000fe20008410000 */
[----:B------:R-:W-:Y:S01]  /*13130*/  FMUL.FTZ R30, R50, UR4 ;  /* 0x00000004321e7c20 */ /* 0x000fe20008410000 */
[----:B------:R-:W-:Y:S01]  /*13140*/  FMUL.FTZ R49, R52, UR4 ;  /* 0x0000000434317c20 */ /* 0x000fe20008410000 */
[----:B------:R-:W-:Y:S01]  /*13150*/  @!P1 PRMT R4, RZ, 0x654, R14 ;  /* 0x00000654ff049816 */ /* 0x000fe2000000000e */
        /* <DEDUP_REMOVED lines=34> */
[----:B------:R-:W-:Y:S01]  /*13380*/  ULDC UR4, c[0x0][0x9dc] ;  /* 0x0002770000047ab9 */ /* 0x000fe20000000800 */
[----:B------:R0:W-:Y:S01]  /*13390*/  @!P1 SYNCS.ARRIVE.TRANS64.RED.A1T0 RZ, [R4+URZ], RZ ;  /* 0x000000ff04ff99a7 */ /* 0x0001e2000810043f */
[----:B------:R-:W-:Y:S01]  /*133a0*/  ULOP3.LUT UR5, URZ, UR4, URZ, 0x33, !UPT ;  /* 0x000000043f057292 */ /* 0x000fe2000f8e333f */
[----:B------:R-:W2:Y:S01]  /*133b0*/  SHFL.IDX PT, R61, R58, RZ, 0x1c1f ;  /* 0x001c1fff3a3d7589 */ /* 0x000ea200000e0000 */
[----:B-1----:R-:W-:Y:S01]  /*133c0*/  ISETP.GE.AND P2, PT, R13, 0x1, PT ;  /* 0x000000010d00780c */ /* 0x002fe20003f46270 */
[----:B------:R-:W1:Y:S01]  /*133d0*/  MUFU.TANH R11, R11 ;  /* 0x0000000b000b7308 */ /* 0x000e620000002400 */
[----:B------:R-:W-:-:S02]  /*133e0*/  IMAD R5, R72, -0x60, R164 ;  /* 0xffffffa048057824 */ /* 0x000fc400078e02a4 */
[----:B------:R-:W-:Y:S01]  /*133f0*/  VIADD R81, R51, 0xffffffff ;  /* 0xffffffff33517836 */ /* 0x000fe20000000000 */
[--C-:B0-----:R-:W-:Y:S02]  /*13400*/  IADD3 R4, R164, R51, -R174.reuse ;  /* 0x00000033a4047210 */ /* 0x101fe40007ffe8ae */
[----:B------:R-:W-:Y:S01]  /*13410*/  IADD3 R66, -R174, 0x60, R5 ;  /* 0x00000060ae427810 */ /* 0x000fe20007ffe105 */
[----:B------:R-:W-:Y:S01]  /*13420*/  IMAD.IADD R76, R81, 0x1, -R174 ;  /* 0x00000001514c7824 */ /* 0x000fe200078e0aae */
[----:B------:R-:W0:Y:S01]  /*13430*/  MUFU.TANH R25, R25 ;  /* 0x0000001900197308 */ /* 0x000e220000002400 */
[----:B------:R-:W-:Y:S01]  /*13440*/  IMAD.IADD R59, R4, 0x1, -R163 ;  /* 0x00000001043b7824 */ /* 0x000fe200078e0aa3 */
[----:B------:R-:W-:Y:S02]  /*13450*/  MOV R4, UR5 ;  /* 0x0000000500047c02 */ /* 0x000fe40008000f00 */
[----:B------:R-:W-:Y:S01]  /*13460*/  @P2 LOP3.LUT R17, R17, 0x100000, RZ, 0xfc, !PT ;  /* 0x0010000011112812 */ /* 0x000fe200078efcff */
[----:B------:R-:W-:-:S02]  /*13470*/  IMAD.IADD R79, R59, 0x1, R12 ;  /* 0x000000013b4f7824 */ /* 0x000fc400078e020c */
[----:B------:R3:W-:Y:S01]  /*13480*/  STL [R1+0x38], R4 ;  /* 0x0000380401007387 */ /* 0x0007e20000100800 */
[----:B------:R-:W4:Y:S02]  /*13490*/  MUFU.TANH R0, R0 ;  /* 0x0000000000007308 */ /* 0x000f240000002400 */
[----:B--2---:R-:W-:-:S06]  /*134a0*/  VIADDMNMX R60, R61, R79, R66, PT ;  /* 0x0000004f3d3c7246 */ /* 0x004fcc0003800142 */
[----:B------:R-:W2:Y:S08]  /*134b0*/  MUFU.TANH R3, R3 ;  /* 0x0000000300037308 */ /* 0x000eb00000002400 */
        /* <DEDUP_REMOVED lines=44> */
[----:B-1----:R-:W-:-:S04]  /*13780*/  VIADD R70, R59, UR5 ;  /* 0x000000053b467c36 */ /* 0x002fc80008000000 */
[----:B------:R-:W-:Y:S01]  /*13790*/  IMAD.IADD R62, R70, 0x1, R61 ;  /* 0x00000001463e7824 */ /* 0x000fe200078e023d */
[----:B--234-:R-:W-:Y:S06]  /*137a0*/  @!P2 BRA `(.L_x_1643) ;  /* 0x00000000004ca947 */ /* 0x01cfec0003800000 */
[----:B------:R-:W-:Y:S01]  /*137b0*/  IADD3 R51, -R163, R164, R61 ;  /* 0x000000a4a3337210 */ /* 0x000fe20007ffe13d */
        /* <DEDUP_REMOVED lines=10> */
.L_x_1645:
[----:B------:R-:W-:-:S13]  /*13860*/  ISETP.NE.AND P2, PT, R13, 0x1, PT ;  /* 0x000000010d00780c */ /* 0x000fda0003f45270 */
[----:B------:R-:W1:Y:S02]  /*13870*/  @P2 LDC.64 R4, c[0x0][0x9e8] ;  /* 0x00027a00ff042b82 */ /* 0x000e640000000a00 */
[----:B-1----:R-:W-:-:S05]  /*13880*/  @P2 IMAD.HI.U32 R4, R51, R4, RZ ;  /* 0x0000000433042227 */ /* 0x002fca00078e00ff */
[----:B------:R-:W-:-:S07]  /*13890*/  @P2 SHF.R.U32.HI R51, RZ, R5, R4 ;  /* 0x00000005ff332219 */ /* 0x000fce0000011604 */
.L_x_1646:
[----:B------:R-:W-:Y:S05]  /*138a0*/  BSYNC B0 ;  /* 0x0000000000007941 */ /* 0x000fea0003800000 */
.L_x_1644:
[----:B------:R-:W-:-:S05]  /*138b0*/  IMAD R51, R51, R13, R76 ;  /* 0x0000000d33337224 */ /* 0x000fca00078e024c */
[----:B------:R-:W-:Y:S02]  /*138c0*/  VIMNMX R62, R62, R51, !PT ;  /* 0x000000333e3e7248 */ /* 0x000fe40007fe0100 */
[----:B------:R-:W-:-:S07]  /*138d0*/  VIADDMNMX R60, R51, R13, R60, PT ;  /* 0x0000000d333c7246 */ /* 0x000fce000380013c */
.L_x_1643:
[C---:B------:R-:W-:Y:S01]  /*138e0*/  ISETP.GE.AND P2, PT, R81.reuse, 0x2, PT ;  /* 0x000000025100780c */ /* 0x040fe20003f46270 */
[----:B------:R-:W1:Y:S01]  /*138f0*/  SHFL.IDX PT, R5, R58, 0x1, 0x1c1f ;  /* 0x003c1f003a057f89 */ /* 0x000e6200000e0000 */
[C---:B------:R-:W-:Y:S02]  /*13900*/  ISETP.GE.AND P6, PT, R81.reuse, 0x9, PT ;  /* 0x000000095100780c */ /* 0x040fe40003fc6270 */
[----:B------:R-:W-:Y:S02]  /*13910*/  ISETP.GT.AND P3, PT, R62, 0x1, !P2 ;  /* 0x000000013e00780c */ /* 0x000fe40005764270 */
[----:B------:R-:W-:Y:S02]  /*13920*/  ISETP.GE.AND P4, PT, R81, 0xa, PT ;  /* 0x0000000a5100780c */ /* 0x000fe40003f86270 */
[----:B------:R-:W-:Y:S02]  /*13930*/  ISETP.LT.OR P3, PT, R60, 0x2, P3 ;  /* 0x000000023c00780c */ /* 0x000fe40001f61670 */
[----:B------:R-:W-:-:S02]  /*13940*/  P2R R78, PR, RZ, 0x10 ;  /* 0x00000010ff4e7803 */ /* 0x000fc40000000000 */
        /* <DEDUP_REMOVED lines=13> */
[----:B------:R-:W-:Y:S01]  /*13a20*/  FSEL R75, R32, -INF , !P3 ;  /* 0xff800000204b7808 */ /* 0x000fe20005800000 */
[----:B-1----:R-:W-:Y:S01]  /*13a30*/  IMAD.IADD R32, R70, 0x1, R5 ;  /* 0x0000000146207824 */ /* 0x002fe200078e0205 */
        /* <DEDUP_REMOVED lines=33> */
[----:B------:R-:W-:Y:S02]  /*13c50*/  VIADDMNMX R28, R5, R79, R66, PT ;  /* 0x0000004f051c7246 */ /* 0x000fe40003800142 */
        /* <DEDUP_REMOVED lines=63> */
[----:B------:R-:W-:-:S13]  /*14050*/  ISETP.GE.AND P5, PT, R13, 0x1, PT ;  /* 0x000000010d00780c */ /* 0x000fda0003fa6270 */
[----:B------:R-:W-:Y:S05]  /*14060*/  @!P5 BRA `(.L_x_1647) ;  /* 0x00000000004cd947 */ /* 0x000fea0003800000 */
[----:B------:R-:W-:Y:S01]  /*14070*/  IADD3 R36, -R163, R164, R5 ;  /* 0x000000a4a3247210 */ /* 0x000fe20007ffe105 */
        /* <DEDUP_REMOVED lines=10> */
.L_x_1649:
[----:B------:R-:W-:-:S13]  /*14120*/  ISETP.NE.AND P5, PT, R13, 0x1, PT ;  /* 0x000000010d00780c */ /* 0x000fda0003fa5270 */
[----:B------:R-:W0:Y:S02]  /*14130*/  @P5 LDC.64 R4, c[0x0][0x9e8] ;  /* 0x00027a00ff045b82 */ /* 0x000e240000000a00 */
[----:B0-----:R-:W-:-:S05]  /*14140*/  @P5 IMAD.HI.U32 R4, R36, R4, RZ ;  /* 0x0000000424045227 */ /* 0x001fca00078e00ff */
[----:B------:R-:W-:-:S07]  /*14150*/  @P5 SHF.R.U32.HI R36, RZ, R5, R4 ;  /* 0x00000005ff245219 */ /* 0x000fce0000011604 */
.L_x_1650:
[----:B------:R-:W-:Y:S05]  /*14160*/  BSYNC B0 ;  /* 0x0000000000007941 */ /* 0x000fea0003800000 */
.L_x_1648:
[----:B------:R-:W-:-:S05]  /*14170*/  IMAD R5, R36, R13, R76 ;  /* 0x0000000d24057224 */ /* 0x000fca00078e024c */
[----:B------:R-:W-:Y:S02]  /*14180*/  VIMNMX R32, R32, R5, !PT ;  /* 0x0000000520207248 */ /* 0x000fe40007fe0100 */
[----:B------:R-:W-:-:S07]  /*14190*/  VIADDMNMX R28, R5, R13, R28, PT ;  /* 0x0000000d051c7246 */ /* 0x000fce000380011c */
.L_x_1647:
[----:B------:R-:W-:Y:S01]  /*141a0*/  ISETP.GT.AND P2, PT, R32, 0x1, !P2 ;  /* 0x000000012000780c */ /* 0x000fe20005744270 */
[----:B------:R-:W-:Y:S01]  /*141b0*/  ULDC UR4, c[0x0][0x988] ;  /* 0x0002620000047ab9 */ /* 0x000fe20000000800 */
[----:B------:R-:W-:Y:S02]  /*141c0*/  FMNMX.FTZ R4, R101, R99, !PT ;  /* 0x0000006365047209 */ /* 0x000fe40007810000 */
[----:B------:R-:W-:Y:S02]  /*141d0*/  ISETP.LT.OR P2, PT, R28, 0x2, P2 ;  /* 0x000000021c00780c */ /* 0x000fe40001741670 */
[----:B------:R-:W-:Y:S02]  /*141e0*/  FMNMX.FTZ R4, R77, R4, !PT ;  /* 0x000000044d047209 */ /* 0x000fe40007810000 */
[----:B------:R-:W-:Y:S02]  /*141f0*/  FSEL R95, R3, -INF , !P2 ;  /* 0xff800000035f7808 */ /* 0x000fe40005000000 */
[----:B------:R-:W-:-:S02]  /*14200*/  ISETP.NE.AND P2, PT, R78, RZ, PT ;  /* 0x000000ff4e00720c */ /* 0x000fc40003f45270 */
[C---:B------:R-:W-:Y:S02]  /*14210*/  ISETP.GT.AND P6, PT, R32.reuse, 0x8, !P6 ;  /* 0x000000082000780c */ /* 0x040fe400077c4270 */
[----:B------:R-:W-:Y:S02]  /*14220*/  ISETP.GT.AND P2, PT, R32, 0x9, !P2 ;  /* 0x000000092000780c */ /* 0x000fe40005744270 */
[----:B------:R-:W-:Y:S02]  /*14230*/  FMNMX.FTZ R4, R67, R4, !PT ;  /* 0x0000000443047209 */ /* 0x000fe40007810000 */
[C---:B------:R-:W-:Y:S02]  /*14240*/  ISETP.LT.OR P2, PT, R28.reuse, 0xa, P2 ;  /* 0x0000000a1c00780c */ /* 0x040fe40001741670 */
[----:B------:R-:W-:Y:S02]  /*14250*/  ISETP.LT.OR P6, PT, R28, 0x9, P6 ;  /* 0x000000091c00780c */ /* 0x000fe400037c1670 */
[----:B------:R-:W-:-:S02]  /*14260*/  FSEL R93, R7, -INF , !P2 ;  /* 0xff800000075d7808 */ /* 0x000fc40005000000 */
[----:B------:R-:W-:Y:S02]  /*14270*/  ISETP.NE.AND P2, PT, R80, RZ, PT ;  /* 0x000000ff5000720c */ /* 0x000fe40003f45270 */
[----:B------:R-:W-:Y:S02]  /*14280*/  FMNMX.FTZ R4, R75, R4, !PT ;  /* 0x000000044b047209 */ /* 0x000fe40007810000 */
[----:B------:R-:W-:Y:S02]  /*14290*/  ISETP.GT.AND P2, PT, R32, 0x10, !P2 ;  /* 0x000000102000780c */ /* 0x000fe40005744270 */
[----:B------:R-:W-:Y:S02]  /*142a0*/  FSEL R3, R8, -INF , !P6 ;  /* 0xff80000008037808 */ /* 0x000fe40007000000 */
[----:B------:R-:W-:Y:S02]  /*142b0*/  ISETP.LT.OR P2, PT, R28, 0x11, P2 ;  /* 0x000000111c00780c */ /* 0x000fe40001741670 */
[----:B------:R-:W-:-:S02]  /*142c0*/  ISETP.NE.AND P6, PT, R84, RZ, PT ;  /* 0x000000ff5400720c */ /* 0x000fc40003fc5270 */
[----:B------:R-:W-:Y:S02]  /*142d0*/  FSEL R9, R9, -INF , !P2 ;  /* 0xff80000009097808 */ /* 0x000fe40005000000 */
[----:B------:R-:W-:Y:S02]  /*142e0*/  ISETP.NE.AND P2, PT, R82, RZ, PT ;  /* 0x000000ff5200720c */ /* 0x000fe40003f45270 */
[----:B------:R-:W-:Y:S02]  /*142f0*/  FMNMX.FTZ R4, R69, R4, !PT ;  /* 0x0000000445047209 */ /* 0x000fe40007810000 */
[----:B------:R-:W-:Y:S02]  /*14300*/  ISETP.GT.AND P2, PT, R32, 0x11, !P2 ;  /* 0x000000112000780c */ /* 0x000fe40005744270 */
[----:B------:R-:W-:Y:S02]  /*14310*/  FMNMX.FTZ R4, R71, R4, !PT ;  /* 0x0000000447047209 */ /* 0x000fe40007810000 */
[----:B------:R-:W-:-:S02]  /*14320*/  ISETP.LT.OR P2, PT, R28, 0x12, P2 ;  /* 0x000000121c00780c */ /* 0x000fc40001741670 */
[----:B------:R-:W-:Y:S02]  /*14330*/  ISETP.NE.AND P5, PT, R85, RZ, PT ;  /* 0x000000ff5500720c */ /* 0x000fe40003fa5270 */
        /* <DEDUP_REMOVED lines=44> */
[----:B------:R-:W-:Y:S01]  /*14600*/  ISETP.GT.AND P4, PT, R32, RZ, !P4 ;  /* 0x000000ff2000720c */ /* 0x000fe20006784270 */
[----:B------:R-:W0:Y:S01]  /*14610*/  SHFL.BFLY PT, R5, R4, 0x2, 0x1f ;  /* 0x0c401f0004057f89 */ /* 0x000e2200000e0000 */
[----:B------:R-:W-:Y:S02]  /*14620*/  FSEL R27, R30, -INF , !P2 ;  /* 0xff8000001e1b7808 */ /* 0x000fe40005000000 */
[----:B------:R-:W-:-:S02]  /*14630*/  ISETP.NE.AND P2, PT, R92, RZ, PT ;  /* 0x000000ff5c00720c */ /* 0x000fc40003f45270 */
[----:B------:R-:W-:Y:S02]  /*14640*/  ISETP.LT.OR P4, PT, R28, 0x1, P4 ;  /* 0x000000011c00780c */ /* 0x000fe40002781670 */
[----:B------:R-:W-:Y:S02]  /*14650*/  ISETP.GT.AND P2, PT, R32, 0x31, !P2 ;  /* 0x000000312000780c */ /* 0x000fe40005744270 */
[----:B------:R-:W-:Y:S02]  /*14660*/  FSEL R0, R0, -INF , !P4 ;  /* 0xff80000000007808 */ /* 0x000fe40006000000 */
[----:B------:R-:W-:Y:S02]  /*14670*/  ISETP.LT.OR P2, PT, R28, 0x32, P2 ;  /* 0x000000321c00780c */ /* 0x000fe40001741670 */
[----:B------:R-:W-:Y:S02]  /*14680*/  ISETP.NE.AND P5, PT, R97, RZ, PT ;  /* 0x000000ff6100720c */ /* 0x000fe40003fa5270 */
[----:B------:R-:W-:-:S02]  /*14690*/  FSEL R31, R31, -INF , !P2 ;  /* 0xff8000001f1f7808 */ /* 0x000fc40005000000 */
[----:B------:R-:W-:Y:S02]  /*146a0*/  ISETP.NE.AND P2, PT, R94, RZ, PT ;  /* 0x000000ff5e00720c */ /* 0x000fe40003f45270 */
[----:B------:R-:W-:Y:S02]  /*146b0*/  MOV R10, UR4 ;  /* 0x00000004000a7c02 */ /* 0x000fe40008000f00 */
[C---:B------:R-:W-:Y:S02]  /*146c0*/  ISETP.GT.AND P2, PT, R32.reuse, 0x38, !P2 ;  /* 0x000000382000780c */ /* 0x040fe40005744270 */
[----:B------:R-:W-:Y:S02]  /*146d0*/  ISETP.GT.AND P3, PT, R32, 0x58, !P3 ;  /* 0x000000582000780c */ /* 0x000fe40005f64270 */
[----:B------:R-:W-:Y:S02]  /*146e0*/  ISETP.LT.OR P2, PT, R28, 0x39, P2 ;  /* 0x000000391c00780c */ /* 0x000fe40001741670 */
[----:B0-----:R-:W-:-:S02]  /*146f0*/  FMNMX.FTZ R20, R4, R5, !PT ;  /* 0x0000000504147209 */ /* 0x001fc40007810000 */
[----:B------:R-:W-:Y:S02]  /*14700*/  FSEL R79, R34, -INF , !P2 ;  /* 0xff800000224f7808 */ /* 0x000fe40005000000 */
[----:B------:R-:W-:Y:S01]  /*14710*/  ISETP.NE.AND P2, PT, R96, RZ, PT ;  /* 0x000000ff6000720c */ /* 0x000fe20003f45270 */
[----:B------:R-:W0:Y:S01]  /*14720*/  SHFL.BFLY PT, R5, R20, 0x1, 0x1f ;  /* 0x0c201f0014057f89 */ /* 0x000e2200000e0000 */
        /* <DEDUP_REMOVED lines=21> */
[----:B------:R-:W-:-:S02]  /*14880*/  FMNMX.FTZ R4, R7, R4, !PT ;  /* 0x0000000407047209 */ /* 0x000fc40007810000 */
[----:B------:R-:W-:Y:S02]  /*14890*/  ISETP.LT.OR P2, PT, R28, 0x49, P2 ;  /* 0x000000491c00780c */ /* 0x000fe40001741670 */
[----:B------:R-:W-:Y:S02]  /*148a0*/  FMNMX.FTZ R4, R85, R4, !PT ;  /* 0x0000000455047209 */ /* 0x000fe40007810000 */
[----:B------:R-:W-:Y:S02]  /*148b0*/  FSEL R97, R42, -INF , !P2 ;  /* 0xff8000002a617808 */ /* 0x000fe40005000000 */
[----:B------:R-:W-:Y:S02]  /*148c0*/  FMNMX.FTZ R4, R27, R4, !PT ;  /* 0x000000041b047209 */ /* 0x000fe40007810000 */
[----:B------:R-:W-:Y:S02]  /*148d0*/  ISETP.GT.AND P2, PT, R32, 0x49, !P5 ;  /* 0x000000492000780c */ /* 0x000fe40006f44270 */
[----:B0-----:R-:W-:-:S02]  /*148e0*/  FMNMX.FTZ R5, R20, R5, !PT ;  /* 0x0000000514057209 */ /* 0x001fc40007810000 */
[----:B------:R-:W-:Y:S02]  /*148f0*/  FMNMX.FTZ R4, R31, R4, !PT ;  /* 0x000000041f047209 */ /* 0x000fe40007810000 */
[----:B------:R-:W-:Y:S01]  /*14900*/  ISETP.LT.OR P2, PT, R28, 0x4a, P2 ;  /* 0x0000004a1c00780c */ /* 0x000fe20001741670 */
[----:B------:R-:W-:Y:S01]  /*14910*/  FMUL.FTZ R8, R5, R10 ;  /* 0x0000000a05087220 */ /* 0x000fe20000410000 */
[----:B------:R-:W-:Y:S02]  /*14920*/  FMNMX.FTZ R4, R79, R4, !PT ;  /* 0x000000044f047209 */ /* 0x000fe40007810000 */
[----:B------:R-:W-:Y:S02]  /*14930*/  FSEL R43, R43, -INF , !P2 ;  /* 0xff8000002b2b7808 */ /* 0x000fe40005000000 */
[----:B------:R-:W-:Y:S02]  /*14940*/  FSETP.NEU.FTZ.AND P2, PT, R5, -INF , PT ;  /* 0xff8000000500780b */ /* 0x000fe40003f5d000 */
[----:B------:R-:W-:-:S02]  /*14950*/  ISETP.NE.AND P5, PT, R98, RZ, PT ;  /* 0x000000ff6200720c */ /* 0x000fc40003fa5270 */
[----:B------:R-:W-:Y:S02]  /*14960*/  FMNMX.FTZ R4, R35, R4, !PT ;  /* 0x0000000423047209 */ /* 0x000fe40007810000 */
[----:B------:R-:W-:Y:S02]  /*14970*/  FSEL R8, R8, RZ, P2 ;  /* 0x000000ff08087208 */ /* 0x000fe40001000000 */
[----:B------:R-:W-:Y:S02]  /*14980*/  ISETP.GT.AND P2, PT, R32, 0x50, !P5 ;  /* 0x000000502000780c */ /* 0x000fe40006f44270 */
[----:B------:R-:W-:Y:S01]  /*14990*/  FMNMX.FTZ R4, R81, R4, !PT ;  /* 0x0000000451047209 */ /* 0x000fe20007810000 */
[-CC-:B------:R-:W-:Y:S01]  /*149a0*/  FFMA.FTZ R154, R71, R10.reuse, -R8.reuse ;  /* 0x0000000a479a7223 */ /* 0x180fe20000010808 */
[----:B------:R-:W-:Y:S01]  /*149b0*/  ISETP.LT.OR P2, PT, R28, 0x51, P2 ;  /* 0x000000511c00780c */ /* 0x000fe20001741670 */
[-CC-:B------:R-:W-:Y:S01]  /*149c0*/  FFMA.FTZ R148, R73, R10.reuse, -R8.reuse ;  /* 0x0000000a49947223 */ /* 0x180fe20000010808 */
[----:B------:R-:W-:Y:S01]  /*149d0*/  ISETP.NE.AND P6, PT, R44, RZ, PT ;  /* 0x000000ff2c00720c */ /* 0x000fe20003fc5270 */
[--C-:B------:R-:W-:Y:S01]  /*149e0*/  FFMA.FTZ R156, R101, R10, -R8.reuse ;  /* 0x0000000a659c7223 */ /* 0x100fe20000010808 */
[----:B------:R-:W-:Y:S01]  /*149f0*/  FMNMX.FTZ R4, R83, R4, !PT ;  /* 0x0000000453047209 */ /* 0x000fe20007810000 */
[-CC-:B------:R-:W-:Y:S01]  /*14a00*/  FFMA.FTZ R99, R99, R10.reuse, -R8.reuse ;  /* 0x0000000a63637223 */ /* 0x180fe20000010808 */
[----:B------:R-:W-:Y:S01]  /*14a10*/  FSEL R45, R45, -INF , !P2 ;  /* 0xff8000002d2d7808 */ /* 0x000fe20005000000 */
[--C-:B------:R-:W-:Y:S01]  /*14a20*/  FFMA.FTZ R158, R77, R10, -R8.reuse ;  /* 0x0000000a4d9e7223 */ /* 0x100fe20000010808 */
[----:B------:R-:W-:Y:S01]  /*14a30*/  ISETP.GT.AND P2, PT, R32, 0x51, !P6 ;  /* 0x000000512000780c */ /* 0x000fe20007744270 */
[----:B------:R-:W-:Y:S01]  /*14a40*/  MUFU.EX2 R156, R156 ;  /* 0x0000009c009c7308 */ /* 0x000fe20000000800 */
[----:B------:R-:W-:Y:S01]  /*14a50*/  FMNMX.FTZ R4, R97, R4, !PT ;  /* 0x0000000461047209 */ /* 0x000fe20007810000 */
[-CC-:B------:R-:W-:Y:S01]  /*14a60*/  FFMA.FTZ R67, R67, R10.reuse, -R8.reuse ;  /* 0x0000000a43437223 */ /* 0x180fe20000010808 */
[----:B------:R-:W-:Y:S01]  /*14a70*/  ISETP.NE.AND P5, PT, R48, RZ, PT ;  /* 0x000000ff3000720c */ /* 0x000fe20003fa5270 */
[-CC-:B------:R-:W-:Y:S01]  /*14a80*/  FFMA.FTZ R152, R75, R10.reuse, -R8.reuse ;  /* 0x0000000a4b987223 */ /* 0x180fe20000010808 */
[----:B------:R-:W-:Y:S01]  /*14a90*/  ISETP.LT.OR P2, PT, R28, 0x52, P2 ;  /* 0x000000521c00780c */ /* 0x000fe20001741670 */
[--C-:B------:R-:W-:Y:S01]  /*14aa0*/  FFMA.FTZ R144, R47, R10, -R8.reuse ;  /* 0x0000000a2f907223 */ /* 0x100fe20000010808 */
[----:B------:R-:W-:Y:S01]  /*14ab0*/  FMNMX.FTZ R4, R43, R4, !PT ;  /* 0x000000042b047209 */ /* 0x000fe20007810000 */
[----:B------:R-:W0:Y:S01]  /*14ac0*/  MUFU.EX2 R99, R99 ;  /* 0x0000006300637308 */ /* 0x000e220000000800 */
[----:B------:R-:W-:Y:S01]  /*14ad0*/  ISETP.GT.AND P4, PT, R32, 0x59, !P5 ;  /* 0x000000592000780c */ /* 0x000fe20006f84270 */
[-CC-:B------:R-:W-:Y:S01]  /*14ae0*/  FFMA.FTZ R146, R33, R10.reuse, -R8.reuse ;  /* 0x0000000a21927223 */ /* 0x180fe20000010808 */
[C---:B------:R-:W-:Y:S01]  /*14af0*/  ISETP.LT.OR P3, PT, R28.reuse, 0x59, P3 ;  /* 0x000000591c00780c */ /* 0x040fe20001f61670 */
[-CC-:B------:R-:W-:Y:S01]  /*14b00*/  FFMA.FTZ R140, R41, R10.reuse, -R8.reuse ;  /* 0x0000000a298c7223 */ /* 0x180fe20000010808 */
[----:B------:R-:W-:Y:S01]  /*14b10*/  FSEL R39, R39, -INF , !P2 ;  /* 0xff80000027277808 */ /* 0x000fe20005000000 */
[--C-:B------:R-:W-:Y:S01]  /*14b20*/  FFMA.FTZ R142, R49, R10, -R8.reuse ;  /* 0x0000000a318e7223 */ /* 0x100fe20000010808 */
[----:B------:R-:W-:Y:S01]  /*14b30*/  FMNMX.FTZ R4, R45, R4, !PT ;  /* 0x000000042d047209 */ /* 0x000fe20007810000 */
[----:B------:R-:W1:Y:S01]  /*14b40*/  MUFU.EX2 R158, R158 ;  /* 0x0000009e009e7308 */ /* 0x000e620000000800 */
[----:B------:R-:W-:Y:S01]  /*14b50*/  ISETP.LT.OR P4, PT, R28, 0x5a, P4 ;  /* 0x0000005a1c00780c */ /* 0x000fe20002781670 */
[-CC-:B------:R-:W-:Y:S01]  /*14b60*/  FFMA.FTZ R136, R37, R10.reuse, -R8.reuse ;  /* 0x0000000a25887223 */ /* 0x180fe20000010808 */
[----:B------:R-:W-:Y:S01]  /*14b70*/  FSEL R71, R14, -INF , !P3 ;  /* 0xff8000000e477808 */ /* 0x000fe20005800000 */
[--C-:B------:R-:W-:Y:S01]  /*14b80*/  FFMA.FTZ R14, R29, R10, -R8.reuse ;  /* 0x0000000a1d0e7223 */ /* 0x100fe20000010808 */
[----:B------:R-:W-:Y:S01]  /*14b90*/  FMNMX.FTZ R4, R39, R4, !PT ;  /* 0x0000000427047209 */ /* 0x000fe20007810000 */
[--C-:B------:R-:W-:Y:S01]  /*14ba0*/  FFMA.FTZ R29, R51, R10, -R8.reuse ;  /* 0x0000000a331d7223 */ /* 0x100fe20000010808 */
[----:B------:R-:W-:Y:S01]  /*14bb0*/  FSEL R73, R46, -INF , !P4 ;  /* 0xff8000002e497808 */ /* 0x000fe20006000000 */
[----:B------:R-:W2:Y:S01]  /*14bc0*/  MUFU.EX2 R67, R67 ;  /* 0x0000004300437308 */ /* 0x000ea20000000800 */
[----:B------:R-:W-:Y:S01]  /*14bd0*/  FMNMX.FTZ R4, R71, R4, !PT ;  /* 0x0000000447047209 */ /* 0x000fe20007810000 */
[-CC-:B------:R-:W-:Y:S01]  /*14be0*/  FFMA.FTZ R69, R69, R10.reuse, -R8.reuse ;  /* 0x0000000a45457223 */ /* 0x180fe20000010808 */
[-CC-:B------:R-:W-:Y:S01]  /*14bf0*/  FFMA.FTZ R65, R65, R10.reuse, -R8.reuse ;  /* 0x0000000a41417223 */ /* 0x180fe20000010808 */
[--C-:B------:R-:W-:Y:S01]  /*14c00*/  FFMA.FTZ R63, R63, R10, -R8.reuse ;  /* 0x0000000a3f3f7223 */ /* 0x100fe20000010808 */
[----:B------:R-:W-:Y:S01]  /*14c10*/  FMNMX.FTZ R4, R73, R4, !PT ;  /* 0x0000000449047209 */ /* 0x000fe20007810000 */
[-CC-:B------:R-:W-:Y:S01]  /*14c20*/  FFMA.FTZ R47, R61, R10.reuse, -R8.reuse ;  /* 0x0000000a3d2f7223 */ /* 0x180fe20000010808 */
[-CC-:B------:R-:W-:Y:S01]  /*14c30*/  FFMA.FTZ R33, R59, R10.reuse, -R8.reuse ;  /* 0x0000000a3b217223 */ /* 0x180fe20000010808 */
[-CC-:B------:R-:W-:Y:S01]  /*14c40*/  FFMA.FTZ R41, R57, R10.reuse, -R8.reuse ;  /* 0x0000000a39297223 */ /* 0x180fe20000010808 */
[-CC-:B------:R-:W-:Y:S01]  /*14c50*/  FFMA.FTZ R49, R55, R10.reuse, -R8.reuse ;  /* 0x0000000a37317223 */ /* 0x180fe20000010808 */
[----:B------:R-:W3:Y:S01]  /*14c60*/  SHFL.BFLY PT, R51, R4, 0x2, 0x1f ;  /* 0x0c401f0004337f89 */ /* 0x000ee200000e0000 */
[-CC-:B------:R-:W-:Y:S01]  /*14c70*/  FFMA.FTZ R37, R53, R10.reuse, -R8.reuse ;  /* 0x0000000a35257223 */ /* 0x180fe20000010808 */
[-CC-:B------:R-:W-:Y:S01]  /*14c80*/  FFMA.FTZ R138, R25, R10.reuse, -R8.reuse ;  /* 0x0000000a198a7223 */ /* 0x180fe20000010808 */
[----:B------:R-:W-:Y:S01]  /*14c90*/  FFMA.FTZ R11, R11, R10, -R8 ;  /* 0x0000000a0b0b7223 */ /* 0x000fe20000010808 */
[----:B------:R-:W4:Y:S01]  /*14ca0*/  MUFU.EX2 R152, R152 ;  /* 0x0000009800987308 */ /* 0x000f220000000800 */
[----:B------:R-:W-:-:S07]  /*14cb0*/  ISETP.NE.AND P5, PT, R207, 0x1, PT ;  /* 0x00000001cf00780c */ /* 0x000fce0003fa5270 */
[----:B------:R-:W4:Y:S06]  /*14cc0*/  MUFU.EX2 R69, R69 ;  /* 0x0000004500457308 */ /* 0x000f2c0000000800 */
[----:B------:R-:W4:Y:S02]  /*14cd0*/  @P5 LDC R42, c[0x0][0x450] ;  /* 0x00011400ff2a5b82 */ /* 0x000f240000000800 */
[----:B------:R-:W4:Y:S01]  /*14ce0*/  MUFU.EX2 R154, R154 ;  /* 0x0000009a009a7308 */ /* 0x000f220000000800 */
[----:B---3--:R-:W-:-:S07]  /*14cf0*/  FMNMX.FTZ R51, R4, R51, !PT ;  /* 0x0000003304337209 */ /* 0x008fce0007810000 */
[----:B------:R-:W3:Y:S01]  /*14d00*/  MUFU.EX2 R65, R65 ;  /* 0x0000004100417308 */ /* 0x000ee20000000800 */
        /* <DEDUP_REMOVED lines=13> */
[-CC-:B------:R-:W-:Y:S01]  /*14de0*/  FFMA.FTZ R153, R9, R10.reuse, -R34.reuse ;  /* 0x0000000a09997223 */ /* 0x180fe20000010822 */
[----:B------:R-:W-:Y:S01]  /*14df0*/  FADD.FTZ R3, R156, R99 ;  /* 0x000000639c037221 */ /* 0x000fe20000010000 */
[----:B------:R-:W-:Y:S01]  /*14e00*/  MUFU.EX2 R157, R157 ;  /* 0x0000009d009d7308 */ /* 0x000fe20000000800 */
[-CC-:B------:R-:W-:Y:S01]  /*14e10*/  FFMA.FTZ R20, R91, R10.reuse, -R34.reuse ;  /* 0x0000000a5b147223 */ /* 0x180fe20000010822 */
[-CC-:B------:R-:W-:Y:S01]  /*14e20*/  FFMA.FTZ R155, R15, R10.reuse, -R34.reuse ;  /* 0x0000000a0f9b7223 */ /* 0x180fe20000010822 */
[----:B-1----:R-:W-:Y:S01]  /*14e30*/  FADD.FTZ R32, R158, R3 ;  /* 0x000000039e207221 */ /* 0x002fe20000010000 */
[-CC-:B------:R-:W-:Y:S01]  /*14e40*/  FFMA.FTZ R24, R89, R10.reuse, -R34.reuse ;  /* 0x0000000a59187223 */ /* 0x180fe20000010822 */
[-CC-:B------:R-:W-:Y:S01]  /*14e50*/  FFMA.FTZ R149, R21, R10.reuse, -R34.reuse ;  /* 0x0000000a15957223 */ /* 0x180fe20000010822 */
[-C--:B------:R-:W-:Y:S01]  /*14e60*/  FFMA.FTZ R151, R7, R10.reuse, -R34 ;  /* 0x0000000a07977223 */ /* 0x080fe20000010822 */
[----:B--2---:R-:W-:Y:S01]  /*14e70*/  FADD.FTZ R3, R67, R32 ;  /* 0x0000002043037221 */ /* 0x004fe20000010000 */
[----:B------:R-:W0:Y:S01]  /*14e80*/  MUFU.EX2 R0, R0 ;  /* 0x0000000000007308 */ /* 0x000e220000000800 */
[-CC-:B------:R-:W-:Y:S01]  /*14e90*/  FFMA.FTZ R26, R87, R10.reuse, -R34.reuse ;  /* 0x0000000a571a7223 */ /* 0x180fe20000010822 */
[-CC-:B------:R-:W-:Y:S01]  /*14ea0*/  FFMA.FTZ R28, R85, R10.reuse, -R34.reuse ;  /* 0x0000000a551c7223 */ /* 0x180fe20000010822 */
[----:B----4-:R-:W-:Y:S01]  /*14eb0*/  FADD.FTZ R32, R152, R3 ;  /* 0x0000000398207221 */ /* 0x010fe20000010000 */
[-CC-:B-----5:R-:W-:Y:S01]  /*14ec0*/  FFMA.FTZ R145, R27, R10.reuse, -R34.reuse ;  /* 0x0000000a1b917223 */ /* 0x1a0fe20000010822 */
[-C--:B------:R-:W-:Y:S01]  /*14ed0*/  FFMA.FTZ R30, R31, R10.reuse, -R34 ;  /* 0x0000000a1f1e7223 */ /* 0x080fe20000010822 */
[----:B------:R-:W1:Y:S01]  /*14ee0*/  @P5 LDC R15, c[0x0][0x44c] ;  /* 0x00011300ff0f5b82 */ /* 0x000e620000000800 */
[----:B------:R-:W-:Y:S01]  /*14ef0*/  FADD.FTZ R7, R69, R32 ;  /* 0x0000002045077221 */ /* 0x000fe20000010000 */
[----:B------:R-:W2:Y:S01]  /*14f00*/  MUFU.EX2 R159, R159 ;  /* 0x0000009f009f7308 */ /* 0x000ea20000000800 */
[-CC-:B------:R-:W-:Y:S01]  /*14f10*/  FFMA.FTZ R147, R79, R10.reuse, -R34.reuse ;  /* 0x0000000a4f937223 */ /* 0x180fe20000010822 */
[-CC-:B------:R-:W-:Y:S01]  /*14f20*/  FFMA.FTZ R32, R35, R10.reuse, -R34.reuse ;  /* 0x0000000a23207223 */ /* 0x180fe20000010822 */
[----:B------:R-:W-:Y:S01]  /*14f30*/  FADD.FTZ R38, R154, R7 ;  /* 0x000000079a267221 */ /* 0x000fe20000010000 */
[-CC-:B------:R-:W-:Y:S01]  /*14f40*/  FFMA.FTZ R141, R81, R10.reuse, -R34.reuse ;  /* 0x0000000a518d7223 */ /* 0x180fe20000010822 */
[-CC-:B------:R-:W-:Y:S01]  /*14f50*/  FFMA.FTZ R83, R83, R10.reuse, -R34.reuse ;  /* 0x0000000a53537223 */ /* 0x180fe20000010822 */
[-C--:B------:R-:W-:Y:S01]  /*14f60*/  FFMA.FTZ R97, R97, R10.reuse, -R34 ;  /* 0x0000000a61617223 */ /* 0x080fe20000010822 */
[----:B---3--:R-:W-:Y:S01]  /*14f70*/  FADD.FTZ R7, R65, R38 ;  /* 0x0000002641077221 */ /* 0x008fe20000010000 */
[----:B------:R-:W3:Y:S01]  /*14f80*/  MUFU.EX2 R8, R8 ;  /* 0x0000000800087308 */ /* 0x000ee20000000800 */
[----:B0-----:R-:W-:Y:S01]  /*14f90*/  FADD.FTZ R36, R157, R0 ;  /* 0x000000009d247221 */ /* 0x001fe20000010000 */
[-CC-:B------:R-:W-:Y:S01]  /*14fa0*/  FFMA.FTZ R43, R43, R10.reuse, -R34.reuse ;  /* 0x0000000a2b2b7223 */ /* 0x180fe20000010822 */
[----:B------:R-:W-:Y:S01]  /*14fb0*/  FADD.FTZ R38, R148, R7 ;  /* 0x0000000794267221 */ /* 0x000fe20000010000 */
[-CC-:B------:R-:W-:Y:S01]  /*14fc0*/  FFMA.FTZ R45, R45, R10.reuse, -R34.reuse ;  /* 0x0000000a2d2d7223 */ /* 0x180fe20000010822 */
[-CC-:B------:R-:W-:Y:S01]  /*14fd0*/  FFMA.FTZ R39, R39, R10.reuse, -R34.reuse ;  /* 0x0000000a27277223 */ /* 0x180fe20000010822 */
[-C--:B------:R-:W-:Y:S01]  /*14fe0*/  FFMA.FTZ R71, R71, R10.reuse, -R34 ;  /* 0x0000000a47477223 */ /* 0x080fe20000010822 */
[----:B------:R-:W-:Y:S01]  /*14ff0*/  FADD.FTZ R7, R63, R38 ;  /* 0x000000263f077221 */ /* 0x000fe20000010000 */
[----:B------:R-:W0:Y:S01]  /*15000*/  MUFU.EX2 R153, R153 ;  /* 0x0000009900997308 */ /* 0x000e220000000800 */
[----:B--2---:R-:W-:Y:S01]  /*15010*/  FADD.FTZ R3, R159, R36 ;  /* 0x000000249f037221 */ /* 0x004fe20000010000 */
[----:B------:R-:W-:Y:S01]  /*15020*/  FFMA.FTZ R73, R73, R10, -R34 ;  /* 0x0000000a49497223 */ /* 0x000fe20000010822 */
[----:B------:R-:W-:Y:S01]  /*15030*/  FADD.FTZ R40, R14, R7 ;  /* 0x000000070e287221 */ /* 0x000fe20000010000 */
[----:B------:R-:W-:Y:S01]  /*15040*/  IMAD.MOV.U32 R9, RZ, RZ, R178 ;  /* 0x000000ffff097224 */ /* 0x000fe200078e00b2 */
[----:B------:R-:W-:Y:S01]  /*15050*/  F2FP.F16.F32.PACK_AB R157, R0, R157 ;  /* 0x0000009d009d723e */ /* 0x000fe200000000ff */
[----:B-1----:R-:W-:-:S04]  /*15060*/  @P5 IMAD.HI.U32 R15, R178, R15, RZ ;  /* 0x0000000fb20f5227 */ /* 0x002fc800078e00ff */
[----:B------:R-:W-:Y:S01]  /*15070*/  FADD.FTZ R7, R29, R40 ;  /* 0x000000281d077221 */ /* 0x000fe20000010000 */
[----:B------:R-:W1:Y:S01]  /*15080*/  MUFU.EX2 R20, R20 ;  /* 0x0000001400147308 */ /* 0x000e620000000800 */
[C---:B---3--:R-:W-:Y:S01]  /*15090*/  FADD.FTZ R36, R8.reuse, R3 ;  /* 0x0000000308247221 */ /* 0x048fe20000010000 */
[----:B------:R-:W-:Y:S01]  /*150a0*/  F2FP.F16.F32.PACK_AB R159, R8, R159 ;  /* 0x0000009f089f723e */ /* 0x000fe200000000ff */
[----:B------:R-:W-:Y:S01]  /*150b0*/  VIADD R8, R72, 0xfffffffe ;  /* 0xfffffffe48087836 */ /* 0x000fe20000000000 */
[----:B------:R-:W-:Y:S02]  /*150c0*/  @P5 SHF.R.U32.HI R9, RZ, R42, R15 ;  /* 0x0000002aff095219 */ /* 0x000fe4000001160f */
[----:B------:R-:W-:Y:S02]  /*150d0*/  ISETP.GE.AND P5, PT, R13, 0x1, PT ;  /* 0x000000010d00780c */ /* 0x000fe40003fa6270 */
[----:B------:R-:W2:Y:S01]  /*150e0*/  MUFU.EX2 R155, R155 ;  /* 0x0000009b009b7308 */ /* 0x000ea20000000800 */
[----:B0-----:R-:W-:Y:S01]  /*150f0*/  FADD.FTZ R3, R153, R36 ;  /* 0x0000002499037221 */ /* 0x001fe20000010000 */
[----:B------:R-:W-:Y:S01]  /*15100*/  IMAD.IADD R9, R150, 0x1, R9 ;  /* 0x0000000196097824 */ /* 0x000fe200078e0209 */
[----:B------:R-:W-:-:S02]  /*15110*/  F2FP.F16.F32.PACK_AB R150, R29, R14 ;  /* 0x0000000e1d96723e */ /* 0x000fc400000000ff */
[----:B------:R-:W-:Y:S01]  /*15120*/  F2FP.F16.F32.PACK_AB R156, R99, R156 ;  /* 0x0000009c639c723e */ /* 0x000fe200000000ff */
[----:B------:R-:W-:Y:S01]  /*15130*/  IMAD.IADD R12, R9, 0x1, R12 ;  /* 0x00000001090c7824 */ /* 0x000fe200078e020c */
[----:B------:R-:W-:Y:S01]  /*15140*/  F2FP.F16.F32.PACK_AB R158, R67, R158 ;  /* 0x0000009e439e723e */ /* 0x000fe200000000ff */
[----:B------:R-:W0:Y:S01]  /*15150*/  MUFU.EX2 R24, R24 ;  /* 0x0000001800187308 */ /* 0x000e220000000800 */
[C---:B-1----:R-:W-:Y:S01]  /*15160*/  FADD.FTZ R36, R20.reuse, R3 ;  /* 0x0000000314247221 */ /* 0x042fe20000010000 */
[----:B------:R-:W-:Y:S02]  /*15170*/  F2FP.F16.F32.PACK_AB R152, R69, R152 ;  /* 0x000000984598723e */ /* 0x000fe400000000ff */
        /* <DEDUP_REMOVED lines=19> */
[----:B------:R-:W-:-:S06]  /*152b0*/  F2FP.F16.F32.PACK_AB R144, R47, R144 ;  /* 0x000000902f90723e */ /* 0x000fcc00000000ff */
        /* <DEDUP_REMOVED lines=9> */
[----:B------:R-:W-:-:S06]  /*15350*/  F2FP.F16.F32.PACK_AB R146, R33, R146 ;  /* 0x000000922192723e */ /* 0x000fcc00000000ff */
        /* <DEDUP_REMOVED lines=41> */
[----:B--2---:R-:W-:Y:S01]  /*155f0*/  FADD.FTZ R7, R71, R0 ;  /* 0x0000000047077221 */ /* 0x004fe20000010000 */
[C---:B0-----:R-:W-:Y:S01]  /*15600*/  FADD.FTZ R3, R11.reuse, R42 ;  /* 0x0000002a0b037221 */ /* 0x041fe20000010000 */
[----:B------:R-:W-:Y:S02]  /*15610*/  F2FP.F16.F32.PACK_AB R138, R11, R138 ;  /* 0x0000008a0b8a723e */ /* 0x000fe400000000ff */
[C---:B-1----:R-:W-:Y:S01]  /*15620*/  FADD.FTZ R0, R14.reuse, R7 ;  /* 0x000000070e007221 */ /* 0x042fe20000010000 */
[----:B------:R-:W-:Y:S01]  /*15630*/  F2FP.F16.F32.PACK_AB R139, R14, R71 ;  /* 0x000000470e8b723e */ /* 0x000fe200000000ff */
[----:B------:R-:W-:Y:S06]  /*15640*/  @!P5 BRA `(.L_x_1651) ;  /* 0x000000000048d947 */ /* 0x000fec0003800000 */
[C---:B------:R-:W-:Y:S01]  /*15650*/  ISETP.GT.AND P2, PT, R9.reuse, RZ, PT ;  /* 0x000000ff0900720c */ /* 0x040fe20003f44270 */
[----:B------:R-:W-:Y:S01]  /*15660*/  BSSY B0, `(.L_x_1652) ;  /* 0x000000e000007945 */ /* 0x000fe20003800000 */
[----:B------:R-:W-:-:S11]  /*15670*/  VIADD R7, R9, 0xffffffff ;  /* 0xffffffff09077836 */ /* 0x000fd60000000000 */
        /* <DEDUP_REMOVED lines=8> */
.L_x_1653:
[----:B------:R-:W-:-:S13]  /*15700*/  ISETP.NE.AND P2, PT, R13, 0x1, PT ;  /* 0x000000010d00780c */ /* 0x000fda0003f45270 */
[----:B------:R-:W0:Y:S02]  /*15710*/  @P2 LDC.64 R14, c[0x0][0x9e8] ;  /* 0x00027a00ff0e2b82 */ /* 0x000e240000000a00 */
[----:B0-----:R-:W-:-:S05]  /*15720*/  @P2 IMAD.HI.U32 R14, R7, R14, RZ ;  /* 0x0000000e070e2227 */ /* 0x001fca00078e00ff */
[----:B------:R-:W-:-:S07]  /*15730*/  @P2 SHF.R.U32.HI R7, RZ, R15, R14 ;  /* 0x0000000fff072219 */ /* 0x000fce000001160e */
.L_x_1654:
[----:B------:R-:W-:Y:S05]  /*15740*/  BSYNC B0 ;  /* 0x0000000000007941 */ /* 0x000fea0003800000 */
.L_x_1652:
[----:B------:R-:W-:-:S05]  /*15750*/  IMAD R7, R7, R13, R13 ;  /* 0x0000000d07077224 */ /* 0x000fca00078e020d */
[----:B------:R-:W-:-:S07]  /*15760*/  VIMNMX R12, R12, R7, PT ;  /* 0x000000070c0c7248 */ /* 0x000fce0003fe0100 */
.L_x_1651:
[----:B------:R-:W-:Y:S01]  /*15770*/  IMAD.HI R12, R12, 0x2aaaaaab, RZ ;  /* 0x2aaaaaab0c0c7827 */ /* 0x000fe200078e02ff */
[----:B------:R-:W-:Y:S01]  /*15780*/  ULDC UR58, c[0x0][0x9d8] ;  /* 0x00027600003a7ab9 */ /* 0x000fe20000000800 */
[----:B------:R-:W-:Y:S01]  /*15790*/  ULDC UR59, c[0x0][0x9d8] ;  /* 0x00027600003b7ab9 */ /* 0x000fe20000000800 */
[----:B------:R-:W-:Y:S01]  /*157a0*/  BSSY B0, `(.L_x_1655) ;  /* 0x00003aa000007945 */ /* 0x000fe20003800000 */
[----:B------:R-:W-:Y:S01]  /*157b0*/  IMAD.MOV.U32 R88, RZ, RZ, 0x3f800000 ;  /* 0x3f800000ff587424 */ /* 0x000fe200078e00ff */
[----:B------:R-:W-:Y:S02]  /*157c0*/  SHF.R.U32.HI R7, RZ, 0x1f, R12 ;  /* 0x0000001fff077819 */ /* 0x000fe4000001160c */
[----:B------:R-:W-:Y:S02]  /*157d0*/  CS2R R86, SRZ ;  /* 0x0000000000567805 */ /* 0x000fe4000001ff00 */
[----:B------:R-:W-:Y:S02]  /*157e0*/  CS2R R84, SRZ ;  /* 0x0000000000547805 */ /* 0x000fe4000001ff00 */
[----:B------:R-:W-:-:S02]  /*157f0*/  CS2R R82, SRZ ;  /* 0x0000000000527805 */ /* 0x000fc4000001ff00 */
[----:B------:R-:W-:Y:S02]  /*15800*/  LEA.HI.SX32 R9, R12, R7, 0x1c ;  /* 0x000000070c097211 */ /* 0x000fe400078fe2ff */
[----:B------:R-:W-:Y:S02]  /*15810*/  CS2R R80, SRZ ;  /* 0x0000000000507805 */ /* 0x000fe4000001ff00 */
[----:B------:R-:W-:Y:S02]  /*15820*/  MOV R7, 0x3f800000 ;  /* 0x3f80000000077802 */ /* 0x000fe40000000f00 */
[----:B------:R-:W-:Y:S02]  /*15830*/  CS2R R78, SRZ ;  /* 0x00000000004e7805 */ /* 0x000fe4000001ff00 */
[----:B------:R-:W-:Y:S02]  /*15840*/  VIMNMX R9, R180, R9, !PT ;  /* 0x00000009b4097248 */ /* 0x000fe40007fe0100 */
[----:B------:R-:W-:-:S02]  /*15850*/  CS2R R76, SRZ ;  /* 0x00000000004c7805 */ /* 0x000fc4000001ff00 */
[----:B------:R-:W-:Y:S02]  /*15860*/  CS2R R74, SRZ ;  /* 0x00000000004a7805 */ /* 0x000fe4000001ff00 */
[----:B------:R-:W-:Y:S02]  /*15870*/  CS2R R72, SRZ ;  /* 0x0000000000487805 */ /* 0x000fe4000001ff00 */
        /* <DEDUP_REMOVED lines=25> */
[----:B------:R-:W-:Y:S06]  /*15a10*/  @!P2 BRA `(.L_x_1656) ;  /* 0x000000380008a947 */ /* 0x000fec0003800000 */
[----:B------:R-:W-:Y:S01]  /*15a20*/  BSSY B1, `(.L_x_1657) ;  /* 0x000037d000017945 */ /* 0x000fe20003800000 */
[----:B------:R-:W-:Y:S02]  /*15a30*/  IMAD.MOV.U32 R7, RZ, RZ, 0x3f800000 ;  /* 0x3f800000ff077424 */ /* 0x000fe400078e00ff */
[----:B------:R-:W-:-:S07]  /*15a40*/  IMAD.MOV.U32 R87, RZ, RZ, RZ ;  /* 0x000000ffff577224 */ /* 0x000fce00078e00ff */
.L_x_1676:
[----:B------:R-:W-:-:S05]  /*15a50*/  VIADD R14, R22, 0x1 ;  /* 0x00000001160e7836 */ /* 0x000fca0000000000 */
[----:B------:R-:W-:-:S04]  /*15a60*/  ISETP.NE.AND P2, PT, R14, 0x2, PT ;  /* 0x000000020e00780c */ /* 0x000fc80003f45270 */
[----:B------:R-:W-:Y:S02]  /*15a70*/  SEL R10, RZ, 0x1, P2 ;  /* 0x00000001ff0a7807 */ /* 0x000fe40001000000 */
[----:B------:R-:W-:Y:S02]  /*15a80*/  SEL R14, R14, RZ, P2 ;  /* 0x000000ff0e0e7207 */ /* 0x000fe40001000000 */
[----:B------:R-:W-:Y:S01]  /*15a90*/  LOP3.LUT R15, R23, R10, RZ, 0x3c, !PT ;  /* 0x0000000a170f7212 */ /* 0x000fe200078e3cff */
[----:B------:R-:W-:Y:S06]  /*15aa0*/  @!P0 BRA `(.L_x_1658) ;  /* 0x0000000000048947 */ /* 0x000fec0003800000 */
[----:B------:R-:W-:Y:S01]  /*15ab0*/  BPT.TRAP 0x1 ;  /* 0x000000040000795c */ /* 0x000fe20000300000 */
.L_x_1658:
[----:B------:R-:W-:Y:S01]  /*15ac0*/  IMAD R205, R14, 0x8, R2 ;  /* 0x000000080ecd7824 */ /* 0x000fe200078e0202 */
[----:B------:R-:W-:-:S04]  /*15ad0*/  SHF.L.U32 R10, R15, 0x1f, RZ ;  /* 0x0000001f0f0a7819 */ /* 0x000fc800000006ff */
[----:B------:R0:W1:Y:S01]  /*15ae0*/  SYNCS.PHASECHK.TRANS64.TRYWAIT P2, [R205+URZ+0x2a830], R10 ;  /* 0x02a8300acd0075a7 */ /* 0x000062000804017f */
[----:B------:R-:W-:Y:S05]  /*15af0*/  @!P0 BRA `(.L_x_1659) ;  /* 0x0000000000048947 */ /* 0x000fea0003800000 */
[----:B------:R-:W-:Y:S01]  /*15b00*/  BPT.TRAP 0x1 ;  /* 0x000000040000795c */ /* 0x000fe20000300000 */
.L_x_1659:
[----:B------:R-:W-:Y:S01]  /*15b10*/  IMAD R92, R14, 0x900, R6 ;  /* 0x000009000e5c7824 */ /* 0x000fe200078e0206 */
[----:B------:R-:W-:Y:S03]  /*15b20*/  BSSY B2, `(.L_x_1660) ;  /* 0x0000006000027945 */ /* 0x000fe60003800000 */
[C---:B------:R-:W-:Y:S01]  /*15b30*/  VIADD R12, R92.reuse, 0x2 ;  /* 0x000000025c0c7836 */ /* 0x040fe20000000000 */
[----:B------:R-:W-:Y:S01]  /*15b40*/  IADD3 R20, R92, 0x4, RZ ;  /* 0x000000045c147810 */ /* 0x000fe20007ffe0ff */
[----:B-1----:R-:W-:Y:S06]  /*15b50*/  @P2 BRA `(.L_x_1661) ;  /* 0x0000000000082947 */ /* 0x002fec0003800000 */
[----:B------:R-:W1:Y:S02]  /*15b60*/  SYNCS.PHASECHK.TRANS64.TRYWAIT P2, [R205+URZ+0x2a830], R10 ;  /* 0x02a8300acd0075a7 */ /* 0x000e64000804017f */
[----:B-1----:R-:W-:Y:S05]  /*15b70*/  @!P2 BRA `(.L_x_1662) ;  /* 0x0000016c001ca947 */ /* 0x002fea0003800000 */
.L_x_1661:
[----:B------:R-:W-:Y:S05]  /*15b80*/  BSYNC B2 ;  /* 0x0000000000027941 */ /* 0x000fea0003800000 */
.L_x_1660:
[----:B01----:R-:W-:Y:S01]  /*15b90*/  IMAD.MOV.U32 R10, RZ, RZ, R92 ;  /* 0x000000ffff0a7224 */ /* 0x003fe200078e005c */
[----:B------:R-:W2:Y:S04]  /*15ba0*/  LDL.64 R220, [R1+0x28] ;  /* 0x0000280001dc7983 */ /* 0x000ea80000100a00 */
[----:B------:R-:W-:Y:S01]  /*15bb0*/  R2UR UR54, R10 ;  /* 0x000000000a3672ca */ /* 0x000fe200000e0000 */
[----:B------:R-:W-:Y:S01]  /*15bc0*/  VIADD R10, R92, 0x300 ;  /* 0x000003005c0a7836 */ /* 0x000fe20000000000 */
[----:B------:R-:W3:Y:S01]  /*15bd0*/  LDL.64 R218, [R1+0x20] ;  /* 0x0000200001da7983 */ /* 0x000ee20000100a00 */
[----:B------:R-:W-:-:S03]  /*15be0*/  IMAD.MOV.U32 R11, RZ, RZ, 0x40000040 ;  /* 0x40000040ff0b7424 */ /* 0x000fc600078e00ff */
[----:B------:R-:W-:Y:S01]  /*15bf0*/  R2UR UR26, R10 ;  /* 0x000000000a1a72ca */ /* 0x000fe200000e0000 */
[----:B------:R-:W-:Y:S01]  /*15c00*/  VIADD R10, R92, 0x304 ;  /* 0x000003045c0a7836 */ /* 0x000fe20000000000 */
[C---:B------:R-:W-:Y:S01]  /*15c10*/  R2UR UR55, R11.reuse ;  /* 0x000000000b3772ca */ /* 0x040fe200000e0000 */
[----:B------:R-:W4:Y:S01]  /*15c20*/  LDL.64 R216, [R1+0x18] ;  /* 0x0000180001d87983 */ /* 0x000f220000100a00 */
[C---:B------:R-:W-:Y:S02]  /*15c30*/  R2UR UR27, R11.reuse ;  /* 0x000000000b1b72ca */ /* 0x040fe400000e0000 */
[----:B------:R-:W-:Y:S01]  /*15c40*/  R2UR UR18, R10 ;  /* 0x000000000a1272ca */ /* 0x000fe200000e0000 */
[----:B------:R-:W5:Y:S01]  /*15c50*/  LDL.64 R214, [R1+0x10] ;  /* 0x0000100001d67983 */ /* 0x000f620000100a00 */
[----:B------:R-:W-:-:S03]  /*15c60*/  R2UR UR19, R11 ;  /* 0x000000000b1372ca */ /* 0x000fc600000e0000 */
[----:B------:R-:W2:Y:S01]  /*15c70*/  LDL.64 R10, [R1+0x30] ;  /* 0x00003000010a7983 */ /* 0x000ea20000100a00 */
[----:B------:R-:W-:Y:S01]  /*15c80*/  R2UR UR50, R12 ;  /* 0x000000000c3272ca */ /* 0x000fe200000e0000 */
[----:B------:R-:W-:Y:S01]  /*15c90*/  VIADD R12, R92, 0x6 ;  /* 0x000000065c0c7836 */ /* 0x000fe20000000000 */
[----:B------:R-:W-:Y:S01]  /*15ca0*/  R2UR UR34, R20 ;  /* 0x00000000142272ca */ /* 0x000fe200000e0000 */
[----:B------:R-:W5:Y:S01]  /*15cb0*/  LDL.64 R212, [R1+0x8] ;  /* 0x0000080001d47983 */ /* 0x000f620000100a00 */
[----:B------:R-:W-:Y:S01]  /*15cc0*/  IADD3 R20, R92, 0x302, RZ ;  /* 0x000003025c147810 */ /* 0x000fe20007ffe0ff */
[-C--:B------:R-:W-:Y:S01]  /*15cd0*/  FMUL.FTZ R24, R24, R88.reuse ;  /* 0x0000005818187220 */ /* 0x080fe20000410000 */
[----:B------:R-:W-:Y:S01]  /*15ce0*/  R2UR UR30, R12 ;  /* 0x000000000c1e72ca */ /* 0x000fe200000e0000 */
[-C--:B------:R-:W-:Y:S01]  /*15cf0*/  FMUL.FTZ R25, R25, R88.reuse ;  /* 0x0000005819197220 */ /* 0x080fe20000410000 */
[----:B------:R-:W-:Y:S01]  /*15d00*/  R2UR UR22, R20 ;  /* 0x00000000141672ca */ /* 0x000fe200000e0000 */
        /* <DEDUP_REMOVED lines=30> */
[C---:B------:R-:W-:Y:S01]  /*15ef0*/  VIADD R12, R92.reuse, 0x306 ;  /* 0x000003065c0c7836 */ /* 0x040fe20000000000 */
[----:B------:R-:W-:Y:S01]  /*15f00*/  MOV R89, 0x40000040 ;  /* 0x4000004000597802 */ /* 0x000fe20000000f00 */
[C---:B------:R-:W-:Y:S01]  /*15f10*/  VIADD R20, R92.reuse, 0x600 ;  /* 0x000006005c147836 */ /* 0x040fe20000000000 */
[----:B------:R-:W5:Y:S01]  /*15f20*/  LDL.64 R210, [R1] ;  /* 0x0000000001d27983 */ /* 0x000f620000100a00 */
[----:B------:R-:W-:-:S02]  /*15f30*/  VIADD R88, R92, 0x602 ;  /* 0x000006025c587836 */ /* 0x000fc40000000000 */
[-C--:B------:R-:W-:Y:S01]  /*15f40*/  FMUL.FTZ R26, R26, R7.reuse ;  /* 0x000000071a1a7220 */ /* 0x080fe20000410000 */
[C---:B------:R-:W-:Y:S02]  /*15f50*/  VIADD R90, R92.reuse, 0x604 ;  /* 0x000006045c5a7836 */ /* 0x040fe40000000000 */
[-C--:B------:R-:W-:Y:S01]  /*15f60*/  FMUL.FTZ R27, R27, R7.reuse ;  /* 0x000000071b1b7220 */ /* 0x080fe20000410000 */
[----:B------:R-:W-:Y:S02]  /*15f70*/  VIADD R92, R92, 0x606 ;  /* 0x000006065c5c7836 */ /* 0x000fe40000000000 */
[-C--:B------:R-:W-:Y:S01]  /*15f80*/  FMUL.FTZ R30, R30, R7.reuse ;  /* 0x000000071e1e7220 */ /* 0x080fe20000410000 */
[----:B------:R-:W-:Y:S02]  /*15f90*/  IMAD.MOV.U32 R91, RZ, RZ, 0x40000040 ;  /* 0x40000040ff5b7424 */ /* 0x000fe400078e00ff */
[-C--:B------:R-:W-:Y:S01]  /*15fa0*/  FMUL.FTZ R31, R31, R7.reuse ;  /* 0x000000071f1f7220 */ /* 0x080fe20000410000 */
[----:B------:R-:W-:Y:S01]  /*15fb0*/  IMAD.MOV.U32 R93, RZ, RZ, 0x40000040 ;  /* 0x40000040ff5d7424 */ /* 0x000fe200078e00ff */
[----:B------:R-:W-:Y:S01]  /*15fc0*/  R2UR UR6, R88 ;  /* 0x00000000580672ca */ /* 0x000fe200000e0000 */
[----:B------:R-:W-:Y:S01]  /*15fd0*/  IMAD.MOV.U32 R13, RZ, RZ, 0x40000040 ;  /* 0x40000040ff0d7424 */ /* 0x000fe200078e00ff */
[----:B------:R-:W-:Y:S01]  /*15fe0*/  R2UR UR7, R89 ;  /* 0x00000000590772ca */ /* 0x000fe200000e0000 */
[----:B------:R-:W-:Y:S01]  /*15ff0*/  IMAD.MOV.U32 R21, RZ, RZ, 0x40000040 ;  /* 0x40000040ff157424 */ /* 0x000fe200078e00ff */
[----:B------:R-:W-:Y:S01]  /*16000*/  R2UR UR42, R90 ;  /* 0x000000005a2a72ca */ /* 0x000fe200000e0000 */
[-C--:B------:R-:W-:Y:S01]  /*16010*/  FMUL.FTZ R34, R34, R7.reuse ;  /* 0x0000000722227220 */ /* 0x080fe20000410000 */
[----:B------:R-:W-:Y:S01]  /*16020*/  R2UR UR43, R91 ;  /* 0x000000005b2b72ca */ /* 0x000fe200000e0000 */
[-C--:B------:R-:W-:Y:S01]  /*16030*/  FMUL.FTZ R35, R35, R7.reuse ;  /* 0x0000000723237220 */ /* 0x080fe20000410000 */
[----:B------:R-:W-:Y:S01]  /*16040*/  R2UR UR38, R92 ;  /* 0x000000005c2672ca */ /* 0x000fe200000e0000 */
[-C--:B------:R-:W-:Y:S01]  /*16050*/  FMUL.FTZ R38, R38, R7.reuse ;  /* 0x0000000726267220 */ /* 0x080fe20000410000 */
[----:B------:R-:W-:Y:S01]  /*16060*/  R2UR UR39, R93 ;  /* 0x000000005d2772ca */ /* 0x000fe200000e0000 */
[-C--:B------:R-:W-:Y:S01]  /*16070*/  FMUL.FTZ R39, R39, R7.reuse ;  /* 0x0000000727277220 */ /* 0x080fe20000410000 */
[----:B------:R-:W-:Y:S01]  /*16080*/  WARPGROUP.ARRIVE ;  /* 0x00000000000079c5 */ /* 0x000fe20000000000 */
[----:B------:R-:W-:Y:S01]  /*16090*/  R2UR UR51, R13 ;  /* 0x000000000d3372ca */ /* 0x000fe200000e0000 */
[-C--:B------:R-:W-:Y:S01]  /*160a0*/  FMUL.FTZ R42, R42, R7.reuse ;  /* 0x000000072a2a7220 */ /* 0x080fe20000410000 */
[----:B------:R-:W-:Y:S01]  /*160b0*/  R2UR UR35, R21 ;  /* 0x00000000152372ca */ /* 0x000fe200000e0000 */
[-C--:B------:R-:W-:Y:S01]  /*160c0*/  FMUL.FTZ R43, R43, R7.reuse ;  /* 0x000000072b2b7220 */ /* 0x080fe20000410000 */
[----:B------:R-:W-:Y:S01]  /*160d0*/  R2UR UR31, R13 ;  /* 0x000000000d1f72ca */ /* 0x000fe200000e0000 */
[----:B------:R-:W-:Y:S01]  /*160e0*/  HGMMA.64x96x16.F32 R88, gdesc[UR52], RZ, !UPT, gsb0 ;  /* 0x01600000345879f0 */ /* 0x000fe2000c0008ff */
        /* <DEDUP_REMOVED lines=27> */
[----:B------:R-:W-:Y:S01]  /*162a0*/  WARPGROUP.ARRIVE ;  /* 0x00000000000079c5 */ /* 0x000fe20000000000 */
[----:B--2---:R-:W-:Y:S02]  /*162b0*/  R2UR UR32, R10 ;  /* 0x000000000a2072ca */ /* 0x004fe400000e0000 */
[----:B------:R-:W-:-:S13]  /*162c0*/  R2UR UR33, R11 ;  /* 0x000000000b2172ca */ /* 0x000fda00000e0000 */
[----:B------:R-:W-:Y:S01]  /*162d0*/  HGMMA.64x96x16.F32 R88, gdesc[UR32], R88, gsb0 ;  /* 0x01600000205879f0 */ /* 0x000fe20008000858 */
[----:B------:R-:W-:Y:S02]  /*162e0*/  R2UR UR28, R220 ;  /* 0x00000000dc1c72ca */ /* 0x000fe400000e0000 */
[----:B------:R-:W-:Y:S02]  /*162f0*/  R2UR UR29, R221 ;  /* 0x00000000dd1d72ca */ /* 0x000fe400000e0000 */
[----:B---3--:R-:W-:Y:S02]  /*16300*/  R2UR UR24, R218 ;  /* 0x00000000da1872ca */ /* 0x008fe400000e0000 */
[----:B------:R-:W-:Y:S01]  /*16310*/  R2UR UR25, R219 ;  /* 0x00000000db1972ca */ /* 0x000fe200000e0000 */
[----:B------:R-:W-:Y:S02]  /*16320*/  WARPGROUP.DEPBAR.LE gsb0, 0x0 ;  /* 0x00008000000079c5 */ /* 0x000fe40000010000 */
[----:B------:R-:W-:-:S06]  /*16330*/  WARPGROUP.ARRIVE ;  /* 0x00000000000079c5 */ /* 0x000fcc0000000000 */
[----:B------:R-:W-:Y:S01]  /*16340*/  HGMMA.64x96x16.F32 R88, gdesc[UR28], R88, gsb0 ;  /* 0x016000001c5879f0 */ /* 0x000fe20008000858 */
[----:B----4-:R-:W-:Y:S02]  /*16350*/  R2UR UR20, R216 ;  /* 0x00000000d81472ca */ /* 0x010fe400000e0000 */
[----:B------:R-:W-:Y:S01]  /*16360*/  R2UR UR21, R217 ;  /* 0x00000000d91572ca */ /* 0x000fe200000e0000 */
[----:B------:R-:W-:Y:S02]  /*16370*/  WARPGROUP.DEPBAR.LE gsb0, 0x0 ;  /* 0x00008000000079c5 */ /* 0x000fe40000010000 */
[----:B------:R-:W-:-:S06]  /*16380*/  WARPGROUP.ARRIVE ;  /* 0x00000000000079c5 */ /* 0x000fcc0000000000 */
[----:B------:R-:W-:Y:S01]  /*16390*/  HGMMA.64x96x16.F32 R88, gdesc[UR24], R88, gsb0 ;  /* 0x01600000185879f0 */ /* 0x000fe20008000858 */
[----:B-----5:R-:W-:Y:S02]  /*163a0*/  R2UR UR16, R214 ;  /* 0x00000000d61072ca */ /* 0x020fe400000e0000 */
[----:B------:R-:W-:Y:S01]  /*163b0*/  R2UR UR17, R215 ;  /* 0x00000000d71172ca */ /* 0x000fe200000e0000 */
[----:B------:R-:W-:Y:S02]  /*163c0*/  WARPGROUP.DEPBAR.LE gsb0, 0x0 ;  /* 0x00008000000079c5 */ /* 0x000fe40000010000 */
[----:B------:R-:W-:-:S06]  /*163d0*/  WARPGROUP.ARRIVE ;  /* 0x00000000000079c5 */ /* 0x000fcc0000000000 */
[----:B------:R-:W-:Y:S01]  /*163e0*/  HGMMA.64x96x16.F32 R88, gdesc[UR20], R88, gsb0 ;  /* 0x01600000145879f0 */ /* 0x000fe20008000858 */
[----:B------:R-:W-:Y:S02]  /*163f0*/  R2UR UR14, R12 ;  /* 0x000000000c0e72ca */ /* 0x000fe400000e0000 */
[----:B------:R-:W-:Y:S02]  /*16400*/  R2UR UR15, R13 ;  /* 0x000000000d0f72ca */ /* 0x000fe400000e0000 */
[----:B------:R-:W-:Y:S02]  /*16410*/  R2UR UR12, R212 ;  /* 0x00000000d40c72ca */ /* 0x000fe400000e0000 */
        /* <DEDUP_REMOVED lines=10> */
[----:B------:R-:W-:Y:S03]  /*164c0*/  HGMMA.64x96x16.F32 R88, gdesc[UR12], R88, gsb0 ;  /* 0x016000000c5879f0 */ /* 0x000fe60008000858 */
[----:B------:R-:W-:Y:S02]  /*164d0*/  WARPGROUP.DEPBAR.LE gsb0, 0x0 ;  /* 0x00008000000079c5 */ /* 0x000fe40000010000 */
[----:B------:R-:W-:-:S06]  /*164e0*/  WARPGROUP.ARRIVE ;  /* 0x00000000000079c5 */ /* 0x000fcc0000000000 */
[----:B------:R-:W-:Y:S01]  /*164f0*/  HGMMA.64x96x16.F32 R88, gdesc[UR8], R88, gsb0 ;  /* 0x01600000085879f0 */ /* 0x000fe20008000858 */
[----:B------:R-:W-:Y:S01]  /*16500*/  UMOV UR4, UR56 ;  /* 0x0000003800047c82 */ /* 0x000fe20008000000 */
[----:B------:R-:W-:Y:S01]  /*16510*/  UMOV UR5, UR57 ;  /* 0x0000003900057c82 */ /* 0x000fe20008000000 */
        /* <DEDUP_REMOVED lines=12> */
.L_x_1663:
[----:B------:R-:W-:Y:S01]  /*165e0*/  SHF.L.U32 R7, R23, 0x1f, RZ ;  /* 0x0000001f17077819 */ /* 0x000fe200000006ff */
[----:B------:R-:W-:-:S04]  /*165f0*/  IMAD R20, R22, 0x8, R2 ;  /* 0x0000000816147824 */ /* 0x000fc800078e0202 */
[----:B------:R0:W1:Y:S01]  /*16600*/  SYNCS.PHASECHK.TRANS64.TRYWAIT P2, [R20+URZ+0x2a850], R7 ;  /* 0x02a85007140075a7 */ /* 0x000062000804017f */
[----:B------:R-:W-:Y:S05]  /*16610*/  @!P0 BRA `(.L_x_1664) ;  /* 0x0000000000048947 */ /* 0x000fea0003800000 */
[----:B------:R-:W-:Y:S01]  /*16620*/  BPT.TRAP 0x1 ;  /* 0x000000040000795c */ /* 0x000fe20000300000 */
.L_x_1664:
[----:B------:R-:W-:Y:S04]  /*16630*/  BSSY B2, `(.L_x_1665) ;  /* 0x0000004000027945 */ /* 0x000fe80003800000 */
[----:B-1----:R-:W-:Y:S05]  /*16640*/  @P2 BRA `(.L_x_1666) ;  /* 0x0000000000082947 */ /* 0x002fea0003800000 */
[----:B------:R-:W1:Y:S02]  /*16650*/  SYNCS.PHASECHK.TRANS64.TRYWAIT P2, [R20+URZ+0x2a850], R7 ;  /* 0x02a85007140075a7 */ /* 0x000e64000804017f */
[----:B-1----:R-:W-:Y:S05]  /*16660*/  @!P2 BRA `(.L_x_1667) ;  /* 0x000001600074a947 */ /* 0x002fea0003800000 */
.L_x_1666:
[----:B------:R-:W-:Y:S05]  /*16670*/  BSYNC B2 ;  /* 0x0000000000027941 */ /* 0x000fea0003800000 */
.L_x_1665:
[----:B------:R-:W2:Y:S01]  /*16680*/  LDL R10, [R1+0x38] ;  /* 0x00003800010a7983 */ /* 0x000ea20000100800 */
[----:B01----:R-:W-:Y:S01]  /*16690*/  VIADD R7, R2, 0x400 ;  /* 0x0000040002077836 */ /* 0x003fe20000000000 */
[----:B------:R-:W-:Y:S01]  /*166a0*/  WARPGROUP.ARRIVE ;  /* 0x00000000000079c5 */ /* 0x000fe20000000000 */
[----:B------:R-:W-:Y:S01]  /*166b0*/  IMAD.MOV.U32 R11, RZ, RZ, 0x40000040 ;  /* 0x40000040ff0b7424 */ /* 0x000fe200078e00ff */
[----:B------:R-:W-:Y:S01]  /*166c0*/  MOV R13, 0x40000040 ;  /* 0x40000040000d7802 */ /* 0x000fe20000000f00 */
[----:B------:R-:W-:Y:S01]  /*166d0*/  ULDC UR5, c[0x0][0x9d8] ;  /* 0x0002760000057ab9 */ /* 0x000fe20000000800 */
[----:B------:R-:W-:Y:S01]  /*166e0*/  SHF.R.U32.HI R7, RZ, 0x4, R7 ;  /* 0x00000004ff077819 */ /* 0x000fe20000011607 */
[----:B------:R-:W-:Y:S01]  /*166f0*/  FMUL.FTZ R23, R89, UR5 ;  /* 0x0000000559177c20 */ /* 0x000fe20008410000 */
[----:B------:R-:W-:Y:S01]  /*16700*/  R2UR UR7, R11 ;  /* 0x000000000b0772ca */ /* 0x000fe200000e0000 */
[----:B------:R-:W-:Y:S01]  /*16710*/  IMAD.MOV.U32 R11, RZ, RZ, 0x40000040 ;  /* 0x40000040ff0b7424 */ /* 0x000fe200078e00ff */
[----:B------:R-:W-:Y:S01]  /*16720*/  LOP3.LUT R7, R7, 0x3fff, RZ, 0xc0, !PT ;  /* 0x00003fff07077812 */ /* 0x000fe200078ec0ff */
[----:B------:R-:W-:Y:S01]  /*16730*/  FMUL.FTZ R21, R91, UR5 ;  /* 0x000000055b157c20 */ /* 0x000fe20008410000 */
[----:B------:R-:W-:Y:S01]  /*16740*/  ISETP.NE.AND P3, PT, R207, 0x1, PT ;  /* 0x00000001cf00780c */ /* 0x000fe20003f65270 */
[----:B------:R-:W-:Y:S01]  /*16750*/  FMUL.FTZ R91, R93, UR5 ;  /* 0x000000055d5b7c20 */ /* 0x000fe20008410000 */
[----:B------:R-:W-:Y:S01]  /*16760*/  LOP3.LUT R7, R7, 0x3000000, RZ, 0xfc, !PT ;  /* 0x0300000007077812 */ /* 0x000fe200078efcff */
        /* <DEDUP_REMOVED lines=16> */
[----:B------:R-:W-:-:S02]  /*16870*/  IMAD R132, R8, -0x60, RZ ;  /* 0xffffffa008847824 */ /* 0x000fc400078e02ff */
[----:B------:R-:W-:Y:S01]  /*16880*/  FMUL.FTZ R131, R133, UR5 ;  /* 0x0000000585837c20 */ /* 0x000fe20008410000 */
[----:B------:R-:W-:Y:S01]  /*16890*/  LOP3.LUT P2, RZ, R17, 0x100000, RZ, 0xc0, !PT ;  /* 0x0010000011ff7812 */ /* 0x000fe2000784c0ff */
[----:B------:R-:W0:Y:S01]  /*168a0*/  MUFU.TANH R23, R23 ;  /* 0x0000001700177308 */ /* 0x000e220000002400 */
[----:B------:R-:W-:-:S05]  /*168b0*/  @!P1 VIADD R205, R205, 0x2a840 ;  /* 0x0002a840cdcd9836 */ /* 0x000fca0000000000 */
[----:B------:R-:W-:Y:S02]  /*168c0*/  @!P1 PRMT R205, RZ, 0x654, R205 ;  /* 0x00000654ffcd9816 */ /* 0x000fe400000000cd */
[----:B------:R-:W1:Y:S08]  /*168d0*/  MUFU.TANH R21, R21 ;  /* 0x0000001500157308 */ /* 0x000e700000002400 */
        /* <DEDUP_REMOVED lines=18> */
[----:B--2---:R-:W-:Y:S01]  /*16a00*/  R2UR UR4, R10 ;  /* 0x000000000a0472ca */ /* 0x004fe200000e0000 */
[----:B------:R-:W-:-:S02]  /*16a10*/  IMAD R10, R22, 0x600, R7 ;  /* 0x00000600160a7824 */ /* 0x000fc400078e0207 */
[----:B------:R-:W-:Y:S01]  /*16a20*/  FMUL.FTZ R22, R88, UR5 ;  /* 0x0000000558167c20 */ /* 0x000fe20008410000 */
[----:B------:R-:W-:Y:S01]  /*16a30*/  FMUL.FTZ R88, R94, UR5 ;  /* 0x000000055e587c20 */ /* 0x000fe20008410000 */
[----:B------:R-:W-:Y:S01]  /*16a40*/  FMUL.FTZ R7, R90, UR5 ;  /* 0x000000055a077c20 */ /* 0x000fe20008410000 */
[C---:B------:R-:W-:Y:S01]  /*16a50*/  VIADD R12, R10.reuse, 0x80 ;  /* 0x000000800a0c7836 */ /* 0x040fe20000000000 */
[----:B------:R-:W-:Y:S01]  /*16a60*/  R2UR UR6, R10 ;  /* 0x000000000a0672ca */ /* 0x000fe200000e0000 */
        /* <DEDUP_REMOVED lines=12> */
[----:B------:R-:W-:Y:S01]  /*16b30*/  HGMMA.64x128x16.F32 R24, R156, gdesc[UR4].tnspB, R24, gsb0 ;  /* 0x41e000049c187df0 */ /* 0x000fe20008000818 */
[----:B------:R-:W-:Y:S01]  /*16b40*/  R2UR UR6, R12 ;  /* 0x000000000c0672ca */ /* 0x000fe200000e0000 */
[----:B------:R-:W-:Y:S01]  /*16b50*/  VIADD R12, R10, 0x100 ;  /* 0x000001000a0c7836 */ /* 0x000fe20000000000 */
[----:B------:R-:W-:Y:S01]  /*16b60*/  R2UR UR7, R13 ;  /* 0x000000000d0772ca */ /* 0x000fe200000e0000 */
[----:B------:R-:W-:-:S02]  /*16b70*/  IMAD.MOV.U32 R13, RZ, RZ, 0x40000040 ;  /* 0x40000040ff0d7424 */ /* 0x000fc400078e00ff */
[----:B------:R-:W-:Y:S01]  /*16b80*/  FMUL.FTZ R119, R127, UR5 ;  /* 0x000000057f777c20 */ /* 0x000fe20008410000 */
[----:B------:R-:W-:Y:S01]  /*16b90*/  FMUL.FTZ R124, R128, UR5 ;  /* 0x00000005807c7c20 */ /* 0x000fe20008410000 */
[----:B------:R-:W-:Y:S01]  /*16ba0*/  FMUL.FTZ R127, R135, UR5 ;  /* 0x00000005877f7c20 */ /* 0x000fe20008410000 */
[----:B------:R-:W2:Y:S01]  /*16bb0*/  MUFU.TANH R22, R22 ;  /* 0x0000001600167308 */ /* 0x000ea20000002400 */
        /* <DEDUP_REMOVED lines=29> */
[C---:B------:R-:W-:Y:S01]  /*16d90*/  VIADD R12, R10.reuse, 0x200 ;  /* 0x000002000a0c7836 */ /* 0x040fe20000000000 */
[----:B------:R-:W-:Y:S01]  /*16da0*/  R2UR UR7, R13 ;  /* 0x000000000d0772ca */ /* 0x000fe200000e0000 */
[----:B------:R-:W-:Y:S01]  /*16db0*/  IMAD.MOV.U32 R13, RZ, RZ, 0x40000040 ;  /* 0x40000040ff0d7424 */ /* 0x000fe200078e00ff */
[----:B------:R-:W-:Y:S01]  /*16dc0*/  IADD3 R10, R10, 0x280, RZ ;  /* 0x000002800a0a7810 */ /* 0x000fe20007ffe0ff */
[----:B------:R-:W-:Y:S02]  /*16dd0*/  WARPGROUP.DEPBAR.LE gsb0, 0x0 ;  /* 0x00008000000079c5 */ /* 0x000fe40000010000 */
[----:B------:R-:W-:-:S08]  /*16de0*/  WARPGROUP.ARRIVE ;  /* 0x00000000000079c5 */ /* 0x000fd00000000000 */
[----:B------:R-:W-:Y:S01]  /*16df0*/  HGMMA.64x128x16.F32 R24, R144, gdesc[UR4].tnspB, R24, gsb0 ;  /* 0x41e0000490187df0 */ /* 0x000fe20008000818 */
[----:B------:R-:W-:Y:S01]  /*16e00*/  R2UR UR6, R12 ;  /* 0x000000000c0672ca */ /* 0x000fe200000e0000 */
[----:B------:R-:W-:Y:S01]  /*16e10*/  FMUL.FTZ R12, R102, UR5 ;  /* 0x00000005660c7c20 */ /* 0x000fe20008410000 */
[----:B------:R-:W-:Y:S01]  /*16e20*/  R2UR UR7, R13 ;  /* 0x000000000d0772ca */ /* 0x000fe200000e0000 */
[----:B------:R-:W-:Y:S01]  /*16e30*/  FMUL.FTZ R13, R103, UR5 ;  /* 0x00000005670d7c20 */ /* 0x000fe20008410000 */
[----:B------:R-:W-:Y:S01]  /*16e40*/  FMUL.FTZ R103, R111, UR5 ;  /* 0x000000056f677c20 */ /* 0x000fe20008410000 */
[----:B------:R-:W-:Y:S01]  /*16e50*/  FMUL.FTZ R111, R116, UR5 ;  /* 0x00000005746f7c20 */ /* 0x000fe20008410000 */
[----:B------:R-:W-:Y:S01]  /*16e60*/  FMUL.FTZ R116, R122, UR5 ;  /* 0x000000057a747c20 */ /* 0x000fe20008410000 */
[----:B------:R-:W-:Y:S01]  /*16e70*/  FMUL.FTZ R122, R130, UR5 ;  /* 0x00000005827a7c20 */ /* 0x000fe20008410000 */
[----:B------:R-:W-:Y:S02]  /*16e80*/  IMAD.IADD R130, R181, 0x1, R178 ;  /* 0x00000001b5827824 */ /* 0x000fe400078e02b2 */
[----:B------:R-:W-:Y:S01]  /*16e90*/  FMUL.FTZ R102, R110, UR5 ;  /* 0x000000056e667c20 */ /* 0x000fe20008410000 */
[----:B------:R-:W-:Y:S01]  /*16ea0*/  FMUL.FTZ R110, R118, UR5 ;  /* 0x00000005766e7c20 */ /* 0x000fe20008410000 */
[----:B------:R-:W-:Y:S01]  /*16eb0*/  FMUL.FTZ R118, R126, UR5 ;  /* 0x000000057e767c20 */ /* 0x000fe20008410000 */
[----:B------:R-:W-:Y:S01]  /*16ec0*/  FMUL.FTZ R126, R134, UR5 ;  /* 0x00000005867e7c20 */ /* 0x000fe20008410000 */
[----:B------:R-:W0:Y:S01]  /*16ed0*/  MUFU.TANH R12, R12 ;  /* 0x0000000c000c7308 */ /* 0x000e220000002400 */
[----:B------:R-:W-:-:S07]  /*16ee0*/  ULDC UR5, c[0x0][0x9e0] ;  /* 0x0002780000057ab9 */ /* 0x000fce0000000800 */
        /* <DEDUP_REMOVED lines=12> */
[----:B------:R-:W-:Y:S02]  /*16fb0*/  R2UR UR6, R10 ;  /* 0x000000000a0672ca */ /* 0x000fe400000e0000 */
[----:B------:R-:W-:Y:S01]  /*16fc0*/  R2UR UR7, R11 ;  /* 0x000000000b0772ca */ /* 0x000fe200000e0000 */
[----:B------:R-:W5:Y:S08]  /*16fd0*/  @P3 LDC R10, c[0x0][0x450] ;  /* 0x00011400ff0a3b82 */ /* 0x000f700000000800 */
[----:B------:R-:W1:Y:S02]  /*16fe0*/  @P3 LDC R11, c[0x0][0x44c] ;  /* 0x00011300ff0b3b82 */ /* 0x000e640000000800 */
[----:B-1----:R-:W-:-:S05]  /*16ff0*/  @P3 IMAD.HI.U32 R11, R130, R11, RZ ;  /* 0x0000000b820b3227 */ /* 0x002fca00078e00ff */
[----:B-----5:R-:W-:Y:S02]  /*17000*/  @P3 SHF.R.U32.HI R130, RZ, R10, R11 ;  /* 0x0000000aff823219 */ /* 0x020fe4000001160b */
[----:B------:R-:W-:-:S04]  /*17010*/  IADD3 R10, -R174, 0x1, R132 ;  /* 0x00000001ae0a7810 */ /* 0x000fc80007ffe184 */
[----:B------:R-:W-:-:S05]  /*17020*/  IADD3 R10, -R163, R10, R164 ;  /* 0x0000000aa30a7210 */ /* 0x000fca0007ffe1a4 */
[----:B------:R-:W-:Y:S01]  /*17030*/  VIADD R135, R10, UR4 ;  /* 0x000000040a877c36 */ /* 0x000fe20008000000 */
[----:B------:R-:W-:Y:S02]  /*17040*/  WARPGROUP.DEPBAR.LE gsb0, 0x0 ;  /* 0x00008000000079c5 */ /* 0x000fe40000010000 */
[----:B------:R-:W-:-:S06]  /*17050*/  WARPGROUP.ARRIVE ;  /* 0x00000000000079c5 */ /* 0x000fcc0000000000 */
[----:B------:R-:W-:Y:S03]  /*17060*/  HGMMA.64x128x16.F32 R24, R136, gdesc[UR4].tnspB, R24, gsb0 ;  /* 0x41e0000488187df0 */ /* 0x000fe60008000818 */
[----:B------:R-:W-:Y:S02]  /*17070*/  WARPGROUP.DEPBAR.LE gsb0, 0x0 ;  /* 0x00008000000079c5 */ /* 0x000fe40000010000 */
[----:B------:R-:W1:Y:S01]  /*17080*/  SHFL.IDX PT, R137, R130, RZ, 0x1c1f ;  /* 0x001c1fff82897589 */ /* 0x000e6200000e0000 */
[----:B------:R-:W-:Y:S01]  /*17090*/  VIADD R136, R10, UR5 ;  /* 0x000000050a887c36 */ /* 0x000fe20008000000 */
[----:B------:R0:W-:Y:S04]  /*170a0*/  @!P1 SYNCS.ARRIVE.TRANS64.RED.A1T0 RZ, [R205+URZ], RZ ;  /* 0x000000ffcdff99a7 */ /* 0x0001e8000810043f */
[----:B-1----:R-:W-:Y:S01]  /*170b0*/  IADD3 R134, R136, R137, RZ ;  /* 0x0000008988867210 */ /* 0x002fe20007ffe0ff */
[----:B------:R-:W-:Y:S01]  /*170c0*/  IMAD.IADD R133, R135, 0x1, R137 ;  /* 0x0000000187857824 */ /* 0x000fe200078e0289 */
[----:B0-234-:R-:W-:Y:S06]  /*170d0*/  @!P2 BRA `(.L_x_1668) ;  /* 0x00000000005ca947 */ /* 0x01dfec0003800000 */
[----:B------:R-:W-:Y:S01]  /*170e0*/  IADD3 R137, -R163, R164, R137 ;  /* 0x000000a4a3897210 */ /* 0x000fe20007ffe189 */
[----:B------:R-:W-:Y:S03]  /*170f0*/  BSSY B2, `(.L_x_1669) ;  /* 0x0000012000027945 */ /* 0x000fe60003800000 */
[----:B------:R-:W-:-:S13]  /*17100*/  ISETP.GT.AND P2, PT, R137, -0x1, PT ;  /* 0xffffffff8900780c */ /* 0x000fda0003f44270 */
[----:B------:R-:W-:Y:S05]  /*17110*/  @P2 BRA `(.L_x_1670) ;  /* 0x0000000000242947 */ /* 0x000fea0003800000 */
[----:B------:R-:W-:Y:S01]  /*17120*/  ULDC UR4, c[0x0][0x9e4] ;  /* 0x0002790000047ab9 */ /* 0x000fe20000000800 */
[----:B------:R-:W-:Y:S01]  /*17130*/  LOP3.LUT R137, RZ, R137, RZ, 0x33, !PT ;  /* 0x00000089ff897212 */ /* 0x000fe200078e33ff */
[----:B------:R-:W-:-:S05]  /*17140*/  IMAD.U32 R138, RZ, RZ, UR4 ;  /* 0x00000004ff8a7e24 */ /* 0x000fca000f8e00ff */
[----:B------:R-:W-:-:S13]  /*17150*/  ISETP.NE.AND P2, PT, R138, 0x1, PT ;  /* 0x000000018a00780c */ /* 0x000fda0003f45270 */
[----:B------:R-:W0:Y:S02]  /*17160*/  @P2 LDC.64 R10, c[0x0][0x9e8] ;  /* 0x00027a00ff0a2b82 */ /* 0x000e240000000a00 */
[----:B0-----:R-:W-:-:S05]  /*17170*/  @P2 IMAD.HI.U32 R10, R137, R10, RZ ;  /* 0x0000000a890a2227 */ /* 0x001fca00078e00ff */
[----:B------:R-:W-:-:S04]  /*17180*/  @P2 SHF.R.U32.HI R137, RZ, R11, R10 ;  /* 0x0000000bff892219 */ /* 0x000fc8000001160a */
[----:B------:R-:W-:Y:S01]  /*17190*/  LOP3.LUT R137, RZ, R137, RZ, 0x33, !PT ;  /* 0x00000089ff897212 */ /* 0x000fe200078e33ff */
[----:B------:R-:W-:Y:S06]  /*171a0*/  BRA `(.L_x_1671) ;  /* 0x0000000000187947 */ /* 0x000fec0003800000 */
.L_x_1670:
[----:B------:R-:W-:Y:S02]  /*171b0*/  ULDC UR4, c[0x0][0x9e4] ;  /* 0x0002790000047ab9 */ /* 0x000fe40000000800 */
[----:B------:R-:W-:-:S05]  /*171c0*/  IMAD.U32 R138, RZ, RZ, UR4 ;  /* 0x00000004ff8a7e24 */ /* 0x000fca000f8e00ff */
[----:B------:R-:W-:-:S13]  /*171d0*/  ISETP.NE.AND P2, PT, R138, 0x1, PT ;  /* 0x000000018a00780c */ /* 0x000fda0003f45270 */
[----:B------:R-:W0:Y:S02]  /*171e0*/  @P2 LDC.64 R10, c[0x0][0x9e8] ;  /* 0x00027a00ff0a2b82 */ /* 0x000e240000000a00 */
[----:B0-----:R-:W-:-:S05]  /*171f0*/  @P2 IMAD.HI.U32 R10, R137, R10, RZ ;  /* 0x0000000a890a2227 */ /* 0x001fca00078e00ff */
[----:B------:R-:W-:-:S07]  /*17200*/  @P2 SHF.R.U32.HI R137, RZ, R11, R10 ;  /* 0x0000000bff892219 */ /* 0x000fce000001160a */
.L_x_1671:
[----:B------:R-:W-:Y:S05]  /*17210*/  BSYNC B2 ;  /* 0x0000000000027941 */ /* 0x000fea0003800000 */
.L_x_1669:
[----:B------:R-:W-:-:S05]  /*17220*/  IMAD R137, R137, R138, R128 ;  /* 0x0000008a89897224 */ /* 0x000fca00078e0280 */
[----:B------:R-:W-:Y:S02]  /*17230*/  VIADDMNMX R134, R137, R138, R134, PT ;  /* 0x0000008a89867246 */ /* 0x000fe40003800186 */
[----:B------:R-:W-:-:S07]  /*17240*/  VIMNMX R133, R133, R137, !PT ;  /* 0x0000008985857248 */ /* 0x000fce0007fe0100 */
.L_x_1668:
[C---:B------:R-:W-:Y:S01]  /*17250*/  ISETP.GE.AND P2, PT, R132.reuse, 0x2, PT ;  /* 0x000000028400780c */ /* 0x040fe20003f46270 */
[----:B------:R-:W0:Y:S01]  /*17260*/  SHFL.IDX PT, R130, R130, 0x1, 0x1c1f ;  /* 0x003c1f0082827f89 */ /* 0x000e2200000e0000 */
[----:B------:R-:W-:Y:S02]  /*17270*/  ISETP.GE.AND P5, PT, R132, 0xa, PT ;  /* 0x0000000a8400780c */ /* 0x000fe40003fa6270 */
[----:B------:R-:W-:Y:S02]  /*17280*/  ISETP.GT.AND P3, PT, R133, 0x1, !P2 ;  /* 0x000000018500780c */ /* 0x000fe40005764270 */
[----:B------:R-:W-:Y:S02]  /*17290*/  LOP3.LUT R17, R17, 0xfffffffb, RZ, 0xc0, !PT ;  /* 0xfffffffb11117812 */ /* 0x000fe400078ec0ff */
[----:B------:R-:W-:Y:S02]  /*172a0*/  ISETP.LT.OR P4, PT, R134, 0x2, P3 ;  /* 0x000000028600780c */ /* 0x000fe40001f81670 */
[----:B------:R-:W-:-:S02]  /*172b0*/  ISETP.GE.AND P3, PT, R132, 0x9, PT ;  /* 0x000000098400780c */ /* 0x000fc40003f66270 */
[----:B------:R-:W-:Y:S02]  /*172c0*/  FSEL R23, R23, -INF , !P4 ;  /* 0xff80000017177808 */ /* 0x000fe40006000000 */
[----:B------:R-:W-:Y:S02]  /*172d0*/  ISETP.GT.AND P4, PT, R133, 0x8, !P3 ;  /* 0x000000088500780c */ /* 0x000fe40005f84270 */
[----:B------:R-:W-:Y:S02]  /*172e0*/  @P5 LOP3.LUT R17, R17, 0x4, RZ, 0xfc, !PT ;  /* 0x0000000411115812 */ /* 0x000fe400078efcff */
[----:B------:R-:W-:Y:S02]  /*172f0*/  ISETP.LT.OR P4, PT, R134, 0x9, P4 ;  /* 0x000000098600780c */ /* 0x000fe40002781670 */
[----:B------:R-:W-:Y:S02]  /*17300*/  LOP3.LUT R17, R17, 0xfffffff7, RZ, 0xc0, !PT ;  /* 0xfffffff711117812 */ /* 0x000fe400078ec0ff */
[----:B------:R-:W-:-:S02]  /*17310*/  FSEL R90, R90, -INF , !P4 ;  /* 0xff8000005a5a7808 */ /* 0x000fc40006000000 */
[----:B------:R-:W-:Y:S01]  /*17320*/  ISETP.GT.AND P4, PT, R133, 0x9, !P5 ;  /* 0x000000098500780c */ /* 0x000fe20006f84270 */
[--C-:B0-----:R-:W-:Y:S01]  /*17330*/  IMAD.IADD R136, R136, 0x1, R130.reuse ;  /* 0x0000000188887824 */ /* 0x101fe200078e0282 */
[----:B------:R-:W-:Y:S01]  /*17340*/  ISETP.GE.AND P5, PT, R132, 0x11, PT ;  /* 0x000000118400780c */ /* 0x000fe20003fa6270 */
[----:B------:R-:W-:Y:S01]  /*17350*/  IMAD.IADD R135, R135, 0x1, R130 ;  /* 0x0000000187877824 */ /* 0x000fe200078e0282 */
[----:B------:R-:W-:-:S04]  /*17360*/  ISETP.LT.OR P4, PT, R134, 0xa, P4 ;  /* 0x0000000a8600780c */ /* 0x000fc80002781670 */
[----:B------:R-:W-:Y:S02]  /*17370*/  FSEL R91, R91, -INF , !P4 ;  /* 0xff8000005b5b7808 */ /* 0x000fe40006000000 */
[----:B------:R-:W-:-:S04]  /*17380*/  ISETP.GT.AND P4, PT, R133, 0x10, !P5 ;  /* 0x000000108500780c */ /* 0x000fc80006f84270 */
[----:B------:R-:W-:Y:S02]  /*17390*/  ISETP.LT.OR P4, PT, R134, 0x11, P4 ;  /* 0x000000118600780c */ /* 0x000fe40002781670 */
[----:B------:R-:W-:Y:S02]  /*173a0*/  @P5 LOP3.LUT R17, R17, 0x8, RZ, 0xfc, !PT ;  /* 0x0000000811115812 */ /* 0x000fe400078efcff */
[----:B------:R-:W-:Y:S02]  /*173b0*/  ISETP.GE.AND P5, PT, R132, 0x12, PT ;  /* 0x000000128400780c */ /* 0x000fe40003fa6270 */
[----:B------:R-:W-:Y:S02]  /*173c0*/  LOP3.LUT R17, R17, 0xfff7ffff, RZ, 0xc0, !PT ;  /* 0xfff7ffff11117812 */ /* 0x000fe400078ec0ff */
[----:B------:R-:W-:Y:S02]  /*173d0*/  FSEL R94, R94, -INF , !P4 ;  /* 0xff8000005e5e7808 */ /* 0x000fe40006000000 */
[----:B------:R-:W-:-:S04]  /*173e0*/  ISETP.GT.AND P4, PT, R133, 0x11, !P5 ;  /* 0x000000118500780c */ /* 0x000fc80006f84270 */
[----:B------:R-:W-:-:S03]  /*173f0*/  ISETP.LT.OR P4, PT, R134, 0x12, P4 ;  /* 0x000000128600780c */ /* 0x000fc60002781670 */
        /* <DEDUP_REMOVED lines=80> */
[----:B------:R-:W-:Y:S02]  /*17900*/  FSEL R120, R120, -INF , !P4 ;  /* 0xff80000078787808 */ /* 0x000fe40006000000 */
[----:B------:R-:W-:Y:S02]  /*17910*/  LOP3.LUT R17, R17, 0xffffffdf, RZ, 0xc0, !PT ;  /* 0xffffffdf11117812 */ /* 0x000fe400078ec0ff */
[----:B------:R-:W-:-:S04]  /*17920*/  ISETP.GT.AND P4, PT, R133, 0x49, !P5 ;  /* 0x000000498500780c */ /* 0x000fc80006f84270 */
[----:B------:R-:W-:-:S03]  /*17930*/  ISETP.LT.OR P4, PT, R134, 0x4a, P4 ;  /* 0x0000004a8600780c */ /* 0x000fc60002781670 */
[----:B------:R-:W-:Y:S02]  /*17940*/  @P5 LOP3.LUT R17, R17, 0x20, RZ, 0xfc, !PT ;  /* 0x0000002011115812 */ /* 0x000fe400078efcff */
[----:B------:R-:W-:Y:S02]  /*17950*/  ISETP.GE.AND P5, PT, R132, 0x51, PT ;  /* 0x000000518400780c */ /* 0x000fe40003fa6270 */
[----:B------:R-:W-:Y:S02]  /*17960*/  FSEL R121, R121, -INF , !P4 ;  /* 0xff80000079797808 */ /* 0x000fe40006000000 */
[----:B------:R-:W-:Y:S02]  /*17970*/  ISETP.GT.AND P4, PT, R133, 0x50, !P5 ;  /* 0x000000508500780c */ /* 0x000fe40006f84270 */
[----:B------:R-:W-:Y:S02]  /*17980*/  LOP3.LUT R17, R17, 0xffffffef, RZ, 0xc0, !PT ;  /* 0xffffffef11117812 */ /* 0x000fe400078ec0ff */
[----:B------:R-:W-:-:S04]  /*17990*/  ISETP.LT.OR P4, PT, R134, 0x51, P4 ;  /* 0x000000518600780c */ /* 0x000fc80002781670 */
[----:B------:R-:W-:Y:S02]  /*179a0*/  FSEL R124, R124, -INF , !P4 ;  /* 0xff8000007c7c7808 */ /* 0x000fe40006000000 */
[----:B------:R-:W-:Y:S02]  /*179b0*/  ISETP.GE.AND P4, PT, R132, 0x52, PT ;  /* 0x000000528400780c */ /* 0x000fe40003f86270 */
[----:B------:R-:W-:Y:S02]  /*179c0*/  @P5 LOP3.LUT R17, R17, 0x10, RZ, 0xfc, !PT ;  /* 0x0000001011115812 */ /* 0x000fe400078efcff */
[----:B------:R-:W-:Y:S02]  /*179d0*/  ISETP.GT.AND P5, PT, R133, 0x51, !P4 ;  /* 0x000000518500780c */ /* 0x000fe400067a4270 */
[----:B------:R-:W-:Y:S02]  /*179e0*/  LOP3.LUT R17, R17, 0xfffffffd, RZ, 0xc0, !PT ;  /* 0xfffffffd11117812 */ /* 0x000fe400078ec0ff */
[----:B------:R-:W-:-:S04]  /*179f0*/  ISETP.LT.OR P5, PT, R134, 0x52, P5 ;  /* 0x000000528600780c */ /* 0x000fc80002fa1670 */
[----:B------:R-:W-:Y:S02]  /*17a00*/  FSEL R125, R125, -INF , !P5 ;  /* 0xff8000007d7d7808 */ /* 0x000fe40006800000 */
[----:B------:R-:W-:-:S04]  /*17a10*/  ISETP.GE.AND P5, PT, R132, 0x59, PT ;  /* 0x000000598400780c */ /* 0x000fc80003fa6270 */
[----:B------:R-:W-:-:S04]  /*17a20*/  ISETP.GT.AND P6, PT, R133, 0x58, !P5 ;  /* 0x000000588500780c */ /* 0x000fc80006fc4270 */
[----:B------:R-:W-:-:S04]  /*17a30*/  ISETP.LT.OR P6, PT, R134, 0x59, P6 ;  /* 0x000000598600780c */ /* 0x000fc800037c1670 */
[----:B------:R-:W-:Y:S02]  /*17a40*/  FSEL R129, R129, -INF , !P6 ;  /* 0xff80000081817808 */ /* 0x000fe40007000000 */
[----:B------:R-:W-:-:S13]  /*17a50*/  ISETP.GE.AND P6, PT, R132, 0x1, PT ;  /* 0x000000018400780c */ /* 0x000fda0003fc6270 */
[----:B------:R-:W-:Y:S02]  /*17a60*/  @P6 LOP3.LUT R17, R17, 0x2, RZ, 0xfc, !PT ;  /* 0x0000000211116812 */ /* 0x000fe400078efcff */
[----:B------:R-:W-:Y:S02]  /*17a70*/  ISETP.GT.AND P6, PT, R133, RZ, !P6 ;  /* 0x000000ff8500720c */ /* 0x000fe400077c4270 */
[----:B------:R-:W-:Y:S02]  /*17a80*/  LOP3.LUT R17, R17, 0xfffffffe, RZ, 0xc0, !PT ;  /* 0xfffffffe11117812 */ /* 0x000fe400078ec0ff */
[----:B------:R-:W-:-:S04]  /*17a90*/  ISETP.LT.OR P6, PT, R134, 0x1, P6 ;  /* 0x000000018600780c */ /* 0x000fc800037c1670 */
[----:B------:R-:W-:Y:S02]  /*17aa0*/  FSEL R22, R22, -INF , !P6 ;  /* 0xff80000016167808 */ /* 0x000fe40007000000 */
[----:B------:R-:W-:-:S13]  /*17ab0*/  ISETP.GE.AND P6, PT, R132, 0x5a, PT ;  /* 0x0000005a8400780c */ /* 0x000fda0003fc6270 */
[----:B------:R-:W-:Y:S02]  /*17ac0*/  @P6 LOP3.LUT R17, R17, 0x1, RZ, 0xfc, !PT ;  /* 0x0000000111116812 */ /* 0x000fe400078efcff */
[----:B------:R-:W-:-:S04]  /*17ad0*/  ISETP.GT.AND P6, PT, R133, 0x59, !P6 ;  /* 0x000000598500780c */ /* 0x000fc800077c4270 */
[----:B------:R-:W-:-:S04]  /*17ae0*/  ISETP.LT.OR P6, PT, R134, 0x5a, P6 ;  /* 0x0000005a8600780c */ /* 0x000fc800037c1670 */
[----:B------:R-:W-:Y:S02]  /*17af0*/  FSEL R131, R131, -INF , !P6 ;  /* 0xff80000083837808 */ /* 0x000fe40007000000 */
[----:B------:R-:W-:-:S13]  /*17b00*/  LOP3.LUT P6, RZ, R17, 0x100000, RZ, 0xc0, !PT ;  /* 0x0010000011ff7812 */ /* 0x000fda00078cc0ff */
[----:B------:R-:W-:Y:S05]  /*17b10*/  @!P6 BRA `(.L_x_1672) ;  /* 0x00000000005ce947 */ /* 0x000fea0003800000 */
        /* <DEDUP_REMOVED lines=13> */
.L_x_1674:
[----:B------:R-:W-:Y:S02]  /*17bf0*/  ULDC UR4, c[0x0][0x9e4] ;  /* 0x0002790000047ab9 */ /* 0x000fe40000000800 */
[----:B------:R-:W-:-:S04]  /*17c00*/  MOV R132, UR4 ;  /* 0x0000000400847c02 */ /* 0x000fc80008000f00 */
[----:B------:R-:W-:-:S13]  /*17c10*/  ISETP.NE.AND P6, PT, R132, 0x1, PT ;  /* 0x000000018400780c */ /* 0x000fda0003fc5270 */
[----:B------:R-:W0:Y:S02]  /*17c20*/  @P6 LDC.64 R10, c[0x0][0x9e8] ;  /* 0x00027a00ff0a6b82 */ /* 0x000e240000000a00 */
[----:B0-----:R-:W-:-:S05]  /*17c30*/  @P6 IMAD.HI.U32 R10, R130, R10, RZ ;  /* 0x0000000a820a6227 */ /* 0x001fca00078e00ff */
[----:B------:R-:W-:-:S07]  /*17c40*/  @P6 SHF.R.U32.HI R130, RZ, R11, R10 ;  /* 0x0000000bff826219 */ /* 0x000fce000001160a */
.L_x_1675:
[----:B------:R-:W-:Y:S05]  /*17c50*/  BSYNC B2 ;  /* 0x0000000000027941 */ /* 0x000fea0003800000 */
.L_x_1673:
[----:B------:R-:W-:-:S05]  /*17c60*/  IMAD R11, R130, R132, R128 ;  /* 0x00000084820b7224 */ /* 0x000fca00078e0280 */
[----:B------:R-:W-:Y:S02]  /*17c70*/  VIADDMNMX R136, R11, R132, R136, PT ;  /* 0x000000840b887246 */ /* 0x000fe40003800188 */
[----:B------:R-:W-:-:S07]  /*17c80*/  VIMNMX R135, R135, R11, !PT ;  /* 0x0000000b87877248 */ /* 0x000fce0007fe0100 */
.L_x_1672:
[C---:B------:R-:W-:Y:S01]  /*17c90*/  ISETP.GT.AND P2, PT, R135.reuse, 0x1, !P2 ;  /* 0x000000018700780c */ /* 0x040fe20005744270 */
[----:B------:R-:W-:Y:S01]  /*17ca0*/  ULDC UR4, c[0x0][0x988] ;  /* 0x0002620000047ab9 */ /* 0x000fe20000000800 */
[----:B------:R-:W-:Y:S01]  /*17cb0*/  ISETP.GT.AND P3, PT, R135, 0x8, !P3 ;  /* 0x000000088700780c */ /* 0x000fe20005f64270 */
[----:B------:R-:W-:Y:S01]  /*17cc0*/  @!P1 VIADD R20, R20, 0x2a860 ;  /* 0x0002a86014149836 */ /* 0x000fe20000000000 */
[C---:B------:R-:W-:Y:S02]  /*17cd0*/  ISETP.LT.OR P2, PT, R136.reuse, 0x2, P2 ;  /* 0x000000028800780c */ /* 0x040fe40001741670 */
[----:B------:R-:W-:Y:S02]  /*17ce0*/  ISETP.LT.OR P3, PT, R136, 0x9, P3 ;  /* 0x000000098800780c */ /* 0x000fe40001f61670 */
[----:B------:R-:W-:Y:S02]  /*17cf0*/  FSEL R21, R21, -INF , !P2 ;  /* 0xff80000015157808 */ /* 0x000fe40005000000 */
[----:B------:R-:W-:-:S02]  /*17d00*/  LOP3.LUT P2, RZ, R17, 0x4, RZ, 0xc0, !PT ;  /* 0x0000000411ff7812 */ /* 0x000fc4000784c0ff */
[----:B------:R-:W-:Y:S02]  /*17d10*/  FSEL R128, R88, -INF , !P3 ;  /* 0xff80000058807808 */ /* 0x000fe40005800000 */
[----:B------:R-:W-:Y:S02]  /*17d20*/  ISETP.GT.AND P2, PT, R135, 0x9, !P2 ;  /* 0x000000098700780c */ /* 0x000fe40005744270 */
[C---:B------:R-:W-:Y:S02]  /*17d30*/  LOP3.LUT P3, RZ, R17.reuse, 0x10000, RZ, 0xc0, !PT ;  /* 0x0001000011ff7812 */ /* 0x040fe4000786c0ff */
[----:B------:R-:W-:Y:S02]  /*17d40*/  ISETP.LT.OR P2, PT, R136, 0xa, P2 ;  /* 0x0000000a8800780c */ /* 0x000fe40001741670 */
[----:B------:R-:W-:Y:S02]  /*17d50*/  LOP3.LUT P6, RZ, R17, 0x8000, RZ, 0xc0, !PT ;  /* 0x0000800011ff7812 */ /* 0x000fe400078cc0ff */
[----:B------:R-:W-:-:S02]  /*17d60*/  FSEL R89, R89, -INF , !P2 ;  /* 0xff80000059597808 */ /* 0x000fc40005000000 */
[----:B------:R-:W-:Y:S02]  /*17d70*/  LOP3.LUT P2, RZ, R17, 0x8, RZ, 0xc0, !PT ;  /* 0x0000000811ff7812 */ /* 0x000fe4000784c0ff */
[----:B------:R-:W-:Y:S02]  /*17d80*/  FMNMX.FTZ R10, R22, R5, !PT ;  /* 0x00000005160a7209 */ /* 0x000fe40007810000 */
[----:B------:R-:W-:Y:S02]  /*17d90*/  ISETP.GT.AND P2, PT, R135, 0x10, !P2 ;  /* 0x000000108700780c */ /* 0x000fe40005744270 */
[----:B------:R-:W-:Y:S02]  /*17da0*/  FMNMX.FTZ R11, R23, R10, !PT ;  /* 0x0000000a170b7209 */ /* 0x000fe40007810000 */
[----:B------:R-:W-:Y:S02]  /*17db0*/  ISETP.LT.OR P2, PT, R136, 0x11, P2 ;  /* 0x000000118800780c */ /* 0x000fe40001741670 */
[----:B------:R-:W-:-:S02]  /*17dc0*/  FMNMX.FTZ R10, R90, R11, !PT ;  /* 0x0000000b5a0a7209 */ /* 0x000fc40007810000 */
[----:B------:R-:W-:Y:S02]  /*17dd0*/  FSEL R92, R92, -INF , !P2 ;  /* 0xff8000005c5c7808 */ /* 0x000fe40005000000 */
[----:B------:R-:W-:Y:S02]  /*17de0*/  LOP3.LUT P2, RZ, R17, 0x80000, RZ, 0xc0, !PT ;  /* 0x0008000011ff7812 */ /* 0x000fe4000784c0ff */
[----:B------:R-:W-:Y:S02]  /*17df0*/  FMNMX.FTZ R11, R91, R10, !PT ;  /* 0x0000000a5b0b7209 */ /* 0x000fe40007810000 */
[----:B------:R-:W-:Y:S02]  /*17e00*/  ISETP.GT.AND P2, PT, R135, 0x11, !P2 ;  /* 0x000000118700780c */ /* 0x000fe40005744270 */
[----:B------:R-:W-:Y:S02]  /*17e10*/  FMNMX.FTZ R10, R94, R11, !PT ;  /* 0x0000000b5e0a7209 */ /* 0x000fe40007810000 */
[----:B------:R-:W-:-:S02]  /*17e20*/  ISETP.LT.OR P2, PT, R136, 0x12, P2 ;  /* 0x000000128800780c */ /* 0x000fc40001741670 */
[----:B------:R-:W-:Y:S02]  /*17e30*/  FMNMX.FTZ R11, R95, R10, !PT ;  /* 0x0000000a5f0b7209 */ /* 0x000fe40007810000 */
[----:B------:R-:W-:Y:S02]  /*17e40*/  FSEL R93, R93, -INF , !P2 ;  /* 0xff8000005d5d7808 */ /* 0x000fe40005000000 */
[----:B------:R-:W-:Y:S02]  /*17e50*/  LOP3.LUT P2, RZ, R17, 0x40000, RZ, 0xc0, !PT ;  /* 0x0004000011ff7812 */ /* 0x000fe4000784c0ff */
[----:B------:R-:W-:Y:S02]  /*17e60*/  FMNMX.FTZ R10, R96, R11, !PT ;  /* 0x0000000b600a7209 */ /* 0x000fe40007810000 */
[----:B------:R-:W-:Y:S02]  /*17e70*/  ISETP.GT.AND P2, PT, R135, 0x18, !P2 ;  /* 0x000000188700780c */ /* 0x000fe40005744270 */
[----:B------:R-:W-:-:S02]  /*17e80*/  FMNMX.FTZ R11, R97, R10, !PT ;  /* 0x0000000a610b7209 */ /* 0x000fc40007810000 */
[----:B------:R-:W-:Y:S02]  /*17e90*/  ISETP.LT.OR P2, PT, R136, 0x19, P2 ;  /* 0x000000198800780c */ /* 0x000fe40001741670 */
[----:B------:R-:W-:Y:S02]  /*17ea0*/  FMNMX.FTZ R10, R100, R11, !PT ;  /* 0x0000000b640a7209 */ /* 0x000fe40007810000 */
[----:B------:R-:W-:Y:S02]  /*17eb0*/  FSEL R12, R12, -INF , !P2 ;  /* 0xff8000000c0c7808 */ /* 0x000fe40005000000 */
[----:B------:R-:W-:Y:S02]  /*17ec0*/  LOP3.LUT P2, RZ, R17, 0x20000, RZ, 0xc0, !PT ;  /* 0x0002000011ff7812 */ /* 0x000fe4000784c0ff */
        /* <DEDUP_REMOVED lines=30> */
[----:B------:R-:W-:Y:S02]  /*180b0*/  LOP3.LUT P2, RZ, R17, 0x1000, RZ, 0xc0, !PT ;  /* 0x0000100011ff7812 */ /* 0x000fe4000784c0ff */
[----:B------:R-:W-:-:S02]  /*180c0*/  FMNMX.FTZ R10, R129, R10, !PT ;  /* 0x0000000a810a7209 */ /* 0x000fc40007810000 */
[----:B------:R-:W-:Y:S02]  /*180d0*/  ISETP.GT.AND P2, PT, R135, 0x30, !P2 ;  /* 0x000000308700780c */ /* 0x000fe40005744270 */
[----:B------:R-:W-:Y:S01]  /*180e0*/  FMNMX.FTZ R88, R131, R10, !PT ;  /* 0x0000000a83587209 */ /* 0x000fe20007810000 */
[----:B------:R-:W-:Y:S01]  /*180f0*/  IMAD.U32 R10, RZ, RZ, UR4 ;  /* 0x00000004ff0a7e24 */ /* 0x000fe2000f8e00ff */
[----:B------:R-:W-:Y:S02]  /*18100*/  ISETP.LT.OR P2, PT, R136, 0x31, P2 ;  /* 0x000000318800780c */ /* 0x000fe40001741670 */
[C---:B------:R-:W-:Y:S01]  /*18110*/  LOP3.LUT P3, RZ, R17.reuse, 0x20, RZ, 0xc0, !PT ;  /* 0x0000002011ff7812 */ /* 0x040fe2000786c0ff */
[----:B------:R-:W0:Y:S01]  /*18120*/  SHFL.BFLY PT, R11, R88, 0x2, 0x1f ;  /* 0x0c401f00580b7f89 */ /* 0x000e2200000e0000 */
[----:B------:R-:W-:Y:S02]  /*18130*/  FSEL R106, R106, -INF , !P2 ;  /* 0xff8000006a6a7808 */ /* 0x000fe40005000000 */
[----:B------:R-:W-:-:S02]  /*18140*/  LOP3.LUT P2, RZ, R17, 0x800, RZ, 0xc0, !PT ;  /* 0x0000080011ff7812 */ /* 0x000fc4000784c0ff */
[----:B------:R-:W-:Y:S02]  /*18150*/  LOP3.LUT P6, RZ, R17, 0x10, RZ, 0xc0, !PT ;  /* 0x0000001011ff7812 */ /* 0x000fe400078cc0ff */
[C---:B------:R-:W-:Y:S02]  /*18160*/  ISETP.GT.AND P2, PT, R135.reuse, 0x31, !P2 ;  /* 0x000000318700780c */ /* 0x040fe40005744270 */
[----:B------:R-:W-:Y:S02]  /*18170*/  ISETP.GT.AND P4, PT, R135, 0x51, !P4 ;  /* 0x000000518700780c */ /* 0x000fe40006784270 */
[C---:B------:R-:W-:Y:S02]  /*18180*/  ISETP.LT.OR P2, PT, R136.reuse, 0x32, P2 ;  /* 0x000000328800780c */ /* 0x040fe40001741670 */
[----:B------:R-:W-:Y:S02]  /*18190*/  ISETP.LT.OR P4, PT, R136, 0x52, P4 ;  /* 0x000000528800780c */ /* 0x000fe40002781670 */
[----:B------:R-:W-:-:S02]  /*181a0*/  FSEL R107, R107, -INF , !P2 ;  /* 0xff8000006b6b7808 */ /* 0x000fc40005000000 */
[----:B------:R-:W-:Y:S02]  /*181b0*/  LOP3.LUT P2, RZ, R17, 0x400, RZ, 0xc0, !PT ;  /* 0x0000040011ff7812 */ /* 0x000fe4000784c0ff */
[C---:B------:R-:W-:Y:S02]  /*181c0*/  ISETP.GT.AND P5, PT, R135.reuse, 0x58, !P5 ;  /* 0x000000588700780c */ /* 0x040fe40006fa4270 */
[----:B------:R-:W-:Y:S02]  /*181d0*/  ISETP.GT.AND P2, PT, R135, 0x38, !P2 ;  /* 0x000000388700780c */ /* 0x000fe40005744270 */
[----:B------:R-:W-:Y:S02]  /*181e0*/  FSEL R123, R123, -INF , !P4 ;  /* 0xff8000007b7b7808 */ /* 0x000fe40006000000 */
[----:B------:R-:W-:Y:S02]  /*181f0*/  ISETP.LT.OR P2, PT, R136, 0x39, P2 ;  /* 0x000000398800780c */ /* 0x000fe40001741670 */
[----:B0-----:R-:W-:-:S02]  /*18200*/  FMNMX.FTZ R130, R88, R11, !PT ;  /* 0x0000000b58827209 */ /* 0x001fc40007810000 */
[----:B------:R-:W-:Y:S02]  /*18210*/  FSEL R110, R110, -INF , !P2 ;  /* 0xff8000006e6e7808 */ /* 0x000fe40005000000 */
[----:B------:R-:W-:Y:S01]  /*18220*/  LOP3.LUT P2, RZ, R17, 0x200, RZ, 0xc0, !PT ;  /* 0x0000020011ff7812 */ /* 0x000fe2000784c0ff */
[----:B------:R-:W0:Y:S01]  /*18230*/  SHFL.BFLY PT, R11, R130, 0x1, 0x1f ;  /* 0x0c201f00820b7f89 */ /* 0x000e2200000e0000 */
[----:B------:R-:W-:Y:S02]  /*18240*/  ISETP.LT.OR P5, PT, R136, 0x59, P5 ;  /* 0x000000598800780c */ /* 0x000fe40002fa1670 */
[----:B------:R-:W-:Y:S02]  /*18250*/  ISETP.GT.AND P2, PT, R135, 0x39, !P2 ;  /* 0x000000398700780c */ /* 0x000fe40005744270 */
[----:B------:R-:W-:Y:S02]  /*18260*/  FSEL R126, R126, -INF , !P5 ;  /* 0xff8000007e7e7808 */ /* 0x000fe40006800000 */
[----:B------:R-:W-:-:S04]  /*18270*/  ISETP.LT.OR P2, PT, R136, 0x3a, P2 ;  /* 0x0000003a8800780c */ /* 0x000fc80001741670 */
[----:B------:R-:W-:Y:S02]  /*18280*/  FSEL R112, R112, -INF , !P2 ;  /* 0xff80000070707808 */ /* 0x000fe40005000000 */
[----:B------:R-:W-:-:S04]  /*18290*/  LOP3.LUT P2, RZ, R17, 0x100, RZ, 0xc0, !PT ;  /* 0x0000010011ff7812 */ /* 0x000fc8000784c0ff */
[----:B------:R-:W-:-:S04]  /*182a0*/  ISETP.GT.AND P2, PT, R135, 0x40, !P2 ;  /* 0x000000408700780c */ /* 0x000fc80005744270 */
[----:B------:R-:W-:Y:S02]  /*182b0*/  ISETP.LT.OR P2, PT, R136, 0x41, P2 ;  /* 0x000000418800780c */ /* 0x000fe40001741670 */
[----:B0-----:R-:W-:Y:S02]  /*182c0*/  FMNMX.FTZ R11, R130, R11, !PT ;  /* 0x0000000b820b7209 */ /* 0x001fe40007810000 */
[----:B------:R-:W-:Y:S02]  /*182d0*/  FSEL R116, R116, -INF , !P2 ;  /* 0xff80000074747808 */ /* 0x000fe40005000000 */
[----:B------:R-:W-:Y:S01]  /*182e0*/  LOP3.LUT P2, RZ, R17, 0x80, RZ, 0xc0, !PT ;  /* 0x0000008011ff7812 */ /* 0x000fe2000784c0ff */
[----:B------:R-:W-:-:S03]  /*182f0*/  FMUL.FTZ R133, R11, R10 ;  /* 0x0000000a0b857220 */ /* 0x000fc60000410000 */
[----:B------:R-:W-:-:S04]  /*18300*/  ISETP.GT.AND P2, PT, R135, 0x41, !P2 ;  /* 0x000000418700780c */ /* 0x000fc80005744270 */
[----:B------:R-:W-:-:S04]  /*18310*/  ISETP.LT.OR P2, PT, R136, 0x42, P2 ;  /* 0x000000428800780c */ /* 0x000fc80001741670 */
[----:B------:R-:W-:Y:S02]  /*18320*/  FSEL R117, R117, -INF , !P2 ;  /* 0xff80000075757808 */ /* 0x000fe40005000000 */
[----:B------:R-:W-:-:S04]  /*18330*/  LOP3.LUT P2, RZ, R17, 0x40, RZ, 0xc0, !PT ;  /* 0x0000004011ff7812 */ /* 0x000fc8000784c0ff */
[----:B------:R-:W-:-:S04]  /*18340*/  ISETP.GT.AND P2, PT, R135, 0x48, !P2 ;  /* 0x000000488700780c */ /* 0x000fc80005744270 */
[----:B------:R-:W-:-:S04]  /*18350*/  ISETP.LT.OR P2, PT, R136, 0x49, P2 ;  /* 0x000000498800780c */ /* 0x000fc80001741670 */
[----:B------:R-:W-:Y:S02]  /*18360*/  FSEL R118, R118, -INF , !P2 ;  /* 0xff80000076767808 */ /* 0x000fe40005000000 */
[----:B------:R-:W-:-:S04]  /*18370*/  ISETP.GT.AND P2, PT, R135, 0x49, !P3 ;  /* 0x000000498700780c */ /* 0x000fc80005f44270 */
[----:B------:R-:W-:-:S04]  /*18380*/  ISETP.LT.OR P2, PT, R136, 0x4a, P2 ;  /* 0x0000004a8800780c */ /* 0x000fc80001741670 */
[----:B------:R-:W-:Y:S02]  /*18390*/  FSEL R119, R119, -INF , !P2 ;  /* 0xff80000077777808 */ /* 0x000fe40005000000 */
[----:B------:R-:W-:Y:S02]  /*183a0*/  ISETP.GT.AND P2, PT, R135, 0x50, !P6 ;  /* 0x000000508700780c */ /* 0x000fe40007744270 */
[----:B------:R-:W-:Y:S02]  /*183b0*/  LOP3.LUT P6, RZ, R17, 0x2, RZ, 0xc0, !PT ;  /* 0x0000000211ff7812 */ /* 0x000fe400078cc0ff */
[----:B------:R-:W-:-:S04]  /*183c0*/  ISETP.LT.OR P2, PT, R136, 0x51, P2 ;  /* 0x000000518800780c */ /* 0x000fc80001741670 */
[----:B------:R-:W-:Y:S02]  /*183d0*/  FSEL R122, R122, -INF , !P2 ;  /* 0xff8000007a7a7808 */ /* 0x000fe40005000000 */
[----:B------:R-:W-:Y:S02]  /*183e0*/  ISETP.GT.AND P2, PT, R135, RZ, !P6 ;  /* 0x000000ff8700720c */ /* 0x000fe40007744270 */
[----:B------:R-:W-:Y:S02]  /*183f0*/  LOP3.LUT P6, RZ, R17, 0x1, RZ, 0xc0, !PT ;  /* 0x0000000111ff7812 */ /* 0x000fe400078cc0ff */
[----:B------:R-:W-:Y:S02]  /*18400*/  ISETP.LT.OR P2, PT, R136, 0x1, P2 ;  /* 0x000000018800780c */ /* 0x000fe40001741670 */
[----:B------:R-:W-:Y:S02]  /*18410*/  ISETP.GT.AND P3, PT, R135, 0x59, !P6 ;  /* 0x000000598700780c */ /* 0x000fe40007764270 */
[----:B------:R-:W-:-:S02]  /*18420*/  FSEL R7, R7, -INF , !P2 ;  /* 0xff80000007077808 */ /* 0x000fc40005000000 */
[----:B------:R-:W-:Y:S02]  /*18430*/  FSETP.NEU.FTZ.AND P2, PT, R11, -INF , PT ;  /* 0xff8000000b00780b */ /* 0x000fe40003f5d000 */
[----:B------:R-:W-:Y:S02]  /*18440*/  ISETP.LT.OR P3, PT, R136, 0x5a, P3 ;  /* 0x0000005a8800780c */ /* 0x000fe40001f61670 */
[----:B------:R-:W-:Y:S02]  /*18450*/  FSEL R133, R133, RZ, P2 ;  /* 0x000000ff85857208 */ /* 0x000fe40001000000 */
[----:B------:R-:W-:-:S03]  /*18460*/  FSEL R127, R127, -INF , !P3 ;  /* 0xff8000007f7f7808 */ /* 0x000fc60005800000 */
        /* <DEDUP_REMOVED lines=8> */
[----:B------:R-:W-:Y:S01]  /*184f0*/  FSEL R108, R11, RZ, P2 ;  /* 0x000000ff0b6c7208 */ /* 0x000fe20001000000 */
[----:B------:R-:W-:Y:S01]  /*18500*/  MUFU.EX2 R156, R156 ;  /* 0x0000009c009c7308 */ /* 0x000fe20000000800 */
[----:B------:R-:W-:Y:S01]  /*18510*/  FMNMX.FTZ R88, R128, R23, !PT ;  /* 0x0000001780587209 */ /* 0x000fe20007810000 */
[-CC-:B------:R-:W-:Y:S01]  /*18520*/  FFMA.FTZ R154, R96, R10.reuse, -R133.reuse ;  /* 0x0000000a609a7223 */ /* 0x180fe20000010885 */
[-CC-:B------:R-:W-:Y:S01]  /*18530*/  FFMA.FTZ R148, R100, R10.reuse, -R133.reuse ;  /* 0x0000000a64947223 */ /* 0x180fe20000010885 */
[--C-:B------:R-:W-:Y:S01]  /*18540*/  FFMA.FTZ R150, R104, R10, -R133.reuse ;  /* 0x0000000a68967223 */ /* 0x100fe20000010885 */
[----:B------:R-:W-:Y:S01]  /*18550*/  FMNMX.FTZ R23, R89, R88, !PT ;  /* 0x0000005859177209 */ /* 0x000fe20007810000 */
[-CC-:B------:R-:W-:Y:S01]  /*18560*/  FFMA.FTZ R96, R105, R10.reuse, -R133.reuse ;  /* 0x0000000a69607223 */ /* 0x180fe20000010885 */
[-CC-:B------:R-:W-:Y:S01]  /*18570*/  FFMA.FTZ R146, R111, R10.reuse, -R133.reuse ;  /* 0x0000000a6f927223 */ /* 0x180fe20000010885 */
        /* <DEDUP_REMOVED lines=16> */
[----:B------:R-:W-:Y:S01]  /*18680*/  FMNMX.FTZ R88, R98, R91, !PT ;  /* 0x0000005b62587209 */ /* 0x000fe20007810000 */
[----:B------:R-:W-:-:S03]  /*18690*/  FFMA.FTZ R91, R95, R10, -R133 ;  /* 0x0000000a5f5b7223 */ /* 0x000fc60000010885 */
        /* <DEDUP_REMOVED lines=11> */
[----:B------:R-:W-:Y:S01]  /*18750*/  FMNMX.FTZ R88, R116, R95, !PT ;  /* 0x0000005f74587209 */ /* 0x000fe20007810000 */
[-CC-:B------:R-:W-:Y:S01]  /*18760*/  FFMA.FTZ R95, R101, R10.reuse, -R133.reuse ;  /* 0x0000000a655f7223 */ /* 0x180fe20000010885 */
[----:B------:R-:W-:Y:S02]  /*18770*/  FFMA.FTZ R101, R115, R10, -R133 ;  /* 0x0000000a73657223 */ /* 0x000fe40000010885 */
        /* <DEDUP_REMOVED lines=9> */
[----:B------:R-:W-:Y:S01]  /*18810*/  FFMA.FTZ R97, R109, R10, -R133 ;  /* 0x0000000a6d617223 */ /* 0x000fe20000010885 */
[----:B------:R-:W-:Y:S02]  /*18820*/  FADD.FTZ R109, -R108, R5 ;  /* 0x000000056c6d7221 */ /* 0x000fe40000010100 */
        /* <DEDUP_REMOVED lines=11> */
[----:B0-----:R-:W-:Y:S01]  /*188e0*/  FMNMX.FTZ R90, R88, R90, !PT ;  /* 0x0000005a585a7209 */ /* 0x001fe20007810000 */
[----:B------:R-:W-:-:S06]  /*188f0*/  FMUL.FTZ R88, R109, R10 ;  /* 0x0000000a6d587220 */ /* 0x000fcc0000410000 */
[----:B------:R-:W-:Y:S01]  /*18900*/  MUFU.EX2 R142, R142 ;  /* 0x0000008e008e7308 */ /* 0x000fe20000000800 */
[C---:B------:R-:W-:Y:S01]  /*18910*/  FSETP.NEU.FTZ.AND P2, PT, R90.reuse, -INF , PT ;  /* 0xff8000005a00780b */ /* 0x040fe20003f5d000 */
[----:B------:R-:W-:-:S05]  /*18920*/  FMUL.FTZ R108, R90, R10 ;  /* 0x0000000a5a6c7220 */ /* 0x000fca0000410000 */
[----:B------:R-:W-:Y:S01]  /*18930*/  FSEL R109, R108, RZ, P2 ;  /* 0x000000ff6c6d7208 */ /* 0x000fe20001000000 */
[----:B------:R-:W0:Y:S04]  /*18940*/  MUFU.EX2 R88, R88 ;  /* 0x0000005800587308 */ /* 0x000e280000000800 */
[-CC-:B------:R-:W-:Y:S01]  /*18950*/  FFMA.FTZ R157, R7, R10.reuse, -R109.reuse ;  /* 0x0000000a079d7223 */ /* 0x180fe2000001086d */
[----:B------:R-:W-:Y:S01]  /*18960*/  FSEL R7, R90, RZ, P2 ;  /* 0x000000ff5a077208 */ /* 0x000fe20001000000 */
[-CC-:B------:R-:W-:Y:S01]  /*18970*/  FFMA.FTZ R21, R21, R10.reuse, -R109.reuse ;  /* 0x0000000a15157223 */ /* 0x180fe2000001086d */
[-CC-:B------:R-:W-:Y:S01]  /*18980*/  FFMA.FTZ R159, R128, R10.reuse, -R109.reuse ;  /* 0x0000000a809f7223 */ /* 0x180fe2000001086d */
[-CC-:B------:R-:W-:Y:S01]  /*18990*/  FFMA.FTZ R89, R89, R10.reuse, -R109.reuse ;  /* 0x0000000a59597223 */ /* 0x180fe2000001086d */
[-CC-:B------:R-:W-:Y:S01]  /*189a0*/  FFMA.FTZ R149, R98, R10.reuse, -R109.reuse ;  /* 0x0000000a62957223 */ /* 0x180fe2000001086d */
[----:B------:R-:W-:Y:S01]  /*189b0*/  FADD.FTZ R7, -R7, R4 ;  /* 0x0000000407077221 */ /* 0x000fe20000010100 */
[----:B------:R-:W-:Y:S01]  /*189c0*/  MUFU.EX2 R157, R157 ;  /* 0x0000009d009d7308 */ /* 0x000fe20000000800 */
[-CC-:B------:R-:W-:Y:S01]  /*189d0*/  FFMA.FTZ R153, R92, R10.reuse, -R109.reuse ;  /* 0x0000000a5c997223 */ /* 0x180fe2000001086d */
[-CC-:B------:R-:W-:Y:S01]  /*189e0*/  FFMA.FTZ R92, R93, R10.reuse, -R109.reuse ;  /* 0x0000000a5d5c7223 */ /* 0x180fe2000001086d */
[-C--:B------:R-:W-:Y:S01]  /*189f0*/  FMUL.FTZ R7, R7, R10.reuse ;  /* 0x0000000a07077220 */ /* 0x080fe20000410000 */
[-CC-:B------:R-:W-:Y:S01]  /*18a00*/  FFMA.FTZ R155, R12, R10.reuse, -R109.reuse ;  /* 0x0000000a0c9b7223 */ /* 0x180fe2000001086d */
[-CC-:B------:R-:W-:Y:S01]  /*18a10*/  FFMA.FTZ R12, R13, R10.reuse, -R109.reuse ;  /* 0x0000000a0d0c7223 */ /* 0x180fe2000001086d */
[----:B0-----:R-:W-:Y:S01]  /*18a20*/  FFMA.FTZ R3, R88, R3, R156 ;  /* 0x0000000358037223 */ /* 0x001fe2000001009c */
[-CC-:B------:R-:W-:Y:S01]  /*18a30*/  FFMA.FTZ R13, R99, R10.reuse, -R109.reuse ;  /* 0x0000000a630d7223 */ /* 0x180fe2000001086d */
[----:B------:R-:W-:Y:S01]  /*18a40*/  MUFU.EX2 R21, R21 ;  /* 0x0000001500157308 */ /* 0x000fe20000000800 */
[-C--:B------:R-:W-:Y:S01]  /*18a50*/  FFMA.FTZ R151, R102, R10.reuse, -R109 ;  /* 0x0000000a66977223 */ /* 0x080fe2000001086d */
[----:B------:R-:W-:Y:S01]  /*18a60*/  FADD.FTZ R3, R22, R3 ;  /* 0x0000000316037221 */ /* 0x000fe20000010000 */
[-CC-:B------:R-:W-:Y:S01]  /*18a70*/  FFMA.FTZ R103, R103, R10.reuse, -R109.reuse ;  /* 0x0000000a67677223 */ /* 0x180fe2000001086d */
[-CC-:B------:R-:W-:Y:S01]  /*18a80*/  FFMA.FTZ R145, R106, R10.reuse, -R109.reuse ;  /* 0x0000000a6a917223 */ /* 0x180fe2000001086d */
[-C--:B------:R-:W-:Y:S01]  /*18a90*/  FFMA.FTZ R93, R107, R10.reuse, -R109 ;  /* 0x0000000a6b5d7223 */ /* 0x080fe2000001086d */
[----:B------:R-:W-:Y:S01]  /*18aa0*/  FADD.FTZ R98, R158, R3 ;  /* 0x000000039e627221 */ /* 0x000fe20000010000 */
[-CC-:B------:R-:W-:Y:S01]  /*18ab0*/  FFMA.FTZ R147, R110, R10.reuse, -R109.reuse ;  /* 0x0000000a6e937223 */ /* 0x180fe2000001086d */
[----:B------:R-:W0:Y:S01]  /*18ac0*/  MUFU.EX2 R7, R7 ;  /* 0x0000000700077308 */ /* 0x000e220000000800 */
[-CC-:B------:R-:W-:Y:S01]  /*18ad0*/  FFMA.FTZ R141, R116, R10.reuse, -R109.reuse ;  /* 0x0000000a748d7223 */ /* 0x180fe2000001086d */
[C---:B------:R-:W-:Y:S01]  /*18ae0*/  FADD.FTZ R3, R23.reuse, R98 ;  /* 0x0000006217037221 */ /* 0x040fe20000010000 */
[--C-:B------:R-:W-:Y:S01]  /*18af0*/  FFMA.FTZ R143, R118, R10, -R109.reuse ;  /* 0x0000000a768f7223 */ /* 0x100fe2000001086d */
[----:B------:R-:W-:Y:S01]  /*18b00*/  F2FP.F16.F32.PACK_AB R158, R23, R158 ;  /* 0x0000009e179e723e */ /* 0x000fe200000000ff */
[-C--:B------:R-:W-:Y:S01]  /*18b10*/  FFMA.FTZ R137, R122, R10.reuse, -R109 ;  /* 0x0000000a7a897223 */ /* 0x080fe2000001086d */
[----:B------:R-:W-:Y:S01]  /*18b20*/  FADD.FTZ R98, R152, R3 ;  /* 0x0000000398627221 */ /* 0x000fe20000010000 */
[-CC-:B------:R-:W-:Y:S01]  /*18b30*/  FFMA.FTZ R123, R123, R10.reuse, -R109.reuse ;  /* 0x0000000a7b7b7223 */ /* 0x180fe2000001086d */
[----:B------:R-:W1:Y:S01]  /*18b40*/  MUFU.EX2 R159, R159 ;  /* 0x0000009f009f7308 */ /* 0x000e620000000800 */
[----:B------:R-:W-:Y:S01]  /*18b50*/  FFMA.FTZ R126, R126, R10, -R109 ;  /* 0x0000000a7e7e7223 */ /* 0x000fe2000001086d */
[----:B------:R-:W-:Y:S01]  /*18b60*/  FADD.FTZ R3, R91, R98 ;  /* 0x000000625b037221 */ /* 0x000fe20000010000 */
[----:B------:R-:W-:-:S02]  /*18b70*/  F2FP.F16.F32.PACK_AB R156, R22, R156 ;  /* 0x0000009c169c723e */ /* 0x000fc400000000ff */
[----:B------:R-:W-:Y:S01]  /*18b80*/  ISETP.GT.AND P2, PT, R8, R9, PT ;  /* 0x000000090800720c */ /* 0x000fe20003f44270 */
[----:B------:R-:W-:Y:S01]  /*18b90*/  FADD.FTZ R3, R154, R3 ;  /* 0x000000039a037221 */ /* 0x000fe20000010000 */
[C---:B------:R-:W-:Y:S01]  /*18ba0*/  F2FP.F16.F32.PACK_AB R154, R94.reuse, R154 ;  /* 0x0000009a5e9a723e */ /* 0x040fe200000000ff */
[----:B------:R-:W2:Y:S01]  /*18bb0*/  MUFU.EX2 R89, R89 ;  /* 0x0000005900597308 */ /* 0x000ea20000000800 */
[----:B0-----:R-:W-:Y:S01]  /*18bc0*/  FFMA.FTZ R0, R7, R0, R157 ;  /* 0x0000000007007223 */ /* 0x001fe2000001009d */
[----:B------:R-:W-:Y:S01]  /*18bd0*/  FADD.FTZ R3, R94, R3 ;  /* 0x000000035e037221 */ /* 0x000fe20000010000 */
[----:B------:R-:W-:Y:S01]  /*18be0*/  F2FP.F16.F32.PACK_AB R152, R91, R152 ;  /* 0x000000985b98723e */ /* 0x000fe200000000ff */
[----:B------:R-:W-:Y:S02]  /*18bf0*/  VIADD R8, R8, 0xffffffff ;  /* 0xffffffff08087836 */ /* 0x000fe40000000000 */
[----:B------:R-:W-:Y:S01]  /*18c00*/  FADD.FTZ R98, R21, R0 ;  /* 0x0000000015627221 */ /* 0x000fe20000010000 */
[----:B------:R-:W-:Y:S01]  /*18c10*/  FADD.FTZ R102, R148, R3 ;  /* 0x0000000394667221 */ /* 0x000fe20000010000 */
[-CC-:B------:R-:W-:Y:S01]  /*18c20*/  FFMA.FTZ R0, R112, R10.reuse, -R109.reuse ;  /* 0x0000000a70007223 */ /* 0x180fe2000001086d */
[----:B------:R-:W0:Y:S01]  /*18c30*/  MUFU.EX2 R153, R153 ;  /* 0x0000009900997308 */ /* 0x000e220000000800 */
[----:B-1----:R-:W-:Y:S01]  /*18c40*/  FADD.FTZ R98, R159, R98 ;  /* 0x000000629f627221 */ /* 0x002fe20000010000 */
[----:B------:R-:W-:Y:S01]  /*18c50*/  FADD.FTZ R99, R95, R102 ;  /* 0x000000665f637221 */ /* 0x000fe20000010000 */
[----:B------:R-:W-:Y:S01]  /*18c60*/  @!P1 PRMT R102, RZ, 0x654, R20 ;  /* 0x00000654ff669816 */ /* 0x000fe20000000014 */
[----:B------:R-:W-:Y:S01]  /*18c70*/  FFMA.FTZ R20, R117, R10, -R109 ;  /* 0x0000000a75147223 */ /* 0x000fe2000001086d */
[----:B------:R-:W-:Y:S01]  /*18c80*/  F2FP.F16.F32.PACK_AB R148, R95, R148 ;  /* 0x000000945f94723e */ /* 0x000fe200000000ff */
[----:B------:R-:W-:Y:S01]  /*18c90*/  FADD.FTZ R99, R150, R99 ;  /* 0x0000006396637221 */ /* 0x000fe20000010000 */
[----:B------:R1:W-:Y:S01]  /*18ca0*/  @!P1 SYNCS.ARRIVE.TRANS64.RED.A1T0 RZ, [R102+URZ], RZ ;  /* 0x000000ff66ff99a7 */ /* 0x0003e2000810043f */
[----:B------:R-:W3:Y:S01]  /*18cb0*/  MUFU.EX2 R92, R92 ;  /* 0x0000005c005c7308 */ /* 0x000ee20000000800 */
[----:B--2---:R-:W-:Y:S01]  /*18cc0*/  FADD.FTZ R98, R89, R98 ;  /* 0x0000006259627221 */ /* 0x004fe20000010000 */
[C---:B------:R-:W-:Y:S01]  /*18cd0*/  FADD.FTZ R99, R96.reuse, R99 ;  /* 0x0000006360637221 */ /* 0x040fe20000010000 */
[----:B------:R-:W-:-:S02]  /*18ce0*/  F2FP.F16.F32.PACK_AB R150, R96, R150 ;  /* 0x000000966096723e */ /* 0x000fc400000000ff */
[----:B------:R-:W-:Y:S01]  /*18cf0*/  F2FP.F16.F32.PACK_AB R157, R21, R157 ;  /* 0x0000009d159d723e */ /* 0x000fe200000000ff */
[----:B------:R-:W-:Y:S01]  /*18d00*/  FADD.FTZ R106, R144, R99 ;  /* 0x00000063906a7221 */ /* 0x000fe20000010000 */
[----:B------:R-:W-:Y:S01]  /*18d10*/  F2FP.F16.F32.PACK_AB R144, R97, R144 ;  /* 0x000000906190723e */ /* 0x000fe200000000ff */
[----:B------:R-:W2:Y:S01]  /*18d20*/  MUFU.EX2 R155, R155 ;  /* 0x0000009b009b7308 */ /* 0x000ea20000000800 */
[----:B0-----:R-:W-:Y:S01]  /*18d30*/  FADD.FTZ R3, R153, R98 ;  /* 0x0000006299037221 */ /* 0x001fe20000010000 */
[----:B------:R-:W-:-:S06]  /*18d40*/  F2FP.F16.F32.PACK_AB R159, R89, R159 ;  /* 0x0000009f599f723e */ /* 0x000fcc00000000ff */
[----:B------:R-:W1:Y:S01]  /*18d50*/  MUFU.EX2 R12, R12 ;  /* 0x0000000c000c7308 */ /* 0x000e620000000800 */
[C---:B---3--:R-:W-:Y:S01]  /*18d60*/  FADD.FTZ R98, R92.reuse, R3 ;  /* 0x000000035c627221 */ /* 0x048fe20000010000 */
[----:B------:R-:W-:-:S06]  /*18d70*/  F2FP.F16.F32.PACK_AB R153, R92, R153 ;  /* 0x000000995c99723e */ /* 0x000fcc00000000ff */
[----:B------:R-:W0:Y:S01]  /*18d80*/  MUFU.EX2 R149, R149 ;  /* 0x0000009500957308 */ /* 0x000e220000000800 */
[----:B--2---:R-:W-:Y:S01]  /*18d90*/  FADD.FTZ R3, R155, R98 ;  /* 0x000000629b037221 */ /* 0x004fe20000010000 */
[-CC-:B------:R-:W-:Y:S01]  /*18da0*/  FFMA.FTZ R98, R119, R10.reuse, -R109.reuse ;  /* 0x0000000a77627223 */ /* 0x180fe2000001086d */
[----:B------:R-:W-:-:S05]  /*18db0*/  FFMA.FTZ R109, R127, R10, -R109 ;  /* 0x0000000a7f6d7223 */ /* 0x000fca000001086d */
[----:B------:R-:W2:Y:S01]  /*18dc0*/  MUFU.EX2 R13, R13 ;  /* 0x0000000d000d7308 */ /* 0x000ea20000000800 */
[C---:B-1----:R-:W-:Y:S01]  /*18dd0*/  FADD.FTZ R102, R12.reuse, R3 ;  /* 0x000000030c667221 */ /* 0x042fe20000010000 */
[----:B------:R-:W-:Y:S01]  /*18de0*/  FADD.FTZ R3, R97, R106 ;  /* 0x0000006a61037221 */ /* 0x000fe20000010000 */
[----:B------:R-:W-:-:S03]  /*18df0*/  F2FP.F16.F32.PACK_AB R155, R12, R155 ;  /* 0x0000009b0c9b723e */ /* 0x000fc600000000ff */
[----:B------:R-:W-:Y:S01]  /*18e00*/  FADD.FTZ R99, R146, R3 ;  /* 0x0000000392637221 */ /* 0x000fe20000010000 */
[C---:B------:R-:W-:Y:S01]  /*18e10*/  F2FP.F16.F32.PACK_AB R146, R100.reuse, R146 ;  /* 0x000000926492723e */ /* 0x040fe200000000ff */
[----:B------:R-:W1:Y:S01]  /*18e20*/  MUFU.EX2 R151, R151 ;  /* 0x0000009700977308 */ /* 0x000e620000000800 */
[----:B0-----:R-:W-:Y:S01]  /*18e30*/  FADD.FTZ R102, R149, R102 ;  /* 0x0000006695667221 */ /* 0x001fe20000010000 */
[----:B------:R-:W-:-:S04]  /*18e40*/  FADD.FTZ R99, R100, R99 ;  /* 0x0000006364637221 */ /* 0x000fc80000010000 */
[----:B------:R-:W-:Y:S01]  /*18e50*/  FADD.FTZ R106, R140, R99 ;  /* 0x000000638c6a7221 */ /* 0x000fe20000010000 */
[----:B------:R-:W-:Y:S01]  /*18e60*/  F2FP.F16.F32.PACK_AB R140, R101, R140 ;  /* 0x0000008c658c723e */ /* 0x000fe200000000ff */
[----:B------:R-:W0:Y:S01]  /*18e70*/  MUFU.EX2 R4, R103 ;  /* 0x0000006700047308 */ /* 0x000e220000000800 */
[C---:B--2---:R-:W-:Y:S01]  /*18e80*/  FADD.FTZ R102, R13.reuse, R102 ;  /* 0x000000660d667221 */ /* 0x044fe20000010000 */
[----:B------:R-:W-:-:S06]  /*18e90*/  F2FP.F16.F32.PACK_AB R149, R13, R149 ;  /* 0x000000950d95723e */ /* 0x000fcc00000000ff */
[----:B------:R-:W2:Y:S01]  /*18ea0*/  MUFU.EX2 R145, R145 ;  /* 0x0000009100917308 */ /* 0x000ea20000000800 */
[----:B-1----:R-:W-:-:S07]  /*18eb0*/  FADD.FTZ R3, R151, R102 ;  /* 0x0000006697037221 */ /* 0x002fce0000010000 */
[----:B------:R-:W1:Y:S01]  /*18ec0*/  MUFU.EX2 R93, R93 ;  /* 0x0000005d005d7308 */ /* 0x000e620000000800 */
[C---:B0-----:R-:W-:Y:S01]  /*18ed0*/  FADD.FTZ R102, R4.reuse, R3 ;  /* 0x0000000304667221 */ /* 0x041fe20000010000 */
[----:B------:R-:W-:Y:S01]  /*18ee0*/  FADD.FTZ R3, R101, R106 ;  /* 0x0000006a65037221 */ /* 0x000fe20000010000 */
[----:B------:R-:W-:Y:S02]  /*18ef0*/  F2FP.F16.F32.PACK_AB R151, R4, R151 ;  /* 0x000000970497723e */ /* 0x000fe400000000ff */
[----:B------:R-:W-:Y:S01]  /*18f00*/  MOV R4, R90 ;  /* 0x0000005a00047202 */ /* 0x000fe20000000f00 */
[----:B------:R-:W-:Y:S02]  /*18f10*/  FADD.FTZ R23, R142, R3 ;  /* 0x000000038e177221 */ /* 0x000fe40000010000 */
[----:B------:R-:W0:Y:S01]  /*18f20*/  MUFU.EX2 R147, R147 ;  /* 0x0000009300937308 */ /* 0x000e220000000800 */
[----:B--2---:R-:W-:-:S07]  /*18f30*/  FADD.FTZ R102, R145, R102 ;  /* 0x0000006691667221 */ /* 0x004fce0000010000 */
        /* <DEDUP_REMOVED lines=9> */
[C---:B-1----:R-:W-:Y:S01]  /*18fd0*/  FADD.FTZ R94, R0.reuse, R3 ;  /* 0x00000003005e7221 */ /* 0x042fe20000010000 */
[----:B------:R-:W-:-:S06]  /*18fe0*/  F2FP.F16.F32.PACK_AB R147, R0, R147 ;  /* 0x000000930093723e */ /* 0x000fcc00000000ff */
[----:B------:R-:W1:Y:S01]  /*18ff0*/  MUFU.EX2 R105, R105 ;  /* 0x0000006900697308 */ /* 0x000e620000000800 */
[----:B0-----:R-:W-:-:S07]  /*19000*/  FADD.FTZ R96, R136, R23 ;  /* 0x0000001788607221 */ /* 0x001fce0000010000 */
[----:B------:R-:W0:Y:S01]  /*19010*/  MUFU.EX2 R20, R20 ;  /* 0x0000001400147308 */ /* 0x000e220000000800 */
[----:B--2---:R-:W-:-:S07]  /*19020*/  FADD.FTZ R3, R141, R94 ;  /* 0x0000005e8d037221 */ /* 0x004fce0000010000 */
[----:B------:R-:W2:Y:S01]  /*19030*/  MUFU.EX2 R138, R138 ;  /* 0x0000008a008a7308 */ /* 0x000ea20000000800 */
[C---:B-1----:R-:W-:Y:S01]  /*19040*/  FADD.FTZ R23, R105.reuse, R96 ;  /* 0x0000006069177221 */ /* 0x042fe20000010000 */
[----:B------:R-:W-:-:S06]  /*19050*/  F2FP.F16.F32.PACK_AB R136, R105, R136 ;  /* 0x000000886988723e */ /* 0x000fcc00000000ff */
[----:B------:R-:W1:Y:S01]  /*19060*/  MUFU.EX2 R143, R143 ;  /* 0x0000008f008f7308 */ /* 0x000e620000000800 */
[C---:B0-----:R-:W-:Y:S01]  /*19070*/  FADD.FTZ R94, R20.reuse, R3 ;  /* 0x00000003145e7221 */ /* 0x041fe20000010000 */
[----:B------:R-:W-:-:S06]  /*19080*/  F2FP.F16.F32.PACK_AB R141, R20, R141 ;  /* 0x0000008d148d723e */ /* 0x000fcc00000000ff */
[----:B------:R-:W0:Y:S01]  /*19090*/  MUFU.EX2 R98, R98 ;  /* 0x0000006200627308 */ /* 0x000e220000000800 */
[----:B--2---:R-:W-:-:S07]  /*190a0*/  FADD.FTZ R96, R138, R23 ;  /* 0x000000178a607221 */ /* 0x004fce0000010000 */
[----:B------:R-:W2:Y:S01]  /*190b0*/  MUFU.EX2 R5, R131 ;  /* 0x0000008300057308 */ /* 0x000ea20000000800 */
[----:B-1----:R-:W-:-:S07]  /*190c0*/  FADD.FTZ R23, R143, R94 ;  /* 0x0000005e8f177221 */ /* 0x002fce0000010000 */
[----:B------:R-:W1:Y:S01]  /*190d0*/  MUFU.EX2 R137, R137 ;  /* 0x0000008900897308 */ /* 0x000e620000000800 */
[C---:B0-----:R-:W-:Y:S01]  /*190e0*/  FADD.FTZ R94, R98.reuse, R23 ;  /* 0x00000017625e7221 */ /* 0x041fe20000010000 */
[----:B------:R-:W-:Y:S01]  /*190f0*/  F2FP.F16.F32.PACK_AB R143, R98, R143 ;  /* 0x0000008f628f723e */ /* 0x000fe200000000ff */
[----:B------:R-:W-:-:S05]  /*19100*/  IMAD.MOV.U32 R23, RZ, RZ, R15 ;  /* 0x000000ffff177224 */ /* 0x000fca00078e000f */
[----:B------:R-:W0:Y:S01]  /*19110*/  MUFU.EX2 R22, R123 ;  /* 0x0000007b00167308 */ /* 0x000e220000000800 */
[C---:B--2---:R-:W-:Y:S01]  /*19120*/  FADD.FTZ R3, R5.reuse, R96 ;  /* 0x0000006005037221 */ /* 0x044fe20000010000 */
[----:B------:R-:W-:-:S06]  /*19130*/  F2FP.F16.F32.PACK_AB R138, R5, R138 ;  /* 0x0000008a058a723e */ /* 0x000fcc00000000ff */
[----:B------:R-:W2:Y:S01]  /*19140*/  MUFU.EX2 R126, R126 ;  /* 0x0000007e007e7308 */ /* 0x000ea20000000800 */
[----:B-1----:R-:W-:-:S07]  /*19150*/  FADD.FTZ R5, R137, R94 ;  /* 0x0000005e89057221 */ /* 0x002fce0000010000 */
[----:B------:R-:W1:Y:S01]  /*19160*/  MUFU.EX2 R109, R109 ;  /* 0x0000006d006d7308 */ /* 0x000e620000000800 */
[C---:B0-----:R-:W-:Y:S01]  /*19170*/  FADD.FTZ R5, R22.reuse, R5 ;  /* 0x0000000516057221 */ /* 0x041fe20000010000 */
[----:B------:R-:W-:Y:S01]  /*19180*/  F2FP.F16.F32.PACK_AB R137, R22, R137 ;  /* 0x000000891689723e */ /* 0x000fe200000000ff */
[----:B------:R-:W-:Y:S02]  /*19190*/  IMAD.MOV.U32 R22, RZ, RZ, R14 ;  /* 0x000000ffff167224 */ /* 0x000fe400078e000e */
[----:B--2---:R-:W-:-:S04]  /*191a0*/  FADD.FTZ R5, R126, R5 ;  /* 0x000000057e057221 */ /* 0x004fc80000010000 */
[C---:B-1----:R-:W-:Y:S01]  /*191b0*/  FADD.FTZ R0, R109.reuse, R5 ;  /* 0x000000056d007221 */ /* 0x042fe20000010000 */
[----:B------:R-:W-:Y:S01]  /*191c0*/  F2FP.F16.F32.PACK_AB R139, R109, R126 ;  /* 0x0000007e6d8b723e */ /* 0x000fe200000000ff */
[----:B------:R-:W-:Y:S01]  /*191d0*/  IMAD.MOV.U32 R5, RZ, RZ, R11 ;  /* 0x000000ffff057224 */ /* 0x000fe200078e000b */
[----:B------:R-:W-:Y:S06]  /*191e0*/  @P2 BRA `(.L_x_1676) ;  /* 0xffffffc800182947 */ /* 0x000fec000383ffff */
[----:B------:R-:W-:Y:S05]  /*191f0*/  BSYNC B1 ;  /* 0x0000000000017941 */ /* 0x000fea0003800000 */
.L_x_1657:
[----:B------:R-:W-:Y:S02]  /*19200*/  IMAD.MOV.U32 R4, RZ, RZ, R90 ;  /* 0x000000ffff047224 */ /* 0x000fe400078e005a */
[----:B------:R-:W-:Y:S02]  /*19210*/  IMAD.MOV.U32 R5, RZ, RZ, R11 ;  /* 0x000000ffff057224 */ /* 0x000fe400078e000b */
[----:B------:R-:W-:Y:S02]  /*19220*/  IMAD.MOV.U32 R22, RZ, RZ, R14 ;  /* 0x000000ffff167224 */ /* 0x000fe400078e000e */
[----:B------:R-:W-:-:S07]  /*19230*/  IMAD.MOV.U32 R23, RZ, RZ, R15 ;  /* 0x000000ffff177224 */ /* 0x000fce00078e000f */
.L_x_1656:
[----:B------:R-:W-:Y:S05]  /*19240*/  BSYNC B0 ;  /* 0x0000000000007941 */ /* 0x000fea0003800000 */
.L_x_1655:
[----:B------:R-:W0:Y:S01]  /*19250*/  LDC R211, c[0x0][0x448] ;  /* 0x00011200ffd37b82 */ /* 0x000e220000000800 */
[----:B------:R-:W-:Y:S01]  /*19260*/  VIADD R9, R178, 0x7f ;  /* 0x0000007fb2097836 */ /* 0x000fe20000000000 */
[----:B------:R-:W-:Y:S01]  /*19270*/  LOP3.LUT R17, R17, 0xffefffff, RZ, 0xc0, !PT ;  /* 0xffefffff11117812 */ /* 0x000fe200078ec0ff */
[----:B------:R-:W-:Y:S01]  /*19280*/  ULDC UR4, c[0x0][0x9dc] ;  /* 0x0002770000047ab9 */ /* 0x000fe20000000800 */
[----:B------:R-:W-:-:S04]  /*19290*/  IADD3 R14, R164, 0x1, -R163 ;  /* 0x00000001a40e7810 */ /* 0x000fc80007ffe8a3 */
[----:B------:R-:W1:Y:S01]  /*192a0*/  LDC R210, c[0x0][0x9e4] ;  /* 0x00027900ffd27b82 */ /* 0x000e620000000800 */
[----:B0-----:R-:W-:-:S13]  /*192b0*/  ISETP.NE.AND P2, PT, R211, 0x1, PT ;  /* 0x00000001d300780c */ /* 0x001fda0003f45270 */
[----:B------:R-:W0:Y:S01]  /*192c0*/  @P2 LDC R12, c[0x0][0x44c] ;  /* 0x00011300ff0c2b82 */ /* 0x000e220000000800 */
[----:B------:R-:W-:-:S04]  /*192d0*/  @P2 LOP3.LUT R17, R17, 0x100000, RZ, 0xfc, !PT ;  /* 0x0010000011112812 */ /* 0x000fc800078efcff */
[----:B------:R-:W-:-:S03]  /*192e0*/  LOP3.LUT R17, R17, 0xffdfffff, RZ, 0xc0, !PT ;  /* 0xffdfffff11117812 */ /* 0x000fc600078ec0ff */
[----:B------:R-:W2:Y:S01]  /*192f0*/  @P2 LDC R11, c[0x0][0x450] ;  /* 0x00011400ff0b2b82 */ /* 0x000ea20000000800 */
[----:B0-----:R-:W-:-:S05]  /*19300*/  @P2 IMAD.HI.U32 R12, R9, R12, RZ ;  /* 0x0000000c090c2227 */ /* 0x001fca00078e00ff */
[----:B--2---:R-:W-:Y:S02]  /*19310*/  @P2 SHF.R.U32.HI R9, RZ, R11, R12 ;  /* 0x0000000bff092219 */ /* 0x004fe4000001160c */
[----:B-1----:R-:W-:-:S03]  /*19320*/  ISETP.GE.AND P2, PT, R210, 0x1, PT ;  /* 0x00000001d200780c */ /* 0x002fc60003f46270 */
[----:B------:R-:W-:-:S05]  /*19330*/  IMAD.IADD R9, R14, 0x1, R9 ;  /* 0x000000010e097824 */ /* 0x000fca00078e0209 */
[----:B------:R-:W-:-:S05]  /*19340*/  IADD3 R11, R9, -UR4, RZ ;  /* 0x80000004090b7c10 */ /* 0x000fca000fffe0ff */
[----:B------:R-:W-:Y:S01]  /*19350*/  @P2 LOP3.LUT R17, R17, 0x200000, RZ, 0xfc, !PT ;  /* 0x0020000011112812 */ /* 0x000fe200078efcff */
        /* <DEDUP_REMOVED lines=11> */
.L_x_1679:
[----:B------:R-:W-:-:S13]  /*19410*/  ISETP.NE.AND P2, PT, R210, 0x1, PT ;  /* 0x00000001d200780c */ /* 0x000fda0003f45270 */
[----:B------:R-:W0:Y:S02]  /*19420*/  @P2 LDC.64 R12, c[0x0][0x9e8] ;  /* 0x00027a00ff0c2b82 */ /* 0x000e240000000a00 */
[----:B0-----:R-:W-:-:S05]  /*19430*/  @P2 IMAD.HI.U32 R12, R9, R12, RZ ;  /* 0x0000000c090c2227 */ /* 0x001fca00078e00ff */
[----:B------:R-:W-:-:S07]  /*19440*/  @P2 SHF.R.U32.HI R9, RZ, R13, R12 ;  /* 0x0000000dff092219 */ /* 0x000fce000001160c */
.L_x_1680:
[----:B------:R-:W-:Y:S05]  /*19450*/  BSYNC B0 ;  /* 0x0000000000007941 */ /* 0x000fea0003800000 */
.L_x_1678:
[----:B------:R-:W-:-:S05]  /*19460*/  IMAD R12, R9, R210, RZ ;  /* 0x000000d2090c7224 */ /* 0x000fca00078e02ff */
[----:B------:R-:W-:-:S07]  /*19470*/  VIMNMX R11, R11, R12, !PT ;  /* 0x0000000c0b0b7248 */ /* 0x000fce0007fe0100 */
.L_x_1677:
[----:B------:R-:W-:Y:S01]  /*19480*/  VIADD R11, R11, 0x5f ;  /* 0x0000005f0b0b7836 */ /* 0x000fe20000000000 */
[----:B------:R-:W-:Y:S03]  /*19490*/  BSSY B0, `(.L_x_1681) ;  /* 0x0000259000007945 */ /* 0x000fe60003800000 */
[----:B------:R-:W-:-:S05]  /*194a0*/  IMAD.HI R11, R11, 0x2aaaaaab, RZ ;  /* 0x2aaaaaab0b0b7827 */ /* 0x000fca00078e02ff */
[----:B------:R-:W-:-:S04]  /*194b0*/  SHF.R.U32.HI R12, RZ, 0x1f, R11 ;  /* 0x0000001fff0c7819 */ /* 0x000fc8000001160b */
[----:B------:R-:W-:-:S04]  /*194c0*/  LEA.HI.SX32 R11, R11, R12, 0x1c ;  /* 0x0000000c0b0b7211 */ /* 0x000fc800078fe2ff */
[----:B------:R-:W-:-:S04]  /*194d0*/  VIMNMX R11, R180, R11, !PT ;  /* 0x0000000bb40b7248 */ /* 0x000fc80007fe0100 */
[----:B------:R-:W-:-:S13]  /*194e0*/  ISETP.GE.AND P2, PT, R8, R11, PT ;  /* 0x0000000b0800720c */ /* 0x000fda0003f46270 */
[----:B------:R-:W-:Y:S05]  /*194f0*/  @!P2 BRA `(.L_x_1682) ;  /* 0x000000240048a947 */ /* 0x000fea0003800000 */
[----:B------:R-:W-:Y:S01]  /*19500*/  BSSY B1, `(.L_x_1682) ;  /* 0x0000251000017945 */ /* 0x000fe20003800000 */
[----:B------:R-:W-:Y:S02]  /*19510*/  IMAD.MOV.U32 R12, RZ, RZ, R4 ;  /* 0x000000ffff0c7224 */ /* 0x000fe400078e0004 */
[----:B------:R-:W-:Y:S02]  /*19520*/  IMAD.MOV.U32 R13, RZ, RZ, R5 ;  /* 0x000000ffff0d7224 */ /* 0x000fe400078e0005 */
[----:B------:R-:W-:Y:S02]  /*19530*/  IMAD.MOV.U32 R14, RZ, RZ, R8 ;  /* 0x000000ffff0e7224 */ /* 0x000fe400078e0008 */
[----:B------:R-:W-:Y:S02]  /*19540*/  IMAD.MOV.U32 R205, RZ, RZ, R23 ;  /* 0x000000ffffcd7224 */ /* 0x000fe400078e0017 */
[----:B------:R-:W-:-:S07]  /*19550*/  IMAD.MOV.U32 R207, RZ, RZ, R22 ;  /* 0x000000ffffcf7224 */ /* 0x000fce00078e0016 */
.L_x_1693:
[----:B------:R-:W-:-:S04]  /*19560*/  IADD3 R15, R207, 0x1, RZ ;  /* 0x00000001cf0f7810 */ /* 0x000fc80007ffe0ff */
[----:B------:R-:W-:-:S04]  /*19570*/  ISETP.NE.AND P2, PT, R15, 0x2, PT ;  /* 0x000000020f00780c */ /* 0x000fc80003f45270 */
[----:B------:R-:W-:Y:S02]  /*19580*/  SEL R15, R15, RZ, P2 ;  /* 0x000000ff0f0f7207 */ /* 0x000fe40001000000 */
[----:B------:R-:W-:-:S03]  /*19590*/  SEL R4, RZ, 0x1, P2 ;  /* 0x00000001ff047807 */ /* 0x000fc60001000000 */
[----:B------:R-:W-:Y:S01]  /*195a0*/  IMAD.MOV.U32 R22, RZ, RZ, R15 ;  /* 0x000000ffff167224 */ /* 0x000fe200078e000f */
[----:B------:R-:W-:Y:S01]  /*195b0*/  LOP3.LUT R23, R205, R4, RZ, 0x3c, !PT ;  /* 0x00000004cd177212 */ /* 0x000fe200078e3cff */
[----:B------:R-:W-:Y:S06]  /*195c0*/  @!P0 BRA `(.L_x_1683) ;  /* 0x0000000000048947 */ /* 0x000fec0003800000 */
[----:B------:R-:W-:Y:S01]  /*195d0*/  BPT.TRAP 0x1 ;  /* 0x000000040000795c */ /* 0x000fe20000300000 */
.L_x_1683:
[----:B------:R-:W-:Y:S01]  /*195e0*/  IMAD R4, R22, 0x8, R2 ;  /* 0x0000000816047824 */ /* 0x000fe200078e0202 */
[----:B------:R-:W-:-:S04]  /*195f0*/  SHF.L.U32 R5, R23, 0x1f, RZ ;  /* 0x0000001f17057819 */ /* 0x000fc800000006ff */
[----:B------:R0:W1:Y:S01]  /*19600*/  SYNCS.PHASECHK.TRANS64.TRYWAIT P2, [R4+URZ+0x2a830], R5 ;  /* 0x02a83005040075a7 */ /* 0x000062000804017f */
[----:B------:R-:W-:Y:S05]  /*19610*/  @!P0 BRA `(.L_x_1684) ;  /* 0x0000000000048947 */ /* 0x000fea0003800000 */
[----:B------:R-:W-:Y:S01]  /*19620*/  BPT.TRAP 0x1 ;  /* 0x000000040000795c */ /* 0x000fe20000300000 */
.L_x_1684:
[----:B------:R-:W-:Y:S01]  /*19630*/  IMAD R92, R22, 0x900, R6 ;  /* 0x00000900165c7824 */ /* 0x000fe200078e0206 */
[----:B------:R-:W-:Y:S03]  /*19640*/  BSSY B2, `(.L_x_1685) ;  /* 0x0000006000027945 */ /* 0x000fe60003800000 */
[C---:B------:R-:W-:Y:S02]  /*19650*/  VIADD R8, R92.reuse, 0x2 ;  /* 0x000000025c087836 */ /* 0x040fe40000000000 */
[----:B------:R-:W-:Y:S01]  /*19660*/  VIADD R20, R92, 0x4 ;  /* 0x000000045c147836 */ /* 0x000fe20000000000 */
[----:B-1----:R-:W-:Y:S06]  /*19670*/  @P2 BRA `(.L_x_1686) ;  /* 0x0000000000082947 */ /* 0x002fec0003800000 */
[----:B------:R-:W1:Y:S02]  /*19680*/  SYNCS.PHASECHK.TRANS64.TRYWAIT P2, [R4+URZ+0x2a830], R5 ;  /* 0x02a83005040075a7 */ /* 0x000e64000804017f */
[----:B-1----:R-:W-:Y:S05]  /*19690*/  @!P2 BRA `(.L_x_1687) ;  /* 0x00000130007ca947 */ /* 0x002fea0003800000 */
.L_x_1686:
[----:B------:R-:W-:Y:S05]  /*196a0*/  BSYNC B2 ;  /* 0x0000000000027941 */ /* 0x000fea0003800000 */
.L_x_1685:
[----:B------:R-:W-:Y:S01]  /*196b0*/  R2UR UR50, R8 ;  /* 0x00000000083272ca */ /* 0x000fe200000e0000 */
[----:B------:R-:W-:Y:S01]  /*196c0*/  VIADD R8, R92, 0x6 ;  /* 0x000000065c087836 */ /* 0x000fe20000000000 */
[----:B------:R-:W-:Y:S01]  /*196d0*/  MOV R9, 0x40000040 ;  /* 0x4000004000097802 */ /* 0x000fe20000000f00 */
[----:B------:R-:W2:Y:S03]  /*196e0*/  LDL.64 R220, [R1+0x20] ;  /* 0x0000200001dc7983 */ /* 0x000ea60000100a00 */
[----:B------:R-:W-:Y:S01]  /*196f0*/  R2UR UR30, R8 ;  /* 0x00000000081e72ca */ /* 0x000fe200000e0000 */
[----:B------:R-:W-:Y:S01]  /*19700*/  VIADD R8, R92, 0x306 ;  /* 0x000003065c087836 */ /* 0x000fe20000000000 */
[C---:B------:R-:W-:Y:S01]  /*19710*/  R2UR UR51, R9.reuse ;  /* 0x00000000093372ca */ /* 0x040fe200000e0000 */
[----:B------:R-:W3:Y:S01]  /*19720*/  LDL.64 R218, [R1+0x18] ;  /* 0x0000180001da7983 */ /* 0x000ee20000100a00 */
[----:B------:R-:W-:-:S02]  /*19730*/  R2UR UR31, R9 ;  /* 0x00000000091f72ca */ /* 0x000fc400000e0000 */
[----:B------:R-:W-:Y:S01]  /*19740*/  R2UR UR14, R8 ;  /* 0x00000000080e72ca */ /* 0x000fe200000e0000 */
[----:B------:R-:W4:Y:S01]  /*19750*/  LDL.64 R216, [R1+0x10] ;  /* 0x0000100001d87983 */ /* 0x000f220000100a00 */
[----:B------:R-:W-:-:S03]  /*19760*/  R2UR UR15, R9 ;  /* 0x00000000090f72ca */ /* 0x000fc600000e0000 */
[----:B------:R-:W5:Y:S01]  /*19770*/  LDL.64 R8, [R1+0x30] ;  /* 0x0000300001087983 */ /* 0x000f620000100a00 */
[----:B01----:R-:W-:-:S03]  /*19780*/  IMAD.MOV.U32 R4, RZ, RZ, R92 ;  /* 0x000000ffff047224 */ /* 0x003fc600078e005c */
[----:B------:R-:W4:Y:S02]  /*19790*/  LDL.64 R214, [R1+0x8] ;  /* 0x0000080001d67983 */ /* 0x000f240000100a00 */
[----:B------:R-:W-:Y:S01]  /*197a0*/  R2UR UR54, R4 ;  /* 0x00000000043672ca */ /* 0x000fe200000e0000 */
[----:B------:R-:W-:Y:S01]  /*197b0*/  VIADD R4, R92, 0x300 ;  /* 0x000003005c047836 */ /* 0x000fe20000000000 */
[----:B------:R-:W4:Y:S01]  /*197c0*/  LDL.64 R212, [R1] ;  /* 0x0000000001d47983 */ /* 0x000f220000100a00 */
[----:B------:R-:W-:Y:S01]  /*197d0*/  IMAD.MOV.U32 R5, RZ, RZ, 0x40000040 ;  /* 0x40000040ff057424 */ /* 0x000fe200078e00ff */
[----:B------:R-:W-:Y:S01]  /*197e0*/  R2UR UR34, R20 ;  /* 0x00000000142272ca */ /* 0x000fe200000e0000 */
[----:B------:R-:W-:Y:S01]  /*197f0*/  VIADD R20, R92, 0x302 ;  /* 0x000003025c147836 */ /* 0x000fe20000000000 */
[----:B------:R-:W-:Y:S01]  /*19800*/  R2UR UR26, R4 ;  /* 0x00000000041a72ca */ /* 0x000fe200000e0000 */
[----:B------:R-:W-:Y:S01]  /*19810*/  VIADD R4, R92, 0x304 ;  /* 0x000003045c047836 */ /* 0x000fe20000000000 */
[C---:B------:R-:W-:Y:S01]  /*19820*/  R2UR UR55, R5.reuse ;  /* 0x00000000053772ca */ /* 0x040fe200000e0000 */
[-C--:B------:R-:W-:Y:S01]  /*19830*/  FMUL.FTZ R24, R24, R88.reuse ;  /* 0x0000005818187220 */ /* 0x080fe20000410000 */
[----:B------:R-:W-:Y:S01]  /*19840*/  R2UR UR27, R5 ;  /* 0x00000000051b72ca */ /* 0x000fe200000e0000 */
[-C--:B------:R-:W-:Y:S01]  /*19850*/  FMUL.FTZ R25, R25, R88.reuse ;  /* 0x0000005819197220 */ /* 0x080fe20000410000 */
[----:B------:R-:W-:Y:S01]  /*19860*/  R2UR UR18, R4 ;  /* 0x00000000041272ca */ /* 0x000fe200000e0000 */
[-C--:B------:R-:W-:Y:S01]  /*19870*/  FMUL.FTZ R28, R28, R88.reuse ;  /* 0x000000581c1c7220 */ /* 0x080fe20000410000 */
[----:B------:R-:W-:Y:S01]  /*19880*/  R2UR UR19, R5 ;  /* 0x00000000051372ca */ /* 0x000fe200000e0000 */
[-C--:B------:R-:W-:Y:S01]  /*19890*/  FMUL.FTZ R29, R29, R88.reuse ;  /* 0x000000581d1d7220 */ /* 0x080fe20000410000 */
[----:B------:R-:W2:Y:S01]  /*198a0*/  LDL.64 R4, [R1+0x28] ;  /* 0x0000280001047983 */ /* 0x000ea20000100a00 */
        /* <DEDUP_REMOVED lines=29> */
[C---:B------:R-:W-:Y:S01]  /*19a80*/  IADD3 R20, R92.reuse, 0x600, RZ ;  /* 0x000006005c147810 */ /* 0x040fe20007ffe0ff */
[----:B------:R-:W-:-:S02]  /*19a90*/  VIADD R88, R92, 0x602 ;  /* 0x000006025c587836 */ /* 0x000fc40000000000 */
[-C--:B------:R-:W-:Y:S01]  /*19aa0*/  FMUL.FTZ R26, R26, R7.reuse ;  /* 0x000000071a1a7220 */ /* 0x080fe20000410000 */
[C---:B------:R-:W-:Y:S02]  /*19ab0*/  VIADD R90, R92.reuse, 0x604 ;  /* 0x000006045c5a7836 */ /* 0x040fe40000000000 */
[-C--:B------:R-:W-:Y:S01]  /*19ac0*/  FMUL.FTZ R27, R27, R7.reuse ;  /* 0x000000071b1b7220 */ /* 0x080fe20000410000 */
[----:B------:R-:W-:Y:S02]  /*19ad0*/  VIADD R92, R92, 0x606 ;  /* 0x000006065c5c7836 */ /* 0x000fe40000000000 */
[-C--:B------:R-:W-:Y:S01]  /*19ae0*/  FMUL.FTZ R30, R30, R7.reuse ;  /* 0x000000071e1e7220 */ /* 0x080fe20000410000 */
[----:B------:R-:W-:Y:S02]  /*19af0*/  IMAD.MOV.U32 R89, RZ, RZ, 0x40000040 ;  /* 0x40000040ff597424 */ /* 0x000fe400078e00ff */
[----:B------:R-:W-:Y:S01]  /*19b00*/  FMUL.FTZ R31, R31, R7 ;  /* 0x000000071f1f7220 */ /* 0x000fe20000410000 */
[----:B------:R-:W-:-:S02]  /*19b10*/  IMAD.MOV.U32 R91, RZ, RZ, 0x40000040 ;  /* 0x40000040ff5b7424 */ /* 0x000fc400078e00ff */
[-C--:B------:R-:W-:Y:S01]  /*19b20*/  FMUL.FTZ R34, R34, R7.reuse ;  /* 0x0000000722227220 */ /* 0x080fe20000410000 */
        /* <DEDUP_REMOVED lines=14> */
[C---:B------:R-:W-:Y:S01]  /*19c10*/  R2UR UR35, R21.reuse ;  /* 0x00000000152372ca */ /* 0x040fe200000e0000 */
[-C--:B------:R-:W-:Y:S01]  /*19c20*/  FMUL.FTZ R46, R46, R7.reuse ;  /* 0x000000072e2e7220 */ /* 0x080fe20000410000 */
[----:B------:R-:W-:Y:S01]  /*19c30*/  R2UR UR23, R21 ;  /* 0x00000000151772ca */ /* 0x000fe200000e0000 */
[-C--:B------:R-:W-:Y:S01]  /*19c40*/  FMUL.FTZ R47, R47, R7.reuse ;  /* 0x000000072f2f7220 */ /* 0x080fe20000410000 */
[-C--:B------:R-:W-:Y:S01]  /*19c50*/  FMUL.FTZ R50, R50, R7.reuse ;  /* 0x0000000732327220 */ /* 0x080fe20000410000 */
[----:B------:R-:W-:Y:S01]  /*19c60*/  HGMMA.64x96x16.F32 R88, gdesc[UR52], RZ, !UPT, gsb0 ;  /* 0x01600000345879f0 */ /* 0x000fe2000c0008ff */
        /* <DEDUP_REMOVED lines=23> */
[----:B-----5:R-:W-:Y:S02]  /*19de0*/  R2UR UR32, R8 ;  /* 0x00000000082072ca */ /* 0x020fe400000e0000 */
[----:B------:R-:W-:Y:S01]  /*19df0*/  R2UR UR33, R9 ;  /* 0x00000000092172ca */ /* 0x000fe200000e0000 */
[----:B------:R-:W-:-:S12]  /*19e00*/  WARPGROUP.ARRIVE ;  /* 0x00000000000079c5 */ /* 0x000fd80000000000 */
[----:B------:R-:W-:Y:S01]  /*19e10*/  HGMMA.64x96x16.F32 R88, gdesc[UR32], R88, gsb0 ;  /* 0x01600000205879f0 */ /* 0x000fe20008000858 */
[----:B--2---:R-:W-:Y:S02]  /*19e20*/  R2UR UR28, R4 ;  /* 0x00000000041c72ca */ /* 0x004fe400000e0000 */
[----:B------:R-:W-:Y:S01]  /*19e30*/  R2UR UR29, R5 ;  /* 0x00000000051d72ca */ /* 0x000fe200000e0000 */
[----:B------:R-:W-:Y:S02]  /*19e40*/  WARPGROUP.DEPBAR.LE gsb0, 0x0 ;  /* 0x00008000000079c5 */ /* 0x000fe40000010000 */
[----:B------:R-:W-:-:S10]  /*19e50*/  WARPGROUP.ARRIVE ;  /* 0x00000000000079c5 */ /* 0x000fd40000000000 */
        /* <DEDUP_REMOVED lines=42> */
.L_x_1688:
[----:B------:R-:W-:Y:S02]  /*1a100*/  SHF.L.U32 R4, R205, 0x1f, RZ ;  /* 0x0000001fcd047819 */ /* 0x000fe400000006ff */
[----:B------:R-:W-:-:S04]  /*1a110*/  LEA R20, R207, R2, 0x3 ;  /* 0x00000002cf147211 */ /* 0x000fc800078e18ff */
[----:B------:R0:W1:Y:S01]  /*1a120*/  SYNCS.PHASECHK.TRANS64.TRYWAIT P2, [R20+URZ+0x2a850], R4 ;  /* 0x02a85004140075a7 */ /* 0x000062000804017f */
[----:B------:R-:W-:Y:S05]  /*1a130*/  @!P0 BRA `(.L_x_1689) ;  /* 0x0000000000048947 */ /* 0x000fea0003800000 */
[----:B------:R-:W-:Y:S01]  /*1a140*/  BPT.TRAP 0x1 ;  /* 0x000000040000795c */ /* 0x000fe20000300000 */
.L_x_1689:
[----:B------:R-:W-:Y:S04]  /*1a150*/  BSSY B2, `(.L_x_1690) ;  /* 0x0000004000027945 */ /* 0x000fe80003800000 */
[----:B-1----:R-:W-:Y:S05]  /*1a160*/  @P2 BRA `(.L_x_1691) ;  /* 0x0000000000082947 */ /* 0x002fea0003800000 */
[----:B------:R-:W1:Y:S02]  /*1a170*/  SYNCS.PHASECHK.TRANS64.TRYWAIT P2, [R20+URZ+0x2a850], R4 ;  /* 0x02a85004140075a7 */ /* 0x000e64000804017f */
[----:B-1----:R-:W-:Y:S05]  /*1a180*/  @!P2 BRA `(.L_x_1692) ;  /* 0x0000012400d4a947 */ /* 0x002fea0003800000 */
.L_x_1691:
[----:B------:R-:W-:Y:S05]  /*1a190*/  BSYNC B2 ;  /* 0x0000000000027941 */ /* 0x000fea0003800000 */
.L_x_1690:
[----:B01----:R-:W-:Y:S01]  /*1a1a0*/  VIADD R4, R2, 0x400 ;  /* 0x0000040002047836 */ /* 0x003fe20000000000 */
[----:B------:R-:W-:Y:S01]  /*1a1b0*/  WARPGROUP.ARRIVE ;  /* 0x00000000000079c5 */ /* 0x000fe20000000000 */
[----:B------:R-:W-:Y:S02]  /*1a1c0*/  IMAD.MOV.U32 R9, RZ, RZ, 0x40000040 ;  /* 0x40000040ff097424 */ /* 0x000fe400078e00ff */
[----:B------:R-:W-:Y:S01]  /*1a1d0*/  FMUL.FTZ R7, R88, UR59 ;  /* 0x0000003b58077c20 */ /* 0x000fe20008410000 */
[----:B------:R-:W-:Y:S01]  /*1a1e0*/  IMAD.MOV.U32 R5, RZ, RZ, 0x40000040 ;  /* 0x40000040ff057424 */ /* 0x000fe200078e00ff */
[----:B------:R-:W-:Y:S01]  /*1a1f0*/  SHF.R.U32.HI R4, RZ, 0x4, R4 ;  /* 0x00000004ff047819 */ /* 0x000fe20000011604 */
[----:B------:R-:W-:Y:S01]  /*1a200*/  FMUL.FTZ R21, R89, UR59 ;  /* 0x0000003b59157c20 */ /* 0x000fe20008410000 */
[----:B------:R-:W-:Y:S01]  /*1a210*/  R2UR UR7, R9 ;  /* 0x00000000090772ca */ /* 0x000fe200000e0000 */
[----:B------:R-:W-:Y:S01]  /*1a220*/  FMUL.FTZ R89, R91, UR59 ;  /* 0x0000003b5b597c20 */ /* 0x000fe20008410000 */
[----:B------:R-:W-:Y:S01]  /*1a230*/  LOP3.LUT R4, R4, 0x3fff, RZ, 0xc0, !PT ;  /* 0x00003fff04047812 */ /* 0x000fe200078ec0ff */
[----:B------:R-:W0:Y:S01]  /*1a240*/  MUFU.TANH R7, R7 ;  /* 0x0000000700077308 */ /* 0x000e220000002400 */
        /* <DEDUP_REMOVED lines=8> */
[----:B------:R-:W1:Y:S01]  /*1a2d0*/  MUFU.TANH R21, R21 ;  /* 0x0000001500157308 */ /* 0x000e620000002400 */
[----:B------:R-:W-:Y:S01]  /*1a2e0*/  FMUL.FTZ R99, R100, UR59 ;  /* 0x0000003b64637c20 */ /* 0x000fe20008410000 */
[----:B------:R-:W-:Y:S01]  /*1a2f0*/  FMUL.FTZ R100, R101, UR59 ;  /* 0x0000003b65647c20 */ /* 0x000fe20008410000 */
[C---:B------:R-:W-:Y:S01]  /*1a300*/  VIADD R4, R8.reuse, 0x80 ;  /* 0x0000008008047836 */ /* 0x040fe20000000000 */
[----:B------:R-:W-:Y:S01]  /*1a310*/  R2UR UR6, R8 ;  /* 0x00000000080672ca */ /* 0x000fe200000e0000 */
        /* <DEDUP_REMOVED lines=12> */
[----:B------:R-:W-:Y:S01]  /*1a3e0*/  HGMMA.64x128x16.F32 R24, R156, gdesc[UR4].tnspB, R24, gsb0 ;  /* 0x41e000049c187df0 */ /* 0x000fe20008000818 */
[----:B------:R-:W-:Y:S01]  /*1a3f0*/  R2UR UR6, R4 ;  /* 0x00000000040672ca */ /* 0x000fe200000e0000 */
[----:B------:R-:W-:Y:S01]  /*1a400*/  VIADD R4, R8, 0x100 ;  /* 0x0000010008047836 */ /* 0x000fe20000000000 */
[----:B------:R-:W-:Y:S01]  /*1a410*/  R2UR UR7, R5 ;  /* 0x00000000050772ca */ /* 0x000fe200000e0000 */
[----:B------:R-:W-:-:S02]  /*1a420*/  IMAD.MOV.U32 R5, RZ, RZ, 0x40000040 ;  /* 0x40000040ff057424 */ /* 0x000fc400078e00ff */
[----:B------:R-:W-:Y:S01]  /*1a430*/  FMUL.FTZ R98, R102, UR59 ;  /* 0x0000003b66627c20 */ /* 0x000fe20008410000 */
[----:B------:R-:W-:Y:S01]  /*1a440*/  FMUL.FTZ R102, R106, UR59 ;  /* 0x0000003b6a667c20 */ /* 0x000fe20008410000 */
[----:B------:R-:W4:Y:S01]  /*1a450*/  MUFU.TANH R95, R95 ;  /* 0x0000005f005f7308 */ /* 0x000f220000002400 */
[----:B------:R-:W-:Y:S01]  /*1a460*/  FMUL.FTZ R106, R110, UR59 ;  /* 0x0000003b6e6a7c20 */ /* 0x000fe20008410000 */
[----:B------:R-:W-:Y:S01]  /*1a470*/  FMUL.FTZ R110, R113, UR59 ;  /* 0x0000003b716e7c20 */ /* 0x000fe20008410000 */
[----:B------:R-:W-:Y:S01]  /*1a480*/  FMUL.FTZ R116, R116, UR59 ;  /* 0x0000003b74747c20 */ /* 0x000fe20008410000 */
[----:B------:R-:W-:Y:S01]  /*1a490*/  FMUL.FTZ R112, R117, UR59 ;  /* 0x0000003b75707c20 */ /* 0x000fe20008410000 */
[----:B------:R-:W-:Y:S01]  /*1a4a0*/  FMUL.FTZ R113, R120, UR59 ;  /* 0x0000003b78717c20 */ /* 0x000fe20008410000 */
[----:B------:R-:W-:Y:S01]  /*1a4b0*/  FMUL.FTZ R117, R124, UR59 ;  /* 0x0000003b7c757c20 */ /* 0x000fe20008410000 */
[----:B------:R-:W-:Y:S01]  /*1a4c0*/  FMUL.FTZ R120, R125, UR59 ;  /* 0x0000003b7d787c20 */ /* 0x000fe20008410000 */
[----:B------:R-:W5:Y:S01]  /*1a4d0*/  MUFU.TANH R96, R96 ;  /* 0x0000006000607308 */ /* 0x000f620000002400 */
        /* <DEDUP_REMOVED lines=17> */
[----:B------:R-:W-:Y:S01]  /*1a5f0*/  ULDC UR4, c[0x0][0x988] ;  /* 0x0002620000047ab9 */ /* 0x000fe20000000800 */
[----:B------:R-:W-:Y:S01]  /*1a600*/  @!P1 VIADD R20, R20, 0x2a860 ;  /* 0x0002a86014149836 */ /* 0x000fe20000000000 */
[----:B------:R-:W-:Y:S01]  /*1a610*/  ISETP.GT.AND P2, PT, R14, R11, PT ;  /* 0x0000000b0e00720c */ /* 0x000fe20003f44270 */
[----:B------:R-:W-:-:S02]  /*1a620*/  IMAD.MOV.U32 R205, RZ, RZ, R23 ;  /* 0x000000ffffcd7224 */ /* 0x000fc400078e0017 */
[----:B------:R-:W-:Y:S01]  /*1a630*/  IMAD.MOV.U32 R207, RZ, RZ, R22 ;  /* 0x000000ffffcf7224 */ /* 0x000fe200078e0016 */
[----:B------:R-:W5:Y:S01]  /*1a640*/  MUFU.TANH R103, R103 ;  /* 0x0000006700677308 */ /* 0x000f620000002400 */
[----:B------:R-:W-:-:S07]  /*1a650*/  @!P1 PRMT R20, RZ, 0x654, R20 ;  /* 0x00000654ff149816 */ /* 0x000fce0000000014 */
[----:B------:R-:W5:Y:S08]  /*1a660*/  MUFU.TANH R104, R104 ;  /* 0x0000006800687308 */ /* 0x000f700000002400 */
[----:B------:R-:W5:Y:S08]  /*1a670*/  MUFU.TANH R107, R107 ;  /* 0x0000006b006b7308 */ /* 0x000f700000002400 */
[----:B------:R-:W5:Y:S08]  /*1a680*/  MUFU.TANH R108, R108 ;  /* 0x0000006c006c7308 */ /* 0x000f700000002400 */
[----:B------:R-:W5:Y:S08]  /*1a690*/  MUFU.TANH R109, R109 ;  /* 0x0000006d006d7308 */ /* 0x000f700000002400 */
[----:B------:R-:W5:Y:S08]  /*1a6a0*/  MUFU.TANH R110, R110 ;  /* 0x0000006e006e7308 */ /* 0x000f700000002400 */
        /* <DEDUP_REMOVED lines=11> */
[----:B------:R-:W-:Y:S02]  /*1a760*/  R2UR UR6, R4 ;  /* 0x00000000040672ca */ /* 0x000fe400000e0000 */
[----:B------:R-:W-:Y:S01]  /*1a770*/  R2UR UR7, R5 ;  /* 0x00000000050772ca */ /* 0x000fe200000e0000 */
[----:B------:R-:W-:Y:S01]  /*1a780*/  IMAD.MOV.U32 R5, RZ, RZ, 0x40000040 ;  /* 0x40000040ff057424 */ /* 0x000fe200078e00ff */
[----:B------:R-:W-:Y:S02]  /*1a790*/  IADD3 R4, R8, 0x180, RZ ;  /* 0x0000018008047810 */ /* 0x000fe40007ffe0ff */
        /* <DEDUP_REMOVED lines=25> */
[----:B------:R-:W-:Y:S01]  /*1a930*/  MUFU.TANH R129, R129 ;  /* 0x0000008100817308 */ /* 0x000fe20000002400 */
[----:B------:R-:W-:-:S07]  /*1a940*/  VIADD R8, R8, 0x280 ;  /* 0x0000028008087836 */ /* 0x000fce0000000000 */
[----:B------:R-:W-:Y:S08]  /*1a950*/  MUFU.TANH R130, R130 ;  /* 0x0000008200827308 */ /* 0x000ff00000002400 */
[----:B------:R-:W-:Y:S08]  /*1a960*/  MUFU.TANH R131, R131 ;  /* 0x0000008300837308 */ /* 0x000ff00000002400 */
[----:B------:R-:W-:Y:S01]  /*1a970*/  MUFU.TANH R132, R132 ;  /* 0x0000008400847308 */ /* 0x000fe20000002400 */
[----:B------:R-:W-:-:S02]  /*1a980*/  WARPGROUP.DEPBAR.LE gsb0, 0x0 ;  /* 0x00008000000079c5 */ /* 0x000fc40000010000 */
[----:B------:R-:W-:-:S06]  /*1a990*/  WARPGROUP.ARRIVE ;  /* 0x00000000000079c5 */ /* 0x000fcc0000000000 */
[----:B------:R-:W-:Y:S01]  /*1a9a0*/  HGMMA.64x128x16.F32 R24, R144, gdesc[UR4].tnspB, R24, gsb0 ;  /* 0x41e0000490187df0 */ /* 0x000fe20008000818 */
[----:B------:R-:W-:Y:S02]  /*1a9b0*/  R2UR UR7, R5 ;  /* 0x00000000050772ca */ /* 0x000fe400000e0000 */
[----:B0-----:R-:W-:Y:S02]  /*1a9c0*/  FMNMX.FTZ R5, R7, R13, !PT ;  /* 0x0000000d07057209 */ /* 0x001fe40007810000 */
[----:B------:R-:W-:Y:S02]  /*1a9d0*/  R2UR UR6, R4 ;  /* 0x00000000040672ca */ /* 0x000fe400000e0000 */
[----:B-1----:R-:W-:Y:S01]  /*1a9e0*/  FMNMX.FTZ R5, R21, R5, !PT ;  /* 0x0000000515057209 */ /* 0x002fe20007810000 */
[----:B------:R0:W1:Y:S03]  /*1a9f0*/  MUFU.TANH R4, R116 ;  /* 0x0000007400047308 */ /* 0x0000660000002400 */
[----:B--2---:R-:W-:-:S04]  /*1aa00*/  FMNMX.FTZ R5, R91, R5, !PT ;  /* 0x000000055b057209 */ /* 0x004fc80007810000 */
[----:B---3--:R-:W-:Y:S01]  /*1aa10*/  FMNMX.FTZ R5, R92, R5, !PT ;  /* 0x000000055c057209 */ /* 0x008fe20007810000 */
[----:B0-----:R-:W-:Y:S01]  /*1aa20*/  FMUL.FTZ R116, R121, UR59 ;  /* 0x0000003b79747c20 */ /* 0x001fe20008410000 */
[----:B------:R-:W-:Y:S02]  /*1aa30*/  FMUL.FTZ R121, R128, UR59 ;  /* 0x0000003b80797c20 */ /* 0x000fe40008410000 */
[----:B----4-:R-:W-:Y:S01]  /*1aa40*/  FMNMX.FTZ R5, R95, R5, !PT ;  /* 0x000000055f057209 */ /* 0x010fe20007810000 */
[----:B------:R-:W-:-:S03]  /*1aa50*/  FMUL.FTZ R128, R133, UR59 ;  /* 0x0000003b85807c20 */ /* 0x000fc60008410000 */
[----:B-----5:R-:W-:Y:S01]  /*1aa60*/  FMNMX.FTZ R5, R96, R5, !PT ;  /* 0x0000000560057209 */ /* 0x020fe20007810000 */
[----:B------:R-:W0:Y:S03]  /*1aa70*/  MUFU.TANH R116, R116 ;  /* 0x0000007400747308 */ /* 0x000e260000002400 */
[----:B------:R-:W-:-:S04]  /*1aa80*/  FMNMX.FTZ R5, R99, R5, !PT ;  /* 0x0000000563057209 */ /* 0x000fc80007810000 */
[----:B------:R-:W-:Y:S01]  /*1aa90*/  FMNMX.FTZ R5, R100, R5, !PT ;  /* 0x0000000564057209 */ /* 0x000fe20007810000 */
[----:B------:R-:W2:Y:S03]  /*1aaa0*/  MUFU.TANH R121, R121 ;  /* 0x0000007900797308 */ /* 0x000ea60000002400 */
[----:B------:R-:W-:-:S04]  /*1aab0*/  FMNMX.FTZ R5, R103, R5, !PT ;  /* 0x0000000567057209 */ /* 0x000fc80007810000 */
[----:B------:R-:W-:Y:S01]  /*1aac0*/  FMNMX.FTZ R5, R104, R5, !PT ;  /* 0x0000000568057209 */ /* 0x000fe20007810000 */
[----:B------:R-:W3:Y:S03]  /*1aad0*/  MUFU.TANH R128, R128 ;  /* 0x0000008000807308 */ /* 0x000ee60000002400 */
[----:B------:R-:W-:-:S04]  /*1aae0*/  FMNMX.FTZ R5, R107, R5, !PT ;  /* 0x000000056b057209 */ /* 0x000fc80007810000 */
[----:B------:R-:W-:-:S04]  /*1aaf0*/  FMNMX.FTZ R5, R108, R5, !PT ;  /* 0x000000056c057209 */ /* 0x000fc80007810000 */
[----:B------:R-:W-:-:S04]  /*1ab00*/  FMNMX.FTZ R5, R109, R5, !PT ;  /* 0x000000056d057209 */ /* 0x000fc80007810000 */
[----:B------:R-:W-:-:S04]  /*1ab10*/  FMNMX.FTZ R5, R110, R5, !PT ;  /* 0x000000056e057209 */ /* 0x000fc80007810000 */
[----:B-1----:R-:W-:-:S04]  /*1ab20*/  FMNMX.FTZ R5, R4, R5, !PT ;  /* 0x0000000504057209 */ /* 0x002fc80007810000 */
[----:B------:R-:W-:-:S04]  /*1ab30*/  FMNMX.FTZ R5, R112, R5, !PT ;  /* 0x0000000570057209 */ /* 0x000fc80007810000 */
[----:B------:R-:W-:-:S04]  /*1ab40*/  FMNMX.FTZ R5, R113, R5, !PT ;  /* 0x0000000571057209 */ /* 0x000fc80007810000 */
[----:B0-----:R-:W-:-:S04]  /*1ab50*/  FMNMX.FTZ R5, R116, R5, !PT ;  /* 0x0000000574057209 */ /* 0x001fc80007810000 */
[----:B------:R-:W-:-:S04]  /*1ab60*/  FMNMX.FTZ R5, R117, R5, !PT ;  /* 0x0000000575057209 */ /* 0x000fc80007810000 */
[----:B------:R-:W-:-:S04]  /*1ab70*/  FMNMX.FTZ R5, R120, R5, !PT ;  /* 0x0000000578057209 */ /* 0x000fc80007810000 */
[----:B--2---:R-:W-:-:S04]  /*1ab80*/  FMNMX.FTZ R5, R121, R5, !PT ;  /* 0x0000000579057209 */ /* 0x004fc80007810000 */
[----:B------:R-:W-:-:S04]  /*1ab90*/  FMNMX.FTZ R5, R124, R5, !PT ;  /* 0x000000057c057209 */ /* 0x000fc80007810000 */
[----:B------:R-:W-:-:S04]  /*1aba0*/  FMNMX.FTZ R5, R125, R5, !PT ;  /* 0x000000057d057209 */ /* 0x000fc80007810000 */
[----:B---3--:R-:W-:-:S05]  /*1abb0*/  FMNMX.FTZ R5, R128, R5, !PT ;  /* 0x0000000580057209 */ /* 0x008fca0007810000 */
[----:B------:R-:W0:Y:S02]  /*1abc0*/  SHFL.BFLY PT, R10, R5, 0x2, 0x1f ;  /* 0x0c401f00050a7f89 */ /* 0x000e2400000e0000 */
[----:B0-----:R-:W-:-:S05]  /*1abd0*/  FMNMX.FTZ R5, R5, R10, !PT ;  /* 0x0000000a05057209 */ /* 0x001fca0007810000 */
[----:B------:R-:W0:Y:S01]  /*1abe0*/  SHFL.BFLY PT, R10, R5, 0x1, 0x1f ;  /* 0x0c201f00050a7f89 */ /* 0x000e2200000e0000 */
[----:B------:R-:W-:Y:S02]  /*1abf0*/  WARPGROUP.DEPBAR.LE gsb0, 0x0 ;  /* 0x00008000000079c5 */ /* 0x000fe40000010000 */
[----:B------:R-:W-:-:S06]  /*1ac00*/  WARPGROUP.ARRIVE ;  /* 0x00000000000079c5 */ /* 0x000fcc0000000000 */
[----:B------:R-:W-:Y:S01]  /*1ac10*/  HGMMA.64x128x16.F32 R24, R140, gdesc[UR4].tnspB, R24, gsb0 ;  /* 0x41e000048c187df0 */ /* 0x000fe20008000818 */
[----:B------:R-:W-:Y:S02]  /*1ac20*/  R2UR UR6, R8 ;  /* 0x00000000080672ca */ /* 0x000fe400000e0000 */
[----:B0-----:R-:W-:Y:S01]  /*1ac30*/  FMNMX.FTZ R5, R5, R10, !PT ;  /* 0x0000000a05057209 */ /* 0x001fe20007810000 */
[----:B------:R-:W-:Y:S01]  /*1ac40*/  IMAD.U32 R10, RZ, RZ, UR4 ;  /* 0x00000004ff0a7e24 */ /* 0x000fe2000f8e00ff */
[----:B------:R-:W-:-:S03]  /*1ac50*/  @!P1 LEA R8, R15, R2, 0x3 ;  /* 0x000000020f089211 */ /* 0x000fc600078e18ff */
[----:B------:R-:W-:Y:S01]  /*1ac60*/  FADD.FTZ R88, -R5, R13 ;  /* 0x0000000d05587221 */ /* 0x000fe20000010100 */
[----:B------:R-:W-:Y:S01]  /*1ac70*/  FMNMX.FTZ R13, R9, R12, !PT ;  /* 0x0000000c090d7209 */ /* 0x000fe20007810000 */
[-C--:B------:R-:W-:Y:S01]  /*1ac80*/  FMUL.FTZ R135, R5, R10.reuse ;  /* 0x0000000a05877220 */ /* 0x080fe20000410000 */
[----:B------:R-:W-:Y:S02]  /*1ac90*/  @!P1 VIADD R8, R8, 0x2a840 ;  /* 0x0002a84008089836 */ /* 0x000fe40000000000 */
[-C--:B------:R-:W-:Y:S01]  /*1aca0*/  FMUL.FTZ R88, R88, R10.reuse ;  /* 0x0000000a58587220 */ /* 0x080fe20000410000 */
[----:B------:R-:W-:Y:S01]  /*1acb0*/  FMNMX.FTZ R13, R89, R13, !PT ;  /* 0x0000000d590d7209 */ /* 0x000fe20007810000 */
[-CC-:B------:R-:W-:Y:S01]  /*1acc0*/  FFMA.FTZ R156, R7, R10.reuse, -R135.reuse ;  /* 0x0000000a079c7223 */ /* 0x180fe20000010887 */
[-CC-:B------:R-:W-:Y:S01]  /*1acd0*/  FFMA.FTZ R146, R4, R10.reuse, -R135.reuse ;  /* 0x0000000a04927223 */ /* 0x180fe20000010887 */
[-CC-:B------:R-:W-:Y:S01]  /*1ace0*/  FFMA.FTZ R150, R107, R10.reuse, -R135.reuse ;  /* 0x0000000a6b967223 */ /* 0x180fe20000010887 */
[----:B------:R-:W-:Y:S01]  /*1acf0*/  FMNMX.FTZ R13, R90, R13, !PT ;  /* 0x0000000d5a0d7209 */ /* 0x000fe20007810000 */
[-CC-:B------:R-:W-:Y:S01]  /*1ad00*/  FFMA.FTZ R133, R21, R10.reuse, -R135.reuse ;  /* 0x0000000a15857223 */ /* 0x180fe20000010887 */
[----:B------:R-:W-:Y:S01]  /*1ad10*/  MUFU.EX2 R88, R88 ;  /* 0x0000005800587308 */ /* 0x000fe20000000800 */
[-CC-:B------:R-:W-:Y:S01]  /*1ad20*/  FFMA.FTZ R158, R91, R10.reuse, -R135.reuse ;  /* 0x0000000a5b9e7223 */ /* 0x180fe20000010887 */
[----:B------:R-:W-:Y:S01]  /*1ad30*/  FMNMX.FTZ R13, R93, R13, !PT ;  /* 0x0000000d5d0d7209 */ /* 0x000fe20007810000 */
[-CC-:B------:R-:W-:Y:S01]  /*1ad40*/  FFMA.FTZ R152, R95, R10.reuse, -R135.reuse ;  /* 0x0000000a5f987223 */ /* 0x180fe20000010887 */
[-CC-:B------:R-:W-:Y:S01]  /*1ad50*/  FFMA.FTZ R134, R96, R10.reuse, -R135.reuse ;  /* 0x0000000a60867223 */ /* 0x180fe20000010887 */
[-CC-:B------:R-:W-:Y:S01]  /*1ad60*/  FFMA.FTZ R154, R99, R10.reuse, -R135.reuse ;  /* 0x0000000a639a7223 */ /* 0x180fe20000010887 */
[----:B------:R-:W-:Y:S01]  /*1ad70*/  FMNMX.FTZ R13, R94, R13, !PT ;  /* 0x0000000d5e0d7209 */ /* 0x000fe20007810000 */
[-CC-:B------:R-:W-:Y:S01]  /*1ad80*/  FFMA.FTZ R21, R100, R10.reuse, -R135.reuse ;  /* 0x0000000a64157223 */ /* 0x180fe20000010887 */
[----:B------:R-:W0:Y:S01]  /*1ad90*/  MUFU.EX2 R156, R156 ;  /* 0x0000009c009c7308 */ /* 0x000e220000000800 */
[-CC-:B------:R-:W-:Y:S01]  /*1ada0*/  FFMA.FTZ R148, R103, R10.reuse, -R135.reuse ;  /* 0x0000000a67947223 */ /* 0x180fe20000010887 */
[----:B------:R-:W-:Y:S01]  /*1adb0*/  FMNMX.FTZ R13, R97, R13, !PT ;  /* 0x0000000d610d7209 */ /* 0x000fe20007810000 */
[-CC-:B------:R-:W-:Y:S01]  /*1adc0*/  FFMA.FTZ R103, R108, R10.reuse, -R135.reuse ;  /* 0x0000000a6c677223 */ /* 0x180fe20000010887 */
[-CC-:B------:R-:W-:Y:S01]  /*1add0*/  FFMA.FTZ R144, R109, R10.reuse, -R135.reuse ;  /* 0x0000000a6d907223 */ /* 0x180fe20000010887 */
[-CC-:B------:R-:W-:Y:S01]  /*1ade0*/  FFMA.FTZ R91, R110, R10.reuse, -R135.reuse ;  /* 0x0000000a6e5b7223 */ /* 0x180fe20000010887 */
[----:B------:R-:W-:Y:S01]  /*1adf0*/  FMNMX.FTZ R13, R98, R13, !PT ;  /* 0x0000000d620d7209 */ /* 0x000fe20007810000 */
[-CC-:B------:R-:W-:Y:S01]  /*1ae00*/  FFMA.FTZ R95, R112, R10.reuse, -R135.reuse ;  /* 0x0000000a705f7223 */ /* 0x180fe20000010887 */
[----:B------:R-:W1:Y:S01]  /*1ae10*/  MUFU.EX2 R133, R133 ;  /* 0x0000008500857308 */ /* 0x000e620000000800 */
[-CC-:B------:R-:W-:Y:S01]  /*1ae20*/  FFMA.FTZ R96, R116, R10.reuse, -R135.reuse ;  /* 0x0000000a74607223 */ /* 0x180fe20000010887 */
[----:B------:R-:W-:Y:S01]  /*1ae30*/  FMNMX.FTZ R13, R101, R13, !PT ;  /* 0x0000000d650d7209 */ /* 0x000fe20007810000 */
[-CC-:B------:R-:W-:Y:S01]  /*1ae40*/  FFMA.FTZ R99, R120, R10.reuse, -R135.reuse ;  /* 0x0000000a78637223 */ /* 0x180fe20000010887 */
[-CC-:B------:R-:W-:Y:S01]  /*1ae50*/  FFMA.FTZ R100, R124, R10.reuse, -R135.reuse ;  /* 0x0000000a7c647223 */ /* 0x180fe20000010887 */
[----:B------:R-:W-:Y:S01]  /*1ae60*/  FFMA.FTZ R128, R128, R10, -R135 ;  /* 0x0000000a80807223 */ /* 0x000fe20000010887 */
[----:B------:R-:W-:-:S02]  /*1ae70*/  FMNMX.FTZ R13, R102, R13, !PT ;  /* 0x0000000d660d7209 */ /* 0x000fc40007810000 */
[----:B------:R-:W2:Y:S02]  /*1ae80*/  MUFU.EX2 R158, R158 ;  /* 0x0000009e009e7308 */ /* 0x000ea40000000800 */
[----:B------:R-:W-:-:S04]  /*1ae90*/  FMNMX.FTZ R13, R105, R13, !PT ;  /* 0x0000000d690d7209 */ /* 0x000fc80007810000 */
[----:B------:R-:W-:Y:S02]  /*1aea0*/  FMNMX.FTZ R13, R106, R13, !PT ;  /* 0x0000000d6a0d7209 */ /* 0x000fe40007810000 */
[----:B------:R-:W-:Y:S02]  /*1aeb0*/  MUFU.EX2 R152, R152 ;  /* 0x0000009800987308 */ /* 0x000fe40000000800 */
        /* <DEDUP_REMOVED lines=18> */
[----:B------:R-:W-:-:S05]  /*1afe0*/  FMNMX.FTZ R7, R132, R7, !PT ;  /* 0x0000000784077209 */ /* 0x000fca0007810000 */
[----:B------:R-:W3:Y:S01]  /*1aff0*/  SHFL.BFLY PT, R13, R7, 0x2, 0x1f ;  /* 0x0c401f00070d7f89 */ /* 0x000ee200000e0000 */
[----:B------:R-:W-:Y:S08]  /*1b000*/  MUFU.EX2 R144, R144 ;  /* 0x0000009000907308 */ /* 0x000ff00000000800 */
[----:B------:R-:W-:Y:S08]  /*1b010*/  MUFU.EX2 R91, R91 ;  /* 0x0000005b005b7308 */ /* 0x000ff00000000800 */
[----:B------:R-:W-:Y:S01]  /*1b020*/  MUFU.EX2 R146, R146 ;  /* 0x0000009200927308 */ /* 0x000fe20000000800 */
[----:B---3--:R-:W-:-:S07]  /*1b030*/  FMNMX.FTZ R4, R7, R13, !PT ;  /* 0x0000000d07047209 */ /* 0x008fce0007810000 */
[----:B------:R-:W-:Y:S01]  /*1b040*/  MUFU.EX2 R95, R95 ;  /* 0x0000005f005f7308 */ /* 0x000fe20000000800 */
[-CC-:B------:R-:W-:Y:S01]  /*1b050*/  FFMA.FTZ R13, R121, R10.reuse, -R135.reuse ;  /* 0x0000000a790d7223 */ /* 0x180fe20000010887 */
[----:B------:R-:W3:Y:S06]  /*1b060*/  SHFL.BFLY PT, R7, R4, 0x1, 0x1f ;  /* 0x0c201f0004077f89 */ /* 0x000eec00000e0000 */
[----:B------:R-:W-:Y:S01]  /*1b070*/  MUFU.EX2 R96, R96 ;  /* 0x0000006000607308 */ /* 0x000fe20000000800 */
[----:B------:R-:W-:Y:S02]  /*1b080*/  WARPGROUP.DEPBAR.LE gsb0, 0x0 ;  /* 0x00008000000079c5 */ /* 0x000fe40000010000 */
[----:B------:R-:W-:Y:S01]  /*1b090*/  WARPGROUP.ARRIVE ;  /* 0x00000000000079c5 */ /* 0x000fe20000000000 */
[-CC-:B------:R-:W-:Y:S01]  /*1b0a0*/  FFMA.FTZ R141, R92, R10.reuse, -R135.reuse ;  /* 0x0000000a5c8d7223 */ /* 0x180fe20000010887 */
[-CC-:B------:R-:W-:Y:S01]  /*1b0b0*/  FFMA.FTZ R92, R104, R10.reuse, -R135.reuse ;  /* 0x0000000a685c7223 */ /* 0x180fe20000010887 */
[-CC-:B------:R-:W-:Y:S01]  /*1b0c0*/  FFMA.FTZ R140, R113, R10.reuse, -R135.reuse ;  /* 0x0000000a718c7223 */ /* 0x180fe20000010887 */
[-CC-:B------:R-:W-:Y:S01]  /*1b0d0*/  FFMA.FTZ R142, R117, R10.reuse, -R135.reuse ;  /* 0x0000000a758e7223 */ /* 0x180fe20000010887 */
[----:B------:R-:W-:Y:S01]  /*1b0e0*/  MUFU.EX2 R99, R99 ;  /* 0x0000006300637308 */ /* 0x000fe20000000800 */
[----:B------:R-:W-:-:S07]  /*1b0f0*/  FFMA.FTZ R104, R125, R10, -R135 ;  /* 0x0000000a7d687223 */ /* 0x000fce0000010887 */
[----:B------:R-:W-:Y:S01]  /*1b100*/  MUFU.EX2 R141, R141 ;  /* 0x0000008d008d7308 */ /* 0x000fe20000000800 */
[----:B---3--:R-:W-:-:S05]  /*1b110*/  FMNMX.FTZ R4, R4, R7, !PT ;  /* 0x0000000704047209 */ /* 0x008fca0007810000 */
[CC--:B------:R-:W-:Y:S01]  /*1b120*/  FMUL.FTZ R107, R4.reuse, R10.reuse ;  /* 0x0000000a046b7220 */ /* 0x0c0fe20000410000 */
[----:B------:R-:W-:Y:S01]  /*1b130*/  FADD.FTZ R7, -R4, R12 ;  /* 0x0000000c04077221 */ /* 0x000fe20000010100 */
[----:B------:R-:W-:Y:S02]  /*1b140*/  MUFU.EX2 R92, R92 ;  /* 0x0000005c005c7308 */ /* 0x000fe40000000800 */
[-CC-:B------:R-:W-:Y:S01]  /*1b150*/  FFMA.FTZ R157, R9, R10.reuse, -R107.reuse ;  /* 0x0000000a099d7223 */ /* 0x180fe2000001086b */
[----:B------:R-:W-:Y:S02]  /*1b160*/  IMAD.MOV.U32 R9, RZ, RZ, 0x40000040 ;  /* 0x40000040ff097424 */ /* 0x000fe400078e00ff */
[-C--:B------:R-:W-:Y:S01]  /*1b170*/  FMUL.FTZ R7, R7, R10.reuse ;  /* 0x0000000a07077220 */ /* 0x080fe20000410000 */
[-CC-:B------:R-:W-:Y:S01]  /*1b180*/  FFMA.FTZ R89, R89, R10.reuse, -R107.reuse ;  /* 0x0000000a59597223 */ /* 0x180fe2000001086b */
[-CC-:B------:R-:W-:Y:S01]  /*1b190*/  FFMA.FTZ R159, R90, R10.reuse, -R107.reuse ;  /* 0x0000000a5a9f7223 */ /* 0x180fe2000001086b */
[-CC-:B------:R-:W-:Y:S01]  /*1b1a0*/  FFMA.FTZ R90, R93, R10.reuse, -R107.reuse ;  /* 0x0000000a5d5a7223 */ /* 0x180fe2000001086b */
[----:B------:R-:W-:Y:S01]  /*1b1b0*/  R2UR UR7, R9 ;  /* 0x00000000090772ca */ /* 0x000fe200000e0000 */
[----:B------:R-:W-:Y:S01]  /*1b1c0*/  MUFU.EX2 R157, R157 ;  /* 0x0000009d009d7308 */ /* 0x000fe20000000800 */
[-CC-:B------:R-:W-:Y:S01]  /*1b1d0*/  FFMA.FTZ R153, R94, R10.reuse, -R107.reuse ;  /* 0x0000000a5e997223 */ /* 0x180fe2000001086b */
[-CC-:B------:R-:W-:Y:S01]  /*1b1e0*/  FFMA.FTZ R93, R97, R10.reuse, -R107.reuse ;  /* 0x0000000a615d7223 */ /* 0x180fe2000001086b */
[-CC-:B------:R-:W-:Y:S01]  /*1b1f0*/  FFMA.FTZ R149, R102, R10.reuse, -R107.reuse ;  /* 0x0000000a66957223 */ /* 0x180fe2000001086b */
[----:B0-----:R-:W-:Y:S01]  /*1b200*/  FFMA.FTZ R102, R88, R3, R156 ;  /* 0x0000000358667223 */ /* 0x001fe2000001009c */
[-CC-:B------:R-:W-:Y:S01]  /*1b210*/  FFMA.FTZ R155, R98, R10.reuse, -R107.reuse ;  /* 0x0000000a629b7223 */ /* 0x180fe2000001086b */
[-CC-:B------:R-:W-:Y:S01]  /*1b220*/  FFMA.FTZ R94, R101, R10.reuse, -R107.reuse ;  /* 0x0000000a655e7223 */ /* 0x180fe2000001086b */
[----:B------:R-:W-:Y:S01]  /*1b230*/  @!P1 PRMT R9, RZ, 0x654, R8 ;  /* 0x00000654ff099816 */ /* 0x000fe20000000008 */
[----:B------:R-:W0:Y:S01]  /*1b240*/  MUFU.EX2 R7, R7 ;  /* 0x0000000700077308 */ /* 0x000e220000000800 */
[----:B-1----:R-:W-:Y:S01]  /*1b250*/  FADD.FTZ R3, R133, R102 ;  /* 0x0000006685037221 */ /* 0x002fe20000010000 */
[-CC-:B------:R-:W-:Y:S01]  /*1b260*/  FFMA.FTZ R97, R105, R10.reuse, -R107.reuse ;  /* 0x0000000a69617223 */ /* 0x180fe2000001086b */
[-C--:B------:R-:W-:Y:S01]  /*1b270*/  FFMA.FTZ R151, R106, R10.reuse, -R107 ;  /* 0x0000000a6a977223 */ /* 0x080fe2000001086b */
[----:B------:R-:W-:Y:S01]  /*1b280*/  HGMMA.64x128x16.F32 R24, R136, gdesc[UR4].tnspB, R24, gsb0 ;  /* 0x41e0000488187df0 */ /* 0x000fe20008000818 */
[----:B--2---:R-:W-:Y:S01]  /*1b290*/  FADD.FTZ R102, R158, R3 ;  /* 0x000000039e667221 */ /* 0x004fe20000010000 */
        /* <DEDUP_REMOVED lines=9> */
[----:B------:R-:W-:Y:S01]  /*1b330*/  FFMA.FTZ R131, R131, R10, -R107 ;  /* 0x0000000a83837223 */ /* 0x000fe2000001086b */
[----:B------:R-:W2:Y:S01]  /*1b340*/  MUFU.EX2 R159, R159 ;  /* 0x0000009f009f7308 */ /* 0x000ea20000000800 */
[----:B0-----:R-:W-:Y:S01]  /*1b350*/  FFMA.FTZ R0, R7, R0, R157 ;  /* 0x0000000007007223 */ /* 0x001fe2000001009d */
[----:B------:R-:W-:-:S02]  /*1b360*/  F2FP.F16.F32.PACK_AB R158, R141, R158 ;  /* 0x0000009e8d9e723e */ /* 0x000fc400000000ff */
[----:B------:R-:W-:-:S04]  /*1b370*/  F2FP.F16.F32.PACK_AB R156, R133, R156 ;  /* 0x0000009c859c723e */ /* 0x000fc800000000ff */
[----:B------:R-:W0:Y:S01]  /*1b380*/  MUFU.EX2 R90, R90 ;  /* 0x0000005a005a7308 */ /* 0x000e220000000800 */
[C---:B-1----:R-:W-:Y:S01]  /*1b390*/  FADD.FTZ R0, R89.reuse, R0 ;  /* 0x0000000059007221 */ /* 0x042fe20000010000 */
[----:B------:R-:W-:-:S06]  /*1b3a0*/  F2FP.F16.F32.PACK_AB R157, R89, R157 ;  /* 0x0000009d599d723e */ /* 0x000fcc00000000ff */
[----:B------:R-:W1:Y:S01]  /*1b3b0*/  MUFU.EX2 R153, R153 ;  /* 0x0000009900997308 */ /* 0x000e620000000800 */
[----:B--2---:R-:W-:-:S07]  /*1b3c0*/  FADD.FTZ R3, R159, R0 ;  /* 0x000000009f037221 */ /* 0x004fce0000010000 */
[----:B------:R-:W2:Y:S01]  /*1b3d0*/  MUFU.EX2 R93, R93 ;  /* 0x0000005d005d7308 */ /* 0x000ea20000000800 */
[----:B0-----:R-:W-:-:S07]  /*1b3e0*/  F2FP.F16.F32.PACK_AB R159, R90, R159 ;  /* 0x0000009f5a9f723e */ /* 0x001fce00000000ff */
[----:B------:R-:W0:Y:S08]  /*1b3f0*/  MUFU.EX2 R155, R155 ;  /* 0x0000009b009b7308 */ /* 0x000e300000000800 */
[----:B------:R-:W3:Y:S08]  /*1b400*/  MUFU.EX2 R94, R94 ;  /* 0x0000005e005e7308 */ /* 0x000ef00000000800 */
[----:B------:R-:W4:Y:S08]  /*1b410*/  MUFU.EX2 R149, R149 ;  /* 0x0000009500957308 */ /* 0x000f300000000800 */
[----:B------:R-:W5:Y:S08]  /*1b420*/  MUFU.EX2 R97, R97 ;  /* 0x0000006100617308 */ /* 0x000f700000000800 */
[----:B------:R-:W5:Y:S08]  /*1b430*/  MUFU.EX2 R151, R151 ;  /* 0x0000009700977308 */ /* 0x000f700000000800 */
[----:B------:R-:W5:Y:S08]  /*1b440*/  MUFU.EX2 R98, R98 ;  /* 0x0000006200627308 */ /* 0x000f700000000800 */
        /* <DEDUP_REMOVED lines=8> */
[----:B------:R1:W-:Y:S05]  /*1b4d0*/  @!P1 SYNCS.ARRIVE.TRANS64.RED.A1T0 RZ, [R9+URZ], RZ ;  /* 0x000000ff09ff99a7 */ /* 0x0003ea000810043f */
[----:B------:R-:W-:Y:S01]  /*1b4e0*/  MUFU.EX2 R13, R13 ;  /* 0x0000000d000d7308 */ /* 0x000fe20000000800 */
[----:B-1----:R-:W-:Y:S01]  /*1b4f0*/  FADD.FTZ R9, R141, R102 ;  /* 0x000000668d097221 */ /* 0x002fe20000010000 */
[----:B------:R1:W-:Y:S03]  /*1b500*/  @!P1 SYNCS.ARRIVE.TRANS64.RED.A1T0 RZ, [R20+URZ], RZ ;  /* 0x000000ff14ff99a7 */ /* 0x0003e6000810043f */
[----:B------:R-:W-:Y:S01]  /*1b510*/  FADD.FTZ R15, R152, R9 ;  /* 0x00000009980f7221 */ /* 0x000fe20000010000 */
[----:B------:R-:W-:-:S02]  /*1b520*/  FFMA.FTZ R9, R123, R10, -R107 ;  /* 0x0000000a7b097223 */ /* 0x000fc4000001086b */
[----:B------:R-:W-:Y:S01]  /*1b530*/  MUFU.EX2 R129, R129 ;  /* 0x0000008100817308 */ /* 0x000fe20000000800 */
[C---:B------:R-:W-:Y:S01]  /*1b540*/  F2FP.F16.F32.PACK_AB R152, R134.reuse, R152 ;  /* 0x000000988698723e */ /* 0x040fe200000000ff */
[----:B------:R-:W-:Y:S01]  /*1b550*/  FADD.FTZ R15, R134, R15 ;  /* 0x0000000f860f7221 */ /* 0x000fe20000010000 */
[----:B-1----:R-:W-:Y:S01]  /*1b560*/  FADD.FTZ R20, R90, R3 ;  /* 0x000000035a147221 */ /* 0x002fe20000010000 */
[-C--:B------:R-:W-:Y:S02]  /*1b570*/  FFMA.FTZ R3, R122, R10.reuse, -R107 ;  /* 0x0000000a7a037223 */ /* 0x080fe4000001086b */
[----:B------:R-:W-:Y:S01]  /*1b580*/  FADD.FTZ R102, R154, R15 ;  /* 0x0000000f9a667221 */ /* 0x000fe20000010000 */
[----:B------:R-:W-:Y:S01]  /*1b590*/  FADD.FTZ R20, R153, R20 ;  /* 0x0000001499147221 */ /* 0x000fe20000010000 */
[----:B--2---:R-:W-:Y:S01]  /*1b5a0*/  F2FP.F16.F32.PACK_AB R153, R93, R153 ;  /* 0x000000995d99723e */ /* 0x004fe200000000ff */
[----:B------:R-:W-:Y:S01]  /*1b5b0*/  MUFU.EX2 R9, R9 ;  /* 0x0000000900097308 */ /* 0x000fe20000000800 */
[----:B------:R-:W-:Y:S01]  /*1b5c0*/  FADD.FTZ R105, R21, R102 ;  /* 0x0000006615697221 */ /* 0x000fe20000010000 */
[----:B------:R-:W-:Y:S01]  /*1b5d0*/  FADD.FTZ R20, R93, R20 ;  /* 0x000000145d147221 */ /* 0x000fe20000010000 */
[----:B------:R-:W-:Y:S01]  /*1b5e0*/  FFMA.FTZ R15, R127, R10, -R107 ;  /* 0x0000000a7f0f7223 */ /* 0x000fe2000001086b */
[----:B------:R-:W-:Y:S01]  /*1b5f0*/  F2FP.F16.F32.PACK_AB R154, R21, R154 ;  /* 0x0000009a159a723e */ /* 0x000fe200000000ff */
[----:B------:R-:W-:Y:S01]  /*1b600*/  FADD.FTZ R105, R148, R105 ;  /* 0x0000006994697221 */ /* 0x000fe20000010000 */
[----:B0-----:R-:W-:Y:S01]  /*1b610*/  FADD.FTZ R101, R155, R20 ;  /* 0x000000149b657221 */ /* 0x001fe20000010000 */
[----:B------:R-:W-:Y:S01]  /*1b620*/  FFMA.FTZ R107, R132, R10, -R107 ;  /* 0x0000000a846b7223 */ /* 0x000fe2000001086b */
[----:B------:R-:W0:Y:S01]  /*1b630*/  MUFU.EX2 R3, R3 ;  /* 0x0000000300037308 */ /* 0x000e220000000800 */
[----:B------:R-:W-:Y:S01]  /*1b640*/  FADD.FTZ R105, R92, R105 ;  /* 0x000000695c697221 */ /* 0x000fe20000010000 */
[C---:B---3--:R-:W-:Y:S01]  /*1b650*/  FADD.FTZ R20, R94.reuse, R101 ;  /* 0x000000655e147221 */ /* 0x048fe20000010000 */
[----:B------:R-:W-:-:S02]  /*1b660*/  F2FP.F16.F32.PACK_AB R155, R94, R155 ;  /* 0x0000009b5e9b723e */ /* 0x000fc400000000ff */
[----:B------:R-:W-:Y:S01]  /*1b670*/  FADD.FTZ R102, R150, R105 ;  /* 0x0000006996667221 */ /* 0x000fe20000010000 */
[----:B----4-:R-:W-:Y:S01]  /*1b680*/  FADD.FTZ R20, R149, R20 ;  /* 0x0000001495147221 */ /* 0x010fe20000010000 */
[----:B------:R-:W-:Y:S01]  /*1b690*/  F2FP.F16.F32.PACK_AB R148, R92, R148 ;  /* 0x000000945c94723e */ /* 0x000fe200000000ff */
[----:B------:R-:W-:Y:S01]  /*1b6a0*/  MUFU.EX2 R15, R15 ;  /* 0x0000000f000f7308 */ /* 0x000fe20000000800 */
[----:B------:R-:W-:Y:S01]  /*1b6b0*/  FADD.FTZ R101, R103, R102 ;  /* 0x0000006667657221 */ /* 0x000fe20000010000 */
[C---:B-----5:R-:W-:Y:S01]  /*1b6c0*/  FADD.FTZ R20, R97.reuse, R20 ;  /* 0x0000001461147221 */ /* 0x060fe20000010000 */
[----:B------:R-:W-:Y:S02]  /*1b6d0*/  F2FP.F16.F32.PACK_AB R149, R97, R149 ;  /* 0x000000956195723e */ /* 0x000fe400000000ff */
[----:B------:R-:W-:Y:S01]  /*1b6e0*/  FADD.FTZ R90, R144, R101 ;  /* 0x00000065905a7221 */ /* 0x000fe20000010000 */
[----:B------:R-:W-:Y:S01]  /*1b6f0*/  FADD.FTZ R89, R151, R20 ;  /* 0x0000001497597221 */ /* 0x000fe20000010000 */
[----:B------:R-:W-:Y:S01]  /*1b700*/  F2FP.F16.F32.PACK_AB R150, R103, R150 ;  /* 0x000000966796723e */ /* 0x000fe200000000ff */
[----:B------:R-:W1:Y:S01]  /*1b710*/  MUFU.EX2 R100, R100 ;  /* 0x0000006400647308 */ /* 0x000e620000000800 */
[----:B------:R-:W-:Y:S01]  /*1b720*/  FADD.FTZ R93, R91, R90 ;  /* 0x0000005a5b5d7221 */ /* 0x000fe20000010000 */
[----:B------:R-:W-:Y:S01]  /*1b730*/  FADD.FTZ R20, R98, R89 ;  /* 0x0000005962147221 */ /* 0x000fe20000010000 */
[----:B0-----:R-:W-:-:S02]  /*1b740*/  F2FP.F16.F32.PACK_AB R141, R9, R3 ;  /* 0x00000003098d723e */ /* 0x001fc400000000ff */
[----:B------:R-:W-:Y:S01]  /*1b750*/  FADD.FTZ R90, R146, R93 ;  /* 0x0000005d925a7221 */ /* 0x000fe20000010000 */
[----:B------:R-:W-:Y:S01]  /*1b760*/  FADD.FTZ R89, R145, R20 ;  /* 0x0000001491597221 */ /* 0x000fe20000010000 */
[----:B------:R-:W-:Y:S01]  /*1b770*/  F2FP.F16.F32.PACK_AB R145, R8, R145 ;  /* 0x000000910891723e */ /* 0x000fe200000000ff */
[----:B------:R-:W-:Y:S01]  /*1b780*/  MUFU.EX2 R130, R130 ;  /* 0x0000008200827308 */ /* 0x000fe20000000800 */
[----:B------:R-:W-:Y:S01]  /*1b790*/  F2FP.F16.F32.PACK_AB R151, R98, R151 ;  /* 0x000000976297723e */ /* 0x000fe200000000ff */
[----:B------:R-:W-:Y:S01]  /*1b7a0*/  FADD.FTZ R20, R8, R89 ;  /* 0x0000005908147221 */ /* 0x000fe20000010000 */
[----:B------:R-:W-:Y:S01]  /*1b7b0*/  FADD.FTZ R89, R95, R90 ;  /* 0x0000005a5f597221 */ /* 0x000fe20000010000 */
[----:B------:R-:W-:Y:S01]  /*1b7c0*/  VIADD R8, R14, 0xffffffff ;  /* 0xffffffff0e087836 */ /* 0x000fe20000000000 */
[----:B------:R-:W-:Y:S01]  /*1b7d0*/  F2FP.F16.F32.PACK_AB R144, R91, R144 ;  /* 0x000000905b90723e */ /* 0x000fe200000000ff */
[----:B------:R-:W-:Y:S01]  /*1b7e0*/  FADD.FTZ R21, R147, R20 ;  /* 0x0000001493157221 */ /* 0x000fe20000010000 */
[----:B------:R-:W-:Y:S01]  /*1b7f0*/  FADD.FTZ R89, R140, R89 ;  /* 0x000000598c597221 */ /* 0x000fe20000010000 */
[----:B------:R-:W0:Y:S01]  /*1b800*/  MUFU.EX2 R104, R104 ;  /* 0x0000006800687308 */ /* 0x000e220000000800 */
[C---:B------:R-:W-:Y:S01]  /*1b810*/  F2FP.F16.F32.PACK_AB R147, R0.reuse, R147 ;  /* 0x000000930093723e */ /* 0x040fe200000000ff */
[----:B------:R-:W-:Y:S01]  /*1b820*/  FADD.FTZ R20, R0, R21 ;  /* 0x0000001500147221 */ /* 0x000fe20000010000 */
[----:B------:R-:W-:Y:S01]  /*1b830*/  FADD.FTZ R89, R96, R89 ;  /* 0x0000005960597221 */ /* 0x000fe20000010000 */
[----:B-1----:R-:W-:Y:S01]  /*1b840*/  F2FP.F16.F32.PACK_AB R136, R100, R13 ;  /* 0x0000000d6488723e */ /* 0x002fe200000000ff */
[----:B------:R-:W-:-:S02]  /*1b850*/  IMAD.MOV.U32 R14, RZ, RZ, R8 ;  /* 0x000000ffff0e7224 */ /* 0x000fc400078e0008 */
[----:B------:R-:W-:Y:S01]  /*1b860*/  FADD.FTZ R20, R3, R20 ;  /* 0x0000001403147221 */ /* 0x000fe20000010000 */
[----:B------:R-:W-:Y:S01]  /*1b870*/  FADD.FTZ R90, R142, R89 ;  /* 0x000000598e5a7221 */ /* 0x000fe20000010000 */
[----:B------:R-:W1:Y:S01]  /*1b880*/  MUFU.EX2 R131, R131 ;  /* 0x0000008300837308 */ /* 0x000e620000000800 */
[----:B------:R-:W-:Y:S01]  /*1b890*/  F2FP.F16.F32.PACK_AB R146, R95, R146 ;  /* 0x000000925f92723e */ /* 0x000fe200000000ff */
[----:B------:R-:W-:Y:S01]  /*1b8a0*/  FADD.FTZ R20, R9, R20 ;  /* 0x0000001409147221 */ /* 0x000fe20000010000 */
[----:B------:R-:W-:Y:S01]  /*1b8b0*/  FADD.FTZ R90, R99, R90 ;  /* 0x0000005a635a7221 */ /* 0x000fe20000010000 */
[----:B------:R-:W-:Y:S02]  /*1b8c0*/  F2FP.F16.F32.PACK_AB R140, R96, R140 ;  /* 0x0000008c608c723e */ /* 0x000fe400000000ff */
[----:B------:R-:W-:Y:S01]  /*1b8d0*/  FADD.FTZ R20, R143, R20 ;  /* 0x000000148f147221 */ /* 0x000fe20000010000 */
[----:B------:R-:W-:Y:S01]  /*1b8e0*/  FADD.FTZ R21, R13, R90 ;  /* 0x0000005a0d157221 */ /* 0x000fe20000010000 */
[----:B------:R-:W2:Y:S01]  /*1b8f0*/  MUFU.EX2 R12, R128 ;  /* 0x00000080000c7308 */ /* 0x000ea20000000800 */
[----:B------:R-:W-:Y:S01]  /*1b900*/  F2FP.F16.F32.PACK_AB R142, R99, R142 ;  /* 0x0000008e638e723e */ /* 0x000fe200000000ff */
[C---:B------:R-:W-:Y:S01]  /*1b910*/  FADD.FTZ R20, R15.reuse, R20 ;  /* 0x000000140f147221 */ /* 0x040fe20000010000 */
[----:B------:R-:W-:Y:S01]  /*1b920*/  FADD.FTZ R21, R100, R21 ;  /* 0x0000001564157221 */ /* 0x000fe20000010000 */
[----:B------:R-:W-:Y:S01]  /*1b930*/  F2FP.F16.F32.PACK_AB R143, R15, R143 ;  /* 0x0000008f0f8f723e */ /* 0x000fe200000000ff */
[----:B------:R-:W-:-:S02]  /*1b940*/  IMAD.MOV.U32 R13, RZ, RZ, R5 ;  /* 0x000000ffff0d7224 */ /* 0x000fc400078e0005 */
[----:B------:R-:W-:Y:S01]  /*1b950*/  FADD.FTZ R3, R129, R20 ;  /* 0x0000001481037221 */ /* 0x000fe20000010000 */
[----:B0-----:R-:W-:Y:S01]  /*1b960*/  FADD.FTZ R21, R104, R21 ;  /* 0x0000001568157221 */ /* 0x001fe20000010000 */
[----:B------:R-:W0:Y:S01]  /*1b970*/  MUFU.EX2 R107, R107 ;  /* 0x0000006b006b7308 */ /* 0x000e220000000800 */
[C---:B------:R-:W-:Y:S01]  /*1b980*/  F2FP.F16.F32.PACK_AB R137, R130.reuse, R129 ;  /* 0x000000818289723e */ /* 0x040fe200000000ff */
[----:B------:R-:W-:-:S04]  /*1b990*/  FADD.FTZ R0, R130, R3 ;  /* 0x0000000382007221 */ /* 0x000fc80000010000 */
[----:B-1----:R-:W-:Y:S01]  /*1b9a0*/  FADD.FTZ R0, R131, R0 ;  /* 0x0000000083007221 */ /* 0x002fe20000010000 */
[C---:B--2---:R-:W-:Y:S01]  /*1b9b0*/  FADD.FTZ R3, R12.reuse, R21 ;  /* 0x000000150c037221 */ /* 0x044fe20000010000 */
[----:B------:R-:W-:Y:S02]  /*1b9c0*/  F2FP.F16.F32.PACK_AB R138, R12, R104 ;  /* 0x000000680c8a723e */ /* 0x000fe400000000ff */
[----:B------:R-:W-:Y:S01]  /*1b9d0*/  MOV R12, R4 ;  /* 0x00000004000c7202 */ /* 0x000fe20000000f00 */
[C---:B0-----:R-:W-:Y:S01]  /*1b9e0*/  FADD.FTZ R0, R107.reuse, R0 ;  /* 0x000000006b007221 */ /* 0x041fe20000010000 */
[----:B------:R-:W-:Y:S01]  /*1b9f0*/  F2FP.F16.F32.PACK_AB R139, R107, R131 ;  /* 0x000000836b8b723e */ /* 0x000fe200000000ff */
[----:B------:R-:W-:Y:S06]  /*1ba00*/  @P2 BRA `(.L_x_1693) ;  /* 0xffffffd800d42947 */ /* 0x000fec000383ffff */
[----:B------:R-:W-:Y:S05]  /*1ba10*/  BSYNC B1 ;  /* 0x0000000000017941 */ /* 0x000fea0003800000 */
.L_x_1682:
[----:B------:R-:W-:Y:S05]  /*1ba20*/  BSYNC B0 ;  /* 0x0000000000007941 */ /* 0x000fea0003800000 */
.L_x_1681:
[----:B------:R-:W-:Y:S01]  /*1ba30*/  ISETP.GE.AND P2, PT, R8, R180, PT ;  /* 0x000000b40800720c */ /* 0x000fe20003f46270 */
[----:B------:R-:W-:-:S12]  /*1ba40*/  BSSY B0, `(.L_x_1694) ;  /* 0x0000381000007945 */ /* 0x000fd80003800000 */
[----:B------:R-:W-:Y:S05]  /*1ba50*/  @!P2 BRA `(.L_x_1695) ;  /* 0x0000003400fca947 */ /* 0x000fea0003800000 */
[----:B------:R-:W-:Y:S02]  /*1ba60*/  IMAD.MOV.U32 R9, RZ, RZ, R4 ;  /* 0x000000ffff097224 */ /* 0x000fe400078e0004 */
[----:B------:R-:W-:Y:S02]  /*1ba70*/  IMAD.MOV.U32 R12, RZ, RZ, R5 ;  /* 0x000000ffff0c7224 */ /* 0x000fe400078e0005 */
[----:B------:R-:W-:Y:S02]  /*1ba80*/  IMAD.MOV.U32 R205, RZ, RZ, R23 ;  /* 0x000000ffffcd7224 */ /* 0x000fe400078e0017 */
[----:B------:R-:W-:-:S07]  /*1ba90*/  IMAD.MOV.U32 R207, RZ, RZ, R22 ;  /* 0x000000ffffcf7224 */ /* 0x000fce00078e0016 */
.L_x_1714:
[----:B------:R-:W-:-:S05]  /*1baa0*/  VIADD R13, R207, 0x1 ;  /* 0x00000001cf0d7836 */ /* 0x000fca0000000000 */
[----:B------:R-:W-:-:S04]  /*1bab0*/  ISETP.NE.AND P2, PT, R13, 0x2, PT ;  /* 0x000000020d00780c */ /* 0x000fc80003f45270 */
[----:B------:R-:W-:Y:S02]  /*1bac0*/  SEL R4, RZ, 0x1, P2 ;  /* 0x00000001ff047807 */ /* 0x000fe40001000000 */
[----:B------:R-:W-:Y:S02]  /*1bad0*/  SEL R13, R13, RZ, P2 ;  /* 0x000000ff0d0d7207 */ /* 0x000fe40001000000 */
[----:B------:R-:W-:Y:S02]  /*1bae0*/  LOP3.LUT R23, R205, R4, RZ, 0x3c, !PT ;  /* 0x00000004cd177212 */ /* 0x000fe400078e3cff */
[----:B------:R-:W-:Y:S01]  /*1baf0*/  MOV R22, R13 ;  /* 0x0000000d00167202 */ /* 0x000fe20000000f00 */
[----:B------:R-:W-:Y:S06]  /*1bb00*/  @!P0 BRA `(.L_x_1696) ;  /* 0x0000000000048947 */ /* 0x000fec0003800000 */
[----:B------:R-:W-:Y:S01]  /*1bb10*/  BPT.TRAP 0x1 ;  /* 0x000000040000795c */ /* 0x000fe20000300000 */
.L_x_1696:
[----:B------:R-:W-:Y:S01]  /*1bb20*/  IMAD R4, R22, 0x8, R2 ;  /* 0x0000000816047824 */ /* 0x000fe200078e0202 */
[----:B------:R-:W-:-:S04]  /*1bb30*/  SHF.L.U32 R5, R23, 0x1f, RZ ;  /* 0x0000001f17057819 */ /* 0x000fc800000006ff */
[----:B------:R0:W1:Y:S01]  /*1bb40*/  SYNCS.PHASECHK.TRANS64.TRYWAIT P2, [R4+URZ+0x2a830], R5 ;  /* 0x02a83005040075a7 */ /* 0x000062000804017f */
[----:B------:R-:W-:Y:S05]  /*1bb50*/  @!P0 BRA `(.L_x_1697) ;  /* 0x0000000000048947 */ /* 0x000fea0003800000 */
[----:B------:R-:W-:Y:S01]  /*1bb60*/  BPT.TRAP 0x1 ;  /* 0x000000040000795c */ /* 0x000fe20000300000 */
.L_x_1697:
[----:B------:R-:W-:Y:S01]  /*1bb70*/  IMAD R90, R22, 0x900, R6 ;  /* 0x00000900165a7824 */ /* 0x000fe200078e0206 */
[----:B------:R-:W-:Y:S03]  /*1bb80*/  BSSY B1, `(.L_x_1698) ;  /* 0x0000006000017945 */ /* 0x000fe60003800000 */
[C---:B------:R-:W-:Y:S02]  /*1bb90*/  VIADD R10, R90.reuse, 0x2 ;  /* 0x000000025a0a7836 */ /* 0x040fe40000000000 */
[----:B------:R-:W-:Y:S01]  /*1bba0*/  VIADD R14, R90, 0x4 ;  /* 0x000000045a0e7836 */ /* 0x000fe20000000000 */
[----:B-1----:R-:W-:Y:S06]  /*1bbb0*/  @P2 BRA `(.L_x_1699) ;  /* 0x0000000000082947 */ /* 0x002fec0003800000 */
[----:B------:R-:W1:Y:S02]  /*1bbc0*/  SYNCS.PHASECHK.TRANS64.TRYWAIT P2, [R4+URZ+0x2a830], R5 ;  /* 0x02a83005040075a7 */ /* 0x000e64000804017f */
[----:B-1----:R-:W-:Y:S05]  /*1bbd0*/  @!P2 BRA `(.L_x_1700) ;  /* 0x0000010c0054a947 */ /* 0x002fea0003800000 */
.L_x_1699:
[----:B------:R-:W-:Y:S05]  /*1bbe0*/  BSYNC B1 ;  /* 0x0000000000017941 */ /* 0x000fea0003800000 */
.L_x_1698:
[----:B------:R-:W-:Y:S01]  /*1bbf0*/  R2UR UR50, R10 ;  /* 0x000000000a3272ca */ /* 0x000fe200000e0000 */
[----:B------:R-:W2:Y:S01]  /*1bc00*/  LDL.64 R220, [R1+0x20] ;  /* 0x0000200001dc7983 */ /* 0x000ea20000100a00 */
[----:B------:R-:W-:Y:S01]  /*1bc10*/  IADD3 R10, R90, 0x6, RZ ;  /* 0x000000065a0a7810 */ /* 0x000fe20007ffe0ff */
[----:B------:R-:W-:Y:S02]  /*1bc20*/  IMAD.MOV.U32 R11, RZ, RZ, 0x40000040 ;  /* 0x40000040ff0b7424 */ /* 0x000fe400078e00ff */
[----:B------:R-:W3:Y:S01]  /*1bc30*/  LDL.64 R218, [R1+0x18] ;  /* 0x0000180001da7983 */ /* 0x000ee20000100a00 */
[----:B------:R-:W-:Y:S01]  /*1bc40*/  R2UR UR30, R10 ;  /* 0x000000000a1e72ca */ /* 0x000fe200000e0000 */
[----:B------:R-:W-:Y:S01]  /*1bc50*/  VIADD R10, R90, 0x306 ;  /* 0x000003065a0a7836 */ /* 0x000fe20000000000 */
[C---:B------:R-:W-:Y:S01]  /*1bc60*/  R2UR UR51, R11.reuse ;  /* 0x000000000b3372ca */ /* 0x040fe200000e0000 */
[----:B------:R-:W4:Y:S01]  /*1bc70*/  LDL.64 R216, [R1+0x10] ;  /* 0x0000100001d87983 */ /* 0x000f220000100a00 */
[----:B------:R-:W-:-:S02]  /*1bc80*/  R2UR UR31, R11 ;  /* 0x000000000b1f72ca */ /* 0x000fc400000e0000 */
[----:B------:R-:W-:Y:S01]  /*1bc90*/  R2UR UR14, R10 ;  /* 0x000000000a0e72ca */ /* 0x000fe200000e0000 */
[----:B------:R-:W5:Y:S01]  /*1bca0*/  LDL.64 R214, [R1+0x8] ;  /* 0x0000080001d67983 */ /* 0x000f620000100a00 */
[----:B------:R-:W-:-:S03]  /*1bcb0*/  R2UR UR15, R11 ;  /* 0x000000000b0f72ca */ /* 0x000fc600000e0000 */
[----:B------:R-:W2:Y:S01]  /*1bcc0*/  LDL.64 R10, [R1+0x30] ;  /* 0x00003000010a7983 */ /* 0x000ea20000100a00 */
[----:B01----:R-:W-:-:S03]  /*1bcd0*/  IMAD.MOV.U32 R4, RZ, RZ, R90 ;  /* 0x000000ffff047224 */ /* 0x003fc600078e005a */
[----:B------:R-:W5:Y:S01]  /*1bce0*/  LDL.64 R212, [R1] ;  /* 0x0000000001d47983 */ /* 0x000f620000100a00 */
        /* <DEDUP_REMOVED lines=8> */
[----:B------:R-:W-:Y:S01]  /*1bd70*/  VIADD R4, R90, 0x304 ;  /* 0x000003045a047836 */ /* 0x000fe20000000000 */
[----:B------:R-:W-:Y:S01]  /*1bd80*/  R2UR UR27, R5 ;  /* 0x00000000051b72ca */ /* 0x000fe200000e0000 */
[-C--:B------:R-:W-:Y:S01]  /*1bd90*/  FMUL.FTZ R25, R25, R88.reuse ;  /* 0x0000005819197220 */ /* 0x080fe20000410000 */
[----:B------:R-:W-:Y:S01]  /*1bda0*/  R2UR UR19, R5 ;  /* 0x00000000051372ca */ /* 0x000fe200000e0000 */
[-C--:B------:R-:W-:Y:S01]  /*1bdb0*/  FMUL.FTZ R28, R28, R88.reuse ;  /* 0x000000581c1c7220 */ /* 0x080fe20000410000 */
[----:B------:R-:W-:Y:S01]  /*1bdc0*/  R2UR UR18, R4 ;  /* 0x00000000041272ca */ /* 0x000fe200000e0000 */
[-C--:B------:R-:W-:Y:S01]  /*1bdd0*/  FMUL.FTZ R29, R29, R88.reuse ;  /* 0x000000581d1d7220 */ /* 0x080fe20000410000 */
[----:B------:R-:W3:Y:S01]  /*1bde0*/  LDL.64 R4, [R1+0x28] ;  /* 0x0000280001047983 */ /* 0x000ee20000100a00 */
        /* <DEDUP_REMOVED lines=30> */
[C---:B------:R-:W-:Y:S01]  /*1bfd0*/  IADD3 R20, R90.reuse, 0x602, RZ ;  /* 0x000006025a147810 */ /* 0x040fe20007ffe0ff */
[----:B------:R-:W-:-:S02]  /*1bfe0*/  VIADD R88, R90, 0x604 ;  /* 0x000006045a587836 */ /* 0x000fc40000000000 */
[----:B------:R-:W-:Y:S02]  /*1bff0*/  VIADD R90, R90, 0x606 ;  /* 0x000006065a5a7836 */ /* 0x000fe40000000000 */
[----:B------:R-:W-:Y:S02]  /*1c000*/  IMAD.MOV.U32 R89, RZ, RZ, 0x40000040 ;  /* 0x40000040ff597424 */ /* 0x000fe400078e00ff */
[----:B------:R-:W-:Y:S01]  /*1c010*/  IMAD.MOV.U32 R91, RZ, RZ, 0x40000040 ;  /* 0x40000040ff5b7424 */ /* 0x000fe200078e00ff */
[----:B------:R-:W-:Y:S01]  /*1c020*/  R2UR UR42, R88 ;  /* 0x00000000582a72ca */ /* 0x000fe200000e0000 */
[----:B------:R-:W-:Y:S01]  /*1c030*/  IMAD.MOV.U32 R15, RZ, RZ, 0x40000040 ;  /* 0x40000040ff0f7424 */ /* 0x000fe200078e00ff */
[----:B------:R-:W-:Y:S01]  /*1c040*/  R2UR UR43, R89 ;  /* 0x00000000592b72ca */ /* 0x000fe200000e0000 */
[----:B------:R-:W-:Y:S01]  /*1c050*/  IMAD.MOV.U32 R21, RZ, RZ, 0x40000040 ;  /* 0x40000040ff157424 */ /* 0x000fe200078e00ff */
[----:B------:R-:W-:Y:S02]  /*1c060*/  R2UR UR38, R90 ;  /* 0x000000005a2672ca */ /* 0x000fe400000e0000 */
[----:B------:R-:W-:-:S02]  /*1c070*/  R2UR UR39, R91 ;  /* 0x000000005b2772ca */ /* 0x000fc400000e0000 */
[----:B------:R-:W-:Y:S01]  /*1c080*/  WARPGROUP.ARRIVE ;  /* 0x00000000000079c5 */ /* 0x000fe20000000000 */
[C---:B------:R-:W-:Y:S02]  /*1c090*/  R2UR UR35, R15.reuse ;  /* 0x000000000f2372ca */ /* 0x040fe400000e0000 */
[----:B------:R-:W-:-:S03]  /*1c0a0*/  R2UR UR23, R15 ;  /* 0x000000000f1772ca */ /* 0x000fc600000e0000 */
[----:B------:R-:W-:Y:S03]  /*1c0b0*/  HGMMA.64x96x16.F32 R88, gdesc[UR52], RZ, !UPT, gsb0 ;  /* 0x01600000345879f0 */ /* 0x000fe6000c0008ff */
[----:B------:R-:W-:Y:S02]  /*1c0c0*/  WARPGROUP.DEPBAR.LE gsb0, 0x0 ;  /* 0x00008000000079c5 */ /* 0x000fe40000010000 */
[----:B------:R-:W-:-:S06]  /*1c0d0*/  WARPGROUP.ARRIVE ;  /* 0x00000000000079c5 */ /* 0x000fcc0000000000 */
[----:B------:R-:W-:Y:S03]  /*1c0e0*/  HGMMA.64x96x16.F32 R88, gdesc[UR48], R88, gsb0 ;  /* 0x01600000305879f0 */ /* 0x000fe60008000858 */
[----:B------:R-:W-:Y:S02]  /*1c0f0*/  WARPGROUP.DEPBAR.LE gsb0, 0x0 ;  /* 0x00008000000079c5 */ /* 0x000fe40000010000 */
[----:B------:R-:W-:Y:S01]  /*1c100*/  WARPGROUP.ARRIVE ;  /* 0x00000000000079c5 */ /* 0x000fe20000000000 */
[----:B--2---:R-:W-:Y:S02]  /*1c110*/  R2UR UR32, R10 ;  /* 0x000000000a2072ca */ /* 0x004fe400000e0000 */
[----:B------:R-:W-:-:S13]  /*1c120*/  R2UR UR33, R11 ;  /* 0x000000000b2172ca */ /* 0x000fda00000e0000 */
[----:B------:R-:W-:Y:S01]  /*1c130*/  HGMMA.64x96x16.F32 R88, gdesc[UR32], R88, gsb0 ;  /* 0x01600000205879f0 */ /* 0x000fe20008000858 */
[----:B---3--:R-:W-:Y:S02]  /*1c140*/  R2UR UR28, R4 ;  /* 0x00000000041c72ca */ /* 0x008fe400000e0000 */
[----:B------:R-:W-:Y:S02]  /*1c150*/  R2UR UR29, R5 ;  /* 0x00000000051d72ca */ /* 0x000fe400000e0000 */
[----:B------:R-:W-:Y:S01]  /*1c160*/  R2UR UR24, R220 ;  /* 0x00000000dc1872ca */ /* 0x000fe200000e0000 */
[----:B------:R-:W-:Y:S02]  /*1c170*/  WARPGROUP.DEPBAR.LE gsb0, 0x0 ;  /* 0x00008000000079c5 */ /* 0x000fe40000010000 */
[----:B------:R-:W-:-:S08]  /*1c180*/  WARPGROUP.ARRIVE ;  /* 0x00000000000079c5 */ /* 0x000fd00000000000 */
[----:B------:R-:W-:Y:S01]  /*1c190*/  HGMMA.64x96x16.F32 R88, gdesc[UR28], R88, gsb0 ;  /* 0x016000001c5879f0 */ /* 0x000fe20008000858 */
[----:B------:R-:W-:Y:S02]  /*1c1a0*/  R2UR UR25, R221 ;  /* 0x00000000dd1972ca */ /* 0x000fe400000e0000 */
[----:B------:R-:W-:Y:S02]  /*1c1b0*/  R2UR UR20, R218 ;  /* 0x00000000da1472ca */ /* 0x000fe400000e0000 */
        /* <DEDUP_REMOVED lines=36> */
[----:B------:R-:W-:Y:S01]  /*1c400*/  HGMMA.64x96x16.F32 R88, gdesc[UR36], R88, gsb0 ;  /* 0x01600000245879f0 */ /* 0x000fe20008000858 */
        /* <DEDUP_REMOVED lines=33> */
[----:B------:R-:W-:Y:S05]  /*1c620*/  @!P0 BRA `(.L_x_1701) ;  /* 0x0000000000048947 */ /* 0x000fea0003800000 */
[----:B------:R-:W-:Y:S01]  /*1c630*/  BPT.TRAP 0x1 ;  /* 0x000000040000795c */ /* 0x000fe20000300000 */
.L_x_1701:
[----:B------:R-:W-:Y:S01]  /*1c640*/  SHF.L.U32 R4, R205, 0x1f, RZ ;  /* 0x0000001fcd047819 */ /* 0x000fe200000006ff */
[----:B------:R-:W-:-:S04]  /*1c650*/  IMAD R14, R207, 0x8, R2 ;  /* 0x00000008cf0e7824 */ /* 0x000fc800078e0202 */
[----:B------:R0:W1:Y:S01]  /*1c660*/  SYNCS.PHASECHK.TRANS64.TRYWAIT P2, [R14+URZ+0x2a850], R4 ;  /* 0x02a850040e0075a7 */ /* 0x000062000804017f */
[----:B------:R-:W-:Y:S05]  /*1c670*/  @!P0 BRA `(.L_x_1702) ;  /* 0x0000000000048947 */ /* 0x000fea0003800000 */
[----:B------:R-:W-:Y:S01]  /*1c680*/  BPT.TRAP 0x1 ;  /* 0x000000040000795c */ /* 0x000fe20000300000 */
.L_x_1702:
[----:B------:R-:W-:Y:S04]  /*1c690*/  BSSY B1, `(.L_x_1703) ;  /* 0x0000004000017945 */ /* 0x000fe80003800000 */
[----:B-1----:R-:W-:Y:S05]  /*1c6a0*/  @P2 BRA `(.L_x_1704) ;  /* 0x0000000000082947 */ /* 0x002fea0003800000 */
[----:B------:R-:W1:Y:S02]  /*1c6b0*/  SYNCS.PHASECHK.TRANS64.TRYWAIT P2, [R14+URZ+0x2a850], R4 ;  /* 0x02a850040e0075a7 */ /* 0x000e64000804017f */
[----:B-1----:R-:W-:Y:S05]  /*1c6c0*/  @!P2 BRA `(.L_x_1705) ;  /* 0x0000010000aca947 */ /* 0x002fea0003800000 */
.L_x_1704:
[----:B------:R-:W-:Y:S05]  /*1c6d0*/  BSYNC B1 ;  /* 0x0000000000017941 */ /* 0x000fea0003800000 */
.L_x_1703:
[----:B01----:R-:W-:Y:S01]  /*1c6e0*/  IADD3 R4, R2, 0x400, RZ ;  /* 0x0000040002047810 */ /* 0x003fe20007ffe0ff */
[----:B------:R-:W-:Y:S01]  /*1c6f0*/  IMAD.MOV.U32 R5, RZ, RZ, 0x40000040 ;  /* 0x40000040ff057424 */ /* 0x000fe200078e00ff */
[----:B------:R-:W-:Y:S01]  /*1c700*/  WARPGROUP.ARRIVE ;  /* 0x00000000000079c5 */ /* 0x000fe20000000000 */
[----:B------:R-:W-:Y:S01]  /*1c710*/  IMAD.MOV.U32 R11, RZ, RZ, 0x40000040 ;  /* 0x40000040ff0b7424 */ /* 0x000fe200078e00ff */
[----:B------:R-:W-:Y:S01]  /*1c720*/  SHF.R.U32.HI R4, RZ, 0x4, R4 ;  /* 0x00000004ff047819 */ /* 0x000fe20000011604 */
[----:B------:R-:W2:Y:S01]  /*1c730*/  LDL R7, [R1+0x38] ;  /* 0x0000380001077983 */ /* 0x000ea20000100800 */
        /* <DEDUP_REMOVED lines=11> */
[----:B------:R-:W-:-:S02]  /*1c7f0*/  IMAD R4, R207, 0x600, R4 ;  /* 0x00000600cf047824 */ /* 0x000fc400078e0204 */
[----:B------:R-:W-:Y:S01]  /*1c800*/  FMUL.FTZ R121, R125, UR58 ;  /* 0x0000003a7d797c20 */ /* 0x000fe20008410000 */
[----:B------:R-:W-:Y:S01]  /*1c810*/  FMUL.FTZ R125, R129, UR58 ;  /* 0x0000003a817d7c20 */ /* 0x000fe20008410000 */
[----:B------:R-:W-:Y:S02]  /*1c820*/  IMAD.IADD R129, R181, 0x1, R178 ;  /* 0x00000001b5817824 */ /* 0x000fe400078e02b2 */
[----:B------:R-:W-:Y:S01]  /*1c830*/  FMUL.FTZ R21, R89, UR58 ;  /* 0x0000003a59157c20 */ /* 0x000fe20008410000 */
[C---:B------:R-:W-:Y:S01]  /*1c840*/  R2UR UR6, R4.reuse ;  /* 0x00000000040672ca */ /* 0x040fe200000e0000 */
[----:B------:R-:W-:Y:S02]  /*1c850*/  VIADD R10, R4, 0x80 ;  /* 0x00000080040a7836 */ /* 0x000fe40000000000 */
        /* <DEDUP_REMOVED lines=19> */
[----:B------:R-:W-:Y:S01]  /*1c990*/  FMUL.FTZ R117, R123, UR58 ;  /* 0x0000003a7b757c20 */ /* 0x000fe20008410000 */
[----:B------:R-:W-:Y:S01]  /*1c9a0*/  FMUL.FTZ R112, R119, UR58 ;  /* 0x0000003a77707c20 */ /* 0x000fe20008410000 */
[----:B------:R-:W-:Y:S01]  /*1c9b0*/  FMUL.FTZ R123, R131, UR58 ;  /* 0x0000003a837b7c20 */ /* 0x000fe20008410000 */
[----:B------:R-:W-:Y:S01]  /*1c9c0*/  FMUL.FTZ R119, R127, UR58 ;  /* 0x0000003a7f777c20 */ /* 0x000fe20008410000 */
[----:B------:R-:W-:Y:S01]  /*1c9d0*/  IMAD R131, R8, -0x60, RZ ;  /* 0xffffffa008837824 */ /* 0x000fe200078e02ff */
[----:B------:R-:W0:Y:S01]  /*1c9e0*/  MUFU.TANH R20, R20 ;  /* 0x0000001400147308 */ /* 0x000e220000002400 */
[----:B------:R-:W-:Y:S02]  /*1c9f0*/  ULDC UR5, c[0x0][0x9e0] ;  /* 0x0002780000057ab9 */ /* 0x000fe40000000800 */
[----:B------:R-:W-:-:S05]  /*1ca00*/  IMAD.IADD R127, R131, 0x1, -R174 ;  /* 0x00000001837f7824 */ /* 0x000fca00078e0aae */
        /* <DEDUP_REMOVED lines=22> */
[----:B------:R-:W-:Y:S02]  /*1cb70*/  R2UR UR7, R11 ;  /* 0x000000000b0772ca */ /* 0x000fe400000e0000 */
[----:B------:R-:W-:Y:S02]  /*1cb80*/  MOV R11, 0x40000040 ;  /* 0x40000040000b7802 */ /* 0x000fe40000000f00 */
        /* <DEDUP_REMOVED lines=19> */
[----:B------:R-:W2:Y:S08]  /*1ccc0*/  MUFU.TANH R7, R7 ;  /* 0x0000000700077308 */ /* 0x000eb00000002400 */
        /* <DEDUP_REMOVED lines=8> */
[----:B------:R-:W-:-:S03]  /*1cd50*/  IMAD.MOV.U32 R11, RZ, RZ, 0x40000040 ;  /* 0x40000040ff0b7424 */ /* 0x000fc600078e00ff */
[----:B------:R-:W0:Y:S01]  /*1cd60*/  MUFU.TANH R98, R98 ;  /* 0x0000006200627308 */ /* 0x000e220000002400 */
[----:B------:R-:W-:-:S07]  /*1cd70*/  VIADD R4, R4, 0x280 ;  /* 0x0000028004047836 */ /* 0x000fce0000000000 */
        /* <DEDUP_REMOVED lines=40> */
[----:B-----5:R-:W-:Y:S01]  /*1d000*/  @P2 SHF.R.U32.HI R129, RZ, R4, R5 ;  /* 0x00000004ff812219 */ /* 0x020fe20000011605 */
[----:B------:R-:W-:Y:S02]  /*1d010*/  @!P1 IMAD R4, R13, 0x8, R2 ;  /* 0x000000080d049824 */ /* 0x000fe400078e0202 */
[----:B------:R-:W-:Y:S01]  /*1d020*/  FMUL.FTZ R13, R134, UR58 ;  /* 0x0000003a860d7c20 */ /* 0x000fe20008410000 */
[----:B------:R-:W-:Y:S02]  /*1d030*/  ISETP.GE.AND P2, PT, R210, 0x1, PT ;  /* 0x00000001d200780c */ /* 0x000fe40003f46270 */
[----:B------:R-:W-:-:S03]  /*1d040*/  @!P1 IADD3 R4, R4, 0x2a840, RZ ;  /* 0x0002a84004049810 */ /* 0x000fc60007ffe0ff */
[----:B------:R-:W1:Y:S01]  /*1d050*/  MUFU.TANH R13, R13 ;  /* 0x0000000d000d7308 */ /* 0x000e620000002400 */
[----:B------:R-:W-:Y:S01]  /*1d060*/  @!P1 PRMT R4, RZ, 0x654, R4 ;  /* 0x00000654ff049816 */ /* 0x000fe20000000004 */
[----:B------:R-:W-:Y:S02]  /*1d070*/  WARPGROUP.DEPBAR.LE gsb0, 0x0 ;  /* 0x00008000000079c5 */ /* 0x000fe40000010000 */
[----:B------:R-:W-:-:S06]  /*1d080*/  WARPGROUP.ARRIVE ;  /* 0x00000000000079c5 */ /* 0x000fcc0000000000 */
[----:B------:R-:W-:Y:S03]  /*1d090*/  HGMMA.64x128x16.F32 R24, R136, gdesc[UR4].tnspB, R24, gsb0 ;  /* 0x41e0000488187df0 */ /* 0x000fe60008000818 */
[----:B------:R-:W-:Y:S02]  /*1d0a0*/  WARPGROUP.DEPBAR.LE gsb0, 0x0 ;  /* 0x00008000000079c5 */ /* 0x000fe40000010000 */
[----:B------:R-:W5:Y:S01]  /*1d0b0*/  SHFL.IDX PT, R136, R129, RZ, 0x1c1f ;  /* 0x001c1fff81887589 */ /* 0x000f6200000e0000 */
[----:B------:R3:W-:Y:S02]  /*1d0c0*/  @!P1 SYNCS.ARRIVE.TRANS64.RED.A1T0 RZ, [R4+URZ], RZ ;  /* 0x000000ff04ff99a7 */ /* 0x0007e4000810043f */
[----:B---3--:R-:W-:-:S04]  /*1d0d0*/  IADD3 R4, -R174, 0x1, R131 ;  /* 0x00000001ae047810 */ /* 0x008fc80007ffe183 */
[----:B------:R-:W-:-:S05]  /*1d0e0*/  IADD3 R4, -R163, R4, R164 ;  /* 0x00000004a3047210 */ /* 0x000fca0007ffe1a4 */
[C---:B------:R-:W-:Y:S02]  /*1d0f0*/  VIADD R135, R4.reuse, UR5 ;  /* 0x0000000504877c36 */ /* 0x040fe40008000000 */
[----:B------:R-:W-:Y:S02]  /*1d100*/  VIADD R134, R4, UR4 ;  /* 0x0000000404867c36 */ /* 0x000fe40008000000 */
[--C-:B-----5:R-:W-:Y:S02]  /*1d110*/  IMAD.IADD R133, R135, 0x1, R136.reuse ;  /* 0x0000000187857824 */ /* 0x120fe400078e0288 */
        /* <DEDUP_REMOVED lines=15> */
.L_x_1708:
[----:B------:R-:W-:Y:S02]  /*1d210*/  ULDC UR4, c[0x0][0x9e4] ;  /* 0x0002790000047ab9 */ /* 0x000fe40000000800 */
[----:B------:R-:W-:-:S04]  /*1d220*/  MOV R137, UR4 ;  /* 0x0000000400897c02 */ /* 0x000fc80008000f00 */
[----:B------:R-:W-:-:S13]  /*1d230*/  ISETP.NE.AND P2, PT, R137, 0x1, PT ;  /* 0x000000018900780c */ /* 0x000fda0003f45270 */
[----:B------:R-:W0:Y:S02]  /*1d240*/  @P2 LDC.64 R4, c[0x0][0x9e8] ;  /* 0x00027a00ff042b82 */ /* 0x000e240000000a00 */
[----:B0-----:R-:W-:-:S05]  /*1d250*/  @P2 IMAD.HI.U32 R4, R136, R4, RZ ;  /* 0x0000000488042227 */ /* 0x001fca00078e00ff */
[----:B------:R-:W-:-:S07]  /*1d260*/  @P2 SHF.R.U32.HI R136, RZ, R5, R4 ;  /* 0x00000005ff882219 */ /* 0x000fce0000011604 */
.L_x_1709:
[----:B------:R-:W-:Y:S05]  /*1d270*/  BSYNC B1 ;  /* 0x0000000000017941 */ /* 0x000fea0003800000 */
.L_x_1707:
[----:B------:R-:W-:-:S05]  /*1d280*/  IMAD R136, R136, R137, R127 ;  /* 0x0000008988887224 */ /* 0x000fca00078e027f */
[----:B------:R-:W-:Y:S02]  /*1d290*/  VIADDMNMX R133, R136, R137, R133, PT ;  /* 0x0000008988857246 */ /* 0x000fe40003800185 */
[----:B------:R-:W-:-:S07]  /*1d2a0*/  VIMNMX R132, R132, R136, !PT ;  /* 0x0000008884847248 */ /* 0x000fce0007fe0100 */
.L_x_1706:
        /* <DEDUP_REMOVED lines=154> */
.L_x_1712:
[----:B------:R-:W-:Y:S02]  /*1dc50*/  ULDC UR4, c[0x0][0x9e4] ;  /* 0x0002790000047ab9 */ /* 0x000fe40000000800 */
[----:B------:R-:W-:-:S05]  /*1dc60*/  IMAD.U32 R131, RZ, RZ, UR4 ;  /* 0x00000004ff837e24 */ /* 0x000fca000f8e00ff */
[----:B------:R-:W-:-:S13]  /*1dc70*/  ISETP.NE.AND P6, PT, R131, 0x1, PT ;  /* 0x000000018300780c */ /* 0x000fda0003fc5270 */
[----:B------:R-:W0:Y:S02]  /*1dc80*/  @P6 LDC.64 R4, c[0x0][0x9e8] ;  /* 0x00027a00ff046b82 */ /* 0x000e240000000a00 */
[----:B0-----:R-:W-:-:S05]  /*1dc90*/  @P6 IMAD.HI.U32 R4, R129, R4, RZ ;  /* 0x0000000481046227 */ /* 0x001fca00078e00ff */
[----:B------:R-:W-:-:S07]  /*1dca0*/  @P6 SHF.R.U32.HI R129, RZ, R5, R4 ;  /* 0x00000005ff816219 */ /* 0x000fce0000011604 */
.L_x_1713:
[----:B------:R-:W-:Y:S05]  /*1dcb0*/  BSYNC B1 ;  /* 0x0000000000017941 */ /* 0x000fea0003800000 */
.L_x_1711:
[----:B------:R-:W-:-:S05]  /*1dcc0*/  IMAD R4, R129, R131, R127 ;  /* 0x0000008381047224 */ /* 0x000fca00078e027f */
[----:B------:R-:W-:Y:S02]  /*1dcd0*/  VIADDMNMX R135, R4, R131, R135, PT ;  /* 0x0000008304877246 */ /* 0x000fe40003800187 */
[----:B------:R-:W-:-:S07]  /*1dce0*/  VIMNMX R134, R134, R4, !PT ;  /* 0x0000000486867248 */ /* 0x000fce0007fe0100 */
.L_x_1710:
[C---:B------:R-:W-:Y:S01]  /*1dcf0*/  ISETP.GT.AND P2, PT, R134.reuse, 0x1, !P2 ;  /* 0x000000018600780c */ /* 0x040fe20005744270 */
[----:B------:R-:W-:Y:S01]  /*1dd00*/  ULDC UR4, c[0x0][0x988] ;  /* 0x0002620000047ab9 */ /* 0x000fe20000000800 */
[----:B------:R-:W-:Y:S01]  /*1dd10*/  ISETP.GT.AND P3, PT, R134, 0x8, !P3 ;  /* 0x000000088600780c */ /* 0x000fe20005f64270 */
[----:B------:R-:W-:Y:S01]  /*1dd20*/  @!P1 VIADD R14, R14, 0x2a860 ;  /* 0x0002a8600e0e9836 */ /* 0x000fe20000000000 */
[C---:B------:R-:W-:Y:S01]  /*1dd30*/  ISETP.LT.OR P2, PT, R135.reuse, 0x2, P2 ;  /* 0x000000028700780c */ /* 0x040fe20001741670 */
[----:B------:R-:W-:Y:S01]  /*1dd40*/  IMAD.MOV.U32 R205, RZ, RZ, R23 ;  /* 0x000000ffffcd7224 */ /* 0x000fe200078e0017 */
[----:B------:R-:W-:Y:S01]  /*1dd50*/  ISETP.LT.OR P3, PT, R135, 0x9, P3 ;  /* 0x000000098700780c */ /* 0x000fe20001f61670 */
[----:B------:R-:W-:Y:S01]  /*1dd60*/  IMAD.MOV.U32 R207, RZ, RZ, R22 ;  /* 0x000000ffffcf7224 */ /* 0x000fe200078e0016 */
[----:B------:R-:W-:Y:S02]  /*1dd70*/  FSEL R15, R15, -INF , !P2 ;  /* 0xff8000000f0f7808 */ /* 0x000fe40005000000 */
[----:B------:R-:W-:-:S02]  /*1dd80*/  LOP3.LUT P2, RZ, R17, 0x4, RZ, 0xc0, !PT ;  /* 0x0000000411ff7812 */ /* 0x000fc4000784c0ff */
[----:B------:R-:W-:Y:S02]  /*1dd90*/  FSEL R127, R88, -INF , !P3 ;  /* 0xff800000587f7808 */ /* 0x000fe40005800000 */
[----:B------:R-:W-:Y:S02]  /*1dda0*/  ISETP.GT.AND P2, PT, R134, 0x9, !P2 ;  /* 0x000000098600780c */ /* 0x000fe40005744270 */
[----:B------:R-:W-:Y:S02]  /*1ddb0*/  LOP3.LUT P3, RZ, R17, 0x10000, RZ, 0xc0, !PT ;  /* 0x0001000011ff7812 */ /* 0x000fe4000786c0ff */
        /* <DEDUP_REMOVED lines=23> */
[----:B------:R-:W-:Y:S01]  /*1df30*/  FSEL R129, R10, -INF , !P2 ;  /* 0xff8000000a817808 */ /* 0x000fe20005000000 */
[----:B------:R-:W-:Y:S01]  /*1df40*/  IMAD.U32 R10, RZ, RZ, UR4 ;  /* 0x00000004ff0a7e24 */ /* 0x000fe2000f8e00ff */
        /* <DEDUP_REMOVED lines=34> */
[----:B------:R-:W-:Y:S02]  /*1e170*/  FMNMX.FTZ R4, R130, R5, !PT ;  /* 0x0000000582047209 */ /* 0x000fe40007810000 */
        /* <DEDUP_REMOVED lines=21> */
[----:B------:R-:W-:-:S04]  /*1e2d0*/  ISETP.GT.AND P2, PT, R134, 0x39, !P2 ;  /* 0x000000398600780c */ /* 0x000fc80005744270 */
        /* <DEDUP_REMOVED lines=23> */
[C---:B------:R-:W-:Y:S02]  /*1e450*/  ISETP.GT.AND P2, PT, R134.reuse, RZ, !P6 ;  /* 0x000000ff8600720c */ /* 0x040fe40007744270 */
[----:B------:R-:W-:Y:S02]  /*1e460*/  LOP3.LUT P6, RZ, R17, 0x1, RZ, 0xc0, !PT ;  /* 0x0000000111ff7812 */ /* 0x000fe400078cc0ff */
[----:B------:R-:W-:Y:S02]  /*1e470*/  ISETP.LT.OR P2, PT, R135, 0x1, P2 ;  /* 0x000000018700780c */ /* 0x000fe40001741670 */
[----:B------:R-:W-:Y:S02]  /*1e480*/  ISETP.GT.AND P3, PT, R134, 0x59, !P6 ;  /* 0x000000598600780c */ /* 0x000fe40007764270 */
[----:B------:R-:W-:-:S02]  /*1e490*/  FSEL R7, R7, -INF , !P2 ;  /* 0xff80000007077808 */ /* 0x000fc40005000000 */
[----:B------:R-:W-:Y:S02]  /*1e4a0*/  FSETP.NEU.FTZ.AND P2, PT, R5, -INF , PT ;  /* 0xff8000000500780b */ /* 0x000fe40003f5d000 */
[----:B------:R-:W-:Y:S02]  /*1e4b0*/  FMNMX.FTZ R4, R7, R9, !PT ;  /* 0x0000000907047209 */ /* 0x000fe40007810000 */
[----:B------:R-:W-:Y:S02]  /*1e4c0*/  FSEL R131, R131, RZ, P2 ;  /* 0x000000ff83837208 */ /* 0x000fe40001000000 */
[----:B------:R-:W-:Y:S02]  /*1e4d0*/  FMNMX.FTZ R4, R15, R4, !PT ;  /* 0x000000040f047209 */ /* 0x000fe40007810000 */
[----:B------:R-:W-:Y:S01]  /*1e4e0*/  ISETP.LT.OR P3, PT, R135, 0x5a, P3 ;  /* 0x0000005a8700780c */ /* 0x000fe20001f61670 */
[--C-:B------:R-:W-:Y:S01]  /*1e4f0*/  FFMA.FTZ R156, R20, R10, -R131.reuse ;  /* 0x0000000a149c7223 */ /* 0x100fe20000010883 */
[----:B------:R-:W-:Y:S01]  /*1e500*/  FMNMX.FTZ R4, R127, R4, !PT ;  /* 0x000000047f047209 */ /* 0x000fe20007810000 */
[-CC-:B------:R-:W-:Y:S01]  /*1e510*/  FFMA.FTZ R20, R21, R10.reuse, -R131.reuse ;  /* 0x0000000a15147223 */ /* 0x180fe20000010883 */
[-CC-:B------:R-:W-:Y:S01]  /*1e520*/  FFMA.FTZ R158, R90, R10.reuse, -R131.reuse ;  /* 0x0000000a5a9e7223 */ /* 0x180fe20000010883 */
[--C-:B------:R-:W-:Y:S01]  /*1e530*/  FFMA.FTZ R90, R95, R10, -R131.reuse ;  /* 0x0000000a5f5a7223 */ /* 0x100fe20000010883 */
[----:B------:R-:W-:Y:S01]  /*1e540*/  FMNMX.FTZ R21, R89, R4, !PT ;  /* 0x0000000459157209 */ /* 0x000fe20007810000 */
[-CC-:B------:R-:W-:Y:S01]  /*1e550*/  FFMA.FTZ R144, R108, R10.reuse, -R131.reuse ;  /* 0x0000000a6c907223 */ /* 0x180fe20000010883 */
[----:B------:R-:W-:Y:S01]  /*1e560*/  FSEL R126, R126, -INF , !P3 ;  /* 0xff8000007e7e7808 */ /* 0x000fe20005800000 */
        /* <DEDUP_REMOVED lines=26> */
[----:B------:R-:W-:-:S03]  /*1e710*/  FFMA.FTZ R130, R130, R10, -R131 ;  /* 0x0000000a82827223 */ /* 0x000fc60000010883 */
[----:B------:R-:W-:-:S03]  /*1e720*/  FMNMX.FTZ R91, R103, R4, !PT ;  /* 0x00000004675b7209 */ /* 0x000fc60007810000 */
[----:B------:R-:W-:Y:S01]  /*1e730*/  MUFU.EX2 R152, R152 ;  /* 0x0000009800987308 */ /* 0x000fe20000000800 */
[----:B------:R-:W-:Y:S01]  /*1e740*/  FMNMX.FTZ R4, R106, R91, !PT ;  /* 0x0000005b6a047209 */ /* 0x000fe20007810000 */
[-CC-:B------:R-:W-:Y:S01]  /*1e750*/  FFMA.FTZ R91, R97, R10.reuse, -R131.reuse ;  /* 0x0000000a615b7223 */ /* 0x180fe20000010883 */
[----:B------:R-:W-:Y:S01]  /*1e760*/  FSEL R97, R13, -INF , !P5 ;  /* 0xff8000000d617808 */ /* 0x000fe20006800000 */
[----:B------:R-:W-:Y:S01]  /*1e770*/  FFMA.FTZ R13, R105, R10, -R131 ;  /* 0x0000000a690d7223 */ /* 0x000fe20000010883 */
[----:B------:R-:W-:Y:S02]  /*1e780*/  FMNMX.FTZ R95, R107, R4, !PT ;  /* 0x000000046b5f7209 */ /* 0x000fe40007810000 */
[----:B------:R-:W-:Y:S01]  /*1e790*/  FSEL R105, R5, RZ, P2 ;  /* 0x000000ff05697208 */ /* 0x000fe20001000000 */
[----:B------:R-:W-:Y:S01]  /*1e7a0*/  MUFU.EX2 R90, R90 ;  /* 0x0000005a005a7308 */ /* 0x000fe20000000800 */
[----:B------:R-:W-:-:S03]  /*1e7b0*/  FMNMX.FTZ R95, R110, R95, !PT ;  /* 0x0000005f6e5f7209 */ /* 0x000fc60007810000 */
[----:B------:R-:W-:Y:S01]  /*1e7c0*/  FADD.FTZ R105, -R105, R12 ;  /* 0x0000000c69697221 */ /* 0x000fe20000010100 */
        /* <DEDUP_REMOVED lines=12> */
[----:B------:R-:W-:Y:S01]  /*1e890*/  FMNMX.FTZ R4, R126, R95, !PT ;  /* 0x0000005f7e047209 */ /* 0x000fe20007810000 */
[----:B------:R-:W-:Y:S02]  /*1e8a0*/  FFMA.FTZ R95, R109, R10, -R131 ;  /* 0x0000000a6d5f7223 */ /* 0x000fe40000010883 */
        /* <DEDUP_REMOVED lines=22> */
[-C--:B------:R-:W-:Y:S01]  /*1ea10*/  FFMA.FTZ R89, R89, R10.reuse, -R105 ;  /* 0x0000000a59597223 */ /* 0x080fe20000010869 */
[----:B------:R-:W-:Y:S01]  /*1ea20*/  FADD.FTZ R7, -R98, R9 ;  /* 0x0000000962077221 */ /* 0x000fe20000010100 */
[-CC-:B------:R-:W-:Y:S01]  /*1ea30*/  FFMA.FTZ R151, R102, R10.reuse, -R105.reuse ;  /* 0x0000000a66977223 */ /* 0x180fe20000010869 */
[----:B------:R-:W-:Y:S01]  /*1ea40*/  MUFU.EX2 R157, R157 ;  /* 0x0000009d009d7308 */ /* 0x000fe20000000800 */
[-CC-:B------:R-:W-:Y:S01]  /*1ea50*/  FFMA.FTZ R153, R92, R10.reuse, -R105.reuse ;  /* 0x0000000a5c997223 */ /* 0x180fe20000010869 */
[-C--:B------:R-:W-:Y:S01]  /*1ea60*/  FMUL.FTZ R7, R7, R10.reuse ;  /* 0x0000000a07077220 */ /* 0x080fe20000410000 */
[-CC-:B------:R-:W-:Y:S01]  /*1ea70*/  FFMA.FTZ R92, R93, R10.reuse, -R105.reuse ;  /* 0x0000000a5d5c7223 */ /* 0x180fe20000010869 */
[-CC-:B------:R-:W-:Y:S01]  /*1ea80*/  FFMA.FTZ R155, R129, R10.reuse, -R105.reuse ;  /* 0x0000000a819b7223 */ /* 0x180fe20000010869 */
[----:B0-----:R-:W-:Y:S01]  /*1ea90*/  FFMA.FTZ R3, R88, R3, R156 ;  /* 0x0000000358037223 */ /* 0x001fe2000001009c */
[-CC-:B------:R-:W-:Y:S01]  /*1eaa0*/  FFMA.FTZ R11, R11, R10.reuse, -R105.reuse ;  /* 0x0000000a0b0b7223 */ /* 0x180fe20000010869 */
[-C--:B------:R-:W-:Y:S01]  /*1eab0*/  FFMA.FTZ R145, R106, R10.reuse, -R105 ;  /* 0x0000000a6a917223 */ /* 0x080fe20000010869 */
[----:B------:R-:W0:Y:S01]  /*1eac0*/  MUFU.EX2 R7, R7 ;  /* 0x0000000700077308 */ /* 0x000e220000000800 */
[----:B------:R-:W-:Y:S01]  /*1ead0*/  FADD.FTZ R3, R20, R3 ;  /* 0x0000000314037221 */ /* 0x000fe20000010000 */
[-CC-:B------:R-:W-:Y:S01]  /*1eae0*/  FFMA.FTZ R93, R99, R10.reuse, -R105.reuse ;  /* 0x0000000a635d7223 */ /* 0x180fe20000010869 */
[-CC-:B------:R-:W-:Y:S01]  /*1eaf0*/  FFMA.FTZ R103, R103, R10.reuse, -R105.reuse ;  /* 0x0000000a67677223 */ /* 0x180fe20000010869 */
[-C--:B------:R-:W-:Y:S01]  /*1eb00*/  FFMA.FTZ R98, R107, R10.reuse, -R105 ;  /* 0x0000000a6b627223 */ /* 0x080fe20000010869 */
[----:B------:R-:W-:Y:S01]  /*1eb10*/  FADD.FTZ R102, R158, R3 ;  /* 0x000000039e667221 */ /* 0x000fe20000010000 */
[-CC-:B------:R-:W-:Y:S01]  /*1eb20*/  FFMA.FTZ R147, R110, R10.reuse, -R105.reuse ;  /* 0x0000000a6e937223 */ /* 0x180fe20000010869 */
[--C-:B------:R-:W-:Y:S01]  /*1eb30*/  FFMA.FTZ R141, R116, R10, -R105.reuse ;  /* 0x0000000a748d7223 */ /* 0x100fe20000010869 */
[----:B------:R-:W1:Y:S01]  /*1eb40*/  MUFU.EX2 R15, R15 ;  /* 0x0000000f000f7308 */ /* 0x000e620000000800 */
[C---:B------:R-:W-:Y:S01]  /*1eb50*/  FADD.FTZ R3, R21.reuse, R102 ;  /* 0x0000006615037221 */ /* 0x040fe20000010000 */
[----:B------:R-:W-:Y:S01]  /*1eb60*/  F2FP.F16.F32.PACK_AB R158, R21, R158 ;  /* 0x0000009e159e723e */ /* 0x000fe200000000ff */
[----:B------:R-:W-:Y:S01]  /*1eb70*/  FFMA.FTZ R143, R118, R10, -R105 ;  /* 0x0000000a768f7223 */ /* 0x000fe20000010869 */
[----:B------:R-:W-:Y:S01]  /*1eb80*/  F2FP.F16.F32.PACK_AB R156, R20, R156 ;  /* 0x0000009c149c723e */ /* 0x000fe200000000ff */
[----:B------:R-:W-:Y:S01]  /*1eb90*/  FADD.FTZ R3, R152, R3 ;  /* 0x0000000398037221 */ /* 0x000fe20000010000 */
[-CC-:B------:R-:W-:Y:S01]  /*1eba0*/  FFMA.FTZ R119, R119, R10.reuse, -R105.reuse ;  /* 0x0000000a77777223 */ /* 0x180fe20000010869 */
[----:B------:R-:W-:Y:S01]  /*1ebb0*/  FFMA.FTZ R137, R122, R10, -R105 ;  /* 0x0000000a7a897223 */ /* 0x000fe20000010869 */
[----:B------:R-:W2:Y:S01]  /*1ebc0*/  MUFU.EX2 R159, R159 ;  /* 0x0000009f009f7308 */ /* 0x000ea20000000800 */
[----:B0-----:R-:W-:Y:S01]  /*1ebd0*/  FFMA.FTZ R0, R7, R0, R157 ;  /* 0x0000000007007223 */ /* 0x001fe2000001009d */
[C---:B------:R-:W-:Y:S01]  /*1ebe0*/  FADD.FTZ R3, R90.reuse, R3 ;  /* 0x000000035a037221 */ /* 0x040fe20000010000 */
[----:B------:R-:W-:Y:S01]  /*1ebf0*/  FFMA.FTZ R123, R123, R10, -R105 ;  /* 0x0000000a7b7b7223 */ /* 0x000fe20000010869 */
[----:B------:R-:W-:-:S02]  /*1ec00*/  F2FP.F16.F32.PACK_AB R152, R90, R152 ;  /* 0x000000985a98723e */ /* 0x000fc400000000ff */
[----:B------:R-:W-:Y:S01]  /*1ec10*/  FADD.FTZ R106, R154, R3 ;  /* 0x000000039a6a7221 */ /* 0x000fe20000010000 */
[----:B------:R-:W-:Y:S01]  /*1ec20*/  F2FP.F16.F32.PACK_AB R154, R91, R154 ;  /* 0x0000009a5b9a723e */ /* 0x000fe200000000ff */
[----:B------:R-:W0:Y:S01]  /*1ec30*/  MUFU.EX2 R89, R89 ;  /* 0x0000005900597308 */ /* 0x000e220000000800 */
[----:B-1----:R-:W-:Y:S01]  /*1ec40*/  FADD.FTZ R102, R15, R0 ;  /* 0x000000000f667221 */ /* 0x002fe20000010000 */
[----:B------:R-:W-:Y:S01]  /*1ec50*/  FADD.FTZ R3, R91, R106 ;  /* 0x0000006a5b037221 */ /* 0x000fe20000010000 */
[----:B------:R-:W-:Y:S01]  /*1ec60*/  FFMA.FTZ R0, R112, R10, -R105 ;  /* 0x0000000a70007223 */ /* 0x000fe20000010869 */
[----:B------:R-:W-:Y:S02]  /*1ec70*/  ISETP.GT.AND P2, PT, R8, R180, PT ;  /* 0x000000b40800720c */ /* 0x000fe40003f44270 */
[----:B------:R-:W-:Y:S01]  /*1ec80*/  FADD.FTZ R99, R148, R3 ;  /* 0x0000000394637221 */ /* 0x000fe20000010000 */
[C---:B------:R-:W-:Y:S01]  /*1ec90*/  F2FP.F16.F32.PACK_AB R148, R94.reuse, R148 ;  /* 0x000000945e94723e */ /* 0x040fe200000000ff */
[----:B------:R-:W1:Y:S01]  /*1eca0*/  MUFU.EX2 R153, R153 ;  /* 0x0000009900997308 */ /* 0x000e620000000800 */
[----:B--2---:R-:W-:Y:S01]  /*1ecb0*/  FADD.FTZ R102, R159, R102 ;  /* 0x000000669f667221 */ /* 0x004fe20000010000 */
[----:B------:R-:W-:Y:S01]  /*1ecc0*/  FADD.FTZ R99, R94, R99 ;  /* 0x000000635e637221 */ /* 0x000fe20000010000 */
[----:B------:R-:W-:-:S02]  /*1ecd0*/  F2FP.F16.F32.PACK_AB R157, R15, R157 ;  /* 0x0000009d0f9d723e */ /* 0x000fc400000000ff */
[----:B------:R-:W-:Y:S01]  /*1ece0*/  IADD3 R8, R8, -0x1, RZ ;  /* 0xffffffff08087810 */ /* 0x000fe20007ffe0ff */
[----:B------:R-:W-:Y:S01]  /*1ecf0*/  FADD.FTZ R106, R150, R99 ;  /* 0x00000063966a7221 */ /* 0x000fe20000010000 */
[----:B------:R-:W-:Y:S01]  /*1ed00*/  @!P1 PRMT R99, RZ, 0x654, R14 ;  /* 0x00000654ff639816 */ /* 0x000fe2000000000e */
[----:B------:R-:W2:Y:S01]  /*1ed10*/  MUFU.EX2 R92, R92 ;  /* 0x0000005c005c7308 */ /* 0x000ea20000000800 */
[----:B0-----:R-:W-:Y:S01]  /*1ed20*/  FADD.FTZ R102, R89, R102 ;  /* 0x0000006659667221 */ /* 0x001fe20000010000 */
[----:B------:R-:W-:Y:S01]  /*1ed30*/  FFMA.FTZ R14, R117, R10, -R105 ;  /* 0x0000000a750e7223 */ /* 0x000fe20000010869 */
[----:B------:R0:W-:Y:S01]  /*1ed40*/  @!P1 SYNCS.ARRIVE.TRANS64.RED.A1T0 RZ, [R99+URZ], RZ ;  /* 0x000000ff63ff99a7 */ /* 0x0001e2000810043f */
[----:B------:R-:W-:Y:S02]  /*1ed50*/  F2FP.F16.F32.PACK_AB R150, R13, R150 ;  /* 0x000000960d96723e */ /* 0x000fe400000000ff */
[----:B------:R-:W-:Y:S02]  /*1ed60*/  F2FP.F16.F32.PACK_AB R159, R89, R159 ;  /* 0x0000009f599f723e */ /* 0x000fe400000000ff */
[----:B------:R-:W3:Y:S01]  /*1ed70*/  MUFU.EX2 R155, R155 ;  /* 0x0000009b009b7308 */ /* 0x000ee20000000800 */
        /* <DEDUP_REMOVED lines=8> */
[----:B---3--:R-:W-:Y:S01]  /*1ee00*/  FADD.FTZ R102, R155, R102 ;  /* 0x000000669b667221 */ /* 0x008fe20000010000 */
[----:B------:R-:W-:-:S04]  /*1ee10*/  FADD.FTZ R3, R95, R106 ;  /* 0x0000006a5f037221 */ /* 0x000fc80000010000 */
[----:B0-----:R-:W-:Y:S01]  /*1ee20*/  FADD.FTZ R99, R146, R3 ;  /* 0x0000000392637221 */ /* 0x001fe20000010000 */
[-C--:B------:R-:W-:Y:S01]  /*1ee30*/  FFMA.FTZ R3, R97, R10.reuse, -R105 ;  /* 0x0000000a61037223 */ /* 0x080fe20000010869 */
[----:B------:R-:W0:Y:S01]  /*1ee40*/  MUFU.EX2 R93, R93 ;  /* 0x0000005d005d7308 */ /* 0x000e220000000800 */
[----:B-1----:R-:W-:Y:S01]  /*1ee50*/  FADD.FTZ R102, R11, R102 ;  /* 0x000000660b667221 */ /* 0x002fe20000010000 */
[----:B------:R-:W-:Y:S01]  /*1ee60*/  FADD.FTZ R99, R96, R99 ;  /* 0x0000006360637221 */ /* 0x000fe20000010000 */
[----:B------:R-:W-:Y:S01]  /*1ee70*/  FFMA.FTZ R105, R126, R10, -R105 ;  /* 0x0000000a7e697223 */ /* 0x000fe20000010869 */
[----:B------:R-:W-:Y:S02]  /*1ee80*/  F2FP.F16.F32.PACK_AB R146, R96, R146 ;  /* 0x000000926092723e */ /* 0x000fe400000000ff */
[----:B------:R-:W-:Y:S01]  /*1ee90*/  FADD.FTZ R99, R140, R99 ;  /* 0x000000638c637221 */ /* 0x000fe20000010000 */
[C---:B------:R-:W-:Y:S01]  /*1eea0*/  F2FP.F16.F32.PACK_AB R140, R100.reuse, R140 ;  /* 0x0000008c648c723e */ /* 0x040fe200000000ff */
[----:B------:R-:W1:Y:S01]  /*1eeb0*/  MUFU.EX2 R151, R151 ;  /* 0x0000009700977308 */ /* 0x000e620000000800 */
[----:B--2---:R-:W-:Y:S01]  /*1eec0*/  FADD.FTZ R102, R149, R102 ;  /* 0x0000006695667221 */ /* 0x004fe20000010000 */
[----:B------:R-:W-:Y:S01]  /*1eed0*/  FADD.FTZ R99, R100, R99 ;  /* 0x0000006364637221 */ /* 0x000fe20000010000 */
[----:B------:R-:W-:-:S05]  /*1eee0*/  F2FP.F16.F32.PACK_AB R155, R11, R155 ;  /* 0x0000009b0b9b723e */ /* 0x000fca00000000ff */
[----:B------:R-:W2:Y:S01]  /*1eef0*/  MUFU.EX2 R9, R103 ;  /* 0x0000006700097308 */ /* 0x000ea20000000800 */
[C---:B0-----:R-:W-:Y:S01]  /*1ef00*/  FADD.FTZ R102, R93.reuse, R102 ;  /* 0x000000665d667221 */ /* 0x041fe20000010000 */
[----:B------:R-:W-:-:S06]  /*1ef10*/  F2FP.F16.F32.PACK_AB R149, R93, R149 ;  /* 0x000000955d95723e */ /* 0x000fcc00000000ff */
[----:B------:R-:W0:Y:S01]  /*1ef20*/  MUFU.EX2 R145, R145 ;  /* 0x0000009100917308 */ /* 0x000e220000000800 */
[----:B-1----:R-:W-:-:S07]  /*1ef30*/  FADD.FTZ R102, R151, R102 ;  /* 0x0000006697667221 */ /* 0x002fce0000010000 */
[----:B------:R-:W1:Y:S01]  /*1ef40*/  MUFU.EX2 R98, R98 ;  /* 0x0000006200627308 */ /* 0x000e620000000800 */
[C---:B--2---:R-:W-:Y:S01]  /*1ef50*/  FADD.FTZ R102, R9.reuse, R102 ;  /* 0x0000006609667221 */ /* 0x044fe20000010000 */
[----:B------:R-:W-:Y:S01]  /*1ef60*/  F2FP.F16.F32.PACK_AB R151, R9, R151 ;  /* 0x000000970997723e */ /* 0x000fe200000000ff */
[----:B------:R-:W-:-:S05]  /*1ef70*/  IMAD.MOV.U32 R9, RZ, RZ, R4 ;  /* 0x000000ffff097224 */ /* 0x000fca00078e0004 */
        /* <DEDUP_REMOVED lines=38> */
[----:B0-----:R-:W-:Y:S01]  /*1f1e0*/  FADD.FTZ R20, R139, R20 ;  /* 0x000000148b147221 */ /* 0x001fe20000010000 */
[C---:B-1----:R-:W-:Y:S01]  /*1f1f0*/  FADD.FTZ R3, R12.reuse, R91 ;  /* 0x0000005b0c037221 */ /* 0x042fe20000010000 */
[----:B------:R-:W-:Y:S01]  /*1f200*/  F2FP.F16.F32.PACK_AB R138, R12, R138 ;  /* 0x0000008a0c8a723e */ /* 0x000fe200000000ff */
[----:B------:R-:W-:Y:S02]  /*1f210*/  IMAD.MOV.U32 R12, RZ, RZ, R5 ;  /* 0x000000ffff0c7224 */ /* 0x000fe400078e0005 */
[C---:B--2---:R-:W-:Y:S01]  /*1f220*/  FADD.FTZ R0, R105.reuse, R20 ;  /* 0x0000001469007221 */ /* 0x044fe20000010000 */
[----:B------:R-:W-:Y:S01]  /*1f230*/  F2FP.F16.F32.PACK_AB R139, R105, R139 ;  /* 0x0000008b698b723e */ /* 0x000fe200000000ff */
[----:B------:R-:W-:Y:S06]  /*1f240*/  @P2 BRA `(.L_x_1714) ;  /* 0xffffffc800142947 */ /* 0x000fec000383ffff */
.L_x_1695:
[----:B------:R-:W-:Y:S05]  /*1f250*/  BSYNC B0 ;  /* 0x0000000000007941 */ /* 0x000fea0003800000 */
.L_x_1694:
        /* <DEDUP_REMOVED lines=67> */
.L_x_1715:
[----:B------:R-:W-:Y:S01]  /*1f690*/  IMAD R13, R22, 0x8, R2 ;  /* 0x00000008160d7824 */ /* 0x000fe200078e0202 */
[----:B------:R-:W-:-:S04]  /*1f6a0*/  SHF.L.U32 R6, R23, 0x1f, RZ ;  /* 0x0000001f17067819 */ /* 0x000fc800000006ff */
[----:B------:R0:W1:Y:S01]  /*1f6b0*/  SYNCS.PHASECHK.TRANS64.TRYWAIT P2, [R13+URZ+0x2a850], R6 ;  /* 0x02a850060d0075a7 */ /* 0x000062000804017f */
[----:B------:R-:W-:Y:S05]  /*1f6c0*/  @!P0 BRA `(.L_x_1716) ;  /* 0x0000000000048947 */ /* 0x000fea0003800000 */
[----:B------:R-:W-:Y:S01]  /*1f6d0*/  BPT.TRAP 0x1 ;  /* 0x000000040000795c */ /* 0x000fe20000300000 */
.L_x_1716:
[----:B------:R-:W-:Y:S01]  /*1f6e0*/  VIADD R2, R2, 0x400 ;  /* 0x0000040002027836 */ /* 0x000fe20000000000 */
[----:B------:R-:W-:Y:S04]  /*1f6f0*/  BSSY B0, `(.L_x_1717) ;  /* 0x0000008000007945 */ /* 0x000fe80003800000 */
[----:B------:R-:W-:-:S04]  /*1f700*/  SHF.R.U32.HI R2, RZ, 0x4, R2 ;  /* 0x00000004ff027819 */ /* 0x000fc80000011602 */
[----:B------:R-:W-:-:S04]  /*1f710*/  LOP3.LUT R2, R2, 0x3fff, RZ, 0xc0, !PT ;  /* 0x00003fff02027812 */ /* 0x000fc800078ec0ff */
[----:B------:R-:W-:-:S05]  /*1f720*/  LOP3.LUT R7, R2, 0x3000000, RZ, 0xfc, !PT ;  /* 0x0300000002077812 */ /* 0x000fca00078efcff */
[----:B------:R-:W-:Y:S01]  /*1f730*/  IMAD R2, R22, 0x600, R7 ;  /* 0x0000060016027824 */ /* 0x000fe200078e0207 */
[----:B-1----:R-:W-:Y:S06]  /*1f740*/  @P2 BRA `(.L_x_1718) ;  /* 0x0000000000082947 */ /* 0x002fec0003800000 */
[----:B------:R-:W1:Y:S02]  /*1f750*/  SYNCS.PHASECHK.TRANS64.TRYWAIT P0, [R13+URZ+0x2a850], R6 ;  /* 0x02a850060d0075a7 */ /* 0x000e64000800017f */
[----:B-1----:R-:W-:Y:S05]  /*1f760*/  @!P0 BRA `(.L_x_1719) ;  /* 0x000000d000988947 */ /* 0x002fea0003800000 */
.L_x_1718:
[----:B------:R-:W-:Y:S05]  /*1f770*/  BSYNC B0 ;  /* 0x0000000000007941 */ /* 0x000fea0003800000 */
.L_x_1717:
[----:B------:R-:W-:Y:S01]  /*1f780*/  IMAD.MOV.U32 R7, RZ, RZ, 0x40000040 ;  /* 0x40000040ff077424 */ /* 0x000fe200078e00ff */
[----:B01----:R-:W-:Y:S01]  /*1f790*/  MOV R6, R2 ;  /* 0x0000000200067202 */ /* 0x003fe20000000f00 */
[----:B------:R-:W-:Y:S01]  /*1f7a0*/  WARPGROUP.ARRIVE ;  /* 0x00000000000079c5 */ /* 0x000fe20000000000 */
[----:B------:R-:W-:Y:S01]  /*1f7b0*/  @!P1 IADD3 R12, R13, 0x2a860, RZ ;  /* 0x0002a8600d0c9810 */ /* 0x000fe20007ffe0ff */
[----:B------:R-:W-:Y:S01]  /*1f7c0*/  VIADD R22, R22, 0x1 ;  /* 0x0000000116167836 */ /* 0x000fe20000000000 */
[----:B------:R-:W-:Y:S01]  /*1f7d0*/  R2UR UR6, R6 ;  /* 0x00000000060672ca */ /* 0x000fe200000e0000 */
[----:B------:R-:W-:Y:S01]  /*1f7e0*/  VIADD R6, R2, 0x80 ;  /* 0x0000008002067836 */ /* 0x000fe20000000000 */
[----:B------:R-:W-:Y:S01]  /*1f7f0*/  R2UR UR7, R7 ;  /* 0x00000000070772ca */ /* 0x000fe200000e0000 */
[----:B------:R-:W-:Y:S01]  /*1f800*/  IMAD.MOV.U32 R7, RZ, RZ, 0x40000040 ;  /* 0x40000040ff077424 */ /* 0x000fe200078e00ff */
[----:B------:R-:W-:Y:S01]  /*1f810*/  @!P1 PRMT R12, RZ, 0x654, R12 ;  /* 0x00000654ff0c9816 */ /* 0x000fe2000000000c */
[----:B------:R-:W-:Y:S01]  /*1f820*/  VIADD R188, R188, 0x1 ;  /* 0x00000001bcbc7836 */ /* 0x000fe20000000000 */
[----:B------:R-:W-:-:S04]  /*1f830*/  ISETP.NE.AND P2, PT, R22, 0x2, PT ;  /* 0x000000021600780c */ /* 0x000fc80003f45270 */
[----:B------:R-:W-:-:S05]  /*1f840*/  SEL R22, R22, RZ, P2 ;  /* 0x000000ff16167207 */ /* 0x000fca0001000000 */
        /* <DEDUP_REMOVED lines=26> */
[----:B------:R-:W0:Y:S02]  /*1f9f0*/  SHFL.BFLY PT, R2, R3, 0x2, 0x1f ;  /* 0x0c401f0003027f89 */ /* 0x000e2400000e0000 */
[----:B0-----:R-:W-:Y:S01]  /*1fa00*/  FADD.FTZ R2, R2, R3 ;  /* 0x0000000302027221 */ /* 0x001fe20000010000 */
[----:B------:R-:W-:Y:S01]  /*1fa10*/  IMAD.MOV.U32 R3, RZ, RZ, -0x800000 ;  /* 0xff800000ff037424 */ /* 0x000fe200078e00ff */
[----:B------:R-:W-:Y:S02]  /*1fa20*/  WARPGROUP.DEPBAR.LE gsb0, 0x0 ;  /* 0x00008000000079c5 */ /* 0x000fe40000010000 */
[----:B------:R-:W-:-:S06]  /*1fa30*/  WARPGROUP.ARRIVE ;  /* 0x00000000000079c5 */ /* 0x000fcc0000000000 */
[----:B------:R-:W-:Y:S01]  /*1fa40*/  HGMMA.64x128x16.F32 R24, R140, gdesc[UR4].tnspB, R24, gsb0 ;  /* 0x41e000048c187df0 */ /* 0x000fe20008000818 */
[----:B------:R-:W-:Y:S02]  /*1fa50*/  R2UR UR6, R6 ;  /* 0x00000000060672ca */ /* 0x000fe400000e0000 */
[----:B------:R-:W-:Y:S02]  /*1fa60*/  R2UR UR7, R7 ;  /* 0x00000000070772ca */ /* 0x000fe400000e0000 */
[----:B------:R-:W0:Y:S02]  /*1fa70*/  SHFL.BFLY PT, R7, R0, 0x2, 0x1f ;  /* 0x0c401f0000077f89 */ /* 0x000e2400000e0000 */
[----:B0-----:R-:W-:Y:S01]  /*1fa80*/  FADD.FTZ R6, R7, R0 ;  /* 0x0000000007067221 */ /* 0x001fe20000010000 */
[----:B------:R-:W-:Y:S01]  /*1fa90*/  SEL R0, RZ, 0x1, P2 ;  /* 0x00000001ff007807 */ /* 0x000fe20001000000 */
[----:B------:R-:W0:Y:S03]  /*1faa0*/  SHFL.BFLY PT, R7, R2, 0x1, 0x1f ;  /* 0x0c201f0002077f89 */ /* 0x000e2600000e0000 */
[----:B------:R-:W-:Y:S01]  /*1fab0*/  LOP3.LUT R23, R23, R0, RZ, 0x3c, !PT ;  /* 0x0000000017177212 */ /* 0x000fe200078e3cff */
[----:B------:R-:W1:Y:S01]  /*1fac0*/  SHFL.BFLY PT, R9, R6, 0x1, 0x1f ;  /* 0x0c201f0006097f89 */ /* 0x000e6200000e0000 */
[----:B------:R-:W-:-:S02]  /*1fad0*/  IMAD.MOV.U32 R0, RZ, RZ, -0x800000 ;  /* 0xff800000ff007424 */ /* 0x000fc400078e00ff */
[----:B0-----:R-:W-:Y:S01]  /*1fae0*/  FADD.FTZ R14, R2, R7 ;  /* 0x00000007020e7221 */ /* 0x001fe20000010000 */
[----:B------:R-:W-:Y:S02]  /*1faf0*/  IMAD.MOV.U32 R7, RZ, RZ, RZ ;  /* 0x000000ffff077224 */ /* 0x000fe400078e00ff */
        /* <DEDUP_REMOVED lines=84> */
.L_x_1580:
[----:B------:R-:W0:Y:S08]  /*20040*/  S2UR UR5, SR_CgaCtaId ;  /* 0x00000000000579c3 */ /* 0x000e300000008800 */
[----:B------:R-:W-:Y:S06]  /*20050*/  BAR.SYNC.DEFER_BLOCKING 0x5, 0x180 ;  /* 0x0146000000007b1d */ /* 0x000fec0000010000 */
[----:B------:R-:W-:Y:S01]  /*20060*/  UMOV UR4, 0x400 ;  /* 0x0000040000047882 */ /* 0x000fe20000000000 */
[----:B------:R-:W-:Y:S01]  /*20070*/  BSSY B0, `(.L_x_1720) ;  /* 0x00002d3000007945 */ /* 0x000fe20003800000 */
[----:B0-----:R-:W-:-:S06]  /*20080*/  ULEA UR4, UR5, UR4, 0x18 ;  /* 0x0000000405047291 */ /* 0x001fcc000f8ec03f */
[----:B------:R-:W-:-:S05]  /*20090*/  IMAD.U32 R2, RZ, RZ, UR4 ;  /* 0x00000004ff027e24 */ /* 0x000fca000f8e00ff */
[----:B------:R0:W1:Y:S01]  /*200a0*/  LDS.128 R28, [R2+0x2a8d0] ;  /* 0x02a8d000021c7984 */ /* 0x0000620000000c00 */
[----:B------:R-:W-:Y:S06]  /*200b0*/  BAR.ARV 0x4, 0x180 ;  /* 0x0106000000007b1d */ /* 0x000fec0000002000 */
[----:B------:R-:W-:Y:S05]  /*200c0*/  @P0 BRA `(.L_x_1721) ;  /* 0x00000020004c0947 */ /* 0x000fea0003800000 */
[----:B------:R-:W2:Y:S01]  /*200d0*/  LDL R4, [R1+0x88] ;  /* 0x0000880001047983 */ /* 0x000ea20000100800 */
[----:B------:R-:W-:Y:S01]  /*200e0*/  ULDC.64 UR4, c[0x0][0xc00] ;  /* 0x0003000000047ab9 */ /* 0x000fe20000000a00 */
[----:B------:R-:W-:Y:S01]  /*200f0*/  ULDC.64 UR6, c[0x0][0xc08] ;  /* 0x0003020000067ab9 */ /* 0x000fe20000000a00 */
[----:B------:R-:W3:Y:S01]  /*20100*/  S2R R5, SR_SWINHI ;  /* 0x0000000000057919 */ /* 0x000ee20000002f00 */
[----:B------:R-:W-:Y:S02]  /*20110*/  MOV R72, R2 ;  /* 0x0000000200487202 */ /* 0x000fe40000000f00 */
[----:B---3--:R-:W-:Y:S01]  /*20120*/  MOV R73, R5 ;  /* 0x0000000500497202 */ /* 0x008fe20000000f00 */
[----:B------:R-:W-:Y:S02]  /*20130*/  BAR.SYNC.DEFER_BLOCKING 0x1, 0x100 ;  /* 0x0044000000007b1d */ /* 0x000fe40000010000 */
[----:B--2---:R-:W-:-:S03]  /*20140*/  IMAD.WIDE R4, R4, 0x2, R72 ;  /* 0x0000000204047825 */ /* 0x004fc600078e0248 */
[C---:B------:R-:W-:Y:S02]  /*20150*/  LOP3.LUT R7, R4.reuse, 0x380, RZ, 0xc0, !PT ;  /* 0x0000038004077812 */ /* 0x040fe400078ec0ff */
[C---:B------:R-:W-:Y:S02]  /*20160*/  IADD3 R35, P6, R4.reuse, 0x20, RZ ;  /* 0x0000002004237810 */ /* 0x040fe40007fde0ff */
[----:B------:R-:W-:Y:S02]  /*20170*/  SHF.R.U64 R7, R7, 0x3, RZ ;  /* 0x0000000307077819 */ /* 0x000fe400000012ff */
[C---:B------:R-:W-:Y:S01]  /*20180*/  IADD3 R10, P5, R4.reuse, 0x40, RZ ;  /* 0x00000040040a7810 */ /* 0x040fe20007fbe0ff */
[----:B------:R-:W-:Y:S01]  /*20190*/  IMAD.X R9, RZ, RZ, R5, P6 ;  /* 0x000000ffff097224 */ /* 0x000fe200030e0605 */
[C---:B------:R-:W-:Y:S02]  /*201a0*/  IADD3 R101, P4, R4.reuse, 0x60, RZ ;  /* 0x0000006004657810 */ /* 0x040fe40007f9e0ff */
[----:B------:R-:W-:-:S02]  /*201b0*/  IADD3 R103, P3, R4, 0x4000, RZ ;  /* 0x0000400004677810 */ /* 0x000fc40007f7e0ff */
[C---:B------:R-:W-:Y:S01]  /*201c0*/  IADD3 R105, P2, R4.reuse, 0x4020, RZ ;  /* 0x0000402004697810 */ /* 0x040fe20007f5e0ff */
[--C-:B------:R-:W-:Y:S01]  /*201d0*/  IMAD.X R13, RZ, RZ, R5.reuse, P4 ;  /* 0x000000ffff0d7224 */ /* 0x100fe200020e0605 */
[C---:B------:R-:W-:Y:S01]  /*201e0*/  IADD3 R107, P1, R4.reuse, 0x4040, RZ ;  /* 0x00004040046b7810 */ /* 0x040fe20007f3e0ff */
[--C-:B------:R-:W-:Y:S01]  /*201f0*/  IMAD.X R15, RZ, RZ, R5.reuse, P3 ;  /* 0x000000ffff0f7224 */ /* 0x100fe200018e0605 */
[----:B------:R-:W-:Y:S01]  /*20200*/  IADD3 R109, P0, R4, 0x4060, RZ ;  /* 0x00004060046d7810 */ /* 0x000fe20007f1e0ff */
[--C-:B------:R-:W-:Y:S01]  /*20210*/  IMAD.X R25, RZ, RZ, R5.reuse, P2 ;  /* 0x000000ffff197224 */ /* 0x100fe200010e0605 */
[----:B------:R-:W-:Y:S01]  /*20220*/  LOP3.LUT R4, R7, R4, RZ, 0x3c, !PT ;  /* 0x0000000407047212 */ /* 0x000fe200078e3cff */
[--C-:B------:R-:W-:Y:S01]  /*20230*/  IMAD.X R27, RZ, RZ, R5.reuse, P1 ;  /* 0x000000ffff1b7224 */ /* 0x100fe200008e0605 */
[----:B------:R-:W-:Y:S01]  /*20240*/  LOP3.LUT R6, R35, 0x380, RZ, 0xc0, !PT ;  /* 0x0000038023067812 */ /* 0x000fe200078ec0ff */
[----:B------:R-:W-:Y:S01]  /*20250*/  IMAD.X R33, RZ, RZ, R5, P0 ;  /* 0x000000ffff217224 */ /* 0x000fe200000e0605 */
[----:B------:R-:W-:-:S02]  /*20260*/  LOP3.LUT R7, R10, 0x380, RZ, 0xc0, !PT ;  /* 0x000003800a077812 */ /* 0x000fc400078ec0ff */
[----:B------:R-:W-:Y:S02]  /*20270*/  SHF.R.U64 R6, R6, 0x3, RZ ;  /* 0x0000000306067819 */ /* 0x000fe400000012ff */
[----:B------:R-:W-:Y:S02]  /*20280*/  SHF.R.U64 R7, R7, 0x3, RZ ;  /* 0x0000000307077819 */ /* 0x000fe400000012ff */
[----:B------:R-:W-:Y:S02]  /*20290*/  LOP3.LUT R12, R101, 0x380, RZ, 0xc0, !PT ;  /* 0x00000380650c7812 */ /* 0x000fe400078ec0ff */
[----:B------:R-:W-:Y:S02]  /*202a0*/  LOP3.LUT R14, R103, 0x380, RZ, 0xc0, !PT ;  /* 0x00000380670e7812 */ /* 0x000fe400078ec0ff */
[----:B------:R-:W-:Y:S02]  /*202b0*/  LOP3.LUT R24, R105, 0x380, RZ, 0xc0, !PT ;  /* 0x0000038069187812 */ /* 0x000fe400078ec0ff */
[----:B------:R-:W-:-:S02]  /*202c0*/  LOP3.LUT R26, R107, 0x380, RZ, 0xc0, !PT ;  /* 0x000003806b1a7812 */ /* 0x000fc400078ec0ff */
[----:B-1----:R-:W-:Y:S02]  /*202d0*/  LOP3.LUT R28, R109, 0x380, RZ, 0xc0, !PT ;  /* 0x000003806d1c7812 */ /* 0x002fe400078ec0ff */
[----:B------:R-:W-:Y:S02]  /*202e0*/  IADD3.X R11, RZ, R5, RZ, P5, !PT ;  /* 0x00000005ff0b7210 */ /* 0x000fe40002ffe4ff */
[----:B------:R-:W-:Y:S02]  /*202f0*/  LOP3.LUT R8, R6, R35, RZ, 0x3c, !PT ;  /* 0x0000002306087212 */ /* 0x000fe400078e3cff */
[----:B------:R-:W-:Y:S02]  /*20300*/  LOP3.LUT R10, R7, R10, RZ, 0x3c, !PT ;  /* 0x0000000a070a7212 */ /* 0x000fe400078e3cff */
[----:B------:R-:W-:Y:S02]  /*20310*/  MOV R34, R4 ;  /* 0x0000000400227202 */ /* 0x000fe40000000f00 */
[----:B------:R-:W-:-:S02]  /*20320*/  SHF.R.U64 R12, R12, 0x3, RZ ;  /* 0x000000030c0c7819 */ /* 0x000fc400000012ff */
[----:B------:R-:W-:Y:S02]  /*20330*/  SHF.R.U64 R14, R14, 0x3, RZ ;  /* 0x000000030e0e7819 */ /* 0x000fe400000012ff */
[----:B------:R-:W-:Y:S02]  /*20340*/  F2FP.F16.F32.PACK_AB R4, R21, R20 ;  /* 0x000000141504723e */ /* 0x000fe400000000ff */
[----:B------:R-:W-:Y:S02]  /*20350*/  F2FP.F16.F32.PACK_AB R5, R95, R94 ;  /* 0x0000005e5f05723e */ /* 0x000fe400000000ff */
[----:B------:R-:W-:Y:S02]  /*20360*/  F2FP.F16.F32.PACK_AB R6, R89, R88 ;  /* 0x000000585906723e */ /* 0x000fe400000000ff */
[----:B------:R-:W-:Y:S02]  /*20370*/  F2FP.F16.F32.PACK_AB R7, R97, R96 ;  /* 0x000000606107723e */ /* 0x000fe400000000ff */
[----:B------:R-:W-:-:S02]  /*20380*/  SHF.R.U64 R24, R24, 0x3, RZ ;  /* 0x0000000318187819 */ /* 0x000fc400000012ff */
[----:B------:R-:W-:Y:S01]  /*20390*/  SHF.R.U64 R26, R26, 0x3, RZ ;  /* 0x000000031a1a7819 */ /* 0x000fe200000012ff */
[----:B------:R1:W-:Y:S01]  /*203a0*/  STSM.16.M88.4 [R34], R4 ;  /* 0x0000000422007844 */ /* 0x0003e20000000200 */
[----:B------:R-:W-:Y:S02]  /*203b0*/  SHF.R.U64 R28, R28, 0x3, RZ ;  /* 0x000000031c1c7819 */ /* 0x000fe400000012ff */
[----:B------:R-:W-:Y:S02]  /*203c0*/  LOP3.LUT R12, R12, R101, RZ, 0x3c, !PT ;  /* 0x000000650c0c7212 */ /* 0x000fe400078e3cff */
[----:B------:R-:W-:Y:S01]  /*203d0*/  LOP3.LUT R14, R14, R103, RZ, 0x3c, !PT ;  /* 0x000000670e0e7212 */ /* 0x000fe200078e3cff */
[----:B------:R-:W2:Y:S01]  /*203e0*/  LDC.64 R100, c[0x0][0xc00] ;  /* 0x00030000ff647b82 */ /* 0x000ea20000000a00 */
[----:B------:R-:W-:Y:S02]  /*203f0*/  LOP3.LUT R24, R24, R105, RZ, 0x3c, !PT ;  /* 0x0000006918187212 */ /* 0x000fe400078e3cff */
[----:B------:R-:W-:-:S02]  /*20400*/  LOP3.LUT R26, R26, R107, RZ, 0x3c, !PT ;  /* 0x0000006b1a1a7212 */ /* 0x000fc400078e3cff */
[----:B------:R-:W-:Y:S02]  /*20410*/  LOP3.LUT R32, R28, R109, RZ, 0x3c, !PT ;  /* 0x0000006d1c207212 */ /* 0x000fe400078e3cff */
[----:B------:R-:W-:Y:S02]  /*20420*/  MOV R107, R8 ;  /* 0x00000008006b7202 */ /* 0x000fe40000000f00 */
[----:B------:R-:W-:Y:S02]  /*20430*/  MOV R106, R10 ;  /* 0x0000000a006a7202 */ /* 0x000fe40000000f00 */
[----:B-1----:R-:W-:Y:S02]  /*20440*/  F2FP.F16.F32.PACK_AB R4, R91, R90 ;  /* 0x0000005a5b04723e */ /* 0x002fe400000000ff */
[----:B------:R-:W-:Y:S02]  /*20450*/  F2FP.F16.F32.PACK_AB R5, R99, R98 ;  /* 0x000000626305723e */ /* 0x000fe400000000ff */
[----:B------:R-:W-:-:S02]  /*20460*/  F2FP.F16.F32.PACK_AB R6, R37, R36 ;  /* 0x000000242506723e */ /* 0x000fc400000000ff */
[----:B------:R-:W-:Y:S02]  /*20470*/  F2FP.F16.F32.PACK_AB R7, R39, R38 ;  /* 0x000000262707723e */ /* 0x000fe400000000ff */
[----:B------:R-:W-:Y:S02]  /*20480*/  F2FP.F16.F32.PACK_AB R8, R41, R40 ;  /* 0x000000282908723e */ /* 0x000fe400000000ff */
[----:B------:R-:W-:Y:S01]  /*20490*/  F2FP.F16.F32.PACK_AB R9, R43, R42 ;  /* 0x0000002a2b09723e */ /* 0x000fe200000000ff */
[----:B------:R1:W-:Y:S01]  /*204a0*/  STSM.16.M88.4 [R107], R4 ;  /* 0x000000046b007844 */ /* 0x0003e20000000200 */
[----:B------:R-:W-:Y:S02]  /*204b0*/  F2FP.F16.F32.PACK_AB R10, R45, R44 ;  /* 0x0000002c2d0a723e */ /* 0x000fe400000000ff */
[----:B------:R-:W-:Y:S02]  /*204c0*/  F2FP.F16.F32.PACK_AB R11, R47, R46 ;  /* 0x0000002e2f0b723e */ /* 0x000fe400000000ff */
[----:B------:R-:W-:-:S02]  /*204d0*/  MOV R105, R12 ;  /* 0x0000000c00697202 */ /* 0x000fc40000000f00 */
[----:B------:R-:W-:Y:S01]  /*204e0*/  MOV R28, R14 ;  /* 0x0000000e001c7202 */ /* 0x000fe20000000f00 */
[----:B------:R-:W-:Y:S01]  /*204f0*/  STSM.16.M88.4 [R106], R8 ;  /* 0x000000086a007844 */ /* 0x000fe20000000200 */
[----:B------:R-:W-:Y:S02]  /*20500*/  MOV R104, R24 ;  /* 0x0000001800687202 */ /* 0x000fe40000000f00 */
[----:B------:R-:W-:Y:S02]  /*20510*/  MOV R103, R26 ;  /* 0x0000001a00677202 */ /* 0x000fe40000000f00 */
[----:B------:R-:W-:Y:S02]  /*20520*/  F2FP.F16.F32.PACK_AB R12, R49, R48 ;  /* 0x00000030310c723e */ /* 0x000fe400000000ff */
        /* <DEDUP_REMOVED lines=9> */
[----:B------:R-:W-:Y:S01]  /*205c0*/  F2FP.F16.F32.PACK_AB R32, R65, R64 ;  /* 0x000000404120723e */ /* 0x000fe200000000ff */
[----:B------:R3:W-:Y:S01]  /*205d0*/  STSM.16.M88.4 [R28], R24 ;  /* 0x000000181c007844 */ /* 0x0007e20000000200 */
[----:B------:R-:W-:Y:S02]  /*205e0*/  F2FP.F16.F32.PACK_AB R33, R67, R66 ;  /* 0x000000424321723e */ /* 0x000fe400000000ff */
[----:B------:R-:W-:Y:S02]  /*205f0*/  F2FP.F16.F32.PACK_AB R34, R69, R68 ;  /* 0x000000444522723e */ /* 0x000fe400000000ff */
[----:B------:R-:W-:Y:S02]  /*20600*/  F2FP.F16.F32.PACK_AB R35, R71, R70 ;  /* 0x000000464723723e */ /* 0x000fe400000000ff */
[----:B-1----:R-:W-:Y:S01]  /*20610*/  F2FP.F16.F32.PACK_AB R4, R93, R92 ;  /* 0x0000005c5d04723e */ /* 0x002fe200000000ff */
[----:B--2---:R-:W-:Y:S01]  /*20620*/  IMAD.WIDE R12, R187, 0x4, R100 ;  /* 0x00000004bb0c7825 */ /* 0x004fe200078e0264 */
[----:B------:R-:W-:Y:S01]  /*20630*/  F2FP.F16.F32.PACK_AB R5, R75, R74 ;  /* 0x0000004a4b05723e */ /* 0x000fe200000000ff */
[----:B------:R-:W-:Y:S01]  /*20640*/  STSM.16.M88.4 [R104], R32 ;  /* 0x0000002068007844 */ /* 0x000fe20000000200 */
[----:B------:R-:W-:Y:S01]  /*20650*/  F2FP.F16.F32.PACK_AB R6, R77, R76 ;  /* 0x0000004c4d06723e */ /* 0x000fe200000000ff */
[----:B------:R-:W1:Y:S01]  /*20660*/  LDC R101, c[0x0][0xbe8] ;  /* 0x0002fa00ff657b82 */ /* 0x000e620000000800 */
[----:B------:R-:W-:-:S02]  /*20670*/  F2FP.F16.F32.PACK_AB R7, R79, R78 ;  /* 0x0000004e4f07723e */ /* 0x000fc400000000ff */
[----:B------:R-:W-:Y:S01]  /*20680*/  F2FP.F16.F32.PACK_AB R8, R81, R80 ;  /* 0x000000505108723e */ /* 0x000fe200000000ff */
[----:B---3--:R-:W-:Y:S01]  /*20690*/  IMAD.MOV.U32 R28, RZ, RZ, RZ ;  /* 0x000000ffff1c7224 */ /* 0x008fe200078e00ff */
[----:B------:R-:W-:Y:S01]  /*206a0*/  F2FP.F16.F32.PACK_AB R9, R83, R82 ;  /* 0x000000525309723e */ /* 0x000fe200000000ff */
[----:B------:R2:W-:Y:S01]  /*206b0*/  STSM.16.M88.4 [R103], R4 ;  /* 0x0000000467007844 */ /* 0x0005e20000000200 */
[----:B------:R-:W-:Y:S02]  /*206c0*/  F2FP.F16.F32.PACK_AB R10, R85, R84 ;  /* 0x00000054550a723e */ /* 0x000fe400000000ff */
[----:B------:R-:W-:Y:S01]  /*206d0*/  F2FP.F16.F32.PACK_AB R11, R87, R86 ;  /* 0x00000056570b723e */ /* 0x000fe200000000ff */
[----:B------:R-:W3:Y:S01]  /*206e0*/  LDC.64 R14, c[0x0][0xba8] ;  /* 0x0002ea00ff0e7b82 */ /* 0x000ee20000000a00 */
[----:B------:R-:W-:-:S03]  /*206f0*/  ISETP.NE.U32.AND P0, PT, RZ, UR4, PT ;  /* 0x00000004ff007c0c */ /* 0x000fc6000bf05070 */
[----:B------:R4:W-:Y:S04]  /*20700*/  STSM.16.M88.4 [R102], R8 ;  /* 0x0000000866007844 */ /* 0x0009e80000000200 */
[----:B------:R-:W-:Y:S01]  /*20710*/  BAR.SYNC.DEFER_BLOCKING 0x1, 0x100 ;  /* 0x0044000000007b1d */ /* 0x000fe20000010000 */
[----:B------:R-:W-:-:S13]  /*20720*/  ISETP.NE.AND.EX P0, PT, RZ, UR5, PT, P0 ;  /* 0x00000005ff007c0c */ /* 0x000fda000bf05300 */
[----:B------:R-:W3:Y:S01]  /*20730*/  @P0 LDG.E R28, desc[UR46][R12.64] ;  /* 0x0000002e0c1c0981 */ /* 0x000ee2000c1e1900 */
[----:B------:R-:W-:Y:S01]  /*20740*/  ISETP.NE.U32.AND P1, PT, RZ, UR6, PT ;  /* 0x00000006ff007c0c */ /* 0x000fe2000bf25070 */
[----:B------:R-:W-:Y:S01]  /*20750*/  ULDC UR6, c[0x0][0xa88] ;  /* 0x0002a20000067ab9 */ /* 0x000fe20000000800 */
[C---:B------:R-:W-:Y:S02]  /*20760*/  ISETP.NE.AND P2, PT, R186.reuse, RZ, PT ;  /* 0x000000ffba00720c */ /* 0x040fe40003f45270 */
[----:B------:R-:W-:Y:S01]  /*20770*/  MOV R100, UR6 ;  /* 0x0000000600647c02 */ /* 0x000fe20008000f00 */
[----:B------:R-:W-:Y:S01]  /*20780*/  ULDC UR6, c[0x0][0xad4] ;  /* 0x0002b50000067ab9 */ /* 0x000fe20000000800 */
[----:B------:R-:W-:Y:S02]  /*20790*/  ISETP.NE.AND.EX P1, PT, RZ, UR7, PT, P1 ;  /* 0x00000007ff007c0c */ /* 0x000fe4000bf25310 */
[----:B------:R-:W-:Y:S01]  /*207a0*/  SEL R186, R186, UR6, P2 ;  /* 0x00000006baba7c07 */ /* 0x000fe20009000000 */
[----:B------:R-:W-:-:S03]  /*207b0*/  IMAD.MOV.U32 R26, RZ, RZ, 0x9b8 ;  /* 0x000009b8ff1a7424 */ /* 0x000fc600078e00ff */
[----:B------:R-:W-:-:S04]  /*207c0*/  ISETP.GT.AND P3, PT, R186, 0x1, PT ;  /* 0x00000001ba00780c */ /* 0x000fc80003f64270 */
[----:B------:R-:W-:-:S03]  /*207d0*/  SEL R26, R26, 0x978, P3 ;  /* 0x000009781a1a7807 */ /* 0x000fc60001800000 */
[----:B--2---:R-:W2:Y:S08]  /*207e0*/  @P1 LDC.64 R4, c[0x0][0xc08] ;  /* 0x00030200ff041b82 */ /* 0x004eb00000000a00 */
[----:B------:R-:W0:Y:S08]  /*207f0*/  LDC.64 R6, c[0x0][R26+0x220] ;  /* 0x000088001a067b82 */ /* 0x000e300000000a00 */
[----:B----4-:R-:W4:Y:S01]  /*20800*/  LDC.64 R8, c[0x0][R26+0x218] ;  /* 0x000086001a087b82 */ /* 0x010f220000000a00 */
[----:B-1----:R-:W-:-:S07]  /*20810*/  ISETP.NE.AND P4, PT, R101, 0x1, PT ;  /* 0x000000016500780c */ /* 0x002fce0003f85270 */
[----:B------:R-:W1:Y:S01]  /*20820*/  LDC.64 R10, c[0x0][R26+0x228] ;  /* 0x00008a001a0a7b82 */ /* 0x000e620000000a00 */
[----:B--2---:R-:W-:-:S05]  /*20830*/  @P1 IMAD.WIDE R4, R187, 0x4, R4 ;  /* 0x00000004bb041825 */ /* 0x004fca00078e0204 */
[----:B------:R2:W5:Y:S01]  /*20840*/  @P1 LDG.E R100, desc[UR46][R4.64] ;  /* 0x0000002e04641981 */ /* 0x000562000c1e1900 */
[----:B------:R-:W-:Y:S01]  /*20850*/  ISETP.NE.U32.AND P2, PT, RZ, UR4, PT ;  /* 0x00000004ff007c0c */ /* 0x000fe2000bf45070 */
[----:B------:R-:W1:Y:S01]  /*20860*/  @P4 LDC R35, c[0x0][0xbec] ;  /* 0x0002fb00ff234b82 */ /* 0x000e620000000800 */
[----:B------:R-:W-:Y:S02]  /*20870*/  SHF.R.S32.HI R24, RZ, 0x1f, R187 ;  /* 0x0000001fff187819 */ /* 0x000fe400000114bb */
[----:B------:R-:W-:-:S04]  /*20880*/  ISETP.NE.AND.EX P2, PT, RZ, UR5, PT, P2 ;  /* 0x00000005ff007c0c */ /* 0x000fc8000bf45320 */
[----:B------:R-:W-:Y:S01]  /*20890*/  SEL R102, R187, RZ, !P2 ;  /* 0x000000ffbb667207 */ /* 0x000fe20005000000 */
[----:B--2---:R-:W2:Y:S01]  /*208a0*/  LDC.64 R4, c[0x0][R26+0x210] ;  /* 0x000084001a047b82 */ /* 0x004ea20000000a00 */
[----:B------:R-:W-:Y:S01]  /*208b0*/  SEL R25, R24, RZ, !P2 ;  /* 0x000000ff18197207 */ /* 0x000fe20005000000 */
[----:B------:R-:W-:-:S06]  /*208c0*/  IMAD.IADD R24, R181, 0x1, R178 ;  /* 0x00000001b5187824 */ /* 0x000fcc00078e02b2 */
[----:B------:R-:W2:Y:S01]  /*208d0*/  @P4 LDC R105, c[0x0][0xbf0] ;  /* 0x0002fc00ff694b82 */ /* 0x000ea20000000800 */
[----:B0-----:R-:W-:-:S07]  /*208e0*/  IMAD R7, R7, R102, RZ ;  /* 0x0000006607077224 */ /* 0x001fce00078e02ff */
[----:B---3--:R-:W0:Y:S01]  /*208f0*/  @!P3 LDC R14, c[0x0][0xb50] ;  /* 0x0002d400ff0ebb82 */ /* 0x008e220000000800 */
[----:B------:R-:W-:Y:S01]  /*20900*/  IMAD R33, R6, R25, R7 ;  /* 0x0000001906217224 */ /* 0x000fe200078e0207 */
[----:B------:R-:W-:Y:S01]  /*20910*/  SEL R25, R190, RZ, P3 ;  /* 0x000000ffbe197207 */ /* 0x000fe20001800000 */
[----:B------:R-:W-:-:S05]  /*20920*/  IMAD.WIDE.U32 R6, R6, R102, RZ ;  /* 0x0000006606067225 */ /* 0x000fca00078e00ff */
[----:B------:R-:W3:Y:S01]  /*20930*/  @!P3 LDC R15, c[0x0][0xb54] ;  /* 0x0002d500ff0fbb82 */ /* 0x000ee20000000800 */
[-C--:B----4-:R-:W-:Y:S02]  /*20940*/  IMAD R27, R9, R183.reuse, RZ ;  /* 0x000000b7091b7224 */ /* 0x090fe400078e02ff */
[----:B------:R-:W-:-:S04]  /*20950*/  IMAD.WIDE.U32 R8, R8, R183, RZ ;  /* 0x000000b708087225 */ /* 0x000fc800078e00ff */
[----:B------:R-:W-:Y:S02]  /*20960*/  IMAD.IADD R32, R9, 0x1, R27 ;  /* 0x0000000109207824 */ /* 0x000fe400078e021b */
[----:B------:R-:W-:Y:S02]  /*20970*/  IMAD.IADD R9, R7, 0x1, R33 ;  /* 0x0000000107097824 */ /* 0x000fe400078e0221 */
[----:B------:R-:W-:Y:S02]  /*20980*/  IMAD.MOV.U32 R7, RZ, RZ, R24 ;  /* 0x000000ffff077224 */ /* 0x000fe400078e0018 */
[-C--:B-1----:R-:W-:Y:S02]  /*20990*/  IMAD R27, R11, R25.reuse, RZ ;  /* 0x000000190b1b7224 */ /* 0x082fe400078e02ff */
[----:B------:R-:W-:-:S05]  /*209a0*/  IMAD.WIDE.U32 R10, R10, R25, RZ ;  /* 0x000000190a0a7225 */ /* 0x000fca00078e00ff */
[----:B------:R-:W-:Y:S02]  /*209b0*/  IADD3 R27, R11, R27, RZ ;  /* 0x0000001b0b1b7210 */ /* 0x000fe40007ffe0ff */
[--C-:B------:R-:W-:Y:S01]  /*209c0*/  IADD3 R8, P2, P5, R6, R8, R28.reuse ;  /* 0x0000000806087210 */ /* 0x100fe20007d5e01c */
[----:B------:R-:W-:Y:S01]  /*209d0*/  @P4 IMAD.HI.U32 R6, R24, R35, RZ ;  /* 0x0000002318064227 */ /* 0x000fe200078e00ff */
[----:B------:R-:W-:-:S04]  /*209e0*/  SHF.R.S32.HI R103, RZ, 0x1f, R28 ;  /* 0x0000001fff677819 */ /* 0x000fc8000001141c */
[----:B--2---:R-:W-:Y:S02]  /*209f0*/  @P4 SHF.R.U32.HI R7, RZ, R105, R6 ;  /* 0x00000069ff074219 */ /* 0x004fe40000011606 */
[----:B------:R-:W-:Y:S02]  /*20a00*/  IADD3.X R9, R9, R32, R103, P2, P5 ;  /* 0x0000002009097210 */ /* 0x000fe400017ea467 */
[----:B------:R-:W-:Y:S01]  /*20a10*/  IADD3 R10, P2, P5, R7, R8, R10 ;  /* 0x00000008070a7210 */ /* 0x000fe20007d5e00a */
[--C-:B------:R-:W-:Y:S01]  /*20a20*/  IMAD.MOV R25, RZ, RZ, -R7.reuse ;  /* 0x000000ffff197224 */ /* 0x100fe200078e0a07 */
[----:B------:R-:W-:-:S03]  /*20a30*/  SHF.R.S32.HI R6, RZ, 0x1f, R7 ;  /* 0x0000001fff067819 */ /* 0x000fc60000011407 */
[----:B------:R-:W-:Y:S01]  /*20a40*/  IMAD R7, R101, R25, R24 ;  /* 0x0000001965077224 */ /* 0x000fe200078e0218 */
[----:B------:R-:W-:-:S03]  /*20a50*/  IADD3.X R11, R6, R9, R27, P2, P5 ;  /* 0x00000009060b7210 */ /* 0x000fc600017ea41b */
[-C--:B------:R-:W-:Y:S01]  /*20a60*/  IMAD R5, R5, R7.reuse, RZ ;  /* 0x0000000705057224 */ /* 0x080fe200078e02ff */
[----:B------:R-:W-:Y:S01]  /*20a70*/  SHF.R.S32.HI R9, RZ, 0x1f, R7 ;  /* 0x0000001fff097819 */ /* 0x000fe20000011407 */
[----:B------:R-:W-:-:S04]  /*20a80*/  IMAD.WIDE.U32 R10, R4, R7, R10 ;  /* 0x00000007040a7225 */ /* 0x000fc800078e000a */
[----:B------:R-:W-:Y:S01]  /*20a90*/  IMAD R5, R4, R9, R5 ;  /* 0x0000000904057224 */ /* 0x000fe200078e0205 */
[----:B0-----:R-:W-:-:S03]  /*20aa0*/  LEA R14, P2, R10, R14, 0x2 ;  /* 0x0000000e0a0e7211 */ /* 0x001fc600078410ff */
[----:B------:R-:W-:-:S05]  /*20ab0*/  IMAD.IADD R4, R11, 0x1, R5 ;  /* 0x000000010b047824 */ /* 0x000fca00078e0205 */
[----:B---3--:R-:W-:Y:S01]  /*20ac0*/  LEA.HI.X R15, R10, R15, R4, 0x2, P2 ;  /* 0x0000000f0a0f7211 */ /* 0x008fe200010f1404 */
[----:B------:R-:W-:Y:S06]  /*20ad0*/  @P1 BRA `(.L_x_1722) ;  /* 0x0000000000101947 */ /* 0x000fec0003800000 */
[----:B------:R-:W-:Y:S05]  /*20ae0*/  @!P0 BRA `(.L_x_1722) ;  /* 0x00000000000c8947 */ /* 0x000fea0003800000 */
[----:B------:R-:W2:Y:S04]  /*20af0*/  LDG.E R5, desc[UR46][R12.64] ;  /* 0x0000002e0c057981 */ /* 0x000ea8000c1e1900 */
[----:B-----5:R-:W2:Y:S02]  /*20b00*/  LDG.E R100, desc[UR46][R12.64+0x4] ;  /* 0x0000042e0c647981 */ /* 0x020ea4000c1e1900 */
[----:B--2---:R-:W-:-:S07]  /*20b10*/  IMAD.IADD R100, R100, 0x1, -R5 ;  /* 0x0000000164647824 */ /* 0x004fce00078e0a05 */
.L_x_1722:
[----:B------:R-:W2:Y:S01]  /*20b20*/  LDL R8, [R1+0x84] ;  /* 0x0000840001087983 */ /* 0x000ea20000100800 */
[----:B-----5:R-:W-:Y:S01]  /*20b30*/  IMAD R100, R100, R101, RZ ;  /* 0x0000006564647224 */ /* 0x020fe200078e02ff */
[----:B------:R-:W-:Y:S02]  /*20b40*/  LOP3.LUT P0, RZ, R230, 0x3, RZ, 0xc0, !PT ;  /* 0x00000003e6ff7812 */ /* 0x000fe4000780c0ff */
[----:B------:R-:W-:Y:S04]  /*20b50*/  SHFL.IDX PT, R4, R14, RZ, 0x1c1f ;  /* 0x001c1fff0e047589 */ /* 0x000fe800000e0000 */
[----:B------:R-:W0:Y:S04]  /*20b60*/  SHFL.IDX PT, R5, R15, RZ, 0x1c1f ;  /* 0x001c1fff0f057589 */ /* 0x000e2800000e0000 */
[----:B------:R-:W-:Y:S04]  /*20b70*/  SHFL.IDX PT, R6, R14, 0x1, 0x1c1f ;  /* 0x003c1f000e067f89 */ /* 0x000fe800000e0000 */
[----:B------:R-:W1:Y:S01]  /*20b80*/  SHFL.IDX PT, R7, R15, 0x1, 0x1c1f ;  /* 0x003c1f000f077f89 */ /* 0x000e6200000e0000 */
[----:B--2---:R-:W-:-:S04]  /*20b90*/  IMAD.IADD R9, R8, 0x1, R178 ;  /* 0x0000000108097824 */ /* 0x004fc800078e02b2 */
[C---:B------:R-:W-:Y:S01]  /*20ba0*/  VIADD R12, R9.reuse, 0x8 ;  /* 0x00000008090c7836 */ /* 0x040fe20000000000 */
[----:B------:R-:W-:-:S04]  /*20bb0*/  ISETP.GE.OR P1, PT, R9, R100, P0 ;  /* 0x000000640900720c */ /* 0x000fc80000726670 */
[----:B------:R-:W-:-:S09]  /*20bc0*/  ISETP.GE.OR P0, PT, R12, R100, P0 ;  /* 0x000000640c00720c */ /* 0x000fd20000706670 */
        /* <DEDUP_REMOVED lines=16> */
[----:B------:R-:W-:Y:S01]  /*20cd0*/  IADD3 R33, P2, R72, 0x4000, RZ ;  /* 0x0000400048217810 */ /* 0x000fe20007f5e0ff */
[----:B------:R-:W-:Y:S01]  /*20ce0*/  ULDC.64 UR4, c[0x0][0xae8] ;  /* 0x0002ba0000047ab9 */ /* 0x000fe20000000a00 */
[----:B------:R-:W-:Y:S01]  /*20cf0*/  LOP3.LUT R8, R8, R9, RZ, 0x3c, !PT ;  /* 0x0000000908087212 */ /* 0x000fe200078e3cff */
[----:B------:R-:W-:Y:S01]  /*20d00*/  IMAD.X R9, RZ, RZ, R73, P6 ;  /* 0x000000ffff097224 */ /* 0x000fe200030e0649 */
[C---:B------:R-:W-:Y:S01]  /*20d10*/  IADD3 R3, P6, R72.reuse, 0x7000, RZ ;  /* 0x0000700048037810 */ /* 0x040fe20007fde0ff */
[----:B------:R-:W-:Y:S01]  /*20d20*/  IMAD.IADD R21, R21, 0x1, R103 ;  /* 0x0000000115157824 */ /* 0x000fe200078e0267 */
[----:B------:R-:W-:-:S02]  /*20d30*/  IADD3 R37, P1, R72, 0x5000, RZ ;  /* 0x0000500048257810 */ /* 0x000fc40007f3e0ff */
[----:B------:R-:W-:Y:S02]  /*20d40*/  LOP3.LUT R0, R3, 0x380, RZ, 0xc0, !PT ;  /* 0x0000038003007812 */ /* 0x000fe400078ec0ff */
[----:B------:R-:W-:Y:S01]  /*20d50*/  IADD3 R41, P0, R72, 0x6000, RZ ;  /* 0x0000600048297810 */ /* 0x000fe20007f1e0ff */
[----:B------:R-:W-:Y:S01]  /*20d60*/  IMAD.X R45, RZ, RZ, R73, P6 ;  /* 0x000000ffff2d7224 */ /* 0x000fe200030e0649 */
[----:B------:R-:W-:Y:S01]  /*20d70*/  SHF.R.U64 R0, R0, 0x3, RZ ;  /* 0x0000000300007819 */ /* 0x000fe200000012ff */
[----:B------:R-:W-:Y:S01]  /*20d80*/  IMAD.WIDE.U32 R20, R183, UR4, R20 ;  /* 0x00000004b7147c25 */ /* 0x000fe2000f8e0014 */
[----:B------:R-:W-:Y:S01]  /*20d90*/  LOP3.LUT R12, R13, 0x380, RZ, 0xc0, !PT ;  /* 0x000003800d0c7812 */ /* 0x000fe200078ec0ff */
[----:B------:R-:W5:Y:S01]  /*20da0*/  LD.E.128 R8, desc[UR46][R8.64] ;  /* 0x0000002e08087980 */ /* 0x000f62000c101d00 */
[----:B------:R-:W-:Y:S02]  /*20db0*/  LOP3.LUT R44, R0, R3, RZ, 0x3c, !PT ;  /* 0x00000003002c7212 */ /* 0x000fe400078e3cff */
[----:B------:R-:W-:-:S02]  /*20dc0*/  LEA R3, R185, R209, 0x5 ;  /* 0x000000d1b9037211 */ /* 0x000fc400078e28ff */
[----:B------:R-:W-:Y:S02]  /*20dd0*/  LOP3.LUT R24, R25, 0x380, RZ, 0xc0, !PT ;  /* 0x0000038019187812 */ /* 0x000fe400078ec0ff */
[----:B------:R-:W-:Y:S01]  /*20de0*/  LOP3.LUT R32, R33, 0x380, RZ, 0xc0, !PT ;  /* 0x0000038021207812 */ /* 0x000fe200078ec0ff */
[----:B------:R-:W-:Y:S01]  /*20df0*/  IMAD.IADD R48, R178, 0x1, R3 ;  /* 0x00000001b2307824 */ /* 0x000fe200078e0203 */
[----:B------:R-:W-:Y:S02]  /*20e00*/  LOP3.LUT R36, R37, 0x380, RZ, 0xc0, !PT ;  /* 0x0000038025247812 */ /* 0x000fe400078ec0ff */
[----:B------:R-:W-:Y:S01]  /*20e10*/  LOP3.LUT R40, R41, 0x380, RZ, 0xc0, !PT ;  /* 0x0000038029287812 */ /* 0x000fe200078ec0ff */
[----:B0-----:R-:W-:Y:S01]  /*20e20*/  @P4 IMAD.HI.U32 R0, R48, R51, RZ ;  /* 0x0000003330004227 */ /* 0x001fe200078e00ff */
[----:B------:R-:W-:Y:S01]  /*20e30*/  SHF.R.S32.HI R49, RZ, 0x1f, R102 ;  /* 0x0000001fff317819 */ /* 0x000fe20000011466 */
[----:B------:R-:W5:Y:S01]  /*20e40*/  LD.E.128 R44, desc[UR46][R44.64] ;  /* 0x0000002e2c2c7980 */ /* 0x000f62000c101d00 */
[----:B------:R-:W-:Y:S01]  /*20e50*/  LOP3.LUT R5, R72, 0x380, RZ, 0xc0, !PT ;  /* 0x0000038048057812 */ /* 0x000fe200078ec0ff */
[----:B------:R-:W-:Y:S01]  /*20e60*/  IMAD R21, R183, UR5, R21 ;  /* 0x00000005b7157c24 */ /* 0x000fe2000f8e0215 */
[----:B------:R-:W-:Y:S01]  /*20e70*/  ULDC.64 UR4, c[0x0][0xaf0] ;  /* 0x0002bc0000047ab9 */ /* 0x000fe20000000a00 */
[----:B------:R-:W-:Y:S01]  /*20e80*/  IMAD.MOV.U32 R3, RZ, RZ, R48 ;  /* 0x000000ffff037224 */ /* 0x000fe200078e0030 */
[----:B-1----:R-:W-:Y:S01]  /*20e90*/  @P4 SHF.R.U32.HI R3, RZ, R53, R0 ;  /* 0x00000035ff034219 */ /* 0x002fe20000011600 */
[----:B------:R-:W-:Y:S01]  /*20ea0*/  IMAD R49, R49, UR4, RZ ;  /* 0x0000000431317c24 */ /* 0x000fe2000f8e02ff */
[----:B------:R-:W-:-:S02]  /*20eb0*/  SHF.R.U64 R12, R12, 0x3, RZ ;  /* 0x000000030c0c7819 */ /* 0x000fc400000012ff */
[----:B------:R-:W-:Y:S02]  /*20ec0*/  SHF.R.U64 R24, R24, 0x3, RZ ;  /* 0x0000000318187819 */ /* 0x000fe400000012ff */
[----:B------:R-:W-:Y:S02]  /*20ed0*/  SHF.R.U64 R32, R32, 0x3, RZ ;  /* 0x0000000320207819 */ /* 0x000fe400000012ff */
[----:B------:R-:W-:Y:S02]  /*20ee0*/  SHF.R.U64 R36, R36, 0x3, RZ ;  /* 0x0000000324247819 */ /* 0x000fe400000012ff */
[----:B------:R-:W-:Y:S02]  /*20ef0*/  SHF.R.U64 R40, R40, 0x3, RZ ;  /* 0x0000000328287819 */ /* 0x000fe400000012ff */
[----:B------:R-:W-:Y:S01]  /*20f00*/  SHF.R.U64 R5, R5, 0x3, RZ ;  /* 0x0000000305057819 */ /* 0x000fe200000012ff */
[--C-:B------:R-:W-:Y:S01]  /*20f10*/  IMAD.MOV R28, RZ, RZ, -R3.reuse ;  /* 0x000000ffff1c7224 */ /* 0x100fe200078e0a03 */
[----:B------:R-:W-:Y:S01]  /*20f20*/  SHF.R.S32.HI R0, RZ, 0x1f, R3 ;  /* 0x0000001fff007819 */ /* 0x000fe20000011403 */
[----:B------:R-:W-:Y:S01]  /*20f30*/  IMAD R49, R102, UR5, R49 ;  /* 0x0000000566317c24 */ /* 0x000fe2000f8e0231 */
[----:B------:R-:W-:Y:S01]  /*20f40*/  LOP3.LUT R12, R12, R13, RZ, 0x3c, !PT ;  /* 0x0000000d0c0c7212 */ /* 0x000fe200078e3cff */
[----:B------:R-:W-:Y:S01]  /*20f50*/  IMAD.WIDE.U32 R20, R102, UR4, R20 ;  /* 0x0000000466147c25 */ /* 0x000fe2000f8e0014 */
[----:B------:R-:W-:Y:S01]  /*20f60*/  LOP3.LUT R24, R24, R25, RZ, 0x3c, !PT ;  /* 0x0000001918187212 */ /* 0x000fe200078e3cff */
[----:B------:R-:W-:Y:S01]  /*20f70*/  ULDC.64 UR4, c[0x0][0xae0] ;  /* 0x0002b80000047ab9 */ /* 0x000fe20000000a00 */
[----:B------:R-:W-:Y:S01]  /*20f80*/  LOP3.LUT R32, R32, R33, RZ, 0x3c, !PT ;  /* 0x0000002120207212 */ /* 0x000fe200078e3cff */
[--C-:B------:R-:W-:Y:S01]  /*20f90*/  IMAD.X R25, RZ, RZ, R73.reuse, P3 ;  /* 0x000000ffff197224 */ /* 0x100fe200018e0649 */
[----:B------:R-:W-:Y:S01]  /*20fa0*/  LOP3.LUT R36, R36, R37, RZ, 0x3c, !PT ;  /* 0x0000002524247212 */ /* 0x000fe200078e3cff */
[--C-:B------:R-:W-:Y:S01]  /*20fb0*/  IMAD.X R33, RZ, RZ, R73.reuse, P2 ;  /* 0x000000ffff217224 */ /* 0x100fe200010e0649 */
[----:B------:R-:W-:Y:S01]  /*20fc0*/  LOP3.LUT R40, R40, R41, RZ, 0x3c, !PT ;  /* 0x0000002928287212 */ /* 0x000fe200078e3cff */
[--C-:B------:R-:W-:Y:S01]  /*20fd0*/  IMAD.X R37, RZ, RZ, R73.reuse, P1 ;  /* 0x000000ffff257224 */ /* 0x100fe200008e0649 */
[----:B------:R-:W-:Y:S01]  /*20fe0*/  IADD3.X R13, RZ, R73, RZ, P5, !PT ;  /* 0x00000049ff0d7210 */ /* 0x000fe20002ffe4ff */
[----:B------:R-:W-:Y:S01]  /*20ff0*/  IMAD.X R41, RZ, RZ, R73, P0 ;  /* 0x000000ffff297224 */ /* 0x000fe200000e0649 */
[----:B------:R-:W-:Y:S01]  /*21000*/  LOP3.LUT R72, R5, R72, RZ, 0x3c, !PT ;  /* 0x0000004805487212 */ /* 0x000fe200078e3cff */
[----:B------:R-:W-:Y:S01]  /*21010*/  IMAD R0, R0, UR4, RZ ;  /* 0x0000000400007c24 */ /* 0x000fe2000f8e02ff */
[----:B------:R-:W5:Y:S01]  /*21020*/  LD.E.128 R24, desc[UR46][R24.64] ;  /* 0x0000002e18187980 */ /* 0x000f62000c101d00 */
[----:B------:R-:W-:-:S02]  /*21030*/  IMAD R101, R101, R28, R48 ;  /* 0x0000001c65657224 */ /* 0x000fc400078e0230 */
[----:B------:R-:W-:Y:S01]  /*21040*/  IMAD.IADD R21, R21, 0x1, R49 ;  /* 0x0000000115157824 */ /* 0x000fe200078e0231 */
[----:B------:R0:W5:Y:S01]  /*21050*/  LD.E.128 R4, desc[UR46][R72.64] ;  /* 0x0000002e48047980 */ /* 0x000162000c101d00 */
[C---:B------:R-:W-:Y:S01]  /*21060*/  IMAD R49, R3.reuse, UR5, R0 ;  /* 0x0000000503317c24 */ /* 0x040fe2000f8e0200 */
[----:B------:R-:W-:Y:S02]  /*21070*/  SHF.R.S32.HI R0, RZ, 0x1f, R101 ;  /* 0x0000001fff007819 */ /* 0x000fe40000011465 */
[----:B------:R-:W5:Y:S01]  /*21080*/  LD.E.128 R12, desc[UR46][R12.64] ;  /* 0x0000002e0c0c7980 */ /* 0x000f62000c101d00 */
[----:B------:R-:W-:Y:S01]  /*21090*/  IMAD.WIDE.U32 R20, R3, UR4, R20 ;  /* 0x0000000403147c25 */ /* 0x000fe2000f8e0014 */
[----:B------:R-:W-:Y:S02]  /*210a0*/  ULDC.64 UR4, c[0x0][0xad8] ;  /* 0x0002b60000047ab9 */ /* 0x000fe40000000a00 */
        /* <DEDUP_REMOVED lines=11> */
[----:B------:R-:W-:Y:S02]  /*21160*/  IMAD.IADD R51, R209, 0x1, R178 ;  /* 0x00000001d1337824 */ /* 0x000fe400078e02b2 */
[C---:B------:R-:W-:Y:S02]  /*21170*/  IMAD R49, R101.reuse, UR5, R0 ;  /* 0x0000000565317c24 */ /* 0x040fe4000f8e0200 */
[----:B------:R-:W-:Y:S01]  /*21180*/  IMAD.WIDE.U32 R20, R101, UR4, R20 ;  /* 0x0000000465147c25 */ /* 0x000fe2000f8e0014 */
[CC--:B------:R-:W-:Y:S01]  /*21190*/  ISETP.GE.AND P2, PT, R51.reuse, R100.reuse, PT ;  /* 0x000000643300720c */ /* 0x0c0fe20003f46270 */
[----:B------:R-:W-:Y:S01]  /*211a0*/  ULDC.64 UR4, c[0x0][0xa80] ;  /* 0x0002a00000047ab9 */ /* 0x000fe20000000a00 */
[----:B------:R-:W-:Y:S01]  /*211b0*/  IADD3 R3, R51, 0x20, RZ ;  /* 0x0000002033037810 */ /* 0x000fe20007ffe0ff */
[----:B------:R-:W-:Y:S01]  /*211c0*/  IMAD.IADD R21, R21, 0x1, R49 ;  /* 0x0000000115157824 */ /* 0x000fe200078e0231 */
[----:B------:R-:W-:Y:S01]  /*211d0*/  LEA R28, P3, R20, UR4, 0x1 ;  /* 0x00000004141c7c11 */ /* 0x000fe2000f8608ff */
        /* <DEDUP_REMOVED lines=9> */
[----:B------:R0:W2:Y:S01]  /*21270*/  SHFL.IDX PT, R3, R50, RZ, 0x181f ;  /* 0x00181fff32037589 */ /* 0x0000a200000e0000 */
[----:B------:R-:W-:Y:S02]  /*21280*/  SHF.R.S32.HI R104, RZ, 0x1f, R184 ;  /* 0x0000001fff687819 */ /* 0x000fe400000114b8 */
[----:B------:R-:W-:Y:S01]  /*21290*/  SHF.R.S32.HI R105, RZ, 0x1f, R182 ;  /* 0x0000001fff697819 */ /* 0x000fe200000114b6 */
[----:B------:R-:W-:Y:S06]  /*212a0*/  @P2 BRA `(.L_x_1725) ;  /* 0x0000000000242947 */ /* 0x000fec0003800000 */
        /* <DEDUP_REMOVED lines=9> */
.L_x_1725:
[----:B------:R-:W-:Y:S05]  /*21340*/  BSYNC B1 ;  /* 0x0000000000017941 */ /* 0x000fea0003800000 */
.L_x_1724:
        /* <DEDUP_REMOVED lines=13> */
.L_x_1727:
[----:B------:R-:W-:Y:S05]  /*21420*/  BSYNC B1 ;  /* 0x0000000000017941 */ /* 0x000fea0003800000 */
.L_x_1726:
        /* <DEDUP_REMOVED lines=13> */
.L_x_1729:
[----:B------:R-:W-:Y:S05]  /*21500*/  BSYNC B1 ;  /* 0x0000000000017941 */ /* 0x000fea0003800000 */
.L_x_1728:
[----:B0-----:R-:W-:Y:S01]  /*21510*/  VIADD R3, R51, 0x60 ;  /* 0x0000006033037836 */ /* 0x001fe20000000000 */
[----:B---3--:R0:W3:Y:S04]  /*21520*/  SHFL.IDX PT, R7, R50, 0x3, 0x181f ;  /* 0x00781f0032077f89 */ /* 0x0080e800000e0000 */
[----:B------:R-:W-:Y:S01]  /*21530*/  ISETP.GE.AND P0, PT, R3, R100, PT ;  /* 0x000000640300720c */ /* 0x000fe20003f06270 */
[----:B------:R0:W0:-:S12]  /*21540*/  SHFL.IDX PT, R9, R28, 0x3, 0x181f ;  /* 0x00781f001c097f89 */ /* 0x00001800000e0000 */
[----:B------:R-:W-:Y:S05]  /*21550*/  @P0 BRA `(.L_x_1730) ;  /* 0x0000001800100947 */ /* 0x000fea0003800000 */
[----:B------:R-:W-:Y:S02]  /*21560*/  ULDC UR4, c[0x0][0xac8] ;  /* 0x0002b20000047ab9 */ /* 0x000fe40000000800 */
[----:B------:R-:W-:-:S13]  /*21570*/  ISETP.GE.AND P1, PT, R182, UR4, PT ;  /* 0x00000004b6007c0c */ /* 0x000fda000bf26270 */
[----:B0-----:R-:W-:-:S04]  /*21580*/  @!P1 LEA R4, P0, R182, R9, 0x1 ;  /* 0x00000009b6049211 */ /* 0x001fc800078008ff */
[----:B---3--:R-:W-:Y:S02]  /*21590*/  @!P1 LEA.HI.X R5, R182, R7, R105, 0x1, P0 ;  /* 0x00000007b6059211 */ /* 0x008fe400000f0c69 */
[----:B------:R-:W-:-:S03]  /*215a0*/  ISETP.GE.AND P0, PT, R184, UR4, PT ;  /* 0x00000004b8007c0c */ /* 0x000fc6000bf06270 */
[----:B------:R0:W-:Y:S10]  /*215b0*/  @!P1 ST.E.128 desc[UR46][R4.64], R24 ;  /* 0x0000001804009985 */ /* 0x0001f4000c101d2e */
[----:B------:R-:W-:Y:S05]  /*215c0*/  @P0 BRA `(.L_x_1730) ;  /* 0x0000001400f40947 */ /* 0x000fea0003800000 */
[----:B0-----:R-:W-:-:S04]  /*215d0*/  LEA R4, P0, R184, R9, 0x1 ;  /* 0x00000009b8047211 */ /* 0x001fc800078008ff */
[----:B------:R-:W-:-:S05]  /*215e0*/  LEA.HI.X R5, R184, R7, R104, 0x1, P0 ;  /* 0x00000007b8057211 */ /* 0x000fca00000f0c68 */
[----:B------:R0:W-:Y:S01]  /*215f0*/  ST.E.128 desc[UR46][R4.64], R44 ;  /* 0x0000002c04007985 */ /* 0x0001e2000c101d2e */
[----:B------:R-:W-:Y:S05]  /*21600*/  BRA `(.L_x_1730) ;  /* 0x0000001400e47947 */ /* 0x000fea0003800000 */
.L_x_1723:
[----:B------:R-:W1:Y:S01]  /*21610*/  @P4 LDC R11, c[0x0][0xbec] ;  /* 0x0002fb00ff0b4b82 */ /* 0x000e620000000800 */
[----:B------:R-:W-:Y:S01]  /*21620*/  ULDC.64 UR4, c[0x0][0xb08] ;  /* 0x0002c20000047ab9 */ /* 0x000fe20000000a00 */
[----:B0-----:R-:W-:Y:S01]  /*21630*/  SHF.R.S32.HI R3, RZ, 0x1f, R102 ;  /* 0x0000001fff037819 */ /* 0x001fe20000011466 */
[----:B------:R-:W-:Y:S01]  /*21640*/  IMAD R103, R103, UR4, RZ ;  /* 0x0000000467677c24 */ /* 0x000fe2000f8e02ff */
[----:B------:R-:W-:Y:S01]  /*21650*/  ULDC.64 UR6, c[0x0][0xb30] ;  /* 0x0002cc0000067ab9 */ /* 0x000fe20000000a00 */
[C---:B------:R-:W-:Y:S01]  /*21660*/  IMAD.WIDE.U32 R4, R28.reuse, UR4, RZ ;  /* 0x000000041c047c25 */ /* 0x040fe2000f8e00ff */
[----:B------:R-:W-:Y:S01]  /*21670*/  ISETP.GE.AND P0, PT, R9, R100, PT ;  /* 0x000000640900720c */ /* 0x000fe20003f06270 */
[----:B------:R-:W-:Y:S01]  /*21680*/  BSSY B1, `(.L_x_1731) ;  /* 0x0000071000017945 */ /* 0x000fe20003800000 */
[----:B------:R-:W0:Y:S01]  /*21690*/  @P4 LDC R0, c[0x0][0xbf0] ;  /* 0x0002fc00ff004b82 */ /* 0x000e220000000800 */
[----:B------:R-:W-:Y:S01]  /*216a0*/  IMAD R103, R28, UR5, R103 ;  /* 0x000000051c677c24 */ /* 0x000fe2000f8e0267 */
[----:B------:R-:W-:Y:S01]  /*216b0*/  ULDC.64 UR4, c[0x0][0xb38] ;  /* 0x0002ce0000047ab9 */ /* 0x000fe20000000a00 */
[----:B------:R-:W-:-:S02]  /*216c0*/  SHF.R.S32.HI R25, RZ, 0x1f, R198 ;  /* 0x0000001fff197819 */ /* 0x000fc400000114c6 */
[----:B------:R-:W-:Y:S01]  /*216d0*/  IMAD.IADD R5, R5, 0x1, R103 ;  /* 0x0000000105057824 */ /* 0x000fe200078e0267 */
[----:B------:R-:W-:Y:S02]  /*216e0*/  SHF.R.S32.HI R26, RZ, 0x1f, R199 ;  /* 0x0000001fff1a7819 */ /* 0x000fe400000114c7 */
        /* <DEDUP_REMOVED lines=9> */
[----:B-1----:R-:W-:Y:S01]  /*21780*/  @P4 IMAD.HI.U32 R11, R24, R11, RZ ;  /* 0x0000000b180b4227 */ /* 0x002fe200078e00ff */
[----:B------:R-:W-:-:S02]  /*21790*/  SHF.R.S32.HI R13, RZ, 0x1f, R206 ;  /* 0x0000001fff0d7819 */ /* 0x000fc400000114ce */
[----:B------:R-:W-:Y:S01]  /*217a0*/  SHF.R.S32.HI R14, RZ, 0x1f, R208 ;  /* 0x0000001fff0e7819 */ /* 0x000fe200000114d0 */
[C---:B------:R-:W-:Y:S02]  /*217b0*/  IMAD R7, R102.reuse, UR5, R3 ;  /* 0x0000000566077c24 */ /* 0x040fe4000f8e0203 */
[----:B------:R-:W-:Y:S01]  /*217c0*/  IMAD.WIDE.U32 R4, R102, UR4, R4 ;  /* 0x0000000466047c25 */ /* 0x000fe2000f8e0004 */
[----:B------:R-:W-:-:S03]  /*217d0*/  ULDC.64 UR4, c[0x0][0xb48] ;  /* 0x0002d20000047ab9 */ /* 0x000fc60000000a00 */
[----:B------:R-:W-:Y:S01]  /*217e0*/  IMAD.MOV.U32 R3, RZ, RZ, R24 ;  /* 0x000000ffff037224 */ /* 0x000fe200078e0018 */
[----:B0-----:R-:W-:Y:S02]  /*217f0*/  @P4 SHF.R.U32.HI R3, RZ, R0, R11 ;  /* 0x00000000ff034219 */ /* 0x001fe4000001160b */
[----:B------:R-:W-:Y:S02]  /*21800*/  IADD3 R5, R5, R7, RZ ;  /* 0x0000000705057210 */ /* 0x000fe40007ffe0ff */
        /* <DEDUP_REMOVED lines=16> */
[----:B------:R-:W-:Y:S01]  /*21910*/  LEA R0, P1, R4, UR4, 0x2 ;  /* 0x0000000404007c11 */ /* 0x000fe2000f8210ff */
[----:B------:R-:W-:-:S03]  /*21920*/  VIADD R6, R2, 0x2a820 ;  /* 0x0002a82002067836 */ /* 0x000fc60000000000 */
[----:B------:R-:W-:Y:S02]  /*21930*/  LEA.HI.X R3, R4, UR5, R3, 0x2, P1 ;  /* 0x0000000504037c11 */ /* 0x000fe400088f1403 */
[----:B------:R-:W-:Y:S01]  /*21940*/  PRMT R6, RZ, 0x654, R6 ;  /* 0x00000654ff067816 */ /* 0x000fe20000000006 */
[----:B------:R0:W1:Y:S03]  /*21950*/  SHFL.IDX PT, R4, R0, RZ, 0x1c1f ;  /* 0x001c1fff00047589 */ /* 0x00006600000e0000 */
[----:B------:R0:W-:Y:S01]  /*21960*/  SYNCS.ARRIVE.TRANS64.RED.A1T0 RZ, [R6+URZ], RZ ;  /* 0x000000ff06ff79a7 */ /* 0x0001e2000810043f */
        /* <DEDUP_REMOVED lines=9> */
[CC--:B------:R-:W-:Y:S01]  /*21a00*/  @!P1 LEA R8, P5, R206.reuse, R4.reuse, 0x2 ;  /* 0x00000004ce089211 */ /* 0x0c0fe200078a10ff */
        /* <DEDUP_REMOVED lines=56> */
.L_x_1732:
[----:B------:R-:W-:Y:S05]  /*21d90*/  BSYNC B1 ;  /* 0x0000000000017941 */ /* 0x000fea0003800000 */
.L_x_1731:
        /* <DEDUP_REMOVED lines=70> */
.L_x_1721:
[----:B------:R-:W-:Y:S01]  /*22200*/  ULDC.64 UR4, c[0x0][0xc08] ;  /* 0x0003020000047ab9 */ /* 0x000fe20000000a00 */
[----:B------:R-:W2:Y:S01]  /*22210*/  LDC.64 R4, c[0x0][0xc00] ;  /* 0x00030000ff047b82 */ /* 0x000ea20000000a00 */
[----:B------:R-:W-:Y:S01]  /*22220*/  ISETP.NE.U32.AND P0, PT, RZ, UR4, PT ;  /* 0x00000004ff007c0c */ /* 0x000fe2000bf05070 */
[----:B------:R-:W-:-:S03]  /*22230*/  IMAD.MOV.U32 R3, RZ, RZ, RZ ;  /* 0x000000ffff037224 */ /* 0x000fc600078e00ff */
[----:B------:R-:W-:Y:S01]  /*22240*/  ISETP.NE.AND.EX P1, PT, RZ, UR5, PT, P0 ;  /* 0x00000005ff007c0c */ /* 0x000fe2000bf25300 */
[----:B------:R-:W-:Y:S02]  /*22250*/  ULDC.64 UR4, c[0x0][0xc00] ;  /* 0x0003000000047ab9 */ /* 0x000fe40000000a00 */
[----:B------:R-:W-:-:S04]  /*22260*/  ISETP.NE.U32.AND P0, PT, RZ, UR4, PT ;  /* 0x00000004ff007c0c */ /* 0x000fc8000bf05070 */
[----:B------:R-:W-:-:S06]  /*22270*/  ISETP.NE.AND.EX P0, PT, RZ, UR5, PT, P0 ;  /* 0x00000005ff007c0c */ /* 0x000fcc000bf05300 */
[----:B------:R-:W3:Y:S01]  /*22280*/  @P1 LDC.64 R6, c[0x0][0xc08] ;  /* 0x00030200ff061b82 */ /* 0x000ee20000000a00 */
[----:B------:R-:W-:Y:S02]  /*22290*/  ULDC UR4, c[0x0][0xa88] ;  /* 0x0002a20000047ab9 */ /* 0x000fe40000000800 */
[----:B------:R-:W-:Y:S02]  /*222a0*/  IMAD.U32 R0, RZ, RZ, UR4 ;  /* 0x00000004ff007e24 */ /* 0x000fe4000f8e00ff */
[----:B--2---:R-:W-:-:S05]  /*222b0*/  IMAD.WIDE R4, R187, 0x4, R4 ;  /* 0x00000004bb047825 */ /* 0x004fca00078e0204 */
[----:B------:R2:W5:Y:S01]  /*222c0*/  @P0 LDG.E R3, desc[UR46][R4.64] ;  /* 0x0000002e04030981 */ /* 0x000562000c1e1900 */
[----:B---3--:R-:W-:-:S05]  /*222d0*/  @P1 IMAD.WIDE R6, R187, 0x4, R6 ;  /* 0x00000004bb061825 */ /* 0x008fca00078e0206 */
[----:B------:R2:W5:Y:S01]  /*222e0*/  @P1 LDG.E R0, desc[UR46][R6.64] ;  /* 0x0000002e06001981 */ /* 0x000562000c1e1900 */
[----:B------:R-:W-:Y:S02]  /*222f0*/  ISETP.NE.AND P2, PT, R186, RZ, PT ;  /* 0x000000ffba00720c */ /* 0x000fe40003f45270 */
[----:B-1----:R-:W-:Y:S01]  /*22300*/  SHF.R.S32.HI R28, RZ, 0x1f, R187 ;  /* 0x0000001fff1c7819 */ /* 0x002fe200000114bb */
[----:B------:R-:W1:Y:S10]  /*22310*/  S2R R35, SR_TID.X ;  /* 0x0000000000237919 */ /* 0x000e740000002100 */
[----:B------:R-:W3:Y:S01]  /*22320*/  @!P2 LDC R186, c[0x0][0xad4] ;  /* 0x0002b500ffbaab82 */ /* 0x000ee20000000800 */
[----:B-1----:R-:W-:-:S02]  /*22330*/  IADD3 R8, R35, -0x80, RZ ;  /* 0xffffff8023087810 */ /* 0x002fc40007ffe0ff */
[----:B---3--:R-:W-:Y:S02]  /*22340*/  ISETP.GT.AND P2, PT, R186, 0x1, PT ;  /* 0x00000001ba00780c */ /* 0x008fe40003f44270 */
[----:B------:R-:W-:Y:S01]  /*22350*/  ISETP.GT.AND P3, PT, R8, 0x7f, PT ;  /* 0x0000007f0800780c */ /* 0x000fe20003f64270 */
[----:B--2---:R-:W-:-:S12]  /*22360*/  @P1 BRA `(.L_x_1733) ;  /* 0x0000000000101947 */ /* 0x004fd80003800000 */
[----:B------:R-:W-:Y:S05]  /*22370*/  @!P0 BRA `(.L_x_1733) ;  /* 0x00000000000c8947 */ /* 0x000fea0003800000 */
[----:B------:R-:W2:Y:S04]  /*22380*/  LDG.E R7, desc[UR46][R4.64] ;  /* 0x0000002e04077981 */ /* 0x000ea8000c1e1900 */
[----:B-----5:R-:W2:Y:S02]  /*22390*/  LDG.E R0, desc[UR46][R4.64+0x4] ;  /* 0x0000042e04007981 */ /* 0x020ea4000c1e1900 */
[----:B--2---:R-:W-:-:S07]  /*223a0*/  IMAD.IADD R0, R0, 0x1, -R7 ;  /* 0x0000000100007824 */ /* 0x004fce00078e0a07 */
.L_x_1733:
[----:B------:R-:W-:Y:S01]  /*223b0*/  BSSY B1, `(.L_x_1734) ;  /* 0x0000035000017945 */ /* 0x000fe20003800000 */
[----:B------:R-:W-:Y:S02]  /*223c0*/  SEL R33, R187, RZ, !P0 ;  /* 0x000000ffbb217207 */ /* 0x000fe40004000000 */
[----:B------:R-:W-:Y:S02]  /*223d0*/  SEL R28, R28, RZ, !P0 ;  /* 0x000000ff1c1c7207 */ /* 0x000fe40004000000 */
[----:B-----5:R-:W-:Y:S01]  /*223e0*/  SHF.R.S32.HI R26, RZ, 0x1f, R3 ;  /* 0x0000001fff1a7819 */ /* 0x020fe20000011403 */
[----:B------:R-:W-:Y:S06]  /*223f0*/  @P3 BRA `(.L_x_1735) ;  /* 0x0000000000c03947 */ /* 0x000fec0003800000 */
[----:B------:R-:W1:Y:S01]  /*22400*/  LDC R37, c[0x0][0xbe8] ;  /* 0x0002fa00ff257b82 */ /* 0x000e620000000800 */
[----:B------:R-:W-:Y:S01]  /*22410*/  IADD3 R35, R178, -0x80, R35 ;  /* 0xffffff80b2237810 */ /* 0x000fe20007ffe023 */
[----:B-1----:R-:W-:-:S05]  /*22420*/  IMAD R4, R0, R37, RZ ;  /* 0x0000002500047224 */ /* 0x002fca00078e02ff */
[----:B------:R-:W-:-:S13]  /*22430*/  ISETP.GE.AND P0, PT, R35, R4, PT ;  /* 0x000000042300720c */ /* 0x000fda0003f06270 */
[----:B------:R-:W-:Y:S05]  /*22440*/  @P0 BRA `(.L_x_1735) ;  /* 0x0000000000ac0947 */ /* 0x000fea0003800000 */
[----:B------:R-:W-:Y:S01]  /*22450*/  IMAD.MOV.U32 R24, RZ, RZ, 0x9b8 ;  /* 0x000009b8ff187424 */ /* 0x000fe200078e00ff */
[----:B------:R-:W-:Y:S01]  /*22460*/  ISETP.GT.AND P0, PT, R186, 0x1, PT ;  /* 0x00000001ba00780c */ /* 0x000fe20003f04270 */
[----:B------:R-:W1:Y:S01]  /*22470*/  LDC.64 R4, c[0x0][0xba8] ;  /* 0x0002ea00ff047b82 */ /* 0x000e620000000a00 */
[----:B------:R-:W-:Y:S01]  /*22480*/  ISETP.NE.AND P1, PT, R37, 0x1, PT ;  /* 0x000000012500780c */ /* 0x000fe20003f25270 */
[----:B------:R-:W-:Y:S01]  /*22490*/  IMAD.MOV.U32 R21, RZ, RZ, R35 ;  /* 0x000000ffff157224 */ /* 0x000fe200078e0023 */
[----:B------:R-:W-:-:S05]  /*224a0*/  SEL R24, R24, 0x978, P0 ;  /* 0x0000097818187807 */ /* 0x000fca0000000000 */
[----:B------:R-:W2:Y:S08]  /*224b0*/  LDC.64 R12, c[0x0][R24+0x220] ;  /* 0x00008800180c7b82 */ /* 0x000eb00000000a00 */
[----:B------:R-:W3:Y:S08]  /*224c0*/  LDC.64 R10, c[0x0][R24+0x218] ;  /* 0x00008600180a7b82 */ /* 0x000ef00000000a00 */
[----:B------:R-:W4:Y:S08]  /*224d0*/  LDC.64 R8, c[0x0][R24+0x228] ;  /* 0x00008a0018087b82 */ /* 0x000f300000000a00 */
[----:B------:R-:W5:Y:S08]  /*224e0*/  LDC.64 R6, c[0x0][R24+0x210] ;  /* 0x0000840018067b82 */ /* 0x000f700000000a00 */
[----:B------:R-:W0:Y:S08]  /*224f0*/  @P1 LDC R20, c[0x0][0xbec] ;  /* 0x0002fb00ff141b82 */ /* 0x000e300000000800 */
[----:B------:R-:W4:Y:S01]  /*22500*/  @P1 LDC R27, c[0x0][0xbf0] ;  /* 0x0002fc00ff1b1b82 */ /* 0x000f220000000800 */
[----:B--2---:R-:W-:-:S07]  /*22510*/  IMAD R13, R13, R33, RZ ;  /* 0x000000210d0d7224 */ /* 0x004fce00078e02ff */
[----:B-1----:R-:W1:Y:S01]  /*22520*/  @!P0 LDC R4, c[0x0][0xb50] ;  /* 0x0002d400ff048b82 */ /* 0x002e620000000800 */
[----:B0-----:R-:W-:-:S07]  /*22530*/  @P1 IMAD.HI.U32 R20, R35, R20, RZ ;  /* 0x0000001423141227 */ /* 0x001fce00078e00ff */
[----:B------:R-:W0:Y:S01]  /*22540*/  @!P0 LDC R5, c[0x0][0xb54] ;  /* 0x0002d500ff058b82 */ /* 0x000e220000000800 */
[-C--:B---3--:R-:W-:Y:S02]  /*22550*/  IMAD R25, R11, R183.reuse, RZ ;  /* 0x000000b70b197224 */ /* 0x088fe400078e02ff */
[----:B------:R-:W-:Y:S01]  /*22560*/  IMAD.WIDE.U32 R14, R10, R183, RZ ;  /* 0x000000b70a0e7225 */ /* 0x000fe200078e00ff */
[----:B----4-:R-:W-:-:S03]  /*22570*/  @P1 SHF.R.U32.HI R21, RZ, R27, R20 ;  /* 0x0000001bff151219 */ /* 0x010fc60000011614 */
[----:B------:R-:W-:-:S04]  /*22580*/  IMAD.WIDE.U32 R10, R12, R33, RZ ;  /* 0x000000210c0a7225 */ /* 0x000fc800078e00ff */
[----:B------:R-:W-:Y:S01]  /*22590*/  IMAD R27, R12, R28, R13 ;  /* 0x0000001c0c1b7224 */ /* 0x000fe200078e020d */
[----:B------:R-:W-:Y:S01]  /*225a0*/  SEL R13, R190, RZ, P0 ;  /* 0x000000ffbe0d7207 */ /* 0x000fe20000000000 */
[----:B------:R-:W-:Y:S01]  /*225b0*/  IMAD.IADD R25, R15, 0x1, R25 ;  /* 0x000000010f197824 */ /* 0x000fe200078e0219 */
[----:B------:R-:W-:Y:S01]  /*225c0*/  IADD3 R14, P1, P3, R10, R14, R3 ;  /* 0x0000000e0a0e7210 */ /* 0x000fe20007b3e003 */
[----:B------:R-:W-:Y:S02]  /*225d0*/  IMAD.MOV R10, RZ, RZ, -R21 ;  /* 0x000000ffff0a7224 */ /* 0x000fe400078e0a15 */
[----:B------:R-:W-:Y:S02]  /*225e0*/  IMAD.IADD R27, R11, 0x1, R27 ;  /* 0x000000010b1b7824 */ /* 0x000fe400078e021b */
[-C--:B------:R-:W-:Y:S02]  /*225f0*/  IMAD R15, R9, R13.reuse, RZ ;  /* 0x0000000d090f7224 */ /* 0x080fe400078e02ff */
[----:B------:R-:W-:-:S04]  /*22600*/  IMAD.WIDE.U32 R8, R8, R13, RZ ;  /* 0x0000000d08087225 */ /* 0x000fc800078e00ff */
[----:B------:R-:W-:Y:S01]  /*22610*/  IMAD R11, R37, R10, R35 ;  /* 0x0000000a250b7224 */ /* 0x000fe200078e0223 */
[----:B------:R-:W-:Y:S02]  /*22620*/  IADD3.X R10, R27, R25, R26, P1, P3 ;  /* 0x000000191b0a7210 */ /* 0x000fe40000fe641a */
[----:B------:R-:W-:Y:S01]  /*22630*/  IADD3 R8, P0, P1, R21, R14, R8 ;  /* 0x0000000e15087210 */ /* 0x000fe2000791e008 */
[----:B-----5:R-:W-:Y:S01]  /*22640*/  IMAD R7, R7, R11, RZ ;  /* 0x0000000b07077224 */ /* 0x020fe200078e02ff */
[----:B------:R-:W-:Y:S02]  /*22650*/  IADD3 R15, R9, R15, RZ ;  /* 0x0000000f090f7210 */ /* 0x000fe40007ffe0ff */
[----:B------:R-:W-:Y:S02]  /*22660*/  SHF.R.S32.HI R21, RZ, 0x1f, R21 ;  /* 0x0000001fff157819 */ /* 0x000fe40000011415 */
[----:B------:R-:W-:Y:S02]  /*22670*/  SHF.R.S32.HI R13, RZ, 0x1f, R11 ;  /* 0x0000001fff0d7819 */ /* 0x000fe4000001140b */
[----:B------:R-:W-:-:S03]  /*22680*/  IADD3.X R9, R21, R10, R15, P0, P1 ;  /* 0x0000000a15097210 */ /* 0x000fc600007e240f */
[C---:B------:R-:W-:Y:S02]  /*22690*/  IMAD R13, R6.reuse, R13, R7 ;  /* 0x0000000d060d7224 */ /* 0x040fe400078e0207 */
[----:B------:R-:W-:-:S04]  /*226a0*/  IMAD.WIDE.U32 R6, R6, R11, R8 ;  /* 0x0000000b06067225 */ /* 0x000fc800078e0008 */
[----:B------:R-:W-:Y:S01]  /*226b0*/  IMAD.IADD R7, R7, 0x1, R13 ;  /* 0x0000000107077824 */ /* 0x000fe200078e020d */
[----:B-1----:R-:W-:-:S04]  /*226c0*/  LEA R4, P0, R6, R4, 0x2 ;  /* 0x0000000406047211 */ /* 0x002fc800078010ff */
[----:B0-----:R-:W-:Y:S01]  /*226d0*/  LEA.HI.X R5, R6, R5, R7, 0x2, P0 ;  /* 0x0000000506057211 */ /* 0x001fe200000f1407 */
[----:B------:R-:W-:-:S05]  /*226e0*/  IMAD.MOV.U32 R7, RZ, RZ, -0x800000 ;  /* 0xff800000ff077424 */ /* 0x000fca00078e00ff */
[----:B------:R1:W-:Y:S03]  /*226f0*/  STG.E desc[UR46][R4.64], R7 ;  /* 0x0000000704007986 */ /* 0x0003e6000c10192e */
.L_x_1735:
[----:B------:R-:W-:Y:S05]  /*22700*/  BSYNC B1 ;  /* 0x0000000000017941 */ /* 0x000fea0003800000 */
.L_x_1734:
[----:B------:R-:W-:Y:S05]  /*22710*/  @P2 BRA `(.L_x_1730) ;  /* 0x0000000400a02947 */ /* 0x000fea0003800000 */
[----:B------:R-:W2:Y:S01]  /*22720*/  LDC R11, c[0x0][0xbe8] ;  /* 0x0002fa00ff0b7b82 */ /* 0x000ea20000000800 */
[----:B------:R-:W-:Y:S01]  /*22730*/  ULDC.64 UR4, c[0x0][0xaa0] ;  /* 0x0002a80000047ab9 */ /* 0x000fe20000000a00 */
[----:B------:R-:W-:Y:S01]  /*22740*/  ULDC.64 UR6, c[0x0][0xaf0] ;  /* 0x0002bc0000067ab9 */ /* 0x000fe20000000a00 */
[----:B-1----:R-:W-:Y:S01]  /*22750*/  IMAD R4, R26, UR4, RZ ;  /* 0x000000041a047c24 */ /* 0x002fe2000f8e02ff */
        /* <DEDUP_REMOVED lines=8> */
[----:B------:R-:W-:Y:S02]  /*227e0*/  IMAD.IADD R9, R178, 0x1, R3 ;  /* 0x00000001b2097824 */ /* 0x000fe400078e0203 */
[----:B------:R-:W-:-:S04]  /*227f0*/  IMAD.WIDE.U32 R4, R183, UR4, R4 ;  /* 0x00000004b7047c25 */ /* 0x000fc8000f8e0004 */
[----:B------:R-:W-:Y:S01]  /*22800*/  IMAD.MOV.U32 R3, RZ, RZ, R9 ;  /* 0x000000ffff037224 */ /* 0x000fe200078e0009 */
[----:B--2---:R-:W-:Y:S01]  /*22810*/  ISETP.NE.AND P0, PT, R11, 0x1, PT ;  /* 0x000000010b00780c */ /* 0x004fe20003f05270 */
[----:B------:R-:W-:Y:S02]  /*22820*/  IMAD R7, R28, UR6, RZ ;  /* 0x000000061c077c24 */ /* 0x000fe4000f8e02ff */
[----:B------:R-:W-:Y:S01]  /*22830*/  IMAD R5, R183, UR5, R5 ;  /* 0x00000005b7057c24 */ /* 0x000fe2000f8e0205 */
[----:B------:R-:W-:Y:S01]  /*22840*/  ULDC.64 UR4, c[0x0][0xae0] ;  /* 0x0002b80000047ab9 */ /* 0x000fe20000000a00 */
[C---:B------:R-:W-:Y:S02]  /*22850*/  IMAD R7, R33.reuse, UR7, R7 ;  /* 0x0000000721077c24 */ /* 0x040fe4000f8e0207 */
[----:B------:R-:W-:-:S04]  /*22860*/  IMAD.WIDE.U32 R4, R33, UR6, R4 ;  /* 0x0000000621047c25 */ /* 0x000fc8000f8e0004 */
[----:B------:R-:W-:Y:S02]  /*22870*/  IMAD.IADD R5, R5, 0x1, R7 ;  /* 0x0000000105057824 */ /* 0x000fe400078e0207 */
[----:B------:R-:W1:Y:S01]  /*22880*/  @P0 LDC R6, c[0x0][0xbec] ;  /* 0x0002fb00ff060b82 */ /* 0x000e620000000800 */
[----:B------:R-:W-:-:S07]  /*22890*/  IMAD.IADD R178, R209, 0x1, R178 ;  /* 0x00000001d1b27824 */ /* 0x000fce00078e02b2 */
[----:B------:R-:W2:Y:S01]  /*228a0*/  @P0 LDC R13, c[0x0][0xbf0] ;  /* 0x0002fc00ff0d0b82 */ /* 0x000ea20000000800 */
[----:B-1----:R-:W-:-:S05]  /*228b0*/  @P0 IMAD.HI.U32 R6, R9, R6, RZ ;  /* 0x0000000609060227 */ /* 0x002fca00078e00ff */
[----:B--2---:R-:W-:-:S04]  /*228c0*/  @P0 SHF.R.U32.HI R3, RZ, R13, R6 ;  /* 0x0000000dff030219 */ /* 0x004fc80000011606 */
[----:B------:R-:W-:Y:S01]  /*228d0*/  SHF.R.S32.HI R6, RZ, 0x1f, R3 ;  /* 0x0000001fff067819 */ /* 0x000fe20000011403 */
[C---:B------:R-:W-:Y:S01]  /*228e0*/  IMAD.WIDE.U32 R4, R3.reuse, UR4, R4 ;  /* 0x0000000403047c25 */ /* 0x040fe2000f8e0004 */
[----:B------:R-:W-:-:S03]  /*228f0*/  IADD3 R8, -R3, RZ, RZ ;  /* 0x000000ff03087210 */ /* 0x000fc60007ffe1ff */
[----:B------:R-:W-:Y:S02]  /*22900*/  IMAD R6, R6, UR4, RZ ;  /* 0x0000000406067c24 */ /* 0x000fe4000f8e02ff */
[----:B------:R-:W-:Y:S02]  /*22910*/  IMAD R7, R11, R8, R9 ;  /* 0x000000080b077224 */ /* 0x000fe400078e0209 */
[----:B------:R-:W-:Y:S01]  /*22920*/  IMAD R9, R3, UR5, R6 ;  /* 0x0000000503097c24 */ /* 0x000fe2000f8e0206 */
[----:B------:R-:W-:Y:S01]  /*22930*/  ULDC.64 UR4, c[0x0][0xad8] ;  /* 0x0002b60000047ab9 */ /* 0x000fe20000000a00 */
[----:B------:R-:W-:Y:S01]  /*22940*/  IMAD R11, R0, R11, RZ ;  /* 0x0000000b000b7224 */ /* 0x000fe200078e02ff */
[----:B------:R-:W-:Y:S01]  /*22950*/  SHF.R.S32.HI R3, RZ, 0x1f, R7 ;  /* 0x0000001fff037819 */ /* 0x000fe20000011407 */
[----:B------:R-:W-:Y:S02]  /*22960*/  IMAD.IADD R5, R5, 0x1, R9 ;  /* 0x0000000105057824 */ /* 0x000fe400078e0209 */
[C---:B------:R-:W-:Y:S01]  /*22970*/  VIADD R0, R178.reuse, 0x20 ;  /* 0x00000020b2007836 */ /* 0x040fe20000000000 */
[----:B------:R-:W-:Y:S01]  /*22980*/  ISETP.GE.AND P2, PT, R178, R11, PT ;  /* 0x0000000bb200720c */ /* 0x000fe20003f46270 */
[----:B------:R-:W-:-:S02]  /*22990*/  IMAD R6, R3, UR4, RZ ;  /* 0x0000000403067c24 */ /* 0x000fc4000f8e02ff */
[----:B------:R-:W-:Y:S01]  /*229a0*/  IMAD.WIDE.U32 R4, R7, UR4, R4 ;  /* 0x0000000407047c25 */ /* 0x000fe2000f8e0004 */
[----:B------:R-:W-:-:S03]  /*229b0*/  ISETP.GE.AND P1, PT, R0, R11, PT ;  /* 0x0000000b0000720c */ /* 0x000fc60003f26270 */
[----:B------:R-:W-:Y:S01]  /*229c0*/  IMAD R3, R7, UR5, R6 ;  /* 0x0000000507037c24 */ /* 0x000fe2000f8e0206 */
[----:B------:R-:W-:Y:S01]  /*229d0*/  ULDC.64 UR4, c[0x0][0xa80] ;  /* 0x0002a00000047ab9 */ /* 0x000fe20000000a00 */
[----:B------:R-:W-:Y:S01]  /*229e0*/  VIADD R0, R178, 0x40 ;  /* 0x00000040b2007836 */ /* 0x000fe20000000000 */
[----:B------:R-:W-:Y:S01]  /*229f0*/  LEA R6, P3, R4, UR4, 0x1 ;  /* 0x0000000404067c11 */ /* 0x000fe2000f8608ff */
[----:B------:R-:W-:-:S03]  /*22a00*/  IMAD.IADD R3, R5, 0x1, R3 ;  /* 0x0000000105037824 */ /* 0x000fc600078e0203 */
[----:B------:R-:W-:Y:S01]  /*22a10*/  ISETP.GE.AND P0, PT, R0, R11, PT ;  /* 0x0000000b0000720c */ /* 0x000fe20003f06270 */
[----:B------:R1:W2:Y:S01]  /*22a20*/  SHFL.IDX PT, R7, R6, RZ, 0x181f ;  /* 0x00181fff06077589 */ /* 0x0002a200000e0000 */
[----:B------:R-:W-:-:S05]  /*22a30*/  LEA.HI.X R3, R4, UR5, R3, 0x1, P3 ;  /* 0x0000000504037c11 */ /* 0x000fca00098f0c03 */
[----:B------:R1:W3:Y:S01]  /*22a40*/  SHFL.IDX PT, R5, R3, RZ, 0x181f ;  /* 0x00181fff03057589 */ /* 0x0002e200000e0000 */
[----:B------:R-:W-:Y:S05]  /*22a50*/  @P2 BRA `(.L_x_1737) ;  /* 0x0000000000242947 */ /* 0x000fea0003800000 */
[----:B------:R-:W-:Y:S02]  /*22a60*/  ULDC UR4, c[0x0][0xac8] ;  /* 0x0002b20000047ab9 */ /* 0x000fe40000000800 */
[----:B------:R-:W-:Y:S02]  /*22a70*/  ISETP.GE.AND P4, PT, R182, UR4, PT ;  /* 0x00000004b6007c0c */ /* 0x000fe4000bf86270 */
[----:B------:R-:W-:-:S11]  /*22a80*/  ISETP.GE.AND P5, PT, R184, UR4, PT ;  /* 0x00000004b8007c0c */ /* 0x000fd6000bfa6270 */
[-C--:B--2---:R-:W-:Y:S02]  /*22a90*/  @!P4 LEA R8, P2, R182, R7.reuse, 0x1 ;  /* 0x00000007b608c211 */ /* 0x084fe400078408ff */
[----:B------:R-:W-:Y:S02]  /*22aa0*/  @!P5 LEA R4, P3, R184, R7, 0x1 ;  /* 0x00000007b804d211 */ /* 0x000fe400078608ff */
[-C--:B---3--:R-:W-:Y:S02]  /*22ab0*/  @!P4 LEA.HI.X R9, R182, R5.reuse, R12, 0x1, P2 ;  /* 0x00000005b609c211 */ /* 0x088fe400010f0c0c */
[----:B------:R-:W-:-:S03]  /*22ac0*/  @!P5 LEA.HI.X R5, R184, R5, R10, 0x1, P3 ;  /* 0x00000005b805d211 */ /* 0x000fc600018f0c0a */
[----:B------:R4:W-:Y:S04]  /*22ad0*/  @!P4 ST.E.128 desc[UR46][R8.64], RZ ;  /* 0x000000ff0800c985 */ /* 0x0009e8000c101d2e */
[----:B------:R4:W-:Y:S02]  /*22ae0*/  @!P5 ST.E.128 desc[UR46][R4.64], RZ ;  /* 0x000000ff0400d985 */ /* 0x0009e4000c101d2e */
.L_x_1737:
[----:B------:R-:W-:Y:S05]  /*22af0*/  BSYNC B1 ;  /* 0x0000000000017941 */ /* 0x000fea0003800000 */
.L_x_1736:
[----:B---34-:R3:W4:Y:S01]  /*22b00*/  SHFL.IDX PT, R5, R3, 0x1, 0x181f ;  /* 0x00381f0003057f89 */ /* 0x01872200000e0000 */
[----:B------:R-:W-:Y:S03]  /*22b10*/  BSSY B1, `(.L_x_1738) ;  /* 0x000000c000017945 */ /* 0x000fe60003800000 */
[----:B--2---:R3:W2:Y:S01]  /*22b20*/  SHFL.IDX PT, R7, R6, 0x1, 0x181f ;  /* 0x00381f0006077f89 */ /* 0x0046a200000e0000 */
[----:B------:R-:W-:Y:S05]  /*22b30*/  @P1 BRA `(.L_x_1739) ;  /* 0x0000000000241947 */ /* 0x000fea0003800000 */
[----:B------:R-:W-:Y:S02]  /*22b40*/  ULDC UR4, c[0x0][0xac8] ;  /* 0x0002b20000047ab9 */ /* 0x000fe40000000800 */
[----:B------:R-:W-:Y:S02]  /*22b50*/  ISETP.GE.AND P3, PT, R182, UR4, PT ;  /* 0x00000004b6007c0c */ /* 0x000fe4000bf66270 */
[----:B------:R-:W-:-:S11]  /*22b60*/  ISETP.GE.AND P4, PT, R184, UR4, PT ;  /* 0x00000004b8007c0c */ /* 0x000fd6000bf86270 */
[-C--:B--2---:R-:W-:Y:S02]  /*22b70*/  @!P3 LEA R8, P1, R182, R7.reuse, 0x1 ;  /* 0x00000007b608b211 */ /* 0x084fe400078208ff */
[----:B------:R-:W-:Y:S02]  /*22b80*/  @!P4 LEA R4, P2, R184, R7, 0x1 ;  /* 0x00000007b804c211 */ /* 0x000fe400078408ff */
[-C--:B----4-:R-:W-:Y:S02]  /*22b90*/  @!P3 LEA.HI.X R9, R182, R5.reuse, R12, 0x1, P1 ;  /* 0x00000005b609b211 */ /* 0x090fe400008f0c0c */
[----:B------:R-:W-:-:S03]  /*22ba0*/  @!P4 LEA.HI.X R5, R184, R5, R10, 0x1, P2 ;  /* 0x00000005b805c211 */ /* 0x000fc600010f0c0a */
[----:B------:R2:W-:Y:S04]  /*22bb0*/  @!P3 ST.E.128 desc[UR46][R8.64], RZ ;  /* 0x000000ff0800b985 */ /* 0x0005e8000c101d2e */
[----:B------:R2:W-:Y:S02]  /*22bc0*/  @!P4 ST.E.128 desc[UR46][R4.64], RZ ;  /* 0x000000ff0400c985 */ /* 0x0005e4000c101d2e */
.L_x_1739:
[----:B------:R-:W-:Y:S05]  /*22bd0*/  BSYNC B1 ;  /* 0x0000000000017941 */ /* 0x000fea0003800000 */
.L_x_1738:
[----:B--2-4-:R2:W4:Y:S01]  /*22be0*/  SHFL.IDX PT, R5, R3, 0x2, 0x181f ;  /* 0x00581f0003057f89 */ /* 0x01452200000e0000 */
        /* <DEDUP_REMOVED lines=12> */
.L_x_1741:
[----:B------:R-:W-:Y:S05]  /*22cb0*/  BSYNC B1 ;  /* 0x0000000000017941 */ /* 0x000fea0003800000 */
.L_x_1740:
[----:B------:R-:W-:Y:S01]  /*22cc0*/  IADD3 R0, R178, 0x60, RZ ;  /* 0x00000060b2007810 */ /* 0x000fe20007ffe0ff */
[----:B-123--:R-:W2:Y:S03]  /*22cd0*/  SHFL.IDX PT, R3, R3, 0x3, 0x181f ;  /* 0x00781f0003037f89 */ /* 0x00eea600000e0000 */
[----:B------:R-:W-:Y:S01]  /*22ce0*/  ISETP.GE.AND P0, PT, R0, R11, PT ;  /* 0x0000000b0000720c */ /* 0x000fe20003f06270 */
[----:B0---4-:R3:W4:-:S12]  /*22cf0*/  SHFL.IDX PT, R5, R6, 0x3, 0x181f ;  /* 0x00781f0006057f89 */ /* 0x01171800000e0000 */
[----:B---3--:R-:W-:Y:S05]  /*22d00*/  @P0 BRA `(.L_x_1730) ;  /* 0x0000000000240947 */ /* 0x008fea0003800000 */
[----:B------:R-:W-:Y:S02]  /*22d10*/  ULDC UR4, c[0x0][0xac8] ;  /* 0x0002b20000047ab9 */ /* 0x000fe40000000800 */
        /* <DEDUP_REMOVED lines=8> */
.L_x_1730:
[----:B------:R-:W-:Y:S05]  /*22da0*/  BSYNC B0 ;  /* 0x0000000000007941 */ /* 0x000fea0003800000 */
.L_x_1720:
[----:B------:R-:W-:Y:S02]  /*22db0*/  ULDC UR4, c[0x0][0xc3c] ;  /* 0x00030f0000047ab9 */ /* 0x000fe40000000800 */
[----:B------:R-:W-:-:S13]  /*22dc0*/  ISETP.GE.AND P0, PT, R31, UR4, PT ;  /* 0x000000041f007c0c */ /* 0x000fda000bf06270 */
[----:B------:R-:W-:Y:S05]  /*22dd0*/  @!P0 BRA `(.L_x_1742) ;  /* 0xfffffde400d08947 */ /* 0x000fea000383ffff */
[----:B------:R-:W-:Y:S05]  /*22de0*/  BRA `(.L_x_1449) ;  /* 0x0000009000207947 */ /* 0x000fea0003800000 */
.L_x_1447:
[----:B------:R-:W-:-:S08]  /*22df0*/  NOP ;  /* 0x0000000000007918 */ /* 0x000fd00000000000 */
[----:B0-----:R-:W0:-:S00]  /*22e00*/  USETMAXREG.DEALLOC.CTAPOOL 0x18 ;  /* 0x00000018000079c8 */ /* 0x001e0000080e0500 */
[----:B0-----:R-:W-:Y:S01]  /*22e10*/  LOP3.LUT R0, R0, 0x3, RZ, 0xc0, !PT ;  /* 0x0000000300007812 */ /* 0x001fe200078ec0ff */
[----:B------:R-:W-:Y:S01]  /*22e20*/  IMAD.MOV.U32 R7, RZ, RZ, RZ ;  /* 0x000000ffff077224 */ /* 0x000fe200078e00ff */
[----:B------:R-:W-:-:S04]  /*22e30*/  LOP3.LUT R17, R17, 0xffffffef, RZ, 0xc0, !PT ;  /* 0xffffffef11117812 */ /* 0x000fc800078ec0ff */
[----:B------:R-:W0:Y:S02]  /*22e40*/  SHFL.IDX PT, R0, R0, RZ, 0x1f ;  /* 0x00001fff00007589 */ /* 0x000e2400000e0000 */
[----:B0-----:R-:W-:-:S13]  /*22e50*/  ISETP.NE.AND P0, PT, R0, RZ, PT ;  /* 0x000000ff0000720c */ /* 0x001fda0003f05270 */
[----:B------:R-:W-:Y:S01]  /*22e60*/  @P0 LOP3.LUT R17, R17, 0x10, RZ, 0xfc, !PT ;  /* 0x0000001011110812 */ /* 0x000fe200078efcff */
[----:B------:R-:W-:Y:S06]  /*22e70*/  @!P0 BRA `(.L_x_1743) ;  /* 0x0000000000248947 */ /* 0x000fec0003800000 */
[----:B------:R-:W0:Y:S08]  /*22e80*/  S2UR UR5, SR_CgaCtaId ;  /* 0x00000000000579c3 */ /* 0x000e300000008800 */
[----:B------:R-:W-:Y:S06]  /*22e90*/  BAR.SYNC.DEFER_BLOCKING 0x5, 0x180 ;  /* 0x0146000000007b1d */ /* 0x000fec0000010000 */
[----:B------:R-:W-:-:S02]  /*22ea0*/  UMOV UR4, 0x400 ;  /* 0x0000040000047882 */ /* 0x000fc40000000000 */
[----:B0-----:R-:W-:-:S09]  /*22eb0*/  ULEA UR4, UR5, UR4, 0x18 ;  /* 0x0000000405047291 */ /* 0x001fd2000f8ec03f */
[----:B------:R-:W0:Y:S04]  /*22ec0*/  LDS.128 R8, [UR4+0x2a8d0] ;  /* 0x02a8d004ff087984 */ /* 0x000e280008000c00 */
[----:B0-----:R3:W-:Y:S04]  /*22ed0*/  STL.64 [R1], R8 ;  /* 0x0000000801007387 */ /* 0x0017e80000100a00 */
[----:B------:R3:W-:Y:S01]  /*22ee0*/  STL.64 [R1+0x8], R10 ;  /* 0x0000080a01007387 */ /* 0x0007e20000100a00 */
[----:B------:R-:W-:Y:S06]  /*22ef0*/  BAR.ARV 0x4, 0x180 ;  /* 0x0106000000007b1d */ /* 0x000fec0000002000 */
[----:B------:R-:W-:Y:S05]  /*22f00*/  BRA `(.L_x_1744) ;  /* 0x0000000c00b07947 */ /* 0x000fea0003800000 */
.L_x_1743:
[----:B------:R-:W-:Y:S01]  /*22f10*/  LOP3.LUT R0, R6, 0x1f, RZ, 0xc0, !PT ;  /* 0x0000001f06007812 */ /* 0x000fe200078ec0ff */
[----:B------:R-:W-:Y:S01]  /*22f20*/  ULDC UR4, c[0x0][0xc3c] ;  /* 0x00030f0000047ab9 */ /* 0x000fe20000000800 */
[----:B------:R-:W-:Y:S01]  /*22f30*/  IMAD.MOV.U32 R8, RZ, RZ, RZ ;  /* 0x000000ffff087224 */ /* 0x000fe200078e00ff */
[----:B------:R-:W0:Y:S01]  /*22f40*/  S2UR UR6, SR_CTAID.X ;  /* 0x00000000000679c3 */ /* 0x000e220000002500 */
[----:B------:R-:W-:Y:S01]  /*22f50*/  ISETP.NE.AND P0, PT, R0, 0x1f, PT ;  /* 0x0000001f0000780c */ /* 0x000fe20003f05270 */
[----:B------:R-:W-:-:S03]  /*22f60*/  ULDC UR5, c[0x0][0xc38] ;  /* 0x00030e0000057ab9 */ /* 0x000fc60000000800 */
[----:B------:R-:W-:-:S13]  /*22f70*/  ISETP.GE.OR P1, PT, R0, UR4, !P0 ;  /* 0x0000000400007c0c */ /* 0x000fda000c726670 */
[----:B------:R-:W1:Y:S08]  /*22f80*/  @!P1 LDC.64 R2, c[0x0][0xc80] ;  /* 0x00032000ff029b82 */ /* 0x000e700000000a00 */
[----:B------:R-:W2:Y:S01]  /*22f90*/  @!P1 LDC.64 R4, c[0x0][0xc78] ;  /* 0x00031e00ff049b82 */ /* 0x000ea20000000a00 */
[----:B-1----:R-:W-:-:S05]  /*22fa0*/  @!P1 IMAD.WIDE.U32 R2, R0, 0x4, R2 ;  /* 0x0000000400029825 */ /* 0x002fca00078e0002 */
        /* <DEDUP_REMOVED lines=24> */
[----:B------:R-:W-:-:S05]  /*23130*/  IADD3 R5, R2, R3, RZ ;  /* 0x0000000302057210 */ /* 0x000fca0007ffe0ff */
        /* <DEDUP_REMOVED lines=8> */
.L_x_1747:
        /* <DEDUP_REMOVED lines=39> */
.L_x_1745:
[----:B------:R-:W-:Y:S01]  /*23430*/  IADD3 R10, -R4, R9, RZ ;  /* 0x00000009040a7210 */ /* 0x000fe20007ffe1ff */
[----:B------:R-:W-:-:S04]  /*23440*/  IMAD.MOV.U32 R3, RZ, RZ, RZ ;  /* 0x000000ffff037224 */ /* 0x000fc800078e00ff */
        /* <DEDUP_REMOVED lines=10> */
.L_x_1748:
        /* <DEDUP_REMOVED lines=20> */
[----:B------:R-:W0:Y:S03]  /*23630*/  MUFU.RCP R2, R13 ;  /* 0x0000000d00027308 */ /* 0x000e260000001000 */
[----:B------:R-:W-:Y:S01]  /*23640*/  IADD3 R3, RZ, -R3, RZ ;  /* 0x80000003ff037210 */ /* 0x000fe20007ffe0ff */
        /* <DEDUP_REMOVED lines=18> */
[----:B------:R-:W-:Y:S02]  /*23770*/  @!P2 IADD3 R10, -R10, RZ, RZ ;  /* 0x000000ff0a0aa210 */ /* 0x000fe40007ffe1ff */
        /* <DEDUP_REMOVED lines=15> */
[----:B------:R-:W-:-:S04]  /*23870*/  @!P1 LOP3.LUT R7, RZ, R8, RZ, 0x33, !PT ;  /* 0x00000008ff079212 */ /* 0x000fc800078e33ff */
[----:B------:R-:W-:Y:S01]  /*23880*/  IADD3 R3, -R7, RZ, RZ ;  /* 0x000000ff07037210 */ /* 0x000fe20007ffe1ff */
[----:B------:R-:W-:-:S04]  /*23890*/  IMAD R7, R8, 0x1000000, R7 ;  /* 0x0100000008077824 */ /* 0x000fc800078e0207 */
[----:B------:R-:W-:-:S04]  /*238a0*/  IMAD R8, R8, R3, R10 ;  /* 0x0000000308087224 */ /* 0x000fc800078e020a */
[----:B------:R-:W-:-:S05]  /*238b0*/  IMAD R3, R8, 0x10000, R7 ;  /* 0x0001000008037824 */ /* 0x000fca00078e0207 */
[----:B------:R0:W-:Y:S01]  /*238c0*/  STL [R1+0x8], R3 ;  /* 0x0000080301007387 */ /* 0x0001e20000100800 */
[----:B------:R-:W-:Y:S05]  /*238d0*/  BRA `(.L_x_1750) ;  /* 0x0000000000f47947 */ /* 0x000fea0003800000 */
.L_x_1749:
[----:B-1----:R-:W1:Y:S02]  /*238e0*/  LDC.64 R2, c[0x0][0xc90] ;  /* 0x00032400ff027b82 */ /* 0x002e640000000a00 */
[----:B-1----:R-:W-:-:S05]  /*238f0*/  IMAD.WIDE R2, R14, 0x4, R2 ;  /* 0x000000040e027825 */ /* 0x002fca00078e0202 */
[----:B0-----:R0:W2:Y:S02]  /*23900*/  LDG.E R7, desc[UR46][R2.64] ;  /* 0x0000002e02077981 */ /* 0x0010a4000c1e1900 */
[----:B0-----:R-:W-:Y:S01]  /*23910*/  MOV R2, RZ ;  /* 0x000000ff00027202 */ /* 0x001fe20000000f00 */
        /* <DEDUP_REMOVED lines=25> */
[----:B------:R-:W-:-:S03]  /*23ab0*/  IMAD.MOV R2, RZ, RZ, -R2 ;  /* 0x000000ffff027224 */ /* 0x000fc600078e0a02 */
[C---:B------:R-:W-:Y:S01]  /*23ac0*/  IADD3 R10, -R9.reuse, RZ, RZ ;  /* 0x000000ff090a7210 */ /* 0x040fe20007ffe1ff */
[----:B------:R-:W-:Y:S02]  /*23ad0*/  IMAD R8, R8, R2, R5 ;  /* 0x0000000208087224 */ /* 0x000fe400078e0205 */
[----:B------:R-:W-:Y:S01]  /*23ae0*/  IMAD.MOV.U32 R2, RZ, RZ, RZ ;  /* 0x000000ffff027224 */ /* 0x000fe200078e00ff */
[----:B------:R-:W-:Y:S02]  /*23af0*/  VIADDMNMX R7, R10, UR5, R7, PT ;  /* 0x000000050a077c46 */ /* 0x000fe4000b800107 */
[----:B------:R-:W-:Y:S02]  /*23b00*/  IADD3 R9, R9, 0x1000000, R8 ;  /* 0x0100000009097810 */ /* 0x000fe40007ffe008 */
        /* <DEDUP_REMOVED lines=14> */
[-C--:B------:R-:W-:Y:S01]  /*23bf0*/  @!P1 IADD3 R3, R3, -R10.reuse, RZ ;  /* 0x8000000a03039210 */ /* 0x080fe20007ffe0ff */
        /* <DEDUP_REMOVED lines=11> */
.L_x_1750:
[----:B01----:R-:W-:-:S05]  /*23cb0*/  LOP3.LUT R3, RZ, R2, RZ, 0x33, !PT ;  /* 0x00000002ff037212 */ /* 0x003fca00078e33ff */
[----:B------:R-:W-:-:S05]  /*23cc0*/  IMAD.IADD R2, R4, 0x1, R3 ;  /* 0x0000000104027824 */ /* 0x000fca00078e0203 */
[----:B------:R1:W-:Y:S01]  /*23cd0*/  STL [R1+0x4], R2 ;  /* 0x0000040201007387 */ /* 0x0003e20000100800 */
[----:B------:R-:W-:Y:S05]  /*23ce0*/  BRA `(.L_x_1751) ;  /* 0x0000000000107947 */ /* 0x000fea0003800000 */
.L_x_1746:
[----:B------:R-:W-:Y:S01]  /*23cf0*/  MOV R2, UR6 ;  /* 0x0000000600027c02 */ /* 0x000fe20008000f00 */
[----:B------:R0:W-:Y:S04]  /*23d00*/  STL [R1+0x4], RZ ;  /* 0x000004ff01007387 */ /* 0x0001e80000100800 */
[----:B------:R0:W-:Y:S04]  /*23d10*/  STL [R1+0x8], RZ ;  /* 0x000008ff01007387 */ /* 0x0001e80000100800 */
[----:B------:R0:W-:Y:S02]  /*23d20*/  STL [R1], R2 ;  /* 0x0000000201007387 */ /* 0x0001e40000100800 */
.L_x_1751:
        /* <DEDUP_REMOVED lines=10> */
.L_x_1744:
[----:B--2---:R-:W2:Y:S01]  /*23dd0*/  LDL R0, [R1+0xc] ;  /* 0x00000c0001007983 */ /* 0x004ea20000100800 */
[----:B------:R-:W-:-:S03]  /*23de0*/  ULDC UR4, c[0x0][0xc3c] ;  /* 0x00030f0000047ab9 */ /* 0x000fc60000000800 */
[----:B------:R4:W-:Y:S01]  /*23df0*/  STL [R1+0x10], RZ ;  /* 0x000010ff01007387 */ /* 0x0009e20000100800 */
[----:B--2---:R-:W-:Y:S01]  /*23e00*/  ISETP.GE.AND P0, PT, R0, UR4, PT ;  /* 0x0000000400007c0c */ /* 0x004fe2000bf06270 */
[----:B------:R-:W-:-:S05]  /*23e10*/  IMAD.MOV.U32 R0, RZ, RZ, 0x1 ;  /* 0x00000001ff007424 */ /* 0x000fca00078e00ff */
[----:B------:R4:W-:Y:S04]  /*23e20*/  STL [R1+0x18], R0 ;  /* 0x0000180001007387 */ /* 0x0009e80000100800 */
[----:B------:R4:W-:Y:S03]  /*23e30*/  STL [R1+0x58], RZ ;  /* 0x000058ff01007387 */ /* 0x0009e60000100800 */
[----:B------:R-:W-:Y:S05]  /*23e40*/  @P0 BRA `(.L_x_1752) ;  /* 0x0000007c00180947 */ /* 0x000fea0003800000 */
[----:B----4-:R-:W2:Y:S01]  /*23e50*/  LDL R0, [R1+0x90] ;  /* 0x0000900001007983 */ /* 0x010ea20000100800 */
[----:B------:R-:W4:Y:S01]  /*23e60*/  S2UR UR5, SR_CgaCtaId ;  /* 0x00000000000579c3 */ /* 0x000f220000008800 */
[----:B------:R-:W-:Y:S01]  /*23e70*/  LOP3.LUT R4, R6, 0x7f, RZ, 0xc0, !PT ;  /* 0x0000007f06047812 */ /* 0x000fe200078ec0ff */
[----:B------:R-:W-:Y:S01]  /*23e80*/  UMOV UR4, 0x400 ;  /* 0x0000040000047882 */ /* 0x000fe20000000000 */
[----:B------:R-:W-:Y:S01]  /*23e90*/  LOP3.LUT R17, R17, 0xfffffffd, RZ, 0xc0, !PT ;  /* 0xfffffffd11117812 */ /* 0x000fe200078ec0ff */
[----:B------:R-:W-:Y:S01]  /*23ea0*/  BSSY B8, `(.L_x_1752) ;  /* 0x00007c0000087945 */ /* 0x000fe20003800000 */
[C---:B------:R-:W-:Y:S01]  /*23eb0*/  ISETP.NE.AND P1, PT, R4.reuse, RZ, PT ;  /* 0x000000ff0400720c */ /* 0x040fe20003f25270 */
[----:B01----:R-:W-:Y:S01]  /*23ec0*/  IMAD.SHL.U32 R2, R4, 0x8, RZ ;  /* 0x0000000804027824 */ /* 0x003fe200078e00ff */
[----:B------:R-:W-:Y:S01]  /*23ed0*/  ULDC.64 UR36, c[0x0][0x198] ;  /* 0x0000660000247ab9 */ /* 0x000fe20000000a00 */
[----:B------:R-:W-:-:S10]  /*23ee0*/  ULDC UR39, c[0x0][0xc] ;  /* 0x0000030000277ab9 */ /* 0x000fd40000000800 */
[----:B------:R-:W-:-:S04]  /*23ef0*/  @P1 LOP3.LUT R17, R17, 0x2, RZ, 0xfc, !PT ;  /* 0x0000000211111812 */ /* 0x000fc800078efcff */
[----:B------:R-:W-:Y:S01]  /*23f00*/  LOP3.LUT R17, R17, 0xfffffffe, RZ, 0xc0, !PT ;  /* 0xfffffffe11117812 */ /* 0x000fe200078ec0ff */
[----:B----4-:R-:W-:-:S06]  /*23f10*/  ULEA UR4, UR5, UR4, 0x18 ;  /* 0x0000000405047291 */ /* 0x010fcc000f8ec03f */
[----:B------:R-:W-:Y:S01]  /*23f20*/  IMAD.U32 R19, RZ, RZ, UR4 ;  /* 0x00000004ff137e24 */ /* 0x000fe2000f8e00ff */
[----:B--2---:R-:W-:Y:S01]  /*23f30*/  R2UR UR6, R0 ;  /* 0x00000000000672ca */ /* 0x004fe200000e0000 */
[----:B------:R-:W-:-:S05]  /*23f40*/  IMAD.SHL.U32 R0, R6, 0x8, RZ ;  /* 0x0000000806007824 */ /* 0x000fca00078e00ff */
[C---:B------:R-:W-:Y:S02]  /*23f50*/  LOP3.LUT R3, R0.reuse, 0x1f8, RZ, 0xc0, !PT ;  /* 0x000001f800037812 */ /* 0x040fe400078ec0ff */
[----:B------:R-:W-:Y:S02]  /*23f60*/  LOP3.LUT R0, R0, 0x38, RZ, 0xc0, !PT ;  /* 0x0000003800007812 */ /* 0x000fe400078ec0ff */
[----:B------:R-:W-:-:S03]  /*23f70*/  LOP3.LUT R3, R3, 0x38, R6, 0x78, !PT ;  /* 0x0000003803037812 */ /* 0x000fc600078e7806 */
[----:B------:R-:W-:Y:S01]  /*23f80*/  ULOP3.LUT UR38, UR6, 0x2, URZ, 0xfc, !UPT ;  /* 0x0000000206267892 */ /* 0x000fe2000f8efc3f */
[----:B------:R-:W-:Y:S02]  /*23f90*/  LOP3.LUT R2, R3, 0x200, R2, 0xf8, !PT ;  /* 0x0000020003027812 */ /* 0x000fe400078ef802 */
[C---:B------:R-:W-:Y:S01]  /*23fa0*/  LOP3.LUT P0, R3, R6.reuse, 0x1f, RZ, 0xc0, !PT ;  /* 0x0000001f06037812 */ /* 0x040fe2000780c0ff */
[----:B------:R-:W-:Y:S01]  /*23fb0*/  IMAD.SHL.U32 R6, R6, 0x10, RZ ;  /* 0x0000001006067824 */ /* 0x000fe200078e00ff */
[----:B------:R-:W-:-:S03]  /*23fc0*/  LEA R2, R2, R19, 0x1 ;  /* 0x0000001302027211 */ /* 0x000fc600078e08ff */
[----:B------:R0:W-:Y:S04]  /*23fd0*/  STL [R1+0x28], R3 ;  /* 0x0000280301007387 */ /* 0x0001e80000100800 */
[----:B------:R1:W-:Y:S04]  /*23fe0*/  STL [R1+0x2c], R2 ;  /* 0x00002c0201007387 */ /* 0x0003e80000100800 */
[----:B------:R-:W-:Y:S01]  /*23ff0*/  STL [R1+0x58], RZ ;  /* 0x000058ff01007387 */ /* 0x000fe20000100800 */
[----:B------:R-:W-:Y:S02]  /*24000*/  @P0 LOP3.LUT R17, R17, 0x1, RZ, 0xfc, !PT ;  /* 0x0000000111110812 */ /* 0x000fe400078efcff */
[----:B0-----:R-:W-:-:S02]  /*24010*/  SHF.R.U32.HI R3, RZ, 0x3, R4 ;  /* 0x00000003ff037819 */ /* 0x001fc40000011604 */
[----:B------:R-:W-:Y:S01]  /*24020*/  ISETP.NE.OR P0, PT, R4, RZ, !P0 ;  /* 0x000000ff0400720c */ /* 0x000fe20004705670 */
[----:B-1----:R-:W-:Y:S01]  /*24030*/  IMAD.MOV.U32 R2, RZ, RZ, 0x1 ;  /* 0x00000001ff027424 */ /* 0x002fe200078e00ff */
[----:B------:R-:W-:Y:S01]  /*24040*/  LOP3.LUT R3, R3, 0x70, R6, 0xf8, !PT ;  /* 0x0000007003037812 */ /* 0x000fe200078ef806 */
[----:B------:R-:W-:Y:S01]  /*24050*/  IMAD.MOV.U32 R3, RZ, RZ, 0x1 ;  /* 0x00000001ff037424 */ /* 0x000fe200078e00ff */
[----:B------:R-:W-:Y:S02]  /*24060*/  LOP3.LUT R17, R17, 0xfffffff7, RZ, 0xc0, !PT ;  /* 0xfffffff711117812 */ /* 0x000fe400078ec0ff */
[----:B------:R0:W-:Y:S04]  /*24070*/  STL [R1+0x20], R2 ;  /* 0x0000200201007387 */ /* 0x0001e80000100800 */
[----:B------:R1:W-:Y:S03]  /*24080*/  STL [R1+0x14], RZ ;  /* 0x000014ff01007387 */ /* 0x0003e60000100800 */
[----:B------:R-:W-:Y:S01]  /*24090*/  @P0 LOP3.LUT R17, R17, 0x8, RZ, 0xfc, !PT ;  /* 0x0000000811110812 */ /* 0x000fe200078efcff */
[----:B------:R1:W-:Y:S01]  /*240a0*/  STL [R1+0x10], RZ ;  /* 0x000010ff01007387 */ /* 0x0003e20000100800 */
[----:B0-----:R-:W-:-:S03]  /*240b0*/  LOP3.LUT R2, R0, 0x40, RZ, 0xfc, !PT ;  /* 0x0000004000027812 */ /* 0x001fc600078efcff */
[----:B------:R1:W-:Y:S01]  /*240c0*/  STL [R1+0x18], R3 ;  /* 0x0000180301007387 */ /* 0x0003e20000100800 */
[----:B------:R-:W-:-:S07]  /*240d0*/  LOP3.LUT R0, R0, 0x80, RZ, 0xfc, !PT ;  /* 0x0000008000007812 */ /* 0x000fce00078efcff */
.L_x_1916:
[----:B------:R-:W2:Y:S01]  /*240e0*/  LDL R14, [R1+0xc] ;  /* 0x00000c00010e7983 */ /* 0x000ea20000100800 */
[----:B------:R-:W2:Y:S01]  /*240f0*/  LDC.64 R12, c[0x0][0xa00] ;  /* 0x00028000ff0c7b82 */ /* 0x000ea20000000a00 */
[----:B------:R-:W-:Y:S05]  /*24100*/  YIELD ;  /* 0x0000000000007946 */ /* 0x000fea0003800000 */
[----:B------:R-:W-:Y:S01]  /*24110*/  ULDC.64 UR4, c[0x0][0xa28] ;  /* 0x00028a0000047ab9 */ /* 0x000fe20000000a00 */
[----:B01----:R-:W-:Y:S02]  /*24120*/  CS2R R6, SRZ ;  /* 0x0000000000067805 */ /* 0x003fe4000001ff00 */
[----:B------:R-:W-:Y:S01]  /*24130*/  ISETP.NE.U32.AND P0, PT, RZ, UR4, PT ;  /* 0x00000004ff007c0c */ /* 0x000fe2000bf05070 */
[----:B------:R-:W-:Y:S01]  /*24140*/  ULDC.64 UR8, c[0x0][0xa18] ;  /* 0x0002860000087ab9 */ /* 0x000fe20000000a00 */
[----:B------:R-:W0:Y:S01]  /*24150*/  LDC.64 R4, c[0x0][0xa08] ;  /* 0x00028200ff047b82 */ /* 0x000e220000000a00 */
[----:B------:R-:W-:Y:S01]  /*24160*/  ULDC.64 UR6, c[0x0][0xa08] ;  /* 0x0002820000067ab9 */ /* 0x000fe20000000a00 */
[----:B------:R-:W-:Y:S01]  /*24170*/  ISETP.NE.AND.EX P0, PT, RZ, UR5, PT, P0 ;  /* 0x00000005ff007c0c */ /* 0x000fe2000bf05300 */
[----:B------:R-:W-:-:S02]  /*24180*/  ULDC.64 UR4, c[0x0][0xa00] ;  /* 0x0002800000047ab9 */ /* 0x000fc40000000a00 */
[----:B------:R-:W-:-:S04]  /*24190*/  ISETP.NE.U32.AND P1, PT, RZ, UR4, PT ;  /* 0x00000004ff007c0c */ /* 0x000fc8000bf25070 */
[----:B------:R-:W-:Y:S01]  /*241a0*/  ISETP.NE.AND.EX P1, PT, RZ, UR5, PT, P1 ;  /* 0x00000005ff007c0c */ /* 0x000fe2000bf25310 */
[----:B------:R-:W-:Y:S01]  /*241b0*/  ULDC.64 UR4, c[0x0][0xa10] ;  /* 0x0002840000047ab9 */ /* 0x000fe20000000a00 */
[----:B------:R-:W-:-:S04]  /*241c0*/  ISETP.NE.U32.AND P3, PT, RZ, UR8, PT ;  /* 0x00000008ff007c0c */ /* 0x000fc8000bf65070 */
[----:B------:R-:W-:Y:S01]  /*241d0*/  ISETP.NE.AND.EX P3, PT, RZ, UR9, PT, P3 ;  /* 0x00000009ff007c0c */ /* 0x000fe2000bf65330 */
[----:B-1-3--:R-:W1:-:S12]  /*241e0*/  @P0 LDC.64 R2, c[0x0][0xa28] ;  /* 0x00028a00ff020b82 */ /* 0x00ae580000000a00 */
[----:B---3--:R-:W3:Y:S01]  /*241f0*/  @P3 LDC.64 R10, c[0x0][0xa18] ;  /* 0x00028600ff0a3b82 */ /* 0x008ee20000000a00 */
[----:B--2---:R-:W-:-:S04]  /*24200*/  IMAD.WIDE R12, R14, 0x4, R12 ;  /* 0x000000040e0c7825 */ /* 0x004fc800078e020c */
[C---:B-1----:R-:W-:Y:S01]  /*24210*/  @P0 IMAD.WIDE R2, R14.reuse, 0x4, R2 ;  /* 0x000000040e020825 */ /* 0x042fe200078e0202 */
[----:B------:R-:W2:Y:S04]  /*24220*/  @P1 LDG.E R7, desc[UR46][R12.64] ;  /* 0x0000002e0c071981 */ /* 0x000ea8000c1e1900 */
[----:B------:R1:W5:Y:S01]  /*24230*/  @P0 LDG.E R6, desc[UR46][R2.64] ;  /* 0x0000002e02060981 */ /* 0x000362000c1e1900 */
[----:B------:R-:W-:Y:S01]  /*24240*/  ISETP.NE.U32.AND P0, PT, RZ, UR4, PT ;  /* 0x00000004ff007c0c */ /* 0x000fe2000bf05070 */
[----:B------:R-:W-:Y:S01]  /*24250*/  ULDC UR4, c[0x0][0x288] ;  /* 0x0000a20000047ab9 */ /* 0x000fe20000000800 */
[C---:B---3--:R-:W-:Y:S01]  /*24260*/  @P3 IMAD.WIDE R10, R14.reuse, 0x4, R10 ;  /* 0x000000040e0a3825 */ /* 0x048fe200078e020a */
[----:B------:R-:W-:Y:S02]  /*24270*/  ISETP.NE.U32.AND P2, PT, RZ, UR6, PT ;  /* 0x00000006ff007c0c */ /* 0x000fe4000bf45070 */
[----:B------:R-:W-:Y:S01]  /*24280*/  ISETP.NE.AND.EX P0, PT, RZ, UR5, PT, P0 ;  /* 0x00000005ff007c0c */ /* 0x000fe2000bf05300 */
[----:B------:R-:W-:Y:S01]  /*24290*/  IMAD.MOV.U32 R8, RZ, RZ, RZ ;  /* 0x000000ffff087224 */ /* 0x000fe200078e00ff */
[----:B------:R-:W-:Y:S01]  /*242a0*/  ISETP.NE.AND.EX P2, PT, RZ, UR7, PT, P2 ;  /* 0x00000007ff007c0c */ /* 0x000fe2000bf45320 */
[----:B------:R-:W-:Y:S01]  /*242b0*/  IMAD.MOV.U32 R0, RZ, RZ, RZ ;  /* 0x000000ffff007224 */ /* 0x000fe200078e00ff */
[----:B-1----:R-:W1:Y:S01]  /*242c0*/  LDC.64 R2, c[0x0][0xa10] ;  /* 0x00028400ff027b82 */ /* 0x002e620000000a00 */
[----:B0-----:R-:W-:-:S10]  /*242d0*/  IMAD.WIDE R4, R14, 0x4, R4 ;  /* 0x000000040e047825 */ /* 0x001fd400078e0204 */
[----:B------:R0:W5:Y:S01]  /*242e0*/  @P2 LDG.E R8, desc[UR46][R4.64] ;  /* 0x0000002e04082981 */ /* 0x000162000c1e1900 */
[----:B-1----:R-:W-:-:S05]  /*242f0*/  IMAD.WIDE R2, R14, 0x4, R2 ;  /* 0x000000040e027825 */ /* 0x002fca00078e0202 */
[----:B------:R0:W5:Y:S04]  /*24300*/  @P0 LDG.E R0, desc[UR46][R2.64] ;  /* 0x0000002e02000981 */ /* 0x000168000c1e1900 */
[----:B--2---:R1:W-:Y:S02]  /*24310*/  STL [R1+0x48], R7 ;  /* 0x0000480701007387 */ /* 0x0043e40000100800 */
[----:B-1----:R-:W-:Y:S01]  /*24320*/  IMAD.U32 R7, RZ, RZ, UR4 ;  /* 0x00000004ff077e24 */ /* 0x002fe2000f8e00ff */
[----:B------:R-:W-:-:S05]  /*24330*/  ULDC.64 UR4, c[0x0][0x418] ;  /* 0x0001060000047ab9 */ /* 0x000fca0000000a00 */
[----:B------:R-:W2:Y:S01]  /*24340*/  @P3 LDG.E R7, desc[UR46][R10.64] ;  /* 0x0000002e0a073981 */ /* 0x000ea2000c1e1900 */
[----:B------:R-:W-:-:S03]  /*24350*/  UISETP.NE.U32.AND UP0, UPT, UR4, URZ, UPT ;  /* 0x0000003f0400728c */ /* 0x000fc6000bf05070 */
[----:B------:R-:W-:Y:S01]  /*24360*/  ULDC UR4, c[0x0][0x424] ;  /* 0x0001090000047ab9 */ /* 0x000fe20000000800 */
[----:B------:R-:W-:-:S03]  /*24370*/  UISETP.NE.AND.EX UP0, UPT, UR5, URZ, UPT, UP0 ;  /* 0x0000003f0500728c */ /* 0x000fc6000bf05300 */
[----:B------:R-:W-:Y:S01]  /*24380*/  ULDC UR5, c[0x0][0x2f0] ;  /* 0x0000bc0000057ab9 */ /* 0x000fe20000000800 */
[----:B------:R-:W-:Y:S01]  /*24390*/  USEL UR4, UR4, 0x1, UP0 ;  /* 0x0000000104047887 */ /* 0x000fe20008000000 */
[----:B--2---:R1:W-:Y:S04]  /*243a0*/  STL [R1+0x38], R7 ;  /* 0x0000380701007387 */ /* 0x0043e80000100800 */
[----:B------:R0:W5:Y:S01]  /*243b0*/  LDL R15, [R1+0x38] ;  /* 0x00003800010f7983 */ /* 0x0001620000100800 */
[----:B------:R-:W-:-:S03]  /*243c0*/  UIMAD UR4, UR4, UR5, URZ ;  /* 0x00000005040472a4 */ /* 0x000fc6000f8e023f */
[----:B------:R-:W-:Y:S02]  /*243d0*/  ULDC UR5, c[0x0][0x348] ;  /* 0x0000d20000057ab9 */ /* 0x000fe40000000800 */
[----:B------:R-:W-:Y:S01]  /*243e0*/  MOV R10, UR5 ;  /* 0x00000005000a7c02 */ /* 0x000fe20008000f00 */
[----:B-1----:R-:W-:Y:S01]  /*243f0*/  IMAD.U32 R7, RZ, RZ, UR4 ;  /* 0x00000004ff077e24 */ /* 0x002fe2000f8e00ff */
[----:B0-----:R-:W-:Y:S06]  /*24400*/  @P3 BRA `(.L_x_1753) ;  /* 0x0000000000143947 */ /* 0x001fec0003800000 */
[----:B------:R-:W-:Y:S05]  /*24410*/  @!P1 BRA `(.L_x_1753) ;  /* 0x0000000000109947 */ /* 0x000fea0003800000 */
[----:B------:R-:W2:Y:S04]  /*24420*/  LDG.E R9, desc[UR46][R12.64] ;  /* 0x0000002e0c097981 */ /* 0x000ea8000c1e1900 */
[----:B------:R-:W2:Y:S02]  /*24430*/  LDG.E R12, desc[UR46][R12.64+0x4] ;  /* 0x0000042e0c0c7981 */ /* 0x000ea4000c1e1900 */
[----:B--2--5:R-:W-:-:S05]  /*24440*/  IMAD.IADD R15, R12, 0x1, -R9 ;  /* 0x000000010c0f7824 */ /* 0x024fca00078e0a09 */
[----:B------:R0:W-:Y:S02]  /*24450*/  STL [R1+0x38], R15 ;  /* 0x0000380f01007387 */ /* 0x0001e40000100800 */
.L_x_1753:
[----:B------:R-:W2:Y:S01]  /*24460*/  LDL.LU R11, [R1+0x8] ;  /* 0x00000800010b7983 */ /* 0x000ea20000300800 */
[----:B-----5:R-:W-:Y:S01]  /*24470*/  IMAD.IADD R8, R8, 0x1, R6 ;  /* 0x0000000108087824 */ /* 0x020fe200078e0206 */
[----:B------:R-:W-:Y:S02]  /*24480*/  ULDC.64 UR4, c[0x0][0xa20] ;  /* 0x0002880000047ab9 */ /* 0x000fe40000000a00 */
[----:B------:R-:W-:Y:S02]  /*24490*/  ISETP.NE.U32.AND P1, PT, RZ, UR4, PT ;  /* 0x00000004ff007c0c */ /* 0x000fe4000bf25070 */
[----:B------:R1:W-:Y:S02]  /*244a0*/  STL [R1+0x1c], R8 ;  /* 0x00001c0801007387 */ /* 0x0003e40000100800 */
[----:B------:R-:W-:Y:S02]  /*244b0*/  ISETP.NE.AND.EX P1, PT, RZ, UR5, PT, P1 ;  /* 0x00000005ff007c0c */ /* 0x000fe4000bf25310 */
[----:B--2---:R-:W-:-:S02]  /*244c0*/  LOP3.LUT R18, R11, 0xff000000, RZ, 0xc0, !PT ;  /* 0xff0000000b127812 */ /* 0x004fc400078ec0ff */
[C---:B------:R-:W-:Y:S02]  /*244d0*/  LOP3.LUT R9, R11.reuse, 0xff0000, RZ, 0xc0, !PT ;  /* 0x00ff00000b097812 */ /* 0x040fe400078ec0ff */
[----:B------:R-:W-:Y:S02]  /*244e0*/  SHF.R.U32.HI R18, RZ, 0x8, R18 ;  /* 0x00000008ff127819 */ /* 0x000fe40000011612 */
[----:B------:R-:W-:Y:S02]  /*244f0*/  LOP3.LUT R16, R11, 0xffff, RZ, 0xc0, !PT ;  /* 0x0000ffff0b107812 */ /* 0x000fe400078ec0ff */
[----:B------:R-:W-:-:S03]  /*24500*/  LEA.HI R18, R9, R18, RZ, 0x10 ;  /* 0x0000001209127211 */ /* 0x000fc600078f80ff */
[----:B-1----:R-:W-:Y:S05]  /*24510*/  @!P1 BRA `(.L_x_1754) ;  /* 0x0000000000109947 */ /* 0x002fea0003800000 */
[----:B------:R-:W1:Y:S02]  /*24520*/  LDC.64 R4, c[0x0][0xa20] ;  /* 0x00028800ff047b82 */ /* 0x000e640000000a00 */
[----:B-1----:R-:W-:-:S05]  /*24530*/  IMAD.WIDE R4, R14, 0x4, R4 ;  /* 0x000000040e047825 */ /* 0x002fca00078e0204 */
[----:B------:R1:W5:Y:S01]  /*24540*/  LDG.E R7, desc[UR46][R4.64] ;  /* 0x0000002e04077981 */ /* 0x000362000c1e1900 */
[----:B------:R-:W-:Y:S05]  /*24550*/  BRA `(.L_x_1755) ;  /* 0x0000000000107947 */ /* 0x000fea0003800000 */
.L_x_1754:
[----:B------:R-:W-:Y:S05]  /*24560*/  @!P2 BRA `(.L_x_1755) ;  /* 0x00000000000ca947 */ /* 0x000fea0003800000 */
[----:B------:R-:W2:Y:S04]  /*24570*/  LDG.E R7, desc[UR46][R4.64] ;  /* 0x0000002e04077981 */ /* 0x000ea8000c1e1900 */
[----:B------:R-:W2:Y:S02]  /*24580*/  LDG.E R4, desc[UR46][R4.64+0x4] ;  /* 0x0000042e04047981 */ /* 0x000ea4000c1e1900 */
[----:B--2---:R-:W-:-:S07]  /*24590*/  IMAD.IADD R7, R4, 0x1, -R7 ;  /* 0x0000000104077824 */ /* 0x004fce00078e0a07 */
.L_x_1755:
[----:B------:R-:W2:Y:S04]  /*245a0*/  LDL.LU R8, [R1+0x4] ;  /* 0x0000040001087983 */ /* 0x000ea80000300800 */
[----:B-1----:R-:W3:Y:S04]  /*245b0*/  @P0 LDG.E R4, desc[UR46][R2.64] ;  /* 0x0000002e02040981 */ /* 0x002ee8000c1e1900 */
[----:B------:R1:W3:Y:S01]  /*245c0*/  @P0 LDG.E R2, desc[UR46][R2.64+0x4] ;  /* 0x0000042e02020981 */ /* 0x0002e2000c1e1900 */
[----:B-----5:R-:W-:Y:S01]  /*245d0*/  IMAD.IADD R9, R7, 0x1, -R6 ;  /* 0x0000000107097824 */ /* 0x020fe200078e0a06 */
[----:B-1----:R-:W1:Y:S02]  /*245e0*/  LDC R3, c[0x0][0x448] ;  /* 0x00011200ff037b82 */ /* 0x002e640000000800 */
[----:B-1----:R-:W-:-:S13]  /*245f0*/  ISETP.NE.AND P1, PT, R3, 0x1, PT ;  /* 0x000000010300780c */ /* 0x002fda0003f25270 */
[----:B------:R-:W1:Y:S08]  /*24600*/  @P1 LDC R3, c[0x0][0x44c] ;  /* 0x00011300ff031b82 */ /* 0x000e700000000800 */
[----:B------:R-:W4:Y:S01]  /*24610*/  @P1 LDC R5, c[0x0][0x450] ;  /* 0x00011400ff051b82 */ /* 0x000f220000000800 */
[----:B--2---:R-:W-:-:S05]  /*24620*/  SHF.L.U32 R12, R8, 0x7, RZ ;  /* 0x00000007080c7819 */ /* 0x004fca00000006ff */
[----:B------:R-:W-:Y:S01]  /*24630*/  VIADD R7, R12, 0x7f ;  /* 0x0000007f0c077836 */ /* 0x000fe20000000000 */
[----:B------:R2:W-:Y:S01]  /*24640*/  STL [R1+0x34], R12 ;  /* 0x0000340c01007387 */ /* 0x0005e20000100800 */
[----:B---3--:R-:W-:Y:S02]  /*24650*/  @P0 IMAD.IADD R10, R2, 0x1, -R4 ;  /* 0x00000001020a0824 */ /* 0x008fe400078e0a04 */
[----:B-1----:R-:W-:-:S04]  /*24660*/  @P1 IMAD.HI.U32 R2, R7, R3, RZ ;  /* 0x0000000307021227 */ /* 0x002fc800078e00ff */
[----:B------:R-:W-:Y:S01]  /*24670*/  IMAD.IADD R6, R9, 0x1, R10 ;  /* 0x0000000109067824 */ /* 0x000fe200078e020a */
[----:B----4-:R-:W-:-:S03]  /*24680*/  @P1 SHF.R.U32.HI R7, RZ, R5, R2 ;  /* 0x00000005ff071219 */ /* 0x010fc60000011602 */
[C---:B------:R-:W-:Y:S01]  /*24690*/  VIADD R2, R6.reuse, 0x5f ;  /* 0x0000005f06027836 */ /* 0x040fe20000000000 */
[----:B------:R-:W-:-:S03]  /*246a0*/  IADD3 R21, R6, 0x1, -R15 ;  /* 0x0000000106157810 */ /* 0x000fc60007ffe80f */
[----:B------:R-:W-:-:S04]  /*246b0*/  IMAD.HI R2, R2, 0x2aaaaaab, RZ ;  /* 0x2aaaaaab02027827 */ /* 0x000fc800078e02ff */
[----:B------:R-:W-:Y:S01]  /*246c0*/  IMAD.IADD R7, R21, 0x1, R7 ;  /* 0x0000000115077824 */ /* 0x000fe200078e0207 */
[----:B------:R-:W-:-:S04]  /*246d0*/  SHF.R.U32.HI R3, RZ, 0x1f, R2 ;  /* 0x0000001fff037819 */ /* 0x000fc80000011602 */
[----:B------:R-:W-:Y:S02]  /*246e0*/  LEA.HI.SX32 R11, R2, R3, 0x1c ;  /* 0x00000003020b7211 */ /* 0x000fe400078fe2ff */
[----:B------:R-:W1:Y:S03]  /*246f0*/  LDC.64 R2, c[0x0][0x9e0] ;  /* 0x00027800ff027b82 */ /* 0x000e660000000a00 */
[----:B------:R2:W-:Y:S01]  /*24700*/  STL [R1+0x5c], R11 ;  /* 0x00005c0b01007387 */ /* 0x0005e20000100800 */
[----:B-1----:R-:W-:Y:S02]  /*24710*/  ISETP.GE.AND P2, PT, R3, 0x1, PT ;  /* 0x000000010300780c */ /* 0x002fe40003f46270 */
[----:B------:R-:W-:-:S11]  /*24720*/  IADD3 R8, R7, R2, RZ ;  /* 0x0000000207087210 */ /* 0x000fd60007ffe0ff */
[----:B--2---:R-:W-:Y:S05]  /*24730*/  @!P2 BRA `(.L_x_1756) ;  /* 0x000000000048a947 */ /* 0x004fea0003800000 */
[C---:B------:R-:W-:Y:S01]  /*24740*/  ISETP.GT.AND P3, PT, R7.reuse, RZ, PT ;  /* 0x000000ff0700720c */ /* 0x040fe20003f64270 */
[----:B------:R-:W-:Y:S01]  /*24750*/  BSSY B0, `(.L_x_1757) ;  /* 0x000000e000007945 */ /* 0x000fe20003800000 */
[----:B------:R-:W-:-:S11]  /*24760*/  VIADD R2, R7, 0xffffffff ;  /* 0xffffffff07027836 */ /* 0x000fd60000000000 */
[----:B------:R-:W-:Y:S05]  /*24770*/  @P3 BRA `(.L_x_1758) ;  /* 0x00000000001c3947 */ /* 0x000fea0003800000 */
[----:B------:R-:W-:Y:S01]  /*24780*/  ISETP.NE.AND P3, PT, R3, 0x1, PT ;  /* 0x000000010300780c */ /* 0x000fe20003f65270 */
[----:B------:R-:W-:-:S12]  /*24790*/  IMAD.MOV R2, RZ, RZ, -R7 ;  /* 0x000000ffff027224 */ /* 0x000fd800078e0a07 */
[----:B------:R-:W1:Y:S02]  /*247a0*/  @P3 LDC.64 R4, c[0x0][0x9e8] ;  /* 0x00027a00ff043b82 */ /* 0x000e640000000a00 */
[----:B-1----:R-:W-:-:S05]  /*247b0*/  @P3 IMAD.HI.U32 R4, R2, R4, RZ ;  /* 0x0000000402043227 */ /* 0x002fca00078e00ff */
[----:B------:R-:W-:-:S04]  /*247c0*/  @P3 SHF.R.U32.HI R2, RZ, R5, R4 ;  /* 0x00000005ff023219 */ /* 0x000fc80000011604 */
[----:B------:R-:W-:Y:S01]  /*247d0*/  LOP3.LUT R2, RZ, R2, RZ, 0x33, !PT ;  /* 0x00000002ff027212 */ /* 0x000fe200078e33ff */
[----:B------:R-:W-:Y:S06]  /*247e0*/  BRA `(.L_x_1759) ;  /* 0x0000000000107947 */ /* 0x000fec0003800000 */
.L_x_1758:
[----:B------:R-:W-:-:S13]  /*247f0*/  ISETP.NE.AND P3, PT, R3, 0x1, PT ;  /* 0x000000010300780c */ /* 0x000fda0003f65270 */
[----:B------:R-:W1:Y:S02]  /*24800*/  @P3 LDC.64 R4, c[0x0][0x9e8] ;  /* 0x00027a00ff043b82 */ /* 0x000e640000000a00 */
[----:B-1----:R-:W-:-:S05]  /*24810*/  @P3 IMAD.HI.U32 R4, R2, R4, RZ ;  /* 0x0000000402043227 */ /* 0x002fca00078e00ff */
[----:B------:R-:W-:-:S07]  /*24820*/  @P3 SHF.R.U32.HI R2, RZ, R5, R4 ;  /* 0x00000005ff023219 */ /* 0x000fce0000011604 */
.L_x_1759:
[----:B------:R-:W-:Y:S05]  /*24830*/  BSYNC B0 ;  /* 0x0000000000007941 */ /* 0x000fea0003800000 */
.L_x_1757:
[----:B------:R-:W-:-:S05]  /*24840*/  IMAD R2, R2, R3, R3 ;  /* 0x0000000302027224 */ /* 0x000fca00078e0203 */
[----:B------:R-:W-:-:S07]  /*24850*/  VIMNMX R8, R8, R2, PT ;  /* 0x0000000208087248 */ /* 0x000fce0003fe0100 */
.L_x_1756:
[----:B------:R-:W1:Y:S01]  /*24860*/  @P1 LDC R4, c[0x0][0x44c] ;  /* 0x00011300ff041b82 */ /* 0x000e620000000800 */
[----:B------:R-:W-:Y:S01]  /*24870*/  VIADD R8, R8, 0x5f ;  /* 0x0000005f08087836 */ /* 0x000fe20000000000 */
[----:B------:R-:W-:Y:S01]  /*24880*/  ULDC UR4, c[0x0][0x9dc] ;  /* 0x0002770000047ab9 */ /* 0x000fe20000000800 */
[----:B------:R-:W-:Y:S02]  /*24890*/  IMAD.MOV.U32 R2, RZ, RZ, R12 ;  /* 0x000000ffff027224 */ /* 0x000fe400078e000c */
[----:B------:R-:W-:-:S03]  /*248a0*/  IMAD.HI R8, R8, 0x2aaaaaab, RZ ;  /* 0x2aaaaaab08087827 */ /* 0x000fc600078e02ff */
[----:B------:R-:W2:Y:S01]  /*248b0*/  @P1 LDC R5, c[0x0][0x450] ;  /* 0x00011400ff051b82 */ /* 0x000ea20000000800 */
[----:B------:R-:W-:Y:S01]  /*248c0*/  IMAD.IADD R20, R6, 0x1, -R15 ;  /* 0x0000000106147824 */ /* 0x000fe200078e0a0f */
[----:B------:R-:W-:-:S04]  /*248d0*/  SHF.R.U32.HI R7, RZ, 0x1f, R8 ;  /* 0x0000001fff077819 */ /* 0x000fc80000011608 */
[----:B------:R-:W-:-:S04]  /*248e0*/  LEA.HI.SX32 R7, R8, R7, 0x1c ;  /* 0x0000000708077211 */ /* 0x000fc800078fe2ff */
[----:B------:R-:W-:Y:S01]  /*248f0*/  VIMNMX R7, R11, R7, PT ;  /* 0x000000070b077248 */ /* 0x000fe20003fe0100 */
[----:B-1----:R-:W-:-:S05]  /*24900*/  @P1 IMAD.HI.U32 R4, R12, R4, RZ ;  /* 0x000000040c041227 */ /* 0x002fca00078e00ff */
[----:B--2---:R-:W-:-:S04]  /*24910*/  @P1 SHF.R.U32.HI R2, RZ, R5, R4 ;  /* 0x00000005ff021219 */ /* 0x004fc80000011604 */
[----:B------:R-:W-:-:S05]  /*24920*/  IADD3 R2, R20, R2, RZ ;  /* 0x0000000214027210 */ /* 0x000fca0007ffe0ff */
        /* <DEDUP_REMOVED lines=12> */
.L_x_1762:
[----:B------:R-:W-:-:S13]  /*249f0*/  ISETP.NE.AND P1, PT, R3, 0x1, PT ;  /* 0x000000010300780c */ /* 0x000fda0003f25270 */
[----:B------:R-:W1:Y:S02]  /*24a00*/  @P1 LDC.64 R4, c[0x0][0x9e8] ;  /* 0x00027a00ff041b82 */ /* 0x000e640000000a00 */
[----:B-1----:R-:W-:-:S05]  /*24a10*/  @P1 IMAD.HI.U32 R4, R2, R4, RZ ;  /* 0x0000000402041227 */ /* 0x002fca00078e00ff */
[----:B------:R-:W-:-:S07]  /*24a20*/  @P1 SHF.R.U32.HI R2, RZ, R5, R4 ;  /* 0x00000005ff021219 */ /* 0x000fce0000011604 */
.L_x_1763:
[----:B------:R-:W-:Y:S05]  /*24a30*/  BSYNC B0 ;  /* 0x0000000000007941 */ /* 0x000fea0003800000 */
.L_x_1761:
[----:B------:R-:W-:-:S05]  /*24a40*/  IMAD R2, R2, R3, RZ ;  /* 0x0000000302027224 */ /* 0x000fca00078e02ff */
[----:B------:R-:W-:-:S07]  /*24a50*/  VIMNMX R6, R6, R2, !PT ;  /* 0x0000000206067248 */ /* 0x000fce0007fe0100 */
.L_x_1760:
[----:B------:R-:W-:Y:S01]  /*24a60*/  IMAD.HI R6, R6, 0x2aaaaaab, RZ ;  /* 0x2aaaaaab06067827 */ /* 0x000fe200078e02ff */
[----:B------:R-:W-:Y:S01]  /*24a70*/  LOP3.LUT R12, R18, 0xff, RZ, 0xc0, !PT ;  /* 0x000000ff120c7812 */ /* 0x000fe200078ec0ff */
[----:B------:R-:W-:Y:S01]  /*24a80*/  BSSY B0, `(.L_x_1764) ;  /* 0x0000027000007945 */ /* 0x000fe20003800000 */
[----:B------:R-:W-:Y:S01]  /*24a90*/  SHF.R.U32.HI R18, RZ, 0x10, R18 ;  /* 0x00000010ff127819 */ /* 0x000fe20000011612 */
[----:B------:R-:W-:Y:S01]  /*24aa0*/  IMAD.MOV.U32 R2, RZ, RZ, RZ ;  /* 0x000000ffff027224 */ /* 0x000fe200078e00ff */
[----:B------:R-:W-:Y:S01]  /*24ab0*/  SHF.R.U32.HI R4, RZ, 0x1f, R6 ;  /* 0x0000001fff047819 */ /* 0x000fe20000011606 */
[----:B------:R1:W-:Y:S03]  /*24ac0*/  STL [R1+0x50], R12 ;  /* 0x0000500c01007387 */ /* 0x0003e60000100800 */
[----:B------:R-:W-:-:S04]  /*24ad0*/  LEA.HI.SX32 R4, R6, R4, 0x1c ;  /* 0x0000000406047211 */ /* 0x000fc800078fe2ff */
[----:B------:R-:W-:-:S04]  /*24ae0*/  VIMNMX R4, RZ, R4, !PT ;  /* 0x00000004ff047248 */ /* 0x000fc80007fe0100 */
[----:B------:R-:W-:-:S13]  /*24af0*/  ISETP.GT.AND P1, PT, R7, R4, PT ;  /* 0x000000040700720c */ /* 0x000fda0003f24270 */
[----:B-1----:R-:W-:Y:S05]  /*24b00*/  @!P1 BRA `(.L_x_1765) ;  /* 0x0000000000789947 */ /* 0x002fea0003800000 */
[----:B------:R-:W-:Y:S01]  /*24b10*/  ISETP.NE.AND P1, PT, R18, RZ, PT ;  /* 0x000000ff1200720c */ /* 0x000fe20003f25270 */
[----:B------:R-:W-:-:S03]  /*24b20*/  ULDC UR4, c[0x0][0x9f0] ;  /* 0x00027c0000047ab9 */ /* 0x000fc60000000800 */
[----:B------:R-:W-:-:S04]  /*24b30*/  SEL R5, R18, UR4, P1 ;  /* 0x0000000412057c07 */ /* 0x000fc80008800000 */
[----:B------:R-:W-:Y:S02]  /*24b40*/  IABS R6, R5 ;  /* 0x0000000500067213 */ /* 0x000fe40000000000 */
[----:B------:R-:W-:Y:S02]  /*24b50*/  IADD3 R8, R5, -0x1, R7 ;  /* 0xffffffff05087810 */ /* 0x000fe40007ffe007 */
[----:B------:R-:W1:Y:S03]  /*24b60*/  I2F.RP R2, R6 ;  /* 0x0000000600027306 */ /* 0x000e660000209400 */
[----:B------:R-:W-:-:S05]  /*24b70*/  IMAD.IADD R8, R8, 0x1, -R4 ;  /* 0x0000000108087824 */ /* 0x000fca00078e0a04 */
[----:B-1----:R-:W1:Y:S02]  /*24b80*/  MUFU.RCP R2, R2 ;  /* 0x0000000200027308 */ /* 0x002e640000001000 */
[----:B-1----:R-:W-:-:S06]  /*24b90*/  VIADD R2, R2, 0xffffffe ;  /* 0x0ffffffe02027836 */ /* 0x002fcc0000000000 */
[----:B------:R1:W2:Y:S02]  /*24ba0*/  F2I.FTZ.U32.TRUNC.NTZ R3, R2 ;  /* 0x0000000200037305 */ /* 0x0002a4000021f000 */
[----:B-1----:R-:W-:-:S04]  /*24bb0*/  LOP3.LUT R2, R8, R5, RZ, 0x3c, !PT ;  /* 0x0000000508027212 */ /* 0x002fc800078e3cff */
[----:B------:R-:W-:Y:S01]  /*24bc0*/  ISETP.GE.AND P1, PT, R2, RZ, PT ;  /* 0x000000ff0200720c */ /* 0x000fe20003f26270 */
[----:B--2---:R-:W-:-:S04]  /*24bd0*/  IMAD.MOV R2, RZ, RZ, -R3 ;  /* 0x000000ffff027224 */ /* 0x004fc800078e0a03 */
[----:B------:R-:W-:Y:S01]  /*24be0*/  IMAD R11, R2, R6, RZ ;  /* 0x00000006020b7224 */ /* 0x000fe200078e02ff */
[----:B------:R-:W-:-:S05]  /*24bf0*/  MOV R2, RZ ;  /* 0x000000ff00027202 */ /* 0x000fca0000000f00 */
[----:B------:R-:W-:Y:S01]  /*24c00*/  IMAD.HI.U32 R11, R3, R11, R2 ;  /* 0x0000000b030b7227 */ /* 0x000fe200078e0002 */
[----:B------:R-:W-:Y:S02]  /*24c10*/  IABS R2, R5 ;  /* 0x0000000500027213 */ /* 0x000fe40000000000 */
[----:B------:R-:W-:-:S03]  /*24c20*/  IABS R3, R8 ;  /* 0x0000000800037213 */ /* 0x000fc60000000000 */
[----:B------:R-:W-:-:S04]  /*24c30*/  IMAD.MOV R2, RZ, RZ, -R2 ;  /* 0x000000ffff027224 */ /* 0x000fc800078e0a02 */
[----:B------:R-:W-:Y:S02]  /*24c40*/  IMAD.MOV.U32 R8, RZ, RZ, R2 ;  /* 0x000000ffff087224 */ /* 0x000fe400078e0002 */
[----:B------:R-:W-:-:S04]  /*24c50*/  IMAD.HI.U32 R2, R11, R3, RZ ;  /* 0x000000030b027227 */ /* 0x000fc800078e00ff */
[----:B------:R-:W-:-:S05]  /*24c60*/  IMAD R3, R2, R8, R3 ;  /* 0x0000000802037224 */ /* 0x000fca00078e0203 */
[----:B------:R-:W-:-:S13]  /*24c70*/  ISETP.GT.U32.AND P2, PT, R6, R3, PT ;  /* 0x000000030600720c */ /* 0x000fda0003f44070 */
[----:B------:R-:W-:Y:S02]  /*24c80*/  @!P2 IMAD.IADD R3, R3, 0x1, -R6 ;  /* 0x000000010303a824 */ /* 0x000fe400078e0a06 */
[----:B------:R-:W-:-:S03]  /*24c90*/  @!P2 VIADD R2, R2, 0x1 ;  /* 0x000000010202a836 */ /* 0x000fc60000000000 */
[----:B------:R-:W-:-:S13]  /*24ca0*/  ISETP.GE.U32.AND P2, PT, R3, R6, PT ;  /* 0x000000060300720c */ /* 0x000fda0003f46070 */
[----:B------:R-:W-:Y:S01]  /*24cb0*/  @P2 VIADD R2, R2, 0x1 ;  /* 0x0000000102022836 */ /* 0x000fe20000000000 */
[----:B------:R-:W-:-:S04]  /*24cc0*/  ISETP.NE.AND P2, PT, R5, RZ, PT ;  /* 0x000000ff0500720c */ /* 0x000fc80003f45270 */
[----:B------:R-:W-:-:S09]  /*24cd0*/  @!P1 IADD3 R2, -R2, RZ, RZ ;  /* 0x000000ff02029210 */ /* 0x000fd20007ffe1ff */
[----:B------:R-:W-:-:S07]  /*24ce0*/  @!P2 LOP3.LUT R2, RZ, R5, RZ, 0x33, !PT ;  /* 0x00000005ff02a212 */ /* 0x000fce00078e33ff */
.L_x_1765:
[----:B------:R-:W-:Y:S05]  /*24cf0*/  BSYNC B0 ;  /* 0x0000000000007941 */ /* 0x000fea0003800000 */
.L_x_1764:
[----:B------:R-:W-:Y:S01]  /*24d00*/  IMAD R4, R12, R2, R4 ;  /* 0x000000020c047224 */ /* 0x000fe200078e0204 */
[----:B------:R-:W-:Y:S01]  /*24d10*/  BSSY B0, `(.L_x_1766) ;  /* 0x000013b000007945 */ /* 0x000fe20003800000 */
[----:B------:R-:W-:-:S03]  /*24d20*/  PLOP3.LUT P5, PT, PT, PT, PT, 0x80, 0x0 ;  /* 0x000000000000781c */ /* 0x000fc60003faf070 */
        /* <DEDUP_REMOVED lines=22> */
.L_x_1959:
[----:B--2---:R-:W-:Y:S02]  /*24e90*/  ISETP.NE.AND P0, PT, R14, RZ, PT ;  /* 0x000000ff0e00720c */ /* 0x004fe40003f05270 */
[----:B------:R-:W-:-:S11]  /*24ea0*/  PLOP3.LUT P2, PT, PT, PT, PT, 0x8, 0x0 ;  /* 0x000000000000781c */ /* 0x000fd60003f4e170 */
[----:B------:R-:W-:Y:S05]  /*24eb0*/  @P0 BRA `(.L_x_1769) ;  /* 0x00000000000c0947 */ /* 0x000fea0003800000 */
[----:B------:R-:W-:-:S03]  /*24ec0*/  UMOV UR4, 0xffffffff ;  /* 0xffffffff00047882 */ /* 0x000fc60000000000 */
[----:B------:R-:W-:Y:S05]  /*24ed0*/  BRA.DIV UR4, `(.L_x_1770) ;  /* 0x0000007e04047947 */ /* 0x000fea000b800000 */
[----:B------:R-:W-:-:S13]  /*24ee0*/  ELECT P2, URZ, PT ;  /* 0x00000000003f782f */ /* 0x000fda0003840000 */
.L_x_1769:
[----:B-1----:R-:W2:Y:S01]  /*24ef0*/  LDL R4, [R1+0x58] ;  /* 0x0000580001047983 */ /* 0x002ea20000100800 */
[----:B------:R-:W-:Y:S01]  /*24f00*/  BSSY B1, `(.L_x_1771) ;  /* 0x0000008000017945 */ /* 0x000fe20003800000 */
[----:B--2---:R-:W-:-:S05]  /*24f10*/  VIADD R4, R4, 0x1 ;  /* 0x0000000104047836 */ /* 0x004fca0000000000 */
[----:B------:R-:W-:-:S04]  /*24f20*/  LEA.HI R5, R4, R4, RZ, 0x1 ;  /* 0x0000000404057211 */ /* 0x000fc800078f08ff */
[----:B------:R-:W-:-:S05]  /*24f30*/  LOP3.LUT R5, R5, 0xfffffffe, RZ, 0xc0, !PT ;  /* 0xfffffffe05057812 */ /* 0x000fca00078ec0ff */
[----:B------:R-:W-:-:S05]  /*24f40*/  IMAD.IADD R4, R4, 0x1, -R5 ;  /* 0x0000000104047824 */ /* 0x000fca00078e0a05 */
[----:B------:R-:W-:-:S04]  /*24f50*/  SHF.L.U32 R4, R4, 0x1f, RZ ;  /* 0x0000001f04047819 */ /* 0x000fc800000006ff */
[----:B------:R-:W1:Y:S02]  /*24f60*/  SYNCS.PHASECHK.TRANS64.TRYWAIT P0, [R19+URZ+0x2a820], R4 ;  /* 0x02a82004130075a7 */ /* 0x000e64000800017f */
[----:B-1----:R-:W-:Y:S05]  /*24f70*/  @!P0 BRA `(.L_x_1772) ;  /* 0x0000007c00008947 */ /* 0x002fea0003800000 */
.L_x_1962:
[----:B------:R-:W-:Y:S05]  /*24f80*/  BSYNC B1 ;  /* 0x0000000000017941 */ /* 0x000fea0003800000 */
.L_x_1771:
[----:B------:R-:W-:Y:S04]  /*24f90*/  BSSY B1, `(.L_x_1773) ;  /* 0x000007c000017945 */ /* 0x000fe80003800000 */
[----:B------:R-:W-:Y:S05]  /*24fa0*/  @!P2 BRA `(.L_x_1774) ;  /* 0x0000000400e8a947 */ /* 0x000fea0003800000 */
[----:B------:R-:W2:Y:S04]  /*24fb0*/  LDL R6, [R1+0x14] ;  /* 0x0000140001067983 */ /* 0x000ea80000100800 */
[----:B------:R-:W3:Y:S01]  /*24fc0*/  LDL R7, [R1+0x20] ;  /* 0x0000200001077983 */ /* 0x000ee20000100800 */
[----:B------:R-:W-:Y:S01]  /*24fd0*/  BSSY B2, `(.L_x_1775) ;  /* 0x0000008000027945 */ /* 0x000fe20003800000 */
[----:B------:R-:W4:Y:S02]  /*24fe0*/  S2R R5, SR_TID.X ;  /* 0x0000000000057919 */ /* 0x000f240000002100 */
[----:B----4-:R-:W-:-:S04]  /*24ff0*/  LOP3.LUT R5, R5, 0x7f, RZ, 0xc0, !PT ;  /* 0x0000007f05057812 */ /* 0x010fc800078ec0ff */
[----:B------:R-:W-:Y:S01]  /*25000*/  ISETP.NE.AND P4, PT, R5, RZ, PT ;  /* 0x000000ff0500720c */ /* 0x000fe20003f85270 */
[----:B--2---:R-:W-:Y:S01]  /*25010*/  IMAD R6, R6, 0x8, R19 ;  /* 0x0000000806067824 */ /* 0x004fe200078e0213 */
[----:B---3--:R-:W-:-:S04]  /*25020*/  SHF.L.U32 R10, R7, 0x1f, RZ ;  /* 0x0000001f070a7819 */ /* 0x008fc800000006ff */
[----:B------:R-:W2:Y:S02]  /*25030*/  SYNCS.PHASECHK.TRANS64.TRYWAIT P0, [R6+URZ+0x2a8a0], R10 ;  /* 0x02a8a00a060075a7 */ /* 0x000ea4000800017f */
[----:B--2---:R-:W-:Y:S05]  /*25040*/  @!P0 BRA `(.L_x_1776) ;  /* 0x0000007800e08947 */ /* 0x004fea0003800000 */
.L_x_1963:
[----:B------:R-:W-:Y:S05]  /*25050*/  BSYNC B2 ;  /* 0x0000000000027941 */ /* 0x000fea0003800000 */
.L_x_1775:
[----:B------:R-:W-:Y:S04]  /*25060*/  BSSY B2, `(.L_x_1777) ;  /* 0x0000007000027945 */ /* 0x000fe80003800000 */
[----:B------:R-:W-:Y:S05]  /*25070*/  @P4 BRA `(.L_x_1778) ;  /* 0x0000000000144947 */ /* 0x000fea0003800000 */
[----:B------:R-:W-:Y:S02]  /*25080*/  LOP3.LUT P0, RZ, R17, 0x1, RZ, 0xc0, !PT ;  /* 0x0000000111ff7812 */ /* 0x000fe4000780c0ff */
[----:B-1----:R-:W-:-:S04]  /*25090*/  MOV R4, 0x9000 ;  /* 0x0000900000047802 */ /* 0x002fc80000000f00 */
[----:B------:R3:W-:Y:S07]  /*250a0*/  SYNCS.ARRIVE.TRANS64 RZ, [R6+URZ+0x2a890], R4 ;  /* 0x02a8900406ff79a7 */ /* 0x0007ee000800003f */
[----:B------:R-:W-:Y:S05]  /*250b0*/  @!P0 BRA `(.L_x_1778) ;  /* 0x0000000000048947 */ /* 0x000fea0003800000 */
[----:B------:R-:W-:Y:S01]  /*250c0*/  BPT.TRAP 0x1 ;  /* 0x000000040000795c */ /* 0x000fe20000300000 */
.L_x_1778:
[----:B------:R-:W-:Y:S05]  /*250d0*/  BSYNC B2 ;  /* 0x0000000000027941 */ /* 0x000fea0003800000 */
.L_x_1777:
[----:B-1-3--:R-:W3:Y:S01]  /*250e0*/  LDL R4, [R1+0x14] ;  /* 0x0000140001047983 */ /* 0x00aee20000100800 */
[----:B------:R-:W-:Y:S01]  /*250f0*/  IMAD.MOV.U32 R12, RZ, RZ, RZ ;  /* 0x000000ffff0c7224 */ /* 0x000fe200078e00ff */
[----:B------:R-:W-:Y:S01]  /*25100*/  UIADD3 UR4, UP0, UR36, 0x570, URZ ;  /* 0x0000057024047890 */ /* 0x000fe2000ff1e03f */
[----:B------:R-:W-:Y:S01]  /*25110*/  IMAD R5, R8, 0x60, R0 ;  /* 0x0000006008057824 */ /* 0x000fe200078e0200 */
[----:B------:R-:W-:Y:S01]  /*25120*/  PLOP3.LUT P0, PT, PT, PT, PT, 0x80, 0x0 ;  /* 0x000000000000781c */ /* 0x000fe20003f0f070 */
[----:B------:R-:W-:Y:S01]  /*25130*/  UMOV UR6, 0x0 ;  /* 0x0000000000067882 */ /* 0x000fe20000000000 */
[----:B------:R-:W-:Y:S01]  /*25140*/  R2UR UR10, R12 ;  /* 0x000000000c0a72ca */ /* 0x000fe200000e0000 */
[----:B------:R-:W-:Y:S01]  /*25150*/  VIADD R5, R5, 0xffffffa0 ;  /* 0xffffffa005057836 */ /* 0x000fe20000000000 */
[----:B------:R-:W-:Y:S01]  /*25160*/  UIADD3.X UR5, URZ, UR37, URZ, UP0, !UPT ;  /* 0x000000253f057290 */ /* 0x000fe200087fe43f */
[----:B------:R-:W-:Y:S01]  /*25170*/  UMOV UR7, 0x12f00000 ;  /* 0x12f0000000077882 */ /* 0x000fe20000000000 */
[----:B---3--:R-:W-:-:S02]  /*25180*/  IMAD R9, R4, 0x9000, R19 ;  /* 0x0000900004097824 */ /* 0x008fc400078e0213 */
[----:B------:R-:W-:Y:S02]  /*25190*/  VIADD R4, R6, 0x2a890 ;  /* 0x0002a89006047836 */ /* 0x000fe40000000000 */
[----:B------:R-:W-:-:S07]  /*251a0*/  VIADD R7, R9, 0x18400 ;  /* 0x0001840009077836 */ /* 0x000fce0000000000 */
.L_x_1779:
        /* <DEDUP_REMOVED lines=16> */
.L_x_1780:
        /* <DEDUP_REMOVED lines=15> */
.L_x_1781:
        /* <DEDUP_REMOVED lines=13> */
.L_x_1964:
[----:B------:R-:W-:Y:S05]  /*25470*/  BSYNC B2 ;  /* 0x0000000000027941 */ /* 0x000fea0003800000 */
.L_x_1782:
[----:B------:R-:W-:Y:S01]  /*25480*/  BSSY B2, `(.L_x_1784) ;  /* 0x0000009000027945 */ /* 0x000fe20003800000 */
[----:B-12---:R-:W-:Y:S02]  /*25490*/  IMAD.MOV.U32 R10, RZ, RZ, 0x0 ;  /* 0x00000000ff0a7424 */ /* 0x006fe400078e00ff */
[----:B------:R-:W-:Y:S01]  /*254a0*/  IMAD.MOV.U32 R11, RZ, RZ, 0x12f00000 ;  /* 0x12f00000ff0b7424 */ /* 0x000fe200078e00ff */
[----:B------:R-:W-:Y:S06]  /*254b0*/  @P4 BRA `(.L_x_1785) ;  /* 0x0000000000144947 */ /* 0x000fec0003800000 */
[----:B------:R-:W-:Y:S01]  /*254c0*/  LOP3.LUT P0, RZ, R17, 0x1, RZ, 0xc0, !PT ;  /* 0x0000000111ff7812 */ /* 0x000fe2000780c0ff */
[----:B------:R-:W-:-:S04]  /*254d0*/  IMAD.MOV.U32 R4, RZ, RZ, 0x6000 ;  /* 0x00006000ff047424 */ /* 0x000fc800078e00ff */
[----:B------:R1:W-:Y:S08]  /*254e0*/  SYNCS.ARRIVE.TRANS64 RZ, [R6+URZ+0x2a8b0], R4 ;  /* 0x02a8b00406ff79a7 */ /* 0x0003f0000800003f */
[----:B------:R-:W-:Y:S05]  /*254f0*/  @!P0 BRA `(.L_x_1785) ;  /* 0x0000000000048947 */ /* 0x000fea0003800000 */
[----:B------:R-:W-:Y:S01]  /*25500*/  BPT.TRAP 0x1 ;  /* 0x000000040000795c */ /* 0x000fe20000300000 */
.L_x_1785:
[----:B------:R-:W-:Y:S05]  /*25510*/  BSYNC B2 ;  /* 0x0000000000027941 */ /* 0x000fea0003800000 */
.L_x_1784:
[----:B-1----:R-:W2:Y:S01]  /*25520*/  LDL R4, [R1+0x14] ;  /* 0x0000140001047983 */ /* 0x002ea20000100800 */
[----:B------:R-:W-:Y:S01]  /*25530*/  R2UR UR10, R12 ;  /* 0x000000000c0a72ca */ /* 0x000fe200000e0000 */
[----:B------:R-:W-:Y:S01]  /*25540*/  UIADD3 UR4, UP0, UR36, 0x670, URZ ;  /* 0x0000067024047890 */ /* 0x000fe2000ff1e03f */
[----:B------:R-:W-:Y:S01]  /*25550*/  R2UR UR6, R10 ;  /* 0x000000000a0672ca */ /* 0x000fe200000e0000 */
[----:B------:R-:W-:Y:S01]  /*25560*/  VIADD R6, R6, 0x2a8b0 ;  /* 0x0002a8b006067836 */ /* 0x000fe20000000000 */
[----:B------:R-:W-:Y:S01]  /*25570*/  R2UR UR7, R11 ;  /* 0x000000000b0772ca */ /* 0x000fe200000e0000 */
[----:B------:R-:W-:Y:S01]  /*25580*/  UIADD3.X UR5, URZ, UR37, URZ, UP0, !UPT ;  /* 0x000000253f057290 */ /* 0x000fe200087fe43f */
[----:B------:R-:W-:Y:S01]  /*25590*/  PLOP3.LUT P0, PT, PT, PT, PT, 0x80, 0x0 ;  /* 0x000000000000781c */ /* 0x000fe20003f0f070 */
[----:B--2---:R-:W-:-:S05]  /*255a0*/  IMAD R7, R4, 0x6000, R19 ;  /* 0x0000600004077824 */ /* 0x004fca00078e0213 */
[----:B------:R-:W-:-:S07]  /*255b0*/  IADD3 R4, R7, 0x400, RZ ;  /* 0x0000040007047810 */ /* 0x000fce0007ffe0ff */
.L_x_1786:
        /* <DEDUP_REMOVED lines=10> */
[----:B------:R-:W-:Y:S01]  /*25660*/  R2UR UR10, R13 ;  /* 0x000000000d0a72ca */ /* 0x000fe200000e0000 */
[----:B------:R-:W-:Y:S01]  /*25670*/  VIADD R4, R7, 0x3400 ;  /* 0x0000340007047836 */ /* 0x000fe20000000000 */
[----:B------:R-:W-:Y:S02]  /*25680*/  R2UR UR6, R10 ;  /* 0x000000000a0672ca */ /* 0x000fe400000e0000 */
[----:B------:R-:W-:Y:S02]  /*25690*/  R2UR UR7, R11 ;  /* 0x000000000b0772ca */ /* 0x000fe400000e0000 */
[----:B------:R-:W-:-:S13]  /*256a0*/  PLOP3.LUT P0, PT, PT, PT, PT, 0x80, 0x0 ;  /* 0x000000000000781c */ /* 0x000fda0003f0f070 */
.L_x_1787:
        /* <DEDUP_REMOVED lines=10> */
.L_x_1774:
[----:B------:R-:W-:Y:S05]  /*25750*/  BSYNC B1 ;  /* 0x0000000000017941 */ /* 0x000fea0003800000 */
.L_x_1773:
[----:B------:R-:W1:Y:S04]  /*25760*/  LDL.LU R9, [R1+0x14] ;  /* 0x0000140001097983 */ /* 0x000e680000300800 */
[----:B------:R-:W2:Y:S01]  /*25770*/  LDL.LU R7, [R1+0x20] ;  /* 0x0000200001077983 */ /* 0x000ea20000300800 */
[----:B------:R-:W-:Y:S01]  /*25780*/  PLOP3.LUT P5, PT, PT, PT, PT, 0x8, 0x0 ;  /* 0x000000000000781c */ /* 0x000fe20003fae170 */
[----:B-1----:R-:W-:Y:S02]  /*25790*/  VIADD R4, R9, 0x1 ;  /* 0x0000000109047836 */ /* 0x002fe40000000000 */
        /* <DEDUP_REMOVED lines=9> */
.L_x_1803:
[----:B------:R-:W-:Y:S05]  /*25830*/  YIELD ;  /* 0x0000000000007946 */ /* 0x000fea0003800000 */
[----:B------:R-:W-:Y:S04]  /*25840*/  BSSY B1, `(.L_x_1788) ;  /* 0x000007b000017945 */ /* 0x000fe80003800000 */
[----:B--2---:R-:W-:Y:S05]  /*25850*/  @!P2 BRA `(.L_x_1789) ;  /* 0x0000000400e4a947 */ /* 0x004fea0003800000 */
[----:B------:R-:W2:Y:S04]  /*25860*/  LDL R6, [R1+0x14] ;  /* 0x0000140001067983 */ /* 0x000ea80000100800 */
[----:B------:R-:W3:Y:S01]  /*25870*/  LDL R5, [R1+0x20] ;  /* 0x0000200001057983 */ /* 0x000ee20000100800 */
[----:B------:R-:W-:Y:S01]  /*25880*/  BSSY B2, `(.L_x_1790) ;  /* 0x0000008000027945 */ /* 0x000fe20003800000 */
[----:B-1----:R-:W1:Y:S02]  /*25890*/  S2R R4, SR_TID.X ;  /* 0x0000000000047919 */ /* 0x002e640000002100 */
[----:B-1----:R-:W-:-:S04]  /*258a0*/  LOP3.LUT R4, R4, 0x7f, RZ, 0xc0, !PT ;  /* 0x0000007f04047812 */ /* 0x002fc800078ec0ff */
[----:B------:R-:W-:Y:S01]  /*258b0*/  ISETP.NE.AND P1, PT, R4, RZ, PT ;  /* 0x000000ff0400720c */ /* 0x000fe20003f25270 */
[----:B--2---:R-:W-:Y:S01]  /*258c0*/  IMAD R8, R6, 0x8, R19 ;  /* 0x0000000806087824 */ /* 0x004fe200078e0213 */
[----:B---3--:R-:W-:-:S04]  /*258d0*/  SHF.L.U32 R7, R5, 0x1f, RZ ;  /* 0x0000001f05077819 */ /* 0x008fc800000006ff */
[----:B------:R-:W1:Y:S02]  /*258e0*/  SYNCS.PHASECHK.TRANS64.TRYWAIT P0, [R8+URZ+0x2a8a0], R7 ;  /* 0x02a8a007080075a7 */ /* 0x000e64000800017f */
[----:B-1----:R-:W-:Y:S05]  /*258f0*/  @!P0 BRA `(.L_x_1791) ;  /* 0x0000007000dc8947 */ /* 0x002fea0003800000 */
.L_x_1965:
[----:B------:R-:W-:Y:S05]  /*25900*/  BSYNC B2 ;  /* 0x0000000000027941 */ /* 0x000fea0003800000 */
.L_x_1790:
[----:B------:R-:W-:Y:S04]  /*25910*/  BSSY B2, `(.L_x_1792) ;  /* 0x0000007000027945 */ /* 0x000fe80003800000 */
[----:B------:R-:W-:Y:S05]  /*25920*/  @P1 BRA `(.L_x_1793) ;  /* 0x0000000000141947 */ /* 0x000fea0003800000 */
[----:B------:R-:W-:Y:S01]  /*25930*/  LOP3.LUT P0, RZ, R17, 0x1, RZ, 0xc0, !PT ;  /* 0x0000000111ff7812 */ /* 0x000fe2000780c0ff */
[----:B------:R-:W-:-:S04]  /*25940*/  IMAD.MOV.U32 R4, RZ, RZ, 0x9000 ;  /* 0x00009000ff047424 */ /* 0x000fc800078e00ff */
[----:B------:R2:W-:Y:S08]  /*25950*/  SYNCS.ARRIVE.TRANS64 RZ, [R8+URZ+0x2a890], R4 ;  /* 0x02a8900408ff79a7 */ /* 0x0005f0000800003f */
[----:B------:R-:W-:Y:S05]  /*25960*/  @!P0 BRA `(.L_x_1793) ;  /* 0x0000000000048947 */ /* 0x000fea0003800000 */
[----:B------:R-:W-:Y:S01]  /*25970*/  BPT.TRAP 0x1 ;  /* 0x000000040000795c */ /* 0x000fe20000300000 */
.L_x_1793:
[----:B------:R-:W-:Y:S05]  /*25980*/  BSYNC B2 ;  /* 0x0000000000027941 */ /* 0x000fea0003800000 */
.L_x_1792:
[----:B--2---:R-:W2:Y:S01]  /*25990*/  LDL R4, [R1+0x14] ;  /* 0x0000140001047983 */ /* 0x004ea20000100800 */
[----:B------:R-:W-:Y:S01]  /*259a0*/  MOV R12, RZ ;  /* 0x000000ff000c7202 */ /* 0x000fe20000000f00 */
[----:B------:R-:W-:Y:S01]  /*259b0*/  UIADD3 UR4, UP0, UR36, 0x570, URZ ;  /* 0x0000057024047890 */ /* 0x000fe2000ff1e03f */
[----:B------:R-:W-:Y:S01]  /*259c0*/  IMAD R5, R9, 0x60, R0 ;  /* 0x0000006009057824 */ /* 0x000fe200078e0200 */
[----:B------:R-:W-:Y:S01]  /*259d0*/  PLOP3.LUT P0, PT, PT, PT, PT, 0x80, 0x0 ;  /* 0x000000000000781c */ /* 0x000fe20003f0f070 */
[----:B------:R-:W-:Y:S01]  /*259e0*/  UMOV UR6, 0x0 ;  /* 0x0000000000067882 */ /* 0x000fe20000000000 */
[----:B------:R-:W-:Y:S01]  /*259f0*/  R2UR UR10, R12 ;  /* 0x000000000c0a72ca */ /* 0x000fe200000e0000 */
[----:B------:R-:W-:Y:S01]  /*25a00*/  UIADD3.X UR5, URZ, UR37, URZ, UP0, !UPT ;  /* 0x000000253f057290 */ /* 0x000fe200087fe43f */
[----:B------:R-:W-:Y:S01]  /*25a10*/  UMOV UR7, 0x12f00000 ;  /* 0x12f0000000077882 */ /* 0x000fe20000000000 */
[----:B--2---:R-:W-:Y:S02]  /*25a20*/  IMAD R6, R4, 0x9000, R19 ;  /* 0x0000900004067824 */ /* 0x004fe400078e0213 */
[----:B------:R-:W-:-:S02]  /*25a30*/  VIADD R4, R8, 0x2a890 ;  /* 0x0002a89008047836 */ /* 0x000fc40000000000 */
[----:B------:R-:W-:-:S08]  /*25a40*/  VIADD R10, R6, 0x18400 ;  /* 0x00018400060a7836 */ /* 0x000fd00000000000 */
.L_x_1794:
        /* <DEDUP_REMOVED lines=10> */
[----:B------:R-:W-:Y:S01]  /*25af0*/  IMAD.MOV.U32 R13, RZ, RZ, 0x40 ;  /* 0x00000040ff0d7424 */ /* 0x000fe200078e00ff */
[----:B------:R-:W-:Y:S01]  /*25b00*/  PLOP3.LUT P0, PT, PT, PT, PT, 0x80, 0x0 ;  /* 0x000000000000781c */ /* 0x000fe20003f0f070 */
[----:B------:R-:W-:Y:S01]  /*25b10*/  VIADD R10, R6, 0x1b400 ;  /* 0x0001b400060a7836 */ /* 0x000fe20000000000 */
[----:B------:R-:W-:Y:S01]  /*25b20*/  UMOV UR6, 0x0 ;  /* 0x0000000000067882 */ /* 0x000fe20000000000 */
[----:B------:R-:W-:Y:S01]  /*25b30*/  UMOV UR7, 0x12f00000 ;  /* 0x12f0000000077882 */ /* 0x000fe20000000000 */
[----:B------:R-:W-:-:S15]  /*25b40*/  R2UR UR10, R13 ;  /* 0x000000000d0a72ca */ /* 0x000fde00000e0000 */
.L_x_1795:
        /* <DEDUP_REMOVED lines=10> */
[----:B------:R-:W-:Y:S01]  /*25bf0*/  VIADD R6, R6, 0x1e400 ;  /* 0x0001e40006067836 */ /* 0x000fe20000000000 */
[----:B------:R-:W-:Y:S01]  /*25c00*/  PLOP3.LUT P0, PT, PT, PT, PT, 0x80, 0x0 ;  /* 0x000000000000781c */ /* 0x000fe20003f0f070 */
[----:B------:R-:W-:Y:S01]  /*25c10*/  UMOV UR6, 0x0 ;  /* 0x0000000000067882 */ /* 0x000fe20000000000 */
[----:B------:R-:W-:Y:S01]  /*25c20*/  UMOV UR7, 0x12f00000 ;  /* 0x12f0000000077882 */ /* 0x000fe20000000000 */
[----:B------:R-:W-:-:S10]  /*25c30*/  UMOV UR10, 0x80 ;  /* 0x00000080000a7882 */ /* 0x000fd40000000000 */
.L_x_1796:
        /* <DEDUP_REMOVED lines=10> */
[----:B------:R-:W2:Y:S01]  /*25ce0*/  SYNCS.PHASECHK.TRANS64.TRYWAIT P0, [R8+URZ+0x2a8c0], R7 ;  /* 0x02a8c007080075a7 */ /* 0x000ea2000800017f */
[----:B------:R-:W-:Y:S04]  /*25cf0*/  BSSY B2, `(.L_x_1797) ;  /* 0x0000002000027945 */ /* 0x000fe80003800000 */
[----:B--2---:R-:W-:Y:S05]  /*25d00*/  @!P0 BRA `(.L_x_1798) ;  /* 0x0000006c00ec8947 */ /* 0x004fea0003800000 */
.L_x_1966:
[----:B------:R-:W-:Y:S05]  /*25d10*/  BSYNC B2 ;  /* 0x0000000000027941 */ /* 0x000fea0003800000 */
.L_x_1797:
[----:B------:R-:W-:Y:S01]  /*25d20*/  BSSY B2, `(.L_x_1799) ;  /* 0x0000009000027945 */ /* 0x000fe20003800000 */
[----:B------:R-:W-:Y:S01]  /*25d30*/  MOV R10, 0x0 ;  /* 0x00000000000a7802 */ /* 0x000fe20000000f00 */
[----:B------:R-:W-:Y:S02]  /*25d40*/  IMAD.MOV.U32 R11, RZ, RZ, 0x12f00000 ;  /* 0x12f00000ff0b7424 */ /* 0x000fe400078e00ff */
[----:B------:R-:W-:Y:S05]  /*25d50*/  @P1 BRA `(.L_x_1800) ;  /* 0x0000000000141947 */ /* 0x000fea0003800000 */
[----:B------:R-:W-:Y:S01]  /*25d60*/  LOP3.LUT P0, RZ, R17, 0x1, RZ, 0xc0, !PT ;  /* 0x0000000111ff7812 */ /* 0x000fe2000780c0ff */
[----:B------:R-:W-:-:S04]  /*25d70*/  IMAD.MOV.U32 R4, RZ, RZ, 0x6000 ;  /* 0x00006000ff047424 */ /* 0x000fc800078e00ff */
[----:B------:R3:W-:Y:S08]  /*25d80*/  SYNCS.ARRIVE.TRANS64 RZ, [R8+URZ+0x2a8b0], R4 ;  /* 0x02a8b00408ff79a7 */ /* 0x0007f0000800003f */
[----:B------:R-:W-:Y:S05]  /*25d90*/  @!P0 BRA `(.L_x_1800) ;  /* 0x0000000000048947 */ /* 0x000fea0003800000 */
[----:B------:R-:W-:Y:S01]  /*25da0*/  BPT.TRAP 0x1 ;  /* 0x000000040000795c */ /* 0x000fe20000300000 */
.L_x_1800:
[----:B------:R-:W-:Y:S05]  /*25db0*/  BSYNC B2 ;  /* 0x0000000000027941 */ /* 0x000fea0003800000 */
.L_x_1799:
[----:B---3--:R-:W3:Y:S01]  /*25dc0*/  LDL R4, [R1+0x14] ;  /* 0x0000140001047983 */ /* 0x008ee20000100800 */
[----:B------:R-:W-:Y:S01]  /*25dd0*/  R2UR UR10, R12 ;  /* 0x000000000c0a72ca */ /* 0x000fe200000e0000 */
[----:B------:R-:W-:Y:S01]  /*25de0*/  UIADD3 UR4, UP0, UR36, 0x670, URZ ;  /* 0x0000067024047890 */ /* 0x000fe2000ff1e03f */
[----:B------:R-:W-:Y:S01]  /*25df0*/  R2UR UR6, R10 ;  /* 0x000000000a0672ca */ /* 0x000fe200000e0000 */
[----:B-12---:R-:W-:Y:S01]  /*25e00*/  VIADD R8, R8, 0x2a8b0 ;  /* 0x0002a8b008087836 */ /* 0x006fe20000000000 */
[----:B------:R-:W-:Y:S01]  /*25e10*/  R2UR UR7, R11 ;  /* 0x000000000b0772ca */ /* 0x000fe200000e0000 */
[----:B------:R-:W-:Y:S01]  /*25e20*/  UIADD3.X UR5, URZ, UR37, URZ, UP0, !UPT ;  /* 0x000000253f057290 */ /* 0x000fe200087fe43f */
[----:B------:R-:W-:Y:S01]  /*25e30*/  PLOP3.LUT P0, PT, PT, PT, PT, 0x80, 0x0 ;  /* 0x000000000000781c */ /* 0x000fe20003f0f070 */
[----:B---3--:R-:W-:-:S04]  /*25e40*/  IMAD R4, R4, 0x6000, R19 ;  /* 0x0000600004047824 */ /* 0x008fc800078e0213 */
[----:B------:R-:W-:-:S08]  /*25e50*/  VIADD R6, R4, 0x400 ;  /* 0x0000040004067836 */ /* 0x000fd00000000000 */
.L_x_1801:
        /* <DEDUP_REMOVED lines=15> */
.L_x_1802:
        /* <DEDUP_REMOVED lines=10> */
.L_x_1789:
[----:B------:R-:W-:Y:S05]  /*25ff0*/  BSYNC B1 ;  /* 0x0000000000017941 */ /* 0x000fea0003800000 */
.L_x_1788:
[----:B-1----:R-:W2:Y:S04]  /*26000*/  LDL.LU R7, [R1+0x14] ;  /* 0x0000140001077983 */ /* 0x002ea80000300800 */
[----:B------:R-:W3:Y:S01]  /*26010*/  LDL.LU R6, [R1+0x20] ;  /* 0x0000200001067983 */ /* 0x000ee20000300800 */
[----:B--2---:R-:W-:-:S04]  /*26020*/  IADD3 R4, R7, 0x1, RZ ;  /* 0x0000000107047810 */ /* 0x004fc80007ffe0ff */
        /* <DEDUP_REMOVED lines=9> */
.L_x_1767:
[----:B------:R-:W-:Y:S05]  /*260c0*/  BSYNC B0 ;  /* 0x0000000000007941 */ /* 0x000fea0003800000 */
.L_x_1766:
[----:B-1----:R-:W3:Y:S01]  /*260d0*/  LDL R7, [R1+0x34] ;  /* 0x0000340001077983 */ /* 0x002ee20000100800 */
[----:B------:R-:W1:Y:S01]  /*260e0*/  LDC R0, c[0x0][0x448] ;  /* 0x00011200ff007b82 */ /* 0x000e620000000800 */
[----:B------:R-:W-:Y:S07]  /*260f0*/  @!P5 WARPSYNC.ALL ;  /* 0x000000000000d948 */ /* 0x000fee0003800000 */
[----:B------:R-:W-:Y:S01]  /*26100*/  @!P5 BAR.SYNC.DEFER_BLOCKING 0xc, 0x180 ;  /* 0x030600000000db1d */ /* 0x000fe20000010000 */
[----:B-1----:R-:W-:-:S13]  /*26110*/  ISETP.NE.AND P0, PT, R0, 0x1, PT ;  /* 0x000000010000780c */ /* 0x002fda0003f05270 */
[----:B------:R-:W1:Y:S08]  /*26120*/  @P0 LDC R0, c[0x0][0x44c] ;  /* 0x00011300ff000b82 */ /* 0x000e700000000800 */
[----:B------:R-:W4:Y:S01]  /*26130*/  @P0 LDC R3, c[0x0][0x450] ;  /* 0x00011400ff030b82 */ /* 0x000f220000000800 */
[----:B---3--:R-:W-:-:S04]  /*26140*/  VIADD R2, R7, 0x7f ;  /* 0x0000007f07027836 */ /* 0x008fc80000000000 */
[----:B-1----:R-:W-:-:S05]  /*26150*/  @P0 IMAD.HI.U32 R0, R2, R0, RZ ;  /* 0x0000000002000227 */ /* 0x002fca00078e00ff */
[----:B----4-:R-:W-:-:S05]  /*26160*/  @P0 SHF.R.U32.HI R2, RZ, R3, R0 ;  /* 0x00000003ff020219 */ /* 0x010fca0000011600 */
[----:B------:R-:W-:Y:S02]  /*26170*/  IMAD.IADD R0, R21, 0x1, R2 ;  /* 0x0000000115007824 */ /* 0x000fe400078e0202 */
[----:B------:R-:W1:Y:S02]  /*26180*/  LDC.64 R2, c[0x0][0x9e0] ;  /* 0x00027800ff027b82 */ /* 0x000e640000000a00 */
[----:B-1----:R-:W-:Y:S01]  /*26190*/  ISETP.GE.AND P1, PT, R3, 0x1, PT ;  /* 0x000000010300780c */ /* 0x002fe20003f26270 */
[----:B------:R-:W-:-:S12]  /*261a0*/  IMAD.IADD R2, R0, 0x1, R2 ;  /* 0x0000000100027824 */ /* 0x000fd800078e0202 */
[----:B------:R-:W-:Y:S05]  /*261b0*/  @!P1 BRA `(.L_x_1804) ;  /* 0x0000000000489947 */ /* 0x000fea0003800000 */
[C---:B------:R-:W-:Y:S01]  /*261c0*/  ISETP.GT.AND P2, PT, R0.reuse, RZ, PT ;  /* 0x000000ff0000720c */ /* 0x040fe20003f44270 */
[----:B------:R-:W-:Y:S01]  /*261d0*/  BSSY B0, `(.L_x_1805) ;  /* 0x000000e000007945 */ /* 0x000fe20003800000 */
[----:B--2---:R-:W-:-:S11]  /*261e0*/  VIADD R6, R0, 0xffffffff ;  /* 0xffffffff00067836 */ /* 0x004fd60000000000 */
        /* <DEDUP_REMOVED lines=8> */
.L_x_1806:
[----:B------:R-:W-:-:S13]  /*26270*/  ISETP.NE.AND P2, PT, R3, 0x1, PT ;  /* 0x000000010300780c */ /* 0x000fda0003f45270 */
[----:B------:R-:W1:Y:S02]  /*26280*/  @P2 LDC.64 R4, c[0x0][0x9e8] ;  /* 0x00027a00ff042b82 */ /* 0x000e640000000a00 */
[----:B-1----:R-:W-:-:S05]  /*26290*/  @P2 IMAD.HI.U32 R4, R6, R4, RZ ;  /* 0x0000000406042227 */ /* 0x002fca00078e00ff */
[----:B------:R-:W-:-:S07]  /*262a0*/  @P2 SHF.R.U32.HI R6, RZ, R5, R4 ;  /* 0x00000005ff062219 */ /* 0x000fce0000011604 */
.L_x_1807:
[----:B------:R-:W-:Y:S05]  /*262b0*/  BSYNC B0 ;  /* 0x0000000000007941 */ /* 0x000fea0003800000 */
.L_x_1805:
[----:B------:R-:W-:-:S05]  /*262c0*/  IMAD R6, R6, R3, R3 ;  /* 0x0000000306067224 */ /* 0x000fca00078e0203 */
[----:B------:R-:W-:-:S07]  /*262d0*/  VIMNMX R2, R2, R6, PT ;  /* 0x0000000602027248 */ /* 0x000fce0003fe0100 */
.L_x_1804:
[----:B--2---:R-:W2:Y:S01]  /*262e0*/  LDL R6, [R1+0x5c] ;  /* 0x00005c0001067983 */ /* 0x004ea20000100800 */
[----:B------:R-:W1:Y:S01]  /*262f0*/  @P0 LDC R0, c[0x0][0x44c] ;  /* 0x00011300ff000b82 */ /* 0x000e620000000800 */
[----:B------:R-:W-:Y:S01]  /*26300*/  VIADD R2, R2, 0x5f ;  /* 0x0000005f02027836 */ /* 0x000fe20000000000 */
[----:B------:R-:W-:Y:S01]  /*26310*/  ULDC UR4, c[0x0][0x9dc] ;  /* 0x0002770000047ab9 */ /* 0x000fe20000000800 */
[----:B------:R-:W-:Y:S02]  /*26320*/  IMAD.MOV.U32 R4, RZ, RZ, R7 ;  /* 0x000000ffff047224 */ /* 0x000fe400078e0007 */
[----:B------:R-:W-:-:S03]  /*26330*/  IMAD.HI R2, R2, 0x2aaaaaab, RZ ;  /* 0x2aaaaaab02027827 */ /* 0x000fc600078e02ff */
[----:B------:R-:W3:Y:S01]  /*26340*/  @P0 LDC R5, c[0x0][0x450] ;  /* 0x00011400ff050b82 */ /* 0x000ee20000000800 */
[----:B-1----:R-:W-:-:S05]  /*26350*/  @P0 IMAD.HI.U32 R0, R7, R0, RZ ;  /* 0x0000000007000227 */ /* 0x002fca00078e00ff */
[----:B---3--:R-:W-:-:S05]  /*26360*/  @P0 SHF.R.U32.HI R4, RZ, R5, R0 ;  /* 0x00000005ff040219 */ /* 0x008fca0000011600 */
[----:B------:R-:W-:Y:S01]  /*26370*/  IMAD.IADD R0, R20, 0x1, R4 ;  /* 0x0000000114007824 */ /* 0x000fe200078e0204 */
[----:B------:R-:W-:-:S04]  /*26380*/  SHF.R.U32.HI R4, RZ, 0x1f, R2 ;  /* 0x0000001fff047819 */ /* 0x000fc80000011602 */
[----:B------:R-:W-:Y:S01]  /*26390*/  LEA.HI.SX32 R7, R2, R4, 0x1c ;  /* 0x0000000402077211 */ /* 0x000fe200078fe2ff */
[----:B------:R-:W-:-:S04]  /*263a0*/  VIADD R2, R0, -UR4 ;  /* 0x8000000400027c36 */ /* 0x000fc80008000000 */
[----:B------:R1:W-:Y:S01]  /*263b0*/  STL [R1+0x60], R7 ;  /* 0x0000600701007387 */ /* 0x0003e20000100800 */
[----:B--2---:R-:W-:Y:S01]  /*263c0*/  VIMNMX R6, R6, R7, PT ;  /* 0x0000000706067248 */ /* 0x004fe20003fe0100 */
[----:B-1----:R-:W-:Y:S06]  /*263d0*/  @!P1 BRA `(.L_x_1808) ;  /* 0x0000000000449947 */ /* 0x002fec0003800000 */
        /* <DEDUP_REMOVED lines=10> */
.L_x_1810:
[----:B------:R-:W-:-:S13]  /*26480*/  ISETP.NE.AND P0, PT, R3, 0x1, PT ;  /* 0x000000010300780c */ /* 0x000fda0003f05270 */
[----:B------:R-:W1:Y:S02]  /*26490*/  @P0 LDC.64 R4, c[0x0][0x9e8] ;  /* 0x00027a00ff040b82 */ /* 0x000e640000000a00 */
[----:B-1----:R-:W-:-:S05]  /*264a0*/  @P0 IMAD.HI.U32 R4, R0, R4, RZ ;  /* 0x0000000400040227 */ /* 0x002fca00078e00ff */
[----:B------:R-:W-:-:S07]  /*264b0*/  @P0 SHF.R.U32.HI R0, RZ, R5, R4 ;  /* 0x00000005ff000219 */ /* 0x000fce0000011604 */
.L_x_1811:
[----:B------:R-:W-:Y:S05]  /*264c0*/  BSYNC B0 ;  /* 0x0000000000007941 */ /* 0x000fea0003800000 */
.L_x_1809:
[----:B------:R-:W-:-:S05]  /*264d0*/  IMAD R0, R0, R3, RZ ;  /* 0x0000000300007224 */ /* 0x000fca00078e02ff */
[----:B------:R-:W-:-:S07]  /*264e0*/  VIMNMX R2, R2, R0, !PT ;  /* 0x0000000002027248 */ /* 0x000fce0007fe0100 */
.L_x_1808:
[----:B------:R-:W-:Y:S01]  /*264f0*/  IMAD.HI R2, R2, 0x2aaaaaab, RZ ;  /* 0x2aaaaaab02027827 */ /* 0x000fe200078e02ff */
[----:B------:R-:W-:Y:S01]  /*26500*/  ISETP.NE.AND P1, PT, R18, RZ, PT ;  /* 0x000000ff1200720c */ /* 0x000fe20003f25270 */
[----:B------:R-:W-:Y:S03]  /*26510*/  BSSY B0, `(.L_x_1812) ;  /* 0x0000025000007945 */ /* 0x000fe60003800000 */
[----:B------:R-:W-:-:S04]  /*26520*/  SHF.R.U32.HI R0, RZ, 0x1f, R2 ;  /* 0x0000001fff007819 */ /* 0x000fc80000011602 */
[----:B------:R-:W-:-:S04]  /*26530*/  LEA.HI.SX32 R0, R2, R0, 0x1c ;  /* 0x0000000002007211 */ /* 0x000fc800078fe2ff */
[----:B------:R-:W-:Y:S01]  /*26540*/  VIMNMX R8, RZ, R0, !PT ;  /* 0x00000000ff087248 */ /* 0x000fe20007fe0100 */
[----:B------:R-:W1:Y:S03]  /*26550*/  @!P1 LDC R18, c[0x0][0x9f0] ;  /* 0x00027c00ff129b82 */ /* 0x000e660000000800 */
[----:B------:R-:W-:Y:S01]  /*26560*/  ISETP.GT.AND P0, PT, R6, R8, PT ;  /* 0x000000080600720c */ /* 0x000fe20003f04270 */
[----:B------:R2:W-:Y:S04]  /*26570*/  STL [R1+0x3c], R8 ;  /* 0x00003c0801007387 */ /* 0x0005e80000100800 */
[----:B------:R2:W-:Y:S08]  /*26580*/  STL [R1+0x40], RZ ;  /* 0x000040ff01007387 */ /* 0x0005f00000100800 */
[----:B--2---:R-:W-:Y:S05]  /*26590*/  @!P0 BRA `(.L_x_1813) ;  /* 0x0000000000708947 */ /* 0x004fea0003800000 */
[----:B-1----:R-:W-:-:S04]  /*265a0*/  IABS R0, R18 ;  /* 0x0000001200007213 */ /* 0x002fc80000000000 */
[----:B------:R-:W1:Y:S08]  /*265b0*/  I2F.RP R2, R0 ;  /* 0x0000000000027306 */ /* 0x000e700000209400 */
[----:B-1----:R-:W1:Y:S02]  /*265c0*/  MUFU.RCP R2, R2 ;  /* 0x0000000200027308 */ /* 0x002e640000001000 */
[----:B-1----:R-:W-:-:S06]  /*265d0*/  VIADD R2, R2, 0xffffffe ;  /* 0x0ffffffe02027836 */ /* 0x002fcc0000000000 */
[----:B------:R-:W1:Y:S02]  /*265e0*/  F2I.FTZ.U32.TRUNC.NTZ R3, R2 ;  /* 0x0000000200037305 */ /* 0x000e64000021f000 */
[----:B-1----:R-:W-:-:S05]  /*265f0*/  IADD3 R2, RZ, -R3, RZ ;  /* 0x80000003ff027210 */ /* 0x002fca0007ffe0ff */
[----:B------:R-:W-:Y:S02]  /*26600*/  IMAD R4, R2, R0, RZ ;  /* 0x0000000002047224 */ /* 0x000fe400078e02ff */
[----:B------:R-:W-:-:S04]  /*26610*/  IMAD.MOV.U32 R2, RZ, RZ, RZ ;  /* 0x000000ffff027224 */ /* 0x000fc800078e00ff */
[----:B------:R-:W-:Y:S01]  /*26620*/  IMAD.HI.U32 R7, R3, R4, R2 ;  /* 0x0000000403077227 */ /* 0x000fe200078e0002 */
[----:B------:R-:W-:Y:S02]  /*26630*/  IADD3 R4, R18, -0x1, R6 ;  /* 0xffffffff12047810 */ /* 0x000fe40007ffe006 */
[----:B------:R-:W-:-:S03]  /*26640*/  IABS R2, R18 ;  /* 0x0000001200027213 */ /* 0x000fc60000000000 */
[----:B------:R-:W-:Y:S02]  /*26650*/  IMAD.IADD R4, R4, 0x1, -R8 ;  /* 0x0000000104047824 */ /* 0x000fe400078e0a08 */
[----:B------:R-:W-:-:S03]  /*26660*/  IMAD.MOV R2, RZ, RZ, -R2 ;  /* 0x000000ffff027224 */ /* 0x000fc600078e0a02 */
[----:B------:R-:W-:Y:S01]  /*26670*/  IABS R3, R4 ;  /* 0x0000000400037213 */ /* 0x000fe20000000000 */
[----:B------:R-:W-:Y:S01]  /*26680*/  IMAD.MOV.U32 R5, RZ, RZ, R2 ;  /* 0x000000ffff057224 */ /* 0x000fe200078e0002 */
[----:B------:R-:W-:-:S03]  /*26690*/  LOP3.LUT R4, R4, R18, RZ, 0x3c, !PT ;  /* 0x0000001204047212 */ /* 0x000fc600078e3cff */
        /* <DEDUP_REMOVED lines=12> */
.L_x_1813:
[----:B------:R-:W-:Y:S05]  /*26760*/  BSYNC B0 ;  /* 0x0000000000007941 */ /* 0x000fea0003800000 */
.L_x_1812:
[----:B------:R-:W3:Y:S04]  /*26770*/  LDL R0, [R1+0x40] ;  /* 0x0000400001007983 */ /* 0x000ee80000100800 */
[----:B--2---:R-:W3:Y:S01]  /*26780*/  LDL R2, [R1+0x50] ;  /* 0x0000500001027983 */ /* 0x004ee20000100800 */
[----:B------:R-:W-:Y:S01]  /*26790*/  BSSY B7, `(.L_x_1814) ;  /* 0x0000414000077945 */ /* 0x000fe20003800000 */
[----:B---3--:R-:W-:-:S05]  /*267a0*/  IMAD R2, R2, R0, R8 ;  /* 0x0000000002027224 */ /* 0x008fca00078e0208 */
[----:B------:R-:W-:Y:S01]  /*267b0*/  VIADDMNMX R0, R2, R0, R6, PT ;  /* 0x0000000002007246 */ /* 0x000fe20003800106 */
[----:B------:R2:W-:Y:S03]  /*267c0*/  STL [R1+0x30], R2 ;  /* 0x0000300201007387 */ /* 0x0005e60000100800 */
[----:B------:R-:W-:Y:S01]  /*267d0*/  ISETP.GT.AND P0, PT, R0, R2, PT ;  /* 0x000000020000720c */ /* 0x000fe20003f04270 */
[----:B------:R2:W-:-:S12]  /*267e0*/  STL [R1+0x44], R0 ;  /* 0x0000440001007387 */ /* 0x0005d80000100800 */
[----:B--2---:R-:W-:Y:S05]  /*267f0*/  @P0 BRA `(.L_x_1815) ;  /* 0x0000000000480947 */ /* 0x004fea0003800000 */
[----:B------:R-:W2:Y:S02]  /*26800*/  S2R R0, SR_TID.X ;  /* 0x0000000000007919 */ /* 0x000ea40000002100 */
[----:B--2---:R-:W-:-:S04]  /*26810*/  LOP3.LUT R0, R0, 0x7f, RZ, 0xc0, !PT ;  /* 0x0000007f00007812 */ /* 0x004fc800078ec0ff */
[----:B------:R-:W-:-:S13]  /*26820*/  ISETP.NE.AND P1, PT, R0, RZ, PT ;  /* 0x000000ff0000720c */ /* 0x000fda0003f25270 */
[----:B------:R-:W-:Y:S05]  /*26830*/  @P1 BRA `(.L_x_1816) ;  /* 0x0000004000241947 */ /* 0x000fea0003800000 */
[----:B------:R-:W2:Y:S01]  /*26840*/  S2R R3, SR_LANEID ;  /* 0x0000000000037919 */ /* 0x000ea20000000000 */
[----:B------:R-:W-:Y:S02]  /*26850*/  VOTEU.ANY UR4, UPT, PT ;  /* 0x0000000000047886 */ /* 0x000fe400038e0100 */
[----:B------:R-:W2:Y:S08]  /*26860*/  FLO.U32 R0, UR4 ;  /* 0x0000000400007d00 */ /* 0x000eb000080e0000 */
[----:B------:R-:W3:Y:S01]  /*26870*/  POPC R4, UR4 ;  /* 0x0000000400047d09 */ /* 0x000ee20008000000 */
[----:B--2---:R-:W-:-:S02]  /*26880*/  ISETP.EQ.U32.AND P0, PT, R0, R3, PT ;  /* 0x000000030000720c */ /* 0x004fc40003f02070 */
[----:B------:R-:W3:Y:S11]  /*26890*/  LDC.64 R2, c[0x0][0xc60] ;  /* 0x00031800ff027b82 */ /* 0x000ef60000000a00 */
[----:B---3--:R-:W2:Y:S01]  /*268a0*/  @P0 ATOMG.E.ADD.STRONG.GPU PT, R3, desc[UR46][R2.64], R4 ;  /* 0x00000004020309a8 */ /* 0x008ea200081ee1ee */
[----:B------:R-:W3:Y:S02]  /*268b0*/  S2R R5, SR_LTMASK ;  /* 0x0000000000057919 */ /* 0x000ee40000003900 */
[----:B---3--:R-:W-:-:S06]  /*268c0*/  LOP3.LUT R5, R5, UR4, RZ, 0xc0, !PT ;  /* 0x0000000405057c12 */ /* 0x008fcc000f8ec0ff */
[----:B------:R-:W3:Y:S01]  /*268d0*/  POPC R5, R5 ;  /* 0x0000000500057309 */ /* 0x000ee20000000000 */
[----:B--2---:R-:W3:Y:S02]  /*268e0*/  SHFL.IDX PT, R0, R3, R0, 0x1f ;  /* 0x00001f0003007589 */ /* 0x004ee400000e0000 */
[----:B---3--:R-:W-:-:S05]  /*268f0*/  IADD3 R0, R0, UR39, R5 ;  /* 0x0000002700007c10 */ /* 0x008fca000fffe005 */
[----:B------:R2:W-:Y:S01]  /*26900*/  STL [R1], R0 ;  /* 0x0000000001007387 */ /* 0x0005e20000100800 */
[----:B------:R-:W-:Y:S05]  /*26910*/  BRA `(.L_x_1816) ;  /* 0x0000003c00ec7947 */ /* 0x000fea0003800000 */
.L_x_1815:
        /* <DEDUP_REMOVED lines=10> */
[----:B------:R-:W2:Y:S01]  /*269c0*/  LDC.64 R2, c[0x4][R2] ;  /* 0x0100000002027b82 */ /* 0x000ea20000000a00 */
[----:B------:R-:W-:Y:S01]  /*269d0*/  IMAD.U32 R5, RZ, RZ, UR7 ;  /* 0x00000007ff057e24 */ /* 0x000fe2000f8e00ff */
[----:B------:R-:W-:Y:S01]  /*269e0*/  MOV R13, RZ ;  /* 0x000000ff000d7202 */ /* 0x000fe20000000f00 */
[----:B------:R-:W-:Y:S02]  /*269f0*/  IMAD.U32 R7, RZ, RZ, UR9 ;  /* 0x00000009ff077e24 */ /* 0x000fe4000f8e00ff */
[----:B------:R-:W-:-:S02]  /*26a00*/  IMAD.U32 R10, RZ, RZ, UR4 ;  /* 0x00000004ff0a7e24 */ /* 0x000fc4000f8e00ff */
[----:B------:R-:W-:Y:S02]  /*26a10*/  IMAD.U32 R11, RZ, RZ, UR5 ;  /* 0x00000005ff0b7e24 */ /* 0x000fe4000f8e00ff */
[----:B------:R-:W-:Y:S02]  /*26a20*/  IMAD.MOV.U32 R8, RZ, RZ, 0x70 ;  /* 0x00000070ff087424 */ /* 0x000fe400078e00ff */
[----:B------:R-:W-:-:S07]  /*26a30*/  IMAD.MOV.U32 R12, RZ, RZ, 0x1 ;  /* 0x00000001ff0c7424 */ /* 0x000fce00078e00ff */
[----:B------:R-:W-:-:S07]  /*26a40*/  LEPC R20, `(.L_x_1818) ;  /* 0x000000001014794e */ /* 0x000fce0000000000 */
[----:B012---:R-:W-:Y:S05]  /*26a50*/  CALL.ABS.NOINC R2 ;  /* 0x0000000002007343 */ /* 0x007fea0003c00000 */
.L_x_1818:
[----:B------:R-:W-:Y:S05]  /*26a60*/  BSYNC B6 ;  /* 0x0000000000067941 */ /* 0x000fea0003800000 */
.L_x_1817:
[----:B------:R-:W-:Y:S01]  /*26a70*/  VIADD R0, R19, 0x400 ;  /* 0x0000040013007836 */ /* 0x000fe20000000000 */
[----:B------:R-:W-:Y:S04]  /*26a80*/  BSSY B6, `(.L_x_1819) ;  /* 0x0000022000067945 */ /* 0x000fe80003800000 */
[----:B------:R-:W-:-:S13]  /*26a90*/  LOP3.LUT P0, RZ, R0, 0x3ff, RZ, 0xc0, !PT ;  /* 0x000003ff00ff7812 */ /* 0x000fda000780c0ff */
[----:B------:R-:W-:Y:S05]  /*26aa0*/  @!P0 BRA `(.L_x_1820) ;  /* 0x00000000007c8947 */ /* 0x000fea0003800000 */
[----:B-1----:R-:W-:Y:S01]  /*26ab0*/  MOV R18, 0x0 ;  /* 0x0000000000127802 */ /* 0x002fe20000000f00 */
[----:B------:R-:W-:Y:S01]  /*26ac0*/  ULDC.64 UR6, c[0x4][0x118] ;  /* 0x0100460000067ab9 */ /* 0x000fe20000000a00 */
[----:B------:R-:W-:Y:S01]  /*26ad0*/  ULDC.64 UR8, c[0x4][0x120] ;  /* 0x0100480000087ab9 */ /* 0x000fe20000000a00 */
[----:B------:R-:W-:Y:S01]  /*26ae0*/  ULDC.64 UR4, c[0x4][0xa8] ;  /* 0x01002a0000047ab9 */ /* 0x000fe20000000a00 */
[----:B------:R1:W2:Y:S01]  /*26af0*/  LDC.64 R2, c[0x4][R18] ;  /* 0x0100000012027b82 */ /* 0x0002a20000000a00 */
[----:B------:R-:W-:Y:S01]  /*26b00*/  IMAD.U32 R4, RZ, RZ, UR6 ;  /* 0x00000006ff047e24 */ /* 0x000fe2000f8e00ff */
[----:B------:R-:W-:Y:S01]  /*26b10*/  MOV R10, UR4 ;  /* 0x00000004000a7c02 */ /* 0x000fe20008000f00 */
[----:B------:R-:W-:Y:S02]  /*26b20*/  IMAD.U32 R5, RZ, RZ, UR7 ;  /* 0x00000007ff057e24 */ /* 0x000fe4000f8e00ff */
[----:B------:R-:W-:Y:S02]  /*26b30*/  IMAD.U32 R6, RZ, RZ, UR8 ;  /* 0x00000008ff067e24 */ /* 0x000fe4000f8e00ff */
[----:B------:R-:W-:-:S02]  /*26b40*/  IMAD.U32 R7, RZ, RZ, UR9 ;  /* 0x00000009ff077e24 */ /* 0x000fc4000f8e00ff */
[----:B------:R-:W-:Y:S02]  /*26b50*/  IMAD.U32 R11, RZ, RZ, UR5 ;  /* 0x00000005ff0b7e24 */ /* 0x000fe4000f8e00ff */
[----:B------:R-:W-:Y:S02]  /*26b60*/  IMAD.MOV.U32 R8, RZ, RZ, 0x70 ;  /* 0x00000070ff087424 */ /* 0x000fe400078e00ff */
[----:B------:R-:W-:Y:S02]  /*26b70*/  IMAD.MOV.U32 R12, RZ, RZ, 0x1 ;  /* 0x00000001ff0c7424 */ /* 0x000fe400078e00ff */
[----:B-1----:R-:W-:-:S07]  /*26b80*/  IMAD.MOV.U32 R13, RZ, RZ, RZ ;  /* 0x000000ffff0d7224 */ /* 0x002fce00078e00ff */
[----:B------:R-:W-:-:S07]  /*26b90*/  LEPC R20, `(.L_x_1821) ;  /* 0x000000001014794e */ /* 0x000fce0000000000 */
[----:B0-2---:R-:W-:Y:S05]  /*26ba0*/  CALL.ABS.NOINC R2 ;  /* 0x0000000002007343 */ /* 0x005fea0003c00000 */
.L_x_1821:
[----:B------:R0:W1:Y:S01]  /*26bb0*/  LDC.64 R2, c[0x4][R18] ;  /* 0x0100000012027b82 */ /* 0x0000620000000a00 */
[----:B------:R-:W-:Y:S01]  /*26bc0*/  ULDC.64 UR4, c[0x4][0x118] ;  /* 0x0100460000047ab9 */ /* 0x000fe20000000a00 */
[----:B------:R-:W-:Y:S01]  /*26bd0*/  ULDC.64 UR6, c[0x4][0x120] ;  /* 0x0100480000067ab9 */ /* 0x000fe20000000a00 */
[----:B------:R-:W-:Y:S01]  /*26be0*/  ULDC.64 UR8, c[0x4][0xb0] ;  /* 0x01002c0000087ab9 */ /* 0x000fe20000000a00 */
[----:B------:R-:W-:Y:S01]  /*26bf0*/  IMAD.U32 R4, RZ, RZ, UR4 ;  /* 0x00000004ff047e24 */ /* 0x000fe2000f8e00ff */
[----:B------:R-:W-:Y:S01]  /*26c00*/  MOV R5, UR5 ;  /* 0x0000000500057c02 */ /* 0x000fe20008000f00 */
[----:B------:R-:W-:Y:S01]  /*26c10*/  IMAD.U32 R6, RZ, RZ, UR6 ;  /* 0x00000006ff067e24 */ /* 0x000fe2000f8e00ff */
[----:B------:R-:W-:Y:S01]  /*26c20*/  MOV R12, 0x1 ;  /* 0x00000001000c7802 */ /* 0x000fe20000000f00 */
[----:B------:R-:W-:Y:S02]  /*26c30*/  IMAD.U32 R7, RZ, RZ, UR7 ;  /* 0x00000007ff077e24 */ /* 0x000fe4000f8e00ff */
[----:B------:R-:W-:-:S02]  /*26c40*/  IMAD.U32 R10, RZ, RZ, UR8 ;  /* 0x00000008ff0a7e24 */ /* 0x000fc4000f8e00ff */
[----:B------:R-:W-:Y:S02]  /*26c50*/  IMAD.U32 R11, RZ, RZ, UR9 ;  /* 0x00000009ff0b7e24 */ /* 0x000fe4000f8e00ff */
[----:B------:R-:W-:Y:S02]  /*26c60*/  IMAD.MOV.U32 R8, RZ, RZ, 0x70 ;  /* 0x00000070ff087424 */ /* 0x000fe400078e00ff */
[----:B0-----:R-:W-:-:S07]  /*26c70*/  IMAD.MOV.U32 R13, RZ, RZ, RZ ;  /* 0x000000ffff0d7224 */ /* 0x001fce00078e00ff */
[----:B------:R-:W-:-:S07]  /*26c80*/  LEPC R20, `(.L_x_1820) ;  /* 0x000000001014794e */ /* 0x000fce0000000000 */
[----:B-1----:R-:W-:Y:S05]  /*26c90*/  CALL.ABS.NOINC R2 ;  /* 0x0000000002007343 */ /* 0x002fea0003c00000 */
.L_x_1820:
[----:B------:R-:W-:Y:S05]  /*26ca0*/  BSYNC B6 ;  /* 0x0000000000067941 */ /* 0x000fea0003800000 */
.L_x_1819:
[----:B------:R-:W2:Y:S01]  /*26cb0*/  LDL R0, [R1+0xc] ;  /* 0x00000c0001007983 */ /* 0x000ea20000100800 */
[----:B------:R-:W-:Y:S02]  /*26cc0*/  ULDC.64 UR4, c[0x0][0x9f8] ;  /* 0x00027e0000047ab9 */ /* 0x000fe40000000a00 */
[----:B------:R-:W-:Y:S01]  /*26cd0*/  ISETP.NE.U32.AND P0, PT, RZ, UR4, PT ;  /* 0x00000004ff007c0c */ /* 0x000fe2000bf05070 */
[----:B-1----:R-:W3:Y:S03]  /*26ce0*/  LDL R18, [R1+0x44] ;  /* 0x0000440001127983 */ /* 0x002ee60000100800 */
[----:B------:R-:W-:Y:S01]  /*26cf0*/  ISETP.NE.AND.EX P0, PT, RZ, UR5, PT, P0 ;  /* 0x00000005ff007c0c */ /* 0x000fe2000bf05300 */
[----:B------:R-:W-:-:S12]  /*26d00*/  ULDC.64 UR4, c[0x0][0xa08] ;  /* 0x0002820000047ab9 */ /* 0x000fd80000000a00 */
[----:B------:R-:W1:Y:S01]  /*26d10*/  @P0 LDC.64 R2, c[0x0][0x9f8] ;  /* 0x00027e00ff020b82 */ /* 0x000e620000000a00 */
[----:B--2---:R-:W-:Y:S02]  /*26d20*/  IMAD.MOV.U32 R7, RZ, RZ, R0 ;  /* 0x000000ffff077224 */ /* 0x004fe400078e0000 */
[----:B-1----:R-:W-:-:S05]  /*26d30*/  @P0 IMAD.WIDE R2, R0, 0x4, R2 ;  /* 0x0000000400020825 */ /* 0x002fca00078e0202 */
[----:B------:R1:W2:Y:S01]  /*26d40*/  @P0 LDG.E R7, desc[UR46][R2.64] ;  /* 0x0000002e02070981 */ /* 0x0002a2000c1e1900 */
[----:B---3--:R-:W-:Y:S01]  /*26d50*/  VIADD R0, R18, 0xffffffff ;  /* 0xffffffff12007836 */ /* 0x008fe20000000000 */
[----:B-1----:R-:W1:Y:S02]  /*26d60*/  LDC.64 R2, c[0x0][0x418] ;  /* 0x00010600ff027b82 */ /* 0x002e640000000a00 */
[----:B-1----:R-:W-:Y:S01]  /*26d70*/  LOP3.LUT P0, RZ, R2, UR4, RZ, 0xfc, !PT ;  /* 0x0000000402ff7c12 */ /* 0x002fe2000f80fcff */
[----:B------:R-:W-:-:S03]  /*26d80*/  UMOV UR4, 0xffffffff ;  /* 0xffffffff00047882 */ /* 0x000fc60000000000 */
[----:B------:R-:W-:Y:S02]  /*26d90*/  LOP3.LUT P0, RZ, R3, UR5, RZ, 0xfc, P0 ;  /* 0x0000000503ff7c12 */ /* 0x000fe4000800fcff */
[----:B--2---:R-:W-:Y:S01]  /*26da0*/  SHF.R.S32.HI R8, RZ, 0x1f, R7 ;  /* 0x0000001fff087819 */ /* 0x004fe20000011407 */
[----:B------:R1:W-:Y:S01]  /*26db0*/  STL [R1+0x8], R7 ;  /* 0x0000080701007387 */ /* 0x0003e20000100800 */
[----:B------:R-:W-:-:S03]  /*26dc0*/  SEL R18, R7, RZ, !P0 ;  /* 0x000000ff07127207 */ /* 0x000fc60004000000 */
[----:B------:R1:W-:Y:S01]  /*26dd0*/  STL [R1+0x24], R8 ;  /* 0x0000240801007387 */ /* 0x0003e20000100800 */
[----:B------:R-:W-:Y:S05]  /*26de0*/  BRA.DIV UR4, `(.L_x_1822) ;  /* 0x0000005e04c87947 */ /* 0x000fea000b800000 */
[----:B------:R-:W2:Y:S02]  /*26df0*/  S2R R4, SR_TID.X ;  /* 0x0000000000047919 */ /* 0x000ea40000002100 */
[----:B--2---:R-:W-:-:S04]  /*26e00*/  SHF.R.U32.HI R4, RZ, 0x5, R4 ;  /* 0x00000005ff047819 */ /* 0x004fc80000011604 */
[----:B------:R-:W-:-:S05]  /*26e10*/  LOP3.LUT R4, R4, 0x3, RZ, 0xc0, !PT ;  /* 0x0000000304047812 */ /* 0x000fca00078ec0ff */
[----:B------:R2:W3:Y:S02]  /*26e20*/  SHFL.IDX PT, R14, R4, RZ, 0x1f ;  /* 0x00001fff040e7589 */ /* 0x0004e400000e0000 */
.L_x_1969:
[----:B------:R4:W-:Y:S01]  /*26e30*/  STL [R1+0x4], R0 ;  /* 0x0000040001007387 */ /* 0x0009e20000100800 */
[----:B---3--:R-:W-:Y:S02]  /*26e40*/  ISETP.NE.AND P0, PT, R14, RZ, PT ;  /* 0x000000ff0e00720c */ /* 0x008fe40003f05270 */
[----:B------:R-:W-:Y:S02]  /*26e50*/  PLOP3.LUT P1, PT, PT, PT, PT, 0x8, 0x0 ;  /* 0x000000000000781c */ /* 0x000fe40003f2e170 */
[----:B------:R-:W-:-:S11]  /*26e60*/  LOP3.LUT R17, R17, 0xfffffffb, RZ, 0xc0, !PT ;  /* 0xfffffffb11117812 */ /* 0x000fd600078ec0ff */
[----:B------:R-:W-:Y:S01]  /*26e70*/  @P1 LOP3.LUT R17, R17, 0x4, RZ, 0xfc, !PT ;  /* 0x0000000411111812 */ /* 0x000fe200078efcff */
[----:B----4-:R-:W-:Y:S06]  /*26e80*/  @P0 BRA `(.L_x_1823) ;  /* 0x0000000400300947 */ /* 0x010fec0003800000 */
[----:B------:R-:W-:-:S03]  /*26e90*/  UMOV UR4, 0xffffffff ;  /* 0xffffffff00047882 */ /* 0x000fc60000000000 */
[----:B------:R-:W-:Y:S05]  /*26ea0*/  BRA.DIV UR4, `(.L_x_1824) ;  /* 0x0000005e04cc7947 */ /* 0x000fea000b800000 */
[----:B------:R-:W-:-:S13]  /*26eb0*/  ELECT P6, URZ, PT ;  /* 0x00000000003f782f */ /* 0x000fda00038c0000 */
.L_x_1972:
[----:B------:R-:W-:Y:S05]  /*26ec0*/  @!P6 BRA `(.L_x_1823) ;  /* 0x000000040020e947 */ /* 0x000fea0003800000 */
[----:B------:R-:W-:-:S04]  /*26ed0*/  ISETP.NE.U32.AND P0, PT, R2, RZ, PT ;  /* 0x000000ff0200720c */ /* 0x000fc80003f05070 */
[----:B------:R-:W-:-:S13]  /*26ee0*/  ISETP.NE.AND.EX P0, PT, R3, RZ, PT, P0 ;  /* 0x000000ff0300720c */ /* 0x000fda0003f05300 */
[----:B------:R-:W-:Y:S05]  /*26ef0*/  @!P0 BRA `(.L_x_1825) ;  /* 0x0000000000508947 */ /* 0x000fea0003800000 */
[----:B------:R-:W3:Y:S01]  /*26f00*/  LDC R6, c[0x0][0x43c] ;  /* 0x00010f00ff067b82 */ /* 0x000ee20000000800 */
[----:B------:R-:W-:Y:S01]  /*26f10*/  IMAD.MOV.U32 R9, RZ, RZ, R0 ;  /* 0x000000ffff097224 */ /* 0x000fe200078e0000 */
[----:B------:R-:W-:-:S03]  /*26f20*/  ULDC.64 UR4, c[0x0][0x428] ;  /* 0x00010a0000047ab9 */ /* 0x000fc60000000a00 */
[----:B------:R-:W-:Y:S01]  /*26f30*/  IMAD.MOV.U32 R0, RZ, RZ, R9 ;  /* 0x000000ffff007224 */ /* 0x000fe200078e0009 */
[----:B---3--:R-:W-:-:S13]  /*26f40*/  ISETP.NE.AND P0, PT, R6, 0x1, PT ;  /* 0x000000010600780c */ /* 0x008fda0003f05270 */
[----:B--2---:R-:W2:Y:S02]  /*26f50*/  @P0 LDC.64 R4, c[0x0][0x440] ;  /* 0x00011000ff040b82 */ /* 0x004ea40000000a00 */
[----:B--2---:R-:W-:-:S05]  /*26f60*/  @P0 IMAD.HI.U32 R4, R9, R4, RZ ;  /* 0x0000000409040227 */ /* 0x004fca00078e00ff */
[----:B------:R-:W-:-:S04]  /*26f70*/  @P0 SHF.R.U32.HI R0, RZ, R5, R4 ;  /* 0x00000005ff000219 */ /* 0x000fc80000011604 */
[----:B------:R-:W-:Y:S02]  /*26f80*/  IADD3 R4, -R0, RZ, RZ ;  /* 0x000000ff00047210 */ /* 0x000fe40007ffe1ff */
[----:B------:R-:W-:-:S03]  /*26f90*/  SHF.R.S32.HI R5, RZ, 0x1f, R0 ;  /* 0x0000001fff057819 */ /* 0x000fc60000011400 */
        /* <DEDUP_REMOVED lines=10> */
.L_x_1825:
[----:B------:R-:W4:Y:S04]  /*27040*/  LDL R0, [R1+0x10] ;  /* 0x0000100001007983 */ /* 0x000f280000100800 */
[----:B---3--:R-:W3:Y:S01]  /*27050*/  LDL R2, [R1+0x18] ;  /* 0x0000180001027983 */ /* 0x008ee20000100800 */
[----:B----4-:R-:W-:Y:S01]  /*27060*/  IMAD R0, R0, 0x8, R19 ;  /* 0x0000000800007824 */ /* 0x010fe200078e0213 */
[----:B---3--:R-:W-:-:S04]  /*27070*/  SHF.L.U32 R2, R2, 0x1f, RZ ;  /* 0x0000001f02027819 */ /* 0x008fc800000006ff */
[----:B------:R-:W3:Y:S02]  /*27080*/  SYNCS.PHASECHK.TRANS64.TRYWAIT P0, [R0+URZ+0x2a840], R2 ;  /* 0x02a84002000075a7 */ /* 0x000ee4000800017f */
[----:B---3--:R-:W-:Y:S05]  /*27090*/  @!P0 BRA `(.L_x_1826) ;  /* 0x0000005c00708947 */ /* 0x008fea0003800000 */
.L_x_1973:
[----:B------:R-:W4:Y:S02]  /*270a0*/  S2R R3, SR_TID.X ;  /* 0x0000000000037919 */ /* 0x000f240000002100 */
[----:B----4-:R-:W-:-:S04]  /*270b0*/  LOP3.LUT R3, R3, 0x7f, RZ, 0xc0, !PT ;  /* 0x0000007f03037812 */ /* 0x010fc800078ec0ff */
[----:B------:R-:W-:-:S13]  /*270c0*/  ISETP.NE.AND P0, PT, R3, RZ, PT ;  /* 0x000000ff0300720c */ /* 0x000fda0003f05270 */
[----:B------:R-:W-:Y:S05]  /*270d0*/  @P0 BRA `(.L_x_1827) ;  /* 0x0000000000140947 */ /* 0x000fea0003800000 */
[----:B------:R-:W-:Y:S01]  /*270e0*/  LOP3.LUT P1, RZ, R17, 0x1, RZ, 0xc0, !PT ;  /* 0x0000000111ff7812 */ /* 0x000fe2000782c0ff */
[----:B---3--:R-:W-:-:S04]  /*270f0*/  IMAD.MOV.U32 R2, RZ, RZ, 0x9000 ;  /* 0x00009000ff027424 */ /* 0x008fc800078e00ff */
[----:B------:R4:W-:Y:S08]  /*27100*/  SYNCS.ARRIVE.TRANS64 RZ, [R0+URZ+0x2a830], R2 ;  /* 0x02a8300200ff79a7 */ /* 0x0009f0000800003f */
[----:B------:R-:W-:Y:S05]  /*27110*/  @!P1 BRA `(.L_x_1827) ;  /* 0x0000000000049947 */ /* 0x000fea0003800000 */
[----:B------:R-:W-:Y:S01]  /*27120*/  BPT.TRAP 0x1 ;  /* 0x000000040000795c */ /* 0x000fe20000300000 */
.L_x_1827:
[----:B--2---:R-:W2:Y:S04]  /*27130*/  LDL R4, [R1+0x10] ;  /* 0x0000100001047983 */ /* 0x004ea80000100800 */
[----:B------:R-:W2:Y:S04]  /*27140*/  LDL R3, [R1+0x4] ;  /* 0x0000040001037983 */ /* 0x000ea80000100800 */
[----:B---34-:R-:W3:Y:S01]  /*27150*/  LDL R2, [R1+0x1c] ;  /* 0x00001c0001027983 */ /* 0x018ee20000100800 */
[----:B------:R-:W-:Y:S01]  /*27160*/  R2UR UR9, R0 ;  /* 0x00000000000972ca */ /* 0x000fe200000e0000 */
[----:B------:R-:W-:Y:S01]  /*27170*/  UIADD3 UR4, UP0, UR36, 0x370, URZ ;  /* 0x0000037024047890 */ /* 0x000fe2000ff1e03f */
[----:B------:R-:W-:Y:S01]  /*27180*/  R2UR UR12, R16 ;  /* 0x00000000100c72ca */ /* 0x000fe200000e0000 */
[----:B------:R-:W-:Y:S01]  /*27190*/  UMOV UR10, URZ ;  /* 0x0000003f000a7c82 */ /* 0x000fe20008000000 */
[----:B-----5:R-:W-:Y:S01]  /*271a0*/  R2UR UR13, R18 ;  /* 0x00000000120d72ca */ /* 0x020fe200000e0000 */
[----:B------:R-:W-:Y:S01]  /*271b0*/  UMOV UR6, 0x0 ;  /* 0x0000000000067882 */ /* 0x000fe20000000000 */
[----:B------:R-:W-:Y:S01]  /*271c0*/  UMOV UR7, 0x14f00000 ;  /* 0x14f0000000077882 */ /* 0x000fe20000000000 */
[----:B------:R-:W-:Y:S01]  /*271d0*/  UMOV UR17, 0x40 ;  /* 0x0000004000117882 */ /* 0x000fe20000000000 */
[----:B------:R-:W-:-:S02]  /*271e0*/  PLOP3.LUT P0, PT, PT, PT, PT, 0x80, 0x0 ;  /* 0x000000000000781c */ /* 0x000fc40003f0f070 */
[----:B------:R-:W-:-:S03]  /*271f0*/  LOP3.LUT R17, R17, 0xfffffffb, RZ, 0xc0, !PT ;  /* 0xfffffffb11117812 */ /* 0x000fc600078ec0ff */
[----:B------:R-:W-:-:S08]  /*27200*/  UIADD3 UR9, UR9, 0x2a830, URZ ;  /* 0x0002a83009097890 */ /* 0x000fd0000fffe03f */
[----:B------:R-:W-:Y:S01]  /*27210*/  @P0 LOP3.LUT R17, R17, 0x4, RZ, 0xfc, !PT ;  /* 0x0000000411110812 */ /* 0x000fe200078efcff */
[----:B--2---:R-:W-:Y:S01]  /*27220*/  IMAD R0, R4, 0x9000, R19 ;  /* 0x0000900004007824 */ /* 0x004fe200078e0213 */
[----:B------:R-:W-:-:S04]  /*27230*/  R2UR UR11, R3 ;  /* 0x00000000030b72ca */ /* 0x000fc800000e0000 */
[----:B------:R-:W-:Y:S02]  /*27240*/  R2UR UR8, R0 ;  /* 0x00000000000872ca */ /* 0x000fe400000e0000 */
[----:B---3--:R-:W-:-:S11]  /*27250*/  R2UR UR5, R2 ;  /* 0x00000000020572ca */ /* 0x008fd600000e0000 */
[----:B------:R-:W-:Y:S02]  /*27260*/  UIADD3 UR14, UR8, 0x18400, URZ ;  /* 0x00018400080e7890 */ /* 0x000fe4000fffe03f */
[----:B------:R-:W-:Y:S02]  /*27270*/  UIMAD UR11, UR11, 0x60, UR5 ;  /* 0x000000600b0b78a4 */ /* 0x000fe4000f8e0205 */
[----:B------:R-:W-:Y:S02]  /*27280*/  UIADD3.X UR5, URZ, UR37, URZ, UP0, !UPT ;  /* 0x000000253f057290 */ /* 0x000fe400087fe43f */
[----:B------:R-:W-:Y:S02]  /*27290*/  UIADD3 UR15, UR8, 0x1b400, URZ ;  /* 0x0001b400080f7890 */ /* 0x000fe4000fffe03f */
[----:B------:R-:W-:-:S03]  /*272a0*/  UIADD3 UR16, UR8, 0x1e400, URZ ;  /* 0x0001e40008107890 */ /* 0x000fc6000fffe03f */
[----:B------:R-:W-:Y:S01]  /*272b0*/  UMOV UR8, UR14 ;  /* 0x0000000e00087c82 */ /* 0x000fe20008000000 */
[----:B------:R-:W-:Y:S01]  /*272c0*/  UMOV UR14, 0x80 ;  /* 0x00000080000e7882 */ /* 0x000fe20000000000 */
[----:B------:R2:W-:Y:S02]  /*272d0*/  UTMALDG.4D [UR8], [UR4], desc[UR6] ;  /* 0x00000608040075b4 */ /* 0x0005e40008019000 */
[----:B--2---:R-:W-:Y:S01]  /*272e0*/  UMOV UR8, UR15 ;  /* 0x0000000f00087c82 */ /* 0x004fe20008000000 */
[----:B------:R-:W-:Y:S02]  /*272f0*/  UMOV UR10, UR17 ;  /* 0x00000011000a7c82 */ /* 0x000fe40008000000 */
[----:B------:R2:W-:Y:S02]  /*27300*/  UTMALDG.4D [UR8], [UR4], desc[UR6] ;  /* 0x00000608040075b4 */ /* 0x0005e40008019000 */
[----:B--2---:R-:W-:Y:S01]  /*27310*/  UMOV UR8, UR16 ;  /* 0x0000001000087c82 */ /* 0x004fe20008000000 */
[----:B------:R-:W-:-:S02]  /*27320*/  UMOV UR10, UR14 ;  /* 0x0000000e000a7c82 */ /* 0x000fc40008000000 */
[----:B------:R3:W-:Y:S02]  /*27330*/  UTMALDG.4D [UR8], [UR4], desc[UR6] ;  /* 0x00000608040075b4 */ /* 0x0007e40008019000 */
[----:B---3--:R-:W-:Y:S01]  /*27340*/  NOP ;  /* 0x0000000000007918 */ /* 0x008fe20000000000 */
.L_x_1823:
[----:B------:R-:W3:Y:S01]  /*27350*/  LDL.LU R3, [R1+0x48] ;  /* 0x0000480001037983 */ /* 0x000ee20000300800 */
[----:B------:R-:W-:Y:S05]  /*27360*/  WARPSYNC.ALL ;  /* 0x0000000000007948 */ /* 0x000fea0003800000 */
[----:B------:R-:W-:Y:S01]  /*27370*/  ULDC.64 UR4, c[0x0][0x298] ;  /* 0x0000a60000047ab9 */ /* 0x000fe20000000a00 */
[----:B------:R-:W-:Y:S01]  /*27380*/  BSSY B6, `(.L_x_1828) ;  /* 0x000001c000067945 */ /* 0x000fe20003800000 */
[----:B------:R-:W-:Y:S01]  /*27390*/  BAR.SYNC.DEFER_BLOCKING 0x8, 0x180 ;  /* 0x0206000000007b1d */ /* 0x000fe20000010000 */
[----:B---3--:R-:W-:Y:S01]  /*273a0*/  SHF.R.S32.HI R0, RZ, 0x1f, R3 ;  /* 0x0000001fff007819 */ /* 0x008fe20000011403 */
[----:B--2---:R-:W-:-:S04]  /*273b0*/  IMAD.WIDE.U32 R4, R3, UR4, RZ ;  /* 0x0000000403047c25 */ /* 0x004fc8000f8e00ff */
[----:B------:R-:W-:Y:S01]  /*273c0*/  IMAD R2, R0, UR4, RZ ;  /* 0x0000000400027c24 */ /* 0x000fe2000f8e02ff */
[----:B------:R2:W-:Y:S01]  /*273d0*/  STL.64 [R1+0x48], R4 ;  /* 0x0000480401007387 */ /* 0x0005e20000100a00 */
[----:B------:R-:W-:Y:S02]  /*273e0*/  VIADD R0, R19, 0xc400 ;  /* 0x0000c40013007836 */ /* 0x000fe40000000000 */
[----:B------:R-:W-:-:S03]  /*273f0*/  IMAD R2, R3, UR5, R2 ;  /* 0x0000000503027c24 */ /* 0x000fc6000f8e0202 */
[----:B------:R-:W-:Y:S02]  /*27400*/  LOP3.LUT P0, RZ, R0, 0x3ff, RZ, 0xc0, !PT ;  /* 0x000003ff00ff7812 */ /* 0x000fe4000780c0ff */
[----:B------:R-:W-:-:S05]  /*27410*/  IADD3 R0, R5, R2, RZ ;  /* 0x0000000205007210 */ /* 0x000fca0007ffe0ff */
[----:B------:R2:W-:Y:S06]  /*27420*/  STL [R1+0x54], R0 ;  /* 0x0000540001007387 */ /* 0x0005ec0000100800 */
[----:B------:R-:W-:Y:S05]  /*27430*/  @!P0 BRA `(.L_x_1829) ;  /* 0x0000000000408947 */ /* 0x000fea0003800000 */
[----:B------:R-:W-:Y:S01]  /*27440*/  MOV R2, 0x0 ;  /* 0x0000000000027802 */ /* 0x000fe20000000f00 */
[----:B------:R-:W-:Y:S01]  /*27450*/  ULDC.64 UR4, c[0x4][0x118] ;  /* 0x0100460000047ab9 */ /* 0x000fe20000000a00 */
[----:B------:R-:W-:Y:S01]  /*27460*/  ULDC.64 UR6, c[0x4][0x120] ;  /* 0x0100480000067ab9 */ /* 0x000fe20000000a00 */
[----:B------:R-:W-:Y:S01]  /*27470*/  ULDC.64 UR8, c[0x4][0x88] ;  /* 0x0100220000087ab9 */ /* 0x000fe20000000a00 */
[----:B--2---:R-:W-:Y:S01]  /*27480*/  IMAD.U32 R4, RZ, RZ, UR4 ;  /* 0x00000004ff047e24 */ /* 0x004fe2000f8e00ff */
[----:B------:R-:W-:Y:S01]  /*27490*/  MOV R11, UR9 ;  /* 0x00000009000b7c02 */ /* 0x000fe20008000f00 */
[----:B------:R-:W2:Y:S01]  /*274a0*/  LDC.64 R2, c[0x4][R2] ;  /* 0x0100000002027b82 */ /* 0x000ea20000000a00 */
[----:B------:R-:W-:Y:S02]  /*274b0*/  IMAD.U32 R5, RZ, RZ, UR5 ;  /* 0x00000005ff057e24 */ /* 0x000fe4000f8e00ff */
[----:B------:R-:W-:Y:S02]  /*274c0*/  IMAD.U32 R6, RZ, RZ, UR6 ;  /* 0x00000006ff067e24 */ /* 0x000fe4000f8e00ff */
[----:B-1----:R-:W-:-:S02]  /*274d0*/  IMAD.U32 R7, RZ, RZ, UR7 ;  /* 0x00000007ff077e24 */ /* 0x002fc4000f8e00ff */
[----:B------:R-:W-:Y:S02]  /*274e0*/  IMAD.U32 R10, RZ, RZ, UR8 ;  /* 0x00000008ff0a7e24 */ /* 0x000fe4000f8e00ff */
[----:B------:R-:W-:Y:S02]  /*274f0*/  IMAD.MOV.U32 R8, RZ, RZ, 0x70 ;  /* 0x00000070ff087424 */ /* 0x000fe400078e00ff */
[----:B------:R-:W-:Y:S02]  /*27500*/  IMAD.MOV.U32 R12, RZ, RZ, 0x1 ;  /* 0x00000001ff0c7424 */ /* 0x000fe400078e00ff */
[----:B------:R-:W-:-:S07]  /*27510*/  IMAD.MOV.U32 R13, RZ, RZ, RZ ;  /* 0x000000ffff0d7224 */ /* 0x000fce00078e00ff */
[----:B------:R-:W-:-:S07]  /*27520*/  LEPC R20, `(.L_x_1829) ;  /* 0x000000001014794e */ /* 0x000fce0000000000 */
[----:B0-2---:R-:W-:Y:S05]  /*27530*/  CALL.ABS.NOINC R2 ;  /* 0x0000000002007343 */ /* 0x005fea0003c00000 */
.L_x_1829:
[----:B------:R-:W-:Y:S05]  /*27540*/  BSYNC B6 ;  /* 0x0000000000067941 */ /* 0x000fea0003800000 */
.L_x_1828:
[----:B--2---:R-:W2:Y:S01]  /*27550*/  LDL.LU R0, [R1+0x54] ;  /* 0x0000540001007983 */ /* 0x004ea20000300800 */
[----:B------:R-:W-:Y:S01]  /*27560*/  ULDC.64 UR6, c[0x0][0xa00] ;  /* 0x0002800000067ab9 */ /* 0x000fe20000000a00 */
[----:B-1----:R-:W1:Y:S01]  /*27570*/  LDC R7, c[0x0][0x448] ;  /* 0x00011200ff077b82 */ /* 0x002e620000000800 */
[----:B------:R-:W-:Y:S01]  /*27580*/  ULDC.64 UR4, c[0x0][0x2d8] ;  /* 0x0000b60000047ab9 */ /* 0x000fe20000000a00 */
[----:B------:R-:W2:Y:S04]  /*27590*/  LDL.LU.64 R2, [R1+0x48] ;  /* 0x0000480001027983 */ /* 0x000ea80000300a00 */
[----:B------:R-:W3:Y:S04]  /*275a0*/  LDL R5, [R1+0xc] ;  /* 0x00000c0001057983 */ /* 0x000ee80000100800 */
[----:B------:R-:W4:Y:S01]  /*275b0*/  LDL R11, [R1+0x34] ;  /* 0x00003400010b7983 */ /* 0x000f220000100800 */
[----:B------:R-:W-:-:S04]  /*275c0*/  ISETP.NE.U32.AND P0, PT, RZ, UR6, PT ;  /* 0x00000006ff007c0c */ /* 0x000fc8000bf05070 */
[----:B------:R-:W-:Y:S01]  /*275d0*/  ISETP.NE.AND.EX P0, PT, RZ, UR7, PT, P0 ;  /* 0x00000007ff007c0c */ /* 0x000fe2000bf05300 */
[----:B------:R-:W5:Y:S02]  /*275e0*/  S2R R8, SR_TID.X ;  /* 0x0000000000087919 */ /* 0x000f640000002100 */
[----:B-----5:R-:W-:Y:S01]  /*275f0*/  SHF.L.U32 R8, R8, 0x4, RZ ;  /* 0x0000000408087819 */ /* 0x020fe200000006ff */
[----:B------:R-:W5:Y:S01]  /*27600*/  S2R R9, SR_TID.X ;  /* 0x0000000000097919 */ /* 0x000f620000002100 */
[----:B------:R-:W0:Y:S01]  /*27610*/  S2R R10, SR_TID.X ;  /* 0x00000000000a7919 */ /* 0x000e220000002100 */
[----:B-----5:R-:W-:-:S05]  /*27620*/  IMAD.SHL.U32 R9, R9, 0x8, RZ ;  /* 0x0000000809097824 */ /* 0x020fca00078e00ff */
[----:B------:R-:W-:-:S04]  /*27630*/  LOP3.LUT R9, R9, 0x38, RZ, 0xc0, !PT ;  /* 0x0000003809097812 */ /* 0x000fc800078ec0ff */
[C---:B------:R-:W-:Y:S02]  /*27640*/  LOP3.LUT R12, R9.reuse, 0x40, RZ, 0xfc, !PT ;  /* 0x00000040090c7812 */ /* 0x040fe400078efcff */
[----:B------:R-:W-:Y:S02]  /*27650*/  LOP3.LUT R9, R9, 0x80, RZ, 0xfc, !PT ;  /* 0x0000008009097812 */ /* 0x000fe400078efcff */
[----:B0-----:R-:W-:-:S04]  /*27660*/  LOP3.LUT R10, R10, 0x7f, RZ, 0xc0, !PT ;  /* 0x0000007f0a0a7812 */ /* 0x001fc800078ec0ff */
[----:B------:R-:W-:Y:S01]  /*27670*/  SHF.R.U32.HI R10, RZ, 0x3, R10 ;  /* 0x00000003ff0a7819 */ /* 0x000fe2000001160a */
[----:B--2---:R-:W-:Y:S01]  /*27680*/  IMAD.MOV.U32 R3, RZ, RZ, R0 ;  /* 0x000000ffff037224 */ /* 0x004fe200078e0000 */
[----:B---3--:R-:W-:-:S04]  /*27690*/  SHF.R.S32.HI R0, RZ, 0x1f, R5 ;  /* 0x0000001fff007819 */ /* 0x008fc80000011405 */
[----:B------:R-:W-:Y:S02]  /*276a0*/  SEL R4, R0, RZ, !P0 ;  /* 0x000000ff00047207 */ /* 0x000fe40004000000 */
[----:B------:R-:W-:Y:S02]  /*276b0*/  SEL R0, R5, RZ, !P0 ;  /* 0x000000ff05007207 */ /* 0x000fe40004000000 */
[----:B------:R-:W0:Y:S01]  /*276c0*/  S2R R5, SR_TID.X ;  /* 0x0000000000057919 */ /* 0x000e220000002100 */
[----:B-1----:R-:W-:Y:S01]  /*276d0*/  ISETP.NE.AND P0, PT, R7, 0x1, PT ;  /* 0x000000010700780c */ /* 0x002fe20003f05270 */
[----:B------:R-:W-:-:S04]  /*276e0*/  IMAD.WIDE.U32 R2, R16, UR4, R2 ;  /* 0x0000000410027c25 */ /* 0x000fc8000f8e0002 */
[----:B------:R-:W-:Y:S01]  /*276f0*/  IMAD R3, R16, UR5, R3 ;  /* 0x0000000510037c24 */ /* 0x000fe2000f8e0203 */
[----:B------:R-:W-:-:S07]  /*27700*/  ULDC.64 UR4, c[0x0][0x2e0] ;  /* 0x0000b80000047ab9 */ /* 0x000fce0000000a00 */
[----:B------:R-:W1:Y:S01]  /*27710*/  @P0 LDC R6, c[0x0][0x450] ;  /* 0x00011400ff060b82 */ /* 0x000e620000000800 */
[----:B0-----:R-:W-:-:S04]  /*27720*/  LOP3.LUT R5, R5, 0x7f, RZ, 0xc0, !PT ;  /* 0x0000007f05057812 */ /* 0x001fc800078ec0ff */
[----:B------:R-:W-:-:S04]  /*27730*/  SHF.R.U32.HI R5, RZ, 0x3, R5 ;  /* 0x00000003ff057819 */ /* 0x000fc80000011605 */
[----:B------:R-:W-:Y:S02]  /*27740*/  LOP3.LUT R8, R5, 0x70, R8, 0xf8, !PT ;  /* 0x0000007005087812 */ /* 0x000fe400078ef808 */
[----:B------:R-:W0:Y:S01]  /*27750*/  @P0 LDC R5, c[0x0][0x44c] ;  /* 0x00011300ff050b82 */ /* 0x000e220000000800 */
[----:B------:R-:W-:Y:S02]  /*27760*/  IMAD R4, R4, UR4, RZ ;  /* 0x0000000404047c24 */ /* 0x000fe4000f8e02ff */
[----:B------:R-:W-:-:S04]  /*27770*/  IMAD.WIDE.U32 R2, R0, UR4, R2 ;  /* 0x0000000400027c25 */ /* 0x000fc8000f8e0002 */
[----:B------:R-:W-:Y:S01]  /*27780*/  IMAD R0, R0, UR5, R4 ;  /* 0x0000000500007c24 */ /* 0x000fe2000f8e0204 */
[----:B------:R-:W-:Y:S01]  /*27790*/  ULDC.64 UR4, c[0x0][0x2d0] ;  /* 0x0000b40000047ab9 */ /* 0x000fe20000000a00 */
[----:B----4-:R-:W-:Y:S02]  /*277a0*/  IMAD.IADD R4, R8, 0x1, R11 ;  /* 0x0000000108047824 */ /* 0x010fe400078e020b */
[----:B------:R-:W-:Y:S02]  /*277b0*/  IMAD.IADD R3, R3, 0x1, R0 ;  /* 0x0000000103037824 */ /* 0x000fe400078e0200 */
[----:B------:R-:W-:Y:S01]  /*277c0*/  IMAD.MOV.U32 R0, RZ, RZ, R4 ;  /* 0x000000ffff007224 */ /* 0x000fe200078e0004 */
[----:B------:R-:W2:Y:S01]  /*277d0*/  S2R R8, SR_TID.X ;  /* 0x0000000000087919 */ /* 0x000ea20000002100 */
[----:B0-----:R-:W-:-:S05]  /*277e0*/  @P0 IMAD.HI.U32 R5, R4, R5, RZ ;  /* 0x0000000504050227 */ /* 0x001fca00078e00ff */
[----:B-1----:R-:W-:-:S05]  /*277f0*/  @P0 SHF.R.U32.HI R0, RZ, R6, R5 ;  /* 0x00000006ff000219 */ /* 0x002fca0000011605 */
        /* <DEDUP_REMOVED lines=8> */
[----:B------:R-:W-:-:S05]  /*27880*/  SHF.R.S32.HI R0, RZ, 0x1f, R4 ;  /* 0x0000001fff007819 */ /* 0x000fca0000011404 */
[----:B------:R-:W-:Y:S02]  /*27890*/  IMAD R0, R0, UR4, RZ ;  /* 0x0000000400007c24 */ /* 0x000fe4000f8e02ff */
[----:B------:R-:W-:-:S04]  /*278a0*/  IMAD.WIDE.U32 R2, R4, UR4, R2 ;  /* 0x0000000404027c25 */ /* 0x000fc8000f8e0002 */
[----:B------:R-:W-:Y:S01]  /*278b0*/  IMAD R4, R4, UR5, R0 ;  /* 0x0000000504047c24 */ /* 0x000fe2000f8e0200 */
[----:B------:R-:W-:Y:S01]  /*278c0*/  ULDC.64 UR4, c[0x0][0x280] ;  /* 0x0000a00000047ab9 */ /* 0x000fe20000000a00 */
[----:B--2---:R-:W-:Y:S02]  /*278d0*/  SHF.L.U32 R8, R8, 0x3, RZ ;  /* 0x0000000308087819 */ /* 0x004fe400000006ff */
[----:B------:R-:W-:Y:S01]  /*278e0*/  IMAD.IADD R3, R3, 0x1, R4 ;  /* 0x0000000103037824 */ /* 0x000fe200078e0204 */
[----:B------:R-:W-:Y:S01]  /*278f0*/  LEA R4, P0, R2, UR4, 0x1 ;  /* 0x0000000402047c11 */ /* 0x000fe2000f8008ff */
[----:B------:R-:W-:Y:S01]  /*27900*/  ULDC UR4, c[0x0][0x2b8] ;  /* 0x0000ae0000047ab9 */ /* 0x000fe20000000800 */
[----:B------:R-:W-:Y:S02]  /*27910*/  LOP3.LUT R8, R8, 0x38, RZ, 0xc0, !PT ;  /* 0x0000003808087812 */ /* 0x000fe400078ec0ff */
[----:B------:R-:W-:Y:S01]  /*27920*/  LEA.HI.X R3, R2, UR5, R3, 0x1, P0 ;  /* 0x0000000502037c11 */ /* 0x000fe200080f0c03 */
[----:B------:R-:W-:Y:S01]  /*27930*/  UMOV UR5, 0xffffffff ;  /* 0xffffffff00057882 */ /* 0x000fe20000000000 */
[----:B------:R-:W-:-:S02]  /*27940*/  ISETP.GE.AND P3, PT, R8, UR4, PT ;  /* 0x0000000408007c0c */ /* 0x000fc4000bf66270 */
[----:B------:R-:W-:Y:S02]  /*27950*/  ISETP.GE.AND P0, PT, R12, UR4, PT ;  /* 0x000000040c007c0c */ /* 0x000fe4000bf06270 */
[----:B------:R-:W-:Y:S01]  /*27960*/  ISETP.GE.AND P1, PT, R9, UR4, PT ;  /* 0x0000000409007c0c */ /* 0x000fe2000bf26270 */
[----:B------:R-:W-:-:S12]  /*27970*/  BRA.DIV UR5, `(.L_x_1830) ;  /* 0x00000056054c7947 */ /* 0x000fd8000b800000 */
[----:B------:R-:W2:Y:S04]  /*27980*/  LDL.LU R6, [R1+0x38] ;  /* 0x0000380001067983 */ /* 0x000ea80000300800 */
[----:B------:R-:W3:Y:S04]  /*27990*/  LDL.LU R11, [R1+0x34] ;  /* 0x00003400010b7983 */ /* 0x000ee80000300800 */
[----:B------:R-:W4:Y:S01]  /*279a0*/  LDL R9, [R1+0x2c] ;  /* 0x00002c0001097983 */ /* 0x000f220000100800 */
[----:B--2---:R-:W-:-:S03]  /*279b0*/  IMAD R2, R6, R7, RZ ;  /* 0x0000000706027224 */ /* 0x004fc600078e02ff */
[----:B------:R-:W0:Y:S01]  /*279c0*/  SHFL.IDX PT, R7, R4, RZ, 0x181f ;  /* 0x00181fff04077589 */ /* 0x000e2200000e0000 */
[----:B---3--:R-:W-:-:S03]  /*279d0*/  IMAD.IADD R0, R10, 0x1, R11 ;  /* 0x000000010a007824 */ /* 0x008fc600078e020b */
[----:B------:R-:W1:Y:S01]  /*279e0*/  SHFL.IDX PT, R6, R3, RZ, 0x181f ;  /* 0x00181fff03067589 */ /* 0x000e6200000e0000 */
[C---:B------:R-:W-:Y:S01]  /*279f0*/  VIADD R5, R0.reuse, 0x10 ;  /* 0x0000001000057836 */ /* 0x040fe20000000000 */
[----:B------:R-:W-:-:S13]  /*27a00*/  ISETP.GE.AND P2, PT, R0, R2, PT ;  /* 0x000000020000720c */ /* 0x000fda0003f46270 */
[----:B0-----:R-:W-:-:S05]  /*27a10*/  @!P2 LEA R7, P4, R8, R7, 0x1 ;  /* 0x000000070807a211 */ /* 0x001fca00078808ff */
[----:B-1----:R-:W-:-:S05]  /*27a20*/  @!P2 IMAD.X R6, RZ, RZ, R6, P4 ;  /* 0x000000ffff06a224 */ /* 0x002fca00020e0606 */
[----:B------:R-:W-:-:S04]  /*27a30*/  @!P2 LOP3.LUT R7, R7, R6, RZ, 0x3c, !PT ;  /* 0x000000060707a212 */ /* 0x000fc800078e3cff */
[----:B------:R-:W-:-:S04]  /*27a40*/  @!P2 LOP3.LUT R6, R7, R6, RZ, 0x3c, !PT ;  /* 0x000000060706a212 */ /* 0x000fc800078e3cff */
[----:B------:R-:W-:-:S05]  /*27a50*/  @!P2 LOP3.LUT R7, R7, R6, RZ, 0x3c, !PT ;  /* 0x000000060707a212 */ /* 0x000fca00078e3cff */
[----:B------:R-:W-:Y:S01]  /*27a60*/  @!PT LDS RZ, [RZ] ;  /* 0x00000000fffff984 */ /* 0x000fe20000000800 */
[----:B----4-:R-:W-:Y:S04]  /*27a70*/  @!P2 LDGSTS.E.BYPASS.LTC128B.128 [R9+0xc400], desc[UR46][R6.64], !P3 ;  /* 0x0c4000000609afae */ /* 0x010fe8000d901d6e */
        /* <DEDUP_REMOVED lines=64> */
[----:B------:R1:W2:Y:S04]  /*27e80*/  SHFL.IDX PT, R5, R3, 0x7, 0x181f ;  /* 0x00f81f0003057f89 */ /* 0x0002a800000e0000 */
[----:B------:R1:W-:Y:S04]  /*27e90*/  @!P2 LDGSTS.E.BYPASS.LTC128B.128 [R9+0xf400], desc[UR46][R6.64], !P3 ;  /* 0x0f4000000609afae */ /* 0x0003e8000d901d6e */
[----:B------:R1:W-:Y:S04]  /*27ea0*/  @!P2 LDGSTS.E.BYPASS.LTC128B.128 [R9+0x13400], desc[UR46][R6.64+0x80], !P0 ;  /* 0x134000800609afae */ /* 0x0003e8000c101d6e */
[----:B------:R1:W-:Y:S04]  /*27eb0*/  @!P2 LDGSTS.E.BYPASS.LTC128B.128 [R9+0x17400], desc[UR46][R6.64+0x100], !P1 ;  /* 0x174001000609afae */ /* 0x0003e8000c901d6e */
[----:B------:R1:W3:Y:S02]  /*27ec0*/  SHFL.IDX PT, R3, R4, 0x7, 0x181f ;  /* 0x00f81f0004037f89 */ /* 0x0002e400000e0000 */
.L_x_1990:
[----:B------:R-:W-:Y:S01]  /*27ed0*/  VIADD R0, R0, 0x70 ;  /* 0x0000007000007836 */ /* 0x000fe20000000000 */
[----:B------:R-:W-:Y:S04]  /*27ee0*/  BSSY B0, `(.L_x_1831) ;  /* 0x000000c000007945 */ /* 0x000fe80003800000 */
        /* <DEDUP_REMOVED lines=11> */
.L_x_1832:
[----:B------:R-:W-:Y:S05]  /*27fa0*/  BSYNC B0 ;  /* 0x0000000000007941 */ /* 0x000fea0003800000 */
.L_x_1831:
[----:B------:R-:W-:Y:S01]  /*27fb0*/  NOP ;  /* 0x0000000000007918 */ /* 0x000fe20000000000 */
[----:B------:R-:W-:-:S13]  /*27fc0*/  PLOP3.LUT P0, PT, PT, PT, PT, 0x80, 0x0 ;  /* 0x000000000000781c */ /* 0x000fda0003f0f070 */
.L_x_1833:
[----:B------:R-:W-:Y:S02]  /*27fd0*/  PLOP3.LUT P1, PT, P1, P0, PT, 0xa2, 0x0 ;  /* 0x000000000000781c */ /* 0x000fe40000f21472 */
[----:B------:R-:W-:-:S08]  /*27fe0*/  @P0 R2UR P1, UR4, R19 ;  /* 0x00000000130402ca */ /* 0x000fd00000020000 */
[----:B------:R-:W-:-:S05]  /*27ff0*/  @P0 PLOP3.LUT P0, PT, P1, PT, PT, 0x80, 0x0 ;  /* 0x000000000000081c */ /* 0x000fca0000f0f070 */
[----:B------:R-:W-:Y:S01]  /*28000*/  @!P1 SYNCS.ARRIVE.TRANS64.RED.A0T1 RZ, [UR4+0x2a800], RZ ;  /* 0x02a800ffffff99a7 */ /* 0x000fe20008200404 */
[----:B------:R-:W-:Y:S07]  /*28010*/  @!P1 ARRIVES.LDGSTSBAR.64.TRANSCNT [UR4+0x2a800] ;  /* 0x02a80000ff0099b0 */ /* 0x000fee0008000a84 */
[----:B------:R-:W-:Y:S05]  /*28020*/  @P0 BRA.U.ANY `(.L_x_1833) ;  /* 0xfffffffd00e80947 */ /* 0x000fea000393ffff */
[----:B----4-:R-:W4:Y:S02]  /*28030*/  LDL.LU R2, [R1+0x58] ;  /* 0x0000580001027983 */ /* 0x010f240000300800 */
[----:B----4-:R-:W-:-:S04]  /*28040*/  IADD3 R2, R2, 0x1, RZ ;  /* 0x0000000102027810 */ /* 0x010fc80007ffe0ff */
[----:B------:R-:W-:Y:S01]  /*28050*/  LEA.HI R0, R2, R2, RZ, 0x1 ;  /* 0x0000000202007211 */ /* 0x000fe200078f08ff */
[----:B------:R4:W-:Y:S03]  /*28060*/  STL [R1+0x58], R2 ;  /* 0x0000580201007387 */ /* 0x0009e60000100800 */
[----:B------:R-:W-:-:S05]  /*28070*/  LOP3.LUT R0, R0, 0xfffffffe, RZ, 0xc0, !PT ;  /* 0xfffffffe00007812 */ /* 0x000fca00078ec0ff */
[----:B------:R-:W-:-:S05]  /*28080*/  IMAD.IADD R0, R2, 0x1, -R0 ;  /* 0x0000000102007824 */ /* 0x000fca00078e0a00 */
[----:B------:R-:W-:Y:S01]  /*28090*/  SHF.L.U32 R0, R0, 0x1f, RZ ;  /* 0x0000001f00007819 */ /* 0x000fe200000006ff */
[----:B------:R-:W-:Y:S01]  /*280a0*/  NOP ;  /* 0x0000000000007918 */ /* 0x000fe20000000000 */
[----:B------:R4:W-:Y:S01]  /*280b0*/  SYNCS.ARRIVE.TRANS64.A1T0 RZ, [R19+URZ+0x2a800], RZ ;  /* 0x02a800ff13ff79a7 */ /* 0x0009e2000810003f */
[----:B------:R-:W-:Y:S01]  /*280c0*/  BSSY B0, `(.L_x_1834) ;  /* 0x0000003000007945 */ /* 0x000fe20003800000 */
[----:B------:R-:W5:Y:S03]  /*280d0*/  SYNCS.PHASECHK.TRANS64.TRYWAIT P0, [R19+URZ+0x2a820], R0 ;  /* 0x02a82000130075a7 */ /* 0x000f66000800017f */
[----:B----45:R-:W-:Y:S05]  /*280e0*/  @!P0 BRA `(.L_x_1835) ;  /* 0x00000058004c8947 */ /* 0x030fea0003800000 */
.L_x_1991:
[----:B------:R-:W-:Y:S05]  /*280f0*/  BSYNC B0 ;  /* 0x0000000000007941 */ /* 0x000fea0003800000 */
.L_x_1834:
[----:B------:R-:W4:Y:S04]  /*28100*/  LDL R2, [R1+0x44] ;  /* 0x0000440001027983 */ /* 0x000f280000100800 */
[----:B-1----:R-:W5:Y:S01]  /*28110*/  LDL R4, [R1+0x30] ;  /* 0x0000300001047983 */ /* 0x002f620000100800 */
[----:B------:R-:W-:Y:S01]  /*28120*/  BSSY B0, `(.L_x_1836) ;  /* 0x000021d000007945 */ /* 0x000fe20003800000 */
[----:B----4-:R-:W-:-:S05]  /*28130*/  VIADD R0, R2, 0xfffffffe ;  /* 0xfffffffe02007836 */ /* 0x010fca0000000000 */
[----:B-----5:R-:W-:-:S13]  /*28140*/  ISETP.GE.AND P0, PT, R0, R4, PT ;  /* 0x000000040000720c */ /* 0x020fda0003f06270 */
[----:B------:R-:W-:Y:S05]  /*28150*/  @!P0 BRA `(.L_x_1837) ;  /* 0x0000002000648947 */ /* 0x000fea0003800000 */
[----:B---3--:R-:W3:Y:S04]  /*28160*/  LDL.LU R3, [R1+0x50] ;  /* 0x0000500001037983 */ /* 0x008ee80000300800 */
[----:B0-----:R-:W4:Y:S04]  /*28170*/  LDL.LU R7, [R1+0x40] ;  /* 0x0000400001077983 */ /* 0x001f280000300800 */
[----:B------:R-:W5:Y:S04]  /*28180*/  LDL.LU R2, [R1+0x60] ;  /* 0x0000600001027983 */ /* 0x000f680000300800 */
[----:B------:R-:W5:Y:S04]  /*28190*/  LDL.LU R6, [R1+0x3c] ;  /* 0x00003c0001067983 */ /* 0x000f680000300800 */
[----:B--2---:R-:W2:Y:S01]  /*281a0*/  LDL.LU R5, [R1+0x5c] ;  /* 0x00005c0001057983 */ /* 0x004ea20000300800 */
[----:B------:R-:W-:Y:S01]  /*281b0*/  LOP3.LUT R10, RZ, R4, RZ, 0x33, !PT ;  /* 0x00000004ff0a7212 */ /* 0x000fe200078e33ff */
[----:B------:R-:W-:Y:S01]  /*281c0*/  BSSY B2, `(.L_x_1838) ;  /* 0x00000ba000027945 */ /* 0x000fe20003800000 */
[----:B---3--:R-:W-:-:S04]  /*281d0*/  VIADD R3, R3, 0x1 ;  /* 0x0000000103037836 */ /* 0x008fc80000000000 */
[----:B----4-:R-:W-:Y:S01]  /*281e0*/  IMAD R3, R3, R7, RZ ;  /* 0x0000000703037224 */ /* 0x010fe200078e02ff */
[----:B-----5:R-:W-:-:S04]  /*281f0*/  LOP3.LUT R2, RZ, R2, RZ, 0x33, !PT ;  /* 0x00000002ff027212 */ /* 0x020fc800078e33ff */
[----:B------:R-:W-:-:S04]  /*28200*/  LOP3.LUT R3, RZ, R3, RZ, 0x33, !PT ;  /* 0x00000003ff037212 */ /* 0x000fc800078e33ff */
[----:B------:R-:W-:Y:S02]  /*28210*/  VIADDMNMX R2, R3, -R6, R2, !PT ;  /* 0x8000000603027246 */ /* 0x000fe40007800102 */
[----:B--2---:R-:W-:-:S04]  /*28220*/  LOP3.LUT R7, RZ, R5, RZ, 0x33, !PT ;  /* 0x00000005ff077212 */ /* 0x004fc800078e33ff */
        /* <DEDUP_REMOVED lines=9> */
[----:B------:R-:W-:Y:S01]  /*282c0*/  LOP3.LUT P1, RZ, R17, 0x4, RZ, 0xc0, !PT ;  /* 0x0000000411ff7812 */ /* 0x000fe2000782c0ff */
[----:B------:R-:W-:Y:S01]  /*282d0*/  BSSY B1, `(.L_x_1840) ;  /* 0x00000a4000017945 */ /* 0x000fe20003800000 */
[----:B--2---:R-:W-:-:S05]  /*282e0*/  VIADD R8, R5, 0x1 ;  /* 0x0000000105087836 */ /* 0x004fca0000000000 */
[----:B------:R-:W-:-:S04]  /*282f0*/  ISETP.NE.AND P0, PT, R8, 0x2, PT ;  /* 0x000000020800780c */ /* 0x000fc80003f05270 */
[----:B------:R-:W-:Y:S02]  /*28300*/  SEL R9, RZ, 0x1, P0 ;  /* 0x00000001ff097807 */ /* 0x000fe40000000000 */
[----:B------:R-:W-:Y:S02]  /*28310*/  SEL R8, R8, RZ, P0 ;  /* 0x000000ff08087207 */ /* 0x000fe40000000000 */
[----:B---3--:R-:W-:Y:S01]  /*28320*/  LOP3.LUT R9, R4, R9, RZ, 0x3c, !PT ;  /* 0x0000000904097212 */ /* 0x008fe200078e3cff */
[----:B------:R-:W-:Y:S06]  /*28330*/  @!P1 BRA `(.L_x_1841) ;  /* 0x0000000800749947 */ /* 0x000fec0003800000 */
        /* <DEDUP_REMOVED lines=24> */
.L_x_1842:
[----:B------:R-:W-:Y:S01]  /*284c0*/  IMAD R3, R8, 0x8, R19 ;  /* 0x0000000808037824 */ /* 0x000fe200078e0213 */
[----:B------:R-:W-:Y:S01]  /*284d0*/  SHF.L.U32 R2, R9, 0x1f, RZ ;  /* 0x0000001f09027819 */ /* 0x000fe200000006ff */
[----:B------:R-:W-:Y:S03]  /*284e0*/  BSSY B3, `(.L_x_1843) ;  /* 0x0000003000037945 */ /* 0x000fe60003800000 */
[----:B------:R-:W1:Y:S02]  /*284f0*/  SYNCS.PHASECHK.TRANS64.TRYWAIT P0, [R3+URZ+0x2a840], R2 ;  /* 0x02a84002030075a7 */ /* 0x000e64000800017f */
[----:B-1----:R-:W-:Y:S05]  /*28500*/  @!P0 BRA `(.L_x_1844) ;  /* 0x0000005400588947 */ /* 0x002fea0003800000 */
.L_x_1992:
[----:B------:R-:W-:Y:S05]  /*28510*/  BSYNC B3 ;  /* 0x0000000000037941 */ /* 0x000fea0003800000 */
.L_x_1843:
[----:B0-----:R-:W0:Y:S01]  /*28520*/  S2R R5, SR_TID.X ;  /* 0x0000000000057919 */ /* 0x001e220000002100 */
[----:B------:R-:W-:Y:S01]  /*28530*/  BSSY B3, `(.L_x_1845) ;  /* 0x0000009000037945 */ /* 0x000fe20003800000 */
[----:B0-----:R-:W-:-:S04]  /*28540*/  LOP3.LUT R5, R5, 0x7f, RZ, 0xc0, !PT ;  /* 0x0000007f05057812 */ /* 0x001fc800078ec0ff */
[----:B------:R-:W-:-:S13]  /*28550*/  ISETP.NE.AND P0, PT, R5, RZ, PT ;  /* 0x000000ff0500720c */ /* 0x000fda0003f05270 */
[----:B------:R-:W-:Y:S05]  /*28560*/  @P0 BRA `(.L_x_1846) ;  /* 0x0000000000140947 */ /* 0x000fea0003800000 */
[----:B------:R-:W-:Y:S01]  /*28570*/  LOP3.LUT P1, RZ, R17, 0x1, RZ, 0xc0, !PT ;  /* 0x0000000111ff7812 */ /* 0x000fe2000782c0ff */
[----:B-1----:R-:W-:-:S04]  /*28580*/  IMAD.MOV.U32 R2, RZ, RZ, 0x9000 ;  /* 0x00009000ff027424 */ /* 0x002fc800078e00ff */
[----:B------:R0:W-:Y:S08]  /*28590*/  SYNCS.ARRIVE.TRANS64 RZ, [R3+URZ+0x2a830], R2 ;  /* 0x02a8300203ff79a7 */ /* 0x0001f0000800003f */
[----:B------:R-:W-:Y:S05]  /*285a0*/  @!P1 BRA `(.L_x_1846) ;  /* 0x0000000000049947 */ /* 0x000fea0003800000 */
[----:B------:R-:W-:Y:S01]  /*285b0*/  BPT.TRAP 0x1 ;  /* 0x000000040000795c */ /* 0x000fe20000300000 */
.L_x_1846:
[----:B------:R-:W-:Y:S05]  /*285c0*/  BSYNC B3 ;  /* 0x0000000000037941 */ /* 0x000fea0003800000 */
.L_x_1845:
[----:B01----:R-:W2:Y:S01]  /*285d0*/  LDL R2, [R1+0x1c] ;  /* 0x00001c0001027983 */ /* 0x003ea20000100800 */
[----:B------:R-:W-:Y:S01]  /*285e0*/  MOV R11, RZ ;  /* 0x000000ff000b7202 */ /* 0x000fe20000000f00 */
[----:B------:R-:W-:Y:S01]  /*285f0*/  IMAD R6, R8, 0x9000, R19 ;  /* 0x0000900008067824 */ /* 0x000fe200078e0213 */
[----:B------:R-:W-:Y:S01]  /*28600*/  UIADD3 UR4, UP0, UR36, 0x370, URZ ;  /* 0x0000037024047890 */ /* 0x000fe2000ff1e03f */
        /* <DEDUP_REMOVED lines=8> */
.L_x_1847:
        /* <DEDUP_REMOVED lines=16> */
.L_x_1848:
        /* <DEDUP_REMOVED lines=15> */
.L_x_1849:
        /* <DEDUP_REMOVED lines=10> */
[----:B------:R-:W2:Y:S04]  /*28920*/  LDL.LU R13, [R1+0x18] ;  /* 0x00001800010d7983 */ /* 0x000ea80000300800 */
[----:B------:R-:W3:Y:S01]  /*28930*/  LDL R6, [R1+0x10] ;  /* 0x0000100001067983 */ /* 0x000ee20000100800 */
[----:B------:R-:W-:Y:S01]  /*28940*/  BSSY B3, `(.L_x_1850) ;  /* 0x0000005000037945 */ /* 0x000fe20003800000 */
[----:B--2---:R-:W-:Y:S02]  /*28950*/  SHF.L.U32 R3, R13, 0x1f, RZ ;  /* 0x0000001f0d037819 */ /* 0x004fe400000006ff */
[----:B---3--:R-:W-:-:S04]  /*28960*/  LEA R2, R6, R19, 0x3 ;  /* 0x0000001306027211 */ /* 0x008fc800078e18ff */
[----:B------:R-:W0:Y:S02]  /*28970*/  SYNCS.PHASECHK.TRANS64.TRYWAIT P0, [R2+URZ+0x2a860], R3 ;  /* 0x02a86003020075a7 */ /* 0x000e24000800017f */
[----:B0-----:R-:W-:Y:S05]  /*28980*/  @!P0 BRA `(.L_x_1851) ;  /* 0x00000050004c8947 */ /* 0x001fea0003800000 */
.L_x_1993:
[----:B------:R-:W-:Y:S05]  /*28990*/  BSYNC B3 ;  /* 0x0000000000037941 */ /* 0x000fea0003800000 */
.L_x_1850:
        /* <DEDUP_REMOVED lines=10> */
.L_x_1852:
[----:B------:R-:W-:Y:S01]  /*28a40*/  LOP3.LUT P0, RZ, R17, 0x8, RZ, 0xc0, !PT ;  /* 0x0000000811ff7812 */ /* 0x000fe2000780c0ff */
[----:B------:R-:W-:-:S12]  /*28a50*/  BSSY B3, `(.L_x_1853) ;  /* 0x0000003000037945 */ /* 0x000fd80003800000 */
[----:B------:R-:W-:Y:S05]  /*28a60*/  @P0 BRA `(.L_x_1854) ;  /* 0x0000000000040947 */ /* 0x000fea0003800000 */
[----:B------:R-:W-:Y:S01]  /*28a70*/  BPT.TRAP 0x1 ;  /* 0x000000040000795c */ /* 0x000fe20000300000 */
.L_x_1854:
[----:B------:R-:W-:Y:S05]  /*28a80*/  BSYNC B3 ;  /* 0x0000000000037941 */ /* 0x000fea0003800000 */
.L_x_1853:
[----:B------:R-:W2:Y:S04]  /*28a90*/  LDL.LU R6, [R1+0x10] ;  /* 0x0000100001067983 */ /* 0x000ea80000300800 */
[----:B------:R-:W3:Y:S04]  /*28aa0*/  LDL R5, [R1+0x1c] ;  /* 0x00001c0001057983 */ /* 0x000ee80000100800 */
[----:B------:R-:W3:Y:S01]  /*28ab0*/  LDL.LU R3, [R1+0x4] ;  /* 0x0000040001037983 */ /* 0x000ee20000300800 */
[----:B------:R-:W-:Y:S01]  /*28ac0*/  R2UR UR10, R11 ;  /* 0x000000000b0a72ca */ /* 0x000fe200000e0000 */
[----:B------:R-:W-:Y:S01]  /*28ad0*/  UIADD3 UR4, UP0, UR36, 0x470, URZ ;  /* 0x0000047024047890 */ /* 0x000fe2000ff1e03f */
[----:B------:R-:W-:Y:S01]  /*28ae0*/  PLOP3.LUT P0, PT, PT, PT, PT, 0x80, 0x0 ;  /* 0x000000000000781c */ /* 0x000fe20003f0f070 */
[----:B------:R-:W-:Y:S01]  /*28af0*/  VIADD R2, R2, 0x2a850 ;  /* 0x0002a85002027836 */ /* 0x000fe20000000000 */
[----:B------:R-:W-:Y:S01]  /*28b00*/  UMOV UR6, 0x0 ;  /* 0x0000000000067882 */ /* 0x000fe20000000000 */
[----:B------:R-:W-:Y:S01]  /*28b10*/  UIADD3.X UR5, URZ, UR37, URZ, UP0, !UPT ;  /* 0x000000253f057290 */ /* 0x000fe200087fe43f */
[----:B------:R-:W-:Y:S01]  /*28b20*/  UMOV UR7, 0x14f00000 ;  /* 0x14f0000000077882 */ /* 0x000fe20000000000 */
[----:B--2---:R-:W-:-:S02]  /*28b30*/  IMAD R6, R6, 0x6000, R19 ;  /* 0x0000600006067824 */ /* 0x004fc400078e0213 */
[----:B---3--:R-:W-:Y:S02]  /*28b40*/  IMAD R3, R3, 0x60, R5 ;  /* 0x0000006003037824 */ /* 0x008fe400078e0205 */
[----:B------:R-:W-:-:S07]  /*28b50*/  VIADD R5, R6, 0x400 ;  /* 0x0000040006057836 */ /* 0x000fce0000000000 */
.L_x_1855:
        /* <DEDUP_REMOVED lines=15> */
.L_x_1856:
        /* <DEDUP_REMOVED lines=12> */
.L_x_1841:
[----:B------:R-:W-:Y:S05]  /*28d10*/  BSYNC B1 ;  /* 0x0000000000017941 */ /* 0x000fea0003800000 */
.L_x_1840:
[----:B0-----:R-:W2:Y:S04]  /*28d20*/  LDL.LU R0, [R1+0x44] ;  /* 0x0000440001007983 */ /* 0x001ea80000300800 */
[----:B------:R0:W-:Y:S04]  /*28d30*/  STL [R1+0x10], R8 ;  /* 0x0000100801007387 */ /* 0x0001e80000100800 */
[----:B------:R0:W-:Y:S02]  /*28d40*/  STL [R1+0x18], R9 ;  /* 0x0000180901007387 */ /* 0x0001e40000100800 */
[----:B0-2---:R-:W-:-:S07]  /*28d50*/  IADD3 R0, R0, -0x3, RZ ;  /* 0xfffffffd00007810 */ /* 0x005fce0007ffe0ff */
.L_x_1839:
[----:B------:R-:W-:Y:S05]  /*28d60*/  BSYNC B2 ;  /* 0x0000000000027941 */ /* 0x000fea0003800000 */
.L_x_1838:
[----:B------:R-:W-:-:S05]  /*28d70*/  VIADD R10, R10, 0xfffffffe ;  /* 0xfffffffe0a0a7836 */ /* 0x000fca0000000000 */
[----:B------:R-:W-:-:S13]  /*28d80*/  ISETP.NE.AND P0, PT, R10, R7, PT ;  /* 0x000000070a00720c */ /* 0x000fda0003f05270 */
[----:B------:R-:W-:Y:S05]  /*28d90*/  @!P0 BRA `(.L_x_1837) ;  /* 0x0000001400548947 */ /* 0x000fea0003800000 */
[----:B------:R-:W-:-:S07]  /*28da0*/  IMAD.MOV.U32 R9, RZ, RZ, R18 ;  /* 0x000000ffff097224 */ /* 0x000fce00078e0012 */
.L_x_1891:
[----:B------:R-:W2:Y:S04]  /*28db0*/  LDL R3, [R1+0x10] ;  /* 0x0000100001037983 */ /* 0x000ea80000100800 */
[----:B------:R-:W3:Y:S01]  /*28dc0*/  LDL R2, [R1+0x18] ;  /* 0x0000180001027983 */ /* 0x000ee20000100800 */
[----:B------:R-:W-:Y:S01]  /*28dd0*/  LOP3.LUT P1, RZ, R17, 0x4, RZ, 0xc0, !PT ;  /* 0x0000000411ff7812 */ /* 0x000fe2000782c0ff */
[----:B------:R-:W-:Y:S05]  /*28de0*/  YIELD ;  /* 0x0000000000007946 */ /* 0x000fea0003800000 */
[----:B------:R-:W-:Y:S01]  /*28df0*/  BSSY B1, `(.L_x_1857) ;  /* 0x00000a4000017945 */ /* 0x000fe20003800000 */
[----:B--2---:R-:W-:-:S05]  /*28e00*/  VIADD R4, R3, 0x1 ;  /* 0x0000000103047836 */ /* 0x004fca0000000000 */
[----:B------:R-:W-:-:S04]  /*28e10*/  ISETP.NE.AND P0, PT, R4, 0x2, PT ;  /* 0x000000020400780c */ /* 0x000fc80003f05270 */
[----:B------:R-:W-:Y:S02]  /*28e20*/  SEL R5, RZ, 0x1, P0 ;  /* 0x00000001ff057807 */ /* 0x000fe40000000000 */
[----:B------:R-:W-:Y:S02]  /*28e30*/  SEL R4, R4, RZ, P0 ;  /* 0x000000ff04047207 */ /* 0x000fe40000000000 */
[----:B---3--:R-:W-:Y:S01]  /*28e40*/  LOP3.LUT R5, R2, R5, RZ, 0x3c, !PT ;  /* 0x0000000502057212 */ /* 0x008fe200078e3cff */
[----:B01----:R-:W-:Y:S06]  /*28e50*/  @!P1 BRA `(.L_x_1858) ;  /* 0x0000000800749947 */ /* 0x003fec0003800000 */
        /* <DEDUP_REMOVED lines=24> */
.L_x_1859:
[----:B------:R-:W-:Y:S01]  /*28fe0*/  IMAD R3, R4, 0x8, R19 ;  /* 0x0000000804037824 */ /* 0x000fe200078e0213 */
[----:B------:R-:W-:Y:S01]  /*28ff0*/  SHF.L.U32 R2, R5, 0x1f, RZ ;  /* 0x0000001f05027819 */ /* 0x000fe200000006ff */
[----:B------:R-:W-:Y:S03]  /*29000*/  BSSY B2, `(.L_x_1860) ;  /* 0x0000003000027945 */ /* 0x000fe60003800000 */
[----:B------:R-:W1:Y:S02]  /*29010*/  SYNCS.PHASECHK.TRANS64.TRYWAIT P0, [R3+URZ+0x2a840], R2 ;  /* 0x02a84002030075a7 */ /* 0x000e64000800017f */
[----:B-1----:R-:W-:Y:S05]  /*29020*/  @!P0 BRA `(.L_x_1861) ;  /* 0x0000004800b88947 */ /* 0x002fea0003800000 */
.L_x_1994:
[----:B------:R-:W-:Y:S05]  /*29030*/  BSYNC B2 ;  /* 0x0000000000027941 */ /* 0x000fea0003800000 */
.L_x_1860:
[----:B------:R-:W2:Y:S01]  /*29040*/  S2R R7, SR_TID.X ;  /* 0x0000000000077919 */ /* 0x000ea20000002100 */
[----:B------:R-:W-:Y:S01]  /*29050*/  BSSY B2, `(.L_x_1862) ;  /* 0x0000009000027945 */ /* 0x000fe20003800000 */
[----:B--2---:R-:W-:-:S04]  /*29060*/  LOP3.LUT R7, R7, 0x7f, RZ, 0xc0, !PT ;  /* 0x0000007f07077812 */ /* 0x004fc800078ec0ff */
[----:B------:R-:W-:-:S13]  /*29070*/  ISETP.NE.AND P0, PT, R7, RZ, PT ;  /* 0x000000ff0700720c */ /* 0x000fda0003f05270 */
[----:B------:R-:W-:Y:S05]  /*29080*/  @P0 BRA `(.L_x_1863) ;  /* 0x0000000000140947 */ /* 0x000fea0003800000 */
[----:B------:R-:W-:Y:S01]  /*29090*/  LOP3.LUT P1, RZ, R17, 0x1, RZ, 0xc0, !PT ;  /* 0x0000000111ff7812 */ /* 0x000fe2000782c0ff */
[----:B-1----:R-:W-:-:S04]  /*290a0*/  IMAD.MOV.U32 R2, RZ, RZ, 0x9000 ;  /* 0x00009000ff027424 */ /* 0x002fc800078e00ff */
[----:B------:R2:W-:Y:S08]  /*290b0*/  SYNCS.ARRIVE.TRANS64 RZ, [R3+URZ+0x2a830], R2 ;  /* 0x02a8300203ff79a7 */ /* 0x0005f0000800003f */
[----:B------:R-:W-:Y:S05]  /*290c0*/  @!P1 BRA `(.L_x_1863) ;  /* 0x0000000000049947 */ /* 0x000fea0003800000 */
[----:B------:R-:W-:Y:S01]  /*290d0*/  BPT.TRAP 0x1 ;  /* 0x000000040000795c */ /* 0x000fe20000300000 */
.L_x_1863:
[----:B------:R-:W-:Y:S05]  /*290e0*/  BSYNC B2 ;  /* 0x0000000000027941 */ /* 0x000fea0003800000 */
.L_x_1862:
[----:B-12---:R-:W2:Y:S01]  /*290f0*/  LDL R2, [R1+0x1c] ;  /* 0x00001c0001027983 */ /* 0x006ea20000100800 */
[----:B------:R-:W-:Y:S01]  /*29100*/  IMAD.MOV.U32 R10, RZ, RZ, RZ ;  /* 0x000000ffff0a7224 */ /* 0x000fe200078e00ff */
[----:B------:R-:W-:Y:S01]  /*29110*/  UIADD3 UR4, UP0, UR36, 0x370, URZ ;  /* 0x0000037024047890 */ /* 0x000fe2000ff1e03f */
[----:B------:R-:W-:Y:S01]  /*29120*/  IMAD R7, R4, 0x9000, R19 ;  /* 0x0000900004077824 */ /* 0x000fe200078e0213 */
[----:B------:R-:W-:Y:S01]  /*29130*/  PLOP3.LUT P0, PT, PT, PT, PT, 0x80, 0x0 ;  /* 0x000000000000781c */ /* 0x000fe20003f0f070 */
[----:B------:R-:W-:Y:S01]  /*29140*/  VIADD R3, R3, 0x2a830 ;  /* 0x0002a83003037836 */ /* 0x000fe20000000000 */
[----:B------:R-:W-:Y:S01]  /*29150*/  R2UR UR10, R10 ;  /* 0x000000000a0a72ca */ /* 0x000fe200000e0000 */
[----:B------:R-:W-:Y:S01]  /*29160*/  UIADD3.X UR5, URZ, UR37, URZ, UP0, !UPT ;  /* 0x000000253f057290 */ /* 0x000fe200087fe43f */
[----:B0-----:R-:W-:Y:S01]  /*29170*/  IADD3 R8, R7, 0x18400, RZ ;  /* 0x0001840007087810 */ /* 0x001fe20007ffe0ff */
[----:B------:R-:W-:Y:S01]  /*29180*/  UMOV UR6, 0x0 ;  /* 0x0000000000067882 */ /* 0x000fe20000000000 */
[----:B------:R-:W-:Y:S01]  /*29190*/  UMOV UR7, 0x14f00000 ;  /* 0x14f0000000077882 */ /* 0x000fe20000000000 */
[----:B--2---:R-:W-:-:S10]  /*291a0*/  IMAD R2, R6, 0x60, R2 ;  /* 0x0000006006027824 */ /* 0x004fd400078e0202 */
.L_x_1864:
        /* <DEDUP_REMOVED lines=16> */
.L_x_1865:
        /* <DEDUP_REMOVED lines=15> */
.L_x_1866:
        /* <DEDUP_REMOVED lines=13> */
[----:B--2---:R-:W-:Y:S01]  /*29470*/  SHF.L.U32 R3, R12, 0x1f, RZ ;  /* 0x0000001f0c037819 */ /* 0x004fe200000006ff */
[----:B---3--:R-:W-:-:S04]  /*29480*/  IMAD R2, R8, 0x8, R19 ;  /* 0x0000000808027824 */ /* 0x008fc800078e0213 */
[----:B------:R-:W0:Y:S02]  /*29490*/  SYNCS.PHASECHK.TRANS64.TRYWAIT P0, [R2+URZ+0x2a860], R3 ;  /* 0x02a86003020075a7 */ /* 0x000e24000800017f */
[----:B0-----:R-:W-:Y:S05]  /*294a0*/  @!P0 BRA `(.L_x_1868) ;  /* 0x0000004400ac8947 */ /* 0x001fea0003800000 */
.L_x_1995:
[----:B------:R-:W-:Y:S05]  /*294b0*/  BSYNC B2 ;  /* 0x0000000000027941 */ /* 0x000fea0003800000 */
.L_x_1867:
        /* <DEDUP_REMOVED lines=10> */
.L_x_1869:
[----:B------:R-:W-:Y:S01]  /*29560*/  LOP3.LUT P0, RZ, R17, 0x8, RZ, 0xc0, !PT ;  /* 0x0000000811ff7812 */ /* 0x000fe2000780c0ff */
[----:B------:R-:W-:-:S12]  /*29570*/  BSSY B2, `(.L_x_1870) ;  /* 0x0000003000027945 */ /* 0x000fd80003800000 */
[----:B------:R-:W-:Y:S05]  /*29580*/  @P0 BRA `(.L_x_1871) ;  /* 0x0000000000040947 */ /* 0x000fea0003800000 */
[----:B------:R-:W-:Y:S01]  /*29590*/  BPT.TRAP 0x1 ;  /* 0x000000040000795c */ /* 0x000fe20000300000 */
.L_x_1871:
[----:B------:R-:W-:Y:S05]  /*295a0*/  BSYNC B2 ;  /* 0x0000000000027941 */ /* 0x000fea0003800000 */
.L_x_1870:
[----:B------:R-:W2:Y:S04]  /*295b0*/  LDL.LU R3, [R1+0x10] ;  /* 0x0000100001037983 */ /* 0x000ea80000300800 */
[----:B------:R-:W3:Y:S04]  /*295c0*/  LDL R8, [R1+0x1c] ;  /* 0x00001c0001087983 */ /* 0x000ee80000100800 */
[----:B------:R-:W3:Y:S01]  /*295d0*/  LDL.LU R7, [R1+0x4] ;  /* 0x0000040001077983 */ /* 0x000ee20000300800 */
[----:B------:R-:W-:Y:S01]  /*295e0*/  R2UR UR10, R10 ;  /* 0x000000000a0a72ca */ /* 0x000fe200000e0000 */
[----:B------:R-:W-:Y:S01]  /*295f0*/  UIADD3 UR4, UP0, UR36, 0x470, URZ ;  /* 0x0000047024047890 */ /* 0x000fe2000ff1e03f */
[----:B------:R-:W-:Y:S01]  /*29600*/  PLOP3.LUT P0, PT, PT, PT, PT, 0x80, 0x0 ;  /* 0x000000000000781c */ /* 0x000fe20003f0f070 */
[----:B------:R-:W-:Y:S01]  /*29610*/  UMOV UR6, 0x0 ;  /* 0x0000000000067882 */ /* 0x000fe20000000000 */
[----:B------:R-:W-:Y:S01]  /*29620*/  IADD3 R2, R2, 0x2a850, RZ ;  /* 0x0002a85002027810 */ /* 0x000fe20007ffe0ff */
[----:B------:R-:W-:Y:S01]  /*29630*/  UIADD3.X UR5, URZ, UR37, URZ, UP0, !UPT ;  /* 0x000000253f057290 */ /* 0x000fe200087fe43f */
[----:B------:R-:W-:Y:S01]  /*29640*/  UMOV UR7, 0x14f00000 ;  /* 0x14f0000000077882 */ /* 0x000fe20000000000 */
[----:B--2---:R-:W-:-:S02]  /*29650*/  IMAD R3, R3, 0x6000, R19 ;  /* 0x0000600003037824 */ /* 0x004fc400078e0213 */
[----:B---3--:R-:W-:Y:S02]  /*29660*/  IMAD R7, R7, 0x60, R8 ;  /* 0x0000006007077824 */ /* 0x008fe400078e0208 */
[----:B------:R-:W-:-:S07]  /*29670*/  VIADD R8, R3, 0x400 ;  /* 0x0000040003087836 */ /* 0x000fce0000000000 */
.L_x_1872:
        /* <DEDUP_REMOVED lines=15> */
.L_x_1873:
        /* <DEDUP_REMOVED lines=12> */
.L_x_1858:
[----:B------:R-:W-:Y:S05]  /*29830*/  BSYNC B1 ;  /* 0x0000000000017941 */ /* 0x000fea0003800000 */
.L_x_1857:
[----:B------:R-:W-:Y:S01]  /*29840*/  VIADD R3, R4, 0x1 ;  /* 0x0000000104037836 */ /* 0x000fe20000000000 */
[----:B------:R-:W-:Y:S01]  /*29850*/  LOP3.LUT P1, RZ, R17, 0x4, RZ, 0xc0, !PT ;  /* 0x0000000411ff7812 */ /* 0x000fe2000782c0ff */
[----:B------:R-:W-:Y:S01]  /*29860*/  BSSY B1, `(.L_x_1874) ;  /* 0x00000a4000017945 */ /* 0x000fe20003800000 */
[----:B0-----:R-:W-:Y:S02]  /*29870*/  VIADD R6, R0, 0xffffffff ;  /* 0xffffffff00067836 */ /* 0x001fe40000000000 */
[----:B------:R-:W-:-:S04]  /*29880*/  ISETP.NE.AND P0, PT, R3, 0x2, PT ;  /* 0x000000020300780c */ /* 0x000fc80003f05270 */
[----:B------:R-:W-:Y:S02]  /*29890*/  SEL R2, RZ, 0x1, P0 ;  /* 0x00000001ff027807 */ /* 0x000fe40000000000 */
[----:B------:R-:W-:Y:S02]  /*298a0*/  SEL R11, R3, RZ, P0 ;  /* 0x000000ff030b7207 */ /* 0x000fe40000000000 */
[----:B------:R-:W-:-:S05]  /*298b0*/  LOP3.LUT R10, R5, R2, RZ, 0x3c, !PT ;  /* 0x00000002050a7212 */ /* 0x000fca00078e3cff */
[----:B------:R0:W-:Y:S04]  /*298c0*/  STL [R1+0x18], R10 ;  /* 0x0000180a01007387 */ /* 0x0001e80000100800 */
[----:B------:R0:W-:Y:S01]  /*298d0*/  STL [R1+0x10], R11 ;  /* 0x0000100b01007387 */ /* 0x0001e20000100800 */
[----:B------:R-:W-:Y:S05]  /*298e0*/  @!P1 BRA `(.L_x_1875) ;  /* 0x00000008006c9947 */ /* 0x000fea0003800000 */
[----:B------:R-:W-:Y:S01]  /*298f0*/  ULDC.64 UR4, c[0x0][0x418] ;  /* 0x0001060000047ab9 */ /* 0x000fe20000000a00 */
[----:B------:R-:W-:Y:S02]  /*29900*/  MOV R7, R6 ;  /* 0x0000000600077202 */ /* 0x000fe40000000f00 */
        /* <DEDUP_REMOVED lines=22> */
.L_x_1876:
[----:B------:R-:W-:Y:S01]  /*29a70*/  IMAD R3, R11, 0x8, R19 ;  /* 0x000000080b037824 */ /* 0x000fe200078e0213 */
[----:B------:R-:W-:Y:S01]  /*29a80*/  SHF.L.U32 R2, R10, 0x1f, RZ ;  /* 0x0000001f0a027819 */ /* 0x000fe200000006ff */
[----:B------:R-:W-:Y:S03]  /*29a90*/  BSSY B2, `(.L_x_1877) ;  /* 0x0000003000027945 */ /* 0x000fe60003800000 */
[----:B------:R-:W2:Y:S02]  /*29aa0*/  SYNCS.PHASECHK.TRANS64.TRYWAIT P0, [R3+URZ+0x2a840], R2 ;  /* 0x02a84002030075a7 */ /* 0x000ea4000800017f */
[----:B--2---:R-:W-:Y:S05]  /*29ab0*/  @!P0 BRA `(.L_x_1878) ;  /* 0x00000040003c8947 */ /* 0x004fea0003800000 */
.L_x_1996:
[----:B------:R-:W-:Y:S05]  /*29ac0*/  BSYNC B2 ;  /* 0x0000000000027941 */ /* 0x000fea0003800000 */
.L_x_1877:
[----:B-1----:R-:W1:Y:S01]  /*29ad0*/  S2R R8, SR_TID.X ;  /* 0x0000000000087919 */ /* 0x002e620000002100 */
[----:B------:R-:W-:Y:S01]  /*29ae0*/  BSSY B2, `(.L_x_1879) ;  /* 0x0000009000027945 */ /* 0x000fe20003800000 */
[----:B-1----:R-:W-:-:S04]  /*29af0*/  LOP3.LUT R8, R8, 0x7f, RZ, 0xc0, !PT ;  /* 0x0000007f08087812 */ /* 0x002fc800078ec0ff */
[----:B------:R-:W-:-:S13]  /*29b00*/  ISETP.NE.AND P0, PT, R8, RZ, PT ;  /* 0x000000ff0800720c */ /* 0x000fda0003f05270 */
[----:B------:R-:W-:Y:S05]  /*29b10*/  @P0 BRA `(.L_x_1880) ;  /* 0x0000000000140947 */ /* 0x000fea0003800000 */
[----:B------:R-:W-:Y:S01]  /*29b20*/  LOP3.LUT P1, RZ, R17, 0x1, RZ, 0xc0, !PT ;  /* 0x0000000111ff7812 */ /* 0x000fe2000782c0ff */
[----:B--2---:R-:W-:-:S04]  /*29b30*/  IMAD.MOV.U32 R2, RZ, RZ, 0x9000 ;  /* 0x00009000ff027424 */ /* 0x004fc800078e00ff */
[----:B------:R1:W-:Y:S08]  /*29b40*/  SYNCS.ARRIVE.TRANS64 RZ, [R3+URZ+0x2a830], R2 ;  /* 0x02a8300203ff79a7 */ /* 0x0003f0000800003f */
[----:B------:R-:W-:Y:S05]  /*29b50*/  @!P1 BRA `(.L_x_1880) ;  /* 0x0000000000049947 */ /* 0x000fea0003800000 */
[----:B------:R-:W-:Y:S01]  /*29b60*/  BPT.TRAP 0x1 ;  /* 0x000000040000795c */ /* 0x000fe20000300000 */
.L_x_1880:
[----:B------:R-:W-:Y:S05]  /*29b70*/  BSYNC B2 ;  /* 0x0000000000027941 */ /* 0x000fea0003800000 */
.L_x_1879:
[----:B------:R-:W3:Y:S04]  /*29b80*/  LDL R8, [R1+0x10] ;  /* 0x0000100001087983 */ /* 0x000ee80000100800 */
[----:B-12---:R-:W2:Y:S01]  /*29b90*/  LDL R2, [R1+0x1c] ;  /* 0x00001c0001027983 */ /* 0x006ea20000100800 */
[----:B0-----:R-:W-:Y:S01]  /*29ba0*/  MOV R11, RZ ;  /* 0x000000ff000b7202 */ /* 0x001fe20000000f00 */
[----:B------:R-:W-:Y:S01]  /*29bb0*/  UIADD3 UR4, UP0, UR36, 0x370, URZ ;  /* 0x0000037024047890 */ /* 0x000fe2000ff1e03f */
[----:B------:R-:W-:Y:S01]  /*29bc0*/  PLOP3.LUT P0, PT, PT, PT, PT, 0x80, 0x0 ;  /* 0x000000000000781c */ /* 0x000fe20003f0f070 */
[----:B------:R-:W-:Y:S01]  /*29bd0*/  VIADD R3, R3, 0x2a830 ;  /* 0x0002a83003037836 */ /* 0x000fe20000000000 */
[----:B------:R-:W-:Y:S01]  /*29be0*/  R2UR UR10, R11 ;  /* 0x000000000b0a72ca */ /* 0x000fe200000e0000 */
[----:B------:R-:W-:Y:S01]  /*29bf0*/  UIADD3.X UR5, URZ, UR37, URZ, UP0, !UPT ;  /* 0x000000253f057290 */ /* 0x000fe200087fe43f */
[----:B------:R-:W-:Y:S01]  /*29c00*/  UMOV UR6, 0x0 ;  /* 0x0000000000067882 */ /* 0x000fe20000000000 */
[----:B------:R-:W-:Y:S01]  /*29c10*/  UMOV UR7, 0x14f00000 ;  /* 0x14f0000000077882 */ /* 0x000fe20000000000 */
[----:B---3--:R-:W-:-:S02]  /*29c20*/  IMAD R8, R8, 0x9000, R19 ;  /* 0x0000900008087824 */ /* 0x008fc400078e0213 */
[----:B--2---:R-:W-:Y:S02]  /*29c30*/  IMAD R2, R7, 0x60, R2 ;  /* 0x0000006007027824 */ /* 0x004fe400078e0202 */
[----:B------:R-:W-:-:S07]  /*29c40*/  VIADD R10, R8, 0x18400 ;  /* 0x00018400080a7836 */ /* 0x000fce0000000000 */
.L_x_1881:
        /* <DEDUP_REMOVED lines=16> */
.L_x_1882:
        /* <DEDUP_REMOVED lines=15> */
.L_x_1883:
        /* <DEDUP_REMOVED lines=11> */
[----:B------:R-:W-:Y:S01]  /*29ef0*/  BSSY B2, `(.L_x_1884) ;  /* 0x0000004000027945 */ /* 0x000fe20003800000 */
[----:B------:R-:W-:-:S04]  /*29f00*/  LEA R2, R4, R19, 0x3 ;  /* 0x0000001304027211 */ /* 0x000fc800078e18ff */
[----:B------:R-:W0:Y:S02]  /*29f10*/  SYNCS.PHASECHK.TRANS64.TRYWAIT P0, [R2+URZ+0x2a860], R5 ;  /* 0x02a86005020075a7 */ /* 0x000e24000800017f */
[----:B0-----:R-:W-:Y:S05]  /*29f20*/  @!P0 BRA `(.L_x_1885) ;  /* 0x0000003c00348947 */ /* 0x001fea0003800000 */
.L_x_1997:
[----:B------:R-:W-:Y:S05]  /*29f30*/  BSYNC B2 ;  /* 0x0000000000027941 */ /* 0x000fea0003800000 */
.L_x_1884:
[----:B------:R-:W1:Y:S01]  /*29f40*/  S2R R3, SR_TID.X ;  /* 0x0000000000037919 */ /* 0x000e620000002100 */
[----:B------:R-:W-:-:S04]  /*29f50*/  UPRMT UR4, UR38, 0x9910, URZ ;  /* 0x0000991026047896 */ /* 0x000fc8000800003f */
[----:B------:R-:W-:Y:S01]  /*29f60*/  UISETP.NE.AND UP0, UPT, UR4, 0x2, UPT ;  /* 0x000000020400788c */ /* 0x000fe2000bf05270 */
[----:B-1----:R-:W-:-:S04]  /*29f70*/  LOP3.LUT R3, R3, 0x7f, RZ, 0xc0, !PT ;  /* 0x0000007f03037812 */ /* 0x002fc800078ec0ff */
[----:B------:R-:W-:-:S13]  /*29f80*/  ISETP.NE.AND P0, PT, R3, RZ, PT ;  /* 0x000000ff0300720c */ /* 0x000fda0003f05270 */
[----:B------:R-:W-:-:S04]  /*29f90*/  @!P0 IMAD.MOV.U32 R3, RZ, RZ, 0x6000 ;  /* 0x00006000ff038424 */ /* 0x000fc800078e00ff */
[----:B------:R1:W-:Y:S01]  /*29fa0*/  @!P0 SYNCS.ARRIVE.TRANS64 RZ, [R2+URZ+0x2a850], R3 ;  /* 0x02a8500302ff89a7 */ /* 0x0003e2000800003f */
[----:B------:R-:W-:-:S13]  /*29fb0*/  PLOP3.LUT P0, PT, PT, PT, UP0, 0x80, 0x0 ;  /* 0x000000000000781c */ /* 0x000fda0003f0f008 */
[----:B-1----:R-:W-:Y:S05]  /*29fc0*/  @P0 BRA `(.L_x_1886) ;  /* 0x0000000000040947 */ /* 0x002fea0003800000 */
[----:B------:R-:W-:Y:S01]  /*29fd0*/  BPT.TRAP 0x1 ;  /* 0x000000040000795c */ /* 0x000fe20000300000 */
.L_x_1886:
[----:B------:R-:W-:Y:S01]  /*29fe0*/  LOP3.LUT P0, RZ, R17, 0x8, RZ, 0xc0, !PT ;  /* 0x0000000811ff7812 */ /* 0x000fe2000780c0ff */
[----:B------:R-:W-:-:S12]  /*29ff0*/  BSSY B2, `(.L_x_1887) ;  /* 0x0000003000027945 */ /* 0x000fd80003800000 */
[----:B------:R-:W-:Y:S05]  /*2a000*/  @P0 BRA `(.L_x_1888) ;  /* 0x0000000000040947 */ /* 0x000fea0003800000 */
[----:B------:R-:W-:Y:S01]  /*2a010*/  BPT.TRAP 0x1 ;  /* 0x000000040000795c */ /* 0x000fe20000300000 */
.L_x_1888:
[----:B------:R-:W-:Y:S05]  /*2a020*/  BSYNC B2 ;  /* 0x0000000000027941 */ /* 0x000fea0003800000 */
.L_x_1887:
[----:B0-----:R-:W2:Y:S04]  /*2a030*/  LDL R5, [R1+0x1c] ;  /* 0x00001c0001057983 */ /* 0x001ea80000100800 */
        /* <DEDUP_REMOVED lines=9> */
[----:B--2---:R-:W-:-:S02]  /*2a0d0*/  IMAD R3, R3, 0x60, R5 ;  /* 0x0000006003037824 */ /* 0x004fc400078e0205 */
[----:B------:R-:W-:-:S08]  /*2a0e0*/  VIADD R5, R4, 0x400 ;  /* 0x0000040004057836 */ /* 0x000fd00000000000 */
.L_x_1889:
        /* <DEDUP_REMOVED lines=15> */
.L_x_1890:
        /* <DEDUP_REMOVED lines=12> */
.L_x_1875:
[----:B------:R-:W-:Y:S05]  /*2a2a0*/  BSYNC B1 ;  /* 0x0000000000017941 */ /* 0x000fea0003800000 */
.L_x_1874:
[----:B------:R-:W2:Y:S01]  /*2a2b0*/  LDL R2, [R1+0x30] ;  /* 0x0000300001027983 */ /* 0x000ea20000100800 */
[----:B------:R-:W-:Y:S02]  /*2a2c0*/  IADD3 R0, R0, -0x2, RZ ;  /* 0xfffffffe00007810 */ /* 0x000fe40007ffe0ff */
[----:B--2---:R-:W-:-:S13]  /*2a2d0*/  ISETP.GT.AND P0, PT, R6, R2, PT ;  /* 0x000000020600720c */ /* 0x004fda0003f04270 */
[----:B------:R-:W-:Y:S05]  /*2a2e0*/  @P0 BRA `(.L_x_1891) ;  /* 0xffffffe800b00947 */ /* 0x000fea000383ffff */
.L_x_1837:
[----:B------:R-:W-:Y:S05]  /*2a2f0*/  BSYNC B0 ;  /* 0x0000000000007941 */ /* 0x000fea0003800000 */
.L_x_1836:
[----:B------:R-:W4:Y:S01]  /*2a300*/  S2R R2, SR_TID.X ;  /* 0x0000000000027919 */ /* 0x000f220000002100 */
[----:B------:R-:W-:Y:S01]  /*2a310*/  BSSY B0, `(.L_x_1892) ;  /* 0x0000011000007945 */ /* 0x000fe20003800000 */
[----:B----4-:R-:W-:-:S04]  /*2a320*/  LOP3.LUT R2, R2, 0x7f, RZ, 0xc0, !PT ;  /* 0x0000007f02027812 */ /* 0x010fc800078ec0ff */
[----:B------:R-:W-:-:S13]  /*2a330*/  ISETP.NE.AND P0, PT, R2, RZ, PT ;  /* 0x000000ff0200720c */ /* 0x000fda0003f05270 */
[----:B------:R-:W-:Y:S05]  /*2a340*/  @P0 BRA `(.L_x_1893) ;  /* 0x0000000000340947 */ /* 0x000fea0003800000 */
[----:B------:R-:W4:Y:S01]  /*2a350*/  S2R R2, SR_LANEID ;  /* 0x0000000000027919 */ /* 0x000f220000000000 */
[----:B------:R-:W-:Y:S01]  /*2a360*/  VOTEU.ANY UR4, UPT, PT ;  /* 0x0000000000047886 */ /* 0x000fe200038e0100 */
[----:B--2---:R-:W2:Y:S01]  /*2a370*/  LDC.64 R4, c[0x0][0xc60] ;  /* 0x00031800ff047b82 */ /* 0x004ea20000000a00 */
[----:B------:R-:W4:Y:S02]  /*2a380*/  FLO.U32 R0, UR4 ;  /* 0x0000000400007d00 */ /* 0x000f2400080e0000 */
[----:B----4-:R-:W-:-:S06]  /*2a390*/  ISETP.EQ.U32.AND P0, PT, R0, R2, PT ;  /* 0x000000020000720c */ /* 0x010fcc0003f02070 */
[----:B------:R-:W2:Y:S07]  /*2a3a0*/  POPC R2, UR4 ;  /* 0x0000000400027d09 */ /* 0x000eae0008000000 */
[----:B--2---:R-:W2:Y:S04]  /*2a3b0*/  @P0 ATOMG.E.ADD.STRONG.GPU PT, R2, desc[UR46][R4.64], R2 ;  /* 0x00000002040209a8 */ /* 0x004ea800081ee1ee */
[----:B--2---:R2:W4:Y:S02]  /*2a3c0*/  SHFL.IDX PT, R2, R2, R0, 0x1f ;  /* 0x00001f0002027589 */ /* 0x00452400000e0000 */
[----:B--2---:R-:W2:Y:S02]  /*2a3d0*/  S2R R0, SR_LTMASK ;  /* 0x0000000000007919 */ /* 0x004ea40000003900 */
[----:B--2---:R-:W-:-:S06]  /*2a3e0*/  LOP3.LUT R0, R0, UR4, RZ, 0xc0, !PT ;  /* 0x0000000400007c12 */ /* 0x004fcc000f8ec0ff */
[----:B------:R-:W4:Y:S02]  /*2a3f0*/  POPC R0, R0 ;  /* 0x0000000000007309 */ /* 0x000f240000000000 */
[----:B----4-:R-:W-:-:S05]  /*2a400*/  IADD3 R0, R2, UR39, R0 ;  /* 0x0000002702007c10 */ /* 0x010fca000fffe000 */
[----:B------:R4:W-:Y:S02]  /*2a410*/  STL [R1], R0 ;  /* 0x0000000001007387 */ /* 0x0009e40000100800 */
.L_x_1893:
[----:B------:R-:W-:Y:S05]  /*2a420*/  BSYNC B0 ;  /* 0x0000000000007941 */ /* 0x000fea0003800000 */
.L_x_1892:
[----:B------:R-:W-:Y:S01]  /*2a430*/  LOP3.LUT P0, RZ, R17, 0x4, RZ, 0xc0, !PT ;  /* 0x0000000411ff7812 */ /* 0x000fe2000780c0ff */
[----:B------:R-:W-:-:S12]  /*2a440*/  BSSY B0, `(.L_x_1894) ;  /* 0x000003f000007945 */ /* 0x000fd80003800000 */
[----:B------:R-:W-:Y:S05]  /*2a450*/  @!P0 BRA `(.L_x_1895) ;  /* 0x0000000000f48947 */ /* 0x000fea0003800000 */
[----:B----4-:R-:W4:Y:S04]  /*2a460*/  LDL R0, [R1+0x10] ;  /* 0x0000100001007983 */ /* 0x010f280000100800 */
[----:B------:R-:W5:Y:S01]  /*2a470*/  LDL R2, [R1+0x18] ;  /* 0x0000180001027983 */ /* 0x000f620000100800 */
[----:B------:R-:W-:Y:S01]  /*2a480*/  BSSY B1, `(.L_x_1896) ;  /* 0x0000005000017945 */ /* 0x000fe20003800000 */
[----:B----4-:R-:W-:Y:S01]  /*2a490*/  IMAD R0, R0, 0x8, R19 ;  /* 0x0000000800007824 */ /* 0x010fe200078e0213 */
[----:B-----5:R-:W-:-:S04]  /*2a4a0*/  SHF.L.U32 R2, R2, 0x1f, RZ ;  /* 0x0000001f02027819 */ /* 0x020fc800000006ff */
[----:B------:R-:W4:Y:S02]  /*2a4b0*/  SYNCS.PHASECHK.TRANS64.TRYWAIT P0, [R0+URZ+0x2a860], R2 ;  /* 0x02a86002000075a7 */ /* 0x000f24000800017f */
[----:B----4-:R-:W-:Y:S05]  /*2a4c0*/  @!P0 BRA `(.L_x_1897) ;  /* 0x0000003400e08947 */ /* 0x010fea0003800000 */
.L_x_1998:
[----:B------:R-:W-:Y:S05]  /*2a4d0*/  BSYNC B1 ;  /* 0x0000000000017941 */ /* 0x000fea0003800000 */
.L_x_1896:
[----:B---3--:R-:W3:Y:S01]  /*2a4e0*/  S2R R3, SR_TID.X ;  /* 0x0000000000037919 */ /* 0x008ee20000002100 */
[----:B------:R-:W-:-:S04]  /*2a4f0*/  UPRMT UR4, UR38, 0x9910, URZ ;  /* 0x0000991026047896 */ /* 0x000fc8000800003f */
[----:B------:R-:W-:Y:S01]  /*2a500*/  UISETP.NE.AND UP0, UPT, UR4, 0x2, UPT ;  /* 0x000000020400788c */ /* 0x000fe2000bf05270 */
[----:B---3--:R-:W-:-:S04]  /*2a510*/  LOP3.LUT R3, R3, 0x7f, RZ, 0xc0, !PT ;  /* 0x0000007f03037812 */ /* 0x008fc800078ec0ff */
[----:B------:R-:W-:-:S13]  /*2a520*/  ISETP.NE.AND P0, PT, R3, RZ, PT ;  /* 0x000000ff0300720c */ /* 0x000fda0003f05270 */
[----:B----4-:R-:W-:-:S04]  /*2a530*/  @!P0 IMAD.MOV.U32 R2, RZ, RZ, 0x6000 ;  /* 0x00006000ff028424 */ /* 0x010fc800078e00ff */
[----:B------:R3:W-:Y:S01]  /*2a540*/  @!P0 SYNCS.ARRIVE.TRANS64 RZ, [R0+URZ+0x2a850], R2 ;  /* 0x02a8500200ff89a7 */ /* 0x0007e2000800003f */
[----:B------:R-:W-:-:S13]  /*2a550*/  PLOP3.LUT P0, PT, PT, PT, UP0, 0x80, 0x0 ;  /* 0x000000000000781c */ /* 0x000fda0003f0f008 */
[----:B---3--:R-:W-:Y:S05]  /*2a560*/  @P0 BRA `(.L_x_1898) ;  /* 0x0000000000040947 */ /* 0x008fea0003800000 */
[----:B------:R-:W-:Y:S01]  /*2a570*/  BPT.TRAP 0x1 ;  /* 0x000000040000795c */ /* 0x000fe20000300000 */
.L_x_1898:
[----:B------:R-:W-:Y:S01]  /*2a580*/  LOP3.LUT P0, RZ, R17, 0x8, RZ, 0xc0, !PT ;  /* 0x0000000811ff7812 */ /* 0x000fe2000780c0ff */
[----:B------:R-:W-:-:S12]  /*2a590*/  BSSY B1, `(.L_x_1899) ;  /* 0x0000003000017945 */ /* 0x000fd80003800000 */
[----:B------:R-:W-:Y:S05]  /*2a5a0*/  @P0 BRA `(.L_x_1900) ;  /* 0x0000000000040947 */ /* 0x000fea0003800000 */
[----:B------:R-:W-:Y:S01]  /*2a5b0*/  BPT.TRAP 0x1 ;  /* 0x000000040000795c */ /* 0x000fe20000300000 */
.L_x_1900:
[----:B------:R-:W-:Y:S05]  /*2a5c0*/  BSYNC B1 ;  /* 0x0000000000017941 */ /* 0x000fea0003800000 */
.L_x_1899:
[----:B------:R-:W3:Y:S04]  /*2a5d0*/  LDL.LU R4, [R1+0x1c] ;  /* 0x00001c0001047983 */ /* 0x000ee80000300800 */
[----:B------:R-:W3:Y:S04]  /*2a5e0*/  LDL.LU R3, [R1+0x4] ;  /* 0x0000040001037983 */ /* 0x000ee80000300800 */
[----:B------:R-:W4:Y:S01]  /*2a5f0*/  LDL R2, [R1+0x10] ;  /* 0x0000100001027983 */ /* 0x000f220000100800 */
        /* <DEDUP_REMOVED lines=8> */
[----:B----4-:R-:W-:-:S04]  /*2a680*/  IMAD R2, R2, 0x6000, R19 ;  /* 0x0000600002027824 */ /* 0x010fc800078e0213 */
[----:B------:R-:W-:-:S07]  /*2a690*/  VIADD R4, R2, 0x400 ;  /* 0x0000040002047836 */ /* 0x000fce0000000000 */
.L_x_1901:
        /* <DEDUP_REMOVED lines=15> */
.L_x_1902:
        /* <DEDUP_REMOVED lines=10> */
.L_x_1895:
[----:B------:R-:W-:Y:S05]  /*2a830*/  BSYNC B0 ;  /* 0x0000000000007941 */ /* 0x000fea0003800000 */
.L_x_1894:
[----:B--2---:R-:W4:Y:S04]  /*2a840*/  LDL.LU R5, [R1+0x10] ;  /* 0x0000100001057983 */ /* 0x004f280000300800 */
[----:B------:R-:W2:Y:S01]  /*2a850*/  LDL.LU R4, [R1+0x18] ;  /* 0x0000180001047983 */ /* 0x000ea20000300800 */
[----:B----4-:R-:W-:-:S04]  /*2a860*/  IADD3 R0, R5, 0x1, RZ ;  /* 0x0000000105007810 */ /* 0x010fc80007ffe0ff */
[----:B------:R-:W-:-:S04]  /*2a870*/  ISETP.NE.AND P0, PT, R0, 0x2, PT ;  /* 0x000000020000780c */ /* 0x000fc80003f05270 */
[----:B------:R-:W-:Y:S02]  /*2a880*/  SEL R2, RZ, 0x1, P0 ;  /* 0x00000001ff027807 */ /* 0x000fe40000000000 */
[----:B------:R-:W-:Y:S02]  /*2a890*/  SEL R0, R0, RZ, P0 ;  /* 0x000000ff00007207 */ /* 0x000fe40000000000 */
[----:B--2---:R-:W-:-:S03]  /*2a8a0*/  LOP3.LUT R4, R4, R2, RZ, 0x3c, !PT ;  /* 0x0000000204047212 */ /* 0x004fc600078e3cff */
[----:B------:R4:W-:Y:S04]  /*2a8b0*/  STL [R1+0x10], R0 ;  /* 0x0000100001007387 */ /* 0x0009e80000100800 */
[----:B------:R4:W-:Y:S02]  /*2a8c0*/  STL [R1+0x18], R4 ;  /* 0x0000180401007387 */ /* 0x0009e40000100800 */
.L_x_1816:
[----:B------:R-:W-:Y:S05]  /*2a8d0*/  BSYNC B7 ;  /* 0x0000000000077941 */ /* 0x000fea0003800000 */
.L_x_1814:
[----:B------:R-:W-:-:S13]  /*2a8e0*/  LOP3.LUT P0, RZ, R17, 0x10, RZ, 0xc0, !PT ;  /* 0x0000001011ff7812 */ /* 0x000fda000780c0ff */
[----:B------:R-:W-:Y:S05]  /*2a8f0*/  @!P0 BRA `(.L_x_1903) ;  /* 0x00000000002c8947 */ /* 0x000fea0003800000 */
[----:B------:R-:W-:Y:S05]  /*2a900*/  WARPSYNC.ALL ;  /* 0x0000000000007948 */ /* 0x000fea0003800000 */
[----:B------:R-:W5:Y:S08]  /*2a910*/  S2UR UR5, SR_CgaCtaId ;  /* 0x00000000000579c3 */ /* 0x000f700000008800 */
[----:B------:R-:W-:Y:S06]  /*2a920*/  BAR.SYNC.DEFER_BLOCKING 0x5, 0x180 ;  /* 0x0146000000007b1d */ /* 0x000fec0000010000 */
[----:B------:R-:W-:-:S02]  /*2a930*/  UMOV UR4, 0x400 ;  /* 0x0000040000047882 */ /* 0x000fc40000000000 */
[----:B-----5:R-:W-:-:S06]  /*2a940*/  ULEA UR4, UR5, UR4, 0x18 ;  /* 0x0000000405047291 */ /* 0x020fcc000f8ec03f */
[----:B------:R-:W-:-:S05]  /*2a950*/  IMAD.U32 R19, RZ, RZ, UR4 ;  /* 0x00000004ff137e24 */ /* 0x000fca000f8e00ff */
[----:B01--4-:R-:W0:Y:S04]  /*2a960*/  LDS.128 R4, [R19+0x2a8d0] ;  /* 0x02a8d00013047984 */ /* 0x013e280000000c00 */
[----:B0-----:R0:W-:Y:S04]  /*2a970*/  STL.64 [R1], R4 ;  /* 0x0000000401007387 */ /* 0x0011e80000100a00 */
[----:B------:R0:W-:Y:S01]  /*2a980*/  STL.64 [R1+0x8], R6 ;  /* 0x0000080601007387 */ /* 0x0001e20000100a00 */
[----:B------:R-:W-:Y:S06]  /*2a990*/  BAR.ARV 0x4, 0x180 ;  /* 0x0106000000007b1d */ /* 0x000fec0000002000 */
[----:B------:R-:W-:Y:S05]  /*2a9a0*/  BRA `(.L_x_1904) ;  /* 0x00000010002c7947 */ /* 0x000fea0003800000 */
.L_x_1903:
[----:B------:R-:W5:Y:S01]  /*2a9b0*/  LDL R16, [R1+0x28] ;  /* 0x0000280001107983 */ /* 0x000f620000100800 */
[----:B------:R-:W-:Y:S01]  /*2a9c0*/  UMOV UR4, 0xffffffff ;  /* 0xffffffff00047882 */ /* 0x000fe20000000000 */
[----:B-----5:R-:W-:Y:S02]  /*2a9d0*/  ISETP.NE.AND P5, PT, R16, 0x1f, PT ;  /* 0x0000001f1000780c */ /* 0x020fe40003fa5270 */
[----:B------:R-:W-:Y:S11]  /*2a9e0*/  BRA.DIV UR4, `(.L_x_1905) ;  /* 0x0000003204ac7947 */ /* 0x000ff6000b800000 */
[----:B---3--:R-:W2:Y:S01]  /*2a9f0*/  LDL R3, [R1+0xc] ;  /* 0x00000c0001037983 */ /* 0x008ea20000100800 */
[----:B------:R-:W-:-:S03]  /*2aa00*/  ULDC UR4, c[0x0][0xc3c] ;  /* 0x00030f0000047ab9 */ /* 0x000fc60000000800 */
[----:B------:R-:W0:Y:S01]  /*2aa10*/  LDL.LU R2, [R1] ;  /* 0x0000000001027983 */ /* 0x000e220000300800 */
[----:B------:R-:W-:Y:S01]  /*2aa20*/  LOP3.LUT P4, RZ, R17, 0x1, RZ, 0xc0, !PT ;  /* 0x0000000111ff7812 */ /* 0x000fe2000788c0ff */
[----:B--2-4-:R-:W-:Y:S02]  /*2aa30*/  IMAD.IADD R0, R3, 0x1, R16 ;  /* 0x0000000103007824 */ /* 0x014fe400078e0210 */
[----:B0-----:R-:W-:-:S03]  /*2aa40*/  IMAD.MOV.U32 R10, RZ, RZ, R2 ;  /* 0x000000ffff0a7224 */ /* 0x001fc600078e0002 */
[----:B------:R-:W-:-:S13]  /*2aa50*/  ISETP.GE.OR P0, PT, R0, UR4, !P5 ;  /* 0x0000000400007c0c */ /* 0x000fda000ef06670 */
[----:B------:R-:W0:Y:S08]  /*2aa60*/  @!P0 LDC.64 R2, c[0x0][0xc80] ;  /* 0x00032000ff028b82 */ /* 0x000e300000000a00 */
[----:B-1----:R-:W1:Y:S01]  /*2aa70*/  @!P0 LDC.64 R6, c[0x0][0xc78] ;  /* 0x00031e00ff068b82 */ /* 0x002e620000000a00 */
[----:B0-----:R-:W-:-:S05]  /*2aa80*/  @!P0 IMAD.WIDE R2, R0, 0x4, R2 ;  /* 0x0000000400028825 */ /* 0x001fca00078e0202 */
[----:B------:R1:W2:Y:S02]  /*2aa90*/  @!P0 LDG.E R8, desc[UR46][R2.64] ;  /* 0x0000002e02088981 */ /* 0x0002a4000c1e1900 */
[----:B-1----:R-:W-:-:S06]  /*2aaa0*/  @!P0 IMAD.WIDE R2, R0, 0x4, R6 ;  /* 0x0000000400028825 */ /* 0x002fcc00078e0206 */
[----:B------:R-:W3:Y:S01]  /*2aab0*/  @!P0 LDG.E R2, desc[UR46][R2.64] ;  /* 0x0000002e02028981 */ /* 0x000ee2000c1e1900 */
[----:B------:R-:W-:Y:S01]  /*2aac0*/  IMAD.MOV.U32 R4, RZ, RZ, RZ ;  /* 0x000000ffff047224 */ /* 0x000fe200078e00ff */
[----:B------:R-:W-:Y:S02]  /*2aad0*/  MOV R6, RZ ;  /* 0x000000ff00067202 */ /* 0x000fe40000000f00 */
[C---:B------:R-:W-:Y:S01]  /*2aae0*/  ISETP.GE.U32.AND P1, PT, R16.reuse, 0x4, PT ;  /* 0x000000041000780c */ /* 0x040fe20003f26070 */
[----:B------:R-:W-:Y:S01]  /*2aaf0*/  SHFL.IDX PT, R5, R10, RZ, 0x1f ;  /* 0x00001fff0a057589 */ /* 0x000fe200000e0000 */
[C---:B------:R-:W-:Y:S02]  /*2ab00*/  ISETP.GE.U32.AND P2, PT, R16.reuse, 0x8, PT ;  /* 0x000000081000780c */ /* 0x040fe40003f46070 */
[----:B------:R-:W-:Y:S01]  /*2ab10*/  ISETP.GE.U32.AND P3, PT, R16, 0x10, PT ;  /* 0x000000101000780c */ /* 0x000fe20003f66070 */
[----:B------:R-:W-:Y:S01]  /*2ab20*/  SHFL.IDX PT, R0, R10, 0x1, 0x1f ;  /* 0x00201f000a007f89 */ /* 0x000fe200000e0000 */
[----:B--2---:R-:W-:-:S02]  /*2ab30*/  @!P0 IMAD.MOV.U32 R4, RZ, RZ, R8 ;  /* 0x000000ffff048224 */ /* 0x004fc400078e0008 */
[----:B------:R-:W-:Y:S02]  /*2ab40*/  IMAD.MOV.U32 R8, RZ, RZ, RZ ;  /* 0x000000ffff087224 */ /* 0x000fe400078e00ff */
[----:B---3--:R-:W-:Y:S01]  /*2ab50*/  @!P0 IMAD.MOV.U32 R6, RZ, RZ, R2 ;  /* 0x000000ffff068224 */ /* 0x008fe200078e0002 */
[----:B------:R-:W-:-:S03]  /*2ab60*/  ISETP.GE.U32.AND P0, PT, R16, 0x2, PT ;  /* 0x000000021000780c */ /* 0x000fc60003f06070 */
[----:B------:R-:W-:-:S05]  /*2ab70*/  IMAD R2, R6, R4, RZ ;  /* 0x0000000406027224 */ /* 0x000fca00078e02ff */
        /* <DEDUP_REMOVED lines=16> */
.L_x_2008:
[----:B------:R-:W-:Y:S02]  /*2ac80*/  ULDC UR4, c[0x0][0xc38] ;  /* 0x00030e0000047ab9 */ /* 0x000fe40000000800 */
[----:B------:R-:W-:-:S04]  /*2ac90*/  IMAD.U32 R2, RZ, RZ, UR4 ;  /* 0x00000004ff027e24 */ /* 0x000fc8000f8e00ff */
[----:B-1----:R-:W-:-:S04]  /*2aca0*/  IMAD R9, R9, R2, RZ ;  /* 0x0000000209097224 */ /* 0x002fc800078e02ff */
[----:B------:R-:W-:-:S05]  /*2acb0*/  IMAD.IADD R0, R0, 0x1, R9 ;  /* 0x0000000100007824 */ /* 0x000fca00078e0209 */
[----:B------:R-:W-:-:S13]  /*2acc0*/  ISETP.GT.AND P4, PT, R0, R5, PT ;  /* 0x000000050000720c */ /* 0x000fda0003f84270 */
[----:B------:R-:W-:Y:S05]  /*2acd0*/  @P4 BRA `(.L_x_1906) ;  /* 0x0000000000ac4947 */ /* 0x000fea0003800000 */
.L_x_1909:
        /* <DEDUP_REMOVED lines=20> */
[----:B------:R-:W1:Y:S01]  /*2ae20*/  SHFL.UP PT, R3, R2, 0x1, RZ ;  /* 0x0420000002037989 */ /* 0x000e6200000e00ff */
[----:B------:R-:W-:-:S04]  /*2ae30*/  LOP3.LUT P4, RZ, R17, 0x1, RZ, 0xc0, !PT ;  /* 0x0000000111ff7812 */ /* 0x000fc8000788c0ff */
        /* <DEDUP_REMOVED lines=15> */
.L_x_2016:
[----:B------:R-:W-:Y:S02]  /*2af30*/  ULDC UR4, c[0x0][0xc38] ;  /* 0x00030e0000047ab9 */ /* 0x000fe40000000800 */
[----:B------:R-:W-:-:S04]  /*2af40*/  IMAD.U32 R2, RZ, RZ, UR4 ;  /* 0x00000004ff027e24 */ /* 0x000fc8000f8e00ff */
[----:B-1----:R-:W-:-:S04]  /*2af50*/  IMAD R9, R9, R2, RZ ;  /* 0x0000000209097224 */ /* 0x002fc800078e02ff */
[----:B------:R-:W-:-:S05]  /*2af60*/  IMAD.IADD R0, R9, 0x1, R0 ;  /* 0x0000000109007824 */ /* 0x000fca00078e0200 */
[----:B------:R-:W-:-:S13]  /*2af70*/  ISETP.GT.AND P4, PT, R0, R5, PT ;  /* 0x000000050000720c */ /* 0x000fda0003f84270 */
[----:B------:R-:W-:Y:S05]  /*2af80*/  @!P4 BRA `(.L_x_1909) ;  /* 0xfffffffc0054c947 */ /* 0x000fea000383ffff */
.L_x_1906:
        /* <DEDUP_REMOVED lines=8> */
[----:B-1----:R1:W3:Y:S04]  /*2b010*/  SHFL.IDX PT, R4, R4, R3, 0x1f ;  /* 0x00001f0304047589 */ /* 0x0022e800000e0000 */
[----:B------:R1:W4:Y:S01]  /*2b020*/  SHFL.IDX PT, R6, R6, R3, 0x1f ;  /* 0x00001f0306067589 */ /* 0x00032200000e0000 */
[----:B--2---:R-:W-:-:S05]  /*2b030*/  IMAD.IADD R10, R3, 0x1, R10 ;  /* 0x00000001030a7824 */ /* 0x004fca00078e020a */
[----:B---34-:R1:W-:Y:S02]  /*2b040*/  STL [R1+0xc], R10 ;  /* 0x00000c0a01007387 */ /* 0x0183e40000100800 */
.L_x_2021:
[----:B------:R-:W-:-:S13]  /*2b050*/  ISETP.NE.AND P0, PT, R0, RZ, PT ;  /* 0x000000ff0000720c */ /* 0x000fda0003f05270 */
[----:B------:R-:W-:Y:S05]  /*2b060*/  @!P0 BRA `(.L_x_1911) ;  /* 0x0000000000148947 */ /* 0x000fea0003800000 */
[----:B------:R-:W-:Y:S01]  /*2b070*/  UMOV UR4, 0xffffffff ;  /* 0xffffffff00047882 */ /* 0x000fe20000000000 */
[----:B-1----:R-:W-:Y:S02]  /*2b080*/  VIADD R3, R3, 0xffffffff ;  /* 0xffffffff03037836 */ /* 0x002fe40000000000 */
[----:B------:R-:W-:Y:S05]  /*2b090*/  BRA.DIV UR4, `(.L_x_1912) ;  /* 0x0000003604a47947 */ /* 0x000fea000b800000 */
[----:B------:R1:W2:Y:S02]  /*2b0a0*/  SHFL.IDX PT, R3, R7, R3, 0x1f ;  /* 0x00001f0307037589 */ /* 0x0002a400000e0000 */
.L_x_2024:
[----:B--2---:R-:W-:-:S07]  /*2b0b0*/  MOV R8, R3 ;  /* 0x0000000300087202 */ /* 0x004fce0000000f00 */
.L_x_1911:
[----:B------:R-:W-:Y:S01]  /*2b0c0*/  ISETP.NE.AND P0, PT, R6, 0x1, PT ;  /* 0x000000010600780c */ /* 0x000fe20003f05270 */
[----:B------:R-:W-:-:S05]  /*2b0d0*/  IMAD R0, R8, R2, R9 ;  /* 0x0000000208007224 */ /* 0x000fca00078e0209 */
[----:B------:R2:W-:Y:S02]  /*2b0e0*/  STL [R1], R0 ;  /* 0x0000000001007387 */ /* 0x0005e40000100800 */
[----:B--2---:R-:W-:-:S05]  /*2b0f0*/  IMAD.IADD R0, R5, 0x1, -R0 ;  /* 0x0000000105007824 */ /* 0x004fca00078e0a00 */
[----:B------:R-:W-:Y:S05]  /*2b100*/  @!P0 BRA `(.L_x_1913) ;  /* 0x0000000000e48947 */ /* 0x000fea0003800000 */
[----:B------:R-:W-:-:S04]  /*2b110*/  IABS R5, R4 ;  /* 0x0000000400057213 */ /* 0x000fc80000000000 */
[----:B------:R-:W2:Y:S08]  /*2b120*/  I2F.RP R2, R5 ;  /* 0x0000000500027306 */ /* 0x000eb00000209400 */
[----:B--2---:R-:W2:Y:S02]  /*2b130*/  MUFU.RCP R2, R2 ;  /* 0x0000000200027308 */ /* 0x004ea40000001000 */
[----:B--2---:R-:W-:-:S06]  /*2b140*/  VIADD R2, R2, 0xffffffe ;  /* 0x0ffffffe02027836 */ /* 0x004fcc0000000000 */
[----:B-1----:R-:W1:Y:S02]  /*2b150*/  F2I.FTZ.U32.TRUNC.NTZ R3, R2 ;  /* 0x0000000200037305 */ /* 0x002e64000021f000 */
[----:B-1----:R-:W-:-:S04]  /*2b160*/  IMAD.MOV R2, RZ, RZ, -R3 ;  /* 0x000000ffff027224 */ /* 0x002fc800078e0a03 */
        /* <DEDUP_REMOVED lines=9> */
[-C--:B------:R-:W-:Y:S01]  /*2b200*/  @!P2 IADD3 R2, R2, -R5.reuse, RZ ;  /* 0x800000050202a210 */ /* 0x080fe20007ffe0ff */
[----:B------:R-:W-:Y:S01]  /*2b210*/  @!P2 VIADD R8, R8, 0x1 ;  /* 0x000000010808a836 */ /* 0x000fe20000000000 */
[----:B------:R-:W-:Y:S02]  /*2b220*/  ISETP.NE.AND P2, PT, R4, RZ, PT ;  /* 0x000000ff0400720c */ /* 0x000fe40003f45270 */
[----:B------:R-:W-:Y:S02]  /*2b230*/  ISETP.GE.U32.AND P0, PT, R2, R5, PT ;  /* 0x000000050200720c */ /* 0x000fe40003f06070 */
[----:B------:R-:W-:-:S04]  /*2b240*/  IABS R5, R6 ;  /* 0x0000000600057213 */ /* 0x000fc80000000000 */
[----:B------:R-:W1:Y:S07]  /*2b250*/  I2F.RP R2, R5 ;  /* 0x0000000500027306 */ /* 0x000e6e0000209400 */
[----:B------:R-:W-:Y:S01]  /*2b260*/  @P0 VIADD R8, R8, 0x1 ;  /* 0x0000000108080836 */ /* 0x000fe20000000000 */
[----:B-1----:R-:W1:Y:S02]  /*2b270*/  MUFU.RCP R2, R2 ;  /* 0x0000000200027308 */ /* 0x002e640000001000 */
[----:B-1----:R-:W-:-:S06]  /*2b280*/  VIADD R2, R2, 0xffffffe ;  /* 0x0ffffffe02027836 */ /* 0x002fcc0000000000 */
[----:B------:R-:W1:Y:S02]  /*2b290*/  F2I.FTZ.U32.TRUNC.NTZ R3, R2 ;  /* 0x0000000200037305 */ /* 0x000e64000021f000 */
[----:B-1----:R-:W-:-:S04]  /*2b2a0*/  IMAD.MOV R2, RZ, RZ, -R3 ;  /* 0x000000ffff027224 */ /* 0x002fc800078e0a03 */
[----:B0-----:R-:W-:Y:S02]  /*2b2b0*/  IMAD R7, R2, R5, RZ ;  /* 0x0000000502077224 */ /* 0x001fe400078e02ff */
[----:B------:R-:W-:-:S04]  /*2b2c0*/  IMAD.MOV.U32 R2, RZ, RZ, RZ ;  /* 0x000000ffff027224 */ /* 0x000fc800078e00ff */
[----:B------:R-:W-:Y:S01]  /*2b2d0*/  IMAD.HI.U32 R7, R3, R7, R2 ;  /* 0x0000000703077227 */ /* 0x000fe200078e0002 */
[----:B------:R-:W-:Y:S02]  /*2b2e0*/  LOP3.LUT R2, R0, R4, RZ, 0x3c, !PT ;  /* 0x0000000400027212 */ /* 0x000fe400078e3cff */
[----:B------:R-:W-:Y:S02]  /*2b2f0*/  MOV R3, R8 ;  /* 0x0000000800037202 */ /* 0x000fe40000000f00 */
        /* <DEDUP_REMOVED lines=17> */
[----:B------:R-:W-:-:S10]  /*2b410*/  @P0 IADD3 R7, R7, 0x1, RZ ;  /* 0x0000000107070810 */ /* 0x000fd40007ffe0ff */
        /* <DEDUP_REMOVED lines=8> */
.L_x_1913:
[----:B-1----:R-:W2:Y:S01]  /*2b4a0*/  LDL R3, [R1+0xc] ;  /* 0x00000c0001037983 */ /* 0x002ea20000100800 */
[----:B0-----:R-:W2:Y:S02]  /*2b4b0*/  LDC.64 R6, c[0x0][0xc90] ;  /* 0x00032400ff067b82 */ /* 0x001ea40000000a00 */
        /* <DEDUP_REMOVED lines=8> */
[----:B0-----:R-:W-:-:S05]  /*2b540*/  IADD3 R6, RZ, -R7, RZ ;  /* 0x80000007ff067210 */ /* 0x001fca0007ffe0ff */
        /* <DEDUP_REMOVED lines=16> */
[----:B------:R-:W-:Y:S02]  /*2b650*/  @!P1 IADD3 R6, -R6, RZ, RZ ;  /* 0x000000ff06069210 */ /* 0x000fe40007ffe1ff */
[----:B------:R-:W-:-:S05]  /*2b660*/  @!P2 LOP3.LUT R6, RZ, R5, RZ, 0x33, !PT ;  /* 0x00000005ff06a212 */ /* 0x000fca00078e33ff */
[----:B------:R-:W-:Y:S02]  /*2b670*/  IMAD R7, R3, R6, RZ ;  /* 0x0000000603077224 */ /* 0x000fe400078e02ff */
[----:B------:R-:W-:Y:S02]  /*2b680*/  IMAD.MOV R6, RZ, RZ, -R6 ;  /* 0x000000ffff067224 */ /* 0x000fe400078e0a06 */
[----:B------:R-:W-:Y:S02]  /*2b690*/  IMAD.MOV R8, RZ, RZ, -R7 ;  /* 0x000000ffff087224 */ /* 0x000fe400078e0a07 */
[----:B------:R-:W-:-:S03]  /*2b6a0*/  IMAD R6, R5, R6, R0 ;  /* 0x0000000605067224 */ /* 0x000fc600078e0200 */
[----:B------:R-:W-:-:S04]  /*2b6b0*/  VIADDMNMX R8, R8, R2, R3, PT ;  /* 0x0000000208087246 */ /* 0x000fc80003800103 */
[----:B------:R-:W-:-:S04]  /*2b6c0*/  IABS R9, R8 ;  /* 0x0000000800097213 */ /* 0x000fc80000000000 */
[----:B------:R-:W0:Y:S08]  /*2b6d0*/  I2F.RP R2, R9 ;  /* 0x0000000900027306 */ /* 0x000e300000209400 */
[----:B0-----:R-:W0:Y:S02]  /*2b6e0*/  MUFU.RCP R2, R2 ;  /* 0x0000000200027308 */ /* 0x001e240000001000 */
[----:B0-----:R-:W-:-:S06]  /*2b6f0*/  VIADD R2, R2, 0xffffffe ;  /* 0x0ffffffe02027836 */ /* 0x001fcc0000000000 */
[----:B------:R0:W1:Y:S02]  /*2b700*/  F2I.FTZ.U32.TRUNC.NTZ R3, R2 ;  /* 0x0000000200037305 */ /* 0x000064000021f000 */
[----:B0-----:R-:W-:Y:S02]  /*2b710*/  IMAD.MOV.U32 R2, RZ, RZ, RZ ;  /* 0x000000ffff027224 */ /* 0x001fe400078e00ff */
[----:B-1----:R-:W-:-:S04]  /*2b720*/  IMAD.MOV R0, RZ, RZ, -R3 ;  /* 0x000000ffff007224 */ /* 0x002fc800078e0a03 */
[----:B------:R-:W-:-:S04]  /*2b730*/  IMAD R0, R0, R9, RZ ;  /* 0x0000000900007224 */ /* 0x000fc800078e02ff */
[----:B------:R-:W-:Y:S01]  /*2b740*/  IMAD.HI.U32 R2, R3, R0, R2 ;  /* 0x0000000003027227 */ /* 0x000fe200078e0002 */
[----:B------:R-:W-:Y:S02]  /*2b750*/  IABS R0, R6 ;  /* 0x0000000600007213 */ /* 0x000fe40000000000 */
[----:B------:R-:W-:-:S03]  /*2b760*/  IABS R3, R8 ;  /* 0x0000000800037213 */ /* 0x000fc60000000000 */
[----:B------:R-:W-:Y:S01]  /*2b770*/  IMAD.HI.U32 R2, R2, R0, RZ ;  /* 0x0000000002027227 */ /* 0x000fe200078e00ff */
[----:B------:R-:W-:-:S05]  /*2b780*/  IADD3 R3, RZ, -R3, RZ ;  /* 0x80000003ff037210 */ /* 0x000fca0007ffe0ff */
[----:B------:R-:W-:-:S05]  /*2b790*/  IMAD R0, R2, R3, R0 ;  /* 0x0000000302007224 */ /* 0x000fca00078e0200 */
[----:B------:R-:W-:-:S13]  /*2b7a0*/  ISETP.GT.U32.AND P2, PT, R9, R0, PT ;  /* 0x000000000900720c */ /* 0x000fda0003f44070 */
[----:B------:R-:W-:Y:S02]  /*2b7b0*/  @!P2 IMAD.IADD R0, R0, 0x1, -R9 ;  /* 0x000000010000a824 */ /* 0x000fe400078e0a09 */
[----:B------:R-:W-:Y:S01]  /*2b7c0*/  @!P2 VIADD R2, R2, 0x1 ;  /* 0x000000010202a836 */ /* 0x000fe20000000000 */
[----:B------:R-:W-:Y:S02]  /*2b7d0*/  ISETP.NE.AND P2, PT, R8, RZ, PT ;  /* 0x000000ff0800720c */ /* 0x000fe40003f45270 */
[----:B------:R-:W-:Y:S02]  /*2b7e0*/  ISETP.GE.U32.AND P0, PT, R0, R9, PT ;  /* 0x000000090000720c */ /* 0x000fe40003f06070 */
[----:B------:R-:W-:Y:S02]  /*2b7f0*/  LOP3.LUT R0, R6, R8, RZ, 0x3c, !PT ;  /* 0x0000000806007212 */ /* 0x000fe400078e3cff */
[----:B------:R-:W-:Y:S02]  /*2b800*/  IADD3 R6, R7, 0x1000000, R6 ;  /* 0x0100000007067810 */ /* 0x000fe40007ffe006 */
[----:B------:R-:W-:-:S07]  /*2b810*/  ISETP.GE.AND P1, PT, R0, RZ, PT ;  /* 0x000000ff0000720c */ /* 0x000fce0003f26270 */
[----:B------:R-:W-:-:S04]  /*2b820*/  @P0 VIADD R2, R2, 0x1 ;  /* 0x0000000102020836 */ /* 0x000fc80000000000 */
[----:B------:R-:W-:-:S04]  /*2b830*/  IMAD.MOV.U32 R0, RZ, RZ, R2 ;  /* 0x000000ffff007224 */ /* 0x000fc800078e0002 */
[----:B------:R-:W-:Y:S01]  /*2b840*/  @!P1 IMAD.MOV R0, RZ, RZ, -R0 ;  /* 0x000000ffff009224 */ /* 0x000fe200078e0a00 */
[----:B------:R-:W-:Y:S02]  /*2b850*/  @!P2 LOP3.LUT R0, RZ, R8, RZ, 0x33, !PT ;  /* 0x00000008ff00a212 */ /* 0x000fe400078e33ff */
[----:B------:R-:W-:-:S05]  /*2b860*/  IADD3 R8, -R8, RZ, RZ ;  /* 0x000000ff08087210 */ /* 0x000fca0007ffe1ff */
[----:B------:R-:W-:-:S05]  /*2b870*/  IMAD R2, R0, R8, R6 ;  /* 0x0000000800027224 */ /* 0x000fca00078e0206 */
[----:B------:R1:W-:Y:S02]  /*2b880*/  STL [R1+0x8], R2 ;  /* 0x0000080201007387 */ /* 0x0003e40000100800 */
.L_x_1914:
[----:B------:R-:W-:-:S05]  /*2b890*/  LOP3.LUT R0, RZ, R0, RZ, 0x33, !PT ;  /* 0x00000000ff007212 */ /* 0x000fca00078e33ff */
[----:B------:R-:W-:-:S05]  /*2b8a0*/  IMAD.IADD R0, R4, 0x1, R0 ;  /* 0x0000000104007824 */ /* 0x000fca00078e0200 */
[----:B------:R2:W-:Y:S01]  /*2b8b0*/  STL [R1+0x4], R0 ;  /* 0x0000040001007387 */ /* 0x0005e20000100800 */
[----:B------:R-:W-:Y:S05]  /*2b8c0*/  BRA `(.L_x_1915) ;  /* 0x0000000000287947 */ /* 0x000fea0003800000 */
.L_x_1907:
[----:B------:R-:W-:Y:S01]  /*2b8d0*/  UMOV UR4, URZ ;  /* 0x0000003f00047c82 */ /* 0x000fe20008000000 */
[----:B------:R-:W-:Y:S01]  /*2b8e0*/  ULDC UR6, c[0x0][0xc3c] ;  /* 0x00030f0000067ab9 */ /* 0x000fe20000000800 */
[----:B------:R-:W-:Y:S01]  /*2b8f0*/  UMOV UR5, URZ ;  /* 0x0000003f00057c82 */ /* 0x000fe20008000000 */
[----:B------:R-:W-:Y:S01]  /*2b900*/  IMAD.U32 R3, RZ, RZ, UR4 ;  /* 0x00000004ff037e24 */ /* 0x000fe2000f8e00ff */
[----:B------:R3:W-:Y:S01]  /*2b910*/  STL [R1], R5 ;  /* 0x0000000501007387 */ /* 0x0007e20000100800 */
[----:B------:R-:W-:Y:S02]  /*2b920*/  IMAD.U32 R0, RZ, RZ, UR6 ;  /* 0x00000006ff007e24 */ /* 0x000fe4000f8e00ff */
[----:B------:R-:W-:Y:S01]  /*2b930*/  IMAD.U32 R2, RZ, RZ, UR5 ;  /* 0x00000005ff027e24 */ /* 0x000fe2000f8e00ff */
[----:B------:R3:W-:Y:S04]  /*2b940*/  STL [R1+0x4], R3 ;  /* 0x0000040301007387 */ /* 0x0007e80000100800 */
[----:B------:R3:W-:Y:S04]  /*2b950*/  STL [R1+0xc], R0 ;  /* 0x00000c0001007387 */ /* 0x0007e80000100800 */
[----:B------:R3:W-:Y:S02]  /*2b960*/  STL [R1+0x8], R2 ;  /* 0x0000080201007387 */ /* 0x0007e40000100800 */
.L_x_1915:
[----:B--23--:R-:W2:Y:S04]  /*2b970*/  LDL R0, [R1+0x28] ;  /* 0x0000280001007983 */ /* 0x00cea80000100800 */
[----:B01----:R-:W3:Y:S04]  /*2b980*/  LDL R2, [R1+0xc] ;  /* 0x00000c0001027983 */ /* 0x003ee80000100800 */
[----:B------:R-:W4:Y:S04]  /*2b990*/  LDL R3, [R1+0x8] ;  /* 0x0000080001037983 */ /* 0x000f280000100800 */
[----:B------:R-:W5:Y:S04]  /*2b9a0*/  LDL R4, [R1] ;  /* 0x0000000001047983 */ /* 0x000f680000100800 */
[----:B------:R-:W5:Y:S01]  /*2b9b0*/  LDL R5, [R1+0x4] ;  /* 0x0000040001057983 */ /* 0x000f620000100800 */
[----:B------:R-:W-:Y:S05]  /*2b9c0*/  WARPSYNC.ALL ;  /* 0x0000000000007948 */ /* 0x000fea0003800000 */
[----:B------:R-:W-:Y:S01]  /*2b9d0*/  BAR.SYNC.DEFER_BLOCKING 0x4, 0x180 ;  /* 0x0106000000007b1d */ /* 0x000fe20000010000 */
[----:B--2---:R-:W-:-:S13]  /*2b9e0*/  ISETP.NE.AND P0, PT, R0, RZ, PT ;  /* 0x000000ff0000720c */ /* 0x004fda0003f05270 */
[----:B------:R-:W0:Y:S01]  /*2b9f0*/  @!P0 S2R R0, SR_CgaCtaId ;  /* 0x0000000000008919 */ /* 0x000e220000008800 */
[----:B---3--:R-:W-:Y:S02]  /*2ba00*/  MOV R7, R2 ;  /* 0x0000000200077202 */ /* 0x008fe40000000f00 */
[----:B------:R-:W-:Y:S01]  /*2ba10*/  @!P0 MOV R2, 0x400 ;  /* 0x0000040000028802 */ /* 0x000fe20000000f00 */
[----:B----4-:R-:W-:-:S03]  /*2ba20*/  IMAD.MOV.U32 R6, RZ, RZ, R3 ;  /* 0x000000ffff067224 */ /* 0x010fc600078e0003 */
[----:B0-----:R-:W-:-:S05]  /*2ba30*/  @!P0 LEA R19, R0, R2, 0x18 ;  /* 0x0000000200138211 */ /* 0x001fca00078ec0ff */
[----:B-----5:R1:W-:Y:S01]  /*2ba40*/  @!P0 STS.128 [R19+0x2a8d0], R4 ;  /* 0x02a8d00413008388 */ /* 0x0203e20000000c00 */
[----:B------:R-:W-:Y:S06]  /*2ba50*/  BAR.ARV 0x5, 0x180 ;  /* 0x0146000000007b1d */ /* 0x000fec0000002000 */
.L_x_1904:
[----:B--2---:R-:W2:Y:S01]  /*2ba60*/  LDL R0, [R1+0xc] ;  /* 0x00000c0001007983 */ /* 0x004ea20000100800 */
[----:B------:R-:W-:Y:S02]  /*2ba70*/  ULDC UR4, c[0x0][0xc3c] ;  /* 0x00030f0000047ab9 */ /* 0x000fe40000000800 */
[----:B--2---:R-:W-:-:S13]  /*2ba80*/  ISETP.GE.AND P0, PT, R0, UR4, PT ;  /* 0x0000000400007c0c */ /* 0x004fda000bf06270 */
[----:B------:R-:W-:Y:S05]  /*2ba90*/  @!P0 BRA `(.L_x_1916) ;  /* 0xffffff8400908947 */ /* 0x000fea000383ffff */
[----:B------:R-:W-:Y:S05]  /*2baa0*/  BSYNC B8 ;  /* 0x0000000000087941 */ /* 0x000fea0003800000 */
.L_x_1752:
[----:B----4-:R-:W2:Y:S01]  /*2bab0*/  LDL.LU R0, [R1+0x58] ;  /* 0x0000580001007983 */ /* 0x010ea20000300800 */
[----:B------:R-:W-:Y:S01]  /*2bac0*/  BSSY B0, `(.L_x_1917) ;  /* 0x000000b000007945 */ /* 0x000fe20003800000 */
[----:B01----:R-:W0:Y:S01]  /*2bad0*/  S2R R5, SR_CgaCtaId ;  /* 0x0000000000057919 */ /* 0x003e220000008800 */
[----:B--2---:R-:W-:-:S05]  /*2bae0*/  VIADD R0, R0, 0x1 ;  /* 0x0000000100007836 */ /* 0x004fca0000000000 */
[----:B------:R-:W-:-:S04]  /*2baf0*/  LEA.HI R2, R0, R0, RZ, 0x1 ;  /* 0x0000000000027211 */ /* 0x000fc800078f08ff */
[----:B---3--:R-:W-:-:S05]  /*2bb00*/  LOP3.LUT R3, R2, 0xfffffffe, RZ, 0xc0, !PT ;  /* 0xfffffffe02037812 */ /* 0x008fca00078ec0ff */
[----:B------:R-:W-:Y:S01]  /*2bb10*/  IMAD.IADD R3, R0, 0x1, -R3 ;  /* 0x0000000100037824 */ /* 0x000fe200078e0a03 */
[----:B------:R-:W-:-:S04]  /*2bb20*/  MOV R0, 0x400 ;  /* 0x0000040000007802 */ /* 0x000fc80000000f00 */
[----:B0-----:R-:W-:Y:S02]  /*2bb30*/  LEA R0, R5, R0, 0x18 ;  /* 0x0000000005007211 */ /* 0x001fe400078ec0ff */
[----:B------:R-:W-:-:S04]  /*2bb40*/  SHF.L.U32 R3, R3, 0x1f, RZ ;  /* 0x0000001f03037819 */ /* 0x000fc800000006ff */
[----:B------:R-:W0:Y:S02]  /*2bb50*/  SYNCS.PHASECHK.TRANS64.TRYWAIT P0, [R0+URZ+0x2a820], R3 ;  /* 0x02a82003000075a7 */ /* 0x000e24000800017f */
[----:B0-----:R-:W-:Y:S05]  /*2bb60*/  @!P0 BRA `(.L_x_1918) ;  /* 0x0000002c001c8947 */ /* 0x001fea0003800000 */
.L_x_2025:
[----:B------:R-:W-:Y:S05]  /*2bb70*/  BSYNC B0 ;  /* 0x0000000000007941 */ /* 0x000fea0003800000 */
.L_x_1917:
[----:B------:R-:W-:-:S03]  /*2bb80*/  UMOV UR4, 0xffffffff ;  /* 0xffffffff00047882 */ /* 0x000fc60000000000 */
[----:B------:R-:W-:Y:S05]  /*2bb90*/  BRA.DIV UR4, `(.L_x_1919) ;  /* 0x0000002e04247947 */ /* 0x000fea000b800000 */
[----:B------:R-:W1:Y:S02]  /*2bba0*/  S2R R2, SR_TID.X ;  /* 0x0000000000027919 */ /* 0x000e640000002100 */
[----:B-1----:R-:W-:-:S04]  /*2bbb0*/  SHF.R.U32.HI R2, RZ, 0x5, R2 ;  /* 0x00000005ff027819 */ /* 0x002fc80000011602 */
[----:B------:R-:W-:-:S05]  /*2bbc0*/  LOP3.LUT R2, R2, 0x3, RZ, 0xc0, !PT ;  /* 0x0000000302027812 */ /* 0x000fca00078ec0ff */
[----:B------:R1:W2:Y:S02]  /*2bbd0*/  SHFL.IDX PT, R14, R2, RZ, 0x1f ;  /* 0x00001fff020e7589 */ /* 0x0002a400000e0000 */
.L_x_2028:
[----:B--2---:R-:W-:-:S13]  /*2bbe0*/  ISETP.NE.AND P0, PT, R14, RZ, PT ;  /* 0x000000ff0e00720c */ /* 0x004fda0003f05270 */
[----:B------:R-:W-:Y:S05]  /*2bbf0*/  @P0 BRA `(.L_x_1449) ;  /* 0x00000000009c0947 */ /* 0x000fea0003800000 */
[----:B------:R-:W-:-:S03]  /*2bc00*/  UMOV UR4, 0xffffffff ;  /* 0xffffffff00047882 */ /* 0x000fc60000000000 */
[----:B------:R-:W-:Y:S05]  /*2bc10*/  BRA.DIV UR4, `(.L_x_1920) ;  /* 0x0000002e04387947 */ /* 0x000fea000b800000 */
[----:B------:R-:W-:-:S13]  /*2bc20*/  ELECT P6, URZ, PT ;  /* 0x00000000003f782f */ /* 0x000fda00038c0000 */
.L_x_2031:
        /* <DEDUP_REMOVED lines=8> */
.L_x_1921:
[----:B0-----:R-:W2:Y:S04]  /*2bcb0*/  LDL R3, [R1+0x10] ;  /* 0x0000100001037983 */ /* 0x001ea80000100800 */
[----:B------:R-:W3:Y:S01]  /*2bcc0*/  LDL.LU R7, [R1+0x18] ;  /* 0x0000180001077983 */ /* 0x000ee20000300800 */
[----:B------:R-:W-:-:S04]  /*2bcd0*/  VIADD R2, R0, 0x2a840 ;  /* 0x0002a84000027836 */ /* 0x000fc80000000000 */
[C---:B--2---:R-:W-:Y:S01]  /*2bce0*/  IMAD R6, R3.reuse, 0x8, R2 ;  /* 0x0000000803067824 */ /* 0x044fe200078e0202 */
[----:B------:R-:W-:Y:S02]  /*2bcf0*/  IADD3 R3, R3, 0x1, RZ ;  /* 0x0000000103037810 */ /* 0x000fe40007ffe0ff */
[----:B---3--:R-:W-:Y:S02]  /*2bd00*/  SHF.L.U32 R5, R7, 0x1f, RZ ;  /* 0x0000001f07057819 */ /* 0x008fe400000006ff */
[C---:B------:R-:W-:Y:S02]  /*2bd10*/  ISETP.NE.AND P1, PT, R3.reuse, 0x2, PT ;  /* 0x000000020300780c */ /* 0x040fe40003f25270 */
[----:B------:R-:W0:Y:S02]  /*2bd20*/  SYNCS.PHASECHK.TRANS64.TRYWAIT P0, [R6+URZ], R5 ;  /* 0x00000005060075a7 */ /* 0x000e24000800017f */
[----:B------:R-:W-:Y:S02]  /*2bd30*/  SEL R4, RZ, 0x1, P1 ;  /* 0x00000001ff047807 */ /* 0x000fe40000800000 */
[----:B------:R-:W-:-:S02]  /*2bd40*/  SEL R3, R3, RZ, P1 ;  /* 0x000000ff03037207 */ /* 0x000fc40000800000 */
[----:B------:R-:W-:-:S03]  /*2bd50*/  LOP3.LUT R4, R7, R4, RZ, 0x3c, !PT ;  /* 0x0000000407047212 */ /* 0x000fc600078e3cff */
[----:B------:R-:W-:Y:S01]  /*2bd60*/  IMAD R7, R3, 0x8, R2 ;  /* 0x0000000803077824 */ /* 0x000fe200078e0202 */
[----:B------:R-:W-:Y:S01]  /*2bd70*/  SHF.L.U32 R2, R4, 0x1f, RZ ;  /* 0x0000001f04027819 */ /* 0x000fe200000006ff */
[----:B0-----:R-:W-:Y:S06]  /*2bd80*/  @!P0 BRA `(.L_x_1922) ;  /* 0x0000002800fc8947 */ /* 0x001fec0003800000 */
.L_x_2032:
[----:B------:R-:W1:Y:S02]  /*2bd90*/  SYNCS.PHASECHK.TRANS64.TRYWAIT P0, [R7+URZ], R2 ;  /* 0x00000002070075a7 */ /* 0x000e64000800017f */
[----:B-1----:R-:W-:Y:S05]  /*2bda0*/  @!P0 BRA `(.L_x_1923) ;  /* 0x0000002c00088947 */ /* 0x002fea0003800000 */
.L_x_2033:
[----:B------:R-:W-:Y:S05]  /*2bdb0*/  @!P2 BRA `(.L_x_1924) ;  /* 0x000000000004a947 */ /* 0x000fea0003800000 */
[----:B------:R-:W-:Y:S01]  /*2bdc0*/  BPT.TRAP 0x1 ;  /* 0x000000040000795c */ /* 0x000fe20000300000 */
.L_x_1924:
[----:B------:R-:W2:Y:S01]  /*2bdd0*/  LDL.LU R4, [R1+0x10] ;  /* 0x0000100001047983 */ /* 0x000ea20000300800 */
[----:B------:R-:W-:-:S04]  /*2bde0*/  VIADD R0, R0, 0x2a860 ;  /* 0x0002a86000007836 */ /* 0x000fc80000000000 */
[----:B--2---:R-:W-:-:S04]  /*2bdf0*/  IMAD R4, R4, 0x8, R0 ;  /* 0x0000000804047824 */ /* 0x004fc800078e0200 */
[----:B------:R-:W2:Y:S02]  /*2be00*/  SYNCS.PHASECHK.TRANS64.TRYWAIT P0, [R4+URZ], R5 ;  /* 0x00000005040075a7 */ /* 0x000ea4000800017f */
[----:B--2---:R-:W-:Y:S05]  /*2be10*/  @!P0 BRA `(.L_x_1925) ;  /* 0x0000002c00008947 */ /* 0x004fea0003800000 */
.L_x_2034:
[----:B------:R-:W-:-:S07]  /*2be20*/  IMAD R3, R3, 0x8, R0 ;  /* 0x0000000803037824 */ /* 0x000fce00078e0200 */
.L_x_1926:
[----:B---3--:R3:W4:Y:S02]  /*2be30*/  SYNCS.PHASECHK.TRANS64.TRYWAIT P0, [R3+URZ], R2 ;  /* 0x00000002030075a7 */ /* 0x008724000800017f */
[----:B----4-:R-:W-:Y:S05]  /*2be40*/  @!P0 NANOSLEEP.SYNCS 0x989680 ;  /* 0x009896800000895d */ /* 0x010fea0003900000 */
[----:B------:R-:W4:Y:S02]  /*2be50*/  @!P0 SYNCS.PHASECHK.TRANS64 P0, [R3+URZ], R2 ;  /* 0x00000002030085a7 */ /* 0x000f24000800007f */
[----:B----4-:R-:W-:Y:S05]  /*2be60*/  @!P0 BRA `(.L_x_1926) ;  /* 0xfffffffc00f08947 */ /* 0x010fea000383ffff */
.L_x_1449:
[----:B------:R-:W-:Y:S05]  /*2be70*/  BSYNC B9 ;  /* 0x0000000000097941 */ /* 0x000fea0003800000 */
.L_x_1446:
[----:B------:R-:W-:Y:S05]  /*2be80*/  EXIT ;  /* 0x000000000000794d */ /* 0x000fea0003800000 */
.L_x_1477:
[----:B0-----:R0:W1:Y:S02]  /*2be90*/  SYNCS.PHASECHK.TRANS64.TRYWAIT P5, [R3+URZ+0x2a890], R0 ;  /* 0x02a89000030075a7 */ /* 0x00106400080a017f */
[----:B-1----:R-:W-:Y:S05]  /*2bea0*/  @!P5 NANOSLEEP.SYNCS 0x989680 ;  /* 0x009896800000d95d */ /* 0x002fea0003900000 */
[----:B------:R-:W1:Y:S02]  /*2beb0*/  @!P5 SYNCS.PHASECHK.TRANS64 P5, [R3+URZ+0x2a890], R0 ;  /* 0x02a890000300d5a7 */ /* 0x000e6400080a007f */
[----:B-1----:R-:W-:Y:S05]  /*2bec0*/  @!P5 BRA `(.L_x_1477) ;  /* 0xfffffffc00f0d947 */ /* 0x002fea000383ffff */
[----:B------:R-:W-:Y:S05]  /*2bed0*/  BRA `(.L_x_1927) ;  /* 0xfffffd8000187947 */ /* 0x000fea000383ffff */
.L_x_1531:
[----:B-1----:R1:W2:Y:S02]  /*2bee0*/  SYNCS.PHASECHK.TRANS64.TRYWAIT P5, [R3+URZ+0x2a890], R0 ;  /* 0x02a89000030075a7 */ /* 0x0022a400080a017f */
[----:B--2---:R-:W-:Y:S05]  /*2bef0*/  @!P5 NANOSLEEP.SYNCS 0x989680 ;  /* 0x009896800000d95d */ /* 0x004fea0003900000 */
[----:B------:R-:W2:Y:S02]  /*2bf00*/  @!P5 SYNCS.PHASECHK.TRANS64 P5, [R3+URZ+0x2a890], R0 ;  /* 0x02a890000300d5a7 */ /* 0x000ea400080a007f */
[----:B--2---:R-:W-:Y:S05]  /*2bf10*/  @!P5 BRA `(.L_x_1531) ;  /* 0xfffffffc00f0d947 */ /* 0x004fea000383ffff */
[----:B------:R-:W-:Y:S05]  /*2bf20*/  BRA `(.L_x_1928) ;  /* 0xfffffdb000f47947 */ /* 0x000fea000383ffff */
.L_x_1556:
[----:B0-----:R0:W1:Y:S02]  /*2bf30*/  SYNCS.PHASECHK.TRANS64.TRYWAIT P4, [R3+URZ+0x2a890], R0 ;  /* 0x02a89000030075a7 */ /* 0x001064000808017f */
[----:B-1----:R-:W-:Y:S05]  /*2bf40*/  @!P4 NANOSLEEP.SYNCS 0x989680 ;  /* 0x009896800000c95d */ /* 0x002fea0003900000 */
[----:B------:R-:W1:Y:S02]  /*2bf50*/  @!P4 SYNCS.PHASECHK.TRANS64 P4, [R3+URZ+0x2a890], R0 ;  /* 0x02a890000300c5a7 */ /* 0x000e64000808007f */
[----:B-1----:R-:W-:Y:S05]  /*2bf60*/  @!P4 BRA `(.L_x_1556) ;  /* 0xfffffffc00f0c947 */ /* 0x002fea000383ffff */
[----:B------:R-:W-:Y:S05]  /*2bf70*/  BRA `(.L_x_1929) ;  /* 0xfffffde400487947 */ /* 0x000fea000383ffff */
.L_x_1562:
[----:B0-----:R0:W1:Y:S02]  /*2bf80*/  SYNCS.PHASECHK.TRANS64.TRYWAIT P4, [R3+URZ+0x2a8b0], R0 ;  /* 0x02a8b000030075a7 */ /* 0x001064000808017f */
[----:B-1----:R-:W-:Y:S05]  /*2bf90*/  @!P4 NANOSLEEP.SYNCS 0x989680 ;  /* 0x009896800000c95d */ /* 0x002fea0003900000 */
[----:B------:R-:W1:Y:S02]  /*2bfa0*/  @!P4 SYNCS.PHASECHK.TRANS64 P4, [R3+URZ+0x2a8b0], R0 ;  /* 0x02a8b0000300c5a7 */ /* 0x000e64000808007f */
[----:B-1----:R-:W-:Y:S05]  /*2bfb0*/  @!P4 BRA `(.L_x_1562) ;  /* 0xfffffffc00f0c947 */ /* 0x002fea000383ffff */
[----:B------:R-:W-:Y:S05]  /*2bfc0*/  BRA `(.L_x_1930) ;  /* 0xfffffde800487947 */ /* 0x000fea000383ffff */
.L_x_1590:
[----:B------:R-:W-:Y:S01]  /*2bfd0*/  BSSY B1, `(.L_x_1931) ;  /* 0x0000008000017945 */ /* 0x000fe20003800000 */
[----:B------:R-:W-:Y:S01]  /*2bfe0*/  IMAD.MOV.U32 R13, RZ, RZ, R0 ;  /* 0x000000ffff0d7224 */ /* 0x000fe200078e0000 */
[----:B------:R-:W-:Y:S01]  /*2bff0*/  MOV R12, RZ ;  /* 0x000000ff000c7202 */ /* 0x000fe20000000f00 */
[----:B------:R-:W-:Y:S02]  /*2c000*/  IMAD.MOV.U32 R11, RZ, RZ, 0x1c1f ;  /* 0x00001c1fff0b7424 */ /* 0x000fe400078e00ff */
[----:B------:R-:W-:-:S07]  /*2c010*/  IMAD.MOV.U32 R15, RZ, RZ, -0x1 ;  /* 0xffffffffff0f7424 */ /* 0x000fce00078e00ff */
[----:B------:R-:W-:Y:S05]  /*2c020*/  WARPSYNC.COLLECTIVE R15, `(.L_x_1932) ;  /* 0x000000000f087348 */ /* 0x000fea0003c00000 */
[----:B------:R0:W1:Y:S02]  /*2c030*/  SHFL.IDX P6, R14, R13, R12, R11 ;  /* 0x0000000c0d0e7389 */ /* 0x00006400000c000b */
[----:B01----:R-:W-:Y:S01]  /*2c040*/  ENDCOLLECTIVE ;  /* 0x000000000000791b */ /* 0x003fe20003800000 */
.L_x_1932:
[----:B------:R-:W-:Y:S05]  /*2c050*/  BSYNC B1 ;  /* 0x0000000000017941 */ /* 0x000fea0003800000 */
.L_x_1931:
[----:B------:R-:W-:Y:S01]  /*2c060*/  IMAD.MOV.U32 R13, RZ, RZ, R32 ;  /* 0x000000ffff0d7224 */ /* 0x000fe200078e0020 */
[----:B------:R-:W-:Y:S01]  /*2c070*/  MOV R11, 0x1c1f ;  /* 0x00001c1f000b7802 */ /* 0x000fe20000000f00 */
[----:B------:R-:W-:Y:S02]  /*2c080*/  IMAD.MOV.U32 R12, RZ, RZ, RZ ;  /* 0x000000ffff0c7224 */ /* 0x000fe400078e00ff */
[----:B------:R-:W-:Y:S02]  /*2c090*/  IMAD.MOV.U32 R15, RZ, RZ, -0x1 ;  /* 0xffffffffff0f7424 */ /* 0x000fe400078e00ff */
[----:B------:R-:W-:-:S07]  /*2c0a0*/  IMAD.MOV.U32 R7, RZ, RZ, R14 ;  /* 0x000000ffff077224 */ /* 0x000fce00078e000e */
[----:B------:R-:W-:Y:S05]  /*2c0b0*/  WARPSYNC.COLLECTIVE R15, `(.L_x_1933) ;  /* 0x000000000f087348 */ /* 0x000fea0003c00000 */
[----:B------:R0:W1:Y:S02]  /*2c0c0*/  SHFL.IDX P6, R14, R13, R12, R11 ;  /* 0x0000000c0d0e7389 */ /* 0x00006400000c000b */
[----:B01----:R-:W-:Y:S01]  /*2c0d0*/  ENDCOLLECTIVE ;  /* 0x000000000000791b */ /* 0x003fe20003800000 */
.L_x_1933:
[----:B------:R-:W-:Y:S02]  /*2c0e0*/  IMAD.MOV.U32 R13, RZ, RZ, R63 ;  /* 0x000000ffff0d7224 */ /* 0x000fe400078e003f */
[----:B------:R-:W-:-:S07]  /*2c0f0*/  IMAD.MOV.U32 R6, RZ, RZ, R14 ;  /* 0x000000ffff067224 */ /* 0x000fce00078e000e */
[----:B------:R-:W-:Y:S05]  /*2c100*/  WARPSYNC.COLLECTIVE R15, `(.L_x_1934) ;  /* 0x000000000f087348 */ /* 0x000fea0003c00000 */
[----:B------:R0:W1:Y:S02]  /*2c110*/  SHFL.IDX P6, R14, R13, R12, R11 ;  /* 0x0000000c0d0e7389 */ /* 0x00006400000c000b */
[----:B01----:R-:W-:Y:S01]  /*2c120*/  ENDCOLLECTIVE ;  /* 0x000000000000791b */ /* 0x003fe20003800000 */
.L_x_1934:
[----:B------:R-:W-:Y:S02]  /*2c130*/  IMAD.MOV.U32 R13, RZ, RZ, R3 ;  /* 0x000000ffff0d7224 */ /* 0x000fe400078e0003 */
[----:B------:R-:W-:-:S07]  /*2c140*/  IMAD.MOV.U32 R9, RZ, RZ, R14 ;  /* 0x000000ffff097224 */ /* 0x000fce00078e000e */
[----:B------:R-:W-:Y:S05]  /*2c150*/  WARPSYNC.COLLECTIVE R15, `(.L_x_1935) ;  /* 0x000000000f087348 */ /* 0x000fea0003c00000 */
[----:B------:R0:W1:Y:S02]  /*2c160*/  SHFL.IDX P6, R14, R13, R12, R11 ;  /* 0x0000000c0d0e7389 */ /* 0x00006400000c000b */
[----:B01----:R-:W-:Y:S01]  /*2c170*/  ENDCOLLECTIVE ;  /* 0x000000000000791b */ /* 0x003fe20003800000 */
.L_x_1935:
[----:B------:R-:W-:Y:S01]  /*2c180*/  MOV R8, R14 ;  /* 0x0000000e00087202 */ /* 0x000fe20000000f00 */
[----:B------:R-:W-:Y:S06]  /*2c190*/  BRA `(.L_x_1936) ;  /* 0xfffffdfc00107947 */ /* 0x000fec000383ffff */
.L_x_1593:
[----:B------:R-:W-:Y:S01]  /*2c1a0*/  BSSY B1, `(.L_x_1937) ;  /* 0x0000008000017945 */ /* 0x000fe20003800000 */
[----:B------:R-:W-:Y:S02]  /*2c1b0*/  IMAD.MOV.U32 R13, RZ, RZ, R0 ;  /* 0x000000ffff0d7224 */ /* 0x000fe400078e0000 */
[----:B------:R-:W-:Y:S02]  /*2c1c0*/  IMAD.MOV.U32 R12, RZ, RZ, 0x1 ;  /* 0x00000001ff0c7424 */ /* 0x000fe400078e00ff */
[----:B------:R-:W-:Y:S02]  /*2c1d0*/  IMAD.MOV.U32 R11, RZ, RZ, 0x1c1f ;  /* 0x00001c1fff0b7424 */ /* 0x000fe400078e00ff */
[----:B------:R-:W-:-:S07]  /*2c1e0*/  IMAD.MOV.U32 R15, RZ, RZ, -0x1 ;  /* 0xffffffffff0f7424 */ /* 0x000fce00078e00ff */
[----:B0--34-:R-:W-:Y:S05]  /*2c1f0*/  WARPSYNC.COLLECTIVE R15, `(.L_x_1938) ;  /* 0x000000000f087348 */ /* 0x019fea0003c00000 */
[----:B------:R1:W2:Y:S02]  /*2c200*/  SHFL.IDX P6, R14, R13, R12, R11 ;  /* 0x0000000c0d0e7389 */ /* 0x0002a400000c000b */
[----:B01234-:R-:W-:Y:S01]  /*2c210*/  ENDCOLLECTIVE ;  /* 0x000000000000791b */ /* 0x01ffe20003800000 */
.L_x_1938:
[----:B------:R-:W-:Y:S05]  /*2c220*/  BSYNC B1 ;  /* 0x0000000000017941 */ /* 0x000fea0003800000 */
.L_x_1937:
[----:B------:R-:W-:Y:S01]  /*2c230*/  MOV R13, R32 ;  /* 0x00000020000d7202 */ /* 0x000fe20000000f00 */
[----:B------:R-:W-:Y:S02]  /*2c240*/  IMAD.MOV.U32 R12, RZ, RZ, 0x1 ;  /* 0x00000001ff0c7424 */ /* 0x000fe400078e00ff */
[----:B------:R-:W-:Y:S02]  /*2c250*/  IMAD.MOV.U32 R11, RZ, RZ, 0x1c1f ;  /* 0x00001c1fff0b7424 */ /* 0x000fe400078e00ff */
[----:B------:R-:W-:Y:S02]  /*2c260*/  IMAD.MOV.U32 R15, RZ, RZ, -0x1 ;  /* 0xffffffffff0f7424 */ /* 0x000fe400078e00ff */
[----:B------:R-:W-:-:S07]  /*2c270*/  IMAD.MOV.U32 R0, RZ, RZ, R14 ;  /* 0x000000ffff007224 */ /* 0x000fce00078e000e */
[----:B------:R-:W-:Y:S05]  /*2c280*/  WARPSYNC.COLLECTIVE R15, `(.L_x_1939) ;  /* 0x000000000f087348 */ /* 0x000fea0003c00000 */
[----:B------:R0:W1:Y:S02]  /*2c290*/  SHFL.IDX P6, R14, R13, R12, R11 ;  /* 0x0000000c0d0e7389 */ /* 0x00006400000c000b */
[----:B01----:R-:W-:Y:S01]  /*2c2a0*/  ENDCOLLECTIVE ;  /* 0x000000000000791b */ /* 0x003fe20003800000 */
.L_x_1939:
[----:B------:R-:W-:Y:S02]  /*2c2b0*/  IMAD.MOV.U32 R13, RZ, RZ, R63 ;  /* 0x000000ffff0d7224 */ /* 0x000fe400078e003f */
[----:B------:R-:W-:-:S07]  /*2c2c0*/  IMAD.MOV.U32 R65, RZ, RZ, R14 ;  /* 0x000000ffff417224 */ /* 0x000fce00078e000e */
[----:B------:R-:W-:Y:S05]  /*2c2d0*/  WARPSYNC.COLLECTIVE R15, `(.L_x_1940) ;  /* 0x000000000f087348 */ /* 0x000fea0003c00000 */
[----:B------:R0:W1:Y:S02]  /*2c2e0*/  SHFL.IDX P6, R14, R13, R12, R11 ;  /* 0x0000000c0d0e7389 */ /* 0x00006400000c000b */
[----:B01----:R-:W-:Y:S01]  /*2c2f0*/  ENDCOLLECTIVE ;  /* 0x000000000000791b */ /* 0x003fe20003800000 */
.L_x_1940:
[----:B------:R-:W-:Y:S01]  /*2c300*/  IMAD.MOV.U32 R13, RZ, RZ, R3 ;  /* 0x000000ffff0d7224 */ /* 0x000fe200078e0003 */
[----:B------:R-:W-:-:S07]  /*2c310*/  MOV R63, R14 ;  /* 0x0000000e003f7202 */ /* 0x000fce0000000f00 */
[----:B------:R-:W-:Y:S05]  /*2c320*/  WARPSYNC.COLLECTIVE R15, `(.L_x_1941) ;  /* 0x000000000f087348 */ /* 0x000fea0003c00000 */
[----:B------:R0:W1:Y:S02]  /*2c330*/  SHFL.IDX P6, R14, R13, R12, R11 ;  /* 0x0000000c0d0e7389 */ /* 0x00006400000c000b */
[----:B01----:R-:W-:Y:S01]  /*2c340*/  ENDCOLLECTIVE ;  /* 0x000000000000791b */ /* 0x003fe20003800000 */
.L_x_1941:
[----:B------:R-:W-:Y:S01]  /*2c350*/  IMAD.MOV.U32 R62, RZ, RZ, R14 ;  /* 0x000000ffff3e7224 */ /* 0x000fe200078e000e */
[----:B------:R-:W-:Y:S06]  /*2c360*/  BRA `(.L_x_1942) ;  /* 0xfffffe0000987947 */ /* 0x000fec000383ffff */
.L_x_1597:
[----:B0-----:R0:W1:Y:S02]  /*2c370*/  SYNCS.PHASECHK.TRANS64.TRYWAIT P0, [R2+URZ+0x2a800], R5 ;  /* 0x02a80005020075a7 */ /* 0x001064000800017f */
[----:B-1----:R-:W-:Y:S05]  /*2c380*/  @!P0 NANOSLEEP.SYNCS 0x989680 ;  /* 0x009896800000895d */ /* 0x002fea0003900000 */
[----:B------:R-:W1:Y:S02]  /*2c390*/  @!P0 SYNCS.PHASECHK.TRANS64 P0, [R2+URZ+0x2a800], R5 ;  /* 0x02a80005020085a7 */ /* 0x000e64000800007f */
[----:B-1----:R-:W-:Y:S05]  /*2c3a0*/  @!P0 BRA `(.L_x_1597) ;  /* 0xfffffffc00f08947 */ /* 0x002fea000383ffff */
[----:B------:R-:W-:Y:S05]  /*2c3b0*/  BRA `(.L_x_1943) ;  /* 0xfffffe0800b07947 */ /* 0x000fea000383ffff */
.L_x_1621:
[----:B------:R-:W-:Y:S01]  /*2c3c0*/  BSSY B1, `(.L_x_1944) ;  /* 0x0000008000017945 */ /* 0x000fe20003800000 */
[----:B------:R-:W-:Y:S01]  /*2c3d0*/  IMAD.MOV.U32 R13, RZ, RZ, R61 ;  /* 0x000000ffff0d7224 */ /* 0x000fe200078e003d */
[----:B------:R-:W-:Y:S01]  /*2c3e0*/  MOV R15, 0xffffffff ;  /* 0xffffffff000f7802 */ /* 0x000fe20000000f00 */
[----:B------:R-:W-:Y:S02]  /*2c3f0*/  IMAD.MOV.U32 R12, RZ, RZ, RZ ;  /* 0x000000ffff0c7224 */ /* 0x000fe400078e00ff */
[----:B------:R-:W-:-:S07]  /*2c400*/  IMAD.MOV.U32 R11, RZ, RZ, 0x1c1f ;  /* 0x00001c1fff0b7424 */ /* 0x000fce00078e00ff */
[----:B------:R-:W-:Y:S05]  /*2c410*/  WARPSYNC.COLLECTIVE R15, `(.L_x_1945) ;  /* 0x000000000f087348 */ /* 0x000fea0003c00000 */
[----:B------:R0:W1:Y:S02]  /*2c420*/  SHFL.IDX P6, R14, R13, R12, R11 ;  /* 0x0000000c0d0e7389 */ /* 0x00006400000c000b */
[----:B01----:R-:W-:Y:S01]  /*2c430*/  ENDCOLLECTIVE ;  /* 0x000000000000791b */ /* 0x003fe20003800000 */
.L_x_1945:
[----:B------:R-:W-:Y:S05]  /*2c440*/  BSYNC B1 ;  /* 0x0000000000017941 */ /* 0x000fea0003800000 */
.L_x_1944:
[----:B------:R-:W-:Y:S02]  /*2c450*/  IMAD.MOV.U32 R13, RZ, RZ, R3 ;  /* 0x000000ffff0d7224 */ /* 0x000fe400078e0003 */
[----:B------:R-:W-:Y:S02]  /*2c460*/  IMAD.MOV.U32 R12, RZ, RZ, RZ ;  /* 0x000000ffff0c7224 */ /* 0x000fe400078e00ff */
[----:B------:R-:W-:Y:S02]  /*2c470*/  IMAD.MOV.U32 R11, RZ, RZ, 0x1c1f ;  /* 0x00001c1fff0b7424 */ /* 0x000fe400078e00ff */
[----:B------:R-:W-:Y:S02]  /*2c480*/  IMAD.MOV.U32 R15, RZ, RZ, -0x1 ;  /* 0xffffffffff0f7424 */ /* 0x000fe400078e00ff */
[----:B------:R-:W-:-:S07]  /*2c490*/  IMAD.MOV.U32 R7, RZ, RZ, R14 ;  /* 0x000000ffff077224 */ /* 0x000fce00078e000e */
[----:B------:R-:W-:Y:S05]  /*2c4a0*/  WARPSYNC.COLLECTIVE R15, `(.L_x_1946) ;  /* 0x000000000f087348 */ /* 0x000fea0003c00000 */
[----:B------:R0:W1:Y:S02]  /*2c4b0*/  SHFL.IDX P6, R14, R13, R12, R11 ;  /* 0x0000000c0d0e7389 */ /* 0x00006400000c000b */
[----:B01----:R-:W-:Y:S01]  /*2c4c0*/  ENDCOLLECTIVE ;  /* 0x000000000000791b */ /* 0x003fe20003800000 */
.L_x_1946:
[----:B------:R-:W-:Y:S01]  /*2c4d0*/  IMAD.MOV.U32 R13, RZ, RZ, R67 ;  /* 0x000000ffff0d7224 */ /* 0x000fe200078e0043 */
[----:B------:R-:W-:-:S07]  /*2c4e0*/  MOV R6, R14 ;  /* 0x0000000e00067202 */ /* 0x000fce0000000f00 */
[----:B------:R-:W-:Y:S05]  /*2c4f0*/  WARPSYNC.COLLECTIVE R15, `(.L_x_1947) ;  /* 0x000000000f087348 */ /* 0x000fea0003c00000 */
[----:B------:R0:W1:Y:S02]  /*2c500*/  SHFL.IDX P6, R14, R13, R12, R11 ;  /* 0x0000000c0d0e7389 */ /* 0x00006400000c000b */
[----:B01----:R-:W-:Y:S01]  /*2c510*/  ENDCOLLECTIVE ;  /* 0x000000000000791b */ /* 0x003fe20003800000 */
.L_x_1947:
[----:B------:R-:W-:Y:S02]  /*2c520*/  IMAD.MOV.U32 R13, RZ, RZ, R0 ;  /* 0x000000ffff0d7224 */ /* 0x000fe400078e0000 */
[----:B------:R-:W-:-:S07]  /*2c530*/  IMAD.MOV.U32 R4, RZ, RZ, R14 ;  /* 0x000000ffff047224 */ /* 0x000fce00078e000e */
[----:B------:R-:W-:Y:S05]  /*2c540*/  WARPSYNC.COLLECTIVE R15, `(.L_x_1948) ;  /* 0x000000000f087348 */ /* 0x000fea0003c00000 */
[----:B------:R0:W1:Y:S02]  /*2c550*/  SHFL.IDX P6, R14, R13, R12, R11 ;  /* 0x0000000c0d0e7389 */ /* 0x00006400000c000b */
[----:B01----:R-:W-:Y:S01]  /*2c560*/  ENDCOLLECTIVE ;  /* 0x000000000000791b */ /* 0x003fe20003800000 */
.L_x_1948:
[----:B------:R-:W-:Y:S05]  /*2c570*/  BRA `(.L_x_1949) ;  /* 0xfffffe2c00807947 */ /* 0x000fea000383ffff */
.L_x_1624:
[----:B------:R-:W-:Y:S01]  /*2c580*/  BSSY B1, `(.L_x_1950) ;  /* 0x0000008000017945 */ /* 0x000fe20003800000 */
[----:B------:R-:W-:Y:S01]  /*2c590*/  IMAD.MOV.U32 R13, RZ, RZ, R61 ;  /* 0x000000ffff0d7224 */ /* 0x000fe200078e003d */
[----:B------:R-:W-:Y:S01]  /*2c5a0*/  MOV R11, 0x1c1f ;  /* 0x00001c1f000b7802 */ /* 0x000fe20000000f00 */
[----:B------:R-:W-:Y:S02]  /*2c5b0*/  IMAD.MOV.U32 R12, RZ, RZ, 0x1 ;  /* 0x00000001ff0c7424 */ /* 0x000fe400078e00ff */
[----:B------:R-:W-:-:S07]  /*2c5c0*/  IMAD.MOV.U32 R15, RZ, RZ, -0x1 ;  /* 0xffffffffff0f7424 */ /* 0x000fce00078e00ff */
[----:B0-----:R-:W-:Y:S05]  /*2c5d0*/  WARPSYNC.COLLECTIVE R15, `(.L_x_1951) ;  /* 0x000000000f087348 */ /* 0x001fea0003c00000 */
[----:B------:R1:W2:Y:S02]  /*2c5e0*/  SHFL.IDX P6, R14, R13, R12, R11 ;  /* 0x0000000c0d0e7389 */ /* 0x0002a400000c000b */
[----:B012---:R-:W-:Y:S01]  /*2c5f0*/  ENDCOLLECTIVE ;  /* 0x000000000000791b */ /* 0x007fe20003800000 */
.L_x_1951:
[----:B------:R-:W-:Y:S05]  /*2c600*/  BSYNC B1 ;  /* 0x0000000000017941 */ /* 0x000fea0003800000 */
.L_x_1950:
[----:B------:R-:W-:Y:S01]  /*2c610*/  IMAD.MOV.U32 R13, RZ, RZ, R3 ;  /* 0x000000ffff0d7224 */ /* 0x000fe200078e0003 */
[----:B------:R-:W-:Y:S01]  /*2c620*/  MOV R15, 0xffffffff ;  /* 0xffffffff000f7802 */ /* 0x000fe20000000f00 */
[----:B------:R-:W-:Y:S02]  /*2c630*/  IMAD.MOV.U32 R12, RZ, RZ, 0x1 ;  /* 0x00000001ff0c7424 */ /* 0x000fe400078e00ff */
[----:B------:R-:W-:Y:S02]  /*2c640*/  IMAD.MOV.U32 R11, RZ, RZ, 0x1c1f ;  /* 0x00001c1fff0b7424 */ /* 0x000fe400078e00ff */
[----:B------:R-:W-:-:S07]  /*2c650*/  IMAD.MOV.U32 R61, RZ, RZ, R14 ;  /* 0x000000ffff3d7224 */ /* 0x000fce00078e000e */
[----:B------:R-:W-:Y:S05]  /*2c660*/  WARPSYNC.COLLECTIVE R15, `(.L_x_1952) ;  /* 0x000000000f087348 */ /* 0x000fea0003c00000 */
[----:B------:R0:W1:Y:S02]  /*2c670*/  SHFL.IDX P6, R14, R13, R12, R11 ;  /* 0x0000000c0d0e7389 */ /* 0x00006400000c000b */
[----:B01----:R-:W-:Y:S01]  /*2c680*/  ENDCOLLECTIVE ;  /* 0x000000000000791b */ /* 0x003fe20003800000 */
.L_x_1952:
[----:B------:R-:W-:Y:S02]  /*2c690*/  IMAD.MOV.U32 R13, RZ, RZ, R67 ;  /* 0x000000ffff0d7224 */ /* 0x000fe400078e0043 */
[----:B------:R-:W-:-:S07]  /*2c6a0*/  IMAD.MOV.U32 R60, RZ, RZ, R14 ;  /* 0x000000ffff3c7224 */ /* 0x000fce00078e000e */
[----:B------:R-:W-:Y:S05]  /*2c6b0*/  WARPSYNC.COLLECTIVE R15, `(.L_x_1953) ;  /* 0x000000000f087348 */ /* 0x000fea0003c00000 */
[----:B------:R0:W1:Y:S02]  /*2c6c0*/  SHFL.IDX P6, R14, R13, R12, R11 ;  /* 0x0000000c0d0e7389 */ /* 0x00006400000c000b */
[----:B01----:R-:W-:Y:S01]  /*2c6d0*/  ENDCOLLECTIVE ;  /* 0x000000000000791b */ /* 0x003fe20003800000 */
.L_x_1953:
[----:B------:R-:W-:Y:S02]  /*2c6e0*/  IMAD.MOV.U32 R13, RZ, RZ, R0 ;  /* 0x000000ffff0d7224 */ /* 0x000fe400078e0000 */
[----:B------:R-:W-:-:S07]  /*2c6f0*/  IMAD.MOV.U32 R67, RZ, RZ, R14 ;  /* 0x000000ffff437224 */ /* 0x000fce00078e000e */
[----:B------:R-:W-:Y:S05]  /*2c700*/  WARPSYNC.COLLECTIVE R15, `(.L_x_1954) ;  /* 0x000000000f087348 */ /* 0x000fea0003c00000 */
[----:B------:R0:W1:Y:S02]  /*2c710*/  SHFL.IDX P6, R14, R13, R12, R11 ;  /* 0x0000000c0d0e7389 */ /* 0x00006400000c000b */
[----:B01----:R-:W-:Y:S01]  /*2c720*/  ENDCOLLECTIVE ;  /* 0x000000000000791b */ /* 0x003fe20003800000 */
.L_x_1954:
[----:B------:R-:W-:Y:S01]  /*2c730*/  IMAD.MOV.U32 R66, RZ, RZ, R14 ;  /* 0x000000ffff427224 */ /* 0x000fe200078e000e */
[----:B------:R-:W-:Y:S06]  /*2c740*/  BRA `(.L_x_1955) ;  /* 0xfffffe30008c7947 */ /* 0x000fec000383ffff */
.L_x_1628:
[----:B0-----:R0:W1:Y:S02]  /*2c750*/  SYNCS.PHASECHK.TRANS64.TRYWAIT P0, [R2+URZ+0x2a800], R61 ;  /* 0x02a8003d020075a7 */ /* 0x001064000800017f */
[----:B-1----:R-:W-:Y:S05]  /*2c760*/  @!P0 NANOSLEEP.SYNCS 0x989680 ;  /* 0x009896800000895d */ /* 0x002fea0003900000 */
[----:B------:R-:W1:Y:S02]  /*2c770*/  @!P0 SYNCS.PHASECHK.TRANS64 P0, [R2+URZ+0x2a800], R61 ;  /* 0x02a8003d020085a7 */ /* 0x000e64000800007f */
[----:B-1----:R-:W-:Y:S05]  /*2c780*/  @!P0 BRA `(.L_x_1628) ;  /* 0xfffffffc00f08947 */ /* 0x002fea000383ffff */
[----:B------:R-:W-:Y:S05]  /*2c790*/  BRA `(.L_x_1956) ;  /* 0xfffffe3400ec7947 */ /* 0x000fea000383ffff */
.L_x_1642:
[----:B-1----:R1:W2:Y:S02]  /*2c7a0*/  SYNCS.PHASECHK.TRANS64.TRYWAIT P2, [R14+URZ+0x2a830], R3 ;  /* 0x02a830030e0075a7 */ /* 0x0022a4000804017f */
[----:B--2---:R-:W-:Y:S05]  /*2c7b0*/  @!P2 NANOSLEEP.SYNCS 0x989680 ;  /* 0x009896800000a95d */ /* 0x004fea0003900000 */
[----:B------:R-:W2:Y:S02]  /*2c7c0*/  @!P2 SYNCS.PHASECHK.TRANS64 P2, [R14+URZ+0x2a830], R3 ;  /* 0x02a830030e00a5a7 */ /* 0x000ea4000804007f */
[----:B--2---:R-:W-:Y:S05]  /*2c7d0*/  @!P2 BRA `(.L_x_1642) ;  /* 0xfffffffc00f0a947 */ /* 0x004fea000383ffff */
[----:B------:R-:W-:Y:S05]  /*2c7e0*/  BRA `(.L_x_1641) ;  /* 0xfffffe5c00ac7947 */ /* 0x000fea000383ffff */
.L_x_1662:
[----:B-1----:R1:W2:Y:S02]  /*2c7f0*/  SYNCS.PHASECHK.TRANS64.TRYWAIT P2, [R205+URZ+0x2a830], R10 ;  /* 0x02a8300acd0075a7 */ /* 0x0022a4000804017f */
[----:B--2---:R-:W-:Y:S05]  /*2c800*/  @!P2 NANOSLEEP.SYNCS 0x989680 ;  /* 0x009896800000a95d */ /* 0x004fea0003900000 */
[----:B------:R-:W2:Y:S02]  /*2c810*/  @!P2 SYNCS.PHASECHK.TRANS64 P2, [R205+URZ+0x2a830], R10 ;  /* 0x02a8300acd00a5a7 */ /* 0x000ea4000804007f */
[----:B--2---:R-:W-:Y:S05]  /*2c820*/  @!P2 BRA `(.L_x_1662) ;  /* 0xfffffffc00f0a947 */ /* 0x004fea000383ffff */
[----:B------:R-:W-:Y:S05]  /*2c830*/  BRA `(.L_x_1661) ;  /* 0xfffffe9000d07947 */ /* 0x000fea000383ffff */
.L_x_1667:
[----:B-1----:R1:W2:Y:S02]  /*2c840*/  SYNCS.PHASECHK.TRANS64.TRYWAIT P2, [R20+URZ+0x2a850], R7 ;  /* 0x02a85007140075a7 */ /* 0x0022a4000804017f */
[----:B--2---:R-:W-:Y:S05]  /*2c850*/  @!P2 NANOSLEEP.SYNCS 0x989680 ;  /* 0x009896800000a95d */ /* 0x004fea0003900000 */
[----:B------:R-:W2:Y:S02]  /*2c860*/  @!P2 SYNCS.PHASECHK.TRANS64 P2, [R20+URZ+0x2a850], R7 ;  /* 0x02a850071400a5a7 */ /* 0x000ea4000804007f */
[----:B--2---:R-:W-:Y:S05]  /*2c870*/  @!P2 BRA `(.L_x_1667) ;  /* 0xfffffffc00f0a947 */ /* 0x004fea000383ffff */
[----:B------:R-:W-:Y:S05]  /*2c880*/  BRA `(.L_x_1666) ;  /* 0xfffffe9c00787947 */ /* 0x000fea000383ffff */
.L_x_1687:
[----:B-1----:R1:W2:Y:S02]  /*2c890*/  SYNCS.PHASECHK.TRANS64.TRYWAIT P2, [R4+URZ+0x2a830], R5 ;  /* 0x02a83005040075a7 */ /* 0x0022a4000804017f */
[----:B--2---:R-:W-:Y:S05]  /*2c8a0*/  @!P2 NANOSLEEP.SYNCS 0x989680 ;  /* 0x009896800000a95d */ /* 0x004fea0003900000 */
[----:B------:R-:W2:Y:S02]  /*2c8b0*/  @!P2 SYNCS.PHASECHK.TRANS64 P2, [R4+URZ+0x2a830], R5 ;  /* 0x02a830050400a5a7 */ /* 0x000ea4000804007f */
[----:B--2---:R-:W-:Y:S05]  /*2c8c0*/  @!P2 BRA `(.L_x_1687) ;  /* 0xfffffffc00f0a947 */ /* 0x004fea000383ffff */
[----:B------:R-:W-:Y:S05]  /*2c8d0*/  BRA `(.L_x_1686) ;  /* 0xfffffecc00707947 */ /* 0x000fea000383ffff */
.L_x_1692:
[----:B-1----:R1:W2:Y:S02]  /*2c8e0*/  SYNCS.PHASECHK.TRANS64.TRYWAIT P2, [R20+URZ+0x2a850], R4 ;  /* 0x02a85004140075a7 */ /* 0x0022a4000804017f */
[----:B--2---:R-:W-:Y:S05]  /*2c8f0*/  @!P2 NANOSLEEP.SYNCS 0x989680 ;  /* 0x009896800000a95d */ /* 0x004fea0003900000 */
[----:B------:R-:W2:Y:S02]  /*2c900*/  @!P2 SYNCS.PHASECHK.TRANS64 P2, [R20+URZ+0x2a850], R4 ;  /* 0x02a850041400a5a7 */ /* 0x000ea4000804007f */
[----:B--2---:R-:W-:Y:S05]  /*2c910*/  @!P2 BRA `(.L_x_1692) ;  /* 0xfffffffc00f0a947 */ /* 0x004fea000383ffff */
[----:B------:R-:W-:Y:S05]  /*2c920*/  BRA `(.L_x_1691) ;  /* 0xfffffed800187947 */ /* 0x000fea000383ffff */
.L_x_1700:
[----:B-1----:R1:W2:Y:S02]  /*2c930*/  SYNCS.PHASECHK.TRANS64.TRYWAIT P2, [R4+URZ+0x2a830], R5 ;  /* 0x02a83005040075a7 */ /* 0x0022a4000804017f */
[----:B--2---:R-:W-:Y:S05]  /*2c940*/  @!P2 NANOSLEEP.SYNCS 0x989680 ;  /* 0x009896800000a95d */ /* 0x004fea0003900000 */
[----:B------:R-:W2:Y:S02]  /*2c950*/  @!P2 SYNCS.PHASECHK.TRANS64 P2, [R4+URZ+0x2a830], R5 ;  /* 0x02a830050400a5a7 */ /* 0x000ea4000804007f */
[----:B--2---:R-:W-:Y:S05]  /*2c960*/  @!P2 BRA `(.L_x_1700) ;  /* 0xfffffffc00f0a947 */ /* 0x004fea000383ffff */
[----:B------:R-:W-:Y:S05]  /*2c970*/  BRA `(.L_x_1699) ;  /* 0xfffffef000987947 */ /* 0x000fea000383ffff */
.L_x_1705:
[----:B-1----:R1:W2:Y:S02]  /*2c980*/  SYNCS.PHASECHK.TRANS64.TRYWAIT P2, [R14+URZ+0x2a850], R4 ;  /* 0x02a850040e0075a7 */ /* 0x0022a4000804017f */
[----:B--2---:R-:W-:Y:S05]  /*2c990*/  @!P2 NANOSLEEP.SYNCS 0x989680 ;  /* 0x009896800000a95d */ /* 0x004fea0003900000 */
[----:B------:R-:W2:Y:S02]  /*2c9a0*/  @!P2 SYNCS.PHASECHK.TRANS64 P2, [R14+URZ+0x2a850], R4 ;  /* 0x02a850040e00a5a7 */ /* 0x000ea4000804007f */
[----:B--2---:R-:W-:Y:S05]  /*2c9b0*/  @!P2 BRA `(.L_x_1705) ;  /* 0xfffffffc00f0a947 */ /* 0x004fea000383ffff */
[----:B------:R-:W-:Y:S05]  /*2c9c0*/  BRA `(.L_x_1704) ;  /* 0xfffffefc00407947 */ /* 0x000fea000383ffff */
.L_x_1719:
[----:B-1----:R1:W2:Y:S02]  /*2c9d0*/  SYNCS.PHASECHK.TRANS64.TRYWAIT P0, [R13+URZ+0x2a850], R6 ;  /* 0x02a850060d0075a7 */ /* 0x0022a4000800017f */
[----:B--2---:R-:W-:Y:S05]  /*2c9e0*/  @!P0 NANOSLEEP.SYNCS 0x989680 ;  /* 0x009896800000895d */ /* 0x004fea0003900000 */
[----:B------:R-:W2:Y:S02]  /*2c9f0*/  @!P0 SYNCS.PHASECHK.TRANS64 P0, [R13+URZ+0x2a850], R6 ;  /* 0x02a850060d0085a7 */ /* 0x000ea4000800007f */
[----:B--2---:R-:W-:Y:S05]  /*2ca00*/  @!P0 BRA `(.L_x_1719) ;  /* 0xfffffffc00f08947 */ /* 0x004fea000383ffff */
[----:B------:R-:W-:Y:S05]  /*2ca10*/  BRA `(.L_x_1718) ;  /* 0xffffff2c00547947 */ /* 0x000fea000383ffff */
.L_x_1768:
[----:B------:R-:W1:Y:S01]  /*2ca20*/  S2R R6, SR_TID.X ;  /* 0x0000000000067919 */ /* 0x000e620000002100 */
[----:B------:R-:W-:Y:S01]  /*2ca30*/  BSSY B1, `(.L_x_1957) ;  /* 0x000000a000017945 */ /* 0x000fe20003800000 */
[----:B------:R-:W-:Y:S02]  /*2ca40*/  IMAD.MOV.U32 R12, RZ, RZ, RZ ;  /* 0x000000ffff0c7224 */ /* 0x000fe400078e00ff */
[----:B------:R-:W-:Y:S02]  /*2ca50*/  IMAD.MOV.U32 R11, RZ, RZ, 0x1f ;  /* 0x0000001fff0b7424 */ /* 0x000fe400078e00ff */
[----:B0-----:R-:W-:Y:S01]  /*2ca60*/  IMAD.MOV.U32 R15, RZ, RZ, -0x1 ;  /* 0xffffffffff0f7424 */ /* 0x001fe200078e00ff */
[----:B-1----:R-:W-:-:S04]  /*2ca70*/  SHF.R.U32.HI R6, RZ, 0x5, R6 ;  /* 0x00000005ff067819 */ /* 0x002fc80000011606 */
[----:B------:R-:W-:-:S04]  /*2ca80*/  LOP3.LUT R6, R6, 0x3, RZ, 0xc0, !PT ;  /* 0x0000000306067812 */ /* 0x000fc800078ec0ff */
[----:B------:R-:W-:-:S07]  /*2ca90*/  MOV R13, R6 ;  /* 0x00000006000d7202 */ /* 0x000fce0000000f00 */
[----:B------:R-:W-:Y:S05]  /*2caa0*/  WARPSYNC.COLLECTIVE R15, `(.L_x_1958) ;  /* 0x000000000f087348 */ /* 0x000fea0003c00000 */
[----:B------:R0:W1:Y:S02]  /*2cab0*/  SHFL.IDX P6, R14, R13, R12, R11 ;  /* 0x0000000c0d0e7389 */ /* 0x00006400000c000b */
[----:B01----:R-:W-:Y:S01]  /*2cac0*/  ENDCOLLECTIVE ;  /* 0x000000000000791b */ /* 0x003fe20003800000 */
.L_x_1958:
[----:B------:R-:W-:Y:S05]  /*2cad0*/  BSYNC B1 ;  /* 0x0000000000017941 */ /* 0x000fea0003800000 */
.L_x_1957:
[----:B------:R-:W-:Y:S05]  /*2cae0*/  BRA `(.L_x_1959) ;  /* 0xffffff8000e87947 */ /* 0x000fea000383ffff */
.L_x_1770:
[----:B------:R-:W-:Y:S01]  /*2caf0*/  BSSY B1, `(.L_x_1960) ;  /* 0x0000006000017945 */ /* 0x000fe20003800000 */
[----:B0-----:R-:W-:-:S07]  /*2cb00*/  IMAD.MOV.U32 R15, RZ, RZ, -0x1 ;  /* 0xffffffffff0f7424 */ /* 0x001fce00078e00ff */
[----:B-1----:R-:W-:Y:S05]  /*2cb10*/  WARPSYNC.COLLECTIVE R15, `(.L_x_1961) ;  /* 0x000000000f0c7348 */ /* 0x002fea0003c00000 */
[----:B------:R-:W-:Y:S02]  /*2cb20*/  ELECT P6, UR62, PT ;  /* 0x00000000003e782f */ /* 0x000fe400038c0000 */
[----:B------:R-:W-:Y:S01]  /*2cb30*/  MOV R14, UR62 ;  /* 0x0000003e000e7c02 */ /* 0x000fe20008000f00 */
[----:B-1----:R-:W-:Y:S10]  /*2cb40*/  ENDCOLLECTIVE ;  /* 0x000000000000791b */ /* 0x002ff40003800000 */
.L_x_1961:
[----:B------:R-:W-:Y:S05]  /*2cb50*/  BSYNC B1 ;  /* 0x0000000000017941 */ /* 0x000fea0003800000 */
.L_x_1960:
[----:B------:R-:W-:Y:S01]  /*2cb60*/  PLOP3.LUT P2, PT, P6, PT, PT, 0x80, 0x0 ;  /* 0x000000000000781c */ /* 0x000fe2000374f070 */
[----:B------:R-:W-:-:S12]  /*2cb70*/  BRA `(.L_x_1769) ;  /* 0xffffff8000dc7947 */ /* 0x000fd8000383ffff */
.L_x_1772:
[----:B-1----:R1:W2:Y:S02]  /*2cb80*/  SYNCS.PHASECHK.TRANS64.TRYWAIT P0, [R19+URZ+0x2a820], R4 ;  /* 0x02a82004130075a7 */ /* 0x0022a4000800017f */
[----:B--2---:R-:W-:Y:S05]  /*2cb90*/  @!P0 NANOSLEEP.SYNCS 0x989680 ;  /* 0x009896800000895d */ /* 0x004fea0003900000 */
[----:B------:R-:W2:Y:S02]  /*2cba0*/  @!P0 SYNCS.PHASECHK.TRANS64 P0, [R19+URZ+0x2a820], R4 ;  /* 0x02a82004130085a7 */ /* 0x000ea4000800007f */
[----:B--2---:R-:W-:Y:S05]  /*2cbb0*/  @!P0 BRA `(.L_x_1772) ;  /* 0xfffffffc00f08947 */ /* 0x004fea000383ffff */
[----:B------:R-:W-:Y:S05]  /*2cbc0*/  BRA `(.L_x_1962) ;  /* 0xffffff8000ec7947 */ /* 0x000fea000383ffff */
.L_x_1776:
[----:B--2---:R2:W3:Y:S02]  /*2cbd0*/  SYNCS.PHASECHK.TRANS64.TRYWAIT P0, [R6+URZ+0x2a8a0], R10 ;  /* 0x02a8a00a060075a7 */ /* 0x0044e4000800017f */
[----:B---3--:R-:W-:Y:S05]  /*2cbe0*/  @!P0 NANOSLEEP.SYNCS 0x989680 ;  /* 0x009896800000895d */ /* 0x008fea0003900000 */
[----:B------:R-:W3:Y:S02]  /*2cbf0*/  @!P0 SYNCS.PHASECHK.TRANS64 P0, [R6+URZ+0x2a8a0], R10 ;  /* 0x02a8a00a060085a7 */ /* 0x000ee4000800007f */
[----:B---3--:R-:W-:Y:S05]  /*2cc00*/  @!P0 BRA `(.L_x_1776) ;  /* 0xfffffffc00f08947 */ /* 0x008fea000383ffff */
[----:B------:R-:W-:Y:S05]  /*2cc10*/  BRA `(.L_x_1963) ;  /* 0xffffff84000c7947 */ /* 0x000fea000383ffff */
.L_x_1783:
[----:B-1----:R1:W3:Y:S02]  /*2cc20*/  SYNCS.PHASECHK.TRANS64.TRYWAIT P0, [R6+URZ+0x2a8c0], R10 ;  /* 0x02a8c00a060075a7 */ /* 0x0022e4000800017f */
[----:B---3--:R-:W-:Y:S05]  /*2cc30*/  @!P0 NANOSLEEP.SYNCS 0x989680 ;  /* 0x009896800000895d */ /* 0x008fea0003900000 */
[----:B------:R-:W3:Y:S02]  /*2cc40*/  @!P0 SYNCS.PHASECHK.TRANS64 P0, [R6+URZ+0x2a8c0], R10 ;  /* 0x02a8c00a060085a7 */ /* 0x000ee4000800007f */
[----:B---3--:R-:W-:Y:S05]  /*2cc50*/  @!P0 BRA `(.L_x_1783) ;  /* 0xfffffffc00f08947 */ /* 0x008fea000383ffff */
[----:B------:R-:W-:Y:S05]  /*2cc60*/  BRA `(.L_x_1964) ;  /* 0xffffff8800007947 */ /* 0x000fea000383ffff */
.L_x_1791:
[----:B-1----:R1:W2:Y:S02]  /*2cc70*/  SYNCS.PHASECHK.TRANS64.TRYWAIT P0, [R8+URZ+0x2a8a0], R7 ;  /* 0x02a8a007080075a7 */ /* 0x0022a4000800017f */
[----:B--2---:R-:W-:Y:S05]  /*2cc80*/  @!P0 NANOSLEEP.SYNCS 0x989680 ;  /* 0x009896800000895d */ /* 0x004fea0003900000 */
[----:B------:R-:W2:Y:S02]  /*2cc90*/  @!P0 SYNCS.PHASECHK.TRANS64 P0, [R8+URZ+0x2a8a0], R7 ;  /* 0x02a8a007080085a7 */ /* 0x000ea4000800007f */
[----:B--2---:R-:W-:Y:S05]  /*2cca0*/  @!P0 BRA `(.L_x_1791) ;  /* 0xfffffffc00f08947 */ /* 0x004fea000383ffff */
[----:B------:R-:W-:Y:S05]  /*2ccb0*/  BRA `(.L_x_1965) ;  /* 0xffffff8c00107947 */ /* 0x000fea000383ffff */
.L_x_1798:
[----:B--2---:R2:W3:Y:S02]  /*2ccc0*/  SYNCS.PHASECHK.TRANS64.TRYWAIT P0, [R8+URZ+0x2a8c0], R7 ;  /* 0x02a8c007080075a7 */ /* 0x0044e4000800017f */
[----:B---3--:R-:W-:Y:S05]  /*2ccd0*/  @!P0 NANOSLEEP.SYNCS 0x989680 ;  /* 0x009896800000895d */ /* 0x008fea0003900000 */
[----:B------:R-:W3:Y:S02]  /*2cce0*/  @!P0 SYNCS.PHASECHK.TRANS64 P0, [R8+URZ+0x2a8c0], R7 ;  /* 0x02a8c007080085a7 */ /* 0x000ee4000800007f */
[----:B---3--:R-:W-:Y:S05]  /*2ccf0*/  @!P0 BRA `(.L_x_1798) ;  /* 0xfffffffc00f08947 */ /* 0x008fea000383ffff */
[----:B------:R-:W-:Y:S05]  /*2cd00*/  BRA `(.L_x_1966) ;  /* 0xffffff9000007947 */ /* 0x000fea000383ffff */
.L_x_1822:
[----:B------:R-:W2:Y:S01]  /*2cd10*/  S2R R4, SR_TID.X ;  /* 0x0000000000047919 */ /* 0x000ea20000002100 */
[----:B------:R-:W-:Y:S01]  /*2cd20*/  BSSY B0, `(.L_x_1967) ;  /* 0x000000a000007945 */ /* 0x000fe20003800000 */
[----:B------:R-:W-:Y:S01]  /*2cd30*/  MOV R12, RZ ;  /* 0x000000ff000c7202 */ /* 0x000fe20000000f00 */
[----:B------:R-:W-:Y:S02]  /*2cd40*/  IMAD.MOV.U32 R11, RZ, RZ, 0x1f ;  /* 0x0000001fff0b7424 */ /* 0x000fe400078e00ff */
[----:B0-----:R-:W-:Y:S01]  /*2cd50*/  IMAD.MOV.U32 R15, RZ, RZ, -0x1 ;  /* 0xffffffffff0f7424 */ /* 0x001fe200078e00ff */
[----:B--2---:R-:W-:-:S04]  /*2cd60*/  SHF.R.U32.HI R4, RZ, 0x5, R4 ;  /* 0x00000005ff047819 */ /* 0x004fc80000011604 */
[----:B------:R-:W-:-:S05]  /*2cd70*/  LOP3.LUT R4, R4, 0x3, RZ, 0xc0, !PT ;  /* 0x0000000304047812 */ /* 0x000fca00078ec0ff */
[----:B------:R-:W-:-:S07]  /*2cd80*/  IMAD.MOV.U32 R13, RZ, RZ, R4 ;  /* 0x000000ffff0d7224 */ /* 0x000fce00078e0004 */
[----:B-1----:R-:W-:Y:S05]  /*2cd90*/  WARPSYNC.COLLECTIVE R15, `(.L_x_1968) ;  /* 0x000000000f087348 */ /* 0x002fea0003c00000 */
[----:B------:R0:W2:Y:S02]  /*2cda0*/  SHFL.IDX P6, R14, R13, R12, R11 ;  /* 0x0000000c0d0e7389 */ /* 0x0000a400000c000b */
[----:B012---:R-:W-:Y:S01]  /*2cdb0*/  ENDCOLLECTIVE ;  /* 0x000000000000791b */ /* 0x007fe20003800000 */
.L_x_1968:
[----:B------:R-:W-:Y:S05]  /*2cdc0*/  BSYNC B0 ;  /* 0x0000000000007941 */ /* 0x000fea0003800000 */
.L_x_1967:
[----:B------:R-:W-:Y:S05]  /*2cdd0*/  BRA `(.L_x_1969) ;  /* 0xffffffa000147947 */ /* 0x000fea000383ffff */
.L_x_1824:
[----:B------:R-:W-:Y:S01]  /*2cde0*/  BSSY B0, `(.L_x_1970) ;  /* 0x0000006000007945 */ /* 0x000fe20003800000 */
[----:B0-----:R-:W-:-:S07]  /*2cdf0*/  IMAD.MOV.U32 R15, RZ, RZ, -0x1 ;  /* 0xffffffffff0f7424 */ /* 0x001fce00078e00ff */
[----:B-12---:R-:W-:Y:S05]  /*2ce00*/  WARPSYNC.COLLECTIVE R15, `(.L_x_1971) ;  /* 0x000000000f0c7348 */ /* 0x006fea0003c00000 */
[----:B------:R-:W-:Y:S02]  /*2ce10*/  ELECT P6, UR62, PT ;  /* 0x00000000003e782f */ /* 0x000fe400038c0000 */
[----:B------:R-:W-:Y:S01]  /*2ce20*/  MOV R14, UR62 ;  /* 0x0000003e000e7c02 */ /* 0x000fe20008000f00 */
[----:B-12---:R-:W-:Y:S10]  /*2ce30*/  ENDCOLLECTIVE ;  /* 0x000000000000791b */ /* 0x006ff40003800000 */
.L_x_1971:
[----:B------:R-:W-:Y:S05]  /*2ce40*/  BSYNC B0 ;  /* 0x0000000000007941 */ /* 0x000fea0003800000 */
.L_x_1970:
[----:B------:R-:W-:Y:S05]  /*2ce50*/  BRA `(.L_x_1972) ;  /* 0xffffffa000187947 */ /* 0x000fea000383ffff */
.L_x_1826:
[----:B---3--:R3:W4:Y:S02]  /*2ce60*/  SYNCS.PHASECHK.TRANS64.TRYWAIT P0, [R0+URZ+0x2a840], R2 ;  /* 0x02a84002000075a7 */ /* 0x008724000800017f */
[----:B----4-:R-:W-:Y:S05]  /*2ce70*/  @!P0 NANOSLEEP.SYNCS 0x989680 ;  /* 0x009896800000895d */ /* 0x010fea0003900000 */
[----:B------:R-:W4:Y:S02]  /*2ce80*/  @!P0 SYNCS.PHASECHK.TRANS64 P0, [R0+URZ+0x2a840], R2 ;  /* 0x02a84002000085a7 */ /* 0x000f24000800007f */
[----:B----4-:R-:W-:Y:S05]  /*2ce90*/  @!P0 BRA `(.L_x_1826) ;  /* 0xfffffffc00f08947 */ /* 0x010fea000383ffff */
[----:B------:R-:W-:Y:S05]  /*2cea0*/  BRA `(.L_x_1973) ;  /* 0xffffffa0007c7947 */ /* 0x000fea000383ffff */
.L_x_1830:
[----:B------:R0:W5:Y:S01]  /*2ceb0*/  LDL.LU R9, [R1+0x38] ;  /* 0x0000380001097983 */ /* 0x0001620000300800 */
[----:B------:R-:W-:Y:S01]  /*2cec0*/  IMAD.MOV.U32 R5, RZ, RZ, R11 ;  /* 0x000000ffff057224 */ /* 0x000fe200078e000b */
[----:B------:R-:W-:Y:S01]  /*2ced0*/  MOV R12, RZ ;  /* 0x000000ff000c7202 */ /* 0x000fe20000000f00 */
[----:B------:R-:W-:Y:S02]  /*2cee0*/  IMAD.MOV.U32 R13, RZ, RZ, R3 ;  /* 0x000000ffff0d7224 */ /* 0x000fe400078e0003 */
[----:B------:R-:W-:Y:S02]  /*2cef0*/  IMAD.MOV.U32 R11, RZ, RZ, 0x181f ;  /* 0x0000181fff0b7424 */ /* 0x000fe400078e00ff */
[----:B------:R-:W-:-:S07]  /*2cf00*/  IMAD.MOV.U32 R15, RZ, RZ, -0x1 ;  /* 0xffffffffff0f7424 */ /* 0x000fce00078e00ff */
[----:B0----5:R-:W-:Y:S05]  /*2cf10*/  WARPSYNC.COLLECTIVE R15, `(.L_x_1974) ;  /* 0x000000000f087348 */ /* 0x021fea0003c00000 */
[----:B------:R1:W2:Y:S02]  /*2cf20*/  SHFL.IDX P6, R14, R13, R12, R11 ;  /* 0x0000000c0d0e7389 */ /* 0x0002a400000c000b */
[----:B012--5:R-:W-:Y:S01]  /*2cf30*/  ENDCOLLECTIVE ;  /* 0x000000000000791b */ /* 0x027fe20003800000 */
.L_x_1974:
[----:B------:R-:W-:Y:S02]  /*2cf40*/  IMAD.MOV.U32 R13, RZ, RZ, R4 ;  /* 0x000000ffff0d7224 */ /* 0x000fe400078e0004 */
[----:B------:R-:W-:-:S07]  /*2cf50*/  IMAD.MOV.U32 R6, RZ, RZ, R14 ;  /* 0x000000ffff067224 */ /* 0x000fce00078e000e */
[----:B------:R-:W-:Y:S05]  /*2cf60*/  WARPSYNC.COLLECTIVE R15, `(.L_x_1975) ;  /* 0x000000000f087348 */ /* 0x000fea0003c00000 */
[----:B------:R0:W1:Y:S02]  /*2cf70*/  SHFL.IDX P6, R14, R13, R12, R11 ;  /* 0x0000000c0d0e7389 */ /* 0x00006400000c000b */
[----:B01----:R-:W-:Y:S01]  /*2cf80*/  ENDCOLLECTIVE ;  /* 0x000000000000791b */ /* 0x003fe20003800000 */
.L_x_1975:
[----:B------:R-:W-:Y:S01]  /*2cf90*/  IADD3 R0, R10, R5, RZ ;  /* 0x000000050a007210 */ /* 0x000fe20007ffe0ff */
[----:B------:R-:W-:Y:S02]  /*2cfa0*/  IMAD R2, R9, R7, RZ ;  /* 0x0000000709027224 */ /* 0x000fe400078e02ff */
[----:B------:R0:W5:Y:S01]  /*2cfb0*/  LDL R9, [R1+0x2c] ;  /* 0x00002c0001097983 */ /* 0x0001620000100800 */
[----:B------:R-:W-:Y:S02]  /*2cfc0*/  IMAD.MOV.U32 R7, RZ, RZ, R14 ;  /* 0x000000ffff077224 */ /* 0x000fe400078e000e */
[C---:B------:R-:W-:Y:S01]  /*2cfd0*/  ISETP.GE.AND P2, PT, R0.reuse, R2, PT ;  /* 0x000000020000720c */ /* 0x040fe20003f46270 */
[----:B------:R-:W-:Y:S02]  /*2cfe0*/  IMAD.MOV.U32 R13, RZ, RZ, R3 ;  /* 0x000000ffff0d7224 */ /* 0x000fe400078e0003 */
[----:B------:R-:W-:Y:S02]  /*2cff0*/  IMAD.MOV.U32 R12, RZ, RZ, 0x1 ;  /* 0x00000001ff0c7424 */ /* 0x000fe400078e00ff */
[----:B0-----:R-:W-:-:S08]  /*2d000*/  VIADD R5, R0, 0x10 ;  /* 0x0000001000057836 */ /* 0x001fd00000000000 */
[----:B-----5:R-:W-:Y:S05]  /*2d010*/  WARPSYNC.COLLECTIVE R15, `(.L_x_1976) ;  /* 0x000000000f087348 */ /* 0x020fea0003c00000 */
[----:B------:R0:W1:Y:S02]  /*2d020*/  SHFL.IDX P6, R14, R13, R12, R11 ;  /* 0x0000000c0d0e7389 */ /* 0x00006400000c000b */
[----:B01---5:R-:W-:Y:S01]  /*2d030*/  ENDCOLLECTIVE ;  /* 0x000000000000791b */ /* 0x023fe20003800000 */
.L_x_1976:
[----:B------:R-:W-:-:S05]  /*2d040*/  @!P2 LEA R7, P4, R8, R7, 0x1 ;  /* 0x000000070807a211 */ /* 0x000fca00078808ff */
[----:B------:R-:W-:Y:S01]  /*2d050*/  @!P2 IMAD.X R6, RZ, RZ, R6, P4 ;  /* 0x000000ffff06a224 */ /* 0x000fe200020e0606 */
[----:B------:R-:W-:-:S04]  /*2d060*/  MOV R13, R4 ;  /* 0x00000004000d7202 */ /* 0x000fc80000000f00 */
        /* <DEDUP_REMOVED lines=14> */
.L_x_1977:
[----:B------:R-:W-:Y:S01]  /*2d150*/  MOV R13, R3 ;  /* 0x00000003000d7202 */ /* 0x000fe20000000f00 */
[----:B------:R-:W-:Y:S02]  /*2d160*/  IMAD.MOV.U32 R12, RZ, RZ, 0x2 ;  /* 0x00000002ff0c7424 */ /* 0x000fe400078e00ff */
[----:B------:R-:W-:-:S07]  /*2d170*/  IMAD.MOV.U32 R5, RZ, RZ, R14 ;  /* 0x000000ffff057224 */ /* 0x000fce00078e000e */
[----:B------:R-:W-:Y:S05]  /*2d180*/  WARPSYNC.COLLECTIVE R15, `(.L_x_1978) ;  /* 0x000000000f087348 */ /* 0x000fea0003c00000 */
[----:B------:R0:W1:Y:S02]  /*2d190*/  SHFL.IDX P6, R14, R13, R12, R11 ;  /* 0x0000000c0d0e7389 */ /* 0x00006400000c000b */
[----:B01----:R-:W-:Y:S01]  /*2d1a0*/  ENDCOLLECTIVE ;  /* 0x000000000000791b */ /* 0x003fe20003800000 */
.L_x_1978:
        /* <DEDUP_REMOVED lines=17> */
.L_x_1979:
[----:B------:R-:W-:Y:S02]  /*2d2c0*/  IMAD.MOV.U32 R13, RZ, RZ, R3 ;  /* 0x000000ffff0d7224 */ /* 0x000fe400078e0003 */
[----:B------:R-:W-:Y:S02]  /*2d2d0*/  IMAD.MOV.U32 R12, RZ, RZ, 0x3 ;  /* 0x00000003ff0c7424 */ /* 0x000fe400078e00ff */
[----:B------:R-:W-:-:S07]  /*2d2e0*/  IMAD.MOV.U32 R5, RZ, RZ, R14 ;  /* 0x000000ffff057224 */ /* 0x000fce00078e000e */
[----:B------:R-:W-:Y:S05]  /*2d2f0*/  WARPSYNC.COLLECTIVE R15, `(.L_x_1980) ;  /* 0x000000000f087348 */ /* 0x000fea0003c00000 */
[----:B------:R0:W1:Y:S02]  /*2d300*/  SHFL.IDX P6, R14, R13, R12, R11 ;  /* 0x0000000c0d0e7389 */ /* 0x00006400000c000b */
[----:B01----:R-:W-:Y:S01]  /*2d310*/  ENDCOLLECTIVE ;  /* 0x000000000000791b */ /* 0x003fe20003800000 */
.L_x_1980:
[----:B------:R-:W-:-:S05]  /*2d320*/  @!P2 LEA R5, P4, R8, R5, 0x1 ;  /* 0x000000050805a211 */ /* 0x000fca00078808ff */
[----:B------:R-:W-:-:S05]  /*2d330*/  @!P2 IMAD.X R6, RZ, RZ, R6, P4 ;  /* 0x000000ffff06a224 */ /* 0x000fca00020e0606 */
[----:B------:R-:W-:Y:S01]  /*2d340*/  @!P2 MOV R7, R6 ;  /* 0x000000060007a202 */ /* 0x000fe20000000f00 */
[----:B------:R-:W-:Y:S01]  /*2d350*/  @!P2 IMAD.MOV.U32 R6, RZ, RZ, R5 ;  /* 0x000000ffff06a224 */ /* 0x000fe200078e0005 */
[----:B------:R-:W-:Y:S01]  /*2d360*/  MOV R13, R4 ;  /* 0x00000004000d7202 */ /* 0x000fe20000000f00 */
[----:B------:R-:W-:-:S03]  /*2d370*/  VIADD R5, R0, 0x30 ;  /* 0x0000003000057836 */ /* 0x000fc60000000000 */
        /* <DEDUP_REMOVED lines=11> */
.L_x_1981:
[----:B------:R-:W-:Y:S01]  /*2d430*/  MOV R13, R3 ;  /* 0x00000003000d7202 */ /* 0x000fe20000000f00 */
[----:B------:R-:W-:Y:S02]  /*2d440*/  IMAD.MOV.U32 R12, RZ, RZ, 0x4 ;  /* 0x00000004ff0c7424 */ /* 0x000fe400078e00ff */
[----:B------:R-:W-:-:S07]  /*2d450*/  IMAD.MOV.U32 R5, RZ, RZ, R14 ;  /* 0x000000ffff057224 */ /* 0x000fce00078e000e */
[----:B------:R-:W-:Y:S05]  /*2d460*/  WARPSYNC.COLLECTIVE R15, `(.L_x_1982) ;  /* 0x000000000f087348 */ /* 0x000fea0003c00000 */
[----:B------:R0:W1:Y:S02]  /*2d470*/  SHFL.IDX P6, R14, R13, R12, R11 ;  /* 0x0000000c0d0e7389 */ /* 0x00006400000c000b */
[----:B01----:R-:W-:Y:S01]  /*2d480*/  ENDCOLLECTIVE ;  /* 0x000000000000791b */ /* 0x003fe20003800000 */
.L_x_1982:
        /* <DEDUP_REMOVED lines=17> */
.L_x_1983:
[----:B------:R-:W-:Y:S02]  /*2d5a0*/  IMAD.MOV.U32 R13, RZ, RZ, R3 ;  /* 0x000000ffff0d7224 */ /* 0x000fe400078e0003 */
[----:B------:R-:W-:Y:S02]  /*2d5b0*/  IMAD.MOV.U32 R12, RZ, RZ, 0x5 ;  /* 0x00000005ff0c7424 */ /* 0x000fe400078e00ff */
[----:B------:R-:W-:-:S07]  /*2d5c0*/  IMAD.MOV.U32 R5, RZ, RZ, R14 ;  /* 0x000000ffff057224 */ /* 0x000fce00078e000e */
[----:B------:R-:W-:Y:S05]  /*2d5d0*/  WARPSYNC.COLLECTIVE R15, `(.L_x_1984) ;  /* 0x000000000f087348 */ /* 0x000fea0003c00000 */
[----:B------:R0:W1:Y:S02]  /*2d5e0*/  SHFL.IDX P6, R14, R13, R12, R11 ;  /* 0x0000000c0d0e7389 */ /* 0x00006400000c000b */
[----:B01----:R-:W-:Y:S01]  /*2d5f0*/  ENDCOLLECTIVE ;  /* 0x000000000000791b */ /* 0x003fe20003800000 */
.L_x_1984:
        /* <DEDUP_REMOVED lines=17> */
.L_x_1985:
[----:B------:R-:W-:Y:S01]  /*2d710*/  MOV R13, R3 ;  /* 0x00000003000d7202 */ /* 0x000fe20000000f00 */
[----:B------:R-:W-:Y:S02]  /*2d720*/  IMAD.MOV.U32 R12, RZ, RZ, 0x6 ;  /* 0x00000006ff0c7424 */ /* 0x000fe400078e00ff */
[----:B------:R-:W-:-:S07]  /*2d730*/  IMAD.MOV.U32 R5, RZ, RZ, R14 ;  /* 0x000000ffff057224 */ /* 0x000fce00078e000e */
[----:B------:R-:W-:Y:S05]  /*2d740*/  WARPSYNC.COLLECTIVE R15, `(.L_x_1986) ;  /* 0x000000000f087348 */ /* 0x000fea0003c00000 */
[----:B------:R0:W1:Y:S02]  /*2d750*/  SHFL.IDX P6, R14, R13, R12, R11 ;  /* 0x0000000c0d0e7389 */ /* 0x00006400000c000b */
[----:B01----:R-:W-:Y:S01]  /*2d760*/  ENDCOLLECTIVE ;  /* 0x000000000000791b */ /* 0x003fe20003800000 */
.L_x_1986:
        /* <DEDUP_REMOVED lines=17> */
.L_x_1987:
[----:B------:R-:W-:Y:S02]  /*2d880*/  IMAD.MOV.U32 R13, RZ, RZ, R3 ;  /* 0x000000ffff0d7224 */ /* 0x000fe400078e0003 */
[----:B------:R-:W-:Y:S02]  /*2d890*/  IMAD.MOV.U32 R12, RZ, RZ, 0x7 ;  /* 0x00000007ff0c7424 */ /* 0x000fe400078e00ff */
[----:B------:R-:W-:-:S07]  /*2d8a0*/  IMAD.MOV.U32 R5, RZ, RZ, R14 ;  /* 0x000000ffff057224 */ /* 0x000fce00078e000e */
[----:B------:R-:W-:Y:S05]  /*2d8b0*/  WARPSYNC.COLLECTIVE R15, `(.L_x_1988) ;  /* 0x000000000f087348 */ /* 0x000fea0003c00000 */
[----:B------:R0:W1:Y:S02]  /*2d8c0*/  SHFL.IDX P6, R14, R13, R12, R11 ;  /* 0x0000000c0d0e7389 */ /* 0x00006400000c000b */
[----:B01----:R-:W-:Y:S01]  /*2d8d0*/  ENDCOLLECTIVE ;  /* 0x000000000000791b */ /* 0x003fe20003800000 */
.L_x_1988:
[----:B------:R-:W-:-:S05]  /*2d8e0*/  @!P2 LEA R5, P4, R8, R5, 0x1 ;  /* 0x000000050805a211 */ /* 0x000fca00078808ff */
[----:B------:R-:W-:-:S05]  /*2d8f0*/  @!P2 IMAD.X R6, RZ, RZ, R6, P4 ;  /* 0x000000ffff06a224 */ /* 0x000fca00020e0606 */
[----:B------:R-:W-:Y:S01]  /*2d900*/  @!P2 MOV R7, R6 ;  /* 0x000000060007a202 */ /* 0x000fe20000000f00 */
        /* <DEDUP_REMOVED lines=11> */
.L_x_1989:
[----:B------:R-:W-:Y:S01]  /*2d9c0*/  @!PT LDS RZ, [RZ] ;  /* 0x00000000fffff984 */ /* 0x000fe20000000800 */
[----:B------:R-:W-:Y:S01]  /*2d9d0*/  @!PT LDS RZ, [RZ] ;  /* 0x00000000fffff984 */ /* 0x000fe20000000800 */
[----:B------:R-:W-:Y:S01]  /*2d9e0*/  @!PT LDS RZ, [RZ] ;  /* 0x00000000fffff984 */ /* 0x000fe20000000800 */
[----:B------:R0:W-:Y:S01]  /*2d9f0*/  @!P2 LDGSTS.E.BYPASS.LTC128B.128 [R9+0x17400], desc[UR46][R6.64+0x100], !P1 ;  /* 0x174001000609afae */ /* 0x0001e2000c901d6e */
[----:B------:R-:W-:Y:S01]  /*2da00*/  MOV R3, R14 ;  /* 0x0000000e00037202 */ /* 0x000fe20000000f00 */
[----:B------:R-:W-:Y:S06]  /*2da10*/  BRA `(.L_x_1990) ;  /* 0xffffffa4002c7947 */ /* 0x000fec000383ffff */
.L_x_1835:
[----:B----4-:R4:W0:Y:S02]  /*2da20*/  SYNCS.PHASECHK.TRANS64.TRYWAIT P0, [R19+URZ+0x2a820], R0 ;  /* 0x02a82000130075a7 */ /* 0x010824000800017f */
[----:B0-----:R-:W-:Y:S05]  /*2da30*/  @!P0 NANOSLEEP.SYNCS 0x989680 ;  /* 0x009896800000895d */ /* 0x001fea0003900000 */
[----:B------:R-:W0:Y:S02]  /*2da40*/  @!P0 SYNCS.PHASECHK.TRANS64 P0, [R19+URZ+0x2a820], R0 ;  /* 0x02a82000130085a7 */ /* 0x000e24000800007f */
[----:B0-----:R-:W-:Y:S05]  /*2da50*/  @!P0 BRA `(.L_x_1835) ;  /* 0xfffffffc00f08947 */ /* 0x001fea000383ffff */
[----:B------:R-:W-:Y:S05]  /*2da60*/  BRA `(.L_x_1991) ;  /* 0xffffffa400a07947 */ /* 0x000fea000383ffff */
.L_x_1844:
[----:B-1----:R1:W2:Y:S02]  /*2da70*/  SYNCS.PHASECHK.TRANS64.TRYWAIT P0, [R3+URZ+0x2a840], R2 ;  /* 0x02a84002030075a7 */ /* 0x0022a4000800017f */
[----:B--2---:R-:W-:Y:S05]  /*2da80*/  @!P0 NANOSLEEP.SYNCS 0x989680 ;  /* 0x009896800000895d */ /* 0x004fea0003900000 */
[----:B------:R-:W2:Y:S02]  /*2da90*/  @!P0 SYNCS.PHASECHK.TRANS64 P0, [R3+URZ+0x2a840], R2 ;  /* 0x02a84002030085a7 */ /* 0x000ea4000800007f */
[----:B--2---:R-:W-:Y:S05]  /*2daa0*/  @!P0 BRA `(.L_x_1844) ;  /* 0xfffffffc00f08947 */ /* 0x004fea000383ffff */
[----:B------:R-:W-:Y:S05]  /*2dab0*/  BRA `(.L_x_1992) ;  /* 0xffffffa800947947 */ /* 0x000fea000383ffff */
.L_x_1851:
[----:B0-----:R0:W1:Y:S02]  /*2dac0*/  SYNCS.PHASECHK.TRANS64.TRYWAIT P0, [R2+URZ+0x2a860], R3 ;  /* 0x02a86003020075a7 */ /* 0x001064000800017f */
[----:B-1----:R-:W-:Y:S05]  /*2dad0*/  @!P0 NANOSLEEP.SYNCS 0x989680 ;  /* 0x009896800000895d */ /* 0x002fea0003900000 */
[----:B------:R-:W1:Y:S02]  /*2dae0*/  @!P0 SYNCS.PHASECHK.TRANS64 P0, [R2+URZ+0x2a860], R3 ;  /* 0x02a86003020085a7 */ /* 0x000e64000800007f */
[----:B-1----:R-:W-:Y:S05]  /*2daf0*/  @!P0 BRA `(.L_x_1851) ;  /* 0xfffffffc00f08947 */ /* 0x002fea000383ffff */
[----:B------:R-:W-:Y:S05]  /*2db00*/  BRA `(.L_x_1993) ;  /* 0xffffffac00a07947 */ /* 0x000fea000383ffff */
.L_x_1861:
[----:B-1----:R1:W2:Y:S02]  /*2db10*/  SYNCS.PHASECHK.TRANS64.TRYWAIT P0, [R3+URZ+0x2a840], R2 ;  /* 0x02a84002030075a7 */ /* 0x0022a4000800017f */
[----:B--2---:R-:W-:Y:S05]  /*2db20*/  @!P0 NANOSLEEP.SYNCS 0x989680 ;  /* 0x009896800000895d */ /* 0x004fea0003900000 */
[----:B------:R-:W2:Y:S02]  /*2db30*/  @!P0 SYNCS.PHASECHK.TRANS64 P0, [R3+URZ+0x2a840], R2 ;  /* 0x02a84002030085a7 */ /* 0x000ea4000800007f */
[----:B--2---:R-:W-:Y:S05]  /*2db40*/  @!P0 BRA `(.L_x_1861) ;  /* 0xfffffffc00f08947 */ /* 0x004fea000383ffff */
[----:B------:R-:W-:Y:S05]  /*2db50*/  BRA `(.L_x_1994) ;  /* 0xffffffb400347947 */ /* 0x000fea000383ffff */
.L_x_1868:
[----:B0-----:R0:W1:Y:S02]  /*2db60*/  SYNCS.PHASECHK.TRANS64.TRYWAIT P0, [R2+URZ+0x2a860], R3 ;  /* 0x02a86003020075a7 */ /* 0x001064000800017f */
[----:B-1----:R-:W-:Y:S05]  /*2db70*/  @!P0 NANOSLEEP.SYNCS 0x989680 ;  /* 0x009896800000895d */ /* 0x002fea0003900000 */
[----:B------:R-:W1:Y:S02]  /*2db80*/  @!P0 SYNCS.PHASECHK.TRANS64 P0, [R2+URZ+0x2a860], R3 ;  /* 0x02a86003020085a7 */ /* 0x000e64000800007f */
[----:B-1----:R-:W-:Y:S05]  /*2db90*/  @!P0 BRA `(.L_x_1868) ;  /* 0xfffffffc00f08947 */ /* 0x002fea000383ffff */
[----:B------:R-:W-:Y:S05]  /*2dba0*/  BRA `(.L_x_1995) ;  /* 0xffffffb800407947 */ /* 0x000fea000383ffff */
.L_x_1878:
[----:B--2---:R2:W3:Y:S02]  /*2dbb0*/  SYNCS.PHASECHK.TRANS64.TRYWAIT P0, [R3+URZ+0x2a840], R2 ;  /* 0x02a84002030075a7 */ /* 0x0044e4000800017f */
[----:B---3--:R-:W-:Y:S05]  /*2dbc0*/  @!P0 NANOSLEEP.SYNCS 0x989680 ;  /* 0x009896800000895d */ /* 0x008fea0003900000 */
[----:B------:R-:W3:Y:S02]  /*2dbd0*/  @!P0 SYNCS.PHASECHK.TRANS64 P0, [R3+URZ+0x2a840], R2 ;  /* 0x02a84002030085a7 */ /* 0x000ee4000800007f */
[----:B---3--:R-:W-:Y:S05]  /*2dbe0*/  @!P0 BRA `(.L_x_1878) ;  /* 0xfffffffc00f08947 */ /* 0x008fea000383ffff */
[----:B------:R-:W-:Y:S05]  /*2dbf0*/  BRA `(.L_x_1996) ;  /* 0xffffffbc00b07947 */ /* 0x000fea000383ffff */
.L_x_1885:
[----:B0-----:R0:W1:Y:S02]  /*2dc00*/  SYNCS.PHASECHK.TRANS64.TRYWAIT P0, [R2+URZ+0x2a860], R5 ;  /* 0x02a86005020075a7 */ /* 0x001064000800017f */
[----:B-1----:R-:W-:Y:S05]  /*2dc10*/  @!P0 NANOSLEEP.SYNCS 0x989680 ;  /* 0x009896800000895d */ /* 0x002fea0003900000 */
[----:B------:R-:W1:Y:S02]  /*2dc20*/  @!P0 SYNCS.PHASECHK.TRANS64 P0, [R2+URZ+0x2a860], R5 ;  /* 0x02a86005020085a7 */ /* 0x000e64000800007f */
[----:B-1----:R-:W-:Y:S05]  /*2dc30*/  @!P0 BRA `(.L_x_1885) ;  /* 0xfffffffc00f08947 */ /* 0x002fea000383ffff */
[----:B------:R-:W-:Y:S05]  /*2dc40*/  BRA `(.L_x_1997) ;  /* 0xffffffc000b87947 */ /* 0x000fea000383ffff */
.L_x_1897:
[----:B----4-:R4:W0:Y:S02]  /*2dc50*/  SYNCS.PHASECHK.TRANS64.TRYWAIT P0, [R0+URZ+0x2a860], R2 ;  /* 0x02a86002000075a7 */ /* 0x010824000800017f */
[----:B0-----:R-:W-:Y:S05]  /*2dc60*/  @!P0 NANOSLEEP.SYNCS 0x989680 ;  /* 0x009896800000895d */ /* 0x001fea0003900000 */
[----:B------:R-:W0:Y:S02]  /*2dc70*/  @!P0 SYNCS.PHASECHK.TRANS64 P0, [R0+URZ+0x2a860], R2 ;  /* 0x02a86002000085a7 */ /* 0x000e24000800007f */
[----:B0-----:R-:W-:Y:S05]  /*2dc80*/  @!P0 BRA `(.L_x_1897) ;  /* 0xfffffffc00f08947 */ /* 0x001fea000383ffff */
[----:B------:R-:W-:Y:S05]  /*2dc90*/  BRA `(.L_x_1998) ;  /* 0xffffffc8000c7947 */ /* 0x000fea000383ffff */
.L_x_1905:
[----:B--2-4-:R-:W2:Y:S01]  /*2dca0*/  LDL R0, [R1] ;  /* 0x0000000001007983 */ /* 0x014ea20000100800 */
[----:B------:R-:W-:Y:S01]  /*2dcb0*/  BSSY B0, `(.L_x_1999) ;  /* 0x0000008000007945 */ /* 0x000fe20003800000 */
[----:B------:R-:W-:Y:S02]  /*2dcc0*/  IMAD.MOV.U32 R12, RZ, RZ, RZ ;  /* 0x000000ffff0c7224 */ /* 0x000fe400078e00ff */
[----:B0-----:R-:W-:Y:S02]  /*2dcd0*/  IMAD.MOV.U32 R11, RZ, RZ, 0x1f ;  /* 0x0000001fff0b7424 */ /* 0x001fe400078e00ff */
[----:B------:R-:W-:Y:S02]  /*2dce0*/  IMAD.MOV.U32 R15, RZ, RZ, -0x1 ;  /* 0xffffffffff0f7424 */ /* 0x000fe400078e00ff */
[----:B--2---:R-:W-:-:S07]  /*2dcf0*/  IMAD.MOV.U32 R13, RZ, RZ, R0 ;  /* 0x000000ffff0d7224 */ /* 0x004fce00078e0000 */
[----:B-1-3--:R-:W-:Y:S05]  /*2dd00*/  WARPSYNC.COLLECTIVE R15, `(.L_x_2000) ;  /* 0x000000000f087348 */ /* 0x00afea0003c00000 */
[----:B------:R0:W2:Y:S02]  /*2dd10*/  SHFL.IDX P6, R14, R13, R12, R11 ;  /* 0x0000000c0d0e7389 */ /* 0x0000a400000c000b */
[----:B0123--:R-:W-:Y:S01]  /*2dd20*/  ENDCOLLECTIVE ;  /* 0x000000000000791b */ /* 0x00ffe20003800000 */
.L_x_2000:
[----:B------:R-:W-:Y:S05]  /*2dd30*/  BSYNC B0 ;  /* 0x0000000000007941 */ /* 0x000fea0003800000 */
.L_x_1999:
[----:B------:R0:W5:Y:S01]  /*2dd40*/  LDL R2, [R1+0xc] ;  /* 0x00000c0001027983 */ /* 0x0001620000100800 */
[----:B------:R-:W-:Y:S01]  /*2dd50*/  MOV R13, R0 ;  /* 0x00000000000d7202 */ /* 0x000fe20000000f00 */
[----:B------:R-:W-:Y:S01]  /*2dd60*/  IMAD.MOV.U32 R12, RZ, RZ, 0x1 ;  /* 0x00000001ff0c7424 */ /* 0x000fe200078e00ff */
[----:B------:R-:W-:Y:S01]  /*2dd70*/  LOP3.LUT P1, RZ, R17, 0x1, RZ, 0xc0, !PT ;  /* 0x0000000111ff7812 */ /* 0x000fe2000782c0ff */
[----:B------:R-:W-:Y:S02]  /*2dd80*/  IMAD.MOV.U32 R11, RZ, RZ, 0x1f ;  /* 0x0000001fff0b7424 */ /* 0x000fe400078e00ff */
[----:B------:R-:W-:Y:S02]  /*2dd90*/  IMAD.MOV.U32 R15, RZ, RZ, -0x1 ;  /* 0xffffffffff0f7424 */ /* 0x000fe400078e00ff */
[----:B0-----:R-:W-:-:S08]  /*2dda0*/  IMAD.MOV.U32 R5, RZ, RZ, R14 ;  /* 0x000000ffff057224 */ /* 0x001fd000078e000e */
[----:B-----5:R-:W-:Y:S05]  /*2ddb0*/  WARPSYNC.COLLECTIVE R15, `(.L_x_2001) ;  /* 0x000000000f087348 */ /* 0x020fea0003c00000 */
[----:B------:R0:W1:Y:S02]  /*2ddc0*/  SHFL.IDX P6, R14, R13, R12, R11 ;  /* 0x0000000c0d0e7389 */ /* 0x00006400000c000b */
[----:B01---5:R-:W-:Y:S01]  /*2ddd0*/  ENDCOLLECTIVE ;  /* 0x000000000000791b */ /* 0x023fe20003800000 */
.L_x_2001:
        /* <DEDUP_REMOVED lines=11> */
[----:B------:R-:W-:Y:S01]  /*2de90*/  MOV R4, RZ ;  /* 0x000000ff00047202 */ /* 0x000fe20000000f00 */
[----:B------:R-:W-:Y:S01]  /*2dea0*/  IMAD.MOV.U32 R6, RZ, RZ, RZ ;  /* 0x000000ffff067224 */ /* 0x000fe200078e00ff */
[C---:B------:R-:W-:Y:S02]  /*2deb0*/  ISETP.GE.U32.AND P2, PT, R16.reuse, 0x8, PT ;  /* 0x000000081000780c */ /* 0x040fe40003f46070 */
[C---:B------:R-:W-:Y:S01]  /*2dec0*/  ISETP.GE.U32.AND P3, PT, R16.reuse, 0x10, PT ;  /* 0x000000101000780c */ /* 0x040fe20003f66070 */
[----:B--2---:R-:W-:Y:S02]  /*2ded0*/  @!P0 IMAD.MOV.U32 R4, RZ, RZ, R8 ;  /* 0x000000ffff048224 */ /* 0x004fe400078e0008 */
[----:B------:R-:W-:Y:S02]  /*2dee0*/  IMAD.MOV.U32 R8, RZ, RZ, RZ ;  /* 0x000000ffff087224 */ /* 0x000fe400078e00ff */
[----:B---3--:R-:W-:Y:S01]  /*2def0*/  @!P0 IMAD.MOV.U32 R6, RZ, RZ, R2 ;  /* 0x000000ffff068224 */ /* 0x008fe200078e0002 */
[----:B------:R-:W-:-:S03]  /*2df00*/  ISETP.GE.U32.AND P0, PT, R16, 0x2, PT ;  /* 0x000000021000780c */ /* 0x000fc60003f06070 */
[----:B------:R-:W-:-:S04]  /*2df10*/  IMAD R2, R6, R4, RZ ;  /* 0x0000000406027224 */ /* 0x000fc800078e02ff */
[----:B------:R-:W-:-:S07]  /*2df20*/  IMAD.MOV.U32 R13, RZ, RZ, R2 ;  /* 0x000000ffff0d7224 */ /* 0x000fce00078e0002 */
[----:B------:R-:W-:Y:S05]  /*2df30*/  WARPSYNC.COLLECTIVE R15, `(.L_x_2002) ;  /* 0x000000000f087348 */ /* 0x000fea0003c00000 */
[----:B------:R0:W1:Y:S02]  /*2df40*/  SHFL.UP P6, R14, R13, R12, R11 ;  /* 0x0400000c0d0e7389 */ /* 0x00006400000c000b */
[----:B01----:R-:W-:Y:S01]  /*2df50*/  ENDCOLLECTIVE ;  /* 0x000000000000791b */ /* 0x003fe20003800000 */
.L_x_2002:
[----:B------:R-:W-:Y:S01]  /*2df60*/  IMAD.MOV.U32 R12, RZ, RZ, 0x2 ;  /* 0x00000002ff0c7424 */ /* 0x000fe200078e00ff */
        /* <DEDUP_REMOVED lines=8> */
.L_x_2003:
        /* <DEDUP_REMOVED lines=8> */
.L_x_2004:
        /* <DEDUP_REMOVED lines=8> */
.L_x_2005:
[----:B------:R-:W-:Y:S01]  /*2e0f0*/  IMAD.MOV.U32 R12, RZ, RZ, 0x10 ;  /* 0x00000010ff0c7424 */ /* 0x000fe200078e00ff */
[----:B------:R-:W-:-:S04]  /*2e100*/  MOV R3, R14 ;  /* 0x0000000e00037202 */ /* 0x000fc80000000f00 */
[----:B------:R-:W-:-:S05]  /*2e110*/  SEL R3, R3, RZ, P2 ;  /* 0x000000ff03037207 */ /* 0x000fca0001000000 */
[----:B------:R-:W-:-:S04]  /*2e120*/  IMAD.IADD R2, R2, 0x1, R3 ;  /* 0x0000000102027824 */ /* 0x000fc800078e0203 */
[----:B------:R-:W-:-:S07]  /*2e130*/  IMAD.MOV.U32 R13, RZ, RZ, R2 ;  /* 0x000000ffff0d7224 */ /* 0x000fce00078e0002 */
[----:B------:R-:W-:Y:S05]  /*2e140*/  WARPSYNC.COLLECTIVE R15, `(.L_x_2006) ;  /* 0x000000000f087348 */ /* 0x000fea0003c00000 */
[----:B------:R0:W1:Y:S02]  /*2e150*/  SHFL.UP P6, R14, R13, R12, R11 ;  /* 0x0400000c0d0e7389 */ /* 0x00006400000c000b */
[----:B01----:R-:W-:Y:S01]  /*2e160*/  ENDCOLLECTIVE ;  /* 0x000000000000791b */ /* 0x003fe20003800000 */
.L_x_2006:
        /* <DEDUP_REMOVED lines=9> */
.L_x_2007:
[----:B------:R-:W-:Y:S01]  /*2e200*/  IMAD.MOV.U32 R9, RZ, RZ, R14 ;  /* 0x000000ffff097224 */ /* 0x000fe200078e000e */
[----:B------:R-:W-:Y:S06]  /*2e210*/  BRA `(.L_x_2008) ;  /* 0xffffffc800987947 */ /* 0x000fec000383ffff */
.L_x_1908:
[----:B------:R-:W-:Y:S01]  /*2e220*/  BSSY B0, `(.L_x_2009) ;  /* 0x0000008000007945 */ /* 0x000fe20003800000 */
[----:B------:R-:W-:Y:S01]  /*2e230*/  IMAD.MOV.U32 R13, RZ, RZ, R2 ;  /* 0x000000ffff0d7224 */ /* 0x000fe200078e0002 */
[----:B------:R-:W-:Y:S01]  /*2e240*/  MOV R12, 0x1 ;  /* 0x00000001000c7802 */ /* 0x000fe20000000f00 */
[----:B------:R-:W-:Y:S02]  /*2e250*/  IMAD.MOV.U32 R11, RZ, RZ, RZ ;  /* 0x000000ffff0b7224 */ /* 0x000fe400078e00ff */
[----:B------:R-:W-:-:S07]  /*2e260*/  IMAD.MOV.U32 R15, RZ, RZ, -0x1 ;  /* 0xffffffffff0f7424 */ /* 0x000fce00078e00ff */
[----:B0-----:R-:W-:Y:S05]  /*2e270*/  WARPSYNC.COLLECTIVE R15, `(.L_x_2010) ;  /* 0x000000000f087348 */ /* 0x001fea0003c00000 */
[----:B------:R1:W2:Y:S02]  /*2e280*/  SHFL.UP P6, R14, R13, R12, R11 ;  /* 0x0400000c0d0e7389 */ /* 0x0002a400000c000b */
[----:B012---:R-:W-:Y:S01]  /*2e290*/  ENDCOLLECTIVE ;  /* 0x000000000000791b */ /* 0x007fe20003800000 */
.L_x_2010:
[----:B------:R-:W-:Y:S05]  /*2e2a0*/  BSYNC B0 ;  /* 0x0000000000007941 */ /* 0x000fea0003800000 */
.L_x_2009:
[----:B------:R-:W-:Y:S01]  /*2e2b0*/  IMAD.MOV.U32 R3, RZ, RZ, R14 ;  /* 0x000000ffff037224 */ /* 0x000fe200078e000e */
[----:B------:R-:W-:Y:S01]  /*2e2c0*/  LOP3.LUT P4, RZ, R17, 0x1, RZ, 0xc0, !PT ;  /* 0x0000000111ff7812 */ /* 0x000fe2000788c0ff */
[----:B------:R-:W-:Y:S01]  /*2e2d0*/  IMAD.MOV.U32 R11, RZ, RZ, RZ ;  /* 0x000000ffff0b7224 */ /* 0x000fe200078e00ff */
[----:B------:R-:W-:Y:S01]  /*2e2e0*/  MOV R12, 0x2 ;  /* 0x00000002000c7802 */ /* 0x000fe20000000f00 */
[----:B------:R-:W-:Y:S01]  /*2e2f0*/  IMAD.MOV.U32 R15, RZ, RZ, -0x1 ;  /* 0xffffffffff0f7424 */ /* 0x000fe200078e00ff */
[----:B------:R-:W-:-:S05]  /*2e300*/  SEL R3, R3, RZ, P4 ;  /* 0x000000ff03037207 */ /* 0x000fca0002000000 */
[----:B------:R-:W-:-:S04]  /*2e310*/  IMAD.IADD R2, R2, 0x1, R3 ;  /* 0x0000000102027824 */ /* 0x000fc800078e0203 */
[----:B------:R-:W-:-:S07]  /*2e320*/  IMAD.MOV.U32 R13, RZ, RZ, R2 ;  /* 0x000000ffff0d7224 */ /* 0x000fce00078e0002 */
[----:B------:R-:W-:Y:S05]  /*2e330*/  WARPSYNC.COLLECTIVE R15, `(.L_x_2011) ;  /* 0x000000000f087348 */ /* 0x000fea0003c00000 */
[----:B------:R0:W1:Y:S02]  /*2e340*/  SHFL.UP P6, R14, R13, R12, R11 ;  /* 0x0400000c0d0e7389 */ /* 0x00006400000c000b */
[----:B01----:R-:W-:Y:S01]  /*2e350*/  ENDCOLLECTIVE ;  /* 0x000000000000791b */ /* 0x003fe20003800000 */
.L_x_2011:
[----:B------:R-:W-:Y:S01]  /*2e360*/  MOV R12, 0x4 ;  /* 0x00000004000c7802 */ /* 0x000fe20000000f00 */
[----:B------:R-:W-:-:S05]  /*2e370*/  IMAD.MOV.U32 R3, RZ, RZ, R14 ;  /* 0x000000ffff037224 */ /* 0x000fca00078e000e */
[----:B------:R-:W-:-:S05]  /*2e380*/  SEL R3, R3, RZ, P0 ;  /* 0x000000ff03037207 */ /* 0x000fca0000000000 */
[----:B------:R-:W-:-:S04]  /*2e390*/  IMAD.IADD R2, R2, 0x1, R3 ;  /* 0x0000000102027824 */ /* 0x000fc800078e0203 */
[----:B------:R-:W-:-:S07]  /*2e3a0*/  IMAD.MOV.U32 R13, RZ, RZ, R2 ;  /* 0x000000ffff0d7224 */ /* 0x000fce00078e0002 */
[----:B------:R-:W-:Y:S05]  /*2e3b0*/  WARPSYNC.COLLECTIVE R15, `(.L_x_2012) ;  /* 0x000000000f087348 */ /* 0x000fea0003c00000 */
[----:B------:R0:W1:Y:S02]  /*2e3c0*/  SHFL.UP P6, R14, R13, R12, R11 ;  /* 0x0400000c0d0e7389 */ /* 0x00006400000c000b */
[----:B01----:R-:W-:Y:S01]  /*2e3d0*/  ENDCOLLECTIVE ;  /* 0x000000000000791b */ /* 0x003fe20003800000 */
.L_x_2012:
        /* <DEDUP_REMOVED lines=8> */
.L_x_2013:
        /* <DEDUP_REMOVED lines=8> */
.L_x_2014:
[----:B------:R-:W-:Y:S01]  /*2e4e0*/  MOV R12, 0x1f ;  /* 0x0000001f000c7802 */ /* 0x000fe20000000f00 */
        /* <DEDUP_REMOVED lines=8> */
.L_x_2015:
[----:B------:R-:W-:Y:S01]  /*2e570*/  IMAD.MOV.U32 R9, RZ, RZ, R14 ;  /* 0x000000ffff097224 */ /* 0x000fe200078e000e */
[----:B------:R-:W-:Y:S06]  /*2e580*/  BRA `(.L_x_2016) ;  /* 0xffffffc800687947 */ /* 0x000fec000383ffff */
.L_x_1910:
[----:B------:R-:W-:Y:S01]  /*2e590*/  BSSY B0, `(.L_x_2017) ;  /* 0x0000006000007945 */ /* 0x000fe20003800000 */
[----:B------:R-:W-:Y:S01]  /*2e5a0*/  PLOP3.LUT P6, PT, P6, PT, PT, 0x8, 0x0 ;  /* 0x000000000000781c */ /* 0x000fe200037ce170 */
[----:B------:R-:W-:-:S12]  /*2e5b0*/  IMAD.MOV.U32 R15, RZ, RZ, -0x1 ;  /* 0xffffffffff0f7424 */ /* 0x000fd800078e00ff */
[----:B0-----:R-:W-:Y:S05]  /*2e5c0*/  WARPSYNC.COLLECTIVE R15, `(.L_x_2018) ;  /* 0x000000000f087348 */ /* 0x001fea0003c00000 */
[----:B------:R-:W-:Y:S01]  /*2e5d0*/  VOTE.ANY R14, PT, P6 ;  /* 0x00000000000e7806 */ /* 0x000fe200030e0100 */
[----:B0-----:R-:W-:Y:S06]  /*2e5e0*/  ENDCOLLECTIVE ;  /* 0x000000000000791b */ /* 0x001fec0003800000 */
.L_x_2018:
[----:B------:R-:W-:Y:S05]  /*2e5f0*/  BSYNC B0 ;  /* 0x0000000000007941 */ /* 0x000fea0003800000 */
.L_x_2017:
[----:B------:R0:W5:Y:S01]  /*2e600*/  LDL.LU R10, [R1+0xc] ;  /* 0x00000c00010a7983 */ /* 0x0001620000300800 */
[----:B------:R-:W-:Y:S02]  /*2e610*/  IMAD.MOV.U32 R0, RZ, RZ, R14 ;  /* 0x000000ffff007224 */ /* 0x000fe400078e000e */
[----:B------:R-:W-:Y:S02]  /*2e620*/  IMAD.MOV.U32 R13, RZ, RZ, R4 ;  /* 0x000000ffff0d7224 */ /* 0x000fe400078e0004 */
[----:B------:R-:W1:Y:S01]  /*2e630*/  POPC R3, R0 ;  /* 0x0000000000037309 */ /* 0x000e620000000000 */
[----:B------:R-:W-:Y:S02]  /*2e640*/  IMAD.MOV.U32 R11, RZ, RZ, 0x1f ;  /* 0x0000001fff0b7424 */ /* 0x000fe400078e00ff */
[----:B------:R-:W-:Y:S01]  /*2e650*/  IMAD.MOV.U32 R15, RZ, RZ, -0x1 ;  /* 0xffffffffff0f7424 */ /* 0x000fe200078e00ff */
[----:B01----:R-:W-:-:S07]  /*2e660*/  MOV R12, R3 ;  /* 0x00000003000c7202 */ /* 0x003fce0000000f00 */
[----:B-----5:R-:W-:Y:S05]  /*2e670*/  WARPSYNC.COLLECTIVE R15, `(.L_x_2019) ;  /* 0x000000000f087348 */ /* 0x020fea0003c00000 */
[----:B------:R0:W1:Y:S02]  /*2e680*/  SHFL.IDX P6, R14, R13, R12, R11 ;  /* 0x0000000c0d0e7389 */ /* 0x00006400000c000b */
[----:B01---5:R-:W-:Y:S01]  /*2e690*/  ENDCOLLECTIVE ;  /* 0x000000000000791b */ /* 0x023fe20003800000 */
.L_x_2019:
[----:B------:R-:W-:Y:S02]  /*2e6a0*/  IMAD.MOV.U32 R13, RZ, RZ, R6 ;  /* 0x000000ffff0d7224 */ /* 0x000fe400078e0006 */
[----:B------:R-:W-:-:S07]  /*2e6b0*/  IMAD.MOV.U32 R4, RZ, RZ, R14 ;  /* 0x000000ffff047224 */ /* 0x000fce00078e000e */
[----:B------:R-:W-:Y:S05]  /*2e6c0*/  WARPSYNC.COLLECTIVE R15, `(.L_x_2020) ;  /* 0x000000000f087348 */ /* 0x000fea0003c00000 */
[----:B------:R0:W1:Y:S02]  /*2e6d0*/  SHFL.IDX P6, R14, R13, R12, R11 ;  /* 0x0000000c0d0e7389 */ /* 0x00006400000c000b */
[----:B01----:R-:W-:Y:S01]  /*2e6e0*/  ENDCOLLECTIVE ;  /* 0x000000000000791b */ /* 0x003fe20003800000 */
.L_x_2020:
[----:B------:R-:W-:Y:S01]  /*2e6f0*/  IMAD.MOV.U32 R6, RZ, RZ, R14 ;  /* 0x000000ffff067224 */ /* 0x000fe200078e000e */
[----:B------:R-:W-:-:S05]  /*2e700*/  IADD3 R10, R3, R10, RZ ;  /* 0x0000000a030a7210 */ /* 0x000fca0007ffe0ff */
[----:B------:R0:W-:Y:S01]  /*2e710*/  STL [R1+0xc], R10 ;  /* 0x00000c0a01007387 */ /* 0x0001e20000100800 */
[----:B------:R-:W-:Y:S05]  /*2e720*/  BRA `(.L_x_2021) ;  /* 0xffffffc800487947 */ /* 0x000fea000383ffff */
.L_x_1912:
        /* <DEDUP_REMOVED lines=8> */
.L_x_2023:
[----:B------:R-:W-:Y:S05]  /*2e7b0*/  BSYNC B0 ;  /* 0x0000000000007941 */ /* 0x000fea0003800000 */
.L_x_2022:
[----:B------:R-:W-:Y:S01]  /*2e7c0*/  IMAD.MOV.U32 R3, RZ, RZ, R14 ;  /* 0x000000ffff037224 */ /* 0x000fe200078e000e */
[----:B------:R-:W-:Y:S06]  /*2e7d0*/  BRA `(.L_x_2024) ;  /* 0xffffffc800347947 */ /* 0x000fec000383ffff */
.L_x_1918:
[----:B0-----:R0:W1:Y:S02]  /*2e7e0*/  SYNCS.PHASECHK.TRANS64.TRYWAIT P0, [R0+URZ+0x2a820], R3 ;  /* 0x02a82003000075a7 */ /* 0x001064000800017f */
[----:B-1----:R-:W-:Y:S05]  /*2e7f0*/  @!P0 NANOSLEEP.SYNCS 0x989680 ;  /* 0x009896800000895d */ /* 0x002fea0003900000 */
[----:B------:R-:W1:Y:S02]  /*2e800*/  @!P0 SYNCS.PHASECHK.TRANS64 P0, [R0+URZ+0x2a820], R3 ;  /* 0x02a82003000085a7 */ /* 0x000e64000800007f */
[----:B-1----:R-:W-:Y:S05]  /*2e810*/  @!P0 BRA `(.L_x_1918) ;  /* 0xfffffffc00f08947 */ /* 0x002fea000383ffff */
[----:B------:R-:W-:Y:S05]  /*2e820*/  BRA `(.L_x_2025) ;  /* 0xffffffd000d07947 */ /* 0x000fea000383ffff */
.L_x_1919:
[----:B------:R-:W1:Y:S01]  /*2e830*/  S2R R2, SR_TID.X ;  /* 0x0000000000027919 */ /* 0x000e620000002100 */
[----:B------:R-:W-:Y:S01]  /*2e840*/  BSSY B0, `(.L_x_2026) ;  /* 0x000000a000007945 */ /* 0x000fe20003800000 */
[----:B------:R-:W-:Y:S02]  /*2e850*/  IMAD.MOV.U32 R12, RZ, RZ, RZ ;  /* 0x000000ffff0c7224 */ /* 0x000fe400078e00ff */
[----:B------:R-:W-:Y:S02]  /*2e860*/  IMAD.MOV.U32 R11, RZ, RZ, 0x1f ;  /* 0x0000001fff0b7424 */ /* 0x000fe400078e00ff */
[----:B------:R-:W-:Y:S01]  /*2e870*/  IMAD.MOV.U32 R15, RZ, RZ, -0x1 ;  /* 0xffffffffff0f7424 */ /* 0x000fe200078e00ff */
[----:B-1----:R-:W-:-:S04]  /*2e880*/  SHF.R.U32.HI R2, RZ, 0x5, R2 ;  /* 0x00000005ff027819 */ /* 0x002fc80000011602 */
[----:B------:R-:W-:-:S04]  /*2e890*/  LOP3.LUT R2, R2, 0x3, RZ, 0xc0, !PT ;  /* 0x0000000302027812 */ /* 0x000fc800078ec0ff */
[----:B------:R-:W-:-:S07]  /*2e8a0*/  MOV R13, R2 ;  /* 0x00000002000d7202 */ /* 0x000fce0000000f00 */
[----:B0-----:R-:W-:Y:S05]  /*2e8b0*/  WARPSYNC.COLLECTIVE R15, `(.L_x_2027) ;  /* 0x000000000f087348 */ /* 0x001fea0003c00000 */
[----:B------:R1:W2:Y:S02]  /*2e8c0*/  SHFL.IDX P6, R14, R13, R12, R11 ;  /* 0x0000000c0d0e7389 */ /* 0x0002a400000c000b */
[----:B012---:R-:W-:Y:S01]  /*2e8d0*/  ENDCOLLECTIVE ;  /* 0x000000000000791b */ /* 0x007fe20003800000 */
.L_x_2027:
[----:B------:R-:W-:Y:S05]  /*2e8e0*/  BSYNC B0 ;  /* 0x0000000000007941 */ /* 0x000fea0003800000 */
.L_x_2026:
[----:B------:R-:W-:Y:S05]  /*2e8f0*/  BRA `(.L_x_2028) ;  /* 0xffffffd000b87947 */ /* 0x000fea000383ffff */
.L_x_1920:
[----:B------:R-:W-:Y:S01]  /*2e900*/  BSSY B0, `(.L_x_2029) ;  /* 0x0000006000007945 */ /* 0x000fe20003800000 */
[----:B------:R-:W-:-:S07]  /*2e910*/  IMAD.MOV.U32 R15, RZ, RZ, -0x1 ;  /* 0xffffffffff0f7424 */ /* 0x000fce00078e00ff */
[----:B01----:R-:W-:Y:S05]  /*2e920*/  WARPSYNC.COLLECTIVE R15, `(.L_x_2030) ;  /* 0x000000000f0c7348 */ /* 0x003fea0003c00000 */
[----:B------:R-:W-:Y:S02]  /*2e930*/  ELECT P6, UR62, PT ;  /* 0x00000000003e782f */ /* 0x000fe400038c0000 */
[----:B------:R-:W-:Y:S01]  /*2e940*/  MOV R14, UR62 ;  /* 0x0000003e000e7c02 */ /* 0x000fe20008000f00 */
[----:B01----:R-:W-:Y:S10]  /*2e950*/  ENDCOLLECTIVE ;  /* 0x000000000000791b */ /* 0x003ff40003800000 */
.L_x_2030:
[----:B------:R-:W-:Y:S05]  /*2e960*/  BSYNC B0 ;  /* 0x0000000000007941 */ /* 0x000fea0003800000 */
.L_x_2029:
[----:B------:R-:W-:Y:S05]  /*2e970*/  BRA `(.L_x_2031) ;  /* 0xffffffd000ac7947 */ /* 0x000fea000383ffff */
.L_x_1922:
[----:B0-----:R0:W1:Y:S02]  /*2e980*/  SYNCS.PHASECHK.TRANS64.TRYWAIT P0, [R6+URZ], R5 ;  /* 0x00000005060075a7 */ /* 0x001064000800017f */
[----:B-1----:R-:W-:Y:S05]  /*2e990*/  @!P0 NANOSLEEP.SYNCS 0x989680 ;  /* 0x009896800000895d */ /* 0x002fea0003900000 */
[----:B------:R-:W1:Y:S02]  /*2e9a0*/  @!P0 SYNCS.PHASECHK.TRANS64 P0, [R6+URZ], R5 ;  /* 0x00000005060085a7 */ /* 0x000e64000800007f */
[----:B-1----:R-:W-:Y:S05]  /*2e9b0*/  @!P0 BRA `(.L_x_1922) ;  /* 0xfffffffc00f08947 */ /* 0x002fea000383ffff */
[----:B------:R-:W-:Y:S05]  /*2e9c0*/  BRA `(.L_x_2032) ;  /* 0xffffffd000f07947 */ /* 0x000fea000383ffff */
.L_x_1923:
[----:B-1----:R1:W2:Y:S02]  /*2e9d0*/  SYNCS.PHASECHK.TRANS64.TRYWAIT P0, [R7+URZ], R2 ;  /* 0x00000002070075a7 */ /* 0x0022a4000800017f */
[----:B--2---:R-:W-:Y:S05]  /*2e9e0*/  @!P0 NANOSLEEP.SYNCS 0x989680 ;  /* 0x009896800000895d */ /* 0x004fea0003900000 */
[----:B------:R-:W2:Y:S02]  /*2e9f0*/  @!P0 SYNCS.PHASECHK.TRANS64 P0, [R7+URZ], R2 ;  /* 0x00000002070085a7 */ /* 0x000ea4000800007f */
[----:B--2---:R-:W-:Y:S05]  /*2ea00*/  @!P0 BRA `(.L_x_1923) ;  /* 0xfffffffc00f08947 */ /* 0x004fea000383ffff */
[----:B------:R-:W-:Y:S05]  /*2ea10*/  BRA `(.L_x_2033) ;  /* 0xffffffd000e47947 */ /* 0x000fea000383ffff */
.L_x_1925:
[----:B--2---:R2:W3:Y:S02]  /*2ea20*/  SYNCS.PHASECHK.TRANS64.TRYWAIT P0, [R4+URZ], R5 ;  /* 0x00000005040075a7 */ /* 0x0044e4000800017f */
[----:B---3--:R-:W-:Y:S05]  /*2ea30*/  @!P0 NANOSLEEP.SYNCS 0x989680 ;  /* 0x009896800000895d */ /* 0x008fea0003900000 */
[----:B------:R-:W3:Y:S02]  /*2ea40*/  @!P0 SYNCS.PHASECHK.TRANS64 P0, [R4+URZ], R5 ;  /* 0x00000005040085a7 */ /* 0x000ee4000800007f */
[----:B---3--:R-:W-:Y:S05]  /*2ea50*/  @!P0 BRA `(.L_x_1925) ;  /* 0xfffffffc00f08947 */ /* 0x008fea000383ffff */
[----:B------:R-:W-:Y:S05]  /*2ea60*/  BRA `(.L_x_2034) ;  /* 0xffffffd000ec7947 */ /* 0x000fea000383ffff */
.L_x_2035:
        /* <DEDUP_REMOVED lines=9> */
.L_x_15163:


//--------------------- .text._ZN7cutlass13device_kernelIN5flash11enable_sm90INS1_16FlashAttnFwdSm90INS1_25CollectiveMainloopFwdSm90ILi2EN4cute5tupleIJNS5_1CILi1EEES8_S8_EEENS6_IJNS7_ILi128EEESA_NS7_ILi192EEEEEELi128ENS_6half_tEfNS_4arch4Sm90ELb1ELb0ELb1ELb0ELb0ELb0ELb0ELb1ELb1ELb1ELb1ELb0EEENS1_21CollectiveEpilogueFwdINS6_IJSA_SA_SA_EEES9_SD_SF_Li256ELb0ELb1ELb1ELb0EEENS1_19SingleTileSchedulerILb0ELb1ELb1ELi128EEEEEEEEEvNT_6ParamsE --------------------------
	.section	.text._ZN7cutlass13device_kernelIN5flash11enable_sm90INS1_16FlashAttnFwdSm90INS1_25CollectiveMainloopFwdSm90ILi2EN4cute5tupleIJNS5_1CILi1EEES8_S8_EEENS6_IJNS7_ILi128EEESA_NS7_ILi192EEEEEELi128ENS_6half_tEfNS_4arch4Sm90ELb1ELb0ELb1ELb0ELb0ELb0ELb0ELb1ELb1ELb1ELb1ELb0EEENS1_21CollectiveEpilogueFwdINS6_IJSA_SA_SA_EEES9_SD_SF_Li256ELb0ELb1ELb1ELb0EEENS1_19SingleTileSchedulerILb0ELb1ELb1ELi128EEEEEEEEEvNT_6ParamsE,"ax",@progbits
	.align	128
.text._ZN7cutlass13device_kernelIN5flash11enable_sm90INS1_16FlashAttnFwdSm90INS1_25CollectiveMainloopFwdSm90ILi2EN4cute5tupleIJNS5_1CILi1EEES8_S8_EEENS6_IJNS7_ILi128EEESA_NS7_ILi192EEEEEELi128ENS_6half_tEfNS_4arch4Sm90ELb1ELb0ELb1ELb0ELb0ELb0ELb0ELb1ELb1ELb1ELb1ELb0EEENS1_21CollectiveEpilogueFwdINS6_IJSA_SA_SA_EEES9_SD_SF_Li256ELb0ELb1ELb1ELb0EEENS1_19SingleTileSchedulerILb0ELb1ELb1ELi128EEEEEEEEEvNT_6ParamsE:
        .type           _ZN7cutlass13device_kernelIN5flash11enable_sm90INS1_16FlashAttnFwdSm90INS1_25CollectiveMainloopFwdSm90ILi2EN4cute5tupleIJNS5_1CILi1EEES8_S8_EEENS6_IJNS7_ILi128EEESA_NS7_ILi192EEEEEELi128ENS_6half_tEfNS_4arch4Sm90ELb1ELb0ELb1ELb0ELb0ELb0ELb0ELb1ELb1ELb1ELb1ELb0EEENS1_21CollectiveEpilogueFwdINS6_IJSA_SA_SA_EEES9_SD_SF_Li256ELb0ELb1ELb1ELb0EEENS1_19SingleTileSchedulerILb0ELb1ELb1ELi128EEEEEEEEEvNT_6ParamsE,@function
        .size           _ZN7cutlass13device_kernelIN5flash11enable_sm90INS1_16FlashAttnFwdSm90INS1_25CollectiveMainloopFwdSm90ILi2EN4cute5tupleIJNS5_1CILi1EEES8_S8_EEENS6_IJNS7_ILi128EEESA_NS7_ILi192EEEEEELi128ENS_6half_tEfNS_4arch4Sm90ELb1ELb0ELb1ELb0ELb0ELb0ELb0ELb1ELb1ELb1ELb1ELb0EEENS1_21CollectiveEpilogueFwdINS6_IJSA_SA_SA_EEES9_SD_SF_Li256ELb0ELb1ELb1ELb0EEENS1_19SingleTileSchedulerILb0ELb1ELb1ELi128EEEEEEEEEvNT_6ParamsE,(.L_x_15164 - _ZN7cutlass13device_kernelIN5flash11enable_sm90INS1_16FlashAttnFwdSm90INS1_25CollectiveMainloopFwdSm90ILi2EN4cute5tupleIJNS5_1CILi1EEES8_S8_EEENS6_IJNS7_ILi128EEESA_NS7_ILi192EEEEEELi128ENS_6half_tEfNS_4arch4Sm90ELb1ELb0ELb1ELb0ELb0ELb0ELb0ELb1ELb1ELb1ELb1ELb0EEENS1_21CollectiveEpilogueFwdINS6_IJSA_SA_SA_EEES9_SD_SF_Li256ELb0ELb1ELb1ELb0EEENS1_19SingleTileSchedulerILb0ELb1ELb1ELi128EEEEEEEEEvNT_6ParamsE)
        .other          _ZN7cutlass13device_kernelIN5flash11enable_sm90INS1_16FlashAttnFwdSm90INS1_25CollectiveMainloopFwdSm90ILi2EN4cute5tupleIJNS5_1CILi1EEES8_S8_EEENS6_IJNS7_ILi128EEESA_NS7_ILi192EEEEEELi128ENS_6half_tEfNS_4arch4Sm90ELb1ELb0ELb1ELb0ELb0ELb0ELb0ELb1ELb1ELb1ELb1ELb0EEENS1_21CollectiveEpilogueFwdINS6_IJSA_SA_SA_EEES9_SD_SF_Li256ELb0ELb1ELb1ELb0EEENS1_19SingleTileSchedulerILb0ELb1ELb1ELi128EEEEEEEEEvNT_6ParamsE,@"STO_CUDA_ENTRY STV_DEFAULT"
_ZN7cutlass13device_kernelIN5flash11enable_sm90INS1_16FlashAttnFwdSm90INS1_25CollectiveMainloopFwdSm90ILi2EN4cute5tupleIJNS5_1CILi1EEES8_S8_EEENS6_IJNS7_ILi128EEESA_NS7_ILi192EEEEEELi128ENS_6half_tEfNS_4arch4Sm90ELb1ELb0ELb1ELb0ELb0ELb0ELb0ELb1ELb1ELb1ELb1ELb0EEENS1_21CollectiveEpilogueFwdINS6_IJSA_SA_SA_EEES9_SD_SF_Li256ELb0ELb1ELb1ELb0EEENS1_19SingleTileSchedulerILb0ELb1ELb1ELi128EEEEEEEEEvNT_6ParamsE:
        /* <DEDUP_REMOVED lines=17> */
.L_x_2037:
[----:B------:R-:W-:Y:S05]  /*0110*/  BSYNC B0 ;  /* 0x0000000000007941 */ /* 0x000fea0003800000 */
.L_x_2036:
        /* <DEDUP_REMOVED lines=40> */
.L_x_2038:
        /* <DEDUP_REMOVED lines=22> */
.L_x_2039:
        /* <DEDUP_REMOVED lines=18> */
.L_x_2040:
        /* <DEDUP_REMOVED lines=22> */
.L_x_2041:
        /* <DEDUP_REMOVED lines=22> */
.L_x_2042:
        /* <DEDUP_REMOVED lines=9> */
.L_x_2045:
        /* <DEDUP_REMOVED lines=18> */
[----:B------:R-:W0:Y:S01]  /*0a90*/  LDC R0, c[0x0][0x448] ;  /* 0x00011200ff007b82 */ /* 0x000e220000000800 */
[----:B------:R-:W1:Y:S01]  /*0aa0*/  S2R R23, SR_CTAID.X ;  /* 0x0000000000177919 */ /* 0x000e620000002500 */
[----:B------:R-:W-:Y:S01]  /*0ab0*/  SHF.R.U32.HI R4, RZ, 0x10, R17 ;  /* 0x00000010ff047819 */ /* 0x000fe20000011611 */
[----:B------:R-:W-:Y:S01]  /*0ac0*/  IMAD.MOV.U32 R22, RZ, RZ, RZ ;  /* 0x000000ffff167224 */ /* 0x000fe200078e00ff */
[----:B------:R-:W-:-:S04]  /*0ad0*/  LOP3.LUT R17, R17, 0xffff, RZ, 0xc0, !PT ;  /* 0x0000ffff11117812 */ /* 0x000fc800078ec0ff */
[----:B------:R-:W2:Y:S08]  /*0ae0*/  LDC.64 R10, c[0x0][0x418] ;  /* 0x00010600ff0a7b82 */ /* 0x000eb00000000a00 */
[----:B------:R-:W3:Y:S01]  /*0af0*/  LDC R3, c[0x0][0x288] ;  /* 0x0000a200ff037b82 */ /* 0x000ee20000000800 */
[----:B0-----:R-:W-:-:S07]  /*0b00*/  ISETP.NE.AND P1, PT, R0, 0x1, PT ;  /* 0x000000010000780c */ /* 0x001fce0003f25270 */
[----:B------:R-:W0:Y:S01]  /*0b10*/  LDC R16, c[0x0][0x424] ;  /* 0x00010900ff107b82 */ /* 0x000e220000000800 */
[----:B--2---:R-:W-:-:S07]  /*0b20*/  ISETP.NE.U32.AND P0, PT, R10, RZ, PT ;  /* 0x000000ff0a00720c */ /* 0x004fce0003f05070 */
[----:B------:R-:W2:Y:S01]  /*0b30*/  LDC R9, c[0x0][0x2f0] ;  /* 0x0000bc00ff097b82 */ /* 0x000ea20000000800 */
[----:B-1----:R-:W-:Y:S01]  /*0b40*/  IMAD.SHL.U32 R23, R23, 0x80, RZ ;  /* 0x0000008017177824 */ /* 0x002fe200078e00ff */
[----:B------:R-:W-:-:S03]  /*0b50*/  ISETP.NE.AND.EX P0, PT, R11, RZ, PT, P0 ;  /* 0x000000ff0b00720c */ /* 0x000fc60003f05300 */
[----:B------:R-:W-:Y:S01]  /*0b60*/  @P1 VIADD R0, R23, 0x7f ;  /* 0x0000007f17001836 */ /* 0x000fe20000000000 */
[----:B---3--:R-:W-:Y:S02]  /*0b70*/  IADD3 R3, -R3, 0x80, RZ ;  /* 0x0000008003037810 */ /* 0x008fe40007ffe1ff */
[----:B------:R-:W1:Y:S08]  /*0b80*/  @P1 LDC R5, c[0x0][0x44c] ;  /* 0x00011300ff051b82 */ /* 0x000e700000000800 */
[----:B------:R-:W3:Y:S01]  /*0b90*/  @P1 LDC R7, c[0x0][0x450] ;  /* 0x00011400ff071b82 */ /* 0x000ee20000000800 */
[----:B0-----:R-:W-:-:S02]  /*0ba0*/  SEL R16, R16, 0x1, P0 ;  /* 0x0000000110107807 */ /* 0x001fc40000000000 */
[----:B------:R-:W-:-:S03]  /*0bb0*/  ISETP.NE.AND P0, PT, R4, RZ, PT ;  /* 0x000000ff0400720c */ /* 0x000fc60003f05270 */
[----:B--2---:R-:W-:Y:S02]  /*0bc0*/  IMAD R3, R16, R9, R3 ;  /* 0x0000000910037224 */ /* 0x004fe400078e0203 */
[----:B-1----:R-:W-:-:S08]  /*0bd0*/  @P1 IMAD.HI.U32 R2, R0, R5, RZ ;  /* 0x0000000500021227 */ /* 0x002fd000078e00ff */
[----:B------:R-:W0:Y:S01]  /*0be0*/  @!P0 LDC R4, c[0x0][0x9f0] ;  /* 0x00027c00ff048b82 */ /* 0x000e220000000800 */
[----:B------:R-:W-:Y:S01]  /*0bf0*/  VIADD R0, R23, 0x7f ;  /* 0x0000007f17007836 */ /* 0x000fe20000000000 */
[----:B---3--:R-:W-:Y:S01]  /*0c00*/  @P1 SHF.R.U32.HI R0, RZ, R7, R2 ;  /* 0x00000007ff001219 */ /* 0x008fe20000011602 */
[----:B------:R-:W-:-:S03]  /*0c10*/  IMAD R2, R16, R9, 0x7f ;  /* 0x0000007f10027424 */ /* 0x000fc600078e0209 */
[----:B------:R-:W-:Y:S02]  /*0c20*/  IADD3 R0, R3, R0, RZ ;  /* 0x0000000003007210 */ /* 0x000fe40007ffe0ff */
[----:B------:R-:W-:Y:S02]  /*0c30*/  SHF.R.S32.HI R3, RZ, 0x1f, R2 ;  /* 0x0000001fff037819 */ /* 0x000fe40000011402 */
[----:B------:R-:W-:Y:S02]  /*0c40*/  SHF.R.S32.HI R5, RZ, 0x1f, R0 ;  /* 0x0000001fff057819 */ /* 0x000fe40000011400 */
[----:B------:R-:W-:Y:S02]  /*0c50*/  LEA.HI R3, R3, R2, RZ, 0x7 ;  /* 0x0000000203037211 */ /* 0x000fe400078f38ff */
[----:B------:R-:W-:Y:S02]  /*0c60*/  LEA.HI R5, R5, R0, RZ, 0x7 ;  /* 0x0000000005057211 */ /* 0x000fe400078f38ff */
[----:B------:R-:W-:-:S02]  /*0c70*/  SHF.R.S32.HI R3, RZ, 0x7, R3 ;  /* 0x00000007ff037819 */ /* 0x000fc40000011403 */
[----:B------:R-:W-:-:S04]  /*0c80*/  SHF.R.S32.HI R0, RZ, 0x7, R5 ;  /* 0x00000007ff007819 */ /* 0x000fc80000011405 */
[----:B------:R-:W-:-:S04]  /*0c90*/  VIMNMX R11, R3, R0, PT ;  /* 0x00000000030b7248 */ /* 0x000fc80003fe0100 */
[----:B------:R-:W-:-:S13]  /*0ca0*/  ISETP.GE.AND P1, PT, R11, 0x1, PT ;  /* 0x000000010b00780c */ /* 0x000fda0003f26270 */
[----:B------:R-:W-:Y:S05]  /*0cb0*/  @!P1 BRA `(.L_x_2047) ;  /* 0x00000000006c9947 */ /* 0x000fea0003800000 */
[-C--:B0-----:R-:W-:Y:S02]  /*0cc0*/  IABS R7, R4.reuse ;  /* 0x0000000400077213 */ /* 0x081fe40000000000 */
[----:B------:R-:W-:Y:S02]  /*0cd0*/  IADD3 R5, R4, -0x1, R11 ;  /* 0xffffffff04057810 */ /* 0x000fe40007ffe00b */
[----:B------:R-:W0:Y:S01]  /*0ce0*/  I2F.RP R0, R7 ;  /* 0x0000000700007306 */ /* 0x000e220000209400 */
[----:B------:R-:W-:-:S04]  /*0cf0*/  IABS R8, R4 ;  /* 0x0000000400087213 */ /* 0x000fc80000000000 */
[----:B------:R-:W-:-:S03]  /*0d00*/  IADD3 R8, RZ, -R8, RZ ;  /* 0x80000008ff087210 */ /* 0x000fc60007ffe0ff */
[----:B0-----:R-:W0:Y:S02]  /*0d10*/  MUFU.RCP R0, R0 ;  /* 0x0000000000007308 */ /* 0x001e240000001000 */
[----:B0-----:R-:W-:Y:S01]  /*0d20*/  VIADD R2, R0, 0xffffffe ;  /* 0x0ffffffe00027836 */ /* 0x001fe20000000000 */
[----:B------:R-:W-:Y:S02]  /*0d30*/  IABS R0, R5 ;  /* 0x0000000500007213 */ /* 0x000fe40000000000 */
[----:B------:R-:W-:-:S03]  /*0d40*/  LOP3.LUT R5, R5, R4, RZ, 0x3c, !PT ;  /* 0x0000000405057212 */ /* 0x000fc600078e3cff */
[----:B------:R0:W1:Y:S01]  /*0d50*/  F2I.FTZ.U32.TRUNC.NTZ R3, R2 ;  /* 0x0000000200037305 */ /* 0x000062000021f000 */
[----:B------:R-:W-:Y:S01]  /*0d60*/  ISETP.GE.AND P2, PT, R5, RZ, PT ;  /* 0x000000ff0500720c */ /* 0x000fe20003f46270 */
[----:B0-----:R-:W-:Y:S02]  /*0d70*/  IMAD.MOV.U32 R2, RZ, RZ, RZ ;  /* 0x000000ffff027224 */ /* 0x001fe400078e00ff */
[----:B-1----:R-:W-:-:S04]  /*0d80*/  IMAD.MOV R6, RZ, RZ, -R3 ;  /* 0x000000ffff067224 */ /* 0x002fc800078e0a03 */
[----:B------:R-:W-:-:S04]  /*0d90*/  IMAD R9, R6, R7, RZ ;  /* 0x0000000706097224 */ /* 0x000fc800078e02ff */
[----:B------:R-:W-:-:S04]  /*0da0*/  IMAD.HI.U32 R3, R3, R9, R2 ;  /* 0x0000000903037227 */ /* 0x000fc800078e0002 */
[----:B------:R-:W-:Y:S02]  /*0db0*/  IMAD.MOV.U32 R2, RZ, RZ, R8 ;  /* 0x000000ffff027224 */ /* 0x000fe400078e0008 */
[----:B------:R-:W-:-:S04]  /*0dc0*/  IMAD.HI.U32 R3, R3, R0, RZ ;  /* 0x0000000003037227 */ /* 0x000fc800078e00ff */
        /* <DEDUP_REMOVED lines=9> */
[----:B------:R-:W-:-:S07]  /*0e60*/  IMAD.MOV.U32 R22, RZ, RZ, R3 ;  /* 0x000000ffff167224 */ /* 0x000fce00078e0003 */
.L_x_2047:
[----:B------:R-:W1:Y:S01]  /*0e70*/  S2R R0, SR_TID.X ;  /* 0x0000000000007919 */ /* 0x000e620000002100 */
[-C--:B------:R-:W-:Y:S01]  /*0e80*/  IMAD R17, R17, R22.reuse, RZ ;  /* 0x0000001611117224 */ /* 0x080fe200078e02ff */
[----:B------:R-:W-:Y:S01]  /*0e90*/  PLOP3.LUT P0, PT, PT, PT, PT, 0x80, 0x0 ;  /* 0x000000000000781c */ /* 0x000fe20003f0f070 */
[----:B------:R-:W-:Y:S01]  /*0ea0*/  IMAD.MOV.U32 R2, RZ, RZ, RZ ;  /* 0x000000ffff027224 */ /* 0x000fe200078e00ff */
[----:B------:R-:W-:Y:S02]  /*0eb0*/  CS2R R86, SRZ ;  /* 0x0000000000567805 */ /* 0x000fe4000001ff00 */
[----:B------:R-:W-:Y:S02]  /*0ec0*/  CS2R R84, SRZ ;  /* 0x0000000000547805 */ /* 0x000fe4000001ff00 */
[----:B------:R-:W-:Y:S02]  /*0ed0*/  VIADDMNMX R22, R17, R22, R11, PT ;  /* 0x0000001611167246 */ /* 0x000fe4000380010b */
[----:B------:R-:W-:-:S02]  /*0ee0*/  CS2R R82, SRZ ;  /* 0x0000000000527805 */ /* 0x000fc4000001ff00 */
[----:B------:R-:W-:Y:S02]  /*0ef0*/  CS2R R80, SRZ ;  /* 0x0000000000507805 */ /* 0x000fe4000001ff00 */
[----:B------:R-:W-:Y:S02]  /*0f00*/  CS2R R78, SRZ ;  /* 0x00000000004e7805 */ /* 0x000fe4000001ff00 */
[----:B------:R-:W-:Y:S02]  /*0f10*/  ISETP.GT.AND P1, PT, R22, R17, PT ;  /* 0x000000111600720c */ /* 0x000fe40003f24270 */
        /* <DEDUP_REMOVED lines=21> */
[----:B-1----:R-:W-:Y:S01]  /*1070*/  IADD3 R89, R0, -0x80, RZ ;  /* 0xffffff8000597810 */ /* 0x002fe20007ffe0ff */
[----:B------:R-:W-:Y:S01]  /*1080*/  IMAD.MOV.U32 R0, RZ, RZ, RZ ;  /* 0x000000ffff007224 */ /* 0x000fe200078e00ff */
[----:B------:R-:W-:Y:S02]  /*1090*/  CS2R R34, SRZ ;  /* 0x0000000000227805 */ /* 0x000fe4000001ff00 */
[----:B------:R-:W-:Y:S02]  /*10a0*/  CS2R R32, SRZ ;  /* 0x0000000000207805 */ /* 0x000fe4000001ff00 */
[----:B------:R-:W-:Y:S02]  /*10b0*/  CS2R R30, SRZ ;  /* 0x00000000001e7805 */ /* 0x000fe4000001ff00 */
[----:B------:R-:W-:Y:S02]  /*10c0*/  CS2R R28, SRZ ;  /* 0x00000000001c7805 */ /* 0x000fe4000001ff00 */
[----:B------:R-:W-:-:S02]  /*10d0*/  CS2R R26, SRZ ;  /* 0x00000000001a7805 */ /* 0x000fc4000001ff00 */
[----:B------:R-:W-:Y:S01]  /*10e0*/  CS2R R24, SRZ ;  /* 0x0000000000187805 */ /* 0x000fe2000001ff00 */
[----:B------:R-:W-:Y:S06]  /*10f0*/  @!P1 BRA `(.L_x_2048) ;  /* 0x0000009800989947 */ /* 0x000fec0003800000 */
[----:B------:R-:W-:Y:S01]  /*1100*/  SHF.R.S32.HI R90, RZ, 0x1f, R89 ;  /* 0x0000001fff5a7819 */ /* 0x000fe20000011459 */
[----:B------:R-:W1:Y:S01]  /*1110*/  S2UR UR6, SR_CgaCtaId ;  /* 0x00000000000679c3 */ /* 0x000e620000008800 */
[----:B------:R-:W-:Y:S02]  /*1120*/  UMOV UR36, 0x400 ;  /* 0x0000040000247882 */ /* 0x000fe40000000000 */
[----:B------:R-:W-:-:S04]  /*1130*/  LEA.HI R91, R90, R89, RZ, 0x7 ;  /* 0x000000595a5b7211 */ /* 0x000fc800078f38ff */
[----:B------:R-:W-:-:S05]  /*1140*/  SHF.R.S32.HI R92, RZ, 0x7, R91 ;  /* 0x00000007ff5c7819 */ /* 0x000fca000001145b */
[----:B------:R-:W2:Y:S01]  /*1150*/  SHFL.IDX PT, R0, R92, RZ, 0x1f ;  /* 0x00001fff5c007589 */ /* 0x000ea200000e0000 */
[----:B-1----:R-:W-:-:S04]  /*1160*/  ULEA UR36, UR6, UR36, 0x18 ;  /* 0x0000002406247291 */ /* 0x002fc8000f8ec03f */
[----:B------:R-:W-:-:S04]  /*1170*/  UIADD3 UR6, UR36, 0x10400, URZ ;  /* 0x0001040024067890 */ /* 0x000fc8000fffe03f */
[----:B------:R-:W-:Y:S01]  /*1180*/  ULOP3.LUT UP0, URZ, UR6, 0x3ff, URZ, 0xc0, !UPT ;  /* 0x000003ff063f7892 */ /* 0x000fe2000f80c03f */
[----:B--2---:R-:W-:-:S05]  /*1190*/  R2UR UR4, R0 ;  /* 0x00000000000472ca */ /* 0x004fca00000e0000 */
        /* <DEDUP_REMOVED lines=11> */
[----:B0-----:R-:W-:Y:S01]  /*1250*/  IMAD.U32 R4, RZ, RZ, UR4 ;  /* 0x00000004ff047e24 */ /* 0x001fe2000f8e00ff */
[----:B------:R0:W1:Y:S01]  /*1260*/  LDC.64 R2, c[0x4][R0] ;  /* 0x0100000000027b82 */ /* 0x0000620000000a00 */
[----:B------:R-:W-:Y:S01]  /*1270*/  MOV R5, UR5 ;  /* 0x0000000500057c02 */ /* 0x000fe20008000f00 */
        /* <DEDUP_REMOVED lines=9> */
[----:B-1----:R-:W-:Y:S05]  /*1310*/  CALL.ABS.NOINC R2 ;  /* 0x0000000002007343 */ /* 0x002fea0003c00000 */
.L_x_2049:
[----:B------:R-:W2:Y:S01]  /*1320*/  LDL.LU R19, [R1+0x14] ;  /* 0x0000140001137983 */ /* 0x000ea20000300800 */
[----:B------:R-:W-:-:S04]  /*1330*/  SHF.L.U32 R2, RZ, 0x1f, RZ ;  /* 0x0000001fff027819 */ /* 0x000fc800000006ff */
[----:B------:R-:W1:Y:S01]  /*1340*/  SYNCS.PHASECHK.TRANS64.TRYWAIT P1, [UR36+0x34800], R2 ;  /* 0x03480002ff0075a7 */ /* 0x000e620008020164 */
[----:B--2---:R-:W-:-:S04]  /*1350*/  LOP3.LUT R0, R19, 0x1, RZ, 0xfc, !PT ;  /* 0x0000000113007812 */ /* 0x004fc800078efcff */
[----:B------:R-:W-:Y:S01]  /*1360*/  ISETP.NE.AND P0, PT, R0, 0x3, PT ;  /* 0x000000030000780c */ /* 0x000fe20003f05270 */
[----:B-1----:R-:W-:-:S12]  /*1370*/  @!P1 BRA `(.L_x_2050) ;  /* 0x000000ec00c89947 */ /* 0x002fd80003800000 */
.L_x_2167:
[----:B------:R-:W-:Y:S05]  /*1380*/  @!P0 BRA `(.L_x_2051) ;  /* 0x0000000000048947 */ /* 0x000fea0003800000 */
[----:B------:R-:W-:Y:S01]  /*1390*/  BPT.TRAP 0x1 ;  /* 0x000000040000795c */ /* 0x000fe20000300000 */
.L_x_2051:
[----:B------:R2:W3:Y:S01]  /*13a0*/  SYNCS.PHASECHK.TRANS64.TRYWAIT P2, [UR36+0x34830], R2 ;  /* 0x03483002ff0075a7 */ /* 0x0004e20008040164 */
[----:B------:R-:W-:Y:S05]  /*13b0*/  @!P0 BRA `(.L_x_2052) ;  /* 0x0000000000048947 */ /* 0x000fea0003800000 */
[----:B------:R-:W-:Y:S01]  /*13c0*/  BPT.TRAP 0x1 ;  /* 0x000000040000795c */ /* 0x000fe20000300000 */
.L_x_2052:
[----:B------:R-:W4:Y:S01]  /*13d0*/  S2R R0, SR_TID.X ;  /* 0x0000000000007919 */ /* 0x000f220000002100 */
[----:B0-----:R-:W-:-:S04]  /*13e0*/  MOV R4, UR37 ;  /* 0x0000002500047c02 */ /* 0x001fc80008000f00 */
[----:B------:R-:W-:Y:S02]  /*13f0*/  LOP3.LUT R4, R4, 0x10000, RZ, 0xfc, !PT ;  /* 0x0001000004047812 */ /* 0x000fe400078efcff */
[----:B----4-:R-:W-:-:S04]  /*1400*/  LOP3.LUT R0, R0, 0x7f, RZ, 0xc0, !PT ;  /* 0x0000007f00007812 */ /* 0x010fc800078ec0ff */
[----:B------:R-:W-:Y:S01]  /*1410*/  ISETP.NE.AND P1, PT, R0, RZ, PT ;  /* 0x000000ff0000720c */ /* 0x000fe20003f25270 */
[----:B---3--:R-:W-:-:S12]  /*1420*/  @P2 BRA `(.L_x_2053) ;  /* 0x0000000000082947 */ /* 0x008fd80003800000 */
[----:B------:R-:W0:Y:S02]  /*1430*/  SYNCS.PHASECHK.TRANS64.TRYWAIT P2, [UR36+0x34830], R2 ;  /* 0x03483002ff0075a7 */ /* 0x000e240008040164 */
[----:B0-----:R-:W-:Y:S05]  /*1440*/  @!P2 BRA `(.L_x_2054) ;  /* 0x000000ec00aca947 */ /* 0x001fea0003800000 */
.L_x_2053:
[----:B------:R-:W-:Y:S05]  /*1450*/  WARPSYNC.ALL ;  /* 0x0000000000007948 */ /* 0x000fea0003800000 */
[----:B------:R-:W-:Y:S01]  /*1460*/  IMAD.MOV.U32 R5, RZ, RZ, 0x40000040 ;  /* 0x40000040ff057424 */ /* 0x000fe200078e00ff */
[----:B------:R-:W-:Y:S01]  /*1470*/  UIADD3 UR4, UR36, 0x1c400, URZ ;  /* 0x0001c40024047890 */ /* 0x000fe2000fffe03f */
[C---:B------:R-:W-:Y:S01]  /*1480*/  R2UR UR8, R4.reuse ;  /* 0x00000000040872ca */ /* 0x040fe200000e0000 */
[----:B------:R-:W-:Y:S02]  /*1490*/  WARPGROUP.ARRIVE ;  /* 0x00000000000079c5 */ /* 0x000fe40000000000 */
[----:B------:R-:W-:Y:S01]  /*14a0*/  R2UR UR9, R5 ;  /* 0x00000000050972ca */ /* 0x000fe200000e0000 */
[----:B------:R-:W-:Y:S01]  /*14b0*/  USHF.R.U32.HI UR4, URZ, 0x4, UR4 ;  /* 0x000000043f047899 */ /* 0x000fe20008011604 */
[----:B------:R-:W-:Y:S01]  /*14c0*/  R2UR UR6, R4 ;  /* 0x00000000040672ca */ /* 0x000fe200000e0000 */
[----:B------:R-:W-:Y:S01]  /*14d0*/  UMOV UR11, 0x40000040 ;  /* 0x40000040000b7882 */ /* 0x000fe20000000000 */
[----:B------:R-:W-:Y:S01]  /*14e0*/  UMOV UR5, 0x40000040 ;  /* 0x4000004000057882 */ /* 0x000fe20000000000 */
[----:B------:R-:W-:Y:S01]  /*14f0*/  ULOP3.LUT UR4, UR4, 0x3fff, URZ, 0xc0, !UPT ;  /* 0x00003fff04047892 */ /* 0x000fe2000f8ec03f */
[----:B------:R-:W3:Y:S01]  /*1500*/  LDC R8, c[0x0][0x448] ;  /* 0x00011200ff087b82 */ /* 0x000ee20000000800 */
[----:B------:R-:W-:Y:S01]  /*1510*/  UMOV UR13, 0x40000040 ;  /* 0x40000040000d7882 */ /* 0x000fe20000000000 */
[----:B------:R-:W-:Y:S01]  /*1520*/  UMOV UR15, 0x40000040 ;  /* 0x40000040000f7882 */ /* 0x000fe20000000000 */
[----:B------:R-:W-:Y:S01]  /*1530*/  ULOP3.LUT UR38, UR4, 0x10000, URZ, 0xfc, !UPT ;  /* 0x0001000004267892 */ /* 0x000fe2000f8efc3f */
[----:B------:R-:W-:Y:S01]  /*1540*/  LEA.HI R10, R92, R92, RZ, 0x1 ;  /* 0x0000005c5c0a7211 */ /* 0x000fe200078f08ff */
[----:B------:R-:W-:Y:S01]  /*1550*/  UMOV UR17, 0x40000040 ;  /* 0x4000004000117882 */ /* 0x000fe20000000000 */
[----:B------:R-:W-:Y:S01]  /*1560*/  UMOV UR19, 0x40000040 ;  /* 0x4000004000137882 */ /* 0x000fe20000000000 */
[----:B------:R-:W-:Y:S01]  /*1570*/  UIADD3 UR14, UR38, 0x6, URZ ;  /* 0x00000006260e7890 */ /* 0x000fe2000fffe03f */
[----:B------:R-:W-:Y:S01]  /*1580*/  LEA.HI R90, R90, R89, RZ, 0x2 ;  /* 0x000000595a5a7211 */ /* 0x000fe200078f10ff */
[----:B------:R-:W-:Y:S01]  /*1590*/  UIADD3 UR4, UR6, 0x2, URZ ;  /* 0x0000000206047890 */ /* 0x000fe2000fffe03f */
[----:B------:R-:W-:Y:S01]  /*15a0*/  CS2R R150, SRZ ;  /* 0x0000000000967805 */ /* 0x000fe2000001ff00 */
[----:B------:R-:W-:Y:S01]  /*15b0*/  UMOV UR10, UR38 ;  /* 0x00000026000a7c82 */ /* 0x000fe20008000000 */
[----:B------:R-:W-:Y:S01]  /*15c0*/  UIADD3 UR12, UR6, 0x6, URZ ;  /* 0x00000006060c7890 */ /* 0x000fe2000fffe03f */
[----:B------:R-:W-:Y:S01]  /*15d0*/  HGMMA.64x128x16.F32 R24, gdesc[UR8], RZ, !UPT, gsb0 ;  /* 0x01e00000081879f0 */ /* 0x000fe2000c0008ff */
[----:B------:R-:W-:Y:S01]  /*15e0*/  UIADD3 UR10, UR38, 0x2, URZ ;  /* 0x00000002260a7890 */ /* 0x000fe2000fffe03f */
[----:B------:R-:W-:Y:S01]  /*15f0*/  LOP3.LUT R90, R90, 0xfffffffc, RZ, 0xc0, !PT ;  /* 0xfffffffc5a5a7812 */ /* 0x000fe200078ec0ff */
[----:B------:R-:W-:Y:S01]  /*1600*/  UMOV UR8, UR4 ;  /* 0x0000000400087c82 */ /* 0x000fe20008000000 */
[----:B------:R-:W-:Y:S01]  /*1610*/  UMOV UR9, UR5 ;  /* 0x0000000500097c82 */ /* 0x000fe20008000000 */
[----:B------:R-:W-:Y:S01]  /*1620*/  UMOV UR11, 0x40000040 ;  /* 0x40000040000b7882 */ /* 0x000fe20000000000 */
[----:B------:R-:W-:Y:S01]  /*1630*/  UIADD3 UR16, UR6, 0x400, URZ ;  /* 0x0000040006107890 */ /* 0x000fe2000fffe03f */
[----:B------:R-:W-:Y:S01]  /*1640*/  IMAD.IADD R90, R89, 0x1, -R90 ;  /* 0x00000001595a7824 */ /* 0x000fe200078e0a5a */
[----:B------:R-:W-:Y:S01]  /*1650*/  UIADD3 UR18, UR38, 0x400, URZ ;  /* 0x0000040026127890 */ /* 0x000fe2000fffe03f */
[----:B------:R-:W-:Y:S01]  /*1660*/  CS2R R148, SRZ ;  /* 0x0000000000947805 */ /* 0x000fe2000001ff00 */
[----:B------:R-:W-:Y:S01]  /*1670*/  UIADD3 UR20, UR6, 0x402, URZ ;  /* 0x0000040206147890 */ /* 0x000fe2000fffe03f */
[----:B---3--:R-:W-:Y:S01]  /*1680*/  ISETP.NE.AND P2, PT, R8, 0x1, PT ;  /* 0x000000010800780c */ /* 0x008fe20003f45270 */
[----:B------:R-:W-:Y:S01]  /*1690*/  UIADD3 UR22, UR38, 0x402, URZ ;  /* 0x0000040226167890 */ /* 0x000fe2000fffe03f */
[----:B------:R-:W-:Y:S01]  /*16a0*/  LOP3.LUT R8, R91, 0xffffff80, RZ, 0xc0, !PT ;  /* 0xffffff805b087812 */ /* 0x000fe200078ec0ff */
[----:B------:R-:W-:Y:S01]  /*16b0*/  UMOV UR21, 0x40000040 ;  /* 0x4000004000157882 */ /* 0x000fe20000000000 */
[----:B------:R-:W-:Y:S01]  /*16c0*/  UMOV UR23, 0x40000040 ;  /* 0x4000004000177882 */ /* 0x000fe20000000000 */
[----:B------:R-:W-:Y:S01]  /*16d0*/  UIADD3 UR24, UR6, 0x404, URZ ;  /* 0x0000040406187890 */ /* 0x000fe2000fffe03f */
[----:B------:R-:W-:Y:S01]  /*16e0*/  CS2R R146, SRZ ;  /* 0x0000000000927805 */ /* 0x000fe2000001ff00 */
[----:B------:R-:W-:Y:S01]  /*16f0*/  UIADD3 UR26, UR38, 0x404, URZ ;  /* 0x00000404261a7890 */ /* 0x000fe2000fffe03f */
[----:B------:R-:W-:Y:S01]  /*1700*/  IMAD.IADD R9, R89, 0x1, -R8 ;  /* 0x0000000159097824 */ /* 0x000fe200078e0a08 */
[----:B------:R-:W-:Y:S01]  /*1710*/  UMOV UR25, 0x40000040 ;  /* 0x4000004000197882 */ /* 0x000fe20000000000 */
[----:B------:R-:W-:Y:S01]  /*1720*/  UMOV UR27, 0x40000040 ;  /* 0x40000040001b7882 */ /* 0x000fe20000000000 */
[----:B------:R-:W-:Y:S01]  /*1730*/  UIADD3 UR28, UR6, 0x406, URZ ;  /* 0x00000406061c7890 */ /* 0x000fe2000fffe03f */
[----:B------:R-:W-:Y:S01]  /*1740*/  CS2R R144, SRZ ;  /* 0x0000000000907805 */ /* 0x000fe2000001ff00 */
[----:B------:R-:W-:Y:S01]  /*1750*/  UIADD3 UR30, UR38, 0x406, URZ ;  /* 0x00000406261e7890 */ /* 0x000fe2000fffe03f */
[----:B------:R-:W-:Y:S01]  /*1760*/  SHF.R.S32.HI R8, RZ, 0x1f, R9 ;  /* 0x0000001fff087819 */ /* 0x000fe20000011409 */
[----:B------:R-:W-:Y:S01]  /*1770*/  UMOV UR29, 0x40000040 ;  /* 0x40000040001d7882 */ /* 0x000fe20000000000 */
[----:B------:R-:W-:Y:S01]  /*1780*/  UMOV UR31, 0x40000040 ;  /* 0x40000040001f7882 */ /* 0x000fe20000000000 */
[----:B------:R-:W-:Y:S01]  /*1790*/  UIADD3 UR32, UR6, 0x800, URZ ;  /* 0x0000080006207890 */ /* 0x000fe2000fffe03f */
[----:B------:R-:W-:Y:S01]  /*17a0*/  LEA.HI R11, R8, R9, RZ, 0x5 ;  /* 0x00000009080b7211 */ /* 0x000fe200078f28ff */
[----:B------:R-:W-:Y:S01]  /*17b0*/  UIADD3 UR34, UR38, 0x800, URZ ;  /* 0x0000080026227890 */ /* 0x000fe2000fffe03f */
[----:B------:R-:W-:Y:S01]  /*17c0*/  CS2R R142, SRZ ;  /* 0x00000000008e7805 */ /* 0x000fe2000001ff00 */
[----:B------:R-:W-:Y:S01]  /*17d0*/  UMOV UR33, 0x40000040 ;  /* 0x4000004000217882 */ /* 0x000fe20000000000 */
[----:B------:R-:W-:Y:S01]  /*17e0*/  UMOV UR35, 0x40000040 ;  /* 0x4000004000237882 */ /* 0x000fe20000000000 */
[----:B------:R-:W-:Y:S01]  /*17f0*/  UIADD3 UR44, UR6, 0x802, URZ ;  /* 0x00000802062c7890 */ /* 0x000fe2000fffe03f */
[----:B------:R-:W-:Y:S01]  /*1800*/  CS2R R140, SRZ ;  /* 0x00000000008c7805 */ /* 0x000fe2000001ff00 */
        /* <DEDUP_REMOVED lines=16> */
[----:B------:R-:W-:Y:S01]  /*1910*/  ULDC UR7, c[0x0][0x2f0] ;  /* 0x0000bc0000077ab9 */ /* 0x000fe20000000800 */
[----:B------:R-:W-:Y:S01]  /*1920*/  UMOV UR37, URZ ;  /* 0x0000003f00257c82 */ /* 0x000fe20008000000 */
        /* <DEDUP_REMOVED lines=18> */
[----:B------:R-:W-:Y:S01]  /*1a50*/  HGMMA.64x128x16.F32 R24, gdesc[UR8], R24, gsb0 ;  /* 0x01e00000081879f0 */ /* 0x000fe20008000818 */
[----:B------:R-:W-:Y:S02]  /*1a60*/  ULDC UR10, c[0x0][0x988] ;  /* 0x00026200000a7ab9 */ /* 0x000fe40000000800 */
        /* <DEDUP_REMOVED lines=30> */
[----:B012---:R-:W-:Y:S01]  /*1c50*/  FMUL.FTZ R2, R37, UR6 ;  /* 0x0000000625027c20 */ /* 0x007fe20008410000 */
[----:B------:R-:W-:Y:S01]  /*1c60*/  FMUL.FTZ R26, R26, UR6 ;  /* 0x000000061a1a7c20 */ /* 0x000fe20008410000 */
[----:B------:R0:W-:Y:S01]  /*1c70*/  MUFU.TANH R95, R31 ;  /* 0x0000001f005f7308 */ /* 0x0001e20000002400 */
[----:B------:R-:W-:Y:S01]  /*1c80*/  FMUL.FTZ R21, R33, UR6 ;  /* 0x0000000621157c20 */ /* 0x000fe20008410000 */
[----:B------:R-:W-:Y:S01]  /*1c90*/  FMUL.FTZ R6, R36, UR6 ;  /* 0x0000000624067c20 */ /* 0x000fe20008410000 */
[----:B------:R-:W-:Y:S01]  /*1ca0*/  FMUL.FTZ R30, R30, UR6 ;  /* 0x000000061e1e7c20 */ /* 0x000fe20008410000 */
[----:B------:R-:W1:Y:S01]  /*1cb0*/  @P2 LDC R33, c[0x0][0x44c] ;  /* 0x00011300ff212b82 */ /* 0x000e620000000800 */
[----:B------:R-:W-:Y:S01]  /*1cc0*/  FMUL.FTZ R34, R34, UR6 ;  /* 0x0000000622227c20 */ /* 0x000fe20008410000 */
[----:B------:R-:W-:Y:S01]  /*1cd0*/  FMUL.FTZ R35, R35, UR6 ;  /* 0x0000000623237c20 */ /* 0x000fe20008410000 */
[----:B------:R-:W-:Y:S01]  /*1ce0*/  FMUL.FTZ R38, R38, UR6 ;  /* 0x0000000626267c20 */ /* 0x000fe20008410000 */
[----:B------:R2:W-:Y:S01]  /*1cf0*/  MUFU.TANH R37, R27 ;  /* 0x0000001b00257308 */ /* 0x0005e20000002400 */
[----:B0-----:R-:W-:Y:S01]  /*1d00*/  LOP3.LUT R31, R10, 0x3fffffe, RZ, 0xc0, !PT ;  /* 0x03fffffe0a1f7812 */ /* 0x001fe200078ec0ff */
[----:B------:R-:W-:Y:S01]  /*1d10*/  FMUL.FTZ R39, R39, UR6 ;  /* 0x0000000627277c20 */ /* 0x000fe20008410000 */
[----:B------:R-:W-:Y:S01]  /*1d20*/  LEA.HI R10, R8, R9, RZ, 0x2 ;  /* 0x00000009080a7211 */ /* 0x000fe200078f10ff */
[----:B------:R-:W-:Y:S01]  /*1d30*/  FMUL.FTZ R42, R42, UR6 ;  /* 0x000000062a2a7c20 */ /* 0x000fe20008410000 */
[----:B------:R-:W-:Y:S01]  /*1d40*/  FMUL.FTZ R43, R43, UR6 ;  /* 0x000000062b2b7c20 */ /* 0x000fe20008410000 */
[----:B------:R-:W-:Y:S01]  /*1d50*/  IMAD.IADD R31, R92, 0x1, -R31 ;  /* 0x000000015c1f7824 */ /* 0x000fe200078e0a1f */
[--C-:B------:R-:W-:Y:S01]  /*1d60*/  SHF.R.S32.HI R8, RZ, 0x2, R10.reuse ;  /* 0x00000002ff087819 */ /* 0x100fe2000001140a */
[----:B------:R0:W3:Y:S01]  /*1d70*/  MUFU.TANH R36, R26 ;  /* 0x0000001a00247308 */ /* 0x0000e20000002400 */
[----:B--2---:R-:W-:Y:S01]  /*1d80*/  SHF.R.S32.HI R27, RZ, 0x1f, R10 ;  /* 0x0000001fff1b7819 */ /* 0x004fe2000001140a */
[----:B------:R-:W-:Y:S01]  /*1d90*/  FMUL.FTZ R46, R46, UR6 ;  /* 0x000000062e2e7c20 */ /* 0x000fe20008410000 */
[----:B------:R-:W-:Y:S01]  /*1da0*/  LOP3.LUT R10, R10, 0x7ffffffc, RZ, 0xc0, !PT ;  /* 0x7ffffffc0a0a7812 */ /* 0x000fe200078ec0ff */
[----:B------:R-:W-:Y:S01]  /*1db0*/  FMUL.FTZ R47, R47, UR6 ;  /* 0x000000062f2f7c20 */ /* 0x000fe20008410000 */
[----:B------:R-:W-:Y:S01]  /*1dc0*/  LEA.HI R27, R27, R8, RZ, 0x3 ;  /* 0x000000081b1b7211 */ /* 0x000fe200078f18ff */
[----:B------:R-:W-:Y:S01]  /*1dd0*/  FMUL.FTZ R50, R50, UR6 ;  /* 0x0000000632327c20 */ /* 0x000fe20008410000 */
[----:B------:R-:W-:Y:S01]  /*1de0*/  FMUL.FTZ R51, R51, UR6 ;  /* 0x0000000633337c20 */ /* 0x000fe20008410000 */
[----:B------:R2:W4:Y:S01]  /*1df0*/  MUFU.TANH R93, R30 ;  /* 0x0000001e005d7308 */ /* 0x0005220000002400 */
[----:B0-----:R-:W-:Y:S01]  /*1e00*/  SHF.R.S32.HI R26, RZ, 0x5, R11 ;  /* 0x00000005ff1a7819 */ /* 0x001fe2000001140b */
[----:B------:R-:W-:Y:S01]  /*1e10*/  IMAD.IADD R9, R9, 0x1, -R10 ;  /* 0x0000000109097824 */ /* 0x000fe200078e0a0a */
[----:B------:R-:W-:Y:S01]  /*1e20*/  LEA.HI R11, R90, R90, RZ, 0x1 ;  /* 0x0000005a5a0b7211 */ /* 0x000fe200078f08ff */
[----:B------:R-:W-:Y:S01]  /*1e30*/  FMUL.FTZ R54, R54, UR6 ;  /* 0x0000000636367c20 */ /* 0x000fe20008410000 */
[----:B------:R-:W-:Y:S01]  /*1e40*/  LEA R26, R26, R23, 0x4 ;  /* 0x000000171a1a7211 */ /* 0x000fe200078e20ff */
[----:B------:R-:W-:Y:S01]  /*1e50*/  FMUL.FTZ R55, R55, UR6 ;  /* 0x0000000637377c20 */ /* 0x000fe20008410000 */
[----:B------:R-:W-:Y:S01]  /*1e60*/  LOP3.LUT R27, R27, 0xfffffff8, RZ, 0xc0, !PT ;  /* 0xfffffff81b1b7812 */ /* 0x000fe200078ec0ff */
[----:B------:R0:W5:Y:S01]  /*1e70*/  MUFU.TANH R97, R34 ;  /* 0x0000002200617308 */ /* 0x0001620000002400 */
[----:B--2---:R-:W2:Y:S01]  /*1e80*/  @P2 LDC R30, c[0x0][0x450] ;  /* 0x00011400ff1e2b82 */ /* 0x004ea20000000800 */
[----:B------:R-:W-:Y:S01]  /*1e90*/  LOP3.LUT R11, R11, 0x1ffffffe, RZ, 0xc0, !PT ;  /* 0x1ffffffe0b0b7812 */ /* 0x000fe200078ec0ff */
[----:B------:R-:W-:Y:S01]  /*1ea0*/  FMUL.FTZ R58, R58, UR6 ;  /* 0x000000063a3a7c20 */ /* 0x000fe20008410000 */
[----:B------:R-:W-:Y:S01]  /*1eb0*/  IADD3 R26, R26, R8, -R27 ;  /* 0x000000081a1a7210 */ /* 0x000fe20007ffe81b */
[----:B------:R-:W-:Y:S01]  /*1ec0*/  FMUL.FTZ R59, R59, UR6 ;  /* 0x000000063b3b7c20 */ /* 0x000fe20008410000 */
[----:B------:R-:W-:Y:S01]  /*1ed0*/  FMUL.FTZ R7, R41, UR6 ;  /* 0x0000000629077c20 */ /* 0x000fe20008410000 */
[----:B------:R-:W-:Y:S01]  /*1ee0*/  IMAD.IADD R8, R90, 0x1, -R11 ;  /* 0x000000015a087824 */ /* 0x000fe200078e0a0b */
[----:B------:R-:W5:Y:S01]  /*1ef0*/  MUFU.TANH R35, R35 ;  /* 0x0000002300237308 */ /* 0x000f620000002400 */
[----:B------:R-:W-:Y:S01]  /*1f00*/  IMAD R31, R31, 0x40, R26 ;  /* 0x000000401f1f7824 */ /* 0x000fe200078e021a */
[----:B------:R-:W3:Y:S01]  /*1f10*/  LDC R27, c[0x0][0x288] ;  /* 0x0000a200ff1b7b82 */ /* 0x000ee20000000800 */
[----:B------:R-:W-:Y:S01]  /*1f20*/  FMUL.FTZ R62, R62, UR6 ;  /* 0x000000063e3e7c20 */ /* 0x000fe20008410000 */
[----:B------:R-:W-:Y:S01]  /*1f30*/  FMUL.FTZ R71, R71, UR6 ;  /* 0x0000000647477c20 */ /* 0x000fe20008410000 */
[----:B------:R-:W-:Y:S01]  /*1f40*/  FMUL.FTZ R63, R63, UR6 ;  /* 0x000000063f3f7c20 */ /* 0x000fe20008410000 */
[----:B------:R-:W-:Y:S01]  /*1f50*/  LEA R8, R8, R31, 0x3 ;  /* 0x0000001f08087211 */ /* 0x000fe200078e18ff */
[----:B------:R-:W-:Y:S01]  /*1f60*/  FMUL.FTZ R67, R67, UR6 ;  /* 0x0000000643437c20 */ /* 0x000fe20008410000 */
[----:B------:R-:W5:Y:S01]  /*1f70*/  MUFU.TANH R38, R38 ;  /* 0x0000002600267308 */ /* 0x000f620000002400 */
[----:B------:R-:W-:Y:S01]  /*1f80*/  FMUL.FTZ R66, R66, UR6 ;  /* 0x0000000642427c20 */ /* 0x000fe20008410000 */
[----:B------:R-:W-:Y:S01]  /*1f90*/  FMUL.FTZ R70, R70, UR6 ;  /* 0x0000000646467c20 */ /* 0x000fe20008410000 */
[----:B-1----:R-:W-:-:S04]  /*1fa0*/  @P2 IMAD.HI.U32 R11, R8, R33, RZ ;  /* 0x00000021080b2227 */ /* 0x002fc800078e00ff */
[----:B------:R-:W-:Y:S01]  /*1fb0*/  FMUL.FTZ R74, R74, UR6 ;  /* 0x000000064a4a7c20 */ /* 0x000fe20008410000 */
[----:B------:R-:W-:Y:S01]  /*1fc0*/  FMUL.FTZ R19, R32, UR6 ;  /* 0x0000000620137c20 */ /* 0x000fe20008410000 */
[----:B------:R-:W-:Y:S01]  /*1fd0*/  FMUL.FTZ R32, R57, UR6 ;  /* 0x0000000639207c20 */ /* 0x000fe20008410000 */
[----:B------:R-:W-:Y:S01]  /*1fe0*/  IMAD.MOV.U32 R26, RZ, RZ, R8 ;  /* 0x000000ffff1a7224 */ /* 0x000fe200078e0008 */
[----:B------:R-:W1:Y:S01]  /*1ff0*/  MUFU.TANH R39, R39 ;  /* 0x0000002700277308 */ /* 0x000e620000002400 */
[----:B--2---:R-:W-:Y:S01]  /*2000*/  @P2 SHF.R.U32.HI R26, RZ, R30, R11 ;  /* 0x0000001eff1a2219 */ /* 0x004fe2000001160b */
[----:B------:R-:W-:Y:S02]  /*2010*/  IMAD.MOV.U32 R11, RZ, RZ, -0x80 ;  /* 0xffffff80ff0b7424 */ /* 0x000fe400078e00ff */
[----:B------:R-:W-:Y:S01]  /*2020*/  FMUL.FTZ R75, R75, UR6 ;  /* 0x000000064b4b7c20 */ /* 0x000fe20008410000 */
[----:B------:R-:W-:Y:S01]  /*2030*/  FMUL.FTZ R12, R45, UR6 ;  /* 0x000000062d0c7c20 */ /* 0x000fe20008410000 */
[----:B------:R-:W-:Y:S01]  /*2040*/  FMUL.FTZ R78, R78, UR6 ;  /* 0x000000064e4e7c20 */ /* 0x000fe20008410000 */
[----:B------:R-:W3:Y:S01]  /*2050*/  SHFL.IDX PT, R33, R26, 0x1, 0x1c1f ;  /* 0x003c1f001a217f89 */ /* 0x000ee200000e0000 */
[----:B------:R-:W-:Y:S01]  /*2060*/  IMAD R11, R22, R11, 0x80 ;  /* 0x00000080160b7424 */ /* 0x000fe200078e020b */
[----:B------:R-:W2:Y:S01]  /*2070*/  MUFU.TANH R42, R42 ;  /* 0x0000002a002a7308 */ /* 0x000ea20000002400 */
[----:B------:R-:W-:Y:S01]  /*2080*/  FMUL.FTZ R79, R79, UR6 ;  /* 0x000000064f4f7c20 */ /* 0x000fe20008410000 */
[----:B------:R-:W-:Y:S01]  /*2090*/  FMUL.FTZ R82, R82, UR6 ;  /* 0x0000000652527c20 */ /* 0x000fe20008410000 */
[----:B------:R-:W-:Y:S01]  /*20a0*/  FMUL.FTZ R83, R83, UR6 ;  /* 0x0000000653537c20 */ /* 0x000fe20008410000 */
[----:B------:R-:W-:Y:S01]  /*20b0*/  IADD3 R10, R11, 0x1, RZ ;  /* 0x000000010b0a7810 */ /* 0x000fe20007ffe0ff */
[----:B------:R-:W-:Y:S01]  /*20c0*/  FMUL.FTZ R14, R24, UR6 ;  /* 0x00000006180e7c20 */ /* 0x000fe20008410000 */
[----:B------:R-:W-:Y:S01]  /*20d0*/  FMUL.FTZ R24, R25, UR6 ;  /* 0x0000000619187c20 */ /* 0x000fe20008410000 */
[----:B------:R-:W-:Y:S01]  /*20e0*/  FMUL.FTZ R25, R53, UR6 ;  /* 0x0000000635197c20 */ /* 0x000fe20008410000 */
[----:B------:R-:W2:Y:S01]  /*20f0*/  MUFU.TANH R43, R43 ;  /* 0x0000002b002b7308 */ /* 0x000ea20000002400 */
[----:B------:R-:W-:-:S02]  /*2100*/  IMAD R31, R9, -0x2, R10 ;  /* 0xfffffffe091f7824 */ /* 0x000fc400078e020a */
[----:B------:R-:W-:Y:S01]  /*2110*/  FMUL.FTZ R86, R86, UR6 ;  /* 0x0000000656567c20 */ /* 0x000fe20008410000 */
[C---:B------:R-:W-:Y:S02]  /*2120*/  IMAD R10, R16.reuse, UR7, R11 ;  /* 0x00000007100a7c24 */ /* 0x040fe4000f8e020b */
[----:B------:R-:W-:Y:S01]  /*2130*/  FMUL.FTZ R87, R87, UR6 ;  /* 0x0000000657577c20 */ /* 0x000fe20008410000 */
[----:B0-----:R-:W-:Y:S02]  /*2140*/  IMAD R34, R16, UR7, R31 ;  /* 0x0000000710227c24 */ /* 0x001fe4000f8e021f */
[----:B------:R-:W-:Y:S01]  /*2150*/  FMUL.FTZ R20, R49, UR6 ;  /* 0x0000000631147c20 */ /* 0x000fe20008410000 */
[----:B------:R-:W-:Y:S01]  /*2160*/  IMAD R30, R9, -0x2, R10 ;  /* 0xfffffffe091e7824 */ /* 0x000fe200078e020a */
[----:B------:R-:W0:Y:S01]  /*2170*/  MUFU.TANH R46, R46 ;  /* 0x0000002e002e7308 */ /* 0x000e220000002400 */
[----:B------:R-:W0:Y:S01]  /*2180*/  SHFL.IDX PT, R26, R26, RZ, 0x1c1f ;  /* 0x001c1fff1a1a7589 */ /* 0x000e2200000e0000 */
[----:B------:R-:W-:Y:S01]  /*2190*/  FMUL.FTZ R88, R28, UR6 ;  /* 0x000000061c587c20 */ /* 0x000fe20008410000 */
[----:B------:R-:W-:Y:S01]  /*21a0*/  FMUL.FTZ R61, R61, UR6 ;  /* 0x000000063d3d7c20 */ /* 0x000fe20008410000 */
[----:B------:R-:W-:Y:S01]  /*21b0*/  FMUL.FTZ R29, R29, UR6 ;  /* 0x000000061d1d7c20 */ /* 0x000fe20008410000 */
[----:B------:R-:W-:Y:S01]  /*21c0*/  FMUL.FTZ R0, R40, UR6 ;  /* 0x0000000628007c20 */ /* 0x000fe20008410000 */
[----:B---3--:R-:W-:Y:S01]  /*21d0*/  IADD3 R33, R33, -R27, R34 ;  /* 0x8000001b21217210 */ /* 0x008fe20007ffe022 */
[----:B------:R-:W-:Y:S01]  /*21e0*/  FMUL.FTZ R65, R65, UR6 ;  /* 0x0000000641417c20 */ /* 0x000fe20008410000 */
[----:B------:R-:W3:Y:S01]  /*21f0*/  MUFU.TANH R47, R47 ;  /* 0x0000002f002f7308 */ /* 0x000ee20000002400 */
[----:B------:R-:W-:Y:S01]  /*2200*/  FMUL.FTZ R69, R69, UR6 ;  /* 0x0000000645457c20 */ /* 0x000fe20008410000 */
[----:B------:R-:W-:Y:S01]  /*2210*/  VIMNMX R33, R30, R33, PT ;  /* 0x000000211e217248 */ /* 0x000fe20003fe0100 */
[----:B------:R-:W-:Y:S01]  /*2220*/  FMUL.FTZ R3, R44, UR6 ;  /* 0x000000062c037c20 */ /* 0x000fe20008410000 */
[----:B------:R-:W-:Y:S01]  /*2230*/  FMUL.FTZ R73, R73, UR6 ;  /* 0x0000000649497c20 */ /* 0x000fe20008410000 */
[----:B------:R-:W-:Y:S01]  /*2240*/  FMUL.FTZ R77, R77, UR6 ;  /* 0x000000064d4d7c20 */ /* 0x000fe20008410000 */
[C---:B------:R-:W-:Y:S01]  /*2250*/  ISETP.GT.AND P3, PT, R33.reuse, RZ, PT ;  /* 0x000000ff2100720c */ /* 0x040fe20003f64270 */
[----:B------:R-:W-:Y:S01]  /*2260*/  FMUL.FTZ R13, R48, UR6 ;  /* 0x00000006300d7c20 */ /* 0x000fe20008410000 */
[C---:B------:R-:W-:Y:S01]  /*2270*/  ISETP.GT.AND P4, PT, R33.reuse, 0x1, PT ;  /* 0x000000012100780c */ /* 0x040fe20003f84270 */
[----:B------:R-:W3:Y:S01]  /*2280*/  MUFU.TANH R50, R50 ;  /* 0x0000003200327308 */ /* 0x000ee20000002400 */
[----:B------:R-:W-:Y:S01]  /*2290*/  FSEL R91, R36, -INF , P3 ;  /* 0xff800000245b7808 */ /* 0x000fe20001800000 */
[----:B------:R-:W-:Y:S01]  /*22a0*/  FMUL.FTZ R15, R52, UR6 ;  /* 0x00000006340f7c20 */ /* 0x000fe20008410000 */
[----:B------:R-:W-:Y:S01]  /*22b0*/  ISETP.GT.AND P5, PT, R33, 0x8, PT ;  /* 0x000000082100780c */ /* 0x000fe20003fa4270 */
[----:B------:R-:W-:Y:S01]  /*22c0*/  FMUL.FTZ R81, R81, UR6 ;  /* 0x0000000651517c20 */ /* 0x000fe20008410000 */
[----:B------:R-:W-:Y:S01]  /*22d0*/  FSEL R36, R37, -INF , P4 ;  /* 0xff80000025247808 */ /* 0x000fe20002000000 */
[----:B------:R-:W-:Y:S01]  /*22e0*/  FMUL.FTZ R28, R56, UR6 ;  /* 0x00000006381c7c20 */ /* 0x000fe20008410000 */
[----:B------:R-:W-:Y:S01]  /*22f0*/  ISETP.GT.AND P3, PT, R33, 0x9, PT ;  /* 0x000000092100780c */ /* 0x000fe20003f64270 */
[----:B------:R-:W3:Y:S01]  /*2300*/  MUFU.TANH R51, R51 ;  /* 0x0000003300337308 */ /* 0x000ee20000002400 */
[----:B----4-:R-:W-:Y:S01]  /*2310*/  FSEL R93, R93, -INF , P5 ;  /* 0xff8000005d5d7808 */ /* 0x010fe20002800000 */
[----:B------:R-:W-:Y:S01]  /*2320*/  FMUL.FTZ R60, R60, UR6 ;  /* 0x000000063c3c7c20 */ /* 0x000fe20008410000 */
[----:B------:R-:W-:Y:S01]  /*2330*/  FMNMX.FTZ R10, R91, R36, !PT ;  /* 0x000000245b0a7209 */ /* 0x000fe20007810000 */
[----:B------:R-:W-:Y:S01]  /*2340*/  FMUL.FTZ R64, R64, UR6 ;  /* 0x0000000640407c20 */ /* 0x000fe20008410000 */
[----:B------:R-:W-:Y:S01]  /*2350*/  ISETP.GT.AND P4, PT, R33, 0x10, PT ;  /* 0x000000102100780c */ /* 0x000fe20003f84270 */
[----:B------:R-:W-:Y:S01]  /*2360*/  FMUL.FTZ R85, R85, UR6 ;  /* 0x0000000655557c20 */ /* 0x000fe20008410000 */
[----:B------:R-:W-:Y:S01]  /*2370*/  FSEL R95, R95, -INF , P3 ;  /* 0xff8000005f5f7808 */ /* 0x000fe20001800000 */
[----:B------:R-:W4:Y:S01]  /*2380*/  MUFU.TANH R54, R54 ;  /* 0x0000003600367308 */ /* 0x000f220000002400 */
[----:B------:R-:W-:Y:S01]  /*2390*/  FMNMX.FTZ R10, R93, R10, !PT ;  /* 0x0000000a5d0a7209 */ /* 0x000fe20007810000 */
[----:B------:R-:W-:Y:S01]  /*23a0*/  FMUL.FTZ R68, R68, UR6 ;  /* 0x0000000644447c20 */ /* 0x000fe20008410000 */
[----:B------:R-:W-:Y:S01]  /*23b0*/  ISETP.GT.AND P3, PT, R33, 0x11, PT ;  /* 0x000000112100780c */ /* 0x000fe20003f64270 */
[----:B------:R-:W-:Y:S01]  /*23c0*/  FMUL.FTZ R72, R72, UR6 ;  /* 0x0000000648487c20 */ /* 0x000fe20008410000 */
[----:B-----5:R-:W-:Y:S01]  /*23d0*/  FSEL R97, R97, -INF , P4 ;  /* 0xff80000061617808 */ /* 0x020fe20002000000 */
[----:B------:R-:W-:Y:S01]  /*23e0*/  FMUL.FTZ R76, R76, UR6 ;  /* 0x000000064c4c7c20 */ /* 0x000fe20008410000 */
[----:B------:R-:W-:Y:S01]  /*23f0*/  FMNMX.FTZ R10, R95, R10, !PT ;  /* 0x0000000a5f0a7209 */ /* 0x000fe20007810000 */
[----:B------:R-:W5:Y:S01]  /*2400*/  MUFU.TANH R55, R55 ;  /* 0x0000003700377308 */ /* 0x000f620000002400 */
[----:B------:R-:W-:Y:S01]  /*2410*/  ISETP.GT.AND P4, PT, R33, 0x18, PT ;  /* 0x000000182100780c */ /* 0x000fe20003f84270 */
[----:B------:R-:W-:Y:S01]  /*2420*/  FMUL.FTZ R80, R80, UR6 ;  /* 0x0000000650507c20 */ /* 0x000fe20008410000 */
[----:B------:R-:W-:Y:S01]  /*2430*/  FSEL R99, R35, -INF , P3 ;  /* 0xff80000023637808 */ /* 0x000fe20001800000 */
[----:B------:R-:W-:Y:S01]  /*2440*/  FMUL.FTZ R84, R84, UR6 ;  /* 0x0000000654547c20 */ /* 0x000fe20008410000 */
[----:B------:R-:W-:-:S02]  /*2450*/  FMNMX.FTZ R10, R97, R10, !PT ;  /* 0x0000000a610a7209 */ /* 0x000fc40007810000 */
[----:B------:R-:W-:Y:S01]  /*2460*/  ISETP.GT.AND P3, PT, R33, 0x19, PT ;  /* 0x000000192100780c */ /* 0x000fe20003f64270 */
[----:B------:R-:W5:Y:S01]  /*2470*/  MUFU.TANH R58, R58 ;  /* 0x0000003a003a7308 */ /* 0x000f620000002400 */
[----:B------:R-:W-:Y:S02]  /*2480*/  FSEL R101, R38, -INF , P4 ;  /* 0xff80000026657808 */ /* 0x000fe40002000000 */
[----:B------:R-:W-:Y:S02]  /*2490*/  FMNMX.FTZ R10, R99, R10, !PT ;  /* 0x0000000a630a7209 */ /* 0x000fe40007810000 */
[----:B------:R-:W-:Y:S02]  /*24a0*/  ISETP.GT.AND P4, PT, R33, 0x20, PT ;  /* 0x000000202100780c */ /* 0x000fe40003f84270 */
[----:B-1----:R-:W-:Y:S01]  /*24b0*/  FSEL R103, R39, -INF , P3 ;  /* 0xff80000027677808 */ /* 0x002fe20001800000 */
[----:B------:R-:W1:Y:S01]  /*24c0*/  MUFU.TANH R41, R59 ;  /* 0x0000003b00297308 */ /* 0x000e620000002400 */
[----:B------:R-:W-:-:S02]  /*24d0*/  FMNMX.FTZ R10, R101, R10, !PT ;  /* 0x0000000a650a7209 */ /* 0x000fc40007810000 */
[----:B------:R-:W-:Y:S02]  /*24e0*/  ISETP.GT.AND P3, PT, R33, 0x21, PT ;  /* 0x000000212100780c */ /* 0x000fe40003f64270 */
[----:B--2---:R-:W-:Y:S02]  /*24f0*/  FSEL R105, R42, -INF , P4 ;  /* 0xff8000002a697808 */ /* 0x004fe40002000000 */
[----:B------:R-:W-:Y:S01]  /*2500*/  FMNMX.FTZ R10, R103, R10, !PT ;  /* 0x0000000a670a7209 */ /* 0x000fe20007810000 */
[----:B------:R-:W2:Y:S01]  /*2510*/  MUFU.TANH R31, R62 ;  /* 0x0000003e001f7308 */ /* 0x000ea20000002400 */
[----:B------:R-:W-:Y:S02]  /*2520*/  ISETP.GT.AND P4, PT, R33, 0x28, PT ;  /* 0x000000282100780c */ /* 0x000fe40003f84270 */
[----:B------:R-:W-:Y:S02]  /*2530*/  FSEL R107, R43, -INF , P3 ;  /* 0xff8000002b6b7808 */ /* 0x000fe40001800000 */
[----:B------:R-:W-:-:S02]  /*2540*/  FMNMX.FTZ R10, R105, R10, !PT ;  /* 0x0000000a690a7209 */ /* 0x000fc40007810000 */
[----:B------:R-:W-:Y:S01]  /*2550*/  ISETP.GT.AND P3, PT, R33, 0x29, PT ;  /* 0x000000292100780c */ /* 0x000fe20003f64270 */
[----:B------:R4:W-:Y:S01]  /*2560*/  MUFU.TANH R59, R71 ;  /* 0x00000047003b7308 */ /* 0x0009e20000002400 */
[----:B0-----:R-:W-:Y:S02]  /*2570*/  FSEL R109, R46, -INF , P4 ;  /* 0xff8000002e6d7808 */ /* 0x001fe40002000000 */
[----:B------:R-:W-:Y:S02]  /*2580*/  FMNMX.FTZ R10, R107, R10, !PT ;  /* 0x0000000a6b0a7209 */ /* 0x000fe40007810000 */
[----:B------:R-:W-:Y:S02]  /*2590*/  ISETP.GT.AND P4, PT, R33, 0x30, PT ;  /* 0x000000302100780c */ /* 0x000fe40003f84270 */
[----:B---3--:R-:W-:Y:S01]  /*25a0*/  FSEL R111, R47, -INF , P3 ;  /* 0xff8000002f6f7808 */ /* 0x008fe20001800000 */
[----:B------:R-:W0:Y:S01]  /*25b0*/  MUFU.TANH R37, R63 ;  /* 0x0000003f00257308 */ /* 0x000e220000002400 */
[----:B------:R-:W-:-:S02]  /*25c0*/  FMNMX.FTZ R10, R109, R10, !PT ;  /* 0x0000000a6d0a7209 */ /* 0x000fc40007810000 */
[----:B------:R-:W-:Y:S02]  /*25d0*/  ISETP.GT.AND P3, PT, R33, 0x31, PT ;  /* 0x000000312100780c */ /* 0x000fe40003f64270 */
[----:B------:R-:W-:Y:S02]  /*25e0*/  FSEL R113, R50, -INF , P4 ;  /* 0xff80000032717808 */ /* 0x000fe40002000000 */
[----:B------:R-:W-:Y:S01]  /*25f0*/  FMNMX.FTZ R10, R111, R10, !PT ;  /* 0x0000000a6f0a7209 */ /* 0x000fe20007810000 */
[----:B------:R5:W-:Y:S01]  /*2600*/  MUFU.TANH R11, R67 ;  /* 0x00000043000b7308 */ /* 0x000be20000002400 */
[----:B------:R-:W-:Y:S02]  /*2610*/  ISETP.GT.AND P4, PT, R33, 0x38, PT ;  /* 0x000000382100780c */ /* 0x000fe40003f84270 */
[----:B------:R-:W-:Y:S02]  /*2620*/  FSEL R89, R51, -INF , P3 ;  /* 0xff80000033597808 */ /* 0x000fe40001800000 */
[----:B------:R-:W-:-:S02]  /*2630*/  FMNMX.FTZ R10, R113, R10, !PT ;  /* 0x0000000a710a7209 */ /* 0x000fc40007810000 */
[----:B------:R-:W-:Y:S01]  /*2640*/  ISETP.GT.AND P3, PT, R33, 0x39, PT ;  /* 0x000000392100780c */ /* 0x000fe20003f64270 */
[----:B------:R-:W3:Y:S01]  /*2650*/  MUFU.TANH R66, R66 ;  /* 0x0000004200427308 */ /* 0x000ee20000002400 */
[----:B----4-:R-:W-:Y:S02]  /*2660*/  FSEL R71, R54, -INF , P4 ;  /* 0xff80000036477808 */ /* 0x010fe40002000000 */
[----:B------:R-:W-:Y:S01]  /*2670*/  FMNMX.FTZ R10, R89, R10, !PT ;  /* 0x0000000a590a7209 */ /* 0x000fe20007810000 */
[----:B------:R-:W4:Y:S01]  /*2680*/  @P2 LDC R54, c[0x0][0x450] ;  /* 0x00011400ff362b82 */ /* 0x000f220000000800 */
[----:B------:R-:W-:Y:S02]  /*2690*/  ISETP.GT.AND P4, PT, R33, 0x40, PT ;  /* 0x000000402100780c */ /* 0x000fe40003f84270 */
[----:B-----5:R-:W-:Y:S01]  /*26a0*/  FSEL R67, R55, -INF , P3 ;  /* 0xff80000037437808 */ /* 0x020fe20001800000 */
[----:B------:R-:W5:Y:S01]  /*26b0*/  MUFU.TANH R70, R70 ;  /* 0x0000004600467308 */ /* 0x000f620000002400 */
[----:B------:R-:W-:-:S02]  /*26c0*/  FMNMX.FTZ R10, R71, R10, !PT ;  /* 0x0000000a470a7209 */ /* 0x000fc40007810000 */
[----:B------:R-:W-:Y:S02]  /*26d0*/  ISETP.GT.AND P3, PT, R33, 0x41, PT ;  /* 0x000000412100780c */ /* 0x000fe40003f64270 */
[----:B------:R-:W-:Y:S02]  /*26e0*/  FSEL R63, R58, -INF , P4 ;  /* 0xff8000003a3f7808 */ /* 0x000fe40002000000 */
[----:B------:R-:W-:Y:S01]  /*26f0*/  FMNMX.FTZ R10, R67, R10, !PT ;  /* 0x0000000a430a7209 */ /* 0x000fe20007810000 */
[----:B------:R-:W5:Y:S01]  /*2700*/  MUFU.TANH R57, R74 ;  /* 0x0000004a00397308 */ /* 0x000f620000002400 */
[----:B------:R-:W-:Y:S02]  /*2710*/  ISETP.GT.AND P4, PT, R33, 0x48, PT ;  /* 0x000000482100780c */ /* 0x000fe40003f84270 */
[----:B-1----:R-:W-:Y:S02]  /*2720*/  FSEL R41, R41, -INF , P3 ;  /* 0xff80000029297808 */ /* 0x002fe40001800000 */
[----:B------:R-:W-:-:S02]  /*2730*/  FMNMX.FTZ R10, R63, R10, !PT ;  /* 0x0000000a3f0a7209 */ /* 0x000fc40007810000 */
[----:B------:R-:W-:Y:S01]  /*2740*/  ISETP.GT.AND P3, PT, R33, 0x49, PT ;  /* 0x000000492100780c */ /* 0x000fe20003f64270 */
[----:B------:R-:W1:Y:S01]  /*2750*/  MUFU.TANH R45, R75 ;  /* 0x0000004b002d7308 */ /* 0x000e620000002400 */
[----:B--2---:R-:W-:Y:S02]  /*2760*/  FSEL R31, R31, -INF , P4 ;  /* 0xff8000001f1f7808 */ /* 0x004fe40002000000 */
[----:B------:R-:W-:Y:S02]  /*2770*/  FMNMX.FTZ R10, R41, R10, !PT ;  /* 0x0000000a290a7209 */ /* 0x000fe40007810000 */
[----:B------:R-:W-:Y:S02]  /*2780*/  ISETP.GT.AND P4, PT, R33, 0x50, PT ;  /* 0x000000502100780c */ /* 0x000fe40003f84270 */
[----:B0-----:R-:W-:Y:S01]  /*2790*/  FSEL R37, R37, -INF , P3 ;  /* 0xff80000025257808 */ /* 0x001fe20001800000 */
[----:B------:R-:W0:Y:S01]  /*27a0*/  MUFU.TANH R51, R78 ;  /* 0x0000004e00337308 */ /* 0x000e220000002400 */
[----:B------:R-:W-:-:S02]  /*27b0*/  FMNMX.FTZ R10, R31, R10, !PT ;  /* 0x0000000a1f0a7209 */ /* 0x000fc40007810000 */
[----:B------:R-:W-:Y:S02]  /*27c0*/  ISETP.GT.AND P3, PT, R33, 0x51, PT ;  /* 0x000000512100780c */ /* 0x000fe40003f64270 */
[----:B---3--:R-:W-:Y:S02]  /*27d0*/  FSEL R35, R66, -INF , P4 ;  /* 0xff80000042237808 */ /* 0x008fe40002000000 */
[----:B------:R-:W-:Y:S01]  /*27e0*/  FMNMX.FTZ R10, R37, R10, !PT ;  /* 0x0000000a250a7209 */ /* 0x000fe20007810000 */
[----:B------:R-:W2:Y:S01]  /*27f0*/  MUFU.TANH R55, R79 ;  /* 0x0000004f00377308 */ /* 0x000ea20000002400 */
[----:B------:R-:W-:Y:S02]  /*2800*/  ISETP.GT.AND P4, PT, R33, 0x58, PT ;  /* 0x000000582100780c */ /* 0x000fe40003f84270 */
[----:B------:R-:W-:Y:S02]  /*2810*/  FSEL R39, R11, -INF , P3 ;  /* 0xff8000000b277808 */ /* 0x000fe40001800000 */
[----:B------:R-:W-:-:S02]  /*2820*/  FMNMX.FTZ R10, R35, R10, !PT ;  /* 0x0000000a230a7209 */ /* 0x000fc40007810000 */
[----:B------:R-:W-:Y:S01]  /*2830*/  ISETP.GT.AND P3, PT, R33, 0x59, PT ;  /* 0x000000592100780c */ /* 0x000fe20003f64270 */
[----:B------:R-:W3:Y:S01]  /*2840*/  MUFU.TANH R47, R82 ;  /* 0x00000052002f7308 */ /* 0x000ee20000002400 */
[----:B-----5:R-:W-:Y:S02]  /*2850*/  FSEL R43, R70, -INF , P4 ;  /* 0xff800000462b7808 */ /* 0x020fe40002000000 */
[----:B------:R-:W-:Y:S02]  /*2860*/  FMNMX.FTZ R10, R39, R10, !PT ;  /* 0x0000000a270a7209 */ /* 0x000fe40007810000 */
[----:B------:R-:W-:Y:S02]  /*2870*/  ISETP.GT.AND P4, PT, R33, 0x60, PT ;  /* 0x000000602100780c */ /* 0x000fe40003f84270 */
[----:B------:R-:W-:Y:S01]  /*2880*/  FSEL R59, R59, -INF , P3 ;  /* 0xff8000003b3b7808 */ /* 0x000fe20001800000 */
[----:B------:R-:W5:Y:S01]  /*2890*/  MUFU.TANH R53, R83 ;  /* 0x0000005300357308 */ /* 0x000f620000002400 */
[----:B------:R-:W-:-:S02]  /*28a0*/  FMNMX.FTZ R10, R43, R10, !PT ;  /* 0x0000000a2b0a7209 */ /* 0x000fc40007810000 */
[----:B------:R-:W-:Y:S02]  /*28b0*/  ISETP.GT.AND P3, PT, R33, 0x61, PT ;  /* 0x000000612100780c */ /* 0x000fe40003f64270 */
[----:B------:R-:W-:Y:S02]  /*28c0*/  FSEL R57, R57, -INF , P4 ;  /* 0xff80000039397808 */ /* 0x000fe40002000000 */
[----:B------:R-:W-:Y:S01]  /*28d0*/  FMNMX.FTZ R10, R59, R10, !PT ;  /* 0x0000000a3b0a7209 */ /* 0x000fe20007810000 */
[----:B------:R-:W4:Y:S01]  /*28e0*/  MUFU.TANH R49, R86 ;  /* 0x0000005600317308 */ /* 0x000f220000002400 */
[----:B------:R-:W-:Y:S02]  /*28f0*/  ISETP.GT.AND P4, PT, R33, 0x68, PT ;  /* 0x000000682100780c */ /* 0x000fe40003f84270 */
[----:B-1----:R-:W-:Y:S02]  /*2900*/  FSEL R45, R45, -INF , P3 ;  /* 0xff8000002d2d7808 */ /* 0x002fe40001800000 */
[----:B------:R-:W-:-:S02]  /*2910*/  FMNMX.FTZ R10, R57, R10, !PT ;  /* 0x0000000a390a7209 */ /* 0x000fc40007810000 */
[----:B------:R-:W-:Y:S01]  /*2920*/  ISETP.GT.AND P3, PT, R33, 0x69, PT ;  /* 0x000000692100780c */ /* 0x000fe20003f64270 */
[----:B------:R-:W1:Y:S01]  /*2930*/  MUFU.TANH R87, R87 ;  /* 0x0000005700577308 */ /* 0x000e620000002400 */
[----:B0-----:R-:W-:Y:S02]  /*2940*/  FSEL R51, R51, -INF , P4 ;  /* 0xff80000033337808 */ /* 0x001fe40002000000 */
[----:B------:R-:W-:Y:S02]  /*2950*/  FMNMX.FTZ R10, R45, R10, !PT ;  /* 0x0000000a2d0a7209 */ /* 0x000fe40007810000 */
[----:B------:R-:W-:Y:S02]  /*2960*/  ISETP.GT.AND P4, PT, R33, 0x70, PT ;  /* 0x000000702100780c */ /* 0x000fe40003f84270 */
[----:B--2---:R-:W-:Y:S01]  /*2970*/  FSEL R55, R55, -INF , P3 ;  /* 0xff80000037377808 */ /* 0x004fe20001800000 */
[----:B------:R-:W-:Y:S01]  /*2980*/  MUFU.TANH R14, R14 ;  /* 0x0000000e000e7308 */ /* 0x000fe20000002400 */
[----:B------:R-:W-:-:S02]  /*2990*/  FMNMX.FTZ R10, R51, R10, !PT ;  /* 0x0000000a330a7209 */ /* 0x000fc40007810000 */
[----:B------:R-:W-:Y:S02]  /*29a0*/  ISETP.GT.AND P3, PT, R33, 0x71, PT ;  /* 0x000000712100780c */ /* 0x000fe40003f64270 */
[----:B---3--:R-:W-:Y:S02]  /*29b0*/  FSEL R47, R47, -INF , P4 ;  /* 0xff8000002f2f7808 */ /* 0x008fe40002000000 */
[----:B------:R-:W-:Y:S01]  /*29c0*/  FMNMX.FTZ R10, R55, R10, !PT ;  /* 0x0000000a370a7209 */ /* 0x000fe20007810000 */
[----:B------:R-:W0:Y:S01]  /*29d0*/  MUFU.TANH R24, R24 ;  /* 0x0000001800187308 */ /* 0x000e220000002400 */
[----:B------:R-:W-:Y:S02]  /*29e0*/  ISETP.GT.AND P4, PT, R33, 0x78, PT ;  /* 0x000000782100780c */ /* 0x000fe40003f84270 */
[----:B-----5:R-:W-:Y:S02]  /*29f0*/  FSEL R53, R53, -INF , P3 ;  /* 0xff80000035357808 */ /* 0x020fe40001800000 */
[----:B------:R-:W-:-:S02]  /*2a00*/  FMNMX.FTZ R10, R47, R10, !PT ;  /* 0x0000000a2f0a7209 */ /* 0x000fc40007810000 */
[----:B------:R-:W-:Y:S01]  /*2a10*/  ISETP.GT.AND P3, PT, R33, 0x79, PT ;  /* 0x000000792100780c */ /* 0x000fe20003f64270 */
[----:B------:R2:W-:Y:S01]  /*2a20*/  MUFU.TANH R40, R61 ;  /* 0x0000003d00287308 */ /* 0x0005e20000002400 */
[----:B----4-:R-:W-:Y:S02]  /*2a30*/  FSEL R49, R49, -INF , P4 ;  /* 0xff80000031317808 */ /* 0x010fe40002000000 */
[----:B------:R-:W-:Y:S02]  /*2a40*/  FMNMX.FTZ R10, R53, R10, !PT ;  /* 0x0000000a350a7209 */ /* 0x000fe40007810000 */
[----:B-1----:R-:W-:Y:S02]  /*2a50*/  FSEL R33, R87, -INF , P3 ;  /* 0xff80000057217808 */ /* 0x002fe40001800000 */
[----:B------:R-:W-:Y:S01]  /*2a60*/  FMNMX.FTZ R10, R49, R10, !PT ;  /* 0x0000000a310a7209 */ /* 0x000fe20007810000 */
[----:B------:R-:W1:Y:S01]  /*2a70*/  MUFU.TANH R88, R88 ;  /* 0x0000005800587308 */ /* 0x000e620000002400 */
[----:B--2---:R-:W-:-:S02]  /*2a80*/  IMAD.IADD R61, R34, 0x1, -R27 ;  /* 0x00000001223d7824 */ /* 0x004fc400078e0a1b */
[----:B------:R-:W-:-:S03]  /*2a90*/  FMNMX.FTZ R10, R33, R10, !PT ;  /* 0x0000000a210a7209 */ /* 0x000fc60007810000 */
[----:B------:R-:W-:Y:S02]  /*2aa0*/  VIADDMNMX R61, R26, R61, R30, PT ;  /* 0x0000003d1a3d7246 */ /* 0x000fe4000380011e */
[----:B------:R-:W2:Y:S01]  /*2ab0*/  SHFL.BFLY PT, R11, R10, 0x2, 0x1f ;  /* 0x0c401f000a0b7f89 */ /* 0x000ea200000e0000 */
[----:B------:R-:W3:Y:S01]  /*2ac0*/  MUFU.TANH R29, R29 ;  /* 0x0000001d001d7308 */ /* 0x000ee20000002400 */
[C---:B------:R-:W-:Y:S02]  /*2ad0*/  ISETP.GT.AND P4, PT, R61.reuse, 0x1, PT ;  /* 0x000000013d00780c */ /* 0x040fe40003f84270 */
[C---:B------:R-:W-:Y:S02]  /*2ae0*/  ISETP.GT.AND P5, PT, R61.reuse, 0x8, PT ;  /* 0x000000083d00780c */ /* 0x040fe40003fa4270 */
[----:B0-----:R-:W-:Y:S02]  /*2af0*/  FSEL R30, R24, -INF , P4 ;  /* 0xff800000181e7808 */ /* 0x001fe40002000000 */
[----:B------:R-:W-:Y:S01]  /*2b00*/  ISETP.GT.AND P4, PT, R61, 0x10, PT ;  /* 0x000000103d00780c */ /* 0x000fe20003f84270 */
[----:B------:R-:W0:Y:S08]  /*2b10*/  MUFU.TANH R19, R19 ;  /* 0x0000001300137308 */ /* 0x000e300000002400 */
[----:B------:R-:W4:Y:S01]  /*2b20*/  MUFU.TANH R21, R21 ;  /* 0x0000001500157308 */ /* 0x000f220000002400 */
[----:B--2---:R-:W-:Y:S01]  /*2b30*/  FMNMX.FTZ R38, R10, R11, !PT ;  /* 0x0000000b0a267209 */ /* 0x004fe20007810000 */
[----:B------:R-:W-:-:S06]  /*2b40*/  IMAD.U32 R10, RZ, RZ, UR10 ;  /* 0x0000000aff0a7e24 */ /* 0x000fcc000f8e00ff */
[----:B------:R-:W-:Y:S01]  /*2b50*/  MUFU.TANH R42, R65 ;  /* 0x00000041002a7308 */ /* 0x000fe20000002400 */
[----:B------:R-:W2:Y:S07]  /*2b60*/  SHFL.BFLY PT, R11, R38, 0x1, 0x1f ;  /* 0x0c201f00260b7f89 */ /* 0x000eae00000e0000 */
[----:B------:R-:W5:Y:S08]  /*2b70*/  MUFU.TANH R6, R6 ;  /* 0x0000000600067308 */ /* 0x000f700000002400 */
[----:B------:R1:W-:Y:S08]  /*2b80*/  MUFU.TANH R44, R69 ;  /* 0x00000045002c7308 */ /* 0x0003f00000002400 */
[----:B------:R-:W-:Y:S01]  /*2b90*/  MUFU.TANH R2, R2 ;  /* 0x0000000200027308 */ /* 0x000fe20000002400 */
[----:B-1----:R-:W-:-:S02]  /*2ba0*/  FSEL R69, R88, -INF , P5 ;  /* 0xff80000058457808 */ /* 0x002fc40002800000 */
[----:B--2---:R-:W-:-:S04]  /*2bb0*/  FMNMX.FTZ R11, R38, R11, !PT ;  /* 0x0000000b260b7209 */ /* 0x004fc80007810000 */
[C---:B------:R-:W-:Y:S01]  /*2bc0*/  FSETP.NEU.FTZ.AND P3, PT, R11.reuse, -INF , PT ;  /* 0xff8000000b00780b */ /* 0x040fe20003f7d000 */
[-C--:B------:R-:W-:Y:S01]  /*2bd0*/  FMUL.FTZ R38, R11, R10.reuse ;  /* 0x0000000a0b267220 */ /* 0x080fe20000410000 */
[----:B------:R-:W1:Y:S04]  /*2be0*/  MUFU.TANH R0, R0 ;  /* 0x0000000000007308 */ /* 0x000e680000002400 */
[----:B------:R-:W-:Y:S02]  /*2bf0*/  FSEL R38, R38, RZ, P3 ;  /* 0x000000ff26267208 */ /* 0x000fe40001800000 */
[----:B------:R-:W-:Y:S02]  /*2c00*/  ISETP.GT.AND P3, PT, R61, RZ, PT ;  /* 0x000000ff3d00720c */ /* 0x000fe40003f64270 */
[----:B------:R0:W-:Y:S01]  /*2c10*/  MUFU.TANH R46, R73 ;  /* 0x00000049002e7308 */ /* 0x0001e20000002400 */
[-CC-:B------:R-:W-:Y:S01]  /*2c20*/  FFMA.FTZ R181, R91, R10.reuse, -R38.reuse ;  /* 0x0000000a5bb57223 */ /* 0x180fe20000010826 */
[----:B------:R-:W-:Y:S01]  /*2c30*/  FSEL R65, R14, -INF , P3 ;  /* 0xff8000000e417808 */ /* 0x000fe20001800000 */
[-CC-:B------:R-:W-:Y:S01]  /*2c40*/  FFMA.FTZ R183, R93, R10.reuse, -R38.reuse ;  /* 0x0000000a5db77223 */ /* 0x180fe20000010826 */
[----:B------:R-:W-:Y:S01]  /*2c50*/  ISETP.GT.AND P3, PT, R61, 0x9, PT ;  /* 0x000000093d00780c */ /* 0x000fe20003f64270 */
[--C-:B------:R-:W-:Y:S01]  /*2c60*/  FFMA.FTZ R14, R95, R10, -R38.reuse ;  /* 0x0000000a5f0e7223 */ /* 0x100fe20000010826 */
[----:B------:R-:W-:Y:S01]  /*2c70*/  FMNMX.FTZ R24, R65, R30, !PT ;  /* 0x0000001e41187209 */ /* 0x000fe20007810000 */
[--C-:B------:R-:W-:Y:S01]  /*2c80*/  FFMA.FTZ R177, R97, R10, -R38.reuse ;  /* 0x0000000a61b17223 */ /* 0x100fe20000010826 */
[----:B---3--:R-:W-:Y:S01]  /*2c90*/  FSEL R29, R29, -INF , P3 ;  /* 0xff8000001d1d7808 */ /* 0x008fe20001800000 */
[----:B------:R-:W-:Y:S01]  /*2ca0*/  MUFU.TANH R7, R7 ;  /* 0x0000000700077308 */ /* 0x000fe20000002400 */
[----:B------:R-:W-:Y:S01]  /*2cb0*/  FMNMX.FTZ R24, R69, R24, !PT ;  /* 0x0000001845187209 */ /* 0x000fe20007810000 */
[-CC-:B------:R-:W-:Y:S01]  /*2cc0*/  FFMA.FTZ R99, R99, R10.reuse, -R38.reuse ;  /* 0x0000000a63637223 */ /* 0x180fe20000010826 */
[----:B------:R-:W-:Y:S01]  /*2cd0*/  ISETP.GT.AND P3, PT, R61, 0x11, PT ;  /* 0x000000113d00780c */ /* 0x000fe20003f64270 */
[-CC-:B------:R-:W-:Y:S01]  /*2ce0*/  FFMA.FTZ R179, R101, R10.reuse, -R38.reuse ;  /* 0x0000000a65b37223 */ /* 0x180fe20000010826 */
[----:B0-----:R-:W-:Y:S01]  /*2cf0*/  FSEL R73, R19, -INF , P4 ;  /* 0xff80000013497808 */ /* 0x001fe20002000000 */
[--C-:B------:R-:W-:Y:S01]  /*2d00*/  FFMA.FTZ R171, R71, R10, -R38.reuse ;  /* 0x0000000a47ab7223 */ /* 0x100fe20000010826 */
[----:B------:R-:W-:Y:S01]  /*2d10*/  FMNMX.FTZ R24, R29, R24, !PT ;  /* 0x000000181d187209 */ /* 0x000fe20007810000 */
[----:B------:R-:W0:Y:S01]  /*2d20*/  MUFU.TANH R3, R3 ;  /* 0x0000000300037308 */ /* 0x000e220000002400 */
[----:B------:R-:W-:Y:S01]  /*2d30*/  ISETP.GT.AND P4, PT, R61, 0x18, PT ;  /* 0x000000183d00780c */ /* 0x000fe20003f84270 */
[-CC-:B------:R-:W-:Y:S01]  /*2d40*/  FFMA.FTZ R19, R67, R10.reuse, -R38.reuse ;  /* 0x0000000a43137223 */ /* 0x180fe20000010826 */
[----:B----4-:R-:W-:Y:S01]  /*2d50*/  FSEL R21, R21, -INF , P3 ;  /* 0xff80000015157808 */ /* 0x010fe20001800000 */
[--C-:B------:R-:W-:Y:S01]  /*2d60*/  FFMA.FTZ R173, R105, R10, -R38.reuse ;  /* 0x0000000a69ad7223 */ /* 0x100fe20000010826 */
[----:B------:R-:W-:Y:S01]  /*2d70*/  FMNMX.FTZ R24, R73, R24, !PT ;  /* 0x0000001849187209 */ /* 0x000fe20007810000 */
[-CC-:B------:R-:W-:Y:S01]  /*2d80*/  FFMA.FTZ R165, R63, R10.reuse, -R38.reuse ;  /* 0x0000000a3fa57223 */ /* 0x180fe20000010826 */
[----:B------:R-:W-:Y:S01]  /*2d90*/  ISETP.GT.AND P3, PT, R61, 0x19, PT ;  /* 0x000000193d00780c */ /* 0x000fe20003f64270 */
[----:B------:R-:W-:Y:S01]  /*2da0*/  MUFU.TANH R12, R12 ;  /* 0x0000000c000c7308 */ /* 0x000fe20000002400 */
[----:B-----5:R-:W-:Y:S01]  /*2db0*/  FSEL R75, R6, -INF , P4 ;  /* 0xff800000064b7808 */ /* 0x020fe20002000000 */
[--C-:B------:R-:W-:Y:S01]  /*2dc0*/  FFMA.FTZ R34, R41, R10, -R38.reuse ;  /* 0x0000000a29227223 */ /* 0x100fe20000010826 */
[----:B------:R-:W-:Y:S01]  /*2dd0*/  FMNMX.FTZ R24, R21, R24, !PT ;  /* 0x0000001815187209 */ /* 0x000fe20007810000 */
[-CC-:B------:R-:W-:Y:S01]  /*2de0*/  FFMA.FTZ R167, R31, R10.reuse, -R38.reuse ;  /* 0x0000000a1fa77223 */ /* 0x180fe20000010826 */
[----:B------:R-:W-:Y:S01]  /*2df0*/  ISETP.GT.AND P4, PT, R61, 0x20, PT ;  /* 0x000000203d00780c */ /* 0x000fe20003f84270 */
[--C-:B------:R-:W-:Y:S01]  /*2e00*/  FFMA.FTZ R36, R36, R10, -R38.reuse ;  /* 0x0000000a24247223 */ /* 0x100fe20000010826 */
[----:B------:R-:W-:Y:S01]  /*2e10*/  FMNMX.FTZ R24, R75, R24, !PT ;  /* 0x000000184b187209 */ /* 0x000fe20007810000 */
[----:B------:R2:W-:Y:S01]  /*2e20*/  MUFU.TANH R48, R77 ;  /* 0x0000004d00307308 */ /* 0x0005e20000002400 */
[----:B-1----:R-:W-:Y:S01]  /*2e30*/  FSEL R79, R0, -INF , P4 ;  /* 0xff800000004f7808 */ /* 0x002fe20002000000 */
[-CC-:B------:R-:W-:Y:S01]  /*2e40*/  FFMA.FTZ R0, R103, R10.reuse, -R38.reuse ;  /* 0x0000000a67007223 */ /* 0x180fe20000010826 */
[----:B------:R-:W-:Y:S01]  /*2e50*/  ISETP.GT.AND P4, PT, R61, 0x28, PT ;  /* 0x000000283d00780c */ /* 0x000fe20003f84270 */
[-CC-:B------:R-:W-:Y:S01]  /*2e60*/  FFMA.FTZ R6, R107, R10.reuse, -R38.reuse ;  /* 0x0000000a6b067223 */ /* 0x180fe20000010826 */
[-CC-:B------:R-:W-:Y:S01]  /*2e70*/  FFMA.FTZ R175, R109, R10.reuse, -R38.reuse ;  /* 0x0000000a6daf7223 */ /* 0x180fe20000010826 */
[-CC-:B------:R-:W-:Y:S01]  /*2e80*/  FFMA.FTZ R169, R113, R10.reuse, -R38.reuse ;  /* 0x0000000a71a97223 */ /* 0x180fe20000010826 */
[----:B0-----:R-:W-:Y:S01]  /*2e90*/  FSEL R3, R3, -INF , P4 ;  /* 0xff80000003037808 */ /* 0x001fe20002000000 */
[----:B------:R-:W0:Y:S01]  /*2ea0*/  MUFU.TANH R13, R13 ;  /* 0x0000000d000d7308 */ /* 0x000e220000002400 */
[----:B--2---:R-:W-:Y:S01]  /*2eb0*/  FSEL R77, R2, -INF , P3 ;  /* 0xff800000024d7808 */ /* 0x004fe20001800000 */
[-CC-:B------:R-:W-:Y:S01]  /*2ec0*/  FFMA.FTZ R37, R37, R10.reuse, -R38.reuse ;  /* 0x0000000a25257223 */ /* 0x180fe20000010826 */
[----:B------:R-:W-:Y:S01]  /*2ed0*/  ISETP.GT.AND P3, PT, R61, 0x21, PT ;  /* 0x000000213d00780c */ /* 0x000fe20003f64270 */
[--C-:B------:R-:W-:Y:S01]  /*2ee0*/  FFMA.FTZ R35, R35, R10, -R38.reuse ;  /* 0x0000000a23237223 */ /* 0x100fe20000010826 */
[----:B------:R-:W-:Y:S01]  /*2ef0*/  FMNMX.FTZ R24, R77, R24, !PT ;  /* 0x000000184d187209 */ /* 0x000fe20007810000 */
[--C-:B------:R-:W-:Y:S01]  /*2f00*/  FFMA.FTZ R39, R39, R10, -R38.reuse ;  /* 0x0000000a27277223 */ /* 0x100fe20000010826 */
[----:B------:R-:W-:Y:S01]  /*2f10*/  FSEL R7, R7, -INF , P3 ;  /* 0xff80000007077808 */ /* 0x000fe20001800000 */
[----:B------:R-:W-:Y:S01]  /*2f20*/  MUFU.TANH R20, R20 ;  /* 0x0000001400147308 */ /* 0x000fe20000002400 */
[----:B------:R-:W-:Y:S01]  /*2f30*/  FMNMX.FTZ R24, R79, R24, !PT ;  /* 0x000000184f187209 */ /* 0x000fe20007810000 */
[-CC-:B------:R-:W-:Y:S01]  /*2f40*/  FFMA.FTZ R43, R43, R10.reuse, -R38.reuse ;  /* 0x0000000a2b2b7223 */ /* 0x180fe20000010826 */
[----:B------:R-:W-:Y:S01]  /*2f50*/  ISETP.GT.AND P3, PT, R61, 0x29, PT ;  /* 0x000000293d00780c */ /* 0x000fe20003f64270 */
[--C-:B------:R-:W-:Y:S01]  /*2f60*/  FFMA.FTZ R59, R59, R10, -R38.reuse ;  /* 0x0000000a3b3b7223 */ /* 0x100fe20000010826 */
[----:B------:R-:W-:Y:S01]  /*2f70*/  FMNMX.FTZ R24, R7, R24, !PT ;  /* 0x0000001807187209 */ /* 0x000fe20007810000 */
[--C-:B------:R-:W-:Y:S01]  /*2f80*/  FFMA.FTZ R57, R57, R10, -R38.reuse ;  /* 0x0000000a39397223 */ /* 0x100fe20000010826 */
[----:B------:R-:W-:Y:S01]  /*2f90*/  ISETP.GT.AND P4, PT, R61, 0x30, PT ;  /* 0x000000303d00780c */ /* 0x000fe20003f84270 */
[----:B------:R-:W1:Y:S01]  /*2fa0*/  MUFU.TANH R15, R15 ;  /* 0x0000000f000f7308 */ /* 0x000e620000002400 */
[----:B------:R-:W-:Y:S01]  /*2fb0*/  FMNMX.FTZ R24, R3, R24, !PT ;  /* 0x0000001803187209 */ /* 0x000fe20007810000 */
[-CC-:B------:R-:W-:Y:S01]  /*2fc0*/  FFMA.FTZ R45, R45, R10.reuse, -R38.reuse ;  /* 0x0000000a2d2d7223 */ /* 0x180fe20000010826 */
[----:B0-----:R-:W-:Y:S01]  /*2fd0*/  FSEL R13, R13, -INF , P4 ;  /* 0xff8000000d0d7808 */ /* 0x001fe20002000000 */
[-CC-:B------:R-:W-:Y:S01]  /*2fe0*/  FFMA.FTZ R51, R51, R10.reuse, -R38.reuse ;  /* 0x0000000a33337223 */ /* 0x180fe20000010826 */
[----:B------:R-:W-:Y:S01]  /*2ff0*/  ISETP.GT.AND P4, PT, R61, 0x38, PT ;  /* 0x000000383d00780c */ /* 0x000fe20003f84270 */
[-CC-:B------:R-:W-:Y:S01]  /*3000*/  FFMA.FTZ R55, R55, R10.reuse, -R38.reuse ;  /* 0x0000000a37377223 */ /* 0x180fe20000010826 */
[-CC-:B------:R-:W-:Y:S01]  /*3010*/  FFMA.FTZ R47, R47, R10.reuse, -R38.reuse ;  /* 0x0000000a2f2f7223 */ /* 0x180fe20000010826 */
[----:B------:R-:W0:Y:S01]  /*3020*/  MUFU.TANH R25, R25 ;  /* 0x0000001900197308 */ /* 0x000e220000002400 */
[-CC-:B------:R-:W-:Y:S01]  /*3030*/  FFMA.FTZ R53, R53, R10.reuse, -R38.reuse ;  /* 0x0000000a35357223 */ /* 0x180fe20000010826 */
[-CC-:B------:R-:W-:Y:S01]  /*3040*/  FFMA.FTZ R49, R49, R10.reuse, -R38.reuse ;  /* 0x0000000a31317223 */ /* 0x180fe20000010826 */
[----:B------:R-:W-:Y:S01]  /*3050*/  FFMA.FTZ R33, R33, R10, -R38 ;  /* 0x0000000a21217223 */ /* 0x000fe20000010826 */
[----:B------:R-:W-:-:S02]  /*3060*/  CS2R R112, SRZ ;  /* 0x0000000000707805 */ /* 0x000fc4000001ff00 */
[----:B------:R-:W-:Y:S02]  /*3070*/  CS2R R108, SRZ ;  /* 0x00000000006c7805 */ /* 0x000fe4000001ff00 */
[----:B------:R-:W-:Y:S01]  /*3080*/  CS2R R106, SRZ ;  /* 0x00000000006a7805 */ /* 0x000fe2000001ff00 */
[----:B------:R2:W-:Y:S01]  /*3090*/  MUFU.TANH R50, R81 ;  /* 0x0000005100327308 */ /* 0x0005e20000002400 */
[----:B-1----:R-:W-:Y:S02]  /*30a0*/  FSEL R15, R15, -INF , P4 ;  /* 0xff8000000f0f7808 */ /* 0x002fe40002000000 */
[----:B------:R-:W-:-:S05]  /*30b0*/  ISETP.GT.AND P4, PT, R61, 0x40, PT ;  /* 0x000000403d00780c */ /* 0x000fca0003f84270 */
[----:B------:R-:W-:Y:S01]  /*30c0*/  MUFU.TANH R28, R28 ;  /* 0x0000001c001c7308 */ /* 0x000fe20000002400 */
[----:B--2---:R-:W-:Y:S01]  /*30d0*/  FSEL R81, R12, -INF , P3 ;  /* 0xff8000000c517808 */ /* 0x004fe20001800000 */
[--C-:B------:R-:W-:Y:S01]  /*30e0*/  FFMA.FTZ R12, R111, R10, -R38.reuse ;  /* 0x0000000a6f0c7223 */ /* 0x100fe20000010826 */
[----:B------:R-:W-:Y:S02]  /*30f0*/  ISETP.GT.AND P3, PT, R61, 0x31, PT ;  /* 0x000000313d00780c */ /* 0x000fe40003f64270 */
[----:B------:R-:W-:Y:S02]  /*3100*/  CS2R R110, SRZ ;  /* 0x00000000006e7805 */ /* 0x000fe4000001ff00 */
[----:B------:R-:W-:Y:S02]  /*3110*/  FMNMX.FTZ R24, R81, R24, !PT ;  /* 0x0000001851187209 */ /* 0x000fe40007810000 */
[----:B------:R-:W-:Y:S01]  /*3120*/  FSEL R83, R20, -INF , P3 ;  /* 0xff80000014537808 */ /* 0x000fe20001800000 */
[----:B------:R-:W1:Y:S01]  /*3130*/  MUFU.TANH R32, R32 ;  /* 0x0000002000207308 */ /* 0x000e620000002400 */
[----:B------:R-:W-:Y:S01]  /*3140*/  FMNMX.FTZ R24, R13, R24, !PT ;  /* 0x000000180d187209 */ /* 0x000fe20007810000 */
[----:B------:R-:W-:Y:S01]  /*3150*/  FFMA.FTZ R20, R89, R10, -R38 ;  /* 0x0000000a59147223 */ /* 0x000fe20000010826 */
[----:B------:R-:W-:-:S02]  /*3160*/  ISETP.GT.AND P3, PT, R61, 0x39, PT ;  /* 0x000000393d00780c */ /* 0x000fc40003f64270 */
[----:B------:R-:W-:Y:S02]  /*3170*/  FMNMX.FTZ R24, R83, R24, !PT ;  /* 0x0000001853187209 */ /* 0x000fe40007810000 */
[----:B0-----:R-:W-:Y:S01]  /*3180*/  FSEL R25, R25, -INF , P3 ;  /* 0xff80000019197808 */ /* 0x001fe20001800000 */
[----:B------:R-:W0:Y:S01]  /*3190*/  MUFU.TANH R60, R60 ;  /* 0x0000003c003c7308 */ /* 0x000e220000002400 */
[----:B------:R-:W-:Y:S02]  /*31a0*/  FMNMX.FTZ R24, R15, R24, !PT ;  /* 0x000000180f187209 */ /* 0x000fe40007810000 */
[----:B------:R-:W-:Y:S02]  /*31b0*/  ISETP.GT.AND P3, PT, R61, 0x41, PT ;  /* 0x000000413d00780c */ /* 0x000fe40003f64270 */
[----:B------:R-:W-:-:S03]  /*31c0*/  FMNMX.FTZ R24, R25, R24, !PT ;  /* 0x0000001819187209 */ /* 0x000fc60007810000 */
[----:B------:R-:W2:Y:S01]  /*31d0*/  MUFU.TANH R64, R64 ;  /* 0x0000004000407308 */ /* 0x000ea20000002400 */
[----:B-1----:R-:W-:Y:S02]  /*31e0*/  FSEL R87, R32, -INF , P3 ;  /* 0xff80000020577808 */ /* 0x002fe40001800000 */
[----:B------:R-:W-:-:S04]  /*31f0*/  ISETP.GT.AND P3, PT, R61, 0x49, PT ;  /* 0x000000493d00780c */ /* 0x000fc80003f64270 */
[----:B------:R-:W-:Y:S01]  /*3200*/  FSEL R93, R40, -INF , P3 ;  /* 0xff800000285d7808 */ /* 0x000fe20001800000 */
[----:B------:R1:W-:Y:S01]  /*3210*/  MUFU.TANH R52, R85 ;  /* 0x0000005500347308 */ /* 0x0003e20000002400 */
[----:B------:R-:W-:-:S04]  /*3220*/  ISETP.GT.AND P3, PT, R61, 0x51, PT ;  /* 0x000000513d00780c */ /* 0x000fc80003f64270 */
[----:B------:R-:W-:Y:S02]  /*3230*/  FSEL R97, R42, -INF , P3 ;  /* 0xff8000002a617808 */ /* 0x000fe40001800000 */
[C---:B------:R-:W-:Y:S01]  /*3240*/  ISETP.GT.AND P3, PT, R61.reuse, 0x59, PT ;  /* 0x000000593d00780c */ /* 0x040fe20003f64270 */
[----:B------:R-:W3:Y:S01]  /*3250*/  MUFU.TANH R68, R68 ;  /* 0x0000004400447308 */ /* 0x000ee20000002400 */
[----:B-1----:R-:W-:Y:S02]  /*3260*/  FSEL R85, R28, -INF , P4 ;  /* 0xff8000001c557808 */ /* 0x002fe40002000000 */
[----:B------:R-:W-:Y:S02]  /*3270*/  ISETP.GT.AND P4, PT, R61, 0x48, PT ;  /* 0x000000483d00780c */ /* 0x000fe40003f84270 */
[----:B------:R-:W-:Y:S02]  /*3280*/  FMNMX.FTZ R24, R85, R24, !PT ;  /* 0x0000001855187209 */ /* 0x000fe40007810000 */
[----:B0-----:R-:W-:Y:S01]  /*3290*/  FSEL R91, R60, -INF , P4 ;  /* 0xff8000003c5b7808 */ /* 0x001fe20002000000 */
[----:B------:R-:W0:Y:S01]  /*32a0*/  MUFU.TANH R72, R72 ;  /* 0x0000004800487308 */ /* 0x000e220000002400 */
[----:B------:R-:W-:-:S02]  /*32b0*/  FMNMX.FTZ R24, R87, R24, !PT ;  /* 0x0000001857187209 */ /* 0x000fc40007810000 */
[----:B------:R-:W-:Y:S02]  /*32c0*/  ISETP.GT.AND P4, PT, R61, 0x50, PT ;  /* 0x000000503d00780c */ /* 0x000fe40003f84270 */
[----:B------:R-:W-:Y:S02]  /*32d0*/  FMNMX.FTZ R24, R91, R24, !PT ;  /* 0x000000185b187209 */ /* 0x000fe40007810000 */
[----:B--2---:R-:W-:Y:S01]  /*32e0*/  FSEL R95, R64, -INF , P4 ;  /* 0xff800000405f7808 */ /* 0x004fe20002000000 */
[----:B------:R-:W1:Y:S01]  /*32f0*/  MUFU.TANH R76, R76 ;  /* 0x0000004c004c7308 */ /* 0x000e620000002400 */
[----:B------:R-:W-:Y:S02]  /*3300*/  FMNMX.FTZ R24, R93, R24, !PT ;  /* 0x000000185d187209 */ /* 0x000fe40007810000 */
[----:B------:R-:W-:Y:S02]  /*3310*/  ISETP.GT.AND P4, PT, R61, 0x58, PT ;  /* 0x000000583d00780c */ /* 0x000fe40003f84270 */
[----:B------:R-:W-:-:S02]  /*3320*/  FMNMX.FTZ R24, R95, R24, !PT ;  /* 0x000000185f187209 */ /* 0x000fc40007810000 */
[----:B------:R-:W-:Y:S01]  /*3330*/  FSEL R89, R44, -INF , P3 ;  /* 0xff8000002c597808 */ /* 0x000fe20001800000 */
[----:B------:R3:W-:Y:S01]  /*3340*/  MUFU.EX2 R2, R99 ;  /* 0x0000006300027308 */ /* 0x0007e20000000800 */
[----:B------:R-:W-:Y:S02]  /*3350*/  FMNMX.FTZ R24, R97, R24, !PT ;  /* 0x0000001861187209 */ /* 0x000fe40007810000 */
[----:B------:R-:W-:-:S04]  /*3360*/  ISETP.GT.AND P3, PT, R61, 0x61, PT ;  /* 0x000000613d00780c */ /* 0x000fc80003f64270 */
[----:B------:R-:W-:Y:S01]  /*3370*/  FSEL R71, R46, -INF , P3 ;  /* 0xff8000002e477808 */ /* 0x000fe20001800000 */
[----:B------:R-:W2:Y:S01]  /*3380*/  MUFU.TANH R80, R80 ;  /* 0x0000005000507308 */ /* 0x000ea20000002400 */
[----:B---3--:R-:W-:Y:S02]  /*3390*/  FSEL R99, R68, -INF , P4 ;  /* 0xff80000044637808 */ /* 0x008fe40002000000 */
[----:B------:R-:W-:Y:S02]  /*33a0*/  ISETP.GT.AND P4, PT, R61, 0x60, PT ;  /* 0x000000603d00780c */ /* 0x000fe40003f84270 */
[----:B------:R-:W-:Y:S02]  /*33b0*/  FMNMX.FTZ R24, R99, R24, !PT ;  /* 0x0000001863187209 */ /* 0x000fe40007810000 */
[----:B0-----:R-:W-:Y:S01]  /*33c0*/  FSEL R101, R72, -INF , P4 ;  /* 0xff80000048657808 */ /* 0x001fe20002000000 */
[----:B------:R-:W0:Y:S01]  /*33d0*/  MUFU.TANH R84, R84 ;  /* 0x0000005400547308 */ /* 0x000e220000002400 */
[----:B------:R-:W-:-:S02]  /*33e0*/  FMNMX.FTZ R24, R89, R24, !PT ;  /* 0x0000001859187209 */ /* 0x000fc40007810000 */
[----:B------:R-:W-:Y:S02]  /*33f0*/  ISETP.GT.AND P4, PT, R61, 0x68, PT ;  /* 0x000000683d00780c */ /* 0x000fe40003f84270 */
[----:B------:R-:W-:Y:S02]  /*3400*/  FMNMX.FTZ R24, R101, R24, !PT ;  /* 0x0000001865187209 */ /* 0x000fe40007810000 */
[----:B------:R-:W-:Y:S01]  /*3410*/  ISETP.GT.AND P3, PT, R61, 0x69, PT ;  /* 0x000000693d00780c */ /* 0x000fe20003f64270 */
[----:B------:R-:W-:Y:S01]  /*3420*/  MUFU.EX2 R181, R181 ;  /* 0x000000b500b57308 */ /* 0x000fe20000000800 */
[----:B-1----:R-:W-:Y:S02]  /*3430*/  FSEL R103, R76, -INF , P4 ;  /* 0xff8000004c677808 */ /* 0x002fe40002000000 */
[----:B------:R-:W-:Y:S02]  /*3440*/  FMNMX.FTZ R28, R71, R24, !PT ;  /* 0x00000018471c7209 */ /* 0x000fe40007810000 */
[----:B------:R-:W-:-:S02]  /*3450*/  ISETP.GT.AND P4, PT, R61, 0x70, PT ;  /* 0x000000703d00780c */ /* 0x000fc40003f84270 */
[----:B------:R-:W-:Y:S01]  /*3460*/  FSEL R67, R48, -INF , P3 ;  /* 0xff80000030437808 */ /* 0x000fe20001800000 */
[----:B------:R-:W-:Y:S01]  /*3470*/  MUFU.EX2 R24, R19 ;  /* 0x0000001300187308 */ /* 0x000fe20000000800 */
[----:B------:R-:W-:Y:S02]  /*3480*/  FMNMX.FTZ R28, R103, R28, !PT ;  /* 0x0000001c671c7209 */ /* 0x000fe40007810000 */
[----:B------:R-:W-:Y:S02]  /*3490*/  ISETP.GT.AND P3, PT, R61, 0x71, PT ;  /* 0x000000713d00780c */ /* 0x000fe40003f64270 */
[----:B--2---:R-:W-:Y:S02]  /*34a0*/  FSEL R105, R80, -INF , P4 ;  /* 0xff80000050697808 */ /* 0x004fe40002000000 */
[----:B------:R-:W-:Y:S01]  /*34b0*/  FMNMX.FTZ R28, R67, R28, !PT ;  /* 0x0000001c431c7209 */ /* 0x000fe20007810000 */
[----:B------:R-:W1:Y:S01]  /*34c0*/  MUFU.EX2 R26, R36 ;  /* 0x00000024001a7308 */ /* 0x000e620000000800 */
[----:B------:R-:W-:-:S02]  /*34d0*/  ISETP.GT.AND P4, PT, R61, 0x78, PT ;  /* 0x000000783d00780c */ /* 0x000fc40003f84270 */
[----:B------:R-:W-:Y:S02]  /*34e0*/  FSEL R63, R50, -INF , P3 ;  /* 0xff800000323f7808 */ /* 0x000fe40001800000 */
[----:B------:R-:W-:Y:S02]  /*34f0*/  FMNMX.FTZ R28, R105, R28, !PT ;  /* 0x0000001c691c7209 */ /* 0x000fe40007810000 */
[----:B------:R-:W-:Y:S01]  /*3500*/  ISETP.GT.AND P3, PT, R61, 0x79, PT ;  /* 0x000000793d00780c */ /* 0x000fe20003f64270 */
[----:B------:R-:W2:Y:S01]  /*3510*/  MUFU.EX2 R183, R183 ;  /* 0x000000b700b77308 */ /* 0x000ea20000000800 */
[----:B0-----:R-:W-:Y:S02]  /*3520*/  FSEL R61, R84, -INF , P4 ;  /* 0xff800000543d7808 */ /* 0x001fe40002000000 */
[----:B------:R-:W-:Y:S02]  /*3530*/  FMNMX.FTZ R32, R63, R28, !PT ;  /* 0x0000001c3f207209 */ /* 0x000fe40007810000 */
[----:B------:R-:W-:-:S02]  /*3540*/  FSEL R41, R52, -INF , P3 ;  /* 0xff80000034297808 */ /* 0x000fc40001800000 */
[----:B------:R-:W-:Y:S01]  /*3550*/  FMNMX.FTZ R32, R61, R32, !PT ;  /* 0x000000203d207209 */ /* 0x000fe20007810000 */
[----:B------:R-:W0:Y:S01]  /*3560*/  MUFU.EX2 R14, R14 ;  /* 0x0000000e000e7308 */ /* 0x000e220000000800 */
[----:B-1----:R-:W-:Y:S01]  /*3570*/  FADD.FTZ R48, R181, R26 ;  /* 0x0000001ab5307221 */ /* 0x002fe20000010000 */
[----:B------:R-:W1:Y:S01]  /*3580*/  @P2 LDC R52, c[0x0][0x44c] ;  /* 0x00011300ff342b82 */ /* 0x000e620000000800 */
[----:B------:R-:W-:Y:S02]  /*3590*/  FMNMX.FTZ R32, R41, R32, !PT ;  /* 0x0000002029207209 */ /* 0x000fe40007810000 */
[----:B------:R-:W-:-:S03]  /*35a0*/  F2FP.F16.F32.PACK_AB R181, R26, R181 ;  /* 0x000000b51ab5723e */ /* 0x000fc600000000ff */
[----:B------:R-:W3:Y:S01]  /*35b0*/  SHFL.BFLY PT, R19, R32, 0x2, 0x1f ;  /* 0x0c401f0020137f89 */ /* 0x000ee200000e0000 */
[----:B------:R-:W4:Y:S08]  /*35c0*/  MUFU.EX2 R177, R177 ;  /* 0x000000b100b17308 */ /* 0x000f300000000800 */
[----:B------:R-:W-:Y:S08]  /*35d0*/  MUFU.EX2 R179, R179 ;  /* 0x000000b300b37308 */ /* 0x000ff00000000800 */
[----:B------:R-:W-:Y:S01]  /*35e0*/  MUFU.EX2 R0, R0 ;  /* 0x0000000000007308 */ /* 0x000fe20000000800 */
[----:B---3--:R-:W-:-:S07]  /*35f0*/  FMNMX.FTZ R31, R32, R19, !PT ;  /* 0x00000013201f7209 */ /* 0x008fce0007810000 */
[----:B------:R-:W-:Y:S01]  /*3600*/  MUFU.EX2 R173, R173 ;  /* 0x000000ad00ad7308 */ /* 0x000fe20000000800 */
[----:B------:R-:W3:Y:S07]  /*3610*/  SHFL.BFLY PT, R32, R31, 0x1, 0x1f ;  /* 0x0c201f001f207f89 */ /* 0x000eee00000e0000 */
[----:B------:R-:W-:Y:S08]  /*3620*/  MUFU.EX2 R6, R6 ;  /* 0x0000000600067308 */ /* 0x000ff00000000800 */
[----:B------:R-:W-:Y:S08]  /*3630*/  MUFU.EX2 R175, R175 ;  /* 0x000000af00af7308 */ /* 0x000ff00000000800 */
[----:B------:R-:W-:Y:S01]  /*3640*/  MUFU.EX2 R12, R12 ;  /* 0x0000000c000c7308 */ /* 0x000fe20000000800 */
[----:B---3--:R-:W-:-:S04]  /*3650*/  FMNMX.FTZ R19, R31, R32, !PT ;  /* 0x000000201f137209 */ /* 0x008fc80007810000 */
        /* <DEDUP_REMOVED lines=21> */
[----:B--2---:R-:W-:Y:S01]  /*37b0*/  FADD.FTZ R3, R183, R48 ;  /* 0x00000030b7037221 */ /* 0x004fe20000010000 */
[-CC-:B------:R-:W-:Y:S01]  /*37c0*/  FFMA.FTZ R15, R15, R10.reuse, -R32.reuse ;  /* 0x0000000a0f0f7223 */ /* 0x180fe20000010820 */
[-CC-:B------:R-:W-:Y:S01]  /*37d0*/  FFMA.FTZ R25, R25, R10.reuse, -R32.reuse ;  /* 0x0000000a19197223 */ /* 0x180fe20000010820 */
[-CC-:B------:R-:W-:Y:S01]  /*37e0*/  FFMA.FTZ R85, R85, R10.reuse, -R32.reuse ;  /* 0x0000000a55557223 */ /* 0x180fe20000010820 */
[----:B0-----:R-:W-:Y:S01]  /*37f0*/  FADD.FTZ R48, R14, R3 ;  /* 0x000000030e307221 */ /* 0x001fe20000010000 */
[-CC-:B------:R-:W-:Y:S01]  /*3800*/  FFMA.FTZ R87, R87, R10.reuse, -R32.reuse ;  /* 0x0000000a57577223 */ /* 0x180fe20000010820 */
[-C--:B------:R-:W-:Y:S01]  /*3810*/  FFMA.FTZ R91, R91, R10.reuse, -R32 ;  /* 0x0000000a5b5b7223 */ /* 0x080fe20000010820 */
[----:B------:R-:W0:Y:S01]  /*3820*/  MUFU.EX2 R30, R30 ;  /* 0x0000001e001e7308 */ /* 0x000e220000000800 */
[----:B----4-:R-:W-:Y:S01]  /*3830*/  FADD.FTZ R3, R177, R48 ;  /* 0x00000030b1037221 */ /* 0x010fe20000010000 */
[-CC-:B------:R-:W-:Y:S01]  /*3840*/  FFMA.FTZ R93, R93, R10.reuse, -R32.reuse ;  /* 0x0000000a5d5d7223 */ /* 0x180fe20000010820 */
[-CC-:B------:R-:W-:Y:S01]  /*3850*/  FFMA.FTZ R95, R95, R10.reuse, -R32.reuse ;  /* 0x0000000a5f5f7223 */ /* 0x180fe20000010820 */
[-CC-:B------:R-:W-:Y:S01]  /*3860*/  FFMA.FTZ R97, R97, R10.reuse, -R32.reuse ;  /* 0x0000000a61617223 */ /* 0x180fe20000010820 */
[C---:B------:R-:W-:Y:S01]  /*3870*/  FADD.FTZ R48, R2.reuse, R3 ;  /* 0x0000000302307221 */ /* 0x040fe20000010000 */
[-CC-:B------:R-:W-:Y:S01]  /*3880*/  FFMA.FTZ R99, R99, R10.reuse, -R32.reuse ;  /* 0x0000000a63637223 */ /* 0x180fe20000010820 */
[----:B------:R-:W-:Y:S01]  /*3890*/  F2FP.F16.F32.PACK_AB R177, R2, R177 ;  /* 0x000000b102b1723e */ /* 0x000fe200000000ff */
[----:B------:R-:W2:Y:S01]  /*38a0*/  MUFU.EX2 R69, R69 ;  /* 0x0000004500457308 */ /* 0x000ea20000000800 */
[-CC-:B------:R-:W-:Y:S01]  /*38b0*/  FFMA.FTZ R89, R89, R10.reuse, -R32.reuse ;  /* 0x0000000a59597223 */ /* 0x180fe20000010820 */
[-CC-:B------:R-:W-:Y:S01]  /*38c0*/  FFMA.FTZ R101, R101, R10.reuse, -R32.reuse ;  /* 0x0000000a65657223 */ /* 0x180fe20000010820 */
[-CC-:B------:R-:W-:Y:S01]  /*38d0*/  FFMA.FTZ R71, R71, R10.reuse, -R32.reuse ;  /* 0x0000000a47477223 */ /* 0x180fe20000010820 */
[-CC-:B------:R-:W-:Y:S01]  /*38e0*/  FFMA.FTZ R103, R103, R10.reuse, -R32.reuse ;  /* 0x0000000a67677223 */ /* 0x180fe20000010820 */
[----:B------:R-:W-:Y:S01]  /*38f0*/  F2FP.F16.F32.PACK_AB R183, R14, R183 ;  /* 0x000000b70eb7723e */ /* 0x000fe200000000ff */
[-CC-:B------:R-:W-:Y:S01]  /*3900*/  FFMA.FTZ R67, R67, R10.reuse, -R32.reuse ;  /* 0x0000000a43437223 */ /* 0x180fe20000010820 */
[-CC-:B------:R-:W-:Y:S01]  /*3910*/  FFMA.FTZ R105, R105, R10.reuse, -R32.reuse ;  /* 0x0000000a69697223 */ /* 0x180fe20000010820 */
[----:B------:R-:W3:Y:S01]  /*3920*/  MUFU.EX2 R182, R29 ;  /* 0x0000001d00b67308 */ /* 0x000ee20000000800 */
[-CC-:B------:R-:W-:Y:S01]  /*3930*/  FFMA.FTZ R63, R63, R10.reuse, -R32.reuse ;  /* 0x0000000a3f3f7223 */ /* 0x180fe20000010820 */
[-CC-:B------:R-:W-:Y:S01]  /*3940*/  FFMA.FTZ R61, R61, R10.reuse, -R32.reuse ;  /* 0x0000000a3d3d7223 */ /* 0x180fe20000010820 */
[----:B------:R-:W-:Y:S01]  /*3950*/  FFMA.FTZ R32, R41, R10, -R32 ;  /* 0x0000000a29207223 */ /* 0x000fe20000010820 */
[----:B0-----:R-:W-:-:S04]  /*3960*/  F2FP.F16.F32.PACK_AB R180, R30, R65 ;  /* 0x000000411eb4723e */ /* 0x001fc800000000ff */
[----:B------:R-:W0:Y:S08]  /*3970*/  MUFU.EX2 R73, R73 ;  /* 0x0000004900497308 */ /* 0x000e300000000800 */
[----:B------:R4:W5:Y:S08]  /*3980*/  MUFU.EX2 R176, R21 ;  /* 0x0000001500b07308 */ /* 0x0009700000000800 */
[----:B------:R1:W-:Y:S01]  /*3990*/  MUFU.EX2 R172, R7 ;  /* 0x0000000700ac7308 */ /* 0x0003e20000000800 */
[----:B----4-:R-:W-:-:S05]  /*39a0*/  IMAD.U32 R21, RZ, RZ, UR36 ;  /* 0x00000024ff157e24 */ /* 0x010fca000f8e00ff */
[----:B------:R-:W-:Y:S02]  /*39b0*/  @!P1 IADD3 R3, R21, 0x34840, RZ ;  /* 0x0003484015039810 */ /* 0x000fe40007ffe0ff */
[----:B------:R-:W4:Y:S01]  /*39c0*/  MUFU.EX2 R75, R75 ;  /* 0x0000004b004b7308 */ /* 0x000f220000000800 */
[----:B-1----:R-:W-:Y:S01]  /*39d0*/  FADD.FTZ R7, R179, R48 ;  /* 0x00000030b3077221 */ /* 0x002fe20000010000 */
[----:B------:R-:W-:Y:S01]  /*39e0*/  FADD.FTZ R48, R65, R30 ;  /* 0x0000001e41307221 */ /* 0x000fe20000010000 */
[----:B------:R-:W-:Y:S02]  /*39f0*/  @!P1 PRMT R3, RZ, 0x654, R3 ;  /* 0x00000654ff039816 */ /* 0x000fe40000000003 */
[----:B------:R-:W-:Y:S01]  /*3a00*/  FADD.FTZ R50, R0, R7 ;  /* 0x0000000700327221 */ /* 0x000fe20000010000 */
[----:B--2---:R-:W-:Y:S01]  /*3a10*/  FADD.FTZ R7, R69, R48 ;  /* 0x0000003045077221 */ /* 0x004fe20000010000 */
[----:B------:R0:W-:Y:S01]  /*3a20*/  @!P1 SYNCS.ARRIVE.TRANS64.RED.A1T0 RZ, [R3+URZ], RZ ;  /* 0x000000ff03ff99a7 */ /* 0x0001e2000810043f */
[----:B------:R-:W1:Y:S01]  /*3a30*/  MUFU.EX2 R178, R77 ;  /* 0x0000004d00b27308 */ /* 0x000e620000000800 */
[----:B------:R-:W-:Y:S01]  /*3a40*/  FADD.FTZ R21, R173, R50 ;  /* 0x00000032ad157221 */ /* 0x000fe20000010000 */
[----:B---3--:R-:W-:Y:S01]  /*3a50*/  FADD.FTZ R48, R182, R7 ;  /* 0x00000007b6307221 */ /* 0x008fe20000010000 */
[----:B------:R-:W-:-:S02]  /*3a60*/  F2FP.F16.F32.PACK_AB R179, R0, R179 ;  /* 0x000000b300b3723e */ /* 0x000fc400000000ff */
[----:B------:R-:W-:Y:S01]  /*3a70*/  FADD.FTZ R50, R6, R21 ;  /* 0x0000001506327221 */ /* 0x000fe20000010000 */
[----:B------:R-:W-:-:S04]  /*3a80*/  @P2 IMAD.HI.U32 R21, R23, R52, RZ ;  /* 0x0000003417152227 */ /* 0x000fc800078e00ff */
[----:B0-----:R-:W-:Y:S01]  /*3a90*/  FADD.FTZ R3, R73, R48 ;  /* 0x0000003049037221 */ /* 0x001fe20000010000 */
[----:B------:R-:W0:Y:S01]  /*3aa0*/  MUFU.EX2 R79, R79 ;  /* 0x0000004f004f7308 */ /* 0x000e220000000800 */
[----:B------:R-:W-:Y:S01]  /*3ab0*/  FADD.FTZ R7, R175, R50 ;  /* 0x00000032af077221 */ /* 0x000fe20000010000 */
[----:B------:R-:W-:Y:S02]  /*3ac0*/  IMAD R52, R16, UR7, -R27 ;  /* 0x0000000710347c24 */ /* 0x000fe4000f8e0a1b */
[----:B-----5:R-:W-:Y:S01]  /*3ad0*/  FADD.FTZ R48, R176, R3 ;  /* 0x00000003b0307221 */ /* 0x020fe20000010000 */
[----:B------:R-:W-:Y:S01]  /*3ae0*/  @P2 SHF.R.U32.HI R23, RZ, R54, R21 ;  /* 0x00000036ff172219 */ /* 0x000fe20000011615 */
[----:B------:R-:W-:Y:S01]  /*3af0*/  FADD.FTZ R50, R12, R7 ;  /* 0x000000070c327221 */ /* 0x000fe20000010000 */
[----:B------:R-:W-:Y:S01]  /*3b00*/  F2FP.F16.F32.PACK_AB R173, R6, R173 ;  /* 0x000000ad06ad723e */ /* 0x000fe200000000ff */
[----:B----4-:R-:W-:Y:S01]  /*3b10*/  FADD.FTZ R3, R75, R48 ;  /* 0x000000304b037221 */ /* 0x010fe20000010000 */
[----:B------:R-:W2:Y:S01]  /*3b20*/  MUFU.EX2 R171, R171 ;  /* 0x000000ab00ab7308 */ /* 0x000ea20000000800 */
[----:B------:R-:W-:Y:S01]  /*3b30*/  FADD.FTZ R7, R169, R50 ;  /* 0x00000032a9077221 */ /* 0x000fe20000010000 */
[----:B------:R-:W-:-:S02]  /*3b40*/  IMAD.IADD R52, R52, 0x1, R23 ;  /* 0x0000000134347824 */ /* 0x000fc400078e0217 */
[----:B-1----:R-:W-:Y:S01]  /*3b50*/  FADD.FTZ R48, R178, R3 ;  /* 0x00000003b2307221 */ /* 0x002fe20000010000 */
[----:B------:R-:W-:Y:S01]  /*3b60*/  F2FP.F16.F32.PACK_AB R175, R12, R175 ;  /* 0x000000af0caf723e */ /* 0x000fe200000000ff */
[C---:B------:R-:W-:Y:S01]  /*3b70*/  FADD.FTZ R50, R20.reuse, R7 ;  /* 0x0000000714327221 */ /* 0x040fe20000010000 */
[----:B------:R-:W-:Y:S01]  /*3b80*/  F2FP.F16.F32.PACK_AB R169, R20, R169 ;  /* 0x000000a914a9723e */ /* 0x000fe200000000ff */
[----:B------:R-:W1:Y:S01]  /*3b90*/  MUFU.EX2 R165, R165 ;  /* 0x000000a500a57308 */ /* 0x000e620000000800 */
[----:B0-----:R-:W-:Y:S01]  /*3ba0*/  FADD.FTZ R3, R79, R48 ;  /* 0x000000304f037221 */ /* 0x001fe20000010000 */
[----:B------:R-:W-:Y:S02]  /*3bb0*/  SHF.R.S32.HI R21, RZ, 0x1f, R52 ;  /* 0x0000001fff157819 */ /* 0x000fe40000011434 */
[----:B------:R-:W-:Y:S01]  /*3bc0*/  F2FP.F16.F32.PACK_AB R182, R182, R69 ;  /* 0x00000045b6b6723e */ /* 0x000fe200000000ff */
[----:B------:R-:W-:Y:S01]  /*3bd0*/  FADD.FTZ R3, R172, R3 ;  /* 0x00000003ac037221 */ /* 0x000fe20000010000 */
[----:B------:R-:W-:-:S02]  /*3be0*/  LEA.HI R21, R21, R52, RZ, 0x7 ;  /* 0x0000003415157211 */ /* 0x000fc400078f38ff */
[----:B------:R-:W0:Y:S01]  /*3bf0*/  MUFU.EX2 R81, R81 ;  /* 0x0000005100517308 */ /* 0x000e220000000800 */
[----:B--2---:R-:W-:Y:S01]  /*3c00*/  FADD.FTZ R7, R171, R50 ;  /* 0x00000032ab077221 */ /* 0x004fe20000010000 */
[----:B------:R-:W-:Y:S01]  /*3c10*/  FADD.FTZ R48, R174, R3 ;  /* 0x00000003ae307221 */ /* 0x000fe20000010000 */
[C---:B------:R-:W-:Y:S02]  /*3c20*/  F2FP.F16.F32.PACK_AB R171, R24.reuse, R171 ;  /* 0x000000ab18ab723e */ /* 0x040fe400000000ff */
[----:B------:R-:W-:Y:S01]  /*3c30*/  FADD.FTZ R50, R24, R7 ;  /* 0x0000000718327221 */ /* 0x000fe20000010000 */
[----:B------:R-:W-:Y:S02]  /*3c40*/  F2FP.F16.F32.PACK_AB R176, R176, R73 ;  /* 0x00000049b0b0723e */ /* 0x000fe400000000ff */
[----:B------:R-:W2:Y:S01]  /*3c50*/  MUFU.EX2 R28, R34 ;  /* 0x00000022001c7308 */ /* 0x000ea20000000800 */
[----:B-1----:R-:W-:Y:S01]  /*3c60*/  FADD.FTZ R3, R165, R50 ;  /* 0x00000032a5037221 */ /* 0x002fe20000010000 */
[----:B------:R-:W-:-:S02]  /*3c70*/  F2FP.F16.F32.PACK_AB R178, R178, R75 ;  /* 0x0000004bb2b2723e */ /* 0x000fc400000000ff */
[----:B------:R-:W-:-:S04]  /*3c80*/  F2FP.F16.F32.PACK_AB R172, R172, R79 ;  /* 0x0000004facac723e */ /* 0x000fc800000000ff */
[----:B------:R-:W1:Y:S01]  /*3c90*/  MUFU.EX2 R13, R13 ;  /* 0x0000000d000d7308 */ /* 0x000e620000000800 */
[C---:B0-----:R-:W-:Y:S01]  /*3ca0*/  FADD.FTZ R48, R81.reuse, R48 ;  /* 0x0000003051307221 */ /* 0x041fe20000010000 */
[----:B------:R-:W-:-:S06]  /*3cb0*/  F2FP.F16.F32.PACK_AB R174, R81, R174 ;  /* 0x000000ae51ae723e */ /* 0x000fcc00000000ff */
        /* <DEDUP_REMOVED lines=8> */
[----:B------:R-:W0:Y:S01]  /*3d40*/  MUFU.EX2 R85, R85 ;  /* 0x0000005500557308 */ /* 0x000e220000000800 */
[----:B--2---:R-:W-:-:S07]  /*3d50*/  FADD.FTZ R3, R15, R48 ;  /* 0x000000300f037221 */ /* 0x004fce0000010000 */
[----:B------:R-:W2:Y:S01]  /*3d60*/  MUFU.EX2 R167, R167 ;  /* 0x000000a700a77308 */ /* 0x000ea20000000800 */
[C---:B-1----:R-:W-:Y:S01]  /*3d70*/  FADD.FTZ R48, R170.reuse, R3 ;  /* 0x00000003aa307221 */ /* 0x042fe20000010000 */
[----:B------:R-:W-:Y:S01]  /*3d80*/  F2FP.F16.F32.PACK_AB R170, R170, R15 ;  /* 0x0000000faaaa723e */ /* 0x000fe200000000ff */
[----:B------:R-:W-:-:S05]  /*3d90*/  VIADD R15, R22, 0xfffffffe ;  /* 0xfffffffe160f7836 */ /* 0x000fca0000000000 */
        /* <DEDUP_REMOVED lines=10> */
[----:B------:R0:W3:Y:S01]  /*3e40*/  MUFU.EX2 R166, R93 ;  /* 0x0000005d00a67308 */ /* 0x0000e20000000800 */
[----:B--2---:R-:W-:-:S07]  /*3e50*/  FADD.FTZ R3, R91, R2 ;  /* 0x000000025b037221 */ /* 0x004fce0000010000 */
[----:B------:R-:W2:Y:S01]  /*3e60*/  MUFU.EX2 R34, R39 ;  /* 0x0000002700227308 */ /* 0x000ea20000000800 */
[----:B-1----:R-:W-:Y:S01]  /*3e70*/  FADD.FTZ R7, R35, R50 ;  /* 0x0000003223077221 */ /* 0x002fe20000010000 */
[----:B0-----:R-:W-:-:S06]  /*3e80*/  CS2R R92, SRZ ;  /* 0x00000000005c7805 */ /* 0x001fcc000001ff00 */
[----:B------:R-:W0:Y:S01]  /*3e90*/  MUFU.EX2 R95, R95 ;  /* 0x0000005f005f7308 */ /* 0x000e220000000800 */
[C---:B---3--:R-:W-:Y:S01]  /*3ea0*/  FADD.FTZ R0, R166.reuse, R3 ;  /* 0x00000003a6007221 */ /* 0x048fe20000010000 */
[----:B------:R-:W-:Y:S02]  /*3eb0*/  F2FP.F16.F32.PACK_AB R166, R166, R91 ;  /* 0x0000005ba6a6723e */ /* 0x000fe400000000ff */
[----:B------:R-:W-:-:S04]  /*3ec0*/  CS2R R90, SRZ ;  /* 0x00000000005a7805 */ /* 0x000fc8000001ff00 */
[----:B------:R-:W1:Y:S01]  /*3ed0*/  MUFU.EX2 R43, R43 ;  /* 0x0000002b002b7308 */ /* 0x000e620000000800 */
[C---:B--2---:R-:W-:Y:S01]  /*3ee0*/  FADD.FTZ R50, R34.reuse, R7 ;  /* 0x0000000722327221 */ /* 0x044fe20000010000 */
[----:B------:R-:W-:-:S06]  /*3ef0*/  F2FP.F16.F32.PACK_AB R161, R34, R35 ;  /* 0x0000002322a1723e */ /* 0x000fcc00000000ff */
[----:B------:R2:W3:Y:S01]  /*3f00*/  MUFU.EX2 R160, R97 ;  /* 0x0000006100a07308 */ /* 0x0004e20000000800 */
[----:B0-----:R-:W-:-:S07]  /*3f10*/  FADD.FTZ R3, R95, R0 ;  /* 0x000000005f037221 */ /* 0x001fce0000010000 */
[----:B------:R-:W0:Y:S01]  /*3f20*/  MUFU.EX2 R40, R59 ;  /* 0x0000003b00287308 */ /* 0x000e220000000800 */
[----:B-1----:R-:W-:Y:S01]  /*3f30*/  FADD.FTZ R7, R43, R50 ;  /* 0x000000322b077221 */ /* 0x002fe20000010000 */
[----:B--2---:R-:W-:-:S06]  /*3f40*/  CS2R R96, SRZ ;  /* 0x0000000000607805 */ /* 0x004fcc000001ff00 */
[----:B------:R-:W1:Y:S01]  /*3f50*/  MUFU.EX2 R99, R99 ;  /* 0x0000006300637308 */ /* 0x000e620000000800 */
[C---:B---3--:R-:W-:Y:S01]  /*3f60*/  FADD.FTZ R0, R160.reuse, R3 ;  /* 0x00000003a0007221 */ /* 0x048fe20000010000 */
[----:B------:R-:W-:Y:S02]  /*3f70*/  F2FP.F16.F32.PACK_AB R160, R160, R95 ;  /* 0x0000005fa0a0723e */ /* 0x000fe400000000ff */
[----:B------:R-:W-:-:S04]  /*3f80*/  CS2R R94, SRZ ;  /* 0x00000000005e7805 */ /* 0x000fc8000001ff00 */
[----:B------:R-:W2:Y:S01]  /*3f90*/  MUFU.EX2 R57, R57 ;  /* 0x0000003900397308 */ /* 0x000ea20000000800 */
[C---:B0-----:R-:W-:Y:S01]  /*3fa0*/  FADD.FTZ R14, R40.reuse, R7 ;  /* 0x00000007280e7221 */ /* 0x041fe20000010000 */
[----:B------:R-:W-:-:S06]  /*3fb0*/  F2FP.F16.F32.PACK_AB R163, R40, R43 ;  /* 0x0000002b28a3723e */ /* 0x000fcc00000000ff */
[----:B------:R0:W3:Y:S01]  /*3fc0*/  MUFU.EX2 R162, R89 ;  /* 0x0000005900a27308 */ /* 0x0000e20000000800 */
[----:B-1----:R-:W-:-:S07]  /*3fd0*/  FADD.FTZ R3, R99, R0 ;  /* 0x0000000063037221 */ /* 0x002fce0000010000 */
[----:B------:R-:W1:Y:S01]  /*3fe0*/  MUFU.EX2 R42, R45 ;  /* 0x0000002d002a7308 */ /* 0x000e620000000800 */
[----:B--2---:R-:W-:Y:S01]  /*3ff0*/  FADD.FTZ R7, R57, R14 ;  /* 0x0000000e39077221 */ /* 0x004fe20000010000 */
[----:B------:R-:W-:Y:S02]  /*4000*/  SHF.R.S32.HI R14, RZ, 0x7, R21 ;  /* 0x00000007ff0e7819 */ /* 0x000fe40000011415 */
[----:B0-----:R-:W-:Y:S02]  /*4010*/  CS2R R88, SRZ ;  /* 0x0000000000587805 */ /* 0x001fe4000001ff00 */
[----:B------:R-:W-:Y:S02]  /*4020*/  VIMNMX R14, R17, R14, !PT ;  /* 0x0000000e110e7248 */ /* 0x000fe40007fe0100 */
[----:B------:R-:W0:Y:S01]  /*4030*/  MUFU.EX2 R101, R101 ;  /* 0x0000006500657308 */ /* 0x000e220000000800 */
[----:B---3--:R-:W-:Y:S01]  /*4040*/  FADD.FTZ R0, R162, R3 ;  /* 0x00000003a2007221 */ /* 0x008fe20000010000 */
[----:B------:R-:W-:-:S02]  /*4050*/  ISETP.GE.AND P3, PT, R15, R14, PT ;  /* 0x0000000e0f00720c */ /* 0x000fc40003f66270 */
[----:B------:R-:W-:Y:S02]  /*4060*/  F2FP.F16.F32.PACK_AB R162, R162, R99 ;  /* 0x00000063a2a2723e */ /* 0x000fe400000000ff */
[----:B------:R-:W-:Y:S02]  /*4070*/  CS2R R98, SRZ ;  /* 0x0000000000627805 */ /* 0x000fe4000001ff00 */
        /* <DEDUP_REMOVED lines=9> */
[----:B------:R-:W-:Y:S02]  /*4110*/  F2FP.F16.F32.PACK_AB R156, R156, R101 ;  /* 0x000000659c9c723e */ /* 0x000fe400000000ff */
[----:B------:R-:W-:-:S04]  /*4120*/  CS2R R100, SRZ ;  /* 0x0000000000647805 */ /* 0x000fc8000001ff00 */
        /* <DEDUP_REMOVED lines=9> */
[----:B------:R-:W-:Y:S02]  /*41c0*/  F2FP.F16.F32.PACK_AB R158, R158, R103 ;  /* 0x000000679e9e723e */ /* 0x000fe400000000ff */
[----:B------:R-:W-:-:S04]  /*41d0*/  CS2R R102, SRZ ;  /* 0x0000000000667805 */ /* 0x000fc8000001ff00 */
[----:B------:R-:W0:Y:S01]  /*41e0*/  MUFU.EX2 R49, R49 ;  /* 0x0000003100317308 */ /* 0x000e220000000800 */
[C---:B--2---:R-:W-:Y:S01]  /*41f0*/  FADD.FTZ R2, R46.reuse, R7 ;  /* 0x000000072e027221 */ /* 0x044fe20000010000 */
[----:B------:R-:W-:-:S06]  /*4200*/  F2FP.F16.F32.PACK_AB R153, R46, R47 ;  /* 0x0000002f2e99723e */ /* 0x000fcc00000000ff */
[----:B------:R-:W2:Y:S01]  /*4210*/  MUFU.EX2 R152, R63 ;  /* 0x0000003f00987308 */ /* 0x000ea20000000800 */
[----:B-1----:R-:W-:-:S07]  /*4220*/  FADD.FTZ R3, R105, R0 ;  /* 0x0000000069037221 */ /* 0x002fce0000010000 */
[----:B------:R-:W1:Y:S01]  /*4230*/  MUFU.EX2 R38, R33 ;  /* 0x0000002100267308 */ /* 0x000e620000000800 */
[----:B0-----:R-:W-:Y:S01]  /*4240*/  FADD.FTZ R7, R49, R2 ;  /* 0x0000000231077221 */ /* 0x001fe20000010000 */
[----:B------:R-:W-:-:S06]  /*4250*/  MOV R2, 0x3f800000 ;  /* 0x3f80000000027802 */ /* 0x000fcc0000000f00 */
[----:B------:R-:W0:Y:S01]  /*4260*/  MUFU.EX2 R61, R61 ;  /* 0x0000003d003d7308 */ /* 0x000e220000000800 */
[C---:B--2---:R-:W-:Y:S01]  /*4270*/  FADD.FTZ R0, R152.reuse, R3 ;  /* 0x0000000398007221 */ /* 0x044fe20000010000 */
[----:B------:R-:W-:Y:S01]  /*4280*/  F2FP.F16.F32.PACK_AB R152, R152, R105 ;  /* 0x000000699898723e */ /* 0x000fe200000000ff */
[----:B------:R-:W-:Y:S01]  /*4290*/  IMAD.MOV.U32 R3, RZ, RZ, RZ ;  /* 0x000000ffff037224 */ /* 0x000fe200078e00ff */
[----:B------:R-:W-:-:S04]  /*42a0*/  CS2R R104, SRZ ;  /* 0x0000000000687805 */ /* 0x000fc8000001ff00 */
[----:B------:R-:W2:Y:S01]  /*42b0*/  MUFU.EX2 R32, R32 ;  /* 0x0000002000207308 */ /* 0x000ea20000000800 */
[C---:B-1----:R-:W-:Y:S01]  /*42c0*/  FADD.FTZ R6, R38.reuse, R7 ;  /* 0x0000000726067221 */ /* 0x042fe20000010000 */
[----:B------:R-:W-:Y:S01]  /*42d0*/  F2FP.F16.F32.PACK_AB R155, R38, R49 ;  /* 0x00000031269b723e */ /* 0x000fe200000000ff */
[----:B0-----:R-:W-:Y:S01]  /*42e0*/  FADD.FTZ R7, R61, R0 ;  /* 0x000000003d077221 */ /* 0x001fe20000010000 */
[----:B------:R-:W-:-:S03]  /*42f0*/  IMAD.MOV.U32 R0, RZ, RZ, 0x3f800000 ;  /* 0x3f800000ff007424 */ /* 0x000fc600078e00ff */
[C---:B--2---:R-:W-:Y:S01]  /*4300*/  FADD.FTZ R7, R32.reuse, R7 ;  /* 0x0000000720077221 */ /* 0x044fe20000010000 */
[----:B------:R-:W-:Y:S01]  /*4310*/  F2FP.F16.F32.PACK_AB R154, R32, R61 ;  /* 0x0000003d209a723e */ /* 0x000fe200000000ff */
[----:B------:R-:W-:Y:S06]  /*4320*/  @!P3 BRA `(.L_x_2055) ;  /* 0x000000300084b947 */ /* 0x000fec0003800000 */
[----:B------:R-:W-:Y:S01]  /*4330*/  IMAD.MOV.U32 R12, RZ, RZ, R11 ;  /* 0x000000ffff0c7224 */ /* 0x000fe200078e000b */
[----:B------:R-:W-:Y:S01]  /*4340*/  MOV R20, RZ ;  /* 0x000000ff00147202 */ /* 0x000fe20000000f00 */
[----:B------:R-:W-:Y:S01]  /*4350*/  IMAD.MOV.U32 R13, RZ, RZ, R19 ;  /* 0x000000ffff0d7224 */ /* 0x000fe200078e0013 */
[----:B------:R-:W-:Y:S01]  /*4360*/  UMOV UR39, URZ ;  /* 0x0000003f00277c82 */ /* 0x000fe20008000000 */
[----:B------:R-:W-:Y:S01]  /*4370*/  IMAD.MOV.U32 R0, RZ, RZ, 0x3f800000 ;  /* 0x3f800000ff007424 */ /* 0x000fe200078e00ff */
[----:B------:R-:W-:Y:S01]  /*4380*/  ULDC UR40, c[0x0][0x288] ;  /* 0x0000a20000287ab9 */ /* 0x000fe20000000800 */
[----:B------:R-:W-:Y:S01]  /*4390*/  IMAD.MOV.U32 R151, RZ, RZ, RZ ;  /* 0x000000ffff977224 */ /* 0x000fe200078e00ff */
[----:B------:R-:W-:Y:S01]  /*43a0*/  ULDC UR41, c[0x0][0x2f0] ;  /* 0x0000bc0000297ab9 */ /* 0x000fe20000000800 */
[----:B------:R-:W-:-:S05]  /*43b0*/  ULDC UR60, c[0x0][0x9d8] ;  /* 0x00027600003c7ab9 */ /* 0x000fca0000000800 */
.L_x_2064:
[----:B------:R-:W-:-:S04]  /*43c0*/  UIADD3 UR6, UR39, 0x1, URZ ;  /* 0x0000000127067890 */ /* 0x000fc8000fffe03f */
[----:B------:R-:W-:-:S04]  /*43d0*/  UISETP.NE.AND UP0, UPT, UR6, 0x2, UPT ;  /* 0x000000020600788c */ /* 0x000fc8000bf05270 */
[----:B------:R-:W-:Y:S02]  /*43e0*/  USEL UR7, URZ, 0x1, UP0 ;  /* 0x000000013f077887 */ /* 0x000fe40008000000 */
[----:B------:R-:W-:-:S04]  /*43f0*/  USEL UR37, UR6, URZ, UP0 ;  /* 0x0000003f06257287 */ /* 0x000fc80008000000 */
[----:B------:R-:W-:Y:S01]  /*4400*/  LOP3.LUT R3, R20, UR7, RZ, 0x3c, !PT ;  /* 0x0000000714037c12 */ /* 0x000fe2000f8e3cff */
[----:B------:R-:W-:Y:S07]  /*4410*/  @!P0 BRA `(.L_x_2056) ;  /* 0x0000000000048947 */ /* 0x000fee0003800000 */
[----:B------:R-:W-:Y:S01]  /*4420*/  BPT.TRAP 0x1 ;  /* 0x000000040000795c */ /* 0x000fe20000300000 */
.L_x_2056:
[----:B------:R-:W-:Y:S01]  /*4430*/  ULEA UR61, UR37, UR36, 0x3 ;  /* 0x00000024253d7291 */ /* 0x000fe2000f8e183f */
[----:B------:R-:W-:-:S08]  /*4440*/  SHF.L.U32 R10, R3, 0x1f, RZ ;  /* 0x0000001f030a7819 */ /* 0x000fd000000006ff */
[----:B------:R0:W1:Y:S01]  /*4450*/  SYNCS.PHASECHK.TRANS64.TRYWAIT P3, [UR61+0x34830], R10 ;  /* 0x0348300aff0075a7 */ /* 0x000062000806017d */
[----:B------:R-:W-:Y:S05]  /*4460*/  @!P0 BRA `(.L_x_2057) ;  /* 0x0000000000048947 */ /* 0x000fea0003800000 */
[----:B------:R-:W-:Y:S01]  /*4470*/  BPT.TRAP 0x1 ;  /* 0x000000040000795c */ /* 0x000fe20000300000 */
.L_x_2057:
[----:B-1----:R-:W-:Y:S05]  /*4480*/  @P3 BRA `(.L_x_2058) ;  /* 0x0000000000083947 */ /* 0x002fea0003800000 */
[----:B------:R-:W1:Y:S02]  /*4490*/  SYNCS.PHASECHK.TRANS64.TRYWAIT P3, [UR61+0x34830], R10 ;  /* 0x0348300aff0075a7 */ /* 0x000e64000806017d */
[----:B-1----:R-:W-:Y:S05]  /*44a0*/  @!P3 BRA `(.L_x_2059) ;  /* 0x000000bc00acb947 */ /* 0x002fea0003800000 */
.L_x_2058:
        /* <DEDUP_REMOVED lines=12> */
[----:B------:R-:W-:Y:S01]  /*4570*/  FMUL.FTZ R92, R92, R2 ;  /* 0x000000025c5c7220 */ /* 0x000fe20000410000 */
[----:B------:R-:W-:Y:S01]  /*4580*/  UMOV UR15, 0x40000040 ;  /* 0x40000040000f7882 */ /* 0x000fe20000000000 */
[----:B------:R-:W-:-:S02]  /*4590*/  UIADD3 UR18, UR58, 0x400, URZ ;  /* 0x000004003a127890 */ /* 0x000fc4000fffe03f */
[----:B------:R-:W-:Y:S01]  /*45a0*/  HGMMA.64x128x16.F32 R24, gdesc[UR56], RZ, !UPT, gsb0 ;  /* 0x01e00000381879f0 */ /* 0x000fe2000c0008ff */
        /* <DEDUP_REMOVED lines=112> */
.L_x_2060:
[----:B------:R-:W-:Y:S01]  /*4cb0*/  ULEA UR7, UR39, UR36, 0x3 ;  /* 0x0000002427077291 */ /* 0x000fe2000f8e183f */
[----:B------:R-:W-:-:S08]  /*4cc0*/  SHF.L.U32 R0, R20, 0x1f, RZ ;  /* 0x0000001f14007819 */ /* 0x000fd000000006ff */
[----:B------:R2:W3:Y:S01]  /*4cd0*/  SYNCS.PHASECHK.TRANS64.TRYWAIT P3, [UR7+0x34850], R0 ;  /* 0x03485000ff0075a7 */ /* 0x0004e20008060147 */
[----:B------:R-:W-:Y:S05]  /*4ce0*/  @!P0 BRA `(.L_x_2061) ;  /* 0x0000000000048947 */ /* 0x000fea0003800000 */
[----:B------:R-:W-:Y:S01]  /*4cf0*/  BPT.TRAP 0x1 ;  /* 0x000000040000795c */ /* 0x000fe20000300000 */
.L_x_2061:
[----:B---3--:R-:W-:Y:S05]  /*4d00*/  @P3 BRA `(.L_x_2062) ;  /* 0x0000000000083947 */ /* 0x008fea0003800000 */
[----:B------:R-:W3:Y:S02]  /*4d10*/  SYNCS.PHASECHK.TRANS64.TRYWAIT P3, [UR7+0x34850], R0 ;  /* 0x03485000ff0075a7 */ /* 0x000ee40008060147 */
[----:B---3--:R-:W-:Y:S05]  /*4d20*/  @!P3 BRA `(.L_x_2063) ;  /* 0x000000b400a4b947 */ /* 0x008fea0003800000 */
.L_x_2062:
[----:B------:R-:W-:Y:S01]  /*4d30*/  UIADD3 UR6, UR36, 0x400, URZ ;  /* 0x0000040024067890 */ /* 0x000fe2000fffe03f */
[----:B------:R-:W-:Y:S01]  /*4d40*/  WARPGROUP.ARRIVE ;  /* 0x00000000000079c5 */ /* 0x000fe20000000000 */
[----:B------:R-:W-:Y:S01]  /*4d50*/  UMOV UR11, 0x40000040 ;  /* 0x40000040000b7882 */ /* 0x000fe20000000000 */
[----:B-1----:R-:W1:Y:S01]  /*4d60*/  @P2 LDC R11, c[0x0][0x44c] ;  /* 0x00011300ff0b2b82 */ /* 0x002e620000000800 */
[----:B------:R-:W-:Y:S01]  /*4d70*/  USHF.R.U32.HI UR6, URZ, 0x4, UR6 ;  /* 0x000000043f067899 */ /* 0x000fe20008011606 */
[----:B------:R-:W-:Y:S01]  /*4d80*/  FMUL.FTZ R20, R29, UR60 ;  /* 0x0000003c1d147c20 */ /* 0x000fe20008410000 */
[----:B------:R-:W-:Y:S02]  /*4d90*/  IMAD.MOV.U32 R29, RZ, RZ, R8 ;  /* 0x000000ffff1d7224 */ /* 0x000fe400078e0008 */
[----:B------:R-:W-:Y:S01]  /*4da0*/  FMUL.FTZ R192, R26, UR60 ;  /* 0x0000003c1ac07c20 */ /* 0x000fe20008410000 */
[----:B------:R-:W-:Y:S01]  /*4db0*/  ULOP3.LUT UR6, UR6, 0x3fff, URZ, 0xc0, !UPT ;  /* 0x00003fff06067892 */ /* 0x000fe2000f8ec03f */
[----:B------:R-:W-:Y:S01]  /*4dc0*/  FMUL.FTZ R43, R43, UR60 ;  /* 0x0000003c2b2b7c20 */ /* 0x000fe20008410000 */
[----:B------:R-:W-:Y:S01]  /*4dd0*/  FMUL.FTZ R190, R27, UR60 ;  /* 0x0000003c1bbe7c20 */ /* 0x000fe20008410000 */
[----:B------:R-:W3:Y:S01]  /*4de0*/  @P2 LDC R2, c[0x0][0x450] ;  /* 0x00011400ff022b82 */ /* 0x000ee20000000800 */
[----:B------:R-:W-:Y:S01]  /*4df0*/  ULOP3.LUT UR6, UR6, 0x4000000, URZ, 0xfc, !UPT ;  /* 0x0400000006067892 */ /* 0x000fe2000f8efc3f */
[----:B------:R4:W-:Y:S01]  /*4e00*/  MUFU.TANH R21, R43 ;  /* 0x0000002b00157308 */ /* 0x0009e20000002400 */
[----:B------:R-:W-:Y:S01]  /*4e10*/  FMUL.FTZ R188, R30, UR60 ;  /* 0x0000003c1ebc7c20 */ /* 0x000fe20008410000 */
[----:B------:R-:W-:Y:S01]  /*4e20*/  FMUL.FTZ R186, R31, UR60 ;  /* 0x0000003c1fba7c20 */ /* 0x000fe20008410000 */
[----:B------:R-:W-:Y:S01]  /*4e30*/  ULEA UR6, UR39, UR6, 0xb ;  /* 0x0000000627067291 */ /* 0x000fe2000f8e583f */
[----:B------:R-:W-:Y:S01]  /*4e40*/  FMUL.FTZ R184, R34, UR60 ;  /* 0x0000003c22b87c20 */ /* 0x000fe20008410000 */
[----:B------:R-:W-:Y:S01]  /*4e50*/  FMUL.FTZ R38, R38, UR60 ;  /* 0x0000003c26267c20 */ /* 0x000fe20008410000 */
[----:B------:R-:W-:Y:S01]  /*4e60*/  FMUL.FTZ R39, R39, UR60 ;  /* 0x0000003c27277c20 */ /* 0x000fe20008410000 */
[----:B------:R-:W-:Y:S01]  /*4e70*/  FMUL.FTZ R42, R42, UR60 ;  /* 0x0000003c2a2a7c20 */ /* 0x000fe20008410000 */
[----:B------:R-:W5:Y:S01]  /*4e80*/  MUFU.TANH R192, R192 ;  /* 0x000000c000c07308 */ /* 0x000f620000002400 */
[----:B------:R-:W-:Y:S01]  /*4e90*/  FMUL.FTZ R46, R46, UR60 ;  /* 0x0000003c2e2e7c20 */ /* 0x000fe20008410000 */
[----:B------:R-:W-:Y:S01]  /*4ea0*/  UMOV UR10, UR6 ;  /* 0x00000006000a7c82 */ /* 0x000fe20008000000 */
[----:B------:R-:W-:Y:S01]  /*4eb0*/  FMUL.FTZ R47, R47, UR60 ;  /* 0x0000003c2f2f7c20 */ /* 0x000fe20008410000 */
[----:B------:R-:W-:Y:S01]  /*4ec0*/  HGMMA.64x128x16.F32 R88, R180, gdesc[UR8].tnspB, R88, gsb0 ;  /* 0x41e00008b4587df0 */ /* 0x000fe20008000858 */
[----:B------:R-:W-:Y:S01]  /*4ed0*/  UIADD3 UR10, UR6, 0x80, URZ ;  /* 0x00000080060a7890 */ /* 0x000fe2000fffe03f */
[----:B-1----:R-:W-:Y:S01]  /*4ee0*/  @P2 IMAD.HI.U32 R11, R8, R11, RZ ;  /* 0x0000000b080b2227 */ /* 0x002fe200078e00ff */
[----:B------:R-:W-:Y:S01]  /*4ef0*/  UMOV UR11, 0x40000040 ;  /* 0x40000040000b7882 */ /* 0x000fe20000000000 */
[----:B------:R-:W1:Y:S02]  /*4f00*/  MUFU.TANH R190, R190 ;  /* 0x000000be00be7308 */ /* 0x000e640000002400 */
[----:B------:R-:W-:Y:S01]  /*4f10*/  FMUL.FTZ R50, R50, UR60 ;  /* 0x0000003c32327c20 */ /* 0x000fe20008410000 */
[----:B------:R-:W-:Y:S01]  /*4f20*/  FMUL.FTZ R51, R51, UR60 ;  /* 0x0000003c33337c20 */ /* 0x000fe20008410000 */
[----:B------:R-:W-:Y:S01]  /*4f30*/  FMUL.FTZ R54, R54, UR60 ;  /* 0x0000003c36367c20 */ /* 0x000fe20008410000 */
[----:B------:R-:W-:Y:S01]  /*4f40*/  FMUL.FTZ R55, R55, UR60 ;  /* 0x0000003c37377c20 */ /* 0x000fe20008410000 */
[----:B------:R-:W-:Y:S01]  /*4f50*/  FMUL.FTZ R58, R58, UR60 ;  /* 0x0000003c3a3a7c20 */ /* 0x000fe20008410000 */
[----:B---3--:R-:W-:Y:S01]  /*4f60*/  @P2 SHF.R.U32.HI R29, RZ, R2, R11 ;  /* 0x00000002ff1d2219 */ /* 0x008fe2000001160b */
[----:B------:R-:W-:Y:S01]  /*4f70*/  FMUL.FTZ R59, R59, UR60 ;  /* 0x0000003c3b3b7c20 */ /* 0x000fe20008410000 */
[----:B------:R-:W-:Y:S01]  /*4f80*/  MOV R2, 0xffffff80 ;  /* 0xffffff8000027802 */ /* 0x000fe20000000f00 */
[----:B------:R-:W3:Y:S01]  /*4f90*/  MUFU.TANH R188, R188 ;  /* 0x000000bc00bc7308 */ /* 0x000ee20000002400 */
[----:B------:R-:W-:Y:S01]  /*4fa0*/  FMUL.FTZ R62, R62, UR60 ;  /* 0x0000003c3e3e7c20 */ /* 0x000fe20008410000 */
[----:B0-----:R-:W0:Y:S01]  /*4fb0*/  SHFL.IDX PT, R10, R29, 0x1, 0x1c1f ;  /* 0x003c1f001d0a7f89 */ /* 0x001e2200000e0000 */
[----:B------:R-:W-:Y:S01]  /*4fc0*/  FMUL.FTZ R70, R70, UR60 ;  /* 0x0000003c46467c20 */ /* 0x000fe20008410000 */
[----:B------:R-:W-:-:S02]  /*4fd0*/  IMAD R2, R15, R2, 0x1 ;  /* 0x000000010f027424 */ /* 0x000fc400078e0202 */
[----:B------:R-:W-:Y:S01]  /*4fe0*/  FMUL.FTZ R30, R36, UR60 ;  /* 0x0000003c241e7c20 */ /* 0x000fe20008410000 */
[----:B------:R-:W-:Y:S01]  /*4ff0*/  FMUL.FTZ R63, R63, UR60 ;  /* 0x0000003c3f3f7c20 */ /* 0x000fe20008410000 */
[----:B------:R-:W-:Y:S01]  /*5000*/  FMUL.FTZ R36, R48, UR60 ;  /* 0x0000003c30247c20 */ /* 0x000fe20008410000 */
[----:B----4-:R-:W-:Y:S01]  /*5010*/  IMAD R43, R9, -0x2, R2 ;  /* 0xfffffffe092b7824 */ /* 0x010fe200078e0202 */
[----:B------:R-:W4:Y:S01]  /*5020*/  MUFU.TANH R186, R186 ;  /* 0x000000ba00ba7308 */ /* 0x000f220000002400 */
[----:B------:R-:W-:Y:S01]  /*5030*/  FMUL.FTZ R2, R74, UR60 ;  /* 0x0000003c4a027c20 */ /* 0x000fe20008410000 */
[----:B------:R-:W-:Y:S01]  /*5040*/  FMUL.FTZ R66, R66, UR60 ;  /* 0x0000003c42427c20 */ /* 0x000fe20008410000 */
[----:B------:R-:W-:Y:S02]  /*5050*/  IMAD R43, R16, UR41, R43 ;  /* 0x00000029102b7c24 */ /* 0x000fe4000f8e022b */
[----:B------:R-:W-:Y:S01]  /*5060*/  FMUL.FTZ R22, R28, UR60 ;  /* 0x0000003c1c167c20 */ /* 0x000fe20008410000 */
[----:B------:R-:W-:Y:S01]  /*5070*/  FMUL.FTZ R28, R37, UR60 ;  /* 0x0000003c251c7c20 */ /* 0x000fe20008410000 */
        /* <DEDUP_REMOVED lines=11> */
[----:B0-----:R-:W-:Y:S01]  /*5130*/  IADD3 R10, R10, -UR40, R43 ;  /* 0x800000280a0a7c10 */ /* 0x001fe2000fffe02b */
[----:B------:R-:W-:Y:S01]  /*5140*/  FMUL.FTZ R34, R44, UR60 ;  /* 0x0000003c2c227c20 */ /* 0x000fe20008410000 */
[----:B------:R-:W-:Y:S01]  /*5150*/  FMUL.FTZ R83, R83, UR60 ;  /* 0x0000003c53537c20 */ /* 0x000fe20008410000 */
[----:B------:R-:W-:Y:S01]  /*5160*/  FMUL.FTZ R19, R25, UR60 ;  /* 0x0000003c19137c20 */ /* 0x000fe20008410000 */
[----:B------:R-:W-:Y:S01]  /*5170*/  ISETP.GT.AND P3, PT, R10, RZ, PT ;  /* 0x000000ff0a00720c */ /* 0x000fe20003f64270 */
[----:B------:R-:W-:Y:S01]  /*5180*/  FMUL.FTZ R86, R86, UR60 ;  /* 0x0000003c56567c20 */ /* 0x000fe20008410000 */
[----:B------:R-:W-:Y:S01]  /*5190*/  ISETP.GT.AND P4, PT, R10, 0x1, PT ;  /* 0x000000010a00780c */ /* 0x000fe20003f84270 */
[----:B------:R-:W-:Y:S01]  /*51a0*/  MUFU.TANH R46, R46 ;  /* 0x0000002e002e7308 */ /* 0x000fe20000002400 */
[----:B-----5:R-:W-:Y:S01]  /*51b0*/  FSEL R192, R192, -INF , P3 ;  /* 0xff800000c0c07808 */ /* 0x020fe20001800000 */
[----:B------:R-:W-:Y:S01]  /*51c0*/  FMUL.FTZ R87, R87, UR60 ;  /* 0x0000003c57577c20 */ /* 0x000fe20008410000 */
[----:B------:R-:W-:Y:S01]  /*51d0*/  ISETP.GT.AND P3, PT, R10, 0x8, PT ;  /* 0x000000080a00780c */ /* 0x000fe20003f64270 */
[----:B------:R-:W-:Y:S01]  /*51e0*/  FMUL.FTZ R31, R41, UR60 ;  /* 0x0000003c291f7c20 */ /* 0x000fe20008410000 */
[----:B-1----:R-:W-:Y:S01]  /*51f0*/  FSEL R190, R190, -INF , P4 ;  /* 0xff800000bebe7808 */ /* 0x002fe20002000000 */
[----:B------:R-:W-:Y:S01]  /*5200*/  FMUL.FTZ R41, R57, UR60 ;  /* 0x0000003c39297c20 */ /* 0x000fe20008410000 */
[----:B------:R-:W-:Y:S01]  /*5210*/  FMNMX.FTZ R11, R192, R12, !PT ;  /* 0x0000000cc00b7209 */ /* 0x000fe20007810000 */
[----:B------:R-:W-:Y:S01]  /*5220*/  MUFU.TANH R47, R47 ;  /* 0x0000002f002f7308 */ /* 0x000fe20000002400 */
[----:B------:R-:W-:Y:S01]  /*5230*/  ISETP.GT.AND P4, PT, R10, 0x9, PT ;  /* 0x000000090a00780c */ /* 0x000fe20003f84270 */
[----:B------:R-:W-:Y:S01]  /*5240*/  FMUL.FTZ R57, R72, UR60 ;  /* 0x0000003c48397c20 */ /* 0x000fe20008410000 */
[----:B---3--:R-:W-:Y:S01]  /*5250*/  FSEL R188, R188, -INF , P3 ;  /* 0xff800000bcbc7808 */ /* 0x008fe20001800000 */
[----:B------:R-:W0:Y:S01]  /*5260*/  SHFL.IDX PT, R72, R29, RZ, 0x1c1f ;  /* 0x001c1fff1d487589 */ /* 0x000e2200000e0000 */
[----:B------:R-:W-:Y:S01]  /*5270*/  FMNMX.FTZ R11, R190, R11, !PT ;  /* 0x0000000bbe0b7209 */ /* 0x000fe20007810000 */
[----:B--2---:R-:W-:Y:S01]  /*5280*/  FMUL.FTZ R0, R24, UR60 ;  /* 0x0000003c18007c20 */ /* 0x004fe20008410000 */
[----:B------:R-:W-:Y:S01]  /*5290*/  ISETP.GT.AND P3, PT, R10, 0x10, PT ;  /* 0x000000100a00780c */ /* 0x000fe20003f64270 */
[----:B------:R-:W-:Y:S01]  /*52a0*/  MUFU.TANH R50, R50 ;  /* 0x0000003200327308 */ /* 0x000fe20000002400 */
[----:B----4-:R-:W-:Y:S01]  /*52b0*/  FSEL R186, R186, -INF , P4 ;  /* 0xff800000baba7808 */ /* 0x010fe20002000000 */
[----:B------:R-:W-:Y:S01]  /*52c0*/  FMUL.FTZ R24, R33, UR60 ;  /* 0x0000003c21187c20 */ /* 0x000fe20008410000 */
[----:B------:R-:W-:Y:S01]  /*52d0*/  FMNMX.FTZ R11, R188, R11, !PT ;  /* 0x0000000bbc0b7209 */ /* 0x000fe20007810000 */
[----:B------:R-:W-:Y:S01]  /*52e0*/  FMUL.FTZ R33, R45, UR60 ;  /* 0x0000003c2d217c20 */ /* 0x000fe20008410000 */
[----:B------:R-:W-:Y:S01]  /*52f0*/  ISETP.GT.AND P4, PT, R10, 0x11, PT ;  /* 0x000000110a00780c */ /* 0x000fe20003f84270 */
[----:B------:R-:W-:Y:S01]  /*5300*/  UMOV UR39, UR37 ;  /* 0x0000002500277c82 */ /* 0x000fe20008000000 */
[----:B------:R-:W-:Y:S01]  /*5310*/  FSEL R184, R184, -INF , P3 ;  /* 0xff800000b8b87808 */ /* 0x000fe20001800000 */
[----:B------:R-:W-:Y:S01]  /*5320*/  MUFU.TANH R51, R51 ;  /* 0x0000003300337308 */ /* 0x000fe20000002400 */
[----:B------:R-:W-:-:S02]  /*5330*/  FMNMX.FTZ R11, R186, R11, !PT ;  /* 0x0000000bba0b7209 */ /* 0x000fc40007810000 */
[----:B------:R-:W-:Y:S02]  /*5340*/  ISETP.GT.AND P3, PT, R10, 0x18, PT ;  /* 0x000000180a00780c */ /* 0x000fe40003f64270 */
[----:B------:R-:W-:-:S03]  /*5350*/  FMNMX.FTZ R11, R184, R11, !PT ;  /* 0x0000000bb80b7209 */ /* 0x000fc60007810000 */
[----:B------:R-:W-:Y:S01]  /*5360*/  MUFU.TANH R54, R54 ;  /* 0x0000003600367308 */ /* 0x000fe20000002400 */
[----:B0-----:R-:W-:-:S07]  /*5370*/  IADD3 R72, R72, -UR40, R43 ;  /* 0x8000002848487c10 */ /* 0x001fce000fffe02b */
[----:B------:R-:W-:Y:S01]  /*5380*/  MUFU.TANH R55, R55 ;  /* 0x0000003700377308 */ /* 0x000fe20000002400 */
[----:B------:R-:W-:-:S07]  /*5390*/  ISETP.GT.AND P5, PT, R72, 0x1, PT ;  /* 0x000000014800780c */ /* 0x000fce0003fa4270 */
        /* <DEDUP_REMOVED lines=11> */
[----:B------:R-:W-:Y:S01]  /*5450*/  HGMMA.64x128x16.F32 R88, R176, gdesc[UR8].tnspB, R88, gsb0 ;  /* 0x41e00008b0587df0 */ /* 0x000fe20008000858 */
[----:B------:R-:W-:Y:S01]  /*5460*/  UIADD3 UR10, UR6, 0x100, URZ ;  /* 0x00000100060a7890 */ /* 0x000fe2000fffe03f */
[----:B------:R-:W-:-:S04]  /*5470*/  UMOV UR11, 0x40000040 ;  /* 0x40000040000b7882 */ /* 0x000fc80000000000 */
[----:B------:R-:W2:Y:S01]  /*5480*/  MUFU.TANH R182, R182 ;  /* 0x000000b600b67308 */ /* 0x000ea20000002400 */
[----:B0-----:R-:W-:Y:S01]  /*5490*/  FMUL.FTZ R38, R53, UR60 ;  /* 0x0000003c35267c20 */ /* 0x001fe20008410000 */
[----:B------:R-:W-:Y:S01]  /*54a0*/  FMUL.FTZ R53, R69, UR60 ;  /* 0x0000003c45357c20 */ /* 0x000fe20008410000 */
[----:B------:R-:W-:-:S05]  /*54b0*/  FMUL.FTZ R69, R84, UR60 ;  /* 0x0000003c54457c20 */ /* 0x000fca0008410000 */
[----:B------:R-:W-:Y:S01]  /*54c0*/  MUFU.TANH R2, R2 ;  /* 0x0000000200027308 */ /* 0x000fe20000002400 */
[----:B-1----:R-:W-:Y:S02]  /*54d0*/  FSEL R180, R180, -INF , P3 ;  /* 0xff800000b4b47808 */ /* 0x002fe40001800000 */
[----:B------:R-:W-:-:S05]  /*54e0*/  ISETP.GT.AND P3, PT, R10, 0x20, PT ;  /* 0x000000200a00780c */ /* 0x000fca0003f64270 */
[----:B------:R0:W-:Y:S01]  /*54f0*/  MUFU.TANH R40, R78 ;  /* 0x0000004e00287308 */ /* 0x0001e20000002400 */
[----:B--2---:R-:W-:Y:S02]  /*5500*/  FSEL R182, R182, -INF , P4 ;  /* 0xff800000b6b67808 */ /* 0x004fe40002000000 */
[----:B------:R-:W-:Y:S02]  /*5510*/  ISETP.GT.AND P4, PT, R10, 0x19, PT ;  /* 0x000000190a00780c */ /* 0x000fe40003f84270 */
[----:B------:R-:W-:-:S03]  /*5520*/  FMNMX.FTZ R11, R182, R11, !PT ;  /* 0x0000000bb60b7209 */ /* 0x000fc60007810000 */
[----:B------:R-:W-:Y:S01]  /*5530*/  MUFU.TANH R79, R79 ;  /* 0x0000004f004f7308 */ /* 0x000fe20000002400 */
[----:B------:R-:W-:Y:S01]  /*5540*/  FMNMX.FTZ R11, R180, R11, !PT ;  /* 0x0000000bb40b7209 */ /* 0x000fe20007810000 */
[----:B0-----:R-:W-:Y:S01]  /*5550*/  FMUL.FTZ R78, R65, UR60 ;  /* 0x0000003c414e7c20 */ /* 0x001fe20008410000 */
[----:B------:R-:W-:-:S05]  /*5560*/  FMUL.FTZ R65, R80, UR60 ;  /* 0x0000003c50417c20 */ /* 0x000fca0008410000 */
[----:B------:R0:W-:Y:S08]  /*5570*/  MUFU.TANH R27, R82 ;  /* 0x00000052001b7308 */ /* 0x0001f00000002400 */
[----:B------:R-:W-:Y:S01]  /*5580*/  MUFU.TANH R25, R83 ;  /* 0x0000005300197308 */ /* 0x000fe20000002400 */
[----:B0-----:R-:W-:Y:S01]  /*5590*/  FMUL.FTZ R82, R64, UR60 ;  /* 0x0000003c40527c20 */ /* 0x001fe20008410000 */
[----:B------:R-:W-:-:S06]  /*55a0*/  FMUL.FTZ R64, R81, UR60 ;  /* 0x0000003c51407c20 */ /* 0x000fcc0008410000 */
[----:B------:R-:W-:Y:S08]  /*55b0*/  MUFU.TANH R0, R0 ;  /* 0x0000000000007308 */ /* 0x000ff00000002400 */
[----:B------:R-:W0:Y:S08]  /*55c0*/  MUFU.TANH R19, R19 ;  /* 0x0000001300137308 */ /* 0x000e300000002400 */
[----:B------:R-:W-:Y:S08]  /*55d0*/  MUFU.TANH R22, R22 ;  /* 0x0000001600167308 */ /* 0x000ff00000002400 */
[----:B------:R-:W-:Y:S01]  /*55e0*/  MUFU.TANH R20, R20 ;  /* 0x0000001400147308 */ /* 0x000fe20000002400 */
[----:B0-----:R-:W-:-:S02]  /*55f0*/  FSEL R43, R19, -INF , P5 ;  /* 0xff800000132b7808 */ /* 0x001fc40002800000 */
[----:B------:R-:W-:-:S05]  /*5600*/  ISETP.GT.AND P5, PT, R72, 0x9, PT ;  /* 0x000000094800780c */ /* 0x000fca0003fa4270 */
        /* <DEDUP_REMOVED lines=10> */
[----:B------:R-:W-:Y:S02]  /*56b0*/  FSEL R176, R42, -INF , P3 ;  /* 0xff8000002ab07808 */ /* 0x000fe40001800000 */
[----:B------:R-:W-:Y:S02]  /*56c0*/  ISETP.GT.AND P3, PT, R10, 0x28, PT ;  /* 0x000000280a00780c */ /* 0x000fe40003f64270 */
[----:B------:R0:W1:Y:S01]  /*56d0*/  MUFU.TANH R178, R39 ;  /* 0x0000002700b27308 */ /* 0x0000620000002400 */
[----:B------:R-:W-:Y:S01]  /*56e0*/  HGMMA.64x128x16.F32 R88, R172, gdesc[UR8].tnspB, R88, gsb0 ;  /* 0x41e00008ac587df0 */ /* 0x000fe20008000858 */
[----:B------:R-:W-:Y:S01]  /*56f0*/  UIADD3 UR10, UR6, 0x180, URZ ;  /* 0x00000180060a7890 */ /* 0x000fe2000fffe03f */
[----:B------:R-:W-:-:S05]  /*5700*/  UMOV UR11, 0x40000040 ;  /* 0x40000040000b7882 */ /* 0x000fca0000000000 */
[----:B------:R2:W-:Y:S01]  /*5710*/  MUFU.TANH R42, R75 ;  /* 0x0000004b002a7308 */ /* 0x0005e20000002400 */
[----:B0-----:R-:W-:-:S07]  /*5720*/  FMUL.FTZ R39, R56, UR60 ;  /* 0x0000003c38277c20 */ /* 0x001fce0008410000 */
[----:B------:R-:W0:Y:S01]  /*5730*/  MUFU.TANH R56, R59 ;  /* 0x0000003b00387308 */ /* 0x000e220000002400 */
[----:B-1----:R-:W-:Y:S01]  /*5740*/  FSEL R178, R178, -INF , P4 ;  /* 0xff800000b2b27808 */ /* 0x002fe20002000000 */
[----:B--2---:R-:W-:Y:S01]  /*5750*/  FMUL.FTZ R75, R61, UR60 ;  /* 0x0000003c3d4b7c20 */ /* 0x004fe20008410000 */
[----:B------:R-:W-:Y:S01]  /*5760*/  ISETP.GT.AND P4, PT, R10, 0x21, PT ;  /* 0x000000210a00780c */ /* 0x000fe20003f84270 */
[----:B------:R-:W-:Y:S01]  /*5770*/  FMUL.FTZ R61, R76, UR60 ;  /* 0x0000003c4c3d7c20 */ /* 0x000fe20008410000 */
        /* <DEDUP_REMOVED lines=21> */
[----:B------:R-:W-:Y:S01]  /*58d0*/  MUFU.TANH R21, R87 ;  /* 0x0000005700157308 */ /* 0x000fe20000002400 */
[----:B------:R-:W-:Y:S01]  /*58e0*/  FSEL R172, R46, -INF , P3 ;  /* 0xff8000002eac7808 */ /* 0x000fe20001800000 */
[----:B------:R-:W-:Y:S01]  /*58f0*/  HGMMA.64x128x16.F32 R88, R168, gdesc[UR8].tnspB, R88, gsb0 ;  /* 0x41e00008a8587df0 */ /* 0x000fe20008000858 */
[----:B------:R-:W-:Y:S01]  /*5900*/  UIADD3 UR10, UR6, 0x200, URZ ;  /* 0x00000200060a7890 */ /* 0x000fe2000fffe03f */
[----:B------:R-:W-:Y:S01]  /*5910*/  FMNMX.FTZ R11, R174, R11, !PT ;  /* 0x0000000bae0b7209 */ /* 0x000fe20007810000 */
[----:B------:R-:W-:Y:S01]  /*5920*/  UMOV UR11, 0x40000040 ;  /* 0x40000040000b7882 */ /* 0x000fe20000000000 */
[----:B------:R-:W-:-:S02]  /*5930*/  ISETP.GT.AND P3, PT, R10, 0x30, PT ;  /* 0x000000300a00780c */ /* 0x000fc40003f64270 */
[----:B------:R-:W-:Y:S01]  /*5940*/  FMNMX.FTZ R11, R172, R11, !PT ;  /* 0x0000000bac0b7209 */ /* 0x000fe20007810000 */
[----:B------:R1:W2:Y:S02]  /*5950*/  MUFU.TANH R46, R71 ;  /* 0x00000047002e7308 */ /* 0x0002a40000002400 */
[----:B-1----:R-:W-:-:S06]  /*5960*/  FMUL.FTZ R71, R60, UR60 ;  /* 0x0000003c3c477c20 */ /* 0x002fcc0008410000 */
[----:B------:R-:W-:Y:S01]  /*5970*/  MUFU.TANH R71, R71 ;  /* 0x0000004700477308 */ /* 0x000fe20000002400 */
[----:B------:R-:W-:Y:S02]  /*5980*/  WARPGROUP.DEPBAR.LE gsb0, 0x0 ;  /* 0x00008000000079c5 */ /* 0x000fe40000010000 */
[----:B------:R-:W-:Y:S01]  /*5990*/  WARPGROUP.ARRIVE ;  /* 0x00000000000079c5 */ /* 0x000fe20000000000 */
[----:B------:R-:W-:Y:S02]  /*59a0*/  FSEL R170, R47, -INF , P4 ;  /* 0xff8000002faa7808 */ /* 0x000fe40002000000 */
[----:B------:R-:W-:Y:S02]  /*59b0*/  ISETP.GT.AND P4, PT, R10, 0x31, PT ;  /* 0x000000310a00780c */ /* 0x000fe40003f84270 */
[----:B------:R-:W-:Y:S01]  /*59c0*/  FSEL R168, R50, -INF , P3 ;  /* 0xff80000032a87808 */ /* 0x000fe20001800000 */
[----:B------:R-:W-:Y:S01]  /*59d0*/  HGMMA.64x128x16.F32 R88, R164, gdesc[UR8].tnspB, R88, gsb0 ;  /* 0x41e00008a4587df0 */ /* 0x000fe20008000858 */
[----:B------:R-:W-:Y:S01]  /*59e0*/  FMNMX.FTZ R11, R170, R11, !PT ;  /* 0x0000000baa0b7209 */ /* 0x000fe20007810000 */
[----:B------:R-:W-:Y:S01]  /*59f0*/  UIADD3 UR10, UR6, 0x280, URZ ;  /* 0x00000280060a7890 */ /* 0x000fe2000fffe03f */
[----:B------:R-:W-:Y:S01]  /*5a00*/  ISETP.GT.AND P3, PT, R10, 0x38, PT ;  /* 0x000000380a00780c */ /* 0x000fe20003f64270 */
[----:B------:R-:W-:Y:S01]  /*5a10*/  UMOV UR11, 0x40000040 ;  /* 0x40000040000b7882 */ /* 0x000fe20000000000 */
[----:B------:R-:W-:-:S02]  /*5a20*/  FSEL R74, R51, -INF , P4 ;  /* 0xff800000334a7808 */ /* 0x000fc40002000000 */
[----:B------:R-:W-:Y:S02]  /*5a30*/  FMNMX.FTZ R11, R168, R11, !PT ;  /* 0x0000000ba80b7209 */ /* 0x000fe40007810000 */
[----:B------:R-:W-:Y:S02]  /*5a40*/  ISETP.GT.AND P4, PT, R10, 0x39, PT ;  /* 0x000000390a00780c */ /* 0x000fe40003f84270 */
[----:B------:R-:W-:Y:S02]  /*5a50*/  FSEL R70, R54, -INF , P3 ;  /* 0xff80000036467808 */ /* 0x000fe40001800000 */
[----:B------:R-:W-:Y:S02]  /*5a60*/  FMNMX.FTZ R11, R74, R11, !PT ;  /* 0x0000000b4a0b7209 */ /* 0x000fe40007810000 */
[----:B------:R-:W-:Y:S02]  /*5a70*/  ISETP.GT.AND P3, PT, R10, 0x40, PT ;  /* 0x000000400a00780c */ /* 0x000fe40003f64270 */
[----:B------:R-:W-:Y:S01]  /*5a80*/  FSEL R66, R55, -INF , P4 ;  /* 0xff80000037427808 */ /* 0x000fe20002000000 */
[----:B------:R-:W-:Y:S01]  /*5a90*/  FMUL.FTZ R55, R73, UR60 ;  /* 0x0000003c49377c20 */ /* 0x000fe20008410000 */
[----:B------:R-:W-:-:S02]  /*5aa0*/  FMNMX.FTZ R11, R70, R11, !PT ;  /* 0x0000000b460b7209 */ /* 0x000fc40007810000 */
[----:B------:R-:W-:Y:S02]  /*5ab0*/  ISETP.GT.AND P4, PT, R10, 0x41, PT ;  /* 0x000000410a00780c */ /* 0x000fe40003f84270 */
[----:B------:R-:W-:Y:S01]  /*5ac0*/  FSEL R62, R58, -INF , P3 ;  /* 0xff8000003a3e7808 */ /* 0x000fe20001800000 */
[----:B------:R-:W-:Y:S01]  /*5ad0*/  MUFU.TANH R55, R55 ;  /* 0x0000003700377308 */ /* 0x000fe20000002400 */
[----:B------:R-:W-:Y:S02]  /*5ae0*/  FMNMX.FTZ R11, R66, R11, !PT ;  /* 0x0000000b420b7209 */ /* 0x000fe40007810000 */
[----:B------:R-:W-:Y:S02]  /*5af0*/  ISETP.GT.AND P3, PT, R10, 0x48, PT ;  /* 0x000000480a00780c */ /* 0x000fe40003f64270 */
[----:B0-----:R-:W-:Y:S02]  /*5b00*/  FSEL R56, R56, -INF , P4 ;  /* 0xff80000038387808 */ /* 0x001fe40002000000 */
[----:B------:R-:W-:-:S02]  /*5b10*/  FMNMX.FTZ R11, R62, R11, !PT ;  /* 0x0000000b3e0b7209 */ /* 0x000fc40007810000 */
[----:B------:R-:W-:Y:S02]  /*5b20*/  ISETP.GT.AND P4, PT, R10, 0x49, PT ;  /* 0x000000490a00780c */ /* 0x000fe40003f84270 */
[----:B------:R-:W-:Y:S02]  /*5b30*/  FSEL R58, R23, -INF , P3 ;  /* 0xff800000173a7808 */ /* 0x000fe40001800000 */
[----:B------:R-:W-:Y:S01]  /*5b40*/  FMNMX.FTZ R11, R56, R11, !PT ;  /* 0x0000000b380b7209 */ /* 0x000fe20007810000 */
[----:B------:R-:W0:Y:S01]  /*5b50*/  MUFU.TANH R23, R86 ;  /* 0x0000005600177308 */ /* 0x000e220000002400 */
[----:B------:R-:W-:Y:S02]  /*5b60*/  ISETP.GT.AND P3, PT, R10, 0x50, PT ;  /* 0x000000500a00780c */ /* 0x000fe40003f64270 */
[----:B------:R-:W-:Y:S02]  /*5b70*/  FSEL R54, R63, -INF , P4 ;  /* 0xff8000003f367808 */ /* 0x000fe40002000000 */
[----:B------:R-:W-:-:S02]  /*5b80*/  FMNMX.FTZ R11, R58, R11, !PT ;  /* 0x0000000b3a0b7209 */ /* 0x000fc40007810000 */
[----:B------:R-:W-:Y:S02]  /*5b90*/  ISETP.GT.AND P4, PT, R10, 0x51, PT ;  /* 0x000000510a00780c */ /* 0x000fe40003f84270 */
[----:B------:R-:W-:Y:S02]  /*5ba0*/  FSEL R52, R52, -INF , P3 ;  /* 0xff80000034347808 */ /* 0x000fe40001800000 */
[----:B------:R-:W-:Y:S02]  /*5bb0*/  FMNMX.FTZ R11, R54, R11, !PT ;  /* 0x0000000b360b7209 */ /* 0x000fe40007810000 */
[----:B------:R-:W-:Y:S02]  /*5bc0*/  ISETP.GT.AND P3, PT, R10, 0x58, PT ;  /* 0x000000580a00780c */ /* 0x000fe40003f64270 */
[----:B------:R-:W-:Y:S02]  /*5bd0*/  FSEL R50, R67, -INF , P4 ;  /* 0xff80000043327808 */ /* 0x000fe40002000000 */
[----:B------:R-:W-:-:S02]  /*5be0*/  FMNMX.FTZ R11, R52, R11, !PT ;  /* 0x0000000b340b7209 */ /* 0x000fc40007810000 */
[----:B------:R-:W-:Y:S02]  /*5bf0*/  ISETP.GT.AND P4, PT, R10, 0x59, PT ;  /* 0x000000590a00780c */ /* 0x000fe40003f84270 */
[----:B------:R-:W-:Y:S02]  /*5c00*/  FSEL R48, R48, -INF , P3 ;  /* 0xff80000030307808 */ /* 0x000fe40001800000 */
[----:B------:R-:W-:Y:S02]  /*5c10*/  FMNMX.FTZ R11, R50, R11, !PT ;  /* 0x0000000b320b7209 */ /* 0x000fe40007810000 */
[----:B------:R-:W-:Y:S02]  /*5c20*/  ISETP.GT.AND P3, PT, R10, 0x60, PT ;  /* 0x000000600a00780c */ /* 0x000fe40003f64270 */
[----:B--2---:R-:W-:Y:S02]  /*5c30*/  FSEL R46, R46, -INF , P4 ;  /* 0xff8000002e2e7808 */ /* 0x004fe40002000000 */
        /* <DEDUP_REMOVED lines=16> */
[----:B------:R-:W1:Y:S01]  /*5d40*/  MUFU.TANH R79, R79 ;  /* 0x0000004f004f7308 */ /* 0x000e620000002400 */
[----:B------:R-:W-:Y:S02]  /*5d50*/  FMNMX.FTZ R60, R2, R11, !PT ;  /* 0x0000000b023c7209 */ /* 0x000fe40007810000 */
[----:B------:R-:W-:Y:S02]  /*5d60*/  ISETP.GT.AND P3, PT, R10, 0x78, PT ;  /* 0x000000780a00780c */ /* 0x000fe40003f64270 */
[----:B------:R-:W-:Y:S02]  /*5d70*/  FSEL R25, R25, -INF , P4 ;  /* 0xff80000019197808 */ /* 0x000fe40002000000 */
[----:B------:R-:W-:-:S02]  /*5d80*/  FMNMX.FTZ R60, R27, R60, !PT ;  /* 0x0000003c1b3c7209 */ /* 0x000fc40007810000 */
[----:B------:R-:W-:Y:S02]  /*5d90*/  ISETP.GT.AND P4, PT, R10, 0x79, PT ;  /* 0x000000790a00780c */ /* 0x000fe40003f84270 */
[----:B0-----:R-:W-:Y:S01]  /*5da0*/  FSEL R23, R23, -INF , P3 ;  /* 0xff80000017177808 */ /* 0x001fe20001800000 */
[----:B------:R-:W0:Y:S01]  /*5db0*/  LDC R10, c[0x0][0x988] ;  /* 0x00026200ff0a7b82 */ /* 0x000e220000000800 */
[----:B------:R-:W-:Y:S02]  /*5dc0*/  FMNMX.FTZ R60, R25, R60, !PT ;  /* 0x0000003c193c7209 */ /* 0x000fe40007810000 */
[----:B------:R-:W-:Y:S02]  /*5dd0*/  FSEL R21, R21, -INF , P4 ;  /* 0xff80000015157808 */ /* 0x000fe40002000000 */
[----:B------:R-:W-:Y:S02]  /*5de0*/  FMNMX.FTZ R60, R23, R60, !PT ;  /* 0x0000003c173c7209 */ /* 0x000fe40007810000 */
[----:B------:R-:W-:-:S02]  /*5df0*/  ISETP.GT.AND P4, PT, R72, RZ, PT ;  /* 0x000000ff4800720c */ /* 0x000fc40003f84270 */
[----:B------:R-:W-:Y:S02]  /*5e00*/  FMNMX.FTZ R60, R21, R60, !PT ;  /* 0x0000003c153c7209 */ /* 0x000fe40007810000 */
[----:B------:R-:W-:Y:S02]  /*5e10*/  FSEL R0, R0, -INF , P4 ;  /* 0xff80000000007808 */ /* 0x000fe40002000000 */
[----:B------:R-:W-:Y:S01]  /*5e20*/  ISETP.GT.AND P4, PT, R72, 0x8, PT ;  /* 0x000000084800780c */ /* 0x000fe20003f84270 */
[----:B------:R-:W2:Y:S01]  /*5e30*/  SHFL.BFLY PT, R11, R60, 0x2, 0x1f ;  /* 0x0c401f003c0b7f89 */ /* 0x000ea200000e0000 */
[----:B------:R-:W-:Y:S02]  /*5e40*/  FMNMX.FTZ R76, R0, R13, !PT ;  /* 0x0000000d004c7209 */ /* 0x000fe40007810000 */
[----:B------:R-:W-:Y:S02]  /*5e50*/  FSEL R47, R20, -INF , P5 ;  /* 0xff800000142f7808 */ /* 0x000fe40002800000 */
[----:B------:R-:W-:-:S02]  /*5e60*/  FMNMX.FTZ R76, R43, R76, !PT ;  /* 0x0000004c2b4c7209 */ /* 0x000fc40007810000 */
[----:B------:R-:W-:-:S04]  /*5e70*/  ISETP.GT.AND P5, PT, R72, 0x11, PT ;  /* 0x000000114800780c */ /* 0x000fc80003fa4270 */
[----:B------:R-:W-:Y:S02]  /*5e80*/  FSEL R51, R24, -INF , P5 ;  /* 0xff80000018337808 */ /* 0x000fe40002800000 */
[----:B------:R-:W-:-:S04]  /*5e90*/  ISETP.GT.AND P5, PT, R72, 0x19, PT ;  /* 0x000000194800780c */ /* 0x000fc80003fa4270 */
[----:B------:R-:W-:Y:S02]  /*5ea0*/  FSEL R63, R28, -INF , P5 ;  /* 0xff8000001c3f7808 */ /* 0x000fe40002800000 */
[----:B------:R-:W-:Y:S01]  /*5eb0*/  ISETP.GT.AND P5, PT, R72, 0x21, PT ;  /* 0x000000214800780c */ /* 0x000fe20003fa4270 */
[----:B------:R-:W-:Y:S02]  /*5ec0*/  WARPGROUP.DEPBAR.LE gsb0, 0x0 ;  /* 0x00008000000079c5 */ /* 0x000fe40000010000 */
[----:B------:R-:W-:Y:S01]  /*5ed0*/  WARPGROUP.ARRIVE ;  /* 0x00000000000079c5 */ /* 0x000fe20000000000 */
[----:B------:R-:W-:Y:S02]  /*5ee0*/  FSEL R31, R31, -INF , P5 ;  /* 0xff8000001f1f7808 */ /* 0x000fe40002800000 */
[----:B--2---:R-:W-:Y:S01]  /*5ef0*/  FMNMX.FTZ R11, R60, R11, !PT ;  /* 0x0000000b3c0b7209 */ /* 0x004fe20007810000 */
[----:B------:R-:W-:Y:S01]  /*5f00*/  FMUL.FTZ R60, R77, UR60 ;  /* 0x0000003c4d3c7c20 */ /* 0x000fe20008410000 */
[C---:B------:R-:W-:Y:S01]  /*5f10*/  ISETP.GT.AND P5, PT, R72.reuse, 0x29, PT ;  /* 0x000000294800780c */ /* 0x040fe20003fa4270 */
[----:B------:R-:W-:Y:S01]  /*5f20*/  HGMMA.64x128x16.F32 R88, R160, gdesc[UR8].tnspB, R88, gsb0 ;  /* 0x41e00008a0587df0 */ /* 0x000fe20008000858 */
[----:B------:R-:W-:Y:S01]  /*5f30*/  UIADD3 UR10, UR6, 0x300, URZ ;  /* 0x00000300060a7890 */ /* 0x000fe2000fffe03f */
[----:B------:R-:W2:Y:S01]  /*5f40*/  SHFL.BFLY PT, R68, R11, 0x1, 0x1f ;  /* 0x0c201f000b447f89 */ /* 0x000ea200000e0000 */
[----:B------:R-:W-:Y:S01]  /*5f50*/  UMOV UR11, 0x40000040 ;  /* 0x40000040000b7882 */ /* 0x000fe20000000000 */
[----:B------:R-:W-:Y:S01]  /*5f60*/  FSEL R33, R33, -INF , P5 ;  /* 0xff80000021217808 */ /* 0x000fe20002800000 */
[----:B------:R-:W3:Y:S01]  /*5f70*/  MUFU.TANH R60, R60 ;  /* 0x0000003c003c7308 */ /* 0x000ee20000002400 */
[----:B------:R-:W-:Y:S01]  /*5f80*/  ISETP.GT.AND P5, PT, R72, 0x31, PT ;  /* 0x000000314800780c */ /* 0x000fe20003fa4270 */
[----:B------:R-:W-:-:S03]  /*5f90*/  UIADD3 UR6, UR6, 0x380, URZ ;  /* 0x0000038006067890 */ /* 0x000fc6000fffe03f */
[----:B------:R-:W-:Y:S02]  /*5fa0*/  FSEL R35, R35, -INF , P5 ;  /* 0xff80000023237808 */ /* 0x000fe40002800000 */
[----:B------:R-:W-:-:S04]  /*5fb0*/  ISETP.GT.AND P5, PT, R72, 0x39, PT ;  /* 0x000000394800780c */ /* 0x000fc80003fa4270 */
[----:B------:R-:W-:Y:S02]  /*5fc0*/  FSEL R83, R38, -INF , P5 ;  /* 0xff80000026537808 */ /* 0x000fe40002800000 */
[----:B------:R-:W-:-:S04]  /*5fd0*/  ISETP.GT.AND P5, PT, R72, 0x41, PT ;  /* 0x000000414800780c */ /* 0x000fc80003fa4270 */
[----:B------:R-:W-:Y:S02]  /*5fe0*/  FSEL R41, R41, -INF , P5 ;  /* 0xff80000029297808 */ /* 0x000fe40002800000 */
[C---:B------:R-:W-:Y:S02]  /*5ff0*/  ISETP.GT.AND P5, PT, R72.reuse, 0x49, PT ;  /* 0x000000494800780c */ /* 0x040fe40003fa4270 */
[----:B--2---:R-:W-:Y:S01]  /*6000*/  FMNMX.FTZ R11, R11, R68, !PT ;  /* 0x000000440b0b7209 */ /* 0x004fe20007810000 */
[----:B------:R-:W-:Y:S01]  /*6010*/  FMUL.FTZ R68, R85, UR60 ;  /* 0x0000003c55447c20 */ /* 0x000fe20008410000 */
[----:B------:R-:W-:Y:S02]  /*6020*/  FSEL R75, R75, -INF , P5 ;  /* 0xff8000004b4b7808 */ /* 0x000fe40002800000 */
[C---:B------:R-:W-:Y:S01]  /*6030*/  FSETP.NEU.FTZ.AND P3, PT, R11.reuse, -INF , PT ;  /* 0xff8000000b00780b */ /* 0x040fe20003f7d000 */
[----:B0-----:R-:W-:Y:S01]  /*6040*/  FMUL.FTZ R45, R11, R10 ;  /* 0x0000000a0b2d7220 */ /* 0x001fe20000410000 */
[----:B------:R-:W-:Y:S01]  /*6050*/  ISETP.GT.AND P5, PT, R72, 0x51, PT ;  /* 0x000000514800780c */ /* 0x000fe20003fa4270 */
[----:B------:R-:W0:Y:S03]  /*6060*/  MUFU.TANH R68, R68 ;  /* 0x0000004400447308 */ /* 0x000e260000002400 */
[----:B------:R-:W-:-:S02]  /*6070*/  FSEL R29, R45, RZ, P3 ;  /* 0x000000ff2d1d7208 */ /* 0x000fc40001800000 */
[----:B------:R-:W-:Y:S02]  /*6080*/  FSEL R45, R22, -INF , P4 ;  /* 0xff800000162d7808 */ /* 0x000fe40002000000 */
[----:B------:R-:W-:Y:S01]  /*6090*/  ISETP.GT.AND P4, PT, R72, 0x10, PT ;  /* 0x000000104800780c */ /* 0x000fe20003f84270 */
[--C-:B------:R-:W-:Y:S01]  /*60a0*/  FFMA.FTZ R24, R182, R10, -R29.reuse ;  /* 0x0000000ab6187223 */ /* 0x100fe2000001081d */
[----:B------:R-:W-:Y:S01]  /*60b0*/  FMNMX.FTZ R76, R45, R76, !PT ;  /* 0x0000004c2d4c7209 */ /* 0x000fe20007810000 */
[-CC-:B------:R-:W-:Y:S01]  /*60c0*/  FFMA.FTZ R187, R2, R10.reuse, -R29.reuse ;  /* 0x0000000a02bb7223 */ /* 0x180fe2000001081d */
[----:B------:R-:W-:Y:S01]  /*60d0*/  FSEL R49, R26, -INF , P4 ;  /* 0xff8000001a317808 */ /* 0x000fe20002000000 */
[--C-:B------:R-:W-:Y:S01]  /*60e0*/  FFMA.FTZ R181, R192, R10, -R29.reuse ;  /* 0x0000000ac0b57223 */ /* 0x100fe2000001081d */
[----:B------:R-:W-:Y:S01]  /*60f0*/  FMNMX.FTZ R76, R47, R76, !PT ;  /* 0x0000004c2f4c7209 */ /* 0x000fe20007810000 */
[-CC-:B------:R-:W-:Y:S01]  /*6100*/  FFMA.FTZ R179, R180, R10.reuse, -R29.reuse ;  /* 0x0000000ab4b37223 */ /* 0x180fe2000001081d */
[----:B------:R-:W-:Y:S01]  /*6110*/  ISETP.GT.AND P4, PT, R72, 0x18, PT ;  /* 0x000000184800780c */ /* 0x000fe20003f84270 */
[--C-:B------:R-:W-:Y:S01]  /*6120*/  FFMA.FTZ R190, R190, R10, -R29.reuse ;  /* 0x0000000abebe7223 */ /* 0x100fe2000001081d */
[----:B------:R-:W-:Y:S01]  /*6130*/  FMNMX.FTZ R76, R49, R76, !PT ;  /* 0x0000004c314c7209 */ /* 0x000fe20007810000 */
[----:B------:R-:W-:Y:S01]  /*6140*/  MUFU.EX2 R181, R181 ;  /* 0x000000b500b57308 */ /* 0x000fe20000000800 */
        /* <DEDUP_REMOVED lines=59> */
[----:B------:R-:W-:Y:S01]  /*6500*/  FFMA.FTZ R21, R21, R10, -R29 ;  /* 0x0000000a15157223 */ /* 0x000fe2000001081d */
[----:B------:R-:W-:-:S02]  /*6510*/  ISETP.GT.AND P4, PT, R72, 0x58, PT ;  /* 0x000000584800780c */ /* 0x000fc40003f84270 */
[----:B------:R-:W-:Y:S01]  /*6520*/  FSEL R39, R78, -INF , P5 ;  /* 0xff8000004e277808 */ /* 0x000fe20002800000 */
[----:B------:R-:W-:Y:S01]  /*6530*/  MUFU.EX2 R173, R173 ;  /* 0x000000ad00ad7308 */ /* 0x000fe20000000800 */
[----:B------:R-:W-:Y:S02]  /*6540*/  FMNMX.FTZ R76, R37, R76, !PT ;  /* 0x0000004c254c7209 */ /* 0x000fe40007810000 */
[C---:B------:R-:W-:Y:S02]  /*6550*/  ISETP.GT.AND P5, PT, R72.reuse, 0x59, PT ;  /* 0x000000594800780c */ /* 0x040fe40003fa4270 */
[----:B-1----:R-:W-:Y:S02]  /*6560*/  FSEL R79, R79, -INF , P4 ;  /* 0xff8000004f4f7808 */ /* 0x002fe40002000000 */
[----:B------:R-:W-:Y:S01]  /*6570*/  FMNMX.FTZ R76, R39, R76, !PT ;  /* 0x0000004c274c7209 */ /* 0x000fe20007810000 */
[----:B------:R-:W-:Y:S01]  /*6580*/  MUFU.EX2 R28, R28 ;  /* 0x0000001c001c7308 */ /* 0x000fe20000000800 */
[----:B------:R-:W-:-:S02]  /*6590*/  ISETP.GT.AND P4, PT, R72, 0x60, PT ;  /* 0x000000604800780c */ /* 0x000fc40003f84270 */
[----:B------:R-:W-:Y:S02]  /*65a0*/  FSEL R53, R53, -INF , P5 ;  /* 0xff80000035357808 */ /* 0x000fe40002800000 */
[----:B------:R-:W-:Y:S02]  /*65b0*/  FMNMX.FTZ R76, R79, R76, !PT ;  /* 0x0000004c4f4c7209 */ /* 0x000fe40007810000 */
[C---:B------:R-:W-:Y:S01]  /*65c0*/  ISETP.GT.AND P5, PT, R72.reuse, 0x61, PT ;  /* 0x000000614800780c */ /* 0x040fe20003fa4270 */
[----:B------:R-:W-:Y:S01]  /*65d0*/  MUFU.EX2 R175, R175 ;  /* 0x000000af00af7308 */ /* 0x000fe20000000800 */
[----:B------:R-:W-:Y:S02]  /*65e0*/  FSEL R57, R57, -INF , P4 ;  /* 0xff80000039397808 */ /* 0x000fe40002000000 */
[----:B------:R-:W-:Y:S02]  /*65f0*/  FMNMX.FTZ R76, R53, R76, !PT ;  /* 0x0000004c354c7209 */ /* 0x000fe40007810000 */
[----:B------:R-:W-:-:S02]  /*6600*/  ISETP.GT.AND P4, PT, R72, 0x68, PT ;  /* 0x000000684800780c */ /* 0x000fc40003f84270 */
[----:B------:R-:W-:Y:S01]  /*6610*/  FSEL R55, R55, -INF , P5 ;  /* 0xff80000037377808 */ /* 0x000fe20002800000 */
[----:B------:R-:W-:Y:S01]  /*6620*/  MUFU.EX2 R30, R30 ;  /* 0x0000001e001e7308 */ /* 0x000fe20000000800 */
[----:B------:R-:W-:Y:S01]  /*6630*/  FMNMX.FTZ R76, R57, R76, !PT ;  /* 0x0000004c394c7209 */ /* 0x000fe20007810000 */
[----:B------:R-:W-:Y:S02]  /*6640*/  WARPGROUP.DEPBAR.LE gsb0, 0x0 ;  /* 0x00008000000079c5 */ /* 0x000fe40000010000 */
[----:B------:R-:W-:Y:S01]  /*6650*/  WARPGROUP.ARRIVE ;  /* 0x00000000000079c5 */ /* 0x000fe20000000000 */
[----:B------:R-:W-:Y:S01]  /*6660*/  ISETP.GT.AND P5, PT, R72, 0x69, PT ;  /* 0x000000694800780c */ /* 0x000fe20003fa4270 */
[-CC-:B------:R-:W-:Y:S01]  /*6670*/  FFMA.FTZ R163, R48, R10.reuse, -R29.reuse ;  /* 0x0000000a30a37223 */ /* 0x180fe2000001081d */
[----:B------:R-:W-:Y:S01]  /*6680*/  FSEL R61, R61, -INF , P4 ;  /* 0xff8000003d3d7808 */ /* 0x000fe20002000000 */
[----:B------:R-:W-:Y:S01]  /*6690*/  FFMA.FTZ R161, R52, R10, -R29 ;  /* 0x0000000a34a17223 */ /* 0x000fe2000001081d */
[----:B------:R-:W-:Y:S01]  /*66a0*/  FMNMX.FTZ R76, R55, R76, !PT ;  /* 0x0000004c374c7209 */ /* 0x000fe20007810000 */
[----:B------:R-:W-:Y:S01]  /*66b0*/  HGMMA.64x128x16.F32 R88, R156, gdesc[UR8].tnspB, R88, gsb0 ;  /* 0x41e000089c587df0 */ /* 0x000fe20008000858 */
[----:B------:R-:W-:Y:S01]  /*66c0*/  ISETP.GT.AND P4, PT, R72, 0x70, PT ;  /* 0x000000704800780c */ /* 0x000fe20003f84270 */
[----:B------:R-:W-:Y:S01]  /*66d0*/  UMOV UR10, UR6 ;  /* 0x00000006000a7c82 */ /* 0x000fe20008000000 */
[----:B---3--:R-:W-:Y:S01]  /*66e0*/  FSEL R87, R60, -INF , P5 ;  /* 0xff8000003c577808 */ /* 0x008fe20002800000 */
[----:B------:R-:W-:Y:S01]  /*66f0*/  UMOV UR11, 0x40000040 ;  /* 0x40000040000b7882 */ /* 0x000fe20000000000 */
[----:B------:R-:W-:Y:S01]  /*6700*/  FMNMX.FTZ R76, R61, R76, !PT ;  /* 0x0000004c3d4c7209 */ /* 0x000fe20007810000 */
[----:B------:R-:W-:Y:S01]  /*6710*/  MUFU.EX2 R169, R169 ;  /* 0x000000a900a97308 */ /* 0x000fe20000000800 */
[----:B------:R-:W-:-:S02]  /*6720*/  ISETP.GT.AND P5, PT, R72, 0x71, PT ;  /* 0x000000714800780c */ /* 0x000fc40003fa4270 */
[----:B------:R-:W-:Y:S02]  /*6730*/  FSEL R65, R65, -INF , P4 ;  /* 0xff80000041417808 */ /* 0x000fe40002000000 */
[----:B------:R-:W-:Y:S02]  /*6740*/  FMNMX.FTZ R76, R87, R76, !PT ;  /* 0x0000004c574c7209 */ /* 0x000fe40007810000 */
[----:B------:R-:W-:Y:S01]  /*6750*/  ISETP.GT.AND P4, PT, R72, 0x78, PT ;  /* 0x000000784800780c */ /* 0x000fe20003f84270 */
[----:B------:R-:W-:Y:S01]  /*6760*/  MUFU.EX2 R32, R32 ;  /* 0x0000002000207308 */ /* 0x000fe20000000800 */
[----:B------:R-:W-:Y:S02]  /*6770*/  FSEL R185, R64, -INF , P5 ;  /* 0xff80000040b97808 */ /* 0x000fe40002800000 */
[----:B------:R-:W-:Y:S02]  /*6780*/  FMNMX.FTZ R76, R65, R76, !PT ;  /* 0x0000004c414c7209 */ /* 0x000fe40007810000 */
[----:B------:R-:W-:-:S02]  /*6790*/  ISETP.GT.AND P5, PT, R72, 0x79, PT ;  /* 0x000000794800780c */ /* 0x000fc40003fa4270 */
[----:B------:R-:W-:Y:S01]  /*67a0*/  FSEL R189, R69, -INF , P4 ;  /* 0xff80000045bd7808 */ /* 0x000fe20002000000 */
[--C-:B------:R-:W-:Y:S01]  /*67b0*/  FFMA.FTZ R69, R42, R10, -R29.reuse ;  /* 0x0000000a2a457223 */ /* 0x100fe2000001081d */
[----:B------:R-:W-:Y:S01]  /*67c0*/  FMNMX.FTZ R76, R185, R76, !PT ;  /* 0x0000004cb94c7209 */ /* 0x000fe20007810000 */
[----:B------:R-:W-:Y:S01]  /*67d0*/  FFMA.FTZ R42, R25, R10, -R29 ;  /* 0x0000000a192a7223 */ /* 0x000fe2000001081d */
[----:B0-----:R-:W-:Y:S01]  /*67e0*/  FSEL R191, R68, -INF , P5 ;  /* 0xff80000044bf7808 */ /* 0x001fe20002800000 */
[----:B------:R-:W-:Y:S01]  /*67f0*/  MUFU.EX2 R171, R171 ;  /* 0x000000ab00ab7308 */ /* 0x000fe20000000800 */
[----:B------:R-:W-:-:S04]  /*6800*/  FMNMX.FTZ R76, R189, R76, !PT ;  /* 0x0000004cbd4c7209 */ /* 0x000fc80007810000 */
        /* <DEDUP_REMOVED lines=19> */
[-CC-:B------:R-:W-:Y:S01]  /*6940*/  FFMA.FTZ R45, R51, R10.reuse, -R48.reuse ;  /* 0x0000000a332d7223 */ /* 0x180fe20000010830 */
[----:B------:R-:W-:Y:S01]  /*6950*/  FSEL R0, R19, RZ, P4 ;  /* 0x000000ff13007208 */ /* 0x000fe20002000000 */
[-CC-:B------:R-:W-:Y:S01]  /*6960*/  FFMA.FTZ R51, R31, R10.reuse, -R48.reuse ;  /* 0x0000000a1f337223 */ /* 0x180fe20000010830 */
[-CC-:B------:R-:W-:Y:S01]  /*6970*/  FFMA.FTZ R31, R35, R10.reuse, -R48.reuse ;  /* 0x0000000a231f7223 */ /* 0x180fe20000010830 */
[----:B------:R-:W-:Y:S01]  /*6980*/  FSEL R35, R11, RZ, P3 ;  /* 0x000000ff0b237208 */ /* 0x000fe20001800000 */
[-CC-:B------:R-:W-:Y:S01]  /*6990*/  FFMA.FTZ R180, R43, R10.reuse, -R48.reuse ;  /* 0x0000000a2bb47223 */ /* 0x180fe20000010830 */
[----:B------:R-:W-:Y:S01]  /*69a0*/  FADD.FTZ R13, -R0, R13 ;  /* 0x0000000d000d7221 */ /* 0x000fe20000010100 */
[----:B------:R-:W-:Y:S01]  /*69b0*/  MUFU.EX2 R25, R25 ;  /* 0x0000001900197308 */ /* 0x000fe20000000800 */
[-C--:B------:R-:W-:Y:S01]  /*69c0*/  FFMA.FTZ R43, R47, R10.reuse, -R48 ;  /* 0x0000000a2f2b7223 */ /* 0x080fe20000010830 */
[----:B------:R-:W-:Y:S01]  /*69d0*/  FADD.FTZ R35, -R35, R12 ;  /* 0x0000000c23237221 */ /* 0x000fe20000010100 */
[-C--:B------:R-:W-:Y:S01]  /*69e0*/  FMUL.FTZ R2, R13, R10.reuse ;  /* 0x0000000a0d027220 */ /* 0x080fe20000410000 */
[----:B------:R-:W-:Y:S01]  /*69f0*/  FFMA.FTZ R176, R49, R10, -R48 ;  /* 0x0000000a31b07223 */ /* 0x000fe20000010830 */
[----:B------:R-:W-:-:S02]  /*6a00*/  IMAD.U32 R12, RZ, RZ, UR61 ;  /* 0x0000003dff0c7e24 */ /* 0x000fc4000f8e00ff */
[-C--:B------:R-:W-:Y:S01]  /*6a10*/  FMUL.FTZ R35, R35, R10.reuse ;  /* 0x0000000a23237220 */ /* 0x080fe20000410000 */
[-CC-:B------:R-:W-:Y:S01]  /*6a20*/  FFMA.FTZ R178, R59, R10.reuse, -R48.reuse ;  /* 0x0000000a3bb27223 */ /* 0x180fe20000010830 */
[----:B------:R-:W-:Y:S01]  /*6a30*/  MUFU.EX2 R180, R180 ;  /* 0x000000b400b47308 */ /* 0x000fe20000000800 */
[----:B------:R-:W-:Y:S02]  /*6a40*/  @!P1 VIADD R12, R12, 0x34840 ;  /* 0x000348400c0c9836 */ /* 0x000fe40000000000 */
[-CC-:B------:R-:W-:Y:S01]  /*6a50*/  FFMA.FTZ R49, R63, R10.reuse, -R48.reuse ;  /* 0x0000000a3f317223 */ /* 0x180fe20000010830 */
[-CC-:B------:R-:W-:Y:S01]  /*6a60*/  FFMA.FTZ R172, R67, R10.reuse, -R48.reuse ;  /* 0x0000000a43ac7223 */ /* 0x180fe20000010830 */
[-CC-:B------:R-:W-:Y:S01]  /*6a70*/  FFMA.FTZ R174, R73, R10.reuse, -R48.reuse ;  /* 0x0000000a49ae7223 */ /* 0x180fe20000010830 */
[-C--:B------:R-:W-:Y:S01]  /*6a80*/  FFMA.FTZ R47, R33, R10.reuse, -R48 ;  /* 0x0000000a212f7223 */ /* 0x080fe20000010830 */
[----:B------:R-:W-:Y:S01]  /*6a90*/  @!P1 PRMT R12, RZ, 0x654, R12 ;  /* 0x00000654ff0c9816 */ /* 0x000fe2000000000c */
        /* <DEDUP_REMOVED lines=13> */
[----:B------:R-:W-:Y:S01]  /*6b70*/  FFMA.FTZ R57, R57, R10, -R48 ;  /* 0x0000000a39397223 */ /* 0x000fe20000010830 */
[----:B------:R-:W-:-:S02]  /*6b80*/  WARPGROUP.DEPBAR.LE gsb0, 0x0 ;  /* 0x00008000000079c5 */ /* 0x000fc40000010000 */
[----:B------:R-:W-:Y:S01]  /*6b90*/  WARPGROUP.ARRIVE ;  /* 0x00000000000079c5 */ /* 0x000fe20000000000 */
[----:B------:R-:W2:Y:S01]  /*6ba0*/  MUFU.EX2 R182, R182 ;  /* 0x000000b600b67308 */ /* 0x000ea20000000800 */
[----:B0-----:R-:W-:Y:S01]  /*6bb0*/  FFMA.FTZ R7, R2, R7, R25 ;  /* 0x0000000702077223 */ /* 0x001fe20000010019 */
[-CC-:B------:R-:W-:Y:S01]  /*6bc0*/  FFMA.FTZ R55, R55, R10.reuse, -R48.reuse ;  /* 0x0000000a37377223 */ /* 0x180fe20000010830 */
[-CC-:B------:R-:W-:Y:S01]  /*6bd0*/  FFMA.FTZ R61, R61, R10.reuse, -R48.reuse ;  /* 0x0000000a3d3d7223 */ /* 0x180fe20000010830 */
[--C-:B------:R-:W-:Y:S01]  /*6be0*/  FFMA.FTZ R87, R87, R10, -R48.reuse ;  /* 0x0000000a57577223 */ /* 0x100fe20000010830 */
[----:B------:R-:W-:Y:S01]  /*6bf0*/  HGMMA.64x128x16.F32 R88, R152, gdesc[UR8].tnspB, R88, gsb0 ;  /* 0x41e0000898587df0 */ /* 0x000fe20008000858 */
[C---:B------:R-:W-:Y:S01]  /*6c00*/  FADD.FTZ R7, R180.reuse, R7 ;  /* 0x00000007b4077221 */ /* 0x040fe20000010000 */
[----:B------:R-:W-:Y:S01]  /*6c10*/  F2FP.F16.F32.PACK_AB R180, R180, R25 ;  /* 0x00000019b4b4723e */ /* 0x000fe200000000ff */
[----:B------:R-:W0:Y:S01]  /*6c20*/  MUFU.EX2 R43, R43 ;  /* 0x0000002b002b7308 */ /* 0x000e220000000800 */
[----:B-1----:R-:W-:Y:S01]  /*6c30*/  FFMA.FTZ R35, R0, R6, R181 ;  /* 0x0000000600237223 */ /* 0x002fe200000100b5 */
[-CC-:B------:R-:W-:Y:S01]  /*6c40*/  FFMA.FTZ R65, R65, R10.reuse, -R48.reuse ;  /* 0x0000000a41417223 */ /* 0x180fe20000010830 */
[-CC-:B------:R-:W-:Y:S01]  /*6c50*/  FFMA.FTZ R185, R185, R10.reuse, -R48.reuse ;  /* 0x0000000ab9b97223 */ /* 0x180fe20000010830 */
[-CC-:B------:R-:W-:Y:S01]  /*6c60*/  FFMA.FTZ R189, R189, R10.reuse, -R48.reuse ;  /* 0x0000000abdbd7223 */ /* 0x180fe20000010830 */
[C---:B------:R-:W-:Y:S01]  /*6c70*/  FADD.FTZ R6, R22.reuse, R35 ;  /* 0x0000002316067221 */ /* 0x040fe20000010000 */
[----:B------:R-:W-:Y:S01]  /*6c80*/  FFMA.FTZ R48, R191, R10, -R48 ;  /* 0x0000000abf307223 */ /* 0x000fe20000010830 */
[----:B------:R-:W-:Y:S01]  /*6c90*/  IMAD.U32 R41, RZ, RZ, UR7 ;  /* 0x00000007ff297e24 */ /* 0x000fe2000f8e00ff */
[----:B------:R-:W1:Y:S01]  /*6ca0*/  MUFU.EX2 R176, R176 ;  /* 0x000000b000b07308 */ /* 0x000e620000000800 */
[C---:B------:R-:W-:Y:S01]  /*6cb0*/  ISETP.GT.AND P3, PT, R15.reuse, R14, PT ;  /* 0x0000000e0f00720c */ /* 0x040fe20003f64270 */
[----:B------:R-:W-:Y:S01]  /*6cc0*/  VIADD R15, R15, 0xffffffff ;  /* 0xffffffff0f0f7836 */ /* 0x000fe20000000000 */
[----:B------:R-:W-:-:S02]  /*6cd0*/  F2FP.F16.F32.PACK_AB R181, R22, R181 ;  /* 0x000000b516b5723e */ /* 0x000fc400000000ff */
[----:B------:R-:W-:-:S03]  /*6ce0*/  @!P1 IADD3 R41, R41, 0x34860, RZ ;  /* 0x0003486029299810 */ /* 0x000fc60007ffe0ff */
[----:B------:R-:W3:Y:S01]  /*6cf0*/  MUFU.EX2 R45, R45 ;  /* 0x0000002d002d7308 */ /* 0x000ee20000000800 */
[----:B------:R-:W-:-:S07]  /*6d00*/  @!P1 PRMT R41, RZ, 0x654, R41 ;  /* 0x00000654ff299816 */ /* 0x000fce0000000029 */
[----:B------:R-:W4:Y:S08]  /*6d10*/  MUFU.EX2 R178, R178 ;  /* 0x000000b200b27308 */ /* 0x000f300000000800 */
[----:B------:R-:W5:Y:S08]  /*6d20*/  MUFU.EX2 R49, R49 ;  /* 0x0000003100317308 */ /* 0x000f700000000800 */
        /* <DEDUP_REMOVED lines=12> */
[----:B------:R-:W5:Y:S01]  /*6df0*/  MUFU.EX2 R160, R37 ;  /* 0x0000002500a07308 */ /* 0x000f620000000800 */
[----:B------:R-:W-:-:S02]  /*6e00*/  WARPGROUP.DEPBAR.LE gsb0, 0x0 ;  /* 0x00008000000079c5 */ /* 0x000fc40000010000 */
[----:B------:R2:W-:Y:S05]  /*6e10*/  @!P1 SYNCS.ARRIVE.TRANS64.RED.A1T0 RZ, [R12+URZ], RZ ;  /* 0x000000ff0cff99a7 */ /* 0x0005ea000810043f */
[----:B------:R-:W5:Y:S01]  /*6e20*/  MUFU.EX2 R39, R39 ;  /* 0x0000002700277308 */ /* 0x000f620000000800 */
[----:B--2---:R-:W-:Y:S01]  /*6e30*/  FADD.FTZ R12, R182, R7 ;  /* 0x00000007b60c7221 */ /* 0x004fe20000010000 */
[----:B------:R-:W-:Y:S01]  /*6e40*/  FADD.FTZ R7, R183, R6 ;  /* 0x00000006b7077221 */ /* 0x000fe20000010000 */
[----:B------:R2:W-:Y:S05]  /*6e50*/  @!P1 SYNCS.ARRIVE.TRANS64.RED.A1T0 RZ, [R41+URZ], RZ ;  /* 0x000000ff29ff99a7 */ /* 0x0005ea000810043f */
[----:B------:R-:W2:Y:S01]  /*6e60*/  MUFU.EX2 R162, R79 ;  /* 0x0000004f00a27308 */ /* 0x000ea20000000800 */
[----:B0-----:R-:W-:Y:S01]  /*6e70*/  FADD.FTZ R35, R43, R12 ;  /* 0x0000000c2b237221 */ /* 0x001fe20000010000 */
[C---:B------:R-:W-:Y:S01]  /*6e80*/  FADD.FTZ R6, R20.reuse, R7 ;  /* 0x0000000714067221 */ /* 0x040fe20000010000 */
[----:B------:R-:W-:Y:S01]  /*6e90*/  F2FP.F16.F32.PACK_AB R183, R20, R183 ;  /* 0x000000b714b7723e */ /* 0x000fe200000000ff */
[----:B------:R-:W-:-:S02]  /*6ea0*/  IMAD.MOV.U32 R20, RZ, RZ, R3 ;  /* 0x000000ffff147224 */ /* 0x000fc400078e0003 */
[----:B-1----:R-:W-:Y:S01]  /*6eb0*/  FADD.FTZ R12, R176, R35 ;  /* 0x00000023b00c7221 */ /* 0x002fe20000010000 */
[----:B------:R-:W-:Y:S01]  /*6ec0*/  FADD.FTZ R7, R177, R6 ;  /* 0x00000006b1077221 */ /* 0x000fe20000010000 */
[C---:B------:R-:W-:Y:S01]  /*6ed0*/  F2FP.F16.F32.PACK_AB R177, R24.reuse, R177 ;  /* 0x000000b118b1723e */ /* 0x040fe200000000ff */
[----:B------:R-:W0:Y:S01]  /*6ee0*/  MUFU.EX2 R53, R53 ;  /* 0x0000003500357308 */ /* 0x000e220000000800 */
[----:B---3--:R-:W-:Y:S01]  /*6ef0*/  FADD.FTZ R29, R45, R12 ;  /* 0x0000000c2d1d7221 */ /* 0x008fe20000010000 */
[----:B------:R-:W-:Y:S01]  /*6f00*/  FADD.FTZ R6, R24, R7 ;  /* 0x0000000718067221 */ /* 0x000fe20000010000 */
[----:B------:R-:W-:Y:S02]  /*6f10*/  F2FP.F16.F32.PACK_AB R182, R43, R182 ;  /* 0x000000b62bb6723e */ /* 0x000fe400000000ff */
[----:B----4-:R-:W-:Y:S01]  /*6f20*/  FADD.FTZ R12, R178, R29 ;  /* 0x0000001db20c7221 */ /* 0x010fe20000010000 */
[----:B------:R-:W-:Y:S01]  /*6f30*/  FADD.FTZ R7, R179, R6 ;  /* 0x00000006b3077221 */ /* 0x000fe20000010000 */
[----:B------:R-:W-:Y:S01]  /*6f40*/  F2FP.F16.F32.PACK_AB R176, R45, R176 ;  /* 0x000000b02db0723e */ /* 0x000fe200000000ff */
[----:B------:R-:W-:Y:S01]  /*6f50*/  MUFU.EX2 R44, R44 ;  /* 0x0000002c002c7308 */ /* 0x000fe20000000800 */
[C---:B-----5:R-:W-:Y:S01]  /*6f60*/  FADD.FTZ R29, R49.reuse, R12 ;  /* 0x0000000c311d7221 */ /* 0x060fe20000010000 */
[----:B------:R-:W-:Y:S01]  /*6f70*/  FADD.FTZ R6, R26, R7 ;  /* 0x000000071a067221 */ /* 0x000fe20000010000 */
[----:B------:R-:W-:-:S02]  /*6f80*/  F2FP.F16.F32.PACK_AB R178, R49, R178 ;  /* 0x000000b231b2723e */ /* 0x000fc400000000ff */
[----:B------:R-:W-:Y:S01]  /*6f90*/  FADD.FTZ R12, R172, R29 ;  /* 0x0000001dac0c7221 */ /* 0x000fe20000010000 */
[----:B------:R-:W-:Y:S01]  /*6fa0*/  FADD.FTZ R7, R173, R6 ;  /* 0x00000006ad077221 */ /* 0x000fe20000010000 */
[----:B------:R-:W-:Y:S01]  /*6fb0*/  F2FP.F16.F32.PACK_AB R179, R26, R179 ;  /* 0x000000b31ab3723e */ /* 0x000fe200000000ff */
[----:B------:R-:W1:Y:S01]  /*6fc0*/  MUFU.EX2 R156, R57 ;  /* 0x00000039009c7308 */ /* 0x000e620000000800 */
[C---:B------:R-:W-:Y:S01]  /*6fd0*/  FADD.FTZ R29, R51.reuse, R12 ;  /* 0x0000000c331d7221 */ /* 0x040fe20000010000 */
[----:B------:R-:W-:Y:S01]  /*6fe0*/  FADD.FTZ R6, R28, R7 ;  /* 0x000000071c067221 */ /* 0x000fe20000010000 */
[----:B------:R-:W-:Y:S02]  /*6ff0*/  F2FP.F16.F32.PACK_AB R172, R51, R172 ;  /* 0x000000ac33ac723e */ /* 0x000fe400000000ff */
[----:B------:R-:W-:Y:S01]  /*7000*/  FADD.FTZ R12, R174, R29 ;  /* 0x0000001dae0c7221 */ /* 0x000fe20000010000 */
[----:B------:R-:W-:Y:S01]  /*7010*/  FADD.FTZ R7, R175, R6 ;  /* 0x00000006af077221 */ /* 0x000fe20000010000 */
[----:B------:R-:W-:Y:S01]  /*7020*/  F2FP.F16.F32.PACK_AB R173, R28, R173 ;  /* 0x000000ad1cad723e */ /* 0x000fe200000000ff */
[----:B------:R-:W-:Y:S01]  /*7030*/  MUFU.EX2 R69, R69 ;  /* 0x0000004500457308 */ /* 0x000fe20000000800 */
[C---:B------:R-:W-:Y:S01]  /*7040*/  FADD.FTZ R29, R47.reuse, R12 ;  /* 0x0000000c2f1d7221 */ /* 0x040fe20000010000 */
[----:B------:R-:W-:Y:S01]  /*7050*/  FADD.FTZ R6, R30, R7 ;  /* 0x000000071e067221 */ /* 0x000fe20000010000 */
[----:B------:R-:W-:-:S02]  /*7060*/  F2FP.F16.F32.PACK_AB R174, R47, R174 ;  /* 0x000000ae2fae723e */ /* 0x000fc400000000ff */
[----:B------:R-:W-:Y:S01]  /*7070*/  FADD.FTZ R12, R168, R29 ;  /* 0x0000001da80c7221 */ /* 0x000fe20000010000 */
[----:B------:R-:W-:Y:S01]  /*7080*/  FADD.FTZ R7, R169, R6 ;  /* 0x00000006a9077221 */ /* 0x000fe20000010000 */
[----:B------:R-:W-:Y:S01]  /*7090*/  F2FP.F16.F32.PACK_AB R175, R30, R175 ;  /* 0x000000af1eaf723e */ /* 0x000fe200000000ff */
[----:B------:R-:W3:Y:S01]  /*70a0*/  MUFU.EX2 R55, R55 ;  /* 0x0000003700377308 */ /* 0x000ee20000000800 */
        /* <DEDUP_REMOVED lines=12> */
[C---:B------:R-:W-:Y:S01]  /*7170*/  F2FP.F16.F32.PACK_AB R164, R13.reuse, R164 ;  /* 0x000000a40da4723e */ /* 0x040fe200000000ff */
[----:B------:R-:W4:Y:S01]  /*7180*/  MUFU.EX2 R158, R61 ;  /* 0x0000003d009e7308 */ /* 0x000f220000000800 */
[----:B------:R-:W-:Y:S01]  /*7190*/  FADD.FTZ R25, R13, R12 ;  /* 0x0000000c0d197221 */ /* 0x000fe20000010000 */
[----:B------:R-:W-:Y:S01]  /*71a0*/  FADD.FTZ R6, R36, R7 ;  /* 0x0000000724067221 */ /* 0x000fe20000010000 */
[----:B------:R-:W-:Y:S01]  /*71b0*/  F2FP.F16.F32.PACK_AB R171, R34, R171 ;  /* 0x000000ab22ab723e */ /* 0x000fe200000000ff */
[----:B------:R-:W-:Y:S02]  /*71c0*/  IMAD.MOV.U32 R12, RZ, RZ, R11 ;  /* 0x000000ffff0c7224 */ /* 0x000fe400078e000b */
        /* <DEDUP_REMOVED lines=10> */
[----:B------:R-:W5:Y:S01]  /*7270*/  MUFU.EX2 R87, R87 ;  /* 0x0000005700577308 */ /* 0x000f620000000800 */
[C---:B------:R-:W-:Y:S01]  /*7280*/  FADD.FTZ R25, R39.reuse, R25 ;  /* 0x0000001927197221 */ /* 0x040fe20000010000 */
[----:B------:R-:W-:Y:S01]  /*7290*/  FADD.FTZ R6, R38, R7 ;  /* 0x0000000726067221 */ /* 0x000fe20000010000 */
[----:B------:R-:W-:Y:S02]  /*72a0*/  F2FP.F16.F32.PACK_AB R160, R39, R160 ;  /* 0x000000a027a0723e */ /* 0x000fe400000000ff */
[----:B--2---:R-:W-:Y:S01]  /*72b0*/  FADD.FTZ R25, R162, R25 ;  /* 0x00000019a2197221 */ /* 0x004fe20000010000 */
[----:B------:R-:W-:Y:S01]  /*72c0*/  FADD.FTZ R7, R163, R6 ;  /* 0x00000006a3077221 */ /* 0x000fe20000010000 */
[----:B------:R-:W-:Y:S01]  /*72d0*/  F2FP.F16.F32.PACK_AB R161, R38, R161 ;  /* 0x000000a126a1723e */ /* 0x000fe200000000ff */
[----:B------:R-:W2:Y:S01]  /*72e0*/  MUFU.EX2 R27, R27 ;  /* 0x0000001b001b7308 */ /* 0x000ea20000000800 */
[C---:B0-----:R-:W-:Y:S01]  /*72f0*/  FADD.FTZ R25, R53.reuse, R25 ;  /* 0x0000001935197221 */ /* 0x041fe20000010000 */
[----:B------:R-:W-:Y:S01]  /*7300*/  FADD.FTZ R7, R46, R7 ;  /* 0x000000072e077221 */ /* 0x000fe20000010000 */
[----:B------:R-:W-:-:S02]  /*7310*/  F2FP.F16.F32.PACK_AB R162, R53, R162 ;  /* 0x000000a235a2723e */ /* 0x000fc400000000ff */
[----:B-1----:R-:W-:Y:S01]  /*7320*/  FADD.FTZ R25, R156, R25 ;  /* 0x000000199c197221 */ /* 0x002fe20000010000 */
[----:B------:R-:W-:Y:S01]  /*7330*/  FADD.FTZ R6, R44, R7 ;  /* 0x000000072c067221 */ /* 0x000fe20000010000 */
[----:B------:R-:W-:Y:S01]  /*7340*/  F2FP.F16.F32.PACK_AB R163, R46, R163 ;  /* 0x000000a32ea3723e */ /* 0x000fe200000000ff */
[----:B------:R-:W0:Y:S01]  /*7350*/  MUFU.EX2 R152, R65 ;  /* 0x0000004100987308 */ /* 0x000e220000000800 */
[----:B---3--:R-:W-:Y:S01]  /*7360*/  FADD.FTZ R25, R55, R25 ;  /* 0x0000001937197221 */ /* 0x008fe20000010000 */
[----:B------:R-:W-:Y:S01]  /*7370*/  FADD.FTZ R7, R69, R6 ;  /* 0x0000000645077221 */ /* 0x000fe20000010000 */
[----:B------:R-:W-:Y:S02]  /*7380*/  F2FP.F16.F32.PACK_AB R156, R55, R156 ;  /* 0x0000009c379c723e */ /* 0x000fe400000000ff */
[----:B----4-:R-:W-:Y:S01]  /*7390*/  FADD.FTZ R25, R158, R25 ;  /* 0x000000199e197221 */ /* 0x010fe20000010000 */
[----:B------:R-:W-:Y:S01]  /*73a0*/  FADD.FTZ R6, R40, R7 ;  /* 0x0000000728067221 */ /* 0x000fe20000010000 */
[----:B------:R-:W-:Y:S01]  /*73b0*/  F2FP.F16.F32.PACK_AB R157, R69, R44 ;  /* 0x0000002c459d723e */ /* 0x000fe200000000ff */
[----:B------:R-:W1:Y:S01]  /*73c0*/  MUFU.EX2 R42, R42 ;  /* 0x0000002a002a7308 */ /* 0x000e620000000800 */
[----:B-----5:R-:W-:Y:S01]  /*73d0*/  FADD.FTZ R25, R87, R25 ;  /* 0x0000001957197221 */ /* 0x020fe20000010000 */
[----:B------:R-:W-:Y:S01]  /*73e0*/  FADD.FTZ R6, R187, R6 ;  /* 0x00000006bb067221 */ /* 0x000fe20000010000 */
[----:B------:R-:W-:-:S02]  /*73f0*/  F2FP.F16.F32.PACK_AB R158, R87, R158 ;  /* 0x0000009e579e723e */ /* 0x000fc400000000ff */
[----:B------:R-:W-:Y:S01]  /*7400*/  F2FP.F16.F32.PACK_AB R159, R187, R40 ;  /* 0x00000028bb9f723e */ /* 0x000fe200000000ff */
[----:B--2---:R-:W-:Y:S01]  /*7410*/  FADD.FTZ R7, R27, R6 ;  /* 0x000000061b077221 */ /* 0x004fe20000010000 */
[----:B------:R-:W-:Y:S01]  /*7420*/  MOV R13, R19 ;  /* 0x00000013000d7202 */ /* 0x000fe20000000f00 */
        /* <DEDUP_REMOVED lines=11> */
[----:B-1----:R-:W-:-:S04]  /*74e0*/  FADD.FTZ R25, R154, R25 ;  /* 0x000000199a197221 */ /* 0x002fc80000010000 */
[C---:B--2---:R-:W-:Y:S01]  /*74f0*/  FADD.FTZ R7, R48.reuse, R25 ;  /* 0x0000001930077221 */ /* 0x044fe20000010000 */
[----:B------:R-:W-:Y:S01]  /*7500*/  F2FP.F16.F32.PACK_AB R154, R48, R154 ;  /* 0x0000009a309a723e */ /* 0x000fe200000000ff */
[C---:B0-----:R-:W-:Y:S01]  /*7510*/  FADD.FTZ R6, R21.reuse, R6 ;  /* 0x0000000615067221 */ /* 0x041fe20000010000 */
[----:B------:R-:W-:Y:S01]  /*7520*/  F2FP.F16.F32.PACK_AB R155, R21, R23 ;  /* 0x00000017159b723e */ /* 0x000fe200000000ff */
[----:B------:R-:W-:Y:S06]  /*7530*/  @P3 BRA `(.L_x_2064) ;  /* 0xffffffcc00a03947 */ /* 0x000fec000383ffff */
.L_x_2055:
[----:B------:R-:W-:-:S13]  /*7540*/  ISETP.GE.AND P2, PT, R15, R17, PT ;  /* 0x000000110f00720c */ /* 0x000fda0003f46270 */
[----:B------:R-:W-:Y:S05]  /*7550*/  @!P2 BRA `(.L_x_2065) ;  /* 0x000000280028a947 */ /* 0x000fea0003800000 */
[----:B------:R-:W-:Y:S01]  /*7560*/  IMAD.MOV.U32 R8, RZ, RZ, R11 ;  /* 0x000000ffff087224 */ /* 0x000fe200078e000b */
[----:B------:R-:W-:Y:S01]  /*7570*/  UMOV UR41, UR37 ;  /* 0x0000002500297c82 */ /* 0x000fe20008000000 */
[----:B------:R-:W-:Y:S01]  /*7580*/  IMAD.MOV.U32 R12, RZ, RZ, R19 ;  /* 0x000000ffff0c7224 */ /* 0x000fe200078e0013 */
[----:B------:R-:W-:Y:S01]  /*7590*/  ULDC UR39, c[0x0][0x9d8] ;  /* 0x0002760000277ab9 */ /* 0x000fe20000000800 */
[----:B------:R-:W-:-:S07]  /*75a0*/  IMAD.MOV.U32 R9, RZ, RZ, R3 ;  /* 0x000000ffff097224 */ /* 0x000fce00078e0003 */
.L_x_2074:
[----:B------:R-:W-:-:S04]  /*75b0*/  UIADD3 UR37, UR41, 0x1, URZ ;  /* 0x0000000129257890 */ /* 0x000fc8000fffe03f */
[----:B------:R-:W-:-:S04]  /*75c0*/  UISETP.NE.AND UP0, UPT, UR37, 0x2, UPT ;  /* 0x000000022500788c */ /* 0x000fc8000bf05270 */
[----:B------:R-:W-:Y:S02]  /*75d0*/  USEL UR6, URZ, 0x1, UP0 ;  /* 0x000000013f067887 */ /* 0x000fe40008000000 */
[----:B------:R-:W-:-:S04]  /*75e0*/  USEL UR37, UR37, URZ, UP0 ;  /* 0x0000003f25257287 */ /* 0x000fc80008000000 */
[----:B------:R-:W-:Y:S01]  /*75f0*/  LOP3.LUT R3, R9, UR6, RZ, 0x3c, !PT ;  /* 0x0000000609037c12 */ /* 0x000fe2000f8e3cff */
[----:B------:R-:W-:Y:S07]  /*7600*/  @!P0 BRA `(.L_x_2066) ;  /* 0x0000000000048947 */ /* 0x000fee0003800000 */
[----:B------:R-:W-:Y:S01]  /*7610*/  BPT.TRAP 0x1 ;  /* 0x000000040000795c */ /* 0x000fe20000300000 */
.L_x_2066:
[----:B------:R-:W-:Y:S01]  /*7620*/  ULEA UR40, UR37, UR36, 0x3 ;  /* 0x0000002425287291 */ /* 0x000fe2000f8e183f */
[----:B------:R-:W-:-:S08]  /*7630*/  SHF.L.U32 R10, R3, 0x1f, RZ ;  /* 0x0000001f030a7819 */ /* 0x000fd000000006ff */
[----:B------:R0:W1:Y:S01]  /*7640*/  SYNCS.PHASECHK.TRANS64.TRYWAIT P2, [UR40+0x34830], R10 ;  /* 0x0348300aff0075a7 */ /* 0x0000620008040168 */
[----:B------:R-:W-:Y:S05]  /*7650*/  @!P0 BRA `(.L_x_2067) ;  /* 0x0000000000048947 */ /* 0x000fea0003800000 */
[----:B------:R-:W-:Y:S01]  /*7660*/  BPT.TRAP 0x1 ;  /* 0x000000040000795c */ /* 0x000fe20000300000 */
.L_x_2067:
[----:B-1----:R-:W-:Y:S05]  /*7670*/  @P2 BRA `(.L_x_2068) ;  /* 0x0000000000082947 */ /* 0x002fea0003800000 */
[----:B------:R-:W1:Y:S02]  /*7680*/  SYNCS.PHASECHK.TRANS64.TRYWAIT P2, [UR40+0x34830], R10 ;  /* 0x0348300aff0075a7 */ /* 0x000e640008040168 */
[----:B-1----:R-:W-:Y:S05]  /*7690*/  @!P2 BRA `(.L_x_2069) ;  /* 0x0000008c0060a947 */ /* 0x002fea0003800000 */
.L_x_2068:
        /* <DEDUP_REMOVED lines=128> */
.L_x_2070:
[----:B------:R-:W-:Y:S01]  /*7ea0*/  ULEA UR7, UR41, UR36, 0x3 ;  /* 0x0000002429077291 */ /* 0x000fe2000f8e183f */
[----:B------:R-:W-:-:S08]  /*7eb0*/  SHF.L.U32 R0, R9, 0x1f, RZ ;  /* 0x0000001f09007819 */ /* 0x000fd000000006ff */
[----:B------:R2:W3:Y:S01]  /*7ec0*/  SYNCS.PHASECHK.TRANS64.TRYWAIT P2, [UR7+0x34850], R0 ;  /* 0x03485000ff0075a7 */ /* 0x0004e20008040147 */
[----:B------:R-:W-:Y:S05]  /*7ed0*/  @!P0 BRA `(.L_x_2071) ;  /* 0x0000000000048947 */ /* 0x000fea0003800000 */
[----:B------:R-:W-:Y:S01]  /*7ee0*/  BPT.TRAP 0x1 ;  /* 0x000000040000795c */ /* 0x000fe20000300000 */
.L_x_2071:
[----:B---3--:R-:W-:Y:S05]  /*7ef0*/  @P2 BRA `(.L_x_2072) ;  /* 0x0000000000082947 */ /* 0x008fea0003800000 */
[----:B------:R-:W3:Y:S02]  /*7f00*/  SYNCS.PHASECHK.TRANS64.TRYWAIT P2, [UR7+0x34850], R0 ;  /* 0x03485000ff0075a7 */ /* 0x000ee40008040147 */
[----:B---3--:R-:W-:Y:S05]  /*7f10*/  @!P2 BRA `(.L_x_2073) ;  /* 0x000000840058a947 */ /* 0x008fea0003800000 */
.L_x_2072:
[----:B------:R-:W-:Y:S01]  /*7f20*/  UIADD3 UR6, UR36, 0x400, URZ ;  /* 0x0000040024067890 */ /* 0x000fe2000fffe03f */
[----:B------:R-:W-:Y:S01]  /*7f30*/  WARPGROUP.ARRIVE ;  /* 0x00000000000079c5 */ /* 0x000fe20000000000 */
[----:B------:R-:W-:Y:S01]  /*7f40*/  UMOV UR11, 0x40000040 ;  /* 0x40000040000b7882 */ /* 0x000fe20000000000 */
[----:B-1----:R-:W-:Y:S01]  /*7f50*/  FMUL.FTZ R11, R24, UR39 ;  /* 0x00000027180b7c20 */ /* 0x002fe20008410000 */
[----:B------:R-:W-:Y:S01]  /*7f60*/  USHF.R.U32.HI UR6, URZ, 0x4, UR6 ;  /* 0x000000043f067899 */ /* 0x000fe20008011606 */
[----:B------:R-:W-:Y:S01]  /*7f70*/  FMUL.FTZ R185, R25, UR39 ;  /* 0x0000002719b97c20 */ /* 0x000fe20008410000 */
[----:B------:R-:W-:Y:S01]  /*7f80*/  FMUL.FTZ R187, R32, UR39 ;  /* 0x0000002720bb7c20 */ /* 0x000fe20008410000 */
[----:B------:R-:W-:Y:S01]  /*7f90*/  FMUL.FTZ R189, R33, UR39 ;  /* 0x0000002721bd7c20 */ /* 0x000fe20008410000 */
[----:B------:R-:W-:Y:S01]  /*7fa0*/  ULOP3.LUT UR6, UR6, 0x3fff, URZ, 0xc0, !UPT ;  /* 0x00003fff06067892 */ /* 0x000fe2000f8ec03f */
[----:B------:R-:W2:Y:S01]  /*7fb0*/  MUFU.TANH R11, R11 ;  /* 0x0000000b000b7308 */ /* 0x000ea20000002400 */
        /* <DEDUP_REMOVED lines=19> */
[----:B--23--:R-:W-:Y:S01]  /*80f0*/  FMNMX.FTZ R0, R11, R12, !PT ;  /* 0x0000000c0b007209 */ /* 0x00cfe20007810000 */
        /* <DEDUP_REMOVED lines=42> */
[----:B0-----:R-:W0:Y:S01]  /*83a0*/  LDC R10, c[0x0][0x988] ;  /* 0x00026200ff0a7b82 */ /* 0x001e220000000800 */
[----:B------:R-:W-:Y:S01]  /*83b0*/  FMUL.FTZ R221, R86, UR39 ;  /* 0x0000002756dd7c20 */ /* 0x000fe20008410000 */
[----:B------:R-:W-:Y:S01]  /*83c0*/  FMUL.FTZ R87, R87, UR39 ;  /* 0x0000002757577c20 */ /* 0x000fe20008410000 */
[----:B------:R-:W-:Y:S01]  /*83d0*/  MUFU.TANH R199, R199 ;  /* 0x000000c700c77308 */ /* 0x000fe20000002400 */
[C---:B------:R-:W-:Y:S01]  /*83e0*/  ISETP.GT.AND P2, PT, R15.reuse, R17, PT ;  /* 0x000000110f00720c */ /* 0x040fe20003f44270 */
[----:B------:R-:W-:Y:S01]  /*83f0*/  UMOV UR41, UR37 ;  /* 0x0000002500297c82 */ /* 0x000fe20008000000 */
[----:B------:R-:W-:-:S05]  /*8400*/  IADD3 R15, R15, -0x1, RZ ;  /* 0xffffffff0f0f7810 */ /* 0x000fca0007ffe0ff */
        /* <DEDUP_REMOVED lines=16> */
[----:B------:R-:W-:Y:S01]  /*8510*/  FMUL.FTZ R29, R38, UR39 ;  /* 0x00000027261d7c20 */ /* 0x000fe20008410000 */
[----:B------:R-:W-:Y:S01]  /*8520*/  HGMMA.64x128x16.F32 R88, R176, gdesc[UR8].tnspB, R88, gsb0 ;  /* 0x41e00008b0587df0 */ /* 0x000fe20008000858 */
[----:B------:R-:W-:Y:S01]  /*8530*/  UIADD3 UR10, UR6, 0x100, URZ ;  /* 0x00000100060a7890 */ /* 0x000fe2000fffe03f */
[----:B------:R-:W-:-:S04]  /*8540*/  UMOV UR11, 0x40000040 ;  /* 0x40000040000b7882 */ /* 0x000fc80000000000 */
[----:B------:R-:W1:Y:S08]  /*8550*/  MUFU.TANH R181, R181 ;  /* 0x000000b500b57308 */ /* 0x000e700000002400 */
[----:B------:R-:W2:Y:S08]  /*8560*/  MUFU.TANH R183, R183 ;  /* 0x000000b700b77308 */ /* 0x000eb00000002400 */
        /* <DEDUP_REMOVED lines=32> */
[----:B------:R-:W-:Y:S01]  /*8770*/  MUFU.TANH R41, R41 ;  /* 0x0000002900297308 */ /* 0x000fe20000002400 */
[----:B------:R-:W-:Y:S01]  /*8780*/  HGMMA.64x128x16.F32 R88, R172, gdesc[UR8].tnspB, R88, gsb0 ;  /* 0x41e00008ac587df0 */ /* 0x000fe20008000858 */
[----:B------:R-:W-:Y:S01]  /*8790*/  UIADD3 UR10, UR6, 0x180, URZ ;  /* 0x00000180060a7890 */ /* 0x000fe2000fffe03f */
[----:B------:R-:W-:-:S05]  /*87a0*/  UMOV UR11, 0x40000040 ;  /* 0x40000040000b7882 */ /* 0x000fca0000000000 */
[----:B------:R-:W1:Y:S08]  /*87b0*/  MUFU.TANH R177, R177 ;  /* 0x000000b100b17308 */ /* 0x000e700000002400 */
[----:B------:R-:W2:Y:S08]  /*87c0*/  MUFU.TANH R179, R179 ;  /* 0x000000b300b37308 */ /* 0x000eb00000002400 */
[----:B------:R-:W3:Y:S01]  /*87d0*/  MUFU.TANH R59, R59 ;  /* 0x0000003b003b7308 */ /* 0x000ee20000002400 */
        /* <DEDUP_REMOVED lines=9> */
[----:B---3--:R-:W-:-:S03]  /*8870*/  FMNMX.FTZ R0, R59, R0, !PT ;  /* 0x000000003b007209 */ /* 0x008fc60007810000 */
        /* <DEDUP_REMOVED lines=22> */
[----:B------:R-:W1:Y:S08]  /*89e0*/  MUFU.TANH R173, R173 ;  /* 0x000000ad00ad7308 */ /* 0x000e700000002400 */
[----:B------:R-:W2:Y:S08]  /*89f0*/  MUFU.TANH R175, R175 ;  /* 0x000000af00af7308 */ /* 0x000eb00000002400 */
[----:B------:R-:W-:Y:S01]  /*8a00*/  MUFU.TANH R221, R221 ;  /* 0x000000dd00dd7308 */ /* 0x000fe20000002400 */
[----:B-1----:R-:W-:-:S04]  /*8a10*/  FMNMX.FTZ R0, R173, R0, !PT ;  /* 0x00000000ad007209 */ /* 0x002fc80007810000 */
[----:B------:R-:W-:-:S03]  /*8a20*/  FMNMX.FTZ R0, R69, R0, !PT ;  /* 0x0000000045007209 */ /* 0x000fc60007810000 */
[----:B------:R-:W-:Y:S01]  /*8a30*/  MUFU.TANH R87, R87 ;  /* 0x0000005700577308 */ /* 0x000fe20000002400 */
[----:B--2---:R-:W-:-:S04]  /*8a40*/  FMNMX.FTZ R0, R175, R0, !PT ;  /* 0x00000000af007209 */ /* 0x004fc80007810000 */
[----:B------:R-:W-:-:S04]  /*8a50*/  FMNMX.FTZ R0, R73, R0, !PT ;  /* 0x0000000049007209 */ /* 0x000fc80007810000 */
[----:B------:R-:W-:-:S04]  /*8a60*/  FMNMX.FTZ R0, R209, R0, !PT ;  /* 0x00000000d1007209 */ /* 0x000fc80007810000 */
[----:B------:R-:W-:-:S04]  /*8a70*/  FMNMX.FTZ R0, R211, R0, !PT ;  /* 0x00000000d3007209 */ /* 0x000fc80007810000 */
[----:B------:R-:W-:-:S04]  /*8a80*/  FMNMX.FTZ R0, R213, R0, !PT ;  /* 0x00000000d5007209 */ /* 0x000fc80007810000 */
[----:B------:R-:W-:-:S04]  /*8a90*/  FMNMX.FTZ R0, R81, R0, !PT ;  /* 0x0000000051007209 */ /* 0x000fc80007810000 */
[----:B------:R-:W-:-:S04]  /*8aa0*/  FMNMX.FTZ R0, R217, R0, !PT ;  /* 0x00000000d9007209 */ /* 0x000fc80007810000 */
[----:B------:R-:W-:-:S05]  /*8ab0*/  FMNMX.FTZ R0, R215, R0, !PT ;  /* 0x00000000d7007209 */ /* 0x000fca0007810000 */
[----:B------:R-:W1:Y:S02]  /*8ac0*/  SHFL.BFLY PT, R19, R0, 0x2, 0x1f ;  /* 0x0c401f0000137f89 */ /* 0x000e6400000e0000 */
[----:B-1----:R-:W-:-:S05]  /*8ad0*/  FMNMX.FTZ R19, R0, R19, !PT ;  /* 0x0000001300137209 */ /* 0x002fca0007810000 */
[----:B------:R-:W1:Y:S02]  /*8ae0*/  SHFL.BFLY PT, R0, R19, 0x1, 0x1f ;  /* 0x0c201f0013007f89 */ /* 0x000e6400000e0000 */
[----:B-1----:R-:W-:-:S05]  /*8af0*/  FMNMX.FTZ R19, R19, R0, !PT ;  /* 0x0000000013137209 */ /* 0x002fca0007810000 */
        /* <DEDUP_REMOVED lines=18> */
[-CC-:B------:R-:W-:Y:S01]  /*8c20*/  FFMA.FTZ R174, R199, R10.reuse, -R0.reuse ;  /* 0x0000000ac7ae7223 */ /* 0x180fe20000010800 */
[----:B------:R-:W-:Y:S01]  /*8c30*/  FFMA.FTZ R191, R179, R10, -R0 ;  /* 0x0000000ab3bf7223 */ /* 0x000fe20000010800 */
[----:B------:R-:W-:-:S02]  /*8c40*/  WARPGROUP.DEPBAR.LE gsb0, 0x0 ;  /* 0x00008000000079c5 */ /* 0x000fc40000010000 */
[----:B------:R-:W-:Y:S01]  /*8c50*/  WARPGROUP.ARRIVE ;  /* 0x00000000000079c5 */ /* 0x000fe20000000000 */
[----:B------:R-:W-:Y:S01]  /*8c60*/  FMNMX.FTZ R12, R27, R12, !PT ;  /* 0x0000000c1b0c7209 */ /* 0x000fe20007810000 */
[----:B------:R-:W-:Y:S01]  /*8c70*/  FMUL.FTZ R169, R74, UR39 ;  /* 0x000000274aa97c20 */ /* 0x000fe20008410000 */
[----:B------:R-:W-:Y:S01]  /*8c80*/  FMUL.FTZ R171, R78, UR39 ;  /* 0x000000274eab7c20 */ /* 0x000fe20008410000 */
[----:B------:R-:W0:Y:S01]  /*8c90*/  MUFU.EX2 R223, R223 ;  /* 0x000000df00df7308 */ /* 0x000e220000000800 */
[----:B------:R-:W-:Y:S01]  /*8ca0*/  FMNMX.FTZ R12, R29, R12, !PT ;  /* 0x0000000c1d0c7209 */ /* 0x000fe20007810000 */
[----:B------:R-:W-:Y:S01]  /*8cb0*/  HGMMA.64x128x16.F32 R88, R164, gdesc[UR8].tnspB, R88, gsb0 ;  /* 0x41e00008a4587df0 */ /* 0x000fe20008000858 */
[----:B------:R-:W-:Y:S01]  /*8cc0*/  UIADD3 UR10, UR6, 0x280, URZ ;  /* 0x00000280060a7890 */ /* 0x000fe2000fffe03f */
[--C-:B------:R-:W-:Y:S01]  /*8cd0*/  FFMA.FTZ R168, R177, R10, -R0.reuse ;  /* 0x0000000ab1a87223 */ /* 0x100fe20000010800 */
[----:B------:R-:W-:Y:S01]  /*8ce0*/  UMOV UR11, 0x40000040 ;  /* 0x40000040000b7882 */ /* 0x000fe20000000000 */
[----:B------:R-:W-:Y:S01]  /*8cf0*/  FMNMX.FTZ R12, R31, R12, !PT ;  /* 0x0000000c1f0c7209 */ /* 0x000fe20007810000 */
[-CC-:B------:R-:W-:Y:S01]  /*8d00*/  FFMA.FTZ R170, R203, R10.reuse, -R0.reuse ;  /* 0x0000000acbaa7223 */ /* 0x180fe20000010800 */
[----:B------:R-:W-:Y:S01]  /*8d10*/  MUFU.TANH R169, R169 ;  /* 0x000000a900a97308 */ /* 0x000fe20000002400 */
[--C-:B------:R-:W-:Y:S01]  /*8d20*/  FFMA.FTZ R193, R205, R10, -R0.reuse ;  /* 0x0000000acdc17223 */ /* 0x100fe20000010800 */
[----:B------:R-:W-:Y:S01]  /*8d30*/  FMNMX.FTZ R12, R33, R12, !PT ;  /* 0x0000000c210c7209 */ /* 0x000fe20007810000 */
[-CC-:B------:R-:W-:Y:S01]  /*8d40*/  FFMA.FTZ R16, R213, R10.reuse, -R0.reuse ;  /* 0x0000000ad5107223 */ /* 0x180fe20000010800 */
[----:B------:R-:W-:-:S02]  /*8d50*/  FFMA.FTZ R20, R217, R10, -R0 ;  /* 0x0000000ad9147223 */ /* 0x000fc40000010800 */
[----:B------:R-:W-:Y:S02]  /*8d60*/  FMNMX.FTZ R12, R35, R12, !PT ;  /* 0x0000000c230c7209 */ /* 0x000fe40007810000 */
[----:B------:R-:W-:Y:S01]  /*8d70*/  MUFU.TANH R171, R171 ;  /* 0x000000ab00ab7308 */ /* 0x000fe20000002400 */
[----:B0-----:R-:W-:Y:S01]  /*8d80*/  FFMA.FTZ R7, R2, R7, R223 ;  /* 0x0000000702077223 */ /* 0x001fe200000100df */
[----:B------:R-:W-:-:S04]  /*8d90*/  FMNMX.FTZ R12, R37, R12, !PT ;  /* 0x0000000c250c7209 */ /* 0x000fc80007810000 */
[----:B------:R-:W-:Y:S02]  /*8da0*/  FMNMX.FTZ R12, R39, R12, !PT ;  /* 0x0000000c270c7209 */ /* 0x000fe40007810000 */
[----:B------:R-:W0:Y:S02]  /*8db0*/  MUFU.EX2 R180, R180 ;  /* 0x000000b400b47308 */ /* 0x000e240000000800 */
[----:B------:R-:W-:-:S04]  /*8dc0*/  FMNMX.FTZ R12, R41, R12, !PT ;  /* 0x0000000c290c7209 */ /* 0x000fc80007810000 */
[----:B------:R-:W-:Y:S02]  /*8dd0*/  FMNMX.FTZ R12, R43, R12, !PT ;  /* 0x0000000c2b0c7209 */ /* 0x000fe40007810000 */
[----:B------:R-:W1:Y:S02]  /*8de0*/  MUFU.EX2 R182, R182 ;  /* 0x000000b600b67308 */ /* 0x000e640000000800 */
[----:B------:R-:W-:-:S04]  /*8df0*/  FMNMX.FTZ R12, R47, R12, !PT ;  /* 0x0000000c2f0c7209 */ /* 0x000fc80007810000 */
[----:B------:R-:W-:Y:S02]  /*8e00*/  FMNMX.FTZ R12, R45, R12, !PT ;  /* 0x0000000c2d0c7209 */ /* 0x000fe40007810000 */
[----:B------:R-:W-:Y:S01]  /*8e10*/  MUFU.EX2 R176, R176 ;  /* 0x000000b000b07308 */ /* 0x000fe20000000800 */
[C---:B0-----:R-:W-:Y:S01]  /*8e20*/  FADD.FTZ R7, R180.reuse, R7 ;  /* 0x00000007b4077221 */ /* 0x041fe20000010000 */
[----:B------:R-:W-:Y:S02]  /*8e30*/  FMNMX.FTZ R12, R51, R12, !PT ;  /* 0x0000000c330c7209 */ /* 0x000fe40007810000 */
[----:B------:R-:W-:Y:S02]  /*8e40*/  F2FP.F16.F32.PACK_AB R180, R180, R223 ;  /* 0x000000dfb4b4723e */ /* 0x000fe400000000ff */
[----:B------:R-:W-:Y:S02]  /*8e50*/  FMNMX.FTZ R12, R49, R12, !PT ;  /* 0x0000000c310c7209 */ /* 0x000fe40007810000 */
[----:B------:R-:W-:Y:S01]  /*8e60*/  MUFU.EX2 R178, R178 ;  /* 0x000000b200b27308 */ /* 0x000fe20000000800 */
[----:B-1----:R-:W-:Y:S01]  /*8e70*/  FADD.FTZ R28, R182, R7 ;  /* 0x00000007b61c7221 */ /* 0x002fe20000010000 */
        /* <DEDUP_REMOVED lines=19> */
[----:B------:R-:W-:Y:S01]  /*8fb0*/  FMNMX.FTZ R11, R87, R12, !PT ;  /* 0x0000000c570b7209 */ /* 0x000fe20007810000 */
[--C-:B------:R-:W-:Y:S01]  /*8fc0*/  FFMA.FTZ R12, R175, R10, -R0.reuse ;  /* 0x0000000aaf0c7223 */ /* 0x100fe20000010800 */
[----:B------:R-:W-:Y:S03]  /*8fd0*/  MUFU.EX2 R170, R170 ;  /* 0x000000aa00aa7308 */ /* 0x000fe60000000800 */
[----:B------:R-:W0:Y:S05]  /*8fe0*/  SHFL.BFLY PT, R14, R11, 0x2, 0x1f ;  /* 0x0c401f000b0e7f89 */ /* 0x000e2a00000e0000 */
[----:B------:R-:W-:Y:S08]  /*8ff0*/  MUFU.EX2 R193, R193 ;  /* 0x000000c100c17308 */ /* 0x000ff00000000800 */
[----:B------:R-:W-:Y:S08]  /*9000*/  MUFU.EX2 R12, R12 ;  /* 0x0000000c000c7308 */ /* 0x000ff00000000800 */
[----:B------:R-:W-:Y:S01]  /*9010*/  MUFU.EX2 R16, R16 ;  /* 0x0000001000107308 */ /* 0x000fe20000000800 */
[----:B0-----:R-:W-:Y:S01]  /*9020*/  FMNMX.FTZ R22, R11, R14, !PT ;  /* 0x0000000e0b167209 */ /* 0x001fe20007810000 */
[----:B------:R-:W-:-:S04]  /*9030*/  FFMA.FTZ R14, R209, R10, -R0 ;  /* 0x0000000ad10e7223 */ /* 0x000fc80000010800 */
[----:B------:R-:W0:Y:S02]  /*9040*/  SHFL.BFLY PT, R11, R22, 0x1, 0x1f ;  /* 0x0c201f00160b7f89 */ /* 0x000e2400000e0000 */
[----:B------:R-:W-:Y:S01]  /*9050*/  MUFU.EX2 R20, R20 ;  /* 0x0000001400147308 */ /* 0x000fe20000000800 */
        /* <DEDUP_REMOVED lines=9> */
[-CC-:B------:R-:W-:Y:S01]  /*90f0*/  FFMA.FTZ R65, R73, R10.reuse, -R0.reuse ;  /* 0x0000000a49417223 */ /* 0x180fe20000010800 */
[----:B------:R-:W-:Y:S01]  /*9100*/  UMOV UR11, 0x40000040 ;  /* 0x40000040000b7882 */ /* 0x000fe20000000000 */
[----:B------:R-:W-:Y:S01]  /*9110*/  UIADD3 UR6, UR6, 0x380, URZ ;  /* 0x0000038006067890 */ /* 0x000fe2000fffe03f */
[-CC-:B------:R-:W-:Y:S01]  /*9120*/  FFMA.FTZ R167, R189, R10.reuse, -R0.reuse ;  /* 0x0000000abda77223 */ /* 0x180fe20000010800 */
[-CC-:B------:R-:W-:Y:S01]  /*9130*/  FFMA.FTZ R61, R69, R10.reuse, -R0.reuse ;  /* 0x0000000a453d7223 */ /* 0x180fe20000010800 */
[-CC-:B------:R-:W-:Y:S01]  /*9140*/  FFMA.FTZ R73, R81, R10.reuse, -R0.reuse ;  /* 0x0000000a51497223 */ /* 0x180fe20000010800 */
[----:B0-----:R-:W-:Y:S01]  /*9150*/  FMNMX.FTZ R11, R22, R11, !PT ;  /* 0x0000000b160b7209 */ /* 0x001fe20007810000 */
[-CC-:B------:R-:W-:Y:S01]  /*9160*/  FFMA.FTZ R189, R201, R10.reuse, -R0.reuse ;  /* 0x0000000ac9bd7223 */ /* 0x180fe20000010800 */
[-CC-:B------:R-:W-:Y:S01]  /*9170*/  FFMA.FTZ R69, R211, R10.reuse, -R0.reuse ;  /* 0x0000000ad3457223 */ /* 0x180fe20000010800 */
[-C--:B------:R-:W-:Y:S01]  /*9180*/  FFMA.FTZ R81, R215, R10.reuse, -R0 ;  /* 0x0000000ad7517223 */ /* 0x080fe20000010800 */
[----:B------:R-:W0:Y:S01]  /*9190*/  MUFU.EX2 R165, R183 ;  /* 0x000000b700a57308 */ /* 0x000e220000000800 */
[----:B------:R-:W-:-:S04]  /*91a0*/  FMUL.FTZ R26, R11, R10 ;  /* 0x0000000a0b1a7220 */ /* 0x000fc80000410000 */
        /* <DEDUP_REMOVED lines=11> */
[-C--:B------:R-:W-:Y:S01]  /*9260*/  FFMA.FTZ R39, R39, R10.reuse, -R26 ;  /* 0x0000000a27277223 */ /* 0x080fe2000001081a */
[----:B0-----:R-:W-:Y:S01]  /*9270*/  FADD.FTZ R7, R165, R28 ;  /* 0x0000001ca5077221 */ /* 0x001fe20000010000 */
[----:B------:R-:W-:Y:S01]  /*9280*/  MUFU.EX2 R181, R181 ;  /* 0x000000b500b57308 */ /* 0x000fe20000000800 */
[-CC-:B-1----:R-:W-:Y:S01]  /*9290*/  FFMA.FTZ R13, R41, R10.reuse, -R26.reuse ;  /* 0x0000000a290d7223 */ /* 0x182fe2000001081a */
[-CC-:B------:R-:W-:Y:S01]  /*92a0*/  FFMA.FTZ R24, R43, R10.reuse, -R26.reuse ;  /* 0x0000000a2b187223 */ /* 0x180fe2000001081a */
[----:B------:R-:W-:Y:S01]  /*92b0*/  FADD.FTZ R28, R176, R7 ;  /* 0x00000007b01c7221 */ /* 0x000fe20000010000 */
        /* <DEDUP_REMOVED lines=13> */
[----:B0-----:R-:W-:Y:S01]  /*9390*/  MOV R21, UR40 ;  /* 0x0000002800157c02 */ /* 0x001fe20008000f00 */
[-CC-:B------:R-:W-:Y:S01]  /*93a0*/  FFMA.FTZ R171, R171, R10.reuse, -R26.reuse ;  /* 0x0000000aabab7223 */ /* 0x180fe2000001081a */
[-CC-:B------:R-:W-:Y:S01]  /*93b0*/  FFMA.FTZ R79, R79, R10.reuse, -R26.reuse ;  /* 0x0000000a4f4f7223 */ /* 0x180fe2000001081a */
[-CC-:B------:R-:W-:Y:S01]  /*93c0*/  FFMA.FTZ R219, R219, R10.reuse, -R26.reuse ;  /* 0x0000000adbdb7223 */ /* 0x180fe2000001081a */
[----:B------:R-:W-:Y:S01]  /*93d0*/  FFMA.FTZ R83, R83, R10, -R26 ;  /* 0x0000000a53537223 */ /* 0x000fe2000001081a */
[----:B------:R-:W-:-:S02]  /*93e0*/  @!P1 VIADD R21, R21, 0x34840 ;  /* 0x0003484015159836 */ /* 0x000fc40000000000 */
[----:B------:R-:W-:Y:S01]  /*93f0*/  FFMA.FTZ R221, R221, R10, -R26 ;  /* 0x0000000adddd7223 */ /* 0x000fe2000001081a */
[----:B------:R-:W-:Y:S01]  /*9400*/  MUFU.EX2 R25, R25 ;  /* 0x0000001900197308 */ /* 0x000fe20000000800 */
[----:B------:R-:W-:Y:S02]  /*9410*/  F2FP.F16.F32.PACK_AB R182, R165, R182 ;  /* 0x000000b6a5b6723e */ /* 0x000fe400000000ff */
[----:B------:R-:W-:-:S05]  /*9420*/  @!P1 PRMT R21, RZ, 0x654, R21 ;  /* 0x00000654ff159816 */ /* 0x000fca0000000015 */
[----:B------:R-:W0:Y:S08]  /*9430*/  MUFU.EX2 R167, R167 ;  /* 0x000000a700a77308 */ /* 0x000e300000000800 */
[----:B------:R-:W1:Y:S08]  /*9440*/  MUFU.EX2 R27, R27 ;  /* 0x0000001b001b7308 */ /* 0x000e700000000800 */
[----:B------:R-:W-:Y:S01]  /*9450*/  MUFU.EX2 R29, R29 ;  /* 0x0000001d001d7308 */ /* 0x000fe20000000800 */
[C---:B0-----:R-:W-:Y:S01]  /*9460*/  FADD.FTZ R7, R167.reuse, R28 ;  /* 0x0000001ca7077221 */ /* 0x041fe20000010000 */
[----:B------:R-:W-:-:S03]  /*9470*/  F2FP.F16.F32.PACK_AB R176, R167, R176 ;  /* 0x000000b0a7b0723e */ /* 0x000fc600000000ff */
[----:B------:R-:W-:Y:S01]  /*9480*/  FADD.FTZ R28, R178, R7 ;  /* 0x00000007b21c7221 */ /* 0x000fe20000010000 */
[C---:B------:R-:W-:Y:S02]  /*9490*/  F2FP.F16.F32.PACK_AB R178, R185.reuse, R178 ;  /* 0x000000b2b9b2723e */ /* 0x040fe400000000ff */
[----:B------:R-:W0:Y:S01]  /*94a0*/  MUFU.EX2 R31, R31 ;  /* 0x0000001f001f7308 */ /* 0x000e220000000800 */
[----:B------:R-:W-:Y:S01]  /*94b0*/  FADD.FTZ R7, R185, R28 ;  /* 0x0000001cb9077221 */ /* 0x000fe20000010000 */
[----:B-1----:R-:W-:-:S03]  /*94c0*/  F2FP.F16.F32.PACK_AB R177, R27, R25 ;  /* 0x000000191bb1723e */ /* 0x002fc600000000ff */
[----:B------:R-:W-:Y:S01]  /*94d0*/  FADD.FTZ R28, R172, R7 ;  /* 0x00000007ac1c7221 */ /* 0x000fe20000010000 */
[C---:B------:R-:W-:Y:S02]  /*94e0*/  F2FP.F16.F32.PACK_AB R172, R187.reuse, R172 ;  /* 0x000000acbbac723e */ /* 0x040fe400000000ff */
[----:B------:R-:W-:Y:S01]  /*94f0*/  MUFU.EX2 R35, R35 ;  /* 0x0000002300237308 */ /* 0x000fe20000000800 */
[----:B------:R-:W-:-:S04]  /*9500*/  FADD.FTZ R7, R187, R28 ;  /* 0x0000001cbb077221 */ /* 0x000fc80000010000 */
[----:B------:R-:W-:-:S03]  /*9510*/  FADD.FTZ R28, R174, R7 ;  /* 0x00000007ae1c7221 */ /* 0x000fc60000010000 */
[----:B------:R-:W-:Y:S01]  /*9520*/  MUFU.EX2 R175, R175 ;  /* 0x000000af00af7308 */ /* 0x000fe20000000800 */
[----:B0-----:R-:W-:-:S07]  /*9530*/  F2FP.F16.F32.PACK_AB R179, R31, R29 ;  /* 0x0000001d1fb3723e */ /* 0x001fce00000000ff */
[----:B------:R-:W0:Y:S08]  /*9540*/  MUFU.EX2 R189, R189 ;  /* 0x000000bd00bd7308 */ /* 0x000e300000000800 */
[----:B------:R-:W-:Y:S08]  /*9550*/  MUFU.EX2 R39, R39 ;  /* 0x0000002700277308 */ /* 0x000ff00000000800 */
[----:B------:R-:W-:Y:S01]  /*9560*/  MUFU.EX2 R13, R13 ;  /* 0x0000000d000d7308 */ /* 0x000fe20000000800 */
[C---:B0-----:R-:W-:Y:S01]  /*9570*/  FADD.FTZ R7, R189.reuse, R28 ;  /* 0x0000001cbd077221 */ /* 0x041fe20000010000 */
[----:B------:R-:W-:-:S03]  /*9580*/  F2FP.F16.F32.PACK_AB R174, R189, R174 ;  /* 0x000000aebdae723e */ /* 0x000fc600000000ff */
[----:B------:R-:W-:Y:S01]  /*9590*/  FADD.FTZ R28, R168, R7 ;  /* 0x00000007a81c7221 */ /* 0x000fe20000010000 */
[----:B------:R-:W-:Y:S02]  /*95a0*/  F2FP.F16.F32.PACK_AB R168, R191, R168 ;  /* 0x000000a8bfa8723e */ /* 0x000fe400000000ff */
[----:B------:R-:W-:Y:S01]  /*95b0*/  MUFU.EX2 R24, R24 ;  /* 0x0000001800187308 */ /* 0x000fe20000000800 */
[----:B------:R-:W-:Y:S02]  /*95c0*/  WARPGROUP.DEPBAR.LE gsb0, 0x0 ;  /* 0x00008000000079c5 */ /* 0x000fe40000010000 */
[----:B------:R-:W-:Y:S01]  /*95d0*/  WARPGROUP.ARRIVE ;  /* 0x00000000000079c5 */ /* 0x000fe20000000000 */
[----:B------:R-:W-:Y:S01]  /*95e0*/  FADD.FTZ R161, -R11, R8 ;  /* 0x000000080ba17221 */ /* 0x000fe20000010100 */
[-CC-:B------:R-:W-:Y:S01]  /*95f0*/  FFMA.FTZ R160, R207, R10.reuse, -R0.reuse ;  /* 0x0000000acfa07223 */ /* 0x180fe20000010800 */
[-C--:B------:R-:W-:Y:S01]  /*9600*/  FFMA.FTZ R162, R173, R10.reuse, -R0 ;  /* 0x0000000aada27223 */ /* 0x080fe20000010800 */
[-CC-:B------:R-:W-:Y:S01]  /*9610*/  FFMA.FTZ R173, R33, R10.reuse, -R26.reuse ;  /* 0x0000000a21ad7223 */ /* 0x180fe2000001081a */
[-C--:B------:R-:W-:Y:S01]  /*9620*/  FMUL.FTZ R161, R161, R10.reuse ;  /* 0x0000000aa1a17220 */ /* 0x080fe20000410000 */
[----:B------:R-:W-:Y:S01]  /*9630*/  HGMMA.64x128x16.F32 R88, R156, gdesc[UR8].tnspB, R88, gsb0 ;  /* 0x41e000089c587df0 */ /* 0x000fe20008000858 */
[----:B------:R-:W-:Y:S01]  /*9640*/  UMOV UR10, UR6 ;  /* 0x00000006000a7c82 */ /* 0x000fe20008000000 */
[----:B------:R-:W-:Y:S01]  /*9650*/  UMOV UR11, 0x40000040 ;  /* 0x40000040000b7882 */ /* 0x000fe20000000000 */
[----:B------:R-:W0:Y:S01]  /*9660*/  MUFU.EX2 R0, R161 ;  /* 0x000000a100007308 */ /* 0x000e220000000800 */
[-CC-:B------:R-:W-:Y:S01]  /*9670*/  FFMA.FTZ R8, R51, R10.reuse, -R26.reuse ;  /* 0x0000000a33087223 */ /* 0x180fe2000001081a */
[----:B------:R-:W-:-:S06]  /*9680*/  FFMA.FTZ R26, R87, R10, -R26 ;  /* 0x0000000a571a7223 */ /* 0x000fcc000001081a */
[----:B------:R-:W1:Y:S08]  /*9690*/  MUFU.EX2 R173, R173 ;  /* 0x000000ad00ad7308 */ /* 0x000e700000000800 */
[----:B------:R-:W2:Y:S01]  /*96a0*/  MUFU.EX2 R9, R9 ;  /* 0x0000000900097308 */ /* 0x000ea20000000800 */
[----:B0-----:R-:W-:Y:S01]  /*96b0*/  FFMA.FTZ R6, R0, R6, R181 ;  /* 0x0000000600067223 */ /* 0x001fe200000100b5 */
[----:B------:R-:W-:-:S03]  /*96c0*/  F2FP.F16.F32.PACK_AB R181, R30, R181 ;  /* 0x000000b51eb5723e */ /* 0x000fc600000000ff */
[----:B------:R-:W-:-:S03]  /*96d0*/  FADD.FTZ R6, R30, R6 ;  /* 0x000000061e067221 */ /* 0x000fc60000010000 */
[----:B------:R-:W-:Y:S01]  /*96e0*/  MUFU.EX2 R22, R22 ;  /* 0x0000001600167308 */ /* 0x000fe20000000800 */
[----:B------:R-:W-:Y:S01]  /*96f0*/  FADD.FTZ R6, R183, R6 ;  /* 0x00000006b7067221 */ /* 0x000fe20000010000 */
[----:B------:R-:W-:-:S03]  /*9700*/  F2FP.F16.F32.PACK_AB R183, R23, R183 ;  /* 0x000000b717b7723e */ /* 0x000fc600000000ff */
[----:B------:R-:W-:-:S03]  /*9710*/  FADD.FTZ R6, R23, R6 ;  /* 0x0000000617067221 */ /* 0x000fc60000010000 */
[----:B------:R-:W-:Y:S01]  /*9720*/  MUFU.EX2 R164, R164 ;  /* 0x000000a400a47308 */ /* 0x000fe20000000800 */
[----:B------:R-:W-:-:S04]  /*9730*/  FADD.FTZ R6, R25, R6 ;  /* 0x0000000619067221 */ /* 0x000fc80000010000 */
[----:B------:R-:W-:-:S03]  /*9740*/  FADD.FTZ R6, R27, R6 ;  /* 0x000000061b067221 */ /* 0x000fc60000010000 */
[----:B------:R-:W-:Y:S01]  /*9750*/  MUFU.EX2 R8, R8 ;  /* 0x0000000800087308 */ /* 0x000fe20000000800 */
[----:B------:R-:W-:-:S04]  /*9760*/  FADD.FTZ R6, R29, R6 ;  /* 0x000000061d067221 */ /* 0x000fc80000010000 */
[----:B------:R-:W-:-:S03]  /*9770*/  FADD.FTZ R6, R31, R6 ;  /* 0x000000061f067221 */ /* 0x000fc60000010000 */
[----:B------:R-:W-:Y:S01]  /*9780*/  MUFU.EX2 R55, R55 ;  /* 0x0000003700377308 */ /* 0x000fe20000000800 */
[----:B-1----:R-:W-:Y:S01]  /*9790*/  FADD.FTZ R6, R173, R6 ;  /* 0x00000006ad067221 */ /* 0x002fe20000010000 */
[----:B------:R-:W-:-:S03]  /*97a0*/  F2FP.F16.F32.PACK_AB R173, R35, R173 ;  /* 0x000000ad23ad723e */ /* 0x000fc600000000ff */
[----:B------:R-:W-:-:S03]  /*97b0*/  FADD.FTZ R6, R35, R6 ;  /* 0x0000000623067221 */ /* 0x000fc60000010000 */
[----:B------:R-:W0:Y:S01]  /*97c0*/  MUFU.EX2 R49, R49 ;  /* 0x0000003100317308 */ /* 0x000e220000000800 */
[----:B------:R-:W-:Y:S01]  /*97d0*/  FADD.FTZ R6, R175, R6 ;  /* 0x00000006af067221 */ /* 0x000fe20000010000 */
[----:B------:R-:W-:-:S03]  /*97e0*/  F2FP.F16.F32.PACK_AB R175, R39, R175 ;  /* 0x000000af27af723e */ /* 0x000fc600000000ff */
[----:B------:R-:W-:-:S03]  /*97f0*/  FADD.FTZ R6, R39, R6 ;  /* 0x0000000627067221 */ /* 0x000fc60000010000 */
[----:B------:R-:W-:Y:S01]  /*9800*/  MUFU.EX2 R166, R166 ;  /* 0x000000a600a67308 */ /* 0x000fe20000000800 */
[----:B------:R-:W-:-:S04]  /*9810*/  FADD.FTZ R7, R13, R6 ;  /* 0x000000060d077221 */ /* 0x000fc80000010000 */
[----:B------:R-:W-:-:S03]  /*9820*/  FADD.FTZ R6, R24, R7 ;  /* 0x0000000718067221 */ /* 0x000fc60000010000 */
[----:B------:R-:W1:Y:S01]  /*9830*/  MUFU.EX2 R32, R53 ;  /* 0x0000003500207308 */ /* 0x000e620000000800 */
[----:B--2---:R-:W-:Y:S01]  /*9840*/  FADD.FTZ R7, R9, R6 ;  /* 0x0000000609077221 */ /* 0x004fe20000010000 */
[----:B0-----:R-:W-:-:S03]  /*9850*/  F2FP.F16.F32.PACK_AB R165, R49, R8 ;  /* 0x0000000831a5723e */ /* 0x001fc600000000ff */
[----:B------:R-:W-:-:S03]  /*9860*/  FADD.FTZ R7, R22, R7 ;  /* 0x0000000716077221 */ /* 0x000fc60000010000 */
[----:B------:R-:W-:Y:S01]  /*9870*/  MUFU.EX2 R57, R57 ;  /* 0x0000003900397308 */ /* 0x000fe20000000800 */
[----:B------:R-:W-:-:S04]  /*9880*/  FADD.FTZ R7, R8, R7 ;  /* 0x0000000708077221 */ /* 0x000fc80000010000 */
[----:B------:R-:W-:-:S03]  /*9890*/  FADD.FTZ R7, R49, R7 ;  /* 0x0000000731077221 */ /* 0x000fc60000010000 */
[----:B------:R-:W0:Y:S01]  /*98a0*/  MUFU.EX2 R63, R63 ;  /* 0x0000003f003f7308 */ /* 0x000e220000000800 */
[----:B-1----:R-:W-:-:S07]  /*98b0*/  FADD.FTZ R7, R32, R7 ;  /* 0x0000000720077221 */ /* 0x002fce0000010000 */
[----:B------:R-:W-:Y:S08]  /*98c0*/  MUFU.EX2 R160, R160 ;  /* 0x000000a000a07308 */ /* 0x000ff00000000800 */
[----:B------:R-:W1:Y:S01]  /*98d0*/  MUFU.EX2 R34, R77 ;  /* 0x0000004d00227308 */ /* 0x000e620000000800 */
[C---:B0-----:R-:W-:Y:S01]  /*98e0*/  FADD.FTZ R7, R63.reuse, R7 ;  /* 0x000000073f077221 */ /* 0x041fe20000010000 */
[----:B------:R-:W-:-:S06]  /*98f0*/  F2FP.F16.F32.PACK_AB R167, R63, R32 ;  /* 0x000000203fa7723e */ /* 0x000fcc00000000ff */
[----:B------:R-:W-:Y:S08]  /*9900*/  MUFU.EX2 R59, R59 ;  /* 0x0000003b003b7308 */ /* 0x000ff00000000800 */
[----:B------:R-:W0:Y:S01]  /*9910*/  MUFU.EX2 R67, R67 ;  /* 0x0000004300437308 */ /* 0x000e220000000800 */
[----:B-1----:R-:W-:-:S07]  /*9920*/  FADD.FTZ R7, R34, R7 ;  /* 0x0000000722077221 */ /* 0x002fce0000010000 */
[----:B------:R-:W-:Y:S08]  /*9930*/  MUFU.EX2 R162, R162 ;  /* 0x000000a200a27308 */ /* 0x000ff00000000800 */
[----:B------:R-:W1:Y:S01]  /*9940*/  MUFU.EX2 R36, R85 ;  /* 0x0000005500247308 */ /* 0x000e620000000800 */
[C---:B0-----:R-:W-:Y:S01]  /*9950*/  FADD.FTZ R7, R67.reuse, R7 ;  /* 0x0000000743077221 */ /* 0x041fe20000010000 */
[----:B------:R-:W-:Y:S01]  /*9960*/  F2FP.F16.F32.PACK_AB R161, R67, R34 ;  /* 0x0000002243a1723e */ /* 0x000fe200000000ff */
[----:B------:R-:W-:-:S02]  /*9970*/  WARPGROUP.DEPBAR.LE gsb0, 0x0 ;  /* 0x00008000000079c5 */ /* 0x000fc40000010000 */
[----:B------:R-:W-:-:S03]  /*9980*/  WARPGROUP.ARRIVE ;  /* 0x00000000000079c5 */ /* 0x000fc60000000000 */
[----:B------:R-:W-:Y:S03]  /*9990*/  MUFU.EX2 R61, R61 ;  /* 0x0000003d003d7308 */ /* 0x000fe60000000800 */
[----:B------:R-:W-:Y:S05]  /*99a0*/  HGMMA.64x128x16.F32 R88, R152, gdesc[UR8].tnspB, R88, gsb0 ;  /* 0x41e0000898587df0 */ /* 0x000fea0008000858 */
[----:B------:R-:W0:Y:S01]  /*99b0*/  MUFU.EX2 R71, R71 ;  /* 0x0000004700477308 */ /* 0x000e220000000800 */
[----:B-1----:R-:W-:-:S07]  /*99c0*/  FADD.FTZ R7, R36, R7 ;  /* 0x0000000724077221 */ /* 0x002fce0000010000 */
[----:B------:R1:W2:Y:S08]  /*99d0*/  MUFU.EX2 R38, R169 ;  /* 0x000000a900267308 */ /* 0x0002b00000000800 */
[----:B------:R-:W3:Y:S01]  /*99e0*/  MUFU.EX2 R65, R65 ;  /* 0x0000004100417308 */ /* 0x000ee20000000800 */
[----:B-1----:R-:W-:Y:S01]  /*99f0*/  F2FP.F16.F32.PACK_AB R169, R24, R13 ;  /* 0x0000000d18a9723e */ /* 0x002fe200000000ff */
[C---:B0-----:R-:W-:Y:S01]  /*9a00*/  FADD.FTZ R7, R71.reuse, R7 ;  /* 0x0000000747077221 */ /* 0x041fe20000010000 */
[----:B------:R-:W-:-:S05]  /*9a10*/  F2FP.F16.F32.PACK_AB R163, R71, R36 ;  /* 0x0000002447a3723e */ /* 0x000fca00000000ff */
[----:B------:R-:W0:Y:S01]  /*9a20*/  MUFU.EX2 R75, R75 ;  /* 0x0000004b004b7308 */ /* 0x000e220000000800 */
[----:B--2---:R-:W-:-:S07]  /*9a30*/  FADD.FTZ R7, R38, R7 ;  /* 0x0000000726077221 */ /* 0x004fce0000010000 */
[----:B------:R-:W-:Y:S01]  /*9a40*/  MUFU.EX2 R14, R14 ;  /* 0x0000000e000e7308 */ /* 0x000fe20000000800 */
[----:B---3--:R-:W-:-:S07]  /*9a50*/  F2FP.F16.F32.PACK_AB R156, R65, R12 ;  /* 0x0000000c419c723e */ /* 0x008fce00000000ff */
[----:B------:R-:W1:Y:S01]  /*9a60*/  MUFU.EX2 R69, R69 ;  /* 0x0000004500457308 */ /* 0x000e620000000800 */
[C---:B0-----:R-:W-:Y:S01]  /*9a70*/  FADD.FTZ R7, R75.reuse, R7 ;  /* 0x000000074b077221 */ /* 0x041fe20000010000 */
[----:B------:R-:W-:-:S06]  /*9a80*/  F2FP.F16.F32.PACK_AB R157, R75, R38 ;  /* 0x000000264b9d723e */ /* 0x000fcc00000000ff */
[----:B------:R-:W-:Y:S08]  /*9a90*/  MUFU.EX2 R79, R79 ;  /* 0x0000004f004f7308 */ /* 0x000ff00000000800 */
[----:B------:R-:W-:Y:S01]  /*9aa0*/  MUFU.EX2 R24, R219 ;  /* 0x000000db00187308 */ /* 0x000fe20000000800 */
[----:B-1----:R-:W-:-:S07]  /*9ab0*/  F2FP.F16.F32.PACK_AB R158, R69, R14 ;  /* 0x0000000e459e723e */ /* 0x002fce00000000ff */
[----:B------:R-:W0:Y:S08]  /*9ac0*/  MUFU.EX2 R73, R73 ;  /* 0x0000004900497308 */ /* 0x000e300000000800 */
[----:B------:R-:W1:Y:S08]  /*9ad0*/  MUFU.EX2 R83, R83 ;  /* 0x0000005300537308 */ /* 0x000e700000000800 */
[----:B------:R-:W2:Y:S01]  /*9ae0*/  MUFU.EX2 R81, R81 ;  /* 0x0000005100517308 */ /* 0x000ea20000000800 */
[----:B------:R-:W-:-:S02]  /*9af0*/  WARPGROUP.DEPBAR.LE gsb0, 0x0 ;  /* 0x00008000000079c5 */ /* 0x000fc40000010000 */
[----:B------:R3:W-:Y:S05]  /*9b00*/  @!P1 SYNCS.ARRIVE.TRANS64.RED.A1T0 RZ, [R21+URZ], RZ ;  /* 0x000000ff15ff99a7 */ /* 0x0007ea000810043f */
[----:B------:R-:W-:Y:S01]  /*9b10*/  MUFU.EX2 R155, R26 ;  /* 0x0000001a009b7308 */ /* 0x000fe20000000800 */
[----:B0-----:R-:W-:Y:S02]  /*9b20*/  F2FP.F16.F32.PACK_AB R152, R73, R16 ;  /* 0x000000104998723e */ /* 0x001fe400000000ff */
[----:B-1----:R-:W-:Y:S02]  /*9b30*/  F2FP.F16.F32.PACK_AB R153, R83, R24 ;  /* 0x000000185399723e */ /* 0x002fe400000000ff */
[----:B--2---:R-:W-:Y:S01]  /*9b40*/  F2FP.F16.F32.PACK_AB R154, R81, R20 ;  /* 0x00000014519a723e */ /* 0x004fe200000000ff */
[----:B---3--:R-:W-:-:S04]  /*9b50*/  IMAD.U32 R21, RZ, RZ, UR7 ;  /* 0x00000007ff157e24 */ /* 0x008fc8000f8e00ff */
[----:B------:R-:W-:-:S05]  /*9b60*/  @!P1 VIADD R21, R21, 0x34860 ;  /* 0x0003486015159836 */ /* 0x000fca0000000000 */
[----:B------:R-:W-:-:S04]  /*9b70*/  @!P1 PRMT R21, RZ, 0x654, R21 ;  /* 0x00000654ff159816 */ /* 0x000fc80000000015 */
[----:B------:R0:W-:Y:S02]  /*9b80*/  @!P1 SYNCS.ARRIVE.TRANS64.RED.A1T0 RZ, [R21+URZ], RZ ;  /* 0x000000ff15ff99a7 */ /* 0x0001e4000810043f */
[----:B0-----:R-:W-:-:S04]  /*9b90*/  FADD.FTZ R21, R191, R28 ;  /* 0x0000001cbf157221 */ /* 0x001fc80000010000 */
[----:B------:R-:W-:Y:S01]  /*9ba0*/  FADD.FTZ R28, R170, R21 ;  /* 0x00000015aa1c7221 */ /* 0x000fe20000010000 */
[----:B------:R-:W-:-:S03]  /*9bb0*/  F2FP.F16.F32.PACK_AB R170, R193, R170 ;  /* 0x000000aac1aa723e */ /* 0x000fc600000000ff */
[----:B------:R-:W-:Y:S02]  /*9bc0*/  FADD.FTZ R21, R193, R28 ;  /* 0x0000001cc1157221 */ /* 0x000fe40000010000 */
[----:B------:R0:W1:Y:S02]  /*9bd0*/  MUFU.EX2 R28, R171 ;  /* 0x000000ab001c7308 */ /* 0x0000640000000800 */
[----:B------:R-:W-:Y:S01]  /*9be0*/  FADD.FTZ R6, R164, R21 ;  /* 0x00000015a4067221 */ /* 0x000fe20000010000 */
[----:B------:R-:W-:-:S03]  /*9bf0*/  F2FP.F16.F32.PACK_AB R164, R55, R164 ;  /* 0x000000a437a4723e */ /* 0x000fc600000000ff */
[----:B------:R-:W-:Y:S01]  /*9c00*/  FADD.FTZ R21, R55, R6 ;  /* 0x0000000637157221 */ /* 0x000fe20000010000 */
[----:B0-----:R-:W-:-:S03]  /*9c10*/  F2FP.F16.F32.PACK_AB R171, R22, R9 ;  /* 0x0000000916ab723e */ /* 0x001fc600000000ff */
[----:B------:R-:W-:Y:S01]  /*9c20*/  FADD.FTZ R6, R166, R21 ;  /* 0x00000015a6067221 */ /* 0x000fe20000010000 */
[----:B------:R-:W0:Y:S01]  /*9c30*/  MUFU.EX2 R22, R221 ;  /* 0x000000dd00167308 */ /* 0x000e220000000800 */
[C---:B------:R-:W-:Y:S02]  /*9c40*/  F2FP.F16.F32.PACK_AB R166, R57.reuse, R166 ;  /* 0x000000a639a6723e */ /* 0x040fe400000000ff */
[----:B------:R-:W-:Y:S01]  /*9c50*/  FADD.FTZ R21, R57, R6 ;  /* 0x0000000639157221 */ /* 0x000fe20000010000 */
[----:B-1----:R-:W-:-:S03]  /*9c60*/  FADD.FTZ R7, R28, R7 ;  /* 0x000000071c077221 */ /* 0x002fc60000010000 */
[----:B------:R-:W-:Y:S01]  /*9c70*/  FADD.FTZ R6, R160, R21 ;  /* 0x00000015a0067221 */ /* 0x000fe20000010000 */
[----:B------:R-:W-:Y:S01]  /*9c80*/  F2FP.F16.F32.PACK_AB R160, R59, R160 ;  /* 0x000000a03ba0723e */ /* 0x000fe200000000ff */
[----:B------:R-:W-:Y:S02]  /*9c90*/  FADD.FTZ R7, R79, R7 ;  /* 0x000000074f077221 */ /* 0x000fe40000010000 */
[----:B------:R-:W-:Y:S01]  /*9ca0*/  FADD.FTZ R13, R59, R6 ;  /* 0x000000063b0d7221 */ /* 0x000fe20000010000 */
[----:B------:R-:W-:Y:S01]  /*9cb0*/  F2FP.F16.F32.PACK_AB R159, R79, R28 ;  /* 0x0000001c4f9f723e */ /* 0x000fe200000000ff */
[----:B------:R-:W-:Y:S02]  /*9cc0*/  FADD.FTZ R7, R24, R7 ;  /* 0x0000000718077221 */ /* 0x000fe40000010000 */
[----:B------:R-:W-:Y:S01]  /*9cd0*/  FADD.FTZ R6, R162, R13 ;  /* 0x0000000da2067221 */ /* 0x000fe20000010000 */
[----:B------:R-:W-:Y:S01]  /*9ce0*/  F2FP.F16.F32.PACK_AB R162, R61, R162 ;  /* 0x000000a23da2723e */ /* 0x000fe200000000ff */
[----:B------:R-:W-:-:S02]  /*9cf0*/  FADD.FTZ R7, R83, R7 ;  /* 0x0000000753077221 */ /* 0x000fc40000010000 */
[----:B------:R-:W-:Y:S02]  /*9d00*/  FADD.FTZ R9, R61, R6 ;  /* 0x000000063d097221 */ /* 0x000fe40000010000 */
[----:B0-----:R-:W-:Y:S02]  /*9d10*/  FADD.FTZ R8, R22, R7 ;  /* 0x0000000716087221 */ /* 0x001fe40000010000 */
        /* <DEDUP_REMOVED lines=10> */
[C---:B------:R-:W-:Y:S01]  /*9dc0*/  FADD.FTZ R6, R155.reuse, R8 ;  /* 0x000000089b067221 */ /* 0x040fe20000010000 */
[----:B------:R-:W-:Y:S01]  /*9dd0*/  F2FP.F16.F32.PACK_AB R155, R155, R22 ;  /* 0x000000169b9b723e */ /* 0x000fe200000000ff */
[----:B------:R-:W-:Y:S01]  /*9de0*/  IMAD.MOV.U32 R8, RZ, RZ, R11 ;  /* 0x000000ffff087224 */ /* 0x000fe200078e000b */
[----:B------:R-:W-:Y:S06]  /*9df0*/  @P2 BRA `(.L_x_2074) ;  /* 0xffffffd400ec2947 */ /* 0x000fec000383ffff */
.L_x_2065:
        /* <DEDUP_REMOVED lines=67> */
.L_x_2075:
[----:B------:R-:W-:Y:S01]  /*a230*/  ULEA UR5, UR37, UR36, 0x3 ;  /* 0x0000002425057291 */ /* 0x000fe2000f8e183f */
[----:B------:R-:W-:-:S08]  /*a240*/  SHF.L.U32 R3, R3, 0x1f, RZ ;  /* 0x0000001f03037819 */ /* 0x000fd000000006ff */
[----:B------:R0:W1:Y:S01]  /*a250*/  SYNCS.PHASECHK.TRANS64.TRYWAIT P2, [UR5+0x34850], R3 ;  /* 0x03485003ff0075a7 */ /* 0x0000620008040145 */
[----:B------:R-:W-:Y:S05]  /*a260*/  @!P0 BRA `(.L_x_2076) ;  /* 0x0000000000048947 */ /* 0x000fea0003800000 */
[----:B------:R-:W-:Y:S01]  /*a270*/  BPT.TRAP 0x1 ;  /* 0x000000040000795c */ /* 0x000fe20000300000 */
.L_x_2076:
[----:B-1----:R-:W-:Y:S05]  /*a280*/  @P2 BRA `(.L_x_2077) ;  /* 0x0000000000082947 */ /* 0x002fea0003800000 */
[----:B------:R-:W1:Y:S02]  /*a290*/  SYNCS.PHASECHK.TRANS64.TRYWAIT P0, [UR5+0x34850], R3 ;  /* 0x03485003ff0075a7 */ /* 0x000e640008000145 */
[----:B-1----:R-:W-:Y:S05]  /*a2a0*/  @!P0 BRA `(.L_x_2078) ;  /* 0x00000060008c8947 */ /* 0x002fea0003800000 */
.L_x_2077:
        /* <DEDUP_REMOVED lines=9> */
[----:B------:R-:W-:Y:S01]  /*a340*/  IMAD.MOV.U32 R2, RZ, RZ, -0x800000 ;  /* 0xff800000ff027424 */ /* 0x000fe200078e00ff */
[----:B------:R-:W-:-:S02]  /*a350*/  ULOP3.LUT UR4, UR36, 0x4000000, URZ, 0xfc, !UPT ;  /* 0x0400000024047892 */ /* 0x000fc4000f8efc3f */
[----:B------:R-:W-:Y:S02]  /*a360*/  @!P1 PRMT R9, RZ, 0x654, R9 ;  /* 0x00000654ff099816 */ /* 0x000fe40000000009 */
[----:B------:R-:W-:-:S07]  /*a370*/  ULEA UR4, UR37, UR4, 0xb ;  /* 0x0000000425047291 */ /* 0x000fce000f8e583f */
[----:B------:R-:W-:Y:S02]  /*a380*/  UMOV UR6, UR4 ;  /* 0x0000000400067c82 */ /* 0x000fe40008000000 */
[----:B------:R-:W-:Y:S01]  /*a390*/  HGMMA.64x128x16.F32 R24, R180, gdesc[UR4].tnspB, R24, gsb0 ;  /* 0x41e00004b4187df0 */ /* 0x000fe20008000818 */
[----:B------:R-:W-:Y:S01]  /*a3a0*/  UIADD3 UR6, UR4, 0x80, URZ ;  /* 0x0000008004067890 */ /* 0x000fe2000fffe03f */
[----:B-1----:R-:W-:Y:S01]  /*a3b0*/  FADD.FTZ R0, R0, R7 ;  /* 0x0000000700007221 */ /* 0x002fe20000010000 */
[----:B------:R-:W-:Y:S01]  /*a3c0*/  UMOV UR7, 0x40000040 ;  /* 0x4000004000077882 */ /* 0x000fe20000000000 */
[----:B0-----:R-:W-:Y:S01]  /*a3d0*/  FADD.FTZ R4, R3, R6 ;  /* 0x0000000603047221 */ /* 0x001fe20000010000 */
[----:B------:R-:W-:Y:S02]  /*a3e0*/  IMAD.MOV.U32 R6, RZ, RZ, RZ ;  /* 0x000000ffff067224 */ /* 0x000fe400078e00ff */
[----:B------:R-:W0:Y:S04]  /*a3f0*/  SHFL.BFLY PT, R3, R0, 0x1, 0x1f ;  /* 0x0c201f0000037f89 */ /* 0x000e2800000e0000 */
[----:B------:R-:W1:Y:S01]  /*a400*/  SHFL.BFLY PT, R5, R4, 0x1, 0x1f ;  /* 0x0c201f0004057f89 */ /* 0x000e6200000e0000 */
[----:B0-----:R-:W-:Y:S01]  /*a410*/  FADD.FTZ R12, R0, R3 ;  /* 0x00000003000c7221 */ /* 0x001fe20000010000 */
[----:B------:R-:W-:-:S02]  /*a420*/  MOV R3, RZ ;  /* 0x000000ff00037202 */ /* 0x000fc40000000f00 */
[----:B------:R-:W-:Y:S01]  /*a430*/  MOV R0, 0xff800000 ;  /* 0xff80000000007802 */ /* 0x000fe20000000f00 */
        /* <DEDUP_REMOVED lines=114> */
.L_x_2048:
[----:B------:R-:W-:Y:S05]  /*ab60*/  @P0 BRA `(.L_x_2079) ;  /* 0x0000001400340947 */ /* 0x000fea0003800000 */
[----:B------:R-:W1:Y:S01]  /*ab70*/  S2R R3, SR_TID.X ;  /* 0x0000000000037919 */ /* 0x000e620000002100 */
[----:B------:R-:W2:Y:S01]  /*ab80*/  LDC R17, c[0x0][0xbe8] ;  /* 0x0002fa00ff117b82 */ /* 0x000ea20000000800 */
[----:B------:R-:W-:Y:S01]  /*ab90*/  SHF.R.S32.HI R11, RZ, 0x1f, R18 ;  /* 0x0000001fff0b7819 */ /* 0x000fe20000011412 */
[----:B------:R-:W-:Y:S01]  /*aba0*/  ULDC.64 UR4, c[0x0][0xbd0] ;  /* 0x0002f40000047ab9 */ /* 0x000fe20000000a00 */
[----:B------:R-:W3:Y:S01]  /*abb0*/  S2R R16, SR_CTAID.X ;  /* 0x0000000000107919 */ /* 0x000ee20000002500 */
[----:B------:R-:W-:Y:S01]  /*abc0*/  ULDC.64 UR6, c[0x0][0xb38] ;  /* 0x0002ce0000067ab9 */ /* 0x000fe20000000a00 */
[----:B------:R-:W-:Y:S03]  /*abd0*/  BSSY B0, `(.L_x_2080) ;  /* 0x00000e2000007945 */ /* 0x000fe60003800000 */
[----:B------:R-:W4:Y:S08]  /*abe0*/  S2UR UR9, SR_CTAID.Z ;  /* 0x00000000000979c3 */ /* 0x000f300000002700 */
[----:B------:R-:W5:Y:S08]  /*abf0*/  LDC.64 R20, c[0x0][0xbd8] ;  /* 0x0002f600ff147b82 */ /* 0x000f700000000a00 */
[----:B------:R-:W-:Y:S01]  /*ac00*/  BAR.SYNC.DEFER_BLOCKING 0x1, 0x100 ;  /* 0x0044000000007b1d */ /* 0x000fe20000010000 */
[----:B--2---:R-:W-:-:S07]  /*ac10*/  ISETP.NE.AND P0, PT, R17, 0x1, PT ;  /* 0x000000011100780c */ /* 0x004fce0003f05270 */
[----:B------:R-:W2:Y:S01]  /*ac20*/  S2UR UR8, SR_CTAID.Y ;  /* 0x00000000000879c3 */ /* 0x000ea20000002600 */
[----:B-1----:R-:W-:-:S07]  /*ac30*/  VIADD R3, R3, 0xffffff80 ;  /* 0xffffff8003037836 */ /* 0x002fce0000000000 */
[----:B------:R-:W2:Y:S01]  /*ac40*/  LDC R19, c[0x0][0xc50] ;  /* 0x00031400ff137b82 */ /* 0x000ea20000000800 */
[----:B0-----:R-:W-:-:S04]  /*ac50*/  SHF.R.S32.HI R4, RZ, 0x1f, R3 ;  /* 0x0000001fff047819 */ /* 0x001fc80000011403 */
[----:B------:R-:W-:-:S03]  /*ac60*/  LEA.HI R5, R4, R3, RZ, 0x7 ;  /* 0x0000000304057211 */ /* 0x000fc600078f38ff */
[----:B------:R-:W0:Y:S01]  /*ac70*/  LDC.64 R22, c[0x0][0xb40] ;  /* 0x0002d000ff167b82 */ /* 0x000e220000000a00 */
[----:B------:R-:W-:Y:S02]  /*ac80*/  LEA.HI R4, R4, R3, RZ, 0x2 ;  /* 0x0000000304047211 */ /* 0x000fe400078f10ff */
[----:B------:R-:W-:Y:S02]  /*ac90*/  LOP3.LUT R6, R5, 0xffffff80, RZ, 0xc0, !PT ;  /* 0xffffff8005067812 */ /* 0x000fe400078ec0ff */
[----:B------:R-:W-:-:S03]  /*aca0*/  LOP3.LUT R4, R4, 0xfffffffc, RZ, 0xc0, !PT ;  /* 0xfffffffc04047812 */ /* 0x000fc600078ec0ff */
[C---:B------:R-:W-:Y:S01]  /*acb0*/  IMAD.IADD R88, R3.reuse, 0x1, -R6 ;  /* 0x0000000103587824 */ /* 0x040fe200078e0a06 */
[----:B------:R-:W-:Y:S01]  /*acc0*/  SHF.R.S32.HI R6, RZ, 0x7, R5 ;  /* 0x00000007ff067819 */ /* 0x000fe20000011405 */
[----:B------:R-:W1:Y:S01]  /*acd0*/  @P0 LDC R13, c[0x0][0xbec] ;  /* 0x0002fb00ff0d0b82 */ /* 0x000e620000000800 */
[----:B------:R-:W-:Y:S02]  /*ace0*/  IADD3 R10, R3, -R4, RZ ;  /* 0x80000004030a7210 */ /* 0x000fe40007ffe0ff */
[----:B------:R-:W-:Y:S02]  /*acf0*/  SHF.R.S32.HI R7, RZ, 0x1f, R88 ;  /* 0x0000001fff077819 */ /* 0x000fe40000011458 */
[----:B------:R-:W-:Y:S02]  /*ad00*/  LEA.HI R3, R5, R6, RZ, 0x1 ;  /* 0x0000000605037211 */ /* 0x000fe400078f08ff */
[CC--:B------:R-:W-:Y:S01]  /*ad10*/  LEA.HI R89, R7.reuse, R88.reuse, RZ, 0x2 ;  /* 0x0000005807597211 */ /* 0x0c0fe200078f10ff */
[----:B------:R-:W1:Y:S01]  /*ad20*/  @P0 LDC R91, c[0x0][0xbec] ;  /* 0x0002fb00ff5b0b82 */ /* 0x000e620000000800 */
[----:B------:R-:W-:-:S02]  /*ad30*/  LEA.HI R7, R7, R88, RZ, 0x5 ;  /* 0x0000005807077211 */ /* 0x000fc400078f28ff */
[--C-:B------:R-:W-:Y:S02]  /*ad40*/  SHF.R.S32.HI R8, RZ, 0x2, R89.reuse ;  /* 0x00000002ff087819 */ /* 0x100fe40000011459 */
[----:B------:R-:W-:Y:S02]  /*ad50*/  SHF.R.S32.HI R9, RZ, 0x1f, R89 ;  /* 0x0000001fff097819 */ /* 0x000fe40000011459 */
[----:B------:R-:W-:Y:S01]  /*ad60*/  LOP3.LUT R3, R3, 0x3fffffe, RZ, 0xc0, !PT ;  /* 0x03fffffe03037812 */ /* 0x000fe200078ec0ff */
[----:B------:R-:W1:Y:S01]  /*ad70*/  @P0 LDC R15, c[0x0][0xbf0] ;  /* 0x0002fc00ff0f0b82 */ /* 0x000e620000000800 */
[----:B------:R-:W-:Y:S02]  /*ad80*/  LEA.HI R9, R9, R8, RZ, 0x3 ;  /* 0x0000000809097211 */ /* 0x000fe400078f18ff */
[----:B------:R-:W-:Y:S01]  /*ad90*/  SHF.R.S32.HI R7, RZ, 0x5, R7 ;  /* 0x00000005ff077819 */ /* 0x000fe20000011407 */
[----:B------:R-:W-:Y:S01]  /*ada0*/  IMAD.IADD R3, R6, 0x1, -R3 ;  /* 0x0000000106037824 */ /* 0x000fe200078e0a03 */
[----:B------:R-:W-:-:S02]  /*adb0*/  LOP3.LUT R9, R9, 0xfffffff8, RZ, 0xc0, !PT ;  /* 0xfffffff809097812 */ /* 0x000fc400078ec0ff */
[----:B------:R-:W-:Y:S01]  /*adc0*/  LEA.HI R5, R10, R10, RZ, 0x1 ;  /* 0x0000000a0a057211 */ /* 0x000fe200078f08ff */
[----:B------:R-:W1:Y:S01]  /*add0*/  @P0 LDC R14, c[0x0][0xbf0] ;  /* 0x0002fc00ff0e0b82 */ /* 0x000e620000000800 */
[----:B------:R-:W-:Y:S01]  /*ade0*/  LOP3.LUT R89, R89, 0x7ffffffc, RZ, 0xc0, !PT ;  /* 0x7ffffffc59597812 */ /* 0x000fe200078ec0ff */
[----:B------:R-:W-:Y:S01]  /*adf0*/  IMAD.IADD R4, R8, 0x1, -R9 ;  /* 0x0000000108047824 */ /* 0x000fe200078e0a09 */
[----:B------:R-:W-:-:S03]  /*ae00*/  LOP3.LUT R5, R5, 0x1ffffffe, RZ, 0xc0, !PT ;  /* 0x1ffffffe05057812 */ /* 0x000fc600078ec0ff */
[----:B------:R-:W-:Y:S01]  /*ae10*/  IMAD R4, R7, 0x10, R4 ;  /* 0x0000001007047824 */ /* 0x000fe200078e0204 */
[----:B------:R-:W-:Y:S01]  /*ae20*/  IADD3 R8, R10, -R5, RZ ;  /* 0x800000050a087210 */ /* 0x000fe20007ffe0ff */
[----:B------:R-:W-:Y:S02]  /*ae30*/  IMAD R7, R11, UR4, RZ ;  /* 0x000000040b077c24 */ /* 0x000fe4000f8e02ff */
[----:B------:R-:W-:Y:S02]  /*ae40*/  IMAD R3, R3, 0x40, R4 ;  /* 0x0000004003037824 */ /* 0x000fe400078e0204 */
[----:B------:R-:W-:Y:S01]  /*ae50*/  IMAD.WIDE.U32 R4, R18, UR4, RZ ;  /* 0x0000000412047c25 */ /* 0x000fe2000f8e00ff */
[----:B----4-:R-:W-:-:S03]  /*ae60*/  USHF.R.S32.HI UR4, URZ, 0x1f, UR9 ;  /* 0x0000001f3f047899 */ /* 0x010fc60008011409 */
[----:B------:R-:W-:Y:S02]  /*ae70*/  IMAD R9, R18, UR5, R7 ;  /* 0x0000000512097c24 */ /* 0x000fe4000f8e0207 */
[----:B------:R-:W-:Y:S02]  /*ae80*/  IMAD R11, R11, UR6, RZ ;  /* 0x000000060b0b7c24 */ /* 0x000fe4000f8e02ff */
[----:B------:R-:W-:Y:S02]  /*ae90*/  IMAD R8, R8, 0x8, R3 ;  /* 0x0000000808087824 */ /* 0x000fe400078e0203 */
[----:B------:R-:W-:Y:S02]  /*aea0*/  IMAD.IADD R5, R5, 0x1, R9 ;  /* 0x0000000105057824 */ /* 0x000fe400078e0209 */
[----:B------:R-:W-:Y:S01]  /*aeb0*/  IMAD.WIDE.U32 R6, R18, UR6, RZ ;  /* 0x0000000612067c25 */ /* 0x000fe2000f8e00ff */
[----:B---3--:R-:W-:-:S03]  /*aec0*/  LEA R8, R16, R8, 0x7 ;  /* 0x0000000810087211 */ /* 0x008fc600078e38ff */
[----:B------:R-:W-:Y:S01]  /*aed0*/  IMAD R9, R18, UR7, R11 ;  /* 0x0000000712097c24 */ /* 0x000fe2000f8e020b */
[----:B------:R-:W-:Y:S01]  /*aee0*/  ULDC.64 UR6, c[0x0][0xb48] ;  /* 0x0002d20000067ab9 */ /* 0x000fe20000000a00 */
[C---:B-----5:R-:W-:Y:S02]  /*aef0*/  IMAD R10, R20.reuse, UR4, RZ ;  /* 0x00000004140a7c24 */ /* 0x060fe4000f8e02ff */
[----:B------:R-:W-:Y:S02]  /*af00*/  IMAD.MOV R18, RZ, RZ, -R18 ;  /* 0x000000ffff127224 */ /* 0x000fe400078e0a12 */
[----:B------:R-:W-:Y:S02]  /*af10*/  IMAD R11, R21, UR9, R10 ;  /* 0x00000009150b7c24 */ /* 0x000fe4000f8e020a */
[----:B------:R-:W-:-:S04]  /*af20*/  IMAD.WIDE.U32 R4, R20, UR9, R4 ;  /* 0x0000000914047c25 */ /* 0x000fc8000f8e0004 */
[----:B0-----:R-:W-:Y:S01]  /*af30*/  IMAD R12, R22, UR4, RZ ;  /* 0x00000004160c7c24 */ /* 0x001fe2000f8e02ff */
[----:B------:R-:W-:Y:S01]  /*af40*/  IADD3 R5, R5, R11, RZ ;  /* 0x0000000b05057210 */ /* 0x000fe20007ffe0ff */
[----:B--2---:R-:W-:Y:S01]  /*af50*/  IMAD R19, R19, R18, UR8 ;  /* 0x0000000813137e24 */ /* 0x004fe2000f8e0212 */
[----:B------:R-:W-:Y:S01]  /*af60*/  ULDC.64 UR4, c[0x0][0xbe0] ;  /* 0x0002f80000047ab9 */ /* 0x000fe20000000a00 */
[----:B------:R-:W-:Y:S02]  /*af70*/  IMAD.IADD R7, R7, 0x1, R9 ;  /* 0x0000000107077824 */ /* 0x000fe400078e0209 */
[----:B-1----:R-:W-:-:S04]  /*af80*/  @P0 IMAD.HI.U32 R10, R8, R13, RZ ;  /* 0x0000000d080a0227 */ /* 0x002fc800078e00ff */
[----:B------:R-:W-:Y:S01]  /*af90*/  IMAD R13, R23, UR9, R12 ;  /* 0x00000009170d7c24 */ /* 0x000fe2000f8e020c */
[----:B------:R-:W-:Y:S01]  /*afa0*/  SHF.R.S32.HI R12, RZ, 0x1f, R19 ;  /* 0x0000001fff0c7819 */ /* 0x000fe20000011413 */
[----:B------:R-:W-:Y:S01]  /*afb0*/  IMAD.WIDE.U32 R6, R22, UR9, R6 ;  /* 0x0000000916067c25 */ /* 0x000fe2000f8e0006 */
[----:B------:R-:W-:-:S03]  /*afc0*/  ULDC.64 UR8, c[0x0][0xb28] ;  /* 0x0002ca0000087ab9 */ /* 0x000fc60000000a00 */
        /* <DEDUP_REMOVED lines=10> */
[----:B------:R-:W-:Y:S01]  /*b070*/  IMAD R15, R19, UR7, R13 ;  /* 0x00000007130f7c24 */ /* 0x000fe2000f8e020d */
[--C-:B------:R-:W-:Y:S01]  /*b080*/  SHF.R.S32.HI R13, RZ, 0x1f, R9.reuse ;  /* 0x0000001fff0d7819 */ /* 0x100fe20000011409 */
[----:B------:R-:W-:Y:S01]  /*b090*/  IMAD.MOV R9, RZ, RZ, -R9 ;  /* 0x000000ffff097224 */ /* 0x000fe200078e0a09 */
[----:B------:R-:W-:Y:S01]  /*b0a0*/  IADD3 R14, -R11, RZ, RZ ;  /* 0x000000ff0b0e7210 */ /* 0x000fe20007ffe1ff */
[----:B------:R-:W-:Y:S01]  /*b0b0*/  IMAD R12, R19, UR5, R10 ;  /* 0x00000005130c7c24 */ /* 0x000fe2000f8e020a */
[----:B------:R-:W-:Y:S01]  /*b0c0*/  SHF.R.S32.HI R10, RZ, 0x1f, R11 ;  /* 0x0000001fff0a7819 */ /* 0x000fe2000001140b */
[----:B------:R-:W-:Y:S01]  /*b0d0*/  IMAD R9, R17, R9, R8 ;  /* 0x0000000911097224 */ /* 0x000fe200078e0208 */
[----:B------:R-:W-:Y:S01]  /*b0e0*/  ULDC.64 UR4, c[0x0][0xb30] ;  /* 0x0002cc0000047ab9 */ /* 0x000fe20000000a00 */
[----:B------:R-:W-:Y:S01]  /*b0f0*/  IMAD.WIDE.U32 R6, R19, UR6, R6 ;  /* 0x0000000613067c25 */ /* 0x000fe2000f8e0006 */
[----:B------:R-:W-:Y:S01]  /*b100*/  IADD3.X R5, R13, R5, R12, P0, !PT ;  /* 0x000000050d057210 */ /* 0x000fe200007fe40c */
[----:B------:R-:W-:-:S02]  /*b110*/  ULDC.64 UR6, c[0x0][0xbc8] ;  /* 0x0002f20000067ab9 */ /* 0x000fc40000000a00 */
        /* <DEDUP_REMOVED lines=21> */
[----:B------:R-:W-:Y:S01]  /*b270*/  IADD3 R5, R7, R15, RZ ;  /* 0x0000000f07057210 */ /* 0x000fe20007ffe0ff */
[----:B------:R-:W-:Y:S01]  /*b280*/  IMAD R3, R16, 0x80, R3 ;  /* 0x0000008010037824 */ /* 0x000fe200078e0203 */
[----:B------:R-:W-:Y:S01]  /*b290*/  LEA R20, P1, R6, UR8, 0x2 ;  /* 0x0000000806147c11 */ /* 0x000fe2000f8210ff */
[----:B0-----:R-:W-:Y:S01]  /*b2a0*/  ULEA UR4, UR5, UR4, 0x18 ;  /* 0x0000000405047291 */ /* 0x001fe2000f8ec03f */
[----:B------:R-:W-:Y:S01]  /*b2b0*/  LEA.HI.X R9, R4, UR7, R9, 0x2, P0 ;  /* 0x0000000704097c11 */ /* 0x000fe200080f1409 */
[----:B------:R-:W-:Y:S01]  /*b2c0*/  IMAD R16, R17, UR6, RZ ;  /* 0x0000000611107c24 */ /* 0x000fe2000f8e02ff */
[----:B------:R-:W-:Y:S01]  /*b2d0*/  LEA.HI.X R22, R6, UR9, R5, 0x2, P1 ;  /* 0x0000000906167c11 */ /* 0x000fe200088f1405 */
[----:B------:R-:W-:Y:S01]  /*b2e0*/  SHFL.IDX PT, R4, R8, RZ, 0x1c1f ;  /* 0x001c1fff08047589 */ /* 0x000fe200000e0000 */
[C---:B------:R-:W-:Y:S01]  /*b2f0*/  LOP3.LUT P0, RZ, R88.reuse, 0x3, RZ, 0xc0, !PT ;  /* 0x0000000358ff7812 */ /* 0x040fe2000780c0ff */
        /* <DEDUP_REMOVED lines=24> */
[----:B------:R-:W-:Y:S01]  /*b480*/  ISETP.GE.AND P0, PT, R6, UR4, PT ;  /* 0x0000000406007c0c */ /* 0x000fe2000bf06270 */
[----:B------:R-:W-:Y:S01]  /*b490*/  VIADD R9, R19, 0x30 ;  /* 0x0000003013097836 */ /* 0x000fe20000000000 */
[----:B------:R-:W-:Y:S01]  /*b4a0*/  ISETP.GE.AND P1, PT, R7, UR4, PT ;  /* 0x0000000407007c0c */ /* 0x000fe2000bf26270 */
[C---:B------:R-:W-:Y:S01]  /*b4b0*/  VIADD R10, R19.reuse, 0x38 ;  /* 0x00000038130a7836 */ /* 0x040fe20000000000 */
[C---:B------:R-:W-:Y:S01]  /*b4c0*/  IADD3 R11, R19.reuse, 0x40, RZ ;  /* 0x00000040130b7810 */ /* 0x040fe20007ffe0ff */
[----:B------:R-:W-:Y:S01]  /*b4d0*/  VIADD R12, R19, 0x50 ;  /* 0x00000050130c7836 */ /* 0x000fe20000000000 */
[----:B------:R-:W-:-:S02]  /*b4e0*/  ISETP.GE.AND P4, PT, R9, UR4, PT ;  /* 0x0000000409007c0c */ /* 0x000fc4000bf86270 */
[----:B------:R-:W-:Y:S01]  /*b4f0*/  ISETP.GE.AND P5, PT, R10, UR4, PT ;  /* 0x000000040a007c0c */ /* 0x000fe2000bfa6270 */
[----:B---34-:R-:W-:Y:S01]  /*b500*/  @!P2 IMAD.WIDE R2, R19, 0x4, R14 ;  /* 0x000000041302a825 */ /* 0x018fe200078e020e */
[----:B------:R-:W-:Y:S02]  /*b510*/  ISETP.GE.AND P6, PT, R11, UR4, PT ;  /* 0x000000040b007c0c */ /* 0x000fe4000bfc6270 */
[----:B------:R-:W-:Y:S02]  /*b520*/  @!P3 LEA.HI R0, R0, R0, RZ, 0x1 ;  /* 0x000000000000b211 */ /* 0x000fe400078f08ff */
[----:B------:R0:W-:Y:S01]  /*b530*/  @!P2 ST.E.64 desc[UR42][R2.64], R24 ;  /* 0x000000180200a985 */ /* 0x0001e2000c101b2a */
[----:B------:R-:W-:Y:S02]  /*b540*/  @!P0 LEA.HI R6, R6, R6, RZ, 0x1 ;  /* 0x0000000606068211 */ /* 0x000fe400078f08ff */
[----:B------:R-:W-:Y:S02]  /*b550*/  @!P3 LOP3.LUT R5, R0, 0xfffffffe, RZ, 0xc0, !PT ;  /* 0xfffffffe0005b812 */ /* 0x000fe400078ec0ff */
[----:B------:R-:W-:-:S02]  /*b560*/  IADD3 R0, R19, 0x20, RZ ;  /* 0x0000002013007810 */ /* 0x000fc40007ffe0ff */
        /* <DEDUP_REMOVED lines=10> */
[----:B------:R-:W-:Y:S02]  /*b610*/  @!P2 LEA.HI R0, R0, R0, RZ, 0x1 ;  /* 0x000000000000a211 */ /* 0x000fe400078f08ff */
[----:B------:R-:W-:Y:S02]  /*b620*/  IADD3 R18, R19, 0x60, RZ ;  /* 0x0000006013127810 */ /* 0x000fe40007ffe0ff */
[----:B------:R0:W-:Y:S01]  /*b630*/  @!P0 ST.E.64 desc[UR42][R2.64], R32 ;  /* 0x0000002002008985 */ /* 0x0001e2000c101b2a */
[----:B------:R-:W-:Y:S02]  /*b640*/  @!P3 LEA.HI R8, R8, R8, RZ, 0x1 ;  /* 0x000000080808b211 */ /* 0x000fe400078f08ff */
[----:B-1----:R-:W-:Y:S02]  /*b650*/  @!P1 LOP3.LUT R5, R7, 0xfffffffe, RZ, 0xc0, !PT ;  /* 0xfffffffe07059812 */ /* 0x002fe400078ec0ff */
[----:B------:R-:W-:-:S02]  /*b660*/  @!P2 LOP3.LUT R7, R0, 0xfffffffe, RZ, 0xc0, !PT ;  /* 0xfffffffe0007a812 */ /* 0x000fc400078ec0ff */
        /* <DEDUP_REMOVED lines=8> */
[----:B0-----:R-:W-:Y:S02]  /*b6f0*/  @!P3 IMAD.WIDE R2, R9, 0x4, R14 ;  /* 0x000000040902b825 */ /* 0x001fe400078e020e */
[----:B------:R0:W-:Y:S02]  /*b700*/  @!P2 ST.E.64 desc[UR42][R6.64], R40 ;  /* 0x000000280600a985 */ /* 0x0001e4000c101b2a */
[----:B------:R-:W-:-:S02]  /*b710*/  VIADD R0, R19, 0x48 ;  /* 0x0000004813007836 */ /* 0x000fc40000000000 */
[--C-:B------:R-:W-:Y:S01]  /*b720*/  @!P5 IMAD.WIDE R8, R13, 0x4, R14.reuse ;  /* 0x000000040d08d825 */ /* 0x100fe200078e020e */
[----:B------:R2:W-:Y:S01]  /*b730*/  @!P3 ST.E.64 desc[UR42][R2.64], R44 ;  /* 0x0000002c0200b985 */ /* 0x0005e2000c101b2a */
[----:B------:R-:W-:Y:S02]  /*b740*/  ISETP.GE.AND P3, PT, R18, UR4, PT ;  /* 0x0000000412007c0c */ /* 0x000fe4000bf66270 */
[----:B------:R-:W-:Y:S01]  /*b750*/  VIADD R13, R19, 0x58 ;  /* 0x00000058130d7836 */ /* 0x000fe20000000000 */
[----:B------:R-:W-:Y:S01]  /*b760*/  ISETP.GE.AND P0, PT, R0, UR4, PT ;  /* 0x0000000400007c0c */ /* 0x000fe2000bf06270 */
[--C-:B-1----:R-:W-:Y:S01]  /*b770*/  @!P4 IMAD.WIDE R4, R11, 0x4, R14.reuse ;  /* 0x000000040b04c825 */ /* 0x102fe200078e020e */
[----:B------:R-:W-:Y:S02]  /*b780*/  @!P1 LEA.HI R12, R12, R12, RZ, 0x1 ;  /* 0x0000000c0c0c9211 */ /* 0x000fe400078f08ff */
        /* <DEDUP_REMOVED lines=38> */
.L_x_2081:
[----:B------:R-:W-:Y:S05]  /*b9f0*/  BSYNC B0 ;  /* 0x0000000000007941 */ /* 0x000fea0003800000 */
.L_x_2080:
[----:B------:R-:W-:Y:S01]  /*ba00*/  ISETP.GE.AND P0, PT, R17, R16, PT ;  /* 0x000000101100720c */ /* 0x000fe20003f06270 */
[----:B0-----:R0:W1:Y:S04]  /*ba10*/  SHFL.IDX PT, R13, R22, 0x1, 0x1c1f ;  /* 0x003c1f00160d7f89 */ /* 0x00106800000e0000 */
[----:B------:R0:W0:Y:S08]  /*ba20*/  SHFL.IDX PT, R12, R20, 0x1, 0x1c1f ;  /* 0x003c1f00140c7f89 */ /* 0x00003000000e0000 */
[----:B------:R-:W-:Y:S05]  /*ba30*/  @P0 BRA `(.L_x_2046) ;  /* 0x0000004800100947 */ /* 0x000fea0003800000 */
[----:B------:R-:W-:Y:S01]  /*ba40*/  ULDC UR4, c[0x0][0xac8] ;  /* 0x0002b20000047ab9 */ /* 0x000fe20000000800 */
[C---:B--2---:R-:W-:Y:S01]  /*ba50*/  IADD3 R0, R19.reuse, 0x8, RZ ;  /* 0x0000000813007810 */ /* 0x044fe20007ffe0ff */
[C---:B------:R-:W-:Y:S01]  /*ba60*/  VIADD R4, R19.reuse, 0x10 ;  /* 0x0000001013047836 */ /* 0x040fe20000000000 */
[C---:B------:R-:W-:Y:S01]  /*ba70*/  ISETP.GE.AND P0, PT, R19.reuse, UR4, PT ;  /* 0x0000000413007c0c */ /* 0x040fe2000bf06270 */
        /* <DEDUP_REMOVED lines=8> */
[----:B------:R-:W-:Y:S01]  /*bb00*/  VIADD R16, R19, 0x40 ;  /* 0x0000004013107836 */ /* 0x000fe20000000000 */
[----:B------:R-:W-:Y:S01]  /*bb10*/  ISETP.GE.AND P3, PT, R9, UR4, PT ;  /* 0x0000000409007c0c */ /* 0x000fe2000bf66270 */
[C---:B0-----:R-:W-:Y:S01]  /*bb20*/  VIADD R20, R19.reuse, 0x70 ;  /* 0x0000007013147836 */ /* 0x041fe20000000000 */
[----:B------:R-:W-:Y:S01]  /*bb30*/  ISETP.GE.AND P2, PT, R10, UR4, PT ;  /* 0x000000040a007c0c */ /* 0x000fe2000bf46270 */
[----:B-1----:R-:W-:Y:S01]  /*bb40*/  @!P0 IMAD.WIDE R2, R19, 0x4, R12 ;  /* 0x0000000413028825 */ /* 0x002fe200078e020c */
[----:B------:R-:W-:-:S02]  /*bb50*/  ISETP.GE.AND P1, PT, R11, UR4, PT ;  /* 0x000000040b007c0c */ /* 0x000fc4000bf26270 */
[----:B------:R-:W-:Y:S02]  /*bb60*/  @!P5 LEA.HI R0, R0, R0, RZ, 0x1 ;  /* 0x000000000000d211 */ /* 0x000fe400078f08ff */
[----:B------:R0:W-:Y:S01]  /*bb70*/  @!P0 ST.E.64 desc[UR42][R2.64], R26 ;  /* 0x0000001a02008985 */ /* 0x0001e2000c101b2a */
[----:B------:R-:W-:Y:S02]  /*bb80*/  ISETP.GE.AND P0, PT, R6, UR4, PT ;  /* 0x0000000406007c0c */ /* 0x000fe4000bf06270 */
[----:B------:R-:W-:Y:S02]  /*bb90*/  @!P6 LEA.HI R4, R4, R4, RZ, 0x1 ;  /* 0x000000040404e211 */ /* 0x000fe400078f08ff */
[----:B------:R-:W-:Y:S02]  /*bba0*/  @!P5 LOP3.LUT R5, R0, 0xfffffffe, RZ, 0xc0, !PT ;  /* 0xfffffffe0005d812 */ /* 0x000fe400078ec0ff */
[----:B------:R-:W-:Y:S02]  /*bbb0*/  @!P6 LOP3.LUT R7, R4, 0xfffffffe, RZ, 0xc0, !PT ;  /* 0xfffffffe0407e812 */ /* 0x000fe400078ec0ff */
[----:B------:R-:W-:-:S02]  /*bbc0*/  @!P4 LEA.HI R8, R8, R8, RZ, 0x1 ;  /* 0x000000080808c211 */ /* 0x000fc400078f08ff */
[----:B------:R-:W-:Y:S02]  /*bbd0*/  @!P3 LEA.HI R0, R9, R9, RZ, 0x1 ;  /* 0x000000090900b211 */ /* 0x000fe400078f08ff */
[----:B------:R-:W-:Y:S01]  /*bbe0*/  @!P2 LEA.HI R10, R10, R10, RZ, 0x1 ;  /* 0x0000000a0a0aa211 */ /* 0x000fe200078f08ff */
[--C-:B0-----:R-:W-:Y:S01]  /*bbf0*/  @!P5 IMAD.WIDE R2, R5, 0x4, R12.reuse ;  /* 0x000000040502d825 */ /* 0x101fe200078e020c */
[----:B------:R-:W-:Y:S02]  /*bc00*/  @!P0 LEA.HI R6, R6, R6, RZ, 0x1 ;  /* 0x0000000606068211 */ /* 0x000fe400078f08ff */
[----:B---3--:R-:W-:Y:S01]  /*bc10*/  @!P1 LEA.HI R14, R11, R11, RZ, 0x1 ;  /* 0x0000000b0b0e9211 */ /* 0x008fe200078f08ff */
[----:B------:R-:W-:Y:S01]  /*bc20*/  @!P6 IMAD.WIDE R4, R7, 0x4, R12 ;  /* 0x000000040704e825 */ /* 0x000fe200078e020c */
[----:B------:R-:W-:Y:S01]  /*bc30*/  @!P0 LOP3.LUT R7, R6, 0xfffffffe, RZ, 0xc0, !PT ;  /* 0xfffffffe06078812 */ /* 0x000fe200078ec0ff */
[----:B------:R0:W-:Y:S01]  /*bc40*/  @!P5 ST.E.64 desc[UR42][R2.64], R30 ;  /* 0x0000001e0200d985 */ /* 0x0001e2000c101b2a */
[----:B------:R-:W-:-:S02]  /*bc50*/  @!P4 LOP3.LUT R9, R8, 0xfffffffe, RZ, 0xc0, !PT ;  /* 0xfffffffe0809c812 */ /* 0x000fc400078ec0ff */
[----:B------:R-:W-:Y:S01]  /*bc60*/  @!P3 LOP3.LUT R11, R0, 0xfffffffe, RZ, 0xc0, !PT ;  /* 0xfffffffe000bb812 */ /* 0x000fe200078ec0ff */
[----:B------:R1:W-:Y:S01]  /*bc70*/  @!P6 ST.E.64 desc[UR42][R4.64], R34 ;  /* 0x000000220400e985 */ /* 0x0003e2000c101b2a */
[----:B----4-:R-:W-:Y:S01]  /*bc80*/  @!P2 LOP3.LUT R15, R10, 0xfffffffe, RZ, 0xc0, !PT ;  /* 0xfffffffe0a0fa812 */ /* 0x010fe200078ec0ff */
[C---:B------:R-:W-:Y:S01]  /*bc90*/  VIADD R0, R19.reuse, 0x50 ;  /* 0x0000005013007836 */ /* 0x040fe20000000000 */
[----:B------:R-:W-:Y:S01]  /*bca0*/  @!P1 LOP3.LUT R17, R14, 0xfffffffe, RZ, 0xc0, !PT ;  /* 0xfffffffe0e119812 */ /* 0x000fe200078ec0ff */
[C---:B------:R-:W-:Y:S01]  /*bcb0*/  VIADD R14, R19.reuse, 0x58 ;  /* 0x00000058130e7836 */ /* 0x040fe20000000000 */
[----:B------:R-:W-:Y:S02]  /*bcc0*/  IADD3 R18, R19, 0x48, RZ ;  /* 0x0000004813127810 */ /* 0x000fe40007ffe0ff */
[----:B------:R-:W-:Y:S02]  /*bcd0*/  ISETP.GE.AND P5, PT, R16, UR4, PT ;  /* 0x0000000410007c0c */ /* 0x000fe4000bfa6270 */
[----:B------:R-:W-:Y:S01]  /*bce0*/  ISETP.GE.AND P6, PT, R18, UR4, PT ;  /* 0x0000000412007c0c */ /* 0x000fe2000bfc6270 */
[----:B0-----:R-:W-:-:S04]  /*bcf0*/  @!P0 IMAD.WIDE R2, R7, 0x4, R12 ;  /* 0x0000000407028825 */ /* 0x001fc800078e020c */
        /* <DEDUP_REMOVED lines=8> */
[----:B------:R-:W-:-:S02]  /*bd80*/  @!P5 LEA.HI R16, R16, R16, RZ, 0x1 ;  /* 0x000000101010d211 */ /* 0x000fc400078f08ff */
[----:B------:R-:W-:Y:S01]  /*bd90*/  @!P1 IMAD.WIDE R10, R17, 0x4, R12 ;  /* 0x00000004110a9825 */ /* 0x000fe200078e020c */
[----:B------:R3:W-:Y:S01]  /*bda0*/  @!P2 ST.E.64 desc[UR42][R8.64], R50 ;  /* 0x000000320800a985 */ /* 0x0007e2000c101b2a */
[C---:B------:R-:W-:Y:S02]  /*bdb0*/  IADD3 R17, R19.reuse, 0x68, RZ ;  /* 0x0000006813117810 */ /* 0x040fe40007ffe0ff */
[C---:B------:R-:W-:Y:S01]  /*bdc0*/  VIADD R15, R19.reuse, 0x60 ;  /* 0x00000060130f7836 */ /* 0x040fe20000000000 */
[----:B------:R4:W-:Y:S01]  /*bdd0*/  @!P1 ST.E.64 desc[UR42][R10.64], R54 ;  /* 0x000000360a009985 */ /* 0x0009e2000c101b2a */
[----:B------:R-:W-:Y:S01]  /*bde0*/  ISETP.GE.AND P1, PT, R14, UR4, PT ;  /* 0x000000040e007c0c */ /* 0x000fe2000bf26270 */
[----:B------:R-:W-:Y:S01]  /*bdf0*/  VIADD R19, R19, 0x78 ;  /* 0x0000007813137836 */ /* 0x000fe20000000000 */
[----:B------:R-:W-:Y:S02]  /*be00*/  ISETP.GE.AND P3, PT, R17, UR4, PT ;  /* 0x0000000411007c0c */ /* 0x000fe4000bf66270 */
        /* <DEDUP_REMOVED lines=17> */
[----:B----4-:R-:W-:Y:S01]  /*bf20*/  @!P4 LOP3.LUT R11, R20, 0xfffffffe, RZ, 0xc0, !PT ;  /* 0xfffffffe140bc812 */ /* 0x010fe200078ec0ff */
        /* <DEDUP_REMOVED lines=17> */
.L_x_2079:
[----:B------:R-:W1:Y:S02]  /*c040*/  S2R R0, SR_TID.X ;  /* 0x0000000000007919 */ /* 0x000e640000002100 */
[----:B-1----:R-:W-:-:S05]  /*c050*/  VIADD R2, R0, 0xffffff80 ;  /* 0xffffff8000027836 */ /* 0x002fca0000000000 */
[----:B------:R-:W-:-:S13]  /*c060*/  ISETP.GT.AND P0, PT, R2, 0x7f, PT ;  /* 0x0000007f0200780c */ /* 0x000fda0003f04270 */
[----:B------:R-:W-:Y:S05]  /*c070*/  @P0 BRA `(.L_x_2046) ;  /* 0x0000004000800947 */ /* 0x000fea0003800000 */
[----:B------:R-:W1:Y:S01]  /*c080*/  S2R R3, SR_CTAID.X ;  /* 0x0000000000037919 */ /* 0x000e620000002500 */
[----:B------:R-:W2:Y:S01]  /*c090*/  LDC R6, c[0x0][0xbe8] ;  /* 0x0002fa00ff067b82 */ /* 0x000ea20000000800 */
[----:B------:R-:W-:Y:S01]  /*c0a0*/  ULDC UR4, c[0x0][0xa88] ;  /* 0x0002a20000047ab9 */ /* 0x000fe20000000800 */
[----:B-1----:R-:W-:Y:S01]  /*c0b0*/  LEA R0, R3, R0, 0x7 ;  /* 0x0000000003007211 */ /* 0x002fe200078e38ff */
[----:B--2---:R-:W-:-:S04]  /*c0c0*/  IMAD R3, R6, UR4, RZ ;  /* 0x0000000406037c24 */ /* 0x004fc8000f8e02ff */
[----:B------:R-:W-:-:S05]  /*c0d0*/  VIADD R0, R0, 0xffffff80 ;  /* 0xffffff8000007836 */ /* 0x000fca0000000000 */
[----:B------:R-:W-:-:S13]  /*c0e0*/  ISETP.GE.AND P0, PT, R0, R3, PT ;  /* 0x000000030000720c */ /* 0x000fda0003f06270 */
[----:B------:R-:W-:Y:S05]  /*c0f0*/  @P0 BRA `(.L_x_2046) ;  /* 0x0000004000600947 */ /* 0x000fea0003800000 */
[----:B------:R-:W-:Y:S01]  /*c100*/  ISETP.NE.AND P0, PT, R6, 0x1, PT ;  /* 0x000000010600780c */ /* 0x000fe20003f05270 */
[----:B------:R-:W1:Y:S01]  /*c110*/  S2UR UR4, SR_CTAID.Z ;  /* 0x00000000000479c3 */ /* 0x000e620000002700 */
[----:B------:R-:W-:Y:S01]  /*c120*/  SHF.R.S32.HI R5, RZ, 0x1f, R18 ;  /* 0x0000001fff057819 */ /* 0x000fe20000011412 */
[----:B------:R-:W-:Y:S02]  /*c130*/  ULDC.64 UR6, c[0x0][0xbd0] ;  /* 0x0002f40000067ab9 */ /* 0x000fe40000000a00 */
[----:B------:R-:W-:-:S04]  /*c140*/  IMAD.WIDE.U32 R2, R18, UR6, RZ ;  /* 0x0000000612027c25 */ /* 0x000fc8000f8e00ff */
[----:B------:R-:W2:Y:S01]  /*c150*/  LDC.64 R12, c[0x0][0xbd8] ;  /* 0x0002f600ff0c7b82 */ /* 0x000ea20000000a00 */
[----:B------:R-:W-:-:S04]  /*c160*/  IMAD R5, R5, UR6, RZ ;  /* 0x0000000605057c24 */ /* 0x000fc8000f8e02ff */
[----:B------:R-:W-:Y:S02]  /*c170*/  IMAD R5, R18, UR7, R5 ;  /* 0x0000000712057c24 */ /* 0x000fe4000f8e0205 */
[----:B------:R-:W-:Y:S01]  /*c180*/  IMAD.MOV R18, RZ, RZ, -R18 ;  /* 0x000000ffff127224 */ /* 0x000fe200078e0a12 */
[----:B------:R-:W0:Y:S01]  /*c190*/  @P0 LDC R9, c[0x0][0xbec] ;  /* 0x0002fb00ff090b82 */ /* 0x000e220000000800 */
[----:B------:R-:W-:Y:S01]  /*c1a0*/  IMAD.IADD R3, R3, 0x1, R5 ;  /* 0x0000000103037824 */ /* 0x000fe200078e0205 */
[----:B------:R-:W-:-:S06]  /*c1b0*/  MOV R5, R0 ;  /* 0x0000000000057202 */ /* 0x000fcc0000000f00 */
[----:B------:R-:W3:Y:S01]  /*c1c0*/  S2UR UR8, SR_CTAID.Y ;  /* 0x00000000000879c3 */ /* 0x000ee20000002600 */
[----:B-1----:R-:W-:-:S07]  /*c1d0*/  USHF.R.S32.HI UR5, URZ, 0x1f, UR4 ;  /* 0x0000001f3f057899 */ /* 0x002fce0008011404 */
[----:B------:R-:W3:Y:S01]  /*c1e0*/  LDC R7, c[0x0][0xc50] ;  /* 0x00031400ff077b82 */ /* 0x000ee20000000800 */
[C---:B--2---:R-:W-:Y:S02]  /*c1f0*/  IMAD R8, R12.reuse, UR5, RZ ;  /* 0x000000050c087c24 */ /* 0x044fe4000f8e02ff */
[----:B------:R-:W-:-:S04]  /*c200*/  IMAD.WIDE.U32 R2, R12, UR4, R2 ;  /* 0x000000040c027c25 */ /* 0x000fc8000f8e0002 */
[----:B------:R-:W-:Y:S01]  /*c210*/  IMAD R13, R13, UR4, R8 ;  /* 0x000000040d0d7c24 */ /* 0x000fe2000f8e0208 */
[----:B------:R-:W1:Y:S01]  /*c220*/  @P0 LDC R11, c[0x0][0xbf0] ;  /* 0x0002fc00ff0b0b82 */ /* 0x000e620000000800 */
[----:B0-----:R-:W-:Y:S01]  /*c230*/  @P0 IMAD.HI.U32 R4, R0, R9, RZ ;  /* 0x0000000900040227 */ /* 0x001fe200078e00ff */
[----:B------:R-:W-:-:S03]  /*c240*/  ULDC.64 UR4, c[0x0][0xbe0] ;  /* 0x0002f80000047ab9 */ /* 0x000fc60000000a00 */
[----:B------:R-:W-:Y:S02]  /*c250*/  IMAD.IADD R3, R13, 0x1, R3 ;  /* 0x000000010d037824 */ /* 0x000fe400078e0203 */
[----:B---3--:R-:W-:-:S04]  /*c260*/  IMAD R9, R7, R18, UR8 ;  /* 0x0000000807097e24 */ /* 0x008fc8000f8e0212 */
[----:B------:R-:W-:Y:S01]  /*c270*/  IMAD.WIDE.U32 R2, R9, UR4, R2 ;  /* 0x0000000409027c25 */ /* 0x000fe2000f8e0002 */
[----:B-1----:R-:W-:Y:S02]  /*c280*/  @P0 SHF.R.U32.HI R5, RZ, R11, R4 ;  /* 0x0000000bff050219 */ /* 0x002fe40000011604 */
        /* <DEDUP_REMOVED lines=16> */
[----:B------:R-:W-:Y:S02]  /*c390*/  LEA.HI.X R5, R2, UR5, R3, 0x2, P0 ;  /* 0x0000000502057c11 */ /* 0x000fe400080f1403 */
[----:B------:R-:W-:-:S05]  /*c3a0*/  MOV R3, 0xff800000 ;  /* 0xff80000000037802 */ /* 0x000fca0000000f00 */
[----:B------:R1:W-:Y:S01]  /*c3b0*/  STG.E desc[UR42][R4.64], R3 ;  /* 0x0000000304007986 */ /* 0x0003e2000c10192a */
[----:B------:R-:W-:Y:S05]  /*c3c0*/  BRA `(.L_x_2046) ;  /* 0x0000003c00ac7947 */ /* 0x000fea0003800000 */
.L_x_2044:
        /* <DEDUP_REMOVED lines=18> */
.L_x_2082:
[----:B------:R-:W-:Y:S01]  /*c4f0*/  ULDC UR39, c[0x0][0xc50] ;  /* 0x0003140000277ab9 */ /* 0x000fe20000000800 */
[----:B------:R-:W-:Y:S01]  /*c500*/  UMOV UR36, UR6 ;  /* 0x0000000600247c82 */ /* 0x000fe20008000000 */
[----:B------:R-:W-:-:S11]  /*c510*/  UISETP.NE.AND UP0, UPT, UR39, 0x1, UPT ;  /* 0x000000012700788c */ /* 0x000fd6000bf05270 */
[----:B------:R-:W-:Y:S01]  /*c520*/  @UP0 ULDC UR4, c[0x0][0xc54] ;  /* 0x0003150000040ab9 */ /* 0x000fe20000000800 */
[----:B------:R-:W-:Y:S01]  /*c530*/  @UP0 ULDC UR7, c[0x0][0xc58] ;  /* 0x0003160000070ab9 */ /* 0x000fe20000000800 */
[----:B------:R-:W-:-:S04]  /*c540*/  UIMAD.WIDE.U32 UR4, UR6, UR4, URZ ;  /* 0x00000004060472a5 */ /* 0x000fc8000f8e003f */
[----:B------:R-:W-:-:S12]  /*c550*/  @UP0 USHF.R.U32.HI UR36, URZ, UR7, UR5 ;  /* 0x000000073f240299 */ /* 0x000fd80008011605 */
.L_x_2083:
        /* <DEDUP_REMOVED lines=10> */
[----:B------:R-:W-:Y:S01]  /*c600*/  UISETP.NE.AND UP1, UPT, UR5, 0x1, UPT ;  /* 0x000000010500788c */ /* 0x000fe2000bf25270 */
[----:B------:R1:W-:Y:S01]  /*c610*/  STL [R1+0xc], RZ ;  /* 0x00000cff01007387 */ /* 0x0003e20000100800 */
[----:B------:R-:W-:Y:S01]  /*c620*/  UISETP.NE.U32.AND UP0, UPT, UR6, URZ, UPT ;  /* 0x0000003f0600728c */ /* 0x000fe2000bf05070 */
[----:B------:R-:W-:Y:S02]  /*c630*/  ULDC UR5, c[0x0][0x288] ;  /* 0x0000a20000057ab9 */ /* 0x000fe40000000800 */
[----:B------:R-:W-:Y:S01]  /*c640*/  ULDC UR6, c[0x0][0x424] ;  /* 0x0001090000067ab9 */ /* 0x000fe20000000800 */
[----:B------:R-:W-:Y:S02]  /*c650*/  UISETP.NE.AND.EX UP0, UPT, UR7, URZ, UPT, UP0 ;  /* 0x0000003f0700728c */ /* 0x000fe4000bf05300 */
[----:B------:R-:W-:-:S02]  /*c660*/  UIADD3 UR10, -UR5, 0x80, URZ ;  /* 0x00000080050a7890 */ /* 0x000fc4000fffe13f */
[----:B------:R-:W-:Y:S01]  /*c670*/  USEL UR7, UR6, 0x1, UP0 ;  /* 0x0000000106077887 */ /* 0x000fe20008000000 */
[----:B------:R-:W-:-:S03]  /*c680*/  ULDC UR9, c[0x0][0x2f0] ;  /* 0x0000bc0000097ab9 */ /* 0x000fc60000000800 */
[----:B------:R-:W-:Y:S02]  /*c690*/  UIMAD UR10, UR7, UR9, UR10 ;  /* 0x00000009070a72a4 */ /* 0x000fe4000f8e020a */
[----:B------:R-:W-:Y:S02]  /*c6a0*/  UIMAD UR7, UR7, UR9, 0x7f ;  /* 0x0000007f070774a4 */ /* 0x000fe4000f8e0209 */
[----:B0-----:R-:W-:-:S03]  /*c6b0*/  ULEA UR8, UR4, 0x7f, 0x7 ;  /* 0x0000007f04087891 */ /* 0x001fc6000f8e383f */
[----:B------:R-:W-:Y:S02]  /*c6c0*/  @UP1 ULDC UR4, c[0x0][0x44c] ;  /* 0x0001130000041ab9 */ /* 0x000fe40000000800 */
[----:B------:R-:W-:Y:S02]  /*c6d0*/  UIMAD.WIDE.U32 UR4, UR8, UR4, URZ ;  /* 0x00000004080472a5 */ /* 0x000fe4000f8e003f */
[----:B------:R-:W-:Y:S01]  /*c6e0*/  UMOV UR6, UR8 ;  /* 0x0000000800067c82 */ /* 0x000fe20008000000 */
[----:B------:R-:W-:Y:S02]  /*c6f0*/  @UP1 ULDC UR8, c[0x0][0x450] ;  /* 0x0001140000081ab9 */ /* 0x000fe40000000800 */
[----:B------:R-:W-:Y:S02]  /*c700*/  @UP1 USHF.R.U32.HI UR6, URZ, UR8, UR5 ;  /* 0x000000083f061299 */ /* 0x000fe40008011605 */
[----:B------:R-:W-:Y:S02]  /*c710*/  USHF.R.S32.HI UR5, URZ, 0x1f, UR7 ;  /* 0x0000001f3f057899 */ /* 0x000fe40008011407 */
[----:B------:R-:W-:-:S02]  /*c720*/  UIADD3 UR6, UR10, UR6, URZ ;  /* 0x000000060a067290 */ /* 0x000fc4000fffe03f */
[----:B------:R-:W-:Y:S02]  /*c730*/  ULEA.HI UR5, UR5, UR7, URZ, 0x7 ;  /* 0x0000000705057291 */ /* 0x000fe4000f8f383f */
[----:B------:R-:W-:Y:S02]  /*c740*/  USHF.R.S32.HI UR4, URZ, 0x1f, UR6 ;  /* 0x0000001f3f047899 */ /* 0x000fe40008011406 */
[----:B------:R-:W-:Y:S02]  /*c750*/  USHF.R.S32.HI UR5, URZ, 0x7, UR5 ;  /* 0x000000073f057899 */ /* 0x000fe40008011405 */
[----:B------:R-:W-:-:S04]  /*c760*/  ULEA.HI UR4, UR4, UR6, URZ, 0x7 ;  /* 0x0000000604047291 */ /* 0x000fc8000f8f383f */
[----:B------:R-:W-:-:S04]  /*c770*/  USHF.R.S32.HI UR4, URZ, 0x7, UR4 ;  /* 0x000000073f047899 */ /* 0x000fc80008011404 */
[----:B------:R-:W-:-:S04]  /*c780*/  UISETP.LT.AND UP0, UPT, UR5, UR4, UPT ;  /* 0x000000040500728c */ /* 0x000fc8000bf01270 */
[----:B------:R-:W-:Y:S02]  /*c790*/  USEL UR40, UR5, UR4, UP0 ;  /* 0x0000000405287287 */ /* 0x000fe40008000000 */
[----:B------:R-:W-:Y:S02]  /*c7a0*/  USHF.R.U32.HI UR5, URZ, 0x10, UR39 ;  /* 0x000000103f057899 */ /* 0x000fe40008011627 */
[----:B------:R-:W-:Y:S02]  /*c7b0*/  UISETP.GE.AND UP1, UPT, UR40, 0x1, UPT ;  /* 0x000000012800788c */ /* 0x000fe4000bf26270 */
[----:B------:R-:W-:Y:S02]  /*c7c0*/  UISETP.NE.AND UP0, UPT, UR5, URZ, UPT ;  /* 0x0000003f0500728c */ /* 0x000fe4000bf05270 */
[----:B------:R-:W-:Y:S02]  /*c7d0*/  ULOP3.LUT UR39, UR39, 0xffff, URZ, 0xc0, !UPT ;  /* 0x0000ffff27277892 */ /* 0x000fe4000f8ec03f */
[----:B------:R-:W-:-:S07]  /*c7e0*/  PLOP3.LUT P0, PT, PT, PT, UP1, 0x80, 0x0 ;  /* 0x000000000000781c */ /* 0x000fce0003f0f018 */
[----:B------:R-:W-:-:S06]  /*c7f0*/  @!UP0 ULDC UR5, c[0x0][0x9f0] ;  /* 0x00027c0000058ab9 */ /* 0x000fcc0000000800 */
[----:B-1----:R-:W-:Y:S05]  /*c800*/  @!P0 BRA `(.L_x_2085) ;  /* 0x0000000000708947 */ /* 0x002fea0003800000 */
[----:B------:R-:W-:Y:S01]  /*c810*/  MOV R6, UR5 ;  /* 0x0000000500067c02 */ /* 0x000fe20008000f00 */
[----:B------:R-:W-:-:S03]  /*c820*/  UIADD3 UR4, UR5, -0x1, UR40 ;  /* 0xffffffff05047890 */ /* 0x000fc6000fffe028 */
[-C--:B------:R-:W-:Y:S02]  /*c830*/  IABS R0, R6.reuse ;  /* 0x0000000600007213 */ /* 0x080fe40000000000 */
[----:B------:R-:W-:Y:S02]  /*c840*/  IABS R6, R6 ;  /* 0x0000000600067213 */ /* 0x000fe40000000000 */
        /* <DEDUP_REMOVED lines=16> */
[----:B------:R-:W-:Y:S02]  /*c950*/  @!P1 IMAD.IADD R5, R5, 0x1, -R0 ;  /* 0x0000000105059824 */ /* 0x000fe400078e0a00 */
[----:B------:R-:W-:Y:S01]  /*c960*/  @!P1 VIADD R3, R3, 0x1 ;  /* 0x0000000103039836 */ /* 0x000fe20000000000 */
[----:B------:R-:W-:Y:S02]  /*c970*/  ISETP.NE.AND P1, PT, RZ, UR5, PT ;  /* 0x00000005ff007c0c */ /* 0x000fe4000bf25270 */
[----:B------:R-:W-:-:S13]  /*c980*/  ISETP.GE.U32.AND P0, PT, R5, R0, PT ;  /* 0x000000000500720c */ /* 0x000fda0003f06070 */
[----:B------:R-:W-:-:S05]  /*c990*/  @P0 IADD3 R3, R3, 0x1, RZ ;  /* 0x0000000103030810 */ /* 0x000fca0007ffe0ff */
[----:B------:R-:W-:Y:S01]  /*c9a0*/  @!P2 IMAD.MOV R3, RZ, RZ, -R3 ;  /* 0x000000ffff03a224 */ /* 0x000fe200078e0a03 */
[----:B------:R-:W-:-:S05]  /*c9b0*/  @!P1 LOP3.LUT R3, RZ, UR5, RZ, 0x33, !PT ;  /* 0x00000005ff039c12 */ /* 0x000fca000f8e33ff */
[----:B------:R0:W-:Y:S02]  /*c9c0*/  STL [R1+0xc], R3 ;  /* 0x00000c0301007387 */ /* 0x0001e40000100800 */
.L_x_2085:
[----:B------:R-:W2:Y:S01]  /*c9d0*/  LDL R2, [R1+0xc] ;  /* 0x00000c0001027983 */ /* 0x000ea20000100800 */
[----:B0-----:R-:W-:Y:S02]  /*c9e0*/  IMAD.MOV.U32 R3, RZ, RZ, 0x1 ;  /* 0x00000001ff037424 */ /* 0x001fe400078e00ff */
[----:B--2---:R-:W-:-:S05]  /*c9f0*/  IMAD R0, R2, UR39, RZ ;  /* 0x0000002702007c24 */ /* 0x004fca000f8e02ff */
[----:B------:R-:W-:Y:S01]  /*ca00*/  VIADDMNMX R17, R0, R2, UR40, PT ;  /* 0x0000002800117e46 */ /* 0x000fe2000b800102 */
[----:B------:R0:W-:Y:S03]  /*ca10*/  STL [R1+0x8], R0 ;  /* 0x0000080001007387 */ /* 0x0001e60000100800 */
[----:B------:R-:W-:Y:S01]  /*ca20*/  ISETP.GT.AND P0, PT, R17, R0, PT ;  /* 0x000000001100720c */ /* 0x000fe20003f04270 */
[----:B------:R1:W-:Y:S01]  /*ca30*/  STL [R1+0x10], R17 ;  /* 0x0000101101007387 */ /* 0x0003e20000100800 */
[----:B0-----:R-:W-:-:S11]  /*ca40*/  IMAD.MOV.U32 R0, RZ, RZ, RZ ;  /* 0x000000ffff007224 */ /* 0x001fd600078e00ff */
        /* <DEDUP_REMOVED lines=24> */
.L_x_2086:
        /* <DEDUP_REMOVED lines=20> */
.L_x_2088:
        /* <DEDUP_REMOVED lines=15> */
.L_x_2087:
        /* <DEDUP_REMOVED lines=20> */
.L_x_2169:
        /* <DEDUP_REMOVED lines=8> */
.L_x_2172:
[----:B------:R-:W-:Y:S05]  /*cfc0*/  @!P6 BRA `(.L_x_2090) ;  /* 0x000000040000e947 */ /* 0x000fea0003800000 */
[----:B------:R-:W-:Y:S01]  /*cfd0*/  MOV R16, R18 ;  /* 0x0000001200107202 */ /* 0x000fe20000000f00 */
[----:B------:R-:W-:Y:S06]  /*cfe0*/  @!P1 BRA `(.L_x_2092) ;  /* 0x0000000000489947 */ /* 0x000fec0003800000 */
[----:B------:R-:W1:Y:S01]  /*cff0*/  LDC R6, c[0x0][0x43c] ;  /* 0x00010f00ff067b82 */ /* 0x000e620000000800 */
[----:B0-----:R-:W-:Y:S01]  /*d000*/  IMAD.MOV.U32 R0, RZ, RZ, R17 ;  /* 0x000000ffff007224 */ /* 0x001fe200078e0011 */
[----:B------:R-:W-:Y:S02]  /*d010*/  ULDC.64 UR4, c[0x0][0x428] ;  /* 0x00010a0000047ab9 */ /* 0x000fe40000000a00 */
[----:B------:R-:W-:-:S04]  /*d020*/  IMAD R7, R19, UR4, RZ ;  /* 0x0000000413077c24 */ /* 0x000fc8000f8e02ff */
[----:B------:R-:W-:Y:S01]  /*d030*/  IMAD R7, R18, UR5, R7 ;  /* 0x0000000512077c24 */ /* 0x000fe2000f8e0207 */
[----:B-1----:R-:W-:-:S13]  /*d040*/  ISETP.NE.AND P0, PT, R6, 0x1, PT ;  /* 0x000000010600780c */ /* 0x002fda0003f05270 */
[----:B------:R-:W0:Y:S02]  /*d050*/  @P0 LDC.64 R4, c[0x0][0x440] ;  /* 0x00011000ff040b82 */ /* 0x000e240000000a00 */
[----:B0-----:R-:W-:-:S05]  /*d060*/  @P0 IMAD.HI.U32 R4, R17, R4, RZ ;  /* 0x0000000411040227 */ /* 0x001fca00078e00ff */
[----:B------:R-:W-:-:S04]  /*d070*/  @P0 SHF.R.U32.HI R0, RZ, R5, R4 ;  /* 0x00000005ff000219 */ /* 0x000fc80000011604 */
[--C-:B------:R-:W-:Y:S01]  /*d080*/  SHF.R.S32.HI R5, RZ, 0x1f, R0.reuse ;  /* 0x0000001fff057819 */ /* 0x100fe20000011400 */
[----:B------:R-:W-:-:S04]  /*d090*/  IMAD.MOV.U32 R4, RZ, RZ, R0 ;  /* 0x000000ffff047224 */ /* 0x000fc800078e0000 */
[----:B------:R-:W-:-:S04]  /*d0a0*/  IMAD.WIDE.U32 R4, R18, UR4, R4 ;  /* 0x0000000412047c25 */ /* 0x000fc8000f8e0004 */
[----:B------:R-:W-:Y:S01]  /*d0b0*/  IMAD.IADD R5, R5, 0x1, R7 ;  /* 0x0000000105057824 */ /* 0x000fe200078e0207 */
[----:B------:R-:W-:-:S04]  /*d0c0*/  LEA R2, P0, R4, R2, 0x2 ;  /* 0x0000000204027211 */ /* 0x000fc800078010ff */
[----:B------:R-:W-:-:S05]  /*d0d0*/  LEA.HI.X R3, R4, R3, R5, 0x2, P0 ;  /* 0x0000000304037211 */ /* 0x000fca00000f1405 */
[----:B------:R1:W5:Y:S01]  /*d0e0*/  LDG.E R16, desc[UR42][R2.64] ;  /* 0x0000002a02107981 */ /* 0x000362000c1e1900 */
[----:B------:R-:W-:-:S05]  /*d0f0*/  IADD3 R0, -R0, RZ, RZ ;  /* 0x000000ff00007210 */ /* 0x000fca0007ffe1ff */
[----:B------:R-:W-:-:S07]  /*d100*/  IMAD R17, R6, R0, R17 ;  /* 0x0000000006117224 */ /* 0x000fce00078e0211 */
.L_x_2092:
[----:B0-----:R-:W-:Y:S01]  /*d110*/  IMAD.MOV.U32 R0, RZ, RZ, 0x1 ;  /* 0x00000001ff007424 */ /* 0x001fe200078e00ff */
[----:B------:R-:W1:Y:S04]  /*d120*/  S2R R8, SR_TID.X ;  /* 0x0000000000087919 */ /* 0x000e680000002100 */
[----:B------:R-:W-:-:S04]  /*d130*/  SHF.L.U32 R0, R0, 0x1f, RZ ;  /* 0x0000001f00007819 */ /* 0x000fc800000006ff */
[----:B------:R-:W0:Y:S01]  /*d140*/  SYNCS.PHASECHK.TRANS64.TRYWAIT P0, [UR38+0x34840], R0 ;  /* 0x03484000ff0075a7 */ /* 0x000e220008000166 */
[----:B-1----:R-:W-:-:S04]  /*d150*/  LOP3.LUT R2, R8, 0x7f, RZ, 0xc0, !PT ;  /* 0x0000007f08027812 */ /* 0x002fc800078ec0ff */
[----:B------:R-:W-:Y:S01]  /*d160*/  ISETP.NE.AND P1, PT, R2, RZ, PT ;  /* 0x000000ff0200720c */ /* 0x000fe20003f25270 */
[----:B0-----:R-:W-:-:S12]  /*d170*/  @!P0 BRA `(.L_x_2093) ;  /* 0x0000003400308947 */ /* 0x001fd80003800000 */
.L_x_2173:
[----:B------:R-:W-:Y:S05]  /*d180*/  @P1 BRA `(.L_x_2094) ;  /* 0x0000000000181947 */ /* 0x000fea0003800000 */
[----:B------:R-:W1:Y:S01]  /*d190*/  S2R R2, SR_TID.X ;  /* 0x0000000000027919 */ /* 0x000e620000002100 */
[----:B0-----:R-:W-:-:S04]  /*d1a0*/  IMAD.MOV.U32 R0, RZ, RZ, 0xc000 ;  /* 0x0000c000ff007424 */ /* 0x001fc800078e00ff */
[----:B------:R2:W-:Y:S01]  /*d1b0*/  SYNCS.ARRIVE.TRANS64 RZ, [UR38+0x34830], R0 ;  /* 0x03483000ffff79a7 */ /* 0x0005e20008000026 */
[----:B-1----:R-:W-:-:S13]  /*d1c0*/  LOP3.LUT P0, RZ, R2, 0x1f, RZ, 0xc0, !PT ;  /* 0x0000001f02ff7812 */ /* 0x002fda000780c0ff */
[----:B--2---:R-:W-:Y:S05]  /*d1d0*/  @!P0 BRA `(.L_x_2094) ;  /* 0x0000000000048947 */ /* 0x004fea0003800000 */
[----:B------:R-:W-:Y:S01]  /*d1e0*/  BPT.TRAP 0x1 ;  /* 0x000000040000795c */ /* 0x000fe20000300000 */
.L_x_2094:
        /* <DEDUP_REMOVED lines=30> */
.L_x_2090:
        /* <DEDUP_REMOVED lines=12> */
[----:B------:R-:W1:Y:S01]  /*d490*/  LDC.64 R2, c[0x4][R2] ;  /* 0x0100000002027b82 */ /* 0x000e620000000a00 */
[----:B------:R-:W-:Y:S01]  /*d4a0*/  IMAD.U32 R6, RZ, RZ, UR8 ;  /* 0x00000008ff067e24 */ /* 0x000fe2000f8e00ff */
[----:B------:R-:W-:Y:S01]  /*d4b0*/  MOV R11, UR5 ;  /* 0x00000005000b7c02 */ /* 0x000fe20008000f00 */
[----:B------:R-:W-:Y:S02]  /*d4c0*/  IMAD.U32 R7, RZ, RZ, UR9 ;  /* 0x00000009ff077e24 */ /* 0x000fe4000f8e00ff */
[----:B------:R-:W-:-:S02]  /*d4d0*/  IMAD.U32 R10, RZ, RZ, UR4 ;  /* 0x00000004ff0a7e24 */ /* 0x000fc4000f8e00ff */
[----:B------:R-:W-:Y:S02]  /*d4e0*/  IMAD.MOV.U32 R8, RZ, RZ, 0x70 ;  /* 0x00000070ff087424 */ /* 0x000fe400078e00ff */
[----:B------:R-:W-:Y:S02]  /*d4f0*/  IMAD.MOV.U32 R12, RZ, RZ, 0x1 ;  /* 0x00000001ff0c7424 */ /* 0x000fe400078e00ff */
[----:B------:R-:W-:-:S07]  /*d500*/  IMAD.MOV.U32 R13, RZ, RZ, RZ ;  /* 0x000000ffff0d7224 */ /* 0x000fce00078e00ff */
[----:B------:R-:W-:-:S07]  /*d510*/  LEPC R20, `(.L_x_2095) ;  /* 0x000000001014794e */ /* 0x000fce0000000000 */
[----:B01----:R-:W-:Y:S05]  /*d520*/  CALL.ABS.NOINC R2 ;  /* 0x0000000002007343 */ /* 0x003fea0003c00000 */
.L_x_2095:
        /* <DEDUP_REMOVED lines=25> */
[----:B-1----:R-:W-:-:S04]  /*d6c0*/  @P0 IMAD.HI.U32 R7, R5, R4, RZ ;  /* 0x0000000405070227 */ /* 0x002fc800078e00ff */
[----:B------:R-:W-:Y:S01]  /*d6d0*/  IMAD.MOV.U32 R4, RZ, RZ, R5 ;  /* 0x000000ffff047224 */ /* 0x000fe200078e0005 */
[----:B0-----:R-:W-:Y:S02]  /*d6e0*/  @P0 SHF.R.U32.HI R4, RZ, R0, R7 ;  /* 0x00000000ff040219 */ /* 0x001fe40000011607 */
[----:B------:R-:W-:Y:S02]  /*d6f0*/  SHF.L.U32 R7, R11, 0x3, RZ ;  /* 0x000000030b077819 */ /* 0x000fe400000006ff */
[C---:B------:R-:W-:Y:S01]  /*d700*/  IADD3 R0, -R4.reuse, RZ, RZ ;  /* 0x000000ff04007210 */ /* 0x040fe20007ffe1ff */
        /* <DEDUP_REMOVED lines=31> */
[----:B------:R-:W-:Y:S02]  /*d900*/  IMAD R6, R9, 0x80, R6 ;  /* 0x0000008009067824 */ /* 0x000fe400078e0206 */
[----:B------:R-:W0:Y:S01]  /*d910*/  SHFL.IDX PT, R3, R0, RZ, 0x181f ;  /* 0x00181fff00037589 */ /* 0x000e2200000e0000 */
[----:B------:R-:W-:Y:S02]  /*d920*/  IMAD R4, R8, UR4, RZ ;  /* 0x0000000408047c24 */ /* 0x000fe4000f8e02ff */
[C---:B------:R-:W-:Y:S01]  /*d930*/  VIADD R9, R6.reuse, 0x10 ;  /* 0x0000001006097836 */ /* 0x040fe20000000000 */
[----:B------:R-:W1:Y:S02]  /*d940*/  SHFL.IDX PT, R8, R5, 0x1, 0x181f ;  /* 0x00381f0005087f89 */ /* 0x000e6400000e0000 */
[----:B------:R-:W-:-:S02]  /*d950*/  ISETP.GE.AND P3, PT, R6, R4, PT ;  /* 0x000000040600720c */ /* 0x000fc40003f66270 */
[----:B------:R-:W2:Y:S11]  /*d960*/  SHFL.IDX PT, R14, R0, 0x1, 0x181f ;  /* 0x00381f00000e7f89 */ /* 0x000eb600000e0000 */
[----:B------:R-:W-:-:S02]  /*d970*/  @!P3 LEA R21, R7, UR38, 0x1 ;  /* 0x000000260715bc11 */ /* 0x000fc4000f8e08ff */
        /* <DEDUP_REMOVED lines=8> */
[----:B-1----:R-:W-:Y:S01]  /*da00*/  IMAD.MOV.U32 R9, RZ, RZ, R8 ;  /* 0x000000ffff097224 */ /* 0x002fe200078e0008 */
[----:B--2---:R-:W-:-:S02]  /*da10*/  MOV R8, R14 ;  /* 0x0000000e00087202 */ /* 0x004fc40000000f00 */
        /* <DEDUP_REMOVED lines=9> */
[----:B0-----:R-:W-:-:S02]  /*dab0*/  IMAD.MOV.U32 R3, RZ, RZ, R2 ;  /* 0x000000ffff037224 */ /* 0x001fc400078e0002 */
[----:B------:R-:W-:Y:S01]  /*dac0*/  IMAD.MOV.U32 R2, RZ, RZ, R14 ;  /* 0x000000ffff027224 */ /* 0x000fe200078e000e */
[----:B-1----:R-:W0:Y:S01]  /*dad0*/  SHFL.IDX PT, R8, R5, 0x3, 0x181f ;  /* 0x00781f0005087f89 */ /* 0x002e2200000e0000 */
[----:B------:R-:W-:-:S08]  /*dae0*/  IADD3 R9, R6, 0x30, RZ ;  /* 0x0000003006097810 */ /* 0x000fd00007ffe0ff */
[----:B------:R-:W-:Y:S01]  /*daf0*/  @!P3 IMAD.WIDE.U32 R2, R10, 0x2, R2 ;  /* 0x000000020a02b825 */ /* 0x000fe200078e0002 */
[----:B------:R-:W-:Y:S01]  /*db00*/  @!P3 LEA R21, R7, UR38, 0x1 ;  /* 0x000000260715bc11 */ /* 0x000fe2000f8e08ff */
[----:B------:R-:W1:Y:S04]  /*db10*/  SHFL.IDX PT, R14, R0, 0x3, 0x181f ;  /* 0x00781f00000e7f89 */ /* 0x000e6800000e0000 */
[----:B------:R-:W-:Y:S04]  /*db20*/  @!P3 LDGSTS.E.BYPASS.LTC128B.128 [R21+0x11400], desc[UR42][R2.64], !P2 ;  /* 0x114000000215bfae */ /* 0x000fe8000d101d6a */
[----:B------:R-:W-:Y:S04]  /*db30*/  @!P3 LDGSTS.E.BYPASS.LTC128B.128 [R21+0x15400], desc[UR42][R2.64+0x80], !P0 ;  /* 0x154000800215bfae */ /* 0x000fe8000c101d6a */
[----:B------:R2:W-:Y:S01]  /*db40*/  @!P3 LDGSTS.E.BYPASS.LTC128B.128 [R21+0x19400], desc[UR42][R2.64+0x100], !P1 ;  /* 0x194001000215bfae */ /* 0x0005e2000c901d6a */
[----:B------:R-:W-:Y:S01]  /*db50*/  ISETP.GE.AND P3, PT, R9, R4, PT ;  /* 0x000000040900720c */ /* 0x000fe20003f66270 */
[----:B0-----:R-:W-:-:S02]  /*db60*/  IMAD.MOV.U32 R9, RZ, RZ, R8 ;  /* 0x000000ffff097224 */ /* 0x001fc400078e0008 */
[----:B-1----:R-:W-:Y:S01]  /*db70*/  IMAD.MOV.U32 R8, RZ, RZ, R14 ;  /* 0x000000ffff087224 */ /* 0x002fe200078e000e */
[----:B--2---:R-:W0:Y:S09]  /*db80*/  SHFL.IDX PT, R2, R5, 0x4, 0x181f ;  /* 0x00981f0005027f89 */ /* 0x004e3200000e0000 */
[----:B------:R-:W-:Y:S01]  /*db90*/  @!P3 LEA R20, R7, UR38, 0x1 ;  /* 0x000000260714bc11 */ /* 0x000fe2000f8e08ff */
[----:B------:R-:W-:Y:S01]  /*dba0*/  VIADD R3, R6, 0x40 ;  /* 0x0000004006037836 */ /* 0x000fe20000000000 */
[----:B------:R-:W1:Y:S01]  /*dbb0*/  SHFL.IDX PT, R14, R0, 0x4, 0x181f ;  /* 0x00981f00000e7f89 */ /* 0x000e6200000e0000 */
[----:B------:R-:W-:-:S05]  /*dbc0*/  @!P3 IMAD.WIDE.U32 R8, R10, 0x2, R8 ;  /* 0x000000020a08b825 */ /* 0x000fca00078e0008 */
[----:B------:R-:W-:Y:S04]  /*dbd0*/  @!P3 LDGSTS.E.BYPASS.LTC128B.128 [R20+0x11c00], desc[UR42][R8.64], !P2 ;  /* 0x11c000000814bfae */ /* 0x000fe8000d101d6a */
[----:B------:R-:W-:Y:S04]  /*dbe0*/  @!P3 LDGSTS.E.BYPASS.LTC128B.128 [R20+0x15c00], desc[UR42][R8.64+0x80], !P0 ;  /* 0x15c000800814bfae */ /* 0x000fe8000c101d6a */
[----:B------:R2:W-:Y:S01]  /*dbf0*/  @!P3 LDGSTS.E.BYPASS.LTC128B.128 [R20+0x19c00], desc[UR42][R8.64+0x100], !P1 ;  /* 0x19c001000814bfae */ /* 0x0005e2000c901d6a */
[----:B------:R-:W-:Y:S02]  /*dc00*/  ISETP.GE.AND P3, PT, R3, R4, PT ;  /* 0x000000040300720c */ /* 0x000fe40003f66270 */
[----:B0-----:R-:W-:Y:S01]  /*dc10*/  MOV R3, R2 ;  /* 0x0000000200037202 */ /* 0x001fe20000000f00 */
[----:B-1----:R-:W-:Y:S01]  /*dc20*/  IMAD.MOV.U32 R2, RZ, RZ, R14 ;  /* 0x000000ffff027224 */ /* 0x002fe200078e000e */
[----:B--2---:R-:W0:Y:S01]  /*dc30*/  SHFL.IDX PT, R8, R5, 0x5, 0x181f ;  /* 0x00b81f0005087f89 */ /* 0x004e2200000e0000 */
[----:B------:R-:W-:-:S08]  /*dc40*/  VIADD R9, R6, 0x50 ;  /* 0x0000005006097836 */ /* 0x000fd00000000000 */
        /* <DEDUP_REMOVED lines=18> */
[----:B0-----:R-:W-:-:S02]  /*dd70*/  IMAD.MOV.U32 R3, RZ, RZ, R2 ;  /* 0x000000ffff037224 */ /* 0x001fc400078e0002 */
[----:B-1----:R-:W-:Y:S01]  /*dd80*/  IMAD.MOV.U32 R2, RZ, RZ, R14 ;  /* 0x000000ffff027224 */ /* 0x002fe200078e000e */
[----:B--2---:R0:W1:Y:S09]  /*dd90*/  SHFL.IDX PT, R8, R5, 0x7, 0x181f ;  /* 0x00f81f0005087f89 */ /* 0x00407200000e0000 */
[----:B------:R-:W-:Y:S01]  /*dda0*/  @!P3 IMAD.WIDE.U32 R2, R10, 0x2, R2 ;  /* 0x000000020a02b825 */ /* 0x000fe200078e0002 */
[----:B------:R-:W-:Y:S01]  /*ddb0*/  @!P3 LEA R21, R7, UR38, 0x1 ;  /* 0x000000260715bc11 */ /* 0x000fe2000f8e08ff */
[----:B------:R0:W2:Y:S04]  /*ddc0*/  SHFL.IDX PT, R14, R0, 0x7, 0x181f ;  /* 0x00f81f00000e7f89 */ /* 0x0000a800000e0000 */
[----:B------:R0:W-:Y:S04]  /*ddd0*/  @!P3 LDGSTS.E.BYPASS.LTC128B.128 [R21+0x13400], desc[UR42][R2.64], !P2 ;  /* 0x134000000215bfae */ /* 0x0001e8000d101d6a */
[----:B------:R0:W-:Y:S04]  /*dde0*/  @!P3 LDGSTS.E.BYPASS.LTC128B.128 [R21+0x17400], desc[UR42][R2.64+0x80], !P0 ;  /* 0x174000800215bfae */ /* 0x0001e8000c101d6a */
[----:B------:R0:W-:Y:S02]  /*ddf0*/  @!P3 LDGSTS.E.BYPASS.LTC128B.128 [R21+0x1b400], desc[UR42][R2.64+0x100], !P1 ;  /* 0x1b4001000215bfae */ /* 0x0001e4000c901d6a */
.L_x_2190:
[----:B0-----:R-:W-:Y:S01]  /*de00*/  IADD3 R3, R6, 0x70, RZ ;  /* 0x0000007006037810 */ /* 0x001fe20007ffe0ff */
[----:B------:R-:W-:Y:S01]  /*de10*/  BSSY B0, `(.L_x_2097) ;  /* 0x000000d000007945 */ /* 0x000fe20003800000 */
[----:B--2---:R-:W-:Y:S02]  /*de20*/  IMAD.MOV.U32 R2, RZ, RZ, R14 ;  /* 0x000000ffff027224 */ /* 0x004fe400078e000e */
[----:B------:R-:W-:Y:S01]  /*de30*/  ISETP.GE.AND P3, PT, R3, R4, PT ;  /* 0x000000040300720c */ /* 0x000fe20003f66270 */
[----:B-1----:R-:W-:-:S12]  /*de40*/  IMAD.MOV.U32 R3, RZ, RZ, R8 ;  /* 0x000000ffff037224 */ /* 0x002fd800078e0008 */
        /* <DEDUP_REMOVED lines=9> */
.L_x_2098:
[----:B------:R-:W-:Y:S05]  /*dee0*/  BSYNC B0 ;  /* 0x0000000000007941 */ /* 0x000fea0003800000 */
.L_x_2097:
        /* <DEDUP_REMOVED lines=10> */
[----:B--2---:R-:W-:-:S04]  /*df90*/  IADD3 R0, R4, -0x2, RZ ;  /* 0xfffffffe04007810 */ /* 0x004fc80007ffe0ff */
[----:B---3--:R-:W-:Y:S01]  /*dfa0*/  ISETP.GE.AND P1, PT, R0, R3, PT ;  /* 0x000000030000720c */ /* 0x008fe20003f26270 */
[----:B-1----:R-:W-:-:S12]  /*dfb0*/  @!P0 BRA `(.L_x_2099) ;  /* 0x0000003000708947 */ /* 0x002fd80003800000 */
.L_x_2191:
[----:B------:R-:W-:Y:S02]  /*dfc0*/  IMAD.MOV.U32 R9, RZ, RZ, 0x1 ;  /* 0x00000001ff097424 */ /* 0x000fe400078e00ff */
        /* <DEDUP_REMOVED lines=16> */
[----:B------:R-:W-:Y:S01]  /*e0d0*/  ISETP.NE.AND P0, PT, R4, R3, PT ;  /* 0x000000030400720c */ /* 0x000fe20003f05270 */
[----:B------:R-:W-:Y:S01]  /*e0e0*/  IMAD.MOV.U32 R4, RZ, RZ, R16 ;  /* 0x000000ffff047224 */ /* 0x000fe200078e0010 */
[----:B------:R-:W-:-:S11]  /*e0f0*/  LOP3.LUT R12, R5, 0x1, RZ, 0xc0, !PT ;  /* 0x00000001050c7812 */ /* 0x000fd600078ec0ff */
[----:B------:R-:W-:Y:S05]  /*e100*/  @!P0 BRA `(.L_x_2101) ;  /* 0x0000001000748947 */ /* 0x000fea0003800000 */
[----:B------:R-:W-:Y:S01]  /*e110*/  BSSY B0, `(.L_x_2101) ;  /* 0x000011c000007945 */ /* 0x000fe20003800000 */
[----:B------:R-:W-:Y:S01]  /*e120*/  IADD3 R6, R5, -R12, RZ ;  /* 0x8000000c05067210 */ /* 0x000fe20007ffe0ff */
[----:B------:R-:W-:Y:S02]  /*e130*/  IMAD.MOV.U32 R7, RZ, RZ, 0x1 ;  /* 0x00000001ff077424 */ /* 0x000fe400078e00ff */
[----:B------:R-:W-:-:S07]  /*e140*/  IMAD.MOV.U32 R4, RZ, RZ, R16 ;  /* 0x000000ffff047224 */ /* 0x000fce00078e0010 */
.L_x_2134:
[----:B------:R-:W2:Y:S01]  /*e150*/  LDL R2, [R1] ;  /* 0x0000000001027983 */ /* 0x000ea20000100800 */
[----:B------:R-:W-:Y:S01]  /*e160*/  VIADD R6, R6, 0xfffffffe ;  /* 0xfffffffe06067836 */ /* 0x000fe20000000000 */
[----:B------:R-:W-:Y:S04]  /*e170*/  BSSY B1, `(.L_x_2102) ;  /* 0x0000088000017945 */ /* 0x000fe80003800000 */
[----:B------:R-:W-:Y:S02]  /*e180*/  ISETP.NE.AND P1, PT, R6, RZ, PT ;  /* 0x000000ff0600720c */ /* 0x000fe40003f25270 */
[----:B--2---:R-:W-:-:S13]  /*e190*/  ISETP.NE.AND P0, PT, R2, RZ, PT ;  /* 0x000000ff0200720c */ /* 0x004fda0003f05270 */
[----:B------:R-:W-:Y:S05]  /*e1a0*/  @!P0 BRA `(.L_x_2103) ;  /* 0x0000000800108947 */ /* 0x000fea0003800000 */
[----:B------:R-:W2:Y:S01]  /*e1b0*/  LDL R2, [R1+0x4] ;  /* 0x0000040001027983 */ /* 0x000ea20000100800 */
[----:B------:R-:W-:Y:S02]  /*e1c0*/  MOV R9, R0 ;  /* 0x0000000000097202 */ /* 0x000fe40000000f00 */
[----:B--2---:R-:W-:-:S13]  /*e1d0*/  ISETP.NE.AND P0, PT, R2, RZ, PT ;  /* 0x000000ff0200720c */ /* 0x004fda0003f05270 */
[----:B------:R-:W-:Y:S05]  /*e1e0*/  @!P0 BRA `(.L_x_2104) ;  /* 0x0000000000488947 */ /* 0x000fea0003800000 */
[----:B------:R-:W0:Y:S01]  /*e1f0*/  LDC R9, c[0x0][0x43c] ;  /* 0x00010f00ff097b82 */ /* 0x000e220000000800 */
[----:B------:R-:W-:Y:S02]  /*e200*/  ULDC.64 UR4, c[0x0][0x428] ;  /* 0x00010a0000047ab9 */ /* 0x000fe40000000a00 */
[----:B------:R-:W-:Y:S01]  /*e210*/  IMAD R5, R19, UR4, RZ ;  /* 0x0000000413057c24 */ /* 0x000fe2000f8e02ff */
[----:B0-----:R-:W-:-:S13]  /*e220*/  ISETP.NE.AND P0, PT, R9, 0x1, PT ;  /* 0x000000010900780c */ /* 0x001fda0003f05270 */
[----:B------:R-:W0:Y:S02]  /*e230*/  @P0 LDC.64 R2, c[0x0][0x440] ;  /* 0x00011000ff020b82 */ /* 0x000e240000000a00 */
[----:B0-----:R-:W-:-:S04]  /*e240*/  @P0 IMAD.HI.U32 R4, R0, R2, RZ ;  /* 0x0000000200040227 */ /* 0x001fc800078e00ff */
[----:B------:R-:W-:Y:S01]  /*e250*/  IMAD.MOV.U32 R2, RZ, RZ, R0 ;  /* 0x000000ffff027224 */ /* 0x000fe200078e0000 */
        /* <DEDUP_REMOVED lines=11> */
.L_x_2104:
[----:B------:R-:W1:Y:S01]  /*e310*/  S2R R2, SR_TID.X ;  /* 0x0000000000027919 */ /* 0x000e620000002100 */
[----:B------:R-:W-:Y:S01]  /*e320*/  BSSY B2, `(.L_x_2105) ;  /* 0x0000006000027945 */ /* 0x000fe20003800000 */
[----:B-1----:R-:W-:Y:S02]  /*e330*/  LOP3.LUT R3, R2, 0x7f, RZ, 0xc0, !PT ;  /* 0x0000007f02037812 */ /* 0x002fe400078ec0ff */
[----:B------:R-:W-:Y:S02]  /*e340*/  SHF.L.U32 R2, R7, 0x1f, RZ ;  /* 0x0000001f07027819 */ /* 0x000fe400000006ff */
[----:B------:R-:W-:Y:S02]  /*e350*/  ISETP.NE.AND P2, PT, R3, RZ, PT ;  /* 0x000000ff0300720c */ /* 0x000fe40003f45270 */
[----:B------:R-:W1:Y:S02]  /*e360*/  SYNCS.PHASECHK.TRANS64.TRYWAIT P0, [UR38+0x34848], R2 ;  /* 0x03484802ff0075a7 */ /* 0x000e640008000166 */
[----:B-1----:R-:W-:Y:S09]  /*e370*/  @!P0 BRA `(.L_x_2106) ;  /* 0x0000002c00988947 */ /* 0x002ff20003800000 */
.L_x_2192:
[----:B------:R-:W-:Y:S05]  /*e380*/  BSYNC B2 ;  /* 0x0000000000027941 */ /* 0x000fea0003800000 */
.L_x_2105:
[----:B------:R-:W-:Y:S04]  /*e390*/  BSSY B2, `(.L_x_2107) ;  /* 0x0000007000027945 */ /* 0x000fe80003800000 */
[----:B------:R-:W-:Y:S05]  /*e3a0*/  @P2 BRA `(.L_x_2108) ;  /* 0x0000000000142947 */ /* 0x000fea0003800000 */
[----:B------:R-:W-:Y:S02]  /*e3b0*/  ISETP.NE.AND P0, PT, R10, RZ, PT ;  /* 0x000000ff0a00720c */ /* 0x000fe40003f05270 */
[----:B-1----:R-:W-:-:S04]  /*e3c0*/  MOV R3, 0xc000 ;  /* 0x0000c00000037802 */ /* 0x002fc80000000f00 */
[----:B------:R2:W-:Y:S07]  /*e3d0*/  SYNCS.ARRIVE.TRANS64 RZ, [UR38+0x34838], R3 ;  /* 0x03483803ffff79a7 */ /* 0x0005ee0008000026 */
[----:B------:R-:W-:Y:S05]  /*e3e0*/  @!P0 BRA `(.L_x_2108) ;  /* 0x0000000000048947 */ /* 0x000fea0003800000 */
[----:B------:R-:W-:Y:S01]  /*e3f0*/  BPT.TRAP 0x1 ;  /* 0x000000040000795c */ /* 0x000fe20000300000 */
.L_x_2108:
[----:B------:R-:W-:Y:S05]  /*e400*/  BSYNC B2 ;  /* 0x0000000000027941 */ /* 0x000fea0003800000 */
.L_x_2107:
        /* <DEDUP_REMOVED lines=11> */
.L_x_2109:
        /* <DEDUP_REMOVED lines=13> */
.L_x_2110:
        /* <DEDUP_REMOVED lines=14> */
.L_x_2111:
        /* <DEDUP_REMOVED lines=12> */
.L_x_2193:
[----:B------:R-:W-:Y:S05]  /*e730*/  BSYNC B2 ;  /* 0x0000000000027941 */ /* 0x000fea0003800000 */
.L_x_2112:
        /* <DEDUP_REMOVED lines=9> */
.L_x_2115:
[----:B------:R-:W-:Y:S05]  /*e7d0*/  BSYNC B2 ;  /* 0x0000000000027941 */ /* 0x000fea0003800000 */
.L_x_2114:
        /* <DEDUP_REMOVED lines=10> */
.L_x_2116:
        /* <DEDUP_REMOVED lines=13> */
.L_x_2117:
        /* <DEDUP_REMOVED lines=8> */
[----:B------:R-:W-:Y:S01]  /*e9d0*/  MOV R17, R9 ;  /* 0x0000000900117202 */ /* 0x000fe20000000f00 */
[----:B------:R-:W-:-:S07]  /*e9e0*/  IMAD.MOV.U32 R16, RZ, RZ, R4 ;  /* 0x000000ffff107224 */ /* 0x000fce00078e0004 */
.L_x_2103:
[----:B------:R-:W-:Y:S05]  /*e9f0*/  BSYNC B1 ;  /* 0x0000000000017941 */ /* 0x000fea0003800000 */
.L_x_2102:
        /* <DEDUP_REMOVED lines=9> */
[----:B------:R-:W0:Y:S01]  /*ea90*/  LDC R4, c[0x0][0x43c] ;  /* 0x00010f00ff047b82 */ /* 0x000e220000000800 */
[----:B------:R-:W-:Y:S01]  /*eaa0*/  ULDC.64 UR4, c[0x0][0x428] ;  /* 0x00010a0000047ab9 */ /* 0x000fe20000000a00 */
[----:B0-----:R-:W-:-:S13]  /*eab0*/  ISETP.NE.AND P0, PT, R4, 0x1, PT ;  /* 0x000000010400780c */ /* 0x001fda0003f05270 */
[----:B------:R-:W0:Y:S02]  /*eac0*/  @P0 LDC.64 R2, c[0x0][0x440] ;  /* 0x00011000ff020b82 */ /* 0x000e240000000a00 */
[----:B0-----:R-:W-:-:S04]  /*ead0*/  @P0 IMAD.HI.U32 R5, R11, R2, RZ ;  /* 0x000000020b050227 */ /* 0x001fc800078e00ff */
        /* <DEDUP_REMOVED lines=13> */
.L_x_2120:
[----:B------:R-:W1:Y:S01]  /*ebb0*/  S2R R2, SR_TID.X ;  /* 0x0000000000027919 */ /* 0x000e620000002100 */
[----:B------:R-:W-:Y:S01]  /*ebc0*/  BSSY B2, `(.L_x_2121) ;  /* 0x0000006000027945 */ /* 0x000fe20003800000 */
[----:B-1----:R-:W-:Y:S02]  /*ebd0*/  LOP3.LUT R3, R2, 0x7f, RZ, 0xc0, !PT ;  /* 0x0000007f02037812 */ /* 0x002fe400078ec0ff */
[----:B------:R-:W-:Y:S02]  /*ebe0*/  SHF.L.U32 R2, R9, 0x1f, RZ ;  /* 0x0000001f09027819 */ /* 0x000fe400000006ff */
[----:B------:R-:W-:Y:S02]  /*ebf0*/  ISETP.NE.AND P2, PT, R3, RZ, PT ;  /* 0x000000ff0300720c */ /* 0x000fe40003f45270 */
[----:B------:R-:W1:Y:S02]  /*ec00*/  SYNCS.PHASECHK.TRANS64.TRYWAIT P0, [UR38+0x34840], R2 ;  /* 0x03484002ff0075a7 */ /* 0x000e640008000166 */
[----:B-1----:R-:W-:Y:S09]  /*ec10*/  @!P0 BRA `(.L_x_2122) ;  /* 0x0000002400a08947 */ /* 0x002ff20003800000 */
.L_x_2194:
[----:B------:R-:W-:Y:S05]  /*ec20*/  BSYNC B2 ;  /* 0x0000000000027941 */ /* 0x000fea0003800000 */
.L_x_2121:
[----:B------:R-:W-:Y:S04]  /*ec30*/  BSSY B2, `(.L_x_2123) ;  /* 0x0000007000027945 */ /* 0x000fe80003800000 */
[----:B------:R-:W-:Y:S05]  /*ec40*/  @P2 BRA `(.L_x_2124) ;  /* 0x0000000000142947 */ /* 0x000fea0003800000 */
[----:B------:R-:W-:Y:S01]  /*ec50*/  ISETP.NE.AND P0, PT, R10, RZ, PT ;  /* 0x000000ff0a00720c */ /* 0x000fe20003f05270 */
[----:B-1----:R-:W-:-:S04]  /*ec60*/  IMAD.MOV.U32 R2, RZ, RZ, 0xc000 ;  /* 0x0000c000ff027424 */ /* 0x002fc800078e00ff */
[----:B------:R2:W-:Y:S08]  /*ec70*/  SYNCS.ARRIVE.TRANS64 RZ, [UR38+0x34830], R2 ;  /* 0x03483002ffff79a7 */ /* 0x0005f00008000026 */
[----:B--2---:R-:W-:Y:S05]  /*ec80*/  @!P0 BRA `(.L_x_2124) ;  /* 0x0000000000048947 */ /* 0x004fea0003800000 */
[----:B------:R-:W-:Y:S01]  /*ec90*/  BPT.TRAP 0x1 ;  /* 0x000000040000795c */ /* 0x000fe20000300000 */
.L_x_2124:
[----:B------:R-:W-:Y:S05]  /*eca0*/  BSYNC B2 ;  /* 0x0000000000027941 */ /* 0x000fea0003800000 */
.L_x_2123:
[----:B0-----:R-:W-:Y:S01]  /*ecb0*/  IMAD.MOV.U32 R5, RZ, RZ, RZ ;  /* 0x000000ffff057224 */ /* 0x001fe200078e00ff */
[----:B------:R-:W-:Y:S01]  /*ecc0*/  ULDC.64 UR4, c[0x0][0x198] ;  /* 0x0000660000047ab9 */ /* 0x000fe20000000a00 */
[----:B------:R-:W-:Y:S01]  /*ecd0*/  PLOP3.LUT P0, PT, PT, PT, PT, 0x80, 0x0 ;  /* 0x000000000000781c */ /* 0x000fe20003f0f070 */
[----:B------:R-:W-:Y:S01]  /*ece0*/  UIADD3 UR4, UP0, UR4, 0x370, URZ ;  /* 0x0000037004047890 */ /* 0x000fe2000ff1e03f */
[----:B-1----:R-:W-:Y:S01]  /*ecf0*/  SHF.L.U32 R2, R11, 0x7, RZ ;  /* 0x000000070b027819 */ /* 0x002fe200000006ff */
[----:B------:R-:W-:Y:S01]  /*ed00*/  UIADD3 UR8, UR38, 0x1c400, URZ ;  /* 0x0001c40026087890 */ /* 0x000fe2000fffe03f */
[----:B------:R-:W-:Y:S01]  /*ed10*/  R2UR UR10, R5 ;  /* 0x00000000050a72ca */ /* 0x000fe200000e0000 */
[----:B------:R-:W-:Y:S02]  /*ed20*/  UIADD3 UR9, UR38, 0x34830, URZ ;  /* 0x0003483026097890 */ /* 0x000fe4000fffe03f */
[----:B------:R-:W-:Y:S01]  /*ed30*/  UIADD3.X UR5, URZ, UR5, URZ, UP0, !UPT ;  /* 0x000000053f057290 */ /* 0x000fe200087fe43f */
[----:B------:R-:W-:Y:S01]  /*ed40*/  UMOV UR6, 0x0 ;  /* 0x0000000000067882 */ /* 0x000fe20000000000 */
[----:B------:R-:W-:-:S10]  /*ed50*/  UMOV UR7, 0x14f00000 ;  /* 0x14f0000000077882 */ /* 0x000fd40000000000 */
.L_x_2125:
        /* <DEDUP_REMOVED lines=14> */
.L_x_2126:
        /* <DEDUP_REMOVED lines=13> */
.L_x_2127:
        /* <DEDUP_REMOVED lines=12> */
.L_x_2195:
[----:B------:R-:W-:Y:S05]  /*efd0*/  BSYNC B2 ;  /* 0x0000000000027941 */ /* 0x000fea0003800000 */
.L_x_2128:
        /* <DEDUP_REMOVED lines=9> */
.L_x_2131:
[----:B------:R-:W-:Y:S05]  /*f070*/  BSYNC B2 ;  /* 0x0000000000027941 */ /* 0x000fea0003800000 */
.L_x_2130:
        /* <DEDUP_REMOVED lines=10> */
.L_x_2132:
        /* <DEDUP_REMOVED lines=13> */
.L_x_2133:
        /* <DEDUP_REMOVED lines=8> */
[----:B------:R-:W-:Y:S02]  /*f270*/  IMAD.MOV.U32 R17, RZ, RZ, R11 ;  /* 0x000000ffff117224 */ /* 0x000fe400078e000b */
[----:B------:R-:W-:-:S07]  /*f280*/  IMAD.MOV.U32 R16, RZ, RZ, R4 ;  /* 0x000000ffff107224 */ /* 0x000fce00078e0004 */
.L_x_2119:
[----:B------:R-:W-:Y:S05]  /*f290*/  BSYNC B1 ;  /* 0x0000000000017941 */ /* 0x000fea0003800000 */
.L_x_2118:
[----:B------:R-:W-:Y:S01]  /*f2a0*/  IADD3 R0, R0, -0x2, RZ ;  /* 0xfffffffe00007810 */ /* 0x000fe20007ffe0ff */
[----:B0-----:R-:W-:Y:S01]  /*f2b0*/  IMAD.MOV.U32 R7, RZ, RZ, R9 ;  /* 0x000000ffff077224 */ /* 0x001fe200078e0009 */
[----:B------:R-:W-:Y:S06]  /*f2c0*/  @P1 BRA `(.L_x_2134) ;  /* 0xffffffec00a01947 */ /* 0x000fec000383ffff */
[----:B------:R-:W-:Y:S05]  /*f2d0*/  BSYNC B0 ;  /* 0x0000000000007941 */ /* 0x000fea0003800000 */
.L_x_2101:
        /* <DEDUP_REMOVED lines=10> */
[----:B------:R-:W0:Y:S01]  /*f380*/  LDC R7, c[0x0][0x43c] ;  /* 0x00010f00ff077b82 */ /* 0x000e220000000800 */
[----:B------:R-:W-:Y:S01]  /*f390*/  IMAD.MOV.U32 R6, RZ, RZ, R0 ;  /* 0x000000ffff067224 */ /* 0x000fe200078e0000 */
[----:B------:R-:W-:Y:S02]  /*f3a0*/  ULDC.64 UR4, c[0x0][0x428] ;  /* 0x00010a0000047ab9 */ /* 0x000fe40000000a00 */
[----:B------:R-:W-:-:S04]  /*f3b0*/  IMAD R19, R19, UR4, RZ ;  /* 0x0000000413137c24 */ /* 0x000fc8000f8e02ff */
[----:B------:R-:W-:Y:S01]  /*f3c0*/  IMAD R19, R18, UR5, R19 ;  /* 0x0000000512137c24 */ /* 0x000fe2000f8e0213 */
[----:B0-----:R-:W-:-:S13]  /*f3d0*/  ISETP.NE.AND P0, PT, R7, 0x1, PT ;  /* 0x000000010700780c */ /* 0x001fda0003f05270 */
[----:B------:R-:W0:Y:S02]  /*f3e0*/  @P0 LDC.64 R2, c[0x0][0x440] ;  /* 0x00011000ff020b82 */ /* 0x000e240000000a00 */
[----:B0-----:R-:W-:-:S05]  /*f3f0*/  @P0 IMAD.HI.U32 R2, R0, R2, RZ ;  /* 0x0000000200020227 */ /* 0x001fca00078e00ff */
[----:B------:R-:W-:-:S04]  /*f400*/  @P0 SHF.R.U32.HI R6, RZ, R3, R2 ;  /* 0x00000003ff060219 */ /* 0x000fc80000011602 */
[----:B------:R-:W-:Y:S02]  /*f410*/  SHF.R.S32.HI R3, RZ, 0x1f, R6 ;  /* 0x0000001fff037819 */ /* 0x000fe40000011406 */
[----:B------:R-:W-:-:S05]  /*f420*/  MOV R2, R6 ;  /* 0x0000000600027202 */ /* 0x000fca0000000f00 */
        /* <DEDUP_REMOVED lines=8> */
.L_x_2136:
[----:B------:R-:W1:Y:S01]  /*f4b0*/  S2R R2, SR_TID.X ;  /* 0x0000000000027919 */ /* 0x000e620000002100 */
[----:B------:R-:W-:Y:S01]  /*f4c0*/  BSSY B1, `(.L_x_2137) ;  /* 0x0000006000017945 */ /* 0x000fe20003800000 */
[----:B-1----:R-:W-:Y:S02]  /*f4d0*/  LOP3.LUT R3, R2, 0x7f, RZ, 0xc0, !PT ;  /* 0x0000007f02037812 */ /* 0x002fe400078ec0ff */
[----:B------:R-:W-:Y:S02]  /*f4e0*/  SHF.L.U32 R2, R9, 0x1f, RZ ;  /* 0x0000001f09027819 */ /* 0x000fe400000006ff */
[----:B------:R-:W-:Y:S02]  /*f4f0*/  ISETP.NE.AND P1, PT, R3, RZ, PT ;  /* 0x000000ff0300720c */ /* 0x000fe40003f25270 */
[----:B------:R-:W1:Y:S02]  /*f500*/  SYNCS.PHASECHK.TRANS64.TRYWAIT P0, [UR38+0x34848], R2 ;  /* 0x03484802ff0075a7 */ /* 0x000e640008000166 */
[----:B-1----:R-:W-:Y:S09]  /*f510*/  @!P0 BRA `(.L_x_2138) ;  /* 0x0000001c00908947 */ /* 0x002ff20003800000 */
.L_x_2196:
[----:B------:R-:W-:Y:S05]  /*f520*/  BSYNC B1 ;  /* 0x0000000000017941 */ /* 0x000fea0003800000 */
.L_x_2137:
[----:B------:R-:W-:Y:S04]  /*f530*/  BSSY B1, `(.L_x_2139) ;  /* 0x0000007000017945 */ /* 0x000fe80003800000 */
[----:B------:R-:W-:Y:S05]  /*f540*/  @P1 BRA `(.L_x_2140) ;  /* 0x0000000000141947 */ /* 0x000fea0003800000 */
[----:B------:R-:W-:Y:S01]  /*f550*/  ISETP.NE.AND P0, PT, R10, RZ, PT ;  /* 0x000000ff0a00720c */ /* 0x000fe20003f05270 */
[----:B-1----:R-:W-:-:S04]  /*f560*/  IMAD.MOV.U32 R3, RZ, RZ, 0xc000 ;  /* 0x0000c000ff037424 */ /* 0x002fc800078e00ff */
[----:B------:R2:W-:Y:S08]  /*f570*/  SYNCS.ARRIVE.TRANS64 RZ, [UR38+0x34838], R3 ;  /* 0x03483803ffff79a7 */ /* 0x0005f00008000026 */
[----:B--2---:R-:W-:Y:S05]  /*f580*/  @!P0 BRA `(.L_x_2140) ;  /* 0x0000000000048947 */ /* 0x004fea0003800000 */
[----:B------:R-:W-:Y:S01]  /*f590*/  BPT.TRAP 0x1 ;  /* 0x000000040000795c */ /* 0x000fe20000300000 */
.L_x_2140:
[----:B------:R-:W-:Y:S05]  /*f5a0*/  BSYNC B1 ;  /* 0x0000000000017941 */ /* 0x000fea0003800000 */
.L_x_2139:
[----:B0-----:R-:W-:Y:S01]  /*f5b0*/  MOV R5, RZ ;  /* 0x000000ff00057202 */ /* 0x001fe20000000f00 */
[----:B------:R-:W-:Y:S01]  /*f5c0*/  ULDC.64 UR4, c[0x0][0x198] ;  /* 0x0000660000047ab9 */ /* 0x000fe20000000a00 */
[----:B------:R-:W-:Y:S01]  /*f5d0*/  PLOP3.LUT P0, PT, PT, PT, PT, 0x80, 0x0 ;  /* 0x000000000000781c */ /* 0x000fe20003f0f070 */
[----:B------:R-:W-:Y:S01]  /*f5e0*/  UIADD3 UR4, UP0, UR4, 0x370, URZ ;  /* 0x0000037004047890 */ /* 0x000fe2000ff1e03f */
[----:B------:R-:W-:Y:S01]  /*f5f0*/  R2UR UR10, R5 ;  /* 0x00000000050a72ca */ /* 0x000fe200000e0000 */
[----:B-1----:R-:W-:Y:S01]  /*f600*/  IMAD.SHL.U32 R3, R0, 0x80, RZ ;  /* 0x0000008000037824 */ /* 0x002fe200078e00ff */
[----:B------:R-:W-:Y:S02]  /*f610*/  UIADD3 UR8, UR38, 0x28400, URZ ;  /* 0x0002840026087890 */ /* 0x000fe4000fffe03f */
[----:B------:R-:W-:Y:S02]  /*f620*/  UIADD3 UR9, UR38, 0x34838, URZ ;  /* 0x0003483826097890 */ /* 0x000fe4000fffe03f */
[----:B------:R-:W-:Y:S01]  /*f630*/  UIADD3.X UR5, URZ, UR5, URZ, UP0, !UPT ;  /* 0x000000053f057290 */ /* 0x000fe200087fe43f */
[----:B------:R-:W-:Y:S01]  /*f640*/  UMOV UR6, 0x0 ;  /* 0x0000000000067882 */ /* 0x000fe20000000000 */
[----:B------:R-:W-:-:S10]  /*f650*/  UMOV UR7, 0x14f00000 ;  /* 0x14f0000000077882 */ /* 0x000fd40000000000 */
.L_x_2141:
        /* <DEDUP_REMOVED lines=14> */
.L_x_2142:
        /* <DEDUP_REMOVED lines=13> */
.L_x_2143:
        /* <DEDUP_REMOVED lines=11> */
.L_x_2197:
[----:B------:R-:W-:Y:S05]  /*f8c0*/  BSYNC B1 ;  /* 0x0000000000017941 */ /* 0x000fea0003800000 */
.L_x_2144:
[----:B------:R-:W-:Y:S01]  /*f8d0*/  BSSY B1, `(.L_x_2146) ;  /* 0x0000009000017945 */ /* 0x000fe20003800000 */
[----:B0-----:R-:W-:Y:S01]  /*f8e0*/  IMAD.MOV.U32 R2, RZ, RZ, 0x0 ;  /* 0x00000000ff027424 */ /* 0x001fe200078e00ff */
[----:B------:R-:W-:Y:S02]  /*f8f0*/  MOV R3, 0x14f00000 ;  /* 0x14f0000000037802 */ /* 0x000fe40000000f00 */
[----:B------:R-:W-:Y:S05]  /*f900*/  @P1 BRA `(.L_x_2147) ;  /* 0x0000000000141947 */ /* 0x000fea0003800000 */
[----:B------:R-:W-:Y:S01]  /*f910*/  ISETP.NE.AND P0, PT, R10, RZ, PT ;  /* 0x000000ff0a00720c */ /* 0x000fe20003f05270 */
[----:B------:R-:W-:-:S04]  /*f920*/  IMAD.MOV.U32 R7, RZ, RZ, 0x8000 ;  /* 0x00008000ff077424 */ /* 0x000fc800078e00ff */
[----:B------:R0:W-:Y:S08]  /*f930*/  SYNCS.ARRIVE.TRANS64 RZ, [UR38+0x34850], R7 ;  /* 0x03485007ffff79a7 */ /* 0x0001f00008000026 */
[----:B0-----:R-:W-:Y:S05]  /*f940*/  @!P0 BRA `(.L_x_2147) ;  /* 0x0000000000048947 */ /* 0x001fea0003800000 */
[----:B------:R-:W-:Y:S01]  /*f950*/  BPT.TRAP 0x1 ;  /* 0x000000040000795c */ /* 0x000fe20000300000 */
.L_x_2147:
[----:B------:R-:W-:Y:S05]  /*f960*/  BSYNC B1 ;  /* 0x0000000000017941 */ /* 0x000fea0003800000 */
.L_x_2146:
        /* <DEDUP_REMOVED lines=10> */
.L_x_2148:
        /* <DEDUP_REMOVED lines=13> */
.L_x_2149:
        /* <DEDUP_REMOVED lines=8> */
[----:B------:R-:W-:Y:S01]  /*fb60*/  IMAD.MOV.U32 R17, RZ, RZ, R0 ;  /* 0x000000ffff117224 */ /* 0x000fe200078e0000 */
[----:B------:R-:W-:-:S07]  /*fb70*/  MOV R16, R4 ;  /* 0x0000000400107202 */ /* 0x000fce0000000f00 */
.L_x_2135:
[----:B------:R-:W-:Y:S05]  /*fb80*/  BSYNC B0 ;  /* 0x0000000000007941 */ /* 0x000fea0003800000 */
.L_x_2100:
        /* <DEDUP_REMOVED lines=12> */
.L_x_2198:
[----:B------:R-:W-:Y:S05]  /*fc50*/  BSYNC B1 ;  /* 0x0000000000017941 */ /* 0x000fea0003800000 */
.L_x_2152:
        /* <DEDUP_REMOVED lines=8> */
.L_x_2155:
[----:B------:R-:W-:Y:S05]  /*fce0*/  BSYNC B1 ;  /* 0x0000000000017941 */ /* 0x000fea0003800000 */
.L_x_2154:
[----:B------:R-:W-:Y:S01]  /*fcf0*/  R2UR UR4, R8 ;  /* 0x00000000080472ca */ /* 0x000fe200000e0000 */
[----:B------:R-:W-:Y:S01]  /*fd00*/  ULDC.64 UR6, c[0x0][0x198] ;  /* 0x0000660000067ab9 */ /* 0x000fe20000000a00 */
[----:B------:R-:W-:Y:S01]  /*fd10*/  R2UR UR9, R3 ;  /* 0x00000000030972ca */ /* 0x000fe200000e0000 */
[----:B------:R-:W-:Y:S01]  /*fd20*/  UIADD3 UR6, UP0, UR6, 0x470, URZ ;  /* 0x0000047006067890 */ /* 0x000fe2000ff1e03f */
[----:B------:R-:W-:Y:S01]  /*fd30*/  PLOP3.LUT P0, PT, PT, PT, PT, 0x80, 0x0 ;  /* 0x000000000000781c */ /* 0x000fe20003f0f070 */
[----:B------:R-:W-:Y:S01]  /*fd40*/  IMAD.SHL.U32 R17, R17, 0x80, RZ ;  /* 0x0000008011117824 */ /* 0x000fe200078e00ff */
[----:B------:R-:W-:Y:S01]  /*fd50*/  UMOV UR14, 0x0 ;  /* 0x00000000000e7882 */ /* 0x000fe20000000000 */
[----:B------:R-:W-:Y:S01]  /*fd60*/  UIADD3.X UR7, URZ, UR7, URZ, UP0, !UPT ;  /* 0x000000073f077290 */ /* 0x000fe200087fe43f */
[----:B------:R-:W-:Y:S01]  /*fd70*/  UMOV UR15, 0x14f00000 ;  /* 0x14f00000000f7882 */ /* 0x000fe20000000000 */
[----:B------:R-:W-:-:S04]  /*fd80*/  UMOV UR10, URZ ;  /* 0x0000003f000a7c82 */ /* 0x000fc80008000000 */
[----:B------:R-:W-:Y:S02]  /*fd90*/  ULEA UR4, UR4, UR38, 0xf ;  /* 0x0000002604047291 */ /* 0x000fe4000f8e783f */
[----:B------:R-:W-:Y:S02]  /*fda0*/  UIADD3 UR9, UR9, 0x34850, URZ ;  /* 0x0003485009097890 */ /* 0x000fe4000fffe03f */
[----:B------:R-:W-:-:S12]  /*fdb0*/  UIADD3 UR8, UR4, 0x400, URZ ;  /* 0x0000040004087890 */ /* 0x000fd8000fffe03f */
.L_x_2156:
        /* <DEDUP_REMOVED lines=13> */
.L_x_2157:
        /* <DEDUP_REMOVED lines=8> */
.L_x_2151:
[----:B------:R-:W-:Y:S05]  /*ff10*/  BSYNC B0 ;  /* 0x0000000000007941 */ /* 0x000fea0003800000 */
.L_x_2150:
[----:B-1----:R-:W-:Y:S01]  /*ff20*/  VIADD R0, R8, 0x1 ;  /* 0x0000000108007836 */ /* 0x002fe20000000000 */
[----:B------:R-:W-:-:S04]  /*ff30*/  MOV R3, RZ ;  /* 0x000000ff00037202 */ /* 0x000fc80000000f00 */
[----:B------:R-:W-:-:S04]  /*ff40*/  ISETP.NE.AND P0, PT, R0, 0x2, PT ;  /* 0x000000020000780c */ /* 0x000fc80003f05270 */
[----:B------:R-:W-:Y:S02]  /*ff50*/  SEL R2, RZ, 0x1, P0 ;  /* 0x00000001ff027807 */ /* 0x000fe40000000000 */
[----:B------:R-:W-:Y:S02]  /*ff60*/  SEL R0, R0, RZ, P0 ;  /* 0x000000ff00007207 */ /* 0x000fe40000000000 */
[----:B------:R-:W-:-:S07]  /*ff70*/  LOP3.LUT R9, R9, R2, RZ, 0x3c, !PT ;  /* 0x0000000209097212 */ /* 0x000fce00078e3cff */
.L_x_2084:
[----:B------:R-:W1:Y:S01]  /*ff80*/  S2R R5, SR_CgaCtaId ;  /* 0x0000000000057919 */ /* 0x000e620000008800 */
[----:B------:R-:W-:Y:S02]  /*ff90*/  MOV R2, 0x400 ;  /* 0x0000040000027802 */ /* 0x000fe40000000f00 */
[----:B------:R-:W-:Y:S02]  /*ffa0*/  SHF.L.U32 R3, R3, 0x1f, RZ ;  /* 0x0000001f03037819 */ /* 0x000fe400000006ff */
[----:B-1----:R-:W-:-:S04]  /*ffb0*/  LEA R2, R5, R2, 0x18 ;  /* 0x0000000205027211 */ /* 0x002fc800078ec0ff */
[----:B------:R-:W1:Y:S02]  /*ffc0*/  SYNCS.PHASECHK.TRANS64.TRYWAIT P0, [R2+URZ+0x34820], R3 ;  /* 0x03482003020075a7 */ /* 0x000e64000800017f */
[----:B-1----:R-:W-:Y:S05]  /*ffd0*/  @!P0 BRA `(.L_x_2158) ;  /* 0x0000001400248947 */ /* 0x002fea0003800000 */
.L_x_2199:
[----:B------:R-:W-:-:S03]  /*ffe0*/  UMOV UR4, 0xffffffff ;  /* 0xffffffff00047882 */ /* 0x000fc60000000000 */
[----:B------:R-:W-:Y:S05]  /*fff0*/  BRA.DIV UR4, `(.L_x_2159) ;  /* 0x0000001604307947 */ /* 0x000fea000b800000 */
[----:B-1----:R-:W1:Y:S02]  /*10000*/  S2R R3, SR_TID.X ;  /* 0x0000000000037919 */ /* 0x002e640000002100 */
[----:B-1----:R-:W-:-:S04]  /*10010*/  SHF.R.U32.HI R3, RZ, 0x5, R3 ;  /* 0x00000005ff037819 */ /* 0x002fc80000011603 */
[----:B------:R-:W-:-:S05]  /*10020*/  LOP3.LUT R3, R3, 0x3, RZ, 0xc0, !PT ;  /* 0x0000000303037812 */ /* 0x000fca00078ec0ff */
[----:B------:R1:W2:Y:S02]  /*10030*/  SHFL.IDX PT, R14, R3, RZ, 0x1f ;  /* 0x00001fff030e7589 */ /* 0x0002a400000e0000 */
.L_x_2202:
[----:B--2---:R-:W-:-:S13]  /*10040*/  ISETP.NE.AND P0, PT, R14, RZ, PT ;  /* 0x000000ff0e00720c */ /* 0x004fda0003f05270 */
[----:B------:R-:W-:Y:S05]  /*10050*/  @P0 BRA `(.L_x_2046) ;  /* 0x0000000000880947 */ /* 0x000fea0003800000 */
[----:B------:R-:W-:-:S03]  /*10060*/  UMOV UR4, 0xffffffff ;  /* 0xffffffff00047882 */ /* 0x000fc60000000000 */
[----:B------:R-:W-:Y:S05]  /*10070*/  BRA.DIV UR4, `(.L_x_2160) ;  /* 0x0000001604447947 */ /* 0x000fea000b800000 */
[----:B------:R-:W-:-:S13]  /*10080*/  ELECT P6, URZ, PT ;  /* 0x00000000003f782f */ /* 0x000fda00038c0000 */
.L_x_2205:
[----:B------:R-:W-:Y:S05]  /*10090*/  @!P6 BRA `(.L_x_2046) ;  /* 0x000000000078e947 */ /* 0x000fea0003800000 */
[----:B-1----:R-:W2:Y:S02]  /*100a0*/  LDL.LU R3, [R1+0x14] ;  /* 0x0000140001037983 */ /* 0x002ea40000300800 */
[----:B--2---:R-:W-:-:S04]  /*100b0*/  LOP3.LUT R3, R3, 0x2, RZ, 0xfc, !PT ;  /* 0x0000000203037812 */ /* 0x004fc800078efcff */
[----:B------:R-:W-:-:S13]  /*100c0*/  ISETP.NE.AND P2, PT, R3, 0x3, PT ;  /* 0x000000030300780c */ /* 0x000fda0003f45270 */
[----:B------:R-:W-:Y:S05]  /*100d0*/  @!P2 BRA `(.L_x_2161) ;  /* 0x000000000004a947 */ /* 0x000fea0003800000 */
[----:B------:R-:W-:Y:S01]  /*100e0*/  BPT.TRAP 0x1 ;  /* 0x000000040000795c */ /* 0x000fe20000300000 */
.L_x_2161:
[----:B0-----:R-:W-:Y:S01]  /*100f0*/  VIADD R7, R2, 0x34840 ;  /* 0x0003484002077836 */ /* 0x001fe20000000000 */
[----:B------:R-:W-:Y:S01]  /*10100*/  SHF.L.U32 R5, R9, 0x1f, RZ ;  /* 0x0000001f09057819 */ /* 0x000fe200000006ff */
[C---:B------:R-:W-:Y:S02]  /*10110*/  VIADD R3, R0.reuse, 0x1 ;  /* 0x0000000100037836 */ /* 0x040fe40000000000 */
[----:B------:R-:W-:-:S03]  /*10120*/  IMAD R6, R0, 0x8, R7 ;  /* 0x0000000800067824 */ /* 0x000fc600078e0207 */
[C---:B------:R-:W-:Y:S01]  /*10130*/  ISETP.NE.AND P1, PT, R3.reuse, 0x2, PT ;  /* 0x000000020300780c */ /* 0x040fe20003f25270 */
[----:B------:R-:W0:Y:S03]  /*10140*/  SYNCS.PHASECHK.TRANS64.TRYWAIT P0, [R6+URZ], R5 ;  /* 0x00000005060075a7 */ /* 0x000e26000800017f */
[----:B------:R-:W-:Y:S02]  /*10150*/  SEL R4, RZ, 0x1, P1 ;  /* 0x00000001ff047807 */ /* 0x000fe40000800000 */
[----:B------:R-:W-:Y:S02]  /*10160*/  SEL R8, R3, RZ, P1 ;  /* 0x000000ff03087207 */ /* 0x000fe40000800000 */
[----:B------:R-:W-:Y:S02]  /*10170*/  LOP3.LUT R4, R9, R4, RZ, 0x3c, !PT ;  /* 0x0000000409047212 */ /* 0x000fe400078e3cff */
[----:B------:R-:W-:-:S02]  /*10180*/  LEA R3, R8, R7, 0x3 ;  /* 0x0000000708037211 */ /* 0x000fc400078e18ff */
[----:B------:R-:W-:Y:S01]  /*10190*/  SHF.L.U32 R4, R4, 0x1f, RZ ;  /* 0x0000001f04047819 */ /* 0x000fe200000006ff */
[----:B0-----:R-:W-:Y:S06]  /*101a0*/  @!P0 BRA `(.L_x_2162) ;  /* 0x0000001400188947 */ /* 0x001fec0003800000 */
.L_x_2206:
[----:B------:R-:W1:Y:S02]  /*101b0*/  SYNCS.PHASECHK.TRANS64.TRYWAIT P0, [R3+URZ], R4 ;  /* 0x00000004030075a7 */ /* 0x000e64000800017f */
[----:B-1----:R-:W-:Y:S05]  /*101c0*/  @!P0 BRA `(.L_x_2163) ;  /* 0x0000001400248947 */ /* 0x002fea0003800000 */
.L_x_2207:
[----:B------:R-:W-:Y:S05]  /*101d0*/  @!P2 BRA `(.L_x_2164) ;  /* 0x000000000004a947 */ /* 0x000fea0003800000 */
[----:B------:R-:W-:Y:S01]  /*101e0*/  BPT.TRAP 0x1 ;  /* 0x000000040000795c */ /* 0x000fe20000300000 */
.L_x_2164:
[----:B-1----:R-:W-:-:S04]  /*101f0*/  VIADD R3, R2, 0x34860 ;  /* 0x0003486002037836 */ /* 0x002fc80000000000 */
[----:B------:R-:W-:-:S04]  /*10200*/  IMAD R0, R0, 0x8, R3 ;  /* 0x0000000800007824 */ /* 0x000fc800078e0203 */
[----:B------:R-:W1:Y:S02]  /*10210*/  SYNCS.PHASECHK.TRANS64.TRYWAIT P0, [R0+URZ], R5 ;  /* 0x00000005000075a7 */ /* 0x000e64000800017f */
[----:B-1----:R-:W-:Y:S05]  /*10220*/  @!P0 BRA `(.L_x_2165) ;  /* 0x0000001400208947 */ /* 0x002fea0003800000 */
.L_x_2208:
[----:B------:R-:W-:-:S07]  /*10230*/  IMAD R3, R8, 0x8, R3 ;  /* 0x0000000808037824 */ /* 0x000fce00078e0203 */
.L_x_2166:
[----:B--2---:R2:W3:Y:S02]  /*10240*/  SYNCS.PHASECHK.TRANS64.TRYWAIT P0, [R3+URZ], R4 ;  /* 0x00000004030075a7 */ /* 0x0044e4000800017f */
[----:B---3--:R-:W-:Y:S05]  /*10250*/  @!P0 NANOSLEEP.SYNCS 0x989680 ;  /* 0x009896800000895d */ /* 0x008fea0003900000 */
[----:B------:R-:W3:Y:S02]  /*10260*/  @!P0 SYNCS.PHASECHK.TRANS64 P0, [R3+URZ], R4 ;  /* 0x00000004030085a7 */ /* 0x000ee4000800007f */
[----:B---3--:R-:W-:Y:S05]  /*10270*/  @!P0 BRA `(.L_x_2166) ;  /* 0xfffffffc00f08947 */ /* 0x008fea000383ffff */
.L_x_2046:
[----:B------:R-:W-:Y:S05]  /*10280*/  BSYNC B6 ;  /* 0x0000000000067941 */ /* 0x000fea0003800000 */
.L_x_2043:
[----:B------:R-:W-:Y:S05]  /*10290*/  EXIT ;  /* 0x000000000000794d */ /* 0x000fea0003800000 */
.L_x_2050:
[----:B-1----:R-:W-:-:S04]  /*102a0*/  MOV R3, UR36 ;  /* 0x0000002400037c02 */ /* 0x002fc80008000f00 */
[----:B------:R1:W2:Y:S03]  /*102b0*/  SYNCS.PHASECHK.TRANS64.TRYWAIT P1, [R3+URZ+0x34800], R2 ;  /* 0x03480002030075a7 */ /* 0x0002a6000802017f */
[----:B--2---:R-:W-:Y:S05]  /*102c0*/  @!P1 NANOSLEEP.SYNCS 0x989680 ;  /* 0x009896800000995d */ /* 0x004fea0003900000 */
[----:B------:R-:W2:Y:S02]  /*102d0*/  @!P1 SYNCS.PHASECHK.TRANS64 P1, [R3+URZ+0x34800], R2 ;  /* 0x03480002030095a7 */ /* 0x000ea4000802007f */
[----:B--2---:R-:W-:Y:S05]  /*102e0*/  @!P1 BRA `(.L_x_2050) ;  /* 0xfffffffc00ec9947 */ /* 0x004fea000383ffff */
[----:B------:R-:W-:Y:S05]  /*102f0*/  BRA `(.L_x_2167) ;  /* 0xffffff1000207947 */ /* 0x000fea000383ffff */
.L_x_2054:
[----:B01----:R-:W-:-:S04]  /*10300*/  IMAD.U32 R3, RZ, RZ, UR36 ;  /* 0x00000024ff037e24 */ /* 0x003fc8000f8e00ff */
[----:B------:R0:W1:Y:S03]  /*10310*/  SYNCS.PHASECHK.TRANS64.TRYWAIT P2, [R3+URZ+0x34830], R2 ;  /* 0x03483002030075a7 */ /* 0x000066000804017f */
[----:B-1----:R-:W-:Y:S05]  /*10320*/  @!P2 NANOSLEEP.SYNCS 0x989680 ;  /* 0x009896800000a95d */ /* 0x002fea0003900000 */
[----:B------:R-:W1:Y:S02]  /*10330*/  @!P2 SYNCS.PHASECHK.TRANS64 P2, [R3+URZ+0x34830], R2 ;  /* 0x034830020300a5a7 */ /* 0x000e64000804007f */
[----:B-1----:R-:W-:Y:S05]  /*10340*/  @!P2 BRA `(.L_x_2054) ;  /* 0xfffffffc00eca947 */ /* 0x002fea000383ffff */
[----:B------:R-:W-:Y:S05]  /*10350*/  BRA `(.L_x_2053) ;  /* 0xffffff10003c7947 */ /* 0x000fea000383ffff */
.L_x_2059:
[----:B-1----:R-:W-:-:S04]  /*10360*/  IMAD.U32 R11, RZ, RZ, UR61 ;  /* 0x0000003dff0b7e24 */ /* 0x002fc8000f8e00ff */
[----:B------:R1:W2:Y:S03]  /*10370*/  SYNCS.PHASECHK.TRANS64.TRYWAIT P3, [R11+URZ+0x34830], R10 ;  /* 0x0348300a0b0075a7 */ /* 0x0002a6000806017f */
[----:B--2---:R-:W-:Y:S05]  /*10380*/  @!P3 NANOSLEEP.SYNCS 0x989680 ;  /* 0x009896800000b95d */ /* 0x004fea0003900000 */
[----:B------:R-:W2:Y:S02]  /*10390*/  @!P3 SYNCS.PHASECHK.TRANS64 P3, [R11+URZ+0x34830], R10 ;  /* 0x0348300a0b00b5a7 */ /* 0x000ea4000806007f */
[----:B--2---:R-:W-:Y:S05]  /*103a0*/  @!P3 BRA `(.L_x_2059) ;  /* 0xfffffffc00ecb947 */ /* 0x004fea000383ffff */
[----:B------:R-:W-:Y:S05]  /*103b0*/  BRA `(.L_x_2058) ;  /* 0xffffff40003c7947 */ /* 0x000fea000383ffff */
.L_x_2063:
[----:B-1----:R-:W-:-:S04]  /*103c0*/  IMAD.U32 R11, RZ, RZ, UR7 ;  /* 0x00000007ff0b7e24 */ /* 0x002fc8000f8e00ff */
[----:B------:R1:W3:Y:S03]  /*103d0*/  SYNCS.PHASECHK.TRANS64.TRYWAIT P3, [R11+URZ+0x34850], R0 ;  /* 0x034850000b0075a7 */ /* 0x0002e6000806017f */
[----:B---3--:R-:W-:Y:S05]  /*103e0*/  @!P3 NANOSLEEP.SYNCS 0x989680 ;  /* 0x009896800000b95d */ /* 0x008fea0003900000 */
[----:B------:R-:W3:Y:S02]  /*103f0*/  @!P3 SYNCS.PHASECHK.TRANS64 P3, [R11+URZ+0x34850], R0 ;  /* 0x034850000b00b5a7 */ /* 0x000ee4000806007f */
[----:B---3--:R-:W-:Y:S05]  /*10400*/  @!P3 BRA `(.L_x_2063) ;  /* 0xfffffffc00ecb947 */ /* 0x008fea000383ffff */
[----:B------:R-:W-:Y:S05]  /*10410*/  BRA `(.L_x_2062) ;  /* 0xffffff4800447947 */ /* 0x000fea000383ffff */
.L_x_2069:
[----:B-1----:R-:W-:-:S04]  /*10420*/  MOV R11, UR40 ;  /* 0x00000028000b7c02 */ /* 0x002fc80008000f00 */
[----:B------:R1:W2:Y:S03]  /*10430*/  SYNCS.PHASECHK.TRANS64.TRYWAIT P2, [R11+URZ+0x34830], R10 ;  /* 0x0348300a0b0075a7 */ /* 0x0002a6000804017f */
[----:B--2---:R-:W-:Y:S05]  /*10440*/  @!P2 NANOSLEEP.SYNCS 0x989680 ;  /* 0x009896800000a95d */ /* 0x004fea0003900000 */
[----:B------:R-:W2:Y:S02]  /*10450*/  @!P2 SYNCS.PHASECHK.TRANS64 P2, [R11+URZ+0x34830], R10 ;  /* 0x0348300a0b00a5a7 */ /* 0x000ea4000804007f */
[----:B--2---:R-:W-:Y:S05]  /*10460*/  @!P2 BRA `(.L_x_2069) ;  /* 0xfffffffc00eca947 */ /* 0x004fea000383ffff */
[----:B------:R-:W-:Y:S05]  /*10470*/  BRA `(.L_x_2068) ;  /* 0xffffff7000887947 */ /* 0x000fea000383ffff */
.L_x_2073:
[----:B---3--:R-:W-:-:S04]  /*10480*/  IMAD.U32 R9, RZ, RZ, UR7 ;  /* 0x00000007ff097e24 */ /* 0x008fc8000f8e00ff */
[----:B------:R3:W4:Y:S03]  /*10490*/  SYNCS.PHASECHK.TRANS64.TRYWAIT P2, [R9+URZ+0x34850], R0 ;  /* 0x03485000090075a7 */ /* 0x000726000804017f */
[----:B----4-:R-:W-:Y:S05]  /*104a0*/  @!P2 NANOSLEEP.SYNCS 0x989680 ;  /* 0x009896800000a95d */ /* 0x010fea0003900000 */
[----:B------:R-:W4:Y:S02]  /*104b0*/  @!P2 SYNCS.PHASECHK.TRANS64 P2, [R9+URZ+0x34850], R0 ;  /* 0x034850000900a5a7 */ /* 0x000f24000804007f */
[----:B----4-:R-:W-:Y:S05]  /*104c0*/  @!P2 BRA `(.L_x_2073) ;  /* 0xfffffffc00eca947 */ /* 0x010fea000383ffff */
[----:B------:R-:W-:Y:S05]  /*104d0*/  BRA `(.L_x_2072) ;  /* 0xffffff7800907947 */ /* 0x000fea000383ffff */
.L_x_2078:
[----:B-1----:R-:W-:-:S04]  /*104e0*/  IMAD.U32 R0, RZ, RZ, UR5 ;  /* 0x00000005ff007e24 */ /* 0x002fc8000f8e00ff */
[----:B------:R1:W2:Y:S03]  /*104f0*/  SYNCS.PHASECHK.TRANS64.TRYWAIT P0, [R0+URZ+0x34850], R3 ;  /* 0x03485003000075a7 */ /* 0x0002a6000800017f */
[----:B--2---:R-:W-:Y:S05]  /*10500*/  @!P0 NANOSLEEP.SYNCS 0x989680 ;  /* 0x009896800000895d */ /* 0x004fea0003900000 */
[----:B------:R-:W2:Y:S02]  /*10510*/  @!P0 SYNCS.PHASECHK.TRANS64 P0, [R0+URZ+0x34850], R3 ;  /* 0x03485003000085a7 */ /* 0x000ea4000800007f */
[----:B--2---:R-:W-:Y:S05]  /*10520*/  @!P0 BRA `(.L_x_2078) ;  /* 0xfffffffc00ec8947 */ /* 0x004fea000383ffff */
[----:B------:R-:W-:Y:S05]  /*10530*/  BRA `(.L_x_2077) ;  /* 0xffffff9c005c7947 */ /* 0x000fea000383ffff */
.L_x_2089:
[----:B------:R-:W-:Y:S01]  /*10540*/  IMAD.MOV.U32 R13, RZ, RZ, R0 ;  /* 0x000000ffff0d7224 */ /* 0x000fe200078e0000 */
[----:B------:R-:W-:Y:S01]  /*10550*/  MOV R12, RZ ;  /* 0x000000ff000c7202 */ /* 0x000fe20000000f00 */
[----:B------:R-:W-:Y:S02]  /*10560*/  IMAD.MOV.U32 R11, RZ, RZ, 0x1f ;  /* 0x0000001fff0b7424 */ /* 0x000fe400078e00ff */
[----:B------:R-:W-:-:S07]  /*10570*/  IMAD.MOV.U32 R15, RZ, RZ, -0x1 ;  /* 0xffffffffff0f7424 */ /* 0x000fce00078e00ff */
[----:B------:R-:W-:Y:S05]  /*10580*/  WARPSYNC.COLLECTIVE R15, `(.L_x_2168) ;  /* 0x000000000f087348 */ /* 0x000fea0003c00000 */
[----:B------:R0:W1:Y:S02]  /*10590*/  SHFL.IDX P6, R14, R13, R12, R11 ;  /* 0x0000000c0d0e7389 */ /* 0x00006400000c000b */
[----:B01----:R-:W-:Y:S01]  /*105a0*/  ENDCOLLECTIVE ;  /* 0x000000000000791b */ /* 0x003fe20003800000 */
.L_x_2168:
[----:B------:R-:W-:Y:S05]  /*105b0*/  BRA `(.L_x_2169) ;  /* 0xffffffc800607947 */ /* 0x000fea000383ffff */
.L_x_2091:
[----:B------:R-:W-:Y:S01]  /*105c0*/  BSSY B0, `(.L_x_2170) ;  /* 0x0000006000007945 */ /* 0x000fe20003800000 */
[----:B------:R-:W-:-:S07]  /*105d0*/  IMAD.MOV.U32 R15, RZ, RZ, -0x1 ;  /* 0xffffffffff0f7424 */ /* 0x000fce00078e00ff */
[----:B0-----:R-:W-:Y:S05]  /*105e0*/  WARPSYNC.COLLECTIVE R15, `(.L_x_2171) ;  /* 0x000000000f0c7348 */ /* 0x001fea0003c00000 */
[----:B------:R-:W-:Y:S02]  /*105f0*/  ELECT P6, UR62, PT ;  /* 0x00000000003e782f */ /* 0x000fe400038c0000 */
[----:B------:R-:W-:Y:S01]  /*10600*/  MOV R14, UR62 ;  /* 0x0000003e000e7c02 */ /* 0x000fe20008000f00 */
[----:B0-----:R-:W-:Y:S10]  /*10610*/  ENDCOLLECTIVE ;  /* 0x000000000000791b */ /* 0x001ff40003800000 */
.L_x_2171:
[----:B------:R-:W-:Y:S05]  /*10620*/  BSYNC B0 ;  /* 0x0000000000007941 */ /* 0x000fea0003800000 */
.L_x_2170:
[----:B------:R-:W-:Y:S05]  /*10630*/  BRA `(.L_x_2172) ;  /* 0xffffffc800607947 */ /* 0x000fea000383ffff */
.L_x_2093:
[----:B0-----:R-:W-:-:S04]  /*10640*/  MOV R3, UR38 ;  /* 0x0000002600037c02 */ /* 0x001fc80008000f00 */
[----:B------:R0:W1:Y:S03]  /*10650*/  SYNCS.PHASECHK.TRANS64.TRYWAIT P0, [R3+URZ+0x34840], R0 ;  /* 0x03484000030075a7 */ /* 0x000066000800017f */
[----:B-1----:R-:W-:Y:S05]  /*10660*/  @!P0 NANOSLEEP.SYNCS 0x989680 ;  /* 0x009896800000895d */ /* 0x002fea0003900000 */
[----:B------:R-:W1:Y:S02]  /*10670*/  @!P0 SYNCS.PHASECHK.TRANS64 P0, [R3+URZ+0x34840], R0 ;  /* 0x03484000030085a7 */ /* 0x000e64000800007f */
[----:B-1----:R-:W-:Y:S05]  /*10680*/  @!P0 BRA `(.L_x_2093) ;  /* 0xfffffffc00ec8947 */ /* 0x002fea000383ffff */
[----:B------:R-:W-:Y:S05]  /*10690*/  BRA `(.L_x_2173) ;  /* 0xffffffc800b87947 */ /* 0x000fea000383ffff */
.L_x_2096:
[----:B------:R-:W-:Y:S01]  /*106a0*/  IMAD.MOV.U32 R13, RZ, RZ, R5 ;  /* 0x000000ffff0d7224 */ /* 0x000fe200078e0005 */
[----:B------:R-:W-:Y:S01]  /*106b0*/  MOV R11, 0x181f ;  /* 0x0000181f000b7802 */ /* 0x000fe20000000f00 */
[----:B------:R-:W-:Y:S02]  /*106c0*/  IMAD.MOV.U32 R12, RZ, RZ, RZ ;  /* 0x000000ffff0c7224 */ /* 0x000fe400078e00ff */
[----:B------:R-:W-:Y:S02]  /*106d0*/  IMAD.MOV.U32 R15, RZ, RZ, -0x1 ;  /* 0xffffffffff0f7424 */ /* 0x000fe400078e00ff */
[----:B------:R-:W-:-:S07]  /*106e0*/  IMAD R6, R9, 0x80, R6 ;  /* 0x0000008009067824 */ /* 0x000fce00078e0206 */
[----:B------:R-:W-:Y:S05]  /*106f0*/  WARPSYNC.COLLECTIVE R15, `(.L_x_2174) ;  /* 0x000000000f087348 */ /* 0x000fea0003c00000 */
[----:B------:R0:W1:Y:S02]  /*10700*/  SHFL.IDX P6, R14, R13, R12, R11 ;  /* 0x0000000c0d0e7389 */ /* 0x00006400000c000b */
[----:B01----:R-:W-:Y:S01]  /*10710*/  ENDCOLLECTIVE ;  /* 0x000000000000791b */ /* 0x003fe20003800000 */
.L_x_2174:
[----:B------:R-:W-:Y:S02]  /*10720*/  VIADD R9, R6, 0x10 ;  /* 0x0000001006097836 */ /* 0x000fe40000000000 */
[----:B------:R-:W-:Y:S02]  /*10730*/  IMAD.MOV.U32 R13, RZ, RZ, R0 ;  /* 0x000000ffff0d7224 */ /* 0x000fe400078e0000 */
[----:B------:R-:W-:-:S07]  /*10740*/  IMAD.MOV.U32 R2, RZ, RZ, R14 ;  /* 0x000000ffff027224 */ /* 0x000fce00078e000e */
[----:B------:R-:W-:Y:S05]  /*10750*/  WARPSYNC.COLLECTIVE R15, `(.L_x_2175) ;  /* 0x000000000f087348 */ /* 0x000fea0003c00000 */
[----:B------:R0:W1:Y:S02]  /*10760*/  SHFL.IDX P6, R14, R13, R12, R11 ;  /* 0x0000000c0d0e7389 */ /* 0x00006400000c000b */
[----:B01----:R-:W-:Y:S01]  /*10770*/  ENDCOLLECTIVE ;  /* 0x000000000000791b */ /* 0x003fe20003800000 */
.L_x_2175:
[----:B------:R-:W-:Y:S02]  /*10780*/  ULDC UR4, c[0x0][0x288] ;  /* 0x0000a20000047ab9 */ /* 0x000fe40000000800 */
[----:B------:R-:W-:-:S05]  /*10790*/  IMAD R4, R8, UR4, RZ ;  /* 0x0000000408047c24 */ /* 0x000fca000f8e02ff */
[----:B------:R-:W-:Y:S01]  /*107a0*/  ISETP.GE.AND P3, PT, R6, R4, PT ;  /* 0x000000040600720c */ /* 0x000fe20003f66270 */
[----:B------:R-:W-:Y:S02]  /*107b0*/  IMAD.MOV.U32 R13, RZ, RZ, R5 ;  /* 0x000000ffff0d7224 */ /* 0x000fe400078e0005 */
[----:B------:R-:W-:-:S10]  /*107c0*/  IMAD.MOV.U32 R12, RZ, RZ, 0x1 ;  /* 0x00000001ff0c7424 */ /* 0x000fd400078e00ff */
[----:B------:R-:W-:Y:S02]  /*107d0*/  @!P3 LEA R21, R7, UR38, 0x1 ;  /* 0x000000260715bc11 */ /* 0x000fe4000f8e08ff */
[----:B------:R-:W-:-:S07]  /*107e0*/  MOV R3, R14 ;  /* 0x0000000e00037202 */ /* 0x000fce0000000f00 */
[----:B------:R-:W-:Y:S05]  /*107f0*/  WARPSYNC.COLLECTIVE R15, `(.L_x_2176) ;  /* 0x000000000f087348 */ /* 0x000fea0003c00000 */
[----:B------:R0:W1:Y:S02]  /*10800*/  SHFL.IDX P6, R14, R13, R12, R11 ;  /* 0x0000000c0d0e7389 */ /* 0x00006400000c000b */
[----:B01----:R-:W-:Y:S01]  /*10810*/  ENDCOLLECTIVE ;  /* 0x000000000000791b */ /* 0x003fe20003800000 */
.L_x_2176:
        /* <DEDUP_REMOVED lines=9> */
[----:B------:R-:W-:-:S03]  /*108b0*/  MOV R8, R14 ;  /* 0x0000000e00087202 */ /* 0x000fc60000000f00 */
[----:B------:R0:W-:Y:S04]  /*108c0*/  @!P3 LDGSTS.E.BYPASS.LTC128B.128 [R21+0x14400], desc[UR42][R2.64+0x80], !P0 ;  /* 0x144000800215bfae */ /* 0x0001e8000c101d6a */
[----:B0-----:R-:W-:Y:S05]  /*108d0*/  WARPSYNC.COLLECTIVE R15, `(.L_x_2177) ;  /* 0x000000000f087348 */ /* 0x001fea0003c00000 */
[----:B------:R1:W2:Y:S02]  /*108e0*/  SHFL.IDX P6, R14, R13, R12, R11 ;  /* 0x0000000c0d0e7389 */ /* 0x0002a400000c000b */
[----:B012---:R-:W-:Y:S01]  /*108f0*/  ENDCOLLECTIVE ;  /* 0x000000000000791b */ /* 0x007fe20003800000 */
.L_x_2177:
[----:B------:R-:W-:Y:S01]  /*10900*/  @!PT LDS RZ, [RZ] ;  /* 0x00000000fffff984 */ /* 0x000fe20000000800 */
[----:B------:R-:W-:Y:S01]  /*10910*/  @!PT LDS RZ, [RZ] ;  /* 0x00000000fffff984 */ /* 0x000fe20000000800 */
[----:B------:R-:W-:Y:S01]  /*10920*/  @!PT LDS RZ, [RZ] ;  /* 0x00000000fffff984 */ /* 0x000fe20000000800 */
[----:B------:R0:W-:Y:S01]  /*10930*/  @!P3 LDGSTS.E.BYPASS.LTC128B.128 [R21+0x18400], desc[UR42][R2.64+0x100], !P1 ;  /* 0x184001000215bfae */ /* 0x0001e2000c901d6a */
[----:B------:R-:W-:Y:S01]  /*10940*/  ISETP.GE.AND P3, PT, R9, R4, PT ;  /* 0x000000040900720c */ /* 0x000fe20003f66270 */
[----:B------:R-:W-:Y:S02]  /*10950*/  IMAD.MOV.U32 R9, RZ, RZ, R8 ;  /* 0x000000ffff097224 */ /* 0x000fe400078e0008 */
[----:B------:R-:W-:Y:S02]  /*10960*/  IMAD.MOV.U32 R13, RZ, RZ, R5 ;  /* 0x000000ffff0d7224 */ /* 0x000fe400078e0005 */
[----:B------:R-:W-:Y:S01]  /*10970*/  IMAD.MOV.U32 R12, RZ, RZ, 0x2 ;  /* 0x00000002ff0c7424 */ /* 0x000fe200078e00ff */
[----:B0-----:R-:W-:-:S07]  /*10980*/  IADD3 R3, R6, 0x20, RZ ;  /* 0x0000002006037810 */ /* 0x001fce0007ffe0ff */
[----:B------:R-:W-:Y:S01]  /*10990*/  @!P3 LEA R20, R7, UR38, 0x1 ;  /* 0x000000260714bc11 */ /* 0x000fe2000f8e08ff */
[----:B------:R-:W-:-:S07]  /*109a0*/  IMAD.MOV.U32 R8, RZ, RZ, R14 ;  /* 0x000000ffff087224 */ /* 0x000fce00078e000e */
[----:B------:R-:W-:Y:S05]  /*109b0*/  WARPSYNC.COLLECTIVE R15, `(.L_x_2178) ;  /* 0x000000000f087348 */ /* 0x000fea0003c00000 */
[----:B------:R0:W1:Y:S02]  /*109c0*/  SHFL.IDX P6, R14, R13, R12, R11 ;  /* 0x0000000c0d0e7389 */ /* 0x00006400000c000b */
[----:B01----:R-:W-:Y:S01]  /*109d0*/  ENDCOLLECTIVE ;  /* 0x000000000000791b */ /* 0x003fe20003800000 */
.L_x_2178:
        /* <DEDUP_REMOVED lines=13> */
.L_x_2179:
[----:B------:R-:W-:Y:S02]  /*10ab0*/  VIADD R9, R6, 0x30 ;  /* 0x0000003006097836 */ /* 0x000fe40000000000 */
[----:B------:R-:W-:Y:S01]  /*10ac0*/  IMAD.MOV.U32 R3, RZ, RZ, R2 ;  /* 0x000000ffff037224 */ /* 0x000fe200078e0002 */
[----:B------:R-:W-:Y:S02]  /*10ad0*/  @!P3 LEA R21, R7, UR38, 0x1 ;  /* 0x000000260715bc11 */ /* 0x000fe4000f8e08ff */
[----:B------:R-:W-:Y:S01]  /*10ae0*/  MOV R13, R5 ;  /* 0x00000005000d7202 */ /* 0x000fe20000000f00 */
[----:B------:R-:W-:Y:S02]  /*10af0*/  IMAD.MOV.U32 R12, RZ, RZ, 0x3 ;  /* 0x00000003ff0c7424 */ /* 0x000fe400078e00ff */
[----:B------:R-:W-:-:S07]  /*10b00*/  IMAD.MOV.U32 R2, RZ, RZ, R14 ;  /* 0x000000ffff027224 */ /* 0x000fce00078e000e */
[----:B------:R-:W-:Y:S05]  /*10b10*/  WARPSYNC.COLLECTIVE R15, `(.L_x_2180) ;  /* 0x000000000f087348 */ /* 0x000fea0003c00000 */
[----:B------:R0:W1:Y:S02]  /*10b20*/  SHFL.IDX P6, R14, R13, R12, R11 ;  /* 0x0000000c0d0e7389 */ /* 0x00006400000c000b */
[----:B01----:R-:W-:Y:S01]  /*10b30*/  ENDCOLLECTIVE ;  /* 0x000000000000791b */ /* 0x003fe20003800000 */
.L_x_2180:
        /* <DEDUP_REMOVED lines=13> */
.L_x_2181:
[----:B------:R-:W-:Y:S01]  /*10c10*/  VIADD R3, R6, 0x40 ;  /* 0x0000004006037836 */ /* 0x000fe20000000000 */
[----:B------:R-:W-:Y:S02]  /*10c20*/  MOV R9, R8 ;  /* 0x0000000800097202 */ /* 0x000fe40000000f00 */
[----:B------:R-:W-:Y:S01]  /*10c30*/  @!P3 LEA R20, R7, UR38, 0x1 ;  /* 0x000000260714bc11 */ /* 0x000fe2000f8e08ff */
[----:B------:R-:W-:Y:S01]  /*10c40*/  IMAD.MOV.U32 R13, RZ, RZ, R5 ;  /* 0x000000ffff0d7224 */ /* 0x000fe200078e0005 */
[----:B------:R-:W-:Y:S01]  /*10c50*/  MOV R12, 0x4 ;  /* 0x00000004000c7802 */ /* 0x000fe20000000f00 */
[----:B------:R-:W-:-:S07]  /*10c60*/  IMAD.MOV.U32 R8, RZ, RZ, R14 ;  /* 0x000000ffff087224 */ /* 0x000fce00078e000e */
[----:B------:R-:W-:Y:S05]  /*10c70*/  WARPSYNC.COLLECTIVE R15, `(.L_x_2182) ;  /* 0x000000000f087348 */ /* 0x000fea0003c00000 */
[----:B------:R0:W1:Y:S02]  /*10c80*/  SHFL.IDX P6, R14, R13, R12, R11 ;  /* 0x0000000c0d0e7389 */ /* 0x00006400000c000b */
[----:B01----:R-:W-:Y:S01]  /*10c90*/  ENDCOLLECTIVE ;  /* 0x000000000000791b */ /* 0x003fe20003800000 */
.L_x_2182:
        /* <DEDUP_REMOVED lines=13> */
.L_x_2183:
        /* <DEDUP_REMOVED lines=9> */
.L_x_2184:
        /* <DEDUP_REMOVED lines=13> */
.L_x_2185:
        /* <DEDUP_REMOVED lines=9> */
.L_x_2186:
        /* <DEDUP_REMOVED lines=13> */
.L_x_2187:
        /* <DEDUP_REMOVED lines=8> */
.L_x_2188:
        /* <DEDUP_REMOVED lines=12> */
.L_x_2189:
[----:B------:R-:W-:Y:S05]  /*11170*/  BRA `(.L_x_2190) ;  /* 0xffffffcc00207947 */ /* 0x000fea000383ffff */
.L_x_2099:
[----:B-1----:R-:W-:-:S04]  /*11180*/  IMAD.U32 R3, RZ, RZ, UR38 ;  /* 0x00000026ff037e24 */ /* 0x002fc8000f8e00ff */
[----:B------:R1:W2:Y:S03]  /*11190*/  SYNCS.PHASECHK.TRANS64.TRYWAIT P0, [R3+URZ+0x34820], R2 ;  /* 0x03482002030075a7 */ /* 0x0002a6000800017f */
[----:B--2---:R-:W-:Y:S05]  /*111a0*/  @!P0 NANOSLEEP.SYNCS 0x989680 ;  /* 0x009896800000895d */ /* 0x004fea0003900000 */
[----:B------:R-:W2:Y:S02]  /*111b0*/  @!P0 SYNCS.PHASECHK.TRANS64 P0, [R3+URZ+0x34820], R2 ;  /* 0x03482002030085a7 */ /* 0x000ea4000800007f */
[----:B--2---:R-:W-:Y:S05]  /*111c0*/  @!P0 BRA `(.L_x_2099) ;  /* 0xfffffffc00ec8947 */ /* 0x004fea000383ffff */
[----:B------:R-:W-:Y:S05]  /*111d0*/  BRA `(.L_x_2191) ;  /* 0xffffffcc00787947 */ /* 0x000fea000383ffff */
.L_x_2106:
[----:B-1----:R-:W-:-:S04]  /*111e0*/  MOV R3, UR38 ;  /* 0x0000002600037c02 */ /* 0x002fc80008000f00 */
[----:B------:R1:W2:Y:S03]  /*111f0*/  SYNCS.PHASECHK.TRANS64.TRYWAIT P0, [R3+URZ+0x34848], R2 ;  /* 0x03484802030075a7 */ /* 0x0002a6000800017f */
[----:B--2---:R-:W-:Y:S05]  /*11200*/  @!P0 NANOSLEEP.SYNCS 0x989680 ;  /* 0x009896800000895d */ /* 0x004fea0003900000 */
[----:B------:R-:W2:Y:S02]  /*11210*/  @!P0 SYNCS.PHASECHK.TRANS64 P0, [R3+URZ+0x34848], R2 ;  /* 0x03484802030085a7 */ /* 0x000ea4000800007f */
[----:B--2---:R-:W-:Y:S05]  /*11220*/  @!P0 BRA `(.L_x_2106) ;  /* 0xfffffffc00ec8947 */ /* 0x004fea000383ffff */
[----:B------:R-:W-:Y:S05]  /*11230*/  BRA `(.L_x_2192) ;  /* 0xffffffd000507947 */ /* 0x000fea000383ffff */
.L_x_2113:
[----:B0-----:R-:W-:-:S04]  /*11240*/  IMAD.U32 R3, RZ, RZ, UR38 ;  /* 0x00000026ff037e24 */ /* 0x001fc8000f8e00ff */
[----:B------:R0:W1:Y:S03]  /*11250*/  SYNCS.PHASECHK.TRANS64.TRYWAIT P0, [R3+URZ+0x34860], R2 ;  /* 0x03486002030075a7 */ /* 0x000066000800017f */
[----:B-1----:R-:W-:Y:S05]  /*11260*/  @!P0 NANOSLEEP.SYNCS 0x989680 ;  /* 0x009896800000895d */ /* 0x002fea0003900000 */
[----:B------:R-:W1:Y:S02]  /*11270*/  @!P0 SYNCS.PHASECHK.TRANS64 P0, [R3+URZ+0x34860], R2 ;  /* 0x03486002030085a7 */ /* 0x000e64000800007f */
[----:B-1----:R-:W-:Y:S05]  /*11280*/  @!P0 BRA `(.L_x_2113) ;  /* 0xfffffffc00ec8947 */ /* 0x002fea000383ffff */
[----:B------:R-:W-:Y:S05]  /*11290*/  BRA `(.L_x_2193) ;  /* 0xffffffd400247947 */ /* 0x000fea000383ffff */
.L_x_2122:
[----:B-1----:R-:W-:-:S04]  /*112a0*/  IMAD.U32 R3, RZ, RZ, UR38 ;  /* 0x00000026ff037e24 */ /* 0x002fc8000f8e00ff */
[----:B------:R1:W2:Y:S03]  /*112b0*/  SYNCS.PHASECHK.TRANS64.TRYWAIT P0, [R3+URZ+0x34840], R2 ;  /* 0x03484002030075a7 */ /* 0x0002a6000800017f */
[----:B--2---:R-:W-:Y:S05]  /*112c0*/  @!P0 NANOSLEEP.SYNCS 0x989680 ;  /* 0x009896800000895d */ /* 0x004fea0003900000 */
[----:B------:R-:W2:Y:S02]  /*112d0*/  @!P0 SYNCS.PHASECHK.TRANS64 P0, [R3+URZ+0x34840], R2 ;  /* 0x03484002030085a7 */ /* 0x000ea4000800007f */
[----:B--2---:R-:W-:Y:S05]  /*112e0*/  @!P0 BRA `(.L_x_2122) ;  /* 0xfffffffc00ec8947 */ /* 0x004fea000383ffff */
[----:B------:R-:W-:Y:S05]  /*112f0*/  BRA `(.L_x_2194) ;  /* 0xffffffd800487947 */ /* 0x000fea000383ffff */
.L_x_2129:
[----:B0-----:R-:W-:-:S04]  /*11300*/  MOV R3, UR38 ;  /* 0x0000002600037c02 */ /* 0x001fc80008000f00 */
[----:B------:R0:W1:Y:S03]  /*11310*/  SYNCS.PHASECHK.TRANS64.TRYWAIT P0, [R3+URZ+0x34868], R2 ;  /* 0x03486802030075a7 */ /* 0x000066000800017f */
[----:B-1----:R-:W-:Y:S05]  /*11320*/  @!P0 NANOSLEEP.SYNCS 0x989680 ;  /* 0x009896800000895d */ /* 0x002fea0003900000 */
[----:B------:R-:W1:Y:S02]  /*11330*/  @!P0 SYNCS.PHASECHK.TRANS64 P0, [R3+URZ+0x34868], R2 ;  /* 0x03486802030085a7 */ /* 0x000e64000800007f */
[----:B-1----:R-:W-:Y:S05]  /*11340*/  @!P0 BRA `(.L_x_2129) ;  /* 0xfffffffc00ec8947 */ /* 0x002fea000383ffff */
[----:B------:R-:W-:Y:S05]  /*11350*/  BRA `(.L_x_2195) ;  /* 0xffffffdc001c7947 */ /* 0x000fea000383ffff */
.L_x_2138:
[----:B-1----:R-:W-:-:S04]  /*11360*/  IMAD.U32 R3, RZ, RZ, UR38 ;  /* 0x00000026ff037e24 */ /* 0x002fc8000f8e00ff */
[----:B------:R1:W2:Y:S03]  /*11370*/  SYNCS.PHASECHK.TRANS64.TRYWAIT P0, [R3+URZ+0x34848], R2 ;  /* 0x03484802030075a7 */ /* 0x0002a6000800017f */
[----:B--2---:R-:W-:Y:S05]  /*11380*/  @!P0 NANOSLEEP.SYNCS 0x989680 ;  /* 0x009896800000895d */ /* 0x004fea0003900000 */
[----:B------:R-:W2:Y:S02]  /*11390*/  @!P0 SYNCS.PHASECHK.TRANS64 P0, [R3+URZ+0x34848], R2 ;  /* 0x03484802030085a7 */ /* 0x000ea4000800007f */
[----:B--2---:R-:W-:Y:S05]  /*113a0*/  @!P0 BRA `(.L_x_2138) ;  /* 0xfffffffc00ec8947 */ /* 0x004fea000383ffff */
[----:B------:R-:W-:Y:S05]  /*113b0*/  BRA `(.L_x_2196) ;  /* 0xffffffe000587947 */ /* 0x000fea000383ffff */
.L_x_2145:
[----:B0-----:R-:W-:-:S04]  /*113c0*/  IMAD.U32 R3, RZ, RZ, UR38 ;  /* 0x00000026ff037e24 */ /* 0x001fc8000f8e00ff */
[----:B------:R0:W1:Y:S03]  /*113d0*/  SYNCS.PHASECHK.TRANS64.TRYWAIT P0, [R3+URZ+0x34860], R2 ;  /* 0x03486002030075a7 */ /* 0x000066000800017f */
[----:B-1----:R-:W-:Y:S05]  /*113e0*/  @!P0 NANOSLEEP.SYNCS 0x989680 ;  /* 0x009896800000895d */ /* 0x002fea0003900000 */
[----:B------:R-:W1:Y:S02]  /*113f0*/  @!P0 SYNCS.PHASECHK.TRANS64 P0, [R3+URZ+0x34860], R2 ;  /* 0x03486002030085a7 */ /* 0x000e64000800007f */
[----:B-1----:R-:W-:Y:S05]  /*11400*/  @!P0 BRA `(.L_x_2145) ;  /* 0xfffffffc00ec8947 */ /* 0x002fea000383ffff */
[----:B------:R-:W-:Y:S05]  /*11410*/  BRA `(.L_x_2197) ;  /* 0xffffffe400287947 */ /* 0x000fea000383ffff */
.L_x_2153:
[----:B-1----:R1:W2:Y:S02]  /*11420*/  SYNCS.PHASECHK.TRANS64.TRYWAIT P0, [R3+URZ+0x34860], R0 ;  /* 0x03486000030075a7 */ /* 0x0022a4000800017f */
[----:B--2---:R-:W-:Y:S05]  /*11430*/  @!P0 NANOSLEEP.SYNCS 0x989680 ;  /* 0x009896800000895d */ /* 0x004fea0003900000 */
[----:B------:R-:W2:Y:S02]  /*11440*/  @!P0 SYNCS.PHASECHK.TRANS64 P0, [R3+URZ+0x34860], R0 ;  /* 0x03486000030085a7 */ /* 0x000ea4000800007f */
[----:B--2---:R-:W-:Y:S05]  /*11450*/  @!P0 BRA `(.L_x_2153) ;  /* 0xfffffffc00f08947 */ /* 0x004fea000383ffff */
[----:B------:R-:W-:Y:S05]  /*11460*/  BRA `(.L_x_2198) ;  /* 0xffffffe400f87947 */ /* 0x000fea000383ffff */
.L_x_2158:
[----:B-1----:R1:W2:Y:S02]  /*11470*/  SYNCS.PHASECHK.TRANS64.TRYWAIT P0, [R2+URZ+0x34820], R3 ;  /* 0x03482003020075a7 */ /* 0x0022a4000800017f */
[----:B--2---:R-:W-:Y:S05]  /*11480*/  @!P0 NANOSLEEP.SYNCS 0x989680 ;  /* 0x009896800000895d */ /* 0x004fea0003900000 */
[----:B------:R-:W2:Y:S02]  /*11490*/  @!P0 SYNCS.PHASECHK.TRANS64 P0, [R2+URZ+0x34820], R3 ;  /* 0x03482003020085a7 */ /* 0x000ea4000800007f */
[----:B--2---:R-:W-:Y:S05]  /*114a0*/  @!P0 BRA `(.L_x_2158) ;  /* 0xfffffffc00f08947 */ /* 0x004fea000383ffff */
[----:B------:R-:W-:Y:S05]  /*114b0*/  BRA `(.L_x_2199) ;  /* 0xffffffe800c87947 */ /* 0x000fea000383ffff */
.L_x_2159:
        /* <DEDUP_REMOVED lines=11> */
.L_x_2201:
[----:B------:R-:W-:Y:S05]  /*11570*/  BSYNC B0 ;  /* 0x0000000000007941 */ /* 0x000fea0003800000 */
.L_x_2200:
[----:B------:R-:W-:Y:S05]  /*11580*/  BRA `(.L_x_2202) ;  /* 0xffffffe800ac7947 */ /* 0x000fea000383ffff */
.L_x_2160:
[----:B------:R-:W-:Y:S01]  /*11590*/  BSSY B0, `(.L_x_2203) ;  /* 0x0000006000007945 */ /* 0x000fe20003800000 */
[----:B------:R-:W-:-:S07]  /*115a0*/  IMAD.MOV.U32 R15, RZ, RZ, -0x1 ;  /* 0xffffffffff0f7424 */ /* 0x000fce00078e00ff */
[----:B01----:R-:W-:Y:S05]  /*115b0*/  WARPSYNC.COLLECTIVE R15, `(.L_x_2204) ;  /* 0x000000000f0c7348 */ /* 0x003fea0003c00000 */
[----:B------:R-:W-:Y:S02]  /*115c0*/  ELECT P6, UR62, PT ;  /* 0x00000000003e782f */ /* 0x000fe400038c0000 */
[----:B------:R-:W-:Y:S01]  /*115d0*/  MOV R14, UR62 ;  /* 0x0000003e000e7c02 */ /* 0x000fe20008000f00 */
[----:B01----:R-:W-:Y:S10]  /*115e0*/  ENDCOLLECTIVE ;  /* 0x000000000000791b */ /* 0x003ff40003800000 */
.L_x_2204:
[----:B------:R-:W-:Y:S05]  /*115f0*/  BSYNC B0 ;  /* 0x0000000000007941 */ /* 0x000fea0003800000 */
.L_x_2203:
[----:B------:R-:W-:Y:S05]  /*11600*/  BRA `(.L_x_2205) ;  /* 0xffffffe800a07947 */ /* 0x000fea000383ffff */
.L_x_2162:
[----:B0-----:R0:W1:Y:S02]  /*11610*/  SYNCS.PHASECHK.TRANS64.TRYWAIT P0, [R6+URZ], R5 ;  /* 0x00000005060075a7 */ /* 0x001064000800017f */
[----:B-1----:R-:W-:Y:S05]  /*11620*/  @!P0 NANOSLEEP.SYNCS 0x989680 ;  /* 0x009896800000895d */ /* 0x002fea0003900000 */
[----:B------:R-:W1:Y:S02]  /*11630*/  @!P0 SYNCS.PHASECHK.TRANS64 P0, [R6+URZ], R5 ;  /* 0x00000005060085a7 */ /* 0x000e64000800007f */
[----:B-1----:R-:W-:Y:S05]  /*11640*/  @!P0 BRA `(.L_x_2162) ;  /* 0xfffffffc00f08947 */ /* 0x002fea000383ffff */
[----:B------:R-:W-:Y:S05]  /*11650*/  BRA `(.L_x_2206) ;  /* 0xffffffe800d47947 */ /* 0x000fea000383ffff */
.L_x_2163:
[----:B-1----:R1:W2:Y:S02]  /*11660*/  SYNCS.PHASECHK.TRANS64.TRYWAIT P0, [R3+URZ], R4 ;  /* 0x00000004030075a7 */ /* 0x0022a4000800017f */
[----:B--2---:R-:W-:Y:S05]  /*11670*/  @!P0 NANOSLEEP.SYNCS 0x989680 ;  /* 0x009896800000895d */ /* 0x004fea0003900000 */
[----:B------:R-:W2:Y:S02]  /*11680*/  @!P0 SYNCS.PHASECHK.TRANS64 P0, [R3+URZ], R4 ;  /* 0x00000004030085a7 */ /* 0x000ea4000800007f */
[----:B--2---:R-:W-:Y:S05]  /*11690*/  @!P0 BRA `(.L_x_2163) ;  /* 0xfffffffc00f08947 */ /* 0x004fea000383ffff */
[----:B------:R-:W-:Y:S05]  /*116a0*/  BRA `(.L_x_2207) ;  /* 0xffffffe800c87947 */ /* 0x000fea000383ffff */
.L_x_2165:
[----:B-1----:R1:W2:Y:S02]  /*116b0*/  SYNCS.PHASECHK.TRANS64.TRYWAIT P0, [R0+URZ], R5 ;  /* 0x00000005000075a7 */ /* 0x0022a4000800017f */
[----:B--2---:R-:W-:Y:S05]  /*116c0*/  @!P0 NANOSLEEP.SYNCS 0x989680 ;  /* 0x009896800000895d */ /* 0x004fea0003900000 */
[----:B------:R-:W2:Y:S02]  /*116d0*/  @!P0 SYNCS.PHASECHK.TRANS64 P0, [R0+URZ], R5 ;  /* 0x00000005000085a7 */ /* 0x000ea4000800007f */
[----:B--2---:R-:W-:Y:S05]  /*116e0*/  @!P0 BRA `(.L_x_2165) ;  /* 0xfffffffc00f08947 */ /* 0x004fea000383ffff */
[----:B------:R-:W-:Y:S05]  /*116f0*/  BRA `(.L_x_2208) ;  /* 0xffffffe800cc7947 */ /* 0x000fea000383ffff */
.L_x_2209:
        /* <DEDUP_REMOVED lines=16> */
.L_x_15164:


//--------------------- .text._ZN7cutlass13device_kernelIN5flash11enable_sm90INS1_16FlashAttnFwdSm90INS1_25CollectiveMainloopFwdSm90ILi2EN4cute5tupleIJNS5_1CILi1EEES8_S8_EEENS6_IJNS7_ILi128EEESA_NS7_ILi192EEEEEELi128ENS_6half_tEfNS_4arch4Sm90ELb1ELb0ELb1ELb1ELb0ELb0ELb0ELb1ELb1ELb1ELb1ELb0EEENS1_21CollectiveEpilogueFwdINS6_IJSA_SA_SA_EEES9_SD_SF_Li256ELb1ELb1ELb1ELb0EEENS1_36VarlenDynamicPersistentTileSchedulerILi128ELi128ELi256ELi128ELb1ELb1ELb1ELb1ELb1ELb1EEEEEEEEEvNT_6ParamsE --------------------------
	.section	.text._ZN7cutlass13device_kernelIN5flash11enable_sm90INS1_16FlashAttnFwdSm90INS1_25CollectiveMainloopFwdSm90ILi2EN4cute5tupleIJNS5_1CILi1EEES8_S8_EEENS6_IJNS7_ILi128EEESA_NS7_ILi192EEEEEELi128ENS_6half_tEfNS_4arch4Sm90ELb1ELb0ELb1ELb1ELb0ELb0ELb0ELb1ELb1ELb1ELb1ELb0EEENS1_21CollectiveEpilogueFwdINS6_IJSA_SA_SA_EEES9_SD_SF_Li256ELb1ELb1ELb1ELb0EEENS1_36VarlenDynamicPersistentTileSchedulerILi128ELi128ELi256ELi128ELb1ELb1ELb1ELb1ELb1ELb1EEEEEEEEEvNT_6ParamsE,"ax",@progbits
	.align	128
.text._ZN7cutlass13device_kernelIN5flash11enable_sm90INS1_16FlashAttnFwdSm90INS1_25CollectiveMainloopFwdSm90ILi2EN4cute5tupleIJNS5_1CILi1EEES8_S8_EEENS6_IJNS7_ILi128EEESA_NS7_ILi192EEEEEELi128ENS_6half_tEfNS_4arch4Sm90ELb1ELb0ELb1ELb1ELb0ELb0ELb0ELb1ELb1ELb1ELb1ELb0EEENS1_21CollectiveEpilogueFwdINS6_IJSA_SA_SA_EEES9_SD_SF_Li256ELb1ELb1ELb1ELb0EEENS1_36VarlenDynamicPersistentTileSchedulerILi128ELi128ELi256ELi128ELb1ELb1ELb1ELb1ELb1ELb1EEEEEEEEEvNT_6ParamsE:
        .type           _ZN7cutlass13device_kernelIN5flash11enable_sm90INS1_16FlashAttnFwdSm90INS1_25CollectiveMainloopFwdSm90ILi2EN4cute5tupleIJNS5_1CILi1EEES8_S8_EEENS6_IJNS7_ILi128EEESA_NS7_ILi192EEEEEELi128ENS_6half_tEfNS_4arch4Sm90ELb1ELb0ELb1ELb1ELb0ELb0ELb0ELb1ELb1ELb1ELb1ELb0EEENS1_21CollectiveEpilogueFwdINS6_IJSA_SA_SA_EEES9_SD_SF_Li256ELb1ELb1ELb1ELb0EEENS1_36VarlenDynamicPersistentTileSchedulerILi128ELi128ELi256ELi128ELb1ELb1ELb1ELb1ELb1ELb1EEEEEEEEEvNT_6ParamsE,@function
        .size           _ZN7cutlass13device_kernelIN5flash11enable_sm90INS1_16FlashAttnFwdSm90INS1_25CollectiveMainloopFwdSm90ILi2EN4cute5tupleIJNS5_1CILi1EEES8_S8_EEENS6_IJNS7_ILi128EEESA_NS7_ILi192EEEEEELi128ENS_6half_tEfNS_4arch4Sm90ELb1ELb0ELb1ELb1ELb0ELb0ELb0ELb1ELb1ELb1ELb1ELb0EEENS1_21CollectiveEpilogueFwdINS6_IJSA_SA_SA_EEES9_SD_SF_Li256ELb1ELb1ELb1ELb0EEENS1_36VarlenDynamicPersistentTileSchedulerILi128ELi128ELi256ELi128ELb1ELb1ELb1ELb1ELb1ELb1EEEEEEEEEvNT_6ParamsE,(.L_x_15165 - _ZN7cutlass13device_kernelIN5flash11enable_sm90INS1_16FlashAttnFwdSm90INS1_25CollectiveMainloopFwdSm90ILi2EN4cute5tupleIJNS5_1CILi1EEES8_S8_EEENS6_IJNS7_ILi128EEESA_NS7_ILi192EEEEEELi128ENS_6half_tEfNS_4arch4Sm90ELb1ELb0ELb1ELb1ELb0ELb0ELb0ELb1ELb1ELb1ELb1ELb0EEENS1_21CollectiveEpilogueFwdINS6_IJSA_SA_SA_EEES9_SD_SF_Li256ELb1ELb1ELb1ELb0EEENS1_36VarlenDynamicPersistentTileSchedulerILi128ELi128ELi256ELi128ELb1ELb1ELb1ELb1ELb1ELb1EEEEEEEEEvNT_6ParamsE)
        .other          _ZN7cutlass13device_kernelIN5flash11enable_sm90INS1_16FlashAttnFwdSm90INS1_25CollectiveMainloopFwdSm90ILi2EN4cute5tupleIJNS5_1CILi1EEES8_S8_EEENS6_IJNS7_ILi128EEESA_NS7_ILi192EEEEEELi128ENS_6half_tEfNS_4arch4Sm90ELb1ELb0ELb1ELb1ELb0ELb0ELb0ELb1ELb1ELb1ELb1ELb0EEENS1_21CollectiveEpilogueFwdINS6_IJSA_SA_SA_EEES9_SD_SF_Li256ELb1ELb1ELb1ELb0EEENS1_36VarlenDynamicPersistentTileSchedulerILi128ELi128ELi256ELi128ELb1ELb1ELb1ELb1ELb1ELb1EEEEEEEEEvNT_6ParamsE,@"STO_CUDA_ENTRY STV_DEFAULT"
_ZN7cutlass13device_kernelIN5flash11enable_sm90INS1_16FlashAttnFwdSm90INS1_25CollectiveMainloopFwdSm90ILi2EN4cute5tupleIJNS5_1CILi1EEES8_S8_EEENS6_IJNS7_ILi128EEESA_NS7_ILi192EEEEEELi128ENS_6half_tEfNS_4arch4Sm90ELb1ELb0ELb1ELb1ELb0ELb0ELb0ELb1ELb1ELb1ELb1ELb0EEENS1_21CollectiveEpilogueFwdINS6_IJSA_SA_SA_EEES9_SD_SF_Li256ELb1ELb1ELb1ELb0EEENS1_36VarlenDynamicPersistentTileSchedulerILi128ELi128ELi256ELi128ELb1ELb1ELb1ELb1ELb1ELb1EEEEEEEEEvNT_6ParamsE:
        /* <DEDUP_REMOVED lines=17> */
.L_x_2211:
[----:B------:R-:W-:Y:S05]  /*0110*/  BSYNC B0 ;  /* 0x0000000000007941 */ /* 0x000fea0003800000 */
.L_x_2210:
        /* <DEDUP_REMOVED lines=40> */
.L_x_2212:
        /* <DEDUP_REMOVED lines=22> */
.L_x_2213:
        /* <DEDUP_REMOVED lines=18> */
.L_x_2214:
        /* <DEDUP_REMOVED lines=22> */
.L_x_2215:
        /* <DEDUP_REMOVED lines=22> */
.L_x_2216:
        /* <DEDUP_REMOVED lines=8> */
.L_x_2218:
        /* <DEDUP_REMOVED lines=24> */
[----:B------:R-:W-:Y:S02]  /*0ae0*/  SHF.R.S32.HI R7, RZ, 0x1f, R6 ;  /* 0x0000001fff077819 */ /* 0x000fe40000011406 */
[----:B------:R-:W-:Y:S02]  /*0af0*/  SHF.R.S32.HI R226, RZ, 0x7, R3 ;  /* 0x00000007ffe27819 */ /* 0x000fe40000011403 */
[----:B------:R-:W-:Y:S02]  /*0b00*/  LEA.HI R10, R7, R8, RZ, 0x3 ;  /* 0x00000008070a7211 */ /* 0x000fe400078f18ff */
[----:B------:R-:W-:Y:S02]  /*0b10*/  LEA.HI R4, R0, R231, RZ, 0x5 ;  /* 0x000000e700047211 */ /* 0x000fe400078f28ff */
[----:B------:R-:W-:-:S02]  /*0b20*/  LOP3.LUT R11, R10, 0xfffffff8, RZ, 0xc0, !PT ;  /* 0xfffffff80a0b7812 */ /* 0x000fc400078ec0ff */
[----:B------:R-:W-:Y:S02]  /*0b30*/  LEA.HI R9, R9, R210, RZ, 0x5 ;  /* 0x000000d209097211 */ /* 0x000fe400078f28ff */
[----:B------:R-:W-:Y:S01]  /*0b40*/  LEA.HI R3, R3, R226, RZ, 0x1 ;  /* 0x000000e203037211 */ /* 0x000fe200078f08ff */
[----:B------:R-:W-:Y:S01]  /*0b50*/  IMAD.SHL.U32 R5, R4, 0x20, RZ ;  /* 0x0000002004057824 */ /* 0x000fe200078e00ff */
[----:B------:R-:W-:Y:S01]  /*0b60*/  SHF.R.S32.HI R9, RZ, 0x5, R9 ;  /* 0x00000005ff097819 */ /* 0x000fe20000011409 */
[----:B------:R-:W-:Y:S01]  /*0b70*/  IMAD.IADD R8, R8, 0x1, -R11 ;  /* 0x0000000108087824 */ /* 0x000fe200078e0a0b */
[----:B------:R-:W-:Y:S02]  /*0b80*/  LOP3.LUT R3, R3, 0x3fffffe, RZ, 0xc0, !PT ;  /* 0x03fffffe03037812 */ /* 0x000fe400078ec0ff */
[CC--:B0-----:R-:W-:Y:S02]  /*0b90*/  LEA.HI R2, R0.reuse, R231.reuse, RZ, 0x4 ;  /* 0x000000e700027211 */ /* 0x0c1fe400078f20ff */
[----:B------:R-:W-:Y:S01]  /*0ba0*/  LEA.HI R10, R0, R231, RZ, 0x2 ;  /* 0x000000e7000a7211 */ /* 0x000fe200078f10ff */
[----:B------:R-:W-:Y:S01]  /*0bb0*/  IMAD R8, R9, 0x10, R8 ;  /* 0x0000001009087824 */ /* 0x000fe200078e0208 */
[----:B------:R-:W-:Y:S01]  /*0bc0*/  LOP3.LUT R7, R5, 0xfffffc00, RZ, 0xc0, !PT ;  /* 0xfffffc0005077812 */ /* 0x000fe200078ec0ff */
[----:B------:R-:W-:Y:S01]  /*0bd0*/  IMAD.IADD R3, R226, 0x1, -R3 ;  /* 0x00000001e2037824 */ /* 0x000fe200078e0a03 */
[----:B------:R-:W-:-:S02]  /*0be0*/  LOP3.LUT R4, R2, 0x3fffff0, RZ, 0xc0, !PT ;  /* 0x03fffff002047812 */ /* 0x000fc400078ec0ff */
[----:B------:R-:W-:Y:S02]  /*0bf0*/  SHF.R.S32.HI R5, RZ, 0x4, R2 ;  /* 0x00000004ff057819 */ /* 0x000fe40000011402 */
[----:B------:R-:W-:Y:S02]  /*0c00*/  LOP3.LUT R10, R10, 0xfffffffc, RZ, 0xc0, !PT ;  /* 0xfffffffc0a0a7812 */ /* 0x000fe400078ec0ff */
[----:B------:R-:W-:Y:S01]  /*0c10*/  LEA.HI R0, R0, R231, RZ, 0x3 ;  /* 0x000000e700007211 */ /* 0x000fe200078f18ff */
[----:B------:R-:W-:Y:S01]  /*0c20*/  IMAD R227, R3, 0x40, R8 ;  /* 0x0000004003e37824 */ /* 0x000fe200078e0208 */
[----:B------:R-:W-:Y:S01]  /*0c30*/  LEA.HI R2, R2, R5, RZ, 0x1 ;  /* 0x0000000502027211 */ /* 0x000fe200078f08ff */
[C---:B------:R-:W-:Y:S01]  /*0c40*/  IMAD.IADD R4, R231.reuse, 0x1, -R4 ;  /* 0x00000001e7047824 */ /* 0x040fe200078e0a04 */
[----:B------:R-:W-:Y:S01]  /*0c50*/  LOP3.LUT R188, R0, 0xfffffff8, RZ, 0xc0, !PT ;  /* 0xfffffff800bc7812 */ /* 0x000fe200078ec0ff */
[C---:B------:R-:W-:Y:S01]  /*0c60*/  IMAD.IADD R10, R231.reuse, 0x1, -R10 ;  /* 0x00000001e70a7824 */ /* 0x040fe200078e0a0a */
[----:B------:R-:W-:Y:S01]  /*0c70*/  LOP3.LUT R3, R6, 0x7ffffffc, RZ, 0xc0, !PT ;  /* 0x7ffffffc06037812 */ /* 0x000fe200078ec0ff */
[----:B------:R-:W-:Y:S01]  /*0c80*/  IMAD R7, R4, 0x40, R7 ;  /* 0x0000004004077824 */ /* 0x000fe200078e0207 */
[----:B------:R-:W-:Y:S01]  /*0c90*/  LOP3.LUT R2, R2, 0x1ffffffe, RZ, 0xc0, !PT ;  /* 0x1ffffffe02027812 */ /* 0x000fe200078ec0ff */
[----:B------:R-:W-:Y:S01]  /*0ca0*/  IMAD.IADD R188, R231, 0x1, -R188 ;  /* 0x00000001e7bc7824 */ /* 0x000fe200078e0abc */
[----:B------:R-:W-:Y:S01]  /*0cb0*/  LEA.HI R4, R10, R10, RZ, 0x1 ;  /* 0x0000000a0a047211 */ /* 0x000fe200078f08ff */
[----:B------:R-:W-:-:S02]  /*0cc0*/  IMAD.IADD R3, R210, 0x1, -R3 ;  /* 0x00000001d2037824 */ /* 0x000fc400078e0a03 */
[----:B------:R-:W-:Y:S01]  /*0cd0*/  IMAD.IADD R2, R5, 0x1, -R2 ;  /* 0x0000000105027824 */ /* 0x000fe200078e0a02 */
[----:B------:R-:W-:Y:S01]  /*0ce0*/  LOP3.LUT R5, R4, 0x1ffffffe, RZ, 0xc0, !PT ;  /* 0x1ffffffe04057812 */ /* 0x000fe200078ec0ff */
[----:B------:R-:W-:Y:S02]  /*0cf0*/  IMAD.SHL.U32 R23, R188, 0x8, RZ ;  /* 0x00000008bc177824 */ /* 0x000fe400078e00ff */
[----:B------:R-:W-:Y:S02]  /*0d00*/  IMAD.SHL.U32 R184, R3, 0x2, RZ ;  /* 0x0000000203b87824 */ /* 0x000fe400078e00ff */
[----:B------:R-:W-:Y:S02]  /*0d10*/  VIADD R187, R23, 0x40 ;  /* 0x0000004017bb7836 */ /* 0x000fe40000000000 */
[C---:B------:R-:W-:Y:S01]  /*0d20*/  VIADD R206, R184.reuse, 0x8 ;  /* 0x00000008b8ce7836 */ /* 0x040fe20000000000 */
        /* <DEDUP_REMOVED lines=14> */
[----:B------:R-:W-:Y:S01]  /*0e10*/  IMAD.IADD R10, R10, 0x1, -R5 ;  /* 0x000000010a0a7824 */ /* 0x000fe200078e0a05 */
[----:B------:R-:W-:Y:S01]  /*0e20*/  SHF.R.S32.HI R208, RZ, 0x3, R0 ;  /* 0x00000003ffd07819 */ /* 0x000fe20000011400 */
[----:B------:R-:W-:Y:S01]  /*0e30*/  IMAD R228, R2, 0x8, R7 ;  /* 0x0000000802e47824 */ /* 0x000fe200078e0207 */
[----:B------:R-:W-:Y:S01]  /*0e40*/  SHF.R.S32.HI R230, RZ, 0x1f, R23 ;  /* 0x0000001fffe67819 */ /* 0x000fe20000011417 */
[----:B------:R-:W-:Y:S01]  /*0e50*/  IMAD.MOV.U32 R209, RZ, RZ, RZ ;  /* 0x000000ffffd17224 */ /* 0x000fe200078e00ff */
[----:B------:R-:W-:Y:S01]  /*0e60*/  SHF.R.S32.HI R229, RZ, 0x1f, R187 ;  /* 0x0000001fffe57819 */ /* 0x000fe200000114bb */
[----:B------:R-:W-:Y:S01]  /*0e70*/  IMAD R185, R10, 0x8, R227 ;  /* 0x000000080ab97824 */ /* 0x000fe200078e02e3 */
        /* <DEDUP_REMOVED lines=14> */
[----:B------:R-:W-:Y:S01]  /*0f60*/  SHF.R.S32.HI R211, RZ, 0x1f, R192 ;  /* 0x0000001fffd37819 */ /* 0x000fe200000114c0 */
[----:B------:R-:W-:Y:S01]  /*0f70*/  UMOV UR38, URZ ;  /* 0x0000003f00267c82 */ /* 0x000fe20008000000 */
[----:B------:R-:W-:Y:S01]  /*0f80*/  UMOV UR36, URZ ;  /* 0x0000003f00247c82 */ /* 0x000fe20008000000 */
[----:B--2---:R-:W-:-:S07]  /*0f90*/  LOP3.LUT R19, R12, 0x1, RZ, 0xfc, !PT ;  /* 0x000000010c137812 */ /* 0x004fce00078efcff */
.L_x_2276:
[----:B0-23--:R-:W0:Y:S01]  /*0fa0*/  LDC.64 R2, c[0x0][0xc88] ;  /* 0x00032200ff027b82 */ /* 0x00de220000000a00 */
[----:B------:R-:W-:Y:S01]  /*0fb0*/  ULDC.64 UR4, c[0x0][0xa28] ;  /* 0x00028a0000047ab9 */ /* 0x000fe20000000a00 */
[----:B------:R-:W-:-:S06]  /*0fc0*/  ULDC.64 UR6, c[0x0][0xa18] ;  /* 0x0002860000067ab9 */ /* 0x000fcc0000000a00 */
[----:B------:R-:W1:Y:S08]  /*0fd0*/  LDC R17, c[0x0][0x288] ;  /* 0x0000a200ff117b82 */ /* 0x000e700000000800 */
[----:B------:R-:W2:Y:S01]  /*0fe0*/  LDC.64 R8, c[0x0][0x418] ;  /* 0x00010600ff087b82 */ /* 0x000ea20000000a00 */
[----:B0-----:R-:W-:-:S07]  /*0ff0*/  IMAD.WIDE R2, R27, 0x4, R2 ;  /* 0x000000041b027825 */ /* 0x001fce00078e0202 */
[----:B------:R-:W0:Y:S01]  /*1000*/  LDC R10, c[0x0][0x424] ;  /* 0x00010900ff0a7b82 */ /* 0x000e220000000800 */
[----:B------:R-:W3:Y:S01]  /*1010*/  LDG.E R186, desc[UR56][R2.64] ;  /* 0x0000003802ba7981 */ /* 0x000ee2000c1e1900 */
[----:B------:R-:W-:Y:S01]  /*1020*/  ISETP.NE.U32.AND P1, PT, RZ, UR4, PT ;  /* 0x00000004ff007c0c */ /* 0x000fe2000bf25070 */
[----:B------:R-:W-:Y:S01]  /*1030*/  IMAD.MOV.U32 R7, RZ, RZ, RZ ;  /* 0x000000ffff077224 */ /* 0x000fe200078e00ff */
[----:B------:R-:W-:-:S04]  /*1040*/  ISETP.NE.U32.AND P0, PT, RZ, UR6, PT ;  /* 0x00000006ff007c0c */ /* 0x000fc8000bf05070 */
[----:B----4-:R-:W4:Y:S01]  /*1050*/  LDC R11, c[0x0][0x2f0] ;  /* 0x0000bc00ff0b7b82 */ /* 0x010f220000000800 */
[----:B------:R-:W-:Y:S02]  /*1060*/  ISETP.NE.AND.EX P1, PT, RZ, UR5, PT, P1 ;  /* 0x00000005ff007c0c */ /* 0x000fe4000bf25310 */
[----:B------:R-:W-:Y:S02]  /*1070*/  ISETP.NE.AND.EX P0, PT, RZ, UR7, PT, P0 ;  /* 0x00000007ff007c0c */ /* 0x000fe4000bf05300 */
[----:B---3--:R-:W-:-:S09]  /*1080*/  SHF.R.S32.HI R191, RZ, 0x1f, R186 ;  /* 0x0000001fffbf7819 */ /* 0x008fd200000114ba */
[----:B------:R-:W-:-:S04]  /*1090*/  @P1 LEA R4, P2, R186, UR4, 0x2 ;  /* 0x00000004ba041c11 */ /* 0x000fc8000f8410ff */
[C-C-:B------:R-:W-:Y:S02]  /*10a0*/  @P1 LEA.HI.X R5, R186.reuse, UR5, R191.reuse, 0x2, P2 ;  /* 0x00000005ba051c11 */ /* 0x140fe400090f14bf */
[----:B------:R-:W-:Y:S02]  /*10b0*/  @P0 LEA R2, P2, R186, UR6, 0x2 ;  /* 0x00000006ba020c11 */ /* 0x000fe4000f8410ff */
[----:B------:R-:W-:Y:S01]  /*10c0*/  LOP3.LUT R6, R26, 0xff000000, RZ, 0xc0, !PT ;  /* 0xff0000001a067812 */ /* 0x000fe200078ec0ff */
[----:B------:R3:W5:Y:S01]  /*10d0*/  @P1 LDG.E R7, desc[UR56][R4.64] ;  /* 0x0000003804071981 */ /* 0x000762000c1e1900 */
[----:B------:R-:W-:Y:S01]  /*10e0*/  @P0 LEA.HI.X R3, R186, UR7, R191, 0x2, P2 ;  /* 0x00000007ba030c11 */ /* 0x000fe200090f14bf */
[----:B------:R-:W-:-:S04]  /*10f0*/  ULDC.64 UR6, c[0x0][0xa20] ;  /* 0x0002880000067ab9 */ /* 0x000fc80000000a00 */
[----:B-1----:R1:W5:Y:S01]  /*1100*/  @P0 LDG.E R17, desc[UR56][R2.64] ;  /* 0x0000003802110981 */ /* 0x002362000c1e1900 */
[----:B--2---:R-:W-:Y:S02]  /*1110*/  ISETP.NE.U32.AND P1, PT, R8, RZ, PT ;  /* 0x000000ff0800720c */ /* 0x004fe40003f25070 */
[----:B------:R-:W-:Y:S02]  /*1120*/  ISETP.NE.U32.AND P2, PT, RZ, UR6, PT ;  /* 0x00000006ff007c0c */ /* 0x000fe4000bf45070 */
[----:B------:R-:W-:Y:S02]  /*1130*/  LOP3.LUT R0, R26, 0xff0000, RZ, 0xc0, !PT ;  /* 0x00ff00001a007812 */ /* 0x000fe400078ec0ff */
[----:B---3--:R-:W-:Y:S02]  /*1140*/  SHF.R.U32.HI R5, RZ, 0x8, R6 ;  /* 0x00000008ff057819 */ /* 0x008fe40000011606 */
[----:B------:R-:W-:Y:S02]  /*1150*/  ISETP.NE.AND.EX P1, PT, R9, RZ, PT, P1 ;  /* 0x000000ff0900720c */ /* 0x000fe40003f25310 */
[----:B------:R-:W-:-:S02]  /*1160*/  ISETP.NE.AND.EX P2, PT, RZ, UR7, PT, P2 ;  /* 0x00000007ff007c0c */ /* 0x000fc4000bf45320 */
[----:B------:R-:W-:Y:S02]  /*1170*/  LEA.HI R190, R0, R5, RZ, 0x10 ;  /* 0x0000000500be7211 */ /* 0x000fe400078f80ff */
[----:B0-----:R-:W-:Y:S01]  /*1180*/  SEL R0, R10, 0x1, P1 ;  /* 0x000000010a007807 */ /* 0x001fe20000800000 */
[----:B-1--4-:R-:W-:Y:S08]  /*1190*/  @P0 BRA `(.L_x_2219) ;  /* 0x0000000000240947 */ /* 0x012ff00003800000 */
        /* <DEDUP_REMOVED lines=9> */
.L_x_2219:
[----:B------:R-:W-:Y:S01]  /*1230*/  IMAD R16, R0, R11, RZ ;  /* 0x0000000b00107224 */ /* 0x000fe200078e02ff */
[----:B------:R-:W-:Y:S01]  /*1240*/  LOP3.LUT R189, R26, 0xffff, RZ, 0xc0, !PT ;  /* 0x0000ffff1abd7812 */ /* 0x000fe200078ec0ff */
[----:B------:R-:W-:Y:S06]  /*1250*/  @!P2 BRA `(.L_x_2220) ;  /* 0x000000000010a947 */ /* 0x000fec0003800000 */
[----:B------:R-:W-:-:S04]  /*1260*/  LEA R2, P0, R186, UR6, 0x2 ;  /* 0x00000006ba027c11 */ /* 0x000fc8000f8010ff */
[----:B------:R-:W-:-:S05]  /*1270*/  LEA.HI.X R3, R186, UR7, R191, 0x2, P0 ;  /* 0x00000007ba037c11 */ /* 0x000fca00080f14bf */
[----:B------:R0:W5:Y:S01]  /*1280*/  LDG.E R16, desc[UR56][R2.64] ;  /* 0x0000003802107981 */ /* 0x000162000c1e1900 */
[----:B------:R-:W-:Y:S05]  /*1290*/  BRA `(.L_x_2221) ;  /* 0x0000000000247947 */ /* 0x000fea0003800000 */
.L_x_2220:
[----:B------:R-:W-:Y:S02]  /*12a0*/  ULDC.64 UR4, c[0x0][0xa08] ;  /* 0x0002820000047ab9 */ /* 0x000fe40000000a00 */
[----:B------:R-:W-:-:S04]  /*12b0*/  ISETP.NE.U32.AND P0, PT, RZ, UR4, PT ;  /* 0x00000004ff007c0c */ /* 0x000fc8000bf05070 */
[----:B------:R-:W-:-:S13]  /*12c0*/  ISETP.NE.AND.EX P0, PT, RZ, UR5, PT, P0 ;  /* 0x00000005ff007c0c */ /* 0x000fda000bf05300 */
[----:B------:R-:W-:Y:S05]  /*12d0*/  @!P0 BRA `(.L_x_2221) ;  /* 0x0000000000148947 */ /* 0x000fea0003800000 */
[----:B------:R-:W0:Y:S02]  /*12e0*/  LDC.64 R2, c[0x0][0xa08] ;  /* 0x00028200ff027b82 */ /* 0x000e240000000a00 */
[----:B0-----:R-:W-:-:S05]  /*12f0*/  IMAD.WIDE R2, R186, 0x4, R2 ;  /* 0x00000004ba027825 */ /* 0x001fca00078e0202 */
[----:B------:R-:W2:Y:S04]  /*1300*/  LDG.E R16, desc[UR56][R2.64] ;  /* 0x0000003802107981 */ /* 0x000ea8000c1e1900 */
[----:B------:R-:W2:Y:S02]  /*1310*/  LDG.E R5, desc[UR56][R2.64+0x4] ;  /* 0x0000043802057981 */ /* 0x000ea4000c1e1900 */
[----:B--2---:R-:W-:-:S07]  /*1320*/  IMAD.IADD R16, R5, 0x1, -R16 ;  /* 0x0000000105107824 */ /* 0x004fce00078e0a10 */
.L_x_2221:
[----:B------:R-:W1:Y:S01]  /*1330*/  LDC R0, c[0x0][0x448] ;  /* 0x00011200ff007b82 */ /* 0x000e620000000800 */
[----:B------:R-:W-:Y:S01]  /*1340*/  IMAD.SHL.U32 R18, R25, 0x80, RZ ;  /* 0x0000008019127824 */ /* 0x000fe200078e00ff */
[----:B------:R-:W-:Y:S01]  /*1350*/  LOP3.LUT R207, R190, 0xff, RZ, 0xc0, !PT ;  /* 0x000000ffbecf7812 */ /* 0x000fe200078ec0ff */
[----:B-----5:R-:W-:Y:S01]  /*1360*/  IMAD.IADD R16, R16, 0x1, -R7 ;  /* 0x0000000110107824 */ /* 0x020fe200078e0a07 */
[----:B------:R-:W-:Y:S01]  /*1370*/  SHF.R.U32.HI R190, RZ, 0x10, R190 ;  /* 0x00000010ffbe7819 */ /* 0x000fe200000116be */
[----:B------:R-:W-:Y:S01]  /*1380*/  IMAD.MOV.U32 R95, RZ, RZ, RZ ;  /* 0x000000ffff5f7224 */ /* 0x000fe200078e00ff */
[----:B-1----:R-:W-:Y:S01]  /*1390*/  ISETP.NE.AND P0, PT, R0, 0x1, PT ;  /* 0x000000010000780c */ /* 0x002fe20003f05270 */
[----:B------:R-:W-:-:S12]  /*13a0*/  VIADD R0, R18, 0x7f ;  /* 0x0000007f12007836 */ /* 0x000fd80000000000 */
[----:B0-----:R-:W0:Y:S08]  /*13b0*/  @P0 LDC R3, c[0x0][0x44c] ;  /* 0x00011300ff030b82 */ /* 0x001e300000000800 */
[----:B------:R-:W1:Y:S01]  /*13c0*/  @P0 LDC R5, c[0x0][0x450] ;  /* 0x00011400ff050b82 */ /* 0x000e620000000800 */
[----:B0-----:R-:W-:Y:S01]  /*13d0*/  @P0 IMAD.HI.U32 R2, R0, R3, RZ ;  /* 0x0000000300020227 */ /* 0x001fe200078e00ff */
[----:B------:R-:W-:-:S04]  /*13e0*/  IADD3 R3, R16, 0x80, -R17 ;  /* 0x0000008010037810 */ /* 0x000fc80007ffe811 */
[----:B-1----:R-:W-:Y:S01]  /*13f0*/  @P0 SHF.R.U32.HI R0, RZ, R5, R2 ;  /* 0x00000005ff000219 */ /* 0x002fe20000011602 */
[----:B------:R-:W-:-:S04]  /*1400*/  VIADD R2, R16, 0x7f ;  /* 0x0000007f10027836 */ /* 0x000fc80000000000 */
[----:B------:R-:W-:Y:S01]  /*1410*/  IMAD.IADD R0, R3, 0x1, R0 ;  /* 0x0000000103007824 */ /* 0x000fe200078e0200 */
[----:B------:R-:W-:-:S04]  /*1420*/  SHF.R.S32.HI R3, RZ, 0x1f, R2 ;  /* 0x0000001fff037819 */ /* 0x000fc80000011402 */
[----:B------:R-:W-:Y:S02]  /*1430*/  SHF.R.S32.HI R5, RZ, 0x1f, R0 ;  /* 0x0000001fff057819 */ /* 0x000fe40000011400 */
[----:B------:R-:W-:Y:S02]  /*1440*/  LEA.HI R3, R3, R2, RZ, 0x7 ;  /* 0x0000000203037211 */ /* 0x000fe400078f38ff */
[----:B------:R-:W-:Y:S02]  /*1450*/  LEA.HI R5, R5, R0, RZ, 0x7 ;  /* 0x0000000005057211 */ /* 0x000fe400078f38ff */
[----:B------:R-:W-:Y:S02]  /*1460*/  SHF.R.S32.HI R3, RZ, 0x7, R3 ;  /* 0x00000007ff037819 */ /* 0x000fe40000011403 */
[----:B------:R-:W-:-:S04]  /*1470*/  SHF.R.S32.HI R0, RZ, 0x7, R5 ;  /* 0x00000007ff007819 */ /* 0x000fc80000011405 */
[----:B------:R-:W-:-:S04]  /*1480*/  VIMNMX R6, R3, R0, PT ;  /* 0x0000000003067248 */ /* 0x000fc80003fe0100 */
[----:B------:R-:W-:-:S13]  /*1490*/  ISETP.GE.AND P0, PT, R6, 0x1, PT ;  /* 0x000000010600780c */ /* 0x000fda0003f06270 */
[----:B------:R-:W-:Y:S05]  /*14a0*/  @!P0 BRA `(.L_x_2222) ;  /* 0x0000000000788947 */ /* 0x000fea0003800000 */
[----:B------:R-:W0:Y:S01]  /*14b0*/  LDC R3, c[0x0][0x9f0] ;  /* 0x00027c00ff037b82 */ /* 0x000e220000000800 */
[----:B------:R-:W-:-:S04]  /*14c0*/  ISETP.NE.AND P0, PT, R190, RZ, PT ;  /* 0x000000ffbe00720c */ /* 0x000fc80003f05270 */
[----:B0-----:R-:W-:-:S04]  /*14d0*/  SEL R9, R190, R3, P0 ;  /* 0x00000003be097207 */ /* 0x001fc80000000000 */
[-C--:B------:R-:W-:Y:S02]  /*14e0*/  IABS R5, R9.reuse ;  /* 0x0000000900057213 */ /* 0x080fe40000000000 */
        /* <DEDUP_REMOVED lines=26> */
.L_x_2222:
[-C--:B------:R-:W-:Y:S01]  /*1690*/  IMAD R22, R207, R95.reuse, RZ ;  /* 0x0000005fcf167224 */ /* 0x080fe200078e02ff */
        /* <DEDUP_REMOVED lines=69> */
.L_x_2224:
[----:B------:R-:W-:Y:S02]  /*1af0*/  LEA.HI R0, R209, R209, RZ, 0x1 ;  /* 0x000000d1d1007211 */ /* 0x000fe400078f08ff */
[----:B------:R-:W-:Y:S02]  /*1b00*/  ISETP.NE.AND P0, PT, R19, 0x3, PT ;  /* 0x000000031300780c */ /* 0x000fe40003f05270 */
[----:B------:R-:W-:-:S05]  /*1b10*/  LOP3.LUT R0, R0, 0xfffffffe, RZ, 0xc0, !PT ;  /* 0xfffffffe00007812 */ /* 0x000fca00078ec0ff */
[----:B------:R-:W-:-:S05]  /*1b20*/  IMAD.IADD R0, R209, 0x1, -R0 ;  /* 0x00000001d1007824 */ /* 0x000fca00078e0a00 */
[----:B------:R-:W-:-:S04]  /*1b30*/  SHF.L.U32 R0, R0, 0x1f, RZ ;  /* 0x0000001f00007819 */ /* 0x000fc800000006ff */
[----:B------:R-:W0:Y:S02]  /*1b40*/  SYNCS.PHASECHK.TRANS64.TRYWAIT P1, [UR37+0x34800], R0 ;  /* 0x03480000ff0075a7 */ /* 0x000e240008020165 */
[----:B0-----:R-:W-:Y:S05]  /*1b50*/  @!P1 BRA `(.L_x_2225) ;  /* 0x0000013000e89947 */ /* 0x001fea0003800000 */
.L_x_2403:
[----:B------:R-:W-:Y:S05]  /*1b60*/  @!P0 BRA `(.L_x_2226) ;  /* 0x0000000000048947 */ /* 0x000fea0003800000 */
[----:B------:R-:W-:Y:S01]  /*1b70*/  BPT.TRAP 0x1 ;  /* 0x000000040000795c */ /* 0x000fe20000300000 */
.L_x_2226:
[----:B0-----:R-:W-:Y:S02]  /*1b80*/  IMAD.U32 R0, RZ, RZ, UR36 ;  /* 0x00000024ff007e24 */ /* 0x001fe4000f8e00ff */
[----:B------:R-:W-:-:S03]  /*1b90*/  IMAD.U32 R3, RZ, RZ, UR38 ;  /* 0x00000026ff037e24 */ /* 0x000fc6000f8e00ff */
[----:B------:R-:W-:Y:S02]  /*1ba0*/  LEA R0, R0, UR37, 0x3 ;  /* 0x0000002500007c11 */ /* 0x000fe4000f8e18ff */
[----:B------:R-:W-:-:S04]  /*1bb0*/  SHF.L.U32 R3, R3, 0x1f, RZ ;  /* 0x0000001f03037819 */ /* 0x000fc800000006ff */
[----:B------:R0:W1:Y:S01]  /*1bc0*/  SYNCS.PHASECHK.TRANS64.TRYWAIT P2, [R0+URZ+0x34830], R3 ;  /* 0x03483003000075a7 */ /* 0x000062000804017f */
[----:B------:R-:W-:Y:S05]  /*1bd0*/  @!P0 BRA `(.L_x_2227) ;  /* 0x0000000000048947 */ /* 0x000fea0003800000 */
[----:B------:R-:W-:Y:S01]  /*1be0*/  BPT.TRAP 0x1 ;  /* 0x000000040000795c */ /* 0x000fe20000300000 */
.L_x_2227:
[----:B------:R-:W2:Y:S02]  /*1bf0*/  S2R R2, SR_TID.X ;  /* 0x0000000000027919 */ /* 0x000ea40000002100 */
[----:B--2---:R-:W-:Y:S01]  /*1c00*/  LOP3.LUT P1, RZ, R2, 0x7f, RZ, 0xc0, !PT ;  /* 0x0000007f02ff7812 */ /* 0x004fe2000782c0ff */
[----:B-1----:R-:W-:-:S12]  /*1c10*/  @P2 BRA `(.L_x_2228) ;  /* 0x0000000000082947 */ /* 0x002fd80003800000 */
[----:B------:R-:W1:Y:S02]  /*1c20*/  SYNCS.PHASECHK.TRANS64.TRYWAIT P2, [R0+URZ+0x34830], R3 ;  /* 0x03483003000075a7 */ /* 0x000e64000804017f */
[----:B-1----:R-:W-:Y:S05]  /*1c30*/  @!P2 BRA `(.L_x_2229) ;  /* 0x0000013000c8a947 */ /* 0x002fea0003800000 */
.L_x_2228:
[----:B------:R-:W-:Y:S05]  /*1c40*/  WARPSYNC.ALL ;  /* 0x0000000000007948 */ /* 0x000fea0003800000 */
[----:B------:R-:W-:Y:S01]  /*1c50*/  UIADD3 UR4, UR37, 0x1c400, URZ ;  /* 0x0001c40025047890 */ /* 0x000fe2000fffe03f */
[----:B------:R-:W-:Y:S01]  /*1c60*/  WARPGROUP.ARRIVE ;  /* 0x00000000000079c5 */ /* 0x000fe20000000000 */
[----:B------:R-:W-:Y:S01]  /*1c70*/  ULOP3.LUT UR52, UR52, 0x10000, URZ, 0xfc, !UPT ;  /* 0x0001000034347892 */ /* 0x000fe2000f8efc3f */
[----:B------:R-:W2:Y:S01]  /*1c80*/  LDC R5, c[0x0][0x448] ;  /* 0x00011200ff057b82 */ /* 0x000ea20000000800 */
[----:B------:R-:W-:Y:S01]  /*1c90*/  USHF.R.U32.HI UR4, URZ, 0x4, UR4 ;  /* 0x000000043f047899 */ /* 0x000fe20008011604 */
[----:B01----:R-:W-:Y:S01]  /*1ca0*/  @!P1 VIADD R0, R0, 0x34840 ;  /* 0x0003484000009836 */ /* 0x003fe20000000000 */
[----:B------:R-:W-:Y:S01]  /*1cb0*/  UMOV UR53, 0x40000040 ;  /* 0x4000004000357882 */ /* 0x000fe20000000000 */
[----:B------:R-:W-:Y:S01]  /*1cc0*/  UMOV UR55, 0x40000040 ;  /* 0x4000004000377882 */ /* 0x000fe20000000000 */
[----:B------:R-:W-:Y:S01]  /*1cd0*/  ULOP3.LUT UR4, UR4, 0x3fff, URZ, 0xc0, !UPT ;  /* 0x00003fff04047892 */ /* 0x000fe2000f8ec03f */
[----:B------:R-:W-:Y:S01]  /*1ce0*/  CS2R R150, SRZ ;  /* 0x0000000000967805 */ /* 0x000fe2000001ff00 */
[----:B------:R-:W-:Y:S01]  /*1cf0*/  UMOV UR5, 0x40000040 ;  /* 0x4000004000057882 */ /* 0x000fe20000000000 */
[----:B------:R-:W-:Y:S01]  /*1d00*/  UMOV UR7, 0x40000040 ;  /* 0x4000004000077882 */ /* 0x000fe20000000000 */
[----:B------:R-:W-:Y:S01]  /*1d10*/  ULOP3.LUT UR39, UR4, 0x10000, URZ, 0xfc, !UPT ;  /* 0x0001000004277892 */ /* 0x000fe2000f8efc3f */
[----:B------:R-:W-:Y:S01]  /*1d20*/  @!P1 PRMT R0, RZ, 0x654, R0 ;  /* 0x00000654ff009816 */ /* 0x000fe20000000000 */
[----:B------:R-:W-:Y:S01]  /*1d30*/  UIADD3 UR4, UR52, 0x2, URZ ;  /* 0x0000000234047890 */ /* 0x000fe2000fffe03f */
[----:B------:R-:W-:Y:S01]  /*1d40*/  CS2R R148, SRZ ;  /* 0x0000000000947805 */ /* 0x000fe2000001ff00 */
[----:B------:R-:W-:Y:S01]  /*1d50*/  UIMAD UR54, UR36, 0xc00, UR39 ;  /* 0x00000c00243678a4 */ /* 0x000fe2000f8e0227 */
[----:B------:R-:W-:Y:S01]  /*1d60*/  CS2R R146, SRZ ;  /* 0x0000000000927805 */ /* 0x000fe2000001ff00 */
[----:B------:R-:W-:Y:S01]  /*1d70*/  UIADD3 UR8, UR52, 0x4, URZ ;  /* 0x0000000434087890 */ /* 0x000fe2000fffe03f */
[----:B------:R-:W-:Y:S01]  /*1d80*/  CS2R R144, SRZ ;  /* 0x0000000000907805 */ /* 0x000fe2000001ff00 */
[----:B------:R-:W-:Y:S01]  /*1d90*/  UIADD3 UR6, UR54, 0x2, URZ ;  /* 0x0000000236067890 */ /* 0x000fe2000fffe03f */
[----:B------:R-:W-:Y:S01]  /*1da0*/  CS2R R142, SRZ ;  /* 0x00000000008e7805 */ /* 0x000fe2000001ff00 */
[----:B------:R-:W-:Y:S01]  /*1db0*/  UIADD3 UR10, UR54, 0x4, URZ ;  /* 0x00000004360a7890 */ /* 0x000fe2000fffe03f */
[----:B------:R-:W-:Y:S01]  /*1dc0*/  CS2R R140, SRZ ;  /* 0x00000000008c7805 */ /* 0x000fe2000001ff00 */
[----:B------:R-:W-:Y:S01]  /*1dd0*/  UMOV UR9, 0x40000040 ;  /* 0x4000004000097882 */ /* 0x000fe20000000000 */
[----:B------:R-:W-:Y:S01]  /*1de0*/  HGMMA.64x128x16.F32 R24, gdesc[UR52], RZ, !UPT, gsb0 ;  /* 0x01e00000341879f0 */ /* 0x000fe2000c0008ff */
[----:B------:R-:W-:Y:S01]  /*1df0*/  UMOV UR11, 0x40000040 ;  /* 0x40000040000b7882 */ /* 0x000fe20000000000 */
[----:B------:R-:W-:Y:S01]  /*1e00*/  UIADD3 UR12, UR52, 0x6, URZ ;  /* 0x00000006340c7890 */ /* 0x000fe2000fffe03f */
[----:B--2---:R-:W-:Y:S01]  /*1e10*/  ISETP.NE.AND P2, PT, R5, 0x1, PT ;  /* 0x000000010500780c */ /* 0x004fe20003f45270 */
        /* <DEDUP_REMOVED lines=13> */
[----:B------:R-:W0:Y:S01]  /*1ef0*/  @P2 LDC R6, c[0x0][0x44c] ;  /* 0x00011300ff062b82 */ /* 0x000e220000000800 */
        /* <DEDUP_REMOVED lines=30> */
[----:B------:R-:W-:Y:S02]  /*20e0*/  WARPGROUP.DEPBAR.LE gsb0, 0x0 ;  /* 0x00008000000079c5 */ /* 0x000fe40000010000 */
[----:B------:R-:W-:-:S06]  /*20f0*/  WARPGROUP.ARRIVE ;  /* 0x00000000000079c5 */ /* 0x000fcc0000000000 */
[----:B------:R-:W-:Y:S01]  /*2100*/  HGMMA.64x128x16.F32 R24, gdesc[UR4], R24, gsb0 ;  /* 0x01e00000041879f0 */ /* 0x000fe20008000818 */
[----:B------:R-:W-:Y:S01]  /*2110*/  ULDC UR6, c[0x0][0x9d8] ;  /* 0x0002760000067ab9 */ /* 0x000fe20000000800 */
[----:B------:R-:W-:Y:S01]  /*2120*/  ULDC UR7, c[0x0][0x988] ;  /* 0x0002620000077ab9 */ /* 0x000fe20000000800 */
        /* <DEDUP_REMOVED lines=33> */
[----:B------:R-:W1:Y:S01]  /*2340*/  @P2 LDC R32, c[0x0][0x450] ;  /* 0x00011400ff202b82 */ /* 0x000e620000000800 */
        /* <DEDUP_REMOVED lines=11> */
[----:B--2---:R-:W-:-:S02]  /*2400*/  IMAD.IADD R31, R185, 0x1, R18 ;  /* 0x00000001b91f7824 */ /* 0x004fc400078e0212 */
[----:B------:R-:W-:Y:S01]  /*2410*/  FMUL.FTZ R43, R43, UR6 ;  /* 0x000000062b2b7c20 */ /* 0x000fe20008410000 */
[----:B------:R-:W-:Y:S01]  /*2420*/  FMUL.FTZ R46, R46, UR6 ;  /* 0x000000062e2e7c20 */ /* 0x000fe20008410000 */
[----:B------:R-:W-:Y:S01]  /*2430*/  FMUL.FTZ R47, R47, UR6 ;  /* 0x000000062f2f7c20 */ /* 0x000fe20008410000 */
[----:B0-----:R-:W-:-:S04]  /*2440*/  @P2 IMAD.HI.U32 R5, R31, R6, RZ ;  /* 0x000000061f052227 */ /* 0x001fc800078e00ff */
[----:B------:R-:W-:Y:S01]  /*2450*/  FMUL.FTZ R50, R50, UR6 ;  /* 0x0000000632327c20 */ /* 0x000fe20008410000 */
[----:B------:R-:W-:Y:S01]  /*2460*/  FMUL.FTZ R51, R51, UR6 ;  /* 0x0000000633337c20 */ /* 0x000fe20008410000 */
[----:B------:R-:W0:Y:S01]  /*2470*/  MUFU.TANH R27, R27 ;  /* 0x0000001b001b7308 */ /* 0x000e220000002400 */
[----:B------:R-:W-:Y:S02]  /*2480*/  IMAD.MOV.U32 R6, RZ, RZ, -0x80 ;  /* 0xffffff80ff067424 */ /* 0x000fe400078e00ff */
[----:B------:R-:W-:Y:S01]  /*2490*/  FMUL.FTZ R54, R54, UR6 ;  /* 0x0000000636367c20 */ /* 0x000fe20008410000 */
[----:B------:R-:W-:Y:S01]  /*24a0*/  FMUL.FTZ R55, R55, UR6 ;  /* 0x0000000637377c20 */ /* 0x000fe20008410000 */
[----:B------:R-:W-:Y:S01]  /*24b0*/  FMUL.FTZ R13, R44, UR6 ;  /* 0x000000062c0d7c20 */ /* 0x000fe20008410000 */
[----:B-1----:R-:W-:Y:S01]  /*24c0*/  @P2 SHF.R.U32.HI R31, RZ, R32, R5 ;  /* 0x00000020ff1f2219 */ /* 0x002fe20000011605 */
[----:B------:R-:W-:Y:S02]  /*24d0*/  IMAD R33, R95, R6, 0x80 ;  /* 0x000000805f217424 */ /* 0x000fe400078e0206 */
[----:B------:R-:W-:Y:S01]  /*24e0*/  FMUL.FTZ R58, R58, UR6 ;  /* 0x000000063a3a7c20 */ /* 0x000fe20008410000 */
[----:B------:R-:W1:Y:S01]  /*24f0*/  MUFU.TANH R30, R30 ;  /* 0x0000001e001e7308 */ /* 0x000e620000002400 */
[----:B------:R-:W-:Y:S01]  /*2500*/  FMUL.FTZ R70, R70, UR6 ;  /* 0x0000000646467c20 */ /* 0x000fe20008410000 */
[----:B------:R-:W2:Y:S01]  /*2510*/  SHFL.IDX PT, R5, R31, 0x1, 0x1c1f ;  /* 0x003c1f001f057f89 */ /* 0x000ea200000e0000 */
[C-C-:B------:R-:W-:Y:S01]  /*2520*/  IADD3 R100, -R184.reuse, 0x1, R33.reuse ;  /* 0x00000001b8647810 */ /* 0x140fe20007ffe121 */
[----:B------:R-:W-:Y:S01]  /*2530*/  FMUL.FTZ R59, R59, UR6 ;  /* 0x000000063b3b7c20 */ /* 0x000fe20008410000 */
[----:B------:R-:W-:Y:S01]  /*2540*/  IADD3 R33, -R184, R16, R33 ;  /* 0x00000010b8217210 */ /* 0x000fe20007ffe121 */
[----:B------:R-:W-:Y:S01]  /*2550*/  FMUL.FTZ R12, R40, UR6 ;  /* 0x00000006280c7c20 */ /* 0x000fe20008410000 */
[----:B------:R-:W-:Y:S01]  /*2560*/  IADD3 R100, -R17, R100, R16 ;  /* 0x0000006411647210 */ /* 0x000fe20007ffe110 */
        /* <DEDUP_REMOVED lines=18> */
[----:B--2---:R-:W-:Y:S01]  /*2690*/  VIADDMNMX R6, R5, R100, R33, PT ;  /* 0x0000006405067246 */ /* 0x004fe20003800121 */
[----:B------:R-:W-:Y:S01]  /*26a0*/  FMUL.FTZ R28, R56, UR6 ;  /* 0x00000006381c7c20 */ /* 0x000fe20008410000 */
[----:B------:R-:W-:Y:S01]  /*26b0*/  FMUL.FTZ R86, R86, UR6 ;  /* 0x0000000656567c20 */ /* 0x000fe20008410000 */
[----:B------:R-:W-:Y:S01]  /*26c0*/  FMUL.FTZ R87, R87, UR6 ;  /* 0x0000000657577c20 */ /* 0x000fe20008410000 */
[C---:B------:R-:W-:Y:S01]  /*26d0*/  ISETP.GT.AND P3, PT, R6.reuse, RZ, PT ;  /* 0x000000ff0600720c */ /* 0x040fe20003f64270 */
[----:B------:R-:W2:Y:S01]  /*26e0*/  SHFL.IDX PT, R31, R31, RZ, 0x1c1f ;  /* 0x001c1fff1f1f7589 */ /* 0x000ea200000e0000 */
[C---:B------:R-:W-:Y:S01]  /*26f0*/  ISETP.GT.AND P4, PT, R6.reuse, 0x1, PT ;  /* 0x000000010600780c */ /* 0x040fe20003f84270 */
[----:B------:R-:W2:Y:S01]  /*2700*/  MUFU.TANH R39, R39 ;  /* 0x0000002700277308 */ /* 0x000ea20000002400 */
[----:B------:R-:W-:Y:S01]  /*2710*/  ISETP.GT.AND P5, PT, R6, 0x8, PT ;  /* 0x000000080600780c */ /* 0x000fe20003fa4270 */
[----:B------:R-:W-:Y:S01]  /*2720*/  FMUL.FTZ R2, R24, UR6 ;  /* 0x0000000618027c20 */ /* 0x000fe20008410000 */
[----:B---3--:R-:W-:Y:S01]  /*2730*/  FSEL R112, R26, -INF , P3 ;  /* 0xff8000001a707808 */ /* 0x008fe20001800000 */
[----:B------:R-:W-:Y:S01]  /*2740*/  FMUL.FTZ R3, R25, UR6 ;  /* 0x0000000619037c20 */ /* 0x000fe20008410000 */
[----:B0-----:R-:W-:Y:S01]  /*2750*/  FSEL R110, R27, -INF , P4 ;  /* 0xff8000001b6e7808 */ /* 0x001fe20002000000 */
[----:B------:R-:W-:Y:S01]  /*2760*/  FMUL.FTZ R7, R29, UR6 ;  /* 0x000000061d077c20 */ /* 0x000fe20008410000 */
[----:B------:R-:W-:Y:S01]  /*2770*/  ISETP.GT.AND P3, PT, R6, 0x9, PT ;  /* 0x000000090600780c */ /* 0x000fe20003f64270 */
[----:B------:R-:W0:Y:S01]  /*2780*/  MUFU.TANH R42, R42 ;  /* 0x0000002a002a7308 */ /* 0x000e220000002400 */
[----:B-1----:R-:W-:Y:S01]  /*2790*/  FSEL R108, R30, -INF , P5 ;  /* 0xff8000001e6c7808 */ /* 0x002fe20002800000 */
[----:B------:R-:W-:Y:S01]  /*27a0*/  FMUL.FTZ R68, R68, UR6 ;  /* 0x0000000644447c20 */ /* 0x000fe20008410000 */
[----:B------:R-:W-:Y:S01]  /*27b0*/  FMNMX.FTZ R5, R112, R110, !PT ;  /* 0x0000006e70057209 */ /* 0x000fe20007810000 */
[----:B------:R-:W-:Y:S01]  /*27c0*/  FMUL.FTZ R11, R37, UR6 ;  /* 0x00000006250b7c20 */ /* 0x000fe20008410000 */
[----:B------:R-:W-:Y:S01]  /*27d0*/  ISETP.GT.AND P4, PT, R6, 0x10, PT ;  /* 0x000000100600780c */ /* 0x000fe20003f84270 */
[----:B------:R-:W-:Y:S01]  /*27e0*/  FMUL.FTZ R72, R72, UR6 ;  /* 0x0000000648487c20 */ /* 0x000fe20008410000 */
[----:B------:R-:W-:Y:S01]  /*27f0*/  FSEL R106, R106, -INF , P3 ;  /* 0xff8000006a6a7808 */ /* 0x000fe20001800000 */
[----:B------:R-:W1:Y:S01]  /*2800*/  MUFU.TANH R43, R43 ;  /* 0x0000002b002b7308 */ /* 0x000e620000002400 */
[----:B------:R-:W-:Y:S01]  /*2810*/  FMNMX.FTZ R5, R108, R5, !PT ;  /* 0x000000056c057209 */ /* 0x000fe20007810000 */
[----:B------:R-:W-:Y:S01]  /*2820*/  FMUL.FTZ R76, R76, UR6 ;  /* 0x000000064c4c7c20 */ /* 0x000fe20008410000 */
[----:B------:R-:W-:Y:S01]  /*2830*/  ISETP.GT.AND P3, PT, R6, 0x11, PT ;  /* 0x000000110600780c */ /* 0x000fe20003f64270 */
[----:B------:R-:W-:Y:S01]  /*2840*/  FMUL.FTZ R14, R41, UR6 ;  /* 0x00000006290e7c20 */ /* 0x000fe20008410000 */
[----:B----4-:R-:W-:Y:S01]  /*2850*/  FSEL R98, R34, -INF , P4 ;  /* 0xff80000022627808 */ /* 0x010fe20002000000 */
[----:B------:R-:W-:Y:S01]  /*2860*/  FMUL.FTZ R15, R45, UR6 ;  /* 0x000000062d0f7c20 */ /* 0x000fe20008410000 */
[----:B------:R-:W-:Y:S01]  /*2870*/  FMNMX.FTZ R5, R106, R5, !PT ;  /* 0x000000056a057209 */ /* 0x000fe20007810000 */
[----:B------:R-:W3:Y:S01]  /*2880*/  MUFU.TANH R46, R46 ;  /* 0x0000002e002e7308 */ /* 0x000ee20000002400 */
[----:B------:R-:W-:Y:S01]  /*2890*/  ISETP.GT.AND P4, PT, R6, 0x18, PT ;  /* 0x000000180600780c */ /* 0x000fe20003f84270 */
[----:B------:R-:W-:Y:S01]  /*28a0*/  FMUL.FTZ R24, R49, UR6 ;  /* 0x0000000631187c20 */ /* 0x000fe20008410000 */
[----:B-----5:R-:W-:Y:S01]  /*28b0*/  FSEL R104, R35, -INF , P3 ;  /* 0xff80000023687808 */ /* 0x020fe20001800000 */
[----:B------:R-:W-:Y:S01]  /*28c0*/  FMUL.FTZ R25, R53, UR6 ;  /* 0x0000000635197c20 */ /* 0x000fe20008410000 */
[----:B------:R-:W-:Y:S01]  /*28d0*/  FMNMX.FTZ R5, R98, R5, !PT ;  /* 0x0000000562057209 */ /* 0x000fe20007810000 */
[----:B------:R-:W-:Y:S01]  /*28e0*/  FMUL.FTZ R64, R64, UR6 ;  /* 0x0000000640407c20 */ /* 0x000fe20008410000 */
[----:B------:R-:W-:Y:S01]  /*28f0*/  ISETP.GT.AND P3, PT, R6, 0x19, PT ;  /* 0x000000190600780c */ /* 0x000fe20003f64270 */
[----:B------:R-:W4:Y:S01]  /*2900*/  MUFU.TANH R47, R47 ;  /* 0x0000002f002f7308 */ /* 0x000f220000002400 */
[----:B------:R-:W-:Y:S01]  /*2910*/  FSEL R102, R38, -INF , P4 ;  /* 0xff80000026667808 */ /* 0x000fe20002000000 */
[----:B------:R-:W-:Y:S01]  /*2920*/  FMUL.FTZ R29, R57, UR6 ;  /* 0x00000006391d7c20 */ /* 0x000fe20008410000 */
[----:B------:R-:W-:Y:S01]  /*2930*/  FMNMX.FTZ R5, R104, R5, !PT ;  /* 0x0000000568057209 */ /* 0x000fe20007810000 */
[----:B------:R-:W-:Y:S01]  /*2940*/  FMUL.FTZ R61, R61, UR6 ;  /* 0x000000063d3d7c20 */ /* 0x000fe20008410000 */
[----:B------:R-:W-:Y:S01]  /*2950*/  ISETP.GT.AND P4, PT, R6, 0x20, PT ;  /* 0x000000200600780c */ /* 0x000fe20003f84270 */
[----:B------:R-:W-:Y:S01]  /*2960*/  FMUL.FTZ R65, R65, UR6 ;  /* 0x0000000641417c20 */ /* 0x000fe20008410000 */
[----:B--2---:R-:W-:Y:S01]  /*2970*/  FSEL R96, R39, -INF , P3 ;  /* 0xff80000027607808 */ /* 0x004fe20001800000 */
[----:B------:R-:W2:Y:S01]  /*2980*/  MUFU.TANH R50, R50 ;  /* 0x0000003200327308 */ /* 0x000ea20000002400 */
[----:B------:R-:W-:Y:S01]  /*2990*/  FMNMX.FTZ R5, R102, R5, !PT ;  /* 0x0000000566057209 */ /* 0x000fe20007810000 */
[----:B------:R-:W-:Y:S01]  /*29a0*/  FMUL.FTZ R69, R69, UR6 ;  /* 0x0000000645457c20 */ /* 0x000fe20008410000 */
[----:B------:R-:W-:Y:S01]  /*29b0*/  ISETP.GT.AND P3, PT, R6, 0x21, PT ;  /* 0x000000210600780c */ /* 0x000fe20003f64270 */
[----:B------:R-:W-:Y:S01]  /*29c0*/  FMUL.FTZ R73, R73, UR6 ;  /* 0x0000000649497c20 */ /* 0x000fe20008410000 */
[----:B0-----:R-:W-:Y:S01]  /*29d0*/  FSEL R94, R42, -INF , P4 ;  /* 0xff8000002a5e7808 */ /* 0x001fe20002000000 */
[----:B------:R-:W-:Y:S01]  /*29e0*/  FMUL.FTZ R80, R80, UR6 ;  /* 0x0000000650507c20 */ /* 0x000fe20008410000 */
[----:B------:R-:W-:Y:S01]  /*29f0*/  FMNMX.FTZ R5, R96, R5, !PT ;  /* 0x0000000560057209 */ /* 0x000fe20007810000 */
[----:B------:R-:W0:Y:S01]  /*2a00*/  MUFU.TANH R51, R51 ;  /* 0x0000003300337308 */ /* 0x000e220000002400 */
[----:B------:R-:W-:Y:S01]  /*2a10*/  ISETP.GT.AND P4, PT, R6, 0x28, PT ;  /* 0x000000280600780c */ /* 0x000fe20003f84270 */
[----:B------:R-:W-:Y:S01]  /*2a20*/  FMUL.FTZ R77, R77, UR6 ;  /* 0x000000064d4d7c20 */ /* 0x000fe20008410000 */
[----:B-1----:R-:W-:Y:S01]  /*2a30*/  FSEL R92, R43, -INF , P3 ;  /* 0xff8000002b5c7808 */ /* 0x002fe20001800000 */
[----:B------:R-:W-:Y:S01]  /*2a40*/  FMUL.FTZ R81, R81, UR6 ;  /* 0x0000000651517c20 */ /* 0x000fe20008410000 */
[----:B------:R-:W-:Y:S01]  /*2a50*/  FMNMX.FTZ R5, R94, R5, !PT ;  /* 0x000000055e057209 */ /* 0x000fe20007810000 */
[----:B------:R-:W-:Y:S01]  /*2a60*/  FMUL.FTZ R84, R84, UR6 ;  /* 0x0000000654547c20 */ /* 0x000fe20008410000 */
[----:B------:R-:W-:Y:S01]  /*2a70*/  ISETP.GT.AND P3, PT, R6, 0x29, PT ;  /* 0x000000290600780c */ /* 0x000fe20003f64270 */
[----:B------:R-:W-:Y:S01]  /*2a80*/  MUFU.TANH R54, R54 ;  /* 0x0000003600367308 */ /* 0x000fe20000002400 */
[----:B---3--:R-:W-:Y:S01]  /*2a90*/  FSEL R90, R46, -INF , P4 ;  /* 0xff8000002e5a7808 */ /* 0x008fe20002000000 */
[----:B------:R-:W-:Y:S01]  /*2aa0*/  FMUL.FTZ R85, R85, UR6 ;  /* 0x0000000655557c20 */ /* 0x000fe20008410000 */
[----:B------:R-:W-:Y:S01]  /*2ab0*/  FMNMX.FTZ R5, R92, R5, !PT ;  /* 0x000000055c057209 */ /* 0x000fe20007810000 */
[----:B------:R1:W-:Y:S01]  /*2ac0*/  @!P1 SYNCS.ARRIVE.TRANS64.RED.A1T0 RZ, [R0+URZ], RZ ;  /* 0x000000ff00ff99a7 */ /* 0x0003e2000810043f */
[----:B------:R-:W-:-:S02]  /*2ad0*/  ISETP.GT.AND P4, PT, R6, 0x30, PT ;  /* 0x000000300600780c */ /* 0x000fc40003f84270 */
[----:B----4-:R-:W-:Y:S01]  /*2ae0*/  FSEL R88, R47, -INF , P3 ;  /* 0xff8000002f587808 */ /* 0x010fe20001800000 */
[----:B------:R-:W3:Y:S01]  /*2af0*/  MUFU.TANH R44, R55 ;  /* 0x00000037002c7308 */ /* 0x000ee20000002400 */
[----:B------:R-:W-:Y:S02]  /*2b00*/  FMNMX.FTZ R5, R90, R5, !PT ;  /* 0x000000055a057209 */ /* 0x000fe40007810000 */
[----:B------:R-:W-:Y:S02]  /*2b10*/  ISETP.GT.AND P3, PT, R6, 0x31, PT ;  /* 0x000000310600780c */ /* 0x000fe40003f64270 */
[----:B------:R-:W-:Y:S02]  /*2b20*/  FMNMX.FTZ R5, R88, R5, !PT ;  /* 0x0000000558057209 */ /* 0x000fe40007810000 */
[----:B------:R-:W-:Y:S01]  /*2b30*/  VIADDMNMX R31, R31, R100, R33, PT ;  /* 0x000000641f1f7246 */ /* 0x000fe20003800121 */
[----:B------:R-:W4:Y:S03]  /*2b40*/  MUFU.TANH R32, R58 ;  /* 0x0000003a00207308 */ /* 0x000f260000002400 */
[----:B------:R-:W-:-:S05]  /*2b50*/  ISETP.GT.AND P5, PT, R31, 0x8, PT ;  /* 0x000000081f00780c */ /* 0x000fca0003fa4270 */
[----:B------:R2:W-:Y:S08]  /*2b60*/  MUFU.TANH R40, R70 ;  /* 0x0000004600287308 */ /* 0x0005f00000002400 */
[----:B------:R-:W5:Y:S01]  /*2b70*/  MUFU.TANH R59, R59 ;  /* 0x0000003b003b7308 */ /* 0x000f620000002400 */
[----:B--2---:R-:W-:Y:S02]  /*2b80*/  FSEL R70, R50, -INF , P4 ;  /* 0xff80000032467808 */ /* 0x004fe40002000000 */
[----:B------:R-:W-:-:S02]  /*2b90*/  ISETP.GT.AND P4, PT, R6, 0x38, PT ;  /* 0x000000380600780c */ /* 0x000fc40003f84270 */
[----:B------:R-:W-:-:S03]  /*2ba0*/  FMNMX.FTZ R5, R70, R5, !PT ;  /* 0x0000000546057209 */ /* 0x000fc60007810000 */
[----:B------:R0:W-:Y:S08]  /*2bb0*/  MUFU.TANH R27, R66 ;  /* 0x00000042001b7308 */ /* 0x0001f00000002400 */
[----:B------:R2:W1:Y:S01]  /*2bc0*/  MUFU.TANH R36, R62 ;  /* 0x0000003e00247308 */ /* 0x0004620000002400 */
[----:B0-----:R-:W-:Y:S02]  /*2bd0*/  FSEL R66, R51, -INF , P3 ;  /* 0xff80000033427808 */ /* 0x001fe40001800000 */
[----:B------:R-:W-:-:S02]  /*2be0*/  ISETP.GT.AND P3, PT, R6, 0x39, PT ;  /* 0x000000390600780c */ /* 0x000fc40003f64270 */
[----:B------:R-:W-:Y:S02]  /*2bf0*/  FMNMX.FTZ R5, R66, R5, !PT ;  /* 0x0000000542057209 */ /* 0x000fe40007810000 */
[----:B---3--:R-:W-:Y:S01]  /*2c00*/  FSEL R44, R44, -INF , P3 ;  /* 0xff8000002c2c7808 */ /* 0x008fe20001800000 */
[----:B------:R-:W0:Y:S01]  /*2c10*/  MUFU.TANH R63, R63 ;  /* 0x0000003f003f7308 */ /* 0x000e220000002400 */
[----:B--2---:R-:W-:Y:S02]  /*2c20*/  FSEL R62, R54, -INF , P4 ;  /* 0xff800000363e7808 */ /* 0x004fe40002000000 */
[----:B------:R-:W-:Y:S02]  /*2c30*/  ISETP.GT.AND P4, PT, R6, 0x40, PT ;  /* 0x000000400600780c */ /* 0x000fe40003f84270 */
[----:B------:R-:W-:Y:S02]  /*2c40*/  FMNMX.FTZ R5, R62, R5, !PT ;  /* 0x000000053e057209 */ /* 0x000fe40007810000 */
[----:B------:R-:W-:Y:S01]  /*2c50*/  ISETP.GT.AND P3, PT, R6, 0x41, PT ;  /* 0x000000410600780c */ /* 0x000fe20003f64270 */
[----:B------:R-:W2:Y:S01]  /*2c60*/  MUFU.TANH R38, R67 ;  /* 0x0000004300267308 */ /* 0x000ea20000002400 */
[----:B----4-:R-:W-:-:S02]  /*2c70*/  FSEL R32, R32, -INF , P4 ;  /* 0xff80000020207808 */ /* 0x010fc40002000000 */
[----:B------:R-:W-:Y:S02]  /*2c80*/  FMNMX.FTZ R5, R44, R5, !PT ;  /* 0x000000052c057209 */ /* 0x000fe40007810000 */
[----:B------:R-:W-:Y:S02]  /*2c90*/  ISETP.GT.AND P4, PT, R6, 0x48, PT ;  /* 0x000000480600780c */ /* 0x000fe40003f84270 */
[----:B-----5:R-:W-:Y:S01]  /*2ca0*/  FSEL R30, R59, -INF , P3 ;  /* 0xff8000003b1e7808 */ /* 0x020fe20001800000 */
[----:B------:R-:W3:Y:S01]  /*2cb0*/  MUFU.TANH R42, R71 ;  /* 0x00000047002a7308 */ /* 0x000ee20000002400 */
[----:B------:R-:W-:Y:S02]  /*2cc0*/  FMNMX.FTZ R5, R32, R5, !PT ;  /* 0x0000000520057209 */ /* 0x000fe40007810000 */
[----:B------:R-:W-:Y:S02]  /*2cd0*/  ISETP.GT.AND P3, PT, R6, 0x49, PT ;  /* 0x000000490600780c */ /* 0x000fe40003f64270 */
[----:B-1----:R-:W-:-:S02]  /*2ce0*/  FSEL R26, R36, -INF , P4 ;  /* 0xff800000241a7808 */ /* 0x002fc40002000000 */
[----:B------:R-:W-:Y:S01]  /*2cf0*/  FMNMX.FTZ R5, R30, R5, !PT ;  /* 0x000000051e057209 */ /* 0x000fe20007810000 */
[----:B------:R-:W1:Y:S01]  /*2d00*/  MUFU.TANH R46, R74 ;  /* 0x0000004a002e7308 */ /* 0x000e620000002400 */
[----:B------:R-:W-:Y:S02]  /*2d10*/  ISETP.GT.AND P4, PT, R6, 0x50, PT ;  /* 0x000000500600780c */ /* 0x000fe40003f84270 */
[----:B0-----:R-:W-:Y:S02]  /*2d20*/  FSEL R34, R63, -INF , P3 ;  /* 0xff8000003f227808 */ /* 0x001fe40001800000 */
[----:B------:R-:W-:Y:S02]  /*2d30*/  FMNMX.FTZ R5, R26, R5, !PT ;  /* 0x000000051a057209 */ /* 0x000fe40007810000 */
[----:B------:R-:W-:Y:S01]  /*2d40*/  ISETP.GT.AND P3, PT, R6, 0x51, PT ;  /* 0x000000510600780c */ /* 0x000fe20003f64270 */
[----:B------:R-:W0:Y:S01]  /*2d50*/  MUFU.TANH R48, R75 ;  /* 0x0000004b00307308 */ /* 0x000e220000002400 */
[----:B------:R-:W-:-:S02]  /*2d60*/  FSEL R36, R27, -INF , P4 ;  /* 0xff8000001b247808 */ /* 0x000fc40002000000 */
[----:B------:R-:W-:Y:S02]  /*2d70*/  FMNMX.FTZ R5, R34, R5, !PT ;  /* 0x0000000522057209 */ /* 0x000fe40007810000 */
[----:B------:R-:W-:Y:S02]  /*2d80*/  ISETP.GT.AND P4, PT, R6, 0x58, PT ;  /* 0x000000580600780c */ /* 0x000fe40003f84270 */
[----:B--2---:R-:W-:Y:S01]  /*2d90*/  FSEL R38, R38, -INF , P3 ;  /* 0xff80000026267808 */ /* 0x004fe20001800000 */
[----:B------:R-:W2:Y:S01]  /*2da0*/  MUFU.TANH R50, R78 ;  /* 0x0000004e00327308 */ /* 0x000ea20000002400 */
[----:B------:R-:W-:Y:S02]  /*2db0*/  FMNMX.FTZ R5, R36, R5, !PT ;  /* 0x0000000524057209 */ /* 0x000fe40007810000 */
[----:B------:R-:W-:Y:S02]  /*2dc0*/  ISETP.GT.AND P3, PT, R6, 0x59, PT ;  /* 0x000000590600780c */ /* 0x000fe40003f64270 */
[----:B------:R-:W-:-:S02]  /*2dd0*/  FSEL R40, R40, -INF , P4 ;  /* 0xff80000028287808 */ /* 0x000fc40002000000 */
[----:B------:R-:W-:Y:S01]  /*2de0*/  FMNMX.FTZ R5, R38, R5, !PT ;  /* 0x0000000526057209 */ /* 0x000fe20007810000 */
[----:B------:R-:W4:Y:S01]  /*2df0*/  MUFU.TANH R52, R79 ;  /* 0x0000004f00347308 */ /* 0x000f220000002400 */
[----:B------:R-:W-:Y:S02]  /*2e00*/  ISETP.GT.AND P4, PT, R6, 0x60, PT ;  /* 0x000000600600780c */ /* 0x000fe40003f84270 */
[----:B---3--:R-:W-:Y:S02]  /*2e10*/  FSEL R42, R42, -INF , P3 ;  /* 0xff8000002a2a7808 */ /* 0x008fe40001800000 */
[----:B------:R-:W-:Y:S02]  /*2e20*/  FMNMX.FTZ R5, R40, R5, !PT ;  /* 0x0000000528057209 */ /* 0x000fe40007810000 */
[----:B------:R-:W-:Y:S01]  /*2e30*/  ISETP.GT.AND P3, PT, R6, 0x61, PT ;  /* 0x000000610600780c */ /* 0x000fe20003f64270 */
[----:B------:R-:W3:Y:S01]  /*2e40*/  MUFU.TANH R54, R82 ;  /* 0x0000005200367308 */ /* 0x000ee20000002400 */
[----:B-1----:R-:W-:-:S02]  /*2e50*/  FSEL R46, R46, -INF , P4 ;  /* 0xff8000002e2e7808 */ /* 0x002fc40002000000 */
[----:B------:R-:W-:Y:S02]  /*2e60*/  FMNMX.FTZ R5, R42, R5, !PT ;  /* 0x000000052a057209 */ /* 0x000fe40007810000 */
[----:B------:R-:W-:Y:S02]  /*2e70*/  ISETP.GT.AND P4, PT, R6, 0x68, PT ;  /* 0x000000680600780c */ /* 0x000fe40003f84270 */
[----:B0-----:R-:W-:Y:S01]  /*2e80*/  FSEL R48, R48, -INF , P3 ;  /* 0xff80000030307808 */ /* 0x001fe20001800000 */
[----:B------:R-:W0:Y:S01]  /*2e90*/  MUFU.TANH R56, R83 ;  /* 0x0000005300387308 */ /* 0x000e220000002400 */
[----:B------:R-:W-:Y:S02]  /*2ea0*/  FMNMX.FTZ R5, R46, R5, !PT ;  /* 0x000000052e057209 */ /* 0x000fe40007810000 */
[----:B------:R-:W-:Y:S02]  /*2eb0*/  ISETP.GT.AND P3, PT, R6, 0x69, PT ;  /* 0x000000690600780c */ /* 0x000fe40003f64270 */
[----:B--2---:R-:W-:-:S02]  /*2ec0*/  FSEL R50, R50, -INF , P4 ;  /* 0xff80000032327808 */ /* 0x004fc40002000000 */
[----:B------:R-:W-:Y:S01]  /*2ed0*/  FMNMX.FTZ R5, R48, R5, !PT ;  /* 0x0000000530057209 */ /* 0x000fe20007810000 */
[----:B------:R-:W1:Y:S01]  /*2ee0*/  MUFU.TANH R58, R86 ;  /* 0x00000056003a7308 */ /* 0x000e620000002400 */
[----:B------:R-:W-:Y:S02]  /*2ef0*/  ISETP.GT.AND P4, PT, R6, 0x70, PT ;  /* 0x000000700600780c */ /* 0x000fe40003f84270 */
[----:B----4-:R-:W-:Y:S02]  /*2f00*/  FSEL R52, R52, -INF , P3 ;  /* 0xff80000034347808 */ /* 0x010fe40001800000 */
[----:B------:R-:W-:Y:S01]  /*2f10*/  FMNMX.FTZ R27, R50, R5, !PT ;  /* 0x00000005321b7209 */ /* 0x000fe20007810000 */
[----:B------:R-:W-:Y:S01]  /*2f20*/  FMUL.FTZ R5, R60, UR6 ;  /* 0x000000063c057c20 */ /* 0x000fe20008410000 */
[----:B------:R-:W-:Y:S01]  /*2f30*/  ISETP.GT.AND P3, PT, R6, 0x71, PT ;  /* 0x000000710600780c */ /* 0x000fe20003f64270 */
[----:B------:R-:W2:Y:S01]  /*2f40*/  MUFU.TANH R87, R87 ;  /* 0x0000005700577308 */ /* 0x000ea20000002400 */
[----:B---3--:R-:W-:-:S02]  /*2f50*/  FSEL R54, R54, -INF , P4 ;  /* 0xff80000036367808 */ /* 0x008fc40002000000 */
[----:B------:R-:W-:Y:S02]  /*2f60*/  FMNMX.FTZ R27, R52, R27, !PT ;  /* 0x0000001b341b7209 */ /* 0x000fe40007810000 */
[----:B------:R-:W-:Y:S02]  /*2f70*/  ISETP.GT.AND P4, PT, R6, 0x78, PT ;  /* 0x000000780600780c */ /* 0x000fe40003f84270 */
[----:B0-----:R-:W-:Y:S01]  /*2f80*/  FSEL R56, R56, -INF , P3 ;  /* 0xff80000038387808 */ /* 0x001fe20001800000 */
[----:B------:R-:W-:Y:S01]  /*2f90*/  MUFU.TANH R114, R5 ;  /* 0x0000000500727308 */ /* 0x000fe20000002400 */
[----:B------:R-:W-:Y:S02]  /*2fa0*/  FMNMX.FTZ R27, R54, R27, !PT ;  /* 0x0000001b361b7209 */ /* 0x000fe40007810000 */
[----:B------:R-:W-:Y:S02]  /*2fb0*/  ISETP.GT.AND P3, PT, R6, 0x79, PT ;  /* 0x000000790600780c */ /* 0x000fe40003f64270 */
[----:B-1----:R-:W-:-:S02]  /*2fc0*/  FSEL R58, R58, -INF , P4 ;  /* 0xff8000003a3a7808 */ /* 0x002fc40002000000 */
[----:B------:R-:W-:Y:S01]  /*2fd0*/  FMNMX.FTZ R27, R56, R27, !PT ;  /* 0x0000001b381b7209 */ /* 0x000fe20007810000 */
[----:B------:R-:W-:Y:S01]  /*2fe0*/  MUFU.TANH R2, R2 ;  /* 0x0000000200027308 */ /* 0x000fe20000002400 */
[----:B--2---:R-:W-:Y:S02]  /*2ff0*/  FSEL R60, R87, -INF , P3 ;  /* 0xff800000573c7808 */ /* 0x004fe40001800000 */
[----:B------:R-:W-:Y:S02]  /*3000*/  FMNMX.FTZ R27, R58, R27, !PT ;  /* 0x0000001b3a1b7209 */ /* 0x000fe40007810000 */
[----:B------:R-:W-:Y:S02]  /*3010*/  ISETP.GT.AND P4, PT, R31, 0x1, PT ;  /* 0x000000011f00780c */ /* 0x000fe40003f84270 */
[----:B------:R-:W-:Y:S01]  /*3020*/  FMNMX.FTZ R27, R60, R27, !PT ;  /* 0x0000001b3c1b7209 */ /* 0x000fe20007810000 */
[----:B------:R-:W0:Y:S04]  /*3030*/  MUFU.TANH R3, R3 ;  /* 0x0000000300037308 */ /* 0x000e280000002400 */
[----:B------:R-:W1:Y:S04]  /*3040*/  SHFL.BFLY PT, R6, R27, 0x2, 0x1f ;  /* 0x0c401f001b067f89 */ /* 0x000e6800000e0000 */
[----:B------:R-:W2:Y:S08]  /*3050*/  MUFU.TANH R4, R4 ;  /* 0x0000000400047308 */ /* 0x000eb00000002400 */
[----:B------:R-:W3:Y:S01]  /*3060*/  MUFU.TANH R7, R7 ;  /* 0x0000000700077308 */ /* 0x000ee20000002400 */
[----:B0-----:R-:W-:-:S02]  /*3070*/  FSEL R3, R3, -INF , P4 ;  /* 0xff80000003037808 */ /* 0x001fc40002000000 */
[----:B------:R-:W-:-:S05]  /*3080*/  ISETP.GT.AND P4, PT, R31, 0x10, PT ;  /* 0x000000101f00780c */ /* 0x000fca0003f84270 */
[----:B------:R-:W-:Y:S01]  /*3090*/  MUFU.TANH R8, R8 ;  /* 0x0000000800087308 */ /* 0x000fe20000002400 */
[----:B-1----:R-:W-:-:S07]  /*30a0*/  FMNMX.FTZ R6, R27, R6, !PT ;  /* 0x000000061b067209 */ /* 0x002fce0007810000 */
[----:B------:R-:W0:Y:S01]  /*30b0*/  MUFU.TANH R10, R10 ;  /* 0x0000000a000a7308 */ /* 0x000e220000002400 */
[----:B------:R-:W1:Y:S07]  /*30c0*/  SHFL.BFLY PT, R5, R6, 0x1, 0x1f ;  /* 0x0c201f0006057f89 */ /* 0x000e6e00000e0000 */
[----:B------:R-:W4:Y:S08]  /*30d0*/  MUFU.TANH R9, R9 ;  /* 0x0000000900097308 */ /* 0x000f300000002400 */
[----:B------:R2:W-:Y:S08]  /*30e0*/  MUFU.TANH R35, R68 ;  /* 0x0000004400237308 */ /* 0x0005f00000002400 */
[----:B------:R-:W5:Y:S01]  /*30f0*/  MUFU.TANH R11, R11 ;  /* 0x0000000b000b7308 */ /* 0x000f620000002400 */
[----:B-1----:R-:W-:Y:S01]  /*3100*/  FMNMX.FTZ R6, R6, R5, !PT ;  /* 0x0000000506067209 */ /* 0x002fe20007810000 */
[----:B------:R-:W-:Y:S01]  /*3110*/  IMAD.U32 R5, RZ, RZ, UR7 ;  /* 0x00000007ff057e24 */ /* 0x000fe2000f8e00ff */
[----:B--2---:R-:W-:-:S02]  /*3120*/  FSEL R68, R4, -INF , P5 ;  /* 0xff80000004447808 */ /* 0x004fc40002800000 */
[C---:B------:R-:W-:Y:S01]  /*3130*/  FSETP.NEU.FTZ.AND P3, PT, R6.reuse, -INF , PT ;  /* 0xff8000000600780b */ /* 0x040fe20003f7d000 */
[----:B------:R-:W-:Y:S02]  /*3140*/  FMUL.FTZ R27, R6, R5 ;  /* 0x00000005061b7220 */ /* 0x000fe40000410000 */
[----:B------:R3:W-:Y:S03]  /*3150*/  MUFU.TANH R37, R72 ;  /* 0x0000004800257308 */ /* 0x0007e60000002400 */
[----:B------:R-:W-:Y:S02]  /*3160*/  FSEL R27, R27, RZ, P3 ;  /* 0x000000ff1b1b7208 */ /* 0x000fe40001800000 */
[----:B------:R-:W-:-:S03]  /*3170*/  ISETP.GT.AND P3, PT, R31, RZ, PT ;  /* 0x000000ff1f00720c */ /* 0x000fc60003f64270 */
[----:B------:R-:W1:Y:S01]  /*3180*/  MUFU.TANH R12, R12 ;  /* 0x0000000c000c7308 */ /* 0x000e620000002400 */
[----:B------:R-:W-:Y:S01]  /*3190*/  FSEL R74, R2, -INF , P3 ;  /* 0xff800000024a7808 */ /* 0x000fe20001800000 */
[-CC-:B------:R-:W-:Y:S01]  /*31a0*/  FFMA.FTZ R177, R98, R5.reuse, -R27.reuse ;  /* 0x0000000562b17223 */ /* 0x180fe2000001081b */
[----:B------:R-:W-:Y:S01]  /*31b0*/  ISETP.GT.AND P3, PT, R31, 0x9, PT ;  /* 0x000000091f00780c */ /* 0x000fe20003f64270 */
[--C-:B------:R-:W-:Y:S01]  /*31c0*/  FFMA.FTZ R4, R104, R5, -R27.reuse ;  /* 0x0000000568047223 */ /* 0x100fe2000001081b */
[----:B------:R-:W-:Y:S01]  /*31d0*/  FMNMX.FTZ R33, R74, R3, !PT ;  /* 0x000000034a217209 */ /* 0x000fe20007810000 */
[--C-:B------:R-:W-:Y:S01]  /*31e0*/  FFMA.FTZ R2, R106, R5, -R27.reuse ;  /* 0x000000056a027223 */ /* 0x100fe2000001081b */
[----:B---3--:R-:W-:Y:S01]  /*31f0*/  FSEL R72, R7, -INF , P3 ;  /* 0xff80000007487808 */ /* 0x008fe20001800000 */
[----:B------:R2:W-:Y:S01]  /*3200*/  MUFU.TANH R82, R76 ;  /* 0x0000004c00527308 */ /* 0x0005e20000002400 */
[----:B------:R-:W-:Y:S01]  /*3210*/  FMNMX.FTZ R33, R68, R33, !PT ;  /* 0x0000002144217209 */ /* 0x000fe20007810000 */
[-CC-:B------:R-:W-:Y:S01]  /*3220*/  FFMA.FTZ R179, R102, R5.reuse, -R27.reuse ;  /* 0x0000000566b37223 */ /* 0x180fe2000001081b */
[C---:B------:R-:W-:Y:S01]  /*3230*/  ISETP.GT.AND P3, PT, R31.reuse, 0x11, PT ;  /* 0x000000111f00780c */ /* 0x040fe20003f64270 */
[--C-:B------:R-:W-:Y:S01]  /*3240*/  FFMA.FTZ R183, R108, R5, -R27.reuse ;  /* 0x000000056cb77223 */ /* 0x100fe2000001081b */
[----:B------:R-:W-:Y:S01]  /*3250*/  FMNMX.FTZ R33, R72, R33, !PT ;  /* 0x0000002148217209 */ /* 0x000fe20007810000 */
[-CC-:B------:R-:W-:Y:S01]  /*3260*/  FFMA.FTZ R181, R112, R5.reuse, -R27.reuse ;  /* 0x0000000570b57223 */ /* 0x180fe2000001081b */
[----:B0-----:R-:W-:Y:S01]  /*3270*/  FSEL R98, R10, -INF , P3 ;  /* 0xff8000000a627808 */ /* 0x001fe20001800000 */
[----:B------:R-:W0:Y:S01]  /*3280*/  MUFU.TANH R14, R14 ;  /* 0x0000000e000e7308 */ /* 0x000e220000002400 */
[----:B--2---:R-:W-:Y:S01]  /*3290*/  FSEL R76, R8, -INF , P4 ;  /* 0xff800000084c7808 */ /* 0x004fe20002000000 */
[-CC-:B------:R-:W-:Y:S01]  /*32a0*/  FFMA.FTZ R8, R96, R5.reuse, -R27.reuse ;  /* 0x0000000560087223 */ /* 0x180fe2000001081b */
[C---:B------:R-:W-:Y:S01]  /*32b0*/  ISETP.GT.AND P4, PT, R31.reuse, 0x18, PT ;  /* 0x000000181f00780c */ /* 0x040fe20003f84270 */
[--C-:B------:R-:W-:Y:S01]  /*32c0*/  FFMA.FTZ R173, R94, R5, -R27.reuse ;  /* 0x000000055ead7223 */ /* 0x100fe2000001081b */
[----:B------:R-:W-:Y:S01]  /*32d0*/  FMNMX.FTZ R33, R76, R33, !PT ;  /* 0x000000214c217209 */ /* 0x000fe20007810000 */
[-CC-:B------:R-:W-:Y:S01]  /*32e0*/  FFMA.FTZ R169, R70, R5.reuse, -R27.reuse ;  /* 0x0000000546a97223 */ /* 0x180fe2000001081b */
[----:B------:R-:W-:Y:S01]  /*32f0*/  ISETP.GT.AND P3, PT, R31, 0x19, PT ;  /* 0x000000191f00780c */ /* 0x000fe20003f64270 */
[----:B------:R-:W2:Y:S01]  /*3300*/  MUFU.TANH R13, R13 ;  /* 0x0000000d000d7308 */ /* 0x000ea20000002400 */
[----:B----4-:R-:W-:Y:S01]  /*3310*/  FSEL R100, R9, -INF , P4 ;  /* 0xff80000009647808 */ /* 0x010fe20002000000 */
[--C-:B------:R-:W-:Y:S01]  /*3320*/  FFMA.FTZ R171, R62, R5, -R27.reuse ;  /* 0x000000053eab7223 */ /* 0x100fe2000001081b */
[----:B------:R-:W-:Y:S01]  /*3330*/  FMNMX.FTZ R33, R98, R33, !PT ;  /* 0x0000002162217209 */ /* 0x000fe20007810000 */
[-CC-:B------:R-:W-:Y:S01]  /*3340*/  FFMA.FTZ R175, R90, R5.reuse, -R27.reuse ;  /* 0x000000055aaf7223 */ /* 0x180fe2000001081b */
[----:B------:R-:W-:Y:S01]  /*3350*/  ISETP.GT.AND P4, PT, R31, 0x20, PT ;  /* 0x000000201f00780c */ /* 0x000fe20003f84270 */
[--C-:B------:R-:W-:Y:S01]  /*3360*/  FFMA.FTZ R10, R92, R5, -R27.reuse ;  /* 0x000000055c0a7223 */ /* 0x100fe2000001081b */
[----:B-----5:R-:W-:Y:S01]  /*3370*/  FSEL R104, R11, -INF , P3 ;  /* 0xff8000000b687808 */ /* 0x020fe20001800000 */
[----:B------:R-:W3:Y:S01]  /*3380*/  MUFU.TANH R15, R15 ;  /* 0x0000000f000f7308 */ /* 0x000ee20000002400 */
[----:B------:R-:W-:Y:S01]  /*3390*/  FMNMX.FTZ R33, R100, R33, !PT ;  /* 0x0000002164217209 */ /* 0x000fe20007810000 */
[-CC-:B------:R-:W-:Y:S01]  /*33a0*/  FFMA.FTZ R165, R32, R5.reuse, -R27.reuse ;  /* 0x0000000520a57223 */ /* 0x180fe2000001081b */
[C---:B------:R-:W-:Y:S01]  /*33b0*/  ISETP.GT.AND P3, PT, R31.reuse, 0x21, PT ;  /* 0x000000211f00780c */ /* 0x040fe20003f64270 */
[-CC-:B------:R-:W-:Y:S01]  /*33c0*/  FFMA.FTZ R32, R42, R5.reuse, -R27.reuse ;  /* 0x000000052a207223 */ /* 0x180fe2000001081b */
[----:B-1----:R-:W-:Y:S01]  /*33d0*/  FSEL R106, R12, -INF , P4 ;  /* 0xff8000000c6a7808 */ /* 0x002fe20002000000 */
[--C-:B------:R-:W-:Y:S01]  /*33e0*/  FFMA.FTZ R167, R26, R5, -R27.reuse ;  /* 0x000000051aa77223 */ /* 0x100fe2000001081b */
[----:B------:R-:W-:Y:S01]  /*33f0*/  FMNMX.FTZ R33, R104, R33, !PT ;  /* 0x0000002168217209 */ /* 0x000fe20007810000 */
[----:B------:R-:W-:Y:S01]  /*3400*/  MUFU.TANH R20, R20 ;  /* 0x0000001400147308 */ /* 0x000fe20000002400 */
[C---:B------:R-:W-:Y:S01]  /*3410*/  ISETP.GT.AND P4, PT, R31.reuse, 0x28, PT ;  /* 0x000000281f00780c */ /* 0x040fe20003f84270 */
[-CC-:B------:R-:W-:Y:S01]  /*3420*/  FFMA.FTZ R26, R34, R5.reuse, -R27.reuse ;  /* 0x00000005221a7223 */ /* 0x180fe2000001081b */
[----:B0-----:R-:W-:Y:S01]  /*3430*/  FSEL R102, R14, -INF , P3 ;  /* 0xff8000000e667808 */ /* 0x001fe20001800000 */
[--C-:B------:R-:W-:Y:S01]  /*3440*/  FFMA.FTZ R14, R88, R5, -R27.reuse ;  /* 0x00000005580e7223 */ /* 0x100fe2000001081b */
[----:B------:R-:W-:Y:S01]  /*3450*/  FMNMX.FTZ R33, R106, R33, !PT ;  /* 0x000000216a217209 */ /* 0x000fe20007810000 */
[--C-:B------:R-:W-:Y:S01]  /*3460*/  FFMA.FTZ R34, R48, R5, -R27.reuse ;  /* 0x0000000530227223 */ /* 0x100fe2000001081b */
[----:B------:R-:W-:Y:S01]  /*3470*/  ISETP.GT.AND P3, PT, R31, 0x29, PT ;  /* 0x000000291f00780c */ /* 0x000fe20003f64270 */
[----:B------:R-:W0:Y:S01]  /*3480*/  MUFU.TANH R24, R24 ;  /* 0x0000001800187308 */ /* 0x000e220000002400 */
[----:B--2---:R-:W-:Y:S01]  /*3490*/  FSEL R108, R13, -INF , P4 ;  /* 0xff8000000d6c7808 */ /* 0x004fe20002000000 */
[----:B------:R-:W1:Y:S01]  /*34a0*/  @P2 LDC R48, c[0x0][0x450] ;  /* 0x00011400ff302b82 */ /* 0x000e620000000800 */
[----:B------:R-:W-:Y:S01]  /*34b0*/  FMNMX.FTZ R33, R102, R33, !PT ;  /* 0x0000002166217209 */ /* 0x000fe20007810000 */
[-CC-:B------:R-:W-:Y:S01]  /*34c0*/  FFMA.FTZ R157, R46, R5.reuse, -R27.reuse ;  /* 0x000000052e9d7223 */ /* 0x180fe2000001081b */
[----:B------:R-:W-:Y:S01]  /*34d0*/  ISETP.GT.AND P4, PT, R31, 0x30, PT ;  /* 0x000000301f00780c */ /* 0x000fe20003f84270 */
[--C-:B------:R-:W-:Y:S01]  /*34e0*/  FFMA.FTZ R161, R36, R5, -R27.reuse ;  /* 0x0000000524a17223 */ /* 0x100fe2000001081b */
[----:B---3--:R-:W-:Y:S01]  /*34f0*/  FSEL R96, R15, -INF , P3 ;  /* 0xff8000000f607808 */ /* 0x008fe20001800000 */
[----:B------:R-:W2:Y:S01]  /*3500*/  MUFU.TANH R21, R21 ;  /* 0x0000001500157308 */ /* 0x000ea20000002400 */
[----:B------:R-:W-:Y:S01]  /*3510*/  FMNMX.FTZ R33, R108, R33, !PT ;  /* 0x000000216c217209 */ /* 0x000fe20007810000 */
[-CC-:B------:R-:W-:Y:S01]  /*3520*/  FFMA.FTZ R163, R40, R5.reuse, -R27.reuse ;  /* 0x0000000528a37223 */ /* 0x180fe2000001081b */
[C---:B------:R-:W-:Y:S01]  /*3530*/  ISETP.GT.AND P3, PT, R31.reuse, 0x31, PT ;  /* 0x000000311f00780c */ /* 0x040fe20003f64270 */
[--C-:B------:R-:W-:Y:S01]  /*3540*/  FFMA.FTZ R159, R50, R5, -R27.reuse ;  /* 0x00000005329f7223 */ /* 0x100fe2000001081b */
[----:B------:R-:W-:Y:S01]  /*3550*/  FMNMX.FTZ R33, R96, R33, !PT ;  /* 0x0000002160217209 */ /* 0x000fe20007810000 */
[-CC-:B------:R-:W-:Y:S01]  /*3560*/  FFMA.FTZ R36, R52, R5.reuse, -R27.reuse ;  /* 0x0000000534247223 */ /* 0x180fe2000001081b */
[-CC-:B------:R-:W-:Y:S01]  /*3570*/  FFMA.FTZ R153, R54, R5.reuse, -R27.reuse ;  /* 0x0000000536997223 */ /* 0x180fe2000001081b */
[----:B------:R-:W3:Y:S01]  /*3580*/  MUFU.TANH R25, R25 ;  /* 0x0000001900197308 */ /* 0x000ee20000002400 */
[----:B0-----:R-:W-:Y:S01]  /*3590*/  FSEL R112, R24, -INF , P3 ;  /* 0xff80000018707808 */ /* 0x001fe20001800000 */
[-CC-:B------:R-:W-:Y:S01]  /*35a0*/  FFMA.FTZ R24, R44, R5.reuse, -R27.reuse ;  /* 0x000000052c187223 */ /* 0x180fe2000001081b */
[----:B------:R-:W-:Y:S01]  /*35b0*/  ISETP.GT.AND P3, PT, R31, 0x39, PT ;  /* 0x000000391f00780c */ /* 0x000fe20003f64270 */
[-CC-:B------:R-:W-:Y:S01]  /*35c0*/  FFMA.FTZ R155, R58, R5.reuse, -R27.reuse ;  /* 0x000000053a9b7223 */ /* 0x180fe2000001081b */
[----:B------:R-:W-:-:S03]  /*35d0*/  FFMA.FTZ R40, R60, R5, -R27 ;  /* 0x000000053c287223 */ /* 0x000fc6000001081b */
[----:B------:R0:W-:Y:S08]  /*35e0*/  MUFU.TANH R86, R64 ;  /* 0x0000004000567308 */ /* 0x0001f00000002400 */
[----:B------:R-:W4:Y:S01]  /*35f0*/  MUFU.TANH R28, R28 ;  /* 0x0000001c001c7308 */ /* 0x000f220000002400 */
[-CC-:B0-----:R-:W-:Y:S01]  /*3600*/  FFMA.FTZ R64, R110, R5.reuse, -R27.reuse ;  /* 0x000000056e407223 */ /* 0x181fe2000001081b */
[----:B------:R-:W-:Y:S01]  /*3610*/  FSEL R110, R20, -INF , P4 ;  /* 0xff800000146e7808 */ /* 0x000fe20002000000 */
[----:B------:R-:W-:Y:S01]  /*3620*/  FFMA.FTZ R20, R66, R5, -R27 ;  /* 0x0000000542147223 */ /* 0x000fe2000001081b */
[----:B------:R-:W-:-:S02]  /*3630*/  ISETP.GT.AND P4, PT, R31, 0x38, PT ;  /* 0x000000381f00780c */ /* 0x000fc40003f84270 */
[----:B------:R-:W-:Y:S02]  /*3640*/  FMNMX.FTZ R33, R110, R33, !PT ;  /* 0x000000216e217209 */ /* 0x000fe40007810000 */
[----:B------:R-:W0:Y:S01]  /*3650*/  MUFU.TANH R29, R29 ;  /* 0x0000001d001d7308 */ /* 0x000e220000002400 */
[----:B--2---:R-:W-:Y:S02]  /*3660*/  FSEL R116, R21, -INF , P4 ;  /* 0xff80000015747808 */ /* 0x004fe40002000000 */
[----:B------:R-:W-:Y:S02]  /*3670*/  FMNMX.FTZ R33, R112, R33, !PT ;  /* 0x0000002170217209 */ /* 0x000fe40007810000 */
[----:B------:R-:W-:Y:S02]  /*3680*/  ISETP.GT.AND P4, PT, R31, 0x40, PT ;  /* 0x000000401f00780c */ /* 0x000fe40003f84270 */
[----:B---3--:R-:W-:Y:S01]  /*3690*/  FSEL R120, R25, -INF , P3 ;  /* 0xff80000019787808 */ /* 0x008fe20001800000 */
[----:B------:R-:W2:Y:S01]  /*36a0*/  MUFU.TANH R61, R61 ;  /* 0x0000003d003d7308 */ /* 0x000ea20000002400 */
[----:B------:R-:W-:-:S02]  /*36b0*/  FMNMX.FTZ R33, R116, R33, !PT ;  /* 0x0000002174217209 */ /* 0x000fc40007810000 */
[C---:B------:R-:W-:Y:S02]  /*36c0*/  ISETP.GT.AND P3, PT, R31.reuse, 0x41, PT ;  /* 0x000000411f00780c */ /* 0x040fe40003f64270 */
[----:B----4-:R-:W-:Y:S01]  /*36d0*/  FSEL R122, R28, -INF , P4 ;  /* 0xff8000001c7a7808 */ /* 0x010fe20002000000 */
[--C-:B------:R-:W-:Y:S01]  /*36e0*/  FFMA.FTZ R28, R30, R5, -R27.reuse ;  /* 0x000000051e1c7223 */ /* 0x100fe2000001081b */
[----:B------:R-:W-:Y:S01]  /*36f0*/  FMNMX.FTZ R33, R120, R33, !PT ;  /* 0x0000002178217209 */ /* 0x000fe20007810000 */
[----:B------:R-:W3:Y:S01]  /*3700*/  MUFU.TANH R65, R65 ;  /* 0x0000004100417308 */ /* 0x000ee20000002400 */
[----:B------:R-:W-:Y:S01]  /*3710*/  ISETP.GT.AND P4, PT, R31, 0x48, PT ;  /* 0x000000481f00780c */ /* 0x000fe20003f84270 */
[-CC-:B------:R-:W-:Y:S01]  /*3720*/  FFMA.FTZ R30, R38, R5.reuse, -R27.reuse ;  /* 0x00000005261e7223 */ /* 0x180fe2000001081b */
[----:B0-----:R-:W-:Y:S01]  /*3730*/  FSEL R118, R29, -INF , P3 ;  /* 0xff8000001d767808 */ /* 0x001fe20001800000 */
[----:B------:R-:W-:Y:S01]  /*3740*/  FFMA.FTZ R38, R56, R5, -R27 ;  /* 0x0000000538267223 */ /* 0x000fe2000001081b */
[----:B------:R-:W-:-:S02]  /*3750*/  FMNMX.FTZ R33, R122, R33, !PT ;  /* 0x000000217a217209 */ /* 0x000fc40007810000 */
[C---:B------:R-:W-:Y:S01]  /*3760*/  ISETP.GT.AND P3, PT, R31.reuse, 0x49, PT ;  /* 0x000000491f00780c */ /* 0x040fe20003f64270 */
[----:B------:R-:W0:Y:S01]  /*3770*/  MUFU.TANH R69, R69 ;  /* 0x0000004500457308 */ /* 0x000e220000002400 */
[----:B------:R-:W-:Y:S02]  /*3780*/  FSEL R114, R114, -INF , P4 ;  /* 0xff80000072727808 */ /* 0x000fe40002000000 */
[----:B------:R-:W-:Y:S02]  /*3790*/  FMNMX.FTZ R33, R118, R33, !PT ;  /* 0x0000002176217209 */ /* 0x000fe40007810000 */
[----:B------:R-:W-:Y:S02]  /*37a0*/  ISETP.GT.AND P4, PT, R31, 0x50, PT ;  /* 0x000000501f00780c */ /* 0x000fe40003f84270 */
[----:B--2---:R-:W-:Y:S01]  /*37b0*/  FSEL R94, R61, -INF , P3 ;  /* 0xff8000003d5e7808 */ /* 0x004fe20001800000 */
[----:B------:R-:W2:Y:S01]  /*37c0*/  MUFU.TANH R73, R73 ;  /* 0x0000004900497308 */ /* 0x000ea20000002400 */
[----:B------:R-:W-:-:S02]  /*37d0*/  FMNMX.FTZ R33, R114, R33, !PT ;  /* 0x0000002172217209 */ /* 0x000fc40007810000 */
[C---:B------:R-:W-:Y:S02]  /*37e0*/  ISETP.GT.AND P3, PT, R31.reuse, 0x51, PT ;  /* 0x000000511f00780c */ /* 0x040fe40003f64270 */
[----:B------:R-:W-:Y:S02]  /*37f0*/  FSEL R86, R86, -INF , P4 ;  /* 0xff80000056567808 */ /* 0x000fe40002000000 */
[----:B------:R-:W-:Y:S01]  /*3800*/  FMNMX.FTZ R33, R94, R33, !PT ;  /* 0x000000215e217209 */ /* 0x000fe20007810000 */
[----:B------:R3:W-:Y:S01]  /*3810*/  MUFU.TANH R39, R80 ;  /* 0x0000005000277308 */ /* 0x0007e20000002400 */
[----:B------:R-:W-:Y:S02]  /*3820*/  ISETP.GT.AND P4, PT, R31, 0x58, PT ;  /* 0x000000581f00780c */ /* 0x000fe40003f84270 */
[----:B------:R-:W-:Y:S02]  /*3830*/  FMNMX.FTZ R33, R86, R33, !PT ;  /* 0x0000002156217209 */ /* 0x000fe40007810000 */
[----:B------:R-:W-:-:S02]  /*3840*/  FSEL R70, R35, -INF , P4 ;  /* 0xff80000023467808 */ /* 0x000fc40002000000 */
[----:B------:R-:W-:Y:S01]  /*3850*/  ISETP.GT.AND P4, PT, R31, 0x60, PT ;  /* 0x000000601f00780c */ /* 0x000fe20003f84270 */
[----:B------:R-:W4:Y:S01]  /*3860*/  MUFU.TANH R77, R77 ;  /* 0x0000004d004d7308 */ /* 0x000f220000002400 */
[----:B---3--:R-:W-:Y:S02]  /*3870*/  FSEL R80, R65, -INF , P3 ;  /* 0xff80000041507808 */ /* 0x008fe40001800000 */
[----:B------:R-:W-:Y:S02]  /*3880*/  ISETP.GT.AND P3, PT, R31, 0x59, PT ;  /* 0x000000591f00780c */ /* 0x000fe40003f64270 */
[----:B------:R-:W-:Y:S02]  /*3890*/  FMNMX.FTZ R33, R80, R33, !PT ;  /* 0x0000002150217209 */ /* 0x000fe40007810000 */
[----:B0-----:R-:W-:Y:S01]  /*38a0*/  FSEL R78, R69, -INF , P3 ;  /* 0xff800000454e7808 */ /* 0x001fe20001800000 */
[----:B------:R-:W0:Y:S01]  /*38b0*/  MUFU.TANH R81, R81 ;  /* 0x0000005100517308 */ /* 0x000e220000002400 */
[----:B------:R-:W-:-:S02]  /*38c0*/  FMNMX.FTZ R33, R70, R33, !PT ;  /* 0x0000002146217209 */ /* 0x000fc40007810000 */
[----:B------:R-:W-:Y:S02]  /*38d0*/  ISETP.GT.AND P3, PT, R31, 0x61, PT ;  /* 0x000000611f00780c */ /* 0x000fe40003f64270 */
[----:B------:R-:W-:Y:S02]  /*38e0*/  FSEL R66, R37, -INF , P4 ;  /* 0xff80000025427808 */ /* 0x000fe40002000000 */
[----:B------:R-:W-:Y:S01]  /*38f0*/  FMNMX.FTZ R33, R78, R33, !PT ;  /* 0x000000214e217209 */ /* 0x000fe20007810000 */
[----:B------:R3:W5:Y:S01]  /*3900*/  MUFU.TANH R41, R84 ;  /* 0x0000005400297308 */ /* 0x0007620000002400 */
[----:B------:R-:W-:Y:S01]  /*3910*/  ISETP.GT.AND P4, PT, R31, 0x68, PT ;  /* 0x000000681f00780c */ /* 0x000fe20003f84270 */
[----:B------:R-:W1:Y:S01]  /*3920*/  @P2 LDC R37, c[0x0][0x44c] ;  /* 0x00011300ff252b82 */ /* 0x000e620000000800 */
[----:B--2---:R-:W-:Y:S02]  /*3930*/  FSEL R62, R73, -INF , P3 ;  /* 0xff800000493e7808 */ /* 0x004fe40001800000 */
[----:B------:R-:W-:-:S02]  /*3940*/  FMNMX.FTZ R33, R66, R33, !PT ;  /* 0x0000002142217209 */ /* 0x000fc40007810000 */
[C---:B------:R-:W-:Y:S01]  /*3950*/  ISETP.GT.AND P3, PT, R31.reuse, 0x69, PT ;  /* 0x000000691f00780c */ /* 0x040fe20003f64270 */
[----:B------:R-:W2:Y:S01]  /*3960*/  MUFU.TANH R85, R85 ;  /* 0x0000005500557308 */ /* 0x000ea20000002400 */
[----:B------:R-:W-:Y:S02]  /*3970*/  FSEL R82, R82, -INF , P4 ;  /* 0xff80000052527808 */ /* 0x000fe40002000000 */
[----:B------:R-:W-:Y:S02]  /*3980*/  FMNMX.FTZ R33, R62, R33, !PT ;  /* 0x000000213e217209 */ /* 0x000fe40007810000 */
[----:B------:R-:W-:Y:S02]  /*3990*/  ISETP.GT.AND P4, PT, R31, 0x70, PT ;  /* 0x000000701f00780c */ /* 0x000fe40003f84270 */
[----:B----4-:R-:W-:Y:S01]  /*39a0*/  FSEL R44, R77, -INF , P3 ;  /* 0xff8000004d2c7808 */ /* 0x010fe20001800000 */
[----:B------:R-:W-:Y:S01]  /*39b0*/  MUFU.EX2 R181, R181 ;  /* 0x000000b500b57308 */ /* 0x000fe20000000800 */
[----:B------:R-:W-:-:S02]  /*39c0*/  FMNMX.FTZ R33, R82, R33, !PT ;  /* 0x0000002152217209 */ /* 0x000fc40007810000 */
[----:B------:R-:W-:Y:S02]  /*39d0*/  ISETP.GT.AND P3, PT, R31, 0x71, PT ;  /* 0x000000711f00780c */ /* 0x000fe40003f64270 */
[----:B---3--:R-:W-:Y:S01]  /*39e0*/  FSEL R84, R39, -INF , P4 ;  /* 0xff80000027547808 */ /* 0x008fe20002000000 */
[----:B------:R-:W-:Y:S01]  /*39f0*/  IMAD.MOV.U32 R39, RZ, RZ, R18 ;  /* 0x000000ffff277224 */ /* 0x000fe200078e0012 */
[----:B------:R-:W-:Y:S01]  /*3a00*/  FMNMX.FTZ R33, R44, R33, !PT ;  /* 0x000000212c217209 */ /* 0x000fe20007810000 */
[----:B------:R-:W3:Y:S01]  /*3a10*/  MUFU.EX2 R64, R64 ;  /* 0x0000004000407308 */ /* 0x000ee20000000800 */
[----:B------:R-:W-:Y:S01]  /*3a20*/  ISETP.GT.AND P4, PT, R31, 0x78, PT ;  /* 0x000000781f00780c */ /* 0x000fe20003f84270 */
[----:B-1----:R-:W-:Y:S01]  /*3a30*/  @P2 IMAD.HI.U32 R37, R18, R37, RZ ;  /* 0x0000002512252227 */ /* 0x002fe200078e00ff */
[----:B0-----:R-:W-:Y:S02]  /*3a40*/  FSEL R88, R81, -INF , P3 ;  /* 0xff80000051587808 */ /* 0x001fe40001800000 */
[----:B------:R-:W-:-:S02]  /*3a50*/  FMNMX.FTZ R33, R84, R33, !PT ;  /* 0x0000002154217209 */ /* 0x000fc40007810000 */
[----:B------:R-:W-:Y:S01]  /*3a60*/  ISETP.GT.AND P3, PT, R31, 0x79, PT ;  /* 0x000000791f00780c */ /* 0x000fe20003f64270 */
[----:B------:R-:W0:Y:S01]  /*3a70*/  MUFU.EX2 R183, R183 ;  /* 0x000000b700b77308 */ /* 0x000e220000000800 */
[----:B-----5:R-:W-:Y:S02]  /*3a80*/  FSEL R90, R41, -INF , P4 ;  /* 0xff800000295a7808 */ /* 0x020fe40002000000 */
[----:B------:R-:W-:Y:S02]  /*3a90*/  FMNMX.FTZ R33, R88, R33, !PT ;  /* 0x0000002158217209 */ /* 0x000fe40007810000 */
[----:B--2---:R-:W-:Y:S02]  /*3aa0*/  FSEL R92, R85, -INF , P3 ;  /* 0xff800000555c7808 */ /* 0x004fe40001800000 */
[----:B------:R-:W-:Y:S01]  /*3ab0*/  FMNMX.FTZ R33, R90, R33, !PT ;  /* 0x000000215a217209 */ /* 0x000fe20007810000 */
[----:B------:R-:W1:Y:S01]  /*3ac0*/  MUFU.EX2 R2, R2 ;  /* 0x0000000200027308 */ /* 0x000e620000000800 */
[----:B---3--:R-:W-:Y:S01]  /*3ad0*/  FADD.FTZ R42, R181, R64 ;  /* 0x00000040b52a7221 */ /* 0x008fe20000010000 */
[----:B------:R-:W-:-:S02]  /*3ae0*/  @P2 SHF.R.U32.HI R39, RZ, R48, R37 ;  /* 0x00000030ff272219 */ /* 0x000fc40000011625 */
[----:B------:R-:W-:Y:S02]  /*3af0*/  FMNMX.FTZ R33, R92, R33, !PT ;  /* 0x000000215c217209 */ /* 0x000fe40007810000 */
[----:B------:R-:W-:Y:S02]  /*3b00*/  IADD3 R43, R39, R16, -R17 ;  /* 0x00000010272b7210 */ /* 0x000fe40007ffe811 */
[----:B------:R-:W2:Y:S01]  /*3b10*/  MUFU.EX2 R177, R177 ;  /* 0x000000b100b17308 */ /* 0x000ea20000000800 */
[----:B------:R-:W3:Y:S01]  /*3b20*/  SHFL.BFLY PT, R12, R33, 0x2, 0x1f ;  /* 0x0c401f00210c7f89 */ /* 0x000ee200000e0000 */
[----:B------:R-:W-:-:S06]  /*3b30*/  F2FP.F16.F32.PACK_AB R181, R64, R181 ;  /* 0x000000b540b5723e */ /* 0x000fcc00000000ff */
[----:B------:R-:W4:Y:S08]  /*3b40*/  MUFU.EX2 R4, R4 ;  /* 0x0000000400047308 */ /* 0x000f300000000800 */
[----:B------:R-:W5:Y:S08]  /*3b50*/  MUFU.EX2 R179, R179 ;  /* 0x000000b300b37308 */ /* 0x000f700000000800 */
[----:B------:R-:W5:Y:S01]  /*3b60*/  MUFU.EX2 R8, R8 ;  /* 0x0000000800087308 */ /* 0x000f620000000800 */
[----:B---3--:R-:W-:-:S05]  /*3b70*/  FMNMX.FTZ R7, R33, R12, !PT ;  /* 0x0000000c21077209 */ /* 0x008fca0007810000 */
[----:B------:R-:W3:Y:S02]  /*3b80*/  SHFL.BFLY PT, R12, R7, 0x1, 0x1f ;  /* 0x0c201f00070c7f89 */ /* 0x000ee400000e0000 */
[----:B------:R-:W5:Y:S08]  /*3b90*/  MUFU.EX2 R173, R173 ;  /* 0x000000ad00ad7308 */ /* 0x000f700000000800 */
[----:B------:R-:W-:Y:S08]  /*3ba0*/  MUFU.EX2 R10, R10 ;  /* 0x0000000a000a7308 */ /* 0x000ff00000000800 */
[----:B------:R-:W-:Y:S01]  /*3bb0*/  MUFU.EX2 R175, R175 ;  /* 0x000000af00af7308 */ /* 0x000fe20000000800 */
[----:B---3--:R-:W-:-:S07]  /*3bc0*/  FMNMX.FTZ R12, R7, R12, !PT ;  /* 0x0000000c070c7209 */ /* 0x008fce0007810000 */
[----:B------:R-:W-:Y:S01]  /*3bd0*/  MUFU.EX2 R14, R14 ;  /* 0x0000000e000e7308 */ /* 0x000fe20000000800 */
[C---:B------:R-:W-:Y:S01]  /*3be0*/  FSETP.NEU.FTZ.AND P3, PT, R12.reuse, -INF , PT ;  /* 0xff8000000c00780b */ /* 0x040fe20003f7d000 */
[----:B------:R-:W-:-:S05]  /*3bf0*/  FMUL.FTZ R7, R12, R5 ;  /* 0x000000050c077220 */ /* 0x000fca0000410000 */
[----:B------:R-:W-:Y:S01]  /*3c00*/  FSEL R25, R7, RZ, P3 ;  /* 0x000000ff07197208 */ /* 0x000fe20001800000 */
[----:B------:R-:W-:Y:S04]  /*3c10*/  MUFU.EX2 R169, R169 ;  /* 0x000000a900a97308 */ /* 0x000fe80000000800 */
[-CC-:B------:R-:W-:Y:S01]  /*3c20*/  FFMA.FTZ R180, R74, R5.reuse, -R25.reuse ;  /* 0x000000054ab47223 */ /* 0x180fe20000010819 */
[-CC-:B------:R-:W-:Y:S01]  /*3c30*/  FFMA.FTZ R7, R3, R5.reuse, -R25.reuse ;  /* 0x0000000503077223 */ /* 0x180fe20000010819 */
[-CC-:B------:R-:W-:Y:S01]  /*3c40*/  FFMA.FTZ R182, R68, R5.reuse, -R25.reuse ;  /* 0x0000000544b67223 */ /* 0x180fe20000010819 */
[-CC-:B------:R-:W-:Y:S01]  /*3c50*/  FFMA.FTZ R9, R72, R5.reuse, -R25.reuse ;  /* 0x0000000548097223 */ /* 0x180fe20000010819 */
[----:B0-----:R-:W-:Y:S01]  /*3c60*/  FADD.FTZ R3, R183, R42 ;  /* 0x0000002ab7037221 */ /* 0x001fe20000010000 */
[-CC-:B------:R-:W-:Y:S01]  /*3c70*/  FFMA.FTZ R176, R76, R5.reuse, -R25.reuse ;  /* 0x000000054cb07223 */ /* 0x180fe20000010819 */
[----:B------:R-:W-:Y:S01]  /*3c80*/  MUFU.EX2 R180, R180 ;  /* 0x000000b400b47308 */ /* 0x000fe20000000800 */
[-C--:B------:R-:W-:Y:S01]  /*3c90*/  FFMA.FTZ R11, R98, R5.reuse, -R25 ;  /* 0x00000005620b7223 */ /* 0x080fe20000010819 */
[----:B-1----:R-:W-:Y:S01]  /*3ca0*/  FADD.FTZ R42, R2, R3 ;  /* 0x00000003022a7221 */ /* 0x002fe20000010000 */
[-CC-:B------:R-:W-:Y:S01]  /*3cb0*/  FFMA.FTZ R178, R100, R5.reuse, -R25.reuse ;  /* 0x0000000564b27223 */ /* 0x180fe20000010819 */
[-CC-:B------:R-:W-:Y:S01]  /*3cc0*/  FFMA.FTZ R13, R104, R5.reuse, -R25.reuse ;  /* 0x00000005680d7223 */ /* 0x180fe20000010819 */
[-CC-:B------:R-:W-:Y:S01]  /*3cd0*/  FFMA.FTZ R172, R106, R5.reuse, -R25.reuse ;  /* 0x000000056aac7223 */ /* 0x180fe20000010819 */
[----:B--2---:R-:W-:Y:S01]  /*3ce0*/  FADD.FTZ R3, R177, R42 ;  /* 0x0000002ab1037221 */ /* 0x004fe20000010000 */
[-CC-:B------:R-:W-:Y:S01]  /*3cf0*/  FFMA.FTZ R15, R102, R5.reuse, -R25.reuse ;  /* 0x00000005660f7223 */ /* 0x180fe20000010819 */
[----:B------:R-:W0:Y:S01]  /*3d00*/  MUFU.EX2 R7, R7 ;  /* 0x0000000700077308 */ /* 0x000e220000000800 */
[-C--:B------:R-:W-:Y:S01]  /*3d10*/  FFMA.FTZ R174, R108, R5.reuse, -R25 ;  /* 0x000000056cae7223 */ /* 0x080fe20000010819 */
[----:B----4-:R-:W-:Y:S01]  /*3d20*/  FADD.FTZ R42, R4, R3 ;  /* 0x00000003042a7221 */ /* 0x010fe20000010000 */
[-CC-:B------:R-:W-:Y:S01]  /*3d30*/  FFMA.FTZ R21, R96, R5.reuse, -R25.reuse ;  /* 0x0000000560157223 */ /* 0x180fe20000010819 */
[-CC-:B------:R-:W-:Y:S01]  /*3d40*/  FFMA.FTZ R168, R110, R5.reuse, -R25.reuse ;  /* 0x000000056ea87223 */ /* 0x180fe20000010819 */
[-CC-:B------:R-:W-:Y:S01]  /*3d50*/  FFMA.FTZ R27, R112, R5.reuse, -R25.reuse ;  /* 0x00000005701b7223 */ /* 0x180fe20000010819 */
[----:B-----5:R-:W-:Y:S01]  /*3d60*/  FADD.FTZ R33, R179, R42 ;  /* 0x0000002ab3217221 */ /* 0x020fe20000010000 */
[-CC-:B------:R-:W-:Y:S01]  /*3d70*/  FFMA.FTZ R170, R116, R5.reuse, -R25.reuse ;  /* 0x0000000574aa7223 */ /* 0x180fe20000010819 */
[----:B------:R-:W1:Y:S01]  /*3d80*/  MUFU.EX2 R182, R182 ;  /* 0x000000b600b67308 */ /* 0x000e620000000800 */
[-C--:B------:R-:W-:Y:S01]  /*3d90*/  FFMA.FTZ R29, R120, R5.reuse, -R25 ;  /* 0x00000005781d7223 */ /* 0x080fe20000010819 */
[----:B------:R-:W-:Y:S01]  /*3da0*/  FADD.FTZ R46, R8, R33 ;  /* 0x00000021082e7221 */ /* 0x000fe20000010000 */
[-CC-:B------:R-:W-:Y:S01]  /*3db0*/  FFMA.FTZ R164, R122, R5.reuse, -R25.reuse ;  /* 0x000000057aa47223 */ /* 0x180fe20000010819 */
[-CC-:B------:R-:W-:Y:S01]  /*3dc0*/  FFMA.FTZ R31, R118, R5.reuse, -R25.reuse ;  /* 0x00000005761f7223 */ /* 0x180fe20000010819 */
[-CC-:B------:R-:W-:Y:S01]  /*3dd0*/  FFMA.FTZ R166, R114, R5.reuse, -R25.reuse ;  /* 0x0000000572a67223 */ /* 0x180fe20000010819 */
[----:B------:R-:W-:Y:S01]  /*3de0*/  FADD.FTZ R35, R173, R46 ;  /* 0x0000002ead237221 */ /* 0x000fe20000010000 */
[-C--:B------:R-:W-:Y:S01]  /*3df0*/  FFMA.FTZ R94, R94, R5.reuse, -R25 ;  /* 0x000000055e5e7223 */ /* 0x080fe20000010819 */
[----:B------:R-:W2:Y:S01]  /*3e00*/  MUFU.EX2 R9, R9 ;  /* 0x0000000900097308 */ /* 0x000ea20000000800 */
[----:B0-----:R-:W-:Y:S01]  /*3e10*/  FADD.FTZ R3, R180, R7 ;  /* 0x00000007b4037221 */ /* 0x001fe20000010000 */
[-CC-:B------:R-:W-:Y:S01]  /*3e20*/  FFMA.FTZ R86, R86, R5.reuse, -R25.reuse ;  /* 0x0000000556567223 */ /* 0x180fe20000010819 */
[-CC-:B------:R-:W-:Y:S01]  /*3e30*/  FFMA.FTZ R80, R80, R5.reuse, -R25.reuse ;  /* 0x0000000550507223 */ /* 0x180fe20000010819 */
[-CC-:B------:R-:W-:Y:S01]  /*3e40*/  FFMA.FTZ R70, R70, R5.reuse, -R25.reuse ;  /* 0x0000000546467223 */ /* 0x180fe20000010819 */
[-CC-:B------:R-:W-:Y:S01]  /*3e50*/  FFMA.FTZ R78, R78, R5.reuse, -R25.reuse ;  /* 0x000000054e4e7223 */ /* 0x180fe20000010819 */
[----:B------:R-:W-:Y:S01]  /*3e60*/  FFMA.FTZ R66, R66, R5, -R25 ;  /* 0x0000000542427223 */ /* 0x000fe20000010819 */
[----:B------:R-:W-:Y:S01]  /*3e70*/  SHF.R.S32.HI R46, RZ, 0x1f, R43 ;  /* 0x0000001fff2e7819 */ /* 0x000fe2000001142b */
[----:B------:R-:W0:Y:S01]  /*3e80*/  MUFU.EX2 R176, R176 ;  /* 0x000000b000b07308 */ /* 0x000e220000000800 */
[----:B-1----:R-:W-:Y:S01]  /*3e90*/  FADD.FTZ R42, R182, R3 ;  /* 0x00000003b62a7221 */ /* 0x002fe20000010000 */
[----:B------:R-:W-:Y:S01]  /*3ea0*/  F2FP.F16.F32.PACK_AB R183, R2, R183 ;  /* 0x000000b702b7723e */ /* 0x000fe200000000ff */
[-CC-:B------:R-:W-:Y:S01]  /*3eb0*/  FFMA.FTZ R62, R62, R5.reuse, -R25.reuse ;  /* 0x000000053e3e7223 */ /* 0x180fe20000010819 */
[-CC-:B------:R-:W-:Y:S01]  /*3ec0*/  FFMA.FTZ R82, R82, R5.reuse, -R25.reuse ;  /* 0x0000000552527223 */ /* 0x180fe20000010819 */
[-CC-:B------:R-:W-:Y:S01]  /*3ed0*/  FFMA.FTZ R44, R44, R5.reuse, -R25.reuse ;  /* 0x000000052c2c7223 */ /* 0x180fe20000010819 */
[-CC-:B------:R-:W-:Y:S01]  /*3ee0*/  FFMA.FTZ R84, R84, R5.reuse, -R25.reuse ;  /* 0x0000000554547223 */ /* 0x180fe20000010819 */
[-C--:B------:R-:W-:Y:S01]  /*3ef0*/  FFMA.FTZ R88, R88, R5.reuse, -R25 ;  /* 0x0000000558587223 */ /* 0x080fe20000010819 */
[----:B------:R-:W1:Y:S01]  /*3f00*/  MUFU.EX2 R11, R11 ;  /* 0x0000000b000b7308 */ /* 0x000e620000000800 */
[----:B--2---:R-:W-:Y:S01]  /*3f10*/  FADD.FTZ R3, R9, R42 ;  /* 0x0000002a09037221 */ /* 0x004fe20000010000 */
[----:B------:R-:W-:Y:S01]  /*3f20*/  FADD.FTZ R42, R10, R35 ;  /* 0x000000230a2a7221 */ /* 0x000fe20000010000 */
[-CC-:B------:R-:W-:Y:S01]  /*3f30*/  FFMA.FTZ R90, R90, R5.reuse, -R25.reuse ;  /* 0x000000055a5a7223 */ /* 0x180fe20000010819 */
[----:B------:R-:W-:Y:S01]  /*3f40*/  FFMA.FTZ R92, R92, R5, -R25 ;  /* 0x000000055c5c7223 */ /* 0x000fe20000010819 */
[----:B------:R-:W-:Y:S01]  /*3f50*/  LEA.HI R25, R46, R43, RZ, 0x7 ;  /* 0x0000002b2e197211 */ /* 0x000fe200078f38ff */
[----:B------:R-:W-:Y:S01]  /*3f60*/  FADD.FTZ R35, R175, R42 ;  /* 0x0000002aaf237221 */ /* 0x000fe20000010000 */
[----:B------:R-:W-:Y:S01]  /*3f70*/  F2FP.F16.F32.PACK_AB R182, R9, R182 ;  /* 0x000000b609b6723e */ /* 0x000fe200000000ff */
[----:B------:R-:W2:Y:S01]  /*3f80*/  MUFU.EX2 R178, R178 ;  /* 0x000000b200b27308 */ /* 0x000ea20000000800 */
[----:B0-----:R-:W-:Y:S01]  /*3f90*/  FADD.FTZ R0, R176, R3 ;  /* 0x00000003b0007221 */ /* 0x001fe20000010000 */
[----:B------:R-:W-:Y:S01]  /*3fa0*/  FADD.FTZ R42, R14, R35 ;  /* 0x000000230e2a7221 */ /* 0x000fe20000010000 */
[----:B------:R-:W-:-:S02]  /*3fb0*/  F2FP.F16.F32.PACK_AB R177, R4, R177 ;  /* 0x000000b104b1723e */ /* 0x000fc400000000ff */
[----:B------:R-:W-:Y:S02]  /*3fc0*/  CS2R R122, SRZ ;  /* 0x00000000007a7805 */ /* 0x000fe4000001ff00 */
[----:B------:R-:W-:Y:S01]  /*3fd0*/  F2FP.F16.F32.PACK_AB R173, R10, R173 ;  /* 0x000000ad0aad723e */ /* 0x000fe200000000ff */
[----:B------:R-:W-:Y:S01]  /*3fe0*/  FADD.FTZ R37, R169, R42 ;  /* 0x0000002aa9257221 */ /* 0x000fe20000010000 */
[----:B------:R-:W-:Y:S01]  /*3ff0*/  VIADD R10, R95, 0xfffffffe ;  /* 0xfffffffe5f0a7836 */ /* 0x000fe20000000000 */
[----:B------:R-:W0:Y:S01]  /*4000*/  MUFU.EX2 R13, R13 ;  /* 0x0000000d000d7308 */ /* 0x000e220000000800 */
[----:B-1----:R-:W-:Y:S01]  /*4010*/  FADD.FTZ R3, R11, R0 ;  /* 0x000000000b037221 */ /* 0x002fe20000010000 */
[----:B------:R-:W-:Y:S02]  /*4020*/  F2FP.F16.F32.PACK_AB R180, R7, R180 ;  /* 0x000000b407b4723e */ /* 0x000fe400000000ff */
[----:B------:R-:W-:Y:S02]  /*4030*/  CS2R R120, SRZ ;  /* 0x0000000000787805 */ /* 0x000fe4000001ff00 */
[----:B------:R-:W-:-:S02]  /*4040*/  F2FP.F16.F32.PACK_AB R179, R8, R179 ;  /* 0x000000b308b3723e */ /* 0x000fc400000000ff */
[----:B------:R-:W-:Y:S02]  /*4050*/  CS2R R118, SRZ ;  /* 0x0000000000767805 */ /* 0x000fe4000001ff00 */
[----:B------:R-:W-:Y:S02]  /*4060*/  F2FP.F16.F32.PACK_AB R175, R14, R175 ;  /* 0x000000af0eaf723e */ /* 0x000fe400000000ff */
[----:B------:R-:W-:Y:S01]  /*4070*/  CS2R R116, SRZ ;  /* 0x0000000000747805 */ /* 0x000fe2000001ff00 */
[----:B------:R-:W1:Y:S01]  /*4080*/  MUFU.EX2 R172, R172 ;  /* 0x000000ac00ac7308 */ /* 0x000e620000000800 */
[----:B--2---:R-:W-:Y:S01]  /*4090*/  FADD.FTZ R0, R178, R3 ;  /* 0x00000003b2007221 */ /* 0x004fe20000010000 */
[----:B------:R-:W-:Y:S02]  /*40a0*/  F2FP.F16.F32.PACK_AB R176, R11, R176 ;  /* 0x000000b00bb0723e */ /* 0x000fe400000000ff */
[----:B------:R-:W-:Y:S02]  /*40b0*/  CS2R R114, SRZ ;  /* 0x0000000000727805 */ /* 0x000fe4000001ff00 */
[----:B------:R-:W-:-:S02]  /*40c0*/  CS2R R112, SRZ ;  /* 0x0000000000707805 */ /* 0x000fc4000001ff00 */
[----:B------:R-:W-:Y:S02]  /*40d0*/  CS2R R110, SRZ ;  /* 0x00000000006e7805 */ /* 0x000fe4000001ff00 */
[----:B------:R-:W-:Y:S02]  /*40e0*/  CS2R R108, SRZ ;  /* 0x00000000006c7805 */ /* 0x000fe4000001ff00 */
[----:B------:R-:W-:Y:S01]  /*40f0*/  CS2R R106, SRZ ;  /* 0x00000000006a7805 */ /* 0x000fe2000001ff00 */
[----:B------:R-:W2:Y:S01]  /*4100*/  MUFU.EX2 R20, R20 ;  /* 0x0000001400147308 */ /* 0x000ea20000000800 */
[C---:B0-----:R-:W-:Y:S01]  /*4110*/  FADD.FTZ R3, R13.reuse, R0 ;  /* 0x000000000d037221 */ /* 0x041fe20000010000 */
[----:B------:R-:W-:Y:S02]  /*4120*/  F2FP.F16.F32.PACK_AB R178, R13, R178 ;  /* 0x000000b20db2723e */ /* 0x000fe400000000ff */
[----:B------:R-:W-:Y:S02]  /*4130*/  CS2R R104, SRZ ;  /* 0x0000000000687805 */ /* 0x000fe4000001ff00 */
[----:B------:R-:W-:-:S02]  /*4140*/  CS2R R102, SRZ ;  /* 0x0000000000667805 */ /* 0x000fc4000001ff00 */
[----:B------:R-:W-:Y:S02]  /*4150*/  CS2R R100, SRZ ;  /* 0x0000000000647805 */ /* 0x000fe4000001ff00 */
[----:B------:R-:W-:Y:S02]  /*4160*/  CS2R R98, SRZ ;  /* 0x0000000000627805 */ /* 0x000fe4000001ff00 */
[----:B------:R-:W-:Y:S01]  /*4170*/  CS2R R96, SRZ ;  /* 0x0000000000607805 */ /* 0x000fe2000001ff00 */
        /* <DEDUP_REMOVED lines=54> */
[----:B------:R-:W-:Y:S02]  /*44e0*/  F2FP.F16.F32.PACK_AB R163, R32, R163 ;  /* 0x000000a320a3723e */ /* 0x000fe400000000ff */
[----:B--2---:R-:W-:-:S04]  /*44f0*/  CS2R R94, SRZ ;  /* 0x00000000005e7805 */ /* 0x004fc8000001ff00 */
[----:B------:R-:W1:Y:S01]  /*4500*/  MUFU.EX2 R86, R86 ;  /* 0x0000005600567308 */ /* 0x000e620000000800 */
[C---:B---3--:R-:W-:Y:S01]  /*4510*/  FADD.FTZ R3, R33.reuse, R0 ;  /* 0x0000000021037221 */ /* 0x048fe20000010000 */
        /* <DEDUP_REMOVED lines=33> */
[----:B------:R0:W3:Y:S01]  /*4730*/  MUFU.EX2 R43, R88 ;  /* 0x00000058002b7308 */ /* 0x0000e20000000800 */
[C---:B-1----:R-:W-:Y:S01]  /*4740*/  FADD.FTZ R9, R41.reuse, R0 ;  /* 0x0000000029097221 */ /* 0x042fe20000010000 */
[----:B------:R-:W-:-:S06]  /*4750*/  F2FP.F16.F32.PACK_AB R158, R41, R82 ;  /* 0x00000052299e723e */ /* 0x000fcc00000000ff */
[----:B------:R-:W1:Y:S01]  /*4760*/  MUFU.EX2 R90, R90 ;  /* 0x0000005a005a7308 */ /* 0x000e620000000800 */
[----:B--2---:R-:W-:Y:S01]  /*4770*/  FADD.FTZ R0, R84, R9 ;  /* 0x0000000954007221 */ /* 0x004fe20000010000 */
[----:B0-----:R-:W-:-:S06]  /*4780*/  CS2R R88, SRZ ;  /* 0x0000000000587805 */ /* 0x001fcc000001ff00 */
[----:B------:R-:W0:Y:S01]  /*4790*/  MUFU.EX2 R155, R155 ;  /* 0x0000009b009b7308 */ /* 0x000e220000000800 */
[C---:B---3--:R-:W-:Y:S01]  /*47a0*/  FADD.FTZ R9, R43.reuse, R0 ;  /* 0x000000002b097221 */ /* 0x048fe20000010000 */
[----:B------:R-:W-:Y:S01]  /*47b0*/  F2FP.F16.F32.PACK_AB R152, R43, R84 ;  /* 0x000000542b98723e */ /* 0x000fe200000000ff */
[----:B------:R-:W-:-:S05]  /*47c0*/  IMAD.MOV.U32 R0, RZ, RZ, 0x3f800000 ;  /* 0x3f800000ff007424 */ /* 0x000fca00078e00ff */
[----:B------:R2:W3:Y:S01]  /*47d0*/  MUFU.EX2 R7, R92 ;  /* 0x0000005c00077308 */ /* 0x0004e20000000800 */
[----:B-1----:R-:W-:Y:S01]  /*47e0*/  FADD.FTZ R4, R90, R9 ;  /* 0x000000095a047221 */ /* 0x002fe20000010000 */
[----:B------:R-:W-:-:S04]  /*47f0*/  SHF.R.S32.HI R9, RZ, 0x7, R25 ;  /* 0x00000007ff097819 */ /* 0x000fc80000011419 */
[----:B------:R-:W-:Y:S02]  /*4800*/  VIMNMX R9, R22, R9, !PT ;  /* 0x0000000916097248 */ /* 0x000fe40007fe0100 */
[----:B------:R-:W1:Y:S01]  /*4810*/  MUFU.EX2 R40, R40 ;  /* 0x0000002800287308 */ /* 0x000e620000000800 */
[----:B0-----:R-:W-:Y:S01]  /*4820*/  FADD.FTZ R3, R155, R2 ;  /* 0x000000029b037221 */ /* 0x001fe20000010000 */
[----:B------:R-:W-:Y:S01]  /*4830*/  ISETP.GE.AND P3, PT, R10, R9, PT ;  /* 0x000000090a00720c */ /* 0x000fe20003f66270 */
[----:B------:R-:W-:Y:S01]  /*4840*/  IMAD.MOV.U32 R2, RZ, RZ, 0x3f800000 ;  /* 0x3f800000ff027424 */ /* 0x000fe200078e00ff */
[----:B--2---:R-:W-:Y:S02]  /*4850*/  CS2R R92, SRZ ;  /* 0x00000000005c7805 */ /* 0x004fe4000001ff00 */
[C---:B---3--:R-:W-:Y:S01]  /*4860*/  F2FP.F16.F32.PACK_AB R154, R7.reuse, R90 ;  /* 0x0000005a079a723e */ /* 0x048fe200000000ff */
[----:B------:R-:W-:Y:S01]  /*4870*/  FADD.FTZ R4, R7, R4 ;  /* 0x0000000407047221 */ /* 0x000fe20000010000 */
[----:B------:R-:W-:Y:S01]  /*4880*/  CS2R R90, SRZ ;  /* 0x00000000005a7805 */ /* 0x000fe2000001ff00 */
[C---:B-1----:R-:W-:Y:S01]  /*4890*/  FADD.FTZ R3, R40.reuse, R3 ;  /* 0x0000000328037221 */ /* 0x042fe20000010000 */
[----:B------:R-:W-:-:S05]  /*48a0*/  F2FP.F16.F32.PACK_AB R155, R40, R155 ;  /* 0x0000009b289b723e */ /* 0x000fca00000000ff */
[----:B------:R-:W-:Y:S05]  /*48b0*/  @!P3 BRA `(.L_x_2230) ;  /* 0x000000300078b947 */ /* 0x000fea0003800000 */
[----:B------:R-:W-:Y:S01]  /*48c0*/  IMAD.MOV.U32 R7, RZ, RZ, R6 ;  /* 0x000000ffff077224 */ /* 0x000fe200078e0006 */
[----:B------:R-:W-:Y:S01]  /*48d0*/  UMOV UR61, UR38 ;  /* 0x00000026003d7c82 */ /* 0x000fe20008000000 */
[----:B------:R-:W-:Y:S01]  /*48e0*/  IMAD.MOV.U32 R8, RZ, RZ, R12 ;  /* 0x000000ffff087224 */ /* 0x000fe200078e000c */
[----:B------:R-:W-:Y:S01]  /*48f0*/  UMOV UR60, UR36 ;  /* 0x00000024003c7c82 */ /* 0x000fe20008000000 */
[----:B------:R-:W-:Y:S01]  /*4900*/  IMAD.MOV.U32 R0, RZ, RZ, 0x3f800000 ;  /* 0x3f800000ff007424 */ /* 0x000fe200078e00ff */
[----:B------:R-:W-:Y:S01]  /*4910*/  ULDC UR58, c[0x0][0x9d8] ;  /* 0x00027600003a7ab9 */ /* 0x000fe20000000800 */
[----:B------:R-:W-:-:S07]  /*4920*/  IMAD.MOV.U32 R151, RZ, RZ, RZ ;  /* 0x000000ffff977224 */ /* 0x000fce00078e00ff */
.L_x_2239:
[----:B------:R-:W-:-:S04]  /*4930*/  UIADD3 UR6, UR60, 0x1, URZ ;  /* 0x000000013c067890 */ /* 0x000fc8000fffe03f */
[----:B------:R-:W-:-:S04]  /*4940*/  UISETP.NE.AND UP0, UPT, UR6, 0x2, UPT ;  /* 0x000000020600788c */ /* 0x000fc8000bf05270 */
[----:B------:R-:W-:Y:S02]  /*4950*/  USEL UR38, URZ, 0x1, UP0 ;  /* 0x000000013f267887 */ /* 0x000fe40008000000 */
[----:B------:R-:W-:Y:S02]  /*4960*/  USEL UR36, UR6, URZ, UP0 ;  /* 0x0000003f06247287 */ /* 0x000fe40008000000 */
[----:B------:R-:W-:Y:S01]  /*4970*/  ULOP3.LUT UR38, UR61, UR38, URZ, 0x3c, !UPT ;  /* 0x000000263d267292 */ /* 0x000fe2000f8e3c3f */
[----:B------:R-:W-:Y:S11]  /*4980*/  @!P0 BRA `(.L_x_2231) ;  /* 0x0000000000048947 */ /* 0x000ff60003800000 */
[----:B------:R-:W-:Y:S01]  /*4990*/  BPT.TRAP 0x1 ;  /* 0x000000040000795c */ /* 0x000fe20000300000 */
.L_x_2231:
[----:B------:R-:W-:Y:S01]  /*49a0*/  ULEA UR59, UR36, UR37, 0x3 ;  /* 0x00000025243b7291 */ /* 0x000fe2000f8e183f */
[----:B------:R-:W-:-:S05]  /*49b0*/  IMAD.U32 R5, RZ, RZ, UR38 ;  /* 0x00000026ff057e24 */ /* 0x000fca000f8e00ff */
[----:B------:R-:W-:-:S04]  /*49c0*/  SHF.L.U32 R5, R5, 0x1f, RZ ;  /* 0x0000001f05057819 */ /* 0x000fc800000006ff */
[----:B------:R0:W1:Y:S01]  /*49d0*/  SYNCS.PHASECHK.TRANS64.TRYWAIT P3, [UR59+0x34830], R5 ;  /* 0x03483005ff0075a7 */ /* 0x000062000806017b */
[----:B------:R-:W-:Y:S05]  /*49e0*/  @!P0 BRA `(.L_x_2232) ;  /* 0x0000000000048947 */ /* 0x000fea0003800000 */
[----:B------:R-:W-:Y:S01]  /*49f0*/  BPT.TRAP 0x1 ;  /* 0x000000040000795c */ /* 0x000fe20000300000 */
.L_x_2232:
[----:B-1----:R-:W-:Y:S05]  /*4a00*/  @P3 BRA `(.L_x_2233) ;  /* 0x0000000000083947 */ /* 0x002fea0003800000 */
[----:B------:R-:W1:Y:S02]  /*4a10*/  SYNCS.PHASECHK.TRANS64.TRYWAIT P3, [UR59+0x34830], R5 ;  /* 0x03483005ff0075a7 */ /* 0x000e64000806017b */
[----:B-1----:R-:W-:Y:S05]  /*4a20*/  @!P3 BRA `(.L_x_2234) ;  /* 0x000001040060b947 */ /* 0x002fea0003800000 */
.L_x_2233:
[----:B------:R-:W-:Y:S01]  /*4a30*/  UIMAD UR54, UR36, 0xc00, UR39 ;  /* 0x00000c00243678a4 */ /* 0x000fe2000f8e0227 */
[----:B------:R-:W-:Y:S01]  /*4a40*/  WARPGROUP.ARRIVE ;  /* 0x00000000000079c5 */ /* 0x000fe20000000000 */
[----:B------:R-:W-:Y:S01]  /*4a50*/  UMOV UR55, 0x40000040 ;  /* 0x4000004000377882 */ /* 0x000fe20000000000 */
[----:B------:R-:W-:Y:S01]  /*4a60*/  UMOV UR7, 0x40000040 ;  /* 0x4000004000077882 */ /* 0x000fe20000000000 */
[----:B------:R-:W-:Y:S01]  /*4a70*/  UIADD3 UR6, UR54, 0x2, URZ ;  /* 0x0000000236067890 */ /* 0x000fe2000fffe03f */
[-C--:B------:R-:W-:Y:S01]  /*4a80*/  FMUL.FTZ R88, R88, R2.reuse ;  /* 0x0000000258587220 */ /* 0x080fe20000410000 */
[----:B------:R-:W-:Y:S01]  /*4a90*/  UIADD3 UR10, UR54, 0x4, URZ ;  /* 0x00000004360a7890 */ /* 0x000fe2000fffe03f */
[-C--:B------:R-:W-:Y:S01]  /*4aa0*/  FMUL.FTZ R89, R89, R2.reuse ;  /* 0x0000000259597220 */ /* 0x080fe20000410000 */
[----:B------:R-:W-:Y:S01]  /*4ab0*/  UMOV UR11, 0x40000040 ;  /* 0x40000040000b7882 */ /* 0x000fe20000000000 */
[----:B------:R-:W-:Y:S01]  /*4ac0*/  HGMMA.64x128x16.F32 R24, gdesc[UR52], RZ, !UPT, gsb0 ;  /* 0x01e00000341879f0 */ /* 0x000fe2000c0008ff */
        /* <DEDUP_REMOVED lines=116> */
.L_x_2235:
[----:B------:R-:W-:Y:S01]  /*5210*/  ULEA UR7, UR60, UR37, 0x3 ;  /* 0x000000253c077291 */ /* 0x000fe2000f8e183f */
[----:B------:R-:W-:-:S05]  /*5220*/  IMAD.U32 R0, RZ, RZ, UR61 ;  /* 0x0000003dff007e24 */ /* 0x000fca000f8e00ff */
[----:B------:R-:W-:-:S04]  /*5230*/  SHF.L.U32 R0, R0, 0x1f, RZ ;  /* 0x0000001f00007819 */ /* 0x000fc800000006ff */
[----:B------:R2:W3:Y:S01]  /*5240*/  SYNCS.PHASECHK.TRANS64.TRYWAIT P3, [UR7+0x34850], R0 ;  /* 0x03485000ff0075a7 */ /* 0x0004e20008060147 */
[----:B------:R-:W-:Y:S05]  /*5250*/  @!P0 BRA `(.L_x_2236) ;  /* 0x0000000000048947 */ /* 0x000fea0003800000 */
[----:B------:R-:W-:Y:S01]  /*5260*/  BPT.TRAP 0x1 ;  /* 0x000000040000795c */ /* 0x000fe20000300000 */
.L_x_2236:
[----:B---3--:R-:W-:Y:S05]  /*5270*/  @P3 BRA `(.L_x_2237) ;  /* 0x0000000000083947 */ /* 0x008fea0003800000 */
[----:B------:R-:W3:Y:S02]  /*5280*/  SYNCS.PHASECHK.TRANS64.TRYWAIT P3, [UR7+0x34850], R0 ;  /* 0x03485000ff0075a7 */ /* 0x000ee40008060147 */
[----:B---3--:R-:W-:Y:S05]  /*5290*/  @!P3 BRA `(.L_x_2238) ;  /* 0x000000fc005cb947 */ /* 0x008fea0003800000 */
.L_x_2237:
[----:B------:R-:W-:Y:S01]  /*52a0*/  UIADD3 UR6, UR37, 0x400, URZ ;  /* 0x0000040025067890 */ /* 0x000fe2000fffe03f */
[----:B------:R-:W-:Y:S01]  /*52b0*/  WARPGROUP.ARRIVE ;  /* 0x00000000000079c5 */ /* 0x000fe20000000000 */
[----:B------:R-:W-:Y:S01]  /*52c0*/  UMOV UR11, 0x40000040 ;  /* 0x40000040000b7882 */ /* 0x000fe20000000000 */
[----:B------:R-:W-:Y:S01]  /*52d0*/  FMUL.FTZ R13, R32, UR58 ;  /* 0x0000003a200d7c20 */ /* 0x000fe20008410000 */
[----:B------:R-:W-:Y:S01]  /*52e0*/  USHF.R.U32.HI UR6, URZ, 0x4, UR6 ;  /* 0x000000043f067899 */ /* 0x000fe20008011606 */
[----:B------:R-:W3:Y:S01]  /*52f0*/  @P2 LDC R32, c[0x0][0x44c] ;  /* 0x00011300ff202b82 */ /* 0x000ee20000000800 */
[----:B01----:R-:W-:Y:S01]  /*5300*/  FMUL.FTZ R5, R31, UR58 ;  /* 0x0000003a1f057c20 */ /* 0x003fe20008410000 */
[----:B------:R-:W-:Y:S01]  /*5310*/  FMUL.FTZ R15, R36, UR58 ;  /* 0x0000003a240f7c20 */ /* 0x000fe20008410000 */
[----:B------:R-:W-:Y:S01]  /*5320*/  ULOP3.LUT UR6, UR6, 0x3fff, URZ, 0xc0, !UPT ;  /* 0x00003fff06067892 */ /* 0x000fe2000f8ec03f */
[----:B------:R-:W-:Y:S01]  /*5330*/  FMUL.FTZ R20, R37, UR58 ;  /* 0x0000003a25147c20 */ /* 0x000fe20008410000 */
[----:B------:R-:W-:Y:S01]  /*5340*/  FMUL.FTZ R37, R39, UR58 ;  /* 0x0000003a27257c20 */ /* 0x000fe20008410000 */
[----:B------:R-:W-:Y:S01]  /*5350*/  IMAD.MOV.U32 R39, RZ, RZ, -0x80 ;  /* 0xffffff80ff277424 */ /* 0x000fe200078e00ff */
[----:B------:R-:W-:Y:S01]  /*5360*/  ULOP3.LUT UR6, UR6, 0x4000000, URZ, 0xfc, !UPT ;  /* 0x0400000006067892 */ /* 0x000fe2000f8efc3f */
[----:B------:R-:W0:Y:S01]  /*5370*/  @P2 LDC R31, c[0x0][0x450] ;  /* 0x00011400ff1f2b82 */ /* 0x000e220000000800 */
[----:B------:R-:W-:Y:S01]  /*5380*/  FMUL.FTZ R232, R26, UR58 ;  /* 0x0000003a1ae87c20 */ /* 0x000fe20008410000 */
[----:B------:R-:W-:Y:S01]  /*5390*/  IMAD R39, R10, R39, 0x1 ;  /* 0x000000010a277424 */ /* 0x000fe200078e0227 */
[----:B------:R-:W-:Y:S01]  /*53a0*/  ULEA UR6, UR60, UR6, 0xb ;  /* 0x000000063c067291 */ /* 0x000fe2000f8e583f */
[----:B------:R-:W-:Y:S01]  /*53b0*/  FMUL.FTZ R14, R33, UR58 ;  /* 0x0000003a210e7c20 */ /* 0x000fe20008410000 */
[----:B------:R-:W-:Y:S01]  /*53c0*/  FMUL.FTZ R33, R34, UR58 ;  /* 0x0000003a22217c20 */ /* 0x000fe20008410000 */
[----:B------:R-:W-:Y:S01]  /*53d0*/  FMUL.FTZ R6, R30, UR58 ;  /* 0x0000003a1e067c20 */ /* 0x000fe20008410000 */
[----:B------:R-:W-:Y:S01]  /*53e0*/  IADD3 R34, R16, R39, -R184 ;  /* 0x0000002710227210 */ /* 0x000fe20007ffe8b8 */
[----:B------:R-:W1:Y:S01]  /*53f0*/  MUFU.TANH R232, R232 ;  /* 0x000000e800e87308 */ /* 0x000e620000002400 */
[----:B------:R-:W-:Y:S01]  /*5400*/  FMUL.FTZ R35, R35, UR58 ;  /* 0x0000003a23237c20 */ /* 0x000fe20008410000 */
[----:B------:R-:W-:Y:S01]  /*5410*/  UMOV UR10, UR6 ;  /* 0x00000006000a7c82 */ /* 0x000fe20008000000 */
[----:B--2---:R-:W-:Y:S01]  /*5420*/  FMUL.FTZ R0, R24, UR58 ;  /* 0x0000003a18007c20 */ /* 0x004fe20008410000 */
[----:B------:R-:W-:Y:S01]  /*5430*/  HGMMA.64x128x16.F32 R88, R180, gdesc[UR8].tnspB, R88, gsb0 ;  /* 0x41e00008b4587df0 */ /* 0x000fe20008000858 */
[----:B------:R-:W-:Y:S01]  /*5440*/  UIADD3 UR10, UR6, 0x80, URZ ;  /* 0x00000080060a7890 */ /* 0x000fe2000fffe03f */
[----:B------:R-:W-:Y:S01]  /*5450*/  FMUL.FTZ R24, R41, UR58 ;  /* 0x0000003a29187c20 */ /* 0x000fe20008410000 */
[----:B------:R-:W-:Y:S01]  /*5460*/  UMOV UR11, 0x40000040 ;  /* 0x40000040000b7882 */ /* 0x000fe20000000000 */
        /* <DEDUP_REMOVED lines=29> */
[----:B------:R-:W-:Y:S01]  /*5640*/  UMOV UR61, UR38 ;  /* 0x00000026003d7c82 */ /* 0x000fe20008000000 */
[----:B------:R-:W-:-:S02]  /*5650*/  UMOV UR60, UR36 ;  /* 0x00000024003c7c82 */ /* 0x000fc40008000000 */
        /* <DEDUP_REMOVED lines=22> */
[----:B------:R-:W2:Y:S08]  /*57c0*/  MUFU.TANH R182, R182 ;  /* 0x000000b600b67308 */ /* 0x000eb00000002400 */
        /* <DEDUP_REMOVED lines=18> */
[----:B------:R-:W-:Y:S01]  /*58f0*/  UIADD3 UR10, UR6, 0x180, URZ ;  /* 0x00000180060a7890 */ /* 0x000fe2000fffe03f */
[----:B------:R-:W-:Y:S01]  /*5900*/  UMOV UR11, 0x40000040 ;  /* 0x40000040000b7882 */ /* 0x000fe20000000000 */
[----:B------:R-:W-:Y:S02]  /*5910*/  WARPGROUP.DEPBAR.LE gsb0, 0x0 ;  /* 0x00008000000079c5 */ /* 0x000fe40000010000 */
[----:B------:R-:W-:Y:S01]  /*5920*/  WARPGROUP.ARRIVE ;  /* 0x00000000000079c5 */ /* 0x000fe20000000000 */
[----:B------:R-:W-:-:S06]  /*5930*/  FMUL.FTZ R172, R38, UR58 ;  /* 0x0000003a26ac7c20 */ /* 0x000fcc0008410000 */
[----:B------:R-:W-:Y:S01]  /*5940*/  HGMMA.64x128x16.F32 R88, R168, gdesc[UR8].tnspB, R88, gsb0 ;  /* 0x41e00008a8587df0 */ /* 0x000fe20008000858 */
[----:B------:R-:W-:Y:S01]  /*5950*/  UIADD3 UR10, UR6, 0x200, URZ ;  /* 0x00000200060a7890 */ /* 0x000fe2000fffe03f */
[----:B------:R-:W4:Y:S01]  /*5960*/  MUFU.TANH R172, R172 ;  /* 0x000000ac00ac7308 */ /* 0x000f220000002400 */
[----:B------:R-:W-:Y:S01]  /*5970*/  UMOV UR11, 0x40000040 ;  /* 0x40000040000b7882 */ /* 0x000fe20000000000 */
[----:B------:R-:W-:Y:S02]  /*5980*/  WARPGROUP.DEPBAR.LE gsb0, 0x0 ;  /* 0x00008000000079c5 */ /* 0x000fe40000010000 */
[----:B------:R-:W-:Y:S01]  /*5990*/  WARPGROUP.ARRIVE ;  /* 0x00000000000079c5 */ /* 0x000fe20000000000 */
[----:B------:R-:W-:Y:S02]  /*59a0*/  IMAD.IADD R169, R185, 0x1, R18 ;  /* 0x00000001b9a97824 */ /* 0x000fe400078e0212 */
[----:B------:R-:W-:Y:S02]  /*59b0*/  FMUL.FTZ R168, R46, UR58 ;  /* 0x0000003a2ea87c20 */ /* 0x000fe40008410000 */
[----:B---3--:R-:W-:Y:S01]  /*59c0*/  @P2 IMAD.HI.U32 R32, R169, R32, RZ ;  /* 0x00000020a9202227 */ /* 0x008fe200078e00ff */
[----:B------:R-:W-:Y:S01]  /*59d0*/  HGMMA.64x128x16.F32 R88, R164, gdesc[UR8].tnspB, R88, gsb0 ;  /* 0x41e00008a4587df0 */ /* 0x000fe20008000858 */
[----:B------:R-:W-:-:S02]  /*59e0*/  UIADD3 UR10, UR6, 0x280, URZ ;  /* 0x00000280060a7890 */ /* 0x000fc4000fffe03f */
[----:B------:R-:W3:Y:S01]  /*59f0*/  MUFU.TANH R168, R168 ;  /* 0x000000a800a87308 */ /* 0x000ee20000002400 */
[----:B------:R-:W-:Y:S01]  /*5a00*/  UMOV UR11, 0x40000040 ;  /* 0x40000040000b7882 */ /* 0x000fe20000000000 */
[----:B0-----:R-:W-:Y:S01]  /*5a10*/  @P2 SHF.R.U32.HI R169, RZ, R31, R32 ;  /* 0x0000001fffa92219 */ /* 0x001fe20000011620 */
[----:B------:R-:W-:Y:S01]  /*5a20*/  FMUL.FTZ R32, R57, UR58 ;  /* 0x0000003a39207c20 */ /* 0x000fe20008410000 */
[----:B------:R-:W-:Y:S02]  /*5a30*/  IMAD.IADD R57, R34, 0x1, -R17 ;  /* 0x0000000122397824 */ /* 0x000fe400078e0a11 */
[----:B------:R-:W-:Y:S01]  /*5a40*/  FMUL.FTZ R31, R56, UR58 ;  /* 0x0000003a381f7c20 */ /* 0x000fe20008410000 */
[----:B------:R-:W0:Y:S02]  /*5a50*/  SHFL.IDX PT, R36, R169, 0x1, 0x1c1f ;  /* 0x003c1f00a9247f89 */ /* 0x000e2400000e0000 */
[----:B------:R-:W-:Y:S08]  /*5a60*/  MUFU.TANH R32, R32 ;  /* 0x0000002000207308 */ /* 0x000ff00000002400 */
[----:B------:R-:W-:Y:S01]  /*5a70*/  MUFU.TANH R31, R31 ;  /* 0x0000001f001f7308 */ /* 0x000fe20000002400 */
[----:B0-----:R-:W-:-:S05]  /*5a80*/  IMAD.IADD R39, R57, 0x1, R36 ;  /* 0x0000000139277824 */ /* 0x001fca00078e0224 */
[C---:B------:R-:W-:Y:S02]  /*5a90*/  ISETP.GT.AND P3, PT, R39.reuse, RZ, PT ;  /* 0x000000ff2700720c */ /* 0x040fe40003f64270 */
[C---:B------:R-:W-:Y:S02]  /*5aa0*/  ISETP.GT.AND P4, PT, R39.reuse, 0x1, PT ;  /* 0x000000012700780c */ /* 0x040fe40003f84270 */
[----:B-1----:R-:W-:Y:S02]  /*5ab0*/  FSEL R232, R232, -INF , P3 ;  /* 0xff800000e8e87808 */ /* 0x002fe40001800000 */
[C---:B------:R-:W-:Y:S02]  /*5ac0*/  ISETP.GT.AND P3, PT, R39.reuse, 0x8, PT ;  /* 0x000000082700780c */ /* 0x040fe40003f64270 */
[----:B--2---:R-:W-:Y:S02]  /*5ad0*/  FSEL R182, R182, -INF , P4 ;  /* 0xff800000b6b67808 */ /* 0x004fe40002000000 */
[----:B------:R-:W-:-:S02]  /*5ae0*/  ISETP.GT.AND P4, PT, R39, 0x9, PT ;  /* 0x000000092700780c */ /* 0x000fc40003f84270 */
[----:B------:R-:W-:Y:S02]  /*5af0*/  FSEL R36, R6, -INF , P3 ;  /* 0xff80000006247808 */ /* 0x000fe40001800000 */
[----:B------:R-:W-:Y:S01]  /*5b00*/  ISETP.GT.AND P3, PT, R39, 0x10, PT ;  /* 0x000000102700780c */ /* 0x000fe20003f64270 */
[----:B------:R0:W-:Y:S01]  /*5b10*/  MUFU.TANH R6, R63 ;  /* 0x0000003f00067308 */ /* 0x0001e20000002400 */
[----:B------:R-:W-:Y:S01]  /*5b20*/  FSEL R34, R5, -INF , P4 ;  /* 0xff80000005227808 */ /* 0x000fe20002000000 */
[----:B------:R-:W-:Y:S01]  /*5b30*/  FMUL.FTZ R5, R66, UR58 ;  /* 0x0000003a42057c20 */ /* 0x000fe20008410000 */
[----:B------:R-:W-:Y:S02]  /*5b40*/  ISETP.GT.AND P4, PT, R39, 0x11, PT ;  /* 0x000000112700780c */ /* 0x000fe40003f84270 */
[----:B------:R-:W-:Y:S01]  /*5b50*/  FSEL R40, R33, -INF , P3 ;  /* 0xff80000021287808 */ /* 0x000fe20001800000 */
[----:B------:R-:W-:Y:S01]  /*5b60*/  FMUL.FTZ R33, R67, UR58 ;  /* 0x0000003a43217c20 */ /* 0x000fe20008410000 */
[----:B------:R-:W-:Y:S01]  /*5b70*/  ISETP.GT.AND P3, PT, R39, 0x18, PT ;  /* 0x000000182700780c */ /* 0x000fe20003f64270 */
[----:B------:R-:W-:Y:S01]  /*5b80*/  MUFU.TANH R5, R5 ;  /* 0x0000000500057308 */ /* 0x000fe20000002400 */
[----:B------:R-:W-:Y:S01]  /*5b90*/  FSEL R38, R35, -INF , P4 ;  /* 0xff80000023267808 */ /* 0x000fe20002000000 */
[----:B------:R-:W-:Y:S01]  /*5ba0*/  FMUL.FTZ R35, R74, UR58 ;  /* 0x0000003a4a237c20 */ /* 0x000fe20008410000 */
[----:B------:R-:W-:Y:S01]  /*5bb0*/  ISETP.GT.AND P4, PT, R39, 0x19, PT ;  /* 0x000000192700780c */ /* 0x000fe20003f84270 */
[----:B0-----:R-:W-:Y:S01]  /*5bc0*/  FMUL.FTZ R63, R85, UR58 ;  /* 0x0000003a553f7c20 */ /* 0x001fe20008410000 */
[----:B----4-:R-:W-:-:S02]  /*5bd0*/  FSEL R44, R172, -INF , P3 ;  /* 0xff800000ac2c7808 */ /* 0x010fc40001800000 */
[----:B------:R-:W-:Y:S01]  /*5be0*/  ISETP.GT.AND P3, PT, R39, 0x20, PT ;  /* 0x000000202700780c */ /* 0x000fe20003f64270 */
[----:B------:R-:W-:Y:S01]  /*5bf0*/  MUFU.TANH R33, R33 ;  /* 0x0000002100217308 */ /* 0x000fe20000002400 */
        /* <DEDUP_REMOVED lines=9> */
[----:B------:R-:W-:-:S02]  /*5c90*/  ISETP.GT.AND P4, PT, R39, 0x29, PT ;  /* 0x000000292700780c */ /* 0x000fc40003f84270 */
[----:B---3--:R-:W-:Y:S02]  /*5ca0*/  FSEL R50, R168, -INF , P3 ;  /* 0xff800000a8327808 */ /* 0x008fe40001800000 */
        /* <DEDUP_REMOVED lines=12> */
[----:B------:R-:W-:Y:S01]  /*5d70*/  FSEL R58, R51, -INF , P3 ;  /* 0xff800000333a7808 */ /* 0x000fe20001800000 */
[----:B------:R-:W-:Y:S01]  /*5d80*/  FMUL.FTZ R51, R77, UR58 ;  /* 0x0000003a4d337c20 */ /* 0x000fe20008410000 */
[----:B------:R-:W-:Y:S01]  /*5d90*/  ISETP.GT.AND P3, PT, R39, 0x40, PT ;  /* 0x000000402700780c */ /* 0x000fe20003f64270 */
[----:B------:R-:W-:Y:S08]  /*5da0*/  MUFU.TANH R41, R41 ;  /* 0x0000002900297308 */ /* 0x000ff00000002400 */
[----:B------:R-:W-:Y:S08]  /*5db0*/  MUFU.TANH R43, R43 ;  /* 0x0000002b002b7308 */ /* 0x000ff00000002400 */
[----:B------:R-:W-:Y:S08]  /*5dc0*/  MUFU.TANH R45, R45 ;  /* 0x0000002d002d7308 */ /* 0x000ff00000002400 */
[----:B------:R-:W-:Y:S08]  /*5dd0*/  MUFU.TANH R47, R47 ;  /* 0x0000002f002f7308 */ /* 0x000ff00000002400 */
[----:B------:R-:W-:Y:S08]  /*5de0*/  MUFU.TANH R49, R49 ;  /* 0x0000003100317308 */ /* 0x000ff00000002400 */
[----:B------:R-:W-:Y:S01]  /*5df0*/  MUFU.TANH R51, R51 ;  /* 0x0000003300337308 */ /* 0x000fe20000002400 */
[----:B------:R-:W-:-:S02]  /*5e00*/  WARPGROUP.DEPBAR.LE gsb0, 0x0 ;  /* 0x00008000000079c5 */ /* 0x000fc40000010000 */
[----:B------:R-:W-:Y:S01]  /*5e10*/  FMNMX.FTZ R165, R232, R7, !PT ;  /* 0x00000007e8a57209 */ /* 0x000fe20007810000 */
[----:B------:R-:W-:Y:S01]  /*5e20*/  FMUL.FTZ R166, R70, UR58 ;  /* 0x0000003a46a67c20 */ /* 0x000fe20008410000 */
[----:B------:R-:W-:Y:S01]  /*5e30*/  FSEL R70, R55, -INF , P3 ;  /* 0xff80000037467808 */ /* 0x000fe20001800000 */
[----:B------:R-:W-:Y:S01]  /*5e40*/  WARPGROUP.ARRIVE ;  /* 0x00000000000079c5 */ /* 0x000fe20000000000 */
[----:B------:R-:W-:Y:S01]  /*5e50*/  FMNMX.FTZ R165, R182, R165, !PT ;  /* 0x000000a5b6a57209 */ /* 0x000fe20007810000 */
[----:B------:R0:W1:Y:S01]  /*5e60*/  MUFU.TANH R164, R62 ;  /* 0x0000003e00a47308 */ /* 0x0000620000002400 */
[----:B------:R-:W-:Y:S01]  /*5e70*/  ISETP.GT.AND P3, PT, R39, 0x48, PT ;  /* 0x000000482700780c */ /* 0x000fe20003f64270 */
[----:B------:R-:W-:Y:S01]  /*5e80*/  FMUL.FTZ R55, R81, UR58 ;  /* 0x0000003a51377c20 */ /* 0x000fe20008410000 */
[----:B------:R-:W-:Y:S01]  /*5e90*/  FMNMX.FTZ R165, R36, R165, !PT ;  /* 0x000000a524a57209 */ /* 0x000fe20007810000 */
[----:B------:R-:W-:Y:S01]  /*5ea0*/  HGMMA.64x128x16.F32 R88, R160, gdesc[UR8].tnspB, R88, gsb0 ;  /* 0x41e00008a0587df0 */ /* 0x000fe20008000858 */
[----:B------:R-:W-:-:S02]  /*5eb0*/  UIADD3 UR10, UR6, 0x300, URZ ;  /* 0x00000300060a7890 */ /* 0x000fc4000fffe03f */
[----:B------:R-:W-:Y:S01]  /*5ec0*/  FMNMX.FTZ R165, R34, R165, !PT ;  /* 0x000000a522a57209 */ /* 0x000fe20007810000 */
[----:B------:R-:W2:Y:S01]  /*5ed0*/  MUFU.TANH R166, R166 ;  /* 0x000000a600a67308 */ /* 0x000ea20000002400 */
[----:B0-----:R-:W-:Y:S01]  /*5ee0*/  FSEL R62, R53, -INF , P4 ;  /* 0xff800000353e7808 */ /* 0x001fe20002000000 */
[----:B------:R-:W-:Y:S01]  /*5ef0*/  FMUL.FTZ R53, R80, UR58 ;  /* 0x0000003a50357c20 */ /* 0x000fe20008410000 */
[----:B------:R-:W-:Y:S01]  /*5f00*/  FMNMX.FTZ R165, R40, R165, !PT ;  /* 0x000000a528a57209 */ /* 0x000fe20007810000 */
[----:B------:R-:W-:Y:S01]  /*5f10*/  UMOV UR11, 0x40000040 ;  /* 0x40000040000b7882 */ /* 0x000fe20000000000 */
[----:B------:R-:W-:Y:S01]  /*5f20*/  ISETP.GT.AND P4, PT, R39, 0x41, PT ;  /* 0x000000412700780c */ /* 0x000fe20003f84270 */
[----:B------:R-:W-:Y:S01]  /*5f30*/  UIADD3 UR6, UR6, 0x380, URZ ;  /* 0x0000038006067890 */ /* 0x000fe2000fffe03f */
[----:B------:R-:W-:Y:S01]  /*5f40*/  FMNMX.FTZ R165, R38, R165, !PT ;  /* 0x000000a526a57209 */ /* 0x000fe20007810000 */
[----:B------:R-:W-:Y:S01]  /*5f50*/  MUFU.TANH R53, R53 ;  /* 0x0000003500357308 */ /* 0x000fe20000002400 */
[----:B------:R-:W-:-:S02]  /*5f60*/  FSEL R66, R59, -INF , P4 ;  /* 0xff8000003b427808 */ /* 0x000fc40002000000 */
[----:B------:R-:W-:Y:S02]  /*5f70*/  FMNMX.FTZ R165, R44, R165, !PT ;  /* 0x000000a52ca57209 */ /* 0x000fe40007810000 */
[C---:B------:R-:W-:Y:S02]  /*5f80*/  ISETP.GT.AND P4, PT, R39.reuse, 0x49, PT ;  /* 0x000000492700780c */ /* 0x040fe40003f84270 */
[----:B------:R-:W-:Y:S01]  /*5f90*/  FMNMX.FTZ R165, R42, R165, !PT ;  /* 0x000000a52aa57209 */ /* 0x000fe20007810000 */
[----:B------:R-:W-:Y:S01]  /*5fa0*/  MUFU.TANH R55, R55 ;  /* 0x0000003700377308 */ /* 0x000fe20000002400 */
[----:B-1----:R-:W-:Y:S02]  /*5fb0*/  FSEL R74, R164, -INF , P3 ;  /* 0xff800000a44a7808 */ /* 0x002fe40001800000 */
[----:B------:R-:W-:Y:S02]  /*5fc0*/  FMNMX.FTZ R165, R48, R165, !PT ;  /* 0x000000a530a57209 */ /* 0x000fe40007810000 */
[----:B------:R-:W-:-:S02]  /*5fd0*/  ISETP.GT.AND P3, PT, R39, 0x50, PT ;  /* 0x000000502700780c */ /* 0x000fc40003f64270 */
[----:B------:R-:W-:Y:S01]  /*5fe0*/  FMNMX.FTZ R165, R46, R165, !PT ;  /* 0x000000a52ea57209 */ /* 0x000fe20007810000 */
[----:B------:R-:W-:Y:S01]  /*5ff0*/  MUFU.TANH R63, R63 ;  /* 0x0000003f003f7308 */ /* 0x000fe20000002400 */
[----:B------:R-:W-:Y:S01]  /*6000*/  FSEL R78, R6, -INF , P4 ;  /* 0xff800000064e7808 */ /* 0x000fe20002000000 */
[----:B------:R-:W-:Y:S01]  /*6010*/  FMUL.FTZ R6, R82, UR58 ;  /* 0x0000003a52067c20 */ /* 0x000fe20008410000 */
[----:B------:R-:W-:Y:S02]  /*6020*/  FMNMX.FTZ R165, R50, R165, !PT ;  /* 0x000000a532a57209 */ /* 0x000fe40007810000 */
[----:B------:R-:W-:Y:S02]  /*6030*/  ISETP.GT.AND P4, PT, R39, 0x51, PT ;  /* 0x000000512700780c */ /* 0x000fe40003f84270 */
[----:B------:R-:W-:Y:S01]  /*6040*/  FMNMX.FTZ R165, R52, R165, !PT ;  /* 0x000000a534a57209 */ /* 0x000fe20007810000 */
[----:B------:R-:W0:Y:S01]  /*6050*/  MUFU.TANH R6, R6 ;  /* 0x0000000600067308 */ /* 0x000e220000002400 */
[----:B------:R-:W-:Y:S01]  /*6060*/  FSEL R82, R5, -INF , P3 ;  /* 0xff80000005527808 */ /* 0x000fe20001800000 */
[----:B------:R-:W-:Y:S01]  /*6070*/  FMUL.FTZ R5, R86, UR58 ;  /* 0x0000003a56057c20 */ /* 0x000fe20008410000 */
[----:B------:R-:W-:-:S02]  /*6080*/  FMNMX.FTZ R165, R56, R165, !PT ;  /* 0x000000a538a57209 */ /* 0x000fc40007810000 */
[----:B------:R-:W-:Y:S02]  /*6090*/  ISETP.GT.AND P3, PT, R39, 0x58, PT ;  /* 0x000000582700780c */ /* 0x000fe40003f64270 */
[----:B------:R-:W-:Y:S01]  /*60a0*/  FMNMX.FTZ R165, R54, R165, !PT ;  /* 0x000000a536a57209 */ /* 0x000fe20007810000 */
[----:B------:R-:W1:Y:S01]  /*60b0*/  MUFU.TANH R5, R5 ;  /* 0x0000000500057308 */ /* 0x000e620000002400 */
[----:B------:R-:W-:Y:S01]  /*60c0*/  FSEL R164, R33, -INF , P4 ;  /* 0xff80000021a47808 */ /* 0x000fe20002000000 */
[----:B------:R-:W-:Y:S01]  /*60d0*/  FMUL.FTZ R33, R60, UR58 ;  /* 0x0000003a3c217c20 */ /* 0x000fe20008410000 */
[----:B------:R-:W-:Y:S02]  /*60e0*/  FMNMX.FTZ R165, R58, R165, !PT ;  /* 0x000000a53aa57209 */ /* 0x000fe40007810000 */
[----:B------:R-:W-:Y:S02]  /*60f0*/  ISETP.GT.AND P4, PT, R39, 0x59, PT ;  /* 0x000000592700780c */ /* 0x000fe40003f84270 */
[----:B------:R-:W-:Y:S01]  /*6100*/  FMNMX.FTZ R165, R62, R165, !PT ;  /* 0x000000a53ea57209 */ /* 0x000fe20007810000 */
[----:B------:R-:W3:Y:S01]  /*6110*/  MUFU.TANH R33, R33 ;  /* 0x0000002100217308 */ /* 0x000ee20000002400 */
[----:B--2---:R-:W-:-:S02]  /*6120*/  FSEL R166, R166, -INF , P3 ;  /* 0xff800000a6a67808 */ /* 0x004fc40001800000 */
[----:B------:R-:W-:Y:S02]  /*6130*/  FMNMX.FTZ R165, R70, R165, !PT ;  /* 0x000000a546a57209 */ /* 0x000fe40007810000 */
[C---:B------:R-:W-:Y:S02]  /*6140*/  ISETP.GT.AND P3, PT, R39.reuse, 0x60, PT ;  /* 0x000000602700780c */ /* 0x040fe40003f64270 */
[----:B------:R-:W-:Y:S02]  /*6150*/  FMNMX.FTZ R165, R66, R165, !PT ;  /* 0x000000a542a57209 */ /* 0x000fe40007810000 */
[----:B------:R-:W-:Y:S02]  /*6160*/  FSEL R168, R168, -INF , P4 ;  /* 0xff800000a8a87808 */ /* 0x000fe40002000000 */
[----:B------:R-:W-:Y:S02]  /*6170*/  FMNMX.FTZ R165, R74, R165, !PT ;  /* 0x000000a54aa57209 */ /* 0x000fe40007810000 */
[----:B------:R-:W-:-:S02]  /*6180*/  ISETP.GT.AND P4, PT, R39, 0x61, PT ;  /* 0x000000612700780c */ /* 0x000fc40003f84270 */
[----:B------:R-:W-:Y:S02]  /*6190*/  FMNMX.FTZ R165, R78, R165, !PT ;  /* 0x000000a54ea57209 */ /* 0x000fe40007810000 */
[----:B------:R-:W-:Y:S01]  /*61a0*/  FSEL R86, R35, -INF , P3 ;  /* 0xff80000023567808 */ /* 0x000fe20001800000 */
[----:B------:R-:W-:Y:S01]  /*61b0*/  FMUL.FTZ R35, R61, UR58 ;  /* 0x0000003a3d237c20 */ /* 0x000fe20008410000 */
[----:B------:R-:W-:Y:S02]  /*61c0*/  FMNMX.FTZ R165, R82, R165, !PT ;  /* 0x000000a552a57209 */ /* 0x000fe40007810000 */
[----:B------:R-:W-:Y:S02]  /*61d0*/  ISETP.GT.AND P3, PT, R39, 0x68, PT ;  /* 0x000000682700780c */ /* 0x000fe40003f64270 */
[----:B------:R-:W-:Y:S01]  /*61e0*/  FMNMX.FTZ R165, R164, R165, !PT ;  /* 0x000000a5a4a57209 */ /* 0x000fe20007810000 */
[----:B------:R-:W2:Y:S01]  /*61f0*/  MUFU.TANH R35, R35 ;  /* 0x0000002300237308 */ /* 0x000ea20000002400 */
[----:B------:R-:W-:-:S02]  /*6200*/  FSEL R170, R75, -INF , P4 ;  /* 0xff8000004baa7808 */ /* 0x000fc40002000000 */
[----:B------:R-:W-:Y:S02]  /*6210*/  FMNMX.FTZ R165, R166, R165, !PT ;  /* 0x000000a5a6a57209 */ /* 0x000fe40007810000 */
[----:B------:R-:W-:Y:S02]  /*6220*/  ISETP.GT.AND P4, PT, R39, 0x69, PT ;  /* 0x000000692700780c */ /* 0x000fe40003f84270 */
[----:B------:R-:W-:Y:S02]  /*6230*/  FMNMX.FTZ R165, R168, R165, !PT ;  /* 0x000000a5a8a57209 */ /* 0x000fe40007810000 */
[----:B------:R-:W-:Y:S01]  /*6240*/  FSEL R176, R37, -INF , P3 ;  /* 0xff80000025b07808 */ /* 0x000fe20001800000 */
[----:B------:R-:W-:Y:S01]  /*6250*/  FMUL.FTZ R37, R64, UR58 ;  /* 0x0000003a40257c20 */ /* 0x000fe20008410000 */
[----:B------:R-:W-:Y:S01]  /*6260*/  FMNMX.FTZ R165, R86, R165, !PT ;  /* 0x000000a556a57209 */ /* 0x000fe20007810000 */
[----:B------:R-:W4:Y:S01]  /*6270*/  SHFL.IDX PT, R64, R169, RZ, 0x1c1f ;  /* 0x001c1fffa9407589 */ /* 0x000f2200000e0000 */
[----:B------:R-:W-:-:S02]  /*6280*/  ISETP.GT.AND P3, PT, R39, 0x70, PT ;  /* 0x000000702700780c */ /* 0x000fc40003f64270 */
[----:B------:R-:W-:Y:S01]  /*6290*/  FMNMX.FTZ R165, R170, R165, !PT ;  /* 0x000000a5aaa57209 */ /* 0x000fe20007810000 */
[----:B------:R-:W5:Y:S01]  /*62a0*/  MUFU.TANH R37, R37 ;  /* 0x0000002500257308 */ /* 0x000f620000002400 */
[----:B------:R-:W-:Y:S02]  /*62b0*/  FSEL R178, R79, -INF , P4 ;  /* 0xff8000004fb27808 */ /* 0x000fe40002000000 */
[----:B------:R-:W-:Y:S02]  /*62c0*/  FMNMX.FTZ R165, R176, R165, !PT ;  /* 0x000000a5b0a57209 */ /* 0x000fe40007810000 */
[----:B------:R-:W-:Y:S02]  /*62d0*/  ISETP.GT.AND P4, PT, R39, 0x71, PT ;  /* 0x000000712700780c */ /* 0x000fe40003f84270 */
[----:B0-----:R-:W-:Y:S02]  /*62e0*/  FSEL R172, R6, -INF , P3 ;  /* 0xff80000006ac7808 */ /* 0x001fe40001800000 */
[----:B------:R-:W-:-:S02]  /*62f0*/  FMNMX.FTZ R165, R178, R165, !PT ;  /* 0x000000a5b2a57209 */ /* 0x000fc40007810000 */
[----:B------:R-:W-:Y:S02]  /*6300*/  ISETP.GT.AND P3, PT, R39, 0x78, PT ;  /* 0x000000782700780c */ /* 0x000fe40003f64270 */
[----:B------:R-:W-:Y:S02]  /*6310*/  FSEL R174, R83, -INF , P4 ;  /* 0xff80000053ae7808 */ /* 0x000fe40002000000 */
[----:B------:R-:W-:Y:S02]  /*6320*/  FMNMX.FTZ R165, R172, R165, !PT ;  /* 0x000000a5aca57209 */ /* 0x000fe40007810000 */
[----:B------:R-:W-:Y:S01]  /*6330*/  ISETP.GT.AND P4, PT, R39, 0x79, PT ;  /* 0x000000792700780c */ /* 0x000fe20003f84270 */
[----:B------:R-:W-:Y:S01]  /*6340*/  FMUL.FTZ R39, R65, UR58 ;  /* 0x0000003a41277c20 */ /* 0x000fe20008410000 */
[----:B-1----:R-:W-:Y:S01]  /*6350*/  FSEL R180, R5, -INF , P3 ;  /* 0xff80000005b47808 */ /* 0x002fe20001800000 */
[----:B----4-:R-:W-:Y:S01]  /*6360*/  IMAD.IADD R61, R57, 0x1, R64 ;  /* 0x00000001393d7824 */ /* 0x010fe200078e0240 */
[----:B------:R-:W-:Y:S01]  /*6370*/  FMNMX.FTZ R165, R174, R165, !PT ;  /* 0x000000a5aea57209 */ /* 0x000fe20007810000 */
[----:B------:R-:W0:Y:S01]  /*6380*/  LDC R5, c[0x0][0x988] ;  /* 0x00026200ff057b82 */ /* 0x000e220000000800 */
[----:B------:R-:W-:Y:S01]  /*6390*/  FSEL R60, R87, -INF , P4 ;  /* 0xff800000573c7808 */ /* 0x000fe20002000000 */
[----:B------:R-:W1:Y:S01]  /*63a0*/  MUFU.TANH R39, R39 ;  /* 0x0000002700277308 */ /* 0x000e620000002400 */
[----:B------:R-:W-:-:S02]  /*63b0*/  FMNMX.FTZ R165, R180, R165, !PT ;  /* 0x000000a5b4a57209 */ /* 0x000fc40007810000 */
[C---:B------:R-:W-:Y:S02]  /*63c0*/  ISETP.GT.AND P4, PT, R61.reuse, RZ, PT ;  /* 0x000000ff3d00720c */ /* 0x040fe40003f84270 */
[----:B------:R-:W-:Y:S02]  /*63d0*/  FMNMX.FTZ R165, R60, R165, !PT ;  /* 0x000000a53ca57209 */ /* 0x000fe40007810000 */
[C---:B------:R-:W-:Y:S02]  /*63e0*/  ISETP.GT.AND P5, PT, R61.reuse, 0x1, PT ;  /* 0x000000013d00780c */ /* 0x040fe40003fa4270 */
[----:B------:R-:W-:Y:S01]  /*63f0*/  FSEL R0, R0, -INF , P4 ;  /* 0xff80000000007808 */ /* 0x000fe20002000000 */
[----:B------:R-:W4:Y:S01]  /*6400*/  SHFL.BFLY PT, R6, R165, 0x2, 0x1f ;  /* 0x0c401f00a5067f89 */ /* 0x000f2200000e0000 */
[----:B------:R-:W-:Y:S02]  /*6410*/  ISETP.GT.AND P4, PT, R61, 0x8, PT ;  /* 0x000000083d00780c */ /* 0x000fe40003f84270 */
[----:B------:R-:W-:-:S02]  /*6420*/  FSEL R2, R2, -INF , P5 ;  /* 0xff80000002027808 */ /* 0x000fc40002800000 */
[----:B------:R-:W-:Y:S02]  /*6430*/  ISETP.GT.AND P5, PT, R61, 0x9, PT ;  /* 0x000000093d00780c */ /* 0x000fe40003fa4270 */
[----:B------:R-:W-:Y:S02]  /*6440*/  FSEL R68, R11, -INF , P4 ;  /* 0xff8000000b447808 */ /* 0x000fe40002000000 */
[C---:B------:R-:W-:Y:S02]  /*6450*/  ISETP.GT.AND P4, PT, R61.reuse, 0x10, PT ;  /* 0x000000103d00780c */ /* 0x040fe40003f84270 */
[----:B------:R-:W-:Y:S02]  /*6460*/  FSEL R72, R12, -INF , P5 ;  /* 0xff8000000c487808 */ /* 0x000fe40002800000 */
[----:B------:R-:W-:Y:S01]  /*6470*/  ISETP.GT.AND P5, PT, R61, 0x11, PT ;  /* 0x000000113d00780c */ /* 0x000fe20003fa4270 */
[----:B------:R-:W-:-:S03]  /*6480*/  WARPGROUP.DEPBAR.LE gsb0, 0x0 ;  /* 0x00008000000079c5 */ /* 0x000fc60000010000 */
[----:B------:R-:W-:Y:S01]  /*6490*/  FSEL R76, R14, -INF , P5 ;  /* 0xff8000000e4c7808 */ /* 0x000fe20002800000 */
[----:B------:R-:W-:Y:S01]  /*64a0*/  WARPGROUP.ARRIVE ;  /* 0x00000000000079c5 */ /* 0x000fe20000000000 */
[----:B------:R-:W-:Y:S02]  /*64b0*/  ISETP.GT.AND P5, PT, R61, 0x19, PT ;  /* 0x000000193d00780c */ /* 0x000fe40003fa4270 */
[----:B----4-:R-:W-:-:S03]  /*64c0*/  FMNMX.FTZ R6, R165, R6, !PT ;  /* 0x00000006a5067209 */ /* 0x010fc60007810000 */
[----:B------:R-:W-:Y:S01]  /*64d0*/  HGMMA.64x128x16.F32 R88, R156, gdesc[UR8].tnspB, R88, gsb0 ;  /* 0x41e000089c587df0 */ /* 0x000fe20008000858 */
[----:B------:R-:W-:Y:S02]  /*64e0*/  FSEL R20, R20, -INF , P5 ;  /* 0xff80000014147808 */ /* 0x000fe40002800000 */
[C---:B------:R-:W-:Y:S01]  /*64f0*/  ISETP.GT.AND P5, PT, R61.reuse, 0x21, PT ;  /* 0x000000213d00780c */ /* 0x040fe20003fa4270 */
[----:B------:R-:W4:Y:S03]  /*6500*/  SHFL.BFLY PT, R59, R6, 0x1, 0x1f ;  /* 0x0c201f00063b7f89 */ /* 0x000f2600000e0000 */
[----:B------:R-:W-:Y:S02]  /*6510*/  FSEL R80, R24, -INF , P5 ;  /* 0xff80000018507808 */ /* 0x000fe40002800000 */
[----:B------:R-:W-:Y:S02]  /*6520*/  ISETP.GT.AND P5, PT, R61, 0x29, PT ;  /* 0x000000293d00780c */ /* 0x000fe40003fa4270 */
[----:B----4-:R-:W-:Y:S01]  /*6530*/  FMNMX.FTZ R6, R6, R59, !PT ;  /* 0x0000003b06067209 */ /* 0x010fe20007810000 */
[----:B------:R-:W-:Y:S01]  /*6540*/  FMUL.FTZ R59, R84, UR58 ;  /* 0x0000003a543b7c20 */ /* 0x000fe20008410000 */
[----:B------:R-:W-:-:S02]  /*6550*/  FSEL R84, R26, -INF , P5 ;  /* 0xff8000001a547808 */ /* 0x000fc40002800000 */
[C---:B------:R-:W-:Y:S01]  /*6560*/  FSETP.NEU.FTZ.AND P3, PT, R6.reuse, -INF , PT ;  /* 0xff8000000600780b */ /* 0x040fe20003f7d000 */
[-C--:B0-----:R-:W-:Y:S01]  /*6570*/  FMUL.FTZ R65, R6, R5.reuse ;  /* 0x0000000506417220 */ /* 0x081fe20000410000 */
[----:B------:R-:W-:Y:S01]  /*6580*/  ISETP.GT.AND P5, PT, R61, 0x31, PT ;  /* 0x000000313d00780c */ /* 0x000fe20003fa4270 */
[----:B------:R-:W0:Y:S03]  /*6590*/  MUFU.TANH R59, R59 ;  /* 0x0000003b003b7308 */ /* 0x000e260000002400 */
[----:B------:R-:W-:Y:S02]  /*65a0*/  FSEL R57, R65, RZ, P3 ;  /* 0x000000ff41397208 */ /* 0x000fe40001800000 */
[----:B------:R-:W-:Y:S02]  /*65b0*/  FMNMX.FTZ R65, R0, R8, !PT ;  /* 0x0000000800417209 */ /* 0x000fe40007810000 */
[----:B------:R-:W-:Y:S01]  /*65c0*/  FSEL R160, R28, -INF , P5 ;  /* 0xff8000001ca07808 */ /* 0x000fe20002800000 */
        /* <DEDUP_REMOVED lines=22> */
[----:B------:R-:W-:Y:S01]  /*6730*/  MUFU.EX2 R181, R181 ;  /* 0x000000b500b57308 */ /* 0x000fe20000000800 */
        /* <DEDUP_REMOVED lines=16> */
[C---:B------:R-:W-:Y:S01]  /*6840*/  ISETP.GT.AND P4, PT, R61.reuse, 0x38, PT ;  /* 0x000000383d00780c */ /* 0x040fe20003f84270 */
        /* <DEDUP_REMOVED lines=11> */
[C---:B------:R-:W-:Y:S01]  /*6900*/  ISETP.GT.AND P4, PT, R61.reuse, 0x40, PT ;  /* 0x000000403d00780c */ /* 0x040fe20003f84270 */
[--C-:B------:R-:W-:Y:S01]  /*6910*/  FFMA.FTZ R66, R170, R5, -R57.reuse ;  /* 0x00000005aa427223 */ /* 0x100fe20000010839 */
[----:B------:R-:W-:Y:S01]  /*6920*/  FSEL R162, R30, -INF , P5 ;  /* 0xff8000001ea27808 */ /* 0x000fe20002800000 */
[----:B------:R-:W-:Y:S01]  /*6930*/  MUFU.EX2 R177, R177 ;  /* 0x000000b100b17308 */ /* 0x000fe20000000800 */
[----:B------:R-:W-:Y:S01]  /*6940*/  FMNMX.FTZ R65, R42, R65, !PT ;  /* 0x000000412a417209 */ /* 0x000fe20007810000 */
[-CC-:B------:R-:W-:Y:S01]  /*6950*/  FFMA.FTZ R30, R52, R5.reuse, -R57.reuse ;  /* 0x00000005341e7223 */ /* 0x180fe20000010839 */
[----:B------:R-:W-:Y:S01]  /*6960*/  ISETP.GT.AND P5, PT, R61, 0x41, PT ;  /* 0x000000413d00780c */ /* 0x000fe20003fa4270 */
[-CC-:B------:R-:W-:Y:S01]  /*6970*/  FFMA.FTZ R52, R62, R5.reuse, -R57.reuse ;  /* 0x000000053e347223 */ /* 0x180fe20000010839 */
[----:B------:R-:W-:Y:S01]  /*6980*/  FSEL R48, R31, -INF , P4 ;  /* 0xff8000001f307808 */ /* 0x000fe20002000000 */
[--C-:B------:R-:W-:Y:S01]  /*6990*/  FFMA.FTZ R62, R164, R5, -R57.reuse ;  /* 0x00000005a43e7223 */ /* 0x100fe20000010839 */
[----:B------:R-:W-:Y:S01]  /*69a0*/  FMNMX.FTZ R65, R162, R65, !PT ;  /* 0x00000041a2417209 */ /* 0x000fe20007810000 */
[----:B------:R-:W-:Y:S01]  /*69b0*/  MUFU.EX2 R24, R24 ;  /* 0x0000001800187308 */ /* 0x000fe20000000800 */
[C---:B------:R-:W-:Y:S01]  /*69c0*/  ISETP.GT.AND P4, PT, R61.reuse, 0x48, PT ;  /* 0x000000483d00780c */ /* 0x040fe20003f84270 */
[-CC-:B------:R-:W-:Y:S01]  /*69d0*/  FFMA.FTZ R163, R166, R5.reuse, -R57.reuse ;  /* 0x00000005a6a37223 */ /* 0x180fe20000010839 */
[----:B------:R-:W-:Y:S01]  /*69e0*/  FSEL R32, R32, -INF , P5 ;  /* 0xff80000020207808 */ /* 0x000fe20002800000 */
[--C-:B------:R-:W-:Y:S01]  /*69f0*/  FFMA.FTZ R56, R78, R5, -R57.reuse ;  /* 0x000000054e387223 */ /* 0x100fe20000010839 */
[----:B------:R-:W-:Y:S01]  /*6a00*/  FMNMX.FTZ R65, R48, R65, !PT ;  /* 0x0000004130417209 */ /* 0x000fe20007810000 */
[----:B------:R-:W-:Y:S01]  /*6a10*/  FFMA.FTZ R161, R82, R5, -R57 ;  /* 0x0000000552a17223 */ /* 0x000fe20000010839 */
[----:B------:R-:W-:Y:S01]  /*6a20*/  ISETP.GT.AND P5, PT, R61, 0x49, PT ;  /* 0x000000493d00780c */ /* 0x000fe20003fa4270 */
[----:B------:R-:W-:Y:S01]  /*6a30*/  MUFU.EX2 R179, R179 ;  /* 0x000000b300b37308 */ /* 0x000fe20000000800 */
[----:B---3--:R-:W-:-:S02]  /*6a40*/  FSEL R182, R33, -INF , P4 ;  /* 0xff80000021b67808 */ /* 0x008fc40002000000 */
[----:B------:R-:W-:Y:S02]  /*6a50*/  FMNMX.FTZ R65, R32, R65, !PT ;  /* 0x0000004120417209 */ /* 0x000fe40007810000 */
[----:B------:R-:W-:Y:S02]  /*6a60*/  ISETP.GT.AND P4, PT, R61, 0x50, PT ;  /* 0x000000503d00780c */ /* 0x000fe40003f84270 */
[----:B--2---:R-:W-:Y:S01]  /*6a70*/  FSEL R232, R35, -INF , P5 ;  /* 0xff80000023e87808 */ /* 0x004fe20002800000 */
[----:B------:R-:W-:Y:S01]  /*6a80*/  MUFU.EX2 R26, R26 ;  /* 0x0000001a001a7308 */ /* 0x000fe20000000800 */
[----:B------:R-:W-:Y:S02]  /*6a90*/  FMNMX.FTZ R65, R182, R65, !PT ;  /* 0x00000041b6417209 */ /* 0x000fe40007810000 */
[----:B------:R-:W-:Y:S02]  /*6aa0*/  ISETP.GT.AND P5, PT, R61, 0x51, PT ;  /* 0x000000513d00780c */ /* 0x000fe40003fa4270 */
[----:B-----5:R-:W-:-:S02]  /*6ab0*/  FSEL R50, R37, -INF , P4 ;  /* 0xff80000025327808 */ /* 0x020fc40002000000 */
[----:B------:R-:W-:Y:S01]  /*6ac0*/  FMNMX.FTZ R65, R232, R65, !PT ;  /* 0x00000041e8417209 */ /* 0x000fe20007810000 */
[----:B------:R-:W-:Y:S01]  /*6ad0*/  MUFU.EX2 R173, R173 ;  /* 0x000000ad00ad7308 */ /* 0x000fe20000000800 */
[----:B------:R-:W-:Y:S02]  /*6ae0*/  ISETP.GT.AND P4, PT, R61, 0x58, PT ;  /* 0x000000583d00780c */ /* 0x000fe40003f84270 */
[----:B-1----:R-:W-:Y:S02]  /*6af0*/  FSEL R234, R39, -INF , P5 ;  /* 0xff80000027ea7808 */ /* 0x002fe40002800000 */
[----:B------:R-:W-:Y:S02]  /*6b00*/  FMNMX.FTZ R65, R50, R65, !PT ;  /* 0x0000004132417209 */ /* 0x000fe40007810000 */
[----:B------:R-:W-:Y:S01]  /*6b10*/  ISETP.GT.AND P5, PT, R61, 0x59, PT ;  /* 0x000000593d00780c */ /* 0x000fe20003fa4270 */
[----:B------:R-:W-:Y:S01]  /*6b20*/  MUFU.EX2 R28, R28 ;  /* 0x0000001c001c7308 */ /* 0x000fe20000000800 */
[----:B------:R-:W-:-:S02]  /*6b30*/  FSEL R236, R41, -INF , P4 ;  /* 0xff80000029ec7808 */ /* 0x000fc40002000000 */
[----:B------:R-:W-:Y:S02]  /*6b40*/  FMNMX.FTZ R65, R234, R65, !PT ;  /* 0x00000041ea417209 */ /* 0x000fe40007810000 */
[----:B------:R-:W-:Y:S01]  /*6b50*/  ISETP.GT.AND P4, PT, R61, 0x60, PT ;  /* 0x000000603d00780c */ /* 0x000fe20003f84270 */
[----:B------:R-:W-:Y:S02]  /*6b60*/  WARPGROUP.DEPBAR.LE gsb0, 0x0 ;  /* 0x00008000000079c5 */ /* 0x000fe40000010000 */
[----:B------:R-:W-:Y:S01]  /*6b70*/  FSEL R43, R43, -INF , P5 ;  /* 0xff8000002b2b7808 */ /* 0x000fe20002800000 */
[----:B------:R-:W-:Y:S01]  /*6b80*/  WARPGROUP.ARRIVE ;  /* 0x00000000000079c5 */ /* 0x000fe20000000000 */
[----:B------:R-:W-:Y:S01]  /*6b90*/  FMNMX.FTZ R12, R236, R65, !PT ;  /* 0x00000041ec0c7209 */ /* 0x000fe20007810000 */
[----:B------:R-:W-:Y:S01]  /*6ba0*/  MUFU.EX2 R175, R175 ;  /* 0x000000af00af7308 */ /* 0x000fe20000000800 */
[----:B------:R-:W-:Y:S02]  /*6bb0*/  ISETP.GT.AND P5, PT, R61, 0x61, PT ;  /* 0x000000613d00780c */ /* 0x000fe40003fa4270 */
[----:B------:R-:W-:-:S02]  /*6bc0*/  FSEL R45, R45, -INF , P4 ;  /* 0xff8000002d2d7808 */ /* 0x000fc40002000000 */
[----:B------:R-:W-:Y:S02]  /*6bd0*/  FMNMX.FTZ R12, R43, R12, !PT ;  /* 0x0000000c2b0c7209 */ /* 0x000fe40007810000 */
[----:B------:R-:W-:Y:S01]  /*6be0*/  ISETP.GT.AND P4, PT, R61, 0x68, PT ;  /* 0x000000683d00780c */ /* 0x000fe20003f84270 */
[----:B------:R-:W-:Y:S01]  /*6bf0*/  MUFU.EX2 R30, R30 ;  /* 0x0000001e001e7308 */ /* 0x000fe20000000800 */
[----:B------:R-:W-:Y:S02]  /*6c00*/  FSEL R47, R47, -INF , P5 ;  /* 0xff8000002f2f7808 */ /* 0x000fe40002800000 */
[----:B------:R-:W-:Y:S02]  /*6c10*/  FMNMX.FTZ R12, R45, R12, !PT ;  /* 0x0000000c2d0c7209 */ /* 0x000fe40007810000 */
[----:B------:R-:W-:Y:S02]  /*6c20*/  ISETP.GT.AND P5, PT, R61, 0x69, PT ;  /* 0x000000693d00780c */ /* 0x000fe40003fa4270 */
[----:B------:R-:W-:Y:S01]  /*6c30*/  FSEL R49, R49, -INF , P4 ;  /* 0xff80000031317808 */ /* 0x000fe20002000000 */
[----:B------:R-:W-:Y:S01]  /*6c40*/  MUFU.EX2 R169, R169 ;  /* 0x000000a900a97308 */ /* 0x000fe20000000800 */
[----:B------:R-:W-:-:S02]  /*6c50*/  FMNMX.FTZ R12, R47, R12, !PT ;  /* 0x0000000c2f0c7209 */ /* 0x000fc40007810000 */
[----:B------:R-:W-:Y:S02]  /*6c60*/  ISETP.GT.AND P4, PT, R61, 0x70, PT ;  /* 0x000000703d00780c */ /* 0x000fe40003f84270 */
[----:B------:R-:W-:Y:S02]  /*6c70*/  FSEL R51, R51, -INF , P5 ;  /* 0xff80000033337808 */ /* 0x000fe40002800000 */
[----:B------:R-:W-:Y:S01]  /*6c80*/  FMNMX.FTZ R12, R49, R12, !PT ;  /* 0x0000000c310c7209 */ /* 0x000fe20007810000 */
[----:B------:R-:W-:Y:S01]  /*6c90*/  MUFU.EX2 R46, R46 ;  /* 0x0000002e002e7308 */ /* 0x000fe20000000800 */
[----:B------:R-:W-:Y:S02]  /*6ca0*/  ISETP.GT.AND P5, PT, R61, 0x71, PT ;  /* 0x000000713d00780c */ /* 0x000fe40003fa4270 */
[----:B------:R-:W-:Y:S02]  /*6cb0*/  FSEL R53, R53, -INF , P4 ;  /* 0xff80000035357808 */ /* 0x000fe40002000000 */
[----:B------:R-:W-:-:S02]  /*6cc0*/  FMNMX.FTZ R12, R51, R12, !PT ;  /* 0x0000000c330c7209 */ /* 0x000fc40007810000 */
[----:B------:R-:W-:Y:S01]  /*6cd0*/  ISETP.GT.AND P4, PT, R61, 0x78, PT ;  /* 0x000000783d00780c */ /* 0x000fe20003f84270 */
[----:B------:R-:W-:Y:S01]  /*6ce0*/  MUFU.EX2 R171, R171 ;  /* 0x000000ab00ab7308 */ /* 0x000fe20000000800 */
[----:B------:R-:W-:Y:S02]  /*6cf0*/  FSEL R55, R55, -INF , P5 ;  /* 0xff80000037377808 */ /* 0x000fe40002800000 */
[----:B------:R-:W-:Y:S02]  /*6d00*/  FMNMX.FTZ R12, R53, R12, !PT ;  /* 0x0000000c350c7209 */ /* 0x000fe40007810000 */
[----:B------:R-:W-:Y:S02]  /*6d10*/  ISETP.GT.AND P5, PT, R61, 0x79, PT ;  /* 0x000000793d00780c */ /* 0x000fe40003fa4270 */
[----:B0-----:R-:W-:Y:S01]  /*6d20*/  FSEL R59, R59, -INF , P4 ;  /* 0xff8000003b3b7808 */ /* 0x001fe20002000000 */
[----:B------:R-:W-:Y:S01]  /*6d30*/  MUFU.EX2 R52, R52 ;  /* 0x0000003400347308 */ /* 0x000fe20000000800 */
[----:B------:R-:W-:-:S02]  /*6d40*/  FMNMX.FTZ R12, R55, R12, !PT ;  /* 0x0000000c370c7209 */ /* 0x000fc40007810000 */
[----:B------:R-:W-:Y:S02]  /*6d50*/  FSEL R63, R63, -INF , P5 ;  /* 0xff8000003f3f7808 */ /* 0x000fe40002800000 */
[----:B------:R-:W-:-:S03]  /*6d60*/  FMNMX.FTZ R12, R59, R12, !PT ;  /* 0x0000000c3b0c7209 */ /* 0x000fc60007810000 */
[----:B------:R-:W-:Y:S01]  /*6d70*/  MUFU.EX2 R165, R165 ;  /* 0x000000a500a57308 */ /* 0x000fe20000000800 */
[----:B------:R-:W-:-:S05]  /*6d80*/  FMNMX.FTZ R12, R63, R12, !PT ;  /* 0x0000000c3f0c7209 */ /* 0x000fca0007810000 */
[----:B------:R-:W0:Y:S02]  /*6d90*/  SHFL.BFLY PT, R11, R12, 0x2, 0x1f ;  /* 0x0c401f000c0b7f89 */ /* 0x000e2400000e0000 */
[----:B------:R-:W-:Y:S08]  /*6da0*/  MUFU.EX2 R54, R54 ;  /* 0x0000003600367308 */ /* 0x000ff00000000800 */
[----:B------:R-:W-:Y:S08]  /*6db0*/  MUFU.EX2 R167, R167 ;  /* 0x000000a700a77308 */ /* 0x000ff00000000800 */
[----:B------:R-:W-:Y:S01]  /*6dc0*/  MUFU.EX2 R56, R56 ;  /* 0x0000003800387308 */ /* 0x000fe20000000800 */
[----:B0-----:R-:W-:Y:S01]  /*6dd0*/  FMNMX.FTZ R15, R12, R11, !PT ;  /* 0x0000000b0c0f7209 */ /* 0x001fe20007810000 */
[----:B------:R-:W-:-:S06]  /*6de0*/  FFMA.FTZ R11, R86, R5, -R57 ;  /* 0x00000005560b7223 */ /* 0x000fcc0000010839 */
[----:B------:R-:W-:Y:S01]  /*6df0*/  MUFU.EX2 R161, R161 ;  /* 0x000000a100a17308 */ /* 0x000fe20000000800 */
[----:B------:R-:W0:Y:S07]  /*6e00*/  SHFL.BFLY PT, R12, R15, 0x1, 0x1f ;  /* 0x0c201f000f0c7f89 */ /* 0x000e2e00000e0000 */
[----:B------:R-:W-:Y:S08]  /*6e10*/  MUFU.EX2 R62, R62 ;  /* 0x0000003e003e7308 */ /* 0x000ff00000000800 */
[----:B------:R-:W-:Y:S08]  /*6e20*/  MUFU.EX2 R163, R163 ;  /* 0x000000a300a37308 */ /* 0x000ff00000000800 */
[----:B------:R-:W-:Y:S01]  /*6e30*/  MUFU.EX2 R58, R58 ;  /* 0x0000003a003a7308 */ /* 0x000fe20000000800 */
[----:B0-----:R-:W-:Y:S01]  /*6e40*/  FMNMX.FTZ R12, R15, R12, !PT ;  /* 0x0000000c0f0c7209 */ /* 0x001fe20007810000 */
[-CC-:B------:R-:W-:Y:S01]  /*6e50*/  FFMA.FTZ R15, R172, R5.reuse, -R57.reuse ;  /* 0x00000005ac0f7223 */ /* 0x180fe20000010839 */
[----:B------:R-:W-:-:S02]  /*6e60*/  FFMA.FTZ R57, R60, R5, -R57 ;  /* 0x000000053c397223 */ /* 0x000fc40000010839 */
[C---:B------:R-:W-:Y:S01]  /*6e70*/  FSETP.NEU.FTZ.AND P4, PT, R12.reuse, -INF , PT ;  /* 0xff8000000c00780b */ /* 0x040fe20003f9d000 */
[----:B------:R-:W-:Y:S02]  /*6e80*/  FMUL.FTZ R27, R12, R5 ;  /* 0x000000050c1b7220 */ /* 0x000fe40000410000 */
[----:B------:R-:W-:Y:S03]  /*6e90*/  MUFU.EX2 R11, R11 ;  /* 0x0000000b000b7308 */ /* 0x000fe60000000800 */
[----:B------:R-:W-:-:S05]  /*6ea0*/  FSEL R27, R27, RZ, P4 ;  /* 0x000000ff1b1b7208 */ /* 0x000fca0002000000 */
[----:B------:R-:W-:Y:S01]  /*6eb0*/  MUFU.EX2 R66, R66 ;  /* 0x0000004200427308 */ /* 0x000fe20000000800 */
[-CC-:B------:R-:W-:Y:S01]  /*6ec0*/  FFMA.FTZ R33, R20, R5.reuse, -R27.reuse ;  /* 0x0000000514217223 */ /* 0x180fe2000001081b */
[----:B------:R-:W-:Y:S01]  /*6ed0*/  IMAD.U32 R20, RZ, RZ, UR7 ;  /* 0x00000007ff147e24 */ /* 0x000fe2000f8e00ff */
[----:B------:R-:W-:Y:S01]  /*6ee0*/  UMOV UR7, 0x40000040 ;  /* 0x4000004000077882 */ /* 0x000fe20000000000 */
[-CC-:B------:R-:W-:Y:S01]  /*6ef0*/  FFMA.FTZ R25, R0, R5.reuse, -R27.reuse ;  /* 0x0000000500197223 */ /* 0x180fe2000001081b */
[----:B------:R-:W-:Y:S01]  /*6f00*/  HGMMA.64x128x16.F32 R88, R152, gdesc[UR4].tnspB, R88, gsb0 ;  /* 0x41e0000498587df0 */ /* 0x000fe20008000858 */
[----:B------:R-:W-:Y:S01]  /*6f10*/  FSEL R0, R6, RZ, P3 ;  /* 0x000000ff06007208 */ /* 0x000fe20001800000 */
[-CC-:B------:R-:W-:Y:S01]  /*6f20*/  FFMA.FTZ R180, R2, R5.reuse, -R27.reuse ;  /* 0x0000000502b47223 */ /* 0x180fe2000001081b */
[-CC-:B------:R-:W-:Y:S01]  /*6f30*/  FFMA.FTZ R29, R68, R5.reuse, -R27.reuse ;  /* 0x00000005441d7223 */ /* 0x180fe2000001081b */
[-C--:B------:R-:W-:Y:S01]  /*6f40*/  FFMA.FTZ R68, R72, R5.reuse, -R27 ;  /* 0x0000000548447223 */ /* 0x080fe2000001081b */
[----:B------:R-:W-:Y:S01]  /*6f50*/  MUFU.EX2 R25, R25 ;  /* 0x0000001900197308 */ /* 0x000fe20000000800 */
[----:B------:R-:W-:Y:S01]  /*6f60*/  FADD.FTZ R0, -R0, R7 ;  /* 0x0000000700007221 */ /* 0x000fe20000010100 */
[----:B------:R-:W-:Y:S01]  /*6f70*/  FSEL R7, R12, RZ, P4 ;  /* 0x000000ff0c077208 */ /* 0x000fe20002000000 */
[-CC-:B------:R-:W-:Y:S01]  /*6f80*/  FFMA.FTZ R176, R36, R5.reuse, -R27.reuse ;  /* 0x0000000524b07223 */ /* 0x180fe2000001081b */
[-CC-:B------:R-:W-:Y:S01]  /*6f90*/  FFMA.FTZ R31, R76, R5.reuse, -R27.reuse ;  /* 0x000000054c1f7223 */ /* 0x180fe2000001081b */
[-C--:B------:R-:W-:Y:S01]  /*6fa0*/  FMUL.FTZ R0, R0, R5.reuse ;  /* 0x0000000500007220 */ /* 0x080fe20000410000 */
[-CC-:B------:R-:W-:Y:S01]  /*6fb0*/  FFMA.FTZ R178, R34, R5.reuse, -R27.reuse ;  /* 0x0000000522b27223 */ /* 0x180fe2000001081b */
[----:B------:R-:W-:Y:S01]  /*6fc0*/  FADD.FTZ R2, -R7, R8 ;  /* 0x0000000807027221 */ /* 0x000fe20000010100 */
[----:B------:R-:W-:Y:S01]  /*6fd0*/  IMAD.U32 R8, RZ, RZ, UR59 ;  /* 0x0000003bff087e24 */ /* 0x000fe2000f8e00ff */
[----:B------:R-:W-:Y:S01]  /*6fe0*/  MUFU.EX2 R180, R180 ;  /* 0x000000b400b47308 */ /* 0x000fe20000000800 */
[-C--:B------:R-:W-:Y:S01]  /*6ff0*/  FFMA.FTZ R172, R40, R5.reuse, -R27 ;  /* 0x0000000528ac7223 */ /* 0x080fe2000001081b */
[----:B------:R-:W-:Y:S01]  /*7000*/  FMUL.FTZ R2, R2, R5 ;  /* 0x0000000502027220 */ /* 0x000fe20000410000 */
[----:B------:R-:W-:-:S02]  /*7010*/  @!P1 VIADD R8, R8, 0x34840 ;  /* 0x0003484008089836 */ /* 0x000fc40000000000 */
[-CC-:B------:R-:W-:Y:S01]  /*7020*/  FFMA.FTZ R35, R80, R5.reuse, -R27.reuse ;  /* 0x0000000550237223 */ /* 0x180fe2000001081b */
[-CC-:B------:R-:W-:Y:S01]  /*7030*/  FFMA.FTZ R174, R38, R5.reuse, -R27.reuse ;  /* 0x0000000526ae7223 */ /* 0x180fe2000001081b */
[-CC-:B------:R-:W-:Y:S01]  /*7040*/  FFMA.FTZ R37, R84, R5.reuse, -R27.reuse ;  /* 0x0000000554257223 */ /* 0x180fe2000001081b */
[-CC-:B------:R-:W-:Y:S01]  /*7050*/  FFMA.FTZ R156, R45, R5.reuse, -R27.reuse ;  /* 0x000000052d9c7223 */ /* 0x180fe2000001081b */
[----:B------:R-:W0:Y:S01]  /*7060*/  MUFU.EX2 R2, R2 ;  /* 0x0000000200027308 */ /* 0x000e220000000800 */
[----:B------:R-:W-:Y:S01]  /*7070*/  @!P1 PRMT R8, RZ, 0x654, R8 ;  /* 0x00000654ff089816 */ /* 0x000fe20000000008 */
        /* <DEDUP_REMOVED lines=13> */
[-C--:B------:R-:W-:Y:S01]  /*7150*/  FFMA.FTZ R49, R49, R5.reuse, -R27 ;  /* 0x0000000531317223 */ /* 0x080fe2000001081b */
[----:B------:R-:W2:Y:S01]  /*7160*/  MUFU.EX2 R29, R29 ;  /* 0x0000001d001d7308 */ /* 0x000ea20000000800 */
[----:B0-----:R-:W-:Y:S01]  /*7170*/  FFMA.FTZ R61, R2, R4, R25 ;  /* 0x00000004023d7223 */ /* 0x001fe20000010019 */
[-CC-:B------:R-:W-:Y:S01]  /*7180*/  FFMA.FTZ R51, R51, R5.reuse, -R27.reuse ;  /* 0x0000000533337223 */ /* 0x180fe2000001081b */
[-CC-:B------:R-:W-:Y:S01]  /*7190*/  FFMA.FTZ R53, R53, R5.reuse, -R27.reuse ;  /* 0x0000000535357223 */ /* 0x180fe2000001081b */
[-C--:B------:R-:W-:Y:S01]  /*71a0*/  FFMA.FTZ R55, R55, R5.reuse, -R27 ;  /* 0x0000000537377223 */ /* 0x080fe2000001081b */
[C---:B------:R-:W-:Y:S01]  /*71b0*/  FADD.FTZ R4, R180.reuse, R61 ;  /* 0x0000003db4047221 */ /* 0x040fe20000010000 */
[----:B------:R-:W-:Y:S01]  /*71c0*/  FFMA.FTZ R59, R59, R5, -R27 ;  /* 0x000000053b3b7223 */ /* 0x000fe2000001081b */
[----:B------:R-:W-:Y:S01]  /*71d0*/  F2FP.F16.F32.PACK_AB R180, R180, R25 ;  /* 0x00000019b4b4723e */ /* 0x000fe200000000ff */
[----:B------:R-:W0:Y:S01]  /*71e0*/  MUFU.EX2 R68, R68 ;  /* 0x0000004400447308 */ /* 0x000e220000000800 */
[----:B-1----:R-:W-:Y:S01]  /*71f0*/  FFMA.FTZ R65, R0, R3, R181 ;  /* 0x0000000300417223 */ /* 0x002fe200000100b5 */
[C---:B------:R-:W-:Y:S01]  /*7200*/  ISETP.GT.AND P3, PT, R10.reuse, R9, PT ;  /* 0x000000090a00720c */ /* 0x040fe20003f64270 */
[----:B------:R-:W-:Y:S01]  /*7210*/  VIADD R10, R10, 0xffffffff ;  /* 0xffffffff0a0a7836 */ /* 0x000fe20000000000 */
[----:B------:R-:W-:-:S02]  /*7220*/  F2FP.F16.F32.PACK_AB R181, R64, R181 ;  /* 0x000000b540b5723e */ /* 0x000fc400000000ff */
[----:B------:R-:W-:Y:S02]  /*7230*/  F2FP.F16.F32.PACK_AB R157, R66, R11 ;  /* 0x0000000b429d723e */ /* 0x000fe400000000ff */
[----:B------:R-:W1:Y:S01]  /*7240*/  MUFU.EX2 R176, R176 ;  /* 0x000000b000b07308 */ /* 0x000e620000000800 */
[----:B--2---:R-:W-:-:S07]  /*7250*/  FADD.FTZ R61, R29, R4 ;  /* 0x000000041d3d7221 */ /* 0x004fce0000010000 */
[----:B------:R-:W2:Y:S01]  /*7260*/  MUFU.EX2 R31, R31 ;  /* 0x0000001f001f7308 */ /* 0x000ea20000000800 */
[C---:B0-----:R-:W-:Y:S01]  /*7270*/  FADD.FTZ R61, R68.reuse, R61 ;  /* 0x0000003d443d7221 */ /* 0x041fe20000010000 */
[----:B------:R-:W-:-:S06]  /*7280*/  F2FP.F16.F32.PACK_AB R182, R68, R29 ;  /* 0x0000001d44b6723e */ /* 0x000fcc00000000ff */
[----:B------:R-:W0:Y:S08]  /*7290*/  MUFU.EX2 R178, R178 ;  /* 0x000000b200b27308 */ /* 0x000e300000000800 */
[----:B------:R-:W3:Y:S08]  /*72a0*/  MUFU.EX2 R33, R33 ;  /* 0x0000002100217308 */ /* 0x000ef00000000800 */
[----:B------:R-:W4:Y:S08]  /*72b0*/  MUFU.EX2 R172, R172 ;  /* 0x000000ac00ac7308 */ /* 0x000f300000000800 */
        /* <DEDUP_REMOVED lines=9> */
[----:B-1----:R-:W-:-:S07]  /*7350*/  @!P1 VIADD R8, R20, 0x34860 ;  /* 0x0003486014089836 */ /* 0x002fce0000000000 */
[----:B------:R-:W1:Y:S01]  /*7360*/  MUFU.EX2 R164, R164 ;  /* 0x000000a400a47308 */ /* 0x000e620000000800 */
[----:B------:R-:W-:Y:S01]  /*7370*/  @!P1 PRMT R20, RZ, 0x654, R8 ;  /* 0x00000654ff149816 */ /* 0x000fe20000000008 */
[----:B------:R-:W-:-:S03]  /*7380*/  FADD.FTZ R8, R64, R65 ;  /* 0x0000004140087221 */ /* 0x000fc60000010000 */
[----:B------:R0:W-:Y:S01]  /*7390*/  @!P1 SYNCS.ARRIVE.TRANS64.RED.A1T0 RZ, [R20+URZ], RZ ;  /* 0x000000ff14ff99a7 */ /* 0x0001e2000810043f */
[----:B------:R-:W-:Y:S01]  /*73a0*/  FADD.FTZ R65, R183, R8 ;  /* 0x00000008b7417221 */ /* 0x000fe20000010000 */
[----:B------:R-:W-:Y:S01]  /*73b0*/  FADD.FTZ R8, R176, R61 ;  /* 0x0000003db0087221 */ /* 0x000fe20000010000 */
[----:B------:R-:W1:Y:S01]  /*73c0*/  MUFU.EX2 R7, R7 ;  /* 0x0000000700077308 */ /* 0x000e620000000800 */
[C---:B--2---:R-:W-:Y:S01]  /*73d0*/  F2FP.F16.F32.PACK_AB R176, R31.reuse, R176 ;  /* 0x000000b01fb0723e */ /* 0x044fe200000000ff */
[C---:B------:R-:W-:Y:S01]  /*73e0*/  FADD.FTZ R4, R14.reuse, R65 ;  /* 0x000000410e047221 */ /* 0x040fe20000010000 */
[----:B------:R-:W-:Y:S01]  /*73f0*/  FADD.FTZ R65, R31, R8 ;  /* 0x000000081f417221 */ /* 0x000fe20000010000 */
[----:B------:R-:W-:Y:S02]  /*7400*/  F2FP.F16.F32.PACK_AB R183, R14, R183 ;  /* 0x000000b70eb7723e */ /* 0x000fe400000000ff */
[----:B------:R-:W-:Y:S01]  /*7410*/  FADD.FTZ R61, R177, R4 ;  /* 0x00000004b13d7221 */ /* 0x000fe20000010000 */
[----:B0-----:R-:W-:Y:S01]  /*7420*/  FADD.FTZ R20, R178, R65 ;  /* 0x00000041b2147221 */ /* 0x001fe20000010000 */
[-CC-:B------:R-:W-:Y:S01]  /*7430*/  FFMA.FTZ R4, R43, R5.reuse, -R27.reuse ;  /* 0x000000052b047223 */ /* 0x180fe2000001081b */
[----:B------:R-:W-:Y:S01]  /*7440*/  FFMA.FTZ R27, R63, R5, -R27 ;  /* 0x000000053f1b7223 */ /* 0x000fe2000001081b */
[C---:B------:R-:W-:Y:S01]  /*7450*/  FADD.FTZ R8, R24.reuse, R61 ;  /* 0x0000003d18087221 */ /* 0x040fe20000010000 */
[----:B---3--:R-:W-:Y:S01]  /*7460*/  FADD.FTZ R61, R33, R20 ;  /* 0x00000014213d7221 */ /* 0x008fe20000010000 */
[----:B------:R-:W0:Y:S01]  /*7470*/  MUFU.EX2 R166, R166 ;  /* 0x000000a600a67308 */ /* 0x000e220000000800 */
[----:B------:R-:W-:Y:S01]  /*7480*/  F2FP.F16.F32.PACK_AB R177, R24, R177 ;  /* 0x000000b118b1723e */ /* 0x000fe200000000ff */
[----:B------:R-:W-:Y:S01]  /*7490*/  FADD.FTZ R45, R179, R8 ;  /* 0x00000008b32d7221 */ /* 0x000fe20000010000 */
[----:B----4-:R-:W-:Y:S01]  /*74a0*/  FADD.FTZ R20, R172, R61 ;  /* 0x0000003dac147221 */ /* 0x010fe20000010000 */
[----:B------:R-:W-:-:S02]  /*74b0*/  F2FP.F16.F32.PACK_AB R178, R33, R178 ;  /* 0x000000b221b2723e */ /* 0x000fc400000000ff */
[C---:B------:R-:W-:Y:S01]  /*74c0*/  FADD.FTZ R8, R26.reuse, R45 ;  /* 0x0000002d1a087221 */ /* 0x040fe20000010000 */
[----:B-----5:R-:W-:Y:S01]  /*74d0*/  FADD.FTZ R65, R35, R20 ;  /* 0x0000001423417221 */ /* 0x020fe20000010000 */
[----:B------:R2:W-:Y:S01]  /*74e0*/  MUFU.EX2 R45, R4 ;  /* 0x00000004002d7308 */ /* 0x0005e20000000800 */
[----:B------:R-:W-:Y:S01]  /*74f0*/  F2FP.F16.F32.PACK_AB R179, R26, R179 ;  /* 0x000000b31ab3723e */ /* 0x000fe200000000ff */
[----:B------:R-:W-:Y:S01]  /*7500*/  FADD.FTZ R61, R173, R8 ;  /* 0x00000008ad3d7221 */ /* 0x000fe20000010000 */
[----:B------:R-:W-:Y:S01]  /*7510*/  FADD.FTZ R20, R174, R65 ;  /* 0x00000041ae147221 */ /* 0x000fe20000010000 */
[----:B------:R-:W-:Y:S02]  /*7520*/  F2FP.F16.F32.PACK_AB R172, R35, R172 ;  /* 0x000000ac23ac723e */ /* 0x000fe400000000ff */
[C---:B------:R-:W-:Y:S01]  /*7530*/  FADD.FTZ R8, R28.reuse, R61 ;  /* 0x0000003d1c087221 */ /* 0x040fe20000010000 */
[----:B------:R-:W-:Y:S01]  /*7540*/  FADD.FTZ R63, R37, R20 ;  /* 0x00000014253f7221 */ /* 0x000fe20000010000 */
[----:B------:R-:W3:Y:S01]  /*7550*/  MUFU.EX2 R3, R232 ;  /* 0x000000e800037308 */ /* 0x000ee20000000800 */
[----:B------:R-:W-:Y:S01]  /*7560*/  F2FP.F16.F32.PACK_AB R173, R28, R173 ;  /* 0x000000ad1cad723e */ /* 0x000fe200000000ff */
[----:B------:R-:W-:Y:S01]  /*7570*/  FADD.FTZ R61, R175, R8 ;  /* 0x00000008af3d7221 */ /* 0x000fe20000010000 */
[----:B--2---:R-:W-:Y:S01]  /*7580*/  FADD.FTZ R4, R168, R63 ;  /* 0x0000003fa8047221 */ /* 0x004fe20000010000 */
[----:B------:R-:W-:-:S02]  /*7590*/  F2FP.F16.F32.PACK_AB R174, R37, R174 ;  /* 0x000000ae25ae723e */ /* 0x000fc400000000ff */
[C---:B------:R-:W-:Y:S01]  /*75a0*/  FADD.FTZ R8, R30.reuse, R61 ;  /* 0x0000003d1e087221 */ /* 0x040fe20000010000 */
[----:B------:R-:W-:Y:S01]  /*75b0*/  FADD.FTZ R63, R39, R4 ;  /* 0x00000004273f7221 */ /* 0x000fe20000010000 */
[----:B------:R-:W2:Y:S01]  /*75c0*/  MUFU.EX2 R160, R160 ;  /* 0x000000a000a07308 */ /* 0x000ea20000000800 */
[----:B------:R-:W-:Y:S01]  /*75d0*/  F2FP.F16.F32.PACK_AB R175, R30, R175 ;  /* 0x000000af1eaf723e */ /* 0x000fe200000000ff */
[----:B------:R-:W-:Y:S01]  /*75e0*/  FADD.FTZ R61, R169, R8 ;  /* 0x00000008a93d7221 */ /* 0x000fe20000010000 */
[----:B------:R-:W-:Y:S01]  /*75f0*/  FADD.FTZ R8, R170, R63 ;  /* 0x0000003faa087221 */ /* 0x000fe20000010000 */
[----:B------:R-:W-:Y:S02]  /*7600*/  F2FP.F16.F32.PACK_AB R168, R39, R168 ;  /* 0x000000a827a8723e */ /* 0x000fe400000000ff */
[C---:B------:R-:W-:Y:S01]  /*7610*/  FADD.FTZ R4, R46.reuse, R61 ;  /* 0x0000003d2e047221 */ /* 0x040fe20000010000 */
[----:B------:R-:W-:Y:S01]  /*7620*/  FADD.FTZ R31, R41, R8 ;  /* 0x00000008291f7221 */ /* 0x000fe20000010000 */
[----:B------:R-:W4:Y:S01]  /*7630*/  MUFU.EX2 R43, R234 ;  /* 0x000000ea002b7308 */ /* 0x000f220000000800 */
[----:B------:R-:W-:Y:S01]  /*7640*/  F2FP.F16.F32.PACK_AB R169, R46, R169 ;  /* 0x000000a92ea9723e */ /* 0x000fe200000000ff */
[----:B------:R-:W-:Y:S01]  /*7650*/  FADD.FTZ R29, R171, R4 ;  /* 0x00000004ab1d7221 */ /* 0x000fe20000010000 */
[----:B-1----:R-:W-:Y:S01]  /*7660*/  FADD.FTZ R8, R164, R31 ;  /* 0x0000001fa4087221 */ /* 0x002fe20000010000 */
[----:B------:R-:W-:-:S02]  /*7670*/  F2FP.F16.F32.PACK_AB R164, R7, R164 ;  /* 0x000000a407a4723e */ /* 0x000fc400000000ff */
[----:B------:R-:W-:Y:S01]  /*7680*/  FADD.FTZ R4, R52, R29 ;  /* 0x0000001d34047221 */ /* 0x000fe20000010000 */
[----:B------:R-:W-:Y:S01]  /*7690*/  FADD.FTZ R31, R7, R8 ;  /* 0x00000008071f7221 */ /* 0x000fe20000010000 */
[----:B------:R-:W1:Y:S01]  /*76a0*/  MUFU.EX2 R162, R162 ;  /* 0x000000a200a27308 */ /* 0x000e620000000800 */
[----:B------:R-:W-:Y:S01]  /*76b0*/  F2FP.F16.F32.PACK_AB R170, R41, R170 ;  /* 0x000000aa29aa723e */ /* 0x000fe200000000ff */
[----:B------:R-:W-:Y:S01]  /*76c0*/  FADD.FTZ R29, R165, R4 ;  /* 0x00000004a51d7221 */ /* 0x000fe20000010000 */
[----:B0-----:R-:W-:Y:S01]  /*76d0*/  FADD.FTZ R8, R166, R31 ;  /* 0x0000001fa6087221 */ /* 0x001fe20000010000 */
[C---:B---3--:R-:W-:Y:S02]  /*76e0*/  F2FP.F16.F32.PACK_AB R166, R3.reuse, R166 ;  /* 0x000000a603a6723e */ /* 0x048fe400000000ff */
[----:B------:R-:W-:Y:S01]  /*76f0*/  FADD.FTZ R4, R54, R29 ;  /* 0x0000001d36047221 */ /* 0x000fe20000010000 */
[----:B------:R-:W-:Y:S01]  /*7700*/  FADD.FTZ R31, R3, R8 ;  /* 0x00000008031f7221 */ /* 0x000fe20000010000 */
[----:B------:R-:W0:Y:S01]  /*7710*/  MUFU.EX2 R156, R156 ;  /* 0x0000009c009c7308 */ /* 0x000e220000000800 */
[----:B------:R-:W-:Y:S01]  /*7720*/  F2FP.F16.F32.PACK_AB R171, R52, R171 ;  /* 0x000000ab34ab723e */ /* 0x000fe200000000ff */
[----:B------:R-:W-:Y:S01]  /*7730*/  FADD.FTZ R29, R167, R4 ;  /* 0x00000004a71d7221 */ /* 0x000fe20000010000 */
[----:B--2---:R-:W-:Y:S01]  /*7740*/  FADD.FTZ R8, R160, R31 ;  /* 0x0000001fa0087221 */ /* 0x004fe20000010000 */
[----:B------:R-:W-:-:S02]  /*7750*/  F2FP.F16.F32.PACK_AB R165, R54, R165 ;  /* 0x000000a536a5723e */ /* 0x000fc400000000ff */
[C---:B------:R-:W-:Y:S01]  /*7760*/  FADD.FTZ R4, R56.reuse, R29 ;  /* 0x0000001d38047221 */ /* 0x040fe20000010000 */
[----:B----4-:R-:W-:Y:S01]  /*7770*/  FADD.FTZ R31, R43, R8 ;  /* 0x000000082b1f7221 */ /* 0x010fe20000010000 */
[----:B------:R-:W2:Y:S01]  /*7780*/  MUFU.EX2 R25, R47 ;  /* 0x0000002f00197308 */ /* 0x000ea20000000800 */
[----:B------:R-:W-:Y:S01]  /*7790*/  F2FP.F16.F32.PACK_AB R167, R56, R167 ;  /* 0x000000a738a7723e */ /* 0x000fe200000000ff */
[----:B------:R-:W-:Y:S01]  /*77a0*/  FADD.FTZ R29, R161, R4 ;  /* 0x00000004a11d7221 */ /* 0x000fe20000010000 */
[----:B-1----:R-:W-:Y:S01]  /*77b0*/  FADD.FTZ R8, R162, R31 ;  /* 0x0000001fa2087221 */ /* 0x002fe20000010000 */
[----:B------:R-:W-:Y:S02]  /*77c0*/  F2FP.F16.F32.PACK_AB R160, R43, R160 ;  /* 0x000000a02ba0723e */ /* 0x000fe400000000ff */
[C---:B------:R-:W-:Y:S01]  /*77d0*/  FADD.FTZ R4, R62.reuse, R29 ;  /* 0x0000001d3e047221 */ /* 0x040fe20000010000 */
[----:B------:R-:W-:Y:S01]  /*77e0*/  FADD.FTZ R3, R45, R8 ;  /* 0x000000082d037221 */ /* 0x000fe20000010000 */
[----:B------:R-:W1:Y:S01]  /*77f0*/  MUFU.EX2 R49, R49 ;  /* 0x0000003100317308 */ /* 0x000e620000000800 */
[----:B------:R-:W-:Y:S01]  /*7800*/  F2FP.F16.F32.PACK_AB R161, R62, R161 ;  /* 0x000000a13ea1723e */ /* 0x000fe200000000ff */
[----:B------:R-:W-:Y:S01]  /*7810*/  FADD.FTZ R7, R163, R4 ;  /* 0x00000004a3077221 */ /* 0x000fe20000010000 */
[----:B0-----:R-:W-:Y:S01]  /*7820*/  FADD.FTZ R8, R156, R3 ;  /* 0x000000039c087221 */ /* 0x001fe20000010000 */
[----:B------:R-:W-:-:S02]  /*7830*/  F2FP.F16.F32.PACK_AB R162, R45, R162 ;  /* 0x000000a22da2723e */ /* 0x000fc400000000ff */
[C---:B------:R-:W-:Y:S01]  /*7840*/  FADD.FTZ R4, R58.reuse, R7 ;  /* 0x000000073a047221 */ /* 0x040fe20000010000 */
[----:B------:R-:W-:Y:S01]  /*7850*/  F2FP.F16.F32.PACK_AB R163, R58, R163 ;  /* 0x000000a33aa3723e */ /* 0x000fe200000000ff */
[----:B------:R-:W0:Y:S01]  /*7860*/  MUFU.EX2 R13, R13 ;  /* 0x0000000d000d7308 */ /* 0x000e220000000800 */
[----:B--2---:R-:W-:Y:S01]  /*7870*/  FADD.FTZ R8, R25, R8 ;  /* 0x0000000819087221 */ /* 0x004fe20000010000 */
[----:B------:R-:W-:Y:S01]  /*7880*/  FADD.FTZ R3, R11, R4 ;  /* 0x000000040b037221 */ /* 0x000fe20000010000 */
[----:B------:R-:W-:Y:S01]  /*7890*/  F2FP.F16.F32.PACK_AB R156, R25, R156 ;  /* 0x0000009c199c723e */ /* 0x000fe200000000ff */
[----:B------:R-:W-:Y:S02]  /*78a0*/  IMAD.MOV.U32 R7, RZ, RZ, R6 ;  /* 0x000000ffff077224 */ /* 0x000fe400078e0006 */
[----:B------:R-:W-:Y:S02]  /*78b0*/  FADD.FTZ R4, R66, R3 ;  /* 0x0000000342047221 */ /* 0x000fe40000010000 */
[----:B------:R-:W2:Y:S01]  /*78c0*/  MUFU.EX2 R51, R51 ;  /* 0x0000003300337308 */ /* 0x000ea20000000800 */
[----:B-1----:R-:W-:-:S07]  /*78d0*/  FADD.FTZ R8, R49, R8 ;  /* 0x0000000831087221 */ /* 0x002fce0000010000 */
        /* <DEDUP_REMOVED lines=21> */
[----:B-1----:R-:W-:Y:S01]  /*7a30*/  FADD.FTZ R3, R21, R4 ;  /* 0x0000000415037221 */ /* 0x002fe20000010000 */
[C---:B0-----:R-:W-:Y:S01]  /*7a40*/  FADD.FTZ R4, R27.reuse, R8 ;  /* 0x000000081b047221 */ /* 0x041fe20000010000 */
[----:B------:R-:W-:Y:S01]  /*7a50*/  F2FP.F16.F32.PACK_AB R154, R27, R59 ;  /* 0x0000003b1b9a723e */ /* 0x000fe200000000ff */
[----:B------:R-:W-:Y:S02]  /*7a60*/  IMAD.MOV.U32 R8, RZ, RZ, R12 ;  /* 0x000000ffff087224 */ /* 0x000fe400078e000c */
[C---:B--2---:R-:W-:Y:S01]  /*7a70*/  FADD.FTZ R3, R14.reuse, R3 ;  /* 0x000000030e037221 */ /* 0x044fe20000010000 */
[----:B------:R-:W-:Y:S01]  /*7a80*/  F2FP.F16.F32.PACK_AB R155, R14, R21 ;  /* 0x000000150e9b723e */ /* 0x000fe200000000ff */
[----:B------:R-:W-:Y:S06]  /*7a90*/  @P3 BRA `(.L_x_2239) ;  /* 0xffffffcc00a43947 */ /* 0x000fec000383ffff */
.L_x_2230:
[----:B------:R-:W-:-:S13]  /*7aa0*/  ISETP.GE.AND P2, PT, R10, R22, PT ;  /* 0x000000160a00720c */ /* 0x000fda0003f46270 */
[----:B------:R-:W-:Y:S05]  /*7ab0*/  @!P2 BRA `(.L_x_2240) ;  /* 0x000000280028a947 */ /* 0x000fea0003800000 */
[----:B------:R-:W-:Y:S01]  /*7ac0*/  MOV R7, R6 ;  /* 0x0000000600077202 */ /* 0x000fe20000000f00 */
[----:B------:R-:W-:Y:S01]  /*7ad0*/  IMAD.MOV.U32 R9, RZ, RZ, R12 ;  /* 0x000000ffff097224 */ /* 0x000fe200078e000c */
[----:B------:R-:W-:Y:S01]  /*7ae0*/  UMOV UR60, UR38 ;  /* 0x00000026003c7c82 */ /* 0x000fe20008000000 */
[----:B------:R-:W-:Y:S01]  /*7af0*/  UMOV UR59, UR36 ;  /* 0x00000024003b7c82 */ /* 0x000fe20008000000 */
[----:B------:R-:W-:-:S05]  /*7b00*/  ULDC UR58, c[0x0][0x9d8] ;  /* 0x00027600003a7ab9 */ /* 0x000fca0000000800 */
.L_x_2249:
[----:B------:R-:W-:-:S04]  /*7b10*/  UIADD3 UR36, UR59, 0x1, URZ ;  /* 0x000000013b247890 */ /* 0x000fc8000fffe03f */
[----:B------:R-:W-:-:S04]  /*7b20*/  UISETP.NE.AND UP0, UPT, UR36, 0x2, UPT ;  /* 0x000000022400788c */ /* 0x000fc8000bf05270 */
[----:B------:R-:W-:Y:S02]  /*7b30*/  USEL UR38, URZ, 0x1, UP0 ;  /* 0x000000013f267887 */ /* 0x000fe40008000000 */
[----:B------:R-:W-:Y:S02]  /*7b40*/  USEL UR36, UR36, URZ, UP0 ;  /* 0x0000003f24247287 */ /* 0x000fe40008000000 */
[----:B------:R-:W-:Y:S01]  /*7b50*/  ULOP3.LUT UR38, UR60, UR38, URZ, 0x3c, !UPT ;  /* 0x000000263c267292 */ /* 0x000fe2000f8e3c3f */
[----:B------:R-:W-:Y:S11]  /*7b60*/  @!P0 BRA `(.L_x_2241) ;  /* 0x0000000000048947 */ /* 0x000ff60003800000 */
[----:B------:R-:W-:Y:S01]  /*7b70*/  BPT.TRAP 0x1 ;  /* 0x000000040000795c */ /* 0x000fe20000300000 */
.L_x_2241:
[----:B------:R-:W-:Y:S01]  /*7b80*/  ULEA UR6, UR36, UR37, 0x3 ;  /* 0x0000002524067291 */ /* 0x000fe2000f8e183f */
[----:B------:R-:W-:-:S05]  /*7b90*/  IMAD.U32 R5, RZ, RZ, UR38 ;  /* 0x00000026ff057e24 */ /* 0x000fca000f8e00ff */
[----:B------:R-:W-:-:S04]  /*7ba0*/  SHF.L.U32 R5, R5, 0x1f, RZ ;  /* 0x0000001f05057819 */ /* 0x000fc800000006ff */
[----:B------:R0:W1:Y:S01]  /*7bb0*/  SYNCS.PHASECHK.TRANS64.TRYWAIT P2, [UR6+0x34830], R5 ;  /* 0x03483005ff0075a7 */ /* 0x0000620008040146 */
[----:B------:R-:W-:Y:S05]  /*7bc0*/  @!P0 BRA `(.L_x_2242) ;  /* 0x0000000000048947 */ /* 0x000fea0003800000 */
[----:B------:R-:W-:Y:S01]  /*7bd0*/  BPT.TRAP 0x1 ;  /* 0x000000040000795c */ /* 0x000fe20000300000 */
.L_x_2242:
[----:B-1----:R-:W-:Y:S05]  /*7be0*/  @P2 BRA `(.L_x_2243) ;  /* 0x0000000000082947 */ /* 0x002fea0003800000 */
[----:B------:R-:W1:Y:S02]  /*7bf0*/  SYNCS.PHASECHK.TRANS64.TRYWAIT P2, [UR6+0x34830], R5 ;  /* 0x03483005ff0075a7 */ /* 0x000e640008040146 */
[----:B-1----:R-:W-:Y:S05]  /*7c00*/  @!P2 BRA `(.L_x_2244) ;  /* 0x000000d40018a947 */ /* 0x002fea0003800000 */
.L_x_2243:
        /* <DEDUP_REMOVED lines=126> */
.L_x_2245:
[----:B------:R-:W-:Y:S01]  /*83f0*/  ULEA UR7, UR59, UR37, 0x3 ;  /* 0x000000253b077291 */ /* 0x000fe2000f8e183f */
[----:B------:R-:W-:-:S05]  /*8400*/  IMAD.U32 R0, RZ, RZ, UR60 ;  /* 0x0000003cff007e24 */ /* 0x000fca000f8e00ff */
[----:B------:R-:W-:-:S04]  /*8410*/  SHF.L.U32 R0, R0, 0x1f, RZ ;  /* 0x0000001f00007819 */ /* 0x000fc800000006ff */
[----:B------:R2:W3:Y:S01]  /*8420*/  SYNCS.PHASECHK.TRANS64.TRYWAIT P2, [UR7+0x34850], R0 ;  /* 0x03485000ff0075a7 */ /* 0x0004e20008040147 */
[----:B------:R-:W-:Y:S05]  /*8430*/  @!P0 BRA `(.L_x_2246) ;  /* 0x0000000000048947 */ /* 0x000fea0003800000 */
[----:B------:R-:W-:Y:S01]  /*8440*/  BPT.TRAP 0x1 ;  /* 0x000000040000795c */ /* 0x000fe20000300000 */
.L_x_2246:
[----:B---3--:R-:W-:Y:S05]  /*8450*/  @P2 BRA `(.L_x_2247) ;  /* 0x0000000000082947 */ /* 0x008fea0003800000 */
[----:B------:R-:W3:Y:S02]  /*8460*/  SYNCS.PHASECHK.TRANS64.TRYWAIT P2, [UR7+0x34850], R0 ;  /* 0x03485000ff0075a7 */ /* 0x000ee40008040147 */
[----:B---3--:R-:W-:Y:S05]  /*8470*/  @!P2 BRA `(.L_x_2248) ;  /* 0x000000cc0014a947 */ /* 0x008fea0003800000 */
.L_x_2247:
        /* <DEDUP_REMOVED lines=27> */
[----:B------:R-:W2:Y:S01]  /*8630*/  MUFU.TANH R16, R16 ;  /* 0x0000001000107308 */ /* 0x000ea20000002400 */
[----:B------:R-:W-:Y:S01]  /*8640*/  UMOV UR11, 0x40000040 ;  /* 0x40000040000b7882 */ /* 0x000fe20000000000 */
[----:B0-----:R-:W-:Y:S01]  /*8650*/  FMNMX.FTZ R5, R0, R9, !PT ;  /* 0x0000000900057209 */ /* 0x001fe20007810000 */
[----:B------:R-:W-:Y:S01]  /*8660*/  FMUL.FTZ R17, R56, UR58 ;  /* 0x0000003a38117c20 */ /* 0x000fe20008410000 */
[----:B------:R-:W-:Y:S01]  /*8670*/  FMUL.FTZ R21, R57, UR58 ;  /* 0x0000003a39157c20 */ /* 0x000fe20008410000 */
[----:B------:R-:W-:Y:S01]  /*8680*/  FMUL.FTZ R25, R60, UR58 ;  /* 0x0000003a3c197c20 */ /* 0x000fe20008410000 */
[----:B------:R-:W-:Y:S01]  /*8690*/  FMUL.FTZ R14, R27, UR58 ;  /* 0x0000003a1b0e7c20 */ /* 0x000fe20008410000 */
[----:B-1----:R-:W-:Y:S01]  /*86a0*/  FMNMX.FTZ R5, R6, R5, !PT ;  /* 0x0000000506057209 */ /* 0x002fe20007810000 */
        /* <DEDUP_REMOVED lines=9> */
[----:B--2---:R-:W-:Y:S01]  /*8740*/  FMNMX.FTZ R5, R16, R5, !PT ;  /* 0x0000000510057209 */ /* 0x004fe20007810000 */
[----:B------:R-:W-:Y:S01]  /*8750*/  FMUL.FTZ R29, R77, UR58 ;  /* 0x0000003a4d1d7c20 */ /* 0x000fe20008410000 */
[----:B------:R-:W-:Y:S01]  /*8760*/  FMUL.FTZ R80, R80, UR58 ;  /* 0x0000003a50507c20 */ /* 0x000fe20008410000 */
[----:B------:R-:W-:Y:S01]  /*8770*/  FMUL.FTZ R24, R31, UR58 ;  /* 0x0000003a1f187c20 */ /* 0x000fe20008410000 */
[----:B------:R-:W-:Y:S01]  /*8780*/  FMUL.FTZ R31, R81, UR58 ;  /* 0x0000003a511f7c20 */ /* 0x000fe20008410000 */
[----:B------:R-:W-:Y:S01]  /*8790*/  FMUL.FTZ R33, R84, UR58 ;  /* 0x0000003a54217c20 */ /* 0x000fe20008410000 */
[----:B------:R-:W-:Y:S01]  /*87a0*/  FMUL.FTZ R28, R34, UR58 ;  /* 0x0000003a221c7c20 */ /* 0x000fe20008410000 */
[----:B------:R-:W2:Y:S01]  /*87b0*/  MUFU.TANH R32, R32 ;  /* 0x0000002000207308 */ /* 0x000ea20000002400 */
        /* <DEDUP_REMOVED lines=18> */
[----:B------:R-:W-:Y:S01]  /*88e0*/  FMUL.FTZ R78, R78, UR58 ;  /* 0x0000003a4e4e7c20 */ /* 0x000fe20008410000 */
[----:B------:R-:W-:Y:S01]  /*88f0*/  FMUL.FTZ R82, R82, UR58 ;  /* 0x0000003a52527c20 */ /* 0x000fe20008410000 */
[----:B------:R-:W-:Y:S01]  /*8900*/  FMUL.FTZ R41, R83, UR58 ;  /* 0x0000003a53297c20 */ /* 0x000fe20008410000 */
[----:B------:R-:W-:Y:S01]  /*8910*/  FMUL.FTZ R86, R86, UR58 ;  /* 0x0000003a56567c20 */ /* 0x000fe20008410000 */
[----:B------:R-:W-:Y:S01]  /*8920*/  FMUL.FTZ R43, R87, UR58 ;  /* 0x0000003a572b7c20 */ /* 0x000fe20008410000 */
[----:B------:R-:W-:Y:S01]  /*8930*/  MUFU.TANH R44, R44 ;  /* 0x0000002c002c7308 */ /* 0x000fe20000002400 */
[C---:B------:R-:W-:Y:S01]  /*8940*/  ISETP.GT.AND P2, PT, R10.reuse, R22, PT ;  /* 0x000000160a00720c */ /* 0x040fe20003f44270 */
[----:B------:R-:W-:Y:S01]  /*8950*/  UMOV UR60, UR38 ;  /* 0x00000026003c7c82 */ /* 0x000fe20008000000 */
[----:B------:R-:W-:Y:S01]  /*8960*/  UMOV UR59, UR36 ;  /* 0x00000024003b7c82 */ /* 0x000fe20008000000 */
[----:B------:R-:W-:-:S04]  /*8970*/  VIADD R10, R10, 0xffffffff ;  /* 0xffffffff0a0a7836 */ /* 0x000fc80000000000 */
        /* <DEDUP_REMOVED lines=17> */
[----:B------:R-:W-:Y:S01]  /*8a90*/  FMUL.FTZ R38, R39, UR58 ;  /* 0x0000003a27267c20 */ /* 0x000fe20008410000 */
[----:B------:R-:W-:Y:S01]  /*8aa0*/  HGMMA.64x128x16.F32 R88, R176, gdesc[UR8].tnspB, R88, gsb0 ;  /* 0x41e00008b0587df0 */ /* 0x000fe20008000858 */
[----:B------:R-:W-:Y:S01]  /*8ab0*/  UIADD3 UR10, UR6, 0x100, URZ ;  /* 0x00000100060a7890 */ /* 0x000fe2000fffe03f */
[----:B------:R-:W-:Y:S01]  /*8ac0*/  FMUL.FTZ R37, R75, UR58 ;  /* 0x0000003a4b257c20 */ /* 0x000fe20008410000 */
[----:B------:R-:W-:Y:S01]  /*8ad0*/  UMOV UR11, 0x40000040 ;  /* 0x40000040000b7882 */ /* 0x000fe20000000000 */
[----:B------:R-:W-:Y:S01]  /*8ae0*/  FMUL.FTZ R39, R79, UR58 ;  /* 0x0000003a4f277c20 */ /* 0x000fe20008410000 */
[----:B------:R-:W0:Y:S08]  /*8af0*/  MUFU.TANH R180, R180 ;  /* 0x000000b400b47308 */ /* 0x000e300000002400 */
[----:B------:R-:W1:Y:S08]  /*8b00*/  MUFU.TANH R182, R182 ;  /* 0x000000b600b67308 */ /* 0x000e700000002400 */
[----:B------:R-:W-:Y:S01]  /*8b10*/  MUFU.TANH R76, R76 ;  /* 0x0000004c004c7308 */ /* 0x000fe20000002400 */
[----:B0-----:R-:W-:-:S07]  /*8b20*/  FMNMX.FTZ R5, R180, R5, !PT ;  /* 0x00000005b4057209 */ /* 0x001fce0007810000 */
[----:B------:R-:W-:Y:S01]  /*8b30*/  MUFU.TANH R29, R29 ;  /* 0x0000001d001d7308 */ /* 0x000fe20000002400 */
[----:B-1----:R-:W-:-:S04]  /*8b40*/  FMNMX.FTZ R5, R182, R5, !PT ;  /* 0x00000005b6057209 */ /* 0x002fc80007810000 */
[----:B------:R-:W-:-:S03]  /*8b50*/  FMNMX.FTZ R5, R232, R5, !PT ;  /* 0x00000005e8057209 */ /* 0x000fc60007810000 */
[----:B------:R-:W-:Y:S01]  /*8b60*/  MUFU.TANH R80, R80 ;  /* 0x0000005000507308 */ /* 0x000fe20000002400 */
[----:B------:R-:W-:-:S04]  /*8b70*/  FMNMX.FTZ R5, R234, R5, !PT ;  /* 0x00000005ea057209 */ /* 0x000fc80007810000 */
[----:B------:R-:W-:-:S03]  /*8b80*/  FMNMX.FTZ R5, R44, R5, !PT ;  /* 0x000000052c057209 */ /* 0x000fc60007810000 */
[----:B------:R-:W-:Y:S01]  /*8b90*/  MUFU.TANH R31, R31 ;  /* 0x0000001f001f7308 */ /* 0x000fe20000002400 */
[----:B------:R-:W-:-:S07]  /*8ba0*/  FMNMX.FTZ R5, R236, R5, !PT ;  /* 0x00000005ec057209 */ /* 0x000fce0007810000 */
[----:B------:R-:W-:Y:S08]  /*8bb0*/  MUFU.TANH R33, R33 ;  /* 0x0000002100217308 */ /* 0x000ff00000002400 */
[----:B------:R-:W0:Y:S08]  /*8bc0*/  MUFU.TANH R8, R8 ;  /* 0x0000000800087308 */ /* 0x000e300000002400 */
[----:B------:R-:W-:Y:S08]  /*8bd0*/  MUFU.TANH R35, R35 ;  /* 0x0000002300237308 */ /* 0x000ff00000002400 */
[----:B------:R-:W1:Y:S08]  /*8be0*/  MUFU.TANH R14, R14 ;  /* 0x0000000e000e7308 */ /* 0x000e700000002400 */
[----:B------:R-:W2:Y:S08]  /*8bf0*/  MUFU.TANH R20, R20 ;  /* 0x0000001400147308 */ /* 0x000eb00000002400 */
[----:B------:R-:W3:Y:S08]  /*8c00*/  MUFU.TANH R24, R24 ;  /* 0x0000001800187308 */ /* 0x000ef00000002400 */
[----:B------:R-:W4:Y:S08]  /*8c10*/  MUFU.TANH R28, R28 ;  /* 0x0000001c001c7308 */ /* 0x000f300000002400 */
[----:B------:R-:W5:Y:S08]  /*8c20*/  MUFU.TANH R34, R34 ;  /* 0x0000002200227308 */ /* 0x000f700000002400 */
[----:B------:R-:W5:Y:S08]  /*8c30*/  MUFU.TANH R36, R36 ;  /* 0x0000002400247308 */ /* 0x000f700000002400 */
[----:B------:R-:W-:Y:S08]  /*8c40*/  MUFU.TANH R38, R38 ;  /* 0x0000002600267308 */ /* 0x000ff00000002400 */
[----:B------:R-:W-:Y:S08]  /*8c50*/  MUFU.TANH R40, R40 ;  /* 0x0000002800287308 */ /* 0x000ff00000002400 */
[----:B------:R-:W-:Y:S01]  /*8c60*/  MUFU.TANH R42, R42 ;  /* 0x0000002a002a7308 */ /* 0x000fe20000002400 */
[----:B------:R-:W-:-:S02]  /*8c70*/  WARPGROUP.DEPBAR.LE gsb0, 0x0 ;  /* 0x00008000000079c5 */ /* 0x000fc40000010000 */
[----:B------:R-:W-:Y:S01]  /*8c80*/  WARPGROUP.ARRIVE ;  /* 0x00000000000079c5 */ /* 0x000fe20000000000 */
[----:B------:R-:W-:Y:S01]  /*8c90*/  FMUL.FTZ R178, R48, UR58 ;  /* 0x0000003a30b27c20 */ /* 0x000fe20008410000 */
[----:B------:R-:W-:Y:S01]  /*8ca0*/  FMUL.FTZ R176, R47, UR58 ;  /* 0x0000003a2fb07c20 */ /* 0x000fe20008410000 */
[----:B0-----:R-:W-:Y:S01]  /*8cb0*/  FMNMX.FTZ R47, R8, R7, !PT ;  /* 0x00000007082f7209 */ /* 0x001fe20007810000 */
[----:B------:R-:W-:Y:S01]  /*8cc0*/  FMUL.FTZ R48, R50, UR58 ;  /* 0x0000003a32307c20 */ /* 0x000fe20008410000 */
[----:B------:R-:W-:Y:S01]  /*8cd0*/  MUFU.TANH R46, R46 ;  /* 0x0000002e002e7308 */ /* 0x000fe20000002400 */
[----:B------:R-:W-:Y:S01]  /*8ce0*/  HGMMA.64x128x16.F32 R88, R172, gdesc[UR8].tnspB, R88, gsb0 ;  /* 0x41e00008ac587df0 */ /* 0x000fe20008000858 */
[----:B------:R-:W-:Y:S01]  /*8cf0*/  UIADD3 UR10, UR6, 0x180, URZ ;  /* 0x00000180060a7890 */ /* 0x000fe2000fffe03f */
[----:B-1----:R-:W-:Y:S01]  /*8d00*/  FMNMX.FTZ R47, R14, R47, !PT ;  /* 0x0000002f0e2f7209 */ /* 0x002fe20007810000 */
[----:B------:R-:W-:Y:S01]  /*8d10*/  UMOV UR11, 0x40000040 ;  /* 0x40000040000b7882 */ /* 0x000fe20000000000 */
[----:B------:R-:W-:-:S02]  /*8d20*/  FMUL.FTZ R50, R51, UR58 ;  /* 0x0000003a33327c20 */ /* 0x000fc40008410000 */
[----:B--2---:R-:W-:Y:S01]  /*8d30*/  FMNMX.FTZ R47, R20, R47, !PT ;  /* 0x0000002f142f7209 */ /* 0x004fe20007810000 */
[----:B------:R-:W0:Y:S03]  /*8d40*/  MUFU.TANH R178, R178 ;  /* 0x000000b200b27308 */ /* 0x000e260000002400 */
[----:B---3--:R-:W-:-:S04]  /*8d50*/  FMNMX.FTZ R47, R24, R47, !PT ;  /* 0x0000002f182f7209 */ /* 0x008fc80007810000 */
[----:B----4-:R-:W-:Y:S01]  /*8d60*/  FMNMX.FTZ R49, R28, R47, !PT ;  /* 0x0000002f1c317209 */ /* 0x010fe20007810000 */
[----:B------:R-:W1:Y:S03]  /*8d70*/  MUFU.TANH R176, R176 ;  /* 0x000000b000b07308 */ /* 0x000e660000002400 */
[----:B-----5:R-:W-:-:S04]  /*8d80*/  FMNMX.FTZ R49, R34, R49, !PT ;  /* 0x0000003122317209 */ /* 0x020fc80007810000 */
[----:B------:R-:W-:Y:S01]  /*8d90*/  FMNMX.FTZ R49, R36, R49, !PT ;  /* 0x0000003124317209 */ /* 0x000fe20007810000 */
[----:B------:R-:W2:Y:S01]  /*8da0*/  MUFU.TANH R48, R48 ;  /* 0x0000003000307308 */ /* 0x000ea20000002400 */
[----:B0-----:R-:W-:Y:S02]  /*8db0*/  FMNMX.FTZ R2, R178, R5, !PT ;  /* 0x00000005b2027209 */ /* 0x001fe40007810000 */
[----:B------:R-:W-:Y:S02]  /*8dc0*/  FMNMX.FTZ R49, R38, R49, !PT ;  /* 0x0000003126317209 */ /* 0x000fe40007810000 */
[----:B------:R-:W-:Y:S02]  /*8dd0*/  FMNMX.FTZ R2, R11, R2, !PT ;  /* 0x000000020b027209 */ /* 0x000fe40007810000 */
[----:B------:R-:W-:Y:S01]  /*8de0*/  FMNMX.FTZ R49, R40, R49, !PT ;  /* 0x0000003128317209 */ /* 0x000fe20007810000 */
[----:B------:R-:W0:Y:S01]  /*8df0*/  MUFU.TANH R50, R50 ;  /* 0x0000003200327308 */ /* 0x000e220000002400 */
[----:B------:R-:W-:-:S02]  /*8e00*/  FMNMX.FTZ R2, R13, R2, !PT ;  /* 0x000000020d027209 */ /* 0x000fc40007810000 */
[----:B------:R-:W-:Y:S02]  /*8e10*/  FMNMX.FTZ R49, R42, R49, !PT ;  /* 0x000000312a317209 */ /* 0x000fe40007810000 */
[----:B------:R-:W-:Y:S02]  /*8e20*/  FMNMX.FTZ R2, R15, R2, !PT ;  /* 0x000000020f027209 */ /* 0x000fe40007810000 */
[----:B------:R-:W-:Y:S01]  /*8e30*/  FMNMX.FTZ R51, R46, R49, !PT ;  /* 0x000000312e337209 */ /* 0x000fe20007810000 */
[----:B------:R-:W3:Y:S01]  /*8e40*/  MUFU.TANH R52, R52 ;  /* 0x0000003400347308 */ /* 0x000ee20000002400 */
[----:B------:R-:W-:Y:S02]  /*8e50*/  FMNMX.FTZ R2, R17, R2, !PT ;  /* 0x0000000211027209 */ /* 0x000fe40007810000 */
[----:B-1----:R-:W-:Y:S02]  /*8e60*/  FMNMX.FTZ R51, R176, R51, !PT ;  /* 0x00000033b0337209 */ /* 0x002fe40007810000 */
[----:B------:R-:W-:-:S02]  /*8e70*/  FMNMX.FTZ R2, R21, R2, !PT ;  /* 0x0000000215027209 */ /* 0x000fc40007810000 */
[----:B--2---:R-:W-:Y:S01]  /*8e80*/  FMNMX.FTZ R51, R48, R51, !PT ;  /* 0x0000003330337209 */ /* 0x004fe20007810000 */
[----:B------:R-:W1:Y:S01]  /*8e90*/  MUFU.TANH R54, R54 ;  /* 0x0000003600367308 */ /* 0x000e620000002400 */
[----:B------:R-:W-:Y:S02]  /*8ea0*/  FMNMX.FTZ R2, R25, R2, !PT ;  /* 0x0000000219027209 */ /* 0x000fe40007810000 */
[----:B0-----:R-:W-:Y:S02]  /*8eb0*/  FMNMX.FTZ R51, R50, R51, !PT ;  /* 0x0000003332337209 */ /* 0x001fe40007810000 */
[----:B------:R-:W-:-:S03]  /*8ec0*/  FMNMX.FTZ R5, R27, R2, !PT ;  /* 0x000000021b057209 */ /* 0x000fc60007810000 */
[----:B------:R-:W0:Y:S01]  /*8ed0*/  MUFU.TANH R56, R56 ;  /* 0x0000003800387308 */ /* 0x000e220000002400 */
[----:B------:R-:W-:Y:S02]  /*8ee0*/  FMNMX.FTZ R5, R62, R5, !PT ;  /* 0x000000053e057209 */ /* 0x000fe40007810000 */
[----:B---3--:R-:W-:Y:S02]  /*8ef0*/  FMNMX.FTZ R53, R52, R51, !PT ;  /* 0x0000003334357209 */ /* 0x008fe40007810000 */
[----:B------:R-:W-:-:S03]  /*8f00*/  FMNMX.FTZ R5, R64, R5, !PT ;  /* 0x0000000540057209 */ /* 0x000fc60007810000 */
[----:B------:R-:W2:Y:S01]  /*8f10*/  MUFU.TANH R58, R58 ;  /* 0x0000003a003a7308 */ /* 0x000ea20000002400 */
[----:B------:R-:W-:Y:S02]  /*8f20*/  FMNMX.FTZ R5, R68, R5, !PT ;  /* 0x0000000544057209 */ /* 0x000fe40007810000 */
[----:B-1----:R-:W-:-:S05]  /*8f30*/  FMNMX.FTZ R53, R54, R53, !PT ;  /* 0x0000003536357209 */ /* 0x002fca0007810000 */
[----:B------:R-:W-:Y:S01]  /*8f40*/  MUFU.TANH R60, R60 ;  /* 0x0000003c003c7308 */ /* 0x000fe20000002400 */
[----:B0-----:R-:W-:-:S07]  /*8f50*/  FMNMX.FTZ R53, R56, R53, !PT ;  /* 0x0000003538357209 */ /* 0x001fce0007810000 */
[----:B------:R-:W-:Y:S01]  /*8f60*/  MUFU.TANH R84, R84 ;  /* 0x0000005400547308 */ /* 0x000fe20000002400 */
[----:B--2---:R-:W-:-:S07]  /*8f70*/  FMNMX.FTZ R53, R58, R53, !PT ;  /* 0x000000353a357209 */ /* 0x004fce0007810000 */
        /* <DEDUP_REMOVED lines=33> */
[C---:B0-----:R-:W-:Y:S01]  /*9190*/  FMUL.FTZ R59, R12.reuse, R5 ;  /* 0x000000050c3b7220 */ /* 0x041fe20000410000 */
[----:B------:R-:W-:-:S03]  /*91a0*/  FADD.FTZ R2, -R12, R9 ;  /* 0x000000090c027221 */ /* 0x000fc60000010100 */
        /* <DEDUP_REMOVED lines=8> */
[-C--:B------:R-:W-:Y:S01]  /*9230*/  FMUL.FTZ R2, R2, R5.reuse ;  /* 0x0000000502027220 */ /* 0x080fe20000410000 */
[--C-:B------:R-:W-:Y:S01]  /*9240*/  FFMA.FTZ R16, R16, R5, -R59.reuse ;  /* 0x0000000510107223 */ /* 0x100fe2000001083b */
[----:B------:R-:W-:Y:S01]  /*9250*/  FMNMX.FTZ R13, R66, R11, !PT ;  /* 0x0000000b420d7209 */ /* 0x000fe20007810000 */
        /* <DEDUP_REMOVED lines=12> */
[----:B------:R-:W-:Y:S01]  /*9320*/  FMUL.FTZ R168, R67, UR58 ;  /* 0x0000003a43a87c20 */ /* 0x000fe20008410000 */
[----:B------:R-:W-:Y:S01]  /*9330*/  FMUL.FTZ R170, R71, UR58 ;  /* 0x0000003a47aa7c20 */ /* 0x000fe20008410000 */
[-CC-:B0-----:R-:W-:Y:S01]  /*9340*/  FFMA.FTZ R234, R27, R5.reuse, -R59.reuse ;  /* 0x000000051bea7223 */ /* 0x181fe2000001083b */
[----:B------:R-:W-:Y:S01]  /*9350*/  MUFU.EX2 R11, R6 ;  /* 0x00000006000b7308 */ /* 0x000fe20000000800 */
[----:B------:R-:W-:Y:S01]  /*9360*/  FFMA.FTZ R25, R172, R5, -R59 ;  /* 0x00000005ac197223 */ /* 0x000fe2000001083b */
[----:B------:R-:W-:Y:S01]  /*9370*/  HGMMA.64x128x16.F32 R88, R164, gdesc[UR8].tnspB, R88, gsb0 ;  /* 0x41e00008a4587df0 */ /* 0x000fe20008000858 */
[----:B------:R-:W-:Y:S01]  /*9380*/  UIADD3 UR10, UR6, 0x280, URZ ;  /* 0x00000280060a7890 */ /* 0x000fe2000fffe03f */
[----:B------:R-:W-:-:S04]  /*9390*/  UMOV UR11, 0x40000040 ;  /* 0x40000040000b7882 */ /* 0x000fc80000000000 */
[----:B------:R-:W0:Y:S08]  /*93a0*/  MUFU.TANH R168, R168 ;  /* 0x000000a800a87308 */ /* 0x000e300000002400 */
        /* <DEDUP_REMOVED lines=10> */
[----:B------:R-:W-:Y:S01]  /*9450*/  MUFU.EX2 R16, R16 ;  /* 0x0000001000107308 */ /* 0x000fe20000000800 */
[----:B------:R-:W-:Y:S01]  /*9460*/  FMNMX.FTZ R13, R39, R0, !PT ;  /* 0x00000000270d7209 */ /* 0x000fe20007810000 */
[----:B0-----:R-:W-:-:S03]  /*9470*/  FFMA.FTZ R4, R2, R4, R9 ;  /* 0x0000000402047223 */ /* 0x001fc60000010009 */
[----:B------:R-:W-:-:S03]  /*9480*/  FMNMX.FTZ R0, R82, R13, !PT ;  /* 0x0000000d52007209 */ /* 0x000fc60007810000 */
[----:B------:R-:W-:Y:S01]  /*9490*/  MUFU.EX2 R55, R55 ;  /* 0x0000003700377308 */ /* 0x000fe20000000800 */
[----:B------:R-:W-:-:S04]  /*94a0*/  FMNMX.FTZ R13, R41, R0, !PT ;  /* 0x00000000290d7209 */ /* 0x000fc80007810000 */
[----:B------:R-:W-:Y:S01]  /*94b0*/  FMNMX.FTZ R0, R86, R13, !PT ;  /* 0x0000000d56007209 */ /* 0x000fe20007810000 */
[-CC-:B------:R-:W-:Y:S01]  /*94c0*/  FFMA.FTZ R13, R72, R5.reuse, -R59.reuse ;  /* 0x00000005480d7223 */ /* 0x180fe2000001083b */
[----:B------:R-:W-:Y:S01]  /*94d0*/  FFMA.FTZ R72, R35, R5, -R59 ;  /* 0x0000000523487223 */ /* 0x000fe2000001083b */
[----:B------:R-:W-:Y:S01]  /*94e0*/  IMAD.U32 R35, RZ, RZ, UR7 ;  /* 0x00000007ff237e24 */ /* 0x000fe2000f8e00ff */
[----:B------:R-:W-:Y:S01]  /*94f0*/  UMOV UR7, 0x40000040 ;  /* 0x4000004000077882 */ /* 0x000fe20000000000 */
[----:B------:R-:W-:Y:S01]  /*9500*/  FMNMX.FTZ R0, R43, R0, !PT ;  /* 0x000000002b007209 */ /* 0x000fe20007810000 */
[----:B------:R-:W-:Y:S04]  /*9510*/  MUFU.EX2 R57, R57 ;  /* 0x0000003900397308 */ /* 0x000fe80000000800 */
[----:B------:R-:W0:Y:S04]  /*9520*/  SHFL.BFLY PT, R27, R0, 0x2, 0x1f ;  /* 0x0c401f00001b7f89 */ /* 0x000e2800000e0000 */
[----:B------:R1:W-:Y:S08]  /*9530*/  MUFU.EX2 R47, R180 ;  /* 0x000000b4002f7308 */ /* 0x0003f00000000800 */
[----:B------:R-:W-:Y:S01]  /*9540*/  MUFU.EX2 R30, R30 ;  /* 0x0000001e001e7308 */ /* 0x000fe20000000800 */
[----:B-1----:R-:W-:-:S07]  /*9550*/  F2FP.F16.F32.PACK_AB R180, R45, R9 ;  /* 0x000000092db4723e */ /* 0x002fce00000000ff */
        /* <DEDUP_REMOVED lines=22> */
[----:B------:R-:W-:Y:S01]  /*96c0*/  FFMA.FTZ R24, R38, R5, -R7 ;  /* 0x0000000526187223 */ /* 0x000fe20000010807 */
[----:B------:R-:W-:-:S02]  /*96d0*/  WARPGROUP.DEPBAR.LE gsb0, 0x0 ;  /* 0x00008000000079c5 */ /* 0x000fc40000010000 */
[----:B------:R-:W-:Y:S01]  /*96e0*/  WARPGROUP.ARRIVE ;  /* 0x00000000000079c5 */ /* 0x000fe20000000000 */
[----:B------:R-:W0:Y:S01]  /*96f0*/  MUFU.EX2 R181, R181 ;  /* 0x000000b500b57308 */ /* 0x000e220000000800 */
[-CC-:B------:R-:W-:Y:S01]  /*9700*/  FFMA.FTZ R166, R32, R5.reuse, -R59.reuse ;  /* 0x0000000520a67223 */ /* 0x180fe2000001083b */
[-C--:B------:R-:W-:Y:S01]  /*9710*/  FFMA.FTZ R164, R182, R5.reuse, -R59 ;  /* 0x00000005b6a47223 */ /* 0x080fe2000001083b */
[-C--:B------:R-:W-:Y:S01]  /*9720*/  FFMA.FTZ R175, R46, R5.reuse, -R7 ;  /* 0x000000052eaf7223 */ /* 0x080fe20000010807 */
[-C--:B------:R-:W-:Y:S01]  /*9730*/  FFMA.FTZ R32, R232, R5.reuse, -R59 ;  /* 0x00000005e8207223 */ /* 0x080fe2000001083b */
[----:B------:R-:W-:Y:S01]  /*9740*/  HGMMA.64x128x16.F32 R88, R160, gdesc[UR8].tnspB, R88, gsb0 ;  /* 0x41e00008a0587df0 */ /* 0x000fe20008000858 */
[----:B------:R-:W-:Y:S01]  /*9750*/  UIADD3 UR10, UR6, 0x300, URZ ;  /* 0x00000300060a7890 */ /* 0x000fe2000fffe03f */
[-CC-:B------:R-:W-:Y:S01]  /*9760*/  FFMA.FTZ R173, R40, R5.reuse, -R7.reuse ;  /* 0x0000000528ad7223 */ /* 0x180fe20000010807 */
[----:B------:R-:W-:Y:S01]  /*9770*/  UMOV UR11, 0x40000040 ;  /* 0x40000040000b7882 */ /* 0x000fe20000000000 */
[----:B------:R-:W-:Y:S01]  /*9780*/  UIADD3 UR6, UR6, 0x380, URZ ;  /* 0x0000038006067890 */ /* 0x000fe2000fffe03f */
[----:B------:R-:W1:Y:S01]  /*9790*/  MUFU.EX2 R8, R8 ;  /* 0x0000000800087308 */ /* 0x000e620000000800 */
[-CC-:B------:R-:W-:Y:S01]  /*97a0*/  FFMA.FTZ R169, R48, R5.reuse, -R7.reuse ;  /* 0x0000000530a97223 */ /* 0x180fe20000010807 */
[-CC-:B------:R-:W-:Y:S01]  /*97b0*/  FFMA.FTZ R36, R50, R5.reuse, -R7.reuse ;  /* 0x0000000532247223 */ /* 0x180fe20000010807 */
[-CC-:B------:R-:W-:Y:S01]  /*97c0*/  FFMA.FTZ R34, R176, R5.reuse, -R7.reuse ;  /* 0x00000005b0227223 */ /* 0x180fe20000010807 */
[-CC-:B------:R-:W-:Y:S01]  /*97d0*/  FFMA.FTZ R171, R52, R5.reuse, -R7.reuse ;  /* 0x0000000534ab7223 */ /* 0x180fe20000010807 */
[-CC-:B------:R-:W-:Y:S01]  /*97e0*/  FFMA.FTZ R38, R54, R5.reuse, -R7.reuse ;  /* 0x0000000536267223 */ /* 0x180fe20000010807 */
[----:B------:R-:W-:Y:S01]  /*97f0*/  FFMA.FTZ R165, R56, R5, -R7 ;  /* 0x0000000538a57223 */ /* 0x000fe20000010807 */
[----:B0-----:R-:W-:Y:S01]  /*9800*/  FFMA.FTZ R3, R0, R3, R181 ;  /* 0x0000000300037223 */ /* 0x001fe200000100b5 */
[----:B------:R-:W0:Y:S01]  /*9810*/  MUFU.EX2 R183, R183 ;  /* 0x000000b700b77308 */ /* 0x000e220000000800 */
[-C--:B------:R-:W-:Y:S01]  /*9820*/  FFMA.FTZ R232, R21, R5.reuse, -R59 ;  /* 0x0000000515e87223 */ /* 0x080fe2000001083b */
[-CC-:B------:R-:W-:Y:S01]  /*9830*/  FFMA.FTZ R40, R58, R5.reuse, -R7.reuse ;  /* 0x000000053a287223 */ /* 0x180fe20000010807 */
[----:B------:R-:W-:Y:S01]  /*9840*/  F2FP.F16.F32.PACK_AB R182, R55, R16 ;  /* 0x0000001037b6723e */ /* 0x000fe200000000ff */
[-C--:B------:R-:W-:Y:S01]  /*9850*/  FFMA.FTZ R167, R60, R5.reuse, -R7 ;  /* 0x000000053ca77223 */ /* 0x080fe20000010807 */
[-C--:B------:R-:W-:Y:S01]  /*9860*/  FFMA.FTZ R21, R64, R5.reuse, -R59 ;  /* 0x0000000540157223 */ /* 0x080fe2000001083b */
[-CC-:B------:R-:W-:Y:S01]  /*9870*/  FFMA.FTZ R37, R37, R5.reuse, -R7.reuse ;  /* 0x0000000525257223 */ /* 0x180fe20000010807 */
[----:B------:R-:W-:Y:S01]  /*9880*/  FFMA.FTZ R78, R78, R5, -R7 ;  /* 0x000000054e4e7223 */ /* 0x000fe20000010807 */
[----:B------:R-:W2:Y:S01]  /*9890*/  MUFU.EX2 R14, R14 ;  /* 0x0000000e000e7308 */ /* 0x000ea20000000800 */
[C---:B-1----:R-:W-:Y:S01]  /*98a0*/  FADD.FTZ R42, R8.reuse, R3 ;  /* 0x00000003082a7221 */ /* 0x042fe20000010000 */
[----:B------:R-:W-:Y:S01]  /*98b0*/  F2FP.F16.F32.PACK_AB R181, R8, R181 ;  /* 0x000000b508b5723e */ /* 0x000fe200000000ff */
[-C--:B------:R-:W-:Y:S01]  /*98c0*/  FFMA.FTZ R64, R29, R5.reuse, -R59 ;  /* 0x000000051d407223 */ /* 0x080fe2000001083b */
[-C--:B------:R-:W-:Y:S01]  /*98d0*/  FFMA.FTZ R39, R39, R5.reuse, -R7 ;  /* 0x0000000527277223 */ /* 0x080fe20000010807 */
[-C--:B------:R-:W-:Y:S01]  /*98e0*/  FFMA.FTZ R29, R80, R5.reuse, -R59 ;  /* 0x00000005501d7223 */ /* 0x080fe2000001083b */
[-CC-:B------:R-:W-:Y:S01]  /*98f0*/  FFMA.FTZ R82, R82, R5.reuse, -R7.reuse ;  /* 0x0000000552527223 */ /* 0x180fe20000010807 */
[-CC-:B------:R-:W-:Y:S01]  /*9900*/  FFMA.FTZ R41, R41, R5.reuse, -R7.reuse ;  /* 0x0000000529297223 */ /* 0x180fe20000010807 */
[----:B------:R-:W-:Y:S01]  /*9910*/  MUFU.EX2 R177, R177 ;  /* 0x000000b100b17308 */ /* 0x000fe20000000800 */
[----:B0-----:R-:W-:Y:S01]  /*9920*/  FADD.FTZ R3, R183, R42 ;  /* 0x0000002ab7037221 */ /* 0x001fe20000010000 */
[-CC-:B------:R-:W-:Y:S01]  /*9930*/  FFMA.FTZ R42, R168, R5.reuse, -R7.reuse ;  /* 0x00000005a82a7223 */ /* 0x180fe20000010807 */
[----:B------:R-:W-:Y:S01]  /*9940*/  FFMA.FTZ R86, R86, R5, -R7 ;  /* 0x0000000556567223 */ /* 0x000fe20000010807 */
[----:B------:R-:W-:-:S04]  /*9950*/  F2FP.F16.F32.PACK_AB R168, R53, R26 ;  /* 0x0000001a35a8723e */ /* 0x000fc800000000ff */
[----:B------:R-:W0:Y:S01]  /*9960*/  MUFU.EX2 R166, R166 ;  /* 0x000000a600a67308 */ /* 0x000e220000000800 */
[C---:B--2---:R-:W-:Y:S01]  /*9970*/  FADD.FTZ R48, R14.reuse, R3 ;  /* 0x000000030e307221 */ /* 0x044fe20000010000 */
[----:B------:R-:W-:-:S06]  /*9980*/  F2FP.F16.F32.PACK_AB R183, R14, R183 ;  /* 0x000000b70eb7723e */ /* 0x000fcc00000000ff */
[----:B------:R-:W-:Y:S08]  /*9990*/  MUFU.EX2 R20, R20 ;  /* 0x0000001400147308 */ /* 0x000ff00000000800 */
[----:B------:R-:W-:Y:S01]  /*99a0*/  MUFU.EX2 R179, R179 ;  /* 0x000000b300b37308 */ /* 0x000fe20000000800 */
[----:B0-----:R-:W-:-:S07]  /*99b0*/  F2FP.F16.F32.PACK_AB R176, R166, R57 ;  /* 0x00000039a6b0723e */ /* 0x001fce00000000ff */
[----:B------:R-:W0:Y:S08]  /*99c0*/  MUFU.EX2 R164, R164 ;  /* 0x000000a400a47308 */ /* 0x000e300000000800 */
[----:B------:R-:W-:Y:S08]  /*99d0*/  MUFU.EX2 R24, R24 ;  /* 0x0000001800187308 */ /* 0x000ff00000000800 */
[----:B------:R-:W1:Y:S01]  /*99e0*/  MUFU.EX2 R32, R32 ;  /* 0x0000002000207308 */ /* 0x000e620000000800 */
[----:B0-----:R-:W-:-:S07]  /*99f0*/  F2FP.F16.F32.PACK_AB R178, R164, R47 ;  /* 0x0000002fa4b2723e */ /* 0x001fce00000000ff */
[----:B------:R-:W-:Y:S08]  /*9a00*/  MUFU.EX2 R173, R173 ;  /* 0x000000ad00ad7308 */ /* 0x000ff00000000800 */
[----:B------:R-:W-:Y:S01]  /*9a10*/  MUFU.EX2 R28, R28 ;  /* 0x0000001c001c7308 */ /* 0x000fe20000000800 */
[----:B-1----:R-:W-:-:S07]  /*9a20*/  F2FP.F16.F32.PACK_AB R172, R49, R32 ;  /* 0x0000002031ac723e */ /* 0x002fce00000000ff */
        /* <DEDUP_REMOVED lines=11> */
[----:B------:R-:W-:Y:S01]  /*9ae0*/  IMAD.U32 R33, RZ, RZ, UR36 ;  /* 0x00000024ff217e24 */ /* 0x000fe2000f8e00ff */
[----:B------:R-:W-:Y:S01]  /*9af0*/  MUFU.EX2 R165, R165 ;  /* 0x000000a500a57308 */ /* 0x000fe20000000800 */
[----:B------:R-:W-:Y:S01]  /*9b00*/  HGMMA.64x128x16.F32 R88, R156, gdesc[UR8].tnspB, R88, gsb0 ;  /* 0x41e000089c587df0 */ /* 0x000fe20008000858 */
[-C--:B------:R-:W-:Y:S01]  /*9b10*/  FFMA.FTZ R160, R62, R5.reuse, -R59 ;  /* 0x000000053ea07223 */ /* 0x080fe2000001083b */
[-CC-:B------:R-:W-:Y:S01]  /*9b20*/  FFMA.FTZ R161, R66, R5.reuse, -R7.reuse ;  /* 0x0000000542a17223 */ /* 0x180fe20000010807 */
[----:B------:R-:W-:Y:S01]  /*9b30*/  @!P1 LEA R33, R33, UR37, 0x3 ;  /* 0x0000002521219c11 */ /* 0x000fe2000f8e18ff */
[-C--:B------:R-:W-:Y:S01]  /*9b40*/  FFMA.FTZ R163, R70, R5.reuse, -R7 ;  /* 0x0000000546a37223 */ /* 0x080fe20000010807 */
[----:B------:R-:W-:Y:S01]  /*9b50*/  FFMA.FTZ R62, R174, R5, -R59 ;  /* 0x00000005ae3e7223 */ /* 0x000fe2000001083b */
[----:B------:R-:W-:Y:S01]  /*9b60*/  F2FP.F16.F32.PACK_AB R174, R51, R30 ;  /* 0x0000001e33ae723e */ /* 0x000fe200000000ff */
[----:B------:R-:W-:Y:S01]  /*9b70*/  MUFU.EX2 R232, R232 ;  /* 0x000000e800e87308 */ /* 0x000fe20000000800 */
[----:B------:R-:W-:-:S05]  /*9b80*/  @!P1 VIADD R33, R33, 0x34840 ;  /* 0x0003484021219836 */ /* 0x000fca0000000000 */
[----:B------:R-:W-:Y:S02]  /*9b90*/  @!P1 PRMT R33, RZ, 0x654, R33 ;  /* 0x00000654ff219816 */ /* 0x000fe40000000021 */
        /* <DEDUP_REMOVED lines=12> */
[----:B------:R-:W-:Y:S08]  /*9c60*/  MUFU.EX2 R27, R27 ;  /* 0x0000001b001b7308 */ /* 0x000ff00000000800 */
[----:B------:R-:W1:Y:S08]  /*9c70*/  MUFU.EX2 R64, R64 ;  /* 0x0000004000407308 */ /* 0x000e700000000800 */
[----:B------:R-:W-:Y:S08]  /*9c80*/  MUFU.EX2 R39, R39 ;  /* 0x0000002700277308 */ /* 0x000ff00000000800 */
[----:B------:R-:W-:Y:S01]  /*9c90*/  MUFU.EX2 R29, R29 ;  /* 0x0000001d001d7308 */ /* 0x000fe20000000800 */
[----:B------:R-:W-:-:S02]  /*9ca0*/  WARPGROUP.DEPBAR.LE gsb0, 0x0 ;  /* 0x00008000000079c5 */ /* 0x000fc40000010000 */
[----:B------:R-:W-:Y:S01]  /*9cb0*/  WARPGROUP.ARRIVE ;  /* 0x00000000000079c5 */ /* 0x000fe20000000000 */
[----:B------:R-:W-:-:S04]  /*9cc0*/  FFMA.FTZ R157, R74, R5, -R7 ;  /* 0x000000054a9d7223 */ /* 0x000fc80000010807 */
[----:B------:R-:W-:Y:S01]  /*9cd0*/  MUFU.EX2 R159, R78 ;  /* 0x0000004e009f7308 */ /* 0x000fe20000000800 */
[----:B0-----:R-:W-:Y:S02]  /*9ce0*/  F2FP.F16.F32.PACK_AB R156, R62, R13 ;  /* 0x0000000d3e9c723e */ /* 0x001fe400000000ff */
[----:B-1----:R-:W-:Y:S01]  /*9cf0*/  F2FP.F16.F32.PACK_AB R158, R64, R27 ;  /* 0x0000001b409e723e */ /* 0x002fe200000000ff */
[----:B------:R-:W-:Y:S04]  /*9d00*/  HGMMA.64x128x16.F32 R88, R152, gdesc[UR4].tnspB, R88, gsb0 ;  /* 0x41e0000498587df0 */ /* 0x000fe80008000858 */
[----:B------:R-:W-:Y:S08]  /*9d10*/  MUFU.EX2 R157, R157 ;  /* 0x0000009d009d7308 */ /* 0x000ff00000000800 */
        /* <DEDUP_REMOVED lines=9> */
[----:B--2---:R-:W-:-:S04]  /*9db0*/  @!P1 VIADD R33, R35, 0x34860 ;  /* 0x0003486023219836 */ /* 0x004fc80000000000 */
[----:B------:R-:W-:Y:S01]  /*9dc0*/  MUFU.EX2 R155, R86 ;  /* 0x00000056009b7308 */ /* 0x000fe20000000800 */
[----:B------:R-:W-:Y:S01]  /*9dd0*/  @!P1 PRMT R35, RZ, 0x654, R33 ;  /* 0x00000654ff239816 */ /* 0x000fe20000000021 */
[----:B------:R-:W-:Y:S01]  /*9de0*/  FADD.FTZ R33, R45, R4 ;  /* 0x000000042d217221 */ /* 0x000fe20000010000 */
[----:B------:R-:W-:Y:S02]  /*9df0*/  FFMA.FTZ R4, R84, R5, -R7 ;  /* 0x0000000554047223 */ /* 0x000fe40000010807 */
[----:B------:R0:W-:Y:S01]  /*9e00*/  @!P1 SYNCS.ARRIVE.TRANS64.RED.A1T0 RZ, [R35+URZ], RZ ;  /* 0x000000ff23ff99a7 */ /* 0x0001e2000810043f */
[----:B------:R-:W-:Y:S01]  /*9e10*/  FADD.FTZ R46, R16, R33 ;  /* 0x00000021102e7221 */ /* 0x000fe20000010000 */
[----:B------:R-:W-:Y:S01]  /*9e20*/  FADD.FTZ R33, R177, R48 ;  /* 0x00000030b1217221 */ /* 0x000fe20000010000 */
[C---:B------:R-:W-:Y:S01]  /*9e30*/  F2FP.F16.F32.PACK_AB R177, R20.reuse, R177 ;  /* 0x000000b114b1723e */ /* 0x040fe200000000ff */
[----:B------:R-:W1:Y:S01]  /*9e40*/  MUFU.EX2 R4, R4 ;  /* 0x0000000400047308 */ /* 0x000e620000000800 */
[----:B------:R-:W-:Y:S01]  /*9e50*/  FADD.FTZ R46, R55, R46 ;  /* 0x0000002e372e7221 */ /* 0x000fe20000010000 */
[----:B------:R-:W-:-:S03]  /*9e60*/  FADD.FTZ R50, R20, R33 ;  /* 0x0000002114327221 */ /* 0x000fc60000010000 */
[----:B------:R-:W-:Y:S01]  /*9e70*/  FADD.FTZ R3, R57, R46 ;  /* 0x0000002e39037221 */ /* 0x000fe20000010000 */
[----:B------:R-:W-:Y:S01]  /*9e80*/  FADD.FTZ R33, R179, R50 ;  /* 0x00000032b3217221 */ /* 0x000fe20000010000 */
[-CC-:B------:R-:W-:Y:S01]  /*9e90*/  FFMA.FTZ R46, R170, R5.reuse, -R7.reuse ;  /* 0x00000005aa2e7223 */ /* 0x180fe20000010807 */
[----:B------:R-:W-:Y:S01]  /*9ea0*/  FFMA.FTZ R7, R43, R5, -R7 ;  /* 0x000000052b077223 */ /* 0x000fe20000010807 */
[----:B------:R-:W-:Y:S01]  /*9eb0*/  FADD.FTZ R48, R166, R3 ;  /* 0x00000003a6307221 */ /* 0x000fe20000010000 */
[----:B------:R-:W-:Y:S02]  /*9ec0*/  F2FP.F16.F32.PACK_AB R179, R24, R179 ;  /* 0x000000b318b3723e */ /* 0x000fe400000000ff */
[----:B------:R-:W-:Y:S01]  /*9ed0*/  F2FP.F16.F32.PACK_AB R170, R44, R11 ;  /* 0x0000000b2caa723e */ /* 0x000fe200000000ff */
[----:B------:R-:W-:Y:S01]  /*9ee0*/  FADD.FTZ R3, R47, R48 ;  /* 0x000000302f037221 */ /* 0x000fe20000010000 */
[----:B------:R-:W-:Y:S01]  /*9ef0*/  FADD.FTZ R48, R24, R33 ;  /* 0x0000002118307221 */ /* 0x000fe20000010000 */
[----:B------:R-:W2:Y:S01]  /*9f00*/  MUFU.EX2 R46, R46 ;  /* 0x0000002e002e7308 */ /* 0x000ea20000000800 */
[----:B------:R-:W-:Y:S01]  /*9f10*/  F2FP.F16.F32.PACK_AB R166, R234, R15 ;  /* 0x0000000feaa6723e */ /* 0x000fe200000000ff */
[----:B------:R-:W-:Y:S01]  /*9f20*/  FADD.FTZ R3, R164, R3 ;  /* 0x00000003a4037221 */ /* 0x000fe20000010000 */
[----:B------:R-:W-:-:S03]  /*9f30*/  F2FP.F16.F32.PACK_AB R164, R232, R17 ;  /* 0x00000011e8a4723e */ /* 0x000fc600000000ff */
[----:B------:R-:W-:Y:S01]  /*9f40*/  FADD.FTZ R50, R32, R3 ;  /* 0x0000000320327221 */ /* 0x000fe20000010000 */
[----:B------:R-:W-:Y:S01]  /*9f50*/  FADD.FTZ R3, R173, R48 ;  /* 0x00000030ad037221 */ /* 0x000fe20000010000 */
[----:B------:R-:W3:Y:S01]  /*9f60*/  MUFU.EX2 R7, R7 ;  /* 0x0000000700077308 */ /* 0x000ee20000000800 */
[C---:B------:R-:W-:Y:S01]  /*9f70*/  F2FP.F16.F32.PACK_AB R173, R28.reuse, R173 ;  /* 0x000000ad1cad723e */ /* 0x040fe200000000ff */
        /* <DEDUP_REMOVED lines=24> */
[----:B-1----:R-:W-:Y:S02]  /*a100*/  F2FP.F16.F32.PACK_AB R167, R4, R167 ;  /* 0x000000a704a7723e */ /* 0x002fe400000000ff */
[----:B------:R-:W-:Y:S01]  /*a110*/  FADD.FTZ R3, R234, R3 ;  /* 0x00000003ea037221 */ /* 0x000fe20000010000 */
[----:B------:R-:W-:-:S03]  /*a120*/  FADD.FTZ R8, R4, R9 ;  /* 0x0000000904087221 */ /* 0x000fc60000010000 */
        /* <DEDUP_REMOVED lines=8> */
[----:B------:R-:W-:Y:S01]  /*a1b0*/  F2FP.F16.F32.PACK_AB R162, R25, R162 ;  /* 0x000000a219a2723e */ /* 0x000fe200000000ff */
[----:B------:R-:W-:-:S02]  /*a1c0*/  IMAD.MOV.U32 R9, RZ, RZ, R12 ;  /* 0x000000ffff097224 */ /* 0x000fc400078e000c */
[----:B------:R-:W-:Y:S01]  /*a1d0*/  FADD.FTZ R14, R25, R14 ;  /* 0x0000000e190e7221 */ /* 0x000fe20000010000 */
[C---:B--2---:R-:W-:Y:S01]  /*a1e0*/  FADD.FTZ R8, R46.reuse, R3 ;  /* 0x000000032e087221 */ /* 0x044fe20000010000 */
[----:B------:R-:W-:Y:S02]  /*a1f0*/  F2FP.F16.F32.PACK_AB R163, R46, R163 ;  /* 0x000000a32ea3723e */ /* 0x000fe400000000ff */
        /* <DEDUP_REMOVED lines=17> */
[C---:B---3--:R-:W-:Y:S02]  /*a310*/  F2FP.F16.F32.PACK_AB R155, R7.reuse, R155 ;  /* 0x0000009b079b723e */ /* 0x048fe400000000ff */
[----:B------:R-:W-:Y:S01]  /*a320*/  FADD.FTZ R4, R72, R3 ;  /* 0x0000000348047221 */ /* 0x000fe20000010000 */
[----:B------:R-:W-:Y:S01]  /*a330*/  FADD.FTZ R3, R7, R8 ;  /* 0x0000000807037221 */ /* 0x000fe20000010000 */
[----:B------:R-:W-:Y:S01]  /*a340*/  IMAD.MOV.U32 R7, RZ, RZ, R6 ;  /* 0x000000ffff077224 */ /* 0x000fe200078e0006 */
[----:B0-----:R-:W-:Y:S06]  /*a350*/  @P2 BRA `(.L_x_2249) ;  /* 0xffffffd400ec2947 */ /* 0x001fec000383ffff */
.L_x_2240:
        /* <DEDUP_REMOVED lines=67> */
.L_x_2250:
[----:B------:R-:W-:Y:S01]  /*a790*/  ULEA UR5, UR36, UR37, 0x3 ;  /* 0x0000002524057291 */ /* 0x000fe2000f8e183f */
[----:B------:R-:W-:-:S05]  /*a7a0*/  IMAD.U32 R0, RZ, RZ, UR38 ;  /* 0x00000026ff007e24 */ /* 0x000fca000f8e00ff */
[----:B------:R-:W-:-:S04]  /*a7b0*/  SHF.L.U32 R0, R0, 0x1f, RZ ;  /* 0x0000001f00007819 */ /* 0x000fc800000006ff */
[----:B------:R0:W1:Y:S01]  /*a7c0*/  SYNCS.PHASECHK.TRANS64.TRYWAIT P2, [UR5+0x34850], R0 ;  /* 0x03485000ff0075a7 */ /* 0x0000620008040145 */
[----:B------:R-:W-:Y:S05]  /*a7d0*/  @!P0 BRA `(.L_x_2251) ;  /* 0x0000000000048947 */ /* 0x000fea0003800000 */
[----:B------:R-:W-:Y:S01]  /*a7e0*/  BPT.TRAP 0x1 ;  /* 0x000000040000795c */ /* 0x000fe20000300000 */
.L_x_2251:
[----:B-1----:R-:W-:Y:S05]  /*a7f0*/  @P2 BRA `(.L_x_2252) ;  /* 0x0000000000082947 */ /* 0x002fea0003800000 */
[----:B------:R-:W1:Y:S02]  /*a800*/  SYNCS.PHASECHK.TRANS64.TRYWAIT P0, [UR5+0x34850], R0 ;  /* 0x03485000ff0075a7 */ /* 0x000e640008000145 */
[----:B-1----:R-:W-:Y:S05]  /*a810*/  @!P0 BRA `(.L_x_2253) ;  /* 0x000000a800448947 */ /* 0x002fea0003800000 */
.L_x_2252:
[----:B------:R-:W-:Y:S01]  /*a820*/  UIADD3 UR37, UR37, 0x400, URZ ;  /* 0x0000040025257890 */ /* 0x000fe2000fffe03f */
[----:B------:R-:W-:Y:S01]  /*a830*/  WARPGROUP.ARRIVE ;  /* 0x00000000000079c5 */ /* 0x000fe20000000000 */
[----:B------:R-:W-:Y:S01]  /*a840*/  UMOV UR7, 0x40000040 ;  /* 0x4000004000077882 */ /* 0x000fe20000000000 */
[----:B-1----:R-:W1:Y:S01]  /*a850*/  SHFL.BFLY PT, R7, R4, 0x2, 0x1f ;  /* 0x0c401f0004077f89 */ /* 0x002e6200000e0000 */
[----:B------:R-:W-:Y:S01]  /*a860*/  USHF.R.U32.HI UR37, URZ, 0x4, UR37 ;  /* 0x000000043f257899 */ /* 0x000fe20008011625 */
[----:B------:R-:W-:Y:S02]  /*a870*/  IMAD.MOV.U32 R94, RZ, RZ, -0x800000 ;  /* 0xff800000ff5e7424 */ /* 0x000fe400078e00ff */
[----:B0-----:R-:W0:Y:S01]  /*a880*/  SHFL.BFLY PT, R0, R3, 0x2, 0x1f ;  /* 0x0c401f0003007f89 */ /* 0x001e2200000e0000 */
[----:B------:R-:W-:Y:S01]  /*a890*/  ULOP3.LUT UR37, UR37, 0x3fff, URZ, 0xc0, !UPT ;  /* 0x00003fff25257892 */ /* 0x000fe2000f8ec03f */
[----:B------:R-:W-:-:S03]  /*a8a0*/  VIADD R209, R209, 0x1 ;  /* 0x00000001d1d17836 */ /* 0x000fc60000000000 */
[----:B------:R-:W-:-:S04]  /*a8b0*/  ULOP3.LUT UR4, UR37, 0x4000000, URZ, 0xfc, !UPT ;  /* 0x0400000025047892 */ /* 0x000fc8000f8efc3f */
[----:B------:R-:W-:Y:S02]  /*a8c0*/  ULEA UR4, UR36, UR4, 0xb ;  /* 0x0000000424047291 */ /* 0x000fe4000f8e583f */
[----:B------:R-:W-:-:S04]  /*a8d0*/  UIADD3 UR36, UR36, 0x1, URZ ;  /* 0x0000000124247890 */ /* 0x000fc8000fffe03f */
[----:B------:R-:W-:Y:S01]  /*a8e0*/  UISETP.NE.AND UP0, UPT, UR36, 0x2, UPT ;  /* 0x000000022400788c */ /* 0x000fe2000bf05270 */
[----:B------:R-:W-:Y:S02]  /*a8f0*/  UMOV UR6, UR4 ;  /* 0x0000000400067c82 */ /* 0x000fe40008000000 */
[----:B------:R-:W-:Y:S01]  /*a900*/  HGMMA.64x128x16.F32 R24, R180, gdesc[UR4].tnspB, R24, gsb0 ;  /* 0x41e00004b4187df0 */ /* 0x000fe20008000818 */
[----:B------:R-:W-:Y:S01]  /*a910*/  UIADD3 UR6, UR4, 0x80, URZ ;  /* 0x0000008004067890 */ /* 0x000fe2000fffe03f */
[----:B-1----:R-:W-:Y:S01]  /*a920*/  FADD.FTZ R7, R7, R4 ;  /* 0x0000000407077221 */ /* 0x002fe20000010000 */
[----:B------:R-:W-:Y:S01]  /*a930*/  UMOV UR7, 0x40000040 ;  /* 0x4000004000077882 */ /* 0x000fe20000000000 */
[----:B------:R-:W-:Y:S02]  /*a940*/  IMAD.MOV.U32 R4, RZ, RZ, RZ ;  /* 0x000000ffff047224 */ /* 0x000fe400078e00ff */
[----:B0-----:R-:W-:Y:S01]  /*a950*/  FADD.FTZ R2, R0, R3 ;  /* 0x0000000300027221 */ /* 0x001fe20000010000 */
[----:B------:R-:W-:Y:S01]  /*a960*/  IMAD.U32 R3, RZ, RZ, UR5 ;  /* 0x00000005ff037e24 */ /* 0x000fe2000f8e00ff */
[----:B------:R-:W0:Y:S01]  /*a970*/  SHFL.BFLY PT, R0, R7, 0x1, 0x1f ;  /* 0x0c201f0007007f89 */ /* 0x000e2200000e0000 */
[----:B------:R-:W-:-:S03]  /*a980*/  USEL UR36, UR36, URZ, UP0 ;  /* 0x0000003f24247287 */ /* 0x000fc60008000000 */
[----:B------:R-:W1:Y:S01]  /*a990*/  SHFL.BFLY PT, R9, R2, 0x1, 0x1f ;  /* 0x0c201f0002097f89 */ /* 0x000e6200000e0000 */
[----:B0-----:R-:W-:Y:S01]  /*a9a0*/  FADD.FTZ R11, R7, R0 ;  /* 0x00000000070b7221 */ /* 0x001fe20000010000 */
[----:B------:R-:W-:Y:S02]  /*a9b0*/  IMAD.MOV.U32 R0, RZ, RZ, -0x800000 ;  /* 0xff800000ff007424 */ /* 0x000fe400078e00ff */
[----:B-1----:R-:W-:Y:S02]  /*a9c0*/  FADD.FTZ R13, R2, R9 ;  /* 0x00000009020d7221 */ /* 0x002fe40000010000 */
[----:B------:R-:W-:Y:S01]  /*a9d0*/  FSETP.NE.FTZ.AND P0, PT, R11, RZ, PT ;  /* 0x000000ff0b00720b */ /* 0x000fe20003f15000 */
[----:B------:R-:W-:Y:S02]  /*a9e0*/  IMAD.MOV.U32 R9, RZ, RZ, RZ ;  /* 0x000000ffff097224 */ /* 0x000fe400078e00ff */
[----:B------:R-:W-:Y:S01]  /*a9f0*/  @!P1 VIADD R2, R3, 0x34860 ;  /* 0x0003486003029836 */ /* 0x000fe20000000000 */
[----:B------:R-:W-:-:S04]  /*aa00*/  FSETP.NE.FTZ.AND P2, PT, R13, RZ, PT ;  /* 0x000000ff0d00720b */ /* 0x000fc80003f55000 */
[----:B------:R-:W-:-:S05]  /*aa10*/  @!P1 PRMT R2, RZ, 0x654, R2 ;  /* 0x00000654ff029816 */ /* 0x000fca0000000002 */
        /* <DEDUP_REMOVED lines=56> */
[-C--:B-1----:R-:W-:Y:S01]  /*ada0*/  FMUL.FTZ R2, R24, R4.reuse ;  /* 0x0000000418027220 */ /* 0x082fe20000410000 */
        /* <DEDUP_REMOVED lines=55> */
[----:B------:R-:W-:-:S07]  /*b120*/  FMUL.FTZ R87, R87, R9 ;  /* 0x0000000957577220 */ /* 0x000fce0000410000 */
.L_x_2223:
        /* <DEDUP_REMOVED lines=8> */
[----:B------:R-:W2:Y:S01]  /*b1b0*/  S2R R5, SR_SWINHI ;  /* 0x0000000000057919 */ /* 0x000ea20000002f00 */
[----:B------:R-:W-:Y:S01]  /*b1c0*/  F2FP.F16.F32.PACK_AB R36, R73, R72 ;  /* 0x000000484924723e */ /* 0x000fe200000000ff */
[----:B------:R-:W3:Y:S01]  /*b1d0*/  LDC.64 R106, c[0x0][0xc00] ;  /* 0x00030000ff6a7b82 */ /* 0x000ee20000000a00 */
[----:B------:R-:W-:Y:S01]  /*b1e0*/  ULDC.64 UR4, c[0x0][0xc08] ;  /* 0x0003020000047ab9 */ /* 0x000fe20000000a00 */
[----:B------:R-:W-:Y:S02]  /*b1f0*/  MOV R16, R22 ;  /* 0x0000001600107202 */ /* 0x000fe40000000f00 */
[----:B--2---:R-:W-:-:S03]  /*b200*/  MOV R17, R5 ;  /* 0x0000000500117202 */ /* 0x004fc60000000f00 */
[----:B------:R-:W-:-:S03]  /*b210*/  IMAD.WIDE R8, R228, 0x2, R16 ;  /* 0x00000002e4087825 */ /* 0x000fc600078e0210 */
[C---:B------:R-:W-:Y:S02]  /*b220*/  IADD3 R11, P3, R8.reuse, 0x4000, RZ ;  /* 0x00004000080b7810 */ /* 0x040fe40007f7e0ff */
[C---:B------:R-:W-:Y:S02]  /*b230*/  IADD3 R95, P2, R8.reuse, 0x4020, RZ ;  /* 0x00004020085f7810 */ /* 0x040fe40007f5e0ff */
[----:B------:R-:W-:Y:S01]  /*b240*/  LOP3.LUT R4, R11, 0x380, RZ, 0xc0, !PT ;  /* 0x000003800b047812 */ /* 0x000fe200078ec0ff */
[--C-:B------:R-:W-:Y:S01]  /*b250*/  IMAD.X R29, RZ, RZ, R9.reuse, P3 ;  /* 0x000000ffff1d7224 */ /* 0x100fe200018e0609 */
[----:B------:R-:W-:Y:S01]  /*b260*/  LOP3.LUT R6, R95, 0x380, RZ, 0xc0, !PT ;  /* 0x000003805f067812 */ /* 0x000fe200078ec0ff */
[----:B------:R-:W-:Y:S01]  /*b270*/  IMAD.X R33, RZ, RZ, R9, P2 ;  /* 0x000000ffff217224 */ /* 0x000fe200010e0609 */
[----:B------:R-:W-:Y:S02]  /*b280*/  IADD3 R105, P0, R8, 0x4060, RZ ;  /* 0x0000406008697810 */ /* 0x000fe40007f1e0ff */
[----:B------:R-:W-:-:S02]  /*b290*/  SHF.R.U64 R4, R4, 0x3, RZ ;  /* 0x0000000304047819 */ /* 0x000fc400000012ff */
[C---:B------:R-:W-:Y:S01]  /*b2a0*/  LOP3.LUT R5, R8.reuse, 0x380, RZ, 0xc0, !PT ;  /* 0x0000038008057812 */ /* 0x040fe200078ec0ff */
[--C-:B------:R-:W-:Y:S01]  /*b2b0*/  IMAD.X R31, RZ, RZ, R9.reuse, P0 ;  /* 0x000000ffff1f7224 */ /* 0x100fe200000e0609 */
[C---:B------:R-:W-:Y:S02]  /*b2c0*/  IADD3 R103, P1, R8.reuse, 0x4040, RZ ;  /* 0x0000404008677810 */ /* 0x040fe40007f3e0ff */
[----:B------:R-:W-:Y:S02]  /*b2d0*/  IADD3 R35, P6, R8, 0x20, RZ ;  /* 0x0000002008237810 */ /* 0x000fe40007fde0ff */
[----:B------:R-:W-:Y:S01]  /*b2e0*/  SHF.R.U64 R6, R6, 0x3, RZ ;  /* 0x0000000306067819 */ /* 0x000fe200000012ff */
[--C-:B------:R-:W-:Y:S01]  /*b2f0*/  IMAD.X R15, RZ, RZ, R9.reuse, P1 ;  /* 0x000000ffff0f7224 */ /* 0x100fe200008e0609 */
[C---:B------:R-:W-:Y:S01]  /*b300*/  IADD3 R39, P4, R8.reuse, 0x60, RZ ;  /* 0x0000006008277810 */ /* 0x040fe20007f9e0ff */
[----:B------:R-:W-:Y:S01]  /*b310*/  IMAD.X R13, RZ, RZ, R9, P6 ;  /* 0x000000ffff0d7224 */ /* 0x000fe200030e0609 */
[----:B------:R-:W-:-:S02]  /*b320*/  IADD3 R37, P5, R8, 0x40, RZ ;  /* 0x0000004008257810 */ /* 0x000fc40007fbe0ff */
[----:B------:R-:W-:Y:S01]  /*b330*/  LOP3.LUT R12, R105, 0x380, RZ, 0xc0, !PT ;  /* 0x00000380690c7812 */ /* 0x000fe200078ec0ff */
[----:B------:R-:W-:Y:S01]  /*b340*/  IMAD.X R7, RZ, RZ, R9, P4 ;  /* 0x000000ffff077224 */ /* 0x000fe200020e0609 */
[----:B------:R-:W-:Y:S02]  /*b350*/  LOP3.LUT R28, R4, R11, RZ, 0x3c, !PT ;  /* 0x0000000b041c7212 */ /* 0x000fe400078e3cff */
[----:B------:R-:W-:Y:S02]  /*b360*/  SHF.R.U64 R5, R5, 0x3, RZ ;  /* 0x0000000305057819 */ /* 0x000fe400000012ff */
[----:B------:R-:W-:Y:S02]  /*b370*/  LOP3.LUT R10, R103, 0x380, RZ, 0xc0, !PT ;  /* 0x00000380670a7812 */ /* 0x000fe400078ec0ff */
[----:B------:R-:W-:Y:S02]  /*b380*/  LOP3.LUT R32, R6, R95, RZ, 0x3c, !PT ;  /* 0x0000005f06207212 */ /* 0x000fe400078e3cff */
[----:B------:R-:W-:-:S02]  /*b390*/  LOP3.LUT R4, R35, 0x380, RZ, 0xc0, !PT ;  /* 0x0000038023047812 */ /* 0x000fc400078ec0ff */
[----:B------:R-:W-:Y:S02]  /*b3a0*/  LOP3.LUT R6, R39, 0x380, RZ, 0xc0, !PT ;  /* 0x0000038027067812 */ /* 0x000fe400078ec0ff */
[----:B------:R-:W-:Y:S02]  /*b3b0*/  LOP3.LUT R34, R37, 0x380, RZ, 0xc0, !PT ;  /* 0x0000038025227812 */ /* 0x000fe400078ec0ff */
[----:B------:R-:W-:Y:S02]  /*b3c0*/  SHF.R.U64 R12, R12, 0x3, RZ ;  /* 0x000000030c0c7819 */ /* 0x000fe400000012ff */
[----:B------:R-:W-:Y:S01]  /*b3d0*/  LOP3.LUT R8, R5, R8, RZ, 0x3c, !PT ;  /* 0x0000000805087212 */ /* 0x000fe200078e3cff */
[----:B------:R-:W-:Y:S01]  /*b3e0*/  IMAD.X R5, RZ, RZ, R9, P5 ;  /* 0x000000ffff057224 */ /* 0x000fe200028e0609 */
[----:B------:R-:W-:Y:S02]  /*b3f0*/  SHF.R.U64 R10, R10, 0x3, RZ ;  /* 0x000000030a0a7819 */ /* 0x000fe400000012ff */
[----:B------:R-:W-:-:S02]  /*b400*/  SHF.R.U64 R4, R4, 0x3, RZ ;  /* 0x0000000304047819 */ /* 0x000fc400000012ff */
[----:B------:R-:W-:Y:S02]  /*b410*/  SHF.R.U64 R6, R6, 0x3, RZ ;  /* 0x0000000306067819 */ /* 0x000fe400000012ff */
[----:B------:R-:W-:Y:S02]  /*b420*/  SHF.R.U64 R34, R34, 0x3, RZ ;  /* 0x0000000322227819 */ /* 0x000fe400000012ff */
[----:B------:R-:W-:Y:S02]  /*b430*/  LOP3.LUT R30, R12, R105, RZ, 0x3c, !PT ;  /* 0x000000690c1e7212 */ /* 0x000fe400078e3cff */
[----:B------:R-:W-:Y:S02]  /*b440*/  LOP3.LUT R14, R10, R103, RZ, 0x3c, !PT ;  /* 0x000000670a0e7212 */ /* 0x000fe400078e3cff */
[----:B-1----:R-:W-:Y:S01]  /*b450*/  MOV R24, R8 ;  /* 0x0000000800187202 */ /* 0x002fe20000000f00 */
[----:B------:R-:W1:Y:S01]  /*b460*/  LDC.64 R102, c[0x0][0xc00] ;  /* 0x00030000ff667b82 */ /* 0x000e620000000a00 */
[----:B------:R-:W-:-:S02]  /*b470*/  LOP3.LUT R12, R4, R35, RZ, 0x3c, !PT ;  /* 0x00000023040c7212 */ /* 0x000fc400078e3cff */
[----:B------:R-:W-:Y:S02]  /*b480*/  F2FP.F16.F32.PACK_AB R8, R3, R2 ;  /* 0x000000020308723e */ /* 0x000fe400000000ff */
[----:B------:R-:W-:Y:S02]  /*b490*/  F2FP.F16.F32.PACK_AB R9, R93, R92 ;  /* 0x0000005c5d09723e */ /* 0x000fe400000000ff */
[----:B------:R-:W-:Y:S02]  /*b4a0*/  F2FP.F16.F32.PACK_AB R10, R21, R20 ;  /* 0x00000014150a723e */ /* 0x000fe400000000ff */
[----:B------:R-:W-:Y:S01]  /*b4b0*/  F2FP.F16.F32.PACK_AB R11, R97, R96 ;  /* 0x00000060610b723e */ /* 0x000fe200000000ff */
[----:B------:R-:W-:Y:S01]  /*b4c0*/  BAR.SYNC.DEFER_BLOCKING 0x1, 0x100 ;  /* 0x0044000000007b1d */ /* 0x000fe20000010000 */
[----:B------:R-:W-:Y:S02]  /*b4d0*/  LOP3.LUT R6, R6, R39, RZ, 0x3c, !PT ;  /* 0x0000002706067212 */ /* 0x000fe400078e3cff */
        /* <DEDUP_REMOVED lines=9> */
[----:B------:R-:W-:Y:S02]  /*b570*/  F2FP.F16.F32.PACK_AB R12, R49, R48 ;  /* 0x00000030310c723e */ /* 0x000fe400000000ff */
[----:B------:R-:W-:Y:S01]  /*b580*/  F2FP.F16.F32.PACK_AB R13, R51, R50 ;  /* 0x00000032330d723e */ /* 0x000fe200000000ff */
[----:B------:R2:W-:Y:S01]  /*b590*/  STSM.16.M88.4 [R24], R8 ;  /* 0x0000000818007844 */ /* 0x0005e20000000200 */
[----:B------:R-:W-:Y:S02]  /*b5a0*/  F2FP.F16.F32.PACK_AB R14, R53, R52 ;  /* 0x00000034350e723e */ /* 0x000fe400000000ff */
[----:B------:R-:W-:Y:S01]  /*b5b0*/  F2FP.F16.F32.PACK_AB R15, R55, R54 ;  /* 0x00000036370f723e */ /* 0x000fe200000000ff */
[----:B------:R4:W-:Y:S01]  /*b5c0*/  STSM.16.M88.4 [R108], R4 ;  /* 0x000000046c007844 */ /* 0x0009e20000000200 */
[----:B------:R-:W-:-:S02]  /*b5d0*/  MOV R95, R30 ;  /* 0x0000001e005f7202 */ /* 0x000fc40000000f00 */
[----:B------:R-:W-:Y:S02]  /*b5e0*/  MOV R104, R28 ;  /* 0x0000001c00687202 */ /* 0x000fe40000000f00 */
[----:B------:R-:W-:Y:S02]  /*b5f0*/  F2FP.F16.F32.PACK_AB R28, R57, R56 ;  /* 0x00000038391c723e */ /* 0x000fe400000000ff */
[----:B------:R-:W-:Y:S02]  /*b600*/  F2FP.F16.F32.PACK_AB R29, R59, R58 ;  /* 0x0000003a3b1d723e */ /* 0x000fe400000000ff */
[----:B------:R-:W-:Y:S02]  /*b610*/  F2FP.F16.F32.PACK_AB R30, R61, R60 ;  /* 0x0000003c3d1e723e */ /* 0x000fe400000000ff */
[----:B------:R-:W-:Y:S02]  /*b620*/  F2FP.F16.F32.PACK_AB R31, R63, R62 ;  /* 0x0000003e3f1f723e */ /* 0x000fe400000000ff */
[----:B--2---:R-:W-:-:S02]  /*b630*/  F2FP.F16.F32.PACK_AB R8, R41, R40 ;  /* 0x000000282908723e */ /* 0x004fc400000000ff */
[----:B------:R-:W-:Y:S02]  /*b640*/  F2FP.F16.F32.PACK_AB R9, R43, R42 ;  /* 0x0000002a2b09723e */ /* 0x000fe400000000ff */
[----:B------:R-:W-:Y:S02]  /*b650*/  F2FP.F16.F32.PACK_AB R10, R45, R44 ;  /* 0x0000002c2d0a723e */ /* 0x000fe400000000ff */
[----:B------:R-:W-:Y:S02]  /*b660*/  F2FP.F16.F32.PACK_AB R11, R47, R46 ;  /* 0x0000002e2f0b723e */ /* 0x000fe400000000ff */
[----:B------:R-:W-:Y:S02]  /*b670*/  MOV R24, R32 ;  /* 0x0000002000187202 */ /* 0x000fe40000000f00 */
[----:B------:R-:W-:Y:S01]  /*b680*/  F2FP.F16.F32.PACK_AB R32, R65, R64 ;  /* 0x000000404120723e */ /* 0x000fe200000000ff */
[----:B------:R3:W-:Y:S01]  /*b690*/  STSM.16.M88.4 [R38], R8 ;  /* 0x0000000826007844 */ /* 0x0007e20000000200 */
[----:B------:R-:W-:-:S02]  /*b6a0*/  F2FP.F16.F32.PACK_AB R33, R67, R66 ;  /* 0x000000424321723e */ /* 0x000fc400000000ff */
[----:B------:R-:W-:Y:S01]  /*b6b0*/  F2FP.F16.F32.PACK_AB R34, R69, R68 ;  /* 0x000000444522723e */ /* 0x000fe200000000ff */
[----:B------:R2:W-:Y:S01]  /*b6c0*/  STSM.16.M88.4 [R39], R12 ;  /* 0x0000000c27007844 */ /* 0x0005e20000000200 */
[----:B------:R-:W-:Y:S02]  /*b6d0*/  F2FP.F16.F32.PACK_AB R35, R71, R70 ;  /* 0x000000464723723e */ /* 0x000fe400000000ff */
[----:B------:R-:W-:Y:S01]  /*b6e0*/  F2FP.F16.F32.PACK_AB R37, R75, R74 ;  /* 0x0000004a4b25723e */ /* 0x000fe200000000ff */
[----:B------:R0:W-:Y:S01]  /*b6f0*/  STSM.16.M88.4 [R104], R28 ;  /* 0x0000001c68007844 */ /* 0x0001e20000000200 */
[----:B----4-:R-:W-:Y:S02]  /*b700*/  F2FP.F16.F32.PACK_AB R4, R81, R80 ;  /* 0x000000505104723e */ /* 0x010fe400000000ff */
[----:B------:R-:W-:Y:S01]  /*b710*/  F2FP.F16.F32.PACK_AB R5, R83, R82 ;  /* 0x000000525305723e */ /* 0x000fe200000000ff */
[----:B------:R-:W-:Y:S01]  /*b720*/  STSM.16.M88.4 [R24], R32 ;  /* 0x0000002018007844 */ /* 0x000fe20000000200 */
[----:B------:R-:W-:-:S02]  /*b730*/  F2FP.F16.F32.PACK_AB R6, R85, R84 ;  /* 0x000000545506723e */ /* 0x000fc400000000ff */
[----:B------:R-:W-:Y:S01]  /*b740*/  F2FP.F16.F32.PACK_AB R7, R87, R86 ;  /* 0x000000565707723e */ /* 0x000fe200000000ff */
[----:B---3--:R-:W-:Y:S01]  /*b750*/  IMAD.WIDE R8, R186, 0x4, R106 ;  /* 0x00000004ba087825 */ /* 0x008fe200078e026a */
[----:B------:R-:W-:Y:S02]  /*b760*/  F2FP.F16.F32.PACK_AB R38, R77, R76 ;  /* 0x0000004c4d26723e */ /* 0x000fe400000000ff */
[----:B-1----:R-:W-:Y:S02]  /*b770*/  ISETP.NE.U32.AND P0, PT, R102, RZ, PT ;  /* 0x000000ff6600720c */ /* 0x002fe40003f05070 */
[----:B--2---:R-:W-:Y:S02]  /*b780*/  F2FP.F16.F32.PACK_AB R39, R79, R78 ;  /* 0x0000004e4f27723e */ /* 0x004fe400000000ff */
[----:B------:R-:W-:Y:S01]  /*b790*/  ISETP.NE.AND.EX P0, PT, R103, RZ, PT, P0 ;  /* 0x000000ff6700720c */ /* 0x000fe20003f05300 */
[----:B0-----:R-:W-:Y:S02]  /*b7a0*/  IMAD.MOV.U32 R104, RZ, RZ, RZ ;  /* 0x000000ffff687224 */ /* 0x001fe400078e00ff */
[----:B------:R-:W-:Y:S04]  /*b7b0*/  STSM.16.M88.4 [R105], R36 ;  /* 0x0000002469007844 */ /* 0x000fe80000000200 */
[----:B------:R0:W-:Y:S01]  /*b7c0*/  STSM.16.M88.4 [R95], R4 ;  /* 0x000000045f007844 */ /* 0x0001e20000000200 */
[----:B------:R-:W-:Y:S01]  /*b7d0*/  BAR.SYNC.DEFER_BLOCKING 0x1, 0x100 ;  /* 0x0044000000007b1d */ /* 0x000fe20000010000 */
[----:B------:R-:W-:-:S07]  /*b7e0*/  ISETP.NE.U32.AND P1, PT, RZ, UR4, PT ;  /* 0x00000004ff007c0c */ /* 0x000fce000bf25070 */
[----:B0-----:R-:W0:Y:S08]  /*b7f0*/  LDC R5, c[0x0][0xad4] ;  /* 0x0002b500ff057b82 */ /* 0x001e300000000800 */
[----:B------:R-:W1:Y:S01]  /*b800*/  LDC R95, c[0x0][0xbe8] ;  /* 0x0002fa00ff5f7b82 */ /* 0x000e620000000800 */
[----:B------:R-:W2:Y:S01]  /*b810*/  @P0 LDG.E R104, desc[UR56][R8.64] ;  /* 0x0000003808680981 */ /* 0x000ea2000c1e1900 */
[----:B------:R-:W-:Y:S01]  /*b820*/  ISETP.NE.AND.EX P1, PT, RZ, UR5, PT, P1 ;  /* 0x00000005ff007c0c */ /* 0x000fe2000bf25310 */
[----:B------:R-:W-:-:S12]  /*b830*/  IMAD.MOV.U32 R30, RZ, RZ, 0x9b8 ;  /* 0x000009b8ff1e7424 */ /* 0x000fd800078e00ff */
[C---:B------:R-:W-:Y:S01]  /*b840*/  @P1 LEA R12, P2, R186.reuse, UR4, 0x2 ;  /* 0x00000004ba0c1c11 */ /* 0x040fe2000f8410ff */
[----:B------:R-:W-:Y:S02]  /*b850*/  ULDC UR4, c[0x0][0xa88] ;  /* 0x0002a20000047ab9 */ /* 0x000fe40000000800 */
[----:B------:R-:W-:Y:S01]  /*b860*/  IMAD.U32 R24, RZ, RZ, UR4 ;  /* 0x00000004ff187e24 */ /* 0x000fe2000f8e00ff */
[----:B------:R-:W-:Y:S02]  /*b870*/  @P1 LEA.HI.X R13, R186, UR5, R191, 0x2, P2 ;  /* 0x00000005ba0d1c11 */ /* 0x000fe400090f14bf */
[C---:B------:R-:W-:Y:S02]  /*b880*/  ISETP.NE.AND P2, PT, R190.reuse, RZ, PT ;  /* 0x000000ffbe00720c */ /* 0x040fe40003f45270 */
[----:B-1----:R-:W-:Y:S01]  /*b890*/  ISETP.NE.AND P4, PT, R95, 0x1, PT ;  /* 0x000000015f00780c */ /* 0x002fe20003f85270 */
[----:B------:R1:W5:Y:S01]  /*b8a0*/  @P1 LDG.E R24, desc[UR56][R12.64] ;  /* 0x000000380c181981 */ /* 0x000362000c1e1900 */
[----:B0-----:R-:W-:Y:S01]  /*b8b0*/  SEL R5, R190, R5, P2 ;  /* 0x00000005be057207 */ /* 0x001fe20001000000 */
[----:B------:R-:W-:Y:S01]  /*b8c0*/  IMAD.IADD R35, R185, 0x1, R18 ;  /* 0x00000001b9237824 */ /* 0x000fe200078e0212 */
[----:B------:R-:W-:-:S02]  /*b8d0*/  ISETP.NE.U32.AND P2, PT, R102, RZ, PT ;  /* 0x000000ff6600720c */ /* 0x000fc40003f45070 */
[----:B------:R-:W-:Y:S02]  /*b8e0*/  ISETP.GT.AND P3, PT, R5, 0x1, PT ;  /* 0x000000010500780c */ /* 0x000fe40003f64270 */
[----:B------:R-:W-:Y:S01]  /*b8f0*/  ISETP.NE.AND.EX P2, PT, R103, RZ, PT, P2 ;  /* 0x000000ff6700720c */ /* 0x000fe20003f45320 */
[----:B------:R-:W0:Y:S01]  /*b900*/  LDC.64 R4, c[0x0][0xba8] ;  /* 0x0002ea00ff047b82 */ /* 0x000e220000000a00 */
[----:B------:R-:W-:Y:S02]  /*b910*/  SEL R30, R30, 0x978, P3 ;  /* 0x000009781e1e7807 */ /* 0x000fe40001800000 */
[----:B------:R-:W-:Y:S02]  /*b920*/  SEL R186, R186, RZ, !P2 ;  /* 0x000000ffbaba7207 */ /* 0x000fe40005000000 */
[----:B------:R-:W-:Y:S02]  /*b930*/  SEL R191, R191, RZ, !P2 ;  /* 0x000000ffbfbf7207 */ /* 0x000fe40005000000 */
[----:B------:R-:W-:Y:S01]  /*b940*/  SEL R29, R207, RZ, P3 ;  /* 0x000000ffcf1d7207 */ /* 0x000fe20001800000 */
[----:B------:R-:W3:Y:S08]  /*b950*/  LDC.64 R10, c[0x0][R30+0x220] ;  /* 0x000088001e0a7b82 */ /* 0x000ef00000000a00 */
[----:B------:R-:W4:Y:S08]  /*b960*/  LDC.64 R6, c[0x0][R30+0x218] ;  /* 0x000086001e067b82 */ /* 0x000f300000000a00 */
[----:B------:R-:W2:Y:S08]  /*b970*/  @P4 LDC R32, c[0x0][0xbec] ;  /* 0x0002fb00ff204b82 */ /* 0x000eb00000000800 */
[----:B------:R-:W2:Y:S01]  /*b980*/  @P4 LDC R33, c[0x0][0xbf0] ;  /* 0x0002fc00ff214b82 */ /* 0x000ea20000000800 */
[----:B---3--:R-:W-:-:S04]  /*b990*/  IMAD R11, R11, R186, RZ ;  /* 0x000000ba0b0b7224 */ /* 0x008fc800078e02ff */
[C---:B------:R-:W-:Y:S02]  /*b9a0*/  IMAD R191, R10.reuse, R191, R11 ;  /* 0x000000bf0abf7224 */ /* 0x040fe400078e020b */
[----:B------:R-:W-:Y:S01]  /*b9b0*/  IMAD.WIDE.U32 R10, R10, R186, RZ ;  /* 0x000000ba0a0a7225 */ /* 0x000fe200078e00ff */
[----:B-1----:R-:W1:Y:S03]  /*b9c0*/  LDC.64 R12, c[0x0][R30+0x228] ;  /* 0x00008a001e0c7b82 */ /* 0x002e660000000a00 */
[----:B----4-:R-:W-:-:S04]  /*b9d0*/  IMAD.WIDE.U32 R14, R6, R189, RZ ;  /* 0x000000bd060e7225 */ /* 0x010fc800078e00ff */
[----:B------:R-:W-:Y:S01]  /*b9e0*/  IMAD R31, R7, R189, RZ ;  /* 0x000000bd071f7224 */ /* 0x000fe200078e02ff */
[----:B0-----:R-:W0:Y:S01]  /*b9f0*/  @!P3 LDC R4, c[0x0][0xb50] ;  /* 0x0002d400ff04bb82 */ /* 0x001e220000000800 */
[----:B------:R-:W-:Y:S02]  /*ba00*/  IMAD.IADD R191, R11, 0x1, R191 ;  /* 0x000000010bbf7824 */ /* 0x000fe400078e02bf */
[----:B------:R-:W-:Y:S01]  /*ba10*/  IMAD.IADD R31, R15, 0x1, R31 ;  /* 0x000000010f1f7824 */ /* 0x000fe200078e021f */
[----:B------:R-:W-:-:S04]  /*ba20*/  MOV R15, R35 ;  /* 0x00000023000f7202 */ /* 0x000fc80000000f00 */
[----:B------:R-:W3:Y:S01]  /*ba30*/  LDC.64 R6, c[0x0][R30+0x210] ;  /* 0x000084001e067b82 */ /* 0x000ee20000000a00 */
[----:B-1----:R-:W-:-:S07]  /*ba40*/  IMAD R13, R13, R29, RZ ;  /* 0x0000001d0d0d7224 */ /* 0x002fce00078e02ff */
[----:B------:R-:W1:Y:S01]  /*ba50*/  @!P3 LDC R5, c[0x0][0xb54] ;  /* 0x0002d500ff05bb82 */ /* 0x000e620000000800 */
[--C-:B--2---:R-:W-:Y:S01]  /*ba60*/  IADD3 R28, P2, P5, R10, R14, R104.reuse ;  /* 0x0000000e0a1c7210 */ /* 0x104fe20007d5e068 */
[----:B------:R-:W-:Y:S01]  /*ba70*/  @P4 IMAD.HI.U32 R14, R35, R32, RZ ;  /* 0x00000020230e4227 */ /* 0x000fe200078e00ff */
[----:B------:R-:W-:-:S03]  /*ba80*/  SHF.R.S32.HI R102, RZ, 0x1f, R104 ;  /* 0x0000001fff667819 */ /* 0x000fc60000011468 */
[----:B------:R-:W-:Y:S01]  /*ba90*/  IMAD.WIDE.U32 R10, R12, R29, RZ ;  /* 0x0000001d0c0a7225 */ /* 0x000fe200078e00ff */
[----:B------:R-:W-:Y:S02]  /*baa0*/  @P4 SHF.R.U32.HI R15, RZ, R33, R14 ;  /* 0x00000021ff0f4219 */ /* 0x000fe4000001160e */
[----:B------:R-:W-:Y:S01]  /*bab0*/  IADD3.X R12, R191, R31, R102, P2, P5 ;  /* 0x0000001fbf0c7210 */ /* 0x000fe200017ea466 */
[----:B------:R-:W-:Y:S01]  /*bac0*/  IMAD.IADD R29, R11, 0x1, R13 ;  /* 0x000000010b1d7824 */ /* 0x000fe200078e020d */
[----:B------:R-:W-:Y:S01]  /*bad0*/  IADD3 R10, P2, P5, R15, R28, R10 ;  /* 0x0000001c0f0a7210 */ /* 0x000fe20007d5e00a */
[--C-:B------:R-:W-:Y:S01]  /*bae0*/  IMAD.MOV R14, RZ, RZ, -R15.reuse ;  /* 0x000000ffff0e7224 */ /* 0x100fe200078e0a0f */
[----:B------:R-:W-:-:S03]  /*baf0*/  SHF.R.S32.HI R11, RZ, 0x1f, R15 ;  /* 0x0000001fff0b7819 */ /* 0x000fc6000001140f */
[----:B------:R-:W-:Y:S01]  /*bb00*/  IMAD R13, R95, R14, R35 ;  /* 0x0000000e5f0d7224 */ /* 0x000fe200078e0223 */
[----:B------:R-:W-:-:S03]  /*bb10*/  IADD3.X R11, R11, R12, R29, P2, P5 ;  /* 0x0000000c0b0b7210 */ /* 0x000fc600017ea41d */
[----:B---3--:R-:W-:Y:S01]  /*bb20*/  IMAD R7, R7, R13, RZ ;  /* 0x0000000d07077224 */ /* 0x008fe200078e02ff */
[----:B------:R-:W-:-:S05]  /*bb30*/  SHF.R.S32.HI R15, RZ, 0x1f, R13 ;  /* 0x0000001fff0f7819 */ /* 0x000fca000001140d */
[C---:B------:R-:W-:Y:S02]  /*bb40*/  IMAD R15, R6.reuse, R15, R7 ;  /* 0x0000000f060f7224 */ /* 0x040fe400078e0207 */
[----:B------:R-:W-:-:S04]  /*bb50*/  IMAD.WIDE.U32 R6, R6, R13, R10 ;  /* 0x0000000d06067225 */ /* 0x000fc800078e000a */
[----:B------:R-:W-:Y:S01]  /*bb60*/  IMAD.IADD R7, R7, 0x1, R15 ;  /* 0x0000000107077824 */ /* 0x000fe200078e020f */
[----:B0-----:R-:W-:-:S04]  /*bb70*/  LEA R10, P2, R6, R4, 0x2 ;  /* 0x00000004060a7211 */ /* 0x001fc800078410ff */
[----:B-1----:R-:W-:Y:S01]  /*bb80*/  LEA.HI.X R11, R6, R5, R7, 0x2, P2 ;  /* 0x00000005060b7211 */ /* 0x002fe200010f1407 */
[----:B------:R-:W-:Y:S08]  /*bb90*/  @P1 BRA `(.L_x_2256) ;  /* 0x0000000000101947 */ /* 0x000ff00003800000 */
[----:B------:R-:W-:Y:S05]  /*bba0*/  @!P0 BRA `(.L_x_2256) ;  /* 0x00000000000c8947 */ /* 0x000fea0003800000 */
[----:B------:R-:W2:Y:S04]  /*bbb0*/  LDG.E R5, desc[UR56][R8.64] ;  /* 0x0000003808057981 */ /* 0x000ea8000c1e1900 */
[----:B-----5:R-:W2:Y:S02]  /*bbc0*/  LDG.E R24, desc[UR56][R8.64+0x4] ;  /* 0x0000043808187981 */ /* 0x020ea4000c1e1900 */
[----:B--2---:R-:W-:-:S07]  /*bbd0*/  IMAD.IADD R24, R24, 0x1, -R5 ;  /* 0x0000000118187824 */ /* 0x004fce00078e0a05 */
.L_x_2256:
[----:B------:R-:W-:Y:S01]  /*bbe0*/  SHFL.IDX PT, R4, R10, RZ, 0x1c1f ;  /* 0x001c1fff0a047589 */ /* 0x000fe200000e0000 */
[----:B------:R-:W-:Y:S01]  /*bbf0*/  IMAD.IADD R13, R227, 0x1, R18 ;  /* 0x00000001e30d7824 */ /* 0x000fe200078e0212 */
[----:B------:R-:W-:Y:S01]  /*bc00*/  LOP3.LUT P0, RZ, R210, 0x3, RZ, 0xc0, !PT ;  /* 0x00000003d2ff7812 */ /* 0x000fe2000780c0ff */
[----:B-----5:R-:W-:Y:S01]  /*bc10*/  IMAD R24, R24, R95, RZ ;  /* 0x0000005f18187224 */ /* 0x020fe200078e02ff */
[----:B------:R-:W0:Y:S01]  /*bc20*/  SHFL.IDX PT, R5, R11, RZ, 0x1c1f ;  /* 0x001c1fff0b057589 */ /* 0x000e2200000e0000 */
[----:B------:R-:W-:-:S03]  /*bc30*/  VIADD R29, R13, 0x8 ;  /* 0x000000080d1d7836 */ /* 0x000fc60000000000 */
[----:B------:R-:W-:Y:S01]  /*bc40*/  SHFL.IDX PT, R6, R10, 0x1, 0x1c1f ;  /* 0x003c1f000a067f89 */ /* 0x000fe200000e0000 */
[-C--:B------:R-:W-:Y:S02]  /*bc50*/  ISETP.GE.OR P1, PT, R13, R24.reuse, P0 ;  /* 0x000000180d00720c */ /* 0x080fe40000726670 */
[----:B------:R-:W-:Y:S01]  /*bc60*/  ISETP.GE.OR P0, PT, R29, R24, P0 ;  /* 0x000000181d00720c */ /* 0x000fe20000706670 */
[----:B------:R-:W1:Y:S10]  /*bc70*/  SHFL.IDX PT, R7, R11, 0x1, 0x1c1f ;  /* 0x003c1f000b077f89 */ /* 0x000e7400000e0000 */
[----:B0-----:R0:W-:Y:S04]  /*bc80*/  @!P1 ST.E desc[UR56][R4.64], R94 ;  /* 0x0000005e04009985 */ /* 0x0011e8000c101938 */
[----:B-1----:R0:W-:Y:S01]  /*bc90*/  @!P0 ST.E desc[UR56][R6.64], R0 ;  /* 0x0000000006008985 */ /* 0x0021e2000c101938 */
[----:B------:R-:W-:Y:S05]  /*bca0*/  @P3 BRA `(.L_x_2257) ;  /* 0x00000008007c3947 */ /* 0x000fea0003800000 */
[----:B------:R-:W-:Y:S01]  /*bcb0*/  IMAD R3, R208, 0x40, R23 ;  /* 0x00000040d0037824 */ /* 0x000fe200078e0217 */
[----:B------:R-:W1:Y:S01]  /*bcc0*/  @P4 LDC R49, c[0x0][0xbec] ;  /* 0x0002fb00ff314b82 */ /* 0x000e620000000800 */
[----:B------:R-:W-:Y:S02]  /*bcd0*/  ULDC.64 UR4, c[0x0][0xaa0] ;  /* 0x0002a80000047ab9 */ /* 0x000fe40000000a00 */
[----:B------:R-:W-:-:S03]  /*bce0*/  IMAD.WIDE R16, R3, 0x2, R16 ;  /* 0x0000000203107825 */ /* 0x000fc600078e0210 */
[C---:B------:R-:W-:Y:S02]  /*bcf0*/  IADD3 R9, P6, R16.reuse, 0x1000, RZ ;  /* 0x0000100010097810 */ /* 0x040fe40007fde0ff */
[----:B------:R-:W2:Y:S01]  /*bd00*/  @P4 LDC R51, c[0x0][0xbf0] ;  /* 0x0002fc00ff334b82 */ /* 0x000ea20000000800 */
[C---:B------:R-:W-:Y:S02]  /*bd10*/  IADD3 R13, P5, R16.reuse, 0x2000, RZ ;  /* 0x00002000100d7810 */ /* 0x040fe40007fbe0ff */
[----:B------:R-:W-:Y:S02]  /*bd20*/  LOP3.LUT R8, R9, 0x380, RZ, 0xc0, !PT ;  /* 0x0000038009087812 */ /* 0x000fe400078ec0ff */
[----:B------:R-:W-:Y:S02]  /*bd30*/  IADD3 R29, P3, R16, 0x3000, RZ ;  /* 0x00003000101d7810 */ /* 0x000fe40007f7e0ff */
[----:B------:R-:W-:Y:S02]  /*bd40*/  SHF.R.U64 R8, R8, 0x3, RZ ;  /* 0x0000000308087819 */ /* 0x000fe400000012ff */
[----:B------:R-:W-:-:S02]  /*bd50*/  IADD3 R33, P2, R16, 0x4000, RZ ;  /* 0x0000400010217810 */ /* 0x000fc40007f5e0ff */
[----:B------:R-:W-:Y:S01]  /*bd60*/  LOP3.LUT R8, R8, R9, RZ, 0x3c, !PT ;  /* 0x0000000908087212 */ /* 0x000fe200078e3cff */
[--C-:B------:R-:W-:Y:S01]  /*bd70*/  IMAD.X R9, RZ, RZ, R17.reuse, P6 ;  /* 0x000000ffff097224 */ /* 0x100fe200030e0611 */
[C---:B------:R-:W-:Y:S02]  /*bd80*/  IADD3 R3, P6, R16.reuse, 0x7000, RZ ;  /* 0x0000700010037810 */ /* 0x040fe40007fde0ff */
[C---:B------:R-:W-:Y:S02]  /*bd90*/  IADD3 R37, P1, R16.reuse, 0x5000, RZ ;  /* 0x0000500010257810 */ /* 0x040fe40007f3e0ff */
[C---:B------:R-:W-:Y:S01]  /*bda0*/  IADD3 R41, P0, R16.reuse, 0x6000, RZ ;  /* 0x0000600010297810 */ /* 0x040fe20007f1e0ff */
[----:B------:R-:W-:Y:S01]  /*bdb0*/  IMAD.X R45, RZ, RZ, R17, P6 ;  /* 0x000000ffff2d7224 */ /* 0x000fe200030e0611 */
[----:B0-----:R-:W-:Y:S01]  /*bdc0*/  LOP3.LUT R5, R16, 0x380, RZ, 0xc0, !PT ;  /* 0x0000038010057812 */ /* 0x001fe200078ec0ff */
[----:B------:R-:W5:Y:S01]  /*bdd0*/  LD.E.128 R8, desc[UR56][R8.64] ;  /* 0x0000003808087980 */ /* 0x000f62000c101d00 */
[----:B------:R-:W-:-:S02]  /*bde0*/  LOP3.LUT R0, R3, 0x380, RZ, 0xc0, !PT ;  /* 0x0000038003007812 */ /* 0x000fc400078ec0ff */
[----:B------:R-:W-:Y:S02]  /*bdf0*/  LOP3.LUT R12, R13, 0x380, RZ, 0xc0, !PT ;  /* 0x000003800d0c7812 */ /* 0x000fe400078ec0ff */
[----:B------:R-:W-:Y:S02]  /*be00*/  LOP3.LUT R28, R29, 0x380, RZ, 0xc0, !PT ;  /* 0x000003801d1c7812 */ /* 0x000fe400078ec0ff */
[----:B------:R-:W-:Y:S02]  /*be10*/  LOP3.LUT R32, R33, 0x380, RZ, 0xc0, !PT ;  /* 0x0000038021207812 */ /* 0x000fe400078ec0ff */
[----:B------:R-:W-:Y:S02]  /*be20*/  LOP3.LUT R36, R37, 0x380, RZ, 0xc0, !PT ;  /* 0x0000038025247812 */ /* 0x000fe400078ec0ff */
[----:B------:R-:W-:Y:S02]  /*be30*/  LOP3.LUT R40, R41, 0x380, RZ, 0xc0, !PT ;  /* 0x0000038029287812 */ /* 0x000fe400078ec0ff */
[----:B------:R-:W-:-:S02]  /*be40*/  SHF.R.U64 R5, R5, 0x3, RZ ;  /* 0x0000000305057819 */ /* 0x000fc400000012ff */
[----:B------:R-:W-:Y:S02]  /*be50*/  SHF.R.U64 R0, R0, 0x3, RZ ;  /* 0x0000000300007819 */ /* 0x000fe400000012ff */
[----:B------:R-:W-:Y:S02]  /*be60*/  SHF.R.U64 R12, R12, 0x3, RZ ;  /* 0x000000030c0c7819 */ /* 0x000fe400000012ff */
[----:B------:R-:W-:Y:S02]  /*be70*/  SHF.R.U64 R28, R28, 0x3, RZ ;  /* 0x000000031c1c7819 */ /* 0x000fe400000012ff */
[----:B------:R-:W-:Y:S02]  /*be80*/  SHF.R.U64 R32, R32, 0x3, RZ ;  /* 0x0000000320207819 */ /* 0x000fe400000012ff */
[----:B------:R-:W-:Y:S02]  /*be90*/  SHF.R.U64 R36, R36, 0x3, RZ ;  /* 0x0000000324247819 */ /* 0x000fe400000012ff */
[----:B------:R-:W-:-:S02]  /*bea0*/  SHF.R.U64 R40, R40, 0x3, RZ ;  /* 0x0000000328287819 */ /* 0x000fc400000012ff */
[----:B------:R-:W-:Y:S02]  /*beb0*/  LOP3.LUT R16, R5, R16, RZ, 0x3c, !PT ;  /* 0x0000001005107212 */ /* 0x000fe400078e3cff */
[----:B------:R-:W-:Y:S01]  /*bec0*/  LOP3.LUT R44, R0, R3, RZ, 0x3c, !PT ;  /* 0x00000003002c7212 */ /* 0x000fe200078e3cff */
[----:B------:R-:W-:Y:S01]  /*bed0*/  IMAD R3, R102, UR4, RZ ;  /* 0x0000000466037c24 */ /* 0x000fe2000f8e02ff */
        /* <DEDUP_REMOVED lines=10> */
[----:B------:R0:W5:Y:S01]  /*bf80*/  LD.E.128 R4, desc[UR56][R16.64] ;  /* 0x0000003810047980 */ /* 0x000162000c101d00 */
[----:B------:R-:W-:-:S03]  /*bf90*/  SHF.R.S32.HI R21, RZ, 0x1f, R186 ;  /* 0x0000001fff157819 */ /* 0x000fc600000114ba */
[----:B------:R-:W5:Y:S04]  /*bfa0*/  LD.E.128 R12, desc[UR56][R12.64] ;  /* 0x000000380c0c7980 */ /* 0x000f68000c101d00 */
[----:B------:R-:W5:Y:S01]  /*bfb0*/  LD.E.128 R28, desc[UR56][R28.64] ;  /* 0x000000381c1c7980 */ /* 0x000f62000c101d00 */
[C---:B0-----:R-:W-:Y:S02]  /*bfc0*/  IMAD R17, R104.reuse, UR5, R3 ;  /* 0x0000000568117c24 */ /* 0x041fe4000f8e0203 */
[----:B------:R-:W-:Y:S01]  /*bfd0*/  IMAD.WIDE.U32 R2, R104, UR4, RZ ;  /* 0x0000000468027c25 */ /* 0x000fe2000f8e00ff */
[----:B------:R-:W-:Y:S01]  /*bfe0*/  ULDC.64 UR4, c[0x0][0xae8] ;  /* 0x0002ba0000047ab9 */ /* 0x000fe20000000a00 */
[----:B------:R-:W5:Y:S02]  /*bff0*/  LD.E.128 R32, desc[UR56][R32.64] ;  /* 0x0000003820207980 */ /* 0x000f64000c101d00 */
[----:B------:R-:W-:-:S02]  /*c000*/  IMAD.IADD R3, R3, 0x1, R17 ;  /* 0x0000000103037824 */ /* 0x000fc400078e0211 */
[----:B------:R-:W-:Y:S01]  /*c010*/  IMAD R17, R188, 0x20, R208 ;  /* 0x00000020bc117824 */ /* 0x000fe200078e02d0 */
[----:B------:R-:W5:Y:S03]  /*c020*/  LD.E.128 R36, desc[UR56][R36.64] ;  /* 0x0000003824247980 */ /* 0x000f66000c101d00 */
[----:B------:R-:W-:Y:S01]  /*c030*/  IMAD.IADD R20, R18, 0x1, R17 ;  /* 0x0000000112147824 */ /* 0x000fe200078e0211 */
[----:B------:R-:W5:Y:S01]  /*c040*/  LD.E.128 R40, desc[UR56][R40.64] ;  /* 0x0000003828287980 */ /* 0x000f62000c101d00 */
[----:B------:R-:W-:-:S03]  /*c050*/  IMAD.WIDE.U32 R2, R189, UR4, R2 ;  /* 0x00000004bd027c25 */ /* 0x000fc6000f8e0002 */
[----:B------:R-:W5:Y:S01]  /*c060*/  LD.E.128 R44, desc[UR56][R44.64] ;  /* 0x000000382c2c7980 */ /* 0x000f62000c101d00 */
[----:B-1----:R-:W-:Y:S01]  /*c070*/  @P4 IMAD.HI.U32 R0, R20, R49, RZ ;  /* 0x0000003114004227 */ /* 0x002fe200078e00ff */
[----:B------:R-:W-:Y:S01]  /*c080*/  @!PT LDS RZ, [RZ] ;  /* 0x00000000fffff984 */ /* 0x000fe20000000800 */
[----:B------:R-:W-:Y:S01]  /*c090*/  @!PT LDS RZ, [RZ] ;  /* 0x00000000fffff984 */ /* 0x000fe20000000800 */
[----:B------:R-:W-:Y:S01]  /*c0a0*/  @!PT LDS RZ, [RZ] ;  /* 0x00000000fffff984 */ /* 0x000fe20000000800 */
[----:B------:R-:W-:Y:S01]  /*c0b0*/  @!PT LDS RZ, [RZ] ;  /* 0x00000000fffff984 */ /* 0x000fe20000000800 */
[----:B------:R0:W-:Y:S06]  /*c0c0*/  MEMBAR.ALL.CTA ;  /* 0x0000000000007992 */ /* 0x0001ec0000008000 */
[----:B0-----:R-:W0:Y:S01]  /*c0d0*/  FENCE.VIEW.ASYNC.S ;  /* 0x00000000000073c6 */ /* 0x001e220000000000 */
[----:B------:R-:W-:Y:S01]  /*c0e0*/  IMAD R3, R189, UR5, R3 ;  /* 0x00000005bd037c24 */ /* 0x000fe2000f8e0203 */
[----:B------:R-:W-:Y:S01]  /*c0f0*/  ULDC.64 UR4, c[0x0][0xaf0] ;  /* 0x0002bc0000047ab9 */ /* 0x000fe20000000a00 */
[----:B------:R-:W-:Y:S01]  /*c100*/  IMAD.MOV.U32 R17, RZ, RZ, R20 ;  /* 0x000000ffff117224 */ /* 0x000fe200078e0014 */
[----:B--2---:R-:W-:Y:S01]  /*c110*/  @P4 SHF.R.U32.HI R17, RZ, R51, R0 ;  /* 0x00000033ff114219 */ /* 0x004fe20000011600 */
[----:B------:R-:W-:-:S03]  /*c120*/  IMAD R21, R21, UR4, RZ ;  /* 0x0000000415157c24 */ /* 0x000fc6000f8e02ff */
[--C-:B------:R-:W-:Y:S01]  /*c130*/  SHF.R.S32.HI R0, RZ, 0x1f, R17.reuse ;  /* 0x0000001fff007819 */ /* 0x100fe20000011411 */
[----:B------:R-:W-:Y:S02]  /*c140*/  IMAD.MOV R16, RZ, RZ, -R17 ;  /* 0x000000ffff107224 */ /* 0x000fe400078e0a11 */
[C---:B------:R-:W-:Y:S02]  /*c150*/  IMAD R21, R186.reuse, UR5, R21 ;  /* 0x00000005ba157c24 */ /* 0x040fe4000f8e0215 */
[----:B------:R-:W-:Y:S01]  /*c160*/  IMAD.WIDE.U32 R2, R186, UR4, R2 ;  /* 0x00000004ba027c25 */ /* 0x000fe2000f8e0002 */
[----:B------:R-:W-:-:S03]  /*c170*/  ULDC.64 UR4, c[0x0][0xae0] ;  /* 0x0002b80000047ab9 */ /* 0x000fc60000000a00 */
[----:B------:R-:W-:Y:S02]  /*c180*/  IMAD R0, R0, UR4, RZ ;  /* 0x0000000400007c24 */ /* 0x000fe4000f8e02ff */
[----:B------:R-:W-:Y:S02]  /*c190*/  IMAD R95, R95, R16, R20 ;  /* 0x000000105f5f7224 */ /* 0x000fe400078e0214 */
[----:B------:R-:W-:Y:S02]  /*c1a0*/  IMAD.IADD R3, R3, 0x1, R21 ;  /* 0x0000000103037824 */ /* 0x000fe400078e0215 */
[C---:B------:R-:W-:Y:S01]  /*c1b0*/  IMAD R21, R17.reuse, UR5, R0 ;  /* 0x0000000511157c24 */ /* 0x040fe2000f8e0200 */
[----:B------:R-:W-:Y:S01]  /*c1c0*/  SHF.R.S32.HI R0, RZ, 0x1f, R95 ;  /* 0x0000001fff007819 */ /* 0x000fe2000001145f */
[----:B------:R-:W-:Y:S01]  /*c1d0*/  IMAD.WIDE.U32 R2, R17, UR4, R2 ;  /* 0x0000000411027c25 */ /* 0x000fe2000f8e0002 */
[----:B------:R-:W-:-:S03]  /*c1e0*/  ULDC.64 UR4, c[0x0][0xad8] ;  /* 0x0002b60000047ab9 */ /* 0x000fc60000000a00 */
[----:B------:R-:W-:Y:S02]  /*c1f0*/  IMAD.IADD R3, R3, 0x1, R21 ;  /* 0x0000000103037824 */ /* 0x000fe400078e0215 */
[----:B------:R-:W-:Y:S02]  /*c200*/  IMAD R0, R0, UR4, RZ ;  /* 0x0000000400007c24 */ /* 0x000fe4000f8e02ff */
[----:B------:R-:W-:Y:S02]  /*c210*/  IMAD.IADD R49, R208, 0x1, R18 ;  /* 0x00000001d0317824 */ /* 0x000fe400078e0212 */
        /* <DEDUP_REMOVED lines=12> */
[----:B0-----:R0:W-:Y:S01]  /*c2e0*/  SYNCS.ARRIVE.TRANS64.RED.A1T0 RZ, [R22+URZ], RZ ;  /* 0x000000ff16ff79a7 */ /* 0x0011e2000810043f */
[----:B------:R0:W1:Y:S01]  /*c2f0*/  SHFL.IDX PT, R16, R0, RZ, 0x181f ;  /* 0x00181fff00107589 */ /* 0x00006200000e0000 */
[----:B------:R-:W-:Y:S03]  /*c300*/  BSSY B1, `(.L_x_2258) ;  /* 0x000000d000017945 */ /* 0x000fe60003800000 */
[----:B------:R0:W2:Y:S01]  /*c310*/  SHFL.IDX PT, R20, R18, RZ, 0x181f ;  /* 0x00181fff12147589 */ /* 0x0000a200000e0000 */
        /* <DEDUP_REMOVED lines=11> */
.L_x_2259:
[----:B------:R-:W-:Y:S05]  /*c3d0*/  BSYNC B1 ;  /* 0x0000000000017941 */ /* 0x000fea0003800000 */
.L_x_2258:
        /* <DEDUP_REMOVED lines=13> */
.L_x_2261:
[----:B------:R-:W-:Y:S05]  /*c4b0*/  BSYNC B1 ;  /* 0x0000000000017941 */ /* 0x000fea0003800000 */
.L_x_2260:
[----:B----4-:R4:W1:Y:S01]  /*c4c0*/  SHFL.IDX PT, R6, R18, 0x2, 0x181f ;  /* 0x00581f0012067f89 */ /* 0x01086200000e0000 */
[----:B------:R-:W-:Y:S03]  /*c4d0*/  BSSY B1, `(.L_x_2262) ;  /* 0x000000c000017945 */ /* 0x000fe60003800000 */
[----:B0-----:R4:W0:Y:S01]  /*c4e0*/  SHFL.IDX PT, R4, R0, 0x2, 0x181f ;  /* 0x00581f0000047f89 */ /* 0x00182200000e0000 */
[----:B------:R-:W-:Y:S05]  /*c4f0*/  @P1 BRA `(.L_x_2263) ;  /* 0x0000000000241947 */ /* 0x000fea0003800000 */
[----:B------:R-:W-:Y:S02]  /*c500*/  ULDC UR4, c[0x0][0xac8] ;  /* 0x0002b20000047ab9 */ /* 0x000fe40000000800 */
[----:B------:R-:W-:Y:S02]  /*c510*/  ISETP.GE.AND P2, PT, R23, UR4, PT ;  /* 0x0000000417007c0c */ /* 0x000fe4000bf46270 */
[----:B------:R-:W-:-:S11]  /*c520*/  ISETP.GE.AND P3, PT, R187, UR4, PT ;  /* 0x00000004bb007c0c */ /* 0x000fd6000bf66270 */
[-C--:B0-----:R-:W-:Y:S02]  /*c530*/  @!P2 LEA R2, P0, R23, R4.reuse, 0x1 ;  /* 0x000000041702a211 */ /* 0x081fe400078008ff */
[----:B------:R-:W-:Y:S02]  /*c540*/  @!P3 LEA R4, P1, R187, R4, 0x1 ;  /* 0x00000004bb04b211 */ /* 0x000fe400078208ff */
[-C--:B-1----:R-:W-:Y:S02]  /*c550*/  @!P2 LEA.HI.X R3, R23, R6.reuse, R230, 0x1, P0 ;  /* 0x000000061703a211 */ /* 0x082fe400000f0ce6 */
[----:B------:R-:W-:-:S03]  /*c560*/  @!P3 LEA.HI.X R5, R187, R6, R229, 0x1, P1 ;  /* 0x00000006bb05b211 */ /* 0x000fc600008f0ce5 */
[----:B------:R0:W-:Y:S04]  /*c570*/  @!P2 ST.E.128 desc[UR56][R2.64], R12 ;  /* 0x0000000c0200a985 */ /* 0x0001e8000c101d38 */
[----:B------:R0:W-:Y:S02]  /*c580*/  @!P3 ST.E.128 desc[UR56][R4.64], R40 ;  /* 0x000000280400b985 */ /* 0x0001e4000c101d38 */
.L_x_2263:
[----:B------:R-:W-:Y:S05]  /*c590*/  BSYNC B1 ;  /* 0x0000000000017941 */ /* 0x000fea0003800000 */
.L_x_2262:
[----:B0-----:R-:W-:Y:S01]  /*c5a0*/  VIADD R3, R49, 0x60 ;  /* 0x0000006031037836 */ /* 0x001fe20000000000 */
[----:B---34-:R-:W0:Y:S04]  /*c5b0*/  SHFL.IDX PT, R18, R18, 0x3, 0x181f ;  /* 0x00781f0012127f89 */ /* 0x018e2800000e0000 */
[----:B------:R-:W-:Y:S01]  /*c5c0*/  ISETP.GE.AND P0, PT, R3, R24, PT ;  /* 0x000000180300720c */ /* 0x000fe20003f06270 */
[----:B------:R-:W3:-:S12]  /*c5d0*/  SHFL.IDX PT, R0, R0, 0x3, 0x181f ;  /* 0x00781f0000007f89 */ /* 0x000ed800000e0000 */
[----:B------:R-:W-:Y:S05]  /*c5e0*/  @P0 BRA `(.L_x_2264) ;  /* 0x0000001400dc0947 */ /* 0x000fea0003800000 */
        /* <DEDUP_REMOVED lines=11> */
.L_x_2257:
[----:B0-----:R-:W0:Y:S01]  /*c6a0*/  @P4 LDC R0, c[0x0][0xbec] ;  /* 0x0002fb00ff004b82 */ /* 0x001e220000000800 */
[----:B------:R-:W-:Y:S01]  /*c6b0*/  ULDC.64 UR4, c[0x0][0xb08] ;  /* 0x0002c20000047ab9 */ /* 0x000fe20000000a00 */
[----:B------:R-:W-:Y:S01]  /*c6c0*/  ULDC.64 UR6, c[0x0][0xb30] ;  /* 0x0002cc0000067ab9 */ /* 0x000fe20000000a00 */
[----:B------:R-:W-:Y:S01]  /*c6d0*/  IMAD R7, R102, UR4, RZ ;  /* 0x0000000466077c24 */ /* 0x000fe2000f8e02ff */
[----:B------:R-:W-:Y:S01]  /*c6e0*/  ISETP.GE.AND P0, PT, R13, R24, PT ;  /* 0x000000180d00720c */ /* 0x000fe20003f06270 */
[C---:B------:R-:W-:Y:S01]  /*c6f0*/  IMAD.WIDE.U32 R4, R104.reuse, UR4, RZ ;  /* 0x0000000468047c25 */ /* 0x040fe2000f8e00ff */
[----:B------:R-:W-:Y:S02]  /*c700*/  BSSY B1, `(.L_x_2265) ;  /* 0x0000069000017945 */ /* 0x000fe40003800000 */
[----:B------:R-:W1:Y:S01]  /*c710*/  @P4 LDC R11, c[0x0][0xbf0] ;  /* 0x0002fc00ff0b4b82 */ /* 0x000e620000000800 */
[----:B------:R-:W-:Y:S01]  /*c720*/  IMAD R7, R104, UR5, R7 ;  /* 0x0000000568077c24 */ /* 0x000fe2000f8e0207 */
[----:B------:R-:W-:Y:S01]  /*c730*/  ULDC.64 UR4, c[0x0][0xb38] ;  /* 0x0002ce0000047ab9 */ /* 0x000fe20000000a00 */
[----:B------:R-:W-:-:S02]  /*c740*/  VIADD R22, R22, 0x34820 ;  /* 0x0003482016167836 */ /* 0x000fc40000000000 */
[----:B------:R-:W-:Y:S01]  /*c750*/  IMAD.IADD R5, R5, 0x1, R7 ;  /* 0x0000000105057824 */ /* 0x000fe200078e0207 */
[----:B------:R-:W-:Y:S02]  /*c760*/  SHF.R.S32.HI R7, RZ, 0x1f, R186 ;  /* 0x0000001fff077819 */ /* 0x000fe400000114ba */
[----:B------:R-:W-:Y:S01]  /*c770*/  PRMT R22, RZ, 0x654, R22 ;  /* 0x00000654ff167816 */ /* 0x000fe20000000016 */
[----:B------:R-:W-:-:S03]  /*c780*/  IMAD.WIDE.U32 R4, R189, UR4, R4 ;  /* 0x00000004bd047c25 */ /* 0x000fc6000f8e0004 */
[----:B------:R2:W-:Y:S01]  /*c790*/  SYNCS.ARRIVE.TRANS64.RED.A1T0 RZ, [R22+URZ], RZ ;  /* 0x000000ff16ff79a7 */ /* 0x0005e2000810043f */
[----:B------:R-:W-:Y:S01]  /*c7a0*/  IMAD R5, R189, UR5, R5 ;  /* 0x00000005bd057c24 */ /* 0x000fe2000f8e0205 */
[----:B------:R-:W-:Y:S02]  /*c7b0*/  ULDC.64 UR4, c[0x0][0xb40] ;  /* 0x0002d00000047ab9 */ /* 0x000fe40000000a00 */
[----:B------:R-:W-:Y:S02]  /*c7c0*/  IMAD R7, R7, UR4, RZ ;  /* 0x0000000407077c24 */ /* 0x000fe4000f8e02ff */
[----:B0-----:R-:W-:-:S04]  /*c7d0*/  @P4 IMAD.HI.U32 R0, R35, R0, RZ ;  /* 0x0000000023004227 */ /* 0x001fc800078e00ff */
[C---:B------:R-:W-:Y:S02]  /*c7e0*/  IMAD R9, R186.reuse, UR5, R7 ;  /* 0x00000005ba097c24 */ /* 0x040fe4000f8e0207 */
[----:B------:R-:W-:Y:S01]  /*c7f0*/  IMAD.WIDE.U32 R4, R186, UR4, R4 ;  /* 0x00000004ba047c25 */ /* 0x000fe2000f8e0004 */
[----:B------:R-:W-:-:S03]  /*c800*/  ULDC.64 UR4, c[0x0][0xb48] ;  /* 0x0002d20000047ab9 */ /* 0x000fc60000000a00 */
[----:B------:R-:W-:Y:S01]  /*c810*/  IMAD.MOV.U32 R7, RZ, RZ, R35 ;  /* 0x000000ffff077224 */ /* 0x000fe200078e0023 */
[----:B-1----:R-:W-:Y:S01]  /*c820*/  @P4 SHF.R.U32.HI R7, RZ, R11, R0 ;  /* 0x0000000bff074219 */ /* 0x002fe20000011600 */
[----:B------:R-:W-:-:S03]  /*c830*/  IMAD.IADD R5, R5, 0x1, R9 ;  /* 0x0000000105057824 */ /* 0x000fc600078e0209 */
        /* <DEDUP_REMOVED lines=10> */
[----:B------:R-:W-:Y:S01]  /*c8e0*/  IMAD R0, R0, UR4, RZ ;  /* 0x0000000400007c24 */ /* 0x000fe2000f8e02ff */
[----:B------:R-:W-:-:S03]  /*c8f0*/  IADD3 R5, R5, R9, RZ ;  /* 0x0000000905057210 */ /* 0x000fc60007ffe0ff */
        /* <DEDUP_REMOVED lines=73> */
.L_x_2266:
[----:B------:R-:W-:Y:S05]  /*cd90*/  BSYNC B1 ;  /* 0x0000000000017941 */ /* 0x000fea0003800000 */
.L_x_2265:
[----:B------:R-:W-:Y:S01]  /*cda0*/  ISETP.GE.AND P0, PT, R29, R24, PT ;  /* 0x000000181d00720c */ /* 0x000fe20003f06270 */
[----:B----4-:R3:W4:Y:S04]  /*cdb0*/  SHFL.IDX PT, R5, R16, 0x1, 0x1c1f ;  /* 0x003c1f0010057f89 */ /* 0x01072800000e0000 */
[----:B------:R3:W0:Y:S08]  /*cdc0*/  SHFL.IDX PT, R4, R0, 0x1, 0x1c1f ;  /* 0x003c1f0000047f89 */ /* 0x00063000000e0000 */
[----:B---3--:R-:W-:Y:S05]  /*cdd0*/  @P0 BRA `(.L_x_2264) ;  /* 0x0000000c00e00947 */ /* 0x008fea0003800000 */
        /* <DEDUP_REMOVED lines=8> */
[-C--:B-1--4-:R-:W-:Y:S01]  /*ce60*/  @!P1 LEA.HI.X R7, R206, R5.reuse, R225, 0x2, P5 ;  /* 0x00000005ce079211 */ /* 0x092fe200028f14e1 */
        /* <DEDUP_REMOVED lines=53> */
[----:B---3--:R-:W-:-:S04]  /*d1c0*/  LEA R2, P0, R192, R4, 0x2 ;  /* 0x00000004c0027211 */ /* 0x008fc800078010ff */
[----:B------:R-:W-:-:S05]  /*d1d0*/  LEA.HI.X R3, R192, R5, R211, 0x2, P0 ;  /* 0x00000005c0037211 */ /* 0x000fca00000f14d3 */
[----:B------:R0:W-:Y:S01]  /*d1e0*/  ST.E.64 desc[UR56][R2.64], R86 ;  /* 0x0000005602007985 */ /* 0x0001e2000c101b38 */
[----:B------:R-:W-:Y:S05]  /*d1f0*/  BRA `(.L_x_2264) ;  /* 0x0000000800d87947 */ /* 0x000fea0003800000 */
.L_x_2255:
[----:B------:R-:W2:Y:S01]  /*d200*/  LDC.64 R4, c[0x0][0xc00] ;  /* 0x00030000ff047b82 */ /* 0x000ea20000000a00 */
[----:B------:R-:W-:Y:S01]  /*d210*/  ULDC.64 UR4, c[0x0][0xc08] ;  /* 0x0003020000047ab9 */ /* 0x000fe20000000a00 */
[----:B------:R-:W-:Y:S01]  /*d220*/  IMAD.MOV.U32 R13, RZ, RZ, RZ ;  /* 0x000000ffff0d7224 */ /* 0x000fe200078e00ff */
[----:B------:R-:W-:-:S04]  /*d230*/  ISETP.NE.U32.AND P1, PT, RZ, UR4, PT ;  /* 0x00000004ff007c0c */ /* 0x000fc8000bf25070 */
[----:B------:R-:W-:Y:S01]  /*d240*/  ISETP.NE.AND.EX P1, PT, RZ, UR5, PT, P1 ;  /* 0x00000005ff007c0c */ /* 0x000fe2000bf25310 */
[----:B------:R-:W3:Y:S01]  /*d250*/  LDC.64 R2, c[0x0][0xc00] ;  /* 0x00030000ff027b82 */ /* 0x000ee20000000a00 */
[----:B--2---:R-:W-:-:S04]  /*d260*/  ISETP.NE.U32.AND P0, PT, R4, RZ, PT ;  /* 0x000000ff0400720c */ /* 0x004fc80003f05070 */
[----:B------:R-:W-:-:S07]  /*d270*/  ISETP.NE.AND.EX P0, PT, R5, RZ, PT, P0 ;  /* 0x000000ff0500720c */ /* 0x000fce0003f05300 */
[C---:B------:R-:W-:Y:S01]  /*d280*/  @P1 LEA R4, P2, R186.reuse, UR4, 0x2 ;  /* 0x00000004ba041c11 */ /* 0x040fe2000f8410ff */
[----:B------:R-:W-:Y:S01]  /*d290*/  ULDC UR4, c[0x0][0xa88] ;  /* 0x0002a20000047ab9 */ /* 0x000fe20000000800 */
[C---:B---3--:R-:W-:Y:S02]  /*d2a0*/  IMAD.WIDE R2, R186.reuse, 0x4, R2 ;  /* 0x00000004ba027825 */ /* 0x048fe400078e0202 */
[----:B------:R-:W-:Y:S02]  /*d2b0*/  @P1 LEA.HI.X R5, R186, UR5, R191, 0x2, P2 ;  /* 0x00000005ba051c11 */ /* 0x000fe400090f14bf */
[----:B------:R-:W-:Y:S01]  /*d2c0*/  IMAD.U32 R0, RZ, RZ, UR4 ;  /* 0x00000004ff007e24 */ /* 0x000fe2000f8e00ff */
[----:B------:R2:W5:Y:S05]  /*d2d0*/  @P0 LDG.E R13, desc[UR56][R2.64] ;  /* 0x00000038020d0981 */ /* 0x00056a000c1e1900 */
        /* <DEDUP_REMOVED lines=10> */
.L_x_2267:
[----:B------:R-:W-:Y:S01]  /*d380*/  BSSY B1, `(.L_x_2268) ;  /* 0x0000036000017945 */ /* 0x000fe20003800000 */
[----:B------:R-:W-:Y:S02]  /*d390*/  SEL R21, R186, RZ, !P0 ;  /* 0x000000ffba157207 */ /* 0x000fe40004000000 */
[----:B------:R-:W-:Y:S02]  /*d3a0*/  SEL R191, R191, RZ, !P0 ;  /* 0x000000ffbfbf7207 */ /* 0x000fe40004000000 */
[----:B-----5:R-:W-:Y:S01]  /*d3b0*/  SHF.R.S32.HI R16, RZ, 0x1f, R13 ;  /* 0x0000001fff107819 */ /* 0x020fe2000001140d */
[----:B------:R-:W-:Y:S06]  /*d3c0*/  @P3 BRA `(.L_x_2269) ;  /* 0x0000000000c43947 */ /* 0x000fec0003800000 */
[----:B------:R-:W2:Y:S01]  /*d3d0*/  S2R R3, SR_TID.X ;  /* 0x0000000000037919 */ /* 0x000ea20000002100 */
[----:B------:R-:W3:Y:S02]  /*d3e0*/  LDC R33, c[0x0][0xbe8] ;  /* 0x0002fa00ff217b82 */ /* 0x000ee40000000800 */
[----:B---3--:R-:W-:Y:S01]  /*d3f0*/  IMAD R2, R0, R33, RZ ;  /* 0x0000002100027224 */ /* 0x008fe200078e02ff */
[----:B--2---:R-:W-:-:S04]  /*d400*/  IADD3 R29, R18, -0x80, R3 ;  /* 0xffffff80121d7810 */ /* 0x004fc80007ffe003 */
[----:B------:R-:W-:-:S13]  /*d410*/  ISETP.GE.AND P0, PT, R29, R2, PT ;  /* 0x000000021d00720c */ /* 0x000fda0003f06270 */
[----:B------:R-:W-:Y:S05]  /*d420*/  @P0 BRA `(.L_x_2269) ;  /* 0x0000000000ac0947 */ /* 0x000fea0003800000 */
[----:B------:R-:W-:Y:S01]  /*d430*/  ISETP.NE.AND P1, PT, R33, 0x1, PT ;  /* 0x000000012100780c */ /* 0x000fe20003f25270 */
[----:B------:R-:W-:Y:S01]  /*d440*/  IMAD.MOV.U32 R14, RZ, RZ, 0x9b8 ;  /* 0x000009b8ff0e7424 */ /* 0x000fe200078e00ff */
[----:B------:R-:W-:Y:S01]  /*d450*/  ISETP.GT.AND P0, PT, R190, 0x1, PT ;  /* 0x00000001be00780c */ /* 0x000fe20003f04270 */
[----:B------:R-:W2:Y:S01]  /*d460*/  LDC.64 R30, c[0x0][0xba8] ;  /* 0x0002ea00ff1e7b82 */ /* 0x000ea20000000a00 */
[----:B------:R-:W-:Y:S02]  /*d470*/  IMAD.MOV.U32 R15, RZ, RZ, R29 ;  /* 0x000000ffff0f7224 */ /* 0x000fe400078e001d */
[----:B------:R-:W-:Y:S02]  /*d480*/  SEL R14, R14, 0x978, P0 ;  /* 0x000009780e0e7807 */ /* 0x000fe40000000000 */
[----:B------:R-:W-:-:S03]  /*d490*/  SEL R207, R207, RZ, P0 ;  /* 0x000000ffcfcf7207 */ /* 0x000fc60000000000 */
[----:B------:R-:W3:Y:S08]  /*d4a0*/  LDC.64 R4, c[0x0][R14+0x220] ;  /* 0x000088000e047b82 */ /* 0x000ef00000000a00 */
[----:B------:R-:W4:Y:S08]  /*d4b0*/  @P1 LDC R12, c[0x0][0xbec] ;  /* 0x0002fb00ff0c1b82 */ /* 0x000f300000000800 */
[----:B------:R-:W5:Y:S08]  /*d4c0*/  LDC.64 R2, c[0x0][R14+0x218] ;  /* 0x000086000e027b82 */ /* 0x000f700000000a00 */
[----:B------:R-:W0:Y:S01]  /*d4d0*/  @P1 LDC R35, c[0x0][0xbf0] ;  /* 0x0002fc00ff231b82 */ /* 0x000e220000000800 */
[----:B---3--:R-:W-:-:S02]  /*d4e0*/  IMAD R5, R5, R21, RZ ;  /* 0x0000001505057224 */ /* 0x008fc400078e02ff */
[----:B------:R-:W-:-:S04]  /*d4f0*/  IMAD.WIDE.U32 R10, R4, R21, RZ ;  /* 0x00000015040a7225 */ /* 0x000fc800078e00ff */
[----:B------:R-:W-:Y:S01]  /*d500*/  IMAD R5, R4, R191, R5 ;  /* 0x000000bf04057224 */ /* 0x000fe200078e0205 */
[----:B------:R-:W3:Y:S01]  /*d510*/  LDC.64 R6, c[0x0][R14+0x228] ;  /* 0x00008a000e067b82 */ /* 0x000ee20000000a00 */
[----:B----4-:R-:W-:-:S04]  /*d520*/  @P1 IMAD.HI.U32 R12, R29, R12, RZ ;  /* 0x0000000c1d0c1227 */ /* 0x010fc800078e00ff */
[----:B------:R-:W-:-:S03]  /*d530*/  IMAD.IADD R11, R11, 0x1, R5 ;  /* 0x000000010b0b7824 */ /* 0x000fc600078e0205 */
[----:B------:R-:W4:Y:S01]  /*d540*/  LDC.64 R8, c[0x0][R14+0x210] ;  /* 0x000084000e087b82 */ /* 0x000f220000000a00 */
[-C--:B-----5:R-:W-:Y:S02]  /*d550*/  IMAD R17, R3, R189.reuse, RZ ;  /* 0x000000bd03117224 */ /* 0x0a0fe400078e02ff */
[----:B------:R-:W-:-:S04]  /*d560*/  IMAD.WIDE.U32 R2, R2, R189, RZ ;  /* 0x000000bd02027225 */ /* 0x000fc800078e00ff */
[----:B------:R-:W-:Y:S01]  /*d570*/  IMAD.IADD R17, R3, 0x1, R17 ;  /* 0x0000000103117824 */ /* 0x000fe200078e0211 */
[----:B0-----:R-:W-:Y:S01]  /*d580*/  @P1 SHF.R.U32.HI R15, RZ, R35, R12 ;  /* 0x00000023ff0f1219 */ /* 0x001fe2000001160c */
[----:B--2---:R-:W0:Y:S01]  /*d590*/  @!P0 LDC R30, c[0x0][0xb50] ;  /* 0x0002d400ff1e8b82 */ /* 0x004e220000000800 */
[----:B------:R-:W-:-:S03]  /*d5a0*/  IADD3 R4, P1, P3, R10, R2, R13 ;  /* 0x000000020a047210 */ /* 0x000fc60007b3e00d */
[----:B------:R-:W-:Y:S02]  /*d5b0*/  IMAD.MOV R10, RZ, RZ, -R15 ;  /* 0x000000ffff0a7224 */ /* 0x000fe400078e0a0f */
[----:B---3--:R-:W-:Y:S02]  /*d5c0*/  IMAD.WIDE.U32 R2, R6, R207, RZ ;  /* 0x000000cf06027225 */ /* 0x008fe400078e00ff */
[----:B------:R-:W2:Y:S01]  /*d5d0*/  @!P0 LDC R31, c[0x0][0xb54] ;  /* 0x0002d500ff1f8b82 */ /* 0x000ea20000000800 */
[----:B------:R-:W-:Y:S01]  /*d5e0*/  IADD3.X R6, R11, R17, R16, P1, P3 ;  /* 0x000000110b067210 */ /* 0x000fe20000fe6410 */
[----:B------:R-:W-:Y:S01]  /*d5f0*/  IMAD R7, R7, R207, RZ ;  /* 0x000000cf07077224 */ /* 0x000fe200078e02ff */
[----:B------:R-:W-:Y:S01]  /*d600*/  IADD3 R2, P0, P1, R15, R4, R2 ;  /* 0x000000040f027210 */ /* 0x000fe2000791e002 */
[----:B------:R-:W-:Y:S01]  /*d610*/  IMAD R5, R33, R10, R29 ;  /* 0x0000000a21057224 */ /* 0x000fe200078e021d */
[----:B------:R-:W-:Y:S01]  /*d620*/  SHF.R.S32.HI R15, RZ, 0x1f, R15 ;  /* 0x0000001fff0f7819 */ /* 0x000fe2000001140f */
[----:B------:R-:W-:-:S02]  /*d630*/  IMAD.IADD R7, R3, 0x1, R7 ;  /* 0x0000000103077824 */ /* 0x000fc400078e0207 */
[----:B----4-:R-:W-:-:S03]  /*d640*/  IMAD R4, R9, R5, RZ ;  /* 0x0000000509047224 */ /* 0x010fc600078e02ff */
[----:B------:R-:W-:Y:S02]  /*d650*/  IADD3.X R3, R15, R6, R7, P0, P1 ;  /* 0x000000060f037210 */ /* 0x000fe400007e2407 */
[----:B------:R-:W-:Y:S01]  /*d660*/  SHF.R.S32.HI R7, RZ, 0x1f, R5 ;  /* 0x0000001fff077819 */ /* 0x000fe20000011405 */
[----:B------:R-:W-:-:S04]  /*d670*/  IMAD.WIDE.U32 R2, R8, R5, R2 ;  /* 0x0000000508027225 */ /* 0x000fc800078e0002 */
[----:B------:R-:W-:Y:S01]  /*d680*/  IMAD R7, R8, R7, R4 ;  /* 0x0000000708077224 */ /* 0x000fe200078e0204 */
[----:B0-----:R-:W-:-:S03]  /*d690*/  LEA R4, P0, R2, R30, 0x2 ;  /* 0x0000001e02047211 */ /* 0x001fc600078010ff */
[----:B------:R-:W-:-:S05]  /*d6a0*/  IMAD.IADD R3, R3, 0x1, R7 ;  /* 0x0000000103037824 */ /* 0x000fca00078e0207 */
[----:B--2---:R-:W-:Y:S01]  /*d6b0*/  LEA.HI.X R5, R2, R31, R3, 0x2, P0 ;  /* 0x0000001f02057211 */ /* 0x004fe200000f1403 */
[----:B------:R-:W-:-:S05]  /*d6c0*/  IMAD.MOV.U32 R3, RZ, RZ, -0x800000 ;  /* 0xff800000ff037424 */ /* 0x000fca00078e00ff */
[----:B------:R2:W-:Y:S02]  /*d6d0*/  STG.E desc[UR56][R4.64], R3 ;  /* 0x0000000304007986 */ /* 0x0005e4000c101938 */
.L_x_2269:
[----:B------:R-:W-:Y:S05]  /*d6e0*/  BSYNC B1 ;  /* 0x0000000000017941 */ /* 0x000fea0003800000 */
.L_x_2268:
[----:B------:R-:W-:Y:S05]  /*d6f0*/  @P2 BRA `(.L_x_2264) ;  /* 0x0000000400982947 */ /* 0x000fea0003800000 */
[----:B------:R-:W3:Y:S01]  /*d700*/  LDC R11, c[0x0][0xbe8] ;  /* 0x0002fa00ff0b7b82 */ /* 0x000ee20000000800 */
[----:B------:R-:W-:Y:S01]  /*d710*/  ULDC.64 UR4, c[0x0][0xaa0] ;  /* 0x0002a80000047ab9 */ /* 0x000fe20000000a00 */
[----:B------:R-:W-:Y:S01]  /*d720*/  IMAD R7, R188, 0x20, R208 ;  /* 0x00000020bc077824 */ /* 0x000fe200078e02d0 */
[----:B------:R-:W-:Y:S01]  /*d730*/  ULDC.64 UR6, c[0x0][0xaf0] ;  /* 0x0002bc0000067ab9 */ /* 0x000fe20000000a00 */
[----:B------:R-:W-:Y:S01]  /*d740*/  IMAD R2, R16, UR4, RZ ;  /* 0x0000000410027c24 */ /* 0x000fe2000f8e02ff */
[----:B------:R-:W-:Y:S01]  /*d750*/  BSSY B1, `(.L_x_2270) ;  /* 0x0000036000017945 */ /* 0x000fe20003800000 */
[----:B------:R-:W-:Y:S02]  /*d760*/  IMAD.IADD R9, R18, 0x1, R7 ;  /* 0x0000000112097824 */ /* 0x000fe400078e0207 */
[C---:B--2---:R-:W-:Y:S02]  /*d770*/  IMAD R5, R13.reuse, UR5, R2 ;  /* 0x000000050d057c24 */ /* 0x044fe4000f8e0202 */
[----:B------:R-:W-:Y:S01]  /*d780*/  IMAD.WIDE.U32 R2, R13, UR4, RZ ;  /* 0x000000040d027c25 */ /* 0x000fe2000f8e00ff */
[----:B------:R-:W-:-:S03]  /*d790*/  ULDC.64 UR4, c[0x0][0xae8] ;  /* 0x0002ba0000047ab9 */ /* 0x000fc60000000a00 */
[----:B------:R-:W-:Y:S02]  /*d7a0*/  IMAD.IADD R3, R3, 0x1, R5 ;  /* 0x0000000103037824 */ /* 0x000fe400078e0205 */
[----:B------:R-:W-:Y:S02]  /*d7b0*/  IMAD.MOV.U32 R5, RZ, RZ, R9 ;  /* 0x000000ffff057224 */ /* 0x000fe400078e0009 */
[----:B------:R-:W-:-:S04]  /*d7c0*/  IMAD.WIDE.U32 R2, R189, UR4, R2 ;  /* 0x00000004bd027c25 */ /* 0x000fc8000f8e0002 */
[----:B------:R-:W-:Y:S01]  /*d7d0*/  IMAD R6, R191, UR6, RZ ;  /* 0x00000006bf067c24 */ /* 0x000fe2000f8e02ff */
[----:B---3--:R-:W-:Y:S01]  /*d7e0*/  ISETP.NE.AND P0, PT, R11, 0x1, PT ;  /* 0x000000010b00780c */ /* 0x008fe20003f05270 */
[----:B------:R-:W-:Y:S01]  /*d7f0*/  IMAD R3, R189, UR5, R3 ;  /* 0x00000005bd037c24 */ /* 0x000fe2000f8e0203 */
[----:B------:R-:W-:Y:S01]  /*d800*/  ULDC.64 UR4, c[0x0][0xae0] ;  /* 0x0002b80000047ab9 */ /* 0x000fe20000000a00 */
[C---:B------:R-:W-:Y:S02]  /*d810*/  IMAD R7, R21.reuse, UR7, R6 ;  /* 0x0000000715077c24 */ /* 0x040fe4000f8e0206 */
[----:B------:R-:W-:-:S04]  /*d820*/  IMAD.WIDE.U32 R2, R21, UR6, R2 ;  /* 0x0000000615027c25 */ /* 0x000fc8000f8e0002 */
[----:B------:R-:W-:Y:S02]  /*d830*/  IMAD.IADD R3, R3, 0x1, R7 ;  /* 0x0000000103037824 */ /* 0x000fe400078e0207 */
[----:B------:R-:W-:Y:S02]  /*d840*/  IMAD.IADD R18, R208, 0x1, R18 ;  /* 0x00000001d0127824 */ /* 0x000fe400078e0212 */
[----:B------:R-:W2:Y:S08]  /*d850*/  @P0 LDC R4, c[0x0][0xbec] ;  /* 0x0002fb00ff040b82 */ /* 0x000eb00000000800 */
[----:B------:R-:W3:Y:S01]  /*d860*/  @P0 LDC R15, c[0x0][0xbf0] ;  /* 0x0002fc00ff0f0b82 */ /* 0x000ee20000000800 */
[----:B--2---:R-:W-:-:S05]  /*d870*/  @P0 IMAD.HI.U32 R4, R9, R4, RZ ;  /* 0x0000000409040227 */ /* 0x004fca00078e00ff */
        /* <DEDUP_REMOVED lines=21> */
[----:B------:R-:W-:Y:S02]  /*d9d0*/  ISETP.GE.AND P0, PT, R0, R11, PT ;  /* 0x0000000b0000720c */ /* 0x000fe40003f06270 */
[----:B------:R-:W-:Y:S02]  /*d9e0*/  LEA.HI.X R5, R2, UR5, R3, 0x1, P3 ;  /* 0x0000000502057c11 */ /* 0x000fe400098f0c03 */
[----:B------:R2:W3:Y:S04]  /*d9f0*/  SHFL.IDX PT, R2, R4, RZ, 0x181f ;  /* 0x00181fff04027589 */ /* 0x0004e800000e0000 */
        /* <DEDUP_REMOVED lines=11> */
.L_x_2271:
[----:B------:R-:W-:Y:S05]  /*dab0*/  BSYNC B1 ;  /* 0x0000000000017941 */ /* 0x000fea0003800000 */
.L_x_2270:
        /* <DEDUP_REMOVED lines=11> */
[----:B------:R0:W-:Y:S04]  /*db70*/  @!P3 ST.E.128 desc[UR56][R6.64], RZ ;  /* 0x000000ff0600b985 */ /* 0x0001e8000c101d38 */
[----:B------:R0:W-:Y:S02]  /*db80*/  @!P4 ST.E.128 desc[UR56][R2.64], RZ ;  /* 0x000000ff0200c985 */ /* 0x0001e4000c101d38 */
.L_x_2273:
[----:B------:R-:W-:Y:S05]  /*db90*/  BSYNC B1 ;  /* 0x0000000000017941 */ /* 0x000fea0003800000 */
.L_x_2272:
[----:B0-----:R0:W0:Y:S01]  /*dba0*/  SHFL.IDX PT, R0, R5, 0x2, 0x181f ;  /* 0x00581f0005007f89 */ /* 0x00102200000e0000 */
[----:B------:R-:W-:Y:S03]  /*dbb0*/  BSSY B1, `(.L_x_2274) ;  /* 0x000000c000017945 */ /* 0x000fe60003800000 */
[----:B---3--:R3:W0:Y:S01]  /*dbc0*/  SHFL.IDX PT, R2, R4, 0x2, 0x181f ;  /* 0x00581f0004027f89 */ /* 0x00862200000e0000 */
[----:B------:R-:W-:Y:S05]  /*dbd0*/  @P0 BRA `(.L_x_2275) ;  /* 0x0000000000240947 */ /* 0x000fea0003800000 */
[----:B------:R-:W-:Y:S02]  /*dbe0*/  ULDC UR4, c[0x0][0xac8] ;  /* 0x0002b20000047ab9 */ /* 0x000fe40000000800 */
[----:B------:R-:W-:Y:S02]  /*dbf0*/  ISETP.GE.AND P2, PT, R23, UR4, PT ;  /* 0x0000000417007c0c */ /* 0x000fe4000bf46270 */
[----:B------:R-:W-:-:S11]  /*dc00*/  ISETP.GE.AND P3, PT, R187, UR4, PT ;  /* 0x00000004bb007c0c */ /* 0x000fd6000bf66270 */
[-C--:B0-----:R-:W-:Y:S02]  /*dc10*/  @!P2 LEA R6, P0, R23, R2.reuse, 0x1 ;  /* 0x000000021706a211 */ /* 0x081fe400078008ff */
[----:B------:R-:W-:Y:S02]  /*dc20*/  @!P3 LEA R2, P1, R187, R2, 0x1 ;  /* 0x00000002bb02b211 */ /* 0x000fe400078208ff */
[-C--:B------:R-:W-:Y:S02]  /*dc30*/  @!P2 LEA.HI.X R7, R23, R0.reuse, R230, 0x1, P0 ;  /* 0x000000001707a211 */ /* 0x080fe400000f0ce6 */
[----:B------:R-:W-:-:S03]  /*dc40*/  @!P3 LEA.HI.X R3, R187, R0, R229, 0x1, P1 ;  /* 0x00000000bb03b211 */ /* 0x000fc600008f0ce5 */
[----:B------:R0:W-:Y:S04]  /*dc50*/  @!P2 ST.E.128 desc[UR56][R6.64], RZ ;  /* 0x000000ff0600a985 */ /* 0x0001e8000c101d38 */
[----:B------:R0:W-:Y:S02]  /*dc60*/  @!P3 ST.E.128 desc[UR56][R2.64], RZ ;  /* 0x000000ff0200b985 */ /* 0x0001e4000c101d38 */
.L_x_2275:
[----:B------:R-:W-:Y:S05]  /*dc70*/  BSYNC B1 ;  /* 0x0000000000017941 */ /* 0x000fea0003800000 */
.L_x_2274:
[----:B0-----:R-:W-:Y:S01]  /*dc80*/  VIADD R0, R18, 0x60 ;  /* 0x0000006012007836 */ /* 0x001fe20000000000 */
[----:B------:R0:W0:Y:S04]  /*dc90*/  SHFL.IDX PT, R6, R5, 0x3, 0x181f ;  /* 0x00781f0005067f89 */ /* 0x00002800000e0000 */
[----:B------:R-:W-:Y:S01]  /*dca0*/  ISETP.GE.AND P0, PT, R0, R11, PT ;  /* 0x0000000b0000720c */ /* 0x000fe20003f06270 */
[----:B------:R0:W0:-:S12]  /*dcb0*/  SHFL.IDX PT, R2, R4, 0x3, 0x181f ;  /* 0x00781f0004027f89 */ /* 0x00001800000e0000 */
[----:B------:R-:W-:Y:S05]  /*dcc0*/  @P0 BRA `(.L_x_2264) ;  /* 0x0000000000240947 */ /* 0x000fea0003800000 */
[----:B------:R-:W-:Y:S02]  /*dcd0*/  ULDC UR4, c[0x0][0xac8] ;  /* 0x0002b20000047ab9 */ /* 0x000fe40000000800 */
[----:B------:R-:W-:Y:S02]  /*dce0*/  ISETP.GE.AND P2, PT, R23, UR4, PT ;  /* 0x0000000417007c0c */ /* 0x000fe4000bf46270 */
[----:B------:R-:W-:-:S11]  /*dcf0*/  ISETP.GE.AND P3, PT, R187, UR4, PT ;  /* 0x00000004bb007c0c */ /* 0x000fd6000bf66270 */
[-C--:B0-234-:R-:W-:Y:S02]  /*dd00*/  @!P2 LEA R4, P0, R23, R2.reuse, 0x1 ;  /* 0x000000021704a211 */ /* 0x09dfe400078008ff */
[----:B------:R-:W-:Y:S02]  /*dd10*/  @!P3 LEA R2, P1, R187, R2, 0x1 ;  /* 0x00000002bb02b211 */ /* 0x000fe400078208ff */
[-C--:B------:R-:W-:Y:S02]  /*dd20*/  @!P2 LEA.HI.X R5, R23, R6.reuse, R230, 0x1, P0 ;  /* 0x000000061705a211 */ /* 0x080fe400000f0ce6 */
[----:B------:R-:W-:-:S03]  /*dd30*/  @!P3 LEA.HI.X R3, R187, R6, R229, 0x1, P1 ;  /* 0x00000006bb03b211 */ /* 0x000fc600008f0ce5 */
[----:B------:R0:W-:Y:S04]  /*dd40*/  @!P2 ST.E.128 desc[UR56][R4.64], RZ ;  /* 0x000000ff0400a985 */ /* 0x0001e8000c101d38 */
[----:B------:R0:W-:Y:S02]  /*dd50*/  @!P3 ST.E.128 desc[UR56][R2.64], RZ ;  /* 0x000000ff0200b985 */ /* 0x0001e4000c101d38 */
.L_x_2264:
[----:B------:R-:W-:Y:S05]  /*dd60*/  BSYNC B0 ;  /* 0x0000000000007941 */ /* 0x000fea0003800000 */
.L_x_2254:
[----:B------:R-:W-:Y:S02]  /*dd70*/  ULDC UR4, c[0x0][0xc3c] ;  /* 0x00030f0000047ab9 */ /* 0x000fe40000000800 */
[----:B-1----:R-:W-:-:S13]  /*dd80*/  ISETP.GE.AND P0, PT, R27, UR4, PT ;  /* 0x000000041b007c0c */ /* 0x002fda000bf06270 */
[----:B------:R-:W-:Y:S05]  /*dd90*/  @!P0 BRA `(.L_x_2276) ;  /* 0xffffff3000808947 */ /* 0x000fea000383ffff */
[----:B------:R-:W-:Y:S05]  /*dda0*/  EXIT ;  /* 0x000000000000794d */ /* 0x000fea0003800000 */
.L_x_2217:
        /* <DEDUP_REMOVED lines=18> */
.L_x_2277:
[----:B0-----:R-:W0:Y:S01]  /*ded0*/  S2R R0, SR_TID.X ;  /* 0x0000000000007919 */ /* 0x001e220000002100 */
[----:B------:R-:W-:Y:S01]  /*dee0*/  ULDC UR4, c[0x0][0xc3c] ;  /* 0x00030f0000047ab9 */ /* 0x000fe20000000800 */
        /* <DEDUP_REMOVED lines=9> */
[----:B--2---:R-:W-:-:S04]  /*df80*/  @!P1 IMAD.WIDE.U32 R2, R0, 0x4, R4 ;  /* 0x0000000400029825 */ /* 0x004fc800078e0004 */
[----:B------:R-:W-:-:S06]  /*df90*/  IMAD.MOV.U32 R5, RZ, RZ, RZ ;  /* 0x000000ffff057224 */ /* 0x000fcc00078e00ff */
        /* <DEDUP_REMOVED lines=31> */
.L_x_2281:
        /* <DEDUP_REMOVED lines=39> */
.L_x_2279:
        /* <DEDUP_REMOVED lines=10> */
[----:B------:R-:W-:-:S06]  /*e4a0*/  VIADD R8, R10, 0xffffffff ;  /* 0xffffffff0a087836 */ /* 0x000fcc0000000000 */
[----:B------:R3:W4:Y:S02]  /*e4b0*/  SHFL.IDX PT, R8, R3, R8, 0x1f ;  /* 0x00001f0803087589 */ /* 0x00072400000e0000 */
.L_x_2282:
[----:B---34-:R-:W-:Y:S01]  /*e4c0*/  IMAD R3, R8, UR5, R9 ;  /* 0x0000000508037c24 */ /* 0x018fe2000f8e0209 */
[----:B-1----:R-:W-:Y:S01]  /*e4d0*/  ISETP.NE.AND P0, PT, R7, 0x1, PT ;  /* 0x000000010700780c */ /* 0x002fe20003f05270 */
[----:B------:R-:W-:-:S03]  /*e4e0*/  VIADD R13, R10, UR4 ;  /* 0x000000040a0d7c36 */ /* 0x000fc60008000000 */
[----:B------:R1:W-:Y:S01]  /*e4f0*/  STL [R1], R3 ;  /* 0x0000000301007387 */ /* 0x0003e20000100800 */
[----:B0-----:R-:W-:-:S03]  /*e500*/  IADD3 R5, -R3, UR6, RZ ;  /* 0x0000000603057c10 */ /* 0x001fc6000fffe1ff */
[----:B------:R1:W-:Y:S05]  /*e510*/  STL [R1+0xc], R13 ;  /* 0x00000c0d01007387 */ /* 0x0003ea0000100800 */
[----:B------:R-:W-:Y:S05]  /*e520*/  @!P0 BRA `(.L_x_2283) ;  /* 0x0000000000e08947 */ /* 0x000fea0003800000 */
[----:B--2---:R-:W-:Y:S01]  /*e530*/  IABS R6, R4 ;  /* 0x0000000400067213 */ /* 0x004fe20000000000 */
[----:B------:R-:W-:Y:S01]  /*e540*/  IMAD.MOV.U32 R2, RZ, RZ, RZ ;  /* 0x000000ffff027224 */ /* 0x000fe200078e00ff */
[----:B------:R-:W-:Y:S02]  /*e550*/  IABS R8, R7 ;  /* 0x0000000700087213 */ /* 0x000fe40000000000 */
[----:B------:R-:W0:Y:S08]  /*e560*/  I2F.RP R9, R6 ;  /* 0x0000000600097306 */ /* 0x000e300000209400 */
[----:B------:R-:W-:Y:S08]  /*e570*/  I2F.RP R12, R8 ;  /* 0x00000008000c7306 */ /* 0x000ff00000209400 */
[----:B0-----:R-:W1:Y:S02]  /*e580*/  MUFU.RCP R9, R9 ;  /* 0x0000000900097308 */ /* 0x001e640000001000 */
[----:B-1----:R-:W-:-:S06]  /*e590*/  VIADD R3, R9, 0xffffffe ;  /* 0x0ffffffe09037836 */ /* 0x002fcc0000000000 */
[----:B------:R-:W0:Y:S02]  /*e5a0*/  F2I.FTZ.U32.TRUNC.NTZ R3, R3 ;  /* 0x0000000300037305 */ /* 0x000e24000021f000 */
[----:B0-----:R-:W-:-:S04]  /*e5b0*/  IMAD.MOV R11, RZ, RZ, -R3 ;  /* 0x000000ffff0b7224 */ /* 0x001fc800078e0a03 */
[----:B------:R-:W-:-:S04]  /*e5c0*/  IMAD R11, R11, R6, RZ ;  /* 0x000000060b0b7224 */ /* 0x000fc800078e02ff */
[----:B------:R-:W-:Y:S01]  /*e5d0*/  IMAD.HI.U32 R10, R3, R11, R2 ;  /* 0x0000000b030a7227 */ /* 0x000fe200078e0002 */
[----:B------:R-:W-:Y:S01]  /*e5e0*/  IABS R11, R5 ;  /* 0x00000005000b7213 */ /* 0x000fe20000000000 */
[----:B------:R-:W0:Y:S01]  /*e5f0*/  MUFU.RCP R2, R12 ;  /* 0x0000000c00027308 */ /* 0x000e220000001000 */
[----:B------:R-:W-:-:S03]  /*e600*/  IABS R3, R4 ;  /* 0x0000000400037213 */ /* 0x000fc60000000000 */
[----:B------:R-:W-:-:S04]  /*e610*/  IMAD.HI.U32 R9, R10, R11, RZ ;  /* 0x0000000b0a097227 */ /* 0x000fc800078e00ff */
[----:B------:R-:W-:-:S04]  /*e620*/  IMAD.MOV R14, RZ, RZ, -R3 ;  /* 0x000000ffff0e7224 */ /* 0x000fc800078e0a03 */
[----:B------:R-:W-:Y:S02]  /*e630*/  IMAD R11, R9, R14, R11 ;  /* 0x0000000e090b7224 */ /* 0x000fe400078e020b */
[----:B0-----:R-:W-:-:S03]  /*e640*/  VIADD R3, R2, 0xffffffe ;  /* 0x0ffffffe02037836 */ /* 0x001fc60000000000 */
[----:B------:R-:W-:Y:S01]  /*e650*/  ISETP.GT.U32.AND P1, PT, R6, R11, PT ;  /* 0x0000000b0600720c */ /* 0x000fe20003f24070 */
[----:B------:R-:W-:Y:S02]  /*e660*/  IMAD.MOV.U32 R2, RZ, RZ, RZ ;  /* 0x000000ffff027224 */ /* 0x000fe400078e00ff */
[----:B------:R-:W0:Y:S10]  /*e670*/  F2I.FTZ.U32.TRUNC.NTZ R3, R3 ;  /* 0x0000000300037305 */ /* 0x000e34000021f000 */
[----:B------:R-:W-:-:S02]  /*e680*/  @!P1 IMAD.IADD R11, R11, 0x1, -R6 ;  /* 0x000000010b0b9824 */ /* 0x000fc400078e0a06 */
[----:B------:R-:W-:Y:S01]  /*e690*/  @!P1 VIADD R9, R9, 0x1 ;  /* 0x0000000109099836 */ /* 0x000fe20000000000 */
[----:B------:R-:W-:Y:S02]  /*e6a0*/  ISETP.NE.AND P1, PT, R4, RZ, PT ;  /* 0x000000ff0400720c */ /* 0x000fe40003f25270 */
[----:B------:R-:W-:Y:S01]  /*e6b0*/  ISETP.GE.U32.AND P0, PT, R11, R6, PT ;  /* 0x000000060b00720c */ /* 0x000fe20003f06070 */
[----:B0-----:R-:W-:-:S04]  /*e6c0*/  IMAD.MOV R11, RZ, RZ, -R3 ;  /* 0x000000ffff0b7224 */ /* 0x001fc800078e0a03 */
[----:B------:R-:W-:-:S04]  /*e6d0*/  IMAD R11, R11, R8, RZ ;  /* 0x000000080b0b7224 */ /* 0x000fc800078e02ff */
[----:B------:R-:W-:Y:S01]  /*e6e0*/  IMAD.HI.U32 R6, R3, R11, R2 ;  /* 0x0000000b03067227 */ /* 0x000fe200078e0002 */
[----:B------:R-:W-:-:S03]  /*e6f0*/  LOP3.LUT R2, R5, R4, RZ, 0x3c, !PT ;  /* 0x0000000405027212 */ /* 0x000fc600078e3cff */
[----:B------:R-:W-:Y:S01]  /*e700*/  @P0 VIADD R9, R9, 0x1 ;  /* 0x0000000109090836 */ /* 0x000fe20000000000 */
[----:B------:R-:W-:Y:S02]  /*e710*/  ISETP.GE.AND P2, PT, R2, RZ, PT ;  /* 0x000000ff0200720c */ /* 0x000fe40003f46270 */
[----:B------:R-:W-:-:S05]  /*e720*/  IABS R2, R7 ;  /* 0x0000000700027213 */ /* 0x000fca0000000000 */
[----:B------:R-:W-:-:S06]  /*e730*/  IMAD.MOV R2, RZ, RZ, -R2 ;  /* 0x000000ffff027224 */ /* 0x000fcc00078e0a02 */
[----:B------:R-:W-:Y:S01]  /*e740*/  @!P2 IMAD.MOV R9, RZ, RZ, -R9 ;  /* 0x000000ffff09a224 */ /* 0x000fe200078e0a09 */
[----:B------:R-:W-:-:S04]  /*e750*/  @!P1 LOP3.LUT R9, RZ, R4, RZ, 0x33, !PT ;  /* 0x00000004ff099212 */ /* 0x000fc800078e33ff */
[----:B------:R-:W-:-:S05]  /*e760*/  IABS R3, R9 ;  /* 0x0000000900037213 */ /* 0x000fca0000000000 */
[----:B------:R-:W-:-:S04]  /*e770*/  IMAD.HI.U32 R6, R6, R3, RZ ;  /* 0x0000000306067227 */ /* 0x000fc800078e00ff */
        /* <DEDUP_REMOVED lines=8> */
[----:B------:R-:W-:-:S05]  /*e800*/  @P0 IADD3 R6, R6, 0x1, RZ ;  /* 0x0000000106060810 */ /* 0x000fca0007ffe0ff */
[----:B------:R-:W-:Y:S01]  /*e810*/  @!P2 IMAD.MOV R6, RZ, RZ, -R6 ;  /* 0x000000ffff06a224 */ /* 0x000fe200078e0a06 */
[----:B------:R-:W-:-:S05]  /*e820*/  @!P1 LOP3.LUT R6, RZ, R7, RZ, 0x33, !PT ;  /* 0x00000007ff069212 */ /* 0x000fca00078e33ff */
[--C-:B------:R-:W-:Y:S02]  /*e830*/  IMAD.MOV R2, RZ, RZ, -R6.reuse ;  /* 0x000000ffff027224 */ /* 0x100fe400078e0a06 */
[C---:B------:R-:W-:Y:S02]  /*e840*/  IMAD R6, R7.reuse, 0x1000000, R6 ;  /* 0x0100000007067824 */ /* 0x040fe400078e0206 */
[--C-:B------:R-:W-:Y:S02]  /*e850*/  IMAD R7, R7, R2, R9.reuse ;  /* 0x0000000207077224 */ /* 0x100fe400078e0209 */
[----:B------:R-:W-:Y:S02]  /*e860*/  IMAD.MOV R2, RZ, RZ, -R9 ;  /* 0x000000ffff027224 */ /* 0x000fe400078e0a09 */
[----:B------:R-:W-:Y:S02]  /*e870*/  IMAD R3, R7, 0x10000, R6 ;  /* 0x0001000007037824 */ /* 0x000fe400078e0206 */
[----:B------:R-:W-:-:S03]  /*e880*/  IMAD R2, R4, R2, R5 ;  /* 0x0000000204027224 */ /* 0x000fc600078e0205 */
[----:B------:R0:W-:Y:S01]  /*e890*/  STL [R1+0x8], R3 ;  /* 0x0000080301007387 */ /* 0x0001e20000100800 */
[----:B------:R-:W-:Y:S05]  /*e8a0*/  BRA `(.L_x_2284) ;  /* 0x0000000000f47947 */ /* 0x000fea0003800000 */
.L_x_2283:
[----:B-1----:R-:W0:Y:S02]  /*e8b0*/  LDC.64 R2, c[0x0][0xc90] ;  /* 0x00032400ff027b82 */ /* 0x002e240000000a00 */
[----:B0-----:R-:W-:-:S05]  /*e8c0*/  IMAD.WIDE R2, R13, 0x4, R2 ;  /* 0x000000040d027825 */ /* 0x001fca00078e0202 */
[----:B------:R0:W2:Y:S02]  /*e8d0*/  LDG.E R7, desc[UR56][R2.64] ;  /* 0x0000003802077981 */ /* 0x0000a4000c1e1900 */
        /* <DEDUP_REMOVED lines=29> */
[----:B------:R-:W-:-:S04]  /*eab0*/  VIADDMNMX R7, R10, UR5, R7, PT ;  /* 0x000000050a077c46 */ /* 0x000fc8000b800107 */
[-C--:B------:R-:W-:Y:S02]  /*eac0*/  IABS R9, R7.reuse ;  /* 0x0000000700097213 */ /* 0x080fe40000000000 */
        /* <DEDUP_REMOVED lines=11> */
[----:B------:R-:W-:Y:S02]  /*eb80*/  LOP3.LUT R3, R5, R7, RZ, 0x3c, !PT ;  /* 0x0000000705037212 */ /* 0x000fe400078e3cff */
[----:B------:R-:W-:Y:S01]  /*eb90*/  IADD3 R5, R8, 0x1000000, R5 ;  /* 0x0100000008057810 */ /* 0x000fe20007ffe005 */
        /* <DEDUP_REMOVED lines=10> */
[----:B------:R-:W-:Y:S01]  /*ec40*/  @!P1 LOP3.LUT R2, RZ, R7, RZ, 0x33, !PT ;  /* 0x00000007ff029212 */ /* 0x000fe200078e33ff */
[----:B------:R-:W-:-:S04]  /*ec50*/  IMAD.MOV R7, RZ, RZ, -R7 ;  /* 0x000000ffff077224 */ /* 0x000fc800078e0a07 */
[----:B------:R-:W-:-:S05]  /*ec60*/  IMAD R3, R2, R7, R5 ;  /* 0x0000000702037224 */ /* 0x000fca00078e0205 */
[----:B------:R1:W-:Y:S02]  /*ec70*/  STL [R1+0x8], R3 ;  /* 0x0000080301007387 */ /* 0x0003e40000100800 */
.L_x_2284:
[----:B01----:R-:W-:-:S05]  /*ec80*/  LOP3.LUT R3, RZ, R2, RZ, 0x33, !PT ;  /* 0x00000002ff037212 */ /* 0x003fca00078e33ff */
[----:B------:R-:W-:-:S05]  /*ec90*/  IMAD.IADD R2, R4, 0x1, R3 ;  /* 0x0000000104027824 */ /* 0x000fca00078e0203 */
[----:B------:R1:W-:Y:S01]  /*eca0*/  STL [R1+0x4], R2 ;  /* 0x0000040201007387 */ /* 0x0003e20000100800 */
[----:B------:R-:W-:Y:S05]  /*ecb0*/  BRA `(.L_x_2285) ;  /* 0x0000000000107947 */ /* 0x000fea0003800000 */
.L_x_2280:
[----:B------:R-:W-:Y:S01]  /*ecc0*/  IMAD.U32 R2, RZ, RZ, UR6 ;  /* 0x00000006ff027e24 */ /* 0x000fe2000f8e00ff */
[----:B------:R0:W-:Y:S04]  /*ecd0*/  STL [R1+0x4], RZ ;  /* 0x000004ff01007387 */ /* 0x0001e80000100800 */
[----:B------:R0:W-:Y:S04]  /*ece0*/  STL [R1+0x8], RZ ;  /* 0x000008ff01007387 */ /* 0x0001e80000100800 */
[----:B------:R0:W-:Y:S02]  /*ecf0*/  STL [R1], R2 ;  /* 0x0000000201007387 */ /* 0x0001e40000100800 */
.L_x_2285:
        /* <DEDUP_REMOVED lines=10> */
.L_x_2278:
[----:B0-2---:R-:W2:Y:S01]  /*eda0*/  LDL R0, [R1+0xc] ;  /* 0x00000c0001007983 */ /* 0x005ea20000100800 */
[----:B------:R-:W-:Y:S01]  /*edb0*/  ULDC UR4, c[0x0][0xc3c] ;  /* 0x00030f0000047ab9 */ /* 0x000fe20000000800 */
[----:B------:R-:W-:Y:S02]  /*edc0*/  IMAD.MOV.U32 R19, RZ, RZ, RZ ;  /* 0x000000ffff137224 */ /* 0x000fe400078e00ff */
[----:B------:R0:W-:Y:S01]  /*edd0*/  STL [R1+0x48], RZ ;  /* 0x000048ff01007387 */ /* 0x0001e20000100800 */
[----:B--2---:R-:W-:Y:S01]  /*ede0*/  ISETP.GE.AND P0, PT, R0, UR4, PT ;  /* 0x0000000400007c0c */ /* 0x004fe2000bf06270 */
[----:B------:R-:W-:-:S05]  /*edf0*/  IMAD.MOV.U32 R0, RZ, RZ, 0x1 ;  /* 0x00000001ff007424 */ /* 0x000fca00078e00ff */
[----:B------:R0:W-:Y:S07]  /*ee00*/  STL [R1+0x14], R0 ;  /* 0x0000140001007387 */ /* 0x0001ee0000100800 */
[----:B------:R-:W-:Y:S05]  /*ee10*/  @P0 BRA `(.L_x_2286) ;  /* 0x0000005c004c0947 */ /* 0x000fea0003800000 */
[----:B---3--:R-:W0:Y:S01]  /*ee20*/  S2R R5, SR_TID.X ;  /* 0x0000000000057919 */ /* 0x008e220000002100 */
[----:B------:R-:W2:Y:S01]  /*ee30*/  S2UR UR5, SR_CgaCtaId ;  /* 0x00000000000579c3 */ /* 0x000ea20000008800 */
[----:B------:R-:W-:Y:S01]  /*ee40*/  UMOV UR4, 0x400 ;  /* 0x0000040000047882 */ /* 0x000fe20000000000 */
[----:B------:R-:W-:Y:S01]  /*ee50*/  BSSY B8, `(.L_x_2286) ;  /* 0x00005cf000087945 */ /* 0x000fe20003800000 */
[----:B------:R-:W-:Y:S01]  /*ee60*/  IMAD.MOV.U32 R19, RZ, RZ, RZ ;  /* 0x000000ffff137224 */ /* 0x000fe200078e00ff */
[----:B------:R-:W-:Y:S01]  /*ee70*/  ULDC UR36, c[0x0][0xc] ;  /* 0x0000030000247ab9 */ /* 0x000fe20000000800 */
[----:B------:R-:W-:Y:S01]  /*ee80*/  ULDC.64 UR38, c[0x0][0x198] ;  /* 0x0000660000267ab9 */ /* 0x000fe20000000a00 */
[----:B--2---:R-:W-:-:S06]  /*ee90*/  ULEA UR4, UR5, UR4, 0x18 ;  /* 0x0000000405047291 */ /* 0x004fcc000f8ec03f */
[----:B------:R-:W-:Y:S01]  /*eea0*/  MOV R18, UR4 ;  /* 0x0000000400127c02 */ /* 0x000fe20008000f00 */
[C---:B0-----:R-:W-:Y:S01]  /*eeb0*/  IMAD.SHL.U32 R0, R5.reuse, 0x8, RZ ;  /* 0x0000000805007824 */ /* 0x041fe200078e00ff */
[----:B------:R-:W-:-:S04]  /*eec0*/  LOP3.LUT R4, R5, 0x7f, RZ, 0xc0, !PT ;  /* 0x0000007f05047812 */ /* 0x000fc800078ec0ff */
[C---:B-1----:R-:W-:Y:S02]  /*eed0*/  LOP3.LUT R2, R0.reuse, 0x1f8, RZ, 0xc0, !PT ;  /* 0x000001f800027812 */ /* 0x042fe400078ec0ff */
[----:B------:R-:W-:Y:S02]  /*eee0*/  LOP3.LUT R0, R0, 0x38, RZ, 0xc0, !PT ;  /* 0x0000003800007812 */ /* 0x000fe400078ec0ff */
[----:B------:R-:W-:Y:S01]  /*eef0*/  LOP3.LUT R3, R2, 0x38, R5, 0x78, !PT ;  /* 0x0000003802037812 */ /* 0x000fe200078e7805 */
[----:B------:R-:W-:Y:S01]  /*ef00*/  IMAD.SHL.U32 R2, R4, 0x8, RZ ;  /* 0x0000000804027824 */ /* 0x000fe200078e00ff */
[----:B------:R-:W-:-:S04]  /*ef10*/  SHF.R.U32.HI R4, RZ, 0x3, R4 ;  /* 0x00000003ff047819 */ /* 0x000fc80000011604 */
[----:B------:R-:W-:Y:S01]  /*ef20*/  LOP3.LUT R3, R3, 0x200, R2, 0xf8, !PT ;  /* 0x0000020003037812 */ /* 0x000fe200078ef802 */
[----:B------:R-:W-:-:S04]  /*ef30*/  IMAD.SHL.U32 R2, R5, 0x10, RZ ;  /* 0x0000001005027824 */ /* 0x000fc800078e00ff */
        /* <DEDUP_REMOVED lines=8> */
.L_x_2390:
[----:B------:R-:W2:Y:S01]  /*efc0*/  LDL R0, [R1+0xc] ;  /* 0x00000c0001007983 */ /* 0x000ea20000100800 */
[----:B------:R-:W2:Y:S01]  /*efd0*/  LDC.64 R2, c[0x0][0xc88] ;  /* 0x00032200ff027b82 */ /* 0x000ea20000000a00 */
[----:B------:R-:W-:Y:S05]  /*efe0*/  YIELD ;  /* 0x0000000000007946 */ /* 0x000fea0003800000 */
[----:B------:R-:W-:Y:S01]  /*eff0*/  ULDC.64 UR4, c[0x0][0xa28] ;  /* 0x00028a0000047ab9 */ /* 0x000fe20000000a00 */
[----:B01----:R-:W-:Y:S01]  /*f000*/  IMAD.MOV.U32 R6, RZ, RZ, RZ ;  /* 0x000000ffff067224 */ /* 0x003fe200078e00ff */
        /* <DEDUP_REMOVED lines=14> */
[----:B------:R0:W-:Y:S01]  /*f0f0*/  STL [R1+0x44], R4 ;  /* 0x0000440401007387 */ /* 0x0001e20000100800 */
        /* <DEDUP_REMOVED lines=32> */
[----:B------:R-:W0:Y:S04]  /*f300*/  LDG.E R7, desc[UR56][R2.64] ;  /* 0x0000003802077981 */ /* 0x000e28000c1e1900 */
[----:B------:R-:W0:Y:S02]  /*f310*/  LDG.E R2, desc[UR56][R2.64+0x4] ;  /* 0x0000043802027981 */ /* 0x000e24000c1e1900 */
[----:B0-----:R-:W-:-:S05]  /*f320*/  IMAD.IADD R9, R2, 0x1, -R7 ;  /* 0x0000000102097824 */ /* 0x001fca00078e0a07 */
[----:B------:R1:W-:Y:S02]  /*f330*/  STL [R1+0x38], R9 ;  /* 0x0000380901007387 */ /* 0x0003e40000100800 */
.L_x_2287:
[----:B------:R-:W2:Y:S01]  /*f340*/  LDL.LU R7, [R1+0x8] ;  /* 0x0000080001077983 */ /* 0x000ea20000300800 */
[----:B------:R-:W-:Y:S02]  /*f350*/  ULDC.64 UR4, c[0x0][0xa20] ;  /* 0x0002880000047ab9 */ /* 0x000fe40000000a00 */
[----:B------:R-:W-:-:S04]  /*f360*/  ISETP.NE.U32.AND P1, PT, RZ, UR4, PT ;  /* 0x00000004ff007c0c */ /* 0x000fc8000bf25070 */
[----:B------:R-:W-:Y:S02]  /*f370*/  ISETP.NE.AND.EX P1, PT, RZ, UR5, PT, P1 ;  /* 0x00000005ff007c0c */ /* 0x000fe4000bf25310 */
[C---:B--2---:R-:W-:Y:S02]  /*f380*/  LOP3.LUT R2, R7.reuse, 0xff000000, RZ, 0xc0, !PT ;  /* 0xff00000007027812 */ /* 0x044fe400078ec0ff */
        /* <DEDUP_REMOVED lines=10> */
[----:B--2---:R-:W-:-:S05]  /*f430*/  IADD3.X R7, R10, UR5, RZ, P0, !PT ;  /* 0x000000050a077c10 */ /* 0x004fca00087fe4ff */
[----:B------:R3:W5:Y:S01]  /*f440*/  LDG.E R6, desc[UR56][R6.64] ;  /* 0x0000003806067981 */ /* 0x000762000c1e1900 */
[----:B------:R-:W-:Y:S05]  /*f450*/  BRA `(.L_x_2289) ;  /* 0x0000000000107947 */ /* 0x000fea0003800000 */
.L_x_2288:
[----:B------:R-:W-:Y:S05]  /*f460*/  @!P0 BRA `(.L_x_2289) ;  /* 0x00000000000c8947 */ /* 0x000fea0003800000 */
[----:B------:R-:W3:Y:S04]  /*f470*/  LDG.E R6, desc[UR56][R4.64] ;  /* 0x0000003804067981 */ /* 0x000ee8000c1e1900 */
[----:B------:R-:W3:Y:S02]  /*f480*/  LDG.E R4, desc[UR56][R4.64+0x4] ;  /* 0x0000043804047981 */ /* 0x000ee4000c1e1900 */
[----:B---3--:R-:W-:-:S07]  /*f490*/  IMAD.IADD R6, R4, 0x1, -R6 ;  /* 0x0000000104067824 */ /* 0x008fce00078e0a06 */
.L_x_2289:
[----:B------:R-:W4:Y:S01]  /*f4a0*/  LDL R5, [R1+0x4] ;  /* 0x0000040001057983 */ /* 0x000f220000100800 */
[----:B-----5:R-:W-:Y:S01]  /*f4b0*/  IMAD.IADD R6, R6, 0x1, -R0 ;  /* 0x0000000106067824 */ /* 0x020fe200078e0a00 */
[----:B------:R-:W-:Y:S01]  /*f4c0*/  BSSY B0, `(.L_x_2290) ;  /* 0x000003a000007945 */ /* 0x000fe20003800000 */
[----:B------:R-:W0:Y:S02]  /*f4d0*/  LDC R0, c[0x0][0x448] ;  /* 0x00011200ff007b82 */ /* 0x000e240000000800 */
[----:B0-----:R-:W-:-:S13]  /*f4e0*/  ISETP.NE.AND P0, PT, R0, 0x1, PT ;  /* 0x000000010000780c */ /* 0x001fda0003f05270 */
[----:B--2---:R-:W0:Y:S08]  /*f4f0*/  @P0 LDC R3, c[0x0][0x44c] ;  /* 0x00011300ff030b82 */ /* 0x004e300000000800 */
[----:B------:R-:W2:Y:S01]  /*f500*/  @P0 LDC R4, c[0x0][0x450] ;  /* 0x00011400ff040b82 */ /* 0x000ea20000000800 */
[----:B----4-:R-:W-:Y:S02]  /*f510*/  IMAD.SHL.U32 R0, R5, 0x80, RZ ;  /* 0x0000008005007824 */ /* 0x010fe400078e00ff */
[----:B------:R-:W-:-:S02]  /*f520*/  IMAD.MOV.U32 R5, RZ, RZ, RZ ;  /* 0x000000ffff057224 */ /* 0x000fc400078e00ff */
[----:B------:R-:W-:Y:S02]  /*f530*/  VIADD R0, R0, 0x7f ;  /* 0x0000007f00007836 */ /* 0x000fe40000000000 */
[----:B------:R-:W-:Y:S02]  /*f540*/  IMAD.MOV.U32 R10, RZ, RZ, R5 ;  /* 0x000000ffff0a7224 */ /* 0x000fe400078e0005 */
[----:B0-----:R-:W-:-:S05]  /*f550*/  @P0 IMAD.HI.U32 R3, R0, R3, RZ ;  /* 0x0000000300030227 */ /* 0x001fca00078e00ff */
[----:B--2---:R-:W-:Y:S02]  /*f560*/  @P0 SHF.R.U32.HI R0, RZ, R4, R3 ;  /* 0x00000004ff000219 */ /* 0x004fe40000011603 */
[C---:B------:R-:W-:Y:S01]  /*f570*/  IADD3 R3, R6.reuse, 0x80, -R9 ;  /* 0x0000008006037810 */ /* 0x040fe20007ffe809 */
[----:B------:R-:W-:Y:S01]  /*f580*/  VIADD R6, R6, 0x7f ;  /* 0x0000007f06067836 */ /* 0x000fe20000000000 */
[----:B-1----:R-:W-:-:S03]  /*f590*/  LOP3.LUT R9, R2, 0xff, RZ, 0xc0, !PT ;  /* 0x000000ff02097812 */ /* 0x002fc600078ec0ff */
[----:B------:R-:W-:Y:S01]  /*f5a0*/  IMAD.IADD R0, R3, 0x1, R0 ;  /* 0x0000000103007824 */ /* 0x000fe200078e0200 */
[----:B------:R-:W-:-:S04]  /*f5b0*/  SHF.R.S32.HI R3, RZ, 0x1f, R6 ;  /* 0x0000001fff037819 */ /* 0x000fc80000011406 */
[----:B------:R-:W-:Y:S02]  /*f5c0*/  SHF.R.S32.HI R4, RZ, 0x1f, R0 ;  /* 0x0000001fff047819 */ /* 0x000fe40000011400 */
[----:B------:R-:W-:Y:S02]  /*f5d0*/  LEA.HI R3, R3, R6, RZ, 0x7 ;  /* 0x0000000603037211 */ /* 0x000fe400078f38ff */
[----:B------:R-:W-:Y:S02]  /*f5e0*/  LEA.HI R4, R4, R0, RZ, 0x7 ;  /* 0x0000000004047211 */ /* 0x000fe400078f38ff */
[----:B------:R-:W-:Y:S02]  /*f5f0*/  SHF.R.U32.HI R0, RZ, 0x10, R2 ;  /* 0x00000010ff007819 */ /* 0x000fe40000011602 */
[----:B------:R-:W-:Y:S02]  /*f600*/  SHF.R.S32.HI R3, RZ, 0x7, R3 ;  /* 0x00000007ff037819 */ /* 0x000fe40000011403 */
[----:B------:R-:W-:-:S02]  /*f610*/  ISETP.NE.AND P0, PT, R0, RZ, PT ;  /* 0x000000ff0000720c */ /* 0x000fc40003f05270 */
[----:B------:R-:W-:-:S04]  /*f620*/  SHF.R.S32.HI R4, RZ, 0x7, R4 ;  /* 0x00000007ff047819 */ /* 0x000fc80000011404 */
[----:B------:R-:W-:-:S04]  /*f630*/  VIMNMX R8, R3, R4, PT ;  /* 0x0000000403087248 */ /* 0x000fc80003fe0100 */
[----:B------:R-:W-:Y:S01]  /*f640*/  ISETP.GE.AND P1, PT, R8, 0x1, PT ;  /* 0x000000010800780c */ /* 0x000fe20003f26270 */
[----:B------:R0:W-:Y:S02]  /*f650*/  STL [R1+0x30], R8 ;  /* 0x0000300801007387 */ /* 0x0001e40000100800 */
[----:B------:R-:W1:Y:S02]  /*f660*/  @!P0 LDC R0, c[0x0][0x9f0] ;  /* 0x00027c00ff008b82 */ /* 0x000e640000000800 */
[----:B------:R0:W-:Y:S04]  /*f670*/  STL [R1+0x3c], R5 ;  /* 0x00003c0501007387 */ /* 0x0001e80000100800 */
[----:B------:R0:W-:Y:S04]  /*f680*/  STL [R1+0x58], R9 ;  /* 0x0000580901007387 */ /* 0x0001e80000100800 */
[----:B------:R-:W-:Y:S05]  /*f690*/  @!P1 BRA `(.L_x_2291) ;  /* 0x0000000000709947 */ /* 0x000fea0003800000 */
[----:B-1----:R-:W-:-:S04]  /*f6a0*/  IABS R4, R0 ;  /* 0x0000000000047213 */ /* 0x002fc80000000000 */
[----:B------:R-:W1:Y:S08]  /*f6b0*/  I2F.RP R2, R4 ;  /* 0x0000000400027306 */ /* 0x000e700000209400 */
[----:B-1----:R-:W1:Y:S02]  /*f6c0*/  MUFU.RCP R2, R2 ;  /* 0x0000000200027308 */ /* 0x002e640000001000 */
[----:B-1----:R-:W-:-:S06]  /*f6d0*/  VIADD R2, R2, 0xffffffe ;  /* 0x0ffffffe02027836 */ /* 0x002fcc0000000000 */
[----:B------:R-:W1:Y:S02]  /*f6e0*/  F2I.FTZ.U32.TRUNC.NTZ R3, R2 ;  /* 0x0000000200037305 */ /* 0x000e64000021f000 */
[----:B-1----:R-:W-:-:S04]  /*f6f0*/  IMAD.MOV R2, RZ, RZ, -R3 ;  /* 0x000000ffff027224 */ /* 0x002fc800078e0a03 */
[----:B0-----:R-:W-:Y:S02]  /*f700*/  IMAD R5, R2, R4, RZ ;  /* 0x0000000402057224 */ /* 0x001fe400078e02ff */
[----:B------:R-:W-:-:S04]  /*f710*/  IMAD.MOV.U32 R2, RZ, RZ, RZ ;  /* 0x000000ffff027224 */ /* 0x000fc800078e00ff */
[----:B---3--:R-:W-:Y:S01]  /*f720*/  IMAD.HI.U32 R7, R3, R5, R2 ;  /* 0x0000000503077227 */ /* 0x008fe200078e0002 */
        /* <DEDUP_REMOVED lines=19> */
.L_x_2291:
[----:B------:R-:W-:Y:S05]  /*f860*/  BSYNC B0 ;  /* 0x0000000000007941 */ /* 0x000fea0003800000 */
.L_x_2290:
[----:B-1----:R-:W-:Y:S01]  /*f870*/  IMAD.MOV.U32 R0, RZ, RZ, R10 ;  /* 0x000000ffff007224 */ /* 0x002fe200078e000a */
[----:B------:R-:W-:Y:S03]  /*f880*/  BSSY B7, `(.L_x_2292) ;  /* 0x000040d000077945 */ /* 0x000fe60003800000 */
[----:B------:R-:W-:-:S05]  /*f890*/  IMAD R2, R9, R0, RZ ;  /* 0x0000000009027224 */ /* 0x000fca00078e02ff */
[----:B------:R-:W-:Y:S01]  /*f8a0*/  VIADDMNMX R0, R2, R0, R8, PT ;  /* 0x0000000002007246 */ /* 0x000fe20003800108 */
[----:B------:R1:W-:Y:S03]  /*f8b0*/  STL [R1+0x28], R2 ;  /* 0x0000280201007387 */ /* 0x0003e60000100800 */
[----:B------:R-:W-:Y:S01]  /*f8c0*/  ISETP.GT.AND P0, PT, R0, R2, PT ;  /* 0x000000020000720c */ /* 0x000fe20003f04270 */
[----:B------:R1:W-:-:S12]  /*f8d0*/  STL [R1+0x40], R0 ;  /* 0x0000400001007387 */ /* 0x0003d80000100800 */
[----:B------:R-:W-:Y:S05]  /*f8e0*/  @P0 BRA `(.L_x_2293) ;  /* 0x0000000000480947 */ /* 0x000fea0003800000 */
[----:B-1----:R-:W1:Y:S02]  /*f8f0*/  S2R R0, SR_TID.X ;  /* 0x0000000000007919 */ /* 0x002e640000002100 */
[----:B-1----:R-:W-:-:S04]  /*f900*/  LOP3.LUT R0, R0, 0x7f, RZ, 0xc0, !PT ;  /* 0x0000007f00007812 */ /* 0x002fc800078ec0ff */
[----:B------:R-:W-:-:S13]  /*f910*/  ISETP.NE.AND P0, PT, R0, RZ, PT ;  /* 0x000000ff0000720c */ /* 0x000fda0003f05270 */
[----:B------:R-:W-:Y:S05]  /*f920*/  @P0 BRA `(.L_x_2294) ;  /* 0x0000004000080947 */ /* 0x000fea0003800000 */
[----:B------:R-:W1:Y:S01]  /*f930*/  S2R R3, SR_LANEID ;  /* 0x0000000000037919 */ /* 0x000e620000000000 */
[----:B------:R-:W-:Y:S02]  /*f940*/  VOTEU.ANY UR4, UPT, PT ;  /* 0x0000000000047886 */ /* 0x000fe400038e0100 */
[----:B------:R-:W1:Y:S08]  /*f950*/  FLO.U32 R0, UR4 ;  /* 0x0000000400007d00 */ /* 0x000e7000080e0000 */
[----:B0-----:R-:W0:Y:S01]  /*f960*/  POPC R5, UR4 ;  /* 0x0000000400057d09 */ /* 0x001e220008000000 */
[----:B-1----:R-:W-:-:S02]  /*f970*/  ISETP.EQ.U32.AND P0, PT, R0, R3, PT ;  /* 0x000000030000720c */ /* 0x002fc40003f02070 */
[----:B------:R-:W0:Y:S11]  /*f980*/  LDC.64 R2, c[0x0][0xc60] ;  /* 0x00031800ff027b82 */ /* 0x000e360000000a00 */
[----:B0-----:R-:W4:Y:S01]  /*f990*/  @P0 ATOMG.E.ADD.STRONG.GPU PT, R3, desc[UR56][R2.64], R5 ;  /* 0x00000005020309a8 */ /* 0x001f2200081ee1f8 */
[----:B------:R-:W0:Y:S02]  /*f9a0*/  S2R R4, SR_LTMASK ;  /* 0x0000000000047919 */ /* 0x000e240000003900 */
[----:B0-----:R-:W-:-:S04]  /*f9b0*/  LOP3.LUT R4, R4, UR4, RZ, 0xc0, !PT ;  /* 0x0000000404047c12 */ /* 0x001fc8000f8ec0ff */
[----:B---3--:R-:W0:Y:S01]  /*f9c0*/  POPC R7, R4 ;  /* 0x0000000400077309 */ /* 0x008e220000000000 */
[----:B----4-:R-:W0:Y:S02]  /*f9d0*/  SHFL.IDX PT, R0, R3, R0, 0x1f ;  /* 0x00001f0003007589 */ /* 0x010e2400000e0000 */
[----:B0-----:R-:W-:-:S05]  /*f9e0*/  IADD3 R0, R0, UR36, R7 ;  /* 0x0000002400007c10 */ /* 0x001fca000fffe007 */
[----:B------:R4:W-:Y:S01]  /*f9f0*/  STL [R1], R0 ;  /* 0x0000000001007387 */ /* 0x0009e20000100800 */
[----:B------:R-:W-:Y:S05]  /*fa00*/  BRA `(.L_x_2294) ;  /* 0x0000003c00d07947 */ /* 0x000fea0003800000 */
.L_x_2293:
[----:B-1----:R-:W-:Y:S01]  /*fa10*/  IADD3 R0, R18, 0x1c400, RZ ;  /* 0x0001c40012007810 */ /* 0x002fe20007ffe0ff */
[----:B------:R-:W-:Y:S03]  /*fa20*/  BSSY B6, `(.L_x_2295) ;  /* 0x0000013000067945 */ /* 0x000fe60003800000 */
[----:B------:R-:W-:-:S13]  /*fa30*/  LOP3.LUT P0, RZ, R0, 0x3ff, RZ, 0xc0, !PT ;  /* 0x000003ff00ff7812 */ /* 0x000fda000780c0ff */
        /* <DEDUP_REMOVED lines=9> */
[----:B---3--:R-:W-:-:S02]  /*fad0*/  IMAD.U32 R7, RZ, RZ, UR9 ;  /* 0x00000009ff077e24 */ /* 0x008fc4000f8e00ff */
[----:B--2---:R-:W-:Y:S02]  /*fae0*/  IMAD.U32 R10, RZ, RZ, UR4 ;  /* 0x00000004ff0a7e24 */ /* 0x004fe4000f8e00ff */
[----:B------:R-:W-:Y:S02]  /*faf0*/  IMAD.U32 R11, RZ, RZ, UR5 ;  /* 0x00000005ff0b7e24 */ /* 0x000fe4000f8e00ff */
[----:B------:R-:W-:Y:S02]  /*fb00*/  IMAD.MOV.U32 R8, RZ, RZ, 0x70 ;  /* 0x00000070ff087424 */ /* 0x000fe400078e00ff */
[----:B------:R-:W-:Y:S02]  /*fb10*/  IMAD.MOV.U32 R12, RZ, RZ, 0x1 ;  /* 0x00000001ff0c7424 */ /* 0x000fe400078e00ff */
[----:B------:R-:W-:-:S07]  /*fb20*/  IMAD.MOV.U32 R13, RZ, RZ, RZ ;  /* 0x000000ffff0d7224 */ /* 0x000fce00078e00ff */
[----:B------:R-:W-:-:S07]  /*fb30*/  LEPC R20, `(.L_x_2296) ;  /* 0x000000001014794e */ /* 0x000fce0000000000 */
[----:B-1----:R-:W-:Y:S05]  /*fb40*/  CALL.ABS.NOINC R2 ;  /* 0x0000000002007343 */ /* 0x002fea0003c00000 */
.L_x_2296:
[----:B------:R-:W-:Y:S05]  /*fb50*/  BSYNC B6 ;  /* 0x0000000000067941 */ /* 0x000fea0003800000 */
.L_x_2295:
        /* <DEDUP_REMOVED lines=9> */
[----:B------:R-:W-:Y:S02]  /*fbf0*/  IMAD.U32 R4, RZ, RZ, UR6 ;  /* 0x00000006ff047e24 */ /* 0x000fe4000f8e00ff */
[----:B0-----:R-:W-:Y:S02]  /*fc00*/  IMAD.U32 R5, RZ, RZ, UR7 ;  /* 0x00000007ff057e24 */ /* 0x001fe4000f8e00ff */
[----:B------:R-:W-:Y:S02]  /*fc10*/  IMAD.U32 R6, RZ, RZ, UR8 ;  /* 0x00000008ff067e24 */ /* 0x000fe4000f8e00ff */
[----:B---3--:R-:W-:-:S02]  /*fc20*/  IMAD.U32 R7, RZ, RZ, UR9 ;  /* 0x00000009ff077e24 */ /* 0x008fc4000f8e00ff */
[----:B--2---:R-:W-:Y:S02]  /*fc30*/  IMAD.U32 R10, RZ, RZ, UR4 ;  /* 0x00000004ff0a7e24 */ /* 0x004fe4000f8e00ff */
[----:B------:R-:W-:Y:S02]  /*fc40*/  IMAD.U32 R11, RZ, RZ, UR5 ;  /* 0x00000005ff0b7e24 */ /* 0x000fe4000f8e00ff */
[----:B------:R-:W-:Y:S02]  /*fc50*/  IMAD.MOV.U32 R8, RZ, RZ, 0x70 ;  /* 0x00000070ff087424 */ /* 0x000fe400078e00ff */
[----:B------:R-:W-:Y:S02]  /*fc60*/  IMAD.MOV.U32 R12, RZ, RZ, 0x1 ;  /* 0x00000001ff0c7424 */ /* 0x000fe400078e00ff */
[----:B-1----:R-:W-:-:S07]  /*fc70*/  IMAD.MOV.U32 R13, RZ, RZ, RZ ;  /* 0x000000ffff0d7224 */ /* 0x002fce00078e00ff */
[----:B------:R-:W-:-:S07]  /*fc80*/  LEPC R20, `(.L_x_2299) ;  /* 0x000000001014794e */ /* 0x000fce0000000000 */
[----:B----4-:R-:W-:Y:S05]  /*fc90*/  CALL.ABS.NOINC R2 ;  /* 0x0000000002007343 */ /* 0x010fea0003c00000 */
.L_x_2299:
[----:B------:R-:W-:Y:S01]  /*fca0*/  MOV R2, 0x0 ;  /* 0x0000000000027802 */ /* 0x000fe20000000f00 */
[----:B------:R-:W-:Y:S01]  /*fcb0*/  ULDC.64 UR6, c[0x4][0x118] ;  /* 0x0100460000067ab9 */ /* 0x000fe20000000a00 */
[----:B------:R-:W-:Y:S01]  /*fcc0*/  ULDC.64 UR8, c[0x4][0x120] ;  /* 0x0100480000087ab9 */ /* 0x000fe20000000a00 */
[----:B------:R-:W-:Y:S01]  /*fcd0*/  ULDC.64 UR4, c[0x4][0x80] ;  /* 0x0100200000047ab9 */ /* 0x000fe20000000a00 */
[----:B------:R-:W-:Y:S02]  /*fce0*/  IMAD.U32 R4, RZ, RZ, UR6 ;  /* 0x00000006ff047e24 */ /* 0x000fe4000f8e00ff */
[----:B------:R-:W0:Y:S01]  /*fcf0*/  LDC.64 R2, c[0x4][R2] ;  /* 0x0100000002027b82 */ /* 0x000e220000000a00 */
[----:B------:R-:W-:Y:S02]  /*fd00*/  IMAD.U32 R5, RZ, RZ, UR7 ;  /* 0x00000007ff057e24 */ /* 0x000fe4000f8e00ff */
        /* <DEDUP_REMOVED lines=8> */
[----:B0-----:R-:W-:Y:S05]  /*fd90*/  CALL.ABS.NOINC R2 ;  /* 0x0000000002007343 */ /* 0x001fea0003c00000 */
.L_x_2298:
[----:B------:R-:W-:Y:S05]  /*fda0*/  BSYNC B6 ;  /* 0x0000000000067941 */ /* 0x000fea0003800000 */
.L_x_2297:
[----:B------:R-:W4:Y:S01]  /*fdb0*/  LDL.LU R4, [R1+0x1c] ;  /* 0x00001c0001047983 */ /* 0x000f220000300800 */
[----:B------:R-:W-:-:S03]  /*fdc0*/  ULDC.64 UR4, c[0x0][0x9f8] ;  /* 0x00027e0000047ab9 */ /* 0x000fc60000000a00 */
[----:B---3--:R-:W3:Y:S01]  /*fdd0*/  LDL R7, [R1+0x10] ;  /* 0x0000100001077983 */ /* 0x008ee20000100800 */
[----:B------:R-:W-:-:S03]  /*fde0*/  ISETP.NE.U32.AND P0, PT, RZ, UR4, PT ;  /* 0x00000004ff007c0c */ /* 0x000fc6000bf05070 */
[----:B------:R-:W5:Y:S01]  /*fdf0*/  LDL R0, [R1+0x40] ;  /* 0x0000400001007983 */ /* 0x000f620000100800 */
[----:B------:R-:W-:-:S13]  /*fe00*/  ISETP.NE.AND.EX P0, PT, RZ, UR5, PT, P0 ;  /* 0x00000005ff007c0c */ /* 0x000fda000bf05300 */
[----:B------:R-:W-:-:S04]  /*fe10*/  @P0 IADD3 R2, P1, R17, UR4, RZ ;  /* 0x0000000411020c10 */ /* 0x000fc8000ff3e0ff */
[----:B----4-:R-:W-:Y:S01]  /*fe20*/  @P0 IADD3.X R3, R4, UR5, RZ, P1, !PT ;  /* 0x0000000504030c10 */ /* 0x010fe20008ffe4ff */
[----:B------:R-:W-:-:S04]  /*fe30*/  ULDC.64 UR4, c[0x0][0xa08] ;  /* 0x0002820000047ab9 */ /* 0x000fc80000000a00 */
[----:B---3--:R1:W0:Y:S02]  /*fe40*/  @P0 LDG.E R7, desc[UR56][R2.64] ;  /* 0x0000003802070981 */ /* 0x008224000c1e1900 */
[----:B-1----:R-:W1:Y:S01]  /*fe50*/  LDC.64 R2, c[0x0][0x418] ;  /* 0x00010600ff027b82 */ /* 0x002e620000000a00 */
[----:B-----5:R-:W-:Y:S01]  /*fe60*/  VIADD R0, R0, 0xffffffff ;  /* 0xffffffff00007836 */ /* 0x020fe20000000000 */
[----:B0-----:R-:W-:Y:S01]  /*fe70*/  SHF.R.S32.HI R8, RZ, 0x1f, R7 ;  /* 0x0000001fff087819 */ /* 0x001fe20000011407 */
[----:B------:R0:W-:Y:S04]  /*fe80*/  @P0 STL [R1+0x10], R7 ;  /* 0x0000100701000387 */ /* 0x0001e80000100800 */
[----:B------:R0:W-:Y:S01]  /*fe90*/  STL [R1+0x1c], R8 ;  /* 0x00001c0801007387 */ /* 0x0001e20000100800 */
[----:B-1----:R-:W-:Y:S01]  /*fea0*/  LOP3.LUT P0, RZ, R2, UR4, RZ, 0xfc, !PT ;  /* 0x0000000402ff7c12 */ /* 0x002fe2000f80fcff */
[----:B------:R-:W-:-:S03]  /*feb0*/  UMOV UR4, 0xffffffff ;  /* 0xffffffff00047882 */ /* 0x000fc60000000000 */
[----:B------:R-:W-:-:S04]  /*fec0*/  LOP3.LUT P0, RZ, R3, UR5, RZ, 0xfc, P0 ;  /* 0x0000000503ff7c12 */ /* 0x000fc8000800fcff */
[----:B------:R-:W-:Y:S01]  /*fed0*/  SEL R17, R7, RZ, !P0 ;  /* 0x000000ff07117207 */ /* 0x000fe20004000000 */
[----:B0-----:R-:W-:Y:S08]  /*fee0*/  BRA.DIV UR4, `(.L_x_2300) ;  /* 0x0000005204a87947 */ /* 0x001ff0000b800000 */
[----:B------:R-:W0:Y:S02]  /*fef0*/  S2R R4, SR_TID.X ;  /* 0x0000000000047919 */ /* 0x000e240000002100 */
[----:B0-----:R-:W-:-:S04]  /*ff00*/  SHF.R.U32.HI R4, RZ, 0x5, R4 ;  /* 0x00000005ff047819 */ /* 0x001fc80000011604 */
[----:B------:R-:W-:-:S05]  /*ff10*/  LOP3.LUT R4, R4, 0x3, RZ, 0xc0, !PT ;  /* 0x0000000304047812 */ /* 0x000fca00078ec0ff */
[----:B------:R0:W1:Y:S02]  /*ff20*/  SHFL.IDX PT, R14, R4, RZ, 0x1f ;  /* 0x00001fff040e7589 */ /* 0x00006400000e0000 */
.L_x_2406:
[----:B------:R-:W-:Y:S01]  /*ff30*/  PLOP3.LUT P1, PT, PT, PT, PT, 0x8, 0x0 ;  /* 0x000000000000781c */ /* 0x000fe20003f2e170 */
[----:B------:R3:W-:Y:S01]  /*ff40*/  STL [R1+0x8], R0 ;  /* 0x0000080001007387 */ /* 0x0007e20000100800 */
[----:B-1----:R-:W-:Y:S02]  /*ff50*/  ISETP.NE.AND P0, PT, R14, RZ, PT ;  /* 0x000000ff0e00720c */ /* 0x002fe40003f05270 */
[----:B0-----:R-:W-:-:S05]  /*ff60*/  P2R R4, PR, RZ, 0x2 ;  /* 0x00000002ff047803 */ /* 0x001fca0000000000 */
[----:B------:R3:W-:Y:S06]  /*ff70*/  STL [R1+0x20], R4 ;  /* 0x0000200401007387 */ /* 0x0007ec0000100800 */
[----:B------:R-:W-:Y:S05]  /*ff80*/  @P0 BRA `(.L_x_2301) ;  /* 0x0000000400300947 */ /* 0x000fea0003800000 */
[----:B------:R-:W-:-:S03]  /*ff90*/  UMOV UR4, 0xffffffff ;  /* 0xffffffff00047882 */ /* 0x000fc60000000000 */
[----:B------:R-:W-:Y:S05]  /*ffa0*/  BRA.DIV UR4, `(.L_x_2302) ;  /* 0x0000005204ac7947 */ /* 0x000fea000b800000 */
[----:B------:R-:W-:-:S13]  /*ffb0*/  ELECT P6, URZ, PT ;  /* 0x00000000003f782f */ /* 0x000fda00038c0000 */
.L_x_2409:
[----:B------:R-:W-:Y:S05]  /*ffc0*/  @!P6 BRA `(.L_x_2301) ;  /* 0x000000040020e947 */ /* 0x000fea0003800000 */
[----:B------:R-:W-:-:S04]  /*ffd0*/  ISETP.NE.U32.AND P0, PT, R2, RZ, PT ;  /* 0x000000ff0200720c */ /* 0x000fc80003f05070 */
[----:B------:R-:W-:-:S13]  /*ffe0*/  ISETP.NE.AND.EX P0, PT, R3, RZ, PT, P0 ;  /* 0x000000ff0300720c */ /* 0x000fda0003f05300 */
[----:B------:R-:W-:Y:S05]  /*fff0*/  @!P0 BRA `(.L_x_2303) ;  /* 0x0000000000508947 */ /* 0x000fea0003800000 */
[----:B------:R-:W0:Y:S01]  /*10000*/  LDC R6, c[0x0][0x43c] ;  /* 0x00010f00ff067b82 */ /* 0x000e220000000800 */
[----:B------:R-:W-:Y:S01]  /*10010*/  IMAD.MOV.U32 R9, RZ, RZ, R0 ;  /* 0x000000ffff097224 */ /* 0x000fe200078e0000 */
[----:B------:R-:W-:-:S03]  /*10020*/  ULDC.64 UR4, c[0x0][0x428] ;  /* 0x00010a0000047ab9 */ /* 0x000fc60000000a00 */
[----:B---3--:R-:W-:Y:S01]  /*10030*/  IMAD.MOV.U32 R0, RZ, RZ, R9 ;  /* 0x000000ffff007224 */ /* 0x008fe200078e0009 */
[----:B0-----:R-:W-:-:S13]  /*10040*/  ISETP.NE.AND P0, PT, R6, 0x1, PT ;  /* 0x000000010600780c */ /* 0x001fda0003f05270 */
[----:B------:R-:W0:Y:S02]  /*10050*/  @P0 LDC.64 R4, c[0x0][0x440] ;  /* 0x00011000ff040b82 */ /* 0x000e240000000a00 */
[----:B0-----:R-:W-:-:S05]  /*10060*/  @P0 IMAD.HI.U32 R4, R9, R4, RZ ;  /* 0x0000000409040227 */ /* 0x001fca00078e00ff */
        /* <DEDUP_REMOVED lines=13> */
.L_x_2303:
[----:B0-----:R-:W4:Y:S01]  /*10140*/  LDL R2, [R1+0x14] ;  /* 0x0000140001027983 */ /* 0x001f220000100800 */
[----:B---3--:R-:W-:Y:S01]  /*10150*/  IMAD R0, R19, 0x8, R18 ;  /* 0x0000000813007824 */ /* 0x008fe200078e0212 */
[----:B----4-:R-:W-:-:S04]  /*10160*/  SHF.L.U32 R2, R2, 0x1f, RZ ;  /* 0x0000001f02027819 */ /* 0x010fc800000006ff */
[----:B------:R-:W0:Y:S02]  /*10170*/  SYNCS.PHASECHK.TRANS64.TRYWAIT P0, [R0+URZ+0x34840], R2 ;  /* 0x03484002000075a7 */ /* 0x000e24000800017f */
[----:B0-----:R-:W-:Y:S05]  /*10180*/  @!P0 BRA `(.L_x_2304) ;  /* 0x0000005000548947 */ /* 0x001fea0003800000 */
.L_x_2410:
[----:B------:R-:W1:Y:S02]  /*10190*/  S2R R3, SR_TID.X ;  /* 0x0000000000037919 */ /* 0x000e640000002100 */
[----:B-1----:R-:W-:-:S04]  /*101a0*/  LOP3.LUT R3, R3, 0x7f, RZ, 0xc0, !PT ;  /* 0x0000007f03037812 */ /* 0x002fc800078ec0ff */
[----:B------:R-:W-:-:S13]  /*101b0*/  ISETP.NE.AND P0, PT, R3, RZ, PT ;  /* 0x000000ff0300720c */ /* 0x000fda0003f05270 */
[----:B------:R-:W-:Y:S05]  /*101c0*/  @P0 BRA `(.L_x_2305) ;  /* 0x00000000001c0947 */ /* 0x000fea0003800000 */
[----:B------:R-:W1:Y:S01]  /*101d0*/  S2R R3, SR_TID.X ;  /* 0x0000000000037919 */ /* 0x000e620000002100 */
[----:B0-----:R-:W-:-:S04]  /*101e0*/  IMAD.MOV.U32 R2, RZ, RZ, 0xc000 ;  /* 0x0000c000ff027424 */ /* 0x001fc800078e00ff */
[----:B------:R3:W-:Y:S01]  /*101f0*/  SYNCS.ARRIVE.TRANS64 RZ, [R0+URZ+0x34830], R2 ;  /* 0x0348300200ff79a7 */ /* 0x0007e2000800003f */
[----:B-1----:R-:W-:-:S04]  /*10200*/  LOP3.LUT R3, R3, 0x1f, RZ, 0xc0, !PT ;  /* 0x0000001f03037812 */ /* 0x002fc800078ec0ff */
[----:B------:R-:W-:-:S13]  /*10210*/  ISETP.NE.AND P0, PT, R3, RZ, PT ;  /* 0x000000ff0300720c */ /* 0x000fda0003f05270 */
[----:B---3--:R-:W-:Y:S05]  /*10220*/  @!P0 BRA `(.L_x_2305) ;  /* 0x0000000000048947 */ /* 0x008fea0003800000 */
[----:B------:R-:W-:Y:S01]  /*10230*/  BPT.TRAP 0x1 ;  /* 0x000000040000795c */ /* 0x000fe20000300000 */
.L_x_2305:
[----:B------:R-:W3:Y:S04]  /*10240*/  LDL R3, [R1+0x8] ;  /* 0x0000080001037983 */ /* 0x000ee80000100800 */
[----:B0-----:R-:W4:Y:S01]  /*10250*/  LDL R2, [R1+0x18] ;  /* 0x0000180001027983 */ /* 0x001f220000100800 */
        /* <DEDUP_REMOVED lines=20> */
[----:B----4-:R-:W-:-:S13]  /*103a0*/  R2UR UR5, R2 ;  /* 0x00000000020572ca */ /* 0x010fda00000e0000 */
[----:B------:R-:W-:Y:S02]  /*103b0*/  ULEA UR11, UR11, UR5, 0x7 ;  /* 0x000000050b0b7291 */ /* 0x000fe4000f8e383f */
        /* <DEDUP_REMOVED lines=8> */
[----:B0-----:R-:W-:Y:S01]  /*10440*/  NOP ;  /* 0x0000000000007918 */ /* 0x001fe20000000000 */
.L_x_2301:
[----:B------:R-:W4:Y:S04]  /*10450*/  LDL.LU R3, [R1+0x34] ;  /* 0x0000340001037983 */ /* 0x000f280000300800 */
[----:B------:R-:W5:Y:S04]  /*10460*/  LDL.LU R5, [R1+0x2c] ;  /* 0x00002c0001057983 */ /* 0x000f680000300800 */
[----:B---3--:R-:W3:Y:S01]  /*10470*/  LDL.LU R4, [R1+0x44] ;  /* 0x0000440001047983 */ /* 0x008ee20000300800 */
        /* <DEDUP_REMOVED lines=9> */
[----:B----4-:R-:W-:Y:S02]  /*10510*/  SHF.R.S32.HI R0, RZ, 0x1f, R3 ;  /* 0x0000001fff007819 */ /* 0x010fe40000011403 */
[----:B-----5:R-:W-:-:S03]  /*10520*/  SEL R5, R5, RZ, !P0 ;  /* 0x000000ff05057207 */ /* 0x020fc60004000000 */
[----:B------:R-:W-:Y:S01]  /*10530*/  IMAD R0, R0, UR4, RZ ;  /* 0x0000000400007c24 */ /* 0x000fe2000f8e02ff */
[----:B---3--:R-:W-:-:S03]  /*10540*/  SEL R4, R4, RZ, !P0 ;  /* 0x000000ff04047207 */ /* 0x008fc60004000000 */
        /* <DEDUP_REMOVED lines=23> */
[----:B0-----:R-:W-:Y:S05]  /*106c0*/  CALL.ABS.NOINC R2 ;  /* 0x0000000002007343 */ /* 0x001fea0003c00000 */
.L_x_2307:
[----:B------:R-:W-:Y:S05]  /*106d0*/  BSYNC B6 ;  /* 0x0000000000067941 */ /* 0x000fea0003800000 */
.L_x_2306:
[----:B0-----:R-:W3:Y:S01]  /*106e0*/  LDL.LU R0, [R1+0x44] ;  /* 0x0000440001007983 */ /* 0x001ee20000300800 */
[----:B------:R-:W-:Y:S01]  /*106f0*/  ULDC.64 UR4, c[0x0][0x2d8] ;  /* 0x0000b60000047ab9 */ /* 0x000fe20000000a00 */
[----:B------:R-:W0:Y:S01]  /*10700*/  LDC R7, c[0x0][0x448] ;  /* 0x00011200ff077b82 */ /* 0x000e220000000800 */
[----:B------:R-:W-:Y:S01]  /*10710*/  ULDC.64 UR6, c[0x0][0x280] ;  /* 0x0000a00000067ab9 */ /* 0x000fe20000000a00 */
[----:B------:R-:W4:Y:S04]  /*10720*/  LDL.LU R5, [R1+0x34] ;  /* 0x0000340001057983 */ /* 0x000f280000300800 */
[----:B------:R-:W4:Y:S04]  /*10730*/  LDL.LU.64 R2, [R1+0x50] ;  /* 0x0000500001027983 */ /* 0x000f280000300a00 */
[----:B------:R-:W3:Y:S04]  /*10740*/  LDL.LU R4, [R1+0x2c] ;  /* 0x00002c0001047983 */ /* 0x000ee80000300800 */
[----:B------:R-:W3:Y:S01]  /*10750*/  LDL R9, [R1+0x4] ;  /* 0x0000040001097983 */ /* 0x000ee20000100800 */
[----:B--2---:R-:W1:Y:S01]  /*10760*/  S2R R10, SR_TID.X ;  /* 0x00000000000a7919 */ /* 0x004e620000002100 */
[----:B0-----:R-:W-:-:S13]  /*10770*/  ISETP.NE.AND P0, PT, R7, 0x1, PT ;  /* 0x000000010700780c */ /* 0x001fda0003f05270 */
[----:B------:R-:W0:Y:S01]  /*10780*/  @P0 LDC R6, c[0x0][0x450] ;  /* 0x00011400ff060b82 */ /* 0x000e220000000800 */
[----:B-1----:R-:W-:-:S05]  /*10790*/  IMAD.SHL.U32 R10, R10, 0x8, RZ ;  /* 0x000000080a0a7824 */ /* 0x002fca00078e00ff */
[----:B------:R-:W-:-:S04]  /*107a0*/  LOP3.LUT R10, R10, 0x38, RZ, 0xc0, !PT ;  /* 0x000000380a0a7812 */ /* 0x000fc800078ec0ff */
[C---:B------:R-:W-:Y:S02]  /*107b0*/  LOP3.LUT R11, R10.reuse, 0x40, RZ, 0xfc, !PT ;  /* 0x000000400a0b7812 */ /* 0x040fe400078efcff */
[----:B------:R-:W-:Y:S01]  /*107c0*/  LOP3.LUT R10, R10, 0x80, RZ, 0xfc, !PT ;  /* 0x000000800a0a7812 */ /* 0x000fe200078efcff */
[----:B----4-:R-:W-:Y:S02]  /*107d0*/  IMAD.MOV.U32 R3, RZ, RZ, R5 ;  /* 0x000000ffff037224 */ /* 0x010fe400078e0005 */
[----:B------:R-:W1:Y:S01]  /*107e0*/  S2R R5, SR_TID.X ;  /* 0x0000000000057919 */ /* 0x000e620000002100 */
[----:B------:R-:W-:-:S04]  /*107f0*/  IMAD.WIDE.U32 R2, R16, UR4, R2 ;  /* 0x0000000410027c25 */ /* 0x000fc8000f8e0002 */
[----:B------:R-:W-:Y:S01]  /*10800*/  IMAD R3, R16, UR5, R3 ;  /* 0x0000000510037c24 */ /* 0x000fe2000f8e0203 */
[----:B------:R-:W-:Y:S02]  /*10810*/  ULDC.64 UR4, c[0x0][0x2e0] ;  /* 0x0000b80000047ab9 */ /* 0x000fe40000000a00 */
[----:B---3--:R-:W-:Y:S02]  /*10820*/  IMAD R0, R0, UR4, RZ ;  /* 0x0000000400007c24 */ /* 0x008fe4000f8e02ff */
[----:B------:R-:W-:-:S04]  /*10830*/  IMAD.WIDE.U32 R2, R4, UR4, R2 ;  /* 0x0000000404027c25 */ /* 0x000fc8000f8e0002 */
[----:B------:R-:W-:Y:S01]  /*10840*/  IMAD R0, R4, UR5, R0 ;  /* 0x0000000504007c24 */ /* 0x000fe2000f8e0200 */
[----:B------:R-:W-:Y:S01]  /*10850*/  ULDC.64 UR4, c[0x0][0x2d0] ;  /* 0x0000b40000047ab9 */ /* 0x000fe20000000a00 */
[----:B------:R-:W2:Y:S02]  /*10860*/  S2R R4, SR_TID.X ;  /* 0x0000000000047919 */ /* 0x000ea40000002100 */
[----:B------:R-:W-:Y:S01]  /*10870*/  IMAD.IADD R3, R3, 0x1, R0 ;  /* 0x0000000103037824 */ /* 0x000fe200078e0200 */
[----:B-1----:R-:W-:-:S04]  /*10880*/  LOP3.LUT R5, R5, 0x7f, RZ, 0xc0, !PT ;  /* 0x0000007f05057812 */ /* 0x002fc800078ec0ff */
[----:B------:R-:W-:Y:S01]  /*10890*/  SHF.R.U32.HI R5, RZ, 0x3, R5 ;  /* 0x00000003ff057819 */ /* 0x000fe20000011605 */
[----:B--2---:R-:W-:-:S05]  /*108a0*/  IMAD.SHL.U32 R4, R4, 0x10, RZ ;  /* 0x0000001004047824 */ /* 0x004fca00078e00ff */
[----:B------:R-:W-:Y:S02]  /*108b0*/  LOP3.LUT R4, R5, 0x70, R4, 0xf8, !PT ;  /* 0x0000007005047812 */ /* 0x000fe400078ef804 */
[----:B------:R-:W1:Y:S03]  /*108c0*/  @P0 LDC R5, c[0x0][0x44c] ;  /* 0x00011300ff050b82 */ /* 0x000e660000000800 */
[----:B------:R-:W-:-:S04]  /*108d0*/  IMAD R0, R9, 0x80, R4 ;  /* 0x0000008009007824 */ /* 0x000fc800078e0204 */
[----:B------:R-:W-:Y:S02]  /*108e0*/  IMAD.MOV.U32 R4, RZ, RZ, R0 ;  /* 0x000000ffff047224 */ /* 0x000fe400078e0000 */
[----:B-1----:R-:W-:-:S05]  /*108f0*/  @P0 IMAD.HI.U32 R5, R0, R5, RZ ;  /* 0x0000000500050227 */ /* 0x002fca00078e00ff */
[----:B0-----:R-:W-:-:S05]  /*10900*/  @P0 SHF.R.U32.HI R4, RZ, R6, R5 ;  /* 0x00000006ff040219 */ /* 0x001fca0000011605 */
[----:B------:R-:W-:Y:S02]  /*10910*/  IMAD.MOV R5, RZ, RZ, -R4 ;  /* 0x000000ffff057224 */ /* 0x000fe400078e0a04 */
[----:B------:R-:W-:-:S04]  /*10920*/  IMAD.WIDE.U32 R2, R4, UR4, R2 ;  /* 0x0000000404027c25 */ /* 0x000fc8000f8e0002 */
[----:B------:R-:W-:Y:S01]  /*10930*/  IMAD R0, R7, R5, R0 ;  /* 0x0000000507007224 */ /* 0x000fe200078e0200 */
[----:B------:R-:W-:-:S05]  /*10940*/  SHF.R.S32.HI R5, RZ, 0x1f, R4 ;  /* 0x0000001fff057819 */ /* 0x000fca0000011404 */
[----:B------:R-:W-:-:S04]  /*10950*/  IMAD R5, R5, UR4, RZ ;  /* 0x0000000405057c24 */ /* 0x000fc8000f8e02ff */
[----:B------:R-:W-:Y:S01]  /*10960*/  IMAD R4, R4, UR5, R5 ;  /* 0x0000000504047c24 */ /* 0x000fe2000f8e0205 */
[----:B------:R-:W-:Y:S01]  /*10970*/  ULDC.64 UR4, c[0x0][0x2c8] ;  /* 0x0000b20000047ab9 */ /* 0x000fe20000000a00 */
[----:B------:R-:W0:Y:S02]  /*10980*/  S2R R5, SR_TID.X ;  /* 0x0000000000057919 */ /* 0x000e240000002100 */
[----:B------:R-:W-:Y:S01]  /*10990*/  IMAD.IADD R3, R3, 0x1, R4 ;  /* 0x0000000103037824 */ /* 0x000fe200078e0204 */
[----:B------:R-:W-:Y:S01]  /*109a0*/  SHF.R.S32.HI R4, RZ, 0x1f, R0 ;  /* 0x0000001fff047819 */ /* 0x000fe20000011400 */
[----:B------:R-:W-:-:S04]  /*109b0*/  IMAD.WIDE.U32 R2, R0, UR4, R2 ;  /* 0x0000000400027c25 */ /* 0x000fc8000f8e0002 */
[----:B------:R-:W-:Y:S01]  /*109c0*/  IMAD R4, R4, UR4, RZ ;  /* 0x0000000404047c24 */ /* 0x000fe2000f8e02ff */
[----:B------:R-:W-:Y:S02]  /*109d0*/  ULDC UR4, c[0x0][0x2b8] ;  /* 0x0000ae0000047ab9 */ /* 0x000fe40000000800 */
[----:B------:R-:W-:Y:S01]  /*109e0*/  ISETP.GE.AND P0, PT, R10, UR4, PT ;  /* 0x000000040a007c0c */ /* 0x000fe2000bf06270 */
[----:B------:R-:W-:Y:S01]  /*109f0*/  IMAD R0, R0, UR5, R4 ;  /* 0x0000000500007c24 */ /* 0x000fe2000f8e0204 */
[----:B------:R1:W5:Y:S01]  /*10a00*/  LDL R10, [R1+0x24] ;  /* 0x00002400010a7983 */ /* 0x0003620000100800 */
[----:B------:R-:W-:Y:S02]  /*10a10*/  LEA R4, P3, R2, UR6, 0x1 ;  /* 0x0000000602047c11 */ /* 0x000fe4000f8608ff */
[----:B------:R-:W-:Y:S01]  /*10a20*/  IMAD.IADD R0, R3, 0x1, R0 ;  /* 0x0000000103007824 */ /* 0x000fe200078e0200 */
[----:B------:R-:W-:Y:S01]  /*10a30*/  ISETP.GE.AND P1, PT, R11, UR4, PT ;  /* 0x000000040b007c0c */ /* 0x000fe2000bf26270 */
[----:B0-----:R-:W-:-:S05]  /*10a40*/  IMAD.SHL.U32 R8, R5, 0x8, RZ ;  /* 0x0000000805087824 */ /* 0x001fca00078e00ff */
[----:B------:R-:W-:-:S04]  /*10a50*/  LOP3.LUT R8, R8, 0x38, RZ, 0xc0, !PT ;  /* 0x0000003808087812 */ /* 0x000fc800078ec0ff */
[----:B------:R-:W-:Y:S01]  /*10a60*/  ISETP.GE.AND P2, PT, R8, UR4, PT ;  /* 0x0000000408007c0c */ /* 0x000fe2000bf46270 */
[----:B------:R-:W-:Y:S01]  /*10a70*/  UMOV UR4, 0xffffffff ;  /* 0xffffffff00047882 */ /* 0x000fe20000000000 */
[----:B------:R-:W-:Y:S02]  /*10a80*/  LEA.HI.X R3, R2, UR7, R0, 0x1, P3 ;  /* 0x0000000702037c11 */ /* 0x000fe400098f0c00 */
[----:B-1----:R-:W-:Y:S09]  /*10a90*/  BRA.DIV UR4, `(.L_x_2308) ;  /* 0x0000004a04247947 */ /* 0x002ff2000b800000 */
[----:B------:R-:W0:Y:S02]  /*10aa0*/  S2R R6, SR_TID.X ;  /* 0x0000000000067919 */ /* 0x000e240000002100 */
[----:B0-----:R-:W-:-:S04]  /*10ab0*/  LOP3.LUT R6, R6, 0x7f, RZ, 0xc0, !PT ;  /* 0x0000007f06067812 */ /* 0x001fc800078ec0ff */
[----:B------:R-:W-:Y:S02]  /*10ac0*/  SHF.R.U32.HI R9, RZ, 0x3, R6 ;  /* 0x00000003ff097819 */ /* 0x000fe40000011606 */
[----:B------:R-:W2:Y:S04]  /*10ad0*/  LDL.LU R6, [R1+0x4] ;  /* 0x0000040001067983 */ /* 0x000ea80000300800 */
[----:B------:R-:W3:Y:S01]  /*10ae0*/  LDL.LU R8, [R1+0x38] ;  /* 0x0000380001087983 */ /* 0x000ee20000300800 */
[----:B--2---:R-:W-:Y:S02]  /*10af0*/  IMAD R2, R6, 0x80, R9 ;  /* 0x0000008006027824 */ /* 0x004fe400078e0209 */
[----:B------:R-:W0:Y:S01]  /*10b00*/  S2R R6, SR_TID.X ;  /* 0x0000000000067919 */ /* 0x000e220000002100 */
[----:B---3--:R-:W-:-:S02]  /*10b10*/  IMAD R0, R8, R7, RZ ;  /* 0x0000000708007224 */ /* 0x008fc400078e02ff */
[----:B------:R-:W1:Y:S01]  /*10b20*/  SHFL.IDX PT, R7, R4, RZ, 0x181f ;  /* 0x00181fff04077589 */ /* 0x000e6200000e0000 */
[C---:B------:R-:W-:Y:S02]  /*10b30*/  VIADD R5, R2.reuse, 0x10 ;  /* 0x0000001002057836 */ /* 0x040fe40000000000 */
[-C--:B------:R-:W-:Y:S01]  /*10b40*/  ISETP.GE.AND P4, PT, R2, R0.reuse, PT ;  /* 0x000000000200720c */ /* 0x080fe20003f86270 */
[----:B------:R-:W-:Y:S02]  /*10b50*/  SHFL.IDX PT, R9, R3, 0x1, 0x181f ;  /* 0x00381f0003097f89 */ /* 0x000fe400000e0000 */
[----:B------:R-:W-:Y:S02]  /*10b60*/  ISETP.GE.AND P3, PT, R5, R0, PT ;  /* 0x000000000500720c */ /* 0x000fe40003f66270 */
[----:B------:R-:W-:Y:S01]  /*10b70*/  SHFL.IDX PT, R5, R4, 0x1, 0x181f ;  /* 0x00381f0004057f89 */ /* 0x000fe200000e0000 */
[----:B0-----:R-:W-:-:S03]  /*10b80*/  IMAD.SHL.U32 R11, R6, 0x8, RZ ;  /* 0x00000008060b7824 */ /* 0x001fc600078e00ff */
[----:B------:R-:W0:Y:S02]  /*10b90*/  SHFL.IDX PT, R6, R3, RZ, 0x181f ;  /* 0x00181fff03067589 */ /* 0x000e2400000e0000 */
[----:B------:R-:W-:-:S04]  /*10ba0*/  LOP3.LUT R11, R11, 0x38, RZ, 0xc0, !PT ;  /* 0x000000380b0b7812 */ /* 0x000fc800078ec0ff */
[----:B-1----:R-:W-:-:S05]  /*10bb0*/  @!P4 LEA R7, P5, R11, R7, 0x1 ;  /* 0x000000070b07c211 */ /* 0x002fca00078a08ff */
[----:B0-----:R-:W-:Y:S01]  /*10bc0*/  @!P4 IMAD.X R6, RZ, RZ, R6, P5 ;  /* 0x000000ffff06c224 */ /* 0x001fe200028e0606 */
[----:B------:R-:W-:-:S04]  /*10bd0*/  @!P3 LEA R8, P5, R11, R5, 0x1 ;  /* 0x000000050b08b211 */ /* 0x000fc800078a08ff */
[----:B------:R-:W-:Y:S01]  /*10be0*/  @!P4 LOP3.LUT R7, R7, R6, RZ, 0x3c, !PT ;  /* 0x000000060707c212 */ /* 0x000fe200078e3cff */
[----:B------:R-:W-:-:S03]  /*10bf0*/  @!P3 IMAD.X R5, RZ, RZ, R9, P5 ;  /* 0x000000ffff05b224 */ /* 0x000fc600028e0609 */
[----:B------:R-:W-:-:S04]  /*10c00*/  @!P4 LOP3.LUT R6, R7, R6, RZ, 0x3c, !PT ;  /* 0x000000060706c212 */ /* 0x000fc800078e3cff */
[----:B------:R-:W-:-:S05]  /*10c10*/  @!P4 LOP3.LUT R7, R7, R6, RZ, 0x3c, !PT ;  /* 0x000000060707c212 */ /* 0x000fca00078e3cff */
[----:B-----5:R-:W-:Y:S04]  /*10c20*/  @!P4 LDGSTS.E.BYPASS.LTC128B.128 [R10+0x10400], desc[UR56][R6.64], !P2 ;  /* 0x10400000060acfae */ /* 0x020fe8000d101d78 */
[----:B------:R-:W-:Y:S04]  /*10c30*/  @!P4 LDGSTS.E.BYPASS.LTC128B.128 [R10+0x14400], desc[UR56][R6.64+0x80], !P1 ;  /* 0x14400080060acfae */ /* 0x000fe8000c901d78 */
[----:B------:R0:W-:Y:S02]  /*10c40*/  @!P4 LDGSTS.E.BYPASS.LTC128B.128 [R10+0x18400], desc[UR56][R6.64+0x100], !P0 ;  /* 0x18400100060acfae */ /* 0x0001e4000c101d78 */
[----:B0-----:R-:W-:Y:S01]  /*10c50*/  @!P3 IMAD.MOV.U32 R6, RZ, RZ, R8 ;  /* 0x000000ffff06b224 */ /* 0x001fe200078e0008 */
[----:B------:R-:W-:Y:S01]  /*10c60*/  @!P3 MOV R7, R5 ;  /* 0x000000050007b202 */ /* 0x000fe20000000f00 */
[----:B------:R-:W-:Y:S01]  /*10c70*/  VIADD R5, R2, 0x20 ;  /* 0x0000002002057836 */ /* 0x000fe20000000000 */
[----:B------:R-:W-:Y:S04]  /*10c80*/  SHFL.IDX PT, R8, R3, 0x2, 0x181f ;  /* 0x00581f0003087f89 */ /* 0x000fe800000e0000 */
[----:B------:R-:W-:Y:S04]  /*10c90*/  @!P3 LDGSTS.E.BYPASS.LTC128B.128 [R10+0x10c00], desc[UR56][R6.64], !P2 ;  /* 0x10c00000060abfae */ /* 0x000fe8000d101d78 */
[----:B------:R-:W-:Y:S04]  /*10ca0*/  @!P3 LDGSTS.E.BYPASS.LTC128B.128 [R10+0x14c00], desc[UR56][R6.64+0x80], !P1 ;  /* 0x14c00080060abfae */ /* 0x000fe8000c901d78 */
[----:B------:R0:W-:Y:S01]  /*10cb0*/  @!P3 LDGSTS.E.BYPASS.LTC128B.128 [R10+0x18c00], desc[UR56][R6.64+0x100], !P0 ;  /* 0x18c00100060abfae */ /* 0x0001e2000c101d78 */
[----:B------:R-:W-:-:S03]  /*10cc0*/  ISETP.GE.AND P3, PT, R5, R0, PT ;  /* 0x000000000500720c */ /* 0x000fc60003f66270 */
[----:B------:R-:W1:Y:S10]  /*10cd0*/  SHFL.IDX PT, R5, R4, 0x2, 0x181f ;  /* 0x00581f0004057f89 */ /* 0x000e7400000e0000 */
        /* <DEDUP_REMOVED lines=53> */
.L_x_2427:
[----:B------:R-:W-:Y:S01]  /*11030*/  VIADD R2, R2, 0x70 ;  /* 0x0000007002027836 */ /* 0x000fe20000000000 */
[----:B------:R-:W-:Y:S04]  /*11040*/  BSSY B0, `(.L_x_2309) ;  /* 0x000000e000007945 */ /* 0x000fe80003800000 */
[----:B------:R-:W-:-:S13]  /*11050*/  ISETP.GE.AND P3, PT, R2, R0, PT ;  /* 0x000000000200720c */ /* 0x000fda0003f66270 */
[----:B------:R-:W-:Y:S05]  /*11060*/  @P3 BRA `(.L_x_2310) ;  /* 0x00000000002c3947 */ /* 0x000fea0003800000 */
[----:B0-----:R-:W0:Y:S02]  /*11070*/  S2R R4, SR_TID.X ;  /* 0x0000000000047919 */ /* 0x001e240000002100 */
        /* <DEDUP_REMOVED lines=10> */
.L_x_2310:
[----:B------:R-:W-:Y:S05]  /*11120*/  BSYNC B0 ;  /* 0x0000000000007941 */ /* 0x000fea0003800000 */
.L_x_2309:
[----:B------:R-:W-:Y:S01]  /*11130*/  NOP ;  /* 0x0000000000007918 */ /* 0x000fe20000000000 */
[----:B------:R-:W-:Y:S01]  /*11140*/  PLOP3.LUT P0, PT, PT, PT, PT, 0x80, 0x0 ;  /* 0x000000000000781c */ /* 0x000fe20003f0f070 */
[----:B0--3--:R-:W-:-:S12]  /*11150*/  VIADD R6, R18, 0x34800 ;  /* 0x0003480012067836 */ /* 0x009fd80000000000 */
.L_x_2311:
[----:B------:R-:W-:Y:S02]  /*11160*/  PLOP3.LUT P1, PT, P1, P0, PT, 0xa2, 0x0 ;  /* 0x000000000000781c */ /* 0x000fe40000f21472 */
[----:B------:R-:W-:-:S08]  /*11170*/  @P0 R2UR P1, UR4, R18 ;  /* 0x00000000120402ca */ /* 0x000fd00000020000 */
[----:B------:R-:W-:-:S05]  /*11180*/  @P0 PLOP3.LUT P0, PT, P1, PT, PT, 0x80, 0x0 ;  /* 0x000000000000081c */ /* 0x000fca0000f0f070 */
[----:B------:R-:W-:Y:S01]  /*11190*/  @!P1 SYNCS.ARRIVE.TRANS64.RED.A0T1 RZ, [UR4+0x34800], RZ ;  /* 0x034800ffffff99a7 */ /* 0x000fe20008200404 */
[----:B------:R-:W-:Y:S07]  /*111a0*/  @!P1 ARRIVES.LDGSTSBAR.64.TRANSCNT [UR4+0x34800] ;  /* 0x03480000ff0099b0 */ /* 0x000fee0008000a84 */
[----:B------:R-:W-:Y:S05]  /*111b0*/  @P0 BRA.U.ANY `(.L_x_2311) ;  /* 0xfffffffd00e80947 */ /* 0x000fea000393ffff */
[----:B----4-:R-:W3:Y:S02]  /*111c0*/  LDL.LU R2, [R1+0x48] ;  /* 0x0000480001027983 */ /* 0x010ee40000300800 */
        /* <DEDUP_REMOVED lines=11> */
.L_x_2428:
[----:B------:R-:W-:Y:S05]  /*11280*/  BSYNC B0 ;  /* 0x0000000000007941 */ /* 0x000fea0003800000 */
.L_x_2312:
[----:B------:R-:W0:Y:S04]  /*11290*/  LDL R2, [R1+0x40] ;  /* 0x0000400001027983 */ /* 0x000e280000100800 */
[----:B--2---:R-:W2:Y:S01]  /*112a0*/  LDL R3, [R1+0x28] ;  /* 0x0000280001037983 */ /* 0x004ea20000100800 */
[----:B------:R-:W-:Y:S01]  /*112b0*/  BSSY B0, `(.L_x_2314) ;  /* 0x0000213000007945 */ /* 0x000fe20003800000 */
[----:B0-----:R-:W-:-:S05]  /*112c0*/  VIADD R0, R2, 0xfffffffe ;  /* 0xfffffffe02007836 */ /* 0x001fca0000000000 */
[----:B--2---:R-:W-:-:S13]  /*112d0*/  ISETP.GE.AND P0, PT, R0, R3, PT ;  /* 0x000000030000720c */ /* 0x004fda0003f06270 */
[----:B------:R-:W-:Y:S05]  /*112e0*/  @!P0 BRA `(.L_x_2315) ;  /* 0x00000020003c8947 */ /* 0x000fea0003800000 */
[----:B------:R-:W2:Y:S04]  /*112f0*/  LDL.LU R2, [R1+0x58] ;  /* 0x0000580001027983 */ /* 0x000ea80000300800 */
[----:B-1----:R-:W3:Y:S04]  /*11300*/  LDL.LU R5, [R1+0x3c] ;  /* 0x00003c0001057983 */ /* 0x002ee80000300800 */
[----:B------:R-:W4:Y:S01]  /*11310*/  LDL.LU R4, [R1+0x30] ;  /* 0x0000300001047983 */ /* 0x000f220000300800 */
[----:B------:R-:W-:Y:S01]  /*11320*/  LOP3.LUT R12, RZ, R3, RZ, 0x33, !PT ;  /* 0x00000003ff0c7212 */ /* 0x000fe200078e33ff */
[----:B------:R-:W-:Y:S01]  /*11330*/  BSSY B2, `(.L_x_2316) ;  /* 0x00000b5000027945 */ /* 0x000fe20003800000 */
[----:B--2---:R-:W-:-:S04]  /*11340*/  VIADD R2, R2, 0x1 ;  /* 0x0000000102027836 */ /* 0x004fc80000000000 */
[----:B---3--:R-:W-:-:S05]  /*11350*/  IMAD R2, R2, R5, RZ ;  /* 0x0000000502027224 */ /* 0x008fca00078e02ff */
        /* <DEDUP_REMOVED lines=9> */
[----:B------:R-:W-:Y:S01]  /*113f0*/  IADD3 R9, R19, 0x1, RZ ;  /* 0x0000000113097810 */ /* 0x000fe20007ffe0ff */
[----:B------:R-:W-:Y:S03]  /*11400*/  BSSY B1, `(.L_x_2318) ;  /* 0x00000a3000017945 */ /* 0x000fe60003800000 */
        /* <DEDUP_REMOVED lines=30> */
.L_x_2320:
[----:B------:R-:W-:Y:S01]  /*115f0*/  IMAD R3, R9, 0x8, R18 ;  /* 0x0000000809037824 */ /* 0x000fe200078e0212 */
[----:B------:R-:W-:Y:S01]  /*11600*/  SHF.L.U32 R2, R13, 0x1f, RZ ;  /* 0x0000001f0d027819 */ /* 0x000fe200000006ff */
[----:B------:R-:W-:Y:S03]  /*11610*/  BSSY B3, `(.L_x_2321) ;  /* 0x0000003000037945 */ /* 0x000fe60003800000 */
[----:B------:R-:W1:Y:S02]  /*11620*/  SYNCS.PHASECHK.TRANS64.TRYWAIT P0, [R3+URZ+0x34840], R2 ;  /* 0x03484002030075a7 */ /* 0x000e64000800017f */
[----:B-1----:R-:W-:Y:S05]  /*11630*/  @!P0 BRA `(.L_x_2322) ;  /* 0x0000004800448947 */ /* 0x002fea0003800000 */
.L_x_2429:
[----:B------:R-:W-:Y:S05]  /*11640*/  BSYNC B3 ;  /* 0x0000000000037941 */ /* 0x000fea0003800000 */
.L_x_2321:
        /* <DEDUP_REMOVED lines=12> */
.L_x_2324:
[----:B------:R-:W-:Y:S05]  /*11710*/  BSYNC B3 ;  /* 0x0000000000037941 */ /* 0x000fea0003800000 */
.L_x_2323:
        /* <DEDUP_REMOVED lines=12> */
.L_x_2325:
        /* <DEDUP_REMOVED lines=12> */
[----:B------:R-:W-:Y:S01]  /*118a0*/  VIADD R7, R8, 0x20400 ;  /* 0x0002040008077836 */ /* 0x000fe20000000000 */
[----:B------:R-:W-:Y:S01]  /*118b0*/  UMOV UR6, 0x0 ;  /* 0x0000000000067882 */ /* 0x000fe20000000000 */
[----:B------:R-:W-:Y:S01]  /*118c0*/  UMOV UR7, 0x14f00000 ;  /* 0x14f0000000077882 */ /* 0x000fe20000000000 */
[----:B------:R-:W-:-:S15]  /*118d0*/  R2UR UR10, R15 ;  /* 0x000000000f0a72ca */ /* 0x000fde00000e0000 */
.L_x_2326:
        /* <DEDUP_REMOVED lines=15> */
.L_x_2327:
        /* <DEDUP_REMOVED lines=16> */
.L_x_2430:
[----:B------:R-:W-:Y:S05]  /*11ad0*/  BSYNC B3 ;  /* 0x0000000000037941 */ /* 0x000fea0003800000 */
.L_x_2328:
        /* <DEDUP_REMOVED lines=12> */
.L_x_2331:
[----:B------:R-:W-:Y:S05]  /*11ba0*/  BSYNC B3 ;  /* 0x0000000000037941 */ /* 0x000fea0003800000 */
.L_x_2330:
        /* <DEDUP_REMOVED lines=13> */
.L_x_2332:
        /* <DEDUP_REMOVED lines=15> */
.L_x_2333:
        /* <DEDUP_REMOVED lines=12> */
.L_x_2319:
[----:B------:R-:W-:Y:S05]  /*11e30*/  BSYNC B1 ;  /* 0x0000000000017941 */ /* 0x000fea0003800000 */
.L_x_2318:
[----:B0-----:R-:W2:Y:S01]  /*11e40*/  LDL.LU R0, [R1+0x40] ;  /* 0x0000400001007983 */ /* 0x001ea20000300800 */
[----:B------:R-:W-:-:S03]  /*11e50*/  IMAD.MOV.U32 R19, RZ, RZ, R9 ;  /* 0x000000ffff137224 */ /* 0x000fc600078e0009 */
[----:B------:R0:W-:Y:S02]  /*11e60*/  STL [R1+0x14], R13 ;  /* 0x0000140d01007387 */ /* 0x0001e40000100800 */
[----:B0-2---:R-:W-:-:S07]  /*11e70*/  VIADD R0, R0, 0xfffffffd ;  /* 0xfffffffd00007836 */ /* 0x005fce0000000000 */
.L_x_2317:
[----:B------:R-:W-:Y:S05]  /*11e80*/  BSYNC B2 ;  /* 0x0000000000027941 */ /* 0x000fea0003800000 */
.L_x_2316:
[----:B------:R-:W-:Y:S01]  /*11e90*/  VIADD R12, R12, 0xfffffffe ;  /* 0xfffffffe0c0c7836 */ /* 0x000fe20000000000 */
[----:B------:R-:W-:-:S04]  /*11ea0*/  LOP3.LUT R4, RZ, R4, RZ, 0x33, !PT ;  /* 0x00000004ff047212 */ /* 0x000fc800078e33ff */
[----:B------:R-:W-:-:S13]  /*11eb0*/  ISETP.NE.AND P0, PT, R12, R4, PT ;  /* 0x000000040c00720c */ /* 0x000fda0003f05270 */
[----:B------:R-:W-:Y:S05]  /*11ec0*/  @!P0 BRA `(.L_x_2315) ;  /* 0x0000001400448947 */ /* 0x000fea0003800000 */
[----:B------:R-:W-:-:S07]  /*11ed0*/  IMAD.MOV.U32 R9, RZ, RZ, R17 ;  /* 0x000000ffff097224 */ /* 0x000fce00078e0011 */
.L_x_2366:
        /* <DEDUP_REMOVED lines=35> */
.L_x_2336:
[----:B------:R-:W-:Y:S01]  /*12110*/  IMAD R3, R4, 0x8, R18 ;  /* 0x0000000804037824 */ /* 0x000fe200078e0212 */
[----:B------:R-:W-:Y:S01]  /*12120*/  SHF.L.U32 R2, R5, 0x1f, RZ ;  /* 0x0000001f05027819 */ /* 0x000fe200000006ff */
[----:B------:R-:W-:Y:S03]  /*12130*/  BSSY B2, `(.L_x_2337) ;  /* 0x0000003000027945 */ /* 0x000fe60003800000 */
[----:B------:R-:W1:Y:S02]  /*12140*/  SYNCS.PHASECHK.TRANS64.TRYWAIT P0, [R3+URZ+0x34840], R2 ;  /* 0x03484002030075a7 */ /* 0x000e64000800017f */
[----:B-1----:R-:W-:Y:S05]  /*12150*/  @!P0 BRA `(.L_x_2338) ;  /* 0x0000003c00a48947 */ /* 0x002fea0003800000 */
.L_x_2431:
[----:B------:R-:W-:Y:S05]  /*12160*/  BSYNC B2 ;  /* 0x0000000000027941 */ /* 0x000fea0003800000 */
.L_x_2337:
        /* <DEDUP_REMOVED lines=12> */
.L_x_2340:
[----:B------:R-:W-:Y:S05]  /*12230*/  BSYNC B2 ;  /* 0x0000000000027941 */ /* 0x000fea0003800000 */
.L_x_2339:
        /* <DEDUP_REMOVED lines=12> */
.L_x_2341:
        /* <DEDUP_REMOVED lines=16> */
.L_x_2342:
        /* <DEDUP_REMOVED lines=15> */
.L_x_2343:
        /* <DEDUP_REMOVED lines=16> */
.L_x_2432:
[----:B------:R-:W-:Y:S05]  /*125f0*/  BSYNC B2 ;  /* 0x0000000000027941 */ /* 0x000fea0003800000 */
.L_x_2344:
        /* <DEDUP_REMOVED lines=11> */
.L_x_2347:
[----:B------:R-:W-:Y:S05]  /*126b0*/  BSYNC B2 ;  /* 0x0000000000027941 */ /* 0x000fea0003800000 */
.L_x_2346:
        /* <DEDUP_REMOVED lines=12> */
.L_x_2348:
        /* <DEDUP_REMOVED lines=15> */
.L_x_2349:
        /* <DEDUP_REMOVED lines=12> */
.L_x_2335:
[----:B------:R-:W-:Y:S05]  /*12930*/  BSYNC B1 ;  /* 0x0000000000017941 */ /* 0x000fea0003800000 */
.L_x_2334:
        /* <DEDUP_REMOVED lines=35> */
.L_x_2352:
[----:B------:R-:W-:Y:S01]  /*12b70*/  IMAD R2, R19, 0x8, R18 ;  /* 0x0000000813027824 */ /* 0x000fe200078e0212 */
[----:B------:R-:W-:Y:S01]  /*12b80*/  SHF.L.U32 R3, R12, 0x1f, RZ ;  /* 0x0000001f0c037819 */ /* 0x000fe200000006ff */
[----:B------:R-:W-:Y:S03]  /*12b90*/  BSSY B2, `(.L_x_2353) ;  /* 0x0000003000027945 */ /* 0x000fe60003800000 */
[----:B------:R-:W2:Y:S02]  /*12ba0*/  SYNCS.PHASECHK.TRANS64.TRYWAIT P0, [R2+URZ+0x34840], R3 ;  /* 0x03484003020075a7 */ /* 0x000ea4000800017f */
[----:B--2---:R-:W-:Y:S05]  /*12bb0*/  @!P0 BRA `(.L_x_2354) ;  /* 0x0000003400348947 */ /* 0x004fea0003800000 */
.L_x_2433:
[----:B------:R-:W-:Y:S05]  /*12bc0*/  BSYNC B2 ;  /* 0x0000000000027941 */ /* 0x000fea0003800000 */
.L_x_2353:
        /* <DEDUP_REMOVED lines=12> */
.L_x_2356:
[----:B------:R-:W-:Y:S05]  /*12c90*/  BSYNC B2 ;  /* 0x0000000000027941 */ /* 0x000fea0003800000 */
.L_x_2355:
[----:B--2---:R-:W2:Y:S01]  /*12ca0*/  LDL R2, [R1+0x18] ;  /* 0x0000180001027983 */ /* 0x004ea20000100800 */
[----:B0-----:R-:W-:Y:S01]  /*12cb0*/  MOV R12, RZ ;  /* 0x000000ff000c7202 */ /* 0x001fe20000000f00 */
[C---:B------:R-:W-:Y:S01]  /*12cc0*/  IMAD R3, R19.reuse, 0x8, R6 ;  /* 0x0000000813037824 */ /* 0x040fe200078e0206 */
[----:B------:R-:W-:Y:S01]  /*12cd0*/  UIADD3 UR4, UP0, UR38, 0x370, URZ ;  /* 0x0000037026047890 */ /* 0x000fe2000ff1e03f */
[----:B------:R-:W-:Y:S01]  /*12ce0*/  IMAD R10, R19, 0xc000, R18 ;  /* 0x0000c000130a7824 */ /* 0x000fe200078e0212 */
[----:B------:R-:W-:Y:S01]  /*12cf0*/  R2UR UR10, R12 ;  /* 0x000000000c0a72ca */ /* 0x000fe200000e0000 */
[----:B------:R-:W-:Y:S01]  /*12d00*/  VIADD R3, R3, 0x30 ;  /* 0x0000003003037836 */ /* 0x000fe20000000000 */
[----:B------:R-:W-:Y:S01]  /*12d10*/  PLOP3.LUT P0, PT, PT, PT, PT, 0x80, 0x0 ;  /* 0x000000000000781c */ /* 0x000fe20003f0f070 */
[----:B------:R-:W-:Y:S01]  /*12d20*/  VIADD R11, R10, 0x1c400 ;  /* 0x0001c4000a0b7836 */ /* 0x000fe20000000000 */
[----:B------:R-:W-:Y:S01]  /*12d30*/  UIADD3.X UR5, URZ, UR39, URZ, UP0, !UPT ;  /* 0x000000273f057290 */ /* 0x000fe200087fe43f */
[----:B------:R-:W-:Y:S01]  /*12d40*/  UMOV UR6, 0x0 ;  /* 0x0000000000067882 */ /* 0x000fe20000000000 */
[----:B------:R-:W-:Y:S01]  /*12d50*/  UMOV UR7, 0x14f00000 ;  /* 0x14f0000000077882 */ /* 0x000fe20000000000 */
[----:B--2---:R-:W-:-:S09]  /*12d60*/  IMAD R2, R8, 0x80, R2 ;  /* 0x0000008008027824 */ /* 0x004fd200078e0202 */
.L_x_2357:
        /* <DEDUP_REMOVED lines=16> */
.L_x_2358:
        /* <DEDUP_REMOVED lines=15> */
.L_x_2359:
        /* <DEDUP_REMOVED lines=15> */
.L_x_2434:
[----:B------:R-:W-:Y:S05]  /*13050*/  BSYNC B2 ;  /* 0x0000000000027941 */ /* 0x000fea0003800000 */
.L_x_2360:
        /* <DEDUP_REMOVED lines=11> */
.L_x_2363:
[----:B------:R-:W-:Y:S05]  /*13110*/  BSYNC B2 ;  /* 0x0000000000027941 */ /* 0x000fea0003800000 */
.L_x_2362:
        /* <DEDUP_REMOVED lines=12> */
.L_x_2364:
        /* <DEDUP_REMOVED lines=15> */
.L_x_2365:
        /* <DEDUP_REMOVED lines=12> */
.L_x_2351:
[----:B------:R-:W-:Y:S05]  /*13390*/  BSYNC B1 ;  /* 0x0000000000017941 */ /* 0x000fea0003800000 */
.L_x_2350:
[----:B------:R-:W2:Y:S01]  /*133a0*/  LDL R2, [R1+0x28] ;  /* 0x0000280001027983 */ /* 0x000ea20000100800 */
[----:B------:R-:W-:Y:S01]  /*133b0*/  VIADD R0, R0, 0xfffffffe ;  /* 0xfffffffe00007836 */ /* 0x000fe20000000000 */
[----:B--2---:R-:W-:-:S13]  /*133c0*/  ISETP.GT.AND P0, PT, R7, R2, PT ;  /* 0x000000020700720c */ /* 0x004fda0003f04270 */
[----:B------:R-:W-:Y:S05]  /*133d0*/  @P0 BRA `(.L_x_2366) ;  /* 0xffffffe800c00947 */ /* 0x000fea000383ffff */
.L_x_2315:
[----:B------:R-:W-:Y:S05]  /*133e0*/  BSYNC B0 ;  /* 0x0000000000007941 */ /* 0x000fea0003800000 */
.L_x_2314:
[----:B------:R-:W2:Y:S01]  /*133f0*/  S2R R2, SR_TID.X ;  /* 0x0000000000027919 */ /* 0x000ea20000002100 */
[----:B------:R-:W-:Y:S01]  /*13400*/  BSSY B0, `(.L_x_2367) ;  /* 0x0000011000007945 */ /* 0x000fe20003800000 */
[----:B--2---:R-:W-:-:S04]  /*13410*/  LOP3.LUT R3, R2, 0x7f, RZ, 0xc0, !PT ;  /* 0x0000007f02037812 */ /* 0x004fc800078ec0ff */
[----:B------:R-:W-:-:S13]  /*13420*/  ISETP.NE.AND P0, PT, R3, RZ, PT ;  /* 0x000000ff0300720c */ /* 0x000fda0003f05270 */
[----:B------:R-:W-:Y:S05]  /*13430*/  @P0 BRA `(.L_x_2368) ;  /* 0x0000000000340947 */ /* 0x000fea0003800000 */
[----:B------:R-:W2:Y:S01]  /*13440*/  S2R R2, SR_LANEID ;  /* 0x0000000000027919 */ /* 0x000ea20000000000 */
[----:B------:R-:W-:Y:S01]  /*13450*/  VOTEU.ANY UR4, UPT, PT ;  /* 0x0000000000047886 */ /* 0x000fe200038e0100 */
[----:B-1----:R-:W1:Y:S01]  /*13460*/  LDC.64 R4, c[0x0][0xc60] ;  /* 0x00031800ff047b82 */ /* 0x002e620000000a00 */
[----:B------:R-:W2:Y:S02]  /*13470*/  FLO.U32 R0, UR4 ;  /* 0x0000000400007d00 */ /* 0x000ea400080e0000 */
        /* <DEDUP_REMOVED lines=9> */
.L_x_2368:
[----:B------:R-:W-:Y:S05]  /*13510*/  BSYNC B0 ;  /* 0x0000000000007941 */ /* 0x000fea0003800000 */
.L_x_2367:
[----:B--2---:R-:W2:Y:S01]  /*13520*/  LDL.LU R0, [R1+0x20] ;  /* 0x0000200001007983 */ /* 0x004ea20000300800 */
[----:B------:R-:W-:Y:S01]  /*13530*/  BSSY B0, `(.L_x_2369) ;  /* 0x000003a000007945 */ /* 0x000fe20003800000 */
[----:B--2---:R-:W-:-:S13]  /*13540*/  ISETP.NE.AND P0, PT, R0, RZ, PT ;  /* 0x000000ff0000720c */ /* 0x004fda0003f05270 */
        /* <DEDUP_REMOVED lines=8> */
.L_x_2435:
[----:B------:R-:W-:Y:S05]  /*135d0*/  BSYNC B1 ;  /* 0x0000000000017941 */ /* 0x000fea0003800000 */
.L_x_2371:
        /* <DEDUP_REMOVED lines=9> */
.L_x_2374:
[----:B------:R-:W-:Y:S05]  /*13670*/  BSYNC B1 ;  /* 0x0000000000017941 */ /* 0x000fea0003800000 */
.L_x_2373:
        /* <DEDUP_REMOVED lines=12> */
.L_x_2375:
        /* <DEDUP_REMOVED lines=15> */
.L_x_2376:
        /* <DEDUP_REMOVED lines=10> */
.L_x_2370:
[----:B------:R-:W-:Y:S05]  /*138d0*/  BSYNC B0 ;  /* 0x0000000000007941 */ /* 0x000fea0003800000 */
.L_x_2369:
[----:B------:R-:W2:Y:S01]  /*138e0*/  LDL.LU R4, [R1+0x14] ;  /* 0x0000140001047983 */ /* 0x000ea20000300800 */
[----:B------:R-:W-:-:S05]  /*138f0*/  VIADD R19, R19, 0x1 ;  /* 0x0000000113137836 */ /* 0x000fca0000000000 */
[----:B------:R-:W-:-:S04]  /*13900*/  ISETP.NE.AND P0, PT, R19, 0x2, PT ;  /* 0x000000021300780c */ /* 0x000fc80003f05270 */
[----:B------:R-:W-:Y:S02]  /*13910*/  SEL R0, RZ, 0x1, P0 ;  /* 0x00000001ff007807 */ /* 0x000fe40000000000 */
[----:B------:R-:W-:Y:S02]  /*13920*/  SEL R19, R19, RZ, P0 ;  /* 0x000000ff13137207 */ /* 0x000fe40000000000 */
[----:B--2---:R-:W-:-:S05]  /*13930*/  LOP3.LUT R4, R4, R0, RZ, 0x3c, !PT ;  /* 0x0000000004047212 */ /* 0x004fca00078e3cff */
[----:B------:R2:W-:Y:S02]  /*13940*/  STL [R1+0x14], R4 ;  /* 0x0000140401007387 */ /* 0x0005e40000100800 */
.L_x_2294:
[----:B------:R-:W-:Y:S05]  /*13950*/  BSYNC B7 ;  /* 0x0000000000077941 */ /* 0x000fea0003800000 */
.L_x_2292:
        /* <DEDUP_REMOVED lines=14> */
.L_x_2377:
[----:B------:R-:W2:Y:S01]  /*13a40*/  S2R R0, SR_TID.X ;  /* 0x0000000000007919 */ /* 0x000ea20000002100 */
[----:B------:R-:W-:Y:S01]  /*13a50*/  UMOV UR4, 0xffffffff ;  /* 0xffffffff00047882 */ /* 0x000fe20000000000 */
[----:B--2---:R-:W-:-:S04]  /*13a60*/  LOP3.LUT R10, R0, 0x1f, RZ, 0xc0, !PT ;  /* 0x0000001f000a7812 */ /* 0x004fc800078ec0ff */
[----:B------:R-:W-:Y:S01]  /*13a70*/  ISETP.NE.AND P0, PT, R10, 0x1f, PT ;  /* 0x0000001f0a00780c */ /* 0x000fe20003f05270 */
[----:B------:R-:W-:-:S12]  /*13a80*/  BRA.DIV UR4, `(.L_x_2379) ;  /* 0x0000002604bc7947 */ /* 0x000fd8000b800000 */
[----:B------:R-:W2:Y:S01]  /*13a90*/  LDL.LU R3, [R1] ;  /* 0x0000000001037983 */ /* 0x000ea20000300800 */
[----:B------:R-:W-:-:S03]  /*13aa0*/  ULDC UR4, c[0x0][0xc3c] ;  /* 0x00030f0000047ab9 */ /* 0x000fc60000000800 */
[----:B01----:R-:W4:Y:S02]  /*13ab0*/  LDL R8, [R1+0xc] ;  /* 0x00000c0001087983 */ /* 0x003f240000100800 */
[----:B----4-:R-:W-:Y:S02]  /*13ac0*/  IMAD.IADD R0, R8, 0x1, R10 ;  /* 0x0000000108007824 */ /* 0x010fe400078e020a */
[----:B--2---:R-:W-:-:S03]  /*13ad0*/  IMAD.MOV.U32 R8, RZ, RZ, R3 ;  /* 0x000000ffff087224 */ /* 0x004fc600078e0003 */
[----:B------:R-:W-:-:S13]  /*13ae0*/  ISETP.GE.OR P1, PT, R0, UR4, !P0 ;  /* 0x0000000400007c0c */ /* 0x000fda000c726670 */
[----:B------:R-:W0:Y:S08]  /*13af0*/  @!P1 LDC.64 R2, c[0x0][0xc80] ;  /* 0x00032000ff029b82 */ /* 0x000e300000000a00 */
[----:B---3--:R-:W1:Y:S01]  /*13b00*/  @!P1 LDC.64 R6, c[0x0][0xc78] ;  /* 0x00031e00ff069b82 */ /* 0x008e620000000a00 */
[----:B0-----:R-:W-:-:S05]  /*13b10*/  @!P1 IMAD.WIDE R2, R0, 0x4, R2 ;  /* 0x0000000400029825 */ /* 0x001fca00078e0202 */
[----:B------:R1:W2:Y:S02]  /*13b20*/  @!P1 LDG.E R5, desc[UR56][R2.64] ;  /* 0x0000003802059981 */ /* 0x0002a4000c1e1900 */
[----:B-1----:R-:W-:-:S06]  /*13b30*/  @!P1 IMAD.WIDE R2, R0, 0x4, R6 ;  /* 0x0000000400029825 */ /* 0x002fcc00078e0206 */
[----:B------:R-:W3:Y:S01]  /*13b40*/  @!P1 LDG.E R2, desc[UR56][R2.64] ;  /* 0x0000003802029981 */ /* 0x000ee2000c1e1900 */
[----:B------:R-:W-:Y:S02]  /*13b50*/  CS2R R6, SRZ ;  /* 0x0000000000067805 */ /* 0x000fe4000001ff00 */
[C---:B------:R-:W-:Y:S02]  /*13b60*/  ISETP.GE.U32.AND P2, PT, R10.reuse, 0x2, PT ;  /* 0x000000020a00780c */ /* 0x040fe40003f46070 */
[C---:B------:R-:W-:Y:S01]  /*13b70*/  ISETP.GE.U32.AND P3, PT, R10.reuse, 0x4, PT ;  /* 0x000000040a00780c */ /* 0x040fe20003f66070 */
[----:B------:R-:W-:Y:S01]  /*13b80*/  SHFL.IDX PT, R4, R8, RZ, 0x1f ;  /* 0x00001fff08047589 */ /* 0x000fe200000e0000 */
[C---:B------:R-:W-:Y:S02]  /*13b90*/  ISETP.GE.U32.AND P4, PT, R10.reuse, 0x8, PT ;  /* 0x000000080a00780c */ /* 0x040fe40003f86070 */
[----:B------:R-:W-:Y:S01]  /*13ba0*/  ISETP.GE.U32.AND P5, PT, R10, 0x10, PT ;  /* 0x000000100a00780c */ /* 0x000fe20003fa6070 */
[----:B------:R-:W-:Y:S01]  /*13bb0*/  SHFL.IDX PT, R0, R8, 0x1, 0x1f ;  /* 0x00201f0008007f89 */ /* 0x000fe200000e0000 */
[----:B--2---:R-:W-:Y:S01]  /*13bc0*/  @!P1 IMAD.MOV.U32 R6, RZ, RZ, R5 ;  /* 0x000000ffff069224 */ /* 0x004fe200078e0005 */
[----:B---3--:R-:W-:-:S02]  /*13bd0*/  @!P1 MOV R7, R2 ;  /* 0x0000000200079202 */ /* 0x008fc40000000f00 */
[----:B------:R-:W-:-:S03]  /*13be0*/  ISETP.NE.AND P1, PT, R10, RZ, PT ;  /* 0x000000ff0a00720c */ /* 0x000fc60003f25270 */
[----:B------:R-:W-:-:S05]  /*13bf0*/  IMAD R2, R7, R6, RZ ;  /* 0x0000000607027224 */ /* 0x000fca00078e02ff */
[----:B------:R-:W0:Y:S02]  /*13c00*/  SHFL.UP PT, R3, R2, 0x1, RZ ;  /* 0x0420000002037989 */ /* 0x000e2400000e00ff */
[----:B0-----:R-:W-:-:S05]  /*13c10*/  SEL R5, R3, RZ, P1 ;  /* 0x000000ff03057207 */ /* 0x001fca0000800000 */
[----:B------:R-:W-:Y:S02]  /*13c20*/  IMAD.IADD R2, R2, 0x1, R5 ;  /* 0x0000000102027824 */ /* 0x000fe400078e0205 */
[----:B------:R-:W-:-:S03]  /*13c30*/  IMAD.MOV.U32 R5, RZ, RZ, RZ ;  /* 0x000000ffff057224 */ /* 0x000fc600078e00ff */
        /* <DEDUP_REMOVED lines=13> */
.L_x_2445:
[----:B------:R-:W-:Y:S02]  /*13d10*/  ULDC UR4, c[0x0][0xc38] ;  /* 0x00030e0000047ab9 */ /* 0x000fe40000000800 */
[----:B------:R-:W-:-:S04]  /*13d20*/  IMAD.U32 R8, RZ, RZ, UR4 ;  /* 0x00000004ff087e24 */ /* 0x000fc8000f8e00ff */
[----:B-1----:R-:W-:-:S04]  /*13d30*/  IMAD R9, R9, R8, RZ ;  /* 0x0000000809097224 */ /* 0x002fc800078e02ff */
[----:B------:R-:W-:-:S05]  /*13d40*/  IMAD.IADD R0, R0, 0x1, R9 ;  /* 0x0000000100007824 */ /* 0x000fca00078e0209 */
[----:B------:R-:W-:-:S13]  /*13d50*/  ISETP.GT.AND P6, PT, R0, R4, PT ;  /* 0x000000040000720c */ /* 0x000fda0003fc4270 */
[----:B------:R-:W-:Y:S05]  /*13d60*/  @P6 BRA `(.L_x_2380) ;  /* 0x0000000000ac6947 */ /* 0x000fea0003800000 */
.L_x_2383:
[----:B------:R-:W2:Y:S01]  /*13d70*/  LDL.LU R3, [R1+0xc] ;  /* 0x00000c0001037983 */ /* 0x000ea20000300800 */
[----:B0-----:R-:W0:Y:S01]  /*13d80*/  LDC R2, c[0x0][0xc3c] ;  /* 0x00030f00ff027b82 */ /* 0x001e220000000800 */
[----:B--2---:R-:W-:-:S05]  /*13d90*/  VIADD R3, R3, 0x1f ;  /* 0x0000001f03037836 */ /* 0x004fca0000000000 */
[----:B0-----:R-:W-:-:S13]  /*13da0*/  ISETP.GE.AND P6, PT, R3, R2, PT ;  /* 0x000000020300720c */ /* 0x001fda0003fc6270 */
[----:B------:R-:W-:Y:S05]  /*13db0*/  @P6 BRA `(.L_x_2381) ;  /* 0x0000000800e86947 */ /* 0x000fea0003800000 */
[----:B------:R-:W0:Y:S01]  /*13dc0*/  S2R R6, SR_TID.X ;  /* 0x0000000000067919 */ /* 0x000e220000002100 */
        /* <DEDUP_REMOVED lines=31> */
.L_x_2453:
[----:B------:R-:W-:Y:S02]  /*13fc0*/  ULDC UR4, c[0x0][0xc38] ;  /* 0x00030e0000047ab9 */ /* 0x000fe40000000800 */
[----:B------:R-:W-:-:S04]  /*13fd0*/  IMAD.U32 R8, RZ, RZ, UR4 ;  /* 0x00000004ff087e24 */ /* 0x000fc8000f8e00ff */
[----:B-1----:R-:W-:-:S04]  /*13fe0*/  IMAD R9, R9, R8, RZ ;  /* 0x0000000809097224 */ /* 0x002fc800078e02ff */
[----:B------:R-:W-:-:S05]  /*13ff0*/  IMAD.IADD R0, R9, 0x1, R0 ;  /* 0x0000000109007824 */ /* 0x000fca00078e0200 */
[----:B------:R-:W-:-:S13]  /*14000*/  ISETP.GT.AND P6, PT, R0, R4, PT ;  /* 0x000000040000720c */ /* 0x000fda0003fc4270 */
[----:B------:R-:W-:Y:S05]  /*14010*/  @!P6 BRA `(.L_x_2383) ;  /* 0xfffffffc0054e947 */ /* 0x000fea000383ffff */
.L_x_2380:
        /* <DEDUP_REMOVED lines=12> */
.L_x_2458:
[----:B------:R-:W-:-:S13]  /*140e0*/  ISETP.NE.AND P0, PT, R3, RZ, PT ;  /* 0x000000ff0300720c */ /* 0x000fda0003f05270 */
[----:B------:R-:W-:Y:S05]  /*140f0*/  @!P0 BRA `(.L_x_2385) ;  /* 0x0000000000148947 */ /* 0x000fea0003800000 */
[----:B------:R-:W-:Y:S01]  /*14100*/  UMOV UR4, 0xffffffff ;  /* 0xffffffff00047882 */ /* 0x000fe20000000000 */
[----:B---3--:R-:W-:Y:S02]  /*14110*/  VIADD R10, R10, 0xffffffff ;  /* 0xffffffff0a0a7836 */ /* 0x008fe40000000000 */
[----:B------:R-:W-:Y:S05]  /*14120*/  BRA.DIV UR4, `(.L_x_2386) ;  /* 0x0000002a04b07947 */ /* 0x000fea000b800000 */
[----:B0-----:R0:W1:Y:S02]  /*14130*/  SHFL.IDX PT, R2, R2, R10, 0x1f ;  /* 0x00001f0a02027589 */ /* 0x00106400000e0000 */
.L_x_2461:
[----:B-1----:R-:W-:-:S07]  /*14140*/  IMAD.MOV.U32 R5, RZ, RZ, R2 ;  /* 0x000000ffff057224 */ /* 0x002fce00078e0002 */
.L_x_2385:
[----:B0-----:R-:W-:Y:S01]  /*14150*/  IMAD R2, R5, R8, R9 ;  /* 0x0000000805027224 */ /* 0x001fe200078e0209 */
[----:B------:R-:W-:-:S03]  /*14160*/  ISETP.NE.AND P0, PT, R7, 0x1, PT ;  /* 0x000000010700780c */ /* 0x000fc60003f05270 */
[----:B------:R-:W-:Y:S01]  /*14170*/  IMAD.IADD R4, R4, 0x1, -R2 ;  /* 0x0000000104047824 */ /* 0x000fe200078e0a02 */
[----:B------:R0:W-:Y:S09]  /*14180*/  STL [R1], R2 ;  /* 0x0000000201007387 */ /* 0x0001f20000100800 */
[----:B------:R-:W-:Y:S05]  /*14190*/  @!P0 BRA `(.L_x_2387) ;  /* 0x0000000000e48947 */ /* 0x000fea0003800000 */
[----:B------:R-:W-:-:S04]  /*141a0*/  IABS R5, R0 ;  /* 0x0000000000057213 */ /* 0x000fc80000000000 */
        /* <DEDUP_REMOVED lines=24> */
[----:B0-----:R-:W-:-:S05]  /*14330*/  IADD3 R2, RZ, -R3, RZ ;  /* 0x80000003ff027210 */ /* 0x001fca0007ffe0ff */
[----:B---3--:R-:W-:Y:S02]  /*14340*/  IMAD R6, R2, R5, RZ ;  /* 0x0000000502067224 */ /* 0x008fe400078e02ff */
        /* <DEDUP_REMOVED lines=30> */
.L_x_2387:
[----:B------:R-:W2:Y:S01]  /*14530*/  LDL R5, [R1+0xc] ;  /* 0x00000c0001057983 */ /* 0x000ea20000100800 */
[----:B0-----:R-:W2:Y:S02]  /*14540*/  LDC.64 R2, c[0x0][0xc90] ;  /* 0x00032400ff027b82 */ /* 0x001ea40000000a00 */
[----:B--2---:R-:W-:-:S05]  /*14550*/  IMAD.WIDE R2, R5, 0x4, R2 ;  /* 0x0000000405027825 */ /* 0x004fca00078e0202 */
[----:B---3--:R-:W2:Y:S02]  /*14560*/  LDG.E R6, desc[UR56][R2.64] ;  /* 0x0000003802067981 */ /* 0x008ea4000c1e1900 */
        /* <DEDUP_REMOVED lines=54> */
[----:B------:R-:W-:Y:S01]  /*148d0*/  @!P1 LOP3.LUT R2, RZ, R6, RZ, 0x33, !PT ;  /* 0x00000006ff029212 */ /* 0x000fe200078e33ff */
[----:B------:R-:W-:-:S04]  /*148e0*/  IMAD.MOV R6, RZ, RZ, -R6 ;  /* 0x000000ffff067224 */ /* 0x000fc800078e0a06 */
[----:B------:R-:W-:Y:S02]  /*148f0*/  IMAD R3, R2, R6, R7 ;  /* 0x0000000602037224 */ /* 0x000fe400078e0207 */
[----:B------:R-:W-:-:S03]  /*14900*/  IMAD.MOV.U32 R4, RZ, RZ, R2 ;  /* 0x000000ffff047224 */ /* 0x000fc600078e0002 */
[----:B------:R0:W-:Y:S04]  /*14910*/  STL [R1+0x8], R3 ;  /* 0x0000080301007387 */ /* 0x0001e80000100800 */
.L_x_2388:
[----:B0-----:R-:W-:-:S05]  /*14920*/  LOP3.LUT R3, RZ, R4, RZ, 0x33, !PT ;  /* 0x00000004ff037212 */ /* 0x001fca00078e33ff */
[----:B------:R-:W-:-:S05]  /*14930*/  IMAD.IADD R0, R0, 0x1, R3 ;  /* 0x0000000100007824 */ /* 0x000fca00078e0203 */
[----:B------:R2:W-:Y:S01]  /*14940*/  STL [R1+0x4], R0 ;  /* 0x0000040001007387 */ /* 0x0005e20000100800 */
[----:B------:R-:W-:Y:S05]  /*14950*/  BRA `(.L_x_2389) ;  /* 0x0000000000287947 */ /* 0x000fea0003800000 */
.L_x_2381:
        /* <DEDUP_REMOVED lines=10> */
.L_x_2389:
[----:B0-----:R-:W3:Y:S04]  /*14a00*/  LDL R3, [R1+0x8] ;  /* 0x0000080001037983 */ /* 0x001ee80000100800 */
[----:B-1----:R-:W4:Y:S04]  /*14a10*/  LDL R2, [R1+0xc] ;  /* 0x00000c0001027983 */ /* 0x002f280000100800 */
[----:B------:R-:W5:Y:S04]  /*14a20*/  LDL R4, [R1] ;  /* 0x0000000001047983 */ /* 0x000f680000100800 */
[----:B------:R-:W5:Y:S01]  /*14a30*/  LDL R5, [R1+0x4] ;  /* 0x0000040001057983 */ /* 0x000f620000100800 */
[----:B------:R-:W-:Y:S05]  /*14a40*/  WARPSYNC.ALL ;  /* 0x0000000000007948 */ /* 0x000fea0003800000 */
[----:B--2---:R-:W0:Y:S02]  /*14a50*/  S2R R0, SR_TID.X ;  /* 0x0000000000007919 */ /* 0x004e240000002100 */
        /* <DEDUP_REMOVED lines=10> */
.L_x_2378:
[----:B------:R-:W2:Y:S01]  /*14b00*/  LDL R0, [R1+0xc] ;  /* 0x00000c0001007983 */ /* 0x000ea20000100800 */
[----:B------:R-:W-:Y:S02]  /*14b10*/  ULDC UR4, c[0x0][0xc3c] ;  /* 0x00030f0000047ab9 */ /* 0x000fe40000000800 */
[----:B--2---:R-:W-:-:S13]  /*14b20*/  ISETP.GE.AND P0, PT, R0, UR4, PT ;  /* 0x0000000400007c0c */ /* 0x004fda000bf06270 */
[----:B------:R-:W-:Y:S05]  /*14b30*/  @!P0 BRA `(.L_x_2390) ;  /* 0xffffffa400208947 */ /* 0x000fea000383ffff */
[----:B------:R-:W-:Y:S05]  /*14b40*/  BSYNC B8 ;  /* 0x0000000000087941 */ /* 0x000fea0003800000 */
.L_x_2286:
[----:B0-----:R-:W2:Y:S01]  /*14b50*/  LDL.LU R0, [R1+0x48] ;  /* 0x0000480001007983 */ /* 0x001ea20000300800 */
[----:B------:R-:W-:Y:S01]  /*14b60*/  BSSY B0, `(.L_x_2391) ;  /* 0x000000b000007945 */ /* 0x000fe20003800000 */
[----:B-1-3--:R-:W0:Y:S01]  /*14b70*/  S2R R5, SR_CgaCtaId ;  /* 0x0000000000057919 */ /* 0x00ae220000008800 */
        /* <DEDUP_REMOVED lines=9> */
.L_x_2462:
[----:B------:R-:W-:Y:S05]  /*14c10*/  BSYNC B0 ;  /* 0x0000000000007941 */ /* 0x000fea0003800000 */
.L_x_2391:
[----:B------:R-:W-:-:S03]  /*14c20*/  UMOV UR4, 0xffffffff ;  /* 0xffffffff00047882 */ /* 0x000fc60000000000 */
[----:B------:R-:W-:Y:S05]  /*14c30*/  BRA.DIV UR4, `(.L_x_2393) ;  /* 0x00000022042c7947 */ /* 0x000fea000b800000 */
[----:B------:R-:W1:Y:S02]  /*14c40*/  S2R R2, SR_TID.X ;  /* 0x0000000000027919 */ /* 0x000e640000002100 */
[----:B-1----:R-:W-:-:S04]  /*14c50*/  SHF.R.U32.HI R2, RZ, 0x5, R2 ;  /* 0x00000005ff027819 */ /* 0x002fc80000011602 */
[----:B------:R-:W-:-:S05]  /*14c60*/  LOP3.LUT R2, R2, 0x3, RZ, 0xc0, !PT ;  /* 0x0000000302027812 */ /* 0x000fca00078ec0ff */
[----:B------:R1:W2:Y:S02]  /*14c70*/  SHFL.IDX PT, R14, R2, RZ, 0x1f ;  /* 0x00001fff020e7589 */ /* 0x0002a400000e0000 */
.L_x_2465:
[----:B--2---:R-:W-:Y:S01]  /*14c80*/  ISETP.NE.AND P0, PT, R14, RZ, PT ;  /* 0x000000ff0e00720c */ /* 0x004fe20003f05270 */
[----:B------:R-:W-:-:S12]  /*14c90*/  BSSY B0, `(.L_x_2394) ;  /* 0x0000025000007945 */ /* 0x000fd80003800000 */
[----:B------:R-:W-:Y:S05]  /*14ca0*/  @P0 BRA `(.L_x_2395) ;  /* 0x00000000008c0947 */ /* 0x000fea0003800000 */
[----:B------:R-:W-:-:S03]  /*14cb0*/  UMOV UR4, 0xffffffff ;  /* 0xffffffff00047882 */ /* 0x000fc60000000000 */
[----:B------:R-:W-:Y:S05]  /*14cc0*/  BRA.DIV UR4, `(.L_x_2396) ;  /* 0x00000022043c7947 */ /* 0x000fea000b800000 */
[----:B------:R-:W-:-:S13]  /*14cd0*/  ELECT P6, URZ, PT ;  /* 0x00000000003f782f */ /* 0x000fda00038c0000 */
.L_x_2468:
[----:B------:R-:W-:Y:S05]  /*14ce0*/  @!P6 BRA `(.L_x_2395) ;  /* 0x00000000007ce947 */ /* 0x000fea0003800000 */
[----:B-1----:R-:W2:Y:S02]  /*14cf0*/  LDL.LU R2, [R1+0x60] ;  /* 0x0000600001027983 */ /* 0x002ea40000300800 */
[----:B--2---:R-:W-:-:S04]  /*14d00*/  LOP3.LUT R2, R2, 0x2, RZ, 0xfc, !PT ;  /* 0x0000000202027812 */ /* 0x004fc800078efcff */
[----:B------:R-:W-:-:S13]  /*14d10*/  ISETP.NE.AND P2, PT, R2, 0x3, PT ;  /* 0x000000030200780c */ /* 0x000fda0003f45270 */
[----:B------:R-:W-:Y:S05]  /*14d20*/  @!P2 BRA `(.L_x_2397) ;  /* 0x000000000004a947 */ /* 0x000fea0003800000 */
[----:B------:R-:W-:Y:S01]  /*14d30*/  BPT.TRAP 0x1 ;  /* 0x000000040000795c */ /* 0x000fe20000300000 */
.L_x_2397:
        /* <DEDUP_REMOVED lines=13> */
.L_x_2469:
[----:B------:R-:W1:Y:S02]  /*14e10*/  SYNCS.PHASECHK.TRANS64.TRYWAIT P0, [R7+URZ], R2 ;  /* 0x00000002070075a7 */ /* 0x000e64000800017f */
[----:B-1----:R-:W-:Y:S05]  /*14e20*/  @!P0 BRA `(.L_x_2399) ;  /* 0x0000002000188947 */ /* 0x002fea0003800000 */
.L_x_2470:
[----:B------:R-:W-:Y:S05]  /*14e30*/  @!P2 BRA `(.L_x_2400) ;  /* 0x000000000004a947 */ /* 0x000fea0003800000 */
[----:B------:R-:W-:Y:S01]  /*14e40*/  BPT.TRAP 0x1 ;  /* 0x000000040000795c */ /* 0x000fe20000300000 */
.L_x_2400:
[----:B------:R-:W-:-:S04]  /*14e50*/  VIADD R0, R0, 0x34860 ;  /* 0x0003486000007836 */ /* 0x000fc80000000000 */
[----:B------:R-:W-:-:S04]  /*14e60*/  IMAD R4, R19, 0x8, R0 ;  /* 0x0000000813047824 */ /* 0x000fc800078e0200 */
[----:B------:R-:W2:Y:S02]  /*14e70*/  SYNCS.PHASECHK.TRANS64.TRYWAIT P0, [R4+URZ], R5 ;  /* 0x00000005040075a7 */ /* 0x000ea4000800017f */
[----:B--2---:R-:W-:Y:S05]  /*14e80*/  @!P0 BRA `(.L_x_2401) ;  /* 0x0000002000148947 */ /* 0x004fea0003800000 */
.L_x_2471:
[----:B------:R-:W-:-:S07]  /*14e90*/  IMAD R3, R3, 0x8, R0 ;  /* 0x0000000803037824 */ /* 0x000fce00078e0200 */
.L_x_2402:
[----:B---3--:R3:W4:Y:S02]  /*14ea0*/  SYNCS.PHASECHK.TRANS64.TRYWAIT P0, [R3+URZ], R2 ;  /* 0x00000002030075a7 */ /* 0x008724000800017f */
[----:B----4-:R-:W-:Y:S05]  /*14eb0*/  @!P0 NANOSLEEP.SYNCS 0x989680 ;  /* 0x009896800000895d */ /* 0x010fea0003900000 */
[----:B------:R-:W4:Y:S02]  /*14ec0*/  @!P0 SYNCS.PHASECHK.TRANS64 P0, [R3+URZ], R2 ;  /* 0x00000002030085a7 */ /* 0x000f24000800007f */
[----:B----4-:R-:W-:Y:S05]  /*14ed0*/  @!P0 BRA `(.L_x_2402) ;  /* 0xfffffffc00f08947 */ /* 0x010fea000383ffff */
.L_x_2395:
[----:B------:R-:W-:Y:S05]  /*14ee0*/  BSYNC B0 ;  /* 0x0000000000007941 */ /* 0x000fea0003800000 */
.L_x_2394:
[----:B------:R-:W-:Y:S05]  /*14ef0*/  EXIT ;  /* 0x000000000000794d */ /* 0x000fea0003800000 */
.L_x_2225:
[----:B0-----:R-:W-:-:S04]  /*14f00*/  IMAD.U32 R3, RZ, RZ, UR37 ;  /* 0x00000025ff037e24 */ /* 0x001fc8000f8e00ff */
[----:B------:R0:W1:Y:S03]  /*14f10*/  SYNCS.PHASECHK.TRANS64.TRYWAIT P1, [R3+URZ+0x34800], R0 ;  /* 0x03480000030075a7 */ /* 0x000066000802017f */
[----:B-1----:R-:W-:Y:S05]  /*14f20*/  @!P1 NANOSLEEP.SYNCS 0x989680 ;  /* 0x009896800000995d */ /* 0x002fea0003900000 */
[----:B------:R-:W1:Y:S02]  /*14f30*/  @!P1 SYNCS.PHASECHK.TRANS64 P1, [R3+URZ+0x34800], R0 ;  /* 0x03480000030095a7 */ /* 0x000e64000802007f */
[----:B-1----:R-:W-:Y:S05]  /*14f40*/  @!P1 BRA `(.L_x_2225) ;  /* 0xfffffffc00ec9947 */ /* 0x002fea000383ffff */
[----:B------:R-:W-:Y:S05]  /*14f50*/  BRA `(.L_x_2403) ;  /* 0xfffffecc00007947 */ /* 0x000fea000383ffff */
.L_x_2229:
[----:B-1----:R1:W2:Y:S02]  /*14f60*/  SYNCS.PHASECHK.TRANS64.TRYWAIT P2, [R0+URZ+0x34830], R3 ;  /* 0x03483003000075a7 */ /* 0x0022a4000804017f */
[----:B--2---:R-:W-:Y:S05]  /*14f70*/  @!P2 NANOSLEEP.SYNCS 0x989680 ;  /* 0x009896800000a95d */ /* 0x004fea0003900000 */
[----:B------:R-:W2:Y:S02]  /*14f80*/  @!P2 SYNCS.PHASECHK.TRANS64 P2, [R0+URZ+0x34830], R3 ;  /* 0x034830030000a5a7 */ /* 0x000ea4000804007f */
[----:B--2---:R-:W-:Y:S05]  /*14f90*/  @!P2 BRA `(.L_x_2229) ;  /* 0xfffffffc00f0a947 */ /* 0x004fea000383ffff */
[----:B------:R-:W-:Y:S05]  /*14fa0*/  BRA `(.L_x_2228) ;  /* 0xfffffecc00247947 */ /* 0x000fea000383ffff */
.L_x_2234:
[----:B-1----:R-:W-:-:S04]  /*14fb0*/  IMAD.U32 R6, RZ, RZ, UR59 ;  /* 0x0000003bff067e24 */ /* 0x002fc8000f8e00ff */
[----:B------:R1:W2:Y:S03]  /*14fc0*/  SYNCS.PHASECHK.TRANS64.TRYWAIT P3, [R6+URZ+0x34830], R5 ;  /* 0x03483005060075a7 */ /* 0x0002a6000806017f */
[----:B--2---:R-:W-:Y:S05]  /*14fd0*/  @!P3 NANOSLEEP.SYNCS 0x989680 ;  /* 0x009896800000b95d */ /* 0x004fea0003900000 */
[----:B------:R-:W2:Y:S02]  /*14fe0*/  @!P3 SYNCS.PHASECHK.TRANS64 P3, [R6+URZ+0x34830], R5 ;  /* 0x034830050600b5a7 */ /* 0x000ea4000806007f */
[----:B--2---:R-:W-:Y:S05]  /*14ff0*/  @!P3 BRA `(.L_x_2234) ;  /* 0xfffffffc00ecb947 */ /* 0x004fea000383ffff */
[----:B------:R-:W-:Y:S05]  /*15000*/  BRA `(.L_x_2233) ;  /* 0xfffffef800887947 */ /* 0x000fea000383ffff */
.L_x_2238:
[----:B01----:R-:W-:-:S04]  /*15010*/  IMAD.U32 R5, RZ, RZ, UR7 ;  /* 0x00000007ff057e24 */ /* 0x003fc8000f8e00ff */
[----:B------:R0:W1:Y:S03]  /*15020*/  SYNCS.PHASECHK.TRANS64.TRYWAIT P3, [R5+URZ+0x34850], R0 ;  /* 0x03485000050075a7 */ /* 0x000066000806017f */
[----:B-1----:R-:W-:Y:S05]  /*15030*/  @!P3 NANOSLEEP.SYNCS 0x989680 ;  /* 0x009896800000b95d */ /* 0x002fea0003900000 */
[----:B------:R-:W1:Y:S02]  /*15040*/  @!P3 SYNCS.PHASECHK.TRANS64 P3, [R5+URZ+0x34850], R0 ;  /* 0x034850000500b5a7 */ /* 0x000e64000806007f */
[----:B-1----:R-:W-:Y:S05]  /*15050*/  @!P3 BRA `(.L_x_2238) ;  /* 0xfffffffc00ecb947 */ /* 0x002fea000383ffff */
[----:B------:R-:W-:Y:S05]  /*15060*/  BRA `(.L_x_2237) ;  /* 0xffffff00008c7947 */ /* 0x000fea000383ffff */
.L_x_2244:
[----:B-1----:R-:W-:-:S04]  /*15070*/  IMAD.U32 R6, RZ, RZ, UR6 ;  /* 0x00000006ff067e24 */ /* 0x002fc8000f8e00ff */
[----:B------:R1:W2:Y:S03]  /*15080*/  SYNCS.PHASECHK.TRANS64.TRYWAIT P2, [R6+URZ+0x34830], R5 ;  /* 0x03483005060075a7 */ /* 0x0002a6000804017f */
[----:B--2---:R-:W-:Y:S05]  /*15090*/  @!P2 NANOSLEEP.SYNCS 0x989680 ;  /* 0x009896800000a95d */ /* 0x004fea0003900000 */
[----:B------:R-:W2:Y:S02]  /*150a0*/  @!P2 SYNCS.PHASECHK.TRANS64 P2, [R6+URZ+0x34830], R5 ;  /* 0x034830050600a5a7 */ /* 0x000ea4000804007f */
[----:B--2---:R-:W-:Y:S05]  /*150b0*/  @!P2 BRA `(.L_x_2244) ;  /* 0xfffffffc00eca947 */ /* 0x004fea000383ffff */
[----:B------:R-:W-:Y:S05]  /*150c0*/  BRA `(.L_x_2243) ;  /* 0xffffff2800d07947 */ /* 0x000fea000383ffff */
.L_x_2248:
[----:B01----:R-:W-:-:S04]  /*150d0*/  IMAD.U32 R5, RZ, RZ, UR7 ;  /* 0x00000007ff057e24 */ /* 0x003fc8000f8e00ff */
[----:B------:R0:W1:Y:S03]  /*150e0*/  SYNCS.PHASECHK.TRANS64.TRYWAIT P2, [R5+URZ+0x34850], R0 ;  /* 0x03485000050075a7 */ /* 0x000066000804017f */
[----:B-1----:R-:W-:Y:S05]  /*150f0*/  @!P2 NANOSLEEP.SYNCS 0x989680 ;  /* 0x009896800000a95d */ /* 0x002fea0003900000 */
[----:B------:R-:W1:Y:S02]  /*15100*/  @!P2 SYNCS.PHASECHK.TRANS64 P2, [R5+URZ+0x34850], R0 ;  /* 0x034850000500a5a7 */ /* 0x000e64000804007f */
[----:B-1----:R-:W-:Y:S05]  /*15110*/  @!P2 BRA `(.L_x_2248) ;  /* 0xfffffffc00eca947 */ /* 0x002fea000383ffff */
[----:B------:R-:W-:Y:S05]  /*15120*/  BRA `(.L_x_2247) ;  /* 0xffffff3000d47947 */ /* 0x000fea000383ffff */
.L_x_2253:
[----:B-1----:R-:W-:-:S04]  /*15130*/  IMAD.U32 R7, RZ, RZ, UR5 ;  /* 0x00000005ff077e24 */ /* 0x002fc8000f8e00ff */
[----:B------:R1:W2:Y:S03]  /*15140*/  SYNCS.PHASECHK.TRANS64.TRYWAIT P0, [R7+URZ+0x34850], R0 ;  /* 0x03485000070075a7 */ /* 0x0002a6000800017f */
[----:B--2---:R-:W-:Y:S05]  /*15150*/  @!P0 NANOSLEEP.SYNCS 0x989680 ;  /* 0x009896800000895d */ /* 0x004fea0003900000 */
[----:B------:R-:W2:Y:S02]  /*15160*/  @!P0 SYNCS.PHASECHK.TRANS64 P0, [R7+URZ+0x34850], R0 ;  /* 0x03485000070085a7 */ /* 0x000ea4000800007f */
[----:B--2---:R-:W-:Y:S05]  /*15170*/  @!P0 BRA `(.L_x_2253) ;  /* 0xfffffffc00ec8947 */ /* 0x004fea000383ffff */
[----:B------:R-:W-:Y:S05]  /*15180*/  BRA `(.L_x_2252) ;  /* 0xffffff5400a47947 */ /* 0x000fea000383ffff */
.L_x_2300:
[----:B------:R-:W0:Y:S01]  /*15190*/  S2R R4, SR_TID.X ;  /* 0x0000000000047919 */ /* 0x000e220000002100 */
[----:B------:R-:W-:Y:S01]  /*151a0*/  BSSY B0, `(.L_x_2404) ;  /* 0x000000a000007945 */ /* 0x000fe20003800000 */
[----:B------:R-:W-:Y:S02]  /*151b0*/  IMAD.MOV.U32 R12, RZ, RZ, RZ ;  /* 0x000000ffff0c7224 */ /* 0x000fe400078e00ff */
[----:B------:R-:W-:Y:S02]  /*151c0*/  IMAD.MOV.U32 R11, RZ, RZ, 0x1f ;  /* 0x0000001fff0b7424 */ /* 0x000fe400078e00ff */
[----:B------:R-:W-:Y:S01]  /*151d0*/  IMAD.MOV.U32 R15, RZ, RZ, -0x1 ;  /* 0xffffffffff0f7424 */ /* 0x000fe200078e00ff */
[----:B0-----:R-:W-:-:S04]  /*151e0*/  SHF.R.U32.HI R4, RZ, 0x5, R4 ;  /* 0x00000005ff047819 */ /* 0x001fc80000011604 */
[----:B------:R-:W-:-:S05]  /*151f0*/  LOP3.LUT R4, R4, 0x3, RZ, 0xc0, !PT ;  /* 0x0000000304047812 */ /* 0x000fca00078ec0ff */
[----:B------:R-:W-:-:S07]  /*15200*/  IMAD.MOV.U32 R13, RZ, RZ, R4 ;  /* 0x000000ffff0d7224 */ /* 0x000fce00078e0004 */
[----:B--2---:R-:W-:Y:S05]  /*15210*/  WARPSYNC.COLLECTIVE R15, `(.L_x_2405) ;  /* 0x000000000f087348 */ /* 0x004fea0003c00000 */
[----:B------:R0:W1:Y:S02]  /*15220*/  SHFL.IDX P6, R14, R13, R12, R11 ;  /* 0x0000000c0d0e7389 */ /* 0x00006400000c000b */
[----:B012---:R-:W-:Y:S01]  /*15230*/  ENDCOLLECTIVE ;  /* 0x000000000000791b */ /* 0x007fe20003800000 */
.L_x_2405:
[----:B------:R-:W-:Y:S05]  /*15240*/  BSYNC B0 ;  /* 0x0000000000007941 */ /* 0x000fea0003800000 */
.L_x_2404:
[----:B------:R-:W-:Y:S05]  /*15250*/  BRA `(.L_x_2406) ;  /* 0xffffffac00347947 */ /* 0x000fea000383ffff */
.L_x_2302:
[----:B------:R-:W-:Y:S01]  /*15260*/  BSSY B0, `(.L_x_2407) ;  /* 0x0000006000007945 */ /* 0x000fe20003800000 */
[----:B------:R-:W-:-:S07]  /*15270*/  IMAD.MOV.U32 R15, RZ, RZ, -0x1 ;  /* 0xffffffffff0f7424 */ /* 0x000fce00078e00ff */
[----:B--23--:R-:W-:Y:S05]  /*15280*/  WARPSYNC.COLLECTIVE R15, `(.L_x_2408) ;  /* 0x000000000f0c7348 */ /* 0x00cfea0003c00000 */
[----:B------:R-:W-:Y:S02]  /*15290*/  ELECT P6, UR62, PT ;  /* 0x00000000003e782f */ /* 0x000fe400038c0000 */
[----:B------:R-:W-:Y:S01]  /*152a0*/  MOV R14, UR62 ;  /* 0x0000003e000e7c02 */ /* 0x000fe20008000f00 */
[----:B--23--:R-:W-:Y:S10]  /*152b0*/  ENDCOLLECTIVE ;  /* 0x000000000000791b */ /* 0x00cff40003800000 */
.L_x_2408:
[----:B------:R-:W-:Y:S05]  /*152c0*/  BSYNC B0 ;  /* 0x0000000000007941 */ /* 0x000fea0003800000 */
.L_x_2407:
[----:B------:R-:W-:Y:S05]  /*152d0*/  BRA `(.L_x_2409) ;  /* 0xffffffac00387947 */ /* 0x000fea000383ffff */
.L_x_2304:
[----:B0-----:R0:W1:Y:S02]  /*152e0*/  SYNCS.PHASECHK.TRANS64.TRYWAIT P0, [R0+URZ+0x34840], R2 ;  /* 0x03484002000075a7 */ /* 0x001064000800017f */
[----:B-1----:R-:W-:Y:S05]  /*152f0*/  @!P0 NANOSLEEP.SYNCS 0x989680 ;  /* 0x009896800000895d */ /* 0x002fea0003900000 */
[----:B------:R-:W1:Y:S02]  /*15300*/  @!P0 SYNCS.PHASECHK.TRANS64 P0, [R0+URZ+0x34840], R2 ;  /* 0x03484002000085a7 */ /* 0x000e64000800007f */
[----:B-1----:R-:W-:Y:S05]  /*15310*/  @!P0 BRA `(.L_x_2304) ;  /* 0xfffffffc00f08947 */ /* 0x002fea000383ffff */
[----:B------:R-:W-:Y:S05]  /*15320*/  BRA `(.L_x_2410) ;  /* 0xffffffac00987947 */ /* 0x000fea000383ffff */
.L_x_2308:
[----:B------:R-:W2:Y:S01]  /*15330*/  LDL.LU R11, [R1+0x38] ;  /* 0x00003800010b7983 */ /* 0x000ea20000300800 */
[----:B------:R-:W-:Y:S01]  /*15340*/  IMAD.MOV.U32 R13, RZ, RZ, R3 ;  /* 0x000000ffff0d7224 */ /* 0x000fe200078e0003 */
[----:B------:R-:W-:Y:S01]  /*15350*/  MOV R12, RZ ;  /* 0x000000ff000c7202 */ /* 0x000fe20000000f00 */
[----:B------:R-:W-:Y:S01]  /*15360*/  IMAD.MOV.U32 R15, RZ, RZ, -0x1 ;  /* 0xffffffffff0f7424 */ /* 0x000fe200078e00ff */
[----:B------:R-:W-:-:S04]  /*15370*/  LOP3.LUT R5, R5, 0x7f, RZ, 0xc0, !PT ;  /* 0x0000007f05057812 */ /* 0x000fc800078ec0ff */
[----:B------:R-:W-:-:S05]  /*15380*/  SHF.R.U32.HI R5, RZ, 0x3, R5 ;  /* 0x00000003ff057819 */ /* 0x000fca0000011605 */
[----:B------:R-:W-:-:S04]  /*15390*/  IMAD R2, R9, 0x80, R5 ;  /* 0x0000008009027824 */ /* 0x000fc800078e0205 */
[----:B------:R-:W-:Y:S02]  /*153a0*/  VIADD R5, R2, 0x10 ;  /* 0x0000001002057836 */ /* 0x000fe40000000000 */
[----:B--2---:R-:W-:Y:S02]  /*153b0*/  IMAD R0, R11, R7, RZ ;  /* 0x000000070b007224 */ /* 0x004fe400078e02ff */
[----:B------:R-:W-:-:S03]  /*153c0*/  IMAD.MOV.U32 R11, RZ, RZ, 0x181f ;  /* 0x0000181fff0b7424 */ /* 0x000fc600078e00ff */
[----:B------:R-:W-:-:S13]  /*153d0*/  ISETP.GE.AND P3, PT, R2, R0, PT ;  /* 0x000000000200720c */ /* 0x000fda0003f66270 */
[----:B-----5:R-:W-:Y:S05]  /*153e0*/  WARPSYNC.COLLECTIVE R15, `(.L_x_2411) ;  /* 0x000000000f087348 */ /* 0x020fea0003c00000 */
[----:B------:R0:W1:Y:S02]  /*153f0*/  SHFL.IDX P6, R14, R13, R12, R11 ;  /* 0x0000000c0d0e7389 */ /* 0x00006400000c000b */
[----:B01---5:R-:W-:Y:S01]  /*15400*/  ENDCOLLECTIVE ;  /* 0x000000000000791b */ /* 0x023fe20003800000 */
.L_x_2411:
[----:B------:R-:W-:Y:S02]  /*15410*/  IMAD.MOV.U32 R13, RZ, RZ, R4 ;  /* 0x000000ffff0d7224 */ /* 0x000fe400078e0004 */
[----:B------:R-:W-:-:S07]  /*15420*/  IMAD.MOV.U32 R6, RZ, RZ, R14 ;  /* 0x000000ffff067224 */ /* 0x000fce00078e000e */
[----:B------:R-:W-:Y:S05]  /*15430*/  WARPSYNC.COLLECTIVE R15, `(.L_x_2412) ;  /* 0x000000000f087348 */ /* 0x000fea0003c00000 */
[----:B------:R0:W1:Y:S02]  /*15440*/  SHFL.IDX P6, R14, R13, R12, R11 ;  /* 0x0000000c0d0e7389 */ /* 0x00006400000c000b */
[----:B01----:R-:W-:Y:S01]  /*15450*/  ENDCOLLECTIVE ;  /* 0x000000000000791b */ /* 0x003fe20003800000 */
.L_x_2412:
[----:B------:R-:W-:Y:S02]  /*15460*/  IMAD.MOV.U32 R13, RZ, RZ, R3 ;  /* 0x000000ffff0d7224 */ /* 0x000fe400078e0003 */
[----:B------:R-:W-:Y:S02]  /*15470*/  IMAD.MOV.U32 R12, RZ, RZ, 0x1 ;  /* 0x00000001ff0c7424 */ /* 0x000fe400078e00ff */
[----:B------:R-:W-:-:S07]  /*15480*/  IMAD.MOV.U32 R7, RZ, RZ, R14 ;  /* 0x000000ffff077224 */ /* 0x000fce00078e000e */
[----:B------:R-:W-:Y:S05]  /*15490*/  WARPSYNC.COLLECTIVE R15, `(.L_x_2413) ;  /* 0x000000000f087348 */ /* 0x000fea0003c00000 */
[----:B------:R0:W1:Y:S02]  /*154a0*/  SHFL.IDX P6, R14, R13, R12, R11 ;  /* 0x0000000c0d0e7389 */ /* 0x00006400000c000b */
[----:B01----:R-:W-:Y:S01]  /*154b0*/  ENDCOLLECTIVE ;  /* 0x000000000000791b */ /* 0x003fe20003800000 */
.L_x_2413:
[----:B------:R-:W-:-:S05]  /*154c0*/  @!P3 LEA R7, P5, R8, R7, 0x1 ;  /* 0x000000070807b211 */ /* 0x000fca00078a08ff */
[----:B------:R-:W-:-:S05]  /*154d0*/  @!P3 IMAD.X R6, RZ, RZ, R6, P5 ;  /* 0x000000ffff06b224 */ /* 0x000fca00028e0606 */
[----:B------:R-:W-:Y:S01]  /*154e0*/  @!P3 LOP3.LUT R7, R7, R6, RZ, 0x3c, !PT ;  /* 0x000000060707b212 */ /* 0x000fe200078e3cff */
[----:B------:R-:W-:-:S03]  /*154f0*/  IMAD.MOV.U32 R13, RZ, RZ, R4 ;  /* 0x000000ffff0d7224 */ /* 0x000fc600078e0004 */
[----:B------:R-:W-:-:S04]  /*15500*/  @!P3 LOP3.LUT R6, R7, R6, RZ, 0x3c, !PT ;  /* 0x000000060706b212 */ /* 0x000fc800078e3cff */
[----:B------:R-:W-:Y:S01]  /*15510*/  @!P3 LOP3.LUT R7, R7, R6, RZ, 0x3c, !PT ;  /* 0x000000060707b212 */ /* 0x000fe200078e3cff */
[----:B------:R-:W-:-:S07]  /*15520*/  IMAD.MOV.U32 R9, RZ, RZ, R14 ;  /* 0x000000ffff097224 */ /* 0x000fce00078e000e */
[----:B------:R-:W-:Y:S05]  /*15530*/  WARPSYNC.COLLECTIVE R15, `(.L_x_2414) ;  /* 0x000000000f087348 */ /* 0x000fea0003c00000 */
[----:B------:R0:W1:Y:S02]  /*15540*/  SHFL.IDX P6, R14, R13, R12, R11 ;  /* 0x0000000c0d0e7389 */ /* 0x00006400000c000b */
[----:B01----:R-:W-:Y:S01]  /*15550*/  ENDCOLLECTIVE ;  /* 0x000000000000791b */ /* 0x003fe20003800000 */
.L_x_2414:
[----:B------:R-:W-:Y:S01]  /*15560*/  @!PT LDS RZ, [RZ] ;  /* 0x00000000fffff984 */ /* 0x000fe20000000800 */
[----:B------:R-:W-:Y:S01]  /*15570*/  @!PT LDS RZ, [RZ] ;  /* 0x00000000fffff984 */ /* 0x000fe20000000800 */
[----:B------:R-:W-:Y:S01]  /*15580*/  @!PT LDS RZ, [RZ] ;  /* 0x00000000fffff984 */ /* 0x000fe20000000800 */
[----:B------:R0:W-:Y:S04]  /*15590*/  @!P3 LDGSTS.E.BYPASS.LTC128B.128 [R10+0x10400], desc[UR56][R6.64], !P2 ;  /* 0x10400000060abfae */ /* 0x0001e8000d101d78 */
[----:B------:R0:W-:Y:S04]  /*155a0*/  @!P3 LDGSTS.E.BYPASS.LTC128B.128 [R10+0x14400], desc[UR56][R6.64+0x80], !P1 ;  /* 0x14400080060abfae */ /* 0x0001e8000c901d78 */
[----:B------:R0:W-:Y:S01]  /*155b0*/  @!P3 LDGSTS.E.BYPASS.LTC128B.128 [R10+0x18400], desc[UR56][R6.64+0x100], !P0 ;  /* 0x18400100060abfae */ /* 0x0001e2000c101d78 */
[----:B------:R-:W-:Y:S01]  /*155c0*/  ISETP.GE.AND P3, PT, R5, R0, PT ;  /* 0x000000000500720c */ /* 0x000fe20003f66270 */
[----:B------:R-:W-:-:S02]  /*155d0*/  IMAD.MOV.U32 R13, RZ, RZ, R3 ;  /* 0x000000ffff0d7224 */ /* 0x000fc400078e0003 */
[----:B------:R-:W-:Y:S02]  /*155e0*/  IMAD.MOV.U32 R12, RZ, RZ, 0x2 ;  /* 0x00000002ff0c7424 */ /* 0x000fe400078e00ff */
[----:B------:R-:W-:-:S08]  /*155f0*/  IMAD.MOV.U32 R5, RZ, RZ, R14 ;  /* 0x000000ffff057224 */ /* 0x000fd000078e000e */
[----:B0-----:R-:W-:Y:S05]  /*15600*/  WARPSYNC.COLLECTIVE R15, `(.L_x_2415) ;  /* 0x000000000f087348 */ /* 0x001fea0003c00000 */
[----:B------:R1:W2:Y:S02]  /*15610*/  SHFL.IDX P6, R14, R13, R12, R11 ;  /* 0x0000000c0d0e7389 */ /* 0x0002a400000c000b */
[----:B012---:R-:W-:Y:S01]  /*15620*/  ENDCOLLECTIVE ;  /* 0x000000000000791b */ /* 0x007fe20003800000 */
.L_x_2415:
[----:B------:R-:W-:-:S05]  /*15630*/  @!P3 LEA R8, P5, R8, R5, 0x1 ;  /* 0x000000050808b211 */ /* 0x000fca00078a08ff */
[----:B------:R-:W-:Y:S02]  /*15640*/  @!P3 IMAD.X R5, RZ, RZ, R9, P5 ;  /* 0x000000ffff05b224 */ /* 0x000fe400028e0609 */
[----:B------:R-:W0:Y:S01]  /*15650*/  S2R R9, SR_TID.X ;  /* 0x0000000000097919 */ /* 0x000e220000002100 */
[----:B------:R-:W-:Y:S02]  /*15660*/  @!P3 IMAD.MOV.U32 R6, RZ, RZ, R8 ;  /* 0x000000ffff06b224 */ /* 0x000fe400078e0008 */
[----:B------:R-:W-:Y:S02]  /*15670*/  @!P3 IMAD.MOV.U32 R7, RZ, RZ, R5 ;  /* 0x000000ffff07b224 */ /* 0x000fe400078e0005 */
[----:B------:R-:W-:Y:S02]  /*15680*/  IMAD.MOV.U32 R13, RZ, RZ, R4 ;  /* 0x000000ffff0d7224 */ /* 0x000fe400078e0004 */
[----:B------:R-:W-:Y:S01]  /*15690*/  VIADD R5, R2, 0x20 ;  /* 0x0000002002057836 */ /* 0x000fe20000000000 */
[----:B------:R-:W-:Y:S01]  /*156a0*/  @!PT LDS RZ, [RZ] ;  /* 0x00000000fffff984 */ /* 0x000fe20000000800 */
[----:B------:R-:W-:Y:S01]  /*156b0*/  @!PT LDS RZ, [RZ] ;  /* 0x00000000fffff984 */ /* 0x000fe20000000800 */
[----:B------:R-:W-:Y:S01]  /*156c0*/  @!PT LDS RZ, [RZ] ;  /* 0x00000000fffff984 */ /* 0x000fe20000000800 */
[----:B------:R1:W-:Y:S04]  /*156d0*/  @!P3 LDGSTS.E.BYPASS.LTC128B.128 [R10+0x10c00], desc[UR56][R6.64], !P2 ;  /* 0x10c00000060abfae */ /* 0x0003e8000d101d78 */
[----:B------:R1:W-:Y:S01]  /*156e0*/  @!P3 LDGSTS.E.BYPASS.LTC128B.128 [R10+0x14c00], desc[UR56][R6.64+0x80], !P1 ;  /* 0x14c00080060abfae */ /* 0x0003e2000c901d78 */
[----:B------:R-:W-:-:S07]  /*156f0*/  IMAD.MOV.U32 R8, RZ, RZ, R14 ;  /* 0x000000ffff087224 */ /* 0x000fce00078e000e */
[----:B01----:R-:W-:Y:S05]  /*15700*/  WARPSYNC.COLLECTIVE R15, `(.L_x_2416) ;  /* 0x000000000f087348 */ /* 0x003fea0003c00000 */
[----:B------:R2:W3:Y:S02]  /*15710*/  SHFL.IDX P6, R14, R13, R12, R11 ;  /* 0x0000000c0d0e7389 */ /* 0x0004e400000c000b */
[----:B0123--:R-:W-:Y:S01]  /*15720*/  ENDCOLLECTIVE ;  /* 0x000000000000791b */ /* 0x00ffe20003800000 */
.L_x_2416:
[----:B------:R-:W-:Y:S01]  /*15730*/  @!PT LDS RZ, [RZ] ;  /* 0x00000000fffff984 */ /* 0x000fe20000000800 */
[----:B------:R-:W-:Y:S01]  /*15740*/  @!PT LDS RZ, [RZ] ;  /* 0x00000000fffff984 */ /* 0x000fe20000000800 */
[----:B------:R-:W-:Y:S01]  /*15750*/  @!PT LDS RZ, [RZ] ;  /* 0x00000000fffff984 */ /* 0x000fe20000000800 */
[----:B------:R0:W-:Y:S01]  /*15760*/  @!P3 LDGSTS.E.BYPASS.LTC128B.128 [R10+0x18c00], desc[UR56][R6.64+0x100], !P0 ;  /* 0x18c00100060abfae */ /* 0x0001e2000c101d78 */
[----:B------:R-:W-:Y:S01]  /*15770*/  ISETP.GE.AND P3, PT, R5, R0, PT ;  /* 0x000000000500720c */ /* 0x000fe20003f66270 */
[----:B------:R-:W-:Y:S02]  /*15780*/  IMAD.MOV.U32 R13, RZ, RZ, R3 ;  /* 0x000000ffff0d7224 */ /* 0x000fe400078e0003 */
[----:B------:R-:W-:Y:S02]  /*15790*/  IMAD.MOV.U32 R12, RZ, RZ, 0x3 ;  /* 0x00000003ff0c7424 */ /* 0x000fe400078e00ff */
[----:B------:R-:W-:-:S05]  /*157a0*/  IMAD.SHL.U32 R9, R9, 0x8, RZ ;  /* 0x0000000809097824 */ /* 0x000fca00078e00ff */
[----:B------:R-:W-:Y:S01]  /*157b0*/  LOP3.LUT R9, R9, 0x38, RZ, 0xc0, !PT ;  /* 0x0000003809097812 */ /* 0x000fe200078ec0ff */
[----:B0-----:R-:W-:-:S07]  /*157c0*/  IMAD.MOV.U32 R5, RZ, RZ, R14 ;  /* 0x000000ffff057224 */ /* 0x001fce00078e000e */
[----:B------:R-:W-:Y:S05]  /*157d0*/  WARPSYNC.COLLECTIVE R15, `(.L_x_2417) ;  /* 0x000000000f087348 */ /* 0x000fea0003c00000 */
[----:B------:R0:W1:Y:S02]  /*157e0*/  SHFL.IDX P6, R14, R13, R12, R11 ;  /* 0x0000000c0d0e7389 */ /* 0x00006400000c000b */
[----:B01----:R-:W-:Y:S01]  /*157f0*/  ENDCOLLECTIVE ;  /* 0x000000000000791b */ /* 0x003fe20003800000 */
.L_x_2417:
[----:B------:R-:W-:-:S05]  /*15800*/  @!P3 LEA R5, P4, R9, R5, 0x1 ;  /* 0x000000050905b211 */ /* 0x000fca00078808ff */
[----:B------:R-:W-:-:S04]  /*15810*/  @!P3 IMAD.X R6, RZ, RZ, R8, P4 ;  /* 0x000000ffff06b224 */ /* 0x000fc800020e0608 */
[----:B------:R-:W-:Y:S02]  /*15820*/  @!P3 IMAD.MOV.U32 R7, RZ, RZ, R6 ;  /* 0x000000ffff07b224 */ /* 0x000fe400078e0006 */
        /* <DEDUP_REMOVED lines=14> */
.L_x_2418:
[----:B------:R-:W-:Y:S02]  /*15910*/  IMAD.MOV.U32 R13, RZ, RZ, R3 ;  /* 0x000000ffff0d7224 */ /* 0x000fe400078e0003 */
[----:B------:R-:W-:Y:S02]  /*15920*/  IMAD.MOV.U32 R12, RZ, RZ, 0x4 ;  /* 0x00000004ff0c7424 */ /* 0x000fe400078e00ff */
[----:B------:R-:W-:-:S07]  /*15930*/  IMAD.MOV.U32 R5, RZ, RZ, R14 ;  /* 0x000000ffff057224 */ /* 0x000fce00078e000e */
[----:B------:R-:W-:Y:S05]  /*15940*/  WARPSYNC.COLLECTIVE R15, `(.L_x_2419) ;  /* 0x000000000f087348 */ /* 0x000fea0003c00000 */
[----:B------:R0:W1:Y:S02]  /*15950*/  SHFL.IDX P6, R14, R13, R12, R11 ;  /* 0x0000000c0d0e7389 */ /* 0x00006400000c000b */
[----:B01----:R-:W-:Y:S01]  /*15960*/  ENDCOLLECTIVE ;  /* 0x000000000000791b */ /* 0x003fe20003800000 */
.L_x_2419:
        /* <DEDUP_REMOVED lines=17> */
.L_x_2420:
[----:B------:R-:W-:Y:S02]  /*15a80*/  IMAD.MOV.U32 R13, RZ, RZ, R3 ;  /* 0x000000ffff0d7224 */ /* 0x000fe400078e0003 */
[----:B------:R-:W-:Y:S02]  /*15a90*/  IMAD.MOV.U32 R12, RZ, RZ, 0x5 ;  /* 0x00000005ff0c7424 */ /* 0x000fe400078e00ff */
[----:B------:R-:W-:-:S07]  /*15aa0*/  IMAD.MOV.U32 R5, RZ, RZ, R14 ;  /* 0x000000ffff057224 */ /* 0x000fce00078e000e */
[----:B------:R-:W-:Y:S05]  /*15ab0*/  WARPSYNC.COLLECTIVE R15, `(.L_x_2421) ;  /* 0x000000000f087348 */ /* 0x000fea0003c00000 */
[----:B------:R0:W1:Y:S02]  /*15ac0*/  SHFL.IDX P6, R14, R13, R12, R11 ;  /* 0x0000000c0d0e7389 */ /* 0x00006400000c000b */
[----:B01----:R-:W-:Y:S01]  /*15ad0*/  ENDCOLLECTIVE ;  /* 0x000000000000791b */ /* 0x003fe20003800000 */
.L_x_2421:
        /* <DEDUP_REMOVED lines=17> */
.L_x_2422:
[----:B------:R-:W-:Y:S02]  /*15bf0*/  IMAD.MOV.U32 R13, RZ, RZ, R3 ;  /* 0x000000ffff0d7224 */ /* 0x000fe400078e0003 */
[----:B------:R-:W-:Y:S02]  /*15c00*/  IMAD.MOV.U32 R12, RZ, RZ, 0x6 ;  /* 0x00000006ff0c7424 */ /* 0x000fe400078e00ff */
[----:B------:R-:W-:-:S07]  /*15c10*/  IMAD.MOV.U32 R5, RZ, RZ, R14 ;  /* 0x000000ffff057224 */ /* 0x000fce00078e000e */
[----:B------:R-:W-:Y:S05]  /*15c20*/  WARPSYNC.COLLECTIVE R15, `(.L_x_2423) ;  /* 0x000000000f087348 */ /* 0x000fea0003c00000 */
[----:B------:R0:W1:Y:S02]  /*15c30*/  SHFL.IDX P6, R14, R13, R12, R11 ;  /* 0x0000000c0d0e7389 */ /* 0x00006400000c000b */
[----:B01----:R-:W-:Y:S01]  /*15c40*/  ENDCOLLECTIVE ;  /* 0x000000000000791b */ /* 0x003fe20003800000 */
.L_x_2423:
        /* <DEDUP_REMOVED lines=11> */
[----:B0-----:R-:W-:-:S07]  /*15d00*/  IMAD.MOV.U32 R6, RZ, RZ, R14 ;  /* 0x000000ffff067224 */ /* 0x001fce00078e000e */
[----:B------:R-:W-:Y:S05]  /*15d10*/  WARPSYNC.COLLECTIVE R15, `(.L_x_2424) ;  /* 0x000000000f087348 */ /* 0x000fea0003c00000 */
[----:B------:R0:W1:Y:S02]  /*15d20*/  SHFL.IDX P6, R14, R13, R12, R11 ;  /* 0x0000000c0d0e7389 */ /* 0x00006400000c000b */
[----:B01----:R-:W-:Y:S01]  /*15d30*/  ENDCOLLECTIVE ;  /* 0x000000000000791b */ /* 0x003fe20003800000 */
.L_x_2424:
[----:B------:R-:W-:-:S05]  /*15d40*/  VIADD R7, R2, 0x60 ;  /* 0x0000006002077836 */ /* 0x000fca0000000000 */
[----:B------:R-:W-:Y:S01]  /*15d50*/  ISETP.GE.AND P4, PT, R7, R0, PT ;  /* 0x000000000700720c */ /* 0x000fe20003f86270 */
[----:B------:R-:W-:Y:S02]  /*15d60*/  IMAD.MOV.U32 R13, RZ, RZ, R3 ;  /* 0x000000ffff0d7224 */ /* 0x000fe400078e0003 */
[----:B------:R-:W-:Y:S02]  /*15d70*/  IMAD.MOV.U32 R12, RZ, RZ, 0x7 ;  /* 0x00000007ff0c7424 */ /* 0x000fe400078e00ff */
[----:B------:R-:W-:-:S08]  /*15d80*/  IMAD.MOV.U32 R5, RZ, RZ, R14 ;  /* 0x000000ffff057224 */ /* 0x000fd000078e000e */
[----:B------:R-:W-:Y:S05]  /*15d90*/  WARPSYNC.COLLECTIVE R15, `(.L_x_2425) ;  /* 0x000000000f087348 */ /* 0x000fea0003c00000 */
[----:B------:R0:W1:Y:S02]  /*15da0*/  SHFL.IDX P6, R14, R13, R12, R11 ;  /* 0x0000000c0d0e7389 */ /* 0x00006400000c000b */
[----:B01----:R-:W-:Y:S01]  /*15db0*/  ENDCOLLECTIVE ;  /* 0x000000000000791b */ /* 0x003fe20003800000 */
.L_x_2425:
[----:B------:R-:W-:-:S05]  /*15dc0*/  @!P4 LEA R5, P3, R9, R5, 0x1 ;  /* 0x000000050905c211 */ /* 0x000fca00078608ff */
[----:B------:R-:W-:-:S04]  /*15dd0*/  @!P4 IMAD.X R6, RZ, RZ, R6, P3 ;  /* 0x000000ffff06c224 */ /* 0x000fc800018e0606 */
[----:B------:R-:W-:Y:S01]  /*15de0*/  @!P4 IMAD.MOV.U32 R7, RZ, RZ, R6 ;  /* 0x000000ffff07c224 */ /* 0x000fe200078e0006 */
[----:B------:R-:W-:Y:S01]  /*15df0*/  @!P4 MOV R6, R5 ;  /* 0x000000050006c202 */ /* 0x000fe20000000f00 */
[----:B------:R-:W-:-:S04]  /*15e00*/  IMAD.MOV.U32 R13, RZ, RZ, R4 ;  /* 0x000000ffff0d7224 */ /* 0x000fc800078e0004 */
[----:B------:R-:W-:Y:S01]  /*15e10*/  @!PT LDS RZ, [RZ] ;  /* 0x00000000fffff984 */ /* 0x000fe20000000800 */
[----:B------:R-:W-:Y:S01]  /*15e20*/  @!PT LDS RZ, [RZ] ;  /* 0x00000000fffff984 */ /* 0x000fe20000000800 */
[----:B------:R-:W-:Y:S01]  /*15e30*/  @!PT LDS RZ, [RZ] ;  /* 0x00000000fffff984 */ /* 0x000fe20000000800 */
[----:B------:R0:W-:Y:S04]  /*15e40*/  @!P4 LDGSTS.E.BYPASS.LTC128B.128 [R10+0x13400], desc[UR56][R6.64], !P2 ;  /* 0x13400000060acfae */ /* 0x0001e8000d101d78 */
[----:B------:R0:W-:Y:S01]  /*15e50*/  @!P4 LDGSTS.E.BYPASS.LTC128B.128 [R10+0x17400], desc[UR56][R6.64+0x80], !P1 ;  /* 0x17400080060acfae */ /* 0x0001e2000c901d78 */
[----:B------:R-:W-:-:S07]  /*15e60*/  IMAD.MOV.U32 R5, RZ, RZ, R14 ;  /* 0x000000ffff057224 */ /* 0x000fce00078e000e */
[----:B0-----:R-:W-:Y:S05]  /*15e70*/  WARPSYNC.COLLECTIVE R15, `(.L_x_2426) ;  /* 0x000000000f087348 */ /* 0x001fea0003c00000 */
[----:B------:R1:W2:Y:S02]  /*15e80*/  SHFL.IDX P6, R14, R13, R12, R11 ;  /* 0x0000000c0d0e7389 */ /* 0x0002a400000c000b */
[----:B012---:R-:W-:Y:S01]  /*15e90*/  ENDCOLLECTIVE ;  /* 0x000000000000791b */ /* 0x007fe20003800000 */
.L_x_2426:
[----:B------:R-:W-:Y:S01]  /*15ea0*/  @!PT LDS RZ, [RZ] ;  /* 0x00000000fffff984 */ /* 0x000fe20000000800 */
[----:B------:R-:W-:Y:S01]  /*15eb0*/  @!PT LDS RZ, [RZ] ;  /* 0x00000000fffff984 */ /* 0x000fe20000000800 */
[----:B------:R-:W-:Y:S01]  /*15ec0*/  @!PT LDS RZ, [RZ] ;  /* 0x00000000fffff984 */ /* 0x000fe20000000800 */
[----:B------:R3:W-:Y:S01]  /*15ed0*/  @!P4 LDGSTS.E.BYPASS.LTC128B.128 [R10+0x1b400], desc[UR56][R6.64+0x100], !P0 ;  /* 0x1b400100060acfae */ /* 0x0007e2000c101d78 */
[----:B------:R-:W-:Y:S01]  /*15ee0*/  IMAD.MOV.U32 R3, RZ, RZ, R14 ;  /* 0x000000ffff037224 */ /* 0x000fe200078e000e */
[----:B------:R-:W-:Y:S06]  /*15ef0*/  BRA `(.L_x_2427) ;  /* 0xffffffb0004c7947 */ /* 0x000fec000383ffff */
.L_x_2313:
[----:B0-----:R0:W3:Y:S02]  /*15f00*/  SYNCS.PHASECHK.TRANS64.TRYWAIT P0, [R18+URZ+0x34820], R0 ;  /* 0x03482000120075a7 */ /* 0x0010e4000800017f */
[----:B---3--:R-:W-:Y:S05]  /*15f10*/  @!P0 NANOSLEEP.SYNCS 0x989680 ;  /* 0x009896800000895d */ /* 0x008fea0003900000 */
[----:B------:R-:W3:Y:S02]  /*15f20*/  @!P0 SYNCS.PHASECHK.TRANS64 P0, [R18+URZ+0x34820], R0 ;  /* 0x03482000120085a7 */ /* 0x000ee4000800007f */
[----:B---3--:R-:W-:Y:S05]  /*15f30*/  @!P0 BRA `(.L_x_2313) ;  /* 0xfffffffc00f08947 */ /* 0x008fea000383ffff */
[----:B------:R-:W-:Y:S05]  /*15f40*/  BRA `(.L_x_2428) ;  /* 0xffffffb000cc7947 */ /* 0x000fea000383ffff */
.L_x_2322:
[----:B-1----:R1:W2:Y:S02]  /*15f50*/  SYNCS.PHASECHK.TRANS64.TRYWAIT P0, [R3+URZ+0x34840], R2 ;  /* 0x03484002030075a7 */ /* 0x0022a4000800017f */
[----:B--2---:R-:W-:Y:S05]  /*15f60*/  @!P0 NANOSLEEP.SYNCS 0x989680 ;  /* 0x009896800000895d */ /* 0x004fea0003900000 */
[----:B------:R-:W2:Y:S02]  /*15f70*/  @!P0 SYNCS.PHASECHK.TRANS64 P0, [R3+URZ+0x34840], R2 ;  /* 0x03484002030085a7 */ /* 0x000ea4000800007f */
[----:B--2---:R-:W-:Y:S05]  /*15f80*/  @!P0 BRA `(.L_x_2322) ;  /* 0xfffffffc00f08947 */ /* 0x004fea000383ffff */
[----:B------:R-:W-:Y:S05]  /*15f90*/  BRA `(.L_x_2429) ;  /* 0xffffffb400a87947 */ /* 0x000fea000383ffff */
.L_x_2329:
[----:B-1----:R1:W2:Y:S02]  /*15fa0*/  SYNCS.PHASECHK.TRANS64.TRYWAIT P0, [R3+URZ+0x60], R2 ;  /* 0x00006002030075a7 */ /* 0x0022a4000800017f */
[----:B--2---:R-:W-:Y:S05]  /*15fb0*/  @!P0 NANOSLEEP.SYNCS 0x989680 ;  /* 0x009896800000895d */ /* 0x004fea0003900000 */
[----:B------:R-:W2:Y:S02]  /*15fc0*/  @!P0 SYNCS.PHASECHK.TRANS64 P0, [R3+URZ+0x60], R2 ;  /* 0x00006002030085a7 */ /* 0x000ea4000800007f */
[----:B--2---:R-:W-:Y:S05]  /*15fd0*/  @!P0 BRA `(.L_x_2329) ;  /* 0xfffffffc00f08947 */ /* 0x004fea000383ffff */
[----:B------:R-:W-:Y:S05]  /*15fe0*/  BRA `(.L_x_2430) ;  /* 0xffffffb800b87947 */ /* 0x000fea000383ffff */
.L_x_2338:
[----:B-1----:R1:W2:Y:S02]  /*15ff0*/  SYNCS.PHASECHK.TRANS64.TRYWAIT P0, [R3+URZ+0x34840], R2 ;  /* 0x03484002030075a7 */ /* 0x0022a4000800017f */
[----:B--2---:R-:W-:Y:S05]  /*16000*/  @!P0 NANOSLEEP.SYNCS 0x989680 ;  /* 0x009896800000895d */ /* 0x004fea0003900000 */
[----:B------:R-:W2:Y:S02]  /*16010*/  @!P0 SYNCS.PHASECHK.TRANS64 P0, [R3+URZ+0x34840], R2 ;  /* 0x03484002030085a7 */ /* 0x000ea4000800007f */
[----:B--2---:R-:W-:Y:S05]  /*16020*/  @!P0 BRA `(.L_x_2338) ;  /* 0xfffffffc00f08947 */ /* 0x004fea000383ffff */
[----:B------:R-:W-:Y:S05]  /*16030*/  BRA `(.L_x_2431) ;  /* 0xffffffc000487947 */ /* 0x000fea000383ffff */
.L_x_2345:
[----:B0-----:R0:W1:Y:S02]  /*16040*/  SYNCS.PHASECHK.TRANS64.TRYWAIT P0, [R2+URZ+0x60], R3 ;  /* 0x00006003020075a7 */ /* 0x001064000800017f */
[----:B-1----:R-:W-:Y:S05]  /*16050*/  @!P0 NANOSLEEP.SYNCS 0x989680 ;  /* 0x009896800000895d */ /* 0x002fea0003900000 */
[----:B------:R-:W1:Y:S02]  /*16060*/  @!P0 SYNCS.PHASECHK.TRANS64 P0, [R2+URZ+0x60], R3 ;  /* 0x00006003020085a7 */ /* 0x000e64000800007f */
[----:B-1----:R-:W-:Y:S05]  /*16070*/  @!P0 BRA `(.L_x_2345) ;  /* 0xfffffffc00f08947 */ /* 0x002fea000383ffff */
[----:B------:R-:W-:Y:S05]  /*16080*/  BRA `(.L_x_2432) ;  /* 0xffffffc400587947 */ /* 0x000fea000383ffff */
.L_x_2354:
[----:B--2---:R2:W3:Y:S02]  /*16090*/  SYNCS.PHASECHK.TRANS64.TRYWAIT P0, [R2+URZ+0x34840], R3 ;  /* 0x03484003020075a7 */ /* 0x0044e4000800017f */
[----:B---3--:R-:W-:Y:S05]  /*160a0*/  @!P0 NANOSLEEP.SYNCS 0x989680 ;  /* 0x009896800000895d */ /* 0x008fea0003900000 */
[----:B------:R-:W3:Y:S02]  /*160b0*/  @!P0 SYNCS.PHASECHK.TRANS64 P0, [R2+URZ+0x34840], R3 ;  /* 0x03484003020085a7 */ /* 0x000ee4000800007f */
[----:B---3--:R-:W-:Y:S05]  /*160c0*/  @!P0 BRA `(.L_x_2354) ;  /* 0xfffffffc00f08947 */ /* 0x008fea000383ffff */
[----:B------:R-:W-:Y:S05]  /*160d0*/  BRA `(.L_x_2433) ;  /* 0xffffffc800b87947 */ /* 0x000fea000383ffff */
.L_x_2361:
[----:B0-----:R0:W1:Y:S02]  /*160e0*/  SYNCS.PHASECHK.TRANS64.TRYWAIT P0, [R2+URZ+0x60], R5 ;  /* 0x00006005020075a7 */ /* 0x001064000800017f */
[----:B-1----:R-:W-:Y:S05]  /*160f0*/  @!P0 NANOSLEEP.SYNCS 0x989680 ;  /* 0x009896800000895d */ /* 0x002fea0003900000 */
[----:B------:R-:W1:Y:S02]  /*16100*/  @!P0 SYNCS.PHASECHK.TRANS64 P0, [R2+URZ+0x60], R5 ;  /* 0x00006005020085a7 */ /* 0x000e64000800007f */
[----:B-1----:R-:W-:Y:S05]  /*16110*/  @!P0 BRA `(.L_x_2361) ;  /* 0xfffffffc00f08947 */ /* 0x002fea000383ffff */
[----:B------:R-:W-:Y:S05]  /*16120*/  BRA `(.L_x_2434) ;  /* 0xffffffcc00c87947 */ /* 0x000fea000383ffff */
.L_x_2372:
[----:B--2---:R2:W3:Y:S02]  /*16130*/  SYNCS.PHASECHK.TRANS64.TRYWAIT P0, [R0+URZ+0x34860], R2 ;  /* 0x03486002000075a7 */ /* 0x0044e4000800017f */
[----:B---3--:R-:W-:Y:S05]  /*16140*/  @!P0 NANOSLEEP.SYNCS 0x989680 ;  /* 0x009896800000895d */ /* 0x008fea0003900000 */
[----:B------:R-:W3:Y:S02]  /*16150*/  @!P0 SYNCS.PHASECHK.TRANS64 P0, [R0+URZ+0x34860], R2 ;  /* 0x03486002000085a7 */ /* 0x000ee4000800007f */
[----:B---3--:R-:W-:Y:S05]  /*16160*/  @!P0 BRA `(.L_x_2372) ;  /* 0xfffffffc00f08947 */ /* 0x008fea000383ffff */
[----:B------:R-:W-:Y:S05]  /*16170*/  BRA `(.L_x_2435) ;  /* 0xffffffd400147947 */ /* 0x000fea000383ffff */
.L_x_2379:
[----:B------:R-:W2:Y:S01]  /*16180*/  LDL R0, [R1] ;  /* 0x0000000001007983 */ /* 0x000ea20000100800 */
[----:B------:R-:W-:Y:S01]  /*16190*/  BSSY B0, `(.L_x_2436) ;  /* 0x0000008000007945 */ /* 0x000fe20003800000 */
[----:B0-----:R-:W-:Y:S02]  /*161a0*/  IMAD.MOV.U32 R12, RZ, RZ, RZ ;  /* 0x000000ffff0c7224 */ /* 0x001fe400078e00ff */
[----:B------:R-:W-:Y:S02]  /*161b0*/  IMAD.MOV.U32 R11, RZ, RZ, 0x1f ;  /* 0x0000001fff0b7424 */ /* 0x000fe400078e00ff */
[----:B------:R-:W-:Y:S02]  /*161c0*/  IMAD.MOV.U32 R15, RZ, RZ, -0x1 ;  /* 0xffffffffff0f7424 */ /* 0x000fe400078e00ff */
[----:B--2---:R-:W-:-:S07]  /*161d0*/  IMAD.MOV.U32 R13, RZ, RZ, R0 ;  /* 0x000000ffff0d7224 */ /* 0x004fce00078e0000 */
[----:B-1-3--:R-:W-:Y:S05]  /*161e0*/  WARPSYNC.COLLECTIVE R15, `(.L_x_2437) ;  /* 0x000000000f087348 */ /* 0x00afea0003c00000 */
[----:B------:R0:W2:Y:S02]  /*161f0*/  SHFL.IDX P6, R14, R13, R12, R11 ;  /* 0x0000000c0d0e7389 */ /* 0x0000a400000c000b */
[----:B0123--:R-:W-:Y:S01]  /*16200*/  ENDCOLLECTIVE ;  /* 0x000000000000791b */ /* 0x00ffe20003800000 */
.L_x_2437:
[----:B------:R-:W-:Y:S05]  /*16210*/  BSYNC B0 ;  /* 0x0000000000007941 */ /* 0x000fea0003800000 */
.L_x_2436:
        /* <DEDUP_REMOVED lines=9> */
.L_x_2438:
        /* <DEDUP_REMOVED lines=11> */
[----:B------:R-:W-:Y:S02]  /*16360*/  CS2R R6, SRZ ;  /* 0x0000000000067805 */ /* 0x000fe4000001ff00 */
[C---:B------:R-:W-:Y:S02]  /*16370*/  ISETP.GE.U32.AND P2, PT, R10.reuse, 0x2, PT ;  /* 0x000000020a00780c */ /* 0x040fe40003f46070 */
[C---:B------:R-:W-:Y:S02]  /*16380*/  ISETP.GE.U32.AND P3, PT, R10.reuse, 0x4, PT ;  /* 0x000000040a00780c */ /* 0x040fe40003f66070 */
[C---:B------:R-:W-:Y:S02]  /*16390*/  ISETP.GE.U32.AND P4, PT, R10.reuse, 0x8, PT ;  /* 0x000000080a00780c */ /* 0x040fe40003f86070 */
[----:B------:R-:W-:Y:S01]  /*163a0*/  ISETP.GE.U32.AND P5, PT, R10, 0x10, PT ;  /* 0x000000100a00780c */ /* 0x000fe20003fa6070 */
        /* <DEDUP_REMOVED lines=9> */
.L_x_2439:
        /* <DEDUP_REMOVED lines=8> */
.L_x_2440:
        /* <DEDUP_REMOVED lines=8> */
.L_x_2441:
        /* <DEDUP_REMOVED lines=8> */
.L_x_2442:
        /* <DEDUP_REMOVED lines=8> */
.L_x_2443:
        /* <DEDUP_REMOVED lines=9> */
.L_x_2444:
[----:B------:R-:W-:Y:S01]  /*166d0*/  IMAD.MOV.U32 R9, RZ, RZ, R14 ;  /* 0x000000ffff097224 */ /* 0x000fe200078e000e */
[----:B------:R-:W-:Y:S06]  /*166e0*/  BRA `(.L_x_2445) ;  /* 0xffffffd400887947 */ /* 0x000fec000383ffff */
.L_x_2382:
        /* <DEDUP_REMOVED lines=8> */
.L_x_2447:
[----:B------:R-:W-:Y:S05]  /*16770*/  BSYNC B0 ;  /* 0x0000000000007941 */ /* 0x000fea0003800000 */
.L_x_2446:
        /* <DEDUP_REMOVED lines=10> */
.L_x_2448:
        /* <DEDUP_REMOVED lines=8> */
.L_x_2449:
        /* <DEDUP_REMOVED lines=8> */
.L_x_2450:
        /* <DEDUP_REMOVED lines=8> */
.L_x_2451:
        /* <DEDUP_REMOVED lines=9> */
.L_x_2452:
[----:B------:R-:W-:Y:S01]  /*16a30*/  IMAD.MOV.U32 R9, RZ, RZ, R14 ;  /* 0x000000ffff097224 */ /* 0x000fe200078e000e */
[----:B------:R-:W-:Y:S06]  /*16a40*/  BRA `(.L_x_2453) ;  /* 0xffffffd4005c7947 */ /* 0x000fec000383ffff */
.L_x_2384:
[----:B------:R-:W-:Y:S01]  /*16a50*/  BSSY B0, `(.L_x_2454) ;  /* 0x0000006000007945 */ /* 0x000fe20003800000 */
[----:B------:R-:W-:Y:S01]  /*16a60*/  PLOP3.LUT P6, PT, P6, PT, PT, 0x8, 0x0 ;  /* 0x000000000000781c */ /* 0x000fe200037ce170 */
[----:B------:R-:W-:-:S12]  /*16a70*/  IMAD.MOV.U32 R15, RZ, RZ, -0x1 ;  /* 0xffffffffff0f7424 */ /* 0x000fd800078e00ff */
[----:B0-----:R-:W-:Y:S05]  /*16a80*/  WARPSYNC.COLLECTIVE R15, `(.L_x_2455) ;  /* 0x000000000f087348 */ /* 0x001fea0003c00000 */
[----:B------:R-:W-:Y:S01]  /*16a90*/  VOTE.ANY R14, PT, P6 ;  /* 0x00000000000e7806 */ /* 0x000fe200030e0100 */
[----:B0-----:R-:W-:Y:S06]  /*16aa0*/  ENDCOLLECTIVE ;  /* 0x000000000000791b */ /* 0x001fec0003800000 */
.L_x_2455:
[----:B------:R-:W-:Y:S05]  /*16ab0*/  BSYNC B0 ;  /* 0x0000000000007941 */ /* 0x000fea0003800000 */
.L_x_2454:
        /* <DEDUP_REMOVED lines=10> */
.L_x_2456:
[----:B------:R-:W-:Y:S02]  /*16b60*/  IMAD.MOV.U32 R13, RZ, RZ, R7 ;  /* 0x000000ffff0d7224 */ /* 0x000fe400078e0007 */
[----:B------:R-:W-:-:S07]  /*16b70*/  IMAD.MOV.U32 R0, RZ, RZ, R14 ;  /* 0x000000ffff007224 */ /* 0x000fce00078e000e */
[----:B------:R-:W-:Y:S05]  /*16b80*/  WARPSYNC.COLLECTIVE R15, `(.L_x_2457) ;  /* 0x000000000f087348 */ /* 0x000fea0003c00000 */
[----:B------:R0:W1:Y:S02]  /*16b90*/  SHFL.IDX P6, R14, R13, R12, R11 ;  /* 0x0000000c0d0e7389 */ /* 0x00006400000c000b */
[----:B01----:R-:W-:Y:S01]  /*16ba0*/  ENDCOLLECTIVE ;  /* 0x000000000000791b */ /* 0x003fe20003800000 */
.L_x_2457:
[----:B------:R-:W-:Y:S02]  /*16bb0*/  IMAD.MOV.U32 R7, RZ, RZ, R14 ;  /* 0x000000ffff077224 */ /* 0x000fe400078e000e */
[----:B------:R-:W-:-:S05]  /*16bc0*/  IMAD.IADD R6, R10, 0x1, R16 ;  /* 0x000000010a067824 */ /* 0x000fca00078e0210 */
[----:B------:R0:W-:Y:S01]  /*16bd0*/  STL [R1+0xc], R6 ;  /* 0x00000c0601007387 */ /* 0x0001e20000100800 */
[----:B------:R-:W-:Y:S05]  /*16be0*/  BRA `(.L_x_2458) ;  /* 0xffffffd4003c7947 */ /* 0x000fea000383ffff */
.L_x_2386:
        /* <DEDUP_REMOVED lines=8> */
.L_x_2460:
[----:B------:R-:W-:Y:S05]  /*16c70*/  BSYNC B0 ;  /* 0x0000000000007941 */ /* 0x000fea0003800000 */
.L_x_2459:
[----:B------:R-:W-:Y:S01]  /*16c80*/  IMAD.MOV.U32 R2, RZ, RZ, R14 ;  /* 0x000000ffff027224 */ /* 0x000fe200078e000e */
[----:B------:R-:W-:Y:S06]  /*16c90*/  BRA `(.L_x_2461) ;  /* 0xffffffd400287947 */ /* 0x000fec000383ffff */
.L_x_2392:
[----:B0-----:R0:W1:Y:S02]  /*16ca0*/  SYNCS.PHASECHK.TRANS64.TRYWAIT P0, [R0+URZ+0x34820], R3 ;  /* 0x03482003000075a7 */ /* 0x001064000800017f */
[----:B-1----:R-:W-:Y:S05]  /*16cb0*/  @!P0 NANOSLEEP.SYNCS 0x989680 ;  /* 0x009896800000895d */ /* 0x002fea0003900000 */
[----:B------:R-:W1:Y:S02]  /*16cc0*/  @!P0 SYNCS.PHASECHK.TRANS64 P0, [R0+URZ+0x34820], R3 ;  /* 0x03482003000085a7 */ /* 0x000e64000800007f */
[----:B-1----:R-:W-:Y:S05]  /*16cd0*/  @!P0 BRA `(.L_x_2392) ;  /* 0xfffffffc00f08947 */ /* 0x002fea000383ffff */
[----:B------:R-:W-:Y:S05]  /*16ce0*/  BRA `(.L_x_2462) ;  /* 0xffffffdc00c87947 */ /* 0x000fea000383ffff */
.L_x_2393:
        /* <DEDUP_REMOVED lines=11> */
.L_x_2464:
[----:B------:R-:W-:Y:S05]  /*16da0*/  BSYNC B0 ;  /* 0x0000000000007941 */ /* 0x000fea0003800000 */
.L_x_2463:
[----:B------:R-:W-:Y:S05]  /*16db0*/  BRA `(.L_x_2465) ;  /* 0xffffffdc00b07947 */ /* 0x000fea000383ffff */
.L_x_2396:
[----:B------:R-:W-:Y:S01]  /*16dc0*/  BSSY B1, `(.L_x_2466) ;  /* 0x0000006000017945 */ /* 0x000fe20003800000 */
[----:B------:R-:W-:-:S07]  /*16dd0*/  IMAD.MOV.U32 R15, RZ, RZ, -0x1 ;  /* 0xffffffffff0f7424 */ /* 0x000fce00078e00ff */
[----:B01----:R-:W-:Y:S05]  /*16de0*/  WARPSYNC.COLLECTIVE R15, `(.L_x_2467) ;  /* 0x000000000f0c7348 */ /* 0x003fea0003c00000 */
[----:B------:R-:W-:Y:S02]  /*16df0*/  ELECT P6, UR62, PT ;  /* 0x00000000003e782f */ /* 0x000fe400038c0000 */
[----:B------:R-:W-:Y:S01]  /*16e00*/  MOV R14, UR62 ;  /* 0x0000003e000e7c02 */ /* 0x000fe20008000f00 */
[----:B01----:R-:W-:Y:S10]  /*16e10*/  ENDCOLLECTIVE ;  /* 0x000000000000791b */ /* 0x003ff40003800000 */
.L_x_2467:
[----:B------:R-:W-:Y:S05]  /*16e20*/  BSYNC B1 ;  /* 0x0000000000017941 */ /* 0x000fea0003800000 */
.L_x_2466:
[----:B------:R-:W-:Y:S05]  /*16e30*/  BRA `(.L_x_2468) ;  /* 0xffffffdc00a87947 */ /* 0x000fea000383ffff */
.L_x_2398:
[----:B0-----:R0:W1:Y:S02]  /*16e40*/  SYNCS.PHASECHK.TRANS64.TRYWAIT P0, [R6+URZ], R5 ;  /* 0x00000005060075a7 */ /* 0x001064000800017f */
[----:B-1----:R-:W-:Y:S05]  /*16e50*/  @!P0 NANOSLEEP.SYNCS 0x989680 ;  /* 0x009896800000895d */ /* 0x002fea0003900000 */
[----:B------:R-:W1:Y:S02]  /*16e60*/  @!P0 SYNCS.PHASECHK.TRANS64 P0, [R6+URZ], R5 ;  /* 0x00000005060085a7 */ /* 0x000e64000800007f */
[----:B-1----:R-:W-:Y:S05]  /*16e70*/  @!P0 BRA `(.L_x_2398) ;  /* 0xfffffffc00f08947 */ /* 0x002fea000383ffff */
[----:B------:R-:W-:Y:S05]  /*16e80*/  BRA `(.L_x_2469) ;  /* 0xffffffdc00e07947 */ /* 0x000fea000383ffff */
.L_x_2399:
[----:B-1----:R1:W2:Y:S02]  /*16e90*/  SYNCS.PHASECHK.TRANS64.TRYWAIT P0, [R7+URZ], R2 ;  /* 0x00000002070075a7 */ /* 0x0022a4000800017f */
[----:B--2---:R-:W-:Y:S05]  /*16ea0*/  @!P0 NANOSLEEP.SYNCS 0x989680 ;  /* 0x009896800000895d */ /* 0x004fea0003900000 */
[----:B------:R-:W2:Y:S02]  /*16eb0*/  @!P0 SYNCS.PHASECHK.TRANS64 P0, [R7+URZ], R2 ;  /* 0x00000002070085a7 */ /* 0x000ea4000800007f */
[----:B--2---:R-:W-:Y:S05]  /*16ec0*/  @!P0 BRA `(.L_x_2399) ;  /* 0xfffffffc00f08947 */ /* 0x004fea000383ffff */
[----:B------:R-:W-:Y:S05]  /*16ed0*/  BRA `(.L_x_2470) ;  /* 0xffffffdc00d47947 */ /* 0x000fea000383ffff */
.L_x_2401:
[----:B--2---:R2:W3:Y:S02]  /*16ee0*/  SYNCS.PHASECHK.TRANS64.TRYWAIT P0, [R4+URZ], R5 ;  /* 0x00000005040075a7 */ /* 0x0044e4000800017f */
[----:B---3--:R-:W-:Y:S05]  /*16ef0*/  @!P0 NANOSLEEP.SYNCS 0x989680 ;  /* 0x009896800000895d */ /* 0x008fea0003900000 */
[----:B------:R-:W3:Y:S02]  /*16f00*/  @!P0 SYNCS.PHASECHK.TRANS64 P0, [R4+URZ], R5 ;  /* 0x00000005040085a7 */ /* 0x000ee4000800007f */
[----:B---3--:R-:W-:Y:S05]  /*16f10*/  @!P0 BRA `(.L_x_2401) ;  /* 0xfffffffc00f08947 */ /* 0x008fea000383ffff */
[----:B------:R-:W-:Y:S05]  /*16f20*/  BRA `(.L_x_2471) ;  /* 0xffffffdc00d87947 */ /* 0x000fea000383ffff */
.L_x_2472:
        /* <DEDUP_REMOVED lines=13> */
.L_x_15165:


//--------------------- .text._ZN7cutlass13device_kernelIN5flash11enable_sm90INS1_16FlashAttnFwdSm90INS1_25CollectiveMainloopFwdSm90ILi2EN4cute5tupleIJNS5_1CILi1EEES8_S8_EEENS6_IJNS7_ILi128EEESA_NS7_ILi192EEEEEELi128ENS_6half_tEfNS_4arch4Sm90ELb1ELb0ELb1ELb1ELb0ELb1ELb0ELb1ELb1ELb1ELb1ELb0EEENS1_21CollectiveEpilogueFwdINS6_IJSA_SA_SA_EEES9_SD_SF_Li256ELb1ELb1ELb1ELb0EEENS1_36VarlenDynamicPersistentTileSchedulerILi128ELi128ELi256ELi128ELb1ELb1ELb1ELb1ELb1ELb1EEEEEEEEEvNT_6ParamsE --------------------------
	.section	.text._ZN7cutlass13device_kernelIN5flash11enable_sm90INS1_16FlashAttnFwdSm90INS1_25CollectiveMainloopFwdSm90ILi2EN4cute5tupleIJNS5_1CILi1EEES8_S8_EEENS6_IJNS7_ILi128EEESA_NS7_ILi192EEEEEELi128ENS_6half_tEfNS_4arch4Sm90ELb1ELb0ELb1ELb1ELb0ELb1ELb0ELb1ELb1ELb1ELb1ELb0EEENS1_21CollectiveEpilogueFwdINS6_IJSA_SA_SA_EEES9_SD_SF_Li256ELb1ELb1ELb1ELb0EEENS1_36VarlenDynamicPersistentTileSchedulerILi128ELi128ELi256ELi128ELb1ELb1ELb1ELb1ELb1ELb1EEEEEEEEEvNT_6ParamsE,"ax",@progbits
	.align	128
.text._ZN7cutlass13device_kernelIN5flash11enable_sm90INS1_16FlashAttnFwdSm90INS1_25CollectiveMainloopFwdSm90ILi2EN4cute5tupleIJNS5_1CILi1EEES8_S8_EEENS6_IJNS7_ILi128EEESA_NS7_ILi192EEEEEELi128ENS_6half_tEfNS_4arch4Sm90ELb1ELb0ELb1ELb1ELb0ELb1ELb0ELb1ELb1ELb1ELb1ELb0EEENS1_21CollectiveEpilogueFwdINS6_IJSA_SA_SA_EEES9_SD_SF_Li256ELb1ELb1ELb1ELb0EEENS1_36VarlenDynamicPersistentTileSchedulerILi128ELi128ELi256ELi128ELb1ELb1ELb1ELb1ELb1ELb1EEEEEEEEEvNT_6ParamsE:
        .type           _ZN7cutlass13device_kernelIN5flash11enable_sm90INS1_16FlashAttnFwdSm90INS1_25CollectiveMainloopFwdSm90ILi2EN4cute5tupleIJNS5_1CILi1EEES8_S8_EEENS6_IJNS7_ILi128EEESA_NS7_ILi192EEEEEELi128ENS_6half_tEfNS_4arch4Sm90ELb1ELb0ELb1ELb1ELb0ELb1ELb0ELb1ELb1ELb1ELb1ELb0EEENS1_21CollectiveEpilogueFwdINS6_IJSA_SA_SA_EEES9_SD_SF_Li256ELb1ELb1ELb1ELb0EEENS1_36VarlenDynamicPersistentTileSchedulerILi128ELi128ELi256ELi128ELb1ELb1ELb1ELb1ELb1ELb1EEEEEEEEEvNT_6ParamsE,@function
        .size           _ZN7cutlass13device_kernelIN5flash11enable_sm90INS1_16FlashAttnFwdSm90INS1_25CollectiveMainloopFwdSm90ILi2EN4cute5tupleIJNS5_1CILi1EEES8_S8_EEENS6_IJNS7_ILi128EEESA_NS7_ILi192EEEEEELi128ENS_6half_tEfNS_4arch4Sm90ELb1ELb0ELb1ELb1ELb0ELb1ELb0ELb1ELb1ELb1ELb1ELb0EEENS1_21CollectiveEpilogueFwdINS6_IJSA_SA_SA_EEES9_SD_SF_Li256ELb1ELb1ELb1ELb0EEENS1_36VarlenDynamicPersistentTileSchedulerILi128ELi128ELi256ELi128ELb1ELb1ELb1ELb1ELb1ELb1EEEEEEEEEvNT_6ParamsE,(.L_x_15166 - _ZN7cutlass13device_kernelIN5flash11enable_sm90INS1_16FlashAttnFwdSm90INS1_25CollectiveMainloopFwdSm90ILi2EN4cute5tupleIJNS5_1CILi1EEES8_S8_EEENS6_IJNS7_ILi128EEESA_NS7_ILi192EEEEEELi128ENS_6half_tEfNS_4arch4Sm90ELb1ELb0ELb1ELb1ELb0ELb1ELb0ELb1ELb1ELb1ELb1ELb0EEENS1_21CollectiveEpilogueFwdINS6_IJSA_SA_SA_EEES9_SD_SF_Li256ELb1ELb1ELb1ELb0EEENS1_36VarlenDynamicPersistentTileSchedulerILi128ELi128ELi256ELi128ELb1ELb1ELb1ELb1ELb1ELb1EEEEEEEEEvNT_6ParamsE)
        .other          _ZN7cutlass13device_kernelIN5flash11enable_sm90INS1_16FlashAttnFwdSm90INS1_25CollectiveMainloopFwdSm90ILi2EN4cute5tupleIJNS5_1CILi1EEES8_S8_EEENS6_IJNS7_ILi128EEESA_NS7_ILi192EEEEEELi128ENS_6half_tEfNS_4arch4Sm90ELb1ELb0ELb1ELb1ELb0ELb1ELb0ELb1ELb1ELb1ELb1ELb0EEENS1_21CollectiveEpilogueFwdINS6_IJSA_SA_SA_EEES9_SD_SF_Li256ELb1ELb1ELb1ELb0EEENS1_36VarlenDynamicPersistentTileSchedulerILi128ELi128ELi256ELi128ELb1ELb1ELb1ELb1ELb1ELb1EEEEEEEEEvNT_6ParamsE,@"STO_CUDA_ENTRY STV_DEFAULT"
_ZN7cutlass13device_kernelIN5flash11enable_sm90INS1_16FlashAttnFwdSm90INS1_25CollectiveMainloopFwdSm90ILi2EN4cute5tupleIJNS5_1CILi1EEES8_S8_EEENS6_IJNS7_ILi128EEESA_NS7_ILi192EEEEEELi128ENS_6half_tEfNS_4arch4Sm90ELb1ELb0ELb1ELb1ELb0ELb1ELb0ELb1ELb1ELb1ELb1ELb0EEENS1_21CollectiveEpilogueFwdINS6_IJSA_SA_SA_EEES9_SD_SF_Li256ELb1ELb1ELb1ELb0EEENS1_36VarlenDynamicPersistentTileSchedulerILi128ELi128ELi256ELi128ELb1ELb1ELb1ELb1ELb1ELb1EEEEEEEEEvNT_6ParamsE:
        /* <DEDUP_REMOVED lines=24> */
.L_x_2474:
[----:B------:R-:W-:Y:S05]  /*0180*/  BSYNC B0 ;  /* 0x0000000000007941 */ /* 0x000fea0003800000 */
.L_x_2473:
        /* <DEDUP_REMOVED lines=41> */
.L_x_2475:
        /* <DEDUP_REMOVED lines=22> */
.L_x_2476:
        /* <DEDUP_REMOVED lines=18> */
.L_x_2477:
        /* <DEDUP_REMOVED lines=22> */
.L_x_2478:
        /* <DEDUP_REMOVED lines=22> */
.L_x_2479:
        /* <DEDUP_REMOVED lines=10> */
.L_x_2482:
        /* <DEDUP_REMOVED lines=19> */
[----:B------:R-:W-:Y:S02]  /*0b30*/  IMAD.MOV.U32 R16, RZ, RZ, RZ ;  /* 0x000000ffff107224 */ /* 0x000fe400078e00ff */
[----:B------:R-:W-:Y:S02]  /*0b40*/  IMAD.MOV.U32 R188, RZ, RZ, RZ ;  /* 0x000000ffffbc7224 */ /* 0x000fe400078e00ff */
[----:B------:R-:W-:Y:S02]  /*0b50*/  IMAD.MOV.U32 R187, RZ, RZ, RZ ;  /* 0x000000ffffbb7224 */ /* 0x000fe400078e00ff */
[----:B------:R-:W-:-:S06]  /*0b60*/  IMAD.MOV.U32 R184, RZ, RZ, RZ ;  /* 0x000000ffffb87224 */ /* 0x000fcc00078e00ff */
[----:B------:R-:W-:Y:S01]  /*0b70*/  UIADD3 UR4, UR4, 0x10400, URZ ;  /* 0x0001040004047890 */ /* 0x000fe2000fffe03f */
[----:B--2---:R-:W-:Y:S02]  /*0b80*/  R2UR UR5, R0 ;  /* 0x00000000000572ca */ /* 0x004fe400000e0000 */
[----:B------:R-:W-:-:S04]  /*0b90*/  SHF.R.S32.HI R0, RZ, 0x1f, R18 ;  /* 0x0000001fff007819 */ /* 0x000fc80000011412 */
[CC--:B------:R-:W-:Y:S02]  /*0ba0*/  LEA.HI R3, R0.reuse, R18.reuse, RZ, 0x7 ;  /* 0x0000001200037211 */ /* 0x0c0fe400078f38ff */
[CC--:B------:R-:W-:Y:S02]  /*0bb0*/  LEA.HI R4, R0.reuse, R18.reuse, RZ, 0x4 ;  /* 0x0000001200047211 */ /* 0x0c0fe400078f20ff */
[----:B------:R-:W-:Y:S02]  /*0bc0*/  LOP3.LUT R5, R3, 0xffffff80, RZ, 0xc0, !PT ;  /* 0xffffff8003057812 */ /* 0x000fe400078ec0ff */
[----:B------:R-:W-:Y:S01]  /*0bd0*/  SHF.R.S32.HI R7, RZ, 0x4, R4 ;  /* 0x00000004ff077819 */ /* 0x000fe20000011404 */
[----:B------:R-:W-:Y:S01]  /*0be0*/  ULOP3.LUT UR5, UR5, 0x1, URZ, 0xfc, !UPT ;  /* 0x0000000105057892 */ /* 0x000fe2000f8efc3f */
[----:B------:R-:W-:Y:S01]  /*0bf0*/  LEA.HI R196, R0, R18, RZ, 0x5 ;  /* 0x0000001200c47211 */ /* 0x000fe200078f28ff */
[----:B------:R-:W-:Y:S01]  /*0c00*/  IMAD.IADD R24, R18, 0x1, -R5 ;  /* 0x0000000112187824 */ /* 0x000fe200078e0a05 */
[----:B------:R-:W-:-:S02]  /*0c10*/  LOP3.LUT R5, R4, 0x3fffff0, RZ, 0xc0, !PT ;  /* 0x03fffff004057812 */ /* 0x000fc400078ec0ff */
[----:B------:R-:W-:Y:S02]  /*0c20*/  LEA.HI R4, R4, R7, RZ, 0x1 ;  /* 0x0000000704047211 */ /* 0x000fe400078f08ff */
[----:B------:R-:W-:Y:S01]  /*0c30*/  SHF.R.S32.HI R196, RZ, 0x5, R196 ;  /* 0x00000005ffc47819 */ /* 0x000fe200000114c4 */
[----:B------:R-:W-:Y:S01]  /*0c40*/  IMAD.IADD R5, R18, 0x1, -R5 ;  /* 0x0000000112057824 */ /* 0x000fe200078e0a05 */
[----:B------:R-:W-:Y:S02]  /*0c50*/  LOP3.LUT R4, R4, 0x1ffffffe, RZ, 0xc0, !PT ;  /* 0x1ffffffe04047812 */ /* 0x000fe400078ec0ff */
[----:B------:R-:W-:Y:S02]  /*0c60*/  SHF.R.S32.HI R6, RZ, 0x1f, R24 ;  /* 0x0000001fff067819 */ /* 0x000fe40000011418 */
[----:B------:R-:W-:Y:S01]  /*0c70*/  LEA R5, R196, R5, 0x4 ;  /* 0x00000005c4057211 */ /* 0x000fe200078e20ff */
[----:B------:R-:W-:Y:S01]  /*0c80*/  IMAD.IADD R4, R7, 0x1, -R4 ;  /* 0x0000000107047824 */ /* 0x000fe200078e0a04 */
[----:B------:R-:W-:-:S02]  /*0c90*/  LEA.HI R8, R6, R24, RZ, 0x2 ;  /* 0x0000001806087211 */ /* 0x000fc400078f10ff */
[----:B------:R-:W-:Y:S01]  /*0ca0*/  SHF.R.S32.HI R11, RZ, 0x7, R3 ;  /* 0x00000007ff0b7819 */ /* 0x000fe20000011403 */
[----:B------:R-:W-:Y:S01]  /*0cb0*/  IMAD R19, R5, 0x8, R4 ;  /* 0x0000000805137824 */ /* 0x000fe200078e0204 */
[--C-:B------:R-:W-:Y:S02]  /*0cc0*/  SHF.R.S32.HI R9, RZ, 0x2, R8.reuse ;  /* 0x00000002ff097819 */ /* 0x100fe40000011408 */
[----:B------:R-:W-:Y:S02]  /*0cd0*/  SHF.R.S32.HI R10, RZ, 0x1f, R8 ;  /* 0x0000001fff0a7819 */ /* 0x000fe40000011408 */
[----:B------:R-:W-:Y:S02]  /*0ce0*/  LEA.HI R4, R0, R18, RZ, 0x2 ;  /* 0x0000001200047211 */ /* 0x000fe400078f10ff */
[----:B------:R-:W-:Y:S02]  /*0cf0*/  LEA.HI R10, R10, R9, RZ, 0x3 ;  /* 0x000000090a0a7211 */ /* 0x000fe400078f18ff */
[----:B------:R-:W-:-:S02]  /*0d00*/  LEA.HI R6, R6, R24, RZ, 0x5 ;  /* 0x0000001806067211 */ /* 0x000fc400078f28ff */
[----:B------:R-:W-:Y:S02]  /*0d10*/  LOP3.LUT R216, R4, 0xfffffffc, RZ, 0xc0, !PT ;  /* 0xfffffffc04d87812 */ /* 0x000fe400078ec0ff */
[----:B------:R-:W-:Y:S02]  /*0d20*/  LOP3.LUT R10, R10, 0xfffffff8, RZ, 0xc0, !PT ;  /* 0xfffffff80a0a7812 */ /* 0x000fe400078ec0ff */
[----:B------:R-:W-:Y:S01]  /*0d30*/  LEA.HI R3, R3, R11, RZ, 0x1 ;  /* 0x0000000b03037211 */ /* 0x000fe200078f08ff */
[----:B------:R-:W-:Y:S01]  /*0d40*/  IMAD.IADD R216, R18, 0x1, -R216 ;  /* 0x0000000112d87824 */ /* 0x000fe200078e0ad8 */
[----:B------:R-:W-:Y:S01]  /*0d50*/  SHF.R.S32.HI R5, RZ, 0x5, R6 ;  /* 0x00000005ff057819 */ /* 0x000fe20000011406 */
[----:B------:R-:W-:Y:S01]  /*0d60*/  IMAD.IADD R10, R9, 0x1, -R10 ;  /* 0x00000001090a7824 */ /* 0x000fe200078e0a0a */
[--C-:B------:R-:W-:Y:S02]  /*0d70*/  SHF.R.S32.HI R17, RZ, 0x2, R4.reuse ;  /* 0x00000002ff117819 */ /* 0x100fe40000011404 */
[----:B------:R-:W-:Y:S01]  /*0d80*/  SHF.R.S32.HI R6, RZ, 0x1f, R4 ;  /* 0x0000001fff067819 */ /* 0x000fe20000011404 */
[----:B------:R-:W-:Y:S01]  /*0d90*/  IMAD R10, R5, 0x10, R10 ;  /* 0x00000010050a7824 */ /* 0x000fe200078e020a */
[----:B------:R-:W-:Y:S01]  /*0da0*/  LOP3.LUT R3, R3, 0x3fffffe, RZ, 0xc0, !PT ;  /* 0x03fffffe03037812 */ /* 0x000fe200078ec0ff */
[----:B------:R-:W-:Y:S01]  /*0db0*/  VIADD R214, R17, 0x40 ;  /* 0x0000004011d67836 */ /* 0x000fe20000000000 */
[----:B------:R-:W-:-:S02]  /*0dc0*/  LEA.HI R6, R6, R17, RZ, 0x3 ;  /* 0x0000001106067211 */ /* 0x000fc400078f18ff */
[----:B------:R-:W-:Y:S01]  /*0dd0*/  SHF.L.U32 R22, R216, 0x2, RZ ;  /* 0x00000002d8167819 */ /* 0x000fe200000006ff */
[----:B------:R-:W-:Y:S01]  /*0de0*/  IMAD.SHL.U32 R194, R214, 0x40, RZ ;  /* 0x00000040d6c27824 */ /* 0x000fe200078e00ff */
[----:B------:R-:W-:Y:S02]  /*0df0*/  IADD3 R3, R11, -R3, RZ ;  /* 0x800000030b037210 */ /* 0x000fe40007ffe0ff */
[----:B------:R-:W-:Y:S01]  /*0e00*/  LOP3.LUT R6, R6, 0xfffffff8, RZ, 0xc0, !PT ;  /* 0xfffffff806067812 */ /* 0x000fe200078ec0ff */
[C---:B------:R-:W-:Y:S01]  /*0e10*/  VIADD R189, R22.reuse, 0x20 ;  /* 0x0000002016bd7836 */ /* 0x040fe20000000000 */
[C---:B------:R-:W-:Y:S01]  /*0e20*/  IADD3 R191, R22.reuse, 0x40, RZ ;  /* 0x0000004016bf7810 */ /* 0x040fe20007ffe0ff */
[----:B------:R-:W-:Y:S01]  /*0e30*/  IMAD R20, R3, 0x40, R10 ;  /* 0x0000004003147824 */ /* 0x000fe200078e020a */
[----:B------:R-:W-:Y:S01]  /*0e40*/  SHF.R.S32.HI R3, RZ, 0x1f, R214 ;  /* 0x0000001fff037819 */ /* 0x000fe200000114d6 */
[----:B------:R-:W-:Y:S01]  /*0e50*/  IMAD.IADD R4, R17, 0x1, -R6 ;  /* 0x0000000111047824 */ /* 0x000fe200078e0a06 */
[C---:B------:R-:W-:Y:S01]  /*0e60*/  IADD3 R186, R22.reuse, R191, RZ ;  /* 0x000000bf16ba7210 */ /* 0x040fe20007ffe0ff */
[----:B------:R-:W-:Y:S01]  /*0e70*/  IMAD.IADD R185, R22, 0x1, R189 ;  /* 0x0000000116b97824 */ /* 0x000fe200078e02bd */
[----:B------:R-:W-:Y:S01]  /*0e80*/  STL [R1+0x7c], R20 ;  /* 0x00007c1401007387 */ /* 0x000fe20000100800 */
[----:B------:R-:W-:Y:S01]  /*0e90*/  LEA.HI R3, R3, R214, RZ, 0x3 ;  /* 0x000000d603037211 */ /* 0x000fe200078f18ff */
[----:B------:R-:W-:Y:S01]  /*0ea0*/  IMAD.SHL.U32 R195, R4, 0x40, RZ ;  /* 0x0000004004c37824 */ /* 0x000fe200078e00ff */
[----:B------:R-:W-:Y:S01]  /*0eb0*/  SHF.R.S32.HI R5, RZ, 0x1f, R186 ;  /* 0x0000001fff057819 */ /* 0x000fe200000114ba */
[----:B------:R0:W-:Y:S01]  /*0ec0*/  STL [R1+0x44], R4 ;  /* 0x0000440401007387 */ /* 0x0001e20000100800 */
[----:B------:R-:W-:Y:S01]  /*0ed0*/  LOP3.LUT R194, R194, 0x1c0, RZ, 0xc0, !PT ;  /* 0x000001c0c2c27812 */ /* 0x000fe200078ec0ff */
[----:B------:R-:W-:Y:S01]  /*0ee0*/  IMAD.SHL.U32 R3, R3, 0x40, RZ ;  /* 0x0000004003037824 */ /* 0x000fe200078e00ff */
[----:B------:R-:W-:Y:S01]  /*0ef0*/  LEA.HI R0, R0, R18, RZ, 0x3 ;  /* 0x0000001200007211 */ /* 0x000fe200078f18ff */
[C---:B------:R-:W-:Y:S01]  /*0f00*/  VIADD R192, R22.reuse, 0x30 ;  /* 0x0000003016c07836 */ /* 0x040fe20000000000 */
[----:B------:R-:W-:Y:S01]  /*0f10*/  LOP3.LUT R195, R195, 0x1c0, RZ, 0xc0, !PT ;  /* 0x000001c0c3c37812 */ /* 0x000fe200078ec0ff */
[----:B------:R-:W-:Y:S01]  /*0f20*/  VIADD R193, R22, 0x50 ;  /* 0x0000005016c17836 */ /* 0x000fe20000000000 */
[----:B------:R-:W-:-:S02]  /*0f30*/  LOP3.LUT R198, R3, 0xfffffe00, RZ, 0xc0, !PT ;  /* 0xfffffe0003c67812 */ /* 0x000fc400078ec0ff */
[----:B------:R-:W-:Y:S02]  /*0f40*/  LEA.HI R235, R5, R186, RZ, 0x3 ;  /* 0x000000ba05eb7211 */ /* 0x000fe400078f18ff */
[----:B0-----:R-:W-:Y:S02]  /*0f50*/  SHF.R.S32.HI R4, RZ, 0x1f, R185 ;  /* 0x0000001fff047819 */ /* 0x001fe400000114b9 */
[----:B------:R-:W-:Y:S02]  /*0f60*/  SHF.R.U32.HI R21, RZ, 0x3, R194 ;  /* 0x00000003ff157819 */ /* 0x000fe400000116c2 */
[CC--:B------:R-:W-:Y:S02]  /*0f70*/  LEA.HI R234, R4.reuse, R185.reuse, RZ, 0x3 ;  /* 0x000000b904ea7211 */ /* 0x0c0fe400078f18ff */
[----:B------:R-:W-:Y:S02]  /*0f80*/  LEA.HI R4, R4, R185, RZ, 0x6 ;  /* 0x000000b904047211 */ /* 0x000fe400078f30ff */
[----:B------:R-:W-:-:S02]  /*0f90*/  LOP3.LUT R9, R194, 0x38, R234, 0xf8, !PT ;  /* 0x00000038c2097812 */ /* 0x000fc400078ef8ea */
[----:B------:R-:W-:Y:S01]  /*0fa0*/  LEA.HI R6, R5, R186, RZ, 0x6 ;  /* 0x000000ba05067211 */ /* 0x000fe200078f30ff */
[----:B------:R-:W-:Y:S01]  /*0fb0*/  IMAD.SHL.U32 R3, R4, 0x80, RZ ;  /* 0x0000008004037824 */ /* 0x000fe200078e00ff */
[----:B------:R-:W-:Y:S02]  /*0fc0*/  LOP3.LUT R208, R0, 0xfffffff8, RZ, 0xc0, !PT ;  /* 0xfffffff800d07812 */ /* 0x000fe400078ec0ff */
[----:B------:R-:W-:Y:S01]  /*0fd0*/  SHF.R.U32.HI R197, RZ, 0x3, R195 ;  /* 0x00000003ffc57819 */ /* 0x000fe200000116c3 */
[----:B------:R-:W-:Y:S01]  /*0fe0*/  IMAD.SHL.U32 R7, R6, 0x80, RZ ;  /* 0x0000008006077824 */ /* 0x000fe200078e00ff */
[----:B------:R-:W-:Y:S02]  /*0ff0*/  LOP3.LUT R4, R195, 0x38, R234, 0xf8, !PT ;  /* 0x00000038c3047812 */ /* 0x000fe400078ef8ea */
[----:B------:R-:W-:Y:S02]  /*1000*/  LOP3.LUT R11, R194, 0x38, R235, 0xf8, !PT ;  /* 0x00000038c20b7812 */ /* 0x000fe400078ef8eb */
[----:B------:R-:W-:-:S02]  /*1010*/  LOP3.LUT R3, R3, 0xffffe000, RZ, 0xc0, !PT ;  /* 0xffffe00003037812 */ /* 0x000fc400078ec0ff */
[----:B------:R-:W-:Y:S02]  /*1020*/  LOP3.LUT R10, R9, R21, RZ, 0x3c, !PT ;  /* 0x00000015090a7212 */ /* 0x000fe400078e3cff */
[----:B------:R-:W-:Y:S01]  /*1030*/  IADD3 R208, R18, -R208, RZ ;  /* 0x800000d012d07210 */ /* 0x000fe20007ffe0ff */
[----:B------:R-:W-:Y:S01]  /*1040*/  IMAD.SHL.U32 R18, R216, 0x8, RZ ;  /* 0x00000008d8127824 */ /* 0x000fe200078e00ff */
[----:B------:R-:W-:Y:S01]  /*1050*/  LOP3.LUT R5, R4, R197, RZ, 0x3c, !PT ;  /* 0x000000c504057212 */ /* 0x000fe200078e3cff */
[----:B------:R-:W-:Y:S01]  /*1060*/  IMAD R4, R196, 0x200, R3 ;  /* 0x00000200c4047824 */ /* 0x000fe200078e0203 */
[----:B------:R-:W-:Y:S01]  /*1070*/  LOP3.LUT R12, R11, R21, RZ, 0x3c, !PT ;  /* 0x000000150b0c7212 */ /* 0x000fe200078e3cff */
[----:B------:R-:W-:Y:S01]  /*1080*/  IMAD.SHL.U32 R203, R208, 0x8, RZ ;  /* 0x00000008d0cb7824 */ /* 0x000fe200078e00ff */
[----:B------:R-:W-:Y:S01]  /*1090*/  IADD3 R11, R10, R3, R198 ;  /* 0x000000030a0b7210 */ /* 0x000fe20007ffe0c6 */
[----:B------:R-:W-:Y:S01]  /*10a0*/  IMAD.IADD R4, R4, 0x1, R5 ;  /* 0x0000000104047824 */ /* 0x000fe200078e0205 */
[----:B------:R-:W-:Y:S01]  /*10b0*/  MOV R3, UR5 ;  /* 0x0000000500037c02 */ /* 0x000fe20008000f00 */
[----:B------:R-:W-:Y:S01]  /*10c0*/  VIADD R207, R203, 0x40 ;  /* 0x00000040cbcf7836 */ /* 0x000fe20000000000 */
[----:B------:R-:W-:Y:S01]  /*10d0*/  SHF.R.S32.HI R233, RZ, 0x3, R0 ;  /* 0x00000003ffe97819 */ /* 0x000fe20000011400 */
[----:B------:R-:W-:Y:S01]  /*10e0*/  IMAD.U32 R0, RZ, RZ, UR4 ;  /* 0x00000004ff007e24 */ /* 0x000fe2000f8e00ff */
[----:B------:R-:W-:Y:S01]  /*10f0*/  LOP3.LUT R6, R195, 0x38, R235, 0xf8, !PT ;  /* 0x00000038c3067812 */ /* 0x000fe200078ef8eb */
[----:B------:R0:W-:Y:S01]  /*1100*/  STL [R1+0x14], R3 ;  /* 0x0000140301007387 */ /* 0x0001e20000100800 */
[----:B------:R-:W-:Y:S01]  /*1110*/  LOP3.LUT R7, R7, 0xffffe000, RZ, 0xc0, !PT ;  /* 0xffffe00007077812 */ /* 0x000fe200078ec0ff */
[----:B------:R-:W-:Y:S01]  /*1120*/  IMAD.MOV.U32 R5, RZ, RZ, R13 ;  /* 0x000000ffff057224 */ /* 0x000fe200078e000d */
[----:B------:R-:W-:Y:S01]  /*1130*/  LOP3.LUT R9, R6, R197, RZ, 0x3c, !PT ;  /* 0x000000c506097212 */ /* 0x000fe200078e3cff */
[----:B------:R1:W-:Y:S01]  /*1140*/  STL [R1+0x84], R0 ;  /* 0x0000840001007387 */ /* 0x0003e20000100800 */
[----:B------:R-:W-:-:S02]  /*1150*/  LEA R6, R196, R7, 0x9 ;  /* 0x00000007c4067211 */ /* 0x000fc400078e48ff */
[----:B------:R-:W-:Y:S02]  /*1160*/  LOP3.LUT R8, R8, 0x7ffffffc, RZ, 0xc0, !PT ;  /* 0x7ffffffc08087812 */ /* 0x000fe400078ec0ff */
[----:B------:R-:W-:Y:S01]  /*1170*/  IADD3 R12, R12, R7, R198 ;  /* 0x000000070c0c7210 */ /* 0x000fe20007ffe0c6 */
[----:B------:R-:W-:Y:S01]  /*1180*/  IMAD.IADD R10, R6, 0x1, R9 ;  /* 0x00000001060a7824 */ /* 0x000fe200078e0209 */
[----:B------:R-:W-:Y:S01]  /*1190*/  LOP3.LUT R9, R194, 0x38, R18, 0xf8, !PT ;  /* 0x00000038c2097812 */ /* 0x000fe200078ef812 */
[----:B------:R-:W-:Y:S01]  /*11a0*/  IMAD.IADD R8, R24, 0x1, -R8 ;  /* 0x0000000118087824 */ /* 0x000fe200078e0a08 */
[----:B0-----:R-:W-:Y:S01]  /*11b0*/  LEA.HI R3, R216, R216, RZ, 0x1 ;  /* 0x000000d8d8037211 */ /* 0x001fe200078f08ff */
[----:B------:R-:W-:Y:S01]  /*11c0*/  IMAD.MOV.U32 R7, RZ, RZ, R15 ;  /* 0x000000ffff077224 */ /* 0x000fe200078e000f */
[----:B-1----:R-:W-:Y:S01]  /*11d0*/  SHF.R.S32.HI R0, RZ, 0x1f, R203 ;  /* 0x0000001fff007819 */ /* 0x002fe200000114cb */
[----:B------:R-:W-:Y:S01]  /*11e0*/  IMAD.SHL.U32 R204, R8, 0x2, RZ ;  /* 0x0000000208cc7824 */ /* 0x000fe200078e00ff */
[----:B------:R-:W-:-:S02]  /*11f0*/  SHF.R.S32.HI R0, RZ, 0x1f, R192 ;  /* 0x0000001fff007819 */ /* 0x000fc400000114c0 */
[----:B------:R-:W-:Y:S01]  /*1200*/  LOP3.LUT R9, R198, R9, R21, 0xf6, !PT ;  /* 0x00000009c6097212 */ /* 0x000fe200078ef615 */
[C---:B------:R-:W-:Y:S01]  /*1210*/  VIADD R230, R204.reuse, 0x10 ;  /* 0x00000010cce67836 */ /* 0x040fe20000000000 */
[C---:B------:R-:W-:Y:S01]  /*1220*/  IADD3 R231, R204.reuse, 0x8, RZ ;  /* 0x00000008cce77810 */ /* 0x040fe20007ffe0ff */
[----:B------:R0:W-:Y:S01]  /*1230*/  STL [R1+0x40], R0 ;  /* 0x0000400001007387 */ /* 0x0001e20000100800 */
[C---:B------:R-:W-:Y:S01]  /*1240*/  VIADD R228, R204.reuse, 0x20 ;  /* 0x00000020cce47836 */ /* 0x040fe20000000000 */
[C---:B------:R-:W-:Y:S01]  /*1250*/  IADD3 R227, R204.reuse, 0x28, RZ ;  /* 0x00000028cce37810 */ /* 0x040fe20007ffe0ff */
        /* <DEDUP_REMOVED lines=8> */
[----:B0-----:R-:W-:Y:S01]  /*12e0*/  IMAD.SHL.U32 R0, R19, 0x8, RZ ;  /* 0x0000000813007824 */ /* 0x001fe200078e00ff */
[----:B------:R-:W-:Y:S01]  /*12f0*/  LOP3.LUT R3, R3, 0x1ffffffe, RZ, 0xc0, !PT ;  /* 0x1ffffffe03037812 */ /* 0x000fe200078ec0ff */
[C---:B------:R-:W-:Y:S01]  /*1300*/  VIADD R218, R204.reuse, 0x70 ;  /* 0x00000070ccda7836 */ /* 0x040fe20000000000 */
[----:B------:R-:W-:Y:S01]  /*1310*/  SHF.R.S32.HI R8, RZ, 0x1f, R222 ;  /* 0x0000001fff087819 */ /* 0x000fe200000114de */
[C---:B------:R-:W-:Y:S01]  /*1320*/  VIADD R229, R204.reuse, 0x18 ;  /* 0x00000018cce57836 */ /* 0x040fe20000000000 */
[----:B------:R0:W-:Y:S01]  /*1330*/  STL [R1+0x80], R0 ;  /* 0x0000800001007387 */ /* 0x0001e20000100800 */
[----:B------:R-:W-:Y:S01]  /*1340*/  SHF.R.S32.HI R8, RZ, 0x1f, R219 ;  /* 0x0000001fff087819 */ /* 0x000fe200000114db */
[C---:B------:R-:W-:Y:S01]  /*1350*/  VIADD R226, R204.reuse, 0x30 ;  /* 0x00000030cce27836 */ /* 0x040fe20000000000 */
[----:B------:R-:W-:Y:S01]  /*1360*/  LEA R8, R11, UR4, 0x1 ;  /* 0x000000040b087c11 */ /* 0x000fe2000f8e08ff */
[----:B------:R-:W-:Y:S01]  /*1370*/  VIADD R220, R204, 0x60 ;  /* 0x00000060ccdc7836 */ /* 0x000fe20000000000 */
[----:B------:R-:W-:Y:S01]  /*1380*/  IADD3 R3, R216, -R3, RZ ;  /* 0x80000003d8037210 */ /* 0x000fe20007ffe0ff */
[C---:B------:R-:W-:Y:S01]  /*1390*/  VIADD R217, R204.reuse, 0x78 ;  /* 0x00000078ccd97836 */ /* 0x040fe20000000000 */
[----:B------:R-:W-:-:S02]  /*13a0*/  IADD3 R223, R204, 0x48, RZ ;  /* 0x00000048ccdf7810 */ /* 0x000fc40007ffe0ff */
[----:B------:R-:W-:Y:S01]  /*13b0*/  MOV R6, R14 ;  /* 0x0000000e00067202 */ /* 0x000fe20000000f00 */
[----:B------:R-:W-:Y:S01]  /*13c0*/  IMAD R205, R3, 0x8, R20 ;  /* 0x0000000803cd7824 */ /* 0x000fe200078e0214 */
[----:B0-----:R-:W-:Y:S02]  /*13d0*/  LEA R0, R9, UR4, 0x1 ;  /* 0x0000000409007c11 */ /* 0x001fe4000f8e08ff */
[----:B------:R-:W-:Y:S02]  /*13e0*/  LEA R3, R4, UR4, 0x1 ;  /* 0x0000000404037c11 */ /* 0x000fe4000f8e08ff */
[----:B------:R-:W-:Y:S01]  /*13f0*/  SHF.R.S32.HI R9, RZ, 0x1f, R229 ;  /* 0x0000001fff097819 */ /* 0x000fe200000114e5 */
[----:B------:R0:W-:Y:S01]  /*1400*/  STL [R1+0x74], R0 ;  /* 0x0000740001007387 */ /* 0x0001e20000100800 */
[----:B------:R-:W-:Y:S02]  /*1410*/  SHF.R.S32.HI R9, RZ, 0x1f, R226 ;  /* 0x0000001fff097819 */ /* 0x000fe400000114e2 */
[----:B------:R-:W-:Y:S01]  /*1420*/  SHF.R.S32.HI R9, RZ, 0x1f, R223 ;  /* 0x0000001fff097819 */ /* 0x000fe200000114df */
[----:B------:R-:W-:Y:S01]  /*1430*/  STL [R1+0x6c], R8 ;  /* 0x00006c0801007387 */ /* 0x000fe20000100800 */
[----:B------:R-:W-:-:S02]  /*1440*/  SHF.R.S32.HI R9, RZ, 0x1f, R220 ;  /* 0x0000001fff097819 */ /* 0x000fc400000114dc */
[----:B------:R-:W-:Y:S02]  /*1450*/  IADD3 R190, R22, 0x10, RZ ;  /* 0x0000001016be7810 */ /* 0x000fe40007ffe0ff */
[----:B------:R-:W-:Y:S02]  /*1460*/  SHF.R.S32.HI R13, RZ, 0x1f, R207 ;  /* 0x0000001fff0d7819 */ /* 0x000fe400000114cf */
[----:B0-----:R-:W-:Y:S02]  /*1470*/  SHF.R.S32.HI R0, RZ, 0x1f, R230 ;  /* 0x0000001fff007819 */ /* 0x001fe400000114e6 */
[----:B------:R-:W-:Y:S02]  /*1480*/  SHF.R.S32.HI R0, RZ, 0x1f, R227 ;  /* 0x0000001fff007819 */ /* 0x000fe400000114e3 */
[----:B------:R-:W-:Y:S02]  /*1490*/  SHF.R.S32.HI R0, RZ, 0x1f, R224 ;  /* 0x0000001fff007819 */ /* 0x000fe400000114e0 */
[----:B------:R-:W-:-:S02]  /*14a0*/  SHF.R.S32.HI R0, RZ, 0x1f, R221 ;  /* 0x0000001fff007819 */ /* 0x000fc400000114dd */
[----:B------:R-:W-:Y:S02]  /*14b0*/  SHF.R.S32.HI R0, RZ, 0x1f, R218 ;  /* 0x0000001fff007819 */ /* 0x000fe400000114da */
[----:B------:R-:W-:Y:S02]  /*14c0*/  LEA R0, R12, UR4, 0x1 ;  /* 0x000000040c007c11 */ /* 0x000fe4000f8e08ff */
[----:B------:R-:W-:Y:S02]  /*14d0*/  SHF.R.S32.HI R237, RZ, 0x1f, R191 ;  /* 0x0000001fffed7819 */ /* 0x000fe400000114bf */
[----:B------:R-:W-:Y:S01]  /*14e0*/  SHF.R.S32.HI R236, RZ, 0x1f, R193 ;  /* 0x0000001fffec7819 */ /* 0x000fe200000114c1 */
[----:B------:R0:W-:Y:S01]  /*14f0*/  STL [R1+0x68], R0 ;  /* 0x0000680001007387 */ /* 0x0001e20000100800 */
[----:B------:R-:W-:Y:S02]  /*1500*/  SHF.R.S32.HI R234, RZ, 0x3, R234 ;  /* 0x00000003ffea7819 */ /* 0x000fe400000114ea */
[----:B------:R-:W-:-:S02]  /*1510*/  SHF.R.S32.HI R235, RZ, 0x3, R235 ;  /* 0x00000003ffeb7819 */ /* 0x000fc400000114eb */
[----:B------:R-:W-:Y:S02]  /*1520*/  SHF.R.S32.HI R9, RZ, 0x1f, R217 ;  /* 0x0000001fff097819 */ /* 0x000fe400000114d9 */
[----:B0-----:R-:W-:-:S05]  /*1530*/  LEA R0, R10, UR4, 0x1 ;  /* 0x000000040a007c11 */ /* 0x001fca000f8e08ff */
[----:B------:R0:W-:Y:S04]  /*1540*/  STL [R1+0x70], R0 ;  /* 0x0000700001007387 */ /* 0x0001e80000100800 */
[----:B------:R0:W-:Y:S02]  /*1550*/  STL [R1+0x78], R3 ;  /* 0x0000780301007387 */ /* 0x0001e40000100800 */
.L_x_2714:
[----:B-1----:R-:W1:Y:S01]  /*1560*/  LDC.64 R210, c[0x0][0xc88] ;  /* 0x00032200ffd27b82 */ /* 0x002e620000000a00 */
[----:B------:R-:W-:Y:S01]  /*1570*/  ULDC.64 UR4, c[0x0][0xa28] ;  /* 0x00028a0000047ab9 */ /* 0x000fe20000000a00 */
[----:B------:R-:W-:Y:S01]  /*1580*/  ULDC.64 UR8, c[0x0][0xa18] ;  /* 0x0002860000087ab9 */ /* 0x000fe20000000a00 */
[----:B------:R-:W-:Y:S01]  /*1590*/  ULDC.64 UR6, c[0x0][0xa08] ;  /* 0x0002820000067ab9 */ /* 0x000fe20000000a00 */
[----:B-1----:R-:W-:-:S06]  /*15a0*/  IMAD.WIDE R210, R7, 0x4, R210 ;  /* 0x0000000407d27825 */ /* 0x002fcc00078e02d2 */
[----:B--2---:R-:W2:Y:S01]  /*15b0*/  LDG.E R210, desc[UR60][R210.64] ;  /* 0x0000003cd2d27981 */ /* 0x004ea2000c1e1900 */
[----:B------:R-:W-:Y:S01]  /*15c0*/  ISETP.NE.U32.AND P2, PT, RZ, UR4, PT ;  /* 0x00000004ff007c0c */ /* 0x000fe2000bf45070 */
[----:B----4-:R-:W-:Y:S01]  /*15d0*/  IMAD.MOV.U32 R15, RZ, RZ, RZ ;  /* 0x000000ffff0f7224 */ /* 0x010fe200078e00ff */
[----:B------:R-:W-:Y:S01]  /*15e0*/  ISETP.NE.U32.AND P1, PT, RZ, UR8, PT ;  /* 0x00000008ff007c0c */ /* 0x000fe2000bf25070 */
[----:B------:R-:W-:Y:S01]  /*15f0*/  IMAD.MOV.U32 R27, RZ, RZ, RZ ;  /* 0x000000ffff1b7224 */ /* 0x000fe200078e00ff */
[----:B------:R-:W-:Y:S02]  /*1600*/  ISETP.NE.AND.EX P2, PT, RZ, UR5, PT, P2 ;  /* 0x00000005ff007c0c */ /* 0x000fe4000bf45320 */
[----:B------:R-:W-:Y:S02]  /*1610*/  ISETP.NE.AND.EX P1, PT, RZ, UR9, PT, P1 ;  /* 0x00000009ff007c0c */ /* 0x000fe4000bf25310 */
[----:B------:R-:W-:-:S04]  /*1620*/  ISETP.NE.U32.AND P0, PT, RZ, UR6, PT ;  /* 0x00000006ff007c0c */ /* 0x000fc8000bf05070 */
[----:B------:R-:W-:Y:S02]  /*1630*/  ISETP.NE.AND.EX P0, PT, RZ, UR7, PT, P0 ;  /* 0x00000007ff007c0c */ /* 0x000fe4000bf05300 */
[----:B--2---:R-:W-:-:S03]  /*1640*/  SHF.R.S32.HI R232, RZ, 0x1f, R210 ;  /* 0x0000001fffe87819 */ /* 0x004fc600000114d2 */
[C---:B0-----:R-:W-:Y:S02]  /*1650*/  @P2 LEA R8, P3, R210.reuse, UR4, 0x2 ;  /* 0x00000004d2082c11 */ /* 0x041fe4000f8610ff */
[C---:B------:R-:W-:Y:S02]  /*1660*/  SHF.L.U32 R211, R210.reuse, 0x2, RZ ;  /* 0x00000002d2d37819 */ /* 0x040fe400000006ff */
[C-C-:B---3--:R-:W-:Y:S01]  /*1670*/  @P2 LEA.HI.X R9, R210.reuse, UR5, R232.reuse, 0x2, P3 ;  /* 0x00000005d2092c11 */ /* 0x148fe200098f14e8 */
[----:B------:R-:W-:Y:S01]  /*1680*/  ULDC UR4, c[0x0][0x288] ;  /* 0x0000a20000047ab9 */ /* 0x000fe20000000800 */
[----:B------:R-:W-:Y:S02]  /*1690*/  SHF.L.U64.HI R212, R210, 0x2, R232 ;  /* 0x00000002d2d47819 */ /* 0x000fe400000102e8 */
[C---:B------:R-:W-:Y:S01]  /*16a0*/  IADD3 R12, P4, R211.reuse, UR6, RZ ;  /* 0x00000006d30c7c10 */ /* 0x040fe2000ff9e0ff */
[----:B------:R1:W5:Y:S01]  /*16b0*/  @P2 LDG.E R15, desc[UR60][R8.64] ;  /* 0x0000003c080f2981 */ /* 0x000362000c1e1900 */
[----:B------:R-:W-:Y:S01]  /*16c0*/  @P1 IADD3 R10, P2, R211, UR8, RZ ;  /* 0x00000008d30a1c10 */ /* 0x000fe2000ff5e0ff */
[----:B------:R-:W-:Y:S01]  /*16d0*/  IMAD.U32 R201, RZ, RZ, UR4 ;  /* 0x00000004ffc97e24 */ /* 0x000fe2000f8e00ff */
[C---:B------:R-:W-:Y:S01]  /*16e0*/  IADD3.X R13, R212.reuse, UR7, RZ, P4, !PT ;  /* 0x00000007d40d7c10 */ /* 0x040fe2000a7fe4ff */
[----:B------:R-:W-:Y:S01]  /*16f0*/  ULDC.64 UR4, c[0x0][0x418] ;  /* 0x0001060000047ab9 */ /* 0x000fe20000000a00 */
[----:B------:R-:W-:Y:S01]  /*1700*/  @P1 IADD3.X R11, R212, UR9, RZ, P2, !PT ;  /* 0x00000009d40b1c10 */ /* 0x000fe200097fe4ff */
[----:B------:R-:W-:-:S02]  /*1710*/  ULDC.64 UR6, c[0x0][0xa20] ;  /* 0x0002880000067ab9 */ /* 0x000fc40000000a00 */
[----:B------:R1:W5:Y:S04]  /*1720*/  @P0 LDG.E R27, desc[UR60][R12.64] ;  /* 0x0000003c0c1b0981 */ /* 0x000368000c1e1900 */
[----:B------:R1:W5:Y:S01]  /*1730*/  @P1 LDG.E R201, desc[UR60][R10.64] ;  /* 0x0000003c0ac91981 */ /* 0x000362000c1e1900 */
[----:B------:R-:W-:Y:S01]  /*1740*/  UISETP.NE.U32.AND UP0, UPT, UR4, URZ, UPT ;  /* 0x0000003f0400728c */ /* 0x000fe2000bf05070 */
[----:B0-----:R-:W-:Y:S02]  /*1750*/  LOP3.LUT R3, R6, 0xff000000, RZ, 0xc0, !PT ;  /* 0xff00000006037812 */ /* 0x001fe400078ec0ff */
[----:B------:R-:W-:Y:S01]  /*1760*/  ULDC UR4, c[0x0][0x424] ;  /* 0x0001090000047ab9 */ /* 0x000fe20000000800 */
[----:B------:R-:W-:Y:S01]  /*1770*/  UISETP.NE.AND.EX UP0, UPT, UR5, URZ, UPT, UP0 ;  /* 0x0000003f0500728c */ /* 0x000fe2000bf05300 */
[----:B------:R-:W-:-:S02]  /*1780*/  ISETP.NE.U32.AND P2, PT, RZ, UR6, PT ;  /* 0x00000006ff007c0c */ /* 0x000fc4000bf45070 */
[----:B------:R-:W-:Y:S01]  /*1790*/  ULDC UR5, c[0x0][0x2f0] ;  /* 0x0000bc0000057ab9 */ /* 0x000fe20000000800 */
[----:B------:R-:W-:Y:S01]  /*17a0*/  USEL UR4, UR4, 0x1, UP0 ;  /* 0x0000000104047887 */ /* 0x000fe20008000000 */
[----:B------:R-:W-:Y:S02]  /*17b0*/  LOP3.LUT R0, R6, 0xff0000, RZ, 0xc0, !PT ;  /* 0x00ff000006007812 */ /* 0x000fe400078ec0ff */
[----:B------:R-:W-:Y:S01]  /*17c0*/  SHF.R.U32.HI R3, RZ, 0x8, R3 ;  /* 0x00000008ff037819 */ /* 0x000fe20000011603 */
[----:B------:R-:W-:Y:S01]  /*17d0*/  UIMAD UR4, UR4, UR5, URZ ;  /* 0x00000005040472a4 */ /* 0x000fe2000f8e023f */
[----:B------:R-:W-:Y:S02]  /*17e0*/  ISETP.NE.AND.EX P2, PT, RZ, UR7, PT, P2 ;  /* 0x00000007ff007c0c */ /* 0x000fe4000bf45320 */
[----:B------:R-:W-:Y:S01]  /*17f0*/  ULDC UR5, c[0x0][0x348] ;  /* 0x0000d20000057ab9 */ /* 0x000fe20000000800 */
[----:B------:R-:W-:Y:S02]  /*1800*/  LEA.HI R209, R0, R3, RZ, 0x10 ;  /* 0x0000000300d17211 */ /* 0x000fe400078f80ff */
[----:B------:R-:W-:Y:S01]  /*1810*/  LOP3.LUT R206, R6, 0xffff, RZ, 0xc0, !PT ;  /* 0x0000ffff06ce7812 */ /* 0x000fe200078ec0ff */
[----:B-1----:R-:W-:Y:S07]  /*1820*/  @P1 BRA `(.L_x_2484) ;  /* 0x0000000000241947 */ /* 0x002fee0003800000 */
        /* <DEDUP_REMOVED lines=8> */
[----:B--2---:R-:W-:-:S07]  /*18b0*/  IADD3 R201, -R201, R0, RZ ;  /* 0x00000000c9c97210 */ /* 0x004fce0007ffe1ff */
.L_x_2484:
[----:B------:R-:W-:Y:S02]  /*18c0*/  IMAD.U32 R25, RZ, RZ, UR5 ;  /* 0x00000005ff197e24 */ /* 0x000fe4000f8e00ff */
[----:B------:R-:W-:Y:S01]  /*18d0*/  IMAD.U32 R26, RZ, RZ, UR4 ;  /* 0x00000004ff1a7e24 */ /* 0x000fe2000f8e00ff */
[----:B------:R-:W-:Y:S06]  /*18e0*/  @!P2 BRA `(.L_x_2485) ;  /* 0x000000000010a947 */ /* 0x000fec0003800000 */
[----:B------:R-:W-:-:S04]  /*18f0*/  IADD3 R6, P0, R211, UR6, RZ ;  /* 0x00000006d3067c10 */ /* 0x000fc8000ff1e0ff */
[----:B------:R-:W-:-:S05]  /*1900*/  IADD3.X R7, R212, UR7, RZ, P0, !PT ;  /* 0x00000007d4077c10 */ /* 0x000fca00087fe4ff */
[----:B------:R0:W5:Y:S01]  /*1910*/  LDG.E R26, desc[UR60][R6.64] ;  /* 0x0000003c061a7981 */ /* 0x000162000c1e1900 */
[----:B------:R-:W-:Y:S05]  /*1920*/  BRA `(.L_x_2486) ;  /* 0x0000000000107947 */ /* 0x000fea0003800000 */
.L_x_2485:
[----:B------:R-:W-:Y:S05]  /*1930*/  @!P0 BRA `(.L_x_2486) ;  /* 0x00000000000c8947 */ /* 0x000fea0003800000 */
[----:B------:R-:W2:Y:S04]  /*1940*/  LDG.E R3, desc[UR60][R12.64] ;  /* 0x0000003c0c037981 */ /* 0x000ea8000c1e1900 */
[----:B------:R-:W2:Y:S02]  /*1950*/  LDG.E R26, desc[UR60][R12.64+0x4] ;  /* 0x0000043c0c1a7981 */ /* 0x000ea4000c1e1900 */
[----:B--2---:R-:W-:-:S07]  /*1960*/  IMAD.IADD R26, R26, 0x1, -R3 ;  /* 0x000000011a1a7824 */ /* 0x004fce00078e0a03 */
.L_x_2486:
[----:B------:R-:W-:Y:S01]  /*1970*/  ULDC.64 UR4, c[0x0][0xa10] ;  /* 0x0002840000047ab9 */ /* 0x000fe20000000a00 */
[----:B------:R-:W1:Y:S01]  /*1980*/  LDC R4, c[0x0][0x448] ;  /* 0x00011200ff047b82 */ /* 0x000e620000000800 */
[----:B------:R-:W-:-:S04]  /*1990*/  ISETP.NE.U32.AND P0, PT, RZ, UR4, PT ;  /* 0x00000004ff007c0c */ /* 0x000fc8000bf05070 */
[----:B------:R-:W-:Y:S01]  /*19a0*/  ISETP.NE.AND.EX P0, PT, RZ, UR5, PT, P0 ;  /* 0x00000005ff007c0c */ /* 0x000fe2000bf05300 */
[----:B------:R-:W-:-:S12]  /*19b0*/  ULDC.64 UR4, c[0x0][0xa30] ;  /* 0x00028c0000047ab9 */ /* 0x000fd80000000a00 */
[----:B0-----:R-:W0:Y:S02]  /*19c0*/  @P0 LDC.64 R6, c[0x0][0xa10] ;  /* 0x00028400ff060b82 */ /* 0x001e240000000a00 */
[----:B0-----:R-:W-:-:S05]  /*19d0*/  @P0 IMAD.WIDE R6, R210, 0x4, R6 ;  /* 0x00000004d2060825 */ /* 0x001fca00078e0206 */
[----:B------:R-:W2:Y:S04]  /*19e0*/  @P0 LDG.E R0, desc[UR60][R6.64] ;  /* 0x0000003c06000981 */ /* 0x000ea8000c1e1900 */
[----:B------:R0:W2:Y:S01]  /*19f0*/  @P0 LDG.E R3, desc[UR60][R6.64+0x4] ;  /* 0x0000043c06030981 */ /* 0x0000a2000c1e1900 */
[----:B------:R-:W-:Y:S02]  /*1a00*/  ISETP.NE.U32.AND P1, PT, RZ, UR4, PT ;  /* 0x00000004ff007c0c */ /* 0x000fe4000bf25070 */
[----:B-----5:R-:W-:Y:S02]  /*1a10*/  MOV R141, R26 ;  /* 0x0000001a008d7202 */ /* 0x020fe40000000f00 */
[----:B------:R-:W-:-:S13]  /*1a20*/  ISETP.NE.AND.EX P1, PT, RZ, UR5, PT, P1 ;  /* 0x00000005ff007c0c */ /* 0x000fda000bf25310 */
[----:B------:R-:W-:-:S04]  /*1a30*/  @P1 IADD3 R8, P2, R211, UR4, RZ ;  /* 0x00000004d3081c10 */ /* 0x000fc8000ff5e0ff */
[----:B------:R-:W-:-:S05]  /*1a40*/  @P1 IADD3.X R9, R212, UR5, RZ, P2, !PT ;  /* 0x00000005d4091c10 */ /* 0x000fca00097fe4ff */
[----:B------:R3:W5:Y:S01]  /*1a50*/  @P1 LDG.E R141, desc[UR60][R8.64] ;  /* 0x0000003c088d1981 */ /* 0x000762000c1e1900 */
[----:B-1----:R-:W-:Y:S01]  /*1a60*/  ISETP.NE.AND P1, PT, R4, 0x1, PT ;  /* 0x000000010400780c */ /* 0x002fe20003f25270 */
[----:B------:R-:W-:Y:S01]  /*1a70*/  IMAD.SHL.U32 R200, R5, 0x80, RZ ;  /* 0x0000008005c87824 */ /* 0x000fe200078e00ff */
[----:B------:R-:W-:Y:S01]  /*1a80*/  IADD3 R10, -R15, R26, RZ ;  /* 0x0000001a0f0a7210 */ /* 0x000fe20007ffe1ff */
[----:B------:R-:W-:Y:S01]  /*1a90*/  BSSY B0, `(.L_x_2487) ;  /* 0x0000034000007945 */ /* 0x000fe20003800000 */
[----:B------:R-:W-:Y:S01]  /*1aa0*/  LOP3.LUT R215, R209, 0xff, RZ, 0xc0, !PT ;  /* 0x000000ffd1d77812 */ /* 0x000fe200078ec0ff */
[----:B------:R-:W-:Y:S01]  /*1ab0*/  VIADD R4, R200, 0x7f ;  /* 0x0000007fc8047836 */ /* 0x000fe20000000000 */
[----:B------:R-:W-:-:S07]  /*1ac0*/  SHF.R.U32.HI R209, RZ, 0x10, R209 ;  /* 0x00000010ffd17819 */ /* 0x000fce00000116d1 */
[----:B------:R-:W1:Y:S08]  /*1ad0*/  @P1 LDC R11, c[0x0][0x44c] ;  /* 0x00011300ff0b1b82 */ /* 0x000e700000000800 */
[----:B0-----:R-:W0:Y:S01]  /*1ae0*/  @P1 LDC R7, c[0x0][0x450] ;  /* 0x00011400ff071b82 */ /* 0x001e220000000800 */
[----:B--2---:R-:W-:Y:S02]  /*1af0*/  @P0 IMAD.IADD R25, R3, 0x1, -R0 ;  /* 0x0000000103190824 */ /* 0x004fe400078e0a00 */
[----:B-1----:R-:W-:-:S04]  /*1b00*/  @P1 IMAD.HI.U32 R0, R4, R11, RZ ;  /* 0x0000000b04001227 */ /* 0x002fc800078e00ff */
[----:B------:R-:W-:Y:S01]  /*1b10*/  IMAD.IADD R202, R10, 0x1, R25 ;  /* 0x000000010aca7824 */ /* 0x000fe200078e0219 */
[----:B0-----:R-:W-:-:S03]  /*1b20*/  @P1 SHF.R.U32.HI R4, RZ, R7, R0 ;  /* 0x00000007ff041219 */ /* 0x001fc60000011600 */
[C---:B------:R-:W-:Y:S01]  /*1b30*/  VIADD R0, R202.reuse, 0x7f ;  /* 0x0000007fca007836 */ /* 0x040fe20000000000 */
[----:B------:R-:W-:-:S04]  /*1b40*/  IADD3 R146, R202, 0x80, -R201 ;  /* 0x00000080ca927810 */ /* 0x000fc80007ffe8c9 */
[----:B------:R-:W-:Y:S01]  /*1b50*/  SHF.R.S32.HI R3, RZ, 0x1f, R0 ;  /* 0x0000001fff037819 */ /* 0x000fe20000011400 */
[----:B------:R-:W-:-:S03]  /*1b60*/  IMAD.IADD R4, R146, 0x1, R4 ;  /* 0x0000000192047824 */ /* 0x000fc600078e0204 */
[----:B------:R-:W-:Y:S02]  /*1b70*/  LEA.HI R3, R3, R0, RZ, 0x7 ;  /* 0x0000000003037211 */ /* 0x000fe400078f38ff */
[----:B------:R-:W-:Y:S02]  /*1b80*/  SHF.R.S32.HI R5, RZ, 0x1f, R4 ;  /* 0x0000001fff057819 */ /* 0x000fe40000011404 */
[----:B------:R-:W-:Y:S02]  /*1b90*/  SHF.R.S32.HI R147, RZ, 0x7, R3 ;  /* 0x00000007ff937819 */ /* 0x000fe40000011403 */
[----:B------:R-:W-:-:S04]  /*1ba0*/  LEA.HI R5, R5, R4, RZ, 0x7 ;  /* 0x0000000405057211 */ /* 0x000fc800078f38ff */
[----:B------:R-:W-:-:S04]  /*1bb0*/  SHF.R.S32.HI R0, RZ, 0x7, R5 ;  /* 0x00000007ff007819 */ /* 0x000fc80000011405 */
[----:B---3--:R-:W-:Y:S02]  /*1bc0*/  VIMNMX R9, R147, R0, PT ;  /* 0x0000000093097248 */ /* 0x008fe40003fe0100 */
[----:B------:R-:W-:Y:S02]  /*1bd0*/  MOV R0, RZ ;  /* 0x000000ff00007202 */ /* 0x000fe40000000f00 */
[----:B------:R-:W-:-:S13]  /*1be0*/  ISETP.GE.AND P0, PT, R9, 0x1, PT ;  /* 0x000000010900780c */ /* 0x000fda0003f06270 */
[----:B------:R-:W-:Y:S05]  /*1bf0*/  @!P0 BRA `(.L_x_2488) ;  /* 0x0000000000748947 */ /* 0x000fea0003800000 */
[----:B------:R-:W-:Y:S01]  /*1c00*/  ISETP.NE.AND P0, PT, R209, RZ, PT ;  /* 0x000000ffd100720c */ /* 0x000fe20003f05270 */
[----:B------:R-:W-:-:S03]  /*1c10*/  ULDC UR4, c[0x0][0x9f0] ;  /* 0x00027c0000047ab9 */ /* 0x000fc60000000800 */
[----:B------:R-:W-:-:S04]  /*1c20*/  SEL R11, R209, UR4, P0 ;  /* 0x00000004d10b7c07 */ /* 0x000fc80008000000 */
[-C--:B------:R-:W-:Y:S02]  /*1c30*/  IABS R6, R11.reuse ;  /* 0x0000000b00067213 */ /* 0x080fe40000000000 */
        /* <DEDUP_REMOVED lines=21> */
[----:B------:R-:W-:-:S05]  /*1d90*/  @P0 VIADD R5, R5, 0x1 ;  /* 0x0000000105050836 */ /* 0x000fca0000000000 */
[----:B------:R-:W-:-:S05]  /*1da0*/  MOV R0, R5 ;  /* 0x0000000500007202 */ /* 0x000fca0000000f00 */
[----:B------:R-:W-:Y:S01]  /*1db0*/  @!P2 IMAD.MOV R0, RZ, RZ, -R0 ;  /* 0x000000ffff00a224 */ /* 0x000fe200078e0a00 */
[----:B------:R-:W-:-:S07]  /*1dc0*/  @!P1 LOP3.LUT R0, RZ, R11, RZ, 0x33, !PT ;  /* 0x0000000bff009212 */ /* 0x000fce00078e33ff */
.L_x_2488:
[----:B------:R-:W-:Y:S05]  /*1dd0*/  BSYNC B0 ;  /* 0x0000000000007941 */ /* 0x000fea0003800000 */
.L_x_2487:
[----:B------:R-:W-:Y:S01]  /*1de0*/  IMAD R3, R215, R0, RZ ;  /* 0x00000000d7037224 */ /* 0x000fe200078e02ff */
[----:B------:R-:W-:-:S04]  /*1df0*/  PLOP3.LUT P2, PT, PT, PT, PT, 0x80, 0x0 ;  /* 0x000000000000781c */ /* 0x000fc80003f4f070 */
[C---:B------:R-:W-:Y:S01]  /*1e00*/  VIADDMNMX R0, R3.reuse, R0, R9, PT ;  /* 0x0000000003007246 */ /* 0x040fe20003800109 */
[----:B------:R-:W-:-:S04]  /*1e10*/  IMAD R3, R3, 0x80, -R10 ;  /* 0x0000008003037824 */ /* 0x000fc800078e0a0a */
[----:B------:R-:W-:Y:S01]  /*1e20*/  IMAD R0, R0, 0x80, -R10 ;  /* 0x0000008000007824 */ /* 0x000fe200078e0a0a */
[----:B------:R-:W-:-:S04]  /*1e30*/  VIMNMX R3, RZ, R3, !PT ;  /* 0x00000003ff037248 */ /* 0x000fc80007fe0100 */
[----:B------:R-:W-:Y:S02]  /*1e40*/  VIMNMX R0, R0, R25, PT ;  /* 0x0000001900007248 */ /* 0x000fe40003fe0100 */
[----:B------:R-:W-:Y:S02]  /*1e50*/  SHF.R.U32.HI R121, RZ, 0x7, R3 ;  /* 0x00000007ff797819 */ /* 0x000fe40000011603 */
[----:B------:R-:W-:-:S03]  /*1e60*/  ISETP.GT.AND P0, PT, R0, R3, PT ;  /* 0x000000030000720c */ /* 0x000fc60003f04270 */
[----:B------:R-:W-:-:S10]  /*1e70*/  IMAD.MOV.U32 R24, RZ, RZ, R121 ;  /* 0x000000ffff187224 */ /* 0x000fd400078e0079 */
[----:B------:R-:W-:-:S04]  /*1e80*/  @P0 IADD3 R0, R0, 0x7f, RZ ;  /* 0x0000007f00000810 */ /* 0x000fc80007ffe0ff */
[----:B------:R-:W-:-:S04]  /*1e90*/  @P0 SHF.R.S32.HI R3, RZ, 0x1f, R0 ;  /* 0x0000001fff030819 */ /* 0x000fc80000011400 */
[----:B------:R-:W-:-:S04]  /*1ea0*/  @P0 LEA.HI R3, R3, R0, RZ, 0x7 ;  /* 0x0000000003030211 */ /* 0x000fc800078f38ff */
[----:B------:R-:W-:-:S04]  /*1eb0*/  @P0 SHF.R.S32.HI R24, RZ, 0x7, R3 ;  /* 0x00000007ff180819 */ /* 0x000fc80000011403 */
[----:B------:R-:W-:-:S13]  /*1ec0*/  ISETP.GT.AND P0, PT, R24, R121, PT ;  /* 0x000000791800720c */ /* 0x000fda0003f04270 */
[----:B------:R-:W-:Y:S05]  /*1ed0*/  @!P0 BRA `(.L_x_2489) ;  /* 0x0000008800cc8947 */ /* 0x000fea0003800000 */
        /* <DEDUP_REMOVED lines=19> */
[----:B0----5:R-:W-:Y:S05]  /*2010*/  CALL.ABS.NOINC R14 ;  /* 0x000000000e007343 */ /* 0x021fea0003c00000 */
.L_x_2491:
[----:B------:R-:W-:Y:S05]  /*2020*/  BSYNC B6 ;  /* 0x0000000000067941 */ /* 0x000fea0003800000 */
.L_x_2490:
        /* <DEDUP_REMOVED lines=12> */
[----:B------:R-:W-:Y:S01]  /*20f0*/  IMAD.U32 R6, RZ, RZ, UR6 ;  /* 0x00000006ff067e24 */ /* 0x000fe2000f8e00ff */
[----:B------:R-:W-:Y:S01]  /*2100*/  MOV R12, 0x1 ;  /* 0x00000001000c7802 */ /* 0x000fe20000000f00 */
[----:B------:R-:W-:-:S02]  /*2110*/  IMAD.U32 R10, RZ, RZ, UR4 ;  /* 0x00000004ff0a7e24 */ /* 0x000fc4000f8e00ff */
[----:B------:R-:W-:Y:S02]  /*2120*/  IMAD.U32 R11, RZ, RZ, UR5 ;  /* 0x00000005ff0b7e24 */ /* 0x000fe4000f8e00ff */
[----:B------:R-:W-:Y:S02]  /*2130*/  IMAD.MOV.U32 R8, RZ, RZ, 0x70 ;  /* 0x00000070ff087424 */ /* 0x000fe400078e00ff */
[----:B------:R-:W-:-:S07]  /*2140*/  IMAD.MOV.U32 R13, RZ, RZ, RZ ;  /* 0x000000ffff0d7224 */ /* 0x000fce00078e00ff */
[----:B------:R-:W-:-:S07]  /*2150*/  LEPC R20, `(.L_x_2493) ;  /* 0x000000001014794e */ /* 0x000fce0000000000 */
[----:B0----5:R-:W-:Y:S05]  /*2160*/  CALL.ABS.NOINC R14 ;  /* 0x000000000e007343 */ /* 0x021fea0003c00000 */
.L_x_2493:
[----:B------:R-:W-:Y:S05]  /*2170*/  BSYNC B6 ;  /* 0x0000000000067941 */ /* 0x000fea0003800000 */
.L_x_2492:
[----:B------:R-:W-:Y:S01]  /*2180*/  ULDC.64 UR4, c[0x0][0x9f8] ;  /* 0x00027e0000047ab9 */ /* 0x000fe20000000a00 */
[----:B------:R-:W-:Y:S01]  /*2190*/  IMAD.MOV.U32 R3, RZ, RZ, R210 ;  /* 0x000000ffff037224 */ /* 0x000fe200078e00d2 */
[----:B------:R-:W-:Y:S01]  /*21a0*/  ISETP.NE.U32.AND P0, PT, RZ, UR4, PT ;  /* 0x00000004ff007c0c */ /* 0x000fe2000bf05070 */
[----:B------:R-:W2:Y:S01]  /*21b0*/  LDL.LU R20, [R1+0x10] ;  /* 0x0000100001147983 */ /* 0x000ea20000300800 */
[----:B------:R-:W0:Y:S01]  /*21c0*/  LDC.64 R6, c[0x0][0x300] ;  /* 0x0000c000ff067b82 */ /* 0x000e220000000a00 */
[----:B------:R-:W-:Y:S01]  /*21d0*/  IMAD.IADD R118, R27, 0x1, R26 ;  /* 0x000000011b767824 */ /* 0x000fe200078e021a */
[----:B------:R-:W-:Y:S01]  /*21e0*/  ISETP.NE.AND.EX P0, PT, RZ, UR5, PT, P0 ;  /* 0x00000005ff007c0c */ /* 0x000fe2000bf05300 */
[----:B------:R-:W-:Y:S01]  /*21f0*/  ULDC.64 UR6, c[0x0][0x330] ;  /* 0x0000cc0000067ab9 */ /* 0x000fe20000000a00 */
[C---:B------:R-:W-:Y:S02]  /*2200*/  IADD3 R8, R18.reuse, 0x80, RZ ;  /* 0x0000008012087810 */ /* 0x040fe40007ffe0ff */
[----:B------:R-:W-:Y:S01]  /*2210*/  SHF.R.S32.HI R19, RZ, 0x1f, R18 ;  /* 0x0000001fff137819 */ /* 0x000fe20000011412 */
[C---:B------:R-:W-:Y:S01]  /*2220*/  VIADD R91, R18.reuse, 0x60 ;  /* 0x00000060125b7836 */ /* 0x040fe20000000000 */
[----:B------:R-:W1:Y:S07]  /*2230*/  LDC.64 R104, c[0x0][0x3f8] ;  /* 0x0000fe00ff687b82 */ /* 0x000e6e0000000a00 */
[----:B------:R-:W-:Y:S01]  /*2240*/  @P0 IADD3 R4, P1, R211, UR4, RZ ;  /* 0x00000004d3040c10 */ /* 0x000fe2000ff3e0ff */
[----:B------:R-:W-:Y:S01]  /*2250*/  ULDC UR4, c[0x0][0x2f4] ;  /* 0x0000bd0000047ab9 */ /* 0x000fe20000000800 */
[----:B------:R-:W-:Y:S01]  /*2260*/  VIADD R12, R18, 0xa0 ;  /* 0x000000a0120c7836 */ /* 0x000fe20000000000 */
[----:B------:R-:W3:Y:S01]  /*2270*/  LDC R13, c[0x0][0x3f4] ;  /* 0x0000fd00ff0d7b82 */ /* 0x000ee20000000800 */
[----:B------:R-:W-:-:S05]  /*2280*/  @P0 IADD3.X R5, R212, UR5, RZ, P1, !PT ;  /* 0x00000005d4050c10 */ /* 0x000fca0008ffe4ff */
[----:B------:R4:W2:Y:S01]  /*2290*/  @P0 LDG.E R3, desc[UR60][R4.64] ;  /* 0x0000003c04030981 */ /* 0x0008a2000c1e1900 */
[----:B------:R-:W-:Y:S01]  /*22a0*/  ISETP.GE.AND P1, PT, R185, UR4, PT ;  /* 0x00000004b9007c0c */ /* 0x000fe2000bf26270 */
[----:B------:R-:W-:Y:S01]  /*22b0*/  IMAD.WIDE.U32 R94, R206, UR6, R18 ;  /* 0x00000006ce5e7c25 */ /* 0x000fe2000f8e0012 */
[----:B------:R-:W-:Y:S01]  /*22c0*/  ISETP.GE.AND P0, PT, R18, UR4, PT ;  /* 0x0000000412007c0c */ /* 0x000fe2000bf06270 */
[----:B------:R-:W2:Y:S01]  /*22d0*/  S2R R148, SR_TID.X ;  /* 0x0000000000947919 */ /* 0x000ea20000002100 */
[----:B------:R-:W-:Y:S01]  /*22e0*/  SEL R9, RZ, 0xffffffff, P1 ;  /* 0xffffffffff097807 */ /* 0x000fe20000800000 */
[----:B------:R-:W-:Y:S01]  /*22f0*/  IMAD R95, R206, UR7, R95 ;  /* 0x00000007ce5f7c24 */ /* 0x000fe2000f8e025f */
[----:B------:R-:W-:Y:S01]  /*2300*/  SHF.R.S32.HI R0, RZ, 0x1f, R118 ;  /* 0x0000001fff007819 */ /* 0x000fe20000011476 */
[----:B------:R-:W-:Y:S01]  /*2310*/  ULDC.64 UR6, c[0x0][0xa08] ;  /* 0x0002820000067ab9 */ /* 0x000fe20000000a00 */
[----:B------:R-:W-:Y:S01]  /*2320*/  ISETP.GE.AND P3, PT, R8, UR4, PT ;  /* 0x0000000408007c0c */ /* 0x000fe2000bf66270 */
[----:B------:R-:W-:Y:S01]  /*2330*/  IMAD.SHL.U32 R9, R9, 0x2, RZ ;  /* 0x0000000209097824 */ /* 0x000fe200078e00ff */
[----:B----4-:R-:W-:Y:S01]  /*2340*/  SEL R4, RZ, 0x1, P0 ;  /* 0x00000001ff047807 */ /* 0x010fe20000000000 */
[----:B-1----:R-:W-:Y:S01]  /*2350*/  IMAD.WIDE.U32 R98, R17, R104, R18 ;  /* 0x0000006811627225 */ /* 0x002fe200078e0012 */
[----:B------:R-:W-:-:S02]  /*2360*/  ISETP.GE.AND P0, PT, R186, UR4, PT ;  /* 0x00000004ba007c0c */ /* 0x000fc4000bf06270 */
[----:B------:R-:W-:Y:S01]  /*2370*/  LOP3.LUT R8, R9, 0x2, R4, 0xe2, !PT ;  /* 0x0000000209087812 */ /* 0x000fe200078ee204 */
[-C--:B0-----:R-:W-:Y:S01]  /*2380*/  IMAD R9, R0, R6.reuse, RZ ;  /* 0x0000000600097224 */ /* 0x081fe200078e02ff */
[----:B------:R-:W-:Y:S01]  /*2390*/  ISETP.GE.AND P1, PT, R91, UR4, PT ;  /* 0x000000045b007c0c */ /* 0x000fe2000bf26270 */
[----:B------:R-:W-:Y:S01]  /*23a0*/  IMAD.WIDE.U32 R4, R118, R6, RZ ;  /* 0x0000000676047225 */ /* 0x000fe200078e00ff */
[----:B------:R-:W-:Y:S01]  /*23b0*/  ISETP.GE.AND P2, PT, R12, UR4, PT ;  /* 0x000000040c007c0c */ /* 0x000fe2000bf46270 */
[----:B------:R-:W-:Y:S01]  /*23c0*/  ULDC.64 UR4, c[0x0][0x308] ;  /* 0x0000c20000047ab9 */ /* 0x000fe20000000a00 */
[----:B------:R-:W-:Y:S01]  /*23d0*/  SEL R10, RZ, 0x8, P1 ;  /* 0x00000008ff0a7807 */ /* 0x000fe20000800000 */
[----:B------:R-:W-:Y:S01]  /*23e0*/  IMAD R11, R118, R7, R9 ;  /* 0x00000007760b7224 */ /* 0x000fe200078e0209 */
[----:B------:R-:W-:Y:S02]  /*23f0*/  SEL R9, RZ, 0x4, P0 ;  /* 0x00000004ff097807 */ /* 0x000fe40000000000 */
[----:B------:R-:W-:-:S02]  /*2400*/  ISETP.NE.U32.AND P0, PT, RZ, UR6, PT ;  /* 0x00000006ff007c0c */ /* 0x000fc4000bf05070 */
[----:B------:R-:W-:Y:S02]  /*2410*/  IADD3 R5, R5, R11, RZ ;  /* 0x0000000b05057210 */ /* 0x000fe40007ffe0ff */
[----:B------:R-:W-:Y:S02]  /*2420*/  ISETP.NE.AND.EX P0, PT, RZ, UR7, PT, P0 ;  /* 0x00000007ff007c0c */ /* 0x000fe4000bf05300 */
[----:B------:R-:W-:Y:S01]  /*2430*/  LOP3.LUT R8, R10, R8, R9, 0xfe, !PT ;  /* 0x000000080a087212 */ /* 0x000fe200078efe09 */
[C---:B------:R-:W-:Y:S01]  /*2440*/  IMAD.WIDE.U32 R92, R206.reuse, UR4, R4 ;  /* 0x00000004ce5c7c25 */ /* 0x040fe2000f8e0004 */
[----:B------:R-:W-:Y:S02]  /*2450*/  SEL R11, RZ, 0x10, P3 ;  /* 0x00000010ff0b7807 */ /* 0x000fe40001800000 */
[----:B------:R-:W-:Y:S01]  /*2460*/  SHF.R.S32.HI R143, RZ, 0x1f, R17 ;  /* 0x0000001fff8f7819 */ /* 0x000fe20000011411 */
[----:B------:R-:W-:Y:S01]  /*2470*/  IMAD R93, R206, UR5, R93 ;  /* 0x00000005ce5d7c24 */ /* 0x000fe2000f8e025d */
[----:B------:R-:W-:Y:S01]  /*2480*/  ULDC.64 UR4, c[0x0][0x310] ;  /* 0x0000c40000047ab9 */ /* 0x000fe20000000a00 */
[----:B------:R-:W-:-:S02]  /*2490*/  LOP3.LUT R11, R8, R11, RZ, 0xfc, !PT ;  /* 0x0000000b080b7212 */ /* 0x000fc400078efcff */
[----:B------:R-:W-:Y:S01]  /*24a0*/  IMAD R8, R143, R104, RZ ;  /* 0x000000688f087224 */ /* 0x000fe200078e02ff */
[----:B---3--:R-:W-:Y:S02]  /*24b0*/  ISETP.GE.AND P4, PT, R186, R13, PT ;  /* 0x0000000dba00720c */ /* 0x008fe40003f86270 */
[----:B------:R-:W-:Y:S01]  /*24c0*/  SHF.R.S32.HI R23, RZ, 0x1f, R22 ;  /* 0x0000001fff177819 */ /* 0x000fe20000011416 */
[----:B------:R-:W-:Y:S01]  /*24d0*/  IMAD R15, R17, R105, R8 ;  /* 0x00000069110f7224 */ /* 0x000fe200078e0208 */
[----:B------:R-:W-:Y:S01]  /*24e0*/  ISETP.GE.AND P1, PT, R185, R13, PT ;  /* 0x0000000db900720c */ /* 0x000fe20003f26270 */
[----:B------:R-:W-:Y:S01]  /*24f0*/  IMAD.WIDE.U32 R8, R17, R6, R18 ;  /* 0x0000000611087225 */ /* 0x000fe200078e0012 */
[----:B------:R-:W-:-:S03]  /*2500*/  SHF.R.U32.HI R30, RZ, 0x3, R194 ;  /* 0x00000003ff1e7819 */ /* 0x000fc600000116c2 */
[----:B------:R-:W-:-:S04]  /*2510*/  IMAD.WIDE.U32 R96, R17, R104, R22 ;  /* 0x0000006811607225 */ /* 0x000fc800078e0016 */
[----:B------:R-:W-:Y:S02]  /*2520*/  IMAD.IADD R97, R97, 0x1, R15 ;  /* 0x0000000161617824 */ /* 0x000fe400078e020f */
[----:B------:R-:W-:Y:S01]  /*2530*/  IMAD.IADD R99, R15, 0x1, R99 ;  /* 0x000000010f637824 */ /* 0x000fe200078e0263 */
[----:B------:R-:W-:Y:S02]  /*2540*/  SEL R15, R13, RZ, P4 ;  /* 0x000000ff0d0f7207 */ /* 0x000fe40002000000 */
[----:B--2---:R-:W-:-:S04]  /*2550*/  LOP3.LUT R20, R20, 0xfffffffe, RZ, 0xc0, !PT ;  /* 0xfffffffe14147812 */ /* 0x004fc800078ec0ff */
[----:B------:R-:W-:-:S05]  /*2560*/  @P4 LOP3.LUT R20, R20, 0x1, RZ, 0xfc, !PT ;  /* 0x0000000114144812 */ /* 0x000fca00078efcff */
[----:B------:R0:W-:Y:S02]  /*2570*/  STL [R1+0x10], R20 ;  /* 0x0000101401007387 */ /* 0x0001e40000100800 */
[----:B0-----:R-:W-:Y:S02]  /*2580*/  IADD3 R20, R186, R15, RZ ;  /* 0x0000000fba147210 */ /* 0x001fe40007ffe0ff */
[----:B------:R-:W-:Y:S02]  /*2590*/  SHF.R.S32.HI R4, RZ, 0x1f, R3 ;  /* 0x0000001fff047819 */ /* 0x000fe40000011403 */
[----:B------:R-:W-:Y:S02]  /*25a0*/  SEL R3, R3, RZ, !P0 ;  /* 0x000000ff03037207 */ /* 0x000fe40004000000 */
[----:B------:R-:W-:Y:S02]  /*25b0*/  SEL R10, R4, RZ, !P0 ;  /* 0x000000ff040a7207 */ /* 0x000fe40004000000 */
[----:B------:R-:W0:Y:S01]  /*25c0*/  LDC.64 R4, c[0x0][0x408] ;  /* 0x00010200ff047b82 */ /* 0x000e220000000a00 */
[----:B------:R-:W-:-:S04]  /*25d0*/  IMAD.WIDE.U32 R92, R3, UR4, R92 ;  /* 0x00000004035c7c25 */ /* 0x000fc8000f8e005c */
[----:B------:R-:W-:Y:S01]  /*25e0*/  IMAD R12, R10, UR4, RZ ;  /* 0x000000040a0c7c24 */ /* 0x000fe2000f8e02ff */
[----:B------:R-:W-:-:S03]  /*25f0*/  IADD3 R90, P0, R92, R8, RZ ;  /* 0x000000085c5a7210 */ /* 0x000fc60007f1e0ff */
[----:B------:R-:W-:Y:S01]  /*2600*/  IMAD R89, R3, UR5, R12 ;  /* 0x0000000503597c24 */ /* 0x000fe2000f8e020c */
[----:B------:R-:W-:Y:S01]  /*2610*/  ULDC.64 UR4, c[0x0][0x338] ;  /* 0x0000ce0000047ab9 */ /* 0x000fe20000000a00 */
[----:B------:R-:W-:Y:S02]  /*2620*/  IMAD R12, R143, R6, RZ ;  /* 0x000000068f0c7224 */ /* 0x000fe400078e02ff */
[----:B------:R-:W-:Y:S02]  /*2630*/  IMAD.IADD R89, R93, 0x1, R89 ;  /* 0x000000015d597824 */ /* 0x000fe400078e0259 */
[----:B------:R-:W-:Y:S02]  /*2640*/  IMAD R12, R17, R7, R12 ;  /* 0x00000007110c7224 */ /* 0x000fe400078e020c */
[----:B------:R-:W-:Y:S02]  /*2650*/  IMAD R10, R10, UR4, RZ ;  /* 0x000000040a0a7c24 */ /* 0x000fe4000f8e02ff */
[----:B------:R-:W-:Y:S01]  /*2660*/  IMAD.WIDE.U32 R94, R3, UR4, R94 ;  /* 0x00000004035e7c25 */ /* 0x000fe2000f8e005e */
[----:B------:R-:W-:-:S02]  /*2670*/  IADD3.X R88, R89, R9, R12, P0, !PT ;  /* 0x0000000959587210 */ /* 0x000fc400007fe40c */
[----:B------:R-:W-:Y:S01]  /*2680*/  ISETP.GE.AND P0, PT, R18, R13, PT ;  /* 0x0000000d1200720c */ /* 0x000fe20003f06270 */
[----:B------:R-:W-:Y:S02]  /*2690*/  IMAD R3, R3, UR5, R10 ;  /* 0x0000000503037c24 */ /* 0x000fe4000f8e020a */
[-C--:B0-----:R-:W-:Y:S01]  /*26a0*/  IMAD R8, R143, R4.reuse, RZ ;  /* 0x000000048f087224 */ /* 0x081fe200078e02ff */
[----:B------:R-:W-:Y:S01]  /*26b0*/  SEL R9, R13, RZ, P0 ;  /* 0x000000ff0d097207 */ /* 0x000fe20000000000 */
[----:B------:R-:W-:-:S04]  /*26c0*/  IMAD.WIDE.U32 R100, R17, R4, R22 ;  /* 0x0000000411647225 */ /* 0x000fc800078e0016 */
[----:B------:R-:W-:Y:S01]  /*26d0*/  IMAD R21, R17, R5, R8 ;  /* 0x0000000511157224 */ /* 0x000fe200078e0208 */
[----:B------:R-:W-:Y:S01]  /*26e0*/  SEL R8, R13, RZ, P1 ;  /* 0x000000ff0d087207 */ /* 0x000fe20000800000 */
[----:B------:R-:W-:-:S03]  /*26f0*/  IMAD.WIDE.U32 R102, R17, R4, R18 ;  /* 0x0000000411667225 */ /* 0x000fc600078e0012 */
[----:B------:R-:W-:Y:S01]  /*2700*/  IADD3 R101, R101, R21, RZ ;  /* 0x0000001565657210 */ /* 0x000fe20007ffe0ff */
[----:B------:R-:W-:Y:S02]  /*2710*/  IMAD.IADD R10, R185, 0x1, R8 ;  /* 0x00000001b90a7824 */ /* 0x000fe400078e0208 */
[----:B------:R-:W-:Y:S02]  /*2720*/  IMAD.IADD R9, R18, 0x1, R9 ;  /* 0x0000000112097824 */ /* 0x000fe400078e0209 */
[----:B------:R-:W-:Y:S01]  /*2730*/  IMAD.IADD R103, R21, 0x1, R103 ;  /* 0x0000000115677824 */ /* 0x000fe200078e0267 */
[----:B------:R-:W-:Y:S02]  /*2740*/  SHF.R.S32.HI R21, RZ, 0x1f, R20 ;  /* 0x0000001fff157819 */ /* 0x000fe40000011414 */
[----:B------:R-:W-:Y:S02]  /*2750*/  SHF.R.S32.HI R15, RZ, 0x1f, R10 ;  /* 0x0000001fff0f7819 */ /* 0x000fe4000001140a */
[----:B------:R-:W-:-:S02]  /*2760*/  SHF.R.S32.HI R8, RZ, 0x1f, R9 ;  /* 0x0000001fff087819 */ /* 0x000fc40000011409 */
[----:B------:R-:W-:Y:S02]  /*2770*/  LEA.HI R32, R21, R20, RZ, 0x3 ;  /* 0x0000001415207211 */ /* 0x000fe400078f18ff */
[----:B------:R-:W-:Y:S02]  /*2780*/  LEA.HI R12, R15, R10, RZ, 0x3 ;  /* 0x0000000a0f0c7211 */ /* 0x000fe400078f18ff */
[----:B------:R-:W-:Y:S02]  /*2790*/  LEA.HI R21, R21, R20, RZ, 0x6 ;  /* 0x0000001415157211 */ /* 0x000fe400078f30ff */
[----:B------:R-:W-:Y:S02]  /*27a0*/  LEA.HI R10, R15, R10, RZ, 0x6 ;  /* 0x0000000a0f0a7211 */ /* 0x000fe400078f30ff */
[CC--:B------:R-:W-:Y:S01]  /*27b0*/  LEA.HI R14, R8.reuse, R9.reuse, RZ, 0x3 ;  /* 0x00000009080e7211 */ /* 0x0c0fe200078f18ff */
[----:B------:R-:W-:Y:S01]  /*27c0*/  IMAD.SHL.U32 R27, R21, 0x80, RZ ;  /* 0x00000080151b7824 */ /* 0x000fe200078e00ff */
[----:B------:R-:W-:Y:S01]  /*27d0*/  LEA.HI R8, R8, R9, RZ, 0x6 ;  /* 0x0000000908087211 */ /* 0x000fe200078f30ff */
[----:B------:R-:W-:Y:S01]  /*27e0*/  IMAD.SHL.U32 R20, R10, 0x80, RZ ;  /* 0x000000800a147824 */ /* 0x000fe200078e00ff */
[----:B------:R-:W-:-:S02]  /*27f0*/  LOP3.LUT R21, R194, 0x38, R14, 0xf8, !PT ;  /* 0x00000038c2157812 */ /* 0x000fc400078ef80e */
[----:B------:R-:W-:Y:S01]  /*2800*/  LOP3.LUT R28, R194, 0x38, R12, 0xf8, !PT ;  /* 0x00000038c21c7812 */ /* 0x000fe200078ef80c */
[----:B------:R-:W-:Y:S01]  /*2810*/  IMAD.SHL.U32 R9, R8, 0x80, RZ ;  /* 0x0000008008097824 */ /* 0x000fe200078e00ff */
[----:B------:R-:W-:Y:S02]  /*2820*/  LOP3.LUT R138, R21, R30, RZ, 0x3c, !PT ;  /* 0x0000001e158a7212 */ /* 0x000fe400078e3cff */
[----:B------:R-:W-:Y:S02]  /*2830*/  LOP3.LUT R21, R20, 0xffffe000, RZ, 0xc0, !PT ;  /* 0xffffe00014157812 */ /* 0x000fe400078ec0ff */
[----:B------:R-:W2:Y:S01]  /*2840*/  LDL R20, [R1+0x44] ;  /* 0x0000440001147983 */ /* 0x000ea20000100800 */
[----:B------:R-:W-:Y:S02]  /*2850*/  LOP3.LUT R9, R9, 0xffffe000, RZ, 0xc0, !PT ;  /* 0xffffe00009097812 */ /* 0x000fe400078ec0ff */
[----:B------:R-:W-:Y:S02]  /*2860*/  LOP3.LUT R8, R195, 0x38, R14, 0xf8, !PT ;  /* 0x00000038c3087812 */ /* 0x000fe400078ef80e */
[----:B------:R-:W-:-:S02]  /*2870*/  IADD3 R138, R138, R9, R198 ;  /* 0x000000098a8a7210 */ /* 0x000fc40007ffe0c6 */
[----:B------:R-:W-:Y:S02]  /*2880*/  LEA R140, R196, R9, 0x9 ;  /* 0x00000009c48c7211 */ /* 0x000fe400078e48ff */
[----:B-----5:R-:W-:Y:S02]  /*2890*/  SHF.R.S32.HI R9, RZ, 0x1f, R141 ;  /* 0x0000001fff097819 */ /* 0x020fe4000001148d */
[----:B------:R-:W-:Y:S02]  /*28a0*/  LOP3.LUT R29, R194, 0x38, R32, 0xf8, !PT ;  /* 0x00000038c21d7812 */ /* 0x000fe400078ef820 */
[----:B------:R-:W-:Y:S01]  /*28b0*/  LOP3.LUT R15, R8, R197, RZ, 0x3c, !PT ;  /* 0x000000c5080f7212 */ /* 0x000fe200078e3cff */
[----:B------:R-:W-:Y:S01]  /*28c0*/  IMAD R8, R9, R104, RZ ;  /* 0x0000006809087224 */ /* 0x000fe200078e02ff */
[----:B------:R-:W-:Y:S02]  /*28d0*/  LOP3.LUT R28, R28, R30, RZ, 0x3c, !PT ;  /* 0x0000001e1c1c7212 */ /* 0x000fe400078e3cff */
[----:B------:R-:W-:-:S02]  /*28e0*/  LOP3.LUT R27, R27, 0xffffe000, RZ, 0xc0, !PT ;  /* 0xffffe0001b1b7812 */ /* 0x000fc400078ec0ff */
[----:B------:R-:W-:Y:S01]  /*28f0*/  LOP3.LUT R29, R29, R30, RZ, 0x3c, !PT ;  /* 0x0000001e1d1d7212 */ /* 0x000fe200078e3cff */
[----:B------:R-:W-:Y:S01]  /*2900*/  IMAD R139, R196, 0x200, R21 ;  /* 0x00000200c48b7824 */ /* 0x000fe200078e0215 */
[----:B------:R-:W-:Y:S01]  /*2910*/  IADD3 R136, R28, R21, R198 ;  /* 0x000000151c887210 */ /* 0x000fe20007ffe0c6 */
[----:B------:R-:W-:Y:S01]  /*2920*/  IMAD R21, R141, R105, R8 ;  /* 0x000000698d157224 */ /* 0x000fe200078e0208 */
[----:B------:R-:W-:Y:S01]  /*2930*/  SHF.L.U64.HI R128, R104, 0x7, R105 ;  /* 0x0000000768807819 */ /* 0x000fe20000010269 */
[C---:B------:R-:W-:Y:S01]  /*2940*/  IMAD.SHL.U32 R31, R6.reuse, 0x80, RZ ;  /* 0x00000080061f7824 */ /* 0x040fe200078e00ff */
[----:B------:R-:W-:Y:S01]  /*2950*/  IADD3 R135, R29, R27, R198 ;  /* 0x0000001b1d877210 */ /* 0x000fe20007ffe0c6 */
[C---:B------:R-:W-:Y:S01]  /*2960*/  IMAD.SHL.U32 R133, R6.reuse, 0x40, RZ ;  /* 0x0000004006857824 */ /* 0x040fe200078e00ff */
[C---:B------:R-:W-:Y:S01]  /*2970*/  SHF.L.U64.HI R123, R6.reuse, 0x7, R7 ;  /* 0x00000007067b7819 */ /* 0x040fe20000010207 */
[----:B------:R-:W-:Y:S01]  /*2980*/  IMAD.WIDE.U32 R96, R141, R104, R96 ;  /* 0x000000688d607225 */ /* 0x000fe200078e0060 */
[----:B------:R-:W-:-:S02]  /*2990*/  SHF.L.U64.HI R132, R6, 0x6, R7 ;  /* 0x0000000606847819 */ /* 0x000fc40000010207 */
[C---:B------:R-:W-:Y:S01]  /*29a0*/  SHF.L.U64.HI R105, R104.reuse, 0x6, R105 ;  /* 0x0000000668697819 */ /* 0x040fe20000010269 */
[----:B------:R-:W-:Y:S01]  /*29b0*/  IMAD.WIDE.U32 R98, R141, R104, R98 ;  /* 0x000000688d627225 */ /* 0x000fe200078e0062 */
[----:B------:R-:W-:Y:S02]  /*29c0*/  SHF.L.U32 R30, R104, 0x7, RZ ;  /* 0x00000007681e7819 */ /* 0x000fe400000006ff */
[--C-:B------:R-:W-:Y:S01]  /*29d0*/  SHF.L.U64.HI R129, R4, 0x7, R5.reuse ;  /* 0x0000000704817819 */ /* 0x100fe20000010205 */
[----:B------:R-:W-:Y:S01]  /*29e0*/  IMAD.SHL.U32 R106, R104, 0x40, RZ ;  /* 0x00000040686a7824 */ /* 0x000fe200078e00ff */
[C---:B------:R-:W-:Y:S01]  /*29f0*/  SHF.L.U64.HI R29, R4.reuse, 0x6, R5 ;  /* 0x00000006041d7819 */ /* 0x040fe20000010205 */
[----:B------:R-:W-:Y:S01]  /*2a00*/  IMAD R6, R9, R4, RZ ;  /* 0x0000000409067224 */ /* 0x000fe200078e02ff */
[----:B------:R-:W-:Y:S01]  /*2a10*/  IADD3 R118, P4, R17, R118, RZ ;  /* 0x0000007611767210 */ /* 0x000fe20007f9e0ff */
[----:B------:R-:W-:Y:S01]  /*2a20*/  IMAD.SHL.U32 R28, R4, 0x80, RZ ;  /* 0x00000080041c7824 */ /* 0x000fe200078e00ff */
[----:B------:R-:W-:Y:S01]  /*2a30*/  LOP3.LUT R26, R195, 0x38, R32, 0xf8, !PT ;  /* 0x00000038c31a7812 */ /* 0x000fe200078ef820 */
[----:B------:R-:W-:Y:S01]  /*2a40*/  IMAD.WIDE.U32 R100, R141, R4, R100 ;  /* 0x000000048d647225 */ /* 0x000fe200078e0064 */
[----:B------:R-:W-:-:S02]  /*2a50*/  LOP3.LUT R10, R195, 0x38, R12, 0xf8, !PT ;  /* 0x00000038c30a7812 */ /* 0x000fc400078ef80c */
[----:B------:R-:W-:Y:S01]  /*2a60*/  MOV R122, 0x20 ;  /* 0x00000020007a7802 */ /* 0x000fe20000000f00 */
[----:B------:R-:W-:Y:S01]  /*2a70*/  IMAD.WIDE.U32 R102, R141, R4, R102 ;  /* 0x000000048d667225 */ /* 0x000fe200078e0066 */
[-C--:B------:R-:W-:Y:S02]  /*2a80*/  LOP3.LUT R26, R26, R197.reuse, RZ, 0x3c, !PT ;  /* 0x000000c51a1a7212 */ /* 0x080fe400078e3cff */
[-C--:B------:R-:W-:Y:S01]  /*2a90*/  LOP3.LUT R10, R10, R197.reuse, RZ, 0x3c, !PT ;  /* 0x000000c50a0a7212 */ /* 0x080fe200078e3cff */
[----:B------:R-:W-:Y:S01]  /*2aa0*/  IMAD.SHL.U32 R104, R4, 0x40, RZ ;  /* 0x0000004004687824 */ /* 0x000fe200078e00ff */
[----:B------:R-:W-:Y:S01]  /*2ab0*/  LOP3.LUT R4, R195, 0x18, R18, 0xf8, !PT ;  /* 0x00000018c3047812 */ /* 0x000fe200078ef812 */
[----:B------:R-:W-:Y:S02]  /*2ac0*/  IMAD R137, R196, 0x200, R27 ;  /* 0x00000200c4897824 */ /* 0x000fe400078e021b */
[----:B------:R-:W-:Y:S01]  /*2ad0*/  IMAD.X R119, R0, 0x1, R143, P4 ;  /* 0x0000000100777824 */ /* 0x000fe200020e068f */
[----:B------:R-:W-:-:S02]  /*2ae0*/  LOP3.LUT R27, R4, R197, RZ, 0x3c, !PT ;  /* 0x000000c5041b7212 */ /* 0x000fc400078e3cff */
[----:B------:R-:W-:Y:S01]  /*2af0*/  SEL R0, RZ, 0x20, P2 ;  /* 0x00000020ff007807 */ /* 0x000fe20001000000 */
[----:B------:R-:W-:Y:S01]  /*2b00*/  IMAD.IADD R140, R140, 0x1, R15 ;  /* 0x000000018c8c7824 */ /* 0x000fe200078e020f */
[----:B------:R-:W-:Y:S01]  /*2b10*/  SHF.R.S32.HI R112, RZ, 0x3, R14 ;  /* 0x00000003ff707819 */ /* 0x000fe2000001140e */
[----:B------:R-:W-:Y:S01]  /*2b20*/  IMAD.SHL.U32 R120, R13, 0x2, RZ ;  /* 0x000000020d787824 */ /* 0x000fe200078e00ff */
[----:B------:R-:W-:Y:S01]  /*2b30*/  SHF.R.S32.HI R111, RZ, 0x3, R12 ;  /* 0x00000003ff6f7819 */ /* 0x000fe2000001140c */
[----:B------:R-:W-:Y:S01]  /*2b40*/  IMAD R15, R141, R5, R6 ;  /* 0x000000058d0f7224 */ /* 0x000fe200078e0206 */
[----:B------:R-:W-:Y:S01]  /*2b50*/  LOP3.LUT R13, R12, 0xfffffff8, RZ, 0xc0, !PT ;  /* 0xfffffff80c0d7812 */ /* 0x000fe200078ec0ff */
[----:B------:R-:W-:Y:S01]  /*2b60*/  IMAD R27, R196, 0x200, R27 ;  /* 0x00000200c41b7824 */ /* 0x000fe200078e021b */
[----:B------:R-:W-:Y:S02]  /*2b70*/  LOP3.LUT R14, R14, 0xfffffff8, RZ, 0xc0, !PT ;  /* 0xfffffff80e0e7812 */ /* 0x000fe400078ec0ff */
[----:B------:R-:W-:-:S02]  /*2b80*/  LOP3.LUT R12, R32, 0xfffffff8, RZ, 0xc0, !PT ;  /* 0xfffffff8200c7812 */ /* 0x000fc400078ec0ff */
[----:B------:R-:W-:Y:S01]  /*2b90*/  LOP3.LUT R0, R11, R0, RZ, 0xfc, !PT ;  /* 0x000000000b007212 */ /* 0x000fe200078efcff */
[----:B------:R-:W-:Y:S01]  /*2ba0*/  IMAD.IADD R137, R137, 0x1, R26 ;  /* 0x0000000189897824 */ /* 0x000fe200078e021a */
[----:B------:R-:W-:Y:S01]  /*2bb0*/  IADD3 R139, R139, R10, RZ ;  /* 0x0000000a8b8b7210 */ /* 0x000fe20007ffe0ff */
[----:B------:R-:W-:Y:S01]  /*2bc0*/  IMAD.IADD R26, R97, 0x1, R21 ;  /* 0x00000001611a7824 */ /* 0x000fe200078e0215 */
[----:B------:R-:W-:Y:S01]  /*2bd0*/  SHF.R.S32.HI R145, RZ, 0x1f, R214 ;  /* 0x0000001fff917819 */ /* 0x000fe200000114d6 */
[----:B------:R-:W-:Y:S01]  /*2be0*/  IMAD.IADD R21, R21, 0x1, R99 ;  /* 0x0000000115157824 */ /* 0x000fe200078e0263 */
[----:B------:R-:W-:Y:S01]  /*2bf0*/  LEA.HI R148, R148, 0x8, RZ, 0x19 ;  /* 0x0000000894947811 */ /* 0x000fe200078fc8ff */
[----:B------:R-:W-:Y:S01]  /*2c00*/  IMAD.IADD R5, R95, 0x1, R3 ;  /* 0x000000015f057824 */ /* 0x000fe200078e0203 */
[----:B------:R-:W-:Y:S02]  /*2c10*/  SHF.R.S32.HI R110, RZ, 0x3, R32 ;  /* 0x00000003ff6e7819 */ /* 0x000fe40000011420 */
[----:B------:R-:W-:-:S02]  /*2c20*/  LOP3.LUT R11, R11, 0x1, RZ, 0xc0, !PT ;  /* 0x000000010b0b7812 */ /* 0x000fc400078ec0ff */
[----:B------:R-:W-:Y:S02]  /*2c30*/  SHF.R.S32.HI R109, RZ, 0x1f, R14 ;  /* 0x0000001fff6d7819 */ /* 0x000fe4000001140e */
[----:B------:R-:W-:Y:S02]  /*2c40*/  SHF.R.S32.HI R108, RZ, 0x1f, R13 ;  /* 0x0000001fff6c7819 */ /* 0x000fe4000001140d */
[----:B------:R-:W-:Y:S02]  /*2c50*/  SHF.R.S32.HI R107, RZ, 0x1f, R12 ;  /* 0x0000001fff6b7819 */ /* 0x000fe4000001140c */
[C---:B------:R-:W-:Y:S02]  /*2c60*/  LOP3.LUT R10, R0.reuse, 0x2, RZ, 0xc0, !PT ;  /* 0x00000002000a7812 */ /* 0x040fe400078ec0ff */
[C---:B------:R-:W-:Y:S02]  /*2c70*/  LOP3.LUT R9, R0.reuse, 0x4, RZ, 0xc0, !PT ;  /* 0x0000000400097812 */ /* 0x040fe400078ec0ff */
[----:B------:R-:W-:-:S02]  /*2c80*/  LOP3.LUT R8, R0, 0x8, RZ, 0xc0, !PT ;  /* 0x0000000800087812 */ /* 0x000fc400078ec0ff */
[C---:B------:R-:W-:Y:S02]  /*2c90*/  LOP3.LUT R7, R0.reuse, 0x10, RZ, 0xc0, !PT ;  /* 0x0000001000077812 */ /* 0x040fe400078ec0ff */
[----:B------:R-:W-:Y:S02]  /*2ca0*/  LOP3.LUT R6, R0, 0x20, RZ, 0xc0, !PT ;  /* 0x0000002000067812 */ /* 0x000fe400078ec0ff */
[----:B--2---:R-:W-:Y:S01]  /*2cb0*/  LOP3.LUT P3, RZ, R20, 0x4, RZ, 0xc0, !PT ;  /* 0x0000000414ff7812 */ /* 0x004fe2000786c0ff */
[----:B------:R-:W-:-:S03]  /*2cc0*/  IMAD.IADD R20, R101, 0x1, R15 ;  /* 0x0000000165147824 */ /* 0x000fc600078e020f */
[----:B------:R-:W-:Y:S02]  /*2cd0*/  SEL R122, R122, 0xffffffe0, !P3 ;  /* 0xffffffe07a7a7807 */ /* 0x000fe40005800000 */
[----:B------:R-:W-:Y:S02]  /*2ce0*/  IADD3 R15, R15, R103, RZ ;  /* 0x000000670f0f7210 */ /* 0x000fe40007ffe0ff */
[----:B------:R-:W-:-:S07]  /*2cf0*/  IADD3 R134, R122, R27, RZ ;  /* 0x0000001b7a867210 */ /* 0x000fce0007ffe0ff */
.L_x_2593:
[----:B0-2---:R-:W2:Y:S01]  /*2d00*/  LDL.LU R33, [R1+0x10] ;  /* 0x0000100001217983 */ /* 0x005ea20000300800 */
[----:B------:R-:W-:Y:S01]  /*2d10*/  VIADD R32, R24, 0xffffffff ;  /* 0xffffffff18207836 */ /* 0x000fe20000000000 */
[----:B------:R-:W0:Y:S01]  /*2d20*/  LDC.64 R114, c[0x0][0x2e8] ;  /* 0x0000ba00ff727b82 */ /* 0x000e220000000a00 */
[----:B------:R-:W-:Y:S01]  /*2d30*/  IMAD R43, R16, 0x6000, R27 ;  /* 0x00006000102b7824 */ /* 0x000fe200078e021b */
[----:B------:R-:W-:Y:S05]  /*2d40*/  YIELD ;  /* 0x0000000000007946 */ /* 0x000fea0003800000 */
[----:B------:R-:W-:Y:S01]  /*2d50*/  SHF.R.S32.HI R34, RZ, 0x1f, R32 ;  /* 0x0000001fff227819 */ /* 0x000fe20000011420 */
[-C--:B------:R-:W-:Y:S01]  /*2d60*/  IMAD R0, R123, R32.reuse, RZ ;  /* 0x000000207b007224 */ /* 0x080fe200078e02ff */
[----:B------:R-:W1:Y:S01]  /*2d70*/  LDC R117, c[0x0][0x3f4] ;  /* 0x0000fd00ff757b82 */ /* 0x000e620000000800 */
[----:B------:R-:W-:Y:S01]  /*2d80*/  IMAD.WIDE.U32 R124, R31, R32, RZ ;  /* 0x000000201f7c7225 */ /* 0x000fe200078e00ff */
[----:B------:R-:W-:Y:S03]  /*2d90*/  BSSY B0, `(.L_x_2494) ;  /* 0x0000764000007945 */ /* 0x000fe60003800000 */
[----:B------:R-:W-:Y:S01]  /*2da0*/  IMAD R3, R34, R31, R0 ;  /* 0x0000001f22037224 */ /* 0x000fe200078e0200 */
[CC--:B------:R-:W-:Y:S01]  /*2db0*/  IADD3 R0, P3, P4, R90.reuse, R124.reuse, R133 ;  /* 0x0000007c5a007210 */ /* 0x0c0fe20007c7e085 */
[----:B------:R-:W-:Y:S01]  /*2dc0*/  IMAD R43, R43, 0x2, R116 ;  /* 0x000000022b2b7824 */ /* 0x000fe200078e0274 */
[----:B------:R-:W-:Y:S01]  /*2dd0*/  IADD3 R4, P5, R90, R124, RZ ;  /* 0x0000007c5a047210 */ /* 0x000fe20007fbe0ff */
[----:B------:R-:W-:-:S05]  /*2de0*/  IMAD.IADD R84, R125, 0x1, R3 ;  /* 0x000000017d547824 */ /* 0x000fca00078e0203 */
[----:B------:R-:W-:Y:S02]  /*2df0*/  IADD3.X R3, R88, R84, R132, P3, P4 ;  /* 0x0000005458037210 */ /* 0x000fe40001fe8484 */
[----:B------:R-:W-:Y:S02]  /*2e00*/  ISETP.GT.AND P3, PT, R32, R121, PT ;  /* 0x000000792000720c */ /* 0x000fe40003f64270 */
[----:B0-----:R-:W-:Y:S02]  /*2e10*/  LEA R44, P2, R4, R114, 0x1 ;  /* 0x00000072042c7211 */ /* 0x001fe400078408ff */
[----:B------:R-:W-:Y:S02]  /*2e20*/  IADD3.X R24, R84, R88, RZ, P5, !PT ;  /* 0x0000005854187210 */ /* 0x000fe40002ffe4ff */
[----:B------:R-:W-:Y:S02]  /*2e30*/  LEA R40, P5, R0, R114, 0x1 ;  /* 0x0000007200287211 */ /* 0x000fe400078a08ff */
[----:B------:R-:W-:Y:S01]  /*2e40*/  LEA.HI.X R45, R4, R115, R24, 0x1, P2 ;  /* 0x00000073042d7211 */ /* 0x000fe200010f0c18 */
[----:B------:R-:W-:Y:S01]  /*2e50*/  IMAD.MOV.U32 R24, RZ, RZ, R32 ;  /* 0x000000ffff187224 */ /* 0x000fe200078e0020 */
[----:B-1----:R-:W-:-:S02]  /*2e60*/  ISETP.GE.AND P2, PT, R117, 0x1, PT ;  /* 0x000000017500780c */ /* 0x002fc40003f46270 */
[----:B------:R-:W-:Y:S01]  /*2e70*/  LEA.HI.X R41, R0, R115, R3, 0x1, P5 ;  /* 0x0000007300297211 */ /* 0x000fe200028f0c03 */
[----:B------:R-:W-:-:S04]  /*2e80*/  IMAD R3, R16, 0x6000, R134 ;  /* 0x0000600010037824 */ /* 0x000fc800078e0286 */
[----:B------:R-:W-:Y:S01]  /*2e90*/  IMAD R42, R3, 0x2, R116 ;  /* 0x00000002032a7824 */ /* 0x000fe200078e0274 */
[----:B--2---:R-:W-:-:S04]  /*2ea0*/  LOP3.LUT R33, R33, 0xfffffffd, RZ, 0xc0, !PT ;  /* 0xfffffffd21217812 */ /* 0x004fc800078ec0ff */
[----:B------:R-:W-:-:S05]  /*2eb0*/  @P3 LOP3.LUT R33, R33, 0x2, RZ, 0xfc, !PT ;  /* 0x0000000221213812 */ /* 0x000fca00078efcff */
[----:B------:R0:W-:Y:S01]  /*2ec0*/  STL [R1+0x10], R33 ;  /* 0x0000102101007387 */ /* 0x0001e20000100800 */
[----:B------:R-:W-:Y:S05]  /*2ed0*/  @!P2 BRA `(.L_x_2495) ;  /* 0x00000070005ca947 */ /* 0x000fea0003800000 */
[----:B------:R-:W-:Y:S01]  /*2ee0*/  ULDC.U8 UR4, c[0x0][0x410] ;  /* 0x0001040000047ab9 */ /* 0x000fe20000000000 */
[-C--:B------:R-:W-:Y:S01]  /*2ef0*/  IMAD R3, R128, R32.reuse, RZ ;  /* 0x0000002080037224 */ /* 0x080fe200078e02ff */
[----:B------:R-:W-:Y:S01]  /*2f00*/  ISETP.NE.AND P2, PT, RZ, UR4, PT ;  /* 0x00000004ff007c0c */ /* 0x000fe2000bf45270 */
[----:B0-----:R-:W-:Y:S02]  /*2f10*/  IMAD R33, R129, R32, RZ ;  /* 0x0000002081217224 */ /* 0x001fe400078e02ff */
[----:B------:R-:W-:Y:S02]  /*2f20*/  IMAD R3, R34, R30, R3 ;  /* 0x0000001e22037224 */ /* 0x000fe400078e0203 */
[----:B------:R-:W-:-:S04]  /*2f30*/  IMAD.WIDE.U32 R82, R30, R32, RZ ;  /* 0x000000201e527225 */ /* 0x000fc800078e00ff */
[----:B------:R-:W-:Y:S01]  /*2f40*/  IMAD R4, R24, -0x80, R25 ;  /* 0xffffff8018047824 */ /* 0x000fe200078e0219 */
[----:B------:R-:W-:Y:S01]  /*2f50*/  IADD3 R0, R83, R3, RZ ;  /* 0x0000000353007210 */ /* 0x000fe20007ffe0ff */
[----:B------:R-:W-:Y:S02]  /*2f60*/  IMAD R33, R34, R28, R33 ;  /* 0x0000001c22217224 */ /* 0x000fe400078e0221 */
[----:B------:R-:W-:Y:S01]  /*2f70*/  IMAD.WIDE.U32 R80, R28, R32, RZ ;  /* 0x000000201c507225 */ /* 0x000fe200078e00ff */
[----:B------:R-:W-:-:S03]  /*2f80*/  VIMNMX R4, R4, 0x80, PT ;  /* 0x0000008004047848 */ /* 0x000fc60003fe0100 */
        /* <DEDUP_REMOVED lines=58> */
.L_x_2498:
[----:B------:R-:W-:Y:S05]  /*3330*/  BSYNC B1 ;  /* 0x0000000000017941 */ /* 0x000fea0003800000 */
.L_x_2497:
        /* <DEDUP_REMOVED lines=54> */
.L_x_2500:
[----:B------:R-:W-:Y:S05]  /*36a0*/  BSYNC B1 ;  /* 0x0000000000017941 */ /* 0x000fea0003800000 */
.L_x_2499:
[----:B------:R-:W2:Y:S01]  /*36b0*/  LDL R0, [R1+0x14] ;  /* 0x0000140001007983 */ /* 0x000ea20000100800 */
[----:B-----5:R-:W-:Y:S01]  /*36c0*/  MOV R3, R66 ;  /* 0x0000004200037202 */ /* 0x020fe20000000f00 */
[----:B01----:R-:W-:Y:S02]  /*36d0*/  IMAD.MOV.U32 R33, RZ, RZ, R70 ;  /* 0x000000ffff217224 */ /* 0x003fe400078e0046 */
[----:B------:R-:W-:Y:S01]  /*36e0*/  IMAD.MOV.U32 R32, RZ, RZ, R71 ;  /* 0x000000ffff207224 */ /* 0x000fe200078e0047 */
[----:B------:R-:W-:Y:S02]  /*36f0*/  PRMT R154, R154, 0x5410, R3 ;  /* 0x000054109a9a7816 */ /* 0x000fe40000000003 */
[----:B------:R-:W-:Y:S02]  /*3700*/  MOV R3, R74 ;  /* 0x0000004a00037202 */ /* 0x000fe40000000f00 */
[----:B------:R-:W-:Y:S01]  /*3710*/  PRMT R157, R32, 0x5410, R33 ;  /* 0x00005410209d7816 */ /* 0x000fe20000000021 */
[----:B------:R-:W-:Y:S01]  /*3720*/  IMAD.MOV.U32 R33, RZ, RZ, R87 ;  /* 0x000000ffff217224 */ /* 0x000fe200078e0057 */
[----:B------:R-:W-:Y:S01]  /*3730*/  PRMT R161, R3, 0x7610, R161 ;  /* 0x0000761003a17816 */ /* 0x000fe200000000a1 */
[----:B------:R-:W-:Y:S01]  /*3740*/  IMAD.MOV.U32 R3, RZ, RZ, R79 ;  /* 0x000000ffff037224 */ /* 0x000fe200078e004f */
[----:B------:R-:W-:-:S04]  /*3750*/  MOV R32, R86 ;  /* 0x0000005600207202 */ /* 0x000fc80000000f00 */
        /* <DEDUP_REMOVED lines=10> */
[----:B------:R-:W-:Y:S01]  /*3800*/  PLOP3.LUT P2, PT, PT, PT, UP0, 0x80, 0x0 ;  /* 0x000000000000781c */ /* 0x000fe20003f4f008 */
[----:B------:R-:W-:-:S05]  /*3810*/  IMAD.MOV.U32 R3, RZ, RZ, R125 ;  /* 0x000000ffff037224 */ /* 0x000fca00078e007d */
[----:B------:R-:W-:Y:S01]  /*3820*/  PRMT R150, R0, 0x5410, R3 ;  /* 0x0000541000967816 */ /* 0x000fe20000000003 */
[----:B------:R-:W-:Y:S01]  /*3830*/  IMAD.MOV.U32 R0, RZ, RZ, R69 ;  /* 0x000000ffff007224 */ /* 0x000fe200078e0045 */
[----:B------:R-:W-:-:S04]  /*3840*/  MOV R3, R68 ;  /* 0x0000004400037202 */ /* 0x000fc80000000f00 */
        /* <DEDUP_REMOVED lines=47> */
[----:B------:R-:W-:-:S04]  /*3b40*/  PRMT R142, R3, 0x7610, R142 ;  /* 0x00007610038e7816 */ /* 0x000fc8000000008e */
        /* <DEDUP_REMOVED lines=9> */
[----:B------:R-:W-:-:S05]  /*3be0*/  IMAD.MOV.U32 R0, RZ, RZ, R65 ;  /* 0x000000ffff007224 */ /* 0x000fca00078e0041 */
[----:B------:R-:W-:Y:S01]  /*3bf0*/  PRMT R159, R159, 0x5410, R0 ;  /* 0x000054109f9f7816 */ /* 0x000fe20000000000 */
[----:B------:R-:W-:Y:S06]  /*3c00*/  @!P2 BRA `(.L_x_2501) ;  /* 0x000000000004a947 */ /* 0x000fec0003800000 */
[----:B------:R-:W-:Y:S01]  /*3c10*/  BPT.TRAP 0x1 ;  /* 0x000000040000795c */ /* 0x000fe20000300000 */
.L_x_2501:
[----:B------:R-:W-:Y:S01]  /*3c20*/  LEA R3, R16, R2, 0x3 ;  /* 0x0000000210037211 */ /* 0x000fe200078e18ff */
[----:B------:R-:W-:Y:S01]  /*3c30*/  BSSY B1, `(.L_x_2502) ;  /* 0x0000004000017945 */ /* 0x000fe20003800000 */
[----:B------:R-:W-:-:S04]  /*3c40*/  SHF.L.U32 R0, R188, 0x1f, RZ ;  /* 0x0000001fbc007819 */ /* 0x000fc800000006ff */
[----:B------:R-:W0:Y:S02]  /*3c50*/  SYNCS.PHASECHK.TRANS64.TRYWAIT P5, [R3+URZ+0x34890], R0 ;  /* 0x03489000030075a7 */ /* 0x000e2400080a017f */
[----:B0-----:R-:W-:Y:S05]  /*3c60*/  @!P5 BRA `(.L_x_2503) ;  /* 0x0000023c00c4d947 */ /* 0x001fea0003800000 */
.L_x_2883:
[----:B------:R-:W-:Y:S05]  /*3c70*/  BSYNC B1 ;  /* 0x0000000000017941 */ /* 0x000fea0003800000 */
.L_x_2502:
        /* <DEDUP_REMOVED lines=51> */
.L_x_2509:
[----:B------:R-:W-:Y:S05]  /*3fb0*/  BSYNC B3 ;  /* 0x0000000000037941 */ /* 0x000fea0003800000 */
.L_x_2508:
[----:B--2---:R1:W-:Y:S02]  /*3fc0*/  STG.E.128 desc[UR60][R44.64], R32 ;  /* 0x000000202c007986 */ /* 0x0043e4000c101d3c */
.L_x_2507:
[----:B------:R-:W-:Y:S05]  /*3fd0*/  BSYNC B2 ;  /* 0x0000000000027941 */ /* 0x000fea0003800000 */
.L_x_2506:
        /* <DEDUP_REMOVED lines=50> */
.L_x_2513:
[----:B------:R-:W-:Y:S05]  /*4300*/  BSYNC B3 ;  /* 0x0000000000037941 */ /* 0x000fea0003800000 */
.L_x_2512:
[----:B--2---:R2:W-:Y:S02]  /*4310*/  STG.E.128 desc[UR60][R44.64+0x40], R32 ;  /* 0x000040202c007986 */ /* 0x0045e4000c101d3c */
.L_x_2511:
[----:B------:R-:W-:Y:S05]  /*4320*/  BSYNC B2 ;  /* 0x0000000000027941 */ /* 0x000fea0003800000 */
.L_x_2510:
        /* <DEDUP_REMOVED lines=50> */
.L_x_2517:
[----:B------:R-:W-:Y:S05]  /*4650*/  BSYNC B3 ;  /* 0x0000000000037941 */ /* 0x000fea0003800000 */
.L_x_2516:
[----:B--2---:R3:W-:Y:S02]  /*4660*/  STG.E.128 desc[UR60][R44.64+0x80], R32 ;  /* 0x000080202c007986 */ /* 0x0047e4000c101d3c */
.L_x_2515:
[----:B------:R-:W-:Y:S05]  /*4670*/  BSYNC B2 ;  /* 0x0000000000027941 */ /* 0x000fea0003800000 */
.L_x_2514:
        /* <DEDUP_REMOVED lines=52> */
[----:B------:R-:W-:Y:S02]  /*49c0*/  F2FP.F16.F32.PACK_AB R77, R84, R77 ;  /* 0x0000004d544d723e */ /* 0x000fe400000000ff */
[----:B------:R-:W-:-:S03]  /*49d0*/  MOV R35, R74 ;  /* 0x0000004a00237202 */ /* 0x000fc60000000f00 */
[----:B------:R-:W-:-:S07]  /*49e0*/  IMAD.MOV.U32 R34, RZ, RZ, R77 ;  /* 0x000000ffff227224 */ /* 0x000fce00078e004d */
.L_x_2521:
[----:B------:R-:W-:Y:S05]  /*49f0*/  BSYNC B3 ;  /* 0x0000000000037941 */ /* 0x000fea0003800000 */
.L_x_2520:
[----:B--2---:R4:W-:Y:S02]  /*4a00*/  STG.E.128 desc[UR60][R44.64+0xc0], R32 ;  /* 0x0000c0202c007986 */ /* 0x0049e4000c101d3c */
.L_x_2519:
[----:B------:R-:W-:Y:S05]  /*4a10*/  BSYNC B2 ;  /* 0x0000000000027941 */ /* 0x000fea0003800000 */
.L_x_2518:
        /* <DEDUP_REMOVED lines=49> */
[----:B------:R-:W-:Y:S01]  /*4d30*/  F2FP.F16.F32.PACK_AB R158, R158, R33 ;  /* 0x000000219e9e723e */ /* 0x000fe200000000ff */
[----:B------:R-:W-:-:S03]  /*4d40*/  IMAD.MOV.U32 R33, RZ, RZ, R74 ;  /* 0x000000ffff217224 */ /* 0x000fc600078e004a */
[----:B------:R-:W-:-:S07]  /*4d50*/  MOV R34, R158 ;  /* 0x0000009e00227202 */ /* 0x000fce0000000f00 */
.L_x_2525:
[----:B------:R-:W-:Y:S05]  /*4d60*/  BSYNC B3 ;  /* 0x0000000000037941 */ /* 0x000fea0003800000 */
.L_x_2524:
[----:B--2---:R1:W-:Y:S02]  /*4d70*/  STG.E.128 desc[UR60][R44.64+0x100], R32 ;  /* 0x000100202c007986 */ /* 0x0043e4000c101d3c */
.L_x_2523:
[----:B------:R-:W-:Y:S05]  /*4d80*/  BSYNC B2 ;  /* 0x0000000000027941 */ /* 0x000fea0003800000 */
.L_x_2522:
[----:B------:R-:W-:-:S13]  /*4d90*/  ISETP.NE.AND P3, PT, R6, RZ, PT ;  /* 0x000000ff0600720c */ /* 0x000fda0003f65270 */
[----:B------:R-:W-:Y:S05]  /*4da0*/  @!P3 BRA `(.L_x_2505) ;  /* 0x0000000000c8b947 */ /* 0x000fea0003800000 */
[----:B-1234-:R1:W2:Y:S01]  /*4db0*/  LDS.128 R32, [R42+0x8000] ;  /* 0x008000002a207984 */ /* 0x01e2a20000000c00 */
[----:B------:R-:W-:Y:S01]  /*4dc0*/  ISETP.GE.AND P3, PT, R193, R117, PT ;  /* 0x00000075c100720c */ /* 0x000fe20003f66270 */
[----:B------:R-:W-:-:S12]  /*4dd0*/  BSSY B2, `(.L_x_2526) ;  /* 0x000002e000027945 */ /* 0x000fd80003800000 */
[----:B-1----:R-:W-:Y:S05]  /*4de0*/  @P3 BRA `(.L_x_2527) ;  /* 0x0000000000b03947 */ /* 0x002fea0003800000 */
[----:B------:R-:W-:Y:S01]  /*4df0*/  SHF.R.U64 R68, R68, 0x10, R69 ;  /* 0x0000001044447819 */ /* 0x000fe20000001245 */
[--C-:B--2---:R-:W-:Y:S01]  /*4e00*/  HADD2.F32 R72, -RZ, R35.reuse.H1_H1 ;  /* 0x30000023ff487230 */ /* 0x104fe20000004100 */
[----:B------:R-:W-:Y:S01]  /*4e10*/  SHF.R.U64 R66, R66, 0x10, R67 ;  /* 0x0000001042427819 */ /* 0x000fe20000001243 */
[----:B------:R-:W-:Y:S01]  /*4e20*/  HADD2.F32 R35, -RZ, R35.H0_H0 ;  /* 0x20000023ff237230 */ /* 0x000fe20000004100 */
[----:B------:R-:W-:Y:S01]  /*4e30*/  SHF.R.U32.HI R69, RZ, 0x10, R69 ;  /* 0x00000010ff457819 */ /* 0x000fe20000011645 */
[----:B------:R-:W-:Y:S01]  /*4e40*/  HADD2.F32 R70, -RZ, R68.H0_H0 ;  /* 0x20000044ff467230 */ /* 0x000fe20000004100 */
[----:B------:R-:W-:Y:S01]  /*4e50*/  SHF.R.U32.HI R67, RZ, 0x10, R67 ;  /* 0x00000010ff437819 */ /* 0x000fe20000011643 */
[--C-:B------:R-:W-:Y:S02]  /*4e60*/  HADD2.F32 R68, -RZ, R33.reuse.H1_H1 ;  /* 0x30000021ff447230 */ /* 0x100fe40000004100 */
[----:B------:R-:W-:Y:S02]  /*4e70*/  HADD2.F32 R33, -RZ, R33.H0_H0 ;  /* 0x20000021ff217230 */ /* 0x000fe40000004100 */
[----:B------:R-:W-:-:S02]  /*4e80*/  HADD2.F32 R71, -RZ, R66.H0_H0 ;  /* 0x20000042ff477230 */ /* 0x000fc40000004100 */
[-C--:B------:R-:W-:Y:S01]  /*4e90*/  FMUL.FTZ R66, R68, R70.reuse ;  /* 0x0000004644427220 */ /* 0x080fe20000410000 */
[----:B------:R-:W-:Y:S02]  /*4ea0*/  HADD2.F32 R69, -RZ, R69.H0_H0 ;  /* 0x20000045ff457230 */ /* 0x000fe40000004100 */
[C---:B------:R-:W-:Y:S01]  /*4eb0*/  FMUL.FTZ R70, R33.reuse, R70 ;  /* 0x0000004621467220 */ /* 0x040fe20000410000 */
[----:B------:R-:W-:Y:S02]  /*4ec0*/  HADD2.F32 R67, -RZ, R67.H0_H0 ;  /* 0x20000043ff437230 */ /* 0x000fe40000004100 */
[----:B------:R-:W-:Y:S01]  /*4ed0*/  FFMA.FTZ R66, R33, R71, -R66 ;  /* 0x0000004721427223 */ /* 0x000fe20000010842 */
[----:B------:R-:W-:Y:S02]  /*4ee0*/  HADD2.F32 R73, -RZ, R34.H1_H1 ;  /* 0x30000022ff497230 */ /* 0x000fe40000004100 */
[----:B------:R-:W-:Y:S01]  /*4ef0*/  FMUL.FTZ R33, R72, R69 ;  /* 0x0000004548217220 */ /* 0x000fe20000410000 */
        /* <DEDUP_REMOVED lines=10> */
[----:B------:R-:W-:Y:S01]  /*4fa0*/  HADD2.F32 R71, -RZ, R156.H0_H0 ;  /* 0x2000009cff477230 */ /* 0x000fe20000004100 */
[----:B------:R-:W-:Y:S01]  /*4fb0*/  F2FP.F16.F32.PACK_AB R69, R69, R33 ;  /* 0x000000214545723e */ /* 0x000fe200000000ff */
[----:B------:R-:W-:-:S02]  /*4fc0*/  HADD2.F32 R34, -RZ, R34.H0_H0 ;  /* 0x20000022ff227230 */ /* 0x000fc40000004100 */
[C---:B------:R-:W-:Y:S01]  /*4fd0*/  FMUL.FTZ R68, R32.reuse, R68 ;  /* 0x0000004420447220 */ /* 0x040fe20000410000 */
[----:B------:R-:W-:Y:S01]  /*4fe0*/  FFMA.FTZ R72, R32, R67, -R72 ;  /* 0x0000004320487223 */ /* 0x000fe20000010848 */
[----:B------:R-:W-:Y:S02]  /*4ff0*/  HADD2.F32 R155, -RZ, R155.H0_H0 ;  /* 0x2000009bff9b7230 */ /* 0x000fe40000004100 */
[-C--:B------:R-:W-:Y:S01]  /*5000*/  FMUL.FTZ R32, R73, R71.reuse ;  /* 0x0000004749207220 */ /* 0x080fe20000410000 */
[C---:B------:R-:W-:Y:S01]  /*5010*/  FMUL.FTZ R71, R34.reuse, R71 ;  /* 0x0000004722477220 */ /* 0x040fe20000410000 */
[----:B------:R-:W-:Y:S01]  /*5020*/  FFMA.FTZ R68, R35, R67, R68 ;  /* 0x0000004323447223 */ /* 0x000fe20000010044 */
[----:B------:R-:W-:Y:S02]  /*5030*/  IMAD.MOV.U32 R33, RZ, RZ, R66 ;  /* 0x000000ffff217224 */ /* 0x000fe400078e0042 */
[-C--:B------:R-:W-:Y:S01]  /*5040*/  FFMA.FTZ R32, R34, R155.reuse, -R32 ;  /* 0x0000009b22207223 */ /* 0x080fe20000010820 */
[----:B------:R-:W-:Y:S01]  /*5050*/  FFMA.FTZ R71, R73, R155, R71 ;  /* 0x0000009b49477223 */ /* 0x000fe20000010047 */
[----:B------:R-:W-:Y:S01]  /*5060*/  IMAD.MOV.U32 R35, RZ, RZ, R69 ;  /* 0x000000ffff237224 */ /* 0x000fe200078e0045 */
[----:B------:R-:W-:-:S03]  /*5070*/  F2FP.F16.F32.PACK_AB R68, R68, R72 ;  /* 0x000000484444723e */ /* 0x000fc600000000ff */
[----:B------:R-:W-:Y:S02]  /*5080*/  F2FP.F16.F32.PACK_AB R71, R71, R32 ;  /* 0x000000204747723e */ /* 0x000fe400000000ff */
[----:B------:R-:W-:Y:S02]  /*5090*/  IMAD.MOV.U32 R32, RZ, RZ, R68 ;  /* 0x000000ffff207224 */ /* 0x000fe400078e0044 */
[----:B------:R-:W-:-:S07]  /*50a0*/  MOV R34, R71 ;  /* 0x0000004700227202 */ /* 0x000fce0000000f00 */
.L_x_2527:
[----:B------:R-:W-:Y:S05]  /*50b0*/  BSYNC B2 ;  /* 0x0000000000027941 */ /* 0x000fea0003800000 */
.L_x_2526:
[----:B--2---:R1:W-:Y:S02]  /*50c0*/  STG.E.128 desc[UR60][R44.64+0x140], R32 ;  /* 0x000140202c007986 */ /* 0x0043e4000c101d3c */
.L_x_2505:
[----:B------:R-:W-:Y:S05]  /*50d0*/  BSYNC B1 ;  /* 0x0000000000017941 */ /* 0x000fea0003800000 */
.L_x_2504:
        /* <DEDUP_REMOVED lines=27> */
[-C--:B------:R-:W-:Y:S01]  /*5290*/  FFMA.FTZ R45, R35, R66.reuse, -R45 ;  /* 0x00000042232d7223 */ /* 0x080fe2000001082d */
[--C-:B------:R-:W-:Y:S02]  /*52a0*/  HADD2.F32 R35, -RZ, R159.reuse.H0_H0 ;  /* 0x2000009fff237230 */ /* 0x100fe40000004100 */
[----:B------:R-:W-:Y:S02]  /*52b0*/  HADD2.F32 R32, -RZ, R32.H0_H0 ;  /* 0x20000020ff207230 */ /* 0x000fe40000004100 */
[----:B------:R-:W-:Y:S01]  /*52c0*/  FFMA.FTZ R64, R65, R66, R64 ;  /* 0x0000004241407223 */ /* 0x000fe20000010040 */
[----:B------:R-:W-:Y:S02]  /*52d0*/  HADD2.F32 R159, -RZ, R159.H1_H1 ;  /* 0x3000009fff9f7230 */ /* 0x000fe40000004100 */
[----:B------:R-:W-:Y:S01]  /*52e0*/  FMUL.FTZ R65, R44, R35 ;  /* 0x000000232c417220 */ /* 0x000fe20000410000 */
[----:B------:R-:W-:-:S02]  /*52f0*/  HADD2.F32 R63, -RZ, R34.H1_H1 ;  /* 0x30000022ff3f7230 */ /* 0x000fc40000004100 */
[----:B------:R-:W-:Y:S01]  /*5300*/  FMUL.FTZ R66, R32, R35 ;  /* 0x0000002320427220 */ /* 0x000fe20000410000 */
[--C-:B------:R-:W-:Y:S01]  /*5310*/  HADD2.F32 R33, -RZ, R153.reuse.H0_H0 ;  /* 0x20000099ff217230 */ /* 0x100fe20000004100 */
[----:B------:R-:W-:Y:S01]  /*5320*/  F2FP.F16.F32.PACK_AB R45, R64, R45 ;  /* 0x0000002d402d723e */ /* 0x000fe200000000ff */
[----:B------:R-:W-:Y:S02]  /*5330*/  HADD2.F32 R34, -RZ, R34.H0_H0 ;  /* 0x20000022ff227230 */ /* 0x000fe40000004100 */
[----:B------:R-:W-:Y:S01]  /*5340*/  FMUL.FTZ R35, R63, R159 ;  /* 0x0000009f3f237220 */ /* 0x000fe20000410000 */
[----:B------:R-:W-:Y:S02]  /*5350*/  HADD2.F32 R153, -RZ, R153.H1_H1 ;  /* 0x30000099ff997230 */ /* 0x000fe40000004100 */
[-C--:B------:R-:W-:Y:S01]  /*5360*/  FFMA.FTZ R65, R32, R33.reuse, -R65 ;  /* 0x0000002120417223 */ /* 0x080fe20000010841 */
[----:B------:R-:W-:Y:S01]  /*5370*/  FFMA.FTZ R66, R44, R33, R66 ;  /* 0x000000212c427223 */ /* 0x000fe20000010042 */
[C---:B------:R-:W-:Y:S01]  /*5380*/  FMUL.FTZ R159, R34.reuse, R159 ;  /* 0x0000009f229f7220 */ /* 0x040fe20000410000 */
[----:B------:R-:W-:Y:S01]  /*5390*/  F2FP.F16.F32.PACK_AB R33, R67, R62 ;  /* 0x0000003e4321723e */ /* 0x000fe200000000ff */
[----:B------:R-:W-:-:S02]  /*53a0*/  FFMA.FTZ R35, R34, R153, -R35 ;  /* 0x0000009922237223 */ /* 0x000fc40000010823 */
[----:B------:R-:W-:Y:S01]  /*53b0*/  FFMA.FTZ R32, R63, R153, R159 ;  /* 0x000000993f207223 */ /* 0x000fe2000001009f */
[----:B------:R-:W-:-:S04]  /*53c0*/  F2FP.F16.F32.PACK_AB R66, R66, R65 ;  /* 0x000000414242723e */ /* 0x000fc800000000ff */
[----:B------:R-:W-:Y:S01]  /*53d0*/  F2FP.F16.F32.PACK_AB R34, R32, R35 ;  /* 0x000000232022723e */ /* 0x000fe200000000ff */
[----:B------:R-:W-:Y:S02]  /*53e0*/  IMAD.MOV.U32 R32, RZ, RZ, R66 ;  /* 0x000000ffff207224 */ /* 0x000fe400078e0042 */
[----:B------:R-:W-:-:S07]  /*53f0*/  IMAD.MOV.U32 R35, RZ, RZ, R45 ;  /* 0x000000ffff237224 */ /* 0x000fce00078e002d */
.L_x_2532:
[----:B------:R-:W-:Y:S05]  /*5400*/  BSYNC B2 ;  /* 0x0000000000027941 */ /* 0x000fea0003800000 */
.L_x_2531:
[----:B--2---:R1:W-:Y:S02]  /*5410*/  STG.E.128 desc[UR60][R40.64], R32 ;  /* 0x0000002028007986 */ /* 0x0043e4000c101d3c */
.L_x_2530:
[----:B------:R-:W-:Y:S05]  /*5420*/  BSYNC B1 ;  /* 0x0000000000017941 */ /* 0x000fea0003800000 */
.L_x_2529:
        /* <DEDUP_REMOVED lines=9> */
[----:B--2---:R-:W-:Y:S01]  /*54c0*/  HADD2.F32 R61, -RZ, R33.H0_H0 ;  /* 0x20000021ff3d7230 */ /* 0x004fe20000004100 */
[--C-:B------:R-:W-:Y:S01]  /*54d0*/  SHF.R.U64 R44, R58, 0x10, R59.reuse ;  /* 0x000000103a2c7819 */ /* 0x100fe2000000123b */
[----:B------:R-:W-:Y:S01]  /*54e0*/  HADD2.F32 R45, -RZ, R45.H0_H0 ;  /* 0x2000002dff2d7230 */ /* 0x000fe20000004100 */
[----:B------:R-:W-:Y:S01]  /*54f0*/  SHF.R.U32.HI R58, RZ, 0x10, R59 ;  /* 0x00000010ff3a7819 */ /* 0x000fe2000001163b */
[----:B------:R-:W-:Y:S02]  /*5500*/  HADD2.F32 R59, -RZ, R33.H1_H1 ;  /* 0x30000021ff3b7230 */ /* 0x000fe40000004100 */
        /* <DEDUP_REMOVED lines=9> */
[----:B------:R-:W-:Y:S02]  /*55a0*/  HADD2.F32 R45, -RZ, R156.H1_H1 ;  /* 0x3000009cff2d7230 */ /* 0x000fe40000004100 */
[-C--:B------:R-:W-:Y:S01]  /*55b0*/  FFMA.FTZ R62, R61, R44.reuse, -R62 ;  /* 0x0000002c3d3e7223 */ /* 0x080fe2000001083e */
[----:B------:R-:W-:Y:S01]  /*55c0*/  FFMA.FTZ R59, R59, R44, R66 ;  /* 0x0000002c3b3b7223 */ /* 0x000fe20000010042 */
[-C--:B------:R-:W-:Y:S01]  /*55d0*/  FFMA.FTZ R64, R35, R58.reuse, -R64 ;  /* 0x0000003a23407223 */ /* 0x080fe20000010840 */
[----:B------:R-:W-:Y:S01]  /*55e0*/  FFMA.FTZ R33, R33, R58, R60 ;  /* 0x0000003a21217223 */ /* 0x000fe2000001003c */
[----:B------:R-:W-:-:S02]  /*55f0*/  HADD2.F32 R61, -RZ, R154.H0_H0 ;  /* 0x2000009aff3d7230 */ /* 0x000fc40000004100 */
[--C-:B------:R-:W-:Y:S01]  /*5600*/  HADD2.F32 R44, -RZ, R32.reuse.H1_H1 ;  /* 0x30000020ff2c7230 */ /* 0x100fe20000004100 */
[----:B------:R-:W-:Y:S01]  /*5610*/  F2FP.F16.F32.PACK_AB R59, R59, R62 ;  /* 0x0000003e3b3b723e */ /* 0x000fe200000000ff */
[----:B------:R-:W-:Y:S02]  /*5620*/  HADD2.F32 R58, -RZ, R32.H0_H0 ;  /* 0x20000020ff3a7230 */ /* 0x000fe40000004100 */
[--C-:B------:R-:W-:Y:S02]  /*5630*/  HADD2.F32 R32, -RZ, R34.reuse.H1_H1 ;  /* 0x30000022ff207230 */ /* 0x100fe40000004100 */
[-C--:B------:R-:W-:Y:S01]  /*5640*/  FMUL.FTZ R63, R44, R61.reuse ;  /* 0x0000003d2c3f7220 */ /* 0x080fe20000410000 */
[----:B------:R-:W-:Y:S02]  /*5650*/  HADD2.F32 R34, -RZ, R34.H0_H0 ;  /* 0x20000022ff227230 */ /* 0x000fe40000004100 */
[----:B------:R-:W-:Y:S01]  /*5660*/  FMUL.FTZ R61, R58, R61 ;  /* 0x0000003d3a3d7220 */ /* 0x000fe20000410000 */
[----:B------:R-:W-:-:S02]  /*5670*/  HADD2.F32 R35, -RZ, R151.H0_H0 ;  /* 0x20000097ff237230 */ /* 0x000fc40000004100 */
[-C--:B------:R-:W-:Y:S01]  /*5680*/  FMUL.FTZ R65, R32, R45.reuse ;  /* 0x0000002d20417220 */ /* 0x080fe20000410000 */
[----:B------:R-:W-:Y:S02]  /*5690*/  HADD2.F32 R151, -RZ, R151.H1_H1 ;  /* 0x30000097ff977230 */ /* 0x000fe40000004100 */
[----:B------:R-:W-:Y:S01]  /*56a0*/  FMUL.FTZ R45, R34, R45 ;  /* 0x0000002d222d7220 */ /* 0x000fe20000410000 */
[-C--:B------:R-:W-:Y:S01]  /*56b0*/  FFMA.FTZ R58, R58, R35.reuse, -R63 ;  /* 0x000000233a3a7223 */ /* 0x080fe2000001083f */
[----:B------:R-:W-:Y:S01]  /*56c0*/  FFMA.FTZ R61, R44, R35, R61 ;  /* 0x000000232c3d7223 */ /* 0x000fe2000001003d */
[-C--:B------:R-:W-:Y:S01]  /*56d0*/  FFMA.FTZ R65, R34, R151.reuse, -R65 ;  /* 0x0000009722417223 */ /* 0x080fe20000010841 */
[----:B------:R-:W-:Y:S01]  /*56e0*/  FFMA.FTZ R32, R32, R151, R45 ;  /* 0x0000009720207223 */ /* 0x000fe2000001002d */
[----:B------:R-:W-:Y:S01]  /*56f0*/  F2FP.F16.F32.PACK_AB R35, R33, R64 ;  /* 0x000000402123723e */ /* 0x000fe200000000ff */
[----:B------:R-:W-:Y:S01]  /*5700*/  IMAD.MOV.U32 R33, RZ, RZ, R59 ;  /* 0x000000ffff217224 */ /* 0x000fe200078e003b */
[----:B------:R-:W-:-:S02]  /*5710*/  F2FP.F16.F32.PACK_AB R58, R61, R58 ;  /* 0x0000003a3d3a723e */ /* 0x000fc400000000ff */
[----:B------:R-:W-:Y:S02]  /*5720*/  F2FP.F16.F32.PACK_AB R34, R32, R65 ;  /* 0x000000412022723e */ /* 0x000fe400000000ff */
[----:B------:R-:W-:-:S07]  /*5730*/  MOV R32, R58 ;  /* 0x0000003a00207202 */ /* 0x000fce0000000f00 */
.L_x_2536:
[----:B------:R-:W-:Y:S05]  /*5740*/  BSYNC B2 ;  /* 0x0000000000027941 */ /* 0x000fea0003800000 */
.L_x_2535:
[----:B--2---:R1:W-:Y:S02]  /*5750*/  STG.E.128 desc[UR60][R40.64+0x40], R32 ;  /* 0x0000402028007986 */ /* 0x0043e4000c101d3c */
.L_x_2534:
[----:B------:R-:W-:Y:S05]  /*5760*/  BSYNC B1 ;  /* 0x0000000000017941 */ /* 0x000fea0003800000 */
.L_x_2533:
        /* <DEDUP_REMOVED lines=14> */
[----:B------:R-:W-:Y:S02]  /*5850*/  HADD2.F32 R57, -RZ, R57.H0_H0 ;  /* 0x20000039ff397230 */ /* 0x000fe40000004100 */
[--C-:B------:R-:W-:Y:S02]  /*5860*/  HADD2.F32 R54, -RZ, R35.reuse.H1_H1 ;  /* 0x30000023ff367230 */ /* 0x100fe40000004100 */
[----:B------:R-:W-:Y:S01]  /*5870*/  FMUL.FTZ R58, R44, R56 ;  /* 0x000000382c3a7220 */ /* 0x000fe20000410000 */
[----:B------:R-:W-:-:S02]  /*5880*/  HADD2.F32 R35, -RZ, R35.H0_H0 ;  /* 0x20000023ff237230 */ /* 0x000fc40000004100 */
[----:B------:R-:W-:Y:S01]  /*5890*/  FMUL.FTZ R59, R33, R56 ;  /* 0x00000038213b7220 */ /* 0x000fe20000410000 */
[----:B------:R-:W-:Y:S02]  /*58a0*/  HADD2.F32 R45, -RZ, R45.H0_H0 ;  /* 0x2000002dff2d7230 */ /* 0x000fe40000004100 */
[-C--:B------:R-:W-:Y:S01]  /*58b0*/  FMUL.FTZ R56, R54, R57.reuse ;  /* 0x0000003936387220 */ /* 0x080fe20000410000 */
[----:B------:R-:W-:Y:S02]  /*58c0*/  HADD2.F32 R55, -RZ, R55.H0_H0 ;  /* 0x20000037ff377230 */ /* 0x000fe40000004100 */
[----:B------:R-:W-:Y:S01]  /*58d0*/  FMUL.FTZ R57, R35, R57 ;  /* 0x0000003923397220 */ /* 0x000fe20000410000 */
        /* <DEDUP_REMOVED lines=16> */
[----:B------:R-:W-:Y:S02]  /*59e0*/  HADD2.F32 R57, -RZ, R144.H0_H0 ;  /* 0x20000090ff397230 */ /* 0x000fe40000004100 */
[----:B------:R-:W-:Y:S01]  /*59f0*/  FMUL.FTZ R152, R34, R152 ;  /* 0x0000009822987220 */ /* 0x000fe20000410000 */
[-C--:B------:R-:W-:Y:S01]  /*5a00*/  FFMA.FTZ R59, R32, R56.reuse, -R59 ;  /* 0x00000038203b7223 */ /* 0x080fe2000001083b */
[----:B------:R-:W-:Y:S01]  /*5a10*/  FFMA.FTZ R58, R45, R56, R58 ;  /* 0x000000382d3a7223 */ /* 0x000fe2000001003a */
[-C--:B------:R-:W-:Y:S01]  /*5a20*/  FFMA.FTZ R61, R34, R57.reuse, -R61 ;  /* 0x00000039223d7223 */ /* 0x080fe2000001083d */
[----:B------:R-:W-:-:S03]  /*5a30*/  FFMA.FTZ R152, R55, R57, R152 ;  /* 0x0000003937987223 */ /* 0x000fc60000010098 */
[----:B------:R-:W-:Y:S02]  /*5a40*/  F2FP.F16.F32.PACK_AB R32, R58, R59 ;  /* 0x0000003b3a20723e */ /* 0x000fe400000000ff */
[----:B------:R-:W-:-:S07]  /*5a50*/  F2FP.F16.F32.PACK_AB R34, R152, R61 ;  /* 0x0000003d9822723e */ /* 0x000fce00000000ff */
.L_x_2540:
[----:B------:R-:W-:Y:S05]  /*5a60*/  BSYNC B2 ;  /* 0x0000000000027941 */ /* 0x000fea0003800000 */
.L_x_2539:
[----:B--2---:R1:W-:Y:S02]  /*5a70*/  STG.E.128 desc[UR60][R40.64+0x80], R32 ;  /* 0x0000802028007986 */ /* 0x0043e4000c101d3c */
.L_x_2538:
[----:B------:R-:W-:Y:S05]  /*5a80*/  BSYNC B1 ;  /* 0x0000000000017941 */ /* 0x000fea0003800000 */
.L_x_2537:
        /* <DEDUP_REMOVED lines=49> */
.L_x_2544:
[----:B------:R-:W-:Y:S05]  /*5da0*/  BSYNC B2 ;  /* 0x0000000000027941 */ /* 0x000fea0003800000 */
.L_x_2543:
[----:B--2---:R1:W-:Y:S02]  /*5db0*/  STG.E.128 desc[UR60][R40.64+0xc0], R32 ;  /* 0x0000c02028007986 */ /* 0x0043e4000c101d3c */
.L_x_2542:
[----:B------:R-:W-:Y:S05]  /*5dc0*/  BSYNC B1 ;  /* 0x0000000000017941 */ /* 0x000fea0003800000 */
.L_x_2541:
        /* <DEDUP_REMOVED lines=48> */
.L_x_2548:
[----:B------:R-:W-:Y:S05]  /*60d0*/  BSYNC B2 ;  /* 0x0000000000027941 */ /* 0x000fea0003800000 */
.L_x_2547:
[----:B--2---:R1:W-:Y:S02]  /*60e0*/  STG.E.128 desc[UR60][R40.64+0x100], R32 ;  /* 0x0001002028007986 */ /* 0x0043e4000c101d3c */
.L_x_2546:
[----:B------:R-:W-:Y:S05]  /*60f0*/  BSYNC B1 ;  /* 0x0000000000017941 */ /* 0x000fea0003800000 */
.L_x_2545:
        /* <DEDUP_REMOVED lines=47> */
.L_x_2550:
[----:B------:R-:W-:Y:S05]  /*63f0*/  BSYNC B1 ;  /* 0x0000000000017941 */ /* 0x000fea0003800000 */
.L_x_2549:
[----:B--2---:R1:W-:Y:S01]  /*6400*/  STG.E.128 desc[UR60][R40.64+0x140], R32 ;  /* 0x0001402028007986 */ /* 0x0043e2000c101d3c */
[----:B------:R-:W-:Y:S05]  /*6410*/  BRA `(.L_x_2528) ;  /* 0x0000003c00ec7947 */ /* 0x000fea0003800000 */
.L_x_2496:
        /* <DEDUP_REMOVED lines=47> */
.L_x_2552:
[----:B------:R-:W-:Y:S05]  /*6710*/  BSYNC B1 ;  /* 0x0000000000017941 */ /* 0x000fea0003800000 */
.L_x_2551:
        /* <DEDUP_REMOVED lines=45> */
.L_x_2554:
[----:B------:R-:W-:Y:S05]  /*69f0*/  BSYNC B1 ;  /* 0x0000000000017941 */ /* 0x000fea0003800000 */
.L_x_2553:
[----:B------:R-:W2:Y:S01]  /*6a00*/  LDL R0, [R1+0x14] ;  /* 0x0000140001007983 */ /* 0x000ea20000100800 */
[----:B-----5:R-:W-:Y:S01]  /*6a10*/  MOV R3, R34 ;  /* 0x0000002200037202 */ /* 0x020fe20000000f00 */
[----:B0-----:R-:W-:Y:S02]  /*6a20*/  IMAD.MOV.U32 R81, RZ, RZ, R32 ;  /* 0x000000ffff517224 */ /* 0x001fe400078e0020 */
[----:B------:R-:W-:-:S05]  /*6a30*/  IMAD.MOV.U32 R80, RZ, RZ, R33 ;  /* 0x000000ffff507224 */ /* 0x000fca00078e0021 */
[----:B------:R-:W-:Y:S01]  /*6a40*/  PRMT R169, R81, 0x5410, R80 ;  /* 0x0000541051a97816 */ /* 0x000fe20000000050 */
[----:B------:R-:W-:Y:S02]  /*6a50*/  IMAD.MOV.U32 R80, RZ, RZ, R43 ;  /* 0x000000ffff507224 */ /* 0x000fe400078e002b */
[----:B------:R-:W-:-:S03]  /*6a60*/  IMAD.MOV.U32 R81, RZ, RZ, R36 ;  /* 0x000000ffff517224 */ /* 0x000fc600078e0024 */
[----:B------:R-:W-:Y:S02]  /*6a70*/  PRMT R176, R80, 0x7610, R176 ;  /* 0x0000761050b07816 */ /* 0x000fe400000000b0 */
[----:B------:R-:W-:Y:S02]  /*6a80*/  PRMT R173, R81, 0x7610, R173 ;  /* 0x0000761051ad7816 */ /* 0x000fe400000000ad */
[----:B--2---:R-:W-:Y:S01]  /*6a90*/  R2UR UR4, R0 ;  /* 0x00000000000472ca */ /* 0x004fe200000e0000 */
[----:B------:R-:W-:-:S05]  /*6aa0*/  IMAD.MOV.U32 R0, RZ, RZ, R35 ;  /* 0x000000ffff007224 */ /* 0x000fca00078e0023 */
[----:B------:R-:W-:Y:S01]  /*6ab0*/  PRMT R168, R3, 0x5410, R0 ;  /* 0x0000541003a87816 */ /* 0x000fe20000000000 */
[----:B------:R-:W-:Y:S01]  /*6ac0*/  IMAD.MOV.U32 R0, RZ, RZ, R39 ;  /* 0x000000ffff007224 */ /* 0x000fe200078e0027 */
[----:B------:R-:W-:-:S04]  /*6ad0*/  MOV R3, R38 ;  /* 0x0000002600037202 */ /* 0x000fc80000000f00 */
[----:B------:R-:W-:Y:S01]  /*6ae0*/  PRMT R174, R0, 0x7610, R174 ;  /* 0x0000761000ae7816 */ /* 0x000fe200000000ae */
[----:B------:R-:W-:Y:S01]  /*6af0*/  IMAD.MOV.U32 R0, RZ, RZ, R37 ;  /* 0x000000ffff007224 */ /* 0x000fe200078e0025 */
[----:B------:R-:W-:Y:S01]  /*6b00*/  PRMT R172, R3, 0x7610, R172 ;  /* 0x0000761003ac7816 */ /* 0x000fe200000000ac */
[----:B------:R-:W-:Y:S01]  /*6b10*/  UISETP.NE.AND UP0, UPT, UR4, 0x3, UPT ;  /* 0x000000030400788c */ /* 0x000fe2000bf05270 */
[----:B------:R-:W-:-:S04]  /*6b20*/  MOV R3, R42 ;  /* 0x0000002a00037202 */ /* 0x000fc80000000f00 */
[----:B------:R-:W-:Y:S01]  /*6b30*/  PRMT R175, R0, 0x5410, R3 ;  /* 0x0000541000af7816 */ /* 0x000fe20000000003 */
[----:B------:R-:W-:Y:S01]  /*6b40*/  IMAD.MOV.U32 R0, RZ, RZ, R40 ;  /* 0x000000ffff007224 */ /* 0x000fe200078e0028 */
[----:B------:R-:W-:Y:S01]  /*6b50*/  PLOP3.LUT P2, PT, PT, PT, UP0, 0x80, 0x0 ;  /* 0x000000000000781c */ /* 0x000fe20003f4f008 */
        /* <DEDUP_REMOVED lines=13> */
[----:B------:R-:W-:Y:S01]  /*6c30*/  PRMT R172, R172, 0x5410, R3 ;  /* 0x00005410acac7816 */ /* 0x000fe20000000003 */
[----:B------:R-:W-:-:S03]  /*6c40*/  IMAD.MOV.U32 R3, RZ, RZ, R48 ;  /* 0x000000ffff037224 */ /* 0x000fc600078e0030 */
[----:B------:R-:W-:Y:S02]  /*6c50*/  PRMT R177, R0, 0x7610, R177 ;  /* 0x0000761000b17816 */ /* 0x000fe400000000b1 */
[----:B------:R-:W-:Y:S01]  /*6c60*/  PRMT R173, R173, 0x5410, R3 ;  /* 0x00005410adad7816 */ /* 0x000fe20000000003 */
[----:B------:R-:W-:Y:S01]  /*6c70*/  IMAD.MOV.U32 R3, RZ, RZ, R55 ;  /* 0x000000ffff037224 */ /* 0x000fe200078e0037 */
[----:B------:R-:W-:-:S04]  /*6c80*/  MOV R0, R54 ;  /* 0x0000003600007202 */ /* 0x000fc80000000f00 */
[----:B------:R-:W-:Y:S01]  /*6c90*/  PRMT R177, R177, 0x5410, R0 ;  /* 0x00005410b1b17816 */ /* 0x000fe20000000000 */
[----:B------:R-:W-:Y:S01]  /*6ca0*/  IMAD.MOV.U32 R0, RZ, RZ, R52 ;  /* 0x000000ffff007224 */ /* 0x000fe200078e0034 */
[----:B------:R-:W-:Y:S01]  /*6cb0*/  PRMT R178, R3, 0x7610, R178 ;  /* 0x0000761003b27816 */ /* 0x000fe200000000b2 */
[----:B------:R-:W-:-:S03]  /*6cc0*/  IMAD.MOV.U32 R3, RZ, RZ, R53 ;  /* 0x000000ffff037224 */ /* 0x000fc600078e0035 */
[----:B------:R-:W-:Y:S01]  /*6cd0*/  PRMT R178, R178, 0x5410, R0 ;  /* 0x00005410b2b27816 */ /* 0x000fe20000000000 */
[----:B------:R-:W-:Y:S01]  /*6ce0*/  IMAD.MOV.U32 R0, RZ, RZ, R59 ;  /* 0x000000ffff007224 */ /* 0x000fe200078e003b */
[----:B------:R-:W-:Y:S02]  /*6cf0*/  PRMT R158, R3, 0x7610, R158 ;  /* 0x00007610039e7816 */ /* 0x000fe4000000009e */
[----:B------:R-:W-:Y:S02]  /*6d00*/  MOV R3, R58 ;  /* 0x0000003a00037202 */ /* 0x000fe40000000f00 */
        /* <DEDUP_REMOVED lines=41> */
.L_x_2555:
[----:B------:R-:W-:Y:S01]  /*6fa0*/  IMAD R3, R16, 0x8, R2 ;  /* 0x0000000810037824 */ /* 0x000fe200078e0202 */
[----:B------:R-:W-:Y:S01]  /*6fb0*/  SHF.L.U32 R0, R188, 0x1f, RZ ;  /* 0x0000001fbc007819 */ /* 0x000fe200000006ff */
[----:B------:R-:W0:Y:S01]  /*6fc0*/  LDC R142, c[0x0][0x2f4] ;  /* 0x0000bd00ff8e7b82 */ /* 0x000e220000000800 */
[----:B------:R-:W-:Y:S01]  /*6fd0*/  BSSY B1, `(.L_x_2556) ;  /* 0x0000004000017945 */ /* 0x000fe20003800000 */
[----:B------:R-:W-:Y:S01]  /*6fe0*/  MOV R125, R84 ;  /* 0x00000054007d7202 */ /* 0x000fe20000000f00 */
[----:B------:R-:W1:Y:S02]  /*6ff0*/  SYNCS.PHASECHK.TRANS64.TRYWAIT P5, [R3+URZ+0x34890], R0 ;  /* 0x03489000030075a7 */ /* 0x000e6400080a017f */
[----:B-1----:R-:W-:Y:S05]  /*7000*/  @!P5 BRA `(.L_x_2557) ;  /* 0x0000020800f0d947 */ /* 0x002fea0003800000 */
.L_x_2884:
[----:B------:R-:W-:Y:S05]  /*7010*/  BSYNC B1 ;  /* 0x0000000000017941 */ /* 0x000fea0003800000 */
.L_x_2556:
        /* <DEDUP_REMOVED lines=42> */
[CC--:B------:R-:W-:Y:S01]  /*72c0*/  FMUL.FTZ R85, R81.reuse, R158.reuse ;  /* 0x0000009e51557220 */ /* 0x0c0fe20000410000 */
        /* <DEDUP_REMOVED lines=14> */
[----:B------:R-:W-:Y:S02]  /*73b0*/  HADD2.F32 R159, -RZ, R176.H0_H0 ;  /* 0x200000b0ff9f7230 */ /* 0x000fe40000004100 */
        /* <DEDUP_REMOVED lines=9> */
[----:B------:R-:W-:Y:S01]  /*7450*/  IMAD.MOV.U32 R81, RZ, RZ, R53 ;  /* 0x000000ffff517224 */ /* 0x000fe200078e0035 */
[----:B------:R-:W-:Y:S02]  /*7460*/  MOV R85, R41 ;  /* 0x0000002900557202 */ /* 0x000fe40000000f00 */
        /* <DEDUP_REMOVED lines=14> */
[----:B------:R-:W-:-:S03]  /*7550*/  HADD2.F32 R55, -RZ, R176.H1_H1 ;  /* 0x300000b0ff377230 */ /* 0x000fc60000004100 */
        /* <DEDUP_REMOVED lines=19> */
[--C-:B------:R-:W-:Y:S01]  /*7690*/  HADD2.F32 R55, -RZ, R86.reuse.H0_H0 ;  /* 0x20000056ff377230 */ /* 0x100fe20000004100 */
[----:B------:R-:W-:Y:S01]  /*76a0*/  F2FP.F16.F32.PACK_AB R40, R40, R159 ;  /* 0x0000009f2828723e */ /* 0x000fe200000000ff */
[----:B------:R-:W-:Y:S01]  /*76b0*/  HADD2.F32 R80, -RZ, R175.H1_H1 ;  /* 0x300000afff507230 */ /* 0x000fe20000004100 */
        /* <DEDUP_REMOVED lines=8> */
[----:B------:R-:W-:Y:S02]  /*7740*/  IMAD.MOV.U32 R80, RZ, RZ, R40 ;  /* 0x000000ffff507224 */ /* 0x000fe400078e0028 */
[-C--:B------:R-:W-:Y:S01]  /*7750*/  FFMA.FTZ R55, R82, R42.reuse, -R55 ;  /* 0x0000002a52377223 */ /* 0x080fe20000010837 */
[----:B------:R-:W-:Y:S01]  /*7760*/  FFMA.FTZ R43, R86, R42, R43 ;  /* 0x0000002a562b7223 */ /* 0x000fe2000001002b */
[----:B------:R-:W-:-:S03]  /*7770*/  IMAD.MOV.U32 R84, RZ, RZ, R54 ;  /* 0x000000ffff547224 */ /* 0x000fc600078e0036 */
[----:B------:R-:W-:Y:S01]  /*7780*/  F2FP.F16.F32.PACK_AB R55, R55, R87 ;  /* 0x000000573737723e */ /* 0x000fe200000000ff */
[----:B------:R-:W-:Y:S01]  /*7790*/  IMAD.MOV.U32 R87, RZ, RZ, R52 ;  /* 0x000000ffff577224 */ /* 0x000fe200078e0034 */
[----:B------:R-:W-:-:S03]  /*77a0*/  F2FP.F16.F32.PACK_AB R43, R43, R158 ;  /* 0x0000009e2b2b723e */ /* 0x000fc600000000ff */
[----:B------:R-:W-:Y:S02]  /*77b0*/  IMAD.MOV.U32 R82, RZ, RZ, R55 ;  /* 0x000000ffff527224 */ /* 0x000fe400078e0037 */
[----:B------:R-:W-:-:S07]  /*77c0*/  IMAD.MOV.U32 R86, RZ, RZ, R43 ;  /* 0x000000ffff567224 */ /* 0x000fce00078e002b */
.L_x_2563:
[----:B------:R-:W-:Y:S05]  /*77d0*/  BSYNC B3 ;  /* 0x0000000000037941 */ /* 0x000fea0003800000 */
.L_x_2562:
        /* <DEDUP_REMOVED lines=12> */
.L_x_2561:
[----:B------:R-:W-:Y:S05]  /*78a0*/  BSYNC B2 ;  /* 0x0000000000027941 */ /* 0x000fea0003800000 */
.L_x_2560:
        /* <DEDUP_REMOVED lines=35> */
[----:B------:R-:W-:Y:S02]  /*7ae0*/  HADD2.F32 R82, -RZ, R82.H1_H1 ;  /* 0x30000052ff527230 */ /* 0x000fe40000004100 */
[C---:B------:R-:W-:Y:S01]  /*7af0*/  FMUL.FTZ R83, R85.reuse, R83 ;  /* 0x0000005355537220 */ /* 0x040fe20000410000 */
[----:B------:R-:W-:Y:S02]  /*7b00*/  HADD2.F32 R37, -RZ, R37.H0_H0 ;  /* 0x20000025ff257230 */ /* 0x000fe40000004100 */
[-C--:B------:R-:W-:Y:S01]  /*7b10*/  FFMA.FTZ R53, R85, R84.reuse, -R53 ;  /* 0x0000005455357223 */ /* 0x080fe20000010835 */
[----:B------:R-:W-:Y:S02]  /*7b20*/  HADD2.F32 R38, -RZ, R38.H0_H0 ;  /* 0x20000026ff267230 */ /* 0x000fe40000004100 */
        /* <DEDUP_REMOVED lines=42> */
[----:B------:R-:W-:Y:S01]  /*7dd0*/  FMUL.FTZ R84, R81, R84 ;  /* 0x0000005451547220 */ /* 0x000fe20000410000 */
[----:B------:R-:W-:-:S02]  /*7de0*/  IMAD.MOV.U32 R43, RZ, RZ, R55 ;  /* 0x000000ffff2b7224 */ /* 0x000fc400078e0037 */
[-C--:B------:R-:W-:Y:S01]  /*7df0*/  FFMA.FTZ R82, R81, R51.reuse, -R82 ;  /* 0x0000003351527223 */ /* 0x080fe20000010852 */
[----:B------:R-:W-:Y:S02]  /*7e00*/  HADD2.F32 R81, -RZ, R172.H1_H1 ;  /* 0x300000acff517230 */ /* 0x000fe40000004100 */
[----:B------:R-:W-:Y:S01]  /*7e10*/  FFMA.FTZ R84, R50, R51, R84 ;  /* 0x0000003332547223 */ /* 0x000fe20000010054 */
[----:B------:R-:W-:Y:S02]  /*7e20*/  HADD2.F32 R50, -RZ, R40.H1_H1 ;  /* 0x30000028ff327230 */ /* 0x000fe40000004100 */
[----:B------:R-:W-:Y:S02]  /*7e30*/  HADD2.F32 R40, -RZ, R36.H0_H0 ;  /* 0x20000024ff287230 */ /* 0x000fe40000004100 */
[-C--:B------:R-:W-:Y:S01]  /*7e40*/  FMUL.FTZ R36, R52, R49.reuse ;  /* 0x0000003134247220 */ /* 0x080fe20000410000 */
[--C-:B------:R-:W-:Y:S02]  /*7e50*/  HADD2.F32 R51, -RZ, R42.reuse.H0_H0 ;  /* 0x2000002aff337230 */ /* 0x100fe40000004100 */
[----:B------:R-:W-:Y:S01]  /*7e60*/  FMUL.FTZ R49, R50, R49 ;  /* 0x0000003132317220 */ /* 0x000fe20000410000 */
[----:B------:R-:W-:-:S02]  /*7e70*/  HADD2.F32 R42, -RZ, R42.H1_H1 ;  /* 0x3000002aff2a7230 */ /* 0x000fc40000004100 */
[-C--:B------:R-:W-:Y:S01]  /*7e80*/  FFMA.FTZ R36, R50, R40.reuse, -R36 ;  /* 0x0000002832247223 */ /* 0x080fe20000010824 */
[----:B------:R-:W-:Y:S02]  /*7e90*/  HADD2.F32 R50, -RZ, R172.H0_H0 ;  /* 0x200000acff327230 */ /* 0x000fe40000004100 */
[----:B------:R-:W-:Y:S01]  /*7ea0*/  FFMA.FTZ R40, R52, R40, R49 ;  /* 0x0000002834287223 */ /* 0x000fe20000010031 */
[--C-:B------:R-:W-:Y:S02]  /*7eb0*/  HADD2.F32 R49, -RZ, R54.reuse.H0_H0 ;  /* 0x20000036ff317230 */ /* 0x100fe40000004100 */
[----:B------:R-:W-:Y:S01]  /*7ec0*/  HADD2.F32 R54, -RZ, R54.H1_H1 ;  /* 0x30000036ff367230 */ /* 0x000fe20000004100 */
[----:B------:R-:W-:Y:S01]  /*7ed0*/  F2FP.F16.F32.PACK_AB R36, R36, R82 ;  /* 0x000000522424723e */ /* 0x000fe200000000ff */
[----:B------:R-:W-:Y:S02]  /*7ee0*/  IMAD.MOV.U32 R55, RZ, RZ, R83 ;  /* 0x000000ffff377224 */ /* 0x000fe400078e0053 */
[-C--:B------:R-:W-:Y:S01]  /*7ef0*/  FMUL.FTZ R52, R49, R81.reuse ;  /* 0x0000005131347220 */ /* 0x080fe20000410000 */
[----:B------:R-:W-:Y:S01]  /*7f00*/  FMUL.FTZ R81, R51, R81 ;  /* 0x0000005133517220 */ /* 0x000fe20000410000 */
[----:B------:R-:W-:-:S02]  /*7f10*/  F2FP.F16.F32.PACK_AB R84, R40, R84 ;  /* 0x000000542854723e */ /* 0x000fc400000000ff */
[-C--:B------:R-:W-:Y:S01]  /*7f20*/  FFMA.FTZ R52, R51, R50.reuse, -R52 ;  /* 0x0000003233347223 */ /* 0x080fe20000010834 */
        /* <DEDUP_REMOVED lines=8> */
[----:B------:R-:W-:Y:S02]  /*7fb0*/  F2FP.F16.F32.PACK_AB R39, R39, R81 ;  /* 0x000000512727723e */ /* 0x000fe400000000ff */
[----:B------:R-:W-:-:S03]  /*7fc0*/  MOV R42, R49 ;  /* 0x00000031002a7202 */ /* 0x000fc60000000f00 */
[----:B------:R-:W-:-:S07]  /*7fd0*/  IMAD.MOV.U32 R54, RZ, RZ, R39 ;  /* 0x000000ffff367224 */ /* 0x000fce00078e0027 */
.L_x_2567:
[----:B------:R-:W-:Y:S05]  /*7fe0*/  BSYNC B3 ;  /* 0x0000000000037941 */ /* 0x000fea0003800000 */
.L_x_2566:
        /* <DEDUP_REMOVED lines=12> */
.L_x_2565:
[----:B------:R-:W-:Y:S05]  /*80b0*/  BSYNC B2 ;  /* 0x0000000000027941 */ /* 0x000fea0003800000 */
.L_x_2564:
[----:B------:R-:W-:-:S13]  /*80c0*/  ISETP.NE.AND P4, PT, R9, RZ, PT ;  /* 0x000000ff0900720c */ /* 0x000fda0003f85270 */
[----:B------:R-:W-:Y:S05]  /*80d0*/  @!P4 BRA `(.L_x_2559) ;  /* 0x0000000400f0c947 */ /* 0x000fea0003800000 */
[----:B---3--:R-:W3:Y:S01]  /*80e0*/  LDL R36, [R1+0x10] ;  /* 0x0000100001247983 */ /* 0x008ee20000100800 */
[----:B------:R-:W-:Y:S01]  /*80f0*/  BSSY B2, `(.L_x_2568) ;  /* 0x0000078000027945 */ /* 0x000fe20003800000 */
[----:B---3--:R-:W-:-:S04]  /*8100*/  LOP3.LUT P5, RZ, R36, 0x1, RZ, 0xc0, !PT ;  /* 0x0000000124ff7812 */ /* 0x008fc800078ac0ff */
[----:B------:R-:W-:-:S04]  /*8110*/  SEL R36, R120, R144, !P5 ;  /* 0x0000009078247207 */ /* 0x000fc80006800000 */
        /* <DEDUP_REMOVED lines=18> */
[----:B------:R-:W-:-:S05]  /*8240*/  LEA.HI R36, R38, R36, RZ, 0x3 ;  /* 0x0000002426247211 */ /* 0x000fca00078f18ff */
[----:B------:R-:W-:-:S05]  /*8250*/  IMAD.SHL.U32 R36, R36, 0x400, RZ ;  /* 0x0000040024247824 */ /* 0x000fca00078e00ff */
[----:B------:R-:W-:-:S05]  /*8260*/  LOP3.LUT R36, R36, 0x7fffe000, RZ, 0xc0, !PT ;  /* 0x7fffe00024247812 */ /* 0x000fca00078ec0ff */
[----:B------:R-:W-:-:S04]  /*8270*/  IMAD R36, R196, 0x200, R36 ;  /* 0x00000200c4247824 */ /* 0x000fc800078e0224 */
[----:B------:R-:W-:-:S04]  /*8280*/  IMAD.IADD R36, R36, 0x1, R37 ;  /* 0x0000000124247824 */ /* 0x000fc800078e0225 */
[C---:B--2---:R-:W-:Y:S02]  /*8290*/  IMAD R40, R16.reuse, 0x6000, R36 ;  /* 0x0000600010287824 */ /* 0x044fe400078e0224 */
[----:B------:R-:W-:Y:S02]  /*82a0*/  IMAD R36, R16, 0x6000, R137 ;  /* 0x0000600010247824 */ /* 0x000fe400078e0289 */
[----:B------:R-:W-:-:S03]  /*82b0*/  IMAD R40, R40, 0x2, R2 ;  /* 0x0000000228287824 */ /* 0x000fc600078e0202 */
[----:B------:R-:W-:-:S03]  /*82c0*/  LEA R36, R36, R2, 0x1 ;  /* 0x0000000224247211 */ /* 0x000fc600078e08ff */
        /* <DEDUP_REMOVED lines=89> */
[----:B------:R-:W-:-:S07]  /*8860*/  MOV R42, R35 ;  /* 0x00000023002a7202 */ /* 0x000fce0000000f00 */
.L_x_2569:
[----:B------:R-:W-:Y:S05]  /*8870*/  BSYNC B2 ;  /* 0x0000000000027941 */ /* 0x000fea0003800000 */
.L_x_2568:
[----:B--2---:R4:W-:Y:S04]  /*8880*/  STG.E.128 desc[UR60][R48.64], R36 ;  /* 0x0000002430007986 */ /* 0x0049e8000c101d3c */
[----:B0-----:R4:W-:Y:S02]  /*8890*/  @!P4 STG.E.128 desc[UR60][R50.64], R40 ;  /* 0x000000283200c986 */ /* 0x0019e4000c101d3c */
.L_x_2559:
[----:B------:R-:W-:Y:S05]  /*88a0*/  BSYNC B1 ;  /* 0x0000000000017941 */ /* 0x000fea0003800000 */
.L_x_2558:
        /* <DEDUP_REMOVED lines=18> */
[----:B------:R-:W-:Y:S01]  /*89d0*/  LEA.HI R38, R38, R34, RZ, 0x3 ;  /* 0x0000002226267211 */ /* 0x000fe200078f18ff */
[----:B------:R-:W-:Y:S01]  /*89e0*/  IMAD R34, R16, 0x6000, R138 ;  /* 0x0000600010227824 */ /* 0x000fe200078e028a */
[----:B------:R-:W-:-:S03]  /*89f0*/  ISETP.GE.AND P3, PT, R36, R142, PT ;  /* 0x0000008e2400720c */ /* 0x000fc60003f66270 */
[----:B------:R-:W-:Y:S01]  /*8a00*/  IMAD.SHL.U32 R38, R38, 0x400, RZ ;  /* 0x0000040026267824 */ /* 0x000fe200078e00ff */
[----:B------:R-:W-:-:S04]  /*8a10*/  LEA R34, R34, R2, 0x1 ;  /* 0x0000000222227211 */ /* 0x000fc800078e08ff */
[----:B------:R-:W-:-:S05]  /*8a20*/  LOP3.LUT R38, R38, 0x7fffe000, RZ, 0xc0, !PT ;  /* 0x7fffe00026267812 */ /* 0x000fca00078ec0ff */
[--C-:B------:R-:W-:Y:S02]  /*8a30*/  @!P3 SHF.R.S32.HI R32, RZ, 0x1f, R36.reuse ;  /* 0x0000001fff20b819 */ /* 0x100fe40000011424 */
[--C-:B------:R-:W-:Y:S02]  /*8a40*/  @!P3 IADD3 R33, P4, P5, R92, R124, R36.reuse ;  /* 0x0000007c5c21b210 */ /* 0x100fe40007d9e024 */
[----:B------:R-:W-:Y:S02]  /*8a50*/  LOP3.LUT R36, R194, 0x38, R36, 0xf8, !PT ;  /* 0x00000038c2247812 */ /* 0x000fe400078ef824 */
[----:B------:R-:W-:Y:S02]  /*8a60*/  @!P3 IADD3.X R32, R89, R44, R32, P4, P5 ;  /* 0x0000002c5920b210 */ /* 0x000fe400027ea420 */
[----:B------:R-:W-:Y:S02]  /*8a70*/  LOP3.LUT R36, R36, R39, RZ, 0x3c, !PT ;  /* 0x0000002724247212 */ /* 0x000fe400078e3cff */
[----:B------:R-:W-:-:S02]  /*8a80*/  LEA R40, P4, R35, R114, 0x1 ;  /* 0x0000007223287211 */ /* 0x000fc400078808ff */
[----:B------:R-:W-:Y:S02]  /*8a90*/  IADD3 R36, R36, R38, R198 ;  /* 0x0000002624247210 */ /* 0x000fe40007ffe0c6 */
[----:B------:R-:W-:Y:S02]  /*8aa0*/  LEA.HI.X R41, R35, R115, R37, 0x1, P4 ;  /* 0x0000007323297211 */ /* 0x000fe400020f0c25 */
[----:B------:R-:W-:Y:S01]  /*8ab0*/  @!P3 LEA R42, P4, R33, R114, 0x1 ;  /* 0x00000072212ab211 */ /* 0x000fe200078808ff */
[----:B------:R-:W-:-:S03]  /*8ac0*/  IMAD R36, R16, 0x6000, R36 ;  /* 0x0000600010247824 */ /* 0x000fc600078e0224 */
[----:B------:R-:W-:Y:S01]  /*8ad0*/  @!P3 LEA.HI.X R43, R33, R115, R32, 0x1, P4 ;  /* 0x00000073212bb211 */ /* 0x000fe200020f0c20 */
[----:B------:R-:W-:Y:S01]  /*8ae0*/  IMAD R36, R36, 0x2, R2 ;  /* 0x0000000224247824 */ /* 0x000fe200078e0202 */
[----:B------:R-:W0:Y:S01]  /*8af0*/  LDS.128 R32, [R34+0x1c400] ;  /* 0x01c4000022207984 */ /* 0x000e220000000c00 */
[----:B------:R-:W-:-:S04]  /*8b00*/  ISETP.GE.AND P4, PT, R18, R117, PT ;  /* 0x000000751200720c */ /* 0x000fc80003f86270 */
[----:B------:R-:W2:Y:S09]  /*8b10*/  LDS.128 R36, [R36+0x1c400] ;  /* 0x01c4000024247984 */ /* 0x000eb20000000c00 */
        /* <DEDUP_REMOVED lines=9> */
[----:B------:R-:W-:Y:S02]  /*8bb0*/  HADD2.F32 R37, -RZ, R37.H1_H1 ;  /* 0x30000025ff257230 */ /* 0x000fe40000004100 */
        /* <DEDUP_REMOVED lines=10> */
[----:B------:R-:W-:-:S02]  /*8c60*/  HADD2.F32 R165, -RZ, R165.H0_H0 ;  /* 0x200000a5ffa57230 */ /* 0x000fc40000004100 */
[----:B------:R-:W-:Y:S02]  /*8c70*/  HADD2.F32 R76, -RZ, R76.H0_H0 ;  /* 0x2000004cff4c7230 */ /* 0x000fe40000004100 */
[CC--:B------:R-:W-:Y:S01]  /*8c80*/  FMUL.FTZ R49, R37.reuse, R45.reuse ;  /* 0x0000002d25317220 */ /* 0x0c0fe20000410000 */
[C---:B------:R-:W-:Y:S01]  /*8c90*/  FMUL.FTZ R50, R48.reuse, R45 ;  /* 0x0000002d30327220 */ /* 0x040fe20000410000 */
[----:B------:R-:W-:Y:S02]  /*8ca0*/  HADD2.F32 R64, -RZ, R64.H0_H0 ;  /* 0x20000040ff407230 */ /* 0x000fe40000004100 */
[-C--:B------:R-:W-:Y:S01]  /*8cb0*/  FFMA.FTZ R45, R48, R33.reuse, -R49 ;  /* 0x00000021302d7223 */ /* 0x080fe20000010831 */
[----:B------:R-:W-:Y:S01]  /*8cc0*/  FFMA.FTZ R37, R37, R33, R50 ;  /* 0x0000002125257223 */ /* 0x000fe20000010032 */
[----:B------:R-:W-:Y:S02]  /*8cd0*/  IMAD.MOV.U32 R33, RZ, RZ, R39 ;  /* 0x000000ffff217224 */ /* 0x000fe400078e0027 */
[----:B------:R-:W-:Y:S01]  /*8ce0*/  HADD2.F32 R49, -RZ, R166.H1_H1 ;  /* 0x300000a6ff317230 */ /* 0x000fe20000004100 */
[----:B------:R-:W-:Y:S01]  /*8cf0*/  F2FP.F16.F32.PACK_AB R45, R45, R47 ;  /* 0x0000002f2d2d723e */ /* 0x000fe200000000ff */
[----:B------:R-:W-:Y:S01]  /*8d00*/  HADD2.F32 R48, -RZ, R35.H0_H0 ;  /* 0x20000023ff307230 */ /* 0x000fe20000004100 */
[----:B------:R-:W-:Y:S01]  /*8d10*/  F2FP.F16.F32.PACK_AB R37, R37, R46 ;  /* 0x0000002e2525723e */ /* 0x000fe200000000ff */
[----:B------:R-:W-:-:S02]  /*8d20*/  HADD2.F32 R39, -RZ, R33.H0_H0 ;  /* 0x20000021ff277230 */ /* 0x000fc40000004100 */
[----:B------:R-:W-:Y:S02]  /*8d30*/  HADD2.F32 R50, -RZ, R164.H1_H1 ;  /* 0x300000a4ff327230 */ /* 0x000fe40000004100 */
[----:B------:R-:W-:Y:S02]  /*8d40*/  HADD2.F32 R33, -RZ, R33.H1_H1 ;  /* 0x30000021ff217230 */ /* 0x000fe40000004100 */
[CC--:B------:R-:W-:Y:S01]  /*8d50*/  FMUL.FTZ R51, R39.reuse, R49.reuse ;  /* 0x0000003127337220 */ /* 0x0c0fe20000410000 */
[C---:B------:R-:W-:Y:S01]  /*8d60*/  FMUL.FTZ R49, R48.reuse, R49 ;  /* 0x0000003130317220 */ /* 0x040fe20000410000 */
[----:B------:R-:W-:Y:S02]  /*8d70*/  HADD2.F32 R166, -RZ, R166.H0_H0 ;  /* 0x200000a6ffa67230 */ /* 0x000fe40000004100 */
[-C--:B------:R-:W-:Y:S01]  /*8d80*/  FFMA.FTZ R51, R48, R50.reuse, -R51 ;  /* 0x0000003230337223 */ /* 0x080fe20000010833 */
[----:B------:R-:W-:Y:S01]  /*8d90*/  FFMA.FTZ R49, R39, R50, R49 ;  /* 0x0000003227317223 */ /* 0x000fe20000010031 */
[----:B------:R-:W-:Y:S01]  /*8da0*/  SHF.R.U32.HI R39, RZ, 0x10, R79 ;  /* 0x00000010ff277819 */ /* 0x000fe2000001164f */
[----:B------:R-:W-:Y:S01]  /*8db0*/  HADD2.F32 R48, -RZ, R35.H1_H1 ;  /* 0x30000023ff307230 */ /* 0x000fe20000004100 */
[----:B------:R-:W-:Y:S01]  /*8dc0*/  SHF.R.U32.HI R50, RZ, 0x10, R67 ;  /* 0x00000010ff327819 */ /* 0x000fe20000011643 */
[----:B------:R-:W-:-:S02]  /*8dd0*/  HADD2.F32 R164, -RZ, R164.H0_H0 ;  /* 0x200000a4ffa47230 */ /* 0x000fc40000004100 */
[----:B------:R-:W-:Y:S02]  /*8de0*/  HADD2.F32 R39, -RZ, R39.H0_H0 ;  /* 0x20000027ff277230 */ /* 0x000fe40000004100 */
[----:B------:R-:W-:Y:S02]  /*8df0*/  HADD2.F32 R35, -RZ, R50.H0_H0 ;  /* 0x20000032ff237230 */ /* 0x000fe40000004100 */
[----:B------:R-:W-:Y:S02]  /*8e00*/  HADD2.F32 R78, -RZ, R78.H0_H0 ;  /* 0x2000004eff4e7230 */ /* 0x000fe40000004100 */
[CC--:B------:R-:W-:Y:S01]  /*8e10*/  FMUL.FTZ R50, R33.reuse, R39.reuse ;  /* 0x0000002721327220 */ /* 0x0c0fe20000410000 */
[C---:B------:R-:W-:Y:S01]  /*8e20*/  FMUL.FTZ R39, R48.reuse, R39 ;  /* 0x0000002730277220 */ /* 0x040fe20000410000 */
[----:B------:R-:W-:Y:S02]  /*8e30*/  HADD2.F32 R66, -RZ, R66.H0_H0 ;  /* 0x20000042ff427230 */ /* 0x000fe40000004100 */
        /* <DEDUP_REMOVED lines=11> */
[----:B------:R-:W-:-:S02]  /*8ef0*/  HADD2.F32 R35, -RZ, R34.H0_H0 ;  /* 0x20000022ff237230 */ /* 0x000fc40000004100 */
[----:B------:R-:W-:Y:S01]  /*8f00*/  FFMA.FTZ R167, R33, R165, R167 ;  /* 0x000000a521a77223 */ /* 0x000fe200000100a7 */
[-C--:B------:R-:W-:Y:S01]  /*8f10*/  FMUL.FTZ R33, R36, R76.reuse ;  /* 0x0000004c24217220 */ /* 0x080fe20000410000 */
[C---:B------:R-:W-:Y:S01]  /*8f20*/  FMUL.FTZ R76, R32.reuse, R76 ;  /* 0x0000004c204c7220 */ /* 0x040fe20000410000 */
[----:B------:R-:W-:Y:S02]  /*8f30*/  HADD2.F32 R34, -RZ, R34.H1_H1 ;  /* 0x30000022ff227230 */ /* 0x000fe40000004100 */
[-C--:B------:R-:W-:Y:S01]  /*8f40*/  FFMA.FTZ R33, R32, R64.reuse, -R33 ;  /* 0x0000004020217223 */ /* 0x080fe20000010821 */
[--C-:B------:R-:W-:Y:S02]  /*8f50*/  HADD2.F32 R32, -RZ, R38.reuse.H0_H0 ;  /* 0x20000026ff207230 */ /* 0x100fe40000004100 */
[----:B------:R-:W-:Y:S01]  /*8f60*/  FFMA.FTZ R76, R36, R64, R76 ;  /* 0x00000040244c7223 */ /* 0x000fe2000001004c */
[----:B------:R-:W-:Y:S01]  /*8f70*/  HADD2.F32 R38, -RZ, R38.H1_H1 ;  /* 0x30000026ff267230 */ /* 0x000fe20000004100 */
[----:B------:R-:W-:Y:S01]  /*8f80*/  F2FP.F16.F32.PACK_AB R33, R33, R48 ;  /* 0x000000302121723e */ /* 0x000fe200000000ff */
[-C--:B------:R-:W-:Y:S01]  /*8f90*/  FMUL.FTZ R36, R32, R166.reuse ;  /* 0x000000a620247220 */ /* 0x080fe20000410000 */
[----:B------:R-:W-:Y:S01]  /*8fa0*/  FMUL.FTZ R166, R35, R166 ;  /* 0x000000a623a67220 */ /* 0x000fe20000410000 */
[----:B------:R-:W-:-:S02]  /*8fb0*/  F2FP.F16.F32.PACK_AB R76, R76, R167 ;  /* 0x000000a74c4c723e */ /* 0x000fc400000000ff */
[----:B------:R-:W-:Y:S01]  /*8fc0*/  FFMA.FTZ R36, R35, R164, -R36 ;  /* 0x000000a423247223 */ /* 0x000fe20000010824 */
[-C--:B------:R-:W-:Y:S01]  /*8fd0*/  FMUL.FTZ R35, R38, R78.reuse ;  /* 0x0000004e26237220 */ /* 0x080fe20000410000 */
[----:B------:R-:W-:Y:S01]  /*8fe0*/  FMUL.FTZ R78, R34, R78 ;  /* 0x0000004e224e7220 */ /* 0x000fe20000410000 */
[----:B------:R-:W-:Y:S01]  /*8ff0*/  FFMA.FTZ R166, R32, R164, R166 ;  /* 0x000000a420a67223 */ /* 0x000fe200000100a6 */
[----:B------:R-:W-:Y:S02]  /*9000*/  IMAD.MOV.U32 R32, RZ, RZ, R33 ;  /* 0x000000ffff207224 */ /* 0x000fe400078e0021 */
[-C--:B------:R-:W-:Y:S01]  /*9010*/  FFMA.FTZ R35, R34, R66.reuse, -R35 ;  /* 0x0000004222237223 */ /* 0x080fe20000010823 */
[----:B------:R-:W-:Y:S01]  /*9020*/  FFMA.FTZ R78, R38, R66, R78 ;  /* 0x00000042264e7223 */ /* 0x000fe2000001004e */
[----:B------:R-:W-:-:S03]  /*9030*/  MOV R33, R45 ;  /* 0x0000002d00217202 */ /* 0x000fc60000000f00 */
[----:B------:R-:W-:Y:S01]  /*9040*/  F2FP.F16.F32.PACK_AB R35, R35, R36 ;  /* 0x000000242323723e */ /* 0x000fe200000000ff */
[----:B------:R-:W-:Y:S01]  /*9050*/  IMAD.MOV.U32 R36, RZ, RZ, R76 ;  /* 0x000000ffff247224 */ /* 0x000fe200078e004c */
[----:B------:R-:W-:-:S03]  /*9060*/  F2FP.F16.F32.PACK_AB R78, R78, R166 ;  /* 0x000000a64e4e723e */ /* 0x000fc600000000ff */
[----:B------:R-:W-:Y:S01]  /*9070*/  IMAD.MOV.U32 R34, RZ, RZ, R35 ;  /* 0x000000ffff227224 */ /* 0x000fe200078e0023 */
[----:B------:R-:W-:Y:S01]  /*9080*/  MOV R38, R78 ;  /* 0x0000004e00267202 */ /* 0x000fe20000000f00 */
[----:B------:R-:W-:-:S07]  /*9090*/  IMAD.MOV.U32 R35, RZ, RZ, R50 ;  /* 0x000000ffff237224 */ /* 0x000fce00078e0032 */
.L_x_2573:
[----:B------:R-:W-:Y:S05]  /*90a0*/  BSYNC B2 ;  /* 0x0000000000027941 */ /* 0x000fea0003800000 */
.L_x_2572:
[----:B0-----:R0:W-:Y:S04]  /*90b0*/  STG.E.128 desc[UR60][R40.64], R32 ;  /* 0x0000002028007986 */ /* 0x0011e8000c101d3c */
[----:B--2---:R0:W-:Y:S02]  /*90c0*/  @!P3 STG.E.128 desc[UR60][R42.64], R36 ;  /* 0x000000242a00b986 */ /* 0x0041e4000c101d3c */
.L_x_2571:
[----:B------:R-:W-:Y:S05]  /*90d0*/  BSYNC B1 ;  /* 0x0000000000017941 */ /* 0x000fea0003800000 */
.L_x_2570:
        /* <DEDUP_REMOVED lines=15> */
[----:B------:R-:W-:Y:S01]  /*91d0*/  LOP3.LUT R36, R194, 0x38, R37, 0xf8, !PT ;  /* 0x00000038c2247812 */ /* 0x000fe200078ef825 */
[----:B------:R-:W-:-:S05]  /*91e0*/  IMAD.SHL.U32 R39, R39, 0x400, RZ ;  /* 0x0000040027277824 */ /* 0x000fca00078e00ff */
[----:B------:R-:W-:-:S05]  /*91f0*/  LOP3.LUT R39, R39, 0x7fffe000, RZ, 0xc0, !PT ;  /* 0x7fffe00027277812 */ /* 0x000fca00078ec0ff */
[--C-:B------:R-:W-:Y:S02]  /*9200*/  @!P3 SHF.R.S32.HI R33, RZ, 0x1f, R37.reuse ;  /* 0x0000001fff21b819 */ /* 0x100fe40000011425 */
[----:B------:R-:W-:Y:S02]  /*9210*/  @!P3 IADD3 R32, P4, P5, R92, R124, R37 ;  /* 0x0000007c5c20b210 */ /* 0x000fe40007d9e025 */
[----:B------:R-:W-:Y:S02]  /*9220*/  LOP3.LUT R37, R36, R38, RZ, 0x3c, !PT ;  /* 0x0000002624257212 */ /* 0x000fe400078e3cff */
[----:B------:R-:W-:Y:S02]  /*9230*/  @!P3 IADD3.X R33, R89, R44, R33, P4, P5 ;  /* 0x0000002c5921b210 */ /* 0x000fe400027ea421 */
[----:B------:R-:W-:Y:S01]  /*9240*/  IADD3 R39, R37, R39, R198 ;  /* 0x0000002725277210 */ /* 0x000fe20007ffe0c6 */
[----:B------:R-:W-:Y:S01]  /*9250*/  IMAD R37, R16, 0x6000, R136 ;  /* 0x0000600010257824 */ /* 0x000fe200078e0288 */
[----:B------:R-:W-:-:S03]  /*9260*/  LEA R40, P4, R34, R114, 0x1 ;  /* 0x0000007222287211 */ /* 0x000fc600078808ff */
[----:B------:R-:W-:Y:S01]  /*9270*/  IMAD R39, R16, 0x6000, R39 ;  /* 0x0000600010277824 */ /* 0x000fe200078e0227 */
[-C--:B------:R-:W-:Y:S01]  /*9280*/  LEA.HI.X R41, R34, R115.reuse, R35, 0x1, P4 ;  /* 0x0000007322297211 */ /* 0x080fe200020f0c23 */
[----:B------:R-:W-:Y:S01]  /*9290*/  IMAD R34, R37, 0x2, R2 ;  /* 0x0000000225227824 */ /* 0x000fe200078e0202 */
[C---:B------:R-:W-:Y:S02]  /*92a0*/  @!P3 LEA R42, P4, R32.reuse, R114, 0x1 ;  /* 0x00000072202ab211 */ /* 0x040fe400078808ff */
[----:B------:R-:W-:Y:S02]  /*92b0*/  LEA R39, R39, R2, 0x1 ;  /* 0x0000000227277211 */ /* 0x000fe400078e08ff */
        /* <DEDUP_REMOVED lines=12> */
[--C-:B0-----:R-:W-:Y:S01]  /*9380*/  HADD2.F32 R37, -RZ, R33.reuse.H0_H0 ;  /* 0x20000021ff257230 */ /* 0x101fe20000004100 */
[----:B------:R-:W-:Y:S01]  /*9390*/  SHF.R.U64 R48, R74, 0x10, R75 ;  /* 0x000000104a307819 */ /* 0x000fe2000000124b */
[----:B------:R-:W-:Y:S02]  /*93a0*/  HADD2.F32 R72, -RZ, R72.H0_H0 ;  /* 0x20000048ff487230 */ /* 0x000fe40000004100 */
[----:B------:R-:W-:Y:S01]  /*93b0*/  FMUL.FTZ R53, R51, R50 ;  /* 0x0000003233357220 */ /* 0x000fe20000410000 */
[----:B------:R-:W-:-:S02]  /*93c0*/  HADD2.F32 R33, -RZ, R33.H1_H1 ;  /* 0x30000021ff217230 */ /* 0x000fc40000004100 */
[----:B------:R-:W-:Y:S01]  /*93d0*/  FMUL.FTZ R54, R37, R50 ;  /* 0x0000003225367220 */ /* 0x000fe20000410000 */
[----:B------:R-:W-:Y:S02]  /*93e0*/  HADD2.F32 R60, -RZ, R60.H0_H0 ;  /* 0x2000003cff3c7230 */ /* 0x000fe40000004100 */
[-C--:B------:R-:W-:Y:S01]  /*93f0*/  FMUL.FTZ R50, R52, R72.reuse ;  /* 0x0000004834327220 */ /* 0x080fe20000410000 */
[----:B------:R-:W-:Y:S02]  /*9400*/  HADD2.F32 R49, -RZ, R154.H0_H0 ;  /* 0x2000009aff317230 */ /* 0x000fe40000004100 */
[C---:B------:R-:W-:Y:S01]  /*9410*/  FMUL.FTZ R72, R33.reuse, R72 ;  /* 0x0000004821487220 */ /* 0x040fe20000410000 */
[----:B------:R-:W-:Y:S01]  /*9420*/  SHF.R.U32.HI R74, RZ, 0x10, R75 ;  /* 0x00000010ff4a7819 */ /* 0x000fe2000001164b */
[-C--:B------:R-:W-:Y:S01]  /*9430*/  FFMA.FTZ R50, R33, R60.reuse, -R50 ;  /* 0x0000003c21327223 */ /* 0x080fe20000010832 */
[--C-:B------:R-:W-:Y:S01]  /*9440*/  SHF.R.U64 R47, R62, 0x10, R63.reuse ;  /* 0x000000103e2f7819 */ /* 0x100fe2000000123f */
[----:B------:R-:W-:Y:S01]  /*9450*/  FFMA.FTZ R33, R52, R60, R72 ;  /* 0x0000003c34217223 */ /* 0x000fe20000010048 */
[----:B------:R-:W-:Y:S01]  /*9460*/  SHF.R.U32.HI R62, RZ, 0x10, R63 ;  /* 0x00000010ff3e7819 */ /* 0x000fe2000001163f */
[-C--:B------:R-:W-:Y:S01]  /*9470*/  FFMA.FTZ R53, R37, R49.reuse, -R53 ;  /* 0x0000003125357223 */ /* 0x080fe20000010835 */
[----:B------:R-:W-:Y:S01]  /*9480*/  FFMA.FTZ R54, R51, R49, R54 ;  /* 0x0000003133367223 */ /* 0x000fe20000010036 */
[----:B------:R-:W-:-:S02]  /*9490*/  HADD2.F32 R52, -RZ, R39.H0_H0 ;  /* 0x20000027ff347230 */ /* 0x000fc40000004100 */
[----:B------:R-:W-:Y:S01]  /*94a0*/  HADD2.F32 R49, -RZ, R156.H1_H1 ;  /* 0x3000009cff317230 */ /* 0x000fe20000004100 */
[----:B------:R-:W-:Y:S01]  /*94b0*/  F2FP.F16.F32.PACK_AB R50, R50, R53 ;  /* 0x000000353232723e */ /* 0x000fe200000000ff */
[----:B------:R-:W-:Y:S01]  /*94c0*/  HADD2.F32 R39, -RZ, R39.H1_H1 ;  /* 0x30000027ff277230 */ /* 0x000fe20000004100 */
[----:B------:R-:W-:Y:S01]  /*94d0*/  F2FP.F16.F32.PACK_AB R54, R33, R54 ;  /* 0x000000362136723e */ /* 0x000fe200000000ff */
[--C-:B------:R-:W-:Y:S02]  /*94e0*/  HADD2.F32 R60, -RZ, R35.reuse.H0_H0 ;  /* 0x20000023ff3c7230 */ /* 0x100fe40000004100 */
[-C--:B------:R-:W-:Y:S01]  /*94f0*/  FMUL.FTZ R51, R52, R49.reuse ;  /* 0x0000003134337220 */ /* 0x080fe20000410000 */
[----:B------:R-:W-:Y:S02]  /*9500*/  HADD2.F32 R74, -RZ, R74.H0_H0 ;  /* 0x2000004aff4a7230 */ /* 0x000fe40000004100 */
[----:B------:R-:W-:Y:S02]  /*9510*/  HADD2.F32 R35, -RZ, R35.H1_H1 ;  /* 0x30000023ff237230 */ /* 0x000fe40000004100 */
[----:B------:R-:W-:Y:S01]  /*9520*/  FMUL.FTZ R49, R60, R49 ;  /* 0x000000313c317220 */ /* 0x000fe20000410000 */
[----:B------:R-:W-:-:S02]  /*9530*/  HADD2.F32 R62, -RZ, R62.H0_H0 ;  /* 0x2000003eff3e7230 */ /* 0x000fc40000004100 */
[-C--:B------:R-:W-:Y:S01]  /*9540*/  FMUL.FTZ R64, R39, R74.reuse ;  /* 0x0000004a27407220 */ /* 0x080fe20000410000 */
[----:B------:R-:W-:Y:S02]  /*9550*/  HADD2.F32 R37, -RZ, R155.H0_H0 ;  /* 0x2000009bff257230 */ /* 0x000fe40000004100 */
[C---:B------:R-:W-:Y:S01]  /*9560*/  FMUL.FTZ R74, R35.reuse, R74 ;  /* 0x0000004a234a7220 */ /* 0x040fe20000410000 */
[----:B------:R-:W-:Y:S02]  /*9570*/  HADD2.F32 R154, -RZ, R154.H1_H1 ;  /* 0x3000009aff9a7230 */ /* 0x000fe40000004100 */
[-C--:B------:R-:W-:Y:S01]  /*9580*/  FFMA.FTZ R64, R35, R62.reuse, -R64 ;  /* 0x0000003e23407223 */ /* 0x080fe20000010840 */
[----:B------:R-:W-:Y:S02]  /*9590*/  HADD2.F32 R35, -RZ, R36.H0_H0 ;  /* 0x20000024ff237230 */ /* 0x000fe40000004100 */
[-C--:B------:R-:W-:Y:S01]  /*95a0*/  FFMA.FTZ R51, R60, R37.reuse, -R51 ;  /* 0x000000253c337223 */ /* 0x080fe20000010833 */
[----:B------:R-:W-:Y:S01]  /*95b0*/  FFMA.FTZ R49, R52, R37, R49 ;  /* 0x0000002534317223 */ /* 0x000fe20000010031 */
[----:B------:R-:W-:Y:S01]  /*95c0*/  FFMA.FTZ R74, R39, R62, R74 ;  /* 0x0000003e274a7223 */ /* 0x000fe2000001004a */
[----:B------:R-:W-:-:S02]  /*95d0*/  HADD2.F32 R39, -RZ, R46.H0_H0 ;  /* 0x2000002eff277230 */ /* 0x000fc40000004100 */
[----:B------:R-:W-:Y:S01]  /*95e0*/  HADD2.F32 R37, -RZ, R32.H0_H0 ;  /* 0x20000020ff257230 */ /* 0x000fe20000004100 */
[----:B------:R-:W-:Y:S01]  /*95f0*/  F2FP.F16.F32.PACK_AB R51, R64, R51 ;  /* 0x000000334033723e */ /* 0x000fe200000000ff */
[----:B------:R-:W-:Y:S02]  /*9600*/  HADD2.F32 R36, -RZ, R36.H1_H1 ;  /* 0x30000024ff247230 */ /* 0x000fe40000004100 */
[----:B------:R-:W-:Y:S02]  /*9610*/  HADD2.F32 R52, -RZ, R163.H0_H0 ;  /* 0x200000a3ff347230 */ /* 0x000fe40000004100 */
[----:B------:R-:W-:Y:S02]  /*9620*/  HADD2.F32 R32, -RZ, R32.H1_H1 ;  /* 0x30000020ff207230 */ /* 0x000fe40000004100 */
[-C--:B------:R-:W-:Y:S01]  /*9630*/  FMUL.FTZ R55, R36, R39.reuse ;  /* 0x0000002724377220 */ /* 0x080fe20000410000 */
[----:B------:R-:W-:Y:S02]  /*9640*/  HADD2.F32 R45, -RZ, R45.H0_H0 ;  /* 0x2000002dff2d7230 */ /* 0x000fe40000004100 */
[-C--:B------:R-:W-:Y:S01]  /*9650*/  FMUL.FTZ R46, R35, R52.reuse ;  /* 0x00000034232e7220 */ /* 0x080fe20000410000 */
[----:B------:R-:W-:Y:S01]  /*9660*/  FMUL.FTZ R52, R37, R52 ;  /* 0x0000003425347220 */ /* 0x000fe20000410000 */
[----:B------:R-:W-:Y:S01]  /*9670*/  FMUL.FTZ R39, R32, R39 ;  /* 0x0000002720277220 */ /* 0x000fe20000410000 */
[----:B------:R-:W-:-:S02]  /*9680*/  HADD2.F32 R155, -RZ, R155.H1_H1 ;  /* 0x3000009bff9b7230 */ /* 0x000fc40000004100 */
[-C--:B------:R-:W-:Y:S01]  /*9690*/  FFMA.FTZ R37, R37, R154.reuse, -R46 ;  /* 0x0000009a25257223 */ /* 0x080fe2000001082e */
[-C--:B------:R-:W-:Y:S01]  /*96a0*/  FFMA.FTZ R32, R32, R45.reuse, -R55 ;  /* 0x0000002d20207223 */ /* 0x080fe20000010837 */
[----:B------:R-:W-:Y:S01]  /*96b0*/  FFMA.FTZ R36, R36, R45, R39 ;  /* 0x0000002d24247223 */ /* 0x000fe20000010027 */
[----:B------:R-:W-:Y:S02]  /*96c0*/  HADD2.F32 R45, -RZ, R48.H0_H0 ;  /* 0x20000030ff2d7230 */ /* 0x000fe40000004100 */
[----:B------:R-:W-:Y:S01]  /*96d0*/  FFMA.FTZ R35, R35, R154, R52 ;  /* 0x0000009a23237223 */ /* 0x000fe20000010034 */
[----:B------:R-:W-:Y:S01]  /*96e0*/  HADD2.F32 R46, -RZ, R38.H0_H0 ;  /* 0x20000026ff2e7230 */ /* 0x000fe20000004100 */
[----:B------:R-:W-:Y:S01]  /*96f0*/  F2FP.F16.F32.PACK_AB R32, R32, R37 ;  /* 0x000000252020723e */ /* 0x000fe200000000ff */
[----:B------:R-:W-:Y:S02]  /*9700*/  HADD2.F32 R39, -RZ, R156.H0_H0 ;  /* 0x2000009cff277230 */ /* 0x000fe40000004100 */
[----:B------:R-:W-:Y:S01]  /*9710*/  HADD2.F32 R48, -RZ, R34.H0_H0 ;  /* 0x20000022ff307230 */ /* 0x000fe20000004100 */
[----:B------:R-:W-:Y:S01]  /*9720*/  F2FP.F16.F32.PACK_AB R36, R36, R35 ;  /* 0x000000232424723e */ /* 0x000fe200000000ff */
[----:B------:R-:W-:-:S02]  /*9730*/  HADD2.F32 R38, -RZ, R38.H1_H1 ;  /* 0x30000026ff267230 */ /* 0x000fc40000004100 */
[-C--:B------:R-:W-:Y:S01]  /*9740*/  FMUL.FTZ R55, R46, R39.reuse ;  /* 0x000000272e377220 */ /* 0x080fe20000410000 */
[----:B------:R-:W-:Y:S02]  /*9750*/  HADD2.F32 R34, -RZ, R34.H1_H1 ;  /* 0x30000022ff227230 */ /* 0x000fe40000004100 */
[----:B------:R-:W-:Y:S01]  /*9760*/  FMUL.FTZ R39, R48, R39 ;  /* 0x0000002730277220 */ /* 0x000fe20000410000 */
[----:B------:R-:W-:Y:S02]  /*9770*/  HADD2.F32 R47, -RZ, R47.H0_H0 ;  /* 0x2000002fff2f7230 */ /* 0x000fe40000004100 */
[----:B------:R-:W-:Y:S01]  /*9780*/  FMUL.FTZ R61, R38, R45 ;  /* 0x0000002d263d7220 */ /* 0x000fe20000410000 */
[----:B------:R-:W-:Y:S01]  /*9790*/  FFMA.FTZ R48, R48, R155, -R55 ;  /* 0x0000009b30307223 */ /* 0x000fe20000010837 */
[----:B------:R-:W-:Y:S01]  /*97a0*/  FMUL.FTZ R45, R34, R45 ;  /* 0x0000002d222d7220 */ /* 0x000fe20000410000 */
[----:B------:R-:W-:Y:S01]  /*97b0*/  FFMA.FTZ R46, R46, R155, R39 ;  /* 0x0000009b2e2e7223 */ /* 0x000fe20000010027 */
[----:B------:R-:W-:Y:S01]  /*97c0*/  FFMA.FTZ R61, R34, R47, -R61 ;  /* 0x0000002f223d7223 */ /* 0x000fe2000001083d */
[----:B------:R-:W-:Y:S01]  /*97d0*/  F2FP.F16.F32.PACK_AB R39, R74, R49 ;  /* 0x000000314a27723e */ /* 0x000fe200000000ff */
[----:B------:R-:W-:Y:S01]  /*97e0*/  FFMA.FTZ R45, R38, R47, R45 ;  /* 0x0000002f262d7223 */ /* 0x000fe2000001002d */
[----:B------:R-:W-:-:S02]  /*97f0*/  IMAD.MOV.U32 R33, RZ, RZ, R50 ;  /* 0x000000ffff217224 */ /* 0x000fc400078e0032 */
[----:B------:R-:W-:Y:S01]  /*9800*/  F2FP.F16.F32.PACK_AB R34, R61, R48 ;  /* 0x000000303d22723e */ /* 0x000fe200000000ff */
[----:B------:R-:W-:Y:S01]  /*9810*/  IMAD.MOV.U32 R37, RZ, RZ, R54 ;  /* 0x000000ffff257224 */ /* 0x000fe200078e0036 */
[----:B------:R-:W-:Y:S01]  /*9820*/  F2FP.F16.F32.PACK_AB R38, R45, R46 ;  /* 0x0000002e2d26723e */ /* 0x000fe200000000ff */
[----:B------:R-:W-:-:S07]  /*9830*/  IMAD.MOV.U32 R35, RZ, RZ, R51 ;  /* 0x000000ffff237224 */ /* 0x000fce00078e0033 */
.L_x_2577:
[----:B------:R-:W-:Y:S05]  /*9840*/  BSYNC B2 ;  /* 0x0000000000027941 */ /* 0x000fea0003800000 */
.L_x_2576:
[----:B0-----:R0:W-:Y:S04]  /*9850*/  STG.E.128 desc[UR60][R40.64], R32 ;  /* 0x0000002028007986 */ /* 0x0011e8000c101d3c */
[----:B--2---:R0:W-:Y:S02]  /*9860*/  @!P3 STG.E.128 desc[UR60][R42.64], R36 ;  /* 0x000000242a00b986 */ /* 0x0041e4000c101d3c */
.L_x_2575:
[----:B------:R-:W-:Y:S05]  /*9870*/  BSYNC B1 ;  /* 0x0000000000017941 */ /* 0x000fea0003800000 */
.L_x_2574:
[----:B------:R-:W-:-:S13]  /*9880*/  ISETP.NE.AND P3, PT, R9, RZ, PT ;  /* 0x000000ff0900720c */ /* 0x000fda0003f65270 */
[----:B------:R-:W-:Y:S05]  /*9890*/  @!P3 BRA `(.L_x_2528) ;  /* 0x0000000800ccb947 */ /* 0x000fea0003800000 */
[----:B0-----:R-:W2:Y:S01]  /*98a0*/  LDL R32, [R1+0x10] ;  /* 0x0000100001207983 */ /* 0x001ea20000100800 */
[----:B------:R-:W-:Y:S01]  /*98b0*/  SHF.R.U32.HI R35, RZ, 0x3, R194 ;  /* 0x00000003ff237819 */ /* 0x000fe200000116c2 */
[----:B------:R-:W-:Y:S01]  /*98c0*/  BSSY B1, `(.L_x_2578) ;  /* 0x000006e000017945 */ /* 0x000fe20003800000 */
[----:B--2---:R-:W-:-:S04]  /*98d0*/  LOP3.LUT P4, RZ, R32, 0x1, RZ, 0xc0, !PT ;  /* 0x0000000120ff7812 */ /* 0x004fc8000788c0ff */
[----:B------:R-:W-:Y:S02]  /*98e0*/  SEL R144, R120, R144, !P4 ;  /* 0x0000009078907207 */ /* 0x000fe40006000000 */
[----:B---34-:R-:W-:Y:S02]  /*98f0*/  IADD3 R41, P3, P4, R92, R124, R12 ;  /* 0x0000007c5c297210 */ /* 0x018fe40007c7e00c */
[----:B------:R-:W-:Y:S02]  /*9900*/  SHF.R.S32.HI R33, RZ, 0x1f, R144 ;  /* 0x0000001fff217819 */ /* 0x000fe40000011490 */
[----:B------:R-:W-:Y:S02]  /*9910*/  IADD3.X R42, R89, R44, R107, P3, P4 ;  /* 0x0000002c592a7210 */ /* 0x000fe40001fe846b */
[----:B------:R-:W-:Y:S02]  /*9920*/  LEA.HI R33, R33, R144, RZ, 0x4 ;  /* 0x0000009021217211 */ /* 0x000fe400078f20ff */
[----:B------:R-:W-:-:S02]  /*9930*/  ISETP.GE.AND P4, PT, R186, R117, PT ;  /* 0x00000075ba00720c */ /* 0x000fc40003f86270 */
[----:B------:R-:W-:Y:S02]  /*9940*/  LEA.HI.SX32 R33, R33, R110, 0x1c ;  /* 0x0000006e21217211 */ /* 0x000fe400078fe2ff */
[----:B------:R-:W-:Y:S02]  /*9950*/  LEA R40, P3, R41, R114, 0x1 ;  /* 0x0000007229287211 */ /* 0x000fe400078608ff */
[----:B------:R-:W-:Y:S02]  /*9960*/  SHF.R.S32.HI R32, RZ, 0x1f, R33 ;  /* 0x0000001fff207819 */ /* 0x000fe40000011421 */
[----:B------:R-:W-:Y:S02]  /*9970*/  SHF.L.U32 R43, R33, 0x3, RZ ;  /* 0x00000003212b7819 */ /* 0x000fe400000006ff */
[----:B------:R-:W-:Y:S02]  /*9980*/  LEA.HI R33, R32, R33, RZ, 0x3 ;  /* 0x0000002120217211 */ /* 0x000fe400078f18ff */
[----:B------:R-:W-:-:S02]  /*9990*/  LOP3.LUT R32, R194, 0x38, R43, 0xf8, !PT ;  /* 0x00000038c2207812 */ /* 0x000fc400078ef82b */
[----:B------:R-:W-:Y:S01]  /*99a0*/  LEA.HI.X R41, R41, R115, R42, 0x1, P3 ;  /* 0x0000007329297211 */ /* 0x000fe200018f0c2a */
[----:B------:R-:W-:Y:S01]  /*99b0*/  IMAD.SHL.U32 R34, R33, 0x400, RZ ;  /* 0x0000040021227824 */ /* 0x000fe200078e00ff */
[----:B------:R-:W-:-:S04]  /*99c0*/  LOP3.LUT R33, R32, R35, RZ, 0x3c, !PT ;  /* 0x0000002320217212 */ /* 0x000fc800078e3cff */
[----:B------:R-:W-:-:S04]  /*99d0*/  LOP3.LUT R34, R34, 0x7fffe000, RZ, 0xc0, !PT ;  /* 0x7fffe00022227812 */ /* 0x000fc800078ec0ff */
[----:B------:R-:W-:Y:S01]  /*99e0*/  IADD3 R35, R33, R34, R198 ;  /* 0x0000002221237210 */ /* 0x000fe20007ffe0c6 */
[----:B------:R-:W-:-:S04]  /*99f0*/  IMAD R33, R16, 0x6000, R135 ;  /* 0x0000600010217824 */ /* 0x000fc800078e0287 */
[----:B------:R-:W-:Y:S02]  /*9a00*/  IMAD R35, R16, 0x6000, R35 ;  /* 0x0000600010237824 */ /* 0x000fe400078e0223 */
[--C-:B------:R-:W-:Y:S02]  /*9a10*/  IMAD R33, R33, 0x2, R2.reuse ;  /* 0x0000000221217824 */ /* 0x100fe400078e0202 */
[----:B------:R-:W-:-:S04]  /*9a20*/  IMAD R36, R35, 0x2, R2 ;  /* 0x0000000223247824 */ /* 0x000fc800078e0202 */
[----:B------:R-:W0:Y:S04]  /*9a30*/  LDS.128 R32, [R33+0x1c400] ;  /* 0x01c4000021207984 */ /* 0x000e280000000c00 */
[----:B------:R-:W2:Y:S01]  /*9a40*/  LDS.128 R36, [R36+0x1c400] ;  /* 0x01c4000024247984 */ /* 0x000ea20000000c00 */
[----:B------:R-:W-:Y:S05]  /*9a50*/  @P4 BRA `(.L_x_2579) ;  /* 0x0000000400504947 */ /* 0x000fea0003800000 */
[----:B------:R-:W-:Y:S01]  /*9a60*/  SHF.R.U32.HI R53, RZ, 0x10, R69 ;  /* 0x00000010ff357819 */ /* 0x000fe20000011645 */
[----:B--2---:R-:W-:Y:S01]  /*9a70*/  IMAD.MOV.U32 R49, RZ, RZ, R39 ;  /* 0x000000ffff317224 */ /* 0x004fe200078e0027 */
[----:B------:R-:W-:Y:S01]  /*9a80*/  MOV R48, R37 ;  /* 0x0000002500307202 */ /* 0x000fe20000000f00 */
[----:B0-----:R-:W-:Y:S01]  /*9a90*/  IMAD.MOV.U32 R37, RZ, RZ, R35 ;  /* 0x000000ffff257224 */ /* 0x001fe200078e0023 */
[--C-:B------:R-:W-:Y:S01]  /*9aa0*/  SHF.R.U32.HI R51, RZ, 0x10, R57.reuse ;  /* 0x00000010ff337819 */ /* 0x100fe20000011639 */
[----:B------:R-:W-:Y:S01]  /*9ab0*/  HADD2.F32 R53, -RZ, R53.H0_H0 ;  /* 0x20000035ff357230 */ /* 0x000fe20000004100 */
[----:B------:R-:W-:Y:S01]  /*9ac0*/  SHF.R.U64 R42, R56, 0x10, R57 ;  /* 0x00000010382a7819 */ /* 0x000fe20000001239 */
[--C-:B------:R-:W-:Y:S01]  /*9ad0*/  HADD2.F32 R39, -RZ, R48.reuse.H0_H0 ;  /* 0x20000030ff277230 */ /* 0x100fe20000004100 */
[--C-:B------:R-:W-:Y:S01]  /*9ae0*/  SHF.R.U64 R47, R70, 0x10, R71.reuse ;  /* 0x00000010462f7819 */ /* 0x100fe20000001247 */
[----:B------:R-:W-:Y:S01]  /*9af0*/  HADD2.F32 R50, -RZ, R48.H1_H1 ;  /* 0x30000030ff327230 */ /* 0x000fe20000004100 */
[----:B------:R-:W-:Y:S01]  /*9b00*/  SHF.R.U32.HI R70, RZ, 0x10, R71 ;  /* 0x00000010ff467819 */ /* 0x000fe20000011647 */
[----:B------:R-:W-:Y:S01]  /*9b10*/  HADD2.F32 R54, -RZ, R152.H1_H1 ;  /* 0x30000098ff367230 */ /* 0x000fe20000004100 */
[----:B------:R-:W-:Y:S01]  /*9b20*/  SHF.R.U64 R45, R58, 0x10, R59 ;  /* 0x000000103a2d7819 */ /* 0x000fe2000000123b */
[----:B------:R-:W-:-:S02]  /*9b30*/  HADD2.F32 R48, -RZ, R33.H1_H1 ;  /* 0x30000021ff307230 */ /* 0x000fc40000004100 */
[-C--:B------:R-:W-:Y:S01]  /*9b40*/  FMUL.FTZ R55, R50, R53.reuse ;  /* 0x0000003532377220 */ /* 0x080fe20000410000 */
[----:B------:R-:W-:Y:S02]  /*9b50*/  HADD2.F32 R35, -RZ, R33.H0_H0 ;  /* 0x20000021ff237230 */ /* 0x000fe40000004100 */
[-C--:B------:R-:W-:Y:S01]  /*9b60*/  FMUL.FTZ R56, R39, R54.reuse ;  /* 0x0000003627387220 */ /* 0x080fe20000410000 */
[----:B------:R-:W-:Y:S02]  /*9b70*/  HADD2.F32 R52, -RZ, R150.H1_H1 ;  /* 0x30000096ff347230 */ /* 0x000fe40000004100 */
[----:B------:R-:W-:Y:S01]  /*9b80*/  FMUL.FTZ R53, R48, R53 ;  /* 0x0000003530357220 */ /* 0x000fe20000410000 */
[----:B------:R-:W-:Y:S02]  /*9b90*/  HADD2.F32 R51, -RZ, R51.H0_H0 ;  /* 0x20000033ff337230 */ /* 0x000fe40000004100 */
[C---:B------:R-:W-:Y:S01]  /*9ba0*/  FMUL.FTZ R54, R35.reuse, R54 ;  /* 0x0000003623367220 */ /* 0x040fe20000410000 */
[----:B------:R-:W-:Y:S01]  /*9bb0*/  SHF.R.U32.HI R58, RZ, 0x10, R59 ;  /* 0x00000010ff3a7819 */ /* 0x000fe2000001163b */
[----:B------:R-:W-:Y:S01]  /*9bc0*/  FFMA.FTZ R33, R35, R52, -R56 ;  /* 0x0000003423217223 */ /* 0x000fe20000010838 */
[----:B------:R-:W-:-:S02]  /*9bd0*/  HADD2.F32 R56, -RZ, R151.H1_H1 ;  /* 0x30000097ff387230 */ /* 0x000fc40000004100 */
[-C--:B------:R-:W-:Y:S01]  /*9be0*/  FFMA.FTZ R48, R48, R51.reuse, -R55 ;  /* 0x0000003330307223 */ /* 0x080fe20000010837 */
[----:B------:R-:W-:Y:S01]  /*9bf0*/  FFMA.FTZ R50, R50, R51, R53 ;  /* 0x0000003332327223 */ /* 0x000fe20000010035 */
[----:B------:R-:W-:Y:S01]  /*9c00*/  FFMA.FTZ R35, R39, R52, R54 ;  /* 0x0000003427237223 */ /* 0x000fe20000010036 */
[--C-:B------:R-:W-:Y:S01]  /*9c10*/  HADD2.F32 R51, -RZ, R49.reuse.H0_H0 ;  /* 0x20000031ff337230 */ /* 0x100fe20000004100 */
[----:B------:R-:W-:Y:S01]  /*9c20*/  SHF.R.U64 R46, R68, 0x10, R69 ;  /* 0x00000010442e7819 */ /* 0x000fe20000001245 */
[----:B------:R-:W-:Y:S01]  /*9c30*/  HADD2.F32 R49, -RZ, R49.H1_H1 ;  /* 0x30000031ff317230 */ /* 0x000fe20000004100 */
[----:B------:R-:W-:Y:S01]  /*9c40*/  F2FP.F16.F32.PACK_AB R33, R48, R33 ;  /* 0x000000213021723e */ /* 0x000fe200000000ff */
[----:B------:R-:W-:Y:S02]  /*9c50*/  HADD2.F32 R39, -RZ, R37.H0_H0 ;  /* 0x20000025ff277230 */ /* 0x000fe40000004100 */
[----:B------:R-:W-:Y:S01]  /*9c60*/  FMUL.FTZ R60, R51, R56 ;  /* 0x00000038333c7220 */ /* 0x000fe20000410000 */
[----:B------:R-:W-:-:S02]  /*9c70*/  HADD2.F32 R70, -RZ, R70.H0_H0 ;  /* 0x20000046ff467230 */ /* 0x000fc40000004100 */
[----:B------:R-:W-:Y:S02]  /*9c80*/  HADD2.F32 R52, -RZ, R37.H1_H1 ;  /* 0x30000025ff347230 */ /* 0x000fe40000004100 */
[----:B------:R-:W-:Y:S01]  /*9c90*/  FMUL.FTZ R56, R39, R56 ;  /* 0x0000003827387220 */ /* 0x000fe20000410000 */
[----:B------:R-:W-:Y:S02]  /*9ca0*/  HADD2.F32 R54, -RZ, R149.H1_H1 ;  /* 0x30000095ff367230 */ /* 0x000fe40000004100 */
[-C--:B------:R-:W-:Y:S01]  /*9cb0*/  FMUL.FTZ R53, R49, R70.reuse ;  /* 0x0000004631357220 */ /* 0x080fe20000410000 */
[----:B------:R-:W-:Y:S02]  /*9cc0*/  HADD2.F32 R58, -RZ, R58.H0_H0 ;  /* 0x2000003aff3a7230 */ /* 0x000fe40000004100 */
[C---:B------:R-:W-:Y:S01]  /*9cd0*/  FMUL.FTZ R70, R52.reuse, R70 ;  /* 0x0000004634467220 */ /* 0x040fe20000410000 */
[----:B------:R-:W-:Y:S02]  /*9ce0*/  HADD2.F32 R42, -RZ, R42.H0_H0 ;  /* 0x2000002aff2a7230 */ /* 0x000fe40000004100 */
[-C--:B------:R-:W-:Y:S01]  /*9cf0*/  FFMA.FTZ R37, R39, R54.reuse, -R60 ;  /* 0x0000003627257223 */ /* 0x080fe2000001083c */
[----:B------:R-:W-:Y:S01]  /*9d00*/  FFMA.FTZ R39, R51, R54, R56 ;  /* 0x0000003633277223 */ /* 0x000fe20000010038 */
[-C--:B------:R-:W-:Y:S01]  /*9d10*/  FFMA.FTZ R54, R49, R58.reuse, R70 ;  /* 0x0000003a31367223 */ /* 0x080fe20000010046 */
[----:B------:R-:W-:Y:S01]  /*9d20*/  FFMA.FTZ R52, R52, R58, -R53 ;  /* 0x0000003a34347223 */ /* 0x000fe20000010835 */
[----:B------:R-:W-:-:S02]  /*9d30*/  HADD2.F32 R49, -RZ, R36.H0_H0 ;  /* 0x20000024ff317230 */ /* 0x000fc40000004100 */
[----:B------:R-:W-:Y:S01]  /*9d40*/  HADD2.F32 R51, -RZ, R36.H1_H1 ;  /* 0x30000024ff337230 */ /* 0x000fe20000004100 */
[----:B------:R-:W-:Y:S01]  /*9d50*/  F2FP.F16.F32.PACK_AB R39, R54, R39 ;  /* 0x000000273627723e */ /* 0x000fe200000000ff */
[----:B------:R-:W-:Y:S01]  /*9d60*/  HADD2.F32 R53, -RZ, R46.H0_H0 ;  /* 0x2000002eff357230 */ /* 0x000fe20000004100 */
[----:B------:R-:W-:Y:S01]  /*9d70*/  F2FP.F16.F32.PACK_AB R52, R52, R37 ;  /* 0x000000253434723e */ /* 0x000fe200000000ff */
[----:B------:R-:W-:Y:S01]  /*9d80*/  HADD2.F32 R36, -RZ, R32.H1_H1 ;  /* 0x30000020ff247230 */ /* 0x000fe20000004100 */
[----:B------:R-:W-:Y:S01]  /*9d90*/  F2FP.F16.F32.PACK_AB R37, R50, R35 ;  /* 0x000000233225723e */ /* 0x000fe200000000ff */
[----:B------:R-:W-:Y:S02]  /*9da0*/  HADD2.F32 R152, -RZ, R152.H0_H0 ;  /* 0x20000098ff987230 */ /* 0x000fe40000004100 */
[-C--:B------:R-:W-:Y:S01]  /*9db0*/  FMUL.FTZ R57, R51, R53.reuse ;  /* 0x0000003533397220 */ /* 0x080fe20000410000 */
[----:B------:R-:W-:Y:S02]  /*9dc0*/  HADD2.F32 R46, -RZ, R32.H0_H0 ;  /* 0x20000020ff2e7230 */ /* 0x000fe40000004100 */
[----:B------:R-:W-:Y:S01]  /*9dd0*/  FMUL.FTZ R56, R36, R53 ;  /* 0x0000003524387220 */ /* 0x000fe20000410000 */
[----:B------:R-:W-:-:S02]  /*9de0*/  HADD2.F32 R149, -RZ, R149.H0_H0 ;  /* 0x20000095ff957230 */ /* 0x000fc40000004100 */
[----:B------:R-:W-:Y:S01]  /*9df0*/  FFMA.FTZ R57, R36, R42, -R57 ;  /* 0x0000002a24397223 */ /* 0x000fe20000010839 */
[----:B------:R-:W-:Y:S01]  /*9e00*/  FMUL.FTZ R55, R49, R152 ;  /* 0x0000009831377220 */ /* 0x000fe20000410000 */
[----:B------:R-:W-:Y:S01]  /*9e10*/  FFMA.FTZ R51, R51, R42, R56 ;  /* 0x0000002a33337223 */ /* 0x000fe20000010038 */
        /* <DEDUP_REMOVED lines=8> */
[----:B------:R-:W-:Y:S01]  /*9ea0*/  HADD2.F32 R38, -RZ, R38.H1_H1 ;  /* 0x30000026ff267230 */ /* 0x000fe20000004100 */
[----:B------:R-:W-:Y:S01]  /*9eb0*/  F2FP.F16.F32.PACK_AB R32, R57, R32 ;  /* 0x000000203920723e */ /* 0x000fe200000000ff */
[----:B------:R-:W-:Y:S02]  /*9ec0*/  HADD2.F32 R34, -RZ, R34.H1_H1 ;  /* 0x30000022ff227230 */ /* 0x000fe40000004100 */
[----:B------:R-:W-:Y:S01]  /*9ed0*/  FMUL.FTZ R151, R36, R151 ;  /* 0x0000009724977220 */ /* 0x000fe20000410000 */
[----:B------:R-:W-:Y:S02]  /*9ee0*/  HADD2.F32 R49, -RZ, R150.H0_H0 ;  /* 0x20000096ff317230 */ /* 0x000fe40000004100 */
[-C--:B------:R-:W-:Y:S01]  /*9ef0*/  FMUL.FTZ R55, R38, R47.reuse ;  /* 0x0000002f26377220 */ /* 0x080fe20000410000 */
[----:B------:R-:W-:Y:S02]  /*9f00*/  HADD2.F32 R45, -RZ, R45.H0_H0 ;  /* 0x2000002dff2d7230 */ /* 0x000fe40000004100 */
[----:B------:R-:W-:Y:S01]  /*9f10*/  FMUL.FTZ R47, R34, R47 ;  /* 0x0000002f222f7220 */ /* 0x000fe20000410000 */
[----:B------:R-:W-:-:S02]  /*9f20*/  IMAD.MOV.U32 R35, RZ, RZ, R52 ;  /* 0x000000ffff237224 */ /* 0x000fc400078e0034 */
[-C--:B------:R-:W-:Y:S01]  /*9f30*/  FFMA.FTZ R53, R36, R49.reuse, -R53 ;  /* 0x0000003124357223 */ /* 0x080fe20000010835 */
[----:B------:R-:W-:Y:S01]  /*9f40*/  FFMA.FTZ R151, R42, R49, R151 ;  /* 0x000000312a977223 */ /* 0x000fe20000010097 */
[-C--:B------:R-:W-:Y:S01]  /*9f50*/  FFMA.FTZ R34, R34, R45.reuse, -R55 ;  /* 0x0000002d22227223 */ /* 0x080fe20000010837 */
[----:B------:R-:W-:Y:S01]  /*9f60*/  FFMA.FTZ R38, R38, R45, R47 ;  /* 0x0000002d26267223 */ /* 0x000fe2000001002f */
[----:B------:R-:W-:-:S03]  /*9f70*/  F2FP.F16.F32.PACK_AB R36, R51, R152 ;  /* 0x000000983324723e */ /* 0x000fc600000000ff */
[----:B------:R-:W-:Y:S02]  /*9f80*/  F2FP.F16.F32.PACK_AB R34, R34, R53 ;  /* 0x000000352222723e */ /* 0x000fe400000000ff */
[----:B------:R-:W-:-:S07]  /*9f90*/  F2FP.F16.F32.PACK_AB R38, R38, R151 ;  /* 0x000000972626723e */ /* 0x000fce00000000ff */
.L_x_2579:
[----:B------:R-:W-:Y:S05]  /*9fa0*/  BSYNC B1 ;  /* 0x0000000000017941 */ /* 0x000fea0003800000 */
.L_x_2578:
        /* <DEDUP_REMOVED lines=10> */
.L_x_2495:
[----:B------:R-:W2:Y:S02]  /*a050*/  LDL R32, [R1+0x14] ;  /* 0x0000140001207983 */ /* 0x000ea40000100800 */
[----:B--2---:R-:W-:-:S13]  /*a060*/  R2UR UR4, R32 ;  /* 0x00000000200472ca */ /* 0x004fda00000e0000 */
[----:B------:R-:W-:-:S06]  /*a070*/  UISETP.NE.AND UP0, UPT, UR4, 0x3, UPT ;  /* 0x000000030400788c */ /* 0x000fcc000bf05270 */
[----:B------:R-:W-:-:S13]  /*a080*/  PLOP3.LUT P2, PT, PT, PT, UP0, 0x80, 0x0 ;  /* 0x000000000000781c */ /* 0x000fda0003f4f008 */
[----:B------:R-:W-:Y:S05]  /*a090*/  @!P2 BRA `(.L_x_2580) ;  /* 0x000000000004a947 */ /* 0x000fea0003800000 */
[----:B------:R-:W-:Y:S01]  /*a0a0*/  BPT.TRAP 0x1 ;  /* 0x000000040000795c */ /* 0x000fe20000300000 */
.L_x_2580:
[----:B------:R-:W-:Y:S01]  /*a0b0*/  LEA R3, R16, R2, 0x3 ;  /* 0x0000000210037211 */ /* 0x000fe200078e18ff */
[----:B------:R-:W-:Y:S01]  /*a0c0*/  IMAD R4, R24, -0x80, R25 ;  /* 0xffffff8018047824 */ /* 0x000fe200078e0219 */
[----:B------:R-:W-:Y:S01]  /*a0d0*/  SHF.L.U32 R0, R188, 0x1f, RZ ;  /* 0x0000001fbc007819 */ /* 0x000fe200000006ff */
[----:B------:R-:W-:Y:S03]  /*a0e0*/  BSSY B1, `(.L_x_2581) ;  /* 0x0000005000017945 */ /* 0x000fe60003800000 */
[----:B------:R-:W1:Y:S01]  /*a0f0*/  SYNCS.PHASECHK.TRANS64.TRYWAIT P4, [R3+URZ+0x34890], R0 ;  /* 0x03489000030075a7 */ /* 0x000e62000808017f */
[----:B------:R-:W-:-:S04]  /*a100*/  VIMNMX R4, R4, 0x80, PT ;  /* 0x0000008004047848 */ /* 0x000fc80003fe0100 */
[----:B------:R-:W-:Y:S01]  /*a110*/  ISETP.GE.AND P3, PT, R17, R4, PT ;  /* 0x000000041100720c */ /* 0x000fe20003f66270 */
[----:B-1----:R-:W-:-:S12]  /*a120*/  @!P4 BRA `(.L_x_2582) ;  /* 0x000001d800bcc947 */ /* 0x002fd80003800000 */
.L_x_2885:
[----:B------:R-:W-:Y:S05]  /*a130*/  BSYNC B1 ;  /* 0x0000000000017941 */ /* 0x000fea0003800000 */
.L_x_2581:
[----:B------:R-:W-:Y:S04]  /*a140*/  BSSY B1, `(.L_x_2583) ;  /* 0x0000014000017945 */ /* 0x000fe80003800000 */
[----:B------:R-:W-:Y:S05]  /*a150*/  @P3 BRA `(.L_x_2584) ;  /* 0x0000000000483947 */ /* 0x000fea0003800000 */
[----:B------:R-:W-:Y:S02]  /*a160*/  ISETP.NE.AND P4, PT, R11, RZ, PT ;  /* 0x000000ff0b00720c */ /* 0x000fe40003f85270 */
[----:B------:R-:W-:-:S11]  /*a170*/  ISETP.NE.AND P3, PT, R10, RZ, PT ;  /* 0x000000ff0a00720c */ /* 0x000fd60003f65270 */
[----:B0-----:R-:W0:Y:S04]  /*a180*/  @P4 LDS.128 R32, [R43] ;  /* 0x000000002b204984 */ /* 0x001e280000000c00 */
[----:B------:R-:W2:Y:S04]  /*a190*/  @P3 LDS.128 R36, [R42] ;  /* 0x000000002a243984 */ /* 0x000ea80000000c00 */
[----:B0-----:R-:W-:Y:S01]  /*a1a0*/  @P4 STG.E.128 desc[UR60][R44.64], R32 ;  /* 0x000000202c004986 */ /* 0x001fe2000c101d3c */
[----:B------:R-:W-:-:S03]  /*a1b0*/  ISETP.NE.AND P4, PT, R9, RZ, PT ;  /* 0x000000ff0900720c */ /* 0x000fc60003f85270 */
[----:B--2---:R-:W-:Y:S01]  /*a1c0*/  @P3 STG.E.128 desc[UR60][R44.64+0x40], R36 ;  /* 0x000040242c003986 */ /* 0x004fe2000c101d3c */
[----:B------:R-:W-:-:S09]  /*a1d0*/  ISETP.NE.AND P3, PT, R8, RZ, PT ;  /* 0x000000ff0800720c */ /* 0x000fd20003f65270 */
[----:B------:R-:W0:Y:S04]  /*a1e0*/  @P4 LDS.128 R32, [R43+0x4000] ;  /* 0x004000002b204984 */ /* 0x000e280000000c00 */
[----:B------:R-:W2:Y:S04]  /*a1f0*/  @P3 LDS.128 R36, [R42+0x4000] ;  /* 0x004000002a243984 */ /* 0x000ea80000000c00 */
[----:B0-----:R-:W-:Y:S01]  /*a200*/  @P4 STG.E.128 desc[UR60][R44.64+0x80], R32 ;  /* 0x000080202c004986 */ /* 0x001fe2000c101d3c */
[----:B------:R-:W-:-:S03]  /*a210*/  ISETP.NE.AND P4, PT, R6, RZ, PT ;  /* 0x000000ff0600720c */ /* 0x000fc60003f85270 */
[----:B--2---:R-:W-:Y:S01]  /*a220*/  @P3 STG.E.128 desc[UR60][R44.64+0xc0], R36 ;  /* 0x0000c0242c003986 */ /* 0x004fe2000c101d3c */
[----:B------:R-:W-:-:S09]  /*a230*/  ISETP.NE.AND P3, PT, R7, RZ, PT ;  /* 0x000000ff0700720c */ /* 0x000fd20003f65270 */
[----:B------:R-:W0:Y:S04]  /*a240*/  @P4 LDS.128 R36, [R42+0x8000] ;  /* 0x008000002a244984 */ /* 0x000e280000000c00 */
[----:B------:R-:W2:Y:S04]  /*a250*/  @P3 LDS.128 R32, [R43+0x8000] ;  /* 0x008000002b203984 */ /* 0x000ea80000000c00 */
[----:B0-----:R3:W-:Y:S04]  /*a260*/  @P4 STG.E.128 desc[UR60][R44.64+0x140], R36 ;  /* 0x000140242c004986 */ /* 0x0017e8000c101d3c */
[----:B--2---:R3:W-:Y:S02]  /*a270*/  @P3 STG.E.128 desc[UR60][R44.64+0x100], R32 ;  /* 0x000100202c003986 */ /* 0x0047e4000c101d3c */
.L_x_2584:
[----:B------:R-:W-:Y:S05]  /*a280*/  BSYNC B1 ;  /* 0x0000000000017941 */ /* 0x000fea0003800000 */
.L_x_2583:
[----:B------:R-:W-:-:S13]  /*a290*/  ISETP.GE.AND P3, PT, R214, R4, PT ;  /* 0x00000004d600720c */ /* 0x000fda0003f66270 */
[----:B------:R-:W-:Y:S05]  /*a2a0*/  @P3 BRA `(.L_x_2528) ;  /* 0x0000000000483947 */ /* 0x000fea0003800000 */
[----:B------:R-:W-:Y:S02]  /*a2b0*/  ISETP.NE.AND P4, PT, R11, RZ, PT ;  /* 0x000000ff0b00720c */ /* 0x000fe40003f85270 */
[----:B------:R-:W-:-:S11]  /*a2c0*/  ISETP.NE.AND P3, PT, R9, RZ, PT ;  /* 0x000000ff0900720c */ /* 0x000fd60003f65270 */
[----:B0--3--:R-:W0:Y:S04]  /*a2d0*/  @P4 LDS.128 R32, [R43+0x2000] ;  /* 0x002000002b204984 */ /* 0x009e280000000c00 */
[----:B------:R-:W2:Y:S04]  /*a2e0*/  @P3 LDS.128 R36, [R43+0x6000] ;  /* 0x006000002b243984 */ /* 0x000ea80000000c00 */
        /* <DEDUP_REMOVED lines=14> */
.L_x_2528:
[----:B------:R-:W-:Y:S05]  /*a3d0*/  BSYNC B0 ;  /* 0x0000000000007941 */ /* 0x000fea0003800000 */
.L_x_2494:
        /* <DEDUP_REMOVED lines=17> */
.L_x_2586:
[----:B------:R-:W-:Y:S05]  /*a4f0*/  BSYNC B0 ;  /* 0x0000000000007941 */ /* 0x000fea0003800000 */
.L_x_2585:
        /* <DEDUP_REMOVED lines=8> */
.L_x_2886:
[----:B------:R-:W-:Y:S05]  /*a580*/  BSYNC B0 ;  /* 0x0000000000007941 */ /* 0x000fea0003800000 */
.L_x_2587:
        /* <DEDUP_REMOVED lines=11> */
[----:B------:R-:W-:-:S05]  /*a640*/  IMAD.WIDE.U32 R32, R40, UR42, R32 ;  /* 0x0000002a28207c25 */ /* 0x000fca000f8e0020 */
[----:B------:R-:W-:Y:S02]  /*a650*/  IADD3 R33, R33, R35, RZ ;  /* 0x0000002321217210 */ /* 0x000fe40007ffe0ff */
        /* <DEDUP_REMOVED lines=13> */
.L_x_2590:
[----:B------:R-:W-:Y:S05]  /*a730*/  BSYNC B0 ;  /* 0x0000000000007941 */ /* 0x000fea0003800000 */
.L_x_2589:
        /* <DEDUP_REMOVED lines=11> */
[----:B------:R-:W-:-:S03]  /*a7f0*/  LEA R40, P2, R32, UR40, 0x1 ;  /* 0x0000002820287c11 */ /* 0x000fc6000f8408ff */
[----:B------:R-:W-:-:S05]  /*a800*/  IMAD.IADD R33, R33, 0x1, R35 ;  /* 0x0000000121217824 */ /* 0x000fca00078e0223 */
        /* <DEDUP_REMOVED lines=12> */
.L_x_2592:
[----:B------:R-:W-:Y:S05]  /*a8d0*/  BSYNC B0 ;  /* 0x0000000000007941 */ /* 0x000fea0003800000 */
.L_x_2591:
[----:B------:R-:W3:Y:S01]  /*a8e0*/  LDL R0, [R1+0x10] ;  /* 0x0000100001007983 */ /* 0x000ee20000100800 */
[----:B------:R-:W-:Y:S01]  /*a8f0*/  @!P3 IADD3 R3, R3, 0x348c0, RZ ;  /* 0x000348c00303b810 */ /* 0x000fe20007ffe0ff */
[----:B------:R-:W-:Y:S01]  /*a900*/  VIADD R16, R16, 0x1 ;  /* 0x0000000110107836 */ /* 0x000fe20000000000 */
[----:B------:R-:W-:Y:S01]  /*a910*/  PLOP3.LUT P2, PT, PT, PT, PT, 0x8, 0x0 ;  /* 0x000000000000781c */ /* 0x000fe20003f4e170 */
[----:B------:R-:W-:Y:S01]  /*a920*/  @!PT LDS RZ, [RZ] ;  /* 0x00000000fffff984 */ /* 0x000fe20000000800 */
[----:B------:R-:W-:Y:S01]  /*a930*/  @!PT LDS RZ, [RZ] ;  /* 0x00000000fffff984 */ /* 0x000fe20000000800 */
[----:B------:R-:W-:Y:S01]  /*a940*/  @!PT LDS RZ, [RZ] ;  /* 0x00000000fffff984 */ /* 0x000fe20000000800 */
[----:B------:R-:W-:Y:S01]  /*a950*/  @!PT LDS RZ, [RZ] ;  /* 0x00000000fffff984 */ /* 0x000fe20000000800 */
[----:B------:R1:W-:Y:S06]  /*a960*/  MEMBAR.ALL.CTA ;  /* 0x0000000000007992 */ /* 0x0003ec0000008000 */
[----:B-1----:R-:W1:Y:S01]  /*a970*/  FENCE.VIEW.ASYNC.S ;  /* 0x00000000000073c6 */ /* 0x002e620000000000 */
[----:B------:R-:W-:Y:S01]  /*a980*/  @!P3 PRMT R3, RZ, 0x654, R3 ;  /* 0x00000654ff03b816 */ /* 0x000fe20000000003 */
[----:B-1----:R1:W-:Y:S06]  /*a990*/  BAR.SYNC.DEFER_BLOCKING R148, 0x80 ;  /* 0x000200940000751d */ /* 0x0023ec0000010000 */
[----:B------:R4:W-:Y:S01]  /*a9a0*/  @!P3 SYNCS.ARRIVE.TRANS64.RED.A1T0 RZ, [R3+URZ], RZ ;  /* 0x000000ff03ffb9a7 */ /* 0x0009e2000810043f */
[----:B------:R-:W-:-:S04]  /*a9b0*/  ISETP.NE.AND P3, PT, R16, 0x2, PT ;  /* 0x000000021000780c */ /* 0x000fc80003f65270 */
[----:B------:R-:W-:Y:S02]  /*a9c0*/  SEL R16, R16, RZ, P3 ;  /* 0x000000ff10107207 */ /* 0x000fe40001800000 */
[----:B----4-:R-:W-:-:S04]  /*a9d0*/  SEL R3, RZ, 0x1, P3 ;  /* 0x00000001ff037807 */ /* 0x010fc80001800000 */
[----:B------:R-:W-:Y:S02]  /*a9e0*/  LOP3.LUT R188, R188, R3, RZ, 0x3c, !PT ;  /* 0x00000003bcbc7212 */ /* 0x000fe400078e3cff */
[----:B---3--:R-:W-:-:S13]  /*a9f0*/  LOP3.LUT P4, RZ, R0, 0x2, RZ, 0xc0, !PT ;  /* 0x0000000200ff7812 */ /* 0x008fda000788c0ff */
[----:B-1----:R-:W-:Y:S05]  /*aa00*/  @P4 BRA `(.L_x_2593) ;  /* 0xffffff8000bc4947 */ /* 0x002fea000383ffff */
.L_x_2489:
[----:B------:R-:W1:Y:S01]  /*aa10*/  LDC R0, c[0x0][0x448] ;  /* 0x00011200ff007b82 */ /* 0x000e620000000800 */
[----:B------:R-:W-:Y:S01]  /*aa20*/  VIADD R3, R200, 0x7f ;  /* 0x0000007fc8037836 */ /* 0x000fe20000000000 */
[----:B------:R-:W-:Y:S01]  /*aa30*/  BSSY B0, `(.L_x_2594) ;  /* 0x0000010000007945 */ /* 0x000fe20003800000 */
[----:B------:R-:W-:Y:S02]  /*aa40*/  MOV R88, RZ ;  /* 0x000000ff00587202 */ /* 0x000fe40000000f00 */
[----:B-1----:R-:W-:-:S13]  /*aa50*/  ISETP.NE.AND P0, PT, R0, 0x1, PT ;  /* 0x000000010000780c */ /* 0x002fda0003f05270 */
[----:B------:R-:W1:Y:S08]  /*aa60*/  @P0 LDC R0, c[0x0][0x44c] ;  /* 0x00011300ff000b82 */ /* 0x000e700000000800 */
[----:B------:R-:W3:Y:S01]  /*aa70*/  @P0 LDC R5, c[0x0][0x450] ;  /* 0x00011400ff050b82 */ /* 0x000ee20000000800 */
[----:B-1----:R-:W-:-:S05]  /*aa80*/  @P0 IMAD.HI.U32 R0, R3, R0, RZ ;  /* 0x0000000003000227 */ /* 0x002fca00078e00ff */
[----:B---3--:R-:W-:-:S05]  /*aa90*/  @P0 SHF.R.U32.HI R3, RZ, R5, R0 ;  /* 0x00000005ff030219 */ /* 0x008fca0000011600 */
[----:B------:R-:W-:-:S05]  /*aaa0*/  IMAD.IADD R3, R146, 0x1, R3 ;  /* 0x0000000192037824 */ /* 0x000fca00078e0203 */
[----:B------:R-:W-:-:S04]  /*aab0*/  SHF.R.S32.HI R0, RZ, 0x1f, R3 ;  /* 0x0000001fff007819 */ /* 0x000fc80000011403 */
[----:B------:R-:W-:-:S04]  /*aac0*/  LEA.HI R0, R0, R3, RZ, 0x7 ;  /* 0x0000000300007211 */ /* 0x000fc800078f38ff */
[----:B------:R-:W-:-:S04]  /*aad0*/  SHF.R.S32.HI R0, RZ, 0x7, R0 ;  /* 0x00000007ff007819 */ /* 0x000fc80000011400 */
[----:B------:R-:W-:-:S04]  /*aae0*/  VIMNMX R147, R147, R0, PT ;  /* 0x0000000093937248 */ /* 0x000fc80003fe0100 */
[----:B------:R-:W-:Y:S01]  /*aaf0*/  ISETP.GE.AND P0, PT, R147, 0x1, PT ;  /* 0x000000019300780c */ /* 0x000fe20003f06270 */
[----:B------:R-:W-:-:S12]  /*ab00*/  @P2 BRA `(.L_x_2595) ;  /* 0x0000000000082947 */ /* 0x000fd80003800000 */
[----:B------:R-:W1:Y:S02]  /*ab10*/  FENCE.VIEW.ASYNC.G ;  /* 0x00000000000073c6 */ /* 0x000e640000000100 */
[----:B-1----:R-:W-:Y:S06]  /*ab20*/  BAR.ARV 0xc, 0x180 ;  /* 0x0306000000007b1d */ /* 0x002fec0000002000 */
.L_x_2595:
[----:B------:R-:W-:Y:S05]  /*ab30*/  BSYNC B0 ;  /* 0x0000000000007941 */ /* 0x000fea0003800000 */
.L_x_2594:
[----:B------:R-:W-:Y:S04]  /*ab40*/  BSSY B0, `(.L_x_2596) ;  /* 0x000001f000007945 */ /* 0x000fe80003800000 */
[----:B------:R-:W-:Y:S05]  /*ab50*/  @!P0 BRA `(.L_x_2597) ;  /* 0x0000000000748947 */ /* 0x000fea0003800000 */
[----:B------:R-:W-:Y:S01]  /*ab60*/  ISETP.NE.AND P0, PT, R209, RZ, PT ;  /* 0x000000ffd100720c */ /* 0x000fe20003f05270 */
[----:B------:R-:W-:-:S03]  /*ab70*/  ULDC UR4, c[0x0][0x9f0] ;  /* 0x00027c0000047ab9 */ /* 0x000fc60000000800 */
[----:B------:R-:W-:-:S04]  /*ab80*/  SEL R9, R209, UR4, P0 ;  /* 0x00000004d1097c07 */ /* 0x000fc80008000000 */
[-C--:B------:R-:W-:Y:S02]  /*ab90*/  IABS R6, R9.reuse ;  /* 0x0000000900067213 */ /* 0x080fe40000000000 */
[----:B------:R-:W-:Y:S02]  /*aba0*/  IADD3 R0, R9, -0x1, R147 ;  /* 0xffffffff09007810 */ /* 0x000fe40007ffe093 */
[----:B------:R-:W1:Y:S01]  /*abb0*/  I2F.RP R3, R6 ;  /* 0x0000000600037306 */ /* 0x000e620000209400 */
[-C--:B------:R-:W-:Y:S02]  /*abc0*/  IABS R10, R9.reuse ;  /* 0x00000009000a7213 */ /* 0x080fe40000000000 */
[----:B------:R-:W-:Y:S02]  /*abd0*/  IABS R8, R0 ;  /* 0x0000000000087213 */ /* 0x000fe40000000000 */
[----:B------:R-:W-:-:S04]  /*abe0*/  LOP3.LUT R0, R0, R9, RZ, 0x3c, !PT ;  /* 0x0000000900007212 */ /* 0x000fc800078e3cff */
[----:B------:R-:W-:Y:S01]  /*abf0*/  ISETP.GE.AND P2, PT, R0, RZ, PT ;  /* 0x000000ff0000720c */ /* 0x000fe20003f46270 */
[----:B-1----:R-:W1:Y:S02]  /*ac00*/  MUFU.RCP R3, R3 ;  /* 0x0000000300037308 */ /* 0x002e640000001000 */
[----:B-1----:R-:W-:Y:S02]  /*ac10*/  VIADD R4, R3, 0xffffffe ;  /* 0x0ffffffe03047836 */ /* 0x002fe40000000000 */
[----:B------:R-:W-:-:S04]  /*ac20*/  IMAD.MOV R3, RZ, RZ, -R10 ;  /* 0x000000ffff037224 */ /* 0x000fc800078e0a0a */
[----:B------:R1:W3:Y:S02]  /*ac30*/  F2I.FTZ.U32.TRUNC.NTZ R5, R4 ;  /* 0x0000000400057305 */ /* 0x0002e4000021f000 */
[----:B-1----:R-:W-:Y:S01]  /*ac40*/  MOV R4, RZ ;  /* 0x000000ff00047202 */ /* 0x002fe20000000f00 */
[----:B---3--:R-:W-:-:S04]  /*ac50*/  IMAD.MOV R7, RZ, RZ, -R5 ;  /* 0x000000ffff077224 */ /* 0x008fc800078e0a05 */
        /* <DEDUP_REMOVED lines=10> */
[----:B------:R-:W-:Y:S02]  /*ad00*/  @!P2 IADD3 R5, -R5, RZ, RZ ;  /* 0x000000ff0505a210 */ /* 0x000fe40007ffe1ff */
[----:B------:R-:W-:-:S05]  /*ad10*/  @!P1 LOP3.LUT R5, RZ, R9, RZ, 0x33, !PT ;  /* 0x00000009ff059212 */ /* 0x000fca00078e33ff */
[----:B------:R-:W-:-:S07]  /*ad20*/  IMAD.MOV.U32 R88, RZ, RZ, R5 ;  /* 0x000000ffff587224 */ /* 0x000fce00078e0005 */
.L_x_2597:
[----:B------:R-:W-:Y:S05]  /*ad30*/  BSYNC B0 ;  /* 0x0000000000007941 */ /* 0x000fea0003800000 */
.L_x_2596:
        /* <DEDUP_REMOVED lines=28> */
[----:B0-----:R-:W-:Y:S02]  /*af00*/  CS2R R42, SRZ ;  /* 0x00000000002a7805 */ /* 0x001fe4000001ff00 */
[----:B--2---:R-:W-:Y:S02]  /*af10*/  CS2R R40, SRZ ;  /* 0x0000000000287805 */ /* 0x004fe4000001ff00 */
        /* <DEDUP_REMOVED lines=9> */
[----:B------:R-:W2:Y:S01]  /*afb0*/  LDL R5, [R1+0x84] ;  /* 0x0000840001057983 */ /* 0x000ea20000100800 */
[----:B------:R-:W0:Y:S02]  /*afc0*/  S2R R6, SR_TID.X ;  /* 0x0000000000067919 */ /* 0x000e240000002100 */
[----:B0-----:R-:W-:-:S04]  /*afd0*/  IADD3 R6, R6, -0x80, RZ ;  /* 0xffffff8006067810 */ /* 0x001fc80007ffe0ff */
[----:B------:R-:W-:-:S04]  /*afe0*/  SHF.R.S32.HI R4, RZ, 0x1f, R6 ;  /* 0x0000001fff047819 */ /* 0x000fc80000011406 */
[----:B------:R-:W-:-:S04]  /*aff0*/  LEA.HI R4, R4, R6, RZ, 0x7 ;  /* 0x0000000604047211 */ /* 0x000fc800078f38ff */
[----:B------:R-:W-:-:S05]  /*b000*/  SHF.R.S32.HI R4, RZ, 0x7, R4 ;  /* 0x00000007ff047819 */ /* 0x000fca0000011404 */
[----:B------:R-:W0:Y:S02]  /*b010*/  SHFL.IDX PT, R0, R4, RZ, 0x1f ;  /* 0x00001fff04007589 */ /* 0x000e2400000e0000 */
[----:B0-----:R-:W-:-:S04]  /*b020*/  LEA.HI R3, R0, R0, RZ, 0x1 ;  /* 0x0000000000037211 */ /* 0x001fc800078f08ff */
[----:B------:R-:W-:-:S05]  /*b030*/  LOP3.LUT R3, R3, 0x1e, RZ, 0xc0, !PT ;  /* 0x0000001e03037812 */ /* 0x000fca00078ec0ff */
[----:B------:R-:W-:Y:S01]  /*b040*/  IMAD.IADD R3, R0, 0x1, -R3 ;  /* 0x0000000100037824 */ /* 0x000fe200078e0a03 */
        /* <DEDUP_REMOVED lines=24> */
.L_x_2599:
        /* <DEDUP_REMOVED lines=12> */
.L_x_2603:
[----:B-1----:R1:W2:Y:S02]  /*b290*/  SYNCS.PHASECHK.TRANS64.TRYWAIT P0, [R2+URZ+0x34800], R3 ;  /* 0x03480003020075a7 */ /* 0x0022a4000800017f */
[----:B--2---:R-:W-:Y:S05]  /*b2a0*/  @!P0 NANOSLEEP.SYNCS 0x989680 ;  /* 0x009896800000895d */ /* 0x004fea0003900000 */
[----:B------:R-:W2:Y:S02]  /*b2b0*/  @!P0 SYNCS.PHASECHK.TRANS64 P0, [R2+URZ+0x34800], R3 ;  /* 0x03480003020085a7 */ /* 0x000ea4000800007f */
[----:B--2---:R-:W-:Y:S05]  /*b2c0*/  @!P0 BRA `(.L_x_2603) ;  /* 0xfffffffc00f08947 */ /* 0x004fea000383ffff */
.L_x_2602:
[----:B------:R-:W-:Y:S05]  /*b2d0*/  BSYNC B0 ;  /* 0x0000000000007941 */ /* 0x000fea0003800000 */
.L_x_2601:
[----:B------:R-:W-:Y:S05]  /*b2e0*/  BRA `(.L_x_2604) ;  /* 0x0000006c00247947 */ /* 0x000fea0003800000 */
.L_x_2600:
[----:B------:R-:W-:Y:S01]  /*b2f0*/  ISETP.NE.AND P0, PT, R24, RZ, PT ;  /* 0x000000ff1800720c */ /* 0x000fe20003f05270 */
[----:B------:R-:W-:Y:S01]  /*b300*/  ULDC.64 UR4, c[0x0][0x3f8] ;  /* 0x0000fe0000047ab9 */ /* 0x000fe20000000a00 */
[----:B-----5:R-:W-:Y:S01]  /*b310*/  SHF.R.S32.HI R0, RZ, 0x1f, R141 ;  /* 0x0000001fff007819 */ /* 0x020fe2000001148d */
[----:B------:R-:W-:Y:S01]  /*b320*/  ULDC.64 UR6, c[0x0][0x408] ;  /* 0x0001020000067ab9 */ /* 0x000fe20000000a00 */
[----:B------:R-:W-:-:S04]  /*b330*/  IMAD.WIDE.U32 R24, R141, UR4, RZ ;  /* 0x000000048d187c25 */ /* 0x000fc8000f8e00ff */
[C---:B------:R-:W-:Y:S02]  /*b340*/  IMAD R4, R0.reuse, UR4, RZ ;  /* 0x0000000400047c24 */ /* 0x040fe4000f8e02ff */
[----:B------:R-:W-:Y:S02]  /*b350*/  IMAD R0, R0, UR6, RZ ;  /* 0x0000000600007c24 */ /* 0x000fe4000f8e02ff */
[C---:B------:R-:W-:Y:S02]  /*b360*/  IMAD R29, R141.reuse, UR5, R4 ;  /* 0x000000058d1d7c24 */ /* 0x040fe4000f8e0204 */
[C---:B------:R-:W-:Y:S02]  /*b370*/  IMAD R31, R141.reuse, UR7, R0 ;  /* 0x000000078d1f7c24 */ /* 0x040fe4000f8e0200 */
[----:B------:R-:W-:-:S04]  /*b380*/  IMAD.WIDE.U32 R26, R141, UR6, RZ ;  /* 0x000000068d1a7c25 */ /* 0x000fc8000f8e00ff */
        /* <DEDUP_REMOVED lines=18> */
[----:B0-----:R-:W-:Y:S05]  /*b4b0*/  CALL.ABS.NOINC R14 ;  /* 0x000000000e007343 */ /* 0x001fea0003c00000 */
.L_x_2605:
[----:B------:R-:W-:Y:S01]  /*b4c0*/  ULDC.U8 UR4, c[0x0][0x410] ;  /* 0x0001040000047ab9 */ /* 0x000fe20000000000 */
[----:B------:R-:W-:Y:S01]  /*b4d0*/  BSSY B0, `(.L_x_2606) ;  /* 0x00006a2000007945 */ /* 0x000fe20003800000 */
[----:B------:R-:W-:Y:S02]  /*b4e0*/  ISETP.NE.AND P0, PT, RZ, UR4, PT ;  /* 0x00000004ff007c0c */ /* 0x000fe4000bf05270 */
[----:B------:R-:W-:-:S11]  /*b4f0*/  IADD3 R69, R17, R200, RZ ;  /* 0x000000c811457210 */ /* 0x000fd60007ffe0ff */
[----:B------:R-:W-:Y:S05]  /*b500*/  @!P0 BRA `(.L_x_2607) ;  /* 0x00000034007c8947 */ /* 0x000fea0003800000 */
[----:B------:R-:W0:Y:S01]  /*b510*/  LDC R64, c[0x0][0x448] ;  /* 0x00011200ff407b82 */ /* 0x000e220000000800 */
[----:B------:R-:W-:Y:S01]  /*b520*/  IMAD R3, R216, 0x40, R69 ;  /* 0x00000040d8037824 */ /* 0x000fe200078e0245 */
[----:B------:R-:W-:Y:S01]  /*b530*/  ULDC.64 UR4, c[0x0][0x3f8] ;  /* 0x0000fe0000047ab9 */ /* 0x000fe20000000a00 */
[----:B------:R-:W-:Y:S01]  /*b540*/  ULDC.64 UR6, c[0x0][0x408] ;  /* 0x0001020000067ab9 */ /* 0x000fe20000000a00 */
[----:B------:R-:W-:Y:S01]  /*b550*/  MOV R6, R26 ;  /* 0x0000001a00067202 */ /* 0x000fe20000000f00 */
[----:B------:R-:W-:Y:S01]  /*b560*/  IMAD.MOV.U32 R4, RZ, RZ, R24 ;  /* 0x000000ffff047224 */ /* 0x000fe200078e0018 */
[----:B------:R-:W-:Y:S01]  /*b570*/  SHF.R.S32.HI R73, RZ, 0x1f, R190 ;  /* 0x0000001fff497819 */ /* 0x000fe200000114be */
[----:B------:R-:W-:Y:S01]  /*b580*/  IMAD.MOV.U32 R7, RZ, RZ, R31 ;  /* 0x000000ffff077224 */ /* 0x000fe200078e001f */
[----:B------:R-:W-:Y:S02]  /*b590*/  SHF.R.S32.HI R72, RZ, 0x1f, R189 ;  /* 0x0000001fff487819 */ /* 0x000fe400000114bd */
        /* <DEDUP_REMOVED lines=27> */
.L_x_2892:
        /* <DEDUP_REMOVED lines=16> */
[----:B------:R-:W3:Y:S01]  /*b850*/  LDL R5, [R1+0x40] ;  /* 0x0000400001057983 */ /* 0x000ee20000100800 */
[----:B------:R-:W-:Y:S01]  /*b860*/  ULDC UR4, c[0x0][0x3f4] ;  /* 0x0000fd0000047ab9 */ /* 0x000fe20000000800 */
[----:B------:R-:W-:Y:S02]  /*b870*/  CS2R R60, SRZ ;  /* 0x00000000003c7805 */ /* 0x000fe4000001ff00 */
[----:B------:R-:W-:Y:S02]  /*b880*/  ISETP.GE.AND P3, PT, R190, UR4, PT ;  /* 0x00000004be007c0c */ /* 0x000fe4000bf66270 */
[----:B------:R-:W-:Y:S02]  /*b890*/  CS2R R58, SRZ ;  /* 0x00000000003a7805 */ /* 0x000fe4000001ff00 */
[----:B------:R-:W-:Y:S02]  /*b8a0*/  ISETP.GE.AND P2, PT, R189, UR4, PT ;  /* 0x00000004bd007c0c */ /* 0x000fe4000bf46270 */
[----:B------:R-:W-:-:S02]  /*b8b0*/  ISETP.GE.AND P1, PT, R192, UR4, PT ;  /* 0x00000004c0007c0c */ /* 0x000fc4000bf26270 */
[----:B------:R-:W-:Y:S02]  /*b8c0*/  ISETP.GE.AND P0, PT, R191, UR4, PT ;  /* 0x00000004bf007c0c */ /* 0x000fe4000bf06270 */
[----:B------:R-:W-:-:S03]  /*b8d0*/  ISETP.GE.AND P4, PT, R22, UR4, PT ;  /* 0x0000000416007c0c */ /* 0x000fc6000bf86270 */
[C---:B------:R-:W-:Y:S02]  /*b8e0*/  @!P3 SHF.L.U32 R27, R190.reuse, 0x1, RZ ;  /* 0x00000001be1bb819 */ /* 0x040fe400000006ff */
[----:B------:R-:W-:Y:S02]  /*b8f0*/  @!P3 SHF.L.U64.HI R4, R190, 0x1, R73 ;  /* 0x00000001be04b819 */ /* 0x000fe40000010249 */
[C---:B------:R-:W-:Y:S01]  /*b900*/  @!P2 IMAD.SHL.U32 R21, R189.reuse, 0x2, RZ ;  /* 0x00000002bd15a824 */ /* 0x040fe200078e00ff */
[-C--:B--2---:R-:W-:Y:S01]  /*b910*/  @!P3 IADD3 R28, P6, R6, R27.reuse, RZ ;  /* 0x0000001b061cb210 */ /* 0x084fe20007fde0ff */
[----:B------:R-:W-:Y:S01]  /*b920*/  @!P1 IMAD.SHL.U32 R13, R192, 0x2, RZ ;  /* 0x00000002c00d9824 */ /* 0x000fe200078e00ff */
[----:B------:R-:W-:Y:S02]  /*b930*/  @!P2 SHF.L.U64.HI R10, R189, 0x1, R72 ;  /* 0x00000001bd0aa819 */ /* 0x000fe40000010248 */
[----:B----4-:R-:W-:Y:S01]  /*b940*/  @!P3 IADD3 R26, P5, R8, R27, RZ ;  /* 0x0000001b081ab210 */ /* 0x010fe20007fbe0ff */
[----:B-1----:R-:W-:Y:S01]  /*b950*/  @!P3 IMAD.X R29, R7, 0x1, R4, P6 ;  /* 0x00000001071db824 */ /* 0x002fe200030e0604 */
[----:B------:R-:W-:Y:S01]  /*b960*/  @!P2 IADD3 R24, P6, R6, R21, RZ ;  /* 0x000000150618a210 */ /* 0x000fe20007fde0ff */
[----:B------:R-:W-:Y:S01]  /*b970*/  @!P4 IMAD.WIDE R32, R22, 0x2, R6 ;  /* 0x000000021620c825 */ /* 0x000fe200078e0206 */
[----:B---3--:R-:W-:-:S02]  /*b980*/  @!P3 IADD3.X R27, R9, R4, RZ, P5, !PT ;  /* 0x00000004091bb210 */ /* 0x008fc40002ffe4ff */
[----:B------:R-:W-:Y:S01]  /*b990*/  @!P2 IADD3 R20, P5, R8, R21, RZ ;  /* 0x000000150814a210 */ /* 0x000fe20007fbe0ff */
[--C-:B------:R-:W-:Y:S01]  /*b9a0*/  @!P2 IMAD.X R25, R7, 0x1, R10.reuse, P6 ;  /* 0x000000010719a824 */ /* 0x100fe200030e060a */
[----:B------:R-:W-:Y:S01]  /*b9b0*/  @!P1 IADD3 R14, P6, R6, R13, RZ ;  /* 0x0000000d060e9210 */ /* 0x000fe20007fde0ff */
[----:B------:R1:W5:Y:S01]  /*b9c0*/  @!P4 LD.E.64 R60, desc[UR60][R32.64] ;  /* 0x0000003c203cc980 */ /* 0x000362000c101b00 */
[----:B------:R-:W-:Y:S01]  /*b9d0*/  @!P0 SHF.L.U32 R35, R191, 0x1, RZ ;  /* 0x00000001bf238819 */ /* 0x000fe200000006ff */
[----:B------:R-:W-:Y:S01]  /*b9e0*/  @!P2 IMAD.X R21, R9, 0x1, R10, P5 ;  /* 0x000000010915a824 */ /* 0x000fe200028e060a */
[----:B------:R-:W-:Y:S02]  /*b9f0*/  ISETP.GE.AND P5, PT, R193, UR4, PT ;  /* 0x00000004c1007c0c */ /* 0x000fe4000bfa6270 */
[----:B------:R-:W-:Y:S02]  /*ba00*/  @!P0 SHF.L.U64.HI R36, R191, 0x1, R237 ;  /* 0x00000001bf248819 */ /* 0x000fe400000102ed */
        /* <DEDUP_REMOVED lines=9> */
[----:B------:R1:W5:Y:S01]  /*baa0*/  @!P3 LD.E.64 R56, desc[UR60][R28.64] ;  /* 0x0000003c1c38b980 */ /* 0x000362000c101b00 */
[----:B------:R-:W-:-:S03]  /*bab0*/  @!P5 SHF.L.U64.HI R34, R193, 0x1, R236 ;  /* 0x00000001c122d819 */ /* 0x000fc600000102ec */
[----:B------:R1:W5:Y:S04]  /*bac0*/  @!P3 LD.E.64 R54, desc[UR60][R26.64] ;  /* 0x0000003c1a36b980 */ /* 0x000368000c101b00 */
[----:B------:R1:W5:Y:S04]  /*bad0*/  @!P2 LD.E.64 R52, desc[UR60][R24.64] ;  /* 0x0000003c1834a980 */ /* 0x000368000c101b00 */
[----:B------:R1:W5:Y:S01]  /*bae0*/  @!P2 LD.E.64 R50, desc[UR60][R20.64] ;  /* 0x0000003c1432a980 */ /* 0x000362000c101b00 */
[----:B------:R-:W-:Y:S01]  /*baf0*/  @!P1 SHF.L.U64.HI R4, R192, 0x1, R5 ;  /* 0x00000001c0049819 */ /* 0x000fe20000010205 */
[----:B------:R-:W-:-:S04]  /*bb00*/  @!P4 IMAD.MOV.U32 R5, RZ, RZ, R9 ;  /* 0x000000ffff05c224 */ /* 0x000fc800078e0009 */
[----:B------:R-:W-:Y:S01]  /*bb10*/  @!P1 IMAD.X R15, R7, 0x1, R4, P6 ;  /* 0x00000001070f9824 */ /* 0x000fe200030e0604 */
[----:B------:R-:W-:-:S04]  /*bb20*/  @!P1 IADD3 R12, P6, R8, R13, RZ ;  /* 0x0000000d080c9210 */ /* 0x000fc80007fde0ff */
[----:B------:R1:W5:Y:S01]  /*bb30*/  @!P1 LD.E.64 R48, desc[UR60][R14.64] ;  /* 0x0000003c0e309980 */ /* 0x000362000c101b00 */
[----:B------:R-:W-:Y:S01]  /*bb40*/  @!P1 IMAD.X R13, R9, 0x1, R4, P6 ;  /* 0x00000001090d9824 */ /* 0x000fe200030e0604 */
[----:B------:R-:W-:Y:S01]  /*bb50*/  @!P0 IADD3 R10, P6, R6, R35, RZ ;  /* 0x00000023060a8210 */ /* 0x000fe20007fde0ff */
[----:B------:R-:W-:-:S03]  /*bb60*/  @!P4 IMAD.MOV.U32 R4, RZ, RZ, R8 ;  /* 0x000000ffff04c224 */ /* 0x000fc600078e0008 */
[----:B------:R-:W-:Y:S01]  /*bb70*/  @!P0 IADD3.X R11, R7, R36, RZ, P6, !PT ;  /* 0x00000024070b8210 */ /* 0x000fe200037fe4ff */
[----:B------:R-:W-:Y:S01]  /*bb80*/  @!P4 IMAD.WIDE R30, R22, 0x2, R4 ;  /* 0x00000002161ec825 */ /* 0x000fe200078e0204 */
[----:B------:R-:W-:Y:S01]  /*bb90*/  @!P0 IADD3 R4, P6, R8, R35, RZ ;  /* 0x0000002308048210 */ /* 0x000fe20007fde0ff */
[----:B------:R1:W5:Y:S02]  /*bba0*/  @!P1 LD.E.64 R46, desc[UR60][R12.64] ;  /* 0x0000003c0c2e9980 */ /* 0x000364000c101b00 */
[----:B------:R-:W-:Y:S02]  /*bbb0*/  @!P5 IMAD.SHL.U32 R35, R193, 0x2, RZ ;  /* 0x00000002c123d824 */ /* 0x000fe400078e00ff */
[----:B------:R1:W5:Y:S01]  /*bbc0*/  @!P4 LD.E.64 R58, desc[UR60][R30.64] ;  /* 0x0000003c1e3ac980 */ /* 0x000362000c101b00 */
[----:B------:R-:W-:Y:S02]  /*bbd0*/  @!P0 IMAD.X R5, R9, 0x1, R36, P6 ;  /* 0x0000000109058824 */ /* 0x000fe400030e0624 */
[-C--:B------:R-:W-:Y:S01]  /*bbe0*/  @!P5 IADD3 R6, P4, R6, R35.reuse, RZ ;  /* 0x000000230606d210 */ /* 0x080fe20007f9e0ff */
[----:B------:R1:W5:Y:S01]  /*bbf0*/  @!P0 LD.E.64 R44, desc[UR60][R10.64] ;  /* 0x0000003c0a2c8980 */ /* 0x000362000c101b00 */
[----:B------:R-:W-:-:S02]  /*bc00*/  @!P5 IADD3 R8, P6, R8, R35, RZ ;  /* 0x000000230808d210 */ /* 0x000fc40007fde0ff */
[----:B------:R-:W-:Y:S01]  /*bc10*/  CS2R R36, SRZ ;  /* 0x0000000000247805 */ /* 0x000fe2000001ff00 */
[----:B------:R-:W-:Y:S01]  /*bc20*/  @!P5 IMAD.X R7, R7, 0x1, R34, P4 ;  /* 0x000000010707d824 */ /* 0x000fe200020e0622 */
[----:B------:R-:W-:Y:S01]  /*bc30*/  @!P5 IADD3.X R9, R9, R34, RZ, P6, !PT ;  /* 0x000000220909d210 */ /* 0x000fe200037fe4ff */
[----:B------:R1:W5:Y:S04]  /*bc40*/  @!P0 LD.E.64 R42, desc[UR60][R4.64] ;  /* 0x0000003c042a8980 */ /* 0x000368000c101b00 */
[----:B------:R1:W5:Y:S04]  /*bc50*/  @!P5 LD.E.64 R36, desc[UR60][R6.64] ;  /* 0x0000003c0624d980 */ /* 0x000368000c101b00 */
[----:B------:R1:W5:Y:S02]  /*bc60*/  @!P5 LD.E.64 R38, desc[UR60][R8.64] ;  /* 0x0000003c0826d980 */ /* 0x000364000c101b00 */
.L_x_2610:
[----:B------:R-:W-:Y:S05]  /*bc70*/  BSYNC B1 ;  /* 0x0000000000017941 */ /* 0x000fea0003800000 */
.L_x_2609:
[----:B-1---5:R-:W-:Y:S01]  /*bc80*/  IMAD.MOV.U32 R4, RZ, RZ, R58 ;  /* 0x000000ffff047224 */ /* 0x022fe200078e003a */
[----:B------:R-:W-:Y:S01]  /*bc90*/  MOV R7, R55 ;  /* 0x0000003700077202 */ /* 0x000fe20000000f00 */
[----:B------:R-:W-:Y:S01]  /*bca0*/  IMAD.MOV.U32 R5, RZ, RZ, R59 ;  /* 0x000000ffff057224 */ /* 0x000fe200078e003b */
[----:B------:R-:W-:Y:S01]  /*bcb0*/  UMOV UR4, 0xffffffff ;  /* 0xffffffff00047882 */ /* 0x000fe20000000000 */
[----:B--2---:R-:W-:Y:S01]  /*bcc0*/  IMAD.MOV.U32 R6, RZ, RZ, R54 ;  /* 0x000000ffff067224 */ /* 0x004fe200078e0036 */
[----:B------:R-:W-:Y:S01]  /*bcd0*/  PRMT R87, R4, 0x7610, R87 ;  /* 0x0000761004577816 */ /* 0x000fe20000000057 */
[----:B------:R-:W-:Y:S01]  /*bce0*/  IMAD.MOV.U32 R4, RZ, RZ, R50 ;  /* 0x000000ffff047224 */ /* 0x000fe200078e0032 */
[----:B------:R-:W-:Y:S01]  /*bcf0*/  PRMT R86, R86, 0x5410, R5 ;  /* 0x0000541056567816 */ /* 0x000fe20000000005 */
[----:B------:R-:W-:Y:S01]  /*bd00*/  IMAD.MOV.U32 R5, RZ, RZ, R51 ;  /* 0x000000ffff057224 */ /* 0x000fe200078e0033 */
[----:B------:R-:W-:Y:S01]  /*bd10*/  PRMT R82, R6, 0x5410, R7 ;  /* 0x0000541006527816 */ /* 0x000fe20000000007 */
[----:B------:R-:W-:Y:S01]  /*bd20*/  IMAD.MOV.U32 R6, RZ, RZ, R46 ;  /* 0x000000ffff067224 */ /* 0x000fe200078e002e */
[----:B------:R-:W-:-:S02]  /*bd30*/  MOV R7, R47 ;  /* 0x0000002f00077202 */ /* 0x000fc40000000f00 */
[----:B------:R-:W-:Y:S02]  /*bd40*/  CS2R R30, SRZ ;  /* 0x00000000001e7805 */ /* 0x000fe4000001ff00 */
        /* <DEDUP_REMOVED lines=9> */
[----:B------:R-:W-:Y:S01]  /*bde0*/  IMAD.MOV.U32 R5, RZ, RZ, R61 ;  /* 0x000000ffff057224 */ /* 0x000fe200078e003d */
[----:B------:R-:W-:Y:S01]  /*bdf0*/  MOV R7, R57 ;  /* 0x0000003900077202 */ /* 0x000fe20000000f00 */
        /* <DEDUP_REMOVED lines=12> */
[----:B------:R-:W-:Y:S01]  /*bec0*/  MOV R7, R37 ;  /* 0x0000002500077202 */ /* 0x000fe20000000f00 */
[----:B------:R-:W-:-:S03]  /*bed0*/  IMAD.MOV.U32 R6, RZ, RZ, R36 ;  /* 0x000000ffff067224 */ /* 0x000fc600078e0024 */
[----:B------:R-:W-:Y:S02]  /*bee0*/  PRMT R70, R5, 0x5410, R4 ;  /* 0x0000541005467816 */ /* 0x000fe40000000004 */
[----:B------:R-:W-:Y:S01]  /*bef0*/  PRMT R66, R7, 0x5410, R6 ;  /* 0x0000541007427816 */ /* 0x000fe20000000006 */
[----:B------:R-:W-:Y:S06]  /*bf00*/  BRA.DIV UR4, `(.L_x_2611) ;  /* 0x000001be04e07947 */ /* 0x000fec000b800000 */
[----:B0-----:R-:W0:Y:S04]  /*bf10*/  SHFL.IDX PT, R0, R0, 0x1, 0x1c1f ;  /* 0x003c1f0000007f89 */ /* 0x001e2800000e0000 */
[----:B------:R-:W1:Y:S04]  /*bf20*/  SHFL.IDX PT, R65, R65, 0x1, 0x1c1f ;  /* 0x003c1f0041417f89 */ /* 0x000e6800000e0000 */
[----:B------:R-:W2:Y:S04]  /*bf30*/  SHFL.IDX PT, R63, R63, 0x1, 0x1c1f ;  /* 0x003c1f003f3f7f89 */ /* 0x000ea800000e0000 */
[----:B------:R0:W0:Y:S02]  /*bf40*/  SHFL.IDX PT, R62, R3, 0x1, 0x1c1f ;  /* 0x003c1f00033e7f89 */ /* 0x00002400000e0000 */
.L_x_2898:
[----:B0-----:R-:W5:Y:S01]  /*bf50*/  LDL R3, [R1+0x44] ;  /* 0x0000440001037983 */ /* 0x001f620000100800 */
[----:B------:R-:W-:Y:S01]  /*bf60*/  VIADD R69, R69, 0x40 ;  /* 0x0000004045457836 */ /* 0x000fe20000000000 */
[----:B------:R-:W-:Y:S01]  /*bf70*/  LOP3.LUT R4, R195, 0x18, R18, 0xf8, !PT ;  /* 0x00000018c3047812 */ /* 0x000fe200078ef812 */
[----:B------:R-:W-:Y:S01]  /*bf80*/  BSSY B1, `(.L_x_2612) ;  /* 0x0000056000017945 */ /* 0x000fe20003800000 */
[----:B------:R-:W-:Y:S02]  /*bf90*/  CS2R R32, SRZ ;  /* 0x0000000000207805 */ /* 0x000fe4000001ff00 */
[----:B------:R-:W-:Y:S02]  /*bfa0*/  CS2R R26, SRZ ;  /* 0x00000000001a7805 */ /* 0x000fe4000001ff00 */
[----:B------:R-:W-:Y:S02]  /*bfb0*/  ISETP.GE.AND P1, PT, R69, R64, PT ;  /* 0x000000404500720c */ /* 0x000fe40003f26270 */
[----:B------:R-:W-:-:S02]  /*bfc0*/  CS2R R20, SRZ ;  /* 0x0000000000147805 */ /* 0x000fc4000001ff00 */
[----:B------:R-:W-:Y:S02]  /*bfd0*/  CS2R R12, SRZ ;  /* 0x00000000000c7805 */ /* 0x000fe4000001ff00 */
[----:B---34-:R-:W-:Y:S02]  /*bfe0*/  CS2R R8, SRZ ;  /* 0x0000000000087805 */ /* 0x018fe4000001ff00 */
[----:B------:R-:W-:Y:S02]  /*bff0*/  CS2R R40, SRZ ;  /* 0x0000000000287805 */ /* 0x000fe4000001ff00 */
[----:B------:R-:W-:Y:S02]  /*c000*/  CS2R R34, SRZ ;  /* 0x0000000000227805 */ /* 0x000fe4000001ff00 */
[----:B------:R-:W-:Y:S02]  /*c010*/  CS2R R28, SRZ ;  /* 0x00000000001c7805 */ /* 0x000fe4000001ff00 */
[----:B------:R-:W-:-:S02]  /*c020*/  CS2R R24, SRZ ;  /* 0x0000000000187805 */ /* 0x000fc4000001ff00 */
[----:B------:R-:W-:Y:S02]  /*c030*/  CS2R R14, SRZ ;  /* 0x00000000000e7805 */ /* 0x000fe4000001ff00 */
[----:B------:R-:W-:Y:S02]  /*c040*/  CS2R R10, SRZ ;  /* 0x00000000000a7805 */ /* 0x000fe4000001ff00 */
[----:B-----5:R-:W-:Y:S02]  /*c050*/  LOP3.LUT P0, RZ, R3, 0x4, RZ, 0xc0, !PT ;  /* 0x0000000403ff7812 */ /* 0x020fe4000780c0ff */
[----:B------:R-:W-:-:S05]  /*c060*/  LOP3.LUT R3, R4, R197, RZ, 0x3c, !PT ;  /* 0x000000c504037212 */ /* 0x000fca00078e3cff */
[----:B------:R-:W-:-:S04]  /*c070*/  IMAD R3, R196, 0x200, R3 ;  /* 0x00000200c4037824 */ /* 0x000fc800078e0203 */
[----:B------:R-:W-:Y:S01]  /*c080*/  IMAD R3, R3, 0x2, R2 ;  /* 0x0000000203037824 */ /* 0x000fe200078e0202 */
        /* <DEDUP_REMOVED lines=8> */
[----:B------:R-:W-:-:S05]  /*c110*/  ISETP.GE.AND P1, PT, R191, UR4, PT ;  /* 0x00000004bf007c0c */ /* 0x000fca000bf26270 */
[C---:B------:R-:W-:Y:S02]  /*c120*/  @!P4 SHF.L.U32 R24, R190.reuse, 0x1, RZ ;  /* 0x00000001be18c819 */ /* 0x040fe400000006ff */
[----:B------:R-:W-:Y:S02]  /*c130*/  @!P4 SHF.L.U64.HI R73, R190, 0x1, R73 ;  /* 0x00000001be49c819 */ /* 0x000fe40000010249 */
[----:B------:R-:W-:Y:S01]  /*c140*/  @!P3 IMAD.SHL.U32 R14, R189, 0x2, RZ ;  /* 0x00000002bd0eb824 */ /* 0x000fe200078e00ff */
[-C--:B-1----:R-:W-:Y:S01]  /*c150*/  @!P4 IADD3 R26, P5, R65, R24.reuse, RZ ;  /* 0x00000018411ac210 */ /* 0x082fe20007fbe0ff */
[----:B------:R-:W-:Y:S01]  /*c160*/  @!P2 IMAD.SHL.U32 R10, R192, 0x2, RZ ;  /* 0x00000002c00aa824 */ /* 0x000fe200078e00ff */
[----:B------:R-:W-:Y:S01]  /*c170*/  @!P4 IADD3 R24, P6, R62, R24, RZ ;  /* 0x000000183e18c210 */ /* 0x000fe20007fde0ff */
[----:B------:R-:W-:Y:S01]  /*c180*/  @!P1 IMAD.SHL.U32 R6, R191, 0x2, RZ ;  /* 0x00000002bf069824 */ /* 0x000fe200078e00ff */
[----:B------:R-:W-:Y:S01]  /*c190*/  @!P3 SHF.L.U64.HI R72, R189, 0x1, R72 ;  /* 0x00000001bd48b819 */ /* 0x000fe20000010248 */
[----:B------:R-:W-:Y:S01]  /*c1a0*/  @!P4 IMAD.X R27, R0, 0x1, R73, P5 ;  /* 0x00000001001bc824 */ /* 0x000fe200028e0649 */
[----:B------:R-:W-:-:S02]  /*c1b0*/  @!P3 IADD3 R20, P5, R65, R14, RZ ;  /* 0x0000000e4114b210 */ /* 0x000fc40007fbe0ff */
[----:B--2---:R-:W-:Y:S02]  /*c1c0*/  @!P4 IADD3.X R25, R63, R73, RZ, P6, !PT ;  /* 0x000000493f19c210 */ /* 0x004fe400037fe4ff */
[----:B------:R-:W-:Y:S01]  /*c1d0*/  @!P3 IADD3 R14, P6, R62, R14, RZ ;  /* 0x0000000e3e0eb210 */ /* 0x000fe20007fde0ff */
[----:B------:R-:W-:Y:S01]  /*c1e0*/  @!P3 IMAD.X R21, R0, 0x1, R72, P5 ;  /* 0x000000010015b824 */ /* 0x000fe200028e0648 */
[----:B------:R-:W-:-:S03]  /*c1f0*/  @!P2 IADD3 R12, P5, R65, R10, RZ ;  /* 0x0000000a410ca210 */ /* 0x000fc60007fbe0ff */
[----:B------:R-:W-:Y:S01]  /*c200*/  @!P3 IMAD.X R15, R63, 0x1, R72, P6 ;  /* 0x000000013f0fb824 */ /* 0x000fe200030e0648 */
[----:B------:R-:W-:Y:S02]  /*c210*/  @!P2 IADD3 R10, P6, R62, R10, RZ ;  /* 0x0000000a3e0aa210 */ /* 0x000fe40007fde0ff */
[----:B------:R-:W-:-:S06]  /*c220*/  CS2R R34, SRZ ;  /* 0x0000000000227805 */ /* 0x000fcc000001ff00 */
[----:B------:R0:W5:Y:S02]  /*c230*/  @!P4 LD.E.64 R34, desc[UR60][R26.64] ;  /* 0x0000003c1a22c980 */ /* 0x000164000c101b00 */
[----:B0-----:R-:W-:-:S06]  /*c240*/  CS2R R26, SRZ ;  /* 0x00000000001a7805 */ /* 0x001fcc000001ff00 */
[----:B------:R0:W5:Y:S02]  /*c250*/  @!P3 LD.E.64 R26, desc[UR60][R14.64] ;  /* 0x0000003c0e1ab980 */ /* 0x000164000c101b00 */
[----:B0-----:R-:W-:Y:S02]  /*c260*/  CS2R R14, SRZ ;  /* 0x00000000000e7805 */ /* 0x001fe4000001ff00 */
[----:B---3--:R-:W-:Y:S02]  /*c270*/  @!P2 SHF.L.U64.HI R4, R192, 0x1, R5 ;  /* 0x00000001c004a819 */ /* 0x008fe40000010205 */
[----:B------:R-:W-:Y:S02]  /*c280*/  @!P1 SHF.L.U64.HI R5, R191, 0x1, R237 ;  /* 0x00000001bf059819 */ /* 0x000fe400000102ed */
[----:B------:R-:W-:Y:S01]  /*c290*/  @!P2 IADD3.X R13, R0, R4, RZ, P5, !PT ;  /* 0x00000004000da210 */ /* 0x000fe20002ffe4ff */
[----:B------:R-:W-:Y:S01]  /*c2a0*/  @!P2 IMAD.X R11, R63, 0x1, R4, P6 ;  /* 0x000000013f0ba824 */ /* 0x000fe200030e0604 */
[----:B------:R-:W-:-:S02]  /*c2b0*/  @!P1 IADD3 R8, P5, R65, R6, RZ ;  /* 0x0000000641089210 */ /* 0x000fc40007fbe0ff */
[----:B------:R-:W-:-:S03]  /*c2c0*/  ISETP.GE.AND P6, PT, R22, UR4, PT ;  /* 0x0000000416007c0c */ /* 0x000fc6000bfc6270 */
[----:B------:R-:W-:Y:S01]  /*c2d0*/  @!P1 IMAD.X R9, R0, 0x1, R5, P5 ;  /* 0x0000000100099824 */ /* 0x000fe200028e0605 */
[----:B------:R-:W-:-:S04]  /*c2e0*/  @!P1 IADD3 R4, P5, R62, R6, RZ ;  /* 0x000000063e049210 */ /* 0x000fc80007fbe0ff */
[----:B------:R-:W5:Y:S01]  /*c2f0*/  @!P1 LD.E.64 R14, desc[UR60][R8.64] ;  /* 0x0000003c080e9980 */ /* 0x000f62000c101b00 */
[----:B------:R-:W-:Y:S01]  /*c300*/  @!P1 IMAD.X R5, R63, 0x1, R5, P5 ;  /* 0x000000013f059824 */ /* 0x000fe200028e0605 */
[----:B------:R-:W-:-:S03]  /*c310*/  ISETP.GE.AND P5, PT, R193, UR4, PT ;  /* 0x00000004c1007c0c */ /* 0x000fc6000bfa6270 */
[----:B------:R-:W-:Y:S01]  /*c320*/  @!P6 MOV R28, R65 ;  /* 0x00000041001ce202 */ /* 0x000fe20000000f00 */
[----:B------:R-:W-:Y:S02]  /*c330*/  @!P6 IMAD.MOV.U32 R29, RZ, RZ, R0 ;  /* 0x000000ffff1de224 */ /* 0x000fe400078e0000 */
[----:B------:R-:W-:Y:S02]  /*c340*/  @!P6 IMAD.MOV.U32 R6, RZ, RZ, R62 ;  /* 0x000000ffff06e224 */ /* 0x000fe400078e003e */
[----:B------:R-:W-:Y:S02]  /*c350*/  @!P6 IMAD.MOV.U32 R7, RZ, RZ, R63 ;  /* 0x000000ffff07e224 */ /* 0x000fe400078e003f */
[----:B------:R-:W-:-:S03]  /*c360*/  @!P6 IMAD.WIDE R28, R22, 0x2, R28 ;  /* 0x00000002161ce825 */ /* 0x000fc600078e021c */
[C---:B------:R-:W-:Y:S01]  /*c370*/  @!P5 SHF.L.U32 R33, R193.reuse, 0x1, RZ ;  /* 0x00000001c121d819 */ /* 0x040fe200000006ff */
[----:B------:R-:W-:Y:S01]  /*c380*/  @!P6 IMAD.WIDE R6, R22, 0x2, R6 ;  /* 0x000000021606e825 */ /* 0x000fe200078e0206 */
[----:B------:R-:W5:Y:S01]  /*c390*/  @!P6 LD.E.64 R40, desc[UR60][R28.64] ;  /* 0x0000003c1c28e980 */ /* 0x000f62000c101b00 */
[----:B------:R-:W-:-:S03]  /*c3a0*/  @!P5 SHF.L.U64.HI R32, R193, 0x1, R236 ;  /* 0x00000001c120d819 */ /* 0x000fc600000102ec */
[----:B------:R0:W5:Y:S02]  /*c3b0*/  @!P6 LD.E.64 R30, desc[UR60][R6.64] ;  /* 0x0000003c061ee980 */ /* 0x000164000c101b00 */
[----:B0-----:R-:W-:-:S05]  /*c3c0*/  @!P5 IADD3 R6, P6, R65, R33, RZ ;  /* 0x000000214106d210 */ /* 0x001fca0007fde0ff */
[----:B------:R-:W-:Y:S01]  /*c3d0*/  @!P5 IMAD.X R7, R0, 0x1, R32, P6 ;  /* 0x000000010007d824 */ /* 0x000fe200030e0620 */
[----:B------:R-:W-:Y:S02]  /*c3e0*/  @!P5 IADD3 R62, P6, R62, R33, RZ ;  /* 0x000000213e3ed210 */ /* 0x000fe40007fde0ff */
[----:B------:R-:W-:-:S03]  /*c3f0*/  CS2R R28, SRZ ;  /* 0x00000000001c7805 */ /* 0x000fc6000001ff00 */
[----:B------:R-:W-:Y:S01]  /*c400*/  @!P5 IMAD.X R63, R63, 0x1, R32, P6 ;  /* 0x000000013f3fd824 */ /* 0x000fe200030e0620 */
[----:B------:R-:W-:Y:S02]  /*c410*/  CS2R R32, SRZ ;  /* 0x0000000000207805 */ /* 0x000fe4000001ff00 */
[----:B------:R0:W5:Y:S04]  /*c420*/  @!P3 LD.E.64 R28, desc[UR60][R20.64] ;  /* 0x0000003c141cb980 */ /* 0x000168000c101b00 */
[----:B------:R1:W5:Y:S01]  /*c430*/  @!P4 LD.E.64 R32, desc[UR60][R24.64] ;  /* 0x0000003c1820c980 */ /* 0x000362000c101b00 */
[----:B0-----:R-:W-:Y:S02]  /*c440*/  CS2R R20, SRZ ;  /* 0x0000000000147805 */ /* 0x001fe4000001ff00 */
[----:B-1----:R-:W-:-:S04]  /*c450*/  CS2R R24, SRZ ;  /* 0x0000000000187805 */ /* 0x002fc8000001ff00 */
[----:B------:R0:W5:Y:S01]  /*c460*/  @!P2 LD.E.64 R20, desc[UR60][R10.64] ;  /* 0x0000003c0a14a980 */ /* 0x000162000c101b00 */
[----:B------:R-:W-:-:S03]  /*c470*/  CS2R R8, SRZ ;  /* 0x0000000000087805 */ /* 0x000fc6000001ff00 */
[----:B------:R1:W5:Y:S04]  /*c480*/  @!P2 LD.E.64 R24, desc[UR60][R12.64] ;  /* 0x0000003c0c18a980 */ /* 0x000368000c101b00 */
[----:B------:R3:W5:Y:S01]  /*c490*/  @!P5 LD.E.64 R8, desc[UR60][R62.64] ;  /* 0x0000003c3e08d980 */ /* 0x000762000c101b00 */
[----:B0-----:R-:W-:Y:S02]  /*c4a0*/  CS2R R10, SRZ ;  /* 0x00000000000a7805 */ /* 0x001fe4000001ff00 */
[----:B-1----:R-:W-:-:S04]  /*c4b0*/  CS2R R12, SRZ ;  /* 0x00000000000c7805 */ /* 0x002fc8000001ff00 */
[----:B------:R3:W5:Y:S04]  /*c4c0*/  @!P5 LD.E.64 R10, desc[UR60][R6.64] ;  /* 0x0000003c060ad980 */ /* 0x000768000c101b00 */
[----:B------:R3:W5:Y:S02]  /*c4d0*/  @!P1 LD.E.64 R12, desc[UR60][R4.64] ;  /* 0x0000003c040c9980 */ /* 0x000764000c101b00 */
.L_x_2613:
[----:B------:R-:W-:Y:S05]  /*c4e0*/  BSYNC B1 ;  /* 0x0000000000017941 */ /* 0x000fea0003800000 */
.L_x_2612:
[----:B---3--:R-:W-:Y:S01]  /*c4f0*/  LEA.HI R4, R213, R213, RZ, 0x1 ;  /* 0x000000d5d5047211 */ /* 0x008fe200078f08ff */
[----:B-----5:R-:W-:Y:S01]  /*c500*/  IMAD.MOV.U32 R5, RZ, RZ, R30 ;  /* 0x000000ffff057224 */ /* 0x020fe200078e001e */
[C---:B------:R-:W-:Y:S01]  /*c510*/  IADD3 R0, R3.reuse, 0x10440, RZ ;  /* 0x0001044003007810 */ /* 0x040fe20007ffe0ff */
[----:B------:R-:W-:Y:S01]  /*c520*/  VIADD R6, R3, 0x10400 ;  /* 0x0001040003067836 */ /* 0x000fe20000000000 */
[----:B------:R-:W-:Y:S01]  /*c530*/  LOP3.LUT R4, R4, 0xfffffffe, RZ, 0xc0, !PT ;  /* 0xfffffffe04047812 */ /* 0x000fe200078ec0ff */
[----:B------:R-:W-:Y:S01]  /*c540*/  IMAD.MOV.U32 R7, RZ, RZ, R33 ;  /* 0x000000ffff077224 */ /* 0x000fe200078e0021 */
[----:B------:R-:W-:Y:S01]  /*c550*/  PRMT R84, R5, 0x7610, R84 ;  /* 0x0000761005547816 */ /* 0x000fe20000000054 */
[----:B------:R-:W-:Y:S01]  /*c560*/  IMAD.MOV.U32 R5, RZ, RZ, R31 ;  /* 0x000000ffff057224 */ /* 0x000fe200078e001f */
[----:B------:R-:W-:Y:S01]  /*c570*/  VIADDMNMX R64, R64, -R200, 0x80, PT ;  /* 0x0000008040407446 */ /* 0x000fe200038009c8 */
[----:B------:R-:W-:Y:S01]  /*c580*/  IMAD.IADD R4, R213, 0x1, -R4 ;  /* 0x00000001d5047824 */ /* 0x000fe200078e0a04 */
[----:B------:R-:W-:Y:S01]  /*c590*/  BSSY B1, `(.L_x_2614) ;  /* 0x0000029000017945 */ /* 0x000fe20003800000 */
[----:B------:R-:W-:Y:S01]  /*c5a0*/  @P0 VIADD R0, R6, 0xffffffc0 ;  /* 0xffffffc006000836 */ /* 0x000fe20000000000 */
[----:B------:R-:W-:Y:S01]  /*c5b0*/  PRMT R84, R84, 0x5410, R5 ;  /* 0x0000541054547816 */ /* 0x000fe20000000005 */
[----:B------:R-:W-:Y:S01]  /*c5c0*/  IMAD.MOV.U32 R62, RZ, RZ, R20 ;  /* 0x000000ffff3e7224 */ /* 0x000fe200078e0014 */
[----:B------:R-:W-:Y:S01]  /*c5d0*/  SHF.L.U32 R5, R4, 0x1f, RZ ;  /* 0x0000001f04057819 */ /* 0x000fe200000006ff */
[----:B------:R-:W-:Y:S01]  /*c5e0*/  IMAD.MOV.U32 R4, RZ, RZ, R21 ;  /* 0x000000ffff047224 */ /* 0x000fe200078e0015 */
[----:B------:R-:W-:Y:S01]  /*c5f0*/  MOV R6, R32 ;  /* 0x0000002000067202 */ /* 0x000fe20000000f00 */
[----:B--2---:R-:W-:Y:S01]  /*c600*/  IMAD.MOV.U32 R63, RZ, RZ, R34 ;  /* 0x000000ffff3f7224 */ /* 0x004fe200078e0022 */
[----:B------:R-:W0:Y:S01]  /*c610*/  SYNCS.PHASECHK.TRANS64.TRYWAIT P0, [R2+URZ+0x34800], R5 ;  /* 0x03480005020075a7 */ /* 0x000e22000800017f */
        /* <DEDUP_REMOVED lines=9> */
[----:B------:R-:W-:Y:S02]  /*c6b0*/  MOV R7, R13 ;  /* 0x0000000d00077202 */ /* 0x000fe40000000f00 */
[----:B------:R-:W-:Y:S02]  /*c6c0*/  PRMT R62, R62, 0x5410, R62 ;  /* 0x000054103e3e7816 */ /* 0x000fe4000000003e */
[----:B-1----:R-:W-:Y:S01]  /*c6d0*/  PRMT R65, R7, 0x5410, R6 ;  /* 0x0000541007417816 */ /* 0x002fe20000000006 */
[----:B------:R-:W-:Y:S01]  /*c6e0*/  IMAD.MOV.U32 R6, RZ, RZ, R40 ;  /* 0x000000ffff067224 */ /* 0x000fe200078e0028 */
[----:B------:R-:W-:-:S02]  /*c6f0*/  MOV R7, R41 ;  /* 0x0000002900077202 */ /* 0x000fc40000000f00 */
[----:B------:R-:W-:Y:S01]  /*c700*/  PRMT R62, R4, 0x7610, R62 ;  /* 0x00007610043e7816 */ /* 0x000fe2000000003e */
[----:B------:R-:W-:Y:S01]  /*c710*/  IMAD.MOV.U32 R4, RZ, RZ, R35 ;  /* 0x000000ffff047224 */ /* 0x000fe200078e0023 */
[----:B------:R-:W-:Y:S01]  /*c720*/  PRMT R85, R6, 0x5410, R7 ;  /* 0x0000541006557816 */ /* 0x000fe20000000007 */
[----:B------:R-:W-:Y:S01]  /*c730*/  IMAD.MOV.U32 R6, RZ, RZ, R28 ;  /* 0x000000ffff067224 */ /* 0x000fe200078e001c */
[----:B------:R-:W-:Y:S02]  /*c740*/  PRMT R81, R63, 0x7610, R81 ;  /* 0x000076103f517816 */ /* 0x000fe40000000051 */
[----:B------:R-:W-:Y:S02]  /*c750*/  MOV R7, R29 ;  /* 0x0000001d00077202 */ /* 0x000fe40000000f00 */
[----:B------:R-:W-:Y:S01]  /*c760*/  PRMT R81, R81, 0x5410, R4 ;  /* 0x0000541051517816 */ /* 0x000fe20000000004 */
[----:B------:R-:W-:Y:S01]  /*c770*/  IMAD.MOV.U32 R4, RZ, RZ, R24 ;  /* 0x000000ffff047224 */ /* 0x000fe200078e0018 */
[----:B------:R-:W-:Y:S01]  /*c780*/  PRMT R77, R6, 0x5410, R7 ;  /* 0x00005410064d7816 */ /* 0x000fe20000000007 */
[----:B------:R-:W-:Y:S01]  /*c790*/  IMAD.MOV.U32 R6, RZ, RZ, R25 ;  /* 0x000000ffff067224 */ /* 0x000fe200078e0019 */
[----:B------:R-:W-:Y:S01]  /*c7a0*/  MOV R63, R15 ;  /* 0x0000000f003f7202 */ /* 0x000fe20000000f00 */
[----:B------:R-:W-:Y:S01]  /*c7b0*/  IMAD.MOV.U32 R7, RZ, RZ, R14 ;  /* 0x000000ffff077224 */ /* 0x000fe200078e000e */
[----:B------:R-:W-:-:S02]  /*c7c0*/  ISETP.GE.AND P1, PT, R17, R64, PT ;  /* 0x000000401100720c */ /* 0x000fc40003f26270 */
[----:B------:R-:W-:Y:S01]  /*c7d0*/  PRMT R73, R4, 0x5410, R6 ;  /* 0x0000541004497816 */ /* 0x000fe20000000006 */
[----:B------:R-:W-:Y:S01]  /*c7e0*/  IMAD.MOV.U32 R4, RZ, RZ, R10 ;  /* 0x000000ffff047224 */ /* 0x000fe200078e000a */
[----:B------:R-:W-:Y:S01]  /*c7f0*/  PRMT R69, R7, 0x5410, R63 ;  /* 0x0000541007457816 */ /* 0x000fe2000000003f */
[----:B------:R-:W-:Y:S01]  /*c800*/  IMAD.MOV.U32 R6, RZ, RZ, R11 ;  /* 0x000000ffff067224 */ /* 0x000fe200078e000b */
[----:B0-----:R-:W-:Y:S07]  /*c810*/  @!P0 BRA `(.L_x_2615) ;  /* 0x000001b800108947 */ /* 0x001fee0003800000 */
.L_x_2899:
[----:B------:R-:W-:Y:S05]  /*c820*/  BSYNC B1 ;  /* 0x0000000000017941 */ /* 0x000fea0003800000 */
.L_x_2614:
[----:B------:R-:W-:Y:S01]  /*c830*/  BSSY B1, `(.L_x_2616) ;  /* 0x0000116000017945 */ /* 0x000fe20003800000 */
[----:B------:R-:W-:-:S03]  /*c840*/  PRMT R63, R4, 0x5410, R6 ;  /* 0x00005410043f7816 */ /* 0x000fc60000000006 */
[----:B------:R-:W-:Y:S05]  /*c850*/  @P1 BRA `(.L_x_2617) ;  /* 0x00000010004c1947 */ /* 0x000fea0003800000 */
[----:B------:R-:W1:Y:S01]  /*c860*/  LDC R4, c[0x0][0x3f4] ;  /* 0x0000fd00ff047b82 */ /* 0x000e620000000800 */
[----:B------:R-:W-:Y:S01]  /*c870*/  BSSY B2, `(.L_x_2618) ;  /* 0x0000032000027945 */ /* 0x000fe20003800000 */
[-C--:B-1----:R-:W-:Y:S02]  /*c880*/  ISETP.GE.AND P0, PT, R22, R4.reuse, PT ;  /* 0x000000041600720c */ /* 0x082fe40003f06270 */
[-C--:B------:R-:W-:Y:S02]  /*c890*/  ISETP.GE.AND P1, PT, R190, R4.reuse, PT ;  /* 0x00000004be00720c */ /* 0x080fe40003f26270 */
[-C--:B------:R-:W-:Y:S02]  /*c8a0*/  ISETP.GE.AND P2, PT, R189, R4.reuse, PT ;  /* 0x00000004bd00720c */ /* 0x080fe40003f46270 */
[-C--:B------:R-:W-:Y:S02]  /*c8b0*/  ISETP.GE.AND P3, PT, R192, R4.reuse, PT ;  /* 0x00000004c000720c */ /* 0x080fe40003f66270 */
[----:B------:R-:W-:-:S02]  /*c8c0*/  ISETP.GE.AND P4, PT, R191, R4, PT ;  /* 0x00000004bf00720c */ /* 0x000fc40003f86270 */
[----:B------:R-:W-:-:S03]  /*c8d0*/  ISETP.GE.AND P5, PT, R193, R4, PT ;  /* 0x00000004c100720c */ /* 0x000fc60003fa6270 */
[----:B------:R-:W-:Y:S10]  /*c8e0*/  @P0 BRA `(.L_x_2619) ;  /* 0x0000000000a80947 */ /* 0x000ff40003800000 */
[----:B0-----:R-:W0:Y:S01]  /*c8f0*/  LDS.128 R4, [R3+0x10400] ;  /* 0x0104000003047984 */ /* 0x001e220000000c00 */
        /* <DEDUP_REMOVED lines=16> */
[----:B------:R-:W-:Y:S01]  /*ca00*/  FFMA.FTZ R100, R87, R92, -R100 ;  /* 0x0000005c57647223 */ /* 0x000fe20000010864 */
[C---:B------:R-:W-:Y:S01]  /*ca10*/  FMUL.FTZ R98, R61.reuse, R94 ;  /* 0x0000005e3d627220 */ /* 0x040fe20000410000 */
[----:B------:R-:W-:Y:S01]  /*ca20*/  FMUL.FTZ R92, R61, R90 ;  /* 0x0000005a3d5c7220 */ /* 0x000fe20000410000 */
[----:B------:R-:W-:Y:S02]  /*ca30*/  HADD2.F32 R7, -RZ, R6.H0_H0 ;  /* 0x20000006ff077230 */ /* 0x000fe40000004100 */
[----:B------:R-:W-:Y:S01]  /*ca40*/  FFMA.FTZ R91, R87, R96, R89 ;  /* 0x00000060575b7223 */ /* 0x000fe20000010059 */
[----:B------:R-:W-:Y:S02]  /*ca50*/  HADD2.F32 R4, -RZ, R5.H0_H0 ;  /* 0x20000005ff047230 */ /* 0x000fe40000004100 */
[C---:B------:R-:W-:Y:S01]  /*ca60*/  FFMA.FTZ R98, R59.reuse, R90, -R98 ;  /* 0x0000005a3b627223 */ /* 0x040fe20000010862 */
[----:B------:R-:W-:Y:S02]  /*ca70*/  HADD2.F32 R61, -RZ, R86.H1_H1 ;  /* 0x30000056ff3d7230 */ /* 0x000fe40000004100 */
[----:B------:R-:W-:Y:S01]  /*ca80*/  FFMA.FTZ R59, R59, R94, R92 ;  /* 0x0000005e3b3b7223 */ /* 0x000fe2000001005c */
[----:B------:R-:W-:-:S02]  /*ca90*/  HADD2.F32 R6, -RZ, R6.H1_H1 ;  /* 0x30000006ff067230 */ /* 0x000fc40000004100 */
[----:B------:R-:W-:Y:S02]  /*caa0*/  HADD2.F32 R5, -RZ, R5.H1_H1 ;  /* 0x30000005ff057230 */ /* 0x000fe40000004100 */
[----:B------:R-:W-:Y:S02]  /*cab0*/  HADD2.F32 R86, -RZ, R86.H0_H0 ;  /* 0x20000056ff567230 */ /* 0x000fe40000004100 */
[CC--:B------:R-:W-:Y:S01]  /*cac0*/  FMUL.FTZ R90, R6.reuse, R61.reuse ;  /* 0x0000003d065a7220 */ /* 0x0c0fe20000410000 */
[C---:B------:R-:W-:Y:S01]  /*cad0*/  FMUL.FTZ R87, R5.reuse, R58 ;  /* 0x0000003a05577220 */ /* 0x040fe20000410000 */
[----:B------:R-:W-:Y:S01]  /*cae0*/  FMUL.FTZ R89, R5, R60 ;  /* 0x0000003c05597220 */ /* 0x000fe20000410000 */
        /* <DEDUP_REMOVED lines=10> */
.L_x_2619:
[----:B------:R-:W-:Y:S05]  /*cb90*/  BSYNC B2 ;  /* 0x0000000000027941 */ /* 0x000fea0003800000 */
.L_x_2618:
[----:B------:R-:W-:Y:S04]  /*cba0*/  BSSY B2, `(.L_x_2620) ;  /* 0x000002c000027945 */ /* 0x000fe80003800000 */
[----:B------:R-:W-:Y:S05]  /*cbb0*/  @P1 BRA `(.L_x_2621) ;  /* 0x0000000000a81947 */ /* 0x000fea0003800000 */
[----:B01----:R-:W0:Y:S01]  /*cbc0*/  LDS.128 R4, [R0] ;  /* 0x0000000000047984 */ /* 0x003e220000000c00 */
[----:B------:R-:W-:Y:S01]  /*cbd0*/  SHF.R.U32.HI R59, RZ, 0x10, R57 ;  /* 0x00000010ff3b7819 */ /* 0x000fe20000011639 */
[----:B------:R-:W-:Y:S01]  /*cbe0*/  HADD2.F32 R58, -RZ, R83.H0_H0 ;  /* 0x20000053ff3a7230 */ /* 0x000fe20000004100 */
[----:B------:R-:W-:Y:S01]  /*cbf0*/  SHF.R.U32.HI R61, RZ, 0x10, R55 ;  /* 0x00000010ff3d7819 */ /* 0x000fe20000011637 */
[--C-:B------:R-:W-:Y:S01]  /*cc00*/  HADD2.F32 R60, -RZ, R82.reuse.H0_H0 ;  /* 0x20000052ff3c7230 */ /* 0x100fe20000004100 */
        /* <DEDUP_REMOVED lines=37> */
.L_x_2621:
[----:B------:R-:W-:Y:S05]  /*ce60*/  BSYNC B2 ;  /* 0x0000000000027941 */ /* 0x000fea0003800000 */
.L_x_2620:
[----:B------:R-:W-:Y:S04]  /*ce70*/  BSSY B2, `(.L_x_2622) ;  /* 0x000002c000027945 */ /* 0x000fe80003800000 */
[----:B------:R-:W-:Y:S05]  /*ce80*/  @P2 BRA `(.L_x_2623) ;  /* 0x0000000000a82947 */ /* 0x000fea0003800000 */
[----:B012---:R-:W0:Y:S01]  /*ce90*/  LDS.128 R4, [R3+0x14400] ;  /* 0x0144000003047984 */ /* 0x007e220000000c00 */
        /* <DEDUP_REMOVED lines=41> */
.L_x_2623:
[----:B------:R-:W-:Y:S05]  /*d130*/  BSYNC B2 ;  /* 0x0000000000027941 */ /* 0x000fea0003800000 */
.L_x_2622:
[----:B------:R-:W-:Y:S04]  /*d140*/  BSSY B2, `(.L_x_2624) ;  /* 0x000002c000027945 */ /* 0x000fe80003800000 */
[----:B------:R-:W-:Y:S05]  /*d150*/  @P3 BRA `(.L_x_2625) ;  /* 0x0000000000a83947 */ /* 0x000fea0003800000 */
[----:B0123--:R-:W0:Y:S01]  /*d160*/  LDS.128 R4, [R0+0x4000] ;  /* 0x0040000000047984 */ /* 0x00fe220000000c00 */
        /* <DEDUP_REMOVED lines=41> */
.L_x_2625:
[----:B------:R-:W-:Y:S05]  /*d400*/  BSYNC B2 ;  /* 0x0000000000027941 */ /* 0x000fea0003800000 */
.L_x_2624:
[----:B------:R-:W-:Y:S04]  /*d410*/  BSSY B2, `(.L_x_2626) ;  /* 0x000002c000027945 */ /* 0x000fe80003800000 */
[----:B------:R-:W-:Y:S05]  /*d420*/  @P4 BRA `(.L_x_2627) ;  /* 0x0000000000a84947 */ /* 0x000fea0003800000 */
[----:B01234-:R-:W0:Y:S01]  /*d430*/  LDS.128 R4, [R3+0x18400] ;  /* 0x0184000003047984 */ /* 0x01fe220000000c00 */
        /* <DEDUP_REMOVED lines=41> */
.L_x_2627:
[----:B------:R-:W-:Y:S05]  /*d6d0*/  BSYNC B2 ;  /* 0x0000000000027941 */ /* 0x000fea0003800000 */
.L_x_2626:
        /* <DEDUP_REMOVED lines=43> */
.L_x_2617:
[----:B------:R-:W-:Y:S05]  /*d990*/  BSYNC B1 ;  /* 0x0000000000017941 */ /* 0x000fea0003800000 */
.L_x_2616:
        /* <DEDUP_REMOVED lines=53> */
.L_x_2630:
[----:B------:R-:W-:Y:S05]  /*dcf0*/  BSYNC B1 ;  /* 0x0000000000017941 */ /* 0x000fea0003800000 */
.L_x_2629:
        /* <DEDUP_REMOVED lines=44> */
.L_x_2632:
[----:B------:R-:W-:Y:S05]  /*dfc0*/  BSYNC B1 ;  /* 0x0000000000017941 */ /* 0x000fea0003800000 */
.L_x_2631:
[----:B------:R-:W-:Y:S04]  /*dfd0*/  BSSY B1, `(.L_x_2633) ;  /* 0x000002c000017945 */ /* 0x000fe80003800000 */
[----:B------:R-:W-:Y:S05]  /*dfe0*/  @P2 BRA `(.L_x_2634) ;  /* 0x0000000000a82947 */ /* 0x000fea0003800000 */
[----:B01----:R-:W0:Y:S01]  /*dff0*/  LDS.128 R4, [R3+0x16400] ;  /* 0x0164000003047984 */ /* 0x003e220000000c00 */
        /* <DEDUP_REMOVED lines=41> */
.L_x_2634:
[----:B------:R-:W-:Y:S05]  /*e290*/  BSYNC B1 ;  /* 0x0000000000017941 */ /* 0x000fea0003800000 */
.L_x_2633:
[----:B------:R-:W-:Y:S04]  /*e2a0*/  BSSY B1, `(.L_x_2635) ;  /* 0x000002c000017945 */ /* 0x000fe80003800000 */
[----:B------:R-:W-:Y:S05]  /*e2b0*/  @P3 BRA `(.L_x_2636) ;  /* 0x0000000000a83947 */ /* 0x000fea0003800000 */
[----:B012---:R-:W0:Y:S01]  /*e2c0*/  LDS.128 R4, [R0+0x6000] ;  /* 0x0060000000047984 */ /* 0x007e220000000c00 */
        /* <DEDUP_REMOVED lines=41> */
.L_x_2636:
[----:B------:R-:W-:Y:S05]  /*e560*/  BSYNC B1 ;  /* 0x0000000000017941 */ /* 0x000fea0003800000 */
.L_x_2635:
[----:B------:R-:W-:Y:S04]  /*e570*/  BSSY B1, `(.L_x_2637) ;  /* 0x000002c000017945 */ /* 0x000fe80003800000 */
[----:B------:R-:W-:Y:S05]  /*e580*/  @P4 BRA `(.L_x_2638) ;  /* 0x0000000000a84947 */ /* 0x000fea0003800000 */
[----:B0123--:R-:W0:Y:S01]  /*e590*/  LDS.128 R4, [R3+0x1a400] ;  /* 0x01a4000003047984 */ /* 0x00fe220000000c00 */
        /* <DEDUP_REMOVED lines=41> */
.L_x_2638:
[----:B------:R-:W-:Y:S05]  /*e830*/  BSYNC B1 ;  /* 0x0000000000017941 */ /* 0x000fea0003800000 */
.L_x_2637:
        /* <DEDUP_REMOVED lines=44> */
.L_x_2607:
        /* <DEDUP_REMOVED lines=19> */
[----:B------:R-:W-:Y:S01]  /*ec30*/  IMAD.WIDE.U32 R6, R3, UR6, R6 ;  /* 0x0000000603067c25 */ /* 0x000fe2000f8e0006 */
[----:B------:R-:W-:Y:S01]  /*ec40*/  LEA R60, P0, R4, UR4, 0x1 ;  /* 0x00000004043c7c11 */ /* 0x000fe2000f8008ff */
[----:B------:R-:W-:Y:S01]  /*ec50*/  UMOV UR4, 0xffffffff ;  /* 0xffffffff00047882 */ /* 0x000fe20000000000 */
[----:B------:R-:W-:Y:S01]  /*ec60*/  IADD3 R61, R5, R61, RZ ;  /* 0x0000003d053d7210 */ /* 0x000fe20007ffe0ff */
[----:B------:R-:W-:Y:S01]  /*ec70*/  IMAD R67, R3, UR7, R0 ;  /* 0x0000000703437c24 */ /* 0x000fe2000f8e0200 */
[----:B------:R-:W-:-:S02]  /*ec80*/  ULDC.64 UR6, c[0x0][0x400] ;  /* 0x0001000000067ab9 */ /* 0x000fc40000000a00 */
[----:B------:R-:W-:Y:S01]  /*ec90*/  LEA R66, P1, R6, UR6, 0x1 ;  /* 0x0000000606427c11 */ /* 0x000fe2000f8208ff */
[----:B------:R-:W-:Y:S01]  /*eca0*/  IMAD.IADD R67, R7, 0x1, R67 ;  /* 0x0000000107437824 */ /* 0x000fe200078e0243 */
[----:B------:R-:W-:-:S04]  /*ecb0*/  LEA.HI.X R61, R4, UR5, R61, 0x1, P0 ;  /* 0x00000005043d7c11 */ /* 0x000fc800080f0c3d */
[----:B------:R-:W-:Y:S01]  /*ecc0*/  LEA.HI.X R67, R6, UR7, R67, 0x1, P1 ;  /* 0x0000000706437c11 */ /* 0x000fe200088f0c43 */
[----:B------:R-:W-:Y:S06]  /*ecd0*/  BRA.DIV UR4, `(.L_x_2639) ;  /* 0x0000019204f47947 */ /* 0x000fec000b800000 */
[----:B------:R-:W0:Y:S04]  /*ece0*/  SHFL.IDX PT, R3, R61, RZ, 0x1c1f ;  /* 0x001c1fff3d037589 */ /* 0x000e2800000e0000 */
[----:B------:R-:W1:Y:S04]  /*ecf0*/  SHFL.IDX PT, R0, R60, RZ, 0x1c1f ;  /* 0x001c1fff3c007589 */ /* 0x000e6800000e0000 */
[----:B------:R2:W3:Y:S04]  /*ed00*/  SHFL.IDX PT, R4, R67, RZ, 0x1c1f ;  /* 0x001c1fff43047589 */ /* 0x0004e800000e0000 */
[----:B------:R2:W4:Y:S01]  /*ed10*/  SHFL.IDX PT, R14, R66, RZ, 0x1c1f ;  /* 0x001c1fff420e7589 */ /* 0x00052200000e0000 */
[----:B0-----:R-:W-:-:S02]  /*ed20*/  IMAD.MOV.U32 R7, RZ, RZ, R3 ;  /* 0x000000ffff077224 */ /* 0x001fc400078e0003 */
[----:B-12---:R-:W-:-:S07]  /*ed30*/  IMAD.MOV.U32 R6, RZ, RZ, R0 ;  /* 0x000000ffff067224 */ /* 0x006fce00078e0000 */
.L_x_2905:
[----:B------:R-:W-:Y:S01]  /*ed40*/  IMAD R0, R201, R10, RZ ;  /* 0x0000000ac9007224 */ /* 0x000fe200078e02ff */
[----:B------:R-:W-:Y:S01]  /*ed50*/  BSSY B1, `(.L_x_2640) ;  /* 0x000002f000017945 */ /* 0x000fe20003800000 */
[----:B----4-:R-:W-:Y:S01]  /*ed60*/  MOV R12, R14 ;  /* 0x0000000e000c7202 */ /* 0x010fe20000000f00 */
[----:B---3--:R-:W-:Y:S01]  /*ed70*/  IMAD.MOV.U32 R13, RZ, RZ, R4 ;  /* 0x000000ffff0d7224 */ /* 0x008fe200078e0004 */
        /* <DEDUP_REMOVED lines=21> */
[----:B------:R-:W-:Y:S02]  /*eed0*/  CS2R R46, SRZ ;  /* 0x00000000002e7805 */ /* 0x000fe4000001ff00 */
[----:B------:R-:W-:Y:S01]  /*eee0*/  CS2R R28, SRZ ;  /* 0x00000000001c7805 */ /* 0x000fe2000001ff00 */
[----:B------:R-:W-:-:S04]  /*eef0*/  @!P0 IMAD.WIDE R8, R18, 0x2, R6 ;  /* 0x0000000212088825 */ /* 0x000fc800078e0206 */
        /* <DEDUP_REMOVED lines=11> */
[----:B------:R-:W-:Y:S01]  /*efb0*/  CS2R R38, SRZ ;  /* 0x0000000000267805 */ /* 0x000fe2000001ff00 */
[--C-:B0-----:R-:W-:Y:S01]  /*efc0*/  @!P1 IMAD.WIDE R8, R3, 0x2, R12.reuse ;  /* 0x0000000203089825 */ /* 0x101fe200078e020c */
[----:B------:R0:W5:Y:S03]  /*efd0*/  @!P1 LD.E.128 R28, desc[UR60][R4.64] ;  /* 0x0000003c041c9980 */ /* 0x000166000c101d00 */
[--C-:B------:R-:W-:Y:S01]  /*efe0*/  @!P2 IMAD.WIDE R10, R11, 0x2, R12.reuse ;  /* 0x000000020b0aa825 */ /* 0x100fe200078e020c */
[----:B------:R0:W5:Y:S03]  /*eff0*/  @!P1 LD.E.128 R40, desc[UR60][R8.64] ;  /* 0x0000003c08289980 */ /* 0x000166000c101d00 */
[----:B------:R-:W-:Y:S01]  /*f000*/  @!P0 IMAD.WIDE R12, R18, 0x2, R12 ;  /* 0x00000002120c8825 */ /* 0x000fe200078e020c */
[----:B------:R0:W5:Y:S04]  /*f010*/  @!P2 LD.E.128 R24, desc[UR60][R6.64] ;  /* 0x0000003c0618a980 */ /* 0x000168000c101d00 */
[----:B------:R0:W5:Y:S04]  /*f020*/  @!P0 LD.E.128 R44, desc[UR60][R12.64] ;  /* 0x0000003c0c2c8980 */ /* 0x000168000c101d00 */
[----:B------:R0:W5:Y:S02]  /*f030*/  @!P2 LD.E.128 R36, desc[UR60][R10.64] ;  /* 0x0000003c0a24a980 */ /* 0x000164000c101d00 */
.L_x_2641:
[----:B------:R-:W-:Y:S05]  /*f040*/  BSYNC B1 ;  /* 0x0000000000017941 */ /* 0x000fea0003800000 */
.L_x_2640:
[----:B0----5:R-:W-:Y:S01]  /*f050*/  IMAD.MOV.U32 R4, RZ, RZ, R45 ;  /* 0x000000ffff047224 */ /* 0x021fe200078e002d */
[----:B------:R-:W-:Y:S01]  /*f060*/  MOV R3, R44 ;  /* 0x0000002c00037202 */ /* 0x000fe20000000f00 */
[----:B------:R-:W-:Y:S01]  /*f070*/  IMAD.MOV.U32 R5, RZ, RZ, R46 ;  /* 0x000000ffff057224 */ /* 0x000fe200078e002e */
[----:B------:R-:W-:Y:S01]  /*f080*/  UMOV UR4, 0xffffffff ;  /* 0xffffffff00047882 */ /* 0x000fe20000000000 */
[----:B------:R-:W-:Y:S01]  /*f090*/  IMAD.MOV.U32 R6, RZ, RZ, R47 ;  /* 0x000000ffff067224 */ /* 0x000fe200078e002f */
[----:B------:R-:W-:Y:S01]  /*f0a0*/  PRMT R101, R4, 0x7610, R101 ;  /* 0x0000761004657816 */ /* 0x000fe20000000065 */
[----:B------:R-:W-:Y:S01]  /*f0b0*/  IMAD.MOV.U32 R4, RZ, RZ, R41 ;  /* 0x000000ffff047224 */ /* 0x000fe200078e0029 */
[----:B------:R-:W-:Y:S01]  /*f0c0*/  PRMT R95, R95, 0x5410, R5 ;  /* 0x000054105f5f7816 */ /* 0x000fe20000000005 */
[----:B------:R-:W-:Y:S01]  /*f0d0*/  IMAD.MOV.U32 R5, RZ, RZ, R42 ;  /* 0x000000ffff057224 */ /* 0x000fe200078e002a */
[----:B------:R-:W-:Y:S01]  /*f0e0*/  PRMT R93, R6, 0x7610, R93 ;  /* 0x00007610065d7816 */ /* 0x000fe2000000005d */
[----:B------:R-:W-:Y:S01]  /*f0f0*/  IMAD.MOV.U32 R6, RZ, RZ, R43 ;  /* 0x000000ffff067224 */ /* 0x000fe200078e002b */
[----:B------:R-:W-:-:S02]  /*f100*/  PRMT R96, R96, 0x5410, R3 ;  /* 0x0000541060607816 */ /* 0x000fc40000000003 */
[----:B------:R-:W-:Y:S02]  /*f110*/  MOV R3, R40 ;  /* 0x0000002800037202 */ /* 0x000fe40000000f00 */
        /* <DEDUP_REMOVED lines=26> */
[----:B------:R-:W-:Y:S02]  /*f2c0*/  PRMT R77, R3, 0x5410, R4 ;  /* 0x00005410034d7816 */ /* 0x000fe40000000004 */
[----:B------:R-:W-:Y:S02]  /*f2d0*/  PRMT R78, R5, 0x5410, R6 ;  /* 0x00005410054e7816 */ /* 0x000fe40000000006 */
[----:B------:R-:W-:Y:S01]  /*f2e0*/  CS2R R4, SRZ ;  /* 0x0000000000047805 */ /* 0x000fe2000001ff00 */
[----:B------:R-:W-:Y:S06]  /*f2f0*/  BRA.DIV UR4, `(.L_x_2642) ;  /* 0x0000018e04e47947 */ /* 0x000fec000b800000 */
[----:B------:R-:W0:Y:S04]  /*f300*/  SHFL.IDX PT, R61, R61, 0x1, 0x1c1f ;  /* 0x003c1f003d3d7f89 */ /* 0x000e2800000e0000 */
[----:B------:R-:W1:Y:S04]  /*f310*/  SHFL.IDX PT, R60, R60, 0x1, 0x1c1f ;  /* 0x003c1f003c3c7f89 */ /* 0x000e6800000e0000 */
[----:B------:R-:W2:Y:S04]  /*f320*/  SHFL.IDX PT, R67, R67, 0x1, 0x1c1f ;  /* 0x003c1f0043437f89 */ /* 0x000ea800000e0000 */
[----:B------:R-:W3:Y:S02]  /*f330*/  SHFL.IDX PT, R66, R66, 0x1, 0x1c1f ;  /* 0x003c1f0042427f89 */ /* 0x000ee400000e0000 */
.L_x_2911:
[----:B------:R-:W-:Y:S01]  /*f340*/  IADD3 R69, R69, 0x40, RZ ;  /* 0x0000004045457810 */ /* 0x000fe20007ffe0ff */
[----:B------:R-:W-:Y:S01]  /*f350*/  BSSY B1, `(.L_x_2643) ;  /* 0x000002c000017945 */ /* 0x000fe20003800000 */
[----:B------:R-:W-:Y:S02]  /*f360*/  CS2R R6, SRZ ;  /* 0x0000000000067805 */ /* 0x000fe4000001ff00 */
        /* <DEDUP_REMOVED lines=21> */
[----:B01----:R-:W-:-:S04]  /*f4c0*/  @!P0 IMAD.WIDE R4, R18, 0x2, R60 ;  /* 0x0000000212048825 */ /* 0x003fc800078e023c */
        /* <DEDUP_REMOVED lines=12> */
[--C-:B--23--:R-:W-:Y:S01]  /*f590*/  @!P1 IMAD.WIDE R62, R63, 0x2, R66.reuse ;  /* 0x000000023f3e9825 */ /* 0x10cfe200078e0242 */
[----:B------:R4:W5:Y:S03]  /*f5a0*/  @!P1 LD.E.128 R52, desc[UR60][R20.64] ;  /* 0x0000003c14349980 */ /* 0x000966000c101d00 */
[--C-:B------:R-:W-:Y:S01]  /*f5b0*/  @!P2 IMAD.WIDE R64, R65, 0x2, R66.reuse ;  /* 0x000000024140a825 */ /* 0x100fe200078e0242 */
[----:B------:R4:W5:Y:S03]  /*f5c0*/  @!P1 LD.E.128 R8, desc[UR60][R62.64] ;  /* 0x0000003c3e089980 */ /* 0x000966000c101d00 */
[----:B------:R-:W-:Y:S01]  /*f5d0*/  @!P0 IMAD.WIDE R66, R18, 0x2, R66 ;  /* 0x0000000212428825 */ /* 0x000fe200078e0242 */
[----:B------:R4:W5:Y:S04]  /*f5e0*/  @!P2 LD.E.128 R56, desc[UR60][R60.64] ;  /* 0x0000003c3c38a980 */ /* 0x000968000c101d00 */
[----:B------:R4:W5:Y:S04]  /*f5f0*/  @!P0 LD.E.128 R4, desc[UR60][R66.64] ;  /* 0x0000003c42048980 */ /* 0x000968000c101d00 */
[----:B------:R4:W5:Y:S02]  /*f600*/  @!P2 LD.E.128 R12, desc[UR60][R64.64] ;  /* 0x0000003c400ca980 */ /* 0x000964000c101d00 */
.L_x_2644:
[----:B------:R-:W-:Y:S05]  /*f610*/  BSYNC B1 ;  /* 0x0000000000017941 */ /* 0x000fea0003800000 */
.L_x_2643:
[----:B----45:R-:W-:Y:S01]  /*f620*/  IMAD.MOV.U32 R20, RZ, RZ, R4 ;  /* 0x000000ffff147224 */ /* 0x030fe200078e0004 */
[----:B------:R-:W-:Y:S01]  /*f630*/  MOV R21, R5 ;  /* 0x0000000500157202 */ /* 0x000fe20000000f00 */
[----:B-1----:R-:W-:Y:S01]  /*f640*/  IMAD.MOV.U32 R60, RZ, RZ, R6 ;  /* 0x000000ffff3c7224 */ /* 0x002fe200078e0006 */
[----:B------:R-:W-:Y:S01]  /*f650*/  LEA.HI R3, R213, R213, RZ, 0x1 ;  /* 0x000000d5d5037211 */ /* 0x000fe200078f08ff */
[----:B0-----:R-:W-:Y:S01]  /*f660*/  IMAD.MOV.U32 R61, RZ, RZ, R7 ;  /* 0x000000ffff3d7224 */ /* 0x001fe200078e0007 */
        /* <DEDUP_REMOVED lines=8> */
[----:B------:R-:W-:Y:S01]  /*f6f0*/  VIADDMNMX R0, R0, -R200, 0x80, PT ;  /* 0x0000008000007446 */ /* 0x000fe200038009c8 */
        /* <DEDUP_REMOVED lines=8> */
[----:B------:R-:W-:Y:S01]  /*f780*/  MOV R20, R12 ;  /* 0x0000000c00147202 */ /* 0x000fe20000000f00 */
[----:B------:R-:W-:Y:S01]  /*f790*/  BSSY B1, `(.L_x_2645) ;  /* 0x0000018000017945 */ /* 0x000fe20003800000 */
[----:B------:R-:W-:-:S02]  /*f7a0*/  PRMT R72, R72, 0x5410, R3 ;  /* 0x0000541048487816 */ /* 0x000fc40000000003 */
        /* <DEDUP_REMOVED lines=16> */
[----:B------:R-:W-:Y:S02]  /*f8b0*/  ISETP.GE.AND P1, PT, R17, R0, PT ;  /* 0x000000001100720c */ /* 0x000fe40003f26270 */
[----:B------:R-:W-:Y:S01]  /*f8c0*/  PRMT R74, R21, 0x5410, R60 ;  /* 0x00005410154a7816 */ /* 0x000fe2000000003c */
[----:B------:R-:W-:Y:S01]  /*f8d0*/  IMAD.MOV.U32 R60, RZ, RZ, R58 ;  /* 0x000000ffff3c7224 */ /* 0x000fe200078e003a */
[----:B------:R-:W-:Y:S01]  /*f8e0*/  PRMT R21, R62, 0x5410, R63 ;  /* 0x000054103e157816 */ /* 0x000fe2000000003f */
[----:B------:R-:W-:Y:S01]  /*f8f0*/  IMAD.MOV.U32 R62, RZ, RZ, R59 ;  /* 0x000000ffff3e7224 */ /* 0x000fe200078e003b */
[----:B0-----:R-:W-:Y:S07]  /*f900*/  @!P0 BRA `(.L_x_2646) ;  /* 0x0000018800d48947 */ /* 0x001fee0003800000 */
.L_x_2912:
[----:B------:R-:W-:Y:S05]  /*f910*/  BSYNC B1 ;  /* 0x0000000000017941 */ /* 0x000fea0003800000 */
.L_x_2645:
        /* <DEDUP_REMOVED lines=11> */
[----:B------:R-:W-:Y:S01]  /*f9d0*/  LOP3.LUT R60, R195, 0x38, R18, 0xf8, !PT ;  /* 0x00000038c33c7812 */ /* 0x000fe200078ef812 */
[----:B------:R-:W-:Y:S01]  /*f9e0*/  HADD2.F32 R103, -RZ, R97.H0_H0 ;  /* 0x20000061ff677230 */ /* 0x000fe20000004100 */
[----:B0-----:R-:W-:Y:S02]  /*f9f0*/  SHF.R.S32.HI R61, RZ, 0x1f, R62 ;  /* 0x0000001fff3d7819 */ /* 0x001fe4000001143e */
[----:B------:R-:W-:Y:S02]  /*fa00*/  SHF.R.U32.HI R91, RZ, 0x10, R45 ;  /* 0x00000010ff5b7819 */ /* 0x000fe4000001162d */
[----:B------:R-:W-:Y:S02]  /*fa10*/  LEA.HI R63, R61, R62, RZ, 0x3 ;  /* 0x0000003e3d3f7211 */ /* 0x000fe400078f18ff */
[----:B------:R-:W-:Y:S01]  /*fa20*/  SHF.L.U32 R62, R62, 0x3, RZ ;  /* 0x000000033e3e7819 */ /* 0x000fe200000006ff */
[----:B------:R-:W-:Y:S01]  /*fa30*/  HADD2.F32 R100, -RZ, R91.H0_H0 ;  /* 0x2000005bff647230 */ /* 0x000fe20000004100 */
[----:B------:R-:W-:Y:S01]  /*fa40*/  LOP3.LUT R61, R60, R197, RZ, 0x3c, !PT ;  /* 0x000000c53c3d7212 */ /* 0x000fe200078e3cff */
[----:B------:R-:W-:Y:S01]  /*fa50*/  IMAD.SHL.U32 R63, R63, 0x400, RZ ;  /* 0x000004003f3f7824 */ /* 0x000fe200078e00ff */
[----:B------:R-:W-:-:S02]  /*fa60*/  LOP3.LUT R62, R195, 0x38, R62, 0xf8, !PT ;  /* 0x00000038c33e7812 */ /* 0x000fc400078ef83e */
[----:B------:R-:W-:Y:S01]  /*fa70*/  SHF.R.U32.HI R90, RZ, 0x10, R33 ;  /* 0x00000010ff5a7819 */ /* 0x000fe20000011621 */
[----:B------:R-:W-:Y:S01]  /*fa80*/  IMAD R61, R196, 0x200, R61 ;  /* 0x00000200c43d7824 */ /* 0x000fe200078e023d */
[----:B------:R-:W-:Y:S02]  /*fa90*/  LOP3.LUT R63, R63, 0x7fffe000, RZ, 0xc0, !PT ;  /* 0x7fffe0003f3f7812 */ /* 0x000fe400078ec0ff */
[----:B------:R-:W-:Y:S01]  /*faa0*/  LOP3.LUT R65, R62, R197, RZ, 0x3c, !PT ;  /* 0x000000c53e417212 */ /* 0x000fe200078e3cff */
[----:B------:R-:W-:Y:S01]  /*fab0*/  IMAD R79, R61, 0x2, R2 ;  /* 0x000000023d4f7824 */ /* 0x000fe200078e0202 */
[----:B------:R-:W-:Y:S01]  /*fac0*/  LEA R64, R196, R63, 0x9 ;  /* 0x0000003fc4407211 */ /* 0x000fe200078e48ff */
[----:B------:R-:W-:Y:S01]  /*fad0*/  HADD2.F32 R90, -RZ, R90.H0_H0 ;  /* 0x2000005aff5a7230 */ /* 0x000fe20000004100 */
[----:B------:R-:W-:Y:S02]  /*fae0*/  SHF.R.U64 R32, R32, 0x10, R33 ;  /* 0x0000001020207819 */ /* 0x000fe40000001221 */
[----:B------:R-:W0:Y:S01]  /*faf0*/  LDS.128 R60, [R79+0x10400] ;  /* 0x010400004f3c7984 */ /* 0x000e220000000c00 */
[----:B------:R-:W-:Y:S01]  /*fb00*/  IMAD.IADD R65, R64, 0x1, R65 ;  /* 0x0000000140417824 */ /* 0x000fe200078e0241 */
[----:B------:R-:W-:-:S02]  /*fb10*/  SHF.R.U64 R33, R44, 0x10, R45 ;  /* 0x000000102c217819 */ /* 0x000fc4000000122d */
[--C-:B------:R-:W-:Y:S01]  /*fb20*/  SHF.R.U64 R34, R34, 0x10, R35.reuse ;  /* 0x0000001022227819 */ /* 0x100fe20000001223 */
[----:B------:R-:W-:Y:S01]  /*fb30*/  IMAD R80, R65, 0x2, R2 ;  /* 0x0000000241507824 */ /* 0x000fe200078e0202 */
[----:B------:R-:W-:Y:S02]  /*fb40*/  SHF.R.U32.HI R44, RZ, 0x10, R35 ;  /* 0x00000010ff2c7819 */ /* 0x000fe40000011623 */
[--C-:B------:R-:W-:Y:S02]  /*fb50*/  SHF.R.U64 R35, R46, 0x10, R47.reuse ;  /* 0x000000102e237819 */ /* 0x100fe4000000122f */
[----:B--23--:R-:W1:Y:S01]  /*fb60*/  LDS.128 R64, [R80+0x10400] ;  /* 0x0104000050407984 */ /* 0x00ce620000000c00 */
[----:B------:R-:W-:Y:S01]  /*fb70*/  SHF.R.U32.HI R46, RZ, 0x10, R47 ;  /* 0x00000010ff2e7819 */ /* 0x000fe2000001162f */
[----:B------:R-:W-:Y:S02]  /*fb80*/  HADD2.F32 R44, -RZ, R44.H0_H0 ;  /* 0x2000002cff2c7230 */ /* 0x000fe40000004100 */
[----:B0-----:R-:W-:-:S02]  /*fb90*/  HADD2.F32 R94, -RZ, R61.H0_H0 ;  /* 0x2000003dff5e7230 */ /* 0x001fc40000004100 */
[----:B------:R-:W-:Y:S02]  /*fba0*/  HADD2.F32 R92, -RZ, R61.H1_H1 ;  /* 0x3000003dff5c7230 */ /* 0x000fe40000004100 */
[----:B------:R-:W-:Y:S02]  /*fbb0*/  HADD2.F32 R61, -RZ, R60.H0_H0 ;  /* 0x2000003cff3d7230 */ /* 0x000fe40000004100 */
[----:B------:R-:W-:Y:S02]  /*fbc0*/  HADD2.F32 R45, -RZ, R62.H0_H0 ;  /* 0x2000003eff2d7230 */ /* 0x000fe40000004100 */
[----:B------:R-:W-:Y:S02]  /*fbd0*/  HADD2.F32 R47, -RZ, R63.H0_H0 ;  /* 0x2000003fff2f7230 */ /* 0x000fe40000004100 */
[--C-:B-1----:R-:W-:Y:S02]  /*fbe0*/  HADD2.F32 R102, -RZ, R65.reuse.H0_H0 ;  /* 0x20000041ff667230 */ /* 0x102fe40000004100 */
[----:B------:R-:W-:-:S02]  /*fbf0*/  HADD2.F32 R99, -RZ, R65.H1_H1 ;  /* 0x30000041ff637230 */ /* 0x000fc40000004100 */
[----:B------:R-:W-:Y:S02]  /*fc00*/  HADD2.F32 R98, -RZ, R64.H0_H0 ;  /* 0x20000040ff627230 */ /* 0x000fe40000004100 */
        /* <DEDUP_REMOVED lines=61> */
.L_x_2650:
[----:B------:R-:W-:Y:S05]  /*ffe0*/  BSYNC B2 ;  /* 0x0000000000027941 */ /* 0x000fea0003800000 */
.L_x_2649:
[----:B------:R-:W-:Y:S04]  /*fff0*/  BSSY B2, `(.L_x_2651) ;  /* 0x0000062000027945 */ /* 0x000fe80003800000 */
[----:B------:R-:W-:Y:S05]  /*10000*/  @P1 BRA `(.L_x_2652) ;  /* 0x0000000400801947 */ /* 0x000fea0003800000 */
[----:B------:R-:W4:Y:S01]  /*10010*/  LDL R95, [R1+0x78] ;  /* 0x00007800015f7983 */ /* 0x000f220000100800 */
[----:B-1----:R-:W-:Y:S01]  /*10020*/  LEA.HI R32, R71, R234, RZ, 0x1d ;  /* 0x000000ea47207211 */ /* 0x002fe200078fe8ff */
[----:B------:R-:W-:Y:S01]  /*10030*/  HADD2.F32 R80, -RZ, R87.H1_H1 ;  /* 0x30000057ff507230 */ /* 0x000fe20000004100 */
[--C-:B------:R-:W-:Y:S01]  /*10040*/  SHF.R.U64 R28, R28, 0x10, R29.reuse ;  /* 0x000000101c1c7819 */ /* 0x100fe2000000121d */
[--C-:B------:R-:W-:Y:S01]  /*10050*/  HADD2.F32 R90, -RZ, R85.reuse.H1_H1 ;  /* 0x30000055ff5a7230 */ /* 0x100fe20000004100 */
[----:B------:R-:W-:Y:S01]  /*10060*/  SHF.R.S32.HI R33, RZ, 0x1f, R32 ;  /* 0x0000001fff217819 */ /* 0x000fe20000011420 */
[----:B------:R-:W-:Y:S01]  /*10070*/  HADD2.F32 R85, -RZ, R85.H0_H0 ;  /* 0x20000055ff557230 */ /* 0x000fe20000004100 */
[----:B------:R-:W-:Y:S01]  /*10080*/  SHF.R.U32.HI R79, RZ, 0x10, R29 ;  /* 0x00000010ff4f7819 */ /* 0x000fe2000001161d */
[----:B------:R-:W-:Y:S01]  /*10090*/  HADD2.F32 R87, -RZ, R87.H0_H0 ;  /* 0x20000057ff577230 */ /* 0x000fe20000004100 */
[----:B------:R-:W-:Y:S01]  /*100a0*/  LEA.HI R33, R33, R32, RZ, 0x3 ;  /* 0x0000002021217211 */ /* 0x000fe200078f18ff */
[----:B------:R-:W-:Y:S01]  /*100b0*/  IMAD.SHL.U32 R32, R32, 0x8, RZ ;  /* 0x0000000820207824 */ /* 0x000fe200078e00ff */
[----:B------:R-:W-:Y:S01]  /*100c0*/  SHF.R.U64 R29, R40, 0x10, R41 ;  /* 0x00000010281d7819 */ /* 0x000fe20000001229 */
[----:B------:R-:W-:Y:S01]  /*100d0*/  HADD2.F32 R79, -RZ, R79.H0_H0 ;  /* 0x2000004fff4f7230 */ /* 0x000fe20000004100 */
[----:B------:R-:W-:-:S02]  /*100e0*/  SHF.L.U32 R33, R33, 0xa, RZ ;  /* 0x0000000a21217819 */ /* 0x000fc400000006ff */
[----:B------:R-:W-:Y:S02]  /*100f0*/  LOP3.LUT R32, R195, 0x38, R32, 0xf8, !PT ;  /* 0x00000038c3207812 */ /* 0x000fe400078ef820 */
[----:B------:R-:W-:Y:S02]  /*10100*/  LOP3.LUT R33, R33, 0x7fffe000, RZ, 0xc0, !PT ;  /* 0x7fffe00021217812 */ /* 0x000fe400078ec0ff */
[----:B------:R-:W-:Y:S02]  /*10110*/  LOP3.LUT R45, R32, R197, RZ, 0x3c, !PT ;  /* 0x000000c5202d7212 */ /* 0x000fe400078e3cff */
[----:B------:R-:W-:Y:S01]  /*10120*/  SHF.R.U64 R30, R30, 0x10, R31 ;  /* 0x000000101e1e7819 */ /* 0x000fe2000000121f */
[----:B------:R-:W-:Y:S01]  /*10130*/  IMAD R44, R196, 0x200, R33 ;  /* 0x00000200c42c7824 */ /* 0x000fe200078e0221 */
[----:B------:R-:W-:Y:S02]  /*10140*/  SHF.R.U32.HI R40, RZ, 0x10, R31 ;  /* 0x00000010ff287819 */ /* 0x000fe4000001161f */
[----:B------:R-:W-:Y:S01]  /*10150*/  SHF.R.U64 R31, R42, 0x10, R43 ;  /* 0x000000102a1f7819 */ /* 0x000fe2000000122b */
[----:B------:R-:W-:Y:S01]  /*10160*/  IMAD.IADD R45, R44, 0x1, R45 ;  /* 0x000000012c2d7824 */ /* 0x000fe200078e022d */
[----:B------:R-:W-:Y:S01]  /*10170*/  SHF.R.U32.HI R91, RZ, 0x10, R41 ;  /* 0x00000010ff5b7819 */ /* 0x000fe20000011629 */
[----:B------:R-:W-:Y:S01]  /*10180*/  HADD2.F32 R40, -RZ, R40.H0_H0 ;  /* 0x20000028ff287230 */ /* 0x000fe20000004100 */
[----:B------:R-:W-:Y:S01]  /*10190*/  SHF.R.U32.HI R42, RZ, 0x10, R43 ;  /* 0x00000010ff2a7819 */ /* 0x000fe2000001162b */
[----:B------:R-:W-:-:S02]  /*101a0*/  IMAD R60, R45, 0x2, R2 ;  /* 0x000000022d3c7824 */ /* 0x000fc400078e0202 */
[----:B------:R-:W-:Y:S02]  /*101b0*/  HADD2.F32 R91, -RZ, R91.H0_H0 ;  /* 0x2000005bff5b7230 */ /* 0x000fe40000004100 */
[----:B------:R-:W-:Y:S01]  /*101c0*/  HADD2.F32 R42, -RZ, R42.H0_H0 ;  /* 0x2000002aff2a7230 */ /* 0x000fe20000004100 */
[----:B------:R-:W1:Y:S02]  /*101d0*/  LDS.128 R44, [R60+0x10400] ;  /* 0x010400003c2c7984 */ /* 0x000e640000000c00 */
[--C-:B-1----:R-:W-:Y:S02]  /*101e0*/  HADD2.F32 R43, -RZ, R45.reuse.H0_H0 ;  /* 0x2000002dff2b7230 */ /* 0x102fe40000004100 */
[----:B------:R-:W-:Y:S02]  /*101f0*/  HADD2.F32 R62, -RZ, R45.H1_H1 ;  /* 0x3000002dff3e7230 */ /* 0x000fe40000004100 */
[----:B---3--:R-:W-:Y:S02]  /*10200*/  HADD2.F32 R66, -RZ, R44.H0_H0 ;  /* 0x2000002cff427230 */ /* 0x008fe40000004100 */
[C---:B------:R-:W-:Y:S01]  /*10210*/  FMUL.FTZ R92, R43.reuse, R90 ;  /* 0x0000005a2b5c7220 */ /* 0x040fe20000410000 */
[----:B------:R-:W-:Y:S01]  /*10220*/  FMUL.FTZ R94, R43, R80 ;  /* 0x000000502b5e7220 */ /* 0x000fe20000410000 */
[----:B------:R-:W-:Y:S01]  /*10230*/  FMUL.FTZ R93, R62, R91 ;  /* 0x0000005b3e5d7220 */ /* 0x000fe20000410000 */
[----:B--2---:R-:W-:-:S02]  /*10240*/  HADD2.F32 R67, -RZ, R46.H0_H0 ;  /* 0x2000002eff437230 */ /* 0x004fc40000004100 */
[--C-:B------:R-:W-:Y:S02]  /*10250*/  HADD2.F32 R65, -RZ, R47.reuse.H0_H0 ;  /* 0x2000002fff417230 */ /* 0x100fe40000004100 */
[----:B------:R-:W-:Y:S02]  /*10260*/  HADD2.F32 R47, -RZ, R47.H1_H1 ;  /* 0x3000002fff2f7230 */ /* 0x000fe40000004100 */
[----:B------:R-:W-:Y:S02]  /*10270*/  HADD2.F32 R44, -RZ, R44.H1_H1 ;  /* 0x3000002cff2c7230 */ /* 0x000fe40000004100 */
[----:B------:R-:W-:Y:S01]  /*10280*/  HADD2.F32 R46, -RZ, R46.H1_H1 ;  /* 0x3000002eff2e7230 */ /* 0x000fe20000004100 */
[----:B----4-:R-:W0:Y:S02]  /*10290*/  LDS.128 R32, [R95] ;  /* 0x000000005f207984 */ /* 0x010e240000000c00 */
[--C-:B0-----:R-:W-:Y:S02]  /*102a0*/  HADD2.F32 R61, -RZ, R33.reuse.H0_H0 ;  /* 0x20000021ff3d7230 */ /* 0x101fe40000004100 */
[----:B------:R-:W-:-:S02]  /*102b0*/  HADD2.F32 R64, -RZ, R33.H1_H1 ;  /* 0x30000021ff407230 */ /* 0x000fc40000004100 */
[----:B------:R-:W-:Y:S02]  /*102c0*/  HADD2.F32 R63, -RZ, R32.H0_H0 ;  /* 0x20000020ff3f7230 */ /* 0x000fe40000004100 */
[C---:B------:R-:W-:Y:S01]  /*102d0*/  FFMA.FTZ R43, R61.reuse, R80, -R92 ;  /* 0x000000503d2b7223 */ /* 0x040fe2000001085c */
[----:B------:R-:W-:Y:S01]  /*102e0*/  FFMA.FTZ R45, R61, R90, R94 ;  /* 0x0000005a3d2d7223 */ /* 0x000fe2000001005e */
[----:B------:R-:W-:Y:S01]  /*102f0*/  FMUL.FTZ R61, R62, R79 ;  /* 0x0000004f3e3d7220 */ /* 0x000fe20000410000 */
[C---:B------:R-:W-:Y:S01]  /*10300*/  FMUL.FTZ R80, R66.reuse, R85 ;  /* 0x0000005542507220 */ /* 0x040fe20000410000 */
[----:B------:R-:W-:Y:S02]  /*10310*/  HADD2.F32 R90, -RZ, R86.H0_H0 ;  /* 0x20000056ff5a7230 */ /* 0x000fe40000004100 */
[----:B------:R-:W-:Y:S01]  /*10320*/  FMUL.FTZ R92, R66, R87 ;  /* 0x00000057425c7220 */ /* 0x000fe20000410000 */
[C---:B------:R-:W-:Y:S01]  /*10330*/  FFMA.FTZ R62, R64.reuse, R79, -R93 ;  /* 0x0000004f403e7223 */ /* 0x040fe2000001085d */
[----:B------:R-:W-:Y:S01]  /*10340*/  FFMA.FTZ R64, R64, R91, R61 ;  /* 0x0000005b40407223 */ /* 0x000fe2000001003d */
[----:B------:R-:W-:Y:S01]  /*10350*/  FFMA.FTZ R61, R63, R87, -R80 ;  /* 0x000000573f3d7223 */ /* 0x000fe20000010850 */
[----:B------:R-:W-:-:S02]  /*10360*/  HADD2.F32 R33, -RZ, R34.H0_H0 ;  /* 0x20000022ff217230 */ /* 0x000fc40000004100 */
[----:B------:R-:W-:Y:S01]  /*10370*/  FFMA.FTZ R63, R63, R85, R92 ;  /* 0x000000553f3f7223 */ /* 0x000fe2000001005c */
[--C-:B------:R-:W-:Y:S02]  /*10380*/  HADD2.F32 R66, -RZ, R89.reuse.H0_H0 ;  /* 0x20000059ff427230 */ /* 0x100fe40000004100 */
        /* <DEDUP_REMOVED lines=40> */
.L_x_2652:
[----:B------:R-:W-:Y:S05]  /*10610*/  BSYNC B2 ;  /* 0x0000000000027941 */ /* 0x000fea0003800000 */
.L_x_2651:
[----:B------:R-:W-:Y:S05]  /*10620*/  @P2 BRA `(.L_x_2648) ;  /* 0x0000000400802947 */ /* 0x000fea0003800000 */
[----:B--2---:R-:W2:Y:S01]  /*10630*/  LDL R67, [R1+0x70] ;  /* 0x0000700001437983 */ /* 0x004ea20000100800 */
[----:B------:R-:W-:Y:S01]  /*10640*/  LEA.HI R71, R71, R235, RZ, 0x1d ;  /* 0x000000eb47477211 */ /* 0x000fe200078fe8ff */
[----:B------:R-:W-:Y:S01]  /*10650*/  HADD2.F32 R62, -RZ, R75.H1_H1 ;  /* 0x3000004bff3e7230 */ /* 0x000fe20000004100 */
[----:B------:R-:W-:Y:S01]  /*10660*/  SHF.R.U64 R36, R36, 0x10, R37 ;  /* 0x0000001024247819 */ /* 0x000fe20000001225 */
[----:B-1----:R-:W-:Y:S01]  /*10670*/  HADD2.F32 R46, -RZ, R77.H1_H1 ;  /* 0x3000004dff2e7230 */ /* 0x002fe20000004100 */
[----:B----4-:R-:W-:Y:S02]  /*10680*/  SHF.R.S32.HI R28, RZ, 0x1f, R71 ;  /* 0x0000001fff1c7819 */ /* 0x010fe40000011447 */
[----:B------:R-:W-:Y:S02]  /*10690*/  SHF.R.U32.HI R45, RZ, 0x10, R37 ;  /* 0x00000010ff2d7819 */ /* 0x000fe40000011625 */
[----:B------:R-:W-:Y:S02]  /*106a0*/  LEA.HI R29, R28, R71, RZ, 0x3 ;  /* 0x000000471c1d7211 */ /* 0x000fe400078f18ff */
[----:B------:R-:W-:Y:S01]  /*106b0*/  SHF.L.U32 R28, R71, 0x3, RZ ;  /* 0x00000003471c7819 */ /* 0x000fe200000006ff */
[----:B------:R-:W-:Y:S01]  /*106c0*/  HADD2.F32 R45, -RZ, R45.H0_H0 ;  /* 0x2000002dff2d7230 */ /* 0x000fe20000004100 */
[----:B------:R-:W-:Y:S01]  /*106d0*/  SHF.R.U32.HI R65, RZ, 0x10, R25 ;  /* 0x00000010ff417819 */ /* 0x000fe20000011619 */
[----:B------:R-:W-:Y:S01]  /*106e0*/  IMAD.SHL.U32 R29, R29, 0x400, RZ ;  /* 0x000004001d1d7824 */ /* 0x000fe200078e00ff */
[----:B------:R-:W-:-:S02]  /*106f0*/  LOP3.LUT R28, R195, 0x38, R28, 0xf8, !PT ;  /* 0x00000038c31c7812 */ /* 0x000fc400078ef81c */
[----:B------:R-:W-:Y:S02]  /*10700*/  SHF.R.U64 R24, R24, 0x10, R25 ;  /* 0x0000001018187819 */ /* 0x000fe40000001219 */
[----:B------:R-:W-:Y:S02]  /*10710*/  LOP3.LUT R29, R29, 0x7fffe000, RZ, 0xc0, !PT ;  /* 0x7fffe0001d1d7812 */ /* 0x000fe400078ec0ff */
[----:B------:R-:W-:Y:S02]  /*10720*/  LOP3.LUT R33, R28, R197, RZ, 0x3c, !PT ;  /* 0x000000c51c217212 */ /* 0x000fe400078e3cff */
[----:B------:R-:W-:Y:S01]  /*10730*/  SHF.R.U64 R25, R26, 0x10, R27 ;  /* 0x000000101a197819 */ /* 0x000fe2000000121b */
[----:B------:R-:W-:Y:S01]  /*10740*/  IMAD R32, R196, 0x200, R29 ;  /* 0x00000200c4207824 */ /* 0x000fe200078e021d */
[----:B------:R-:W-:Y:S02]  /*10750*/  SHF.R.U32.HI R63, RZ, 0x10, R27 ;  /* 0x00000010ff3f7819 */ /* 0x000fe4000001161b */
[----:B------:R-:W-:Y:S01]  /*10760*/  SHF.R.U64 R26, R38, 0x10, R39 ;  /* 0x00000010261a7819 */ /* 0x000fe20000001227 */
[----:B------:R-:W-:Y:S01]  /*10770*/  IMAD.IADD R33, R32, 0x1, R33 ;  /* 0x0000000120217824 */ /* 0x000fe200078e0221 */
[----:B0-----:R-:W-:Y:S01]  /*10780*/  SHF.R.U32.HI R61, RZ, 0x10, R39 ;  /* 0x00000010ff3d7819 */ /* 0x001fe20000011627 */
[----:B------:R-:W-:-:S03]  /*10790*/  HADD2.F32 R25, -RZ, R25.H0_H0 ;  /* 0x20000019ff197230 */ /* 0x000fc60000004100 */
[----:B------:R-:W-:-:S05]  /*107a0*/  LEA R40, R33, R2, 0x1 ;  /* 0x0000000221287211 */ /* 0x000fca00078e08ff */
[----:B------:R-:W0:Y:S02]  /*107b0*/  LDS.128 R32, [R40+0x10400] ;  /* 0x0104000028207984 */ /* 0x000e240000000c00 */
[--C-:B0-----:R-:W-:Y:S02]  /*107c0*/  HADD2.F32 R41, -RZ, R33.reuse.H0_H0 ;  /* 0x20000021ff297230 */ /* 0x101fe40000004100 */
[----:B------:R-:W-:Y:S02]  /*107d0*/  HADD2.F32 R42, -RZ, R33.H1_H1 ;  /* 0x30000021ff2a7230 */ /* 0x000fe40000004100 */
[----:B------:R-:W-:Y:S02]  /*107e0*/  HADD2.F32 R33, -RZ, R32.H0_H0 ;  /* 0x20000020ff217230 */ /* 0x000fe40000004100 */
[C---:B------:R-:W-:Y:S01]  /*107f0*/  FMUL.FTZ R60, R41.reuse, R62 ;  /* 0x0000003e293c7220 */ /* 0x040fe20000410000 */
[----:B------:R-:W-:Y:S01]  /*10800*/  FMUL.FTZ R64, R41, R46 ;  /* 0x0000002e29407220 */ /* 0x000fe20000410000 */
[----:B------:R-:W-:-:S02]  /*10810*/  HADD2.F32 R41, -RZ, R65.H0_H0 ;  /* 0x20000041ff297230 */ /* 0x000fc40000004100 */
[----:B---3--:R-:W-:Y:S01]  /*10820*/  FMUL.FTZ R66, R42, R45 ;  /* 0x0000002d2a427220 */ /* 0x008fe20000410000 */
[----:B------:R-:W-:Y:S02]  /*10830*/  HADD2.F32 R43, -RZ, R34.H0_H0 ;  /* 0x20000022ff2b7230 */ /* 0x000fe40000004100 */
[--C-:B------:R-:W-:Y:S02]  /*10840*/  HADD2.F32 R44, -RZ, R35.reuse.H0_H0 ;  /* 0x20000023ff2c7230 */ /* 0x100fe40000004100 */
[----:B------:R-:W-:Y:S02]  /*10850*/  HADD2.F32 R35, -RZ, R35.H1_H1 ;  /* 0x30000023ff237230 */ /* 0x000fe40000004100 */
[----:B------:R-:W-:Y:S02]  /*10860*/  HADD2.F32 R32, -RZ, R32.H1_H1 ;  /* 0x30000020ff207230 */ /* 0x000fe40000004100 */
        /* <DEDUP_REMOVED lines=8> */
[----:B------:R-:W-:Y:S02]  /*108f0*/  HADD2.F32 R46, -RZ, R77.H0_H0 ;  /* 0x2000004dff2e7230 */ /* 0x000fe40000004100 */
[----:B------:R-:W-:Y:S01]  /*10900*/  FMUL.FTZ R62, R42, R41 ;  /* 0x000000292a3e7220 */ /* 0x000fe20000410000 */
[----:B------:R-:W-:-:S02]  /*10910*/  HADD2.F32 R37, -RZ, R76.H0_H0 ;  /* 0x2000004cff257230 */ /* 0x000fc40000004100 */
[----:B------:R-:W-:Y:S01]  /*10920*/  FMUL.FTZ R42, R33, R60 ;  /* 0x0000003c212a7220 */ /* 0x000fe20000410000 */
[----:B------:R-:W-:Y:S01]  /*10930*/  FFMA.FTZ R66, R29, R41, -R66 ;  /* 0x000000291d427223 */ /* 0x000fe20000010842 */
[-C--:B------:R-:W-:Y:S01]  /*10940*/  FMUL.FTZ R33, R33, R46.reuse ;  /* 0x0000002e21217220 */ /* 0x080fe20000410000 */
[----:B------:R-:W-:Y:S01]  /*10950*/  FFMA.FTZ R45, R29, R45, R62 ;  /* 0x0000002d1d2d7223 */ /* 0x000fe2000001003e */
[----:B------:R-:W-:Y:S02]  /*10960*/  HADD2.F32 R29, -RZ, R78.H0_H0 ;  /* 0x2000004eff1d7230 */ /* 0x000fe40000004100 */
[C---:B------:R-:W-:Y:S01]  /*10970*/  FFMA.FTZ R41, R27.reuse, R46, -R42 ;  /* 0x0000002e1b297223 */ /* 0x040fe2000001082a */
[----:B------:R-:W-:Y:S02]  /*10980*/  HADD2.F32 R38, -RZ, R30.H0_H0 ;  /* 0x2000001eff267230 */ /* 0x000fe40000004100 */
[----:B------:R-:W-:Y:S01]  /*10990*/  FFMA.FTZ R60, R27, R60, R33 ;  /* 0x0000003c1b3c7223 */ /* 0x000fe20000010021 */
[----:B------:R-:W-:Y:S01]  /*109a0*/  FMUL.FTZ R27, R43, R37 ;  /* 0x000000252b1b7220 */ /* 0x000fe20000410000 */
[----:B------:R-:W-:-:S02]  /*109b0*/  HADD2.F32 R78, -RZ, R78.H1_H1 ;  /* 0x3000004eff4e7230 */ /* 0x000fc40000004100 */
[-C--:B------:R-:W-:Y:S01]  /*109c0*/  FMUL.FTZ R33, R43, R29.reuse ;  /* 0x0000001d2b217220 */ /* 0x080fe20000410000 */
[----:B------:R-:W-:Y:S02]  /*109d0*/  HADD2.F32 R76, -RZ, R76.H1_H1 ;  /* 0x3000004cff4c7230 */ /* 0x000fe40000004100 */
[----:B------:R-:W-:Y:S01]  /*109e0*/  FFMA.FTZ R43, R38, R29, -R27 ;  /* 0x0000001d262b7223 */ /* 0x000fe2000001081b */
[----:B------:R-:W-:Y:S02]  /*109f0*/  HADD2.F32 R39, -RZ, R31.H0_H0 ;  /* 0x2000001fff277230 */ /* 0x000fe40000004100 */
[C---:B------:R-:W-:Y:S01]  /*10a00*/  FMUL.FTZ R27, R44.reuse, R78 ;  /* 0x0000004e2c1b7220 */ /* 0x040fe20000410000 */
[----:B------:R-:W-:Y:S02]  /*10a10*/  HADD2.F32 R46, -RZ, R61.H0_H0 ;  /* 0x2000003dff2e7230 */ /* 0x000fe40000004100 */
[----:B------:R-:W-:Y:S01]  /*10a20*/  FMUL.FTZ R62, R44, R76 ;  /* 0x0000004c2c3e7220 */ /* 0x000fe20000410000 */
[----:B------:R-:W-:-:S02]  /*10a30*/  HADD2.F32 R42, -RZ, R63.H0_H0 ;  /* 0x2000003fff2a7230 */ /* 0x000fc40000004100 */
[----:B------:R-:W-:Y:S01]  /*10a40*/  FFMA.FTZ R37, R38, R37, R33 ;  /* 0x0000002526257223 */ /* 0x000fe20000010021 */
[----:B------:R-:W-:Y:S02]  /*10a50*/  HADD2.F32 R31, -RZ, R31.H1_H1 ;  /* 0x3000001fff1f7230 */ /* 0x000fe40000004100 */
[----:B------:R-:W-:Y:S01]  /*10a60*/  FMUL.FTZ R38, R35, R46 ;  /* 0x0000002e23267220 */ /* 0x000fe20000410000 */
[----:B------:R-:W-:Y:S01]  /*10a70*/  FFMA.FTZ R76, R39, R76, R27 ;  /* 0x0000004c274c7223 */ /* 0x000fe2000001001b */
[----:B------:R-:W-:Y:S01]  /*10a80*/  FMUL.FTZ R44, R35, R42 ;  /* 0x0000002a232c7220 */ /* 0x000fe20000410000 */
[----:B------:R-:W-:Y:S02]  /*10a90*/  HADD2.F32 R29, -RZ, R36.H0_H0 ;  /* 0x20000024ff1d7230 */ /* 0x000fe40000004100 */
[----:B------:R-:W-:Y:S01]  /*10aa0*/  FFMA.FTZ R62, R39, R78, -R62 ;  /* 0x0000004e273e7223 */ /* 0x000fe2000001083e */
[----:B------:R-:W-:Y:S02]  /*10ab0*/  HADD2.F32 R33, -RZ, R26.H0_H0 ;  /* 0x2000001aff217230 */ /* 0x000fe40000004100 */
[----:B------:R-:W-:Y:S01]  /*10ac0*/  FFMA.FTZ R61, R31, R42, -R38 ;  /* 0x0000002a1f3d7223 */ /* 0x000fe20000010826 */
[----:B------:R-:W-:-:S02]  /*10ad0*/  HADD2.F32 R27, -RZ, R24.H0_H0 ;  /* 0x20000018ff1b7230 */ /* 0x000fc40000004100 */
[----:B------:R-:W-:Y:S01]  /*10ae0*/  FFMA.FTZ R63, R31, R46, R44 ;  /* 0x0000002e1f3f7223 */ /* 0x000fe2000001002c */
[----:B------:R-:W-:Y:S02]  /*10af0*/  HADD2.F32 R28, -RZ, R28.H1_H1 ;  /* 0x3000001cff1c7230 */ /* 0x000fe40000004100 */
[----:B------:R-:W-:Y:S01]  /*10b00*/  FMUL.FTZ R31, R32, R29 ;  /* 0x0000001d201f7220 */ /* 0x000fe20000410000 */
[----:B------:R-:W-:Y:S02]  /*10b10*/  HADD2.F32 R30, -RZ, R30.H1_H1 ;  /* 0x3000001eff1e7230 */ /* 0x000fe40000004100 */
[----:B------:R-:W-:Y:S01]  /*10b20*/  FMUL.FTZ R39, R34, R33 ;  /* 0x0000002122277220 */ /* 0x000fe20000410000 */
[----:B------:R-:W-:Y:S01]  /*10b30*/  FMUL.FTZ R32, R32, R27 ;  /* 0x0000001b20207220 */ /* 0x000fe20000410000 */
[----:B------:R-:W-:Y:S01]  /*10b40*/  FMUL.FTZ R34, R34, R25 ;  /* 0x0000001922227220 */ /* 0x000fe20000410000 */
[----:B------:R-:W-:Y:S01]  /*10b50*/  FFMA.FTZ R24, R28, R27, -R31 ;  /* 0x0000001b1c187223 */ /* 0x000fe2000001081f */
[----:B------:R-:W-:Y:S01]  /*10b60*/  FFMA.FTZ R26, R30, R25, -R39 ;  /* 0x000000191e1a7223 */ /* 0x000fe20000010827 */
        /* <DEDUP_REMOVED lines=12> */
.L_x_2648:
[----:B------:R-:W-:Y:S05]  /*10c30*/  BSYNC B1 ;  /* 0x0000000000017941 */ /* 0x000fea0003800000 */
.L_x_2647:
[----:B------:R-:W-:-:S13]  /*10c40*/  ISETP.GE.AND P0, PT, R214, R0, PT ;  /* 0x00000000d600720c */ /* 0x000fda0003f06270 */
[----:B------:R-:W-:Y:S05]  /*10c50*/  @P0 BRA `(.L_x_2628) ;  /* 0x0000001000a40947 */ /* 0x000fea0003800000 */
[----:B-1--4-:R-:W1:Y:S01]  /*10c60*/  LDC R33, c[0x0][0x3f4] ;  /* 0x0000fd00ff217b82 */ /* 0x012e620000000800 */
[----:B------:R-:W-:Y:S01]  /*10c70*/  BSSY B1, `(.L_x_2653) ;  /* 0x0000065000017945 */ /* 0x000fe20003800000 */
[----:B------:R-:W-:Y:S02]  /*10c80*/  SHF.R.U32.HI R60, RZ, 0x3, R194 ;  /* 0x00000003ff3c7819 */ /* 0x000fe400000116c2 */
[-C--:B-1----:R-:W-:Y:S02]  /*10c90*/  ISETP.GE.AND P0, PT, R18, R33.reuse, PT ;  /* 0x000000211200720c */ /* 0x082fe40003f06270 */
[-C--:B------:R-:W-:Y:S02]  /*10ca0*/  ISETP.GE.AND P1, PT, R185, R33.reuse, PT ;  /* 0x00000021b900720c */ /* 0x080fe40003f26270 */
[----:B------:R-:W-:-:S09]  /*10cb0*/  ISETP.GE.AND P2, PT, R186, R33, PT ;  /* 0x00000021ba00720c */ /* 0x000fd20003f46270 */
[----:B------:R-:W-:Y:S05]  /*10cc0*/  @P0 BRA `(.L_x_2654) ;  /* 0x00000004007c0947 */ /* 0x000fea0003800000 */
[----:B0-----:R-:W4:Y:S01]  /*10cd0*/  LDL R61, [R1+0x74] ;  /* 0x00007400013d7983 */ /* 0x001f220000100800 */
[----:B------:R-:W-:Y:S01]  /*10ce0*/  LEA.HI R0, R33, R216, RZ, 0x1d ;  /* 0x000000d821007211 */ /* 0x000fe200078fe8ff */
[----:B------:R-:W-:Y:S01]  /*10cf0*/  HADD2.F32 R37, -RZ, R83.H1_H1 ;  /* 0x30000053ff257230 */ /* 0x000fe20000004100 */
[----:B------:R-:W-:Y:S01]  /*10d00*/  SHF.R.U32.HI R39, RZ, 0x10, R5 ;  /* 0x00000010ff277819 */ /* 0x000fe20000011605 */
[----:B------:R-:W-:Y:S01]  /*10d10*/  HADD2.F32 R38, -RZ, R81.H1_H1 ;  /* 0x30000051ff267230 */ /* 0x000fe20000004100 */
        /* <DEDUP_REMOVED lines=8> */
[----:B------:R-:W-:Y:S01]  /*10da0*/  SHF.R.U32.HI R48, RZ, 0x10, R49 ;  /* 0x00000010ff307819 */ /* 0x000fe20000011631 */
[----:B------:R-:W-:Y:S01]  /*10db0*/  IMAD.SHL.U32 R27, R27, 0x400, RZ ;  /* 0x000004001b1b7824 */ /* 0x000fe200078e00ff */
[----:B------:R-:W-:-:S02]  /*10dc0*/  LOP3.LUT R29, R0, R60, RZ, 0x3c, !PT ;  /* 0x0000003c001d7212 */ /* 0x000fc400078e3cff */
[----:B------:R-:W-:Y:S02]  /*10dd0*/  SHF.R.U64 R45, R4, 0x10, R5 ;  /* 0x00000010042d7819 */ /* 0x000fe40000001205 */
[----:B------:R-:W-:Y:S02]  /*10de0*/  LOP3.LUT R0, R27, 0x7fffe000, RZ, 0xc0, !PT ;  /* 0x7fffe0001b007812 */ /* 0x000fe400078ec0ff */
[----:B------:R-:W-:Y:S02]  /*10df0*/  SHF.R.U64 R46, R50, 0x10, R51 ;  /* 0x00000010322e7819 */ /* 0x000fe40000001233 */
[----:B------:R-:W-:Y:S02]  /*10e00*/  IADD3 R29, R29, R0, R198 ;  /* 0x000000001d1d7210 */ /* 0x000fe40007ffe0c6 */
[----:B------:R-:W-:Y:S02]  /*10e10*/  SHF.R.U64 R43, R6, 0x10, R7 ;  /* 0x00000010062b7819 */ /* 0x000fe40000001207 */
[----:B------:R-:W-:Y:S01]  /*10e20*/  SHF.R.U32.HI R50, RZ, 0x10, R51 ;  /* 0x00000010ff327819 */ /* 0x000fe20000011633 */
[----:B------:R-:W-:Y:S01]  /*10e30*/  IMAD R0, R29, 0x2, R2 ;  /* 0x000000021d007824 */ /* 0x000fe200078e0202 */
[----:B------:R-:W-:-:S04]  /*10e40*/  SHF.R.U32.HI R41, RZ, 0x10, R7 ;  /* 0x00000010ff297819 */ /* 0x000fc80000011607 */
[----:B------:R-:W0:Y:S02]  /*10e50*/  LDS.128 R28, [R0+0x10400] ;  /* 0x01040000001c7984 */ /* 0x000e240000000c00 */
[--C-:B0-----:R-:W-:Y:S02]  /*10e60*/  HADD2.F32 R32, -RZ, R29.reuse.H0_H0 ;  /* 0x2000001dff207230 */ /* 0x101fe40000004100 */
[----:B------:R-:W-:Y:S02]  /*10e70*/  HADD2.F32 R34, -RZ, R29.H1_H1 ;  /* 0x3000001dff227230 */ /* 0x000fe40000004100 */
[----:B------:R-:W-:Y:S02]  /*10e80*/  HADD2.F32 R29, -RZ, R28.H0_H0 ;  /* 0x2000001cff1d7230 */ /* 0x000fe40000004100 */
[C---:B------:R-:W-:Y:S01]  /*10e90*/  FMUL.FTZ R40, R32.reuse, R38 ;  /* 0x0000002620287220 */ /* 0x040fe20000410000 */
[----:B------:R-:W-:Y:S01]  /*10ea0*/  FMUL.FTZ R42, R32, R37 ;  /* 0x00000025202a7220 */ /* 0x000fe20000410000 */
[----:B------:R-:W-:-:S02]  /*10eb0*/  HADD2.F32 R32, -RZ, R48.H0_H0 ;  /* 0x20000030ff207230 */ /* 0x000fc40000004100 */
[----:B------:R-:W-:Y:S01]  /*10ec0*/  FMUL.FTZ R44, R34, R39 ;  /* 0x00000027222c7220 */ /* 0x000fe20000410000 */
[----:B------:R-:W-:Y:S02]  /*10ed0*/  HADD2.F32 R35, -RZ, R30.H0_H0 ;  /* 0x2000001eff237230 */ /* 0x000fe40000004100 */
[--C-:B------:R-:W-:Y:S02]  /*10ee0*/  HADD2.F32 R36, -RZ, R31.reuse.H0_H0 ;  /* 0x2000001fff247230 */ /* 0x100fe40000004100 */
[----:B------:R-:W-:Y:S02]  /*10ef0*/  HADD2.F32 R31, -RZ, R31.H1_H1 ;  /* 0x3000001fff1f7230 */ /* 0x000fe40000004100 */
[----:B------:R-:W-:Y:S02]  /*10f00*/  HADD2.F32 R28, -RZ, R28.H1_H1 ;  /* 0x3000001cff1c7230 */ /* 0x000fe40000004100 */
[----:B------:R-:W-:Y:S01]  /*10f10*/  HADD2.F32 R30, -RZ, R30.H1_H1 ;  /* 0x3000001eff1e7230 */ /* 0x000fe20000004100 */
[----:B----4-:R-:W0:Y:S02]  /*10f20*/  LDS.128 R24, [R61] ;  /* 0x000000003d187984 */ /* 0x010e240000000c00 */
[----:B0-----:R-:W-:-:S02]  /*10f30*/  HADD2.F32 R5, -RZ, R25.H0_H0 ;  /* 0x20000019ff057230 */ /* 0x001fc40000004100 */
[----:B------:R-:W-:Y:S02]  /*10f40*/  HADD2.F32 R25, -RZ, R25.H1_H1 ;  /* 0x30000019ff197230 */ /* 0x000fe40000004100 */
[----:B------:R-:W-:Y:S02]  /*10f50*/  HADD2.F32 R4, -RZ, R24.H0_H0 ;  /* 0x20000018ff047230 */ /* 0x000fe40000004100 */
[C---:B------:R-:W-:Y:S01]  /*10f60*/  FFMA.FTZ R40, R5.reuse, R37, -R40 ;  /* 0x0000002505287223 */ /* 0x040fe20000010828 */
[----:B------:R-:W-:Y:S01]  /*10f70*/  FFMA.FTZ R42, R5, R38, R42 ;  /* 0x00000026052a7223 */ /* 0x000fe2000001002a */
[----:B------:R-:W-:Y:S01]  /*10f80*/  FMUL.FTZ R5, R29, R81 ;  /* 0x000000511d057220 */ /* 0x000fe20000410000 */
[-C--:B------:R-:W-:Y:S01]  /*10f90*/  FMUL.FTZ R38, R34, R32.reuse ;  /* 0x0000002022267220 */ /* 0x080fe20000410000 */
[----:B------:R-:W-:Y:S01]  /*10fa0*/  FFMA.FTZ R37, R25, R32, -R44 ;  /* 0x0000002019257223 */ /* 0x000fe2000001082c */
[----:B------:R-:W-:Y:S02]  /*10fb0*/  HADD2.F32 R32, -RZ, R82.H0_H0 ;  /* 0x20000052ff207230 */ /* 0x000fe40000004100 */
[-C--:B------:R-:W-:Y:S01]  /*10fc0*/  FMUL.FTZ R34, R29, R83.reuse ;  /* 0x000000531d227220 */ /* 0x080fe20000410000 */
[----:B------:R-:W-:Y:S01]  /*10fd0*/  FFMA.FTZ R83, R4, R83, -R5 ;  /* 0x0000005304537223 */ /* 0x000fe20000010805 */
[----:B------:R-:W-:-:S02]  /*10fe0*/  HADD2.F32 R5, -RZ, R84.H0_H0 ;  /* 0x20000054ff057230 */ /* 0x000fc40000004100 */
[----:B------:R-:W-:Y:S01]  /*10ff0*/  FFMA.FTZ R39, R25, R39, R38 ;  /* 0x0000002719277223 */ /* 0x000fe20000010026 */
[----:B------:R-:W-:Y:S02]  /*11000*/  HADD2.F32 R6, -RZ, R26.H0_H0 ;  /* 0x2000001aff067230 */ /* 0x000fe40000004100 */
[C---:B------:R-:W-:Y:S01]  /*11010*/  FMUL.FTZ R25, R35.reuse, R32 ;  /* 0x0000002023197220 */ /* 0x040fe20000410000 */
[----:B------:R-:W-:Y:S02]  /*11020*/  HADD2.F32 R84, -RZ, R84.H1_H1 ;  /* 0x30000054ff547230 */ /* 0x000fe40000004100 */
[----:B------:R-:W-:Y:S01]  /*11030*/  FFMA.FTZ R81, R4, R81, R34 ;  /* 0x0000005104517223 */ /* 0x000fe20000010022 */
[----:B------:R-:W-:Y:S02]  /*11040*/  HADD2.F32 R82, -RZ, R82.H1_H1 ;  /* 0x30000052ff527230 */ /* 0x000fe40000004100 */
[----:B------:R-:W-:Y:S01]  /*11050*/  FMUL.FTZ R29, R35, R5 ;  /* 0x00000005231d7220 */ /* 0x000fe20000410000 */
[----:B------:R-:W-:-:S02]  /*11060*/  HADD2.F32 R7, -RZ, R27.H0_H0 ;  /* 0x2000001bff077230 */ /* 0x000fc40000004100 */
[----:B------:R-:W-:Y:S01]  /*11070*/  FFMA.FTZ R35, R6, R5, -R25 ;  /* 0x0000000506237223 */ /* 0x000fe20000010819 */
[----:B------:R-:W-:Y:S02]  /*11080*/  HADD2.F32 R34, -RZ, R41.H0_H0 ;  /* 0x20000029ff227230 */ /* 0x000fe40000004100 */
[C---:B------:R-:W-:Y:S01]  /*11090*/  FMUL.FTZ R38, R36.reuse, R82 ;  /* 0x0000005224267220 */ /* 0x040fe20000410000 */
[----:B------:R-:W-:Y:S02]  /*110a0*/  HADD2.F32 R4, -RZ, R50.H0_H0 ;  /* 0x20000032ff047230 */ /* 0x000fe40000004100 */
[----:B------:R-:W-:Y:S01]  /*110b0*/  FMUL.FTZ R5, R36, R84 ;  /* 0x0000005424057220 */ /* 0x000fe20000410000 */
[----:B------:R-:W-:Y:S02]  /*110c0*/  HADD2.F32 R27, -RZ, R27.H1_H1 ;  /* 0x3000001bff1b7230 */ /* 0x000fe40000004100 */
[----:B------:R-:W-:Y:S01]  /*110d0*/  FFMA.FTZ R32, R6, R32, R29 ;  /* 0x0000002006207223 */ /* 0x000fe2000001001d */
[----:B------:R-:W-:Y:S01]  /*110e0*/  FMUL.FTZ R6, R31, R34 ;  /* 0x000000221f067220 */ /* 0x000fe20000410000 */
[C---:B------:R-:W-:Y:S01]  /*110f0*/  FFMA.FTZ R38, R7.reuse, R84, -R38 ;  /* 0x0000005407267223 */ /* 0x040fe20000010826 */
[----:B------:R-:W-:Y:S01]  /*11100*/  FFMA.FTZ R82, R7, R82, R5 ;  /* 0x0000005207527223 */ /* 0x000fe20000010005 */
[----:B------:R-:W-:Y:S01]  /*11110*/  FMUL.FTZ R36, R31, R4 ;  /* 0x000000041f247220 */ /* 0x000fe20000410000 */
[----:B------:R-:W-:-:S02]  /*11120*/  HADD2.F32 R25, -RZ, R45.H0_H0 ;  /* 0x2000002dff197230 */ /* 0x000fc40000004100 */
[C---:B------:R-:W-:Y:S01]  /*11130*/  FFMA.FTZ R41, R27.reuse, R4, -R6 ;  /* 0x000000041b297223 */ /* 0x040fe20000010806 */
[----:B------:R-:W-:Y:S02]  /*11140*/  HADD2.F32 R29, -RZ, R43.H0_H0 ;  /* 0x2000002bff1d7230 */ /* 0x000fe40000004100 */
[----:B------:R-:W-:Y:S01]  /*11150*/  FFMA.FTZ R43, R27, R34, R36 ;  /* 0x000000221b2b7223 */ /* 0x000fe20000010024 */
[----:B------:R-:W-:Y:S02]  /*11160*/  HADD2.F32 R5, -RZ, R47.H0_H0 ;  /* 0x2000002fff057230 */ /* 0x000fe40000004100 */
[----:B------:R-:W-:Y:S01]  /*11170*/  FMUL.FTZ R27, R28, R25 ;  /* 0x000000191c1b7220 */ /* 0x000fe20000410000 */
[----:B------:R-:W-:Y:S02]  /*11180*/  HADD2.F32 R7, -RZ, R46.H0_H0 ;  /* 0x2000002eff077230 */ /* 0x000fe40000004100 */
[----:B------:R-:W-:Y:S01]  /*11190*/  FMUL.FTZ R31, R30, R29 ;  /* 0x0000001d1e1f7220 */ /* 0x000fe20000410000 */
[----:B------:R-:W-:-:S02]  /*111a0*/  HADD2.F32 R24, -RZ, R24.H1_H1 ;  /* 0x30000018ff187230 */ /* 0x000fc40000004100 */
[----:B------:R-:W-:Y:S01]  /*111b0*/  FMUL.FTZ R28, R28, R5 ;  /* 0x000000051c1c7220 */ /* 0x000fe20000410000 */
[----:B------:R-:W-:Y:S02]  /*111c0*/  HADD2.F32 R26, -RZ, R26.H1_H1 ;  /* 0x3000001aff1a7230 */ /* 0x000fe40000004100 */
[----:B------:R-:W-:Y:S01]  /*111d0*/  FMUL.FTZ R30, R30, R7 ;  /* 0x000000071e1e7220 */ /* 0x000fe20000410000 */
[C---:B------:R-:W-:Y:S01]  /*111e0*/  FFMA.FTZ R4, R24.reuse, R5, -R27 ;  /* 0x0000000518047223 */ /* 0x040fe2000001081b */
[----:B------:R-:W-:Y:S01]  /*111f0*/  FFMA.FTZ R24, R24, R25, R28 ;  /* 0x0000001918187223 */ /* 0x000fe2000001001c */
        /* <DEDUP_REMOVED lines=12> */
.L_x_2654:
[----:B------:R-:W-:Y:S05]  /*112c0*/  BSYNC B1 ;  /* 0x0000000000017941 */ /* 0x000fea0003800000 */
.L_x_2653:
[----:B------:R-:W-:Y:S04]  /*112d0*/  BSSY B1, `(.L_x_2655) ;  /* 0x0000061000017945 */ /* 0x000fe80003800000 */
[----:B------:R-:W-:Y:S05]  /*112e0*/  @P1 BRA `(.L_x_2656) ;  /* 0x00000004007c1947 */ /* 0x000fea0003800000 */
[----:B------:R-:W4:Y:S01]  /*112f0*/  LDL R47, [R1+0x6c] ;  /* 0x00006c00012f7983 */ /* 0x000f220000100800 */
[----:B-1----:R-:W-:Y:S01]  /*11300*/  LEA.HI R0, R33, R234, RZ, 0x1d ;  /* 0x000000ea21007211 */ /* 0x002fe200078fe8ff */
[----:B------:R-:W-:Y:S01]  /*11310*/  HADD2.F32 R35, -RZ, R73.H1_H1 ;  /* 0x30000049ff237230 */ /* 0x000fe20000004100 */
[----:B------:R-:W-:Y:S01]  /*11320*/  SHF.R.U64 R46, R52, 0x10, R53 ;  /* 0x00000010342e7819 */ /* 0x000fe20000001235 */
[--C-:B------:R-:W-:Y:S01]  /*11330*/  HADD2.F32 R37, -RZ, R70.reuse.H1_H1 ;  /* 0x30000046ff257230 */ /* 0x100fe20000004100 */
[----:B------:R-:W-:Y:S01]  /*11340*/  SHF.R.S32.HI R7, RZ, 0x1f, R0 ;  /* 0x0000001fff077819 */ /* 0x000fe20000011400 */
[----:B------:R-:W-:Y:S01]  /*11350*/  HADD2.F32 R70, -RZ, R70.H0_H0 ;  /* 0x20000046ff467230 */ /* 0x000fe20000004100 */
[----:B------:R-:W-:Y:S02]  /*11360*/  SHF.L.U32 R5, R0, 0x3, RZ ;  /* 0x0000000300057819 */ /* 0x000fe400000006ff */
[----:B------:R-:W-:Y:S02]  /*11370*/  LEA.HI R7, R7, R0, RZ, 0x3 ;  /* 0x0000000007077211 */ /* 0x000fe400078f18ff */
[----:B------:R-:W-:-:S02]  /*11380*/  LOP3.LUT R0, R194, 0x38, R5, 0xf8, !PT ;  /* 0x00000038c2007812 */ /* 0x000fc400078ef805 */
[----:B------:R-:W-:Y:S01]  /*11390*/  SHF.R.U32.HI R32, RZ, 0x10, R9 ;  /* 0x00000010ff207819 */ /* 0x000fe20000011609 */
[----:B------:R-:W-:Y:S01]  /*113a0*/  IMAD.SHL.U32 R7, R7, 0x400, RZ ;  /* 0x0000040007077824 */ /* 0x000fe200078e00ff */
[----:B0-----:R-:W-:Y:S02]  /*113b0*/  LOP3.LUT R25, R0, R60, RZ, 0x3c, !PT ;  /* 0x0000003c00197212 */ /* 0x001fe400078e3cff */
[----:B------:R-:W-:Y:S01]  /*113c0*/  SHF.R.U32.HI R52, RZ, 0x10, R53 ;  /* 0x00000010ff347819 */ /* 0x000fe20000011635 */
[----:B------:R-:W-:Y:S01]  /*113d0*/  HADD2.F32 R32, -RZ, R32.H0_H0 ;  /* 0x20000020ff207230 */ /* 0x000fe20000004100 */
[----:B------:R-:W-:Y:S02]  /*113e0*/  LOP3.LUT R0, R7, 0x7fffe000, RZ, 0xc0, !PT ;  /* 0x7fffe00007007812 */ /* 0x000fe400078ec0ff */
[----:B------:R-:W-:Y:S02]  /*113f0*/  SHF.R.U64 R44, R8, 0x10, R9 ;  /* 0x00000010082c7819 */ /* 0x000fe40000001209 */
[----:B------:R-:W-:-:S02]  /*11400*/  IADD3 R25, R25, R0, R198 ;  /* 0x0000000019197210 */ /* 0x000fc40007ffe0c6 */
[----:B------:R-:W-:Y:S02]  /*11410*/  SHF.R.U32.HI R38, RZ, 0x10, R11 ;  /* 0x00000010ff267819 */ /* 0x000fe4000001160b */
[--C-:B------:R-:W-:Y:S01]  /*11420*/  SHF.R.U64 R45, R54, 0x10, R55.reuse ;  /* 0x00000010362d7819 */ /* 0x100fe20000001237 */
[----:B------:R-:W-:Y:S01]  /*11430*/  IMAD R0, R25, 0x2, R2 ;  /* 0x0000000219007824 */ /* 0x000fe200078e0202 */
[----:B------:R-:W-:Y:S02]  /*11440*/  SHF.R.U32.HI R54, RZ, 0x10, R55 ;  /* 0x00000010ff367819 */ /* 0x000fe40000011637 */
        /* <DEDUP_REMOVED lines=8> */
[----:B------:R-:W-:Y:S01]  /*114d0*/  FMUL.FTZ R34, R29, R32 ;  /* 0x000000201d227220 */ /* 0x000fe20000410000 */
[----:B------:R-:W-:Y:S02]  /*114e0*/  HADD2.F32 R30, -RZ, R26.H0_H0 ;  /* 0x2000001aff1e7230 */ /* 0x000fe40000004100 */
[----:B------:R-:W-:-:S02]  /*114f0*/  HADD2.F32 R31, -RZ, R27.H0_H0 ;  /* 0x2000001bff1f7230 */ /* 0x000fc40000004100 */
[----:B------:R-:W-:Y:S01]  /*11500*/  FMUL.FTZ R36, R29, R28 ;  /* 0x0000001c1d247220 */ /* 0x000fe20000410000 */
[--C-:B------:R-:W-:Y:S02]  /*11510*/  HADD2.F32 R29, -RZ, R72.reuse.H0_H0 ;  /* 0x20000048ff1d7230 */ /* 0x100fe40000004100 */
[----:B------:R-:W-:Y:S02]  /*11520*/  HADD2.F32 R72, -RZ, R72.H1_H1 ;  /* 0x30000048ff487230 */ /* 0x000fe40000004100 */
        /* <DEDUP_REMOVED lines=12> */
[----:B------:R-:W-:Y:S01]  /*115f0*/  FFMA.FTZ R36, R9, R32, R36 ;  /* 0x0000002009247223 */ /* 0x000fe20000010024 */
[----:B------:R-:W-:-:S02]  /*11600*/  HADD2.F32 R9, -RZ, R74.H0_H0 ;  /* 0x2000004aff097230 */ /* 0x000fc40000004100 */
[-C--:B------:R-:W-:Y:S01]  /*11610*/  FMUL.FTZ R25, R25, R8.reuse ;  /* 0x0000000819197220 */ /* 0x080fe20000410000 */
[----:B------:R-:W-:Y:S02]  /*11620*/  HADD2.F32 R74, -RZ, R74.H1_H1 ;  /* 0x3000004aff4a7230 */ /* 0x000fe40000004100 */
[C---:B------:R-:W-:Y:S01]  /*11630*/  FFMA.FTZ R32, R5.reuse, R8, -R28 ;  /* 0x0000000805207223 */ /* 0x040fe2000001081c */
[----:B------:R-:W-:Y:S02]  /*11640*/  HADD2.F32 R10, -RZ, R6.H0_H0 ;  /* 0x20000006ff0a7230 */ /* 0x000fe40000004100 */
[----:B------:R-:W-:Y:S01]  /*11650*/  FFMA.FTZ R70, R5, R70, R25 ;  /* 0x0000004605467223 */ /* 0x000fe20000010019 */
[----:B------:R-:W-:Y:S02]  /*11660*/  HADD2.F32 R28, -RZ, R38.H0_H0 ;  /* 0x20000026ff1c7230 */ /* 0x000fe40000004100 */
[----:B------:R-:W-:Y:S01]  /*11670*/  FMUL.FTZ R5, R30, R29 ;  /* 0x0000001d1e057220 */ /* 0x000fe20000410000 */
[----:B------:R-:W-:-:S02]  /*11680*/  HADD2.F32 R11, -RZ, R7.H0_H0 ;  /* 0x20000007ff0b7230 */ /* 0x000fc40000004100 */
[C---:B------:R-:W-:Y:S01]  /*11690*/  FMUL.FTZ R38, R31.reuse, R72 ;  /* 0x000000481f267220 */ /* 0x040fe20000410000 */
[-C--:B------:R-:W-:Y:S01]  /*116a0*/  FMUL.FTZ R25, R30, R9.reuse ;  /* 0x000000091e197220 */ /* 0x080fe20000410000 */
[----:B------:R-:W-:Y:S02]  /*116b0*/  HADD2.F32 R8, -RZ, R54.H0_H0 ;  /* 0x20000036ff087230 */ /* 0x000fe40000004100 */
[-C--:B------:R-:W-:Y:S01]  /*116c0*/  FMUL.FTZ R31, R31, R74.reuse ;  /* 0x0000004a1f1f7220 */ /* 0x080fe20000410000 */
[C---:B------:R-:W-:Y:S01]  /*116d0*/  FFMA.FTZ R30, R10.reuse, R9, -R5 ;  /* 0x000000090a1e7223 */ /* 0x040fe20000010805 */
[----:B------:R-:W-:Y:S02]  /*116e0*/  HADD2.F32 R7, -RZ, R7.H1_H1 ;  /* 0x30000007ff077230 */ /* 0x000fe40000004100 */
[----:B------:R-:W-:Y:S01]  /*116f0*/  FFMA.FTZ R10, R10, R29, R25 ;  /* 0x0000001d0a0a7223 */ /* 0x000fe20000010019 */
[C---:B------:R-:W-:Y:S01]  /*11700*/  FFMA.FTZ R38, R11.reuse, R74, -R38 ;  /* 0x0000004a0b267223 */ /* 0x040fe20000010826 */
[----:B------:R-:W-:Y:S01]  /*11710*/  FFMA.FTZ R72, R11, R72, R31 ;  /* 0x000000480b487223 */ /* 0x000fe2000001001f */
[C---:B------:R-:W-:Y:S01]  /*11720*/  FMUL.FTZ R40, R27.reuse, R28 ;  /* 0x0000001c1b287220 */ /* 0x040fe20000410000 */
[----:B------:R-:W-:Y:S01]  /*11730*/  FMUL.FTZ R42, R27, R8 ;  /* 0x000000081b2a7220 */ /* 0x000fe20000410000 */
[----:B------:R-:W-:-:S02]  /*11740*/  HADD2.F32 R11, -RZ, R44.H0_H0 ;  /* 0x2000002cff0b7230 */ /* 0x000fc40000004100 */
[----:B------:R-:W-:Y:S02]  /*11750*/  HADD2.F32 R25, -RZ, R43.H0_H0 ;  /* 0x2000002bff197230 */ /* 0x000fe40000004100 */
        /* <DEDUP_REMOVED lines=24> */
.L_x_2656:
[----:B------:R-:W-:Y:S05]  /*118e0*/  BSYNC B1 ;  /* 0x0000000000017941 */ /* 0x000fea0003800000 */
.L_x_2655:
[----:B------:R-:W-:Y:S05]  /*118f0*/  @P2 BRA `(.L_x_2628) ;  /* 0x00000004007c2947 */ /* 0x000fea0003800000 */
[----:B------:R-:W5:Y:S01]  /*11900*/  LDL R41, [R1+0x68] ;  /* 0x0000680001297983 */ /* 0x000f620000100800 */
[----:B------:R-:W-:Y:S01]  /*11910*/  LEA.HI R33, R33, R235, RZ, 0x1d ;  /* 0x000000eb21217211 */ /* 0x000fe200078fe8ff */
[----:B0-----:R-:W-:Y:S01]  /*11920*/  HADD2.F32 R29, -RZ, R21.H1_H1 ;  /* 0x30000015ff1d7230 */ /* 0x001fe20000004100 */
[----:B------:R-:W-:Y:S01]  /*11930*/  SHF.R.U32.HI R28, RZ, 0x10, R13 ;  /* 0x00000010ff1c7819 */ /* 0x000fe2000001160d */
[----:B------:R-:W-:Y:S01]  /*11940*/  HADD2.F32 R31, -RZ, R20.H0_H0 ;  /* 0x20000014ff1f7230 */ /* 0x000fe20000004100 */
[----:B-1--4-:R-:W-:Y:S01]  /*11950*/  SHF.R.S32.HI R0, RZ, 0x1f, R33 ;  /* 0x0000001fff007819 */ /* 0x012fe20000011421 */
[----:B------:R-:W-:Y:S01]  /*11960*/  IMAD.SHL.U32 R5, R33, 0x8, RZ ;  /* 0x0000000821057824 */ /* 0x000fe200078e00ff */
[----:B------:R-:W-:Y:S01]  /*11970*/  SHF.R.U64 R40, R56, 0x10, R57 ;  /* 0x0000001038287819 */ /* 0x000fe20000001239 */
[----:B------:R-:W-:Y:S01]  /*11980*/  HADD2.F32 R28, -RZ, R28.H0_H0 ;  /* 0x2000001cff1c7230 */ /* 0x000fe20000004100 */
[----:B------:R-:W-:Y:S01]  /*11990*/  LEA.HI R33, R0, R33, RZ, 0x3 ;  /* 0x0000002100217211 */ /* 0x000fe200078f18ff */
[----:B------:R-:W-:Y:S01]  /*119a0*/  HADD2.F32 R20, -RZ, R20.H1_H1 ;  /* 0x30000014ff147230 */ /* 0x000fe20000004100 */
[----:B------:R-:W-:-:S02]  /*119b0*/  LOP3.LUT R0, R194, 0x38, R5, 0xf8, !PT ;  /* 0x00000038c2007812 */ /* 0x000fc400078ef805 */
[----:B------:R-:W-:Y:S02]  /*119c0*/  SHF.L.U32 R33, R33, 0xa, RZ ;  /* 0x0000000a21217819 */ /* 0x000fe400000006ff */
[----:B------:R-:W-:Y:S02]  /*119d0*/  LOP3.LUT R9, R0, R60, RZ, 0x3c, !PT ;  /* 0x0000003c00097212 */ /* 0x000fe400078e3cff */
[----:B------:R-:W-:Y:S02]  /*119e0*/  LOP3.LUT R33, R33, 0x7fffe000, RZ, 0xc0, !PT ;  /* 0x7fffe00021217812 */ /* 0x000fe400078ec0ff */
[----:B------:R-:W-:Y:S02]  /*119f0*/  SHF.R.U32.HI R56, RZ, 0x10, R57 ;  /* 0x00000010ff387819 */ /* 0x000fe40000011639 */
[----:B------:R-:W-:Y:S02]  /*11a00*/  IADD3 R9, R9, R33, R198 ;  /* 0x0000002109097210 */ /* 0x000fe40007ffe0c6 */
[----:B------:R-:W-:-:S02]  /*11a10*/  SHF.R.U64 R38, R12, 0x10, R13 ;  /* 0x000000100c267819 */ /* 0x000fc4000000120d */
[----:B------:R-:W-:Y:S01]  /*11a20*/  SHF.R.U64 R39, R58, 0x10, R59 ;  /* 0x000000103a277819 */ /* 0x000fe2000000123b */
[----:B------:R-:W-:Y:S01]  /*11a30*/  IMAD R0, R9, 0x2, R2 ;  /* 0x0000000209007824 */ /* 0x000fe200078e0202 */
[----:B------:R-:W-:Y:S02]  /*11a40*/  SHF.R.U32.HI R34, RZ, 0x10, R15 ;  /* 0x00000010ff227819 */ /* 0x000fe4000001160f */
[----:B------:R-:W-:Y:S02]  /*11a50*/  SHF.R.U32.HI R58, RZ, 0x10, R59 ;  /* 0x00000010ff3a7819 */ /* 0x000fe4000001163b */
[----:B------:R-:W0:Y:S01]  /*11a60*/  LDS.128 R8, [R0+0x10400] ;  /* 0x0104000000087984 */ /* 0x000e220000000c00 */
[----:B------:R-:W-:Y:S01]  /*11a70*/  SHF.R.U64 R37, R14, 0x10, R15 ;  /* 0x000000100e257819 */ /* 0x000fe2000000120f */
[--C-:B0-----:R-:W-:Y:S02]  /*11a80*/  HADD2.F32 R24, -RZ, R9.reuse.H0_H0 ;  /* 0x20000009ff187230 */ /* 0x101fe40000004100 */
[----:B------:R-:W-:-:S02]  /*11a90*/  HADD2.F32 R25, -RZ, R9.H1_H1 ;  /* 0x30000009ff197230 */ /* 0x000fc40000004100 */
[----:B------:R-:W-:Y:S02]  /*11aa0*/  HADD2.F32 R9, -RZ, R8.H0_H0 ;  /* 0x20000008ff097230 */ /* 0x000fe40000004100 */
[C---:B------:R-:W-:Y:S01]  /*11ab0*/  FMUL.FTZ R33, R24.reuse, R31 ;  /* 0x0000001f18217220 */ /* 0x040fe20000410000 */
[----:B------:R-:W-:Y:S01]  /*11ac0*/  FMUL.FTZ R35, R24, R29 ;  /* 0x0000001d18237220 */ /* 0x000fe20000410000 */
[----:B------:R-:W-:Y:S02]  /*11ad0*/  HADD2.F32 R24, -RZ, R56.H0_H0 ;  /* 0x20000038ff187230 */ /* 0x000fe40000004100 */
[C---:B------:R-:W-:Y:S01]  /*11ae0*/  FMUL.FTZ R30, R25.reuse, R28 ;  /* 0x0000001c191e7220 */ /* 0x040fe20000410000 */
[----:B------:R-:W-:Y:S02]  /*11af0*/  HADD2.F32 R26, -RZ, R10.H0_H0 ;  /* 0x2000000aff1a7230 */ /* 0x000fe40000004100 */
[--C-:B------:R-:W-:Y:S02]  /*11b00*/  HADD2.F32 R27, -RZ, R11.reuse.H0_H0 ;  /* 0x2000000bff1b7230 */ /* 0x100fe40000004100 */
[----:B------:R-:W-:Y:S01]  /*11b10*/  FMUL.FTZ R32, R25, R24 ;  /* 0x0000001819207220 */ /* 0x000fe20000410000 */
[----:B------:R-:W-:-:S02]  /*11b20*/  HADD2.F32 R11, -RZ, R11.H1_H1 ;  /* 0x3000000bff0b7230 */ /* 0x000fc40000004100 */
[----:B------:R-:W-:Y:S02]  /*11b30*/  HADD2.F32 R8, -RZ, R8.H1_H1 ;  /* 0x30000008ff087230 */ /* 0x000fe40000004100 */
[----:B------:R-:W-:Y:S01]  /*11b40*/  HADD2.F32 R10, -RZ, R10.H1_H1 ;  /* 0x3000000aff0a7230 */ /* 0x000fe20000004100 */
[----:B-----5:R-:W0:Y:S02]  /*11b50*/  LDS.128 R4, [R41] ;  /* 0x0000000029047984 */ /* 0x020e240000000c00 */
[--C-:B0-----:R-:W-:Y:S02]  /*11b60*/  HADD2.F32 R12, -RZ, R5.reuse.H0_H0 ;  /* 0x20000005ff0c7230 */ /* 0x101fe40000004100 */
[----:B------:R-:W-:Y:S02]  /*11b70*/  HADD2.F32 R13, -RZ, R5.H1_H1 ;  /* 0x30000005ff0d7230 */ /* 0x000fe40000004100 */
[----:B------:R-:W-:Y:S02]  /*11b80*/  HADD2.F32 R5, -RZ, R4.H0_H0 ;  /* 0x20000004ff057230 */ /* 0x000fe40000004100 */
[C---:B------:R-:W-:Y:S01]  /*11b90*/  FFMA.FTZ R33, R12.reuse, R29, -R33 ;  /* 0x0000001d0c217223 */ /* 0x040fe20000010821 */
[----:B------:R-:W-:Y:S01]  /*11ba0*/  FFMA.FTZ R35, R12, R31, R35 ;  /* 0x0000001f0c237223 */ /* 0x000fe20000010023 */
[----:B------:R-:W-:-:S02]  /*11bb0*/  HADD2.F32 R12, -RZ, R21.H0_H0 ;  /* 0x20000015ff0c7230 */ /* 0x000fc40000004100 */
[----:B------:R-:W-:Y:S01]  /*11bc0*/  FFMA.FTZ R30, R13, R24, -R30 ;  /* 0x000000180d1e7223 */ /* 0x000fe2000001081e */
[----:B------:R-:W-:Y:S01]  /*11bd0*/  FMUL.FTZ R24, R9, R20 ;  /* 0x0000001409187220 */ /* 0x000fe20000410000 */
[----:B------:R-:W-:Y:S02]  /*11be0*/  HADD2.F32 R21, -RZ, R3.H1_H1 ;  /* 0x30000003ff157230 */ /* 0x000fe40000004100 */
        /* <DEDUP_REMOVED lines=48> */
.L_x_2628:
[----:B------:R-:W-:Y:S05]  /*11ef0*/  BSYNC B0 ;  /* 0x0000000000007941 */ /* 0x000fea0003800000 */
.L_x_2606:
        /* <DEDUP_REMOVED lines=8> */
.L_x_2604:
[----:B01234-:R-:W2:Y:S02]  /*11f80*/  LDL R0, [R1+0x14] ;  /* 0x0000140001007983 */ /* 0x01fea40000100800 */
[----:B--2---:R-:W-:-:S13]  /*11f90*/  R2UR UR4, R0 ;  /* 0x00000000000472ca */ /* 0x004fda00000e0000 */
[----:B------:R-:W-:-:S05]  /*11fa0*/  IMAD.U32 R0, RZ, RZ, UR4 ;  /* 0x00000004ff007e24 */ /* 0x000fca000f8e00ff */
[----:B------:R-:W-:-:S13]  /*11fb0*/  ISETP.NE.AND P0, PT, R0, 0x3, PT ;  /* 0x000000030000780c */ /* 0x000fda0003f05270 */
[----:B------:R-:W-:Y:S05]  /*11fc0*/  @!P0 BRA `(.L_x_2657) ;  /* 0x0000000000048947 */ /* 0x000fea0003800000 */
[----:B------:R-:W-:Y:S01]  /*11fd0*/  BPT.TRAP 0x1 ;  /* 0x000000040000795c */ /* 0x000fe20000300000 */
.L_x_2657:
[----:B------:R-:W-:Y:S01]  /*11fe0*/  IMAD R0, R184, 0x8, R2 ;  /* 0x00000008b8007824 */ /* 0x000fe200078e0202 */
[----:B------:R-:W-:-:S04]  /*11ff0*/  SHF.L.U32 R3, R187, 0x1f, RZ ;  /* 0x0000001fbb037819 */ /* 0x000fc800000006ff */
[----:B------:R0:W1:Y:S01]  /*12000*/  SYNCS.PHASECHK.TRANS64.TRYWAIT P2, [R0+URZ+0x34830], R3 ;  /* 0x03483003000075a7 */ /* 0x000062000804017f */
[----:B------:R-:W-:Y:S05]  /*12010*/  @!P0 BRA `(.L_x_2658) ;  /* 0x0000000000048947 */ /* 0x000fea0003800000 */
[----:B------:R-:W-:Y:S01]  /*12020*/  BPT.TRAP 0x1 ;  /* 0x000000040000795c */ /* 0x000fe20000300000 */
.L_x_2658:
[----:B------:R-:W2:Y:S02]  /*12030*/  S2R R4, SR_TID.X ;  /* 0x0000000000047919 */ /* 0x000ea40000002100 */
[----:B--2---:R-:W-:-:S04]  /*12040*/  LOP3.LUT R4, R4, 0x7f, RZ, 0xc0, !PT ;  /* 0x0000007f04047812 */ /* 0x004fc800078ec0ff */
[----:B------:R-:W-:Y:S01]  /*12050*/  ISETP.NE.AND P1, PT, R4, RZ, PT ;  /* 0x000000ff0400720c */ /* 0x000fe20003f25270 */
[----:B-1----:R-:W-:-:S12]  /*12060*/  @P2 BRA `(.L_x_2659) ;  /* 0x0000000000082947 */ /* 0x002fd80003800000 */
[----:B------:R-:W1:Y:S02]  /*12070*/  SYNCS.PHASECHK.TRANS64.TRYWAIT P2, [R0+URZ+0x34830], R3 ;  /* 0x03483003000075a7 */ /* 0x000e64000804017f */
[----:B-1----:R-:W-:Y:S05]  /*12080*/  @!P2 BRA `(.L_x_2660) ;  /* 0x000001640008a947 */ /* 0x002fea0003800000 */
.L_x_2659:
[----:B------:R-:W-:Y:S05]  /*12090*/  WARPSYNC.ALL ;  /* 0x0000000000007948 */ /* 0x000fea0003800000 */
[----:B01----:R-:W-:Y:S01]  /*120a0*/  IADD3 R3, R2, 0x1c400, RZ ;  /* 0x0001c40002037810 */ /* 0x003fe20007ffe0ff */
        /* <DEDUP_REMOVED lines=12> */
[----:B------:R-:W-:Y:S01]  /*12170*/  IMAD.U32 R11, RZ, RZ, UR9 ;  /* 0x00000009ff0b7e24 */ /* 0x000fe2000f8e00ff */
[----:B------:R-:W-:Y:S01]  /*12180*/  R2UR UR51, R9 ;  /* 0x00000000093372ca */ /* 0x000fe200000e0000 */
[----:B------:R-:W-:Y:S01]  /*12190*/  ULOP3.LUT UR52, UR52, 0x10000, URZ, 0xfc, !UPT ;  /* 0x0001000034347892 */ /* 0x000fe2000f8efc3f */
[----:B------:R-:W-:Y:S01]  /*121a0*/  IMAD.MOV.U32 R9, RZ, RZ, 0x40000040 ;  /* 0x40000040ff097424 */ /* 0x000fe200078e00ff */
[----:B------:R-:W-:Y:S01]  /*121b0*/  UMOV UR57, 0x40000040 ;  /* 0x4000004000397882 */ /* 0x000fe20000000000 */
        /* <DEDUP_REMOVED lines=10> */
[----:B------:R-:W-:Y:S01]  /*12260*/  UIADD3 UR56, UR52, 0x804, URZ ;  /* 0x0000080434387890 */ /* 0x000fe2000fffe03f */
[----:B------:R-:W-:Y:S01]  /*12270*/  IADD3 R8, R6, 0x4, RZ ;  /* 0x0000000406087810 */ /* 0x000fe20007ffe0ff */
[----:B------:R-:W-:Y:S01]  /*12280*/  UIADD3 UR36, UR52, 0x806, URZ ;  /* 0x0000080634247890 */ /* 0x000fe2000fffe03f */
[----:B------:R-:W-:Y:S01]  /*12290*/  R2UR UR11, R9 ;  /* 0x00000000090b72ca */ /* 0x000fe200000e0000 */
[----:B------:R-:W-:Y:S01]  /*122a0*/  IMAD.MOV.U32 R9, RZ, RZ, 0x40000040 ;  /* 0x40000040ff097424 */ /* 0x000fe200078e00ff */
[----:B------:R-:W-:Y:S01]  /*122b0*/  R2UR UR46, R8 ;  /* 0x00000000082e72ca */ /* 0x000fe200000e0000 */
[----:B------:R-:W-:Y:S01]  /*122c0*/  VIADD R8, R6, 0x6 ;  /* 0x0000000606087836 */ /* 0x000fe20000000000 */
[----:B------:R-:W-:Y:S01]  /*122d0*/  UMOV UR8, UR4 ;  /* 0x0000000400087c82 */ /* 0x000fe20008000000 */
[----:B------:R-:W-:Y:S01]  /*122e0*/  HGMMA.64x128x16.F32 R24, gdesc[UR52], RZ, !UPT, gsb0 ;  /* 0x01e00000341879f0 */ /* 0x000fe2000c0008ff */
[----:B------:R-:W-:Y:S01]  /*122f0*/  UIADD3 UR4, UR52, 0x400, URZ ;  /* 0x0000040034047890 */ /* 0x000fe2000fffe03f */
[----:B------:R-:W-:Y:S01]  /*12300*/  MOV R10, UR8 ;  /* 0x00000008000a7c02 */ /* 0x000fe20008000f00 */
[----:B------:R-:W-:Y:S01]  /*12310*/  UMOV UR37, 0x40000040 ;  /* 0x4000004000257882 */ /* 0x000fe20000000000 */
[----:B------:R-:W-:Y:S01]  /*12320*/  R2UR UR10, R8 ;  /* 0x00000000080a72ca */ /* 0x000fe200000e0000 */
[----:B------:R-:W-:Y:S01]  /*12330*/  VIADD R8, R6, 0x400 ;  /* 0x0000040006087836 */ /* 0x000fe20000000000 */
[----:B------:R-:W-:Y:S01]  /*12340*/  R2UR UR39, R7 ;  /* 0x00000000072772ca */ /* 0x000fe200000e0000 */
[----:B------:R0:W-:Y:S01]  /*12350*/  STL.64 [R1+0x38], R10 ;  /* 0x0000380a01007387 */ /* 0x0001e20000100a00 */
[----:B------:R-:W-:Y:S01]  /*12360*/  ULDC UR5, c[0x0][0x988] ;  /* 0x0002620000057ab9 */ /* 0x000fe20000000800 */
[----:B------:R-:W-:Y:S01]  /*12370*/  @!P1 VIADD R0, R0, 0x34840 ;  /* 0x0003484000009836 */ /* 0x000fe20000000000 */
[----:B------:R-:W-:Y:S01]  /*12380*/  BSSY B0, `(.L_x_2661) ;  /* 0x0000631000007945 */ /* 0x000fe20003800000 */
[----:B------:R-:W-:-:S02]  /*12390*/  CS2R R150, SRZ ;  /* 0x0000000000967805 */ /* 0x000fc4000001ff00 */
[----:B------:R-:W-:Y:S02]  /*123a0*/  CS2R R148, SRZ ;  /* 0x0000000000947805 */ /* 0x000fe4000001ff00 */
[----:B------:R-:W-:Y:S02]  /*123b0*/  CS2R R146, SRZ ;  /* 0x0000000000927805 */ /* 0x000fe4000001ff00 */
[----:B------:R-:W-:Y:S02]  /*123c0*/  @!P1 PRMT R0, RZ, 0x654, R0 ;  /* 0x00000654ff009816 */ /* 0x000fe40000000000 */
[----:B------:R-:W-:Y:S02]  /*123d0*/  CS2R R144, SRZ ;  /* 0x0000000000907805 */ /* 0x000fe4000001ff00 */
[----:B------:R-:W-:Y:S02]  /*123e0*/  CS2R R142, SRZ ;  /* 0x00000000008e7805 */ /* 0x000fe4000001ff00 */
[----:B-----5:R-:W-:-:S02]  /*123f0*/  CS2R R140, SRZ ;  /* 0x00000000008c7805 */ /* 0x020fc4000001ff00 */
        /* <DEDUP_REMOVED lines=89> */
[C---:B------:R-:W-:Y:S01]  /*12990*/  VIADD R8, R6.reuse, 0x804 ;  /* 0x0000080406087836 */ /* 0x040fe20000000000 */
[----:B------:R-:W-:Y:S01]  /*129a0*/  IADD3 R6, R6, 0x806, RZ ;  /* 0x0000080606067810 */ /* 0x000fe20007ffe0ff */
[----:B------:R-:W-:Y:S01]  /*129b0*/  IMAD.MOV.U32 R9, RZ, RZ, 0x40000040 ;  /* 0x40000040ff097424 */ /* 0x000fe200078e00ff */
[----:B------:R-:W-:Y:S01]  /*129c0*/  ULDC UR4, c[0x0][0x9d8] ;  /* 0x0002760000047ab9 */ /* 0x000fe20000000800 */
[----:B0-----:R-:W-:Y:S01]  /*129d0*/  MOV R10, UR8 ;  /* 0x00000008000a7c02 */ /* 0x001fe20008000f00 */
[----:B------:R-:W-:Y:S01]  /*129e0*/  IMAD.U32 R11, RZ, RZ, UR9 ;  /* 0x00000009ff0b7e24 */ /* 0x000fe2000f8e00ff */
[----:B------:R-:W-:-:S02]  /*129f0*/  R2UR UR58, R8 ;  /* 0x00000000083a72ca */ /* 0x000fc400000e0000 */
[----:B------:R-:W-:Y:S01]  /*12a00*/  R2UR UR59, R9 ;  /* 0x00000000093b72ca */ /* 0x000fe200000e0000 */
[----:B------:R-:W0:Y:S01]  /*12a10*/  LDC R8, c[0x0][0x448] ;  /* 0x00011200ff087b82 */ /* 0x000e220000000800 */
[----:B------:R-:W-:Y:S01]  /*12a20*/  R2UR UR38, R6 ;  /* 0x00000000062672ca */ /* 0x000fe200000e0000 */
[----:B------:R1:W-:Y:S01]  /*12a30*/  STL.64 [R1], R10 ;  /* 0x0000000a01007387 */ /* 0x0003e20000100a00 */
[----:B0-----:R-:W-:-:S13]  /*12a40*/  ISETP.NE.AND P2, PT, R8, 0x1, PT ;  /* 0x000000010800780c */ /* 0x001fda0003f45270 */
[----:B------:R-:W0:Y:S01]  /*12a50*/  @P2 LDC R9, c[0x0][0x44c] ;  /* 0x00011300ff092b82 */ /* 0x000e220000000800 */
[----:B------:R-:W-:Y:S02]  /*12a60*/  WARPGROUP.DEPBAR.LE gsb0, 0x0 ;  /* 0x00008000000079c5 */ /* 0x000fe40000010000 */
[----:B------:R-:W-:-:S06]  /*12a70*/  WARPGROUP.ARRIVE ;  /* 0x00000000000079c5 */ /* 0x000fcc0000000000 */
[----:B------:R-:W-:Y:S03]  /*12a80*/  HGMMA.64x128x16.F32 R24, gdesc[UR8], R24, gsb0 ;  /* 0x01e00000081879f0 */ /* 0x000fe60008000818 */
[----:B------:R-:W-:Y:S02]  /*12a90*/  WARPGROUP.DEPBAR.LE gsb0, 0x0 ;  /* 0x00008000000079c5 */ /* 0x000fe40000010000 */
[----:B------:R-:W-:-:S07]  /*12aa0*/  WARPGROUP.ARRIVE ;  /* 0x00000000000079c5 */ /* 0x000fce0000000000 */
[----:B------:R-:W-:Y:S01]  /*12ab0*/  HGMMA.64x128x16.F32 R24, gdesc[UR56], R24, gsb0 ;  /* 0x01e00000381879f0 */ /* 0x000fe20008000818 */
[----:B------:R-:W-:Y:S01]  /*12ac0*/  ULDC UR58, c[0x0][0x9d8] ;  /* 0x00027600003a7ab9 */ /* 0x000fe20000000800 */
[----:B------:R-:W-:Y:S01]  /*12ad0*/  ULDC UR59, c[0x0][0x9d8] ;  /* 0x00027600003b7ab9 */ /* 0x000fe20000000800 */
[----:B------:R-:W-:Y:S02]  /*12ae0*/  WARPGROUP.DEPBAR.LE gsb0, 0x0 ;  /* 0x00008000000079c5 */ /* 0x000fe40000010000 */
[----:B------:R-:W-:-:S07]  /*12af0*/  WARPGROUP.ARRIVE ;  /* 0x00000000000079c5 */ /* 0x000fce0000000000 */
[----:B------:R-:W-:Y:S03]  /*12b00*/  HGMMA.64x128x16.F32 R24, gdesc[UR36], R24, gsb0 ;  /* 0x01e00000241879f0 */ /* 0x000fe60008000818 */
[----:B------:R-:W-:Y:S02]  /*12b10*/  WARPGROUP.DEPBAR.LE gsb0, 0x0 ;  /* 0x00008000000079c5 */ /* 0x000fe40000010000 */
[----:B------:R-:W-:Y:S01]  /*12b20*/  FMUL.FTZ R89, R28, UR4 ;  /* 0x000000041c597c20 */ /* 0x000fe20008410000 */
[----:B------:R-:W-:Y:S01]  /*12b30*/  FMUL.FTZ R28, R29, UR4 ;  /* 0x000000041d1c7c20 */ /* 0x000fe20008410000 */
[----:B------:R-:W-:Y:S01]  /*12b40*/  FMUL.FTZ R30, R30, UR4 ;  /* 0x000000041e1e7c20 */ /* 0x000fe20008410000 */
[----:B------:R-:W2:Y:S01]  /*12b50*/  @P2 LDC R29, c[0x0][0x450] ;  /* 0x00011400ff1d2b82 */ /* 0x000ea20000000800 */
        /* <DEDUP_REMOVED lines=10> */
[----:B------:R-:W4:Y:S01]  /*12c00*/  MUFU.TANH R26, R26 ;  /* 0x0000001a001a7308 */ /* 0x000f220000002400 */
[----:B---3--:R-:W-:-:S02]  /*12c10*/  IMAD.IADD R30, R205, 0x1, R200 ;  /* 0x00000001cd1e7824 */ /* 0x008fc400078e02c8 */
[----:B------:R-:W-:Y:S01]  /*12c20*/  FMUL.FTZ R46, R46, UR4 ;  /* 0x000000042e2e7c20 */ /* 0x000fe20008410000 */
[----:B------:R-:W-:Y:S01]  /*12c30*/  FMUL.FTZ R47, R47, UR4 ;  /* 0x000000042f2f7c20 */ /* 0x000fe20008410000 */
[----:B------:R-:W-:Y:S01]  /*12c40*/  FMUL.FTZ R50, R50, UR4 ;  /* 0x0000000432327c20 */ /* 0x000fe20008410000 */
[----:B0-----:R-:W-:-:S04]  /*12c50*/  @P2 IMAD.HI.U32 R8, R30, R9, RZ ;  /* 0x000000091e082227 */ /* 0x001fc800078e00ff */
[----:B------:R-:W-:Y:S01]  /*12c60*/  FMUL.FTZ R51, R51, UR4 ;  /* 0x0000000433337c20 */ /* 0x000fe20008410000 */
[----:B-1----:R-:W-:Y:S01]  /*12c70*/  FMUL.FTZ R10, R45, UR4 ;  /* 0x000000042d0a7c20 */ /* 0x002fe20008410000 */
[----:B------:R-:W0:Y:S01]  /*12c80*/  MUFU.TANH R27, R27 ;  /* 0x0000001b001b7308 */ /* 0x000e220000002400 */
[----:B------:R-:W-:Y:S02]  /*12c90*/  IMAD.MOV.U32 R9, RZ, RZ, -0x80 ;  /* 0xffffff80ff097424 */ /* 0x000fe400078e00ff */
[----:B------:R-:W-:Y:S01]  /*12ca0*/  FMUL.FTZ R54, R54, UR4 ;  /* 0x0000000436367c20 */ /* 0x000fe20008410000 */
[----:B------:R-:W-:Y:S01]  /*12cb0*/  FMUL.FTZ R20, R37, UR4 ;  /* 0x0000000425147c20 */ /* 0x000fe20008410000 */
[----:B------:R-:W-:Y:S01]  /*12cc0*/  FMUL.FTZ R55, R55, UR4 ;  /* 0x0000000437377c20 */ /* 0x000fe20008410000 */
[----:B--2---:R-:W-:Y:S01]  /*12cd0*/  @P2 SHF.R.U32.HI R30, RZ, R29, R8 ;  /* 0x0000001dff1e2219 */ /* 0x004fe20000011608 */
[----:B------:R-:W-:Y:S02]  /*12ce0*/  IMAD R9, R88, R9, 0x80 ;  /* 0x0000008058097424 */ /* 0x000fe400078e0209 */
[----:B------:R-:W-:Y:S01]  /*12cf0*/  FMUL.FTZ R58, R58, UR4 ;  /* 0x000000043a3a7c20 */ /* 0x000fe20008410000 */
[----:B------:R1:W-:Y:S01]  /*12d00*/  MUFU.TANH R107, R34 ;  /* 0x00000022006b7308 */ /* 0x0003e20000002400 */
[----:B------:R-:W-:Y:S01]  /*12d10*/  FMUL.FTZ R59, R59, UR4 ;  /* 0x000000043b3b7c20 */ /* 0x000fe20008410000 */
[----:B------:R-:W2:Y:S01]  /*12d20*/  SHFL.IDX PT, R8, R30, 0x1, 0x1c1f ;  /* 0x003c1f001e087f89 */ /* 0x000ea200000e0000 */
[--C-:B------:R-:W-:Y:S01]  /*12d30*/  IADD3 R111, -R204, 0x1, R9.reuse ;  /* 0x00000001cc6f7810 */ /* 0x100fe20007ffe109 */
[----:B------:R-:W-:Y:S01]  /*12d40*/  FMUL.FTZ R62, R62, UR4 ;  /* 0x000000043e3e7c20 */ /* 0x000fe20008410000 */
[----:B------:R-:W-:Y:S01]  /*12d50*/  FMUL.FTZ R90, R25, UR4 ;  /* 0x00000004195a7c20 */ /* 0x000fe20008410000 */
[----:B------:R-:W-:Y:S01]  /*12d60*/  FMUL.FTZ R63, R63, UR4 ;  /* 0x000000043f3f7c20 */ /* 0x000fe20008410000 */
[----:B------:R-:W-:Y:S01]  /*12d70*/  IADD3 R111, -R201, R111, R202 ;  /* 0x0000006fc96f7210 */ /* 0x000fe20007ffe1ca */
[----:B------:R-:W3:Y:S01]  /*12d80*/  MUFU.TANH R31, R31 ;  /* 0x0000001f001f7308 */ /* 0x000ee20000002400 */
[----:B-1----:R-:W-:Y:S01]  /*12d90*/  IADD3 R34, -R204, R202, R9 ;  /* 0x000000cacc227210 */ /* 0x002fe20007ffe109 */
        /* <DEDUP_REMOVED lines=16> */
[----:B--2---:R-:W-:Y:S01]  /*12ea0*/  VIADDMNMX R8, R8, R111, R34, PT ;  /* 0x0000006f08087246 */ /* 0x004fe20003800122 */
[----:B------:R-:W-:Y:S01]  /*12eb0*/  FMUL.FTZ R83, R83, UR4 ;  /* 0x0000000453537c20 */ /* 0x000fe20008410000 */
[----:B------:R-:W-:Y:S01]  /*12ec0*/  FMUL.FTZ R86, R86, UR4 ;  /* 0x0000000456567c20 */ /* 0x000fe20008410000 */
[----:B------:R-:W-:Y:S01]  /*12ed0*/  FMUL.FTZ R87, R87, UR4 ;  /* 0x0000000457577c20 */ /* 0x000fe20008410000 */
[----:B------:R-:W-:Y:S01]  /*12ee0*/  ISETP.GT.AND P3, PT, R8, RZ, PT ;  /* 0x000000ff0800720c */ /* 0x000fe20003f64270 */
[----:B------:R-:W-:Y:S01]  /*12ef0*/  FMUL.FTZ R21, R36, UR4 ;  /* 0x0000000424157c20 */ /* 0x000fe20008410000 */
[C---:B------:R-:W-:Y:S01]  /*12f00*/  ISETP.GT.AND P4, PT, R8.reuse, 0x1, PT ;  /* 0x000000010800780c */ /* 0x040fe20003f84270 */
[----:B------:R-:W2:Y:S01]  /*12f10*/  MUFU.TANH R39, R39 ;  /* 0x0000002700277308 */ /* 0x000ea20000002400 */
[----:B------:R-:W-:Y:S01]  /*12f20*/  ISETP.GT.AND P5, PT, R8, 0x8, PT ;  /* 0x000000080800780c */ /* 0x000fe20003fa4270 */
[----:B------:R-:W-:Y:S01]  /*12f30*/  FMUL.FTZ R36, R61, UR4 ;  /* 0x000000043d247c20 */ /* 0x000fe20008410000 */
[----:B----4-:R-:W-:Y:S01]  /*12f40*/  FSEL R117, R26, -INF , P3 ;  /* 0xff8000001a757808 */ /* 0x010fe20001800000 */
[----:B------:R-:W4:Y:S01]  /*12f50*/  SHFL.IDX PT, R30, R30, RZ, 0x1c1f ;  /* 0x001c1fff1e1e7589 */ /* 0x000f2200000e0000 */
[----:B0-----:R-:W-:Y:S01]  /*12f60*/  FSEL R115, R27, -INF , P4 ;  /* 0xff8000001b737808 */ /* 0x001fe20002000000 */
[----:B------:R-:W-:Y:S01]  /*12f70*/  FMUL.FTZ R91, R24, UR4 ;  /* 0x00000004185b7c20 */ /* 0x000fe20008410000 */
[----:B------:R-:W-:Y:S01]  /*12f80*/  ISETP.GT.AND P3, PT, R8, 0x9, PT ;  /* 0x000000090800780c */ /* 0x000fe20003f64270 */
[----:B------:R-:W0:Y:S01]  /*12f90*/  MUFU.TANH R42, R42 ;  /* 0x0000002a002a7308 */ /* 0x000e220000002400 */
[----:B------:R-:W-:Y:S01]  /*12fa0*/  FSEL R113, R113, -INF , P5 ;  /* 0xff80000071717808 */ /* 0x000fe20002800000 */
[----:B------:R-:W-:Y:S01]  /*12fb0*/  FMUL.FTZ R24, R32, UR4 ;  /* 0x0000000420187c20 */ /* 0x000fe20008410000 */
[----:B------:R-:W-:Y:S01]  /*12fc0*/  FMNMX.FTZ R26, R117, R115, !PT ;  /* 0x00000073751a7209 */ /* 0x000fe20007810000 */
[----:B------:R-:W-:Y:S01]  /*12fd0*/  FMUL.FTZ R13, R40, UR4 ;  /* 0x00000004280d7c20 */ /* 0x000fe20008410000 */
[----:B------:R-:W-:Y:S01]  /*12fe0*/  ISETP.GT.AND P4, PT, R8, 0x10, PT ;  /* 0x000000100800780c */ /* 0x000fe20003f84270 */
[----:B------:R-:W-:Y:S01]  /*12ff0*/  FMUL.FTZ R12, R44, UR4 ;  /* 0x000000042c0c7c20 */ /* 0x000fe20008410000 */
[----:B---3--:R-:W-:Y:S01]  /*13000*/  FSEL R109, R31, -INF , P3 ;  /* 0xff8000001f6d7808 */ /* 0x008fe20001800000 */
[----:B------:R-:W3:Y:S01]  /*13010*/  MUFU.TANH R43, R43 ;  /* 0x0000002b002b7308 */ /* 0x000ee20000002400 */
[----:B------:R-:W-:Y:S01]  /*13020*/  FMNMX.FTZ R26, R113, R26, !PT ;  /* 0x0000001a711a7209 */ /* 0x000fe20007810000 */
[----:B------:R-:W-:Y:S01]  /*13030*/  FMUL.FTZ R5, R48, UR4 ;  /* 0x0000000430057c20 */ /* 0x000fe20008410000 */
[----:B------:R-:W-:Y:S01]  /*13040*/  ISETP.GT.AND P3, PT, R8, 0x11, PT ;  /* 0x000000110800780c */ /* 0x000fe20003f64270 */
[----:B------:R-:W-:Y:S01]  /*13050*/  FMUL.FTZ R3, R52, UR4 ;  /* 0x0000000434037c20 */ /* 0x000fe20008410000 */
[----:B------:R-:W-:Y:S01]  /*13060*/  FSEL R107, R107, -INF , P4 ;  /* 0xff8000006b6b7808 */ /* 0x000fe20002000000 */
[----:B------:R-:W-:Y:S01]  /*13070*/  FMUL.FTZ R11, R56, UR4 ;  /* 0x00000004380b7c20 */ /* 0x000fe20008410000 */
[----:B------:R-:W-:Y:S01]  /*13080*/  FMNMX.FTZ R26, R109, R26, !PT ;  /* 0x0000001a6d1a7209 */ /* 0x000fe20007810000 */
[----:B------:R-:W4:Y:S01]  /*13090*/  MUFU.TANH R46, R46 ;  /* 0x0000002e002e7308 */ /* 0x000f220000002400 */
[----:B------:R-:W-:Y:S01]  /*130a0*/  ISETP.GT.AND P4, PT, R8, 0x18, PT ;  /* 0x000000180800780c */ /* 0x000fe20003f84270 */
[----:B------:R-:W-:Y:S01]  /*130b0*/  FMUL.FTZ R32, R60, UR4 ;  /* 0x000000043c207c20 */ /* 0x000fe20008410000 */
[----:B-1----:R-:W-:Y:S01]  /*130c0*/  FSEL R105, R35, -INF , P3 ;  /* 0xff80000023697808 */ /* 0x002fe20001800000 */
[----:B------:R-:W-:Y:S01]  /*130d0*/  FMUL.FTZ R52, R77, UR4 ;  /* 0x000000044d347c20 */ /* 0x000fe20008410000 */
[----:B------:R-:W-:Y:S01]  /*130e0*/  FMNMX.FTZ R26, R107, R26, !PT ;  /* 0x0000001a6b1a7209 */ /* 0x000fe20007810000 */
[----:B------:R-:W-:Y:S01]  /*130f0*/  FMUL.FTZ R40, R68, UR4 ;  /* 0x0000000444287c20 */ /* 0x000fe20008410000 */
[----:B------:R-:W-:Y:S01]  /*13100*/  ISETP.GT.AND P3, PT, R8, 0x19, PT ;  /* 0x000000190800780c */ /* 0x000fe20003f64270 */
[----:B------:R-:W1:Y:S01]  /*13110*/  MUFU.TANH R47, R47 ;  /* 0x0000002f002f7308 */ /* 0x000e620000002400 */
[----:B------:R-:W-:Y:S01]  /*13120*/  FSEL R103, R38, -INF , P4 ;  /* 0xff80000026677808 */ /* 0x000fe20002000000 */
[----:B------:R-:W-:Y:S01]  /*13130*/  FMUL.FTZ R38, R64, UR4 ;  /* 0x0000000440267c20 */ /* 0x000fe20008410000 */
[----:B------:R-:W-:Y:S01]  /*13140*/  FMNMX.FTZ R26, R105, R26, !PT ;  /* 0x0000001a691a7209 */ /* 0x000fe20007810000 */
[----:B------:R-:W-:Y:S01]  /*13150*/  FMUL.FTZ R56, R81, UR4 ;  /* 0x0000000451387c20 */ /* 0x000fe20008410000 */
[----:B------:R-:W-:Y:S01]  /*13160*/  ISETP.GT.AND P4, PT, R8, 0x20, PT ;  /* 0x000000200800780c */ /* 0x000fe20003f84270 */
[----:B------:R-:W-:Y:S01]  /*13170*/  FMUL.FTZ R60, R85, UR4 ;  /* 0x00000004553c7c20 */ /* 0x000fe20008410000 */
[----:B--2---:R-:W-:Y:S01]  /*13180*/  FSEL R101, R39, -INF , P3 ;  /* 0xff80000027657808 */ /* 0x004fe20001800000 */
[----:B------:R2:W1:Y:S01]  /*13190*/  MUFU.TANH R45, R50 ;  /* 0x00000032002d7308 */ /* 0x0004620000002400 */
        /* <DEDUP_REMOVED lines=9> */
[----:B--2---:R-:W-:Y:S01]  /*13230*/  FMUL.FTZ R50, R73, UR4 ;  /* 0x0000000449327c20 */ /* 0x004fe20008410000 */
[----:B---3--:R-:W-:Y:S01]  /*13240*/  FSEL R97, R43, -INF , P3 ;  /* 0xff8000002b617808 */ /* 0x008fe20001800000 */
[----:B------:R2:W-:Y:S01]  /*13250*/  @!P1 SYNCS.ARRIVE.TRANS64.RED.A1T0 RZ, [R0+URZ], RZ ;  /* 0x000000ff00ff99a7 */ /* 0x0005e2000810043f */
[----:B------:R-:W-:-:S02]  /*13260*/  FMNMX.FTZ R26, R99, R26, !PT ;  /* 0x0000001a631a7209 */ /* 0x000fc40007810000 */
[----:B------:R-:W-:Y:S01]  /*13270*/  ISETP.GT.AND P3, PT, R8, 0x29, PT ;  /* 0x000000290800780c */ /* 0x000fe20003f64270 */
[----:B------:R3:W2:Y:S01]  /*13280*/  MUFU.TANH R37, R54 ;  /* 0x0000003600257308 */ /* 0x0006a20000002400 */
[----:B----4-:R-:W-:Y:S01]  /*13290*/  FSEL R95, R46, -INF , P4 ;  /* 0xff8000002e5f7808 */ /* 0x010fe20002000000 */
[----:B------:R-:W-:Y:S01]  /*132a0*/  FMUL.FTZ R46, R69, UR4 ;  /* 0x00000004452e7c20 */ /* 0x000fe20008410000 */
[----:B------:R-:W-:Y:S02]  /*132b0*/  FMNMX.FTZ R26, R97, R26, !PT ;  /* 0x0000001a611a7209 */ /* 0x000fe40007810000 */
[----:B------:R-:W-:Y:S02]  /*132c0*/  ISETP.GT.AND P4, PT, R8, 0x30, PT ;  /* 0x000000300800780c */ /* 0x000fe40003f84270 */
[----:B-1----:R-:W-:Y:S01]  /*132d0*/  FSEL R93, R47, -INF , P3 ;  /* 0xff8000002f5d7808 */ /* 0x002fe20001800000 */
[----:B------:R-:W1:Y:S01]  /*132e0*/  MUFU.TANH R29, R55 ;  /* 0x00000037001d7308 */ /* 0x000e620000002400 */
[----:B------:R-:W-:Y:S01]  /*132f0*/  FMNMX.FTZ R26, R95, R26, !PT ;  /* 0x0000001a5f1a7209 */ /* 0x000fe20007810000 */
[----:B---3--:R-:W-:Y:S01]  /*13300*/  FMUL.FTZ R54, R80, UR4 ;  /* 0x0000000450367c20 */ /* 0x008fe20008410000 */
[----:B------:R-:W-:-:S02]  /*13310*/  ISETP.GT.AND P3, PT, R8, 0x31, PT ;  /* 0x000000310800780c */ /* 0x000fc40003f64270 */
[----:B------:R-:W-:Y:S02]  /*13320*/  FSEL R45, R45, -INF , P4 ;  /* 0xff8000002d2d7808 */ /* 0x000fe40002000000 */
[----:B------:R-:W-:Y:S01]  /*13330*/  FMNMX.FTZ R26, R93, R26, !PT ;  /* 0x0000001a5d1a7209 */ /* 0x000fe20007810000 */
[----:B------:R-:W3:Y:S01]  /*13340*/  MUFU.TANH R58, R58 ;  /* 0x0000003a003a7308 */ /* 0x000ee20000002400 */
[C---:B------:R-:W-:Y:S02]  /*13350*/  ISETP.GT.AND P4, PT, R8.reuse, 0x38, PT ;  /* 0x000000380800780c */ /* 0x040fe40003f84270 */
[----:B0-----:R-:W-:Y:S02]  /*13360*/  FSEL R35, R51, -INF , P3 ;  /* 0xff80000033237808 */ /* 0x001fe40001800000 */
[----:B------:R-:W-:Y:S02]  /*13370*/  FMNMX.FTZ R26, R45, R26, !PT ;  /* 0x0000001a2d1a7209 */ /* 0x000fe40007810000 */
[----:B------:R-:W-:Y:S01]  /*13380*/  ISETP.GT.AND P3, PT, R8, 0x39, PT ;  /* 0x000000390800780c */ /* 0x000fe20003f64270 */
[----:B------:R-:W0:Y:S01]  /*13390*/  MUFU.TANH R59, R59 ;  /* 0x0000003b003b7308 */ /* 0x000e220000002400 */
[----:B--2---:R-:W-:-:S02]  /*133a0*/  FSEL R37, R37, -INF , P4 ;  /* 0xff80000025257808 */ /* 0x004fc40002000000 */
[----:B------:R-:W-:Y:S02]  /*133b0*/  FMNMX.FTZ R26, R35, R26, !PT ;  /* 0x0000001a231a7209 */ /* 0x000fe40007810000 */
[C---:B------:R-:W-:Y:S02]  /*133c0*/  ISETP.GT.AND P4, PT, R8.reuse, 0x40, PT ;  /* 0x000000400800780c */ /* 0x040fe40003f84270 */
[----:B-1----:R-:W-:Y:S01]  /*133d0*/  FSEL R29, R29, -INF , P3 ;  /* 0xff8000001d1d7808 */ /* 0x002fe20001800000 */
[----:B------:R-:W1:Y:S01]  /*133e0*/  MUFU.TANH R33, R62 ;  /* 0x0000003e00217308 */ /* 0x000e620000002400 */
[----:B------:R-:W-:Y:S02]  /*133f0*/  FMNMX.FTZ R26, R37, R26, !PT ;  /* 0x0000001a251a7209 */ /* 0x000fe40007810000 */
[----:B------:R-:W-:Y:S02]  /*13400*/  ISETP.GT.AND P3, PT, R8, 0x41, PT ;  /* 0x000000410800780c */ /* 0x000fe40003f64270 */
[----:B---3--:R-:W-:Y:S01]  /*13410*/  FSEL R27, R58, -INF , P4 ;  /* 0xff8000003a1b7808 */ /* 0x008fe20002000000 */
[----:B------:R-:W-:Y:S01]  /*13420*/  FMUL.FTZ R58, R84, UR4 ;  /* 0x00000004543a7c20 */ /* 0x000fe20008410000 */
[----:B------:R-:W-:Y:S01]  /*13430*/  FMNMX.FTZ R26, R29, R26, !PT ;  /* 0x0000001a1d1a7209 */ /* 0x000fe20007810000 */
[----:B------:R-:W2:Y:S01]  /*13440*/  MUFU.TANH R63, R63 ;  /* 0x0000003f003f7308 */ /* 0x000ea20000002400 */
[----:B------:R-:W-:-:S02]  /*13450*/  ISETP.GT.AND P4, PT, R8, 0x48, PT ;  /* 0x000000480800780c */ /* 0x000fc40003f84270 */
[----:B0-----:R-:W-:Y:S02]  /*13460*/  FSEL R31, R59, -INF , P3 ;  /* 0xff8000003b1f7808 */ /* 0x001fe40001800000 */
[----:B------:R-:W-:Y:S02]  /*13470*/  FMNMX.FTZ R26, R27, R26, !PT ;  /* 0x0000001a1b1a7209 */ /* 0x000fe40007810000 */
[C---:B------:R-:W-:Y:S01]  /*13480*/  ISETP.GT.AND P3, PT, R8.reuse, 0x49, PT ;  /* 0x000000490800780c */ /* 0x040fe20003f64270 */
[----:B------:R-:W0:Y:S01]  /*13490*/  MUFU.TANH R41, R66 ;  /* 0x0000004200297308 */ /* 0x000e220000002400 */
[----:B-1----:R-:W-:Y:S02]  /*134a0*/  FSEL R33, R33, -INF , P4 ;  /* 0xff80000021217808 */ /* 0x002fe40002000000 */
[----:B------:R-:W-:Y:S02]  /*134b0*/  FMNMX.FTZ R26, R31, R26, !PT ;  /* 0x0000001a1f1a7209 */ /* 0x000fe40007810000 */
[----:B------:R-:W-:-:S02]  /*134c0*/  ISETP.GT.AND P4, PT, R8, 0x50, PT ;  /* 0x000000500800780c */ /* 0x000fc40003f84270 */
[----:B------:R-:W-:Y:S01]  /*134d0*/  FMNMX.FTZ R26, R33, R26, !PT ;  /* 0x0000001a211a7209 */ /* 0x000fe20007810000 */
[----:B------:R-:W1:Y:S01]  /*134e0*/  MUFU.TANH R67, R67 ;  /* 0x0000004300437308 */ /* 0x000e620000002400 */
[----:B--2---:R-:W-:Y:S02]  /*134f0*/  FSEL R39, R63, -INF , P3 ;  /* 0xff8000003f277808 */ /* 0x004fe40001800000 */
[----:B------:R-:W-:Y:S02]  /*13500*/  ISETP.GT.AND P3, PT, R8, 0x51, PT ;  /* 0x000000510800780c */ /* 0x000fe40003f64270 */
[----:B------:R-:W-:Y:S02]  /*13510*/  FMNMX.FTZ R26, R39, R26, !PT ;  /* 0x0000001a271a7209 */ /* 0x000fe40007810000 */
[----:B------:R-:W-:Y:S01]  /*13520*/  VIADDMNMX R34, R30, R111, R34, PT ;  /* 0x0000006f1e227246 */ /* 0x000fe20003800122 */
[----:B------:R-:W2:Y:S01]  /*13530*/  MUFU.TANH R70, R70 ;  /* 0x0000004600467308 */ /* 0x000ea20000002400 */
[----:B0-----:R-:W-:-:S02]  /*13540*/  FSEL R41, R41, -INF , P4 ;  /* 0xff80000029297808 */ /* 0x001fc40002000000 */
[----:B------:R-:W-:Y:S02]  /*13550*/  CS2R R110, SRZ ;  /* 0x00000000006e7805 */ /* 0x000fe4000001ff00 */
[----:B------:R-:W-:Y:S02]  /*13560*/  ISETP.GT.AND P4, PT, R8, 0x58, PT ;  /* 0x000000580800780c */ /* 0x000fe40003f84270 */
[----:B------:R-:W-:Y:S02]  /*13570*/  FMNMX.FTZ R26, R41, R26, !PT ;  /* 0x0000001a291a7209 */ /* 0x000fe40007810000 */
[----:B------:R-:W-:Y:S01]  /*13580*/  ISETP.GT.AND P5, PT, R34, 0x8, PT ;  /* 0x000000082200780c */ /* 0x000fe20003fa4270 */
[----:B------:R-:W0:Y:S01]  /*13590*/  MUFU.TANH R49, R71 ;  /* 0x0000004700317308 */ /* 0x000e220000002400 */
[----:B-1----:R-:W-:Y:S02]  /*135a0*/  FSEL R43, R67, -INF , P3 ;  /* 0xff800000432b7808 */ /* 0x002fe40001800000 */
[----:B------:R-:W-:-:S02]  /*135b0*/  ISETP.GT.AND P3, PT, R8, 0x59, PT ;  /* 0x000000590800780c */ /* 0x000fc40003f64270 */
[----:B------:R-:W-:-:S03]  /*135c0*/  FMNMX.FTZ R26, R43, R26, !PT ;  /* 0x0000001a2b1a7209 */ /* 0x000fc60007810000 */
[----:B------:R-:W1:Y:S01]  /*135d0*/  MUFU.TANH R53, R74 ;  /* 0x0000004a00357308 */ /* 0x000e620000002400 */
[----:B--2---:R-:W-:Y:S02]  /*135e0*/  FSEL R47, R70, -INF , P4 ;  /* 0xff800000462f7808 */ /* 0x004fe40002000000 */
[----:B------:R-:W-:Y:S02]  /*135f0*/  ISETP.GT.AND P4, PT, R8, 0x60, PT ;  /* 0x000000600800780c */ /* 0x000fe40003f84270 */
[----:B------:R-:W-:-:S03]  /*13600*/  FMNMX.FTZ R26, R47, R26, !PT ;  /* 0x0000001a2f1a7209 */ /* 0x000fc60007810000 */
[----:B------:R-:W2:Y:S01]  /*13610*/  MUFU.TANH R51, R75 ;  /* 0x0000004b00337308 */ /* 0x000ea20000002400 */
[----:B0-----:R-:W-:Y:S02]  /*13620*/  FSEL R49, R49, -INF , P3 ;  /* 0xff80000031317808 */ /* 0x001fe40001800000 */
[----:B------:R-:W-:Y:S02]  /*13630*/  ISETP.GT.AND P3, PT, R8, 0x61, PT ;  /* 0x000000610800780c */ /* 0x000fe40003f64270 */
[----:B------:R-:W-:-:S03]  /*13640*/  FMNMX.FTZ R26, R49, R26, !PT ;  /* 0x0000001a311a7209 */ /* 0x000fc60007810000 */
        /* <DEDUP_REMOVED lines=24> */
[----:B------:R-:W-:Y:S01]  /*137d0*/  MUFU.TANH R91, R91 ;  /* 0x0000005b005b7308 */ /* 0x000fe20000002400 */
[----:B-1----:R-:W-:Y:S02]  /*137e0*/  FSEL R63, R63, -INF , P4 ;  /* 0xff8000003f3f7808 */ /* 0x002fe40002000000 */
[----:B------:R-:W-:Y:S02]  /*137f0*/  ISETP.GT.AND P4, PT, R34, 0x1, PT ;  /* 0x000000012200780c */ /* 0x000fe40003f84270 */
[----:B------:R-:W-:-:S03]  /*13800*/  FMNMX.FTZ R26, R63, R26, !PT ;  /* 0x0000001a3f1a7209 */ /* 0x000fc60007810000 */
[----:B------:R-:W0:Y:S01]  /*13810*/  MUFU.TANH R90, R90 ;  /* 0x0000005a005a7308 */ /* 0x000e220000002400 */
[----:B--2---:R-:W-:-:S04]  /*13820*/  FSEL R61, R87, -INF , P3 ;  /* 0xff800000573d7808 */ /* 0x004fc80001800000 */
[----:B------:R-:W-:-:S03]  /*13830*/  FMNMX.FTZ R26, R61, R26, !PT ;  /* 0x0000001a3d1a7209 */ /* 0x000fc60007810000 */
[----:B------:R-:W1:Y:S02]  /*13840*/  MUFU.TANH R89, R89 ;  /* 0x0000005900597308 */ /* 0x000e640000002400 */
[----:B------:R-:W2:Y:S06]  /*13850*/  SHFL.BFLY PT, R9, R26, 0x2, 0x1f ;  /* 0x0c401f001a097f89 */ /* 0x000eac00000e0000 */
[----:B------:R-:W-:Y:S01]  /*13860*/  MUFU.TANH R28, R28 ;  /* 0x0000001c001c7308 */ /* 0x000fe20000002400 */
[----:B0-----:R-:W-:Y:S02]  /*13870*/  FSEL R90, R90, -INF , P4 ;  /* 0xff8000005a5a7808 */ /* 0x001fe40002000000 */
[----:B------:R-:W-:-:S05]  /*13880*/  ISETP.GT.AND P4, PT, R34, 0x10, PT ;  /* 0x000000102200780c */ /* 0x000fca0003f84270 */
[----:B------:R-:W0:Y:S01]  /*13890*/  MUFU.TANH R24, R24 ;  /* 0x0000001800187308 */ /* 0x000e220000002400 */
[----:B-1----:R-:W-:-:S07]  /*138a0*/  FSEL R89, R89, -INF , P5 ;  /* 0xff80000059597808 */ /* 0x002fce0002800000 */
[----:B------:R-:W-:Y:S01]  /*138b0*/  MUFU.TANH R25, R25 ;  /* 0x0000001900197308 */ /* 0x000fe20000002400 */
[----:B--2---:R-:W-:-:S05]  /*138c0*/  FMNMX.FTZ R9, R26, R9, !PT ;  /* 0x000000091a097209 */ /* 0x004fca0007810000 */
[----:B------:R-:W1:Y:S02]  /*138d0*/  SHFL.BFLY PT, R8, R9, 0x1, 0x1f ;  /* 0x0c201f0009087f89 */ /* 0x000e6400000e0000 */
[----:B------:R-:W2:Y:S01]  /*138e0*/  MUFU.TANH R21, R21 ;  /* 0x0000001500157308 */ /* 0x000ea20000002400 */
[----:B0-----:R-:W-:Y:S02]  /*138f0*/  FSEL R69, R24, -INF , P4 ;  /* 0xff80000018457808 */ /* 0x001fe40002000000 */
[----:B------:R-:W-:-:S05]  /*13900*/  ISETP.GT.AND P4, PT, R34, 0x18, PT ;  /* 0x000000182200780c */ /* 0x000fca0003f84270 */
[----:B------:R-:W-:Y:S08]  /*13910*/  MUFU.TANH R20, R20 ;  /* 0x0000001400147308 */ /* 0x000ff00000002400 */
[----:B------:R-:W0:Y:S01]  /*13920*/  MUFU.TANH R13, R13 ;  /* 0x0000000d000d7308 */ /* 0x000e220000002400 */
[----:B--2---:R-:W-:Y:S02]  /*13930*/  FSEL R21, R21, -INF , P4 ;  /* 0xff80000015157808 */ /* 0x004fe40002000000 */
[----:B------:R-:W-:-:S02]  /*13940*/  ISETP.GT.AND P4, PT, R34, 0x20, PT ;  /* 0x000000202200780c */ /* 0x000fc40003f84270 */
[----:B-1----:R-:W-:-:S03]  /*13950*/  FMNMX.FTZ R9, R9, R8, !PT ;  /* 0x0000000809097209 */ /* 0x002fc60007810000 */
[----:B------:R-:W1:Y:S01]  /*13960*/  MUFU.TANH R15, R15 ;  /* 0x0000000f000f7308 */ /* 0x000e620000002400 */
[----:B------:R-:W-:Y:S02]  /*13970*/  MOV R8, UR5 ;  /* 0x0000000500087c02 */ /* 0x000fe40008000f00 */
[----:B------:R-:W-:-:S03]  /*13980*/  FSETP.NEU.FTZ.AND P3, PT, R9, -INF , PT ;  /* 0xff8000000900780b */ /* 0x000fc60003f7d000 */
[-C--:B------:R-:W-:Y:S02]  /*13990*/  FMUL.FTZ R26, R9, R8.reuse ;  /* 0x00000008091a7220 */ /* 0x080fe40000410000 */
[----:B------:R-:W2:Y:S01]  /*139a0*/  MUFU.TANH R12, R12 ;  /* 0x0000000c000c7308 */ /* 0x000ea20000002400 */
[----:B0-----:R-:W-:Y:S02]  /*139b0*/  FSEL R13, R13, -INF , P4 ;  /* 0xff8000000d0d7808 */ /* 0x001fe40002000000 */
[----:B------:R-:W-:Y:S02]  /*139c0*/  FSEL R26, R26, RZ, P3 ;  /* 0x000000ff1a1a7208 */ /* 0x000fe40001800000 */
[C---:B------:R-:W-:Y:S02]  /*139d0*/  ISETP.GT.AND P3, PT, R34.reuse, RZ, PT ;  /* 0x000000ff2200720c */ /* 0x040fe40003f64270 */
[C---:B------:R-:W-:Y:S01]  /*139e0*/  ISETP.GT.AND P4, PT, R34.reuse, 0x28, PT ;  /* 0x000000282200780c */ /* 0x040fe20003f84270 */
[----:B------:R-:W0:Y:S01]  /*139f0*/  MUFU.TANH R10, R10 ;  /* 0x0000000a000a7308 */ /* 0x000e220000002400 */
[----:B------:R-:W-:Y:S01]  /*13a00*/  FSEL R91, R91, -INF , P3 ;  /* 0xff8000005b5b7808 */ /* 0x000fe20001800000 */
[-CC-:B------:R-:W-:Y:S01]  /*13a10*/  FFMA.FTZ R169, R45, R8.reuse, -R26.reuse ;  /* 0x000000082da97223 */ /* 0x180fe2000001081a */
[----:B------:R-:W-:Y:S01]  /*13a20*/  ISETP.GT.AND P3, PT, R34, 0x9, PT ;  /* 0x000000092200780c */ /* 0x000fe20003f64270 */
[--C-:B------:R-:W-:Y:S01]  /*13a30*/  FFMA.FTZ R175, R95, R8, -R26.reuse ;  /* 0x000000085faf7223 */ /* 0x100fe2000001081a */
[----:B------:R-:W-:Y:S01]  /*13a40*/  FMNMX.FTZ R62, R91, R90, !PT ;  /* 0x0000005a5b3e7209 */ /* 0x000fe20007810000 */
[--C-:B------:R-:W-:Y:S01]  /*13a50*/  FFMA.FTZ R171, R37, R8, -R26.reuse ;  /* 0x0000000825ab7223 */ /* 0x100fe2000001081a */
[----:B------:R-:W-:Y:S01]  /*13a60*/  FSEL R65, R28, -INF , P3 ;  /* 0xff8000001c417808 */ /* 0x000fe20001800000 */
[----:B------:R-:W3:Y:S01]  /*13a70*/  MUFU.TANH R5, R5 ;  /* 0x0000000500057308 */ /* 0x000ee20000002400 */
[----:B------:R-:W-:Y:S01]  /*13a80*/  FMNMX.FTZ R62, R89, R62, !PT ;  /* 0x0000003e593e7209 */ /* 0x000fe20007810000 */
[-CC-:B------:R-:W-:Y:S01]  /*13a90*/  FFMA.FTZ R24, R29, R8.reuse, -R26.reuse ;  /* 0x000000081d187223 */ /* 0x180fe2000001081a */
[C---:B------:R-:W-:Y:S01]  /*13aa0*/  ISETP.GT.AND P3, PT, R34.reuse, 0x11, PT ;  /* 0x000000112200780c */ /* 0x040fe20003f64270 */
[--C-:B------:R-:W-:Y:S01]  /*13ab0*/  FFMA.FTZ R173, R99, R8, -R26.reuse ;  /* 0x0000000863ad7223 */ /* 0x100fe2000001081a */
[----:B------:R-:W-:Y:S01]  /*13ac0*/  FMNMX.FTZ R62, R65, R62, !PT ;  /* 0x0000003e413e7209 */ /* 0x000fe20007810000 */
[--C-:B------:R-:W-:Y:S01]  /*13ad0*/  FFMA.FTZ R101, R101, R8, -R26.reuse ;  /* 0x0000000865657223 */ /* 0x100fe2000001081a */
[----:B------:R-:W-:Y:S01]  /*13ae0*/  FSEL R25, R25, -INF , P3 ;  /* 0xff80000019197808 */ /* 0x000fe20001800000 */
[----:B------:R-:W4:Y:S01]  /*13af0*/  MUFU.TANH R6, R6 ;  /* 0x0000000600067308 */ /* 0x000f220000002400 */
[----:B------:R-:W-:Y:S01]  /*13b00*/  FMNMX.FTZ R62, R69, R62, !PT ;  /* 0x0000003e453e7209 */ /* 0x000fe20007810000 */
[-CC-:B------:R-:W-:Y:S01]  /*13b10*/  FFMA.FTZ R165, R27, R8.reuse, -R26.reuse ;  /* 0x000000081ba57223 */ /* 0x180fe2000001081a */
[----:B------:R-:W-:Y:S01]  /*13b20*/  ISETP.GT.AND P3, PT, R34, 0x19, PT ;  /* 0x000000192200780c */ /* 0x000fe20003f64270 */
[--C-:B------:R-:W-:Y:S01]  /*13b30*/  FFMA.FTZ R167, R33, R8, -R26.reuse ;  /* 0x0000000821a77223 */ /* 0x100fe2000001081a */
[----:B------:R-:W-:Y:S01]  /*13b40*/  FMNMX.FTZ R62, R25, R62, !PT ;  /* 0x0000003e193e7209 */ /* 0x000fe20007810000 */
[--C-:B------:R-:W-:Y:S01]  /*13b50*/  FFMA.FTZ R181, R117, R8, -R26.reuse ;  /* 0x0000000875b57223 */ /* 0x100fe2000001081a */
[----:B------:R-:W-:Y:S01]  /*13b60*/  FSEL R71, R20, -INF , P3 ;  /* 0xff80000014477808 */ /* 0x000fe20001800000 */
[----:B------:R-:W4:Y:S01]  /*13b70*/  MUFU.TANH R3, R3 ;  /* 0x0000000300037308 */ /* 0x000f220000002400 */
[----:B------:R-:W-:Y:S01]  /*13b80*/  FMNMX.FTZ R62, R21, R62, !PT ;  /* 0x0000003e153e7209 */ /* 0x000fe20007810000 */
[-CC-:B------:R-:W-:Y:S01]  /*13b90*/  FFMA.FTZ R115, R115, R8.reuse, -R26.reuse ;  /* 0x0000000873737223 */ /* 0x180fe2000001081a */
[C---:B------:R-:W-:Y:S01]  /*13ba0*/  ISETP.GT.AND P3, PT, R34.reuse, 0x21, PT ;  /* 0x000000212200780c */ /* 0x040fe20003f64270 */
[--C-:B------:R-:W-:Y:S01]  /*13bb0*/  FFMA.FTZ R183, R113, R8, -R26.reuse ;  /* 0x0000000871b77223 */ /* 0x100fe2000001081a */
[----:B------:R-:W-:Y:S01]  /*13bc0*/  FMNMX.FTZ R62, R71, R62, !PT ;  /* 0x0000003e473e7209 */ /* 0x000fe20007810000 */
[--C-:B------:R-:W-:Y:S01]  /*13bd0*/  FFMA.FTZ R109, R109, R8, -R26.reuse ;  /* 0x000000086d6d7223 */ /* 0x100fe2000001081a */
[----:B-1----:R-:W-:Y:S01]  /*13be0*/  FSEL R15, R15, -INF , P3 ;  /* 0xff8000000f0f7808 */ /* 0x002fe20001800000 */
[----:B------:R-:W1:Y:S01]  /*13bf0*/  MUFU.TANH R7, R7 ;  /* 0x0000000700077308 */ /* 0x000e620000002400 */
[----:B------:R-:W-:Y:S01]  /*13c00*/  FMNMX.FTZ R62, R13, R62, !PT ;  /* 0x0000003e0d3e7209 */ /* 0x000fe20007810000 */
[-CC-:B------:R-:W-:Y:S01]  /*13c10*/  FFMA.FTZ R177, R107, R8.reuse, -R26.reuse ;  /* 0x000000086bb17223 */ /* 0x180fe2000001081a */
[----:B------:R-:W-:Y:S01]  /*13c20*/  ISETP.GT.AND P3, PT, R34, 0x29, PT ;  /* 0x000000292200780c */ /* 0x000fe20003f64270 */
[-CC-:B------:R-:W-:Y:S01]  /*13c30*/  FFMA.FTZ R105, R105, R8.reuse, -R26.reuse ;  /* 0x0000000869697223 */ /* 0x180fe2000001081a */
[----:B--2---:R-:W-:Y:S01]  /*13c40*/  FSEL R73, R12, -INF , P4 ;  /* 0xff8000000c497808 */ /* 0x004fe20002000000 */
[--C-:B------:R-:W-:Y:S01]  /*13c50*/  FFMA.FTZ R12, R93, R8, -R26.reuse ;  /* 0x000000085d0c7223 */ /* 0x100fe2000001081a */
[----:B------:R-:W-:Y:S01]  /*13c60*/  FMNMX.FTZ R62, R15, R62, !PT ;  /* 0x0000003e0f3e7209 */ /* 0x000fe20007810000 */
[----:B------:R-:W2:Y:S01]  /*13c70*/  MUFU.TANH R11, R11 ;  /* 0x0000000b000b7308 */ /* 0x000ea20000002400 */
[----:B------:R-:W-:Y:S01]  /*13c80*/  ISETP.GT.AND P4, PT, R34, 0x30, PT ;  /* 0x000000302200780c */ /* 0x000fe20003f84270 */
[-CC-:B------:R-:W-:Y:S01]  /*13c90*/  FFMA.FTZ R179, R103, R8.reuse, -R26.reuse ;  /* 0x0000000867b37223 */ /* 0x180fe2000001081a */
[----:B0-----:R-:W-:Y:S01]  /*13ca0*/  FSEL R75, R10, -INF , P3 ;  /* 0xff8000000a4b7808 */ /* 0x001fe20001800000 */
[--C-:B------:R-:W-:Y:S01]  /*13cb0*/  FFMA.FTZ R163, R47, R8, -R26.reuse ;  /* 0x000000082fa37223 */ /* 0x100fe2000001081a */
[----:B------:R-:W-:Y:S01]  /*13cc0*/  FMNMX.FTZ R62, R73, R62, !PT ;  /* 0x0000003e493e7209 */ /* 0x000fe20007810000 */
[-CC-:B------:R-:W-:Y:S01]  /*13cd0*/  FFMA.FTZ R161, R41, R8.reuse, -R26.reuse ;  /* 0x0000000829a17223 */ /* 0x180fe2000001081a */
[C---:B------:R-:W-:Y:S01]  /*13ce0*/  ISETP.GT.AND P3, PT, R34.reuse, 0x31, PT ;  /* 0x000000312200780c */ /* 0x040fe20003f64270 */
[----:B------:R-:W0:Y:S01]  /*13cf0*/  MUFU.TANH R14, R14 ;  /* 0x0000000e000e7308 */ /* 0x000e220000002400 */
[----:B---3--:R-:W-:Y:S01]  /*13d00*/  FSEL R5, R5, -INF , P4 ;  /* 0xff80000005057808 */ /* 0x008fe20002000000 */
[--C-:B------:R-:W-:Y:S01]  /*13d10*/  FFMA.FTZ R157, R53, R8, -R26.reuse ;  /* 0x00000008359d7223 */ /* 0x100fe2000001081a */
[----:B------:R-:W-:Y:S01]  /*13d20*/  FMNMX.FTZ R62, R75, R62, !PT ;  /* 0x0000003e4b3e7209 */ /* 0x000fe20007810000 */
[-CC-:B------:R-:W-:Y:S01]  /*13d30*/  FFMA.FTZ R159, R55, R8.reuse, -R26.reuse ;  /* 0x00000008379f7223 */ /* 0x180fe2000001081a */
[----:B------:R-:W-:Y:S01]  /*13d40*/  ISETP.GT.AND P4, PT, R34, 0x38, PT ;  /* 0x000000382200780c */ /* 0x000fe20003f84270 */
[--C-:B------:R-:W-:Y:S01]  /*13d50*/  FFMA.FTZ R153, R59, R8, -R26.reuse ;  /* 0x000000083b997223 */ /* 0x100fe2000001081a */
[----:B----4-:R-:W-:Y:S01]  /*13d60*/  FSEL R77, R6, -INF , P3 ;  /* 0xff800000064d7808 */ /* 0x010fe20001800000 */
[----:B------:R-:W3:Y:S01]  /*13d70*/  MUFU.TANH R32, R32 ;  /* 0x0000002000207308 */ /* 0x000ee20000002400 */
[----:B------:R-:W-:Y:S01]  /*13d80*/  FMNMX.FTZ R62, R5, R62, !PT ;  /* 0x0000003e053e7209 */ /* 0x000fe20007810000 */
[-CC-:B------:R-:W-:Y:S01]  /*13d90*/  FFMA.FTZ R6, R97, R8.reuse, -R26.reuse ;  /* 0x0000000861067223 */ /* 0x180fe2000001081a */
[C---:B------:R-:W-:Y:S01]  /*13da0*/  ISETP.GT.AND P3, PT, R34.reuse, 0x39, PT ;  /* 0x000000392200780c */ /* 0x040fe20003f64270 */
[-CC-:B------:R-:W-:Y:S01]  /*13db0*/  FFMA.FTZ R67, R67, R8.reuse, -R26.reuse ;  /* 0x0000000843437223 */ /* 0x180fe2000001081a */
[----:B------:R-:W-:Y:S01]  /*13dc0*/  FSEL R3, R3, -INF , P4 ;  /* 0xff80000003037808 */ /* 0x000fe20002000000 */
[----:B------:R-:W-:Y:S01]  /*13dd0*/  FFMA.FTZ R155, R63, R8, -R26 ;  /* 0x000000083f9b7223 */ /* 0x000fe2000001081a */
[----:B------:R-:W-:Y:S01]  /*13de0*/  FMNMX.FTZ R62, R77, R62, !PT ;  /* 0x0000003e4d3e7209 */ /* 0x000fe20007810000 */
[----:B------:R-:W4:Y:S01]  /*13df0*/  MUFU.TANH R36, R36 ;  /* 0x0000002400247308 */ /* 0x000f220000002400 */
[----:B------:R-:W-:-:S02]  /*13e00*/  ISETP.GT.AND P4, PT, R34, 0x40, PT ;  /* 0x000000402200780c */ /* 0x000fc40003f84270 */
[----:B------:R-:W-:Y:S02]  /*13e10*/  CS2R R116, SRZ ;  /* 0x0000000000747805 */ /* 0x000fe4000001ff00 */
[----:B-1----:R-:W-:Y:S02]  /*13e20*/  FSEL R79, R7, -INF , P3 ;  /* 0xff800000074f7808 */ /* 0x002fe40001800000 */
[----:B------:R-:W-:Y:S02]  /*13e30*/  CS2R R112, SRZ ;  /* 0x0000000000707805 */ /* 0x000fe4000001ff00 */
[----:B------:R-:W-:Y:S02]  /*13e40*/  FMNMX.FTZ R62, R3, R62, !PT ;  /* 0x0000003e033e7209 */ /* 0x000fe40007810000 */
[----:B------:R-:W-:Y:S02]  /*13e50*/  CS2R R106, SRZ ;  /* 0x00000000006a7805 */ /* 0x000fe4000001ff00 */
[----:B------:R-:W-:Y:S01]  /*13e60*/  ISETP.GT.AND P3, PT, R34, 0x41, PT ;  /* 0x000000412200780c */ /* 0x000fe20003f64270 */
[----:B------:R-:W1:Y:S01]  /*13e70*/  MUFU.TANH R38, R38 ;  /* 0x0000002600267308 */ /* 0x000e620000002400 */
[----:B--2---:R-:W-:-:S02]  /*13e80*/  FSEL R11, R11, -INF , P4 ;  /* 0xff8000000b0b7808 */ /* 0x004fc40002000000 */
[----:B------:R-:W-:Y:S02]  /*13e90*/  CS2R R102, SRZ ;  /* 0x0000000000667805 */ /* 0x000fe4000001ff00 */
[----:B------:R-:W-:Y:S02]  /*13ea0*/  FMNMX.FTZ R62, R79, R62, !PT ;  /* 0x0000003e4f3e7209 */ /* 0x000fe40007810000 */
[----:B------:R-:W-:Y:S02]  /*13eb0*/  ISETP.GT.AND P4, PT, R34, 0x48, PT ;  /* 0x000000482200780c */ /* 0x000fe40003f84270 */
[----:B0-----:R-:W-:Y:S01]  /*13ec0*/  FSEL R81, R14, -INF , P3 ;  /* 0xff8000000e517808 */ /* 0x001fe20001800000 */
[----:B------:R-:W0:Y:S01]  /*13ed0*/  MUFU.TANH R42, R42 ;  /* 0x0000002a002a7308 */ /* 0x000e220000002400 */
[----:B------:R-:W-:Y:S01]  /*13ee0*/  FMNMX.FTZ R62, R11, R62, !PT ;  /* 0x0000003e0b3e7209 */ /* 0x000fe20007810000 */
[----:B------:R-:W-:Y:S01]  /*13ef0*/  FFMA.FTZ R14, R35, R8, -R26 ;  /* 0x00000008230e7223 */ /* 0x000fe2000001081a */
[----:B------:R-:W-:-:S02]  /*13f00*/  ISETP.GT.AND P3, PT, R34, 0x49, PT ;  /* 0x000000492200780c */ /* 0x000fc40003f64270 */
[----:B---3--:R-:W-:Y:S01]  /*13f10*/  FSEL R85, R32, -INF , P4 ;  /* 0xff80000020557808 */ /* 0x008fe20002000000 */
[--C-:B------:R-:W-:Y:S01]  /*13f20*/  FFMA.FTZ R32, R31, R8, -R26.reuse ;  /* 0x000000081f207223 */ /* 0x100fe2000001081a */
[----:B------:R-:W-:Y:S01]  /*13f30*/  FMNMX.FTZ R62, R81, R62, !PT ;  /* 0x0000003e513e7209 */ /* 0x000fe20007810000 */
[----:B------:R-:W2:Y:S01]  /*13f40*/  MUFU.TANH R40, R40 ;  /* 0x0000002800287308 */ /* 0x000ea20000002400 */
[----:B------:R-:W-:Y:S02]  /*13f50*/  ISETP.GT.AND P4, PT, R34, 0x50, PT ;  /* 0x000000502200780c */ /* 0x000fe40003f84270 */
[----:B----4-:R-:W-:Y:S01]  /*13f60*/  FSEL R83, R36, -INF , P3 ;  /* 0xff80000024537808 */ /* 0x010fe20001800000 */
[--C-:B------:R-:W-:Y:S01]  /*13f70*/  FFMA.FTZ R36, R43, R8, -R26.reuse ;  /* 0x000000082b247223 */ /* 0x100fe2000001081a */
[----:B------:R-:W-:Y:S02]  /*13f80*/  FMNMX.FTZ R62, R85, R62, !PT ;  /* 0x0000003e553e7209 */ /* 0x000fe40007810000 */
[----:B------:R-:W-:Y:S01]  /*13f90*/  ISETP.GT.AND P3, PT, R34, 0x51, PT ;  /* 0x000000512200780c */ /* 0x000fe20003f64270 */
[----:B------:R-:W3:Y:S01]  /*13fa0*/  MUFU.TANH R46, R46 ;  /* 0x0000002e002e7308 */ /* 0x000ee20000002400 */
[----:B-1----:R-:W-:Y:S01]  /*13fb0*/  FSEL R87, R38, -INF , P4 ;  /* 0xff80000026577808 */ /* 0x002fe20002000000 */
[----:B------:R-:W-:Y:S01]  /*13fc0*/  FFMA.FTZ R38, R49, R8, -R26 ;  /* 0x0000000831267223 */ /* 0x000fe2000001081a */
[----:B------:R-:W-:Y:S01]  /*13fd0*/  FMNMX.FTZ R62, R83, R62, !PT ;  /* 0x0000003e533e7209 */ /* 0x000fe20007810000 */
[----:B------:R-:W1:Y:S01]  /*13fe0*/  @P2 LDC R49, c[0x0][0x44c] ;  /* 0x00011300ff312b82 */ /* 0x000e620000000800 */
[----:B------:R-:W-:-:S02]  /*13ff0*/  ISETP.GT.AND P4, PT, R34, 0x58, PT ;  /* 0x000000582200780c */ /* 0x000fc40003f84270 */
[----:B0-----:R-:W-:Y:S01]  /*14000*/  FSEL R45, R42, -INF , P3 ;  /* 0xff8000002a2d7808 */ /* 0x001fe20001800000 */
[----:B------:R-:W0:Y:S01]  /*14010*/  MUFU.TANH R44, R44 ;  /* 0x0000002c002c7308 */ /* 0x000e220000002400 */
[----:B------:R-:W-:Y:S01]  /*14020*/  FMNMX.FTZ R62, R87, R62, !PT ;  /* 0x0000003e573e7209 */ /* 0x000fe20007810000 */
[-CC-:B------:R-:W-:Y:S01]  /*14030*/  FFMA.FTZ R42, R57, R8.reuse, -R26.reuse ;  /* 0x00000008392a7223 */ /* 0x180fe2000001081a */
[----:B------:R-:W-:Y:S02]  /*14040*/  ISETP.GT.AND P3, PT, R34, 0x59, PT ;  /* 0x000000592200780c */ /* 0x000fe40003f64270 */
[----:B--2---:R-:W-:Y:S01]  /*14050*/  FSEL R93, R40, -INF , P4 ;  /* 0xff800000285d7808 */ /* 0x004fe20002000000 */
[----:B------:R-:W-:Y:S01]  /*14060*/  FFMA.FTZ R40, R51, R8, -R26 ;  /* 0x0000000833287223 */ /* 0x000fe2000001081a */
[----:B------:R-:W-:Y:S01]  /*14070*/  FMNMX.FTZ R62, R45, R62, !PT ;  /* 0x0000003e2d3e7209 */ /* 0x000fe20007810000 */
[----:B------:R-:W2:Y:S01]  /*14080*/  MUFU.TANH R50, R50 ;  /* 0x0000003200327308 */ /* 0x000ea20000002400 */
[----:B------:R-:W-:Y:S01]  /*14090*/  ISETP.GT.AND P4, PT, R34, 0x60, PT ;  /* 0x000000602200780c */ /* 0x000fe20003f84270 */
[----:B------:R-:W4:Y:S01]  /*140a0*/  @P2 LDC R51, c[0x0][0x450] ;  /* 0x00011400ff332b82 */ /* 0x000f220000000800 */
[----:B---3--:R-:W-:-:S02]  /*140b0*/  FSEL R35, R46, -INF , P3 ;  /* 0xff8000002e237808 */ /* 0x008fc40001800000 */
[----:B------:R-:W-:Y:S02]  /*140c0*/  FMNMX.FTZ R62, R93, R62, !PT ;  /* 0x0000003e5d3e7209 */ /* 0x000fe40007810000 */
[----:B------:R-:W-:Y:S01]  /*140d0*/  ISETP.GT.AND P3, PT, R34, 0x61, PT ;  /* 0x000000612200780c */ /* 0x000fe20003f64270 */
[----:B------:R-:W3:Y:S01]  /*140e0*/  MUFU.TANH R48, R48 ;  /* 0x0000003000307308 */ /* 0x000ee20000002400 */
[----:B0-----:R-:W-:Y:S02]  /*140f0*/  FSEL R95, R44, -INF , P4 ;  /* 0xff8000002c5f7808 */ /* 0x001fe40002000000 */
[----:B------:R-:W-:Y:S02]  /*14100*/  FMNMX.FTZ R62, R35, R62, !PT ;  /* 0x0000003e233e7209 */ /* 0x000fe40007810000 */
[----:B------:R-:W-:Y:S02]  /*14110*/  ISETP.GT.AND P4, PT, R34, 0x68, PT ;  /* 0x000000682200780c */ /* 0x000fe40003f84270 */
[----:B------:R-:W-:Y:S01]  /*14120*/  FMNMX.FTZ R62, R95, R62, !PT ;  /* 0x0000003e5f3e7209 */ /* 0x000fe20007810000 */
[----:B------:R-:W0:Y:S01]  /*14130*/  MUFU.TANH R52, R52 ;  /* 0x0000003400347308 */ /* 0x000e220000002400 */
[----:B--2---:R-:W-:-:S02]  /*14140*/  FSEL R37, R50, -INF , P3 ;  /* 0xff80000032257808 */ /* 0x004fc40001800000 */
[----:B------:R-:W-:Y:S02]  /*14150*/  ISETP.GT.AND P3, PT, R34, 0x69, PT ;  /* 0x000000692200780c */ /* 0x000fe40003f64270 */
[----:B------:R-:W-:-:S03]  /*14160*/  FMNMX.FTZ R62, R37, R62, !PT ;  /* 0x0000003e253e7209 */ /* 0x000fc60007810000 */
[----:B------:R-:W2:Y:S01]  /*14170*/  MUFU.TANH R54, R54 ;  /* 0x0000003600367308 */ /* 0x000ea20000002400 */
[----:B---3--:R-:W-:Y:S02]  /*14180*/  FSEL R97, R48, -INF , P4 ;  /* 0xff80000030617808 */ /* 0x008fe40002000000 */
[----:B------:R-:W-:Y:S02]  /*14190*/  ISETP.GT.AND P4, PT, R34, 0x70, PT ;  /* 0x000000702200780c */ /* 0x000fe40003f84270 */
[----:B------:R-:W-:-:S03]  /*141a0*/  FMNMX.FTZ R62, R97, R62, !PT ;  /* 0x0000003e613e7209 */ /* 0x000fc60007810000 */
[----:B------:R-:W3:Y:S01]  /*141b0*/  MUFU.TANH R56, R56 ;  /* 0x0000003800387308 */ /* 0x000ee20000002400 */
[----:B0-----:R-:W-:Y:S02]  /*141c0*/  FSEL R29, R52, -INF , P3 ;  /* 0xff800000341d7808 */ /* 0x001fe40001800000 */
[----:B------:R-:W-:Y:S02]  /*141d0*/  ISETP.GT.AND P3, PT, R34, 0x71, PT ;  /* 0x000000712200780c */ /* 0x000fe40003f64270 */
[----:B------:R-:W-:-:S03]  /*141e0*/  FMNMX.FTZ R62, R29, R62, !PT ;  /* 0x0000003e1d3e7209 */ /* 0x000fc60007810000 */
[----:B------:R-:W0:Y:S01]  /*141f0*/  MUFU.TANH R58, R58 ;  /* 0x0000003a003a7308 */ /* 0x000e220000002400 */
[----:B--2---:R-:W-:Y:S02]  /*14200*/  FSEL R99, R54, -INF , P4 ;  /* 0xff80000036637808 */ /* 0x004fe40002000000 */
[----:B------:R-:W-:Y:S02]  /*14210*/  ISETP.GT.AND P4, PT, R34, 0x78, PT ;  /* 0x000000782200780c */ /* 0x000fe40003f84270 */
[----:B------:R-:W-:-:S03]  /*14220*/  FMNMX.FTZ R62, R99, R62, !PT ;  /* 0x0000003e633e7209 */ /* 0x000fc60007810000 */
[----:B------:R-:W2:Y:S01]  /*14230*/  MUFU.TANH R60, R60 ;  /* 0x0000003c003c7308 */ /* 0x000ea20000002400 */
[----:B---3--:R-:W-:Y:S02]  /*14240*/  FSEL R27, R56, -INF , P3 ;  /* 0xff800000381b7808 */ /* 0x008fe40001800000 */
[----:B------:R-:W-:Y:S01]  /*14250*/  ISETP.GT.AND P3, PT, R34, 0x79, PT ;  /* 0x000000792200780c */ /* 0x000fe20003f64270 */
[--C-:B------:R-:W-:Y:S01]  /*14260*/  FFMA.FTZ R34, R39, R8, -R26.reuse ;  /* 0x0000000827227223 */ /* 0x100fe2000001081a */
[----:B------:R-:W-:Y:S01]  /*14270*/  FMNMX.FTZ R62, R27, R62, !PT ;  /* 0x0000003e1b3e7209 */ /* 0x000fe20007810000 */
[----:B------:R-:W-:Y:S02]  /*14280*/  FFMA.FTZ R26, R61, R8, -R26 ;  /* 0x000000083d1a7223 */ /* 0x000fe4000001081a */
[----:B------:R0:W-:Y:S08]  /*14290*/  MUFU.EX2 R10, R101 ;  /* 0x00000065000a7308 */ /* 0x0001f00000000800 */
[----:B------:R-:W-:Y:S01]  /*142a0*/  MUFU.EX2 R181, R181 ;  /* 0x000000b500b57308 */ /* 0x000fe20000000800 */
[----:B0-----:R-:W-:-:S02]  /*142b0*/  FSEL R101, R58, -INF , P4 ;  /* 0xff8000003a657808 */ /* 0x001fc40002000000 */
[----:B--2---:R-:W-:Y:S02]  /*142c0*/  FSEL R31, R60, -INF , P3 ;  /* 0xff8000003c1f7808 */ /* 0x004fe40001800000 */
[----:B------:R-:W-:-:S03]  /*142d0*/  FMNMX.FTZ R62, R101, R62, !PT ;  /* 0x0000003e653e7209 */ /* 0x000fc60007810000 */
[----:B------:R0:W2:Y:S01]  /*142e0*/  MUFU.EX2 R30, R115 ;  /* 0x00000073001e7308 */ /* 0x0000a20000000800 */
[----:B------:R-:W-:-:S05]  /*142f0*/  FMNMX.FTZ R62, R31, R62, !PT ;  /* 0x0000003e1f3e7209 */ /* 0x000fca0007810000 */
[----:B------:R-:W3:Y:S02]  /*14300*/  SHFL.BFLY PT, R7, R62, 0x2, 0x1f ;  /* 0x0c401f003e077f89 */ /* 0x000ee400000e0000 */
[----:B------:R-:W1:Y:S01]  /*14310*/  MUFU.EX2 R183, R183 ;  /* 0x000000b700b77308 */ /* 0x000e620000000800 */
[----:B0-----:R-:W-:-:S07]  /*14320*/  CS2R R114, SRZ ;  /* 0x0000000000727805 */ /* 0x001fce000001ff00 */
[----:B------:R0:W4:Y:S01]  /*14330*/  MUFU.EX2 R28, R109 ;  /* 0x0000006d001c7308 */ /* 0x0001220000000800 */
[----:B--2---:R-:W-:Y:S01]  /*14340*/  FADD.FTZ R48, R181, R30 ;  /* 0x0000001eb5307221 */ /* 0x004fe20000010000 */
[----:B------:R-:W-:-:S06]  /*14350*/  F2FP.F16.F32.PACK_AB R181, R30, R181 ;  /* 0x000000b51eb5723e */ /* 0x000fcc00000000ff */
[----:B------:R-:W2:Y:S01]  /*14360*/  MUFU.EX2 R177, R177 ;  /* 0x000000b100b17308 */ /* 0x000ea20000000800 */
[----:B0-----:R-:W-:Y:S02]  /*14370*/  CS2R R108, SRZ ;  /* 0x00000000006c7805 */ /* 0x001fe4000001ff00 */
[----:B---3--:R-:W-:-:S05]  /*14380*/  FMNMX.FTZ R33, R62, R7, !PT ;  /* 0x000000073e217209 */ /* 0x008fca0007810000 */
[----:B------:R0:W3:Y:S01]  /*14390*/  MUFU.EX2 R20, R105 ;  /* 0x0000006900147308 */ /* 0x0000e20000000800 */
[----:B------:R-:W1:Y:S07]  /*143a0*/  SHFL.BFLY PT, R44, R33, 0x1, 0x1f ;  /* 0x0c201f00212c7f89 */ /* 0x000e6e00000e0000 */
[----:B------:R-:W3:Y:S01]  /*143b0*/  MUFU.EX2 R179, R179 ;  /* 0x000000b300b37308 */ /* 0x000ee20000000800 */
[----:B0-----:R-:W-:-:S07]  /*143c0*/  CS2R R104, SRZ ;  /* 0x0000000000687805 */ /* 0x001fce000001ff00 */
[----:B------:R-:W0:Y:S08]  /*143d0*/  MUFU.EX2 R173, R173 ;  /* 0x000000ad00ad7308 */ /* 0x000e300000000800 */
[----:B------:R-:W-:Y:S01]  /*143e0*/  MUFU.EX2 R6, R6 ;  /* 0x0000000600067308 */ /* 0x000fe20000000800 */
[----:B-1----:R-:W-:-:S04]  /*143f0*/  FMNMX.FTZ R7, R33, R44, !PT ;  /* 0x0000002c21077209 */ /* 0x002fc80007810000 */
        /* <DEDUP_REMOVED lines=8> */
[-C--:B------:R-:W-:Y:S01]  /*14480*/  FFMA.FTZ R168, R5, R8.reuse, -R46 ;  /* 0x0000000805a87223 */ /* 0x080fe2000001082e */
[----:B------:R-:W-:Y:S01]  /*14490*/  FADD.FTZ R5, R183, R48 ;  /* 0x00000030b7057221 */ /* 0x000fe20000010000 */
[-CC-:B------:R-:W-:Y:S01]  /*144a0*/  FFMA.FTZ R39, R65, R8.reuse, -R46.reuse ;  /* 0x0000000841277223 */ /* 0x180fe2000001082e */
[-CC-:B------:R-:W-:Y:S01]  /*144b0*/  FFMA.FTZ R176, R69, R8.reuse, -R46.reuse ;  /* 0x0000000845b07223 */ /* 0x180fe2000001082e */
[----:B------:R-:W-:Y:S01]  /*144c0*/  MUFU.EX2 R180, R180 ;  /* 0x000000b400b47308 */ /* 0x000fe20000000800 */
[----:B----4-:R-:W-:Y:S01]  /*144d0*/  FADD.FTZ R48, R28, R5 ;  /* 0x000000051c307221 */ /* 0x010fe20000010000 */
[-CC-:B------:R-:W-:Y:S01]  /*144e0*/  FFMA.FTZ R25, R25, R8.reuse, -R46.reuse ;  /* 0x0000000819197223 */ /* 0x180fe2000001082e */
[-CC-:B------:R-:W-:Y:S01]  /*144f0*/  FFMA.FTZ R178, R21, R8.reuse, -R46.reuse ;  /* 0x0000000815b27223 */ /* 0x180fe2000001082e */
[-C--:B------:R-:W-:Y:S01]  /*14500*/  FFMA.FTZ R21, R71, R8.reuse, -R46 ;  /* 0x0000000847157223 */ /* 0x080fe2000001082e */
[----:B--2---:R-:W-:Y:S01]  /*14510*/  FADD.FTZ R5, R177, R48 ;  /* 0x00000030b1057221 */ /* 0x004fe20000010000 */
[-CC-:B------:R-:W-:Y:S01]  /*14520*/  FFMA.FTZ R172, R13, R8.reuse, -R46.reuse ;  /* 0x000000080dac7223 */ /* 0x180fe2000001082e */
[-CC-:B------:R-:W-:Y:S01]  /*14530*/  FFMA.FTZ R13, R15, R8.reuse, -R46.reuse ;  /* 0x000000080f0d7223 */ /* 0x180fe2000001082e */
[----:B------:R-:W1:Y:S01]  /*14540*/  MUFU.EX2 R33, R33 ;  /* 0x0000002100217308 */ /* 0x000e620000000800 */
[----:B---3--:R-:W-:Y:S01]  /*14550*/  FADD.FTZ R48, R20, R5 ;  /* 0x0000000514307221 */ /* 0x008fe20000010000 */
[-CC-:B------:R-:W-:Y:S01]  /*14560*/  FFMA.FTZ R174, R73, R8.reuse, -R46.reuse ;  /* 0x0000000849ae7223 */ /* 0x180fe2000001082e */
[-CC-:B------:R-:W-:Y:S01]  /*14570*/  FFMA.FTZ R15, R75, R8.reuse, -R46.reuse ;  /* 0x000000084b0f7223 */ /* 0x180fe2000001082e */
[-C--:B------:R-:W-:Y:S01]  /*14580*/  FFMA.FTZ R41, R77, R8.reuse, -R46 ;  /* 0x000000084d297223 */ /* 0x080fe2000001082e */
[----:B------:R-:W-:Y:S01]  /*14590*/  FADD.FTZ R43, R179, R48 ;  /* 0x00000030b32b7221 */ /* 0x000fe20000010000 */
[-CC-:B------:R-:W-:Y:S01]  /*145a0*/  FFMA.FTZ R170, R3, R8.reuse, -R46.reuse ;  /* 0x0000000803aa7223 */ /* 0x180fe2000001082e */
[-CC-:B------:R-:W-:Y:S01]  /*145b0*/  FFMA.FTZ R3, R79, R8.reuse, -R46.reuse ;  /* 0x000000084f037223 */ /* 0x180fe2000001082e */
[----:B------:R-:W2:Y:S01]  /*145c0*/  MUFU.EX2 R182, R182 ;  /* 0x000000b600b67308 */ /* 0x000ea20000000800 */
[----:B------:R-:W-:Y:S01]  /*145d0*/  FADD.FTZ R50, R10, R43 ;  /* 0x0000002b0a327221 */ /* 0x000fe20000010000 */
[-CC-:B------:R-:W-:Y:S01]  /*145e0*/  FFMA.FTZ R164, R11, R8.reuse, -R46.reuse ;  /* 0x000000080ba47223 */ /* 0x180fe2000001082e */
[-CC-:B------:R-:W-:Y:S01]  /*145f0*/  FFMA.FTZ R11, R81, R8.reuse, -R46.reuse ;  /* 0x00000008510b7223 */ /* 0x180fe2000001082e */
[----:B------:R-:W-:Y:S01]  /*14600*/  FFMA.FTZ R166, R85, R8, -R46 ;  /* 0x0000000855a67223 */ /* 0x000fe2000001082e */
[----:B0-----:R-:W-:Y:S01]  /*14610*/  FADD.FTZ R47, R173, R50 ;  /* 0x00000032ad2f7221 */ /* 0x001fe20000010000 */
[----:B------:R-:W-:-:S04]  /*14620*/  @P2 IMAD.HI.U32 R50, R200, R49, RZ ;  /* 0x00000031c8322227 */ /* 0x000fc800078e00ff */
[-C--:B------:R-:W-:Y:S01]  /*14630*/  FFMA.FTZ R43, R83, R8.reuse, -R46 ;  /* 0x00000008532b7223 */ /* 0x080fe2000001082e */
[----:B------:R-:W0:Y:S01]  /*14640*/  MUFU.EX2 R39, R39 ;  /* 0x0000002700277308 */ /* 0x000e220000000800 */
[----:B-1----:R-:W-:Y:S01]  /*14650*/  FADD.FTZ R5, R180, R33 ;  /* 0x00000021b4057221 */ /* 0x002fe20000010000 */
[----:B------:R-:W-:Y:S01]  /*14660*/  IMAD.MOV.U32 R49, RZ, RZ, R200 ;  /* 0x000000ffff317224 */ /* 0x000fe200078e00c8 */
[----:B------:R-:W-:Y:S01]  /*14670*/  @P2 SHF.R.U32.HI R49, RZ, R51, R50 ;  /* 0x00000033ff312219 */ /* 0x000fe20000011632 */
[-CC-:B------:R-:W-:Y:S01]  /*14680*/  FFMA.FTZ R160, R87, R8.reuse, -R46.reuse ;  /* 0x0000000857a07223 */ /* 0x180fe2000001082e */
[-CC-:B------:R-:W-:Y:S01]  /*14690*/  FFMA.FTZ R45, R45, R8.reuse, -R46.reuse ;  /* 0x000000082d2d7223 */ /* 0x180fe2000001082e */
[--C-:B------:R-:W-:Y:S01]  /*146a0*/  FFMA.FTZ R162, R93, R8, -R46.reuse ;  /* 0x000000085da27223 */ /* 0x100fe2000001082e */
[----:B------:R-:W-:Y:S01]  /*146b0*/  IADD3 R50, R49, R202, -R201 ;  /* 0x000000ca31327210 */ /* 0x000fe20007ffe8c9 */
[----:B------:R-:W1:Y:S01]  /*146c0*/  MUFU.EX2 R176, R176 ;  /* 0x000000b000b07308 */ /* 0x000e620000000800 */
[----:B--2---:R-:W-:Y:S01]  /*146d0*/  FADD.FTZ R48, R182, R5 ;  /* 0x00000005b6307221 */ /* 0x004fe20000010000 */
[-CC-:B------:R-:W-:Y:S01]  /*146e0*/  FFMA.FTZ R35, R35, R8.reuse, -R46.reuse ;  /* 0x0000000823237223 */ /* 0x180fe2000001082e */
[-CC-:B------:R-:W-:Y:S01]  /*146f0*/  FFMA.FTZ R156, R95, R8.reuse, -R46.reuse ;  /* 0x000000085f9c7223 */ /* 0x180fe2000001082e */
[-CC-:B------:R-:W-:Y:S01]  /*14700*/  FFMA.FTZ R37, R37, R8.reuse, -R46.reuse ;  /* 0x0000000825257223 */ /* 0x180fe2000001082e */
[-CC-:B------:R-:W-:Y:S01]  /*14710*/  FFMA.FTZ R97, R97, R8.reuse, -R46.reuse ;  /* 0x0000000861617223 */ /* 0x180fe2000001082e */
[-CC-:B------:R-:W-:Y:S01]  /*14720*/  FFMA.FTZ R29, R29, R8.reuse, -R46.reuse ;  /* 0x000000081d1d7223 */ /* 0x180fe2000001082e */
[-C--:B------:R-:W-:Y:S01]  /*14730*/  FFMA.FTZ R99, R99, R8.reuse, -R46 ;  /* 0x0000000863637223 */ /* 0x080fe2000001082e */
[----:B------:R-:W2:Y:S01]  /*14740*/  MUFU.EX2 R25, R25 ;  /* 0x0000001900197308 */ /* 0x000ea20000000800 */
[----:B0-----:R-:W-:Y:S01]  /*14750*/  FADD.FTZ R5, R39, R48 ;  /* 0x0000003027057221 */ /* 0x001fe20000010000 */
[----:B------:R-:W-:Y:S01]  /*14760*/  FADD.FTZ R48, R6, R47 ;  /* 0x0000002f06307221 */ /* 0x000fe20000010000 */
[-CC-:B------:R-:W-:Y:S01]  /*14770*/  FFMA.FTZ R101, R101, R8.reuse, -R46.reuse ;  /* 0x0000000865657223 */ /* 0x180fe2000001082e */
[----:B------:R-:W-:Y:S01]  /*14780*/  FFMA.FTZ R31, R31, R8, -R46 ;  /* 0x000000081f1f7223 */ /* 0x000fe2000001082e */
[----:B------:R-:W-:Y:S01]  /*14790*/  F2FP.F16.F32.PACK_AB R177, R20, R177 ;  /* 0x000000b114b1723e */ /* 0x000fe200000000ff */
[----:B------:R-:W-:Y:S01]  /*147a0*/  FADD.FTZ R47, R175, R48 ;  /* 0x00000030af2f7221 */ /* 0x000fe20000010000 */
[----:B------:R-:W-:Y:S01]  /*147b0*/  F2FP.F16.F32.PACK_AB R173, R6, R173 ;  /* 0x000000ad06ad723e */ /* 0x000fe200000000ff */
[----:B------:R-:W0:Y:S01]  /*147c0*/  MUFU.EX2 R178, R178 ;  /* 0x000000b200b27308 */ /* 0x000e220000000800 */
[----:B-1----:R-:W-:Y:S01]  /*147d0*/  FADD.FTZ R0, R176, R5 ;  /* 0x00000005b0007221 */ /* 0x002fe20000010000 */
[----:B------:R-:W-:Y:S01]  /*147e0*/  FADD.FTZ R48, R12, R47 ;  /* 0x0000002f0c307221 */ /* 0x000fe20000010000 */
[----:B------:R-:W-:-:S02]  /*147f0*/  SHF.R.S32.HI R53, RZ, 0x1f, R50 ;  /* 0x0000001fff357819 */ /* 0x000fc40000011432 */
[----:B------:R-:W-:Y:S02]  /*14800*/  CS2R R94, SRZ ;  /* 0x00000000005e7805 */ /* 0x000fe4000001ff00 */
[----:B------:R-:W-:Y:S01]  /*14810*/  F2FP.F16.F32.PACK_AB R175, R12, R175 ;  /* 0x000000af0caf723e */ /* 0x000fe200000000ff */
[----:B------:R-:W-:Y:S01]  /*14820*/  VIADD R12, R88, 0xfffffffe ;  /* 0xfffffffe580c7836 */ /* 0x000fe20000000000 */
[----:B------:R-:W-:Y:S01]  /*14830*/  F2FP.F16.F32.PACK_AB R183, R28, R183 ;  /* 0x000000b71cb7723e */ /* 0x000fe200000000ff */
[----:B------:R-:W1:Y:S01]  /*14840*/  MUFU.EX2 R169, R169 ;  /* 0x000000a900a97308 */ /* 0x000e620000000800 */
[----:B--2---:R-:W-:Y:S01]  /*14850*/  FADD.FTZ R5, R25, R0 ;  /* 0x0000000019057221 */ /* 0x004fe20000010000 */
[----:B------:R-:W-:Y:S02]  /*14860*/  F2FP.F16.F32.PACK_AB R179, R10, R179 ;  /* 0x000000b30ab3723e */ /* 0x000fe400000000ff */
[----:B------:R-:W-:Y:S02]  /*14870*/  CS2R R92, SRZ ;  /* 0x00000000005c7805 */ /* 0x000fe4000001ff00 */
[----:B------:R-:W-:-:S02]  /*14880*/  F2FP.F16.F32.PACK_AB R180, R33, R180 ;  /* 0x000000b421b4723e */ /* 0x000fc400000000ff */
[----:B------:R-:W-:Y:S02]  /*14890*/  CS2R R90, SRZ ;  /* 0x00000000005a7805 */ /* 0x000fe4000001ff00 */
[----:B------:R-:W-:Y:S02]  /*148a0*/  F2FP.F16.F32.PACK_AB R182, R39, R182 ;  /* 0x000000b627b6723e */ /* 0x000fe400000000ff */
[----:B------:R-:W-:Y:S01]  /*148b0*/  CS2R R88, SRZ ;  /* 0x0000000000587805 */ /* 0x000fe2000001ff00 */
[----:B------:R-:W2:Y:S01]  /*148c0*/  MUFU.EX2 R21, R21 ;  /* 0x0000001500157308 */ /* 0x000ea20000000800 */
[----:B0-----:R-:W-:Y:S01]  /*148d0*/  FADD.FTZ R0, R178, R5 ;  /* 0x00000005b2007221 */ /* 0x001fe20000010000 */
[----:B------:R-:W-:Y:S02]  /*148e0*/  F2FP.F16.F32.PACK_AB R176, R25, R176 ;  /* 0x000000b019b0723e */ /* 0x000fe400000000ff */
[----:B------:R-:W-:-:S04]  /*148f0*/  MOV R87, 0x3f800000 ;  /* 0x3f80000000577802 */ /* 0x000fc80000000f00 */
        /* <DEDUP_REMOVED lines=27> */
[----:B------:R-:W-:Y:S01]  /*14ab0*/  FFMA.FTZ R47, R27, R8, -R46 ;  /* 0x000000081b2f7223 */ /* 0x000fe2000001082e */
[----:B------:R-:W-:-:S05]  /*14ac0*/  F2FP.F16.F32.PACK_AB R165, R32, R165 ;  /* 0x000000a520a5723e */ /* 0x000fca00000000ff */
        /* <DEDUP_REMOVED lines=11> */
[----:B-1----:R-:W-:Y:S01]  /*14b80*/  FADD.FTZ R0, R170, R5 ;  /* 0x00000005aa007221 */ /* 0x002fe20000010000 */
[----:B------:R-:W-:-:S06]  /*14b90*/  LEA.HI R5, R53, R50, RZ, 0x7 ;  /* 0x0000003235057211 */ /* 0x000fcc00078f38ff */
        /* <DEDUP_REMOVED lines=21> */
[----:B-1----:R-:W-:Y:S01]  /*14cf0*/  FADD.FTZ R49, R157, R20 ;  /* 0x000000149d317221 */ /* 0x002fe20000010000 */
[----:B------:R-:W-:-:S06]  /*14d00*/  IMAD.MOV.U32 R20, RZ, RZ, 0x3f800000 ;  /* 0x3f800000ff147424 */ /* 0x000fcc00078e00ff */
[----:B------:R-:W-:Y:S01]  /*14d10*/  MUFU.EX2 R160, R160 ;  /* 0x000000a000a07308 */ /* 0x000fe20000000800 */
[----:B--2---:R-:W-:-:S07]  /*14d20*/  F2FP.F16.F32.PACK_AB R166, R43, R166 ;  /* 0x000000a62ba6723e */ /* 0x004fce00000000ff */
[----:B------:R-:W1:Y:S01]  /*14d30*/  MUFU.EX2 R159, R159 ;  /* 0x0000009f009f7308 */ /* 0x000e620000000800 */
[C---:B0-----:R-:W-:Y:S01]  /*14d40*/  FADD.FTZ R6, R40.reuse, R49 ;  /* 0x0000003128067221 */ /* 0x041fe20000010000 */
[----:B------:R-:W-:-:S06]  /*14d50*/  F2FP.F16.F32.PACK_AB R157, R40, R157 ;  /* 0x0000009d289d723e */ /* 0x000fcc00000000ff */
[----:B------:R-:W-:Y:S08]  /*14d60*/  MUFU.EX2 R45, R45 ;  /* 0x0000002d002d7308 */ /* 0x000ff00000000800 */
[----:B------:R-:W0:Y:S01]  /*14d70*/  MUFU.EX2 R42, R42 ;  /* 0x0000002a002a7308 */ /* 0x000e220000000800 */
[----:B-1----:R-:W-:-:S07]  /*14d80*/  FADD.FTZ R49, R159, R6 ;  /* 0x000000069f317221 */ /* 0x002fce0000010000 */
[----:B------:R-:W1:Y:S08]  /*14d90*/  MUFU.EX2 R162, R162 ;  /* 0x000000a200a27308 */ /* 0x000e700000000800 */
[----:B------:R-:W2:Y:S01]  /*14da0*/  MUFU.EX2 R153, R153 ;  /* 0x0000009900997308 */ /* 0x000ea20000000800 */
[C---:B0-----:R-:W-:Y:S01]  /*14db0*/  FADD.FTZ R6, R42.reuse, R49 ;  /* 0x000000312a067221 */ /* 0x041fe20000010000 */
[----:B------:R-:W-:-:S06]  /*14dc0*/  F2FP.F16.F32.PACK_AB R159, R42, R159 ;  /* 0x0000009f2a9f723e */ /* 0x000fcc00000000ff */
[----:B------:R-:W0:Y:S08]  /*14dd0*/  MUFU.EX2 R35, R35 ;  /* 0x0000002300237308 */ /* 0x000e300000000800 */
[----:B------:R3:W-:Y:S08]  /*14de0*/  MUFU.EX2 R27, R37 ;  /* 0x00000025001b7308 */ /* 0x0007f00000000800 */
[----:B------:R-:W4:Y:S01]  /*14df0*/  MUFU.EX2 R44, R67 ;  /* 0x00000043002c7308 */ /* 0x000f220000000800 */
[----:B---3--:R-:W-:-:S04]  /*14e00*/  FADD.FTZ R37, R43, R0 ;  /* 0x000000002b257221 */ /* 0x008fc80000010000 */
[----:B------:R-:W-:Y:S01]  /*14e10*/  FADD.FTZ R0, R160, R37 ;  /* 0x00000025a0007221 */ /* 0x000fe20000010000 */
[C---:B------:R-:W-:Y:S02]  /*14e20*/  F2FP.F16.F32.PACK_AB R160, R45.reuse, R160 ;  /* 0x000000a02da0723e */ /* 0x040fe400000000ff */
[----:B------:R-:W3:Y:S01]  /*14e30*/  MUFU.EX2 R156, R156 ;  /* 0x0000009c009c7308 */ /* 0x000ee20000000800 */
[----:B------:R-:W-:-:S04]  /*14e40*/  FADD.FTZ R37, R45, R0 ;  /* 0x000000002d257221 */ /* 0x000fc80000010000 */
[----:B-1----:R-:W-:Y:S01]  /*14e50*/  FADD.FTZ R0, R162, R37 ;  /* 0x00000025a2007221 */ /* 0x002fe20000010000 */
[----:B--2---:R-:W-:Y:S01]  /*14e60*/  FADD.FTZ R37, R153, R6 ;  /* 0x0000000699257221 */ /* 0x004fe20000010000 */
[----:B0-----:R-:W-:Y:S01]  /*14e70*/  F2FP.F16.F32.PACK_AB R162, R35, R162 ;  /* 0x000000a223a2723e */ /* 0x001fe200000000ff */
[----:B------:R-:W0:Y:S01]  /*14e80*/  MUFU.EX2 R155, R155 ;  /* 0x0000009b009b7308 */ /* 0x000e220000000800 */
[C---:B----4-:R-:W-:Y:S01]  /*14e90*/  F2FP.F16.F32.PACK_AB R153, R44.reuse, R153 ;  /* 0x000000992c99723e */ /* 0x050fe200000000ff */
[----:B------:R-:W-:-:S06]  /*14ea0*/  FADD.FTZ R6, R44, R37 ;  /* 0x000000252c067221 */ /* 0x000fcc0000010000 */
[----:B------:R-:W1:Y:S08]  /*14eb0*/  MUFU.EX2 R26, R26 ;  /* 0x0000001a001a7308 */ /* 0x000e700000000800 */
[----:B------:R-:W2:Y:S08]  /*14ec0*/  MUFU.EX2 R97, R97 ;  /* 0x0000006100617308 */ /* 0x000eb00000000800 */
[----:B------:R4:W2:Y:S08]  /*14ed0*/  MUFU.EX2 R158, R29 ;  /* 0x0000001d009e7308 */ /* 0x0008b00000000800 */
[----:B------:R-:W2:Y:S01]  /*14ee0*/  MUFU.EX2 R99, R99 ;  /* 0x0000006300637308 */ /* 0x000ea20000000800 */
[----:B----4-:R-:W-:-:S04]  /*14ef0*/  FADD.FTZ R29, R35, R0 ;  /* 0x00000000231d7221 */ /* 0x010fc80000010000 */
[----:B---3--:R-:W-:Y:S01]  /*14f00*/  FADD.FTZ R0, R156, R29 ;  /* 0x0000001d9c007221 */ /* 0x008fe20000010000 */
[----:B0-----:R-:W-:Y:S01]  /*14f10*/  FADD.FTZ R29, R155, R6 ;  /* 0x000000069b1d7221 */ /* 0x001fe20000010000 */
[C---:B-1----:R-:W-:Y:S01]  /*14f20*/  F2FP.F16.F32.PACK_AB R155, R26.reuse, R155 ;  /* 0x0000009b1a9b723e */ /* 0x042fe200000000ff */
[----:B------:R-:W0:Y:S01]  /*14f30*/  MUFU.EX2 R152, R47 ;  /* 0x0000002f00987308 */ /* 0x000e220000000800 */
[C---:B------:R-:W-:Y:S01]  /*14f40*/  FADD.FTZ R6, R27.reuse, R0 ;  /* 0x000000001b067221 */ /* 0x040fe20000010000 */
[----:B------:R-:W-:Y:S01]  /*14f50*/  FADD.FTZ R0, R26, R29 ;  /* 0x0000001d1a007221 */ /* 0x000fe20000010000 */
[----:B------:R-:W-:Y:S02]  /*14f60*/  F2FP.F16.F32.PACK_AB R156, R27, R156 ;  /* 0x0000009c1b9c723e */ /* 0x000fe400000000ff */
[----:B--2---:R-:W-:-:S03]  /*14f70*/  FADD.FTZ R29, R97, R6 ;  /* 0x00000006611d7221 */ /* 0x004fc60000010000 */
[----:B------:R-:W1:Y:S01]  /*14f80*/  MUFU.EX2 R101, R101 ;  /* 0x0000006500657308 */ /* 0x000e620000000800 */
[C---:B------:R-:W-:Y:S01]  /*14f90*/  FADD.FTZ R6, R158.reuse, R29 ;  /* 0x0000001d9e067221 */ /* 0x040fe20000010000 */
[----:B------:R-:W-:Y:S02]  /*14fa0*/  F2FP.F16.F32.PACK_AB R158, R158, R97 ;  /* 0x000000619e9e723e */ /* 0x000fe400000000ff */
[----:B------:R-:W-:Y:S01]  /*14fb0*/  CS2R R96, SRZ ;  /* 0x0000000000607805 */ /* 0x000fe2000001ff00 */
[----:B------:R-:W-:-:S03]  /*14fc0*/  FADD.FTZ R13, R99, R6 ;  /* 0x00000006630d7221 */ /* 0x000fc60000010000 */
[----:B------:R-:W2:Y:S01]  /*14fd0*/  MUFU.EX2 R154, R31 ;  /* 0x0000001f009a7308 */ /* 0x000ea20000000800 */
[C---:B0-----:R-:W-:Y:S01]  /*14fe0*/  FADD.FTZ R6, R152.reuse, R13 ;  /* 0x0000000d98067221 */ /* 0x041fe20000010000 */
[----:B------:R-:W-:Y:S02]  /*14ff0*/  F2FP.F16.F32.PACK_AB R152, R152, R99 ;  /* 0x000000639898723e */ /* 0x000fe400000000ff */
[----:B------:R-:W-:Y:S01]  /*15000*/  CS2R R98, SRZ ;  /* 0x0000000000627805 */ /* 0x000fe2000001ff00 */
[----:B-1----:R-:W-:Y:S01]  /*15010*/  FADD.FTZ R3, R101, R6 ;  /* 0x0000000665037221 */ /* 0x002fe20000010000 */
[----:B------:R-:W-:-:S04]  /*15020*/  SHF.R.S32.HI R6, RZ, 0x7, R5 ;  /* 0x00000007ff067819 */ /* 0x000fc80000011405 */
[----:B------:R-:W-:Y:S01]  /*15030*/  VIMNMX R5, R199, R6, !PT ;  /* 0x00000006c7057248 */ /* 0x000fe20007fe0100 */
[----:B--2---:R-:W-:-:S03]  /*15040*/  FADD.FTZ R3, R154, R3 ;  /* 0x000000039a037221 */ /* 0x004fc60000010000 */
[----:B------:R-:W-:Y:S02]  /*15050*/  ISETP.GE.AND P3, PT, R12, R5, PT ;  /* 0x000000050c00720c */ /* 0x000fe40003f66270 */
[----:B------:R-:W-:Y:S02]  /*15060*/  F2FP.F16.F32.PACK_AB R154, R154, R101 ;  /* 0x000000659a9a723e */ /* 0x000fe400000000ff */
[----:B------:R-:W-:-:S09]  /*15070*/  CS2R R100, SRZ ;  /* 0x0000000000647805 */ /* 0x000fd2000001ff00 */
[----:B------:R-:W-:Y:S05]  /*15080*/  @!P3 BRA `(.L_x_2662) ;  /* 0x000000340080b947 */ /* 0x000fea0003800000 */
[----:B------:R-:W-:Y:S01]  /*15090*/  BSSY B1, `(.L_x_2662) ;  /* 0x000035f000017945 */ /* 0x000fe20003800000 */
[----:B------:R-:W-:Y:S01]  /*150a0*/  IMAD.MOV.U32 R10, RZ, RZ, R9 ;  /* 0x000000ffff0a7224 */ /* 0x000fe200078e0009 */
[----:B------:R-:W-:Y:S01]  /*150b0*/  MOV R14, R187 ;  /* 0x000000bb000e7202 */ /* 0x000fe20000000f00 */
[----:B------:R-:W-:Y:S02]  /*150c0*/  IMAD.MOV.U32 R11, RZ, RZ, R7 ;  /* 0x000000ffff0b7224 */ /* 0x000fe400078e0007 */
[----:B------:R-:W-:Y:S02]  /*150d0*/  IMAD.MOV.U32 R6, RZ, RZ, R184 ;  /* 0x000000ffff067224 */ /* 0x000fe400078e00b8 */
[----:B------:R-:W-:Y:S02]  /*150e0*/  IMAD.MOV.U32 R87, RZ, RZ, 0x3f800000 ;  /* 0x3f800000ff577424 */ /* 0x000fe400078e00ff */
[----:B------:R-:W-:-:S07]  /*150f0*/  IMAD.MOV.U32 R151, RZ, RZ, RZ ;  /* 0x000000ffff977224 */ /* 0x000fce00078e00ff */
.L_x_2673:
[----:B------:R-:W-:-:S04]  /*15100*/  IADD3 R7, R6, 0x1, RZ ;  /* 0x0000000106077810 */ /* 0x000fc80007ffe0ff */
[----:B------:R-:W-:-:S04]  /*15110*/  ISETP.NE.AND P3, PT, R7, 0x2, PT ;  /* 0x000000020700780c */ /* 0x000fc80003f65270 */
[----:B------:R-:W-:Y:S02]  /*15120*/  SEL R187, RZ, 0x1, P3 ;  /* 0x00000001ffbb7807 */ /* 0x000fe40001800000 */
[----:B------:R-:W-:Y:S02]  /*15130*/  SEL R184, R7, RZ, P3 ;  /* 0x000000ff07b87207 */ /* 0x000fe40001800000 */
[----:B------:R-:W-:Y:S01]  /*15140*/  LOP3.LUT R187, R14, R187, RZ, 0x3c, !PT ;  /* 0x000000bb0ebb7212 */ /* 0x000fe200078e3cff */
[----:B------:R-:W-:Y:S06]  /*15150*/  @!P0 BRA `(.L_x_2663) ;  /* 0x0000000000048947 */ /* 0x000fec0003800000 */
[----:B------:R-:W-:Y:S01]  /*15160*/  BPT.TRAP 0x1 ;  /* 0x000000040000795c */ /* 0x000fe20000300000 */
.L_x_2663:
[----:B------:R-:W-:Y:S01]  /*15170*/  IMAD R13, R184, 0x8, R2 ;  /* 0x00000008b80d7824 */ /* 0x000fe200078e0202 */
[----:B------:R-:W-:-:S04]  /*15180*/  SHF.L.U32 R8, R187, 0x1f, RZ ;  /* 0x0000001fbb087819 */ /* 0x000fc800000006ff */
[----:B------:R0:W1:Y:S01]  /*15190*/  SYNCS.PHASECHK.TRANS64.TRYWAIT P3, [R13+URZ+0x34830], R8 ;  /* 0x034830080d0075a7 */ /* 0x000062000806017f */
[----:B------:R-:W-:Y:S05]  /*151a0*/  @!P0 BRA `(.L_x_2664) ;  /* 0x0000000000048947 */ /* 0x000fea0003800000 */
[----:B------:R-:W-:Y:S01]  /*151b0*/  BPT.TRAP 0x1 ;  /* 0x000000040000795c */ /* 0x000fe20000300000 */
.L_x_2664:
[----:B------:R-:W-:Y:S01]  /*151c0*/  IMAD R21, R184, 0xc00, R4 ;  /* 0x00000c00b8157824 */ /* 0x000fe200078e0204 */
[----:B------:R-:W-:Y:S03]  /*151d0*/  BSSY B2, `(.L_x_2665) ;  /* 0x0000006000027945 */ /* 0x000fe60003800000 */
[C---:B------:R-:W-:Y:S02]  /*151e0*/  VIADD R24, R21.reuse, 0x2 ;  /* 0x0000000215187836 */ /* 0x040fe40000000000 */
[----:B------:R-:W-:Y:S01]  /*151f0*/  VIADD R7, R21, 0x4 ;  /* 0x0000000415077836 */ /* 0x000fe20000000000 */
[----:B-1----:R-:W-:Y:S06]  /*15200*/  @P3 BRA `(.L_x_2666) ;  /* 0x0000000000083947 */ /* 0x002fec0003800000 */
[----:B------:R-:W1:Y:S02]  /*15210*/  SYNCS.PHASECHK.TRANS64.TRYWAIT P3, [R13+URZ+0x34830], R8 ;  /* 0x034830080d0075a7 */ /* 0x000e64000806017f */
[----:B-1----:R-:W-:Y:S05]  /*15220*/  @!P3 BRA `(.L_x_2667) ;  /* 0x0000013000b4b947 */ /* 0x002fea0003800000 */
.L_x_2666:
[----:B------:R-:W-:Y:S05]  /*15230*/  BSYNC B2 ;  /* 0x0000000000027941 */ /* 0x000fea0003800000 */
.L_x_2665:
[----:B------:R-:W-:Y:S01]  /*15240*/  R2UR UR50, R24 ;  /* 0x00000000183272ca */ /* 0x000fe200000e0000 */
[C---:B------:R-:W-:Y:S01]  /*15250*/  VIADD R24, R21.reuse, 0x6 ;  /* 0x0000000615187836 */ /* 0x040fe20000000000 */
[----:B01----:R-:W-:Y:S01]  /*15260*/  MOV R8, R21 ;  /* 0x0000001500087202 */ /* 0x003fe20000000f00 */
[----:B------:R-:W-:Y:S01]  /*15270*/  IMAD.MOV.U32 R9, RZ, RZ, 0x40000040 ;  /* 0x40000040ff097424 */ /* 0x000fe200078e00ff */
[C---:B------:R-:W-:Y:S01]  /*15280*/  IADD3 R26, R21.reuse, 0x400, RZ ;  /* 0x00000400151a7810 */ /* 0x040fe20007ffe0ff */
[----:B------:R0:W-:Y:S01]  /*15290*/  STL.64 [R1+0xa8], R12 ;  /* 0x0000a80c01007387 */ /* 0x0001e20000100a00 */
[----:B------:R-:W-:Y:S02]  /*152a0*/  R2UR UR34, R24 ;  /* 0x00000000182272ca */ /* 0x000fe400000e0000 */
[----:B------:R-:W-:Y:S01]  /*152b0*/  IADD3 R24, R21, 0x404, RZ ;  /* 0x0000040415187810 */ /* 0x000fe20007ffe0ff */
[----:B------:R-:W-:Y:S01]  /*152c0*/  IMAD.MOV.U32 R25, RZ, RZ, 0x40000040 ;  /* 0x40000040ff197424 */ /* 0x000fe200078e00ff */
[----:B------:R-:W-:Y:S01]  /*152d0*/  R2UR UR54, R8 ;  /* 0x00000000083672ca */ /* 0x000fe200000e0000 */
[----:B------:R-:W-:Y:S01]  /*152e0*/  IMAD.MOV.U32 R27, RZ, RZ, 0x40000040 ;  /* 0x40000040ff1b7424 */ /* 0x000fe200078e00ff */
[----:B------:R-:W-:-:S02]  /*152f0*/  R2UR UR55, R9 ;  /* 0x00000000093772ca */ /* 0x000fc400000e0000 */
[----:B------:R-:W-:Y:S01]  /*15300*/  R2UR UR30, R26 ;  /* 0x000000001a1e72ca */ /* 0x000fe200000e0000 */
[C---:B------:R-:W-:Y:S01]  /*15310*/  VIADD R26, R21.reuse, 0x406 ;  /* 0x00000406151a7836 */ /* 0x040fe20000000000 */
        /* <DEDUP_REMOVED lines=42> */
[----:B0-----:R-:W2:Y:S01]  /*155c0*/  LDL.64 R12, [R1+0x30] ;  /* 0x00003000010c7983 */ /* 0x001ea20000100a00 */
[----:B------:R-:W-:Y:S01]  /*155d0*/  WARPGROUP.ARRIVE ;  /* 0x00000000000079c5 */ /* 0x000fe20000000000 */
[----:B------:R-:W-:-:S02]  /*155e0*/  IMAD.MOV.U32 R8, RZ, RZ, R7 ;  /* 0x000000ffff087224 */ /* 0x000fc400078e0007 */
[----:B------:R0:W-:Y:S03]  /*155f0*/  STL.64 [R1+0xa0], R10 ;  /* 0x0000a00a01007387 */ /* 0x0001e60000100a00 */
[----:B------:R-:W-:Y:S01]  /*15600*/  HGMMA.64x128x16.F32 R24, gdesc[UR52], RZ, !UPT, gsb0 ;  /* 0x01e00000341879f0 */ /* 0x000fe2000c0008ff */
[----:B------:R-:W-:Y:S01]  /*15610*/  R2UR UR46, R8 ;  /* 0x00000000082e72ca */ /* 0x000fe200000e0000 */
[----:B------:R-:W-:-:S05]  /*15620*/  VIADD R8, R21, 0x402 ;  /* 0x0000040215087836 */ /* 0x000fca0000000000 */
[----:B------:R-:W-:Y:S01]  /*15630*/  R2UR UR26, R8 ;  /* 0x00000000081a72ca */ /* 0x000fe200000e0000 */
[C---:B------:R-:W-:Y:S01]  /*15640*/  VIADD R8, R21.reuse, 0x800 ;  /* 0x0000080015087836 */ /* 0x040fe20000000000 */
[----:B0-----:R-:W3:Y:S04]  /*15650*/  LDL.64 R10, [R1+0x28] ;  /* 0x00002800010a7983 */ /* 0x001ee80000100a00 */
[----:B------:R-:W-:Y:S01]  /*15660*/  R2UR UR14, R8 ;  /* 0x00000000080e72ca */ /* 0x000fe200000e0000 */
[----:B------:R0:W-:Y:S01]  /*15670*/  STL.64 [R1+0x98], R4 ;  /* 0x0000980401007387 */ /* 0x0001e20000100a00 */
[----:B------:R-:W-:Y:S02]  /*15680*/  IADD3 R8, R21, 0x804, RZ ;  /* 0x0000080415087810 */ /* 0x000fe40007ffe0ff */
[----:B------:R-:W-:-:S02]  /*15690*/  R2UR UR47, R9 ;  /* 0x00000000092f72ca */ /* 0x000fc400000e0000 */
[C---:B------:R-:W-:Y:S02]  /*156a0*/  R2UR UR27, R9.reuse ;  /* 0x00000000091b72ca */ /* 0x040fe400000e0000 */
[C---:B------:R-:W-:Y:S02]  /*156b0*/  R2UR UR15, R9.reuse ;  /* 0x00000000090f72ca */ /* 0x040fe400000e0000 */
[----:B------:R-:W-:Y:S02]  /*156c0*/  R2UR UR6, R8 ;  /* 0x00000000080672ca */ /* 0x000fe400000e0000 */
[----:B------:R-:W-:Y:S01]  /*156d0*/  R2UR UR7, R9 ;  /* 0x00000000090772ca */ /* 0x000fe200000e0000 */
[----:B0-----:R-:W4:Y:S04]  /*156e0*/  LDL.64 R4, [R1+0x20] ;  /* 0x0000200001047983 */ /* 0x001f280000100a00 */
[----:B------:R0:W-:Y:S04]  /*156f0*/  STL.64 [R1+0x90], R2 ;  /* 0x0000900201007387 */ /* 0x0001e80000100a00 */
[----:B------:R-:W2:Y:S04]  /*15700*/  LDL.64 R8, [R1+0x38] ;  /* 0x0000380001087983 */ /* 0x000ea80000100a00 */
[----:B0-----:R-:W4:Y:S01]  /*15710*/  LDL.64 R2, [R1+0x18] ;  /* 0x0000180001027983 */ /* 0x001f220000100a00 */
        /* <DEDUP_REMOVED lines=32> */
[----:B------:R-:W-:-:S02]  /*15920*/  VIADD R20, R21, 0x806 ;  /* 0x0000080615147836 */ /* 0x000fc40000000000 */
[----:B------:R-:W-:Y:S01]  /*15930*/  IMAD.MOV.U32 R21, RZ, RZ, 0x40000040 ;  /* 0x40000040ff157424 */ /* 0x000fe200078e00ff */
[----:B------:R-:W-:Y:S02]  /*15940*/  WARPGROUP.DEPBAR.LE gsb0, 0x0 ;  /* 0x00008000000079c5 */ /* 0x000fe40000010000 */
[----:B------:R-:W-:-:S06]  /*15950*/  WARPGROUP.ARRIVE ;  /* 0x00000000000079c5 */ /* 0x000fcc0000000000 */
[----:B------:R-:W-:Y:S03]  /*15960*/  HGMMA.64x128x16.F32 R24, gdesc[UR48], R24, gsb0 ;  /* 0x01e00000301879f0 */ /* 0x000fe60008000818 */
[----:B------:R-:W-:Y:S02]  /*15970*/  WARPGROUP.DEPBAR.LE gsb0, 0x0 ;  /* 0x00008000000079c5 */ /* 0x000fe40000010000 */
[----:B------:R-:W-:-:S07]  /*15980*/  WARPGROUP.ARRIVE ;  /* 0x00000000000079c5 */ /* 0x000fce0000000000 */
[----:B------:R-:W-:Y:S01]  /*15990*/  HGMMA.64x128x16.F32 R24, gdesc[UR44], R24, gsb0 ;  /* 0x01e000002c1879f0 */ /* 0x000fe20008000818 */
[----:B--2---:R-:W-:Y:S02]  /*159a0*/  R2UR UR32, R8 ;  /* 0x00000000082072ca */ /* 0x004fe400000e0000 */
[----:B------:R-:W-:Y:S02]  /*159b0*/  R2UR UR33, R9 ;  /* 0x00000000092172ca */ /* 0x000fe400000e0000 */
[----:B------:R-:W-:Y:S01]  /*159c0*/  R2UR UR28, R12 ;  /* 0x000000000c1c72ca */ /* 0x000fe200000e0000 */
[----:B------:R-:W2:Y:S01]  /*159d0*/  LDL.64 R8, [R1] ;  /* 0x0000000001087983 */ /* 0x000ea20000100a00 */
[----:B------:R-:W-:Y:S02]  /*159e0*/  WARPGROUP.DEPBAR.LE gsb0, 0x0 ;  /* 0x00008000000079c5 */ /* 0x000fe40000010000 */
[----:B------:R-:W-:-:S07]  /*159f0*/  WARPGROUP.ARRIVE ;  /* 0x00000000000079c5 */ /* 0x000fce0000000000 */
[----:B------:R-:W-:Y:S01]  /*15a00*/  HGMMA.64x128x16.F32 R24, gdesc[UR32], R24, gsb0 ;  /* 0x01e00000201879f0 */ /* 0x000fe20008000818 */
[----:B------:R-:W-:Y:S02]  /*15a10*/  R2UR UR29, R13 ;  /* 0x000000000d1d72ca */ /* 0x000fe400000e0000 */
[----:B---3--:R-:W-:Y:S02]  /*15a20*/  R2UR UR24, R10 ;  /* 0x000000000a1872ca */ /* 0x008fe400000e0000 */
[----:B------:R-:W-:Y:S01]  /*15a30*/  R2UR UR25, R11 ;  /* 0x000000000b1972ca */ /* 0x000fe200000e0000 */
[----:B------:R-:W-:Y:S02]  /*15a40*/  WARPGROUP.DEPBAR.LE gsb0, 0x0 ;  /* 0x00008000000079c5 */ /* 0x000fe40000010000 */
[----:B------:R-:W-:-:S06]  /*15a50*/  WARPGROUP.ARRIVE ;  /* 0x00000000000079c5 */ /* 0x000fcc0000000000 */
[----:B------:R-:W-:Y:S01]  /*15a60*/  HGMMA.64x128x16.F32 R24, gdesc[UR28], R24, gsb0 ;  /* 0x01e000001c1879f0 */ /* 0x000fe20008000818 */
[----:B------:R-:W-:Y:S02]  /*15a70*/  R2UR UR38, R20 ;  /* 0x00000000142672ca */ /* 0x000fe400000e0000 */
[----:B------:R-:W-:Y:S02]  /*15a80*/  R2UR UR39, R21 ;  /* 0x00000000152772ca */ /* 0x000fe400000e0000 */
[----:B------:R-:W3:Y:S01]  /*15a90*/  LDL.64 R20, [R1+0x8] ;  /* 0x0000080001147983 */ /* 0x000ee20000100a00 */
[----:B----4-:R-:W-:Y:S02]  /*15aa0*/  R2UR UR20, R4 ;  /* 0x00000000041472ca */ /* 0x010fe400000e0000 */
[----:B------:R-:W-:Y:S01]  /*15ab0*/  R2UR UR21, R5 ;  /* 0x00000000051572ca */ /* 0x000fe200000e0000 */
[----:B------:R0:W5:Y:S01]  /*15ac0*/  LDL.LU.64 R12, [R1+0xa8] ;  /* 0x0000a800010c7983 */ /* 0x0001620000300a00 */
[----:B------:R-:W-:-:S02]  /*15ad0*/  R2UR UR16, R2 ;  /* 0x00000000021072ca */ /* 0x000fc400000e0000 */
[----:B------:R-:W-:Y:S01]  /*15ae0*/  R2UR UR17, R3 ;  /* 0x00000000031172ca */ /* 0x000fe200000e0000 */
[----:B------:R0:W5:Y:S04]  /*15af0*/  LDL.LU.64 R10, [R1+0xa0] ;  /* 0x0000a000010a7983 */ /* 0x0001680000300a00 */
[----:B------:R0:W5:Y:S04]  /*15b00*/  LDL.LU.64 R4, [R1+0x98] ;  /* 0x0000980001047983 */ /* 0x0001680000300a00 */
[----:B------:R0:W5:Y:S01]  /*15b10*/  LDL.LU.64 R2, [R1+0x90] ;  /* 0x0000900001027983 */ /* 0x0001620000300a00 */
[----:B------:R-:W-:-:S02]  /*15b20*/  WARPGROUP.DEPBAR.LE gsb0, 0x0 ;  /* 0x00008000000079c5 */ /* 0x000fc40000010000 */
[----:B------:R-:W-:-:S06]  /*15b30*/  WARPGROUP.ARRIVE ;  /* 0x00000000000079c5 */ /* 0x000fcc0000000000 */
[----:B------:R-:W-:Y:S03]  /*15b40*/  HGMMA.64x128x16.F32 R24, gdesc[UR24], R24, gsb0 ;  /* 0x01e00000181879f0 */ /* 0x000fe60008000818 */
[----:B------:R-:W-:Y:S02]  /*15b50*/  WARPGROUP.DEPBAR.LE gsb0, 0x0 ;  /* 0x00008000000079c5 */ /* 0x000fe40000010000 */
[----:B------:R-:W-:-:S07]  /*15b60*/  WARPGROUP.ARRIVE ;  /* 0x00000000000079c5 */ /* 0x000fce0000000000 */
[----:B------:R-:W-:Y:S01]  /*15b70*/  HGMMA.64x128x16.F32 R24, gdesc[UR20], R24, gsb0 ;  /* 0x01e00000141879f0 */ /* 0x000fe20008000818 */
[----:B---3--:R-:W-:Y:S02]  /*15b80*/  R2UR UR12, R20 ;  /* 0x00000000140c72ca */ /* 0x008fe400000e0000 */
        /* <DEDUP_REMOVED lines=8> */
[----:B------:R-:W-:Y:S01]  /*15c10*/  HGMMA.64x128x16.F32 R24, gdesc[UR12], R24, gsb0 ;  /* 0x01e000000c1879f0 */ /* 0x000fe20008000818 */
[----:B------:R-:W-:Y:S01]  /*15c20*/  UMOV UR4, UR56 ;  /* 0x0000003800047c82 */ /* 0x000fe20008000000 */
[----:B------:R-:W-:Y:S01]  /*15c30*/  UMOV UR5, UR57 ;  /* 0x0000003900057c82 */ /* 0x000fe20008000000 */
        /* <DEDUP_REMOVED lines=12> */
.L_x_2668:
[----:B------:R-:W-:Y:S01]  /*15d00*/  SHF.L.U32 R7, R14, 0x1f, RZ ;  /* 0x0000001f0e077819 */ /* 0x000fe200000006ff */
[----:B-----5:R-:W-:-:S04]  /*15d10*/  IMAD R14, R6, 0x8, R2 ;  /* 0x00000008060e7824 */ /* 0x020fc800078e0202 */
[----:B------:R0:W1:Y:S01]  /*15d20*/  SYNCS.PHASECHK.TRANS64.TRYWAIT P3, [R14+URZ+0x34850], R7 ;  /* 0x034850070e0075a7 */ /* 0x000062000806017f */
[----:B------:R-:W-:Y:S05]  /*15d30*/  @!P0 BRA `(.L_x_2669) ;  /* 0x0000000000048947 */ /* 0x000fea0003800000 */
[----:B------:R-:W-:Y:S01]  /*15d40*/  BPT.TRAP 0x1 ;  /* 0x000000040000795c */ /* 0x000fe20000300000 */
.L_x_2669:
[----:B------:R-:W-:Y:S04]  /*15d50*/  BSSY B2, `(.L_x_2670) ;  /* 0x0000004000027945 */ /* 0x000fe80003800000 */
[----:B-1----:R-:W-:Y:S05]  /*15d60*/  @P3 BRA `(.L_x_2671) ;  /* 0x0000000000083947 */ /* 0x002fea0003800000 */
[----:B------:R-:W1:Y:S02]  /*15d70*/  SYNCS.PHASECHK.TRANS64.TRYWAIT P3, [R14+URZ+0x34850], R7 ;  /* 0x034850070e0075a7 */ /* 0x000e64000806017f */
[----:B-1----:R-:W-:Y:S05]  /*15d80*/  @!P3 BRA `(.L_x_2672) ;  /* 0x0000012400f0b947 */ /* 0x002fea0003800000 */
.L_x_2671:
[----:B------:R-:W-:Y:S05]  /*15d90*/  BSYNC B2 ;  /* 0x0000000000027941 */ /* 0x000fea0003800000 */
.L_x_2670:
[----:B01----:R-:W-:Y:S01]  /*15da0*/  IADD3 R7, R2, 0x400, RZ ;  /* 0x0000040002077810 */ /* 0x003fe20007ffe0ff */
[----:B------:R-:W-:Y:S01]  /*15db0*/  WARPGROUP.ARRIVE ;  /* 0x00000000000079c5 */ /* 0x000fe20000000000 */
[----:B------:R-:W-:Y:S01]  /*15dc0*/  MOV R9, 0x40000040 ;  /* 0x4000004000097802 */ /* 0x000fe20000000f00 */
[----:B------:R-:W-:Y:S01]  /*15dd0*/  FMUL.FTZ R21, R27, UR59 ;  /* 0x0000003b1b157c20 */ /* 0x000fe20008410000 */
[----:B------:R-:W-:Y:S01]  /*15de0*/  SHF.R.U32.HI R7, RZ, 0x4, R7 ;  /* 0x00000004ff077819 */ /* 0x000fe20000011607 */
[----:B------:R-:W-:Y:S01]  /*15df0*/  FMUL.FTZ R27, R31, UR59 ;  /* 0x0000003b1f1b7c20 */ /* 0x000fe20008410000 */
[----:B------:R-:W-:Y:S01]  /*15e00*/  FMUL.FTZ R31, R33, UR59 ;  /* 0x0000003b211f7c20 */ /* 0x000fe20008410000 */
[----:B------:R-:W-:Y:S01]  /*15e10*/  FMUL.FTZ R33, R36, UR59 ;  /* 0x0000003b24217c20 */ /* 0x000fe20008410000 */
[----:B------:R-:W-:Y:S01]  /*15e20*/  LOP3.LUT R7, R7, 0x3fff, RZ, 0xc0, !PT ;  /* 0x00003fff07077812 */ /* 0x000fe200078ec0ff */
[----:B------:R-:W-:Y:S01]  /*15e30*/  FMUL.FTZ R36, R40, UR59 ;  /* 0x0000003b28247c20 */ /* 0x000fe20008410000 */
[----:B------:R-:W-:Y:S01]  /*15e40*/  FMUL.FTZ R40, R48, UR59 ;  /* 0x0000003b30287c20 */ /* 0x000fe20008410000 */
[----:B------:R-:W-:Y:S01]  /*15e50*/  FMUL.FTZ R48, R56, UR59 ;  /* 0x0000003b38307c20 */ /* 0x000fe20008410000 */
[----:B------:R-:W-:Y:S01]  /*15e60*/  LOP3.LUT R7, R7, 0x4000000, RZ, 0xfc, !PT ;  /* 0x0400000007077812 */ /* 0x000fe200078efcff */
[----:B------:R-:W-:-:S02]  /*15e70*/  IMAD.IADD R56, R205, 0x1, R200 ;  /* 0x00000001cd387824 */ /* 0x000fc400078e02c8 */
[----:B------:R-:W-:Y:S01]  /*15e80*/  FMUL.FTZ R20, R25, UR59 ;  /* 0x0000003b19147c20 */ /* 0x000fe20008410000 */
[----:B------:R-:W-:Y:S01]  /*15e90*/  FMUL.FTZ R25, R28, UR59 ;  /* 0x0000003b1c197c20 */ /* 0x000fe20008410000 */
[----:B------:R-:W-:Y:S01]  /*15ea0*/  FMUL.FTZ R15, R26, UR59 ;  /* 0x0000003b1a0f7c20 */ /* 0x000fe20008410000 */
[----:B------:R-:W-:Y:S02]  /*15eb0*/  IMAD R6, R6, 0x800, R7 ;  /* 0x0000080006067824 */ /* 0x000fe400078e0207 */
[----:B------:R-:W-:Y:S01]  /*15ec0*/  FMUL.FTZ R26, R29, UR59 ;  /* 0x0000003b1d1a7c20 */ /* 0x000fe20008410000 */
[----:B------:R-:W-:Y:S01]  /*15ed0*/  IMAD.MOV.U32 R7, RZ, RZ, 0x40000040 ;  /* 0x40000040ff077424 */ /* 0x000fe200078e00ff */
[----:B------:R-:W-:Y:S01]  /*15ee0*/  MUFU.TANH R20, R20 ;  /* 0x0000001400147308 */ /* 0x000fe20000002400 */
[C---:B------:R-:W-:Y:S01]  /*15ef0*/  VIADD R8, R6.reuse, 0x80 ;  /* 0x0000008006087836 */ /* 0x040fe20000000000 */
        /* <DEDUP_REMOVED lines=15> */
[----:B------:R-:W-:Y:S01]  /*15ff0*/  HGMMA.64x128x16.F32 R88, R180, gdesc[UR4].tnspB, R88, gsb0 ;  /* 0x41e00004b4587df0 */ /* 0x000fe20008000858 */
[----:B------:R-:W-:Y:S01]  /*16000*/  R2UR UR6, R8 ;  /* 0x00000000080672ca */ /* 0x000fe200000e0000 */
[----:B------:R-:W-:Y:S01]  /*16010*/  VIADD R8, R6, 0x100 ;  /* 0x0000010006087836 */ /* 0x000fe20000000000 */
[----:B------:R-:W-:Y:S01]  /*16020*/  R2UR UR7, R9 ;  /* 0x00000000090772ca */ /* 0x000fe200000e0000 */
[----:B------:R-:W-:Y:S01]  /*16030*/  IMAD.MOV.U32 R9, RZ, RZ, 0x40000040 ;  /* 0x40000040ff097424 */ /* 0x000fe200078e00ff */
        /* <DEDUP_REMOVED lines=17> */
[----:B------:R-:W-:Y:S01]  /*16150*/  FMUL.FTZ R63, R63, UR59 ;  /* 0x0000003b3f3f7c20 */ /* 0x000fe20008410000 */
[----:B------:R-:W-:Y:S01]  /*16160*/  ULDC UR4, c[0x0][0x988] ;  /* 0x0002620000047ab9 */ /* 0x000fe20000000800 */
[----:B------:R-:W-:Y:S01]  /*16170*/  FMUL.FTZ R43, R43, UR59 ;  /* 0x0000003b2b2b7c20 */ /* 0x000fe20008410000 */
        /* <DEDUP_REMOVED lines=21> */
[----:B------:R-:W-:Y:S01]  /*162d0*/  @!P1 VIADD R13, R13, 0x34840 ;  /* 0x000348400d0d9836 */ /* 0x000fe20000000000 */
[----:B------:R-:W-:-:S04]  /*162e0*/  @!P1 IADD3 R14, R14, 0x34860, RZ ;  /* 0x000348600e0e9810 */ /* 0x000fc80007ffe0ff */
[----:B------:R-:W-:Y:S02]  /*162f0*/  @!P1 PRMT R13, RZ, 0x654, R13 ;  /* 0x00000654ff0d9816 */ /* 0x000fe4000000000d */
[----:B------:R-:W5:Y:S01]  /*16300*/  MUFU.TANH R36, R36 ;  /* 0x0000002400247308 */ /* 0x000f620000002400 */
[----:B------:R-:W-:-:S07]  /*16310*/  @!P1 PRMT R14, RZ, 0x654, R14 ;  /* 0x00000654ff0e9816 */ /* 0x000fce000000000e */
[----:B------:R-:W5:Y:S08]  /*16320*/  MUFU.TANH R37, R37 ;  /* 0x0000002500257308 */ /* 0x000f700000002400 */
        /* <DEDUP_REMOVED lines=9> */
[----:B------:R-:W5:Y:S01]  /*163c0*/  MUFU.TANH R53, R53 ;  /* 0x0000003500357308 */ /* 0x000f620000002400 */
[----:B------:R-:W-:-:S02]  /*163d0*/  WARPGROUP.DEPBAR.LE gsb0, 0x0 ;  /* 0x00008000000079c5 */ /* 0x000fc40000010000 */
[----:B------:R-:W-:-:S05]  /*163e0*/  WARPGROUP.ARRIVE ;  /* 0x00000000000079c5 */ /* 0x000fca0000000000 */
[----:B------:R-:W5:Y:S01]  /*163f0*/  MUFU.TANH R57, R57 ;  /* 0x0000003900397308 */ /* 0x000f620000002400 */
[----:B------:R-:W-:Y:S01]  /*16400*/  HGMMA.64x128x16.F32 R88, R176, gdesc[UR4].tnspB, R88, gsb0 ;  /* 0x41e00004b0587df0 */ /* 0x000fe20008000858 */
[----:B------:R-:W-:Y:S01]  /*16410*/  R2UR UR6, R8 ;  /* 0x00000000080672ca */ /* 0x000fe200000e0000 */
[----:B------:R-:W-:Y:S01]  /*16420*/  VIADD R8, R6, 0x180 ;  /* 0x0000018006087836 */ /* 0x000fe20000000000 */
[----:B------:R-:W-:Y:S02]  /*16430*/  R2UR UR7, R9 ;  /* 0x00000000090772ca */ /* 0x000fe400000e0000 */
[----:B------:R-:W-:Y:S02]  /*16440*/  MOV R9, 0x40000040 ;  /* 0x4000004000097802 */ /* 0x000fe40000000f00 */
        /* <DEDUP_REMOVED lines=43> */
[----:B------:R-:W-:Y:S02]  /*16700*/  R2UR UR7, R9 ;  /* 0x00000000090772ca */ /* 0x000fe400000e0000 */
[----:B------:R-:W0:Y:S01]  /*16710*/  @P2 LDC R9, c[0x0][0x44c] ;  /* 0x00011300ff092b82 */ /* 0x000e220000000800 */
[----:B------:R-:W-:-:S07]  /*16720*/  R2UR UR6, R8 ;  /* 0x00000000080672ca */ /* 0x000fce00000e0000 */
[----:B------:R-:W1:Y:S01]  /*16730*/  @P2 LDC R8, c[0x0][0x450] ;  /* 0x00011400ff082b82 */ /* 0x000e620000000800 */
[----:B0-----:R-:W-:-:S05]  /*16740*/  @P2 IMAD.HI.U32 R9, R56, R9, RZ ;  /* 0x0000000938092227 */ /* 0x001fca00078e00ff */
[----:B-1----:R-:W-:Y:S01]  /*16750*/  @P2 SHF.R.U32.HI R56, RZ, R8, R9 ;  /* 0x00000008ff382219 */ /* 0x002fe20000011609 */
[----:B------:R-:W-:Y:S01]  /*16760*/  IMAD.MOV.U32 R9, RZ, RZ, 0x40000040 ;  /* 0x40000040ff097424 */ /* 0x000fe200078e00ff */
[----:B------:R-:W-:-:S03]  /*16770*/  IADD3 R8, R6, 0x280, RZ ;  /* 0x0000028006087810 */ /* 0x000fc60007ffe0ff */
[----:B------:R-:W0:Y:S01]  /*16780*/  SHFL.IDX PT, R69, R56, RZ, 0x1c1f ;  /* 0x001c1fff38457589 */ /* 0x000e2200000e0000 */
[----:B------:R-:W-:Y:S02]  /*16790*/  WARPGROUP.DEPBAR.LE gsb0, 0x0 ;  /* 0x00008000000079c5 */ /* 0x000fe40000010000 */
[----:B------:R-:W-:-:S06]  /*167a0*/  WARPGROUP.ARRIVE ;  /* 0x00000000000079c5 */ /* 0x000fcc0000000000 */
[----:B------:R-:W-:Y:S01]  /*167b0*/  HGMMA.64x128x16.F32 R88, R164, gdesc[UR4].tnspB, R88, gsb0 ;  /* 0x41e00004a4587df0 */ /* 0x000fe20008000858 */
[----:B------:R-:W-:Y:S01]  /*167c0*/  R2UR UR7, R9 ;  /* 0x00000000090772ca */ /* 0x000fe200000e0000 */
[----:B------:R-:W-:Y:S01]  /*167d0*/  IMAD.MOV.U32 R9, RZ, RZ, -0x80 ;  /* 0xffffff80ff097424 */ /* 0x000fe200078e00ff */
[----:B------:R-:W-:Y:S01]  /*167e0*/  R2UR UR6, R8 ;  /* 0x00000000080672ca */ /* 0x000fe200000e0000 */
[----:B------:R-:W-:Y:S01]  /*167f0*/  FMUL.FTZ R8, R72, UR59 ;  /* 0x0000003b48087c20 */ /* 0x000fe20008410000 */
[----:B------:R-:W-:Y:S01]  /*16800*/  FMUL.FTZ R72, R77, UR59 ;  /* 0x0000003b4d487c20 */ /* 0x000fe20008410000 */
[----:B------:R-:W-:Y:S02]  /*16810*/  IMAD R9, R12, R9, 0x1 ;  /* 0x000000010c097424 */ /* 0x000fe400078e0209 */
[----:B------:R-:W-:Y:S01]  /*16820*/  FMUL.FTZ R77, R80, UR59 ;  /* 0x0000003b504d7c20 */ /* 0x000fe20008410000 */
[----:B------:R-:W-:Y:S01]  /*16830*/  FMUL.FTZ R80, R81, UR59 ;  /* 0x0000003b51507c20 */ /* 0x000fe20008410000 */
[----:B------:R-:W1:Y:S01]  /*16840*/  MUFU.TANH R8, R8 ;  /* 0x0000000800087308 */ /* 0x000e620000002400 */
[----:B------:R-:W-:-:S05]  /*16850*/  IADD3 R9, R202, R9, -R204 ;  /* 0x00000009ca097210 */ /* 0x000fca0007ffe8cc */
[----:B------:R-:W-:Y:S02]  /*16860*/  IMAD.IADD R9, R9, 0x1, -R201 ;  /* 0x0000000109097824 */ /* 0x000fe400078e0ac9 */
[----:B------:R-:W1:Y:S03]  /*16870*/  MUFU.TANH R72, R72 ;  /* 0x0000004800487308 */ /* 0x000e660000002400 */
[----:B0-----:R-:W-:-:S04]  /*16880*/  IADD3 R69, R9, R69, RZ ;  /* 0x0000004509457210 */ /* 0x001fc80007ffe0ff */
[C---:B------:R-:W-:Y:S01]  /*16890*/  ISETP.GT.AND P5, PT, R69.reuse, RZ, PT ;  /* 0x000000ff4500720c */ /* 0x040fe20003fa4270 */
[----:B------:R-:W0:Y:S01]  /*168a0*/  MUFU.TANH R77, R77 ;  /* 0x0000004d004d7308 */ /* 0x000e220000002400 */
[----:B------:R-:W-:Y:S02]  /*168b0*/  ISETP.GT.AND P6, PT, R69, 0x1, PT ;  /* 0x000000014500780c */ /* 0x000fe40003fc4270 */
[----:B------:R-:W-:Y:S02]  /*168c0*/  FSEL R42, R7, -INF , P5 ;  /* 0xff800000072a7808 */ /* 0x000fe40002800000 */
[----:B------:R-:W-:Y:S02]  /*168d0*/  ISETP.GT.AND P3, PT, R69, 0x8, PT ;  /* 0x000000084500780c */ /* 0x000fe40003f64270 */
[----:B------:R-:W-:Y:S01]  /*168e0*/  FSEL R20, R20, -INF , P6 ;  /* 0xff80000014147808 */ /* 0x000fe20003000000 */
[----:B------:R-:W0:Y:S01]  /*168f0*/  MUFU.TANH R80, R80 ;  /* 0x0000005000507308 */ /* 0x000e220000002400 */
[----:B------:R-:W-:-:S02]  /*16900*/  FMNMX.FTZ R7, R42, R11, !PT ;  /* 0x0000000b2a077209 */ /* 0x000fc40007810000 */
[----:B------:R-:W-:Y:S02]  /*16910*/  ISETP.GT.AND P4, PT, R69, 0x9, PT ;  /* 0x000000094500780c */ /* 0x000fe40003f84270 */
[----:B------:R-:W-:Y:S02]  /*16920*/  FSEL R25, R25, -INF , P3 ;  /* 0xff80000019197808 */ /* 0x000fe40001800000 */
[----:B------:R-:W-:Y:S02]  /*16930*/  FMNMX.FTZ R7, R20, R7, !PT ;  /* 0x0000000714077209 */ /* 0x000fe40007810000 */
[----:B------:R-:W-:Y:S02]  /*16940*/  ISETP.GT.AND P5, PT, R69, 0x10, PT ;  /* 0x000000104500780c */ /* 0x000fe40003fa4270 */
[----:B--2---:R-:W-:Y:S02]  /*16950*/  FSEL R26, R26, -INF , P4 ;  /* 0xff8000001a1a7808 */ /* 0x004fe40002000000 */
[----:B------:R-:W-:-:S02]  /*16960*/  FMNMX.FTZ R7, R25, R7, !PT ;  /* 0x0000000719077209 */ /* 0x000fc40007810000 */
[C---:B------:R-:W-:Y:S02]  /*16970*/  ISETP.GT.AND P6, PT, R69.reuse, 0x11, PT ;  /* 0x000000114500780c */ /* 0x040fe40003fc4270 */
[----:B---3--:R-:W-:Y:S02]  /*16980*/  FSEL R28, R28, -INF , P5 ;  /* 0xff8000001c1c7808 */ /* 0x008fe40002800000 */
[----:B------:R-:W-:Y:S02]  /*16990*/  FMNMX.FTZ R7, R26, R7, !PT ;  /* 0x000000071a077209 */ /* 0x000fe40007810000 */
[----:B------:R-:W-:Y:S02]  /*169a0*/  ISETP.GT.AND P3, PT, R69, 0x18, PT ;  /* 0x000000184500780c */ /* 0x000fe40003f64270 */
[----:B----4-:R-:W-:Y:S02]  /*169b0*/  FSEL R31, R31, -INF , P6 ;  /* 0xff8000001f1f7808 */ /* 0x010fe40003000000 */
[----:B------:R-:W-:-:S02]  /*169c0*/  FMNMX.FTZ R7, R28, R7, !PT ;  /* 0x000000071c077209 */ /* 0x000fc40007810000 */
[----:B------:R-:W-:Y:S02]  /*169d0*/  ISETP.GT.AND P4, PT, R69, 0x19, PT ;  /* 0x000000194500780c */ /* 0x000fe40003f84270 */
[----:B-----5:R-:W-:Y:S02]  /*169e0*/  FSEL R33, R33, -INF , P3 ;  /* 0xff80000021217808 */ /* 0x020fe40001800000 */
        /* <DEDUP_REMOVED lines=39> */
[----:B------:R-:W-:Y:S02]  /*16c60*/  WARPGROUP.DEPBAR.LE gsb0, 0x0 ;  /* 0x00008000000079c5 */ /* 0x000fe40000010000 */
[----:B------:R-:W-:Y:S01]  /*16c70*/  FMNMX.FTZ R7, R52, R7, !PT ;  /* 0x0000000734077209 */ /* 0x000fe20007810000 */
[----:B------:R-:W-:Y:S01]  /*16c80*/  WARPGROUP.ARRIVE ;  /* 0x00000000000079c5 */ /* 0x000fe20000000000 */
[----:B------:R-:W-:-:S02]  /*16c90*/  ISETP.GT.AND P6, PT, R69, 0x51, PT ;  /* 0x000000514500780c */ /* 0x000fc40003fc4270 */
[----:B------:R-:W-:Y:S02]  /*16ca0*/  FSEL R57, R57, -INF , P5 ;  /* 0xff80000039397808 */ /* 0x000fe40002800000 */
[----:B------:R-:W-:Y:S01]  /*16cb0*/  FMNMX.FTZ R7, R53, R7, !PT ;  /* 0x0000000735077209 */ /* 0x000fe20007810000 */
[----:B------:R-:W-:Y:S01]  /*16cc0*/  HGMMA.64x128x16.F32 R88, R160, gdesc[UR4].tnspB, R88, gsb0 ;  /* 0x41e00004a0587df0 */ /* 0x000fe20008000858 */
[----:B------:R-:W-:Y:S02]  /*16cd0*/  ISETP.GT.AND P3, PT, R69, 0x58, PT ;  /* 0x000000584500780c */ /* 0x000fe40003f64270 */
[----:B------:R-:W-:Y:S02]  /*16ce0*/  FSEL R60, R60, -INF , P6 ;  /* 0xff8000003c3c7808 */ /* 0x000fe40003000000 */
[----:B------:R-:W-:Y:S02]  /*16cf0*/  FMNMX.FTZ R7, R57, R7, !PT ;  /* 0x0000000739077209 */ /* 0x000fe40007810000 */
[----:B------:R-:W-:-:S02]  /*16d00*/  ISETP.GT.AND P4, PT, R69, 0x59, PT ;  /* 0x000000594500780c */ /* 0x000fc40003f84270 */
[----:B------:R-:W-:Y:S02]  /*16d10*/  FSEL R61, R61, -INF , P3 ;  /* 0xff8000003d3d7808 */ /* 0x000fe40001800000 */
[----:B------:R-:W-:Y:S02]  /*16d20*/  FMNMX.FTZ R7, R60, R7, !PT ;  /* 0x000000073c077209 */ /* 0x000fe40007810000 */
[----:B------:R-:W-:Y:S02]  /*16d30*/  ISETP.GT.AND P5, PT, R69, 0x60, PT ;  /* 0x000000604500780c */ /* 0x000fe40003fa4270 */
[----:B------:R-:W-:Y:S02]  /*16d40*/  FSEL R64, R64, -INF , P4 ;  /* 0xff80000040407808 */ /* 0x000fe40002000000 */
[----:B------:R-:W-:Y:S02]  /*16d50*/  FMNMX.FTZ R7, R61, R7, !PT ;  /* 0x000000073d077209 */ /* 0x000fe40007810000 */
[----:B-1----:R-:W-:Y:S01]  /*16d60*/  FSEL R76, R8, -INF , P5 ;  /* 0xff800000084c7808 */ /* 0x002fe20002800000 */
[----:B------:R-:W-:Y:S01]  /*16d70*/  FMUL.FTZ R8, R84, UR59 ;  /* 0x0000003b54087c20 */ /* 0x000fe20008410000 */
[C---:B------:R-:W-:Y:S01]  /*16d80*/  ISETP.GT.AND P6, PT, R69.reuse, 0x61, PT ;  /* 0x000000614500780c */ /* 0x040fe20003fc4270 */
[----:B------:R-:W-:Y:S01]  /*16d90*/  FMUL.FTZ R84, R86, UR59 ;  /* 0x0000003b56547c20 */ /* 0x000fe20008410000 */
[----:B------:R-:W-:Y:S01]  /*16da0*/  FMNMX.FTZ R7, R64, R7, !PT ;  /* 0x0000000740077209 */ /* 0x000fe20007810000 */
[----:B------:R1:W2:Y:S01]  /*16db0*/  SHFL.IDX PT, R86, R56, 0x1, 0x1c1f ;  /* 0x003c1f0038567f89 */ /* 0x0002a200000e0000 */
[C---:B------:R-:W-:Y:S01]  /*16dc0*/  ISETP.GT.AND P3, PT, R69.reuse, 0x68, PT ;  /* 0x000000684500780c */ /* 0x040fe20003f64270 */
[----:B------:R-:W3:Y:S01]  /*16dd0*/  MUFU.TANH R8, R8 ;  /* 0x0000000800087308 */ /* 0x000ee20000002400 */
[----:B------:R-:W-:-:S02]  /*16de0*/  ISETP.GT.AND P4, PT, R69, 0x69, PT ;  /* 0x000000694500780c */ /* 0x000fc40003f84270 */
[----:B------:R-:W-:Y:S02]  /*16df0*/  FSEL R65, R65, -INF , P6 ;  /* 0xff80000041417808 */ /* 0x000fe40003000000 */
[----:B------:R-:W-:Y:S02]  /*16e00*/  FMNMX.FTZ R7, R76, R7, !PT ;  /* 0x000000074c077209 */ /* 0x000fe40007810000 */
[----:B------:R-:W-:Y:S01]  /*16e10*/  FSEL R68, R68, -INF , P3 ;  /* 0xff80000044447808 */ /* 0x000fe20001800000 */
[----:B-1----:R1:W-:Y:S01]  /*16e20*/  MUFU.TANH R56, R84 ;  /* 0x0000005400387308 */ /* 0x0023e20000002400 */
[----:B------:R-:W-:Y:S02]  /*16e30*/  FSEL R72, R72, -INF , P4 ;  /* 0xff80000048487808 */ /* 0x000fe40002000000 */
[C---:B------:R-:W-:Y:S02]  /*16e40*/  ISETP.GT.AND P5, PT, R69.reuse, 0x70, PT ;  /* 0x000000704500780c */ /* 0x040fe40003fa4270 */
[----:B------:R-:W-:-:S02]  /*16e50*/  ISETP.GT.AND P6, PT, R69, 0x71, PT ;  /* 0x000000714500780c */ /* 0x000fc40003fc4270 */
[C---:B------:R-:W-:Y:S02]  /*16e60*/  ISETP.GT.AND P3, PT, R69.reuse, 0x78, PT ;  /* 0x000000784500780c */ /* 0x040fe40003f64270 */
[----:B------:R-:W-:Y:S01]  /*16e70*/  ISETP.GT.AND P4, PT, R69, 0x79, PT ;  /* 0x000000794500780c */ /* 0x000fe20003f84270 */
[----:B-1----:R-:W-:Y:S01]  /*16e80*/  FMUL.FTZ R84, R87, UR59 ;  /* 0x0000003b57547c20 */ /* 0x002fe20008410000 */
[----:B------:R-:W-:Y:S02]  /*16e90*/  FMNMX.FTZ R69, R65, R7, !PT ;  /* 0x0000000741457209 */ /* 0x000fe40007810000 */
[----:B------:R-:W1:Y:S01]  /*16ea0*/  MUFU.TANH R7, R85 ;  /* 0x0000005500077308 */ /* 0x000e620000002400 */
[----:B0-----:R-:W-:Y:S01]  /*16eb0*/  FSEL R77, R77, -INF , P5 ;  /* 0xff8000004d4d7808 */ /* 0x001fe20002800000 */
[----:B--2---:R-:W-:Y:S01]  /*16ec0*/  IMAD.IADD R9, R9, 0x1, R86 ;  /* 0x0000000109097824 */ /* 0x004fe200078e0256 */
[----:B------:R-:W-:Y:S02]  /*16ed0*/  FMNMX.FTZ R69, R68, R69, !PT ;  /* 0x0000004544457209 */ /* 0x000fe40007810000 */
[----:B------:R-:W-:-:S02]  /*16ee0*/  FSEL R80, R80, -INF , P6 ;  /* 0xff80000050507808 */ /* 0x000fc40003000000 */
[----:B------:R-:W-:Y:S01]  /*16ef0*/  FMNMX.FTZ R81, R72, R69, !PT ;  /* 0x0000004548517209 */ /* 0x000fe20007810000 */
[----:B------:R-:W-:Y:S01]  /*16f00*/  MUFU.TANH R84, R84 ;  /* 0x0000005400547308 */ /* 0x000fe20000002400 */
[----:B------:R-:W-:Y:S02]  /*16f10*/  ISETP.GT.AND P5, PT, R9, 0x1, PT ;  /* 0x000000010900780c */ /* 0x000fe40003fa4270 */
[----:B------:R-:W-:Y:S02]  /*16f20*/  FMNMX.FTZ R81, R77, R81, !PT ;  /* 0x000000514d517209 */ /* 0x000fe40007810000 */
[----:B------:R-:W-:Y:S02]  /*16f30*/  FSEL R21, R21, -INF , P5 ;  /* 0xff80000015157808 */ /* 0x000fe40002800000 */
[----:B------:R-:W-:Y:S01]  /*16f40*/  ISETP.GT.AND P5, PT, R9, 0x9, PT ;  /* 0x000000090900780c */ /* 0x000fe20003fa4270 */
[----:B------:R3:W-:Y:S03]  /*16f50*/  MUFU.TANH R69, R62 ;  /* 0x0000003e00457308 */ /* 0x0007e60000002400 */
[----:B------:R-:W-:-:S02]  /*16f60*/  FSEL R27, R27, -INF , P5 ;  /* 0xff8000001b1b7808 */ /* 0x000fc40002800000 */
[C---:B------:R-:W-:Y:S02]  /*16f70*/  ISETP.GT.AND P5, PT, R9.reuse, 0x11, PT ;  /* 0x000000110900780c */ /* 0x040fe40003fa4270 */
[----:B---3--:R-:W-:Y:S02]  /*16f80*/  FSEL R62, R8, -INF , P3 ;  /* 0xff800000083e7808 */ /* 0x008fe40001800000 */
[----:B------:R-:W-:Y:S02]  /*16f90*/  FMNMX.FTZ R8, R80, R81, !PT ;  /* 0x0000005150087209 */ /* 0x000fe40007810000 */
[----:B------:R1:W0:Y:S01]  /*16fa0*/  MUFU.TANH R81, R63 ;  /* 0x0000003f00517308 */ /* 0x0002220000002400 */
[----:B------:R-:W-:Y:S02]  /*16fb0*/  FSEL R30, R30, -INF , P5 ;  /* 0xff8000001e1e7808 */ /* 0x000fe40002800000 */
[----:B------:R-:W-:-:S04]  /*16fc0*/  ISETP.GT.AND P5, PT, R9, 0x19, PT ;  /* 0x000000190900780c */ /* 0x000fc80003fa4270 */
[----:B------:R-:W-:Y:S02]  /*16fd0*/  FSEL R34, R34, -INF , P5 ;  /* 0xff80000022227808 */ /* 0x000fe40002800000 */
[----:B-1----:R-:W-:Y:S02]  /*16fe0*/  FSEL R63, R7, -INF , P4 ;  /* 0xff800000073f7808 */ /* 0x002fe40002000000 */
[----:B------:R-:W-:Y:S02]  /*16ff0*/  FMNMX.FTZ R7, R62, R8, !PT ;  /* 0x000000083e077209 */ /* 0x000fe40007810000 */
[----:B------:R-:W-:Y:S02]  /*17000*/  ISETP.GT.AND P4, PT, R9, RZ, PT ;  /* 0x000000ff0900720c */ /* 0x000fe40003f84270 */
[----:B------:R-:W-:Y:S02]  /*17010*/  FMNMX.FTZ R7, R63, R7, !PT ;  /* 0x000000073f077209 */ /* 0x000fe40007810000 */
[----:B------:R-:W-:-:S03]  /*17020*/  ISETP.GT.AND P5, PT, R9, 0x21, PT ;  /* 0x000000210900780c */ /* 0x000fc60003fa4270 */
[----:B------:R-:W1:Y:S01]  /*17030*/  SHFL.BFLY PT, R8, R7, 0x2, 0x1f ;  /* 0x0c401f0007087f89 */ /* 0x000e6200000e0000 */
[----:B------:R-:W-:Y:S02]  /*17040*/  FSEL R43, R43, -INF , P5 ;  /* 0xff8000002b2b7808 */ /* 0x000fe40002800000 */
[----:B------:R-:W-:-:S04]  /*17050*/  ISETP.GT.AND P5, PT, R9, 0x29, PT ;  /* 0x000000290900780c */ /* 0x000fc80003fa4270 */
[----:B------:R-:W-:Y:S02]  /*17060*/  FSEL R47, R47, -INF , P5 ;  /* 0xff8000002f2f7808 */ /* 0x000fe40002800000 */
[----:B------:R-:W-:-:S04]  /*17070*/  ISETP.GT.AND P5, PT, R9, 0x31, PT ;  /* 0x000000310900780c */ /* 0x000fc80003fa4270 */
[----:B------:R-:W-:Y:S02]  /*17080*/  FSEL R51, R51, -INF , P5 ;  /* 0xff80000033337808 */ /* 0x000fe40002800000 */
[----:B------:R-:W-:-:S04]  /*17090*/  ISETP.GT.AND P5, PT, R9, 0x39, PT ;  /* 0x000000390900780c */ /* 0x000fc80003fa4270 */
[----:B------:R-:W-:Y:S02]  /*170a0*/  FSEL R55, R55, -INF , P5 ;  /* 0xff80000037377808 */ /* 0x000fe40002800000 */
[----:B------:R-:W-:Y:S02]  /*170b0*/  ISETP.GT.AND P5, PT, R9, 0x41, PT ;  /* 0x000000410900780c */ /* 0x000fe40003fa4270 */
[----:B-1----:R-:W-:Y:S02]  /*170c0*/  FMNMX.FTZ R7, R7, R8, !PT ;  /* 0x0000000807077209 */ /* 0x002fe40007810000 */
[----:B------:R-:W-:Y:S02]  /*170d0*/  FSEL R59, R59, -INF , P5 ;  /* 0xff8000003b3b7808 */ /* 0x000fe40002800000 */
[----:B------:R-:W-:Y:S01]  /*170e0*/  ISETP.GT.AND P5, PT, R9, 0x49, PT ;  /* 0x000000490900780c */ /* 0x000fe20003fa4270 */
[----:B------:R-:W1:Y:S03]  /*170f0*/  SHFL.BFLY PT, R8, R7, 0x1, 0x1f ;  /* 0x0c201f0007087f89 */ /* 0x000e6600000e0000 */
[----:B0-----:R-:W-:-:S02]  /*17100*/  FSEL R81, R81, -INF , P5 ;  /* 0xff80000051517808 */ /* 0x001fc40002800000 */
        /* <DEDUP_REMOVED lines=8> */
[----:B------:R-:W-:Y:S02]  /*17190*/  ISETP.GT.AND P5, PT, R9, 0x69, PT ;  /* 0x000000690900780c */ /* 0x000fe40003fa4270 */
[----:B-1----:R-:W-:Y:S01]  /*171a0*/  FMNMX.FTZ R7, R7, R8, !PT ;  /* 0x0000000807077209 */ /* 0x002fe20007810000 */
[----:B------:R-:W-:Y:S01]  /*171b0*/  IMAD.U32 R8, RZ, RZ, UR4 ;  /* 0x00000004ff087e24 */ /* 0x000fe2000f8e00ff */
[----:B------:R-:W-:-:S02]  /*171c0*/  FSEL R79, R79, -INF , P5 ;  /* 0xff8000004f4f7808 */ /* 0x000fc40002800000 */
[C---:B------:R-:W-:Y:S01]  /*171d0*/  FSETP.NEU.FTZ.AND P3, PT, R7.reuse, -INF , PT ;  /* 0xff8000000700780b */ /* 0x040fe20003f7d000 */
[----:B------:R-:W-:Y:S01]  /*171e0*/  FMUL.FTZ R85, R7, R8 ;  /* 0x0000000807557220 */ /* 0x000fe20000410000 */
[----:B------:R-:W-:-:S04]  /*171f0*/  ISETP.GT.AND P5, PT, R9, 0x71, PT ;  /* 0x000000710900780c */ /* 0x000fc80003fa4270 */
[----:B------:R-:W-:Y:S02]  /*17200*/  FSEL R85, R85, RZ, P3 ;  /* 0x000000ff55557208 */ /* 0x000fe40001800000 */
[----:B------:R-:W-:Y:S02]  /*17210*/  FSEL R83, R83, -INF , P5 ;  /* 0xff80000053537808 */ /* 0x000fe40002800000 */
[----:B------:R-:W-:Y:S01]  /*17220*/  ISETP.GT.AND P5, PT, R9, 0x79, PT ;  /* 0x000000790900780c */ /* 0x000fe20003fa4270 */
[-CC-:B------:R-:W-:Y:S01]  /*17230*/  FFMA.FTZ R180, R42, R8.reuse, -R85.reuse ;  /* 0x000000082ab47223 */ /* 0x180fe20000010855 */
[-CC-:B------:R-:W-:Y:S01]  /*17240*/  FFMA.FTZ R42, R20, R8.reuse, -R85.reuse ;  /* 0x00000008142a7223 */ /* 0x180fe20000010855 */
[----:B------:R-:W-:Y:S01]  /*17250*/  FSEL R20, R15, -INF , P4 ;  /* 0xff8000000f147808 */ /* 0x000fe20002000000 */
        /* <DEDUP_REMOVED lines=28> */
[----:B------:R0:W-:Y:S01]  /*17420*/  MUFU.EX2 R24, R31 ;  /* 0x0000001f00187308 */ /* 0x0001e20000000800 */
[----:B------:R-:W-:Y:S01]  /*17430*/  FSEL R73, R73, -INF , P4 ;  /* 0xff80000049497808 */ /* 0x000fe20002000000 */
[--C-:B------:R-:W-:Y:S01]  /*17440*/  FFMA.FTZ R170, R44, R8, -R85.reuse ;  /* 0x000000082caa7223 */ /* 0x100fe20000010855 */
[----:B------:R-:W-:Y:S01]  /*17450*/  FMNMX.FTZ R26, R34, R26, !PT ;  /* 0x0000001a221a7209 */ /* 0x000fe20007810000 */
[-CC-:B------:R-:W-:Y:S01]  /*17460*/  FFMA.FTZ R164, R48, R8.reuse, -R85.reuse ;  /* 0x0000000830a47223 */ /* 0x180fe20000010855 */
[----:B------:R-:W-:Y:S01]  /*17470*/  ISETP.GT.AND P4, PT, R9, 0x28, PT ;  /* 0x000000280900780c */ /* 0x000fe20003f84270 */
[--C-:B------:R-:W-:Y:S01]  /*17480*/  FFMA.FTZ R38, R49, R8, -R85.reuse ;  /* 0x0000000831267223 */ /* 0x100fe20000010855 */
[----:B------:R-:W-:Y:S01]  /*17490*/  FSEL R84, R84, -INF , P5 ;  /* 0xff80000054547808 */ /* 0x000fe20002800000 */
[----:B------:R-:W-:Y:S01]  /*174a0*/  MUFU.EX2 R182, R182 ;  /* 0x000000b600b67308 */ /* 0x000fe20000000800 */
[----:B0-----:R-:W-:Y:S01]  /*174b0*/  FMNMX.FTZ R31, R73, R26, !PT ;  /* 0x0000001a491f7209 */ /* 0x001fe20007810000 */
[-CC-:B------:R-:W-:Y:S01]  /*174c0*/  FFMA.FTZ R166, R52, R8.reuse, -R85.reuse ;  /* 0x0000000834a67223 */ /* 0x180fe20000010855 */
[----:B------:R-:W-:Y:S01]  /*174d0*/  FSEL R46, R46, -INF , P4 ;  /* 0xff8000002e2e7808 */ /* 0x000fe20002000000 */
[-CC-:B------:R-:W-:Y:S01]  /*174e0*/  FFMA.FTZ R40, R53, R8.reuse, -R85.reuse ;  /* 0x0000000835287223 */ /* 0x180fe20000010855 */
[----:B------:R-:W-:Y:S01]  /*174f0*/  FMNMX.FTZ R31, R43, R31, !PT ;  /* 0x0000001f2b1f7209 */ /* 0x000fe20007810000 */
[-CC-:B------:R-:W-:Y:S01]  /*17500*/  FFMA.FTZ R160, R57, R8.reuse, -R85.reuse ;  /* 0x0000000839a07223 */ /* 0x180fe20000010855 */
[----:B------:R-:W-:Y:S01]  /*17510*/  ISETP.GT.AND P4, PT, R9, 0x30, PT ;  /* 0x000000300900780c */ /* 0x000fe20003f84270 */
[----:B------:R-:W-:Y:S01]  /*17520*/  MUFU.EX2 R15, R15 ;  /* 0x0000000f000f7308 */ /* 0x000fe20000000800 */
[----:B------:R-:W-:Y:S01]  /*17530*/  FMNMX.FTZ R31, R46, R31, !PT ;  /* 0x0000001f2e1f7209 */ /* 0x000fe20007810000 */
        /* <DEDUP_REMOVED lines=10> */
[--C-:B------:R-:W-:Y:S01]  /*175e0*/  FFMA.FTZ R52, R77, R8, -R85.reuse ;  /* 0x000000084d347223 */ /* 0x100fe20000010855 */
[----:B------:R-:W-:Y:S01]  /*175f0*/  FMNMX.FTZ R32, R51, R32, !PT ;  /* 0x0000002033207209 */ /* 0x000fe20007810000 */
[--C-:B------:R-:W-:Y:S01]  /*17600*/  FFMA.FTZ R53, R80, R8, -R85.reuse ;  /* 0x0000000850357223 */ /* 0x100fe20000010855 */
[----:B------:R-:W-:Y:S01]  /*17610*/  ISETP.GT.AND P4, PT, R9, 0x40, PT ;  /* 0x000000400900780c */ /* 0x000fe20003f84270 */
[----:B------:R-:W-:Y:S01]  /*17620*/  MUFU.EX2 R178, R178 ;  /* 0x000000b200b27308 */ /* 0x000fe20000000800 */
[----:B------:R-:W-:Y:S01]  /*17630*/  FMNMX.FTZ R32, R54, R32, !PT ;  /* 0x0000002036207209 */ /* 0x000fe20007810000 */
[----:B------:R-:W-:Y:S01]  /*17640*/  FFMA.FTZ R57, R63, R8, -R85 ;  /* 0x000000083f397223 */ /* 0x000fe20000010855 */
[----:B------:R-:W-:-:S02]  /*17650*/  FSEL R58, R58, -INF , P4 ;  /* 0xff8000003a3a7808 */ /* 0x000fc40002000000 */
[----:B------:R-:W-:Y:S02]  /*17660*/  FMNMX.FTZ R32, R55, R32, !PT ;  /* 0x0000002037207209 */ /* 0x000fe40007810000 */
[----:B------:R-:W-:Y:S01]  /*17670*/  ISETP.GT.AND P4, PT, R9, 0x48, PT ;  /* 0x000000480900780c */ /* 0x000fe20003f84270 */
[----:B------:R0:W-:Y:S01]  /*17680*/  MUFU.EX2 R26, R35 ;  /* 0x00000023001a7308 */ /* 0x0001e20000000800 */
[----:B------:R-:W-:Y:S02]  /*17690*/  FMNMX.FTZ R32, R58, R32, !PT ;  /* 0x000000203a207209 */ /* 0x000fe40007810000 */
[----:B------:R-:W-:Y:S02]  /*176a0*/  FSEL R69, R69, -INF , P4 ;  /* 0xff80000045457808 */ /* 0x000fe40002000000 */
[----:B------:R-:W-:Y:S02]  /*176b0*/  FMNMX.FTZ R32, R59, R32, !PT ;  /* 0x000000203b207209 */ /* 0x000fe40007810000 */
[----:B------:R-:W-:Y:S01]  /*176c0*/  ISETP.GT.AND P4, PT, R9, 0x50, PT ;  /* 0x000000500900780c */ /* 0x000fe20003f84270 */
[----:B------:R-:W-:Y:S01]  /*176d0*/  MUFU.EX2 R172, R172 ;  /* 0x000000ac00ac7308 */ /* 0x000fe20000000800 */
[----:B------:R-:W-:Y:S01]  /*176e0*/  FMNMX.FTZ R32, R69, R32, !PT ;  /* 0x0000002045207209 */ /* 0x000fe20007810000 */
[-CC-:B0-----:R-:W-:Y:S01]  /*176f0*/  FFMA.FTZ R35, R39, R8.reuse, -R85.reuse ;  /* 0x0000000827237223 */ /* 0x181fe20000010855 */
[----:B------:R-:W-:Y:S01]  /*17700*/  FSEL R66, R66, -INF , P4 ;  /* 0xff80000042427808 */ /* 0x000fe20002000000 */
[----:B------:R-:W-:Y:S01]  /*17710*/  FFMA.FTZ R39, R76, R8, -R85 ;  /* 0x000000084c277223 */ /* 0x000fe20000010855 */
[----:B------:R-:W-:-:S02]  /*17720*/  FMNMX.FTZ R32, R81, R32, !PT ;  /* 0x0000002051207209 */ /* 0x000fc40007810000 */
        /* <DEDUP_REMOVED lines=13> */
[----:B------:R-:W-:Y:S01]  /*17800*/  MUFU.EX2 R35, R35 ;  /* 0x0000002300237308 */ /* 0x000fe20000000800 */
[----:B------:R-:W-:Y:S02]  /*17810*/  FMNMX.FTZ R32, R74, R32, !PT ;  /* 0x000000204a207209 */ /* 0x000fe40007810000 */
[----:B------:R-:W-:Y:S02]  /*17820*/  FSEL R78, R78, -INF , P4 ;  /* 0xff8000004e4e7808 */ /* 0x000fe40002000000 */
[----:B------:R-:W-:Y:S02]  /*17830*/  FMNMX.FTZ R32, R75, R32, !PT ;  /* 0x000000204b207209 */ /* 0x000fe40007810000 */
[----:B------:R-:W-:Y:S01]  /*17840*/  ISETP.GT.AND P4, PT, R9, 0x70, PT ;  /* 0x000000700900780c */ /* 0x000fe20003f84270 */
[----:B------:R-:W-:Y:S01]  /*17850*/  MUFU.EX2 R168, R168 ;  /* 0x000000a800a87308 */ /* 0x000fe20000000800 */
[----:B------:R-:W-:-:S02]  /*17860*/  FMNMX.FTZ R32, R78, R32, !PT ;  /* 0x000000204e207209 */ /* 0x000fc40007810000 */
[----:B------:R-:W-:Y:S02]  /*17870*/  FSEL R82, R82, -INF , P4 ;  /* 0xff80000052527808 */ /* 0x000fe40002000000 */
[----:B------:R-:W-:Y:S02]  /*17880*/  FMNMX.FTZ R32, R79, R32, !PT ;  /* 0x000000204f207209 */ /* 0x000fe40007810000 */
[----:B------:R-:W-:Y:S01]  /*17890*/  ISETP.GT.AND P4, PT, R9, 0x78, PT ;  /* 0x000000780900780c */ /* 0x000fe20003f84270 */
[----:B------:R-:W-:Y:S01]  /*178a0*/  MUFU.EX2 R36, R36 ;  /* 0x0000002400247308 */ /* 0x000fe20000000800 */
[----:B------:R-:W-:Y:S02]  /*178b0*/  FMNMX.FTZ R32, R82, R32, !PT ;  /* 0x0000002052207209 */ /* 0x000fe40007810000 */
[----:B------:R-:W-:Y:S01]  /*178c0*/  FSEL R86, R56, -INF , P4 ;  /* 0xff80000038567808 */ /* 0x000fe20002000000 */
[----:B------:R-:W-:Y:S01]  /*178d0*/  FFMA.FTZ R56, R62, R8, -R85 ;  /* 0x000000083e387223 */ /* 0x000fe20000010855 */
[----:B------:R-:W-:-:S02]  /*178e0*/  FMNMX.FTZ R32, R83, R32, !PT ;  /* 0x0000002053207209 */ /* 0x000fc40007810000 */
[----:B------:R-:W-:Y:S01]  /*178f0*/  MOV R33, 0x40000040 ;  /* 0x4000004000217802 */ /* 0x000fe20000000f00 */
[----:B------:R-:W-:Y:S01]  /*17900*/  MUFU.EX2 R170, R170 ;  /* 0x000000aa00aa7308 */ /* 0x000fe20000000800 */
[----:B------:R-:W-:Y:S02]  /*17910*/  FMNMX.FTZ R9, R86, R32, !PT ;  /* 0x0000002056097209 */ /* 0x000fe40007810000 */
[----:B------:R-:W-:Y:S02]  /*17920*/  R2UR UR7, R33 ;  /* 0x00000000210772ca */ /* 0x000fe400000e0000 */
        /* <DEDUP_REMOVED lines=12> */
[----:B------:R-:W-:-:S06]  /*179f0*/  VIADD R32, R6, 0x300 ;  /* 0x0000030006207836 */ /* 0x000fcc0000000000 */
[----:B------:R-:W-:Y:S01]  /*17a00*/  MUFU.EX2 R162, R162 ;  /* 0x000000a200a27308 */ /* 0x000fe20000000800 */
[C---:B------:R-:W-:Y:S01]  /*17a10*/  FSETP.NEU.FTZ.AND P4, PT, R9.reuse, -INF , PT ;  /* 0xff8000000900780b */ /* 0x040fe20003f9d000 */
[----:B------:R-:W-:Y:S01]  /*17a20*/  FMUL.FTZ R61, R9, R8 ;  /* 0x00000008093d7220 */ /* 0x000fe20000410000 */
[----:B------:R-:W-:-:S04]  /*17a30*/  R2UR UR6, R32 ;  /* 0x00000000200672ca */ /* 0x000fc800000e0000 */
[----:B------:R-:W-:Y:S01]  /*17a40*/  FSEL R61, R61, RZ, P4 ;  /* 0x000000ff3d3d7208 */ /* 0x000fe20002000000 */
[----:B------:R-:W-:Y:S04]  /*17a50*/  MUFU.EX2 R44, R44 ;  /* 0x0000002c002c7308 */ /* 0x000fe80000000800 */
[-CC-:B------:R-:W-:Y:S01]  /*17a60*/  FFMA.FTZ R181, R20, R8.reuse, -R61.reuse ;  /* 0x0000000814b57223 */ /* 0x180fe2000001083d */
[----:B------:R-:W-:Y:S01]  /*17a70*/  FSEL R20, R7, RZ, P3 ;  /* 0x000000ff07147208 */ /* 0x000fe20001800000 */
[-CC-:B------:R-:W-:Y:S01]  /*17a80*/  FFMA.FTZ R21, R21, R8.reuse, -R61.reuse ;  /* 0x0000000815157223 */ /* 0x180fe2000001083d */
[-CC-:B------:R-:W-:Y:S01]  /*17a90*/  FFMA.FTZ R183, R25, R8.reuse, -R61.reuse ;  /* 0x0000000819b77223 */ /* 0x180fe2000001083d */
[----:B------:R-:W-:Y:S01]  /*17aa0*/  HGMMA.64x128x16.F32 R88, R156, gdesc[UR4].tnspB, R88, gsb0 ;  /* 0x41e000049c587df0 */ /* 0x000fe20008000858 */
[-C--:B------:R-:W-:Y:S01]  /*17ab0*/  FFMA.FTZ R32, R27, R8.reuse, -R61 ;  /* 0x000000081b207223 */ /* 0x080fe2000001083d */
[----:B------:R-:W-:Y:S01]  /*17ac0*/  FADD.FTZ R20, -R20, R11 ;  /* 0x0000000b14147221 */ /* 0x000fe20000010100 */
[----:B------:R-:W-:Y:S01]  /*17ad0*/  FSEL R11, R9, RZ, P4 ;  /* 0x000000ff090b7208 */ /* 0x000fe20002000000 */
[----:B------:R-:W-:Y:S01]  /*17ae0*/  MUFU.EX2 R181, R181 ;  /* 0x000000b500b57308 */ /* 0x000fe20000000800 */
[-CC-:B------:R-:W-:Y:S01]  /*17af0*/  FFMA.FTZ R177, R29, R8.reuse, -R61.reuse ;  /* 0x000000081db17223 */ /* 0x180fe2000001083d */
[-C--:B------:R-:W-:Y:S01]  /*17b00*/  FMUL.FTZ R20, R20, R8.reuse ;  /* 0x0000000814147220 */ /* 0x080fe20000410000 */
[----:B------:R-:W-:Y:S01]  /*17b10*/  FFMA.FTZ R25, R30, R8, -R61 ;  /* 0x000000081e197223 */ /* 0x000fe2000001083d */
[----:B------:R-:W-:Y:S01]  /*17b20*/  FADD.FTZ R11, -R11, R10 ;  /* 0x0000000a0b0b7221 */ /* 0x000fe20000010100 */
[----:B------:R-:W-:-:S02]  /*17b30*/  VIADD R10, R6, 0x380 ;  /* 0x00000380060a7836 */ /* 0x000fc40000000000 */
[-CC-:B------:R-:W-:Y:S01]  /*17b40*/  FFMA.FTZ R179, R28, R8.reuse, -R61.reuse ;  /* 0x000000081cb37223 */ /* 0x180fe2000001083d */
[-CC-:B------:R-:W-:Y:S01]  /*17b50*/  FFMA.FTZ R28, R34, R8.reuse, -R61.reuse ;  /* 0x00000008221c7223 */ /* 0x180fe2000001083d */
[-C--:B------:R-:W-:Y:S01]  /*17b60*/  FMUL.FTZ R11, R11, R8.reuse ;  /* 0x000000080b0b7220 */ /* 0x080fe20000410000 */
[----:B------:R-:W0:Y:S01]  /*17b70*/  MUFU.EX2 R20, R20 ;  /* 0x0000001400147308 */ /* 0x000e220000000800 */
[----:B------:R-:W-:Y:S01]  /*17b80*/  R2UR UR6, R10 ;  /* 0x000000000a0672ca */ /* 0x000fe200000e0000 */
[-CC-:B------:R-:W-:Y:S01]  /*17b90*/  FFMA.FTZ R173, R73, R8.reuse, -R61.reuse ;  /* 0x0000000849ad7223 */ /* 0x180fe2000001083d */
[-CC-:B------:R-:W-:Y:S01]  /*17ba0*/  FFMA.FTZ R30, R43, R8.reuse, -R61.reuse ;  /* 0x000000082b1e7223 */ /* 0x180fe2000001083d */
[-CC-:B------:R-:W-:Y:S01]  /*17bb0*/  FFMA.FTZ R175, R46, R8.reuse, -R61.reuse ;  /* 0x000000082eaf7223 */ /* 0x180fe2000001083d */
[-CC-:B------:R-:W-:Y:S01]  /*17bc0*/  FFMA.FTZ R27, R47, R8.reuse, -R61.reuse ;  /* 0x000000082f1b7223 */ /* 0x180fe2000001083d */
[-CC-:B------:R-:W-:Y:S01]  /*17bd0*/  FFMA.FTZ R169, R50, R8.reuse, -R61.reuse ;  /* 0x0000000832a97223 */ /* 0x180fe2000001083d */
[-CC-:B------:R-:W-:Y:S01]  /*17be0*/  FFMA.FTZ R29, R51, R8.reuse, -R61.reuse ;  /* 0x00000008331d7223 */ /* 0x180fe2000001083d */
[----:B------:R1:W2:Y:S01]  /*17bf0*/  MUFU.EX2 R87, R11 ;  /* 0x0000000b00577308 */ /* 0x0002a20000000800 */
[-CC-:B------:R-:W-:Y:S01]  /*17c00*/  FFMA.FTZ R171, R54, R8.reuse, -R61.reuse ;  /* 0x0000000836ab7223 */ /* 0x180fe2000001083d */
[-CC-:B------:R-:W-:Y:S01]  /*17c10*/  FFMA.FTZ R33, R55, R8.reuse, -R61.reuse ;  /* 0x0000000837217223 */ /* 0x180fe2000001083d */
[-CC-:B------:R-:W-:Y:S01]  /*17c20*/  FFMA.FTZ R165, R58, R8.reuse, -R61.reuse ;  /* 0x000000083aa57223 */ /* 0x180fe2000001083d */
[-CC-:B------:R-:W-:Y:S01]  /*17c30*/  FFMA.FTZ R6, R59, R8.reuse, -R61.reuse ;  /* 0x000000083b067223 */ /* 0x180fe2000001083d */
[-CC-:B------:R-:W-:Y:S01]  /*17c40*/  FFMA.FTZ R167, R69, R8.reuse, -R61.reuse ;  /* 0x0000000845a77223 */ /* 0x180fe2000001083d */
[-CC-:B------:R-:W-:Y:S01]  /*17c50*/  FFMA.FTZ R81, R81, R8.reuse, -R61.reuse ;  /* 0x0000000851517223 */ /* 0x180fe2000001083d */
[----:B------:R-:W-:Y:S01]  /*17c60*/  FFMA.FTZ R161, R66, R8, -R61 ;  /* 0x0000000842a17223 */ /* 0x000fe2000001083d */
[----:B------:R-:W3:Y:S01]  /*17c70*/  MUFU.EX2 R21, R21 ;  /* 0x0000001500157308 */ /* 0x000ee20000000800 */
[----:B-1----:R-:W-:-:S02]  /*17c80*/  IMAD.MOV.U32 R11, RZ, RZ, 0x40000040 ;  /* 0x40000040ff0b7424 */ /* 0x002fc400078e00ff */
[----:B0-----:R-:W-:Y:S01]  /*17c90*/  FFMA.FTZ R3, R20, R3, R180 ;  /* 0x0000000314037223 */ /* 0x001fe200000100b4 */
[-CC-:B------:R-:W-:Y:S01]  /*17ca0*/  FFMA.FTZ R163, R70, R8.reuse, -R61.reuse ;  /* 0x0000000846a37223 */ /* 0x180fe2000001083d */
[-CC-:B------:R-:W-:Y:S01]  /*17cb0*/  FFMA.FTZ R75, R75, R8.reuse, -R61.reuse ;  /* 0x000000084b4b7223 */ /* 0x180fe2000001083d */
[----:B------:R-:W-:Y:S01]  /*17cc0*/  FFMA.FTZ R78, R78, R8, -R61 ;  /* 0x000000084e4e7223 */ /* 0x000fe2000001083d */
[----:B------:R-:W-:Y:S01]  /*17cd0*/  R2UR UR7, R11 ;  /* 0x000000000b0772ca */ /* 0x000fe200000e0000 */
[----:B------:R-:W-:Y:S01]  /*17ce0*/  FADD.FTZ R3, R42, R3 ;  /* 0x000000032a037221 */ /* 0x000fe20000010000 */
[----:B------:R-:W0:Y:S01]  /*17cf0*/  MUFU.EX2 R183, R183 ;  /* 0x000000b700b77308 */ /* 0x000e220000000800 */
[----:B--2---:R-:W-:Y:S01]  /*17d00*/  FFMA.FTZ R0, R87, R0, R181 ;  /* 0x0000000057007223 */ /* 0x004fe200000100b5 */
[-C--:B------:R-:W-:Y:S01]  /*17d10*/  FFMA.FTZ R79, R79, R8.reuse, -R61 ;  /* 0x000000084f4f7223 */ /* 0x080fe2000001083d */
[----:B------:R-:W-:Y:S01]  /*17d20*/  FADD.FTZ R3, R182, R3 ;  /* 0x00000003b6037221 */ /* 0x000fe20000010000 */
[-CC-:B------:R-:W-:Y:S01]  /*17d30*/  FFMA.FTZ R82, R82, R8.reuse, -R61.reuse ;  /* 0x0000000852527223 */ /* 0x180fe2000001083d */
[-CC-:B------:R-:W-:Y:S01]  /*17d40*/  FFMA.FTZ R83, R83, R8.reuse, -R61.reuse ;  /* 0x0000000853537223 */ /* 0x180fe2000001083d */
[-C--:B------:R-:W-:Y:S01]  /*17d50*/  FFMA.FTZ R86, R86, R8.reuse, -R61 ;  /* 0x0000000856567223 */ /* 0x080fe2000001083d */
[----:B------:R-:W-:Y:S01]  /*17d60*/  FADD.FTZ R3, R15, R3 ;  /* 0x000000030f037221 */ /* 0x000fe20000010000 */
[----:B------:R-:W1:Y:S01]  /*17d70*/  MUFU.EX2 R32, R32 ;  /* 0x0000002000207308 */ /* 0x000e620000000800 */
[----:B---3--:R-:W-:Y:S01]  /*17d80*/  FADD.FTZ R0, R21, R0 ;  /* 0x0000000015007221 */ /* 0x008fe20000010000 */
[----:B------:R-:W-:Y:S01]  /*17d90*/  ISETP.GT.AND P3, PT, R12, R5, PT ;  /* 0x000000050c00720c */ /* 0x000fe20003f64270 */
[----:B------:R-:W-:Y:S01]  /*17da0*/  FADD.FTZ R11, R176, R3 ;  /* 0x00000003b00b7221 */ /* 0x000fe20000010000 */
[----:B------:R-:W-:Y:S01]  /*17db0*/  FFMA.FTZ R3, R67, R8, -R61 ;  /* 0x0000000843037223 */ /* 0x000fe2000001083d */
[----:B------:R-:W-:Y:S01]  /*17dc0*/  F2FP.F16.F32.PACK_AB R180, R42, R180 ;  /* 0x000000b42ab4723e */ /* 0x000fe200000000ff */
[----:B------:R-:W-:-:S02]  /*17dd0*/  VIADD R12, R12, 0xffffffff ;  /* 0xffffffff0c0c7836 */ /* 0x000fc40000000000 */
[----:B------:R-:W-:Y:S01]  /*17de0*/  FADD.FTZ R11, R24, R11 ;  /* 0x0000000b180b7221 */ /* 0x000fe20000010000 */
[----:B------:R-:W2:Y:S01]  /*17df0*/  MUFU.EX2 R177, R177 ;  /* 0x000000b100b17308 */ /* 0x000ea20000000800 */
[----:B0-----:R-:W-:Y:S01]  /*17e00*/  FADD.FTZ R10, R183, R0 ;  /* 0x00000000b70a7221 */ /* 0x001fe20000010000 */
[----:B------:R-:W-:Y:S01]  /*17e10*/  F2FP.F16.F32.PACK_AB R182, R15, R182 ;  /* 0x000000b60fb6723e */ /* 0x000fe200000000ff */
[----:B------:R-:W-:Y:S01]  /*17e20*/  FADD.FTZ R11, R178, R11 ;  /* 0x0000000bb20b7221 */ /* 0x000fe20000010000 */
[----:B------:R-:W-:Y:S02]  /*17e30*/  F2FP.F16.F32.PACK_AB R181, R21, R181 ;  /* 0x000000b515b5723e */ /* 0x000fe400000000ff */
[----:B------:R-:W-:Y:S01]  /*17e40*/  F2FP.F16.F32.PACK_AB R176, R24, R176 ;  /* 0x000000b018b0723e */ /* 0x000fe200000000ff */
[----:B------:R-:W-:Y:S01]  /*17e50*/  FADD.FTZ R11, R26, R11 ;  /* 0x0000000b1a0b7221 */ /* 0x000fe20000010000 */
[----:B------:R-:W0:Y:S01]  /*17e60*/  MUFU.EX2 R25, R25 ;  /* 0x0000001900197308 */ /* 0x000e220000000800 */
[C---:B-1----:R-:W-:Y:S01]  /*17e70*/  FADD.FTZ R10, R32.reuse, R10 ;  /* 0x0000000a200a7221 */ /* 0x042fe20000010000 */
[----:B------:R-:W-:Y:S01]  /*17e80*/  F2FP.F16.F32.PACK_AB R183, R32, R183 ;  /* 0x000000b720b7723e */ /* 0x000fe200000000ff */
[----:B------:R-:W-:Y:S01]  /*17e90*/  FADD.FTZ R11, R172, R11 ;  /* 0x0000000bac0b7221 */ /* 0x000fe20000010000 */
[----:B------:R-:W-:-:S02]  /*17ea0*/  F2FP.F16.F32.PACK_AB R178, R26, R178 ;  /* 0x000000b21ab2723e */ /* 0x000fc400000000ff */
[C---:B------:R-:W-:Y:S01]  /*17eb0*/  F2FP.F16.F32.PACK_AB R172, R31.reuse, R172 ;  /* 0x000000ac1fac723e */ /* 0x040fe200000000ff */
[----:B------:R-:W-:Y:S01]  /*17ec0*/  FADD.FTZ R11, R31, R11 ;  /* 0x0000000b1f0b7221 */ /* 0x000fe20000010000 */
[----:B------:R-:W-:Y:S01]  /*17ed0*/  MUFU.EX2 R179, R179 ;  /* 0x000000b300b37308 */ /* 0x000fe20000000800 */
[----:B--2---:R-:W-:Y:S02]  /*17ee0*/  FADD.FTZ R10, R177, R10 ;  /* 0x0000000ab10a7221 */ /* 0x004fe40000010000 */
[----:B------:R-:W-:Y:S01]  /*17ef0*/  FADD.FTZ R11, R174, R11 ;  /* 0x0000000bae0b7221 */ /* 0x000fe20000010000 */
[----:B------:R-:W-:-:S03]  /*17f00*/  F2FP.F16.F32.PACK_AB R174, R35, R174 ;  /* 0x000000ae23ae723e */ /* 0x000fc600000000ff */
[----:B------:R-:W-:Y:S01]  /*17f10*/  FADD.FTZ R11, R35, R11 ;  /* 0x0000000b230b7221 */ /* 0x000fe20000010000 */
[----:B------:R-:W-:Y:S01]  /*17f20*/  MUFU.EX2 R28, R28 ;  /* 0x0000001c001c7308 */ /* 0x000fe20000000800 */
[----:B0-----:R-:W-:Y:S02]  /*17f30*/  F2FP.F16.F32.PACK_AB R177, R25, R177 ;  /* 0x000000b119b1723e */ /* 0x001fe400000000ff */
[----:B------:R-:W-:Y:S01]  /*17f40*/  FADD.FTZ R11, R168, R11 ;  /* 0x0000000ba80b7221 */ /* 0x000fe20000010000 */
[----:B------:R-:W-:-:S03]  /*17f50*/  F2FP.F16.F32.PACK_AB R168, R36, R168 ;  /* 0x000000a824a8723e */ /* 0x000fc600000000ff */
[----:B------:R-:W-:Y:S01]  /*17f60*/  FADD.FTZ R11, R36, R11 ;  /* 0x0000000b240b7221 */ /* 0x000fe20000010000 */
[----:B------:R-:W-:Y:S03]  /*17f70*/  MUFU.EX2 R173, R173 ;  /* 0x000000ad00ad7308 */ /* 0x000fe60000000800 */
        /* <DEDUP_REMOVED lines=17> */
[----:B------:R-:W-:-:S04]  /*18090*/  F2FP.F16.F32.PACK_AB R162, R44, R162 ;  /* 0x000000a22ca2723e */ /* 0x000fc800000000ff */
[----:B------:R-:W-:Y:S08]  /*180a0*/  MUFU.EX2 R29, R29 ;  /* 0x0000001d001d7308 */ /* 0x000ff00000000800 */
[----:B------:R-:W-:Y:S08]  /*180b0*/  MUFU.EX2 R171, R171 ;  /* 0x000000ab00ab7308 */ /* 0x000ff00000000800 */
[----:B------:R-:W-:Y:S01]  /*180c0*/  MUFU.EX2 R33, R33 ;  /* 0x0000002100217308 */ /* 0x000fe20000000800 */
[----:B------:R-:W-:-:S02]  /*180d0*/  WARPGROUP.DEPBAR.LE gsb0, 0x0 ;  /* 0x00008000000079c5 */ /* 0x000fc40000010000 */
[----:B------:R-:W-:Y:S01]  /*180e0*/  WARPGROUP.ARRIVE ;  /* 0x00000000000079c5 */ /* 0x000fe20000000000 */
[----:B------:R-:W-:-:S04]  /*180f0*/  FFMA.FTZ R157, R74, R8, -R61 ;  /* 0x000000084a9d7223 */ /* 0x000fc8000001083d */
[----:B------:R-:W-:Y:S01]  /*18100*/  MUFU.EX2 R165, R165 ;  /* 0x000000a500a57308 */ /* 0x000fe20000000800 */
[----:B------:R-:W-:Y:S07]  /*18110*/  HGMMA.64x128x16.F32 R88, R152, gdesc[UR4].tnspB, R88, gsb0 ;  /* 0x41e0000498587df0 */ /* 0x000fee0008000858 */
        /* <DEDUP_REMOVED lines=19> */
[----:B------:R-:W0:Y:S01]  /*18250*/  MUFU.EX2 R53, R53 ;  /* 0x0000003500357308 */ /* 0x000e220000000800 */
[----:B------:R-:W-:Y:S02]  /*18260*/  WARPGROUP.DEPBAR.LE gsb0, 0x0 ;  /* 0x00008000000079c5 */ /* 0x000fe40000010000 */
[----:B------:R1:W-:Y:S05]  /*18270*/  @!P1 SYNCS.ARRIVE.TRANS64.RED.A1T0 RZ, [R13+URZ], RZ ;  /* 0x000000ff0dff99a7 */ /* 0x0003ea000810043f */
[----:B------:R-:W2:Y:S01]  /*18280*/  MUFU.EX2 R83, R83 ;  /* 0x0000005300537308 */ /* 0x000ea20000000800 */
[----:B-1----:R-:W-:Y:S01]  /*18290*/  FADD.FTZ R13, R25, R10 ;  /* 0x0000000a190d7221 */ /* 0x002fe20000010000 */
[-CC-:B------:R-:W-:Y:S01]  /*182a0*/  FFMA.FTZ R10, R71, R8.reuse, -R61.reuse ;  /* 0x00000008470a7223 */ /* 0x180fe2000001083d */
[----:B------:R1:W-:Y:S01]  /*182b0*/  @!P1 SYNCS.ARRIVE.TRANS64.RED.A1T0 RZ, [R14+URZ], RZ ;  /* 0x000000ff0eff99a7 */ /* 0x0003e2000810043f */
[----:B------:R-:W-:Y:S01]  /*182c0*/  FFMA.FTZ R61, R84, R8, -R61 ;  /* 0x00000008543d7223 */ /* 0x000fe2000001083d */
[----:B------:R-:W-:-:S03]  /*182d0*/  FADD.FTZ R13, R179, R13 ;  /* 0x0000000db30d7221 */ /* 0x000fc60000010000 */
[----:B------:R-:W-:Y:S01]  /*182e0*/  MUFU.EX2 R56, R56 ;  /* 0x0000003800387308 */ /* 0x000fe20000000800 */
[C---:B------:R-:W-:Y:S01]  /*182f0*/  F2FP.F16.F32.PACK_AB R179, R28.reuse, R179 ;  /* 0x000000b31cb3723e */ /* 0x040fe200000000ff */
[----:B------:R-:W-:Y:S01]  /*18300*/  FADD.FTZ R13, R28, R13 ;  /* 0x0000000d1c0d7221 */ /* 0x000fe20000010000 */
[----:B0-----:R-:W-:Y:S02]  /*18310*/  F2FP.F16.F32.PACK_AB R152, R53, R52 ;  /* 0x000000343598723e */ /* 0x001fe400000000ff */
[----:B--2---:R-:W-:Y:S01]  /*18320*/  F2FP.F16.F32.PACK_AB R153, R83, R82 ;  /* 0x000000525399723e */ /* 0x004fe200000000ff */
[----:B------:R-:W-:Y:S02]  /*18330*/  FADD.FTZ R13, R173, R13 ;  /* 0x0000000dad0d7221 */ /* 0x000fe40000010000 */
[----:B------:R-:W-:Y:S01]  /*18340*/  MUFU.EX2 R10, R10 ;  /* 0x0000000a000a7308 */ /* 0x000fe20000000800 */
[C---:B------:R-:W-:Y:S01]  /*18350*/  F2FP.F16.F32.PACK_AB R173, R30.reuse, R173 ;  /* 0x000000ad1ead723e */ /* 0x040fe200000000ff */
[----:B------:R-:W-:-:S04]  /*18360*/  FADD.FTZ R13, R30, R13 ;  /* 0x0000000d1e0d7221 */ /* 0x000fc80000010000 */
[----:B------:R-:W-:Y:S02]  /*18370*/  FADD.FTZ R13, R175, R13 ;  /* 0x0000000daf0d7221 */ /* 0x000fe40000010000 */
[----:B------:R-:W-:Y:S01]  /*18380*/  MUFU.EX2 R86, R86 ;  /* 0x0000005600567308 */ /* 0x000fe20000000800 */
[C---:B------:R-:W-:Y:S01]  /*18390*/  F2FP.F16.F32.PACK_AB R175, R27.reuse, R175 ;  /* 0x000000af1baf723e */ /* 0x040fe200000000ff */
[----:B------:R-:W-:-:S04]  /*183a0*/  FADD.FTZ R13, R27, R13 ;  /* 0x0000000d1b0d7221 */ /* 0x000fc80000010000 */
[----:B------:R-:W-:Y:S02]  /*183b0*/  FADD.FTZ R13, R169, R13 ;  /* 0x0000000da90d7221 */ /* 0x000fe40000010000 */
[----:B------:R-:W0:Y:S01]  /*183c0*/  MUFU.EX2 R57, R57 ;  /* 0x0000003900397308 */ /* 0x000e220000000800 */
[C---:B------:R-:W-:Y:S01]  /*183d0*/  F2FP.F16.F32.PACK_AB R169, R29.reuse, R169 ;  /* 0x000000a91da9723e */ /* 0x040fe200000000ff */
[----:B------:R-:W-:-:S04]  /*183e0*/  FADD.FTZ R13, R29, R13 ;  /* 0x0000000d1d0d7221 */ /* 0x000fc80000010000 */
[----:B------:R-:W-:Y:S02]  /*183f0*/  FADD.FTZ R13, R171, R13 ;  /* 0x0000000dab0d7221 */ /* 0x000fe40000010000 */
[----:B------:R-:W2:Y:S01]  /*18400*/  MUFU.EX2 R61, R61 ;  /* 0x0000003d003d7308 */ /* 0x000ea20000000800 */
[C---:B------:R-:W-:Y:S01]  /*18410*/  F2FP.F16.F32.PACK_AB R171, R33.reuse, R171 ;  /* 0x000000ab21ab723e */ /* 0x040fe200000000ff */
[----:B------:R-:W-:-:S04]  /*18420*/  FADD.FTZ R13, R33, R13 ;  /* 0x0000000d210d7221 */ /* 0x000fc80000010000 */
[----:B------:R-:W-:Y:S01]  /*18430*/  FADD.FTZ R13, R165, R13 ;  /* 0x0000000da50d7221 */ /* 0x000fe20000010000 */
[C---:B------:R-:W-:Y:S02]  /*18440*/  F2FP.F16.F32.PACK_AB R165, R6.reuse, R165 ;  /* 0x000000a506a5723e */ /* 0x040fe400000000ff */
[----:B0-----:R-:W-:Y:S01]  /*18450*/  F2FP.F16.F32.PACK_AB R154, R57, R56 ;  /* 0x00000038399a723e */ /* 0x001fe200000000ff */
[----:B------:R-:W-:-:S04]  /*18460*/  FADD.FTZ R13, R6, R13 ;  /* 0x0000000d060d7221 */ /* 0x000fc80000010000 */
[----:B------:R-:W-:Y:S01]  /*18470*/  FADD.FTZ R13, R167, R13 ;  /* 0x0000000da70d7221 */ /* 0x000fe20000010000 */
[C---:B------:R-:W-:Y:S02]  /*18480*/  F2FP.F16.F32.PACK_AB R167, R0.reuse, R167 ;  /* 0x000000a700a7723e */ /* 0x040fe400000000ff */
[----:B--2---:R-:W-:Y:S01]  /*18490*/  F2FP.F16.F32.PACK_AB R155, R61, R86 ;  /* 0x000000563d9b723e */ /* 0x004fe200000000ff */
[----:B------:R-:W-:-:S04]  /*184a0*/  FADD.FTZ R13, R0, R13 ;  /* 0x0000000d000d7221 */ /* 0x000fc80000010000 */
[----:B-1----:R-:W-:Y:S01]  /*184b0*/  FADD.FTZ R14, R161, R13 ;  /* 0x0000000da10e7221 */ /* 0x002fe20000010000 */
[----:B------:R-:W-:-:S03]  /*184c0*/  F2FP.F16.F32.PACK_AB R161, R3, R161 ;  /* 0x000000a103a1723e */ /* 0x000fc600000000ff */
[----:B------:R-:W-:-:S04]  /*184d0*/  FADD.FTZ R14, R3, R14 ;  /* 0x0000000e030e7221 */ /* 0x000fc80000010000 */
[----:B------:R-:W-:Y:S01]  /*184e0*/  FADD.FTZ R13, R163, R14 ;  /* 0x0000000ea30d7221 */ /* 0x000fe20000010000 */
[----:B------:R-:W-:Y:S01]  /*184f0*/  FADD.FTZ R14, R44, R11 ;  /* 0x0000000b2c0e7221 */ /* 0x000fe20000010000 */
[C---:B------:R-:W-:Y:S02]  /*18500*/  F2FP.F16.F32.PACK_AB R163, R10.reuse, R163 ;  /* 0x000000a30aa3723e */ /* 0x040fe400000000ff */
[----:B------:R-:W-:Y:S01]  /*18510*/  FADD.FTZ R6, R10, R13 ;  /* 0x0000000d0a067221 */ /* 0x000fe20000010000 */
[----:B------:R-:W-:Y:S01]  /*18520*/  FADD.FTZ R14, R39, R14 ;  /* 0x0000000e270e7221 */ /* 0x000fe20000010000 */
[----:B------:R-:W-:Y:S02]  /*18530*/  MOV R10, R9 ;  /* 0x00000009000a7202 */ /* 0x000fe40000000f00 */
[----:B------:R-:W-:Y:S01]  /*18540*/  FADD.FTZ R6, R157, R6 ;  /* 0x000000069d067221 */ /* 0x000fe20000010000 */
[----:B------:R-:W-:Y:S01]  /*18550*/  FADD.FTZ R11, R45, R14 ;  /* 0x0000000e2d0b7221 */ /* 0x000fe20000010000 */
[----:B------:R-:W-:Y:S01]  /*18560*/  F2FP.F16.F32.PACK_AB R157, R75, R157 ;  /* 0x0000009d4b9d723e */ /* 0x000fe200000000ff */
[----:B------:R-:W-:-:S02]  /*18570*/  IMAD.MOV.U32 R14, RZ, RZ, R187 ;  /* 0x000000ffff0e7224 */ /* 0x000fc400078e00bb */
[----:B------:R-:W-:Y:S01]  /*18580*/  FADD.FTZ R13, R75, R6 ;  /* 0x000000064b0d7221 */ /* 0x000fe20000010000 */
[----:B------:R-:W-:-:S03]  /*18590*/  FADD.FTZ R0, R48, R11 ;  /* 0x0000000b30007221 */ /* 0x000fc60000010000 */
        /* <DEDUP_REMOVED lines=14> */
[----:B------:R-:W-:Y:S05]  /*18680*/  BSYNC B1 ;  /* 0x0000000000017941 */ /* 0x000fea0003800000 */
.L_x_2662:
[----:B------:R-:W-:Y:S05]  /*18690*/  BSYNC B0 ;  /* 0x0000000000007941 */ /* 0x000fea0003800000 */
.L_x_2661:
[----:B------:R-:W-:Y:S01]  /*186a0*/  ISETP.GE.AND P2, PT, R12, R199, PT ;  /* 0x000000c70c00720c */ /* 0x000fe20003f46270 */
[----:B------:R-:W-:-:S12]  /*186b0*/  BSSY B0, `(.L_x_2674) ;  /* 0x00002ca000007945 */ /* 0x000fd80003800000 */
[----:B------:R-:W-:Y:S05]  /*186c0*/  @!P2 BRA `(.L_x_2675) ;  /* 0x0000002c0020a947 */ /* 0x000fea0003800000 */
[----:B------:R-:W-:Y:S01]  /*186d0*/  IMAD.MOV.U32 R10, RZ, RZ, R9 ;  /* 0x000000ffff0a7224 */ /* 0x000fe200078e0009 */
[----:B------:R-:W-:Y:S01]  /*186e0*/  MOV R11, R187 ;  /* 0x000000bb000b7202 */ /* 0x000fe20000000f00 */
[----:B------:R-:W-:Y:S02]  /*186f0*/  IMAD.MOV.U32 R5, RZ, RZ, R7 ;  /* 0x000000ffff057224 */ /* 0x000fe400078e0007 */
[----:B------:R-:W-:-:S07]  /*18700*/  IMAD.MOV.U32 R6, RZ, RZ, R184 ;  /* 0x000000ffff067224 */ /* 0x000fce00078e00b8 */
.L_x_2686:
[----:B------:R-:W-:-:S05]  /*18710*/  VIADD R13, R6, 0x1 ;  /* 0x00000001060d7836 */ /* 0x000fca0000000000 */
[----:B------:R-:W-:-:S04]  /*18720*/  ISETP.NE.AND P2, PT, R13, 0x2, PT ;  /* 0x000000020d00780c */ /* 0x000fc80003f45270 */
[----:B------:R-:W-:Y:S02]  /*18730*/  SEL R13, R13, RZ, P2 ;  /* 0x000000ff0d0d7207 */ /* 0x000fe40001000000 */
[----:B------:R-:W-:-:S03]  /*18740*/  SEL R8, RZ, 0x1, P2 ;  /* 0x00000001ff087807 */ /* 0x000fc60001000000 */
[----:B------:R-:W-:Y:S01]  /*18750*/  IMAD.MOV.U32 R184, RZ, RZ, R13 ;  /* 0x000000ffffb87224 */ /* 0x000fe200078e000d */
[----:B------:R-:W-:Y:S01]  /*18760*/  LOP3.LUT R187, R11, R8, RZ, 0x3c, !PT ;  /* 0x000000080bbb7212 */ /* 0x000fe200078e3cff */
[----:B------:R-:W-:Y:S06]  /*18770*/  @!P0 BRA `(.L_x_2676) ;  /* 0x0000000000048947 */ /* 0x000fec0003800000 */
[----:B------:R-:W-:Y:S01]  /*18780*/  BPT.TRAP 0x1 ;  /* 0x000000040000795c */ /* 0x000fe20000300000 */
.L_x_2676:
[----:B------:R-:W-:Y:S02]  /*18790*/  LEA R8, R184, R2, 0x3 ;  /* 0x00000002b8087211 */ /* 0x000fe400078e18ff */
[----:B------:R-:W-:-:S04]  /*187a0*/  SHF.L.U32 R9, R187, 0x1f, RZ ;  /* 0x0000001fbb097819 */ /* 0x000fc800000006ff */
[----:B------:R0:W1:Y:S01]  /*187b0*/  SYNCS.PHASECHK.TRANS64.TRYWAIT P2, [R8+URZ+0x34830], R9 ;  /* 0x03483009080075a7 */ /* 0x000062000804017f */
[----:B------:R-:W-:Y:S05]  /*187c0*/  @!P0 BRA `(.L_x_2677) ;  /* 0x0000000000048947 */ /* 0x000fea0003800000 */
[----:B------:R-:W-:Y:S01]  /*187d0*/  BPT.TRAP 0x1 ;  /* 0x000000040000795c */ /* 0x000fe20000300000 */
.L_x_2677:
[----:B------:R-:W-:Y:S01]  /*187e0*/  IMAD R7, R184, 0xc00, R4 ;  /* 0x00000c00b8077824 */ /* 0x000fe200078e0204 */
[----:B------:R-:W-:Y:S03]  /*187f0*/  BSSY B1, `(.L_x_2678) ;  /* 0x0000006000017945 */ /* 0x000fe60003800000 */
[C---:B------:R-:W-:Y:S02]  /*18800*/  VIADD R14, R7.reuse, 0x2 ;  /* 0x00000002070e7836 */ /* 0x040fe40000000000 */
[----:B------:R-:W-:Y:S01]  /*18810*/  VIADD R21, R7, 0x4 ;  /* 0x0000000407157836 */ /* 0x000fe20000000000 */
[----:B-1----:R-:W-:Y:S06]  /*18820*/  @P2 BRA `(.L_x_2679) ;  /* 0x0000000000082947 */ /* 0x002fec0003800000 */
[----:B------:R-:W1:Y:S02]  /*18830*/  SYNCS.PHASECHK.TRANS64.TRYWAIT P2, [R8+URZ+0x34830], R9 ;  /* 0x03483009080075a7 */ /* 0x000e64000804017f */
[----:B-1----:R-:W-:Y:S05]  /*18840*/  @!P2 BRA `(.L_x_2680) ;  /* 0x000000fc0054a947 */ /* 0x002fea0003800000 */
.L_x_2679:
[----:B------:R-:W-:Y:S05]  /*18850*/  BSYNC B1 ;  /* 0x0000000000017941 */ /* 0x000fea0003800000 */
.L_x_2678:
[----:B01----:R-:W-:Y:S01]  /*18860*/  IMAD.MOV.U32 R8, RZ, RZ, R7 ;  /* 0x000000ffff087224 */ /* 0x003fe200078e0007 */
[----:B------:R-:W-:Y:S01]  /*18870*/  MOV R9, 0x40000040 ;  /* 0x4000004000097802 */ /* 0x000fe20000000f00 */
[----:B------:R-:W-:Y:S01]  /*18880*/  VIADD R24, R7, 0x400 ;  /* 0x0000040007187836 */ /* 0x000fe20000000000 */
[----:B------:R0:W-:Y:S01]  /*18890*/  STL.64 [R1+0xa0], R10 ;  /* 0x0000a00a01007387 */ /* 0x0001e20000100a00 */
[----:B------:R-:W-:Y:S01]  /*188a0*/  IMAD.MOV.U32 R25, RZ, RZ, 0x40000040 ;  /* 0x40000040ff197424 */ /* 0x000fe200078e00ff */
[----:B------:R-:W-:Y:S02]  /*188b0*/  R2UR UR54, R8 ;  /* 0x00000000083672ca */ /* 0x000fe400000e0000 */
[----:B------:R-:W-:Y:S02]  /*188c0*/  R2UR UR55, R9 ;  /* 0x00000000093772ca */ /* 0x000fe400000e0000 */
[----:B------:R-:W-:Y:S02]  /*188d0*/  R2UR UR30, R24 ;  /* 0x00000000181e72ca */ /* 0x000fe400000e0000 */
[----:B------:R-:W-:Y:S01]  /*188e0*/  IADD3 R24, R7, 0x406, RZ ;  /* 0x0000040607187810 */ /* 0x000fe20007ffe0ff */
        /* <DEDUP_REMOVED lines=37> */
[----:B------:R-:W-:-:S02]  /*18b40*/  MOV R8, R21 ;  /* 0x0000001500087202 */ /* 0x000fc40000000f00 */
        /* <DEDUP_REMOVED lines=8> */
[----:B------:R-:W-:Y:S01]  /*18bd0*/  VIADD R8, R7, 0x804 ;  /* 0x0000080407087836 */ /* 0x000fe20000000000 */
[----:B------:R0:W-:Y:S01]  /*18be0*/  STL.64 [R1+0x90], R2 ;  /* 0x0000900201007387 */ /* 0x0001e20000100a00 */
[C---:B------:R-:W-:Y:S02]  /*18bf0*/  R2UR UR47, R9.reuse ;  /* 0x00000000092f72ca */ /* 0x040fe400000e0000 */
[----:B------:R-:W-:-:S02]  /*18c00*/  R2UR UR27, R9 ;  /* 0x00000000091b72ca */ /* 0x000fc400000e0000 */
[C---:B------:R-:W-:Y:S02]  /*18c10*/  R2UR UR15, R9.reuse ;  /* 0x00000000090f72ca */ /* 0x040fe400000e0000 */
[----:B------:R-:W-:Y:S02]  /*18c20*/  R2UR UR6, R8 ;  /* 0x00000000080672ca */ /* 0x000fe400000e0000 */
[----:B------:R-:W-:Y:S02]  /*18c30*/  R2UR UR7, R9 ;  /* 0x00000000090772ca */ /* 0x000fe400000e0000 */
[----:B------:R-:W4:Y:S01]  /*18c40*/  LDL.64 R8, [R1+0x38] ;  /* 0x0000380001087983 */ /* 0x000f220000100a00 */
[----:B------:R-:W-:Y:S01]  /*18c50*/  IMAD.MOV.U32 R15, RZ, RZ, 0x40000040 ;  /* 0x40000040ff0f7424 */ /* 0x000fe200078e00ff */
[----:B------:R-:W-:Y:S02]  /*18c60*/  R2UR UR50, R14 ;  /* 0x000000000e3272ca */ /* 0x000fe400000e0000 */
[----:B0-----:R-:W3:Y:S01]  /*18c70*/  LDL.64 R2, [R1+0x20] ;  /* 0x0000200001027983 */ /* 0x001ee20000100a00 */
[----:B------:R-:W-:Y:S01]  /*18c80*/  VIADD R14, R7, 0x6 ;  /* 0x00000006070e7836 */ /* 0x000fe20000000000 */
[C---:B------:R-:W-:Y:S01]  /*18c90*/  R2UR UR51, R15.reuse ;  /* 0x000000000f3372ca */ /* 0x040fe200000e0000 */
[-C--:B------:R-:W-:Y:S01]  /*18ca0*/  FMUL.FTZ R88, R88, R20.reuse ;  /* 0x0000001458587220 */ /* 0x080fe20000410000 */
[----:B------:R-:W-:Y:S01]  /*18cb0*/  R2UR UR35, R15 ;  /* 0x000000000f2372ca */ /* 0x000fe200000e0000 */
[-C--:B------:R-:W-:Y:S01]  /*18cc0*/  FMUL.FTZ R89, R89, R20.reuse ;  /* 0x0000001459597220 */ /* 0x080fe20000410000 */
[----:B------:R-:W-:Y:S01]  /*18cd0*/  R2UR UR34, R14 ;  /* 0x000000000e2272ca */ /* 0x000fe200000e0000 */
[----:B------:R-:W-:Y:S01]  /*18ce0*/  VIADD R14, R7, 0x404 ;  /* 0x00000404070e7836 */ /* 0x000fe20000000000 */
[C---:B------:R-:W-:Y:S01]  /*18cf0*/  R2UR UR23, R15.reuse ;  /* 0x000000000f1772ca */ /* 0x040fe200000e0000 */
[-C--:B------:R-:W-:Y:S01]  /*18d00*/  FMUL.FTZ R92, R92, R20.reuse ;  /* 0x000000145c5c7220 */ /* 0x080fe20000410000 */
[----:B------:R-:W-:Y:S01]  /*18d10*/  R2UR UR11, R15 ;  /* 0x000000000f0b72ca */ /* 0x000fe200000e0000 */
[----:B------:R-:W-:Y:S01]  /*18d20*/  FMUL.FTZ R93, R93, R20 ;  /* 0x000000145d5d7220 */ /* 0x000fe20000410000 */
[----:B------:R-:W-:Y:S01]  /*18d30*/  R2UR UR22, R14 ;  /* 0x000000000e1672ca */ /* 0x000fe200000e0000 */
[----:B------:R-:W-:-:S02]  /*18d40*/  VIADD R14, R7, 0x802 ;  /* 0x00000802070e7836 */ /* 0x000fc40000000000 */
[-C--:B------:R-:W-:Y:S01]  /*18d50*/  FMUL.FTZ R96, R96, R20.reuse ;  /* 0x0000001460607220 */ /* 0x080fe20000410000 */
[-C--:B------:R-:W-:Y:S01]  /*18d60*/  FMUL.FTZ R97, R97, R20.reuse ;  /* 0x0000001461617220 */ /* 0x080fe20000410000 */
[-C--:B------:R-:W-:Y:S01]  /*18d70*/  FMUL.FTZ R100, R100, R20.reuse ;  /* 0x0000001464647220 */ /* 0x080fe20000410000 */
        /* <DEDUP_REMOVED lines=27> */
[----:B------:R-:W-:Y:S01]  /*18f30*/  WARPGROUP.ARRIVE ;  /* 0x00000000000079c5 */ /* 0x000fe20000000000 */
[----:B------:R-:W-:Y:S01]  /*18f40*/  IADD3 R14, R7, 0x806, RZ ;  /* 0x00000806070e7810 */ /* 0x000fe20007ffe0ff */
[----:B------:R-:W3:Y:S04]  /*18f50*/  LDL.64 R20, [R1+0x8] ;  /* 0x0000080001147983 */ /* 0x000ee80000100a00 */
[----:B------:R-:W-:Y:S03]  /*18f60*/  HGMMA.64x128x16.F32 R24, gdesc[UR48], R24, gsb0 ;  /* 0x01e00000301879f0 */ /* 0x000fe60008000818 */
[----:B------:R-:W-:Y:S02]  /*18f70*/  WARPGROUP.DEPBAR.LE gsb0, 0x0 ;  /* 0x00008000000079c5 */ /* 0x000fe40000010000 */
[----:B------:R-:W-:-:S07]  /*18f80*/  WARPGROUP.ARRIVE ;  /* 0x00000000000079c5 */ /* 0x000fce0000000000 */
[----:B------:R-:W-:Y:S01]  /*18f90*/  HGMMA.64x128x16.F32 R24, gdesc[UR44], R24, gsb0 ;  /* 0x01e000002c1879f0 */ /* 0x000fe20008000818 */
[----:B----4-:R-:W-:Y:S02]  /*18fa0*/  R2UR UR32, R8 ;  /* 0x00000000082072ca */ /* 0x010fe400000e0000 */
[----:B------:R-:W-:Y:S02]  /*18fb0*/  R2UR UR33, R9 ;  /* 0x00000000092172ca */ /* 0x000fe400000e0000 */
[----:B--2---:R-:W-:Y:S01]  /*18fc0*/  R2UR UR28, R10 ;  /* 0x000000000a1c72ca */ /* 0x004fe200000e0000 */
[----:B------:R-:W2:Y:S01]  /*18fd0*/  LDL.64 R8, [R1] ;  /* 0x0000000001087983 */ /* 0x000ea20000100a00 */
[----:B------:R-:W-:Y:S02]  /*18fe0*/  WARPGROUP.DEPBAR.LE gsb0, 0x0 ;  /* 0x00008000000079c5 */ /* 0x000fe40000010000 */
[----:B------:R-:W-:-:S07]  /*18ff0*/  WARPGROUP.ARRIVE ;  /* 0x00000000000079c5 */ /* 0x000fce0000000000 */
[----:B------:R-:W-:Y:S01]  /*19000*/  HGMMA.64x128x16.F32 R24, gdesc[UR32], R24, gsb0 ;  /* 0x01e00000201879f0 */ /* 0x000fe20008000818 */
[----:B------:R-:W-:Y:S02]  /*19010*/  R2UR UR29, R11 ;  /* 0x000000000b1d72ca */ /* 0x000fe400000e0000 */
[----:B------:R-:W-:Y:S02]  /*19020*/  R2UR UR38, R14 ;  /* 0x000000000e2672ca */ /* 0x000fe400000e0000 */
[----:B------:R-:W-:Y:S02]  /*19030*/  R2UR UR39, R15 ;  /* 0x000000000f2772ca */ /* 0x000fe400000e0000 */
[----:B------:R-:W4:Y:S01]  /*19040*/  LDL.64 R14, [R1+0x18] ;  /* 0x00001800010e7983 */ /* 0x000f220000100a00 */
[----:B---3--:R-:W-:Y:S02]  /*19050*/  R2UR UR24, R4 ;  /* 0x00000000041872ca */ /* 0x008fe400000e0000 */
[----:B------:R-:W-:Y:S01]  /*19060*/  R2UR UR25, R5 ;  /* 0x00000000051972ca */ /* 0x000fe200000e0000 */
[----:B------:R0:W5:Y:S01]  /*19070*/  LDL.LU.64 R10, [R1+0xa0] ;  /* 0x0000a000010a7983 */ /* 0x0001620000300a00 */
[----:B------:R-:W-:-:S02]  /*19080*/  R2UR UR20, R2 ;  /* 0x00000000021472ca */ /* 0x000fc400000e0000 */
[----:B------:R-:W-:Y:S01]  /*19090*/  R2UR UR21, R3 ;  /* 0x00000000031572ca */ /* 0x000fe200000e0000 */
[----:B------:R0:W5:Y:S01]  /*190a0*/  LDL.LU.64 R4, [R1+0x98] ;  /* 0x0000980001047983 */ /* 0x0001620000300a00 */
[----:B------:R-:W-:Y:S02]  /*190b0*/  R2UR UR12, R20 ;  /* 0x00000000140c72ca */ /* 0x000fe400000e0000 */
[----:B------:R-:W-:Y:S01]  /*190c0*/  R2UR UR13, R21 ;  /* 0x00000000150d72ca */ /* 0x000fe200000e0000 */
[----:B------:R0:W5:Y:S01]  /*190d0*/  LDL.LU.64 R2, [R1+0x90] ;  /* 0x0000900001027983 */ /* 0x0001620000300a00 */
[----:B------:R-:W-:Y:S02]  /*190e0*/  WARPGROUP.DEPBAR.LE gsb0, 0x0 ;  /* 0x00008000000079c5 */ /* 0x000fe40000010000 */
[----:B------:R-:W-:-:S06]  /*190f0*/  WARPGROUP.ARRIVE ;  /* 0x00000000000079c5 */ /* 0x000fcc0000000000 */
[----:B------:R-:W-:Y:S03]  /*19100*/  HGMMA.64x128x16.F32 R24, gdesc[UR28], R24, gsb0 ;  /* 0x01e000001c1879f0 */ /* 0x000fe60008000818 */
[----:B------:R-:W-:Y:S02]  /*19110*/  WARPGROUP.DEPBAR.LE gsb0, 0x0 ;  /* 0x00008000000079c5 */ /* 0x000fe40000010000 */
[----:B------:R-:W-:-:S07]  /*19120*/  WARPGROUP.ARRIVE ;  /* 0x00000000000079c5 */ /* 0x000fce0000000000 */
[----:B------:R-:W-:Y:S01]  /*19130*/  HGMMA.64x128x16.F32 R24, gdesc[UR24], R24, gsb0 ;  /* 0x01e00000181879f0 */ /* 0x000fe20008000818 */
[----:B----4-:R-:W-:Y:S02]  /*19140*/  R2UR UR16, R14 ;  /* 0x000000000e1072ca */ /* 0x010fe400000e0000 */
[----:B------:R-:W-:Y:S01]  /*19150*/  R2UR UR17, R15 ;  /* 0x000000000f1172ca */ /* 0x000fe200000e0000 */
[----:B------:R-:W-:Y:S02]  /*19160*/  WARPGROUP.DEPBAR.LE gsb0, 0x0 ;  /* 0x00008000000079c5 */ /* 0x000fe40000010000 */
[----:B------:R-:W-:-:S06]  /*19170*/  WARPGROUP.ARRIVE ;  /* 0x00000000000079c5 */ /* 0x000fcc0000000000 */
[----:B------:R-:W-:Y:S03]  /*19180*/  HGMMA.64x128x16.F32 R24, gdesc[UR20], R24, gsb0 ;  /* 0x01e00000141879f0 */ /* 0x000fe60008000818 */
[----:B------:R-:W-:Y:S02]  /*19190*/  WARPGROUP.DEPBAR.LE gsb0, 0x0 ;  /* 0x00008000000079c5 */ /* 0x000fe40000010000 */
[----:B------:R-:W-:-:S07]  /*191a0*/  WARPGROUP.ARRIVE ;  /* 0x00000000000079c5 */ /* 0x000fce0000000000 */
        /* <DEDUP_REMOVED lines=20> */
.L_x_2681:
[----:B-----5:R-:W-:Y:S01]  /*192f0*/  SHF.L.U32 R7, R11, 0x1f, RZ ;  /* 0x0000001f0b077819 */ /* 0x020fe200000006ff */
[----:B------:R-:W-:-:S04]  /*19300*/  IMAD R11, R6, 0x8, R2 ;  /* 0x00000008060b7824 */ /* 0x000fc800078e0202 */
[----:B------:R0:W1:Y:S01]  /*19310*/  SYNCS.PHASECHK.TRANS64.TRYWAIT P2, [R11+URZ+0x34850], R7 ;  /* 0x034850070b0075a7 */ /* 0x000062000804017f */
[----:B------:R-:W-:Y:S05]  /*19320*/  @!P0 BRA `(.L_x_2682) ;  /* 0x0000000000048947 */ /* 0x000fea0003800000 */
[----:B------:R-:W-:Y:S01]  /*19330*/  BPT.TRAP 0x1 ;  /* 0x000000040000795c */ /* 0x000fe20000300000 */
.L_x_2682:
[----:B------:R-:W-:Y:S04]  /*19340*/  BSSY B1, `(.L_x_2683) ;  /* 0x0000004000017945 */ /* 0x000fe80003800000 */
[----:B-1----:R-:W-:Y:S05]  /*19350*/  @P2 BRA `(.L_x_2684) ;  /* 0x0000000000082947 */ /* 0x002fea0003800000 */
[----:B------:R-:W1:Y:S02]  /*19360*/  SYNCS.PHASECHK.TRANS64.TRYWAIT P2, [R11+URZ+0x34850], R7 ;  /* 0x034850070b0075a7 */ /* 0x000e64000804017f */
[----:B-1----:R-:W-:Y:S05]  /*19370*/  @!P2 BRA `(.L_x_2685) ;  /* 0x000000f0009ca947 */ /* 0x002fea0003800000 */
.L_x_2684:
[----:B------:R-:W-:Y:S05]  /*19380*/  BSYNC B1 ;  /* 0x0000000000017941 */ /* 0x000fea0003800000 */
.L_x_2683:
        /* <DEDUP_REMOVED lines=40> */
[----:B------:R-:W-:Y:S01]  /*19610*/  VIADD R8, R6, 0x100 ;  /* 0x0000010006087836 */ /* 0x000fe20000000000 */
[----:B------:R-:W-:Y:S01]  /*19620*/  R2UR UR7, R9 ;  /* 0x00000000090772ca */ /* 0x000fe200000e0000 */
[----:B------:R-:W-:Y:S01]  /*19630*/  FMUL.FTZ R52, R55, UR58 ;  /* 0x0000003a37347c20 */ /* 0x000fe20008410000 */
[----:B------:R-:W-:Y:S01]  /*19640*/  MOV R9, 0x40000040 ;  /* 0x4000004000097802 */ /* 0x000fe20000000f00 */
        /* <DEDUP_REMOVED lines=13> */
[----:B------:R-:W-:Y:S01]  /*19720*/  ULDC UR4, c[0x0][0x988] ;  /* 0x0002620000047ab9 */ /* 0x000fe20000000800 */
        /* <DEDUP_REMOVED lines=9> */
[----:B------:R-:W-:Y:S01]  /*197c0*/  VIADD R40, R6, 0x280 ;  /* 0x0000028006287836 */ /* 0x000fe20000000000 */
[----:B------:R-:W-:Y:S01]  /*197d0*/  MUFU.TANH R43, R43 ;  /* 0x0000002b002b7308 */ /* 0x000fe20000002400 */
[----:B------:R-:W-:-:S02]  /*197e0*/  IMAD.MOV.U32 R41, RZ, RZ, 0x40000040 ;  /* 0x40000040ff297424 */ /* 0x000fc400078e00ff */
[----:B------:R-:W-:Y:S01]  /*197f0*/  FMUL.FTZ R78, R78, UR58 ;  /* 0x0000003a4e4e7c20 */ /* 0x000fe20008410000 */
[----:B------:R-:W-:Y:S01]  /*19800*/  FMUL.FTZ R79, R79, UR58 ;  /* 0x0000003a4f4f7c20 */ /* 0x000fe20008410000 */
[----:B------:R-:W-:Y:S01]  /*19810*/  FMUL.FTZ R82, R82, UR58 ;  /* 0x0000003a52527c20 */ /* 0x000fe20008410000 */
[----:B------:R-:W-:Y:S01]  /*19820*/  FMUL.FTZ R83, R83, UR58 ;  /* 0x0000003a53537c20 */ /* 0x000fe20008410000 */
[----:B------:R-:W-:Y:S01]  /*19830*/  @!P1 LEA R13, R13, R2, 0x3 ;  /* 0x000000020d0d9211 */ /* 0x000fe200078e18ff */
[----:B------:R-:W-:Y:S01]  /*19840*/  @!P1 VIADD R11, R11, 0x34860 ;  /* 0x000348600b0b9836 */ /* 0x000fe20000000000 */
[----:B------:R-:W-:Y:S01]  /*19850*/  MUFU.TANH R44, R44 ;  /* 0x0000002c002c7308 */ /* 0x000fe20000002400 */
[C---:B------:R-:W-:Y:S01]  /*19860*/  ISETP.GT.AND P2, PT, R12.reuse, R199, PT ;  /* 0x000000c70c00720c */ /* 0x040fe20003f44270 */
[----:B------:R-:W-:Y:S02]  /*19870*/  VIADD R12, R12, 0xffffffff ;  /* 0xffffffff0c0c7836 */ /* 0x000fe40000000000 */
[----:B------:R-:W-:Y:S01]  /*19880*/  @!P1 VIADD R13, R13, 0x34840 ;  /* 0x000348400d0d9836 */ /* 0x000fe20000000000 */
[----:B------:R-:W-:-:S03]  /*19890*/  @!P1 PRMT R11, RZ, 0x654, R11 ;  /* 0x00000654ff0b9816 */ /* 0x000fc6000000000b */
        /* <DEDUP_REMOVED lines=44> */
[----:B------:R-:W-:Y:S02]  /*19b60*/  R2UR UR7, R9 ;  /* 0x00000000090772ca */ /* 0x000fe400000e0000 */
[----:B------:R-:W-:Y:S02]  /*19b70*/  MOV R9, 0x40000040 ;  /* 0x4000004000097802 */ /* 0x000fe40000000f00 */
        /* <DEDUP_REMOVED lines=28> */
[----:B------:R-:W-:Y:S01]  /*19d40*/  R2UR UR6, R8 ;  /* 0x00000000080672ca */ /* 0x000fe200000e0000 */
[----:B------:R-:W-:-:S03]  /*19d50*/  FMUL.FTZ R85, R87, UR58 ;  /* 0x0000003a57557c20 */ /* 0x000fc60008410000 */
[----:B------:R-:W2:Y:S01]  /*19d60*/  MUFU.TANH R33, R33 ;  /* 0x0000002100217308 */ /* 0x000ea20000002400 */
[----:B0-----:R-:W-:-:S04]  /*19d70*/  FMNMX.FTZ R7, R9, R5, !PT ;  /* 0x0000000509077209 */ /* 0x001fc80007810000 */
[----:B------:R-:W-:-:S03]  /*19d80*/  FMNMX.FTZ R7, R21, R7, !PT ;  /* 0x0000000715077209 */ /* 0x000fc60007810000 */
[----:B------:R-:W0:Y:S01]  /*19d90*/  MUFU.TANH R62, R62 ;  /* 0x0000003e003e7308 */ /* 0x000e220000002400 */
[----:B------:R-:W-:-:S04]  /*19da0*/  FMNMX.FTZ R7, R25, R7, !PT ;  /* 0x0000000719077209 */ /* 0x000fc80007810000 */
[----:B------:R-:W-:-:S03]  /*19db0*/  FMNMX.FTZ R7, R27, R7, !PT ;  /* 0x000000071b077209 */ /* 0x000fc60007810000 */
[----:B------:R-:W3:Y:S01]  /*19dc0*/  MUFU.TANH R65, R65 ;  /* 0x0000004100417308 */ /* 0x000ee20000002400 */
[----:B------:R-:W-:-:S04]  /*19dd0*/  FMNMX.FTZ R7, R29, R7, !PT ;  /* 0x000000071d077209 */ /* 0x000fc80007810000 */
[----:B-1----:R-:W-:-:S03]  /*19de0*/  FMNMX.FTZ R7, R30, R7, !PT ;  /* 0x000000071e077209 */ /* 0x002fc60007810000 */
[----:B------:R-:W1:Y:S01]  /*19df0*/  MUFU.TANH R69, R69 ;  /* 0x0000004500457308 */ /* 0x000e620000002400 */
[----:B--2---:R-:W-:-:S04]  /*19e00*/  FMNMX.FTZ R7, R33, R7, !PT ;  /* 0x0000000721077209 */ /* 0x004fc80007810000 */
[----:B------:R-:W-:-:S03]  /*19e10*/  FMNMX.FTZ R7, R35, R7, !PT ;  /* 0x0000000723077209 */ /* 0x000fc60007810000 */
[----:B------:R-:W2:Y:S01]  /*19e20*/  MUFU.TANH R73, R73 ;  /* 0x0000004900497308 */ /* 0x000ea20000002400 */
[----:B------:R-:W-:-:S04]  /*19e30*/  FMNMX.FTZ R7, R37, R7, !PT ;  /* 0x0000000725077209 */ /* 0x000fc80007810000 */
[----:B------:R-:W-:-:S03]  /*19e40*/  FMNMX.FTZ R7, R38, R7, !PT ;  /* 0x0000000726077209 */ /* 0x000fc60007810000 */
[----:B------:R-:W4:Y:S01]  /*19e50*/  MUFU.TANH R77, R77 ;  /* 0x0000004d004d7308 */ /* 0x000f220000002400 */
[----:B------:R-:W-:-:S04]  /*19e60*/  FMNMX.FTZ R7, R43, R7, !PT ;  /* 0x000000072b077209 */ /* 0x000fc80007810000 */
[----:B------:R-:W-:-:S03]  /*19e70*/  FMNMX.FTZ R7, R44, R7, !PT ;  /* 0x000000072c077209 */ /* 0x000fc60007810000 */
[----:B------:R-:W5:Y:S01]  /*19e80*/  MUFU.TANH R80, R80 ;  /* 0x0000005000507308 */ /* 0x000f620000002400 */
[----:B------:R-:W-:-:S04]  /*19e90*/  FMNMX.FTZ R7, R47, R7, !PT ;  /* 0x000000072f077209 */ /* 0x000fc80007810000 */
[----:B------:R-:W-:-:S03]  /*19ea0*/  FMNMX.FTZ R7, R49, R7, !PT ;  /* 0x0000000731077209 */ /* 0x000fc60007810000 */
[----:B------:R-:W5:Y:S01]  /*19eb0*/  MUFU.TANH R24, R24 ;  /* 0x0000001800187308 */ /* 0x000f620000002400 */
        /* <DEDUP_REMOVED lines=10> */
[----:B0-----:R-:W-:-:S03]  /*19f60*/  FMNMX.FTZ R7, R62, R7, !PT ;  /* 0x000000073e077209 */ /* 0x001fc60007810000 */
[----:B------:R-:W-:Y:S01]  /*19f70*/  MUFU.TANH R50, R50 ;  /* 0x0000003200327308 */ /* 0x000fe20000002400 */
[----:B------:R-:W-:-:S04]  /*19f80*/  FMNMX.FTZ R7, R64, R7, !PT ;  /* 0x0000000740077209 */ /* 0x000fc80007810000 */
[----:B---3--:R-:W-:-:S03]  /*19f90*/  FMNMX.FTZ R7, R65, R7, !PT ;  /* 0x0000000741077209 */ /* 0x008fc60007810000 */
[----:B------:R-:W-:Y:S01]  /*19fa0*/  MUFU.TANH R54, R54 ;  /* 0x0000003600367308 */ /* 0x000fe20000002400 */
[----:B------:R-:W-:-:S04]  /*19fb0*/  FMNMX.FTZ R7, R68, R7, !PT ;  /* 0x0000000744077209 */ /* 0x000fc80007810000 */
[----:B-1----:R-:W-:-:S03]  /*19fc0*/  FMNMX.FTZ R7, R69, R7, !PT ;  /* 0x0000000745077209 */ /* 0x002fc60007810000 */
[----:B------:R-:W-:Y:S01]  /*19fd0*/  MUFU.TANH R58, R58 ;  /* 0x0000003a003a7308 */ /* 0x000fe20000002400 */
[----:B------:R-:W-:-:S04]  /*19fe0*/  FMNMX.FTZ R7, R72, R7, !PT ;  /* 0x0000000748077209 */ /* 0x000fc80007810000 */
[----:B--2---:R-:W-:-:S03]  /*19ff0*/  FMNMX.FTZ R7, R73, R7, !PT ;  /* 0x0000000749077209 */ /* 0x004fc60007810000 */
[----:B------:R-:W-:Y:S01]  /*1a000*/  MUFU.TANH R85, R85 ;  /* 0x0000005500557308 */ /* 0x000fe20000002400 */
[----:B----4-:R-:W-:-:S04]  /*1a010*/  FMNMX.FTZ R7, R77, R7, !PT ;  /* 0x000000074d077209 */ /* 0x010fc80007810000 */
[----:B------:R-:W-:Y:S01]  /*1a020*/  FMNMX.FTZ R7, R81, R7, !PT ;  /* 0x0000000751077209 */ /* 0x000fe20007810000 */
[----:B------:R-:W-:Y:S02]  /*1a030*/  WARPGROUP.DEPBAR.LE gsb0, 0x0 ;  /* 0x00008000000079c5 */ /* 0x000fe40000010000 */
[----:B------:R-:W-:Y:S01]  /*1a040*/  WARPGROUP.ARRIVE ;  /* 0x00000000000079c5 */ /* 0x000fe20000000000 */
[----:B------:R-:W-:-:S04]  /*1a050*/  FMNMX.FTZ R7, R76, R7, !PT ;  /* 0x000000074c077209 */ /* 0x000fc80007810000 */
[----:B-----5:R-:W-:Y:S01]  /*1a060*/  FMNMX.FTZ R7, R80, R7, !PT ;  /* 0x0000000750077209 */ /* 0x020fe20007810000 */
[----:B------:R-:W-:Y:S01]  /*1a070*/  HGMMA.64x128x16.F32 R88, R164, gdesc[UR4].tnspB, R88, gsb0 ;  /* 0x41e00004a4587df0 */ /* 0x000fe20008000858 */
[----:B------:R-:W-:Y:S02]  /*1a080*/  R2UR UR6, R40 ;  /* 0x00000000280672ca */ /* 0x000fe400000e0000 */
[----:B------:R-:W-:Y:S01]  /*1a090*/  R2UR UR7, R41 ;  /* 0x00000000290772ca */ /* 0x000fe200000e0000 */
[----:B------:R-:W0:Y:S01]  /*1a0a0*/  SHFL.BFLY PT, R8, R7, 0x2, 0x1f ;  /* 0x0c401f0007087f89 */ /* 0x000e2200000e0000 */
[----:B------:R-:W-:Y:S02]  /*1a0b0*/  IADD3 R40, R6, 0x300, RZ ;  /* 0x0000030006287810 */ /* 0x000fe40007ffe0ff */
[----:B0-----:R-:W-:-:S05]  /*1a0c0*/  FMNMX.FTZ R7, R7, R8, !PT ;  /* 0x0000000807077209 */ /* 0x001fca0007810000 */
[----:B------:R-:W0:Y:S02]  /*1a0d0*/  SHFL.BFLY PT, R8, R7, 0x1, 0x1f ;  /* 0x0c201f0007087f89 */ /* 0x000e2400000e0000 */
[----:B0-----:R-:W-:Y:S01]  /*1a0e0*/  FMNMX.FTZ R7, R7, R8, !PT ;  /* 0x0000000807077209 */ /* 0x001fe20007810000 */
[----:B------:R-:W-:-:S04]  /*1a0f0*/  IMAD.U32 R8, RZ, RZ, UR4 ;  /* 0x00000004ff087e24 */ /* 0x000fc8000f8e00ff */
[C---:B------:R-:W-:Y:S01]  /*1a100*/  FMUL.FTZ R86, R7.reuse, R8 ;  /* 0x0000000807567220 */ /* 0x040fe20000410000 */
[----:B------:R-:W-:-:S03]  /*1a110*/  FADD.FTZ R5, -R7, R5 ;  /* 0x0000000507057221 */ /* 0x000fc60000010100 */
[--C-:B------:R-:W-:Y:S01]  /*1a120*/  FFMA.FTZ R180, R9, R8, -R86.reuse ;  /* 0x0000000809b47223 */ /* 0x100fe20000010856 */
[----:B------:R-:W-:Y:S01]  /*1a130*/  FMNMX.FTZ R9, R14, R10, !PT ;  /* 0x0000000a0e097209 */ /* 0x000fe20007810000 */
[-CC-:B------:R-:W-:Y:S01]  /*1a140*/  FFMA.FTZ R178, R33, R8.reuse, -R86.reuse ;  /* 0x0000000821b27223 */ /* 0x180fe20000010856 */
[-C--:B------:R-:W-:Y:S01]  /*1a150*/  FMUL.FTZ R5, R5, R8.reuse ;  /* 0x0000000805057220 */ /* 0x080fe20000410000 */
[-CC-:B------:R-:W-:Y:S01]  /*1a160*/  FFMA.FTZ R182, R25, R8.reuse, -R86.reuse ;  /* 0x0000000819b67223 */ /* 0x180fe20000010856 */
[----:B------:R-:W-:Y:S01]  /*1a170*/  FMNMX.FTZ R9, R15, R9, !PT ;  /* 0x000000090f097209 */ /* 0x000fe20007810000 */
[----:B------:R-:W-:Y:S01]  /*1a180*/  MUFU.EX2 R180, R180 ;  /* 0x000000b400b47308 */ /* 0x000fe20000000800 */
[-CC-:B------:R-:W-:Y:S01]  /*1a190*/  FFMA.FTZ R27, R27, R8.reuse, -R86.reuse ;  /* 0x000000081b1b7223 */ /* 0x180fe20000010856 */
[-CC-:B------:R-:W-:Y:S01]  /*1a1a0*/  FFMA.FTZ R176, R29, R8.reuse, -R86.reuse ;  /* 0x000000081db07223 */ /* 0x180fe20000010856 */
[----:B------:R-:W-:Y:S01]  /*1a1b0*/  FMNMX.FTZ R9, R24, R9, !PT ;  /* 0x0000000918097209 */ /* 0x000fe20007810000 */
[-CC-:B------:R-:W-:Y:S01]  /*1a1c0*/  FFMA.FTZ R25, R30, R8.reuse, -R86.reuse ;  /* 0x000000081e197223 */ /* 0x180fe20000010856 */
[-CC-:B------:R-:W-:Y:S01]  /*1a1d0*/  FFMA.FTZ R172, R37, R8.reuse, -R86.reuse ;  /* 0x0000000825ac7223 */ /* 0x180fe20000010856 */
[-CC-:B------:R-:W-:Y:S01]  /*1a1e0*/  FFMA.FTZ R174, R43, R8.reuse, -R86.reuse ;  /* 0x000000082bae7223 */ /* 0x180fe20000010856 */
[----:B------:R-:W-:Y:S01]  /*1a1f0*/  FMNMX.FTZ R9, R26, R9, !PT ;  /* 0x000000091a097209 */ /* 0x000fe20007810000 */
[----:B------:R0:W1:Y:S01]  /*1a200*/  MUFU.EX2 R20, R5 ;  /* 0x0000000500147308 */ /* 0x0000620000000800 */
[-CC-:B------:R-:W-:Y:S01]  /*1a210*/  FFMA.FTZ R168, R47, R8.reuse, -R86.reuse ;  /* 0x000000082fa87223 */ /* 0x180fe20000010856 */
[-CC-:B------:R-:W-:Y:S01]  /*1a220*/  FFMA.FTZ R170, R51, R8.reuse, -R86.reuse ;  /* 0x0000000833aa7223 */ /* 0x180fe20000010856 */
[----:B------:R-:W-:Y:S01]  /*1a230*/  FMNMX.FTZ R9, R28, R9, !PT ;  /* 0x000000091c097209 */ /* 0x000fe20007810000 */
[-CC-:B------:R-:W-:Y:S01]  /*1a240*/  FFMA.FTZ R37, R53, R8.reuse, -R86.reuse ;  /* 0x0000000835257223 */ /* 0x180fe20000010856 */
[-CC-:B------:R-:W-:Y:S01]  /*1a250*/  FFMA.FTZ R29, R57, R8.reuse, -R86.reuse ;  /* 0x00000008391d7223 */ /* 0x180fe20000010856 */
[-CC-:B------:R-:W-:Y:S01]  /*1a260*/  FFMA.FTZ R43, R60, R8.reuse, -R86.reuse ;  /* 0x000000083c2b7223 */ /* 0x180fe20000010856 */
[----:B------:R-:W-:Y:S01]  /*1a270*/  FMNMX.FTZ R9, R31, R9, !PT ;  /* 0x000000091f097209 */ /* 0x000fe20007810000 */
[----:B------:R-:W-:Y:S01]  /*1a280*/  MUFU.EX2 R182, R182 ;  /* 0x000000b600b67308 */ /* 0x000fe20000000800 */
[-CC-:B0-----:R-:W-:Y:S01]  /*1a290*/  FFMA.FTZ R5, R21, R8.reuse, -R86.reuse ;  /* 0x0000000815057223 */ /* 0x181fe20000010856 */
[-CC-:B------:R-:W-:Y:S01]  /*1a2a0*/  FFMA.FTZ R30, R65, R8.reuse, -R86.reuse ;  /* 0x00000008411e7223 */ /* 0x180fe20000010856 */
[----:B------:R-:W-:Y:S01]  /*1a2b0*/  FMNMX.FTZ R9, R32, R9, !PT ;  /* 0x0000000920097209 */ /* 0x000fe20007810000 */
[-CC-:B------:R-:W-:Y:S01]  /*1a2c0*/  FFMA.FTZ R21, R68, R8.reuse, -R86.reuse ;  /* 0x0000000844157223 */ /* 0x180fe20000010856 */
[-CC-:B------:R-:W-:Y:S01]  /*1a2d0*/  FFMA.FTZ R47, R72, R8.reuse, -R86.reuse ;  /* 0x00000008482f7223 */ /* 0x180fe20000010856 */
[-C--:B------:R-:W-:Y:S01]  /*1a2e0*/  FFMA.FTZ R51, R77, R8.reuse, -R86 ;  /* 0x000000084d337223 */ /* 0x080fe20000010856 */
[----:B------:R-:W-:Y:S01]  /*1a2f0*/  FMNMX.FTZ R9, R34, R9, !PT ;  /* 0x0000000922097209 */ /* 0x000fe20007810000 */
[----:B------:R-:W0:Y:S01]  /*1a300*/  MUFU.EX2 R5, R5 ;  /* 0x0000000500057308 */ /* 0x000e220000000800 */
[----:B-1----:R-:W-:Y:S01]  /*1a310*/  FFMA.FTZ R3, R20, R3, R180 ;  /* 0x0000000314037223 */ /* 0x002fe200000100b4 */
[-CC-:B------:R-:W-:Y:S01]  /*1a320*/  FFMA.FTZ R53, R81, R8.reuse, -R86.reuse ;  /* 0x0000000851357223 */ /* 0x180fe20000010856 */
[----:B------:R-:W-:Y:S01]  /*1a330*/  FMNMX.FTZ R9, R36, R9, !PT ;  /* 0x0000000924097209 */ /* 0x000fe20007810000 */
[----:B------:R-:W-:-:S03]  /*1a340*/  FFMA.FTZ R80, R80, R8, -R86 ;  /* 0x0000000850507223 */ /* 0x000fc60000010856 */
[----:B------:R-:W-:Y:S01]  /*1a350*/  FMNMX.FTZ R9, R39, R9, !PT ;  /* 0x0000000927097209 */ /* 0x000fe20007810000 */
[----:B------:R-:W-:Y:S03]  /*1a360*/  MUFU.EX2 R176, R176 ;  /* 0x000000b000b07308 */ /* 0x000fe60000000800 */
[----:B------:R-:W-:-:S04]  /*1a370*/  FMNMX.FTZ R9, R42, R9, !PT ;  /* 0x000000092a097209 */ /* 0x000fc80007810000 */
[----:B------:R-:W-:Y:S01]  /*1a380*/  FMNMX.FTZ R9, R45, R9, !PT ;  /* 0x000000092d097209 */ /* 0x000fe20007810000 */
[----:B------:R-:W-:Y:S01]  /*1a390*/  MUFU.EX2 R25, R25 ;  /* 0x0000001900197308 */ /* 0x000fe20000000800 */
[C---:B0-----:R-:W-:Y:S01]  /*1a3a0*/  FADD.FTZ R3, R5.reuse, R3 ;  /* 0x0000000305037221 */ /* 0x041fe20000010000 */
[----:B------:R-:W-:Y:S02]  /*1a3b0*/  F2FP.F16.F32.PACK_AB R180, R5, R180 ;  /* 0x000000b405b4723e */ /* 0x000fe400000000ff */
[----:B------:R-:W-:Y:S01]  /*1a3c0*/  FMNMX.FTZ R9, R46, R9, !PT ;  /* 0x000000092e097209 */ /* 0x000fe20007810000 */
[----:B------:R-:W-:-:S03]  /*1a3d0*/  FADD.FTZ R3, R182, R3 ;  /* 0x00000003b6037221 */ /* 0x000fc60000010000 */
        /* <DEDUP_REMOVED lines=8> */
[----:B------:R-:W-:Y:S01]  /*1a460*/  FMNMX.FTZ R9, R58, R9, !PT ;  /* 0x000000093a097209 */ /* 0x000fe20007810000 */
[----:B------:R-:W-:-:S03]  /*1a470*/  WARPGROUP.DEPBAR.LE gsb0, 0x0 ;  /* 0x00008000000079c5 */ /* 0x000fc60000010000 */
[----:B------:R-:W-:Y:S01]  /*1a480*/  FMNMX.FTZ R9, R63, R9, !PT ;  /* 0x000000093f097209 */ /* 0x000fe20007810000 */
[----:B------:R-:W-:Y:S01]  /*1a490*/  WARPGROUP.ARRIVE ;  /* 0x00000000000079c5 */ /* 0x000fe20000000000 */
[----:B------:R-:W-:Y:S01]  /*1a4a0*/  MUFU.EX2 R168, R168 ;  /* 0x000000a800a87308 */ /* 0x000fe20000000800 */
[-CC-:B------:R-:W-:Y:S01]  /*1a4b0*/  FFMA.FTZ R164, R55, R8.reuse, -R86.reuse ;  /* 0x0000000837a47223 */ /* 0x180fe20000010856 */
[----:B------:R-:W-:Y:S01]  /*1a4c0*/  FMNMX.FTZ R9, R66, R9, !PT ;  /* 0x0000000942097209 */ /* 0x000fe20007810000 */
[-CC-:B------:R-:W-:Y:S01]  /*1a4d0*/  FFMA.FTZ R166, R59, R8.reuse, -R86.reuse ;  /* 0x000000083ba67223 */ /* 0x180fe20000010856 */
[----:B------:R-:W-:Y:S01]  /*1a4e0*/  FFMA.FTZ R55, R76, R8, -R86 ;  /* 0x000000084c377223 */ /* 0x000fe20000010856 */
[----:B------:R-:W-:Y:S01]  /*1a4f0*/  HGMMA.64x128x16.F32 R88, R160, gdesc[UR4].tnspB, R88, gsb0 ;  /* 0x41e00004a0587df0 */ /* 0x000fe20008000858 */
[----:B------:R-:W-:Y:S02]  /*1a500*/  FMNMX.FTZ R9, R67, R9, !PT ;  /* 0x0000000943097209 */ /* 0x000fe40007810000 */
[----:B------:R-:W-:Y:S01]  /*1a510*/  R2UR UR6, R40 ;  /* 0x00000000280672ca */ /* 0x000fe200000e0000 */
        /* <DEDUP_REMOVED lines=27> */
[----:B------:R-:W-:-:S06]  /*1a6d0*/  IMAD.MOV.U32 R41, RZ, RZ, 0x40000040 ;  /* 0x40000040ff297424 */ /* 0x000fcc00078e00ff */
[----:B------:R-:W-:Y:S01]  /*1a6e0*/  MUFU.EX2 R55, R55 ;  /* 0x0000003700377308 */ /* 0x000fe20000000800 */
[----:B------:R-:W-:Y:S01]  /*1a6f0*/  FADD.FTZ R40, -R9, R10 ;  /* 0x0000000a09287221 */ /* 0x000fe20000010100 */
[----:B------:R-:W-:Y:S01]  /*1a700*/  R2UR UR7, R41 ;  /* 0x00000000290772ca */ /* 0x000fe200000e0000 */
[-C--:B------:R-:W-:Y:S02]  /*1a710*/  FMUL.FTZ R41, R9, R8.reuse ;  /* 0x0000000809297220 */ /* 0x080fe40000410000 */
[----:B------:R-:W-:-:S03]  /*1a720*/  FMUL.FTZ R40, R40, R8 ;  /* 0x0000000828287220 */ /* 0x000fc60000410000 */
[----:B------:R-:W-:Y:S01]  /*1a730*/  MUFU.EX2 R10, R80 ;  /* 0x00000050000a7308 */ /* 0x000fe20000000800 */
[-CC-:B------:R-:W-:Y:S01]  /*1a740*/  FFMA.FTZ R181, R14, R8.reuse, -R41.reuse ;  /* 0x000000080eb57223 */ /* 0x180fe20000010829 */
[----:B------:R-:W-:Y:S02]  /*1a750*/  VIADD R14, R6, 0x380 ;  /* 0x00000380060e7836 */ /* 0x000fe40000000000 */
        /* <DEDUP_REMOVED lines=14> */
[----:B0-----:R-:W-:Y:S01]  /*1a840*/  FFMA.FTZ R40, R15, R8, -R41 ;  /* 0x000000080f287223 */ /* 0x001fe20000010829 */
[----:B------:R-:W-:-:S02]  /*1a850*/  IMAD.MOV.U32 R15, RZ, RZ, 0x40000040 ;  /* 0x40000040ff0f7424 */ /* 0x000fc400078e00ff */
[-CC-:B------:R-:W-:Y:S01]  /*1a860*/  FFMA.FTZ R171, R50, R8.reuse, -R41.reuse ;  /* 0x0000000832ab7223 */ /* 0x180fe20000010829 */
        /* <DEDUP_REMOVED lines=13> */
[----:B------:R-:W-:-:S02]  /*1a940*/  WARPGROUP.DEPBAR.LE gsb0, 0x0 ;  /* 0x00008000000079c5 */ /* 0x000fc40000010000 */
[----:B------:R-:W-:Y:S01]  /*1a950*/  WARPGROUP.ARRIVE ;  /* 0x00000000000079c5 */ /* 0x000fe20000000000 */
[----:B-1----:R-:W-:Y:S01]  /*1a960*/  FFMA.FTZ R0, R87, R0, R181 ;  /* 0x0000000057007223 */ /* 0x002fe200000100b5 */
[-CC-:B------:R-:W-:Y:S01]  /*1a970*/  FFMA.FTZ R161, R35, R8.reuse, -R86.reuse ;  /* 0x0000000823a17223 */ /* 0x180fe20000010856 */
[-CC-:B------:R-:W-:Y:S01]  /*1a980*/  FFMA.FTZ R35, R38, R8.reuse, -R86.reuse ;  /* 0x0000000826237223 */ /* 0x180fe20000010856 */
[-C--:B------:R-:W-:Y:S01]  /*1a990*/  FFMA.FTZ R160, R61, R8.reuse, -R86 ;  /* 0x000000083da07223 */ /* 0x080fe20000010856 */
[----:B------:R1:W2:Y:S01]  /*1a9a0*/  MUFU.EX2 R163, R27 ;  /* 0x0000001b00a37308 */ /* 0x0002a20000000800 */
[----:B------:R-:W-:Y:S01]  /*1a9b0*/  HGMMA.64x128x16.F32 R88, R156, gdesc[UR4].tnspB, R88, gsb0 ;  /* 0x41e000049c587df0 */ /* 0x000fe20008000858 */
[----:B------:R-:W-:Y:S01]  /*1a9c0*/  R2UR UR6, R14 ;  /* 0x000000000e0672ca */ /* 0x000fe200000e0000 */
[----:B0-----:R-:W-:Y:S01]  /*1a9d0*/  FADD.FTZ R0, R40, R0 ;  /* 0x0000000028007221 */ /* 0x001fe20000010000 */
[----:B------:R-:W-:Y:S01]  /*1a9e0*/  R2UR UR7, R15 ;  /* 0x000000000f0772ca */ /* 0x000fe200000e0000 */
[-CC-:B------:R-:W-:Y:S01]  /*1a9f0*/  FFMA.FTZ R38, R62, R8.reuse, -R86.reuse ;  /* 0x000000083e267223 */ /* 0x180fe20000010856 */
[----:B------:R-:W-:Y:S01]  /*1aa00*/  @!P1 PRMT R14, RZ, 0x654, R13 ;  /* 0x00000654ff0e9816 */ /* 0x000fe2000000000d */
[-CC-:B------:R-:W-:Y:S01]  /*1aa10*/  FFMA.FTZ R162, R64, R8.reuse, -R86.reuse ;  /* 0x0000000840a27223 */ /* 0x180fe20000010856 */
[----:B------:R-:W-:Y:S01]  /*1aa20*/  MUFU.EX2 R24, R24 ;  /* 0x0000001800187308 */ /* 0x000fe20000000800 */
[-CC-:B-1----:R-:W-:Y:S01]  /*1aa30*/  FFMA.FTZ R27, R44, R8.reuse, -R86.reuse ;  /* 0x000000082c1b7223 */ /* 0x182fe20000010856 */
[-CC-:B------:R-:W-:Y:S01]  /*1aa40*/  FFMA.FTZ R44, R49, R8.reuse, -R86.reuse ;  /* 0x00000008312c7223 */ /* 0x180fe20000010856 */
[----:B------:R-:W-:Y:S01]  /*1aa50*/  FFMA.FTZ R49, R73, R8, -R86 ;  /* 0x0000000849317223 */ /* 0x000fe20000010856 */
[----:B------:R-:W-:-:S04]  /*1aa60*/  F2FP.F16.F32.PACK_AB R181, R40, R181 ;  /* 0x000000b528b5723e */ /* 0x000fc800000000ff */
[----:B------:R-:W-:Y:S01]  /*1aa70*/  MUFU.EX2 R177, R177 ;  /* 0x000000b100b17308 */ /* 0x000fe20000000800 */
[C---:B--2---:R-:W-:Y:S01]  /*1aa80*/  FADD.FTZ R3, R163.reuse, R3 ;  /* 0x00000003a3037221 */ /* 0x044fe20000010000 */
[----:B------:R-:W-:-:S03]  /*1aa90*/  F2FP.F16.F32.PACK_AB R182, R163, R182 ;  /* 0x000000b6a3b6723e */ /* 0x000fc600000000ff */
[----:B------:R-:W-:Y:S01]  /*1aaa0*/  FADD.FTZ R15, R176, R3 ;  /* 0x00000003b00f7221 */ /* 0x000fe20000010000 */
[----:B------:R-:W-:Y:S01]  /*1aab0*/  FFMA.FTZ R3, R66, R8, -R41 ;  /* 0x0000000842037223 */ /* 0x000fe20000010829 */
[C---:B------:R-:W-:Y:S01]  /*1aac0*/  F2FP.F16.F32.PACK_AB R176, R25.reuse, R176 ;  /* 0x000000b019b0723e */ /* 0x040fe200000000ff */
[----:B------:R-:W-:Y:S01]  /*1aad0*/  MUFU.EX2 R26, R26 ;  /* 0x0000001a001a7308 */ /* 0x000fe20000000800 */
[----:B------:R-:W-:-:S04]  /*1aae0*/  FADD.FTZ R15, R25, R15 ;  /* 0x0000000f190f7221 */ /* 0x000fc80000010000 */
[----:B------:R-:W-:Y:S01]  /*1aaf0*/  FADD.FTZ R39, R178, R15 ;  /* 0x0000000fb2277221 */ /* 0x000fe20000010000 */
[----:B------:R-:W-:Y:S02]  /*1ab00*/  FFMA.FTZ R15, R71, R8, -R41 ;  /* 0x00000008470f7223 */ /* 0x000fe40000010829 */
[----:B------:R-:W-:Y:S08]  /*1ab10*/  MUFU.EX2 R179, R179 ;  /* 0x000000b300b37308 */ /* 0x000ff00000000800 */
[----:B------:R-:W0:Y:S08]  /*1ab20*/  MUFU.EX2 R161, R161 ;  /* 0x000000a100a17308 */ /* 0x000e300000000800 */
[----:B------:R-:W-:Y:S08]  /*1ab30*/  MUFU.EX2 R28, R28 ;  /* 0x0000001c001c7308 */ /* 0x000ff00000000800 */
[----:B------:R-:W-:Y:S01]  /*1ab40*/  MUFU.EX2 R173, R173 ;  /* 0x000000ad00ad7308 */ /* 0x000fe20000000800 */
[C---:B0-----:R-:W-:Y:S01]  /*1ab50*/  FADD.FTZ R39, R161.reuse, R39 ;  /* 0x00000027a1277221 */ /* 0x041fe20000010000 */
[----:B------:R-:W-:-:S03]  /*1ab60*/  F2FP.F16.F32.PACK_AB R178, R161, R178 ;  /* 0x000000b2a1b2723e */ /* 0x000fc600000000ff */
[----:B------:R-:W-:-:S03]  /*1ab70*/  FADD.FTZ R39, R172, R39 ;  /* 0x00000027ac277221 */ /* 0x000fc60000010000 */
        /* <DEDUP_REMOVED lines=17> */
[----:B------:R-:W-:Y:S01]  /*1ac90*/  FADD.FTZ R39, R170, R39 ;  /* 0x00000027aa277221 */ /* 0x000fe20000010000 */
[C---:B------:R-:W-:Y:S02]  /*1aca0*/  F2FP.F16.F32.PACK_AB R170, R37.reuse, R170 ;  /* 0x000000aa25aa723e */ /* 0x040fe400000000ff */
[----:B------:R-:W-:Y:S01]  /*1acb0*/  MUFU.EX2 R6, R6 ;  /* 0x0000000600067308 */ /* 0x000fe20000000800 */
[----:B------:R-:W-:-:S04]  /*1acc0*/  FADD.FTZ R39, R37, R39 ;  /* 0x0000002725277221 */ /* 0x000fc80000010000 */
[----:B------:R-:W-:Y:S01]  /*1acd0*/  FADD.FTZ R39, R164, R39 ;  /* 0x00000027a4277221 */ /* 0x000fe20000010000 */
[C---:B------:R-:W-:Y:S01]  /*1ace0*/  F2FP.F16.F32.PACK_AB R164, R29.reuse, R164 ;  /* 0x000000a41da4723e */ /* 0x040fe200000000ff */
[----:B------:R-:W-:Y:S02]  /*1acf0*/  WARPGROUP.DEPBAR.LE gsb0, 0x0 ;  /* 0x00008000000079c5 */ /* 0x000fe40000010000 */
[----:B------:R-:W-:Y:S01]  /*1ad00*/  WARPGROUP.ARRIVE ;  /* 0x00000000000079c5 */ /* 0x000fe20000000000 */
[----:B------:R-:W-:Y:S01]  /*1ad10*/  MUFU.EX2 R165, R165 ;  /* 0x000000a500a57308 */ /* 0x000fe20000000800 */
[----:B------:R-:W-:Y:S01]  /*1ad20*/  FADD.FTZ R39, R29, R39 ;  /* 0x000000271d277221 */ /* 0x000fe20000010000 */
[----:B------:R-:W-:Y:S01]  /*1ad30*/  FFMA.FTZ R157, R74, R8, -R41 ;  /* 0x000000084a9d7223 */ /* 0x000fe20000010829 */
[----:B------:R-:W-:Y:S02]  /*1ad40*/  F2FP.F16.F32.PACK_AB R156, R33, R21 ;  /* 0x00000015219c723e */ /* 0x000fe400000000ff */
[----:B------:R-:W-:Y:S01]  /*1ad50*/  HGMMA.64x128x16.F32 R88, R152, gdesc[UR4].tnspB, R88, gsb0 ;  /* 0x41e0000498587df0 */ /* 0x000fe20008000858 */
[----:B------:R-:W-:Y:S01]  /*1ad60*/  FADD.FTZ R39, R166, R39 ;  /* 0x00000027a6277221 */ /* 0x000fe20000010000 */
[C---:B------:R-:W-:Y:S01]  /*1ad70*/  F2FP.F16.F32.PACK_AB R166, R43.reuse, R166 ;  /* 0x000000a62ba6723e */ /* 0x040fe200000000ff */
[----:B------:R-:W-:Y:S02]  /*1ad80*/  MUFU.EX2 R13, R56 ;  /* 0x00000038000d7308 */ /* 0x000fe40000000800 */
[----:B------:R-:W-:-:S06]  /*1ad90*/  FADD.FTZ R39, R43, R39 ;  /* 0x000000272b277221 */ /* 0x000fcc0000010000 */
[----:B------:R-:W-:Y:S08]  /*1ada0*/  MUFU.EX2 R167, R167 ;  /* 0x000000a700a77308 */ /* 0x000ff00000000800 */
[----:B------:R-:W0:Y:S08]  /*1adb0*/  MUFU.EX2 R160, R160 ;  /* 0x000000a000a07308 */ /* 0x000e300000000800 */
[----:B------:R-:W-:Y:S08]  /*1adc0*/  MUFU.EX2 R3, R3 ;  /* 0x0000000300037308 */ /* 0x000ff00000000800 */
[----:B------:R-:W1:Y:S01]  /*1add0*/  MUFU.EX2 R38, R38 ;  /* 0x0000002600267308 */ /* 0x000e620000000800 */
[----:B0-----:R-:W-:-:S07]  /*1ade0*/  FADD.FTZ R39, R160, R39 ;  /* 0x00000027a0277221 */ /* 0x001fce0000010000 */
[----:B------:R-:W0:Y:S08]  /*1adf0*/  MUFU.EX2 R162, R162 ;  /* 0x000000a200a27308 */ /* 0x000e300000000800 */
[----:B------:R-:W-:Y:S01]  /*1ae00*/  MUFU.EX2 R15, R15 ;  /* 0x0000000f000f7308 */ /* 0x000fe20000000800 */
[C---:B-1----:R-:W-:Y:S01]  /*1ae10*/  FADD.FTZ R39, R38.reuse, R39 ;  /* 0x0000002726277221 */ /* 0x042fe20000010000 */
[----:B------:R-:W-:-:S06]  /*1ae20*/  F2FP.F16.F32.PACK_AB R160, R38, R160 ;  /* 0x000000a026a0723e */ /* 0x000fcc00000000ff */
[----:B------:R-:W-:Y:S01]  /*1ae30*/  MUFU.EX2 R157, R157 ;  /* 0x0000009d009d7308 */ /* 0x000fe20000000800 */
[----:B0-----:R-:W-:Y:S01]  /*1ae40*/  FADD.FTZ R39, R162, R39 ;  /* 0x00000027a2277221 */ /* 0x001fe20000010000 */
[----:B------:R-:W-:-:S06]  /*1ae50*/  F2FP.F16.F32.PACK_AB R162, R30, R162 ;  /* 0x000000a21ea2723e */ /* 0x000fcc00000000ff */
[----:B------:R-:W-:Y:S08]  /*1ae60*/  MUFU.EX2 R75, R75 ;  /* 0x0000004b004b7308 */ /* 0x000ff00000000800 */
[----:B------:R-:W-:Y:S08]  /*1ae70*/  MUFU.EX2 R78, R78 ;  /* 0x0000004e004e7308 */ /* 0x000ff00000000800 */
[----:B------:R-:W0:Y:S08]  /*1ae80*/  MUFU.EX2 R49, R49 ;  /* 0x0000003100317308 */ /* 0x000e300000000800 */
[----:B------:R-:W1:Y:S08]  /*1ae90*/  MUFU.EX2 R79, R79 ;  /* 0x0000004f004f7308 */ /* 0x000e700000000800 */
[----:B------:R-:W-:Y:S01]  /*1aea0*/  MUFU.EX2 R82, R82 ;  /* 0x0000005200527308 */ /* 0x000fe20000000800 */
[----:B0-----:R-:W-:-:S07]  /*1aeb0*/  F2FP.F16.F32.PACK_AB R158, R49, R47 ;  /* 0x0000002f319e723e */ /* 0x001fce00000000ff */
[----:B------:R-:W0:Y:S01]  /*1aec0*/  MUFU.EX2 R83, R83 ;  /* 0x0000005300537308 */ /* 0x000e220000000800 */
[----:B-1----:R-:W-:-:S07]  /*1aed0*/  F2FP.F16.F32.PACK_AB R159, R79, R78 ;  /* 0x0000004e4f9f723e */ /* 0x002fce00000000ff */
[----:B------:R-:W-:Y:S01]  /*1aee0*/  MUFU.EX2 R84, R84 ;  /* 0x0000005400547308 */ /* 0x000fe20000000800 */
[----:B------:R-:W-:Y:S02]  /*1aef0*/  WARPGROUP.DEPBAR.LE gsb0, 0x0 ;  /* 0x00008000000079c5 */ /* 0x000fe40000010000 */
[----:B------:R1:W-:Y:S01]  /*1af00*/  @!P1 SYNCS.ARRIVE.TRANS64.RED.A1T0 RZ, [R14+URZ], RZ ;  /* 0x000000ff0eff99a7 */ /* 0x0003e2000810043f */
[----:B------:R-:W-:Y:S02]  /*1af10*/  F2FP.F16.F32.PACK_AB R154, R10, R55 ;  /* 0x000000370a9a723e */ /* 0x000fe400000000ff */
[----:B------:R-:W-:Y:S02]  /*1af20*/  F2FP.F16.F32.PACK_AB R152, R53, R51 ;  /* 0x000000333598723e */ /* 0x000fe400000000ff */
[----:B0-----:R-:W-:Y:S01]  /*1af30*/  F2FP.F16.F32.PACK_AB R153, R83, R82 ;  /* 0x000000525399723e */ /* 0x001fe200000000ff */
[----:B-1----:R-:W-:Y:S01]  /*1af40*/  FADD.FTZ R14, R183, R0 ;  /* 0x00000000b70e7221 */ /* 0x002fe20000010000 */
[----:B------:R0:W-:Y:S01]  /*1af50*/  @!P1 SYNCS.ARRIVE.TRANS64.RED.A1T0 RZ, [R11+URZ], RZ ;  /* 0x000000ff0bff99a7 */ /* 0x0001e2000810043f */
[----:B------:R-:W-:Y:S01]  /*1af60*/  MUFU.EX2 R0, R63 ;  /* 0x0000003f00007308 */ /* 0x000fe20000000800 */
[C---:B------:R-:W-:Y:S01]  /*1af70*/  F2FP.F16.F32.PACK_AB R183, R24.reuse, R183 ;  /* 0x000000b718b7723e */ /* 0x040fe200000000ff */
[----:B------:R-:W-:-:S04]  /*1af80*/  FADD.FTZ R14, R24, R14 ;  /* 0x0000000e180e7221 */ /* 0x000fc80000010000 */
[----:B------:R-:W-:Y:S01]  /*1af90*/  FADD.FTZ R36, R177, R14 ;  /* 0x0000000eb1247221 */ /* 0x000fe20000010000 */
[-CC-:B0-----:R-:W-:Y:S01]  /*1afa0*/  FFMA.FTZ R11, R67, R8.reuse, -R41.reuse ;  /* 0x00000008430b7223 */ /* 0x181fe20000010829 */
[-CC-:B------:R-:W-:Y:S01]  /*1afb0*/  FFMA.FTZ R14, R70, R8.reuse, -R41.reuse ;  /* 0x00000008460e7223 */ /* 0x180fe20000010829 */
[----:B------:R-:W-:Y:S01]  /*1afc0*/  FFMA.FTZ R41, R85, R8, -R41 ;  /* 0x0000000855297223 */ /* 0x000fe20000010829 */
[C---:B------:R-:W-:Y:S01]  /*1afd0*/  FADD.FTZ R36, R26.reuse, R36 ;  /* 0x000000241a247221 */ /* 0x040fe20000010000 */
[----:B------:R-:W-:Y:S02]  /*1afe0*/  F2FP.F16.F32.PACK_AB R177, R26, R177 ;  /* 0x000000b11ab1723e */ /* 0x000fe400000000ff */
[----:B------:R-:W0:Y:S01]  /*1aff0*/  MUFU.EX2 R11, R11 ;  /* 0x0000000b000b7308 */ /* 0x000e220000000800 */
[----:B------:R-:W-:Y:S01]  /*1b000*/  FADD.FTZ R36, R179, R36 ;  /* 0x00000024b3247221 */ /* 0x000fe20000010000 */
[----:B------:R-:W-:-:S03]  /*1b010*/  F2FP.F16.F32.PACK_AB R179, R28, R179 ;  /* 0x000000b31cb3723e */ /* 0x000fc600000000ff */
[----:B------:R-:W-:-:S03]  /*1b020*/  FADD.FTZ R36, R28, R36 ;  /* 0x000000241c247221 */ /* 0x000fc60000010000 */
[----:B------:R-:W1:Y:S01]  /*1b030*/  MUFU.EX2 R14, R14 ;  /* 0x0000000e000e7308 */ /* 0x000e620000000800 */
[----:B------:R-:W-:Y:S01]  /*1b040*/  FADD.FTZ R36, R173, R36 ;  /* 0x00000024ad247221 */ /* 0x000fe20000010000 */
[----:B------:R-:W-:-:S03]  /*1b050*/  F2FP.F16.F32.PACK_AB R173, R31, R173 ;  /* 0x000000ad1fad723e */ /* 0x000fc600000000ff */
[----:B------:R-:W-:-:S03]  /*1b060*/  FADD.FTZ R36, R31, R36 ;  /* 0x000000241f247221 */ /* 0x000fc60000010000 */
[----:B------:R-:W2:Y:S01]  /*1b070*/  MUFU.EX2 R41, R41 ;  /* 0x0000002900297308 */ /* 0x000ea20000000800 */
[----:B------:R-:W-:Y:S01]  /*1b080*/  FADD.FTZ R36, R175, R36 ;  /* 0x00000024af247221 */ /* 0x000fe20000010000 */
[----:B0-----:R-:W-:Y:S02]  /*1b090*/  F2FP.F16.F32.PACK_AB R161, R11, R3 ;  /* 0x000000030ba1723e */ /* 0x001fe400000000ff */
[C---:B------:R-:W-:Y:S01]  /*1b0a0*/  F2FP.F16.F32.PACK_AB R175, R32.reuse, R175 ;  /* 0x000000af20af723e */ /* 0x040fe200000000ff */
[----:B------:R-:W-:-:S04]  /*1b0b0*/  FADD.FTZ R36, R32, R36 ;  /* 0x0000002420247221 */ /* 0x000fc80000010000 */
[----:B------:R-:W-:Y:S01]  /*1b0c0*/  FADD.FTZ R36, R169, R36 ;  /* 0x00000024a9247221 */ /* 0x000fe20000010000 */
[C---:B------:R-:W-:Y:S02]  /*1b0d0*/  F2FP.F16.F32.PACK_AB R169, R34.reuse, R169 ;  /* 0x000000a922a9723e */ /* 0x040fe400000000ff */
[----:B-1----:R-:W-:Y:S01]  /*1b0e0*/  F2FP.F16.F32.PACK_AB R163, R15, R14 ;  /* 0x0000000e0fa3723e */ /* 0x002fe200000000ff */
[----:B------:R-:W-:-:S04]  /*1b0f0*/  FADD.FTZ R36, R34, R36 ;  /* 0x0000002422247221 */ /* 0x000fc80000010000 */
[----:B------:R-:W-:Y:S01]  /*1b100*/  FADD.FTZ R36, R171, R36 ;  /* 0x00000024ab247221 */ /* 0x000fe20000010000 */
[C---:B------:R-:W-:Y:S02]  /*1b110*/  F2FP.F16.F32.PACK_AB R171, R6.reuse, R171 ;  /* 0x000000ab06ab723e */ /* 0x040fe400000000ff */
[----:B--2---:R-:W-:Y:S01]  /*1b120*/  F2FP.F16.F32.PACK_AB R155, R41, R84 ;  /* 0x00000054299b723e */ /* 0x004fe200000000ff */
        /* <DEDUP_REMOVED lines=16> */
[----:B------:R-:W-:Y:S01]  /*1b230*/  FADD.FTZ R24, R47, R24 ;  /* 0x000000182f187221 */ /* 0x000fe20000010000 */
[C---:B------:R-:W-:Y:S02]  /*1b240*/  F2FP.F16.F32.PACK_AB R157, R75.reuse, R157 ;  /* 0x0000009d4b9d723e */ /* 0x040fe400000000ff */
[----:B------:R-:W-:Y:S01]  /*1b250*/  FADD.FTZ R5, R75, R6 ;  /* 0x000000064b057221 */ /* 0x000fe20000010000 */
[----:B------:R-:W-:Y:S01]  /*1b260*/  FADD.FTZ R24, R49, R24 ;  /* 0x0000001831187221 */ /* 0x000fe20000010000 */
[----:B------:R-:W-:Y:S02]  /*1b270*/  IMAD.MOV.U32 R6, RZ, RZ, R184 ;  /* 0x000000ffff067224 */ /* 0x000fe400078e00b8 */
[----:B------:R-:W-:Y:S01]  /*1b280*/  FADD.FTZ R0, R78, R5 ;  /* 0x000000054e007221 */ /* 0x000fe20000010000 */
[----:B------:R-:W-:-:S03]  /*1b290*/  FADD.FTZ R24, R51, R24 ;  /* 0x0000001833187221 */ /* 0x000fc60000010000 */
[----:B------:R-:W-:Y:S01]  /*1b2a0*/  FADD.FTZ R3, R79, R0 ;  /* 0x000000004f037221 */ /* 0x000fe20000010000 */
[----:B------:R-:W-:-:S03]  /*1b2b0*/  FADD.FTZ R24, R53, R24 ;  /* 0x0000001835187221 */ /* 0x000fc60000010000 */
[----:B------:R-:W-:Y:S01]  /*1b2c0*/  FADD.FTZ R0, R82, R3 ;  /* 0x0000000352007221 */ /* 0x000fe20000010000 */
[----:B------:R-:W-:-:S03]  /*1b2d0*/  FADD.FTZ R5, R55, R24 ;  /* 0x0000001837057221 */ /* 0x000fc60000010000 */
[----:B------:R-:W-:-:S04]  /*1b2e0*/  FADD.FTZ R3, R83, R0 ;  /* 0x0000000053037221 */ /* 0x000fc80000010000 */
[----:B------:R-:W-:Y:S01]  /*1b2f0*/  FADD.FTZ R0, R84, R3 ;  /* 0x0000000354007221 */ /* 0x000fe20000010000 */
[----:B------:R-:W-:Y:S01]  /*1b300*/  FADD.FTZ R3, R10, R5 ;  /* 0x000000050a037221 */ /* 0x000fe20000010000 */
[----:B------:R-:W-:Y:S02]  /*1b310*/  IMAD.MOV.U32 R10, RZ, RZ, R9 ;  /* 0x000000ffff0a7224 */ /* 0x000fe400078e0009 */
[----:B------:R-:W-:Y:S01]  /*1b320*/  FADD.FTZ R0, R41, R0 ;  /* 0x0000000029007221 */ /* 0x000fe20000010000 */
[----:B------:R-:W-:Y:S01]  /*1b330*/  IMAD.MOV.U32 R5, RZ, RZ, R7 ;  /* 0x000000ffff057224 */ /* 0x000fe200078e0007 */
[----:B------:R-:W-:Y:S06]  /*1b340*/  @P2 BRA `(.L_x_2686) ;  /* 0xffffffd000f02947 */ /* 0x000fec000383ffff */
.L_x_2675:
[----:B------:R-:W-:Y:S05]  /*1b350*/  BSYNC B0 ;  /* 0x0000000000007941 */ /* 0x000fea0003800000 */
.L_x_2674:
        /* <DEDUP_REMOVED lines=65> */
[----:B------:R-:W-:Y:S06]  /*1b770*/  @!P0 BRA `(.L_x_2687) ;  /* 0x0000000000048947 */ /* 0x000fec0003800000 */
[----:B------:R-:W-:Y:S01]  /*1b780*/  BPT.TRAP 0x1 ;  /* 0x000000040000795c */ /* 0x000fe20000300000 */
.L_x_2687:
[----:B------:R-:W-:Y:S02]  /*1b790*/  LEA R6, R184, R2, 0x3 ;  /* 0x00000002b8067211 */ /* 0x000fe400078e18ff */
[----:B------:R-:W-:-:S04]  /*1b7a0*/  SHF.L.U32 R5, R187, 0x1f, RZ ;  /* 0x0000001fbb057819 */ /* 0x000fc800000006ff */
[----:B------:R0:W1:Y:S01]  /*1b7b0*/  SYNCS.PHASECHK.TRANS64.TRYWAIT P2, [R6+URZ+0x34850], R5 ;  /* 0x03485005060075a7 */ /* 0x000062000804017f */
[----:B------:R-:W-:Y:S05]  /*1b7c0*/  @!P0 BRA `(.L_x_2688) ;  /* 0x0000000000048947 */ /* 0x000fea0003800000 */
[----:B------:R-:W-:Y:S01]  /*1b7d0*/  BPT.TRAP 0x1 ;  /* 0x000000040000795c */ /* 0x000fe20000300000 */
.L_x_2688:
        /* <DEDUP_REMOVED lines=9> */
.L_x_2690:
[----:B------:R-:W-:Y:S05]  /*1b870*/  BSYNC B0 ;  /* 0x0000000000007941 */ /* 0x000fea0003800000 */
.L_x_2689:
[----:B------:R-:W-:Y:S01]  /*1b880*/  IMAD.MOV.U32 R4, RZ, RZ, R2 ;  /* 0x000000ffff047224 */ /* 0x000fe200078e0002 */
[----:B01----:R-:W-:Y:S01]  /*1b890*/  MOV R5, 0x40000040 ;  /* 0x4000004000057802 */ /* 0x003fe20000000f00 */
[----:B------:R-:W-:Y:S01]  /*1b8a0*/  WARPGROUP.ARRIVE ;  /* 0x00000000000079c5 */ /* 0x000fe20000000000 */
[----:B------:R-:W-:Y:S02]  /*1b8b0*/  @!P1 VIADD R6, R6, 0x34860 ;  /* 0x0003486006069836 */ /* 0x000fe40000000000 */
[----:B------:R-:W-:Y:S01]  /*1b8c0*/  R2UR UR6, R4 ;  /* 0x00000000040672ca */ /* 0x000fe200000e0000 */
[----:B------:R-:W-:Y:S01]  /*1b8d0*/  VIADD R4, R2, 0x80 ;  /* 0x0000008002047836 */ /* 0x000fe20000000000 */
[----:B------:R-:W-:Y:S01]  /*1b8e0*/  R2UR UR7, R5 ;  /* 0x00000000050772ca */ /* 0x000fe200000e0000 */
[----:B------:R-:W-:Y:S01]  /*1b8f0*/  IMAD.MOV.U32 R5, RZ, RZ, 0x40000040 ;  /* 0x40000040ff057424 */ /* 0x000fe200078e00ff */
[----:B------:R-:W-:Y:S01]  /*1b900*/  @!P1 PRMT R6, RZ, 0x654, R6 ;  /* 0x00000654ff069816 */ /* 0x000fe20000000006 */
[----:B------:R-:W-:-:S02]  /*1b910*/  VIADD R184, R184, 0x1 ;  /* 0x00000001b8b87836 */ /* 0x000fc40000000000 */
[----:B------:R-:W-:-:S03]  /*1b920*/  VIADD R213, R213, 0x1 ;  /* 0x00000001d5d57836 */ /* 0x000fc60000000000 */
[----:B------:R-:W-:-:S04]  /*1b930*/  ISETP.NE.AND P2, PT, R184, 0x2, PT ;  /* 0x00000002b800780c */ /* 0x000fc80003f45270 */
[----:B------:R-:W-:Y:S01]  /*1b940*/  SEL R184, R184, RZ, P2 ;  /* 0x000000ffb8b87207 */ /* 0x000fe20001000000 */
        /* <DEDUP_REMOVED lines=56> */
[----:B------:R-:W-:Y:S01]  /*1bcd0*/  MOV R5, RZ ;  /* 0x000000ff00057202 */ /* 0x000fe20000000f00 */
        /* <DEDUP_REMOVED lines=84> */
.L_x_2598:
        /* <DEDUP_REMOVED lines=10> */
[----:B------:R-:W-:Y:S01]  /*1c2c0*/  F2FP.F16.F32.PACK_AB R36, R73, R72 ;  /* 0x000000484924723e */ /* 0x000fe200000000ff */
        /* <DEDUP_REMOVED lines=15> */
[----:B-1----:R-:W-:Y:S01]  /*1c3c0*/  LOP3.LUT R4, R35, 0x380, RZ, 0xc0, !PT ;  /* 0x0000038023047812 */ /* 0x002fe200078ec0ff */
[----:B------:R-:W-:Y:S01]  /*1c3d0*/  IMAD.X R27, RZ, RZ, R13, P3 ;  /* 0x000000ffff1b7224 */ /* 0x000fe200018e060d */
[----:B------:R-:W-:-:S02]  /*1c3e0*/  IADD3 R105, P2, R12, 0x4020, RZ ;  /* 0x000040200c697810 */ /* 0x000fc40007f5e0ff */
[C---:B------:R-:W-:Y:S02]  /*1c3f0*/  IADD3 R107, P1, R12.reuse, 0x4040, RZ ;  /* 0x000040400c6b7810 */ /* 0x040fe40007f3e0ff */
[----:B------:R-:W-:Y:S01]  /*1c400*/  IADD3 R109, P0, R12, 0x4060, RZ ;  /* 0x000040600c6d7810 */ /* 0x000fe20007f1e0ff */
[--C-:B------:R-:W-:Y:S01]  /*1c410*/  IMAD.X R29, RZ, RZ, R13.reuse, P2 ;  /* 0x000000ffff1d7224 */ /* 0x100fe200010e060d */
[----:B------:R-:W-:Y:S02]  /*1c420*/  LOP3.LUT R12, R15, R12, RZ, 0x3c, !PT ;  /* 0x0000000c0f0c7212 */ /* 0x000fe400078e3cff */
[----:B------:R-:W-:Y:S01]  /*1c430*/  LOP3.LUT R14, R39, 0x380, RZ, 0xc0, !PT ;  /* 0x00000380270e7812 */ /* 0x000fe200078ec0ff */
[----:B------:R-:W-:Y:S01]  /*1c440*/  IMAD.X R33, RZ, RZ, R13, P0 ;  /* 0x000000ffff217224 */ /* 0x000fe200000e060d */
[----:B------:R-:W-:Y:S02]  /*1c450*/  LOP3.LUT R15, R26, 0x380, RZ, 0xc0, !PT ;  /* 0x000003801a0f7812 */ /* 0x000fe400078ec0ff */
[----:B------:R-:W-:-:S02]  /*1c460*/  LOP3.LUT R10, R37, 0x380, RZ, 0xc0, !PT ;  /* 0x00000380250a7812 */ /* 0x000fc400078ec0ff */
[----:B------:R-:W-:Y:S02]  /*1c470*/  SHF.R.U64 R4, R4, 0x3, RZ ;  /* 0x0000000304047819 */ /* 0x000fe400000012ff */
[----:B------:R-:W-:Y:S02]  /*1c480*/  SHF.R.U64 R14, R14, 0x3, RZ ;  /* 0x000000030e0e7819 */ /* 0x000fe400000012ff */
[----:B------:R-:W-:Y:S02]  /*1c490*/  SHF.R.U64 R15, R15, 0x3, RZ ;  /* 0x000000030f0f7819 */ /* 0x000fe400000012ff */
[----:B------:R-:W-:Y:S02]  /*1c4a0*/  SHF.R.U64 R10, R10, 0x3, RZ ;  /* 0x000000030a0a7819 */ /* 0x000fe400000012ff */
[----:B------:R-:W-:Y:S02]  /*1c4b0*/  LOP3.LUT R8, R4, R35, RZ, 0x3c, !PT ;  /* 0x0000002304087212 */ /* 0x000fe400078e3cff */
[----:B------:R-:W-:-:S02]  /*1c4c0*/  LOP3.LUT R4, R105, 0x380, RZ, 0xc0, !PT ;  /* 0x0000038069047812 */ /* 0x000fc400078ec0ff */
[----:B------:R-:W-:Y:S02]  /*1c4d0*/  LOP3.LUT R30, R107, 0x380, RZ, 0xc0, !PT ;  /* 0x000003806b1e7812 */ /* 0x000fe400078ec0ff */
[-C--:B------:R-:W-:Y:S02]  /*1c4e0*/  IADD3.X R11, RZ, R13.reuse, RZ, P5, !PT ;  /* 0x0000000dff0b7210 */ /* 0x080fe40002ffe4ff */
[----:B------:R-:W-:Y:S02]  /*1c4f0*/  IADD3.X R31, RZ, R13, RZ, P1, !PT ;  /* 0x0000000dff1f7210 */ /* 0x000fe40000ffe4ff */
[----:B------:R-:W-:Y:S02]  /*1c500*/  LOP3.LUT R24, R14, R39, RZ, 0x3c, !PT ;  /* 0x000000270e187212 */ /* 0x000fe400078e3cff */
[----:B------:R-:W-:Y:S02]  /*1c510*/  LOP3.LUT R26, R15, R26, RZ, 0x3c, !PT ;  /* 0x0000001a0f1a7212 */ /* 0x000fe400078e3cff */
[----:B------:R-:W-:-:S02]  /*1c520*/  MOV R34, R12 ;  /* 0x0000000c00227202 */ /* 0x000fc40000000f00 */
[----:B------:R-:W-:Y:S02]  /*1c530*/  LOP3.LUT R32, R109, 0x380, RZ, 0xc0, !PT ;  /* 0x000003806d207812 */ /* 0x000fe400078ec0ff */
[----:B------:R-:W-:Y:S02]  /*1c540*/  LOP3.LUT R10, R10, R37, RZ, 0x3c, !PT ;  /* 0x000000250a0a7212 */ /* 0x000fe400078e3cff */
[----:B------:R-:W-:Y:S02]  /*1c550*/  F2FP.F16.F32.PACK_AB R12, R21, R20 ;  /* 0x00000014150c723e */ /* 0x000fe400000000ff */
[----:B------:R-:W-:Y:S02]  /*1c560*/  F2FP.F16.F32.PACK_AB R13, R97, R96 ;  /* 0x00000060610d723e */ /* 0x000fe400000000ff */
[----:B------:R-:W-:Y:S02]  /*1c570*/  F2FP.F16.F32.PACK_AB R14, R91, R90 ;  /* 0x0000005a5b0e723e */ /* 0x000fe400000000ff */
[----:B------:R-:W-:-:S02]  /*1c580*/  F2FP.F16.F32.PACK_AB R15, R99, R98 ;  /* 0x00000062630f723e */ /* 0x000fc400000000ff */
[----:B------:R-:W-:Y:S02]  /*1c590*/  SHF.R.U64 R4, R4, 0x3, RZ ;  /* 0x0000000304047819 */ /* 0x000fe400000012ff */
[----:B------:R-:W-:Y:S01]  /*1c5a0*/  SHF.R.U64 R30, R30, 0x3, RZ ;  /* 0x000000031e1e7819 */ /* 0x000fe200000012ff */
[----:B------:R1:W-:Y:S01]  /*1c5b0*/  STSM.16.M88.4 [R34], R12 ;  /* 0x0000000c22007844 */ /* 0x0003e20000000200 */
[----:B------:R-:W-:Y:S02]  /*1c5c0*/  SHF.R.U64 R32, R32, 0x3, RZ ;  /* 0x0000000320207819 */ /* 0x000fe400000012ff */
[----:B------:R-:W-:Y:S02]  /*1c5d0*/  MOV R37, R8 ;  /* 0x0000000800257202 */ /* 0x000fe40000000f00 */
[----:B------:R-:W-:Y:S02]  /*1c5e0*/  MOV R38, R10 ;  /* 0x0000000a00267202 */ /* 0x000fe40000000f00 */
[----:B------:R-:W-:-:S02]  /*1c5f0*/  LOP3.LUT R28, R4, R105, RZ, 0x3c, !PT ;  /* 0x00000069041c7212 */ /* 0x000fc400078e3cff */
[----:B------:R-:W-:Y:S02]  /*1c600*/  F2FP.F16.F32.PACK_AB R8, R93, R92 ;  /* 0x0000005c5d08723e */ /* 0x000fe400000000ff */
[----:B------:R-:W-:Y:S02]  /*1c610*/  F2FP.F16.F32.PACK_AB R9, R101, R100 ;  /* 0x000000646509723e */ /* 0x000fe400000000ff */
[----:B------:R-:W-:Y:S02]  /*1c620*/  F2FP.F16.F32.PACK_AB R10, R95, R94 ;  /* 0x0000005e5f0a723e */ /* 0x000fe400000000ff */
[----:B------:R-:W-:Y:S02]  /*1c630*/  F2FP.F16.F32.PACK_AB R11, R103, R102 ;  /* 0x00000066670b723e */ /* 0x000fe400000000ff */
[----:B------:R-:W-:Y:S02]  /*1c640*/  LOP3.LUT R30, R30, R107, RZ, 0x3c, !PT ;  /* 0x0000006b1e1e7212 */ /* 0x000fe400078e3cff */
[----:B------:R-:W-:Y:S01]  /*1c650*/  MOV R39, R24 ;  /* 0x0000001800277202 */ /* 0x000fe20000000f00 */
[----:B------:R-:W-:Y:S01]  /*1c660*/  STSM.16.M88.4 [R37], R8 ;  /* 0x0000000825007844 */ /* 0x000fe20000000200 */
[----:B------:R-:W-:-:S02]  /*1c670*/  MOV R4, R26 ;  /* 0x0000001a00047202 */ /* 0x000fc40000000f00 */
[----:B-1----:R-:W-:Y:S02]  /*1c680*/  F2FP.F16.F32.PACK_AB R12, R41, R40 ;  /* 0x00000028290c723e */ /* 0x002fe400000000ff */
[----:B------:R-:W-:Y:S02]  /*1c690*/  F2FP.F16.F32.PACK_AB R13, R43, R42 ;  /* 0x0000002a2b0d723e */ /* 0x000fe400000000ff */
[----:B------:R-:W-:Y:S02]  /*1c6a0*/  F2FP.F16.F32.PACK_AB R14, R45, R44 ;  /* 0x0000002c2d0e723e */ /* 0x000fe400000000ff */
[----:B------:R-:W-:Y:S02]  /*1c6b0*/  F2FP.F16.F32.PACK_AB R15, R47, R46 ;  /* 0x0000002e2f0f723e */ /* 0x000fe400000000ff */
[----:B------:R-:W-:Y:S02]  /*1c6c0*/  LOP3.LUT R32, R32, R109, RZ, 0x3c, !PT ;  /* 0x0000006d20207212 */ /* 0x000fe400078e3cff */
[----:B------:R-:W-:Y:S01]  /*1c6d0*/  F2FP.F16.F32.PACK_AB R24, R49, R48 ;  /* 0x000000303118723e */ /* 0x000fe200000000ff */
[----:B------:R-:W-:Y:S01]  /*1c6e0*/  STSM.16.M88.4 [R38], R12 ;  /* 0x0000000c26007844 */ /* 0x000fe20000000200 */
[----:B------:R-:W-:-:S02]  /*1c6f0*/  F2FP.F16.F32.PACK_AB R25, R51, R50 ;  /* 0x000000323319723e */ /* 0x000fc400000000ff */
[----:B------:R-:W-:Y:S02]  /*1c700*/  F2FP.F16.F32.PACK_AB R26, R53, R52 ;  /* 0x00000034351a723e */ /* 0x000fe400000000ff */
[----:B------:R-:W-:Y:S02]  /*1c710*/  F2FP.F16.F32.PACK_AB R27, R55, R54 ;  /* 0x00000036371b723e */ /* 0x000fe400000000ff */
[----:B------:R-:W-:Y:S02]  /*1c720*/  MOV R105, R28 ;  /* 0x0000001c00697202 */ /* 0x000fe40000000f00 */
[----:B------:R-:W-:Y:S01]  /*1c730*/  MOV R106, R30 ;  /* 0x0000001e006a7202 */ /* 0x000fe20000000f00 */
[----:B------:R1:W-:Y:S01]  /*1c740*/  STSM.16.M88.4 [R39], R24 ;  /* 0x0000001827007844 */ /* 0x0003e20000000200 */
[----:B------:R-:W-:Y:S02]  /*1c750*/  F2FP.F16.F32.PACK_AB R28, R57, R56 ;  /* 0x00000038391c723e */ /* 0x000fe400000000ff */
[----:B------:R-:W-:-:S02]  /*1c760*/  F2FP.F16.F32.PACK_AB R29, R59, R58 ;  /* 0x0000003a3b1d723e */ /* 0x000fc400000000ff */
[----:B------:R-:W-:Y:S02]  /*1c770*/  F2FP.F16.F32.PACK_AB R30, R61, R60 ;  /* 0x0000003c3d1e723e */ /* 0x000fe400000000ff */
[----:B------:R-:W-:Y:S02]  /*1c780*/  F2FP.F16.F32.PACK_AB R31, R63, R62 ;  /* 0x0000003e3f1f723e */ /* 0x000fe400000000ff */
[----:B------:R-:W-:Y:S02]  /*1c790*/  MOV R104, R32 ;  /* 0x0000002000687202 */ /* 0x000fe40000000f00 */
[----:B------:R-:W-:Y:S01]  /*1c7a0*/  F2FP.F16.F32.PACK_AB R32, R65, R64 ;  /* 0x000000404120723e */ /* 0x000fe200000000ff */
[----:B------:R2:W-:Y:S01]  /*1c7b0*/  STSM.16.M88.4 [R4], R28 ;  /* 0x0000001c04007844 */ /* 0x0005e20000000200 */
[----:B------:R-:W-:Y:S02]  /*1c7c0*/  F2FP.F16.F32.PACK_AB R33, R67, R66 ;  /* 0x000000424321723e */ /* 0x000fe400000000ff */
[----:B------:R-:W-:Y:S01]  /*1c7d0*/  F2FP.F16.F32.PACK_AB R34, R69, R68 ;  /* 0x000000444522723e */ /* 0x000fe200000000ff */
[----:B-1----:R-:W1:Y:S01]  /*1c7e0*/  LDC.64 R26, c[0x0][0xba8] ;  /* 0x0002ea00ff1a7b82 */ /* 0x002e620000000a00 */
[----:B------:R-:W-:-:S02]  /*1c7f0*/  F2FP.F16.F32.PACK_AB R35, R71, R70 ;  /* 0x000000464723723e */ /* 0x000fc400000000ff */
[----:B------:R-:W-:Y:S02]  /*1c800*/  F2FP.F16.F32.PACK_AB R37, R75, R74 ;  /* 0x0000004a4b25723e */ /* 0x000fe400000000ff */
[----:B------:R-:W-:Y:S01]  /*1c810*/  F2FP.F16.F32.PACK_AB R38, R77, R76 ;  /* 0x0000004c4d26723e */ /* 0x000fe200000000ff */
[----:B------:R-:W-:Y:S01]  /*1c820*/  STSM.16.M88.4 [R105], R32 ;  /* 0x0000002069007844 */ /* 0x000fe20000000200 */
[----:B------:R-:W-:Y:S02]  /*1c830*/  F2FP.F16.F32.PACK_AB R39, R79, R78 ;  /* 0x0000004e4f27723e */ /* 0x000fe400000000ff */
[----:B------:R-:W-:Y:S02]  /*1c840*/  F2FP.F16.F32.PACK_AB R8, R81, R80 ;  /* 0x000000505108723e */ /* 0x000fe400000000ff */
[----:B------:R-:W-:Y:S01]  /*1c850*/  F2FP.F16.F32.PACK_AB R9, R83, R82 ;  /* 0x000000525309723e */ /* 0x000fe200000000ff */
[----:B------:R-:W-:Y:S01]  /*1c860*/  STSM.16.M88.4 [R106], R36 ;  /* 0x000000246a007844 */ /* 0x000fe20000000200 */
[----:B------:R-:W-:Y:S01]  /*1c870*/  F2FP.F16.F32.PACK_AB R10, R85, R84 ;  /* 0x00000054550a723e */ /* 0x000fe200000000ff */
[----:B--2---:R-:W-:Y:S01]  /*1c880*/  IMAD.MOV.U32 R4, RZ, RZ, RZ ;  /* 0x000000ffff047224 */ /* 0x004fe200078e00ff */
[----:B------:R-:W-:-:S02]  /*1c890*/  F2FP.F16.F32.PACK_AB R11, R87, R86 ;  /* 0x00000056570b723e */ /* 0x000fc400000000ff */
[----:B------:R-:W-:Y:S02]  /*1c8a0*/  ISETP.NE.U32.AND P0, PT, RZ, UR6, PT ;  /* 0x00000006ff007c0c */ /* 0x000fe4000bf05070 */
[----:B------:R-:W-:Y:S01]  /*1c8b0*/  IADD3 R12, P1, R211, UR6, RZ ;  /* 0x00000006d30c7c10 */ /* 0x000fe2000ff3e0ff */
[----:B------:R2:W-:Y:S01]  /*1c8c0*/  STSM.16.M88.4 [R104], R8 ;  /* 0x0000000868007844 */ /* 0x0005e20000000200 */
[----:B------:R-:W-:Y:S01]  /*1c8d0*/  BAR.SYNC.DEFER_BLOCKING 0x1, 0x100 ;  /* 0x0044000000007b1d */ /* 0x000fe20000010000 */
[----:B------:R-:W-:Y:S02]  /*1c8e0*/  ISETP.NE.AND.EX P0, PT, RZ, UR7, PT, P0 ;  /* 0x00000007ff007c0c */ /* 0x000fe4000bf05300 */
[----:B------:R-:W-:Y:S02]  /*1c8f0*/  IADD3.X R13, R212, UR7, RZ, P1, !PT ;  /* 0x00000007d40d7c10 */ /* 0x000fe40008ffe4ff */
[----:B------:R-:W-:-:S03]  /*1c900*/  MOV R28, 0x9b8 ;  /* 0x000009b8001c7802 */ /* 0x000fc60000000f00 */
[----:B--2---:R-:W2:Y:S06]  /*1c910*/  LDC R104, c[0x0][0xbe8] ;  /* 0x0002fa00ff687b82 */ /* 0x004eac0000000800 */
[----:B------:R-:W3:Y:S01]  /*1c920*/  @P0 LDG.E R4, desc[UR60][R12.64] ;  /* 0x0000003c0c040981 */ /* 0x000ee2000c1e1900 */
[----:B------:R-:W-:-:S04]  /*1c930*/  ISETP.NE.U32.AND P1, PT, RZ, UR4, PT ;  /* 0x00000004ff007c0c */ /* 0x000fc8000bf25070 */
[----:B------:R-:W-:-:S13]  /*1c940*/  ISETP.NE.AND.EX P1, PT, RZ, UR5, PT, P1 ;  /* 0x00000005ff007c0c */ /* 0x000fda000bf25310 */
[----:B------:R-:W-:Y:S01]  /*1c950*/  @P1 IADD3 R8, P2, R211, UR4, RZ ;  /* 0x00000004d3081c10 */ /* 0x000fe2000ff5e0ff */
[----:B------:R-:W-:Y:S02]  /*1c960*/  ULDC UR4, c[0x0][0xa88] ;  /* 0x0002a20000047ab9 */ /* 0x000fe40000000800 */
[----:B------:R-:W-:Y:S01]  /*1c970*/  IMAD.U32 R105, RZ, RZ, UR4 ;  /* 0x00000004ff697e24 */ /* 0x000fe2000f8e00ff */
[----:B------:R-:W-:Y:S01]  /*1c980*/  @P1 IADD3.X R9, R212, UR5, RZ, P2, !PT ;  /* 0x00000005d4091c10 */ /* 0x000fe200097fe4ff */
[----:B------:R-:W-:Y:S01]  /*1c990*/  ULDC UR4, c[0x0][0xad4] ;  /* 0x0002b50000047ab9 */ /* 0x000fe20000000800 */
[C---:B------:R-:W-:Y:S02]  /*1c9a0*/  ISETP.NE.AND P2, PT, R209.reuse, RZ, PT ;  /* 0x000000ffd100720c */ /* 0x040fe40003f45270 */
[----:B--2---:R-:W-:Y:S01]  /*1c9b0*/  ISETP.NE.AND P4, PT, R104, 0x1, PT ;  /* 0x000000016800780c */ /* 0x004fe20003f85270 */
[----:B------:R2:W5:Y:S01]  /*1c9c0*/  @P1 LDG.E R105, desc[UR60][R8.64] ;  /* 0x0000003c08691981 */ /* 0x000562000c1e1900 */
[----:B------:R-:W-:-:S02]  /*1c9d0*/  SEL R209, R209, UR4, P2 ;  /* 0x00000004d1d17c07 */ /* 0x000fc40009000000 */
[----:B------:R-:W-:Y:S02]  /*1c9e0*/  ISETP.NE.U32.AND P2, PT, RZ, UR6, PT ;  /* 0x00000006ff007c0c */ /* 0x000fe4000bf45070 */
[----:B------:R-:W-:Y:S02]  /*1c9f0*/  ISETP.GT.AND P3, PT, R209, 0x1, PT ;  /* 0x00000001d100780c */ /* 0x000fe40003f64270 */
[----:B------:R-:W-:Y:S02]  /*1ca00*/  ISETP.NE.AND.EX P2, PT, RZ, UR7, PT, P2 ;  /* 0x00000007ff007c0c */ /* 0x000fe4000bf45320 */
[----:B------:R-:W-:Y:S02]  /*1ca10*/  SEL R28, R28, 0x978, P3 ;  /* 0x000009781c1c7807 */ /* 0x000fe40001800000 */
[----:B------:R-:W-:Y:S01]  /*1ca20*/  SEL R210, R210, RZ, !P2 ;  /* 0x000000ffd2d27207 */ /* 0x000fe20005000000 */
[----:B------:R-:W4:Y:S01]  /*1ca30*/  @P4 LDC R30, c[0x0][0xbec] ;  /* 0x0002fb00ff1e4b82 */ /* 0x000f220000000800 */
[----:B------:R-:W-:-:S02]  /*1ca40*/  SEL R29, R232, RZ, !P2 ;  /* 0x000000ffe81d7207 */ /* 0x000fc40005000000 */
[----:B------:R-:W-:-:S05]  /*1ca50*/  SEL R31, R215, RZ, P3 ;  /* 0x000000ffd71f7207 */ /* 0x000fca0001800000 */
[----:B------:R-:W0:Y:S08]  /*1ca60*/  LDC.64 R10, c[0x0][R28+0x220] ;  /* 0x000088001c0a7b82 */ /* 0x000e300000000a00 */
[----:B------:R-:W4:Y:S08]  /*1ca70*/  LDC.64 R14, c[0x0][R28+0x218] ;  /* 0x000086001c0e7b82 */ /* 0x000f300000000a00 */
[----:B------:R-:W4:Y:S08]  /*1ca80*/  LDC.64 R24, c[0x0][R28+0x228] ;  /* 0x00008a001c187b82 */ /* 0x000f300000000a00 */
[----:B--2---:R2:W2:Y:S08]  /*1ca90*/  LDC.64 R8, c[0x0][R28+0x210] ;  /* 0x000084001c087b82 */ /* 0x0044b00000000a00 */
[----:B------:R-:W2:Y:S08]  /*1caa0*/  @P4 LDC R37, c[0x0][0xbf0] ;  /* 0x0002fc00ff254b82 */ /* 0x000eb00000000800 */
[----:B-1----:R-:W1:Y:S01]  /*1cab0*/  @!P3 LDC R26, c[0x0][0xb50] ;  /* 0x0002d400ff1abb82 */ /* 0x002e620000000800 */
[----:B0-----:R-:W-:-:S07]  /*1cac0*/  IMAD R11, R11, R210, RZ ;  /* 0x000000d20b0b7224 */ /* 0x001fce00078e02ff */
[----:B------:R-:W0:Y:S01]  /*1cad0*/  @!P3 LDC R27, c[0x0][0xb54] ;  /* 0x0002d500ff1bbb82 */ /* 0x000e220000000800 */
[C---:B------:R-:W-:Y:S02]  /*1cae0*/  IMAD R35, R10.reuse, R29, R11 ;  /* 0x0000001d0a237224 */ /* 0x040fe400078e020b */
[----:B------:R-:W-:-:S04]  /*1caf0*/  IMAD.WIDE.U32 R10, R10, R210, RZ ;  /* 0x000000d20a0a7225 */ /* 0x000fc800078e00ff */
[-C--:B----4-:R-:W-:Y:S02]  /*1cb00*/  IMAD R33, R15, R206.reuse, RZ ;  /* 0x000000ce0f217224 */ /* 0x090fe400078e02ff */
[----:B------:R-:W-:-:S04]  /*1cb10*/  IMAD.WIDE.U32 R14, R14, R206, RZ ;  /* 0x000000ce0e0e7225 */ /* 0x000fc800078e00ff */
[----:B------:R-:W-:Y:S02]  /*1cb20*/  IMAD.IADD R29, R205, 0x1, R200 ;  /* 0x00000001cd1d7824 */ /* 0x000fe400078e02c8 */
[----:B------:R-:W-:Y:S02]  /*1cb30*/  IMAD.IADD R35, R11, 0x1, R35 ;  /* 0x000000010b237824 */ /* 0x000fe400078e0223 */
[----:B------:R-:W-:Y:S01]  /*1cb40*/  IMAD.IADD R15, R15, 0x1, R33 ;  /* 0x000000010f0f7824 */ /* 0x000fe200078e0221 */
[----:B------:R-:W-:Y:S01]  /*1cb50*/  MOV R11, R29 ;  /* 0x0000001d000b7202 */ /* 0x000fe20000000f00 */
[-C--:B------:R-:W-:Y:S02]  /*1cb60*/  IMAD R33, R25, R31.reuse, RZ ;  /* 0x0000001f19217224 */ /* 0x080fe400078e02ff */
[----:B------:R-:W-:-:S04]  /*1cb70*/  IMAD.WIDE.U32 R24, R24, R31, RZ ;  /* 0x0000001f18187225 */ /* 0x000fc800078e00ff */
[----:B------:R-:W-:Y:S01]  /*1cb80*/  IMAD.IADD R33, R25, 0x1, R33 ;  /* 0x0000000119217824 */ /* 0x000fe200078e0221 */
[--C-:B---3--:R-:W-:Y:S01]  /*1cb90*/  IADD3 R14, P2, P5, R10, R14, R4.reuse ;  /* 0x0000000e0a0e7210 */ /* 0x108fe20007d5e004 */
        /* <DEDUP_REMOVED lines=13> */
[----:B-1----:R-:W-:-:S03]  /*1cc70*/  LEA R14, P2, R24, R26, 0x2 ;  /* 0x0000001a180e7211 */ /* 0x002fc600078410ff */
[----:B------:R-:W-:-:S05]  /*1cc80*/  IMAD.IADD R8, R25, 0x1, R9 ;  /* 0x0000000119087824 */ /* 0x000fca00078e0209 */
[----:B0-----:R-:W-:Y:S01]  /*1cc90*/  LEA.HI.X R27, R24, R27, R8, 0x2, P2 ;  /* 0x0000001b181b7211 */ /* 0x001fe200010f1408 */
[----:B------:R-:W-:Y:S06]  /*1cca0*/  @P1 BRA `(.L_x_2694) ;  /* 0x0000000000101947 */ /* 0x000fec0003800000 */
[----:B------:R-:W-:Y:S05]  /*1ccb0*/  @!P0 BRA `(.L_x_2694) ;  /* 0x00000000000c8947 */ /* 0x000fea0003800000 */
[----:B------:R-:W2:Y:S04]  /*1ccc0*/  LDG.E R8, desc[UR60][R12.64] ;  /* 0x0000003c0c087981 */ /* 0x000ea8000c1e1900 */
[----:B-----5:R-:W2:Y:S02]  /*1ccd0*/  LDG.E R105, desc[UR60][R12.64+0x4] ;  /* 0x0000043c0c697981 */ /* 0x020ea4000c1e1900 */
[----:B--2---:R-:W-:-:S07]  /*1cce0*/  IADD3 R105, -R8, R105, RZ ;  /* 0x0000006908697210 */ /* 0x004fce0007ffe1ff */
.L_x_2694:
[----:B------:R-:W2:Y:S01]  /*1ccf0*/  LDL R12, [R1+0x7c] ;  /* 0x00007c00010c7983 */ /* 0x000ea20000100800 */
[----:B-----5:R-:W-:Y:S01]  /*1cd00*/  IMAD R105, R105, R104, RZ ;  /* 0x0000006869697224 */ /* 0x020fe200078e02ff */
[----:B------:R-:W0:Y:S02]  /*1cd10*/  S2R R15, SR_TID.X ;  /* 0x00000000000f7919 */ /* 0x000e240000002100 */
[----:B------:R-:W-:Y:S04]  /*1cd20*/  SHFL.IDX PT, R8, R14, RZ, 0x1c1f ;  /* 0x001c1fff0e087589 */ /* 0x000fe800000e0000 */
[----:B------:R-:W1:Y:S04]  /*1cd30*/  SHFL.IDX PT, R9, R27, RZ, 0x1c1f ;  /* 0x001c1fff1b097589 */ /* 0x000e6800000e0000 */
[----:B------:R-:W-:Y:S04]  /*1cd40*/  SHFL.IDX PT, R10, R14, 0x1, 0x1c1f ;  /* 0x003c1f000e0a7f89 */ /* 0x000fe800000e0000 */
[----:B------:R-:W3:Y:S01]  /*1cd50*/  SHFL.IDX PT, R11, R27, 0x1, 0x1c1f ;  /* 0x003c1f001b0b7f89 */ /* 0x000ee200000e0000 */
[----:B0-----:R-:W-:-:S05]  /*1cd60*/  VIADD R15, R15, 0xffffff80 ;  /* 0xffffff800f0f7836 */ /* 0x001fca0000000000 */
[----:B------:R-:W-:-:S04]  /*1cd70*/  SHF.R.S32.HI R13, RZ, 0x1f, R15 ;  /* 0x0000001fff0d7819 */ /* 0x000fc8000001140f */
[----:B------:R-:W-:-:S04]  /*1cd80*/  LEA.HI R13, R13, R15, RZ, 0x7 ;  /* 0x0000000f0d0d7211 */ /* 0x000fc800078f38ff */
[----:B------:R-:W-:-:S05]  /*1cd90*/  LOP3.LUT R13, R13, 0xffffff80, RZ, 0xc0, !PT ;  /* 0xffffff800d0d7812 */ /* 0x000fca00078ec0ff */
[----:B------:R-:W-:-:S05]  /*1cda0*/  IMAD.IADD R13, R15, 0x1, -R13 ;  /* 0x000000010f0d7824 */ /* 0x000fca00078e0a0d */
[----:B------:R-:W-:Y:S01]  /*1cdb0*/  LOP3.LUT P0, RZ, R13, 0x3, RZ, 0xc0, !PT ;  /* 0x000000030dff7812 */ /* 0x000fe2000780c0ff */
[----:B--2---:R-:W-:-:S05]  /*1cdc0*/  IMAD.IADD R12, R12, 0x1, R200 ;  /* 0x000000010c0c7824 */ /* 0x004fca00078e02c8 */
[C---:B------:R-:W-:Y:S02]  /*1cdd0*/  IADD3 R26, R12.reuse, 0x8, RZ ;  /* 0x000000080c1a7810 */ /* 0x040fe40007ffe0ff */
[-C--:B------:R-:W-:Y:S02]  /*1cde0*/  ISETP.GE.OR P1, PT, R12, R105.reuse, P0 ;  /* 0x000000690c00720c */ /* 0x080fe40000726670 */
[----:B------:R-:W-:-:S11]  /*1cdf0*/  ISETP.GE.OR P0, PT, R26, R105, P0 ;  /* 0x000000691a00720c */ /* 0x000fd60000706670 */
[----:B-1----:R0:W-:Y:S04]  /*1ce00*/  @!P1 ST.E desc[UR60][R8.64], R0 ;  /* 0x0000000008009985 */ /* 0x0021e8000c10193c */
[----:B---3--:R0:W-:Y:S01]  /*1ce10*/  @!P0 ST.E desc[UR60][R10.64], R3 ;  /* 0x000000030a008985 */ /* 0x0081e2000c10193c */
[----:B------:R-:W-:Y:S05]  /*1ce20*/  @P3 BRA `(.L_x_2695) ;  /* 0x0000000800843947 */ /* 0x000fea0003800000 */
[----:B0-----:R-:W-:Y:S01]  /*1ce30*/  IMAD R3, R233, 0x40, R203 ;  /* 0x00000040e9037824 */ /* 0x001fe200078e02cb */
[----:B------:R-:W0:Y:S01]  /*1ce40*/  @P4 LDC R51, c[0x0][0xbec] ;  /* 0x0002fb00ff334b82 */ /* 0x000e220000000800 */
[----:B------:R-:W-:Y:S02]  /*1ce50*/  ULDC.64 UR4, c[0x0][0xaa0] ;  /* 0x0002a80000047ab9 */ /* 0x000fe40000000a00 */
[----:B------:R-:W-:-:S03]  /*1ce60*/  IMAD.WIDE R88, R3, 0x2, R88 ;  /* 0x0000000203587825 */ /* 0x000fc600078e0258 */
[----:B------:R-:W-:Y:S02]  /*1ce70*/  IADD3 R13, P6, R88, 0x1000, RZ ;  /* 0x00001000580d7810 */ /* 0x000fe40007fde0ff */
[----:B------:R-:W1:Y:S01]  /*1ce80*/  @P4 LDC R53, c[0x0][0xbf0] ;  /* 0x0002fc00ff354b82 */ /* 0x000e620000000800 */
[----:B------:R-:W-:Y:S01]  /*1ce90*/  IMAD.WIDE.U32 R20, R4, UR4, RZ ;  /* 0x0000000404147c25 */ /* 0x000fe2000f8e00ff */
[C---:B------:R-:W-:Y:S02]  /*1cea0*/  IADD3 R25, P5, R88.reuse, 0x2000, RZ ;  /* 0x0000200058197810 */ /* 0x040fe40007fbe0ff */
[----:B------:R-:W-:Y:S02]  /*1ceb0*/  LOP3.LUT R12, R13, 0x380, RZ, 0xc0, !PT ;  /* 0x000003800d0c7812 */ /* 0x000fe400078ec0ff */
[----:B------:R-:W-:Y:S02]  /*1cec0*/  IADD3 R29, P3, R88, 0x3000, RZ ;  /* 0x00003000581d7810 */ /* 0x000fe40007f7e0ff */
[----:B------:R-:W-:-:S02]  /*1ced0*/  SHF.R.U64 R12, R12, 0x3, RZ ;  /* 0x000000030c0c7819 */ /* 0x000fc400000012ff */
[----:B------:R-:W-:Y:S02]  /*1cee0*/  IADD3 R33, P2, R88, 0x4000, RZ ;  /* 0x0000400058217810 */ /* 0x000fe40007f5e0ff */
[----:B------:R-:W-:Y:S01]  /*1cef0*/  LOP3.LUT R12, R12, R13, RZ, 0x3c, !PT ;  /* 0x0000000d0c0c7212 */ /* 0x000fe200078e3cff */
[----:B------:R-:W-:Y:S01]  /*1cf00*/  IMAD.X R13, RZ, RZ, R89, P6 ;  /* 0x000000ffff0d7224 */ /* 0x000fe200030e0659 */
[C---:B------:R-:W-:Y:S02]  /*1cf10*/  IADD3 R3, P6, R88.reuse, 0x7000, RZ ;  /* 0x0000700058037810 */ /* 0x040fe40007fde0ff */
[C---:B------:R-:W-:Y:S02]  /*1cf20*/  IADD3 R37, P1, R88.reuse, 0x5000, RZ ;  /* 0x0000500058257810 */ /* 0x040fe40007f3e0ff */
[----:B------:R-:W-:Y:S01]  /*1cf30*/  LOP3.LUT R0, R3, 0x380, RZ, 0xc0, !PT ;  /* 0x0000038003007812 */ /* 0x000fe200078ec0ff */
[----:B------:R-:W5:Y:S01]  /*1cf40*/  LD.E.128 R12, desc[UR60][R12.64] ;  /* 0x0000003c0c0c7980 */ /* 0x000f62000c101d00 */
[----:B------:R-:W-:-:S02]  /*1cf50*/  IADD3 R41, P0, R88, 0x6000, RZ ;  /* 0x0000600058297810 */ /* 0x000fc40007f1e0ff */
[----:B------:R-:W-:Y:S02]  /*1cf60*/  SHF.R.U64 R0, R0, 0x3, RZ ;  /* 0x0000000300007819 */ /* 0x000fe400000012ff */
[----:B------:R-:W-:Y:S02]  /*1cf70*/  SHF.R.S32.HI R49, RZ, 0x1f, R210 ;  /* 0x0000001fff317819 */ /* 0x000fe400000114d2 */
[----:B------:R-:W-:Y:S01]  /*1cf80*/  LOP3.LUT R44, R0, R3, RZ, 0x3c, !PT ;  /* 0x00000003002c7212 */ /* 0x000fe200078e3cff */
[----:B------:R-:W-:Y:S01]  /*1cf90*/  IMAD R3, R106, UR4, RZ ;  /* 0x000000046a037c24 */ /* 0x000fe2000f8e02ff */
[----:B------:R-:W-:Y:S02]  /*1cfa0*/  LOP3.LUT R24, R25, 0x380, RZ, 0xc0, !PT ;  /* 0x0000038019187812 */ /* 0x000fe400078ec0ff */
[----:B------:R-:W-:Y:S01]  /*1cfb0*/  LOP3.LUT R28, R29, 0x380, RZ, 0xc0, !PT ;  /* 0x000003801d1c7812 */ /* 0x000fe200078ec0ff */
[----:B------:R-:W-:Y:S01]  /*1cfc0*/  IMAD R3, R4, UR5, R3 ;  /* 0x0000000504037c24 */ /* 0x000fe2000f8e0203 */
[----:B------:R-:W-:Y:S01]  /*1cfd0*/  ULDC.64 UR4, c[0x0][0xae8] ;  /* 0x0002ba0000047ab9 */ /* 0x000fe20000000a00 */
[----:B------:R-:W-:-:S02]  /*1cfe0*/  LOP3.LUT R32, R33, 0x380, RZ, 0xc0, !PT ;  /* 0x0000038021207812 */ /* 0x000fc400078ec0ff */
[----:B------:R-:W-:Y:S01]  /*1cff0*/  IMAD.IADD R21, R21, 0x1, R3 ;  /* 0x0000000115157824 */ /* 0x000fe200078e0203 */
[----:B------:R-:W-:Y:S01]  /*1d000*/  LOP3.LUT R36, R37, 0x380, RZ, 0xc0, !PT ;  /* 0x0000038025247812 */ /* 0x000fe200078ec0ff */
[----:B------:R-:W-:Y:S01]  /*1d010*/  IMAD R3, R208, 0x20, R233 ;  /* 0x00000020d0037824 */ /* 0x000fe200078e02e9 */
[----:B------:R-:W-:Y:S01]  /*1d020*/  LOP3.LUT R40, R41, 0x380, RZ, 0xc0, !PT ;  /* 0x0000038029287812 */ /* 0x000fe200078ec0ff */
[----:B------:R-:W-:Y:S01]  /*1d030*/  IMAD.WIDE.U32 R20, R206, UR4, R20 ;  /* 0x00000004ce147c25 */ /* 0x000fe2000f8e0014 */
[----:B------:R-:W-:Y:S02]  /*1d040*/  LOP3.LUT R9, R88, 0x380, RZ, 0xc0, !PT ;  /* 0x0000038058097812 */ /* 0x000fe400078ec0ff */
[----:B------:R-:W-:Y:S01]  /*1d050*/  SHF.R.U64 R24, R24, 0x3, RZ ;  /* 0x0000000318187819 */ /* 0x000fe200000012ff */
[----:B------:R-:W-:Y:S01]  /*1d060*/  IMAD.IADD R4, R200, 0x1, R3 ;  /* 0x00000001c8047824 */ /* 0x000fe200078e0203 */
[----:B------:R-:W-:Y:S01]  /*1d070*/  SHF.R.U64 R28, R28, 0x3, RZ ;  /* 0x000000031c1c7819 */ /* 0x000fe200000012ff */
[----:B------:R-:W-:Y:S01]  /*1d080*/  IMAD R21, R206, UR5, R21 ;  /* 0x00000005ce157c24 */ /* 0x000fe2000f8e0215 */
[----:B------:R-:W-:Y:S01]  /*1d090*/  ULDC.64 UR4, c[0x0][0xaf0] ;  /* 0x0002bc0000047ab9 */ /* 0x000fe20000000a00 */
[----:B0-----:R-:W-:Y:S01]  /*1d0a0*/  @P4 IMAD.HI.U32 R0, R4, R51, RZ ;  /* 0x0000003304004227 */ /* 0x001fe200078e00ff */
[----:B------:R-:W-:-:S02]  /*1d0b0*/  MOV R3, R4 ;  /* 0x0000000400037202 */ /* 0x000fc40000000f00 */
[----:B------:R-:W-:Y:S01]  /*1d0c0*/  SHF.R.U64 R32, R32, 0x3, RZ ;  /* 0x0000000320207819 */ /* 0x000fe200000012ff */
[----:B------:R-:W-:Y:S01]  /*1d0d0*/  IMAD R49, R49, UR4, RZ ;  /* 0x0000000431317c24 */ /* 0x000fe2000f8e02ff */
[----:B------:R-:W-:Y:S02]  /*1d0e0*/  SHF.R.U64 R36, R36, 0x3, RZ ;  /* 0x0000000324247819 */ /* 0x000fe400000012ff */
[----:B------:R-:W-:Y:S02]  /*1d0f0*/  SHF.R.U64 R40, R40, 0x3, RZ ;  /* 0x0000000328287819 */ /* 0x000fe400000012ff */
[----:B-1----:R-:W-:Y:S02]  /*1d100*/  @P4 SHF.R.U32.HI R3, RZ, R53, R0 ;  /* 0x00000035ff034219 */ /* 0x002fe40000011600 */
[----:B------:R-:W-:Y:S01]  /*1d110*/  SHF.R.U64 R9, R9, 0x3, RZ ;  /* 0x0000000309097819 */ /* 0x000fe200000012ff */
        /* <DEDUP_REMOVED lines=10> */
[----:B------:R-:W-:Y:S01]  /*1d1c0*/  IMAD.X R37, RZ, RZ, R89, P1 ;  /* 0x000000ffff257224 */ /* 0x000fe200008e0659 */
[----:B------:R-:W-:Y:S01]  /*1d1d0*/  SHF.R.S32.HI R0, RZ, 0x1f, R3 ;  /* 0x0000001fff007819 */ /* 0x000fe20000011403 */
[----:B------:R-:W-:Y:S01]  /*1d1e0*/  IMAD.X R41, RZ, RZ, R89, P0 ;  /* 0x000000ffff297224 */ /* 0x000fe200000e0659 */
[-C--:B------:R-:W-:Y:S01]  /*1d1f0*/  IADD3.X R29, RZ, R89.reuse, RZ, P3, !PT ;  /* 0x00000059ff1d7210 */ /* 0x080fe20001ffe4ff */
[----:B------:R-:W-:Y:S01]  /*1d200*/  IMAD.MOV R51, RZ, RZ, -R3 ;  /* 0x000000ffff337224 */ /* 0x000fe200078e0a03 */
[----:B------:R-:W-:-:S02]  /*1d210*/  IADD3.X R45, RZ, R89, RZ, P6, !PT ;  /* 0x00000059ff2d7210 */ /* 0x000fc400037fe4ff */
[----:B------:R-:W-:Y:S01]  /*1d220*/  LOP3.LUT R88, R9, R88, RZ, 0x3c, !PT ;  /* 0x0000005809587212 */ /* 0x000fe200078e3cff */
[----:B------:R-:W-:Y:S01]  /*1d230*/  IMAD.IADD R21, R21, 0x1, R49 ;  /* 0x0000000115157824 */ /* 0x000fe200078e0231 */
[----:B------:R-:W5:Y:S01]  /*1d240*/  LD.E.128 R24, desc[UR60][R24.64] ;  /* 0x0000003c18187980 */ /* 0x000f62000c101d00 */
[----:B------:R-:W-:Y:S02]  /*1d250*/  IMAD R0, R0, UR4, RZ ;  /* 0x0000000400007c24 */ /* 0x000fe4000f8e02ff */
[----:B------:R-:W-:Y:S01]  /*1d260*/  IMAD R49, R104, R51, R4 ;  /* 0x0000003368317224 */ /* 0x000fe200078e0204 */
[----:B------:R0:W5:Y:S01]  /*1d270*/  LD.E.128 R8, desc[UR60][R88.64] ;  /* 0x0000003c58087980 */ /* 0x000162000c101d00 */
[----:B------:R-:W-:-:S03]  /*1d280*/  IMAD R51, R3, UR5, R0 ;  /* 0x0000000503337c24 */ /* 0x000fc6000f8e0200 */
[----:B------:R-:W5:Y:S01]  /*1d290*/  LD.E.128 R28, desc[UR60][R28.64] ;  /* 0x0000003c1c1c7980 */ /* 0x000f62000c101d00 */
[----:B------:R-:W-:-:S03]  /*1d2a0*/  IMAD.WIDE.U32 R20, R3, UR4, R20 ;  /* 0x0000000403147c25 */ /* 0x000fc6000f8e0014 */
[----:B------:R-:W5:Y:S01]  /*1d2b0*/  LD.E.128 R32, desc[UR60][R32.64] ;  /* 0x0000003c20207980 */ /* 0x000f62000c101d00 */
[----:B------:R-:W-:Y:S01]  /*1d2c0*/  SHF.R.S32.HI R0, RZ, 0x1f, R49 ;  /* 0x0000001fff007819 */ /* 0x000fe20000011431 */
[----:B------:R-:W-:Y:S01]  /*1d2d0*/  IMAD.IADD R200, R233, 0x1, R200 ;  /* 0x00000001e9c87824 */ /* 0x000fe200078e02c8 */
[----:B------:R-:W-:Y:S01]  /*1d2e0*/  ULDC.64 UR4, c[0x0][0xad8] ;  /* 0x0002b60000047ab9 */ /* 0x000fe20000000a00 */
        /* <DEDUP_REMOVED lines=9> */
[----:B------:R-:W-:Y:S01]  /*1d380*/  IADD3 R21, R21, R51, RZ ;  /* 0x0000003315157210 */ /* 0x000fe20007ffe0ff */
[----:B------:R-:W-:-:S02]  /*1d390*/  IMAD R4, R0, UR4, RZ ;  /* 0x0000000400047c24 */ /* 0x000fc4000f8e02ff */
[----:B------:R-:W-:Y:S02]  /*1d3a0*/  VIADD R0, R200, 0x20 ;  /* 0x00000020c8007836 */ /* 0x000fe40000000000 */
[C---:B------:R-:W-:Y:S02]  /*1d3b0*/  IMAD R3, R49.reuse, UR5, R4 ;  /* 0x0000000531037c24 */ /* 0x040fe4000f8e0204 */
[----:B------:R-:W-:Y:S01]  /*1d3c0*/  IMAD.WIDE.U32 R20, R49, UR4, R20 ;  /* 0x0000000431147c25 */ /* 0x000fe2000f8e0014 */
[-C--:B------:R-:W-:Y:S01]  /*1d3d0*/  ISETP.GE.AND P0, PT, R0, R105.reuse, PT ;  /* 0x000000690000720c */ /* 0x080fe20003f06270 */
[----:B------:R-:W-:Y:S01]  /*1d3e0*/  ULDC.64 UR4, c[0x0][0xa80] ;  /* 0x0002a00000047ab9 */ /* 0x000fe20000000a00 */
[----:B------:R-:W-:Y:S01]  /*1d3f0*/  ISETP.GE.AND P2, PT, R200, R105, PT ;  /* 0x00000069c800720c */ /* 0x000fe20003f46270 */
[----:B------:R-:W-:Y:S01]  /*1d400*/  VIADD R0, R2, 0x34820 ;  /* 0x0003482002007836 */ /* 0x000fe20000000000 */
[----:B------:R-:W-:Y:S02]  /*1d410*/  IADD3 R3, R21, R3, RZ ;  /* 0x0000000315037210 */ /* 0x000fe40007ffe0ff */
[----:B------:R-:W-:-:S02]  /*1d420*/  LEA R50, P3, R20, UR4, 0x1 ;  /* 0x0000000414327c11 */ /* 0x000fc4000f8608ff */
[----:B------:R-:W-:Y:S02]  /*1d430*/  PRMT R0, RZ, 0x654, R0 ;  /* 0x00000654ff007816 */ /* 0x000fe40000000000 */
[----:B------:R-:W-:Y:S01]  /*1d440*/  LEA.HI.X R3, R20, UR5, R3, 0x1, P3 ;  /* 0x0000000514037c11 */ /* 0x000fe200098f0c03 */
[----:B------:R-:W-:Y:S01]  /*1d450*/  VIADD R4, R200, 0x40 ;  /* 0x00000040c8047836 */ /* 0x000fe20000000000 */
[----:B-1----:R0:W1:Y:S01]  /*1d460*/  SHFL.IDX PT, R48, R50, RZ, 0x181f ;  /* 0x00181fff32307589 */ /* 0x00206200000e0000 */
[----:B------:R-:W-:Y:S01]  /*1d470*/  BSSY B1, `(.L_x_2696) ;  /* 0x0000010000017945 */ /* 0x000fe20003800000 */
[----:B------:R2:W-:Y:S02]  /*1d480*/  SYNCS.ARRIVE.TRANS64.RED.A1T0 RZ, [R0+URZ], RZ ;  /* 0x000000ff00ff79a7 */ /* 0x0005e4000810043f */
[----:B------:R-:W-:Y:S02]  /*1d490*/  ISETP.GE.AND P1, PT, R4, R105, PT ;  /* 0x000000690400720c */ /* 0x000fe40003f26270 */
[----:B------:R-:W-:-:S02]  /*1d4a0*/  SHF.R.S32.HI R107, RZ, 0x1f, R207 ;  /* 0x0000001fff6b7819 */ /* 0x000fc400000114cf */
[----:B------:R-:W-:Y:S01]  /*1d4b0*/  SHF.R.S32.HI R108, RZ, 0x1f, R203 ;  /* 0x0000001fff6c7819 */ /* 0x000fe200000114cb */
[----:B--2---:R0:W2:Y:S01]  /*1d4c0*/  SHFL.IDX PT, R0, R3, RZ, 0x181f ;  /* 0x00181fff03007589 */ /* 0x0040a200000e0000 */
[----:B------:R-:W-:Y:S07]  /*1d4d0*/  @P2 BRA `(.L_x_2697) ;  /* 0x0000000000242947 */ /* 0x000fee0003800000 */
        /* <DEDUP_REMOVED lines=9> */
.L_x_2697:
[----:B------:R-:W-:Y:S05]  /*1d570*/  BSYNC B1 ;  /* 0x0000000000017941 */ /* 0x000fea0003800000 */
.L_x_2696:
        /* <DEDUP_REMOVED lines=13> */
.L_x_2699:
[----:B------:R-:W-:Y:S05]  /*1d650*/  BSYNC B1 ;  /* 0x0000000000017941 */ /* 0x000fea0003800000 */
.L_x_2698:
        /* <DEDUP_REMOVED lines=13> */
.L_x_2701:
[----:B------:R-:W-:Y:S05]  /*1d730*/  BSYNC B1 ;  /* 0x0000000000017941 */ /* 0x000fea0003800000 */
.L_x_2700:
[----:B0-----:R-:W-:Y:S01]  /*1d740*/  VIADD R0, R200, 0x60 ;  /* 0x00000060c8007836 */ /* 0x001fe20000000000 */
[----:B------:R0:W0:Y:S04]  /*1d750*/  SHFL.IDX PT, R4, R3, 0x3, 0x181f ;  /* 0x00781f0003047f89 */ /* 0x00002800000e0000 */
[----:B------:R-:W-:Y:S01]  /*1d760*/  ISETP.GE.AND P0, PT, R0, R105, PT ;  /* 0x000000690000720c */ /* 0x000fe20003f06270 */
[----:B--2-4-:R-:W2:-:S12]  /*1d770*/  SHFL.IDX PT, R50, R50, 0x3, 0x181f ;  /* 0x00781f0032327f89 */ /* 0x014e9800000e0000 */
[----:B------:R-:W-:Y:S05]  /*1d780*/  @P0 BRA `(.L_x_2702) ;  /* 0x0000001800280947 */ /* 0x000fea0003800000 */
[----:B------:R-:W-:Y:S02]  /*1d790*/  ULDC UR4, c[0x0][0xac8] ;  /* 0x0002b20000047ab9 */ /* 0x000fe40000000800 */
[----:B------:R-:W-:-:S13]  /*1d7a0*/  ISETP.GE.AND P1, PT, R203, UR4, PT ;  /* 0x00000004cb007c0c */ /* 0x000fda000bf26270 */
[----:B--2---:R-:W-:-:S04]  /*1d7b0*/  @!P1 LEA R8, P0, R203, R50, 0x1 ;  /* 0x00000032cb089211 */ /* 0x004fc800078008ff */
        /* <DEDUP_REMOVED lines=8> */
.L_x_2695:
[----:B0-----:R-:W0:Y:S01]  /*1d840*/  @P4 LDC R0, c[0x0][0xbec] ;  /* 0x0002fb00ff004b82 */ /* 0x001e220000000800 */
[----:B------:R-:W-:Y:S01]  /*1d850*/  ULDC.64 UR4, c[0x0][0xb08] ;  /* 0x0002c20000047ab9 */ /* 0x000fe20000000a00 */
[----:B------:R-:W-:Y:S01]  /*1d860*/  ULDC.64 UR6, c[0x0][0xb30] ;  /* 0x0002cc0000067ab9 */ /* 0x000fe20000000a00 */
[----:B------:R-:W-:Y:S01]  /*1d870*/  IMAD R3, R106, UR4, RZ ;  /* 0x000000046a037c24 */ /* 0x000fe2000f8e02ff */
[----:B------:R-:W-:Y:S01]  /*1d880*/  ISETP.GE.AND P0, PT, R12, R105, PT ;  /* 0x000000690c00720c */ /* 0x000fe20003f06270 */
[C---:B------:R-:W-:Y:S01]  /*1d890*/  IMAD.WIDE.U32 R8, R4.reuse, UR4, RZ ;  /* 0x0000000404087c25 */ /* 0x040fe2000f8e00ff */
[----:B------:R-:W-:Y:S01]  /*1d8a0*/  BSSY B1, `(.L_x_2703) ;  /* 0x0000078000017945 */ /* 0x000fe20003800000 */
[----:B------:R-:W-:Y:S01]  /*1d8b0*/  SHF.R.S32.HI R28, RZ, 0x1f, R217 ;  /* 0x0000001fff1c7819 */ /* 0x000fe200000114d9 */
[----:B------:R-:W1:Y:S01]  /*1d8c0*/  @P4 LDC R13, c[0x0][0xbf0] ;  /* 0x0002fc00ff0d4b82 */ /* 0x000e620000000800 */
[----:B------:R-:W-:Y:S01]  /*1d8d0*/  IMAD R3, R4, UR5, R3 ;  /* 0x0000000504037c24 */ /* 0x000fe2000f8e0203 */
[----:B------:R-:W-:Y:S01]  /*1d8e0*/  ULDC.64 UR4, c[0x0][0xb38] ;  /* 0x0002ce0000047ab9 */ /* 0x000fe20000000a00 */
[----:B------:R-:W-:Y:S01]  /*1d8f0*/  VIADD R4, R2, 0x34820 ;  /* 0x0003482002047836 */ /* 0x000fe20000000000 */
[----:B------:R-:W-:Y:S01]  /*1d900*/  SHF.R.S32.HI R30, RZ, 0x1f, R218 ;  /* 0x0000001fff1e7819 */ /* 0x000fe200000114da */
[----:B------:R-:W-:Y:S01]  /*1d910*/  IMAD.IADD R9, R9, 0x1, R3 ;  /* 0x0000000109097824 */ /* 0x000fe200078e0203 */
[----:B------:R-:W-:-:S02]  /*1d920*/  SHF.R.S32.HI R3, RZ, 0x1f, R210 ;  /* 0x0000001fff037819 */ /* 0x000fc400000114d2 */
[----:B------:R-:W-:Y:S01]  /*1d930*/  PRMT R4, RZ, 0x654, R4 ;  /* 0x00000654ff047816 */ /* 0x000fe20000000004 */
[C---:B------:R-:W-:Y:S01]  /*1d940*/  IMAD.WIDE.U32 R8, R206.reuse, UR4, R8 ;  /* 0x00000004ce087c25 */ /* 0x040fe2000f8e0008 */
[----:B------:R-:W-:Y:S02]  /*1d950*/  SHF.R.S32.HI R31, RZ, 0x1f, R219 ;  /* 0x0000001fff1f7819 */ /* 0x000fe400000114db */
[----:B------:R2:W-:Y:S01]  /*1d960*/  SYNCS.ARRIVE.TRANS64.RED.A1T0 RZ, [R4+URZ], RZ ;  /* 0x000000ff04ff79a7 */ /* 0x0005e2000810043f */
        /* <DEDUP_REMOVED lines=11> */
[----:B------:R-:W-:Y:S01]  /*1da20*/  ULDC.64 UR4, c[0x0][0xb48] ;  /* 0x0002d20000047ab9 */ /* 0x000fe20000000a00 */
[----:B------:R-:W-:Y:S02]  /*1da30*/  SHF.R.S32.HI R37, RZ, 0x1f, R225 ;  /* 0x0000001fff257819 */ /* 0x000fe400000114e1 */
[----:B------:R-:W-:Y:S01]  /*1da40*/  IMAD.MOV.U32 R3, RZ, RZ, R29 ;  /* 0x000000ffff037224 */ /* 0x000fe200078e001d */
[----:B-1----:R-:W-:Y:S02]  /*1da50*/  @P4 SHF.R.U32.HI R3, RZ, R13, R0 ;  /* 0x0000000dff034219 */ /* 0x002fe40000011600 */
[----:B------:R-:W-:-:S02]  /*1da60*/  IADD3 R9, R9, R11, RZ ;  /* 0x0000000b09097210 */ /* 0x000fc40007ffe0ff */
[--C-:B------:R-:W-:Y:S01]  /*1da70*/  SHF.R.S32.HI R0, RZ, 0x1f, R3.reuse ;  /* 0x0000001fff007819 */ /* 0x100fe20000011403 */
[----:B------:R-:W-:Y:S01]  /*1da80*/  IMAD.MOV R11, RZ, RZ, -R3 ;  /* 0x000000ffff0b7224 */ /* 0x000fe200078e0a03 */
[----:B------:R-:W-:Y:S01]  /*1da90*/  SHF.R.S32.HI R38, RZ, 0x1f, R226 ;  /* 0x0000001fff267819 */ /* 0x000fe200000114e2 */
[C---:B------:R-:W-:Y:S01]  /*1daa0*/  IMAD.WIDE.U32 R8, R215.reuse, UR4, R8 ;  /* 0x00000004d7087c25 */ /* 0x040fe2000f8e0008 */
[----:B------:R-:W-:Y:S02]  /*1dab0*/  SHF.R.S32.HI R39, RZ, 0x1f, R227 ;  /* 0x0000001fff277819 */ /* 0x000fe400000114e3 */
[----:B------:R-:W-:Y:S01]  /*1dac0*/  SHF.R.S32.HI R88, RZ, 0x1f, R228 ;  /* 0x0000001fff587819 */ /* 0x000fe200000114e4 */
        /* <DEDUP_REMOVED lines=9> */
[----:B------:R-:W-:-:S03]  /*1db60*/  SHF.R.S32.HI R107, RZ, 0x1f, R231 ;  /* 0x0000001fff6b7819 */ /* 0x000fc600000114e7 */
[----:B------:R-:W-:Y:S02]  /*1db70*/  IMAD R0, R0, UR4, RZ ;  /* 0x0000000400007c24 */ /* 0x000fe4000f8e02ff */
[----:B------:R-:W-:Y:S02]  /*1db80*/  IMAD.IADD R9, R9, 0x1, R13 ;  /* 0x0000000109097824 */ /* 0x000fe400078e020d */
[C---:B------:R-:W-:Y:S02]  /*1db90*/  IMAD R3, R11.reuse, UR5, R0 ;  /* 0x000000050b037c24 */ /* 0x040fe4000f8e0200 */
[----:B------:R-:W-:Y:S01]  /*1dba0*/  IMAD.WIDE.U32 R8, R11, UR4, R8 ;  /* 0x000000040b087c25 */ /* 0x000fe2000f8e0008 */
[----:B------:R-:W-:-:S04]  /*1dbb0*/  ULDC.64 UR4, c[0x0][0xb00] ;  /* 0x0002c00000047ab9 */ /* 0x000fc80000000a00 */
[----:B------:R-:W-:Y:S02]  /*1dbc0*/  IADD3 R3, R9, R3, RZ ;  /* 0x0000000309037210 */ /* 0x000fe40007ffe0ff */
[----:B------:R-:W-:-:S04]  /*1dbd0*/  LEA R0, P1, R8, UR4, 0x2 ;  /* 0x0000000408007c11 */ /* 0x000fc8000f8210ff */
[----:B------:R-:W-:Y:S02]  /*1dbe0*/  LEA.HI.X R3, R8, UR5, R3, 0x2, P1 ;  /* 0x0000000508037c11 */ /* 0x000fe400088f1403 */
        /* <DEDUP_REMOVED lines=9> */
[----:B01----:R-:W-:-:S04]  /*1dc80*/  @!P3 IMAD.WIDE R10, R204, 0x4, R8 ;  /* 0x00000004cc0ab825 */ /* 0x003fc800078e0208 */
        /* <DEDUP_REMOVED lines=20> */
[----:B---3--:R-:W-:-:S02]  /*1ddd0*/  @!P5 LEA R14, P6, R226, R8, 0x2 ;  /* 0x00000008e20ed211 */ /* 0x008fc400078c10ff */
        /* <DEDUP_REMOVED lines=8> */
[----:B---3--:R-:W-:Y:S01]  /*1de60*/  @!P0 LEA R14, P6, R223, R8, 0x2 ;  /* 0x00000008df0e8211 */ /* 0x008fe200078c10ff */
[----:B------:R0:W-:Y:S01]  /*1de70*/  @!P2 ST.E.64 desc[UR60][R10.64], R52 ;  /* 0x000000340a00a985 */ /* 0x0001e2000c101b3c */
[----:B------:R-:W-:-:S02]  /*1de80*/  @!P1 LEA.HI.X R13, R224, R9, R36, 0x2, P5 ;  /* 0x00000009e00d9211 */ /* 0x000fc400028f1424 */
[-C--:B------:R-:W-:Y:S02]  /*1de90*/  @!P0 LEA.HI.X R15, R223, R9.reuse, R35, 0x2, P6 ;  /* 0x00000009df0f8211 */ /* 0x080fe400030f1423 */
[----:B------:R-:W-:Y:S01]  /*1dea0*/  ISETP.GE.AND P2, PT, R220, UR4, PT ;  /* 0x00000004dc007c0c */ /* 0x000fe2000bf46270 */
[----:B------:R-:W-:Y:S01]  /*1deb0*/  @!P1 ST.E.64 desc[UR60][R12.64], R56 ;  /* 0x000000380c009985 */ /* 0x000fe2000c101b3c */
[----:B------:R-:W-:Y:S02]  /*1dec0*/  @!P3 LEA R24, P5, R222, R8, 0x2 ;  /* 0x00000008de18b211 */ /* 0x000fe400078a10ff */
[----:B------:R-:W-:Y:S01]  /*1ded0*/  ISETP.GE.AND P1, PT, R219, UR4, PT ;  /* 0x00000004db007c0c */ /* 0x000fe2000bf26270 */
[----:B------:R1:W-:Y:S01]  /*1dee0*/  @!P0 ST.E.64 desc[UR60][R14.64], R60 ;  /* 0x0000003c0e008985 */ /* 0x0003e2000c101b3c */
[----:B------:R-:W-:Y:S02]  /*1def0*/  ISETP.GE.AND P0, PT, R218, UR4, PT ;  /* 0x00000004da007c0c */ /* 0x000fe4000bf06270 */
[----:B------:R-:W-:-:S02]  /*1df00*/  @!P3 LEA.HI.X R25, R222, R9, R34, 0x2, P5 ;  /* 0x00000009de19b211 */ /* 0x000fc400028f1422 */
[----:B------:R-:W-:Y:S02]  /*1df10*/  ISETP.GE.AND P5, PT, R217, UR4, PT ;  /* 0x00000004d9007c0c */ /* 0x000fe4000bfa6270 */
[CC--:B------:R-:W-:Y:S01]  /*1df20*/  @!P4 LEA R20, P6, R221.reuse, R8.reuse, 0x2 ;  /* 0x00000008dd14c211 */ /* 0x0c0fe200078c10ff */
[----:B------:R3:W-:Y:S01]  /*1df30*/  @!P3 ST.E.64 desc[UR60][R24.64], R64 ;  /* 0x000000401800b985 */ /* 0x0007e2000c101b3c */
[CC--:B0-----:R-:W-:Y:S02]  /*1df40*/  @!P2 LEA R10, P3, R220.reuse, R8.reuse, 0x2 ;  /* 0x00000008dc0aa211 */ /* 0x0c1fe400078610ff */
[-C--:B------:R-:W-:Y:S02]  /*1df50*/  @!P4 LEA.HI.X R21, R221, R9.reuse, R33, 0x2, P6 ;  /* 0x00000009dd15c211 */ /* 0x080fe400030f1421 */
[----:B------:R-:W-:Y:S02]  /*1df60*/  @!P2 LEA.HI.X R11, R220, R9, R32, 0x2, P3 ;  /* 0x00000009dc0ba211 */ /* 0x000fe400018f1420 */
[-C--:B-1----:R-:W-:Y:S01]  /*1df70*/  @!P1 LEA R14, P6, R219, R8.reuse, 0x2 ;  /* 0x00000008db0e9211 */ /* 0x082fe200078c10ff */
[----:B------:R3:W-:Y:S01]  /*1df80*/  @!P4 ST.E.64 desc[UR60][R20.64], R68 ;  /* 0x000000441400c985 */ /* 0x0007e2000c101b3c */
[----:B------:R-:W-:-:S02]  /*1df90*/  @!P0 LEA R12, P4, R218, R8, 0x2 ;  /* 0x00000008da0c8211 */ /* 0x000fc400078810ff */
        /* <DEDUP_REMOVED lines=8> */
.L_x_2704:
[----:B------:R-:W-:Y:S05]  /*1e020*/  BSYNC B1 ;  /* 0x0000000000017941 */ /* 0x000fea0003800000 */
.L_x_2703:
[----:B------:R-:W-:Y:S01]  /*1e030*/  ISETP.GE.AND P0, PT, R26, R105, PT ;  /* 0x000000691a00720c */ /* 0x000fe20003f06270 */
[----:B-1-3--:R1:W3:Y:S04]  /*1e040*/  SHFL.IDX PT, R9, R3, 0x1, 0x1c1f ;  /* 0x003c1f0003097f89 */ /* 0x00a2e800000e0000 */
        /* <DEDUP_REMOVED lines=9> */
[-C--:B------:R-:W-:Y:S02]  /*1e0e0*/  @!P0 LEA R14, P6, R230, R8.reuse, 0x2 ;  /* 0x00000008e60e8211 */ /* 0x080fe400078c10ff */
        /* <DEDUP_REMOVED lines=58> */
.L_x_2693:
        /* <DEDUP_REMOVED lines=10> */
[----:B------:R-:W-:-:S04]  /*1e530*/  IMAD.U32 R0, RZ, RZ, UR4 ;  /* 0x00000004ff007e24 */ /* 0x000fc8000f8e00ff */
[----:B------:R-:W-:-:S04]  /*1e540*/  @P1 IADD3 R10, P2, R211, UR6, RZ ;  /* 0x00000006d30a1c10 */ /* 0x000fc8000ff5e0ff */
[----:B------:R-:W-:Y:S01]  /*1e550*/  @P1 IADD3.X R11, R212, UR7, RZ, P2, !PT ;  /* 0x00000007d40b1c10 */ /* 0x000fe200097fe4ff */
[----:B------:R2:W5:Y:S04]  /*1e560*/  @P0 LDG.E R3, desc[UR60][R8.64] ;  /* 0x0000003c08030981 */ /* 0x000568000c1e1900 */
[----:B------:R2:W5:Y:S01]  /*1e570*/  @P1 LDG.E R0, desc[UR60][R10.64] ;  /* 0x0000003c0a001981 */ /* 0x000562000c1e1900 */
[----:B------:R-:W-:Y:S01]  /*1e580*/  ISETP.NE.AND P2, PT, R209, RZ, PT ;  /* 0x000000ffd100720c */ /* 0x000fe20003f45270 */
[----:B-1----:R-:W1:-:S12]  /*1e590*/  S2R R4, SR_TID.X ;  /* 0x0000000000047919 */ /* 0x002e580000002100 */
[----:B------:R-:W3:Y:S01]  /*1e5a0*/  @!P2 LDC R209, c[0x0][0xad4] ;  /* 0x0002b500ffd1ab82 */ /* 0x000ee20000000800 */
[----:B-1----:R-:W-:Y:S01]  /*1e5b0*/  VIADD R4, R4, 0xffffff80 ;  /* 0xffffff8004047836 */ /* 0x002fe20000000000 */
[----:B---3--:R-:W-:-:S04]  /*1e5c0*/  ISETP.GT.AND P2, PT, R209, 0x1, PT ;  /* 0x00000001d100780c */ /* 0x008fc80003f44270 */
[----:B------:R-:W-:Y:S01]  /*1e5d0*/  ISETP.GT.AND P3, PT, R4, 0x7f, PT ;  /* 0x0000007f0400780c */ /* 0x000fe20003f64270 */
[----:B--2---:R-:W-:-:S12]  /*1e5e0*/  @P1 BRA `(.L_x_2705) ;  /* 0x0000000000101947 */ /* 0x004fd80003800000 */
[----:B------:R-:W-:Y:S05]  /*1e5f0*/  @!P0 BRA `(.L_x_2705) ;  /* 0x00000000000c8947 */ /* 0x000fea0003800000 */
[----:B------:R-:W2:Y:S04]  /*1e600*/  LDG.E R11, desc[UR60][R8.64] ;  /* 0x0000003c080b7981 */ /* 0x000ea8000c1e1900 */
[----:B-----5:R-:W2:Y:S02]  /*1e610*/  LDG.E R0, desc[UR60][R8.64+0x4] ;  /* 0x0000043c08007981 */ /* 0x020ea4000c1e1900 */
[----:B--2---:R-:W-:-:S07]  /*1e620*/  IADD3 R0, -R11, R0, RZ ;  /* 0x000000000b007210 */ /* 0x004fce0007ffe1ff */
.L_x_2705:
[----:B------:R-:W-:Y:S01]  /*1e630*/  BSSY B1, `(.L_x_2706) ;  /* 0x0000036000017945 */ /* 0x000fe20003800000 */
[----:B------:R-:W-:Y:S02]  /*1e640*/  SEL R31, R210, RZ, !P0 ;  /* 0x000000ffd21f7207 */ /* 0x000fe40004000000 */
[----:B------:R-:W-:Y:S02]  /*1e650*/  SEL R232, R232, RZ, !P0 ;  /* 0x000000ffe8e87207 */ /* 0x000fe40004000000 */
[----:B-----5:R-:W-:Y:S01]  /*1e660*/  SHF.R.S32.HI R28, RZ, 0x1f, R3 ;  /* 0x0000001fff1c7819 */ /* 0x020fe20000011403 */
[----:B------:R-:W-:Y:S06]  /*1e670*/  @P3 BRA `(.L_x_2707) ;  /* 0x0000000000c43947 */ /* 0x000fec0003800000 */
[----:B------:R-:W1:Y:S01]  /*1e680*/  S2R R9, SR_TID.X ;  /* 0x0000000000097919 */ /* 0x000e620000002100 */
[----:B------:R-:W2:Y:S02]  /*1e690*/  LDC R33, c[0x0][0xbe8] ;  /* 0x0002fa00ff217b82 */ /* 0x000ea40000000800 */
[----:B--2---:R-:W-:Y:S01]  /*1e6a0*/  IMAD R4, R0, R33, RZ ;  /* 0x0000002100047224 */ /* 0x004fe200078e02ff */
[----:B-1----:R-:W-:-:S04]  /*1e6b0*/  IADD3 R30, R200, -0x80, R9 ;  /* 0xffffff80c81e7810 */ /* 0x002fc80007ffe009 */
[----:B------:R-:W-:-:S13]  /*1e6c0*/  ISETP.GE.AND P0, PT, R30, R4, PT ;  /* 0x000000041e00720c */ /* 0x000fda0003f06270 */
[----:B------:R-:W-:Y:S05]  /*1e6d0*/  @P0 BRA `(.L_x_2707) ;  /* 0x0000000000ac0947 */ /* 0x000fea0003800000 */
[----:B------:R-:W-:Y:S01]  /*1e6e0*/  IMAD.MOV.U32 R26, RZ, RZ, 0x9b8 ;  /* 0x000009b8ff1a7424 */ /* 0x000fe200078e00ff */
[----:B------:R-:W-:Y:S01]  /*1e6f0*/  ISETP.GT.AND P0, PT, R209, 0x1, PT ;  /* 0x00000001d100780c */ /* 0x000fe20003f04270 */
[----:B------:R-:W1:Y:S01]  /*1e700*/  LDC.64 R8, c[0x0][0xba8] ;  /* 0x0002ea00ff087b82 */ /* 0x000e620000000a00 */
[----:B------:R-:W-:Y:S01]  /*1e710*/  ISETP.NE.AND P1, PT, R33, 0x1, PT ;  /* 0x000000012100780c */ /* 0x000fe20003f25270 */
[----:B------:R-:W-:Y:S01]  /*1e720*/  IMAD.MOV.U32 R27, RZ, RZ, R30 ;  /* 0x000000ffff1b7224 */ /* 0x000fe200078e001e */
[----:B------:R-:W-:Y:S02]  /*1e730*/  SEL R26, R26, 0x978, P0 ;  /* 0x000009781a1a7807 */ /* 0x000fe40000000000 */
[----:B------:R-:W-:-:S03]  /*1e740*/  SEL R215, R215, RZ, P0 ;  /* 0x000000ffd7d77207 */ /* 0x000fc60000000000 */
        /* <DEDUP_REMOVED lines=8> */
[----:B------:R-:W-:Y:S02]  /*1e7d0*/  IMAD R21, R20, R232, R21 ;  /* 0x000000e814157224 */ /* 0x000fe400078e0215 */
[----:B0-----:R-:W-:-:S05]  /*1e7e0*/  @P1 IMAD.HI.U32 R4, R30, R25, RZ ;  /* 0x000000191e041227 */ /* 0x001fca00078e00ff */
[----:B------:R-:W0:Y:S01]  /*1e7f0*/  @!P0 LDC R9, c[0x0][0xb54] ;  /* 0x0002d500ff098b82 */ /* 0x000e220000000800 */
[----:B---3--:R-:W-:Y:S02]  /*1e800*/  IMAD R29, R15, R206, RZ ;  /* 0x000000ce0f1d7224 */ /* 0x008fe400078e02ff */
[----:B------:R-:W-:Y:S01]  /*1e810*/  IMAD.WIDE.U32 R24, R20, R31, RZ ;  /* 0x0000001f14187225 */ /* 0x000fe200078e00ff */
[----:B----4-:R-:W-:-:S03]  /*1e820*/  @P1 SHF.R.U32.HI R27, RZ, R35, R4 ;  /* 0x00000023ff1b1219 */ /* 0x010fc60000011604 */
[----:B------:R-:W-:-:S04]  /*1e830*/  IMAD.WIDE.U32 R14, R14, R206, RZ ;  /* 0x000000ce0e0e7225 */ /* 0x000fc800078e00ff */
[----:B------:R-:W-:Y:S01]  /*1e840*/  IMAD.IADD R4, R25, 0x1, R21 ;  /* 0x0000000119047824 */ /* 0x000fe200078e0215 */
[----:B------:R-:W-:Y:S01]  /*1e850*/  IADD3 R14, P1, P3, R24, R14, R3 ;  /* 0x0000000e180e7210 */ /* 0x000fe20007b3e003 */
[----:B------:R-:W-:Y:S01]  /*1e860*/  IMAD.IADD R29, R15, 0x1, R29 ;  /* 0x000000010f1d7824 */ /* 0x000fe200078e021d */
[----:B------:R-:W-:Y:S01]  /*1e870*/  IADD3 R15, -R27, RZ, RZ ;  /* 0x000000ff1b0f7210 */ /* 0x000fe20007ffe1ff */
[-C--:B------:R-:W-:Y:S02]  /*1e880*/  IMAD R21, R13, R215.reuse, RZ ;  /* 0x000000d70d157224 */ /* 0x080fe400078e02ff */
[----:B------:R-:W-:Y:S01]  /*1e890*/  IMAD.WIDE.U32 R12, R12, R215, RZ ;  /* 0x000000d70c0c7225 */ /* 0x000fe200078e00ff */
[----:B------:R-:W-:-:S03]  /*1e8a0*/  IADD3.X R4, R4, R29, R28, P1, P3 ;  /* 0x0000001d04047210 */ /* 0x000fc60000fe641c */
[----:B------:R-:W-:Y:S01]  /*1e8b0*/  IMAD.IADD R21, R13, 0x1, R21 ;  /* 0x000000010d157824 */ /* 0x000fe200078e0215 */
[----:B------:R-:W-:Y:S01]  /*1e8c0*/  IADD3 R12, P0, P1, R27, R14, R12 ;  /* 0x0000000e1b0c7210 */ /* 0x000fe2000791e00c */
[----:B------:R-:W-:Y:S01]  /*1e8d0*/  IMAD R15, R33, R15, R30 ;  /* 0x0000000f210f7224 */ /* 0x000fe200078e021e */
[----:B------:R-:W-:-:S04]  /*1e8e0*/  SHF.R.S32.HI R27, RZ, 0x1f, R27 ;  /* 0x0000001fff1b7819 */ /* 0x000fc8000001141b */
[----:B------:R-:W-:Y:S01]  /*1e8f0*/  IADD3.X R13, R27, R4, R21, P0, P1 ;  /* 0x000000041b0d7210 */ /* 0x000fe200007e2415 */
[----:B-----5:R-:W-:Y:S01]  /*1e900*/  IMAD R4, R11, R15, RZ ;  /* 0x0000000f0b047224 */ /* 0x020fe200078e02ff */
[----:B------:R-:W-:-:S05]  /*1e910*/  SHF.R.S32.HI R21, RZ, 0x1f, R15 ;  /* 0x0000001fff157819 */ /* 0x000fca000001140f */
[C---:B------:R-:W-:Y:S02]  /*1e920*/  IMAD R21, R10.reuse, R21, R4 ;  /* 0x000000150a157224 */ /* 0x040fe400078e0204 */
[----:B------:R-:W-:-:S04]  /*1e930*/  IMAD.WIDE.U32 R10, R10, R15, R12 ;  /* 0x0000000f0a0a7225 */ /* 0x000fc800078e000c */
[----:B------:R-:W-:Y:S01]  /*1e940*/  IMAD.IADD R4, R11, 0x1, R21 ;  /* 0x000000010b047824 */ /* 0x000fe200078e0215 */
[C---:B-1----:R-:W-:Y:S02]  /*1e950*/  LEA R8, P0, R10.reuse, R8, 0x2 ;  /* 0x000000080a087211 */ /* 0x042fe400078010ff */
[----:B------:R-:W-:Y:S02]  /*1e960*/  MOV R11, 0xff800000 ;  /* 0xff800000000b7802 */ /* 0x000fe40000000f00 */
[----:B0-----:R-:W-:-:S05]  /*1e970*/  LEA.HI.X R9, R10, R9, R4, 0x2, P0 ;  /* 0x000000090a097211 */ /* 0x001fca00000f1404 */
[----:B------:R1:W-:Y:S04]  /*1e980*/  STG.E desc[UR60][R8.64], R11 ;  /* 0x0000000b08007986 */ /* 0x0003e8000c10193c */
.L_x_2707:
[----:B------:R-:W-:Y:S05]  /*1e990*/  BSYNC B1 ;  /* 0x0000000000017941 */ /* 0x000fea0003800000 */
.L_x_2706:
[----:B------:R-:W-:Y:S05]  /*1e9a0*/  @P2 BRA `(.L_x_2702) ;  /* 0x0000000400a02947 */ /* 0x000fea0003800000 */
[----:B------:R-:W2:Y:S01]  /*1e9b0*/  LDC R15, c[0x0][0xbe8] ;  /* 0x0002fa00ff0f7b82 */ /* 0x000ea20000000800 */
[----:B------:R-:W-:Y:S01]  /*1e9c0*/  ULDC.64 UR4, c[0x0][0xaa0] ;  /* 0x0002a80000047ab9 */ /* 0x000fe20000000a00 */
[----:B------:R-:W-:Y:S01]  /*1e9d0*/  ULDC.64 UR6, c[0x0][0xaf0] ;  /* 0x0002bc0000067ab9 */ /* 0x000fe20000000a00 */
[----:B------:R-:W-:Y:S01]  /*1e9e0*/  IMAD R4, R28, UR4, RZ ;  /* 0x000000041c047c24 */ /* 0x000fe2000f8e02ff */
[----:B------:R-:W-:Y:S01]  /*1e9f0*/  BSSY B1, `(.L_x_2708) ;  /* 0x0000039000017945 */ /* 0x000fe20003800000 */
[C---:B-1----:R-:W-:Y:S01]  /*1ea00*/  IMAD.WIDE.U32 R8, R3.reuse, UR4, RZ ;  /* 0x0000000403087c25 */ /* 0x042fe2000f8e00ff */
[----:B------:R-:W-:Y:S02]  /*1ea10*/  SHF.R.S32.HI R14, RZ, 0x1f, R207 ;  /* 0x0000001fff0e7819 */ /* 0x000fe400000114cf */
[----:B------:R-:W-:Y:S01]  /*1ea20*/  SHF.R.S32.HI R20, RZ, 0x1f, R203 ;  /* 0x0000001fff147819 */ /* 0x000fe200000114cb */
[----:B------:R-:W-:Y:S01]  /*1ea30*/  IMAD R11, R3, UR5, R4 ;  /* 0x00000005030b7c24 */ /* 0x000fe2000f8e0204 */
[----:B------:R-:W-:Y:S01]  /*1ea40*/  ULDC.64 UR4, c[0x0][0xae8] ;  /* 0x0002ba0000047ab9 */ /* 0x000fe20000000a00 */
[----:B------:R-:W-:-:S02]  /*1ea50*/  IMAD R3, R208, 0x20, R233 ;  /* 0x00000020d0037824 */ /* 0x000fc400078e02e9 */
[----:B------:R-:W-:Y:S02]  /*1ea60*/  IMAD.IADD R9, R9, 0x1, R11 ;  /* 0x0000000109097824 */ /* 0x000fe400078e020b */
[----:B------:R-:W-:Y:S01]  /*1ea70*/  IMAD.IADD R13, R200, 0x1, R3 ;  /* 0x00000001c80d7824 */ /* 0x000fe200078e0203 */
[----:B------:R-:W-:Y:S01]  /*1ea80*/  IADD3 R200, R233, R200, RZ ;  /* 0x000000c8e9c87210 */ /* 0x000fe20007ffe0ff */
[----:B------:R-:W-:-:S03]  /*1ea90*/  IMAD.WIDE.U32 R8, R206, UR4, R8 ;  /* 0x00000004ce087c25 */ /* 0x000fc6000f8e0008 */
[----:B------:R-:W-:Y:S01]  /*1eaa0*/  MOV R3, R13 ;  /* 0x0000000d00037202 */ /* 0x000fe20000000f00 */
[----:B------:R-:W-:Y:S01]  /*1eab0*/  IMAD R9, R206, UR5, R9 ;  /* 0x00000005ce097c24 */ /* 0x000fe2000f8e0209 */
[----:B------:R-:W-:Y:S01]  /*1eac0*/  ULDC.64 UR4, c[0x0][0xae0] ;  /* 0x0002b80000047ab9 */ /* 0x000fe20000000a00 */
[----:B--2---:R-:W-:Y:S01]  /*1ead0*/  ISETP.NE.AND P0, PT, R15, 0x1, PT ;  /* 0x000000010f00780c */ /* 0x004fe20003f05270 */
[----:B------:R-:W-:-:S12]  /*1eae0*/  IMAD.WIDE.U32 R8, R31, UR6, R8 ;  /* 0x000000061f087c25 */ /* 0x000fd8000f8e0008 */
[----:B------:R-:W1:Y:S08]  /*1eaf0*/  @P0 LDC R10, c[0x0][0xbec] ;  /* 0x0002fb00ff0a0b82 */ /* 0x000e700000000800 */
[----:B------:R-:W2:Y:S01]  /*1eb00*/  @P0 LDC R21, c[0x0][0xbf0] ;  /* 0x0002fc00ff150b82 */ /* 0x000ea20000000800 */
[----:B-1----:R-:W-:-:S04]  /*1eb10*/  @P0 IMAD.HI.U32 R4, R13, R10, RZ ;  /* 0x0000000a0d040227 */ /* 0x002fc800078e00ff */
[----:B------:R-:W-:Y:S01]  /*1eb20*/  IMAD R10, R232, UR6, RZ ;  /* 0x00000006e80a7c24 */ /* 0x000fe2000f8e02ff */
[----:B--2---:R-:W-:-:S03]  /*1eb30*/  @P0 SHF.R.U32.HI R3, RZ, R21, R4 ;  /* 0x00000015ff030219 */ /* 0x004fc60000011604 */
        /* <DEDUP_REMOVED lines=12> */
[----:B------:R-:W-:Y:S02]  /*1ec00*/  IMAD R15, R0, R15, RZ ;  /* 0x0000000f000f7224 */ /* 0x000fe400078e02ff */
[----:B------:R-:W-:-:S02]  /*1ec10*/  IMAD R3, R11, UR5, R4 ;  /* 0x000000050b037c24 */ /* 0x000fc4000f8e0204 */
[----:B------:R-:W-:Y:S01]  /*1ec20*/  IMAD.WIDE.U32 R8, R11, UR4, R8 ;  /* 0x000000040b087c25 */ /* 0x000fe2000f8e0008 */
[C---:B------:R-:W-:Y:S01]  /*1ec30*/  ISETP.GE.AND P2, PT, R200.reuse, R15, PT ;  /* 0x0000000fc800720c */ /* 0x040fe20003f46270 */
[----:B------:R-:W-:Y:S02]  /*1ec40*/  ULDC.64 UR4, c[0x0][0xa80] ;  /* 0x0002a00000047ab9 */ /* 0x000fe40000000a00 */
[----:B------:R-:W-:Y:S01]  /*1ec50*/  VIADD R0, R200, 0x20 ;  /* 0x00000020c8007836 */ /* 0x000fe20000000000 */
[----:B------:R-:W-:Y:S01]  /*1ec60*/  LEA R4, P3, R8, UR4, 0x1 ;  /* 0x0000000408047c11 */ /* 0x000fe2000f8608ff */
[----:B------:R-:W-:-:S03]  /*1ec70*/  IMAD.IADD R3, R9, 0x1, R3 ;  /* 0x0000000109037824 */ /* 0x000fc600078e0203 */
[-C--:B------:R-:W-:Y:S01]  /*1ec80*/  ISETP.GE.AND P1, PT, R0, R15.reuse, PT ;  /* 0x0000000f0000720c */ /* 0x080fe20003f26270 */
[----:B------:R-:W-:Y:S01]  /*1ec90*/  VIADD R0, R200, 0x40 ;  /* 0x00000040c8007836 */ /* 0x000fe20000000000 */
[----:B------:R-:W-:Y:S02]  /*1eca0*/  LEA.HI.X R3, R8, UR5, R3, 0x1, P3 ;  /* 0x0000000508037c11 */ /* 0x000fe400098f0c03 */
[----:B------:R1:W2:Y:S02]  /*1ecb0*/  SHFL.IDX PT, R8, R4, RZ, 0x181f ;  /* 0x00181fff04087589 */ /* 0x0002a400000e0000 */
[----:B------:R-:W-:Y:S02]  /*1ecc0*/  ISETP.GE.AND P0, PT, R0, R15, PT ;  /* 0x0000000f0000720c */ /* 0x000fe40003f06270 */
[----:B------:R1:W3:Y:S01]  /*1ecd0*/  SHFL.IDX PT, R0, R3, RZ, 0x181f ;  /* 0x00181fff03007589 */ /* 0x0002e200000e0000 */
[----:B------:R-:W-:Y:S10]  /*1ece0*/  @P2 BRA `(.L_x_2709) ;  /* 0x0000000000242947 */ /* 0x000ff40003800000 */
        /* <DEDUP_REMOVED lines=9> */
.L_x_2709:
[----:B------:R-:W-:Y:S05]  /*1ed80*/  BSYNC B1 ;  /* 0x0000000000017941 */ /* 0x000fea0003800000 */
.L_x_2708:
[----:B---3--:R3:W0:Y:S01]  /*1ed90*/  SHFL.IDX PT, R0, R3, 0x1, 0x181f ;  /* 0x00381f0003007f89 */ /* 0x00862200000e0000 */
[----:B------:R-:W-:Y:S03]  /*1eda0*/  BSSY B1, `(.L_x_2710) ;  /* 0x000000c000017945 */ /* 0x000fe60003800000 */
[----:B--2-4-:R3:W2:Y:S01]  /*1edb0*/  SHFL.IDX PT, R8, R4, 0x1, 0x181f ;  /* 0x00381f0004087f89 */ /* 0x0146a200000e0000 */
[----:B------:R-:W-:Y:S05]  /*1edc0*/  @P1 BRA `(.L_x_2711) ;  /* 0x0000000000241947 */ /* 0x000fea0003800000 */
        /* <DEDUP_REMOVED lines=9> */
.L_x_2711:
[----:B------:R-:W-:Y:S05]  /*1ee60*/  BSYNC B1 ;  /* 0x0000000000017941 */ /* 0x000fea0003800000 */
.L_x_2710:
[----:B0-----:R0:W0:Y:S01]  /*1ee70*/  SHFL.IDX PT, R0, R3, 0x2, 0x181f ;  /* 0x00581f0003007f89 */ /* 0x00102200000e0000 */
[----:B------:R-:W-:Y:S03]  /*1ee80*/  BSSY B1, `(.L_x_2712) ;  /* 0x000000c000017945 */ /* 0x000fe60003800000 */
[----:B--2-4-:R2:W4:Y:S01]  /*1ee90*/  SHFL.IDX PT, R8, R4, 0x2, 0x181f ;  /* 0x00581f0004087f89 */ /* 0x01452200000e0000 */
[----:B------:R-:W-:Y:S05]  /*1eea0*/  @P0 BRA `(.L_x_2713) ;  /* 0x0000000000240947 */ /* 0x000fea0003800000 */
        /* <DEDUP_REMOVED lines=9> */
.L_x_2713:
[----:B------:R-:W-:Y:S05]  /*1ef40*/  BSYNC B1 ;  /* 0x0000000000017941 */ /* 0x000fea0003800000 */
.L_x_2712:
[----:B0-----:R-:W-:Y:S01]  /*1ef50*/  IADD3 R0, R200, 0x60, RZ ;  /* 0x00000060c8007810 */ /* 0x001fe20007ffe0ff */
[----:B------:R0:W0:Y:S03]  /*1ef60*/  SHFL.IDX PT, R10, R3, 0x3, 0x181f ;  /* 0x00781f00030a7f89 */ /* 0x00002600000e0000 */
[----:B------:R-:W-:Y:S01]  /*1ef70*/  ISETP.GE.AND P0, PT, R0, R15, PT ;  /* 0x0000000f0000720c */ /* 0x000fe20003f06270 */
[----:B-123--:R-:W1:-:S12]  /*1ef80*/  SHFL.IDX PT, R4, R4, 0x3, 0x181f ;  /* 0x00781f0004047f89 */ /* 0x00ee5800000e0000 */
[----:B------:R-:W-:Y:S05]  /*1ef90*/  @P0 BRA `(.L_x_2702) ;  /* 0x0000000000240947 */ /* 0x000fea0003800000 */
[----:B------:R-:W-:Y:S02]  /*1efa0*/  ULDC UR4, c[0x0][0xac8] ;  /* 0x0002b20000047ab9 */ /* 0x000fe40000000800 */
[----:B------:R-:W-:Y:S02]  /*1efb0*/  ISETP.GE.AND P2, PT, R203, UR4, PT ;  /* 0x00000004cb007c0c */ /* 0x000fe4000bf46270 */
[----:B------:R-:W-:-:S11]  /*1efc0*/  ISETP.GE.AND P3, PT, R207, UR4, PT ;  /* 0x00000004cf007c0c */ /* 0x000fd6000bf66270 */
[-C--:B-1----:R-:W-:Y:S02]  /*1efd0*/  @!P2 LEA R12, P0, R203, R4.reuse, 0x1 ;  /* 0x00000004cb0ca211 */ /* 0x082fe400078008ff */
[----:B----4-:R-:W-:Y:S02]  /*1efe0*/  @!P3 LEA R8, P1, R207, R4, 0x1 ;  /* 0x00000004cf08b211 */ /* 0x010fe400078208ff */
[-C--:B0-----:R-:W-:Y:S02]  /*1eff0*/  @!P2 LEA.HI.X R13, R203, R10.reuse, R20, 0x1, P0 ;  /* 0x0000000acb0da211 */ /* 0x081fe400000f0c14 */
[----:B------:R-:W-:-:S03]  /*1f000*/  @!P3 LEA.HI.X R9, R207, R10, R14, 0x1, P1 ;  /* 0x0000000acf09b211 */ /* 0x000fc600008f0c0e */
[----:B------:R0:W-:Y:S04]  /*1f010*/  @!P2 ST.E.128 desc[UR60][R12.64], RZ ;  /* 0x000000ff0c00a985 */ /* 0x0001e8000c101d3c */
[----:B------:R0:W-:Y:S02]  /*1f020*/  @!P3 ST.E.128 desc[UR60][R8.64], RZ ;  /* 0x000000ff0800b985 */ /* 0x0001e4000c101d3c */
.L_x_2702:
[----:B------:R-:W-:Y:S05]  /*1f030*/  BSYNC B0 ;  /* 0x0000000000007941 */ /* 0x000fea0003800000 */
.L_x_2692:
[----:B------:R-:W-:Y:S02]  /*1f040*/  ULDC UR4, c[0x0][0xc3c] ;  /* 0x00030f0000047ab9 */ /* 0x000fe40000000800 */
[----:B------:R-:W-:-:S13]  /*1f050*/  ISETP.GE.AND P0, PT, R7, UR4, PT ;  /* 0x0000000407007c0c */ /* 0x000fda000bf06270 */
[----:B------:R-:W-:Y:S05]  /*1f060*/  @!P0 BRA `(.L_x_2714) ;  /* 0xfffffe24003c8947 */ /* 0x000fea000383ffff */
[----:B------:R-:W-:Y:S05]  /*1f070*/  BRA `(.L_x_2483) ;  /* 0x0000008800b87947 */ /* 0x000fea0003800000 */
.L_x_2481:
        /* <DEDUP_REMOVED lines=20> */
.L_x_2715:
        /* <DEDUP_REMOVED lines=36> */
[----:B0-----:R-:W-:-:S05]  /*1f400*/  IMAD R9, R3, UR5, RZ ;  /* 0x0000000503097c24 */ /* 0x001fca000f8e02ff */
[----:B-1----:R-:W-:Y:S02]  /*1f410*/  ISETP.GT.AND P6, PT, R9, UR6, PT ;  /* 0x0000000609007c0c */ /* 0x002fe4000bfc4270 */
[----:B------:R-:W-:-:S11]  /*1f420*/  MOV R4, R9 ;  /* 0x0000000900047202 */ /* 0x000fd60000000f00 */
[----:B------:R-:W-:Y:S05]  /*1f430*/  @P6 BRA `(.L_x_2717) ;  /* 0x0000000000a86947 */ /* 0x000fea0003800000 */
[----:B------:R-:W-:Y:S01]  /*1f440*/  IMAD.MOV.U32 R9, RZ, RZ, R4 ;  /* 0x000000ffff097224 */ /* 0x000fe200078e0004 */
[----:B------:R-:W-:Y:S01]  /*1f450*/  UMOV UR4, URZ ;  /* 0x0000003f00047c82 */ /* 0x000fe20008000000 */
[----:B------:R-:W-:-:S05]  /*1f460*/  ULDC UR5, c[0x0][0xc38] ;  /* 0x00030e0000057ab9 */ /* 0x000fca0000000800 */
.L_x_2719:
        /* <DEDUP_REMOVED lines=38> */
[----:B------:R-:W-:-:S07]  /*1f6d0*/  MOV R5, R2 ;  /* 0x0000000200057202 */ /* 0x000fce0000000f00 */
.L_x_2717:
        /* <DEDUP_REMOVED lines=12> */
.L_x_2720:
[----:B----4-:R-:W-:Y:S01]  /*1f7a0*/  IMAD R3, R3, UR5, R10 ;  /* 0x0000000503037c24 */ /* 0x010fe2000f8e020a */
[----:B------:R-:W-:Y:S02]  /*1f7b0*/  IADD3 R14, R9, UR4, RZ ;  /* 0x00000004090e7c10 */ /* 0x000fe4000fffe0ff */
[----:B-1----:R-:W-:Y:S02]  /*1f7c0*/  ISETP.NE.AND P0, PT, R8, 0x1, PT ;  /* 0x000000010800780c */ /* 0x002fe40003f05270 */
[----:B------:R1:W-:Y:S01]  /*1f7d0*/  STL [R1], R3 ;  /* 0x0000000301007387 */ /* 0x0003e20000100800 */
[----:B---3--:R-:W-:-:S03]  /*1f7e0*/  IADD3 R5, -R3, UR6, RZ ;  /* 0x0000000603057c10 */ /* 0x008fc6000fffe1ff */
[----:B------:R1:W-:Y:S07]  /*1f7f0*/  STL [R1+0xc], R14 ;  /* 0x00000c0e01007387 */ /* 0x0003ee0000100800 */
        /* <DEDUP_REMOVED lines=26> */
[----:B------:R-:W-:Y:S01]  /*1f9a0*/  IMAD R7, R2, R9, RZ ;  /* 0x0000000902077224 */ /* 0x000fe200078e02ff */
[----:B------:R-:W-:-:S07]  /*1f9b0*/  MOV R2, RZ ;  /* 0x000000ff00027202 */ /* 0x000fce0000000f00 */
[----:B------:R-:W-:Y:S02]  /*1f9c0*/  @P0 VIADD R10, R10, 0x1 ;  /* 0x000000010a0a0836 */ /* 0x000fe40000000000 */
[----:B------:R-:W-:Y:S01]  /*1f9d0*/  IMAD.HI.U32 R7, R3, R7, R2 ;  /* 0x0000000703077227 */ /* 0x000fe200078e0002 */
[----:B------:R-:W-:Y:S02]  /*1f9e0*/  LOP3.LUT R2, R5, R4, RZ, 0x3c, !PT ;  /* 0x0000000405027212 */ /* 0x000fe400078e3cff */
[----:B------:R-:W-:Y:S02]  /*1f9f0*/  IABS R3, R8 ;  /* 0x0000000800037213 */ /* 0x000fe40000000000 */
[----:B------:R-:W-:Y:S02]  /*1fa00*/  ISETP.GE.AND P2, PT, R2, RZ, PT ;  /* 0x000000ff0200720c */ /* 0x000fe40003f46270 */
[----:B------:R-:W-:-:S11]  /*1fa10*/  IADD3 R3, RZ, -R3, RZ ;  /* 0x80000003ff037210 */ /* 0x000fd60007ffe0ff */
        /* <DEDUP_REMOVED lines=15> */
[----:B------:R-:W-:Y:S02]  /*1fb10*/  @!P2 IADD3 R7, -R7, RZ, RZ ;  /* 0x000000ff0707a210 */ /* 0x000fe40007ffe1ff */
[----:B------:R-:W-:-:S05]  /*1fb20*/  @!P1 LOP3.LUT R7, RZ, R8, RZ, 0x33, !PT ;  /* 0x00000008ff079212 */ /* 0x000fca00078e33ff */
[--C-:B------:R-:W-:Y:S02]  /*1fb30*/  IMAD.MOV R3, RZ, RZ, -R7.reuse ;  /* 0x000000ffff037224 */ /* 0x100fe400078e0a07 */
[C---:B------:R-:W-:Y:S02]  /*1fb40*/  IMAD R7, R8.reuse, 0x1000000, R7 ;  /* 0x0100000008077824 */ /* 0x040fe400078e0207 */
[----:B------:R-:W-:-:S05]  /*1fb50*/  IMAD R8, R8, R3, R10 ;  /* 0x0000000308087224 */ /* 0x000fca00078e020a */
[----:B------:R-:W-:-:S05]  /*1fb60*/  LEA R3, R8, R7, 0x10 ;  /* 0x0000000708037211 */ /* 0x000fca00078e80ff */
[----:B------:R0:W-:Y:S01]  /*1fb70*/  STL [R1+0x8], R3 ;  /* 0x0000080301007387 */ /* 0x0001e20000100800 */
[----:B------:R-:W-:Y:S05]  /*1fb80*/  BRA `(.L_x_2722) ;  /* 0x0000000000f47947 */ /* 0x000fea0003800000 */
.L_x_2721:
[----:B-1----:R-:W1:Y:S02]  /*1fb90*/  LDC.64 R2, c[0x0][0xc90] ;  /* 0x00032400ff027b82 */ /* 0x002e640000000a00 */
        /* <DEDUP_REMOVED lines=14> */
[----:B------:R-:W-:Y:S01]  /*1fc80*/  IMAD.HI.U32 R2, R2, R13, RZ ;  /* 0x0000000d02027227 */ /* 0x000fe200078e00ff */
[----:B------:R-:W-:-:S05]  /*1fc90*/  IADD3 R3, RZ, -R3, RZ ;  /* 0x80000003ff037210 */ /* 0x000fca0007ffe0ff */
        /* <DEDUP_REMOVED lines=8> */
[----:B------:R-:W-:-:S05]  /*1fd20*/  @P0 VIADD R2, R2, 0x1 ;  /* 0x0000000102020836 */ /* 0x000fca0000000000 */
[----:B------:R-:W-:Y:S02]  /*1fd30*/  @!P2 IADD3 R2, -R2, RZ, RZ ;  /* 0x000000ff0202a210 */ /* 0x000fe40007ffe1ff */
        /* <DEDUP_REMOVED lines=14> */
[----:B0-----:R-:W-:-:S05]  /*1fe20*/  IADD3 R5, RZ, -R3, RZ ;  /* 0x80000003ff057210 */ /* 0x001fca0007ffe0ff */
[----:B------:R-:W-:-:S04]  /*1fe30*/  IMAD R5, R5, R10, RZ ;  /* 0x0000000a05057224 */ /* 0x000fc800078e02ff */
[----:B------:R-:W-:Y:S01]  /*1fe40*/  IMAD.HI.U32 R2, R3, R5, R2 ;  /* 0x0000000503027227 */ /* 0x000fe200078e0002 */
[----:B------:R-:W-:-:S03]  /*1fe50*/  IABS R5, R8 ;  /* 0x0000000800057213 */ /* 0x000fc60000000000 */
[----:B------:R-:W-:Y:S02]  /*1fe60*/  IMAD.MOV R3, RZ, RZ, -R11 ;  /* 0x000000ffff037224 */ /* 0x000fe400078e0a0b */
[----:B------:R-:W-:-:S04]  /*1fe70*/  IMAD.HI.U32 R2, R2, R5, RZ ;  /* 0x0000000502027227 */ /* 0x000fc800078e00ff */
[----:B------:R-:W-:-:S05]  /*1fe80*/  IMAD R3, R2, R3, R5 ;  /* 0x0000000302037224 */ /* 0x000fca00078e0205 */
[----:B------:R-:W-:-:S13]  /*1fe90*/  ISETP.GT.U32.AND P1, PT, R10, R3, PT ;  /* 0x000000030a00720c */ /* 0x000fda0003f24070 */
[----:B------:R-:W-:Y:S01]  /*1fea0*/  @!P1 IMAD.IADD R3, R3, 0x1, -R10 ;  /* 0x0000000103039824 */ /* 0x000fe200078e0a0a */
[----:B------:R-:W-:Y:S02]  /*1feb0*/  @!P1 IADD3 R2, R2, 0x1, RZ ;  /* 0x0000000102029810 */ /* 0x000fe40007ffe0ff */
        /* <DEDUP_REMOVED lines=10> */
.L_x_2722:
[----:B01----:R-:W-:-:S04]  /*1ff60*/  LOP3.LUT R3, RZ, R2, RZ, 0x33, !PT ;  /* 0x00000002ff037212 */ /* 0x003fc800078e33ff */
[----:B------:R-:W-:-:S05]  /*1ff70*/  IADD3 R2, R4, R3, RZ ;  /* 0x0000000304027210 */ /* 0x000fca0007ffe0ff */
[----:B------:R1:W-:Y:S01]  /*1ff80*/  STL [R1+0x4], R2 ;  /* 0x0000040201007387 */ /* 0x0003e20000100800 */
[----:B------:R-:W-:Y:S05]  /*1ff90*/  BRA `(.L_x_2723) ;  /* 0x0000000000107947 */ /* 0x000fea0003800000 */
.L_x_2718:
[----:B------:R-:W-:Y:S01]  /*1ffa0*/  IMAD.U32 R2, RZ, RZ, UR6 ;  /* 0x00000006ff027e24 */ /* 0x000fe2000f8e00ff */
[----:B------:R0:W-:Y:S04]  /*1ffb0*/  STL [R1+0x4], RZ ;  /* 0x000004ff01007387 */ /* 0x0001e80000100800 */
[----:B------:R0:W-:Y:S04]  /*1ffc0*/  STL [R1+0x8], RZ ;  /* 0x000008ff01007387 */ /* 0x0001e80000100800 */
[----:B------:R0:W-:Y:S02]  /*1ffd0*/  STL [R1], R2 ;  /* 0x0000000201007387 */ /* 0x0001e40000100800 */
.L_x_2723:
        /* <DEDUP_REMOVED lines=10> */
.L_x_2716:
        /* <DEDUP_REMOVED lines=16> */
[----:B01----:R-:W-:Y:S01]  /*20180*/  IMAD.SHL.U32 R2, R5, 0x8, RZ ;  /* 0x0000000805027824 */ /* 0x003fe200078e00ff */
[----:B------:R-:W-:Y:S01]  /*20190*/  ULDC.64 UR36, c[0x0][0x198] ;  /* 0x0000660000247ab9 */ /* 0x000fe20000000a00 */
[----:B------:R-:W-:Y:S01]  /*201a0*/  ULDC UR39, c[0x0][0xc] ;  /* 0x0000030000277ab9 */ /* 0x000fe20000000800 */
[----:B----4-:R-:W-:-:S06]  /*201b0*/  ULEA UR4, UR5, UR4, 0x18 ;  /* 0x0000000405047291 */ /* 0x010fcc000f8ec03f */
[----:B------:R-:W-:Y:S01]  /*201c0*/  IMAD.U32 R18, RZ, RZ, UR4 ;  /* 0x00000004ff127e24 */ /* 0x000fe2000f8e00ff */
[----:B--2---:R-:W-:Y:S02]  /*201d0*/  R2UR UR6, R0 ;  /* 0x00000000000672ca */ /* 0x004fe400000e0000 */
[----:B------:R-:W-:Y:S02]  /*201e0*/  SHF.L.U32 R0, R6, 0x3, RZ ;  /* 0x0000000306007819 */ /* 0x000fe400000006ff */
[----:B---3--:R-:W-:Y:S02]  /*201f0*/  LOP3.LUT R4, R4, 0xfffffffd, RZ, 0xc0, !PT ;  /* 0xfffffffd04047812 */ /* 0x008fe400078ec0ff */
[----:B------:R-:W-:Y:S02]  /*20200*/  LOP3.LUT R3, R0, 0x1f8, RZ, 0xc0, !PT ;  /* 0x000001f800037812 */ /* 0x000fe400078ec0ff */
[----:B------:R-:W-:Y:S02]  /*20210*/  @P1 LOP3.LUT R4, R4, 0x2, RZ, 0xfc, !PT ;  /* 0x0000000204041812 */ /* 0x000fe400078efcff */
[----:B------:R-:W-:-:S02]  /*20220*/  LOP3.LUT R3, R3, 0x38, R6, 0x78, !PT ;  /* 0x0000003803037812 */ /* 0x000fc400078e7806 */
        /* <DEDUP_REMOVED lines=12> */
[----:B------:R-:W-:Y:S01]  /*202f0*/  LEA R2, R3, R18, 0x1 ;  /* 0x0000001203027211 */ /* 0x000fe200078e08ff */
[----:B------:R-:W-:-:S04]  /*20300*/  IMAD.MOV.U32 R3, RZ, RZ, 0x1 ;  /* 0x00000001ff037424 */ /* 0x000fc800078e00ff */
        /* <DEDUP_REMOVED lines=10> */
.L_x_2872:
[----:B------:R-:W2:Y:S01]  /*203b0*/  LDL R0, [R1+0xc] ;  /* 0x00000c0001007983 */ /* 0x000ea20000100800 */
[----:B-1----:R-:W2:Y:S01]  /*203c0*/  LDC.64 R2, c[0x0][0xc88] ;  /* 0x00032200ff027b82 */ /* 0x002ea20000000a00 */
[----:B------:R-:W-:Y:S05]  /*203d0*/  YIELD ;  /* 0x0000000000007946 */ /* 0x000fea0003800000 */
[----:B------:R-:W-:Y:S01]  /*203e0*/  ULDC.64 UR4, c[0x0][0xa28] ;  /* 0x00028a0000047ab9 */ /* 0x000fe20000000a00 */
[----:B------:R-:W-:Y:S01]  /*203f0*/  ULDC.64 UR10, c[0x0][0xa18] ;  /* 0x00028600000a7ab9 */ /* 0x000fe20000000a00 */
[----:B------:R-:W-:Y:S01]  /*20400*/  ISETP.NE.U32.AND P0, PT, RZ, UR4, PT ;  /* 0x00000004ff007c0c */ /* 0x000fe2000bf05070 */
[----:B------:R-:W-:Y:S01]  /*20410*/  ULDC.64 UR6, c[0x0][0xa08] ;  /* 0x0002820000067ab9 */ /* 0x000fe20000000a00 */
[----:B--2---:R-:W-:Y:S01]  /*20420*/  IMAD.WIDE R2, R0, 0x4, R2 ;  /* 0x0000000400027825 */ /* 0x004fe200078e0202 */
[----:B------:R-:W-:-:S04]  /*20430*/  ULDC.64 UR8, c[0x0][0xa10] ;  /* 0x0002840000087ab9 */ /* 0x000fc80000000a00 */
[----:B0-----:R-:W2:Y:S01]  /*20440*/  LDG.E R4, desc[UR60][R2.64] ;  /* 0x0000003c02047981 */ /* 0x001ea2000c1e1900 */
[----:B------:R-:W-:Y:S02]  /*20450*/  ISETP.NE.AND.EX P0, PT, RZ, UR5, PT, P0 ;  /* 0x00000005ff007c0c */ /* 0x000fe4000bf05300 */
[----:B------:R-:W-:Y:S02]  /*20460*/  ISETP.NE.U32.AND P3, PT, RZ, UR10, PT ;  /* 0x0000000aff007c0c */ /* 0x000fe4000bf65070 */
[----:B------:R-:W-:Y:S02]  /*20470*/  MOV R0, RZ ;  /* 0x000000ff00007202 */ /* 0x000fe40000000f00 */
[----:B------:R-:W-:Y:S01]  /*20480*/  ISETP.NE.AND.EX P3, PT, RZ, UR11, PT, P3 ;  /* 0x0000000bff007c0c */ /* 0x000fe2000bf65330 */
[----:B------:R-:W-:Y:S01]  /*20490*/  IMAD.MOV.U32 R12, RZ, RZ, RZ ;  /* 0x000000ffff0c7224 */ /* 0x000fe200078e00ff */
[----:B--2---:R-:W-:Y:S01]  /*204a0*/  SHF.R.S32.HI R5, RZ, 0x1f, R4 ;  /* 0x0000001fff057819 */ /* 0x004fe20000011404 */
[----:B------:R-:W-:-:S04]  /*204b0*/  IMAD.SHL.U32 R15, R4, 0x4, RZ ;  /* 0x00000004040f7824 */ /* 0x000fc800078e00ff */
[C---:B------:R-:W-:Y:S01]  /*204c0*/  @P0 LEA R2, P1, R4.reuse, UR4, 0x2 ;  /* 0x0000000404020c11 */ /* 0x040fe2000f8210ff */
[----:B------:R0:W-:Y:S01]  /*204d0*/  STL [R1+0x38], R4 ;  /* 0x0000380401007387 */ /* 0x0001e20000100800 */
[C-C-:B------:R-:W-:Y:S02]  /*204e0*/  SHF.L.U64.HI R14, R4.reuse, 0x2, R5.reuse ;  /* 0x00000002040e7819 */ /* 0x140fe40000010205 */
[----:B------:R-:W-:Y:S01]  /*204f0*/  @P0 LEA.HI.X R3, R4, UR5, R5, 0x2, P1 ;  /* 0x0000000504030c11 */ /* 0x000fe200088f1405 */
[----:B------:R-:W-:Y:S01]  /*20500*/  ULDC.64 UR4, c[0x0][0xa00] ;  /* 0x0002800000047ab9 */ /* 0x000fe20000000a00 */
[C---:B------:R-:W-:Y:S01]  /*20510*/  @P3 IADD3 R8, P1, R15.reuse, UR10, RZ ;  /* 0x0000000a0f083c10 */ /* 0x040fe2000ff3e0ff */
        /* <DEDUP_REMOVED lines=12> */
[----:B--2---:R-:W-:-:S04]  /*205e0*/  IADD3 R2, P0, R15, UR4, RZ ;  /* 0x000000040f027c10 */ /* 0x004fc8000ff1e0ff */
[----:B------:R-:W-:Y:S01]  /*205f0*/  IADD3.X R3, R14, UR5, RZ, P0, !PT ;  /* 0x000000050e037c10 */ /* 0x000fe200087fe4ff */
[----:B------:R-:W-:Y:S01]  /*20600*/  ULDC UR4, c[0x0][0x288] ;  /* 0x0000a20000047ab9 */ /* 0x000fe20000000800 */
[----:B0-----:R-:W-:-:S03]  /*20610*/  IADD3 R4, P0, R15, UR8, RZ ;  /* 0x000000080f047c10 */ /* 0x001fc6000ff1e0ff */
[----:B------:R0:W5:Y:S01]  /*20620*/  @P2 LDG.E R11, desc[UR60][R6.64] ;  /* 0x0000003c060b2981 */ /* 0x000162000c1e1900 */
[----:B-1----:R-:W-:Y:S02]  /*20630*/  IADD3.X R5, R14, UR9, RZ, P0, !PT ;  /* 0x000000090e057c10 */ /* 0x002fe400087fe4ff */
[----:B------:R-:W-:Y:S01]  /*20640*/  ISETP.NE.U32.AND P0, PT, RZ, UR8, PT ;  /* 0x00000008ff007c0c */ /* 0x000fe2000bf05070 */
[----:B------:R-:W2:Y:S03]  /*20650*/  @P1 LDG.E R12, desc[UR60][R2.64] ;  /* 0x0000003c020c1981 */ /* 0x000ea6000c1e1900 */
[----:B------:R-:W-:-:S13]  /*20660*/  ISETP.NE.AND.EX P0, PT, RZ, UR9, PT, P0 ;  /* 0x00000009ff007c0c */ /* 0x000fda000bf05300 */
        /* <DEDUP_REMOVED lines=15> */
[----:B------:R-:W-:Y:S01]  /*20760*/  IMAD.U32 R8, RZ, RZ, UR4 ;  /* 0x00000004ff087e24 */ /* 0x000fe2000f8e00ff */
[----:B0-----:R-:W-:Y:S06]  /*20770*/  @P3 BRA `(.L_x_2725) ;  /* 0x0000000000143947 */ /* 0x001fec0003800000 */
[----:B------:R-:W-:Y:S05]  /*20780*/  @!P1 BRA `(.L_x_2725) ;  /* 0x0000000000109947 */ /* 0x000fea0003800000 */
[----:B------:R-:W2:Y:S04]  /*20790*/  LDG.E R12, desc[UR60][R2.64] ;  /* 0x0000003c020c7981 */ /* 0x000ea8000c1e1900 */
[----:B------:R-:W2:Y:S02]  /*207a0*/  LDG.E R2, desc[UR60][R2.64+0x4] ;  /* 0x0000043c02027981 */ /* 0x000ea4000c1e1900 */
[----:B--2--5:R-:W-:-:S05]  /*207b0*/  IMAD.IADD R13, R2, 0x1, -R12 ;  /* 0x00000001020d7824 */ /* 0x024fca00078e0a0c */
[----:B------:R0:W-:Y:S02]  /*207c0*/  STL [R1+0x50], R13 ;  /* 0x0000500d01007387 */ /* 0x0001e40000100800 */
.L_x_2725:
[----:B------:R-:W2:Y:S01]  /*207d0*/  LDL.LU R3, [R1+0x8] ;  /* 0x0000080001037983 */ /* 0x000ea20000300800 */
[----:B------:R-:W-:Y:S02]  /*207e0*/  ULDC.64 UR4, c[0x0][0xa20] ;  /* 0x0002880000047ab9 */ /* 0x000fe40000000a00 */
[----:B------:R-:W-:Y:S01]  /*207f0*/  ISETP.NE.U32.AND P1, PT, RZ, UR4, PT ;  /* 0x00000004ff007c0c */ /* 0x000fe2000bf25070 */
[----:B------:R-:W3:Y:S03]  /*20800*/  LDL R12, [R1+0x38] ;  /* 0x00003800010c7983 */ /* 0x000ee60000100800 */
[----:B------:R-:W-:Y:S02]  /*20810*/  ISETP.NE.AND.EX P1, PT, RZ, UR5, PT, P1 ;  /* 0x00000005ff007c0c */ /* 0x000fe4000bf25310 */
[C---:B--2---:R-:W-:Y:S02]  /*20820*/  LOP3.LUT R17, R3.reuse, 0xff000000, RZ, 0xc0, !PT ;  /* 0xff00000003117812 */ /* 0x044fe400078ec0ff */
[----:B------:R-:W-:-:S02]  /*20830*/  LOP3.LUT R2, R3, 0xff0000, RZ, 0xc0, !PT ;  /* 0x00ff000003027812 */ /* 0x000fc400078ec0ff */
[----:B------:R-:W-:Y:S02]  /*20840*/  SHF.R.U32.HI R17, RZ, 0x8, R17 ;  /* 0x00000008ff117819 */ /* 0x000fe40000011611 */
[----:B------:R-:W-:Y:S02]  /*20850*/  LOP3.LUT R16, R3, 0xffff, RZ, 0xc0, !PT ;  /* 0x0000ffff03107812 */ /* 0x000fe400078ec0ff */
[----:B------:R-:W-:Y:S01]  /*20860*/  LEA.HI R17, R2, R17, RZ, 0x10 ;  /* 0x0000001102117211 */ /* 0x000fe200078f80ff */
[----:B-----5:R-:W-:-:S05]  /*20870*/  IMAD.IADD R2, R11, 0x1, R0 ;  /* 0x000000010b027824 */ /* 0x020fca00078e0200 */
[----:B------:R1:W-:Y:S04]  /*20880*/  STL [R1+0x20], R2 ;  /* 0x0000200201007387 */ /* 0x0003e80000100800 */
[----:B---3--:R1:W-:Y:S01]  /*20890*/  STL [R1+0x18], R12 ;  /* 0x0000180c01007387 */ /* 0x0083e20000100800 */
[----:B------:R-:W-:Y:S05]  /*208a0*/  @!P1 BRA `(.L_x_2726) ;  /* 0x0000000000109947 */ /* 0x000fea0003800000 */
[----:B-1----:R-:W-:-:S04]  /*208b0*/  IADD3 R2, P1, R15, UR4, RZ ;  /* 0x000000040f027c10 */ /* 0x002fc8000ff3e0ff */
[----:B------:R-:W-:-:S05]  /*208c0*/  IADD3.X R3, R14, UR5, RZ, P1, !PT ;  /* 0x000000050e037c10 */ /* 0x000fca0008ffe4ff */
[----:B------:R2:W5:Y:S01]  /*208d0*/  LDG.E R8, desc[UR60][R2.64] ;  /* 0x0000003c02087981 */ /* 0x000562000c1e1900 */
[----:B------:R-:W-:Y:S05]  /*208e0*/  BRA `(.L_x_2727) ;  /* 0x0000000000107947 */ /* 0x000fea0003800000 */
.L_x_2726:
[----:B------:R-:W-:Y:S05]  /*208f0*/  @!P2 BRA `(.L_x_2727) ;  /* 0x00000000000ca947 */ /* 0x000fea0003800000 */
[----:B------:R-:W2:Y:S04]  /*20900*/  LDG.E R8, desc[UR60][R6.64] ;  /* 0x0000003c06087981 */ /* 0x000ea8000c1e1900 */
[----:B------:R-:W2:Y:S02]  /*20910*/  LDG.E R6, desc[UR60][R6.64+0x4] ;  /* 0x0000043c06067981 */ /* 0x000ea4000c1e1900 */
[----:B--2---:R-:W-:-:S07]  /*20920*/  IADD3 R8, -R8, R6, RZ ;  /* 0x0000000608087210 */ /* 0x004fce0007ffe1ff */
.L_x_2727:
[----:B-12---:R-:W2:Y:S01]  /*20930*/  @P0 LDG.E R2, desc[UR60][R4.64] ;  /* 0x0000003c04020981 */ /* 0x006ea2000c1e1900 */
[----:B------:R-:W1:Y:S03]  /*20940*/  LDC R3, c[0x0][0x448] ;  /* 0x00011200ff037b82 */ /* 0x000e660000000800 */
[----:B------:R-:W3:Y:S04]  /*20950*/  LDL R6, [R1+0x4] ;  /* 0x0000040001067983 */ /* 0x000ee80000100800 */
[----:B------:R4:W2:Y:S01]  /*20960*/  @P0 LDG.E R4, desc[UR60][R4.64+0x4] ;  /* 0x0000043c04040981 */ /* 0x0008a2000c1e1900 */
[----:B-1----:R-:W-:-:S13]  /*20970*/  ISETP.NE.AND P1, PT, R3, 0x1, PT ;  /* 0x000000010300780c */ /* 0x002fda0003f25270 */
[----:B------:R-:W1:Y:S08]  /*20980*/  @P1 LDC R3, c[0x0][0x44c] ;  /* 0x00011300ff031b82 */ /* 0x000e700000000800 */
[----:B----4-:R-:W4:Y:S01]  /*20990*/  @P1 LDC R5, c[0x0][0x450] ;  /* 0x00011400ff051b82 */ /* 0x010f220000000800 */
[----:B-----5:R-:W-:Y:S02]  /*209a0*/  IADD3 R7, -R0, R8, RZ ;  /* 0x0000000800077210 */ /* 0x020fe40007ffe1ff */
[----:B------:R-:W-:-:S05]  /*209b0*/  LOP3.LUT R11, R17, 0xff, RZ, 0xc0, !PT ;  /* 0x000000ff110b7812 */ /* 0x000fca00078ec0ff */
[----:B------:R0:W-:Y:S01]  /*209c0*/  STL [R1+0x60], R11 ;  /* 0x0000600b01007387 */ /* 0x0001e20000100800 */
[----:B------:R-:W-:Y:S01]  /*209d0*/  BSSY B0, `(.L_x_2728) ;  /* 0x0000032000007945 */ /* 0x000fe20003800000 */
[----:B------:R-:W-:Y:S01]  /*209e0*/  SHF.R.U32.HI R17, RZ, 0x10, R17 ;  /* 0x00000010ff117819 */ /* 0x000fe20000011611 */
[----:B--2---:R-:W-:Y:S02]  /*209f0*/  @P0 IMAD.IADD R9, R4, 0x1, -R2 ;  /* 0x0000000104090824 */ /* 0x004fe400078e0a02 */
[----:B---3--:R-:W-:-:S04]  /*20a00*/  IMAD.SHL.U32 R2, R6, 0x80, RZ ;  /* 0x0000008006027824 */ /* 0x008fc800078e00ff */
[----:B------:R-:W-:-:S04]  /*20a10*/  VIADD R2, R2, 0x7f ;  /* 0x0000007f02027836 */ /* 0x000fc80000000000 */
[----:B-1----:R-:W-:-:S05]  /*20a20*/  @P1 IMAD.HI.U32 R0, R2, R3, RZ ;  /* 0x0000000302001227 */ /* 0x002fca00078e00ff */
[----:B----4-:R-:W-:Y:S01]  /*20a30*/  @P1 SHF.R.U32.HI R2, RZ, R5, R0 ;  /* 0x00000005ff021219 */ /* 0x010fe20000011600 */
[----:B------:R-:W-:-:S05]  /*20a40*/  IMAD.IADD R0, R7, 0x1, R9 ;  /* 0x0000000107007824 */ /* 0x000fca00078e0209 */
[C---:B------:R-:W-:Y:S01]  /*20a50*/  IADD3 R21, R0.reuse, 0x80, -R13 ;  /* 0x0000008000157810 */ /* 0x040fe20007ffe80d */
        /* <DEDUP_REMOVED lines=9> */
[----:B------:R-:W-:Y:S02]  /*20af0*/  ISETP.GE.AND P1, PT, R6, 0x1, PT ;  /* 0x000000010600780c */ /* 0x000fe40003f26270 */
[----:B------:R-:W-:-:S11]  /*20b00*/  MOV R0, RZ ;  /* 0x000000ff00007202 */ /* 0x000fd60000000f00 */
[----:B0-----:R-:W-:Y:S05]  /*20b10*/  @!P1 BRA `(.L_x_2729) ;  /* 0x0000000000749947 */ /* 0x001fea0003800000 */
[----:B------:R-:W-:Y:S01]  /*20b20*/  ISETP.NE.AND P1, PT, R17, RZ, PT ;  /* 0x000000ff1100720c */ /* 0x000fe20003f25270 */
[----:B------:R-:W-:-:S03]  /*20b30*/  ULDC UR4, c[0x0][0x9f0] ;  /* 0x00027c0000047ab9 */ /* 0x000fc60000000800 */
[----:B------:R-:W-:-:S04]  /*20b40*/  SEL R2, R17, UR4, P1 ;  /* 0x0000000411027c07 */ /* 0x000fc80008800000 */
[----:B------:R-:W-:Y:S02]  /*20b50*/  IABS R3, R2 ;  /* 0x0000000200037213 */ /* 0x000fe40000000000 */
[----:B------:R-:W-:Y:S02]  /*20b60*/  IADD3 R0, R2, -0x1, R6 ;  /* 0xffffffff02007810 */ /* 0x000fe40007ffe006 */
[----:B------:R-:W0:Y:S08]  /*20b70*/  I2F.RP R4, R3 ;  /* 0x0000000300047306 */ /* 0x000e300000209400 */
[----:B0-----:R-:W0:Y:S02]  /*20b80*/  MUFU.RCP R4, R4 ;  /* 0x0000000400047308 */ /* 0x001e240000001000 */
[----:B0-----:R-:W-:-:S06]  /*20b90*/  VIADD R4, R4, 0xffffffe ;  /* 0x0ffffffe04047836 */ /* 0x001fcc0000000000 */
[----:B------:R0:W1:Y:S02]  /*20ba0*/  F2I.FTZ.U32.TRUNC.NTZ R5, R4 ;  /* 0x0000000400057305 */ /* 0x000064000021f000 */
[----:B0-----:R-:W-:-:S04]  /*20bb0*/  LOP3.LUT R4, R0, R2, RZ, 0x3c, !PT ;  /* 0x0000000200047212 */ /* 0x001fc800078e3cff */
[----:B------:R-:W-:Y:S01]  /*20bc0*/  ISETP.GE.AND P1, PT, R4, RZ, PT ;  /* 0x000000ff0400720c */ /* 0x000fe20003f26270 */
[----:B-1----:R-:W-:-:S04]  /*20bd0*/  IMAD.MOV R4, RZ, RZ, -R5 ;  /* 0x000000ffff047224 */ /* 0x002fc800078e0a05 */
[----:B------:R-:W-:Y:S02]  /*20be0*/  IMAD R8, R4, R3, RZ ;  /* 0x0000000304087224 */ /* 0x000fe400078e02ff */
[----:B------:R-:W-:-:S04]  /*20bf0*/  IMAD.MOV.U32 R4, RZ, RZ, RZ ;  /* 0x000000ffff047224 */ /* 0x000fc800078e00ff */
[----:B------:R-:W-:Y:S01]  /*20c00*/  IMAD.HI.U32 R8, R5, R8, R4 ;  /* 0x0000000805087227 */ /* 0x000fe200078e0004 */
[----:B------:R-:W-:Y:S02]  /*20c10*/  IABS R4, R0 ;  /* 0x0000000000047213 */ /* 0x000fe40000000000 */
[----:B------:R-:W-:-:S04]  /*20c20*/  IABS R0, R2 ;  /* 0x0000000200007213 */ /* 0x000fc80000000000 */
[----:B------:R-:W-:-:S05]  /*20c30*/  IADD3 R0, RZ, -R0, RZ ;  /* 0x80000000ff007210 */ /* 0x000fca0007ffe0ff */
[----:B------:R-:W-:Y:S02]  /*20c40*/  IMAD.MOV.U32 R5, RZ, RZ, R0 ;  /* 0x000000ffff057224 */ /* 0x000fe400078e0000 */
[----:B------:R-:W-:-:S04]  /*20c50*/  IMAD.HI.U32 R0, R8, R4, RZ ;  /* 0x0000000408007227 */ /* 0x000fc800078e00ff */
[----:B------:R-:W-:-:S05]  /*20c60*/  IMAD R4, R0, R5, R4 ;  /* 0x0000000500047224 */ /* 0x000fca00078e0204 */
[----:B------:R-:W-:-:S13]  /*20c70*/  ISETP.GT.U32.AND P2, PT, R3, R4, PT ;  /* 0x000000040300720c */ /* 0x000fda0003f44070 */
[----:B------:R-:W-:Y:S02]  /*20c80*/  @!P2 IMAD.IADD R4, R4, 0x1, -R3 ;  /* 0x000000010404a824 */ /* 0x000fe400078e0a03 */
[----:B------:R-:W-:-:S03]  /*20c90*/  @!P2 VIADD R0, R0, 0x1 ;  /* 0x000000010000a836 */ /* 0x000fc60000000000 */
[----:B------:R-:W-:-:S13]  /*20ca0*/  ISETP.GE.U32.AND P2, PT, R4, R3, PT ;  /* 0x000000030400720c */ /* 0x000fda0003f46070 */
[----:B------:R-:W-:Y:S02]  /*20cb0*/  @P2 IADD3 R0, R0, 0x1, RZ ;  /* 0x0000000100002810 */ /* 0x000fe40007ffe0ff */
[----:B------:R-:W-:-:S03]  /*20cc0*/  ISETP.NE.AND P2, PT, R2, RZ, PT ;  /* 0x000000ff0200720c */ /* 0x000fc60003f45270 */
[----:B------:R-:W-:-:S10]  /*20cd0*/  @!P1 IMAD.MOV R0, RZ, RZ, -R0 ;  /* 0x000000ffff009224 */ /* 0x000fd400078e0a00 */
[----:B------:R-:W-:-:S07]  /*20ce0*/  @!P2 LOP3.LUT R0, RZ, R2, RZ, 0x33, !PT ;  /* 0x00000002ff00a212 */ /* 0x000fce00078e33ff */
.L_x_2729:
[----:B------:R-:W-:Y:S05]  /*20cf0*/  BSYNC B0 ;  /* 0x0000000000007941 */ /* 0x000fea0003800000 */
.L_x_2728:
        /* <DEDUP_REMOVED lines=20> */
[----:B------:R-:W0:Y:S02]  /*20e40*/  S2R R2, SR_TID.X ;  /* 0x0000000000027919 */ /* 0x000e240000002100 */
[----:B0-----:R-:W-:-:S04]  /*20e50*/  SHF.R.U32.HI R2, RZ, 0x5, R2 ;  /* 0x00000005ff027819 */ /* 0x001fc80000011602 */
[----:B------:R-:W-:-:S05]  /*20e60*/  LOP3.LUT R2, R2, 0x3, RZ, 0xc0, !PT ;  /* 0x0000000302027812 */ /* 0x000fca00078ec0ff */
[----:B------:R0:W1:Y:S02]  /*20e70*/  SHFL.IDX PT, R14, R2, RZ, 0x1f ;  /* 0x00001fff020e7589 */ /* 0x00006400000e0000 */
.L_x_2915:
[----:B-1----:R-:W-:Y:S02]  /*20e80*/  ISETP.NE.AND P0, PT, R14, RZ, PT ;  /* 0x000000ff0e00720c */ /* 0x002fe40003f05270 */
[----:B------:R-:W-:-:S11]  /*20e90*/  PLOP3.LUT P2, PT, PT, PT, PT, 0x8, 0x0 ;  /* 0x000000000000781c */ /* 0x000fd60003f4e170 */
[----:B------:R-:W-:Y:S05]  /*20ea0*/  @P0 BRA `(.L_x_2733) ;  /* 0x00000000000c0947 */ /* 0x000fea0003800000 */
[----:B------:R-:W-:-:S03]  /*20eb0*/  UMOV UR4, 0xffffffff ;  /* 0xffffffff00047882 */ /* 0x000fc60000000000 */
[----:B------:R-:W-:Y:S05]  /*20ec0*/  BRA.DIV UR4, `(.L_x_2734) ;  /* 0x0000007a04247947 */ /* 0x000fea000b800000 */
[----:B------:R-:W-:-:S13]  /*20ed0*/  ELECT P2, URZ, PT ;  /* 0x00000000003f782f */ /* 0x000fda0003840000 */
.L_x_2733:
[----:B0-----:R-:W2:Y:S01]  /*20ee0*/  LDL R2, [R1+0x64] ;  /* 0x0000640001027983 */ /* 0x001ea20000100800 */
[----:B------:R-:W-:Y:S01]  /*20ef0*/  BSSY B1, `(.L_x_2735) ;  /* 0x0000008000017945 */ /* 0x000fe20003800000 */
[----:B--2---:R-:W-:-:S05]  /*20f00*/  VIADD R2, R2, 0x1 ;  /* 0x0000000102027836 */ /* 0x004fca0000000000 */
[----:B------:R-:W-:-:S04]  /*20f10*/  LEA.HI R3, R2, R2, RZ, 0x1 ;  /* 0x0000000202037211 */ /* 0x000fc800078f08ff */
[----:B------:R-:W-:-:S05]  /*20f20*/  LOP3.LUT R3, R3, 0xfffffffe, RZ, 0xc0, !PT ;  /* 0xfffffffe03037812 */ /* 0x000fca00078ec0ff */
[----:B------:R-:W-:-:S05]  /*20f30*/  IMAD.IADD R2, R2, 0x1, -R3 ;  /* 0x0000000102027824 */ /* 0x000fca00078e0a03 */
[----:B------:R-:W-:-:S04]  /*20f40*/  SHF.L.U32 R2, R2, 0x1f, RZ ;  /* 0x0000001f02027819 */ /* 0x000fc800000006ff */
[----:B------:R-:W0:Y:S02]  /*20f50*/  SYNCS.PHASECHK.TRANS64.TRYWAIT P0, [R18+URZ+0x34820], R2 ;  /* 0x03482002120075a7 */ /* 0x000e24000800017f */
[----:B0-----:R-:W-:Y:S05]  /*20f60*/  @!P0 BRA `(.L_x_2736) ;  /* 0x0000007800208947 */ /* 0x001fea0003800000 */
.L_x_2918:
[----:B------:R-:W-:Y:S05]  /*20f70*/  BSYNC B1 ;  /* 0x0000000000017941 */ /* 0x000fea0003800000 */
.L_x_2735:
[----:B------:R-:W-:Y:S04]  /*20f80*/  BSSY B1, `(.L_x_2737) ;  /* 0x0000082000017945 */ /* 0x000fe80003800000 */
[----:B------:R-:W-:Y:S05]  /*20f90*/  @!P2 BRA `(.L_x_2738) ;  /* 0x000000080000a947 */ /* 0x000fea0003800000 */
[----:B------:R-:W2:Y:S04]  /*20fa0*/  LDL R5, [R1+0x14] ;  /* 0x0000140001057983 */ /* 0x000ea80000100800 */
[----:B------:R-:W3:Y:S01]  /*20fb0*/  LDL R4, [R1+0x24] ;  /* 0x0000240001047983 */ /* 0x000ee20000100800 */
[----:B------:R-:W-:Y:S01]  /*20fc0*/  BSSY B2, `(.L_x_2739) ;  /* 0x0000008000027945 */ /* 0x000fe20003800000 */
[----:B------:R-:W1:Y:S02]  /*20fd0*/  S2R R3, SR_TID.X ;  /* 0x0000000000037919 */ /* 0x000e640000002100 */
[----:B-1----:R-:W-:-:S04]  /*20fe0*/  LOP3.LUT R3, R3, 0x7f, RZ, 0xc0, !PT ;  /* 0x0000007f03037812 */ /* 0x002fc800078ec0ff */
[----:B------:R-:W-:Y:S02]  /*20ff0*/  ISETP.NE.AND P4, PT, R3, RZ, PT ;  /* 0x000000ff0300720c */ /* 0x000fe40003f85270 */
[----:B--2---:R-:W-:Y:S02]  /*21000*/  LEA R5, R5, R18, 0x3 ;  /* 0x0000001205057211 */ /* 0x004fe400078e18ff */
[----:B---3--:R-:W-:-:S04]  /*21010*/  SHF.L.U32 R8, R4, 0x1f, RZ ;  /* 0x0000001f04087819 */ /* 0x008fc800000006ff */
[----:B------:R-:W1:Y:S02]  /*21020*/  SYNCS.PHASECHK.TRANS64.TRYWAIT P0, [R5+URZ+0x348a0], R8 ;  /* 0x0348a008050075a7 */ /* 0x000e64000800017f */
[----:B-1----:R-:W-:Y:S05]  /*21030*/  @!P0 BRA `(.L_x_2740) ;  /* 0x0000007800008947 */ /* 0x002fea0003800000 */
.L_x_2919:
[----:B------:R-:W-:Y:S05]  /*21040*/  BSYNC B2 ;  /* 0x0000000000027941 */ /* 0x000fea0003800000 */
.L_x_2739:
        /* <DEDUP_REMOVED lines=8> */
.L_x_2742:
[----:B------:R-:W-:Y:S05]  /*210d0*/  BSYNC B2 ;  /* 0x0000000000027941 */ /* 0x000fea0003800000 */
.L_x_2741:
[----:B0-2---:R-:W2:Y:S01]  /*210e0*/  LDL R2, [R1+0x14] ;  /* 0x0000140001027983 */ /* 0x005ea20000100800 */
[----:B------:R-:W-:Y:S01]  /*210f0*/  IMAD.MOV.U32 R11, RZ, RZ, RZ ;  /* 0x000000ffff0b7224 */ /* 0x000fe200078e00ff */
[----:B------:R-:W-:Y:S01]  /*21100*/  UIADD3 UR4, UP0, UR36, 0x570, URZ ;  /* 0x0000057024047890 */ /* 0x000fe2000ff1e03f */
[----:B------:R-:W-:Y:S01]  /*21110*/  IMAD R3, R6, 0x80, R10 ;  /* 0x0000008006037824 */ /* 0x000fe200078e020a */
[----:B------:R-:W-:Y:S01]  /*21120*/  PLOP3.LUT P0, PT, PT, PT, PT, 0x80, 0x0 ;  /* 0x000000000000781c */ /* 0x000fe20003f0f070 */
[----:B------:R-:W-:Y:S01]  /*21130*/  UMOV UR6, 0x0 ;  /* 0x0000000000067882 */ /* 0x000fe20000000000 */
[----:B------:R-:W-:Y:S01]  /*21140*/  R2UR UR10, R11 ;  /* 0x000000000b0a72ca */ /* 0x000fe200000e0000 */
[----:B------:R-:W-:Y:S01]  /*21150*/  UIADD3.X UR5, URZ, UR37, URZ, UP0, !UPT ;  /* 0x000000253f057290 */ /* 0x000fe200087fe43f */
[----:B------:R-:W-:Y:S01]  /*21160*/  IADD3 R3, R3, -0x80, RZ ;  /* 0xffffff8003037810 */ /* 0x000fe20007ffe0ff */
[----:B------:R-:W-:Y:S01]  /*21170*/  UMOV UR7, 0x12f00000 ;  /* 0x12f0000000077882 */ /* 0x000fe20000000000 */
[----:B--2---:R-:W-:-:S02]  /*21180*/  IMAD R7, R2, 0xc000, R18 ;  /* 0x0000c00002077824 */ /* 0x004fc400078e0212 */
[----:B------:R-:W-:Y:S02]  /*21190*/  VIADD R2, R5, 0x34890 ;  /* 0x0003489005027836 */ /* 0x000fe40000000000 */
[----:B------:R-:W-:-:S07]  /*211a0*/  VIADD R4, R7, 0x1c400 ;  /* 0x0001c40007047836 */ /* 0x000fce0000000000 */
.L_x_2743:
        /* <DEDUP_REMOVED lines=16> */
.L_x_2744:
        /* <DEDUP_REMOVED lines=15> */
.L_x_2745:
        /* <DEDUP_REMOVED lines=13> */
.L_x_2920:
[----:B------:R-:W-:Y:S05]  /*21470*/  BSYNC B2 ;  /* 0x0000000000027941 */ /* 0x000fea0003800000 */
.L_x_2746:
[----:B------:R-:W-:Y:S01]  /*21480*/  BSSY B2, `(.L_x_2748) ;  /* 0x000000a000027945 */ /* 0x000fe20003800000 */
[----:B------:R-:W-:Y:S02]  /*21490*/  IMAD.MOV.U32 R12, RZ, RZ, 0x0 ;  /* 0x00000000ff0c7424 */ /* 0x000fe400078e00ff */
[----:B------:R-:W-:Y:S01]  /*214a0*/  IMAD.MOV.U32 R13, RZ, RZ, 0x12f00000 ;  /* 0x12f00000ff0d7424 */ /* 0x000fe200078e00ff */
[----:B------:R-:W-:Y:S06]  /*214b0*/  @P4 BRA `(.L_x_2749) ;  /* 0x0000000000184947 */ /* 0x000fec0003800000 */
[----:B------:R-:W2:Y:S02]  /*214c0*/  LDL R2, [R1+0x10] ;  /* 0x0000100001027983 */ /* 0x000ea40000100800 */
[----:B--2---:R-:W-:Y:S02]  /*214d0*/  LOP3.LUT P0, RZ, R2, 0x1, RZ, 0xc0, !PT ;  /* 0x0000000102ff7812 */ /* 0x004fe4000780c0ff */
[----:B------:R-:W-:-:S04]  /*214e0*/  MOV R2, 0x8000 ;  /* 0x0000800000027802 */ /* 0x000fc80000000f00 */
[----:B------:R2:W-:Y:S07]  /*214f0*/  SYNCS.ARRIVE.TRANS64 RZ, [R5+URZ+0x348b0], R2 ;  /* 0x0348b00205ff79a7 */ /* 0x0005ee000800003f */
[----:B------:R-:W-:Y:S05]  /*21500*/  @!P0 BRA `(.L_x_2749) ;  /* 0x0000000000048947 */ /* 0x000fea0003800000 */
[----:B------:R-:W-:Y:S01]  /*21510*/  BPT.TRAP 0x1 ;  /* 0x000000040000795c */ /* 0x000fe20000300000 */
.L_x_2749:
[----:B------:R-:W-:Y:S05]  /*21520*/  BSYNC B2 ;  /* 0x0000000000027941 */ /* 0x000fea0003800000 */
.L_x_2748:
[----:B--2---:R-:W2:Y:S01]  /*21530*/  LDL R2, [R1+0x14] ;  /* 0x0000140001027983 */ /* 0x004ea20000100800 */
[----:B------:R-:W-:Y:S01]  /*21540*/  R2UR UR10, R11 ;  /* 0x000000000b0a72ca */ /* 0x000fe200000e0000 */
[----:B------:R-:W-:Y:S01]  /*21550*/  VIADD R4, R18, 0x400 ;  /* 0x0000040012047836 */ /* 0x000fe20000000000 */
[----:B------:R-:W-:Y:S01]  /*21560*/  R2UR UR6, R12 ;  /* 0x000000000c0672ca */ /* 0x000fe200000e0000 */
[----:B------:R-:W-:Y:S01]  /*21570*/  UIADD3 UR4, UP0, UR36, 0x670, URZ ;  /* 0x0000067024047890 */ /* 0x000fe2000ff1e03f */
[----:B------:R-:W-:Y:S01]  /*21580*/  R2UR UR7, R13 ;  /* 0x000000000d0772ca */ /* 0x000fe200000e0000 */
[----:B01----:R-:W-:Y:S01]  /*21590*/  VIADD R5, R5, 0x348b0 ;  /* 0x000348b005057836 */ /* 0x003fe20000000000 */
[----:B------:R-:W-:Y:S01]  /*215a0*/  PLOP3.LUT P0, PT, PT, PT, PT, 0x80, 0x0 ;  /* 0x000000000000781c */ /* 0x000fe20003f0f070 */
[----:B------:R-:W-:Y:S01]  /*215b0*/  UIADD3.X UR5, URZ, UR37, URZ, UP0, !UPT ;  /* 0x000000253f057290 */ /* 0x000fe200087fe43f */
[----:B--2---:R-:W-:-:S11]  /*215c0*/  IMAD R2, R2, 0x8000, R4 ;  /* 0x0000800002027824 */ /* 0x004fd600078e0204 */
.L_x_2750:
        /* <DEDUP_REMOVED lines=11> */
[----:B------:R-:W-:Y:S02]  /*21680*/  MOV R2, 0x6000 ;  /* 0x0000600000027802 */ /* 0x000fe40000000f00 */
[----:B------:R-:W-:Y:S02]  /*21690*/  R2UR UR10, R14 ;  /* 0x000000000e0a72ca */ /* 0x000fe400000e0000 */
[----:B------:R-:W-:Y:S02]  /*216a0*/  R2UR UR6, R12 ;  /* 0x000000000c0672ca */ /* 0x000fe400000e0000 */
[----:B------:R-:W-:Y:S02]  /*216b0*/  R2UR UR7, R13 ;  /* 0x000000000d0772ca */ /* 0x000fe400000e0000 */
[----:B------:R-:W-:Y:S01]  /*216c0*/  PLOP3.LUT P0, PT, PT, PT, PT, 0x80, 0x0 ;  /* 0x000000000000781c */ /* 0x000fe20003f0f070 */
[----:B--2---:R-:W-:-:S04]  /*216d0*/  IMAD R2, R7, R2, 0x2000 ;  /* 0x0000200007027424 */ /* 0x004fc800078e0202 */
[----:B------:R-:W-:-:S04]  /*216e0*/  IMAD R2, R7, -0x2000, R2 ;  /* 0xffffe00007027824 */ /* 0x000fc800078e0202 */
[----:B------:R-:W-:-:S07]  /*216f0*/  IMAD R2, R2, 0x2, R4 ;  /* 0x0000000202027824 */ /* 0x000fce00078e0204 */
.L_x_2751:
        /* <DEDUP_REMOVED lines=10> */
.L_x_2738:
[----:B------:R-:W-:Y:S05]  /*217a0*/  BSYNC B1 ;  /* 0x0000000000017941 */ /* 0x000fea0003800000 */
.L_x_2737:
        /* <DEDUP_REMOVED lines=13> */
.L_x_2767:
[----:B------:R-:W-:Y:S05]  /*21880*/  YIELD ;  /* 0x0000000000007946 */ /* 0x000fea0003800000 */
[----:B------:R-:W-:Y:S04]  /*21890*/  BSSY B1, `(.L_x_2752) ;  /* 0x000007d000017945 */ /* 0x000fe80003800000 */
[----:B-1----:R-:W-:Y:S05]  /*218a0*/  @!P2 BRA `(.L_x_2753) ;  /* 0x0000000400eca947 */ /* 0x002fea0003800000 */
[----:B0-----:R-:W2:Y:S04]  /*218b0*/  LDL R4, [R1+0x14] ;  /* 0x0000140001047983 */ /* 0x001ea80000100800 */
[----:B------:R-:W3:Y:S01]  /*218c0*/  LDL R3, [R1+0x24] ;  /* 0x0000240001037983 */ /* 0x000ee20000100800 */
[----:B------:R-:W-:Y:S01]  /*218d0*/  BSSY B2, `(.L_x_2754) ;  /* 0x0000008000027945 */ /* 0x000fe20003800000 */
[----:B------:R-:W0:Y:S02]  /*218e0*/  S2R R2, SR_TID.X ;  /* 0x0000000000027919 */ /* 0x000e240000002100 */
[----:B0-----:R-:W-:-:S04]  /*218f0*/  LOP3.LUT R2, R2, 0x7f, RZ, 0xc0, !PT ;  /* 0x0000007f02027812 */ /* 0x001fc800078ec0ff */
[----:B------:R-:W-:Y:S02]  /*21900*/  ISETP.NE.AND P1, PT, R2, RZ, PT ;  /* 0x000000ff0200720c */ /* 0x000fe40003f25270 */
[----:B--2---:R-:W-:Y:S02]  /*21910*/  LEA R6, R4, R18, 0x3 ;  /* 0x0000001204067211 */ /* 0x004fe400078e18ff */
[----:B---3--:R-:W-:-:S04]  /*21920*/  SHF.L.U32 R5, R3, 0x1f, RZ ;  /* 0x0000001f03057819 */ /* 0x008fc800000006ff */
[----:B------:R-:W0:Y:S02]  /*21930*/  SYNCS.PHASECHK.TRANS64.TRYWAIT P0, [R6+URZ+0x348a0], R5 ;  /* 0x0348a005060075a7 */ /* 0x000e24000800017f */
[----:B0-----:R-:W-:Y:S05]  /*21940*/  @!P0 BRA `(.L_x_2755) ;  /* 0x0000006c00e48947 */ /* 0x001fea0003800000 */
.L_x_2921:
[----:B------:R-:W-:Y:S05]  /*21950*/  BSYNC B2 ;  /* 0x0000000000027941 */ /* 0x000fea0003800000 */
.L_x_2754:
[----:B------:R-:W-:Y:S04]  /*21960*/  BSSY B2, `(.L_x_2756) ;  /* 0x0000008000027945 */ /* 0x000fe80003800000 */
[----:B------:R-:W-:Y:S05]  /*21970*/  @P1 BRA `(.L_x_2757) ;  /* 0x0000000000181947 */ /* 0x000fea0003800000 */
[----:B------:R-:W2:Y:S02]  /*21980*/  LDL R2, [R1+0x10] ;  /* 0x0000100001027983 */ /* 0x000ea40000100800 */
[----:B--2---:R-:W-:Y:S01]  /*21990*/  LOP3.LUT P0, RZ, R2, 0x1, RZ, 0xc0, !PT ;  /* 0x0000000102ff7812 */ /* 0x004fe2000780c0ff */
[----:B------:R-:W-:-:S04]  /*219a0*/  IMAD.MOV.U32 R2, RZ, RZ, 0xc000 ;  /* 0x0000c000ff027424 */ /* 0x000fc800078e00ff */
[----:B------:R1:W-:Y:S08]  /*219b0*/  SYNCS.ARRIVE.TRANS64 RZ, [R6+URZ+0x34890], R2 ;  /* 0x0348900206ff79a7 */ /* 0x0003f0000800003f */
[----:B------:R-:W-:Y:S05]  /*219c0*/  @!P0 BRA `(.L_x_2757) ;  /* 0x0000000000048947 */ /* 0x000fea0003800000 */
[----:B------:R-:W-:Y:S01]  /*219d0*/  BPT.TRAP 0x1 ;  /* 0x000000040000795c */ /* 0x000fe20000300000 */
.L_x_2757:
[----:B------:R-:W-:Y:S05]  /*219e0*/  BSYNC B2 ;  /* 0x0000000000027941 */ /* 0x000fea0003800000 */
.L_x_2756:
[----:B-1----:R-:W2:Y:S01]  /*219f0*/  LDL R2, [R1+0x14] ;  /* 0x0000140001027983 */ /* 0x002ea20000100800 */
[----:B------:R-:W-:Y:S01]  /*21a00*/  IMAD.MOV.U32 R11, RZ, RZ, RZ ;  /* 0x000000ffff0b7224 */ /* 0x000fe200078e00ff */
[----:B------:R-:W-:Y:S01]  /*21a10*/  UIADD3 UR4, UP0, UR36, 0x570, URZ ;  /* 0x0000057024047890 */ /* 0x000fe2000ff1e03f */
[----:B------:R-:W-:Y:S01]  /*21a20*/  IMAD R3, R7, 0x80, R10 ;  /* 0x0000008007037824 */ /* 0x000fe200078e020a */
[----:B------:R-:W-:Y:S01]  /*21a30*/  PLOP3.LUT P0, PT, PT, PT, PT, 0x80, 0x0 ;  /* 0x000000000000781c */ /* 0x000fe20003f0f070 */
[----:B------:R-:W-:Y:S01]  /*21a40*/  UMOV UR6, 0x0 ;  /* 0x0000000000067882 */ /* 0x000fe20000000000 */
[----:B------:R-:W-:Y:S01]  /*21a50*/  R2UR UR10, R11 ;  /* 0x000000000b0a72ca */ /* 0x000fe200000e0000 */
[----:B------:R-:W-:Y:S01]  /*21a60*/  UIADD3.X UR5, URZ, UR37, URZ, UP0, !UPT ;  /* 0x000000253f057290 */ /* 0x000fe200087fe43f */
[----:B------:R-:W-:Y:S01]  /*21a70*/  UMOV UR7, 0x12f00000 ;  /* 0x12f0000000077882 */ /* 0x000fe20000000000 */
[----:B--2---:R-:W-:Y:S01]  /*21a80*/  IMAD R4, R2, 0xc000, R18 ;  /* 0x0000c00002047824 */ /* 0x004fe200078e0212 */
[----:B------:R-:W-:-:S03]  /*21a90*/  IADD3 R2, R6, 0x34890, RZ ;  /* 0x0003489006027810 */ /* 0x000fc60007ffe0ff */
[----:B------:R-:W-:-:S08]  /*21aa0*/  VIADD R8, R4, 0x1c400 ;  /* 0x0001c40004087836 */ /* 0x000fd00000000000 */
.L_x_2758:
        /* <DEDUP_REMOVED lines=16> */
.L_x_2759:
        /* <DEDUP_REMOVED lines=10> */
[----:B------:R-:W-:Y:S01]  /*21c50*/  IADD3 R4, R4, 0x24400, RZ ;  /* 0x0002440004047810 */ /* 0x000fe20007ffe0ff */
[----:B------:R-:W-:Y:S01]  /*21c60*/  UMOV UR6, 0x0 ;  /* 0x0000000000067882 */ /* 0x000fe20000000000 */
[----:B------:R-:W-:Y:S01]  /*21c70*/  PLOP3.LUT P0, PT, PT, PT, PT, 0x80, 0x0 ;  /* 0x000000000000781c */ /* 0x000fe20003f0f070 */
[----:B------:R-:W-:Y:S01]  /*21c80*/  UMOV UR7, 0x12f00000 ;  /* 0x12f0000000077882 */ /* 0x000fe20000000000 */
[----:B------:R-:W-:-:S11]  /*21c90*/  UMOV UR10, 0x80 ;  /* 0x00000080000a7882 */ /* 0x000fd60000000000 */
.L_x_2760:
        /* <DEDUP_REMOVED lines=13> */
.L_x_2922:
[----:B------:R-:W-:Y:S05]  /*21d70*/  BSYNC B2 ;  /* 0x0000000000027941 */ /* 0x000fea0003800000 */
.L_x_2761:
[----:B------:R-:W-:Y:S01]  /*21d80*/  BSSY B2, `(.L_x_2763) ;  /* 0x000000a000027945 */ /* 0x000fe20003800000 */
[----:B------:R-:W-:Y:S02]  /*21d90*/  IMAD.MOV.U32 R4, RZ, RZ, 0x0 ;  /* 0x00000000ff047424 */ /* 0x000fe400078e00ff */
[----:B01----:R-:W-:Y:S01]  /*21da0*/  IMAD.MOV.U32 R5, RZ, RZ, 0x12f00000 ;  /* 0x12f00000ff057424 */ /* 0x003fe200078e00ff */
[----:B------:R-:W-:Y:S06]  /*21db0*/  @P1 BRA `(.L_x_2764) ;  /* 0x0000000000181947 */ /* 0x000fec0003800000 */
[----:B------:R-:W2:Y:S02]  /*21dc0*/  LDL R2, [R1+0x10] ;  /* 0x0000100001027983 */ /* 0x000ea40000100800 */
[----:B--2---:R-:W-:Y:S01]  /*21dd0*/  LOP3.LUT P0, RZ, R2, 0x1, RZ, 0xc0, !PT ;  /* 0x0000000102ff7812 */ /* 0x004fe2000780c0ff */
[----:B------:R-:W-:-:S04]  /*21de0*/  IMAD.MOV.U32 R2, RZ, RZ, 0x8000 ;  /* 0x00008000ff027424 */ /* 0x000fc800078e00ff */
[----:B------:R0:W-:Y:S08]  /*21df0*/  SYNCS.ARRIVE.TRANS64 RZ, [R6+URZ+0x348b0], R2 ;  /* 0x0348b00206ff79a7 */ /* 0x0001f0000800003f */
[----:B------:R-:W-:Y:S05]  /*21e00*/  @!P0 BRA `(.L_x_2764) ;  /* 0x0000000000048947 */ /* 0x000fea0003800000 */
[----:B------:R-:W-:Y:S01]  /*21e10*/  BPT.TRAP 0x1 ;  /* 0x000000040000795c */ /* 0x000fe20000300000 */
.L_x_2764:
[----:B------:R-:W-:Y:S05]  /*21e20*/  BSYNC B2 ;  /* 0x0000000000027941 */ /* 0x000fea0003800000 */
.L_x_2763:
        /* <DEDUP_REMOVED lines=10> */
.L_x_2765:
        /* <DEDUP_REMOVED lines=15> */
.L_x_2766:
        /* <DEDUP_REMOVED lines=10> */
.L_x_2753:
[----:B------:R-:W-:Y:S05]  /*22060*/  BSYNC B1 ;  /* 0x0000000000017941 */ /* 0x000fea0003800000 */
.L_x_2752:
[----:B------:R-:W2:Y:S04]  /*22070*/  LDL.LU R5, [R1+0x14] ;  /* 0x0000140001057983 */ /* 0x000ea80000300800 */
[----:B0-----:R-:W3:Y:S01]  /*22080*/  LDL.LU R4, [R1+0x24] ;  /* 0x0000240001047983 */ /* 0x001ee20000300800 */
        /* <DEDUP_REMOVED lines=10> */
.L_x_2731:
[----:B------:R-:W-:Y:S05]  /*22130*/  BSYNC B0 ;  /* 0x0000000000007941 */ /* 0x000fea0003800000 */
.L_x_2730:
[----:B01----:R-:W2:Y:S01]  /*22140*/  LDL R4, [R1+0x4] ;  /* 0x0000040001047983 */ /* 0x003ea20000100800 */
[----:B------:R-:W0:Y:S01]  /*22150*/  LDC R0, c[0x0][0x448] ;  /* 0x00011200ff007b82 */ /* 0x000e220000000800 */
[----:B------:R-:W-:Y:S01]  /*22160*/  ISETP.NE.AND P1, PT, R17, RZ, PT ;  /* 0x000000ff1100720c */ /* 0x000fe20003f25270 */
[----:B------:R-:W-:Y:S05]  /*22170*/  @!P5 WARPSYNC.ALL ;  /* 0x000000000000d948 */ /* 0x000fea0003800000 */
[----:B------:R-:W-:Y:S07]  /*22180*/  BSSY B0, `(.L_x_2768) ;  /* 0x000002d000007945 */ /* 0x000fee0003800000 */
[----:B------:R-:W1:Y:S08]  /*22190*/  @!P1 LDC R17, c[0x0][0x9f0] ;  /* 0x00027c00ff119b82 */ /* 0x000e700000000800 */
[----:B------:R-:W-:Y:S01]  /*221a0*/  @!P5 BAR.SYNC.DEFER_BLOCKING 0xc, 0x180 ;  /* 0x030600000000db1d */ /* 0x000fe20000010000 */
[----:B0-----:R-:W-:-:S13]  /*221b0*/  ISETP.NE.AND P0, PT, R0, 0x1, PT ;  /* 0x000000010000780c */ /* 0x001fda0003f05270 */
[----:B------:R-:W0:Y:S08]  /*221c0*/  @P0 LDC R2, c[0x0][0x44c] ;  /* 0x00011300ff020b82 */ /* 0x000e300000000800 */
[----:B------:R-:W3:Y:S01]  /*221d0*/  @P0 LDC R3, c[0x0][0x450] ;  /* 0x00011400ff030b82 */ /* 0x000ee20000000800 */
[----:B--2---:R-:W-:-:S05]  /*221e0*/  LEA R0, R4, 0x7f, 0x7 ;  /* 0x0000007f04007811 */ /* 0x004fca00078e38ff */
[----:B0-----:R-:W-:-:S05]  /*221f0*/  @P0 IMAD.HI.U32 R2, R0, R2, RZ ;  /* 0x0000000200020227 */ /* 0x001fca00078e00ff */
[----:B---3--:R-:W-:-:S05]  /*22200*/  @P0 SHF.R.U32.HI R0, RZ, R3, R2 ;  /* 0x00000003ff000219 */ /* 0x008fca0000011602 */
[----:B------:R-:W-:-:S05]  /*22210*/  IMAD.IADD R0, R21, 0x1, R0 ;  /* 0x0000000115007824 */ /* 0x000fca00078e0200 */
[----:B------:R-:W-:-:S04]  /*22220*/  SHF.R.S32.HI R2, RZ, 0x1f, R0 ;  /* 0x0000001fff027819 */ /* 0x000fc80000011400 */
[----:B------:R-:W-:-:S04]  /*22230*/  LEA.HI R0, R2, R0, RZ, 0x7 ;  /* 0x0000000002007211 */ /* 0x000fc800078f38ff */
[----:B------:R-:W-:-:S04]  /*22240*/  SHF.R.S32.HI R0, RZ, 0x7, R0 ;  /* 0x00000007ff007819 */ /* 0x000fc80000011400 */
[----:B------:R-:W-:-:S04]  /*22250*/  VIMNMX R7, R20, R0, PT ;  /* 0x0000000014077248 */ /* 0x000fc80003fe0100 */
[----:B------:R-:W-:Y:S01]  /*22260*/  ISETP.GE.AND P0, PT, R7, 0x1, PT ;  /* 0x000000010700780c */ /* 0x000fe20003f06270 */
[----:B------:R0:W-:Y:S04]  /*22270*/  STL [R1+0x40], R7 ;  /* 0x0000400701007387 */ /* 0x0001e80000100800 */
[----:B------:R0:W-:Y:S08]  /*22280*/  STL [R1+0x44], RZ ;  /* 0x000044ff01007387 */ /* 0x0001f00000100800 */
[----:B01----:R-:W-:Y:S05]  /*22290*/  @!P0 BRA `(.L_x_2769) ;  /* 0x00000000006c8947 */ /* 0x003fea0003800000 */
        /* <DEDUP_REMOVED lines=25> */
[----:B------:R-:W-:-:S05]  /*22430*/  @!P2 LOP3.LUT R2, RZ, R17, RZ, 0x33, !PT ;  /* 0x00000011ff02a212 */ /* 0x000fca00078e33ff */
[----:B------:R0:W-:Y:S02]  /*22440*/  STL [R1+0x44], R2 ;  /* 0x0000440201007387 */ /* 0x0001e40000100800 */
.L_x_2769:
[----:B------:R-:W-:Y:S05]  /*22450*/  BSYNC B0 ;  /* 0x0000000000007941 */ /* 0x000fea0003800000 */
.L_x_2768:
[----:B------:R-:W2:Y:S04]  /*22460*/  LDL R0, [R1+0x44] ;  /* 0x0000440001007983 */ /* 0x000ea80000100800 */
[----:B0-----:R-:W2:Y:S01]  /*22470*/  LDL R2, [R1+0x60] ;  /* 0x0000600001027983 */ /* 0x001ea20000100800 */
[----:B------:R-:W-:Y:S01]  /*22480*/  BSSY B7, `(.L_x_2770) ;  /* 0x0000414000077945 */ /* 0x000fe20003800000 */
[----:B--2---:R-:W-:-:S05]  /*22490*/  IMAD R2, R2, R0, RZ ;  /* 0x0000000002027224 */ /* 0x004fca00078e02ff */
[----:B------:R-:W-:Y:S01]  /*224a0*/  VIADDMNMX R0, R2, R0, R7, PT ;  /* 0x0000000002007246 */ /* 0x000fe20003800107 */
[----:B------:R0:W-:Y:S03]  /*224b0*/  STL [R1+0x34], R2 ;  /* 0x0000340201007387 */ /* 0x0001e60000100800 */
[----:B------:R-:W-:Y:S01]  /*224c0*/  ISETP.GT.AND P0, PT, R0, R2, PT ;  /* 0x000000020000720c */ /* 0x000fe20003f04270 */
[----:B------:R0:W-:-:S12]  /*224d0*/  STL [R1+0x48], R0 ;  /* 0x0000480001007387 */ /* 0x0001d80000100800 */
[----:B0-----:R-:W-:Y:S05]  /*224e0*/  @P0 BRA `(.L_x_2771) ;  /* 0x0000000000480947 */ /* 0x001fea0003800000 */
[----:B------:R-:W0:Y:S02]  /*224f0*/  S2R R0, SR_TID.X ;  /* 0x0000000000007919 */ /* 0x000e240000002100 */
[----:B0-----:R-:W-:-:S04]  /*22500*/  LOP3.LUT R0, R0, 0x7f, RZ, 0xc0, !PT ;  /* 0x0000007f00007812 */ /* 0x001fc800078ec0ff */
[----:B------:R-:W-:-:S13]  /*22510*/  ISETP.NE.AND P1, PT, R0, RZ, PT ;  /* 0x000000ff0000720c */ /* 0x000fda0003f25270 */
[----:B------:R-:W-:Y:S05]  /*22520*/  @P1 BRA `(.L_x_2772) ;  /* 0x0000004000241947 */ /* 0x000fea0003800000 */
[----:B------:R-:W0:Y:S01]  /*22530*/  S2R R3, SR_LANEID ;  /* 0x0000000000037919 */ /* 0x000e220000000000 */
        /* <DEDUP_REMOVED lines=13> */
.L_x_2771:
        /* <DEDUP_REMOVED lines=12> */
[----:B------:R-:W-:Y:S01]  /*226d0*/  MOV R12, 0x1 ;  /* 0x00000001000c7802 */ /* 0x000fe20000000f00 */
[----:B------:R-:W-:Y:S02]  /*226e0*/  IMAD.U32 R6, RZ, RZ, UR8 ;  /* 0x00000008ff067e24 */ /* 0x000fe4000f8e00ff */
[----:B------:R-:W-:-:S02]  /*226f0*/  IMAD.U32 R10, RZ, RZ, UR4 ;  /* 0x00000004ff0a7e24 */ /* 0x000fc4000f8e00ff */
[----:B------:R-:W-:Y:S02]  /*22700*/  IMAD.U32 R11, RZ, RZ, UR5 ;  /* 0x00000005ff0b7e24 */ /* 0x000fe4000f8e00ff */
[----:B------:R-:W-:Y:S02]  /*22710*/  IMAD.MOV.U32 R8, RZ, RZ, 0x70 ;  /* 0x00000070ff087424 */ /* 0x000fe400078e00ff */
[----:B------:R-:W-:-:S07]  /*22720*/  IMAD.MOV.U32 R13, RZ, RZ, RZ ;  /* 0x000000ffff0d7224 */ /* 0x000fce00078e00ff */
[----:B------:R-:W-:-:S07]  /*22730*/  LEPC R20, `(.L_x_2774) ;  /* 0x000000001014794e */ /* 0x000fce0000000000 */
[----:B0-----:R-:W-:Y:S05]  /*22740*/  CALL.ABS.NOINC R2 ;  /* 0x0000000002007343 */ /* 0x001fea0003c00000 */
.L_x_2774:
[----:B------:R-:W-:Y:S05]  /*22750*/  BSYNC B6 ;  /* 0x0000000000067941 */ /* 0x000fea0003800000 */
.L_x_2773:
        /* <DEDUP_REMOVED lines=20> */
.L_x_2777:
[----:B------:R0:W1:Y:S01]  /*228a0*/  LDC.64 R2, c[0x4][R17] ;  /* 0x0100000011027b82 */ /* 0x0000620000000a00 */
[----:B------:R-:W-:Y:S01]  /*228b0*/  ULDC.64 UR4, c[0x4][0x118] ;  /* 0x0100460000047ab9 */ /* 0x000fe20000000a00 */
[----:B------:R-:W-:Y:S01]  /*228c0*/  ULDC.64 UR6, c[0x4][0x120] ;  /* 0x0100480000067ab9 */ /* 0x000fe20000000a00 */
[----:B------:R-:W-:Y:S01]  /*228d0*/  ULDC.64 UR8, c[0x4][0x80] ;  /* 0x0100200000087ab9 */ /* 0x000fe20000000a00 */
[----:B------:R-:W-:Y:S01]  /*228e0*/  MOV R4, UR4 ;  /* 0x0000000400047c02 */ /* 0x000fe20008000f00 */
[----:B------:R-:W-:Y:S01]  /*228f0*/  IMAD.U32 R5, RZ, RZ, UR5 ;  /* 0x00000005ff057e24 */ /* 0x000fe2000f8e00ff */
[----:B------:R-:W-:Y:S01]  /*22900*/  MOV R10, UR8 ;  /* 0x00000008000a7c02 */ /* 0x000fe20008000f00 */
[----:B------:R-:W-:Y:S01]  /*22910*/  IMAD.U32 R6, RZ, RZ, UR6 ;  /* 0x00000006ff067e24 */ /* 0x000fe2000f8e00ff */
[----:B------:R-:W-:Y:S01]  /*22920*/  MOV R13, RZ ;  /* 0x000000ff000d7202 */ /* 0x000fe20000000f00 */
[----:B------:R-:W-:Y:S02]  /*22930*/  IMAD.U32 R7, RZ, RZ, UR7 ;  /* 0x00000007ff077e24 */ /* 0x000fe4000f8e00ff */
[----:B------:R-:W-:-:S02]  /*22940*/  IMAD.U32 R11, RZ, RZ, UR9 ;  /* 0x00000009ff0b7e24 */ /* 0x000fc4000f8e00ff */
[----:B------:R-:W-:Y:S02]  /*22950*/  IMAD.MOV.U32 R8, RZ, RZ, 0x70 ;  /* 0x00000070ff087424 */ /* 0x000fe400078e00ff */
[----:B0-----:R-:W-:-:S07]  /*22960*/  IMAD.MOV.U32 R12, RZ, RZ, 0x1 ;  /* 0x00000001ff0c7424 */ /* 0x001fce00078e00ff */
[----:B------:R-:W-:-:S07]  /*22970*/  LEPC R20, `(.L_x_2776) ;  /* 0x000000001014794e */ /* 0x000fce0000000000 */
[----:B-1----:R-:W-:Y:S05]  /*22980*/  CALL.ABS.NOINC R2 ;  /* 0x0000000002007343 */ /* 0x002fea0003c00000 */
.L_x_2776:
[----:B------:R-:W-:Y:S05]  /*22990*/  BSYNC B6 ;  /* 0x0000000000067941 */ /* 0x000fea0003800000 */
.L_x_2775:
[----:B------:R-:W2:Y:S01]  /*229a0*/  LDL.LU R2, [R1+0x28] ;  /* 0x0000280001027983 */ /* 0x000ea20000300800 */
[----:B------:R-:W-:-:S03]  /*229b0*/  ULDC.64 UR4, c[0x0][0x9f8] ;  /* 0x00027e0000047ab9 */ /* 0x000fc60000000a00 */
[----:B------:R-:W3:Y:S04]  /*229c0*/  LDL.LU R0, [R1+0x3c] ;  /* 0x00003c0001007983 */ /* 0x000ee80000300800 */
[----:B------:R-:W4:Y:S01]  /*229d0*/  LDL R7, [R1+0x18] ;  /* 0x0000180001077983 */ /* 0x000f220000100800 */
[----:B------:R-:W-:-:S03]  /*229e0*/  ISETP.NE.U32.AND P0, PT, RZ, UR4, PT ;  /* 0x00000004ff007c0c */ /* 0x000fc6000bf05070 */
[----:B------:R-:W5:Y:S01]  /*229f0*/  LDL R17, [R1+0x48] ;  /* 0x0000480001117983 */ /* 0x000f620000100800 */
[----:B------:R-:W-:-:S13]  /*22a00*/  ISETP.NE.AND.EX P0, PT, RZ, UR5, PT, P0 ;  /* 0x00000005ff007c0c */ /* 0x000fda000bf05300 */
[----:B--2---:R-:W-:-:S04]  /*22a10*/  @P0 IADD3 R2, P1, R2, UR4, RZ ;  /* 0x0000000402020c10 */ /* 0x004fc8000ff3e0ff */
[----:B---3--:R-:W-:Y:S01]  /*22a20*/  @P0 IADD3.X R3, R0, UR5, RZ, P1, !PT ;  /* 0x0000000500030c10 */ /* 0x008fe20008ffe4ff */
[----:B------:R-:W-:-:S04]  /*22a30*/  ULDC.64 UR4, c[0x0][0xa08] ;  /* 0x0002820000047ab9 */ /* 0x000fc80000000a00 */
[----:B----4-:R0:W2:Y:S02]  /*22a40*/  @P0 LDG.E R7, desc[UR60][R2.64] ;  /* 0x0000003c02070981 */ /* 0x0100a4000c1e1900 */
[----:B0-----:R-:W0:Y:S01]  /*22a50*/  LDC.64 R2, c[0x0][0x418] ;  /* 0x00010600ff027b82 */ /* 0x001e220000000a00 */
[----:B-----5:R-:W-:Y:S01]  /*22a60*/  VIADD R0, R17, 0xffffffff ;  /* 0xffffffff11007836 */ /* 0x020fe20000000000 */
        /* <DEDUP_REMOVED lines=12> */
.L_x_2925:
        /* <DEDUP_REMOVED lines=11> */
.L_x_2928:
[----:B------:R-:W-:Y:S05]  /*22be0*/  @!P6 BRA `(.L_x_2779) ;  /* 0x000000040020e947 */ /* 0x000fea0003800000 */
[----:B------:R-:W-:-:S04]  /*22bf0*/  ISETP.NE.U32.AND P0, PT, R2, RZ, PT ;  /* 0x000000ff0200720c */ /* 0x000fc80003f05070 */
[----:B------:R-:W-:-:S13]  /*22c00*/  ISETP.NE.AND.EX P0, PT, R3, RZ, PT, P0 ;  /* 0x000000ff0300720c */ /* 0x000fda0003f05300 */
[----:B------:R-:W-:Y:S05]  /*22c10*/  @!P0 BRA `(.L_x_2781) ;  /* 0x0000000000508947 */ /* 0x000fea0003800000 */
[----:B------:R-:W1:Y:S01]  /*22c20*/  LDC R6, c[0x0][0x43c] ;  /* 0x00010f00ff067b82 */ /* 0x000e620000000800 */
[----:B------:R-:W-:Y:S01]  /*22c30*/  IMAD.MOV.U32 R9, RZ, RZ, R0 ;  /* 0x000000ffff097224 */ /* 0x000fe200078e0000 */
[----:B------:R-:W-:-:S03]  /*22c40*/  ULDC.64 UR4, c[0x0][0x428] ;  /* 0x00010a0000047ab9 */ /* 0x000fc60000000a00 */
[----:B0-----:R-:W-:Y:S01]  /*22c50*/  IMAD.MOV.U32 R0, RZ, RZ, R9 ;  /* 0x000000ffff007224 */ /* 0x001fe200078e0009 */
[----:B-1----:R-:W-:-:S13]  /*22c60*/  ISETP.NE.AND P0, PT, R6, 0x1, PT ;  /* 0x000000010600780c */ /* 0x002fda0003f05270 */
        /* <DEDUP_REMOVED lines=15> */
.L_x_2781:
[----:B-1----:R-:W2:Y:S01]  /*22d60*/  LDL R2, [R1+0x1c] ;  /* 0x00001c0001027983 */ /* 0x002ea20000100800 */
[----:B0-----:R-:W-:Y:S01]  /*22d70*/  IMAD R0, R19, 0x8, R18 ;  /* 0x0000000813007824 */ /* 0x001fe200078e0212 */
[----:B--2---:R-:W-:-:S04]  /*22d80*/  SHF.L.U32 R2, R2, 0x1f, RZ ;  /* 0x0000001f02027819 */ /* 0x004fc800000006ff */
[----:B------:R-:W0:Y:S02]  /*22d90*/  SYNCS.PHASECHK.TRANS64.TRYWAIT P0, [R0+URZ+0x34840], R2 ;  /* 0x03484002000075a7 */ /* 0x000e24000800017f */
[----:B0-----:R-:W-:Y:S05]  /*22da0*/  @!P0 BRA `(.L_x_2782) ;  /* 0x0000005c00488947 */ /* 0x001fea0003800000 */
.L_x_2929:
        /* <DEDUP_REMOVED lines=10> */
.L_x_2783:
        /* <DEDUP_REMOVED lines=34> */
.L_x_2779:
        /* <DEDUP_REMOVED lines=40> */
.L_x_2785:
[----:B------:R-:W-:Y:S05]  /*232f0*/  BSYNC B6 ;  /* 0x0000000000067941 */ /* 0x000fea0003800000 */
.L_x_2784:
[----:B0-----:R-:W2:Y:S01]  /*23300*/  LDL.LU R0, [R1+0x4c] ;  /* 0x00004c0001007983 */ /* 0x001ea20000300800 */
[----:B------:R-:W-:Y:S01]  /*23310*/  ULDC.64 UR4, c[0x0][0x2d8] ;  /* 0x0000b60000047ab9 */ /* 0x000fe20000000a00 */
[----:B------:R-:W0:Y:S02]  /*23320*/  LDC R7, c[0x0][0x448] ;  /* 0x00011200ff077b82 */ /* 0x000e240000000800 */
[----:B------:R-:W3:Y:S04]  /*23330*/  LDL.LU R4, [R1+0x3c] ;  /* 0x00003c0001047983 */ /* 0x000ee80000300800 */
[----:B------:R-:W3:Y:S04]  /*23340*/  LDL.LU.64 R2, [R1+0x58] ;  /* 0x0000580001027983 */ /* 0x000ee80000300a00 */
[----:B------:R-:W4:Y:S04]  /*23350*/  LDL.LU R5, [R1+0x38] ;  /* 0x0000380001057983 */ /* 0x000f280000300800 */
[----:B------:R-:W5:Y:S01]  /*23360*/  LDL R10, [R1+0x4] ;  /* 0x00000400010a7983 */ /* 0x000f620000100800 */
[----:B------:R-:W1:Y:S01]  /*23370*/  S2R R9, SR_TID.X ;  /* 0x0000000000097919 */ /* 0x000e620000002100 */
[----:B------:R-:W1:Y:S01]  /*23380*/  S2R R8, SR_TID.X ;  /* 0x0000000000087919 */ /* 0x000e620000002100 */
[----:B0-----:R-:W-:-:S13]  /*23390*/  ISETP.NE.AND P0, PT, R7, 0x1, PT ;  /* 0x000000010700780c */ /* 0x001fda0003f05270 */
[----:B------:R-:W0:Y:S01]  /*233a0*/  @P0 LDC R6, c[0x0][0x450] ;  /* 0x00011400ff060b82 */ /* 0x000e220000000800 */
[----:B-1----:R-:W-:Y:S01]  /*233b0*/  IMAD.SHL.U32 R9, R9, 0x8, RZ ;  /* 0x0000000809097824 */ /* 0x002fe200078e00ff */
[----:B------:R-:W-:-:S04]  /*233c0*/  SHF.L.U32 R8, R8, 0x3, RZ ;  /* 0x0000000308087819 */ /* 0x000fc800000006ff */
[----:B------:R-:W-:Y:S02]  /*233d0*/  LOP3.LUT R9, R9, 0x38, RZ, 0xc0, !PT ;  /* 0x0000003809097812 */ /* 0x000fe400078ec0ff */
[----:B------:R-:W-:Y:S02]  /*233e0*/  LOP3.LUT R8, R8, 0x38, RZ, 0xc0, !PT ;  /* 0x0000003808087812 */ /* 0x000fe400078ec0ff */
[C---:B------:R-:W-:Y:S02]  /*233f0*/  LOP3.LUT R11, R9.reuse, 0x40, RZ, 0xfc, !PT ;  /* 0x00000040090b7812 */ /* 0x040fe400078efcff */
[----:B------:R-:W-:Y:S02]  /*23400*/  LOP3.LUT R9, R9, 0x80, RZ, 0xfc, !PT ;  /* 0x0000008009097812 */ /* 0x000fe400078efcff */
[----:B---3--:R-:W-:Y:S02]  /*23410*/  MOV R3, R4 ;  /* 0x0000000400037202 */ /* 0x008fe40000000f00 */
[----:B------:R-:W1:Y:S01]  /*23420*/  S2R R4, SR_TID.X ;  /* 0x0000000000047919 */ /* 0x000e620000002100 */
[----:B------:R-:W-:-:S04]  /*23430*/  IMAD.WIDE.U32 R2, R16, UR4, R2 ;  /* 0x0000000410027c25 */ /* 0x000fc8000f8e0002 */
[----:B------:R-:W-:Y:S01]  /*23440*/  IMAD R3, R16, UR5, R3 ;  /* 0x0000000510037c24 */ /* 0x000fe2000f8e0203 */
[----:B------:R-:W-:Y:S02]  /*23450*/  ULDC.64 UR4, c[0x0][0x2e0] ;  /* 0x0000b80000047ab9 */ /* 0x000fe40000000a00 */
[----:B--2---:R-:W-:Y:S02]  /*23460*/  IMAD R0, R0, UR4, RZ ;  /* 0x0000000400007c24 */ /* 0x004fe4000f8e02ff */
[----:B----4-:R-:W-:-:S04]  /*23470*/  IMAD.WIDE.U32 R2, R5, UR4, R2 ;  /* 0x0000000405027c25 */ /* 0x010fc8000f8e0002 */
[----:B------:R-:W-:Y:S01]  /*23480*/  IMAD R0, R5, UR5, R0 ;  /* 0x0000000505007c24 */ /* 0x000fe2000f8e0200 */
[----:B------:R-:W-:-:S03]  /*23490*/  ULDC.64 UR4, c[0x0][0x2d0] ;  /* 0x0000b40000047ab9 */ /* 0x000fc60000000a00 */
[----:B------:R-:W-:Y:S01]  /*234a0*/  IMAD.IADD R3, R3, 0x1, R0 ;  /* 0x0000000103037824 */ /* 0x000fe200078e0200 */
[----:B-1----:R-:W-:-:S04]  /*234b0*/  LOP3.LUT R4, R4, 0x7f, RZ, 0xc0, !PT ;  /* 0x0000007f04047812 */ /* 0x002fc800078ec0ff */
[----:B------:R-:W-:Y:S02]  /*234c0*/  SHF.R.U32.HI R5, RZ, 0x3, R4 ;  /* 0x00000003ff057819 */ /* 0x000fe40000011604 */
[----:B------:R-:W1:Y:S02]  /*234d0*/  S2R R4, SR_TID.X ;  /* 0x0000000000047919 */ /* 0x000e640000002100 */
[----:B-1----:R-:W-:-:S05]  /*234e0*/  IMAD.SHL.U32 R4, R4, 0x10, RZ ;  /* 0x0000001004047824 */ /* 0x002fca00078e00ff */
[----:B------:R-:W-:Y:S02]  /*234f0*/  LOP3.LUT R4, R5, 0x70, R4, 0xf8, !PT ;  /* 0x0000007005047812 */ /* 0x000fe400078ef804 */
[----:B------:R-:W1:Y:S03]  /*23500*/  @P0 LDC R5, c[0x0][0x44c] ;  /* 0x00011300ff050b82 */ /* 0x000e660000000800 */
[----:B-----5:R-:W-:-:S05]  /*23510*/  IMAD R4, R10, 0x80, R4 ;  /* 0x000000800a047824 */ /* 0x020fca00078e0204 */
[----:B------:R-:W-:Y:S01]  /*23520*/  MOV R0, R4 ;  /* 0x0000000400007202 */ /* 0x000fe20000000f00 */
        /* <DEDUP_REMOVED lines=14> */
[----:B------:R-:W-:-:S03]  /*23610*/  ULDC.64 UR4, c[0x0][0x280] ;  /* 0x0000a00000047ab9 */ /* 0x000fc60000000a00 */
[----:B------:R-:W-:Y:S01]  /*23620*/  IMAD.IADD R3, R3, 0x1, R4 ;  /* 0x0000000103037824 */ /* 0x000fe200078e0204 */
[----:B------:R-:W-:Y:S01]  /*23630*/  LEA R4, P0, R2, UR4, 0x1 ;  /* 0x0000000402047c11 */ /* 0x000fe2000f8008ff */
        /* <DEDUP_REMOVED lines=11> */
[----:B------:R-:W-:-:S05]  /*236f0*/  SHF.R.U32.HI R11, RZ, 0x3, R11 ;  /* 0x00000003ff0b7819 */ /* 0x000fca000001160b */
[----:B------:R-:W-:-:S05]  /*23700*/  IMAD R0, R10, 0x80, R11 ;  /* 0x000000800a007824 */ /* 0x000fca00078e020b */
[----:B------:R-:W-:Y:S01]  /*23710*/  IADD3 R5, R0, 0x10, RZ ;  /* 0x0000001000057810 */ /* 0x000fe20007ffe0ff */
[----:B--2---:R-:W-:Y:S02]  /*23720*/  IMAD R2, R6, R7, RZ ;  /* 0x0000000706027224 */ /* 0x004fe400078e02ff */
[----:B------:R-:W0:Y:S04]  /*23730*/  SHFL.IDX PT, R7, R4, RZ, 0x181f ;  /* 0x00181fff04077589 */ /* 0x000e2800000e0000 */
[----:B------:R-:W1:Y:S01]  /*23740*/  SHFL.IDX PT, R6, R3, RZ, 0x181f ;  /* 0x00181fff03067589 */ /* 0x000e6200000e0000 */
        /* <DEDUP_REMOVED lines=77> */
.L_x_2946:
        /* <DEDUP_REMOVED lines=13> */
.L_x_2788:
[----:B------:R-:W-:Y:S05]  /*23cf0*/  BSYNC B0 ;  /* 0x0000000000007941 */ /* 0x000fea0003800000 */
.L_x_2787:
[----:B------:R-:W-:Y:S01]  /*23d00*/  NOP ;  /* 0x0000000000007918 */ /* 0x000fe20000000000 */
[----:B------:R-:W-:-:S13]  /*23d10*/  PLOP3.LUT P0, PT, PT, PT, PT, 0x80, 0x0 ;  /* 0x000000000000781c */ /* 0x000fda0003f0f070 */
.L_x_2789:
        /* <DEDUP_REMOVED lines=18> */
.L_x_2947:
[----:B------:R-:W-:Y:S05]  /*23e40*/  BSYNC B0 ;  /* 0x0000000000007941 */ /* 0x000fea0003800000 */
.L_x_2790:
[----:B------:R-:W4:Y:S04]  /*23e50*/  LDL R2, [R1+0x48] ;  /* 0x0000480001027983 */ /* 0x000f280000100800 */
[----:B-1-3--:R-:W3:Y:S01]  /*23e60*/  LDL R3, [R1+0x34] ;  /* 0x0000340001037983 */ /* 0x00aee20000100800 */
[----:B------:R-:W-:Y:S01]  /*23e70*/  BSSY B0, `(.L_x_2792) ;  /* 0x0000219000007945 */ /* 0x000fe20003800000 */
[----:B----4-:R-:W-:-:S04]  /*23e80*/  IADD3 R0, R2, -0x2, RZ ;  /* 0xfffffffe02007810 */ /* 0x010fc80007ffe0ff */
[----:B---3--:R-:W-:-:S13]  /*23e90*/  ISETP.GE.AND P0, PT, R0, R3, PT ;  /* 0x000000030000720c */ /* 0x008fda0003f06270 */
[----:B------:R-:W-:Y:S05]  /*23ea0*/  @!P0 BRA `(.L_x_2793) ;  /* 0x0000002000548947 */ /* 0x000fea0003800000 */
[----:B------:R-:W3:Y:S04]  /*23eb0*/  LDL.LU R2, [R1+0x60] ;  /* 0x0000600001027983 */ /* 0x000ee80000300800 */
[----:B--2---:R-:W2:Y:S04]  /*23ec0*/  LDL.LU R5, [R1+0x44] ;  /* 0x0000440001057983 */ /* 0x004ea80000300800 */
[----:B------:R-:W0:Y:S01]  /*23ed0*/  LDL.LU R4, [R1+0x40] ;  /* 0x0000400001047983 */ /* 0x000e220000300800 */
[----:B------:R-:W-:Y:S01]  /*23ee0*/  BSSY B2, `(.L_x_2794) ;  /* 0x00000b7000027945 */ /* 0x000fe20003800000 */
[----:B---3--:R-:W-:-:S04]  /*23ef0*/  VIADD R2, R2, 0x1 ;  /* 0x0000000102027836 */ /* 0x008fc80000000000 */
[----:B--2---:R-:W-:-:S05]  /*23f00*/  IMAD R2, R2, R5, RZ ;  /* 0x0000000502027224 */ /* 0x004fca00078e02ff */
[----:B0-----:R-:W-:Y:S02]  /*23f10*/  VIMNMX R6, R4, R2, PT ;  /* 0x0000000204067248 */ /* 0x001fe40003fe0100 */
[----:B------:R-:W-:-:S03]  /*23f20*/  LOP3.LUT R2, RZ, R3, RZ, 0x33, !PT ;  /* 0x00000003ff027212 */ /* 0x000fc600078e33ff */
        /* <DEDUP_REMOVED lines=40> */
.L_x_2798:
[----:B------:R-:W-:Y:S01]  /*241b0*/  IMAD R3, R8, 0x8, R18 ;  /* 0x0000000808037824 */ /* 0x000fe200078e0212 */
[----:B------:R-:W-:Y:S01]  /*241c0*/  SHF.L.U32 R2, R10, 0x1f, RZ ;  /* 0x0000001f0a027819 */ /* 0x000fe200000006ff */
[----:B------:R-:W-:Y:S03]  /*241d0*/  BSSY B3, `(.L_x_2799) ;  /* 0x0000003000037945 */ /* 0x000fe60003800000 */
[----:B------:R-:W1:Y:S02]  /*241e0*/  SYNCS.PHASECHK.TRANS64.TRYWAIT P0, [R3+URZ+0x34840], R2 ;  /* 0x03484002030075a7 */ /* 0x000e64000800017f */
[----:B-1----:R-:W-:Y:S05]  /*241f0*/  @!P0 BRA `(.L_x_2800) ;  /* 0x0000005400408947 */ /* 0x002fea0003800000 */
.L_x_2948:
[----:B------:R-:W-:Y:S05]  /*24200*/  BSYNC B3 ;  /* 0x0000000000037941 */ /* 0x000fea0003800000 */
.L_x_2799:
        /* <DEDUP_REMOVED lines=11> */
.L_x_2802:
[----:B------:R-:W-:Y:S05]  /*242c0*/  BSYNC B3 ;  /* 0x0000000000037941 */ /* 0x000fea0003800000 */
.L_x_2801:
[----:B-1----:R-:W2:Y:S01]  /*242d0*/  LDL R2, [R1+0x20] ;  /* 0x0000200001027983 */ /* 0x002ea20000100800 */
[----:B------:R-:W-:Y:S01]  /*242e0*/  IMAD.MOV.U32 R11, RZ, RZ, RZ ;  /* 0x000000ffff0b7224 */ /* 0x000fe200078e00ff */
[----:B------:R-:W-:Y:S01]  /*242f0*/  UIADD3 UR4, UP0, UR36, 0x370, URZ ;  /* 0x0000037024047890 */ /* 0x000fe2000ff1e03f */
[----:B------:R-:W-:Y:S01]  /*24300*/  IMAD R7, R8, 0xc000, R18 ;  /* 0x0000c00008077824 */ /* 0x000fe200078e0212 */
[----:B------:R-:W-:Y:S01]  /*24310*/  PLOP3.LUT P0, PT, PT, PT, PT, 0x80, 0x0 ;  /* 0x000000000000781c */ /* 0x000fe20003f0f070 */
[----:B------:R-:W-:Y:S01]  /*24320*/  UMOV UR6, 0x0 ;  /* 0x0000000000067882 */ /* 0x000fe20000000000 */
[----:B------:R-:W-:Y:S01]  /*24330*/  R2UR UR10, R11 ;  /* 0x000000000b0a72ca */ /* 0x000fe200000e0000 */
[----:B------:R-:W-:Y:S01]  /*24340*/  VIADD R5, R7, 0x1c400 ;  /* 0x0001c40007057836 */ /* 0x000fe20000000000 */
[----:B------:R-:W-:Y:S01]  /*24350*/  IADD3 R3, R3, 0x34830, RZ ;  /* 0x0003483003037810 */ /* 0x000fe20007ffe0ff */
[----:B------:R-:W-:Y:S01]  /*24360*/  UIADD3.X UR5, URZ, UR37, URZ, UP0, !UPT ;  /* 0x000000253f057290 */ /* 0x000fe200087fe43f */
[----:B------:R-:W-:Y:S01]  /*24370*/  UMOV UR7, 0x14f00000 ;  /* 0x14f0000000077882 */ /* 0x000fe20000000000 */
[----:B--2---:R-:W-:-:S10]  /*24380*/  IMAD R2, R0, 0x80, R2 ;  /* 0x0000008000027824 */ /* 0x004fd400078e0202 */
.L_x_2803:
        /* <DEDUP_REMOVED lines=16> */
.L_x_2804:
        /* <DEDUP_REMOVED lines=15> */
.L_x_2805:
        /* <DEDUP_REMOVED lines=16> */
.L_x_2949:
[----:B------:R-:W-:Y:S05]  /*24680*/  BSYNC B3 ;  /* 0x0000000000037941 */ /* 0x000fea0003800000 */
.L_x_2806:
        /* <DEDUP_REMOVED lines=10> */
.L_x_2808:
[----:B------:R-:W2:Y:S01]  /*24730*/  LDL R3, [R1+0x10] ;  /* 0x0000100001037983 */ /* 0x000ea20000100800 */
[----:B------:R-:W-:Y:S01]  /*24740*/  BSSY B3, `(.L_x_2809) ;  /* 0x0000004000037945 */ /* 0x000fe20003800000 */
[----:B--2---:R-:W-:-:S13]  /*24750*/  LOP3.LUT P0, RZ, R3, 0x8, RZ, 0xc0, !PT ;  /* 0x0000000803ff7812 */ /* 0x004fda000780c0ff */
[----:B------:R-:W-:Y:S05]  /*24760*/  @P0 BRA `(.L_x_2810) ;  /* 0x0000000000040947 */ /* 0x000fea0003800000 */
[----:B------:R-:W-:Y:S01]  /*24770*/  BPT.TRAP 0x1 ;  /* 0x000000040000795c */ /* 0x000fe20000300000 */
.L_x_2810:
[----:B------:R-:W-:Y:S05]  /*24780*/  BSYNC B3 ;  /* 0x0000000000037941 */ /* 0x000fea0003800000 */
.L_x_2809:
        /* <DEDUP_REMOVED lines=10> */
[----:B--2---:R-:W-:-:S02]  /*24830*/  IMAD R3, R3, 0x80, R5 ;  /* 0x0000008003037824 */ /* 0x004fc400078e0205 */
[----:B------:R-:W-:-:S07]  /*24840*/  VIADD R5, R7, 0x400 ;  /* 0x0000040007057836 */ /* 0x000fce0000000000 */
.L_x_2811:
        /* <DEDUP_REMOVED lines=15> */
.L_x_2812:
        /* <DEDUP_REMOVED lines=12> */
.L_x_2797:
[----:B------:R-:W-:Y:S05]  /*24a00*/  BSYNC B1 ;  /* 0x0000000000017941 */ /* 0x000fea0003800000 */
.L_x_2796:
[----:B0-----:R-:W2:Y:S01]  /*24a10*/  LDL.LU R0, [R1+0x48] ;  /* 0x0000480001007983 */ /* 0x001ea20000300800 */
[----:B------:R-:W-:-:S03]  /*24a20*/  IMAD.MOV.U32 R19, RZ, RZ, R8 ;  /* 0x000000ffff137224 */ /* 0x000fc600078e0008 */
[----:B------:R0:W-:Y:S02]  /*24a30*/  STL [R1+0x1c], R10 ;  /* 0x00001c0a01007387 */ /* 0x0001e40000100800 */
[----:B0-2---:R-:W-:-:S07]  /*24a40*/  VIADD R0, R0, 0xfffffffd ;  /* 0xfffffffd00007836 */ /* 0x005fce0000000000 */
.L_x_2795:
[----:B------:R-:W-:Y:S05]  /*24a50*/  BSYNC B2 ;  /* 0x0000000000027941 */ /* 0x000fea0003800000 */
.L_x_2794:
[----:B------:R-:W-:Y:S02]  /*24a60*/  IADD3 R9, R9, -0x2, RZ ;  /* 0xfffffffe09097810 */ /* 0x000fe40007ffe0ff */
[----:B------:R-:W-:-:S04]  /*24a70*/  LOP3.LUT R6, RZ, R6, RZ, 0x33, !PT ;  /* 0x00000006ff067212 */ /* 0x000fc800078e33ff */
[----:B------:R-:W-:-:S13]  /*24a80*/  ISETP.NE.AND P0, PT, R9, R6, PT ;  /* 0x000000060900720c */ /* 0x000fda0003f05270 */
[----:B------:R-:W-:Y:S05]  /*24a90*/  @!P0 BRA `(.L_x_2793) ;  /* 0x0000001400588947 */ /* 0x000fea0003800000 */
[----:B------:R-:W-:-:S07]  /*24aa0*/  IMAD.MOV.U32 R9, RZ, RZ, R17 ;  /* 0x000000ffff097224 */ /* 0x000fce00078e0011 */
.L_x_2847:
        /* <DEDUP_REMOVED lines=35> */
.L_x_2815:
[----:B------:R-:W-:Y:S01]  /*24ce0*/  IMAD R3, R4, 0x8, R18 ;  /* 0x0000000804037824 */ /* 0x000fe200078e0212 */
[----:B------:R-:W-:Y:S01]  /*24cf0*/  SHF.L.U32 R2, R5, 0x1f, RZ ;  /* 0x0000001f05027819 */ /* 0x000fe200000006ff */
[----:B------:R-:W-:Y:S03]  /*24d00*/  BSSY B2, `(.L_x_2816) ;  /* 0x0000003000027945 */ /* 0x000fe60003800000 */
[----:B------:R-:W1:Y:S02]  /*24d10*/  SYNCS.PHASECHK.TRANS64.TRYWAIT P0, [R3+URZ+0x34840], R2 ;  /* 0x03484002030075a7 */ /* 0x000e64000800017f */
[----:B-1----:R-:W-:Y:S05]  /*24d20*/  @!P0 BRA `(.L_x_2817) ;  /* 0x00000048009c8947 */ /* 0x002fea0003800000 */
.L_x_2950:
[----:B------:R-:W-:Y:S05]  /*24d30*/  BSYNC B2 ;  /* 0x0000000000027941 */ /* 0x000fea0003800000 */
.L_x_2816:
[----:B------:R-:W2:Y:S01]  /*24d40*/  S2R R7, SR_TID.X ;  /* 0x0000000000077919 */ /* 0x000ea20000002100 */
[----:B------:R-:W-:Y:S01]  /*24d50*/  BSSY B2, `(.L_x_2818) ;  /* 0x000000a000027945 */ /* 0x000fe20003800000 */
[----:B--2---:R-:W-:-:S04]  /*24d60*/  LOP3.LUT R7, R7, 0x7f, RZ, 0xc0, !PT ;  /* 0x0000007f07077812 */ /* 0x004fc800078ec0ff */
[----:B------:R-:W-:-:S13]  /*24d70*/  ISETP.NE.AND P0, PT, R7, RZ, PT ;  /* 0x000000ff0700720c */ /* 0x000fda0003f05270 */
[----:B------:R-:W-:Y:S05]  /*24d80*/  @P0 BRA `(.L_x_2819) ;  /* 0x0000000000180947 */ /* 0x000fea0003800000 */
[----:B------:R-:W2:Y:S01]  /*24d90*/  LDL R7, [R1+0x10] ;  /* 0x0000100001077983 */ /* 0x000ea20000100800 */
[----:B-1----:R-:W-:-:S04]  /*24da0*/  MOV R2, 0xc000 ;  /* 0x0000c00000027802 */ /* 0x002fc80000000f00 */
[----:B------:R3:W-:Y:S01]  /*24db0*/  SYNCS.ARRIVE.TRANS64 RZ, [R3+URZ+0x34830], R2 ;  /* 0x0348300203ff79a7 */ /* 0x0007e2000800003f */
[----:B--2---:R-:W-:-:S13]  /*24dc0*/  LOP3.LUT P1, RZ, R7, 0x1, RZ, 0xc0, !PT ;  /* 0x0000000107ff7812 */ /* 0x004fda000782c0ff */
[----:B---3--:R-:W-:Y:S05]  /*24dd0*/  @!P1 BRA `(.L_x_2819) ;  /* 0x0000000000049947 */ /* 0x008fea0003800000 */
[----:B------:R-:W-:Y:S01]  /*24de0*/  BPT.TRAP 0x1 ;  /* 0x000000040000795c */ /* 0x000fe20000300000 */
.L_x_2819:
[----:B------:R-:W-:Y:S05]  /*24df0*/  BSYNC B2 ;  /* 0x0000000000027941 */ /* 0x000fea0003800000 */
.L_x_2818:
[----:B-1----:R-:W2:Y:S01]  /*24e00*/  LDL R2, [R1+0x20] ;  /* 0x0000200001027983 */ /* 0x002ea20000100800 */
        /* <DEDUP_REMOVED lines=11> */
.L_x_2820:
        /* <DEDUP_REMOVED lines=16> */
.L_x_2821:
        /* <DEDUP_REMOVED lines=15> */
.L_x_2822:
        /* <DEDUP_REMOVED lines=16> */
.L_x_2951:
[----:B------:R-:W-:Y:S05]  /*251b0*/  BSYNC B2 ;  /* 0x0000000000027941 */ /* 0x000fea0003800000 */
.L_x_2823:
        /* <DEDUP_REMOVED lines=10> */
.L_x_2825:
[----:B------:R-:W2:Y:S01]  /*25260*/  LDL R3, [R1+0x10] ;  /* 0x0000100001037983 */ /* 0x000ea20000100800 */
[----:B------:R-:W-:Y:S01]  /*25270*/  BSSY B2, `(.L_x_2826) ;  /* 0x0000004000027945 */ /* 0x000fe20003800000 */
[----:B--2---:R-:W-:-:S13]  /*25280*/  LOP3.LUT P0, RZ, R3, 0x8, RZ, 0xc0, !PT ;  /* 0x0000000803ff7812 */ /* 0x004fda000780c0ff */
[----:B------:R-:W-:Y:S05]  /*25290*/  @P0 BRA `(.L_x_2827) ;  /* 0x0000000000040947 */ /* 0x000fea0003800000 */
[----:B------:R-:W-:Y:S01]  /*252a0*/  BPT.TRAP 0x1 ;  /* 0x000000040000795c */ /* 0x000fe20000300000 */
.L_x_2827:
[----:B------:R-:W-:Y:S05]  /*252b0*/  BSYNC B2 ;  /* 0x0000000000027941 */ /* 0x000fea0003800000 */
.L_x_2826:
[----:B------:R-:W2:Y:S04]  /*252c0*/  LDL R7, [R1+0x20] ;  /* 0x0000200001077983 */ /* 0x000ea80000100800 */
        /* <DEDUP_REMOVED lines=11> */
.L_x_2828:
        /* <DEDUP_REMOVED lines=15> */
.L_x_2829:
        /* <DEDUP_REMOVED lines=12> */
.L_x_2814:
[----:B------:R-:W-:Y:S05]  /*25530*/  BSYNC B1 ;  /* 0x0000000000017941 */ /* 0x000fea0003800000 */
.L_x_2813:
[----:B------:R-:W2:Y:S01]  /*25540*/  LDL R2, [R1+0x10] ;  /* 0x0000100001027983 */ /* 0x000ea20000100800 */
[----:B------:R-:W-:Y:S01]  /*25550*/  IADD3 R19, R4, 0x1, RZ ;  /* 0x0000000104137810 */ /* 0x000fe20007ffe0ff */
[----:B------:R-:W-:Y:S01]  /*25560*/  BSSY B1, `(.L_x_2830) ;  /* 0x00000a5000017945 */ /* 0x000fe20003800000 */
[----:B0-----:R-:W-:Y:S02]  /*25570*/  VIADD R6, R0, 0xffffffff ;  /* 0xffffffff00067836 */ /* 0x001fe40000000000 */
        /* <DEDUP_REMOVED lines=31> */
.L_x_2832:
[----:B------:R-:W-:Y:S01]  /*25770*/  IMAD R3, R19, 0x8, R18 ;  /* 0x0000000813037824 */ /* 0x000fe200078e0212 */
[----:B------:R-:W-:Y:S01]  /*25780*/  SHF.L.U32 R2, R10, 0x1f, RZ ;  /* 0x0000001f0a027819 */ /* 0x000fe200000006ff */
[----:B------:R-:W-:Y:S03]  /*25790*/  BSSY B2, `(.L_x_2833) ;  /* 0x0000003000027945 */ /* 0x000fe60003800000 */
[----:B------:R-:W2:Y:S02]  /*257a0*/  SYNCS.PHASECHK.TRANS64.TRYWAIT P0, [R3+URZ+0x34840], R2 ;  /* 0x03484002030075a7 */ /* 0x000ea4000800017f */
[----:B--2---:R-:W-:Y:S05]  /*257b0*/  @!P0 BRA `(.L_x_2834) ;  /* 0x0000004000208947 */ /* 0x004fea0003800000 */
.L_x_2952:
[----:B------:R-:W-:Y:S05]  /*257c0*/  BSYNC B2 ;  /* 0x0000000000027941 */ /* 0x000fea0003800000 */
.L_x_2833:
[----:B-1----:R-:W1:Y:S01]  /*257d0*/  S2R R8, SR_TID.X ;  /* 0x0000000000087919 */ /* 0x002e620000002100 */
[----:B------:R-:W-:Y:S01]  /*257e0*/  BSSY B2, `(.L_x_2835) ;  /* 0x000000a000027945 */ /* 0x000fe20003800000 */
[----:B-1----:R-:W-:-:S04]  /*257f0*/  LOP3.LUT R8, R8, 0x7f, RZ, 0xc0, !PT ;  /* 0x0000007f08087812 */ /* 0x002fc800078ec0ff */
[----:B------:R-:W-:-:S13]  /*25800*/  ISETP.NE.AND P0, PT, R8, RZ, PT ;  /* 0x000000ff0800720c */ /* 0x000fda0003f05270 */
[----:B------:R-:W-:Y:S05]  /*25810*/  @P0 BRA `(.L_x_2836) ;  /* 0x0000000000180947 */ /* 0x000fea0003800000 */
[----:B------:R-:W3:Y:S01]  /*25820*/  LDL R8, [R1+0x10] ;  /* 0x0000100001087983 */ /* 0x000ee20000100800 */
[----:B--2---:R-:W-:-:S04]  /*25830*/  IMAD.MOV.U32 R2, RZ, RZ, 0xc000 ;  /* 0x0000c000ff027424 */ /* 0x004fc800078e00ff */
[----:B------:R1:W-:Y:S01]  /*25840*/  SYNCS.ARRIVE.TRANS64 RZ, [R3+URZ+0x34830], R2 ;  /* 0x0348300203ff79a7 */ /* 0x0003e2000800003f */
[----:B---3--:R-:W-:-:S13]  /*25850*/  LOP3.LUT P1, RZ, R8, 0x1, RZ, 0xc0, !PT ;  /* 0x0000000108ff7812 */ /* 0x008fda000782c0ff */
[----:B-1----:R-:W-:Y:S05]  /*25860*/  @!P1 BRA `(.L_x_2836) ;  /* 0x0000000000049947 */ /* 0x002fea0003800000 */
[----:B------:R-:W-:Y:S01]  /*25870*/  BPT.TRAP 0x1 ;  /* 0x000000040000795c */ /* 0x000fe20000300000 */
.L_x_2836:
[----:B------:R-:W-:Y:S05]  /*25880*/  BSYNC B2 ;  /* 0x0000000000027941 */ /* 0x000fea0003800000 */
.L_x_2835:
[----:B--2---:R-:W2:Y:S01]  /*25890*/  LDL R2, [R1+0x20] ;  /* 0x0000200001027983 */ /* 0x004ea20000100800 */
[----:B------:R-:W-:Y:S01]  /*258a0*/  MOV R11, RZ ;  /* 0x000000ff000b7202 */ /* 0x000fe20000000f00 */
[----:B------:R-:W-:Y:S01]  /*258b0*/  IMAD R8, R19, 0xc000, R18 ;  /* 0x0000c00013087824 */ /* 0x000fe200078e0212 */
[----:B------:R-:W-:Y:S01]  /*258c0*/  UIADD3 UR4, UP0, UR36, 0x370, URZ ;  /* 0x0000037024047890 */ /* 0x000fe2000ff1e03f */
[----:B------:R-:W-:Y:S01]  /*258d0*/  PLOP3.LUT P0, PT, PT, PT, PT, 0x80, 0x0 ;  /* 0x000000000000781c */ /* 0x000fe20003f0f070 */
[----:B------:R-:W-:Y:S01]  /*258e0*/  VIADD R3, R3, 0x34830 ;  /* 0x0003483003037836 */ /* 0x000fe20000000000 */
[----:B------:R-:W-:Y:S01]  /*258f0*/  R2UR UR10, R11 ;  /* 0x000000000b0a72ca */ /* 0x000fe200000e0000 */
[----:B0-----:R-:W-:Y:S01]  /*25900*/  VIADD R10, R8, 0x1c400 ;  /* 0x0001c400080a7836 */ /* 0x001fe20000000000 */
[----:B------:R-:W-:Y:S01]  /*25910*/  UIADD3.X UR5, URZ, UR37, URZ, UP0, !UPT ;  /* 0x000000253f057290 */ /* 0x000fe200087fe43f */
[----:B------:R-:W-:Y:S01]  /*25920*/  UMOV UR6, 0x0 ;  /* 0x0000000000067882 */ /* 0x000fe20000000000 */
[----:B------:R-:W-:Y:S01]  /*25930*/  UMOV UR7, 0x14f00000 ;  /* 0x14f0000000077882 */ /* 0x000fe20000000000 */
[----:B--2---:R-:W-:-:S10]  /*25940*/  IMAD R2, R7, 0x80, R2 ;  /* 0x0000008007027824 */ /* 0x004fd400078e0202 */
.L_x_2837:
        /* <DEDUP_REMOVED lines=16> */
.L_x_2838:
        /* <DEDUP_REMOVED lines=15> */
.L_x_2839:
        /* <DEDUP_REMOVED lines=15> */
.L_x_2953:
[----:B------:R-:W-:Y:S05]  /*25c30*/  BSYNC B2 ;  /* 0x0000000000027941 */ /* 0x000fea0003800000 */
.L_x_2840:
        /* <DEDUP_REMOVED lines=10> */
.L_x_2842:
[----:B------:R-:W2:Y:S01]  /*25ce0*/  LDL R3, [R1+0x10] ;  /* 0x0000100001037983 */ /* 0x000ea20000100800 */
[----:B------:R-:W-:Y:S01]  /*25cf0*/  BSSY B2, `(.L_x_2843) ;  /* 0x0000004000027945 */ /* 0x000fe20003800000 */
[----:B--2---:R-:W-:-:S13]  /*25d00*/  LOP3.LUT P0, RZ, R3, 0x8, RZ, 0xc0, !PT ;  /* 0x0000000803ff7812 */ /* 0x004fda000780c0ff */
[----:B------:R-:W-:Y:S05]  /*25d10*/  @P0 BRA `(.L_x_2844) ;  /* 0x0000000000040947 */ /* 0x000fea0003800000 */
[----:B------:R-:W-:Y:S01]  /*25d20*/  BPT.TRAP 0x1 ;  /* 0x000000040000795c */ /* 0x000fe20000300000 */
.L_x_2844:
[----:B------:R-:W-:Y:S05]  /*25d30*/  BSYNC B2 ;  /* 0x0000000000027941 */ /* 0x000fea0003800000 */
.L_x_2843:
        /* <DEDUP_REMOVED lines=10> */
[----:B--2---:R-:W-:Y:S01]  /*25de0*/  IMAD R3, R3, 0x80, R5 ;  /* 0x0000008003037824 */ /* 0x004fe200078e0205 */
[----:B------:R-:W-:-:S09]  /*25df0*/  IADD3 R5, R4, 0x400, RZ ;  /* 0x0000040004057810 */ /* 0x000fd20007ffe0ff */
.L_x_2845:
        /* <DEDUP_REMOVED lines=15> */
.L_x_2846:
        /* <DEDUP_REMOVED lines=12> */
.L_x_2831:
[----:B------:R-:W-:Y:S05]  /*25fb0*/  BSYNC B1 ;  /* 0x0000000000017941 */ /* 0x000fea0003800000 */
.L_x_2830:
[----:B------:R-:W2:Y:S01]  /*25fc0*/  LDL R2, [R1+0x34] ;  /* 0x0000340001027983 */ /* 0x000ea20000100800 */
[----:B------:R-:W-:Y:S02]  /*25fd0*/  IADD3 R0, R0, -0x2, RZ ;  /* 0xfffffffe00007810 */ /* 0x000fe40007ffe0ff */
[----:B--2---:R-:W-:-:S13]  /*25fe0*/  ISETP.GT.AND P0, PT, R6, R2, PT ;  /* 0x000000020600720c */ /* 0x004fda0003f04270 */
[----:B------:R-:W-:Y:S05]  /*25ff0*/  @P0 BRA `(.L_x_2847) ;  /* 0xffffffe800ac0947 */ /* 0x000fea000383ffff */
.L_x_2793:
[----:B------:R-:W-:Y:S05]  /*26000*/  BSYNC B0 ;  /* 0x0000000000007941 */ /* 0x000fea0003800000 */
.L_x_2792:
        /* <DEDUP_REMOVED lines=18> */
.L_x_2849:
[----:B------:R-:W-:Y:S05]  /*26130*/  BSYNC B0 ;  /* 0x0000000000007941 */ /* 0x000fea0003800000 */
.L_x_2848:
        /* <DEDUP_REMOVED lines=10> */
.L_x_2954:
[----:B------:R-:W-:Y:S05]  /*261e0*/  BSYNC B1 ;  /* 0x0000000000017941 */ /* 0x000fea0003800000 */
.L_x_2852:
[----:B------:R-:W4:Y:S01]  /*261f0*/  S2R R3, SR_TID.X ;  /* 0x0000000000037919 */ /* 0x000f220000002100 */
[----:B------:R-:W-:-:S04]  /*26200*/  UPRMT UR4, UR38, 0x9910, URZ ;  /* 0x0000991026047896 */ /* 0x000fc8000800003f */
[----:B------:R-:W-:Y:S01]  /*26210*/  UISETP.NE.AND UP0, UPT, UR4, 0x2, UPT ;  /* 0x000000020400788c */ /* 0x000fe2000bf05270 */
[----:B----4-:R-:W-:-:S04]  /*26220*/  LOP3.LUT R3, R3, 0x7f, RZ, 0xc0, !PT ;  /* 0x0000007f03037812 */ /* 0x010fc800078ec0ff */
[----:B------:R-:W-:-:S13]  /*26230*/  ISETP.NE.AND P0, PT, R3, RZ, PT ;  /* 0x000000ff0300720c */ /* 0x000fda0003f05270 */
[----:B---3--:R-:W-:-:S04]  /*26240*/  @!P0 IMAD.MOV.U32 R2, RZ, RZ, 0x8000 ;  /* 0x00008000ff028424 */ /* 0x008fc800078e00ff */
[----:B------:R3:W-:Y:S01]  /*26250*/  @!P0 SYNCS.ARRIVE.TRANS64 RZ, [R0+URZ+0x34850], R2 ;  /* 0x0348500200ff89a7 */ /* 0x0007e2000800003f */
[----:B------:R-:W-:-:S13]  /*26260*/  PLOP3.LUT P0, PT, PT, PT, UP0, 0x80, 0x0 ;  /* 0x000000000000781c */ /* 0x000fda0003f0f008 */
[----:B---3--:R-:W-:Y:S05]  /*26270*/  @P0 BRA `(.L_x_2854) ;  /* 0x0000000000040947 */ /* 0x008fea0003800000 */
[----:B------:R-:W-:Y:S01]  /*26280*/  BPT.TRAP 0x1 ;  /* 0x000000040000795c */ /* 0x000fe20000300000 */
.L_x_2854:
[----:B------:R-:W3:Y:S01]  /*26290*/  LDL R2, [R1+0x10] ;  /* 0x0000100001027983 */ /* 0x000ee20000100800 */
[----:B------:R-:W-:Y:S01]  /*262a0*/  BSSY B1, `(.L_x_2855) ;  /* 0x0000004000017945 */ /* 0x000fe20003800000 */
[----:B---3--:R-:W-:-:S13]  /*262b0*/  LOP3.LUT P0, RZ, R2, 0x8, RZ, 0xc0, !PT ;  /* 0x0000000802ff7812 */ /* 0x008fda000780c0ff */
[----:B------:R-:W-:Y:S05]  /*262c0*/  @P0 BRA `(.L_x_2856) ;  /* 0x0000000000040947 */ /* 0x000fea0003800000 */
[----:B------:R-:W-:Y:S01]  /*262d0*/  BPT.TRAP 0x1 ;  /* 0x000000040000795c */ /* 0x000fe20000300000 */
.L_x_2856:
[----:B------:R-:W-:Y:S05]  /*262e0*/  BSYNC B1 ;  /* 0x0000000000017941 */ /* 0x000fea0003800000 */
.L_x_2855:
[----:B------:R-:W3:Y:S04]  /*262f0*/  LDL.LU R3, [R1+0x20] ;  /* 0x0000200001037983 */ /* 0x000ee80000300800 */
[----:B------:R-:W3:Y:S01]  /*26300*/  LDL.LU R2, [R1+0x8] ;  /* 0x0000080001027983 */ /* 0x000ee20000300800 */
[----:B------:R-:W-:Y:S01]  /*26310*/  UIADD3 UR4, UP0, UR36, 0x470, URZ ;  /* 0x0000047024047890 */ /* 0x000fe2000ff1e03f */
[----:B------:R-:W-:Y:S01]  /*26320*/  PLOP3.LUT P0, PT, PT, PT, PT, 0x80, 0x0 ;  /* 0x000000000000781c */ /* 0x000fe20003f0f070 */
[----:B------:R-:W-:Y:S01]  /*26330*/  VIADD R0, R0, 0x34850 ;  /* 0x0003485000007836 */ /* 0x000fe20000000000 */
[----:B------:R-:W-:Y:S01]  /*26340*/  UMOV UR6, 0x0 ;  /* 0x0000000000067882 */ /* 0x000fe20000000000 */
[----:B------:R-:W-:Y:S01]  /*26350*/  UIADD3.X UR5, URZ, UR37, URZ, UP0, !UPT ;  /* 0x000000253f057290 */ /* 0x000fe200087fe43f */
[----:B------:R-:W-:Y:S01]  /*26360*/  UMOV UR7, 0x14f00000 ;  /* 0x14f0000000077882 */ /* 0x000fe20000000000 */
[----:B------:R-:W-:Y:S01]  /*26370*/  UMOV UR10, URZ ;  /* 0x0000003f000a7c82 */ /* 0x000fe20008000000 */
[----:B---3--:R-:W-:Y:S01]  /*26380*/  LEA R3, R2, R3, 0x7 ;  /* 0x0000000302037211 */ /* 0x008fe200078e38ff */
[----:B------:R-:W-:-:S05]  /*26390*/  IMAD R2, R19, 0x8000, R18 ;  /* 0x0000800013027824 */ /* 0x000fca00078e0212 */
[----:B------:R-:W-:-:S07]  /*263a0*/  IADD3 R4, R2, 0x400, RZ ;  /* 0x0000040002047810 */ /* 0x000fce0007ffe0ff */
.L_x_2857:
        /* <DEDUP_REMOVED lines=15> */
.L_x_2858:
        /* <DEDUP_REMOVED lines=10> */
.L_x_2851:
[----:B------:R-:W-:Y:S05]  /*26540*/  BSYNC B0 ;  /* 0x0000000000007941 */ /* 0x000fea0003800000 */
.L_x_2850:
[----:B------:R-:W3:Y:S01]  /*26550*/  LDL.LU R4, [R1+0x1c] ;  /* 0x00001c0001047983 */ /* 0x000ee20000300800 */
[----:B------:R-:W-:-:S05]  /*26560*/  VIADD R19, R19, 0x1 ;  /* 0x0000000113137836 */ /* 0x000fca0000000000 */
[----:B------:R-:W-:-:S04]  /*26570*/  ISETP.NE.AND P0, PT, R19, 0x2, PT ;  /* 0x000000021300780c */ /* 0x000fc80003f05270 */
[----:B------:R-:W-:Y:S02]  /*26580*/  SEL R0, RZ, 0x1, P0 ;  /* 0x00000001ff007807 */ /* 0x000fe40000000000 */
[----:B------:R-:W-:Y:S02]  /*26590*/  SEL R19, R19, RZ, P0 ;  /* 0x000000ff13137207 */ /* 0x000fe40000000000 */
[----:B---3--:R-:W-:-:S05]  /*265a0*/  LOP3.LUT R4, R4, R0, RZ, 0x3c, !PT ;  /* 0x0000000004047212 */ /* 0x008fca00078e3cff */
[----:B------:R3:W-:Y:S02]  /*265b0*/  STL [R1+0x1c], R4 ;  /* 0x00001c0401007387 */ /* 0x0007e40000100800 */
.L_x_2772:
[----:B------:R-:W-:Y:S05]  /*265c0*/  BSYNC B7 ;  /* 0x0000000000077941 */ /* 0x000fea0003800000 */
.L_x_2770:
[----:B0-----:R-:W5:Y:S02]  /*265d0*/  LDL R10, [R1+0x10] ;  /* 0x00001000010a7983 */ /* 0x001f640000100800 */
[----:B-----5:R-:W-:-:S13]  /*265e0*/  LOP3.LUT P0, RZ, R10, 0x10, RZ, 0xc0, !PT ;  /* 0x000000100aff7812 */ /* 0x020fda000780c0ff */
[----:B------:R-:W-:Y:S05]  /*265f0*/  @!P0 BRA `(.L_x_2859) ;  /* 0x00000000002c8947 */ /* 0x000fea0003800000 */
[----:B------:R-:W-:Y:S05]  /*26600*/  WARPSYNC.ALL ;  /* 0x0000000000007948 */ /* 0x000fea0003800000 */
[----:B------:R-:W0:Y:S08]  /*26610*/  S2UR UR5, SR_CgaCtaId ;  /* 0x00000000000579c3 */ /* 0x000e300000008800 */
[----:B------:R-:W-:Y:S06]  /*26620*/  BAR.SYNC.DEFER_BLOCKING 0x5, 0x180 ;  /* 0x0146000000007b1d */ /* 0x000fec0000010000 */
[----:B------:R-:W-:-:S02]  /*26630*/  UMOV UR4, 0x400 ;  /* 0x0000040000047882 */ /* 0x000fc40000000000 */
[----:B0-----:R-:W-:-:S06]  /*26640*/  ULEA UR4, UR5, UR4, 0x18 ;  /* 0x0000000405047291 */ /* 0x001fcc000f8ec03f */
[----:B------:R-:W-:-:S05]  /*26650*/  MOV R18, UR4 ;  /* 0x0000000400127c02 */ /* 0x000fca0008000f00 */
[----:B-123--:R-:W0:Y:S04]  /*26660*/  LDS.128 R4, [R18+0x348d0] ;  /* 0x0348d00012047984 */ /* 0x00ee280000000c00 */
[----:B0-----:R1:W-:Y:S04]  /*26670*/  STL.64 [R1], R4 ;  /* 0x0000000401007387 */ /* 0x0013e80000100a00 */
[----:B------:R1:W-:Y:S01]  /*26680*/  STL.64 [R1+0x8], R6 ;  /* 0x0000080601007387 */ /* 0x0003e20000100a00 */
[----:B------:R-:W-:Y:S06]  /*26690*/  BAR.ARV 0x4, 0x180 ;  /* 0x0106000000007b1d */ /* 0x000fec0000002000 */
[----:B------:R-:W-:Y:S05]  /*266a0*/  BRA `(.L_x_2860) ;  /* 0x0000001000307947 */ /* 0x000fea0003800000 */
.L_x_2859:
[----:B------:R-:W5:Y:S01]  /*266b0*/  LDL R16, [R1+0x2c] ;  /* 0x00002c0001107983 */ /* 0x000f620000100800 */
[----:B------:R-:W-:Y:S01]  /*266c0*/  UMOV UR4, 0xffffffff ;  /* 0xffffffff00047882 */ /* 0x000fe20000000000 */
[----:B-----5:R-:W-:Y:S02]  /*266d0*/  ISETP.NE.AND P5, PT, R16, 0x1f, PT ;  /* 0x0000001f1000780c */ /* 0x020fe40003fa5270 */
[----:B------:R-:W-:Y:S11]  /*266e0*/  BRA.DIV UR4, `(.L_x_2861) ;  /* 0x0000003204907947 */ /* 0x000ff6000b800000 */
[----:B------:R-:W4:Y:S01]  /*266f0*/  LDL R3, [R1+0xc] ;  /* 0x00000c0001037983 */ /* 0x000f220000100800 */
[----:B------:R-:W-:-:S03]  /*26700*/  ULDC UR4, c[0x0][0xc3c] ;  /* 0x00030f0000047ab9 */ /* 0x000fc60000000800 */
[----:B------:R-:W5:Y:S01]  /*26710*/  LDL.LU R2, [R1] ;  /* 0x0000000001027983 */ /* 0x000f620000300800 */
[----:B------:R-:W-:Y:S01]  /*26720*/  LOP3.LUT P4, RZ, R10, 0x1, RZ, 0xc0, !PT ;  /* 0x000000010aff7812 */ /* 0x000fe2000788c0ff */
[----:B----4-:R-:W-:Y:S02]  /*26730*/  IMAD.IADD R0, R3, 0x1, R16 ;  /* 0x0000000103007824 */ /* 0x010fe400078e0210 */
[----:B-----5:R-:W-:-:S03]  /*26740*/  IMAD.MOV.U32 R10, RZ, RZ, R2 ;  /* 0x000000ffff0a7224 */ /* 0x020fc600078e0002 */
[----:B------:R-:W-:-:S13]  /*26750*/  ISETP.GE.OR P0, PT, R0, UR4, !P5 ;  /* 0x0000000400007c0c */ /* 0x000fda000ef06670 */
[----:B------:R-:W0:Y:S08]  /*26760*/  @!P0 LDC.64 R2, c[0x0][0xc80] ;  /* 0x00032000ff028b82 */ /* 0x000e300000000a00 */
[----:B-1----:R-:W1:Y:S01]  /*26770*/  @!P0 LDC.64 R6, c[0x0][0xc78] ;  /* 0x00031e00ff068b82 */ /* 0x002e620000000a00 */
[----:B0-----:R-:W-:-:S05]  /*26780*/  @!P0 IMAD.WIDE R2, R0, 0x4, R2 ;  /* 0x0000000400028825 */ /* 0x001fca00078e0202 */
[----:B------:R1:W4:Y:S02]  /*26790*/  @!P0 LDG.E R8, desc[UR60][R2.64] ;  /* 0x0000003c02088981 */ /* 0x000324000c1e1900 */
[----:B-1----:R-:W-:-:S06]  /*267a0*/  @!P0 IMAD.WIDE R2, R0, 0x4, R6 ;  /* 0x0000000400028825 */ /* 0x002fcc00078e0206 */
[----:B------:R-:W5:Y:S01]  /*267b0*/  @!P0 LDG.E R2, desc[UR60][R2.64] ;  /* 0x0000003c02028981 */ /* 0x000f62000c1e1900 */
[----:B------:R-:W-:Y:S01]  /*267c0*/  IMAD.MOV.U32 R6, RZ, RZ, RZ ;  /* 0x000000ffff067224 */ /* 0x000fe200078e00ff */
[----:B---3--:R-:W-:Y:S02]  /*267d0*/  MOV R4, RZ ;  /* 0x000000ff00047202 */ /* 0x008fe40000000f00 */
[C---:B------:R-:W-:Y:S01]  /*267e0*/  ISETP.GE.U32.AND P1, PT, R16.reuse, 0x4, PT ;  /* 0x000000041000780c */ /* 0x040fe20003f26070 */
[----:B--2---:R-:W-:Y:S01]  /*267f0*/  SHFL.IDX PT, R5, R10, RZ, 0x1f ;  /* 0x00001fff0a057589 */ /* 0x004fe200000e0000 */
[C---:B------:R-:W-:Y:S02]  /*26800*/  ISETP.GE.U32.AND P2, PT, R16.reuse, 0x8, PT ;  /* 0x000000081000780c */ /* 0x040fe40003f46070 */
[----:B------:R-:W-:Y:S01]  /*26810*/  ISETP.GE.U32.AND P3, PT, R16, 0x10, PT ;  /* 0x000000101000780c */ /* 0x000fe20003f66070 */
[----:B------:R-:W-:Y:S01]  /*26820*/  SHFL.IDX PT, R0, R10, 0x1, 0x1f ;  /* 0x00201f000a007f89 */ /* 0x000fe200000e0000 */
[----:B----4-:R-:W-:Y:S01]  /*26830*/  @!P0 IMAD.MOV.U32 R4, RZ, RZ, R8 ;  /* 0x000000ffff048224 */ /* 0x010fe200078e0008 */
[----:B------:R-:W-:-:S02]  /*26840*/  MOV R8, RZ ;  /* 0x000000ff00087202 */ /* 0x000fc40000000f00 */
[----:B-----5:R-:W-:Y:S02]  /*26850*/  @!P0 MOV R6, R2 ;  /* 0x0000000200068202 */ /* 0x020fe40000000f00 */
        /* <DEDUP_REMOVED lines=17> */
[----:B------:R0:W1:Y:S02]  /*26970*/  SHFL.IDX PT, R9, R7, 0x1f, 0x1f ;  /* 0x03e01f0007097f89 */ /* 0x00006400000e0000 */
.L_x_2964:
[----:B------:R-:W-:Y:S02]  /*26980*/  ULDC UR4, c[0x0][0xc38] ;  /* 0x00030e0000047ab9 */ /* 0x000fe40000000800 */
[----:B------:R-:W-:-:S04]  /*26990*/  IMAD.U32 R2, RZ, RZ, UR4 ;  /* 0x00000004ff027e24 */ /* 0x000fc8000f8e00ff */
[----:B-1----:R-:W-:-:S04]  /*269a0*/  IMAD R9, R9, R2, RZ ;  /* 0x0000000209097224 */ /* 0x002fc800078e02ff */
[----:B------:R-:W-:-:S05]  /*269b0*/  IMAD.IADD R0, R0, 0x1, R9 ;  /* 0x0000000100007824 */ /* 0x000fca00078e0209 */
[----:B------:R-:W-:-:S13]  /*269c0*/  ISETP.GT.AND P4, PT, R0, R5, PT ;  /* 0x000000050000720c */ /* 0x000fda0003f84270 */
[----:B------:R-:W-:Y:S05]  /*269d0*/  @P4 BRA `(.L_x_2862) ;  /* 0x0000000000b04947 */ /* 0x000fea0003800000 */
.L_x_2865:
[----:B------:R-:W2:Y:S01]  /*269e0*/  LDL.LU R3, [R1+0xc] ;  /* 0x00000c0001037983 */ /* 0x000ea20000300800 */
[----:B------:R-:W1:Y:S01]  /*269f0*/  LDC R2, c[0x0][0xc3c] ;  /* 0x00030f00ff027b82 */ /* 0x000e620000000800 */
[----:B--2---:R-:W-:-:S04]  /*26a00*/  IADD3 R3, R3, 0x1f, RZ ;  /* 0x0000001f03037810 */ /* 0x004fc80007ffe0ff */
[----:B-1----:R-:W-:-:S13]  /*26a10*/  ISETP.GE.AND P4, PT, R3, R2, PT ;  /* 0x000000020300720c */ /* 0x002fda0003f86270 */
[----:B------:R-:W-:Y:S05]  /*26a20*/  @P4 BRA `(.L_x_2863) ;  /* 0x0000000800ec4947 */ /* 0x000fea0003800000 */
[----:B------:R-:W2:Y:S04]  /*26a30*/  LDL R4, [R1+0x2c] ;  /* 0x00002c0001047983 */ /* 0x000ea80000100800 */
[----:B------:R1:W-:Y:S01]  /*26a40*/  STL [R1+0xc], R3 ;  /* 0x00000c0301007387 */ /* 0x0003e20000100800 */
[----:B--2---:R-:W-:Y:S02]  /*26a50*/  IMAD.IADD R6, R3, 0x1, R4 ;  /* 0x0000000103067824 */ /* 0x004fe400078e0204 */
[----:B------:R-:W-:-:S03]  /*26a60*/  IMAD.MOV.U32 R4, RZ, RZ, RZ ;  /* 0x000000ffff047224 */ /* 0x000fc600078e00ff */
[----:B------:R-:W-:-:S13]  /*26a70*/  ISETP.GE.OR P4, PT, R6, R2, !P5 ;  /* 0x000000020600720c */ /* 0x000fda0006f86670 */
[----:B-1----:R-:W1:Y:S02]  /*26a80*/  @!P4 LDC.64 R2, c[0x0][0xc80] ;  /* 0x00032000ff02cb82 */ /* 0x002e640000000a00 */
[----:B-1----:R-:W-:-:S05]  /*26a90*/  @!P4 IMAD.WIDE R2, R6, 0x4, R2 ;  /* 0x000000040602c825 */ /* 0x002fca00078e0202 */
[----:B------:R1:W2:Y:S02]  /*26aa0*/  @!P4 LDG.E R4, desc[UR60][R2.64] ;  /* 0x0000003c0204c981 */ /* 0x0002a4000c1e1900 */
[----:B-1----:R-:W1:Y:S02]  /*26ab0*/  @!P4 LDC.64 R2, c[0x0][0xc78] ;  /* 0x00031e00ff02cb82 */ /* 0x002e640000000a00 */
[----:B-1----:R-:W-:Y:S01]  /*26ac0*/  @!P4 IMAD.WIDE R2, R6, 0x4, R2 ;  /* 0x000000040602c825 */ /* 0x002fe200078e0202 */
[----:B------:R-:W-:-:S06]  /*26ad0*/  MOV R6, RZ ;  /* 0x000000ff00067202 */ /* 0x000fcc0000000f00 */
        /* <DEDUP_REMOVED lines=20> */
[----:B0-----:R-:W-:-:S05]  /*26c20*/  IMAD.IADD R7, R2, 0x1, R3 ;  /* 0x0000000102077824 */ /* 0x001fca00078e0203 */
[----:B------:R0:W1:Y:S02]  /*26c30*/  SHFL.IDX PT, R9, R7, 0x1f, 0x1f ;  /* 0x03e01f0007097f89 */ /* 0x00006400000e0000 */
.L_x_2972:
[----:B------:R-:W-:Y:S02]  /*26c40*/  ULDC UR4, c[0x0][0xc38] ;  /* 0x00030e0000047ab9 */ /* 0x000fe40000000800 */
[----:B------:R-:W-:-:S05]  /*26c50*/  MOV R2, UR4 ;  /* 0x0000000400027c02 */ /* 0x000fca0008000f00 */
[----:B-1----:R-:W-:-:S04]  /*26c60*/  IMAD R9, R9, R2, RZ ;  /* 0x0000000209097224 */ /* 0x002fc800078e02ff */
[----:B------:R-:W-:-:S05]  /*26c70*/  IMAD.IADD R0, R9, 0x1, R0 ;  /* 0x0000000109007824 */ /* 0x000fca00078e0200 */
[----:B------:R-:W-:-:S13]  /*26c80*/  ISETP.GT.AND P4, PT, R0, R5, PT ;  /* 0x000000050000720c */ /* 0x000fda0003f84270 */
[----:B------:R-:W-:Y:S05]  /*26c90*/  @!P4 BRA `(.L_x_2865) ;  /* 0xfffffffc0050c947 */ /* 0x000fea000383ffff */
.L_x_2862:
        /* <DEDUP_REMOVED lines=10> */
[----:B--2---:R-:W-:-:S05]  /*26d40*/  IADD3 R10, R3, R10, RZ ;  /* 0x0000000a030a7210 */ /* 0x004fca0007ffe0ff */
[----:B---34-:R1:W-:Y:S02]  /*26d50*/  STL [R1+0xc], R10 ;  /* 0x00000c0a01007387 */ /* 0x0183e40000100800 */
.L_x_2977:
[----:B------:R-:W-:-:S13]  /*26d60*/  ISETP.NE.AND P0, PT, R0, RZ, PT ;  /* 0x000000ff0000720c */ /* 0x000fda0003f05270 */
[----:B------:R-:W-:Y:S05]  /*26d70*/  @!P0 BRA `(.L_x_2867) ;  /* 0x0000000000148947 */ /* 0x000fea0003800000 */
[----:B------:R-:W-:Y:S01]  /*26d80*/  UMOV UR4, 0xffffffff ;  /* 0xffffffff00047882 */ /* 0x000fe20000000000 */
[----:B-1----:R-:W-:Y:S02]  /*26d90*/  VIADD R3, R3, 0xffffffff ;  /* 0xffffffff03037836 */ /* 0x002fe40000000000 */
[----:B------:R-:W-:Y:S05]  /*26da0*/  BRA.DIV UR4, `(.L_x_2868) ;  /* 0x0000003604887947 */ /* 0x000fea000b800000 */
[----:B------:R1:W2:Y:S02]  /*26db0*/  SHFL.IDX PT, R3, R7, R3, 0x1f ;  /* 0x00001f0307037589 */ /* 0x0002a400000e0000 */
.L_x_2980:
[----:B--2---:R-:W-:-:S07]  /*26dc0*/  IMAD.MOV.U32 R8, RZ, RZ, R3 ;  /* 0x000000ffff087224 */ /* 0x004fce00078e0003 */
.L_x_2867:
[----:B------:R-:W-:Y:S01]  /*26dd0*/  ISETP.NE.AND P0, PT, R6, 0x1, PT ;  /* 0x000000010600780c */ /* 0x000fe20003f05270 */
[----:B------:R-:W-:-:S05]  /*26de0*/  IMAD R0, R8, R2, R9 ;  /* 0x0000000208007224 */ /* 0x000fca00078e0209 */
[----:B------:R2:W-:Y:S02]  /*26df0*/  STL [R1], R0 ;  /* 0x0000000001007387 */ /* 0x0005e40000100800 */
[----:B--2---:R-:W-:-:S05]  /*26e00*/  IADD3 R0, R5, -R0, RZ ;  /* 0x8000000005007210 */ /* 0x004fca0007ffe0ff */
[----:B------:R-:W-:Y:S05]  /*26e10*/  @!P0 BRA `(.L_x_2869) ;  /* 0x0000000000e48947 */ /* 0x000fea0003800000 */
[----:B------:R-:W-:-:S04]  /*26e20*/  IABS R5, R4 ;  /* 0x0000000400057213 */ /* 0x000fc80000000000 */
[----:B------:R-:W2:Y:S08]  /*26e30*/  I2F.RP R2, R5 ;  /* 0x0000000500027306 */ /* 0x000eb00000209400 */
[----:B--2---:R-:W2:Y:S02]  /*26e40*/  MUFU.RCP R2, R2 ;  /* 0x0000000200027308 */ /* 0x004ea40000001000 */
[----:B--2---:R-:W-:-:S06]  /*26e50*/  VIADD R2, R2, 0xffffffe ;  /* 0x0ffffffe02027836 */ /* 0x004fcc0000000000 */
[----:B-1----:R-:W1:Y:S02]  /*26e60*/  F2I.FTZ.U32.TRUNC.NTZ R3, R2 ;  /* 0x0000000200037305 */ /* 0x002e64000021f000 */
[----:B-1----:R-:W-:-:S04]  /*26e70*/  IMAD.MOV R2, RZ, RZ, -R3 ;  /* 0x000000ffff027224 */ /* 0x002fc800078e0a03 */
[----:B------:R-:W-:Y:S01]  /*26e80*/  IMAD R8, R2, R5, RZ ;  /* 0x0000000502087224 */ /* 0x000fe200078e02ff */
[----:B------:R-:W-:-:S05]  /*26e90*/  MOV R2, RZ ;  /* 0x000000ff00027202 */ /* 0x000fca0000000f00 */
[----:B------:R-:W-:Y:S01]  /*26ea0*/  IMAD.HI.U32 R8, R3, R8, R2 ;  /* 0x0000000803087227 */ /* 0x000fe200078e0002 */
[----:B------:R-:W-:Y:S02]  /*26eb0*/  IABS R2, R0 ;  /* 0x0000000000027213 */ /* 0x000fe40000000000 */
[----:B------:R-:W-:-:S03]  /*26ec0*/  IABS R3, R4 ;  /* 0x0000000400037213 */ /* 0x000fc60000000000 */
[----:B------:R-:W-:-:S04]  /*26ed0*/  IMAD.HI.U32 R8, R8, R2, RZ ;  /* 0x0000000208087227 */ /* 0x000fc800078e00ff */
[----:B------:R-:W-:-:S04]  /*26ee0*/  IMAD.MOV R3, RZ, RZ, -R3 ;  /* 0x000000ffff037224 */ /* 0x000fc800078e0a03 */
[----:B------:R-:W-:-:S05]  /*26ef0*/  IMAD R2, R8, R3, R2 ;  /* 0x0000000308027224 */ /* 0x000fca00078e0202 */
[----:B------:R-:W-:-:S13]  /*26f00*/  ISETP.GT.U32.AND P2, PT, R5, R2, PT ;  /* 0x000000020500720c */ /* 0x000fda0003f44070 */
[----:B------:R-:W-:Y:S01]  /*26f10*/  @!P2 IMAD.IADD R2, R2, 0x1, -R5 ;  /* 0x000000010202a824 */ /* 0x000fe200078e0a05 */
[----:B------:R-:W-:Y:S02]  /*26f20*/  @!P2 IADD3 R8, R8, 0x1, RZ ;  /* 0x000000010808a810 */ /* 0x000fe40007ffe0ff */
[----:B------:R-:W-:Y:S02]  /*26f30*/  ISETP.NE.AND P2, PT, R4, RZ, PT ;  /* 0x000000ff0400720c */ /* 0x000fe40003f45270 */
[----:B------:R-:W-:Y:S02]  /*26f40*/  ISETP.GE.U32.AND P0, PT, R2, R5, PT ;  /* 0x000000050200720c */ /* 0x000fe40003f06070 */
[----:B------:R-:W-:-:S04]  /*26f50*/  IABS R5, R6 ;  /* 0x0000000600057213 */ /* 0x000fc80000000000 */
[----:B------:R-:W1:Y:S07]  /*26f60*/  I2F.RP R2, R5 ;  /* 0x0000000500027306 */ /* 0x000e6e0000209400 */
[----:B------:R-:W-:Y:S01]  /*26f70*/  @P0 VIADD R8, R8, 0x1 ;  /* 0x0000000108080836 */ /* 0x000fe20000000000 */
[----:B-1----:R-:W1:Y:S02]  /*26f80*/  MUFU.RCP R2, R2 ;  /* 0x0000000200027308 */ /* 0x002e640000001000 */
[----:B-1----:R-:W-:-:S06]  /*26f90*/  IADD3 R2, R2, 0xffffffe, RZ ;  /* 0x0ffffffe02027810 */ /* 0x002fcc0007ffe0ff */
[----:B------:R-:W1:Y:S02]  /*26fa0*/  F2I.FTZ.U32.TRUNC.NTZ R3, R2 ;  /* 0x0000000200037305 */ /* 0x000e64000021f000 */
[----:B-1----:R-:W-:-:S04]  /*26fb0*/  IMAD.MOV R2, RZ, RZ, -R3 ;  /* 0x000000ffff027224 */ /* 0x002fc800078e0a03 */
[----:B0-----:R-:W-:Y:S02]  /*26fc0*/  IMAD R7, R2, R5, RZ ;  /* 0x0000000502077224 */ /* 0x001fe400078e02ff */
[----:B------:R-:W-:-:S04]  /*26fd0*/  IMAD.MOV.U32 R2, RZ, RZ, RZ ;  /* 0x000000ffff027224 */ /* 0x000fc800078e00ff */
[----:B------:R-:W-:Y:S01]  /*26fe0*/  IMAD.HI.U32 R7, R3, R7, R2 ;  /* 0x0000000703077227 */ /* 0x000fe200078e0002 */
[----:B------:R-:W-:-:S03]  /*26ff0*/  LOP3.LUT R2, R0, R4, RZ, 0x3c, !PT ;  /* 0x0000000400027212 */ /* 0x000fc600078e3cff */
[----:B------:R-:W-:Y:S01]  /*27000*/  IMAD.MOV.U32 R3, RZ, RZ, R8 ;  /* 0x000000ffff037224 */ /* 0x000fe200078e0008 */
[----:B------:R-:W-:Y:S02]  /*27010*/  ISETP.GE.AND P1, PT, R2, RZ, PT ;  /* 0x000000ff0200720c */ /* 0x000fe40003f26270 */
[----:B------:R-:W-:-:S05]  /*27020*/  IABS R8, R6 ;  /* 0x0000000600087213 */ /* 0x000fca0000000000 */
[----:B------:R-:W-:-:S06]  /*27030*/  IMAD.MOV R8, RZ, RZ, -R8 ;  /* 0x000000ffff087224 */ /* 0x000fcc00078e0a08 */
        /* <DEDUP_REMOVED lines=10> */
[----:B------:R-:W-:-:S05]  /*270e0*/  IADD3 R2, -R3, RZ, RZ ;  /* 0x000000ff03027210 */ /* 0x000fca0007ffe1ff */
[----:B------:R-:W-:Y:S01]  /*270f0*/  IMAD R0, R4, R2, R0 ;  /* 0x0000000204007224 */ /* 0x000fe200078e0200 */
[----:B------:R-:W-:-:S04]  /*27100*/  LOP3.LUT R2, R3, R6, RZ, 0x3c, !PT ;  /* 0x0000000603027212 */ /* 0x000fc800078e3cff */
[----:B------:R-:W-:Y:S01]  /*27110*/  ISETP.GE.AND P1, PT, R2, RZ, PT ;  /* 0x000000ff0200720c */ /* 0x000fe20003f26270 */
[----:B------:R-:W-:-:S12]  /*27120*/  @P0 VIADD R7, R7, 0x1 ;  /* 0x0000000107070836 */ /* 0x000fd80000000000 */
[----:B------:R-:W-:Y:S02]  /*27130*/  @!P1 IADD3 R7, -R7, RZ, RZ ;  /* 0x000000ff07079210 */ /* 0x000fe40007ffe1ff */
[----:B------:R-:W-:-:S05]  /*27140*/  @!P2 LOP3.LUT R7, RZ, R6, RZ, 0x33, !PT ;  /* 0x00000006ff07a212 */ /* 0x000fca00078e33ff */
[----:B------:R-:W-:-:S04]  /*27150*/  IMAD.MOV R2, RZ, RZ, -R7 ;  /* 0x000000ffff027224 */ /* 0x000fc800078e0a07 */
[C---:B------:R-:W-:Y:S02]  /*27160*/  IMAD R2, R6.reuse, R2, R3 ;  /* 0x0000000206027224 */ /* 0x040fe400078e0203 */
[----:B------:R-:W-:-:S05]  /*27170*/  IMAD R6, R6, 0x1000000, R7 ;  /* 0x0100000006067824 */ /* 0x000fca00078e0207 */
[----:B------:R-:W-:-:S05]  /*27180*/  LEA R2, R2, R6, 0x10 ;  /* 0x0000000602027211 */ /* 0x000fca00078e80ff */
[----:B------:R0:W-:Y:S01]  /*27190*/  STL [R1+0x8], R2 ;  /* 0x0000080201007387 */ /* 0x0001e20000100800 */
[----:B------:R-:W-:Y:S05]  /*271a0*/  BRA `(.L_x_2870) ;  /* 0x0000000000fc7947 */ /* 0x000fea0003800000 */
.L_x_2869:
        /* <DEDUP_REMOVED lines=30> */
[----:B------:R-:W-:-:S03]  /*27390*/  IMAD.MOV R6, RZ, RZ, -R6 ;  /* 0x000000ffff067224 */ /* 0x000fc600078e0a06 */
[----:B------:R-:W-:Y:S01]  /*273a0*/  IADD3 R8, -R7, RZ, RZ ;  /* 0x000000ff07087210 */ /* 0x000fe20007ffe1ff */
[----:B------:R-:W-:-:S03]  /*273b0*/  IMAD R6, R5, R6, R0 ;  /* 0x0000000605067224 */ /* 0x000fc600078e0200 */
[----:B------:R-:W-:-:S04]  /*273c0*/  VIADDMNMX R8, R8, R2, R3, PT ;  /* 0x0000000208087246 */ /* 0x000fc80003800103 */
[----:B------:R-:W-:-:S04]  /*273d0*/  IABS R9, R8 ;  /* 0x0000000800097213 */ /* 0x000fc80000000000 */
[----:B------:R-:W0:Y:S08]  /*273e0*/  I2F.RP R2, R9 ;  /* 0x0000000900027306 */ /* 0x000e300000209400 */
[----:B0-----:R-:W0:Y:S02]  /*273f0*/  MUFU.RCP R2, R2 ;  /* 0x0000000200027308 */ /* 0x001e240000001000 */
[----:B0-----:R-:W-:-:S06]  /*27400*/  VIADD R2, R2, 0xffffffe ;  /* 0x0ffffffe02027836 */ /* 0x001fcc0000000000 */
[----:B------:R0:W1:Y:S02]  /*27410*/  F2I.FTZ.U32.TRUNC.NTZ R3, R2 ;  /* 0x0000000200037305 */ /* 0x000064000021f000 */
[----:B0-----:R-:W-:Y:S01]  /*27420*/  IMAD.MOV.U32 R2, RZ, RZ, RZ ;  /* 0x000000ffff027224 */ /* 0x001fe200078e00ff */
[----:B-1----:R-:W-:-:S05]  /*27430*/  IADD3 R0, RZ, -R3, RZ ;  /* 0x80000003ff007210 */ /* 0x002fca0007ffe0ff */
        /* <DEDUP_REMOVED lines=12> */
[----:B------:R-:W-:Y:S02]  /*27500*/  LOP3.LUT R0, R6, R8, RZ, 0x3c, !PT ;  /* 0x0000000806007212 */ /* 0x000fe400078e3cff */
[----:B------:R-:W-:Y:S02]  /*27510*/  IADD3 R6, R7, 0x1000000, R6 ;  /* 0x0100000007067810 */ /* 0x000fe40007ffe006 */
[----:B------:R-:W-:-:S07]  /*27520*/  ISETP.GE.AND P1, PT, R0, RZ, PT ;  /* 0x000000ff0000720c */ /* 0x000fce0003f26270 */
[----:B------:R-:W-:-:S05]  /*27530*/  @P0 VIADD R2, R2, 0x1 ;  /* 0x0000000102020836 */ /* 0x000fca0000000000 */
[----:B------:R-:W-:-:S05]  /*27540*/  MOV R0, R2 ;  /* 0x0000000200007202 */ /* 0x000fca0000000f00 */
[----:B------:R-:W-:Y:S01]  /*27550*/  @!P1 IMAD.MOV R0, RZ, RZ, -R0 ;  /* 0x000000ffff009224 */ /* 0x000fe200078e0a00 */
[----:B------:R-:W-:Y:S01]  /*27560*/  @!P2 LOP3.LUT R0, RZ, R8, RZ, 0x33, !PT ;  /* 0x00000008ff00a212 */ /* 0x000fe200078e33ff */
[----:B------:R-:W-:-:S04]  /*27570*/  IMAD.MOV R8, RZ, RZ, -R8 ;  /* 0x000000ffff087224 */ /* 0x000fc800078e0a08 */
[----:B------:R-:W-:-:S05]  /*27580*/  IMAD R2, R0, R8, R6 ;  /* 0x0000000800027224 */ /* 0x000fca00078e0206 */
[----:B------:R1:W-:Y:S02]  /*27590*/  STL [R1+0x8], R2 ;  /* 0x0000080201007387 */ /* 0x0003e40000100800 */
.L_x_2870:
[----:B------:R-:W-:-:S04]  /*275a0*/  LOP3.LUT R0, RZ, R0, RZ, 0x33, !PT ;  /* 0x00000000ff007212 */ /* 0x000fc800078e33ff */
[----:B------:R-:W-:-:S05]  /*275b0*/  IADD3 R0, R4, R0, RZ ;  /* 0x0000000004007210 */ /* 0x000fca0007ffe0ff */
[----:B------:R2:W-:Y:S01]  /*275c0*/  STL [R1+0x4], R0 ;  /* 0x0000040001007387 */ /* 0x0005e20000100800 */
[----:B------:R-:W-:Y:S05]  /*275d0*/  BRA `(.L_x_2871) ;  /* 0x0000000000287947 */ /* 0x000fea0003800000 */
.L_x_2863:
        /* <DEDUP_REMOVED lines=10> */
.L_x_2871:
[----:B-12---:R-:W2:Y:S04]  /*27680*/  LDL R0, [R1+0x2c] ;  /* 0x00002c0001007983 */ /* 0x006ea80000100800 */
[----:B0-----:R-:W3:Y:S04]  /*27690*/  LDL R2, [R1+0xc] ;  /* 0x00000c0001027983 */ /* 0x001ee80000100800 */
        /* <DEDUP_REMOVED lines=13> */
.L_x_2860:
[----:B----4-:R-:W2:Y:S01]  /*27770*/  LDL R0, [R1+0xc] ;  /* 0x00000c0001007983 */ /* 0x010ea20000100800 */
[----:B------:R-:W-:Y:S02]  /*27780*/  ULDC UR4, c[0x0][0xc3c] ;  /* 0x00030f0000047ab9 */ /* 0x000fe40000000800 */
[----:B--2---:R-:W-:-:S13]  /*27790*/  ISETP.GE.AND P0, PT, R0, UR4, PT ;  /* 0x0000000400007c0c */ /* 0x004fda000bf06270 */
[----:B------:R-:W-:Y:S05]  /*277a0*/  @!P0 BRA `(.L_x_2872) ;  /* 0xffffff8c00008947 */ /* 0x000fea000383ffff */
[----:B------:R-:W-:Y:S05]  /*277b0*/  BSYNC B8 ;  /* 0x0000000000087941 */ /* 0x000fea0003800000 */
.L_x_2724:
        /* <DEDUP_REMOVED lines=12> */
.L_x_2981:
[----:B------:R-:W-:Y:S05]  /*27880*/  BSYNC B0 ;  /* 0x0000000000007941 */ /* 0x000fea0003800000 */
.L_x_2873:
[----:B------:R-:W-:-:S03]  /*27890*/  UMOV UR4, 0xffffffff ;  /* 0xffffffff00047882 */ /* 0x000fc60000000000 */
[----:B------:R-:W-:Y:S05]  /*278a0*/  BRA.DIV UR4, `(.L_x_2875) ;  /* 0x0000002e04087947 */ /* 0x000fea000b800000 */
[----:B------:R-:W1:Y:S02]  /*278b0*/  S2R R2, SR_TID.X ;  /* 0x0000000000027919 */ /* 0x000e640000002100 */
[----:B-1----:R-:W-:-:S04]  /*278c0*/  SHF.R.U32.HI R2, RZ, 0x5, R2 ;  /* 0x00000005ff027819 */ /* 0x002fc80000011602 */
[----:B------:R-:W-:-:S05]  /*278d0*/  LOP3.LUT R2, R2, 0x3, RZ, 0xc0, !PT ;  /* 0x0000000302027812 */ /* 0x000fca00078ec0ff */
[----:B------:R1:W2:Y:S02]  /*278e0*/  SHFL.IDX PT, R14, R2, RZ, 0x1f ;  /* 0x00001fff020e7589 */ /* 0x0002a400000e0000 */
.L_x_2984:
[----:B--2---:R-:W-:-:S13]  /*278f0*/  ISETP.NE.AND P0, PT, R14, RZ, PT ;  /* 0x000000ff0e00720c */ /* 0x004fda0003f05270 */
[----:B------:R-:W-:Y:S05]  /*27900*/  @P0 BRA `(.L_x_2483) ;  /* 0x0000000000940947 */ /* 0x000fea0003800000 */
[----:B------:R-:W-:-:S03]  /*27910*/  UMOV UR4, 0xffffffff ;  /* 0xffffffff00047882 */ /* 0x000fc60000000000 */
[----:B------:R-:W-:Y:S05]  /*27920*/  BRA.DIV UR4, `(.L_x_2876) ;  /* 0x0000002e041c7947 */ /* 0x000fea000b800000 */
[----:B------:R-:W-:-:S13]  /*27930*/  ELECT P6, URZ, PT ;  /* 0x00000000003f782f */ /* 0x000fda00038c0000 */
.L_x_2987:
        /* <DEDUP_REMOVED lines=8> */
.L_x_2877:
        /* <DEDUP_REMOVED lines=13> */
.L_x_2988:
[----:B------:R-:W1:Y:S02]  /*27a90*/  SYNCS.PHASECHK.TRANS64.TRYWAIT P0, [R7+URZ], R2 ;  /* 0x00000002070075a7 */ /* 0x000e64000800017f */
[----:B-1----:R-:W-:Y:S05]  /*27aa0*/  @!P0 BRA `(.L_x_2879) ;  /* 0x0000002800f08947 */ /* 0x002fea0003800000 */
.L_x_2989:
[----:B------:R-:W-:Y:S05]  /*27ab0*/  @!P2 BRA `(.L_x_2880) ;  /* 0x000000000004a947 */ /* 0x000fea0003800000 */
[----:B------:R-:W-:Y:S01]  /*27ac0*/  BPT.TRAP 0x1 ;  /* 0x000000040000795c */ /* 0x000fe20000300000 */
.L_x_2880:
[----:B------:R-:W-:-:S04]  /*27ad0*/  VIADD R0, R0, 0x34860 ;  /* 0x0003486000007836 */ /* 0x000fc80000000000 */
[----:B------:R-:W-:-:S04]  /*27ae0*/  IMAD R4, R19, 0x8, R0 ;  /* 0x0000000813047824 */ /* 0x000fc800078e0200 */
[----:B------:R-:W2:Y:S02]  /*27af0*/  SYNCS.PHASECHK.TRANS64.TRYWAIT P0, [R4+URZ], R5 ;  /* 0x00000005040075a7 */ /* 0x000ea4000800017f */
[----:B--2---:R-:W-:Y:S05]  /*27b00*/  @!P0 BRA `(.L_x_2881) ;  /* 0x0000002800ec8947 */ /* 0x004fea0003800000 */
.L_x_2990:
[----:B------:R-:W-:-:S07]  /*27b10*/  LEA R3, R3, R0, 0x3 ;  /* 0x0000000003037211 */ /* 0x000fce00078e18ff */
.L_x_2882:
[----:B---3--:R3:W4:Y:S02]  /*27b20*/  SYNCS.PHASECHK.TRANS64.TRYWAIT P0, [R3+URZ], R2 ;  /* 0x00000002030075a7 */ /* 0x008724000800017f */
[----:B----4-:R-:W-:Y:S05]  /*27b30*/  @!P0 NANOSLEEP.SYNCS 0x989680 ;  /* 0x009896800000895d */ /* 0x010fea0003900000 */
[----:B------:R-:W4:Y:S02]  /*27b40*/  @!P0 SYNCS.PHASECHK.TRANS64 P0, [R3+URZ], R2 ;  /* 0x00000002030085a7 */ /* 0x000f24000800007f */
[----:B----4-:R-:W-:Y:S05]  /*27b50*/  @!P0 BRA `(.L_x_2882) ;  /* 0xfffffffc00f08947 */ /* 0x010fea000383ffff */
.L_x_2483:
[----:B------:R-:W-:Y:S05]  /*27b60*/  BSYNC B9 ;  /* 0x0000000000097941 */ /* 0x000fea0003800000 */
.L_x_2480:
[----:B------:R-:W-:Y:S05]  /*27b70*/  EXIT ;  /* 0x000000000000794d */ /* 0x000fea0003800000 */
.L_x_2503:
[----:B0-----:R0:W1:Y:S02]  /*27b80*/  SYNCS.PHASECHK.TRANS64.TRYWAIT P5, [R3+URZ+0x34890], R0 ;  /* 0x03489000030075a7 */ /* 0x00106400080a017f */
[----:B-1----:R-:W-:Y:S05]  /*27b90*/  @!P5 NANOSLEEP.SYNCS 0x989680 ;  /* 0x009896800000d95d */ /* 0x002fea0003900000 */
[----:B------:R-:W1:Y:S02]  /*27ba0*/  @!P5 SYNCS.PHASECHK.TRANS64 P5, [R3+URZ+0x34890], R0 ;  /* 0x034890000300d5a7 */ /* 0x000e6400080a007f */
[----:B-1----:R-:W-:Y:S05]  /*27bb0*/  @!P5 BRA `(.L_x_2503) ;  /* 0xfffffffc00f0d947 */ /* 0x002fea000383ffff */
[----:B------:R-:W-:Y:S05]  /*27bc0*/  BRA `(.L_x_2883) ;  /* 0xfffffdc000287947 */ /* 0x000fea000383ffff */
.L_x_2557:
[----:B-1----:R1:W2:Y:S02]  /*27bd0*/  SYNCS.PHASECHK.TRANS64.TRYWAIT P5, [R3+URZ+0x34890], R0 ;  /* 0x03489000030075a7 */ /* 0x0022a400080a017f */
[----:B--2---:R-:W-:Y:S05]  /*27be0*/  @!P5 NANOSLEEP.SYNCS 0x989680 ;  /* 0x009896800000d95d */ /* 0x004fea0003900000 */
[----:B------:R-:W2:Y:S02]  /*27bf0*/  @!P5 SYNCS.PHASECHK.TRANS64 P5, [R3+URZ+0x34890], R0 ;  /* 0x034890000300d5a7 */ /* 0x000ea400080a007f */
[----:B--2---:R-:W-:Y:S05]  /*27c00*/  @!P5 BRA `(.L_x_2557) ;  /* 0xfffffffc00f0d947 */ /* 0x004fea000383ffff */
[----:B------:R-:W-:Y:S05]  /*27c10*/  BRA `(.L_x_2884) ;  /* 0xfffffdf000fc7947 */ /* 0x000fea000383ffff */
.L_x_2582:
[----:B-1----:R1:W2:Y:S02]  /*27c20*/  SYNCS.PHASECHK.TRANS64.TRYWAIT P4, [R3+URZ+0x34890], R0 ;  /* 0x03489000030075a7 */ /* 0x0022a4000808017f */
[----:B--2---:R-:W-:Y:S05]  /*27c30*/  @!P4 NANOSLEEP.SYNCS 0x989680 ;  /* 0x009896800000c95d */ /* 0x004fea0003900000 */
[----:B------:R-:W2:Y:S02]  /*27c40*/  @!P4 SYNCS.PHASECHK.TRANS64 P4, [R3+URZ+0x34890], R0 ;  /* 0x034890000300c5a7 */ /* 0x000ea4000808007f */
[----:B--2---:R-:W-:Y:S05]  /*27c50*/  @!P4 BRA `(.L_x_2582) ;  /* 0xfffffffc00f0c947 */ /* 0x004fea000383ffff */
[----:B------:R-:W-:Y:S05]  /*27c60*/  BRA `(.L_x_2885) ;  /* 0xfffffe2400307947 */ /* 0x000fea000383ffff */
.L_x_2588:
[----:B0-----:R0:W1:Y:S02]  /*27c70*/  SYNCS.PHASECHK.TRANS64.TRYWAIT P4, [R3+URZ+0x348b0], R0 ;  /* 0x0348b000030075a7 */ /* 0x001064000808017f */
[----:B-1----:R-:W-:Y:S05]  /*27c80*/  @!P4 NANOSLEEP.SYNCS 0x989680 ;  /* 0x009896800000c95d */ /* 0x002fea0003900000 */
[----:B------:R-:W1:Y:S02]  /*27c90*/  @!P4 SYNCS.PHASECHK.TRANS64 P4, [R3+URZ+0x348b0], R0 ;  /* 0x0348b0000300c5a7 */ /* 0x000e64000808007f */
[----:B-1----:R-:W-:Y:S05]  /*27ca0*/  @!P4 BRA `(.L_x_2588) ;  /* 0xfffffffc00f0c947 */ /* 0x002fea000383ffff */
[----:B------:R-:W-:Y:S05]  /*27cb0*/  BRA `(.L_x_2886) ;  /* 0xfffffe2800307947 */ /* 0x000fea000383ffff */
.L_x_2608:
        /* <DEDUP_REMOVED lines=8> */
.L_x_2888:
[----:B------:R-:W-:Y:S05]  /*27d40*/  BSYNC B1 ;  /* 0x0000000000017941 */ /* 0x000fea0003800000 */
.L_x_2887:
        /* <DEDUP_REMOVED lines=8> */
.L_x_2889:
[----:B------:R-:W-:Y:S02]  /*27dd0*/  IMAD.MOV.U32 R13, RZ, RZ, R63 ;  /* 0x000000ffff0d7224 */ /* 0x000fe400078e003f */
[----:B------:R-:W-:-:S07]  /*27de0*/  IMAD.MOV.U32 R6, RZ, RZ, R14 ;  /* 0x000000ffff067224 */ /* 0x000fce00078e000e */
[----:B------:R-:W-:Y:S05]  /*27df0*/  WARPSYNC.COLLECTIVE R15, `(.L_x_2890) ;  /* 0x000000000f087348 */ /* 0x000fea0003c00000 */
[----:B------:R0:W1:Y:S02]  /*27e00*/  SHFL.IDX P6, R14, R13, R12, R11 ;  /* 0x0000000c0d0e7389 */ /* 0x00006400000c000b */
[----:B01----:R-:W-:Y:S01]  /*27e10*/  ENDCOLLECTIVE ;  /* 0x000000000000791b */ /* 0x003fe20003800000 */
.L_x_2890:
[----:B------:R-:W-:Y:S01]  /*27e20*/  IMAD.MOV.U32 R13, RZ, RZ, R3 ;  /* 0x000000ffff0d7224 */ /* 0x000fe200078e0003 */
[----:B------:R-:W-:-:S07]  /*27e30*/  MOV R9, R14 ;  /* 0x0000000e00097202 */ /* 0x000fce0000000f00 */
[----:B------:R-:W-:Y:S05]  /*27e40*/  WARPSYNC.COLLECTIVE R15, `(.L_x_2891) ;  /* 0x000000000f087348 */ /* 0x000fea0003c00000 */
[----:B------:R0:W1:Y:S02]  /*27e50*/  SHFL.IDX P6, R14, R13, R12, R11 ;  /* 0x0000000c0d0e7389 */ /* 0x00006400000c000b */
[----:B01----:R-:W-:Y:S01]  /*27e60*/  ENDCOLLECTIVE ;  /* 0x000000000000791b */ /* 0x003fe20003800000 */
.L_x_2891:
[----:B------:R-:W-:Y:S01]  /*27e70*/  IMAD.MOV.U32 R8, RZ, RZ, R14 ;  /* 0x000000ffff087224 */ /* 0x000fe200078e000e */
[----:B------:R-:W-:Y:S06]  /*27e80*/  BRA `(.L_x_2892) ;  /* 0xfffffe3800307947 */ /* 0x000fec000383ffff */
.L_x_2611:
[----:B------:R-:W-:Y:S01]  /*27e90*/  BSSY B1, `(.L_x_2893) ;  /* 0x0000008000017945 */ /* 0x000fe20003800000 */
[----:B------:R-:W-:Y:S01]  /*27ea0*/  MOV R13, R0 ;  /* 0x00000000000d7202 */ /* 0x000fe20000000f00 */
[----:B------:R-:W-:Y:S01]  /*27eb0*/  IMAD.MOV.U32 R12, RZ, RZ, 0x1 ;  /* 0x00000001ff0c7424 */ /* 0x000fe200078e00ff */
[----:B------:R-:W-:Y:S01]  /*27ec0*/  MOV R15, 0xffffffff ;  /* 0xffffffff000f7802 */ /* 0x000fe20000000f00 */
[----:B------:R-:W-:-:S07]  /*27ed0*/  IMAD.MOV.U32 R11, RZ, RZ, 0x1c1f ;  /* 0x00001c1fff0b7424 */ /* 0x000fce00078e00ff */
[----:B0--34-:R-:W-:Y:S05]  /*27ee0*/  WARPSYNC.COLLECTIVE R15, `(.L_x_2894) ;  /* 0x000000000f087348 */ /* 0x019fea0003c00000 */
[----:B------:R1:W2:Y:S02]  /*27ef0*/  SHFL.IDX P6, R14, R13, R12, R11 ;  /* 0x0000000c0d0e7389 */ /* 0x0002a400000c000b */
[----:B01234-:R-:W-:Y:S01]  /*27f00*/  ENDCOLLECTIVE ;  /* 0x000000000000791b */ /* 0x01ffe20003800000 */
.L_x_2894:
[----:B------:R-:W-:Y:S05]  /*27f10*/  BSYNC B1 ;  /* 0x0000000000017941 */ /* 0x000fea0003800000 */
.L_x_2893:
[----:B------:R-:W-:Y:S01]  /*27f20*/  IMAD.MOV.U32 R13, RZ, RZ, R65 ;  /* 0x000000ffff0d7224 */ /* 0x000fe200078e0041 */
[----:B------:R-:W-:Y:S01]  /*27f30*/  MOV R12, 0x1 ;  /* 0x00000001000c7802 */ /* 0x000fe20000000f00 */
[----:B------:R-:W-:Y:S02]  /*27f40*/  IMAD.MOV.U32 R11, RZ, RZ, 0x1c1f ;  /* 0x00001c1fff0b7424 */ /* 0x000fe400078e00ff */
[----:B------:R-:W-:Y:S02]  /*27f50*/  IMAD.MOV.U32 R15, RZ, RZ, -0x1 ;  /* 0xffffffffff0f7424 */ /* 0x000fe400078e00ff */
[----:B------:R-:W-:-:S07]  /*27f60*/  IMAD.MOV.U32 R0, RZ, RZ, R14 ;  /* 0x000000ffff007224 */ /* 0x000fce00078e000e */
[----:B------:R-:W-:Y:S05]  /*27f70*/  WARPSYNC.COLLECTIVE R15, `(.L_x_2895) ;  /* 0x000000000f087348 */ /* 0x000fea0003c00000 */
[----:B------:R0:W1:Y:S02]  /*27f80*/  SHFL.IDX P6, R14, R13, R12, R11 ;  /* 0x0000000c0d0e7389 */ /* 0x00006400000c000b */
[----:B01----:R-:W-:Y:S01]  /*27f90*/  ENDCOLLECTIVE ;  /* 0x000000000000791b */ /* 0x003fe20003800000 */
.L_x_2895:
[----:B------:R-:W-:Y:S01]  /*27fa0*/  IMAD.MOV.U32 R13, RZ, RZ, R63 ;  /* 0x000000ffff0d7224 */ /* 0x000fe200078e003f */
[----:B------:R-:W-:-:S07]  /*27fb0*/  MOV R65, R14 ;  /* 0x0000000e00417202 */ /* 0x000fce0000000f00 */
[----:B------:R-:W-:Y:S05]  /*27fc0*/  WARPSYNC.COLLECTIVE R15, `(.L_x_2896) ;  /* 0x000000000f087348 */ /* 0x000fea0003c00000 */
[----:B------:R0:W1:Y:S02]  /*27fd0*/  SHFL.IDX P6, R14, R13, R12, R11 ;  /* 0x0000000c0d0e7389 */ /* 0x00006400000c000b */
[----:B01----:R-:W-:Y:S01]  /*27fe0*/  ENDCOLLECTIVE ;  /* 0x000000000000791b */ /* 0x003fe20003800000 */
.L_x_2896:
[----:B------:R-:W-:Y:S01]  /*27ff0*/  MOV R13, R3 ;  /* 0x00000003000d7202 */ /* 0x000fe20000000f00 */
[----:B------:R-:W-:-:S07]  /*28000*/  IMAD.MOV.U32 R63, RZ, RZ, R14 ;  /* 0x000000ffff3f7224 */ /* 0x000fce00078e000e */
[----:B------:R-:W-:Y:S05]  /*28010*/  WARPSYNC.COLLECTIVE R15, `(.L_x_2897) ;  /* 0x000000000f087348 */ /* 0x000fea0003c00000 */
[----:B------:R0:W1:Y:S02]  /*28020*/  SHFL.IDX P6, R14, R13, R12, R11 ;  /* 0x0000000c0d0e7389 */ /* 0x00006400000c000b */
[----:B01----:R-:W-:Y:S01]  /*28030*/  ENDCOLLECTIVE ;  /* 0x000000000000791b */ /* 0x003fe20003800000 */
.L_x_2897:
[----:B------:R-:W-:Y:S01]  /*28040*/  IMAD.MOV.U32 R62, RZ, RZ, R14 ;  /* 0x000000ffff3e7224 */ /* 0x000fe200078e000e */
[----:B------:R-:W-:Y:S06]  /*28050*/  BRA `(.L_x_2898) ;  /* 0xfffffe3c00bc7947 */ /* 0x000fec000383ffff */
.L_x_2615:
[----:B0-----:R0:W1:Y:S02]  /*28060*/  SYNCS.PHASECHK.TRANS64.TRYWAIT P0, [R2+URZ+0x34800], R5 ;  /* 0x03480005020075a7 */ /* 0x001064000800017f */
[----:B-1----:R-:W-:Y:S05]  /*28070*/  @!P0 NANOSLEEP.SYNCS 0x989680 ;  /* 0x009896800000895d */ /* 0x002fea0003900000 */
[----:B------:R-:W1:Y:S02]  /*28080*/  @!P0 SYNCS.PHASECHK.TRANS64 P0, [R2+URZ+0x34800], R5 ;  /* 0x03480005020085a7 */ /* 0x000e64000800007f */
[----:B-1----:R-:W-:Y:S05]  /*28090*/  @!P0 BRA `(.L_x_2615) ;  /* 0xfffffffc00f08947 */ /* 0x002fea000383ffff */
[----:B------:R-:W-:Y:S05]  /*280a0*/  BRA `(.L_x_2899) ;  /* 0xfffffe4400dc7947 */ /* 0x000fea000383ffff */
.L_x_2639:
        /* <DEDUP_REMOVED lines=8> */
.L_x_2901:
[----:B------:R-:W-:Y:S05]  /*28130*/  BSYNC B1 ;  /* 0x0000000000017941 */ /* 0x000fea0003800000 */
.L_x_2900:
[----:B------:R-:W-:Y:S01]  /*28140*/  IMAD.MOV.U32 R13, RZ, RZ, R60 ;  /* 0x000000ffff0d7224 */ /* 0x000fe200078e003c */
[----:B------:R-:W-:Y:S01]  /*28150*/  MOV R11, 0x1c1f ;  /* 0x00001c1f000b7802 */ /* 0x000fe20000000f00 */
[----:B------:R-:W-:Y:S01]  /*28160*/  IMAD.MOV.U32 R12, RZ, RZ, RZ ;  /* 0x000000ffff0c7224 */ /* 0x000fe200078e00ff */
[----:B------:R-:W-:Y:S01]  /*28170*/  MOV R3, R14 ;  /* 0x0000000e00037202 */ /* 0x000fe20000000f00 */
[----:B------:R-:W-:-:S04]  /*28180*/  IMAD.MOV.U32 R15, RZ, RZ, -0x1 ;  /* 0xffffffffff0f7424 */ /* 0x000fc800078e00ff */
[----:B------:R-:W-:-:S07]  /*28190*/  IMAD.MOV.U32 R7, RZ, RZ, R3 ;  /* 0x000000ffff077224 */ /* 0x000fce00078e0003 */
[----:B------:R-:W-:Y:S05]  /*281a0*/  WARPSYNC.COLLECTIVE R15, `(.L_x_2902) ;  /* 0x000000000f087348 */ /* 0x000fea0003c00000 */
[----:B------:R0:W1:Y:S02]  /*281b0*/  SHFL.IDX P6, R14, R13, R12, R11 ;  /* 0x0000000c0d0e7389 */ /* 0x00006400000c000b */
[----:B01----:R-:W-:Y:S01]  /*281c0*/  ENDCOLLECTIVE ;  /* 0x000000000000791b */ /* 0x003fe20003800000 */
.L_x_2902:
[----:B------:R-:W-:Y:S01]  /*281d0*/  MOV R13, R67 ;  /* 0x00000043000d7202 */ /* 0x000fe20000000f00 */
[----:B------:R-:W-:-:S07]  /*281e0*/  IMAD.MOV.U32 R0, RZ, RZ, R14 ;  /* 0x000000ffff007224 */ /* 0x000fce00078e000e */
[----:B------:R-:W-:Y:S05]  /*281f0*/  WARPSYNC.COLLECTIVE R15, `(.L_x_2903) ;  /* 0x000000000f087348 */ /* 0x000fea0003c00000 */
[----:B------:R0:W1:Y:S02]  /*28200*/  SHFL.IDX P6, R14, R13, R12, R11 ;  /* 0x0000000c0d0e7389 */ /* 0x00006400000c000b */
[----:B01----:R-:W-:Y:S01]  /*28210*/  ENDCOLLECTIVE ;  /* 0x000000000000791b */ /* 0x003fe20003800000 */
.L_x_2903:
[----:B------:R-:W-:Y:S01]  /*28220*/  MOV R6, R0 ;  /* 0x0000000000067202 */ /* 0x000fe20000000f00 */
[----:B------:R-:W-:Y:S02]  /*28230*/  IMAD.MOV.U32 R13, RZ, RZ, R66 ;  /* 0x000000ffff0d7224 */ /* 0x000fe400078e0042 */
[----:B------:R-:W-:-:S07]  /*28240*/  IMAD.MOV.U32 R4, RZ, RZ, R14 ;  /* 0x000000ffff047224 */ /* 0x000fce00078e000e */
[----:B------:R-:W-:Y:S05]  /*28250*/  WARPSYNC.COLLECTIVE R15, `(.L_x_2904) ;  /* 0x000000000f087348 */ /* 0x000fea0003c00000 */
[----:B------:R0:W1:Y:S02]  /*28260*/  SHFL.IDX P6, R14, R13, R12, R11 ;  /* 0x0000000c0d0e7389 */ /* 0x00006400000c000b */
[----:B01----:R-:W-:Y:S01]  /*28270*/  ENDCOLLECTIVE ;  /* 0x000000000000791b */ /* 0x003fe20003800000 */
.L_x_2904:
[----:B------:R-:W-:Y:S05]  /*28280*/  BRA `(.L_x_2905) ;  /* 0xfffffe6800ac7947 */ /* 0x000fea000383ffff */
.L_x_2642:
[----:B------:R-:W-:Y:S01]  /*28290*/  BSSY B1, `(.L_x_2906) ;  /* 0x0000008000017945 */ /* 0x000fe20003800000 */
[----:B------:R-:W-:Y:S01]  /*282a0*/  IMAD.MOV.U32 R13, RZ, RZ, R61 ;  /* 0x000000ffff0d7224 */ /* 0x000fe200078e003d */
[----:B------:R-:W-:Y:S01]  /*282b0*/  MOV R12, 0x1 ;  /* 0x00000001000c7802 */ /* 0x000fe20000000f00 */
[----:B------:R-:W-:Y:S02]  /*282c0*/  IMAD.MOV.U32 R11, RZ, RZ, 0x1c1f ;  /* 0x00001c1fff0b7424 */ /* 0x000fe400078e00ff */
[----:B------:R-:W-:-:S07]  /*282d0*/  IMAD.MOV.U32 R15, RZ, RZ, -0x1 ;  /* 0xffffffffff0f7424 */ /* 0x000fce00078e00ff */
[----:B------:R-:W-:Y:S05]  /*282e0*/  WARPSYNC.COLLECTIVE R15, `(.L_x_2907) ;  /* 0x000000000f087348 */ /* 0x000fea0003c00000 */
[----:B------:R0:W1:Y:S02]  /*282f0*/  SHFL.IDX P6, R14, R13, R12, R11 ;  /* 0x0000000c0d0e7389 */ /* 0x00006400000c000b */
[----:B01----:R-:W-:Y:S01]  /*28300*/  ENDCOLLECTIVE ;  /* 0x000000000000791b */ /* 0x003fe20003800000 */
.L_x_2907:
[----:B------:R-:W-:Y:S05]  /*28310*/  BSYNC B1 ;  /* 0x0000000000017941 */ /* 0x000fea0003800000 */
.L_x_2906:
[----:B------:R-:W-:Y:S01]  /*28320*/  IMAD.MOV.U32 R13, RZ, RZ, R60 ;  /* 0x000000ffff0d7224 */ /* 0x000fe200078e003c */
[----:B------:R-:W-:Y:S01]  /*28330*/  MOV R11, 0x1c1f ;  /* 0x00001c1f000b7802 */ /* 0x000fe20000000f00 */
[----:B------:R-:W-:Y:S01]  /*28340*/  IMAD.MOV.U32 R12, RZ, RZ, 0x1 ;  /* 0x00000001ff0c7424 */ /* 0x000fe200078e00ff */
[----:B------:R-:W-:Y:S01]  /*28350*/  MOV R61, R14 ;  /* 0x0000000e003d7202 */ /* 0x000fe20000000f00 */
[----:B------:R-:W-:-:S07]  /*28360*/  IMAD.MOV.U32 R15, RZ, RZ, -0x1 ;  /* 0xffffffffff0f7424 */ /* 0x000fce00078e00ff */
[----:B------:R-:W-:Y:S05]  /*28370*/  WARPSYNC.COLLECTIVE R15, `(.L_x_2908) ;  /* 0x000000000f087348 */ /* 0x000fea0003c00000 */
[----:B------:R0:W1:Y:S02]  /*28380*/  SHFL.IDX P6, R14, R13, R12, R11 ;  /* 0x0000000c0d0e7389 */ /* 0x00006400000c000b */
[----:B01----:R-:W-:Y:S01]  /*28390*/  ENDCOLLECTIVE ;  /* 0x000000000000791b */ /* 0x003fe20003800000 */
.L_x_2908:
[----:B------:R-:W-:Y:S01]  /*283a0*/  MOV R13, R67 ;  /* 0x00000043000d7202 */ /* 0x000fe20000000f00 */
[----:B------:R-:W-:-:S07]  /*283b0*/  IMAD.MOV.U32 R60, RZ, RZ, R14 ;  /* 0x000000ffff3c7224 */ /* 0x000fce00078e000e */
[----:B------:R-:W-:Y:S05]  /*283c0*/  WARPSYNC.COLLECTIVE R15, `(.L_x_2909) ;  /* 0x000000000f087348 */ /* 0x000fea0003c00000 */
[----:B------:R0:W1:Y:S02]  /*283d0*/  SHFL.IDX P6, R14, R13, R12, R11 ;  /* 0x0000000c0d0e7389 */ /* 0x00006400000c000b */
[----:B01----:R-:W-:Y:S01]  /*283e0*/  ENDCOLLECTIVE ;  /* 0x000000000000791b */ /* 0x003fe20003800000 */
.L_x_2909:
[----:B------:R-:W-:Y:S02]  /*283f0*/  IMAD.MOV.U32 R13, RZ, RZ, R66 ;  /* 0x000000ffff0d7224 */ /* 0x000fe400078e0042 */
[----:B------:R-:W-:-:S07]  /*28400*/  IMAD.MOV.U32 R67, RZ, RZ, R14 ;  /* 0x000000ffff437224 */ /* 0x000fce00078e000e */
[----:B------:R-:W-:Y:S05]  /*28410*/  WARPSYNC.COLLECTIVE R15, `(.L_x_2910) ;  /* 0x000000000f087348 */ /* 0x000fea0003c00000 */
[----:B------:R0:W1:Y:S02]  /*28420*/  SHFL.IDX P6, R14, R13, R12, R11 ;  /* 0x0000000c0d0e7389 */ /* 0x00006400000c000b */
[----:B01----:R-:W-:Y:S01]  /*28430*/  ENDCOLLECTIVE ;  /* 0x000000000000791b */ /* 0x003fe20003800000 */
.L_x_2910:
[----:B------:R-:W-:Y:S01]  /*28440*/  MOV R66, R14 ;  /* 0x0000000e00427202 */ /* 0x000fe20000000f00 */
[----:B------:R-:W-:Y:S06]  /*28450*/  BRA `(.L_x_2911) ;  /* 0xfffffe6c00b87947 */ /* 0x000fec000383ffff */
.L_x_2646:
[----:B0-----:R0:W1:Y:S02]  /*28460*/  SYNCS.PHASECHK.TRANS64.TRYWAIT P0, [R2+URZ+0x34800], R61 ;  /* 0x0348003d020075a7 */ /* 0x001064000800017f */
[----:B-1----:R-:W-:Y:S05]  /*28470*/  @!P0 NANOSLEEP.SYNCS 0x989680 ;  /* 0x009896800000895d */ /* 0x002fea0003900000 */
[----:B------:R-:W1:Y:S02]  /*28480*/  @!P0 SYNCS.PHASECHK.TRANS64 P0, [R2+URZ+0x34800], R61 ;  /* 0x0348003d020085a7 */ /* 0x000e64000800007f */
[----:B-1----:R-:W-:Y:S05]  /*28490*/  @!P0 BRA `(.L_x_2646) ;  /* 0xfffffffc00f08947 */ /* 0x002fea000383ffff */
[----:B------:R-:W-:Y:S05]  /*284a0*/  BRA `(.L_x_2912) ;  /* 0xfffffe7400187947 */ /* 0x000fea000383ffff */
.L_x_2660:
[----:B-1----:R1:W2:Y:S02]  /*284b0*/  SYNCS.PHASECHK.TRANS64.TRYWAIT P2, [R0+URZ+0x34830], R3 ;  /* 0x03483003000075a7 */ /* 0x0022a4000804017f */
[----:B--2---:R-:W-:Y:S05]  /*284c0*/  @!P2 NANOSLEEP.SYNCS 0x989680 ;  /* 0x009896800000a95d */ /* 0x004fea0003900000 */
[----:B------:R-:W2:Y:S02]  /*284d0*/  @!P2 SYNCS.PHASECHK.TRANS64 P2, [R0+URZ+0x34830], R3 ;  /* 0x034830030000a5a7 */ /* 0x000ea4000804007f */
[----:B--2---:R-:W-:Y:S05]  /*284e0*/  @!P2 BRA `(.L_x_2660) ;  /* 0xfffffffc00f0a947 */ /* 0x004fea000383ffff */
[----:B------:R-:W-:Y:S05]  /*284f0*/  BRA `(.L_x_2659) ;  /* 0xfffffe9800e47947 */ /* 0x000fea000383ffff */
.L_x_2667:
[----:B-1----:R1:W2:Y:S02]  /*28500*/  SYNCS.PHASECHK.TRANS64.TRYWAIT P3, [R13+URZ+0x34830], R8 ;  /* 0x034830080d0075a7 */ /* 0x0022a4000806017f */
[----:B--2---:R-:W-:Y:S05]  /*28510*/  @!P3 NANOSLEEP.SYNCS 0x989680 ;  /* 0x009896800000b95d */ /* 0x004fea0003900000 */
[----:B------:R-:W2:Y:S02]  /*28520*/  @!P3 SYNCS.PHASECHK.TRANS64 P3, [R13+URZ+0x34830], R8 ;  /* 0x034830080d00b5a7 */ /* 0x000ea4000806007f */
[----:B--2---:R-:W-:Y:S05]  /*28530*/  @!P3 BRA `(.L_x_2667) ;  /* 0xfffffffc00f0b947 */ /* 0x004fea000383ffff */
[----:B------:R-:W-:Y:S05]  /*28540*/  BRA `(.L_x_2666) ;  /* 0xfffffecc00387947 */ /* 0x000fea000383ffff */
.L_x_2672:
[----:B-1----:R1:W2:Y:S02]  /*28550*/  SYNCS.PHASECHK.TRANS64.TRYWAIT P3, [R14+URZ+0x34850], R7 ;  /* 0x034850070e0075a7 */ /* 0x0022a4000806017f */
[----:B--2---:R-:W-:Y:S05]  /*28560*/  @!P3 NANOSLEEP.SYNCS 0x989680 ;  /* 0x009896800000b95d */ /* 0x004fea0003900000 */
[----:B------:R-:W2:Y:S02]  /*28570*/  @!P3 SYNCS.PHASECHK.TRANS64 P3, [R14+URZ+0x34850], R7 ;  /* 0x034850070e00b5a7 */ /* 0x000ea4000806007f */
[----:B--2---:R-:W-:Y:S05]  /*28580*/  @!P3 BRA `(.L_x_2672) ;  /* 0xfffffffc00f0b947 */ /* 0x004fea000383ffff */
[----:B------:R-:W-:Y:S05]  /*28590*/  BRA `(.L_x_2671) ;  /* 0xfffffed400fc7947 */ /* 0x000fea000383ffff */
.L_x_2680:
[----:B-1----:R1:W2:Y:S02]  /*285a0*/  SYNCS.PHASECHK.TRANS64.TRYWAIT P2, [R8+URZ+0x34830], R9 ;  /* 0x03483009080075a7 */ /* 0x0022a4000804017f */
[----:B--2---:R-:W-:Y:S05]  /*285b0*/  @!P2 NANOSLEEP.SYNCS 0x989680 ;  /* 0x009896800000a95d */ /* 0x004fea0003900000 */
[----:B------:R-:W2:Y:S02]  /*285c0*/  @!P2 SYNCS.PHASECHK.TRANS64 P2, [R8+URZ+0x34830], R9 ;  /* 0x034830090800a5a7 */ /* 0x000ea4000804007f */
[----:B--2---:R-:W-:Y:S05]  /*285d0*/  @!P2 BRA `(.L_x_2680) ;  /* 0xfffffffc00f0a947 */ /* 0x004fea000383ffff */
[----:B------:R-:W-:Y:S05]  /*285e0*/  BRA `(.L_x_2679) ;  /* 0xffffff0000987947 */ /* 0x000fea000383ffff */
.L_x_2685:
[----:B-1----:R1:W2:Y:S02]  /*285f0*/  SYNCS.PHASECHK.TRANS64.TRYWAIT P2, [R11+URZ+0x34850], R7 ;  /* 0x034850070b0075a7 */ /* 0x0022a4000804017f */
[----:B--2---:R-:W-:Y:S05]  /*28600*/  @!P2 NANOSLEEP.SYNCS 0x989680 ;  /* 0x009896800000a95d */ /* 0x004fea0003900000 */
[----:B------:R-:W2:Y:S02]  /*28610*/  @!P2 SYNCS.PHASECHK.TRANS64 P2, [R11+URZ+0x34850], R7 ;  /* 0x034850070b00a5a7 */ /* 0x000ea4000804007f */
[----:B--2---:R-:W-:Y:S05]  /*28620*/  @!P2 BRA `(.L_x_2685) ;  /* 0xfffffffc00f0a947 */ /* 0x004fea000383ffff */
[----:B------:R-:W-:Y:S05]  /*28630*/  BRA `(.L_x_2684) ;  /* 0xffffff0c00507947 */ /* 0x000fea000383ffff */
.L_x_2691:
[----:B-1----:R1:W2:Y:S02]  /*28640*/  SYNCS.PHASECHK.TRANS64.TRYWAIT P0, [R6+URZ+0x34850], R5 ;  /* 0x03485005060075a7 */ /* 0x0022a4000800017f */
[----:B--2---:R-:W-:Y:S05]  /*28650*/  @!P0 NANOSLEEP.SYNCS 0x989680 ;  /* 0x009896800000895d */ /* 0x004fea0003900000 */
[----:B------:R-:W2:Y:S02]  /*28660*/  @!P0 SYNCS.PHASECHK.TRANS64 P0, [R6+URZ+0x34850], R5 ;  /* 0x03485005060085a7 */ /* 0x000ea4000800007f */
[----:B--2---:R-:W-:Y:S05]  /*28670*/  @!P0 BRA `(.L_x_2691) ;  /* 0xfffffffc00f08947 */ /* 0x004fea000383ffff */
[----:B------:R-:W-:Y:S05]  /*28680*/  BRA `(.L_x_2690) ;  /* 0xffffff3000787947 */ /* 0x000fea000383ffff */
.L_x_2732:
        /* <DEDUP_REMOVED lines=11> */
.L_x_2914:
[----:B------:R-:W-:Y:S05]  /*28740*/  BSYNC B1 ;  /* 0x0000000000017941 */ /* 0x000fea0003800000 */
.L_x_2913:
[----:B------:R-:W-:Y:S05]  /*28750*/  BRA `(.L_x_2915) ;  /* 0xffffff8400c87947 */ /* 0x000fea000383ffff */
.L_x_2734:
[----:B------:R-:W-:Y:S01]  /*28760*/  BSSY B1, `(.L_x_2916) ;  /* 0x0000006000017945 */ /* 0x000fe20003800000 */
[----:B------:R-:W-:-:S07]  /*28770*/  IMAD.MOV.U32 R15, RZ, RZ, -0x1 ;  /* 0xffffffffff0f7424 */ /* 0x000fce00078e00ff */
[----:B0-----:R-:W-:Y:S05]  /*28780*/  WARPSYNC.COLLECTIVE R15, `(.L_x_2917) ;  /* 0x000000000f0c7348 */ /* 0x001fea0003c00000 */
[----:B------:R-:W-:Y:S02]  /*28790*/  ELECT P6, UR62, PT ;  /* 0x00000000003e782f */ /* 0x000fe400038c0000 */
[----:B------:R-:W-:Y:S01]  /*287a0*/  MOV R14, UR62 ;  /* 0x0000003e000e7c02 */ /* 0x000fe20008000f00 */
[----:B0-----:R-:W-:Y:S10]  /*287b0*/  ENDCOLLECTIVE ;  /* 0x000000000000791b */ /* 0x001ff40003800000 */
.L_x_2917:
[----:B------:R-:W-:Y:S05]  /*287c0*/  BSYNC B1 ;  /* 0x0000000000017941 */ /* 0x000fea0003800000 */
.L_x_2916:
[----:B------:R-:W-:Y:S01]  /*287d0*/  PLOP3.LUT P2, PT, P6, PT, PT, 0x80, 0x0 ;  /* 0x000000000000781c */ /* 0x000fe2000374f070 */
[----:B------:R-:W-:-:S12]  /*287e0*/  BRA `(.L_x_2733) ;  /* 0xffffff8400bc7947 */ /* 0x000fd8000383ffff */
.L_x_2736:
[----:B0-----:R0:W1:Y:S02]  /*287f0*/  SYNCS.PHASECHK.TRANS64.TRYWAIT P0, [R18+URZ+0x34820], R2 ;  /* 0x03482002120075a7 */ /* 0x001064000800017f */
[----:B-1----:R-:W-:Y:S05]  /*28800*/  @!P0 NANOSLEEP.SYNCS 0x989680 ;  /* 0x009896800000895d */ /* 0x002fea0003900000 */
[----:B------:R-:W1:Y:S02]  /*28810*/  @!P0 SYNCS.PHASECHK.TRANS64 P0, [R18+URZ+0x34820], R2 ;  /* 0x03482002120085a7 */ /* 0x000e64000800007f */
[----:B-1----:R-:W-:Y:S05]  /*28820*/  @!P0 BRA `(.L_x_2736) ;  /* 0xfffffffc00f08947 */ /* 0x002fea000383ffff */
[----:B------:R-:W-:Y:S05]  /*28830*/  BRA `(.L_x_2918) ;  /* 0xffffff8400cc7947 */ /* 0x000fea000383ffff */
.L_x_2740:
[----:B-1----:R1:W2:Y:S02]  /*28840*/  SYNCS.PHASECHK.TRANS64.TRYWAIT P0, [R5+URZ+0x348a0], R8 ;  /* 0x0348a008050075a7 */ /* 0x0022a4000800017f */
[----:B--2---:R-:W-:Y:S05]  /*28850*/  @!P0 NANOSLEEP.SYNCS 0x989680 ;  /* 0x009896800000895d */ /* 0x004fea0003900000 */
[----:B------:R-:W2:Y:S02]  /*28860*/  @!P0 SYNCS.PHASECHK.TRANS64 P0, [R5+URZ+0x348a0], R8 ;  /* 0x0348a008050085a7 */ /* 0x000ea4000800007f */
[----:B--2---:R-:W-:Y:S05]  /*28870*/  @!P0 BRA `(.L_x_2740) ;  /* 0xfffffffc00f08947 */ /* 0x004fea000383ffff */
[----:B------:R-:W-:Y:S05]  /*28880*/  BRA `(.L_x_2919) ;  /* 0xffffff8400ec7947 */ /* 0x000fea000383ffff */
.L_x_2747:
[----:B0-----:R0:W2:Y:S02]  /*28890*/  SYNCS.PHASECHK.TRANS64.TRYWAIT P0, [R5+URZ+0x348c0], R8 ;  /* 0x0348c008050075a7 */ /* 0x0010a4000800017f */
[----:B--2---:R-:W-:Y:S05]  /*288a0*/  @!P0 NANOSLEEP.SYNCS 0x989680 ;  /* 0x009896800000895d */ /* 0x004fea0003900000 */
[----:B------:R-:W2:Y:S02]  /*288b0*/  @!P0 SYNCS.PHASECHK.TRANS64 P0, [R5+URZ+0x348c0], R8 ;  /* 0x0348c008050085a7 */ /* 0x000ea4000800007f */
[----:B--2---:R-:W-:Y:S05]  /*288c0*/  @!P0 BRA `(.L_x_2747) ;  /* 0xfffffffc00f08947 */ /* 0x004fea000383ffff */
[----:B------:R-:W-:Y:S05]  /*288d0*/  BRA `(.L_x_2920) ;  /* 0xffffff8800e47947 */ /* 0x000fea000383ffff */
.L_x_2755:
[----:B0-----:R0:W1:Y:S02]  /*288e0*/  SYNCS.PHASECHK.TRANS64.TRYWAIT P0, [R6+URZ+0x348a0], R5 ;  /* 0x0348a005060075a7 */ /* 0x001064000800017f */
[----:B-1----:R-:W-:Y:S05]  /*288f0*/  @!P0 NANOSLEEP.SYNCS 0x989680 ;  /* 0x009896800000895d */ /* 0x002fea0003900000 */
[----:B------:R-:W1:Y:S02]  /*28900*/  @!P0 SYNCS.PHASECHK.TRANS64 P0, [R6+URZ+0x348a0], R5 ;  /* 0x0348a005060085a7 */ /* 0x000e64000800007f */
[----:B-1----:R-:W-:Y:S05]  /*28910*/  @!P0 BRA `(.L_x_2755) ;  /* 0xfffffffc00f08947 */ /* 0x002fea000383ffff */
[----:B------:R-:W-:Y:S05]  /*28920*/  BRA `(.L_x_2921) ;  /* 0xffffff9000087947 */ /* 0x000fea000383ffff */
.L_x_2762:
[----:B-1----:R1:W2:Y:S02]  /*28930*/  SYNCS.PHASECHK.TRANS64.TRYWAIT P0, [R6+URZ+0x348c0], R5 ;  /* 0x0348c005060075a7 */ /* 0x0022a4000800017f */
[----:B--2---:R-:W-:Y:S05]  /*28940*/  @!P0 NANOSLEEP.SYNCS 0x989680 ;  /* 0x009896800000895d */ /* 0x004fea0003900000 */
[----:B------:R-:W2:Y:S02]  /*28950*/  @!P0 SYNCS.PHASECHK.TRANS64 P0, [R6+URZ+0x348c0], R5 ;  /* 0x0348c005060085a7 */ /* 0x000ea4000800007f */
[----:B--2---:R-:W-:Y:S05]  /*28960*/  @!P0 BRA `(.L_x_2762) ;  /* 0xfffffffc00f08947 */ /* 0x004fea000383ffff */
[----:B------:R-:W-:Y:S05]  /*28970*/  BRA `(.L_x_2922) ;  /* 0xffffff9000fc7947 */ /* 0x000fea000383ffff */
.L_x_2778:
[----:B------:R-:W0:Y:S01]  /*28980*/  S2R R4, SR_TID.X ;  /* 0x0000000000047919 */ /* 0x000e220000002100 */
[----:B------:R-:W-:Y:S01]  /*28990*/  BSSY B0, `(.L_x_2923) ;  /* 0x000000a000007945 */ /* 0x000fe20003800000 */
[----:B------:R-:W-:Y:S01]  /*289a0*/  IMAD.MOV.U32 R12, RZ, RZ, RZ ;  /* 0x000000ffff0c7224 */ /* 0x000fe200078e00ff */
[----:B------:R-:W-:Y:S01]  /*289b0*/  MOV R15, 0xffffffff ;  /* 0xffffffff000f7802 */ /* 0x000fe20000000f00 */
[----:B------:R-:W-:Y:S01]  /*289c0*/  IMAD.MOV.U32 R11, RZ, RZ, 0x1f ;  /* 0x0000001fff0b7424 */ /* 0x000fe200078e00ff */
[----:B0-----:R-:W-:-:S04]  /*289d0*/  SHF.R.U32.HI R4, RZ, 0x5, R4 ;  /* 0x00000005ff047819 */ /* 0x001fc80000011604 */
[----:B------:R-:W-:-:S04]  /*289e0*/  LOP3.LUT R4, R4, 0x3, RZ, 0xc0, !PT ;  /* 0x0000000304047812 */ /* 0x000fc800078ec0ff */
[----:B------:R-:W-:-:S07]  /*289f0*/  MOV R13, R4 ;  /* 0x00000004000d7202 */ /* 0x000fce0000000f00 */
[----:B------:R-:W-:Y:S05]  /*28a00*/  WARPSYNC.COLLECTIVE R15, `(.L_x_2924) ;  /* 0x000000000f087348 */ /* 0x000fea0003c00000 */
[----:B------:R0:W1:Y:S02]  /*28a10*/  SHFL.IDX P6, R14, R13, R12, R11 ;  /* 0x0000000c0d0e7389 */ /* 0x00006400000c000b */
[----:B01----:R-:W-:Y:S01]  /*28a20*/  ENDCOLLECTIVE ;  /* 0x000000000000791b */ /* 0x003fe20003800000 */
.L_x_2924:
[----:B------:R-:W-:Y:S05]  /*28a30*/  BSYNC B0 ;  /* 0x0000000000007941 */ /* 0x000fea0003800000 */
.L_x_2923:
[----:B------:R-:W-:Y:S05]  /*28a40*/  BRA `(.L_x_2925) ;  /* 0xffffffa000387947 */ /* 0x000fea000383ffff */
.L_x_2780:
[----:B------:R-:W-:Y:S01]  /*28a50*/  BSSY B0, `(.L_x_2926) ;  /* 0x0000006000007945 */ /* 0x000fe20003800000 */
[----:B------:R-:W-:-:S07]  /*28a60*/  IMAD.MOV.U32 R15, RZ, RZ, -0x1 ;  /* 0xffffffffff0f7424 */ /* 0x000fce00078e00ff */
[----:B0-----:R-:W-:Y:S05]  /*28a70*/  WARPSYNC.COLLECTIVE R15, `(.L_x_2927) ;  /* 0x000000000f0c7348 */ /* 0x001fea0003c00000 */
[----:B------:R-:W-:Y:S02]  /*28a80*/  ELECT P6, UR62, PT ;  /* 0x00000000003e782f */ /* 0x000fe400038c0000 */
[----:B------:R-:W-:Y:S01]  /*28a90*/  MOV R14, UR62 ;  /* 0x0000003e000e7c02 */ /* 0x000fe20008000f00 */
[----:B0-----:R-:W-:Y:S10]  /*28aa0*/  ENDCOLLECTIVE ;  /* 0x000000000000791b */ /* 0x001ff40003800000 */
.L_x_2927:
[----:B------:R-:W-:Y:S05]  /*28ab0*/  BSYNC B0 ;  /* 0x0000000000007941 */ /* 0x000fea0003800000 */
.L_x_2926:
[----:B------:R-:W-:Y:S05]  /*28ac0*/  BRA `(.L_x_2928) ;  /* 0xffffffa000447947 */ /* 0x000fea000383ffff */
.L_x_2782:
[----:B0-----:R0:W1:Y:S02]  /*28ad0*/  SYNCS.PHASECHK.TRANS64.TRYWAIT P0, [R0+URZ+0x34840], R2 ;  /* 0x03484002000075a7 */ /* 0x001064000800017f */
[----:B-1----:R-:W-:Y:S05]  /*28ae0*/  @!P0 NANOSLEEP.SYNCS 0x989680 ;  /* 0x009896800000895d */ /* 0x002fea0003900000 */
[----:B------:R-:W1:Y:S02]  /*28af0*/  @!P0 SYNCS.PHASECHK.TRANS64 P0, [R0+URZ+0x34840], R2 ;  /* 0x03484002000085a7 */ /* 0x000e64000800007f */
[----:B-1----:R-:W-:Y:S05]  /*28b00*/  @!P0 BRA `(.L_x_2782) ;  /* 0xfffffffc00f08947 */ /* 0x002fea000383ffff */
[----:B------:R-:W-:Y:S05]  /*28b10*/  BRA `(.L_x_2929) ;  /* 0xffffffa000a47947 */ /* 0x000fea000383ffff */
.L_x_2786:
[----:B------:R0:W5:Y:S01]  /*28b20*/  LDL.LU R9, [R1+0x50] ;  /* 0x0000500001097983 */ /* 0x0001620000300800 */
[----:B------:R-:W-:Y:S01]  /*28b30*/  IMAD.MOV.U32 R13, RZ, RZ, R3 ;  /* 0x000000ffff0d7224 */ /* 0x000fe200078e0003 */
[----:B------:R-:W-:Y:S01]  /*28b40*/  MOV R12, RZ ;  /* 0x000000ff000c7202 */ /* 0x000fe20000000f00 */
[----:B------:R-:W-:Y:S02]  /*28b50*/  IMAD.MOV.U32 R11, RZ, RZ, 0x181f ;  /* 0x0000181fff0b7424 */ /* 0x000fe400078e00ff */
[----:B------:R-:W-:Y:S01]  /*28b60*/  IMAD.MOV.U32 R15, RZ, RZ, -0x1 ;  /* 0xffffffffff0f7424 */ /* 0x000fe200078e00ff */
[----:B------:R-:W1:Y:S06]  /*28b70*/  S2R R5, SR_TID.X ;  /* 0x0000000000057919 */ /* 0x000e6c0000002100 */
[----:B01---5:R-:W-:Y:S05]  /*28b80*/  WARPSYNC.COLLECTIVE R15, `(.L_x_2930) ;  /* 0x000000000f087348 */ /* 0x023fea0003c00000 */
[----:B------:R2:W3:Y:S02]  /*28b90*/  SHFL.IDX P6, R14, R13, R12, R11 ;  /* 0x0000000c0d0e7389 */ /* 0x0004e400000c000b */
[----:B0123-5:R-:W-:Y:S01]  /*28ba0*/  ENDCOLLECTIVE ;  /* 0x000000000000791b */ /* 0x02ffe20003800000 */
.L_x_2930:
[----:B------:R-:W-:Y:S01]  /*28bb0*/  IMAD.MOV.U32 R13, RZ, RZ, R4 ;  /* 0x000000ffff0d7224 */ /* 0x000fe200078e0004 */
[----:B------:R-:W-:-:S07]  /*28bc0*/  MOV R6, R14 ;  /* 0x0000000e00067202 */ /* 0x000fce0000000f00 */
[----:B------:R-:W-:Y:S05]  /*28bd0*/  WARPSYNC.COLLECTIVE R15, `(.L_x_2931) ;  /* 0x000000000f087348 */ /* 0x000fea0003c00000 */
[----:B------:R0:W1:Y:S02]  /*28be0*/  SHFL.IDX P6, R14, R13, R12, R11 ;  /* 0x0000000c0d0e7389 */ /* 0x00006400000c000b */
[----:B01----:R-:W-:Y:S01]  /*28bf0*/  ENDCOLLECTIVE ;  /* 0x000000000000791b */ /* 0x003fe20003800000 */
.L_x_2931:
[----:B------:R-:W-:-:S04]  /*28c00*/  LOP3.LUT R5, R5, 0x7f, RZ, 0xc0, !PT ;  /* 0x0000007f05057812 */ /* 0x000fc800078ec0ff */
[----:B------:R-:W-:Y:S01]  /*28c10*/  SHF.R.U32.HI R0, RZ, 0x3, R5 ;  /* 0x00000003ff007819 */ /* 0x000fe20000011605 */
[----:B------:R-:W-:Y:S02]  /*28c20*/  IMAD R2, R9, R7, RZ ;  /* 0x0000000709027224 */ /* 0x000fe400078e02ff */
[----:B------:R0:W5:Y:S01]  /*28c30*/  LDL R9, [R1+0x30] ;  /* 0x0000300001097983 */ /* 0x0001620000100800 */
[----:B------:R-:W-:Y:S01]  /*28c40*/  LEA R0, R10, R0, 0x7 ;  /* 0x000000000a007211 */ /* 0x000fe200078e38ff */
[----:B------:R-:W-:Y:S01]  /*28c50*/  IMAD.MOV.U32 R7, RZ, RZ, R14 ;  /* 0x000000ffff077224 */ /* 0x000fe200078e000e */
[----:B------:R-:W-:Y:S01]  /*28c60*/  MOV R13, R3 ;  /* 0x00000003000d7202 */ /* 0x000fe20000000f00 */
[----:B------:R-:W-:Y:S01]  /*28c70*/  IMAD.MOV.U32 R12, RZ, RZ, 0x1 ;  /* 0x00000001ff0c7424 */ /* 0x000fe200078e00ff */
[C---:B------:R-:W-:Y:S01]  /*28c80*/  ISETP.GE.AND P2, PT, R0.reuse, R2, PT ;  /* 0x000000020000720c */ /* 0x040fe20003f46270 */
[----:B------:R-:W-:-:S12]  /*28c90*/  VIADD R5, R0, 0x10 ;  /* 0x0000001000057836 */ /* 0x000fd80000000000 */
[----:B0----5:R-:W-:Y:S05]  /*28ca0*/  WARPSYNC.COLLECTIVE R15, `(.L_x_2932) ;  /* 0x000000000f087348 */ /* 0x021fea0003c00000 */
[----:B------:R1:W2:Y:S02]  /*28cb0*/  SHFL.IDX P6, R14, R13, R12, R11 ;  /* 0x0000000c0d0e7389 */ /* 0x0002a400000c000b */
[----:B012--5:R-:W-:Y:S01]  /*28cc0*/  ENDCOLLECTIVE ;  /* 0x000000000000791b */ /* 0x027fe20003800000 */
.L_x_2932:
        /* <DEDUP_REMOVED lines=17> */
.L_x_2933:
[----:B------:R-:W-:Y:S01]  /*28de0*/  MOV R13, R3 ;  /* 0x00000003000d7202 */ /* 0x000fe20000000f00 */
[----:B------:R-:W-:Y:S02]  /*28df0*/  IMAD.MOV.U32 R12, RZ, RZ, 0x2 ;  /* 0x00000002ff0c7424 */ /* 0x000fe400078e00ff */
[----:B------:R-:W-:-:S07]  /*28e00*/  IMAD.MOV.U32 R5, RZ, RZ, R14 ;  /* 0x000000ffff057224 */ /* 0x000fce00078e000e */
[----:B------:R-:W-:Y:S05]  /*28e10*/  WARPSYNC.COLLECTIVE R15, `(.L_x_2934) ;  /* 0x000000000f087348 */ /* 0x000fea0003c00000 */
[----:B------:R0:W1:Y:S02]  /*28e20*/  SHFL.IDX P6, R14, R13, R12, R11 ;  /* 0x0000000c0d0e7389 */ /* 0x00006400000c000b */
[----:B01----:R-:W-:Y:S01]  /*28e30*/  ENDCOLLECTIVE ;  /* 0x000000000000791b */ /* 0x003fe20003800000 */
.L_x_2934:
        /* <DEDUP_REMOVED lines=17> */
.L_x_2935:
[----:B------:R-:W-:Y:S01]  /*28f50*/  MOV R13, R3 ;  /* 0x00000003000d7202 */ /* 0x000fe20000000f00 */
[----:B------:R-:W-:Y:S02]  /*28f60*/  IMAD.MOV.U32 R12, RZ, RZ, 0x3 ;  /* 0x00000003ff0c7424 */ /* 0x000fe400078e00ff */
[----:B------:R-:W-:-:S07]  /*28f70*/  IMAD.MOV.U32 R5, RZ, RZ, R14 ;  /* 0x000000ffff057224 */ /* 0x000fce00078e000e */
[----:B------:R-:W-:Y:S05]  /*28f80*/  WARPSYNC.COLLECTIVE R15, `(.L_x_2936) ;  /* 0x000000000f087348 */ /* 0x000fea0003c00000 */
[----:B------:R0:W1:Y:S02]  /*28f90*/  SHFL.IDX P6, R14, R13, R12, R11 ;  /* 0x0000000c0d0e7389 */ /* 0x00006400000c000b */
[----:B01----:R-:W-:Y:S01]  /*28fa0*/  ENDCOLLECTIVE ;  /* 0x000000000000791b */ /* 0x003fe20003800000 */
.L_x_2936:
        /* <DEDUP_REMOVED lines=17> */
.L_x_2937:
[----:B------:R-:W-:Y:S01]  /*290c0*/  MOV R13, R3 ;  /* 0x00000003000d7202 */ /* 0x000fe20000000f00 */
[----:B------:R-:W-:Y:S02]  /*290d0*/  IMAD.MOV.U32 R12, RZ, RZ, 0x4 ;  /* 0x00000004ff0c7424 */ /* 0x000fe400078e00ff */
[----:B------:R-:W-:-:S07]  /*290e0*/  IMAD.MOV.U32 R5, RZ, RZ, R14 ;  /* 0x000000ffff057224 */ /* 0x000fce00078e000e */
[----:B------:R-:W-:Y:S05]  /*290f0*/  WARPSYNC.COLLECTIVE R15, `(.L_x_2938) ;  /* 0x000000000f087348 */ /* 0x000fea0003c00000 */
[----:B------:R0:W1:Y:S02]  /*29100*/  SHFL.IDX P6, R14, R13, R12, R11 ;  /* 0x0000000c0d0e7389 */ /* 0x00006400000c000b */
[----:B01----:R-:W-:Y:S01]  /*29110*/  ENDCOLLECTIVE ;  /* 0x000000000000791b */ /* 0x003fe20003800000 */
.L_x_2938:
        /* <DEDUP_REMOVED lines=17> */
.L_x_2939:
[----:B------:R-:W-:Y:S01]  /*29230*/  MOV R13, R3 ;  /* 0x00000003000d7202 */ /* 0x000fe20000000f00 */
[----:B------:R-:W-:Y:S02]  /*29240*/  IMAD.MOV.U32 R12, RZ, RZ, 0x5 ;  /* 0x00000005ff0c7424 */ /* 0x000fe400078e00ff */
[----:B------:R-:W-:-:S07]  /*29250*/  IMAD.MOV.U32 R5, RZ, RZ, R14 ;  /* 0x000000ffff057224 */ /* 0x000fce00078e000e */
[----:B------:R-:W-:Y:S05]  /*29260*/  WARPSYNC.COLLECTIVE R15, `(.L_x_2940) ;  /* 0x000000000f087348 */ /* 0x000fea0003c00000 */
[----:B------:R0:W1:Y:S02]  /*29270*/  SHFL.IDX P6, R14, R13, R12, R11 ;  /* 0x0000000c0d0e7389 */ /* 0x00006400000c000b */
[----:B01----:R-:W-:Y:S01]  /*29280*/  ENDCOLLECTIVE ;  /* 0x000000000000791b */ /* 0x003fe20003800000 */
.L_x_2940:
        /* <DEDUP_REMOVED lines=17> */
.L_x_2941:
[----:B------:R-:W-:Y:S01]  /*293a0*/  MOV R13, R3 ;  /* 0x00000003000d7202 */ /* 0x000fe20000000f00 */
[----:B------:R-:W-:Y:S02]  /*293b0*/  IMAD.MOV.U32 R12, RZ, RZ, 0x6 ;  /* 0x00000006ff0c7424 */ /* 0x000fe400078e00ff */
[----:B------:R-:W-:-:S07]  /*293c0*/  IMAD.MOV.U32 R5, RZ, RZ, R14 ;  /* 0x000000ffff057224 */ /* 0x000fce00078e000e */
[----:B------:R-:W-:Y:S05]  /*293d0*/  WARPSYNC.COLLECTIVE R15, `(.L_x_2942) ;  /* 0x000000000f087348 */ /* 0x000fea0003c00000 */
[----:B------:R0:W1:Y:S02]  /*293e0*/  SHFL.IDX P6, R14, R13, R12, R11 ;  /* 0x0000000c0d0e7389 */ /* 0x00006400000c000b */
[----:B01----:R-:W-:Y:S01]  /*293f0*/  ENDCOLLECTIVE ;  /* 0x000000000000791b */ /* 0x003fe20003800000 */
.L_x_2942:
        /* <DEDUP_REMOVED lines=17> */
.L_x_2943:
[----:B------:R-:W-:Y:S01]  /*29510*/  IMAD.MOV.U32 R13, RZ, RZ, R3 ;  /* 0x000000ffff0d7224 */ /* 0x000fe200078e0003 */
[----:B------:R-:W-:Y:S01]  /*29520*/  MOV R12, 0x7 ;  /* 0x00000007000c7802 */ /* 0x000fe20000000f00 */
[----:B------:R-:W-:-:S07]  /*29530*/  IMAD.MOV.U32 R5, RZ, RZ, R14 ;  /* 0x000000ffff057224 */ /* 0x000fce00078e000e */
[----:B------:R-:W-:Y:S05]  /*29540*/  WARPSYNC.COLLECTIVE R15, `(.L_x_2944) ;  /* 0x000000000f087348 */ /* 0x000fea0003c00000 */
[----:B------:R0:W1:Y:S02]  /*29550*/  SHFL.IDX P6, R14, R13, R12, R11 ;  /* 0x0000000c0d0e7389 */ /* 0x00006400000c000b */
[----:B01----:R-:W-:Y:S01]  /*29560*/  ENDCOLLECTIVE ;  /* 0x000000000000791b */ /* 0x003fe20003800000 */
.L_x_2944:
        /* <DEDUP_REMOVED lines=14> */
.L_x_2945:
[----:B------:R-:W-:Y:S01]  /*29650*/  @!PT LDS RZ, [RZ] ;  /* 0x00000000fffff984 */ /* 0x000fe20000000800 */
[----:B------:R-:W-:Y:S01]  /*29660*/  @!PT LDS RZ, [RZ] ;  /* 0x00000000fffff984 */ /* 0x000fe20000000800 */
[----:B------:R-:W-:Y:S01]  /*29670*/  @!PT LDS RZ, [RZ] ;  /* 0x00000000fffff984 */ /* 0x000fe20000000800 */
[----:B------:R0:W-:Y:S01]  /*29680*/  @!P2 LDGSTS.E.BYPASS.LTC128B.128 [R9+0x1b400], desc[UR60][R6.64+0x100], !P1 ;  /* 0x1b4001000609afae */ /* 0x0001e2000c901d7c */
[----:B------:R-:W-:Y:S01]  /*29690*/  MOV R3, R14 ;  /* 0x0000000e00037202 */ /* 0x000fe20000000f00 */
[----:B------:R-:W-:Y:S06]  /*296a0*/  BRA `(.L_x_2946) ;  /* 0xffffffa4005c7947 */ /* 0x000fec000383ffff */
.L_x_2791:
[----:B----4-:R4:W0:Y:S02]  /*296b0*/  SYNCS.PHASECHK.TRANS64.TRYWAIT P0, [R18+URZ+0x34820], R0 ;  /* 0x03482000120075a7 */ /* 0x010824000800017f */
[----:B0-----:R-:W-:Y:S05]  /*296c0*/  @!P0 NANOSLEEP.SYNCS 0x989680 ;  /* 0x009896800000895d */ /* 0x001fea0003900000 */
[----:B------:R-:W0:Y:S02]  /*296d0*/  @!P0 SYNCS.PHASECHK.TRANS64 P0, [R18+URZ+0x34820], R0 ;  /* 0x03482000120085a7 */ /* 0x000e24000800007f */
[----:B0-----:R-:W-:Y:S05]  /*296e0*/  @!P0 BRA `(.L_x_2791) ;  /* 0xfffffffc00f08947 */ /* 0x001fea000383ffff */
[----:B------:R-:W-:Y:S05]  /*296f0*/  BRA `(.L_x_2947) ;  /* 0xffffffa400d07947 */ /* 0x000fea000383ffff */
.L_x_2800:
[----:B-1----:R1:W2:Y:S02]  /*29700*/  SYNCS.PHASECHK.TRANS64.TRYWAIT P0, [R3+URZ+0x34840], R2 ;  /* 0x03484002030075a7 */ /* 0x0022a4000800017f */
[----:B--2---:R-:W-:Y:S05]  /*29710*/  @!P0 NANOSLEEP.SYNCS 0x989680 ;  /* 0x009896800000895d */ /* 0x004fea0003900000 */
[----:B------:R-:W2:Y:S02]  /*29720*/  @!P0 SYNCS.PHASECHK.TRANS64 P0, [R3+URZ+0x34840], R2 ;  /* 0x03484002030085a7 */ /* 0x000ea4000800007f */
[----:B--2---:R-:W-:Y:S05]  /*29730*/  @!P0 BRA `(.L_x_2800) ;  /* 0xfffffffc00f08947 */ /* 0x004fea000383ffff */
[----:B------:R-:W-:Y:S05]  /*29740*/  BRA `(.L_x_2948) ;  /* 0xffffffa800ac7947 */ /* 0x000fea000383ffff */
.L_x_2807:
[----:B0-----:R0:W1:Y:S02]  /*29750*/  SYNCS.PHASECHK.TRANS64.TRYWAIT P0, [R2+URZ+0x34860], R3 ;  /* 0x03486003020075a7 */ /* 0x001064000800017f */
[----:B-1----:R-:W-:Y:S05]  /*29760*/  @!P0 NANOSLEEP.SYNCS 0x989680 ;  /* 0x009896800000895d */ /* 0x002fea0003900000 */
[----:B------:R-:W1:Y:S02]  /*29770*/  @!P0 SYNCS.PHASECHK.TRANS64 P0, [R2+URZ+0x34860], R3 ;  /* 0x03486003020085a7 */ /* 0x000e64000800007f */
[----:B-1----:R-:W-:Y:S05]  /*29780*/  @!P0 BRA `(.L_x_2807) ;  /* 0xfffffffc00f08947 */ /* 0x002fea000383ffff */
[----:B------:R-:W-:Y:S05]  /*29790*/  BRA `(.L_x_2949) ;  /* 0xffffffac00b87947 */ /* 0x000fea000383ffff */
.L_x_2817:
[----:B-1----:R1:W2:Y:S02]  /*297a0*/  SYNCS.PHASECHK.TRANS64.TRYWAIT P0, [R3+URZ+0x34840], R2 ;  /* 0x03484002030075a7 */ /* 0x0022a4000800017f */
[----:B--2---:R-:W-:Y:S05]  /*297b0*/  @!P0 NANOSLEEP.SYNCS 0x989680 ;  /* 0x009896800000895d */ /* 0x004fea0003900000 */
[----:B------:R-:W2:Y:S02]  /*297c0*/  @!P0 SYNCS.PHASECHK.TRANS64 P0, [R3+URZ+0x34840], R2 ;  /* 0x03484002030085a7 */ /* 0x000ea4000800007f */
[----:B--2---:R-:W-:Y:S05]  /*297d0*/  @!P0 BRA `(.L_x_2817) ;  /* 0xfffffffc00f08947 */ /* 0x004fea000383ffff */
[----:B------:R-:W-:Y:S05]  /*297e0*/  BRA `(.L_x_2950) ;  /* 0xffffffb400507947 */ /* 0x000fea000383ffff */
.L_x_2824:
[----:B0-----:R0:W1:Y:S02]  /*297f0*/  SYNCS.PHASECHK.TRANS64.TRYWAIT P0, [R2+URZ+0x34860], R3 ;  /* 0x03486003020075a7 */ /* 0x001064000800017f */
[----:B-1----:R-:W-:Y:S05]  /*29800*/  @!P0 NANOSLEEP.SYNCS 0x989680 ;  /* 0x009896800000895d */ /* 0x002fea0003900000 */
[----:B------:R-:W1:Y:S02]  /*29810*/  @!P0 SYNCS.PHASECHK.TRANS64 P0, [R2+URZ+0x34860], R3 ;  /* 0x03486003020085a7 */ /* 0x000e64000800007f */
[----:B-1----:R-:W-:Y:S05]  /*29820*/  @!P0 BRA `(.L_x_2824) ;  /* 0xfffffffc00f08947 */ /* 0x002fea000383ffff */
[----:B------:R-:W-:Y:S05]  /*29830*/  BRA `(.L_x_2951) ;  /* 0xffffffb8005c7947 */ /* 0x000fea000383ffff */
.L_x_2834:
[----:B--2---:R2:W3:Y:S02]  /*29840*/  SYNCS.PHASECHK.TRANS64.TRYWAIT P0, [R3+URZ+0x34840], R2 ;  /* 0x03484002030075a7 */ /* 0x0044e4000800017f */
[----:B---3--:R-:W-:Y:S05]  /*29850*/  @!P0 NANOSLEEP.SYNCS 0x989680 ;  /* 0x009896800000895d */ /* 0x008fea0003900000 */
[----:B------:R-:W3:Y:S02]  /*29860*/  @!P0 SYNCS.PHASECHK.TRANS64 P0, [R3+URZ+0x34840], R2 ;  /* 0x03484002030085a7 */ /* 0x000ee4000800007f */
[----:B---3--:R-:W-:Y:S05]  /*29870*/  @!P0 BRA `(.L_x_2834) ;  /* 0xfffffffc00f08947 */ /* 0x008fea000383ffff */
[----:B------:R-:W-:Y:S05]  /*29880*/  BRA `(.L_x_2952) ;  /* 0xffffffbc00cc7947 */ /* 0x000fea000383ffff */
.L_x_2841:
[----:B0-----:R0:W1:Y:S02]  /*29890*/  SYNCS.PHASECHK.TRANS64.TRYWAIT P0, [R2+URZ+0x34860], R5 ;  /* 0x03486005020075a7 */ /* 0x001064000800017f */
[----:B-1----:R-:W-:Y:S05]  /*298a0*/  @!P0 NANOSLEEP.SYNCS 0x989680 ;  /* 0x009896800000895d */ /* 0x002fea0003900000 */
[----:B------:R-:W1:Y:S02]  /*298b0*/  @!P0 SYNCS.PHASECHK.TRANS64 P0, [R2+URZ+0x34860], R5 ;  /* 0x03486005020085a7 */ /* 0x000e64000800007f */
[----:B-1----:R-:W-:Y:S05]  /*298c0*/  @!P0 BRA `(.L_x_2841) ;  /* 0xfffffffc00f08947 */ /* 0x002fea000383ffff */
[----:B------:R-:W-:Y:S05]  /*298d0*/  BRA `(.L_x_2953) ;  /* 0xffffffc000d47947 */ /* 0x000fea000383ffff */
.L_x_2853:
[----:B---3--:R3:W4:Y:S02]  /*298e0*/  SYNCS.PHASECHK.TRANS64.TRYWAIT P0, [R0+URZ+0x34860], R2 ;  /* 0x03486002000075a7 */ /* 0x008724000800017f */
[----:B----4-:R-:W-:Y:S05]  /*298f0*/  @!P0 NANOSLEEP.SYNCS 0x989680 ;  /* 0x009896800000895d */ /* 0x010fea0003900000 */
[----:B------:R-:W4:Y:S02]  /*29900*/  @!P0 SYNCS.PHASECHK.TRANS64 P0, [R0+URZ+0x34860], R2 ;  /* 0x03486002000085a7 */ /* 0x000f24000800007f */
[----:B----4-:R-:W-:Y:S05]  /*29910*/  @!P0 BRA `(.L_x_2853) ;  /* 0xfffffffc00f08947 */ /* 0x010fea000383ffff */
[----:B------:R-:W-:Y:S05]  /*29920*/  BRA `(.L_x_2954) ;  /* 0xffffffc8002c7947 */ /* 0x000fea000383ffff */
.L_x_2861:
[----:B----4-:R-:W4:Y:S01]  /*29930*/  LDL R0, [R1] ;  /* 0x0000000001007983 */ /* 0x010f220000100800 */
[----:B------:R-:W-:Y:S01]  /*29940*/  BSSY B0, `(.L_x_2955) ;  /* 0x0000008000007945 */ /* 0x000fe20003800000 */
[----:B------:R-:W-:Y:S01]  /*29950*/  IMAD.MOV.U32 R12, RZ, RZ, RZ ;  /* 0x000000ffff0c7224 */ /* 0x000fe200078e00ff */
[----:B------:R-:W-:Y:S01]  /*29960*/  MOV R11, 0x1f ;  /* 0x0000001f000b7802 */ /* 0x000fe20000000f00 */
[----:B------:R-:W-:Y:S02]  /*29970*/  IMAD.MOV.U32 R15, RZ, RZ, -0x1 ;  /* 0xffffffffff0f7424 */ /* 0x000fe400078e00ff */
[----:B----4-:R-:W-:-:S07]  /*29980*/  IMAD.MOV.U32 R13, RZ, RZ, R0 ;  /* 0x000000ffff0d7224 */ /* 0x010fce00078e0000 */
[----:B-123--:R-:W-:Y:S05]  /*29990*/  WARPSYNC.COLLECTIVE R15, `(.L_x_2956) ;  /* 0x000000000f087348 */ /* 0x00efea0003c00000 */
[----:B------:R0:W4:Y:S02]  /*299a0*/  SHFL.IDX P6, R14, R13, R12, R11 ;  /* 0x0000000c0d0e7389 */ /* 0x00012400000c000b */
[----:B01234-:R-:W-:Y:S01]  /*299b0*/  ENDCOLLECTIVE ;  /* 0x000000000000791b */ /* 0x01ffe20003800000 */
.L_x_2956:
[----:B------:R-:W-:Y:S05]  /*299c0*/  BSYNC B0 ;  /* 0x0000000000007941 */ /* 0x000fea0003800000 */
.L_x_2955:
[----:B------:R0:W5:Y:S01]  /*299d0*/  LDL R2, [R1+0xc] ;  /* 0x00000c0001027983 */ /* 0x0001620000100800 */
[----:B------:R-:W-:Y:S01]  /*299e0*/  MOV R13, R0 ;  /* 0x00000000000d7202 */ /* 0x000fe20000000f00 */
[----:B------:R-:W-:Y:S01]  /*299f0*/  IMAD.MOV.U32 R12, RZ, RZ, 0x1 ;  /* 0x00000001ff0c7424 */ /* 0x000fe200078e00ff */
[----:B------:R-:W-:Y:S01]  /*29a00*/  MOV R15, 0xffffffff ;  /* 0xffffffff000f7802 */ /* 0x000fe20000000f00 */
[----:B------:R-:W-:Y:S01]  /*29a10*/  IMAD.MOV.U32 R11, RZ, RZ, 0x1f ;  /* 0x0000001fff0b7424 */ /* 0x000fe200078e00ff */
[----:B------:R-:W-:Y:S01]  /*29a20*/  LOP3.LUT P1, RZ, R10, 0x1, RZ, 0xc0, !PT ;  /* 0x000000010aff7812 */ /* 0x000fe2000782c0ff */
[----:B------:R-:W-:-:S12]  /*29a30*/  IMAD.MOV.U32 R5, RZ, RZ, R14 ;  /* 0x000000ffff057224 */ /* 0x000fd800078e000e */
[----:B0----5:R-:W-:Y:S05]  /*29a40*/  WARPSYNC.COLLECTIVE R15, `(.L_x_2957) ;  /* 0x000000000f087348 */ /* 0x021fea0003c00000 */
[----:B------:R1:W2:Y:S02]  /*29a50*/  SHFL.IDX P6, R14, R13, R12, R11 ;  /* 0x0000000c0d0e7389 */ /* 0x0002a400000c000b */
[----:B012--5:R-:W-:Y:S01]  /*29a60*/  ENDCOLLECTIVE ;  /* 0x000000000000791b */ /* 0x027fe20003800000 */
.L_x_2957:
        /* <DEDUP_REMOVED lines=14> */
[----:B------:R-:W-:Y:S01]  /*29b50*/  ISETP.GE.U32.AND P3, PT, R16, 0x10, PT ;  /* 0x000000101000780c */ /* 0x000fe20003f66070 */
[----:B--2---:R-:W-:Y:S02]  /*29b60*/  @!P0 IMAD.MOV.U32 R4, RZ, RZ, R8 ;  /* 0x000000ffff048224 */ /* 0x004fe400078e0008 */
[----:B------:R-:W-:Y:S01]  /*29b70*/  IMAD.MOV.U32 R8, RZ, RZ, RZ ;  /* 0x000000ffff087224 */ /* 0x000fe200078e00ff */
[----:B---3--:R-:W-:-:S02]  /*29b80*/  @!P0 MOV R6, R2 ;  /* 0x0000000200068202 */ /* 0x008fc40000000f00 */
[----:B------:R-:W-:-:S03]  /*29b90*/  ISETP.GE.U32.AND P0, PT, R16, 0x2, PT ;  /* 0x000000021000780c */ /* 0x000fc60003f06070 */
[----:B------:R-:W-:-:S04]  /*29ba0*/  IMAD R2, R6, R4, RZ ;  /* 0x0000000406027224 */ /* 0x000fc800078e02ff */
[----:B------:R-:W-:-:S07]  /*29bb0*/  IMAD.MOV.U32 R13, RZ, RZ, R2 ;  /* 0x000000ffff0d7224 */ /* 0x000fce00078e0002 */
[----:B------:R-:W-:Y:S05]  /*29bc0*/  WARPSYNC.COLLECTIVE R15, `(.L_x_2958) ;  /* 0x000000000f087348 */ /* 0x000fea0003c00000 */
[----:B------:R0:W1:Y:S02]  /*29bd0*/  SHFL.UP P6, R14, R13, R12, R11 ;  /* 0x0400000c0d0e7389 */ /* 0x00006400000c000b */
[----:B01----:R-:W-:Y:S01]  /*29be0*/  ENDCOLLECTIVE ;  /* 0x000000000000791b */ /* 0x003fe20003800000 */
.L_x_2958:
        /* <DEDUP_REMOVED lines=9> */
.L_x_2959:
        /* <DEDUP_REMOVED lines=8> */
.L_x_2960:
        /* <DEDUP_REMOVED lines=8> */
.L_x_2961:
        /* <DEDUP_REMOVED lines=8> */
.L_x_2962:
        /* <DEDUP_REMOVED lines=9> */
.L_x_2963:
[----:B------:R-:W-:Y:S01]  /*29e90*/  MOV R9, R14 ;  /* 0x0000000e00097202 */ /* 0x000fe20000000f00 */
[----:B------:R-:W-:Y:S06]  /*29ea0*/  BRA `(.L_x_2964) ;  /* 0xffffffc800b47947 */ /* 0x000fec000383ffff */
.L_x_2864:
        /* <DEDUP_REMOVED lines=8> */
.L_x_2966:
[----:B------:R-:W-:Y:S05]  /*29f30*/  BSYNC B0 ;  /* 0x0000000000007941 */ /* 0x000fea0003800000 */
.L_x_2965:
[----:B------:R-:W2:Y:S01]  /*29f40*/  LDL R7, [R1+0x10] ;  /* 0x0000100001077983 */ /* 0x000ea20000100800 */
[----:B------:R-:W-:Y:S01]  /*29f50*/  MOV R3, R14 ;  /* 0x0000000e00037202 */ /* 0x000fe20000000f00 */
[----:B------:R-:W-:Y:S01]  /*29f60*/  IMAD.MOV.U32 R11, RZ, RZ, RZ ;  /* 0x000000ffff0b7224 */ /* 0x000fe200078e00ff */
[----:B------:R-:W-:Y:S01]  /*29f70*/  MOV R12, 0x2 ;  /* 0x00000002000c7802 */ /* 0x000fe20000000f00 */
[----:B------:R-:W-:Y:S01]  /*29f80*/  IMAD.MOV.U32 R15, RZ, RZ, -0x1 ;  /* 0xffffffffff0f7424 */ /* 0x000fe200078e00ff */
[----:B--2---:R-:W-:-:S04]  /*29f90*/  LOP3.LUT P4, RZ, R7, 0x1, RZ, 0xc0, !PT ;  /* 0x0000000107ff7812 */ /* 0x004fc8000788c0ff */
[----:B------:R-:W-:-:S05]  /*29fa0*/  SEL R3, R3, RZ, P4 ;  /* 0x000000ff03037207 */ /* 0x000fca0002000000 */
[----:B------:R-:W-:-:S04]  /*29fb0*/  IMAD.IADD R2, R2, 0x1, R3 ;  /* 0x0000000102027824 */ /* 0x000fc800078e0203 */
[----:B------:R-:W-:-:S07]  /*29fc0*/  IMAD.MOV.U32 R13, RZ, RZ, R2 ;  /* 0x000000ffff0d7224 */ /* 0x000fce00078e0002 */
[----:B------:R-:W-:Y:S05]  /*29fd0*/  WARPSYNC.COLLECTIVE R15, `(.L_x_2967) ;  /* 0x000000000f087348 */ /* 0x000fea0003c00000 */
[----:B------:R0:W1:Y:S02]  /*29fe0*/  SHFL.UP P6, R14, R13, R12, R11 ;  /* 0x0400000c0d0e7389 */ /* 0x00006400000c000b */
[----:B01----:R-:W-:Y:S01]  /*29ff0*/  ENDCOLLECTIVE ;  /* 0x000000000000791b */ /* 0x003fe20003800000 */
.L_x_2967:
        /* <DEDUP_REMOVED lines=8> */
.L_x_2968:
        /* <DEDUP_REMOVED lines=8> */
.L_x_2969:
        /* <DEDUP_REMOVED lines=8> */
.L_x_2970:
[----:B------:R-:W-:Y:S01]  /*2a180*/  MOV R12, 0x1f ;  /* 0x0000001f000c7802 */ /* 0x000fe20000000f00 */
[----:B------:R-:W-:Y:S01]  /*2a190*/  IMAD.MOV.U32 R11, RZ, RZ, 0x1f ;  /* 0x0000001fff0b7424 */ /* 0x000fe200078e00ff */
[----:B------:R-:W-:-:S04]  /*2a1a0*/  MOV R3, R14 ;  /* 0x0000000e00037202 */ /* 0x000fc80000000f00 */
[----:B------:R-:W-:-:S05]  /*2a1b0*/  SEL R3, R3, RZ, P3 ;  /* 0x000000ff03037207 */ /* 0x000fca0001800000 */
[----:B------:R-:W-:-:S04]  /*2a1c0*/  IMAD.IADD R7, R2, 0x1, R3 ;  /* 0x0000000102077824 */ /* 0x000fc800078e0203 */
[----:B------:R-:W-:-:S07]  /*2a1d0*/  IMAD.MOV.U32 R13, RZ, RZ, R7 ;  /* 0x000000ffff0d7224 */ /* 0x000fce00078e0007 */
[----:B------:R-:W-:Y:S05]  /*2a1e0*/  WARPSYNC.COLLECTIVE R15, `(.L_x_2971) ;  /* 0x000000000f087348 */ /* 0x000fea0003c00000 */
[----:B------:R0:W1:Y:S02]  /*2a1f0*/  SHFL.IDX P6, R14, R13, R12, R11 ;  /* 0x0000000c0d0e7389 */ /* 0x00006400000c000b */
[----:B01----:R-:W-:Y:S01]  /*2a200*/  ENDCOLLECTIVE ;  /* 0x000000000000791b */ /* 0x003fe20003800000 */
.L_x_2971:
[----:B------:R-:W-:Y:S01]  /*2a210*/  IMAD.MOV.U32 R9, RZ, RZ, R14 ;  /* 0x000000ffff097224 */ /* 0x000fe200078e000e */
[----:B------:R-:W-:Y:S06]  /*2a220*/  BRA `(.L_x_2972) ;  /* 0xffffffc800847947 */ /* 0x000fec000383ffff */
.L_x_2866:
[----:B------:R-:W-:Y:S01]  /*2a230*/  BSSY B0, `(.L_x_2973) ;  /* 0x0000006000007945 */ /* 0x000fe20003800000 */
[----:B------:R-:W-:Y:S02]  /*2a240*/  PLOP3.LUT P6, PT, P6, PT, PT, 0x8, 0x0 ;  /* 0x000000000000781c */ /* 0x000fe400037ce170 */
[----:B------:R-:W-:-:S11]  /*2a250*/  MOV R15, 0xffffffff ;  /* 0xffffffff000f7802 */ /* 0x000fd60000000f00 */
[----:B0-----:R-:W-:Y:S05]  /*2a260*/  WARPSYNC.COLLECTIVE R15, `(.L_x_2974) ;  /* 0x000000000f087348 */ /* 0x001fea0003c00000 */
[----:B------:R-:W-:Y:S01]  /*2a270*/  VOTE.ANY R14, PT, P6 ;  /* 0x00000000000e7806 */ /* 0x000fe200030e0100 */
[----:B0-----:R-:W-:Y:S06]  /*2a280*/  ENDCOLLECTIVE ;  /* 0x000000000000791b */ /* 0x001fec0003800000 */
.L_x_2974:
[----:B------:R-:W-:Y:S05]  /*2a290*/  BSYNC B0 ;  /* 0x0000000000007941 */ /* 0x000fea0003800000 */
.L_x_2973:
        /* <DEDUP_REMOVED lines=10> */
.L_x_2975:
[----:B------:R-:W-:Y:S01]  /*2a340*/  IMAD.MOV.U32 R13, RZ, RZ, R6 ;  /* 0x000000ffff0d7224 */ /* 0x000fe200078e0006 */
[----:B------:R-:W-:-:S07]  /*2a350*/  MOV R4, R14 ;  /* 0x0000000e00047202 */ /* 0x000fce0000000f00 */
[----:B------:R-:W-:Y:S05]  /*2a360*/  WARPSYNC.COLLECTIVE R15, `(.L_x_2976) ;  /* 0x000000000f087348 */ /* 0x000fea0003c00000 */
[----:B------:R0:W1:Y:S02]  /*2a370*/  SHFL.IDX P6, R14, R13, R12, R11 ;  /* 0x0000000c0d0e7389 */ /* 0x00006400000c000b */
[----:B01----:R-:W-:Y:S01]  /*2a380*/  ENDCOLLECTIVE ;  /* 0x000000000000791b */ /* 0x003fe20003800000 */
.L_x_2976:
[----:B------:R-:W-:Y:S01]  /*2a390*/  IMAD.MOV.U32 R6, RZ, RZ, R14 ;  /* 0x000000ffff067224 */ /* 0x000fe200078e000e */
[----:B------:R-:W-:-:S05]  /*2a3a0*/  IADD3 R10, R3, R10, RZ ;  /* 0x0000000a030a7210 */ /* 0x000fca0007ffe0ff */
[----:B------:R0:W-:Y:S01]  /*2a3b0*/  STL [R1+0xc], R10 ;  /* 0x00000c0a01007387 */ /* 0x0001e20000100800 */
[----:B------:R-:W-:Y:S05]  /*2a3c0*/  BRA `(.L_x_2977) ;  /* 0xffffffc800647947 */ /* 0x000fea000383ffff */
.L_x_2868:
[----:B------:R-:W-:Y:S01]  /*2a3d0*/  BSSY B0, `(.L_x_2978) ;  /* 0x0000008000007945 */ /* 0x000fe20003800000 */
[----:B------:R-:W-:Y:S01]  /*2a3e0*/  IMAD.MOV.U32 R13, RZ, RZ, R7 ;  /* 0x000000ffff0d7224 */ /* 0x000fe200078e0007 */
[----:B------:R-:W-:Y:S01]  /*2a3f0*/  MOV R11, 0x1f ;  /* 0x0000001f000b7802 */ /* 0x000fe20000000f00 */
[----:B------:R-:W-:Y:S02]  /*2a400*/  IMAD.MOV.U32 R12, RZ, RZ, R3 ;  /* 0x000000ffff0c7224 */ /* 0x000fe400078e0003 */
[----:B------:R-:W-:-:S07]  /*2a410*/  IMAD.MOV.U32 R15, RZ, RZ, -0x1 ;  /* 0xffffffffff0f7424 */ /* 0x000fce00078e00ff */
[----:B0-----:R-:W-:Y:S05]  /*2a420*/  WARPSYNC.COLLECTIVE R15, `(.L_x_2979) ;  /* 0x000000000f087348 */ /* 0x001fea0003c00000 */
[----:B------:R1:W2:Y:S02]  /*2a430*/  SHFL.IDX P6, R14, R13, R12, R11 ;  /* 0x0000000c0d0e7389 */ /* 0x0002a400000c000b */
[----:B012---:R-:W-:Y:S01]  /*2a440*/  ENDCOLLECTIVE ;  /* 0x000000000000791b */ /* 0x007fe20003800000 */
.L_x_2979:
[----:B------:R-:W-:Y:S05]  /*2a450*/  BSYNC B0 ;  /* 0x0000000000007941 */ /* 0x000fea0003800000 */
.L_x_2978:
[----:B------:R-:W-:Y:S01]  /*2a460*/  IMAD.MOV.U32 R3, RZ, RZ, R14 ;  /* 0x000000ffff037224 */ /* 0x000fe200078e000e */
[----:B------:R-:W-:Y:S06]  /*2a470*/  BRA `(.L_x_2980) ;  /* 0xffffffc800507947 */ /* 0x000fec000383ffff */
.L_x_2874:
[----:B0-----:R0:W1:Y:S02]  /*2a480*/  SYNCS.PHASECHK.TRANS64.TRYWAIT P0, [R0+URZ+0x34820], R3 ;  /* 0x03482003000075a7 */ /* 0x001064000800017f */
[----:B-1----:R-:W-:Y:S05]  /*2a490*/  @!P0 NANOSLEEP.SYNCS 0x989680 ;  /* 0x009896800000895d */ /* 0x002fea0003900000 */
[----:B------:R-:W1:Y:S02]  /*2a4a0*/  @!P0 SYNCS.PHASECHK.TRANS64 P0, [R0+URZ+0x34820], R3 ;  /* 0x03482003000085a7 */ /* 0x000e64000800007f */
[----:B-1----:R-:W-:Y:S05]  /*2a4b0*/  @!P0 BRA `(.L_x_2874) ;  /* 0xfffffffc00f08947 */ /* 0x002fea000383ffff */
[----:B------:R-:W-:Y:S05]  /*2a4c0*/  BRA `(.L_x_2981) ;  /* 0xffffffd000ec7947 */ /* 0x000fea000383ffff */
.L_x_2875:
        /* <DEDUP_REMOVED lines=11> */
.L_x_2983:
[----:B------:R-:W-:Y:S05]  /*2a580*/  BSYNC B0 ;  /* 0x0000000000007941 */ /* 0x000fea0003800000 */
.L_x_2982:
[----:B------:R-:W-:Y:S05]  /*2a590*/  BRA `(.L_x_2984) ;  /* 0xffffffd000d47947 */ /* 0x000fea000383ffff */
.L_x_2876:
[----:B------:R-:W-:Y:S01]  /*2a5a0*/  BSSY B0, `(.L_x_2985) ;  /* 0x0000006000007945 */ /* 0x000fe20003800000 */
[----:B------:R-:W-:-:S07]  /*2a5b0*/  IMAD.MOV.U32 R15, RZ, RZ, -0x1 ;  /* 0xffffffffff0f7424 */ /* 0x000fce00078e00ff */
[----:B01----:R-:W-:Y:S05]  /*2a5c0*/  WARPSYNC.COLLECTIVE R15, `(.L_x_2986) ;  /* 0x000000000f0c7348 */ /* 0x003fea0003c00000 */
[----:B------:R-:W-:Y:S02]  /*2a5d0*/  ELECT P6, UR62, PT ;  /* 0x00000000003e782f */ /* 0x000fe400038c0000 */
[----:B------:R-:W-:Y:S01]  /*2a5e0*/  MOV R14, UR62 ;  /* 0x0000003e000e7c02 */ /* 0x000fe20008000f00 */
[----:B01----:R-:W-:Y:S10]  /*2a5f0*/  ENDCOLLECTIVE ;  /* 0x000000000000791b */ /* 0x003ff40003800000 */
.L_x_2986:
[----:B------:R-:W-:Y:S05]  /*2a600*/  BSYNC B0 ;  /* 0x0000000000007941 */ /* 0x000fea0003800000 */
.L_x_2985:
[----:B------:R-:W-:Y:S05]  /*2a610*/  BRA `(.L_x_2987) ;  /* 0xffffffd000c87947 */ /* 0x000fea000383ffff */
.L_x_2878:
[----:B0-----:R0:W1:Y:S02]  /*2a620*/  SYNCS.PHASECHK.TRANS64.TRYWAIT P0, [R6+URZ], R5 ;  /* 0x00000005060075a7 */ /* 0x001064000800017f */
[----:B-1----:R-:W-:Y:S05]  /*2a630*/  @!P0 NANOSLEEP.SYNCS 0x989680 ;  /* 0x009896800000895d */ /* 0x002fea0003900000 */
[----:B------:R-:W1:Y:S02]  /*2a640*/  @!P0 SYNCS.PHASECHK.TRANS64 P0, [R6+URZ], R5 ;  /* 0x00000005060085a7 */ /* 0x000e64000800007f */
[----:B-1----:R-:W-:Y:S05]  /*2a650*/  @!P0 BRA `(.L_x_2878) ;  /* 0xfffffffc00f08947 */ /* 0x002fea000383ffff */
[----:B------:R-:W-:Y:S05]  /*2a660*/  BRA `(.L_x_2988) ;  /* 0xffffffd400087947 */ /* 0x000fea000383ffff */
.L_x_2879:
[----:B-1----:R1:W2:Y:S02]  /*2a670*/  SYNCS.PHASECHK.TRANS64.TRYWAIT P0, [R7+URZ], R2 ;  /* 0x00000002070075a7 */ /* 0x0022a4000800017f */
[----:B--2---:R-:W-:Y:S05]  /*2a680*/  @!P0 NANOSLEEP.SYNCS 0x989680 ;  /* 0x009896800000895d */ /* 0x004fea0003900000 */
[----:B------:R-:W2:Y:S02]  /*2a690*/  @!P0 SYNCS.PHASECHK.TRANS64 P0, [R7+URZ], R2 ;  /* 0x00000002070085a7 */ /* 0x000ea4000800007f */
[----:B--2---:R-:W-:Y:S05]  /*2a6a0*/  @!P0 BRA `(.L_x_2879) ;  /* 0xfffffffc00f08947 */ /* 0x004fea000383ffff */
[----:B------:R-:W-:Y:S05]  /*2a6b0*/  BRA `(.L_x_2989) ;  /* 0xffffffd000fc7947 */ /* 0x000fea000383ffff */
.L_x_2881:
[----:B--2---:R2:W3:Y:S02]  /*2a6c0*/  SYNCS.PHASECHK.TRANS64.TRYWAIT P0, [R4+URZ], R5 ;  /* 0x00000005040075a7 */ /* 0x0044e4000800017f */
[----:B---3--:R-:W-:Y:S05]  /*2a6d0*/  @!P0 NANOSLEEP.SYNCS 0x989680 ;  /* 0x009896800000895d */ /* 0x008fea0003900000 */
[----:B------:R-:W3:Y:S02]  /*2a6e0*/  @!P0 SYNCS.PHASECHK.TRANS64 P0, [R4+URZ], R5 ;  /* 0x00000005040085a7 */ /* 0x000ee4000800007f */
[----:B---3--:R-:W-:Y:S05]  /*2a6f0*/  @!P0 BRA `(.L_x_2881) ;  /* 0xfffffffc00f08947 */ /* 0x008fea000383ffff */
[----:B------:R-:W-:Y:S05]  /*2a700*/  BRA `(.L_x_2990) ;  /* 0xffffffd400007947 */ /* 0x000fea000383ffff */
.L_x_2991:
        /* <DEDUP_REMOVED lines=15> */
.L_x_15166:


//--------------------- .text._ZN7cutlass13device_kernelIN5flash11enable_sm90INS1_16FlashAttnFwdSm90INS1_25CollectiveMainloopFwdSm90ILi2EN4cute5tupleIJNS5_1CILi1EEES8_S8_EEENS6_IJNS7_ILi64EEESA_SA_EEELi512ENS_6half_tEfNS_4arch4Sm90ELb0ELb0ELb1ELb0ELb0ELb0ELb0ELb0ELb0ELb1ELb1ELb0EEENS1_21CollectiveEpilogueFwdINS6_IJSA_NS7_ILi512EEESA_EEES9_SC_SE_Li256ELb0ELb1ELb1ELb0EEENS1_19SingleTileSchedulerILb0ELb1ELb1ELi64EEEEEEEEEvNT_6ParamsE --------------------------
	.section	.text._ZN7cutlass13device_kernelIN5flash11enable_sm90INS1_16FlashAttnFwdSm90INS1_25CollectiveMainloopFwdSm90ILi2EN4cute5tupleIJNS5_1CILi1EEES8_S8_EEENS6_IJNS7_ILi64EEESA_SA_EEELi512ENS_6half_tEfNS_4arch4Sm90ELb0ELb0ELb1ELb0ELb0ELb0ELb0ELb0ELb0ELb1ELb1ELb0EEENS1_21CollectiveEpilogueFwdINS6_IJSA_NS7_ILi512EEESA_EEES9_SC_SE_Li256ELb0ELb1ELb1ELb0EEENS1_19SingleTileSchedulerILb0ELb1ELb1ELi64EEEEEEEEEvNT_6ParamsE,"ax",@progbits
	.align	128
.text._ZN7cutlass13device_kernelIN5flash11enable_sm90INS1_16FlashAttnFwdSm90INS1_25CollectiveMainloopFwdSm90ILi2EN4cute5tupleIJNS5_1CILi1EEES8_S8_EEENS6_IJNS7_ILi64EEESA_SA_EEELi512ENS_6half_tEfNS_4arch4Sm90ELb0ELb0ELb1ELb0ELb0ELb0ELb0ELb0ELb0ELb1ELb1ELb0EEENS1_21CollectiveEpilogueFwdINS6_IJSA_NS7_ILi512EEESA_EEES9_SC_SE_Li256ELb0ELb1ELb1ELb0EEENS1_19SingleTileSchedulerILb0ELb1ELb1ELi64EEEEEEEEEvNT_6ParamsE:
        .type           _ZN7cutlass13device_kernelIN5flash11enable_sm90INS1_16FlashAttnFwdSm90INS1_25CollectiveMainloopFwdSm90ILi2EN4cute5tupleIJNS5_1CILi1EEES8_S8_EEENS6_IJNS7_ILi64EEESA_SA_EEELi512ENS_6half_tEfNS_4arch4Sm90ELb0ELb0ELb1ELb0ELb0ELb0ELb0ELb0ELb0ELb1ELb1ELb0EEENS1_21CollectiveEpilogueFwdINS6_IJSA_NS7_ILi512EEESA_EEES9_SC_SE_Li256ELb0ELb1ELb1ELb0EEENS1_19SingleTileSchedulerILb0ELb1ELb1ELi64EEEEEEEEEvNT_6ParamsE,@function
        .size           _ZN7cutlass13device_kernelIN5flash11enable_sm90INS1_16FlashAttnFwdSm90INS1_25CollectiveMainloopFwdSm90ILi2EN4cute5tupleIJNS5_1CILi1EEES8_S8_EEENS6_IJNS7_ILi64EEESA_SA_EEELi512ENS_6half_tEfNS_4arch4Sm90ELb0ELb0ELb1ELb0ELb0ELb0ELb0ELb0ELb0ELb1ELb1ELb0EEENS1_21CollectiveEpilogueFwdINS6_IJSA_NS7_ILi512EEESA_EEES9_SC_SE_Li256ELb0ELb1ELb1ELb0EEENS1_19SingleTileSchedulerILb0ELb1ELb1ELi64EEEEEEEEEvNT_6ParamsE,(.L_x_15167 - _ZN7cutlass13device_kernelIN5flash11enable_sm90INS1_16FlashAttnFwdSm90INS1_25CollectiveMainloopFwdSm90ILi2EN4cute5tupleIJNS5_1CILi1EEES8_S8_EEENS6_IJNS7_ILi64EEESA_SA_EEELi512ENS_6half_tEfNS_4arch4Sm90ELb0ELb0ELb1ELb0ELb0ELb0ELb0ELb0ELb0ELb1ELb1ELb0EEENS1_21CollectiveEpilogueFwdINS6_IJSA_NS7_ILi512EEESA_EEES9_SC_SE_Li256ELb0ELb1ELb1ELb0EEENS1_19SingleTileSchedulerILb0ELb1ELb1ELi64EEEEEEEEEvNT_6ParamsE)
        .other          _ZN7cutlass13device_kernelIN5flash11enable_sm90INS1_16FlashAttnFwdSm90INS1_25CollectiveMainloopFwdSm90ILi2EN4cute5tupleIJNS5_1CILi1EEES8_S8_EEENS6_IJNS7_ILi64EEESA_SA_EEELi512ENS_6half_tEfNS_4arch4Sm90ELb0ELb0ELb1ELb0ELb0ELb0ELb0ELb0ELb0ELb1ELb1ELb0EEENS1_21CollectiveEpilogueFwdINS6_IJSA_NS7_ILi512EEESA_EEES9_SC_SE_Li256ELb0ELb1ELb1ELb0EEENS1_19SingleTileSchedulerILb0ELb1ELb1ELi64EEEEEEEEEvNT_6ParamsE,@"STO_CUDA_ENTRY STV_DEFAULT"
_ZN7cutlass13device_kernelIN5flash11enable_sm90INS1_16FlashAttnFwdSm90INS1_25CollectiveMainloopFwdSm90ILi2EN4cute5tupleIJNS5_1CILi1EEES8_S8_EEENS6_IJNS7_ILi64EEESA_SA_EEELi512ENS_6half_tEfNS_4arch4Sm90ELb0ELb0ELb1ELb0ELb0ELb0ELb0ELb0ELb0ELb1ELb1ELb0EEENS1_21CollectiveEpilogueFwdINS6_IJSA_NS7_ILi512EEESA_EEES9_SC_SE_Li256ELb0ELb1ELb1ELb0EEENS1_19SingleTileSchedulerILb0ELb1ELb1ELi64EEEEEEEEEvNT_6ParamsE:
        /* <DEDUP_REMOVED lines=17> */
.L_x_2993:
[----:B------:R-:W-:Y:S05]  /*0110*/  BSYNC B0 ;  /* 0x0000000000007941 */ /* 0x000fea0003800000 */
.L_x_2992:
        /* <DEDUP_REMOVED lines=16> */
[----:B------:R0:W1:Y:S01]  /*0220*/  SHFL.IDX PT, R3, R2, RZ, 0x1f ;  /* 0x00001fff02037589 */ /* 0x00006200000e0000 */
[----:B------:R-:W-:-:S03]  /*0230*/  VOTEU.ANY UP0, P0 ;  /* 0x00000000003f7886 */ /* 0x000fc60000000100 */
[----:B------:R-:W2:Y:S02]  /*0240*/  FENCE.VIEW.ASYNC.S ;  /* 0x00000000000073c6 */ /* 0x000ea40000000000 */
[----:B--2---:R0:W2:Y:S05]  /*0250*/  @UP0 SYNCS.EXCH.64 URZ, [UR8+0x28c00], UR4 ;  /* 0x028c0004083f05b2 */ /* 0x0040aa0008000100 */
[----:B------:R0:W3:Y:S02]  /*0260*/  @UP1 SYNCS.EXCH.64 URZ, [UR8+0x28c20], UR6 ;  /* 0x028c2006083f15b2 */ /* 0x0000e40008000100 */
[----:B0-----:R-:W-:Y:S05]  /*0270*/  @P1 BRA `(.L_x_2994) ;  /* 0x0000000000381947 */ /* 0x001fea0003800000 */
[----:B------:R-:W0:Y:S01]  /*0280*/  S2UR UR5, SR_CgaCtaId ;  /* 0x00000000000579c3 */ /* 0x000e220000008800 */
        /* <DEDUP_REMOVED lines=8> */
[----:B0-----:R0:W4:Y:S01]  /*0310*/  SYNCS.EXCH.64 URZ, [UR6+0x28c30], UR4 ;  /* 0x028c3004063f75b2 */ /* 0x0011220008000100 */
[----:B------:R0:W0:Y:S01]  /*0320*/  SYNCS.EXCH.64 URZ, [UR6+0x28c40], UR4 ;  /* 0x028c4004063f75b2 */ /* 0x0000220008000100 */
[----:B------:R0:W0:Y:S01]  /*0330*/  SYNCS.EXCH.64 URZ, [UR6+0x28c38], UR4 ;  /* 0x028c3804063f75b2 */ /* 0x0000220008000100 */
[----:B------:R0:W0:Y:S01]  /*0340*/  SYNCS.EXCH.64 URZ, [UR6+0x28c48], UR4 ;  /* 0x028c4804063f75b2 */ /* 0x0000220008000100 */
[----:B------:R-:W-:Y:S01]  /*0350*/  NOP ;  /* 0x0000000000007918 */ /* 0x000fe20000000000 */
.L_x_2994:
[----:B------:R-:W5:Y:S01]  /*0360*/  SHFL.IDX PT, R2, R0, RZ, 0x1f ;  /* 0x00001fff00027589 */ /* 0x000f6200000e0000 */
[----:B------:R-:W-:Y:S01]  /*0370*/  NOP ;  /* 0x0000000000007918 */ /* 0x000fe20000000000 */
[----:B-----5:R-:W-:-:S13]  /*0380*/  ISETP.NE.AND P0, PT, R2, RZ, PT ;  /* 0x000000ff0200720c */ /* 0x020fda0003f05270 */
[----:B------:R-:W-:Y:S05]  /*0390*/  @P0 BRA `(.L_x_2995) ;  /* 0x0000000000480947 */ /* 0x000fea0003800000 */
[----:B0-----:R-:W0:Y:S01]  /*03a0*/  S2UR UR5, SR_CgaCtaId ;  /* 0x00000000000579c3 */ /* 0x001e220000008800 */
[----:B------:R-:W-:Y:S01]  /*03b0*/  UMOV UR4, 0x400 ;  /* 0x0000040000047882 */ /* 0x000fe20000000000 */
[----:B------:R-:W-:Y:S01]  /*03c0*/  UMOV UR6, 0x1 ;  /* 0x0000000100067882 */ /* 0x000fe20000000000 */
[----:B------:R-:W-:Y:S01]  /*03d0*/  UMOV UR9, 0x2 ;  /* 0x0000000200097882 */ /* 0x000fe20000000000 */
[----:B------:R-:W-:-:S04]  /*03e0*/  UIADD3 UR6, -UR6, 0x100000, URZ ;  /* 0x0010000006067890 */ /* 0x000fc8000fffe13f */
[----:B------:R-:W-:Y:S02]  /*03f0*/  USHF.L.U32 UR7, UR6, 0xb, URZ ;  /* 0x0000000b06077899 */ /* 0x000fe4000800063f */
[----:B------:R-:W-:Y:S01]  /*0400*/  USHF.L.U32 UR6, UR6, 0x1, URZ ;  /* 0x0000000106067899 */ /* 0x000fe2000800063f */
[----:B------:R-:W-:Y:S01]  /*0410*/  ELECT P0, URZ, PT ;  /* 0x00000000003f782f */ /* 0x000fe20003800000 */
[----:B0-----:R-:W-:Y:S02]  /*0420*/  ULEA UR8, UR5, UR4, 0x18 ;  /* 0x0000000405087291 */ /* 0x001fe4000f8ec03f */
[----:B------:R-:W-:-:S04]  /*0430*/  UIADD3 UR4, -UR9, 0x100000, URZ ;  /* 0x0010000009047890 */ /* 0x000fc8000fffe13f */
[----:B------:R-:W-:Y:S02]  /*0440*/  USHF.L.U32 UR5, UR4, 0xb, URZ ;  /* 0x0000000b04057899 */ /* 0x000fe4000800063f */
[----:B------:R-:W-:Y:S01]  /*0450*/  USHF.L.U32 UR4, UR4, 0x1, URZ ;  /* 0x0000000104047899 */ /* 0x000fe2000800063f */
[----:B------:R-:W0:Y:S03]  /*0460*/  FENCE.VIEW.ASYNC.S ;  /* 0x00000000000073c6 */ /* 0x000e260000000000 */
[----:B0-----:R0:W0:Y:S08]  /*0470*/  SYNCS.EXCH.64 URZ, [UR8+0x28c50], UR6 ;  /* 0x028c5006083f75b2 */ /* 0x0010300008000100 */
[----:B------:R0:W0:Y:S01]  /*0480*/  SYNCS.EXCH.64 URZ, [UR8+0x28c60], UR4 ;  /* 0x028c6004083f75b2 */ /* 0x0000220008000100 */
[----:B------:R0:W0:Y:S01]  /*0490*/  SYNCS.EXCH.64 URZ, [UR8+0x28c58], UR6 ;  /* 0x028c5806083f75b2 */ /* 0x0000220008000100 */
[----:B------:R0:W0:Y:S01]  /*04a0*/  SYNCS.EXCH.64 URZ, [UR8+0x28c68], UR4 ;  /* 0x028c6804083f75b2 */ /* 0x0000220008000100 */
[----:B------:R-:W-:Y:S01]  /*04b0*/  NOP ;  /* 0x0000000000007918 */ /* 0x000fe20000000000 */
.L_x_2995:
[----:B------:R-:W5:Y:S01]  /*04c0*/  SHFL.IDX PT, R2, R0, RZ, 0x1f ;  /* 0x00001fff00027589 */ /* 0x000f6200000e0000 */
[----:B------:R-:W-:Y:S01]  /*04d0*/  NOP ;  /* 0x0000000000007918 */ /* 0x000fe20000000000 */
[----:B-----5:R-:W-:-:S13]  /*04e0*/  ISETP.NE.AND P0, PT, R2, RZ, PT ;  /* 0x000000ff0200720c */ /* 0x020fda0003f05270 */
        /* <DEDUP_REMOVED lines=13> */
[----:B------:R0:W0:Y:S01]  /*05c0*/  SYNCS.EXCH.64 URZ, [UR6+0x28c88], UR4 ;  /* 0x028c8804063f75b2 */ /* 0x0000220008000100 */
[----:B------:R-:W-:Y:S01]  /*05d0*/  NOP ;  /* 0x0000000000007918 */ /* 0x000fe20000000000 */
.L_x_2996:
        /* <DEDUP_REMOVED lines=22> */
.L_x_2997:
        /* <DEDUP_REMOVED lines=22> */
.L_x_2998:
[----:B------:R-:W-:Y:S01]  /*08a0*/  IMAD.MOV.U32 R2, RZ, RZ, 0x1 ;  /* 0x00000001ff027424 */ /* 0x000fe200078e00ff */
[----:B-1----:R-:W-:Y:S01]  /*08b0*/  ISETP.NE.AND P0, PT, R3, RZ, PT ;  /* 0x000000ff0300720c */ /* 0x002fe20003f05270 */
[----:B------:R-:W-:Y:S01]  /*08c0*/  NOP ;  /* 0x0000000000007918 */ /* 0x000fe20000000000 */
[----:B------:R-:W-:Y:S01]  /*08d0*/  ULDC.64 UR42, c[0x0][0x208] ;  /* 0x00008200002a7ab9 */ /* 0x000fe20000000a00 */
[----:B------:R-:W-:Y:S01]  /*08e0*/  BSSY B6, `(.L_x_2999) ;  /* 0x0000d99000067945 */ /* 0x000fe20003800000 */
[----:B------:R-:W-:-:S05]  /*08f0*/  SEL R2, R2, 0x2, !P0 ;  /* 0x0000000202027807 */ /* 0x000fca0004000000 */
[----:B------:R1:W-:Y:S01]  /*0900*/  STL [R1+0x14], R2 ;  /* 0x0000140201007387 */ /* 0x0003e20000100800 */
[----:B0-234-:R-:W-:Y:S06]  /*0910*/  BAR.SYNC.DEFER_BLOCKING 0x0 ;  /* 0x0000000000007b1d */ /* 0x01dfec0000010000 */
[----:B------:R-:W-:Y:S05]  /*0920*/  @!P0 BRA `(.L_x_3000) ;  /* 0x0000009000d48947 */ /* 0x000fea0003800000 */
.L_x_3001:
[----:B------:R-:W-:-:S08]  /*0930*/  NOP ;  /* 0x0000000000007918 */ /* 0x000fd00000000000 */
[----:B------:R-:W0:Y:S02]  /*0940*/  USETMAXREG.TRY_ALLOC.CTAPOOL UP0, 0xf0 ;  /* 0x000000f0000079c8 */ /* 0x000e240008000600 */
[----:B0-----:R-:W-:-:S13]  /*0950*/  PLOP3.LUT P0, PT, PT, PT, UP0, 0x80, 0x0 ;  /* 0x000000000000781c */ /* 0x001fda0003f0f008 */
[----:B------:R-:W-:Y:S05]  /*0960*/  @!P0 BRA `(.L_x_3001) ;  /* 0xfffffffc00f08947 */ /* 0x000fea000383ffff */
[----:B------:R-:W0:Y:S01]  /*0970*/  S2R R6, SR_TID.X ;  /* 0x0000000000067919 */ /* 0x000e220000002100 */
[----:B------:R-:W2:Y:S08]  /*0980*/  LDC R4, c[0x0][0xc50] ;  /* 0x00031400ff047b82 */ /* 0x000eb00000000800 */
[----:B------:R-:W1:Y:S08]  /*0990*/  S2UR UR4, SR_CTAID.Y ;  /* 0x00000000000479c3 */ /* 0x000e700000002600 */
[----:B------:R-:W3:Y:S01]  /*09a0*/  S2UR UR5, SR_CTAID.Z ;  /* 0x00000000000579c3 */ /* 0x000ee20000002700 */
[----:B--2---:R-:W-:-:S02]  /*09b0*/  ISETP.NE.AND P1, PT, R4, 0x1, PT ;  /* 0x000000010400780c */ /* 0x004fc40003f25270 */
[----:B0-----:R-:W-:Y:S01]  /*09c0*/  LOP3.LUT R0, R6, 0xffffff80, RZ, 0xc0, !PT ;  /* 0xffffff8006007812 */ /* 0x001fe200078ec0ff */
[----:B-1----:R-:W-:-:S03]  /*09d0*/  IMAD.U32 R2, RZ, RZ, UR4 ;  /* 0x00000004ff027e24 */ /* 0x002fc6000f8e00ff */
[----:B------:R-:W-:-:S07]  /*09e0*/  ISETP.NE.AND P0, PT, R0, 0x80, PT ;  /* 0x000000800000780c */ /* 0x000fce0003f05270 */
[----:B------:R-:W0:Y:S08]  /*09f0*/  @P1 LDC R0, c[0x0][0xc54] ;  /* 0x00031500ff001b82 */ /* 0x000e300000000800 */
[----:B------:R-:W1:Y:S08]  /*0a00*/  @P1 LDC R5, c[0x0][0xc58] ;  /* 0x00031600ff051b82 */ /* 0x000e700000000800 */
[----:B------:R-:W-:Y:S06]  /*0a10*/  @!P0 BAR.ARV 0x8, 0x100 ;  /* 0x0204000000008b1d */ /* 0x000fec0000002000 */
[----:B------:R-:W-:Y:S01]  /*0a20*/  ISETP.GE.U32.AND P0, PT, R6, 0x100, PT ;  /* 0x000001000600780c */ /* 0x000fe20003f06070 */
[----:B0-----:R-:W-:-:S12]  /*0a30*/  @P1 IMAD.HI.U32 R0, R0, UR4, RZ ;  /* 0x0000000400001c27 */ /* 0x001fd8000f8e00ff */
[----:B------:R-:W-:Y:S06]  /*0a40*/  @P0 BAR.ARV 0xf, 0x100 ;  /* 0x03c4000000000b1d */ /* 0x000fec0000002000 */
[----:B---3--:R-:W-:Y:S02]  /*0a50*/  ISETP.LE.AND P0, PT, RZ, UR5, PT ;  /* 0x00000005ff007c0c */ /* 0x008fe4000bf03270 */
[----:B-1----:R-:W-:-:S05]  /*0a60*/  @P1 SHF.R.U32.HI R2, RZ, R5, R0 ;  /* 0x00000005ff021219 */ /* 0x002fca0000011600 */
[----:B------:R-:W-:-:S04]  /*0a70*/  IMAD.MOV R5, RZ, RZ, -R2 ;  /* 0x000000ffff057224 */ /* 0x000fc800078e0a02 */
[----:B------:R-:W-:Y:S02]  /*0a80*/  IMAD R4, R4, R5, UR4 ;  /* 0x0000000404047e24 */ /* 0x000fe4000f8e0205 */
[----:B------:R-:W-:Y:S05]  /*0a90*/  @!P0 BRA `(.L_x_3002) ;  /* 0x000000d400f48947 */ /* 0x000fea0003800000 */
[----:B------:R-:W0:Y:S01]  /*0aa0*/  LDC.64 R8, c[0x0][0x418] ;  /* 0x00010600ff087b82 */ /* 0x000e220000000a00 */
[----:B------:R-:W-:Y:S02]  /*0ab0*/  SHF.R.U32.HI R7, RZ, 0x10, R4 ;  /* 0x00000010ff077819 */ /* 0x000fe40000011604 */
[----:B------:R-:W-:Y:S02]  /*0ac0*/  IADD3 R18, R6, -0x80, RZ ;  /* 0xffffff8006127810 */ /* 0x000fe40007ffe0ff */
[----:B------:R-:W-:Y:S02]  /*0ad0*/  ISETP.NE.AND P1, PT, R7, RZ, PT ;  /* 0x000000ff0700720c */ /* 0x000fe40003f25270 */
[----:B------:R-:W-:Y:S01]  /*0ae0*/  LOP3.LUT R16, R4, 0xffff, RZ, 0xc0, !PT ;  /* 0x0000ffff04107812 */ /* 0x000fe200078ec0ff */
[----:B------:R-:W1:Y:S08]  /*0af0*/  LDC R22, c[0x0][0x424] ;  /* 0x00010900ff167b82 */ /* 0x000e700000000800 */
[----:B------:R-:W2:Y:S01]  /*0b00*/  LDC R5, c[0x0][0x2f0] ;  /* 0x0000bc00ff057b82 */ /* 0x000ea20000000800 */
[----:B0-----:R-:W-:-:S07]  /*0b10*/  ISETP.NE.U32.AND P0, PT, R8, RZ, PT ;  /* 0x000000ff0800720c */ /* 0x001fce0003f05070 */
[----:B------:R-:W0:Y:S01]  /*0b20*/  @!P1 LDC R7, c[0x0][0x9f0] ;  /* 0x00027c00ff079b82 */ /* 0x000e220000000800 */
[----:B------:R-:W-:-:S04]  /*0b30*/  ISETP.NE.AND.EX P0, PT, R9, RZ, PT, P0 ;  /* 0x000000ff0900720c */ /* 0x000fc80003f05300 */
[----:B-1----:R-:W-:Y:S02]  /*0b40*/  SEL R22, R22, 0x1, P0 ;  /* 0x0000000116167807 */ /* 0x002fe40000000000 */
[----:B------:R-:W-:-:S03]  /*0b50*/  ISETP.NE.AND P0, PT, R3, 0x1, PT ;  /* 0x000000010300780c */ /* 0x000fc60003f05270 */
[----:B--2---:R-:W-:-:S04]  /*0b60*/  IMAD R22, R22, R5, RZ ;  /* 0x0000000516167224 */ /* 0x004fc800078e02ff */
[----:B------:R-:W-:-:S05]  /*0b70*/  VIADD R0, R22, 0x3f ;  /* 0x0000003f16007836 */ /* 0x000fca0000000000 */
[----:B------:R-:W-:-:S04]  /*0b80*/  SHF.R.S32.HI R5, RZ, 0x1f, R0 ;  /* 0x0000001fff057819 */ /* 0x000fc80000011400 */
[----:B------:R-:W-:-:S04]  /*0b90*/  LEA.HI R5, R5, R0, RZ, 0x6 ;  /* 0x0000000005057211 */ /* 0x000fc800078f30ff */
[----:B------:R-:W-:Y:S01]  /*0ba0*/  SHF.R.S32.HI R0, RZ, 0x6, R5 ;  /* 0x00000006ff007819 */ /* 0x000fe20000011405 */
[----:B------:R-:W-:Y:S06]  /*0bb0*/  @!P0 BRA `(.L_x_3003) ;  /* 0x0000001c00d88947 */ /* 0x000fec0003800000 */
[----:B------:R-:W-:Y:S01]  /*0bc0*/  ISETP.GE.AND P0, PT, R22, 0x1, PT ;  /* 0x000000011600780c */ /* 0x000fe20003f06270 */
[----:B------:R-:W-:-:S12]  /*0bd0*/  IMAD.MOV.U32 R4, RZ, RZ, RZ ;  /* 0x000000ffff047224 */ /* 0x000fd800078e00ff */
[----:B------:R-:W-:Y:S05]  /*0be0*/  @!P0 BRA `(.L_x_3004) ;  /* 0x0000000000688947 */ /* 0x000fea0003800000 */
        /* <DEDUP_REMOVED lines=26> */
.L_x_3004:
[-C--:B------:R-:W-:Y:S01]  /*0d90*/  IMAD R3, R16, R4.reuse, RZ ;  /* 0x0000000410037224 */ /* 0x080fe200078e02ff */
[----:B------:R-:W-:Y:S02]  /*0da0*/  PLOP3.LUT P0, PT, PT, PT, PT, 0x80, 0x0 ;  /* 0x000000000000781c */ /* 0x000fe40003f0f070 */
[----:B0-----:R-:W-:Y:S02]  /*0db0*/  CS2R R6, SRZ ;  /* 0x0000000000067805 */ /* 0x001fe4000001ff00 */
        /* <DEDUP_REMOVED lines=66> */
[----:B------:R-:W-:Y:S06]  /*11e0*/  @!P1 BRA `(.L_x_3005) ;  /* 0x0000006000d89947 */ /* 0x000fec0003800000 */
[----:B------:R-:W2:Y:S01]  /*11f0*/  LDL.LU R8, [R1+0x14] ;  /* 0x0000140001087983 */ /* 0x000ea20000300800 */
[----:B------:R-:W-:Y:S01]  /*1200*/  SHF.R.S32.HI R5, RZ, 0x1f, R18 ;  /* 0x0000001fff057819 */ /* 0x000fe20000011412 */
[----:B------:R-:W0:Y:S01]  /*1210*/  S2UR UR8, SR_CgaCtaId ;  /* 0x00000000000879c3 */ /* 0x000e220000008800 */
[----:B------:R-:W-:Y:S02]  /*1220*/  UMOV UR7, 0x400 ;  /* 0x0000040000077882 */ /* 0x000fe40000000000 */
[----:B------:R-:W-:-:S04]  /*1230*/  LEA.HI R5, R5, R18, RZ, 0x7 ;  /* 0x0000001205057211 */ /* 0x000fc800078f38ff */
[----:B------:R-:W-:Y:S02]  /*1240*/  SHF.R.S32.HI R4, RZ, 0x7, R5 ;  /* 0x00000007ff047819 */ /* 0x000fe40000011405 */
[----:B------:R-:W-:-:S04]  /*1250*/  LOP3.LUT R5, R5, 0xffffff80, RZ, 0xc0, !PT ;  /* 0xffffff8005057812 */ /* 0x000fc800078ec0ff */
[----:B------:R-:W1:Y:S01]  /*1260*/  SHFL.IDX PT, R4, R4, RZ, 0x1f ;  /* 0x00001fff04047589 */ /* 0x000e6200000e0000 */
[----:B------:R-:W-:-:S05]  /*1270*/  IMAD.IADD R5, R18, 0x1, -R5 ;  /* 0x0000000112057824 */ /* 0x000fca00078e0a05 */
[----:B------:R-:W-:Y:S02]  /*1280*/  SHF.R.S32.HI R6, RZ, 0x1f, R5 ;  /* 0x0000001fff067819 */ /* 0x000fe40000011405 */
[----:B-1----:R-:W-:Y:S02]  /*1290*/  R2UR UR4, R4 ;  /* 0x00000000040472ca */ /* 0x002fe400000e0000 */
[CC--:B------:R-:W-:Y:S02]  /*12a0*/  LEA.HI R4, R6.reuse, R5.reuse, RZ, 0x2 ;  /* 0x0000000506047211 */ /* 0x0c0fe400078f10ff */
[----:B------:R-:W-:Y:S02]  /*12b0*/  LEA.HI R5, R6, R5, RZ, 0x5 ;  /* 0x0000000506057211 */ /* 0x000fe400078f28ff */
[--C-:B------:R-:W-:Y:S02]  /*12c0*/  SHF.R.S32.HI R7, RZ, 0x2, R4.reuse ;  /* 0x00000002ff077819 */ /* 0x100fe40000011404 */
[----:B------:R-:W-:-:S02]  /*12d0*/  SHF.R.S32.HI R4, RZ, 0x1f, R4 ;  /* 0x0000001fff047819 */ /* 0x000fc40000011404 */
[----:B------:R-:W-:Y:S02]  /*12e0*/  SHF.R.S32.HI R5, RZ, 0x5, R5 ;  /* 0x00000005ff057819 */ /* 0x000fe40000011405 */
[----:B------:R-:W-:Y:S01]  /*12f0*/  LEA.HI R4, R4, R7, RZ, 0x3 ;  /* 0x0000000704047211 */ /* 0x000fe200078f18ff */
[----:B------:R-:W-:-:S03]  /*1300*/  ULEA.HI UR5, UR4, UR4, URZ, 0x1 ;  /* 0x0000000404057291 */ /* 0x000fc6000f8f083f */
[----:B------:R-:W-:Y:S01]  /*1310*/  LOP3.LUT R4, R4, 0xfffffff8, RZ, 0xc0, !PT ;  /* 0xfffffff804047812 */ /* 0x000fe200078ec0ff */
[----:B------:R-:W-:Y:S02]  /*1320*/  ULOP3.LUT UR6, UR5, 0x1fffe, URZ, 0xc0, !UPT ;  /* 0x0001fffe05067892 */ /* 0x000fe4000f8ec03f */
[----:B0-----:R-:W-:Y:S01]  /*1330*/  ULEA UR5, UR8, UR7, 0x18 ;  /* 0x0000000708057291 */ /* 0x001fe2000f8ec03f */
[----:B------:R-:W-:Y:S01]  /*1340*/  IADD3 R4, R7, -R4, RZ ;  /* 0x8000000407047210 */ /* 0x000fe20007ffe0ff */
[----:B------:R-:W-:-:S04]  /*1350*/  UIADD3 UR6, UR4, -UR6, URZ ;  /* 0x8000000604067290 */ /* 0x000fc8000fffe03f */
[----:B------:R-:W-:Y:S01]  /*1360*/  ULEA UR6, UR6, UR5, 0xf ;  /* 0x0000000506067291 */ /* 0x000fe2000f8e783f */
[----:B------:R-:W-:-:S03]  /*1370*/  IMAD R4, R5, 0x10, R4 ;  /* 0x0000001005047824 */ /* 0x000fc600078e0204 */
[----:B------:R-:W-:-:S04]  /*1380*/  UIADD3 UR6, UR6, 0x400, URZ ;  /* 0x0000040006067890 */ /* 0x000fc8000fffe03f */
[----:B------:R-:W-:-:S04]  /*1390*/  USHF.R.U32.HI UR6, URZ, 0x4, UR6 ;  /* 0x000000043f067899 */ /* 0x000fc80008011606 */
[----:B------:R-:W-:-:S04]  /*13a0*/  ULOP3.LUT UR6, UR6, 0x3fff, URZ, 0xc0, !UPT ;  /* 0x00003fff06067892 */ /* 0x000fc8000f8ec03f */
[----:B------:R-:W-:Y:S01]  /*13b0*/  ULOP3.LUT UR6, UR6, 0x2000000, URZ, 0xfc, !UPT ;  /* 0x0200000006067892 */ /* 0x000fe2000f8efc3f */
[----:B--2---:R-:W-:-:S04]  /*13c0*/  LOP3.LUT R8, R8, 0x1, RZ, 0xfc, !PT ;  /* 0x0000000108087812 */ /* 0x004fc800078efcff */
[----:B------:R-:W-:-:S13]  /*13d0*/  ISETP.NE.AND P0, PT, R8, 0x3, PT ;  /* 0x000000030800780c */ /* 0x000fda0003f05270 */
[----:B------:R-:W-:Y:S05]  /*13e0*/  @!P0 BRA `(.L_x_3006) ;  /* 0x0000000000048947 */ /* 0x000fea0003800000 */
[----:B------:R-:W-:Y:S01]  /*13f0*/  BPT.TRAP 0x1 ;  /* 0x000000040000795c */ /* 0x000fe20000300000 */
.L_x_3006:
[----:B------:R-:W-:-:S04]  /*1400*/  SHF.L.U32 R5, RZ, 0x1f, RZ ;  /* 0x0000001fff057819 */ /* 0x000fc800000006ff */
[----:B------:R-:W0:Y:S02]  /*1410*/  SYNCS.PHASECHK.TRANS64.TRYWAIT P1, [UR5+0x28c50], R5 ;  /* 0x028c5005ff0075a7 */ /* 0x000e240008020145 */
[----:B0-----:R-:W-:Y:S05]  /*1420*/  @!P1 BRA `(.L_x_3007) ;  /* 0x000000cc00989947 */ /* 0x001fea0003800000 */
.L_x_3139:
[----:B------:R-:W-:Y:S01]  /*1430*/  BAR.SYNC.DEFER_BLOCKING 0xe, 0x100 ;  /* 0x0384000000007b1d */ /* 0x000fe20000010000 */
[----:B------:R-:W-:Y:S01]  /*1440*/  UIADD3 UR4, UR5, 0x26800, URZ ;  /* 0x0002680005047890 */ /* 0x000fe2000fffe03f */
[----:B------:R-:W-:Y:S01]  /*1450*/  VIADD R0, R0, 0xfffffffe ;  /* 0xfffffffe00007836 */ /* 0x000fe20000000000 */
[----:B------:R-:W-:Y:S01]  /*1460*/  UIADD3 UR14, UR6, 0x80, URZ ;  /* 0x00000080060e7890 */ /* 0x000fe2000fffe03f */
[----:B0-----:R-:W-:Y:S01]  /*1470*/  IMAD.U32 R5, RZ, RZ, UR5 ;  /* 0x00000005ff057e24 */ /* 0x001fe2000f8e00ff */
[----:B------:R-:W-:Y:S01]  /*1480*/  USHF.R.U32.HI UR4, URZ, 0x4, UR4 ;  /* 0x000000043f047899 */ /* 0x000fe20008011604 */
[----:B------:R-:W-:Y:S01]  /*1490*/  UMOV UR9, 0x40000040 ;  /* 0x4000004000097882 */ /* 0x000fe20000000000 */
[----:B------:R-:W-:Y:S02]  /*14a0*/  UMOV UR10, UR6 ;  /* 0x00000006000a7c82 */ /* 0x000fe40008000000 */
[----:B------:R-:W-:Y:S01]  /*14b0*/  ULOP3.LUT UR4, UR4, 0x3fff, URZ, 0xc0, !UPT ;  /* 0x00003fff04047892 */ /* 0x000fe2000f8ec03f */
[----:B------:R-:W0:Y:S01]  /*14c0*/  S2R R6, SR_TID.X ;  /* 0x0000000000067919 */ /* 0x000e220000002100 */
[----:B------:R-:W-:Y:S01]  /*14d0*/  UMOV UR11, 0x40000040 ;  /* 0x40000040000b7882 */ /* 0x000fe20000000000 */
[----:B------:R-:W-:Y:S01]  /*14e0*/  UMOV UR13, 0x40000040 ;  /* 0x40000040000d7882 */ /* 0x000fe20000000000 */
[----:B------:R-:W-:Y:S01]  /*14f0*/  ULOP3.LUT UR4, UR4, 0x10000, URZ, 0xfc, !UPT ;  /* 0x0001000004047892 */ /* 0x000fe2000f8efc3f */
[----:B------:R-:W-:Y:S01]  /*1500*/  ISETP.GE.AND P1, PT, R0, R3, PT ;  /* 0x000000030000720c */ /* 0x000fe20003f26270 */
[----:B------:R-:W-:Y:S01]  /*1510*/  UMOV UR15, 0x40000040 ;  /* 0x40000040000f7882 */ /* 0x000fe20000000000 */
[----:B------:R-:W-:-:S02]  /*1520*/  UIADD3 UR18, UR6, 0x100, URZ ;  /* 0x0000010006127890 */ /* 0x000fc4000fffe03f */
[----:B------:R-:W-:Y:S02]  /*1530*/  UIADD3 UR12, UR4, 0x2, URZ ;  /* 0x00000002040c7890 */ /* 0x000fe4000fffe03f */
[----:B------:R-:W-:Y:S01]  /*1540*/  UMOV UR8, UR4 ;  /* 0x0000000400087c82 */ /* 0x000fe20008000000 */
[----:B------:R-:W-:Y:S01]  /*1550*/  UIADD3 UR16, UR4, 0x4, URZ ;  /* 0x0000000404107890 */ /* 0x000fe2000fffe03f */
[----:B------:R-:W-:Y:S01]  /*1560*/  UMOV UR17, 0x40000040 ;  /* 0x4000004000117882 */ /* 0x000fe20000000000 */
[----:B------:R-:W-:Y:S01]  /*1570*/  WARPGROUP.ARRIVE ;  /* 0x00000000000079c5 */ /* 0x000fe20000000000 */
[----:B------:R-:W-:Y:S01]  /*1580*/  UMOV UR19, 0x40000040 ;  /* 0x4000004000137882 */ /* 0x000fe20000000000 */
[----:B------:R-:W-:Y:S02]  /*1590*/  UIADD3 UR20, UR4, 0x6, URZ ;  /* 0x0000000604147890 */ /* 0x000fe4000fffe03f */
[----:B------:R-:W-:Y:S02]  /*15a0*/  UIADD3 UR22, UR6, 0x180, URZ ;  /* 0x0000018006167890 */ /* 0x000fe4000fffe03f */
[----:B------:R-:W-:Y:S01]  /*15b0*/  HGMMA.64x256x16.F32 R24, gdesc[UR8].tnspB, RZ, !UPT, gsb0 ;  /* 0x43e00000081879f0 */ /* 0x000fe2000c0008ff */
[----:B------:R-:W-:Y:S01]  /*15c0*/  UMOV UR21, 0x40000040 ;  /* 0x4000004000157882 */ /* 0x000fe20000000000 */
[----:B------:R-:W-:Y:S01]  /*15d0*/  UMOV UR23, 0x40000040 ;  /* 0x4000004000177882 */ /* 0x000fe20000000000 */
[----:B------:R-:W-:Y:S01]  /*15e0*/  UMOV UR4, URZ ;  /* 0x0000003f00047c82 */ /* 0x000fe20008000000 */
[----:B0-----:R-:W-:-:S04]  /*15f0*/  LOP3.LUT R6, R6, 0x7f, RZ, 0xc0, !PT ;  /* 0x0000007f06067812 */ /* 0x001fc800078ec0ff */
[----:B------:R-:W-:-:S13]  /*1600*/  ISETP.NE.AND P2, PT, R6, RZ, PT ;  /* 0x000000ff0600720c */ /* 0x000fda0003f45270 */
[----:B------:R-:W-:-:S05]  /*1610*/  @!P2 VIADD R5, R5, 0x28c60 ;  /* 0x00028c600505a836 */ /* 0x000fca0000000000 */
[----:B------:R-:W-:Y:S01]  /*1620*/  @!P2 PRMT R5, RZ, 0x654, R5 ;  /* 0x00000654ff05a816 */ /* 0x000fe20000000005 */
[----:B------:R-:W-:Y:S02]  /*1630*/  WARPGROUP.DEPBAR.LE gsb0, 0x0 ;  /* 0x00008000000079c5 */ /* 0x000fe40000010000 */
[----:B------:R-:W-:-:S06]  /*1640*/  WARPGROUP.ARRIVE ;  /* 0x00000000000079c5 */ /* 0x000fcc0000000000 */
[----:B------:R-:W-:Y:S03]  /*1650*/  HGMMA.64x256x16.F32 R24, gdesc[UR12].tnspB, R24, gsb0 ;  /* 0x43e000000c1879f0 */ /* 0x000fe60008000818 */
[----:B------:R-:W-:Y:S02]  /*1660*/  WARPGROUP.DEPBAR.LE gsb0, 0x0 ;  /* 0x00008000000079c5 */ /* 0x000fe40000010000 */
[----:B------:R-:W-:-:S15]  /*1670*/  WARPGROUP.ARRIVE ;  /* 0x00000000000079c5 */ /* 0x000fde0000000000 */
[----:B------:R-:W-:-:S08]  /*1680*/  NOP ;  /* 0x0000000000007918 */ /* 0x000fd00000000000 */
[----:B------:R-:W-:Y:S03]  /*1690*/  HGMMA.64x256x16.F32 R24, gdesc[UR16].tnspB, R24, gsb0 ;  /* 0x43e00000101879f0 */ /* 0x000fe60008000818 */
[----:B------:R-:W-:Y:S02]  /*16a0*/  WARPGROUP.DEPBAR.LE gsb0, 0x0 ;  /* 0x00008000000079c5 */ /* 0x000fe40000010000 */
[----:B------:R-:W-:-:S15]  /*16b0*/  WARPGROUP.ARRIVE ;  /* 0x00000000000079c5 */ /* 0x000fde0000000000 */
[----:B------:R-:W-:-:S08]  /*16c0*/  NOP ;  /* 0x0000000000007918 */ /* 0x000fd00000000000 */
[----:B------:R-:W-:Y:S03]  /*16d0*/  HGMMA.64x256x16.F32 R24, gdesc[UR20].tnspB, R24, gsb0 ;  /* 0x43e00000141879f0 */ /* 0x000fe60008000818 */
[----:B------:R-:W-:Y:S02]  /*16e0*/  WARPGROUP.DEPBAR.LE gsb0, 0x0 ;  /* 0x00008000000079c5 */ /* 0x000fe40000010000 */
[----:B------:R-:W-:Y:S06]  /*16f0*/  BAR.ARV 0xf, 0x100 ;  /* 0x03c4000000007b1d */ /* 0x000fec0000002000 */
[----:B------:R0:W-:Y:S01]  /*1700*/  @!P2 SYNCS.ARRIVE.TRANS64.RED.A1T0 RZ, [R5+URZ], RZ ;  /* 0x000000ff05ffa9a7 */ /* 0x0001e2000810043f */
[----:B------:R-:W-:Y:S05]  /*1710*/  @!P1 BRA `(.L_x_3008) ;  /* 0x0000000800dc9947 */ /* 0x000fea0003800000 */
[----:B------:R-:W-:Y:S01]  /*1720*/  IMAD.MOV.U32 R8, RZ, RZ, RZ ;  /* 0x000000ffff087224 */ /* 0x000fe200078e00ff */
[----:B------:R-:W-:-:S06]  /*1730*/  UMOV UR4, URZ ;  /* 0x0000003f00047c82 */ /* 0x000fcc0008000000 */
.L_x_3013:
[----:B------:R-:W-:Y:S01]  /*1740*/  BAR.SYNC.DEFER_BLOCKING 0xe, 0x100 ;  /* 0x0384000000007b1d */ /* 0x000fe20000010000 */
[----:B01----:R-:W-:Y:S01]  /*1750*/  MOV R5, UR4 ;  /* 0x0000000400057c02 */ /* 0x003fe20008000f00 */
[----:B------:R-:W-:Y:S01]  /*1760*/  UIADD3 UR4, UR4, 0x1, URZ ;  /* 0x0000000104047890 */ /* 0x000fe2000fffe03f */
[C---:B------:R-:W-:Y:S01]  /*1770*/  ISETP.GT.AND P3, PT, R0.reuse, R3, PT ;  /* 0x000000030000720c */ /* 0x040fe20003f64270 */
[----:B------:R-:W-:Y:S02]  /*1780*/  VIADD R0, R0, 0xffffffff ;  /* 0xffffffff00007836 */ /* 0x000fe40000000000 */
[----:B------:R-:W-:Y:S01]  /*1790*/  IMAD R5, R5, 0x40, R4 ;  /* 0x0000004005057824 */ /* 0x000fe200078e0204 */
[----:B------:R-:W-:-:S04]  /*17a0*/  UISETP.NE.AND UP0, UPT, UR4, 0x2, UPT ;  /* 0x000000020400788c */ /* 0x000fc8000bf05270 */
[----:B------:R-:W-:Y:S01]  /*17b0*/  LEA R5, R5, UR5, 0x2 ;  /* 0x0000000505057c11 */ /* 0x000fe2000f8e10ff */
[----:B------:R-:W-:Y:S02]  /*17c0*/  USEL UR7, URZ, 0x1, UP0 ;  /* 0x000000013f077887 */ /* 0x000fe40008000000 */
[----:B------:R-:W-:-:S04]  /*17d0*/  USEL UR4, UR4, URZ, UP0 ;  /* 0x0000003f04047287 */ /* 0x000fc80008000000 */
[----:B------:R-:W-:Y:S01]  /*17e0*/  LOP3.LUT R8, R8, UR7, RZ, 0x3c, !PT ;  /* 0x0000000708087c12 */ /* 0x000fe2000f8e3cff */
[----:B------:R-:W0:Y:S04]  /*17f0*/  LDS R6, [R5+0x28800] ;  /* 0x0288000005067984 */ /* 0x000e280000000800 */
[----:B------:R-:W1:Y:S01]  /*1800*/  LDS R7, [R5+0x28820] ;  /* 0x0288200005077984 */ /* 0x000e620000000800 */
        /* <DEDUP_REMOVED lines=130> */
.L_x_3009:
[----:B------:R-:W-:Y:S01]  /*2030*/  ULEA UR7, UR4, UR5, 0x3 ;  /* 0x0000000504077291 */ /* 0x000fe2000f8e183f */
[----:B------:R-:W-:-:S08]  /*2040*/  SHF.L.U32 R5, R8, 0x1f, RZ ;  /* 0x0000001f08057819 */ /* 0x000fd000000006ff */
[----:B------:R0:W1:Y:S01]  /*2050*/  SYNCS.PHASECHK.TRANS64.TRYWAIT P1, [UR7+0x28c50], R5 ;  /* 0x028c5005ff0075a7 */ /* 0x0000620008020147 */
[----:B------:R-:W-:Y:S05]  /*2060*/  @!P0 BRA `(.L_x_3010) ;  /* 0x0000000000048947 */ /* 0x000fea0003800000 */
[----:B------:R-:W-:Y:S01]  /*2070*/  BPT.TRAP 0x1 ;  /* 0x000000040000795c */ /* 0x000fe20000300000 */
.L_x_3010:
[----:B-1----:R-:W-:Y:S05]  /*2080*/  @P1 BRA `(.L_x_3011) ;  /* 0x0000000000081947 */ /* 0x002fea0003800000 */
[----:B------:R-:W1:Y:S02]  /*2090*/  SYNCS.PHASECHK.TRANS64.TRYWAIT P1, [UR7+0x28c50], R5 ;  /* 0x028c5005ff0075a7 */ /* 0x000e640008020147 */
[----:B-1----:R-:W-:Y:S05]  /*20a0*/  @!P1 BRA `(.L_x_3012) ;  /* 0x000000c000909947 */ /* 0x002fea0003800000 */
.L_x_3011:
[----:B------:R-:W-:Y:S01]  /*20b0*/  ULEA UR10, UR4, UR6, 0xc ;  /* 0x00000006040a7291 */ /* 0x000fe2000f8e603f */
[----:B------:R-:W-:Y:S01]  /*20c0*/  WARPGROUP.ARRIVE ;  /* 0x00000000000079c5 */ /* 0x000fe20000000000 */
[----:B------:R-:W-:Y:S01]  /*20d0*/  UMOV UR11, 0x40000040 ;  /* 0x40000040000b7882 */ /* 0x000fe20000000000 */
[----:B------:R-:W-:Y:S01]  /*20e0*/  UMOV UR15, 0x40000040 ;  /* 0x40000040000f7882 */ /* 0x000fe20000000000 */
[----:B------:R-:W-:Y:S01]  /*20f0*/  UIADD3 UR14, UR10, 0x80, URZ ;  /* 0x000000800a0e7890 */ /* 0x000fe2000fffe03f */
[----:B01----:R-:W-:Y:S01]  /*2100*/  IMAD.U32 R5, RZ, RZ, UR7 ;  /* 0x00000007ff057e24 */ /* 0x003fe2000f8e00ff */
[----:B------:R-:W-:Y:S01]  /*2110*/  UIADD3 UR18, UR10, 0x100, URZ ;  /* 0x000001000a127890 */ /* 0x000fe2000fffe03f */
[----:B------:R-:W-:Y:S02]  /*2120*/  UMOV UR19, 0x40000040 ;  /* 0x4000004000137882 */ /* 0x000fe40000000000 */
[----:B------:R-:W-:Y:S01]  /*2130*/  HGMMA.64x256x16.F32 R24, gdesc[UR8].tnspB, R24, gsb0 ;  /* 0x43e00000081879f0 */ /* 0x000fe20008000818 */
[----:B------:R-:W-:Y:S01]  /*2140*/  UIADD3 UR22, UR10, 0x180, URZ ;  /* 0x000001800a167890 */ /* 0x000fe2000fffe03f */
[----:B------:R-:W-:Y:S01]  /*2150*/  @!P2 VIADD R5, R5, 0x28c60 ;  /* 0x00028c600505a836 */ /* 0x000fe20000000000 */
[----:B------:R-:W-:-:S04]  /*2160*/  UMOV UR23, 0x40000040 ;  /* 0x4000004000177882 */ /* 0x000fc80000000000 */
[----:B------:R-:W-:Y:S01]  /*2170*/  @!P2 PRMT R5, RZ, 0x654, R5 ;  /* 0x00000654ff05a816 */ /* 0x000fe20000000005 */
[----:B------:R-:W-:Y:S02]  /*2180*/  WARPGROUP.DEPBAR.LE gsb0, 0x0 ;  /* 0x00008000000079c5 */ /* 0x000fe40000010000 */
[----:B------:R-:W-:-:S15]  /*2190*/  WARPGROUP.ARRIVE ;  /* 0x00000000000079c5 */ /* 0x000fde0000000000 */
[----:B------:R-:W-:-:S03]  /*21a0*/  NOP ;  /* 0x0000000000007918 */ /* 0x000fc60000000000 */
        /* <DEDUP_REMOVED lines=12> */
[----:B------:R-:W-:Y:S05]  /*2270*/  @P3 BRA `(.L_x_3013) ;  /* 0xfffffff400303947 */ /* 0x000fea000383ffff */
[----:B------:R-:W-:-:S12]  /*2280*/  USHF.L.U32 UR4, UR4, 0x6, URZ ;  /* 0x0000000604047899 */ /* 0x000fd8000800063f */
.L_x_3008:
[----:B------:R-:W-:Y:S01]  /*2290*/  BAR.SYNC.DEFER_BLOCKING 0xe, 0x100 ;  /* 0x0384000000007b1d */ /* 0x000fe20000010000 */
[----:B------:R-:W-:Y:S01]  /*22a0*/  VIADD R4, R4, UR4 ;  /* 0x0000000404047c36 */ /* 0x000fe20008000000 */
[----:B------:R-:W-:Y:S02]  /*22b0*/  PLOP3.LUT P0, PT, PT, PT, PT, 0x8, 0x0 ;  /* 0x000000000000781c */ /* 0x000fe40003f0e170 */
[----:B------:R-:W-:Y:S02]  /*22c0*/  CS2R R6, SRZ ;  /* 0x0000000000067805 */ /* 0x000fe4000001ff00 */
[----:B------:R-:W-:-:S05]  /*22d0*/  LEA R4, R4, UR5, 0x2 ;  /* 0x0000000504047c11 */ /* 0x000fca000f8e10ff */
[----:B------:R-:W2:Y:S04]  /*22e0*/  LDS R3, [R4+0x28800] ;  /* 0x0288000004037984 */ /* 0x000ea80000000800 */
[----:B------:R-:W3:Y:S01]  /*22f0*/  LDS R0, [R4+0x28820] ;  /* 0x0288200004007984 */ /* 0x000ee20000000800 */
        /* <DEDUP_REMOVED lines=64> */
[-C--:B---3--:R-:W-:Y:S01]  /*2700*/  FMUL.FTZ R26, R26, R0.reuse ;  /* 0x000000001a1a7220 */ /* 0x088fe20000410000 */
        /* <DEDUP_REMOVED lines=63> */
[----:B------:R-:W-:Y:S06]  /*2b00*/  BAR.ARV 0xf, 0x100 ;  /* 0x03c4000000007b1d */ /* 0x000fec0000002000 */
[----:B------:R-:W-:Y:S05]  /*2b10*/  BRA `(.L_x_3005) ;  /* 0x00000048008c7947 */ /* 0x000fea0003800000 */
.L_x_3003:
[----:B------:R-:W-:Y:S02]  /*2b20*/  ISETP.GE.AND P0, PT, R22, 0x1, PT ;  /* 0x000000011600780c */ /* 0x000fe40003f06270 */
[----:B------:R-:W-:-:S11]  /*2b30*/  MOV R17, RZ ;  /* 0x000000ff00117202 */ /* 0x000fd60000000f00 */
[----:B------:R-:W-:Y:S05]  /*2b40*/  @!P0 BRA `(.L_x_3014) ;  /* 0x0000000000688947 */ /* 0x000fea0003800000 */
        /* <DEDUP_REMOVED lines=25> */
[----:B------:R-:W-:-:S07]  /*2ce0*/  @!P0 LOP3.LUT R17, RZ, R7, RZ, 0x33, !PT ;  /* 0x00000007ff118212 */ /* 0x000fce00078e33ff */
.L_x_3014:
        /* <DEDUP_REMOVED lines=76> */
[----:B0-----:R-:W-:Y:S01]  /*31b0*/  ULEA UR36, UR6, UR36, 0x18 ;  /* 0x0000002406247291 */ /* 0x001fe2000f8ec03f */
[----:B-1----:R-:W-:-:S13]  /*31c0*/  R2UR UR4, R0 ;  /* 0x00000000000472ca */ /* 0x002fda00000e0000 */
[----:B------:R-:W-:-:S04]  /*31d0*/  ULEA.HI UR5, UR4, UR4, URZ, 0x1 ;  /* 0x0000000404057291 */ /* 0x000fc8000f8f083f */
[----:B------:R-:W-:-:S04]  /*31e0*/  ULOP3.LUT UR5, UR5, 0x1fffe, URZ, 0xc0, !UPT ;  /* 0x0001fffe05057892 */ /* 0x000fc8000f8ec03f */
[----:B------:R-:W-:Y:S02]  /*31f0*/  UIADD3 UR5, UR4, -UR5, URZ ;  /* 0x8000000504057290 */ /* 0x000fe4000fffe03f */
[----:B------:R-:W-:Y:S02]  /*3200*/  UIADD3 UR4, UR36, 0x26800, URZ ;  /* 0x0002680024047890 */ /* 0x000fe4000fffe03f */
[----:B------:R-:W-:Y:S02]  /*3210*/  ULEA UR5, UR5, UR36, 0xf ;  /* 0x0000002405057291 */ /* 0x000fe4000f8e783f */
[----:B------:R-:W-:Y:S02]  /*3220*/  ULOP3.LUT UP0, URZ, UR4, 0x3ff, URZ, 0xc0, !UPT ;  /* 0x000003ff043f7892 */ /* 0x000fe4000f80c03f */
[----:B------:R-:W-:-:S04]  /*3230*/  UIADD3 UR5, UR5, 0x400, URZ ;  /* 0x0000040005057890 */ /* 0x000fc8000fffe03f */
[----:B------:R-:W-:Y:S01]  /*3240*/  PLOP3.LUT P0, PT, PT, PT, UP0, 0x80, 0x0 ;  /* 0x000000000000781c */ /* 0x000fe20003f0f008 */
[----:B------:R-:W-:-:S04]  /*3250*/  USHF.R.U32.HI UR5, URZ, 0x4, UR5 ;  /* 0x000000043f057899 */ /* 0x000fc80008011605 */
[----:B------:R-:W-:-:S08]  /*3260*/  ULOP3.LUT UR37, UR5, 0x3fff, URZ, 0xc0, !UPT ;  /* 0x00003fff05257892 */ /* 0x000fd0000f8ec03f */
[----:B------:R-:W-:Y:S05]  /*3270*/  @!P0 BRA `(.L_x_3015) ;  /* 0x0000000000408947 */ /* 0x000fea0003800000 */
        /* <DEDUP_REMOVED lines=9> */
[----:B------:R-:W-:Y:S01]  /*3310*/  IMAD.U32 R7, RZ, RZ, UR5 ;  /* 0x00000005ff077e24 */ /* 0x000fe2000f8e00ff */
[----:B------:R-:W-:Y:S01]  /*3320*/  MOV R13, RZ ;  /* 0x000000ff000d7202 */ /* 0x000fe20000000f00 */
[----:B------:R-:W-:-:S02]  /*3330*/  IMAD.U32 R11, RZ, RZ, UR7 ;  /* 0x00000007ff0b7e24 */ /* 0x000fc4000f8e00ff */
[----:B------:R-:W-:Y:S02]  /*3340*/  IMAD.MOV.U32 R8, RZ, RZ, 0x70 ;  /* 0x00000070ff087424 */ /* 0x000fe400078e00ff */
[----:B0-----:R-:W-:-:S07]  /*3350*/  IMAD.MOV.U32 R12, RZ, RZ, 0x1 ;  /* 0x00000001ff0c7424 */ /* 0x001fce00078e00ff */
[----:B------:R-:W-:-:S07]  /*3360*/  LEPC R20, `(.L_x_3015) ;  /* 0x000000001014794e */ /* 0x000fce0000000000 */
[----:B-1----:R-:W-:Y:S05]  /*3370*/  CALL.ABS.NOINC R14 ;  /* 0x000000000e007343 */ /* 0x002fea0003c00000 */
.L_x_3015:
[----:B------:R-:W2:Y:S01]  /*3380*/  LDL.LU R20, [R1+0x14] ;  /* 0x0000140001147983 */ /* 0x000ea20000300800 */
[----:B------:R-:W-:Y:S02]  /*3390*/  SHF.L.U32 R13, RZ, 0x1f, RZ ;  /* 0x0000001fff0d7819 */ /* 0x000fe400000006ff */
[----:B------:R-:W-:Y:S02]  /*33a0*/  LOP3.LUT R23, R23, 0xffffff80, RZ, 0xc0, !PT ;  /* 0xffffff8017177812 */ /* 0x000fe400078ec0ff */
[----:B------:R-:W0:Y:S01]  /*33b0*/  SYNCS.PHASECHK.TRANS64.TRYWAIT P1, [UR36+0x28c00], R13 ;  /* 0x028c000dff0075a7 */ /* 0x000e220008020164 */
[----:B------:R-:W-:Y:S02]  /*33c0*/  LEA.HI R3, R24, R24, RZ, 0x1 ;  /* 0x0000001818037211 */ /* 0x000fe400078f08ff */
[----:B------:R-:W-:Y:S02]  /*33d0*/  IMAD.IADD R23, R18, 0x1, -R23 ;  /* 0x0000000112177824 */ /* 0x000fe400078e0a17 */
[----:B------:R-:W-:-:S03]  /*33e0*/  LOP3.LUT R3, R3, 0xfffffe, RZ, 0xc0, !PT ;  /* 0x00fffffe03037812 */ /* 0x000fc600078ec0ff */
[----:B------:R-:W-:Y:S02]  /*33f0*/  SHF.R.S32.HI R4, RZ, 0x1f, R23 ;  /* 0x0000001fff047819 */ /* 0x000fe40000011417 */
[----:B------:R-:W-:Y:S02]  /*3400*/  IMAD.IADD R3, R24, 0x1, -R3 ;  /* 0x0000000118037824 */ /* 0x000fe400078e0a03 */
[CC--:B------:R-:W-:Y:S02]  /*3410*/  LEA.HI R0, R4.reuse, R23.reuse, RZ, 0x2 ;  /* 0x0000001704007211 */ /* 0x0c0fe400078f10ff */
[----:B------:R-:W-:Y:S02]  /*3420*/  LEA.HI R4, R4, R23, RZ, 0x5 ;  /* 0x0000001704047211 */ /* 0x000fe400078f28ff */
[--C-:B------:R-:W-:Y:S02]  /*3430*/  SHF.R.S32.HI R5, RZ, 0x2, R0.reuse ;  /* 0x00000002ff057819 */ /* 0x100fe40000011400 */
[----:B------:R-:W-:-:S02]  /*3440*/  SHF.R.S32.HI R6, RZ, 0x1f, R0 ;  /* 0x0000001fff067819 */ /* 0x000fc40000011400 */
[----:B------:R-:W-:Y:S02]  /*3450*/  LOP3.LUT R0, R0, 0x7ffffffc, RZ, 0xc0, !PT ;  /* 0x7ffffffc00007812 */ /* 0x000fe400078ec0ff */
[----:B------:R-:W-:Y:S02]  /*3460*/  LEA.HI R6, R6, R5, RZ, 0x3 ;  /* 0x0000000506067211 */ /* 0x000fe400078f18ff */
[----:B------:R-:W-:Y:S01]  /*3470*/  SHF.R.S32.HI R4, RZ, 0x5, R4 ;  /* 0x00000005ff047819 */ /* 0x000fe20000011404 */
[----:B------:R-:W-:Y:S01]  /*3480*/  IMAD.IADD R0, R23, 0x1, -R0 ;  /* 0x0000000117007824 */ /* 0x000fe200078e0a00 */
[----:B------:R-:W-:-:S03]  /*3490*/  LOP3.LUT R6, R6, 0xfffffff8, RZ, 0xc0, !PT ;  /* 0xfffffff806067812 */ /* 0x000fc600078ec0ff */
[----:B------:R-:W-:Y:S02]  /*34a0*/  IMAD.SHL.U32 R0, R0, 0x2, RZ ;  /* 0x0000000200007824 */ /* 0x000fe400078e00ff */
[----:B------:R-:W-:Y:S01]  /*34b0*/  IMAD.IADD R5, R5, 0x1, -R6 ;  /* 0x0000000105057824 */ /* 0x000fe200078e0a06 */
[----:B--2---:R-:W-:-:S04]  /*34c0*/  LOP3.LUT R7, R20, 0x1, RZ, 0xfc, !PT ;  /* 0x0000000114077812 */ /* 0x004fc800078efcff */
[----:B------:R-:W-:Y:S01]  /*34d0*/  ISETP.NE.AND P0, PT, R7, 0x3, PT ;  /* 0x000000030700780c */ /* 0x000fe20003f05270 */
[----:B0-----:R-:W-:-:S12]  /*34e0*/  @!P1 BRA `(.L_x_3016) ;  /* 0x000000ac00989947 */ /* 0x001fd80003800000 */
.L_x_3140:
[----:B0-----:R-:W-:Y:S01]  /*34f0*/  LEA R6, R4, R5, 0x4 ;  /* 0x0000000504067211 */ /* 0x001fe200078e20ff */
[----:B------:R-:W-:Y:S01]  /*3500*/  IMAD R4, R3, 0x100, R0 ;  /* 0x0000010003047824 */ /* 0x000fe200078e0200 */
[----:B------:R-:W-:Y:S06]  /*3510*/  @!P0 BRA `(.L_x_3017) ;  /* 0x0000000000048947 */ /* 0x000fec0003800000 */
[----:B------:R-:W-:Y:S01]  /*3520*/  BPT.TRAP 0x1 ;  /* 0x000000040000795c */ /* 0x000fe20000300000 */
.L_x_3017:
[----:B------:R0:W1:Y:S01]  /*3530*/  SYNCS.PHASECHK.TRANS64.TRYWAIT P2, [UR36+0x28c30], R13 ;  /* 0x028c300dff0075a7 */ /* 0x0000620008040164 */
[----:B------:R-:W-:Y:S05]  /*3540*/  @!P0 BRA `(.L_x_3018) ;  /* 0x0000000000048947 */ /* 0x000fea0003800000 */
[----:B------:R-:W-:Y:S01]  /*3550*/  BPT.TRAP 0x1 ;  /* 0x000000040000795c */ /* 0x000fe20000300000 */
.L_x_3018:
[----:B------:R-:W2:Y:S02]  /*3560*/  S2R R3, SR_TID.X ;  /* 0x0000000000037919 */ /* 0x000ea40000002100 */
[----:B--2---:R-:W-:-:S04]  /*3570*/  LOP3.LUT R3, R3, 0x7f, RZ, 0xc0, !PT ;  /* 0x0000007f03037812 */ /* 0x004fc800078ec0ff */
[----:B------:R-:W-:Y:S01]  /*3580*/  ISETP.NE.AND P1, PT, R3, RZ, PT ;  /* 0x000000ff0300720c */ /* 0x000fe20003f25270 */
[----:B-1----:R-:W-:-:S12]  /*3590*/  @P2 BRA `(.L_x_3019) ;  /* 0x0000000000082947 */ /* 0x002fd80003800000 */
[----:B------:R-:W1:Y:S02]  /*35a0*/  SYNCS.PHASECHK.TRANS64.TRYWAIT P2, [UR36+0x28c30], R13 ;  /* 0x028c300dff0075a7 */ /* 0x000e640008040164 */
[----:B-1----:R-:W-:Y:S05]  /*35b0*/  @!P2 BRA `(.L_x_3020) ;  /* 0x000000ac007ca947 */ /* 0x002fea0003800000 */
.L_x_3019:
[----:B------:R-:W-:Y:S05]  /*35c0*/  WARPSYNC.ALL ;  /* 0x0000000000007948 */ /* 0x000fea0003800000 */
[----:B------:R-:W-:Y:S01]  /*35d0*/  UIADD3 UR4, UR36, 0x20400, URZ ;  /* 0x0002040024047890 */ /* 0x000fe2000fffe03f */
[----:B------:R-:W-:Y:S01]  /*35e0*/  WARPGROUP.ARRIVE ;  /* 0x00000000000079c5 */ /* 0x000fe20000000000 */
[----:B------:R-:W-:Y:S01]  /*35f0*/  UIADD3 UR5, UR36, 0x22400, URZ ;  /* 0x0002240024057890 */ /* 0x000fe2000fffe03f */
[----:B------:R-:W-:Y:S01]  /*3600*/  IMAD R3, R17, -0x40, R22 ;  /* 0xffffffc011037824 */ /* 0x000fe200078e0216 */
[----:B------:R-:W-:Y:S02]  /*3610*/  USHF.R.U32.HI UR4, URZ, 0x4, UR4 ;  /* 0x000000043f047899 */ /* 0x000fe40008011604 */
[----:B------:R-:W-:-:S02]  /*3620*/  USHF.R.U32.HI UR5, URZ, 0x4, UR5 ;  /* 0x000000043f057899 */ /* 0x000fc40008011605 */
[----:B------:R-:W-:Y:S01]  /*3630*/  ULOP3.LUT UR4, UR4, 0x3fff, URZ, 0xc0, !UPT ;  /* 0x00003fff04047892 */ /* 0x000fe2000f8ec03f */
[----:B------:R-:W-:Y:S01]  /*3640*/  IADD3 R3, -R0, 0x40, R3 ;  /* 0x0000004000037810 */ /* 0x000fe20007ffe103 */
[----:B------:R-:W-:Y:S02]  /*3650*/  ULOP3.LUT UR5, UR5, 0x3fff, URZ, 0xc0, !UPT ;  /* 0x00003fff05057892 */ /* 0x000fe4000f8ec03f */
[----:B------:R-:W-:Y:S01]  /*3660*/  ULOP3.LUT UR8, UR4, 0x10000, URZ, 0xfc, !UPT ;  /* 0x0001000004087892 */ /* 0x000fe2000f8efc3f */
[C---:B------:R-:W-:Y:S01]  /*3670*/  ISETP.GT.AND P3, PT, R3.reuse, RZ, PT ;  /* 0x000000ff0300720c */ /* 0x040fe20003f64270 */
[----:B------:R-:W-:Y:S01]  /*3680*/  ULOP3.LUT UR6, UR5, 0x10000, URZ, 0xfc, !UPT ;  /* 0x0001000005067892 */ /* 0x000fe2000f8efc3f */
[C---:B------:R-:W-:Y:S01]  /*3690*/  ISETP.GT.AND P6, PT, R3.reuse, 0x1, PT ;  /* 0x000000010300780c */ /* 0x040fe20003fc4270 */
[----:B------:R-:W-:Y:S01]  /*36a0*/  UMOV UR9, 0x40000040 ;  /* 0x4000004000097882 */ /* 0x000fe20000000000 */
[----:B------:R-:W-:Y:S01]  /*36b0*/  UMOV UR7, 0x40000040 ;  /* 0x4000004000077882 */ /* 0x000fe20000000000 */
[----:B------:R-:W-:Y:S01]  /*36c0*/  UMOV UR5, UR9 ;  /* 0x0000000900057c82 */ /* 0x000fe20008000000 */
[----:B------:R-:W-:Y:S01]  /*36d0*/  UMOV UR4, UR8 ;  /* 0x0000000800047c82 */ /* 0x000fe20008000000 */
[----:B------:R-:W-:Y:S01]  /*36e0*/  UIADD3 UR12, UR8, 0x2, URZ ;  /* 0x00000002080c7890 */ /* 0x000fe2000fffe03f */
[----:B------:R-:W-:Y:S01]  /*36f0*/  ISETP.GT.AND P5, PT, R3, 0x8, PT ;  /* 0x000000080300780c */ /* 0x000fe20003fa4270 */
[----:B------:R-:W-:-:S02]  /*3700*/  UIADD3 UR14, UR6, 0x2, URZ ;  /* 0x00000002060e7890 */ /* 0x000fc4000fffe03f */
[----:B------:R-:W-:Y:S01]  /*3710*/  HGMMA.64x64x16.F32 R24, gdesc[UR4], RZ, !UPT, gsb0 ;  /* 0x00e00000041879f0 */ /* 0x000fe2000c0008ff */
[----:B------:R-:W-:Y:S01]  /*3720*/  UMOV UR13, 0x40000040 ;  /* 0x40000040000d7882 */ /* 0x000fe20000000000 */
[----:B------:R-:W-:Y:S01]  /*3730*/  UMOV UR15, 0x40000040 ;  /* 0x40000040000f7882 */ /* 0x000fe20000000000 */
[----:B------:R-:W-:Y:S01]  /*3740*/  UIADD3 UR16, UR8, 0x4, URZ ;  /* 0x0000000408107890 */ /* 0x000fe2000fffe03f */
[C---:B------:R-:W-:Y:S01]  /*3750*/  ISETP.GT.AND P4, PT, R3.reuse, 0x9, PT ;  /* 0x000000090300780c */ /* 0x040fe20003f84270 */
[----:B------:R-:W-:Y:S01]  /*3760*/  UIADD3 UR18, UR6, 0x4, URZ ;  /* 0x0000000406127890 */ /* 0x000fe2000fffe03f */
[----:B------:R-:W-:Y:S01]  /*3770*/  ISETP.GT.AND P2, PT, R3, 0x10, PT ;  /* 0x000000100300780c */ /* 0x000fe20003f44270 */
        /* <DEDUP_REMOVED lines=8> */
[----:B------:R-:W-:-:S02]  /*3800*/  WARPGROUP.DEPBAR.LE gsb0, 0x0 ;  /* 0x00008000000079c5 */ /* 0x000fc40000010000 */
[----:B------:R-:W-:-:S06]  /*3810*/  WARPGROUP.ARRIVE ;  /* 0x00000000000079c5 */ /* 0x000fcc0000000000 */
[----:B------:R-:W-:Y:S03]  /*3820*/  HGMMA.64x64x16.F32 R24, gdesc[UR12], R24, gsb0 ;  /* 0x00e000000c1879f0 */ /* 0x000fe60008000818 */
[----:B------:R-:W-:Y:S02]  /*3830*/  WARPGROUP.DEPBAR.LE gsb0, 0x0 ;  /* 0x00008000000079c5 */ /* 0x000fe40000010000 */
[----:B------:R-:W-:-:S06]  /*3840*/  WARPGROUP.ARRIVE ;  /* 0x00000000000079c5 */ /* 0x000fcc0000000000 */
[----:B------:R-:W-:Y:S03]  /*3850*/  HGMMA.64x64x16.F32 R24, gdesc[UR16], R24, gsb0 ;  /* 0x00e00000101879f0 */ /* 0x000fe60008000818 */
[----:B------:R-:W-:Y:S02]  /*3860*/  WARPGROUP.DEPBAR.LE gsb0, 0x0 ;  /* 0x00008000000079c5 */ /* 0x000fe40000010000 */
[----:B------:R-:W-:-:S06]  /*3870*/  WARPGROUP.ARRIVE ;  /* 0x00000000000079c5 */ /* 0x000fcc0000000000 */
[----:B------:R-:W-:Y:S03]  /*3880*/  HGMMA.64x64x16.F32 R24, gdesc[UR20], R24, gsb0 ;  /* 0x00e00000141879f0 */ /* 0x000fe60008000818 */
[----:B------:R-:W-:Y:S02]  /*3890*/  WARPGROUP.DEPBAR.LE gsb0, 0x0 ;  /* 0x00008000000079c5 */ /* 0x000fe40000010000 */
        /* <DEDUP_REMOVED lines=23> */
[----:B--2---:R-:W-:Y:S01]  /*3a10*/  FSEL R24, R24, -INF , P3 ;  /* 0xff80000018187808 */ /* 0x004fe20001800000 */
[----:B------:R-:W-:Y:S01]  /*3a20*/  FMUL.FTZ R42, R42, UR4 ;  /* 0x000000042a2a7c20 */ /* 0x000fe20008410000 */
[----:B------:R-:W-:Y:S01]  /*3a30*/  FMUL.FTZ R48, R48, UR4 ;  /* 0x0000000430307c20 */ /* 0x000fe20008410000 */
[----:B------:R-:W-:Y:S01]  /*3a40*/  FMUL.FTZ R43, R43, UR4 ;  /* 0x000000042b2b7c20 */ /* 0x000fe20008410000 */
[----:B------:R-:W-:Y:S01]  /*3a50*/  FMUL.FTZ R49, R49, UR4 ;  /* 0x0000000431317c20 */ /* 0x000fe20008410000 */
        /* <DEDUP_REMOVED lines=11> */
[----:B----4-:R-:W-:Y:S01]  /*3b10*/  FSEL R28, R28, -INF , P5 ;  /* 0xff8000001c1c7808 */ /* 0x010fe20002800000 */
[----:B------:R-:W-:-:S03]  /*3b20*/  FMUL.FTZ R55, R55, UR4 ;  /* 0x0000000437377c20 */ /* 0x000fc60008410000 */
[----:B------:R-:W-:-:S03]  /*3b30*/  FMNMX.FTZ R5, R28, R5, !PT ;  /* 0x000000051c057209 */ /* 0x000fc60007810000 */
[----:B------:R-:W4:Y:S01]  /*3b40*/  MUFU.TANH R32, R32 ;  /* 0x0000002000207308 */ /* 0x000f220000002400 */
[----:B--2---:R-:W-:-:S04]  /*3b50*/  FSEL R10, R29, -INF , P4 ;  /* 0xff8000001d0a7808 */ /* 0x004fc80002000000 */
[----:B------:R-:W-:-:S03]  /*3b60*/  FMNMX.FTZ R5, R10, R5, !PT ;  /* 0x000000050a057209 */ /* 0x000fc60007810000 */
[----:B------:R-:W2:Y:S01]  /*3b70*/  MUFU.TANH R27, R27 ;  /* 0x0000001b001b7308 */ /* 0x000ea20000002400 */
[----:B---3--:R-:W-:Y:S02]  /*3b80*/  FSEL R26, R26, -INF , P3 ;  /* 0xff8000001a1a7808 */ /* 0x008fe40001800000 */
[----:B------:R-:W-:-:S05]  /*3b90*/  ISETP.GT.AND P3, PT, R3, 0x11, PT ;  /* 0x000000110300780c */ /* 0x000fca0003f64270 */
[----:B------:R-:W3:Y:S01]  /*3ba0*/  MUFU.TANH R33, R33 ;  /* 0x0000002100217308 */ /* 0x000ee20000002400 */
[----:B----4-:R-:W-:-:S04]  /*3bb0*/  FSEL R32, R32, -INF , P2 ;  /* 0xff80000020207808 */ /* 0x010fc80001000000 */
[----:B------:R-:W-:-:S03]  /*3bc0*/  FMNMX.FTZ R5, R32, R5, !PT ;  /* 0x0000000520057209 */ /* 0x000fc60007810000 */
[----:B------:R-:W4:Y:S01]  /*3bd0*/  MUFU.TANH R30, R30 ;  /* 0x0000001e001e7308 */ /* 0x000f220000002400 */
[----:B--2---:R-:W-:Y:S02]  /*3be0*/  FSEL R27, R27, -INF , P6 ;  /* 0xff8000001b1b7808 */ /* 0x004fe40003000000 */
[----:B------:R-:W-:-:S05]  /*3bf0*/  ISETP.GT.AND P6, PT, R3, 0x18, PT ;  /* 0x000000180300780c */ /* 0x000fca0003fc4270 */
[----:B------:R-:W2:Y:S01]  /*3c00*/  MUFU.TANH R36, R36 ;  /* 0x0000002400247308 */ /* 0x000ea20000002400 */
[----:B---3--:R-:W-:-:S04]  /*3c10*/  FSEL R14, R33, -INF , P3 ;  /* 0xff800000210e7808 */ /* 0x008fc80001800000 */
[----:B------:R-:W-:-:S03]  /*3c20*/  FMNMX.FTZ R5, R14, R5, !PT ;  /* 0x000000050e057209 */ /* 0x000fc60007810000 */
[----:B------:R-:W1:Y:S01]  /*3c30*/  MUFU.TANH R31, R31 ;  /* 0x0000001f001f7308 */ /* 0x000e620000002400 */
[----:B----4-:R-:W-:Y:S02]  /*3c40*/  FSEL R30, R30, -INF , P5 ;  /* 0xff8000001e1e7808 */ /* 0x010fe40002800000 */
        /* <DEDUP_REMOVED lines=48> */
[----:B------:R-:W-:Y:S02]  /*3f50*/  ISETP.GT.AND P2, PT, R3, 0x39, PT ;  /* 0x000000390300780c */ /* 0x000fe40003f44270 */
[----:B------:R-:W-:-:S03]  /*3f60*/  FMNMX.FTZ R3, R26, R27, !PT ;  /* 0x0000001b1a037209 */ /* 0x000fc60007810000 */
[----:B------:R-:W2:Y:S01]  /*3f70*/  MUFU.TANH R47, R47 ;  /* 0x0000002f002f7308 */ /* 0x000ea20000002400 */
[----:B-1----:R-:W-:Y:S02]  /*3f80*/  FSEL R52, R52, -INF , P3 ;  /* 0xff80000034347808 */ /* 0x002fe40001800000 */
[----:B------:R-:W-:Y:S02]  /*3f90*/  FMNMX.FTZ R3, R30, R3, !PT ;  /* 0x000000031e037209 */ /* 0x000fe40007810000 */
[----:B------:R-:W-:Y:S02]  /*3fa0*/  FMNMX.FTZ R5, R52, R5, !PT ;  /* 0x0000000534057209 */ /* 0x000fe40007810000 */
[----:B------:R-:W-:Y:S01]  /*3fb0*/  FMNMX.FTZ R3, R8, R3, !PT ;  /* 0x0000000308037209 */ /* 0x000fe20007810000 */
[----:B------:R-:W1:Y:S01]  /*3fc0*/  MUFU.TANH R50, R50 ;  /* 0x0000003200327308 */ /* 0x000e620000002400 */
[----:B---3--:R-:W-:Y:S02]  /*3fd0*/  FSEL R68, R53, -INF , P2 ;  /* 0xff80000035447808 */ /* 0x008fe40001000000 */
[----:B------:R-:W-:-:S02]  /*3fe0*/  FMNMX.FTZ R3, R34, R3, !PT ;  /* 0x0000000322037209 */ /* 0x000fc40007810000 */
[----:B------:R-:W-:Y:S02]  /*3ff0*/  FMNMX.FTZ R5, R68, R5, !PT ;  /* 0x0000000544057209 */ /* 0x000fe40007810000 */
[----:B------:R-:W-:Y:S01]  /*4000*/  FMNMX.FTZ R3, R12, R3, !PT ;  /* 0x000000030c037209 */ /* 0x000fe20007810000 */
[----:B------:R-:W-:Y:S01]  /*4010*/  MUFU.TANH R51, R51 ;  /* 0x0000003300337308 */ /* 0x000fe20000002400 */
[----:B--2---:R-:W-:Y:S01]  /*4020*/  FSEL R48, R47, -INF , P6 ;  /* 0xff8000002f307808 */ /* 0x004fe20003000000 */
[----:B------:R-:W2:Y:S01]  /*4030*/  SHFL.BFLY PT, R0, R5, 0x2, 0x1f ;  /* 0x0c401f0005007f89 */ /* 0x000ea200000e0000 */
[----:B------:R-:W-:-:S04]  /*4040*/  FMNMX.FTZ R3, R38, R3, !PT ;  /* 0x0000000326037209 */ /* 0x000fc80007810000 */
[----:B------:R-:W-:Y:S01]  /*4050*/  FMNMX.FTZ R3, R20, R3, !PT ;  /* 0x0000000314037209 */ /* 0x000fe20007810000 */
[----:B------:R-:W3:Y:S01]  /*4060*/  MUFU.TANH R54, R54 ;  /* 0x0000003600367308 */ /* 0x000ee20000002400 */
[----:B-1----:R-:W-:Y:S02]  /*4070*/  FSEL R50, R50, -INF , P5 ;  /* 0xff80000032327808 */ /* 0x002fe40002800000 */
[----:B------:R-:W-:-:S04]  /*4080*/  FMNMX.FTZ R3, R42, R3, !PT ;  /* 0x000000032a037209 */ /* 0x000fc80007810000 */
[----:B------:R-:W-:Y:S01]  /*4090*/  FMNMX.FTZ R3, R44, R3, !PT ;  /* 0x000000032c037209 */ /* 0x000fe20007810000 */
[----:B------:R-:W1:Y:S03]  /*40a0*/  MUFU.TANH R55, R55 ;  /* 0x0000003700377308 */ /* 0x000e660000002400 */
[----:B------:R-:W-:-:S04]  /*40b0*/  FMNMX.FTZ R3, R46, R3, !PT ;  /* 0x000000032e037209 */ /* 0x000fc80007810000 */
[----:B------:R-:W-:Y:S02]  /*40c0*/  FMNMX.FTZ R3, R48, R3, !PT ;  /* 0x0000000330037209 */ /* 0x000fe40007810000 */
[----:B---3--:R-:W-:Y:S02]  /*40d0*/  FSEL R54, R54, -INF , P3 ;  /* 0xff80000036367808 */ /* 0x008fe40001800000 */
[----:B--2---:R-:W-:Y:S01]  /*40e0*/  FMNMX.FTZ R0, R5, R0, !PT ;  /* 0x0000000005007209 */ /* 0x004fe20007810000 */
[----:B------:R-:W-:Y:S01]  /*40f0*/  IMAD.U32 R5, RZ, RZ, UR5 ;  /* 0x00000005ff057e24 */ /* 0x000fe2000f8e00ff */
[----:B------:R-:W-:-:S03]  /*4100*/  FMNMX.FTZ R3, R50, R3, !PT ;  /* 0x0000000332037209 */ /* 0x000fc60007810000 */
[----:B------:R-:W2:Y:S01]  /*4110*/  SHFL.BFLY PT, R7, R0, 0x1, 0x1f ;  /* 0x0c201f0000077f89 */ /* 0x000ea200000e0000 */
[----:B-1----:R-:W-:Y:S02]  /*4120*/  FSEL R66, R55, -INF , P2 ;  /* 0xff80000037427808 */ /* 0x002fe40001000000 */
[----:B--2---:R-:W-:-:S04]  /*4130*/  FMNMX.FTZ R0, R0, R7, !PT ;  /* 0x0000000700007209 */ /* 0x004fc80007810000 */
[C---:B------:R-:W-:Y:S01]  /*4140*/  FSETP.NEU.FTZ.AND P6, PT, R0.reuse, -INF , PT ;  /* 0xff8000000000780b */ /* 0x040fe20003fdd000 */
[----:B------:R-:W-:-:S05]  /*4150*/  FMUL.FTZ R7, R0, R5 ;  /* 0x0000000500077220 */ /* 0x000fca0000410000 */
[----:B------:R-:W-:-:S05]  /*4160*/  FSEL R7, R7, RZ, P6 ;  /* 0x000000ff07077208 */ /* 0x000fca0003000000 */
[-CC-:B------:R-:W-:Y:S01]  /*4170*/  FFMA.FTZ R9, R24, R5.reuse, -R7.reuse ;  /* 0x0000000518097223 */ /* 0x180fe20000010807 */
[----:B------:R-:W-:Y:S01]  /*4180*/  FSEL R24, R51, -INF , P4 ;  /* 0xff80000033187808 */ /* 0x000fe20002000000 */
        /* <DEDUP_REMOVED lines=12> */
[-CC-:B-1----:R-:W-:Y:S01]  /*4250*/  FFMA.FTZ R9, R10, R5.reuse, -R7.reuse ;  /* 0x000000050a097223 */ /* 0x182fe20000010807 */
[-CC-:B------:R-:W-:Y:S01]  /*4260*/  FFMA.FTZ R58, R58, R5.reuse, -R7.reuse ;  /* 0x000000053a3a7223 */ /* 0x180fe20000010807 */
[-CC-:B------:R-:W-:Y:S01]  /*4270*/  FFMA.FTZ R60, R60, R5.reuse, -R7.reuse ;  /* 0x000000053c3c7223 */ /* 0x180fe20000010807 */
[-CC-:B------:R-:W-:Y:S01]  /*4280*/  FFMA.FTZ R62, R62, R5.reuse, -R7.reuse ;  /* 0x000000053e3e7223 */ /* 0x180fe20000010807 */
[----:B------:R-:W1:Y:S01]  /*4290*/  SHFL.BFLY PT, R10, R3, 0x2, 0x1f ;  /* 0x0c401f00030a7f89 */ /* 0x000e6200000e0000 */
[----:B------:R-:W-:Y:S01]  /*42a0*/  MUFU.EX2 R11, R9 ;  /* 0x00000009000b7308 */ /* 0x000fe20000000800 */
[-CC-:B------:R-:W-:Y:S01]  /*42b0*/  FFMA.FTZ R64, R64, R5.reuse, -R7.reuse ;  /* 0x0000000540407223 */ /* 0x180fe20000010807 */
[-CC-:B------:R-:W-:Y:S01]  /*42c0*/  FFMA.FTZ R52, R52, R5.reuse, -R7.reuse ;  /* 0x0000000534347223 */ /* 0x180fe20000010807 */
[----:B------:R-:W-:Y:S01]  /*42d0*/  FFMA.FTZ R68, R68, R5, -R7 ;  /* 0x0000000544447223 */ /* 0x000fe20000010807 */
[----:B------:R-:W-:-:S04]  /*42e0*/  LEA.HI R7, R19, R18, RZ, 0x4 ;  /* 0x0000001213077211 */ /* 0x000fc800078f20ff */
[----:B------:R-:W-:Y:S08]  /*42f0*/  MUFU.EX2 R25, R25 ;  /* 0x0000001900197308 */ /* 0x000ff00000000800 */
[----:B------:R-:W2:Y:S01]  /*4300*/  MUFU.EX2 R28, R28 ;  /* 0x0000001c001c7308 */ /* 0x000ea20000000800 */
[----:B-1----:R-:W-:-:S07]  /*4310*/  FMNMX.FTZ R10, R3, R10, !PT ;  /* 0x0000000a030a7209 */ /* 0x002fce0007810000 */
[----:B------:R-:W-:Y:S01]  /*4320*/  MUFU.EX2 R32, R32 ;  /* 0x0000002000207308 */ /* 0x000fe20000000800 */
[----:B------:R-:W1:Y:S07]  /*4330*/  SHFL.BFLY PT, R3, R10, 0x1, 0x1f ;  /* 0x0c201f000a037f89 */ /* 0x000e6e00000e0000 */
[----:B------:R3:W4:Y:S01]  /*4340*/  MUFU.EX2 R15, R14 ;  /* 0x0000000e000f7308 */ /* 0x0007220000000800 */
[----:B--2---:R-:W-:-:S07]  /*4350*/  F2FP.F16.F32.PACK_AB R154, R11, R28 ;  /* 0x0000001c0b9a723e */ /* 0x004fce00000000ff */
[----:B------:R-:W-:Y:S01]  /*4360*/  MUFU.EX2 R36, R36 ;  /* 0x0000002400247308 */ /* 0x000fe20000000800 */
[----:B---3--:R-:W-:-:S07]  /*4370*/  IMAD.U32 R14, RZ, RZ, UR36 ;  /* 0x00000024ff0e7e24 */ /* 0x008fce000f8e00ff */
[----:B------:R-:W-:Y:S01]  /*4380*/  MUFU.EX2 R21, R22 ;  /* 0x0000001600157308 */ /* 0x000fe20000000800 */
[----:B----4-:R-:W-:Y:S02]  /*4390*/  F2FP.F16.F32.PACK_AB R156, R15, R32 ;  /* 0x000000200f9c723e */ /* 0x010fe400000000ff */
[----:B-1----:R-:W-:-:S04]  /*43a0*/  FMNMX.FTZ R3, R10, R3, !PT ;  /* 0x000000030a037209 */ /* 0x002fc80007810000 */
[C---:B------:R-:W-:Y:S01]  /*43b0*/  FSETP.NEU.FTZ.AND P2, PT, R3.reuse, -INF , PT ;  /* 0xff8000000300780b */ /* 0x040fe20003f5d000 */
[-C--:B------:R-:W-:Y:S01]  /*43c0*/  FMUL.FTZ R9, R3, R5.reuse ;  /* 0x0000000503097220 */ /* 0x080fe20000410000 */
[----:B------:R-:W-:Y:S04]  /*43d0*/  MUFU.EX2 R40, R40 ;  /* 0x0000002800287308 */ /* 0x000fe80000000800 */
[----:B------:R-:W-:Y:S02]  /*43e0*/  FSEL R35, R9, RZ, P2 ;  /* 0x000000ff09237208 */ /* 0x000fe40001000000 */
[----:B------:R-:W-:Y:S02]  /*43f0*/  LOP3.LUT R9, R7, 0xfffffff0, RZ, 0xc0, !PT ;  /* 0xfffffff007097812 */ /* 0x000fe400078ec0ff */
[----:B------:R-:W1:Y:S01]  /*4400*/  MUFU.EX2 R23, R56 ;  /* 0x0000003800177308 */ /* 0x000e620000000800 */
[-CC-:B------:R-:W-:Y:S01]  /*4410*/  FFMA.FTZ R10, R8, R5.reuse, -R35.reuse ;  /* 0x00000005080a7223 */ /* 0x180fe20000010823 */
[----:B------:R-:W-:Y:S01]  /*4420*/  FFMA.FTZ R12, R12, R5, -R35 ;  /* 0x000000050c0c7223 */ /* 0x000fe20000010823 */
[----:B------:R-:W-:-:S02]  /*4430*/  IMAD.IADD R9, R18, 0x1, -R9 ;  /* 0x0000000112097824 */ /* 0x000fc400078e0a09 */
[-CC-:B------:R-:W-:Y:S01]  /*4440*/  FFMA.FTZ R26, R26, R5.reuse, -R35.reuse ;  /* 0x000000051a1a7223 */ /* 0x180fe20000010823 */
[-CC-:B------:R-:W-:Y:S01]  /*4450*/  FFMA.FTZ R27, R27, R5.reuse, -R35.reuse ;  /* 0x000000051b1b7223 */ /* 0x180fe20000010823 */
[-CC-:B------:R-:W-:Y:S01]  /*4460*/  FFMA.FTZ R30, R30, R5.reuse, -R35.reuse ;  /* 0x000000051e1e7223 */ /* 0x180fe20000010823 */
[-C--:B------:R-:W-:Y:S01]  /*4470*/  FFMA.FTZ R34, R34, R5.reuse, -R35 ;  /* 0x0000000522227223 */ /* 0x080fe20000010823 */
[----:B------:R-:W-:Y:S01]  /*4480*/  SHF.R.S32.HI R8, RZ, 0x1f, R9 ;  /* 0x0000001fff087819 */ /* 0x000fe20000011409 */
[----:B------:R2:W-:Y:S01]  /*4490*/  MUFU.EX2 R155, R10 ;  /* 0x0000000a009b7308 */ /* 0x0005e20000000800 */
[-CC-:B------:R-:W-:Y:S01]  /*44a0*/  FFMA.FTZ R38, R38, R5.reuse, -R35.reuse ;  /* 0x0000000526267223 */ /* 0x180fe20000010823 */
[----:B------:R-:W-:Y:S01]  /*44b0*/  LEA.HI R18, R19, R18, RZ, 0x5 ;  /* 0x0000001213127211 */ /* 0x000fe200078f28ff */
[--C-:B------:R-:W-:Y:S01]  /*44c0*/  FFMA.FTZ R20, R20, R5, -R35.reuse ;  /* 0x0000000514147223 */ /* 0x100fe20000010823 */
[----:B------:R-:W-:Y:S01]  /*44d0*/  LEA.HI R8, R8, R9, RZ, 0x3 ;  /* 0x0000000908087211 */ /* 0x000fe200078f18ff */
[-CC-:B------:R-:W-:Y:S01]  /*44e0*/  FFMA.FTZ R42, R42, R5.reuse, -R35.reuse ;  /* 0x000000052a2a7223 */ /* 0x180fe20000010823 */
[----:B------:R-:W-:Y:S01]  /*44f0*/  FFMA.FTZ R44, R44, R5, -R35 ;  /* 0x000000052c2c7223 */ /* 0x000fe20000010823 */
[----:B------:R-:W-:Y:S01]  /*4500*/  IMAD.SHL.U32 R18, R18, 0x20, RZ ;  /* 0x0000002012127824 */ /* 0x000fe200078e00ff */
[----:B------:R3:W-:Y:S01]  /*4510*/  MUFU.EX2 R157, R12 ;  /* 0x0000000c009d7308 */ /* 0x0007e20000000800 */
[C---:B--2---:R-:W-:Y:S01]  /*4520*/  LOP3.LUT R10, R8.reuse, 0xfffffff8, RZ, 0xc0, !PT ;  /* 0xfffffff8080a7812 */ /* 0x044fe200078ec0ff */
[----:B------:R-:W-:-:S02]  /*4530*/  IMAD.SHL.U32 R8, R8, 0x40, RZ ;  /* 0x0000004008087824 */ /* 0x000fc400078e00ff */
[-CC-:B------:R-:W-:Y:S01]  /*4540*/  FFMA.FTZ R46, R46, R5.reuse, -R35.reuse ;  /* 0x000000052e2e7223 */ /* 0x180fe20000010823 */
[----:B------:R-:W-:Y:S01]  /*4550*/  LOP3.LUT R37, R18, 0x7ffffc00, RZ, 0xc0, !PT ;  /* 0x7ffffc0012257812 */ /* 0x000fe200078ec0ff */
[-C--:B------:R-:W-:Y:S01]  /*4560*/  FFMA.FTZ R48, R48, R5.reuse, -R35 ;  /* 0x0000000530307223 */ /* 0x080fe20000010823 */
[----:B------:R-:W-:Y:S01]  /*4570*/  IMAD.IADD R10, R9, 0x1, -R10 ;  /* 0x00000001090a7824 */ /* 0x000fe200078e0a0a */
[----:B------:R-:W-:Y:S01]  /*4580*/  SHF.R.S32.HI R9, RZ, 0x4, R7 ;  /* 0x00000004ff097819 */ /* 0x000fe20000011407 */
[----:B------:R-:W-:Y:S01]  /*4590*/  MUFU.EX2 R26, R26 ;  /* 0x0000001a001a7308 */ /* 0x000fe20000000800 */
[-C--:B------:R-:W-:Y:S01]  /*45a0*/  FFMA.FTZ R50, R50, R5.reuse, -R35 ;  /* 0x0000000532327223 */ /* 0x080fe20000010823 */
[----:B------:R-:W-:Y:S01]  /*45b0*/  IMAD.SHL.U32 R7, R10, 0x40, RZ ;  /* 0x000000400a077824 */ /* 0x000fe200078e00ff */
[----:B---3--:R-:W-:Y:S01]  /*45c0*/  SHF.L.U32 R12, R9, 0x3, RZ ;  /* 0x00000003090c7819 */ /* 0x008fe200000006ff */
[----:B------:R-:W-:Y:S01]  /*45d0*/  FADD.FTZ R9, R152, R25 ;  /* 0x0000001998097221 */ /* 0x000fe20000010000 */
[----:B------:R-:W-:Y:S01]  /*45e0*/  LOP3.LUT P2, RZ, R10, 0x2, RZ, 0xc0, !PT ;  /* 0x000000020aff7812 */ /* 0x000fe2000784c0ff */
[-C--:B------:R-:W-:Y:S01]  /*45f0*/  FFMA.FTZ R24, R24, R5.reuse, -R35 ;  /* 0x0000000518187223 */ /* 0x080fe20000010823 */
[----:B------:R-:W-:Y:S01]  /*4600*/  LOP3.LUT R7, R7, 0x1c0, RZ, 0xc0, !PT ;  /* 0x000001c007077812 */ /* 0x000fe200078ec0ff */
[----:B------:R-:W2:Y:S01]  /*4610*/  MUFU.EX2 R27, R27 ;  /* 0x0000001b001b7308 */ /* 0x000ea20000000800 */
[----:B------:R-:W-:Y:S01]  /*4620*/  LOP3.LUT P3, RZ, R10, 0x4, RZ, 0xc0, !PT ;  /* 0x000000040aff7812 */ /* 0x000fe2000786c0ff */
[----:B------:R-:W-:Y:S01]  /*4630*/  FADD.FTZ R10, R28, R9 ;  /* 0x000000091c0a7221 */ /* 0x000fe20000010000 */
[----:B------:R-:W-:Y:S01]  /*4640*/  LOP3.LUT R12, R7, 0x8, R12, 0xf8, !PT ;  /* 0x00000008070c7812 */ /* 0x000fe200078ef80c */
[----:B------:R-:W-:Y:S01]  /*4650*/  FFMA.FTZ R54, R54, R5, -R35 ;  /* 0x0000000536367223 */ /* 0x000fe20000010823 */
[----:B------:R-:W-:Y:S01]  /*4660*/  SHF.R.U32.HI R7, RZ, 0x3, R7 ;  /* 0x00000003ff077819 */ /* 0x000fe20000011607 */
[----:B------:R-:W-:Y:S01]  /*4670*/  FADD.FTZ R9, R11, R10 ;  /* 0x0000000a0b097221 */ /* 0x000fe20000010000 */
[----:B------:R-:W-:Y:S01]  /*4680*/  LOP3.LUT R10, R8, 0x7ffffe00, RZ, 0xc0, !PT ;  /* 0x7ffffe00080a7812 */ /* 0x000fe200078ec0ff */
[----:B------:R-:W3:Y:S01]  /*4690*/  MUFU.EX2 R30, R30 ;  /* 0x0000001e001e7308 */ /* 0x000ee20000000800 */
[----:B------:R-:W-:Y:S01]  /*46a0*/  LOP3.LUT R12, R12, R7, RZ, 0x3c, !PT ;  /* 0x000000070c0c7212 */ /* 0x000fe200078e3cff */
[----:B------:R-:W-:-:S02]  /*46b0*/  @!P1 VIADD R7, R14, 0x28c40 ;  /* 0x00028c400e079836 */ /* 0x000fc40000000000 */
[----:B------:R-:W-:Y:S01]  /*46c0*/  FADD.FTZ R8, R32, R9 ;  /* 0x0000000920087221 */ /* 0x000fe20000010000 */
[----:B-1----:R-:W-:Y:S01]  /*46d0*/  F2FP.F16.F32.PACK_AB R160, R23, R40 ;  /* 0x0000002817a0723e */ /* 0x002fe200000000ff */
[----:B------:R-:W-:Y:S01]  /*46e0*/  FFMA.FTZ R35, R66, R5, -R35 ;  /* 0x0000000542237223 */ /* 0x000fe20000010823 */
[----:B------:R-:W-:Y:S01]  /*46f0*/  IADD3 R12, R12, R10, R37 ;  /* 0x0000000a0c0c7210 */ /* 0x000fe20007ffe025 */
[----:B------:R-:W-:Y:S01]  /*4700*/  FADD.FTZ R9, R15, R8 ;  /* 0x000000080f097221 */ /* 0x000fe20000010000 */
[----:B------:R-:W1:Y:S01]  /*4710*/  MUFU.EX2 R34, R34 ;  /* 0x0000002200227308 */ /* 0x000e620000000800 */
[----:B------:R-:W-:Y:S02]  /*4720*/  @!P1 PRMT R7, RZ, 0x654, R7 ;  /* 0x00000654ff079816 */ /* 0x000fe40000000007 */
[----:B------:R-:W-:Y:S01]  /*4730*/  FADD.FTZ R10, R36, R9 ;  /* 0x00000009240a7221 */ /* 0x000fe20000010000 */
[----:B------:R-:W-:Y:S01]  /*4740*/  F2FP.F16.F32.PACK_AB R158, R21, R36 ;  /* 0x00000024159e723e */ /* 0x000fe200000000ff */
[----:B------:R4:W-:Y:S01]  /*4750*/  @!P1 SYNCS.ARRIVE.TRANS64.RED.A1T0 RZ, [R7+URZ], RZ ;  /* 0x000000ff07ff99a7 */ /* 0x0009e2000810043f */
[----:B------:R-:W-:Y:S01]  /*4760*/  F2FP.F16.F32.PACK_AB R152, R25, R152 ;  /* 0x000000981998723e */ /* 0x000fe200000000ff */
[----:B------:R-:W-:Y:S01]  /*4770*/  FADD.FTZ R9, R21, R10 ;  /* 0x0000000a15097221 */ /* 0x000fe20000010000 */
[----:B------:R-:W5:Y:S01]  /*4780*/  MUFU.EX2 R38, R38 ;  /* 0x0000002600267308 */ /* 0x000f620000000800 */
[----:B--2---:R-:W-:-:S02]  /*4790*/  F2FP.F16.F32.PACK_AB R153, R27, R26 ;  /* 0x0000001a1b99723e */ /* 0x004fc400000000ff */
[----:B------:R-:W-:Y:S01]  /*47a0*/  FADD.FTZ R10, R40, R9 ;  /* 0x00000009280a7221 */ /* 0x000fe20000010000 */
[----:B----4-:R-:W-:-:S03]  /*47b0*/  FADD.FTZ R7, R26, R27 ;  /* 0x0000001b1a077221 */ /* 0x010fc60000010000 */
[----:B------:R-:W-:Y:S01]  /*47c0*/  FADD.FTZ R15, R23, R10 ;  /* 0x0000000a170f7221 */ /* 0x000fe20000010000 */
[----:B------:R-:W2:Y:S01]  /*47d0*/  MUFU.EX2 R159, R20 ;  /* 0x00000014009f7308 */ /* 0x000ea20000000800 */
[----:B---3--:R-:W-:Y:S01]  /*47e0*/  FADD.FTZ R8, R30, R7 ;  /* 0x000000071e087221 */ /* 0x008fe20000010000 */
[----:B------:R-:W-:-:S03]  /*47f0*/  IMAD.MOV.U32 R23, RZ, RZ, 0x20 ;  /* 0x00000020ff177424 */ /* 0x000fc600078e00ff */
[C---:B------:R-:W-:Y:S01]  /*4800*/  FADD.FTZ R7, R155.reuse, R8 ;  /* 0x000000089b077221 */ /* 0x040fe20000010000 */
[----:B------:R-:W-:Y:S02]  /*4810*/  F2FP.F16.F32.PACK_AB R155, R155, R30 ;  /* 0x0000001e9b9b723e */ /* 0x000fe400000000ff */
[----:B------:R-:W3:Y:S01]  /*4820*/  MUFU.EX2 R42, R42 ;  /* 0x0000002a002a7308 */ /* 0x000ee20000000800 */
[----:B-1----:R-:W-:Y:S01]  /*4830*/  FADD.FTZ R8, R34, R7 ;  /* 0x0000000722087221 */ /* 0x002fe20000010000 */
[----:B------:R-:W-:-:S03]  /*4840*/  SEL R23, R23, 0xffffffe0, !P2 ;  /* 0xffffffe017177807 */ /* 0x000fc60005000000 */
[C---:B------:R-:W-:Y:S01]  /*4850*/  FADD.FTZ R7, R157.reuse, R8 ;  /* 0x000000089d077221 */ /* 0x040fe20000010000 */
[----:B------:R-:W-:Y:S02]  /*4860*/  F2FP.F16.F32.PACK_AB R157, R157, R34 ;  /* 0x000000229d9d723e */ /* 0x000fe400000000ff */
[----:B------:R-:W1:Y:S01]  /*4870*/  MUFU.EX2 R161, R44 ;  /* 0x0000002c00a17308 */ /* 0x000e620000000800 */
[----:B-----5:R-:W-:Y:S01]  /*4880*/  FADD.FTZ R8, R38, R7 ;  /* 0x0000000726087221 */ /* 0x020fe20000010000 */
[----:B------:R-:W-:Y:S01]  /*4890*/  LEA R7, R12, UR36, 0x1 ;  /* 0x000000240c077c11 */ /* 0x000fe2000f8e08ff */
[----:B------:R-:W-:Y:S02]  /*48a0*/  BAR.SYNC.DEFER_BLOCKING 0xf, 0x100 ;  /* 0x03c4000000007b1d */ /* 0x000fe40000010000 */
[----:B--2---:R-:W-:Y:S01]  /*48b0*/  FADD.FTZ R9, R159, R8 ;  /* 0x000000089f097221 */ /* 0x004fe20000010000 */
[C---:B------:R-:W-:Y:S01]  /*48c0*/  IADD3 R12, R7.reuse, 0x26800, RZ ;  /* 0x00026800070c7810 */ /* 0x040fe20007ffe0ff */
[----:B------:R-:W-:Y:S01]  /*48d0*/  VIADD R8, R7, 0x26840 ;  /* 0x0002684007087836 */ /* 0x000fe20000000000 */
[----:B------:R-:W-:Y:S01]  /*48e0*/  F2FP.F16.F32.PACK_AB R159, R159, R38 ;  /* 0x000000269f9f723e */ /* 0x000fe200000000ff */
[----:B------:R-:W2:Y:S01]  /*48f0*/  MUFU.EX2 R58, R58 ;  /* 0x0000003a003a7308 */ /* 0x000ea20000000800 */
[----:B---3--:R-:W-:Y:S01]  /*4900*/  FADD.FTZ R10, R42, R9 ;  /* 0x000000092a0a7221 */ /* 0x008fe20000010000 */
[----:B------:R-:W-:-:S02]  /*4910*/  @P3 VIADD R8, R12, 0xffffffc0 ;  /* 0xffffffc00c083836 */ /* 0x000fc40000000000 */
[----:B------:R-:W-:-:S04]  /*4920*/  IMAD.IADD R9, R12, 0x1, R23 ;  /* 0x000000010c097824 */ /* 0x000fc800078e0217 */
[----:B------:R-:W3:Y:S01]  /*4930*/  MUFU.EX2 R46, R46 ;  /* 0x0000002e002e7308 */ /* 0x000ee20000000800 */
[C---:B-1----:R-:W-:Y:S01]  /*4940*/  FADD.FTZ R21, R161.reuse, R10 ;  /* 0x0000000aa1157221 */ /* 0x042fe20000010000 */
[----:B------:R-:W-:Y:S01]  /*4950*/  F2FP.F16.F32.PACK_AB R161, R161, R42 ;  /* 0x0000002aa1a1723e */ /* 0x000fe200000000ff */
[----:B------:R-:W-:-:S05]  /*4960*/  IMAD.IADD R10, R23, 0x1, R8 ;  /* 0x00000001170a7824 */ /* 0x000fca00078e0208 */
[----:B------:R-:W1:Y:S01]  /*4970*/  MUFU.EX2 R29, R60 ;  /* 0x0000003c001d7308 */ /* 0x000e620000000800 */
[----:B--2---:R-:W-:Y:S01]  /*4980*/  FADD.FTZ R12, R58, R15 ;  /* 0x0000000f3a0c7221 */ /* 0x004fe20000010000 */
[----:B------:R2:W-:Y:S04]  /*4990*/  STSM.16.M88.4 [R7+0x26800], R152 ;  /* 0x0268009807007844 */ /* 0x0005e80000000200 */
[----:B------:R2:W-:Y:S02]  /*49a0*/  STSM.16.M88.4 [R9], R156 ;  /* 0x0000009c09007844 */ /* 0x0005e40000000200 */
[----:B------:R-:W4:Y:S01]  /*49b0*/  MUFU.EX2 R19, R48 ;  /* 0x0000003000137308 */ /* 0x000f220000000800 */
[----:B---3--:R-:W-:-:S07]  /*49c0*/  FADD.FTZ R18, R46, R21 ;  /* 0x000000152e127221 */ /* 0x008fce0000010000 */
[----:B------:R-:W-:Y:S01]  /*49d0*/  MUFU.EX2 R62, R62 ;  /* 0x0000003e003e7308 */ /* 0x000fe20000000800 */
[C---:B-1----:R-:W-:Y:S01]  /*49e0*/  F2FP.F16.F32.PACK_AB R162, R29.reuse, R58 ;  /* 0x0000003a1da2723e */ /* 0x042fe200000000ff */
[----:B------:R-:W-:-:S06]  /*49f0*/  FADD.FTZ R29, R29, R12 ;  /* 0x0000000c1d1d7221 */ /* 0x000fcc0000010000 */
[----:B------:R-:W1:Y:S01]  /*4a00*/  MUFU.EX2 R31, R64 ;  /* 0x00000040001f7308 */ /* 0x000e620000000800 */
[C---:B----4-:R-:W-:Y:S01]  /*4a10*/  F2FP.F16.F32.PACK_AB R163, R19.reuse, R46 ;  /* 0x0000002e13a3723e */ /* 0x050fe200000000ff */
[----:B------:R-:W-:-:S04]  /*4a20*/  FADD.FTZ R19, R19, R18 ;  /* 0x0000001213137221 */ /* 0x000fc80000010000 */
[----:B------:R2:W-:Y:S02]  /*4a30*/  STSM.16.M88.4 [R8], R160 ;  /* 0x000000a008007844 */ /* 0x0005e40000000200 */
[----:B------:R-:W-:Y:S08]  /*4a40*/  MUFU.EX2 R50, R50 ;  /* 0x0000003200327308 */ /* 0x000ff00000000800 */
[----:B------:R-:W3:Y:S01]  /*4a50*/  MUFU.EX2 R11, R24 ;  /* 0x00000018000b7308 */ /* 0x000ee20000000800 */
[----:B-1----:R-:W-:Y:S01]  /*4a60*/  F2FP.F16.F32.PACK_AB R164, R31, R62 ;  /* 0x0000003e1fa4723e */ /* 0x002fe200000000ff */
[----:B------:R-:W-:-:S04]  /*4a70*/  FADD.FTZ R62, R62, R29 ;  /* 0x0000001d3e3e7221 */ /* 0x000fc80000010000 */
[----:B------:R-:W-:Y:S02]  /*4a80*/  FADD.FTZ R31, R31, R62 ;  /* 0x0000003e1f1f7221 */ /* 0x000fe40000010000 */
[----:B------:R-:W1:Y:S08]  /*4a90*/  MUFU.EX2 R52, R52 ;  /* 0x0000003400347308 */ /* 0x000e700000000800 */
[----:B------:R-:W4:Y:S01]  /*4aa0*/  MUFU.EX2 R33, R68 ;  /* 0x0000004400217308 */ /* 0x000f220000000800 */
[----:B---3--:R-:W-:Y:S01]  /*4ab0*/  F2FP.F16.F32.PACK_AB R165, R11, R50 ;  /* 0x000000320ba5723e */ /* 0x008fe200000000ff */
[----:B------:R-:W-:-:S04]  /*4ac0*/  FADD.FTZ R50, R50, R19 ;  /* 0x0000001332327221 */ /* 0x000fc80000010000 */
[----:B------:R-:W-:Y:S02]  /*4ad0*/  FADD.FTZ R11, R11, R50 ;  /* 0x000000320b0b7221 */ /* 0x000fe40000010000 */
[----:B------:R-:W-:Y:S01]  /*4ae0*/  MUFU.EX2 R54, R54 ;  /* 0x0000003600367308 */ /* 0x000fe20000000800 */
[----:B-1----:R-:W-:-:S07]  /*4af0*/  FADD.FTZ R12, R52, R31 ;  /* 0x0000001f340c7221 */ /* 0x002fce0000010000 */
[----:B------:R-:W1:Y:S01]  /*4b00*/  MUFU.EX2 R35, R35 ;  /* 0x0000002300237308 */ /* 0x000e620000000800 */
[C---:B----4-:R-:W-:Y:S01]  /*4b10*/  F2FP.F16.F32.PACK_AB R166, R33.reuse, R52 ;  /* 0x0000003421a6723e */ /* 0x050fe200000000ff */
[----:B------:R-:W-:Y:S01]  /*4b20*/  FADD.FTZ R12, R33, R12 ;  /* 0x0000000c210c7221 */ /* 0x000fe20000010000 */
[----:B-1----:R-:W-:Y:S01]  /*4b30*/  F2FP.F16.F32.PACK_AB R167, R35, R54 ;  /* 0x0000003623a7723e */ /* 0x002fe200000000ff */
[----:B------:R-:W-:-:S04]  /*4b40*/  FADD.FTZ R54, R54, R11 ;  /* 0x0000000b36367221 */ /* 0x000fc80000010000 */
[----:B------:R2:W-:Y:S01]  /*4b50*/  STSM.16.M88.4 [R10], R164 ;  /* 0x000000a40a007844 */ /* 0x0005e20000000200 */
[----:B------:R-:W-:Y:S01]  /*4b60*/  FADD.FTZ R11, R35, R54 ;  /* 0x00000036230b7221 */ /* 0x000fe20000010000 */
[----:B------:R-:W-:Y:S06]  /*4b70*/  @!P0 BRA `(.L_x_3021) ;  /* 0x0000000000048947 */ /* 0x000fec0003800000 */
[----:B------:R-:W-:Y:S01]  /*4b80*/  BPT.TRAP 0x1 ;  /* 0x000000040000795c */ /* 0x000fe20000300000 */
.L_x_3021:
[----:B------:R1:W3:Y:S01]  /*4b90*/  SYNCS.PHASECHK.TRANS64.TRYWAIT P2, [UR36+0x28c50], R13 ;  /* 0x028c500dff0075a7 */ /* 0x0002e20008040164 */
[----:B------:R-:W-:Y:S05]  /*4ba0*/  @!P0 BRA `(.L_x_3022) ;  /* 0x0000000000048947 */ /* 0x000fea0003800000 */
[----:B------:R-:W-:Y:S01]  /*4bb0*/  BPT.TRAP 0x1 ;  /* 0x000000040000795c */ /* 0x000fe20000300000 */
.L_x_3022:
[----:B------:R-:W-:Y:S01]  /*4bc0*/  ULOP3.LUT UR24, UR37, 0x2000000, URZ, 0xfc, !UPT ;  /* 0x0200000025187892 */ /* 0x000fe2000f8efc3f */
[----:B---3--:R-:W-:Y:S11]  /*4bd0*/  @P2 BRA `(.L_x_3023) ;  /* 0x0000000000082947 */ /* 0x008ff60003800000 */
[----:B------:R-:W3:Y:S02]  /*4be0*/  SYNCS.PHASECHK.TRANS64.TRYWAIT P2, [UR36+0x28c50], R13 ;  /* 0x028c500dff0075a7 */ /* 0x000ee40008040164 */
[----:B---3--:R-:W-:Y:S05]  /*4bf0*/  @!P2 BRA `(.L_x_3024) ;  /* 0x000000980004a947 */ /* 0x008fea0003800000 */
.L_x_3023:
[----:B------:R-:W-:Y:S01]  /*4c00*/  WARPGROUP.ARRIVE ;  /* 0x00000000000079c5 */ /* 0x000fe20000000000 */
[----:B------:R-:W-:Y:S01]  /*4c10*/  UMOV UR10, UR24 ;  /* 0x00000018000a7c82 */ /* 0x000fe20008000000 */
[----:B------:R-:W-:Y:S01]  /*4c20*/  UMOV UR11, 0x40000040 ;  /* 0x40000040000b7882 */ /* 0x000fe20000000000 */
[----:B------:R-:W-:Y:S01]  /*4c30*/  UIADD3 UR4, UR24, 0x80, URZ ;  /* 0x0000008018047890 */ /* 0x000fe2000fffe03f */
[----:B01-3--:R-:W-:Y:S01]  /*4c40*/  IADD3 R13, R17, -0x2, RZ ;  /* 0xfffffffe110d7810 */ /* 0x00bfe20007ffe0ff */
[----:B------:R-:W-:Y:S01]  /*4c50*/  @!P1 VIADD R14, R14, 0x28c60 ;  /* 0x00028c600e0e9836 */ /* 0x000fe20000000000 */
[----:B------:R-:W-:Y:S01]  /*4c60*/  HGMMA.64x256x16.F32 R24, R152, gdesc[UR8].tnspB, RZ, !UPT, gsb0 ;  /* 0x43e0000898187df0 */ /* 0x000fe2000c0008ff */
[----:B------:R-:W-:Y:S01]  /*4c70*/  UMOV UR11, 0x40000040 ;  /* 0x40000040000b7882 */ /* 0x000fe20000000000 */
[----:B------:R-:W-:Y:S02]  /*4c80*/  ISETP.GE.AND P2, PT, R13, R16, PT ;  /* 0x000000100d00720c */ /* 0x000fe40003f46270 */
[----:B------:R-:W-:Y:S01]  /*4c90*/  UMOV UR10, UR4 ;  /* 0x00000004000a7c82 */ /* 0x000fe20008000000 */
[----:B------:R-:W-:Y:S01]  /*4ca0*/  UIADD3 UR4, UR24, 0x100, URZ ;  /* 0x0000010018047890 */ /* 0x000fe2000fffe03f */
[----:B------:R-:W-:Y:S01]  /*4cb0*/  @!P1 PRMT R14, RZ, 0x654, R14 ;  /* 0x00000654ff0e9816 */ /* 0x000fe2000000000e */
[----:B------:R-:W-:-:S02]  /*4cc0*/  WARPGROUP.DEPBAR.LE gsb0, 0x0 ;  /* 0x00008000000079c5 */ /* 0x000fc40000010000 */
[----:B------:R-:W-:-:S15]  /*4cd0*/  WARPGROUP.ARRIVE ;  /* 0x00000000000079c5 */ /* 0x000fde0000000000 */
[----:B------:R-:W-:-:S04]  /*4ce0*/  NOP ;  /* 0x0000000000007918 */ /* 0x000fc80000000000 */
[----:B------:R-:W-:Y:S01]  /*4cf0*/  HGMMA.64x256x16.F32 R24, R156, gdesc[UR8].tnspB, R24, gsb0 ;  /* 0x43e000089c187df0 */ /* 0x000fe20008000818 */
[----:B------:R-:W-:Y:S01]  /*4d00*/  UMOV UR10, UR4 ;  /* 0x00000004000a7c82 */ /* 0x000fe20008000000 */
[----:B------:R-:W-:Y:S01]  /*4d10*/  UMOV UR11, 0x40000040 ;  /* 0x40000040000b7882 */ /* 0x000fe20000000000 */
[----:B------:R-:W-:Y:S01]  /*4d20*/  UIADD3 UR4, UR24, 0x180, URZ ;  /* 0x0000018018047890 */ /* 0x000fe2000fffe03f */
[----:B------:R-:W-:Y:S02]  /*4d30*/  WARPGROUP.DEPBAR.LE gsb0, 0x0 ;  /* 0x00008000000079c5 */ /* 0x000fe40000010000 */
[----:B------:R-:W-:-:S15]  /*4d40*/  WARPGROUP.ARRIVE ;  /* 0x00000000000079c5 */ /* 0x000fde0000000000 */
[----:B------:R-:W-:-:S07]  /*4d50*/  NOP ;  /* 0x0000000000007918 */ /* 0x000fce0000000000 */
[----:B------:R-:W-:Y:S01]  /*4d60*/  HGMMA.64x256x16.F32 R24, R160, gdesc[UR8].tnspB, R24, gsb0 ;  /* 0x43e00008a0187df0 */ /* 0x000fe20008000818 */
[----:B------:R-:W-:Y:S01]  /*4d70*/  UMOV UR10, UR4 ;  /* 0x00000004000a7c82 */ /* 0x000fe20008000000 */
[----:B------:R-:W-:Y:S01]  /*4d80*/  UMOV UR11, 0x40000040 ;  /* 0x40000040000b7882 */ /* 0x000fe20000000000 */
[----:B------:R-:W-:Y:S01]  /*4d90*/  UMOV UR4, URZ ;  /* 0x0000003f00047c82 */ /* 0x000fe20008000000 */
[----:B------:R-:W-:Y:S02]  /*4da0*/  WARPGROUP.DEPBAR.LE gsb0, 0x0 ;  /* 0x00008000000079c5 */ /* 0x000fe40000010000 */
[----:B------:R-:W-:-:S15]  /*4db0*/  WARPGROUP.ARRIVE ;  /* 0x00000000000079c5 */ /* 0x000fde0000000000 */
[----:B------:R-:W-:-:S07]  /*4dc0*/  NOP ;  /* 0x0000000000007918 */ /* 0x000fce0000000000 */
[----:B------:R-:W-:Y:S03]  /*4dd0*/  HGMMA.64x256x16.F32 R24, R164, gdesc[UR8].tnspB, R24, gsb0 ;  /* 0x43e00008a4187df0 */ /* 0x000fe60008000818 */
[----:B------:R-:W-:Y:S02]  /*4de0*/  WARPGROUP.DEPBAR.LE gsb0, 0x0 ;  /* 0x00008000000079c5 */ /* 0x000fe40000010000 */
[----:B------:R-:W-:Y:S01]  /*4df0*/  @!PT LDS RZ, [RZ] ;  /* 0x00000000fffff984 */ /* 0x000fe20000000800 */
[----:B------:R-:W-:Y:S01]  /*4e00*/  @!PT LDS RZ, [RZ] ;  /* 0x00000000fffff984 */ /* 0x000fe20000000800 */
[----:B------:R-:W-:Y:S01]  /*4e10*/  @!PT LDS RZ, [RZ] ;  /* 0x00000000fffff984 */ /* 0x000fe20000000800 */
[----:B------:R-:W-:Y:S01]  /*4e20*/  @!PT LDS RZ, [RZ] ;  /* 0x00000000fffff984 */ /* 0x000fe20000000800 */
[----:B------:R0:W-:Y:S06]  /*4e30*/  MEMBAR.ALL.CTA ;  /* 0x0000000000007992 */ /* 0x0001ec0000008000 */
[----:B0-----:R-:W0:Y:S02]  /*4e40*/  FENCE.VIEW.ASYNC.S ;  /* 0x00000000000073c6 */ /* 0x001e240000000000 */
[----:B0-----:R-:W-:Y:S01]  /*4e50*/  NOP ;  /* 0x0000000000007918 */ /* 0x001fe20000000000 */
[----:B------:R-:W-:Y:S06]  /*4e60*/  BAR.ARV 0xe, 0x100 ;  /* 0x0384000000007b1d */ /* 0x000fec0000002000 */
[----:B------:R0:W-:Y:S01]  /*4e70*/  @!P1 SYNCS.ARRIVE.TRANS64.RED.A1T0 RZ, [R14+URZ], RZ ;  /* 0x000000ff0eff99a7 */ /* 0x0001e2000810043f */
[----:B------:R-:W-:Y:S05]  /*4e80*/  @!P2 BRA `(.L_x_3025) ;  /* 0x0000001c002ca947 */ /* 0x000fea0003800000 */
[----:B------:R-:W-:Y:S01]  /*4e90*/  IMAD.MOV.U32 R185, RZ, RZ, RZ ;  /* 0x000000ffffb97224 */ /* 0x000fe200078e00ff */
[----:B------:R-:W-:Y:S01]  /*4ea0*/  UMOV UR4, URZ ;  /* 0x0000003f00047c82 */ /* 0x000fe20008000000 */
[----:B------:R-:W-:-:S05]  /*4eb0*/  ULDC UR25, c[0x0][0x9d8] ;  /* 0x0002760000197ab9 */ /* 0x000fca0000000800 */
.L_x_3034:
[----:B------:R-:W-:Y:S01]  /*4ec0*/  UIADD3 UR5, UR4, 0x1, URZ ;  /* 0x0000000104057890 */ /* 0x000fe2000fffe03f */
[C---:B------:R-:W-:Y:S01]  /*4ed0*/  ISETP.GT.AND P2, PT, R13.reuse, R16, PT ;  /* 0x000000100d00720c */ /* 0x040fe20003f44270 */
[----:B------:R-:W-:Y:S02]  /*4ee0*/  VIADD R13, R13, 0xffffffff ;  /* 0xffffffff0d0d7836 */ /* 0x000fe40000000000 */
[----:B------:R-:W-:-:S04]  /*4ef0*/  UISETP.NE.AND UP0, UPT, UR5, 0x2, UPT ;  /* 0x000000020500788c */ /* 0x000fc8000bf05270 */
[----:B------:R-:W-:Y:S02]  /*4f00*/  USEL UR7, URZ, 0x1, UP0 ;  /* 0x000000013f077887 */ /* 0x000fe40008000000 */
[----:B------:R-:W-:-:S04]  /*4f10*/  USEL UR5, UR5, URZ, UP0 ;  /* 0x0000003f05057287 */ /* 0x000fc80008000000 */
[----:B------:R-:W-:Y:S01]  /*4f20*/  LOP3.LUT R185, R185, UR7, RZ, 0x3c, !PT ;  /* 0x00000007b9b97c12 */ /* 0x000fe2000f8e3cff */
[----:B-1-34-:R-:W-:Y:S07]  /*4f30*/  @!P0 BRA `(.L_x_3026) ;  /* 0x0000000000048947 */ /* 0x01afee0003800000 */
[----:B------:R-:W-:Y:S01]  /*4f40*/  BPT.TRAP 0x1 ;  /* 0x000000040000795c */ /* 0x000fe20000300000 */
.L_x_3026:
[----:B------:R-:W-:Y:S01]  /*4f50*/  ULEA UR7, UR5, UR36, 0x3 ;  /* 0x0000002405077291 */ /* 0x000fe2000f8e183f */
[----:B0-----:R-:W-:-:S08]  /*4f60*/  SHF.L.U32 R14, R185, 0x1f, RZ ;  /* 0x0000001fb90e7819 */ /* 0x001fd000000006ff */
[----:B------:R0:W1:Y:S01]  /*4f70*/  SYNCS.PHASECHK.TRANS64.TRYWAIT P3, [UR7+0x28c30], R14 ;  /* 0x028c300eff0075a7 */ /* 0x0000620008060147 */
[----:B------:R-:W-:Y:S05]  /*4f80*/  @!P0 BRA `(.L_x_3027) ;  /* 0x0000000000048947 */ /* 0x000fea0003800000 */
[----:B------:R-:W-:Y:S01]  /*4f90*/  BPT.TRAP 0x1 ;  /* 0x000000040000795c */ /* 0x000fe20000300000 */
.L_x_3027:
[----:B-1----:R-:W-:Y:S05]  /*4fa0*/  @P3 BRA `(.L_x_3028) ;  /* 0x0000000000083947 */ /* 0x002fea0003800000 */
[----:B------:R-:W1:Y:S02]  /*4fb0*/  SYNCS.PHASECHK.TRANS64.TRYWAIT P3, [UR7+0x28c30], R14 ;  /* 0x028c300eff0075a7 */ /* 0x000e640008060147 */
[----:B-1----:R-:W-:Y:S05]  /*4fc0*/  @!P3 BRA `(.L_x_3029) ;  /* 0x000000940024b947 */ /* 0x002fea0003800000 */
.L_x_3028:
[----:B------:R-:W-:Y:S01]  /*4fd0*/  ULEA UR10, UR5, UR6, 0x9 ;  /* 0x00000006050a7291 */ /* 0x000fe2000f8e483f */
[----:B--2---:R-:W-:Y:S01]  /*4fe0*/  WARPGROUP.ARRIVE ;  /* 0x00000000000079c5 */ /* 0x004fe20000000000 */
[----:B------:R-:W-:Y:S01]  /*4ff0*/  UMOV UR11, 0x40000040 ;  /* 0x40000040000b7882 */ /* 0x000fe20000000000 */
[----:B------:R-:W-:Y:S01]  /*5000*/  UMOV UR15, 0x40000040 ;  /* 0x40000040000f7882 */ /* 0x000fe20000000000 */
[----:B------:R-:W-:Y:S01]  /*5010*/  UIADD3 UR14, UR10, 0x2, URZ ;  /* 0x000000020a0e7890 */ /* 0x000fe2000fffe03f */
[----:B------:R-:W-:Y:S01]  /*5020*/  ISETP.NE.AND P3, PT, R4, RZ, PT ;  /* 0x000000ff0400720c */ /* 0x000fe20003f65270 */
[----:B------:R-:W-:Y:S01]  /*5030*/  UIADD3 UR18, UR10, 0x4, URZ ;  /* 0x000000040a127890 */ /* 0x000fe2000fffe03f */
[----:B------:R-:W-:Y:S02]  /*5040*/  UMOV UR19, 0x40000040 ;  /* 0x4000004000137882 */ /* 0x000fe40000000000 */
[----:B------:R-:W-:Y:S01]  /*5050*/  HGMMA.64x64x16.F32 R152, gdesc[UR8], RZ, !UPT, gsb0 ;  /* 0x00e00000089879f0 */ /* 0x000fe2000c0008ff */
[----:B------:R-:W-:Y:S01]  /*5060*/  UIADD3 UR22, UR10, 0x6, URZ ;  /* 0x000000060a167890 */ /* 0x000fe2000fffe03f */
[----:B------:R-:W-:Y:S01]  /*5070*/  UMOV UR23, 0x40000040 ;  /* 0x4000004000177882 */ /* 0x000fe20000000000 */
        /* <DEDUP_REMOVED lines=33> */
[----:B-1----:R-:W-:Y:S01]  /*5290*/  FMNMX.FTZ R5, R15, R0, !PT ;  /* 0x000000000f057209 */ /* 0x002fe20007810000 */
        /* <DEDUP_REMOVED lines=13> */
[----:B------:R-:W-:Y:S01]  /*5370*/  IMAD.U32 R177, RZ, RZ, UR4 ;  /* 0x00000004ffb17e24 */ /* 0x000fe2000f8e00ff */
[----:B------:R-:W2:Y:S01]  /*5380*/  MUFU.TANH R158, R158 ;  /* 0x0000009e009e7308 */ /* 0x000ea20000002400 */
[----:B---3--:R-:W-:Y:S01]  /*5390*/  FMNMX.FTZ R5, R154, R5, !PT ;  /* 0x000000059a057209 */ /* 0x008fe20007810000 */
[----:B------:R-:W-:-:S06]  /*53a0*/  IMAD.U32 R171, RZ, RZ, UR7 ;  /* 0x00000007ffab7e24 */ /* 0x000fcc000f8e00ff */
        /* <DEDUP_REMOVED lines=25> */
[----:B-1----:R-:W-:-:S05]  /*5540*/  FMNMX.FTZ R5, R194, R5, !PT ;  /* 0x00000005c2057209 */ /* 0x002fca0007810000 */
[----:B------:R-:W1:Y:S02]  /*5550*/  SHFL.BFLY PT, R202, R5, 0x2, 0x1f ;  /* 0x0c401f0005ca7f89 */ /* 0x000e6400000e0000 */
[----:B------:R-:W4:Y:S01]  /*5560*/  MUFU.TANH R22, R22 ;  /* 0x0000001600167308 */ /* 0x000f220000002400 */
[----:B--2---:R-:W-:-:S07]  /*5570*/  FMNMX.FTZ R17, R18, R3, !PT ;  /* 0x0000000312117209 */ /* 0x004fce0007810000 */
[----:B------:R-:W2:Y:S01]  /*5580*/  MUFU.TANH R152, R152 ;  /* 0x0000009800987308 */ /* 0x000ea20000002400 */
[----:B---3--:R-:W-:-:S07]  /*5590*/  FMNMX.FTZ R17, R20, R17, !PT ;  /* 0x0000001114117209 */ /* 0x008fce0007810000 */
[----:B------:R-:W3:Y:S01]  /*55a0*/  MUFU.TANH R162, R162 ;  /* 0x000000a200a27308 */ /* 0x000ee20000002400 */
[----:B----4-:R-:W-:Y:S02]  /*55b0*/  FMNMX.FTZ R17, R22, R17, !PT ;  /* 0x0000001116117209 */ /* 0x010fe40007810000 */
[----:B-1----:R-:W-:Y:S01]  /*55c0*/  FMNMX.FTZ R21, R5, R202, !PT ;  /* 0x000000ca05157209 */ /* 0x002fe20007810000 */
[----:B------:R-:W-:-:S04]  /*55d0*/  FMUL.FTZ R202, R175, UR25 ;  /* 0x00000019afca7c20 */ /* 0x000fc80008410000 */
[----:B------:R-:W1:Y:S01]  /*55e0*/  MUFU.TANH R196, R196 ;  /* 0x000000c400c47308 */ /* 0x000e620000002400 */
[----:B--2---:R-:W-:Y:S01]  /*55f0*/  FMNMX.FTZ R17, R152, R17, !PT ;  /* 0x0000001198117209 */ /* 0x004fe20007810000 */
[----:B------:R-:W2:Y:S01]  /*5600*/  LDC R5, c[0x0][0x988] ;  /* 0x00026200ff057b82 */ /* 0x000ea20000000800 */
[----:B------:R-:W4:Y:S05]  /*5610*/  SHFL.BFLY PT, R208, R21, 0x1, 0x1f ;  /* 0x0c201f0015d07f89 */ /* 0x000f2a00000e0000 */
[----:B------:R-:W5:Y:S01]  /*5620*/  MUFU.TANH R166, R166 ;  /* 0x000000a600a67308 */ /* 0x000f620000002400 */
[----:B---3--:R-:W-:-:S07]  /*5630*/  FMNMX.FTZ R19, R162, R17, !PT ;  /* 0x00000011a2137209 */ /* 0x008fce0007810000 */
[----:B------:R-:W3:Y:S01]  /*5640*/  MUFU.TANH R198, R198 ;  /* 0x000000c600c67308 */ /* 0x000ee20000002400 */
[----:B-1----:R-:W-:-:S07]  /*5650*/  FMNMX.FTZ R19, R196, R19, !PT ;  /* 0x00000013c4137209 */ /* 0x002fce0007810000 */
[----:B------:R-:W1:Y:S01]  /*5660*/  MUFU.TANH R170, R170 ;  /* 0x000000aa00aa7308 */ /* 0x000e620000002400 */
[----:B-----5:R-:W-:Y:S02]  /*5670*/  FMNMX.FTZ R19, R166, R19, !PT ;  /* 0x00000013a6137209 */ /* 0x020fe40007810000 */
[----:B----4-:R-:W-:-:S05]  /*5680*/  FMNMX.FTZ R17, R21, R208, !PT ;  /* 0x000000d015117209 */ /* 0x010fca0007810000 */
[----:B------:R-:W4:Y:S01]  /*5690*/  MUFU.TANH R200, R200 ;  /* 0x000000c800c87308 */ /* 0x000f220000002400 */
[----:B---3--:R-:W-:Y:S01]  /*56a0*/  FMNMX.FTZ R21, R198, R19, !PT ;  /* 0x00000013c6157209 */ /* 0x008fe20007810000 */
[C---:B------:R-:W-:Y:S01]  /*56b0*/  FADD.FTZ R0, -R17.reuse, R0 ;  /* 0x0000000011007221 */ /* 0x040fe20000010100 */
[----:B--2---:R-:W-:-:S03]  /*56c0*/  FMUL.FTZ R163, R17, R5 ;  /* 0x0000000511a37220 */ /* 0x004fc60000410000 */
[-C--:B------:R-:W-:Y:S01]  /*56d0*/  FMUL.FTZ R23, R0, R5.reuse ;  /* 0x0000000500177220 */ /* 0x080fe20000410000 */
[--C-:B------:R-:W-:Y:S01]  /*56e0*/  FFMA.FTZ R0, R15, R5, -R163.reuse ;  /* 0x000000050f007223 */ /* 0x100fe200000108a3 */
[----:B------:R-:W2:Y:S01]  /*56f0*/  MUFU.TANH R174, R174 ;  /* 0x000000ae00ae7308 */ /* 0x000ea20000002400 */
[----:B-1----:R-:W-:Y:S01]  /*5700*/  FMNMX.FTZ R21, R170, R21, !PT ;  /* 0x00000015aa157209 */ /* 0x002fe20007810000 */
[-CC-:B------:R-:W-:Y:S01]  /*5710*/  FFMA.FTZ R15, R184, R5.reuse, -R163.reuse ;  /* 0x00000005b80f7223 */ /* 0x180fe200000108a3 */
[-CC-:B------:R-:W-:Y:S01]  /*5720*/  FFMA.FTZ R157, R156, R5.reuse, -R163.reuse ;  /* 0x000000059c9d7223 */ /* 0x180fe200000108a3 */
[-CC-:B------:R-:W-:Y:S01]  /*5730*/  FFMA.FTZ R154, R154, R5.reuse, -R163.reuse ;  /* 0x000000059a9a7223 */ /* 0x180fe200000108a3 */
[-CC-:B------:R-:W-:Y:S01]  /*5740*/  FFMA.FTZ R156, R158, R5.reuse, -R163.reuse ;  /* 0x000000059e9c7223 */ /* 0x180fe200000108a3 */
[-CC-:B------:R-:W-:Y:S01]  /*5750*/  FFMA.FTZ R158, R164, R5.reuse, -R163.reuse ;  /* 0x00000005a49e7223 */ /* 0x180fe200000108a3 */
[--C-:B------:R-:W-:Y:S01]  /*5760*/  FFMA.FTZ R159, R176, R5, -R163.reuse ;  /* 0x00000005b09f7223 */ /* 0x100fe200000108a3 */
[----:B------:R-:W1:Y:S01]  /*5770*/  MUFU.TANH R202, R202 ;  /* 0x000000ca00ca7308 */ /* 0x000e620000002400 */
[----:B----4-:R-:W-:Y:S01]  /*5780*/  FMNMX.FTZ R21, R200, R21, !PT ;  /* 0x00000015c8157209 */ /* 0x010fe20007810000 */
[-CC-:B------:R-:W-:Y:S01]  /*5790*/  FFMA.FTZ R165, R180, R5.reuse, -R163.reuse ;  /* 0x00000005b4a57223 */ /* 0x180fe200000108a3 */
[-CC-:B------:R-:W-:Y:S01]  /*57a0*/  FFMA.FTZ R153, R186, R5.reuse, -R163.reuse ;  /* 0x00000005ba997223 */ /* 0x180fe200000108a3 */
[-CC-:B------:R-:W-:Y:S01]  /*57b0*/  FFMA.FTZ R164, R190, R5.reuse, -R163.reuse ;  /* 0x00000005bea47223 */ /* 0x180fe200000108a3 */
[-CC-:B------:R-:W-:Y:S01]  /*57c0*/  FFMA.FTZ R176, R192, R5.reuse, -R163.reuse ;  /* 0x00000005c0b07223 */ /* 0x180fe200000108a3 */
[----:B------:R-:W-:-:S02]  /*57d0*/  FFMA.FTZ R180, R194, R5, -R163 ;  /* 0x00000005c2b47223 */ /* 0x000fc400000108a3 */
[----:B------:R-:W3:Y:S01]  /*57e0*/  MUFU.TANH R178, R178 ;  /* 0x000000b200b27308 */ /* 0x000ee20000002400 */
[----:B--2---:R-:W-:-:S07]  /*57f0*/  FMNMX.FTZ R21, R174, R21, !PT ;  /* 0x00000015ae157209 */ /* 0x004fce0007810000 */
[----:B------:R-:W2:Y:S01]  /*5800*/  MUFU.TANH R204, R204 ;  /* 0x000000cc00cc7308 */ /* 0x000ea20000002400 */
[----:B-1----:R-:W-:-:S07]  /*5810*/  FMNMX.FTZ R21, R202, R21, !PT ;  /* 0x00000015ca157209 */ /* 0x002fce0007810000 */
[----:B------:R-:W1:Y:S01]  /*5820*/  MUFU.TANH R182, R182 ;  /* 0x000000b600b67308 */ /* 0x000e620000002400 */
[----:B---3--:R-:W-:-:S07]  /*5830*/  FMNMX.FTZ R21, R178, R21, !PT ;  /* 0x00000015b2157209 */ /* 0x008fce0007810000 */
[----:B------:R-:W3:Y:S01]  /*5840*/  MUFU.TANH R206, R206 ;  /* 0x000000ce00ce7308 */ /* 0x000ee20000002400 */
[----:B--2---:R-:W-:-:S07]  /*5850*/  FMNMX.FTZ R21, R204, R21, !PT ;  /* 0x00000015cc157209 */ /* 0x004fce0007810000 */
[----:B------:R2:W4:Y:S01]  /*5860*/  MUFU.EX2 R19, R23 ;  /* 0x0000001700137308 */ /* 0x0005220000000800 */
[----:B-1----:R-:W-:-:S07]  /*5870*/  FMNMX.FTZ R21, R182, R21, !PT ;  /* 0x00000015b6157209 */ /* 0x002fce0007810000 */
[----:B------:R-:W1:Y:S01]  /*5880*/  MUFU.EX2 R0, R0 ;  /* 0x0000000000007308 */ /* 0x000e620000000800 */
[----:B---3--:R-:W-:Y:S01]  /*5890*/  FMNMX.FTZ R155, R206, R21, !PT ;  /* 0x00000015ce9b7209 */ /* 0x008fe20007810000 */
[-CC-:B--2---:R-:W-:Y:S01]  /*58a0*/  FFMA.FTZ R23, R160, R5.reuse, -R163.reuse ;  /* 0x00000005a0177223 */ /* 0x184fe200000108a3 */
[----:B------:R-:W-:-:S03]  /*58b0*/  FFMA.FTZ R160, R168, R5, -R163 ;  /* 0x00000005a8a07223 */ /* 0x000fc600000108a3 */
[----:B------:R-:W2:Y:S02]  /*58c0*/  SHFL.BFLY PT, R184, R155, 0x2, 0x1f ;  /* 0x0c401f009bb87f89 */ /* 0x000ea400000e0000 */
[----:B------:R3:W-:Y:S01]  /*58d0*/  MUFU.EX2 R21, R157 ;  /* 0x0000009d00157308 */ /* 0x0007e20000000800 */
[-C--:B----4-:R-:W-:Y:S01]  /*58e0*/  FMUL.FTZ R24, R24, R19.reuse ;  /* 0x0000001318187220 */ /* 0x090fe20000410000 */
[-C--:B------:R-:W-:Y:S01]  /*58f0*/  FMUL.FTZ R25, R25, R19.reuse ;  /* 0x0000001319197220 */ /* 0x080fe20000410000 */
[-C--:B------:R-:W-:Y:S01]  /*5900*/  FMUL.FTZ R28, R28, R19.reuse ;  /* 0x000000131c1c7220 */ /* 0x080fe20000410000 */
[-C--:B------:R-:W-:Y:S01]  /*5910*/  FMUL.FTZ R29, R29, R19.reuse ;  /* 0x000000131d1d7220 */ /* 0x080fe20000410000 */
[-C--:B------:R-:W-:Y:S01]  /*5920*/  FMUL.FTZ R32, R32, R19.reuse ;  /* 0x0000001320207220 */ /* 0x080fe20000410000 */
[-C--:B------:R-:W-:Y:S01]  /*5930*/  FMUL.FTZ R33, R33, R19.reuse ;  /* 0x0000001321217220 */ /* 0x080fe20000410000 */
[----:B------:R-:W-:Y:S01]  /*5940*/  FMUL.FTZ R36, R36, R19 ;  /* 0x0000001324247220 */ /* 0x000fe20000410000 */
[----:B------:R-:W4:Y:S01]  /*5950*/  MUFU.EX2 R15, R15 ;  /* 0x0000000f000f7308 */ /* 0x000f220000000800 */
[--C-:B---3--:R-:W-:Y:S01]  /*5960*/  FFMA.FTZ R157, R172, R5, -R163.reuse ;  /* 0x00000005ac9d7223 */ /* 0x108fe200000108a3 */
[----:B-1----:R-:W-:Y:S01]  /*5970*/  FFMA.FTZ R12, R19, R12, R0 ;  /* 0x0000000c130c7223 */ /* 0x002fe20000010000 */
[-C--:B------:R-:W-:Y:S01]  /*5980*/  FMUL.FTZ R37, R37, R19.reuse ;  /* 0x0000001325257220 */ /* 0x080fe20000410000 */
[-C--:B------:R-:W-:Y:S01]  /*5990*/  FMUL.FTZ R40, R40, R19.reuse ;  /* 0x0000001328287220 */ /* 0x080fe20000410000 */
[-C--:B------:R-:W-:Y:S01]  /*59a0*/  FMUL.FTZ R41, R41, R19.reuse ;  /* 0x0000001329297220 */ /* 0x080fe20000410000 */
[-C--:B------:R-:W-:Y:S01]  /*59b0*/  FMUL.FTZ R44, R44, R19.reuse ;  /* 0x000000132c2c7220 */ /* 0x080fe20000410000 */
[-C--:B------:R-:W-:Y:S01]  /*59c0*/  FMUL.FTZ R45, R45, R19.reuse ;  /* 0x000000132d2d7220 */ /* 0x080fe20000410000 */
[----:B------:R-:W1:Y:S01]  /*59d0*/  MUFU.EX2 R154, R154 ;  /* 0x0000009a009a7308 */ /* 0x000e620000000800 */
[-C--:B------:R-:W-:Y:S01]  /*59e0*/  FMUL.FTZ R48, R48, R19.reuse ;  /* 0x0000001330307220 */ /* 0x080fe20000410000 */
[-C--:B------:R-:W-:Y:S01]  /*59f0*/  FMUL.FTZ R49, R49, R19.reuse ;  /* 0x0000001331317220 */ /* 0x080fe20000410000 */
[-C--:B------:R-:W-:Y:S01]  /*5a00*/  FMUL.FTZ R52, R52, R19.reuse ;  /* 0x0000001334347220 */ /* 0x080fe20000410000 */
[-C--:B------:R-:W-:Y:S01]  /*5a10*/  FMUL.FTZ R53, R53, R19.reuse ;  /* 0x0000001335357220 */ /* 0x080fe20000410000 */
[----:B------:R-:W-:Y:S01]  /*5a20*/  FMUL.FTZ R56, R56, R19 ;  /* 0x0000001338387220 */ /* 0x000fe20000410000 */
[----:B--2---:R-:W-:Y:S01]  /*5a30*/  FMNMX.FTZ R184, R155, R184, !PT ;  /* 0x000000b89bb87209 */ /* 0x004fe20007810000 */
[----:B------:R-:W-:Y:S01]  /*5a40*/  FFMA.FTZ R155, R188, R5, -R163 ;  /* 0x00000005bc9b7223 */ /* 0x000fe200000108a3 */
[----:B------:R-:W2:Y:S01]  /*5a50*/  MUFU.EX2 R156, R156 ;  /* 0x0000009c009c7308 */ /* 0x000ea20000000800 */
[-C--:B------:R-:W-:Y:S01]  /*5a60*/  FMUL.FTZ R57, R57, R19.reuse ;  /* 0x0000001339397220 */ /* 0x080fe20000410000 */
[-C--:B------:R-:W-:Y:S01]  /*5a70*/  FMUL.FTZ R60, R60, R19.reuse ;  /* 0x000000133c3c7220 */ /* 0x080fe20000410000 */
[----:B------:R-:W3:Y:S01]  /*5a80*/  SHFL.BFLY PT, R161, R184, 0x1, 0x1f ;  /* 0x0c201f00b8a17f89 */ /* 0x000ee200000e0000 */
[-C--:B------:R-:W-:Y:S01]  /*5a90*/  FMUL.FTZ R61, R61, R19.reuse ;  /* 0x000000133d3d7220 */ /* 0x080fe20000410000 */
[-C--:B------:R-:W-:Y:S01]  /*5aa0*/  FMUL.FTZ R64, R64, R19.reuse ;  /* 0x0000001340407220 */ /* 0x080fe20000410000 */
[-C--:B------:R-:W-:Y:S01]  /*5ab0*/  FMUL.FTZ R65, R65, R19.reuse ;  /* 0x0000001341417220 */ /* 0x080fe20000410000 */
[-C--:B------:R-:W-:Y:S01]  /*5ac0*/  FMUL.FTZ R68, R68, R19.reuse ;  /* 0x0000001344447220 */ /* 0x080fe20000410000 */
[----:B------:R-:W-:Y:S01]  /*5ad0*/  MUFU.EX2 R23, R23 ;  /* 0x0000001700177308 */ /* 0x000fe20000000800 */
[-C--:B------:R-:W-:Y:S01]  /*5ae0*/  FMUL.FTZ R69, R69, R19.reuse ;  /* 0x0000001345457220 */ /* 0x080fe20000410000 */
[-C--:B------:R-:W-:Y:S01]  /*5af0*/  FMUL.FTZ R72, R72, R19.reuse ;  /* 0x0000001348487220 */ /* 0x080fe20000410000 */
[-C--:B------:R-:W-:Y:S01]  /*5b00*/  FMUL.FTZ R73, R73, R19.reuse ;  /* 0x0000001349497220 */ /* 0x080fe20000410000 */
        /* <DEDUP_REMOVED lines=14> */
[----:B------:R-:W-:Y:S01]  /*5bf0*/  FMUL.FTZ R100, R100, R19 ;  /* 0x0000001364647220 */ /* 0x000fe20000410000 */
[----:B---3--:R-:W-:Y:S01]  /*5c00*/  FMNMX.FTZ R168, R184, R161, !PT ;  /* 0x000000a1b8a87209 */ /* 0x008fe20007810000 */
[-C--:B------:R-:W-:Y:S01]  /*5c10*/  FMUL.FTZ R101, R101, R19.reuse ;  /* 0x0000001365657220 */ /* 0x080fe20000410000 */
[-C--:B------:R-:W-:Y:S01]  /*5c20*/  FMUL.FTZ R104, R104, R19.reuse ;  /* 0x0000001368687220 */ /* 0x080fe20000410000 */
[-C--:B------:R-:W-:Y:S01]  /*5c30*/  FMUL.FTZ R105, R105, R19.reuse ;  /* 0x0000001369697220 */ /* 0x080fe20000410000 */
[----:B------:R-:W-:Y:S01]  /*5c40*/  FMUL.FTZ R108, R108, R19 ;  /* 0x000000136c6c7220 */ /* 0x000fe20000410000 */
[C---:B------:R-:W-:Y:S01]  /*5c50*/  FADD.FTZ R172, -R168.reuse, R3 ;  /* 0x00000003a8ac7221 */ /* 0x040fe20000010100 */
[----:B------:R-:W-:Y:S01]  /*5c60*/  FMUL.FTZ R175, R168, R5 ;  /* 0x00000005a8af7220 */ /* 0x000fe20000410000 */
[----:B------:R3:W-:Y:S01]  /*5c70*/  MUFU.EX2 R161, R165 ;  /* 0x000000a500a17308 */ /* 0x0007e20000000800 */
[----:B------:R-:W-:Y:S01]  /*5c80*/  FMUL.FTZ R109, R109, R19 ;  /* 0x000000136d6d7220 */ /* 0x000fe20000410000 */
[-C--:B------:R-:W-:Y:S01]  /*5c90*/  FMUL.FTZ R172, R172, R5.reuse ;  /* 0x00000005acac7220 */ /* 0x080fe20000410000 */
[-CC-:B------:R-:W-:Y:S01]  /*5ca0*/  FFMA.FTZ R3, R18, R5.reuse, -R175.reuse ;  /* 0x0000000512037223 */ /* 0x180fe200000108af */
[-CC-:B------:R-:W-:Y:S01]  /*5cb0*/  FFMA.FTZ R18, R20, R5.reuse, -R175.reuse ;  /* 0x0000000514127223 */ /* 0x180fe200000108af */
[-CC-:B------:R-:W-:Y:S01]  /*5cc0*/  FFMA.FTZ R20, R22, R5.reuse, -R175.reuse ;  /* 0x0000000516147223 */ /* 0x180fe200000108af */
[-CC-:B------:R-:W-:Y:S01]  /*5cd0*/  FFMA.FTZ R163, R152, R5.reuse, -R175.reuse ;  /* 0x0000000598a37223 */ /* 0x180fe200000108af */
[----:B------:R-:W-:Y:S01]  /*5ce0*/  FFMA.FTZ R22, R162, R5, -R175 ;  /* 0x00000005a2167223 */ /* 0x000fe200000108af */
[----:B------:R-:W-:Y:S01]  /*5cf0*/  MUFU.EX2 R172, R172 ;  /* 0x000000ac00ac7308 */ /* 0x000fe20000000800 */
[----:B------:R-:W-:Y:S01]  /*5d00*/  @!P3 LEA R162, R177, R6, 0x6 ;  /* 0x00000006b1a2b211 */ /* 0x000fe200078e30ff */
[----:B----4-:R-:W-:Y:S01]  /*5d10*/  FADD.FTZ R177, R15, R12 ;  /* 0x0000000c0fb17221 */ /* 0x010fe20000010000 */
[----:B------:R-:W-:-:S02]  /*5d20*/  @!P1 VIADD R152, R171, 0x28c40 ;  /* 0x00028c40ab989836 */ /* 0x000fc40000000000 */
[-CC-:B---3--:R-:W-:Y:S01]  /*5d30*/  FFMA.FTZ R165, R196, R5.reuse, -R175.reuse ;  /* 0x00000005c4a57223 */ /* 0x188fe200000108af */
[-C--:B------:R-:W-:Y:S01]  /*5d40*/  FFMA.FTZ R167, R166, R5.reuse, -R175 ;  /* 0x00000005a6a77223 */ /* 0x080fe200000108af */
[----:B-1----:R-:W-:Y:S01]  /*5d50*/  FADD.FTZ R12, R154, R177 ;  /* 0x000000b19a0c7221 */ /* 0x002fe20000010000 */
[-CC-:B------:R-:W-:Y:S01]  /*5d60*/  FFMA.FTZ R184, R198, R5.reuse, -R175.reuse ;  /* 0x00000005c6b87223 */ /* 0x180fe200000108af */
[----:B------:R-:W1:Y:S01]  /*5d70*/  MUFU.EX2 R3, R3 ;  /* 0x0000000300037308 */ /* 0x000e620000000800 */
[----:B------:R-:W-:Y:S01]  /*5d80*/  @!P1 PRMT R152, RZ, 0x654, R152 ;  /* 0x00000654ff989816 */ /* 0x000fe20000000098 */
[----:B------:R-:W-:Y:S01]  /*5d90*/  FADD.FTZ R177, R21, R12 ;  /* 0x0000000c15b17221 */ /* 0x000fe20000010000 */
[-CC-:B------:R-:W-:Y:S01]  /*5da0*/  FFMA.FTZ R169, R170, R5.reuse, -R175.reuse ;  /* 0x00000005aaa97223 */ /* 0x180fe200000108af */
[-CC-:B------:R-:W-:Y:S01]  /*5db0*/  FFMA.FTZ R170, R200, R5.reuse, -R175.reuse ;  /* 0x00000005c8aa7223 */ /* 0x180fe200000108af */
[----:B------:R2:W-:Y:S01]  /*5dc0*/  @!P1 SYNCS.ARRIVE.TRANS64.RED.A1T0 RZ, [R152+URZ], RZ ;  /* 0x000000ff98ff99a7 */ /* 0x0005e2000810043f */
[-CC-:B------:R-:W-:Y:S01]  /*5dd0*/  FFMA.FTZ R173, R174, R5.reuse, -R175.reuse ;  /* 0x00000005aead7223 */ /* 0x180fe200000108af */
[-CC-:B------:R-:W-:Y:S01]  /*5de0*/  FFMA.FTZ R202, R202, R5.reuse, -R175.reuse ;  /* 0x00000005caca7223 */ /* 0x180fe200000108af */
[----:B------:R-:W3:Y:S01]  /*5df0*/  MUFU.EX2 R18, R18 ;  /* 0x0000001200127308 */ /* 0x000ee20000000800 */
[----:B------:R-:W-:Y:S01]  /*5e00*/  @!P3 LEA R162, R162, UR36, 0x2 ;  /* 0x00000024a2a2bc11 */ /* 0x000fe2000f8e10ff */
[-CC-:B------:R-:W-:Y:S01]  /*5e10*/  FFMA.FTZ R178, R178, R5.reuse, -R175.reuse ;  /* 0x00000005b2b27223 */ /* 0x180fe200000108af */
[-CC-:B------:R-:W-:Y:S01]  /*5e20*/  FFMA.FTZ R182, R182, R5.reuse, -R175.reuse ;  /* 0x00000005b6b67223 */ /* 0x180fe200000108af */
[-C--:B------:R-:W-:Y:S01]  /*5e30*/  FFMA.FTZ R204, R204, R5.reuse, -R175 ;  /* 0x00000005cccc7223 */ /* 0x080fe200000108af */
[----:B--2---:R-:W-:Y:S01]  /*5e40*/  FADD.FTZ R152, R156, R177 ;  /* 0x000000b19c987221 */ /* 0x004fe20000010000 */
[----:B------:R-:W-:Y:S01]  /*5e50*/  @!P3 STS [R162+0x28800], R19 ;  /* 0x02880013a200b388 */ /* 0x000fe20000000800 */
[----:B------:R-:W-:Y:S01]  /*5e60*/  FFMA.FTZ R206, R206, R5, -R175 ;  /* 0x00000005cece7223 */ /* 0x000fe200000108af */
[----:B------:R-:W2:Y:S01]  /*5e70*/  MUFU.EX2 R20, R20 ;  /* 0x0000001400147308 */ /* 0x000ea20000000800 */
[----:B-1----:R-:W-:Y:S01]  /*5e80*/  FFMA.FTZ R11, R172, R11, R3 ;  /* 0x0000000bac0b7223 */ /* 0x002fe20000010003 */
[----:B------:R-:W-:Y:S01]  /*5e90*/  FADD.FTZ R177, R23, R152 ;  /* 0x0000009817b17221 */ /* 0x000fe20000010000 */
[----:B------:R1:W-:Y:S01]  /*5ea0*/  @!P3 STS [R162+0x28820], R172 ;  /* 0x028820aca200b388 */ /* 0x0003e20000000800 */
[-C--:B------:R-:W-:Y:S01]  /*5eb0*/  FMUL.FTZ R112, R112, R19.reuse ;  /* 0x0000001370707220 */ /* 0x080fe20000410000 */
[-C--:B------:R-:W-:Y:S01]  /*5ec0*/  FMUL.FTZ R113, R113, R19.reuse ;  /* 0x0000001371717220 */ /* 0x080fe20000410000 */
[----:B------:R-:W-:Y:S01]  /*5ed0*/  FADD.FTZ R152, R158, R177 ;  /* 0x000000b19e987221 */ /* 0x000fe20000010000 */
[-C--:B------:R-:W-:Y:S01]  /*5ee0*/  FMUL.FTZ R116, R116, R19.reuse ;  /* 0x0000001374747220 */ /* 0x080fe20000410000 */
[----:B------:R-:W4:Y:S01]  /*5ef0*/  MUFU.EX2 R163, R163 ;  /* 0x000000a300a37308 */ /* 0x000f220000000800 */
[----:B---3--:R-:W-:Y:S01]  /*5f00*/  FADD.FTZ R11, R18, R11 ;  /* 0x0000000b120b7221 */ /* 0x008fe20000010000 */
[-C--:B------:R-:W-:Y:S01]  /*5f10*/  FMUL.FTZ R117, R117, R19.reuse ;  /* 0x0000001375757220 */ /* 0x080fe20000410000 */
[-C--:B------:R-:W-:Y:S01]  /*5f20*/  FMUL.FTZ R120, R120, R19.reuse ;  /* 0x0000001378787220 */ /* 0x080fe20000410000 */
[-C--:B------:R-:W-:Y:S01]  /*5f30*/  FMUL.FTZ R121, R121, R19.reuse ;  /* 0x0000001379797220 */ /* 0x080fe20000410000 */
[-C--:B------:R-:W-:Y:S01]  /*5f40*/  FMUL.FTZ R124, R124, R19.reuse ;  /* 0x000000137c7c7220 */ /* 0x080fe20000410000 */
[-C--:B------:R-:W-:Y:S01]  /*5f50*/  FMUL.FTZ R125, R125, R19.reuse ;  /* 0x000000137d7d7220 */ /* 0x080fe20000410000 */
[-C--:B------:R-:W-:Y:S01]  /*5f60*/  FMUL.FTZ R128, R128, R19.reuse ;  /* 0x0000001380807220 */ /* 0x080fe20000410000 */
[----:B------:R-:W3:Y:S01]  /*5f70*/  MUFU.EX2 R22, R22 ;  /* 0x0000001600167308 */ /* 0x000ee20000000800 */
[----:B--2---:R-:W-:Y:S01]  /*5f80*/  FADD.FTZ R12, R20, R11 ;  /* 0x0000000b140c7221 */ /* 0x004fe20000010000 */
[-C--:B------:R-:W-:Y:S01]  /*5f90*/  FMUL.FTZ R129, R129, R19.reuse ;  /* 0x0000001381817220 */ /* 0x080fe20000410000 */
[-C--:B------:R-:W-:Y:S01]  /*5fa0*/  FMUL.FTZ R132, R132, R19.reuse ;  /* 0x0000001384847220 */ /* 0x080fe20000410000 */
[-C--:B------:R-:W-:Y:S01]  /*5fb0*/  FMUL.FTZ R133, R133, R19.reuse ;  /* 0x0000001385857220 */ /* 0x080fe20000410000 */
[-C--:B------:R-:W-:Y:S01]  /*5fc0*/  FMUL.FTZ R136, R136, R19.reuse ;  /* 0x0000001388887220 */ /* 0x080fe20000410000 */
[-C--:B------:R-:W-:Y:S01]  /*5fd0*/  FMUL.FTZ R137, R137, R19.reuse ;  /* 0x0000001389897220 */ /* 0x080fe20000410000 */
[-C--:B------:R-:W-:Y:S01]  /*5fe0*/  FMUL.FTZ R140, R140, R19.reuse ;  /* 0x000000138c8c7220 */ /* 0x080fe20000410000 */
[----:B------:R-:W2:Y:S01]  /*5ff0*/  MUFU.EX2 R165, R165 ;  /* 0x000000a500a57308 */ /* 0x000ea20000000800 */
[----:B----4-:R-:W-:Y:S01]  /*6000*/  FADD.FTZ R11, R163, R12 ;  /* 0x0000000ca30b7221 */ /* 0x010fe20000010000 */
[-C--:B------:R-:W-:Y:S01]  /*6010*/  FMUL.FTZ R141, R141, R19.reuse ;  /* 0x000000138d8d7220 */ /* 0x080fe20000410000 */
[-C--:B------:R-:W-:Y:S01]  /*6020*/  FMUL.FTZ R144, R144, R19.reuse ;  /* 0x0000001390907220 */ /* 0x080fe20000410000 */
[-C--:B------:R-:W-:Y:S01]  /*6030*/  FMUL.FTZ R145, R145, R19.reuse ;  /* 0x0000001391917220 */ /* 0x080fe20000410000 */
[-C--:B------:R-:W-:Y:S01]  /*6040*/  FMUL.FTZ R148, R148, R19.reuse ;  /* 0x0000001394947220 */ /* 0x080fe20000410000 */
[----:B------:R-:W-:Y:S01]  /*6050*/  FMUL.FTZ R149, R149, R19 ;  /* 0x0000001395957220 */ /* 0x000fe20000410000 */
[C---:B------:R-:W-:Y:S01]  /*6060*/  F2FP.F16.F32.PACK_AB R158, R153.reuse, R158 ;  /* 0x0000009e999e723e */ /* 0x040fe200000000ff */
[----:B------:R-:W4:Y:S01]  /*6070*/  MUFU.EX2 R160, R160 ;  /* 0x000000a000a07308 */ /* 0x000f220000000800 */
[----:B---3--:R-:W-:Y:S01]  /*6080*/  FADD.FTZ R12, R22, R11 ;  /* 0x0000000b160c7221 */ /* 0x008fe20000010000 */
[----:B------:R-:W-:Y:S01]  /*6090*/  FADD.FTZ R11, R153, R152 ;  /* 0x00000098990b7221 */ /* 0x000fe20000010000 */
[----:B------:R-:W-:Y:S01]  /*60a0*/  F2FP.F16.F32.PACK_AB R154, R21, R154 ;  /* 0x0000009a159a723e */ /* 0x000fe200000000ff */
[-C--:B------:R-:W-:Y:S01]  /*60b0*/  FMUL.FTZ R26, R26, R172.reuse ;  /* 0x000000ac1a1a7220 */ /* 0x080fe20000410000 */
[----:B------:R-:W-:Y:S01]  /*60c0*/  F2FP.F16.F32.PACK_AB R153, R18, R3 ;  /* 0x000000031299723e */ /* 0x000fe200000000ff */
[----:B------:R-:W-:Y:S01]  /*60d0*/  FMUL.FTZ R27, R27, R172 ;  /* 0x000000ac1b1b7220 */ /* 0x000fe20000410000 */
[----:B------:R-:W-:Y:S01]  /*60e0*/  F2FP.F16.F32.PACK_AB R156, R23, R156 ;  /* 0x0000009c179c723e */ /* 0x000fe200000000ff */
        /* <DEDUP_REMOVED lines=14> */
[-C--:B------:R-:W-:Y:S01]  /*61d0*/  FMUL.FTZ R50, R50, R172.reuse ;  /* 0x000000ac32327220 */ /* 0x080fe20000410000 */
        /* <DEDUP_REMOVED lines=8> */
[----:B------:R-:W-:Y:S01]  /*6260*/  FMUL.FTZ R63, R63, R172 ;  /* 0x000000ac3f3f7220 */ /* 0x000fe20000410000 */
[----:B------:R-:W3:Y:S01]  /*6270*/  MUFU.EX2 R157, R157 ;  /* 0x0000009d009d7308 */ /* 0x000ee20000000800 */
[C---:B--2---:R-:W-:Y:S01]  /*6280*/  FADD.FTZ R152, R155.reuse, R152 ;  /* 0x000000989b987221 */ /* 0x044fe20000010000 */
[----:B------:R-:W-:Y:S01]  /*6290*/  F2FP.F16.F32.PACK_AB R160, R155, R160 ;  /* 0x000000a09ba0723e */ /* 0x000fe200000000ff */
[----:B------:R-:W-:Y:S01]  /*62a0*/  FMUL.FTZ R66, R66, R172 ;  /* 0x000000ac42427220 */ /* 0x000fe20000410000 */
[----:B------:R-:W-:Y:S01]  /*62b0*/  F2FP.F16.F32.PACK_AB R155, R163, R20 ;  /* 0x00000014a39b723e */ /* 0x000fe200000000ff */
        /* <DEDUP_REMOVED lines=10> */
[----:B------:R-:W-:Y:S01]  /*6360*/  FMUL.FTZ R83, R83, R172 ;  /* 0x000000ac53537220 */ /* 0x000fe20000410000 */
[----:B------:R-:W4:Y:S01]  /*6370*/  MUFU.EX2 R164, R164 ;  /* 0x000000a400a47308 */ /* 0x000f220000000800 */
[----:B---3--:R-:W-:Y:S01]  /*6380*/  FADD.FTZ R177, R157, R152 ;  /* 0x000000989db17221 */ /* 0x008fe20000010000 */
[----:B------:R-:W-:Y:S01]  /*6390*/  F2FP.F16.F32.PACK_AB R152, R15, R0 ;  /* 0x000000000f98723e */ /* 0x000fe200000000ff */
[----:B------:R-:W-:Y:S01]  /*63a0*/  BAR.SYNC.DEFER_BLOCKING 0xf, 0x100 ;  /* 0x03c4000000007b1d */ /* 0x000fe20000010000 */
        /* <DEDUP_REMOVED lines=14> */
[C---:B----4-:R-:W-:Y:S01]  /*6490*/  FADD.FTZ R12, R164.reuse, R177 ;  /* 0x000000b1a40c7221 */ /* 0x050fe20000010000 */
[----:B-1----:R-:W-:Y:S01]  /*64a0*/  F2FP.F16.F32.PACK_AB R162, R164, R157 ;  /* 0x0000009da4a2723e */ /* 0x002fe200000000ff */
[----:B------:R-:W-:Y:S01]  /*64b0*/  FMUL.FTZ R107, R107, R172 ;  /* 0x000000ac6b6b7220 */ /* 0x000fe20000410000 */
[----:B------:R-:W-:Y:S01]  /*64c0*/  F2FP.F16.F32.PACK_AB R157, R165, R22 ;  /* 0x00000016a59d723e */ /* 0x000fe200000000ff */
[-C--:B------:R-:W-:Y:S01]  /*64d0*/  FMUL.FTZ R110, R110, R172.reuse ;  /* 0x000000ac6e6e7220 */ /* 0x080fe20000410000 */
[-C--:B------:R-:W-:Y:S01]  /*64e0*/  FMUL.FTZ R111, R111, R172.reuse ;  /* 0x000000ac6f6f7220 */ /* 0x080fe20000410000 */
[-C--:B------:R-:W-:Y:S01]  /*64f0*/  FMUL.FTZ R114, R114, R172.reuse ;  /* 0x000000ac72727220 */ /* 0x080fe20000410000 */
[----:B------:R-:W1:Y:S01]  /*6500*/  MUFU.EX2 R173, R173 ;  /* 0x000000ad00ad7308 */ /* 0x000e620000000800 */
[----:B---3--:R-:W-:Y:S01]  /*6510*/  FADD.FTZ R15, R159, R12 ;  /* 0x0000000c9f0f7221 */ /* 0x008fe20000010000 */
[----:B------:R3:W-:Y:S01]  /*6520*/  STSM.16.M88.4 [R7+0x26800], R152 ;  /* 0x0268009807007844 */ /* 0x0007e20000000200 */
[-C--:B------:R-:W-:Y:S01]  /*6530*/  FMUL.FTZ R115, R115, R172.reuse ;  /* 0x000000ac73737220 */ /* 0x080fe20000410000 */
[-C--:B------:R-:W-:Y:S01]  /*6540*/  FMUL.FTZ R118, R118, R172.reuse ;  /* 0x000000ac76767220 */ /* 0x080fe20000410000 */
[-C--:B------:R-:W-:Y:S01]  /*6550*/  FMUL.FTZ R119, R119, R172.reuse ;  /* 0x000000ac77777220 */ /* 0x080fe20000410000 */
[-C--:B------:R-:W-:Y:S01]  /*6560*/  FMUL.FTZ R122, R122, R172.reuse ;  /* 0x000000ac7a7a7220 */ /* 0x080fe20000410000 */
[-C--:B------:R-:W-:Y:S01]  /*6570*/  FMUL.FTZ R123, R123, R172.reuse ;  /* 0x000000ac7b7b7220 */ /* 0x080fe20000410000 */
[----:B------:R-:W4:Y:S01]  /*6580*/  MUFU.EX2 R176, R176 ;  /* 0x000000b000b07308 */ /* 0x000f220000000800 */
        /* <DEDUP_REMOVED lines=8> */
[----:B-1----:R-:W-:Y:S01]  /*6610*/  FADD.FTZ R11, R173, R0 ;  /* 0x00000000ad0b7221 */ /* 0x002fe20000010000 */
[-C--:B------:R-:W-:Y:S01]  /*6620*/  FMUL.FTZ R138, R138, R172.reuse ;  /* 0x000000ac8a8a7220 */ /* 0x080fe20000410000 */
[-C--:B------:R-:W-:Y:S01]  /*6630*/  FMUL.FTZ R139, R139, R172.reuse ;  /* 0x000000ac8b8b7220 */ /* 0x080fe20000410000 */
[-C--:B------:R-:W-:Y:S01]  /*6640*/  FMUL.FTZ R142, R142, R172.reuse ;  /* 0x000000ac8e8e7220 */ /* 0x080fe20000410000 */
[-C--:B------:R-:W-:Y:S01]  /*6650*/  FMUL.FTZ R143, R143, R172.reuse ;  /* 0x000000ac8f8f7220 */ /* 0x080fe20000410000 */
[-C--:B------:R-:W-:Y:S01]  /*6660*/  FMUL.FTZ R146, R146, R172.reuse ;  /* 0x000000ac92927220 */ /* 0x080fe20000410000 */
[-C--:B------:R-:W-:Y:S01]  /*6670*/  FMUL.FTZ R147, R147, R172.reuse ;  /* 0x000000ac93937220 */ /* 0x080fe20000410000 */
[----:B------:R-:W1:Y:S01]  /*6680*/  MUFU.EX2 R178, R178 ;  /* 0x000000b200b27308 */ /* 0x000e620000000800 */
[C---:B----4-:R-:W-:Y:S01]  /*6690*/  FADD.FTZ R0, R176.reuse, R15 ;  /* 0x0000000fb0007221 */ /* 0x050fe20000010000 */
[----:B------:R-:W-:Y:S01]  /*66a0*/  F2FP.F16.F32.PACK_AB R164, R176, R159 ;  /* 0x0000009fb0a4723e */ /* 0x000fe200000000ff */
[-C--:B------:R-:W-:Y:S01]  /*66b0*/  FMUL.FTZ R150, R150, R172.reuse ;  /* 0x000000ac96967220 */ /* 0x080fe20000410000 */
[----:B------:R-:W-:Y:S01]  /*66c0*/  F2FP.F16.F32.PACK_AB R159, R184, R167 ;  /* 0x000000a7b89f723e */ /* 0x000fe200000000ff */
[----:B------:R-:W-:Y:S01]  /*66d0*/  FADD.FTZ R19, R161, R0 ;  /* 0x00000000a1137221 */ /* 0x000fe20000010000 */
[----:B------:R-:W-:-:S02]  /*66e0*/  FMUL.FTZ R151, R151, R172 ;  /* 0x000000ac97977220 */ /* 0x000fc40000410000 */
[----:B------:R-:W4:Y:S01]  /*66f0*/  MUFU.EX2 R180, R180 ;  /* 0x000000b400b47308 */ /* 0x000f220000000800 */
[C---:B--2---:R-:W-:Y:S01]  /*6700*/  FADD.FTZ R11, R202.reuse, R11 ;  /* 0x0000000bca0b7221 */ /* 0x044fe20000010000 */
[----:B------:R-:W-:Y:S01]  /*6710*/  F2FP.F16.F32.PACK_AB R163, R202, R173 ;  /* 0x000000adcaa3723e */ /* 0x000fe200000000ff */
[----:B------:R3:W-:Y:S05]  /*6720*/  STSM.16.M88.4 [R9], R156 ;  /* 0x0000009c09007844 */ /* 0x0007ea0000000200 */
[----:B------:R-:W2:Y:S01]  /*6730*/  MUFU.EX2 R175, R204 ;  /* 0x000000cc00af7308 */ /* 0x000ea20000000800 */
[----:B-1----:R-:W-:-:S07]  /*6740*/  FADD.FTZ R0, R178, R11 ;  /* 0x0000000bb2007221 */ /* 0x002fce0000010000 */
[----:B------:R-:W1:Y:S01]  /*6750*/  MUFU.EX2 R182, R182 ;  /* 0x000000b600b67308 */ /* 0x000e620000000800 */
[C---:B----4-:R-:W-:Y:S01]  /*6760*/  F2FP.F16.F32.PACK_AB R166, R180.reuse, R161 ;  /* 0x000000a1b4a6723e */ /* 0x050fe200000000ff */
[----:B------:R-:W-:Y:S01]  /*6770*/  FADD.FTZ R12, R180, R19 ;  /* 0x00000013b40c7221 */ /* 0x000fe20000010000 */
[----:B------:R-:W-:-:S05]  /*6780*/  F2FP.F16.F32.PACK_AB R161, R170, R169 ;  /* 0x000000a9aaa1723e */ /* 0x000fca00000000ff */
[----:B------:R-:W4:Y:S01]  /*6790*/  MUFU.EX2 R15, R206 ;  /* 0x000000ce000f7308 */ /* 0x000f220000000800 */
[C---:B--2---:R-:W-:Y:S01]  /*67a0*/  FADD.FTZ R3, R175.reuse, R0 ;  /* 0x00000000af037221 */ /* 0x044fe20000010000 */
[----:B------:R-:W-:Y:S01]  /*67b0*/  F2FP.F16.F32.PACK_AB R165, R175, R178 ;  /* 0x000000b2afa5723e */ /* 0x000fe200000000ff */
[----:B------:R3:W-:Y:S02]  /*67c0*/  STSM.16.M88.4 [R8], R160 ;  /* 0x000000a008007844 */ /* 0x0007e40000000200 */
[----:B-1----:R-:W-:Y:S01]  /*67d0*/  FADD.FTZ R0, R182, R3 ;  /* 0x00000003b6007221 */ /* 0x002fe20000010000 */
[----:B----4-:R-:W-:-:S03]  /*67e0*/  F2FP.F16.F32.PACK_AB R167, R15, R182 ;  /* 0x000000b60fa7723e */ /* 0x010fc600000000ff */
[----:B------:R-:W-:Y:S02]  /*67f0*/  FADD.FTZ R11, R15, R0 ;  /* 0x000000000f0b7221 */ /* 0x000fe40000010000 */
[----:B------:R3:W-:Y:S01]  /*6800*/  STSM.16.M88.4 [R10], R164 ;  /* 0x000000a40a007844 */ /* 0x0007e20000000200 */
[----:B------:R-:W-:Y:S05]  /*6810*/  @!P0 BRA `(.L_x_3030) ;  /* 0x0000000000048947 */ /* 0x000fea0003800000 */
[----:B------:R-:W-:Y:S01]  /*6820*/  BPT.TRAP 0x1 ;  /* 0x000000040000795c */ /* 0x000fe20000300000 */
.L_x_3030:
[----:B------:R1:W2:Y:S01]  /*6830*/  SYNCS.PHASECHK.TRANS64.TRYWAIT P3, [UR7+0x28c50], R14 ;  /* 0x028c500eff0075a7 */ /* 0x0002a20008060147 */
[----:B------:R-:W-:Y:S05]  /*6840*/  @!P0 BRA `(.L_x_3031) ;  /* 0x0000000000048947 */ /* 0x000fea0003800000 */
[----:B------:R-:W-:Y:S01]  /*6850*/  BPT.TRAP 0x1 ;  /* 0x000000040000795c */ /* 0x000fe20000300000 */
.L_x_3031:
[----:B--2---:R-:W-:Y:S05]  /*6860*/  @P3 BRA `(.L_x_3032) ;  /* 0x0000000000083947 */ /* 0x004fea0003800000 */
[----:B------:R-:W2:Y:S02]  /*6870*/  SYNCS.PHASECHK.TRANS64.TRYWAIT P3, [UR7+0x28c50], R14 ;  /* 0x028c500eff0075a7 */ /* 0x000ea40008060147 */
[----:B--2---:R-:W-:Y:S05]  /*6880*/  @!P3 BRA `(.L_x_3033) ;  /* 0x0000007c000cb947 */ /* 0x004fea0003800000 */
.L_x_3032:
[----:B------:R-:W-:Y:S01]  /*6890*/  ULEA UR4, UR5, UR24, 0xc ;  /* 0x0000001805047291 */ /* 0x000fe2000f8e603f */
[----:B------:R-:W-:Y:S01]  /*68a0*/  WARPGROUP.ARRIVE ;  /* 0x00000000000079c5 */ /* 0x000fe20000000000 */
[----:B------:R-:W-:Y:S01]  /*68b0*/  UMOV UR11, 0x40000040 ;  /* 0x40000040000b7882 */ /* 0x000fe20000000000 */
[----:B--2---:R-:W-:Y:S02]  /*68c0*/  @!P1 VIADD R171, R171, 0x28c60 ;  /* 0x00028c60abab9836 */ /* 0x004fe40000000000 */
[----:B------:R-:W-:Y:S02]  /*68d0*/  IMAD.MOV.U32 R3, RZ, RZ, R168 ;  /* 0x000000ffff037224 */ /* 0x000fe400078e00a8 */
[----:B------:R-:W-:Y:S01]  /*68e0*/  UMOV UR10, UR4 ;  /* 0x00000004000a7c82 */ /* 0x000fe20008000000 */
[----:B------:R-:W-:Y:S01]  /*68f0*/  @!P1 PRMT R171, RZ, 0x654, R171 ;  /* 0x00000654ffab9816 */ /* 0x000fe200000000ab */
[----:B------:R-:W-:Y:S01]  /*6900*/  HGMMA.64x256x16.F32 R24, R152, gdesc[UR8].tnspB, R24, gsb0 ;  /* 0x43e0000898187df0 */ /* 0x000fe20008000818 */
[----:B------:R-:W-:Y:S01]  /*6910*/  UIADD3 UR10, UR4, 0x80, URZ ;  /* 0x00000080040a7890 */ /* 0x000fe2000fffe03f */
[----:B------:R-:W-:Y:S01]  /*6920*/  IMAD.MOV.U32 R0, RZ, RZ, R17 ;  /* 0x000000ffff007224 */ /* 0x000fe200078e0011 */
[----:B------:R-:W-:Y:S01]  /*6930*/  UMOV UR11, 0x40000040 ;  /* 0x40000040000b7882 */ /* 0x000fe20000000000 */
[----:B------:R-:W-:-:S02]  /*6940*/  WARPGROUP.DEPBAR.LE gsb0, 0x0 ;  /* 0x00008000000079c5 */ /* 0x000fc40000010000 */
[----:B------:R-:W-:-:S15]  /*6950*/  WARPGROUP.ARRIVE ;  /* 0x00000000000079c5 */ /* 0x000fde0000000000 */
[----:B------:R-:W-:-:S07]  /*6960*/  NOP ;  /* 0x0000000000007918 */ /* 0x000fce0000000000 */
[----:B------:R-:W-:Y:S01]  /*6970*/  HGMMA.64x256x16.F32 R24, R156, gdesc[UR8].tnspB, R24, gsb0 ;  /* 0x43e000089c187df0 */ /* 0x000fe20008000818 */
[----:B------:R-:W-:Y:S01]  /*6980*/  UIADD3 UR10, UR4, 0x100, URZ ;  /* 0x00000100040a7890 */ /* 0x000fe2000fffe03f */
        /* <DEDUP_REMOVED lines=8> */
[----:B------:R-:W-:Y:S01]  /*6a10*/  UMOV UR4, UR5 ;  /* 0x0000000500047c82 */ /* 0x000fe20008000000 */
        /* <DEDUP_REMOVED lines=10> */
[----:B--2---:R-:W2:Y:S02]  /*6ac0*/  FENCE.VIEW.ASYNC.S ;  /* 0x00000000000073c6 */ /* 0x004ea40000000000 */
[----:B--2---:R-:W-:Y:S01]  /*6ad0*/  NOP ;  /* 0x0000000000007918 */ /* 0x004fe20000000000 */
[----:B------:R-:W-:Y:S06]  /*6ae0*/  BAR.ARV 0xe, 0x100 ;  /* 0x0384000000007b1d */ /* 0x000fec0000002000 */
[----:B------:R4:W-:Y:S01]  /*6af0*/  @!P1 SYNCS.ARRIVE.TRANS64.RED.A1T0 RZ, [R171+URZ], RZ ;  /* 0x000000ffabff99a7 */ /* 0x0009e2000810043f */
[----:B------:R-:W-:Y:S05]  /*6b00*/  @P2 BRA `(.L_x_3034) ;  /* 0xffffffe000ec2947 */ /* 0x000fea000383ffff */
[----:B------:R-:W-:Y:S01]  /*6b10*/  IMAD.MOV.U32 R3, RZ, RZ, R168 ;  /* 0x000000ffff037224 */ /* 0x000fe200078e00a8 */
[----:B------:R-:W-:Y:S01]  /*6b20*/  USHF.L.U32 UR4, UR5, 0x6, URZ ;  /* 0x0000000605047899 */ /* 0x000fe2000800063f */
[----:B------:R-:W-:-:S11]  /*6b30*/  IMAD.MOV.U32 R0, RZ, RZ, R17 ;  /* 0x000000ffff007224 */ /* 0x000fd600078e0011 */
.L_x_3025:
[----:B--23--:R-:W2:Y:S01]  /*6b40*/  SHFL.BFLY PT, R7, R12, 0x2, 0x1f ;  /* 0x0c401f000c077f89 */ /* 0x00cea200000e0000 */
[----:B------:R-:W-:Y:S08]  /*6b50*/  BAR.ARV 0x8, 0x100 ;  /* 0x0204000000007b1d */ /* 0x000ff00000002000 */
[----:B------:R-:W-:Y:S01]  /*6b60*/  BAR.SYNC.DEFER_BLOCKING 0xf, 0x100 ;  /* 0x03c4000000007b1d */ /* 0x000fe20000010000 */
[----:B------:R-:W-:Y:S01]  /*6b70*/  ISETP.NE.AND P0, PT, R4, RZ, PT ;  /* 0x000000ff0400720c */ /* 0x000fe20003f05270 */
[----:B------:R-:W-:-:S04]  /*6b80*/  IMAD.MOV.U32 R4, RZ, RZ, RZ ;  /* 0x000000ffff047224 */ /* 0x000fc800078e00ff */
[----:B------:R-:W3:Y:S01]  /*6b90*/  SHFL.BFLY PT, R10, R11, 0x2, 0x1f ;  /* 0x0c401f000b0a7f89 */ /* 0x000ee200000e0000 */
[----:B--2---:R-:W-:-:S05]  /*6ba0*/  FADD.FTZ R7, R7, R12 ;  /* 0x0000000c07077221 */ /* 0x004fca0000010000 */
[----:B------:R-:W2:Y:S01]  /*6bb0*/  SHFL.BFLY PT, R8, R7, 0x1, 0x1f ;  /* 0x0c201f0007087f89 */ /* 0x000ea200000e0000 */
[----:B---3--:R-:W-:-:S05]  /*6bc0*/  FADD.FTZ R10, R10, R11 ;  /* 0x0000000b0a0a7221 */ /* 0x008fca0000010000 */
[----:B------:R-:W3:Y:S01]  /*6bd0*/  SHFL.BFLY PT, R9, R10, 0x1, 0x1f ;  /* 0x0c201f000a097f89 */ /* 0x000ee200000e0000 */
[----:B--2---:R-:W-:Y:S01]  /*6be0*/  FADD.FTZ R13, R7, R8 ;  /* 0x00000008070d7221 */ /* 0x004fe20000010000 */
[----:B------:R-:W-:Y:S01]  /*6bf0*/  MOV R8, RZ ;  /* 0x000000ff00087202 */ /* 0x000fe20000000f00 */
[----:B------:R-:W-:Y:S02]  /*6c00*/  VIADD R7, R6, UR4 ;  /* 0x0000000406077c36 */ /* 0x000fe40008000000 */
[----:B------:R-:W-:Y:S01]  /*6c10*/  IMAD.MOV.U32 R6, RZ, RZ, -0x800000 ;  /* 0xff800000ff067424 */ /* 0x000fe200078e00ff */
[----:B------:R-:W-:Y:S02]  /*6c20*/  FSETP.NE.FTZ.AND P1, PT, R13, RZ, PT ;  /* 0x000000ff0d00720b */ /* 0x000fe40003f35000 */
[----:B------:R-:W-:-:S11]  /*6c30*/  @!P0 LEA R7, R7, UR36, 0x2 ;  /* 0x0000002407078c11 */ /* 0x000fd6000f8e10ff */
[----:B------:R-:W2:Y:S01]  /*6c40*/  @P1 MUFU.RCP R8, R13 ;  /* 0x0000000d00081308 */ /* 0x000ea20000001000 */
[----:B---3--:R-:W-:-:S05]  /*6c50*/  FADD.FTZ R9, R10, R9 ;  /* 0x000000090a097221 */ /* 0x008fca0000010000 */
[----:B------:R-:W-:Y:S02]  /*6c60*/  FSETP.NE.FTZ.AND P2, PT, R9, RZ, PT ;  /* 0x000000ff0900720b */ /* 0x000fe40003f55000 */
[----:B------:R-:W-:Y:S01]  /*6c70*/  @P1 MUFU.LG2 R10, R13 ;  /* 0x0000000d000a1308 */ /* 0x000fe20000000c00 */
[----:B--2---:R2:W-:Y:S01]  /*6c80*/  @!P0 STS [R7+0x28800], R8 ;  /* 0x0288000807008388 */ /* 0x0045e20000000800 */
[-C--:B------:R-:W-:Y:S01]  /*6c90*/  FMUL.FTZ R24, R24, R8.reuse ;  /* 0x0000000818187220 */ /* 0x080fe20000410000 */
[----:B------:R-:W-:-:S08]  /*6ca0*/  FMUL.FTZ R25, R25, R8 ;  /* 0x0000000819197220 */ /* 0x000fd00000410000 */
[----:B------:R-:W3:Y:S01]  /*6cb0*/  @P2 MUFU.RCP R4, R9 ;  /* 0x0000000900042308 */ /* 0x000ee20000001000 */
[-C--:B------:R-:W-:Y:S01]  /*6cc0*/  FMUL.FTZ R28, R28, R8.reuse ;  /* 0x000000081c1c7220 */ /* 0x080fe20000410000 */
[-C--:B------:R-:W-:Y:S01]  /*6cd0*/  FMUL.FTZ R29, R29, R8.reuse ;  /* 0x000000081d1d7220 */ /* 0x080fe20000410000 */
[-C--:B------:R-:W-:Y:S01]  /*6ce0*/  FMUL.FTZ R32, R32, R8.reuse ;  /* 0x0000000820207220 */ /* 0x080fe20000410000 */
[-C--:B------:R-:W-:Y:S01]  /*6cf0*/  FMUL.FTZ R33, R33, R8.reuse ;  /* 0x0000000821217220 */ /* 0x080fe20000410000 */
[-C--:B------:R-:W-:Y:S01]  /*6d00*/  FMUL.FTZ R36, R36, R8.reuse ;  /* 0x0000000824247220 */ /* 0x080fe20000410000 */
[-C--:B------:R-:W-:Y:S01]  /*6d10*/  FMUL.FTZ R37, R37, R8.reuse ;  /* 0x0000000825257220 */ /* 0x080fe20000410000 */
[-C--:B------:R-:W-:Y:S01]  /*6d20*/  FMUL.FTZ R40, R40, R8.reuse ;  /* 0x0000000828287220 */ /* 0x080fe20000410000 */
[----:B------:R5:W2:Y:S01]  /*6d30*/  @P2 MUFU.LG2 R11, R9 ;  /* 0x00000009000b2308 */ /* 0x000aa20000000c00 */
        /* <DEDUP_REMOVED lines=8> */
[----:B---3--:R3:W-:Y:S01]  /*6dc0*/  @!P0 STS [R7+0x28820], R4 ;  /* 0x0288200407008388 */ /* 0x0087e20000000800 */
        /* <DEDUP_REMOVED lines=47> */
[C---:B-----5:R-:W-:Y:S01]  /*70c0*/  @P1 FMUL.FTZ R9, R5.reuse, 0.69314718246459960938 ;  /* 0x3f31721805091820 */ /* 0x060fe20000410000 */
[----:B------:R-:W-:Y:S01]  /*70d0*/  @P2 FMUL.FTZ R5, R5, 0.69314718246459960938 ;  /* 0x3f31721805052820 */ /* 0x000fe20000410000 */
[----:B------:R-:W-:Y:S01]  /*70e0*/  @P1 FMUL.FTZ R10, R10, 0.69314718246459960938 ;  /* 0x3f3172180a0a1820 */ /* 0x000fe20000410000 */
[----:B--2---:R-:W-:Y:S01]  /*70f0*/  @P2 FMUL.FTZ R8, R11, 0.69314718246459960938 ;  /* 0x3f3172180b082820 */ /* 0x004fe20000410000 */
[----:B---3--:R-:W-:Y:S01]  /*7100*/  IMAD.MOV.U32 R7, RZ, RZ, -0x800000 ;  /* 0xff800000ff077424 */ /* 0x008fe200078e00ff */
[----:B------:R-:W-:Y:S01]  /*7110*/  PLOP3.LUT P0, PT, PT, PT, PT, 0x8, 0x0 ;  /* 0x000000000000781c */ /* 0x000fe20003f0e170 */
        /* <DEDUP_REMOVED lines=64> */
[----:B------:R-:W-:Y:S01]  /*7520*/  @P1 FFMA.FTZ R6, R9, R0, R10 ;  /* 0x0000000009061223 */ /* 0x000fe2000001000a */
[----:B------:R-:W-:Y:S01]  /*7530*/  @P2 FFMA.FTZ R7, R5, R3, R8 ;  /* 0x0000000305072223 */ /* 0x000fe20000010008 */
[----:B------:R-:W-:Y:S06]  /*7540*/  BAR.ARV 0xe, 0x100 ;  /* 0x0384000000007b1d */ /* 0x000fec0000002000 */
.L_x_3005:
[----:B------:R-:W-:Y:S05]  /*7550*/  @P0 BRA `(.L_x_3035) ;  /* 0x0000002000e00947 */ /* 0x000fea0003800000 */
[----:B------:R-:W2:Y:S01]  /*7560*/  S2R R0, SR_TID.X ;  /* 0x0000000000007919 */ /* 0x000ea20000002100 */
[----:B------:R-:W3:Y:S01]  /*7570*/  S2UR UR5, SR_CgaCtaId ;  /* 0x00000000000579c3 */ /* 0x000ee20000008800 */
[----:B------:R-:W-:Y:S01]  /*7580*/  UMOV UR4, 0x400 ;  /* 0x0000040000047882 */ /* 0x000fe20000000000 */
[----:B------:R-:W-:-:S06]  /*7590*/  IADD3 R3, -R2, RZ, RZ ;  /* 0x000000ff02037210 */ /* 0x000fcc0007ffe1ff */
[----:B------:R-:W-:Y:S01]  /*75a0*/  BAR.SYNC.DEFER_BLOCKING 0x1, 0x100 ;  /* 0x0044000000007b1d */ /* 0x000fe20000010000 */
[----:B------:R-:W-:-:S07]  /*75b0*/  SHF.R.S32.HI R19, RZ, 0x1f, R2 ;  /* 0x0000001fff137819 */ /* 0x000fce0000011402 */
[----:B------:R-:W5:Y:S08]  /*75c0*/  S2UR UR6, SR_CTAID.Y ;  /* 0x00000000000679c3 */ /* 0x000f700000002600 */
[----:B------:R-:W5:Y:S01]  /*75d0*/  LDC R4, c[0x0][0xc50] ;  /* 0x00031400ff047b82 */ /* 0x000f620000000800 */
[----:B---3--:R-:W-:-:S07]  /*75e0*/  ULEA UR4, UR5, UR4, 0x18 ;  /* 0x0000000405047291 */ /* 0x008fce000f8ec03f */
[----:B------:R-:W3:Y:S01]  /*75f0*/  LDC R9, c[0x0][0xbe8] ;  /* 0x0002fa00ff097b82 */ /* 0x000ee20000000800 */
[----:B------:R-:W-:Y:S01]  /*7600*/  UIADD3 UR4, UR4, 0x28c20, URZ ;  /* 0x00028c2004047890 */ /* 0x000fe2000fffe03f */
[----:B--2---:R-:W-:-:S03]  /*7610*/  VIADD R152, R0, 0xffffff80 ;  /* 0xffffff8000987836 */ /* 0x004fc60000000000 */
[----:B------:R-:W-:Y:S02]  /*7620*/  UPRMT UR4, URZ, 0x654, UR4 ;  /* 0x000006543f047896 */ /* 0x000fe40008000004 */
[----:B------:R-:W-:-:S04]  /*7630*/  SHF.R.S32.HI R21, RZ, 0x1f, R152 ;  /* 0x0000001fff157819 */ /* 0x000fc80000011498 */
[----:B01----:R-:W-:Y:S01]  /*7640*/  LEA.HI R5, R21, R152, RZ, 0x7 ;  /* 0x0000009815057211 */ /* 0x003fe200078f38ff */
[----:B-----5:R-:W-:Y:S02]  /*7650*/  IMAD R3, R4, R3, UR6 ;  /* 0x0000000604037e24 */ /* 0x020fe4000f8e0203 */
[----:B------:R-:W-:Y:S01]  /*7660*/  SYNCS.ARRIVE.TRANS64.RED.A1T0 RZ, [UR4], RZ ;  /* 0x000000ffffff79a7 */ /* 0x000fe20008100404 */
[----:B------:R-:W-:Y:S02]  /*7670*/  SHF.R.S32.HI R8, RZ, 0x7, R5 ;  /* 0x00000007ff087819 */ /* 0x000fe40000011405 */
[----:B------:R-:W-:Y:S02]  /*7680*/  LOP3.LUT R11, R5, 0xffffff80, RZ, 0xc0, !PT ;  /* 0xffffff80050b7812 */ /* 0x000fe400078ec0ff */
[----:B------:R-:W-:Y:S01]  /*7690*/  SHF.R.S32.HI R4, RZ, 0x1f, R3 ;  /* 0x0000001fff047819 */ /* 0x000fe20000011403 */
[----:B------:R-:W0:Y:S02]  /*76a0*/  SHFL.IDX PT, R10, R8, RZ, 0x1f ;  /* 0x00001fff080a7589 */ /* 0x000e2400000e0000 */
[----:B------:R-:W-:-:S05]  /*76b0*/  IMAD.IADD R0, R152, 0x1, -R11 ;  /* 0x0000000198007824 */ /* 0x000fca00078e0a0b */
[----:B------:R-:W-:Y:S02]  /*76c0*/  SHF.R.S32.HI R157, RZ, 0x1f, R0 ;  /* 0x0000001fff9d7819 */ /* 0x000fe40000011400 */
[----:B0-----:R-:W-:Y:S02]  /*76d0*/  ISETP.NE.AND P0, PT, R10, RZ, PT ;  /* 0x000000ff0a00720c */ /* 0x001fe40003f05270 */
[----:B------:R-:W-:-:S11]  /*76e0*/  LEA.HI R10, R157, R0, RZ, 0x2 ;  /* 0x000000009d0a7211 */ /* 0x000fd600078f10ff */
[----:B---3--:R-:W-:Y:S05]  /*76f0*/  @P0 BRA `(.L_x_3036) ;  /* 0x0000000400380947 */ /* 0x008fea0003800000 */
[----:B------:R-:W0:Y:S01]  /*7700*/  LDC R18, c[0x0][0xbe8] ;  /* 0x0002fa00ff127b82 */ /* 0x000e220000000800 */
[----:B------:R-:W-:Y:S01]  /*7710*/  LOP3.LUT R5, R5, 0xffffff80, RZ, 0xc0, !PT ;  /* 0xffffff8005057812 */ /* 0x000fe200078ec0ff */
[----:B------:R-:W1:Y:S01]  /*7720*/  S2R R16, SR_CTAID.X ;  /* 0x0000000000107919 */ /* 0x000e620000002500 */
[----:B------:R-:W-:-:S03]  /*7730*/  ULDC.64 UR4, c[0x0][0xbd0] ;  /* 0x0002f40000047ab9 */ /* 0x000fc60000000a00 */
[----:B------:R-:W-:Y:S01]  /*7740*/  IMAD.IADD R153, R152, 0x1, -R5 ;  /* 0x0000000198997824 */ /* 0x000fe200078e0a05 */
[----:B------:R-:W-:Y:S01]  /*7750*/  LEA.HI R5, R21, R152, RZ, 0x2 ;  /* 0x0000009815057211 */ /* 0x000fe200078f10ff */
[----:B------:R-:W2:Y:S03]  /*7760*/  S2UR UR6, SR_CTAID.Z ;  /* 0x00000000000679c3 */ /* 0x000ea60000002700 */
[----:B------:R-:W-:Y:S02]  /*7770*/  SHF.R.S32.HI R12, RZ, 0x1f, R153 ;  /* 0x0000001fff0c7819 */ /* 0x000fe40000011499 */
[----:B------:R-:W-:Y:S02]  /*7780*/  LOP3.LUT R5, R5, 0xfffffffc, RZ, 0xc0, !PT ;  /* 0xfffffffc05057812 */ /* 0x000fe400078ec0ff */
[CC--:B------:R-:W-:Y:S01]  /*7790*/  LEA.HI R154, R12.reuse, R153.reuse, RZ, 0x2 ;  /* 0x000000990c9a7211 */ /* 0x0c0fe200078f10ff */
[----:B------:R-:W3:Y:S01]  /*77a0*/  LDC.64 R22, c[0x0][0xbd8] ;  /* 0x0002f600ff167b82 */ /* 0x000ee20000000a00 */
[----:B------:R-:W-:Y:S01]  /*77b0*/  LEA.HI R13, R12, R153, RZ, 0x5 ;  /* 0x000000990c0d7211 */ /* 0x000fe200078f28ff */
[----:B------:R-:W-:Y:S01]  /*77c0*/  IMAD.IADD R5, R152, 0x1, -R5 ;  /* 0x0000000198057824 */ /* 0x000fe200078e0a05 */
[----:B------:R-:W-:-:S02]  /*77d0*/  SHF.R.S32.HI R11, RZ, 0x2, R154 ;  /* 0x00000002ff0b7819 */ /* 0x000fc4000001149a */
[----:B------:R-:W-:Y:S02]  /*77e0*/  SHF.R.S32.HI R14, RZ, 0x1f, R154 ;  /* 0x0000001fff0e7819 */ /* 0x000fe4000001149a */
[----:B------:R-:W-:Y:S02]  /*77f0*/  SHF.R.S32.HI R13, RZ, 0x5, R13 ;  /* 0x00000005ff0d7819 */ /* 0x000fe4000001140d */
[----:B0-----:R-:W-:Y:S02]  /*7800*/  ISETP.NE.AND P0, PT, R18, 0x1, PT ;  /* 0x000000011200780c */ /* 0x001fe40003f05270 */
[----:B------:R-:W-:Y:S02]  /*7810*/  LEA.HI R14, R14, R11, RZ, 0x3 ;  /* 0x0000000b0e0e7211 */ /* 0x000fe400078f18ff */
[----:B------:R-:W-:Y:S02]  /*7820*/  LOP3.LUT R154, R154, 0x7ffffffc, RZ, 0xc0, !PT ;  /* 0x7ffffffc9a9a7812 */ /* 0x000fe400078ec0ff */
[----:B------:R-:W-:-:S03]  /*7830*/  LOP3.LUT R14, R14, 0xfffffff8, RZ, 0xc0, !PT ;  /* 0xfffffff80e0e7812 */ /* 0x000fc600078ec0ff */
[----:B------:R-:W-:Y:S02]  /*7840*/  IMAD.IADD R154, R153, 0x1, -R154 ;  /* 0x00000001999a7824 */ /* 0x000fe400078e0a9a */
[----:B------:R-:W-:Y:S01]  /*7850*/  IMAD.IADD R14, R11, 0x1, -R14 ;  /* 0x000000010b0e7824 */ /* 0x000fe200078e0a0e */
[----:B------:R-:W-:Y:S01]  /*7860*/  LEA.HI R11, R5, R5, RZ, 0x1 ;  /* 0x00000005050b7211 */ /* 0x000fe200078f08ff */
[----:B------:R-:W0:Y:S01]  /*7870*/  @P0 LDC R20, c[0x0][0xbec] ;  /* 0x0002fb00ff140b82 */ /* 0x000e220000000800 */
[----:B------:R-:W-:Y:S02]  /*7880*/  SHF.L.U32 R154, R154, 0x1, RZ ;  /* 0x000000019a9a7819 */ /* 0x000fe400000006ff */
[----:B------:R-:W-:Y:S01]  /*7890*/  LOP3.LUT R12, R11, 0x1ffffffe, RZ, 0xc0, !PT ;  /* 0x1ffffffe0b0c7812 */ /* 0x000fe200078ec0ff */
[----:B------:R-:W-:Y:S01]  /*78a0*/  IMAD R11, R19, UR4, RZ ;  /* 0x00000004130b7c24 */ /* 0x000fe2000f8e02ff */
[----:B------:R-:W-:-:S03]  /*78b0*/  LEA R155, R13, R14, 0x4 ;  /* 0x0000000e0d9b7211 */ /* 0x000fc600078e20ff */
[----:B------:R-:W5:Y:S01]  /*78c0*/  @P0 LDC R17, c[0x0][0xbf0] ;  /* 0x0002fc00ff110b82 */ /* 0x000f620000000800 */
[----:B------:R-:W-:Y:S02]  /*78d0*/  IMAD.IADD R5, R5, 0x1, -R12 ;  /* 0x0000000105057824 */ /* 0x000fe400078e0a0c */
[----:B------:R-:W-:Y:S01]  /*78e0*/  IMAD.WIDE.U32 R12, R2, UR4, RZ ;  /* 0x00000004020c7c25 */ /* 0x000fe2000f8e00ff */
[----:B--2---:R-:W-:-:S03]  /*78f0*/  USHF.R.S32.HI UR4, URZ, 0x1f, UR6 ;  /* 0x0000001f3f047899 */ /* 0x004fc60008011406 */
[----:B------:R-:W-:Y:S02]  /*7900*/  IMAD R5, R5, 0x8, R155 ;  /* 0x0000000805057824 */ /* 0x000fe400078e029b */
[----:B------:R-:W-:Y:S02]  /*7910*/  IMAD R11, R2, UR5, R11 ;  /* 0x00000005020b7c24 */ /* 0x000fe4000f8e020b */
[----:B---3--:R-:W-:Y:S01]  /*7920*/  IMAD R14, R22, UR4, RZ ;  /* 0x00000004160e7c24 */ /* 0x008fe2000f8e02ff */
[----:B------:R-:W-:Y:S01]  /*7930*/  ULDC.64 UR4, c[0x0][0xbe0] ;  /* 0x0002f80000047ab9 */ /* 0x000fe20000000a00 */
[----:B-1----:R-:W-:Y:S02]  /*7940*/  IMAD R5, R16, 0x40, R5 ;  /* 0x0000004010057824 */ /* 0x002fe400078e0205 */
[----:B------:R-:W-:Y:S02]  /*7950*/  IMAD R15, R23, UR6, R14 ;  /* 0x00000006170f7c24 */ /* 0x000fe4000f8e020e */
[----:B------:R-:W-:-:S02]  /*7960*/  IMAD.IADD R13, R13, 0x1, R11 ;  /* 0x000000010d0d7824 */ /* 0x000fc400078e020b */
[----:B0-----:R-:W-:-:S04]  /*7970*/  @P0 IMAD.HI.U32 R14, R5, R20, RZ ;  /* 0x00000014050e0227 */ /* 0x001fc800078e00ff */
[----:B------:R-:W-:-:S04]  /*7980*/  IMAD.WIDE.U32 R12, R22, UR6, R12 ;  /* 0x00000006160c7c25 */ /* 0x000fc8000f8e000c */
[----:B------:R-:W-:Y:S01]  /*7990*/  IMAD.MOV.U32 R11, RZ, RZ, R5 ;  /* 0x000000ffff0b7224 */ /* 0x000fe200078e0005 */
[----:B-----5:R-:W-:Y:S01]  /*79a0*/  @P0 SHF.R.U32.HI R11, RZ, R17, R14 ;  /* 0x00000011ff0b0219 */ /* 0x020fe2000001160e */
[----:B------:R-:W-:Y:S02]  /*79b0*/  IMAD.IADD R13, R13, 0x1, R15 ;  /* 0x000000010d0d7824 */ /* 0x000fe400078e020f */
[----:B------:R-:W-:Y:S01]  /*79c0*/  IMAD R14, R4, UR4, RZ ;  /* 0x00000004040e7c24 */ /* 0x000fe2000f8e02ff */
[----:B------:R-:W-:Y:S01]  /*79d0*/  IADD3 R15, -R11, RZ, RZ ;  /* 0x000000ff0b0f7210 */ /* 0x000fe20007ffe1ff */
[----:B------:R-:W-:-:S04]  /*79e0*/  IMAD.WIDE.U32 R12, R3, UR4, R12 ;  /* 0x00000004030c7c25 */ /* 0x000fc8000f8e000c */
[----:B------:R-:W-:Y:S01]  /*79f0*/  IMAD R5, R18, R15, R5 ;  /* 0x0000000f12057224 */ /* 0x000fe200078e0205 */
[----:B------:R-:W-:Y:S01]  /*7a00*/  SHF.R.S32.HI R15, RZ, 0x1f, R11 ;  /* 0x0000001fff0f7819 */ /* 0x000fe2000001140b */
[----:B------:R-:W-:Y:S01]  /*7a10*/  IMAD R14, R3, UR5, R14 ;  /* 0x00000005030e7c24 */ /* 0x000fe2000f8e020e */
[----:B------:R-:W-:Y:S01]  /*7a20*/  IADD3 R12, P0, R11, R12, RZ ;  /* 0x0000000c0b0c7210 */ /* 0x000fe20007f1e0ff */
[----:B------:R-:W-:Y:S01]  /*7a30*/  ULDC.64 UR4, c[0x0][0xbc8] ;  /* 0x0002f20000047ab9 */ /* 0x000fe20000000a00 */
[----:B------:R-:W-:Y:S02]  /*7a40*/  SHF.R.S32.HI R11, RZ, 0x1f, R5 ;  /* 0x0000001fff0b7819 */ /* 0x000fe40000011405 */
[----:B------:R-:W-:-:S03]  /*7a50*/  IADD3.X R13, R15, R13, R14, P0, !PT ;  /* 0x0000000d0f0d7210 */ /* 0x000fc600007fe40e */
[----:B------:R-:W-:Y:S01]  /*7a60*/  IMAD R14, R11, UR4, RZ ;  /* 0x000000040b0e7c24 */ /* 0x000fe2000f8e02ff */
[----:B------:R-:W-:Y:S01]  /*7a70*/  LEA.HI R11, R8, R8, RZ, 0x1 ;  /* 0x00000008080b7211 */ /* 0x000fe200078f08ff */
[----:B------:R-:W-:-:S03]  /*7a80*/  IMAD.WIDE.U32 R12, R5, UR4, R12 ;  /* 0x00000004050c7c25 */ /* 0x000fc6000f8e000c */
[----:B------:R-:W-:Y:S01]  /*7a90*/  LOP3.LUT R11, R11, 0xfffffe, RZ, 0xc0, !PT ;  /* 0x00fffffe0b0b7812 */ /* 0x000fe200078ec0ff */
[----:B------:R-:W-:Y:S01]  /*7aa0*/  IMAD R5, R5, UR5, R14 ;  /* 0x0000000505057c24 */ /* 0x000fe2000f8e020e */
[----:B------:R-:W-:Y:S02]  /*7ab0*/  ULDC.64 UR4, c[0x0][0xba8] ;  /* 0x0002ea0000047ab9 */ /* 0x000fe40000000a00 */
[----:B------:R-:W-:Y:S01]  /*7ac0*/  LEA R17, P0, R12, UR4, 0x2 ;  /* 0x000000040c117c11 */ /* 0x000fe2000f8010ff */
[----:B------:R-:W-:Y:S01]  /*7ad0*/  IMAD.IADD R5, R13, 0x1, R5 ;  /* 0x000000010d057824 */ /* 0x000fe200078e0205 */
[----:B------:R-:W-:Y:S01]  /*7ae0*/  ULDC UR4, c[0x0][0xa88] ;  /* 0x0002a20000047ab9 */ /* 0x000fe20000000800 */
[----:B------:R-:W-:Y:S02]  /*7af0*/  IMAD.IADD R11, R8, 0x1, -R11 ;  /* 0x00000001080b7824 */ /* 0x000fe400078e0a0b */
[----:B------:R-:W-:Y:S01]  /*7b00*/  SHFL.IDX PT, R14, R17, 0x1, 0x1c1f ;  /* 0x003c1f00110e7f89 */ /* 0x000fe200000e0000 */
[----:B------:R-:W-:Y:S01]  /*7b10*/  LEA.HI.X R20, R12, UR5, R5, 0x2, P0 ;  /* 0x000000050c147c11 */ /* 0x000fe200080f1405 */
[----:B------:R-:W-:-:S02]  /*7b20*/  IMAD.U32 R11, R11, -0x100, RZ ;  /* 0xffffff000b0b7824 */ /* 0x000fc400078e00ff */
[----:B------:R-:W-:Y:S01]  /*7b30*/  SHFL.IDX PT, R12, R17, RZ, 0x1c1f ;  /* 0x001c1fff110c7589 */ /* 0x000fe200000e0000 */
[----:B------:R-:W-:Y:S02]  /*7b40*/  IMAD R5, R16, 0x40, R155 ;  /* 0x0000004010057824 */ /* 0x000fe400078e029b */
[----:B------:R-:W-:Y:S01]  /*7b50*/  IMAD R16, R18, UR4, RZ ;  /* 0x0000000412107c24 */ /* 0x000fe2000f8e02ff */
[----:B------:R-:W0:Y:S01]  /*7b60*/  SHFL.IDX PT, R13, R20, RZ, 0x1c1f ;  /* 0x001c1fff140d7589 */ /* 0x000e2200000e0000 */
[----:B------:R-:W-:Y:S01]  /*7b70*/  ISETP.NE.AND P0, PT, R154, R11, PT ;  /* 0x0000000b9a00720c */ /* 0x000fe20003f05270 */
[C---:B------:R-:W-:Y:S02]  /*7b80*/  VIADD R11, R5.reuse, 0x8 ;  /* 0x00000008050b7836 */ /* 0x040fe40000000000 */
[----:B------:R-:W1:Y:S01]  /*7b90*/  SHFL.IDX PT, R15, R20, 0x1, 0x1c1f ;  /* 0x003c1f00140f7f89 */ /* 0x000e6200000e0000 */
[-C--:B------:R-:W-:Y:S02]  /*7ba0*/  ISETP.GE.OR P1, PT, R5, R16.reuse, P0 ;  /* 0x000000100500720c */ /* 0x080fe40000726670 */
[----:B------:R-:W-:-:S11]  /*7bb0*/  ISETP.GE.OR P0, PT, R11, R16, P0 ;  /* 0x000000100b00720c */ /* 0x000fd60000706670 */
[----:B0-----:R0:W-:Y:S04]  /*7bc0*/  @!P1 ST.E desc[UR42][R12.64], R6 ;  /* 0x000000060c009985 */ /* 0x0011e8000c10192a */
[----:B-1----:R0:W-:Y:S02]  /*7bd0*/  @!P0 ST.E desc[UR42][R14.64], R7 ;  /* 0x000000070e008985 */ /* 0x0021e4000c10192a */
.L_x_3036:
[----:B------:R-:W-:Y:S01]  /*7be0*/  ISETP.NE.AND P0, PT, R9, 0x1, PT ;  /* 0x000000010900780c */ /* 0x000fe20003f05270 */
[----:B0-----:R-:W0:Y:S01]  /*7bf0*/  S2R R15, SR_CTAID.X ;  /* 0x00000000000f7919 */ /* 0x001e220000002500 */
[--C-:B------:R-:W-:Y:S01]  /*7c00*/  SHF.R.S32.HI R5, RZ, 0x2, R10.reuse ;  /* 0x00000002ff057819 */ /* 0x100fe2000001140a */
[----:B------:R-:W1:Y:S01]  /*7c10*/  S2UR UR6, SR_CTAID.Z ;  /* 0x00000000000679c3 */ /* 0x000e620000002700 */
[----:B------:R-:W-:Y:S01]  /*7c20*/  SHF.R.S32.HI R6, RZ, 0x1f, R10 ;  /* 0x0000001fff067819 */ /* 0x000fe2000001140a */
[----:B------:R-:W-:Y:S01]  /*7c30*/  ULDC.64 UR4, c[0x0][0xb38] ;  /* 0x0002ce0000047ab9 */ /* 0x000fe20000000a00 */
[----:B------:R-:W-:Y:S01]  /*7c40*/  LEA.HI R21, R21, R152, RZ, 0x2 ;  /* 0x0000009815157211 */ /* 0x000fe200078f10ff */
[----:B------:R-:W-:Y:S01]  /*7c50*/  BSSY B0, `(.L_x_3037) ;  /* 0x0000101000007945 */ /* 0x000fe20003800000 */
[----:B------:R-:W-:Y:S02]  /*7c60*/  LEA.HI R6, R6, R5, RZ, 0x3 ;  /* 0x0000000506067211 */ /* 0x000fe400078f18ff */
[----:B------:R-:W-:Y:S01]  /*7c70*/  LOP3.LUT R21, R21, 0xfffffffc, RZ, 0xc0, !PT ;  /* 0xfffffffc15157812 */ /* 0x000fe200078ec0ff */
[----:B------:R-:W2:Y:S01]  /*7c80*/  LDC.64 R12, c[0x0][0xb40] ;  /* 0x0002d000ff0c7b82 */ /* 0x000ea20000000a00 */
[----:B------:R-:W-:-:S02]  /*7c90*/  LOP3.LUT R6, R6, 0xfffffff8, RZ, 0xc0, !PT ;  /* 0xfffffff806067812 */ /* 0x000fc400078ec0ff */
[----:B------:R-:W-:Y:S01]  /*7ca0*/  LEA.HI R157, R157, R0, RZ, 0x5 ;  /* 0x000000009d9d7211 */ /* 0x000fe200078f28ff */
[----:B------:R-:W-:Y:S02]  /*7cb0*/  IMAD.IADD R21, R152, 0x1, -R21 ;  /* 0x0000000198157824 */ /* 0x000fe400078e0a15 */
[----:B------:R-:W-:Y:S01]  /*7cc0*/  IMAD.IADD R14, R5, 0x1, -R6 ;  /* 0x00000001050e7824 */ /* 0x000fe200078e0a06 */
[----:B------:R-:W-:Y:S01]  /*7cd0*/  SHF.R.S32.HI R157, RZ, 0x5, R157 ;  /* 0x00000005ff9d7819 */ /* 0x000fe2000001149d */
[----:B------:R-:W3:Y:S01]  /*7ce0*/  @P0 LDC R16, c[0x0][0xbec] ;  /* 0x0002fb00ff100b82 */ /* 0x000ee20000000800 */
[----:B------:R-:W-:-:S03]  /*7cf0*/  LEA.HI R5, R21, R21, RZ, 0x1 ;  /* 0x0000001515057211 */ /* 0x000fc600078f08ff */
[----:B------:R-:W-:Y:S01]  /*7d00*/  IMAD R14, R157, 0x10, R14 ;  /* 0x000000109d0e7824 */ /* 0x000fe200078e020e */
[----:B------:R-:W-:Y:S01]  /*7d10*/  LOP3.LUT R6, R5, 0x1ffffffe, RZ, 0xc0, !PT ;  /* 0x1ffffffe05067812 */ /* 0x000fe200078ec0ff */
[----:B------:R-:W-:Y:S02]  /*7d20*/  IMAD R5, R19, UR4, RZ ;  /* 0x0000000413057c24 */ /* 0x000fe4000f8e02ff */
[----:B------:R-:W5:Y:S02]  /*7d30*/  @P0 LDC R17, c[0x0][0xbf0] ;  /* 0x0002fc00ff110b82 */ /* 0x000f640000000800 */
[----:B------:R-:W-:Y:S02]  /*7d40*/  IMAD.IADD R21, R21, 0x1, -R6 ;  /* 0x0000000115157824 */ /* 0x000fe400078e0a06 */
[C---:B------:R-:W-:Y:S01]  /*7d50*/  IMAD.WIDE.U32 R6, R2.reuse, UR4, RZ ;  /* 0x0000000402067c25 */ /* 0x040fe2000f8e00ff */
[----:B-1----:R-:W-:Y:S02]  /*7d60*/  USHF.R.S32.HI UR4, URZ, 0x1f, UR6 ;  /* 0x0000001f3f047899 */ /* 0x002fe40008011406 */
[----:B------:R-:W-:Y:S01]  /*7d70*/  LEA R21, R21, R14, 0x3 ;  /* 0x0000000e15157211 */ /* 0x000fe200078e18ff */
[----:B------:R-:W-:-:S03]  /*7d80*/  IMAD R5, R2, UR5, R5 ;  /* 0x0000000502057c24 */ /* 0x000fc6000f8e0205 */
[C---:B--2---:R-:W-:Y:S01]  /*7d90*/  IMAD R2, R12.reuse, UR4, RZ ;  /* 0x000000040c027c24 */ /* 0x044fe2000f8e02ff */
[----:B------:R-:W-:Y:S01]  /*7da0*/  ULDC.64 UR4, c[0x0][0xb48] ;  /* 0x0002d20000047ab9 */ /* 0x000fe20000000a00 */
[----:B------:R-:W-:Y:S02]  /*7db0*/  IMAD.IADD R7, R7, 0x1, R5 ;  /* 0x0000000107077824 */ /* 0x000fe400078e0205 */
[----:B0-----:R-:W-:Y:S02]  /*7dc0*/  IMAD R21, R15, 0x40, R21 ;  /* 0x000000400f157824 */ /* 0x001fe400078e0215 */
[----:B------:R-:W-:Y:S02]  /*7dd0*/  IMAD R11, R13, UR6, R2 ;  /* 0x000000060d0b7c24 */ /* 0x000fe4000f8e0202 */
[----:B------:R-:W-:-:S04]  /*7de0*/  IMAD.WIDE.U32 R6, R12, UR6, R6 ;  /* 0x000000060c067c25 */ /* 0x000fc8000f8e0006 */
[----:B---3--:R-:W-:-:S04]  /*7df0*/  @P0 IMAD.HI.U32 R16, R21, R16, RZ ;  /* 0x0000001015100227 */ /* 0x008fc800078e00ff */
[----:B------:R-:W-:Y:S02]  /*7e00*/  IMAD R4, R4, UR4, RZ ;  /* 0x0000000404047c24 */ /* 0x000fe4000f8e02ff */
[----:B------:R-:W-:Y:S01]  /*7e10*/  IMAD.MOV.U32 R5, RZ, RZ, R21 ;  /* 0x000000ffff057224 */ /* 0x000fe200078e0015 */
[----:B-----5:R-:W-:Y:S01]  /*7e20*/  @P0 SHF.R.U32.HI R5, RZ, R17, R16 ;  /* 0x00000011ff050219 */ /* 0x020fe20000011610 */
[----:B------:R-:W-:Y:S02]  /*7e30*/  IMAD.IADD R7, R7, 0x1, R11 ;  /* 0x0000000107077824 */ /* 0x000fe400078e020b */
[C---:B------:R-:W-:Y:S01]  /*7e40*/  IMAD R11, R3.reuse, UR5, R4 ;  /* 0x00000005030b7c24 */ /* 0x040fe2000f8e0204 */
[----:B------:R-:W-:Y:S01]  /*7e50*/  SHF.R.S32.HI R4, RZ, 0x1f, R5 ;  /* 0x0000001fff047819 */ /* 0x000fe20000011405 */
[----:B------:R-:W-:Y:S01]  /*7e60*/  IMAD.WIDE.U32 R2, R3, UR4, R6 ;  /* 0x0000000403027c25 */ /* 0x000fe2000f8e0006 */
[----:B------:R-:W-:Y:S01]  /*7e70*/  ULDC.64 UR4, c[0x0][0xb30] ;  /* 0x0002cc0000047ab9 */ /* 0x000fe20000000a00 */
[----:B------:R-:W-:-:S02]  /*7e80*/  LEA.HI R6, R8, R8, RZ, 0x1 ;  /* 0x0000000808067211 */ /* 0x000fc400078f08ff */
[----:B------:R-:W-:Y:S01]  /*7e90*/  IMAD.MOV R12, RZ, RZ, -R5 ;  /* 0x000000ffff0c7224 */ /* 0x000fe200078e0a05 */
[----:B------:R-:W-:Y:S01]  /*7ea0*/  IADD3 R3, R3, R11, RZ ;  /* 0x0000000b03037210 */ /* 0x000fe20007ffe0ff */
[----:B------:R-:W-:Y:S01]  /*7eb0*/  IMAD R4, R4, UR4, RZ ;  /* 0x0000000404047c24 */ /* 0x000fe2000f8e02ff */
[----:B------:R-:W-:Y:S01]  /*7ec0*/  LOP3.LUT R13, R6, 0xfffffe, RZ, 0xc0, !PT ;  /* 0x00fffffe060d7812 */ /* 0x000fe200078ec0ff */
[----:B------:R-:W-:Y:S02]  /*7ed0*/  IMAD R7, R9, R12, R21 ;  /* 0x0000000c09077224 */ /* 0x000fe400078e0215 */
[C---:B------:R-:W-:Y:S02]  /*7ee0*/  IMAD R11, R5.reuse, UR5, R4 ;  /* 0x00000005050b7c24 */ /* 0x040fe4000f8e0204 */
[----:B------:R-:W-:Y:S01]  /*7ef0*/  IMAD.WIDE.U32 R2, R5, UR4, R2 ;  /* 0x0000000405027c25 */ /* 0x000fe2000f8e0002 */
[----:B------:R-:W-:Y:S01]  /*7f00*/  SHF.R.S32.HI R4, RZ, 0x1f, R7 ;  /* 0x0000001fff047819 */ /* 0x000fe20000011407 */
[----:B------:R-:W-:-:S02]  /*7f10*/  ULDC.64 UR4, c[0x0][0xb28] ;  /* 0x0002ca0000047ab9 */ /* 0x000fc40000000a00 */
[----:B------:R-:W-:Y:S01]  /*7f20*/  IMAD.IADD R3, R3, 0x1, R11 ;  /* 0x0000000103037824 */ /* 0x000fe200078e020b */
[----:B------:R-:W-:Y:S01]  /*7f30*/  LOP3.LUT R11, R10, 0x7ffffffc, RZ, 0xc0, !PT ;  /* 0x7ffffffc0a0b7812 */ /* 0x000fe200078ec0ff */
[----:B------:R-:W-:Y:S02]  /*7f40*/  IMAD R4, R4, UR4, RZ ;  /* 0x0000000404047c24 */ /* 0x000fe4000f8e02ff */
[----:B------:R-:W-:-:S04]  /*7f50*/  IMAD.WIDE.U32 R2, R7, UR4, R2 ;  /* 0x0000000407027c25 */ /* 0x000fc8000f8e0002 */
[----:B------:R-:W-:Y:S01]  /*7f60*/  IMAD R5, R7, UR5, R4 ;  /* 0x0000000507057c24 */ /* 0x000fe2000f8e0204 */
[----:B------:R-:W-:Y:S01]  /*7f70*/  ULDC.64 UR4, c[0x0][0xb00] ;  /* 0x0002c00000047ab9 */ /* 0x000fe20000000a00 */
[----:B------:R-:W-:Y:S01]  /*7f80*/  IMAD R7, R15, 0x40, R14 ;  /* 0x000000400f077824 */ /* 0x000fe200078e020e */
[----:B------:R-:W-:Y:S01]  /*7f90*/  LEA R4, P0, R2, UR4, 0x2 ;  /* 0x0000000402047c11 */ /* 0x000fe2000f8010ff */
[----:B------:R-:W-:Y:S01]  /*7fa0*/  ULDC UR4, c[0x0][0xa88] ;  /* 0x0002a20000047ab9 */ /* 0x000fe20000000800 */
[----:B------:R-:W-:Y:S02]  /*7fb0*/  IMAD.IADD R5, R3, 0x1, R5 ;  /* 0x0000000103057824 */ /* 0x000fe400078e0205 */
[----:B------:R-:W-:Y:S02]  /*7fc0*/  IMAD R6, R9, UR4, RZ ;  /* 0x0000000409067c24 */ /* 0x000fe4000f8e02ff */
[----:B------:R-:W-:Y:S01]  /*7fd0*/  IMAD.IADD R13, R8, 0x1, -R13 ;  /* 0x00000001080d7824 */ /* 0x000fe200078e0a0d */
[----:B------:R-:W-:Y:S01]  /*7fe0*/  LEA.HI.X R5, R2, UR5, R5, 0x2, P0 ;  /* 0x0000000502057c11 */ /* 0x000fe200080f1405 */
[----:B------:R-:W-:Y:S01]  /*7ff0*/  IMAD.IADD R0, R0, 0x1, -R11 ;  /* 0x0000000100007824 */ /* 0x000fe200078e0a0b */
[----:B------:R-:W-:Y:S01]  /*8000*/  ISETP.GE.AND P0, PT, R7, R6, PT ;  /* 0x000000060700720c */ /* 0x000fe20003f06270 */
[----:B------:R0:W1:Y:S03]  /*8010*/  SHFL.IDX PT, R2, R4, RZ, 0x1c1f ;  /* 0x001c1fff04027589 */ /* 0x00006600000e0000 */
[----:B------:R-:W-:Y:S01]  /*8020*/  LEA R0, R13, R0, 0x7 ;  /* 0x000000000d007211 */ /* 0x000fe200078e38ff */
[----:B------:R0:W2:Y:S04]  /*8030*/  SHFL.IDX PT, R3, R5, RZ, 0x1c1f ;  /* 0x001c1fff05037589 */ /* 0x0000a800000e0000 */
[----:B------:R-:W-:-:S04]  /*8040*/  IMAD.SHL.U32 R0, R0, 0x2, RZ ;  /* 0x0000000200007824 */ /* 0x000fc800078e00ff */
[----:B0-----:R-:W-:Y:S05]  /*8050*/  @P0 BRA `(.L_x_3038) ;  /* 0x0000000c00000947 */ /* 0x001fea0003800000 */
[C---:B------:R-:W-:Y:S01]  /*8060*/  VIADD R9, R0.reuse, 0x8 ;  /* 0x0000000800097836 */ /* 0x040fe20000000000 */
[----:B------:R-:W-:Y:S01]  /*8070*/  ULDC UR4, c[0x0][0xac8] ;  /* 0x0002b20000047ab9 */ /* 0x000fe20000000800 */
[C---:B------:R-:W-:Y:S01]  /*8080*/  VIADD R11, R0.reuse, 0x10 ;  /* 0x00000010000b7836 */ /* 0x040fe20000000000 */
[C---:B------:R-:W-:Y:S01]  /*8090*/  ISETP.GE.AND P2, PT, R0.reuse, UR4, PT ;  /* 0x0000000400007c0c */ /* 0x040fe2000bf46270 */
[C---:B------:R-:W-:Y:S01]  /*80a0*/  VIADD R13, R0.reuse, 0x18 ;  /* 0x00000018000d7836 */ /* 0x040fe20000000000 */
[----:B------:R-:W-:Y:S01]  /*80b0*/  ISETP.GE.AND P3, PT, R9, UR4, PT ;  /* 0x0000000409007c0c */ /* 0x000fe2000bf66270 */
[C---:B------:R-:W-:Y:S01]  /*80c0*/  VIADD R16, R0.reuse, 0x20 ;  /* 0x0000002000107836 */ /* 0x040fe20000000000 */
[----:B------:R-:W-:Y:S01]  /*80d0*/  ISETP.GE.AND P4, PT, R11, UR4, PT ;  /* 0x000000040b007c0c */ /* 0x000fe2000bf86270 */
[C---:B------:R-:W-:Y:S01]  /*80e0*/  VIADD R18, R0.reuse, 0x30 ;  /* 0x0000003000127836 */ /* 0x040fe20000000000 */
[----:B------:R-:W-:Y:S01]  /*80f0*/  ISETP.GE.AND P5, PT, R13, UR4, PT ;  /* 0x000000040d007c0c */ /* 0x000fe2000bfa6270 */
[C---:B------:R-:W-:Y:S01]  /*8100*/  VIADD R19, R0.reuse, 0x38 ;  /* 0x0000003800137836 */ /* 0x040fe20000000000 */
[C---:B------:R-:W-:Y:S01]  /*8110*/  IADD3 R17, R0.reuse, 0x28, RZ ;  /* 0x0000002800117810 */ /* 0x040fe20007ffe0ff */
[----:B------:R-:W-:Y:S01]  /*8120*/  VIADD R20, R0, 0x40 ;  /* 0x0000004000147836 */ /* 0x000fe20000000000 */
[----:B------:R-:W-:Y:S01]  /*8130*/  ISETP.GE.AND P0, PT, R16, UR4, PT ;  /* 0x0000000410007c0c */ /* 0x000fe2000bf06270 */
[C---:B------:R-:W-:Y:S01]  /*8140*/  VIADD R21, R0.reuse, 0x48 ;  /* 0x0000004800157836 */ /* 0x040fe20000000000 */
[----:B------:R-:W-:Y:S01]  /*8150*/  ISETP.GE.AND P1, PT, R17, UR4, PT ;  /* 0x0000000411007c0c */ /* 0x000fe2000bf26270 */
[C---:B------:R-:W-:Y:S01]  /*8160*/  VIADD R22, R0.reuse, 0x50 ;  /* 0x0000005000167836 */ /* 0x040fe20000000000 */
[----:B------:R-:W-:-:S02]  /*8170*/  @!P2 LEA.HI R8, R0, R0, RZ, 0x1 ;  /* 0x000000000008a211 */ /* 0x000fc400078f08ff */
[----:B------:R-:W-:Y:S02]  /*8180*/  @!P3 LEA.HI R10, R9, R9, RZ, 0x1 ;  /* 0x00000009090ab211 */ /* 0x000fe400078f08ff */
[----:B------:R-:W-:Y:S02]  /*8190*/  @!P4 LEA.HI R12, R11, R11, RZ, 0x1 ;  /* 0x0000000b0b0cc211 */ /* 0x000fe400078f08ff */
[----:B------:R-:W-:Y:S02]  /*81a0*/  @!P5 LEA.HI R14, R13, R13, RZ, 0x1 ;  /* 0x0000000d0d0ed211 */ /* 0x000fe400078f08ff */
[----:B------:R-:W-:Y:S02]  /*81b0*/  @!P2 LOP3.LUT R9, R8, 0xfffffffe, RZ, 0xc0, !PT ;  /* 0xfffffffe0809a812 */ /* 0x000fe400078ec0ff */
[----:B------:R-:W-:Y:S02]  /*81c0*/  @!P3 LOP3.LUT R11, R10, 0xfffffffe, RZ, 0xc0, !PT ;  /* 0xfffffffe0a0bb812 */ /* 0x000fe400078ec0ff */
[----:B------:R-:W-:Y:S01]  /*81d0*/  @!P4 LOP3.LUT R13, R12, 0xfffffffe, RZ, 0xc0, !PT ;  /* 0xfffffffe0c0dc812 */ /* 0x000fe200078ec0ff */
[----:B-12---:R-:W-:Y:S01]  /*81e0*/  @!P2 IMAD.WIDE R8, R9, 0x4, R2 ;  /* 0x000000040908a825 */ /* 0x006fe200078e0202 */
[----:B------:R-:W-:-:S02]  /*81f0*/  @!P5 LOP3.LUT R15, R14, 0xfffffffe, RZ, 0xc0, !PT ;  /* 0xfffffffe0e0fd812 */ /* 0x000fc400078ec0ff */
[----:B------:R-:W-:Y:S01]  /*8200*/  ISETP.GE.AND P6, PT, R22, UR4, PT ;  /* 0x0000000416007c0c */ /* 0x000fe2000bfc6270 */
[--C-:B------:R-:W-:Y:S01]  /*8210*/  @!P3 IMAD.WIDE R10, R11, 0x4, R2.reuse ;  /* 0x000000040b0ab825 */ /* 0x100fe200078e0202 */
[----:B------:R0:W-:Y:S01]  /*8220*/  @!P2 ST.E.64 desc[UR42][R8.64], R24 ;  /* 0x000000180800a985 */ /* 0x0001e2000c101b2a */
[----:B------:R-:W-:Y:S02]  /*8230*/  ISETP.GE.AND P2, PT, R18, UR4, PT ;  /* 0x0000000412007c0c */ /* 0x000fe4000bf46270 */
[--C-:B------:R-:W-:Y:S01]  /*8240*/  @!P4 IMAD.WIDE R12, R13, 0x4, R2.reuse ;  /* 0x000000040d0cc825 */ /* 0x100fe200078e0202 */
[----:B------:R1:W-:Y:S01]  /*8250*/  @!P3 ST.E.64 desc[UR42][R10.64], R28 ;  /* 0x0000001c0a00b985 */ /* 0x0003e2000c101b2a */
[----:B------:R-:W-:Y:S02]  /*8260*/  ISETP.GE.AND P3, PT, R19, UR4, PT ;  /* 0x0000000413007c0c */ /* 0x000fe4000bf66270 */
[----:B------:R-:W-:Y:S01]  /*8270*/  @!P5 IMAD.WIDE R14, R15, 0x4, R2 ;  /* 0x000000040f0ed825 */ /* 0x000fe200078e0202 */
[----:B------:R2:W-:Y:S01]  /*8280*/  @!P4 ST.E.64 desc[UR42][R12.64], R32 ;  /* 0x000000200c00c985 */ /* 0x0005e2000c101b2a */
[----:B------:R-:W-:-:S02]  /*8290*/  ISETP.GE.AND P4, PT, R20, UR4, PT ;  /* 0x0000000414007c0c */ /* 0x000fc4000bf86270 */
[----:B------:R-:W-:Y:S01]  /*82a0*/  @!P0 LEA.HI R16, R16, R16, RZ, 0x1 ;  /* 0x0000001010108211 */ /* 0x000fe200078f08ff */
[----:B------:R3:W-:Y:S01]  /*82b0*/  @!P5 ST.E.64 desc[UR42][R14.64], R36 ;  /* 0x000000240e00d985 */ /* 0x0007e2000c101b2a */
[----:B------:R-:W-:Y:S01]  /*82c0*/  ISETP.GE.AND P5, PT, R21, UR4, PT ;  /* 0x0000000415007c0c */ /* 0x000fe2000bfa6270 */
[----:B0-----:R-:W-:Y:S01]  /*82d0*/  VIADD R24, R0, 0x60 ;  /* 0x0000006000187836 */ /* 0x001fe20000000000 */
[----:B------:R-:W-:Y:S02]  /*82e0*/  @!P1 LEA.HI R17, R17, R17, RZ, 0x1 ;  /* 0x0000001111119211 */ /* 0x000fe400078f08ff */
[----:B------:R-:W-:Y:S02]  /*82f0*/  @!P0 LOP3.LUT R9, R16, 0xfffffffe, RZ, 0xc0, !PT ;  /* 0xfffffffe10098812 */ /* 0x000fe400078ec0ff */
[----:B-1----:R-:W-:Y:S02]  /*8300*/  @!P1 LOP3.LUT R11, R17, 0xfffffffe, RZ, 0xc0, !PT ;  /* 0xfffffffe110b9812 */ /* 0x002fe400078ec0ff */
[----:B------:R-:W-:Y:S01]  /*8310*/  @!P2 LEA.HI R18, R18, R18, RZ, 0x1 ;  /* 0x000000121212a211 */ /* 0x000fe200078f08ff */
[----:B------:R-:W-:Y:S01]  /*8320*/  @!P0 IMAD.WIDE R8, R9, 0x4, R2 ;  /* 0x0000000409088825 */ /* 0x000fe200078e0202 */
[----:B------:R-:W-:-:S02]  /*8330*/  @!P3 LEA.HI R19, R19, R19, RZ, 0x1 ;  /* 0x000000131313b211 */ /* 0x000fc400078f08ff */
[----:B------:R-:W-:Y:S01]  /*8340*/  @!P4 LEA.HI R20, R20, R20, RZ, 0x1 ;  /* 0x000000141414c211 */ /* 0x000fe200078f08ff */
[----:B------:R-:W-:Y:S01]  /*8350*/  @!P1 IMAD.WIDE R10, R11, 0x4, R2 ;  /* 0x000000040b0a9825 */ /* 0x000fe200078e0202 */
[----:B------:R-:W-:Y:S01]  /*8360*/  @!P5 LEA.HI R21, R21, R21, RZ, 0x1 ;  /* 0x000000151515d211 */ /* 0x000fe200078f08ff */
[----:B------:R0:W-:Y:S01]  /*8370*/  @!P0 ST.E.64 desc[UR42][R8.64], R40 ;  /* 0x0000002808008985 */ /* 0x0001e2000c101b2a */
[----:B------:R-:W-:Y:S02]  /*8380*/  @!P6 LEA.HI R22, R22, R22, RZ, 0x1 ;  /* 0x000000161616e211 */ /* 0x000fe400078f08ff */
[----:B--2---:R-:W-:Y:S01]  /*8390*/  @!P2 LOP3.LUT R13, R18, 0xfffffffe, RZ, 0xc0, !PT ;  /* 0xfffffffe120da812 */ /* 0x004fe200078ec0ff */
[----:B------:R1:W-:Y:S01]  /*83a0*/  @!P1 ST.E.64 desc[UR42][R10.64], R44 ;  /* 0x0000002c0a009985 */ /* 0x0003e2000c101b2a */
[----:B------:R-:W-:Y:S01]  /*83b0*/  @!P3 LOP3.LUT R19, R19, 0xfffffffe, RZ, 0xc0, !PT ;  /* 0xfffffffe1313b812 */ /* 0x000fe200078ec0ff */
[----:B------:R-:W-:Y:S01]  /*83c0*/  VIADD R18, R0, 0x68 ;  /* 0x0000006800127836 */ /* 0x000fe20000000000 */
[----:B---3--:R-:W-:Y:S01]  /*83d0*/  @!P4 LOP3.LUT R15, R20, 0xfffffffe, RZ, 0xc0, !PT ;  /* 0xfffffffe140fc812 */ /* 0x008fe200078ec0ff */
[----:B------:R-:W-:Y:S01]  /*83e0*/  VIADD R20, R0, 0x78 ;  /* 0x0000007800147836 */ /* 0x000fe20000000000 */
[----:B------:R-:W-:-:S02]  /*83f0*/  @!P5 LOP3.LUT R21, R21, 0xfffffffe, RZ, 0xc0, !PT ;  /* 0xfffffffe1515d812 */ /* 0x000fc400078ec0ff */
[----:B------:R-:W-:Y:S02]  /*8400*/  IADD3 R23, R0, 0x58, RZ ;  /* 0x0000005800177810 */ /* 0x000fe40007ffe0ff */
[----:B------:R-:W-:Y:S01]  /*8410*/  @!P6 LOP3.LUT R17, R22, 0xfffffffe, RZ, 0xc0, !PT ;  /* 0xfffffffe1611e812 */ /* 0x000fe200078ec0ff */
[--C-:B0-----:R-:W-:Y:S01]  /*8420*/  @!P2 IMAD.WIDE R8, R13, 0x4, R2.reuse ;  /* 0x000000040d08a825 */ /* 0x101fe200078e0202 */
[----:B------:R-:W-:Y:S02]  /*8430*/  ISETP.GE.AND P1, PT, R23, UR4, PT ;  /* 0x0000000417007c0c */ /* 0x000fe4000bf26270 */
[----:B------:R-:W-:Y:S01]  /*8440*/  ISETP.GE.AND P0, PT, R24, UR4, PT ;  /* 0x0000000418007c0c */ /* 0x000fe2000bf06270 */
[--C-:B-1----:R-:W-:Y:S01]  /*8450*/  @!P3 IMAD.WIDE R10, R19, 0x4, R2.reuse ;  /* 0x00000004130ab825 */ /* 0x102fe200078e0202 */
[----:B------:R0:W-:Y:S01]  /*8460*/  @!P2 ST.E.64 desc[UR42][R8.64], R48 ;  /* 0x000000300800a985 */ /* 0x0001e2000c101b2a */
[----:B------:R-:W-:Y:S02]  /*8470*/  IADD3 R22, R0, 0x88, RZ ;  /* 0x0000008800167810 */ /* 0x000fe40007ffe0ff */
[----:B------:R-:W-:Y:S01]  /*8480*/  @!P4 IMAD.WIDE R12, R15, 0x4, R2 ;  /* 0x000000040f0cc825 */ /* 0x000fe200078e0202 */
[----:B------:R1:W-:Y:S01]  /*8490*/  @!P3 ST.E.64 desc[UR42][R10.64], R52 ;  /* 0x000000340a00b985 */ /* 0x0003e2000c101b2a */
[----:B------:R-:W-:-:S02]  /*84a0*/  ISETP.GE.AND P2, PT, R18, UR4, PT ;  /* 0x0000000412007c0c */ /* 0x000fc4000bf46270 */
[--C-:B------:R-:W-:Y:S01]  /*84b0*/  @!P5 IMAD.WIDE R14, R21, 0x4, R2.reuse ;  /* 0x00000004150ed825 */ /* 0x100fe200078e0202 */
[----:B------:R2:W-:Y:S01]  /*84c0*/  @!P4 ST.E.64 desc[UR42][R12.64], R56 ;  /* 0x000000380c00c985 */ /* 0x0005e2000c101b2a */
[----:B------:R-:W-:Y:S02]  /*84d0*/  ISETP.GE.AND P3, PT, R22, UR4, PT ;  /* 0x0000000416007c0c */ /* 0x000fe4000bf66270 */
[----:B------:R-:W-:Y:S01]  /*84e0*/  @!P6 IMAD.WIDE R16, R17, 0x4, R2 ;  /* 0x000000041110e825 */ /* 0x000fe200078e0202 */
[----:B------:R3:W-:Y:S01]  /*84f0*/  @!P5 ST.E.64 desc[UR42][R14.64], R60 ;  /* 0x0000003c0e00d985 */ /* 0x0007e2000c101b2a */
[----:B------:R-:W-:Y:S02]  /*8500*/  ISETP.GE.AND P5, PT, R20, UR4, PT ;  /* 0x0000000414007c0c */ /* 0x000fe4000bfa6270 */
[C---:B------:R-:W-:Y:S01]  /*8510*/  VIADD R19, R0.reuse, 0x70 ;  /* 0x0000007000137836 */ /* 0x040fe20000000000 */
[----:B------:R5:W-:Y:S01]  /*8520*/  @!P6 ST.E.64 desc[UR42][R16.64], R64 ;  /* 0x000000401000e985 */ /* 0x000be2000c101b2a */
[----:B------:R-:W-:Y:S01]  /*8530*/  VIADD R21, R0, 0x80 ;  /* 0x0000008000157836 */ /* 0x000fe20000000000 */
[----:B------:R-:W-:-:S02]  /*8540*/  @!P1 LEA.HI R23, R23, R23, RZ, 0x1 ;  /* 0x0000001717179211 */ /* 0x000fc400078f08ff */
[----:B------:R-:W-:Y:S02]  /*8550*/  ISETP.GE.AND P6, PT, R19, UR4, PT ;  /* 0x0000000413007c0c */ /* 0x000fe4000bfc6270 */
[----:B------:R-:W-:Y:S02]  /*8560*/  ISETP.GE.AND P4, PT, R21, UR4, PT ;  /* 0x0000000415007c0c */ /* 0x000fe4000bf86270 */
[----:B------:R-:W-:Y:S02]  /*8570*/  @!P0 LEA.HI R24, R24, R24, RZ, 0x1 ;  /* 0x0000001818188211 */ /* 0x000fe400078f08ff */
[----:B0-----:R-:W-:Y:S01]  /*8580*/  @!P1 LOP3.LUT R9, R23, 0xfffffffe, RZ, 0xc0, !PT ;  /* 0xfffffffe17099812 */ /* 0x001fe200078ec0ff */
[----:B------:R-:W-:Y:S01]  /*8590*/  VIADD R23, R0, 0x90 ;  /* 0x0000009000177836 */ /* 0x000fe20000000000 */
[----:B-1----:R-:W-:Y:S01]  /*85a0*/  @!P0 LOP3.LUT R11, R24, 0xfffffffe, RZ, 0xc0, !PT ;  /* 0xfffffffe180b8812 */ /* 0x002fe200078ec0ff */
[----:B------:R-:W-:Y:S01]  /*85b0*/  VIADD R24, R0, 0x98 ;  /* 0x0000009800187836 */ /* 0x000fe20000000000 */
        /* <DEDUP_REMOVED lines=12> */
[----:B---3--:R-:W-:-:S02]  /*8680*/  @!P5 LOP3.LUT R15, R20, 0xfffffffe, RZ, 0xc0, !PT ;  /* 0xfffffffe140fd812 */ /* 0x008fc400078ec0ff */
[----:B------:R-:W-:Y:S02]  /*8690*/  @!P4 LOP3.LUT R21, R21, 0xfffffffe, RZ, 0xc0, !PT ;  /* 0xfffffffe1515c812 */ /* 0x000fe400078ec0ff */
[----:B-----5:R-:W-:Y:S01]  /*86a0*/  @!P3 LOP3.LUT R17, R22, 0xfffffffe, RZ, 0xc0, !PT ;  /* 0xfffffffe1611b812 */ /* 0x020fe200078ec0ff */
[----:B------:R-:W-:Y:S01]  /*86b0*/  VIADD R22, R0, 0xc0 ;  /* 0x000000c000167836 */ /* 0x000fe20000000000 */
[----:B------:R-:W-:Y:S01]  /*86c0*/  ISETP.GE.AND P0, PT, R23, UR4, PT ;  /* 0x0000000417007c0c */ /* 0x000fe2000bf06270 */
[--C-:B0-----:R-:W-:Y:S01]  /*86d0*/  @!P2 IMAD.WIDE R8, R13, 0x4, R2.reuse ;  /* 0x000000040d08a825 */ /* 0x101fe200078e0202 */
[----:B------:R-:W-:Y:S02]  /*86e0*/  ISETP.GE.AND P1, PT, R24, UR4, PT ;  /* 0x0000000418007c0c */ /* 0x000fe4000bf26270 */
[----:B------:R-:W-:Y:S01]  /*86f0*/  IADD3 R20, R0, 0xb0, RZ ;  /* 0x000000b000147810 */ /* 0x000fe20007ffe0ff */
[----:B-1----:R-:W-:Y:S01]  /*8700*/  @!P6 IMAD.WIDE R10, R19, 0x4, R2 ;  /* 0x00000004130ae825 */ /* 0x002fe200078e0202 */
[----:B------:R0:W-:Y:S01]  /*8710*/  @!P2 ST.E.64 desc[UR42][R8.64], R76 ;  /* 0x0000004c0800a985 */ /* 0x0001e2000c101b2a */
[----:B------:R-:W-:-:S02]  /*8720*/  ISETP.GE.AND P2, PT, R18, UR4, PT ;  /* 0x0000000412007c0c */ /* 0x000fc4000bf46270 */
[--C-:B------:R-:W-:Y:S01]  /*8730*/  @!P5 IMAD.WIDE R12, R15, 0x4, R2.reuse ;  /* 0x000000040f0cd825 */ /* 0x100fe200078e0202 */
        /* <DEDUP_REMOVED lines=8> */
[C---:B------:R-:W-:Y:S01]  /*87c0*/  VIADD R19, R0.reuse, 0xa8 ;  /* 0x000000a800137836 */ /* 0x040fe20000000000 */
[----:B------:R5:W-:Y:S01]  /*87d0*/  @!P3 ST.E.64 desc[UR42][R16.64], R92 ;  /* 0x0000005c1000b985 */ /* 0x000be2000c101b2a */
[----:B------:R-:W-:Y:S01]  /*87e0*/  VIADD R21, R0, 0xb8 ;  /* 0x000000b800157836 */ /* 0x000fe20000000000 */
[----:B------:R-:W-:Y:S02]  /*87f0*/  @!P1 LEA.HI R24, R24, R24, RZ, 0x1 ;  /* 0x0000001818189211 */ /* 0x000fe400078f08ff */
[----:B------:R-:W-:Y:S02]  /*8800*/  ISETP.GE.AND P3, PT, R19, UR4, PT ;  /* 0x0000000413007c0c */ /* 0x000fe4000bf66270 */
[----:B------:R-:W-:Y:S02]  /*8810*/  ISETP.GE.AND P5, PT, R21, UR4, PT ;  /* 0x0000000415007c0c */ /* 0x000fe4000bfa6270 */
[----:B0-----:R-:W-:Y:S02]  /*8820*/  @!P0 LOP3.LUT R9, R23, 0xfffffffe, RZ, 0xc0, !PT ;  /* 0xfffffffe17098812 */ /* 0x001fe400078ec0ff */
[----:B------:R-:W-:-:S02]  /*8830*/  @!P2 LEA.HI R18, R18, R18, RZ, 0x1 ;  /* 0x000000121212a211 */ /* 0x000fc400078f08ff */
[----:B-1----:R-:W-:Y:S01]  /*8840*/  @!P1 LOP3.LUT R11, R24, 0xfffffffe, RZ, 0xc0, !PT ;  /* 0xfffffffe180b9812 */ /* 0x002fe200078ec0ff */
[--C-:B------:R-:W-:Y:S01]  /*8850*/  @!P0 IMAD.WIDE R8, R9, 0x4, R2.reuse ;  /* 0x0000000409088825 */ /* 0x100fe200078e0202 */
[----:B------:R-:W-:Y:S02]  /*8860*/  @!P4 LEA.HI R20, R20, R20, RZ, 0x1 ;  /* 0x000000141414c211 */ /* 0x000fe400078f08ff */
[----:B--2---:R-:W-:Y:S01]  /*8870*/  @!P2 LOP3.LUT R13, R18, 0xfffffffe, RZ, 0xc0, !PT ;  /* 0xfffffffe120da812 */ /* 0x004fe200078ec0ff */
[--C-:B------:R-:W-:Y:S01]  /*8880*/  @!P1 IMAD.WIDE R10, R11, 0x4, R2.reuse ;  /* 0x000000040b0a9825 */ /* 0x100fe200078e0202 */
[----:B------:R-:W-:Y:S01]  /*8890*/  @!P3 LEA.HI R19, R19, R19, RZ, 0x1 ;  /* 0x000000131313b211 */ /* 0x000fe200078f08ff */
[----:B------:R0:W-:Y:S01]  /*88a0*/  @!P0 ST.E.64 desc[UR42][R8.64], R96 ;  /* 0x0000006008008985 */ /* 0x0001e2000c101b2a */
[----:B------:R-:W-:Y:S01]  /*88b0*/  @!P5 LEA.HI R21, R21, R21, RZ, 0x1 ;  /* 0x000000151515d211 */ /* 0x000fe200078f08ff */
[----:B------:R-:W-:Y:S01]  /*88c0*/  @!P2 IMAD.WIDE R12, R13, 0x4, R2 ;  /* 0x000000040d0ca825 */ /* 0x000fe200078e0202 */
[----:B------:R-:W-:Y:S01]  /*88d0*/  @!P3 LOP3.LUT R19, R19, 0xfffffffe, RZ, 0xc0, !PT ;  /* 0xfffffffe1313b812 */ /* 0x000fe200078ec0ff */
[----:B------:R1:W-:Y:S01]  /*88e0*/  @!P1 ST.E.64 desc[UR42][R10.64], R100 ;  /* 0x000000640a009985 */ /* 0x0003e2000c101b2a */
[----:B------:R-:W-:Y:S01]  /*88f0*/  @!P6 LEA.HI R22, R22, R22, RZ, 0x1 ;  /* 0x000000161616e211 */ /* 0x000fe200078f08ff */
[----:B------:R-:W-:Y:S01]  /*8900*/  VIADD R18, R0, 0xc8 ;  /* 0x000000c800127836 */ /* 0x000fe20000000000 */
[----:B---3--:R-:W-:Y:S01]  /*8910*/  @!P4 LOP3.LUT R15, R20, 0xfffffffe, RZ, 0xc0, !PT ;  /* 0xfffffffe140fc812 */ /* 0x008fe200078ec0ff */
[----:B------:R-:W-:Y:S01]  /*8920*/  @!P2 ST.E.64 desc[UR42][R12.64], R104 ;  /* 0x000000680c00a985 */ /* 0x000fe2000c101b2a */
[----:B------:R-:W-:-:S02]  /*8930*/  @!P5 LOP3.LUT R21, R21, 0xfffffffe, RZ, 0xc0, !PT ;  /* 0xfffffffe1515d812 */ /* 0x000fc400078ec0ff */
[----:B-----5:R-:W-:Y:S02]  /*8940*/  @!P6 LOP3.LUT R17, R22, 0xfffffffe, RZ, 0xc0, !PT ;  /* 0xfffffffe1611e812 */ /* 0x020fe400078ec0ff */
[----:B------:R-:W-:Y:S01]  /*8950*/  IADD3 R20, R0, 0xd8, RZ ;  /* 0x000000d800147810 */ /* 0x000fe20007ffe0ff */
[--C-:B0-----:R-:W-:Y:S01]  /*8960*/  @!P3 IMAD.WIDE R8, R19, 0x4, R2.reuse ;  /* 0x000000041308b825 */ /* 0x101fe200078e0202 */
[----:B------:R-:W-:Y:S02]  /*8970*/  ISETP.GE.AND P0, PT, R18, UR4, PT ;  /* 0x0000000412007c0c */ /* 0x000fe4000bf06270 */
[----:B------:R-:W-:Y:S01]  /*8980*/  ISETP.GE.AND P2, PT, R20, UR4, PT ;  /* 0x0000000414007c0c */ /* 0x000fe2000bf46270 */
[--C-:B-1----:R-:W-:Y:S01]  /*8990*/  @!P4 IMAD.WIDE R10, R15, 0x4, R2.reuse ;  /* 0x000000040f0ac825 */ /* 0x102fe200078e0202 */
[----:B------:R0:W-:Y:S03]  /*89a0*/  @!P3 ST.E.64 desc[UR42][R8.64], R108 ;  /* 0x0000006c0800b985 */ /* 0x0001e6000c101b2a */
[--C-:B------:R-:W-:Y:S01]  /*89b0*/  @!P5 IMAD.WIDE R14, R21, 0x4, R2.reuse ;  /* 0x00000004150ed825 */ /* 0x100fe200078e0202 */
[----:B------:R1:W-:Y:S03]  /*89c0*/  @!P4 ST.E.64 desc[UR42][R10.64], R112 ;  /* 0x000000700a00c985 */ /* 0x0003e6000c101b2a */
[----:B------:R-:W-:Y:S01]  /*89d0*/  VIADD R19, R0, 0xd0 ;  /* 0x000000d000137836 */ /* 0x000fe20000000000 */
[----:B------:R2:W-:Y:S01]  /*89e0*/  @!P5 ST.E.64 desc[UR42][R14.64], R116 ;  /* 0x000000740e00d985 */ /* 0x0005e2000c101b2a */
[----:B------:R-:W-:Y:S01]  /*89f0*/  @!P6 IMAD.WIDE R16, R17, 0x4, R2 ;  /* 0x000000041110e825 */ /* 0x000fe200078e0202 */
[----:B------:R-:W-:-:S02]  /*8a00*/  @!P0 LEA.HI R18, R18, R18, RZ, 0x1 ;  /* 0x0000001212128211 */ /* 0x000fc400078f08ff */
[----:B------:R-:W-:Y:S01]  /*8a10*/  ISETP.GE.AND P1, PT, R19, UR4, PT ;  /* 0x0000000413007c0c */ /* 0x000fe2000bf26270 */
[C---:B------:R-:W-:Y:S01]  /*8a20*/  VIADD R21, R0.reuse, 0xe0 ;  /* 0x000000e000157836 */ /* 0x040fe20000000000 */
[----:B------:R3:W-:Y:S01]  /*8a30*/  @!P6 ST.E.64 desc[UR42][R16.64], R120 ;  /* 0x000000781000e985 */ /* 0x0007e2000c101b2a */
[----:B0-----:R-:W-:Y:S01]  /*8a40*/  VIADD R9, R0, 0xf8 ;  /* 0x000000f800097836 */ /* 0x001fe20000000000 */
[----:B------:R-:W-:Y:S01]  /*8a50*/  @!P2 LEA.HI R20, R20, R20, RZ, 0x1 ;  /* 0x000000141414a211 */ /* 0x000fe200078f08ff */
[C---:B------:R-:W-:Y:S01]  /*8a60*/  VIADD R12, R0.reuse, 0xe8 ;  /* 0x000000e8000c7836 */ /* 0x040fe20000000000 */
[----:B------:R-:W-:Y:S01]  /*8a70*/  ISETP.GE.AND P3, PT, R21, UR4, PT ;  /* 0x0000000415007c0c */ /* 0x000fe2000bf66270 */
[----:B------:R-:W-:Y:S01]  /*8a80*/  VIADD R13, R0, 0xf0 ;  /* 0x000000f0000d7836 */ /* 0x000fe20000000000 */
[----:B------:R-:W-:Y:S02]  /*8a90*/  ISETP.GE.AND P6, PT, R9, UR4, PT ;  /* 0x0000000409007c0c */ /* 0x000fe4000bfc6270 */
[----:B------:R-:W-:-:S02]  /*8aa0*/  ISETP.GE.AND P4, PT, R12, UR4, PT ;  /* 0x000000040c007c0c */ /* 0x000fc4000bf86270 */
[----:B------:R-:W-:Y:S02]  /*8ab0*/  ISETP.GE.AND P5, PT, R13, UR4, PT ;  /* 0x000000040d007c0c */ /* 0x000fe4000bfa6270 */
[----:B------:R-:W-:-:S04]  /*8ac0*/  @!P1 LEA.HI R19, R19, R19, RZ, 0x1 ;  /* 0x0000001313139211 */ /* 0x000fc800078f08ff */
[----:B-1----:R-:W-:Y:S02]  /*8ad0*/  @!P1 LOP3.LUT R11, R19, 0xfffffffe, RZ, 0xc0, !PT ;  /* 0xfffffffe130b9812 */ /* 0x002fe400078ec0ff */
[----:B------:R-:W-:Y:S02]  /*8ae0*/  @!P3 LEA.HI R21, R21, R21, RZ, 0x1 ;  /* 0x000000151515b211 */ /* 0x000fe400078f08ff */
[----:B------:R-:W-:Y:S02]  /*8af0*/  @!P6 LEA.HI R10, R9, R9, RZ, 0x1 ;  /* 0x00000009090ae211 */ /* 0x000fe400078f08ff */
[----:B------:R-:W-:Y:S02]  /*8b00*/  @!P4 LEA.HI R12, R12, R12, RZ, 0x1 ;  /* 0x0000000c0c0cc211 */ /* 0x000fe400078f08ff */
[----:B------:R-:W-:Y:S02]  /*8b10*/  @!P5 LEA.HI R8, R13, R13, RZ, 0x1 ;  /* 0x0000000d0d08d211 */ /* 0x000fe400078f08ff */
[----:B------:R-:W-:-:S02]  /*8b20*/  @!P0 LOP3.LUT R9, R18, 0xfffffffe, RZ, 0xc0, !PT ;  /* 0xfffffffe12098812 */ /* 0x000fc400078ec0ff */
[----:B------:R-:W-:Y:S02]  /*8b30*/  @!P2 LOP3.LUT R13, R20, 0xfffffffe, RZ, 0xc0, !PT ;  /* 0xfffffffe140da812 */ /* 0x000fe400078ec0ff */
[----:B--2---:R-:W-:Y:S02]  /*8b40*/  @!P3 LOP3.LUT R15, R21, 0xfffffffe, RZ, 0xc0, !PT ;  /* 0xfffffffe150fb812 */ /* 0x004fe400078ec0ff */
[----:B---3--:R-:W-:Y:S01]  /*8b50*/  @!P4 LOP3.LUT R17, R12, 0xfffffffe, RZ, 0xc0, !PT ;  /* 0xfffffffe0c11c812 */ /* 0x008fe200078ec0ff */
[--C-:B------:R-:W-:Y:S01]  /*8b60*/  @!P2 IMAD.WIDE R12, R13, 0x4, R2.reuse ;  /* 0x000000040d0ca825 */ /* 0x100fe200078e0202 */
[----:B------:R-:W-:Y:S02]  /*8b70*/  @!P5 LOP3.LUT R19, R8, 0xfffffffe, RZ, 0xc0, !PT ;  /* 0xfffffffe0813d812 */ /* 0x000fe400078ec0ff */
[----:B------:R-:W-:Y:S01]  /*8b80*/  @!P6 LOP3.LUT R21, R10, 0xfffffffe, RZ, 0xc0, !PT ;  /* 0xfffffffe0a15e812 */ /* 0x000fe200078ec0ff */
[----:B------:R-:W-:-:S04]  /*8b90*/  @!P0 IMAD.WIDE R8, R9, 0x4, R2 ;  /* 0x0000000409088825 */ /* 0x000fc800078e0202 */
        /* <DEDUP_REMOVED lines=12> */
.L_x_3038:
[----:B------:R-:W-:Y:S05]  /*8c60*/  BSYNC B0 ;  /* 0x0000000000007941 */ /* 0x000fea0003800000 */
.L_x_3037:
[----:B------:R-:W-:Y:S01]  /*8c70*/  IADD3 R7, R7, 0x8, RZ ;  /* 0x0000000807077810 */ /* 0x000fe20007ffe0ff */
[----:B0-2---:R0:W2:Y:S03]  /*8c80*/  SHFL.IDX PT, R3, R5, 0x1, 0x1c1f ;  /* 0x003c1f0005037f89 */ /* 0x0050a600000e0000 */
[----:B------:R-:W-:Y:S01]  /*8c90*/  ISETP.GE.AND P0, PT, R7, R6, PT ;  /* 0x000000060700720c */ /* 0x000fe20003f06270 */
[----:B-1----:R0:W1:-:S12]  /*8ca0*/  SHFL.IDX PT, R2, R4, 0x1, 0x1c1f ;  /* 0x003c1f0004027f89 */ /* 0x00205800000e0000 */
        /* <DEDUP_REMOVED lines=12> */
[----:B------:R-:W-:Y:S01]  /*8d70*/  ISETP.GE.AND P6, PT, R11, UR4, PT ;  /* 0x000000040b007c0c */ /* 0x000fe2000bfc6270 */
[C---:B------:R-:W-:Y:S01]  /*8d80*/  VIADD R15, R0.reuse, 0x40 ;  /* 0x00000040000f7836 */ /* 0x040fe20000000000 */
[C---:B------:R-:W-:Y:S01]  /*8d90*/  IADD3 R12, R0.reuse, 0x28, RZ ;  /* 0x00000028000c7810 */ /* 0x040fe20007ffe0ff */
[C---:B------:R-:W-:Y:S01]  /*8da0*/  VIADD R16, R0.reuse, 0x48 ;  /* 0x0000004800107836 */ /* 0x040fe20000000000 */
[C---:B------:R-:W-:Y:S01]  /*8db0*/  IADD3 R18, R0.reuse, 0x50, RZ ;  /* 0x0000005000127810 */ /* 0x040fe20007ffe0ff */
[C---:B------:R-:W-:Y:S01]  /*8dc0*/  VIADD R19, R0.reuse, 0x58 ;  /* 0x0000005800137836 */ /* 0x040fe20000000000 */
[C---:B------:R-:W-:Y:S01]  /*8dd0*/  @!P0 LEA.HI R4, R0.reuse, R0, RZ, 0x1 ;  /* 0x0000000000048211 */ /* 0x040fe200078f08ff */
[----:B------:R-:W-:Y:S01]  /*8de0*/  VIADD R20, R0, 0x80 ;  /* 0x0000008000147836 */ /* 0x000fe20000000000 */
[----:B------:R-:W-:-:S02]  /*8df0*/  @!P1 LEA.HI R6, R5, R5, RZ, 0x1 ;  /* 0x0000000505069211 */ /* 0x000fc400078f08ff */
[----:B------:R-:W-:Y:S02]  /*8e00*/  @!P2 LEA.HI R8, R7, R7, RZ, 0x1 ;  /* 0x000000070708a211 */ /* 0x000fe400078f08ff */
[----:B------:R-:W-:Y:S02]  /*8e10*/  @!P0 LOP3.LUT R5, R4, 0xfffffffe, RZ, 0xc0, !PT ;  /* 0xfffffffe04058812 */ /* 0x000fe400078ec0ff */
[----:B------:R-:W-:Y:S02]  /*8e20*/  @!P1 LOP3.LUT R7, R6, 0xfffffffe, RZ, 0xc0, !PT ;  /* 0xfffffffe06079812 */ /* 0x000fe400078ec0ff */
[----:B------:R-:W-:Y:S01]  /*8e30*/  @!P2 LOP3.LUT R9, R8, 0xfffffffe, RZ, 0xc0, !PT ;  /* 0xfffffffe0809a812 */ /* 0x000fe200078ec0ff */
[--C-:B-12---:R-:W-:Y:S01]  /*8e40*/  @!P0 IMAD.WIDE R4, R5, 0x4, R2.reuse ;  /* 0x0000000405048825 */ /* 0x106fe200078e0202 */
[----:B------:R-:W-:Y:S02]  /*8e50*/  ISETP.GE.AND P3, PT, R15, UR4, PT ;  /* 0x000000040f007c0c */ /* 0x000fe4000bf66270 */
[----:B------:R-:W-:Y:S01]  /*8e60*/  ISETP.GE.AND P4, PT, R16, UR4, PT ;  /* 0x0000000410007c0c */ /* 0x000fe2000bf86270 */
[----:B------:R-:W-:Y:S01]  /*8e70*/  @!P1 IMAD.WIDE R6, R7, 0x4, R2 ;  /* 0x0000000407069825 */ /* 0x000fe200078e0202 */
[----:B------:R0:W-:Y:S01]  /*8e80*/  @!P0 ST.E.64 desc[UR42][R4.64], R26 ;  /* 0x0000001a04008985 */ /* 0x0001e2000c101b2a */
[----:B------:R-:W-:-:S02]  /*8e90*/  ISETP.GE.AND P0, PT, R12, UR4, PT ;  /* 0x000000040c007c0c */ /* 0x000fc4000bf06270 */
[----:B------:R-:W-:Y:S01]  /*8ea0*/  @!P2 IMAD.WIDE R8, R9, 0x4, R2 ;  /* 0x000000040908a825 */ /* 0x000fe200078e0202 */
[----:B------:R1:W-:Y:S01]  /*8eb0*/  @!P1 ST.E.64 desc[UR42][R6.64], R30 ;  /* 0x0000001e06009985 */ /* 0x0003e2000c101b2a */
[----:B------:R-:W-:Y:S02]  /*8ec0*/  ISETP.GE.AND P1, PT, R13, UR4, PT ;  /* 0x000000040d007c0c */ /* 0x000fe4000bf26270 */
[----:B------:R-:W-:Y:S01]  /*8ed0*/  @!P5 LEA.HI R10, R10, R10, RZ, 0x1 ;  /* 0x0000000a0a0ad211 */ /* 0x000fe200078f08ff */
[----:B------:R2:W-:Y:S01]  /*8ee0*/  @!P2 ST.E.64 desc[UR42][R8.64], R34 ;  /* 0x000000220800a985 */ /* 0x0005e2000c101b2a */
[----:B------:R-:W-:Y:S02]  /*8ef0*/  ISETP.GE.AND P2, PT, R14, UR4, PT ;  /* 0x000000040e007c0c */ /* 0x000fe4000bf46270 */
[----:B------:R-:W-:Y:S02]  /*8f00*/  @!P6 LEA.HI R11, R11, R11, RZ, 0x1 ;  /* 0x0000000b0b0be211 */ /* 0x000fe400078f08ff */
[----:B------:R-:W-:-:S02]  /*8f10*/  @!P3 LEA.HI R15, R15, R15, RZ, 0x1 ;  /* 0x0000000f0f0fb211 */ /* 0x000fc400078f08ff */
[----:B0-----:R-:W-:Y:S02]  /*8f20*/  @!P5 LOP3.LUT R5, R10, 0xfffffffe, RZ, 0xc0, !PT ;  /* 0xfffffffe0a05d812 */ /* 0x001fe400078ec0ff */
[----:B------:R-:W-:Y:S02]  /*8f30*/  @!P0 LEA.HI R12, R12, R12, RZ, 0x1 ;  /* 0x0000000c0c0c8211 */ /* 0x000fe400078f08ff */
[----:B-1----:R-:W-:Y:S01]  /*8f40*/  @!P6 LOP3.LUT R7, R11, 0xfffffffe, RZ, 0xc0, !PT ;  /* 0xfffffffe0b07e812 */ /* 0x002fe200078ec0ff */
[--C-:B------:R-:W-:Y:S01]  /*8f50*/  @!P5 IMAD.WIDE R4, R5, 0x4, R2.reuse ;  /* 0x000000040504d825 */ /* 0x100fe200078e0202 */
[----:B------:R-:W-:Y:S02]  /*8f60*/  @!P1 LEA.HI R13, R13, R13, RZ, 0x1 ;  /* 0x0000000d0d0d9211 */ /* 0x000fe400078f08ff */
[----:B------:R-:W-:Y:S01]  /*8f70*/  @!P2 LEA.HI R14, R14, R14, RZ, 0x1 ;  /* 0x0000000e0e0ea211 */ /* 0x000fe200078f08ff */
[----:B------:R-:W-:Y:S01]  /*8f80*/  @!P6 IMAD.WIDE R6, R7, 0x4, R2 ;  /* 0x000000040706e825 */ /* 0x000fe200078e0202 */
[----:B------:R-:W-:Y:S01]  /*8f90*/  @!P4 LEA.HI R16, R16, R16, RZ, 0x1 ;  /* 0x000000101010c211 */ /* 0x000fe200078f08ff */
[----:B------:R0:W-:Y:S01]  /*8fa0*/  @!P5 ST.E.64 desc[UR42][R4.64], R38 ;  /* 0x000000260400d985 */ /* 0x0001e2000c101b2a */
[----:B--2---:R-:W-:-:S02]  /*8fb0*/  @!P0 LOP3.LUT R9, R12, 0xfffffffe, RZ, 0xc0, !PT ;  /* 0xfffffffe0c098812 */ /* 0x004fc400078ec0ff */
[----:B------:R-:W-:Y:S01]  /*8fc0*/  @!P1 LOP3.LUT R13, R13, 0xfffffffe, RZ, 0xc0, !PT ;  /* 0xfffffffe0d0d9812 */ /* 0x000fe200078ec0ff */
[----:B------:R1:W-:Y:S01]  /*8fd0*/  @!P6 ST.E.64 desc[UR42][R6.64], R42 ;  /* 0x0000002a0600e985 */ /* 0x0003e2000c101b2a */
[----:B------:R-:W-:Y:S01]  /*8fe0*/  @!P2 LOP3.LUT R11, R14, 0xfffffffe, RZ, 0xc0, !PT ;  /* 0xfffffffe0e0ba812 */ /* 0x000fe200078ec0ff */
[----:B------:R-:W-:Y:S01]  /*8ff0*/  VIADD R14, R0, 0x60 ;  /* 0x00000060000e7836 */ /* 0x000fe20000000000 */
[----:B------:R-:W-:Y:S02]  /*9000*/  @!P3 LOP3.LUT R15, R15, 0xfffffffe, RZ, 0xc0, !PT ;  /* 0xfffffffe0f0fb812 */ /* 0x000fe400078ec0ff */
[----:B------:R-:W-:Y:S01]  /*9010*/  @!P4 LOP3.LUT R17, R16, 0xfffffffe, RZ, 0xc0, !PT ;  /* 0xfffffffe1011c812 */ /* 0x000fe200078ec0ff */
[----:B------:R-:W-:Y:S01]  /*9020*/  VIADD R16, R0, 0x70 ;  /* 0x0000007000107836 */ /* 0x000fe20000000000 */
        /* <DEDUP_REMOVED lines=12> */
[----:B------:R-:W-:Y:S01]  /*90f0*/  @!P4 IMAD.WIDE R12, R17, 0x4, R2 ;  /* 0x00000004110cc825 */ /* 0x000fe200078e0202 */
[----:B------:R3:W-:Y:S01]  /*9100*/  @!P3 ST.E.64 desc[UR42][R10.64], R58 ;  /* 0x0000003a0a00b985 */ /* 0x0007e2000c101b2a */
[C---:B------:R-:W-:Y:S02]  /*9110*/  IADD3 R17, R0.reuse, 0x78, RZ ;  /* 0x0000007800117810 */ /* 0x040fe40007ffe0ff */
[----:B------:R-:W-:Y:S01]  /*9120*/  VIADD R15, R0, 0x68 ;  /* 0x00000068000f7836 */ /* 0x000fe20000000000 */
[----:B------:R5:W-:Y:S01]  /*9130*/  @!P4 ST.E.64 desc[UR42][R12.64], R62 ;  /* 0x0000003e0c00c985 */ /* 0x000be2000c101b2a */
[----:B------:R-:W-:Y:S02]  /*9140*/  ISETP.GE.AND P4, PT, R14, UR4, PT ;  /* 0x000000040e007c0c */ /* 0x000fe4000bf86270 */
[----:B------:R-:W-:Y:S02]  /*9150*/  ISETP.GE.AND P1, PT, R17, UR4, PT ;  /* 0x0000000411007c0c */ /* 0x000fe4000bf26270 */
[----:B------:R-:W-:-:S02]  /*9160*/  ISETP.GE.AND P3, PT, R15, UR4, PT ;  /* 0x000000040f007c0c */ /* 0x000fc4000bf66270 */
[----:B------:R-:W-:Y:S02]  /*9170*/  @!P6 LEA.HI R19, R19, R19, RZ, 0x1 ;  /* 0x000000131313e211 */ /* 0x000fe400078f08ff */
[----:B0-----:R-:W-:Y:S01]  /*9180*/  @!P5 LOP3.LUT R5, R18, 0xfffffffe, RZ, 0xc0, !PT ;  /* 0xfffffffe1205d812 */ /* 0x001fe200078ec0ff */
[C---:B------:R-:W-:Y:S01]  /*9190*/  VIADD R18, R0.reuse, 0x88 ;  /* 0x0000008800127836 */ /* 0x040fe20000000000 */
[----:B-1----:R-:W-:Y:S01]  /*91a0*/  @!P6 LOP3.LUT R7, R19, 0xfffffffe, RZ, 0xc0, !PT ;  /* 0xfffffffe1307e812 */ /* 0x002fe200078ec0ff */
[----:B------:R-:W-:Y:S01]  /*91b0*/  VIADD R19, R0, 0x90 ;  /* 0x0000009000137836 */ /* 0x000fe20000000000 */
        /* <DEDUP_REMOVED lines=10> */
[----:B------:R-:W-:Y:S01]  /*9260*/  @!P3 LOP3.LUT R15, R15, 0xfffffffe, RZ, 0xc0, !PT ;  /* 0xfffffffe0f0fb812 */ /* 0x000fe200078ec0ff */
[----:B------:R-:W-:Y:S01]  /*9270*/  VIADD R14, R0, 0x98 ;  /* 0x00000098000e7836 */ /* 0x000fe20000000000 */
[----:B---3--:R-:W-:Y:S01]  /*9280*/  @!P2 LOP3.LUT R11, R16, 0xfffffffe, RZ, 0xc0, !PT ;  /* 0xfffffffe100ba812 */ /* 0x008fe200078ec0ff */
[----:B------:R-:W-:Y:S01]  /*9290*/  VIADD R16, R0, 0xa8 ;  /* 0x000000a800107836 */ /* 0x000fe20000000000 */
[----:B------:R-:W-:Y:S02]  /*92a0*/  @!P1 LOP3.LUT R17, R17, 0xfffffffe, RZ, 0xc0, !PT ;  /* 0xfffffffe11119812 */ /* 0x000fe400078ec0ff */
[----:B-----5:R-:W-:Y:S01]  /*92b0*/  @!P0 LOP3.LUT R13, R20, 0xfffffffe, RZ, 0xc0, !PT ;  /* 0xfffffffe140d8812 */ /* 0x020fe200078ec0ff */
[----:B------:R-:W-:Y:S01]  /*92c0*/  VIADD R20, R0, 0xb8 ;  /* 0x000000b800147836 */ /* 0x000fe20000000000 */
[----:B------:R-:W-:Y:S01]  /*92d0*/  ISETP.GE.AND P6, PT, R18, UR4, PT ;  /* 0x0000000412007c0c */ /* 0x000fe2000bfc6270 */
[----:B0-----:R-:W-:Y:S01]  /*92e0*/  @!P4 IMAD.WIDE R4, R9, 0x4, R2 ;  /* 0x000000040904c825 */ /* 0x001fe200078e0202 */
[----:B------:R-:W-:-:S03]  /*92f0*/  ISETP.GE.AND P5, PT, R19, UR4, PT ;  /* 0x0000000413007c0c */ /* 0x000fc6000bfa6270 */
[--C-:B-1----:R-:W-:Y:S01]  /*9300*/  @!P3 IMAD.WIDE R6, R15, 0x4, R2.reuse ;  /* 0x000000040f06b825 */ /* 0x102fe200078e0202 */
[----:B------:R0:W-:Y:S01]  /*9310*/  @!P4 ST.E.64 desc[UR42][R4.64], R74 ;  /* 0x0000004a0400c985 */ /* 0x0001e2000c101b2a */
[----:B------:R-:W-:Y:S02]  /*9320*/  IADD3 R15, R0, 0xa0, RZ ;  /* 0x000000a0000f7810 */ /* 0x000fe40007ffe0ff */
[--C-:B------:R-:W-:Y:S01]  /*9330*/  @!P2 IMAD.WIDE R8, R11, 0x4, R2.reuse ;  /* 0x000000040b08a825 */ /* 0x100fe200078e0202 */
[----:B------:R1:W-:Y:S01]  /*9340*/  @!P3 ST.E.64 desc[UR42][R6.64], R78 ;  /* 0x0000004e0600b985 */ /* 0x0003e2000c101b2a */
[----:B------:R-:W-:Y:S02]  /*9350*/  ISETP.GE.AND P4, PT, R15, UR4, PT ;  /* 0x000000040f007c0c */ /* 0x000fe4000bf86270 */
[----:B------:R-:W-:Y:S01]  /*9360*/  @!P1 IMAD.WIDE R10, R17, 0x4, R2 ;  /* 0x00000004110a9825 */ /* 0x000fe200078e0202 */
[----:B------:R2:W-:Y:S01]  /*9370*/  @!P2 ST.E.64 desc[UR42][R8.64], R82 ;  /* 0x000000520800a985 */ /* 0x0005e2000c101b2a */
[----:B------:R-:W-:-:S02]  /*9380*/  ISETP.GE.AND P3, PT, R16, UR4, PT ;  /* 0x0000000410007c0c */ /* 0x000fc4000bf66270 */
        /* <DEDUP_REMOVED lines=9> */
[----:B0-----:R-:W-:Y:S01]  /*9420*/  @!P6 LOP3.LUT R5, R18, 0xfffffffe, RZ, 0xc0, !PT ;  /* 0xfffffffe1205e812 */ /* 0x001fe200078ec0ff */
[----:B------:R-:W-:Y:S01]  /*9430*/  VIADD R18, R0, 0xc0 ;  /* 0x000000c000127836 */ /* 0x000fe20000000000 */
        /* <DEDUP_REMOVED lines=16> */
[----:B-----5:R-:W-:Y:S02]  /*9540*/  @!P1 LOP3.LUT R13, R20, 0xfffffffe, RZ, 0xc0, !PT ;  /* 0xfffffffe140d9812 */ /* 0x020fe400078ec0ff */
[----:B------:R-:W-:Y:S01]  /*9550*/  IADD3 R19, R0, 0xc8, RZ ;  /* 0x000000c800137810 */ /* 0x000fe20007ffe0ff */
[----:B0-----:R-:W-:Y:S01]  /*9560*/  @!P0 IMAD.WIDE R4, R9, 0x4, R2 ;  /* 0x0000000409048825 */ /* 0x001fe200078e0202 */
[----:B------:R-:W-:-:S02]  /*9570*/  ISETP.GE.AND P5, PT, R18, UR4, PT ;  /* 0x0000000412007c0c */ /* 0x000fc4000bfa6270 */
[----:B------:R-:W-:Y:S01]  /*9580*/  ISETP.GE.AND P6, PT, R19, UR4, PT ;  /* 0x0000000413007c0c */ /* 0x000fe2000bfc6270 */
        /* <DEDUP_REMOVED lines=12> */
[C---:B------:R-:W-:Y:S01]  /*9650*/  VIADD R15, R0.reuse, 0xd8 ;  /* 0x000000d8000f7836 */ /* 0x040fe20000000000 */
[----:B------:R5:W-:Y:S01]  /*9660*/  @!P1 ST.E.64 desc[UR42][R12.64], R118 ;  /* 0x000000760c009985 */ /* 0x000be2000c101b2a */
[----:B------:R-:W-:Y:S01]  /*9670*/  VIADD R17, R0, 0xe8 ;  /* 0x000000e800117836 */ /* 0x000fe20000000000 */
[----:B------:R-:W-:Y:S01]  /*9680*/  @!P5 LEA.HI R18, R18, R18, RZ, 0x1 ;  /* 0x000000121212d211 */ /* 0x000fe200078f08ff */
        /* <DEDUP_REMOVED lines=16> */
[----:B------:R-:W-:Y:S02]  /*9790*/  @!P1 LOP3.LUT R15, R15, 0xfffffffe, RZ, 0xc0, !PT ;  /* 0xfffffffe0f0f9812 */ /* 0x000fe400078ec0ff */
[----:B---3--:R-:W-:Y:S02]  /*97a0*/  @!P2 LOP3.LUT R11, R16, 0xfffffffe, RZ, 0xc0, !PT ;  /* 0xfffffffe100ba812 */ /* 0x008fe400078ec0ff */
[----:B------:R-:W-:Y:S02]  /*97b0*/  @!P3 LOP3.LUT R17, R17, 0xfffffffe, RZ, 0xc0, !PT ;  /* 0xfffffffe1111b812 */ /* 0x000fe400078ec0ff */
[----:B-----5:R-:W-:Y:S01]  /*97c0*/  @!P4 LOP3.LUT R13, R20, 0xfffffffe, RZ, 0xc0, !PT ;  /* 0xfffffffe140dc812 */ /* 0x020fe200078ec0ff */
        /* <DEDUP_REMOVED lines=17> */
.L_x_3035:
[----:B------:R-:W2:Y:S02]  /*98e0*/  S2R R0, SR_TID.X ;  /* 0x0000000000007919 */ /* 0x000ea40000002100 */
[----:B--2---:R-:W-:-:S05]  /*98f0*/  VIADD R3, R0, 0xffffff80 ;  /* 0xffffff8000037836 */ /* 0x004fca0000000000 */
[----:B------:R-:W-:-:S13]  /*9900*/  ISETP.GT.AND P0, PT, R3, 0x3f, PT ;  /* 0x0000003f0300780c */ /* 0x000fda0003f04270 */
[----:B------:R-:W-:Y:S05]  /*9910*/  @P0 BRA `(.L_x_3002) ;  /* 0x0000004800540947 */ /* 0x000fea0003800000 */
[----:B------:R-:W2:Y:S01]  /*9920*/  S2R R3, SR_CTAID.X ;  /* 0x0000000000037919 */ /* 0x000ea20000002500 */
[----:B------:R-:W3:Y:S01]  /*9930*/  LDC R8, c[0x0][0xbe8] ;  /* 0x0002fa00ff087b82 */ /* 0x000ee20000000800 */
[----:B------:R-:W-:Y:S01]  /*9940*/  ULDC UR4, c[0x0][0xa88] ;  /* 0x0002a20000047ab9 */ /* 0x000fe20000000800 */
[----:B--2---:R-:W-:Y:S02]  /*9950*/  IMAD R0, R3, 0x40, R0 ;  /* 0x0000004003007824 */ /* 0x004fe400078e0200 */
[----:B---3--:R-:W-:Y:S02]  /*9960*/  IMAD R3, R8, UR4, RZ ;  /* 0x0000000408037c24 */ /* 0x008fe4000f8e02ff */
[----:B------:R-:W-:-:S05]  /*9970*/  VIADD R0, R0, 0xffffff80 ;  /* 0xffffff8000007836 */ /* 0x000fca0000000000 */
[----:B------:R-:W-:-:S13]  /*9980*/  ISETP.GE.AND P0, PT, R0, R3, PT ;  /* 0x000000030000720c */ /* 0x000fda0003f06270 */
[----:B------:R-:W-:Y:S05]  /*9990*/  @P0 BRA `(.L_x_3002) ;  /* 0x0000004800340947 */ /* 0x000fea0003800000 */
[----:B------:R-:W-:Y:S01]  /*99a0*/  ISETP.NE.AND P0, PT, R8, 0x1, PT ;  /* 0x000000010800780c */ /* 0x000fe20003f05270 */
[----:B------:R-:W2:Y:S01]  /*99b0*/  S2UR UR4, SR_CTAID.Z ;  /* 0x00000000000479c3 */ /* 0x000ea20000002700 */
[----:B------:R-:W-:Y:S01]  /*99c0*/  SHF.R.S32.HI R3, RZ, 0x1f, R2 ;  /* 0x0000001fff037819 */ /* 0x000fe20000011402 */
[----:B------:R-:W-:Y:S01]  /*99d0*/  ULDC.64 UR6, c[0x0][0xbd0] ;  /* 0x0002f40000067ab9 */ /* 0x000fe20000000a00 */
[C---:B------:R-:W-:Y:S01]  /*99e0*/  IADD3 R7, -R2.reuse, RZ, RZ ;  /* 0x000000ff02077210 */ /* 0x040fe20007ffe1ff */
[----:B01----:R-:W-:-:S04]  /*99f0*/  IMAD.WIDE.U32 R4, R2, UR6, RZ ;  /* 0x0000000602047c25 */ /* 0x003fc8000f8e00ff */
[----:B------:R-:W0:Y:S01]  /*9a00*/  LDC.64 R12, c[0x0][0xbd8] ;  /* 0x0002f600ff0c7b82 */ /* 0x000e220000000a00 */
[----:B------:R-:W-:-:S04]  /*9a10*/  IMAD R3, R3, UR6, RZ ;  /* 0x0000000603037c24 */ /* 0x000fc8000f8e02ff */
[----:B------:R-:W-:Y:S02]  /*9a20*/  IMAD R3, R2, UR7, R3 ;  /* 0x0000000702037c24 */ /* 0x000fe4000f8e0203 */
[----:B------:R-:W-:Y:S01]  /*9a30*/  IMAD.MOV.U32 R2, RZ, RZ, R4 ;  /* 0x000000ffff027224 */ /* 0x000fe200078e0004 */
[----:B------:R-:W1:Y:S01]  /*9a40*/  @P0 LDC R9, c[0x0][0xbec] ;  /* 0x0002fb00ff090b82 */ /* 0x000e620000000800 */
[----:B------:R-:W-:Y:S02]  /*9a50*/  IMAD.IADD R3, R5, 0x1, R3 ;  /* 0x0000000105037824 */ /* 0x000fe400078e0203 */
[----:B------:R-:W-:-:S05]  /*9a60*/  IMAD.MOV.U32 R5, RZ, RZ, R0 ;  /* 0x000000ffff057224 */ /* 0x000fca00078e0000 */
[----:B------:R-:W3:Y:S01]  /*9a70*/  S2UR UR8, SR_CTAID.Y ;  /* 0x00000000000879c3 */ /* 0x000ee20000002600 */
[----:B--2---:R-:W-:-:S07]  /*9a80*/  USHF.R.S32.HI UR5, URZ, 0x1f, UR4 ;  /* 0x0000001f3f057899 */ /* 0x004fce0008011404 */
[----:B------:R-:W3:Y:S01]  /*9a90*/  LDC R10, c[0x0][0xc50] ;  /* 0x00031400ff0a7b82 */ /* 0x000ee20000000800 */
[C---:B0-----:R-:W-:Y:S02]  /*9aa0*/  IMAD R14, R12.reuse, UR5, RZ ;  /* 0x000000050c0e7c24 */ /* 0x041fe4000f8e02ff */
[----:B------:R-:W-:-:S04]  /*9ab0*/  IMAD.WIDE.U32 R2, R12, UR4, R2 ;  /* 0x000000040c027c25 */ /* 0x000fc8000f8e0002 */
[----:B------:R-:W-:Y:S01]  /*9ac0*/  IMAD R13, R13, UR4, R14 ;  /* 0x000000040d0d7c24 */ /* 0x000fe2000f8e020e */
[----:B------:R-:W0:Y:S01]  /*9ad0*/  @P0 LDC R11, c[0x0][0xbf0] ;  /* 0x0002fc00ff0b0b82 */ /* 0x000e220000000800 */
[----:B-1----:R-:W-:Y:S01]  /*9ae0*/  @P0 IMAD.HI.U32 R6, R0, R9, RZ ;  /* 0x0000000900060227 */ /* 0x002fe200078e00ff */
[----:B------:R-:W-:Y:S02]  /*9af0*/  ULDC.64 UR4, c[0x0][0xbe0] ;  /* 0x0002f80000047ab9 */ /* 0x000fe40000000a00 */
[----:B------:R-:W-:Y:S01]  /*9b00*/  IADD3 R3, R13, R3, RZ ;  /* 0x000000030d037210 */ /* 0x000fe20007ffe0ff */
[----:B---3--:R-:W-:-:S04]  /*9b10*/  IMAD R9, R10, R7, UR8 ;  /* 0x000000080a097e24 */ /* 0x008fc8000f8e0207 */
[----:B------:R-:W-:Y:S01]  /*9b20*/  IMAD.WIDE.U32 R2, R9, UR4, R2 ;  /* 0x0000000409027c25 */ /* 0x000fe2000f8e0002 */
[----:B------:R-:W-:Y:S02]  /*9b30*/  SHF.R.S32.HI R4, RZ, 0x1f, R9 ;  /* 0x0000001fff047819 */ /* 0x000fe40000011409 */
[----:B0-----:R-:W-:-:S03]  /*9b40*/  @P0 SHF.R.U32.HI R5, RZ, R11, R6 ;  /* 0x0000000bff050219 */ /* 0x001fc60000011606 */
[----:B------:R-:W-:Y:S01]  /*9b50*/  IMAD R4, R4, UR4, RZ ;  /* 0x0000000404047c24 */ /* 0x000fe2000f8e02ff */
[----:B------:R-:W-:Y:S01]  /*9b60*/  IADD3 R2, P0, R5, R2, RZ ;  /* 0x0000000205027210 */ /* 0x000fe20007f1e0ff */
[--C-:B------:R-:W-:Y:S02]  /*9b70*/  IMAD.MOV R7, RZ, RZ, -R5.reuse ;  /* 0x000000ffff077224 */ /* 0x100fe400078e0a05 */
[----:B------:R-:W-:Y:S01]  /*9b80*/  IMAD R4, R9, UR5, R4 ;  /* 0x0000000509047c24 */ /* 0x000fe2000f8e0204 */
[----:B------:R-:W-:Y:S01]  /*9b90*/  SHF.R.S32.HI R9, RZ, 0x1f, R5 ;  /* 0x0000001fff097819 */ /* 0x000fe20000011405 */
[----:B------:R-:W-:Y:S01]  /*9ba0*/  IMAD R7, R8, R7, R0 ;  /* 0x0000000708077224 */ /* 0x000fe200078e0200 */
[----:B------:R-:W-:Y:S02]  /*9bb0*/  ULDC.64 UR4, c[0x0][0xbc8] ;  /* 0x0002f20000047ab9 */ /* 0x000fe40000000a00 */
[----:B------:R-:W-:Y:S02]  /*9bc0*/  IADD3.X R3, R9, R3, R4, P0, !PT ;  /* 0x0000000309037210 */ /* 0x000fe400007fe404 */
[----:B------:R-:W-:Y:S01]  /*9bd0*/  SHF.R.S32.HI R0, RZ, 0x1f, R7 ;  /* 0x0000001fff007819 */ /* 0x000fe20000011407 */
[----:B------:R-:W-:-:S04]  /*9be0*/  IMAD.WIDE.U32 R2, R7, UR4, R2 ;  /* 0x0000000407027c25 */ /* 0x000fc8000f8e0002 */
[----:B------:R-:W-:-:S04]  /*9bf0*/  IMAD R0, R0, UR4, RZ ;  /* 0x0000000400007c24 */ /* 0x000fc8000f8e02ff */
        /* <DEDUP_REMOVED lines=8> */
.L_x_3000:
[----:B------:R-:W-:-:S08]  /*9c80*/  NOP ;  /* 0x0000000000007918 */ /* 0x000fd00000000000 */
[----:B-1----:R-:W0:-:S00]  /*9c90*/  USETMAXREG.DEALLOC.CTAPOOL 0x18 ;  /* 0x00000018000079c8 */ /* 0x002e0000080e0500 */
        /* <DEDUP_REMOVED lines=16> */
.L_x_3039:
[----:B------:R-:W-:Y:S01]  /*9da0*/  ULDC UR7, c[0x0][0xc50] ;  /* 0x0003140000077ab9 */ /* 0x000fe20000000800 */
[----:B------:R-:W-:Y:S01]  /*9db0*/  UMOV UR36, UR6 ;  /* 0x0000000600247c82 */ /* 0x000fe20008000000 */
[----:B------:R-:W-:-:S11]  /*9dc0*/  UISETP.NE.AND UP0, UPT, UR7, 0x1, UPT ;  /* 0x000000010700788c */ /* 0x000fd6000bf05270 */
[----:B------:R-:W-:Y:S01]  /*9dd0*/  @UP0 ULDC UR4, c[0x0][0xc54] ;  /* 0x0003150000040ab9 */ /* 0x000fe20000000800 */
[----:B------:R-:W-:Y:S01]  /*9de0*/  @UP0 ULDC UR8, c[0x0][0xc58] ;  /* 0x0003160000080ab9 */ /* 0x000fe20000000800 */
[----:B------:R-:W-:-:S04]  /*9df0*/  UIMAD.WIDE.U32 UR4, UR6, UR4, URZ ;  /* 0x00000004060472a5 */ /* 0x000fc8000f8e003f */
[----:B------:R-:W-:-:S12]  /*9e00*/  @UP0 USHF.R.U32.HI UR36, URZ, UR8, UR5 ;  /* 0x000000083f240299 */ /* 0x000fd80008011605 */
.L_x_3040:
[----:B------:R-:W-:Y:S01]  /*9e10*/  ISETP.GE.AND P0, PT, R17, RZ, PT ;  /* 0x000000ff1100720c */ /* 0x000fe20003f06270 */
[----:B------:R-:W-:Y:S01]  /*9e20*/  UIADD3 UR4, -UR36, URZ, URZ ;  /* 0x0000003f24047290 */ /* 0x000fe2000fffe13f */
[----:B------:R-:W-:Y:S01]  /*9e30*/  IMAD.MOV.U32 R0, RZ, RZ, 0x1 ;  /* 0x00000001ff007424 */ /* 0x000fe200078e00ff */
[----:B------:R-:W-:Y:S01]  /*9e40*/  MOV R9, 0x1 ;  /* 0x0000000100097802 */ /* 0x000fe20000000f00 */
[----:B------:R-:W-:Y:S01]  /*9e50*/  IMAD.MOV.U32 R6, RZ, RZ, RZ ;  /* 0x000000ffff067224 */ /* 0x000fe200078e00ff */
        /* <DEDUP_REMOVED lines=27> */
[----:B0-----:R-:W-:-:S02]  /*a010*/  VIADD R2, R5, 0xffffffe ;  /* 0x0ffffffe05027836 */ /* 0x001fc40000000000 */
[----:B------:R-:W-:-:S04]  /*a020*/  IMAD.MOV R5, RZ, RZ, -R6 ;  /* 0x000000ffff057224 */ /* 0x000fc800078e0a06 */
[----:B------:R0:W1:Y:S02]  /*a030*/  F2I.FTZ.U32.TRUNC.NTZ R3, R2 ;  /* 0x0000000200037305 */ /* 0x000064000021f000 */
[----:B0-----:R-:W-:Y:S02]  /*a040*/  IMAD.MOV.U32 R2, RZ, RZ, RZ ;  /* 0x000000ffff027224 */ /* 0x001fe400078e00ff */
[----:B-1----:R-:W-:-:S04]  /*a050*/  IMAD.MOV R7, RZ, RZ, -R3 ;  /* 0x000000ffff077224 */ /* 0x002fc800078e0a03 */
[----:B------:R-:W-:-:S04]  /*a060*/  IMAD R7, R7, R4, RZ ;  /* 0x0000000407077224 */ /* 0x000fc800078e02ff */
[----:B------:R-:W-:Y:S01]  /*a070*/  IMAD.HI.U32 R3, R3, R7, R2 ;  /* 0x0000000703037227 */ /* 0x000fe200078e0002 */
[----:B------:R-:W-:Y:S01]  /*a080*/  MOV R7, UR5 ;  /* 0x0000000500077c02 */ /* 0x000fe20008000f00 */
[----:B------:R-:W-:-:S03]  /*a090*/  ULOP3.LUT UR5, UR5, UR4, URZ, 0x3c, !UPT ;  /* 0x0000000405057292 */ /* 0x000fc6000f8e3c3f */
[----:B------:R-:W-:-:S03]  /*a0a0*/  IABS R2, R7 ;  /* 0x0000000700027213 */ /* 0x000fc60000000000 */
        /* <DEDUP_REMOVED lines=8> */
[----:B------:R-:W-:-:S05]  /*a130*/  @P0 VIADD R3, R3, 0x1 ;  /* 0x0000000103030836 */ /* 0x000fca0000000000 */
[----:B------:R-:W-:Y:S02]  /*a140*/  @!P2 IADD3 R3, -R3, RZ, RZ ;  /* 0x000000ff0303a210 */ /* 0x000fe40007ffe1ff */
[----:B------:R-:W-:-:S05]  /*a150*/  @!P1 LOP3.LUT R3, RZ, UR4, RZ, 0x33, !PT ;  /* 0x00000004ff039c12 */ /* 0x000fca000f8e33ff */
[----:B------:R0:W-:Y:S02]  /*a160*/  STL [R1+0xc], R3 ;  /* 0x00000c0301007387 */ /* 0x0001e40000100800 */
.L_x_3042:
[----:B0-----:R-:W2:Y:S01]  /*a170*/  LDL R3, [R1+0xc] ;  /* 0x00000c0001037983 */ /* 0x001ea20000100800 */
[----:B------:R-:W-:Y:S02]  /*a180*/  IMAD.MOV.U32 R6, RZ, RZ, RZ ;  /* 0x000000ffff067224 */ /* 0x000fe400078e00ff */
[----:B------:R-:W-:Y:S02]  /*a190*/  IMAD.MOV.U32 R9, RZ, RZ, 0x1 ;  /* 0x00000001ff097424 */ /* 0x000fe400078e00ff */
[----:B--2---:R-:W-:-:S05]  /*a1a0*/  IMAD R2, R3, UR40, RZ ;  /* 0x0000002803027c24 */ /* 0x004fca000f8e02ff */
[----:B------:R-:W-:Y:S01]  /*a1b0*/  VIADDMNMX R18, R2, R3, UR39, PT ;  /* 0x0000002702127e46 */ /* 0x000fe2000b800103 */
[----:B------:R0:W-:Y:S03]  /*a1c0*/  STL [R1+0x8], R2 ;  /* 0x0000080201007387 */ /* 0x0001e60000100800 */
[----:B------:R-:W-:Y:S01]  /*a1d0*/  ISETP.GT.AND P0, PT, R18, R2, PT ;  /* 0x000000021200720c */ /* 0x000fe20003f04270 */
[----:B------:R0:W-:-:S12]  /*a1e0*/  STL [R1+0x10], R18 ;  /* 0x0000101201007387 */ /* 0x0001d80000100800 */
[----:B0-----:R-:W-:Y:S05]  /*a1f0*/  @!P0 BRA `(.L_x_3041) ;  /* 0x0000003c005c8947 */ /* 0x001fea0003800000 */
        /* <DEDUP_REMOVED lines=23> */
.L_x_3043:
        /* <DEDUP_REMOVED lines=20> */
.L_x_3045:
[----:B------:R0:W1:Y:S01]  /*a4b0*/  LDC.64 R2, c[0x4][R16] ;  /* 0x0100000010027b82 */ /* 0x0000620000000a00 */
[----:B------:R-:W-:Y:S01]  /*a4c0*/  ULDC.64 UR6, c[0x4][0x118] ;  /* 0x0100460000067ab9 */ /* 0x000fe20000000a00 */
[----:B------:R-:W-:Y:S01]  /*a4d0*/  ULDC.64 UR8, c[0x4][0x120] ;  /* 0x0100480000087ab9 */ /* 0x000fe20000000a00 */
[----:B------:R-:W-:Y:S01]  /*a4e0*/  ULDC.64 UR4, c[0x4][0x50] ;  /* 0x0100140000047ab9 */ /* 0x000fe20000000a00 */
        /* <DEDUP_REMOVED lines=11> */
.L_x_3044:
[----:B------:R-:W0:Y:S02]  /*a5a0*/  LDC.64 R2, c[0x0][0x9f8] ;  /* 0x00027e00ff027b82 */ /* 0x000e240000000a00 */
[----:B0-----:R-:W-:-:S04]  /*a5b0*/  ISETP.NE.U32.AND P0, PT, R2, RZ, PT ;  /* 0x000000ff0200720c */ /* 0x001fc80003f05070 */
[----:B------:R-:W-:-:S13]  /*a5c0*/  ISETP.NE.AND.EX P0, PT, R3, RZ, PT, P0 ;  /* 0x000000ff0300720c */ /* 0x000fda0003f05300 */
[----:B------:R-:W0:Y:S02]  /*a5d0*/  @P0 LDC.64 R2, c[0x0][0x9f8] ;  /* 0x00027e00ff020b82 */ /* 0x000e240000000a00 */
[----:B0-----:R-:W-:-:S05]  /*a5e0*/  @P0 IMAD.WIDE R2, R17, 0x4, R2 ;  /* 0x0000000411020825 */ /* 0x001fca00078e0202 */
[----:B------:R0:W2:Y:S01]  /*a5f0*/  @P0 LDG.E R17, desc[UR42][R2.64] ;  /* 0x0000002a02110981 */ /* 0x0000a2000c1e1900 */
[----:B------:R-:W-:Y:S01]  /*a600*/  UMOV UR4, 0xffffffff ;  /* 0xffffffff00047882 */ /* 0x000fe20000000000 */
[----:B------:R-:W-:Y:S01]  /*a610*/  IADD3 R0, R18, -0x1, RZ ;  /* 0xffffffff12007810 */ /* 0x000fe20007ffe0ff */
[----:B0-----:R-:W0:Y:S02]  /*a620*/  LDC.64 R2, c[0x0][0x418] ;  /* 0x00010600ff027b82 */ /* 0x001e240000000a00 */
[----:B0-----:R-:W-:-:S04]  /*a630*/  ISETP.NE.U32.AND P0, PT, R2, RZ, PT ;  /* 0x000000ff0200720c */ /* 0x001fc80003f05070 */
[----:B------:R-:W-:-:S04]  /*a640*/  ISETP.NE.AND.EX P1, PT, R3, RZ, PT, P0 ;  /* 0x000000ff0300720c */ /* 0x000fc80003f25300 */
[----:B------:R-:W-:-:S05]  /*a650*/  P2R R4, PR, RZ, 0x2 ;  /* 0x00000002ff047803 */ /* 0x000fca0000000000 */
[----:B------:R0:W-:Y:S01]  /*a660*/  STL [R1], R4 ;  /* 0x0000000401007387 */ /* 0x0001e20000100800 */
[----:B--2---:R-:W-:Y:S02]  /*a670*/  SHF.R.S32.HI R18, RZ, 0x1f, R17 ;  /* 0x0000001fff127819 */ /* 0x004fe40000011411 */
[----:B------:R-:W-:Y:S01]  /*a680*/  SEL R16, R17, RZ, !P1 ;  /* 0x000000ff11107207 */ /* 0x000fe20004800000 */
[----:B0-----:R-:W-:Y:S06]  /*a690*/  BRA.DIV UR4, `(.L_x_3046) ;  /* 0x0000003e049c7947 */ /* 0x001fec000b800000 */
[----:B------:R0:W1:Y:S02]  /*a6a0*/  SHFL.IDX PT, R14, R19, RZ, 0x1f ;  /* 0x00001fff130e7589 */ /* 0x00006400000e0000 */
.L_x_3142:
[----:B------:R2:W-:Y:S01]  /*a6b0*/  STL [R1+0x4], R0 ;  /* 0x0000040001007387 */ /* 0x0005e20000100800 */
[----:B-1----:R-:W-:Y:S02]  /*a6c0*/  ISETP.NE.AND P0, PT, R14, RZ, PT ;  /* 0x000000ff0e00720c */ /* 0x002fe40003f05270 */
[----:B------:R-:W-:-:S04]  /*a6d0*/  PLOP3.LUT P2, PT, PT, PT, PT, 0x8, 0x0 ;  /* 0x000000000000781c */ /* 0x000fc80003f4e170 */
[----:B0-----:R-:W-:-:S07]  /*a6e0*/  P2R R19, PR, RZ, 0x4 ;  /* 0x00000004ff137803 */ /* 0x001fce0000000000 */
[----:B--2---:R-:W-:Y:S05]  /*a6f0*/  @P0 BRA `(.L_x_3047) ;  /* 0x0000000000e00947 */ /* 0x004fea0003800000 */
[----:B------:R-:W-:-:S03]  /*a700*/  UMOV UR4, 0xffffffff ;  /* 0xffffffff00047882 */ /* 0x000fc60000000000 */
[----:B------:R-:W-:Y:S05]  /*a710*/  BRA.DIV UR4, `(.L_x_3048) ;  /* 0x0000003e049c7947 */ /* 0x000fea000b800000 */
[----:B------:R-:W-:-:S13]  /*a720*/  ELECT P6, URZ, PT ;  /* 0x00000000003f782f */ /* 0x000fda00038c0000 */
.L_x_3145:
[----:B------:R-:W-:Y:S05]  /*a730*/  @!P6 BRA `(.L_x_3047) ;  /* 0x0000000000d0e947 */ /* 0x000fea0003800000 */
[----:B------:R-:W-:Y:S01]  /*a740*/  IMAD.MOV.U32 R16, RZ, RZ, R17 ;  /* 0x000000ffff107224 */ /* 0x000fe200078e0011 */
[----:B------:R-:W-:Y:S06]  /*a750*/  @!P1 BRA `(.L_x_3049) ;  /* 0x00000000004c9947 */ /* 0x000fec0003800000 */
[----:B------:R-:W0:Y:S01]  /*a760*/  LDC R6, c[0x0][0x43c] ;  /* 0x00010f00ff067b82 */ /* 0x000e220000000800 */
[----:B------:R-:W-:Y:S01]  /*a770*/  IMAD.MOV.U32 R7, RZ, RZ, R0 ;  /* 0x000000ffff077224 */ /* 0x000fe200078e0000 */
[----:B------:R-:W-:Y:S01]  /*a780*/  ULDC.64 UR4, c[0x0][0x428] ;  /* 0x00010a0000047ab9 */ /* 0x000fe20000000a00 */
[----:B0-----:R-:W-:-:S13]  /*a790*/  ISETP.NE.AND P0, PT, R6, 0x1, PT ;  /* 0x000000010600780c */ /* 0x001fda0003f05270 */
[----:B------:R-:W0:Y:S02]  /*a7a0*/  @P0 LDC.64 R4, c[0x0][0x440] ;  /* 0x00011000ff040b82 */ /* 0x000e240000000a00 */
[----:B0-----:R-:W-:-:S04]  /*a7b0*/  @P0 IMAD.HI.U32 R0, R7, R4, RZ ;  /* 0x0000000407000227 */ /* 0x001fc800078e00ff */
[----:B------:R-:W-:Y:S01]  /*a7c0*/  IMAD.MOV.U32 R4, RZ, RZ, R7 ;  /* 0x000000ffff047224 */ /* 0x000fe200078e0007 */
[----:B------:R-:W-:Y:S01]  /*a7d0*/  @P0 SHF.R.U32.HI R4, RZ, R5, R0 ;  /* 0x00000005ff040219 */ /* 0x000fe20000011600 */
[----:B------:R-:W-:-:S04]  /*a7e0*/  IMAD R0, R18, UR4, RZ ;  /* 0x0000000412007c24 */ /* 0x000fc8000f8e02ff */
[----:B------:R-:W-:-:S04]  /*a7f0*/  IMAD.MOV R5, RZ, RZ, -R4 ;  /* 0x000000ffff057224 */ /* 0x000fc800078e0a04 */
[----:B------:R-:W-:Y:S01]  /*a800*/  IMAD R7, R6, R5, R7 ;  /* 0x0000000506077224 */ /* 0x000fe200078e0207 */
[----:B------:R-:W-:-:S04]  /*a810*/  SHF.R.S32.HI R5, RZ, 0x1f, R4 ;  /* 0x0000001fff057819 */ /* 0x000fc80000011404 */
[----:B------:R0:W-:Y:S01]  /*a820*/  STL [R1+0x4], R7 ;  /* 0x0000040701007387 */ /* 0x0001e20000100800 */
[----:B------:R-:W-:-:S03]  /*a830*/  IMAD.WIDE.U32 R4, R17, UR4, R4 ;  /* 0x0000000411047c25 */ /* 0x000fc6000f8e0004 */
[----:B------:R-:W-:Y:S01]  /*a840*/  LEA R2, P0, R4, R2, 0x2 ;  /* 0x0000000204027211 */ /* 0x000fe200078010ff */
[----:B0-----:R-:W-:-:S05]  /*a850*/  IMAD R7, R17, UR5, R0 ;  /* 0x0000000511077c24 */ /* 0x001fca000f8e0200 */
[----:B------:R-:W-:-:S04]  /*a860*/  IADD3 R0, R5, R7, RZ ;  /* 0x0000000705007210 */ /* 0x000fc80007ffe0ff */
[----:B------:R-:W-:-:S05]  /*a870*/  LEA.HI.X R3, R4, R3, R0, 0x2, P0 ;  /* 0x0000000304037211 */ /* 0x000fca00000f1400 */
[----:B------:R0:W5:Y:S02]  /*a880*/  LDG.E R16, desc[UR42][R2.64] ;  /* 0x0000002a02107981 */ /* 0x000164000c1e1900 */
.L_x_3049:
[----:B------:R-:W-:Y:S01]  /*a890*/  IMAD.MOV.U32 R0, RZ, RZ, 0x1 ;  /* 0x00000001ff007424 */ /* 0x000fe200078e00ff */
[----:B------:R-:W0:Y:S04]  /*a8a0*/  S2R R8, SR_TID.X ;  /* 0x0000000000087919 */ /* 0x000e280000002100 */
[----:B------:R-:W-:-:S04]  /*a8b0*/  SHF.L.U32 R0, R0, 0x1f, RZ ;  /* 0x0000001f00007819 */ /* 0x000fc800000006ff */
[----:B------:R-:W1:Y:S01]  /*a8c0*/  SYNCS.PHASECHK.TRANS64.TRYWAIT P0, [UR38+0x28c40], R0 ;  /* 0x028c4000ff0075a7 */ /* 0x000e620008000166 */
[----:B0-----:R-:W-:-:S04]  /*a8d0*/  LOP3.LUT R2, R8, 0x7f, RZ, 0xc0, !PT ;  /* 0x0000007f08027812 */ /* 0x001fc800078ec0ff */
[----:B------:R-:W-:Y:S01]  /*a8e0*/  ISETP.NE.AND P1, PT, R2, RZ, PT ;  /* 0x000000ff0200720c */ /* 0x000fe20003f25270 */
[----:B-1----:R-:W-:-:S12]  /*a8f0*/  @!P0 BRA `(.L_x_3050) ;  /* 0x0000003c00448947 */ /* 0x002fd80003800000 */
.L_x_3146:
[----:B------:R-:W-:Y:S05]  /*a900*/  @P1 BRA `(.L_x_3051) ;  /* 0x0000000000181947 */ /* 0x000fea0003800000 */
[----:B------:R-:W1:Y:S01]  /*a910*/  S2R R2, SR_TID.X ;  /* 0x0000000000027919 */ /* 0x000e620000002100 */
[----:B0-----:R-:W-:-:S04]  /*a920*/  IMAD.MOV.U32 R0, RZ, RZ, 0x2000 ;  /* 0x00002000ff007424 */ /* 0x001fc800078e00ff */
[----:B------:R2:W-:Y:S01]  /*a930*/  SYNCS.ARRIVE.TRANS64 RZ, [UR38+0x28c30], R0 ;  /* 0x028c3000ffff79a7 */ /* 0x0005e20008000026 */
[----:B-1----:R-:W-:-:S13]  /*a940*/  LOP3.LUT P0, RZ, R2, 0x1f, RZ, 0xc0, !PT ;  /* 0x0000001f02ff7812 */ /* 0x002fda000780c0ff */
[----:B--2---:R-:W-:Y:S05]  /*a950*/  @!P0 BRA `(.L_x_3051) ;  /* 0x0000000000048947 */ /* 0x004fea0003800000 */
[----:B------:R-:W-:Y:S01]  /*a960*/  BPT.TRAP 0x1 ;  /* 0x000000040000795c */ /* 0x000fe20000300000 */
.L_x_3051:
[----:B0-----:R-:W2:Y:S01]  /*a970*/  LDL R0, [R1+0x4] ;  /* 0x0000040001007983 */ /* 0x001ea20000100800 */
[----:B------:R-:W-:Y:S01]  /*a980*/  ULDC.64 UR4, c[0x0][0x198] ;  /* 0x0000660000047ab9 */ /* 0x000fe20000000a00 */
[----:B-----5:R-:W-:Y:S01]  /*a990*/  R2UR UR13, R16 ;  /* 0x00000000100d72ca */ /* 0x020fe200000e0000 */
[----:B------:R-:W-:Y:S01]  /*a9a0*/  UIADD3 UR4, UP0, UR4, 0x370, URZ ;  /* 0x0000037004047890 */ /* 0x000fe2000ff1e03f */
[----:B------:R-:W-:Y:S01]  /*a9b0*/  PLOP3.LUT P0, PT, PT, PT, PT, 0x80, 0x0 ;  /* 0x000000000000781c */ /* 0x000fe20003f0f070 */
[----:B------:R-:W-:Y:S02]  /*a9c0*/  UIADD3 UR8, UR38, 0x22400, URZ ;  /* 0x0002240026087890 */ /* 0x000fe4000fffe03f */
[----:B------:R-:W-:Y:S01]  /*a9d0*/  UIADD3 UR9, UR38, 0x28c30, URZ ;  /* 0x00028c3026097890 */ /* 0x000fe2000fffe03f */
[----:B------:R-:W-:Y:S01]  /*a9e0*/  P2R R19, PR, RZ, 0x1 ;  /* 0x00000001ff137803 */ /* 0x000fe20000000000 */
[----:B------:R-:W-:Y:S01]  /*a9f0*/  UIADD3.X UR5, URZ, UR5, URZ, UP0, !UPT ;  /* 0x000000053f057290 */ /* 0x000fe200087fe43f */
[----:B------:R-:W-:Y:S01]  /*aa00*/  UMOV UR6, 0x0 ;  /* 0x0000000000067882 */ /* 0x000fe20000000000 */
[----:B------:R-:W-:Y:S01]  /*aa10*/  UMOV UR7, 0x14f00000 ;  /* 0x14f0000000077882 */ /* 0x000fe20000000000 */
[----:B------:R-:W-:Y:S01]  /*aa20*/  UMOV UR10, URZ ;  /* 0x0000003f000a7c82 */ /* 0x000fe20008000000 */
[----:B------:R-:W-:Y:S01]  /*aa30*/  UMOV UR12, UR36 ;  /* 0x00000024000c7c82 */ /* 0x000fe20008000000 */
[----:B--2---:R-:W-:-:S13]  /*aa40*/  R2UR UR11, R0 ;  /* 0x00000000000b72ca */ /* 0x004fda00000e0000 */
[----:B------:R-:W-:-:S09]  /*aa50*/  USHF.L.U32 UR11, UR11, 0x6, URZ ;  /* 0x000000060b0b7899 */ /* 0x000fd2000800063f */
[----:B------:R0:W-:Y:S02]  /*aa60*/  UTMALDG.4D [UR8], [UR4], desc[UR6] ;  /* 0x00000608040075b4 */ /* 0x0001e40008019000 */
[----:B0-----:R-:W-:Y:S01]  /*aa70*/  NOP ;  /* 0x0000000000007918 */ /* 0x001fe20000000000 */
.L_x_3047:
        /* <DEDUP_REMOVED lines=22> */
.L_x_3052:
[----:B------:R-:W0:Y:S01]  /*abe0*/  S2R R4, SR_CTAID.Z ;  /* 0x0000000000047919 */ /* 0x000e220000002700 */
[----:B------:R-:W1:Y:S01]  /*abf0*/  LDC R9, c[0x0][0x448] ;  /* 0x00011200ff097b82 */ /* 0x000e620000000800 */
[----:B------:R-:W-:Y:S01]  /*ac00*/  USHF.R.S32.HI UR4, URZ, 0x1f, UR36 ;  /* 0x0000001f3f047899 */ /* 0x000fe20008011424 */
[----:B------:R-:W2:Y:S01]  /*ac10*/  S2R R12, SR_TID.X ;  /* 0x00000000000c7919 */ /* 0x000ea20000002100 */
[----:B------:R-:W-:Y:S02]  /*ac20*/  ULDC.64 UR8, c[0x0][0x2d8] ;  /* 0x0000b60000087ab9 */ /* 0x000fe40000000a00 */
[----:B------:R-:W-:Y:S01]  /*ac30*/  UIMAD UR6, UR4, UR8, URZ ;  /* 0x00000008040672a4 */ /* 0x000fe2000f8e023f */
[----:B------:R-:W3:Y:S02]  /*ac40*/  S2R R10, SR_CTAID.X ;  /* 0x00000000000a7919 */ /* 0x000ee40000002500 */
[----:B------:R-:W4:Y:S01]  /*ac50*/  LDC.64 R2, c[0x0][0x2e0] ;  /* 0x0000b800ff027b82 */ /* 0x000f220000000a00 */
[----:B------:R-:W-:-:S02]  /*ac60*/  UIMAD.WIDE.U32 UR4, UR36, UR8, URZ ;  /* 0x00000008240472a5 */ /* 0x000fc4000f8e003f */
[----:B------:R-:W-:-:S04]  /*ac70*/  UIMAD UR6, UR36, UR9, UR6 ;  /* 0x00000009240672a4 */ /* 0x000fc8000f8e0206 */
[----:B------:R-:W-:Y:S01]  /*ac80*/  UIADD3 UR5, UR5, UR6, URZ ;  /* 0x0000000605057290 */ /* 0x000fe2000fffe03f */
[----:B-1----:R-:W-:Y:S02]  /*ac90*/  ISETP.NE.AND P0, PT, R9, 0x1, PT ;  /* 0x000000010900780c */ /* 0x002fe40003f05270 */
[----:B0-----:R-:W-:Y:S02]  /*aca0*/  SHF.R.S32.HI R5, RZ, 0x1f, R4 ;  /* 0x0000001fff057819 */ /* 0x001fe40000011404 */
[----:B--2---:R-:W-:-:S03]  /*acb0*/  LOP3.LUT R11, R12, 0x7f, RZ, 0xc0, !PT ;  /* 0x0000007f0c0b7812 */ /* 0x004fc600078ec0ff */
[----:B----4-:R-:W-:-:S06]  /*acc0*/  IMAD R0, R5, R2, RZ ;  /* 0x0000000205007224 */ /* 0x010fcc00078e02ff */
[----:B------:R-:W0:Y:S01]  /*acd0*/  @P0 LDC R7, c[0x0][0x44c] ;  /* 0x00011300ff070b82 */ /* 0x000e220000000800 */
[C---:B------:R-:W-:Y:S02]  /*ace0*/  IMAD R5, R4.reuse, R3, R0 ;  /* 0x0000000304057224 */ /* 0x040fe400078e0200 */
[----:B------:R-:W-:Y:S01]  /*acf0*/  IMAD.WIDE.U32 R2, R4, R2, UR4 ;  /* 0x0000000404027e25 */ /* 0x000fe2000f8e0002 */
[----:B------:R-:W-:-:S04]  /*ad00*/  ULDC.64 UR4, c[0x0][0x2d0] ;  /* 0x0000b40000047ab9 */ /* 0x000fc80000000a00 */
[----:B------:R-:W1:Y:S01]  /*ad10*/  @P0 LDC R0, c[0x0][0x450] ;  /* 0x00011400ff000b82 */ /* 0x000e620000000800 */
[----:B------:R-:W-:Y:S01]  /*ad20*/  IMAD.IADD R3, R3, 0x1, R5 ;  /* 0x0000000103037824 */ /* 0x000fe200078e0205 */
[----:B------:R-:W-:Y:S01]  /*ad30*/  SHF.R.U32.HI R5, RZ, 0x3, R11 ;  /* 0x00000003ff057819 */ /* 0x000fe2000001160b */
[----:B------:R-:W-:-:S05]  /*ad40*/  IMAD.SHL.U32 R4, R12, 0x10, RZ ;  /* 0x000000100c047824 */ /* 0x000fca00078e00ff */
[----:B------:R-:W-:-:S05]  /*ad50*/  LOP3.LUT R4, R5, 0x70, R4, 0xf8, !PT ;  /* 0x0000007005047812 */ /* 0x000fca00078ef804 */
[----:B---3--:R-:W-:-:S04]  /*ad60*/  IMAD R6, R10, 0x40, R4 ;  /* 0x000000400a067824 */ /* 0x008fc800078e0204 */
[----:B0-----:R-:W-:Y:S01]  /*ad70*/  @P0 IMAD.HI.U32 R7, R6, R7, RZ ;  /* 0x0000000706070227 */ /* 0x001fe200078e00ff */
[----:B------:R-:W-:-:S04]  /*ad80*/  MOV R4, R6 ;  /* 0x0000000600047202 */ /* 0x000fc80000000f00 */
[----:B-1----:R-:W-:-:S05]  /*ad90*/  @P0 SHF.R.U32.HI R4, RZ, R0, R7 ;  /* 0x00000000ff040219 */ /* 0x002fca0000011607 */
        /* <DEDUP_REMOVED lines=15> */
[----:B------:R-:W-:Y:S01]  /*ae90*/  ULDC UR4, c[0x0][0x2b8] ;  /* 0x0000ae0000047ab9 */ /* 0x000fe20000000800 */
[----:B------:R-:W-:-:S03]  /*aea0*/  SHF.L.U32 R4, R11, 0x3, RZ ;  /* 0x000000030b047819 */ /* 0x000fc600000006ff */
[----:B------:R-:W-:Y:S01]  /*aeb0*/  LEA.HI.X R3, R2, UR5, R3, 0x1, P0 ;  /* 0x0000000502037c11 */ /* 0x000fe200080f0c03 */
[----:B------:R-:W-:-:S05]  /*aec0*/  IMAD.SHL.U32 R2, R12, 0x8, RZ ;  /* 0x000000080c027824 */ /* 0x000fca00078e00ff */
[C---:B------:R-:W-:Y:S02]  /*aed0*/  LOP3.LUT R8, R2.reuse, 0x38, RZ, 0xc0, !PT ;  /* 0x0000003802087812 */ /* 0x040fe400078ec0ff */
[----:B------:R-:W-:Y:S02]  /*aee0*/  LOP3.LUT R2, R2, 0x1f8, RZ, 0xc0, !PT ;  /* 0x000001f802027812 */ /* 0x000fe400078ec0ff */
[----:B------:R-:W-:Y:S01]  /*aef0*/  ISETP.GE.AND P0, PT, R8, UR4, PT ;  /* 0x0000000408007c0c */ /* 0x000fe2000bf06270 */
[----:B------:R-:W-:Y:S01]  /*af00*/  UMOV UR4, 0xffffffff ;  /* 0xffffffff00047882 */ /* 0x000fe20000000000 */
[----:B------:R-:W-:-:S04]  /*af10*/  LOP3.LUT R7, R2, 0x38, R12, 0x78, !PT ;  /* 0x0000003802077812 */ /* 0x000fc800078e780c */
[----:B------:R-:W-:Y:S01]  /*af20*/  LOP3.LUT R4, R7, 0x200, R4, 0xf8, !PT ;  /* 0x0000020007047812 */ /* 0x000fe200078ef804 */
[----:B------:R-:W-:Y:S06]  /*af30*/  BRA.DIV UR4, `(.L_x_3053) ;  /* 0x0000003604cc7947 */ /* 0x000fec000b800000 */
[----:B------:R-:W0:Y:S01]  /*af40*/  SHFL.IDX PT, R7, R0, RZ, 0x181f ;  /* 0x00181fff00077589 */ /* 0x000e2200000e0000 */
[----:B------:R-:W-:Y:S01]  /*af50*/  ULDC UR4, c[0x0][0x288] ;  /* 0x0000a20000047ab9 */ /* 0x000fe20000000800 */
[----:B------:R-:W-:Y:S02]  /*af60*/  IMAD R5, R10, 0x40, R5 ;  /* 0x000000400a057824 */ /* 0x000fe400078e0205 */
[----:B------:R-:W1:Y:S01]  /*af70*/  SHFL.IDX PT, R6, R3, RZ, 0x181f ;  /* 0x00181fff03067589 */ /* 0x000e6200000e0000 */
[----:B------:R-:W-:Y:S02]  /*af80*/  IMAD R2, R9, UR4, RZ ;  /* 0x0000000409027c24 */ /* 0x000fe4000f8e02ff */
[C---:B------:R-:W-:Y:S01]  /*af90*/  VIADD R11, R5.reuse, 0x10 ;  /* 0x00000010050b7836 */ /* 0x040fe20000000000 */
[----:B------:R-:W2:Y:S02]  /*afa0*/  SHFL.IDX PT, R14, R0, 0x1, 0x181f ;  /* 0x00381f00000e7f89 */ /* 0x000ea400000e0000 */
[----:B------:R-:W-:-:S13]  /*afb0*/  ISETP.GE.AND P1, PT, R5, R2, PT ;  /* 0x000000020500720c */ /* 0x000fda0003f26270 */
[----:B------:R-:W-:Y:S02]  /*afc0*/  @!P1 LEA R9, R4, UR38, 0x1 ;  /* 0x0000002604099c11 */ /* 0x000fe4000f8e08ff */
[----:B0-----:R-:W-:-:S05]  /*afd0*/  @!P1 LEA R7, P2, R8, R7, 0x1 ;  /* 0x0000000708079211 */ /* 0x001fca00078408ff */
[----:B-1----:R-:W-:-:S05]  /*afe0*/  @!P1 IMAD.X R6, RZ, RZ, R6, P2 ;  /* 0x000000ffff069224 */ /* 0x002fca00010e0606 */
[----:B------:R-:W-:-:S04]  /*aff0*/  @!P1 LOP3.LUT R7, R7, R6, RZ, 0x3c, !PT ;  /* 0x0000000607079212 */ /* 0x000fc800078e3cff */
[----:B------:R-:W-:-:S04]  /*b000*/  @!P1 LOP3.LUT R6, R7, R6, RZ, 0x3c, !PT ;  /* 0x0000000607069212 */ /* 0x000fc800078e3cff */
[----:B------:R-:W-:-:S05]  /*b010*/  @!P1 LOP3.LUT R7, R7, R6, RZ, 0x3c, !PT ;  /* 0x0000000607079212 */ /* 0x000fca00078e3cff */
[----:B------:R0:W-:Y:S01]  /*b020*/  @!P1 LDGSTS.E.BYPASS.LTC128B.128 [R9+0x20400], desc[UR42][R6.64], !P0 ;  /* 0x2040000006099fae */ /* 0x0001e2000c101d6a */
[----:B------:R-:W-:Y:S02]  /*b030*/  ISETP.GE.AND P1, PT, R11, R2, PT ;  /* 0x000000020b00720c */ /* 0x000fe40003f26270 */
[----:B------:R-:W-:Y:S01]  /*b040*/  IADD3 R11, R5, 0x20, RZ ;  /* 0x00000020050b7810 */ /* 0x000fe20007ffe0ff */
[----:B0-----:R-:W0:Y:S10]  /*b050*/  SHFL.IDX PT, R6, R3, 0x1, 0x181f ;  /* 0x00381f0003067f89 */ /* 0x001e3400000e0000 */
[----:B--2---:R-:W-:-:S02]  /*b060*/  @!P1 LEA R7, P2, R8, R14, 0x1 ;  /* 0x0000000e08079211 */ /* 0x004fc400078408ff */
[----:B------:R-:W-:Y:S01]  /*b070*/  @!P1 LEA R9, R4, UR38, 0x1 ;  /* 0x0000002604099c11 */ /* 0x000fe2000f8e08ff */
[----:B------:R-:W1:Y:S02]  /*b080*/  SHFL.IDX PT, R14, R0, 0x2, 0x181f ;  /* 0x00581f00000e7f89 */ /* 0x000e6400000e0000 */
[----:B0-----:R-:W-:-:S05]  /*b090*/  @!P1 IMAD.X R6, RZ, RZ, R6, P2 ;  /* 0x000000ffff069224 */ /* 0x001fca00010e0606 */
[----:B------:R-:W-:-:S04]  /*b0a0*/  @!P1 LOP3.LUT R7, R7, R6, RZ, 0x3c, !PT ;  /* 0x0000000607079212 */ /* 0x000fc800078e3cff */
[----:B------:R-:W-:-:S04]  /*b0b0*/  @!P1 LOP3.LUT R6, R7, R6, RZ, 0x3c, !PT ;  /* 0x0000000607069212 */ /* 0x000fc800078e3cff */
[----:B------:R-:W-:-:S05]  /*b0c0*/  @!P1 LOP3.LUT R7, R7, R6, RZ, 0x3c, !PT ;  /* 0x0000000607079212 */ /* 0x000fca00078e3cff */
[----:B------:R0:W-:Y:S01]  /*b0d0*/  @!P1 LDGSTS.E.BYPASS.LTC128B.128 [R9+0x20c00], desc[UR42][R6.64], !P0 ;  /* 0x20c0000006099fae */ /* 0x0001e2000c101d6a */
[----:B------:R-:W-:-:S03]  /*b0e0*/  ISETP.GE.AND P1, PT, R11, R2, PT ;  /* 0x000000020b00720c */ /* 0x000fc60003f26270 */
[----:B0-----:R-:W0:Y:S10]  /*b0f0*/  SHFL.IDX PT, R6, R3, 0x2, 0x181f ;  /* 0x00581f0003067f89 */ /* 0x001e3400000e0000 */
[----:B-1----:R-:W-:-:S02]  /*b100*/  @!P1 LEA R7, P2, R8, R14, 0x1 ;  /* 0x0000000e08079211 */ /* 0x002fc400078408ff */
[----:B------:R-:W-:Y:S01]  /*b110*/  @!P1 LEA R9, R4, UR38, 0x1 ;  /* 0x0000002604099c11 */ /* 0x000fe2000f8e08ff */
[----:B------:R-:W1:Y:S04]  /*b120*/  SHFL.IDX PT, R3, R3, 0x3, 0x181f ;  /* 0x00781f0003037f89 */ /* 0x000e6800000e0000 */
[----:B------:R2:W3:Y:S01]  /*b130*/  SHFL.IDX PT, R14, R0, 0x3, 0x181f ;  /* 0x00781f00000e7f89 */ /* 0x0004e200000e0000 */
[----:B0-----:R-:W-:-:S05]  /*b140*/  @!P1 IMAD.X R6, RZ, RZ, R6, P2 ;  /* 0x000000ffff069224 */ /* 0x001fca00010e0606 */
[----:B------:R-:W-:-:S04]  /*b150*/  @!P1 LOP3.LUT R7, R7, R6, RZ, 0x3c, !PT ;  /* 0x0000000607079212 */ /* 0x000fc800078e3cff */
[----:B------:R-:W-:-:S04]  /*b160*/  @!P1 LOP3.LUT R6, R7, R6, RZ, 0x3c, !PT ;  /* 0x0000000607069212 */ /* 0x000fc800078e3cff */
[----:B------:R-:W-:-:S05]  /*b170*/  @!P1 LOP3.LUT R7, R7, R6, RZ, 0x3c, !PT ;  /* 0x0000000607079212 */ /* 0x000fca00078e3cff */
[----:B-1-3--:R2:W-:Y:S02]  /*b180*/  @!P1 LDGSTS.E.BYPASS.LTC128B.128 [R9+0x21400], desc[UR42][R6.64], !P0 ;  /* 0x2140000006099fae */ /* 0x00a5e4000c101d6a */
.L_x_3155:
[----:B------:R-:W-:-:S05]  /*b190*/  VIADD R5, R5, 0x30 ;  /* 0x0000003005057836 */ /* 0x000fca0000000000 */
[----:B------:R-:W-:-:S13]  /*b1a0*/  ISETP.GE.AND P1, PT, R5, R2, PT ;  /* 0x000000020500720c */ /* 0x000fda0003f26270 */
[----:B------:R-:W-:Y:S02]  /*b1b0*/  @!P1 LEA R2, P2, R8, R14, 0x1 ;  /* 0x0000000e08029211 */ /* 0x000fe400078408ff */
[----:B------:R-:W-:Y:S01]  /*b1c0*/  @!P1 LEA R5, R4, UR38, 0x1 ;  /* 0x0000002604059c11 */ /* 0x000fe2000f8e08ff */
[----:B------:R-:W-:Y:S02]  /*b1d0*/  IMAD.MOV.U32 R4, RZ, RZ, 0x1 ;  /* 0x00000001ff047424 */ /* 0x000fe400078e00ff */
[----:B------:R-:W-:-:S03]  /*b1e0*/  @!P1 IMAD.X R3, RZ, RZ, R3, P2 ;  /* 0x000000ffff039224 */ /* 0x000fc600010e0603 */
[----:B------:R-:W-:Y:S02]  /*b1f0*/  SHF.L.U32 R4, R4, 0x1f, RZ ;  /* 0x0000001f04047819 */ /* 0x000fe400000006ff */
[----:B------:R-:W-:Y:S01]  /*b200*/  @!PT LDS RZ, [RZ] ;  /* 0x00000000fffff984 */ /* 0x000fe20000000800 */
[----:B------:R-:W-:Y:S01]  /*b210*/  @!PT LDS RZ, [RZ] ;  /* 0x00000000fffff984 */ /* 0x000fe20000000800 */
[----:B------:R-:W-:Y:S01]  /*b220*/  @!PT LDS RZ, [RZ] ;  /* 0x00000000fffff984 */ /* 0x000fe20000000800 */
[----:B------:R0:W-:Y:S01]  /*b230*/  @!P1 LDGSTS.E.BYPASS.LTC128B.128 [R5+0x21c00], desc[UR42][R2.64], !P0 ;  /* 0x21c0000002059fae */ /* 0x0001e2000c101d6a */
[----:B------:R-:W-:Y:S01]  /*b240*/  NOP ;  /* 0x0000000000007918 */ /* 0x000fe20000000000 */
[----:B------:R-:W-:Y:S02]  /*b250*/  SYNCS.ARRIVE.TRANS64.RED.A0T1 RZ, [UR38+0x28c00], RZ ;  /* 0x028c00ffffff79a7 */ /* 0x000fe40008200426 */
[----:B------:R-:W-:Y:S01]  /*b260*/  ARRIVES.LDGSTSBAR.64.TRANSCNT [UR38+0x28c00] ;  /* 0x028c0000ff0079b0 */ /* 0x000fe20008000aa6 */
[----:B------:R-:W-:Y:S01]  /*b270*/  NOP ;  /* 0x0000000000007918 */ /* 0x000fe20000000000 */
[----:B------:R-:W-:Y:S01]  /*b280*/  SYNCS.ARRIVE.TRANS64.A1T0 RZ, [UR38+0x28c00], RZ ;  /* 0x028c00ffffff79a7 */ /* 0x000fe20008100026 */
[----:B------:R-:W1:Y:S02]  /*b290*/  SYNCS.PHASECHK.TRANS64.TRYWAIT P0, [UR38+0x28c20], R4 ;  /* 0x028c2004ff0075a7 */ /* 0x000e640008000166 */
[----:B01----:R-:W-:Y:S05]  /*b2a0*/  @!P0 BRA `(.L_x_3054) ;  /* 0x0000003800388947 */ /* 0x003fea0003800000 */
.L_x_3156:
[----:B------:R-:W-:Y:S01]  /*b2b0*/  ISETP.NE.AND P0, PT, R19, RZ, PT ;  /* 0x000000ff1300720c */ /* 0x000fe20003f05270 */
[----:B------:R-:W-:Y:S01]  /*b2c0*/  BSSY B0, `(.L_x_3055) ;  /* 0x000007f000007945 */ /* 0x000fe20003800000 */
[----:B--2---:R-:W-:-:S11]  /*b2d0*/  MOV R0, 0x1 ;  /* 0x0000000100007802 */ /* 0x004fd60000000f00 */
[----:B------:R-:W-:Y:S05]  /*b2e0*/  @!P0 BRA `(.L_x_3056) ;  /* 0x0000000400f08947 */ /* 0x000fea0003800000 */
[----:B------:R-:W1:Y:S01]  /*b2f0*/  SYNCS.PHASECHK.TRANS64.TRYWAIT P0, [UR38+0x28c60], R4 ;  /* 0x028c6004ff0075a7 */ /* 0x000e620008000166 */
[----:B------:R-:W2:Y:S02]  /*b300*/  S2R R2, SR_TID.X ;  /* 0x0000000000027919 */ /* 0x000ea40000002100 */
[----:B--2---:R-:W-:-:S04]  /*b310*/  LOP3.LUT R2, R2, 0x7f, RZ, 0xc0, !PT ;  /* 0x0000007f02027812 */ /* 0x004fc800078ec0ff */
[----:B------:R-:W-:Y:S01]  /*b320*/  ISETP.NE.AND P1, PT, R2, RZ, PT ;  /* 0x000000ff0200720c */ /* 0x000fe20003f25270 */
[----:B-1----:R-:W-:-:S12]  /*b330*/  @!P0 BRA `(.L_x_3057) ;  /* 0x00000038002c8947 */ /* 0x002fd80003800000 */
.L_x_3157:
[----:B------:R-:W-:Y:S04]  /*b340*/  BSSY B1, `(.L_x_3058) ;  /* 0x0000008000017945 */ /* 0x000fe80003800000 */
[----:B------:R-:W-:Y:S05]  /*b350*/  @P1 BRA `(.L_x_3059) ;  /* 0x0000000000181947 */ /* 0x000fea0003800000 */
[----:B0-----:R-:W0:Y:S01]  /*b360*/  S2R R3, SR_TID.X ;  /* 0x0000000000037919 */ /* 0x001e220000002100 */
[----:B------:R-:W-:-:S04]  /*b370*/  IMAD.MOV.U32 R2, RZ, RZ, 0x10000 ;  /* 0x00010000ff027424 */ /* 0x000fc800078e00ff */
[----:B------:R1:W-:Y:S01]  /*b380*/  SYNCS.ARRIVE.TRANS64 RZ, [UR38+0x28c50], R2 ;  /* 0x028c5002ffff79a7 */ /* 0x0003e20008000026 */
[----:B0-----:R-:W-:-:S13]  /*b390*/  LOP3.LUT P0, RZ, R3, 0x1f, RZ, 0xc0, !PT ;  /* 0x0000001f03ff7812 */ /* 0x001fda000780c0ff */
[----:B-1----:R-:W-:Y:S05]  /*b3a0*/  @!P0 BRA `(.L_x_3059) ;  /* 0x0000000000048947 */ /* 0x002fea0003800000 */
[----:B------:R-:W-:Y:S01]  /*b3b0*/  BPT.TRAP 0x1 ;  /* 0x000000040000795c */ /* 0x000fe20000300000 */
.L_x_3059:
[----:B------:R-:W-:Y:S05]  /*b3c0*/  BSYNC B1 ;  /* 0x0000000000017941 */ /* 0x000fea0003800000 */
.L_x_3058:
[----:B------:R-:W2:Y:S01]  /*b3d0*/  LDL.LU R2, [R1+0x4] ;  /* 0x0000040001027983 */ /* 0x000ea20000300800 */
[----:B------:R-:W-:Y:S01]  /*b3e0*/  ULDC.64 UR4, c[0x0][0x198] ;  /* 0x0000660000047ab9 */ /* 0x000fe20000000a00 */
[----:B------:R-:W-:Y:S01]  /*b3f0*/  PLOP3.LUT P0, PT, PT, PT, PT, 0x80, 0x0 ;  /* 0x000000000000781c */ /* 0x000fe20003f0f070 */
[----:B------:R-:W-:Y:S02]  /*b400*/  UIADD3 UR4, UP0, UR4, 0x470, URZ ;  /* 0x0000047004047890 */ /* 0x000fe4000ff1e03f */
[----:B------:R-:W-:Y:S02]  /*b410*/  UIADD3 UR8, UR38, 0x400, URZ ;  /* 0x0000040026087890 */ /* 0x000fe4000fffe03f */
[----:B------:R-:W-:Y:S02]  /*b420*/  UIADD3 UR9, UR38, 0x28c50, URZ ;  /* 0x00028c5026097890 */ /* 0x000fe4000fffe03f */
[----:B------:R-:W-:Y:S01]  /*b430*/  UIADD3.X UR5, URZ, UR5, URZ, UP0, !UPT ;  /* 0x000000053f057290 */ /* 0x000fe200087fe43f */
[----:B------:R-:W-:Y:S01]  /*b440*/  UMOV UR6, 0x0 ;  /* 0x0000000000067882 */ /* 0x000fe20000000000 */
[----:B------:R-:W-:Y:S01]  /*b450*/  UMOV UR7, 0x14f00000 ;  /* 0x14f0000000077882 */ /* 0x000fe20000000000 */
[----:B------:R-:W-:Y:S01]  /*b460*/  UMOV UR10, URZ ;  /* 0x0000003f000a7c82 */ /* 0x000fe20008000000 */
[----:B--2---:R-:W-:-:S08]  /*b470*/  IMAD.SHL.U32 R2, R2, 0x40, RZ ;  /* 0x0000004002027824 */ /* 0x004fd000078e00ff */
.L_x_3060:
        /* <DEDUP_REMOVED lines=13> */
.L_x_3061:
        /* <DEDUP_REMOVED lines=13> */
.L_x_3062:
        /* <DEDUP_REMOVED lines=13> */
.L_x_3063:
        /* <DEDUP_REMOVED lines=13> */
.L_x_3064:
        /* <DEDUP_REMOVED lines=13> */
.L_x_3065:
        /* <DEDUP_REMOVED lines=13> */
.L_x_3066:
        /* <DEDUP_REMOVED lines=13> */
.L_x_3067:
        /* <DEDUP_REMOVED lines=8> */
.L_x_3056:
[----:B------:R-:W-:Y:S05]  /*bab0*/  BSYNC B0 ;  /* 0x0000000000007941 */ /* 0x000fea0003800000 */
.L_x_3055:
[----:B0-----:R-:W2:Y:S04]  /*bac0*/  LDL.LU R4, [R1+0x10] ;  /* 0x0000100001047983 */ /* 0x001ea80000300800 */
[----:B------:R-:W3:Y:S01]  /*bad0*/  LDL R3, [R1+0x8] ;  /* 0x0000080001037983 */ /* 0x000ee20000100800 */
[----:B------:R-:W-:Y:S01]  /*bae0*/  IMAD.MOV.U32 R9, RZ, RZ, RZ ;  /* 0x000000ffff097224 */ /* 0x000fe200078e00ff */
[----:B------:R-:W-:Y:S01]  /*baf0*/  MOV R6, 0x1 ;  /* 0x0000000100067802 */ /* 0x000fe20000000f00 */
[----:B--2---:R-:W-:-:S05]  /*bb00*/  VIADD R7, R4, 0xfffffffe ;  /* 0xfffffffe04077836 */ /* 0x004fca0000000000 */
[----:B---3--:R-:W-:-:S13]  /*bb10*/  ISETP.GE.AND P0, PT, R7, R3, PT ;  /* 0x000000030700720c */ /* 0x008fda0003f06270 */
[----:B------:R-:W-:Y:S05]  /*bb20*/  @!P0 BRA `(.L_x_3041) ;  /* 0x0000002400108947 */ /* 0x000fea0003800000 */
[----:B------:R-:W2:Y:S01]  /*bb30*/  LDL.LU R4, [R1+0xc] ;  /* 0x00000c0001047983 */ /* 0x000ea20000300800 */
[----:B------:R-:W-:Y:S01]  /*bb40*/  UIADD3 UR4, UR40, 0x1, URZ ;  /* 0x0000000128047890 */ /* 0x000fe2000fffe03f */
[----:B------:R-:W-:Y:S01]  /*bb50*/  LOP3.LUT R2, RZ, R3, RZ, 0x33, !PT ;  /* 0x00000003ff027212 */ /* 0x000fe200078e33ff */
[----:B------:R-:W-:-:S04]  /*bb60*/  IMAD.MOV.U32 R6, RZ, RZ, 0x1 ;  /* 0x00000001ff067424 */ /* 0x000fc800078e00ff */
[----:B--2---:R-:W-:Y:S02]  /*bb70*/  IMAD R0, R4, UR4, RZ ;  /* 0x0000000404007c24 */ /* 0x004fe4000f8e02ff */
[----:B------:R-:W0:Y:S03]  /*bb80*/  S2R R4, SR_TID.X ;  /* 0x0000000000047919 */ /* 0x000e260000002100 */
[----:B------:R-:W-:-:S05]  /*bb90*/  VIMNMX R0, R0, UR39, PT ;  /* 0x0000002700007c48 */ /* 0x000fca000bfe0100 */
[----:B------:R-:W-:-:S05]  /*bba0*/  IMAD.MOV R3, RZ, RZ, -R0 ;  /* 0x000000ffff037224 */ /* 0x000fca00078e0a00 */
[----:B------:R-:W-:Y:S02]  /*bbb0*/  VIADDMNMX R3, R3, 0x1, R2, !PT ;  /* 0x0000000103037846 */ /* 0x000fe40007800102 */
[----:B------:R-:W-:-:S03]  /*bbc0*/  LOP3.LUT R2, RZ, R0, RZ, 0x33, !PT ;  /* 0x00000000ff027212 */ /* 0x000fc600078e33ff */
[----:B------:R-:W-:Y:S02]  /*bbd0*/  VIADD R5, R3, 0xfffffffe ;  /* 0xfffffffe03057836 */ /* 0x000fe40000000000 */
[----:B------:R-:W-:Y:S01]  /*bbe0*/  IMAD.IADD R3, R0, 0x1, R3 ;  /* 0x0000000100037824 */ /* 0x000fe200078e0203 */
[----:B------:R-:W-:Y:S02]  /*bbf0*/  MOV R0, 0x1 ;  /* 0x0000000100007802 */ /* 0x000fe40000000f00 */
[----:B------:R-:W-:Y:S02]  /*bc00*/  ISETP.NE.AND P0, PT, R5, R2, PT ;  /* 0x000000020500720c */ /* 0x000fe40003f05270 */
[----:B------:R-:W-:Y:S02]  /*bc10*/  LOP3.LUT R12, R3, 0x1, RZ, 0xc0, !PT ;  /* 0x00000001030c7812 */ /* 0x000fe400078ec0ff */
[----:B0-----:R-:W-:-:S09]  /*bc20*/  LOP3.LUT R10, R4, 0x1f, RZ, 0xc0, !PT ;  /* 0x0000001f040a7812 */ /* 0x001fd200078ec0ff */
[----:B------:R-:W-:Y:S05]  /*bc30*/  @!P0 BRA `(.L_x_3068) ;  /* 0x0000001400dc8947 */ /* 0x000fea0003800000 */
[----:B------:R-:W-:Y:S01]  /*bc40*/  BSSY B0, `(.L_x_3068) ;  /* 0x0000176000007945 */ /* 0x000fe20003800000 */
[----:B------:R-:W-:Y:S02]  /*bc50*/  IMAD.IADD R8, R3, 0x1, -R12 ;  /* 0x0000000103087824 */ /* 0x000fe400078e0a0c */
[----:B------:R-:W-:-:S07]  /*bc60*/  IMAD.MOV.U32 R0, RZ, RZ, 0x1 ;  /* 0x00000001ff007424 */ /* 0x000fce00078e00ff */
.L_x_3109:
[----:B------:R-:W-:Y:S01]  /*bc70*/  ISETP.NE.AND P0, PT, R19, RZ, PT ;  /* 0x000000ff1300720c */ /* 0x000fe20003f05270 */
[----:B------:R-:W-:Y:S01]  /*bc80*/  VIADD R8, R8, 0xfffffffe ;  /* 0xfffffffe08087836 */ /* 0x000fe20000000000 */
[----:B------:R-:W-:Y:S04]  /*bc90*/  BSSY B1, `(.L_x_3069) ;  /* 0x00000b6000017945 */ /* 0x000fe80003800000 */
[----:B------:R-:W-:-:S07]  /*bca0*/  ISETP.NE.AND P1, PT, R8, RZ, PT ;  /* 0x000000ff0800720c */ /* 0x000fce0003f25270 */
[----:B------:R-:W-:Y:S06]  /*bcb0*/  @!P0 BRA `(.L_x_3070) ;  /* 0x0000000800cc8947 */ /* 0x000fec0003800000 */
[----:B------:R-:W2:Y:S01]  /*bcc0*/  LDL R2, [R1] ;  /* 0x0000000001027983 */ /* 0x000ea20000100800 */
[----:B------:R-:W-:Y:S01]  /*bcd0*/  IMAD.MOV.U32 R13, RZ, RZ, R7 ;  /* 0x000000ffff0d7224 */ /* 0x000fe200078e0007 */
[----:B--2---:R-:W-:-:S13]  /*bce0*/  ISETP.NE.AND P0, PT, R2, RZ, PT ;  /* 0x000000ff0200720c */ /* 0x004fda0003f05270 */
[----:B------:R-:W-:Y:S05]  /*bcf0*/  @!P0 BRA `(.L_x_3071) ;  /* 0x00000000004c8947 */ /* 0x000fea0003800000 */
[----:B------:R-:W0:Y:S01]  /*bd00*/  LDC R13, c[0x0][0x43c] ;  /* 0x00010f00ff0d7b82 */ /* 0x000e220000000800 */
[----:B------:R-:W-:Y:S01]  /*bd10*/  MOV R11, R7 ;  /* 0x00000007000b7202 */ /* 0x000fe20000000f00 */
[----:B------:R-:W-:Y:S01]  /*bd20*/  ULDC.64 UR4, c[0x0][0x428] ;  /* 0x00010a0000047ab9 */ /* 0x000fe20000000a00 */
[----:B0-----:R-:W-:-:S13]  /*bd30*/  ISETP.NE.AND P0, PT, R13, 0x1, PT ;  /* 0x000000010d00780c */ /* 0x001fda0003f05270 */
[----:B------:R-:W0:Y:S02]  /*bd40*/  @P0 LDC.64 R2, c[0x0][0x440] ;  /* 0x00011000ff020b82 */ /* 0x000e240000000a00 */
[----:B0-----:R-:W-:-:S05]  /*bd50*/  @P0 IMAD.HI.U32 R2, R7, R2, RZ ;  /* 0x0000000207020227 */ /* 0x001fca00078e00ff */
[----:B------:R-:W-:Y:S01]  /*bd60*/  @P0 SHF.R.U32.HI R11, RZ, R3, R2 ;  /* 0x00000003ff0b0219 */ /* 0x000fe20000011602 */
[----:B------:R-:W-:-:S03]  /*bd70*/  IMAD R2, R18, UR4, RZ ;  /* 0x0000000412027c24 */ /* 0x000fc6000f8e02ff */
[--C-:B------:R-:W-:Y:S01]  /*bd80*/  SHF.R.S32.HI R3, RZ, 0x1f, R11.reuse ;  /* 0x0000001fff037819 */ /* 0x100fe2000001140b */
        /* <DEDUP_REMOVED lines=10> */
.L_x_3071:
[----:B------:R-:W1:Y:S01]  /*be30*/  S2R R2, SR_TID.X ;  /* 0x0000000000027919 */ /* 0x000e620000002100 */
[----:B------:R-:W-:Y:S01]  /*be40*/  BSSY B2, `(.L_x_3072) ;  /* 0x0000006000027945 */ /* 0x000fe20003800000 */
[----:B-1----:R-:W-:Y:S02]  /*be50*/  LOP3.LUT R3, R2, 0x7f, RZ, 0xc0, !PT ;  /* 0x0000007f02037812 */ /* 0x002fe400078ec0ff */
[----:B------:R-:W-:Y:S02]  /*be60*/  SHF.L.U32 R2, R0, 0x1f, RZ ;  /* 0x0000001f00027819 */ /* 0x000fe400000006ff */
[----:B------:R-:W-:Y:S02]  /*be70*/  ISETP.NE.AND P2, PT, R3, RZ, PT ;  /* 0x000000ff0300720c */ /* 0x000fe40003f45270 */
[----:B------:R-:W1:Y:S02]  /*be80*/  SYNCS.PHASECHK.TRANS64.TRYWAIT P0, [UR38+0x28c48], R2 ;  /* 0x028c4802ff0075a7 */ /* 0x000e640008000166 */
[----:B-1----:R-:W-:Y:S09]  /*be90*/  @!P0 BRA `(.L_x_3073) ;  /* 0x0000002c006c8947 */ /* 0x002ff20003800000 */
.L_x_3158:
[----:B------:R-:W-:Y:S05]  /*bea0*/  BSYNC B2 ;  /* 0x0000000000027941 */ /* 0x000fea0003800000 */
.L_x_3072:
[----:B------:R-:W-:Y:S04]  /*beb0*/  BSSY B2, `(.L_x_3074) ;  /* 0x0000007000027945 */ /* 0x000fe80003800000 */
[----:B------:R-:W-:Y:S05]  /*bec0*/  @P2 BRA `(.L_x_3075) ;  /* 0x0000000000142947 */ /* 0x000fea0003800000 */
[----:B------:R-:W-:Y:S01]  /*bed0*/  ISETP.NE.AND P0, PT, R10, RZ, PT ;  /* 0x000000ff0a00720c */ /* 0x000fe20003f05270 */
[----:B-1----:R-:W-:-:S04]  /*bee0*/  IMAD.MOV.U32 R3, RZ, RZ, 0x2000 ;  /* 0x00002000ff037424 */ /* 0x002fc800078e00ff */
[----:B------:R2:W-:Y:S08]  /*bef0*/  SYNCS.ARRIVE.TRANS64 RZ, [UR38+0x28c38], R3 ;  /* 0x028c3803ffff79a7 */ /* 0x0005f00008000026 */
[----:B--2---:R-:W-:Y:S05]  /*bf00*/  @!P0 BRA `(.L_x_3075) ;  /* 0x0000000000048947 */ /* 0x004fea0003800000 */
[----:B------:R-:W-:Y:S01]  /*bf10*/  BPT.TRAP 0x1 ;  /* 0x000000040000795c */ /* 0x000fe20000300000 */
.L_x_3075:
[----:B------:R-:W-:Y:S05]  /*bf20*/  BSYNC B2 ;  /* 0x0000000000027941 */ /* 0x000fea0003800000 */
.L_x_3074:
[----:B0-----:R-:W-:Y:S01]  /*bf30*/  MOV R4, RZ ;  /* 0x000000ff00047202 */ /* 0x001fe20000000f00 */
[----:B------:R-:W-:Y:S01]  /*bf40*/  ULDC.64 UR4, c[0x0][0x198] ;  /* 0x0000660000047ab9 */ /* 0x000fe20000000a00 */
[----:B------:R-:W-:Y:S01]  /*bf50*/  PLOP3.LUT P0, PT, PT, PT, PT, 0x80, 0x0 ;  /* 0x000000000000781c */ /* 0x000fe20003f0f070 */
[----:B------:R-:W-:Y:S01]  /*bf60*/  UIADD3 UR4, UP0, UR4, 0x370, URZ ;  /* 0x0000037004047890 */ /* 0x000fe2000ff1e03f */
[----:B------:R-:W-:Y:S01]  /*bf70*/  R2UR UR34, R4 ;  /* 0x00000000042272ca */ /* 0x000fe200000e0000 */
[----:B------:R-:W-:Y:S01]  /*bf80*/  IMAD.SHL.U32 R5, R13, 0x40, RZ ;  /* 0x000000400d057824 */ /* 0x000fe200078e00ff */
[----:B------:R-:W-:Y:S02]  /*bf90*/  UIADD3 UR32, UR38, 0x24400, URZ ;  /* 0x0002440026207890 */ /* 0x000fe4000fffe03f */
[----:B------:R-:W-:Y:S02]  /*bfa0*/  UIADD3 UR33, UR38, 0x28c38, URZ ;  /* 0x00028c3826217890 */ /* 0x000fe4000fffe03f */
[----:B------:R-:W-:Y:S01]  /*bfb0*/  UIADD3.X UR5, URZ, UR5, URZ, UP0, !UPT ;  /* 0x000000053f057290 */ /* 0x000fe200087fe43f */
[----:B------:R-:W-:Y:S01]  /*bfc0*/  UMOV UR6, 0x0 ;  /* 0x0000000000067882 */ /* 0x000fe20000000000 */
[----:B------:R-:W-:-:S10]  /*bfd0*/  UMOV UR7, 0x14f00000 ;  /* 0x14f0000000077882 */ /* 0x000fd40000000000 */
.L_x_3076:
[----:B------:R-:W-:-:S13]  /*bfe0*/  @P0 ELECT P3, URZ, PT ;  /* 0x00000000003f082f */ /* 0x000fda0003860000 */
[----:B-----5:R-:W-:Y:S02]  /*bff0*/  @P3 R2UR UR37, R16 ;  /* 0x00000000102532ca */ /* 0x020fe400000e0000 */
        /* <DEDUP_REMOVED lines=8> */
.L_x_3159:
[----:B------:R-:W-:Y:S05]  /*c080*/  BSYNC B2 ;  /* 0x0000000000027941 */ /* 0x000fea0003800000 */
.L_x_3077:
[----:B------:R-:W-:Y:S01]  /*c090*/  BSSY B2, `(.L_x_3079) ;  /* 0x0000009000027945 */ /* 0x000fe20003800000 */
[----:B01----:R-:W-:Y:S02]  /*c0a0*/  IMAD.MOV.U32 R2, RZ, RZ, 0x0 ;  /* 0x00000000ff027424 */ /* 0x003fe400078e00ff */
[----:B------:R-:W-:Y:S01]  /*c0b0*/  IMAD.MOV.U32 R3, RZ, RZ, 0x14f00000 ;  /* 0x14f00000ff037424 */ /* 0x000fe200078e00ff */
[----:B------:R-:W-:Y:S06]  /*c0c0*/  @P2 BRA `(.L_x_3080) ;  /* 0x0000000000142947 */ /* 0x000fec0003800000 */
[----:B------:R-:W-:Y:S01]  /*c0d0*/  ISETP.NE.AND P0, PT, R10, RZ, PT ;  /* 0x000000ff0a00720c */ /* 0x000fe20003f05270 */
[----:B------:R-:W-:-:S04]  /*c0e0*/  IMAD.MOV.U32 R11, RZ, RZ, 0x10000 ;  /* 0x00010000ff0b7424 */ /* 0x000fc800078e00ff */
[----:B------:R0:W-:Y:S08]  /*c0f0*/  SYNCS.ARRIVE.TRANS64 RZ, [UR38+0x28c58], R11 ;  /* 0x028c580bffff79a7 */ /* 0x0001f00008000026 */
[----:B0-----:R-:W-:Y:S05]  /*c100*/  @!P0 BRA `(.L_x_3080) ;  /* 0x0000000000048947 */ /* 0x001fea0003800000 */
[----:B------:R-:W-:Y:S01]  /*c110*/  BPT.TRAP 0x1 ;  /* 0x000000040000795c */ /* 0x000fe20000300000 */
.L_x_3080:
[----:B------:R-:W-:Y:S05]  /*c120*/  BSYNC B2 ;  /* 0x0000000000027941 */ /* 0x000fea0003800000 */
.L_x_3079:
[----:B------:R-:W-:Y:S01]  /*c130*/  R2UR UR10, R4 ;  /* 0x00000000040a72ca */ /* 0x000fe200000e0000 */
[----:B------:R-:W-:Y:S01]  /*c140*/  ULDC.64 UR4, c[0x0][0x198] ;  /* 0x0000660000047ab9 */ /* 0x000fe20000000a00 */
[----:B------:R-:W-:Y:S01]  /*c150*/  R2UR UR6, R2 ;  /* 0x00000000020672ca */ /* 0x000fe200000e0000 */
[----:B------:R-:W-:Y:S01]  /*c160*/  UIADD3 UR4, UP0, UR4, 0x470, URZ ;  /* 0x0000047004047890 */ /* 0x000fe2000ff1e03f */
[----:B------:R-:W-:Y:S01]  /*c170*/  R2UR UR7, R3 ;  /* 0x00000000030772ca */ /* 0x000fe200000e0000 */
[----:B------:R-:W-:Y:S01]  /*c180*/  UIADD3 UR8, UR38, 0x10400, URZ ;  /* 0x0001040026087890 */ /* 0x000fe2000fffe03f */
[----:B------:R-:W-:Y:S01]  /*c190*/  PLOP3.LUT P0, PT, PT, PT, PT, 0x80, 0x0 ;  /* 0x000000000000781c */ /* 0x000fe20003f0f070 */
[----:B------:R-:W-:Y:S02]  /*c1a0*/  UIADD3 UR9, UR38, 0x28c58, URZ ;  /* 0x00028c5826097890 */ /* 0x000fe4000fffe03f */
[----:B------:R-:W-:-:S12]  /*c1b0*/  UIADD3.X UR5, URZ, UR5, URZ, UP0, !UPT ;  /* 0x000000053f057290 */ /* 0x000fd800087fe43f */
.L_x_3081:
        /* <DEDUP_REMOVED lines=10> */
[----:B------:R-:W-:Y:S01]  /*c260*/  R2UR UR7, R3 ;  /* 0x00000000030772ca */ /* 0x000fe200000e0000 */
[----:B------:R-:W-:Y:S01]  /*c270*/  UMOV UR10, 0x40 ;  /* 0x00000040000a7882 */ /* 0x000fe20000000000 */
[----:B------:R-:W-:-:S13]  /*c280*/  PLOP3.LUT P0, PT, PT, PT, PT, 0x80, 0x0 ;  /* 0x000000000000781c */ /* 0x000fda0003f0f070 */
.L_x_3082:
        /* <DEDUP_REMOVED lines=13> */
.L_x_3083:
        /* <DEDUP_REMOVED lines=13> */
.L_x_3084:
        /* <DEDUP_REMOVED lines=13> */
.L_x_3085:
        /* <DEDUP_REMOVED lines=13> */
.L_x_3086:
        /* <DEDUP_REMOVED lines=13> */
.L_x_3087:
        /* <DEDUP_REMOVED lines=13> */
.L_x_3088:
        /* <DEDUP_REMOVED lines=8> */
.L_x_3070:
[----:B------:R-:W-:Y:S05]  /*c7f0*/  BSYNC B1 ;  /* 0x0000000000017941 */ /* 0x000fea0003800000 */
.L_x_3069:
[----:B------:R-:W-:Y:S01]  /*c800*/  ISETP.NE.AND P3, PT, R19, RZ, PT ;  /* 0x000000ff1300720c */ /* 0x000fe20003f65270 */
[----:B------:R-:W-:Y:S01]  /*c810*/  BSSY B1, `(.L_x_3089) ;  /* 0x00000b6000017945 */ /* 0x000fe20003800000 */
[----:B------:R-:W-:-:S11]  /*c820*/  LOP3.LUT R0, R0, 0x1, RZ, 0x3c, !PT ;  /* 0x0000000100007812 */ /* 0x000fd600078e3cff */
[----:B------:R-:W-:Y:S05]  /*c830*/  @!P3 BRA `(.L_x_3090) ;  /* 0x0000000800ccb947 */ /* 0x000fea0003800000 */
[----:B------:R-:W2:Y:S01]  /*c840*/  LDL R2, [R1] ;  /* 0x0000000001027983 */ /* 0x000ea20000100800 */
[----:B------:R-:W-:Y:S02]  /*c850*/  IADD3 R11, R7, -0x1, RZ ;  /* 0xffffffff070b7810 */ /* 0x000fe40007ffe0ff */
        /* <DEDUP_REMOVED lines=15> */
[----:B------:R-:W-:Y:S02]  /*c950*/  ULDC.64 UR4, c[0x0][0x418] ;  /* 0x0001060000047ab9 */ /* 0x000fe40000000a00 */
[----:B------:R-:W-:Y:S01]  /*c960*/  LEA R4, P0, R2, UR4, 0x2 ;  /* 0x0000000402047c11 */ /* 0x000fe2000f8010ff */
[----:B------:R-:W-:-:S05]  /*c970*/  IMAD.IADD R3, R5, 0x1, R3 ;  /* 0x0000000105037824 */ /* 0x000fca00078e0203 */
[----:B------:R-:W-:-:S05]  /*c980*/  LEA.HI.X R5, R2, UR5, R3, 0x2, P0 ;  /* 0x0000000502057c11 */ /* 0x000fca00080f1403 */
[----:B------:R0:W5:Y:S02]  /*c990*/  LDG.E R16, desc[UR42][R4.64] ;  /* 0x0000002a04107981 */ /* 0x000164000c1e1900 */
.L_x_3091:
[----:B------:R-:W1:Y:S01]  /*c9a0*/  S2R R2, SR_TID.X ;  /* 0x0000000000027919 */ /* 0x000e620000002100 */
[----:B------:R-:W-:Y:S01]  /*c9b0*/  BSSY B2, `(.L_x_3092) ;  /* 0x0000006000027945 */ /* 0x000fe20003800000 */
[----:B-1----:R-:W-:Y:S02]  /*c9c0*/  LOP3.LUT R3, R2, 0x7f, RZ, 0xc0, !PT ;  /* 0x0000007f02037812 */ /* 0x002fe400078ec0ff */
[----:B------:R-:W-:Y:S02]  /*c9d0*/  SHF.L.U32 R2, R0, 0x1f, RZ ;  /* 0x0000001f00027819 */ /* 0x000fe400000006ff */
[----:B------:R-:W-:Y:S02]  /*c9e0*/  ISETP.NE.AND P2, PT, R3, RZ, PT ;  /* 0x000000ff0300720c */ /* 0x000fe40003f45270 */
[----:B------:R-:W1:Y:S02]  /*c9f0*/  SYNCS.PHASECHK.TRANS64.TRYWAIT P0, [UR38+0x28c40], R2 ;  /* 0x028c4002ff0075a7 */ /* 0x000e640008000166 */
[----:B-1----:R-:W-:Y:S09]  /*ca00*/  @!P0 BRA `(.L_x_3093) ;  /* 0x0000002000c08947 */ /* 0x002ff20003800000 */
.L_x_3160:
[----:B------:R-:W-:Y:S05]  /*ca10*/  BSYNC B2 ;  /* 0x0000000000027941 */ /* 0x000fea0003800000 */
.L_x_3092:
[----:B------:R-:W-:Y:S04]  /*ca20*/  BSSY B2, `(.L_x_3094) ;  /* 0x0000007000027945 */ /* 0x000fe80003800000 */
[----:B------:R-:W-:Y:S05]  /*ca30*/  @P2 BRA `(.L_x_3095) ;  /* 0x0000000000142947 */ /* 0x000fea0003800000 */
[----:B------:R-:W-:Y:S01]  /*ca40*/  ISETP.NE.AND P0, PT, R10, RZ, PT ;  /* 0x000000ff0a00720c */ /* 0x000fe20003f05270 */
[----:B-1----:R-:W-:-:S04]  /*ca50*/  IMAD.MOV.U32 R3, RZ, RZ, 0x2000 ;  /* 0x00002000ff037424 */ /* 0x002fc800078e00ff */
[----:B------:R2:W-:Y:S08]  /*ca60*/  SYNCS.ARRIVE.TRANS64 RZ, [UR38+0x28c30], R3 ;  /* 0x028c3003ffff79a7 */ /* 0x0005f00008000026 */
[----:B--2---:R-:W-:Y:S05]  /*ca70*/  @!P0 BRA `(.L_x_3095) ;  /* 0x0000000000048947 */ /* 0x004fea0003800000 */
[----:B------:R-:W-:Y:S01]  /*ca80*/  BPT.TRAP 0x1 ;  /* 0x000000040000795c */ /* 0x000fe20000300000 */
.L_x_3095:
[----:B------:R-:W-:Y:S05]  /*ca90*/  BSYNC B2 ;  /* 0x0000000000027941 */ /* 0x000fea0003800000 */
.L_x_3094:
        /* <DEDUP_REMOVED lines=11> */
.L_x_3096:
        /* <DEDUP_REMOVED lines=11> */
.L_x_3161:
[----:B------:R-:W-:Y:S05]  /*cc00*/  BSYNC B2 ;  /* 0x0000000000027941 */ /* 0x000fea0003800000 */
.L_x_3097:
        /* <DEDUP_REMOVED lines=9> */
.L_x_3100:
[----:B------:R-:W-:Y:S05]  /*cca0*/  BSYNC B2 ;  /* 0x0000000000027941 */ /* 0x000fea0003800000 */
.L_x_3099:
        /* <DEDUP_REMOVED lines=9> */
.L_x_3101:
        /* <DEDUP_REMOVED lines=13> */
.L_x_3102:
        /* <DEDUP_REMOVED lines=13> */
.L_x_3103:
        /* <DEDUP_REMOVED lines=13> */
.L_x_3104:
        /* <DEDUP_REMOVED lines=13> */
.L_x_3105:
        /* <DEDUP_REMOVED lines=13> */
.L_x_3106:
        /* <DEDUP_REMOVED lines=13> */
.L_x_3107:
        /* <DEDUP_REMOVED lines=13> */
.L_x_3108:
        /* <DEDUP_REMOVED lines=8> */
.L_x_3090:
[----:B------:R-:W-:Y:S05]  /*d370*/  BSYNC B1 ;  /* 0x0000000000017941 */ /* 0x000fea0003800000 */
.L_x_3089:
[----:B------:R-:W-:Y:S01]  /*d380*/  IADD3 R7, R7, -0x2, RZ ;  /* 0xfffffffe07077810 */ /* 0x000fe20007ffe0ff */
[----:B------:R-:W-:Y:S06]  /*d390*/  @P1 BRA `(.L_x_3109) ;  /* 0xffffffe800341947 */ /* 0x000fec000383ffff */
[----:B------:R-:W-:Y:S05]  /*d3a0*/  BSYNC B0 ;  /* 0x0000000000007941 */ /* 0x000fea0003800000 */
.L_x_3068:
[----:B------:R-:W-:-:S13]  /*d3b0*/  ISETP.NE.AND P0, PT, R12, RZ, PT ;  /* 0x000000ff0c00720c */ /* 0x000fda0003f05270 */
[----:B------:R-:W-:Y:S05]  /*d3c0*/  @!P0 BRA `(.L_x_3041) ;  /* 0x0000000800e88947 */ /* 0x000fea0003800000 */
[----:B------:R-:W-:Y:S01]  /*d3d0*/  ISETP.NE.AND P1, PT, R19, RZ, PT ;  /* 0x000000ff1300720c */ /* 0x000fe20003f25270 */
[----:B------:R-:W-:-:S12]  /*d3e0*/  BSSY B0, `(.L_x_3110) ;  /* 0x00000b5000007945 */ /* 0x000fd80003800000 */
[----:B------:R-:W-:Y:S05]  /*d3f0*/  @!P1 BRA `(.L_x_3111) ;  /* 0x0000000800cc9947 */ /* 0x000fea0003800000 */
[----:B------:R-:W2:Y:S02]  /*d400*/  LDL.LU R2, [R1] ;  /* 0x0000000001027983 */ /* 0x000ea40000300800 */
        /* <DEDUP_REMOVED lines=21> */
.L_x_3112:
[----:B------:R-:W1:Y:S01]  /*d560*/  S2R R2, SR_TID.X ;  /* 0x0000000000027919 */ /* 0x000e620000002100 */
[----:B------:R-:W-:Y:S01]  /*d570*/  BSSY B1, `(.L_x_3113) ;  /* 0x0000006000017945 */ /* 0x000fe20003800000 */
[----:B-1----:R-:W-:Y:S02]  /*d580*/  LOP3.LUT R3, R2, 0x7f, RZ, 0xc0, !PT ;  /* 0x0000007f02037812 */ /* 0x002fe400078ec0ff */
[----:B------:R-:W-:Y:S02]  /*d590*/  SHF.L.U32 R2, R0, 0x1f, RZ ;  /* 0x0000001f00027819 */ /* 0x000fe400000006ff */
[----:B------:R-:W-:Y:S02]  /*d5a0*/  ISETP.NE.AND P1, PT, R3, RZ, PT ;  /* 0x000000ff0300720c */ /* 0x000fe40003f25270 */
[----:B------:R-:W1:Y:S02]  /*d5b0*/  SYNCS.PHASECHK.TRANS64.TRYWAIT P0, [UR38+0x28c48], R2 ;  /* 0x028c4802ff0075a7 */ /* 0x000e640008000166 */
[----:B-1----:R-:W-:Y:S09]  /*d5c0*/  @!P0 BRA `(.L_x_3114) ;  /* 0x0000001800008947 */ /* 0x002ff20003800000 */
.L_x_3162:
[----:B------:R-:W-:Y:S05]  /*d5d0*/  BSYNC B1 ;  /* 0x0000000000017941 */ /* 0x000fea0003800000 */
.L_x_3113:
[----:B------:R-:W-:Y:S04]  /*d5e0*/  BSSY B1, `(.L_x_3115) ;  /* 0x0000007000017945 */ /* 0x000fe80003800000 */
[----:B------:R-:W-:Y:S05]  /*d5f0*/  @P1 BRA `(.L_x_3116) ;  /* 0x0000000000141947 */ /* 0x000fea0003800000 */
[----:B------:R-:W-:Y:S02]  /*d600*/  ISETP.NE.AND P0, PT, R10, RZ, PT ;  /* 0x000000ff0a00720c */ /* 0x000fe40003f05270 */
[----:B-1----:R-:W-:-:S04]  /*d610*/  MOV R3, 0x2000 ;  /* 0x0000200000037802 */ /* 0x002fc80000000f00 */
[----:B------:R2:W-:Y:S07]  /*d620*/  SYNCS.ARRIVE.TRANS64 RZ, [UR38+0x28c38], R3 ;  /* 0x028c3803ffff79a7 */ /* 0x0005ee0008000026 */
[----:B------:R-:W-:Y:S05]  /*d630*/  @!P0 BRA `(.L_x_3116) ;  /* 0x0000000000048947 */ /* 0x000fea0003800000 */
[----:B------:R-:W-:Y:S01]  /*d640*/  BPT.TRAP 0x1 ;  /* 0x000000040000795c */ /* 0x000fe20000300000 */
.L_x_3116:
[----:B------:R-:W-:Y:S05]  /*d650*/  BSYNC B1 ;  /* 0x0000000000017941 */ /* 0x000fea0003800000 */
.L_x_3115:
[----:B------:R-:W-:Y:S01]  /*d660*/  IMAD.MOV.U32 R4, RZ, RZ, RZ ;  /* 0x000000ffff047224 */ /* 0x000fe200078e00ff */
[----:B------:R-:W-:Y:S01]  /*d670*/  ULDC.64 UR4, c[0x0][0x198] ;  /* 0x0000660000047ab9 */ /* 0x000fe20000000a00 */
[----:B------:R-:W-:Y:S01]  /*d680*/  PLOP3.LUT P0, PT, PT, PT, PT, 0x80, 0x0 ;  /* 0x000000000000781c */ /* 0x000fe20003f0f070 */
[----:B------:R-:W-:Y:S01]  /*d690*/  UIADD3 UR4, UP0, UR4, 0x370, URZ ;  /* 0x0000037004047890 */ /* 0x000fe2000ff1e03f */
[----:B------:R-:W-:Y:S01]  /*d6a0*/  IMAD.SHL.U32 R7, R7, 0x40, RZ ;  /* 0x0000004007077824 */ /* 0x000fe200078e00ff */
[----:B------:R-:W-:Y:S01]  /*d6b0*/  R2UR UR10, R4 ;  /* 0x00000000040a72ca */ /* 0x000fe200000e0000 */
[----:B------:R-:W-:Y:S02]  /*d6c0*/  UIADD3 UR8, UR38, 0x24400, URZ ;  /* 0x0002440026087890 */ /* 0x000fe4000fffe03f */
[----:B------:R-:W-:Y:S02]  /*d6d0*/  UIADD3 UR9, UR38, 0x28c38, URZ ;  /* 0x00028c3826097890 */ /* 0x000fe4000fffe03f */
[----:B------:R-:W-:Y:S01]  /*d6e0*/  UIADD3.X UR5, URZ, UR5, URZ, UP0, !UPT ;  /* 0x000000053f057290 */ /* 0x000fe200087fe43f */
[----:B------:R-:W-:Y:S01]  /*d6f0*/  UMOV UR6, 0x0 ;  /* 0x0000000000067882 */ /* 0x000fe20000000000 */
[----:B------:R-:W-:-:S10]  /*d700*/  UMOV UR7, 0x14f00000 ;  /* 0x14f0000000077882 */ /* 0x000fd40000000000 */
.L_x_3117:
[----:B------:R-:W-:-:S13]  /*d710*/  @P0 ELECT P2, URZ, PT ;  /* 0x00000000003f082f */ /* 0x000fda0003840000 */
[----:B-----5:R-:W-:Y:S01]  /*d720*/  @P2 R2UR UR13, R16 ;  /* 0x00000000100d22ca */ /* 0x020fe200000e0000 */
[----:B------:R-:W-:Y:S01]  /*d730*/  UMOV UR12, UR36 ;  /* 0x00000024000c7c82 */ /* 0x000fe20008000000 */
[----:B------:R-:W-:Y:S02]  /*d740*/  @P2 R2UR UR11, R7 ;  /* 0x00000000070b22ca */ /* 0x000fe400000e0000 */
[----:B------:R-:W-:Y:S02]  /*d750*/  @P2 PLOP3.LUT P0, PT, P2, PT, PT, 0x8, 0x0 ;  /* 0x000000000000281c */ /* 0x000fe4000170e170 */
[----:B------:R-:W-:-:S09]  /*d760*/  PLOP3.LUT P2, PT, PT, PT, PT, 0x8, 0x0 ;  /* 0x000000000000781c */ /* 0x000fd20003f4e170 */
[----:B------:R3:W-:Y:S02]  /*d770*/  UTMALDG.4D [UR8], [UR4], desc[UR6] ;  /* 0x00000608040075b4 */ /* 0x0007e40008019000 */
[----:B---3--:R-:W-:Y:S05]  /*d780*/  @P0 BRA.U.ANY `(.L_x_3117) ;  /* 0xfffffffd00e00947 */ /* 0x008fea000393ffff */
[----:B------:R-:W3:Y:S01]  /*d790*/  SYNCS.PHASECHK.TRANS64.TRYWAIT P0, [UR38+0x28c68], R2 ;  /* 0x028c6802ff0075a7 */ /* 0x000ee20008000166 */
[----:B------:R-:W-:Y:S04]  /*d7a0*/  BSSY B1, `(.L_x_3118) ;  /* 0x0000002000017945 */ /* 0x000fe80003800000 */
[----:B---3--:R-:W-:Y:S05]  /*d7b0*/  @!P0 BRA `(.L_x_3119) ;  /* 0x00000014009c8947 */ /* 0x008fea0003800000 */
.L_x_3163:
[----:B------:R-:W-:Y:S05]  /*d7c0*/  BSYNC B1 ;  /* 0x0000000000017941 */ /* 0x000fea0003800000 */
.L_x_3118:
[----:B------:R-:W-:Y:S01]  /*d7d0*/  BSSY B1, `(.L_x_3120) ;  /* 0x0000009000017945 */ /* 0x000fe20003800000 */
[----:B-1----:R-:W-:Y:S02]  /*d7e0*/  IMAD.MOV.U32 R2, RZ, RZ, 0x0 ;  /* 0x00000000ff027424 */ /* 0x002fe400078e00ff */
[----:B--2---:R-:W-:Y:S01]  /*d7f0*/  IMAD.MOV.U32 R3, RZ, RZ, 0x14f00000 ;  /* 0x14f00000ff037424 */ /* 0x004fe200078e00ff */
[----:B------:R-:W-:Y:S06]  /*d800*/  @P1 BRA `(.L_x_3121) ;  /* 0x0000000000141947 */ /* 0x000fec0003800000 */
[----:B------:R-:W-:Y:S02]  /*d810*/  ISETP.NE.AND P0, PT, R10, RZ, PT ;  /* 0x000000ff0a00720c */ /* 0x000fe40003f05270 */
[----:B------:R-:W-:-:S04]  /*d820*/  MOV R5, 0x10000 ;  /* 0x0001000000057802 */ /* 0x000fc80000000f00 */
[----:B------:R1:W-:Y:S07]  /*d830*/  SYNCS.ARRIVE.TRANS64 RZ, [UR38+0x28c58], R5 ;  /* 0x028c5805ffff79a7 */ /* 0x0003ee0008000026 */
[----:B------:R-:W-:Y:S05]  /*d840*/  @!P0 BRA `(.L_x_3121) ;  /* 0x0000000000048947 */ /* 0x000fea0003800000 */
[----:B------:R-:W-:Y:S01]  /*d850*/  BPT.TRAP 0x1 ;  /* 0x000000040000795c */ /* 0x000fe20000300000 */
.L_x_3121:
[----:B------:R-:W-:Y:S05]  /*d860*/  BSYNC B1 ;  /* 0x0000000000017941 */ /* 0x000fea0003800000 */
.L_x_3120:
        /* <DEDUP_REMOVED lines=9> */
.L_x_3122:
        /* <DEDUP_REMOVED lines=8> */
[----:B------:R-:W-:Y:S01]  /*d980*/  R2UR UR6, R2 ;  /* 0x00000000020672ca */ /* 0x000fe200000e0000 */
[----:B------:R-:W-:Y:S01]  /*d990*/  UIADD3 UR8, UR38, 0x12400, URZ ;  /* 0x0001240026087890 */ /* 0x000fe2000fffe03f */
[----:B------:R-:W-:Y:S01]  /*d9a0*/  R2UR UR7, R3 ;  /* 0x00000000030772ca */ /* 0x000fe200000e0000 */
[----:B------:R-:W-:Y:S01]  /*d9b0*/  UMOV UR10, 0x40 ;  /* 0x00000040000a7882 */ /* 0x000fe20000000000 */
[----:B------:R-:W-:-:S13]  /*d9c0*/  PLOP3.LUT P0, PT, PT, PT, PT, 0x80, 0x0 ;  /* 0x000000000000781c */ /* 0x000fda0003f0f070 */
.L_x_3123:
        /* <DEDUP_REMOVED lines=13> */
.L_x_3124:
        /* <DEDUP_REMOVED lines=13> */
.L_x_3125:
        /* <DEDUP_REMOVED lines=13> */
.L_x_3126:
        /* <DEDUP_REMOVED lines=13> */
.L_x_3127:
        /* <DEDUP_REMOVED lines=13> */
.L_x_3128:
        /* <DEDUP_REMOVED lines=13> */
.L_x_3129:
        /* <DEDUP_REMOVED lines=8> */
.L_x_3111:
[----:B------:R-:W-:Y:S05]  /*df30*/  BSYNC B0 ;  /* 0x0000000000007941 */ /* 0x000fea0003800000 */
.L_x_3110:
[----:B------:R-:W-:Y:S01]  /*df40*/  LOP3.LUT R0, R0, 0x1, RZ, 0x3c, !PT ;  /* 0x0000000100007812 */ /* 0x000fe200078e3cff */
[----:B------:R-:W-:Y:S02]  /*df50*/  IMAD.MOV.U32 R6, RZ, RZ, RZ ;  /* 0x000000ffff067224 */ /* 0x000fe400078e00ff */
[----:B------:R-:W-:-:S07]  /*df60*/  IMAD.MOV.U32 R9, RZ, RZ, RZ ;  /* 0x000000ffff097224 */ /* 0x000fce00078e00ff */
.L_x_3041:
[----:B------:R-:W2:Y:S01]  /*df70*/  S2R R3, SR_CgaCtaId ;  /* 0x0000000000037919 */ /* 0x000ea20000008800 */
[----:B------:R-:W-:Y:S02]  /*df80*/  MOV R2, 0x400 ;  /* 0x0000040000027802 */ /* 0x000fe40000000f00 */
[----:B------:R-:W-:Y:S02]  /*df90*/  SHF.L.U32 R9, R9, 0x1f, RZ ;  /* 0x0000001f09097819 */ /* 0x000fe400000006ff */
[----:B--2---:R-:W-:-:S04]  /*dfa0*/  LEA R2, R3, R2, 0x18 ;  /* 0x0000000203027211 */ /* 0x004fc800078ec0ff */
[----:B------:R-:W2:Y:S02]  /*dfb0*/  SYNCS.PHASECHK.TRANS64.TRYWAIT P0, [R2+URZ+0x28c20], R9 ;  /* 0x028c2009020075a7 */ /* 0x000ea4000800017f */
[----:B--2---:R-:W-:Y:S05]  /*dfc0*/  @!P0 BRA `(.L_x_3130) ;  /* 0x0000000c00b08947 */ /* 0x004fea0003800000 */
.L_x_3164:
[----:B------:R-:W-:-:S03]  /*dfd0*/  UMOV UR4, 0xffffffff ;  /* 0xffffffff00047882 */ /* 0x000fc60000000000 */
[----:B------:R-:W-:Y:S05]  /*dfe0*/  BRA.DIV UR4, `(.L_x_3131) ;  /* 0x0000000e04bc7947 */ /* 0x000fea000b800000 */
[----:B------:R-:W3:Y:S02]  /*dff0*/  S2R R3, SR_TID.X ;  /* 0x0000000000037919 */ /* 0x000ee40000002100 */
[----:B---3--:R-:W-:-:S04]  /*e000*/  SHF.R.U32.HI R3, RZ, 0x5, R3 ;  /* 0x00000005ff037819 */ /* 0x008fc80000011603 */
[----:B------:R-:W-:-:S05]  /*e010*/  LOP3.LUT R3, R3, 0x3, RZ, 0xc0, !PT ;  /* 0x0000000303037812 */ /* 0x000fca00078ec0ff */
[----:B------:R3:W4:Y:S02]  /*e020*/  SHFL.IDX PT, R14, R3, RZ, 0x1f ;  /* 0x00001fff030e7589 */ /* 0x00072400000e0000 */
.L_x_3167:
[----:B----4-:R-:W-:-:S13]  /*e030*/  ISETP.NE.AND P0, PT, R14, RZ, PT ;  /* 0x000000ff0e00720c */ /* 0x010fda0003f05270 */
[----:B------:R-:W-:Y:S05]  /*e040*/  @P0 BRA `(.L_x_3002) ;  /* 0x0000000000880947 */ /* 0x000fea0003800000 */
[----:B------:R-:W-:-:S03]  /*e050*/  UMOV UR4, 0xffffffff ;  /* 0xffffffff00047882 */ /* 0x000fc60000000000 */
[----:B------:R-:W-:Y:S05]  /*e060*/  BRA.DIV UR4, `(.L_x_3132) ;  /* 0x0000000e04d07947 */ /* 0x000fea000b800000 */
[----:B------:R-:W-:-:S13]  /*e070*/  ELECT P6, URZ, PT ;  /* 0x00000000003f782f */ /* 0x000fda00038c0000 */
.L_x_3170:
[----:B------:R-:W-:Y:S05]  /*e080*/  @!P6 BRA `(.L_x_3002) ;  /* 0x000000000078e947 */ /* 0x000fea0003800000 */
[----:B---3--:R-:W3:Y:S02]  /*e090*/  LDL.LU R3, [R1+0x14] ;  /* 0x0000140001037983 */ /* 0x008ee40000300800 */
[----:B---3--:R-:W-:-:S04]  /*e0a0*/  LOP3.LUT R3, R3, 0x2, RZ, 0xfc, !PT ;  /* 0x0000000203037812 */ /* 0x008fc800078efcff */
[----:B------:R-:W-:-:S13]  /*e0b0*/  ISETP.NE.AND P2, PT, R3, 0x3, PT ;  /* 0x000000030300780c */ /* 0x000fda0003f45270 */
[----:B------:R-:W-:Y:S05]  /*e0c0*/  @!P2 BRA `(.L_x_3133) ;  /* 0x000000000004a947 */ /* 0x000fea0003800000 */
[----:B------:R-:W-:Y:S01]  /*e0d0*/  BPT.TRAP 0x1 ;  /* 0x000000040000795c */ /* 0x000fe20000300000 */
.L_x_3133:
[----:B------:R-:W-:Y:S01]  /*e0e0*/  VIADD R8, R2, 0x28c40 ;  /* 0x00028c4002087836 */ /* 0x000fe20000000000 */
[----:B------:R-:W-:Y:S02]  /*e0f0*/  SHF.L.U32 R4, R0, 0x1f, RZ ;  /* 0x0000001f00047819 */ /* 0x000fe400000006ff */
[C---:B------:R-:W-:Y:S01]  /*e100*/  IADD3 R3, R6.reuse, 0x1, RZ ;  /* 0x0000000106037810 */ /* 0x040fe20007ffe0ff */
[----:B------:R-:W-:-:S03]  /*e110*/  IMAD R7, R6, 0x8, R8 ;  /* 0x0000000806077824 */ /* 0x000fc600078e0208 */
[C---:B------:R-:W-:Y:S01]  /*e120*/  ISETP.NE.AND P1, PT, R3.reuse, 0x2, PT ;  /* 0x000000020300780c */ /* 0x040fe20003f25270 */
[----:B------:R-:W3:Y:S03]  /*e130*/  SYNCS.PHASECHK.TRANS64.TRYWAIT P0, [R7+URZ], R4 ;  /* 0x00000004070075a7 */ /* 0x000ee6000800017f */
[----:B-1----:R-:W-:Y:S02]  /*e140*/  SEL R5, RZ, 0x1, P1 ;  /* 0x00000001ff057807 */ /* 0x002fe40000800000 */
[----:B------:R-:W-:Y:S02]  /*e150*/  SEL R3, R3, RZ, P1 ;  /* 0x000000ff03037207 */ /* 0x000fe40000800000 */
[----:B------:R-:W-:-:S03]  /*e160*/  LOP3.LUT R0, R0, R5, RZ, 0x3c, !PT ;  /* 0x0000000500007212 */ /* 0x000fc600078e3cff */
[----:B------:R-:W-:Y:S01]  /*e170*/  IMAD R5, R3, 0x8, R8 ;  /* 0x0000000803057824 */ /* 0x000fe200078e0208 */
[----:B------:R-:W-:Y:S01]  /*e180*/  SHF.L.U32 R0, R0, 0x1f, RZ ;  /* 0x0000001f00007819 */ /* 0x000fe200000006ff */
[----:B---3--:R-:W-:Y:S06]  /*e190*/  @!P0 BRA `(.L_x_3134) ;  /* 0x0000000c00a48947 */ /* 0x008fec0003800000 */
.L_x_3171:
[----:B------:R-:W3:Y:S02]  /*e1a0*/  SYNCS.PHASECHK.TRANS64.TRYWAIT P0, [R5+URZ], R0 ;  /* 0x00000000050075a7 */ /* 0x000ee4000800017f */
[----:B---3--:R-:W-:Y:S05]  /*e1b0*/  @!P0 BRA `(.L_x_3135) ;  /* 0x0000000c00b08947 */ /* 0x008fea0003800000 */
.L_x_3172:
[----:B------:R-:W-:Y:S05]  /*e1c0*/  @!P2 BRA `(.L_x_3136) ;  /* 0x000000000004a947 */ /* 0x000fea0003800000 */
[----:B------:R-:W-:Y:S01]  /*e1d0*/  BPT.TRAP 0x1 ;  /* 0x000000040000795c */ /* 0x000fe20000300000 */
.L_x_3136:
[----:B--2---:R-:W-:-:S04]  /*e1e0*/  VIADD R2, R2, 0x28c60 ;  /* 0x00028c6002027836 */ /* 0x004fc80000000000 */
[----:B---3--:R-:W-:-:S04]  /*e1f0*/  IMAD R5, R6, 0x8, R2 ;  /* 0x0000000806057824 */ /* 0x008fc800078e0202 */
[----:B------:R-:W2:Y:S02]  /*e200*/  SYNCS.PHASECHK.TRANS64.TRYWAIT P0, [R5+URZ], R4 ;  /* 0x00000004050075a7 */ /* 0x000ea4000800017f */
[----:B--2---:R-:W-:Y:S05]  /*e210*/  @!P0 BRA `(.L_x_3137) ;  /* 0x0000000c00ac8947 */ /* 0x004fea0003800000 */
.L_x_3173:
[----:B------:R-:W-:-:S07]  /*e220*/  IMAD R3, R3, 0x8, R2 ;  /* 0x0000000803037824 */ /* 0x000fce00078e0202 */
.L_x_3138:
[----:B---3--:R3:W4:Y:S02]  /*e230*/  SYNCS.PHASECHK.TRANS64.TRYWAIT P0, [R3+URZ], R0 ;  /* 0x00000000030075a7 */ /* 0x008724000800017f */
[----:B----4-:R-:W-:Y:S05]  /*e240*/  @!P0 NANOSLEEP.SYNCS 0x989680 ;  /* 0x009896800000895d */ /* 0x010fea0003900000 */
[----:B------:R-:W4:Y:S02]  /*e250*/  @!P0 SYNCS.PHASECHK.TRANS64 P0, [R3+URZ], R0 ;  /* 0x00000000030085a7 */ /* 0x000f24000800007f */
[----:B----4-:R-:W-:Y:S05]  /*e260*/  @!P0 BRA `(.L_x_3138) ;  /* 0xfffffffc00f08947 */ /* 0x010fea000383ffff */
.L_x_3002:
[----:B------:R-:W-:Y:S05]  /*e270*/  BSYNC B6 ;  /* 0x0000000000067941 */ /* 0x000fea0003800000 */
.L_x_2999:
[----:B------:R-:W-:Y:S05]  /*e280*/  EXIT ;  /* 0x000000000000794d */ /* 0x000fea0003800000 */
.L_x_3007:
[----:B0-----:R-:W-:-:S04]  /*e290*/  MOV R6, UR5 ;  /* 0x0000000500067c02 */ /* 0x001fc80008000f00 */
[----:B------:R0:W1:Y:S03]  /*e2a0*/  SYNCS.PHASECHK.TRANS64.TRYWAIT P1, [R6+URZ+0x28c50], R5 ;  /* 0x028c5005060075a7 */ /* 0x000066000802017f */
[----:B-1----:R-:W-:Y:S05]  /*e2b0*/  @!P1 NANOSLEEP.SYNCS 0x989680 ;  /* 0x009896800000995d */ /* 0x002fea0003900000 */
[----:B------:R-:W1:Y:S02]  /*e2c0*/  @!P1 SYNCS.PHASECHK.TRANS64 P1, [R6+URZ+0x28c50], R5 ;  /* 0x028c5005060095a7 */ /* 0x000e64000802007f */
[----:B-1----:R-:W-:Y:S05]  /*e2d0*/  @!P1 BRA `(.L_x_3007) ;  /* 0xfffffffc00ec9947 */ /* 0x002fea000383ffff */
[----:B------:R-:W-:Y:S05]  /*e2e0*/  BRA `(.L_x_3139) ;  /* 0xffffff3000507947 */ /* 0x000fea000383ffff */
.L_x_3012:
[----:B-1----:R-:W-:-:S04]  /*e2f0*/  IMAD.U32 R6, RZ, RZ, UR7 ;  /* 0x00000007ff067e24 */ /* 0x002fc8000f8e00ff */
[----:B------:R1:W2:Y:S03]  /*e300*/  SYNCS.PHASECHK.TRANS64.TRYWAIT P1, [R6+URZ+0x28c50], R5 ;  /* 0x028c5005060075a7 */ /* 0x0002a6000802017f */
[----:B--2---:R-:W-:Y:S05]  /*e310*/  @!P1 NANOSLEEP.SYNCS 0x989680 ;  /* 0x009896800000995d */ /* 0x004fea0003900000 */
[----:B------:R-:W2:Y:S02]  /*e320*/  @!P1 SYNCS.PHASECHK.TRANS64 P1, [R6+URZ+0x28c50], R5 ;  /* 0x028c5005060095a7 */ /* 0x000ea4000802007f */
[----:B--2---:R-:W-:Y:S05]  /*e330*/  @!P1 BRA `(.L_x_3012) ;  /* 0xfffffffc00ec9947 */ /* 0x004fea000383ffff */
[----:B------:R-:W-:Y:S05]  /*e340*/  BRA `(.L_x_3011) ;  /* 0xffffff3c00587947 */ /* 0x000fea000383ffff */
.L_x_3016:
[----:B0-----:R-:W-:-:S04]  /*e350*/  IMAD.U32 R6, RZ, RZ, UR36 ;  /* 0x00000024ff067e24 */ /* 0x001fc8000f8e00ff */
[----:B------:R0:W1:Y:S03]  /*e360*/  SYNCS.PHASECHK.TRANS64.TRYWAIT P1, [R6+URZ+0x28c00], R13 ;  /* 0x028c000d060075a7 */ /* 0x000066000802017f */
[----:B-1----:R-:W-:Y:S05]  /*e370*/  @!P1 NANOSLEEP.SYNCS 0x989680 ;  /* 0x009896800000995d */ /* 0x002fea0003900000 */
[----:B------:R-:W1:Y:S02]  /*e380*/  @!P1 SYNCS.PHASECHK.TRANS64 P1, [R6+URZ+0x28c00], R13 ;  /* 0x028c000d060095a7 */ /* 0x000e64000802007f */
[----:B-1----:R-:W-:Y:S05]  /*e390*/  @!P1 BRA `(.L_x_3016) ;  /* 0xfffffffc00ec9947 */ /* 0x002fea000383ffff */
[----:B------:R-:W-:Y:S05]  /*e3a0*/  BRA `(.L_x_3140) ;  /* 0xffffff5000507947 */ /* 0x000fea000383ffff */
.L_x_3020:
[----:B-1----:R-:W-:-:S04]  /*e3b0*/  IMAD.U32 R8, RZ, RZ, UR36 ;  /* 0x00000024ff087e24 */ /* 0x002fc8000f8e00ff */
[----:B------:R1:W2:Y:S03]  /*e3c0*/  SYNCS.PHASECHK.TRANS64.TRYWAIT P2, [R8+URZ+0x28c30], R13 ;  /* 0x028c300d080075a7 */ /* 0x0002a6000804017f */
[----:B--2---:R-:W-:Y:S05]  /*e3d0*/  @!P2 NANOSLEEP.SYNCS 0x989680 ;  /* 0x009896800000a95d */ /* 0x004fea0003900000 */
[----:B------:R-:W2:Y:S02]  /*e3e0*/  @!P2 SYNCS.PHASECHK.TRANS64 P2, [R8+URZ+0x28c30], R13 ;  /* 0x028c300d0800a5a7 */ /* 0x000ea4000804007f */
[----:B--2---:R-:W-:Y:S05]  /*e3f0*/  @!P2 BRA `(.L_x_3020) ;  /* 0xfffffffc00eca947 */ /* 0x004fea000383ffff */
[----:B------:R-:W-:Y:S05]  /*e400*/  BRA `(.L_x_3019) ;  /* 0xffffff50006c7947 */ /* 0x000fea000383ffff */
.L_x_3024:
[----:B---3--:R3:W4:Y:S02]  /*e410*/  SYNCS.PHASECHK.TRANS64.TRYWAIT P2, [R14+URZ+0x28c50], R13 ;  /* 0x028c500d0e0075a7 */ /* 0x008724000804017f */
[----:B----4-:R-:W-:Y:S05]  /*e420*/  @!P2 NANOSLEEP.SYNCS 0x989680 ;  /* 0x009896800000a95d */ /* 0x010fea0003900000 */
[----:B------:R-:W4:Y:S02]  /*e430*/  @!P2 SYNCS.PHASECHK.TRANS64 P2, [R14+URZ+0x28c50], R13 ;  /* 0x028c500d0e00a5a7 */ /* 0x000f24000804007f */
[----:B----4-:R-:W-:Y:S05]  /*e440*/  @!P2 BRA `(.L_x_3024) ;  /* 0xfffffffc00f0a947 */ /* 0x010fea000383ffff */
[----:B------:R-:W-:Y:S05]  /*e450*/  BRA `(.L_x_3023) ;  /* 0xffffff6400e87947 */ /* 0x000fea000383ffff */
.L_x_3029:
[----:B-1----:R-:W-:-:S04]  /*e460*/  IMAD.U32 R5, RZ, RZ, UR7 ;  /* 0x00000007ff057e24 */ /* 0x002fc8000f8e00ff */
[----:B------:R1:W3:Y:S03]  /*e470*/  SYNCS.PHASECHK.TRANS64.TRYWAIT P3, [R5+URZ+0x28c30], R14 ;  /* 0x028c300e050075a7 */ /* 0x0002e6000806017f */
[----:B---3--:R-:W-:Y:S05]  /*e480*/  @!P3 NANOSLEEP.SYNCS 0x989680 ;  /* 0x009896800000b95d */ /* 0x008fea0003900000 */
[----:B------:R-:W3:Y:S02]  /*e490*/  @!P3 SYNCS.PHASECHK.TRANS64 P3, [R5+URZ+0x28c30], R14 ;  /* 0x028c300e0500b5a7 */ /* 0x000ee4000806007f */
[----:B---3--:R-:W-:Y:S05]  /*e4a0*/  @!P3 BRA `(.L_x_3029) ;  /* 0xfffffffc00ecb947 */ /* 0x008fea000383ffff */
[----:B------:R-:W-:Y:S05]  /*e4b0*/  BRA `(.L_x_3028) ;  /* 0xffffff6800c47947 */ /* 0x000fea000383ffff */
.L_x_3033:
[----:B--2---:R2:W4:Y:S02]  /*e4c0*/  SYNCS.PHASECHK.TRANS64.TRYWAIT P3, [R171+URZ+0x28c50], R14 ;  /* 0x028c500eab0075a7 */ /* 0x004524000806017f */
[----:B----4-:R-:W-:Y:S05]  /*e4d0*/  @!P3 NANOSLEEP.SYNCS 0x989680 ;  /* 0x009896800000b95d */ /* 0x010fea0003900000 */
[----:B------:R-:W4:Y:S02]  /*e4e0*/  @!P3 SYNCS.PHASECHK.TRANS64 P3, [R171+URZ+0x28c50], R14 ;  /* 0x028c500eab00b5a7 */ /* 0x000f24000806007f */
[----:B----4-:R-:W-:Y:S05]  /*e4f0*/  @!P3 BRA `(.L_x_3033) ;  /* 0xfffffffc00f0b947 */ /* 0x010fea000383ffff */
[----:B------:R-:W-:Y:S05]  /*e500*/  BRA `(.L_x_3032) ;  /* 0xffffff8000e07947 */ /* 0x000fea000383ffff */
.L_x_3046:
[----:B------:R-:W-:Y:S01]  /*e510*/  MOV R13, R19 ;  /* 0x00000013000d7202 */ /* 0x000fe20000000f00 */
[----:B------:R-:W-:Y:S02]  /*e520*/  IMAD.MOV.U32 R12, RZ, RZ, RZ ;  /* 0x000000ffff0c7224 */ /* 0x000fe400078e00ff */
[----:B------:R-:W-:Y:S02]  /*e530*/  IMAD.MOV.U32 R11, RZ, RZ, 0x1f ;  /* 0x0000001fff0b7424 */ /* 0x000fe400078e00ff */
[----:B------:R-:W-:-:S07]  /*e540*/  IMAD.MOV.U32 R15, RZ, RZ, -0x1 ;  /* 0xffffffffff0f7424 */ /* 0x000fce00078e00ff */
[----:B------:R-:W-:Y:S05]  /*e550*/  WARPSYNC.COLLECTIVE R15, `(.L_x_3141) ;  /* 0x000000000f087348 */ /* 0x000fea0003c00000 */
[----:B------:R0:W1:Y:S02]  /*e560*/  SHFL.IDX P6, R14, R13, R12, R11 ;  /* 0x0000000c0d0e7389 */ /* 0x00006400000c000b */
[----:B01----:R-:W-:Y:S01]  /*e570*/  ENDCOLLECTIVE ;  /* 0x000000000000791b */ /* 0x003fe20003800000 */
.L_x_3141:
[----:B------:R-:W-:Y:S05]  /*e580*/  BRA `(.L_x_3142) ;  /* 0xffffffc000487947 */ /* 0x000fea000383ffff */
.L_x_3048:
[----:B------:R-:W-:Y:S01]  /*e590*/  BSSY B0, `(.L_x_3143) ;  /* 0x0000006000007945 */ /* 0x000fe20003800000 */
[----:B------:R-:W-:-:S07]  /*e5a0*/  IMAD.MOV.U32 R15, RZ, RZ, -0x1 ;  /* 0xffffffffff0f7424 */ /* 0x000fce00078e00ff */
[----:B------:R-:W-:Y:S05]  /*e5b0*/  WARPSYNC.COLLECTIVE R15, `(.L_x_3144) ;  /* 0x000000000f0c7348 */ /* 0x000fea0003c00000 */
[----:B------:R-:W-:Y:S02]  /*e5c0*/  ELECT P6, UR62, PT ;  /* 0x00000000003e782f */ /* 0x000fe400038c0000 */
[----:B------:R-:W-:Y:S01]  /*e5d0*/  MOV R14, UR62 ;  /* 0x0000003e000e7c02 */ /* 0x000fe20008000f00 */
[----:B------:R-:W-:Y:S10]  /*e5e0*/  ENDCOLLECTIVE ;  /* 0x000000000000791b */ /* 0x000ff40003800000 */
.L_x_3144:
[----:B------:R-:W-:Y:S05]  /*e5f0*/  BSYNC B0 ;  /* 0x0000000000007941 */ /* 0x000fea0003800000 */
.L_x_3143:
[----:B------:R-:W-:Y:S05]  /*e600*/  BRA `(.L_x_3145) ;  /* 0xffffffc000487947 */ /* 0x000fea000383ffff */
.L_x_3050:
[----:B0-----:R-:W-:-:S04]  /*e610*/  MOV R3, UR38 ;  /* 0x0000002600037c02 */ /* 0x001fc80008000f00 */
[----:B------:R0:W1:Y:S03]  /*e620*/  SYNCS.PHASECHK.TRANS64.TRYWAIT P0, [R3+URZ+0x28c40], R0 ;  /* 0x028c4000030075a7 */ /* 0x000066000800017f */
[----:B-1----:R-:W-:Y:S05]  /*e630*/  @!P0 NANOSLEEP.SYNCS 0x989680 ;  /* 0x009896800000895d */ /* 0x002fea0003900000 */
[----:B------:R-:W1:Y:S02]  /*e640*/  @!P0 SYNCS.PHASECHK.TRANS64 P0, [R3+URZ+0x28c40], R0 ;  /* 0x028c4000030085a7 */ /* 0x000e64000800007f */
[----:B-1----:R-:W-:Y:S05]  /*e650*/  @!P0 BRA `(.L_x_3050) ;  /* 0xfffffffc00ec8947 */ /* 0x002fea000383ffff */
[----:B------:R-:W-:Y:S05]  /*e660*/  BRA `(.L_x_3146) ;  /* 0xffffffc000a47947 */ /* 0x000fea000383ffff */
.L_x_3053:
[----:B------:R-:W-:Y:S01]  /*e670*/  IMAD.MOV.U32 R13, RZ, RZ, R3 ;  /* 0x000000ffff0d7224 */ /* 0x000fe200078e0003 */
[----:B------:R-:W-:Y:S01]  /*e680*/  MOV R15, 0xffffffff ;  /* 0xffffffff000f7802 */ /* 0x000fe20000000f00 */
[----:B------:R-:W-:Y:S02]  /*e690*/  IMAD.MOV.U32 R12, RZ, RZ, RZ ;  /* 0x000000ffff0c7224 */ /* 0x000fe400078e00ff */
[----:B------:R-:W-:Y:S02]  /*e6a0*/  IMAD.MOV.U32 R11, RZ, RZ, 0x181f ;  /* 0x0000181fff0b7424 */ /* 0x000fe400078e00ff */
[----:B------:R-:W-:-:S07]  /*e6b0*/  IMAD R5, R10, 0x40, R5 ;  /* 0x000000400a057824 */ /* 0x000fce00078e0205 */
[----:B------:R-:W-:Y:S05]  /*e6c0*/  WARPSYNC.COLLECTIVE R15, `(.L_x_3147) ;  /* 0x000000000f087348 */ /* 0x000fea0003c00000 */
[----:B------:R0:W1:Y:S02]  /*e6d0*/  SHFL.IDX P6, R14, R13, R12, R11 ;  /* 0x0000000c0d0e7389 */ /* 0x00006400000c000b */
[----:B01----:R-:W-:Y:S01]  /*e6e0*/  ENDCOLLECTIVE ;  /* 0x000000000000791b */ /* 0x003fe20003800000 */
.L_x_3147:
[----:B------:R-:W-:Y:S01]  /*e6f0*/  IADD3 R21, R5, 0x10, RZ ;  /* 0x0000001005157810 */ /* 0x000fe20007ffe0ff */
[----:B------:R-:W-:Y:S02]  /*e700*/  IMAD.MOV.U32 R13, RZ, RZ, R0 ;  /* 0x000000ffff0d7224 */ /* 0x000fe400078e0000 */
[----:B------:R-:W-:-:S07]  /*e710*/  IMAD.MOV.U32 R6, RZ, RZ, R14 ;  /* 0x000000ffff067224 */ /* 0x000fce00078e000e */
[----:B------:R-:W-:Y:S05]  /*e720*/  WARPSYNC.COLLECTIVE R15, `(.L_x_3148) ;  /* 0x000000000f087348 */ /* 0x000fea0003c00000 */
[----:B------:R0:W1:Y:S02]  /*e730*/  SHFL.IDX P6, R14, R13, R12, R11 ;  /* 0x0000000c0d0e7389 */ /* 0x00006400000c000b */
[----:B01----:R-:W-:Y:S01]  /*e740*/  ENDCOLLECTIVE ;  /* 0x000000000000791b */ /* 0x003fe20003800000 */
.L_x_3148:
[----:B------:R-:W-:Y:S02]  /*e750*/  ULDC UR4, c[0x0][0x288] ;  /* 0x0000a20000047ab9 */ /* 0x000fe40000000800 */
[----:B------:R-:W-:-:S05]  /*e760*/  IMAD R2, R9, UR4, RZ ;  /* 0x0000000409027c24 */ /* 0x000fca000f8e02ff */
[----:B------:R-:W-:Y:S01]  /*e770*/  ISETP.GE.AND P1, PT, R5, R2, PT ;  /* 0x000000020500720c */ /* 0x000fe20003f26270 */
[----:B------:R-:W-:Y:S02]  /*e780*/  IMAD.MOV.U32 R13, RZ, RZ, R3 ;  /* 0x000000ffff0d7224 */ /* 0x000fe400078e0003 */
[----:B------:R-:W-:-:S10]  /*e790*/  IMAD.MOV.U32 R12, RZ, RZ, 0x1 ;  /* 0x00000001ff0c7424 */ /* 0x000fd400078e00ff */
[----:B------:R-:W-:Y:S01]  /*e7a0*/  @!P1 LEA R9, R4, UR38, 0x1 ;  /* 0x0000002604099c11 */ /* 0x000fe2000f8e08ff */
[----:B------:R-:W-:-:S07]  /*e7b0*/  IMAD.MOV.U32 R7, RZ, RZ, R14 ;  /* 0x000000ffff077224 */ /* 0x000fce00078e000e */
[----:B------:R-:W-:Y:S05]  /*e7c0*/  WARPSYNC.COLLECTIVE R15, `(.L_x_3149) ;  /* 0x000000000f087348 */ /* 0x000fea0003c00000 */
[----:B------:R0:W1:Y:S02]  /*e7d0*/  SHFL.IDX P6, R14, R13, R12, R11 ;  /* 0x0000000c0d0e7389 */ /* 0x00006400000c000b */
[----:B01----:R-:W-:Y:S01]  /*e7e0*/  ENDCOLLECTIVE ;  /* 0x000000000000791b */ /* 0x003fe20003800000 */
.L_x_3149:
[----:B------:R-:W-:-:S05]  /*e7f0*/  @!P1 LEA R7, P2, R8, R7, 0x1 ;  /* 0x0000000708079211 */ /* 0x000fca00078408ff */
[----:B------:R-:W-:-:S05]  /*e800*/  @!P1 IMAD.X R6, RZ, RZ, R6, P2 ;  /* 0x000000ffff069224 */ /* 0x000fca00010e0606 */
[----:B------:R-:W-:Y:S01]  /*e810*/  @!P1 LOP3.LUT R7, R7, R6, RZ, 0x3c, !PT ;  /* 0x0000000607079212 */ /* 0x000fe200078e3cff */
[----:B------:R-:W-:-:S03]  /*e820*/  IMAD.MOV.U32 R13, RZ, RZ, R0 ;  /* 0x000000ffff0d7224 */ /* 0x000fc600078e0000 */
[----:B------:R-:W-:-:S04]  /*e830*/  @!P1 LOP3.LUT R6, R7, R6, RZ, 0x3c, !PT ;  /* 0x0000000607069212 */ /* 0x000fc800078e3cff */
[----:B------:R-:W-:-:S05]  /*e840*/  @!P1 LOP3.LUT R7, R7, R6, RZ, 0x3c, !PT ;  /* 0x0000000607079212 */ /* 0x000fca00078e3cff */
[----:B------:R-:W-:Y:S01]  /*e850*/  @!PT LDS RZ, [RZ] ;  /* 0x00000000fffff984 */ /* 0x000fe20000000800 */
[----:B------:R-:W-:Y:S01]  /*e860*/  @!PT LDS RZ, [RZ] ;  /* 0x00000000fffff984 */ /* 0x000fe20000000800 */
[----:B------:R-:W-:Y:S01]  /*e870*/  @!PT LDS RZ, [RZ] ;  /* 0x00000000fffff984 */ /* 0x000fe20000000800 */
[----:B------:R0:W-:Y:S01]  /*e880*/  @!P1 LDGSTS.E.BYPASS.LTC128B.128 [R9+0x20400], desc[UR42][R6.64], !P0 ;  /* 0x2040000006099fae */ /* 0x0001e2000c101d6a */
[----:B------:R-:W-:Y:S01]  /*e890*/  ISETP.GE.AND P1, PT, R21, R2, PT ;  /* 0x000000021500720c */ /* 0x000fe20003f26270 */
[----:B------:R-:W-:Y:S02]  /*e8a0*/  VIADD R21, R5, 0x20 ;  /* 0x0000002005157836 */ /* 0x000fe40000000000 */
[----:B0-----:R-:W-:-:S10]  /*e8b0*/  IMAD.MOV.U32 R6, RZ, RZ, R14 ;  /* 0x000000ffff067224 */ /* 0x001fd400078e000e */
[----:B------:R-:W-:Y:S05]  /*e8c0*/  WARPSYNC.COLLECTIVE R15, `(.L_x_3150) ;  /* 0x000000000f087348 */ /* 0x000fea0003c00000 */
[----:B------:R0:W1:Y:S02]  /*e8d0*/  SHFL.IDX P6, R14, R13, R12, R11 ;  /* 0x0000000c0d0e7389 */ /* 0x00006400000c000b */
[----:B01----:R-:W-:Y:S01]  /*e8e0*/  ENDCOLLECTIVE ;  /* 0x000000000000791b */ /* 0x003fe20003800000 */
.L_x_3150:
[----:B------:R-:W-:Y:S01]  /*e8f0*/  @!P1 LEA R9, R4, UR38, 0x1 ;  /* 0x0000002604099c11 */ /* 0x000fe2000f8e08ff */
[----:B------:R-:W-:Y:S02]  /*e900*/  IMAD.MOV.U32 R13, RZ, RZ, R3 ;  /* 0x000000ffff0d7224 */ /* 0x000fe400078e0003 */
[----:B------:R-:W-:Y:S01]  /*e910*/  IMAD.MOV.U32 R12, RZ, RZ, 0x2 ;  /* 0x00000002ff0c7424 */ /* 0x000fe200078e00ff */
[----:B------:R-:W-:-:S13]  /*e920*/  @!P1 LEA R7, P2, R8, R14, 0x1 ;  /* 0x0000000e08079211 */ /* 0x000fda00078408ff */
[----:B------:R-:W-:Y:S05]  /*e930*/  WARPSYNC.COLLECTIVE R15, `(.L_x_3151) ;  /* 0x000000000f087348 */ /* 0x000fea0003c00000 */
[----:B------:R0:W1:Y:S02]  /*e940*/  SHFL.IDX P6, R14, R13, R12, R11 ;  /* 0x0000000c0d0e7389 */ /* 0x00006400000c000b */
[----:B01----:R-:W-:Y:S01]  /*e950*/  ENDCOLLECTIVE ;  /* 0x000000000000791b */ /* 0x003fe20003800000 */
.L_x_3151:
[----:B------:R-:W-:-:S04]  /*e960*/  @!P1 IADD3.X R6, RZ, R6, RZ, P2, !PT ;  /* 0x00000006ff069210 */ /* 0x000fc800017fe4ff */
[----:B------:R-:W-:-:S04]  /*e970*/  @!P1 LOP3.LUT R7, R7, R6, RZ, 0x3c, !PT ;  /* 0x0000000607079212 */ /* 0x000fc800078e3cff */
[----:B------:R-:W-:-:S04]  /*e980*/  @!P1 LOP3.LUT R6, R7, R6, RZ, 0x3c, !PT ;  /* 0x0000000607069212 */ /* 0x000fc800078e3cff */
[----:B------:R-:W-:Y:S02]  /*e990*/  @!P1 LOP3.LUT R7, R7, R6, RZ, 0x3c, !PT ;  /* 0x0000000607079212 */ /* 0x000fe400078e3cff */
[----:B------:R-:W-:-:S03]  /*e9a0*/  MOV R13, R0 ;  /* 0x00000000000d7202 */ /* 0x000fc60000000f00 */
[----:B------:R-:W-:Y:S01]  /*e9b0*/  @!PT LDS RZ, [RZ] ;  /* 0x00000000fffff984 */ /* 0x000fe20000000800 */
[----:B------:R-:W-:Y:S01]  /*e9c0*/  @!PT LDS RZ, [RZ] ;  /* 0x00000000fffff984 */ /* 0x000fe20000000800 */
[----:B------:R-:W-:Y:S01]  /*e9d0*/  @!PT LDS RZ, [RZ] ;  /* 0x00000000fffff984 */ /* 0x000fe20000000800 */
[----:B------:R0:W-:Y:S01]  /*e9e0*/  @!P1 LDGSTS.E.BYPASS.LTC128B.128 [R9+0x20c00], desc[UR42][R6.64], !P0 ;  /* 0x20c0000006099fae */ /* 0x0001e2000c101d6a */
[----:B------:R-:W-:Y:S01]  /*e9f0*/  ISETP.GE.AND P1, PT, R21, R2, PT ;  /* 0x000000021500720c */ /* 0x000fe20003f26270 */
[----:B0-----:R-:W-:-:S12]  /*ea00*/  IMAD.MOV.U32 R6, RZ, RZ, R14 ;  /* 0x000000ffff067224 */ /* 0x001fd800078e000e */
[----:B------:R-:W-:Y:S05]  /*ea10*/  WARPSYNC.COLLECTIVE R15, `(.L_x_3152) ;  /* 0x000000000f087348 */ /* 0x000fea0003c00000 */
[----:B------:R0:W1:Y:S02]  /*ea20*/  SHFL.IDX P6, R14, R13, R12, R11 ;  /* 0x0000000c0d0e7389 */ /* 0x00006400000c000b */
[----:B01----:R-:W-:Y:S01]  /*ea30*/  ENDCOLLECTIVE ;  /* 0x000000000000791b */ /* 0x003fe20003800000 */
.L_x_3152:
[----:B------:R-:W-:Y:S01]  /*ea40*/  @!P1 LEA R9, R4, UR38, 0x1 ;  /* 0x0000002604099c11 */ /* 0x000fe2000f8e08ff */
[----:B------:R-:W-:Y:S02]  /*ea50*/  IMAD.MOV.U32 R13, RZ, RZ, R3 ;  /* 0x000000ffff0d7224 */ /* 0x000fe400078e0003 */
[----:B------:R-:W-:Y:S01]  /*ea60*/  IMAD.MOV.U32 R12, RZ, RZ, 0x3 ;  /* 0x00000003ff0c7424 */ /* 0x000fe200078e00ff */
[----:B------:R-:W-:-:S13]  /*ea70*/  @!P1 LEA R7, P2, R8, R14, 0x1 ;  /* 0x0000000e08079211 */ /* 0x000fda00078408ff */
[----:B------:R-:W-:Y:S05]  /*ea80*/  WARPSYNC.COLLECTIVE R15, `(.L_x_3153) ;  /* 0x000000000f087348 */ /* 0x000fea0003c00000 */
[----:B------:R0:W1:Y:S02]  /*ea90*/  SHFL.IDX P6, R14, R13, R12, R11 ;  /* 0x0000000c0d0e7389 */ /* 0x00006400000c000b */
[----:B01----:R-:W-:Y:S01]  /*eaa0*/  ENDCOLLECTIVE ;  /* 0x000000000000791b */ /* 0x003fe20003800000 */
.L_x_3153:
[----:B------:R-:W-:-:S05]  /*eab0*/  @!P1 IMAD.X R6, RZ, RZ, R6, P2 ;  /* 0x000000ffff069224 */ /* 0x000fca00010e0606 */
[----:B------:R-:W-:-:S04]  /*eac0*/  @!P1 LOP3.LUT R7, R7, R6, RZ, 0x3c, !PT ;  /* 0x0000000607079212 */ /* 0x000fc800078e3cff */
[C---:B------:R-:W-:Y:S02]  /*ead0*/  @!P1 LOP3.LUT R6, R7.reuse, R6, RZ, 0x3c, !PT ;  /* 0x0000000607069212 */ /* 0x040fe400078e3cff */
[----:B------:R-:W-:Y:S02]  /*eae0*/  MOV R13, R0 ;  /* 0x00000000000d7202 */ /* 0x000fe40000000f00 */
[----:B------:R-:W-:-:S05]  /*eaf0*/  @!P1 LOP3.LUT R7, R7, R6, RZ, 0x3c, !PT ;  /* 0x0000000607079212 */ /* 0x000fca00078e3cff */
[----:B------:R-:W-:Y:S01]  /*eb00*/  @!PT LDS RZ, [RZ] ;  /* 0x00000000fffff984 */ /* 0x000fe20000000800 */
[----:B------:R-:W-:Y:S01]  /*eb10*/  @!PT LDS RZ, [RZ] ;  /* 0x00000000fffff984 */ /* 0x000fe20000000800 */
[----:B------:R-:W-:Y:S01]  /*eb20*/  @!PT LDS RZ, [RZ] ;  /* 0x00000000fffff984 */ /* 0x000fe20000000800 */
[----:B------:R0:W-:Y:S01]  /*eb30*/  @!P1 LDGSTS.E.BYPASS.LTC128B.128 [R9+0x21400], desc[UR42][R6.64], !P0 ;  /* 0x2140000006099fae */ /* 0x0001e2000c101d6a */
[----:B------:R-:W-:-:S07]  /*eb40*/  IMAD.MOV.U32 R3, RZ, RZ, R14 ;  /* 0x000000ffff037224 */ /* 0x000fce00078e000e */
[----:B0-----:R-:W-:Y:S05]  /*eb50*/  WARPSYNC.COLLECTIVE R15, `(.L_x_3154) ;  /* 0x000000000f087348 */ /* 0x001fea0003c00000 */
[----:B------:R1:W2:Y:S02]  /*eb60*/  SHFL.IDX P6, R14, R13, R12, R11 ;  /* 0x0000000c0d0e7389 */ /* 0x0002a400000c000b */
[----:B012---:R-:W-:Y:S01]  /*eb70*/  ENDCOLLECTIVE ;  /* 0x000000000000791b */ /* 0x007fe20003800000 */
.L_x_3154:
[----:B------:R-:W-:Y:S05]  /*eb80*/  BRA `(.L_x_3155) ;  /* 0xffffffc400807947 */ /* 0x000fea000383ffff */
.L_x_3054:
[----:B0-----:R-:W-:-:S04]  /*eb90*/  IMAD.U32 R3, RZ, RZ, UR38 ;  /* 0x00000026ff037e24 */ /* 0x001fc8000f8e00ff */
[----:B------:R0:W1:Y:S03]  /*eba0*/  SYNCS.PHASECHK.TRANS64.TRYWAIT P0, [R3+URZ+0x28c20], R4 ;  /* 0x028c2004030075a7 */ /* 0x000066000800017f */
[----:B-1----:R-:W-:Y:S05]  /*ebb0*/  @!P0 NANOSLEEP.SYNCS 0x989680 ;  /* 0x009896800000895d */ /* 0x002fea0003900000 */
[----:B------:R-:W1:Y:S02]  /*ebc0*/  @!P0 SYNCS.PHASECHK.TRANS64 P0, [R3+URZ+0x28c20], R4 ;  /* 0x028c2004030085a7 */ /* 0x000e64000800007f */
[----:B-1----:R-:W-:Y:S05]  /*ebd0*/  @!P0 BRA `(.L_x_3054) ;  /* 0xfffffffc00ec8947 */ /* 0x002fea000383ffff */
[----:B------:R-:W-:Y:S05]  /*ebe0*/  BRA `(.L_x_3156) ;  /* 0xffffffc400b07947 */ /* 0x000fea000383ffff */
.L_x_3057:
[----:B0-----:R-:W-:-:S04]  /*ebf0*/  IMAD.U32 R3, RZ, RZ, UR38 ;  /* 0x00000026ff037e24 */ /* 0x001fc8000f8e00ff */
[----:B------:R0:W1:Y:S03]  /*ec00*/  SYNCS.PHASECHK.TRANS64.TRYWAIT P0, [R3+URZ+0x28c60], R4 ;  /* 0x028c6004030075a7 */ /* 0x000066000800017f */
[----:B-1----:R-:W-:Y:S05]  /*ec10*/  @!P0 NANOSLEEP.SYNCS 0x989680 ;  /* 0x009896800000895d */ /* 0x002fea0003900000 */
[----:B------:R-:W1:Y:S02]  /*ec20*/  @!P0 SYNCS.PHASECHK.TRANS64 P0, [R3+URZ+0x28c60], R4 ;  /* 0x028c6004030085a7 */ /* 0x000e64000800007f */
[----:B-1----:R-:W-:Y:S05]  /*ec30*/  @!P0 BRA `(.L_x_3057) ;  /* 0xfffffffc00ec8947 */ /* 0x002fea000383ffff */
[----:B------:R-:W-:Y:S05]  /*ec40*/  BRA `(.L_x_3157) ;  /* 0xffffffc400bc7947 */ /* 0x000fea000383ffff */
.L_x_3073:
[----:B-1----:R-:W-:-:S04]  /*ec50*/  IMAD.U32 R3, RZ, RZ, UR38 ;  /* 0x00000026ff037e24 */ /* 0x002fc8000f8e00ff */
[----:B------:R1:W2:Y:S03]  /*ec60*/  SYNCS.PHASECHK.TRANS64.TRYWAIT P0, [R3+URZ+0x28c48], R2 ;  /* 0x028c4802030075a7 */ /* 0x0002a6000800017f */
[----:B--2---:R-:W-:Y:S05]  /*ec70*/  @!P0 NANOSLEEP.SYNCS 0x989680 ;  /* 0x009896800000895d */ /* 0x004fea0003900000 */
[----:B------:R-:W2:Y:S02]  /*ec80*/  @!P0 SYNCS.PHASECHK.TRANS64 P0, [R3+URZ+0x28c48], R2 ;  /* 0x028c4802030085a7 */ /* 0x000ea4000800007f */
[----:B--2---:R-:W-:Y:S05]  /*ec90*/  @!P0 BRA `(.L_x_3073) ;  /* 0xfffffffc00ec8947 */ /* 0x004fea000383ffff */
[----:B------:R-:W-:Y:S05]  /*eca0*/  BRA `(.L_x_3158) ;  /* 0xffffffd0007c7947 */ /* 0x000fea000383ffff */
.L_x_3078:
[----:B01----:R-:W-:-:S04]  /*ecb0*/  IMAD.U32 R3, RZ, RZ, UR38 ;  /* 0x00000026ff037e24 */ /* 0x003fc8000f8e00ff */
[----:B------:R0:W1:Y:S03]  /*ecc0*/  SYNCS.PHASECHK.TRANS64.TRYWAIT P0, [R3+URZ+0x28c68], R2 ;  /* 0x028c6802030075a7 */ /* 0x000066000800017f */
[----:B-1----:R-:W-:Y:S05]  /*ecd0*/  @!P0 NANOSLEEP.SYNCS 0x989680 ;  /* 0x009896800000895d */ /* 0x002fea0003900000 */
[----:B------:R-:W1:Y:S02]  /*ece0*/  @!P0 SYNCS.PHASECHK.TRANS64 P0, [R3+URZ+0x28c68], R2 ;  /* 0x028c6802030085a7 */ /* 0x000e64000800007f */
[----:B-1----:R-:W-:Y:S05]  /*ecf0*/  @!P0 BRA `(.L_x_3078) ;  /* 0xfffffffc00ec8947 */ /* 0x002fea000383ffff */
[----:B------:R-:W-:Y:S05]  /*ed00*/  BRA `(.L_x_3159) ;  /* 0xffffffd000dc7947 */ /* 0x000fea000383ffff */
.L_x_3093:
[----:B-1----:R-:W-:-:S04]  /*ed10*/  MOV R3, UR38 ;  /* 0x0000002600037c02 */ /* 0x002fc80008000f00 */
[----:B------:R1:W2:Y:S03]  /*ed20*/  SYNCS.PHASECHK.TRANS64.TRYWAIT P0, [R3+URZ+0x28c40], R2 ;  /* 0x028c4002030075a7 */ /* 0x0002a6000800017f */
[----:B--2---:R-:W-:Y:S05]  /*ed30*/  @!P0 NANOSLEEP.SYNCS 0x989680 ;  /* 0x009896800000895d */ /* 0x004fea0003900000 */
[----:B------:R-:W2:Y:S02]  /*ed40*/  @!P0 SYNCS.PHASECHK.TRANS64 P0, [R3+URZ+0x28c40], R2 ;  /* 0x028c4002030085a7 */ /* 0x000ea4000800007f */
[----:B--2---:R-:W-:Y:S05]  /*ed50*/  @!P0 BRA `(.L_x_3093) ;  /* 0xfffffffc00ec8947 */ /* 0x004fea000383ffff */
[----:B------:R-:W-:Y:S05]  /*ed60*/  BRA `(.L_x_3160) ;  /* 0xffffffdc00287947 */ /* 0x000fea000383ffff */
.L_x_3098:
[----:B01----:R-:W-:-:S04]  /*ed70*/  IMAD.U32 R3, RZ, RZ, UR38 ;  /* 0x00000026ff037e24 */ /* 0x003fc8000f8e00ff */
[----:B------:R0:W1:Y:S03]  /*ed80*/  SYNCS.PHASECHK.TRANS64.TRYWAIT P0, [R3+URZ+0x28c60], R2 ;  /* 0x028c6002030075a7 */ /* 0x000066000800017f */
[----:B-1----:R-:W-:Y:S05]  /*ed90*/  @!P0 NANOSLEEP.SYNCS 0x989680 ;  /* 0x009896800000895d */ /* 0x002fea0003900000 */
[----:B------:R-:W1:Y:S02]  /*eda0*/  @!P0 SYNCS.PHASECHK.TRANS64 P0, [R3+URZ+0x28c60], R2 ;  /* 0x028c6002030085a7 */ /* 0x000e64000800007f */
[----:B-1----:R-:W-:Y:S05]  /*edb0*/  @!P0 BRA `(.L_x_3098) ;  /* 0xfffffffc00ec8947 */ /* 0x002fea000383ffff */
[----:B------:R-:W-:Y:S05]  /*edc0*/  BRA `(.L_x_3161) ;  /* 0xffffffdc008c7947 */ /* 0x000fea000383ffff */
.L_x_3114:
[----:B-1----:R-:W-:-:S04]  /*edd0*/  IMAD.U32 R3, RZ, RZ, UR38 ;  /* 0x00000026ff037e24 */ /* 0x002fc8000f8e00ff */
[----:B------:R1:W2:Y:S03]  /*ede0*/  SYNCS.PHASECHK.TRANS64.TRYWAIT P0, [R3+URZ+0x28c48], R2 ;  /* 0x028c4802030075a7 */ /* 0x0002a6000800017f */
[----:B--2---:R-:W-:Y:S05]  /*edf0*/  @!P0 NANOSLEEP.SYNCS 0x989680 ;  /* 0x009896800000895d */ /* 0x004fea0003900000 */
[----:B------:R-:W2:Y:S02]  /*ee00*/  @!P0 SYNCS.PHASECHK.TRANS64 P0, [R3+URZ+0x28c48], R2 ;  /* 0x028c4802030085a7 */ /* 0x000ea4000800007f */
[----:B--2---:R-:W-:Y:S05]  /*ee10*/  @!P0 BRA `(.L_x_3114) ;  /* 0xfffffffc00ec8947 */ /* 0x004fea000383ffff */
[----:B------:R-:W-:Y:S05]  /*ee20*/  BRA `(.L_x_3162) ;  /* 0xffffffe400e87947 */ /* 0x000fea000383ffff */
.L_x_3119:
[----:B-12---:R-:W-:-:S04]  /*ee30*/  IMAD.U32 R3, RZ, RZ, UR38 ;  /* 0x00000026ff037e24 */ /* 0x006fc8000f8e00ff */
[----:B------:R1:W2:Y:S03]  /*ee40*/  SYNCS.PHASECHK.TRANS64.TRYWAIT P0, [R3+URZ+0x28c68], R2 ;  /* 0x028c6802030075a7 */ /* 0x0002a6000800017f */
[----:B--2---:R-:W-:Y:S05]  /*ee50*/  @!P0 NANOSLEEP.SYNCS 0x989680 ;  /* 0x009896800000895d */ /* 0x004fea0003900000 */
[----:B------:R-:W2:Y:S02]  /*ee60*/  @!P0 SYNCS.PHASECHK.TRANS64 P0, [R3+URZ+0x28c68], R2 ;  /* 0x028c6802030085a7 */ /* 0x000ea4000800007f */
[----:B--2---:R-:W-:Y:S05]  /*ee70*/  @!P0 BRA `(.L_x_3119) ;  /* 0xfffffffc00ec8947 */ /* 0x004fea000383ffff */
[----:B------:R-:W-:Y:S05]  /*ee80*/  BRA `(.L_x_3163) ;  /* 0xffffffe8004c7947 */ /* 0x000fea000383ffff */
.L_x_3130:
[----:B--2---:R2:W3:Y:S02]  /*ee90*/  SYNCS.PHASECHK.TRANS64.TRYWAIT P0, [R2+URZ+0x28c20], R9 ;  /* 0x028c2009020075a7 */ /* 0x0044e4000800017f */
[----:B---3--:R-:W-:Y:S05]  /*eea0*/  @!P0 NANOSLEEP.SYNCS 0x989680 ;  /* 0x009896800000895d */ /* 0x008fea0003900000 */
[----:B------:R-:W3:Y:S02]  /*eeb0*/  @!P0 SYNCS.PHASECHK.TRANS64 P0, [R2+URZ+0x28c20], R9 ;  /* 0x028c2009020085a7 */ /* 0x000ee4000800007f */
[----:B---3--:R-:W-:Y:S05]  /*eec0*/  @!P0 BRA `(.L_x_3130) ;  /* 0xfffffffc00f08947 */ /* 0x008fea000383ffff */
[----:B------:R-:W-:Y:S05]  /*eed0*/  BRA `(.L_x_3164) ;  /* 0xfffffff0003c7947 */ /* 0x000fea000383ffff */
.L_x_3131:
[----:B------:R-:W3:Y:S01]  /*eee0*/  S2R R3, SR_TID.X ;  /* 0x0000000000037919 */ /* 0x000ee20000002100 */
[----:B------:R-:W-:Y:S01]  /*eef0*/  BSSY B0, `(.L_x_3165) ;  /* 0x000000a000007945 */ /* 0x000fe20003800000 */
[----:B------:R-:W-:Y:S01]  /*ef00*/  MOV R12, RZ ;  /* 0x000000ff000c7202 */ /* 0x000fe20000000f00 */
[----:B------:R-:W-:Y:S02]  /*ef10*/  IMAD.MOV.U32 R11, RZ, RZ, 0x1f ;  /* 0x0000001fff0b7424 */ /* 0x000fe400078e00ff */
[----:B------:R-:W-:Y:S01]  /*ef20*/  IMAD.MOV.U32 R15, RZ, RZ, -0x1 ;  /* 0xffffffffff0f7424 */ /* 0x000fe200078e00ff */
[----:B---3--:R-:W-:-:S04]  /*ef30*/  SHF.R.U32.HI R3, RZ, 0x5, R3 ;  /* 0x00000005ff037819 */ /* 0x008fc80000011603 */
[----:B------:R-:W-:-:S05]  /*ef40*/  LOP3.LUT R3, R3, 0x3, RZ, 0xc0, !PT ;  /* 0x0000000303037812 */ /* 0x000fca00078ec0ff */
[----:B------:R-:W-:-:S07]  /*ef50*/  IMAD.MOV.U32 R13, RZ, RZ, R3 ;  /* 0x000000ffff0d7224 */ /* 0x000fce00078e0003 */
[----:B012---:R-:W-:Y:S05]  /*ef60*/  WARPSYNC.COLLECTIVE R15, `(.L_x_3166) ;  /* 0x000000000f087348 */ /* 0x007fea0003c00000 */
[----:B------:R3:W4:Y:S02]  /*ef70*/  SHFL.IDX P6, R14, R13, R12, R11 ;  /* 0x0000000c0d0e7389 */ /* 0x00072400000c000b */
[----:B01234-:R-:W-:Y:S01]  /*ef80*/  ENDCOLLECTIVE ;  /* 0x000000000000791b */ /* 0x01ffe20003800000 */
.L_x_3166:
[----:B------:R-:W-:Y:S05]  /*ef90*/  BSYNC B0 ;  /* 0x0000000000007941 */ /* 0x000fea0003800000 */
.L_x_3165:
[----:B------:R-:W-:Y:S05]  /*efa0*/  BRA `(.L_x_3167) ;  /* 0xfffffff000207947 */ /* 0x000fea000383ffff */
.L_x_3132:
[----:B------:R-:W-:Y:S01]  /*efb0*/  BSSY B0, `(.L_x_3168) ;  /* 0x0000006000007945 */ /* 0x000fe20003800000 */
[----:B------:R-:W-:-:S07]  /*efc0*/  IMAD.MOV.U32 R15, RZ, RZ, -0x1 ;  /* 0xffffffffff0f7424 */ /* 0x000fce00078e00ff */
[----:B0123--:R-:W-:Y:S05]  /*efd0*/  WARPSYNC.COLLECTIVE R15, `(.L_x_3169) ;  /* 0x000000000f0c7348 */ /* 0x00ffea0003c00000 */
[----:B------:R-:W-:Y:S02]  /*efe0*/  ELECT P6, UR62, PT ;  /* 0x00000000003e782f */ /* 0x000fe400038c0000 */
[----:B------:R-:W-:Y:S01]  /*eff0*/  MOV R14, UR62 ;  /* 0x0000003e000e7c02 */ /* 0x000fe20008000f00 */
[----:B0123--:R-:W-:Y:S10]  /*f000*/  ENDCOLLECTIVE ;  /* 0x000000000000791b */ /* 0x00fff40003800000 */
.L_x_3169:
[----:B------:R-:W-:Y:S05]  /*f010*/  BSYNC B0 ;  /* 0x0000000000007941 */ /* 0x000fea0003800000 */
.L_x_3168:
[----:B------:R-:W-:Y:S05]  /*f020*/  BRA `(.L_x_3170) ;  /* 0xfffffff000147947 */ /* 0x000fea000383ffff */
.L_x_3134:
[----:B-1----:R1:W3:Y:S02]  /*f030*/  SYNCS.PHASECHK.TRANS64.TRYWAIT P0, [R7+URZ], R4 ;  /* 0x00000004070075a7 */ /* 0x0022e4000800017f */
[----:B---3--:R-:W-:Y:S05]  /*f040*/  @!P0 NANOSLEEP.SYNCS 0x989680 ;  /* 0x009896800000895d */ /* 0x008fea0003900000 */
[----:B------:R-:W3:Y:S02]  /*f050*/  @!P0 SYNCS.PHASECHK.TRANS64 P0, [R7+URZ], R4 ;  /* 0x00000004070085a7 */ /* 0x000ee4000800007f */
[----:B---3--:R-:W-:Y:S05]  /*f060*/  @!P0 BRA `(.L_x_3134) ;  /* 0xfffffffc00f08947 */ /* 0x008fea000383ffff */
[----:B------:R-:W-:Y:S05]  /*f070*/  BRA `(.L_x_3171) ;  /* 0xfffffff000487947 */ /* 0x000fea000383ffff */
.L_x_3135:
[----:B---3--:R3:W4:Y:S02]  /*f080*/  SYNCS.PHASECHK.TRANS64.TRYWAIT P0, [R5+URZ], R0 ;  /* 0x00000000050075a7 */ /* 0x008724000800017f */
[----:B----4-:R-:W-:Y:S05]  /*f090*/  @!P0 NANOSLEEP.SYNCS 0x989680 ;  /* 0x009896800000895d */ /* 0x010fea0003900000 */
[----:B------:R-:W4:Y:S02]  /*f0a0*/  @!P0 SYNCS.PHASECHK.TRANS64 P0, [R5+URZ], R0 ;  /* 0x00000000050085a7 */ /* 0x000f24000800007f */
[----:B----4-:R-:W-:Y:S05]  /*f0b0*/  @!P0 BRA `(.L_x_3135) ;  /* 0xfffffffc00f08947 */ /* 0x010fea000383ffff */
[----:B------:R-:W-:Y:S05]  /*f0c0*/  BRA `(.L_x_3172) ;  /* 0xfffffff0003c7947 */ /* 0x000fea000383ffff */
.L_x_3137:
[----:B--2---:R2:W3:Y:S02]  /*f0d0*/  SYNCS.PHASECHK.TRANS64.TRYWAIT P0, [R5+URZ], R4 ;  /* 0x00000004050075a7 */ /* 0x0044e4000800017f */
[----:B---3--:R-:W-:Y:S05]  /*f0e0*/  @!P0 NANOSLEEP.SYNCS 0x989680 ;  /* 0x009896800000895d */ /* 0x008fea0003900000 */
[----:B------:R-:W3:Y:S02]  /*f0f0*/  @!P0 SYNCS.PHASECHK.TRANS64 P0, [R5+URZ], R4 ;  /* 0x00000004050085a7 */ /* 0x000ee4000800007f */
[----:B---3--:R-:W-:Y:S05]  /*f100*/  @!P0 BRA `(.L_x_3137) ;  /* 0xfffffffc00f08947 */ /* 0x008fea000383ffff */
[----:B------:R-:W-:Y:S05]  /*f110*/  BRA `(.L_x_3173) ;  /* 0xfffffff000407947 */ /* 0x000fea000383ffff */
.L_x_3174:
        /* <DEDUP_REMOVED lines=14> */
.L_x_15167:


//--------------------- .text._ZN7cutlass13device_kernelIN5flash11enable_sm90INS1_16FlashAttnFwdSm90INS1_25CollectiveMainloopFwdSm90ILi2EN4cute5tupleIJNS5_1CILi1EEES8_S8_EEENS6_IJNS7_ILi64EEESA_SA_EEELi512ENS_6half_tEfNS_4arch4Sm90ELb0ELb0ELb1ELb0ELb0ELb0ELb1ELb0ELb0ELb1ELb1ELb0EEENS1_21CollectiveEpilogueFwdINS6_IJSA_NS7_ILi512EEESA_EEES9_SC_SE_Li256ELb0ELb1ELb1ELb0EEENS1_19SingleTileSchedulerILb0ELb1ELb1ELi64EEEEEEEEEvNT_6ParamsE --------------------------
	.section	.text._ZN7cutlass13device_kernelIN5flash11enable_sm90INS1_16FlashAttnFwdSm90INS1_25CollectiveMainloopFwdSm90ILi2EN4cute5tupleIJNS5_1CILi1EEES8_S8_EEENS6_IJNS7_ILi64EEESA_SA_EEELi512ENS_6half_tEfNS_4arch4Sm90ELb0ELb0ELb1ELb0ELb0ELb0ELb1ELb0ELb0ELb1ELb1ELb0EEENS1_21CollectiveEpilogueFwdINS6_IJSA_NS7_ILi512EEESA_EEES9_SC_SE_Li256ELb0ELb1ELb1ELb0EEENS1_19SingleTileSchedulerILb0ELb1ELb1ELi64EEEEEEEEEvNT_6ParamsE,"ax",@progbits
	.align	128
.text._ZN7cutlass13device_kernelIN5flash11enable_sm90INS1_16FlashAttnFwdSm90INS1_25CollectiveMainloopFwdSm90ILi2EN4cute5tupleIJNS5_1CILi1EEES8_S8_EEENS6_IJNS7_ILi64EEESA_SA_EEELi512ENS_6half_tEfNS_4arch4Sm90ELb0ELb0ELb1ELb0ELb0ELb0ELb1ELb0ELb0ELb1ELb1ELb0EEENS1_21CollectiveEpilogueFwdINS6_IJSA_NS7_ILi512EEESA_EEES9_SC_SE_Li256ELb0ELb1ELb1ELb0EEENS1_19SingleTileSchedulerILb0ELb1ELb1ELi64EEEEEEEEEvNT_6ParamsE:
        .type           _ZN7cutlass13device_kernelIN5flash11enable_sm90INS1_16FlashAttnFwdSm90INS1_25CollectiveMainloopFwdSm90ILi2EN4cute5tupleIJNS5_1CILi1EEES8_S8_EEENS6_IJNS7_ILi64EEESA_SA_EEELi512ENS_6half_tEfNS_4arch4Sm90ELb0ELb0ELb1ELb0ELb0ELb0ELb1ELb0ELb0ELb1ELb1ELb0EEENS1_21CollectiveEpilogueFwdINS6_IJSA_NS7_ILi512EEESA_EEES9_SC_SE_Li256ELb0ELb1ELb1ELb0EEENS1_19SingleTileSchedulerILb0ELb1ELb1ELi64EEEEEEEEEvNT_6ParamsE,@function
        .size           _ZN7cutlass13device_kernelIN5flash11enable_sm90INS1_16FlashAttnFwdSm90INS1_25CollectiveMainloopFwdSm90ILi2EN4cute5tupleIJNS5_1CILi1EEES8_S8_EEENS6_IJNS7_ILi64EEESA_SA_EEELi512ENS_6half_tEfNS_4arch4Sm90ELb0ELb0ELb1ELb0ELb0ELb0ELb1ELb0ELb0ELb1ELb1ELb0EEENS1_21CollectiveEpilogueFwdINS6_IJSA_NS7_ILi512EEESA_EEES9_SC_SE_Li256ELb0ELb1ELb1ELb0EEENS1_19SingleTileSchedulerILb0ELb1ELb1ELi64EEEEEEEEEvNT_6ParamsE,(.L_x_15168 - _ZN7cutlass13device_kernelIN5flash11enable_sm90INS1_16FlashAttnFwdSm90INS1_25CollectiveMainloopFwdSm90ILi2EN4cute5tupleIJNS5_1CILi1EEES8_S8_EEENS6_IJNS7_ILi64EEESA_SA_EEELi512ENS_6half_tEfNS_4arch4Sm90ELb0ELb0ELb1ELb0ELb0ELb0ELb1ELb0ELb0ELb1ELb1ELb0EEENS1_21CollectiveEpilogueFwdINS6_IJSA_NS7_ILi512EEESA_EEES9_SC_SE_Li256ELb0ELb1ELb1ELb0EEENS1_19SingleTileSchedulerILb0ELb1ELb1ELi64EEEEEEEEEvNT_6ParamsE)
        .other          _ZN7cutlass13device_kernelIN5flash11enable_sm90INS1_16FlashAttnFwdSm90INS1_25CollectiveMainloopFwdSm90ILi2EN4cute5tupleIJNS5_1CILi1EEES8_S8_EEENS6_IJNS7_ILi64EEESA_SA_EEELi512ENS_6half_tEfNS_4arch4Sm90ELb0ELb0ELb1ELb0ELb0ELb0ELb1ELb0ELb0ELb1ELb1ELb0EEENS1_21CollectiveEpilogueFwdINS6_IJSA_NS7_ILi512EEESA_EEES9_SC_SE_Li256ELb0ELb1ELb1ELb0EEENS1_19SingleTileSchedulerILb0ELb1ELb1ELi64EEEEEEEEEvNT_6ParamsE,@"STO_CUDA_ENTRY STV_DEFAULT"
_ZN7cutlass13device_kernelIN5flash11enable_sm90INS1_16FlashAttnFwdSm90INS1_25CollectiveMainloopFwdSm90ILi2EN4cute5tupleIJNS5_1CILi1EEES8_S8_EEENS6_IJNS7_ILi64EEESA_SA_EEELi512ENS_6half_tEfNS_4arch4Sm90ELb0ELb0ELb1ELb0ELb0ELb0ELb1ELb0ELb0ELb1ELb1ELb0EEENS1_21CollectiveEpilogueFwdINS6_IJSA_NS7_ILi512EEESA_EEES9_SC_SE_Li256ELb0ELb1ELb1ELb0EEENS1_19SingleTileSchedulerILb0ELb1ELb1ELi64EEEEEEEEEvNT_6ParamsE:
[----:B------:R-:W0:Y:S02]  /*0000*/  LDC R1, c[0x0][0x28] ;  /* 0x00000a00ff017b82 */ /* 0x000e240000000800 */
[----:B0-----:R-:W-:Y:S01]  /*0010*/  VIADD R1, R1, 0xffffffd0 ;  /* 0xffffffd001017836 */ /* 0x001fe20000000000 */
[----:B------:R-:W0:Y:S01]  /*0020*/  S2R R3, SR_TID.X ;  /* 0x0000000000037919 */ /* 0x000e220000002100 */
[----:B------:R-:W-:Y:S01]  /*0030*/  ELECT P0, URZ, PT ;  /* 0x00000000003f782f */ /* 0x000fe20003800000 */
[----:B------:R-:W-:Y:S01]  /*0040*/  BSSY B0, `(.L_x_3175) ;  /* 0x000000e000007945 */ /* 0x000fe20003800000 */
[--C-:B0-----:R-:W-:Y:S02]  /*0050*/  SHF.R.U32.HI R0, RZ, 0x5, R3.reuse ;  /* 0x00000005ff007819 */ /* 0x101fe40000011603 */
[----:B------:R-:W-:-:S03]  /*0060*/  SHF.R.U32.HI R3, RZ, 0x7, R3 ;  /* 0x00000007ff037819 */ /* 0x000fc60000011603 */
        /* <DEDUP_REMOVED lines=11> */
.L_x_3176:
[----:B------:R-:W-:Y:S05]  /*0120*/  BSYNC B0 ;  /* 0x0000000000007941 */ /* 0x000fea0003800000 */
.L_x_3175:
        /* <DEDUP_REMOVED lines=21> */
[----:B0-----:R0:W1:Y:S01]  /*0280*/  @UP1 SYNCS.EXCH.64 URZ, [UR8+0x38800], UR4 ;  /* 0x03880004083f15b2 */ /* 0x0010620008000100 */
[----:B------:R0:W2:Y:S04]  /*0290*/  @UP2 SYNCS.EXCH.64 URZ, [UR8+0x38810], UR4 ;  /* 0x03881004083f25b2 */ /* 0x0000a80008000100 */
[----:B------:R0:W3:Y:S01]  /*02a0*/  @UP3 SYNCS.EXCH.64 URZ, [UR8+0x38820], UR6 ;  /* 0x03882006083f35b2 */ /* 0x0000e20008000100 */
        /* <DEDUP_REMOVED lines=14> */
[----:B----4-:R-:W-:Y:S01]  /*0390*/  NOP ;  /* 0x0000000000007918 */ /* 0x010fe20000000000 */
.L_x_3177:
[----:B------:R-:W4:Y:S01]  /*03a0*/  SHFL.IDX PT, R2, R0, RZ, 0x1f ;  /* 0x00001fff00027589 */ /* 0x000f2200000e0000 */
[----:B------:R-:W-:Y:S01]  /*03b0*/  NOP ;  /* 0x0000000000007918 */ /* 0x000fe20000000000 */
[----:B----4-:R-:W-:-:S13]  /*03c0*/  ISETP.NE.AND P0, PT, R2, RZ, PT ;  /* 0x000000ff0200720c */ /* 0x010fda0003f05270 */
        /* <DEDUP_REMOVED lines=18> */
[----:B----4-:R-:W-:Y:S01]  /*04f0*/  NOP ;  /* 0x0000000000007918 */ /* 0x010fe20000000000 */
.L_x_3178:
[----:B------:R-:W4:Y:S01]  /*0500*/  SHFL.IDX PT, R2, R0, RZ, 0x1f ;  /* 0x00001fff00027589 */ /* 0x000f2200000e0000 */
[----:B------:R-:W-:Y:S01]  /*0510*/  NOP ;  /* 0x0000000000007918 */ /* 0x000fe20000000000 */
[----:B----4-:R-:W-:-:S13]  /*0520*/  ISETP.NE.AND P0, PT, R2, RZ, PT ;  /* 0x000000ff0200720c */ /* 0x010fda0003f05270 */
        /* <DEDUP_REMOVED lines=15> */
.L_x_3179:
        /* <DEDUP_REMOVED lines=22> */
.L_x_3180:
        /* <DEDUP_REMOVED lines=22> */
.L_x_3181:
[----:B0-----:R-:W-:Y:S01]  /*08e0*/  UMOV UR4, 0x1 ;  /* 0x0000000100047882 */ /* 0x001fe20000000000 */
[----:B------:R-:W-:Y:S01]  /*08f0*/  PLOP3.LUT P0, PT, PT, PT, UP0, 0x80, 0x0 ;  /* 0x000000000000781c */ /* 0x000fe20003f0f008 */
[----:B------:R-:W-:Y:S01]  /*0900*/  USEL UR4, UR4, 0x2, !UP0 ;  /* 0x0000000204047887 */ /* 0x000fe2000c000000 */
[----:B------:R-:W-:Y:S01]  /*0910*/  NOP ;  /* 0x0000000000007918 */ /* 0x000fe20000000000 */
[----:B------:R-:W-:Y:S04]  /*0920*/  BSSY B6, `(.L_x_3182) ;  /* 0x0001187000067945 */ /* 0x000fe80003800000 */
[----:B------:R-:W-:-:S05]  /*0930*/  IMAD.U32 R2, RZ, RZ, UR4 ;  /* 0x00000004ff027e24 */ /* 0x000fca000f8e00ff */
[----:B------:R0:W-:Y:S01]  /*0940*/  STL [R1+0x28], R2 ;  /* 0x0000280201007387 */ /* 0x0001e20000100800 */
[----:B-123--:R-:W-:Y:S06]  /*0950*/  BAR.SYNC.DEFER_BLOCKING 0x0 ;  /* 0x0000000000007b1d */ /* 0x00efec0000010000 */
[----:B------:R-:W-:Y:S05]  /*0960*/  @!P0 BRA `(.L_x_3183) ;  /* 0x000000c0002c8947 */ /* 0x000fea0003800000 */
.L_x_3184:
[----:B------:R-:W-:-:S08]  /*0970*/  NOP ;  /* 0x0000000000007918 */ /* 0x000fd00000000000 */
[----:B------:R-:W1:Y:S02]  /*0980*/  USETMAXREG.TRY_ALLOC.CTAPOOL UP0, 0xf0 ;  /* 0x000000f0000079c8 */ /* 0x000e640008000600 */
[----:B-1----:R-:W-:-:S13]  /*0990*/  PLOP3.LUT P0, PT, PT, PT, UP0, 0x80, 0x0 ;  /* 0x000000000000781c */ /* 0x002fda0003f0f008 */
[----:B------:R-:W-:Y:S05]  /*09a0*/  @!P0 BRA `(.L_x_3184) ;  /* 0xfffffffc00f08947 */ /* 0x000fea000383ffff */
[----:B------:R-:W1:Y:S01]  /*09b0*/  S2R R11, SR_TID.X ;  /* 0x00000000000b7919 */ /* 0x000e620000002100 */
[----:B------:R-:W2:Y:S01]  /*09c0*/  S2UR UR6, SR_CTAID.Y ;  /* 0x00000000000679c3 */ /* 0x000ea20000002600 */
[----:B------:R-:W-:Y:S02]  /*09d0*/  ULDC UR7, c[0x0][0xd50] ;  /* 0x0003540000077ab9 */ /* 0x000fe40000000800 */
[----:B------:R-:W-:-:S05]  /*09e0*/  UISETP.NE.AND UP0, UPT, UR7, 0x1, UPT ;  /* 0x000000010700788c */ /* 0x000fca000bf05270 */
[----:B------:R-:W3:Y:S06]  /*09f0*/  S2UR UR8, SR_CTAID.Z ;  /* 0x00000000000879c3 */ /* 0x000eec0000002700 */
[----:B------:R-:W-:Y:S01]  /*0a00*/  @UP0 ULDC UR4, c[0x0][0xd54] ;  /* 0x0003550000040ab9 */ /* 0x000fe20000000800 */
[----:B------:R-:W-:Y:S01]  /*0a10*/  @UP0 ULDC UR10, c[0x0][0xd58] ;  /* 0x00035600000a0ab9 */ /* 0x000fe20000000800 */
[----:B--2---:R-:W-:Y:S02]  /*0a20*/  UIMAD.WIDE.U32 UR4, UR6, UR4, URZ ;  /* 0x00000004060472a5 */ /* 0x004fe4000f8e003f */
[----:B------:R-:W-:-:S02]  /*0a30*/  UMOV UR11, UR6 ;  /* 0x00000006000b7c82 */ /* 0x000fc40008000000 */
[----:B------:R-:W-:Y:S01]  /*0a40*/  @UP0 USHF.R.U32.HI UR11, URZ, UR10, UR5 ;  /* 0x0000000a3f0b0299 */ /* 0x000fe20008011605 */
[----:B-1----:R-:W-:-:S03]  /*0a50*/  LOP3.LUT R0, R11, 0xffffff80, RZ, 0xc0, !PT ;  /* 0xffffff800b007812 */ /* 0x002fc600078ec0ff */
[----:B------:R-:W-:Y:S01]  /*0a60*/  UIADD3 UR4, -UR11, URZ, URZ ;  /* 0x0000003f0b047290 */ /* 0x000fe2000fffe13f */
[----:B------:R-:W-:Y:S01]  /*0a70*/  ISETP.NE.AND P0, PT, R0, 0x80, PT ;  /* 0x000000800000780c */ /* 0x000fe20003f05270 */
[----:B------:R-:W-:Y:S02]  /*0a80*/  IMAD.U32 R0, RZ, RZ, UR11 ;  /* 0x0000000bff007e24 */ /* 0x000fe4000f8e00ff */
[----:B------:R-:W-:-:S03]  /*0a90*/  UIMAD UR7, UR7, UR4, UR6 ;  /* 0x00000004070772a4 */ /* 0x000fc6000f8e0206 */
[----:B------:R4:W-:Y:S07]  /*0aa0*/  STL [R1], R0 ;  /* 0x0000000001007387 */ /* 0x0009ee0000100800 */
[----:B------:R-:W-:Y:S06]  /*0ab0*/  @!P0 BAR.ARV 0x8, 0x100 ;  /* 0x0204000000008b1d */ /* 0x000fec0000002000 */
[----:B------:R-:W-:-:S13]  /*0ac0*/  ISETP.GE.U32.AND P0, PT, R11, 0x100, PT ;  /* 0x000001000b00780c */ /* 0x000fda0003f06070 */
[----:B------:R-:W-:Y:S06]  /*0ad0*/  @P0 BAR.ARV 0xf, 0x100 ;  /* 0x03c4000000000b1d */ /* 0x000fec0000002000 */
[----:B---3--:R-:W-:-:S13]  /*0ae0*/  ISETP.LE.AND P0, PT, RZ, UR8, PT ;  /* 0x00000008ff007c0c */ /* 0x008fda000bf03270 */
[----:B----4-:R-:W-:Y:S05]  /*0af0*/  @!P0 BRA `(.L_x_3185) ;  /* 0x0000011400a48947 */ /* 0x010fea0003800000 */
[----:B------:R-:W-:Y:S01]  /*0b00*/  ULDC.64 UR4, c[0x0][0x418] ;  /* 0x0001060000047ab9 */ /* 0x000fe20000000a00 */
[----:B------:R-:W-:Y:S01]  /*0b10*/  ULDC UR60, c[0x0][0x424] ;  /* 0x00010900003c7ab9 */ /* 0x000fe20000000800 */
[----:B------:R-:W-:Y:S01]  /*0b20*/  UISETP.NE.U32.AND UP0, UPT, UR4, URZ, UPT ;  /* 0x0000003f0400728c */ /* 0x000fe2000bf05070 */
[----:B------:R-:W-:Y:S01]  /*0b30*/  VIADD R152, R11, 0xffffff80 ;  /* 0xffffff800b987836 */ /* 0x000fe20000000000 */
[----:B------:R-:W-:Y:S02]  /*0b40*/  UISETP.NE.AND UP1, UPT, UR9, 0x1, UPT ;  /* 0x000000010900788c */ /* 0x000fe4000bf25270 */
[----:B------:R-:W-:Y:S01]  /*0b50*/  UISETP.NE.AND.EX UP0, UPT, UR5, URZ, UPT, UP0 ;  /* 0x0000003f0500728c */ /* 0x000fe2000bf05300 */
[----:B------:R-:W-:Y:S01]  /*0b60*/  ULDC UR4, c[0x0][0x2f0] ;  /* 0x0000bc0000047ab9 */ /* 0x000fe20000000800 */
[----:B------:R-:W-:Y:S02]  /*0b70*/  USHF.R.U32.HI UR11, URZ, 0x10, UR7 ;  /* 0x000000103f0b7899 */ /* 0x000fe40008011607 */
[----:B------:R-:W-:Y:S01]  /*0b80*/  PLOP3.LUT P0, PT, PT, PT, UP1, 0x80, 0x0 ;  /* 0x000000000000781c */ /* 0x000fe20003f0f018 */
[----:B------:R-:W-:-:S02]  /*0b90*/  USEL UR60, UR60, 0x1, UP0 ;  /* 0x000000013c3c7887 */ /* 0x000fc40008000000 */
[----:B------:R-:W-:Y:S02]  /*0ba0*/  UISETP.NE.AND UP0, UPT, UR11, URZ, UPT ;  /* 0x0000003f0b00728c */ /* 0x000fe4000bf05270 */
[----:B------:R-:W-:Y:S02]  /*0bb0*/  UIMAD UR60, UR60, UR4, URZ ;  /* 0x000000043c3c72a4 */ /* 0x000fe4000f8e023f */
[----:B------:R-:W-:Y:S02]  /*0bc0*/  ULOP3.LUT UR7, UR7, 0xffff, URZ, 0xc0, !UPT ;  /* 0x0000ffff07077892 */ /* 0x000fe4000f8ec03f */
[----:B------:R-:W-:-:S04]  /*0bd0*/  UIADD3 UR4, UR60, 0x3f, URZ ;  /* 0x0000003f3c047890 */ /* 0x000fc8000fffe03f */
[----:B------:R-:W-:Y:S01]  /*0be0*/  USHF.R.S32.HI UR5, URZ, 0x1f, UR4 ;  /* 0x0000001f3f057899 */ /* 0x000fe20008011404 */
[----:B------:R-:W-:-:S03]  /*0bf0*/  @!UP0 ULDC UR11, c[0x0][0xae8] ;  /* 0x0002ba00000b8ab9 */ /* 0x000fc60000000800 */
[----:B------:R-:W-:-:S04]  /*0c00*/  ULEA.HI UR5, UR5, UR4, URZ, 0x6 ;  /* 0x0000000405057291 */ /* 0x000fc8000f8f303f */
[----:B------:R-:W-:Y:S01]  /*0c10*/  USHF.R.S32.HI UR6, URZ, 0x6, UR5 ;  /* 0x000000063f067899 */ /* 0x000fe20008011405 */
[----:B------:R-:W-:Y:S11]  /*0c20*/  @!P0 BRA `(.L_x_3186) ;  /* 0x0000001c00948947 */ /* 0x000ff60003800000 */
[----:B------:R-:W-:Y:S01]  /*0c30*/  UISETP.GE.AND UP0, UPT, UR60, 0x1, UPT ;  /* 0x000000013c00788c */ /* 0x000fe2000bf06270 */
[----:B------:R-:W-:Y:S02]  /*0c40*/  PLOP3.LUT P0, PT, PT, PT, PT, 0x80, 0x0 ;  /* 0x000000000000781c */ /* 0x000fe40003f0f070 */
[----:B------:R-:W-:Y:S02]  /*0c50*/  CS2R R4, SRZ ;  /* 0x0000000000047805 */ /* 0x000fe4000001ff00 */
[----:B------:R-:W-:Y:S02]  /*0c60*/  CS2R R150, SRZ ;  /* 0x0000000000967805 */ /* 0x000fe4000001ff00 */
[----:B------:R-:W-:Y:S02]  /*0c70*/  CS2R R148, SRZ ;  /* 0x0000000000947805 */ /* 0x000fe4000001ff00 */
[----:B------:R-:W-:Y:S02]  /*0c80*/  CS2R R146, SRZ ;  /* 0x0000000000927805 */ /* 0x000fe4000001ff00 */
[----:B------:R-:W-:-:S02]  /*0c90*/  PLOP3.LUT P1, PT, PT, PT, UP0, 0x80, 0x0 ;  /* 0x000000000000781c */ /* 0x000fc40003f2f008 */
        /* <DEDUP_REMOVED lines=54> */
[----:B------:R-:W-:-:S02]  /*1000*/  IMAD.MOV.U32 R37, RZ, RZ, RZ ;  /* 0x000000ffff257224 */ /* 0x000fc400078e00ff */
[----:B------:R-:W-:Y:S01]  /*1010*/  IMAD.MOV.U32 R3, RZ, RZ, RZ ;  /* 0x000000ffff037224 */ /* 0x000fe200078e00ff */
[----:B------:R-:W-:Y:S06]  /*1020*/  @!P1 BRA `(.L_x_3187) ;  /* 0x0000000000709947 */ /* 0x000fec0003800000 */
[----:B------:R-:W-:Y:S01]  /*1030*/  IMAD.U32 R6, RZ, RZ, UR11 ;  /* 0x0000000bff067e24 */ /* 0x000fe2000f8e00ff */
[----:B------:R-:W-:-:S04]  /*1040*/  UIADD3 UR4, UR6, -0x1, UR11 ;  /* 0xffffffff06047890 */ /* 0x000fc8000fffe00b */
[-C--:B------:R-:W-:Y:S02]  /*1050*/  IABS R7, R6.reuse ;  /* 0x0000000600077213 */ /* 0x080fe40000000000 */
[----:B------:R-:W-:Y:S01]  /*1060*/  IMAD.U32 R8, RZ, RZ, UR4 ;  /* 0x00000004ff087e24 */ /* 0x000fe2000f8e00ff */
[----:B------:R-:W-:Y:S01]  /*1070*/  IABS R6, R6 ;  /* 0x0000000600067213 */ /* 0x000fe20000000000 */
[----:B------:R-:W1:Y:S01]  /*1080*/  I2F.RP R0, R7 ;  /* 0x0000000700007306 */ /* 0x000e620000209400 */
[----:B------:R-:W-:-:S03]  /*1090*/  ULOP3.LUT UR4, UR4, UR11, URZ, 0x3c, !UPT ;  /* 0x0000000b04047292 */ /* 0x000fc6000f8e3c3f */
[----:B------:R-:W-:-:S03]  /*10a0*/  IMAD.MOV R6, RZ, RZ, -R6 ;  /* 0x000000ffff067224 */ /* 0x000fc600078e0a06 */
[----:B------:R-:W-:Y:S01]  /*10b0*/  ISETP.LE.AND P3, PT, RZ, UR4, PT ;  /* 0x00000004ff007c0c */ /* 0x000fe2000bf63270 */
[----:B-1----:R-:W0:Y:S02]  /*10c0*/  MUFU.RCP R0, R0 ;  /* 0x0000000000007308 */ /* 0x002e240000001000 */
[----:B0-----:R-:W-:Y:S01]  /*10d0*/  VIADD R2, R0, 0xffffffe ;  /* 0x0ffffffe00027836 */ /* 0x001fe20000000000 */
[----:B------:R-:W-:-:S05]  /*10e0*/  IABS R0, R8 ;  /* 0x0000000800007213 */ /* 0x000fca0000000000 */
[----:B------:R0:W1:Y:S02]  /*10f0*/  F2I.FTZ.U32.TRUNC.NTZ R3, R2 ;  /* 0x0000000200037305 */ /* 0x000064000021f000 */
        /* <DEDUP_REMOVED lines=14> */
[----:B------:R-:W-:-:S07]  /*11e0*/  @!P2 LOP3.LUT R3, RZ, UR11, RZ, 0x33, !PT ;  /* 0x0000000bff03ac12 */ /* 0x000fce000f8e33ff */
.L_x_3187:
[----:B------:R-:W-:Y:S01]  /*11f0*/  IMAD R0, R3, UR7, RZ ;  /* 0x0000000703007c24 */ /* 0x000fe2000f8e02ff */
[----:B------:R-:W-:Y:S01]  /*1200*/  CS2R R34, SRZ ;  /* 0x0000000000227805 */ /* 0x000fe2000001ff00 */
[----:B------:R-:W-:Y:S01]  /*1210*/  IMAD.MOV.U32 R36, RZ, RZ, RZ ;  /* 0x000000ffff247224 */ /* 0x000fe200078e00ff */
[----:B------:R-:W-:Y:S02]  /*1220*/  CS2R R32, SRZ ;  /* 0x0000000000207805 */ /* 0x000fe4000001ff00 */
[----:B------:R-:W-:Y:S02]  /*1230*/  CS2R R30, SRZ ;  /* 0x00000000001e7805 */ /* 0x000fe4000001ff00 */
[----:B------:R-:W-:Y:S02]  /*1240*/  VIADDMNMX R3, R0, R3, UR6, PT ;  /* 0x0000000600037e46 */ /* 0x000fe4000b800103 */
[----:B------:R-:W-:Y:S02]  /*1250*/  CS2R R28, SRZ ;  /* 0x00000000001c7805 */ /* 0x000fe4000001ff00 */
[----:B------:R-:W-:-:S02]  /*1260*/  CS2R R26, SRZ ;  /* 0x00000000001a7805 */ /* 0x000fc4000001ff00 */
[----:B------:R-:W-:Y:S02]  /*1270*/  CS2R R24, SRZ ;  /* 0x0000000000187805 */ /* 0x000fe4000001ff00 */
[----:B------:R-:W-:-:S13]  /*1280*/  ISETP.GT.AND P1, PT, R3, R0, PT ;  /* 0x000000000300720c */ /* 0x000fda0003f24270 */
[----:B------:R-:W-:Y:S05]  /*1290*/  @!P1 BRA `(.L_x_3188) ;  /* 0x0000008c00c89947 */ /* 0x000fea0003800000 */
[----:B------:R-:W-:Y:S01]  /*12a0*/  SHF.R.S32.HI R5, RZ, 0x1f, R152 ;  /* 0x0000001fff057819 */ /* 0x000fe20000011498 */
[----:B------:R-:W1:Y:S08]  /*12b0*/  S2UR UR7, SR_CgaCtaId ;  /* 0x00000000000779c3 */ /* 0x000e700000008800 */
[----:B------:R-:W-:Y:S01]  /*12c0*/  BAR.SYNC.DEFER_BLOCKING 0xe, 0x100 ;  /* 0x0384000000007b1d */ /* 0x000fe20000010000 */
[----:B------:R-:W-:Y:S01]  /*12d0*/  LOP3.LUT R6, R11, 0x7f, RZ, 0xc0, !PT ;  /* 0x0000007f0b067812 */ /* 0x000fe200078ec0ff */
[----:B------:R-:W-:Y:S01]  /*12e0*/  VIADD R3, R3, 0xfffffffe ;  /* 0xfffffffe03037836 */ /* 0x000fe20000000000 */
[----:B------:R-:W-:-:S02]  /*12f0*/  LEA.HI R5, R5, R152, RZ, 0x7 ;  /* 0x0000009805057211 */ /* 0x000fc400078f38ff */
[----:B------:R-:W-:Y:S01]  /*1300*/  ISETP.NE.AND P1, PT, R6, RZ, PT ;  /* 0x000000ff0600720c */ /* 0x000fe20003f25270 */
[----:B------:R-:W-:Y:S01]  /*1310*/  UMOV UR9, 0x40000040 ;  /* 0x4000004000097882 */ /* 0x000fe20000000000 */
[----:B0-----:R-:W-:Y:S01]  /*1320*/  SHF.R.S32.HI R2, RZ, 0x7, R5 ;  /* 0x00000007ff027819 */ /* 0x001fe20000011405 */
[----:B------:R-:W-:Y:S01]  /*1330*/  UMOV UR11, 0x40000040 ;  /* 0x40000040000b7882 */ /* 0x000fe20000000000 */
[----:B------:R-:W-:Y:S01]  /*1340*/  UMOV UR13, 0x40000040 ;  /* 0x40000040000d7882 */ /* 0x000fe20000000000 */
[----:B------:R-:W-:Y:S01]  /*1350*/  UMOV UR15, 0x40000040 ;  /* 0x40000040000f7882 */ /* 0x000fe20000000000 */
[----:B------:R-:W-:Y:S01]  /*1360*/  UMOV UR17, 0x40000040 ;  /* 0x4000004000117882 */ /* 0x000fe20000000000 */
[----:B------:R-:W-:Y:S01]  /*1370*/  UMOV UR19, 0x40000040 ;  /* 0x4000004000137882 */ /* 0x000fe20000000000 */
[----:B------:R-:W0:Y:S01]  /*1380*/  SHFL.IDX PT, R2, R2, RZ, 0x1f ;  /* 0x00001fff02027589 */ /* 0x000e2200000e0000 */
[----:B------:R-:W-:Y:S01]  /*1390*/  UMOV UR21, 0x40000040 ;  /* 0x4000004000157882 */ /* 0x000fe20000000000 */
[----:B------:R-:W-:Y:S01]  /*13a0*/  UMOV UR23, 0x40000040 ;  /* 0x4000004000177882 */ /* 0x000fe20000000000 */
[----:B------:R-:W-:-:S02]  /*13b0*/  LOP3.LUT R5, R5, 0xffffff80, RZ, 0xc0, !PT ;  /* 0xffffff8005057812 */ /* 0x000fc400078ec0ff */
[----:B------:R-:W-:-:S03]  /*13c0*/  ISETP.GE.AND P0, PT, R3, R0, PT ;  /* 0x000000000300720c */ /* 0x000fc60003f06270 */
[----:B------:R-:W-:Y:S01]  /*13d0*/  IMAD.IADD R5, R152, 0x1, -R5 ;  /* 0x0000000198057824 */ /* 0x000fe200078e0a05 */
[----:B------:R-:W-:Y:S01]  /*13e0*/  WARPGROUP.ARRIVE ;  /* 0x00000000000079c5 */ /* 0x000fe20000000000 */
[----:B0-----:R-:W-:-:S03]  /*13f0*/  R2UR UR4, R2 ;  /* 0x00000000020472ca */ /* 0x001fc600000e0000 */
[----:B------:R-:W-:-:S04]  /*1400*/  SHF.R.S32.HI R2, RZ, 0x1f, R5 ;  /* 0x0000001fff027819 */ /* 0x000fc80000011405 */
[CC--:B------:R-:W-:Y:S02]  /*1410*/  LEA.HI R4, R2.reuse, R5.reuse, RZ, 0x2 ;  /* 0x0000000502047211 */ /* 0x0c0fe400078f10ff */
[----:B------:R-:W-:Y:S02]  /*1420*/  LEA.HI R2, R2, R5, RZ, 0x5 ;  /* 0x0000000502027211 */ /* 0x000fe400078f28ff */
[----:B------:R-:W-:Y:S02]  /*1430*/  SHF.R.S32.HI R7, RZ, 0x1f, R4 ;  /* 0x0000001fff077819 */ /* 0x000fe40000011404 */
[----:B------:R-:W-:Y:S01]  /*1440*/  SHF.R.S32.HI R2, RZ, 0x5, R2 ;  /* 0x00000005ff027819 */ /* 0x000fe20000011402 */
[----:B------:R-:W-:-:S04]  /*1450*/  ULEA.HI UR5, UR4, UR4, URZ, 0x1 ;  /* 0x0000000404057291 */ /* 0x000fc8000f8f083f */
[----:B------:R-:W-:-:S03]  /*1460*/  ULOP3.LUT UR6, UR5, 0x1fffe, URZ, 0xc0, !UPT ;  /* 0x0001fffe05067892 */ /* 0x000fc6000f8ec03f */
[----:B------:R-:W-:Y:S01]  /*1470*/  UMOV UR5, 0x400 ;  /* 0x0000040000057882 */ /* 0x000fe20000000000 */
[----:B------:R-:W-:Y:S02]  /*1480*/  UIADD3 UR6, UR4, -UR6, URZ ;  /* 0x8000000604067290 */ /* 0x000fe4000fffe03f */
[----:B-1----:R-:W-:-:S04]  /*1490*/  ULEA UR5, UR7, UR5, 0x18 ;  /* 0x0000000507057291 */ /* 0x002fc8000f8ec03f */
[----:B------:R-:W-:Y:S02]  /*14a0*/  ULEA UR6, UR6, UR5, 0xf ;  /* 0x0000000506067291 */ /* 0x000fe4000f8e783f */
[----:B------:R-:W-:Y:S02]  /*14b0*/  UIADD3 UR4, UR5, 0x36400, URZ ;  /* 0x0003640005047890 */ /* 0x000fe4000fffe03f */
[----:B------:R-:W-:Y:S01]  /*14c0*/  IMAD.U32 R6, RZ, RZ, UR5 ;  /* 0x00000005ff067e24 */ /* 0x000fe2000f8e00ff */
[----:B------:R-:W-:Y:S02]  /*14d0*/  UIADD3 UR6, UR6, 0x400, URZ ;  /* 0x0000040006067890 */ /* 0x000fe4000fffe03f */
[----:B------:R-:W-:Y:S01]  /*14e0*/  USHF.R.U32.HI UR4, URZ, 0x4, UR4 ;  /* 0x000000043f047899 */ /* 0x000fe20008011604 */
[----:B------:R-:W-:Y:S01]  /*14f0*/  @!P1 VIADD R6, R6, 0x38860 ;  /* 0x0003886006069836 */ /* 0x000fe20000000000 */
[----:B------:R-:W-:Y:S02]  /*1500*/  USHF.R.U32.HI UR6, URZ, 0x4, UR6 ;  /* 0x000000043f067899 */ /* 0x000fe40008011606 */
[----:B------:R-:W-:-:S02]  /*1510*/  ULOP3.LUT UR4, UR4, 0x3fff, URZ, 0xc0, !UPT ;  /* 0x00003fff04047892 */ /* 0x000fc4000f8ec03f */
[----:B------:R-:W-:Y:S01]  /*1520*/  ULOP3.LUT UR6, UR6, 0x3fff, URZ, 0xc0, !UPT ;  /* 0x00003fff06067892 */ /* 0x000fe2000f8ec03f */
[----:B------:R-:W-:Y:S01]  /*1530*/  @!P1 PRMT R8, RZ, 0x654, R6 ;  /* 0x00000654ff089816 */ /* 0x000fe20000000006 */
[----:B------:R-:W-:Y:S01]  /*1540*/  ULOP3.LUT UR4, UR4, 0x10000, URZ, 0xfc, !UPT ;  /* 0x0001000004047892 */ /* 0x000fe2000f8efc3f */
[----:B------:R-:W-:Y:S01]  /*1550*/  SHF.R.S32.HI R6, RZ, 0x2, R4 ;  /* 0x00000002ff067819 */ /* 0x000fe20000011404 */
[----:B------:R-:W-:Y:S02]  /*1560*/  ULOP3.LUT UR6, UR6, 0x2000000, URZ, 0xfc, !UPT ;  /* 0x0200000006067892 */ /* 0x000fe4000f8efc3f */
[----:B------:R-:W-:Y:S01]  /*1570*/  UIADD3 UR12, UR4, 0x2, URZ ;  /* 0x00000002040c7890 */ /* 0x000fe2000fffe03f */
[----:B------:R-:W-:Y:S01]  /*1580*/  LEA.HI R7, R7, R6, RZ, 0x3 ;  /* 0x0000000607077211 */ /* 0x000fe200078f18ff */
[----:B------:R-:W-:Y:S01]  /*1590*/  UIADD3 UR14, UR6, 0x80, URZ ;  /* 0x00000080060e7890 */ /* 0x000fe2000fffe03f */
[----:B------:R-:W-:Y:S02]  /*15a0*/  UMOV UR8, UR4 ;  /* 0x0000000400087c82 */ /* 0x000fe40008000000 */
[----:B------:R-:W-:Y:S01]  /*15b0*/  UMOV UR10, UR6 ;  /* 0x00000006000a7c82 */ /* 0x000fe20008000000 */
[----:B------:R-:W-:Y:S01]  /*15c0*/  UIADD3 UR16, UR4, 0x4, URZ ;  /* 0x0000000404107890 */ /* 0x000fe2000fffe03f */
[----:B------:R-:W-:Y:S01]  /*15d0*/  HGMMA.64x256x16.F32 R24, gdesc[UR8].tnspB, RZ, !UPT, gsb0 ;  /* 0x43e00000081879f0 */ /* 0x000fe2000c0008ff */
[----:B------:R-:W-:Y:S01]  /*15e0*/  UIADD3 UR18, UR6, 0x100, URZ ;  /* 0x0000010006127890 */ /* 0x000fe2000fffe03f */
[----:B------:R-:W-:Y:S01]  /*15f0*/  LOP3.LUT R7, R7, 0xfffffff8, RZ, 0xc0, !PT ;  /* 0xfffffff807077812 */ /* 0x000fe200078ec0ff */
[----:B------:R-:W-:-:S02]  /*1600*/  UIADD3 UR20, UR4, 0x6, URZ ;  /* 0x0000000604147890 */ /* 0x000fc4000fffe03f */
[----:B------:R-:W-:Y:S02]  /*1610*/  UIADD3 UR22, UR6, 0x180, URZ ;  /* 0x0000018006167890 */ /* 0x000fe4000fffe03f */
[----:B------:R-:W-:Y:S01]  /*1620*/  IMAD.IADD R7, R6, 0x1, -R7 ;  /* 0x0000000106077824 */ /* 0x000fe200078e0a07 */
[----:B------:R-:W-:-:S03]  /*1630*/  UMOV UR4, URZ ;  /* 0x0000003f00047c82 */ /* 0x000fc60008000000 */
[----:B------:R-:W-:Y:S01]  /*1640*/  IMAD R2, R2, 0x10, R7 ;  /* 0x0000001002027824 */ /* 0x000fe200078e0207 */
[----:B------:R-:W-:Y:S02]  /*1650*/  WARPGROUP.DEPBAR.LE gsb0, 0x0 ;  /* 0x00008000000079c5 */ /* 0x000fe40000010000 */
[----:B------:R-:W-:-:S14]  /*1660*/  WARPGROUP.ARRIVE ;  /* 0x00000000000079c5 */ /* 0x000fdc0000000000 */
        /* <DEDUP_REMOVED lines=13> */
[----:B------:R-:W-:-:S05]  /*1740*/  UMOV UR4, URZ ;  /* 0x0000003f00047c82 */ /* 0x000fca0008000000 */
.L_x_3190:
[----:B------:R-:W-:Y:S01]  /*1750*/  BAR.SYNC.DEFER_BLOCKING 0xe, 0x100 ;  /* 0x0384000000007b1d */ /* 0x000fe20000010000 */
[----:B------:R-:W-:Y:S01]  /*1760*/  IMAD.U32 R5, RZ, RZ, UR4 ;  /* 0x00000004ff057e24 */ /* 0x000fe2000f8e00ff */
[----:B------:R-:W-:Y:S01]  /*1770*/  UIADD3 UR4, UR4, 0x1, URZ ;  /* 0x0000000104047890 */ /* 0x000fe2000fffe03f */
[C---:B------:R-:W-:Y:S01]  /*1780*/  ISETP.GT.AND P0, PT, R3.reuse, R0, PT ;  /* 0x000000000300720c */ /* 0x040fe20003f04270 */
[----:B------:R-:W-:Y:S02]  /*1790*/  VIADD R3, R3, 0xffffffff ;  /* 0xffffffff03037836 */ /* 0x000fe40000000000 */
[----:B-1----:R-:W-:Y:S01]  /*17a0*/  IMAD R4, R5, 0x40, R2 ;  /* 0x0000004005047824 */ /* 0x002fe200078e0202 */
[----:B------:R-:W-:Y:S01]  /*17b0*/  UISETP.NE.AND UP0, UPT, UR4, 0x2, UPT ;  /* 0x000000020400788c */ /* 0x000fe2000bf05270 */
[----:B------:R-:W-:Y:S01]  /*17c0*/  UMOV UR11, 0x40000040 ;  /* 0x40000040000b7882 */ /* 0x000fe20000000000 */
[----:B------:R-:W-:Y:S02]  /*17d0*/  UMOV UR15, 0x40000040 ;  /* 0x40000040000f7882 */ /* 0x000fe40000000000 */
[----:B------:R-:W-:Y:S01]  /*17e0*/  LEA R4, R4, UR5, 0x2 ;  /* 0x0000000504047c11 */ /* 0x000fe2000f8e10ff */
[----:B------:R-:W-:Y:S01]  /*17f0*/  USEL UR4, UR4, URZ, UP0 ;  /* 0x0000003f04047287 */ /* 0x000fe20008000000 */
[----:B------:R-:W-:Y:S01]  /*1800*/  UMOV UR19, 0x40000040 ;  /* 0x4000004000137882 */ /* 0x000fe20000000000 */
[----:B------:R-:W-:-:S02]  /*1810*/  UMOV UR23, 0x40000040 ;  /* 0x4000004000177882 */ /* 0x000fc40000000000 */
[----:B------:R-:W-:-:S04]  /*1820*/  ULEA UR10, UR4, UR6, 0xc ;  /* 0x00000006040a7291 */ /* 0x000fc8000f8e603f */
[----:B------:R-:W-:Y:S02]  /*1830*/  UIADD3 UR14, UR10, 0x80, URZ ;  /* 0x000000800a0e7890 */ /* 0x000fe4000fffe03f */
[----:B------:R-:W-:Y:S01]  /*1840*/  UIADD3 UR18, UR10, 0x100, URZ ;  /* 0x000001000a127890 */ /* 0x000fe2000fffe03f */
[----:B------:R-:W1:Y:S01]  /*1850*/  LDS R5, [R4+0x38400] ;  /* 0x0384000004057984 */ /* 0x000e620000000800 */
[----:B------:R-:W-:-:S03]  /*1860*/  UIADD3 UR22, UR10, 0x180, URZ ;  /* 0x000001800a167890 */ /* 0x000fc6000fffe03f */
[----:B------:R2:W3:Y:S02]  /*1870*/  LDS R6, [R4+0x38420] ;  /* 0x0384200004067984 */ /* 0x0004e40000000800 */
[----:B--2---:R-:W-:-:S05]  /*1880*/  IMAD.U32 R4, RZ, RZ, UR4 ;  /* 0x00000004ff047e24 */ /* 0x004fca000f8e00ff */
[----:B------:R-:W-:-:S05]  /*1890*/  @!P1 LEA R4, R4, UR5, 0x3 ;  /* 0x0000000504049c11 */ /* 0x000fca000f8e18ff */
[----:B------:R-:W-:-:S05]  /*18a0*/  @!P1 VIADD R4, R4, 0x38860 ;  /* 0x0003886004049836 */ /* 0x000fca0000000000 */
[----:B------:R-:W-:Y:S01]  /*18b0*/  @!P1 PRMT R4, RZ, 0x654, R4 ;  /* 0x00000654ff049816 */ /* 0x000fe20000000004 */
        /* <DEDUP_REMOVED lines=127> */
[----:B------:R-:W-:-:S06]  /*20b0*/  FMUL.FTZ R151, R151, R6 ;  /* 0x0000000697977220 */ /* 0x000fcc0000410000 */
        /* <DEDUP_REMOVED lines=19> */
.L_x_3189:
[----:B------:R-:W-:Y:S01]  /*21f0*/  BAR.SYNC.DEFER_BLOCKING 0xe, 0x100 ;  /* 0x0384000000007b1d */ /* 0x000fe20000010000 */
[----:B------:R-:W-:Y:S01]  /*2200*/  VIADD R2, R2, UR4 ;  /* 0x0000000402027c36 */ /* 0x000fe20008000000 */
[----:B------:R-:W-:Y:S02]  /*2210*/  PLOP3.LUT P0, PT, PT, PT, PT, 0x8, 0x0 ;  /* 0x000000000000781c */ /* 0x000fe40003f0e170 */
[----:B-1----:R-:W-:Y:S02]  /*2220*/  CS2R R4, SRZ ;  /* 0x0000000000047805 */ /* 0x002fe4000001ff00 */
[----:B------:R-:W-:-:S05]  /*2230*/  LEA R2, R2, UR5, 0x2 ;  /* 0x0000000502027c11 */ /* 0x000fca000f8e10ff */
[----:B------:R-:W1:Y:S04]  /*2240*/  LDS R3, [R2+0x38400] ;  /* 0x0384000002037984 */ /* 0x000e680000000800 */
[----:B------:R-:W2:Y:S01]  /*2250*/  LDS R0, [R2+0x38420] ;  /* 0x0384200002007984 */ /* 0x000ea20000000800 */
        /* <DEDUP_REMOVED lines=130> */
.L_x_3186:
[----:B------:R-:W-:Y:S01]  /*2a80*/  UISETP.GE.AND UP0, UPT, UR60, 0x1, UPT ;  /* 0x000000013c00788c */ /* 0x000fe2000bf06270 */
[----:B------:R-:W-:-:S05]  /*2a90*/  UMOV UR4, URZ ;  /* 0x0000003f00047c82 */ /* 0x000fca0008000000 */
[----:B------:R-:W-:-:S13]  /*2aa0*/  PLOP3.LUT P0, PT, PT, PT, UP0, 0x80, 0x0 ;  /* 0x000000000000781c */ /* 0x000fda0003f0f008 */
[----:B------:R-:W-:Y:S05]  /*2ab0*/  @!P0 BRA `(.L_x_3191) ;  /* 0x0000000000848947 */ /* 0x000fea0003800000 */
[----:B------:R-:W-:Y:S01]  /*2ac0*/  IMAD.U32 R3, RZ, RZ, UR11 ;  /* 0x0000000bff037e24 */ /* 0x000fe2000f8e00ff */
[----:B------:R-:W-:Y:S01]  /*2ad0*/  UIADD3 UR8, UR6, -0x1, UR11 ;  /* 0xffffffff06087890 */ /* 0x000fe2000fffe00b */
[----:B------:R-:W-:-:S03]  /*2ae0*/  UMOV UR4, URZ ;  /* 0x0000003f00047c82 */ /* 0x000fc60008000000 */
[-C--:B------:R-:W-:Y:S02]  /*2af0*/  IABS R0, R3.reuse ;  /* 0x0000000300007213 */ /* 0x080fe40000000000 */
[----:B------:R-:W-:Y:S01]  /*2b00*/  IMAD.U32 R4, RZ, RZ, UR8 ;  /* 0x00000008ff047e24 */ /* 0x000fe2000f8e00ff */
[----:B------:R-:W-:Y:S01]  /*2b10*/  IABS R5, R3 ;  /* 0x0000000300057213 */ /* 0x000fe20000000000 */
[----:B------:R-:W-:Y:S01]  /*2b20*/  ULOP3.LUT UR8, UR8, UR11, URZ, 0x3c, !UPT ;  /* 0x0000000b08087292 */ /* 0x000fe2000f8e3c3f */
[----:B------:R-:W-:Y:S02]  /*2b30*/  R2UR UR12, R0 ;  /* 0x00000000000c72ca */ /* 0x000fe400000e0000 */
[----:B------:R-:W-:-:S05]  /*2b40*/  IABS R4, R4 ;  /* 0x0000000400047213 */ /* 0x000fca0000000000 */
[----:B------:R-:W-:-:S05]  /*2b50*/  IMAD.MOV.U32 R3, RZ, RZ, R4 ;  /* 0x000000ffff037224 */ /* 0x000fca00078e0004 */
[----:B------:R-:W-:Y:S01]  /*2b60*/  R2UR UR10, R3 ;  /* 0x00000000030a72ca */ /* 0x000fe200000e0000 */
[----:B------:R-:W1:Y:S08]  /*2b70*/  I2F.RP R0, UR12 ;  /* 0x0000000c00007d06 */ /* 0x000e700008209400 */
[----:B-1----:R-:W0:Y:S02]  /*2b80*/  MUFU.RCP R0, R0 ;  /* 0x0000000000007308 */ /* 0x002e240000001000 */
[----:B0-----:R-:W-:-:S02]  /*2b90*/  VIADD R2, R0, 0xffffffe ;  /* 0x0ffffffe00027836 */ /* 0x001fc40000000000 */
[----:B------:R-:W-:-:S04]  /*2ba0*/  IMAD.MOV R0, RZ, RZ, -R5 ;  /* 0x000000ffff007224 */ /* 0x000fc800078e0a05 */
        /* <DEDUP_REMOVED lines=18> */
.L_x_3191:
[----:B------:R-:W-:Y:S01]  /*2cd0*/  UIMAD UR5, UR7, UR4, URZ ;  /* 0x00000004070572a4 */ /* 0x000fe2000f8e023f */
[----:B------:R-:W-:Y:S01]  /*2ce0*/  IMAD.U32 R0, RZ, RZ, UR6 ;  /* 0x00000006ff007e24 */ /* 0x000fe2000f8e00ff */
[----:B------:R-:W-:Y:S01]  /*2cf0*/  PLOP3.LUT P0, PT, PT, PT, PT, 0x80, 0x0 ;  /* 0x000000000000781c */ /* 0x000fe20003f0f070 */
[----:B------:R-:W-:Y:S01]  /*2d00*/  IMAD.U32 R3, RZ, RZ, UR4 ;  /* 0x00000004ff037e24 */ /* 0x000fe2000f8e00ff */
[----:B------:R-:W-:Y:S02]  /*2d10*/  CS2R R4, SRZ ;  /* 0x0000000000047805 */ /* 0x000fe4000001ff00 */
[----:B------:R-:W-:Y:S01]  /*2d20*/  CS2R R150, SRZ ;  /* 0x0000000000967805 */ /* 0x000fe2000001ff00 */
[----:B0-----:R-:W-:Y:S01]  /*2d30*/  IMAD.U32 R2, RZ, RZ, UR5 ;  /* 0x00000005ff027e24 */ /* 0x001fe2000f8e00ff */
[----:B------:R-:W-:Y:S02]  /*2d40*/  CS2R R148, SRZ ;  /* 0x0000000000947805 */ /* 0x000fe4000001ff00 */
[----:B------:R-:W-:-:S02]  /*2d50*/  VIADDMNMX R0, R3, UR5, R0, PT ;  /* 0x0000000503007c46 */ /* 0x000fc4000b800100 */
[----:B------:R-:W-:Y:S02]  /*2d60*/  CS2R R146, SRZ ;  /* 0x0000000000927805 */ /* 0x000fe4000001ff00 */
[----:B------:R-:W-:Y:S02]  /*2d70*/  CS2R R144, SRZ ;  /* 0x0000000000907805 */ /* 0x000fe4000001ff00 */
[----:B------:R-:W-:Y:S02]  /*2d80*/  CS2R R142, SRZ ;  /* 0x00000000008e7805 */ /* 0x000fe4000001ff00 */
[----:B------:R-:W-:Y:S02]  /*2d90*/  R2UR UR61, R0 ;  /* 0x00000000003d72ca */ /* 0x000fe400000e0000 */
        /* <DEDUP_REMOVED lines=12> */
[----:B------:R-:W-:Y:S01]  /*2e60*/  UISETP.GT.AND UP0, UPT, UR61, UR5, UPT ;  /* 0x000000053d00728c */ /* 0x000fe2000bf04270 */
[----:B------:R-:W-:Y:S02]  /*2e70*/  CS2R R116, SRZ ;  /* 0x0000000000747805 */ /* 0x000fe4000001ff00 */
[----:B------:R-:W-:-:S02]  /*2e80*/  CS2R R114, SRZ ;  /* 0x0000000000727805 */ /* 0x000fc4000001ff00 */
[----:B------:R-:W-:Y:S02]  /*2e90*/  CS2R R112, SRZ ;  /* 0x0000000000707805 */ /* 0x000fe4000001ff00 */
[----:B------:R-:W-:Y:S02]  /*2ea0*/  CS2R R110, SRZ ;  /* 0x00000000006e7805 */ /* 0x000fe4000001ff00 */
[----:B------:R-:W-:Y:S02]  /*2eb0*/  CS2R R108, SRZ ;  /* 0x00000000006c7805 */ /* 0x000fe4000001ff00 */
[----:B------:R-:W-:Y:S02]  /*2ec0*/  PLOP3.LUT P1, PT, PT, PT, UP0, 0x80, 0x0 ;  /* 0x000000000000781c */ /* 0x000fe40003f2f008 */
        /* <DEDUP_REMOVED lines=43> */
[----:B------:R-:W-:Y:S01]  /*3180*/  SHF.R.S32.HI R57, RZ, 0x1f, R152 ;  /* 0x0000001fff397819 */ /* 0x000fe20000011498 */
[----:B------:R-:W0:Y:S01]  /*3190*/  S2R R5, SR_CgaCtaId ;  /* 0x0000000000057919 */ /* 0x000e220000008800 */
[----:B------:R-:W-:Y:S02]  /*31a0*/  MOV R184, 0x400 ;  /* 0x0000040000b87802 */ /* 0x000fe40000000f00 */
[----:B------:R-:W-:-:S04]  /*31b0*/  LEA.HI R16, R57, R152, RZ, 0x7 ;  /* 0x0000009839107211 */ /* 0x000fc800078f38ff */
[----:B------:R-:W-:-:S05]  /*31c0*/  SHF.R.S32.HI R18, RZ, 0x7, R16 ;  /* 0x00000007ff127819 */ /* 0x000fca0000011410 */
[----:B------:R-:W1:Y:S01]  /*31d0*/  SHFL.IDX PT, R0, R18, RZ, 0x1f ;  /* 0x00001fff12007589 */ /* 0x000e6200000e0000 */
[----:B0-----:R-:W-:Y:S02]  /*31e0*/  LEA R184, R5, R184, 0x18 ;  /* 0x000000b805b87211 */ /* 0x001fe400078ec0ff */
[----:B-1----:R-:W-:-:S04]  /*31f0*/  LEA.HI R3, R0, R0, RZ, 0x1 ;  /* 0x0000000000037211 */ /* 0x002fc800078f08ff */
[----:B------:R-:W-:-:S05]  /*3200*/  LOP3.LUT R3, R3, 0x1fffe, RZ, 0xc0, !PT ;  /* 0x0001fffe03037812 */ /* 0x000fca00078ec0ff */
[----:B------:R-:W-:Y:S02]  /*3210*/  IMAD.IADD R3, R0, 0x1, -R3 ;  /* 0x0000000100037824 */ /* 0x000fe400078e0a03 */
[----:B------:R-:W-:Y:S02]  /*3220*/  VIADD R0, R184, 0x36400 ;  /* 0x00036400b8007836 */ /* 0x000fe40000000000 */
[----:B------:R-:W-:-:S03]  /*3230*/  IMAD R3, R3, 0x8000, R184 ;  /* 0x0000800003037824 */ /* 0x000fc600078e02b8 */
[----:B------:R-:W-:Y:S01]  /*3240*/  LOP3.LUT P0, RZ, R0, 0x3ff, RZ, 0xc0, !PT ;  /* 0x000003ff00ff7812 */ /* 0x000fe2000780c0ff */
[----:B------:R-:W-:-:S05]  /*3250*/  VIADD R3, R3, 0x400 ;  /* 0x0000040003037836 */ /* 0x000fca0000000000 */
[----:B------:R-:W-:-:S04]  /*3260*/  SHF.R.U32.HI R3, RZ, 0x4, R3 ;  /* 0x00000004ff037819 */ /* 0x000fc80000011603 */
[----:B------:R-:W-:-:S03]  /*3270*/  LOP3.LUT R188, R3, 0x3fff, RZ, 0xc0, !PT ;  /* 0x00003fff03bc7812 */ /* 0x000fc600078ec0ff */
        /* <DEDUP_REMOVED lines=17> */
.L_x_3192:
[----:B------:R-:W-:Y:S02]  /*3390*/  SHF.L.U32 R7, RZ, 0x1f, RZ ;  /* 0x0000001fff077819 */ /* 0x000fe400000006ff */
[----:B------:R-:W-:Y:S02]  /*33a0*/  LOP3.LUT R3, R16, 0xffffff80, RZ, 0xc0, !PT ;  /* 0xffffff8010037812 */ /* 0x000fe400078ec0ff */
[----:B------:R-:W0:Y:S01]  /*33b0*/  SYNCS.PHASECHK.TRANS64.TRYWAIT P0, [R184+URZ+0x38800], R7 ;  /* 0x03880007b80075a7 */ /* 0x000e22000800017f */
[----:B------:R-:W-:Y:S02]  /*33c0*/  LEA.HI R0, R18, R18, RZ, 0x1 ;  /* 0x0000001212007211 */ /* 0x000fe400078f08ff */
[----:B------:R-:W-:Y:S02]  /*33d0*/  IMAD.IADD R5, R152, 0x1, -R3 ;  /* 0x0000000198057824 */ /* 0x000fe400078e0a03 */
[----:B------:R-:W-:-:S03]  /*33e0*/  LOP3.LUT R3, R0, 0xfffffe, RZ, 0xc0, !PT ;  /* 0x00fffffe00037812 */ /* 0x000fc600078ec0ff */
[----:B------:R-:W-:-:S04]  /*33f0*/  SHF.R.S32.HI R4, RZ, 0x1f, R5 ;  /* 0x0000001fff047819 */ /* 0x000fc80000011405 */
[----:B------:R-:W-:-:S04]  /*3400*/  LEA.HI R6, R4, R5, RZ, 0x2 ;  /* 0x0000000504067211 */ /* 0x000fc800078f10ff */
[--C-:B------:R-:W-:Y:S02]  /*3410*/  SHF.R.S32.HI R8, RZ, 0x2, R6.reuse ;  /* 0x00000002ff087819 */ /* 0x100fe40000011406 */
[----:B------:R-:W-:Y:S01]  /*3420*/  SHF.R.S32.HI R9, RZ, 0x1f, R6 ;  /* 0x0000001fff097819 */ /* 0x000fe20000011406 */
[----:B0-----:R-:W-:Y:S06]  /*3430*/  @!P0 BRA `(.L_x_3193) ;  /* 0x000000ec005c8947 */ /* 0x001fec0003800000 */
.L_x_3321:
[----:B------:R-:W2:Y:S01]  /*3440*/  LDL R0, [R1+0x28] ;  /* 0x0000280001007983 */ /* 0x000ea20000100800 */
[----:B------:R-:W-:Y:S01]  /*3450*/  LEA.HI R9, R9, R8, RZ, 0x3 ;  /* 0x0000000809097211 */ /* 0x000fe200078f18ff */
[----:B------:R-:W-:Y:S01]  /*3460*/  IMAD.IADD R3, R18, 0x1, -R3 ;  /* 0x0000000112037824 */ /* 0x000fe200078e0a03 */
[----:B------:R-:W-:Y:S02]  /*3470*/  LEA.HI R4, R4, R5, RZ, 0x5 ;  /* 0x0000000504047211 */ /* 0x000fe400078f28ff */
[----:B------:R-:W-:Y:S02]  /*3480*/  LOP3.LUT R9, R9, 0xfffffff8, RZ, 0xc0, !PT ;  /* 0xfffffff809097812 */ /* 0x000fe400078ec0ff */
[----:B------:R-:W-:-:S03]  /*3490*/  SHF.R.S32.HI R4, RZ, 0x5, R4 ;  /* 0x00000005ff047819 */ /* 0x000fc60000011404 */
[----:B------:R-:W-:Y:S01]  /*34a0*/  IMAD.IADD R9, R8, 0x1, -R9 ;  /* 0x0000000108097824 */ /* 0x000fe200078e0a09 */
[----:B--2---:R-:W-:Y:S02]  /*34b0*/  R2UR UR4, R0 ;  /* 0x00000000000472ca */ /* 0x004fe400000e0000 */
[----:B------:R-:W-:-:S05]  /*34c0*/  LOP3.LUT R0, R6, 0x7ffffffc, RZ, 0xc0, !PT ;  /* 0x7ffffffc06007812 */ /* 0x000fca00078ec0ff */
[----:B------:R-:W-:-:S04]  /*34d0*/  IMAD.IADD R0, R5, 0x1, -R0 ;  /* 0x0000000105007824 */ /* 0x000fc800078e0a00 */
[----:B------:R-:W-:Y:S02]  /*34e0*/  IMAD.SHL.U32 R56, R0, 0x2, RZ ;  /* 0x0000000200387824 */ /* 0x000fe400078e00ff */
[----:B------:R-:W-:Y:S02]  /*34f0*/  ULOP3.LUT UR4, UR4, 0x1, URZ, 0xfc, !UPT ;  /* 0x0000000104047892 */ /* 0x000fe4000f8efc3f */
[----:B------:R-:W-:Y:S02]  /*3500*/  IMAD R0, R3, 0x100, R56 ;  /* 0x0000010003007824 */ /* 0x000fe400078e0238 */
[----:B------:R-:W-:Y:S02]  /*3510*/  IMAD R3, R4, 0x10, R9 ;  /* 0x0000001004037824 */ /* 0x000fe400078e0209 */
[----:B------:R-:W-:-:S05]  /*3520*/  IMAD.U32 R6, RZ, RZ, UR4 ;  /* 0x00000004ff067e24 */ /* 0x000fca000f8e00ff */
[----:B------:R-:W-:-:S13]  /*3530*/  ISETP.NE.AND P0, PT, R6, 0x3, PT ;  /* 0x000000030600780c */ /* 0x000fda0003f05270 */
[----:B------:R-:W-:Y:S05]  /*3540*/  @!P0 BRA `(.L_x_3194) ;  /* 0x0000000000048947 */ /* 0x000fea0003800000 */
[----:B------:R-:W-:Y:S01]  /*3550*/  BPT.TRAP 0x1 ;  /* 0x000000040000795c */ /* 0x000fe20000300000 */
.L_x_3194:
[----:B------:R1:W2:Y:S01]  /*3560*/  SYNCS.PHASECHK.TRANS64.TRYWAIT P1, [R184+URZ+0x38830], R7 ;  /* 0x03883007b80075a7 */ /* 0x0002a2000802017f */
[----:B------:R-:W-:Y:S05]  /*3570*/  @!P0 BRA `(.L_x_3195) ;  /* 0x0000000000048947 */ /* 0x000fea0003800000 */
[----:B------:R-:W-:Y:S01]  /*3580*/  BPT.TRAP 0x1 ;  /* 0x000000040000795c */ /* 0x000fe20000300000 */
.L_x_3195:
[----:B--2---:R-:W-:Y:S05]  /*3590*/  @P1 BRA `(.L_x_3196) ;  /* 0x0000000000081947 */ /* 0x004fea0003800000 */
[----:B------:R-:W2:Y:S02]  /*35a0*/  SYNCS.PHASECHK.TRANS64.TRYWAIT P1, [R184+URZ+0x38830], R7 ;  /* 0x03883007b80075a7 */ /* 0x000ea4000802017f */
[----:B--2---:R-:W-:Y:S05]  /*35b0*/  @!P1 BRA `(.L_x_3197) ;  /* 0x000000ec00109947 */ /* 0x004fea0003800000 */
.L_x_3196:
[----:B------:R-:W-:Y:S05]  /*35c0*/  WARPSYNC.ALL ;  /* 0x0000000000007948 */ /* 0x000fea0003800000 */
[C---:B------:R-:W-:Y:S01]  /*35d0*/  VIADD R4, R184.reuse, 0x20400 ;  /* 0x00020400b8047836 */ /* 0x040fe20000000000 */
[----:B------:R-:W-:Y:S01]  /*35e0*/  WARPGROUP.ARRIVE ;  /* 0x00000000000079c5 */ /* 0x000fe20000000000 */
[----:B------:R-:W-:Y:S01]  /*35f0*/  VIADD R5, R184, 0x22400 ;  /* 0x00022400b8057836 */ /* 0x000fe20000000000 */
[----:B------:R-:W-:Y:S01]  /*3600*/  UMOV UR9, 0x40000040 ;  /* 0x4000004000097882 */ /* 0x000fe20000000000 */
[----:B------:R-:W-:Y:S01]  /*3610*/  UMOV UR7, 0x40000040 ;  /* 0x4000004000077882 */ /* 0x000fe20000000000 */
[----:B------:R-:W-:Y:S01]  /*3620*/  SHF.R.U32.HI R4, RZ, 0x4, R4 ;  /* 0x00000004ff047819 */ /* 0x000fe20000011604 */
[----:B------:R-:W-:Y:S01]  /*3630*/  UMOV UR5, UR9 ;  /* 0x0000000900057c82 */ /* 0x000fe20008000000 */
[----:B------:R-:W-:Y:S01]  /*3640*/  SHF.R.U32.HI R5, RZ, 0x4, R5 ;  /* 0x00000004ff057819 */ /* 0x000fe20000011605 */
[----:B------:R-:W-:Y:S01]  /*3650*/  IMAD.U32 R11, RZ, RZ, UR9 ;  /* 0x00000009ff0b7e24 */ /* 0x000fe2000f8e00ff */
[----:B------:R-:W-:Y:S01]  /*3660*/  LOP3.LUT R4, R4, 0x3fff, RZ, 0xc0, !PT ;  /* 0x00003fff04047812 */ /* 0x000fe200078ec0ff */
[----:B------:R-:W-:Y:S01]  /*3670*/  UMOV UR9, 0x40000040 ;  /* 0x4000004000097882 */ /* 0x000fe20000000000 */
[----:B------:R-:W-:Y:S01]  /*3680*/  LOP3.LUT R5, R5, 0x3fff, RZ, 0xc0, !PT ;  /* 0x00003fff05057812 */ /* 0x000fe200078ec0ff */
[----:B------:R-:W-:Y:S01]  /*3690*/  IMAD.U32 R13, RZ, RZ, UR9 ;  /* 0x00000009ff0d7e24 */ /* 0x000fe2000f8e00ff */
[----:B------:R-:W-:-:S02]  /*36a0*/  LOP3.LUT R6, R4, 0x10000, RZ, 0xfc, !PT ;  /* 0x0001000004067812 */ /* 0x000fc400078efcff */
[----:B------:R-:W-:Y:S02]  /*36b0*/  LOP3.LUT R4, R5, 0x10000, RZ, 0xfc, !PT ;  /* 0x0001000005047812 */ /* 0x000fe400078efcff */
[C---:B------:R-:W-:Y:S01]  /*36c0*/  R2UR UR4, R6.reuse ;  /* 0x00000000060472ca */ /* 0x040fe200000e0000 */
[----:B------:R-:W-:Y:S01]  /*36d0*/  VIADD R5, R6, 0x2 ;  /* 0x0000000206057836 */ /* 0x000fe20000000000 */
[C---:B------:R-:W-:Y:S01]  /*36e0*/  R2UR UR6, R4.reuse ;  /* 0x00000000040672ca */ /* 0x040fe200000e0000 */
[----:B------:R-:W-:-:S10]  /*36f0*/  VIADD R8, R4, 0x2 ;  /* 0x0000000204087836 */ /* 0x000fd40000000000 */
[----:B------:R-:W-:Y:S02]  /*3700*/  UMOV UR8, UR4 ;  /* 0x0000000400087c82 */ /* 0x000fe40008000000 */
[----:B------:R-:W-:Y:S01]  /*3710*/  UMOV UR4, UR8 ;  /* 0x0000000800047c82 */ /* 0x000fe20008000000 */
[----:B------:R-:W-:Y:S01]  /*3720*/  IMAD.U32 R10, RZ, RZ, UR8 ;  /* 0x00000008ff0a7e24 */ /* 0x000fe2000f8e00ff */
[----:B------:R-:W-:Y:S01]  /*3730*/  HGMMA.64x64x16.F32 R24, gdesc[UR4], RZ, !UPT, gsb0 ;  /* 0x00e00000041879f0 */ /* 0x000fe2000c0008ff */
[----:B------:R-:W-:Y:S01]  /*3740*/  R2UR UR4, R5 ;  /* 0x00000000050472ca */ /* 0x000fe200000e0000 */
[----:B------:R-:W-:Y:S01]  /*3750*/  UMOV UR5, UR9 ;  /* 0x0000000900057c82 */ /* 0x000fe20008000000 */
[----:B------:R-:W-:Y:S01]  /*3760*/  R2UR UR6, R8 ;  /* 0x00000000080672ca */ /* 0x000fe200000e0000 */
[----:B------:R-:W-:Y:S01]  /*3770*/  UMOV UR7, 0x40000040 ;  /* 0x4000004000077882 */ /* 0x000fe20000000000 */
[----:B------:R-:W-:Y:S01]  /*3780*/  VIADD R5, R6, 0x4 ;  /* 0x0000000406057836 */ /* 0x000fe20000000000 */
[----:B------:R-:W-:Y:S01]  /*3790*/  UMOV UR9, 0x40000040 ;  /* 0x4000004000097882 */ /* 0x000fe20000000000 */
[----:B------:R-:W-:-:S02]  /*37a0*/  VIADD R8, R4, 0x4 ;  /* 0x0000000404087836 */ /* 0x000fc40000000000 */
[----:B------:R-:W-:-:S05]  /*37b0*/  IMAD.U32 R15, RZ, RZ, UR9 ;  /* 0x00000009ff0f7e24 */ /* 0x000fca000f8e00ff */
[----:B------:R-:W-:Y:S02]  /*37c0*/  UMOV UR8, UR4 ;  /* 0x0000000400087c82 */ /* 0x000fe40008000000 */
[----:B------:R-:W-:Y:S01]  /*37d0*/  UMOV UR4, UR8 ;  /* 0x0000000800047c82 */ /* 0x000fe20008000000 */
[----:B------:R-:W-:Y:S01]  /*37e0*/  IMAD.U32 R12, RZ, RZ, UR8 ;  /* 0x00000008ff0c7e24 */ /* 0x000fe2000f8e00ff */
[----:B------:R-:W-:Y:S02]  /*37f0*/  WARPGROUP.DEPBAR.LE gsb0, 0x0 ;  /* 0x00008000000079c5 */ /* 0x000fe40000010000 */
[----:B------:R-:W-:-:S06]  /*3800*/  WARPGROUP.ARRIVE ;  /* 0x00000000000079c5 */ /* 0x000fcc0000000000 */
[----:B------:R-:W-:Y:S01]  /*3810*/  HGMMA.64x64x16.F32 R24, gdesc[UR4], R24, gsb0 ;  /* 0x00e00000041879f0 */ /* 0x000fe20008000818 */
[----:B------:R-:W-:Y:S01]  /*3820*/  R2UR UR4, R5 ;  /* 0x00000000050472ca */ /* 0x000fe200000e0000 */
[----:B------:R-:W-:Y:S01]  /*3830*/  UMOV UR5, UR9 ;  /* 0x0000000900057c82 */ /* 0x000fe20008000000 */
[----:B------:R-:W-:Y:S01]  /*3840*/  R2UR UR6, R8 ;  /* 0x00000000080672ca */ /* 0x000fe200000e0000 */
[----:B------:R-:W-:Y:S01]  /*3850*/  UMOV UR7, 0x40000040 ;  /* 0x4000004000077882 */ /* 0x000fe20000000000 */
[----:B------:R-:W-:Y:S01]  /*3860*/  VIADD R5, R6, 0x6 ;  /* 0x0000000606057836 */ /* 0x000fe20000000000 */
[----:B------:R-:W-:Y:S01]  /*3870*/  UMOV UR9, 0x40000040 ;  /* 0x4000004000097882 */ /* 0x000fe20000000000 */
[----:B------:R-:W-:Y:S02]  /*3880*/  VIADD R6, R4, 0x6 ;  /* 0x0000000604067836 */ /* 0x000fe40000000000 */
        /* <DEDUP_REMOVED lines=10> */
[----:B------:R-:W-:-:S10]  /*3930*/  UMOV UR7, 0x40000040 ;  /* 0x4000004000077882 */ /* 0x000fd40000000000 */
[----:B------:R-:W-:Y:S02]  /*3940*/  UMOV UR8, UR4 ;  /* 0x0000000400087c82 */ /* 0x000fe40008000000 */
[----:B------:R-:W-:Y:S01]  /*3950*/  UMOV UR4, UR8 ;  /* 0x0000000800047c82 */ /* 0x000fe20008000000 */
[----:B------:R-:W-:Y:S01]  /*3960*/  IMAD.U32 R16, RZ, RZ, UR8 ;  /* 0x00000008ff107e24 */ /* 0x000fe2000f8e00ff */
[----:B------:R-:W-:Y:S02]  /*3970*/  WARPGROUP.DEPBAR.LE gsb0, 0x0 ;  /* 0x00008000000079c5 */ /* 0x000fe40000010000 */
[----:B------:R-:W-:-:S06]  /*3980*/  WARPGROUP.ARRIVE ;  /* 0x00000000000079c5 */ /* 0x000fcc0000000000 */
[----:B------:R-:W-:Y:S03]  /*3990*/  HGMMA.64x64x16.F32 R24, gdesc[UR4], R24, gsb0 ;  /* 0x00e00000041879f0 */ /* 0x000fe60008000818 */
[----:B------:R-:W-:Y:S02]  /*39a0*/  WARPGROUP.DEPBAR.LE gsb0, 0x0 ;  /* 0x00008000000079c5 */ /* 0x000fe40000010000 */
[----:B------:R-:W3:Y:S02]  /*39b0*/  SYNCS.PHASECHK.TRANS64.TRYWAIT P1, [R184+URZ+0x38810], R7 ;  /* 0x03881007b80075a7 */ /* 0x000ee4000802017f */
[----:B---3--:R-:W-:Y:S05]  /*39c0*/  @!P1 BRA `(.L_x_3198) ;  /* 0x000000e800209947 */ /* 0x008fea0003800000 */
.L_x_3322:
[----:B------:R-:W-:Y:S05]  /*39d0*/  @!P0 BRA `(.L_x_3199) ;  /* 0x0000000000048947 */ /* 0x000fea0003800000 */
[----:B------:R-:W-:Y:S01]  /*39e0*/  BPT.TRAP 0x1 ;  /* 0x000000040000795c */ /* 0x000fe20000300000 */
.L_x_3199:
[----:B------:R4:W0:Y:S01]  /*39f0*/  SYNCS.PHASECHK.TRANS64.TRYWAIT P1, [R184+URZ+0x38850], R7 ;  /* 0x03885007b80075a7 */ /* 0x000822000802017f */
[----:B------:R-:W-:Y:S05]  /*3a00*/  @!P0 BRA `(.L_x_3200) ;  /* 0x0000000000048947 */ /* 0x000fea0003800000 */
[----:B------:R-:W-:Y:S01]  /*3a10*/  BPT.TRAP 0x1 ;  /* 0x000000040000795c */ /* 0x000fe20000300000 */
.L_x_3200:
[C---:B------:R-:W-:Y:S02]  /*3a20*/  VIADD R5, R184.reuse, 0x26400 ;  /* 0x00026400b8057836 */ /* 0x040fe40000000000 */
[----:B------:R-:W-:-:S03]  /*3a30*/  VIADD R6, R184, 0x400 ;  /* 0x00000400b8067836 */ /* 0x000fc60000000000 */
[----:B------:R-:W-:Y:S02]  /*3a40*/  SHF.R.U32.HI R5, RZ, 0x4, R5 ;  /* 0x00000004ff057819 */ /* 0x000fe40000011605 */
[----:B------:R-:W-:Y:S02]  /*3a50*/  SHF.R.U32.HI R6, RZ, 0x4, R6 ;  /* 0x00000004ff067819 */ /* 0x000fe40000011606 */
[----:B------:R-:W-:Y:S02]  /*3a60*/  LOP3.LUT R5, R5, 0x3fff, RZ, 0xc0, !PT ;  /* 0x00003fff05057812 */ /* 0x000fe400078ec0ff */
[----:B------:R-:W-:Y:S02]  /*3a70*/  LOP3.LUT R6, R6, 0x3fff, RZ, 0xc0, !PT ;  /* 0x00003fff06067812 */ /* 0x000fe400078ec0ff */
[----:B------:R-:W-:Y:S02]  /*3a80*/  LOP3.LUT R5, R5, 0x10000, RZ, 0xfc, !PT ;  /* 0x0001000005057812 */ /* 0x000fe400078efcff */
[----:B------:R-:W-:Y:S01]  /*3a90*/  LOP3.LUT R6, R6, 0x10000, RZ, 0xfc, !PT ;  /* 0x0001000006067812 */ /* 0x000fe200078efcff */
[----:B0-----:R-:W-:Y:S06]  /*3aa0*/  @P1 BRA `(.L_x_3201) ;  /* 0x0000000000081947 */ /* 0x001fec0003800000 */
[----:B------:R-:W0:Y:S02]  /*3ab0*/  SYNCS.PHASECHK.TRANS64.TRYWAIT P1, [R184+URZ+0x38850], R7 ;  /* 0x03885007b80075a7 */ /* 0x000e24000802017f */
[----:B0-----:R-:W-:Y:S05]  /*3ac0*/  @!P1 BRA `(.L_x_3202) ;  /* 0x000000e400f49947 */ /* 0x001fea0003800000 */
.L_x_3201:
[C---:B------:R-:W-:Y:S01]  /*3ad0*/  R2UR UR4, R5.reuse ;  /* 0x00000000050472ca */ /* 0x040fe200000e0000 */
[----:B------:R-:W-:Y:S01]  /*3ae0*/  WARPGROUP.ARRIVE ;  /* 0x00000000000079c5 */ /* 0x000fe20000000000 */
[C---:B------:R-:W-:Y:S01]  /*3af0*/  R2UR UR6, R6.reuse ;  /* 0x00000000060672ca */ /* 0x040fe200000e0000 */
[----:B------:R-:W-:Y:S01]  /*3b00*/  UMOV UR9, 0x40000040 ;  /* 0x4000004000097882 */ /* 0x000fe20000000000 */
[----:B------:R-:W-:Y:S01]  /*3b10*/  UMOV UR7, 0x40000040 ;  /* 0x4000004000077882 */ /* 0x000fe20000000000 */
[----:B------:R-:W-:Y:S01]  /*3b20*/  UMOV UR5, UR9 ;  /* 0x0000000900057c82 */ /* 0x000fe20008000000 */
[----:B-1234-:R-:W-:Y:S01]  /*3b30*/  VIADD R7, R5, 0x2 ;  /* 0x0000000205077836 */ /* 0x01efe20000000000 */
[----:B------:R-:W-:Y:S01]  /*3b40*/  UMOV UR11, 0x40000040 ;  /* 0x40000040000b7882 */ /* 0x000fe20000000000 */
[----:B------:R-:W-:Y:S01]  /*3b50*/  VIADD R8, R6, 0x2 ;  /* 0x0000000206087836 */ /* 0x000fe20000000000 */
[----:B------:R-:W-:Y:S01]  /*3b60*/  UMOV UR13, 0x40000040 ;  /* 0x40000040000d7882 */ /* 0x000fe20000000000 */
[----:B------:R-:W-:Y:S01]  /*3b70*/  IMAD.U32 R19, RZ, RZ, UR9 ;  /* 0x00000009ff137e24 */ /* 0x000fe2000f8e00ff */
[----:B------:R-:W-:Y:S01]  /*3b80*/  UMOV UR9, 0x40000040 ;  /* 0x4000004000097882 */ /* 0x000fe20000000000 */
[----:B------:R-:W-:Y:S01]  /*3b90*/  UMOV UR15, 0x40000040 ;  /* 0x40000040000f7882 */ /* 0x000fe20000000000 */
[----:B------:R-:W-:Y:S01]  /*3ba0*/  UMOV UR8, UR4 ;  /* 0x0000000400087c82 */ /* 0x000fe20008000000 */
[----:B------:R-:W-:Y:S01]  /*3bb0*/  IMAD.U32 R21, RZ, RZ, UR9 ;  /* 0x00000009ff157e24 */ /* 0x000fe2000f8e00ff */
[----:B------:R-:W-:Y:S01]  /*3bc0*/  UMOV UR4, UR8 ;  /* 0x0000000800047c82 */ /* 0x000fe20008000000 */
[----:B------:R-:W-:Y:S01]  /*3bd0*/  IMAD.U32 R18, RZ, RZ, UR8 ;  /* 0x00000008ff127e24 */ /* 0x000fe2000f8e00ff */
[----:B------:R-:W-:Y:S01]  /*3be0*/  HGMMA.64x64x16.F32 R24, gdesc[UR4], R24, gsb0 ;  /* 0x00e00000041879f0 */ /* 0x000fe20008000818 */
[----:B------:R-:W-:Y:S01]  /*3bf0*/  R2UR UR4, R7 ;  /* 0x00000000070472ca */ /* 0x000fe200000e0000 */
[----:B------:R-:W-:Y:S01]  /*3c00*/  UMOV UR5, UR9 ;  /* 0x0000000900057c82 */ /* 0x000fe20008000000 */
[----:B------:R-:W-:Y:S01]  /*3c10*/  R2UR UR6, R8 ;  /* 0x00000000080672ca */ /* 0x000fe200000e0000 */
[----:B------:R-:W-:Y:S01]  /*3c20*/  UMOV UR7, 0x40000040 ;  /* 0x4000004000077882 */ /* 0x000fe20000000000 */
[C---:B------:R-:W-:Y:S01]  /*3c30*/  VIADD R7, R5.reuse, 0x4 ;  /* 0x0000000405077836 */ /* 0x040fe20000000000 */
[----:B------:R-:W-:Y:S01]  /*3c40*/  UMOV UR9, 0x40000040 ;  /* 0x4000004000097882 */ /* 0x000fe20000000000 */
[----:B------:R-:W-:Y:S01]  /*3c50*/  VIADD R8, R6, 0x4 ;  /* 0x0000000406087836 */ /* 0x000fe20000000000 */
[----:B------:R-:W-:Y:S01]  /*3c60*/  UMOV UR17, 0x40000040 ;  /* 0x4000004000117882 */ /* 0x000fe20000000000 */
[----:B------:R-:W-:Y:S01]  /*3c70*/  IMAD.U32 R23, RZ, RZ, UR9 ;  /* 0x00000009ff177e24 */ /* 0x000fe2000f8e00ff */
[----:B------:R-:W-:Y:S01]  /*3c80*/  UMOV UR19, 0x40000040 ;  /* 0x4000004000137882 */ /* 0x000fe20000000000 */
[----:B------:R-:W-:Y:S01]  /*3c90*/  UMOV UR21, 0x40000040 ;  /* 0x4000004000157882 */ /* 0x000fe20000000000 */
[----:B------:R-:W-:Y:S01]  /*3ca0*/  UMOV UR23, 0x40000040 ;  /* 0x4000004000177882 */ /* 0x000fe20000000000 */
[----:B------:R-:W-:Y:S01]  /*3cb0*/  UMOV UR25, 0x40000040 ;  /* 0x4000004000197882 */ /* 0x000fe20000000000 */
[----:B------:R-:W-:Y:S01]  /*3cc0*/  UMOV UR8, UR4 ;  /* 0x0000000400087c82 */ /* 0x000fe20008000000 */
[----:B------:R-:W-:Y:S01]  /*3cd0*/  UMOV UR27, 0x40000040 ;  /* 0x40000040001b7882 */ /* 0x000fe20000000000 */
[----:B------:R-:W-:Y:S01]  /*3ce0*/  UMOV UR4, UR8 ;  /* 0x0000000800047c82 */ /* 0x000fe20008000000 */
[----:B------:R-:W-:Y:S01]  /*3cf0*/  IMAD.U32 R20, RZ, RZ, UR8 ;  /* 0x00000008ff147e24 */ /* 0x000fe2000f8e00ff */
        /* <DEDUP_REMOVED lines=12> */
[----:B------:R-:W0:Y:S01]  /*3dc0*/  S2R R9, SR_TID.X ;  /* 0x0000000000097919 */ /* 0x000e220000002100 */
[----:B------:R-:W-:Y:S01]  /*3dd0*/  UMOV UR53, 0x40000040 ;  /* 0x4000004000357882 */ /* 0x000fe20000000000 */
[----:B------:R-:W-:Y:S01]  /*3de0*/  UMOV UR55, 0x40000040 ;  /* 0x4000004000377882 */ /* 0x000fe20000000000 */
[----:B------:R-:W-:Y:S01]  /*3df0*/  UMOV UR57, 0x40000040 ;  /* 0x4000004000397882 */ /* 0x000fe20000000000 */
[----:B------:R-:W-:Y:S01]  /*3e00*/  UMOV UR59, 0x40000040 ;  /* 0x40000040003b7882 */ /* 0x000fe20000000000 */
[----:B------:R-:W-:Y:S01]  /*3e10*/  IMAD.MOV.U32 R62, RZ, RZ, 0x4 ;  /* 0x00000004ff3e7424 */ /* 0x000fe200078e00ff */
[----:B------:R-:W-:Y:S01]  /*3e20*/  UIMAD UR60, UR61, -0x40, UR60 ;  /* 0xffffffc03d3c78a4 */ /* 0x000fe2000f8e023c */
[----:B------:R-:W-:Y:S01]  /*3e30*/  VIADD R185, R5, 0xe00 ;  /* 0x00000e0005b97836 */ /* 0x000fe20000000000 */
[----:B------:R-:W1:Y:S01]  /*3e40*/  S2R R65, SR_TID.X ;  /* 0x0000000000417919 */ /* 0x000e620000002100 */
[----:B------:R-:W-:Y:S01]  /*3e50*/  IMAD.MOV.U32 R192, RZ, RZ, 0x20 ;  /* 0x00000020ffc07424 */ /* 0x000fe200078e00ff */
[----:B------:R-:W-:Y:S01]  /*3e60*/  LOP3.LUT R188, R188, 0x2000000, RZ, 0xfc, !PT ;  /* 0x02000000bcbc7812 */ /* 0x000fe200078efcff */
[----:B------:R-:W-:-:S04]  /*3e70*/  UIADD3 UR61, UR61, -0x2, URZ ;  /* 0xfffffffe3d3d7890 */ /* 0x000fc8000fffe03f */
[----:B------:R-:W-:Y:S01]  /*3e80*/  VIADD R209, R188, 0x80 ;  /* 0x00000080bcd17836 */ /* 0x000fe20000000000 */
[----:B0-----:R-:W-:Y:S02]  /*3e90*/  SHF.R.U32.HI R9, RZ, 0x7, R9 ;  /* 0x00000007ff097819 */ /* 0x001fe40000011609 */
[----:B-1----:R-:W-:Y:S01]  /*3ea0*/  LOP3.LUT R65, R65, 0x7f, RZ, 0xc0, !PT ;  /* 0x0000007f41417812 */ /* 0x002fe200078ec0ff */
        /* <DEDUP_REMOVED lines=9> */
[----:B------:R-:W-:-:S07]  /*3f40*/  VIADD R8, R6, 0x6 ;  /* 0x0000000606087836 */ /* 0x000fce0000000000 */
[----:B------:R-:W-:Y:S02]  /*3f50*/  UMOV UR8, UR4 ;  /* 0x0000000400087c82 */ /* 0x000fe40008000000 */
[----:B------:R-:W-:Y:S01]  /*3f60*/  UMOV UR4, UR8 ;  /* 0x0000000800047c82 */ /* 0x000fe20008000000 */
[----:B------:R-:W-:Y:S01]  /*3f70*/  IMAD.U32 R22, RZ, RZ, UR8 ;  /* 0x00000008ff167e24 */ /* 0x000fe2000f8e00ff */
[----:B------:R-:W-:Y:S02]  /*3f80*/  WARPGROUP.DEPBAR.LE gsb0, 0x0 ;  /* 0x00008000000079c5 */ /* 0x000fe40000010000 */
[----:B------:R-:W-:-:S06]  /*3f90*/  WARPGROUP.ARRIVE ;  /* 0x00000000000079c5 */ /* 0x000fcc0000000000 */
[----:B------:R-:W-:Y:S01]  /*3fa0*/  HGMMA.64x64x16.F32 R24, gdesc[UR4], R24, gsb0 ;  /* 0x00e00000041879f0 */ /* 0x000fe20008000818 */
[----:B------:R-:W-:Y:S01]  /*3fb0*/  R2UR UR4, R7 ;  /* 0x00000000070472ca */ /* 0x000fe200000e0000 */
[----:B------:R-:W-:Y:S01]  /*3fc0*/  UMOV UR5, 0x40000040 ;  /* 0x4000004000057882 */ /* 0x000fe20000000000 */
[----:B------:R-:W-:Y:S01]  /*3fd0*/  R2UR UR6, R8 ;  /* 0x00000000080672ca */ /* 0x000fe200000e0000 */
[----:B------:R-:W-:Y:S01]  /*3fe0*/  UMOV UR7, 0x40000040 ;  /* 0x4000004000077882 */ /* 0x000fe20000000000 */
[----:B------:R-:W-:Y:S02]  /*3ff0*/  VIADD R7, R5, 0x200 ;  /* 0x0000020005077836 */ /* 0x000fe40000000000 */
[----:B------:R-:W-:-:S03]  /*4000*/  VIADD R8, R6, 0x200 ;  /* 0x0000020006087836 */ /* 0x000fc60000000000 */
[----:B------:R-:W-:Y:S01]  /*4010*/  R2UR UR8, R7 ;  /* 0x00000000070872ca */ /* 0x000fe200000e0000 */
[----:B------:R-:W-:Y:S01]  /*4020*/  VIADD R7, R5, 0x202 ;  /* 0x0000020205077836 */ /* 0x000fe20000000000 */
[----:B------:R-:W-:Y:S01]  /*4030*/  R2UR UR10, R8 ;  /* 0x00000000080a72ca */ /* 0x000fe200000e0000 */
        /* <DEDUP_REMOVED lines=40> */
[----:B------:R-:W-:Y:S01]  /*42c0*/  VIADD R8, R6, 0x606 ;  /* 0x0000060606087836 */ /* 0x000fe20000000000 */
[----:B------:R-:W-:Y:S02]  /*42d0*/  WARPGROUP.DEPBAR.LE gsb0, 0x0 ;  /* 0x00008000000079c5 */ /* 0x000fe40000010000 */
[----:B------:R-:W-:Y:S01]  /*42e0*/  WARPGROUP.ARRIVE ;  /* 0x00000000000079c5 */ /* 0x000fe20000000000 */
[----:B------:R-:W-:Y:S02]  /*42f0*/  R2UR UR52, R7 ;  /* 0x00000000073472ca */ /* 0x000fe400000e0000 */
[----:B------:R-:W-:Y:S01]  /*4300*/  R2UR UR54, R8 ;  /* 0x00000000083672ca */ /* 0x000fe200000e0000 */
[----:B------:R0:W1:Y:S02]  /*4310*/  SHFL.IDX PT, R7, R9, RZ, 0x1f ;  /* 0x00001fff09077589 */ /* 0x00006400000e0000 */
[----:B------:R-:W-:Y:S01]  /*4320*/  HGMMA.64x64x16.F32 R24, gdesc[UR4], R24, gsb0 ;  /* 0x00e00000041879f0 */ /* 0x000fe20008000818 */
[----:B------:R-:W-:Y:S01]  /*4330*/  ULDC UR6, c[0x0][0xad0] ;  /* 0x0002b40000067ab9 */ /* 0x000fe20000000800 */
[----:B------:R-:W-:Y:S01]  /*4340*/  R2UR UR7, R2 ;  /* 0x00000000020772ca */ /* 0x000fe200000e0000 */
[----:B0-----:R-:W-:-:S12]  /*4350*/  VIADD R9, R6, 0x800 ;  /* 0x0000080006097836 */ /* 0x001fd80000000000 */
[----:B------:R-:W-:Y:S01]  /*4360*/  UISETP.GE.AND UP0, UPT, UR61, UR7, UPT ;  /* 0x000000073d00728c */ /* 0x000fe2000bf06270 */
[----:B-1----:R-:W-:Y:S01]  /*4370*/  ISETP.GT.AND P1, PT, R7, 0x7f, PT ;  /* 0x0000007f0700780c */ /* 0x002fe20003f24270 */
[----:B------:R-:W-:-:S03]  /*4380*/  VIADD R7, R5, 0x800 ;  /* 0x0000080005077836 */ /* 0x000fc60000000000 */
[----:B------:R-:W-:Y:S02]  /*4390*/  SEL R58, RZ, 0x2, !P1 ;  /* 0x00000002ff3a7807 */ /* 0x000fe40004800000 */
[C---:B------:R-:W-:Y:S02]  /*43a0*/  SEL R60, R62.reuse, 0x2, P1 ;  /* 0x000000023e3c7807 */ /* 0x040fe40000800000 */
[----:B------:R-:W-:Y:S01]  /*43b0*/  SEL R62, R62, 0x6, !P1 ;  /* 0x000000063e3e7807 */ /* 0x000fe20004800000 */
[C---:B------:R-:W-:Y:S02]  /*43c0*/  IMAD.IADD R8, R58.reuse, 0x1, R7 ;  /* 0x000000013a087824 */ /* 0x040fe400078e0207 */
[----:B------:R-:W-:-:S03]  /*43d0*/  IMAD.IADD R59, R58, 0x1, R9 ;  /* 0x000000013a3b7824 */ /* 0x000fc600078e0209 */
[----:B------:R-:W-:Y:S01]  /*43e0*/  R2UR UR56, R8 ;  /* 0x00000000083872ca */ /* 0x000fe200000e0000 */
[--C-:B------:R-:W-:Y:S01]  /*43f0*/  IMAD.IADD R8, R7, 0x1, R60.reuse ;  /* 0x0000000107087824 */ /* 0x100fe200078e023c */
[----:B------:R-:W-:Y:S01]  /*4400*/  R2UR UR58, R59 ;  /* 0x000000003b3a72ca */ /* 0x000fe200000e0000 */
[C---:B------:R-:W-:Y:S02]  /*4410*/  IMAD.IADD R59, R9.reuse, 0x1, R60 ;  /* 0x00000001093b7824 */ /* 0x040fe400078e023c */
[----:B------:R-:W-:Y:S01]  /*4420*/  IMAD.IADD R9, R9, 0x1, R62 ;  /* 0x0000000109097824 */ /* 0x000fe200078e023e */
[----:B------:R-:W-:Y:S02]  /*4430*/  WARPGROUP.DEPBAR.LE gsb0, 0x0 ;  /* 0x00008000000079c5 */ /* 0x000fe40000010000 */
[----:B------:R-:W-:-:S06]  /*4440*/  WARPGROUP.ARRIVE ;  /* 0x00000000000079c5 */ /* 0x000fcc0000000000 */
[----:B------:R-:W-:Y:S01]  /*4450*/  HGMMA.64x64x16.F32 R24, gdesc[UR8], R24, gsb0 ;  /* 0x00e00000081879f0 */ /* 0x000fe20008000818 */
[----:B------:R-:W-:Y:S01]  /*4460*/  R2UR UR10, R188 ;  /* 0x00000000bc0a72ca */ /* 0x000fe200000e0000 */
[----:B------:R-:W-:Y:S01]  /*4470*/  UMOV UR11, 0x40000040 ;  /* 0x40000040000b7882 */ /* 0x000fe20000000000 */
[----:B------:R-:W-:Y:S02]  /*4480*/  WARPGROUP.DEPBAR.LE gsb0, 0x0 ;  /* 0x00008000000079c5 */ /* 0x000fe40000010000 */
        /* <DEDUP_REMOVED lines=34> */
[----:B------:R-:W-:Y:S01]  /*46b0*/  HGMMA.64x64x16.F32 R24, gdesc[UR56], R24, gsb0 ;  /* 0x00e00000381879f0 */ /* 0x000fe20008000818 */
[----:B------:R-:W-:Y:S01]  /*46c0*/  R2UR UR56, R8 ;  /* 0x00000000083872ca */ /* 0x000fe200000e0000 */
[----:B------:R-:W-:Y:S01]  /*46d0*/  UMOV UR57, 0x40000040 ;  /* 0x4000004000397882 */ /* 0x000fe20000000000 */
[----:B------:R-:W-:Y:S01]  /*46e0*/  R2UR UR58, R59 ;  /* 0x000000003b3a72ca */ /* 0x000fe200000e0000 */
[----:B------:R-:W-:Y:S01]  /*46f0*/  UMOV UR59, 0x40000040 ;  /* 0x40000040003b7882 */ /* 0x000fe20000000000 */
[----:B------:R-:W-:Y:S01]  /*4700*/  IMAD.IADD R8, R7, 0x1, R62 ;  /* 0x0000000107087824 */ /* 0x000fe200078e023e */
[----:B------:R-:W-:Y:S02]  /*4710*/  WARPGROUP.DEPBAR.LE gsb0, 0x0 ;  /* 0x00008000000079c5 */ /* 0x000fe40000010000 */
[----:B------:R-:W-:-:S08]  /*4720*/  WARPGROUP.ARRIVE ;  /* 0x00000000000079c5 */ /* 0x000fd00000000000 */
[----:B------:R-:W-:Y:S01]  /*4730*/  HGMMA.64x64x16.F32 R24, gdesc[UR56], R24, gsb0 ;  /* 0x00e00000381879f0 */ /* 0x000fe20008000818 */
[----:B------:R-:W-:Y:S01]  /*4740*/  R2UR UR58, R9 ;  /* 0x00000000093a72ca */ /* 0x000fe200000e0000 */
[----:B------:R-:W-:Y:S01]  /*4750*/  UMOV UR59, 0x40000040 ;  /* 0x40000040003b7882 */ /* 0x000fe20000000000 */
[----:B------:R-:W-:Y:S01]  /*4760*/  R2UR UR56, R8 ;  /* 0x00000000083872ca */ /* 0x000fe200000e0000 */
[----:B------:R-:W-:Y:S01]  /*4770*/  UMOV UR57, 0x40000040 ;  /* 0x4000004000397882 */ /* 0x000fe20000000000 */
[----:B------:R-:W-:Y:S02]  /*4780*/  IMAD.MOV.U32 R8, RZ, RZ, 0x28 ;  /* 0x00000028ff087424 */ /* 0x000fe400078e00ff */
[----:B------:R-:W-:-:S03]  /*4790*/  IMAD.MOV.U32 R9, RZ, RZ, 0xa00 ;  /* 0x00000a00ff097424 */ /* 0x000fc600078e00ff */
[----:B------:R-:W-:Y:S02]  /*47a0*/  SEL R8, R8, 0x26, P1 ;  /* 0x0000002608087807 */ /* 0x000fe40000800000 */
[----:B------:R-:W-:Y:S02]  /*47b0*/  SEL R9, R9, 0x980, P1 ;  /* 0x0000098009097807 */ /* 0x000fe40000800000 */
[----:B------:R-:W-:Y:S02]  /*47c0*/  LOP3.LUT R8, R8, 0x6, RZ, 0xc0, !PT ;  /* 0x0000000608087812 */ /* 0x000fe400078ec0ff */
[----:B------:R-:W-:-:S04]  /*47d0*/  LOP3.LUT R9, R9, 0xa00, RZ, 0xc0, !PT ;  /* 0x00000a0009097812 */ /* 0x000fc800078ec0ff */
[CC--:B------:R-:W-:Y:S02]  /*47e0*/  IADD3 R59, R8.reuse, R9.reuse, R5 ;  /* 0x00000009083b7210 */ /* 0x0c0fe40007ffe005 */
[----:B------:R-:W-:Y:S01]  /*47f0*/  IADD3 R8, R8, R9, R6 ;  /* 0x0000000908087210 */ /* 0x000fe20007ffe006 */
[----:B------:R-:W-:-:S04]  /*4800*/  VIADD R9, R6, 0xa00 ;  /* 0x00000a0006097836 */ /* 0x000fc80000000000 */
[----:B------:R-:W-:Y:S01]  /*4810*/  IMAD.IADD R61, R58, 0x1, R9 ;  /* 0x000000013a3d7824 */ /* 0x000fe200078e0209 */
[----:B------:R-:W-:Y:S02]  /*4820*/  WARPGROUP.DEPBAR.LE gsb0, 0x0 ;  /* 0x00008000000079c5 */ /* 0x000fe40000010000 */
[----:B------:R-:W-:-:S06]  /*4830*/  WARPGROUP.ARRIVE ;  /* 0x00000000000079c5 */ /* 0x000fcc0000000000 */
[----:B------:R-:W-:Y:S01]  /*4840*/  HGMMA.64x64x16.F32 R24, gdesc[UR56], R24, gsb0 ;  /* 0x00e00000381879f0 */ /* 0x000fe20008000818 */
[----:B------:R-:W-:Y:S01]  /*4850*/  R2UR UR56, R59 ;  /* 0x000000003b3872ca */ /* 0x000fe200000e0000 */
[----:B------:R-:W-:Y:S01]  /*4860*/  UMOV UR57, 0x40000040 ;  /* 0x4000004000397882 */ /* 0x000fe20000000000 */
[----:B------:R-:W-:Y:S01]  /*4870*/  R2UR UR58, R8 ;  /* 0x00000000083a72ca */ /* 0x000fe200000e0000 */
[----:B------:R-:W-:Y:S01]  /*4880*/  UMOV UR59, 0x40000040 ;  /* 0x40000040003b7882 */ /* 0x000fe20000000000 */
        /* <DEDUP_REMOVED lines=9> */
[C---:B------:R-:W-:Y:S02]  /*4920*/  IMAD.IADD R59, R60.reuse, 0x1, R8 ;  /* 0x000000013c3b7824 */ /* 0x040fe400078e0208 */
[--C-:B------:R-:W-:Y:S02]  /*4930*/  IMAD.IADD R61, R60, 0x1, R9.reuse ;  /* 0x000000013c3d7824 */ /* 0x100fe400078e0209 */
[----:B------:R-:W-:Y:S01]  /*4940*/  IMAD.IADD R9, R62, 0x1, R9 ;  /* 0x000000013e097824 */ /* 0x000fe200078e0209 */
[----:B------:R-:W-:-:S02]  /*4950*/  WARPGROUP.DEPBAR.LE gsb0, 0x0 ;  /* 0x00008000000079c5 */ /* 0x000fc40000010000 */
        /* <DEDUP_REMOVED lines=30> */
[----:B------:R-:W-:Y:S02]  /*4b40*/  VIADD R59, R6, 0xc00 ;  /* 0x00000c00063b7836 */ /* 0x000fe40000000000 */
[C---:B------:R-:W-:Y:S02]  /*4b50*/  IMAD.IADD R61, R58.reuse, 0x1, R9 ;  /* 0x000000013a3d7824 */ /* 0x040fe400078e0209 */
        /* <DEDUP_REMOVED lines=77> */
[----:B------:R-:W-:-:S05]  /*5030*/  IMAD.U32 R59, RZ, RZ, UR60 ;  /* 0x0000003cff3b7e24 */ /* 0x000fca000f8e00ff */
[----:B------:R-:W-:-:S04]  /*5040*/  IADD3 R56, -R56, 0x40, R59 ;  /* 0x0000004038387810 */ /* 0x000fc80007ffe13b */
[C---:B------:R-:W-:Y:S02]  /*5050*/  ISETP.GT.AND P1, PT, R56.reuse, RZ, PT ;  /* 0x000000ff3800720c */ /* 0x040fe40003f24270 */
[C---:B------:R-:W-:Y:S02]  /*5060*/  ISETP.GT.AND P2, PT, R56.reuse, 0x1, PT ;  /* 0x000000013800780c */ /* 0x040fe40003f44270 */
[C---:B------:R-:W-:Y:S02]  /*5070*/  ISETP.GT.AND P3, PT, R56.reuse, 0x8, PT ;  /* 0x000000083800780c */ /* 0x040fe40003f64270 */
[C---:B------:R-:W-:Y:S02]  /*5080*/  ISETP.GT.AND P4, PT, R56.reuse, 0x9, PT ;  /* 0x000000093800780c */ /* 0x040fe40003f84270 */
[C---:B------:R-:W-:Y:S02]  /*5090*/  ISETP.GT.AND P5, PT, R56.reuse, 0x10, PT ;  /* 0x000000103800780c */ /* 0x040fe40003fa4270 */
[----:B------:R-:W-:Y:S01]  /*50a0*/  ISETP.GT.AND P6, PT, R56, 0x11, PT ;  /* 0x000000113800780c */ /* 0x000fe20003fc4270 */
[----:B------:R-:W-:-:S02]  /*50b0*/  WARPGROUP.DEPBAR.LE gsb0, 0x0 ;  /* 0x00008000000079c5 */ /* 0x000fc40000010000 */
[----:B------:R-:W-:-:S06]  /*50c0*/  WARPGROUP.ARRIVE ;  /* 0x00000000000079c5 */ /* 0x000fcc0000000000 */
[----:B------:R-:W-:Y:S01]  /*50d0*/  HGMMA.64x64x16.F32 R24, gdesc[UR56], R24, gsb0 ;  /* 0x00e00000381879f0 */ /* 0x000fe20008000818 */
[----:B------:R-:W-:Y:S01]  /*50e0*/  R2UR UR56, R60 ;  /* 0x000000003c3872ca */ /* 0x000fe200000e0000 */
[----:B------:R-:W-:Y:S01]  /*50f0*/  UMOV UR57, 0x40000040 ;  /* 0x4000004000397882 */ /* 0x000fe20000000000 */
[----:B------:R-:W-:Y:S01]  /*5100*/  R2UR UR58, R58 ;  /* 0x000000003a3a72ca */ /* 0x000fe200000e0000 */
[----:B------:R-:W-:Y:S01]  /*5110*/  UMOV UR59, 0x40000040 ;  /* 0x40000040003b7882 */ /* 0x000fe20000000000 */
[----:B------:R-:W-:Y:S02]  /*5120*/  WARPGROUP.DEPBAR.LE gsb0, 0x0 ;  /* 0x00008000000079c5 */ /* 0x000fe40000010000 */
[----:B------:R-:W-:-:S09]  /*5130*/  WARPGROUP.ARRIVE ;  /* 0x00000000000079c5 */ /* 0x000fd20000000000 */
        /* <DEDUP_REMOVED lines=43> */
[----:B------:R-:W-:-:S02]  /*53f0*/  ULDC UR6, c[0x0][0xa80] ;  /* 0x0002a00000067ab9 */ /* 0x000fc40000000800 */
[----:B------:R-:W-:-:S03]  /*5400*/  FMNMX.FTZ R58, R28, R59, !PT ;  /* 0x0000003b1c3a7209 */ /* 0x000fc60007810000 */
[----:B------:R-:W2:Y:S01]  /*5410*/  MUFU.TANH R26, R26 ;  /* 0x0000001a001a7308 */ /* 0x000ea20000002400 */
[----:B0-----:R-:W-:-:S04]  /*5420*/  FSEL R29, R29, -INF , P4 ;  /* 0xff8000001d1d7808 */ /* 0x001fc80002000000 */
[----:B------:R-:W-:-:S03]  /*5430*/  FMNMX.FTZ R59, R29, R58, !PT ;  /* 0x0000003a1d3b7209 */ /* 0x000fc60007810000 */
        /* <DEDUP_REMOVED lines=65> */
[----:B------:R-:W-:-:S03]  /*5850*/  FMNMX.FTZ R58, R53, R56, !PT ;  /* 0x00000038353a7209 */ /* 0x000fc60007810000 */
[----:B------:R-:W1:Y:S01]  /*5860*/  MUFU.TANH R50, R50 ;  /* 0x0000003200327308 */ /* 0x000e620000002400 */
[----:B--2---:R-:W-:Y:S01]  /*5870*/  FSEL R46, R46, -INF , P5 ;  /* 0xff8000002e2e7808 */ /* 0x004fe20002800000 */
[----:B------:R-:W2:Y:S06]  /*5880*/  SHFL.BFLY PT, R59, R58, 0x2, 0x1f ;  /* 0x0c401f003a3b7f89 */ /* 0x000eac00000e0000 */
[----:B------:R-:W3:Y:S01]  /*5890*/  MUFU.TANH R51, R51 ;  /* 0x0000003300337308 */ /* 0x000ee20000002400 */
[----:B0-----:R-:W-:-:S07]  /*58a0*/  FSEL R47, R47, -INF , P6 ;  /* 0xff8000002f2f7808 */ /* 0x001fce0003000000 */
[----:B------:R-:W0:Y:S01]  /*58b0*/  MUFU.TANH R54, R54 ;  /* 0x0000003600367308 */ /* 0x000e220000002400 */
[----:B-1----:R-:W-:-:S07]  /*58c0*/  FSEL R50, R50, -INF , P1 ;  /* 0xff80000032327808 */ /* 0x002fce0000800000 */
[----:B------:R-:W1:Y:S01]  /*58d0*/  MUFU.TANH R55, R55 ;  /* 0x0000003700377308 */ /* 0x000e620000002400 */
[----:B---3--:R-:W-:Y:S02]  /*58e0*/  FSEL R51, R51, -INF , P2 ;  /* 0xff80000033337808 */ /* 0x008fe40001000000 */
[----:B--2---:R-:W-:Y:S02]  /*58f0*/  FMNMX.FTZ R186, R58, R59, !PT ;  /* 0x0000003b3aba7209 */ /* 0x004fe40007810000 */
[----:B------:R-:W-:-:S03]  /*5900*/  FMNMX.FTZ R59, R26, R27, !PT ;  /* 0x0000001b1a3b7209 */ /* 0x000fc60007810000 */
[----:B------:R-:W2:Y:S01]  /*5910*/  SHFL.BFLY PT, R61, R186, 0x1, 0x1f ;  /* 0x0c201f00ba3d7f89 */ /* 0x000ea200000e0000 */
[----:B------:R-:W-:Y:S02]  /*5920*/  FMNMX.FTZ R56, R30, R59, !PT ;  /* 0x0000003b1e387209 */ /* 0x000fe40007810000 */
[----:B0-----:R-:W-:Y:S02]  /*5930*/  FSEL R54, R54, -INF , P3 ;  /* 0xff80000036367808 */ /* 0x001fe40001800000 */
[----:B------:R-:W-:-:S04]  /*5940*/  FMNMX.FTZ R59, R31, R56, !PT ;  /* 0x000000381f3b7209 */ /* 0x000fc80007810000 */
[----:B------:R-:W-:Y:S02]  /*5950*/  FMNMX.FTZ R56, R34, R59, !PT ;  /* 0x0000003b22387209 */ /* 0x000fe40007810000 */
[----:B-1----:R-:W-:Y:S02]  /*5960*/  FSEL R55, R55, -INF , P4 ;  /* 0xff80000037377808 */ /* 0x002fe40002000000 */
[----:B------:R-:W-:-:S04]  /*5970*/  FMNMX.FTZ R59, R35, R56, !PT ;  /* 0x00000038233b7209 */ /* 0x000fc80007810000 */
[----:B------:R-:W-:-:S04]  /*5980*/  FMNMX.FTZ R56, R38, R59, !PT ;  /* 0x0000003b26387209 */ /* 0x000fc80007810000 */
[----:B------:R-:W-:Y:S02]  /*5990*/  FMNMX.FTZ R59, R39, R56, !PT ;  /* 0x00000038273b7209 */ /* 0x000fe40007810000 */
[----:B--2---:R-:W-:Y:S02]  /*59a0*/  FMNMX.FTZ R186, R186, R61, !PT ;  /* 0x0000003dbaba7209 */ /* 0x004fe40007810000 */
[----:B------:R-:W-:Y:S02]  /*59b0*/  FMNMX.FTZ R56, R42, R59, !PT ;  /* 0x0000003b2a387209 */ /* 0x000fe40007810000 */
[C---:B------:R-:W-:Y:S01]  /*59c0*/  FSETP.NEU.FTZ.AND P5, PT, R186.reuse, -INF , PT ;  /* 0xff800000ba00780b */ /* 0x040fe20003fbd000 */
[----:B------:R-:W-:Y:S01]  /*59d0*/  FMUL.FTZ R58, R186, UR6 ;  /* 0x00000006ba3a7c20 */ /* 0x000fe20008410000 */
[----:B------:R-:W-:-:S04]  /*59e0*/  FMNMX.FTZ R59, R43, R56, !PT ;  /* 0x000000382b3b7209 */ /* 0x000fc80007810000 */
[----:B------:R-:W-:Y:S02]  /*59f0*/  FMNMX.FTZ R56, R46, R59, !PT ;  /* 0x0000003b2e387209 */ /* 0x000fe40007810000 */
[----:B------:R-:W-:Y:S02]  /*5a00*/  FSEL R58, R58, RZ, P5 ;  /* 0x000000ff3a3a7208 */ /* 0x000fe40002800000 */
[----:B------:R-:W-:-:S03]  /*5a10*/  FMNMX.FTZ R59, R47, R56, !PT ;  /* 0x000000382f3b7209 */ /* 0x000fc60007810000 */
[--C-:B------:R-:W-:Y:S01]  /*5a20*/  FFMA.FTZ R168, R24, UR6, -R58.reuse ;  /* 0x0000000618a87c23 */ /* 0x100fe2000801083a */
[----:B------:R-:W-:Y:S01]  /*5a30*/  FMNMX.FTZ R24, R50, R59, !PT ;  /* 0x0000003b32187209 */ /* 0x000fe20007810000 */
[--C-:B------:R-:W-:Y:S01]  /*5a40*/  FFMA.FTZ R169, R25, UR6, -R58.reuse ;  /* 0x0000000619a97c23 */ /* 0x100fe2000801083a */
[--C-:B------:R-:W-:Y:S01]  /*5a50*/  FFMA.FTZ R171, R29, UR6, -R58.reuse ;  /* 0x000000061dab7c23 */ /* 0x100fe2000801083a */
        /* <DEDUP_REMOVED lines=13> */
[--C-:B------:R-:W-:Y:S01]  /*5b30*/  FFMA.FTZ R181, R49, UR6, -R58.reuse ;  /* 0x0000000631b57c23 */ /* 0x100fe2000801083a */
[----:B------:R-:W0:Y:S01]  /*5b40*/  SHFL.BFLY PT, R25, R24, 0x2, 0x1f ;  /* 0x0c401f0018197f89 */ /* 0x000e2200000e0000 */
[--C-:B------:R-:W-:Y:S01]  /*5b50*/  FFMA.FTZ R182, R52, UR6, -R58.reuse ;  /* 0x0000000634b67c23 */ /* 0x100fe2000801083a */
[----:B------:R-:W-:Y:S01]  /*5b60*/  FFMA.FTZ R193, R53, UR6, -R58 ;  /* 0x0000000635c17c23 */ /* 0x000fe2000801083a */
[----:B------:R-:W-:Y:S08]  /*5b70*/  MUFU.EX2 R168, R168 ;  /* 0x000000a800a87308 */ /* 0x000ff00000000800 */
[----:B------:R-:W-:Y:S08]  /*5b80*/  MUFU.EX2 R169, R169 ;  /* 0x000000a900a97308 */ /* 0x000ff00000000800 */
[----:B------:R-:W-:Y:S01]  /*5b90*/  MUFU.EX2 R170, R170 ;  /* 0x000000aa00aa7308 */ /* 0x000fe20000000800 */
[----:B0-----:R-:W-:-:S07]  /*5ba0*/  FMNMX.FTZ R25, R24, R25, !PT ;  /* 0x0000001918197209 */ /* 0x001fce0007810000 */
[----:B------:R-:W0:Y:S01]  /*5bb0*/  MUFU.EX2 R171, R171 ;  /* 0x000000ab00ab7308 */ /* 0x000e220000000800 */
[----:B------:R-:W1:Y:S07]  /*5bc0*/  SHFL.BFLY PT, R24, R25, 0x1, 0x1f ;  /* 0x0c201f0019187f89 */ /* 0x000e6e00000e0000 */
[----:B------:R-:W-:Y:S08]  /*5bd0*/  MUFU.EX2 R172, R172 ;  /* 0x000000ac00ac7308 */ /* 0x000ff00000000800 */
[----:B------:R-:W2:Y:S01]  /*5be0*/  MUFU.EX2 R173, R173 ;  /* 0x000000ad00ad7308 */ /* 0x000ea20000000800 */
[----:B0-----:R-:W-:-:S07]  /*5bf0*/  F2FP.F16.F32.PACK_AB R154, R171, R170 ;  /* 0x000000aaab9a723e */ /* 0x001fce00000000ff */
[----:B------:R-:W-:Y:S01]  /*5c00*/  MUFU.EX2 R174, R174 ;  /* 0x000000ae00ae7308 */ /* 0x000fe20000000800 */
[----:B-1----:R-:W-:-:S04]  /*5c10*/  FMNMX.FTZ R187, R25, R24, !PT ;  /* 0x0000001819bb7209 */ /* 0x002fc80007810000 */
[C---:B------:R-:W-:Y:S01]  /*5c20*/  FSETP.NEU.FTZ.AND P1, PT, R187.reuse, -INF , PT ;  /* 0xff800000bb00780b */ /* 0x040fe20003f3d000 */
[----:B------:R-:W-:Y:S02]  /*5c30*/  FMUL.FTZ R24, R187, UR6 ;  /* 0x00000006bb187c20 */ /* 0x000fe40008410000 */
[----:B------:R-:W0:Y:S01]  /*5c40*/  MUFU.EX2 R175, R175 ;  /* 0x000000af00af7308 */ /* 0x000e220000000800 */
[----:B--2---:R-:W-:Y:S02]  /*5c50*/  F2FP.F16.F32.PACK_AB R156, R173, R172 ;  /* 0x000000acad9c723e */ /* 0x004fe400000000ff */
[----:B------:R-:W-:Y:S02]  /*5c60*/  FSEL R29, R24, RZ, P1 ;  /* 0x000000ff181d7208 */ /* 0x000fe40000800000 */
[CC--:B------:R-:W-:Y:S02]  /*5c70*/  LEA.HI R24, R57.reuse, R152.reuse, RZ, 0x4 ;  /* 0x0000009839187211 */ /* 0x0c0fe400078f20ff */
[----:B------:R-:W-:Y:S01]  /*5c80*/  LEA.HI R57, R57, R152, RZ, 0x5 ;  /* 0x0000009839397211 */ /* 0x000fe200078f28ff */
[--C-:B------:R-:W-:Y:S01]  /*5c90*/  FFMA.FTZ R183, R26, UR6, -R29.reuse ;  /* 0x000000061ab77c23 */ /* 0x100fe2000801081d */
[----:B------:R-:W-:Y:S01]  /*5ca0*/  LOP3.LUT R25, R24, 0xfffffff0, RZ, 0xc0, !PT ;  /* 0xfffffff018197812 */ /* 0x000fe200078ec0ff */
[----:B------:R-:W-:Y:S01]  /*5cb0*/  FFMA.FTZ R194, R27, UR6, -R29 ;  /* 0x000000061bc27c23 */ /* 0x000fe2000801081d */
[----:B------:R-:W-:Y:S01]  /*5cc0*/  SHF.R.U32.HI R24, RZ, 0x1, R24 ;  /* 0x00000001ff187819 */ /* 0x000fe20000011618 */
[----:B------:R-:W-:Y:S01]  /*5cd0*/  IMAD.SHL.U32 R57, R57, 0x20, RZ ;  /* 0x0000002039397824 */ /* 0x000fe200078e00ff */
[----:B------:R-:W-:Y:S01]  /*5ce0*/  ISETP.NE.AND P1, PT, R65, RZ, PT ;  /* 0x000000ff4100720c */ /* 0x000fe20003f25270 */
[----:B------:R-:W-:-:S02]  /*5cf0*/  IMAD.IADD R25, R152, 0x1, -R25 ;  /* 0x0000000198197824 */ /* 0x000fc400078e0a19 */
[--C-:B------:R-:W-:Y:S01]  /*5d00*/  FFMA.FTZ R195, R30, UR6, -R29.reuse ;  /* 0x000000061ec37c23 */ /* 0x100fe2000801081d */
[--C-:B------:R-:W-:Y:S01]  /*5d10*/  FFMA.FTZ R196, R31, UR6, -R29.reuse ;  /* 0x000000061fc47c23 */ /* 0x100fe2000801081d */
[----:B------:R-:W-:Y:S01]  /*5d20*/  LOP3.LUT R57, R57, 0x7ffffc00, RZ, 0xc0, !PT ;  /* 0x7ffffc0039397812 */ /* 0x000fe200078ec0ff */
[----:B------:R-:W-:Y:S01]  /*5d30*/  FFMA.FTZ R197, R34, UR6, -R29 ;  /* 0x0000000622c57c23 */ /* 0x000fe2000801081d */
[----:B------:R-:W-:Y:S01]  /*5d40*/  SHF.R.S32.HI R26, RZ, 0x1f, R25 ;  /* 0x0000001fff1a7819 */ /* 0x000fe20000011419 */
[--C-:B------:R-:W-:Y:S01]  /*5d50*/  FFMA.FTZ R198, R35, UR6, -R29.reuse ;  /* 0x0000000623c67c23 */ /* 0x100fe2000801081d */
[--C-:B------:R-:W-:Y:S01]  /*5d60*/  FFMA.FTZ R199, R38, UR6, -R29.reuse ;  /* 0x0000000626c77c23 */ /* 0x100fe2000801081d */
[--C-:B------:R-:W-:Y:S01]  /*5d70*/  FFMA.FTZ R200, R39, UR6, -R29.reuse ;  /* 0x0000000627c87c23 */ /* 0x100fe2000801081d */
[----:B------:R-:W-:Y:S01]  /*5d80*/  LEA.HI R26, R26, R25, RZ, 0x3 ;  /* 0x000000191a1a7211 */ /* 0x000fe200078f18ff */
[--C-:B------:R-:W-:Y:S01]  /*5d90*/  FFMA.FTZ R201, R42, UR6, -R29.reuse ;  /* 0x000000062ac97c23 */ /* 0x100fe2000801081d */
[--C-:B------:R-:W-:Y:S01]  /*5da0*/  FFMA.FTZ R202, R43, UR6, -R29.reuse ;  /* 0x000000062bca7c23 */ /* 0x100fe2000801081d */
[----:B------:R-:W-:Y:S01]  /*5db0*/  FFMA.FTZ R203, R46, UR6, -R29 ;  /* 0x000000062ecb7c23 */ /* 0x000fe2000801081d */
[C---:B------:R-:W-:Y:S01]  /*5dc0*/  LOP3.LUT R28, R26.reuse, 0xfffffff8, RZ, 0xc0, !PT ;  /* 0xfffffff81a1c7812 */ /* 0x040fe200078ec0ff */
[----:B------:R-:W-:-:S02]  /*5dd0*/  IMAD.SHL.U32 R26, R26, 0x40, RZ ;  /* 0x000000401a1a7824 */ /* 0x000fc400078e00ff */
[--C-:B------:R-:W-:Y:S01]  /*5de0*/  FFMA.FTZ R204, R47, UR6, -R29.reuse ;  /* 0x000000062fcc7c23 */ /* 0x100fe2000801081d */
[--C-:B------:R-:W-:Y:S01]  /*5df0*/  FFMA.FTZ R205, R50, UR6, -R29.reuse ;  /* 0x0000000632cd7c23 */ /* 0x100fe2000801081d */
[--C-:B------:R-:W-:Y:S01]  /*5e00*/  FFMA.FTZ R206, R51, UR6, -R29.reuse ;  /* 0x0000000633ce7c23 */ /* 0x100fe2000801081d */
[----:B------:R-:W-:Y:S01]  /*5e10*/  IMAD.IADD R28, R25, 0x1, -R28 ;  /* 0x00000001191c7824 */ /* 0x000fe200078e0a1c */
[----:B------:R-:W-:Y:S01]  /*5e20*/  LOP3.LUT R26, R26, 0x7ffffe00, RZ, 0xc0, !PT ;  /* 0x7ffffe001a1a7812 */ /* 0x000fe200078ec0ff */
[--C-:B------:R-:W-:Y:S01]  /*5e30*/  FFMA.FTZ R207, R54, UR6, -R29.reuse ;  /* 0x0000000636cf7c23 */ /* 0x100fe2000801081d */
[----:B------:R-:W-:Y:S01]  /*5e40*/  FFMA.FTZ R208, R55, UR6, -R29 ;  /* 0x0000000637d07c23 */ /* 0x000fe2000801081d */
[C---:B------:R-:W-:Y:S01]  /*5e50*/  IMAD.SHL.U32 R25, R28.reuse, 0x40, RZ ;  /* 0x000000401c197824 */ /* 0x040fe200078e00ff */
[----:B------:R-:W-:Y:S01]  /*5e60*/  MUFU.EX2 R183, R183 ;  /* 0x000000b700b77308 */ /* 0x000fe20000000800 */
[C---:B------:R-:W-:Y:S02]  /*5e70*/  LOP3.LUT P3, RZ, R28.reuse, 0x4, RZ, 0xc0, !PT ;  /* 0x000000041cff7812 */ /* 0x040fe4000786c0ff */
[----:B------:R-:W-:-:S02]  /*5e80*/  LOP3.LUT P2, RZ, R28, 0x2, RZ, 0xc0, !PT ;  /* 0x000000021cff7812 */ /* 0x000fc4000784c0ff */
[----:B------:R-:W-:Y:S02]  /*5e90*/  LOP3.LUT R25, R25, 0x1c0, RZ, 0xc0, !PT ;  /* 0x000001c019197812 */ /* 0x000fe400078ec0ff */
[----:B------:R-:W-:Y:S01]  /*5ea0*/  SEL R192, R192, 0xffffffe0, !P2 ;  /* 0xffffffe0c0c07807 */ /* 0x000fe20005000000 */
[----:B------:R-:W1:Y:S01]  /*5eb0*/  MUFU.EX2 R194, R194 ;  /* 0x000000c200c27308 */ /* 0x000e620000000800 */
[----:B------:R-:W-:Y:S02]  /*5ec0*/  LOP3.LUT R24, R25, 0x8, R24, 0xf8, !PT ;  /* 0x0000000819187812 */ /* 0x000fe400078ef818 */
[----:B------:R-:W-:Y:S02]  /*5ed0*/  SHF.R.U32.HI R25, RZ, 0x3, R25 ;  /* 0x00000003ff197819 */ /* 0x000fe40000011619 */
[----:B------:R-:W-:Y:S01]  /*5ee0*/  F2FP.F16.F32.PACK_AB R152, R169, R168 ;  /* 0x000000a8a998723e */ /* 0x000fe200000000ff */
[----:B------:R-:W-:Y:S01]  /*5ef0*/  FADD.FTZ R169, R168, R169 ;  /* 0x000000a9a8a97221 */ /* 0x000fe20000010000 */
[----:B------:R-:W-:Y:S01]  /*5f00*/  LOP3.LUT R24, R24, R25, RZ, 0x3c, !PT ;  /* 0x0000001918187212 */ /* 0x000fe200078e3cff */
[----:B------:R-:W-:Y:S01]  /*5f10*/  MUFU.EX2 R195, R195 ;  /* 0x000000c300c37308 */ /* 0x000fe20000000800 */
[----:B0-----:R-:W-:Y:S01]  /*5f20*/  F2FP.F16.F32.PACK_AB R158, R175, R174 ;  /* 0x000000aeaf9e723e */ /* 0x001fe200000000ff */
[----:B------:R-:W-:Y:S01]  /*5f30*/  FADD.FTZ R170, R170, R169 ;  /* 0x000000a9aaaa7221 */ /* 0x000fe20000010000 */
[----:B------:R-:W-:Y:S01]  /*5f40*/  IADD3 R57, R24, R26, R57 ;  /* 0x0000001a18397210 */ /* 0x000fe20007ffe039 */
[----:B------:R-:W-:Y:S01]  /*5f50*/  @!P1 VIADD R24, R184, 0x38840 ;  /* 0x00038840b8189836 */ /* 0x000fe20000000000 */
[----:B------:R-:W-:Y:S01]  /*5f60*/  PLOP3.LUT P2, PT, PT, PT, UP0, 0x80, 0x0 ;  /* 0x000000000000781c */ /* 0x000fe20003f4f008 */
[----:B------:R-:W-:-:S02]  /*5f70*/  FADD.FTZ R171, R171, R170 ;  /* 0x000000aaabab7221 */ /* 0x000fc40000010000 */
[----:B------:R-:W0:Y:S01]  /*5f80*/  MUFU.EX2 R196, R196 ;  /* 0x000000c400c47308 */ /* 0x000e220000000800 */
[----:B------:R-:W-:Y:S01]  /*5f90*/  @!P1 PRMT R24, RZ, 0x654, R24 ;  /* 0x00000654ff189816 */ /* 0x000fe20000000018 */
[----:B------:R-:W-:Y:S01]  /*5fa0*/  IMAD R189, R57, 0x2, R184 ;  /* 0x0000000239bd7824 */ /* 0x000fe200078e02b8 */
[----:B-1----:R-:W-:Y:S01]  /*5fb0*/  F2FP.F16.F32.PACK_AB R153, R194, R183 ;  /* 0x000000b7c299723e */ /* 0x002fe200000000ff */
[----:B------:R-:W-:Y:S01]  /*5fc0*/  FADD.FTZ R194, R183, R194 ;  /* 0x000000c2b7c27221 */ /* 0x000fe20000010000 */
[----:B------:R1:W-:Y:S01]  /*5fd0*/  @!P1 SYNCS.ARRIVE.TRANS64.RED.A1T0 RZ, [R24+URZ], RZ ;  /* 0x000000ff18ff99a7 */ /* 0x0003e2000810043f */
[C---:B------:R-:W-:Y:S02]  /*5fe0*/  VIADD R191, R189.reuse, 0x36400 ;  /* 0x00036400bdbf7836 */ /* 0x040fe40000000000 */
[----:B------:R-:W-:Y:S01]  /*5ff0*/  FADD.FTZ R172, R172, R171 ;  /* 0x000000abacac7221 */ /* 0x000fe20000010000 */
[----:B------:R-:W-:Y:S01]  /*6000*/  MUFU.EX2 R197, R197 ;  /* 0x000000c500c57308 */ /* 0x000fe20000000800 */
[----:B------:R-:W-:-:S02]  /*6010*/  VIADD R190, R189, 0x36440 ;  /* 0x00036440bdbe7836 */ /* 0x000fc40000000000 */
[----:B------:R-:W-:Y:S02]  /*6020*/  @P3 VIADD R190, R191, 0xffffffc0 ;  /* 0xffffffc0bfbe3836 */ /* 0x000fe40000000000 */
[----:B------:R-:W-:Y:S01]  /*6030*/  FADD.FTZ R173, R173, R172 ;  /* 0x000000acadad7221 */ /* 0x000fe20000010000 */
[----:B------:R-:W-:Y:S02]  /*6040*/  IMAD.IADD R191, R191, 0x1, R192 ;  /* 0x00000001bfbf7824 */ /* 0x000fe400078e02c0 */
[----:B------:R-:W-:Y:S01]  /*6050*/  IMAD.IADD R192, R192, 0x1, R190 ;  /* 0x00000001c0c07824 */ /* 0x000fe200078e02be */
[----:B------:R-:W2:Y:S01]  /*6060*/  MUFU.EX2 R198, R198 ;  /* 0x000000c600c67308 */ /* 0x000ea20000000800 */
[----:B0-----:R-:W-:Y:S01]  /*6070*/  F2FP.F16.F32.PACK_AB R155, R196, R195 ;  /* 0x000000c3c49b723e */ /* 0x001fe200000000ff */
[----:B------:R-:W-:Y:S01]  /*6080*/  BAR.SYNC.DEFER_BLOCKING 0xf, 0x100 ;  /* 0x03c4000000007b1d */ /* 0x000fe20000010000 */
[----:B------:R-:W-:Y:S01]  /*6090*/  FADD.FTZ R195, R195, R194 ;  /* 0x000000c2c3c37221 */ /* 0x000fe20000010000 */
[----:B------:R-:W-:-:S03]  /*60a0*/  FADD.FTZ R174, R174, R173 ;  /* 0x000000adaeae7221 */ /* 0x000fc60000010000 */
[----:B------:R-:W-:Y:S01]  /*60b0*/  FADD.FTZ R196, R196, R195 ;  /* 0x000000c3c4c47221 */ /* 0x000fe20000010000 */
[----:B------:R-:W-:Y:S01]  /*60c0*/  MUFU.EX2 R199, R199 ;  /* 0x000000c700c77308 */ /* 0x000fe20000000800 */
[----:B------:R-:W-:-:S07]  /*60d0*/  FADD.FTZ R175, R175, R174 ;  /* 0x000000aeafaf7221 */ /* 0x000fce0000010000 */
[----:B------:R-:W0:Y:S01]  /*60e0*/  MUFU.EX2 R200, R200 ;  /* 0x000000c800c87308 */ /* 0x000e220000000800 */
[----:B--2---:R-:W-:Y:S01]  /*60f0*/  F2FP.F16.F32.PACK_AB R157, R198, R197 ;  /* 0x000000c5c69d723e */ /* 0x004fe200000000ff */
[----:B------:R-:W-:-:S04]  /*6100*/  FADD.FTZ R197, R197, R196 ;  /* 0x000000c4c5c57221 */ /* 0x000fc80000010000 */
[----:B------:R-:W-:Y:S02]  /*6110*/  FADD.FTZ R198, R198, R197 ;  /* 0x000000c5c6c67221 */ /* 0x000fe40000010000 */
[----:B------:R-:W-:Y:S01]  /*6120*/  MUFU.EX2 R176, R176 ;  /* 0x000000b000b07308 */ /* 0x000fe20000000800 */
[----:B------:R2:W-:Y:S07]  /*6130*/  STSM.16.M88.4 [R189+0x36400], R152 ;  /* 0x03640098bd007844 */ /* 0x0005ee0000000200 */
[----:B------:R-:W3:Y:S01]  /*6140*/  MUFU.EX2 R177, R177 ;  /* 0x000000b100b17308 */ /* 0x000ee20000000800 */
[----:B0-----:R-:W-:Y:S01]  /*6150*/  F2FP.F16.F32.PACK_AB R159, R200, R199 ;  /* 0x000000c7c89f723e */ /* 0x001fe200000000ff */
[----:B------:R-:W-:-:S04]  /*6160*/  FADD.FTZ R199, R199, R198 ;  /* 0x000000c6c7c77221 */ /* 0x000fc80000010000 */
[----:B------:R0:W-:Y:S01]  /*6170*/  STSM.16.M88.4 [R191], R156 ;  /* 0x0000009cbf007844 */ /* 0x0001e20000000200 */
[----:B------:R-:W-:Y:S01]  /*6180*/  FADD.FTZ R200, R200, R199 ;  /* 0x000000c7c8c87221 */ /* 0x000fe20000010000 */
[----:B------:R-:W-:Y:S08]  /*6190*/  MUFU.EX2 R178, R178 ;  /* 0x000000b200b27308 */ /* 0x000ff00000000800 */
[----:B------:R-:W4:Y:S01]  /*61a0*/  MUFU.EX2 R179, R179 ;  /* 0x000000b300b37308 */ /* 0x000f220000000800 */
[----:B---3--:R-:W-:Y:S01]  /*61b0*/  F2FP.F16.F32.PACK_AB R160, R177, R176 ;  /* 0x000000b0b1a0723e */ /* 0x008fe200000000ff */
[----:B------:R-:W-:-:S04]  /*61c0*/  FADD.FTZ R176, R176, R175 ;  /* 0x000000afb0b07221 */ /* 0x000fc80000010000 */
[----:B------:R-:W-:Y:S02]  /*61d0*/  FADD.FTZ R177, R177, R176 ;  /* 0x000000b0b1b17221 */ /* 0x000fe40000010000 */
[----:B------:R-:W-:Y:S08]  /*61e0*/  MUFU.EX2 R201, R201 ;  /* 0x000000c900c97308 */ /* 0x000ff00000000800 */
[----:B------:R-:W3:Y:S01]  /*61f0*/  MUFU.EX2 R202, R202 ;  /* 0x000000ca00ca7308 */ /* 0x000ee20000000800 */
[----:B----4-:R-:W-:Y:S01]  /*6200*/  F2FP.F16.F32.PACK_AB R162, R179, R178 ;  /* 0x000000b2b3a2723e */ /* 0x010fe200000000ff */
[----:B------:R-:W-:-:S04]  /*6210*/  FADD.FTZ R178, R178, R177 ;  /* 0x000000b1b2b27221 */ /* 0x000fc80000010000 */
[----:B------:R-:W-:Y:S02]  /*6220*/  FADD.FTZ R179, R179, R178 ;  /* 0x000000b2b3b37221 */ /* 0x000fe40000010000 */
        /* <DEDUP_REMOVED lines=25> */
[----:B------:R-:W-:Y:S01]  /*63c0*/  FADD.FTZ R206, R206, R205 ;  /* 0x000000cdcece7221 */ /* 0x000fe20000010000 */
[----:B----4-:R-:W-:-:S03]  /*63d0*/  F2FP.F16.F32.PACK_AB R167, R208, R207 ;  /* 0x000000cfd0a7723e */ /* 0x010fc600000000ff */
[----:B------:R-:W-:Y:S02]  /*63e0*/  FADD.FTZ R207, R207, R206 ;  /* 0x000000cecfcf7221 */ /* 0x000fe40000010000 */
[----:B------:R0:W-:Y:S01]  /*63f0*/  STSM.16.M88.4 [R192], R164 ;  /* 0x000000a4c0007844 */ /* 0x0001e20000000200 */
[----:B-1----:R-:W-:Y:S01]  /*6400*/  WARPGROUP.ARRIVE ;  /* 0x00000000000079c5 */ /* 0x002fe20000000000 */
[----:B------:R-:W-:-:S05]  /*6410*/  FADD.FTZ R194, R208, R207 ;  /* 0x000000cfd0c27221 */ /* 0x000fca0000010000 */
[----:B------:R-:W-:Y:S01]  /*6420*/  HGMMA.64x256x16.F32 R24, R152, gdesc[UR8].tnspB, RZ, !UPT, gsb0 ;  /* 0x43e0000898187df0 */ /* 0x000fe2000c0008ff */
[----:B------:R-:W-:Y:S01]  /*6430*/  R2UR UR10, R209 ;  /* 0x00000000d10a72ca */ /* 0x000fe200000e0000 */
[----:B------:R-:W-:Y:S01]  /*6440*/  UMOV UR11, 0x40000040 ;  /* 0x40000040000b7882 */ /* 0x000fe20000000000 */
[C---:B------:R-:W-:Y:S01]  /*6450*/  VIADD R209, R188.reuse, 0x100 ;  /* 0x00000100bcd17836 */ /* 0x040fe20000000000 */
[----:B------:R-:W-:Y:S02]  /*6460*/  WARPGROUP.DEPBAR.LE gsb0, 0x0 ;  /* 0x00008000000079c5 */ /* 0x000fe40000010000 */
[----:B------:R-:W-:Y:S01]  /*6470*/  WARPGROUP.ARRIVE ;  /* 0x00000000000079c5 */ /* 0x000fe20000000000 */
[----:B--2---:R-:W-:-:S15]  /*6480*/  VIADD R152, R188, 0x180 ;  /* 0x00000180bc987836 */ /* 0x004fde0000000000 */
[----:B------:R-:W-:-:S06]  /*6490*/  NOP ;  /* 0x0000000000007918 */ /* 0x000fcc0000000000 */
[----:B------:R-:W-:Y:S01]  /*64a0*/  HGMMA.64x256x16.F32 R24, R156, gdesc[UR8].tnspB, R24, gsb0 ;  /* 0x43e000089c187df0 */ /* 0x000fe20008000818 */
[----:B------:R-:W-:Y:S01]  /*64b0*/  R2UR UR10, R209 ;  /* 0x00000000d10a72ca */ /* 0x000fe200000e0000 */
[----:B------:R-:W-:Y:S01]  /*64c0*/  UMOV UR11, 0x40000040 ;  /* 0x40000040000b7882 */ /* 0x000fe20000000000 */
[----:B------:R-:W-:Y:S02]  /*64d0*/  WARPGROUP.DEPBAR.LE gsb0, 0x0 ;  /* 0x00008000000079c5 */ /* 0x000fe40000010000 */
[----:B------:R-:W-:-:S15]  /*64e0*/  WARPGROUP.ARRIVE ;  /* 0x00000000000079c5 */ /* 0x000fde0000000000 */
[----:B------:R-:W-:-:S08]  /*64f0*/  NOP ;  /* 0x0000000000007918 */ /* 0x000fd00000000000 */
[----:B------:R-:W-:Y:S01]  /*6500*/  HGMMA.64x256x16.F32 R24, R160, gdesc[UR8].tnspB, R24, gsb0 ;  /* 0x43e00008a0187df0 */ /* 0x000fe20008000818 */
[----:B------:R-:W-:Y:S01]  /*6510*/  R2UR UR10, R152 ;  /* 0x00000000980a72ca */ /* 0x000fe200000e0000 */
[----:B------:R-:W-:Y:S01]  /*6520*/  UMOV UR11, 0x40000040 ;  /* 0x40000040000b7882 */ /* 0x000fe20000000000 */
[----:B------:R-:W-:-:S05]  /*6530*/  @!P1 VIADD R152, R184, 0x38860 ;  /* 0x00038860b8989836 */ /* 0x000fca0000000000 */
[----:B------:R-:W-:Y:S01]  /*6540*/  @!P1 PRMT R152, RZ, 0x654, R152 ;  /* 0x00000654ff989816 */ /* 0x000fe20000000098 */
[----:B------:R-:W-:Y:S02]  /*6550*/  WARPGROUP.DEPBAR.LE gsb0, 0x0 ;  /* 0x00008000000079c5 */ /* 0x000fe40000010000 */
[----:B------:R-:W-:-:S15]  /*6560*/  WARPGROUP.ARRIVE ;  /* 0x00000000000079c5 */ /* 0x000fde0000000000 */
[----:B------:R-:W-:-:S02]  /*6570*/  NOP ;  /* 0x0000000000007918 */ /* 0x000fc40000000000 */
[----:B------:R-:W-:Y:S03]  /*6580*/  HGMMA.64x256x16.F32 R24, R164, gdesc[UR8].tnspB, R24, gsb0 ;  /* 0x43e00008a4187df0 */ /* 0x000fe60008000818 */
[----:B------:R-:W-:Y:S02]  /*6590*/  WARPGROUP.DEPBAR.LE gsb0, 0x0 ;  /* 0x00008000000079c5 */ /* 0x000fe40000010000 */
[----:B------:R-:W-:Y:S01]  /*65a0*/  @!PT LDS RZ, [RZ] ;  /* 0x00000000fffff984 */ /* 0x000fe20000000800 */
[----:B------:R-:W-:Y:S01]  /*65b0*/  @!PT LDS RZ, [RZ] ;  /* 0x00000000fffff984 */ /* 0x000fe20000000800 */
[----:B------:R-:W-:Y:S01]  /*65c0*/  @!PT LDS RZ, [RZ] ;  /* 0x00000000fffff984 */ /* 0x000fe20000000800 */
[----:B------:R-:W-:Y:S01]  /*65d0*/  @!PT LDS RZ, [RZ] ;  /* 0x00000000fffff984 */ /* 0x000fe20000000800 */
[----:B------:R1:W-:Y:S06]  /*65e0*/  MEMBAR.ALL.CTA ;  /* 0x0000000000007992 */ /* 0x0003ec0000008000 */
[----:B-1----:R-:W1:Y:S02]  /*65f0*/  FENCE.VIEW.ASYNC.S ;  /* 0x00000000000073c6 */ /* 0x002e640000000000 */
[----:B-1----:R-:W-:Y:S01]  /*6600*/  NOP ;  /* 0x0000000000007918 */ /* 0x002fe20000000000 */
[----:B------:R-:W-:Y:S06]  /*6610*/  BAR.ARV 0xe, 0x100 ;  /* 0x0384000000007b1d */ /* 0x000fec0000002000 */
[----:B------:R1:W-:Y:S02]  /*6620*/  @!P1 SYNCS.ARRIVE.TRANS64.RED.A1T0 RZ, [R152+URZ], RZ ;  /* 0x000000ff98ff99a7 */ /* 0x0003e4000810043f */
[----:B-1----:R-:W-:Y:S01]  /*6630*/  IMAD.MOV.U32 R152, RZ, RZ, RZ ;  /* 0x000000ffff987224 */ /* 0x002fe200078e00ff */
[----:B0-----:R-:W-:Y:S06]  /*6640*/  @!P2 BRA `(.L_x_3203) ;  /* 0x000000300050a947 */ /* 0x001fec0003800000 */
[----:B------:R-:W-:Y:S01]  /*6650*/  IMAD.MOV.U32 R196, RZ, RZ, RZ ;  /* 0x000000ffffc47224 */ /* 0x000fe200078e00ff */
[----:B------:R-:W-:Y:S01]  /*6660*/  ULDC UR60, c[0x0][0xad0] ;  /* 0x0002b400003c7ab9 */ /* 0x000fe20000000800 */
[----:B------:R-:W-:Y:S01]  /*6670*/  IMAD.U32 R198, RZ, RZ, UR61 ;  /* 0x0000003dffc67e24 */ /* 0x000fe2000f8e00ff */
[----:B------:R-:W-:-:S06]  /*6680*/  UMOV UR61, URZ ;  /* 0x0000003f003d7c82 */ /* 0x000fcc0008000000 */
.L_x_3212:
[----:B------:R-:W-:Y:S01]  /*6690*/  VIADD R197, R196, 0x1 ;  /* 0x00000001c4c57836 */ /* 0x000fe20000000000 */
[----:B------:R-:W-:Y:S02]  /*66a0*/  R2UR UR10, R198 ;  /* 0x00000000c60a72ca */ /* 0x000fe400000e0000 */
[----:B------:R-:W-:Y:S02]  /*66b0*/  R2UR UR7, R2 ;  /* 0x00000000020772ca */ /* 0x000fe400000e0000 */
[----:B------:R-:W-:-:S04]  /*66c0*/  ISETP.NE.AND P3, PT, R197, 0x2, PT ;  /* 0x00000002c500780c */ /* 0x000fc80003f65270 */
[----:B-1----:R-:W-:Y:S02]  /*66d0*/  SEL R152, RZ, 0x1, P3 ;  /* 0x00000001ff987807 */ /* 0x002fe40001800000 */
[----:B------:R-:W-:Y:S02]  /*66e0*/  SEL R197, R197, RZ, P3 ;  /* 0x000000ffc5c57207 */ /* 0x000fe40001800000 */
[----:B------:R-:W-:Y:S01]  /*66f0*/  R2UR UR6, R152 ;  /* 0x00000000980672ca */ /* 0x000fe200000e0000 */
[----:B------:R-:W-:Y:S01]  /*6700*/  IMAD.U32 R152, RZ, RZ, UR10 ;  /* 0x0000000aff987e24 */ /* 0x000fe2000f8e00ff */
[----:B------:R-:W-:-:S04]  /*6710*/  UIADD3 UR10, UR10, -0x1, URZ ;  /* 0xffffffff0a0a7890 */ /* 0x000fc8000fffe03f */
[----:B------:R-:W-:Y:S02]  /*6720*/  ISETP.GT.AND P2, PT, R152, UR7, PT ;  /* 0x0000000798007c0c */ /* 0x000fe4000bf44270 */
[----:B------:R-:W-:-:S05]  /*6730*/  IMAD.U32 R198, RZ, RZ, UR10 ;  /* 0x0000000affc67e24 */ /* 0x000fca000f8e00ff */
[----:B------:R-:W-:Y:S01]  /*6740*/  ULOP3.LUT UR61, UR61, UR6, URZ, 0x3c, !UPT ;  /* 0x000000063d3d7292 */ /* 0x000fe2000f8e3c3f */
[----:B------:R-:W-:Y:S11]  /*6750*/  @!P0 BRA `(.L_x_3204) ;  /* 0x0000000000048947 */ /* 0x000ff60003800000 */
[----:B------:R-:W-:Y:S01]  /*6760*/  BPT.TRAP 0x1 ;  /* 0x000000040000795c */ /* 0x000fe20000300000 */
.L_x_3204:
[----:B------:R-:W-:Y:S02]  /*6770*/  IMAD.U32 R200, RZ, RZ, UR61 ;  /* 0x0000003dffc87e24 */ /* 0x000fe4000f8e00ff */
[----:B------:R-:W-:-:S03]  /*6780*/  IMAD R195, R197, 0x8, R184 ;  /* 0x00000008c5c37824 */ /* 0x000fc600078e02b8 */
[----:B------:R-:W-:-:S04]  /*6790*/  SHF.L.U32 R200, R200, 0x1f, RZ ;  /* 0x0000001fc8c87819 */ /* 0x000fc800000006ff */
[----:B------:R0:W1:Y:S01]  /*67a0*/  SYNCS.PHASECHK.TRANS64.TRYWAIT P3, [R195+URZ+0x38830], R200 ;  /* 0x038830c8c30075a7 */ /* 0x000062000806017f */
[----:B------:R-:W-:Y:S05]  /*67b0*/  @!P0 BRA `(.L_x_3205) ;  /* 0x0000000000048947 */ /* 0x000fea0003800000 */
[----:B------:R-:W-:Y:S01]  /*67c0*/  BPT.TRAP 0x1 ;  /* 0x000000040000795c */ /* 0x000fe20000300000 */
.L_x_3205:
[----:B------:R-:W-:Y:S01]  /*67d0*/  IMAD R199, R197, 0x200, R4 ;  /* 0x00000200c5c77824 */ /* 0x000fe200078e0204 */
[----:B-1----:R-:W-:Y:S06]  /*67e0*/  @P3 BRA `(.L_x_3206) ;  /* 0x0000000000083947 */ /* 0x002fec0003800000 */
[----:B------:R-:W1:Y:S02]  /*67f0*/  SYNCS.PHASECHK.TRANS64.TRYWAIT P3, [R195+URZ+0x38830], R200 ;  /* 0x038830c8c30075a7 */ /* 0x000e64000806017f */
[----:B-1----:R-:W-:Y:S05]  /*6800*/  @!P3 BRA `(.L_x_3207) ;  /* 0x000000b800b8b947 */ /* 0x002fea0003800000 */
.L_x_3206:
[----:B------:R-:W-:Y:S01]  /*6810*/  R2UR UR6, R199 ;  /* 0x00000000c70672ca */ /* 0x000fe200000e0000 */
[----:B------:R-:W-:Y:S01]  /*6820*/  WARPGROUP.ARRIVE ;  /* 0x00000000000079c5 */ /* 0x000fe20000000000 */
[----:B------:R-:W-:Y:S01]  /*6830*/  MOV R201, UR17 ;  /* 0x0000001100c97c02 */ /* 0x000fe20008000f00 */
[----:B------:R-:W-:Y:S01]  /*6840*/  UMOV UR19, 0x40000040 ;  /* 0x4000004000137882 */ /* 0x000fe20000000000 */
[----:B------:R-:W-:Y:S01]  /*6850*/  MOV R202, UR16 ;  /* 0x0000001000ca7c02 */ /* 0x000fe20008000f00 */
[----:B------:R-:W-:Y:S01]  /*6860*/  UMOV UR15, 0x40000040 ;  /* 0x40000040000f7882 */ /* 0x000fe20000000000 */
[----:B------:R-:W-:Y:S01]  /*6870*/  R2UR UR16, R10 ;  /* 0x000000000a1072ca */ /* 0x000fe200000e0000 */
[----:B------:R-:W-:Y:S01]  /*6880*/  UMOV UR11, 0x40000040 ;  /* 0x40000040000b7882 */ /* 0x000fe20000000000 */
[----:B------:R-:W-:Y:S01]  /*6890*/  R2UR UR17, R11 ;  /* 0x000000000b1172ca */ /* 0x000fe200000e0000 */
[----:B------:R-:W-:Y:S01]  /*68a0*/  UMOV UR59, 0x40000040 ;  /* 0x40000040003b7882 */ /* 0x000fe20000000000 */
[----:B------:R-:W-:-:S02]  /*68b0*/  MOV R203, UR13 ;  /* 0x0000000d00cb7c02 */ /* 0x000fc40008000f00 */
[----:B------:R-:W-:Y:S01]  /*68c0*/  MOV R204, UR12 ;  /* 0x0000000c00cc7c02 */ /* 0x000fe20008000f00 */
[----:B------:R-:W-:Y:S01]  /*68d0*/  UMOV UR18, UR6 ;  /* 0x0000000600127c82 */ /* 0x000fe20008000000 */
[----:B------:R-:W-:Y:S02]  /*68e0*/  R2UR UR12, R12 ;  /* 0x000000000c0c72ca */ /* 0x000fe400000e0000 */
[----:B------:R-:W-:Y:S02]  /*68f0*/  R2UR UR13, R13 ;  /* 0x000000000d0d72ca */ /* 0x000fe400000e0000 */
[----:B------:R-:W-:Y:S02]  /*6900*/  MOV R205, UR9 ;  /* 0x0000000900cd7c02 */ /* 0x000fe40008000f00 */
[----:B------:R-:W-:Y:S01]  /*6910*/  MOV R206, UR8 ;  /* 0x0000000800ce7c02 */ /* 0x000fe20008000f00 */
[----:B------:R-:W-:Y:S01]  /*6920*/  HGMMA.64x64x16.F32 R152, gdesc[UR16], RZ, !UPT, gsb0 ;  /* 0x00e00000109879f0 */ /* 0x000fe2000c0008ff */
[----:B------:R-:W-:Y:S01]  /*6930*/  R2UR UR17, R201 ;  /* 0x00000000c91172ca */ /* 0x000fe200000e0000 */
[----:B------:R-:W-:Y:S01]  /*6940*/  VIADD R201, R199, 0x2 ;  /* 0x00000002c7c97836 */ /* 0x000fe20000000000 */
[----:B------:R-:W-:-:S02]  /*6950*/  R2UR UR8, R14 ;  /* 0x000000000e0872ca */ /* 0x000fc400000e0000 */
[----:B------:R-:W-:Y:S02]  /*6960*/  R2UR UR9, R15 ;  /* 0x000000000f0972ca */ /* 0x000fe400000e0000 */
[----:B------:R-:W-:Y:S01]  /*6970*/  R2UR UR6, R201 ;  /* 0x00000000c90672ca */ /* 0x000fe200000e0000 */
[C---:B------:R-:W-:Y:S01]  /*6980*/  VIADD R201, R199.reuse, 0x4 ;  /* 0x00000004c7c97836 */ /* 0x040fe20000000000 */
[----:B------:R-:W-:Y:S01]  /*6990*/  R2UR UR56, R16 ;  /* 0x00000000103872ca */ /* 0x000fe200000e0000 */
[----:B------:R-:W-:Y:S01]  /*69a0*/  VIADD R199, R199, 0x6 ;  /* 0x00000006c7c77836 */ /* 0x000fe20000000000 */
[----:B------:R-:W-:Y:S02]  /*69b0*/  R2UR UR57, R17 ;  /* 0x00000000113972ca */ /* 0x000fe400000e0000 */
[----:B------:R-:W-:-:S07]  /*69c0*/  R2UR UR16, R202 ;  /* 0x00000000ca1072ca */ /* 0x000fce00000e0000 */
[----:B------:R-:W-:Y:S01]  /*69d0*/  UMOV UR14, UR6 ;  /* 0x00000006000e7c82 */ /* 0x000fe20008000000 */
[----:B------:R-:W-:-:S13]  /*69e0*/  R2UR UR6, R201 ;  /* 0x00000000c90672ca */ /* 0x000fda00000e0000 */
[----:B------:R-:W-:Y:S01]  /*69f0*/  UMOV UR10, UR6 ;  /* 0x00000006000a7c82 */ /* 0x000fe20008000000 */
[----:B------:R-:W-:-:S13]  /*6a00*/  R2UR UR6, R199 ;  /* 0x00000000c70672ca */ /* 0x000fda00000e0000 */
[----:B------:R-:W-:Y:S01]  /*6a10*/  UMOV UR58, UR6 ;  /* 0x00000006003a7c82 */ /* 0x000fe20008000000 */
[----:B------:R-:W-:Y:S02]  /*6a20*/  WARPGROUP.DEPBAR.LE gsb0, 0x0 ;  /* 0x00008000000079c5 */ /* 0x000fe40000010000 */
[----:B------:R-:W-:-:S06]  /*6a30*/  WARPGROUP.ARRIVE ;  /* 0x00000000000079c5 */ /* 0x000fcc0000000000 */
[----:B------:R-:W-:Y:S01]  /*6a40*/  HGMMA.64x64x16.F32 R152, gdesc[UR12], R152, gsb0 ;  /* 0x00e000000c9879f0 */ /* 0x000fe20008000898 */
[----:B------:R-:W-:Y:S02]  /*6a50*/  R2UR UR13, R203 ;  /* 0x00000000cb0d72ca */ /* 0x000fe400000e0000 */
[----:B------:R-:W-:Y:S01]  /*6a60*/  R2UR UR12, R204 ;  /* 0x00000000cc0c72ca */ /* 0x000fe200000e0000 */
[----:B------:R-:W-:Y:S02]  /*6a70*/  WARPGROUP.DEPBAR.LE gsb0, 0x0 ;  /* 0x00008000000079c5 */ /* 0x000fe40000010000 */
[----:B------:R-:W-:-:S06]  /*6a80*/  WARPGROUP.ARRIVE ;  /* 0x00000000000079c5 */ /* 0x000fcc0000000000 */
[----:B------:R-:W-:Y:S01]  /*6a90*/  HGMMA.64x64x16.F32 R152, gdesc[UR8], R152, gsb0 ;  /* 0x00e00000089879f0 */ /* 0x000fe20008000898 */
[----:B------:R-:W-:Y:S02]  /*6aa0*/  R2UR UR9, R205 ;  /* 0x00000000cd0972ca */ /* 0x000fe400000e0000 */
[----:B------:R-:W-:Y:S01]  /*6ab0*/  R2UR UR8, R206 ;  /* 0x00000000ce0872ca */ /* 0x000fe200000e0000 */
[----:B------:R-:W-:Y:S02]  /*6ac0*/  WARPGROUP.DEPBAR.LE gsb0, 0x0 ;  /* 0x00008000000079c5 */ /* 0x000fe40000010000 */
[----:B------:R-:W-:-:S06]  /*6ad0*/  WARPGROUP.ARRIVE ;  /* 0x00000000000079c5 */ /* 0x000fcc0000000000 */
[----:B------:R-:W-:Y:S03]  /*6ae0*/  HGMMA.64x64x16.F32 R152, gdesc[UR56], R152, gsb0 ;  /* 0x00e00000389879f0 */ /* 0x000fe60008000898 */
[----:B------:R-:W-:Y:S02]  /*6af0*/  WARPGROUP.DEPBAR.LE gsb0, 0x0 ;  /* 0x00008000000079c5 */ /* 0x000fe40000010000 */
[----:B------:R-:W-:Y:S05]  /*6b00*/  @!P0 BRA `(.L_x_3208) ;  /* 0x0000000000048947 */ /* 0x000fea0003800000 */
[----:B------:R-:W-:Y:S01]  /*6b10*/  BPT.TRAP 0x1 ;  /* 0x000000040000795c */ /* 0x000fe20000300000 */
.L_x_3208:
[----:B------:R2:W3:Y:S01]  /*6b20*/  SYNCS.PHASECHK.TRANS64.TRYWAIT P3, [R195+URZ+0x38850], R200 ;  /* 0x038850c8c30075a7 */ /* 0x0004e2000806017f */
[----:B------:R-:W-:Y:S05]  /*6b30*/  @!P0 BRA `(.L_x_3209) ;  /* 0x0000000000048947 */ /* 0x000fea0003800000 */
[----:B------:R-:W-:Y:S01]  /*6b40*/  BPT.TRAP 0x1 ;  /* 0x000000040000795c */ /* 0x000fe20000300000 */
.L_x_3209:
[----:B---3--:R-:W-:Y:S05]  /*6b50*/  @P3 BRA `(.L_x_3210) ;  /* 0x0000000000083947 */ /* 0x008fea0003800000 */
[----:B------:R-:W3:Y:S02]  /*6b60*/  SYNCS.PHASECHK.TRANS64.TRYWAIT P3, [R195+URZ+0x38850], R200 ;  /* 0x038850c8c30075a7 */ /* 0x000ee4000806017f */
[----:B---3--:R-:W-:Y:S05]  /*6b70*/  @!P3 BRA `(.L_x_3211) ;  /* 0x000000b400f0b947 */ /* 0x008fea0003800000 */
.L_x_3210:
[----:B------:R-:W-:Y:S01]  /*6b80*/  IMAD R199, R197, 0x1000, R6 ;  /* 0x00001000c5c77824 */ /* 0x000fe200078e0206 */
[----:B0123--:R-:W-:Y:S01]  /*6b90*/  MOV R200, UR49 ;  /* 0x0000003100c87c02 */ /* 0x00ffe20008000f00 */
[----:B------:R-:W-:Y:S01]  /*6ba0*/  WARPGROUP.ARRIVE ;  /* 0x00000000000079c5 */ /* 0x000fe20000000000 */
[----:B------:R-:W-:Y:S01]  /*6bb0*/  MOV R201, UR48 ;  /* 0x0000003000c97c02 */ /* 0x000fe20008000f00 */
[----:B------:R-:W-:Y:S01]  /*6bc0*/  UMOV UR51, 0x40000040 ;  /* 0x4000004000337882 */ /* 0x000fe20000000000 */
[----:B------:R-:W-:Y:S01]  /*6bd0*/  R2UR UR6, R199 ;  /* 0x00000000c70672ca */ /* 0x000fe200000e0000 */
[----:B------:R-:W-:Y:S01]  /*6be0*/  UMOV UR55, 0x40000040 ;  /* 0x4000004000377882 */ /* 0x000fe20000000000 */
[----:B------:R-:W-:Y:S01]  /*6bf0*/  R2UR UR48, R18 ;  /* 0x00000000123072ca */ /* 0x000fe200000e0000 */
[----:B------:R-:W-:Y:S01]  /*6c00*/  UMOV UR59, 0x40000040 ;  /* 0x40000040003b7882 */ /* 0x000fe20000000000 */
[----:B------:R-:W-:Y:S01]  /*6c10*/  R2UR UR49, R19 ;  /* 0x00000000133172ca */ /* 0x000fe200000e0000 */
[----:B------:R-:W-:Y:S01]  /*6c20*/  UMOV UR7, 0x40000040 ;  /* 0x4000004000077882 */ /* 0x000fe20000000000 */
[----:B------:R-:W-:Y:S01]  /*6c30*/  MOV R202, UR53 ;  /* 0x0000003500ca7c02 */ /* 0x000fe20008000f00 */
[----:B------:R-:W-:Y:S01]  /*6c40*/  UMOV UR11, 0x40000040 ;  /* 0x40000040000b7882 */ /* 0x000fe20000000000 */
[----:B------:R-:W-:Y:S01]  /*6c50*/  MOV R203, UR52 ;  /* 0x0000003400cb7c02 */ /* 0x000fe20008000f00 */
[----:B------:R-:W-:Y:S01]  /*6c60*/  UMOV UR15, 0x40000040 ;  /* 0x40000040000f7882 */ /* 0x000fe20000000000 */
[----:B------:R-:W-:Y:S01]  /*6c70*/  R2UR UR52, R20 ;  /* 0x00000000143472ca */ /* 0x000fe200000e0000 */
[----:B------:R-:W-:Y:S01]  /*6c80*/  UMOV UR19, 0x40000040 ;  /* 0x4000004000137882 */ /* 0x000fe20000000000 */
[----:B------:R-:W-:Y:S01]  /*6c90*/  R2UR UR53, R21 ;  /* 0x00000000153572ca */ /* 0x000fe200000e0000 */
[----:B------:R-:W-:Y:S01]  /*6ca0*/  UMOV UR50, UR6 ;  /* 0x0000000600327c82 */ /* 0x000fe20008000000 */
[----:B------:R-:W-:Y:S01]  /*6cb0*/  R2UR UR56, R22 ;  /* 0x00000000163872ca */ /* 0x000fe200000e0000 */
[----:B------:R-:W-:Y:S01]  /*6cc0*/  UMOV UR23, 0x40000040 ;  /* 0x4000004000177882 */ /* 0x000fe20000000000 */
[----:B------:R-:W-:Y:S01]  /*6cd0*/  R2UR UR57, R23 ;  /* 0x00000000173972ca */ /* 0x000fe200000e0000 */
[----:B------:R-:W-:Y:S01]  /*6ce0*/  HGMMA.64x64x16.F32 R152, gdesc[UR48], R152, gsb0 ;  /* 0x00e00000309879f0 */ /* 0x000fe20008000898 */
[----:B------:R-:W-:Y:S01]  /*6cf0*/  R2UR UR49, R200 ;  /* 0x00000000c83172ca */ /* 0x000fe200000e0000 */
[C---:B------:R-:W-:Y:S01]  /*6d00*/  VIADD R200, R199.reuse, 0x2 ;  /* 0x00000002c7c87836 */ /* 0x040fe20000000000 */
[----:B------:R-:W-:Y:S01]  /*6d10*/  UMOV UR27, 0x40000040 ;  /* 0x40000040001b7882 */ /* 0x000fe20000000000 */
[----:B------:R-:W-:Y:S01]  /*6d20*/  UMOV UR31, 0x40000040 ;  /* 0x40000040001f7882 */ /* 0x000fe20000000000 */
[----:B------:R-:W-:Y:S01]  /*6d30*/  UMOV UR35, 0x40000040 ;  /* 0x4000004000237882 */ /* 0x000fe20000000000 */
[----:B------:R-:W-:Y:S01]  /*6d40*/  UMOV UR39, 0x40000040 ;  /* 0x4000004000277882 */ /* 0x000fe20000000000 */
[----:B------:R-:W-:Y:S01]  /*6d50*/  R2UR UR6, R200 ;  /* 0x00000000c80672ca */ /* 0x000fe200000e0000 */
[----:B------:R-:W-:Y:S01]  /*6d60*/  VIADD R200, R199, 0x4 ;  /* 0x00000004c7c87836 */ /* 0x000fe20000000000 */
[----:B------:R-:W-:Y:S01]  /*6d70*/  UMOV UR43, 0x40000040 ;  /* 0x40000040002b7882 */ /* 0x000fe20000000000 */
[----:B------:R-:W-:Y:S01]  /*6d80*/  UMOV UR47, 0x40000040 ;  /* 0x40000040002f7882 */ /* 0x000fe20000000000 */
[----:B------:R-:W-:Y:S01]  /*6d90*/  R2UR UR48, R201 ;  /* 0x00000000c93072ca */ /* 0x000fe200000e0000 */
[----:B------:R-:W-:Y:S01]  /*6da0*/  UMOV UR51, 0x40000040 ;  /* 0x4000004000337882 */ /* 0x000fe20000000000 */
[----:B------:R-:W0:Y:S01]  /*6db0*/  S2R R204, SR_TID.X ;  /* 0x0000000000cc7919 */ /* 0x000e220000002100 */
[----:B------:R-:W-:-:S02]  /*6dc0*/  VIADD R201, R199, 0x800 ;  /* 0x00000800c7c97836 */ /* 0x000fc40000000000 */
[----:B------:R-:W-:-:S04]  /*6dd0*/  IMAD R216, R197, 0x1000, R188 ;  /* 0x00001000c5d87824 */ /* 0x000fc800078e02bc */
[----:B------:R-:W-:Y:S01]  /*6de0*/  UMOV UR54, UR6 ;  /* 0x0000000600367c82 */ /* 0x000fe20008000000 */
[----:B------:R-:W-:Y:S01]  /*6df0*/  R2UR UR6, R200 ;  /* 0x00000000c80672ca */ /* 0x000fe200000e0000 */
[----:B------:R-:W-:Y:S02]  /*6e00*/  VIADD R200, R199, 0x6 ;  /* 0x00000006c7c87836 */ /* 0x000fe40000000000 */
[----:B------:R-:W-:-:S10]  /*6e10*/  VIADD R217, R216, 0x80 ;  /* 0x00000080d8d97836 */ /* 0x000fd40000000000 */
[----:B------:R-:W-:Y:S01]  /*6e20*/  UMOV UR58, UR6 ;  /* 0x00000006003a7c82 */ /* 0x000fe20008000000 */
[----:B------:R-:W-:Y:S01]  /*6e30*/  R2UR UR6, R200 ;  /* 0x00000000c80672ca */ /* 0x000fe200000e0000 */
[----:B------:R-:W-:-:S05]  /*6e40*/  VIADD R200, R199, 0x200 ;  /* 0x00000200c7c87836 */ /* 0x000fca0000000000 */
[----:B------:R-:W-:Y:S01]  /*6e50*/  R2UR UR10, R200 ;  /* 0x00000000c80a72ca */ /* 0x000fe200000e0000 */
[----:B------:R-:W-:Y:S01]  /*6e60*/  VIADD R200, R199, 0x202 ;  /* 0x00000202c7c87836 */ /* 0x000fe20000000000 */
[----:B0-----:R-:W-:-:S04]  /*6e70*/  SHF.R.U32.HI R204, RZ, 0x7, R204 ;  /* 0x00000007ffcc7819 */ /* 0x001fc800000116cc */
[----:B------:R-:W-:Y:S01]  /*6e80*/  R2UR UR14, R200 ;  /* 0x00000000c80e72ca */ /* 0x000fe200000e0000 */
[----:B------:R-:W-:-:S05]  /*6e90*/  VIADD R200, R199, 0x204 ;  /* 0x00000204c7c87836 */ /* 0x000fca0000000000 */
[----:B------:R-:W-:Y:S01]  /*6ea0*/  R2UR UR18, R200 ;  /* 0x00000000c81272ca */ /* 0x000fe200000e0000 */
[----:B------:R-:W-:-:S05]  /*6eb0*/  VIADD R200, R199, 0x206 ;  /* 0x00000206c7c87836 */ /* 0x000fca0000000000 */
[----:B------:R-:W-:Y:S01]  /*6ec0*/  R2UR UR22, R200 ;  /* 0x00000000c81672ca */ /* 0x000fe200000e0000 */
[----:B------:R-:W-:-:S05]  /*6ed0*/  VIADD R200, R199, 0x400 ;  /* 0x00000400c7c87836 */ /* 0x000fca0000000000 */
[----:B------:R-:W-:Y:S01]  /*6ee0*/  R2UR UR26, R200 ;  /* 0x00000000c81a72ca */ /* 0x000fe200000e0000 */
[----:B------:R-:W-:-:S05]  /*6ef0*/  VIADD R200, R199, 0x402 ;  /* 0x00000402c7c87836 */ /* 0x000fca0000000000 */
[----:B------:R-:W-:Y:S01]  /*6f00*/  R2UR UR30, R200 ;  /* 0x00000000c81e72ca */ /* 0x000fe200000e0000 */
[C---:B------:R-:W-:Y:S01]  /*6f10*/  VIADD R200, R199.reuse, 0x404 ;  /* 0x00000404c7c87836 */ /* 0x040fe20000000000 */
[----:B------:R-:W-:Y:S02]  /*6f20*/  WARPGROUP.DEPBAR.LE gsb0, 0x0 ;  /* 0x00008000000079c5 */ /* 0x000fe40000010000 */
[----:B------:R-:W-:Y:S02]  /*6f30*/  WARPGROUP.ARRIVE ;  /* 0x00000000000079c5 */ /* 0x000fe40000000000 */
[----:B------:R-:W-:Y:S01]  /*6f40*/  R2UR UR34, R200 ;  /* 0x00000000c82272ca */ /* 0x000fe200000e0000 */
[----:B------:R-:W-:-:S03]  /*6f50*/  VIADD R200, R199, 0x406 ;  /* 0x00000406c7c87836 */ /* 0x000fc60000000000 */
[----:B------:R-:W-:Y:S02]  /*6f60*/  HGMMA.64x64x16.F32 R152, gdesc[UR52], R152, gsb0 ;  /* 0x00e00000349879f0 */ /* 0x000fe40008000898 */
[----:B------:R-:W-:Y:S01]  /*6f70*/  R2UR UR38, R200 ;  /* 0x00000000c82672ca */ /* 0x000fe200000e0000 */
[----:B------:R-:W-:Y:S01]  /*6f80*/  VIADD R200, R199, 0x600 ;  /* 0x00000600c7c87836 */ /* 0x000fe20000000000 */
[----:B------:R-:W-:Y:S01]  /*6f90*/  R2UR UR53, R202 ;  /* 0x00000000ca3572ca */ /* 0x000fe200000e0000 */
[----:B------:R-:W-:Y:S01]  /*6fa0*/  UMOV UR55, 0x40000040 ;  /* 0x4000004000377882 */ /* 0x000fe20000000000 */
[----:B------:R-:W-:Y:S02]  /*6fb0*/  R2UR UR52, R203 ;  /* 0x00000000cb3472ca */ /* 0x000fe400000e0000 */
[----:B------:R-:W-:Y:S01]  /*6fc0*/  R2UR UR42, R200 ;  /* 0x00000000c82a72ca */ /* 0x000fe200000e0000 */
[----:B------:R-:W-:-:S05]  /*6fd0*/  VIADD R200, R199, 0x602 ;  /* 0x00000602c7c87836 */ /* 0x000fca0000000000 */
[----:B------:R-:W-:Y:S01]  /*6fe0*/  R2UR UR46, R200 ;  /* 0x00000000c82e72ca */ /* 0x000fe200000e0000 */
[----:B------:R-:W-:-:S05]  /*6ff0*/  VIADD R200, R199, 0x604 ;  /* 0x00000604c7c87836 */ /* 0x000fca0000000000 */
[----:B------:R-:W-:Y:S01]  /*7000*/  R2UR UR50, R200 ;  /* 0x00000000c83272ca */ /* 0x000fe200000e0000 */
[----:B------:R-:W-:-:S05]  /*7010*/  VIADD R200, R199, 0x606 ;  /* 0x00000606c7c87836 */ /* 0x000fca0000000000 */
[----:B------:R-:W-:Y:S02]  /*7020*/  R2UR UR54, R200 ;  /* 0x00000000c83672ca */ /* 0x000fe400000e0000 */
[----:B------:R0:W1:Y:S02]  /*7030*/  SHFL.IDX PT, R200, R204, RZ, 0x1f ;  /* 0x00001fffccc87589 */ /* 0x00006400000e0000 */
[----:B0-----:R-:W-:Y:S01]  /*7040*/  IMAD.MOV.U32 R204, RZ, RZ, 0x4 ;  /* 0x00000004ffcc7424 */ /* 0x001fe200078e00ff */
[----:B-1----:R-:W-:-:S04]  /*7050*/  ISETP.GT.AND P3, PT, R200, 0x7f, PT ;  /* 0x0000007fc800780c */ /* 0x002fc80003f64270 */
[----:B------:R-:W-:-:S05]  /*7060*/  SEL R200, RZ, 0x2, !P3 ;  /* 0x00000002ffc87807 */ /* 0x000fca0005800000 */
[----:B------:R-:W-:Y:S02]  /*7070*/  IMAD.IADD R202, R7, 0x1, R200 ;  /* 0x0000000107ca7824 */ /* 0x000fe400078e02c8 */
        /* <DEDUP_REMOVED lines=8> */
[C---:B------:R-:W-:Y:S02]  /*7100*/  SEL R202, R204.reuse, 0x2, P3 ;  /* 0x00000002ccca7807 */ /* 0x040fe40001800000 */
[----:B------:R-:W-:-:S03]  /*7110*/  SEL R204, R204, 0x6, !P3 ;  /* 0x00000006cccc7807 */ /* 0x000fc60005800000 */
[--C-:B------:R-:W-:Y:S02]  /*7120*/  IMAD.IADD R203, R7, 0x1, R202.reuse ;  /* 0x0000000107cb7824 */ /* 0x100fe400078e02ca */
[C---:B------:R-:W-:Y:S02]  /*7130*/  IMAD.IADD R205, R201.reuse, 0x1, R202 ;  /* 0x00000001c9cd7824 */ /* 0x040fe400078e02ca */
[----:B------:R-:W-:Y:S01]  /*7140*/  IMAD.IADD R201, R201, 0x1, R204 ;  /* 0x00000001c9c97824 */ /* 0x000fe200078e02cc */
[----:B------:R-:W-:Y:S02]  /*7150*/  WARPGROUP.DEPBAR.LE gsb0, 0x0 ;  /* 0x00008000000079c5 */ /* 0x000fe40000010000 */
[----:B------:R-:W-:-:S06]  /*7160*/  WARPGROUP.ARRIVE ;  /* 0x00000000000079c5 */ /* 0x000fcc0000000000 */
[----:B------:R-:W-:Y:S01]  /*7170*/  HGMMA.64x64x16.F32 R152, gdesc[UR4], R152, gsb0 ;  /* 0x00e00000049879f0 */ /* 0x000fe20008000898 */
[----:B------:R-:W-:Y:S02]  /*7180*/  ULDC UR7, c[0x0][0xa80] ;  /* 0x0002a00000077ab9 */ /* 0x000fe40000000800 */
[----:B------:R-:W-:Y:S01]  /*7190*/  UMOV UR6, UR7 ;  /* 0x0000000700067c82 */ /* 0x000fe20008000000 */
        /* <DEDUP_REMOVED lines=69> */
[----:B------:R-:W-:Y:S02]  /*75f0*/  IMAD.IADD R203, R8, 0x1, R200 ;  /* 0x0000000108cb7824 */ /* 0x000fe400078e02c8 */
        /* <DEDUP_REMOVED lines=8> */
[----:B------:R-:W-:Y:S02]  /*7680*/  IMAD.IADD R203, R8, 0x1, R202 ;  /* 0x0000000108cb7824 */ /* 0x000fe400078e02ca */
        /* <DEDUP_REMOVED lines=108> */
[----:B------:R-:W-:Y:S02]  /*7d50*/  LOP3.LUT R201, R201, 0x1e00, RZ, 0xc0, !PT ;  /* 0x00001e00c9c97812 */ /* 0x000fe400078ec0ff */
[----:B------:R-:W-:Y:S02]  /*7d60*/  ISETP.NE.AND P3, PT, R0, RZ, PT ;  /* 0x000000ff0000720c */ /* 0x000fe40003f65270 */
[----:B------:R-:W-:-:S02]  /*7d70*/  IADD3 R202, R200, R201, R5 ;  /* 0x000000c9c8ca7210 */ /* 0x000fc40007ffe005 */
        /* <DEDUP_REMOVED lines=37> */
[----:B------:R-:W-:-:S05]  /*7fd0*/  FMUL.FTZ R165, R179, UR60 ;  /* 0x0000003cb3a57c20 */ /* 0x000fca0008410000 */
[----:B------:R-:W0:Y:S01]  /*7fe0*/  MUFU.TANH R202, R202 ;  /* 0x000000ca00ca7308 */ /* 0x000e220000002400 */
[----:B-1----:R-:W-:-:S07]  /*7ff0*/  FMNMX.FTZ R156, R200, R157, !PT ;  /* 0x0000009dc89c7209 */ /* 0x002fce0007810000 */
[----:B------:R-:W1:Y:S01]  /*8000*/  MUFU.TANH R203, R203 ;  /* 0x000000cb00cb7308 */ /* 0x000e620000002400 */
[----:B--2---:R-:W-:-:S07]  /*8010*/  FMNMX.FTZ R157, R201, R156, !PT ;  /* 0x0000009cc99d7209 */ /* 0x004fce0007810000 */
[----:B------:R-:W2:Y:S01]  /*8020*/  MUFU.TANH R204, R204 ;  /* 0x000000cc00cc7308 */ /* 0x000ea20000002400 */
[----:B0-----:R-:W-:-:S07]  /*8030*/  FMNMX.FTZ R156, R202, R157, !PT ;  /* 0x0000009dca9c7209 */ /* 0x001fce0007810000 */
        /* <DEDUP_REMOVED lines=19> */
[----:B0-----:R-:W-:Y:S01]  /*8170*/  FMNMX.FTZ R158, R212, R157, !PT ;  /* 0x0000009dd49e7209 */ /* 0x001fe20007810000 */
[----:B------:R-:W-:-:S06]  /*8180*/  FMUL.FTZ R157, R163, UR60 ;  /* 0x0000003ca39d7c20 */ /* 0x000fcc0008410000 */
[----:B------:R-:W0:Y:S01]  /*8190*/  MUFU.TANH R207, R207 ;  /* 0x000000cf00cf7308 */ /* 0x000e220000002400 */
[----:B-1----:R-:W-:Y:S01]  /*81a0*/  FMNMX.FTZ R159, R213, R158, !PT ;  /* 0x0000009ed59f7209 */ /* 0x002fe20007810000 */
[----:B------:R-:W-:-:S06]  /*81b0*/  FMUL.FTZ R158, R166, UR60 ;  /* 0x0000003ca69e7c20 */ /* 0x000fcc0008410000 */
[----:B------:R-:W1:Y:S01]  /*81c0*/  MUFU.TANH R152, R152 ;  /* 0x0000009800987308 */ /* 0x000e620000002400 */
[----:B--2---:R-:W-:Y:S01]  /*81d0*/  FMNMX.FTZ R160, R214, R159, !PT ;  /* 0x0000009fd6a07209 */ /* 0x004fe20007810000 */
[----:B------:R-:W-:-:S06]  /*81e0*/  FMUL.FTZ R159, R167, UR60 ;  /* 0x0000003ca79f7c20 */ /* 0x000fcc0008410000 */
[----:B------:R-:W2:Y:S01]  /*81f0*/  MUFU.TANH R153, R153 ;  /* 0x0000009900997308 */ /* 0x000ea20000002400 */
[----:B0-----:R-:W-:Y:S01]  /*8200*/  FMNMX.FTZ R164, R207, R160, !PT ;  /* 0x000000a0cfa47209 */ /* 0x001fe20007810000 */
[----:B------:R-:W-:-:S04]  /*8210*/  FMUL.FTZ R160, R170, UR60 ;  /* 0x0000003caaa07c20 */ /* 0x000fc80008410000 */
[----:B------:R-:W0:Y:S02]  /*8220*/  SHFL.BFLY PT, R163, R164, 0x2, 0x1f ;  /* 0x0c401f00a4a37f89 */ /* 0x000e2400000e0000 */
[----:B------:R-:W3:Y:S01]  /*8230*/  MUFU.TANH R154, R154 ;  /* 0x0000009a009a7308 */ /* 0x000ee20000002400 */
[----:B-1----:R-:W-:-:S07]  /*8240*/  FMNMX.FTZ R166, R152, R187, !PT ;  /* 0x000000bb98a67209 */ /* 0x002fce0007810000 */
[----:B------:R-:W1:Y:S01]  /*8250*/  MUFU.TANH R155, R155 ;  /* 0x0000009b009b7308 */ /* 0x000e620000002400 */
[----:B--2---:R-:W-:Y:S01]  /*8260*/  FMNMX.FTZ R167, R153, R166, !PT ;  /* 0x000000a699a77209 */ /* 0x004fe20007810000 */
[----:B------:R-:W-:-:S06]  /*8270*/  FMUL.FTZ R166, R182, UR60 ;  /* 0x0000003cb6a67c20 */ /* 0x000fcc0008410000 */
[----:B------:R-:W2:Y:S01]  /*8280*/  MUFU.TANH R156, R156 ;  /* 0x0000009c009c7308 */ /* 0x000ea20000002400 */
[----:B---3--:R-:W-:Y:S02]  /*8290*/  FMNMX.FTZ R168, R154, R167, !PT ;  /* 0x000000a79aa87209 */ /* 0x008fe40007810000 */
[----:B0-----:R-:W-:Y:S01]  /*82a0*/  FMNMX.FTZ R169, R164, R163, !PT ;  /* 0x000000a3a4a97209 */ /* 0x001fe20007810000 */
[----:B------:R-:W-:-:S04]  /*82b0*/  FMUL.FTZ R163, R175, UR60 ;  /* 0x0000003cafa37c20 */ /* 0x000fc80008410000 */
[----:B------:R-:W0:Y:S01]  /*82c0*/  MUFU.TANH R157, R157 ;  /* 0x0000009d009d7308 */ /* 0x000e220000002400 */
[----:B-1----:R-:W-:Y:S01]  /*82d0*/  FMNMX.FTZ R167, R155, R168, !PT ;  /* 0x000000a89ba77209 */ /* 0x002fe20007810000 */
[----:B------:R-:W-:Y:S01]  /*82e0*/  FMUL.FTZ R164, R178, UR60 ;  /* 0x0000003cb2a47c20 */ /* 0x000fe20008410000 */
[----:B------:R-:W1:Y:S05]  /*82f0*/  SHFL.BFLY PT, R170, R169, 0x1, 0x1f ;  /* 0x0c201f00a9aa7f89 */ /* 0x000e6a00000e0000 */
[----:B------:R-:W3:Y:S01]  /*8300*/  MUFU.TANH R158, R158 ;  /* 0x0000009e009e7308 */ /* 0x000ee20000002400 */
[----:B--2---:R-:W-:Y:S01]  /*8310*/  FMNMX.FTZ R168, R156, R167, !PT ;  /* 0x000000a79ca87209 */ /* 0x004fe20007810000 */
[----:B------:R-:W-:-:S06]  /*8320*/  FMUL.FTZ R167, R183, UR60 ;  /* 0x0000003cb7a77c20 */ /* 0x000fcc0008410000 */
[----:B------:R-:W2:Y:S01]  /*8330*/  MUFU.TANH R159, R159 ;  /* 0x0000009f009f7308 */ /* 0x000ea20000002400 */
[----:B0-----:R-:W-:-:S07]  /*8340*/  FMNMX.FTZ R171, R157, R168, !PT ;  /* 0x000000a89dab7209 */ /* 0x001fce0007810000 */
[----:B------:R-:W0:Y:S01]  /*8350*/  MUFU.TANH R160, R160 ;  /* 0x000000a000a07308 */ /* 0x000e220000002400 */
[----:B---3--:R-:W-:Y:S02]  /*8360*/  FMNMX.FTZ R168, R158, R171, !PT ;  /* 0x000000ab9ea87209 */ /* 0x008fe40007810000 */
[----:B-1----:R-:W-:-:S05]  /*8370*/  FMNMX.FTZ R169, R169, R170, !PT ;  /* 0x000000aaa9a97209 */ /* 0x002fca0007810000 */
[----:B------:R-:W1:Y:S01]  /*8380*/  MUFU.TANH R161, R161 ;  /* 0x000000a100a17308 */ /* 0x000e620000002400 */
[----:B------:R-:W-:Y:S01]  /*8390*/  FADD.FTZ R170, -R169, R186 ;  /* 0x000000baa9aa7221 */ /* 0x000fe20000010100 */
[----:B--2---:R-:W-:Y:S01]  /*83a0*/  FMNMX.FTZ R171, R159, R168, !PT ;  /* 0x000000a89fab7209 */ /* 0x004fe20007810000 */
[----:B------:R-:W-:Y:S02]  /*83b0*/  FMUL.FTZ R215, R169, UR6 ;  /* 0x00000006a9d77c20 */ /* 0x000fe40008410000 */
[----:B------:R-:W-:Y:S02]  /*83c0*/  FMUL.FTZ R174, R170, UR6 ;  /* 0x00000006aaae7c20 */ /* 0x000fe40008410000 */
[--C-:B------:R-:W-:Y:S01]  /*83d0*/  FFMA.FTZ R200, R200, UR6, -R215.reuse ;  /* 0x00000006c8c87c23 */ /* 0x100fe200080108d7 */
[----:B------:R-:W2:Y:S01]  /*83e0*/  MUFU.TANH R162, R162 ;  /* 0x000000a200a27308 */ /* 0x000ea20000002400 */
[----:B0-----:R-:W-:Y:S01]  /*83f0*/  FMNMX.FTZ R170, R160, R171, !PT ;  /* 0x000000aba0aa7209 */ /* 0x001fe20007810000 */
[--C-:B------:R-:W-:Y:S01]  /*8400*/  FFMA.FTZ R171, R199, UR6, -R215.reuse ;  /* 0x00000006c7ab7c23 */ /* 0x100fe200080108d7 */
[--C-:B------:R-:W-:Y:S01]  /*8410*/  FFMA.FTZ R201, R201, UR6, -R215.reuse ;  /* 0x00000006c9c97c23 */ /* 0x100fe200080108d7 */
[--C-:B------:R-:W-:Y:S01]  /*8420*/  FFMA.FTZ R214, R214, UR6, -R215.reuse ;  /* 0x00000006d6d67c23 */ /* 0x100fe200080108d7 */
[--C-:B------:R-:W-:Y:S01]  /*8430*/  FFMA.FTZ R175, R204, UR6, -R215.reuse ;  /* 0x00000006ccaf7c23 */ /* 0x100fe200080108d7 */
[--C-:B------:R-:W-:Y:S01]  /*8440*/  FFMA.FTZ R176, R205, UR6, -R215.reuse ;  /* 0x00000006cdb07c23 */ /* 0x100fe200080108d7 */
[--C-:B------:R-:W-:Y:S01]  /*8450*/  FFMA.FTZ R177, R206, UR6, -R215.reuse ;  /* 0x00000006ceb17c23 */ /* 0x100fe200080108d7 */
[----:B------:R-:W0:Y:S01]  /*8460*/  MUFU.TANH R163, R163 ;  /* 0x000000a300a37308 */ /* 0x000e220000002400 */
[----:B-1----:R-:W-:Y:S01]  /*8470*/  FMNMX.FTZ R173, R161, R170, !PT ;  /* 0x000000aaa1ad7209 */ /* 0x002fe20007810000 */
[--C-:B------:R-:W-:Y:S01]  /*8480*/  FFMA.FTZ R178, R208, UR6, -R215.reuse ;  /* 0x00000006d0b27c23 */ /* 0x100fe200080108d7 */
[--C-:B------:R-:W-:Y:S01]  /*8490*/  FFMA.FTZ R181, R211, UR6, -R215.reuse ;  /* 0x00000006d3b57c23 */ /* 0x100fe200080108d7 */
[--C-:B------:R-:W-:Y:S01]  /*84a0*/  FFMA.FTZ R182, R212, UR6, -R215.reuse ;  /* 0x00000006d4b67c23 */ /* 0x100fe200080108d7 */
[----:B------:R-:W-:-:S03]  /*84b0*/  FFMA.FTZ R183, R213, UR6, -R215 ;  /* 0x00000006d5b77c23 */ /* 0x000fc600080108d7 */
        /* <DEDUP_REMOVED lines=8> */
[----:B------:R0:W2:Y:S08]  /*8540*/  MUFU.EX2 R168, R174 ;  /* 0x000000ae00a87308 */ /* 0x0000b00000000800 */
[----:B------:R3:W-:Y:S01]  /*8550*/  MUFU.EX2 R170, R200 ;  /* 0x000000c800aa7308 */ /* 0x0007e20000000800 */
[----:B0-----:R-:W-:Y:S01]  /*8560*/  FMNMX.FTZ R174, R166, R173, !PT ;  /* 0x000000ada6ae7209 */ /* 0x001fe20007810000 */
[----:B------:R-:W-:-:S03]  /*8570*/  FFMA.FTZ R173, R202, UR6, -R215 ;  /* 0x00000006caad7c23 */ /* 0x000fc600080108d7 */
[----:B-1----:R-:W-:Y:S01]  /*8580*/  FMNMX.FTZ R179, R167, R174, !PT ;  /* 0x000000aea7b37209 */ /* 0x002fe20007810000 */
[--C-:B------:R-:W-:Y:S02]  /*8590*/  FFMA.FTZ R174, R203, UR6, -R215.reuse ;  /* 0x00000006cbae7c23 */ /* 0x100fe400080108d7 */
[----:B------:R0:W-:Y:S01]  /*85a0*/  MUFU.EX2 R172, R201 ;  /* 0x000000c900ac7308 */ /* 0x0001e20000000800 */
[-C--:B--2---:R-:W-:Y:S01]  /*85b0*/  FMUL.FTZ R24, R24, R168.reuse ;  /* 0x000000a818187220 */ /* 0x084fe20000410000 */
[----:B------:R-:W1:Y:S01]  /*85c0*/  SHFL.BFLY PT, R180, R179, 0x2, 0x1f ;  /* 0x0c401f00b3b47f89 */ /* 0x000e6200000e0000 */
        /* <DEDUP_REMOVED lines=13> */
[----:B------:R-:W2:Y:S01]  /*86a0*/  MUFU.EX2 R173, R173 ;  /* 0x000000ad00ad7308 */ /* 0x000ea20000000800 */
        /* <DEDUP_REMOVED lines=8> */
[----:B------:R-:W-:Y:S01]  /*8730*/  FMUL.FTZ R64, R64, R168 ;  /* 0x000000a840407220 */ /* 0x000fe20000410000 */
[----:B-1----:R-:W-:Y:S01]  /*8740*/  FMNMX.FTZ R186, R179, R180, !PT ;  /* 0x000000b4b3ba7209 */ /* 0x002fe20007810000 */
[--C-:B------:R-:W-:Y:S01]  /*8750*/  FFMA.FTZ R179, R209, UR6, -R215.reuse ;  /* 0x00000006d1b37c23 */ /* 0x100fe200080108d7 */
[--C-:B------:R-:W-:Y:S01]  /*8760*/  FFMA.FTZ R180, R210, UR6, -R215.reuse ;  /* 0x00000006d2b47c23 */ /* 0x100fe200080108d7 */
[-C--:B------:R-:W-:Y:S01]  /*8770*/  FMUL.FTZ R65, R65, R168.reuse ;  /* 0x000000a841417220 */ /* 0x080fe20000410000 */
[-C--:B------:R-:W-:Y:S01]  /*8780*/  FMUL.FTZ R68, R68, R168.reuse ;  /* 0x000000a844447220 */ /* 0x080fe20000410000 */
[----:B------:R-:W3:Y:S01]  /*8790*/  SHFL.BFLY PT, R199, R186, 0x1, 0x1f ;  /* 0x0c201f00bac77f89 */ /* 0x000ee200000e0000 */
        /* <DEDUP_REMOVED lines=23> */
[----:B---3--:R-:W-:Y:S01]  /*8910*/  FMNMX.FTZ R200, R186, R199, !PT ;  /* 0x000000c7bac87209 */ /* 0x008fe20007810000 */
[----:B------:R-:W-:Y:S01]  /*8920*/  FFMA.FTZ R199, R207, UR6, -R215 ;  /* 0x00000006cfc77c23 */ /* 0x000fe200080108d7 */
[----:B------:R1:W-:Y:S01]  /*8930*/  MUFU.EX2 R186, R214 ;  /* 0x000000d600ba7308 */ /* 0x0003e20000000800 */
[-C--:B------:R-:W-:Y:S01]  /*8940*/  FMUL.FTZ R109, R109, R168.reuse ;  /* 0x000000a86d6d7220 */ /* 0x080fe20000410000 */
[-C--:B------:R-:W-:Y:S01]  /*8950*/  FMUL.FTZ R112, R112, R168.reuse ;  /* 0x000000a870707220 */ /* 0x080fe20000410000 */
[C---:B------:R-:W-:Y:S01]  /*8960*/  FADD.FTZ R187, -R200.reuse, R187 ;  /* 0x000000bbc8bb7221 */ /* 0x040fe20000010100 */
[----:B------:R-:W-:Y:S01]  /*8970*/  FMUL.FTZ R209, R200, UR6 ;  /* 0x00000006c8d17c20 */ /* 0x000fe20008410000 */
[-C--:B------:R-:W-:Y:S01]  /*8980*/  FMUL.FTZ R113, R113, R168.reuse ;  /* 0x000000a871717220 */ /* 0x080fe20000410000 */
[----:B------:R-:W-:Y:S01]  /*8990*/  FMUL.FTZ R116, R116, R168 ;  /* 0x000000a874747220 */ /* 0x000fe20000410000 */
[----:B------:R-:W-:Y:S01]  /*89a0*/  FMUL.FTZ R187, R187, UR6 ;  /* 0x00000006bbbb7c20 */ /* 0x000fe20008410000 */
[--C-:B------:R-:W-:Y:S01]  /*89b0*/  FFMA.FTZ R202, R152, UR6, -R209.reuse ;  /* 0x0000000698ca7c23 */ /* 0x100fe200080108d1 */
[----:B0-----:R-:W-:Y:S01]  /*89c0*/  FFMA.FTZ R201, R153, UR6, -R209 ;  /* 0x0000000699c97c23 */ /* 0x001fe200080108d1 */
[----:B------:R-:W-:-:S02]  /*89d0*/  @!P1 VIADD R152, R195, 0x38840 ;  /* 0x00038840c3989836 */ /* 0x000fc40000000000 */
[----:B------:R-:W-:Y:S01]  /*89e0*/  FFMA.FTZ R203, R154, UR6, -R209 ;  /* 0x000000069acb7c23 */ /* 0x000fe200080108d1 */
[----:B------:R-:W-:Y:S01]  /*89f0*/  @!P3 IMAD R153, R196, 0x40, R3 ;  /* 0x00000040c499b824 */ /* 0x000fe200078e0203 */
[----:B------:R-:W0:Y:S01]  /*8a00*/  MUFU.EX2 R187, R187 ;  /* 0x000000bb00bb7308 */ /* 0x000e220000000800 */
[--C-:B------:R-:W-:Y:S01]  /*8a10*/  FFMA.FTZ R204, R155, UR6, -R209.reuse ;  /* 0x000000069bcc7c23 */ /* 0x100fe200080108d1 */
[----:B------:R-:W-:Y:S01]  /*8a20*/  @!P1 PRMT R152, RZ, 0x654, R152 ;  /* 0x00000654ff989816 */ /* 0x000fe20000000098 */
[----:B------:R-:W-:Y:S02]  /*8a30*/  @!P3 IMAD R153, R153, 0x4, R184 ;  /* 0x000000049999b824 */ /* 0x000fe400078e02b8 */
[--C-:B------:R-:W-:Y:S01]  /*8a40*/  FFMA.FTZ R205, R156, UR6, -R209.reuse ;  /* 0x000000069ccd7c23 */ /* 0x100fe200080108d1 */
[--C-:B------:R-:W-:Y:S01]  /*8a50*/  FFMA.FTZ R206, R157, UR6, -R209.reuse ;  /* 0x000000069dce7c23 */ /* 0x100fe200080108d1 */
[--C-:B------:R-:W-:Y:S01]  /*8a60*/  FFMA.FTZ R207, R158, UR6, -R209.reuse ;  /* 0x000000069ecf7c23 */ /* 0x100fe200080108d1 */
[--C-:B------:R-:W-:Y:S01]  /*8a70*/  FFMA.FTZ R208, R159, UR6, -R209.reuse ;  /* 0x000000069fd07c23 */ /* 0x100fe200080108d1 */
[--C-:B------:R-:W-:Y:S01]  /*8a80*/  FFMA.FTZ R210, R160, UR6, -R209.reuse ;  /* 0x00000006a0d27c23 */ /* 0x100fe200080108d1 */
[--C-:B------:R-:W-:Y:S01]  /*8a90*/  FFMA.FTZ R211, R161, UR6, -R209.reuse ;  /* 0x00000006a1d37c23 */ /* 0x100fe200080108d1 */
[--C-:B------:R-:W-:Y:S01]  /*8aa0*/  FFMA.FTZ R212, R162, UR6, -R209.reuse ;  /* 0x00000006a2d47c23 */ /* 0x100fe200080108d1 */
[--C-:B------:R-:W-:Y:S01]  /*8ab0*/  FFMA.FTZ R213, R163, UR6, -R209.reuse ;  /* 0x00000006a3d57c23 */ /* 0x100fe200080108d1 */
[--C-:B-1----:R-:W-:Y:S01]  /*8ac0*/  FFMA.FTZ R214, R164, UR6, -R209.reuse ;  /* 0x00000006a4d67c23 */ /* 0x102fe200080108d1 */
[--C-:B------:R-:W-:Y:S01]  /*8ad0*/  FFMA.FTZ R215, R165, UR6, -R209.reuse ;  /* 0x00000006a5d77c23 */ /* 0x100fe200080108d1 */
[--C-:B------:R-:W-:Y:S01]  /*8ae0*/  FFMA.FTZ R196, R166, UR6, -R209.reuse ;  /* 0x00000006a6c47c23 */ /* 0x100fe200080108d1 */
[----:B------:R1:W-:Y:S01]  /*8af0*/  @!P1 SYNCS.ARRIVE.TRANS64.RED.A1T0 RZ, [R152+URZ], RZ ;  /* 0x000000ff98ff99a7 */ /* 0x0003e2000810043f */
[----:B------:R-:W-:Y:S01]  /*8b00*/  FFMA.FTZ R209, R167, UR6, -R209 ;  /* 0x00000006a7d17c23 */ /* 0x000fe200080108d1 */
[----:B------:R-:W-:Y:S01]  /*8b10*/  @!P3 STS [R153+0x38400], R168 ;  /* 0x038400a89900b388 */ /* 0x000fe20000000800 */
[----:B------:R-:W-:Y:S01]  /*8b20*/  MUFU.EX2 R202, R202 ;  /* 0x000000ca00ca7308 */ /* 0x000fe20000000800 */
[----:B--2---:R-:W-:Y:S01]  /*8b30*/  F2FP.F16.F32.PACK_AB R154, R173, R172 ;  /* 0x000000acad9a723e */ /* 0x004fe200000000ff */
[-C--:B0-----:R-:W-:Y:S01]  /*8b40*/  FMUL.FTZ R26, R26, R187.reuse ;  /* 0x000000bb1a1a7220 */ /* 0x081fe20000410000 */
[----:B------:R0:W-:Y:S01]  /*8b50*/  @!P3 STS [R153+0x38420], R187 ;  /* 0x038420bb9900b388 */ /* 0x0001e20000000800 */
[----:B------:R-:W-:Y:S01]  /*8b60*/  F2FP.F16.F32.PACK_AB R156, R175, R174 ;  /* 0x000000aeaf9c723e */ /* 0x000fe200000000ff */
[----:B------:R-:W-:Y:S01]  /*8b70*/  FMUL.FTZ R27, R27, R187 ;  /* 0x000000bb1b1b7220 */ /* 0x000fe20000410000 */
[----:B-1----:R-:W-:Y:S01]  /*8b80*/  F2FP.F16.F32.PACK_AB R152, R170, R171 ;  /* 0x000000abaa98723e */ /* 0x002fe200000000ff */
[-C--:B------:R-:W-:Y:S01]  /*8b90*/  FMUL.FTZ R30, R30, R187.reuse ;  /* 0x000000bb1e1e7220 */ /* 0x080fe20000410000 */
[----:B------:R-:W0:Y:S01]  /*8ba0*/  MUFU.EX2 R201, R201 ;  /* 0x000000c900c97308 */ /* 0x000e220000000800 */
[----:B------:R-:W-:Y:S01]  /*8bb0*/  F2FP.F16.F32.PACK_AB R158, R177, R176 ;  /* 0x000000b0b19e723e */ /* 0x000fe200000000ff */
        /* <DEDUP_REMOVED lines=14> */
[----:B------:R-:W1:Y:S01]  /*8ca0*/  MUFU.EX2 R204, R204 ;  /* 0x000000cc00cc7308 */ /* 0x000e620000000800 */
[----:B0-----:R-:W-:Y:S01]  /*8cb0*/  F2FP.F16.F32.PACK_AB R153, R201, R202 ;  /* 0x000000cac999723e */ /* 0x001fe200000000ff */
        /* <DEDUP_REMOVED lines=13> */
[----:B------:R-:W-:Y:S01]  /*8d90*/  FMUL.FTZ R82, R82, R187 ;  /* 0x000000bb52527220 */ /* 0x000fe20000410000 */
[----:B------:R-:W0:Y:S01]  /*8da0*/  MUFU.EX2 R206, R206 ;  /* 0x000000ce00ce7308 */ /* 0x000e220000000800 */
[----:B-1----:R-:W-:Y:S01]  /*8db0*/  F2FP.F16.F32.PACK_AB R155, R204, R203 ;  /* 0x000000cbcc9b723e */ /* 0x002fe200000000ff */
[----:B------:R-:W-:Y:S01]  /*8dc0*/  BAR.SYNC.DEFER_BLOCKING 0xf, 0x100 ;  /* 0x03c4000000007b1d */ /* 0x000fe20000010000 */
        /* <DEDUP_REMOVED lines=27> */
[----:B------:R-:W-:Y:S01]  /*8f80*/  FMUL.FTZ R123, R123, R187 ;  /* 0x000000bb7b7b7220 */ /* 0x000fe20000410000 */
[-C--:B------:R-:W-:Y:S01]  /*8f90*/  FMUL.FTZ R124, R124, R168.reuse ;  /* 0x000000a87c7c7220 */ /* 0x080fe20000410000 */
[----:B------:R-:W0:Y:S01]  /*8fa0*/  MUFU.EX2 R179, R179 ;  /* 0x000000b300b37308 */ /* 0x000e220000000800 */
[----:B-1----:R-:W-:Y:S01]  /*8fb0*/  F2FP.F16.F32.PACK_AB R159, R208, R207 ;  /* 0x000000cfd09f723e */ /* 0x002fe200000000ff */
        /* <DEDUP_REMOVED lines=32> */
[----:B------:R-:W-:Y:S01]  /*91c0*/  FMUL.FTZ R151, R151, R187 ;  /* 0x000000bb97977220 */ /* 0x000fe20000410000 */
[----:B------:R1:W-:Y:S01]  /*91d0*/  STSM.16.M88.4 [R189+0x36400], R152 ;  /* 0x03640098bd007844 */ /* 0x0003e20000000200 */
[----:B------:R-:W-:Y:S01]  /*91e0*/  FFMA.FTZ R171, R168, R193, R171 ;  /* 0x000000c1a8ab7223 */ /* 0x000fe200000100ab */
[----:B------:R-:W-:Y:S01]  /*91f0*/  FFMA.FTZ R194, R187, R194, R202 ;  /* 0x000000c2bbc27223 */ /* 0x000fe200000100ca */
[----:B------:R-:W-:Y:S01]  /*9200*/  @!P1 VIADD R195, R195, 0x38860 ;  /* 0x00038860c3c39836 */ /* 0x000fe20000000000 */
[----:B------:R1:W-:Y:S01]  /*9210*/  STSM.16.M88.4 [R191], R156 ;  /* 0x0000009cbf007844 */ /* 0x0003e20000000200 */
[----:B------:R-:W-:Y:S01]  /*9220*/  MUFU.EX2 R212, R212 ;  /* 0x000000d400d47308 */ /* 0x000fe20000000800 */
[----:B------:R-:W-:Y:S01]  /*9230*/  FADD.FTZ R171, R170, R171 ;  /* 0x000000abaaab7221 */ /* 0x000fe20000010000 */
[----:B------:R-:W-:Y:S01]  /*9240*/  FADD.FTZ R194, R201, R194 ;  /* 0x000000c2c9c27221 */ /* 0x000fe20000010000 */
[----:B------:R-:W-:Y:S01]  /*9250*/  @!P1 PRMT R195, RZ, 0x654, R195 ;  /* 0x00000654ffc39816 */ /* 0x000fe200000000c3 */
[----:B------:R-:W-:-:S02]  /*9260*/  IMAD.MOV.U32 R187, RZ, RZ, R200 ;  /* 0x000000ffffbb7224 */ /* 0x000fc400078e00c8 */
[----:B------:R-:W-:Y:S01]  /*9270*/  FADD.FTZ R172, R172, R171 ;  /* 0x000000abacac7221 */ /* 0x000fe20000010000 */
[----:B------:R-:W-:Y:S01]  /*9280*/  FADD.FTZ R203, R203, R194 ;  /* 0x000000c2cbcb7221 */ /* 0x000fe20000010000 */
[----:B------:R-:W2:Y:S01]  /*9290*/  MUFU.EX2 R213, R213 ;  /* 0x000000d500d57308 */ /* 0x000ea20000000800 */
[----:B0-----:R-:W-:Y:S01]  /*92a0*/  F2FP.F16.F32.PACK_AB R161, R211, R210 ;  /* 0x000000d2d3a1723e */ /* 0x001fe200000000ff */
[----:B------:R-:W-:Y:S01]  /*92b0*/  FADD.FTZ R173, R173, R172 ;  /* 0x000000acadad7221 */ /* 0x000fe20000010000 */
[----:B------:R-:W-:-:S03]  /*92c0*/  FADD.FTZ R204, R204, R203 ;  /* 0x000000cbcccc7221 */ /* 0x000fc60000010000 */
[----:B------:R-:W-:Y:S01]  /*92d0*/  FADD.FTZ R174, R174, R173 ;  /* 0x000000adaeae7221 */ /* 0x000fe20000010000 */
[----:B------:R-:W-:Y:S01]  /*92e0*/  FADD.FTZ R205, R205, R204 ;  /* 0x000000cccdcd7221 */ /* 0x000fe20000010000 */
[----:B------:R-:W-:Y:S02]  /*92f0*/  MUFU.EX2 R182, R182 ;  /* 0x000000b600b67308 */ /* 0x000fe40000000800 */
[----:B------:R-:W-:Y:S01]  /*9300*/  FADD.FTZ R175, R175, R174 ;  /* 0x000000aeafaf7221 */ /* 0x000fe20000010000 */
[----:B------:R-:W-:-:S03]  /*9310*/  FADD.FTZ R206, R206, R205 ;  /* 0x000000cdcece7221 */ /* 0x000fc60000010000 */
[----:B------:R-:W-:Y:S01]  /*9320*/  FADD.FTZ R176, R176, R175 ;  /* 0x000000afb0b07221 */ /* 0x000fe20000010000 */
[----:B------:R-:W-:Y:S01]  /*9330*/  FADD.FTZ R207, R207, R206 ;  /* 0x000000cecfcf7221 */ /* 0x000fe20000010000 */
[----:B------:R-:W0:Y:S01]  /*9340*/  MUFU.EX2 R183, R183 ;  /* 0x000000b700b77308 */ /* 0x000e220000000800 */
[----:B--2---:R-:W-:Y:S01]  /*9350*/  F2FP.F16.F32.PACK_AB R163, R213, R212 ;  /* 0x000000d4d5a3723e */ /* 0x004fe200000000ff */
[----:B------:R-:W-:Y:S01]  /*9360*/  FADD.FTZ R177, R177, R176 ;  /* 0x000000b0b1b17221 */ /* 0x000fe20000010000 */
[----:B------:R-:W-:-:S03]  /*9370*/  FADD.FTZ R207, R208, R207 ;  /* 0x000000cfd0cf7221 */ /* 0x000fc60000010000 */
[----:B------:R1:W-:Y:S01]  /*9380*/  STSM.16.M88.4 [R190], R160 ;  /* 0x000000a0be007844 */ /* 0x0003e20000000200 */
[----:B------:R-:W-:Y:S01]  /*9390*/  FADD.FTZ R178, R178, R177 ;  /* 0x000000b1b2b27221 */ /* 0x000fe20000010000 */
[----:B------:R-:W2:Y:S01]  /*93a0*/  MUFU.EX2 R199, R199 ;  /* 0x000000c700c77308 */ /* 0x000ea20000000800 */
[----:B------:R-:W-:Y:S02]  /*93b0*/  FADD.FTZ R210, R210, R207 ;  /* 0x000000cfd2d27221 */ /* 0x000fe40000010000 */
[----:B------:R-:W-:Y:S02]  /*93c0*/  FADD.FTZ R179, R179, R178 ;  /* 0x000000b2b3b37221 */ /* 0x000fe40000010000 */
[----:B------:R-:W-:Y:S02]  /*93d0*/  FADD.FTZ R211, R211, R210 ;  /* 0x000000d2d3d37221 */ /* 0x000fe40000010000 */
[----:B------:R-:W-:Y:S01]  /*93e0*/  FADD.FTZ R180, R180, R179 ;  /* 0x000000b3b4b47221 */ /* 0x000fe20000010000 */
[----:B------:R-:W-:Y:S01]  /*93f0*/  MUFU.EX2 R214, R214 ;  /* 0x000000d600d67308 */ /* 0x000fe20000000800 */
[----:B0-----:R-:W-:Y:S01]  /*9400*/  F2FP.F16.F32.PACK_AB R164, R183, R182 ;  /* 0x000000b6b7a4723e */ /* 0x001fe200000000ff */
[----:B------:R-:W-:Y:S01]  /*9410*/  FADD.FTZ R212, R212, R211 ;  /* 0x000000d3d4d47221 */ /* 0x000fe20000010000 */
[----:B------:R-:W-:-:S03]  /*9420*/  FADD.FTZ R181, R181, R180 ;  /* 0x000000b4b5b57221 */ /* 0x000fc60000010000 */
[----:B------:R-:W-:Y:S01]  /*9430*/  FADD.FTZ R213, R213, R212 ;  /* 0x000000d4d5d57221 */ /* 0x000fe20000010000 */
[----:B------:R-:W-:Y:S01]  /*9440*/  FADD.FTZ R182, R182, R181 ;  /* 0x000000b5b6b67221 */ /* 0x000fe20000010000 */
[----:B------:R-:W0:Y:S01]  /*9450*/  MUFU.EX2 R215, R215 ;  /* 0x000000d700d77308 */ /* 0x000e220000000800 */
[----:B--2---:R-:W-:Y:S02]  /*9460*/  F2FP.F16.F32.PACK_AB R166, R199, R186 ;  /* 0x000000bac7a6723e */ /* 0x004fe400000000ff */
[----:B------:R-:W-:-:S04]  /*9470*/  FADD.FTZ R183, R183, R182 ;  /* 0x000000b6b7b77221 */ /* 0x000fc80000010000 */
[----:B------:R-:W-:Y:S01]  /*9480*/  FADD.FTZ R186, R186, R183 ;  /* 0x000000b7baba7221 */ /* 0x000fe20000010000 */
[----:B------:R-:W2:Y:S03]  /*9490*/  MUFU.EX2 R196, R196 ;  /* 0x000000c400c47308 */ /* 0x000ea60000000800 */
[----:B------:R-:W-:Y:S01]  /*94a0*/  FADD.FTZ R193, R199, R186 ;  /* 0x000000bac7c17221 */ /* 0x000fe20000010000 */
[----:B------:R-:W-:-:S04]  /*94b0*/  IMAD.MOV.U32 R186, RZ, RZ, R169 ;  /* 0x000000ffffba7224 */ /* 0x000fc800078e00a9 */
[----:B------:R-:W3:Y:S01]  /*94c0*/  MUFU.EX2 R209, R209 ;  /* 0x000000d100d17308 */ /* 0x000ee20000000800 */
[----:B0-----:R-:W-:Y:S01]  /*94d0*/  F2FP.F16.F32.PACK_AB R165, R215, R214 ;  /* 0x000000d6d7a5723e */ /* 0x001fe200000000ff */
[----:B------:R-:W-:-:S04]  /*94e0*/  FADD.FTZ R214, R214, R213 ;  /* 0x000000d5d6d67221 */ /* 0x000fc80000010000 */
[----:B------:R-:W-:-:S04]  /*94f0*/  FADD.FTZ R215, R215, R214 ;  /* 0x000000d6d7d77221 */ /* 0x000fc80000010000 */
[----:B--2---:R-:W-:Y:S01]  /*9500*/  FADD.FTZ R194, R196, R215 ;  /* 0x000000d7c4c27221 */ /* 0x004fe20000010000 */
[----:B---3--:R-:W-:-:S03]  /*9510*/  F2FP.F16.F32.PACK_AB R167, R209, R196 ;  /* 0x000000c4d1a7723e */ /* 0x008fc600000000ff */
[----:B------:R-:W-:Y:S01]  /*9520*/  FADD.FTZ R194, R209, R194 ;  /* 0x000000c2d1c27221 */ /* 0x000fe20000010000 */
[----:B------:R-:W-:Y:S01]  /*9530*/  IMAD.MOV.U32 R196, RZ, RZ, R197 ;  /* 0x000000ffffc47224 */ /* 0x000fe200078e00c5 */
[----:B------:R1:W-:Y:S01]  /*9540*/  STSM.16.M88.4 [R192], R164 ;  /* 0x000000a4c0007844 */ /* 0x0003e20000000200 */
[----:B------:R-:W-:-:S06]  /*9550*/  WARPGROUP.ARRIVE ;  /* 0x00000000000079c5 */ /* 0x000fcc0000000000 */
[----:B------:R-:W-:Y:S01]  /*9560*/  HGMMA.64x256x16.F32 R24, R152, gdesc[UR8].tnspB, R24, gsb0 ;  /* 0x43e0000898187df0 */ /* 0x000fe20008000818 */
[----:B------:R-:W-:Y:S01]  /*9570*/  R2UR UR10, R217 ;  /* 0x00000000d90a72ca */ /* 0x000fe200000e0000 */
[----:B------:R-:W-:Y:S01]  /*9580*/  UMOV UR11, 0x40000040 ;  /* 0x40000040000b7882 */ /* 0x000fe20000000000 */
[C---:B------:R-:W-:Y:S02]  /*9590*/  VIADD R217, R216.reuse, 0x100 ;  /* 0x00000100d8d97836 */ /* 0x040fe40000000000 */
[----:B------:R-:W-:Y:S01]  /*95a0*/  VIADD R216, R216, 0x180 ;  /* 0x00000180d8d87836 */ /* 0x000fe20000000000 */
[----:B------:R-:W-:Y:S02]  /*95b0*/  WARPGROUP.DEPBAR.LE gsb0, 0x0 ;  /* 0x00008000000079c5 */ /* 0x000fe40000010000 */
[----:B------:R-:W-:-:S15]  /*95c0*/  WARPGROUP.ARRIVE ;  /* 0x00000000000079c5 */ /* 0x000fde0000000000 */
[----:B------:R-:W-:-:S05]  /*95d0*/  NOP ;  /* 0x0000000000007918 */ /* 0x000fca0000000000 */
        /* <DEDUP_REMOVED lines=9> */
[----:B------:R-:W-:Y:S02]  /*9670*/  WARPGROUP.DEPBAR.LE gsb0, 0x0 ;  /* 0x00008000000079c5 */ /* 0x000fe40000010000 */
[----:B------:R-:W-:-:S15]  /*9680*/  WARPGROUP.ARRIVE ;  /* 0x00000000000079c5 */ /* 0x000fde0000000000 */
[----:B------:R-:W-:-:S08]  /*9690*/  NOP ;  /* 0x0000000000007918 */ /* 0x000fd00000000000 */
        /* <DEDUP_REMOVED lines=11> */
[----:B------:R-:W-:Y:S05]  /*9750*/  @P2 BRA `(.L_x_3212) ;  /* 0xffffffcc00cc2947 */ /* 0x000fea000383ffff */
[----:B-1----:R-:W-:Y:S02]  /*9760*/  IMAD.SHL.U32 R152, R197, 0x40, RZ ;  /* 0x00000040c5987824 */ /* 0x002fe400078e00ff */
[----:B------:R-:W-:Y:S02]  /*9770*/  IMAD.MOV.U32 R187, RZ, RZ, R200 ;  /* 0x000000ffffbb7224 */ /* 0x000fe400078e00c8 */
[----:B------:R-:W-:-:S07]  /*9780*/  IMAD.MOV.U32 R186, RZ, RZ, R169 ;  /* 0x000000ffffba7224 */ /* 0x000fce00078e00a9 */
.L_x_3203:
[----:B------:R-:W0:Y:S01]  /*9790*/  SHFL.BFLY PT, R2, R193, 0x2, 0x1f ;  /* 0x0c401f00c1027f89 */ /* 0x000e2200000e0000 */
[----:B------:R-:W-:Y:S08]  /*97a0*/  BAR.ARV 0x8, 0x100 ;  /* 0x0204000000007b1d */ /* 0x000ff00000002000 */
[----:B------:R-:W-:Y:S01]  /*97b0*/  BAR.SYNC.DEFER_BLOCKING 0xf, 0x100 ;  /* 0x03c4000000007b1d */ /* 0x000fe20000010000 */
[----:B------:R-:W-:Y:S01]  /*97c0*/  ISETP.NE.AND P0, PT, R0, RZ, PT ;  /* 0x000000ff0000720c */ /* 0x000fe20003f05270 */
[----:B------:R-:W-:-:S02]  /*97d0*/  IMAD.MOV.U32 R0, RZ, RZ, RZ ;  /* 0x000000ffff007224 */ /* 0x000fc400078e00ff */
[----:B------:R-:W-:Y:S02]  /*97e0*/  IMAD.IADD R3, R3, 0x1, R152 ;  /* 0x0000000103037824 */ /* 0x000fe400078e0298 */
[----:B------:R-:W1:Y:S01]  /*97f0*/  SHFL.BFLY PT, R7, R194, 0x2, 0x1f ;  /* 0x0c401f00c2077f89 */ /* 0x000e6200000e0000 */
[----:B0-----:R-:W-:-:S07]  /*9800*/  FADD.FTZ R2, R2, R193 ;  /* 0x000000c102027221 */ /* 0x001fce0000010000 */
[----:B------:R-:W-:Y:S01]  /*9810*/  @!P0 IMAD R3, R3, 0x4, R184 ;  /* 0x0000000403038824 */ /* 0x000fe200078e02b8 */
[----:B------:R-:W0:Y:S01]  /*9820*/  SHFL.BFLY PT, R5, R2, 0x1, 0x1f ;  /* 0x0c201f0002057f89 */ /* 0x000e2200000e0000 */
[----:B-1----:R-:W-:-:S05]  /*9830*/  FADD.FTZ R7, R7, R194 ;  /* 0x000000c207077221 */ /* 0x002fca0000010000 */
[----:B------:R-:W1:Y:S01]  /*9840*/  SHFL.BFLY PT, R4, R7, 0x1, 0x1f ;  /* 0x0c201f0007047f89 */ /* 0x000e6200000e0000 */
[----:B0-----:R-:W-:-:S05]  /*9850*/  FADD.FTZ R5, R2, R5 ;  /* 0x0000000502057221 */ /* 0x001fca0000010000 */
[----:B------:R-:W-:-:S13]  /*9860*/  FSETP.NE.FTZ.AND P1, PT, R5, RZ, PT ;  /* 0x000000ff0500720b */ /* 0x000fda0003f35000 */
[----:B------:R-:W0:Y:S01]  /*9870*/  @P1 MUFU.LG2 R2, R5 ;  /* 0x0000000500021308 */ /* 0x000e220000000c00 */
[----:B-1----:R-:W-:Y:S01]  /*9880*/  FADD.FTZ R8, R7, R4 ;  /* 0x0000000407087221 */ /* 0x002fe20000010000 */
[----:B------:R-:W-:Y:S02]  /*9890*/  IMAD.MOV.U32 R4, RZ, RZ, RZ ;  /* 0x000000ffff047224 */ /* 0x000fe400078e00ff */
[----:B------:R-:W-:Y:S02]  /*98a0*/  IMAD.U32 R7, RZ, RZ, UR6 ;  /* 0x00000006ff077e24 */ /* 0x000fe4000f8e00ff */
[----:B------:R-:W-:Y:S02]  /*98b0*/  FSETP.NE.FTZ.AND P2, PT, R8, RZ, PT ;  /* 0x000000ff0800720b */ /* 0x000fe40003f55000 */
[----:B------:R1:W2:Y:S01]  /*98c0*/  @P1 MUFU.RCP R4, R5 ;  /* 0x0000000500041308 */ /* 0x0002a20000001000 */
[----:B0-----:R-:W-:Y:S01]  /*98d0*/  @P1 FMUL.FTZ R2, R2, 0.69314718246459960938 ;  /* 0x3f31721802021820 */ /* 0x001fe20000410000 */
[----:B-1----:R-:W-:-:S09]  /*98e0*/  IMAD.MOV.U32 R5, RZ, RZ, -0x800000 ;  /* 0xff800000ff057424 */ /* 0x002fd200078e00ff */
[----:B------:R-:W0:Y:S01]  /*98f0*/  @P2 MUFU.RCP R0, R8 ;  /* 0x0000000800002308 */ /* 0x000e220000001000 */
[----:B------:R-:W-:Y:S01]  /*9900*/  @P2 FMUL.FTZ R7, R7, 0.69314718246459960938 ;  /* 0x3f31721807072820 */ /* 0x000fe20000410000 */
[----:B--2---:R-:W-:Y:S01]  /*9910*/  @!P0 STS [R3+0x38400], R4 ;  /* 0x0384000403008388 */ /* 0x004fe20000000800 */
[----:B------:R-:W-:-:S05]  /*9920*/  FMUL.FTZ R24, R24, R4 ;  /* 0x0000000418187220 */ /* 0x000fca0000410000 */
[----:B------:R-:W1:Y:S01]  /*9930*/  @P2 MUFU.LG2 R6, R8 ;  /* 0x0000000800062308 */ /* 0x000e620000000c00 */
        /* <DEDUP_REMOVED lines=8> */
[----:B0-----:R0:W-:Y:S01]  /*99c0*/  @!P0 STS [R3+0x38420], R0 ;  /* 0x0384200003008388 */ /* 0x0011e20000000800 */
[-C--:B------:R-:W-:Y:S01]  /*99d0*/  FMUL.FTZ R41, R41, R4.reuse ;  /* 0x0000000429297220 */ /* 0x080fe20000410000 */
[-C--:B------:R-:W-:Y:S01]  /*99e0*/  FMUL.FTZ R44, R44, R4.reuse ;  /* 0x000000042c2c7220 */ /* 0x080fe20000410000 */
[-C--:B------:R-:W-:Y:S01]  /*99f0*/  FMUL.FTZ R45, R45, R4.reuse ;  /* 0x000000042d2d7220 */ /* 0x080fe20000410000 */
[-C--:B------:R-:W-:Y:S01]  /*9a00*/  FMUL.FTZ R48, R48, R4.reuse ;  /* 0x0000000430307220 */ /* 0x080fe20000410000 */
[-C--:B------:R-:W-:Y:S01]  /*9a10*/  FMUL.FTZ R49, R49, R4.reuse ;  /* 0x0000000431317220 */ /* 0x080fe20000410000 */
[-C--:B------:R-:W-:Y:S01]  /*9a20*/  FMUL.FTZ R52, R52, R4.reuse ;  /* 0x0000000434347220 */ /* 0x080fe20000410000 */
[-C--:B------:R-:W-:Y:S01]  /*9a30*/  FMUL.FTZ R53, R53, R4.reuse ;  /* 0x0000000435357220 */ /* 0x080fe20000410000 */
[----:B-1----:R-:W-:Y:S01]  /*9a40*/  @P2 FMUL.FTZ R6, R6, 0.69314718246459960938 ;  /* 0x3f31721806062820 */ /* 0x002fe20000410000 */
[----:B------:R-:W-:Y:S01]  /*9a50*/  FMUL.FTZ R56, R56, R4 ;  /* 0x0000000438387220 */ /* 0x000fe20000410000 */
[----:B0-----:R-:W-:-:S02]  /*9a60*/  IMAD.U32 R3, RZ, RZ, UR6 ;  /* 0x00000006ff037e24 */ /* 0x001fc4000f8e00ff */
[-C--:B------:R-:W-:Y:S01]  /*9a70*/  FMUL.FTZ R57, R57, R4.reuse ;  /* 0x0000000439397220 */ /* 0x080fe20000410000 */
[-C--:B------:R-:W-:Y:S01]  /*9a80*/  FMUL.FTZ R60, R60, R4.reuse ;  /* 0x000000043c3c7220 */ /* 0x080fe20000410000 */
[-C--:B------:R-:W-:Y:S01]  /*9a90*/  FMUL.FTZ R61, R61, R4.reuse ;  /* 0x000000043d3d7220 */ /* 0x080fe20000410000 */
[----:B------:R-:W-:Y:S01]  /*9aa0*/  @P1 FMUL.FTZ R3, R3, 0.69314718246459960938 ;  /* 0x3f31721803031820 */ /* 0x000fe20000410000 */
        /* <DEDUP_REMOVED lines=44> */
[----:B------:R-:W-:Y:S01]  /*9d70*/  IMAD.MOV.U32 R4, RZ, RZ, -0x800000 ;  /* 0xff800000ff047424 */ /* 0x000fe200078e00ff */
        /* <DEDUP_REMOVED lines=68> */
.L_x_3188:
[----:B------:R-:W-:Y:S05]  /*a1c0*/  @P0 BRA `(.L_x_3213) ;  /* 0x0000002400180947 */ /* 0x000fea0003800000 */
[----:B------:R-:W2:Y:S01]  /*a1d0*/  LDL R156, [R1] ;  /* 0x00000000019c7983 */ /* 0x000ea20000100800 */
[----:B------:R-:W1:Y:S01]  /*a1e0*/  S2UR UR5, SR_CgaCtaId ;  /* 0x00000000000579c3 */ /* 0x000e620000008800 */
[----:B------:R-:W-:Y:S01]  /*a1f0*/  UMOV UR4, 0x400 ;  /* 0x0000040000047882 */ /* 0x000fe20000000000 */
[----:B------:R-:W3:Y:S06]  /*a200*/  S2R R0, SR_TID.X ;  /* 0x0000000000007919 */ /* 0x000eec0000002100 */
[----:B------:R-:W4:Y:S08]  /*a210*/  S2UR UR6, SR_CTAID.Y ;  /* 0x00000000000679c3 */ /* 0x000f300000002600 */
[----:B------:R-:W4:Y:S08]  /*a220*/  LDC R3, c[0x0][0xd50] ;  /* 0x00035400ff037b82 */ /* 0x000f300000000800 */
[----:B------:R-:W5:Y:S01]  /*a230*/  LDC R6, c[0x0][0xce8] ;  /* 0x00033a00ff067b82 */ /* 0x000f620000000800 */
[----:B-1----:R-:W-:-:S04]  /*a240*/  ULEA UR4, UR5, UR4, 0x18 ;  /* 0x0000000405047291 */ /* 0x002fc8000f8ec03f */
[----:B------:R-:W-:-:S04]  /*a250*/  UIADD3 UR4, UR4, 0x38820, URZ ;  /* 0x0003882004047890 */ /* 0x000fc8000fffe03f */
[----:B------:R-:W-:Y:S01]  /*a260*/  UPRMT UR4, URZ, 0x654, UR4 ;  /* 0x000006543f047896 */ /* 0x000fe20008000004 */
[----:B------:R-:W-:Y:S01]  /*a270*/  BAR.SYNC.DEFER_BLOCKING 0x1, 0x100 ;  /* 0x0044000000007b1d */ /* 0x000fe20000010000 */
[----:B---3--:R-:W-:-:S05]  /*a280*/  VIADD R22, R0, 0xffffff80 ;  /* 0xffffff8000167836 */ /* 0x008fca0000000000 */
[----:B------:R-:W-:-:S04]  /*a290*/  SHF.R.S32.HI R19, RZ, 0x1f, R22 ;  /* 0x0000001fff137819 */ /* 0x000fc80000011416 */
[----:B------:R-:W-:-:S04]  /*a2a0*/  LEA.HI R9, R19, R22, RZ, 0x7 ;  /* 0x0000001613097211 */ /* 0x000fc800078f38ff */
[----:B------:R-:W-:Y:S02]  /*a2b0*/  SHF.R.S32.HI R0, RZ, 0x7, R9 ;  /* 0x00000007ff007819 */ /* 0x000fe40000011409 */
[----:B------:R-:W-:Y:S02]  /*a2c0*/  LOP3.LUT R7, R9, 0xffffff80, RZ, 0xc0, !PT ;  /* 0xffffff8009077812 */ /* 0x000fe400078ec0ff */
[----:B-----5:R-:W-:Y:S01]  /*a2d0*/  ISETP.NE.AND P1, PT, R6, 0x1, PT ;  /* 0x000000010600780c */ /* 0x020fe20003f25270 */
[----:B------:R-:W1:Y:S02]  /*a2e0*/  SHFL.IDX PT, R10, R0, RZ, 0x1f ;  /* 0x00001fff000a7589 */ /* 0x000e6400000e0000 */
[----:B0-----:R-:W-:Y:S01]  /*a2f0*/  IMAD.IADD R8, R22, 0x1, -R7 ;  /* 0x0000000116087824 */ /* 0x001fe200078e0a07 */
[----:B------:R-:W-:Y:S04]  /*a300*/  SYNCS.ARRIVE.TRANS64.RED.A1T0 RZ, [UR4], RZ ;  /* 0x000000ffffff79a7 */ /* 0x000fe80008100404 */
[----:B------:R-:W-:-:S04]  /*a310*/  SHF.R.S32.HI R155, RZ, 0x1f, R8 ;  /* 0x0000001fff9b7819 */ /* 0x000fc80000011408 */
[----:B------:R-:W-:-:S04]  /*a320*/  LEA.HI R7, R155, R8, RZ, 0x2 ;  /* 0x000000089b077211 */ /* 0x000fc800078f10ff */
[----:B------:R-:W-:Y:S02]  /*a330*/  SHF.R.S32.HI R154, RZ, 0x2, R7 ;  /* 0x00000002ff9a7819 */ /* 0x000fe40000011407 */
[----:B-1----:R-:W-:Y:S02]  /*a340*/  ISETP.NE.AND P0, PT, R10, RZ, PT ;  /* 0x000000ff0a00720c */ /* 0x002fe40003f05270 */
[----:B--2---:R-:W-:-:S13]  /*a350*/  R2UR UR7, R156 ;  /* 0x000000009c0772ca */ /* 0x004fda00000e0000 */
[----:B------:R-:W-:-:S04]  /*a360*/  IMAD R2, RZ, RZ, -UR7 ;  /* 0x80000007ff027e24 */ /* 0x000fc8000f8e02ff */
[----:B----4-:R-:W-:Y:S01]  /*a370*/  IMAD R2, R3, R2, UR6 ;  /* 0x0000000603027e24 */ /* 0x010fe2000f8e0202 */
[----:B------:R-:W-:-:S04]  /*a380*/  USHF.R.S32.HI UR6, URZ, 0x1f, UR7 ;  /* 0x0000001f3f067899 */ /* 0x000fc80008011407 */
[----:B------:R-:W-:Y:S01]  /*a390*/  SHF.R.S32.HI R3, RZ, 0x1f, R2 ;  /* 0x0000001fff037819 */ /* 0x000fe20000011402 */
[----:B------:R-:W-:Y:S07]  /*a3a0*/  @P0 BRA `(.L_x_3214) ;  /* 0x00000004004c0947 */ /* 0x000fee0003800000 */
[----:B------:R-:W0:Y:S01]  /*a3b0*/  LDC R18, c[0x0][0xce8] ;  /* 0x00033a00ff127b82 */ /* 0x000e220000000800 */
[----:B------:R-:W-:Y:S01]  /*a3c0*/  LOP3.LUT R9, R9, 0xffffff80, RZ, 0xc0, !PT ;  /* 0xffffff8009097812 */ /* 0x000fe200078ec0ff */
[----:B------:R-:W1:Y:S01]  /*a3d0*/  S2R R14, SR_CTAID.X ;  /* 0x00000000000e7919 */ /* 0x000e620000002500 */
[----:B------:R-:W-:Y:S01]  /*a3e0*/  R2UR UR10, R156 ;  /* 0x000000009c0a72ca */ /* 0x000fe200000e0000 */
[----:B------:R-:W-:Y:S02]  /*a3f0*/  ULDC.64 UR4, c[0x0][0xcd0] ;  /* 0x0003340000047ab9 */ /* 0x000fe40000000a00 */
[----:B------:R-:W-:Y:S01]  /*a400*/  IMAD.IADD R23, R22, 0x1, -R9 ;  /* 0x0000000116177824 */ /* 0x000fe200078e0a09 */
[----:B------:R-:W-:Y:S01]  /*a410*/  LEA.HI R9, R19, R22, RZ, 0x2 ;  /* 0x0000001613097211 */ /* 0x000fe200078f10ff */
[----:B------:R-:W2:Y:S03]  /*a420*/  S2UR UR7, SR_CTAID.Z ;  /* 0x00000000000779c3 */ /* 0x000ea60000002700 */
[----:B------:R-:W-:-:S02]  /*a430*/  SHF.R.S32.HI R12, RZ, 0x1f, R23 ;  /* 0x0000001fff0c7819 */ /* 0x000fc40000011417 */
[----:B------:R-:W-:Y:S02]  /*a440*/  LOP3.LUT R9, R9, 0xfffffffc, RZ, 0xc0, !PT ;  /* 0xfffffffc09097812 */ /* 0x000fe400078ec0ff */
[CC--:B------:R-:W-:Y:S01]  /*a450*/  LEA.HI R152, R12.reuse, R23.reuse, RZ, 0x2 ;  /* 0x000000170c987211 */ /* 0x0c0fe200078f10ff */
[----:B------:R-:W3:Y:S01]  /*a460*/  LDC.64 R20, c[0x0][0xcd8] ;  /* 0x00033600ff147b82 */ /* 0x000ee20000000a00 */
[----:B------:R-:W-:Y:S01]  /*a470*/  LEA.HI R12, R12, R23, RZ, 0x5 ;  /* 0x000000170c0c7211 */ /* 0x000fe200078f28ff */
[----:B------:R-:W-:Y:S01]  /*a480*/  IMAD.IADD R9, R22, 0x1, -R9 ;  /* 0x0000000116097824 */ /* 0x000fe200078e0a09 */
[--C-:B------:R-:W-:Y:S01]  /*a490*/  SHF.R.S32.HI R10, RZ, 0x2, R152.reuse ;  /* 0x00000002ff0a7819 */ /* 0x100fe20000011498 */
[----:B------:R-:W-:Y:S01]  /*a4a0*/  UIMAD.WIDE.U32 UR8, UR10, UR4, URZ ;  /* 0x000000040a0872a5 */ /* 0x000fe2000f8e003f */
[----:B------:R-:W-:Y:S01]  /*a4b0*/  SHF.R.S32.HI R11, RZ, 0x1f, R152 ;  /* 0x0000001fff0b7819 */ /* 0x000fe20000011498 */
[----:B------:R-:W-:Y:S01]  /*a4c0*/  UIMAD UR4, UR6, UR4, URZ ;  /* 0x00000004060472a4 */ /* 0x000fe2000f8e023f */
[----:B------:R-:W-:-:S02]  /*a4d0*/  SHF.R.S32.HI R12, RZ, 0x5, R12 ;  /* 0x00000005ff0c7819 */ /* 0x000fc4000001140c */
[----:B0-----:R-:W-:Y:S01]  /*a4e0*/  ISETP.NE.AND P0, PT, R18, 0x1, PT ;  /* 0x000000011200780c */ /* 0x001fe20003f05270 */
[----:B------:R-:W-:Y:S01]  /*a4f0*/  UIMAD UR4, UR10, UR5, UR4 ;  /* 0x000000050a0472a4 */ /* 0x000fe2000f8e0204 */
[----:B------:R-:W-:Y:S02]  /*a500*/  LEA.HI R11, R11, R10, RZ, 0x3 ;  /* 0x0000000a0b0b7211 */ /* 0x000fe400078f18ff */
[----:B------:R-:W-:Y:S01]  /*a510*/  LOP3.LUT R152, R152, 0x7ffffffc, RZ, 0xc0, !PT ;  /* 0x7ffffffc98987812 */ /* 0x000fe200078ec0ff */
[----:B------:R-:W-:Y:S01]  /*a520*/  UIADD3 UR4, UR9, UR4, URZ ;  /* 0x0000000409047290 */ /* 0x000fe2000fffe03f */
[----:B------:R-:W-:Y:S01]  /*a530*/  LOP3.LUT R11, R11, 0xfffffff8, RZ, 0xc0, !PT ;  /* 0xfffffff80b0b7812 */ /* 0x000fe200078ec0ff */
[----:B--2---:R-:W-:Y:S02]  /*a540*/  USHF.R.S32.HI UR5, URZ, 0x1f, UR7 ;  /* 0x0000001f3f057899 */ /* 0x004fe40008011407 */
[----:B------:R-:W-:Y:S01]  /*a550*/  IMAD.IADD R152, R23, 0x1, -R152 ;  /* 0x0000000117987824 */ /* 0x000fe200078e0a98 */
[----:B------:R-:W-:Y:S01]  /*a560*/  ULDC.64 UR10, c[0x0][0x208] ;  /* 0x00008200000a7ab9 */ /* 0x000fe20000000a00 */
[----:B------:R-:W-:Y:S01]  /*a570*/  IMAD.IADD R11, R10, 0x1, -R11 ;  /* 0x000000010a0b7824 */ /* 0x000fe200078e0a0b */
[----:B------:R-:W-:Y:S01]  /*a580*/  LEA.HI R10, R9, R9, RZ, 0x1 ;  /* 0x00000009090a7211 */ /* 0x000fe200078f08ff */
[----:B------:R-:W0:Y:S01]  /*a590*/  @P0 LDC R16, c[0x0][0xcec] ;  /* 0x00033b00ff100b82 */ /* 0x000e220000000800 */
[----:B------:R-:W-:-:S02]  /*a5a0*/  IMAD.SHL.U32 R152, R152, 0x2, RZ ;  /* 0x0000000298987824 */ /* 0x000fc400078e00ff */
[----:B------:R-:W-:Y:S01]  /*a5b0*/  LOP3.LUT R10, R10, 0x1ffffffe, RZ, 0xc0, !PT ;  /* 0x1ffffffe0a0a7812 */ /* 0x000fe200078ec0ff */
[----:B------:R-:W-:Y:S02]  /*a5c0*/  IMAD R153, R12, 0x10, R11 ;  /* 0x000000100c997824 */ /* 0x000fe400078e020b */
[----:B---3--:R-:W-:Y:S02]  /*a5d0*/  IMAD R12, R20, UR5, RZ ;  /* 0x00000005140c7c24 */ /* 0x008fe4000f8e02ff */
[----:B------:R-:W2:Y:S01]  /*a5e0*/  @P0 LDC R17, c[0x0][0xcf0] ;  /* 0x00033c00ff110b82 */ /* 0x000ea20000000800 */
[----:B------:R-:W-:Y:S02]  /*a5f0*/  IMAD.IADD R9, R9, 0x1, -R10 ;  /* 0x0000000109097824 */ /* 0x000fe400078e0a0a */
[----:B------:R-:W-:Y:S02]  /*a600*/  IMAD R15, R21, UR7, R12 ;  /* 0x00000007150f7c24 */ /* 0x000fe4000f8e020c */
[----:B------:R-:W-:-:S02]  /*a610*/  IMAD R9, R9, 0x8, R153 ;  /* 0x0000000809097824 */ /* 0x000fc400078e0299 */
[----:B------:R-:W-:Y:S02]  /*a620*/  IMAD.U32 R11, RZ, RZ, UR9 ;  /* 0x00000009ff0b7e24 */ /* 0x000fe4000f8e00ff */
[----:B-1----:R-:W-:Y:S02]  /*a630*/  IMAD R9, R14, 0x40, R9 ;  /* 0x000000400e097824 */ /* 0x002fe400078e0209 */
[----:B------:R-:W-:Y:S02]  /*a640*/  IMAD.U32 R10, RZ, RZ, UR8 ;  /* 0x00000008ff0a7e24 */ /* 0x000fe4000f8e00ff */
[----:B------:R-:W-:Y:S01]  /*a650*/  IMAD.U32 R11, RZ, RZ, UR4 ;  /* 0x00000004ff0b7e24 */ /* 0x000fe2000f8e00ff */
[----:B------:R-:W-:Y:S01]  /*a660*/  ULDC.64 UR4, c[0x0][0xce0] ;  /* 0x0003380000047ab9 */ /* 0x000fe20000000a00 */
[----:B------:R-:W-:Y:S02]  /*a670*/  IMAD.MOV.U32 R13, RZ, RZ, R9 ;  /* 0x000000ffff0d7224 */ /* 0x000fe400078e0009 */
[----:B0-----:R-:W-:-:S04]  /*a680*/  @P0 IMAD.HI.U32 R12, R9, R16, RZ ;  /* 0x00000010090c0227 */ /* 0x001fc800078e00ff */
[----:B------:R-:W-:Y:S01]  /*a690*/  IMAD.WIDE.U32 R10, R20, UR7, R10 ;  /* 0x00000007140a7c25 */ /* 0x000fe2000f8e000a */
[----:B--2---:R-:W-:-:S03]  /*a6a0*/  @P0 SHF.R.U32.HI R13, RZ, R17, R12 ;  /* 0x00000011ff0d0219 */ /* 0x004fc6000001160c */
[----:B------:R-:W-:Y:S02]  /*a6b0*/  IMAD.IADD R11, R11, 0x1, R15 ;  /* 0x000000010b0b7824 */ /* 0x000fe400078e020f */
[----:B------:R-:W-:Y:S02]  /*a6c0*/  IMAD R15, R3, UR4, RZ ;  /* 0x00000004030f7c24 */ /* 0x000fe4000f8e02ff */
[----:B------:R-:W-:Y:S02]  /*a6d0*/  IMAD.MOV R12, RZ, RZ, -R13 ;  /* 0x000000ffff0c7224 */ /* 0x000fe400078e0a0d */
[----:B------:R-:W-:-:S04]  /*a6e0*/  IMAD.WIDE.U32 R10, R2, UR4, R10 ;  /* 0x00000004020a7c25 */ /* 0x000fc8000f8e000a */
[----:B------:R-:W-:Y:S01]  /*a6f0*/  IMAD R9, R18, R12, R9 ;  /* 0x0000000c12097224 */ /* 0x000fe200078e0209 */
[----:B------:R-:W-:Y:S01]  /*a700*/  IADD3 R10, P0, R13, R10, RZ ;  /* 0x0000000a0d0a7210 */ /* 0x000fe20007f1e0ff */
        /* <DEDUP_REMOVED lines=8> */
[----:B------:R-:W-:Y:S01]  /*a790*/  LEA.HI R12, R0, R0, RZ, 0x1 ;  /* 0x00000000000c7211 */ /* 0x000fe200078f08ff */
[----:B------:R-:W-:Y:S02]  /*a7a0*/  ULDC.64 UR4, c[0x0][0xca8] ;  /* 0x00032a0000047ab9 */ /* 0x000fe40000000a00 */
[----:B------:R-:W-:Y:S01]  /*a7b0*/  IMAD.IADD R9, R11, 0x1, R9 ;  /* 0x000000010b097824 */ /* 0x000fe200078e0209 */
[----:B------:R-:W-:Y:S01]  /*a7c0*/  LEA R16, P0, R10, UR4, 0x2 ;  /* 0x000000040a107c11 */ /* 0x000fe2000f8010ff */
[----:B------:R-:W-:Y:S01]  /*a7d0*/  ULDC UR4, c[0x0][0xb88] ;  /* 0x0002e20000047ab9 */ /* 0x000fe20000000800 */
[----:B------:R-:W-:Y:S02]  /*a7e0*/  LOP3.LUT R11, R12, 0xfffffe, RZ, 0xc0, !PT ;  /* 0x00fffffe0c0b7812 */ /* 0x000fe400078ec0ff */
[----:B------:R-:W-:Y:S01]  /*a7f0*/  LEA.HI.X R17, R10, UR5, R9, 0x2, P0 ;  /* 0x000000050a117c11 */ /* 0x000fe200080f1409 */
[----:B------:R-:W-:Y:S01]  /*a800*/  SHFL.IDX PT, R12, R16, 0x1, 0x1c1f ;  /* 0x003c1f00100c7f89 */ /* 0x000fe200000e0000 */
[----:B------:R-:W-:-:S02]  /*a810*/  IMAD R9, R14, 0x40, R153 ;  /* 0x000000400e097824 */ /* 0x000fc400078e0299 */
[----:B------:R-:W-:Y:S01]  /*a820*/  IMAD.IADD R15, R0, 0x1, -R11 ;  /* 0x00000001000f7824 */ /* 0x000fe200078e0a0b */
[----:B------:R-:W-:Y:S01]  /*a830*/  SHFL.IDX PT, R10, R16, RZ, 0x1c1f ;  /* 0x001c1fff100a7589 */ /* 0x000fe200000e0000 */
[----:B------:R-:W-:Y:S02]  /*a840*/  IMAD R14, R18, UR4, RZ ;  /* 0x00000004120e7c24 */ /* 0x000fe4000f8e02ff */
[----:B------:R-:W-:Y:S01]  /*a850*/  IMAD.U32 R15, R15, -0x100, RZ ;  /* 0xffffff000f0f7824 */ /* 0x000fe200078e00ff */
[----:B------:R-:W0:Y:S04]  /*a860*/  SHFL.IDX PT, R11, R17, RZ, 0x1c1f ;  /* 0x001c1fff110b7589 */ /* 0x000e2800000e0000 */
[----:B------:R-:W1:Y:S01]  /*a870*/  SHFL.IDX PT, R13, R17, 0x1, 0x1c1f ;  /* 0x003c1f00110d7f89 */ /* 0x000e6200000e0000 */
[----:B------:R-:W-:Y:S01]  /*a880*/  ISETP.NE.AND P0, PT, R152, R15, PT ;  /* 0x0000000f9800720c */ /* 0x000fe20003f05270 */
[----:B------:R-:W-:-:S03]  /*a890*/  VIADD R15, R9, 0x8 ;  /* 0x00000008090f7836 */ /* 0x000fc60000000000 */
[-C--:B------:R-:W-:Y:S02]  /*a8a0*/  ISETP.GE.OR P2, PT, R9, R14.reuse, P0 ;  /* 0x0000000e0900720c */ /* 0x080fe40000746670 */
[----:B------:R-:W-:-:S11]  /*a8b0*/  ISETP.GE.OR P0, PT, R15, R14, P0 ;  /* 0x0000000e0f00720c */ /* 0x000fd60000706670 */
[----:B0-----:R0:W-:Y:S04]  /*a8c0*/  @!P2 ST.E desc[UR10][R10.64], R5 ;  /* 0x000000050a00a985 */ /* 0x0011e8000c10190a */
[----:B-1----:R0:W-:Y:S02]  /*a8d0*/  @!P0 ST.E desc[UR10][R12.64], R4 ;  /* 0x000000040c008985 */ /* 0x0021e4000c10190a */
.L_x_3214:
[----:B------:R-:W1:Y:S01]  /*a8e0*/  S2R R14, SR_CTAID.X ;  /* 0x00000000000e7919 */ /* 0x000e620000002500 */
[----:B------:R-:W-:Y:S01]  /*a8f0*/  LEA.HI R19, R19, R22, RZ, 0x2 ;  /* 0x0000001613137211 */ /* 0x000fe200078f10ff */
[----:B------:R-:W2:Y:S01]  /*a900*/  S2UR UR7, SR_CTAID.Z ;  /* 0x00000000000779c3 */ /* 0x000ea20000002700 */
[----:B0-----:R-:W-:Y:S01]  /*a910*/  SHF.R.S32.HI R5, RZ, 0x1f, R7 ;  /* 0x0000001fff057819 */ /* 0x001fe20000011407 */
[----:B------:R-:W-:Y:S01]  /*a920*/  ULDC.64 UR8, c[0x0][0xc38] ;  /* 0x00030e0000087ab9 */ /* 0x000fe20000000a00 */
[----:B------:R-:W-:Y:S01]  /*a930*/  LOP3.LUT R19, R19, 0xfffffffc, RZ, 0xc0, !PT ;  /* 0xfffffffc13137812 */ /* 0x000fe200078ec0ff */
[----:B------:R-:W-:Y:S01]  /*a940*/  UIMAD UR6, UR6, UR8, URZ ;  /* 0x00000008060672a4 */ /* 0x000fe2000f8e023f */
[----:B------:R-:W-:Y:S01]  /*a950*/  LEA.HI R5, R5, R154, RZ, 0x3 ;  /* 0x0000009a05057211 */ /* 0x000fe200078f18ff */
[----:B------:R-:W-:Y:S01]  /*a960*/  BSSY B0, `(.L_x_3215) ;  /* 0x0000103000007945 */ /* 0x000fe20003800000 */
[----:B------:R-:W-:Y:S01]  /*a970*/  R2UR UR10, R156 ;  /* 0x000000009c0a72ca */ /* 0x000fe200000e0000 */
[----:B------:R-:W-:Y:S01]  /*a980*/  IMAD.IADD R19, R22, 0x1, -R19 ;  /* 0x0000000116137824 */ /* 0x000fe200078e0a13 */
[----:B------:R-:W0:Y:S01]  /*a990*/  LDC.64 R12, c[0x0][0xc40] ;  /* 0x00031000ff0c7b82 */ /* 0x000e220000000a00 */
[----:B------:R-:W-:-:S02]  /*a9a0*/  LOP3.LUT R5, R5, 0xfffffff8, RZ, 0xc0, !PT ;  /* 0xfffffff805057812 */ /* 0x000fc400078ec0ff */
[----:B------:R-:W-:Y:S02]  /*a9b0*/  LEA.HI R155, R155, R8, RZ, 0x5 ;  /* 0x000000089b9b7211 */ /* 0x000fe400078f28ff */
[----:B------:R-:W-:Y:S01]  /*a9c0*/  LEA.HI R4, R19, R19, RZ, 0x1 ;  /* 0x0000001313047211 */ /* 0x000fe200078f08ff */
[----:B------:R-:W-:Y:S01]  /*a9d0*/  IMAD.IADD R154, R154, 0x1, -R5 ;  /* 0x000000019a9a7824 */ /* 0x000fe200078e0a05 */
[----:B------:R-:W-:Y:S01]  /*a9e0*/  SHF.R.S32.HI R155, RZ, 0x5, R155 ;  /* 0x00000005ff9b7819 */ /* 0x000fe2000001149b */
[----:B------:R-:W3:Y:S01]  /*a9f0*/  @P1 LDC R16, c[0x0][0xcec] ;  /* 0x00033b00ff101b82 */ /* 0x000ee20000000800 */
[----:B------:R-:W-:Y:S02]  /*aa00*/  LOP3.LUT R4, R4, 0x1ffffffe, RZ, 0xc0, !PT ;  /* 0x1ffffffe04047812 */ /* 0x000fe400078ec0ff */
[----:B------:R-:W-:Y:S01]  /*aa10*/  UIMAD.WIDE.U32 UR4, UR10, UR8, URZ ;  /* 0x000000080a0472a5 */ /* 0x000fe2000f8e003f */
[----:B------:R-:W-:Y:S01]  /*aa20*/  IMAD R155, R155, 0x10, R154 ;  /* 0x000000109b9b7824 */ /* 0x000fe200078e029a */
[----:B------:R-:W-:Y:S01]  /*aa30*/  UIMAD UR6, UR10, UR9, UR6 ;  /* 0x000000090a0672a4 */ /* 0x000fe2000f8e0206 */
[----:B------:R-:W-:Y:S01]  /*aa40*/  IMAD.IADD R4, R19, 0x1, -R4 ;  /* 0x0000000113047824 */ /* 0x000fe200078e0a04 */
[----:B--2---:R-:W-:Y:S01]  /*aa50*/  USHF.R.S32.HI UR8, URZ, 0x1f, UR7 ;  /* 0x0000001f3f087899 */ /* 0x004fe20008011407 */
[----:B------:R-:W2:Y:S01]  /*aa60*/  @P1 LDC R17, c[0x0][0xcf0] ;  /* 0x00033c00ff111b82 */ /* 0x000ea20000000800 */
[----:B------:R-:W-:Y:S01]  /*aa70*/  UIADD3 UR6, UR5, UR6, URZ ;  /* 0x0000000605067290 */ /* 0x000fe2000fffe03f */
[----:B------:R-:W-:-:S02]  /*aa80*/  IMAD R9, R4, 0x8, R155 ;  /* 0x0000000804097824 */ /* 0x000fc400078e029b */
[----:B------:R-:W-:Y:S02]  /*aa90*/  IMAD.U32 R5, RZ, RZ, UR5 ;  /* 0x00000005ff057e24 */ /* 0x000fe4000f8e00ff */
[----:B-1----:R-:W-:Y:S02]  /*aaa0*/  IMAD R15, R14, 0x40, R9 ;  /* 0x000000400e0f7824 */ /* 0x002fe400078e0209 */
[----:B------:R-:W-:Y:S01]  /*aab0*/  IMAD.U32 R4, RZ, RZ, UR4 ;  /* 0x00000004ff047e24 */ /* 0x000fe2000f8e00ff */
[----:B------:R-:W-:Y:S01]  /*aac0*/  ULDC.64 UR4, c[0x0][0xc48] ;  /* 0x0003120000047ab9 */ /* 0x000fe20000000a00 */
[----:B------:R-:W-:Y:S02]  /*aad0*/  IMAD.U32 R5, RZ, RZ, UR6 ;  /* 0x00000006ff057e24 */ /* 0x000fe4000f8e00ff */
[----:B0-----:R-:W-:Y:S02]  /*aae0*/  IMAD R10, R12, UR8, RZ ;  /* 0x000000080c0a7c24 */ /* 0x001fe4000f8e02ff */
[----:B------:R-:W-:-:S02]  /*aaf0*/  IMAD.MOV.U32 R9, RZ, RZ, R15 ;  /* 0x000000ffff097224 */ /* 0x000fc400078e000f */
[----:B---3--:R-:W-:-:S04]  /*ab00*/  @P1 IMAD.HI.U32 R16, R15, R16, RZ ;  /* 0x000000100f101227 */ /* 0x008fc800078e00ff */
[----:B------:R-:W-:Y:S02]  /*ab10*/  IMAD R11, R13, UR7, R10 ;  /* 0x000000070d0b7c24 */ /* 0x000fe4000f8e020a */
[----:B------:R-:W-:Y:S01]  /*ab20*/  IMAD.WIDE.U32 R4, R12, UR7, R4 ;  /* 0x000000070c047c25 */ /* 0x000fe2000f8e0004 */
[----:B--2---:R-:W-:-:S03]  /*ab30*/  @P1 SHF.R.U32.HI R9, RZ, R17, R16 ;  /* 0x00000011ff091219 */ /* 0x004fc60000011610 */
[----:B------:R-:W-:Y:S02]  /*ab40*/  IMAD R3, R3, UR4, RZ ;  /* 0x0000000403037c24 */ /* 0x000fe4000f8e02ff */
[----:B------:R-:W-:Y:S01]  /*ab50*/  IMAD.IADD R5, R5, 0x1, R11 ;  /* 0x0000000105057824 */ /* 0x000fe200078e020b */
[--C-:B------:R-:W-:Y:S01]  /*ab60*/  SHF.R.S32.HI R10, RZ, 0x1f, R9.reuse ;  /* 0x0000001fff0a7819 */ /* 0x100fe20000011409 */
[----:B------:R-:W-:Y:S02]  /*ab70*/  IMAD.MOV R13, RZ, RZ, -R9 ;  /* 0x000000ffff0d7224 */ /* 0x000fe400078e0a09 */
[C---:B------:R-:W-:Y:S02]  /*ab80*/  IMAD R11, R2.reuse, UR5, R3 ;  /* 0x00000005020b7c24 */ /* 0x040fe4000f8e0203 */
[----:B------:R-:W-:Y:S01]  /*ab90*/  IMAD.WIDE.U32 R2, R2, UR4, R4 ;  /* 0x0000000402027c25 */ /* 0x000fe2000f8e0004 */
[----:B------:R-:W-:-:S03]  /*aba0*/  ULDC.64 UR4, c[0x0][0xc30] ;  /* 0x00030c0000047ab9 */ /* 0x000fc60000000a00 */
[----:B------:R-:W-:Y:S02]  /*abb0*/  IMAD R5, R6, R13, R15 ;  /* 0x0000000d06057224 */ /* 0x000fe400078e020f */
[----:B------:R-:W-:Y:S02]  /*abc0*/  IMAD R10, R10, UR4, RZ ;  /* 0x000000040a0a7c24 */ /* 0x000fe4000f8e02ff */
[----:B------:R-:W-:Y:S01]  /*abd0*/  IMAD.IADD R3, R3, 0x1, R11 ;  /* 0x0000000103037824 */ /* 0x000fe200078e020b */
[----:B------:R-:W-:Y:S01]  /*abe0*/  SHF.R.S32.HI R4, RZ, 0x1f, R5 ;  /* 0x0000001fff047819 */ /* 0x000fe20000011405 */
[C---:B------:R-:W-:Y:S02]  /*abf0*/  IMAD R11, R9.reuse, UR5, R10 ;  /* 0x00000005090b7c24 */ /* 0x040fe4000f8e020a */
[----:B------:R-:W-:Y:S01]  /*ac00*/  IMAD.WIDE.U32 R2, R9, UR4, R2 ;  /* 0x0000000409027c25 */ /* 0x000fe2000f8e0002 */
[----:B------:R-:W-:-:S03]  /*ac10*/  ULDC.64 UR4, c[0x0][0xc28] ;  /* 0x00030a0000047ab9 */ /* 0x000fc60000000a00 */
[----:B------:R-:W-:Y:S02]  /*ac20*/  IMAD R4, R4, UR4, RZ ;  /* 0x0000000404047c24 */ /* 0x000fe4000f8e02ff */
[----:B------:R-:W-:Y:S02]  /*ac30*/  IMAD.IADD R3, R3, 0x1, R11 ;  /* 0x0000000103037824 */ /* 0x000fe400078e020b */
[C---:B------:R-:W-:Y:S02]  /*ac40*/  IMAD R9, R5.reuse, UR5, R4 ;  /* 0x0000000505097c24 */ /* 0x040fe4000f8e0204 */
[----:B------:R-:W-:Y:S01]  /*ac50*/  IMAD.WIDE.U32 R2, R5, UR4, R2 ;  /* 0x0000000405027c25 */ /* 0x000fe2000f8e0002 */
[----:B------:R-:W-:-:S03]  /*ac60*/  ULDC.64 UR4, c[0x0][0xc00] ;  /* 0x0003000000047ab9 */ /* 0x000fc60000000a00 */
[----:B------:R-:W-:Y:S01]  /*ac70*/  IMAD.IADD R5, R3, 0x1, R9 ;  /* 0x0000000103057824 */ /* 0x000fe200078e0209 */
[----:B------:R-:W-:Y:S02]  /*ac80*/  LEA.HI R9, R0, R0, RZ, 0x1 ;  /* 0x0000000000097211 */ /* 0x000fe400078f08ff */
[----:B------:R-:W-:Y:S01]  /*ac90*/  LEA R4, P0, R2, UR4, 0x2 ;  /* 0x0000000402047c11 */ /* 0x000fe2000f8010ff */
[----:B------:R-:W-:Y:S01]  /*aca0*/  ULDC UR4, c[0x0][0xb88] ;  /* 0x0002e20000047ab9 */ /* 0x000fe20000000800 */
[----:B------:R-:W-:Y:S01]  /*acb0*/  LOP3.LUT R11, R9, 0xfffffe, RZ, 0xc0, !PT ;  /* 0x00fffffe090b7812 */ /* 0x000fe200078ec0ff */
[----:B------:R-:W-:Y:S01]  /*acc0*/  IMAD R6, R6, UR4, RZ ;  /* 0x0000000406067c24 */ /* 0x000fe2000f8e02ff */
[----:B------:R-:W-:Y:S01]  /*acd0*/  LOP3.LUT R9, R7, 0x7ffffffc, RZ, 0xc0, !PT ;  /* 0x7ffffffc07097812 */ /* 0x000fe200078ec0ff */
[----:B------:R-:W-:Y:S01]  /*ace0*/  IMAD R7, R14, 0x40, R155 ;  /* 0x000000400e077824 */ /* 0x000fe200078e029b */
[----:B------:R-:W-:Y:S01]  /*acf0*/  LEA.HI.X R5, R2, UR5, R5, 0x2, P0 ;  /* 0x0000000502057c11 */ /* 0x000fe200080f1405 */
[----:B------:R-:W-:Y:S01]  /*ad00*/  IMAD.IADD R11, R0, 0x1, -R11 ;  /* 0x00000001000b7824 */ /* 0x000fe200078e0a0b */
[----:B------:R0:W1:Y:S01]  /*ad10*/  SHFL.IDX PT, R2, R4, RZ, 0x1c1f ;  /* 0x001c1fff04027589 */ /* 0x00006200000e0000 */
[----:B------:R-:W-:Y:S01]  /*ad20*/  IMAD.IADD R0, R8, 0x1, -R9 ;  /* 0x0000000108007824 */ /* 0x000fe200078e0a09 */
[----:B------:R-:W-:-:S02]  /*ad30*/  ISETP.GE.AND P0, PT, R7, R6, PT ;  /* 0x000000060700720c */ /* 0x000fc40003f06270 */
[----:B------:R0:W2:Y:S01]  /*ad40*/  SHFL.IDX PT, R3, R5, RZ, 0x1c1f ;  /* 0x001c1fff05037589 */ /* 0x0000a200000e0000 */
[----:B------:R-:W-:-:S04]  /*ad50*/  IMAD R0, R11, 0x80, R0 ;  /* 0x000000800b007824 */ /* 0x000fc800078e0200 */
[----:B------:R-:W-:-:S06]  /*ad60*/  IMAD.SHL.U32 R0, R0, 0x2, RZ ;  /* 0x0000000200007824 */ /* 0x000fcc00078e00ff */
        /* <DEDUP_REMOVED lines=15> */
[----:B------:R-:W-:Y:S01]  /*ae60*/  ULDC.64 UR6, c[0x0][0x208] ;  /* 0x0000820000067ab9 */ /* 0x000fe20000000a00 */
[C---:B------:R-:W-:Y:S01]  /*ae70*/  VIADD R20, R0.reuse, 0x40 ;  /* 0x0000004000147836 */ /* 0x040fe20000000000 */
[C---:B------:R-:W-:Y:S01]  /*ae80*/  @!P2 LEA.HI R8, R0.reuse, R0, RZ, 0x1 ;  /* 0x000000000008a211 */ /* 0x040fe200078f08ff */
[C---:B------:R-:W-:Y:S01]  /*ae90*/  VIADD R21, R0.reuse, 0x48 ;  /* 0x0000004800157836 */ /* 0x040fe20000000000 */
[----:B------:R-:W-:Y:S01]  /*aea0*/  @!P3 LEA.HI R10, R9, R9, RZ, 0x1 ;  /* 0x00000009090ab211 */ /* 0x000fe200078f08ff */
[C---:B------:R-:W-:Y:S01]  /*aeb0*/  VIADD R22, R0.reuse, 0x50 ;  /* 0x0000005000167836 */ /* 0x040fe20000000000 */
[----:B------:R-:W-:Y:S01]  /*aec0*/  @!P4 LEA.HI R12, R11, R11, RZ, 0x1 ;  /* 0x0000000b0b0cc211 */ /* 0x000fe200078f08ff */
[----:B------:R-:W-:Y:S01]  /*aed0*/  VIADD R23, R0, 0x58 ;  /* 0x0000005800177836 */ /* 0x000fe20000000000 */
[----:B------:R-:W-:-:S02]  /*aee0*/  @!P5 LEA.HI R14, R13, R13, RZ, 0x1 ;  /* 0x0000000d0d0ed211 */ /* 0x000fc400078f08ff */
[----:B------:R-:W-:Y:S02]  /*aef0*/  @!P2 LOP3.LUT R9, R8, 0xfffffffe, RZ, 0xc0, !PT ;  /* 0xfffffffe0809a812 */ /* 0x000fe400078ec0ff */
[----:B------:R-:W-:Y:S02]  /*af00*/  @!P3 LOP3.LUT R11, R10, 0xfffffffe, RZ, 0xc0, !PT ;  /* 0xfffffffe0a0bb812 */ /* 0x000fe400078ec0ff */
[----:B------:R-:W-:Y:S01]  /*af10*/  @!P4 LOP3.LUT R13, R12, 0xfffffffe, RZ, 0xc0, !PT ;  /* 0xfffffffe0c0dc812 */ /* 0x000fe200078ec0ff */
[--C-:B-12---:R-:W-:Y:S01]  /*af20*/  @!P2 IMAD.WIDE R8, R9, 0x4, R2.reuse ;  /* 0x000000040908a825 */ /* 0x106fe200078e0202 */
[----:B------:R-:W-:Y:S02]  /*af30*/  @!P5 LOP3.LUT R15, R14, 0xfffffffe, RZ, 0xc0, !PT ;  /* 0xfffffffe0e0fd812 */ /* 0x000fe400078ec0ff */
[----:B------:R-:W-:Y:S01]  /*af40*/  ISETP.GE.AND P6, PT, R22, UR4, PT ;  /* 0x0000000416007c0c */ /* 0x000fe2000bfc6270 */
        /* <DEDUP_REMOVED lines=9> */
[----:B------:R-:W-:Y:S01]  /*afe0*/  @!P0 LEA.HI R16, R16, R16, RZ, 0x1 ;  /* 0x0000001010108211 */ /* 0x000fe200078f08ff */
[----:B------:R3:W-:Y:S01]  /*aff0*/  @!P5 ST.E.64 desc[UR6][R14.64], R36 ;  /* 0x000000240e00d985 */ /* 0x0007e2000c101b06 */
[----:B------:R-:W-:Y:S01]  /*b000*/  ISETP.GE.AND P5, PT, R21, UR4, PT ;  /* 0x0000000415007c0c */ /* 0x000fe2000bfa6270 */
[----:B0-----:R-:W-:Y:S01]  /*b010*/  VIADD R24, R0, 0x60 ;  /* 0x0000006000187836 */ /* 0x001fe20000000000 */
[----:B------:R-:W-:-:S02]  /*b020*/  @!P1 LEA.HI R17, R17, R17, RZ, 0x1 ;  /* 0x0000001111119211 */ /* 0x000fc400078f08ff */
[----:B------:R-:W-:Y:S02]  /*b030*/  @!P0 LOP3.LUT R9, R16, 0xfffffffe, RZ, 0xc0, !PT ;  /* 0xfffffffe10098812 */ /* 0x000fe400078ec0ff */
        /* <DEDUP_REMOVED lines=16> */
[----:B------:R-:W-:Y:S01]  /*b140*/  @!P6 LOP3.LUT R17, R22, 0xfffffffe, RZ, 0xc0, !PT ;  /* 0xfffffffe1611e812 */ /* 0x000fe200078ec0ff */
[----:B------:R-:W-:Y:S01]  /*b150*/  VIADD R22, R0, 0x88 ;  /* 0x0000008800167836 */ /* 0x000fe20000000000 */
        /* <DEDUP_REMOVED lines=14> */
[----:B------:R-:W-:Y:S02]  /*b240*/  ISETP.GE.AND P5, PT, R20, UR4, PT ;  /* 0x0000000414007c0c */ /* 0x000fe4000bfa6270 */
[C---:B------:R-:W-:Y:S01]  /*b250*/  VIADD R19, R0.reuse, 0x70 ;  /* 0x0000007000137836 */ /* 0x040fe20000000000 */
[----:B------:R4:W-:Y:S01]  /*b260*/  @!P6 ST.E.64 desc[UR6][R16.64], R64 ;  /* 0x000000401000e985 */ /* 0x0009e2000c101b06 */
[----:B------:R-:W-:Y:S01]  /*b270*/  VIADD R21, R0, 0x80 ;  /* 0x0000008000157836 */ /* 0x000fe20000000000 */
[----:B------:R-:W-:Y:S02]  /*b280*/  @!P0 LEA.HI R24, R24, R24, RZ, 0x1 ;  /* 0x0000001818188211 */ /* 0x000fe400078f08ff */
[----:B------:R-:W-:Y:S02]  /*b290*/  ISETP.GE.AND P6, PT, R19, UR4, PT ;  /* 0x0000000413007c0c */ /* 0x000fe4000bfc6270 */
[----:B------:R-:W-:-:S02]  /*b2a0*/  ISETP.GE.AND P4, PT, R21, UR4, PT ;  /* 0x0000000415007c0c */ /* 0x000fc4000bf86270 */
[----:B0-----:R-:W-:Y:S01]  /*b2b0*/  @!P1 LOP3.LUT R9, R23, 0xfffffffe, RZ, 0xc0, !PT ;  /* 0xfffffffe17099812 */ /* 0x001fe200078ec0ff */
[----:B------:R-:W-:Y:S01]  /*b2c0*/  VIADD R23, R0, 0x90 ;  /* 0x0000009000177836 */ /* 0x000fe20000000000 */
        /* <DEDUP_REMOVED lines=17> */
[----:B----4-:R-:W-:Y:S01]  /*b3e0*/  @!P3 LOP3.LUT R17, R22, 0xfffffffe, RZ, 0xc0, !PT ;  /* 0xfffffffe1611b812 */ /* 0x010fe200078ec0ff */
        /* <DEDUP_REMOVED lines=22> */
[----:B0-----:R-:W-:Y:S02]  /*b550*/  @!P0 LOP3.LUT R9, R23, 0xfffffffe, RZ, 0xc0, !PT ;  /* 0xfffffffe17098812 */ /* 0x001fe400078ec0ff */
[----:B------:R-:W-:Y:S02]  /*b560*/  @!P2 LEA.HI R18, R18, R18, RZ, 0x1 ;  /* 0x000000121212a211 */ /* 0x000fe400078f08ff */
        /* <DEDUP_REMOVED lines=15> */
[----:B------:R-:W-:Y:S01]  /*b660*/  @!P5 LOP3.LUT R21, R21, 0xfffffffe, RZ, 0xc0, !PT ;  /* 0xfffffffe1515d812 */ /* 0x000fe200078ec0ff */
[----:B------:R-:W-:Y:S01]  /*b670*/  VIADD R20, R0, 0xd8 ;  /* 0x000000d800147836 */ /* 0x000fe20000000000 */
[----:B----4-:R-:W-:-:S02]  /*b680*/  @!P6 LOP3.LUT R17, R22, 0xfffffffe, RZ, 0xc0, !PT ;  /* 0xfffffffe1611e812 */ /* 0x010fc400078ec0ff */
[----:B------:R-:W-:Y:S01]  /*b690*/  ISETP.GE.AND P0, PT, R18, UR4, PT ;  /* 0x0000000412007c0c */ /* 0x000fe2000bf06270 */
[----:B0-----:R-:W-:Y:S01]  /*b6a0*/  @!P3 IMAD.WIDE R8, R19, 0x4, R2 ;  /* 0x000000041308b825 */ /* 0x001fe200078e0202 */
[----:B------:R-:W-:-:S03]  /*b6b0*/  ISETP.GE.AND P2, PT, R20, UR4, PT ;  /* 0x0000000414007c0c */ /* 0x000fc6000bf46270 */
        /* <DEDUP_REMOVED lines=45> */
.L_x_3216:
[----:B------:R-:W-:Y:S05]  /*b990*/  BSYNC B0 ;  /* 0x0000000000007941 */ /* 0x000fea0003800000 */
.L_x_3215:
[----:B------:R-:W-:Y:S01]  /*b9a0*/  VIADD R7, R7, 0x8 ;  /* 0x0000000807077836 */ /* 0x000fe20000000000 */
[----:B0-2---:R0:W2:Y:S04]  /*b9b0*/  SHFL.IDX PT, R3, R5, 0x1, 0x1c1f ;  /* 0x003c1f0005037f89 */ /* 0x0050a800000e0000 */
        /* <DEDUP_REMOVED lines=16> */
[----:B------:R-:W-:-:S02]  /*bac0*/  VIADD R14, R0, 0x38 ;  /* 0x00000038000e7836 */ /* 0x000fc40000000000 */
[C---:B------:R-:W-:Y:S01]  /*bad0*/  VIADD R15, R0.reuse, 0x40 ;  /* 0x00000040000f7836 */ /* 0x040fe20000000000 */
[C---:B------:R-:W-:Y:S01]  /*bae0*/  @!P0 LEA.HI R4, R0.reuse, R0, RZ, 0x1 ;  /* 0x0000000000048211 */ /* 0x040fe200078f08ff */
[C---:B------:R-:W-:Y:S01]  /*baf0*/  VIADD R16, R0.reuse, 0x48 ;  /* 0x0000004800107836 */ /* 0x040fe20000000000 */
[----:B------:R-:W-:Y:S01]  /*bb00*/  @!P1 LEA.HI R6, R5, R5, RZ, 0x1 ;  /* 0x0000000505069211 */ /* 0x000fe200078f08ff */
[C---:B------:R-:W-:Y:S01]  /*bb10*/  VIADD R18, R0.reuse, 0x50 ;  /* 0x0000005000127836 */ /* 0x040fe20000000000 */
[----:B------:R-:W-:Y:S01]  /*bb20*/  @!P2 LEA.HI R8, R7, R7, RZ, 0x1 ;  /* 0x000000070708a211 */ /* 0x000fe200078f08ff */
[----:B------:R-:W-:Y:S01]  /*bb30*/  VIADD R19, R0, 0x58 ;  /* 0x0000005800137836 */ /* 0x000fe20000000000 */
[----:B------:R-:W-:Y:S01]  /*bb40*/  @!P0 LOP3.LUT R5, R4, 0xfffffffe, RZ, 0xc0, !PT ;  /* 0xfffffffe04058812 */ /* 0x000fe200078ec0ff */
[----:B------:R-:W-:Y:S01]  /*bb50*/  VIADD R20, R0, 0x80 ;  /* 0x0000008000147836 */ /* 0x000fe20000000000 */
[----:B------:R-:W-:Y:S02]  /*bb60*/  @!P1 LOP3.LUT R7, R6, 0xfffffffe, RZ, 0xc0, !PT ;  /* 0xfffffffe06079812 */ /* 0x000fe400078ec0ff */
[----:B------:R-:W-:Y:S01]  /*bb70*/  @!P2 LOP3.LUT R9, R8, 0xfffffffe, RZ, 0xc0, !PT ;  /* 0xfffffffe0809a812 */ /* 0x000fe200078ec0ff */
[----:B-12---:R-:W-:Y:S01]  /*bb80*/  @!P0 IMAD.WIDE R4, R5, 0x4, R2 ;  /* 0x0000000405048825 */ /* 0x006fe200078e0202 */
[----:B------:R-:W-:-:S02]  /*bb90*/  ISETP.GE.AND P3, PT, R15, UR4, PT ;  /* 0x000000040f007c0c */ /* 0x000fc4000bf66270 */
[----:B------:R-:W-:Y:S01]  /*bba0*/  ISETP.GE.AND P4, PT, R16, UR4, PT ;  /* 0x0000000410007c0c */ /* 0x000fe2000bf86270 */
        /* <DEDUP_REMOVED lines=8> */
[----:B------:R-:W-:-:S02]  /*bc30*/  ISETP.GE.AND P2, PT, R14, UR4, PT ;  /* 0x000000040e007c0c */ /* 0x000fc4000bf46270 */
[----:B------:R-:W-:Y:S02]  /*bc40*/  @!P6 LEA.HI R11, R11, R11, RZ, 0x1 ;  /* 0x0000000b0b0be211 */ /* 0x000fe400078f08ff */
[----:B------:R-:W-:Y:S02]  /*bc50*/  @!P3 LEA.HI R15, R15, R15, RZ, 0x1 ;  /* 0x0000000f0f0fb211 */ /* 0x000fe400078f08ff */
[----:B0-----:R-:W-:Y:S02]  /*bc60*/  @!P5 LOP3.LUT R5, R10, 0xfffffffe, RZ, 0xc0, !PT ;  /* 0xfffffffe0a05d812 */ /* 0x001fe400078ec0ff */
[----:B------:R-:W-:Y:S02]  /*bc70*/  @!P0 LEA.HI R12, R12, R12, RZ, 0x1 ;  /* 0x0000000c0c0c8211 */ /* 0x000fe400078f08ff */
[----:B-1----:R-:W-:Y:S01]  /*bc80*/  @!P6 LOP3.LUT R7, R11, 0xfffffffe, RZ, 0xc0, !PT ;  /* 0xfffffffe0b07e812 */ /* 0x002fe200078ec0ff */
[----:B------:R-:W-:Y:S01]  /*bc90*/  @!P5 IMAD.WIDE R4, R5, 0x4, R2 ;  /* 0x000000040504d825 */ /* 0x000fe200078e0202 */
[----:B------:R-:W-:-:S02]  /*bca0*/  @!P1 LEA.HI R13, R13, R13, RZ, 0x1 ;  /* 0x0000000d0d0d9211 */ /* 0x000fc400078f08ff */
[----:B------:R-:W-:Y:S01]  /*bcb0*/  @!P2 LEA.HI R14, R14, R14, RZ, 0x1 ;  /* 0x0000000e0e0ea211 */ /* 0x000fe200078f08ff */
[----:B------:R-:W-:Y:S01]  /*bcc0*/  @!P6 IMAD.WIDE R6, R7, 0x4, R2 ;  /* 0x000000040706e825 */ /* 0x000fe200078e0202 */
[----:B------:R-:W-:Y:S01]  /*bcd0*/  @!P4 LEA.HI R16, R16, R16, RZ, 0x1 ;  /* 0x000000101010c211 */ /* 0x000fe200078f08ff */
[----:B------:R0:W-:Y:S01]  /*bce0*/  @!P5 ST.E.64 desc[UR6][R4.64], R38 ;  /* 0x000000260400d985 */ /* 0x0001e2000c101b06 */
[----:B--2---:R-:W-:Y:S02]  /*bcf0*/  @!P0 LOP3.LUT R9, R12, 0xfffffffe, RZ, 0xc0, !PT ;  /* 0xfffffffe0c098812 */ /* 0x004fe400078ec0ff */
[----:B------:R-:W-:Y:S01]  /*bd00*/  @!P1 LOP3.LUT R13, R13, 0xfffffffe, RZ, 0xc0, !PT ;  /* 0xfffffffe0d0d9812 */ /* 0x000fe200078ec0ff */
[----:B------:R1:W-:Y:S01]  /*bd10*/  @!P6 ST.E.64 desc[UR6][R6.64], R42 ;  /* 0x0000002a0600e985 */ /* 0x0003e2000c101b06 */
[----:B------:R-:W-:Y:S01]  /*bd20*/  @!P2 LOP3.LUT R11, R14, 0xfffffffe, RZ, 0xc0, !PT ;  /* 0xfffffffe0e0ba812 */ /* 0x000fe200078ec0ff */
[----:B------:R-:W-:Y:S01]  /*bd30*/  VIADD R14, R0, 0x60 ;  /* 0x00000060000e7836 */ /* 0x000fe20000000000 */
[----:B------:R-:W-:-:S02]  /*bd40*/  @!P3 LOP3.LUT R15, R15, 0xfffffffe, RZ, 0xc0, !PT ;  /* 0xfffffffe0f0fb812 */ /* 0x000fc400078ec0ff */
        /* <DEDUP_REMOVED lines=16> */
[----:B------:R-:W-:Y:S02]  /*be50*/  @!P6 LEA.HI R19, R19, R19, RZ, 0x1 ;  /* 0x000000131313e211 */ /* 0x000fe400078f08ff */
[C---:B------:R-:W-:Y:S01]  /*be60*/  VIADD R15, R0.reuse, 0x68 ;  /* 0x00000068000f7836 */ /* 0x040fe20000000000 */
[----:B------:R4:W-:Y:S01]  /*be70*/  @!P4 ST.E.64 desc[UR6][R12.64], R62 ;  /* 0x0000003e0c00c985 */ /* 0x0009e2000c101b06 */
[----:B------:R-:W-:Y:S01]  /*be80*/  VIADD R17, R0, 0x78 ;  /* 0x0000007800117836 */ /* 0x000fe20000000000 */
[----:B------:R-:W-:Y:S02]  /*be90*/  ISETP.GE.AND P4, PT, R14, UR4, PT ;  /* 0x000000040e007c0c */ /* 0x000fe4000bf86270 */
[----:B------:R-:W-:Y:S02]  /*bea0*/  ISETP.GE.AND P3, PT, R15, UR4, PT ;  /* 0x000000040f007c0c */ /* 0x000fe4000bf66270 */
[----:B------:R-:W-:-:S02]  /*beb0*/  ISETP.GE.AND P1, PT, R17, UR4, PT ;  /* 0x0000000411007c0c */ /* 0x000fc4000bf26270 */
        /* <DEDUP_REMOVED lines=25> */
[----:B------:R0:W-:Y:S03]  /*c050*/  @!P4 ST.E.64 desc[UR6][R4.64], R74 ;  /* 0x0000004a0400c985 */ /* 0x0001e6000c101b06 */
[--C-:B------:R-:W-:Y:S01]  /*c060*/  @!P2 IMAD.WIDE R8, R11, 0x4, R2.reuse ;  /* 0x000000040b08a825 */ /* 0x100fe200078e0202 */
[----:B------:R1:W-:Y:S01]  /*c070*/  @!P3 ST.E.64 desc[UR6][R6.64], R78 ;  /* 0x0000004e0600b985 */ /* 0x0003e2000c101b06 */
[----:B------:R-:W-:Y:S02]  /*c080*/  ISETP.GE.AND P3, PT, R16, UR4, PT ;  /* 0x0000000410007c0c */ /* 0x000fe4000bf66270 */
[----:B------:R-:W-:Y:S01]  /*c090*/  @!P1 IMAD.WIDE R10, R17, 0x4, R2 ;  /* 0x00000004110a9825 */ /* 0x000fe200078e0202 */
[----:B------:R2:W-:Y:S01]  /*c0a0*/  @!P2 ST.E.64 desc[UR6][R8.64], R82 ;  /* 0x000000520800a985 */ /* 0x0005e2000c101b06 */
[----:B------:R-:W-:-:S02]  /*c0b0*/  @!P6 LEA.HI R18, R18, R18, RZ, 0x1 ;  /* 0x000000121212e211 */ /* 0x000fc400078f08ff */
[----:B------:R-:W-:Y:S01]  /*c0c0*/  @!P0 IMAD.WIDE R12, R13, 0x4, R2 ;  /* 0x000000040d0c8825 */ /* 0x000fe200078e0202 */
[----:B------:R-:W-:Y:S01]  /*c0d0*/  @!P1 ST.E.64 desc[UR6][R10.64], R86 ;  /* 0x000000560a009985 */ /* 0x000fe2000c101b06 */
[----:B------:R-:W-:Y:S02]  /*c0e0*/  @!P5 LEA.HI R19, R19, R19, RZ, 0x1 ;  /* 0x000000131313d211 */ /* 0x000fe400078f08ff */
[----:B------:R-:W-:Y:S01]  /*c0f0*/  VIADD R15, R0, 0xa0 ;  /* 0x000000a0000f7836 */ /* 0x000fe20000000000 */
[----:B------:R-:W-:Y:S01]  /*c100*/  @!P0 ST.E.64 desc[UR6][R12.64], R90 ;  /* 0x0000005a0c008985 */ /* 0x000fe2000c101b06 */
[----:B------:R-:W-:Y:S01]  /*c110*/  ISETP.GE.AND P0, PT, R14, UR4, PT ;  /* 0x000000040e007c0c */ /* 0x000fe2000bf06270 */
[----:B------:R-:W-:Y:S01]  /*c120*/  VIADD R17, R0, 0xb0 ;  /* 0x000000b000117836 */ /* 0x000fe20000000000 */
[----:B0-----:R-:W-:Y:S01]  /*c130*/  @!P6 LOP3.LUT R5, R18, 0xfffffffe, RZ, 0xc0, !PT ;  /* 0xfffffffe1205e812 */ /* 0x001fe200078ec0ff */
[----:B------:R-:W-:Y:S01]  /*c140*/  VIADD R18, R0, 0xc0 ;  /* 0x000000c000127836 */ /* 0x000fe20000000000 */
[----:B------:R-:W-:-:S02]  /*c150*/  ISETP.GE.AND P4, PT, R15, UR4, PT ;  /* 0x000000040f007c0c */ /* 0x000fc4000bf86270 */
[----:B------:R-:W-:Y:S01]  /*c160*/  ISETP.GE.AND P2, PT, R17, UR4, PT ;  /* 0x0000000411007c0c */ /* 0x000fe2000bf46270 */
[--C-:B------:R-:W-:Y:S01]  /*c170*/  @!P6 IMAD.WIDE R4, R5, 0x4, R2.reuse ;  /* 0x000000040504e825 */ /* 0x100fe200078e0202 */
[----:B------:R-:W-:Y:S02]  /*c180*/  ISETP.GE.AND P1, PT, R20, UR4, PT ;  /* 0x0000000414007c0c */ /* 0x000fe4000bf26270 */
[----:B-1----:R-:W-:Y:S01]  /*c190*/  @!P5 LOP3.LUT R7, R19, 0xfffffffe, RZ, 0xc0, !PT ;  /* 0xfffffffe1307d812 */ /* 0x002fe200078ec0ff */
[----:B------:R-:W-:Y:S01]  /*c1a0*/  VIADD R19, R0, 0xc8 ;  /* 0x000000c800137836 */ /* 0x000fe20000000000 */
[----:B------:R0:W-:Y:S01]  /*c1b0*/  @!P6 ST.E.64 desc[UR6][R4.64], R94 ;  /* 0x0000005e0400e985 */ /* 0x0001e2000c101b06 */
[----:B------:R-:W-:Y:S02]  /*c1c0*/  @!P0 LEA.HI R14, R14, R14, RZ, 0x1 ;  /* 0x0000000e0e0e8211 */ /* 0x000fe400078f08ff */
[----:B------:R-:W-:Y:S01]  /*c1d0*/  @!P5 IMAD.WIDE R6, R7, 0x4, R2 ;  /* 0x000000040706d825 */ /* 0x000fe200078e0202 */
[----:B------:R-:W-:-:S02]  /*c1e0*/  @!P3 LEA.HI R16, R16, R16, RZ, 0x1 ;  /* 0x000000101010b211 */ /* 0x000fc400078f08ff */
[----:B--2---:R-:W-:Y:S01]  /*c1f0*/  @!P0 LOP3.LUT R9, R14, 0xfffffffe, RZ, 0xc0, !PT ;  /* 0xfffffffe0e098812 */ /* 0x004fe200078ec0ff */
[----:B------:R-:W-:Y:S01]  /*c200*/  VIADD R14, R0, 0xd0 ;  /* 0x000000d0000e7836 */ /* 0x000fe20000000000 */
[----:B------:R-:W-:Y:S01]  /*c210*/  @!P4 LEA.HI R15, R15, R15, RZ, 0x1 ;  /* 0x0000000f0f0fc211 */ /* 0x000fe200078f08ff */
[----:B------:R1:W-:Y:S01]  /*c220*/  @!P5 ST.E.64 desc[UR6][R6.64], R98 ;  /* 0x000000620600d985 */ /* 0x0003e2000c101b06 */
[----:B------:R-:W-:Y:S02]  /*c230*/  ISETP.GE.AND P5, PT, R18, UR4, PT ;  /* 0x0000000412007c0c */ /* 0x000fe4000bfa6270 */
[----:B------:R-:W-:Y:S01]  /*c240*/  @!P2 LEA.HI R17, R17, R17, RZ, 0x1 ;  /* 0x000000111111a211 */ /* 0x000fe200078f08ff */
[----:B0-----:R-:W-:Y:S01]  /*c250*/  @!P0 IMAD.WIDE R4, R9, 0x4, R2 ;  /* 0x0000000409048825 */ /* 0x001fe200078e0202 */
[----:B------:R-:W-:Y:S02]  /*c260*/  @!P1 LEA.HI R20, R20, R20, RZ, 0x1 ;  /* 0x0000001414149211 */ /* 0x000fe400078f08ff */
[----:B------:R-:W-:-:S02]  /*c270*/  @!P4 LOP3.LUT R15, R15, 0xfffffffe, RZ, 0xc0, !PT ;  /* 0xfffffffe0f0fc812 */ /* 0x000fc400078ec0ff */
[----:B------:R-:W-:Y:S01]  /*c280*/  @!P3 LOP3.LUT R11, R16, 0xfffffffe, RZ, 0xc0, !PT ;  /* 0xfffffffe100bb812 */ /* 0x000fe200078ec0ff */
[----:B------:R0:W-:Y:S01]  /*c290*/  @!P0 ST.E.64 desc[UR6][R4.64], R102 ;  /* 0x0000006604008985 */ /* 0x0001e2000c101b06 */
[----:B------:R-:W-:Y:S01]  /*c2a0*/  @!P2 LOP3.LUT R17, R17, 0xfffffffe, RZ, 0xc0, !PT ;  /* 0xfffffffe1111a812 */ /* 0x000fe200078ec0ff */
[----:B------:R-:W-:Y:S01]  /*c2b0*/  VIADD R16, R0, 0xe0 ;  /* 0x000000e000107836 */ /* 0x000fe20000000000 */
[----:B------:R-:W-:Y:S01]  /*c2c0*/  ISETP.GE.AND P6, PT, R19, UR4, PT ;  /* 0x0000000413007c0c */ /* 0x000fe2000bfc6270 */
[--C-:B-1----:R-:W-:Y:S01]  /*c2d0*/  @!P4 IMAD.WIDE R6, R15, 0x4, R2.reuse ;  /* 0x000000040f06c825 */ /* 0x102fe200078e0202 */
[----:B------:R-:W-:Y:S02]  /*c2e0*/  @!P1 LOP3.LUT R13, R20, 0xfffffffe, RZ, 0xc0, !PT ;  /* 0xfffffffe140d9812 */ /* 0x000fe400078ec0ff */
[----:B------:R-:W-:Y:S01]  /*c2f0*/  ISETP.GE.AND P0, PT, R14, UR4, PT ;  /* 0x000000040e007c0c */ /* 0x000fe2000bf06270 */
[----:B------:R-:W-:Y:S01]  /*c300*/  @!P3 IMAD.WIDE R8, R11, 0x4, R2 ;  /* 0x000000040b08b825 */ /* 0x000fe200078e0202 */
[----:B------:R1:W-:Y:S01]  /*c310*/  @!P4 ST.E.64 desc[UR6][R6.64], R106 ;  /* 0x0000006a0600c985 */ /* 0x0003e2000c101b06 */
[----:B------:R-:W-:-:S02]  /*c320*/  @!P5 LEA.HI R18, R18, R18, RZ, 0x1 ;  /* 0x000000121212d211 */ /* 0x000fc400078f08ff */
[--C-:B------:R-:W-:Y:S01]  /*c330*/  @!P2 IMAD.WIDE R10, R17, 0x4, R2.reuse ;  /* 0x00000004110aa825 */ /* 0x100fe200078e0202 */
[----:B------:R2:W-:Y:S01]  /*c340*/  @!P3 ST.E.64 desc[UR6][R8.64], R110 ;  /* 0x0000006e0800b985 */ /* 0x0005e2000c101b06 */
[----:B0-----:R-:W-:Y:S02]  /*c350*/  @!P5 LOP3.LUT R5, R18, 0xfffffffe, RZ, 0xc0, !PT ;  /* 0xfffffffe1205d812 */ /* 0x001fe400078ec0ff */
[--C-:B------:R-:W-:Y:S01]  /*c360*/  @!P1 IMAD.WIDE R12, R13, 0x4, R2.reuse ;  /* 0x000000040d0c9825 */ /* 0x100fe200078e0202 */
[----:B------:R-:W-:Y:S01]  /*c370*/  @!P2 ST.E.64 desc[UR6][R10.64], R114 ;  /* 0x000000720a00a985 */ /* 0x000fe2000c101b06 */
[----:B------:R-:W-:Y:S02]  /*c380*/  ISETP.GE.AND P2, PT, R16, UR4, PT ;  /* 0x0000000410007c0c */ /* 0x000fe4000bf46270 */
        /* <DEDUP_REMOVED lines=10> */
[----:B------:R-:W-:Y:S01]  /*c430*/  @!P0 LEA.HI R14, R14, R14, RZ, 0x1 ;  /* 0x0000000e0e0e8211 */ /* 0x000fe200078f08ff */
[----:B------:R0:W-:Y:S01]  /*c440*/  @!P5 ST.E.64 desc[UR6][R4.64], R122 ;  /* 0x0000007a0400d985 */ /* 0x0001e2000c101b06 */
[----:B-1----:R-:W-:Y:S02]  /*c450*/  @!P6 LOP3.LUT R7, R19, 0xfffffffe, RZ, 0xc0, !PT ;  /* 0xfffffffe1307e812 */ /* 0x002fe400078ec0ff */
[----:B--2---:R-:W-:Y:S02]  /*c460*/  @!P0 LOP3.LUT R9, R14, 0xfffffffe, RZ, 0xc0, !PT ;  /* 0xfffffffe0e098812 */ /* 0x004fe400078ec0ff */
[----:B------:R-:W-:Y:S01]  /*c470*/  @!P2 LEA.HI R16, R16, R16, RZ, 0x1 ;  /* 0x000000101010a211 */ /* 0x000fe200078f08ff */
[----:B------:R-:W-:Y:S01]  /*c480*/  @!P6 IMAD.WIDE R6, R7, 0x4, R2 ;  /* 0x000000040706e825 */ /* 0x000fe200078e0202 */
[----:B------:R-:W-:-:S02]  /*c490*/  @!P1 LEA.HI R15, R15, R15, RZ, 0x1 ;  /* 0x0000000f0f0f9211 */ /* 0x000fc400078f08ff */
[----:B------:R-:W-:Y:S02]  /*c4a0*/  @!P3 LEA.HI R17, R17, R17, RZ, 0x1 ;  /* 0x000000111111b211 */ /* 0x000fe400078f08ff */
[----:B------:R1:W-:Y:S01]  /*c4b0*/  @!P6 ST.E.64 desc[UR6][R6.64], R126 ;  /* 0x0000007e0600e985 */ /* 0x0003e2000c101b06 */
[----:B------:R-:W-:Y:S01]  /*c4c0*/  @!P4 LEA.HI R20, R20, R20, RZ, 0x1 ;  /* 0x000000141414c211 */ /* 0x000fe200078f08ff */
[----:B0-----:R-:W-:Y:S01]  /*c4d0*/  @!P0 IMAD.WIDE R4, R9, 0x4, R2 ;  /* 0x0000000409048825 */ /* 0x001fe200078e0202 */
[----:B------:R-:W-:Y:S02]  /*c4e0*/  @!P1 LOP3.LUT R15, R15, 0xfffffffe, RZ, 0xc0, !PT ;  /* 0xfffffffe0f0f9812 */ /* 0x000fe400078ec0ff */
[----:B------:R-:W-:Y:S02]  /*c4f0*/  @!P2 LOP3.LUT R11, R16, 0xfffffffe, RZ, 0xc0, !PT ;  /* 0xfffffffe100ba812 */ /* 0x000fe400078ec0ff */
[----:B------:R0:W-:Y:S01]  /*c500*/  @!P0 ST.E.64 desc[UR6][R4.64], R130 ;  /* 0x0000008204008985 */ /* 0x0001e2000c101b06 */
[----:B------:R-:W-:-:S02]  /*c510*/  ISETP.GE.AND P0, PT, R0, UR4, PT ;  /* 0x0000000400007c0c */ /* 0x000fc4000bf06270 */
[----:B------:R-:W-:Y:S01]  /*c520*/  @!P3 LOP3.LUT R17, R17, 0xfffffffe, RZ, 0xc0, !PT ;  /* 0xfffffffe1111b812 */ /* 0x000fe200078ec0ff */
        /* <DEDUP_REMOVED lines=12> */
[----:B0-----:R-:W-:-:S05]  /*c5f0*/  LOP3.LUT R5, R0, 0xfffffffe, RZ, 0xc0, !PT ;  /* 0xfffffffe00057812 */ /* 0x001fca00078ec0ff */
[----:B------:R-:W-:-:S05]  /*c600*/  IMAD.WIDE R2, R5, 0x4, R2 ;  /* 0x0000000405027825 */ /* 0x000fca00078e0202 */
[----:B------:R0:W-:Y:S01]  /*c610*/  ST.E.64 desc[UR4][R2.64], R150 ;  /* 0x0000009602007985 */ /* 0x0001e2000c101b04 */
[----:B------:R-:W-:Y:S05]  /*c620*/  BRA `(.L_x_3185) ;  /* 0x0000005800d87947 */ /* 0x000fea0003800000 */
.L_x_3213:
        /* <DEDUP_REMOVED lines=12> */
[----:B------:R-:W2:Y:S01]  /*c6f0*/  LDL R4, [R1] ;  /* 0x0000000001047983 */ /* 0x000ea20000100800 */
[----:B------:R-:W-:Y:S01]  /*c700*/  ISETP.NE.AND P0, PT, R6, 0x1, PT ;  /* 0x000000010600780c */ /* 0x000fe20003f05270 */
[----:B------:R-:W-:Y:S01]  /*c710*/  S2UR UR7, SR_CTAID.Z ;  /* 0x00000000000779c3 */ /* 0x000fe20000002700 */
[----:B------:R-:W-:Y:S01]  /*c720*/  ULDC.64 UR8, c[0x0][0xcd0] ;  /* 0x0003340000087ab9 */ /* 0x000fe20000000a00 */
[----:B------:R-:W-:Y:S01]  /*c730*/  IMAD.MOV.U32 R5, RZ, RZ, R0 ;  /* 0x000000ffff057224 */ /* 0x000fe200078e0000 */
[----:B------:R-:W-:-:S05]  /*c740*/  ULDC.64 UR12, c[0x0][0x208] ;  /* 0x00008200000c7ab9 */ /* 0x000fca0000000a00 */
[----:B------:R-:W0:Y:S08]  /*c750*/  LDC.64 R10, c[0x0][0xcd8] ;  /* 0x00033600ff0a7b82 */ /* 0x000e300000000a00 */
[----:B------:R-:W1:Y:S08]  /*c760*/  @P0 LDC R7, c[0x0][0xcec] ;  /* 0x00033b00ff070b82 */ /* 0x000e700000000800 */
[----:B------:R-:W3:Y:S08]  /*c770*/  @P0 LDC R9, c[0x0][0xcf0] ;  /* 0x00033c00ff090b82 */ /* 0x000ef00000000800 */
[----:B------:R-:W4:Y:S08]  /*c780*/  S2UR UR10, SR_CTAID.Y ;  /* 0x00000000000a79c3 */ /* 0x000f300000002600 */
[----:B------:R-:W4:Y:S01]  /*c790*/  LDC R8, c[0x0][0xd50] ;  /* 0x00035400ff087b82 */ /* 0x000f220000000800 */
[----:B--2---:R-:W-:Y:S01]  /*c7a0*/  R2UR UR11, R4 ;  /* 0x00000000040b72ca */ /* 0x004fe200000e0000 */
[----:B-1----:R-:W-:-:S05]  /*c7b0*/  @P0 IMAD.HI.U32 R4, R0, R7, RZ ;  /* 0x0000000700040227 */ /* 0x002fca00078e00ff */
[----:B---3--:R-:W-:-:S07]  /*c7c0*/  @P0 SHF.R.U32.HI R5, RZ, R9, R4 ;  /* 0x00000009ff050219 */ /* 0x008fce0000011604 */
[----:B------:R-:W-:Y:S02]  /*c7d0*/  USHF.R.S32.HI UR6, URZ, 0x1f, UR11 ;  /* 0x0000001f3f067899 */ /* 0x000fe4000801140b */
[----:B------:R-:W-:Y:S01]  /*c7e0*/  IMAD R7, RZ, RZ, -UR11 ;  /* 0x8000000bff077e24 */ /* 0x000fe2000f8e02ff */
[----:B------:R-:W-:Y:S02]  /*c7f0*/  UIMAD.WIDE.U32 UR4, UR11, UR8, URZ ;  /* 0x000000080b0472a5 */ /* 0x000fe4000f8e003f */
[----:B------:R-:W-:Y:S01]  /*c800*/  UIMAD UR6, UR6, UR8, URZ ;  /* 0x00000008060672a4 */ /* 0x000fe2000f8e023f */
[----:B----4-:R-:W-:Y:S01]  /*c810*/  IMAD R9, R8, R7, UR10 ;  /* 0x0000000a08097e24 */ /* 0x010fe2000f8e0207 */
[----:B------:R-:W-:Y:S01]  /*c820*/  USHF.R.S32.HI UR8, URZ, 0x1f, UR7 ;  /* 0x0000001f3f087899 */ /* 0x000fe20008011407 */
[----:B------:R-:W-:Y:S01]  /*c830*/  IMAD.MOV R7, RZ, RZ, -R5 ;  /* 0x000000ffff077224 */ /* 0x000fe200078e0a05 */
[----:B------:R-:W-:Y:S01]  /*c840*/  UIMAD UR6, UR11, UR9, UR6 ;  /* 0x000000090b0672a4 */ /* 0x000fe2000f8e0206 */
[----:B------:R-:W-:Y:S01]  /*c850*/  IMAD.U32 R3, RZ, RZ, UR5 ;  /* 0x00000005ff037e24 */ /* 0x000fe2000f8e00ff */
[----:B------:R-:W-:Y:S01]  /*c860*/  SHF.R.S32.HI R4, RZ, 0x1f, R9 ;  /* 0x0000001fff047819 */ /* 0x000fe20000011409 */
[----:B------:R-:W-:Y:S01]  /*c870*/  IMAD.U32 R2, RZ, RZ, UR4 ;  /* 0x00000004ff027e24 */ /* 0x000fe2000f8e00ff */
[----:B------:R-:W-:Y:S01]  /*c880*/  UIADD3 UR6, UR5, UR6, URZ ;  /* 0x0000000605067290 */ /* 0x000fe2000fffe03f */
[----:B0-----:R-:W-:-:S02]  /*c890*/  IMAD R12, R10, UR8, RZ ;  /* 0x000000080a0c7c24 */ /* 0x001fc4000f8e02ff */
[----:B------:R-:W-:Y:S01]  /*c8a0*/  ULDC.64 UR4, c[0x0][0xce0] ;  /* 0x0003380000047ab9 */ /* 0x000fe20000000a00 */
[----:B------:R-:W-:Y:S02]  /*c8b0*/  IMAD R7, R6, R7, R0 ;  /* 0x0000000706077224 */ /* 0x000fe400078e0200 */
[----:B------:R-:W-:Y:S02]  /*c8c0*/  IMAD.U32 R3, RZ, RZ, UR6 ;  /* 0x00000006ff037e24 */ /* 0x000fe4000f8e00ff */
[----:B------:R-:W-:Y:S01]  /*c8d0*/  IMAD R11, R11, UR7, R12 ;  /* 0x000000070b0b7c24 */ /* 0x000fe2000f8e020c */
[----:B------:R-:W-:Y:S01]  /*c8e0*/  SHF.R.S32.HI R0, RZ, 0x1f, R7 ;  /* 0x0000001fff007819 */ /* 0x000fe20000011407 */
[----:B------:R-:W-:-:S04]  /*c8f0*/  IMAD.WIDE.U32 R2, R10, UR7, R2 ;  /* 0x000000070a027c25 */ /* 0x000fc8000f8e0002 */
[----:B------:R-:W-:Y:S02]  /*c900*/  IMAD.IADD R3, R11, 0x1, R3 ;  /* 0x000000010b037824 */ /* 0x000fe400078e0203 */
[----:B------:R-:W-:Y:S02]  /*c910*/  IMAD R4, R4, UR4, RZ ;  /* 0x0000000404047c24 */ /* 0x000fe4000f8e02ff */
[----:B------:R-:W-:-:S04]  /*c920*/  IMAD.WIDE.U32 R2, R9, UR4, R2 ;  /* 0x0000000409027c25 */ /* 0x000fc8000f8e0002 */
[----:B------:R-:W-:Y:S01]  /*c930*/  IMAD R4, R9, UR5, R4 ;  /* 0x0000000509047c24 */ /* 0x000fe2000f8e0204 */
[----:B------:R-:W-:Y:S01]  /*c940*/  SHF.R.S32.HI R9, RZ, 0x1f, R5 ;  /* 0x0000001fff097819 */ /* 0x000fe20000011405 */
[----:B------:R-:W-:Y:S01]  /*c950*/  ULDC.64 UR4, c[0x0][0xcc8] ;  /* 0x0003320000047ab9 */ /* 0x000fe20000000a00 */
[----:B------:R-:W-:Y:S01]  /*c960*/  IADD3 R2, P0, R5, R2, RZ ;  /* 0x0000000205027210 */ /* 0x000fe20007f1e0ff */
[----:B------:R-:W-:-:S03]  /*c970*/  IMAD R0, R0, UR4, RZ ;  /* 0x0000000400007c24 */ /* 0x000fc6000f8e02ff */
[----:B------:R-:W-:Y:S01]  /*c980*/  IADD3.X R3, R9, R3, R4, P0, !PT ;  /* 0x0000000309037210 */ /* 0x000fe200007fe404 */
[C---:B------:R-:W-:Y:S02]  /*c990*/  IMAD R5, R7.reuse, UR5, R0 ;  /* 0x0000000507057c24 */ /* 0x040fe4000f8e0200 */
[----:B------:R-:W-:Y:S01]  /*c9a0*/  IMAD.WIDE.U32 R2, R7, UR4, R2 ;  /* 0x0000000407027c25 */ /* 0x000fe2000f8e0002 */
[----:B------:R-:W-:-:S03]  /*c9b0*/  ULDC.64 UR4, c[0x0][0xca8] ;  /* 0x00032a0000047ab9 */ /* 0x000fc60000000a00 */
[----:B------:R-:W-:Y:S01]  /*c9c0*/  IMAD.IADD R3, R3, 0x1, R5 ;  /* 0x0000000103037824 */ /* 0x000fe200078e0205 */
[----:B------:R-:W-:-:S04]  /*c9d0*/  LEA R4, P0, R2, UR4, 0x2 ;  /* 0x0000000402047c11 */ /* 0x000fc8000f8010ff */
[----:B------:R-:W-:Y:S01]  /*c9e0*/  LEA.HI.X R5, R2, UR5, R3, 0x2, P0 ;  /* 0x0000000502057c11 */ /* 0x000fe200080f1403 */
[----:B------:R-:W-:-:S05]  /*c9f0*/  IMAD.MOV.U32 R3, RZ, RZ, -0x800000 ;  /* 0xff800000ff037424 */ /* 0x000fca00078e00ff */
[----:B------:R4:W-:Y:S01]  /*ca00*/  STG.E desc[UR12][R4.64], R3 ;  /* 0x0000000304007986 */ /* 0x0009e2000c10190c */
[----:B------:R-:W-:Y:S05]  /*ca10*/  BRA `(.L_x_3185) ;  /* 0x0000005400dc7947 */ /* 0x000fea0003800000 */
.L_x_3183:
[----:B------:R-:W-:-:S08]  /*ca20*/  NOP ;  /* 0x0000000000007918 */ /* 0x000fd00000000000 */
[----:B0-----:R-:W0:-:S00]  /*ca30*/  USETMAXREG.DEALLOC.CTAPOOL 0x18 ;  /* 0x00000018000079c8 */ /* 0x001e0000080e0500 */
[----:B0-----:R-:W-:-:S06]  /*ca40*/  LOP3.LUT R0, R0, 0x3, RZ, 0xc0, !PT ;  /* 0x0000000300007812 */ /* 0x001fcc00078ec0ff */
[----:B------:R-:W0:Y:S01]  /*ca50*/  S2UR UR6, SR_CTAID.Y ;  /* 0x00000000000679c3 */ /* 0x000e220000002600 */
[----:B------:R-:W1:Y:S07]  /*ca60*/  SHFL.IDX PT, R0, R0, RZ, 0x1f ;  /* 0x00001fff00007589 */ /* 0x000e6e00000e0000 */
[----:B------:R-:W2:Y:S01]  /*ca70*/  S2UR UR44, SR_CTAID.Z ;  /* 0x00000000002c79c3 */ /* 0x000ea20000002700 */
[----:B-1----:R-:W-:-:S13]  /*ca80*/  ISETP.NE.AND P0, PT, R0, RZ, PT ;  /* 0x000000ff0000720c */ /* 0x002fda0003f05270 */
[----:B0-2---:R-:W-:Y:S05]  /*ca90*/  @!P0 BRA `(.L_x_3217) ;  /* 0x0000000000288947 */ /* 0x005fea0003800000 */
        /* <DEDUP_REMOVED lines=10> */
.L_x_3217:
[----:B------:R-:W-:Y:S01]  /*cb40*/  ULDC UR7, c[0x0][0xd50] ;  /* 0x0003540000077ab9 */ /* 0x000fe20000000800 */
[----:B------:R-:W-:Y:S01]  /*cb50*/  UMOV UR36, UR6 ;  /* 0x0000000600247c82 */ /* 0x000fe20008000000 */
[----:B------:R-:W-:-:S11]  /*cb60*/  UISETP.NE.AND UP0, UPT, UR7, 0x1, UPT ;  /* 0x000000010700788c */ /* 0x000fd6000bf05270 */
[----:B------:R-:W-:Y:S01]  /*cb70*/  @UP0 ULDC UR4, c[0x0][0xd54] ;  /* 0x0003550000040ab9 */ /* 0x000fe20000000800 */
[----:B------:R-:W-:Y:S01]  /*cb80*/  @UP0 ULDC UR8, c[0x0][0xd58] ;  /* 0x0003560000080ab9 */ /* 0x000fe20000000800 */
[----:B------:R-:W-:-:S04]  /*cb90*/  UIMAD.WIDE.U32 UR4, UR6, UR4, URZ ;  /* 0x00000004060472a5 */ /* 0x000fc8000f8e003f */
[----:B------:R-:W-:-:S12]  /*cba0*/  @UP0 USHF.R.U32.HI UR36, URZ, UR8, UR5 ;  /* 0x000000083f240299 */ /* 0x000fd80008011605 */
.L_x_3218:
[----:B------:R-:W-:Y:S01]  /*cbb0*/  ISETP.LE.AND P0, PT, RZ, UR44, PT ;  /* 0x0000002cff007c0c */ /* 0x000fe2000bf03270 */
[----:B------:R-:W-:Y:S01]  /*cbc0*/  UIADD3 UR4, -UR36, URZ, URZ ;  /* 0x0000003f24047290 */ /* 0x000fe2000fffe13f */
[----:B------:R-:W-:Y:S02]  /*cbd0*/  IMAD.MOV.U32 R0, RZ, RZ, 0x1 ;  /* 0x00000001ff007424 */ /* 0x000fe400078e00ff */
[----:B------:R-:W-:Y:S01]  /*cbe0*/  IMAD.MOV.U32 R6, RZ, RZ, RZ ;  /* 0x000000ffff067224 */ /* 0x000fe200078e00ff */
[----:B------:R-:W-:Y:S01]  /*cbf0*/  UIMAD UR4, UR7, UR4, UR6 ;  /* 0x00000004070472a4 */ /* 0x000fe2000f8e0206 */
[----:B------:R-:W-:-:S07]  /*cc00*/  IMAD.MOV.U32 R9, RZ, RZ, 0x1 ;  /* 0x00000001ff097424 */ /* 0x000fce00078e00ff */
[----:B------:R-:W-:Y:S05]  /*cc10*/  @!P0 BRA `(.L_x_3219) ;  /* 0x0000005000948947 */ /* 0x000fea0003800000 */
[----:B------:R-:W-:Y:S01]  /*cc20*/  ULDC.64 UR6, c[0x0][0x418] ;  /* 0x0001060000067ab9 */ /* 0x000fe20000000a00 */
[----:B------:R-:W-:Y:S01]  /*cc30*/  ULDC UR5, c[0x0][0x424] ;  /* 0x0001090000057ab9 */ /* 0x000fe20000000800 */
[----:B------:R-:W-:Y:S02]  /*cc40*/  UISETP.NE.U32.AND UP0, UPT, UR6, URZ, UPT ;  /* 0x0000003f0600728c */ /* 0x000fe4000bf05070 */
[----:B------:R-:W-:Y:S02]  /*cc50*/  ULOP3.LUT UR43, UR4, 0xffff, URZ, 0xc0, !UPT ;  /* 0x0000ffff042b7892 */ /* 0x000fe4000f8ec03f */
[----:B------:R-:W-:Y:S01]  /*cc60*/  UISETP.NE.AND.EX UP0, UPT, UR7, URZ, UPT, UP0 ;  /* 0x0000003f0700728c */ /* 0x000fe2000bf05300 */
[----:B------:R-:W-:Y:S01]  /*cc70*/  ULDC UR6, c[0x0][0x2f0] ;  /* 0x0000bc0000067ab9 */ /* 0x000fe20000000800 */
[----:B------:R-:W-:Y:S02]  /*cc80*/  UMOV UR41, URZ ;  /* 0x0000003f00297c82 */ /* 0x000fe40008000000 */
        /* <DEDUP_REMOVED lines=8> */
[----:B------:R-:W-:Y:S08]  /*cd10*/  @!P0 BRA `(.L_x_3220) ;  /* 0x0000000000908947 */ /* 0x000ff00003800000 */
[----:B------:R-:W-:-:S03]  /*cd20*/  USHF.R.U32.HI UR6, URZ, 0x10, UR4 ;  /* 0x000000103f067899 */ /* 0x000fc60008011604 */
[----:B------:R-:W-:Y:S01]  /*cd30*/  UMOV UR4, URZ ;  /* 0x0000003f00047c82 */ /* 0x000fe20008000000 */
[----:B------:R-:W-:-:S11]  /*cd40*/  UISETP.NE.AND UP0, UPT, UR6, URZ, UPT ;  /* 0x0000003f0600728c */ /* 0x000fd6000bf05270 */
[----:B------:R-:W-:Y:S02]  /*cd50*/  @!UP0 ULDC UR6, c[0x0][0xae8] ;  /* 0x0002ba0000068ab9 */ /* 0x000fe40000000800 */
[----:B------:R-:W-:Y:S01]  /*cd60*/  IMAD.U32 R4, RZ, RZ, UR6 ;  /* 0x00000006ff047e24 */ /* 0x000fe2000f8e00ff */
[----:B------:R-:W-:-:S04]  /*cd70*/  UIADD3 UR7, UR40, -0x1, UR6 ;  /* 0xffffffff28077890 */ /* 0x000fc8000fffe006 */
[-C--:B------:R-:W-:Y:S02]  /*cd80*/  IABS R2, R4.reuse ;  /* 0x0000000400027213 */ /* 0x080fe40000000000 */
[----:B------:R-:W-:Y:S01]  /*cd90*/  IABS R5, R4 ;  /* 0x0000000400057213 */ /* 0x000fe20000000000 */
[----:B------:R-:W-:Y:S01]  /*cda0*/  IMAD.U32 R4, RZ, RZ, UR7 ;  /* 0x00000007ff047e24 */ /* 0x000fe2000f8e00ff */
[----:B------:R-:W-:Y:S01]  /*cdb0*/  R2UR UR11, R2 ;  /* 0x00000000020b72ca */ /* 0x000fe200000e0000 */
[----:B------:R-:W-:Y:S02]  /*cdc0*/  ULOP3.LUT UR7, UR7, UR6, URZ, 0x3c, !UPT ;  /* 0x0000000607077292 */ /* 0x000fe4000f8e3c3f */
[----:B------:R-:W-:-:S10]  /*cdd0*/  IMAD.MOV R5, RZ, RZ, -R5 ;  /* 0x000000ffff057224 */ /* 0x000fd400078e0a05 */
[----:B------:R-:W0:Y:S08]  /*cde0*/  I2F.RP R2, UR11 ;  /* 0x0000000b00027d06 */ /* 0x000e300008209400 */
[----:B0-----:R-:W0:Y:S02]  /*cdf0*/  MUFU.RCP R2, R2 ;  /* 0x0000000200027308 */ /* 0x001e240000001000 */
[----:B0-----:R-:W-:Y:S01]  /*ce00*/  VIADD R3, R2, 0xffffffe ;  /* 0x0ffffffe02037836 */ /* 0x001fe20000000000 */
[----:B------:R-:W-:Y:S01]  /*ce10*/  IABS R2, R4 ;  /* 0x0000000400027213 */ /* 0x000fe20000000000 */
[----:B------:R-:W-:-:S03]  /*ce20*/  IMAD.MOV.U32 R4, RZ, RZ, R5 ;  /* 0x000000ffff047224 */ /* 0x000fc600078e0005 */
[----:B------:R-:W-:Y:S01]  /*ce30*/  R2UR UR9, R2 ;  /* 0x00000000020972ca */ /* 0x000fe200000e0000 */
[----:B------:R-:W0:Y:S01]  /*ce40*/  F2I.FTZ.U32.TRUNC.NTZ R3, R3 ;  /* 0x0000000300037305 */ /* 0x000e22000021f000 */
[----:B------:R-:W-:Y:S02]  /*ce50*/  R2UR UR10, R4 ;  /* 0x00000000040a72ca */ /* 0x000fe400000e0000 */
[----:B0-----:R-:W-:-:S13]  /*ce60*/  R2UR UR5, R3 ;  /* 0x00000000030572ca */ /* 0x001fda00000e0000 */
[----:B------:R-:W-:-:S04]  /*ce70*/  UIADD3 UR8, URZ, -UR5, URZ ;  /* 0x800000053f087290 */ /* 0x000fc8000fffe03f */
[----:B------:R-:W-:-:S04]  /*ce80*/  UIMAD UR8, UR8, UR11, URZ ;  /* 0x0000000b080872a4 */ /* 0x000fc8000f8e023f */
[----:B------:R-:W-:-:S04]  /*ce90*/  UIMAD.WIDE.U32 UR4, UR5, UR8, UR4 ;  /* 0x00000008050472a5 */ /* 0x000fc8000f8e0004 */
[----:B------:R-:W-:-:S04]  /*cea0*/  UIMAD.WIDE.U32 UR4, UR5, UR9, URZ ;  /* 0x00000009050472a5 */ /* 0x000fc8000f8e003f */
[----:B------:R-:W-:-:S04]  /*ceb0*/  UIMAD UR4, UR5, UR10, UR9 ;  /* 0x0000000a050472a4 */ /* 0x000fc8000f8e0209 */
[----:B------:R-:W-:-:S11]  /*cec0*/  UISETP.GT.U32.AND UP1, UPT, UR11, UR4, UPT ;  /* 0x000000040b00728c */ /* 0x000fd6000bf24070 */
[----:B------:R-:W-:Y:S02]  /*ced0*/  @!UP1 UIADD3 UR4, UR4, -UR11, URZ ;  /* 0x8000000b04049290 */ /* 0x000fe4000fffe03f */
[----:B------:R-:W-:Y:S02]  /*cee0*/  @!UP1 UIADD3 UR5, UR5, 0x1, URZ ;  /* 0x0000000105059890 */ /* 0x000fe4000fffe03f */
[----:B------:R-:W-:Y:S02]  /*cef0*/  UISETP.GE.U32.AND UP0, UPT, UR4, UR11, UPT ;  /* 0x0000000b0400728c */ /* 0x000fe4000bf06070 */
[----:B------:R-:W-:-:S09]  /*cf00*/  UISETP.GE.AND UP1, UPT, UR7, URZ, UPT ;  /* 0x0000003f0700728c */ /* 0x000fd2000bf26270 */
[----:B------:R-:W-:Y:S02]  /*cf10*/  @UP0 UIADD3 UR5, UR5, 0x1, URZ ;  /* 0x0000000105050890 */ /* 0x000fe4000fffe03f */
[----:B------:R-:W-:Y:S02]  /*cf20*/  UISETP.NE.AND UP0, UPT, UR6, URZ, UPT ;  /* 0x0000003f0600728c */ /* 0x000fe4000bf05270 */
[----:B------:R-:W-:-:S09]  /*cf30*/  @!UP1 UIADD3 UR5, -UR5, URZ, URZ ;  /* 0x0000003f05059290 */ /* 0x000fd2000fffe13f */
[----:B------:R-:W-:-:S07]  /*cf40*/  @!UP0 ULOP3.LUT UR5, URZ, UR6, URZ, 0x33, !UPT ;  /* 0x000000063f058292 */ /* 0x000fce000f8e333f */
[----:B------:R-:W-:-:S05]  /*cf50*/  UMOV UR41, UR5 ;  /* 0x0000000500297c82 */ /* 0x000fca0008000000 */
.L_x_3220:
[----:B------:R-:W-:Y:S01]  /*cf60*/  UIMAD UR39, UR43, UR41, URZ ;  /* 0x000000292b2772a4 */ /* 0x000fe2000f8e023f */
[----:B------:R-:W-:Y:S02]  /*cf70*/  IMAD.U32 R2, RZ, RZ, UR40 ;  /* 0x00000028ff027e24 */ /* 0x000fe4000f8e00ff */
[----:B------:R-:W-:Y:S02]  /*cf80*/  IMAD.MOV.U32 R6, RZ, RZ, RZ ;  /* 0x000000ffff067224 */ /* 0x000fe400078e00ff */
[----:B------:R-:W-:Y:S02]  /*cf90*/  IMAD.MOV.U32 R9, RZ, RZ, 0x1 ;  /* 0x00000001ff097424 */ /* 0x000fe400078e00ff */
[----:B------:R-:W-:-:S05]  /*cfa0*/  IMAD.U32 R3, RZ, RZ, UR39 ;  /* 0x00000027ff037e24 */ /* 0x000fca000f8e00ff */
[----:B------:R-:W-:-:S04]  /*cfb0*/  VIADDMNMX R19, R3, UR41, R2, PT ;  /* 0x0000002903137c46 */ /* 0x000fc8000b800102 */
[----:B------:R-:W-:Y:S01]  /*cfc0*/  ISETP.GT.AND P0, PT, R19, UR39, PT ;  /* 0x0000002713007c0c */ /* 0x000fe2000bf04270 */
        /* <DEDUP_REMOVED lines=25> */
.L_x_3221:
        /* <DEDUP_REMOVED lines=20> */
.L_x_3223:
        /* <DEDUP_REMOVED lines=15> */
.L_x_3222:
[----:B------:R-:W-:Y:S01]  /*d390*/  ULDC.64 UR4, c[0x0][0xaf0] ;  /* 0x0002bc0000047ab9 */ /* 0x000fe20000000a00 */
[----:B------:R-:W-:Y:S01]  /*d3a0*/  IMAD.U32 R18, RZ, RZ, UR44 ;  /* 0x0000002cff127e24 */ /* 0x000fe2000f8e00ff */
[----:B------:R-:W-:Y:S01]  /*d3b0*/  UISETP.NE.U32.AND UP0, UPT, UR4, URZ, UPT ;  /* 0x0000003f0400728c */ /* 0x000fe2000bf05070 */
[----:B------:R-:W0:Y:S01]  /*d3c0*/  LDC.64 R4, c[0x0][0x418] ;  /* 0x00010600ff047b82 */ /* 0x000e220000000a00 */
[----:B------:R-:W-:Y:S02]  /*d3d0*/  ULDC.64 UR6, c[0x0][0x208] ;  /* 0x0000820000067ab9 */ /* 0x000fe40000000a00 */
[----:B------:R-:W-:-:S06]  /*d3e0*/  UISETP.NE.AND.EX UP0, UPT, UR5, URZ, UPT, UP0 ;  /* 0x0000003f0500728c */ /* 0x000fcc000bf05300 */
[----:B------:R-:W-:-:S05]  /*d3f0*/  PLOP3.LUT P0, PT, PT, PT, UP0, 0x80, 0x0 ;  /* 0x000000000000781c */ /* 0x000fca0003f0f008 */
[----:B------:R-:W-:Y:S02]  /*d400*/  @UP0 ULDC.64 UR4, c[0x0][0xaf0] ;  /* 0x0002bc0000040ab9 */ /* 0x000fe40000000a00 */
[----:B------:R-:W-:-:S06]  /*d410*/  @UP0 UIMAD.WIDE UR4, UR44, 0x4, UR4 ;  /* 0x000000042c0408a5 */ /* 0x000fcc000f8e0204 */
[----:B------:R-:W-:Y:S02]  /*d420*/  IMAD.U32 R2, RZ, RZ, UR4 ;  /* 0x00000004ff027e24 */ /* 0x000fe4000f8e00ff */
[----:B------:R-:W-:-:S05]  /*d430*/  IMAD.U32 R3, RZ, RZ, UR5 ;  /* 0x00000005ff037e24 */ /* 0x000fca000f8e00ff */
[----:B------:R-:W2:Y:S01]  /*d440*/  @P0 LDG.E R18, desc[UR6][R2.64] ;  /* 0x0000000602120981 */ /* 0x000ea2000c1e1900 */
[----:B0-----:R-:W-:Y:S01]  /*d450*/  ISETP.NE.U32.AND P0, PT, R4, RZ, PT ;  /* 0x000000ff0400720c */ /* 0x001fe20003f05070 */
[----:B------:R-:W-:Y:S01]  /*d460*/  UMOV UR4, 0xffffffff ;  /* 0xffffffff00047882 */ /* 0x000fe20000000000 */
[----:B------:R-:W-:Y:S01]  /*d470*/  LOP3.LUT R17, R17, 0xfffffffe, RZ, 0xc0, !PT ;  /* 0xfffffffe11117812 */ /* 0x000fe200078ec0ff */
[----:B------:R-:W0:Y:S01]  /*d480*/  S2R R16, SR_TID.X ;  /* 0x0000000000107919 */ /* 0x000e220000002100 */
[----:B------:R-:W-:Y:S01]  /*d490*/  ISETP.NE.AND.EX P1, PT, R5, RZ, PT, P0 ;  /* 0x000000ff0500720c */ /* 0x000fe20003f25300 */
[----:B------:R-:W-:-:S12]  /*d4a0*/  VIADD R0, R19, 0xffffffff ;  /* 0xffffffff13007836 */ /* 0x000fd80000000000 */
[----:B------:R-:W-:Y:S02]  /*d4b0*/  @P1 LOP3.LUT R17, R17, 0x1, RZ, 0xfc, !PT ;  /* 0x0000000111111812 */ /* 0x000fe400078efcff */
[----:B0-----:R-:W-:-:S04]  /*d4c0*/  SHF.R.U32.HI R6, RZ, 0x5, R16 ;  /* 0x00000005ff067819 */ /* 0x001fc80000011610 */
[----:B------:R-:W-:Y:S02]  /*d4d0*/  LOP3.LUT R6, R6, 0x3, RZ, 0xc0, !PT ;  /* 0x0000000306067812 */ /* 0x000fe400078ec0ff */
[----:B--2---:R-:W-:Y:S02]  /*d4e0*/  SHF.R.S32.HI R19, RZ, 0x1f, R18 ;  /* 0x0000001fff137819 */ /* 0x004fe40000011412 */
[----:B------:R-:W-:Y:S01]  /*d4f0*/  SEL R16, R18, RZ, !P1 ;  /* 0x000000ff12107207 */ /* 0x000fe20004800000 */
[----:B------:R-:W-:Y:S06]  /*d500*/  BRA.DIV UR4, `(.L_x_3224) ;  /* 0x0000004e04a07947 */ /* 0x000fec000b800000 */
[----:B------:R0:W1:Y:S02]  /*d510*/  SHFL.IDX PT, R14, R6, RZ, 0x1f ;  /* 0x00001fff060e7589 */ /* 0x00006400000e0000 */
.L_x_3324:
[----:B------:R2:W-:Y:S01]  /*d520*/  STL [R1+0x8], R0 ;  /* 0x0000080001007387 */ /* 0x0005e20000100800 */
[----:B-1----:R-:W-:Y:S02]  /*d530*/  ISETP.NE.AND P0, PT, R14, RZ, PT ;  /* 0x000000ff0e00720c */ /* 0x002fe40003f05270 */
[----:B------:R-:W-:Y:S02]  /*d540*/  PLOP3.LUT P2, PT, PT, PT, PT, 0x8, 0x0 ;  /* 0x000000000000781c */ /* 0x000fe40003f4e170 */
[----:B------:R-:W-:-:S11]  /*d550*/  LOP3.LUT R17, R17, 0xfffffffd, RZ, 0xc0, !PT ;  /* 0xfffffffd11117812 */ /* 0x000fd600078ec0ff */
[----:B------:R-:W-:Y:S01]  /*d560*/  @P2 LOP3.LUT R17, R17, 0x2, RZ, 0xfc, !PT ;  /* 0x0000000211112812 */ /* 0x000fe200078efcff */
[----:B--2---:R-:W-:Y:S06]  /*d570*/  @P0 BRA `(.L_x_3225) ;  /* 0x0000000000ec0947 */ /* 0x004fec0003800000 */
[----:B------:R-:W-:-:S03]  /*d580*/  UMOV UR4, 0xffffffff ;  /* 0xffffffff00047882 */ /* 0x000fc60000000000 */
[----:B------:R-:W-:Y:S05]  /*d590*/  BRA.DIV UR4, `(.L_x_3226) ;  /* 0x0000004e049c7947 */ /* 0x000fea000b800000 */
[----:B------:R-:W-:-:S13]  /*d5a0*/  ELECT P6, URZ, PT ;  /* 0x00000000003f782f */ /* 0x000fda00038c0000 */
.L_x_3327:
[----:B------:R-:W-:Y:S05]  /*d5b0*/  @!P6 BRA `(.L_x_3225) ;  /* 0x0000000000dce947 */ /* 0x000fea0003800000 */
[----:B------:R-:W-:Y:S01]  /*d5c0*/  IMAD.MOV.U32 R16, RZ, RZ, R18 ;  /* 0x000000ffff107224 */ /* 0x000fe200078e0012 */
[----:B------:R-:W-:Y:S06]  /*d5d0*/  @!P1 BRA `(.L_x_3227) ;  /* 0x0000000000549947 */ /* 0x000fec0003800000 */
[----:B------:R-:W-:Y:S01]  /*d5e0*/  IMAD.MOV.U32 R8, RZ, RZ, R0 ;  /* 0x000000ffff087224 */ /* 0x000fe200078e0000 */
[----:B------:R-:W-:Y:S01]  /*d5f0*/  ULDC.64 UR4, c[0x0][0x428] ;  /* 0x00010a0000047ab9 */ /* 0x000fe20000000a00 */
[----:B------:R-:W1:Y:S01]  /*d600*/  LDC R0, c[0x0][0x43c] ;  /* 0x00010f00ff007b82 */ /* 0x000e620000000800 */
[----:B------:R-:W-:Y:S01]  /*d610*/  IMAD R7, R19, UR4, RZ ;  /* 0x0000000413077c24 */ /* 0x000fe2000f8e02ff */
[----:B------:R-:W-:Y:S01]  /*d620*/  ULDC.64 UR6, c[0x0][0x208] ;  /* 0x0000820000067ab9 */ /* 0x000fe20000000a00 */
[----:B0-----:R-:W-:Y:S02]  /*d630*/  IMAD.MOV.U32 R6, RZ, RZ, R8 ;  /* 0x000000ffff067224 */ /* 0x001fe400078e0008 */
        /* <DEDUP_REMOVED lines=12> */
[----:B------:R-:W-:-:S04]  /*d700*/  IMAD.MOV R3, RZ, RZ, -R6 ;  /* 0x000000ffff037224 */ /* 0x000fc800078e0a06 */
[----:B------:R-:W-:-:S05]  /*d710*/  IMAD R8, R0, R3, R8 ;  /* 0x0000000300087224 */ /* 0x000fca00078e0208 */
[----:B------:R1:W-:Y:S02]  /*d720*/  STL [R1+0x8], R8 ;  /* 0x0000080801007387 */ /* 0x0003e40000100800 */
.L_x_3227:
[----:B------:R-:W-:Y:S01]  /*d730*/  IMAD.MOV.U32 R0, RZ, RZ, 0x1 ;  /* 0x00000001ff007424 */ /* 0x000fe200078e00ff */
[----:B-1----:R-:W1:Y:S04]  /*d740*/  S2R R8, SR_TID.X ;  /* 0x0000000000087919 */ /* 0x002e680000002100 */
[----:B------:R-:W-:-:S04]  /*d750*/  SHF.L.U32 R0, R0, 0x1f, RZ ;  /* 0x0000001f00007819 */ /* 0x000fc800000006ff */
[----:B------:R-:W2:Y:S01]  /*d760*/  SYNCS.PHASECHK.TRANS64.TRYWAIT P0, [UR38+0x38840], R0 ;  /* 0x03884000ff0075a7 */ /* 0x000ea20008000166 */
[----:B-1----:R-:W-:-:S04]  /*d770*/  LOP3.LUT R2, R8, 0x7f, RZ, 0xc0, !PT ;  /* 0x0000007f08027812 */ /* 0x002fc800078ec0ff */
[----:B------:R-:W-:Y:S01]  /*d780*/  ISETP.NE.AND P1, PT, R2, RZ, PT ;  /* 0x000000ff0200720c */ /* 0x000fe20003f25270 */
[----:B--2---:R-:W-:-:S12]  /*d790*/  @!P0 BRA `(.L_x_3228) ;  /* 0x0000004c003c8947 */ /* 0x004fd80003800000 */
.L_x_3328:
[----:B------:R-:W-:Y:S05]  /*d7a0*/  @P1 BRA `(.L_x_3229) ;  /* 0x0000000000181947 */ /* 0x000fea0003800000 */
[----:B------:R-:W2:Y:S01]  /*d7b0*/  S2R R2, SR_TID.X ;  /* 0x0000000000027919 */ /* 0x000ea20000002100 */
[----:B-1----:R-:W-:-:S04]  /*d7c0*/  IMAD.MOV.U32 R0, RZ, RZ, 0x2000 ;  /* 0x00002000ff007424 */ /* 0x002fc800078e00ff */
[----:B------:R3:W-:Y:S01]  /*d7d0*/  SYNCS.ARRIVE.TRANS64 RZ, [UR38+0x38830], R0 ;  /* 0x03883000ffff79a7 */ /* 0x0007e20008000026 */
[----:B--2---:R-:W-:-:S13]  /*d7e0*/  LOP3.LUT P0, RZ, R2, 0x1f, RZ, 0xc0, !PT ;  /* 0x0000001f02ff7812 */ /* 0x004fda000780c0ff */
[----:B---3--:R-:W-:Y:S05]  /*d7f0*/  @!P0 BRA `(.L_x_3229) ;  /* 0x0000000000048947 */ /* 0x008fea0003800000 */
[----:B------:R-:W-:Y:S01]  /*d800*/  BPT.TRAP 0x1 ;  /* 0x000000040000795c */ /* 0x000fe20000300000 */
.L_x_3229:
[----:B-1----:R-:W2:Y:S01]  /*d810*/  LDL R0, [R1+0x8] ;  /* 0x0000080001007983 */ /* 0x002ea20000100800 */
[----:B------:R-:W-:Y:S01]  /*d820*/  ULDC.64 UR4, c[0x0][0x198] ;  /* 0x0000660000047ab9 */ /* 0x000fe20000000a00 */
[----:B-----5:R-:W-:Y:S01]  /*d830*/  R2UR UR13, R16 ;  /* 0x00000000100d72ca */ /* 0x020fe200000e0000 */
[----:B------:R-:W-:Y:S01]  /*d840*/  UIADD3 UR4, UP0, UR4, 0x370, URZ ;  /* 0x0000037004047890 */ /* 0x000fe2000ff1e03f */
[----:B------:R-:W-:Y:S01]  /*d850*/  PLOP3.LUT P0, PT, PT, PT, PT, 0x80, 0x0 ;  /* 0x000000000000781c */ /* 0x000fe20003f0f070 */
[----:B------:R-:W-:Y:S01]  /*d860*/  UIADD3 UR8, UR38, 0x22400, URZ ;  /* 0x0002240026087890 */ /* 0x000fe2000fffe03f */
[----:B------:R-:W-:Y:S01]  /*d870*/  LOP3.LUT R17, R17, 0xfffffffd, RZ, 0xc0, !PT ;  /* 0xfffffffd11117812 */ /* 0x000fe200078ec0ff */
[----:B------:R-:W-:Y:S02]  /*d880*/  UIADD3 UR9, UR38, 0x38830, URZ ;  /* 0x0003883026097890 */ /* 0x000fe4000fffe03f */
[----:B------:R-:W-:Y:S01]  /*d890*/  UIADD3.X UR5, URZ, UR5, URZ, UP0, !UPT ;  /* 0x000000053f057290 */ /* 0x000fe200087fe43f */
[----:B------:R-:W-:Y:S01]  /*d8a0*/  UMOV UR6, 0x0 ;  /* 0x0000000000067882 */ /* 0x000fe20000000000 */
[----:B------:R-:W-:Y:S01]  /*d8b0*/  UMOV UR7, 0x14f00000 ;  /* 0x14f0000000077882 */ /* 0x000fe20000000000 */
[----:B------:R-:W-:Y:S01]  /*d8c0*/  UMOV UR10, URZ ;  /* 0x0000003f000a7c82 */ /* 0x000fe20008000000 */
[----:B------:R-:W-:-:S04]  /*d8d0*/  UMOV UR12, UR36 ;  /* 0x00000024000c7c82 */ /* 0x000fc80008000000 */
[----:B------:R-:W-:Y:S02]  /*d8e0*/  @P0 LOP3.LUT R17, R17, 0x2, RZ, 0xfc, !PT ;  /* 0x0000000211110812 */ /* 0x000fe400078efcff */
[----:B--2---:R-:W-:-:S13]  /*d8f0*/  R2UR UR11, R0 ;  /* 0x00000000000b72ca */ /* 0x004fda00000e0000 */
[----:B------:R-:W-:-:S09]  /*d900*/  USHF.L.U32 UR11, UR11, 0x6, URZ ;  /* 0x000000060b0b7899 */ /* 0x000fd2000800063f */
[----:B------:R1:W-:Y:S02]  /*d910*/  UTMALDG.4D [UR8], [UR4], desc[UR6] ;  /* 0x00000608040075b4 */ /* 0x0003e40008019000 */
[----:B-1----:R-:W-:Y:S01]  /*d920*/  NOP ;  /* 0x0000000000007918 */ /* 0x002fe20000000000 */
.L_x_3225:
[----:B------:R-:W-:Y:S05]  /*d930*/  WARPSYNC.ALL ;  /* 0x0000000000007948 */ /* 0x000fea0003800000 */
[----:B------:R-:W-:Y:S01]  /*d940*/  UIADD3 UR4, UR38, 0x20400, URZ ;  /* 0x0002040026047890 */ /* 0x000fe2000fffe03f */
[----:B------:R-:W-:Y:S01]  /*d950*/  BAR.SYNC.DEFER_BLOCKING 0x8, 0x100 ;  /* 0x0204000000007b1d */ /* 0x000fe20000010000 */
[----:B------:R-:W-:Y:S02]  /*d960*/  USHF.R.S32.HI UR42, URZ, 0x1f, UR36 ;  /* 0x0000001f3f2a7899 */ /* 0x000fe40008011424 */
[----:B------:R-:W-:Y:S02]  /*d970*/  ULOP3.LUT UP0, URZ, UR4, 0x3ff, URZ, 0xc0, !UPT ;  /* 0x000003ff043f7892 */ /* 0x000fe4000f80c03f */
[----:B------:R-:W-:-:S04]  /*d980*/  USHF.R.S32.HI UR45, URZ, 0x1f, UR44 ;  /* 0x0000001f3f2d7899 */ /* 0x000fc8000801142c */
        /* <DEDUP_REMOVED lines=8> */
[----:B------:R-:W-:Y:S02]  /*da10*/  IMAD.U32 R5, RZ, RZ, UR5 ;  /* 0x00000005ff057e24 */ /* 0x000fe4000f8e00ff */
[----:B0-----:R-:W-:Y:S02]  /*da20*/  IMAD.U32 R6, RZ, RZ, UR6 ;  /* 0x00000006ff067e24 */ /* 0x001fe4000f8e00ff */
        /* <DEDUP_REMOVED lines=8> */
.L_x_3230:
[----:B------:R-:W1:Y:S01]  /*dab0*/  LDC R7, c[0x0][0x448] ;  /* 0x00011200ff077b82 */ /* 0x000e620000000800 */
[----:B------:R-:W2:Y:S01]  /*dac0*/  S2R R13, SR_TID.X ;  /* 0x00000000000d7919 */ /* 0x000ea20000002100 */
[----:B------:R-:W-:Y:S02]  /*dad0*/  ULDC.64 UR8, c[0x0][0x2d8] ;  /* 0x0000b60000087ab9 */ /* 0x000fe40000000a00 */
[----:B------:R-:W-:Y:S01]  /*dae0*/  UIMAD UR6, UR42, UR8, URZ ;  /* 0x000000082a0672a4 */ /* 0x000fe2000f8e023f */
[----:B------:R-:W3:Y:S01]  /*daf0*/  S2R R12, SR_CTAID.X ;  /* 0x00000000000c7919 */ /* 0x000ee20000002500 */
[----:B------:R-:W-:Y:S02]  /*db00*/  UIMAD.WIDE.U32 UR4, UR36, UR8, URZ ;  /* 0x00000008240472a5 */ /* 0x000fe4000f8e003f */
[----:B------:R-:W-:-:S03]  /*db10*/  UIMAD UR6, UR36, UR9, UR6 ;  /* 0x00000009240672a4 */ /* 0x000fc6000f8e0206 */
[----:B------:R-:W-:Y:S01]  /*db20*/  ULDC.64 UR8, c[0x0][0x2e0] ;  /* 0x0000b80000087ab9 */ /* 0x000fe20000000a00 */
[----:B------:R-:W-:Y:S02]  /*db30*/  UIADD3 UR5, UR5, UR6, URZ ;  /* 0x0000000605057290 */ /* 0x000fe4000fffe03f */
[----:B------:R-:W-:Y:S02]  /*db40*/  UIMAD UR7, UR45, UR8, URZ ;  /* 0x000000082d0772a4 */ /* 0x000fe4000f8e023f */
[----:B------:R-:W-:Y:S02]  /*db50*/  UIMAD.WIDE.U32 UR4, UR44, UR8, UR4 ;  /* 0x000000082c0472a5 */ /* 0x000fe4000f8e0004 */
[----:B------:R-:W-:-:S04]  /*db60*/  UIMAD UR6, UR44, UR9, UR7 ;  /* 0x000000092c0672a4 */ /* 0x000fc8000f8e0207 */
[----:B------:R-:W-:Y:S01]  /*db70*/  IMAD.U32 R4, RZ, RZ, UR4 ;  /* 0x00000004ff047e24 */ /* 0x000fe2000f8e00ff */
[----:B------:R-:W-:Y:S01]  /*db80*/  UIADD3 UR6, UR5, UR6, URZ ;  /* 0x0000000605067290 */ /* 0x000fe2000fffe03f */
[----:B-1----:R-:W-:Y:S02]  /*db90*/  ISETP.NE.AND P0, PT, R7, 0x1, PT ;  /* 0x000000010700780c */ /* 0x002fe40003f05270 */
[----:B------:R-:W-:Y:S01]  /*dba0*/  IMAD.MOV.U32 R2, RZ, RZ, R4 ;  /* 0x000000ffff027224 */ /* 0x000fe200078e0004 */
[C---:B--2---:R-:W-:Y:S01]  /*dbb0*/  LOP3.LUT R8, R13.reuse, 0x7f, RZ, 0xc0, !PT ;  /* 0x0000007f0d087812 */ /* 0x044fe200078ec0ff */
[----:B------:R-:W-:-:S09]  /*dbc0*/  IMAD.SHL.U32 R3, R13, 0x10, RZ ;  /* 0x000000100d037824 */ /* 0x000fd200078e00ff */
[----:B------:R-:W1:Y:S01]  /*dbd0*/  @P0 LDC R0, c[0x0][0x44c] ;  /* 0x00011300ff000b82 */ /* 0x000e620000000800 */
[----:B0-----:R-:W-:-:S04]  /*dbe0*/  SHF.R.U32.HI R6, RZ, 0x3, R8 ;  /* 0x00000003ff067819 */ /* 0x001fc80000011608 */
[----:B------:R-:W-:-:S03]  /*dbf0*/  LOP3.LUT R3, R6, 0x70, R3, 0xf8, !PT ;  /* 0x0000007006037812 */ /* 0x000fc600078ef803 */
[----:B------:R-:W0:Y:S02]  /*dc00*/  @P0 LDC R5, c[0x0][0x450] ;  /* 0x00011400ff050b82 */ /* 0x000e240000000800 */
[----:B---3--:R-:W-:Y:S02]  /*dc10*/  IMAD R10, R12, 0x40, R3 ;  /* 0x000000400c0a7824 */ /* 0x008fe400078e0203 */
[----:B------:R-:W-:Y:S02]  /*dc20*/  IMAD.U32 R3, RZ, RZ, UR6 ;  /* 0x00000006ff037e24 */ /* 0x000fe4000f8e00ff */
[----:B------:R-:W-:Y:S02]  /*dc30*/  IMAD.MOV.U32 R9, RZ, RZ, R10 ;  /* 0x000000ffff097224 */ /* 0x000fe400078e000a */
[----:B-1----:R-:W-:-:S05]  /*dc40*/  @P0 IMAD.HI.U32 R0, R10, R0, RZ ;  /* 0x000000000a000227 */ /* 0x002fca00078e00ff */
[----:B0-----:R-:W-:Y:S01]  /*dc50*/  @P0 SHF.R.U32.HI R9, RZ, R5, R0 ;  /* 0x00000005ff090219 */ /* 0x001fe20000011600 */
[----:B------:R-:W-:Y:S01]  /*dc60*/  IMAD.U32 R5, RZ, RZ, UR5 ;  /* 0x00000005ff057e24 */ /* 0x000fe2000f8e00ff */
[----:B------:R-:W-:Y:S02]  /*dc70*/  ULDC.64 UR4, c[0x0][0x2d0] ;  /* 0x0000b40000047ab9 */ /* 0x000fe40000000a00 */
[--C-:B------:R-:W-:Y:S01]  /*dc80*/  SHF.R.S32.HI R0, RZ, 0x1f, R9.reuse ;  /* 0x0000001fff007819 */ /* 0x100fe20000011409 */
[----:B------:R-:W-:Y:S02]  /*dc90*/  IMAD.MOV R4, RZ, RZ, -R9 ;  /* 0x000000ffff047224 */ /* 0x000fe400078e0a09 */
[----:B------:R-:W-:-:S04]  /*dca0*/  IMAD.WIDE.U32 R2, R9, UR4, R2 ;  /* 0x0000000409027c25 */ /* 0x000fc8000f8e0002 */
[----:B------:R-:W-:Y:S02]  /*dcb0*/  IMAD R0, R0, UR4, RZ ;  /* 0x0000000400007c24 */ /* 0x000fe4000f8e02ff */
[----:B------:R-:W-:Y:S02]  /*dcc0*/  IMAD R5, R7, R4, R10 ;  /* 0x0000000407057224 */ /* 0x000fe400078e020a */
[----:B------:R-:W-:Y:S01]  /*dcd0*/  IMAD R11, R9, UR5, R0 ;  /* 0x00000005090b7c24 */ /* 0x000fe2000f8e0200 */
[----:B------:R-:W-:Y:S02]  /*dce0*/  ULDC.64 UR4, c[0x0][0x2c8] ;  /* 0x0000b20000047ab9 */ /* 0x000fe40000000a00 */
[----:B------:R-:W-:Y:S01]  /*dcf0*/  SHF.R.S32.HI R0, RZ, 0x1f, R5 ;  /* 0x0000001fff007819 */ /* 0x000fe20000011405 */
[----:B------:R-:W-:-:S04]  /*dd00*/  IMAD.IADD R3, R3, 0x1, R11 ;  /* 0x0000000103037824 */ /* 0x000fc800078e020b */
        /* <DEDUP_REMOVED lines=9> */
[C---:B------:R-:W-:Y:S02]  /*dda0*/  LOP3.LUT R10, R2.reuse, 0x38, RZ, 0xc0, !PT ;  /* 0x00000038020a7812 */ /* 0x040fe400078ec0ff */
[----:B------:R-:W-:Y:S02]  /*ddb0*/  LOP3.LUT R2, R2, 0x1f8, RZ, 0xc0, !PT ;  /* 0x000001f802027812 */ /* 0x000fe400078ec0ff */
[----:B------:R-:W-:Y:S01]  /*ddc0*/  ISETP.GE.AND P0, PT, R10, UR4, PT ;  /* 0x000000040a007c0c */ /* 0x000fe2000bf06270 */
[----:B------:R-:W-:Y:S01]  /*ddd0*/  UMOV UR4, 0xffffffff ;  /* 0xffffffff00047882 */ /* 0x000fe20000000000 */
[----:B------:R-:W-:Y:S01]  /*dde0*/  LOP3.LUT R5, R2, 0x38, R13, 0x78, !PT ;  /* 0x0000003802057812 */ /* 0x000fe200078e780d */
[----:B------:R-:W-:-:S05]  /*ddf0*/  IMAD.SHL.U32 R2, R8, 0x8, RZ ;  /* 0x0000000808027824 */ /* 0x000fca00078e00ff */
[----:B------:R-:W-:Y:S01]  /*de00*/  LOP3.LUT R8, R5, 0x200, R2, 0xf8, !PT ;  /* 0x0000020005087812 */ /* 0x000fe200078ef802 */
[----:B------:R-:W-:Y:S06]  /*de10*/  BRA.DIV UR4, `(.L_x_3231) ;  /* 0x0000004604b47947 */ /* 0x000fec000b800000 */
[----:B------:R-:W0:Y:S01]  /*de20*/  S2R R4, SR_CTAID.X ;  /* 0x0000000000047919 */ /* 0x000e220000002500 */
[----:B------:R-:W-:Y:S01]  /*de30*/  ULDC UR4, c[0x0][0x288] ;  /* 0x0000a20000047ab9 */ /* 0x000fe20000000800 */
[----:B------:R-:W-:Y:S01]  /*de40*/  ULDC.64 UR6, c[0x0][0x208] ;  /* 0x0000820000067ab9 */ /* 0x000fe20000000a00 */
[----:B------:R-:W-:Y:S01]  /*de50*/  IMAD R2, R7, UR4, RZ ;  /* 0x0000000407027c24 */ /* 0x000fe2000f8e02ff */
[----:B------:R-:W1:Y:S01]  /*de60*/  SHFL.IDX PT, R14, R0, RZ, 0x181f ;  /* 0x00181fff000e7589 */ /* 0x000e6200000e0000 */
[----:B0-----:R-:W-:-:S03]  /*de70*/  IMAD R11, R4, 0x40, R6 ;  /* 0x00000040040b7824 */ /* 0x001fc600078e0206 */
[----:B------:R-:W0:Y:S01]  /*de80*/  SHFL.IDX PT, R4, R3, RZ, 0x181f ;  /* 0x00181fff03047589 */ /* 0x000e2200000e0000 */
[C---:B------:R-:W-:Y:S01]  /*de90*/  VIADD R12, R11.reuse, 0x10 ;  /* 0x000000100b0c7836 */ /* 0x040fe20000000000 */
[----:B------:R-:W-:Y:S02]  /*dea0*/  ISETP.GE.AND P1, PT, R11, R2, PT ;  /* 0x000000020b00720c */ /* 0x000fe40003f26270 */
[----:B------:R-:W-:Y:S04]  /*deb0*/  STL [R1+0x4], R11 ;  /* 0x0000040b01007387 */ /* 0x000fe80000100800 */
[----:B------:R-:W-:Y:S07]  /*dec0*/  STL [R1+0xc], R12 ;  /* 0x00000c0c01007387 */ /* 0x000fee0000100800 */
[----:B-1----:R-:W-:-:S02]  /*ded0*/  @!P1 LEA R14, P2, R10, R14, 0x1 ;  /* 0x0000000e0a0e9211 */ /* 0x002fc400078408ff */
[----:B------:R-:W-:-:S03]  /*dee0*/  @!P1 LEA R9, R8, UR38, 0x1 ;  /* 0x0000002608099c11 */ /* 0x000fc6000f8e08ff */
[----:B0-----:R-:W-:Y:S02]  /*def0*/  @!P1 IMAD.X R5, RZ, RZ, R4, P2 ;  /* 0x000000ffff059224 */ /* 0x001fe400010e0604 */
[----:B------:R-:W-:Y:S02]  /*df00*/  @!P1 IMAD.MOV.U32 R4, RZ, RZ, R14 ;  /* 0x000000ffff049224 */ /* 0x000fe400078e000e */
[----:B------:R-:W0:Y:S04]  /*df10*/  SHFL.IDX PT, R14, R0, 0x1, 0x181f ;  /* 0x00381f00000e7f89 */ /* 0x000e2800000e0000 */
[----:B------:R1:W-:Y:S01]  /*df20*/  @!P1 LDGSTS.E.BYPASS.LTC128B.128 [R9+0x20400], desc[UR6][R4.64], !P0 ;  /* 0x2040000004099fae */ /* 0x0003e2000c101d46 */
[----:B------:R-:W-:-:S03]  /*df30*/  ISETP.GE.AND P1, PT, R12, R2, PT ;  /* 0x000000020c00720c */ /* 0x000fc60003f26270 */
[----:B-1----:R-:W1:Y:S01]  /*df40*/  SHFL.IDX PT, R4, R3, 0x1, 0x181f ;  /* 0x00381f0003047f89 */ /* 0x002e6200000e0000 */
[----:B------:R-:W-:-:S09]  /*df50*/  VIADD R9, R11, 0x20 ;  /* 0x000000200b097836 */ /* 0x000fd20000000000 */
[----:B------:R-:W-:Y:S01]  /*df60*/  @!P1 LEA R7, R8, UR38, 0x1 ;  /* 0x0000002608079c11 */ /* 0x000fe2000f8e08ff */
[----:B------:R-:W-:Y:S01]  /*df70*/  STL [R1+0x10], R9 ;  /* 0x0000100901007387 */ /* 0x000fe20000100800 */
[----:B0-----:R-:W-:-:S03]  /*df80*/  @!P1 LEA R6, P2, R10, R14, 0x1 ;  /* 0x0000000e0a069211 */ /* 0x001fc600078408ff */
[----:B------:R-:W0:Y:S02]  /*df90*/  SHFL.IDX PT, R14, R0, 0x2, 0x181f ;  /* 0x00581f00000e7f89 */ /* 0x000e2400000e0000 */
[----:B-1----:R-:W-:Y:S02]  /*dfa0*/  @!P1 IMAD.X R5, RZ, RZ, R4, P2 ;  /* 0x000000ffff059224 */ /* 0x002fe400010e0604 */
[----:B------:R-:W-:-:S05]  /*dfb0*/  @!P1 IMAD.MOV.U32 R4, RZ, RZ, R6 ;  /* 0x000000ffff049224 */ /* 0x000fca00078e0006 */
[----:B------:R1:W-:Y:S01]  /*dfc0*/  @!P1 LDGSTS.E.BYPASS.LTC128B.128 [R7+0x20c00], desc[UR6][R4.64], !P0 ;  /* 0x20c0000004079fae */ /* 0x0003e2000c101d46 */
[----:B------:R-:W-:-:S03]  /*dfd0*/  ISETP.GE.AND P1, PT, R9, R2, PT ;  /* 0x000000020900720c */ /* 0x000fc60003f26270 */
[----:B-1----:R-:W1:Y:S10]  /*dfe0*/  SHFL.IDX PT, R4, R3, 0x2, 0x181f ;  /* 0x00581f0003047f89 */ /* 0x002e7400000e0000 */
[----:B0-----:R-:W-:-:S02]  /*dff0*/  @!P1 LEA R5, P2, R10, R14, 0x1 ;  /* 0x0000000e0a059211 */ /* 0x001fc400078408ff */
[----:B------:R-:W-:Y:S01]  /*e000*/  @!P1 LEA R6, R8, UR38, 0x1 ;  /* 0x0000002608069c11 */ /* 0x000fe2000f8e08ff */
[----:B------:R-:W0:Y:S04]  /*e010*/  SHFL.IDX PT, R3, R3, 0x3, 0x181f ;  /* 0x00781f0003037f89 */ /* 0x000e2800000e0000 */
[----:B------:R2:W3:Y:S01]  /*e020*/  SHFL.IDX PT, R14, R0, 0x3, 0x181f ;  /* 0x00781f00000e7f89 */ /* 0x0004e200000e0000 */
[----:B-1----:R-:W-:-:S05]  /*e030*/  @!P1 IMAD.X R4, RZ, RZ, R4, P2 ;  /* 0x000000ffff049224 */ /* 0x002fca00010e0604 */
[----:B------:R-:W-:-:S04]  /*e040*/  @!P1 LOP3.LUT R5, R5, R4, RZ, 0x3c, !PT ;  /* 0x0000000405059212 */ /* 0x000fc800078e3cff */
[----:B------:R-:W-:-:S04]  /*e050*/  @!P1 LOP3.LUT R4, R5, R4, RZ, 0x3c, !PT ;  /* 0x0000000405049212 */ /* 0x000fc800078e3cff */
[----:B------:R-:W-:-:S05]  /*e060*/  @!P1 LOP3.LUT R5, R5, R4, RZ, 0x3c, !PT ;  /* 0x0000000405059212 */ /* 0x000fca00078e3cff */
[----:B0--3--:R2:W-:Y:S02]  /*e070*/  @!P1 LDGSTS.E.BYPASS.LTC128B.128 [R6+0x21400], desc[UR6][R4.64], !P0 ;  /* 0x2140000004069fae */ /* 0x0095e4000c101d46 */
.L_x_3337:
[----:B--2---:R-:W2:Y:S01]  /*e080*/  LDL R0, [R1+0x4] ;  /* 0x0000040001007983 */ /* 0x004ea20000100800 */
[----:B------:R-:W-:Y:S01]  /*e090*/  ULDC.64 UR4, c[0x0][0x208] ;  /* 0x0000820000047ab9 */ /* 0x000fe20000000a00 */
[----:B--2---:R-:W-:-:S05]  /*e0a0*/  VIADD R0, R0, 0x30 ;  /* 0x0000003000007836 */ /* 0x004fca0000000000 */
[----:B------:R-:W-:Y:S01]  /*e0b0*/  ISETP.GE.AND P1, PT, R0, R2, PT ;  /* 0x000000020000720c */ /* 0x000fe20003f26270 */
[----:B------:R0:W-:-:S12]  /*e0c0*/  STL [R1+0x20], R0 ;  /* 0x0000200001007387 */ /* 0x0001d80000100800 */
[----:B------:R-:W-:Y:S02]  /*e0d0*/  @!P1 LEA R2, P2, R10, R14, 0x1 ;  /* 0x0000000e0a029211 */ /* 0x000fe400078408ff */
[----:B------:R-:W-:-:S03]  /*e0e0*/  @!P1 LEA R5, R8, UR38, 0x1 ;  /* 0x0000002608059c11 */ /* 0x000fc6000f8e08ff */
[----:B------:R-:W-:-:S05]  /*e0f0*/  @!P1 IMAD.X R3, RZ, RZ, R3, P2 ;  /* 0x000000ffff039224 */ /* 0x000fca00010e0603 */
[----:B------:R-:W-:Y:S01]  /*e100*/  @!PT LDS RZ, [RZ] ;  /* 0x00000000fffff984 */ /* 0x000fe20000000800 */
[----:B------:R-:W-:Y:S01]  /*e110*/  @!PT LDS RZ, [RZ] ;  /* 0x00000000fffff984 */ /* 0x000fe20000000800 */
[----:B------:R-:W-:Y:S01]  /*e120*/  @!PT LDS RZ, [RZ] ;  /* 0x00000000fffff984 */ /* 0x000fe20000000800 */
[----:B------:R1:W-:Y:S01]  /*e130*/  @!P1 LDGSTS.E.BYPASS.LTC128B.128 [R5+0x21c00], desc[UR4][R2.64], !P0 ;  /* 0x21c0000002059fae */ /* 0x0003e2000c101d44 */
[----:B------:R-:W-:Y:S01]  /*e140*/  NOP ;  /* 0x0000000000007918 */ /* 0x000fe20000000000 */
[----:B------:R-:W-:Y:S02]  /*e150*/  SYNCS.ARRIVE.TRANS64.RED.A0T1 RZ, [UR38+0x38800], RZ ;  /* 0x038800ffffff79a7 */ /* 0x000fe40008200426 */
[----:B------:R-:W-:Y:S01]  /*e160*/  ARRIVES.LDGSTSBAR.64.TRANSCNT [UR38+0x38800] ;  /* 0x03880000ff0079b0 */ /* 0x000fe20008000aa6 */
[----:B-1----:R-:W0:Y:S01]  /*e170*/  LDC.64 R2, c[0x0][0x3d8] ;  /* 0x0000f600ff027b82 */ /* 0x002e220000000a00 */
[----:B------:R-:W-:Y:S01]  /*e180*/  NOP ;  /* 0x0000000000007918 */ /* 0x000fe20000000000 */
[C---:B0-----:R-:W-:Y:S01]  /*e190*/  IMAD R0, R2.reuse, UR42, RZ ;  /* 0x0000002a02007c24 */ /* 0x041fe2000f8e02ff */
[----:B------:R-:W-:Y:S01]  /*e1a0*/  UIADD3 UR4, UR38, 0x26400, URZ ;  /* 0x0002640026047890 */ /* 0x000fe2000fffe03f */
[----:B------:R-:W-:Y:S01]  /*e1b0*/  IMAD.WIDE.U32 R4, R2, UR36, RZ ;  /* 0x0000002402047c25 */ /* 0x000fe2000f8e00ff */
[----:B------:R-:W-:Y:S02]  /*e1c0*/  SYNCS.ARRIVE.TRANS64.A1T0 RZ, [UR38+0x38800], RZ ;  /* 0x038800ffffff79a7 */ /* 0x000fe40008100026 */
[----:B------:R-:W-:Y:S01]  /*e1d0*/  ULOP3.LUT UP0, URZ, UR4, 0x3ff, URZ, 0xc0, !UPT ;  /* 0x000003ff043f7892 */ /* 0x000fe2000f80c03f */
[----:B------:R-:W-:Y:S01]  /*e1e0*/  IMAD R0, R3, UR36, R0 ;  /* 0x0000002403007c24 */ /* 0x000fe2000f8e0200 */
[----:B------:R0:W-:Y:S03]  /*e1f0*/  STL.64 [R1+0x18], R4 ;  /* 0x0000180401007387 */ /* 0x0001e60000100a00 */
[----:B------:R-:W-:Y:S01]  /*e200*/  IMAD.IADD R0, R5, 0x1, R0 ;  /* 0x0000000105007824 */ /* 0x000fe200078e0200 */
[----:B------:R-:W-:-:S04]  /*e210*/  PLOP3.LUT P0, PT, PT, PT, UP0, 0x80, 0x0 ;  /* 0x000000000000781c */ /* 0x000fc80003f0f008 */
[----:B------:R0:W-:Y:S09]  /*e220*/  STL [R1+0x24], R0 ;  /* 0x0000240001007387 */ /* 0x0001f20000100800 */
[----:B------:R-:W-:Y:S05]  /*e230*/  @!P0 BRA `(.L_x_3232) ;  /* 0x0000000000408947 */ /* 0x000fea0003800000 */
[----:B------:R-:W-:Y:S01]  /*e240*/  MOV R2, 0x0 ;  /* 0x0000000000027802 */ /* 0x000fe20000000f00 */
[----:B------:R-:W-:Y:S01]  /*e250*/  ULDC.64 UR6, c[0x4][0x118] ;  /* 0x0100460000067ab9 */ /* 0x000fe20000000a00 */
[----:B------:R-:W-:Y:S01]  /*e260*/  ULDC.64 UR8, c[0x4][0x120] ;  /* 0x0100480000087ab9 */ /* 0x000fe20000000a00 */
[----:B------:R-:W-:Y:S01]  /*e270*/  ULDC.64 UR4, c[0x4][0x60] ;  /* 0x0100180000047ab9 */ /* 0x000fe20000000a00 */
[----:B0-----:R-:W-:Y:S02]  /*e280*/  IMAD.U32 R4, RZ, RZ, UR6 ;  /* 0x00000006ff047e24 */ /* 0x001fe4000f8e00ff */
        /* <DEDUP_REMOVED lines=11> */
.L_x_3232:
[----:B------:R-:W2:Y:S01]  /*e340*/  LDL.LU.64 R6, [R1+0x18] ;  /* 0x0000180001067983 */ /* 0x000ea20000300a00 */
[----:B------:R-:W-:-:S03]  /*e350*/  ULDC.64 UR8, c[0x0][0x3e0] ;  /* 0x0000f80000087ab9 */ /* 0x000fc60000000a00 */
[----:B------:R-:W3:Y:S01]  /*e360*/  LDL.LU R2, [R1+0x24] ;  /* 0x0000240001027983 */ /* 0x000ee20000300800 */
[----:B0-----:R-:W0:Y:S01]  /*e370*/  S2R R4, SR_TID.X ;  /* 0x0000000000047919 */ /* 0x001e220000002100 */
[----:B------:R-:W1:Y:S01]  /*e380*/  S2R R0, SR_CTAID.X ;  /* 0x0000000000007919 */ /* 0x000e620000002500 */
[C---:B0-----:R-:W-:Y:S01]  /*e390*/  LOP3.LUT R3, R4.reuse, 0x7f, RZ, 0xc0, !PT ;  /* 0x0000007f04037812 */ /* 0x041fe200078ec0ff */
[----:B------:R-:W-:-:S03]  /*e3a0*/  IMAD.SHL.U32 R15, R4, 0x10, RZ ;  /* 0x00000010040f7824 */ /* 0x000fc600078e00ff */
[----:B------:R-:W-:-:S04]  /*e3b0*/  SHF.R.U32.HI R4, RZ, 0x3, R3 ;  /* 0x00000003ff047819 */ /* 0x000fc80000011603 */
[----:B------:R-:W-:-:S05]  /*e3c0*/  LOP3.LUT R4, R4, 0x70, R15, 0xf8, !PT ;  /* 0x0000007004047812 */ /* 0x000fca00078ef80f */
[----:B-1----:R-:W-:Y:S01]  /*e3d0*/  IMAD R4, R0, 0x40, R4 ;  /* 0x0000004000047824 */ /* 0x002fe200078e0204 */
[----:B------:R-:W0:Y:S01]  /*e3e0*/  S2R R8, SR_TID.X ;  /* 0x0000000000087919 */ /* 0x000e220000002100 */
[----:B------:R-:W-:-:S04]  /*e3f0*/  UIMAD UR6, UR45, UR8, URZ ;  /* 0x000000082d0672a4 */ /* 0x000fc8000f8e023f */
[----:B------:R-:W-:Y:S01]  /*e400*/  UIMAD UR6, UR44, UR9, UR6 ;  /* 0x000000092c0672a4 */ /* 0x000fe2000f8e0206 */
[----:B0-----:R-:W-:-:S05]  /*e410*/  IMAD.SHL.U32 R10, R8, 0x8, RZ ;  /* 0x00000008080a7824 */ /* 0x001fca00078e00ff */
[----:B------:R-:W-:Y:S02]  /*e420*/  LOP3.LUT R10, R10, 0x38, RZ, 0xc0, !PT ;  /* 0x000000380a0a7812 */ /* 0x000fe400078ec0ff */
[----:B------:R-:W-:Y:S02]  /*e430*/  LOP3.LUT R17, R17, 0xfffffff7, RZ, 0xc0, !PT ;  /* 0xfffffff711117812 */ /* 0x000fe400078ec0ff */
[----:B--2---:R-:W-:Y:S02]  /*e440*/  R2UR UR5, R7 ;  /* 0x00000000070572ca */ /* 0x004fe400000e0000 */
[----:B------:R-:W0:Y:S01]  /*e450*/  LDC R7, c[0x0][0x448] ;  /* 0x00011200ff077b82 */ /* 0x000e220000000800 */
[----:B---3--:R-:W-:Y:S02]  /*e460*/  R2UR UR5, R2 ;  /* 0x00000000020572ca */ /* 0x008fe400000e0000 */
[----:B0-----:R-:W-:-:S13]  /*e470*/  ISETP.NE.AND P0, PT, R7, 0x1, PT ;  /* 0x000000010700780c */ /* 0x001fda0003f05270 */
[----:B------:R-:W0:Y:S08]  /*e480*/  @P0 LDC R2, c[0x0][0x44c] ;  /* 0x00011300ff020b82 */ /* 0x000e300000000800 */
[----:B------:R-:W1:Y:S01]  /*e490*/  @P0 LDC R0, c[0x0][0x450] ;  /* 0x00011400ff000b82 */ /* 0x000e620000000800 */
[----:B------:R-:W-:Y:S01]  /*e4a0*/  R2UR UR4, R6 ;  /* 0x00000000060472ca */ /* 0x000fe200000e0000 */
[----:B0-----:R-:W-:-:S04]  /*e4b0*/  @P0 IMAD.HI.U32 R3, R4, R2, RZ ;  /* 0x0000000204030227 */ /* 0x001fc800078e00ff */
[----:B------:R-:W-:Y:S01]  /*e4c0*/  IMAD.MOV.U32 R2, RZ, RZ, R4 ;  /* 0x000000ffff027224 */ /* 0x000fe200078e0004 */
[----:B-1----:R-:W-:-:S07]  /*e4d0*/  @P0 SHF.R.U32.HI R2, RZ, R0, R3 ;  /* 0x00000000ff020219 */ /* 0x002fce0000011603 */
[----:B------:R-:W-:Y:S01]  /*e4e0*/  UIMAD.WIDE.U32 UR4, UR44, UR8, UR4 ;  /* 0x000000082c0472a5 */ /* 0x000fe2000f8e0004 */
[--C-:B------:R-:W-:Y:S01]  /*e4f0*/  SHF.R.S32.HI R3, RZ, 0x1f, R2.reuse ;  /* 0x0000001fff037819 */ /* 0x100fe20000011402 */
[----:B------:R-:W-:Y:S01]  /*e500*/  IMAD.MOV R0, RZ, RZ, -R2 ;  /* 0x000000ffff007224 */ /* 0x000fe200078e0a02 */
[----:B------:R-:W-:Y:S01]  /*e510*/  ULDC.64 UR8, c[0x0][0x3d0] ;  /* 0x0000f40000087ab9 */ /* 0x000fe20000000a00 */
[----:B------:R-:W-:Y:S02]  /*e520*/  UIADD3 UR5, UR5, UR6, URZ ;  /* 0x0000000605057290 */ /* 0x000fe4000fffe03f */
[----:B------:R-:W-:Y:S02]  /*e530*/  IMAD R0, R7, R0, R4 ;  /* 0x0000000007007224 */ /* 0x000fe400078e0204 */
[----:B------:R-:W-:Y:S02]  /*e540*/  IMAD R5, R3, UR8, RZ ;  /* 0x0000000803057c24 */ /* 0x000fe4000f8e02ff */
[----:B------:R-:W-:Y:S01]  /*e550*/  IMAD.U32 R3, RZ, RZ, UR8 ;  /* 0x00000008ff037e24 */ /* 0x000fe2000f8e00ff */
[----:B------:R-:W-:Y:S01]  /*e560*/  SHF.R.S32.HI R4, RZ, 0x1f, R0 ;  /* 0x0000001fff047819 */ /* 0x000fe20000011400 */
[----:B------:R-:W-:-:S02]  /*e570*/  IMAD R5, R2, UR9, R5 ;  /* 0x0000000902057c24 */ /* 0x000fc4000f8e0205 */
[----:B------:R-:W-:Y:S01]  /*e580*/  IMAD.WIDE.U32 R2, R2, R3, UR4 ;  /* 0x0000000402027e25 */ /* 0x000fe2000f8e0003 */
[----:B------:R-:W-:-:S03]  /*e590*/  ULDC.64 UR4, c[0x0][0x3c8] ;  /* 0x0000f20000047ab9 */ /* 0x000fc60000000a00 */
        /* <DEDUP_REMOVED lines=8> */
[----:B------:R-:W-:Y:S02]  /*e620*/  LEA.HI.X R6, R2, UR5, R3, 0x1, P0 ;  /* 0x0000000502067c11 */ /* 0x000fe400080f0c03 */
[----:B------:R-:W-:-:S04]  /*e630*/  LOP3.LUT R2, R10, 0x40, RZ, 0xfc, !PT ;  /* 0x000000400a027812 */ /* 0x000fc800078efcff */
[----:B------:R-:W-:Y:S02]  /*e640*/  ISETP.GE.AND P1, PT, R2, UR4, PT ;  /* 0x0000000402007c0c */ /* 0x000fe4000bf26270 */
[C---:B------:R-:W-:Y:S02]  /*e650*/  LOP3.LUT R2, R10.reuse, 0x80, RZ, 0xfc, !PT ;  /* 0x000000800a027812 */ /* 0x040fe400078efcff */
[----:B------:R-:W-:Y:S02]  /*e660*/  ISETP.GE.AND P3, PT, R10, UR4, PT ;  /* 0x000000040a007c0c */ /* 0x000fe4000bf66270 */
[----:B------:R-:W-:Y:S02]  /*e670*/  ISETP.GE.AND P2, PT, R2, UR4, PT ;  /* 0x0000000402007c0c */ /* 0x000fe4000bf46270 */
[----:B------:R-:W-:Y:S02]  /*e680*/  SEL R2, RZ, 0x1, P3 ;  /* 0x00000001ff027807 */ /* 0x000fe40001800000 */
[----:B------:R-:W-:-:S02]  /*e690*/  SEL R3, RZ, 0x4, P2 ;  /* 0x00000004ff037807 */ /* 0x000fc40001000000 */
[----:B------:R-:W-:-:S04]  /*e6a0*/  SEL R4, RZ, 0x2, P1 ;  /* 0x00000002ff047807 */ /* 0x000fc80000800000 */
[----:B------:R-:W-:Y:S02]  /*e6b0*/  IADD3 R2, R3, R4, R2 ;  /* 0x0000000403027210 */ /* 0x000fe40007ffe002 */
[----:B------:R-:W-:-:S04]  /*e6c0*/  LOP3.LUT R3, R10, 0xc0, RZ, 0xfc, !PT ;  /* 0x000000c00a037812 */ /* 0x000fc800078efcff */
[----:B------:R-:W-:Y:S02]  /*e6d0*/  ISETP.GE.AND P5, PT, R3, UR4, PT ;  /* 0x0000000403007c0c */ /* 0x000fe4000bfa6270 */
[----:B------:R-:W-:-:S04]  /*e6e0*/  LOP3.LUT R3, R10, 0x100, RZ, 0xfc, !PT ;  /* 0x000001000a037812 */ /* 0x000fc800078efcff */
[----:B------:R-:W-:Y:S02]  /*e6f0*/  ISETP.GE.AND P0, PT, R3, UR4, PT ;  /* 0x0000000403007c0c */ /* 0x000fe4000bf06270 */
[----:B------:R-:W-:Y:S02]  /*e700*/  SEL R4, RZ, 0x8, P5 ;  /* 0x00000008ff047807 */ /* 0x000fe40002800000 */
[----:B------:R-:W-:-:S04]  /*e710*/  SEL R3, RZ, 0x10, P0 ;  /* 0x00000010ff037807 */ /* 0x000fc80000000000 */
[----:B------:R-:W-:Y:S02]  /*e720*/  IADD3 R2, R3, R2, R4 ;  /* 0x0000000203027210 */ /* 0x000fe40007ffe004 */
[C---:B------:R-:W-:Y:S02]  /*e730*/  LOP3.LUT R3, R10.reuse, 0x180, RZ, 0xfc, !PT ;  /* 0x000001800a037812 */ /* 0x040fe400078efcff */
[----:B------:R-:W-:Y:S02]  /*e740*/  @P1 LOP3.LUT R17, R17, 0x8, RZ, 0xfc, !PT ;  /* 0x0000000811111812 */ /* 0x000fe400078efcff */
[----:B------:R-:W-:Y:S02]  /*e750*/  ISETP.GE.AND P1, PT, R3, UR4, PT ;  /* 0x0000000403007c0c */ /* 0x000fe4000bf26270 */
[----:B------:R-:W-:Y:S02]  /*e760*/  LOP3.LUT R3, R10, 0x140, RZ, 0xfc, !PT ;  /* 0x000001400a037812 */ /* 0x000fe400078efcff */
[----:B------:R-:W-:-:S02]  /*e770*/  SEL R4, RZ, 0x40, P1 ;  /* 0x00000040ff047807 */ /* 0x000fc40000800000 */
[----:B------:R-:W-:Y:S02]  /*e780*/  LOP3.LUT R17, R17, 0xfffffffb, RZ, 0xc0, !PT ;  /* 0xfffffffb11117812 */ /* 0x000fe400078ec0ff */
[----:B------:R-:W-:Y:S02]  /*e790*/  ISETP.GE.AND P1, PT, R3, UR4, PT ;  /* 0x0000000403007c0c */ /* 0x000fe4000bf26270 */
[----:B------:R-:W-:Y:S02]  /*e7a0*/  LOP3.LUT R17, R17, 0xffffffef, RZ, 0xc0, !PT ;  /* 0xffffffef11117812 */ /* 0x000fe400078ec0ff */
[----:B------:R-:W-:Y:S02]  /*e7b0*/  SEL R3, RZ, 0x20, P1 ;  /* 0x00000020ff037807 */ /* 0x000fe40000800000 */
[----:B------:R-:W-:Y:S02]  /*e7c0*/  @P3 LOP3.LUT R17, R17, 0x10, RZ, 0xfc, !PT ;  /* 0x0000001011113812 */ /* 0x000fe400078efcff */
[----:B------:R-:W-:-:S02]  /*e7d0*/  IADD3 R4, R4, R2, R3 ;  /* 0x0000000204047210 */ /* 0x000fc40007ffe003 */
[----:B------:R-:W-:Y:S02]  /*e7e0*/  LOP3.LUT R2, R10, 0x1c0, RZ, 0xfc, !PT ;  /* 0x000001c00a027812 */ /* 0x000fe400078efcff */
[----:B------:R-:W-:Y:S02]  /*e7f0*/  @P2 LOP3.LUT R17, R17, 0x4, RZ, 0xfc, !PT ;  /* 0x0000000411112812 */ /* 0x000fe400078efcff */
[----:B------:R-:W-:Y:S01]  /*e800*/  ISETP.GE.AND P2, PT, R2, UR4, PT ;  /* 0x0000000402007c0c */ /* 0x000fe2000bf46270 */
[----:B------:R-:W-:-:S03]  /*e810*/  UMOV UR4, 0xffffffff ;  /* 0xffffffff00047882 */ /* 0x000fc60000000000 */
[----:B------:R-:W-:-:S05]  /*e820*/  SEL R5, RZ, 0x80, P2 ;  /* 0x00000080ff057807 */ /* 0x000fca0001000000 */
[----:B------:R-:W-:Y:S01]  /*e830*/  IMAD.IADD R5, R4, 0x1, R5 ;  /* 0x0000000104057824 */ /* 0x000fe200078e0205 */
[----:B------:R-:W-:Y:S06]  /*e840*/  BRA.DIV UR4, `(.L_x_3233) ;  /* 0x0000004204787947 */ /* 0x000fec000b800000 */
[----:B------:R-:W2:Y:S01]  /*e850*/  LDL.LU R3, [R1+0x4] ;  /* 0x0000040001037983 */ /* 0x000ea20000300800 */
[----:B------:R-:W-:-:S03]  /*e860*/  ULDC UR4, c[0x0][0x288] ;  /* 0x0000a20000047ab9 */ /* 0x000fc60000000800 */
[----:B------:R-:W3:Y:S01]  /*e870*/  LDL.LU R2, [R1+0xc] ;  /* 0x00000c0001027983 */ /* 0x000ee20000300800 */
[----:B------:R-:W-:Y:S01]  /*e880*/  IMAD R7, R7, UR4, RZ ;  /* 0x0000000407077c24 */ /* 0x000fe2000f8e02ff */
[----:B------:R-:W-:Y:S02]  /*e890*/  LOP3.LUT R17, R17, 0xffffff7f, RZ, 0xc0, !PT ;  /* 0xffffff7f11117812 */ /* 0x000fe400078ec0ff */
[----:B------:R-:W4:Y:S02]  /*e8a0*/  LDL.LU R15, [R1+0x10] ;  /* 0x00001000010f7983 */ /* 0x000f240000300800 */
[----:B------:R-:W-:Y:S01]  /*e8b0*/  @P0 LOP3.LUT R17, R17, 0x80, RZ, 0xfc, !PT ;  /* 0x0000008011110812 */ /* 0x000fe200078efcff */
[----:B------:R-:W0:Y:S03]  /*e8c0*/  S2R R9, SR_TID.X ;  /* 0x0000000000097919 */ /* 0x000e260000002100 */
[C---:B------:R-:W-:Y:S01]  /*e8d0*/  LOP3.LUT P0, RZ, R17.reuse, 0x10, RZ, 0xc0, !PT ;  /* 0x0000001011ff7812 */ /* 0x040fe2000780c0ff */
[----:B------:R-:W1:Y:S01]  /*e8e0*/  S2R R11, SR_TID.X ;  /* 0x00000000000b7919 */ /* 0x000e620000002100 */
[----:B------:R-:W-:-:S04]  /*e8f0*/  LOP3.LUT R17, R17, 0xffffffbf, RZ, 0xc0, !PT ;  /* 0xffffffbf11117812 */ /* 0x000fc800078ec0ff */
[----:B------:R-:W-:-:S04]  /*e900*/  @P1 LOP3.LUT R17, R17, 0x40, RZ, 0xfc, !PT ;  /* 0x0000004011111812 */ /* 0x000fc800078efcff */
[C---:B------:R-:W-:Y:S01]  /*e910*/  LOP3.LUT P1, RZ, R17.reuse, 0x8, RZ, 0xc0, !PT ;  /* 0x0000000811ff7812 */ /* 0x040fe2000782c0ff */
[----:B------:R-:W-:Y:S01]  /*e920*/  ULDC.64 UR6, c[0x0][0x208] ;  /* 0x0000820000067ab9 */ /* 0x000fe20000000a00 */
[----:B------:R-:W-:Y:S01]  /*e930*/  LOP3.LUT P3, RZ, R17, 0x4, RZ, 0xc0, !PT ;  /* 0x0000000411ff7812 */ /* 0x000fe2000786c0ff */
[----:B0-----:R-:W-:Y:S01]  /*e940*/  IMAD.SHL.U32 R13, R9, 0x8, RZ ;  /* 0x00000008090d7824 */ /* 0x001fe200078e00ff */
[----:B-1----:R-:W-:-:S04]  /*e950*/  LOP3.LUT R11, R11, 0x7f, RZ, 0xc0, !PT ;  /* 0x0000007f0b0b7812 */ /* 0x002fc800078ec0ff */
[----:B------:R-:W-:Y:S01]  /*e960*/  LOP3.LUT R13, R13, 0x38, RZ, 0xc0, !PT ;  /* 0x000000380d0d7812 */ /* 0x000fe200078ec0ff */
[----:B------:R-:W-:Y:S02]  /*e970*/  IMAD.SHL.U32 R12, R11, 0x8, RZ ;  /* 0x000000080b0c7824 */ /* 0x000fe400078e00ff */
[----:B------:R-:W-:-:S05]  /*e980*/  IMAD.SHL.U32 R11, R9, 0x8, RZ ;  /* 0x00000008090b7824 */ /* 0x000fca00078e00ff */
[----:B------:R-:W-:-:S04]  /*e990*/  LOP3.LUT R11, R11, 0x1f8, RZ, 0xc0, !PT ;  /* 0x000001f80b0b7812 */ /* 0x000fc800078ec0ff */
[----:B------:R-:W-:-:S04]  /*e9a0*/  LOP3.LUT R11, R11, 0x38, R9, 0x78, !PT ;  /* 0x000000380b0b7812 */ /* 0x000fc800078e7809 */
[----:B------:R-:W-:Y:S01]  /*e9b0*/  LOP3.LUT R11, R11, 0x200, R12, 0xf8, !PT ;  /* 0x000002000b0b7812 */ /* 0x000fe200078ef80c */
[----:B------:R-:W-:Y:S01]  /*e9c0*/  SHFL.IDX PT, R14, R0, 0x1, 0x181f ;  /* 0x00381f00000e7f89 */ /* 0x000fe200000e0000 */
[----:B--2---:R-:W-:-:S03]  /*e9d0*/  ISETP.GE.AND P2, PT, R3, R7, PT ;  /* 0x000000070300720c */ /* 0x004fc60003f46270 */
[----:B------:R-:W0:Y:S01]  /*e9e0*/  SHFL.IDX PT, R3, R0, RZ, 0x181f ;  /* 0x00181fff00037589 */ /* 0x000e2200000e0000 */
[----:B---3--:R-:W-:-:S03]  /*e9f0*/  IMAD.MOV.U32 R10, RZ, RZ, R2 ;  /* 0x000000ffff0a7224 */ /* 0x008fc600078e0002 */
[----:B------:R-:W1:Y:S06]  /*ea00*/  SHFL.IDX PT, R2, R6, RZ, 0x181f ;  /* 0x00181fff06027589 */ /* 0x000e6c00000e0000 */
[----:B------:R-:W-:-:S04]  /*ea10*/  @!P2 LOP3.LUT R8, R4, 0x40, RZ, 0xc0, !PT ;  /* 0x000000400408a812 */ /* 0x000fc800078ec0ff */
[----:B------:R-:W-:Y:S02]  /*ea20*/  @!P2 SHF.R.U32.HI R8, RZ, 0x2, R8 ;  /* 0x00000002ff08a819 */ /* 0x000fe40000011608 */
[----:B------:R-:W-:Y:S02]  /*ea30*/  @!P2 LEA R9, R11, UR38, 0x1 ;  /* 0x000000260b09ac11 */ /* 0x000fe4000f8e08ff */
[----:B------:R-:W-:Y:S02]  /*ea40*/  @!P2 ISETP.NE.U32.AND P4, PT, R8, RZ, PT ;  /* 0x000000ff0800a20c */ /* 0x000fe40003f85070 */
[----:B------:R-:W-:Y:S02]  /*ea50*/  @!P2 LOP3.LUT R8, R5, 0x80, RZ, 0xc0, !PT ;  /* 0x000000800508a812 */ /* 0x000fe400078ec0ff */
[----:B0-----:R-:W-:-:S05]  /*ea60*/  @!P2 LEA R3, P6, R13, R3, 0x1 ;  /* 0x000000030d03a211 */ /* 0x001fca00078c08ff */
[----:B-1----:R-:W-:-:S05]  /*ea70*/  @!P2 IMAD.X R2, RZ, RZ, R2, P6 ;  /* 0x000000ffff02a224 */ /* 0x002fca00030e0602 */
[----:B------:R-:W-:-:S04]  /*ea80*/  @!P2 LOP3.LUT R3, R3, R2, RZ, 0x3c, !PT ;  /* 0x000000020303a212 */ /* 0x000fc800078e3cff */
[----:B------:R-:W-:-:S04]  /*ea90*/  @!P2 LOP3.LUT R2, R3, R2, RZ, 0x3c, !PT ;  /* 0x000000020302a212 */ /* 0x000fc800078e3cff */
[----:B------:R-:W-:Y:S02]  /*eaa0*/  @!P2 LOP3.LUT R3, R3, R2, RZ, 0x3c, !PT ;  /* 0x000000020303a212 */ /* 0x000fe400078e3cff */
[----:B------:R-:W-:-:S03]  /*eab0*/  @!P2 SHF.R.U32.HI R8, RZ, 0x3, R8 ;  /* 0x00000003ff08a819 */ /* 0x000fc60000011608 */
[----:B------:R-:W-:Y:S01]  /*eac0*/  @!P2 LDGSTS.E.BYPASS.LTC128B.128 [R9+0x26400], desc[UR6][R2.64], !P0 ;  /* 0x264000000209afae */ /* 0x000fe2000c101d46 */
[----:B------:R-:W-:-:S03]  /*ead0*/  LOP3.LUT P0, RZ, R17, 0x80, RZ, 0xc0, !PT ;  /* 0x0000008011ff7812 */ /* 0x000fc6000780c0ff */
[----:B------:R-:W-:Y:S01]  /*eae0*/  @!P2 LDGSTS.E.BYPASS.LTC128B.128 [R9+0x28400], desc[UR6][R2.64+0x80], !P1 ;  /* 0x284000800209afae */ /* 0x000fe2000c901d46 */
[----:B------:R-:W-:Y:S02]  /*eaf0*/  LOP3.LUT P1, RZ, R17, 0x40, RZ, 0xc0, !PT ;  /* 0x0000004011ff7812 */ /* 0x000fe4000782c0ff */
[----:B------:R-:W-:Y:S01]  /*eb00*/  @!P2 ISETP.NE.U32.AND P6, PT, R8, RZ, PT ;  /* 0x000000ff0800a20c */ /* 0x000fe20003fc5070 */
[----:B------:R-:W-:Y:S04]  /*eb10*/  @!P2 LDGSTS.E.BYPASS.LTC128B.128 [R9+0x2a400], desc[UR6][R2.64+0x100], !P3 ;  /* 0x2a4001000209afae */ /* 0x000fe8000d901d46 */
[----:B------:R-:W0:Y:S04]  /*eb20*/  SHFL.IDX PT, R8, R6, 0x1, 0x181f ;  /* 0x00381f0006087f89 */ /* 0x000e2800000e0000 */
[----:B------:R-:W-:Y:S04]  /*eb30*/  @!P2 LDGSTS.E.BYPASS.LTC128B.128 [R9+0x2c400], desc[UR6][R2.64+0x180], !P5 ;  /* 0x2c4001800209afae */ /* 0x000fe8000e901d46 */
[----:B------:R-:W-:Y:S04]  /*eb40*/  @!P2 LDGSTS.E.BYPASS.LTC128B.128 [R9+0x2e400], desc[UR6][R2.64+0x200], !P0 ;  /* 0x2e4002000209afae */ /* 0x000fe8000c101d46 */
[----:B------:R-:W-:Y:S04]  /*eb50*/  @!P2 LDGSTS.E.BYPASS.LTC128B.128 [R9+0x30400], desc[UR6][R2.64+0x280], !P1 ;  /* 0x304002800209afae */ /* 0x000fe8000c901d46 */
[----:B------:R-:W-:Y:S04]  /*eb60*/  @!P2 LDGSTS.E.BYPASS.LTC128B.128 [R9+0x32400], desc[UR6][R2.64+0x300], P4 ;  /* 0x324003000209afae */ /* 0x000fe8000a101d46 */
[----:B------:R1:W-:Y:S01]  /*eb70*/  @!P2 LDGSTS.E.BYPASS.LTC128B.128 [R9+0x34400], desc[UR6][R2.64+0x380], P6 ;  /* 0x344003800209afae */ /* 0x0003e2000b101d46 */
[----:B------:R-:W-:-:S13]  /*eb80*/  ISETP.GE.AND P2, PT, R10, R7, PT ;  /* 0x000000070a00720c */ /* 0x000fda0003f46270 */
[----:B------:R-:W-:-:S05]  /*eb90*/  @!P2 LEA R10, P4, R13, R14, 0x1 ;  /* 0x0000000e0d0aa211 */ /* 0x000fca00078808ff */
[----:B0-----:R-:W-:Y:S01]  /*eba0*/  @!P2 IMAD.X R14, RZ, RZ, R8, P4 ;  /* 0x000000ffff0ea224 */ /* 0x001fe200020e0608 */
[----:B------:R-:W-:Y:S02]  /*ebb0*/  LOP3.LUT P4, RZ, R17, 0x10, RZ, 0xc0, !PT ;  /* 0x0000001011ff7812 */ /* 0x000fe4000788c0ff */
[----:B------:R-:W-:Y:S01]  /*ebc0*/  @!P2 LOP3.LUT R8, R4, 0x40, RZ, 0xc0, !PT ;  /* 0x000000400408a812 */ /* 0x000fe200078ec0ff */
[----:B-1----:R-:W-:Y:S01]  /*ebd0*/  @!P2 IMAD.MOV.U32 R2, RZ, RZ, R10 ;  /* 0x000000ffff02a224 */ /* 0x002fe200078e000a */
[----:B------:R-:W-:Y:S01]  /*ebe0*/  @!P2 LEA R21, R11, UR38, 0x1 ;  /* 0x000000260b15ac11 */ /* 0x000fe2000f8e08ff */
[----:B------:R-:W-:Y:S01]  /*ebf0*/  @!P2 IMAD.MOV.U32 R3, RZ, RZ, R14 ;  /* 0x000000ffff03a224 */ /* 0x000fe200078e000e */
[----:B------:R-:W-:Y:S02]  /*ec00*/  LOP3.LUT P6, RZ, R17, 0x8, RZ, 0xc0, !PT ;  /* 0x0000000811ff7812 */ /* 0x000fe400078cc0ff */
[----:B------:R-:W-:-:S05]  /*ec10*/  @!P2 SHF.R.U32.HI R8, RZ, 0x2, R8 ;  /* 0x00000002ff08a819 */ /* 0x000fca0000011608 */
[----:B------:R-:W-:Y:S01]  /*ec20*/  @!P2 LDGSTS.E.BYPASS.LTC128B.128 [R21+0x26c00], desc[UR6][R2.64], !P4 ;  /* 0x26c000000215afae */ /* 0x000fe2000e101d46 */
[----:B------:R-:W-:Y:S02]  /*ec30*/  @!P2 ISETP.NE.U32.AND P4, PT, R8, RZ, PT ;  /* 0x000000ff0800a20c */ /* 0x000fe40003f85070 */
[----:B------:R-:W-:-:S03]  /*ec40*/  @!P2 LOP3.LUT R8, R5, 0x80, RZ, 0xc0, !PT ;  /* 0x000000800508a812 */ /* 0x000fc600078ec0ff */
[----:B------:R-:W-:Y:S01]  /*ec50*/  @!P2 LDGSTS.E.BYPASS.LTC128B.128 [R21+0x28c00], desc[UR6][R2.64+0x80], !P6 ;  /* 0x28c000800215afae */ /* 0x000fe2000f101d46 */
[----:B------:R-:W-:-:S03]  /*ec60*/  @!P2 SHF.R.U32.HI R8, RZ, 0x3, R8 ;  /* 0x00000003ff08a819 */ /* 0x000fc60000011608 */
[----:B------:R-:W-:Y:S04]  /*ec70*/  @!P2 LDGSTS.E.BYPASS.LTC128B.128 [R21+0x2ac00], desc[UR6][R2.64+0x100], !P3 ;  /* 0x2ac001000215afae */ /* 0x000fe8000d901d46 */
[----:B------:R-:W-:Y:S04]  /*ec80*/  @!P2 LDGSTS.E.BYPASS.LTC128B.128 [R21+0x2cc00], desc[UR6][R2.64+0x180], !P5 ;  /* 0x2cc001800215afae */ /* 0x000fe8000e901d46 */
[----:B------:R-:W-:Y:S04]  /*ec90*/  @!P2 LDGSTS.E.BYPASS.LTC128B.128 [R21+0x2ec00], desc[UR6][R2.64+0x200], !P0 ;  /* 0x2ec002000215afae */ /* 0x000fe8000c101d46 */
[----:B------:R-:W-:Y:S04]  /*eca0*/  @!P2 LDGSTS.E.BYPASS.LTC128B.128 [R21+0x30c00], desc[UR6][R2.64+0x280], !P1 ;  /* 0x30c002800215afae */ /* 0x000fe8000c901d46 */
[----:B------:R-:W-:Y:S01]  /*ecb0*/  @!P2 LDGSTS.E.BYPASS.LTC128B.128 [R21+0x32c00], desc[UR6][R2.64+0x300], P4 ;  /* 0x32c003000215afae */ /* 0x000fe2000a101d46 */
[----:B------:R-:W-:-:S03]  /*ecc0*/  @!P2 ISETP.NE.U32.AND P4, PT, R8, RZ, PT ;  /* 0x000000ff0800a20c */ /* 0x000fc60003f85070 */
[----:B------:R-:W0:Y:S10]  /*ecd0*/  SHFL.IDX PT, R14, R0, 0x2, 0x181f ;  /* 0x00581f00000e7f89 */ /* 0x000e3400000e0000 */
[----:B------:R1:W-:Y:S01]  /*ece0*/  @!P2 LDGSTS.E.BYPASS.LTC128B.128 [R21+0x34c00], desc[UR6][R2.64+0x380], P4 ;  /* 0x34c003800215afae */ /* 0x0003e2000a101d46 */
[----:B----4-:R-:W-:-:S03]  /*ecf0*/  ISETP.GE.AND P2, PT, R15, R7, PT ;  /* 0x000000070f00720c */ /* 0x010fc60003f46270 */
[----:B-1----:R-:W1:Y:S10]  /*ed00*/  SHFL.IDX PT, R2, R6, 0x2, 0x181f ;  /* 0x00581f0006027f89 */ /* 0x002e7400000e0000 */
[----:B0-----:R-:W-:-:S02]  /*ed10*/  @!P2 LEA R3, P4, R13, R14, 0x1 ;  /* 0x0000000e0d03a211 */ /* 0x001fc400078808ff */
[----:B------:R-:W-:Y:S02]  /*ed20*/  @!P2 LOP3.LUT R8, R4, 0x40, RZ, 0xc0, !PT ;  /* 0x000000400408a812 */ /* 0x000fe400078ec0ff */
[----:B------:R-:W-:Y:S02]  /*ed30*/  @!P2 LEA R9, R11, UR38, 0x1 ;  /* 0x000000260b09ac11 */ /* 0x000fe4000f8e08ff */
[----:B------:R-:W-:Y:S01]  /*ed40*/  @!P2 SHF.R.U32.HI R8, RZ, 0x2, R8 ;  /* 0x00000002ff08a819 */ /* 0x000fe20000011608 */
[----:B-1----:R-:W-:Y:S01]  /*ed50*/  @!P2 IMAD.X R2, RZ, RZ, R2, P4 ;  /* 0x000000ffff02a224 */ /* 0x002fe200020e0602 */
[----:B------:R-:W-:-:S04]  /*ed60*/  LOP3.LUT P4, RZ, R17, 0x10, RZ, 0xc0, !PT ;  /* 0x0000001011ff7812 */ /* 0x000fc8000788c0ff */
[----:B------:R-:W-:-:S04]  /*ed70*/  @!P2 LOP3.LUT R3, R3, R2, RZ, 0x3c, !PT ;  /* 0x000000020303a212 */ /* 0x000fc800078e3cff */
[----:B------:R-:W-:-:S04]  /*ed80*/  @!P2 LOP3.LUT R2, R3, R2, RZ, 0x3c, !PT ;  /* 0x000000020302a212 */ /* 0x000fc800078e3cff */
[----:B------:R-:W-:-:S05]  /*ed90*/  @!P2 LOP3.LUT R3, R3, R2, RZ, 0x3c, !PT ;  /* 0x000000020303a212 */ /* 0x000fca00078e3cff */
[----:B------:R0:W-:Y:S01]  /*eda0*/  @!P2 LDGSTS.E.BYPASS.LTC128B.128 [R9+0x27400], desc[UR6][R2.64], !P4 ;  /* 0x274000000209afae */ /* 0x0001e2000e101d46 */
[----:B------:R-:W-:Y:S02]  /*edb0*/  @!P2 ISETP.NE.U32.AND P4, PT, R8, RZ, PT ;  /* 0x000000ff0800a20c */ /* 0x000fe40003f85070 */
[----:B------:R-:W-:Y:S01]  /*edc0*/  @!P2 LOP3.LUT R8, R5, 0x80, RZ, 0xc0, !PT ;  /* 0x000000800508a812 */ /* 0x000fe200078ec0ff */
[----:B------:R0:W-:Y:S03]  /*edd0*/  @!P2 LDGSTS.E.BYPASS.LTC128B.128 [R9+0x29400], desc[UR6][R2.64+0x80], !P6 ;  /* 0x294000800209afae */ /* 0x0001e6000f101d46 */
[----:B------:R-:W-:Y:S01]  /*ede0*/  @!P2 SHF.R.U32.HI R8, RZ, 0x3, R8 ;  /* 0x00000003ff08a819 */ /* 0x000fe20000011608 */
[----:B------:R0:W-:Y:S04]  /*edf0*/  @!P2 LDGSTS.E.BYPASS.LTC128B.128 [R9+0x2b400], desc[UR6][R2.64+0x100], !P3 ;  /* 0x2b4001000209afae */ /* 0x0001e8000d901d46 */
[----:B------:R0:W-:Y:S04]  /*ee00*/  @!P2 LDGSTS.E.BYPASS.LTC128B.128 [R9+0x2d400], desc[UR6][R2.64+0x180], !P5 ;  /* 0x2d4001800209afae */ /* 0x0001e8000e901d46 */
[----:B------:R0:W-:Y:S04]  /*ee10*/  @!P2 LDGSTS.E.BYPASS.LTC128B.128 [R9+0x2f400], desc[UR6][R2.64+0x200], !P0 ;  /* 0x2f4002000209afae */ /* 0x0001e8000c101d46 */
[----:B------:R0:W-:Y:S04]  /*ee20*/  @!P2 LDGSTS.E.BYPASS.LTC128B.128 [R9+0x31400], desc[UR6][R2.64+0x280], !P1 ;  /* 0x314002800209afae */ /* 0x0001e8000c901d46 */
[----:B------:R0:W-:Y:S01]  /*ee30*/  @!P2 LDGSTS.E.BYPASS.LTC128B.128 [R9+0x33400], desc[UR6][R2.64+0x300], P4 ;  /* 0x334003000209afae */ /* 0x0001e2000a101d46 */
[----:B------:R-:W-:-:S03]  /*ee40*/  @!P2 ISETP.NE.U32.AND P4, PT, R8, RZ, PT ;  /* 0x000000ff0800a20c */ /* 0x000fc60003f85070 */
[----:B------:R-:W1:Y:S04]  /*ee50*/  SHFL.IDX PT, R6, R6, 0x3, 0x181f ;  /* 0x00781f0006067f89 */ /* 0x000e6800000e0000 */
[----:B------:R0:W2:Y:S06]  /*ee60*/  SHFL.IDX PT, R14, R0, 0x3, 0x181f ;  /* 0x00781f00000e7f89 */ /* 0x0000ac00000e0000 */
[----:B------:R0:W-:Y:S02]  /*ee70*/  @!P2 LDGSTS.E.BYPASS.LTC128B.128 [R9+0x35400], desc[UR6][R2.64+0x380], P4 ;  /* 0x354003800209afae */ /* 0x0001e4000a101d46 */
.L_x_3347:
[----:B0-----:R-:W3:Y:S01]  /*ee80*/  LDL.LU R0, [R1+0x20] ;  /* 0x0000200001007983 */ /* 0x001ee20000300800 */
[----:B------:R-:W-:Y:S01]  /*ee90*/  BSSY B0, `(.L_x_3234) ;  /* 0x0000025000007945 */ /* 0x000fe20003800000 */
[----:B---3--:R-:W-:-:S13]  /*eea0*/  ISETP.GE.AND P2, PT, R0, R7, PT ;  /* 0x000000070000720c */ /* 0x008fda0003f46270 */
[----:B------:R-:W-:Y:S05]  /*eeb0*/  @P2 BRA `(.L_x_3235) ;  /* 0x0000000000882947 */ /* 0x000fea0003800000 */
[----:B------:R-:W0:Y:S01]  /*eec0*/  S2R R0, SR_TID.X ;  /* 0x0000000000007919 */ /* 0x000e220000002100 */
[C---:B------:R-:W-:Y:S01]  /*eed0*/  LOP3.LUT P6, RZ, R17.reuse, 0x10, RZ, 0xc0, !PT ;  /* 0x0000001011ff7812 */ /* 0x040fe200078cc0ff */
[----:B------:R-:W-:Y:S01]  /*eee0*/  ULDC.64 UR4, c[0x0][0x208] ;  /* 0x0000820000047ab9 */ /* 0x000fe20000000a00 */
[C---:B------:R-:W-:Y:S01]  /*eef0*/  LOP3.LUT P4, RZ, R17.reuse, 0x8, RZ, 0xc0, !PT ;  /* 0x0000000811ff7812 */ /* 0x040fe2000788c0ff */
[----:B------:R-:W3:Y:S01]  /*ef00*/  S2R R3, SR_TID.X ;  /* 0x0000000000037919 */ /* 0x000ee20000002100 */
[----:B------:R-:W-:Y:S02]  /*ef10*/  LOP3.LUT P3, RZ, R17, 0x4, RZ, 0xc0, !PT ;  /* 0x0000000411ff7812 */ /* 0x000fe4000786c0ff */
[----:B------:R-:W-:Y:S02]  /*ef20*/  LOP3.LUT R4, R4, 0x40, RZ, 0xc0, !PT ;  /* 0x0000004004047812 */ /* 0x000fe400078ec0ff */
[----:B------:R-:W-:Y:S02]  /*ef30*/  LOP3.LUT R5, R5, 0x80, RZ, 0xc0, !PT ;  /* 0x0000008005057812 */ /* 0x000fe400078ec0ff */
[----:B------:R-:W-:-:S02]  /*ef40*/  SHF.R.U32.HI R4, RZ, 0x2, R4 ;  /* 0x00000002ff047819 */ /* 0x000fc40000011604 */
[----:B------:R-:W-:Y:S02]  /*ef50*/  SHF.R.U32.HI R5, RZ, 0x3, R5 ;  /* 0x00000003ff057819 */ /* 0x000fe40000011605 */
[----:B0-----:R-:W-:Y:S01]  /*ef60*/  LOP3.LUT R0, R0, 0x7f, RZ, 0xc0, !PT ;  /* 0x0000007f00007812 */ /* 0x001fe200078ec0ff */
[----:B---3--:R-:W-:-:S04]  /*ef70*/  IMAD.SHL.U32 R2, R3, 0x8, RZ ;  /* 0x0000000803027824 */ /* 0x008fc800078e00ff */
[----:B------:R-:W-:Y:S02]  /*ef80*/  IMAD.SHL.U32 R8, R0, 0x8, RZ ;  /* 0x0000000800087824 */ /* 0x000fe400078e00ff */
[----:B------:R-:W-:Y:S01]  /*ef90*/  IMAD.SHL.U32 R0, R3, 0x8, RZ ;  /* 0x0000000803007824 */ /* 0x000fe200078e00ff */
[----:B------:R-:W-:-:S04]  /*efa0*/  LOP3.LUT R2, R2, 0x38, RZ, 0xc0, !PT ;  /* 0x0000003802027812 */ /* 0x000fc800078ec0ff */
[----:B------:R-:W-:Y:S02]  /*efb0*/  LOP3.LUT R0, R0, 0x1f8, RZ, 0xc0, !PT ;  /* 0x000001f800007812 */ /* 0x000fe400078ec0ff */
[----:B--2---:R-:W-:Y:S02]  /*efc0*/  LEA R2, P2, R2, R14, 0x1 ;  /* 0x0000000e02027211 */ /* 0x004fe400078408ff */
[----:B------:R-:W-:-:S03]  /*efd0*/  LOP3.LUT R0, R0, 0x38, R3, 0x78, !PT ;  /* 0x0000003800007812 */ /* 0x000fc600078e7803 */
[----:B-1----:R-:W-:Y:S01]  /*efe0*/  IMAD.X R3, RZ, RZ, R6, P2 ;  /* 0x000000ffff037224 */ /* 0x002fe200010e0606 */
[----:B------:R-:W-:Y:S02]  /*eff0*/  LOP3.LUT R0, R0, 0x200, R8, 0xf8, !PT ;  /* 0x0000020000007812 */ /* 0x000fe400078ef808 */
[----:B------:R-:W-:Y:S02]  /*f000*/  ISETP.NE.U32.AND P2, PT, R4, RZ, PT ;  /* 0x000000ff0400720c */ /* 0x000fe40003f45070 */
[----:B------:R-:W-:-:S05]  /*f010*/  LEA R7, R0, UR38, 0x1 ;  /* 0x0000002600077c11 */ /* 0x000fca000f8e08ff */
[----:B------:R-:W-:Y:S01]  /*f020*/  @!PT LDS RZ, [RZ] ;  /* 0x00000000fffff984 */ /* 0x000fe20000000800 */
[----:B------:R-:W-:Y:S01]  /*f030*/  @!PT LDS RZ, [RZ] ;  /* 0x00000000fffff984 */ /* 0x000fe20000000800 */
[----:B------:R-:W-:Y:S01]  /*f040*/  @!PT LDS RZ, [RZ] ;  /* 0x00000000fffff984 */ /* 0x000fe20000000800 */
[----:B------:R0:W-:Y:S04]  /*f050*/  LDGSTS.E.BYPASS.LTC128B.128 [R7+0x27c00], desc[UR4][R2.64], !P6 ;  /* 0x27c0000002077fae */ /* 0x0001e8000f101d44 */
[----:B------:R0:W-:Y:S04]  /*f060*/  LDGSTS.E.BYPASS.LTC128B.128 [R7+0x29c00], desc[UR4][R2.64+0x80], !P4 ;  /* 0x29c0008002077fae */ /* 0x0001e8000e101d44 */
[----:B------:R0:W-:Y:S01]  /*f070*/  LDGSTS.E.BYPASS.LTC128B.128 [R7+0x2bc00], desc[UR4][R2.64+0x100], !P3 ;  /* 0x2bc0010002077fae */ /* 0x0001e2000d901d44 */
[----:B------:R-:W-:-:S03]  /*f080*/  ISETP.NE.U32.AND P3, PT, R5, RZ, PT ;  /* 0x000000ff0500720c */ /* 0x000fc60003f65070 */
[----:B------:R0:W-:Y:S04]  /*f090*/  LDGSTS.E.BYPASS.LTC128B.128 [R7+0x2dc00], desc[UR4][R2.64+0x180], !P5 ;  /* 0x2dc0018002077fae */ /* 0x0001e8000e901d44 */
[----:B------:R0:W-:Y:S04]  /*f0a0*/  LDGSTS.E.BYPASS.LTC128B.128 [R7+0x2fc00], desc[UR4][R2.64+0x200], !P0 ;  /* 0x2fc0020002077fae */ /* 0x0001e8000c101d44 */
[----:B------:R0:W-:Y:S04]  /*f0b0*/  LDGSTS.E.BYPASS.LTC128B.128 [R7+0x31c00], desc[UR4][R2.64+0x280], !P1 ;  /* 0x31c0028002077fae */ /* 0x0001e8000c901d44 */
[----:B------:R0:W-:Y:S04]  /*f0c0*/  LDGSTS.E.BYPASS.LTC128B.128 [R7+0x33c00], desc[UR4][R2.64+0x300], P2 ;  /* 0x33c0030002077fae */ /* 0x0001e80009101d44 */
[----:B------:R0:W-:Y:S02]  /*f0d0*/  LDGSTS.E.BYPASS.LTC128B.128 [R7+0x35c00], desc[UR4][R2.64+0x380], P3 ;  /* 0x35c0038002077fae */ /* 0x0001e40009901d44 */
.L_x_3235:
[----:B------:R-:W-:Y:S05]  /*f0e0*/  BSYNC B0 ;  /* 0x0000000000007941 */ /* 0x000fea0003800000 */
.L_x_3234:
[----:B------:R-:W-:Y:S01]  /*f0f0*/  NOP ;  /* 0x0000000000007918 */ /* 0x000fe20000000000 */
[----:B------:R-:W-:Y:S01]  /*f100*/  SYNCS.ARRIVE.TRANS64.RED.A0T1 RZ, [UR38+0x38810], RZ ;  /* 0x038810ffffff79a7 */ /* 0x000fe20008200426 */
[----:B0-----:R-:W-:Y:S01]  /*f110*/  IMAD.MOV.U32 R2, RZ, RZ, 0x1 ;  /* 0x00000001ff027424 */ /* 0x001fe200078e00ff */
[----:B------:R-:W-:Y:S04]  /*f120*/  ARRIVES.LDGSTSBAR.64.TRANSCNT [UR38+0x38810] ;  /* 0x03881000ff0079b0 */ /* 0x000fe80008000aa6 */
[----:B------:R-:W-:Y:S01]  /*f130*/  SHF.L.U32 R2, R2, 0x1f, RZ ;  /* 0x0000001f02027819 */ /* 0x000fe200000006ff */
[----:B------:R-:W-:Y:S01]  /*f140*/  NOP ;  /* 0x0000000000007918 */ /* 0x000fe20000000000 */
[----:B------:R-:W-:Y:S02]  /*f150*/  SYNCS.ARRIVE.TRANS64.A1T0 RZ, [UR38+0x38810], RZ ;  /* 0x038810ffffff79a7 */ /* 0x000fe40008100026 */
[----:B------:R-:W0:Y:S02]  /*f160*/  SYNCS.PHASECHK.TRANS64.TRYWAIT P0, [UR38+0x38820], R2 ;  /* 0x03882002ff0075a7 */ /* 0x000e240008000166 */
[----:B0-----:R-:W-:Y:S05]  /*f170*/  @!P0 BRA `(.L_x_3236) ;  /* 0x0000004000a08947 */ /* 0x001fea0003800000 */
.L_x_3348:
[----:B------:R-:W-:Y:S01]  /*f180*/  LOP3.LUT P0, RZ, R17, 0x2, RZ, 0xc0, !PT ;  /* 0x0000000211ff7812 */ /* 0x000fe2000780c0ff */
[----:B------:R-:W-:Y:S01]  /*f190*/  BSSY B0, `(.L_x_3237) ;  /* 0x000007f000007945 */ /* 0x000fe20003800000 */
[----:B------:R-:W-:-:S11]  /*f1a0*/  IMAD.MOV.U32 R0, RZ, RZ, 0x1 ;  /* 0x00000001ff007424 */ /* 0x000fd600078e00ff */
[----:B------:R-:W-:Y:S05]  /*f1b0*/  @!P0 BRA `(.L_x_3238) ;  /* 0x0000000400f08947 */ /* 0x000fea0003800000 */
[----:B------:R-:W3:Y:S01]  /*f1c0*/  SYNCS.PHASECHK.TRANS64.TRYWAIT P0, [UR38+0x38860], R2 ;  /* 0x03886002ff0075a7 */ /* 0x000ee20008000166 */
[----:B0-----:R-:W0:Y:S02]  /*f1d0*/  S2R R3, SR_TID.X ;  /* 0x0000000000037919 */ /* 0x001e240000002100 */
[----:B0-----:R-:W-:-:S04]  /*f1e0*/  LOP3.LUT R3, R3, 0x7f, RZ, 0xc0, !PT ;  /* 0x0000007f03037812 */ /* 0x001fc800078ec0ff */
[----:B------:R-:W-:Y:S01]  /*f1f0*/  ISETP.NE.AND P1, PT, R3, RZ, PT ;  /* 0x000000ff0300720c */ /* 0x000fe20003f25270 */
[----:B---3--:R-:W-:-:S12]  /*f200*/  @!P0 BRA `(.L_x_3239) ;  /* 0x0000004000948947 */ /* 0x008fd80003800000 */
.L_x_3349:
[----:B------:R-:W-:Y:S04]  /*f210*/  BSSY B1, `(.L_x_3240) ;  /* 0x0000008000017945 */ /* 0x000fe80003800000 */
[----:B------:R-:W-:Y:S05]  /*f220*/  @P1 BRA `(.L_x_3241) ;  /* 0x0000000000181947 */ /* 0x000fea0003800000 */
[----:B0-----:R-:W0:Y:S01]  /*f230*/  S2R R3, SR_TID.X ;  /* 0x0000000000037919 */ /* 0x001e220000002100 */
[----:B------:R-:W-:-:S04]  /*f240*/  IMAD.MOV.U32 R2, RZ, RZ, 0x10000 ;  /* 0x00010000ff027424 */ /* 0x000fc800078e00ff */
[----:B------:R3:W-:Y:S01]  /*f250*/  SYNCS.ARRIVE.TRANS64 RZ, [UR38+0x38850], R2 ;  /* 0x03885002ffff79a7 */ /* 0x0007e20008000026 */
[----:B0-----:R-:W-:-:S13]  /*f260*/  LOP3.LUT P0, RZ, R3, 0x1f, RZ, 0xc0, !PT ;  /* 0x0000001f03ff7812 */ /* 0x001fda000780c0ff */
[----:B---3--:R-:W-:Y:S05]  /*f270*/  @!P0 BRA `(.L_x_3241) ;  /* 0x0000000000048947 */ /* 0x008fea0003800000 */
[----:B------:R-:W-:Y:S01]  /*f280*/  BPT.TRAP 0x1 ;  /* 0x000000040000795c */ /* 0x000fe20000300000 */
.L_x_3241:
[----:B------:R-:W-:Y:S05]  /*f290*/  BSYNC B1 ;  /* 0x0000000000017941 */ /* 0x000fea0003800000 */
.L_x_3240:
[----:B0-----:R-:W3:Y:S01]  /*f2a0*/  LDL.LU R2, [R1+0x8] ;  /* 0x0000080001027983 */ /* 0x001ee20000300800 */
        /* <DEDUP_REMOVED lines=9> */
[----:B---3--:R-:W-:-:S08]  /*f340*/  IMAD.SHL.U32 R2, R2, 0x40, RZ ;  /* 0x0000004002027824 */ /* 0x008fd000078e00ff */
.L_x_3242:
        /* <DEDUP_REMOVED lines=13> */
.L_x_3243:
        /* <DEDUP_REMOVED lines=13> */
.L_x_3244:
        /* <DEDUP_REMOVED lines=13> */
.L_x_3245:
        /* <DEDUP_REMOVED lines=13> */
.L_x_3246:
        /* <DEDUP_REMOVED lines=13> */
.L_x_3247:
        /* <DEDUP_REMOVED lines=13> */
.L_x_3248:
        /* <DEDUP_REMOVED lines=13> */
.L_x_3249:
[----:B------:R-:W-:-:S13]  /*f900*/  @P0 ELECT P1, URZ, PT ;  /* 0x00000000003f082f */ /* 0x000fda0003820000 */
[----:B------:R-:W-:Y:S01]  /*f910*/  @P1 R2UR UR13, R16 ;  /* 0x00000000100d12ca */ /* 0x000fe200000e0000 */
[----:B------:R-:W-:Y:S01]  /*f920*/  UMOV UR12, UR36 ;  /* 0x00000024000c7c82 */ /* 0x000fe20008000000 */
[----:B------:R-:W-:Y:S02]  /*f930*/  @P1 R2UR UR11, R2 ;  /* 0x00000000020b12ca */ /* 0x000fe400000e0000 */
[----:B------:R-:W-:Y:S02]  /*f940*/  @P1 PLOP3.LUT P0, PT, P1, PT, PT, 0x8, 0x0 ;  /* 0x000000000000181c */ /* 0x000fe40000f0e170 */
[----:B------:R-:W-:-:S09]  /*f950*/  PLOP3.LUT P1, PT, PT, PT, PT, 0x8, 0x0 ;  /* 0x000000000000781c */ /* 0x000fd20003f2e170 */
[----:B------:R3:W-:Y:S02]  /*f960*/  UTMALDG.4D [UR8], [UR4], desc[UR6] ;  /* 0x00000608040075b4 */ /* 0x0007e40008019000 */
[----:B---3--:R-:W-:Y:S05]  /*f970*/  @P0 BRA.U.ANY `(.L_x_3249) ;  /* 0xfffffffd00e00947 */ /* 0x008fea000393ffff */
.L_x_3238:
[----:B------:R-:W-:Y:S05]  /*f980*/  BSYNC B0 ;  /* 0x0000000000007941 */ /* 0x000fea0003800000 */
.L_x_3237:
[----:B0-----:R-:W3:Y:S01]  /*f990*/  LDL.LU R3, [R1+0x14] ;  /* 0x0000140001037983 */ /* 0x001ee20000300800 */
[----:B------:R-:W-:Y:S02]  /*f9a0*/  IMAD.MOV.U32 R9, RZ, RZ, RZ ;  /* 0x000000ffff097224 */ /* 0x000fe400078e00ff */
[----:B-1----:R-:W-:Y:S02]  /*f9b0*/  IMAD.MOV.U32 R6, RZ, RZ, 0x1 ;  /* 0x00000001ff067424 */ /* 0x002fe400078e00ff */
[----:B---3--:R-:W-:-:S05]  /*f9c0*/  VIADD R8, R3, 0xfffffffe ;  /* 0xfffffffe03087836 */ /* 0x008fca0000000000 */
[----:B------:R-:W-:-:S13]  /*f9d0*/  ISETP.GE.AND P0, PT, R8, UR39, PT ;  /* 0x0000002708007c0c */ /* 0x000fda000bf06270 */
[----:B------:R-:W-:Y:S05]  /*f9e0*/  @!P0 BRA `(.L_x_3219) ;  /* 0x0000002400208947 */ /* 0x000fea0003800000 */
[----:B------:R-:W-:Y:S01]  /*f9f0*/  UIADD3 UR4, UR43, 0x1, URZ ;  /* 0x000000012b047890 */ /* 0x000fe2000fffe03f */
[----:B------:R-:W-:Y:S01]  /*fa00*/  LOP3.LUT R0, RZ, UR39, RZ, 0x33, !PT ;  /* 0x00000027ff007c12 */ /* 0x000fe2000f8e33ff */
[----:B------:R-:W0:Y:S01]  /*fa10*/  S2R R4, SR_TID.X ;  /* 0x0000000000047919 */ /* 0x000e220000002100 */
[----:B------:R-:W-:Y:S01]  /*fa20*/  IMAD.MOV.U32 R6, RZ, RZ, 0x1 ;  /* 0x00000001ff067424 */ /* 0x000fe200078e00ff */
[----:B------:R-:W-:-:S04]  /*fa30*/  UIMAD UR4, UR4, UR41, URZ ;  /* 0x00000029040472a4 */ /* 0x000fc8000f8e023f */
[----:B------:R-:W-:-:S04]  /*fa40*/  UISETP.LT.AND UP0, UPT, UR40, UR4, UPT ;  /* 0x000000042800728c */ /* 0x000fc8000bf01270 */
[----:B------:R-:W-:-:S06]  /*fa50*/  USEL UR4, UR40, UR4, UP0 ;  /* 0x0000000428047287 */ /* 0x000fcc0008000000 */
[----:B------:R-:W-:-:S05]  /*fa60*/  IMAD R3, RZ, RZ, -UR4 ;  /* 0x80000004ff037e24 */ /* 0x000fca000f8e02ff */
[----:B------:R-:W-:-:S04]  /*fa70*/  VIADDMNMX R0, R3, 0x1, R0, !PT ;  /* 0x0000000103007846 */ /* 0x000fc80007800100 */
[----:B------:R-:W-:Y:S02]  /*fa80*/  R2UR UR5, R0 ;  /* 0x00000000000572ca */ /* 0x000fe400000e0000 */
[----:B------:R-:W-:Y:S02]  /*fa90*/  LOP3.LUT R0, RZ, UR4, RZ, 0x33, !PT ;  /* 0x00000004ff007c12 */ /* 0x000fe4000f8e33ff */
[----:B0-----:R-:W-:-:S09]  /*faa0*/  LOP3.LUT R10, R4, 0x1f, RZ, 0xc0, !PT ;  /* 0x0000001f040a7812 */ /* 0x001fd200078ec0ff */
[----:B------:R-:W-:Y:S02]  /*fab0*/  UIADD3 UR6, UR5, -0x2, URZ ;  /* 0xfffffffe05067890 */ /* 0x000fe4000fffe03f */
[----:B------:R-:W-:-:S04]  /*fac0*/  UIADD3 UR5, UR4, UR5, URZ ;  /* 0x0000000504057290 */ /* 0x000fc8000fffe03f */
[----:B------:R-:W-:Y:S01]  /*fad0*/  ISETP.NE.AND P0, PT, R0, UR6, PT ;  /* 0x0000000600007c0c */ /* 0x000fe2000bf05270 */
[----:B------:R-:W-:Y:S02]  /*fae0*/  IMAD.MOV.U32 R0, RZ, RZ, 0x1 ;  /* 0x00000001ff007424 */ /* 0x000fe400078e00ff */
[----:B------:R-:W-:-:S05]  /*faf0*/  IMAD.U32 R11, RZ, RZ, UR5 ;  /* 0x00000005ff0b7e24 */ /* 0x000fca000f8e00ff */
[----:B------:R-:W-:-:S05]  /*fb00*/  LOP3.LUT R11, R11, 0x1, RZ, 0xc0, !PT ;  /* 0x000000010b0b7812 */ /* 0x000fca00078ec0ff */
[----:B------:R-:W-:Y:S05]  /*fb10*/  @!P0 BRA `(.L_x_3250) ;  /* 0x0000001400e88947 */ /* 0x000fea0003800000 */
[----:B------:R-:W-:Y:S01]  /*fb20*/  R2UR UR4, R11 ;  /* 0x000000000b0472ca */ /* 0x000fe200000e0000 */
[----:B------:R-:W-:Y:S01]  /*fb30*/  BSSY B0, `(.L_x_3250) ;  /* 0x0000178000007945 */ /* 0x000fe20003800000 */
[----:B------:R-:W-:-:S11]  /*fb40*/  IMAD.MOV.U32 R0, RZ, RZ, 0x1 ;  /* 0x00000001ff007424 */ /* 0x000fd600078e00ff */
[----:B------:R-:W-:-:S06]  /*fb50*/  UIADD3 UR4, UR5, -UR4, URZ ;  /* 0x8000000405047290 */ /* 0x000fcc000fffe03f */
[----:B------:R-:W-:-:S07]  /*fb60*/  IMAD.U32 R7, RZ, RZ, UR4 ;  /* 0x00000004ff077e24 */ /* 0x000fce000f8e00ff */
.L_x_3291:
        /* <DEDUP_REMOVED lines=8> */
[----:B------:R-:W0:Y:S01]  /*fbf0*/  LDC R12, c[0x0][0x43c] ;  /* 0x00010f00ff0c7b82 */ /* 0x000e220000000800 */
[----:B------:R-:W-:Y:S01]  /*fc00*/  IMAD.MOV.U32 R13, RZ, RZ, R8 ;  /* 0x000000ffff0d7224 */ /* 0x000fe200078e0008 */
[----:B------:R-:W-:Y:S01]  /*fc10*/  ULDC.64 UR4, c[0x0][0x428] ;  /* 0x00010a0000047ab9 */ /* 0x000fe20000000a00 */
[----:B------:R-:W-:Y:S01]  /*fc20*/  ULDC.64 UR6, c[0x0][0x208] ;  /* 0x0000820000067ab9 */ /* 0x000fe20000000a00 */
        /* <DEDUP_REMOVED lines=16> */
.L_x_3253:
[----:B------:R-:W1:Y:S01]  /*fd30*/  S2R R2, SR_TID.X ;  /* 0x0000000000027919 */ /* 0x000e620000002100 */
[----:B------:R-:W-:Y:S01]  /*fd40*/  BSSY B2, `(.L_x_3254) ;  /* 0x0000006000027945 */ /* 0x000fe20003800000 */
[----:B-1----:R-:W-:Y:S02]  /*fd50*/  LOP3.LUT R3, R2, 0x7f, RZ, 0xc0, !PT ;  /* 0x0000007f02037812 */ /* 0x002fe400078ec0ff */
[----:B------:R-:W-:Y:S02]  /*fd60*/  SHF.L.U32 R2, R0, 0x1f, RZ ;  /* 0x0000001f00027819 */ /* 0x000fe400000006ff */
[----:B------:R-:W-:Y:S02]  /*fd70*/  ISETP.NE.AND P2, PT, R3, RZ, PT ;  /* 0x000000ff0300720c */ /* 0x000fe40003f45270 */
[----:B------:R-:W1:Y:S02]  /*fd80*/  SYNCS.PHASECHK.TRANS64.TRYWAIT P0, [UR38+0x38848], R2 ;  /* 0x03884802ff0075a7 */ /* 0x000e640008000166 */
[----:B-1----:R-:W-:Y:S09]  /*fd90*/  @!P0 BRA `(.L_x_3255) ;  /* 0x0000003400c88947 */ /* 0x002ff20003800000 */
.L_x_3350:
[----:B------:R-:W-:Y:S05]  /*fda0*/  BSYNC B2 ;  /* 0x0000000000027941 */ /* 0x000fea0003800000 */
.L_x_3254:
[----:B------:R-:W-:Y:S04]  /*fdb0*/  BSSY B2, `(.L_x_3256) ;  /* 0x0000007000027945 */ /* 0x000fe80003800000 */
[----:B------:R-:W-:Y:S05]  /*fdc0*/  @P2 BRA `(.L_x_3257) ;  /* 0x0000000000142947 */ /* 0x000fea0003800000 */
[----:B------:R-:W-:Y:S01]  /*fdd0*/  ISETP.NE.AND P0, PT, R10, RZ, PT ;  /* 0x000000ff0a00720c */ /* 0x000fe20003f05270 */
[----:B-1----:R-:W-:-:S04]  /*fde0*/  IMAD.MOV.U32 R3, RZ, RZ, 0x2000 ;  /* 0x00002000ff037424 */ /* 0x002fc800078e00ff */
[----:B------:R3:W-:Y:S08]  /*fdf0*/  SYNCS.ARRIVE.TRANS64 RZ, [UR38+0x38838], R3 ;  /* 0x03883803ffff79a7 */ /* 0x0007f00008000026 */
[----:B---3--:R-:W-:Y:S05]  /*fe00*/  @!P0 BRA `(.L_x_3257) ;  /* 0x0000000000048947 */ /* 0x008fea0003800000 */
[----:B------:R-:W-:Y:S01]  /*fe10*/  BPT.TRAP 0x1 ;  /* 0x000000040000795c */ /* 0x000fe20000300000 */
.L_x_3257:
[----:B------:R-:W-:Y:S05]  /*fe20*/  BSYNC B2 ;  /* 0x0000000000027941 */ /* 0x000fea0003800000 */
.L_x_3256:
[----:B0-----:R-:W-:Y:S01]  /*fe30*/  IMAD.MOV.U32 R4, RZ, RZ, RZ ;  /* 0x000000ffff047224 */ /* 0x001fe200078e00ff */
        /* <DEDUP_REMOVED lines=10> */
.L_x_3258:
        /* <DEDUP_REMOVED lines=10> */
.L_x_3351:
[----:B------:R-:W-:Y:S05]  /*ff80*/  BSYNC B2 ;  /* 0x0000000000027941 */ /* 0x000fea0003800000 */
.L_x_3259:
        /* <DEDUP_REMOVED lines=9> */
.L_x_3262:
[----:B------:R-:W-:Y:S05]  /*10020*/  BSYNC B2 ;  /* 0x0000000000027941 */ /* 0x000fea0003800000 */
.L_x_3261:
        /* <DEDUP_REMOVED lines=9> */
.L_x_3263:
        /* <DEDUP_REMOVED lines=13> */
.L_x_3264:
        /* <DEDUP_REMOVED lines=13> */
.L_x_3265:
        /* <DEDUP_REMOVED lines=13> */
.L_x_3266:
        /* <DEDUP_REMOVED lines=13> */
.L_x_3267:
        /* <DEDUP_REMOVED lines=13> */
.L_x_3268:
        /* <DEDUP_REMOVED lines=13> */
.L_x_3269:
        /* <DEDUP_REMOVED lines=13> */
.L_x_3270:
        /* <DEDUP_REMOVED lines=8> */
.L_x_3252:
[----:B------:R-:W-:Y:S05]  /*106f0*/  BSYNC B1 ;  /* 0x0000000000017941 */ /* 0x000fea0003800000 */
.L_x_3251:
[----:B------:R-:W-:Y:S01]  /*10700*/  LOP3.LUT P3, RZ, R17, 0x2, RZ, 0xc0, !PT ;  /* 0x0000000211ff7812 */ /* 0x000fe2000786c0ff */
[----:B------:R-:W-:Y:S01]  /*10710*/  BSSY B1, `(.L_x_3271) ;  /* 0x00000b7000017945 */ /* 0x000fe20003800000 */
[----:B------:R-:W-:-:S11]  /*10720*/  LOP3.LUT R0, R0, 0x1, RZ, 0x3c, !PT ;  /* 0x0000000100007812 */ /* 0x000fd600078e3cff */
[----:B------:R-:W-:Y:S05]  /*10730*/  @!P3 BRA `(.L_x_3272) ;  /* 0x0000000800d0b947 */ /* 0x000fea0003800000 */
[----:B------:R-:W-:Y:S01]  /*10740*/  LOP3.LUT P3, RZ, R17, 0x1, RZ, 0xc0, !PT ;  /* 0x0000000111ff7812 */ /* 0x000fe2000786c0ff */
[----:B------:R-:W-:-:S12]  /*10750*/  VIADD R12, R8, 0xffffffff ;  /* 0xffffffff080c7836 */ /* 0x000fd80000000000 */
[----:B------:R-:W-:Y:S05]  /*10760*/  @!P3 BRA `(.L_x_3273) ;  /* 0x000000000050b947 */ /* 0x000fea0003800000 */
[----:B--2---:R-:W0:Y:S01]  /*10770*/  LDC R14, c[0x0][0x43c] ;  /* 0x00010f00ff0e7b82 */ /* 0x004e220000000800 */
        /* <DEDUP_REMOVED lines=19> */
.L_x_3273:
[----:B------:R-:W1:Y:S01]  /*108b0*/  S2R R2, SR_TID.X ;  /* 0x0000000000027919 */ /* 0x000e620000002100 */
[----:B------:R-:W-:Y:S01]  /*108c0*/  BSSY B2, `(.L_x_3274) ;  /* 0x0000006000027945 */ /* 0x000fe20003800000 */
[----:B-1----:R-:W-:Y:S02]  /*108d0*/  LOP3.LUT R3, R2, 0x7f, RZ, 0xc0, !PT ;  /* 0x0000007f02037812 */ /* 0x002fe400078ec0ff */
[----:B------:R-:W-:Y:S02]  /*108e0*/  SHF.L.U32 R2, R0, 0x1f, RZ ;  /* 0x0000001f00027819 */ /* 0x000fe400000006ff */
[----:B------:R-:W-:Y:S02]  /*108f0*/  ISETP.NE.AND P2, PT, R3, RZ, PT ;  /* 0x000000ff0300720c */ /* 0x000fe40003f45270 */
[----:B------:R-:W1:Y:S02]  /*10900*/  SYNCS.PHASECHK.TRANS64.TRYWAIT P0, [UR38+0x38840], R2 ;  /* 0x03884002ff0075a7 */ /* 0x000e640008000166 */
[----:B-1----:R-:W-:Y:S09]  /*10910*/  @!P0 BRA `(.L_x_3275) ;  /* 0x0000002c00188947 */ /* 0x002ff20003800000 */
.L_x_3352:
[----:B------:R-:W-:Y:S05]  /*10920*/  BSYNC B2 ;  /* 0x0000000000027941 */ /* 0x000fea0003800000 */
.L_x_3274:
[----:B------:R-:W-:Y:S04]  /*10930*/  BSSY B2, `(.L_x_3276) ;  /* 0x0000007000027945 */ /* 0x000fe80003800000 */
[----:B------:R-:W-:Y:S05]  /*10940*/  @P2 BRA `(.L_x_3277) ;  /* 0x0000000000142947 */ /* 0x000fea0003800000 */
[----:B------:R-:W-:Y:S01]  /*10950*/  ISETP.NE.AND P0, PT, R10, RZ, PT ;  /* 0x000000ff0a00720c */ /* 0x000fe20003f05270 */
[----:B-1----:R-:W-:-:S04]  /*10960*/  IMAD.MOV.U32 R3, RZ, RZ, 0x2000 ;  /* 0x00002000ff037424 */ /* 0x002fc800078e00ff */
[----:B------:R3:W-:Y:S08]  /*10970*/  SYNCS.ARRIVE.TRANS64 RZ, [UR38+0x38830], R3 ;  /* 0x03883003ffff79a7 */ /* 0x0007f00008000026 */
[----:B---3--:R-:W-:Y:S05]  /*10980*/  @!P0 BRA `(.L_x_3277) ;  /* 0x0000000000048947 */ /* 0x008fea0003800000 */
[----:B------:R-:W-:Y:S01]  /*10990*/  BPT.TRAP 0x1 ;  /* 0x000000040000795c */ /* 0x000fe20000300000 */
.L_x_3277:
[----:B------:R-:W-:Y:S05]  /*109a0*/  BSYNC B2 ;  /* 0x0000000000027941 */ /* 0x000fea0003800000 */
.L_x_3276:
        /* <DEDUP_REMOVED lines=11> */
.L_x_3278:
        /* <DEDUP_REMOVED lines=11> */
.L_x_3353:
[----:B------:R-:W-:Y:S05]  /*10b10*/  BSYNC B2 ;  /* 0x0000000000027941 */ /* 0x000fea0003800000 */
.L_x_3279:
        /* <DEDUP_REMOVED lines=9> */
.L_x_3282:
[----:B------:R-:W-:Y:S05]  /*10bb0*/  BSYNC B2 ;  /* 0x0000000000027941 */ /* 0x000fea0003800000 */
.L_x_3281:
        /* <DEDUP_REMOVED lines=9> */
.L_x_3283:
        /* <DEDUP_REMOVED lines=13> */
.L_x_3284:
        /* <DEDUP_REMOVED lines=13> */
.L_x_3285:
        /* <DEDUP_REMOVED lines=13> */
.L_x_3286:
        /* <DEDUP_REMOVED lines=13> */
.L_x_3287:
        /* <DEDUP_REMOVED lines=13> */
.L_x_3288:
        /* <DEDUP_REMOVED lines=13> */
.L_x_3289:
        /* <DEDUP_REMOVED lines=13> */
.L_x_3290:
        /* <DEDUP_REMOVED lines=8> */
.L_x_3272:
[----:B------:R-:W-:Y:S05]  /*11280*/  BSYNC B1 ;  /* 0x0000000000017941 */ /* 0x000fea0003800000 */
.L_x_3271:
[----:B------:R-:W-:Y:S01]  /*11290*/  VIADD R8, R8, 0xfffffffe ;  /* 0xfffffffe08087836 */ /* 0x000fe20000000000 */
[----:B------:R-:W-:Y:S06]  /*112a0*/  @P1 BRA `(.L_x_3291) ;  /* 0xffffffe800301947 */ /* 0x000fec000383ffff */
[----:B------:R-:W-:Y:S05]  /*112b0*/  BSYNC B0 ;  /* 0x0000000000007941 */ /* 0x000fea0003800000 */
.L_x_3250:
[----:B------:R-:W-:-:S13]  /*112c0*/  ISETP.NE.AND P0, PT, R11, RZ, PT ;  /* 0x000000ff0b00720c */ /* 0x000fda0003f05270 */
[----:B------:R-:W-:Y:S05]  /*112d0*/  @!P0 BRA `(.L_x_3219) ;  /* 0x0000000800e48947 */ /* 0x000fea0003800000 */
[----:B------:R-:W-:Y:S01]  /*112e0*/  LOP3.LUT P1, RZ, R17, 0x2, RZ, 0xc0, !PT ;  /* 0x0000000211ff7812 */ /* 0x000fe2000782c0ff */
[----:B------:R-:W-:-:S12]  /*112f0*/  BSSY B0, `(.L_x_3292) ;  /* 0x00000b4000007945 */ /* 0x000fd80003800000 */
[----:B------:R-:W-:Y:S05]  /*11300*/  @!P1 BRA `(.L_x_3293) ;  /* 0x0000000800c89947 */ /* 0x000fea0003800000 */
[----:B------:R-:W-:-:S13]  /*11310*/  LOP3.LUT P1, RZ, R17, 0x1, RZ, 0xc0, !PT ;  /* 0x0000000111ff7812 */ /* 0x000fda000782c0ff */
[----:B------:R-:W-:Y:S05]  /*11320*/  @!P1 BRA `(.L_x_3294) ;  /* 0x00000000004c9947 */ /* 0x000fea0003800000 */
[----:B------:R-:W0:Y:S01]  /*11330*/  LDC R5, c[0x0][0x43c] ;  /* 0x00010f00ff057b82 */ /* 0x000e220000000800 */
[----:B------:R-:W-:Y:S01]  /*11340*/  ULDC.64 UR4, c[0x0][0x428] ;  /* 0x00010a0000047ab9 */ /* 0x000fe20000000a00 */
[----:B------:R-:W-:Y:S01]  /*11350*/  ULDC.64 UR6, c[0x0][0x208] ;  /* 0x0000820000067ab9 */ /* 0x000fe20000000a00 */
[----:B------:R-:W-:-:S04]  /*11360*/  IMAD R19, R19, UR4, RZ ;  /* 0x0000000413137c24 */ /* 0x000fc8000f8e02ff */
[----:B------:R-:W-:Y:S01]  /*11370*/  IMAD R7, R18, UR5, R19 ;  /* 0x0000000512077c24 */ /* 0x000fe2000f8e0213 */
[----:B0-----:R-:W-:-:S13]  /*11380*/  ISETP.NE.AND P0, PT, R5, 0x1, PT ;  /* 0x000000010500780c */ /* 0x001fda0003f05270 */
[----:B------:R-:W0:Y:S02]  /*11390*/  @P0 LDC.64 R2, c[0x0][0x440] ;  /* 0x00011000ff020b82 */ /* 0x000e240000000a00 */
[----:B0-----:R-:W-:-:S04]  /*113a0*/  @P0 IMAD.HI.U32 R4, R8, R2, RZ ;  /* 0x0000000208040227 */ /* 0x001fc800078e00ff */
[----:B------:R-:W-:Y:S01]  /*113b0*/  IMAD.MOV.U32 R2, RZ, RZ, R8 ;  /* 0x000000ffff027224 */ /* 0x000fe200078e0008 */
[----:B------:R-:W-:-:S04]  /*113c0*/  @P0 SHF.R.U32.HI R2, RZ, R3, R4 ;  /* 0x00000003ff020219 */ /* 0x000fc80000011604 */
[----:B------:R-:W-:-:S03]  /*113d0*/  SHF.R.S32.HI R3, RZ, 0x1f, R2 ;  /* 0x0000001fff037819 */ /* 0x000fc60000011402 */
        /* <DEDUP_REMOVED lines=8> */
.L_x_3294:
[----:B------:R-:W1:Y:S01]  /*11460*/  S2R R2, SR_TID.X ;  /* 0x0000000000027919 */ /* 0x000e620000002100 */
[----:B------:R-:W-:Y:S01]  /*11470*/  BSSY B1, `(.L_x_3295) ;  /* 0x0000006000017945 */ /* 0x000fe20003800000 */
[----:B-1----:R-:W-:Y:S02]  /*11480*/  LOP3.LUT R3, R2, 0x7f, RZ, 0xc0, !PT ;  /* 0x0000007f02037812 */ /* 0x002fe400078ec0ff */
[----:B------:R-:W-:Y:S02]  /*11490*/  SHF.L.U32 R2, R0, 0x1f, RZ ;  /* 0x0000001f00027819 */ /* 0x000fe400000006ff */
[----:B------:R-:W-:Y:S02]  /*114a0*/  ISETP.NE.AND P1, PT, R3, RZ, PT ;  /* 0x000000ff0300720c */ /* 0x000fe40003f25270 */
[----:B------:R-:W1:Y:S02]  /*114b0*/  SYNCS.PHASECHK.TRANS64.TRYWAIT P0, [UR38+0x38848], R2 ;  /* 0x03884802ff0075a7 */ /* 0x000e640008000166 */
[----:B-1----:R-:W-:Y:S09]  /*114c0*/  @!P0 BRA `(.L_x_3296) ;  /* 0x00000020005c8947 */ /* 0x002ff20003800000 */
.L_x_3354:
[----:B------:R-:W-:Y:S05]  /*114d0*/  BSYNC B1 ;  /* 0x0000000000017941 */ /* 0x000fea0003800000 */
.L_x_3295:
[----:B------:R-:W-:Y:S04]  /*114e0*/  BSSY B1, `(.L_x_3297) ;  /* 0x0000007000017945 */ /* 0x000fe80003800000 */
[----:B------:R-:W-:Y:S05]  /*114f0*/  @P1 BRA `(.L_x_3298) ;  /* 0x0000000000141947 */ /* 0x000fea0003800000 */
[----:B------:R-:W-:Y:S01]  /*11500*/  ISETP.NE.AND P0, PT, R10, RZ, PT ;  /* 0x000000ff0a00720c */ /* 0x000fe20003f05270 */
[----:B-1----:R-:W-:-:S04]  /*11510*/  IMAD.MOV.U32 R3, RZ, RZ, 0x2000 ;  /* 0x00002000ff037424 */ /* 0x002fc800078e00ff */
[----:B------:R3:W-:Y:S08]  /*11520*/  SYNCS.ARRIVE.TRANS64 RZ, [UR38+0x38838], R3 ;  /* 0x03883803ffff79a7 */ /* 0x0007f00008000026 */
[----:B---3--:R-:W-:Y:S05]  /*11530*/  @!P0 BRA `(.L_x_3298) ;  /* 0x0000000000048947 */ /* 0x008fea0003800000 */
[----:B------:R-:W-:Y:S01]  /*11540*/  BPT.TRAP 0x1 ;  /* 0x000000040000795c */ /* 0x000fe20000300000 */
.L_x_3298:
[----:B------:R-:W-:Y:S05]  /*11550*/  BSYNC B1 ;  /* 0x0000000000017941 */ /* 0x000fea0003800000 */
.L_x_3297:
        /* <DEDUP_REMOVED lines=11> */
.L_x_3299:
        /* <DEDUP_REMOVED lines=11> */
.L_x_3355:
[----:B------:R-:W-:Y:S05]  /*116c0*/  BSYNC B1 ;  /* 0x0000000000017941 */ /* 0x000fea0003800000 */
.L_x_3300:
[----:B------:R-:W-:Y:S01]  /*116d0*/  BSSY B1, `(.L_x_3302) ;  /* 0x0000009000017945 */ /* 0x000fe20003800000 */
[----:B-1----:R-:W-:Y:S02]  /*116e0*/  IMAD.MOV.U32 R2, RZ, RZ, 0x0 ;  /* 0x00000000ff027424 */ /* 0x002fe400078e00ff */
[----:B------:R-:W-:Y:S01]  /*116f0*/  IMAD.MOV.U32 R3, RZ, RZ, 0x14f00000 ;  /* 0x14f00000ff037424 */ /* 0x000fe200078e00ff */
[----:B------:R-:W-:Y:S06]  /*11700*/  @P1 BRA `(.L_x_3303) ;  /* 0x0000000000141947 */ /* 0x000fec0003800000 */
[----:B------:R-:W-:Y:S01]  /*11710*/  ISETP.NE.AND P0, PT, R10, RZ, PT ;  /* 0x000000ff0a00720c */ /* 0x000fe20003f05270 */
[----:B------:R-:W-:-:S04]  /*11720*/  IMAD.MOV.U32 R5, RZ, RZ, 0x10000 ;  /* 0x00010000ff057424 */ /* 0x000fc800078e00ff */
[----:B------:R1:W-:Y:S08]  /*11730*/  SYNCS.ARRIVE.TRANS64 RZ, [UR38+0x38858], R5 ;  /* 0x03885805ffff79a7 */ /* 0x0003f00008000026 */
[----:B-1----:R-:W-:Y:S05]  /*11740*/  @!P0 BRA `(.L_x_3303) ;  /* 0x0000000000048947 */ /* 0x002fea0003800000 */
[----:B------:R-:W-:Y:S01]  /*11750*/  BPT.TRAP 0x1 ;  /* 0x000000040000795c */ /* 0x000fe20000300000 */
.L_x_3303:
[----:B------:R-:W-:Y:S05]  /*11760*/  BSYNC B1 ;  /* 0x0000000000017941 */ /* 0x000fea0003800000 */
.L_x_3302:
        /* <DEDUP_REMOVED lines=9> */
.L_x_3304:
        /* <DEDUP_REMOVED lines=10> */
[----:B------:R-:W-:Y:S01]  /*118a0*/  R2UR UR7, R3 ;  /* 0x00000000030772ca */ /* 0x000fe200000e0000 */
[----:B------:R-:W-:Y:S01]  /*118b0*/  UMOV UR10, 0x40 ;  /* 0x00000040000a7882 */ /* 0x000fe20000000000 */
[----:B------:R-:W-:-:S13]  /*118c0*/  PLOP3.LUT P0, PT, PT, PT, PT, 0x80, 0x0 ;  /* 0x000000000000781c */ /* 0x000fda0003f0f070 */
.L_x_3305:
        /* <DEDUP_REMOVED lines=13> */
.L_x_3306:
        /* <DEDUP_REMOVED lines=13> */
.L_x_3307:
        /* <DEDUP_REMOVED lines=13> */
.L_x_3308:
        /* <DEDUP_REMOVED lines=13> */
.L_x_3309:
        /* <DEDUP_REMOVED lines=13> */
.L_x_3310:
        /* <DEDUP_REMOVED lines=13> */
.L_x_3311:
        /* <DEDUP_REMOVED lines=8> */
.L_x_3293:
[----:B------:R-:W-:Y:S05]  /*11e30*/  BSYNC B0 ;  /* 0x0000000000007941 */ /* 0x000fea0003800000 */
.L_x_3292:
[----:B------:R-:W-:Y:S01]  /*11e40*/  LOP3.LUT R0, R0, 0x1, RZ, 0x3c, !PT ;  /* 0x0000000100007812 */ /* 0x000fe200078e3cff */
[----:B------:R-:W-:Y:S02]  /*11e50*/  IMAD.MOV.U32 R6, RZ, RZ, RZ ;  /* 0x000000ffff067224 */ /* 0x000fe400078e00ff */
[----:B------:R-:W-:-:S07]  /*11e60*/  IMAD.MOV.U32 R9, RZ, RZ, RZ ;  /* 0x000000ffff097224 */ /* 0x000fce00078e00ff */
.L_x_3219:
[----:B------:R-:W1:Y:S01]  /*11e70*/  S2R R3, SR_CgaCtaId ;  /* 0x0000000000037919 */ /* 0x000e620000008800 */
[----:B------:R-:W-:Y:S02]  /*11e80*/  MOV R2, 0x400 ;  /* 0x0000040000027802 */ /* 0x000fe40000000f00 */
[----:B------:R-:W-:Y:S02]  /*11e90*/  SHF.L.U32 R9, R9, 0x1f, RZ ;  /* 0x0000001f09097819 */ /* 0x000fe400000006ff */
[----:B-1----:R-:W-:-:S04]  /*11ea0*/  LEA R2, R3, R2, 0x18 ;  /* 0x0000000203027211 */ /* 0x002fc800078ec0ff */
[----:B------:R-:W1:Y:S02]  /*11eb0*/  SYNCS.PHASECHK.TRANS64.TRYWAIT P0, [R2+URZ+0x38820], R9 ;  /* 0x03882009020075a7 */ /* 0x000e64000800017f */
[----:B-1----:R-:W-:Y:S05]  /*11ec0*/  @!P0 BRA `(.L_x_3312) ;  /* 0x00000018000c8947 */ /* 0x002fea0003800000 */
.L_x_3356:
[----:B------:R-:W-:-:S03]  /*11ed0*/  UMOV UR4, 0xffffffff ;  /* 0xffffffff00047882 */ /* 0x000fc60000000000 */
[----:B------:R-:W-:Y:S05]  /*11ee0*/  BRA.DIV UR4, `(.L_x_3313) ;  /* 0x0000001a04187947 */ /* 0x000fea000b800000 */
[----:B------:R-:W3:Y:S02]  /*11ef0*/  S2R R3, SR_TID.X ;  /* 0x0000000000037919 */ /* 0x000ee40000002100 */
[----:B---3--:R-:W-:-:S04]  /*11f00*/  SHF.R.U32.HI R3, RZ, 0x5, R3 ;  /* 0x00000005ff037819 */ /* 0x008fc80000011603 */
[----:B------:R-:W-:-:S05]  /*11f10*/  LOP3.LUT R3, R3, 0x3, RZ, 0xc0, !PT ;  /* 0x0000000303037812 */ /* 0x000fca00078ec0ff */
[----:B--2---:R2:W3:Y:S02]  /*11f20*/  SHFL.IDX PT, R14, R3, RZ, 0x1f ;  /* 0x00001fff030e7589 */ /* 0x0044e400000e0000 */
.L_x_3359:
[----:B---3--:R-:W-:-:S13]  /*11f30*/  ISETP.NE.AND P0, PT, R14, RZ, PT ;  /* 0x000000ff0e00720c */ /* 0x008fda0003f05270 */
[----:B------:R-:W-:Y:S05]  /*11f40*/  @P0 BRA `(.L_x_3185) ;  /* 0x0000000000900947 */ /* 0x000fea0003800000 */
[----:B------:R-:W-:-:S03]  /*11f50*/  UMOV UR4, 0xffffffff ;  /* 0xffffffff00047882 */ /* 0x000fc60000000000 */
[----:B------:R-:W-:Y:S05]  /*11f60*/  BRA.DIV UR4, `(.L_x_3314) ;  /* 0x0000001a042c7947 */ /* 0x000fea000b800000 */
[----:B------:R-:W-:-:S13]  /*11f70*/  ELECT P6, URZ, PT ;  /* 0x00000000003f782f */ /* 0x000fda00038c0000 */
.L_x_3362:
[----:B------:R-:W-:Y:S05]  /*11f80*/  @!P6 BRA `(.L_x_3185) ;  /* 0x000000000080e947 */ /* 0x000fea0003800000 */
[----:B--2---:R-:W2:Y:S02]  /*11f90*/  LDL R3, [R1+0x28] ;  /* 0x0000280001037983 */ /* 0x004ea40000100800 */
[----:B--2---:R-:W-:-:S13]  /*11fa0*/  R2UR UR4, R3 ;  /* 0x00000000030472ca */ /* 0x004fda00000e0000 */
[----:B------:R-:W-:-:S06]  /*11fb0*/  ULOP3.LUT UR4, UR4, 0x2, URZ, 0xfc, !UPT ;  /* 0x0000000204047892 */ /* 0x000fcc000f8efc3f */
[----:B------:R-:W-:-:S05]  /*11fc0*/  IMAD.U32 R3, RZ, RZ, UR4 ;  /* 0x00000004ff037e24 */ /* 0x000fca000f8e00ff */
[----:B------:R-:W-:-:S13]  /*11fd0*/  ISETP.NE.AND P2, PT, R3, 0x3, PT ;  /* 0x000000030300780c */ /* 0x000fda0003f45270 */
[----:B------:R-:W-:Y:S05]  /*11fe0*/  @!P2 BRA `(.L_x_3315) ;  /* 0x000000000004a947 */ /* 0x000fea0003800000 */
[----:B------:R-:W-:Y:S01]  /*11ff0*/  BPT.TRAP 0x1 ;  /* 0x000000040000795c */ /* 0x000fe20000300000 */
.L_x_3315:
[----:B------:R-:W-:Y:S01]  /*12000*/  VIADD R8, R2, 0x38840 ;  /* 0x0003884002087836 */ /* 0x000fe20000000000 */
[----:B------:R-:W-:Y:S01]  /*12010*/  SHF.L.U32 R4, R0, 0x1f, RZ ;  /* 0x0000001f00047819 */ /* 0x000fe200000006ff */
[C---:B------:R-:W-:Y:S02]  /*12020*/  VIADD R3, R6.reuse, 0x1 ;  /* 0x0000000106037836 */ /* 0x040fe40000000000 */
[----:B------:R-:W-:-:S03]  /*12030*/  IMAD R7, R6, 0x8, R8 ;  /* 0x0000000806077824 */ /* 0x000fc600078e0208 */
[C---:B------:R-:W-:Y:S01]  /*12040*/  ISETP.NE.AND P1, PT, R3.reuse, 0x2, PT ;  /* 0x000000020300780c */ /* 0x040fe20003f25270 */
[----:B------:R-:W2:Y:S03]  /*12050*/  SYNCS.PHASECHK.TRANS64.TRYWAIT P0, [R7+URZ], R4 ;  /* 0x00000004070075a7 */ /* 0x000ea6000800017f */
[----:B------:R-:W-:Y:S02]  /*12060*/  SEL R5, RZ, 0x1, P1 ;  /* 0x00000001ff057807 */ /* 0x000fe40000800000 */
[----:B------:R-:W-:Y:S02]  /*12070*/  SEL R3, R3, RZ, P1 ;  /* 0x000000ff03037207 */ /* 0x000fe40000800000 */
[----:B------:R-:W-:-:S03]  /*12080*/  LOP3.LUT R0, R0, R5, RZ, 0x3c, !PT ;  /* 0x0000000500007212 */ /* 0x000fc600078e3cff */
[----:B------:R-:W-:Y:S01]  /*12090*/  IMAD R5, R3, 0x8, R8 ;  /* 0x0000000803057824 */ /* 0x000fe200078e0208 */
[----:B------:R-:W-:Y:S01]  /*120a0*/  SHF.L.U32 R0, R0, 0x1f, RZ ;  /* 0x0000001f00007819 */ /* 0x000fe200000006ff */
[----:B--2---:R-:W-:Y:S06]  /*120b0*/  @!P0 BRA `(.L_x_3316) ;  /* 0x0000001400f88947 */ /* 0x004fec0003800000 */
.L_x_3363:
[----:B------:R-:W3:Y:S02]  /*120c0*/  SYNCS.PHASECHK.TRANS64.TRYWAIT P0, [R5+URZ], R0 ;  /* 0x00000000050075a7 */ /* 0x000ee4000800017f */
[----:B---3--:R-:W-:Y:S05]  /*120d0*/  @!P0 BRA `(.L_x_3317) ;  /* 0x0000001800048947 */ /* 0x008fea0003800000 */
.L_x_3364:
[----:B------:R-:W-:Y:S05]  /*120e0*/  @!P2 BRA `(.L_x_3318) ;  /* 0x000000000004a947 */ /* 0x000fea0003800000 */
[----:B------:R-:W-:Y:S01]  /*120f0*/  BPT.TRAP 0x1 ;  /* 0x000000040000795c */ /* 0x000fe20000300000 */
.L_x_3318:
[----:B-1----:R-:W-:-:S04]  /*12100*/  VIADD R2, R2, 0x38860 ;  /* 0x0003886002027836 */ /* 0x002fc80000000000 */
[----:B---3--:R-:W-:-:S04]  /*12110*/  IMAD R5, R6, 0x8, R2 ;  /* 0x0000000806057824 */ /* 0x008fc800078e0202 */
[----:B------:R-:W1:Y:S02]  /*12120*/  SYNCS.PHASECHK.TRANS64.TRYWAIT P0, [R5+URZ], R4 ;  /* 0x00000004050075a7 */ /* 0x000e64000800017f */
[----:B-1----:R-:W-:Y:S05]  /*12130*/  @!P0 BRA `(.L_x_3319) ;  /* 0x0000001800008947 */ /* 0x002fea0003800000 */
.L_x_3365:
[----:B------:R-:W-:-:S07]  /*12140*/  IMAD R3, R3, 0x8, R2 ;  /* 0x0000000803037824 */ /* 0x000fce00078e0202 */
.L_x_3320:
[----:B---3--:R3:W4:Y:S02]  /*12150*/  SYNCS.PHASECHK.TRANS64.TRYWAIT P0, [R3+URZ], R0 ;  /* 0x00000000030075a7 */ /* 0x008724000800017f */
[----:B----4-:R-:W-:Y:S05]  /*12160*/  @!P0 NANOSLEEP.SYNCS 0x989680 ;  /* 0x009896800000895d */ /* 0x010fea0003900000 */
[----:B------:R-:W4:Y:S02]  /*12170*/  @!P0 SYNCS.PHASECHK.TRANS64 P0, [R3+URZ], R0 ;  /* 0x00000000030085a7 */ /* 0x000f24000800007f */
[----:B----4-:R-:W-:Y:S05]  /*12180*/  @!P0 BRA `(.L_x_3320) ;  /* 0xfffffffc00f08947 */ /* 0x010fea000383ffff */
.L_x_3185:
[----:B------:R-:W-:Y:S05]  /*12190*/  BSYNC B6 ;  /* 0x0000000000067941 */ /* 0x000fea0003800000 */
.L_x_3182:
[----:B------:R-:W-:Y:S05]  /*121a0*/  EXIT ;  /* 0x000000000000794d */ /* 0x000fea0003800000 */
.L_x_3193:
[----:B0-----:R0:W1:Y:S02]  /*121b0*/  SYNCS.PHASECHK.TRANS64.TRYWAIT P0, [R184+URZ+0x38800], R7 ;  /* 0x03880007b80075a7 */ /* 0x001064000800017f */
[----:B-1----:R-:W-:Y:S05]  /*121c0*/  @!P0 NANOSLEEP.SYNCS 0x989680 ;  /* 0x009896800000895d */ /* 0x002fea0003900000 */
[----:B------:R-:W1:Y:S02]  /*121d0*/  @!P0 SYNCS.PHASECHK.TRANS64 P0, [R184+URZ+0x38800], R7 ;  /* 0x03880007b80085a7 */ /* 0x000e64000800007f */
[----:B-1----:R-:W-:Y:S05]  /*121e0*/  @!P0 BRA `(.L_x_3193) ;  /* 0xfffffffc00f08947 */ /* 0x002fea000383ffff */
[----:B------:R-:W-:Y:S05]  /*121f0*/  BRA `(.L_x_3321) ;  /* 0xffffff1000907947 */ /* 0x000fea000383ffff */
.L_x_3197:
[----:B--2---:R2:W3:Y:S02]  /*12200*/  SYNCS.PHASECHK.TRANS64.TRYWAIT P1, [R184+URZ+0x38830], R7 ;  /* 0x03883007b80075a7 */ /* 0x0044e4000802017f */
[----:B---3--:R-:W-:Y:S05]  /*12210*/  @!P1 NANOSLEEP.SYNCS 0x989680 ;  /* 0x009896800000995d */ /* 0x008fea0003900000 */
[----:B------:R-:W3:Y:S02]  /*12220*/  @!P1 SYNCS.PHASECHK.TRANS64 P1, [R184+URZ+0x38830], R7 ;  /* 0x03883007b80095a7 */ /* 0x000ee4000802007f */
[----:B---3--:R-:W-:Y:S05]  /*12230*/  @!P1 BRA `(.L_x_3197) ;  /* 0xfffffffc00f09947 */ /* 0x008fea000383ffff */
[----:B------:R-:W-:Y:S05]  /*12240*/  BRA `(.L_x_3196) ;  /* 0xffffff1000dc7947 */ /* 0x000fea000383ffff */
.L_x_3198:
[----:B---3--:R3:W4:Y:S02]  /*12250*/  SYNCS.PHASECHK.TRANS64.TRYWAIT P1, [R184+URZ+0x38810], R7 ;  /* 0x03881007b80075a7 */ /* 0x008724000802017f */
[----:B----4-:R-:W-:Y:S05]  /*12260*/  @!P1 NANOSLEEP.SYNCS 0x989680 ;  /* 0x009896800000995d */ /* 0x010fea0003900000 */
[----:B------:R-:W4:Y:S02]  /*12270*/  @!P1 SYNCS.PHASECHK.TRANS64 P1, [R184+URZ+0x38810], R7 ;  /* 0x03881007b80095a7 */ /* 0x000f24000802007f */
[----:B----4-:R-:W-:Y:S05]  /*12280*/  @!P1 BRA `(.L_x_3198) ;  /* 0xfffffffc00f09947 */ /* 0x010fea000383ffff */
[----:B------:R-:W-:Y:S05]  /*12290*/  BRA `(.L_x_3322) ;  /* 0xffffff1400cc7947 */ /* 0x000fea000383ffff */
.L_x_3202:
[----:B------:R0:W0:Y:S02]  /*122a0*/  SYNCS.PHASECHK.TRANS64.TRYWAIT P1, [R184+URZ+0x38850], R7 ;  /* 0x03885007b80075a7 */ /* 0x000024000802017f */
[----:B0-----:R-:W-:Y:S05]  /*122b0*/  @!P1 NANOSLEEP.SYNCS 0x989680 ;  /* 0x009896800000995d */ /* 0x001fea0003900000 */
[----:B------:R-:W0:Y:S02]  /*122c0*/  @!P1 SYNCS.PHASECHK.TRANS64 P1, [R184+URZ+0x38850], R7 ;  /* 0x03885007b80095a7 */ /* 0x000e24000802007f */
[----:B0-----:R-:W-:Y:S05]  /*122d0*/  @!P1 BRA `(.L_x_3202) ;  /* 0xfffffffc00f09947 */ /* 0x001fea000383ffff */
[----:B------:R-:W-:Y:S05]  /*122e0*/  BRA `(.L_x_3201) ;  /* 0xffffff1400f87947 */ /* 0x000fea000383ffff */
.L_x_3207:
[----:B-1----:R1:W2:Y:S02]  /*122f0*/  SYNCS.PHASECHK.TRANS64.TRYWAIT P3, [R195+URZ+0x38830], R200 ;  /* 0x038830c8c30075a7 */ /* 0x0022a4000806017f */
[----:B--2---:R-:W-:Y:S05]  /*12300*/  @!P3 NANOSLEEP.SYNCS 0x989680 ;  /* 0x009896800000b95d */ /* 0x004fea0003900000 */
[----:B------:R-:W2:Y:S02]  /*12310*/  @!P3 SYNCS.PHASECHK.TRANS64 P3, [R195+URZ+0x38830], R200 ;  /* 0x038830c8c300b5a7 */ /* 0x000ea4000806007f */
[----:B--2---:R-:W-:Y:S05]  /*12320*/  @!P3 BRA `(.L_x_3207) ;  /* 0xfffffffc00f0b947 */ /* 0x004fea000383ffff */
[----:B------:R-:W-:Y:S05]  /*12330*/  BRA `(.L_x_3206) ;  /* 0xffffff4400347947 */ /* 0x000fea000383ffff */
.L_x_3211:
[----:B---3--:R3:W4:Y:S02]  /*12340*/  SYNCS.PHASECHK.TRANS64.TRYWAIT P3, [R195+URZ+0x38850], R200 ;  /* 0x038850c8c30075a7 */ /* 0x008724000806017f */
[----:B----4-:R-:W-:Y:S05]  /*12350*/  @!P3 NANOSLEEP.SYNCS 0x989680 ;  /* 0x009896800000b95d */ /* 0x010fea0003900000 */
[----:B------:R-:W4:Y:S02]  /*12360*/  @!P3 SYNCS.PHASECHK.TRANS64 P3, [R195+URZ+0x38850], R200 ;  /* 0x038850c8c300b5a7 */ /* 0x000f24000806007f */
[----:B----4-:R-:W-:Y:S05]  /*12370*/  @!P3 BRA `(.L_x_3211) ;  /* 0xfffffffc00f0b947 */ /* 0x010fea000383ffff */
[----:B------:R-:W-:Y:S05]  /*12380*/  BRA `(.L_x_3210) ;  /* 0xffffff4400fc7947 */ /* 0x000fea000383ffff */
.L_x_3224:
[----:B------:R-:W-:Y:S02]  /*12390*/  IMAD.MOV.U32 R13, RZ, RZ, R6 ;  /* 0x000000ffff0d7224 */ /* 0x000fe400078e0006 */
[----:B------:R-:W-:Y:S02]  /*123a0*/  IMAD.MOV.U32 R12, RZ, RZ, RZ ;  /* 0x000000ffff0c7224 */ /* 0x000fe400078e00ff */
[----:B------:R-:W-:Y:S02]  /*123b0*/  IMAD.MOV.U32 R11, RZ, RZ, 0x1f ;  /* 0x0000001fff0b7424 */ /* 0x000fe400078e00ff */
[----:B------:R-:W-:-:S07]  /*123c0*/  IMAD.MOV.U32 R15, RZ, RZ, -0x1 ;  /* 0xffffffffff0f7424 */ /* 0x000fce00078e00ff */
[----:B------:R-:W-:Y:S05]  /*123d0*/  WARPSYNC.COLLECTIVE R15, `(.L_x_3323) ;  /* 0x000000000f087348 */ /* 0x000fea0003c00000 */
[----:B------:R0:W1:Y:S02]  /*123e0*/  SHFL.IDX P6, R14, R13, R12, R11 ;  /* 0x0000000c0d0e7389 */ /* 0x00006400000c000b */
[----:B01----:R-:W-:Y:S01]  /*123f0*/  ENDCOLLECTIVE ;  /* 0x000000000000791b */ /* 0x003fe20003800000 */
.L_x_3323:
[----:B------:R-:W-:Y:S05]  /*12400*/  BRA `(.L_x_3324) ;  /* 0xffffffb000447947 */ /* 0x000fea000383ffff */
.L_x_3226:
[----:B------:R-:W-:Y:S01]  /*12410*/  BSSY B0, `(.L_x_3325) ;  /* 0x0000006000007945 */ /* 0x000fe20003800000 */
[----:B------:R-:W-:-:S07]  /*12420*/  IMAD.MOV.U32 R15, RZ, RZ, -0x1 ;  /* 0xffffffffff0f7424 */ /* 0x000fce00078e00ff */
[----:B0-----:R-:W-:Y:S05]  /*12430*/  WARPSYNC.COLLECTIVE R15, `(.L_x_3326) ;  /* 0x000000000f0c7348 */ /* 0x001fea0003c00000 */
[----:B------:R-:W-:Y:S02]  /*12440*/  ELECT P6, UR62, PT ;  /* 0x00000000003e782f */ /* 0x000fe400038c0000 */
[----:B------:R-:W-:Y:S01]  /*12450*/  MOV R14, UR62 ;  /* 0x0000003e000e7c02 */ /* 0x000fe20008000f00 */
[----:B0-----:R-:W-:Y:S10]  /*12460*/  ENDCOLLECTIVE ;  /* 0x000000000000791b */ /* 0x001ff40003800000 */
.L_x_3326:
[----:B------:R-:W-:Y:S05]  /*12470*/  BSYNC B0 ;  /* 0x0000000000007941 */ /* 0x000fea0003800000 */
.L_x_3325:
[----:B------:R-:W-:Y:S05]  /*12480*/  BRA `(.L_x_3327) ;  /* 0xffffffb000487947 */ /* 0x000fea000383ffff */
.L_x_3228:
[----:B-1----:R-:W-:-:S04]  /*12490*/  IMAD.U32 R3, RZ, RZ, UR38 ;  /* 0x00000026ff037e24 */ /* 0x002fc8000f8e00ff */
[----:B------:R1:W2:Y:S03]  /*124a0*/  SYNCS.PHASECHK.TRANS64.TRYWAIT P0, [R3+URZ+0x38840], R0 ;  /* 0x03884000030075a7 */ /* 0x0002a6000800017f */
[----:B--2---:R-:W-:Y:S05]  /*124b0*/  @!P0 NANOSLEEP.SYNCS 0x989680 ;  /* 0x009896800000895d */ /* 0x004fea0003900000 */
[----:B------:R-:W2:Y:S02]  /*124c0*/  @!P0 SYNCS.PHASECHK.TRANS64 P0, [R3+URZ+0x38840], R0 ;  /* 0x03884000030085a7 */ /* 0x000ea4000800007f */
[----:B--2---:R-:W-:Y:S05]  /*124d0*/  @!P0 BRA `(.L_x_3228) ;  /* 0xfffffffc00ec8947 */ /* 0x004fea000383ffff */
[----:B------:R-:W-:Y:S05]  /*124e0*/  BRA `(.L_x_3328) ;  /* 0xffffffb000ac7947 */ /* 0x000fea000383ffff */
.L_x_3231:
[----:B------:R-:W-:Y:S02]  /*124f0*/  IMAD R6, R12, 0x40, R6 ;  /* 0x000000400c067824 */ /* 0x000fe400078e0206 */
[----:B------:R-:W-:Y:S02]  /*12500*/  IMAD.MOV.U32 R13, RZ, RZ, R3 ;  /* 0x000000ffff0d7224 */ /* 0x000fe400078e0003 */
[----:B------:R-:W-:Y:S01]  /*12510*/  IMAD.MOV.U32 R12, RZ, RZ, RZ ;  /* 0x000000ffff0c7224 */ /* 0x000fe200078e00ff */
[----:B------:R0:W-:Y:S01]  /*12520*/  STL [R1+0x4], R6 ;  /* 0x0000040601007387 */ /* 0x0001e20000100800 */
[----:B------:R-:W-:Y:S02]  /*12530*/  IMAD.MOV.U32 R11, RZ, RZ, 0x181f ;  /* 0x0000181fff0b7424 */ /* 0x000fe400078e00ff */
[----:B------:R-:W-:-:S07]  /*12540*/  IMAD.MOV.U32 R15, RZ, RZ, -0x1 ;  /* 0xffffffffff0f7424 */ /* 0x000fce00078e00ff */
[----:B0-----:R-:W-:Y:S05]  /*12550*/  WARPSYNC.COLLECTIVE R15, `(.L_x_3329) ;  /* 0x000000000f087348 */ /* 0x001fea0003c00000 */
[----:B------:R1:W2:Y:S02]  /*12560*/  SHFL.IDX P6, R14, R13, R12, R11 ;  /* 0x0000000c0d0e7389 */ /* 0x0002a400000c000b */
[----:B012---:R-:W-:Y:S01]  /*12570*/  ENDCOLLECTIVE ;  /* 0x000000000000791b */ /* 0x007fe20003800000 */
.L_x_3329:
[----:B------:R-:W-:Y:S02]  /*12580*/  IMAD.MOV.U32 R13, RZ, RZ, R0 ;  /* 0x000000ffff0d7224 */ /* 0x000fe400078e0000 */
[----:B------:R-:W-:-:S07]  /*12590*/  IMAD.MOV.U32 R4, RZ, RZ, R14 ;  /* 0x000000ffff047224 */ /* 0x000fce00078e000e */
[----:B------:R-:W-:Y:S05]  /*125a0*/  WARPSYNC.COLLECTIVE R15, `(.L_x_3330) ;  /* 0x000000000f087348 */ /* 0x000fea0003c00000 */
[----:B------:R0:W1:Y:S02]  /*125b0*/  SHFL.IDX P6, R14, R13, R12, R11 ;  /* 0x0000000c0d0e7389 */ /* 0x00006400000c000b */
[----:B01----:R-:W-:Y:S01]  /*125c0*/  ENDCOLLECTIVE ;  /* 0x000000000000791b */ /* 0x003fe20003800000 */
.L_x_3330:
[----:B------:R-:W-:Y:S01]  /*125d0*/  ULDC UR4, c[0x0][0x288] ;  /* 0x0000a20000047ab9 */ /* 0x000fe20000000800 */
[----:B------:R-:W-:Y:S01]  /*125e0*/  ULDC.64 UR6, c[0x0][0x208] ;  /* 0x0000820000067ab9 */ /* 0x000fe20000000a00 */
[----:B------:R-:W-:-:S05]  /*125f0*/  IMAD R2, R7, UR4, RZ ;  /* 0x0000000407027c24 */ /* 0x000fca000f8e02ff */
[----:B------:R-:W-:Y:S01]  /*12600*/  ISETP.GE.AND P1, PT, R6, R2, PT ;  /* 0x000000020600720c */ /* 0x000fe20003f26270 */
[----:B------:R-:W-:Y:S02]  /*12610*/  IMAD.MOV.U32 R13, RZ, RZ, R3 ;  /* 0x000000ffff0d7224 */ /* 0x000fe400078e0003 */
[----:B------:R-:W-:-:S10]  /*12620*/  IMAD.MOV.U32 R12, RZ, RZ, 0x1 ;  /* 0x00000001ff0c7424 */ /* 0x000fd400078e00ff */
[----:B------:R-:W-:Y:S02]  /*12630*/  @!P1 LEA R9, R8, UR38, 0x1 ;  /* 0x0000002608099c11 */ /* 0x000fe4000f8e08ff */
[----:B------:R-:W-:-:S05]  /*12640*/  @!P1 LEA R14, P2, R10, R14, 0x1 ;  /* 0x0000000e0a0e9211 */ /* 0x000fca00078408ff */
[----:B------:R-:W-:Y:S02]  /*12650*/  @!P1 IMAD.X R5, RZ, RZ, R4, P2 ;  /* 0x000000ffff059224 */ /* 0x000fe400010e0604 */
[----:B------:R-:W-:-:S05]  /*12660*/  @!P1 IMAD.MOV.U32 R4, RZ, RZ, R14 ;  /* 0x000000ffff049224 */ /* 0x000fca00078e000e */
[----:B------:R-:W-:Y:S01]  /*12670*/  @!PT LDS RZ, [RZ] ;  /* 0x00000000fffff984 */ /* 0x000fe20000000800 */
[----:B------:R-:W-:Y:S01]  /*12680*/  @!PT LDS RZ, [RZ] ;  /* 0x00000000fffff984 */ /* 0x000fe20000000800 */
[----:B------:R-:W-:Y:S01]  /*12690*/  @!PT LDS RZ, [RZ] ;  /* 0x00000000fffff984 */ /* 0x000fe20000000800 */
[----:B------:R0:W-:Y:S02]  /*126a0*/  @!P1 LDGSTS.E.BYPASS.LTC128B.128 [R9+0x20400], desc[UR6][R4.64], !P0 ;  /* 0x2040000004099fae */ /* 0x0001e4000c101d46 */
[----:B0-----:R-:W-:Y:S05]  /*126b0*/  WARPSYNC.COLLECTIVE R15, `(.L_x_3331) ;  /* 0x000000000f087348 */ /* 0x001fea0003c00000 */
[----:B------:R1:W2:Y:S02]  /*126c0*/  SHFL.IDX P6, R14, R13, R12, R11 ;  /* 0x0000000c0d0e7389 */ /* 0x0002a400000c000b */
[----:B012---:R-:W-:Y:S01]  /*126d0*/  ENDCOLLECTIVE ;  /* 0x000000000000791b */ /* 0x007fe20003800000 */
.L_x_3331:
[----:B------:R-:W-:-:S04]  /*126e0*/  IMAD.MOV.U32 R9, RZ, RZ, R6 ;  /* 0x000000ffff097224 */ /* 0x000fc800078e0006 */
[C---:B------:R-:W-:Y:S02]  /*126f0*/  VIADD R5, R9.reuse, 0x10 ;  /* 0x0000001009057836 */ /* 0x040fe40000000000 */
[----:B------:R-:W-:Y:S02]  /*12700*/  IMAD.MOV.U32 R13, RZ, RZ, R0 ;  /* 0x000000ffff0d7224 */ /* 0x000fe400078e0000 */
[----:B------:R-:W-:Y:S01]  /*12710*/  VIADD R9, R9, 0x20 ;  /* 0x0000002009097836 */ /* 0x000fe20000000000 */
[----:B------:R-:W-:Y:S01]  /*12720*/  ISETP.GE.AND P1, PT, R5, R2, PT ;  /* 0x000000020500720c */ /* 0x000fe20003f26270 */
[----:B------:R0:W-:Y:S04]  /*12730*/  STL [R1+0xc], R5 ;  /* 0x00000c0501007387 */ /* 0x0001e80000100800 */
[----:B------:R0:W-:Y:S01]  /*12740*/  STL [R1+0x10], R9 ;  /* 0x0000100901007387 */ /* 0x0001e20000100800 */
[----:B------:R-:W-:-:S07]  /*12750*/  IMAD.MOV.U32 R4, RZ, RZ, R14 ;  /* 0x000000ffff047224 */ /* 0x000fce00078e000e */
[----:B0-----:R-:W-:Y:S05]  /*12760*/  WARPSYNC.COLLECTIVE R15, `(.L_x_3332) ;  /* 0x000000000f087348 */ /* 0x001fea0003c00000 */
[----:B------:R1:W2:Y:S02]  /*12770*/  SHFL.IDX P6, R14, R13, R12, R11 ;  /* 0x0000000c0d0e7389 */ /* 0x0002a400000c000b */
[----:B012---:R-:W-:Y:S01]  /*12780*/  ENDCOLLECTIVE ;  /* 0x000000000000791b */ /* 0x007fe20003800000 */
.L_x_3332:
[----:B------:R-:W-:Y:S01]  /*12790*/  ULDC.64 UR4, c[0x0][0x208] ;  /* 0x0000820000047ab9 */ /* 0x000fe20000000a00 */
[----:B------:R-:W-:Y:S01]  /*127a0*/  @!P1 LEA R7, R8, UR38, 0x1 ;  /* 0x0000002608079c11 */ /* 0x000fe2000f8e08ff */
[----:B------:R-:W-:Y:S02]  /*127b0*/  IMAD.MOV.U32 R13, RZ, RZ, R3 ;  /* 0x000000ffff0d7224 */ /* 0x000fe400078e0003 */
[----:B------:R-:W-:Y:S01]  /*127c0*/  IMAD.MOV.U32 R12, RZ, RZ, 0x2 ;  /* 0x00000002ff0c7424 */ /* 0x000fe200078e00ff */
[----:B------:R-:W-:-:S05]  /*127d0*/  @!P1 LEA R6, P2, R10, R14, 0x1 ;  /* 0x0000000e0a069211 */ /* 0x000fca00078408ff */
[----:B------:R-:W-:Y:S02]  /*127e0*/  @!P1 IMAD.X R5, RZ, RZ, R4, P2 ;  /* 0x000000ffff059224 */ /* 0x000fe400010e0604 */
[----:B------:R-:W-:-:S05]  /*127f0*/  @!P1 IMAD.MOV.U32 R4, RZ, RZ, R6 ;  /* 0x000000ffff049224 */ /* 0x000fca00078e0006 */
[----:B------:R-:W-:Y:S01]  /*12800*/  @!PT LDS RZ, [RZ] ;  /* 0x00000000fffff984 */ /* 0x000fe20000000800 */
[----:B------:R-:W-:Y:S01]  /*12810*/  @!PT LDS RZ, [RZ] ;  /* 0x00000000fffff984 */ /* 0x000fe20000000800 */
[----:B------:R-:W-:Y:S01]  /*12820*/  @!PT LDS RZ, [RZ] ;  /* 0x00000000fffff984 */ /* 0x000fe20000000800 */
[----:B------:R0:W-:Y:S01]  /*12830*/  @!P1 LDGSTS.E.BYPASS.LTC128B.128 [R7+0x20c00], desc[UR4][R4.64], !P0 ;  /* 0x20c0000004079fae */ /* 0x0001e2000c101d44 */
[----:B------:R-:W-:-:S13]  /*12840*/  ISETP.GE.AND P1, PT, R9, R2, PT ;  /* 0x000000020900720c */ /* 0x000fda0003f26270 */
[----:B0-----:R-:W-:Y:S05]  /*12850*/  WARPSYNC.COLLECTIVE R15, `(.L_x_3333) ;  /* 0x000000000f087348 */ /* 0x001fea0003c00000 */
[----:B------:R1:W2:Y:S02]  /*12860*/  SHFL.IDX P6, R14, R13, R12, R11 ;  /* 0x0000000c0d0e7389 */ /* 0x0002a400000c000b */
[----:B012---:R-:W-:Y:S01]  /*12870*/  ENDCOLLECTIVE ;  /* 0x000000000000791b */ /* 0x007fe20003800000 */
.L_x_3333:
[----:B------:R-:W-:Y:S01]  /*12880*/  @!P1 LEA R6, R8, UR38, 0x1 ;  /* 0x0000002608069c11 */ /* 0x000fe2000f8e08ff */
[----:B------:R-:W-:Y:S02]  /*12890*/  IMAD.MOV.U32 R13, RZ, RZ, R0 ;  /* 0x000000ffff0d7224 */ /* 0x000fe400078e0000 */
[----:B------:R-:W-:-:S07]  /*128a0*/  IMAD.MOV.U32 R4, RZ, RZ, R14 ;  /* 0x000000ffff047224 */ /* 0x000fce00078e000e */
[----:B------:R-:W-:Y:S05]  /*128b0*/  WARPSYNC.COLLECTIVE R15, `(.L_x_3334) ;  /* 0x000000000f087348 */ /* 0x000fea0003c00000 */
[----:B------:R0:W1:Y:S02]  /*128c0*/  SHFL.IDX P6, R14, R13, R12, R11 ;  /* 0x0000000c0d0e7389 */ /* 0x00006400000c000b */
[----:B01----:R-:W-:Y:S01]  /*128d0*/  ENDCOLLECTIVE ;  /* 0x000000000000791b */ /* 0x003fe20003800000 */
.L_x_3334:
[----:B------:R-:W-:Y:S01]  /*128e0*/  ULDC.64 UR4, c[0x0][0x208] ;  /* 0x0000820000047ab9 */ /* 0x000fe20000000a00 */
[----:B------:R-:W-:Y:S02]  /*128f0*/  IMAD.MOV.U32 R13, RZ, RZ, R3 ;  /* 0x000000ffff0d7224 */ /* 0x000fe400078e0003 */
[----:B------:R-:W-:Y:S01]  /*12900*/  IMAD.MOV.U32 R12, RZ, RZ, 0x3 ;  /* 0x00000003ff0c7424 */ /* 0x000fe200078e00ff */
        /* <DEDUP_REMOVED lines=8> */
[----:B------:R0:W-:Y:S02]  /*12990*/  @!P1 LDGSTS.E.BYPASS.LTC128B.128 [R6+0x21400], desc[UR4][R4.64], !P0 ;  /* 0x2140000004069fae */ /* 0x0001e4000c101d44 */
[----:B0-----:R-:W-:Y:S05]  /*129a0*/  WARPSYNC.COLLECTIVE R15, `(.L_x_3335) ;  /* 0x000000000f087348 */ /* 0x001fea0003c00000 */
[----:B------:R1:W2:Y:S02]  /*129b0*/  SHFL.IDX P6, R14, R13, R12, R11 ;  /* 0x0000000c0d0e7389 */ /* 0x0002a400000c000b */
[----:B012---:R-:W-:Y:S01]  /*129c0*/  ENDCOLLECTIVE ;  /* 0x000000000000791b */ /* 0x007fe20003800000 */
.L_x_3335:
[----:B------:R-:W-:Y:S02]  /*129d0*/  IMAD.MOV.U32 R13, RZ, RZ, R0 ;  /* 0x000000ffff0d7224 */ /* 0x000fe400078e0000 */
[----:B------:R-:W-:-:S07]  /*129e0*/  IMAD.MOV.U32 R3, RZ, RZ, R14 ;  /* 0x000000ffff037224 */ /* 0x000fce00078e000e */
[----:B------:R-:W-:Y:S05]  /*129f0*/  WARPSYNC.COLLECTIVE R15, `(.L_x_3336) ;  /* 0x000000000f087348 */ /* 0x000fea0003c00000 */
[----:B------:R0:W1:Y:S02]  /*12a00*/  SHFL.IDX P6, R14, R13, R12, R11 ;  /* 0x0000000c0d0e7389 */ /* 0x00006400000c000b */
[----:B01----:R-:W-:Y:S01]  /*12a10*/  ENDCOLLECTIVE ;  /* 0x000000000000791b */ /* 0x003fe20003800000 */
.L_x_3336:
[----:B------:R-:W-:Y:S05]  /*12a20*/  BRA `(.L_x_3337) ;  /* 0xffffffb400947947 */ /* 0x000fea000383ffff */
.L_x_3233:
[----:B------:R-:W-:Y:S01]  /*12a30*/  BSSY B0, `(.L_x_3338) ;  /* 0x0000008000007945 */ /* 0x000fe20003800000 */
[----:B------:R-:W-:Y:S02]  /*12a40*/  IMAD.MOV.U32 R13, RZ, RZ, R6 ;  /* 0x000000ffff0d7224 */ /* 0x000fe400078e0006 */
[----:B------:R-:W-:Y:S02]  /*12a50*/  IMAD.MOV.U32 R12, RZ, RZ, RZ ;  /* 0x000000ffff0c7224 */ /* 0x000fe400078e00ff */
[----:B------:R-:W-:Y:S02]  /*12a60*/  IMAD.MOV.U32 R11, RZ, RZ, 0x181f ;  /* 0x0000181fff0b7424 */ /* 0x000fe400078e00ff */
[----:B------:R-:W-:-:S07]  /*12a70*/  IMAD.MOV.U32 R15, RZ, RZ, -0x1 ;  /* 0xffffffffff0f7424 */ /* 0x000fce00078e00ff */
[----:B------:R-:W-:Y:S05]  /*12a80*/  WARPSYNC.COLLECTIVE R15, `(.L_x_3339) ;  /* 0x000000000f087348 */ /* 0x000fea0003c00000 */
[----:B------:R0:W1:Y:S02]  /*12a90*/  SHFL.IDX P6, R14, R13, R12, R11 ;  /* 0x0000000c0d0e7389 */ /* 0x00006400000c000b */
[----:B01----:R-:W-:Y:S01]  /*12aa0*/  ENDCOLLECTIVE ;  /* 0x000000000000791b */ /* 0x003fe20003800000 */
.L_x_3339:
[----:B------:R-:W-:Y:S05]  /*12ab0*/  BSYNC B0 ;  /* 0x0000000000007941 */ /* 0x000fea0003800000 */
.L_x_3338:
[----:B------:R-:W0:Y:S01]  /*12ac0*/  S2R R3, SR_TID.X ;  /* 0x0000000000037919 */ /* 0x000e220000002100 */
[----:B------:R-:W-:-:S05]  /*12ad0*/  LOP3.LUT R8, R8, 0x7f, RZ, 0xc0, !PT ;  /* 0x0000007f08087812 */ /* 0x000fca00078ec0ff */
[----:B------:R-:W-:Y:S02]  /*12ae0*/  IMAD.SHL.U32 R9, R8, 0x8, RZ ;  /* 0x0000000808097824 */ /* 0x000fe400078e00ff */
[----:B------:R-:W-:Y:S02]  /*12af0*/  IMAD.MOV.U32 R13, RZ, RZ, R0 ;  /* 0x000000ffff0d7224 */ /* 0x000fe400078e0000 */
[----:B------:R-:W-:Y:S02]  /*12b00*/  IMAD.MOV.U32 R12, RZ, RZ, RZ ;  /* 0x000000ffff0c7224 */ /* 0x000fe400078e00ff */
[----:B------:R-:W-:Y:S02]  /*12b10*/  IMAD.MOV.U32 R11, RZ, RZ, 0x181f ;  /* 0x0000181fff0b7424 */ /* 0x000fe400078e00ff */
[----:B------:R-:W-:Y:S02]  /*12b20*/  IMAD.MOV.U32 R15, RZ, RZ, -0x1 ;  /* 0xffffffffff0f7424 */ /* 0x000fe400078e00ff */
[----:B0-----:R-:W-:-:S05]  /*12b30*/  IMAD.SHL.U32 R8, R3, 0x8, RZ ;  /* 0x0000000803087824 */ /* 0x001fca00078e00ff */
[----:B------:R-:W-:-:S04]  /*12b40*/  LOP3.LUT R8, R8, 0x1f8, RZ, 0xc0, !PT ;  /* 0x000001f808087812 */ /* 0x000fc800078ec0ff */
[----:B------:R-:W-:-:S04]  /*12b50*/  LOP3.LUT R8, R8, 0x38, R3, 0x78, !PT ;  /* 0x0000003808087812 */ /* 0x000fc800078e7803 */
[----:B------:R-:W-:Y:S01]  /*12b60*/  LOP3.LUT R8, R8, 0x200, R9, 0xf8, !PT ;  /* 0x0000020008087812 */ /* 0x000fe200078ef809 */
[----:B------:R-:W-:Y:S01]  /*12b70*/  IMAD.MOV.U32 R2, RZ, RZ, R14 ;  /* 0x000000ffff027224 */ /* 0x000fe200078e000e */
[----:B------:R0:W5:Y:S03]  /*12b80*/  LDL.LU R9, [R1+0xc] ;  /* 0x00000c0001097983 */ /* 0x0001660000300800 */
[----:B------:R-:W-:-:S07]  /*12b90*/  IMAD.MOV.U32 R3, RZ, RZ, R8 ;  /* 0x000000ffff037224 */ /* 0x000fce00078e0008 */
[----:B0----5:R-:W-:Y:S05]  /*12ba0*/  WARPSYNC.COLLECTIVE R15, `(.L_x_3340) ;  /* 0x000000000f087348 */ /* 0x021fea0003c00000 */
[----:B------:R1:W2:Y:S02]  /*12bb0*/  SHFL.IDX P6, R14, R13, R12, R11 ;  /* 0x0000000c0d0e7389 */ /* 0x0002a400000c000b */
[----:B012--5:R-:W-:Y:S01]  /*12bc0*/  ENDCOLLECTIVE ;  /* 0x000000000000791b */ /* 0x027fe20003800000 */
.L_x_3340:
[----:B------:R-:W-:Y:S01]  /*12bd0*/  ULDC UR4, c[0x0][0x288] ;  /* 0x0000a20000047ab9 */ /* 0x000fe20000000800 */
[----:B------:R-:W2:Y:S04]  /*12be0*/  LDL.LU R8, [R1+0x10] ;  /* 0x0000100001087983 */ /* 0x000ea80000300800 */
[----:B------:R-:W3:Y:S01]  /*12bf0*/  LDL.LU R11, [R1+0x4] ;  /* 0x00000400010b7983 */ /* 0x000ee20000300800 */
[----:B------:R-:W-:Y:S01]  /*12c00*/  IMAD R7, R7, UR4, RZ ;  /* 0x0000000407077c24 */ /* 0x000fe2000f8e02ff */
[----:B------:R-:W-:Y:S01]  /*12c10*/  LOP3.LUT R17, R17, 0xffffff7f, RZ, 0xc0, !PT ;  /* 0xffffff7f11117812 */ /* 0x000fe200078ec0ff */
[----:B------:R-:W-:-:S03]  /*12c20*/  IMAD.MOV.U32 R15, RZ, RZ, R3 ;  /* 0x000000ffff0f7224 */ /* 0x000fc600078e0003 */
[----:B------:R-:W-:Y:S01]  /*12c30*/  @P1 LOP3.LUT R17, R17, 0x80, RZ, 0xfc, !PT ;  /* 0x0000008011111812 */ /* 0x000fe200078efcff */
[----:B------:R-:W-:-:S03]  /*12c40*/  IMAD.MOV.U32 R3, RZ, RZ, R14 ;  /* 0x000000ffff037224 */ /* 0x000fc600078e000e */
[C---:B------:R-:W-:Y:S02]  /*12c50*/  LOP3.LUT P1, RZ, R17.reuse, 0x10, RZ, 0xc0, !PT ;  /* 0x0000001011ff7812 */ /* 0x040fe4000782c0ff */
[----:B------:R-:W-:Y:S01]  /*12c60*/  LOP3.LUT R17, R17, 0xffffffbf, RZ, 0xc0, !PT ;  /* 0xffffffbf11117812 */ /* 0x000fe200078ec0ff */
[----:B------:R-:W-:Y:S01]  /*12c70*/  ULDC.64 UR6, c[0x0][0x208] ;  /* 0x0000820000067ab9 */ /* 0x000fe20000000a00 */
[----:B------:R-:W-:Y:S02]  /*12c80*/  IMAD.MOV.U32 R13, RZ, RZ, R6 ;  /* 0x000000ffff0d7224 */ /* 0x000fe400078e0006 */
[----:B------:R-:W-:Y:S01]  /*12c90*/  IMAD.MOV.U32 R12, RZ, RZ, 0x1 ;  /* 0x00000001ff0c7424 */ /* 0x000fe200078e00ff */
[-C--:B--2---:R-:W-:Y:S02]  /*12ca0*/  ISETP.GE.AND P3, PT, R8, R7.reuse, PT ;  /* 0x000000070800720c */ /* 0x084fe40003f66270 */
[----:B---3--:R-:W-:-:S11]  /*12cb0*/  ISETP.GE.AND P4, PT, R11, R7, PT ;  /* 0x000000070b00720c */ /* 0x008fd60003f86270 */
[----:B------:R-:W-:Y:S02]  /*12cc0*/  @P3 LOP3.LUT R17, R17, 0x40, RZ, 0xfc, !PT ;  /* 0x0000004011113812 */ /* 0x000fe400078efcff */
[----:B------:R-:W-:-:S05]  /*12cd0*/  @!P4 LEA R3, P6, R10, R3, 0x1 ;  /* 0x000000030a03c211 */ /* 0x000fca00078c08ff */
[----:B------:R-:W-:Y:S01]  /*12ce0*/  @!P4 IMAD.X R2, RZ, RZ, R2, P6 ;  /* 0x000000ffff02c224 */ /* 0x000fe200030e0602 */
[----:B------:R-:W-:-:S04]  /*12cf0*/  LOP3.LUT P6, RZ, R17, 0x8, RZ, 0xc0, !PT ;  /* 0x0000000811ff7812 */ /* 0x000fc800078cc0ff */
[----:B------:R-:W-:-:S04]  /*12d00*/  @!P4 LOP3.LUT R3, R3, R2, RZ, 0x3c, !PT ;  /* 0x000000020303c212 */ /* 0x000fc800078e3cff */
[----:B------:R-:W-:Y:S02]  /*12d10*/  @!P4 LOP3.LUT R2, R3, R2, RZ, 0x3c, !PT ;  /* 0x000000020302c212 */ /* 0x000fe400078e3cff */
[----:B------:R-:W-:Y:S02]  /*12d20*/  ISETP.GE.AND P2, PT, R9, R7, PT ;  /* 0x000000070900720c */ /* 0x000fe40003f46270 */
[----:B------:R-:W-:Y:S02]  /*12d30*/  @!P4 LOP3.LUT R8, R4, 0x40, RZ, 0xc0, !PT ;  /* 0x000000400408c812 */ /* 0x000fe400078ec0ff */
[----:B------:R-:W-:Y:S02]  /*12d40*/  @!P4 LEA R9, R15, UR38, 0x1 ;  /* 0x000000260f09cc11 */ /* 0x000fe4000f8e08ff */
[----:B------:R-:W-:Y:S02]  /*12d50*/  @!P4 LOP3.LUT R3, R3, R2, RZ, 0x3c, !PT ;  /* 0x000000020303c212 */ /* 0x000fe400078e3cff */
[----:B------:R-:W-:-:S02]  /*12d60*/  LOP3.LUT P3, RZ, R17, 0x4, RZ, 0xc0, !PT ;  /* 0x0000000411ff7812 */ /* 0x000fc4000786c0ff */
[----:B------:R-:W-:Y:S01]  /*12d70*/  @!P4 SHF.R.U32.HI R8, RZ, 0x2, R8 ;  /* 0x00000002ff08c819 */ /* 0x000fe20000011608 */
[----:B------:R-:W-:Y:S01]  /*12d80*/  @!PT LDS RZ, [RZ] ;  /* 0x00000000fffff984 */ /* 0x000fe20000000800 */
[----:B------:R-:W-:Y:S01]  /*12d90*/  @!PT LDS RZ, [RZ] ;  /* 0x00000000fffff984 */ /* 0x000fe20000000800 */
[----:B------:R-:W-:Y:S01]  /*12da0*/  @!PT LDS RZ, [RZ] ;  /* 0x00000000fffff984 */ /* 0x000fe20000000800 */
[----:B------:R-:W-:Y:S01]  /*12db0*/  @!P4 LDGSTS.E.BYPASS.LTC128B.128 [R9+0x26400], desc[UR6][R2.64], !P1 ;  /* 0x264000000209cfae */ /* 0x000fe2000c901d46 */
[----:B------:R-:W-:-:S03]  /*12dc0*/  LOP3.LUT P1, RZ, R17, 0x80, RZ, 0xc0, !PT ;  /* 0x0000008011ff7812 */ /* 0x000fc6000782c0ff */
        /* <DEDUP_REMOVED lines=8> */
[----:B------:R-:W-:Y:S01]  /*12e50*/  @!P4 LDGSTS.E.BYPASS.LTC128B.128 [R9+0x32400], desc[UR6][R2.64+0x300], P6 ;  /* 0x324003000209cfae */ /* 0x000fe2000b101d46 */
[----:B------:R-:W-:Y:S01]  /*12e60*/  @!P4 ISETP.NE.U32.AND P6, PT, R8, RZ, PT ;  /* 0x000000ff0800c20c */ /* 0x000fe20003fc5070 */
[----:B------:R-:W-:-:S12]  /*12e70*/  IMAD.MOV.U32 R11, RZ, RZ, 0x181f ;  /* 0x0000181fff0b7424 */ /* 0x000fd800078e00ff */
[----:B------:R0:W-:Y:S02]  /*12e80*/  @!P4 LDGSTS.E.BYPASS.LTC128B.128 [R9+0x34400], desc[UR6][R2.64+0x380], P6 ;  /* 0x344003800209cfae */ /* 0x0001e4000b101d46 */
[----:B0-----:R-:W-:Y:S02]  /*12e90*/  IMAD.MOV.U32 R9, RZ, RZ, R15 ;  /* 0x000000ffff097224 */ /* 0x001fe400078e000f */
[----:B------:R-:W-:-:S07]  /*12ea0*/  IMAD.MOV.U32 R15, RZ, RZ, -0x1 ;  /* 0xffffffffff0f7424 */ /* 0x000fce00078e00ff */
[----:B------:R-:W-:Y:S05]  /*12eb0*/  WARPSYNC.COLLECTIVE R15, `(.L_x_3341) ;  /* 0x000000000f087348 */ /* 0x000fea0003c00000 */
[----:B------:R0:W1:Y:S02]  /*12ec0*/  SHFL.IDX P6, R14, R13, R12, R11 ;  /* 0x0000000c0d0e7389 */ /* 0x00006400000c000b */
[----:B01----:R-:W-:Y:S01]  /*12ed0*/  ENDCOLLECTIVE ;  /* 0x000000000000791b */ /* 0x003fe20003800000 */
.L_x_3341:
[----:B------:R-:W-:Y:S02]  /*12ee0*/  IMAD.MOV.U32 R13, RZ, RZ, R0 ;  /* 0x000000ffff0d7224 */ /* 0x000fe400078e0000 */
[----:B------:R-:W-:-:S07]  /*12ef0*/  IMAD.MOV.U32 R8, RZ, RZ, R14 ;  /* 0x000000ffff087224 */ /* 0x000fce00078e000e */
[----:B------:R-:W-:Y:S05]  /*12f00*/  WARPSYNC.COLLECTIVE R15, `(.L_x_3342) ;  /* 0x000000000f087348 */ /* 0x000fea0003c00000 */
[----:B------:R0:W1:Y:S02]  /*12f10*/  SHFL.IDX P6, R14, R13, R12, R11 ;  /* 0x0000000c0d0e7389 */ /* 0x00006400000c000b */
[----:B01----:R-:W-:Y:S01]  /*12f20*/  ENDCOLLECTIVE ;  /* 0x000000000000791b */ /* 0x003fe20003800000 */
.L_x_3342:
[----:B------:R-:W-:Y:S01]  /*12f30*/  @!P2 LEA R21, R9, UR38, 0x1 ;  /* 0x000000260915ac11 */ /* 0x000fe2000f8e08ff */
[----:B------:R-:W-:Y:S01]  /*12f40*/  ULDC.64 UR4, c[0x0][0x208] ;  /* 0x0000820000047ab9 */ /* 0x000fe20000000a00 */
[----:B------:R-:W-:-:S05]  /*12f50*/  @!P2 LEA R10, P4, R10, R14, 0x1 ;  /* 0x0000000e0a0aa211 */ /* 0x000fca00078808ff */
[----:B------:R-:W-:Y:S01]  /*12f60*/  @!P2 IMAD.X R14, RZ, RZ, R8, P4 ;  /* 0x000000ffff0ea224 */ /* 0x000fe200020e0608 */
[C---:B------:R-:W-:Y:S02]  /*12f70*/  LOP3.LUT P4, RZ, R17.reuse, 0x10, RZ, 0xc0, !PT ;  /* 0x0000001011ff7812 */ /* 0x040fe4000788c0ff */
[----:B------:R-:W-:Y:S01]  /*12f80*/  @!P2 LOP3.LUT R8, R4, 0x40, RZ, 0xc0, !PT ;  /* 0x000000400408a812 */ /* 0x000fe200078ec0ff */
[----:B------:R-:W-:Y:S01]  /*12f90*/  @!P2 IMAD.MOV.U32 R2, RZ, RZ, R10 ;  /* 0x000000ffff02a224 */ /* 0x000fe200078e000a */
[----:B------:R-:W-:Y:S01]  /*12fa0*/  LOP3.LUT P6, RZ, R17, 0x8, RZ, 0xc0, !PT ;  /* 0x0000000811ff7812 */ /* 0x000fe200078cc0ff */
[----:B------:R-:W-:Y:S01]  /*12fb0*/  @!P2 IMAD.MOV.U32 R3, RZ, RZ, R14 ;  /* 0x000000ffff03a224 */ /* 0x000fe200078e000e */
[----:B------:R-:W-:-:S07]  /*12fc0*/  @!P2 SHF.R.U32.HI R8, RZ, 0x2, R8 ;  /* 0x00000002ff08a819 */ /* 0x000fce0000011608 */
[----:B------:R-:W-:Y:S01]  /*12fd0*/  @!PT LDS RZ, [RZ] ;  /* 0x00000000fffff984 */ /* 0x000fe20000000800 */
[----:B------:R-:W-:Y:S01]  /*12fe0*/  @!PT LDS RZ, [RZ] ;  /* 0x00000000fffff984 */ /* 0x000fe20000000800 */
[----:B------:R-:W-:Y:S01]  /*12ff0*/  @!PT LDS RZ, [RZ] ;  /* 0x00000000fffff984 */ /* 0x000fe20000000800 */
        /* <DEDUP_REMOVED lines=10> */
[----:B------:R-:W-:Y:S01]  /*130a0*/  @!P2 ISETP.NE.U32.AND P4, PT, R8, RZ, PT ;  /* 0x000000ff0800a20c */ /* 0x000fe20003f85070 */
[----:B------:R-:W-:-:S02]  /*130b0*/  IMAD.MOV.U32 R13, RZ, RZ, R6 ;  /* 0x000000ffff0d7224 */ /* 0x000fc400078e0006 */
[----:B------:R-:W-:Y:S01]  /*130c0*/  IMAD.MOV.U32 R12, RZ, RZ, 0x2 ;  /* 0x00000002ff0c7424 */ /* 0x000fe200078e00ff */
[----:B------:R-:W1:Y:S09]  /*130d0*/  S2R R10, SR_TID.X ;  /* 0x00000000000a7919 */ /* 0x000e720000002100 */
[----:B------:R0:W-:Y:S02]  /*130e0*/  @!P2 LDGSTS.E.BYPASS.LTC128B.128 [R21+0x34c00], desc[UR4][R2.64+0x380], P4 ;  /* 0x34c003800215afae */ /* 0x0001e4000a101d44 */
[----:B01----:R-:W-:Y:S05]  /*130f0*/  WARPSYNC.COLLECTIVE R15, `(.L_x_3343) ;  /* 0x000000000f087348 */ /* 0x003fea0003c00000 */
[----:B------:R2:W3:Y:S02]  /*13100*/  SHFL.IDX P6, R14, R13, R12, R11 ;  /* 0x0000000c0d0e7389 */ /* 0x0004e400000c000b */
[----:B0123--:R-:W-:Y:S01]  /*13110*/  ENDCOLLECTIVE ;  /* 0x000000000000791b */ /* 0x00ffe20003800000 */
.L_x_3343:
[----:B------:R-:W-:Y:S02]  /*13120*/  IMAD.MOV.U32 R13, RZ, RZ, R0 ;  /* 0x000000ffff0d7224 */ /* 0x000fe400078e0000 */
[----:B------:R-:W-:-:S07]  /*13130*/  IMAD.MOV.U32 R2, RZ, RZ, R14 ;  /* 0x000000ffff027224 */ /* 0x000fce00078e000e */
[----:B------:R-:W-:Y:S05]  /*13140*/  WARPSYNC.COLLECTIVE R15, `(.L_x_3344) ;  /* 0x000000000f087348 */ /* 0x000fea0003c00000 */
[----:B------:R0:W1:Y:S02]  /*13150*/  SHFL.IDX P6, R14, R13, R12, R11 ;  /* 0x0000000c0d0e7389 */ /* 0x00006400000c000b */
[----:B01----:R-:W-:Y:S01]  /*13160*/  ENDCOLLECTIVE ;  /* 0x000000000000791b */ /* 0x003fe20003800000 */
.L_x_3344:
[----:B------:R-:W-:Y:S01]  /*13170*/  LOP3.LUT P3, RZ, R17, 0x40, RZ, 0xc0, !PT ;  /* 0x0000004011ff7812 */ /* 0x000fe2000786c0ff */
[----:B------:R-:W-:-:S05]  /*13180*/  IMAD.SHL.U32 R10, R10, 0x8, RZ ;  /* 0x000000080a0a7824 */ /* 0x000fca00078e00ff */
[----:B------:R-:W-:-:S07]  /*13190*/  LOP3.LUT R10, R10, 0x38, RZ, 0xc0, !PT ;  /* 0x000000380a0a7812 */ /* 0x000fce00078ec0ff */
[----:B------:R-:W-:-:S05]  /*131a0*/  @!P3 LEA R3, P4, R10, R14, 0x1 ;  /* 0x0000000e0a03b211 */ /* 0x000fca00078808ff */
[----:B------:R-:W-:Y:S01]  /*131b0*/  @!P3 IMAD.X R2, RZ, RZ, R2, P4 ;  /* 0x000000ffff02b224 */ /* 0x000fe200020e0602 */
[----:B------:R-:W-:-:S04]  /*131c0*/  LOP3.LUT P4, RZ, R17, 0x10, RZ, 0xc0, !PT ;  /* 0x0000001011ff7812 */ /* 0x000fc8000788c0ff */
[-C--:B------:R-:W-:Y:S02]  /*131d0*/  @!P3 LOP3.LUT R3, R3, R2.reuse, RZ, 0x3c, !PT ;  /* 0x000000020303b212 */ /* 0x080fe400078e3cff */
[----:B------:R-:W-:Y:S02]  /*131e0*/  @!P3 LOP3.LUT R8, R4, 0x40, RZ, 0xc0, !PT ;  /* 0x000000400408b812 */ /* 0x000fe400078ec0ff */
[----:B------:R-:W-:Y:S02]  /*131f0*/  @!P3 LOP3.LUT R2, R3, R2, RZ, 0x3c, !PT ;  /* 0x000000020302b212 */ /* 0x000fe400078e3cff */
[----:B------:R-:W-:Y:S02]  /*13200*/  @!P3 LEA R9, R9, UR38, 0x1 ;  /* 0x000000260909bc11 */ /* 0x000fe4000f8e08ff */
[----:B------:R-:W-:Y:S02]  /*13210*/  @!P3 LOP3.LUT R3, R3, R2, RZ, 0x3c, !PT ;  /* 0x000000020303b212 */ /* 0x000fe400078e3cff */
[C---:B------:R-:W-:Y:S01]  /*13220*/  LOP3.LUT P6, RZ, R17.reuse, 0x8, RZ, 0xc0, !PT ;  /* 0x0000000811ff7812 */ /* 0x040fe200078cc0ff */
[----:B------:R-:W-:Y:S01]  /*13230*/  ULDC.64 UR4, c[0x0][0x208] ;  /* 0x0000820000047ab9 */ /* 0x000fe20000000a00 */
[----:B------:R-:W-:Y:S01]  /*13240*/  LOP3.LUT P2, RZ, R17, 0x4, RZ, 0xc0, !PT ;  /* 0x0000000411ff7812 */ /* 0x000fe2000784c0ff */
[----:B------:R-:W-:Y:S01]  /*13250*/  @!PT LDS RZ, [RZ] ;  /* 0x00000000fffff984 */ /* 0x000fe20000000800 */
[----:B------:R-:W-:Y:S01]  /*13260*/  @!PT LDS RZ, [RZ] ;  /* 0x00000000fffff984 */ /* 0x000fe20000000800 */
[----:B------:R-:W-:Y:S01]  /*13270*/  @!PT LDS RZ, [RZ] ;  /* 0x00000000fffff984 */ /* 0x000fe20000000800 */
[----:B------:R0:W-:Y:S01]  /*13280*/  @!P3 LDGSTS.E.BYPASS.LTC128B.128 [R9+0x27400], desc[UR4][R2.64], !P4 ;  /* 0x274000000209bfae */ /* 0x0001e2000e101d44 */
[----:B------:R-:W-:-:S04]  /*13290*/  @!P3 SHF.R.U32.HI R8, RZ, 0x2, R8 ;  /* 0x00000002ff08b819 */ /* 0x000fc80000011608 */
[----:B------:R-:W-:Y:S02]  /*132a0*/  @!P3 ISETP.NE.U32.AND P4, PT, R8, RZ, PT ;  /* 0x000000ff0800b20c */ /* 0x000fe40003f85070 */
[----:B------:R-:W-:-:S03]  /*132b0*/  @!P3 LOP3.LUT R8, R5, 0x80, RZ, 0xc0, !PT ;  /* 0x000000800508b812 */ /* 0x000fc600078ec0ff */
[----:B------:R0:W-:Y:S01]  /*132c0*/  @!P3 LDGSTS.E.BYPASS.LTC128B.128 [R9+0x29400], desc[UR4][R2.64+0x80], !P6 ;  /* 0x294000800209bfae */ /* 0x0001e2000f101d44 */
[----:B------:R-:W-:-:S03]  /*132d0*/  @!P3 SHF.R.U32.HI R8, RZ, 0x3, R8 ;  /* 0x00000003ff08b819 */ /* 0x000fc60000011608 */
[----:B------:R0:W-:Y:S04]  /*132e0*/  @!P3 LDGSTS.E.BYPASS.LTC128B.128 [R9+0x2b400], desc[UR4][R2.64+0x100], !P2 ;  /* 0x2b4001000209bfae */ /* 0x0001e8000d101d44 */
[----:B------:R0:W-:Y:S04]  /*132f0*/  @!P3 LDGSTS.E.BYPASS.LTC128B.128 [R9+0x2d400], desc[UR4][R2.64+0x180], !P5 ;  /* 0x2d4001800209bfae */ /* 0x0001e8000e901d44 */
[----:B------:R0:W-:Y:S04]  /*13300*/  @!P3 LDGSTS.E.BYPASS.LTC128B.128 [R9+0x2f400], desc[UR4][R2.64+0x200], !P0 ;  /* 0x2f4002000209bfae */ /* 0x0001e8000c101d44 */
[----:B------:R0:W-:Y:S04]  /*13310*/  @!P3 LDGSTS.E.BYPASS.LTC128B.128 [R9+0x31400], desc[UR4][R2.64+0x280], !P1 ;  /* 0x314002800209bfae */ /* 0x0001e8000c901d44 */
[----:B------:R0:W-:Y:S01]  /*13320*/  @!P3 LDGSTS.E.BYPASS.LTC128B.128 [R9+0x33400], desc[UR4][R2.64+0x300], P4 ;  /* 0x334003000209bfae */ /* 0x0001e2000a101d44 */
[----:B------:R-:W-:Y:S01]  /*13330*/  @!P3 ISETP.NE.U32.AND P4, PT, R8, RZ, PT ;  /* 0x000000ff0800b20c */ /* 0x000fe20003f85070 */
[----:B------:R-:W-:-:S02]  /*13340*/  IMAD.MOV.U32 R13, RZ, RZ, R6 ;  /* 0x000000ffff0d7224 */ /* 0x000fc400078e0006 */
[----:B------:R-:W-:-:S10]  /*13350*/  IMAD.MOV.U32 R12, RZ, RZ, 0x3 ;  /* 0x00000003ff0c7424 */ /* 0x000fd400078e00ff */
[----:B------:R0:W-:Y:S02]  /*13360*/  @!P3 LDGSTS.E.BYPASS.LTC128B.128 [R9+0x35400], desc[UR4][R2.64+0x380], P4 ;  /* 0x354003800209bfae */ /* 0x0001e4000a101d44 */
[----:B0-----:R-:W-:Y:S05]  /*13370*/  WARPSYNC.COLLECTIVE R15, `(.L_x_3345) ;  /* 0x000000000f087348 */ /* 0x001fea0003c00000 */
[----:B------:R1:W2:Y:S02]  /*13380*/  SHFL.IDX P6, R14, R13, R12, R11 ;  /* 0x0000000c0d0e7389 */ /* 0x0002a400000c000b */
[----:B012---:R-:W-:Y:S01]  /*13390*/  ENDCOLLECTIVE ;  /* 0x000000000000791b */ /* 0x007fe20003800000 */
.L_x_3345:
[----:B------:R-:W-:Y:S02]  /*133a0*/  IMAD.MOV.U32 R13, RZ, RZ, R0 ;  /* 0x000000ffff0d7224 */ /* 0x000fe400078e0000 */
[----:B------:R-:W-:-:S07]  /*133b0*/  IMAD.MOV.U32 R6, RZ, RZ, R14 ;  /* 0x000000ffff067224 */ /* 0x000fce00078e000e */
[----:B------:R-:W-:Y:S05]  /*133c0*/  WARPSYNC.COLLECTIVE R15, `(.L_x_3346) ;  /* 0x000000000f087348 */ /* 0x000fea0003c00000 */
[----:B------:R0:W1:Y:S02]  /*133d0*/  SHFL.IDX P6, R14, R13, R12, R11 ;  /* 0x0000000c0d0e7389 */ /* 0x00006400000c000b */
[----:B01----:R-:W-:Y:S01]  /*133e0*/  ENDCOLLECTIVE ;  /* 0x000000000000791b */ /* 0x003fe20003800000 */
.L_x_3346:
[----:B------:R-:W-:Y:S05]  /*133f0*/  BRA `(.L_x_3347) ;  /* 0xffffffb800a07947 */ /* 0x000fea000383ffff */
.L_x_3236:
[----:B0-----:R-:W-:-:S04]  /*13400*/  IMAD.U32 R3, RZ, RZ, UR38 ;  /* 0x00000026ff037e24 */ /* 0x001fc8000f8e00ff */
[----:B------:R0:W3:Y:S03]  /*13410*/  SYNCS.PHASECHK.TRANS64.TRYWAIT P0, [R3+URZ+0x38820], R2 ;  /* 0x03882002030075a7 */ /* 0x0000e6000800017f */
[----:B---3--:R-:W-:Y:S05]  /*13420*/  @!P0 NANOSLEEP.SYNCS 0x989680 ;  /* 0x009896800000895d */ /* 0x008fea0003900000 */
[----:B------:R-:W3:Y:S02]  /*13430*/  @!P0 SYNCS.PHASECHK.TRANS64 P0, [R3+URZ+0x38820], R2 ;  /* 0x03882002030085a7 */ /* 0x000ee4000800007f */
[----:B---3--:R-:W-:Y:S05]  /*13440*/  @!P0 BRA `(.L_x_3236) ;  /* 0xfffffffc00ec8947 */ /* 0x008fea000383ffff */
[----:B------:R-:W-:Y:S05]  /*13450*/  BRA `(.L_x_3348) ;  /* 0xffffffbc00487947 */ /* 0x000fea000383ffff */
.L_x_3239:
[----:B0-----:R-:W-:-:S04]  /*13460*/  IMAD.U32 R3, RZ, RZ, UR38 ;  /* 0x00000026ff037e24 */ /* 0x001fc8000f8e00ff */
[----:B------:R0:W3:Y:S03]  /*13470*/  SYNCS.PHASECHK.TRANS64.TRYWAIT P0, [R3+URZ+0x38860], R2 ;  /* 0x03886002030075a7 */ /* 0x0000e6000800017f */
[----:B---3--:R-:W-:Y:S05]  /*13480*/  @!P0 NANOSLEEP.SYNCS 0x989680 ;  /* 0x009896800000895d */ /* 0x008fea0003900000 */
[----:B------:R-:W3:Y:S02]  /*13490*/  @!P0 SYNCS.PHASECHK.TRANS64 P0, [R3+URZ+0x38860], R2 ;  /* 0x03886002030085a7 */ /* 0x000ee4000800007f */
[----:B---3--:R-:W-:Y:S05]  /*134a0*/  @!P0 BRA `(.L_x_3239) ;  /* 0xfffffffc00ec8947 */ /* 0x008fea000383ffff */
[----:B------:R-:W-:Y:S05]  /*134b0*/  BRA `(.L_x_3349) ;  /* 0xffffffbc00547947 */ /* 0x000fea000383ffff */
.L_x_3255:
[----:B-1----:R-:W-:-:S04]  /*134c0*/  IMAD.U32 R3, RZ, RZ, UR38 ;  /* 0x00000026ff037e24 */ /* 0x002fc8000f8e00ff */
[----:B------:R1:W3:Y:S03]  /*134d0*/  SYNCS.PHASECHK.TRANS64.TRYWAIT P0, [R3+URZ+0x38848], R2 ;  /* 0x03884802030075a7 */ /* 0x0002e6000800017f */
[----:B---3--:R-:W-:Y:S05]  /*134e0*/  @!P0 NANOSLEEP.SYNCS 0x989680 ;  /* 0x009896800000895d */ /* 0x008fea0003900000 */
[----:B------:R-:W3:Y:S02]  /*134f0*/  @!P0 SYNCS.PHASECHK.TRANS64 P0, [R3+URZ+0x38848], R2 ;  /* 0x03884802030085a7 */ /* 0x000ee4000800007f */
[----:B---3--:R-:W-:Y:S05]  /*13500*/  @!P0 BRA `(.L_x_3255) ;  /* 0xfffffffc00ec8947 */ /* 0x008fea000383ffff */
[----:B------:R-:W-:Y:S05]  /*13510*/  BRA `(.L_x_3350) ;  /* 0xffffffc800207947 */ /* 0x000fea000383ffff */
.L_x_3260:
[----:B01----:R-:W-:-:S04]  /*13520*/  IMAD.U32 R3, RZ, RZ, UR38 ;  /* 0x00000026ff037e24 */ /* 0x003fc8000f8e00ff */
[----:B------:R0:W1:Y:S03]  /*13530*/  SYNCS.PHASECHK.TRANS64.TRYWAIT P0, [R3+URZ+0x38868], R2 ;  /* 0x03886802030075a7 */ /* 0x000066000800017f */
[----:B-1----:R-:W-:Y:S05]  /*13540*/  @!P0 NANOSLEEP.SYNCS 0x989680 ;  /* 0x009896800000895d */ /* 0x002fea0003900000 */
[----:B------:R-:W1:Y:S02]  /*13550*/  @!P0 SYNCS.PHASECHK.TRANS64 P0, [R3+URZ+0x38868], R2 ;  /* 0x03886802030085a7 */ /* 0x000e64000800007f */
[----:B-1----:R-:W-:Y:S05]  /*13560*/  @!P0 BRA `(.L_x_3260) ;  /* 0xfffffffc00ec8947 */ /* 0x002fea000383ffff */
[----:B------:R-:W-:Y:S05]  /*13570*/  BRA `(.L_x_3351) ;  /* 0xffffffc800807947 */ /* 0x000fea000383ffff */
.L_x_3275:
[----:B-1----:R-:W-:-:S04]  /*13580*/  IMAD.U32 R3, RZ, RZ, UR38 ;  /* 0x00000026ff037e24 */ /* 0x002fc8000f8e00ff */
[----:B------:R1:W3:Y:S03]  /*13590*/  SYNCS.PHASECHK.TRANS64.TRYWAIT P0, [R3+URZ+0x38840], R2 ;  /* 0x03884002030075a7 */ /* 0x0002e6000800017f */
[----:B---3--:R-:W-:Y:S05]  /*135a0*/  @!P0 NANOSLEEP.SYNCS 0x989680 ;  /* 0x009896800000895d */ /* 0x008fea0003900000 */
[----:B------:R-:W3:Y:S02]  /*135b0*/  @!P0 SYNCS.PHASECHK.TRANS64 P0, [R3+URZ+0x38840], R2 ;  /* 0x03884002030085a7 */ /* 0x000ee4000800007f */
[----:B---3--:R-:W-:Y:S05]  /*135c0*/  @!P0 BRA `(.L_x_3275) ;  /* 0xfffffffc00ec8947 */ /* 0x008fea000383ffff */
[----:B------:R-:W-:Y:S05]  /*135d0*/  BRA `(.L_x_3352) ;  /* 0xffffffd000d07947 */ /* 0x000fea000383ffff */
.L_x_3280:
[----:B01----:R-:W-:-:S04]  /*135e0*/  IMAD.U32 R3, RZ, RZ, UR38 ;  /* 0x00000026ff037e24 */ /* 0x003fc8000f8e00ff */
[----:B------:R0:W1:Y:S03]  /*135f0*/  SYNCS.PHASECHK.TRANS64.TRYWAIT P0, [R3+URZ+0x38860], R2 ;  /* 0x03886002030075a7 */ /* 0x000066000800017f */
[----:B-1----:R-:W-:Y:S05]  /*13600*/  @!P0 NANOSLEEP.SYNCS 0x989680 ;  /* 0x009896800000895d */ /* 0x002fea0003900000 */
[----:B------:R-:W1:Y:S02]  /*13610*/  @!P0 SYNCS.PHASECHK.TRANS64 P0, [R3+URZ+0x38860], R2 ;  /* 0x03886002030085a7 */ /* 0x000e64000800007f */
[----:B-1----:R-:W-:Y:S05]  /*13620*/  @!P0 BRA `(.L_x_3280) ;  /* 0xfffffffc00ec8947 */ /* 0x002fea000383ffff */
[----:B------:R-:W-:Y:S05]  /*13630*/  BRA `(.L_x_3353) ;  /* 0xffffffd400347947 */ /* 0x000fea000383ffff */
.L_x_3296:
[----:B-1----:R-:W-:-:S04]  /*13640*/  IMAD.U32 R3, RZ, RZ, UR38 ;  /* 0x00000026ff037e24 */ /* 0x002fc8000f8e00ff */
[----:B------:R1:W3:Y:S03]  /*13650*/  SYNCS.PHASECHK.TRANS64.TRYWAIT P0, [R3+URZ+0x38848], R2 ;  /* 0x03884802030075a7 */ /* 0x0002e6000800017f */
[----:B---3--:R-:W-:Y:S05]  /*13660*/  @!P0 NANOSLEEP.SYNCS 0x989680 ;  /* 0x009896800000895d */ /* 0x008fea0003900000 */
[----:B------:R-:W3:Y:S02]  /*13670*/  @!P0 SYNCS.PHASECHK.TRANS64 P0, [R3+URZ+0x38848], R2 ;  /* 0x03884802030085a7 */ /* 0x000ee4000800007f */
[----:B---3--:R-:W-:Y:S05]  /*13680*/  @!P0 BRA `(.L_x_3296) ;  /* 0xfffffffc00ec8947 */ /* 0x008fea000383ffff */
[----:B------:R-:W-:Y:S05]  /*13690*/  BRA `(.L_x_3354) ;  /* 0xffffffdc008c7947 */ /* 0x000fea000383ffff */
.L_x_3301:
[----:B-1----:R-:W-:-:S04]  /*136a0*/  IMAD.U32 R3, RZ, RZ, UR38 ;  /* 0x00000026ff037e24 */ /* 0x002fc8000f8e00ff */
[----:B------:R1:W3:Y:S03]  /*136b0*/  SYNCS.PHASECHK.TRANS64.TRYWAIT P0, [R3+URZ+0x38868], R2 ;  /* 0x03886802030075a7 */ /* 0x0002e6000800017f */
[----:B---3--:R-:W-:Y:S05]  /*136c0*/  @!P0 NANOSLEEP.SYNCS 0x989680 ;  /* 0x009896800000895d */ /* 0x008fea0003900000 */
[----:B------:R-:W3:Y:S02]  /*136d0*/  @!P0 SYNCS.PHASECHK.TRANS64 P0, [R3+URZ+0x38868], R2 ;  /* 0x03886802030085a7 */ /* 0x000ee4000800007f */
[----:B---3--:R-:W-:Y:S05]  /*136e0*/  @!P0 BRA `(.L_x_3301) ;  /* 0xfffffffc00ec8947 */ /* 0x008fea000383ffff */
[----:B------:R-:W-:Y:S05]  /*136f0*/  BRA `(.L_x_3355) ;  /* 0xffffffdc00f07947 */ /* 0x000fea000383ffff */
.L_x_3312:
[----:B-1----:R1:W3:Y:S02]  /*13700*/  SYNCS.PHASECHK.TRANS64.TRYWAIT P0, [R2+URZ+0x38820], R9 ;  /* 0x03882009020075a7 */ /* 0x0022e4000800017f */
[----:B---3--:R-:W-:Y:S05]  /*13710*/  @!P0 NANOSLEEP.SYNCS 0x989680 ;  /* 0x009896800000895d */ /* 0x008fea0003900000 */
[----:B------:R-:W3:Y:S02]  /*13720*/  @!P0 SYNCS.PHASECHK.TRANS64 P0, [R2+URZ+0x38820], R9 ;  /* 0x03882009020085a7 */ /* 0x000ee4000800007f */
[----:B---3--:R-:W-:Y:S05]  /*13730*/  @!P0 BRA `(.L_x_3312) ;  /* 0xfffffffc00f08947 */ /* 0x008fea000383ffff */
[----:B------:R-:W-:Y:S05]  /*13740*/  BRA `(.L_x_3356) ;  /* 0xffffffe400e07947 */ /* 0x000fea000383ffff */
.L_x_3313:
[----:B------:R-:W3:Y:S01]  /*13750*/  S2R R3, SR_TID.X ;  /* 0x0000000000037919 */ /* 0x000ee20000002100 */
[----:B------:R-:W-:Y:S01]  /*13760*/  BSSY B0, `(.L_x_3357) ;  /* 0x000000a000007945 */ /* 0x000fe20003800000 */
[----:B------:R-:W-:Y:S02]  /*13770*/  IMAD.MOV.U32 R12, RZ, RZ, RZ ;  /* 0x000000ffff0c7224 */ /* 0x000fe400078e00ff */
[----:B------:R-:W-:Y:S02]  /*13780*/  IMAD.MOV.U32 R11, RZ, RZ, 0x1f ;  /* 0x0000001fff0b7424 */ /* 0x000fe400078e00ff */
[----:B------:R-:W-:Y:S01]  /*13790*/  IMAD.MOV.U32 R15, RZ, RZ, -0x1 ;  /* 0xffffffffff0f7424 */ /* 0x000fe200078e00ff */
[----:B---3--:R-:W-:-:S04]  /*137a0*/  SHF.R.U32.HI R3, RZ, 0x5, R3 ;  /* 0x00000005ff037819 */ /* 0x008fc80000011603 */
[----:B------:R-:W-:-:S05]  /*137b0*/  LOP3.LUT R3, R3, 0x3, RZ, 0xc0, !PT ;  /* 0x0000000303037812 */ /* 0x000fca00078ec0ff */
[----:B------:R-:W-:-:S07]  /*137c0*/  IMAD.MOV.U32 R13, RZ, RZ, R3 ;  /* 0x000000ffff0d7224 */ /* 0x000fce00078e0003 */
[----:B012---:R-:W-:Y:S05]  /*137d0*/  WARPSYNC.COLLECTIVE R15, `(.L_x_3358) ;  /* 0x000000000f087348 */ /* 0x007fea0003c00000 */
[----:B--2---:R2:W3:Y:S02]  /*137e0*/  SHFL.IDX P6, R14, R13, R12, R11 ;  /* 0x0000000c0d0e7389 */ /* 0x0044e400000c000b */
[----:B0123--:R-:W-:Y:S01]  /*137f0*/  ENDCOLLECTIVE ;  /* 0x000000000000791b */ /* 0x00ffe20003800000 */
.L_x_3358:
[----:B------:R-:W-:Y:S05]  /*13800*/  BSYNC B0 ;  /* 0x0000000000007941 */ /* 0x000fea0003800000 */
.L_x_3357:
[----:B------:R-:W-:Y:S05]  /*13810*/  BRA `(.L_x_3359) ;  /* 0xffffffe400c47947 */ /* 0x000fea000383ffff */
.L_x_3314:
[----:B------:R-:W-:Y:S01]  /*13820*/  BSSY B0, `(.L_x_3360) ;  /* 0x0000006000007945 */ /* 0x000fe20003800000 */
[----:B------:R-:W-:-:S07]  /*13830*/  IMAD.MOV.U32 R15, RZ, RZ, -0x1 ;  /* 0xffffffffff0f7424 */ /* 0x000fce00078e00ff */
[----:B012---:R-:W-:Y:S05]  /*13840*/  WARPSYNC.COLLECTIVE R15, `(.L_x_3361) ;  /* 0x000000000f0c7348 */ /* 0x007fea0003c00000 */
[----:B------:R-:W-:Y:S02]  /*13850*/  ELECT P6, UR62, PT ;  /* 0x00000000003e782f */ /* 0x000fe400038c0000 */
[----:B------:R-:W-:Y:S01]  /*13860*/  MOV R14, UR62 ;  /* 0x0000003e000e7c02 */ /* 0x000fe20008000f00 */
[----:B012---:R-:W-:Y:S10]  /*13870*/  ENDCOLLECTIVE ;  /* 0x000000000000791b */ /* 0x007ff40003800000 */
.L_x_3361:
[----:B------:R-:W-:Y:S05]  /*13880*/  BSYNC B0 ;  /* 0x0000000000007941 */ /* 0x000fea0003800000 */
.L_x_3360:
[----:B------:R-:W-:Y:S05]  /*13890*/  BRA `(.L_x_3362) ;  /* 0xffffffe400b87947 */ /* 0x000fea000383ffff */
.L_x_3316:
[----:B--2---:R2:W3:Y:S02]  /*138a0*/  SYNCS.PHASECHK.TRANS64.TRYWAIT P0, [R7+URZ], R4 ;  /* 0x00000004070075a7 */ /* 0x0044e4000800017f */
[----:B---3--:R-:W-:Y:S05]  /*138b0*/  @!P0 NANOSLEEP.SYNCS 0x989680 ;  /* 0x009896800000895d */ /* 0x008fea0003900000 */
[----:B------:R-:W3:Y:S02]  /*138c0*/  @!P0 SYNCS.PHASECHK.TRANS64 P0, [R7+URZ], R4 ;  /* 0x00000004070085a7 */ /* 0x000ee4000800007f */
[----:B---3--:R-:W-:Y:S05]  /*138d0*/  @!P0 BRA `(.L_x_3316) ;  /* 0xfffffffc00f08947 */ /* 0x008fea000383ffff */
[----:B------:R-:W-:Y:S05]  /*138e0*/  BRA `(.L_x_3363) ;  /* 0xffffffe400f47947 */ /* 0x000fea000383ffff */
.L_x_3317:
[----:B---3--:R3:W4:Y:S02]  /*138f0*/  SYNCS.PHASECHK.TRANS64.TRYWAIT P0, [R5+URZ], R0 ;  /* 0x00000000050075a7 */ /* 0x008724000800017f */
[----:B----4-:R-:W-:Y:S05]  /*13900*/  @!P0 NANOSLEEP.SYNCS 0x989680 ;  /* 0x009896800000895d */ /* 0x010fea0003900000 */
[----:B------:R-:W4:Y:S02]  /*13910*/  @!P0 SYNCS.PHASECHK.TRANS64 P0, [R5+URZ], R0 ;  /* 0x00000000050085a7 */ /* 0x000f24000800007f */
[----:B----4-:R-:W-:Y:S05]  /*13920*/  @!P0 BRA `(.L_x_3317) ;  /* 0xfffffffc00f08947 */ /* 0x010fea000383ffff */
[----:B------:R-:W-:Y:S05]  /*13930*/  BRA `(.L_x_3364) ;  /* 0xffffffe400e87947 */ /* 0x000fea000383ffff */
.L_x_3319:
[----:B-1----:R1:W3:Y:S02]  /*13940*/  SYNCS.PHASECHK.TRANS64.TRYWAIT P0, [R5+URZ], R4 ;  /* 0x00000004050075a7 */ /* 0x0022e4000800017f */
[----:B---3--:R-:W-:Y:S05]  /*13950*/  @!P0 NANOSLEEP.SYNCS 0x989680 ;  /* 0x009896800000895d */ /* 0x008fea0003900000 */
[----:B------:R-:W3:Y:S02]  /*13960*/  @!P0 SYNCS.PHASECHK.TRANS64 P0, [R5+URZ], R4 ;  /* 0x00000004050085a7 */ /* 0x000ee4000800007f */
[----:B---3--:R-:W-:Y:S05]  /*13970*/  @!P0 BRA `(.L_x_3319) ;  /* 0xfffffffc00f08947 */ /* 0x008fea000383ffff */
[----:B------:R-:W-:Y:S05]  /*13980*/  BRA `(.L_x_3365) ;  /* 0xffffffe400ec7947 */ /* 0x000fea000383ffff */
.L_x_3366:
        /* <DEDUP_REMOVED lines=15> */
.L_x_15168:


//--------------------- .text._ZN7cutlass13device_kernelIN5flash11enable_sm90INS1_16FlashAttnFwdSm90INS1_25CollectiveMainloopFwdSm90ILi2EN4cute5tupleIJNS5_1CILi1EEES8_S8_EEENS6_IJNS7_ILi64EEESA_SA_EEELi512ENS_6half_tEfNS_4arch4Sm90ELb0ELb0ELb1ELb1ELb0ELb0ELb0ELb0ELb0ELb1ELb1ELb0EEENS1_21CollectiveEpilogueFwdINS6_IJSA_NS7_ILi512EEESA_EEES9_SC_SE_Li256ELb1ELb1ELb1ELb0EEENS1_36VarlenDynamicPersistentTileSchedulerILi64ELi64ELi256ELi128ELb1ELb1ELb1ELb0ELb1ELb1EEEEEEEEEvNT_6ParamsE --------------------------
	.section	.text._ZN7cutlass13device_kernelIN5flash11enable_sm90INS1_16FlashAttnFwdSm90INS1_25CollectiveMainloopFwdSm90ILi2EN4cute5tupleIJNS5_1CILi1EEES8_S8_EEENS6_IJNS7_ILi64EEESA_SA_EEELi512ENS_6half_tEfNS_4arch4Sm90ELb0ELb0ELb1ELb1ELb0ELb0ELb0ELb0ELb0ELb1ELb1ELb0EEENS1_21CollectiveEpilogueFwdINS6_IJSA_NS7_ILi512EEESA_EEES9_SC_SE_Li256ELb1ELb1ELb1ELb0EEENS1_36VarlenDynamicPersistentTileSchedulerILi64ELi64ELi256ELi128ELb1ELb1ELb1ELb0ELb1ELb1EEEEEEEEEvNT_6ParamsE,"ax",@progbits
	.align	128
.text._ZN7cutlass13device_kernelIN5flash11enable_sm90INS1_16FlashAttnFwdSm90INS1_25CollectiveMainloopFwdSm90ILi2EN4cute5tupleIJNS5_1CILi1EEES8_S8_EEENS6_IJNS7_ILi64EEESA_SA_EEELi512ENS_6half_tEfNS_4arch4Sm90ELb0ELb0ELb1ELb1ELb0ELb0ELb0ELb0ELb0ELb1ELb1ELb0EEENS1_21CollectiveEpilogueFwdINS6_IJSA_NS7_ILi512EEESA_EEES9_SC_SE_Li256ELb1ELb1ELb1ELb0EEENS1_36VarlenDynamicPersistentTileSchedulerILi64ELi64ELi256ELi128ELb1ELb1ELb1ELb0ELb1ELb1EEEEEEEEEvNT_6ParamsE:
        .type           _ZN7cutlass13device_kernelIN5flash11enable_sm90INS1_16FlashAttnFwdSm90INS1_25CollectiveMainloopFwdSm90ILi2EN4cute5tupleIJNS5_1CILi1EEES8_S8_EEENS6_IJNS7_ILi64EEESA_SA_EEELi512ENS_6half_tEfNS_4arch4Sm90ELb0ELb0ELb1ELb1ELb0ELb0ELb0ELb0ELb0ELb1ELb1ELb0EEENS1_21CollectiveEpilogueFwdINS6_IJSA_NS7_ILi512EEESA_EEES9_SC_SE_Li256ELb1ELb1ELb1ELb0EEENS1_36VarlenDynamicPersistentTileSchedulerILi64ELi64ELi256ELi128ELb1ELb1ELb1ELb0ELb1ELb1EEEEEEEEEvNT_6ParamsE,@function
        .size           _ZN7cutlass13device_kernelIN5flash11enable_sm90INS1_16FlashAttnFwdSm90INS1_25CollectiveMainloopFwdSm90ILi2EN4cute5tupleIJNS5_1CILi1EEES8_S8_EEENS6_IJNS7_ILi64EEESA_SA_EEELi512ENS_6half_tEfNS_4arch4Sm90ELb0ELb0ELb1ELb1ELb0ELb0ELb0ELb0ELb0ELb1ELb1ELb0EEENS1_21CollectiveEpilogueFwdINS6_IJSA_NS7_ILi512EEESA_EEES9_SC_SE_Li256ELb1ELb1ELb1ELb0EEENS1_36VarlenDynamicPersistentTileSchedulerILi64ELi64ELi256ELi128ELb1ELb1ELb1ELb0ELb1ELb1EEEEEEEEEvNT_6ParamsE,(.L_x_15169 - _ZN7cutlass13device_kernelIN5flash11enable_sm90INS1_16FlashAttnFwdSm90INS1_25CollectiveMainloopFwdSm90ILi2EN4cute5tupleIJNS5_1CILi1EEES8_S8_EEENS6_IJNS7_ILi64EEESA_SA_EEELi512ENS_6half_tEfNS_4arch4Sm90ELb0ELb0ELb1ELb1ELb0ELb0ELb0ELb0ELb0ELb1ELb1ELb0EEENS1_21CollectiveEpilogueFwdINS6_IJSA_NS7_ILi512EEESA_EEES9_SC_SE_Li256ELb1ELb1ELb1ELb0EEENS1_36VarlenDynamicPersistentTileSchedulerILi64ELi64ELi256ELi128ELb1ELb1ELb1ELb0ELb1ELb1EEEEEEEEEvNT_6ParamsE)
        .other          _ZN7cutlass13device_kernelIN5flash11enable_sm90INS1_16FlashAttnFwdSm90INS1_25CollectiveMainloopFwdSm90ILi2EN4cute5tupleIJNS5_1CILi1EEES8_S8_EEENS6_IJNS7_ILi64EEESA_SA_EEELi512ENS_6half_tEfNS_4arch4Sm90ELb0ELb0ELb1ELb1ELb0ELb0ELb0ELb0ELb0ELb1ELb1ELb0EEENS1_21CollectiveEpilogueFwdINS6_IJSA_NS7_ILi512EEESA_EEES9_SC_SE_Li256ELb1ELb1ELb1ELb0EEENS1_36VarlenDynamicPersistentTileSchedulerILi64ELi64ELi256ELi128ELb1ELb1ELb1ELb0ELb1ELb1EEEEEEEEEvNT_6ParamsE,@"STO_CUDA_ENTRY STV_DEFAULT"
_ZN7cutlass13device_kernelIN5flash11enable_sm90INS1_16FlashAttnFwdSm90INS1_25CollectiveMainloopFwdSm90ILi2EN4cute5tupleIJNS5_1CILi1EEES8_S8_EEENS6_IJNS7_ILi64EEESA_SA_EEELi512ENS_6half_tEfNS_4arch4Sm90ELb0ELb0ELb1ELb1ELb0ELb0ELb0ELb0ELb0ELb1ELb1ELb0EEENS1_21CollectiveEpilogueFwdINS6_IJSA_NS7_ILi512EEESA_EEES9_SC_SE_Li256ELb1ELb1ELb1ELb0EEENS1_36VarlenDynamicPersistentTileSchedulerILi64ELi64ELi256ELi128ELb1ELb1ELb1ELb0ELb1ELb1EEEEEEEEEvNT_6ParamsE:
        /* <DEDUP_REMOVED lines=18> */
.L_x_3368:
[----:B------:R-:W-:Y:S05]  /*0120*/  BSYNC B0 ;  /* 0x0000000000007941 */ /* 0x000fea0003800000 */
.L_x_3367:
        /* <DEDUP_REMOVED lines=35> */
[----:B------:R3:W0:Y:S02]  /*0360*/  SYNCS.EXCH.64 URZ, [UR6+0x28c48], UR4 ;  /* 0x028c4804063f75b2 */ /* 0x0006240008000100 */
[----:B---3--:R-:W-:Y:S01]  /*0370*/  NOP ;  /* 0x0000000000007918 */ /* 0x008fe20000000000 */
.L_x_3369:
        /* <DEDUP_REMOVED lines=22> */
.L_x_3370:
        /* <DEDUP_REMOVED lines=18> */
.L_x_3371:
        /* <DEDUP_REMOVED lines=22> */
.L_x_3372:
        /* <DEDUP_REMOVED lines=22> */
.L_x_3373:
[----:B------:R-:W-:Y:S01]  /*08c0*/  PLOP3.LUT P0, PT, PT, PT, UP0, 0x80, 0x0 ;  /* 0x000000000000781c */ /* 0x000fe20003f0f008 */
[----:B------:R-:W-:Y:S01]  /*08d0*/  UMOV UR36, 0x1 ;  /* 0x0000000100247882 */ /* 0x000fe20000000000 */
[----:B------:R-:W-:Y:S01]  /*08e0*/  NOP ;  /* 0x0000000000007918 */ /* 0x000fe20000000000 */
[----:B------:R-:W-:Y:S01]  /*08f0*/  USEL UR36, UR36, 0x2, !UP0 ;  /* 0x0000000224247887 */ /* 0x000fe2000c000000 */
[----:B------:R-:W-:Y:S01]  /*0900*/  ULDC.64 UR40, c[0x0][0x208] ;  /* 0x0000820000287ab9 */ /* 0x000fe20000000a00 */
[----:B012-4-:R-:W-:Y:S08]  /*0910*/  BAR.SYNC.DEFER_BLOCKING 0x0 ;  /* 0x0000000000007b1d */ /* 0x017ff00000010000 */
[----:B------:R-:W-:Y:S05]  /*0920*/  @!P0 BRA `(.L_x_3374) ;  /* 0x000000c0008c8947 */ /* 0x000fea0003800000 */
.L_x_3375:
[----:B------:R-:W-:-:S08]  /*0930*/  NOP ;  /* 0x0000000000007918 */ /* 0x000fd00000000000 */
[----:B------:R-:W0:Y:S02]  /*0940*/  USETMAXREG.TRY_ALLOC.CTAPOOL UP0, 0xf0 ;  /* 0x000000f0000079c8 */ /* 0x000e240008000600 */
[----:B0-----:R-:W-:-:S13]  /*0950*/  PLOP3.LUT P0, PT, PT, PT, UP0, 0x80, 0x0 ;  /* 0x000000000000781c */ /* 0x001fda0003f0f008 */
[----:B------:R-:W-:Y:S05]  /*0960*/  @!P0 BRA `(.L_x_3375) ;  /* 0xfffffffc00f08947 */ /* 0x000fea000383ffff */
[----:B------:R-:W-:Y:S01]  /*0970*/  LOP3.LUT R0, R6, 0xffffff80, RZ, 0xc0, !PT ;  /* 0xffffff8006007812 */ /* 0x000fe200078ec0ff */
[----:B------:R-:W0:Y:S01]  /*0980*/  S2UR UR4, SR_CgaCtaId ;  /* 0x00000000000479c3 */ /* 0x000e220000008800 */
[----:B------:R-:W-:Y:S02]  /*0990*/  UMOV UR38, 0x400 ;  /* 0x0000040000267882 */ /* 0x000fe40000000000 */
[----:B------:R-:W-:-:S13]  /*09a0*/  ISETP.NE.AND P0, PT, R0, 0x80, PT ;  /* 0x000000800000780c */ /* 0x000fda0003f05270 */
[----:B------:R-:W-:Y:S06]  /*09b0*/  @!P0 BAR.ARV 0x8, 0x100 ;  /* 0x0204000000008b1d */ /* 0x000fec0000002000 */
[----:B------:R-:W-:Y:S01]  /*09c0*/  ISETP.GE.U32.AND P0, PT, R6, 0x100, PT ;  /* 0x000001000600780c */ /* 0x000fe20003f06070 */
[----:B0-----:R-:W-:-:S03]  /*09d0*/  ULEA UR38, UR4, UR38, 0x18 ;  /* 0x0000002604267291 */ /* 0x001fc6000f8ec03f */
[----:B------:R-:W-:-:S09]  /*09e0*/  ULDC UR4, c[0x0][0xc3c] ;  /* 0x00030f0000047ab9 */ /* 0x000fd20000000800 */
[----:B------:R-:W-:Y:S08]  /*09f0*/  @P0 BAR.ARV 0xf, 0x100 ;  /* 0x03c4000000000b1d */ /* 0x000ff00000002000 */
[----:B------:R-:W-:Y:S06]  /*0a00*/  BAR.SYNC.DEFER_BLOCKING 0x5, 0x180 ;  /* 0x0146000000007b1d */ /* 0x000fec0000010000 */
[----:B------:R-:W0:Y:S02]  /*0a10*/  LDS.128 R8, [UR38+0x28cd0] ;  /* 0x028cd026ff087984 */ /* 0x000e240008000c00 */
[----:B------:R-:W-:Y:S06]  /*0a20*/  BAR.ARV 0x4, 0x180 ;  /* 0x0106000000007b1d */ /* 0x000fec0000002000 */
[----:B0-----:R-:W-:-:S13]  /*0a30*/  ISETP.GE.AND P0, PT, R11, UR4, PT ;  /* 0x000000040b007c0c */ /* 0x001fda000bf06270 */
[----:B------:R-:W-:Y:S05]  /*0a40*/  @P0 EXIT ;  /* 0x000000000000094d */ /* 0x000fea0003800000 */
[----:B------:R-:W-:Y:S01]  /*0a50*/  VIADD R6, R6, 0xffffff80 ;  /* 0xffffff8006067836 */ /* 0x000fe20000000000 */
[----:B------:R-:W-:Y:S01]  /*0a60*/  R2UR UR5, R9 ;  /* 0x00000000090572ca */ /* 0x000fe200000e0000 */
[----:B------:R-:W-:Y:S01]  /*0a70*/  IMAD.MOV.U32 R22, RZ, RZ, 0x20 ;  /* 0x00000020ff167424 */ /* 0x000fe200078e00ff */
[----:B------:R-:W-:Y:S01]  /*0a80*/  R2UR UR7, R11 ;  /* 0x000000000b0772ca */ /* 0x000fe200000e0000 */
[----:B------:R-:W-:Y:S01]  /*0a90*/  ULOP3.LUT UR49, UR36, 0x1, URZ, 0xfc, !UPT ;  /* 0x0000000124317892 */ /* 0x000fe2000f8efc3f */
[----:B------:R-:W-:Y:S01]  /*0aa0*/  SHF.R.S32.HI R3, RZ, 0x1f, R6 ;  /* 0x0000001fff037819 */ /* 0x000fe20000011406 */
[----:B------:R-:W-:Y:S01]  /*0ab0*/  UMOV UR48, URZ ;  /* 0x0000003f00307c82 */ /* 0x000fe20008000000 */
[----:B------:R-:W-:Y:S01]  /*0ac0*/  R2UR UR6, R10 ;  /* 0x000000000a0672ca */ /* 0x000fe200000e0000 */
[----:B------:R-:W-:Y:S01]  /*0ad0*/  UMOV UR47, URZ ;  /* 0x0000003f002f7c82 */ /* 0x000fe20008000000 */
[CC--:B------:R-:W-:Y:S01]  /*0ae0*/  LEA.HI R0, R3.reuse, R6.reuse, RZ, 0x4 ;  /* 0x0000000603007211 */ /* 0x0c0fe200078f20ff */
[----:B------:R-:W-:Y:S01]  /*0af0*/  UMOV UR37, URZ ;  /* 0x0000003f00257c82 */ /* 0x000fe20008000000 */
[----:B------:R-:W-:-:S02]  /*0b00*/  LEA.HI R2, R3, R6, RZ, 0x5 ;  /* 0x0000000603027211 */ /* 0x000fc400078f28ff */
[CC--:B------:R-:W-:Y:S02]  /*0b10*/  LEA.HI R5, R3.reuse, R6.reuse, RZ, 0x7 ;  /* 0x0000000603057211 */ /* 0x0c0fe400078f38ff */
[CC--:B------:R-:W-:Y:S02]  /*0b20*/  LEA.HI R4, R3.reuse, R6.reuse, RZ, 0x3 ;  /* 0x0000000603047211 */ /* 0x0c0fe400078f18ff */
[----:B------:R-:W-:Y:S02]  /*0b30*/  LEA.HI R3, R3, R6, RZ, 0x2 ;  /* 0x0000000603037211 */ /* 0x000fe400078f10ff */
[----:B------:R-:W-:Y:S02]  /*0b40*/  SHF.R.S32.HI R9, RZ, 0x4, R0 ;  /* 0x00000004ff097819 */ /* 0x000fe40000011400 */
[----:B------:R-:W-:Y:S02]  /*0b50*/  SHF.R.S32.HI R11, RZ, 0x5, R2 ;  /* 0x00000005ff0b7819 */ /* 0x000fe40000011402 */
[----:B------:R-:W-:-:S02]  /*0b60*/  LOP3.LUT R7, R0, 0xfffffff0, RZ, 0xc0, !PT ;  /* 0xfffffff000077812 */ /* 0x000fc400078ec0ff */
[----:B------:R-:W-:Y:S02]  /*0b70*/  SHF.R.S32.HI R2, RZ, 0x1f, R2 ;  /* 0x0000001fff027819 */ /* 0x000fe40000011402 */
[----:B------:R-:W-:Y:S01]  /*0b80*/  LOP3.LUT R15, R3, 0xfffffffc, RZ, 0xc0, !PT ;  /* 0xfffffffc030f7812 */ /* 0x000fe200078ec0ff */
[----:B------:R-:W-:Y:S01]  /*0b90*/  IMAD.IADD R7, R6, 0x1, -R7 ;  /* 0x0000000106077824 */ /* 0x000fe200078e0a07 */
[----:B------:R-:W-:Y:S02]  /*0ba0*/  LOP3.LUT R3, R5, 0xffffff80, RZ, 0xc0, !PT ;  /* 0xffffff8005037812 */ /* 0x000fe400078ec0ff */
[----:B------:R-:W-:Y:S01]  /*0bb0*/  LEA.HI R0, R0, R9, RZ, 0x1 ;  /* 0x0000000900007211 */ /* 0x000fe200078f08ff */
[----:B------:R-:W-:Y:S01]  /*0bc0*/  IMAD.IADD R15, R6, 0x1, -R15 ;  /* 0x00000001060f7824 */ /* 0x000fe200078e0a0f */
[----:B------:R-:W-:Y:S01]  /*0bd0*/  LEA.HI R2, R2, R11, RZ, 0x2 ;  /* 0x0000000b02027211 */ /* 0x000fe200078f10ff */
[----:B------:R-:W-:Y:S01]  /*0be0*/  IMAD.IADD R3, R6, 0x1, -R3 ;  /* 0x0000000106037824 */ /* 0x000fe200078e0a03 */
[----:B------:R-:W-:-:S02]  /*0bf0*/  LOP3.LUT R0, R0, 0x1ffffffe, RZ, 0xc0, !PT ;  /* 0x1ffffffe00007812 */ /* 0x000fc400078ec0ff */
[----:B------:R-:W-:Y:S02]  /*0c00*/  LOP3.LUT R13, R4, 0xfffffff8, RZ, 0xc0, !PT ;  /* 0xfffffff8040d7812 */ /* 0x000fe400078ec0ff */
[----:B------:R-:W-:Y:S01]  /*0c10*/  LOP3.LUT R4, R2, 0x3ffffc, RZ, 0xc0, !PT ;  /* 0x003ffffc02047812 */ /* 0x000fe200078ec0ff */
[----:B------:R-:W-:Y:S01]  /*0c20*/  IMAD.IADD R9, R9, 0x1, -R0 ;  /* 0x0000000109097824 */ /* 0x000fe200078e0a00 */
[----:B------:R-:W-:Y:S01]  /*0c30*/  SHF.R.S32.HI R220, RZ, 0x7, R5 ;  /* 0x00000007ffdc7819 */ /* 0x000fe20000011405 */
[----:B------:R-:W-:Y:S01]  /*0c40*/  IMAD.IADD R13, R6, 0x1, -R13 ;  /* 0x00000001060d7824 */ /* 0x000fe200078e0a0d */
[----:B------:R-:W-:Y:S01]  /*0c50*/  SHF.R.S32.HI R2, RZ, 0x1f, R7 ;  /* 0x0000001fff027819 */ /* 0x000fe20000011407 */
[----:B------:R-:W-:Y:S01]  /*0c60*/  IMAD.IADD R8, R11, 0x1, -R4 ;  /* 0x000000010b087824 */ /* 0x000fe200078e0a04 */
[----:B------:R-:W-:Y:S01]  /*0c70*/  SHF.R.S32.HI R0, RZ, 0x1f, R3 ;  /* 0x0000001fff007819 */ /* 0x000fe20000011403 */
[----:B------:R-:W-:Y:S01]  /*0c80*/  IMAD R17, R220, 0x100, R7 ;  /* 0x00000100dc117824 */ /* 0x000fe200078e0207 */
[----:B------:R-:W-:Y:S01]  /*0c90*/  LEA.HI R6, R2, R7, RZ, 0x3 ;  /* 0x0000000702067211 */ /* 0x000fe200078f18ff */
[----:B------:R-:W-:Y:S01]  /*0ca0*/  IMAD.SHL.U32 R9, R9, 0x8, RZ ;  /* 0x0000000809097824 */ /* 0x000fe200078e00ff */
[----:B------:R-:W-:Y:S01]  /*0cb0*/  LEA.HI R2, R0, R3, RZ, 0x2 ;  /* 0x0000000300027211 */ /* 0x000fe200078f10ff */
[----:B------:R-:W-:Y:S01]  /*0cc0*/  IMAD R12, R8, 0x10, R17 ;  /* 0x00000010080c7824 */ /* 0x000fe200078e0211 */
[C---:B------:R-:W-:Y:S01]  /*0cd0*/  LOP3.LUT R4, R6.reuse, 0xfffffff8, RZ, 0xc0, !PT ;  /* 0xfffffff806047812 */ /* 0x040fe200078ec0ff */
[----:B------:R-:W-:Y:S01]  /*0ce0*/  IMAD.SHL.U32 R6, R6, 0x40, RZ ;  /* 0x0000004006067824 */ /* 0x000fe200078e00ff */
[----:B------:R-:W-:-:S02]  /*0cf0*/  LOP3.LUT R8, R2, 0x7ffffffc, RZ, 0xc0, !PT ;  /* 0x7ffffffc02087812 */ /* 0x000fc400078ec0ff */
[----:B------:R-:W-:Y:S01]  /*0d00*/  LEA.HI R10, R15, R15, RZ, 0x1 ;  /* 0x0000000f0f0a7211 */ /* 0x000fe200078f08ff */
[----:B------:R-:W-:Y:S01]  /*0d10*/  IMAD.IADD R7, R7, 0x1, -R4 ;  /* 0x0000000107077824 */ /* 0x000fe200078e0a04 */
[----:B------:R-:W-:Y:S01]  /*0d20*/  LEA.HI R4, R0, R3, RZ, 0x5 ;  /* 0x0000000300047211 */ /* 0x000fe200078f28ff */
[----:B------:R-:W-:Y:S01]  /*0d30*/  IMAD.IADD R8, R3, 0x1, -R8 ;  /* 0x0000000103087824 */ /* 0x000fe200078e0a08 */
[--C-:B------:R-:W-:Y:S02]  /*0d40*/  SHF.R.S32.HI R0, RZ, 0x2, R2.reuse ;  /* 0x00000002ff007819 */ /* 0x100fe40000011402 */
[----:B------:R-:W-:Y:S01]  /*0d50*/  SHF.R.S32.HI R3, RZ, 0x1f, R2 ;  /* 0x0000001fff037819 */ /* 0x000fe20000011402 */
[----:B------:R-:W-:Y:S01]  /*0d60*/  IMAD.SHL.U32 R2, R7, 0x40, RZ ;  /* 0x0000004007027824 */ /* 0x000fe200078e00ff */
[----:B------:R-:W-:Y:S01]  /*0d70*/  LOP3.LUT R10, R10, 0x1ffffffe, RZ, 0xc0, !PT ;  /* 0x1ffffffe0a0a7812 */ /* 0x000fe200078ec0ff */
[----:B------:R-:W-:Y:S01]  /*0d80*/  IMAD.SHL.U32 R223, R8, 0x2, RZ ;  /* 0x0000000208df7824 */ /* 0x000fe200078e00ff */
[----:B------:R-:W-:-:S02]  /*0d90*/  LEA.HI R5, R5, R220, RZ, 0x1 ;  /* 0x000000dc05057211 */ /* 0x000fc400078f08ff */
[----:B------:R-:W-:Y:S01]  /*0da0*/  LOP3.LUT R2, R2, 0x1c0, RZ, 0xc0, !PT ;  /* 0x000001c002027812 */ /* 0x000fe200078ec0ff */
[----:B------:R-:W-:Y:S01]  /*0db0*/  IMAD.IADD R15, R15, 0x1, -R10 ;  /* 0x000000010f0f7824 */ /* 0x000fe200078e0a0a */
[----:B------:R-:W-:Y:S01]  /*0dc0*/  LEA.HI R3, R3, R0, RZ, 0x3 ;  /* 0x0000000003037211 */ /* 0x000fe200078f18ff */
[--C-:B------:R-:W-:Y:S01]  /*0dd0*/  IMAD.U32 R10, R12, 0x40, R9.reuse ;  /* 0x000000400c0a7824 */ /* 0x100fe200078e0009 */
[----:B------:R-:W-:Y:S02]  /*0de0*/  LOP3.LUT R9, R2, 0x8, R9, 0xf8, !PT ;  /* 0x0000000802097812 */ /* 0x000fe400078ef809 */
[----:B------:R-:W-:Y:S02]  /*0df0*/  LOP3.LUT R6, R6, 0x7ffffe00, RZ, 0xc0, !PT ;  /* 0x7ffffe0006067812 */ /* 0x000fe400078ec0ff */
[----:B------:R-:W-:Y:S01]  /*0e00*/  SHF.R.U32.HI R2, RZ, 0x3, R2 ;  /* 0x00000003ff027819 */ /* 0x000fe20000011602 */
[----:B------:R0:W-:Y:S01]  /*0e10*/  STL [R1+0x50], R10 ;  /* 0x0000500a01007387 */ /* 0x0001e20000100800 */
[----:B------:R-:W-:Y:S01]  /*0e20*/  LOP3.LUT R5, R5, 0xfffffe, RZ, 0xc0, !PT ;  /* 0x00fffffe05057812 */ /* 0x000fe200078ec0ff */
[----:B------:R-:W-:Y:S01]  /*0e30*/  IMAD R6, R11, 0x400, R6 ;  /* 0x000004000b067824 */ /* 0x000fe200078e0206 */
[----:B------:R-:W-:-:S02]  /*0e40*/  LOP3.LUT R3, R3, 0xfffffff8, RZ, 0xc0, !PT ;  /* 0xfffffff803037812 */ /* 0x000fc400078ec0ff */
[----:B------:R-:W-:Y:S01]  /*0e50*/  LOP3.LUT R9, R9, R2, RZ, 0x3c, !PT ;  /* 0x0000000209097212 */ /* 0x000fe200078e3cff */
[----:B------:R-:W-:Y:S01]  /*0e60*/  IMAD.IADD R5, R220, 0x1, -R5 ;  /* 0x00000001dc057824 */ /* 0x000fe200078e0a05 */
[----:B------:R-:W-:Y:S01]  /*0e70*/  SHF.R.S32.HI R4, RZ, 0x5, R4 ;  /* 0x00000005ff047819 */ /* 0x000fe20000011404 */
[----:B------:R-:W-:Y:S01]  /*0e80*/  IMAD.IADD R3, R0, 0x1, -R3 ;  /* 0x0000000100037824 */ /* 0x000fe200078e0a03 */
[----:B------:R-:W-:Y:S01]  /*0e90*/  R2P PR, R7, 0x6 ;  /* 0x0000000607007804 */ /* 0x000fe20000000000 */
[----:B------:R-:W-:Y:S02]  /*0ea0*/  IMAD.IADD R6, R6, 0x1, R9 ;  /* 0x0000000106067824 */ /* 0x000fe400078e0209 */
[----:B0-----:R-:W-:Y:S02]  /*0eb0*/  IMAD.SHL.U32 R10, R5, 0x100, RZ ;  /* 0x00000100050a7824 */ /* 0x001fe400078e00ff */
[----:B------:R-:W-:Y:S01]  /*0ec0*/  IMAD.SHL.U32 R2, R13, 0x8, RZ ;  /* 0x000000080d027824 */ /* 0x000fe200078e00ff */
[----:B------:R-:W-:Y:S01]  /*0ed0*/  LEA R18, R6, UR38, 0x1 ;  /* 0x0000002606127c11 */ /* 0x000fe2000f8e08ff */
[----:B------:R-:W-:Y:S01]  /*0ee0*/  IMAD R16, R4, 0x10, R3 ;  /* 0x0000001004107824 */ /* 0x000fe200078e0203 */
[----:B------:R-:W-:Y:S01]  /*0ef0*/  STL [R1+0x4c], R10 ;  /* 0x00004c0a01007387 */ /* 0x000fe20000100800 */
[----:B------:R-:W-:Y:S01]  /*0f00*/  IMAD.IADD R17, R223, 0x1, R10 ;  /* 0x00000001df117824 */ /* 0x000fe200078e020a */
[----:B------:R-:W-:Y:S01]  /*0f10*/  SEL R22, R22, 0xffffffe0, !P1 ;  /* 0xffffffe016167807 */ /* 0x000fe20004800000 */
[----:B------:R-:W-:-:S02]  /*0f20*/  VIADD R188, R2, 0x40 ;  /* 0x0000004002bc7836 */ /* 0x000fc40000000000 */
[C---:B------:R-:W-:Y:S01]  /*0f30*/  VIADD R219, R17.reuse, 0x8 ;  /* 0x0000000811db7836 */ /* 0x040fe20000000000 */
[----:B------:R-:W-:Y:S01]  /*0f40*/  SHF.R.S32.HI R0, RZ, 0x1f, R17 ;  /* 0x0000001fff007819 */ /* 0x000fe20000011411 */
[----:B------:R-:W-:Y:S01]  /*0f50*/  VIADD R218, R17, 0x10 ;  /* 0x0000001011da7836 */ /* 0x000fe20000000000 */
[----:B------:R-:W-:Y:S01]  /*0f60*/  SHF.R.S32.HI R3, RZ, 0x1f, R188 ;  /* 0x0000001fff037819 */ /* 0x000fe200000114bc */
[----:B------:R-:W-:Y:S01]  /*0f70*/  IMAD R4, R15, 0x8, R16 ;  /* 0x000000080f047824 */ /* 0x000fe200078e0210 */
[----:B------:R-:W-:Y:S01]  /*0f80*/  SHF.R.S32.HI R3, RZ, 0x1f, R219 ;  /* 0x0000001fff037819 */ /* 0x000fe200000114db */
[C---:B------:R-:W-:Y:S01]  /*0f90*/  VIADD R217, R17.reuse, 0x18 ;  /* 0x0000001811d97836 */ /* 0x040fe20000000000 */
[----:B------:R-:W-:Y:S01]  /*0fa0*/  SHF.R.S32.HI R0, RZ, 0x1f, R218 ;  /* 0x0000001fff007819 */ /* 0x000fe200000114da */
[C---:B------:R-:W-:Y:S01]  /*0fb0*/  VIADD R216, R17.reuse, 0x20 ;  /* 0x0000002011d87836 */ /* 0x040fe20000000000 */
[----:B------:R0:W-:Y:S01]  /*0fc0*/  STL [R1+0x48], R4 ;  /* 0x0000480401007387 */ /* 0x0001e20000100800 */
[----:B------:R-:W-:-:S02]  /*0fd0*/  VIADD R215, R17, 0x28 ;  /* 0x0000002811d77836 */ /* 0x000fc40000000000 */
[C---:B------:R-:W-:Y:S01]  /*0fe0*/  VIADD R214, R17.reuse, 0x30 ;  /* 0x0000003011d67836 */ /* 0x040fe20000000000 */
[----:B------:R-:W-:Y:S01]  /*0ff0*/  SHF.R.S32.HI R3, RZ, 0x1f, R216 ;  /* 0x0000001fff037819 */ /* 0x000fe200000114d8 */
[C---:B------:R-:W-:Y:S01]  /*1000*/  VIADD R213, R17.reuse, 0x38 ;  /* 0x0000003811d57836 */ /* 0x040fe20000000000 */
[----:B------:R-:W-:Y:S01]  /*1010*/  SHF.R.S32.HI R0, RZ, 0x1f, R215 ;  /* 0x0000001fff007819 */ /* 0x000fe200000114d7 */
[C---:B------:R-:W-:Y:S02]  /*1020*/  VIADD R212, R17.reuse, 0x40 ;  /* 0x0000004011d47836 */ /* 0x040fe40000000000 */
[C---:B------:R-:W-:Y:S01]  /*1030*/  VIADD R23, R18.reuse, 0x26800 ;  /* 0x0002680012177836 */ /* 0x040fe20000000000 */
[----:B0-----:R-:W-:Y:S01]  /*1040*/  SHF.R.S32.HI R4, RZ, 0x1f, R217 ;  /* 0x0000001fff047819 */ /* 0x001fe200000114d9 */
        /* <DEDUP_REMOVED lines=46> */
[----:B------:R-:W-:Y:S01]  /*1330*/  VIADD R19, R18, 0x26840 ;  /* 0x0002684012137836 */ /* 0x000fe20000000000 */
[----:B------:R-:W-:Y:S01]  /*1340*/  SHF.R.S32.HI R226, RZ, 0x1f, R191 ;  /* 0x0000001fffe27819 */ /* 0x000fe200000114bf */
[C---:B------:R-:W-:Y:S01]  /*1350*/  @P2 VIADD R19, R23.reuse, 0xffffffc0 ;  /* 0xffffffc017132836 */ /* 0x040fe20000000000 */
[----:B------:R-:W-:Y:S01]  /*1360*/  SHF.R.S32.HI R225, RZ, 0x1f, R190 ;  /* 0x0000001fffe17819 */ /* 0x000fe200000114be */
[----:B------:R-:W-:Y:S01]  /*1370*/  IMAD.IADD R23, R23, 0x1, R22 ;  /* 0x0000000117177824 */ /* 0x000fe200078e0216 */
[----:B------:R-:W-:Y:S01]  /*1380*/  SHF.R.S32.HI R224, RZ, 0x1f, R189 ;  /* 0x0000001fffe07819 */ /* 0x000fe200000114bd */
[----:B------:R-:W-:-:S02]  /*1390*/  VIADD R187, R2, 0x80 ;  /* 0x0000008002bb7836 */ /* 0x000fc40000000000 */
[C---:B------:R-:W-:Y:S02]  /*13a0*/  VIADD R186, R2.reuse, 0xc0 ;  /* 0x000000c002ba7836 */ /* 0x040fe40000000000 */
[C---:B------:R-:W-:Y:S02]  /*13b0*/  VIADD R185, R2.reuse, 0x100 ;  /* 0x0000010002b97836 */ /* 0x040fe40000000000 */
[C---:B------:R-:W-:Y:S02]  /*13c0*/  VIADD R184, R2.reuse, 0x140 ;  /* 0x0000014002b87836 */ /* 0x040fe40000000000 */
[C---:B------:R-:W-:Y:S02]  /*13d0*/  VIADD R222, R2.reuse, 0x180 ;  /* 0x0000018002de7836 */ /* 0x040fe40000000000 */
[----:B------:R-:W-:Y:S02]  /*13e0*/  VIADD R221, R2, 0x1c0 ;  /* 0x000001c002dd7836 */ /* 0x000fe40000000000 */
[----:B------:R-:W-:-:S07]  /*13f0*/  IMAD.IADD R22, R22, 0x1, R19 ;  /* 0x0000000116167824 */ /* 0x000fce00078e0213 */
.L_x_3424:
[----:B------:R-:W-:Y:S01]  /*1400*/  ULDC.64 UR8, c[0x0][0xc88] ;  /* 0x0003220000087ab9 */ /* 0x000fe20000000a00 */
[----:B------:R-:W-:Y:S01]  /*1410*/  ULDC.64 UR10, c[0x0][0xa20] ;  /* 0x00028800000a7ab9 */ /* 0x000fe20000000a00 */
[----:B------:R-:W-:Y:S02]  /*1420*/  UIMAD.WIDE UR8, UR7, 0x4, UR8 ;  /* 0x00000004070878a5 */ /* 0x000fe4000f8e0208 */
[----:B------:R-:W-:Y:S01]  /*1430*/  UISETP.NE.U32.AND UP1, UPT, UR10, URZ, UPT ;  /* 0x0000003f0a00728c */ /* 0x000fe2000bf25070 */
[----:B------:R-:W-:Y:S01]  /*1440*/  UMOV UR43, UR5 ;  /* 0x00000005002b7c82 */ /* 0x000fe20008000000 */
[----:B------:R-:W-:Y:S02]  /*1450*/  ULOP3.LUT UR4, UR6, 0xff0000, URZ, 0xc0, !UPT ;  /* 0x00ff000006047892 */ /* 0x000fe4000f8ec03f */
[----:B0123--:R-:W-:Y:S01]  /*1460*/  IMAD.U32 R4, RZ, RZ, UR8 ;  /* 0x00000008ff047e24 */ /* 0x00ffe2000f8e00ff */
[----:B------:R-:W-:Y:S01]  /*1470*/  ULDC UR7, c[0x0][0x424] ;  /* 0x0001090000077ab9 */ /* 0x000fe20000000800 */
[----:B----4-:R-:W-:Y:S01]  /*1480*/  IMAD.U32 R5, RZ, RZ, UR9 ;  /* 0x00000009ff057e24 */ /* 0x010fe2000f8e00ff */
[----:B------:R-:W-:-:S04]  /*1490*/  ULDC.64 UR8, c[0x0][0xa28] ;  /* 0x00028a0000087ab9 */ /* 0x000fc80000000a00 */
[----:B------:R-:W2:Y:S01]  /*14a0*/  LDG.E R4, desc[UR40][R4.64] ;  /* 0x0000002804047981 */ /* 0x000ea2000c1e1900 */
[----:B------:R-:W-:Y:S02]  /*14b0*/  UISETP.NE.U32.AND UP0, UPT, UR8, URZ, UPT ;  /* 0x0000003f0800728c */ /* 0x000fe4000bf05070 */
[----:B------:R-:W-:Y:S02]  /*14c0*/  UISETP.NE.AND.EX UP1, UPT, UR11, URZ, UPT, UP1 ;  /* 0x0000003f0b00728c */ /* 0x000fe4000bf25310 */
[----:B------:R-:W-:-:S04]  /*14d0*/  UISETP.NE.AND.EX UP0, UPT, UR9, URZ, UPT, UP0 ;  /* 0x0000003f0900728c */ /* 0x000fc8000bf05300 */
[----:B------:R-:W-:Y:S02]  /*14e0*/  PLOP3.LUT P1, PT, PT, PT, UP1, 0x80, 0x0 ;  /* 0x000000000000781c */ /* 0x000fe40003f2f018 */
[----:B------:R-:W-:Y:S02]  /*14f0*/  PLOP3.LUT P0, PT, PT, PT, UP0, 0x80, 0x0 ;  /* 0x000000000000781c */ /* 0x000fe40003f0f008 */
[----:B--2---:R-:W-:-:S13]  /*1500*/  R2UR UR39, R4 ;  /* 0x00000000042772ca */ /* 0x004fda00000e0000 */
[----:B------:R-:W-:Y:S02]  /*1510*/  USHF.R.S32.HI UR42, URZ, 0x1f, UR39 ;  /* 0x0000001f3f2a7899 */ /* 0x000fe40008011427 */
[----:B------:R-:W-:-:S04]  /*1520*/  @UP0 ULEA UR8, UP2, UR39, UR8, 0x2 ;  /* 0x0000000827080291 */ /* 0x000fc8000f84103f */
[----:B------:R-:W-:Y:S02]  /*1530*/  @UP0 ULEA.HI.X UR9, UR39, UR9, UR42, 0x2, UP2 ;  /* 0x0000000927090291 */ /* 0x000fe400090f142a */
[----:B------:R-:W-:Y:S01]  /*1540*/  @UP1 ULEA UR10, UP0, UR39, UR10, 0x2 ;  /* 0x0000000a270a1291 */ /* 0x000fe2000f80103f */
[----:B------:R-:W-:-:S03]  /*1550*/  IMAD.U32 R4, RZ, RZ, UR8 ;  /* 0x00000008ff047e24 */ /* 0x000fc6000f8e00ff */
[----:B------:R-:W-:Y:S01]  /*1560*/  @UP1 ULEA.HI.X UR11, UR39, UR11, UR42, 0x2, UP0 ;  /* 0x0000000b270b1291 */ /* 0x000fe200080f142a */
[----:B------:R-:W-:Y:S01]  /*1570*/  IMAD.U32 R5, RZ, RZ, UR9 ;  /* 0x00000009ff057e24 */ /* 0x000fe2000f8e00ff */
[----:B------:R-:W-:Y:S01]  /*1580*/  ULDC.64 UR8, c[0x0][0x418] ;  /* 0x0001060000087ab9 */ /* 0x000fe20000000a00 */
[----:B------:R-:W-:-:S03]  /*1590*/  IMAD.U32 R6, RZ, RZ, UR10 ;  /* 0x0000000aff067e24 */ /* 0x000fc6000f8e00ff */
[----:B------:R-:W-:Y:S01]  /*15a0*/  IMAD.U32 R7, RZ, RZ, UR11 ;  /* 0x0000000bff077e24 */ /* 0x000fe2000f8e00ff */
[----:B------:R-:W2:Y:S04]  /*15b0*/  @P0 LDG.E R4, desc[UR40][R4.64] ;  /* 0x0000002804040981 */ /* 0x000ea8000c1e1900 */
[----:B------:R-:W3:Y:S01]  /*15c0*/  @P1 LDG.E R6, desc[UR40][R6.64] ;  /* 0x0000002806061981 */ /* 0x000ee2000c1e1900 */
[----:B------:R-:W-:Y:S02]  /*15d0*/  UISETP.NE.U32.AND UP0, UPT, UR8, URZ, UPT ;  /* 0x0000003f0800728c */ /* 0x000fe4000bf05070 */
[----:B------:R-:W-:Y:S02]  /*15e0*/  ULOP3.LUT UR5, UR6, 0xff000000, URZ, 0xc0, !UPT ;  /* 0xff00000006057892 */ /* 0x000fe4000f8ec03f */
[----:B------:R-:W-:-:S02]  /*15f0*/  UISETP.NE.AND.EX UP0, UPT, UR9, URZ, UPT, UP0 ;  /* 0x0000003f0900728c */ /* 0x000fc4000bf05300 */
[----:B------:R-:W-:Y:S02]  /*1600*/  USHF.R.U32.HI UR5, URZ, 0x8, UR5 ;  /* 0x000000083f057899 */ /* 0x000fe40008011605 */
[----:B------:R-:W-:Y:S02]  /*1610*/  USEL UR7, UR7, 0x1, UP0 ;  /* 0x0000000107077887 */ /* 0x000fe40008000000 */
[----:B------:R-:W-:Y:S01]  /*1620*/  ULEA.HI UR46, UR4, UR5, URZ, 0x10 ;  /* 0x00000005042e7291 */ /* 0x000fe2000f8f803f */
[----:B------:R-:W-:Y:S02]  /*1630*/  UMOV UR53, URZ ;  /* 0x0000003f00357c82 */ /* 0x000fe40008000000 */
[----:B------:R-:W-:Y:S01]  /*1640*/  ULDC UR4, c[0x0][0x2f0] ;  /* 0x0000bc0000047ab9 */ /* 0x000fe20000000800 */
[----:B------:R-:W-:Y:S02]  /*1650*/  ULOP3.LUT UR44, UR6, 0xffff, URZ, 0xc0, !UPT ;  /* 0x0000ffff062c7892 */ /* 0x000fe4000f8ec03f */
[----:B------:R-:W-:Y:S01]  /*1660*/  UIMAD UR7, UR7, UR4, URZ ;  /* 0x00000004070772a4 */ /* 0x000fe2000f8e023f */
[----:B------:R-:W-:Y:S01]  /*1670*/  ULDC UR6, c[0x0][0x9f0] ;  /* 0x00027c0000067ab9 */ /* 0x000fe20000000800 */
[----:B--2---:R-:W-:-:S05]  /*1680*/  @P0 R2UR UR53, R4 ;  /* 0x00000000043502ca */ /* 0x004fca00000e0000 */
[----:B---3--:R-:W-:Y:S01]  /*1690*/  @P1 R2UR UR7, R6 ;  /* 0x00000000060712ca */ /* 0x008fe200000e0000 */
[----:B-----5:R-:W-:-:S14]  /*16a0*/  @P1 BRA `(.L_x_3376) ;  /* 0x0000000000341947 */ /* 0x020fdc0003800000 */
[----:B------:R-:W-:Y:S02]  /*16b0*/  ULDC.64 UR4, c[0x0][0xa08] ;  /* 0x0002820000047ab9 */ /* 0x000fe40000000a00 */
[----:B------:R-:W-:-:S04]  /*16c0*/  ISETP.NE.U32.AND P0, PT, RZ, UR4, PT ;  /* 0x00000004ff007c0c */ /* 0x000fc8000bf05070 */
[----:B------:R-:W-:-:S13]  /*16d0*/  ISETP.NE.AND.EX P0, PT, RZ, UR5, PT, P0 ;  /* 0x00000005ff007c0c */ /* 0x000fda000bf05300 */
[----:B------:R-:W-:Y:S05]  /*16e0*/  @!P0 BRA `(.L_x_3376) ;  /* 0x0000000000248947 */ /* 0x000fea0003800000 */
[----:B------:R-:W-:Y:S02]  /*16f0*/  ULDC.64 UR4, c[0x0][0xa08] ;  /* 0x0002820000047ab9 */ /* 0x000fe40000000a00 */
[----:B------:R-:W-:-:S06]  /*1700*/  UIMAD.WIDE UR4, UR39, 0x4, UR4 ;  /* 0x00000004270478a5 */ /* 0x000fcc000f8e0204 */
[----:B------:R-:W-:Y:S02]  /*1710*/  IMAD.U32 R4, RZ, RZ, UR4 ;  /* 0x00000004ff047e24 */ /* 0x000fe4000f8e00ff */
[----:B------:R-:W-:-:S05]  /*1720*/  IMAD.U32 R5, RZ, RZ, UR5 ;  /* 0x00000005ff057e24 */ /* 0x000fca000f8e00ff */
[----:B------:R-:W2:Y:S04]  /*1730*/  LDG.E R3, desc[UR40][R4.64] ;  /* 0x0000002804037981 */ /* 0x000ea8000c1e1900 */
[----:B------:R-:W3:Y:S01]  /*1740*/  LDG.E R0, desc[UR40][R4.64+0x4] ;  /* 0x0000042804007981 */ /* 0x000ee2000c1e1900 */
[----:B--2---:R-:W-:Y:S02]  /*1750*/  R2UR UR7, R3 ;  /* 0x00000000030772ca */ /* 0x004fe400000e0000 */
[----:B---3--:R-:W-:-:S13]  /*1760*/  R2UR UR4, R0 ;  /* 0x00000000000472ca */ /* 0x008fda00000e0000 */
[----:B------:R-:W-:-:S12]  /*1770*/  UIADD3 UR7, -UR7, UR4, URZ ;  /* 0x0000000407077290 */ /* 0x000fd8000fffe13f */
.L_x_3376:
[----:B------:R-:W-:Y:S02]  /*1780*/  UISETP.NE.AND UP1, UPT, UR50, 0x1, UPT ;  /* 0x000000013200788c */ /* 0x000fe4000bf25270 */
[----:B------:R-:W-:Y:S02]  /*1790*/  UIADD3 UR53, -UR53, UR7, URZ ;  /* 0x0000000735357290 */ /* 0x000fe4000fffe13f */
[----:B------:R-:W-:Y:S02]  /*17a0*/  ULOP3.LUT UR45, UR46, 0xff, URZ, 0xc0, !UPT ;  /* 0x000000ff2e2d7892 */ /* 0x000fe4000f8ec03f */
[----:B------:R-:W-:Y:S01]  /*17b0*/  UIADD3 UR4, UR53, 0x3f, URZ ;  /* 0x0000003f35047890 */ /* 0x000fe2000fffe03f */
[----:B------:R-:W-:Y:S01]  /*17c0*/  PLOP3.LUT P0, PT, PT, PT, UP1, 0x80, 0x0 ;  /* 0x000000000000781c */ /* 0x000fe20003f0f018 */
[----:B------:R-:W-:Y:S02]  /*17d0*/  USHF.R.U32.HI UR46, URZ, 0x10, UR46 ;  /* 0x000000103f2e7899 */ /* 0x000fe4000801162e */
[----:B------:R-:W-:-:S02]  /*17e0*/  USHF.R.S32.HI UR5, URZ, 0x1f, UR4 ;  /* 0x0000001f3f057899 */ /* 0x000fc40008011404 */
[----:B------:R-:W-:Y:S02]  /*17f0*/  UISETP.NE.AND UP0, UPT, UR46, URZ, UPT ;  /* 0x0000003f2e00728c */ /* 0x000fe4000bf05270 */
[----:B------:R-:W-:Y:S02]  /*1800*/  ULEA.HI UR5, UR5, UR4, URZ, 0x6 ;  /* 0x0000000405057291 */ /* 0x000fe4000f8f303f */
[----:B------:R-:W-:Y:S02]  /*1810*/  USEL UR10, UR46, UR6, UP0 ;  /* 0x000000062e0a7287 */ /* 0x000fe40008000000 */
[----:B------:R-:W-:Y:S02]  /*1820*/  USHF.R.S32.HI UR9, URZ, 0x6, UR5 ;  /* 0x000000063f097899 */ /* 0x000fe40008011405 */
[----:B------:R-:W-:Y:S10]  /*1830*/  @!P0 BRA `(.L_x_3377) ;  /* 0x00000020000c8947 */ /* 0x000ff40003800000 */
        /* <DEDUP_REMOVED lines=15> */
[----:B------:R-:W0:Y:S08]  /*1930*/  I2F.RP R0, UR11 ;  /* 0x0000000b00007d06 */ /* 0x000e300008209400 */
[----:B0-----:R-:W0:Y:S02]  /*1940*/  MUFU.RCP R0, R0 ;  /* 0x0000000000007308 */ /* 0x001e240000001000 */
        /* <DEDUP_REMOVED lines=20> */
.L_x_3378:
[----:B------:R-:W-:Y:S01]  /*1a90*/  UIMAD UR21, UR45, UR4, URZ ;  /* 0x000000042d1572a4 */ /* 0x000fe2000f8e023f */
[----:B------:R-:W-:Y:S01]  /*1aa0*/  IMAD.U32 R0, RZ, RZ, UR9 ;  /* 0x00000009ff007e24 */ /* 0x000fe2000f8e00ff */
[----:B------:R-:W-:Y:S01]  /*1ab0*/  PLOP3.LUT P0, PT, PT, PT, PT, 0x80, 0x0 ;  /* 0x000000000000781c */ /* 0x000fe20003f0f070 */
[----:B------:R-:W-:Y:S01]  /*1ac0*/  IMAD.U32 R3, RZ, RZ, UR4 ;  /* 0x00000004ff037e24 */ /* 0x000fe2000f8e00ff */
[----:B------:R-:W-:Y:S02]  /*1ad0*/  CS2R R12, SRZ ;  /* 0x00000000000c7805 */ /* 0x000fe4000001ff00 */
[----:B------:R-:W-:Y:S02]  /*1ae0*/  CS2R R150, SRZ ;  /* 0x0000000000967805 */ /* 0x000fe4000001ff00 */
[----:B------:R-:W-:Y:S02]  /*1af0*/  CS2R R148, SRZ ;  /* 0x0000000000947805 */ /* 0x000fe4000001ff00 */
[----:B------:R-:W-:-:S02]  /*1b00*/  CS2R R146, SRZ ;  /* 0x0000000000927805 */ /* 0x000fc4000001ff00 */
[----:B------:R-:W-:Y:S02]  /*1b10*/  VIADDMNMX R0, R3, UR21, R0, PT ;  /* 0x0000001503007c46 */ /* 0x000fe4000b800100 */
[----:B------:R-:W-:Y:S02]  /*1b20*/  CS2R R144, SRZ ;  /* 0x0000000000907805 */ /* 0x000fe4000001ff00 */
[----:B------:R-:W-:Y:S02]  /*1b30*/  CS2R R142, SRZ ;  /* 0x00000000008e7805 */ /* 0x000fe4000001ff00 */
[----:B------:R-:W-:Y:S02]  /*1b40*/  CS2R R140, SRZ ;  /* 0x00000000008c7805 */ /* 0x000fe4000001ff00 */
[----:B------:R-:W-:Y:S02]  /*1b50*/  R2UR UR16, R0 ;  /* 0x00000000001072ca */ /* 0x000fe400000e0000 */
        /* <DEDUP_REMOVED lines=12> */
[----:B------:R-:W-:Y:S01]  /*1c20*/  UISETP.GT.AND UP0, UPT, UR16, UR21, UPT ;  /* 0x000000151000728c */ /* 0x000fe2000bf04270 */
[----:B------:R-:W-:-:S02]  /*1c30*/  CS2R R114, SRZ ;  /* 0x0000000000727805 */ /* 0x000fc4000001ff00 */
[----:B------:R-:W-:Y:S02]  /*1c40*/  CS2R R112, SRZ ;  /* 0x0000000000707805 */ /* 0x000fe4000001ff00 */
[----:B------:R-:W-:Y:S02]  /*1c50*/  CS2R R110, SRZ ;  /* 0x00000000006e7805 */ /* 0x000fe4000001ff00 */
[----:B------:R-:W-:Y:S02]  /*1c60*/  CS2R R108, SRZ ;  /* 0x00000000006c7805 */ /* 0x000fe4000001ff00 */
[----:B------:R-:W-:Y:S02]  /*1c70*/  CS2R R106, SRZ ;  /* 0x00000000006a7805 */ /* 0x000fe4000001ff00 */
[----:B------:R-:W-:Y:S02]  /*1c80*/  PLOP3.LUT P1, PT, PT, PT, UP0, 0x80, 0x0 ;  /* 0x000000000000781c */ /* 0x000fe40003f2f008 */
        /* <DEDUP_REMOVED lines=42> */
[----:B------:R-:W0:Y:S01]  /*1f30*/  SHFL.IDX PT, R0, R220, RZ, 0x1f ;  /* 0x00001fffdc007589 */ /* 0x000e2200000e0000 */
[----:B------:R-:W-:-:S06]  /*1f40*/  UISETP.NE.AND UP0, UPT, UR49, 0x3, UPT ;  /* 0x000000033100788c */ /* 0x000fcc000bf05270 */
[----:B------:R-:W-:Y:S02]  /*1f50*/  PLOP3.LUT P0, PT, PT, PT, UP0, 0x80, 0x0 ;  /* 0x000000000000781c */ /* 0x000fe40003f0f008 */
[----:B0-----:R-:W-:-:S13]  /*1f60*/  R2UR UR4, R0 ;  /* 0x00000000000472ca */ /* 0x001fda00000e0000 */
[----:B------:R-:W-:-:S04]  /*1f70*/  ULEA.HI UR5, UR4, UR4, URZ, 0x1 ;  /* 0x0000000404057291 */ /* 0x000fc8000f8f083f */
[----:B------:R-:W-:-:S04]  /*1f80*/  ULOP3.LUT UR5, UR5, 0x1fffe, URZ, 0xc0, !UPT ;  /* 0x0001fffe05057892 */ /* 0x000fc8000f8ec03f */
[----:B------:R-:W-:-:S04]  /*1f90*/  UIADD3 UR5, UR4, -UR5, URZ ;  /* 0x8000000504057290 */ /* 0x000fc8000fffe03f */
[----:B------:R-:W-:-:S04]  /*1fa0*/  ULEA UR5, UR5, UR38, 0xf ;  /* 0x0000002605057291 */ /* 0x000fc8000f8e783f */
[----:B------:R-:W-:-:S04]  /*1fb0*/  UIADD3 UR5, UR5, 0x400, URZ ;  /* 0x0000040005057890 */ /* 0x000fc8000fffe03f */
[----:B------:R-:W-:-:S04]  /*1fc0*/  USHF.R.U32.HI UR5, URZ, 0x4, UR5 ;  /* 0x000000043f057899 */ /* 0x000fc80008011605 */
[----:B------:R-:W-:-:S04]  /*1fd0*/  ULOP3.LUT UR5, UR5, 0x3fff, URZ, 0xc0, !UPT ;  /* 0x00003fff05057892 */ /* 0x000fc8000f8ec03f */
[----:B------:R-:W-:Y:S01]  /*1fe0*/  ULOP3.LUT UR20, UR5, 0x2000000, URZ, 0xfc, !UPT ;  /* 0x0200000005147892 */ /* 0x000fe2000f8efc3f */
[----:B------:R-:W-:Y:S11]  /*1ff0*/  @!P0 BRA `(.L_x_3380) ;  /* 0x0000000000048947 */ /* 0x000ff60003800000 */
[----:B------:R-:W-:Y:S01]  /*2000*/  BPT.TRAP 0x1 ;  /* 0x000000040000795c */ /* 0x000fe20000300000 */
.L_x_3380:
[----:B------:R-:W-:Y:S01]  /*2010*/  ULEA UR17, UR37, UR38, 0x3 ;  /* 0x0000002625117291 */ /* 0x000fe2000f8e183f */
[----:B------:R-:W-:-:S05]  /*2020*/  IMAD.U32 R0, RZ, RZ, UR47 ;  /* 0x0000002fff007e24 */ /* 0x000fca000f8e00ff */
[----:B------:R-:W-:-:S04]  /*2030*/  SHF.L.U32 R0, R0, 0x1f, RZ ;  /* 0x0000001f00007819 */ /* 0x000fc800000006ff */
[----:B------:R-:W0:Y:S02]  /*2040*/  SYNCS.PHASECHK.TRANS64.TRYWAIT P0, [UR17+0x28c50], R0 ;  /* 0x028c5000ff0075a7 */ /* 0x000e240008000151 */
[----:B0-----:R-:W-:Y:S05]  /*2050*/  @!P0 BRA `(.L_x_3381) ;  /* 0x0000011c00248947 */ /* 0x001fea0003800000 */
.L_x_3563:
[----:B------:R-:W-:Y:S01]  /*2060*/  BAR.SYNC.DEFER_BLOCKING 0xe, 0x100 ;  /* 0x0384000000007b1d */ /* 0x000fe20000010000 */
[----:B------:R-:W-:Y:S01]  /*2070*/  UIADD3 UR4, UR38, 0x26800, URZ ;  /* 0x0002680026047890 */ /* 0x000fe2000fffe03f */
[----:B0-----:R-:W-:Y:S01]  /*2080*/  IMAD.U32 R0, RZ, RZ, UR17 ;  /* 0x00000011ff007e24 */ /* 0x001fe2000f8e00ff */
[----:B------:R-:W-:Y:S02]  /*2090*/  ULEA UR12, UR37, UR20, 0xc ;  /* 0x00000014250c7291 */ /* 0x000fe4000f8e603f */
[----:B------:R-:W-:Y:S01]  /*20a0*/  USHF.R.U32.HI UR4, URZ, 0x4, UR4 ;  /* 0x000000043f047899 */ /* 0x000fe20008011604 */
[----:B------:R-:W-:Y:S01]  /*20b0*/  UMOV UR7, 0x40000040 ;  /* 0x4000004000077882 */ /* 0x000fe20000000000 */
[----:B------:R-:W-:Y:S02]  /*20c0*/  UMOV UR5, 0x40000040 ;  /* 0x4000004000057882 */ /* 0x000fe40000000000 */
[----:B------:R-:W-:Y:S01]  /*20d0*/  ULOP3.LUT UR4, UR4, 0x3fff, URZ, 0xc0, !UPT ;  /* 0x00003fff04047892 */ /* 0x000fe2000f8ec03f */
[----:B------:R-:W0:Y:S01]  /*20e0*/  S2R R3, SR_TID.X ;  /* 0x0000000000037919 */ /* 0x000e220000002100 */
[----:B------:R-:W-:Y:S01]  /*20f0*/  UMOV UR6, UR12 ;  /* 0x0000000c00067c82 */ /* 0x000fe20008000000 */
[----:B------:R-:W-:-:S02]  /*2100*/  UIADD3 UR10, UR12, 0x100, URZ ;  /* 0x000001000c0a7890 */ /* 0x000fc4000fffe03f */
[----:B------:R-:W-:Y:S01]  /*2110*/  ULOP3.LUT UR13, UR4, 0x10000, URZ, 0xfc, !UPT ;  /* 0x00010000040d7892 */ /* 0x000fe2000f8efc3f */
[----:B------:R-:W-:Y:S01]  /*2120*/  UMOV UR11, 0x40000040 ;  /* 0x40000040000b7882 */ /* 0x000fe20000000000 */
[----:B------:R-:W-:Y:S02]  /*2130*/  UMOV UR9, 0x40000040 ;  /* 0x4000004000097882 */ /* 0x000fe40000000000 */
[----:B------:R-:W-:Y:S02]  /*2140*/  UIADD3 UR8, UR13, 0x4, URZ ;  /* 0x000000040d087890 */ /* 0x000fe4000fffe03f */
[----:B------:R-:W-:Y:S01]  /*2150*/  UIADD3 UR14, UR12, 0x180, URZ ;  /* 0x000001800c0e7890 */ /* 0x000fe2000fffe03f */
[----:B------:R-:W-:Y:S01]  /*2160*/  UMOV UR4, UR13 ;  /* 0x0000000d00047c82 */ /* 0x000fe20008000000 */
[----:B------:R-:W-:Y:S01]  /*2170*/  UMOV UR15, 0x40000040 ;  /* 0x40000040000f7882 */ /* 0x000fe20000000000 */
[----:B------:R-:W-:-:S06]  /*2180*/  WARPGROUP.ARRIVE ;  /* 0x00000000000079c5 */ /* 0x000fcc0000000000 */
[----:B------:R-:W-:Y:S01]  /*2190*/  HGMMA.64x256x16.F32 R24, gdesc[UR4].tnspB, RZ, !UPT, gsb0 ;  /* 0x43e00000041879f0 */ /* 0x000fe2000c0008ff */
[----:B------:R-:W-:Y:S02]  /*21a0*/  UIADD3 UR6, UR12, 0x80, URZ ;  /* 0x000000800c067890 */ /* 0x000fe4000fffe03f */
[----:B------:R-:W-:Y:S01]  /*21b0*/  UIADD3 UR4, UR13, 0x2, URZ ;  /* 0x000000020d047890 */ /* 0x000fe2000fffe03f */
[----:B------:R-:W-:Y:S01]  /*21c0*/  UMOV UR7, 0x40000040 ;  /* 0x4000004000077882 */ /* 0x000fe20000000000 */
[----:B------:R-:W-:Y:S01]  /*21d0*/  UMOV UR5, 0x40000040 ;  /* 0x4000004000057882 */ /* 0x000fe20000000000 */
[----:B------:R-:W-:-:S03]  /*21e0*/  UIADD3 UR12, UR13, 0x6, URZ ;  /* 0x000000060d0c7890 */ /* 0x000fc6000fffe03f */
[----:B------:R-:W-:Y:S01]  /*21f0*/  UMOV UR13, 0x40000040 ;  /* 0x40000040000d7882 */ /* 0x000fe20000000000 */
[----:B0-----:R-:W-:-:S04]  /*2200*/  LOP3.LUT R3, R3, 0x7f, RZ, 0xc0, !PT ;  /* 0x0000007f03037812 */ /* 0x001fc800078ec0ff */
[----:B------:R-:W-:-:S13]  /*2210*/  ISETP.NE.AND P0, PT, R3, RZ, PT ;  /* 0x000000ff0300720c */ /* 0x000fda0003f05270 */
[----:B------:R-:W-:-:S05]  /*2220*/  @!P0 VIADD R0, R0, 0x28c60 ;  /* 0x00028c6000008836 */ /* 0x000fca0000000000 */
[----:B------:R-:W-:Y:S01]  /*2230*/  @!P0 PRMT R0, RZ, 0x654, R0 ;  /* 0x00000654ff008816 */ /* 0x000fe20000000000 */
[----:B------:R-:W-:Y:S02]  /*2240*/  WARPGROUP.DEPBAR.LE gsb0, 0x0 ;  /* 0x00008000000079c5 */ /* 0x000fe40000010000 */
[----:B------:R-:W-:-:S06]  /*2250*/  WARPGROUP.ARRIVE ;  /* 0x00000000000079c5 */ /* 0x000fcc0000000000 */
[----:B------:R-:W-:Y:S01]  /*2260*/  HGMMA.64x256x16.F32 R24, gdesc[UR4].tnspB, R24, gsb0 ;  /* 0x43e00000041879f0 */ /* 0x000fe20008000818 */
[----:B------:R-:W-:-:S04]  /*2270*/  UIADD3 UR6, UR16, -0x2, URZ ;  /* 0xfffffffe10067890 */ /* 0x000fc8000fffe03f */
[----:B------:R-:W-:Y:S01]  /*2280*/  UISETP.GE.AND UP0, UPT, UR6, UR21, UPT ;  /* 0x000000150600728c */ /* 0x000fe2000bf06270 */
[----:B------:R-:W-:Y:S02]  /*2290*/  WARPGROUP.DEPBAR.LE gsb0, 0x0 ;  /* 0x00008000000079c5 */ /* 0x000fe40000010000 */
[----:B------:R-:W-:-:S15]  /*22a0*/  WARPGROUP.ARRIVE ;  /* 0x00000000000079c5 */ /* 0x000fde0000000000 */
[----:B------:R-:W-:-:S05]  /*22b0*/  NOP ;  /* 0x0000000000007918 */ /* 0x000fca0000000000 */
        /* <DEDUP_REMOVED lines=8> */
[----:B------:R-:W-:-:S13]  /*2340*/  PLOP3.LUT P0, PT, PT, PT, UP0, 0x80, 0x0 ;  /* 0x000000000000781c */ /* 0x000fda0003f0f008 */
[----:B0-----:R-:W-:Y:S05]  /*2350*/  @!P0 BRA `(.L_x_3382) ;  /* 0x0000000c00088947 */ /* 0x001fea0003800000 */
[----:B------:R-:W-:-:S05]  /*2360*/  UMOV UR22, UR6 ;  /* 0x0000000600167c82 */ /* 0x000fca0008000000 */
.L_x_3387:
[----:B------:R-:W-:Y:S01]  /*2370*/  BAR.SYNC.DEFER_BLOCKING 0xe, 0x100 ;  /* 0x0384000000007b1d */ /* 0x000fe20000010000 */
[----:B------:R-:W-:Y:S01]  /*2380*/  IMAD.U32 R3, RZ, RZ, UR37 ;  /* 0x00000025ff037e24 */ /* 0x000fe2000f8e00ff */
[----:B------:R-:W-:Y:S02]  /*2390*/  UISETP.NE.AND UP2, UPT, UR49, 0x3, UPT ;  /* 0x000000033100788c */ /* 0x000fe4000bf45270 */
[----:B------:R-:W-:Y:S01]  /*23a0*/  UIADD3 UR37, UR37, 0x1, URZ ;  /* 0x0000000125257890 */ /* 0x000fe2000fffe03f */
[----:B------:R-:W-:Y:S01]  /*23b0*/  IMAD R0, R3, 0x40, R16 ;  /* 0x0000004003007824 */ /* 0x000fe200078e0210 */
[----:B------:R-:W-:Y:S01]  /*23c0*/  UMOV UR6, UR22 ;  /* 0x0000001600067c82 */ /* 0x000fe20008000000 */
[----:B------:R-:W-:Y:S01]  /*23d0*/  UIADD3 UR22, UR22, -0x1, URZ ;  /* 0xffffffff16167890 */ /* 0x000fe2000fffe03f */
[----:B------:R-:W-:Y:S01]  /*23e0*/  PLOP3.LUT P1, PT, PT, PT, UP2, 0x80, 0x0 ;  /* 0x000000000000781c */ /* 0x000fe20003f2f028 */
[----:B------:R-:W-:Y:S01]  /*23f0*/  UISETP.NE.AND UP0, UPT, UR37, 0x2, UPT ;  /* 0x000000022500788c */ /* 0x000fe2000bf05270 */
[----:B------:R-:W-:Y:S01]  /*2400*/  LEA R0, R0, UR38, 0x2 ;  /* 0x0000002600007c11 */ /* 0x000fe2000f8e10ff */
[----:B------:R-:W-:-:S02]  /*2410*/  UISETP.GT.AND UP1, UPT, UR6, UR21, UPT ;  /* 0x000000150600728c */ /* 0x000fc4000bf24270 */
[----:B------:R-:W-:Y:S02]  /*2420*/  USEL UR6, URZ, 0x1, UP0 ;  /* 0x000000013f067887 */ /* 0x000fe40008000000 */
[----:B------:R-:W-:Y:S02]  /*2430*/  USEL UR37, UR37, URZ, UP0 ;  /* 0x0000003f25257287 */ /* 0x000fe40008000000 */
[----:B------:R-:W-:Y:S01]  /*2440*/  ULOP3.LUT UR47, UR47, UR6, URZ, 0x3c, !UPT ;  /* 0x000000062f2f7292 */ /* 0x000fe2000f8e3c3f */
        /* <DEDUP_REMOVED lines=132> */
.L_x_3383:
[----:B------:R-:W-:Y:S01]  /*2c90*/  ULEA UR6, UR37, UR38, 0x3 ;  /* 0x0000002625067291 */ /* 0x000fe2000f8e183f */
[----:B------:R-:W-:-:S05]  /*2ca0*/  IMAD.U32 R0, RZ, RZ, UR47 ;  /* 0x0000002fff007e24 */ /* 0x000fca000f8e00ff */
[----:B------:R-:W-:-:S04]  /*2cb0*/  SHF.L.U32 R0, R0, 0x1f, RZ ;  /* 0x0000001f00007819 */ /* 0x000fc800000006ff */
[----:B------:R0:W1:Y:S01]  /*2cc0*/  SYNCS.PHASECHK.TRANS64.TRYWAIT P0, [UR6+0x28c50], R0 ;  /* 0x028c5000ff0075a7 */ /* 0x0000620008000146 */
[----:B------:R-:W-:Y:S05]  /*2cd0*/  @!P1 BRA `(.L_x_3384) ;  /* 0x0000000000049947 */ /* 0x000fea0003800000 */
[----:B------:R-:W-:Y:S01]  /*2ce0*/  BPT.TRAP 0x1 ;  /* 0x000000040000795c */ /* 0x000fe20000300000 */
.L_x_3384:
[----:B-1----:R-:W-:Y:S05]  /*2cf0*/  @P0 BRA `(.L_x_3385) ;  /* 0x0000000000080947 */ /* 0x002fea0003800000 */
[----:B------:R-:W1:Y:S02]  /*2d00*/  SYNCS.PHASECHK.TRANS64.TRYWAIT P0, [UR6+0x28c50], R0 ;  /* 0x028c5000ff0075a7 */ /* 0x000e640008000146 */
[----:B-1----:R-:W-:Y:S05]  /*2d10*/  @!P0 BRA `(.L_x_3386) ;  /* 0x00000110000c8947 */ /* 0x002fea0003800000 */
.L_x_3385:
[----:B------:R-:W-:Y:S01]  /*2d20*/  UIADD3 UR6, UR38, 0x26800, URZ ;  /* 0x0002680026067890 */ /* 0x000fe2000fffe03f */
[----:B------:R-:W-:Y:S01]  /*2d30*/  WARPGROUP.ARRIVE ;  /* 0x00000000000079c5 */ /* 0x000fe20000000000 */
[----:B------:R-:W-:-:S05]  /*2d40*/  ULEA UR18, UR37, UR20, 0xc ;  /* 0x0000001425127291 */ /* 0x000fca000f8e603f */
[----:B-1----:R-:W1:Y:S01]  /*2d50*/  S2R R3, SR_TID.X ;  /* 0x0000000000037919 */ /* 0x002e620000002100 */
[----:B------:R-:W-:Y:S01]  /*2d60*/  USHF.R.U32.HI UR6, URZ, 0x4, UR6 ;  /* 0x000000043f067899 */ /* 0x000fe20008011606 */
[----:B0-----:R-:W-:Y:S01]  /*2d70*/  IMAD.U32 R0, RZ, RZ, UR37 ;  /* 0x00000025ff007e24 */ /* 0x001fe2000f8e00ff */
[----:B------:R-:W-:Y:S01]  /*2d80*/  UMOV UR19, 0x40000040 ;  /* 0x4000004000137882 */ /* 0x000fe20000000000 */
[----:B------:R-:W-:Y:S01]  /*2d90*/  UMOV UR17, 0x40000040 ;  /* 0x4000004000117882 */ /* 0x000fe20000000000 */
[----:B------:R-:W-:Y:S01]  /*2da0*/  ULOP3.LUT UR6, UR6, 0x3fff, URZ, 0xc0, !UPT ;  /* 0x00003fff06067892 */ /* 0x000fe2000f8ec03f */
[----:B------:R-:W-:Y:S01]  /*2db0*/  UMOV UR7, 0x40000040 ;  /* 0x4000004000077882 */ /* 0x000fe20000000000 */
[----:B------:R-:W-:Y:S02]  /*2dc0*/  UIADD3 UR10, UR18, 0x100, URZ ;  /* 0x00000100120a7890 */ /* 0x000fe4000fffe03f */
[----:B------:R-:W-:Y:S02]  /*2dd0*/  ULOP3.LUT UR16, UR6, 0x10000, URZ, 0xfc, !UPT ;  /* 0x0001000006107892 */ /* 0x000fe4000f8efc3f */
[----:B------:R-:W-:Y:S01]  /*2de0*/  UIADD3 UR6, UR18, 0x80, URZ ;  /* 0x0000008012067890 */ /* 0x000fe2000fffe03f */
[----:B------:R-:W-:Y:S01]  /*2df0*/  UMOV UR11, 0x40000040 ;  /* 0x40000040000b7882 */ /* 0x000fe20000000000 */
[----:B------:R-:W-:Y:S01]  /*2e00*/  UIADD3 UR14, UR18, 0x180, URZ ;  /* 0x00000180120e7890 */ /* 0x000fe2000fffe03f */
[----:B------:R-:W-:-:S04]  /*2e10*/  UMOV UR15, 0x40000040 ;  /* 0x40000040000f7882 */ /* 0x000fc80000000000 */
[----:B------:R-:W-:Y:S01]  /*2e20*/  HGMMA.64x256x16.F32 R24, gdesc[UR16].tnspB, R24, gsb0 ;  /* 0x43e00000101879f0 */ /* 0x000fe20008000818 */
[----:B-1----:R-:W-:-:S04]  /*2e30*/  LOP3.LUT R3, R3, 0x7f, RZ, 0xc0, !PT ;  /* 0x0000007f03037812 */ /* 0x002fc800078ec0ff */
[----:B------:R-:W-:-:S13]  /*2e40*/  ISETP.NE.AND P0, PT, R3, RZ, PT ;  /* 0x000000ff0300720c */ /* 0x000fda0003f05270 */
[----:B------:R-:W-:-:S05]  /*2e50*/  @!P0 LEA R0, R0, UR38, 0x3 ;  /* 0x0000002600008c11 */ /* 0x000fca000f8e18ff */
        /* <DEDUP_REMOVED lines=17> */
[----:B0-----:R-:W-:Y:S05]  /*2f70*/  @P0 BRA `(.L_x_3387) ;  /* 0xfffffff000fc0947 */ /* 0x001fea000383ffff */
.L_x_3382:
[----:B------:R-:W-:Y:S01]  /*2f80*/  BAR.SYNC.DEFER_BLOCKING 0xe, 0x100 ;  /* 0x0384000000007b1d */ /* 0x000fe20000010000 */
[----:B------:R-:W-:Y:S01]  /*2f90*/  IMAD.U32 R3, RZ, RZ, UR37 ;  /* 0x00000025ff037e24 */ /* 0x000fe2000f8e00ff */
[----:B------:R-:W-:Y:S01]  /*2fa0*/  UIADD3 UR37, UR37, 0x1, URZ ;  /* 0x0000000125257890 */ /* 0x000fe2000fffe03f */
[----:B------:R-:W-:Y:S02]  /*2fb0*/  PLOP3.LUT P0, PT, PT, PT, PT, 0x8, 0x0 ;  /* 0x000000000000781c */ /* 0x000fe40003f0e170 */
[----:B------:R-:W-:Y:S01]  /*2fc0*/  CS2R R12, SRZ ;  /* 0x00000000000c7805 */ /* 0x000fe2000001ff00 */
[----:B------:R-:W-:Y:S01]  /*2fd0*/  IMAD R0, R3, 0x40, R16 ;  /* 0x0000004003007824 */ /* 0x000fe200078e0210 */
[----:B------:R-:W-:-:S04]  /*2fe0*/  UISETP.NE.AND UP0, UPT, UR37, 0x2, UPT ;  /* 0x000000022500788c */ /* 0x000fc8000bf05270 */
[----:B------:R-:W-:Y:S01]  /*2ff0*/  LEA R4, R0, UR38, 0x2 ;  /* 0x0000002600047c11 */ /* 0x000fe2000f8e10ff */
        /* <DEDUP_REMOVED lines=135> */
.L_x_3377:
        /* <DEDUP_REMOVED lines=37> */
.L_x_3388:
        /* <DEDUP_REMOVED lines=74> */
[----:B------:R-:W0:Y:S02]  /*3f60*/  SHFL.IDX PT, R0, R220, RZ, 0x1f ;  /* 0x00001fffdc007589 */ /* 0x000e2400000e0000 */
[----:B0-----:R-:W-:-:S13]  /*3f70*/  R2UR UR4, R0 ;  /* 0x00000000000472ca */ /* 0x001fda00000e0000 */
        /* <DEDUP_REMOVED lines=27> */
.L_x_3389:
[----:B------:R-:W-:Y:S01]  /*4130*/  ULEA.HI UR4, UR48, UR48, URZ, 0x1 ;  /* 0x0000003030047291 */ /* 0x000fe2000f8f083f */
[----:B------:R-:W-:-:S03]  /*4140*/  IMAD.U32 R3, RZ, RZ, UR49 ;  /* 0x00000031ff037e24 */ /* 0x000fc6000f8e00ff */
[----:B------:R-:W-:Y:S02]  /*4150*/  ULOP3.LUT UR4, UR4, 0xfffffffe, URZ, 0xc0, !UPT ;  /* 0xfffffffe04047892 */ /* 0x000fe4000f8ec03f */
[----:B------:R-:W-:Y:S02]  /*4160*/  ISETP.NE.AND P0, PT, R3, 0x3, PT ;  /* 0x000000030300780c */ /* 0x000fe40003f05270 */
[----:B------:R-:W-:-:S06]  /*4170*/  UIADD3 UR4, UR48, -UR4, URZ ;  /* 0x8000000430047290 */ /* 0x000fcc000fffe03f */
[----:B------:R-:W-:-:S05]  /*4180*/  IMAD.U32 R0, RZ, RZ, UR4 ;  /* 0x00000004ff007e24 */ /* 0x000fca000f8e00ff */
[----:B------:R-:W-:-:S04]  /*4190*/  SHF.L.U32 R0, R0, 0x1f, RZ ;  /* 0x0000001f00007819 */ /* 0x000fc800000006ff */
[----:B------:R-:W0:Y:S02]  /*41a0*/  SYNCS.PHASECHK.TRANS64.TRYWAIT P1, [UR38+0x28c00], R0 ;  /* 0x028c0000ff0075a7 */ /* 0x000e240008020166 */
[----:B0-----:R-:W-:Y:S05]  /*41b0*/  @!P1 BRA `(.L_x_3390) ;  /* 0x000000f800fc9947 */ /* 0x001fea0003800000 */
.L_x_3564:
[----:B------:R-:W-:Y:S05]  /*41c0*/  @!P0 BRA `(.L_x_3391) ;  /* 0x0000000000048947 */ /* 0x000fea0003800000 */
[----:B------:R-:W-:Y:S01]  /*41d0*/  BPT.TRAP 0x1 ;  /* 0x000000040000795c */ /* 0x000fe20000300000 */
.L_x_3391:
[----:B------:R-:W-:Y:S02]  /*41e0*/  IMAD.U32 R7, RZ, RZ, UR37 ;  /* 0x00000025ff077e24 */ /* 0x000fe4000f8e00ff */
[----:B------:R-:W-:-:S03]  /*41f0*/  IMAD.U32 R8, RZ, RZ, UR47 ;  /* 0x0000002fff087e24 */ /* 0x000fc6000f8e00ff */
[----:B------:R-:W-:Y:S02]  /*4200*/  LEA R7, R7, UR38, 0x3 ;  /* 0x0000002607077c11 */ /* 0x000fe4000f8e18ff */
[----:B------:R-:W-:-:S04]  /*4210*/  SHF.L.U32 R8, R8, 0x1f, RZ ;  /* 0x0000001f08087819 */ /* 0x000fc800000006ff */
[----:B------:R1:W2:Y:S01]  /*4220*/  SYNCS.PHASECHK.TRANS64.TRYWAIT P1, [R7+URZ+0x28c30], R8 ;  /* 0x028c3008070075a7 */ /* 0x0002a2000802017f */
[----:B------:R-:W-:Y:S05]  /*4230*/  @!P0 BRA `(.L_x_3392) ;  /* 0x0000000000048947 */ /* 0x000fea0003800000 */
[----:B------:R-:W-:Y:S01]  /*4240*/  BPT.TRAP 0x1 ;  /* 0x000000040000795c */ /* 0x000fe20000300000 */
.L_x_3392:
[----:B--2---:R-:W-:Y:S05]  /*4250*/  @P1 BRA `(.L_x_3393) ;  /* 0x0000000000081947 */ /* 0x004fea0003800000 */
[----:B------:R-:W2:Y:S02]  /*4260*/  SYNCS.PHASECHK.TRANS64.TRYWAIT P1, [R7+URZ+0x28c30], R8 ;  /* 0x028c3008070075a7 */ /* 0x000ea4000802017f */
[----:B--2---:R-:W-:Y:S05]  /*4270*/  @!P1 BRA `(.L_x_3394) ;  /* 0x000000f800e49947 */ /* 0x004fea0003800000 */
.L_x_3393:
[----:B0-----:R-:W0:Y:S01]  /*4280*/  S2R R0, SR_TID.X ;  /* 0x0000000000007919 */ /* 0x001e220000002100 */
[----:B------:R-:W-:-:S04]  /*4290*/  UIADD3 UR4, UR38, 0x22400, URZ ;  /* 0x0002240026047890 */ /* 0x000fc8000fffe03f */
[----:B------:R-:W-:-:S04]  /*42a0*/  USHF.R.U32.HI UR4, URZ, 0x4, UR4 ;  /* 0x000000043f047899 */ /* 0x000fc80008011604 */
[----:B------:R-:W-:-:S06]  /*42b0*/  ULOP3.LUT UR4, UR4, 0x3fff, URZ, 0xc0, !UPT ;  /* 0x00003fff04047892 */ /* 0x000fcc000f8ec03f */
[----:B------:R-:W-:Y:S01]  /*42c0*/  IMAD.U32 R3, RZ, RZ, UR4 ;  /* 0x00000004ff037e24 */ /* 0x000fe2000f8e00ff */
[----:B------:R-:W-:Y:S05]  /*42d0*/  WARPSYNC.ALL ;  /* 0x0000000000007948 */ /* 0x000fea0003800000 */
[----:B------:R-:W-:Y:S02]  /*42e0*/  LOP3.LUT R3, R3, 0x10000, RZ, 0xfc, !PT ;  /* 0x0001000003037812 */ /* 0x000fe400078efcff */
[----:B0-----:R-:W-:-:S04]  /*42f0*/  LOP3.LUT R0, R0, 0x7f, RZ, 0xc0, !PT ;  /* 0x0000007f00007812 */ /* 0x001fc800078ec0ff */
[----:B------:R-:W-:Y:S02]  /*4300*/  ISETP.NE.AND P1, PT, R0, RZ, PT ;  /* 0x000000ff0000720c */ /* 0x000fe40003f25270 */
[----:B------:R-:W-:Y:S01]  /*4310*/  R2UR UR12, R3 ;  /* 0x00000000030c72ca */ /* 0x000fe200000e0000 */
[----:B------:R-:W-:Y:S01]  /*4320*/  UIADD3 UR4, UR38, 0x20400, URZ ;  /* 0x0002040026047890 */ /* 0x000fe2000fffe03f */
[----:B------:R-:W-:Y:S01]  /*4330*/  WARPGROUP.ARRIVE ;  /* 0x00000000000079c5 */ /* 0x000fe20000000000 */
[----:B------:R-:W-:Y:S01]  /*4340*/  UMOV UR7, 0x40000040 ;  /* 0x4000004000077882 */ /* 0x000fe20000000000 */
[----:B------:R-:W-:Y:S01]  /*4350*/  UMOV UR5, 0x40000040 ;  /* 0x4000004000057882 */ /* 0x000fe20000000000 */
[----:B------:R-:W-:Y:S01]  /*4360*/  USHF.R.U32.HI UR4, URZ, 0x4, UR4 ;  /* 0x000000043f047899 */ /* 0x000fe20008011604 */
[----:B------:R-:W-:Y:S01]  /*4370*/  UMOV UR11, 0x40000040 ;  /* 0x40000040000b7882 */ /* 0x000fe20000000000 */
[----:B------:R-:W-:Y:S02]  /*4380*/  UMOV UR9, 0x40000040 ;  /* 0x4000004000097882 */ /* 0x000fe40000000000 */
[----:B------:R-:W-:Y:S01]  /*4390*/  ULOP3.LUT UR4, UR4, 0x3fff, URZ, 0xc0, !UPT ;  /* 0x00003fff04047892 */ /* 0x000fe2000f8ec03f */
[----:B------:R-:W-:Y:S01]  /*43a0*/  UMOV UR15, 0x40000040 ;  /* 0x40000040000f7882 */ /* 0x000fe20000000000 */
[----:B------:R-:W-:-:S02]  /*43b0*/  UIMAD UR53, UR52, -0x40, UR53 ;  /* 0xffffffc0343578a4 */ /* 0x000fc4000f8e0235 */
[----:B------:R-:W-:Y:S02]  /*43c0*/  ULEA UR12, UR37, UR12, 0x9 ;  /* 0x0000000c250c7291 */ /* 0x000fe4000f8e483f */
[----:B------:R-:W-:Y:S02]  /*43d0*/  ULOP3.LUT UR13, UR4, 0x10000, URZ, 0xfc, !UPT ;  /* 0x00010000040d7892 */ /* 0x000fe4000f8efc3f */
[----:B------:R-:W-:Y:S01]  /*43e0*/  UIADD3 UR10, UR12, 0x4, URZ ;  /* 0x000000040c0a7890 */ /* 0x000fe2000fffe03f */
[----:B------:R-:W-:Y:S01]  /*43f0*/  IMAD.U32 R0, RZ, RZ, UR53 ;  /* 0x00000035ff007e24 */ /* 0x000fe2000f8e00ff */
[----:B------:R-:W-:Y:S01]  /*4400*/  UIADD3 UR8, UR13, 0x4, URZ ;  /* 0x000000040d087890 */ /* 0x000fe2000fffe03f */
[----:B------:R-:W-:Y:S02]  /*4410*/  UMOV UR6, UR12 ;  /* 0x0000000c00067c82 */ /* 0x000fe40008000000 */
[----:B------:R-:W-:Y:S01]  /*4420*/  UMOV UR4, UR13 ;  /* 0x0000000d00047c82 */ /* 0x000fe20008000000 */
[----:B------:R-:W-:Y:S01]  /*4430*/  UIADD3 UR14, UR12, 0x6, URZ ;  /* 0x000000060c0e7890 */ /* 0x000fe2000fffe03f */
[----:B------:R-:W-:Y:S01]  /*4440*/  HGMMA.64x64x16.F32 R24, gdesc[UR4], RZ, !UPT, gsb0 ;  /* 0x00e00000041879f0 */ /* 0x000fe2000c0008ff */
[----:B------:R-:W-:Y:S01]  /*4450*/  UIADD3 UR6, UR12, 0x2, URZ ;  /* 0x000000020c067890 */ /* 0x000fe2000fffe03f */
[----:B------:R-:W-:Y:S01]  /*4460*/  IADD3 R0, -R223, 0x40, R0 ;  /* 0x00000040df007810 */ /* 0x000fe20007ffe100 */
[----:B------:R-:W-:Y:S01]  /*4470*/  UIADD3 UR4, UR13, 0x2, URZ ;  /* 0x000000020d047890 */ /* 0x000fe2000fffe03f */
[----:B------:R-:W-:Y:S01]  /*4480*/  UMOV UR7, 0x40000040 ;  /* 0x4000004000077882 */ /* 0x000fe20000000000 */
[----:B------:R-:W-:Y:S01]  /*4490*/  UMOV UR5, 0x40000040 ;  /* 0x4000004000057882 */ /* 0x000fe20000000000 */
[----:B------:R-:W-:Y:S01]  /*44a0*/  UIADD3 UR12, UR13, 0x6, URZ ;  /* 0x000000060d0c7890 */ /* 0x000fe2000fffe03f */
[C---:B------:R-:W-:Y:S01]  /*44b0*/  ISETP.GT.AND P3, PT, R0.reuse, RZ, PT ;  /* 0x000000ff0000720c */ /* 0x040fe20003f64270 */
[----:B------:R-:W-:Y:S01]  /*44c0*/  ULDC UR21, c[0x0][0x988] ;  /* 0x0002620000157ab9 */ /* 0x000fe20000000800 */
[----:B------:R-:W-:Y:S01]  /*44d0*/  UMOV UR13, 0x40000040 ;  /* 0x40000040000d7882 */ /* 0x000fe20000000000 */
[----:B------:R-:W-:-:S02]  /*44e0*/  ISETP.GT.AND P6, PT, R0, 0x1, PT ;  /* 0x000000010000780c */ /* 0x000fc40003fc4270 */
[C---:B------:R-:W-:Y:S02]  /*44f0*/  ISETP.GT.AND P5, PT, R0.reuse, 0x8, PT ;  /* 0x000000080000780c */ /* 0x040fe40003fa4270 */
[C---:B------:R-:W-:Y:S02]  /*4500*/  ISETP.GT.AND P4, PT, R0.reuse, 0x9, PT ;  /* 0x000000090000780c */ /* 0x040fe40003f84270 */
[----:B------:R-:W-:Y:S01]  /*4510*/  ISETP.GT.AND P2, PT, R0, 0x10, PT ;  /* 0x000000100000780c */ /* 0x000fe20003f44270 */
[----:B------:R-:W-:Y:S02]  /*4520*/  WARPGROUP.DEPBAR.LE gsb0, 0x0 ;  /* 0x00008000000079c5 */ /* 0x000fe40000010000 */
[----:B------:R-:W-:-:S06]  /*4530*/  WARPGROUP.ARRIVE ;  /* 0x00000000000079c5 */ /* 0x000fcc0000000000 */
[----:B------:R-:W-:Y:S01]  /*4540*/  HGMMA.64x64x16.F32 R24, gdesc[UR4], R24, gsb0 ;  /* 0x00e00000041879f0 */ /* 0x000fe20008000818 */
[----:B------:R-:W-:Y:S02]  /*4550*/  ULDC UR6, c[0x0][0x9d8] ;  /* 0x0002760000067ab9 */ /* 0x000fe40000000800 */
        /* <DEDUP_REMOVED lines=50> */
[----:B0-----:R-:W-:-:S04]  /*4880*/  FSEL R29, R29, -INF , P4 ;  /* 0xff8000001d1d7808 */ /* 0x001fc80002000000 */
[----:B------:R-:W-:-:S03]  /*4890*/  FMNMX.FTZ R13, R29, R6, !PT ;  /* 0x000000061d0d7209 */ /* 0x000fc60007810000 */
[----:B------:R-:W0:Y:S01]  /*48a0*/  MUFU.TANH R5, R27 ;  /* 0x0000001b00057308 */ /* 0x000e220000002400 */
[----:B---3--:R-:W-:Y:S02]  /*48b0*/  FSEL R4, R4, -INF , P3 ;  /* 0xff80000004047808 */ /* 0x008fe40001800000 */
[----:B------:R-:W-:-:S05]  /*48c0*/  ISETP.GT.AND P3, PT, R0, 0x11, PT ;  /* 0x000000110000780c */ /* 0x000fca0003f64270 */
[----:B------:R-:W3:Y:S01]  /*48d0*/  MUFU.TANH R33, R33 ;  /* 0x0000002100217308 */ /* 0x000ee20000002400 */
[----:B----4-:R-:W-:-:S04]  /*48e0*/  FSEL R32, R32, -INF , P2 ;  /* 0xff80000020207808 */ /* 0x010fc80001000000 */
[----:B------:R-:W-:-:S03]  /*48f0*/  FMNMX.FTZ R6, R32, R13, !PT ;  /* 0x0000000d20067209 */ /* 0x000fc60007810000 */
[----:B------:R-:W4:Y:S01]  /*4900*/  MUFU.TANH R9, R30 ;  /* 0x0000001e00097308 */ /* 0x000f220000002400 */
[----:B0-----:R-:W-:Y:S02]  /*4910*/  FSEL R5, R5, -INF , P6 ;  /* 0xff80000005057808 */ /* 0x001fe40003000000 */
[----:B------:R-:W-:-:S05]  /*4920*/  ISETP.GT.AND P6, PT, R0, 0x18, PT ;  /* 0x000000180000780c */ /* 0x000fca0003fc4270 */
[----:B------:R-:W0:Y:S01]  /*4930*/  MUFU.TANH R36, R36 ;  /* 0x0000002400247308 */ /* 0x000e220000002400 */
[----:B---3--:R-:W-:-:S04]  /*4940*/  FSEL R33, R33, -INF , P3 ;  /* 0xff80000021217808 */ /* 0x008fc80001800000 */
[----:B------:R-:W-:-:S03]  /*4950*/  FMNMX.FTZ R13, R33, R6, !PT ;  /* 0x00000006210d7209 */ /* 0x000fc60007810000 */
[----:B------:R-:W3:Y:S01]  /*4960*/  MUFU.TANH R10, R31 ;  /* 0x0000001f000a7308 */ /* 0x000ee20000002400 */
[----:B----4-:R-:W-:Y:S02]  /*4970*/  FSEL R9, R9, -INF , P5 ;  /* 0xff80000009097808 */ /* 0x010fe40002800000 */
[----:B------:R-:W-:-:S05]  /*4980*/  ISETP.GT.AND P5, PT, R0, 0x19, PT ;  /* 0x000000190000780c */ /* 0x000fca0003fa4270 */
        /* <DEDUP_REMOVED lines=52> */
[----:B----4-:R-:W-:-:S04]  /*4cd0*/  FSEL R53, R53, -INF , P2 ;  /* 0xff80000035357808 */ /* 0x010fc80001000000 */
[----:B------:R-:W-:Y:S02]  /*4ce0*/  FMNMX.FTZ R6, R53, R0, !PT ;  /* 0x0000000035067209 */ /* 0x000fe40007810000 */
[----:B------:R-:W-:Y:S01]  /*4cf0*/  FMNMX.FTZ R0, R4, R5, !PT ;  /* 0x0000000504007209 */ /* 0x000fe20007810000 */
[----:B------:R-:W4:Y:S01]  /*4d00*/  MUFU.TANH R51, R51 ;  /* 0x0000003300337308 */ /* 0x000f220000002400 */
[----:B0-----:R-:W-:Y:S01]  /*4d10*/  FSEL R47, R47, -INF , P6 ;  /* 0xff8000002f2f7808 */ /* 0x001fe20003000000 */
[----:B------:R-:W0:Y:S06]  /*4d20*/  SHFL.BFLY PT, R13, R6, 0x2, 0x1f ;  /* 0x0c401f00060d7f89 */ /* 0x000e2c00000e0000 */
[----:B------:R-:W5:Y:S01]  /*4d30*/  MUFU.TANH R54, R54 ;  /* 0x0000003600367308 */ /* 0x000f620000002400 */
[----:B---3--:R-:W-:-:S07]  /*4d40*/  FSEL R50, R50, -INF , P5 ;  /* 0xff80000032327808 */ /* 0x008fce0002800000 */
[----:B------:R-:W3:Y:S01]  /*4d50*/  MUFU.TANH R55, R55 ;  /* 0x0000003700377308 */ /* 0x000ee20000002400 */
[----:B----4-:R-:W-:Y:S02]  /*4d60*/  FSEL R51, R51, -INF , P4 ;  /* 0xff80000033337808 */ /* 0x010fe40002000000 */
[----:B-----5:R-:W-:Y:S02]  /*4d70*/  FSEL R54, R54, -INF , P3 ;  /* 0xff80000036367808 */ /* 0x020fe40001800000 */
[----:B0-----:R-:W-:Y:S02]  /*4d80*/  FMNMX.FTZ R14, R6, R13, !PT ;  /* 0x0000000d060e7209 */ /* 0x001fe40007810000 */
[----:B------:R-:W-:-:S03]  /*4d90*/  FMNMX.FTZ R13, R9, R0, !PT ;  /* 0x00000000090d7209 */ /* 0x000fc60007810000 */
[----:B------:R-:W0:Y:S01]  /*4da0*/  SHFL.BFLY PT, R15, R14, 0x1, 0x1f ;  /* 0x0c201f000e0f7f89 */ /* 0x000e2200000e0000 */
[----:B------:R-:W-:Y:S02]  /*4db0*/  FMNMX.FTZ R0, R10, R13, !PT ;  /* 0x0000000d0a007209 */ /* 0x000fe40007810000 */
[----:B---3--:R-:W-:Y:S02]  /*4dc0*/  FSEL R55, R55, -INF , P2 ;  /* 0xff80000037377808 */ /* 0x008fe40001000000 */
[----:B------:R-:W-:-:S04]  /*4dd0*/  FMNMX.FTZ R13, R11, R0, !PT ;  /* 0x000000000b0d7209 */ /* 0x000fc80007810000 */
[----:B------:R-:W-:-:S04]  /*4de0*/  FMNMX.FTZ R13, R12, R13, !PT ;  /* 0x0000000d0c0d7209 */ /* 0x000fc80007810000 */
[----:B------:R-:W-:-:S04]  /*4df0*/  FMNMX.FTZ R0, R38, R13, !PT ;  /* 0x0000000d26007209 */ /* 0x000fc80007810000 */
[----:B------:R-:W-:-:S04]  /*4e00*/  FMNMX.FTZ R13, R39, R0, !PT ;  /* 0x00000000270d7209 */ /* 0x000fc80007810000 */
[----:B------:R-:W-:Y:S02]  /*4e10*/  FMNMX.FTZ R0, R42, R13, !PT ;  /* 0x0000000d2a007209 */ /* 0x000fe40007810000 */
[----:B0-----:R-:W-:Y:S02]  /*4e20*/  FMNMX.FTZ R6, R14, R15, !PT ;  /* 0x0000000f0e067209 */ /* 0x001fe40007810000 */
        /* <DEDUP_REMOVED lines=13> */
[----:B------:R-:W-:Y:S01]  /*4f00*/  MUFU.EX2 R24, R24 ;  /* 0x0000001800187308 */ /* 0x000fe20000000800 */
        /* <DEDUP_REMOVED lines=8> */
[----:B------:R-:W3:Y:S01]  /*4f90*/  MUFU.EX2 R25, R25 ;  /* 0x0000001900197308 */ /* 0x000ee20000000800 */
[--C-:B------:R-:W-:Y:S01]  /*4fa0*/  FFMA.FTZ R44, R44, UR21, -R14.reuse ;  /* 0x000000152c2c7c23 */ /* 0x100fe2000801080e */
[--C-:B------:R-:W-:Y:S01]  /*4fb0*/  FFMA.FTZ R45, R45, UR21, -R14.reuse ;  /* 0x000000152d2d7c23 */ /* 0x100fe2000801080e */
[--C-:B------:R-:W-:Y:S01]  /*4fc0*/  FFMA.FTZ R48, R48, UR21, -R14.reuse ;  /* 0x0000001530307c23 */ /* 0x100fe2000801080e */
[--C-:B------:R-:W-:Y:S01]  /*4fd0*/  FFMA.FTZ R49, R49, UR21, -R14.reuse ;  /* 0x0000001531317c23 */ /* 0x100fe2000801080e */
[--C-:B------:R-:W-:Y:S01]  /*4fe0*/  FFMA.FTZ R52, R52, UR21, -R14.reuse ;  /* 0x0000001534347c23 */ /* 0x100fe2000801080e */
[----:B------:R-:W-:-:S02]  /*4ff0*/  FFMA.FTZ R14, R53, UR21, -R14 ;  /* 0x00000015350e7c23 */ /* 0x000fc4000801080e */
[----:B------:R-:W-:Y:S08]  /*5000*/  MUFU.EX2 R28, R28 ;  /* 0x0000001c001c7308 */ /* 0x000ff00000000800 */
[----:B------:R-:W4:Y:S01]  /*5010*/  MUFU.EX2 R29, R29 ;  /* 0x0000001d001d7308 */ /* 0x000f220000000800 */
[----:B---3--:R-:W-:Y:S02]  /*5020*/  F2FP.F16.F32.PACK_AB R152, R25, R24 ;  /* 0x000000181998723e */ /* 0x008fe400000000ff */
[----:B0-----:R-:W-:-:S05]  /*5030*/  FMNMX.FTZ R13, R0, R13, !PT ;  /* 0x0000000d000d7209 */ /* 0x001fca0007810000 */
[----:B------:R-:W-:Y:S01]  /*5040*/  MUFU.EX2 R32, R32 ;  /* 0x0000002000207308 */ /* 0x000fe20000000800 */
[----:B------:R-:W0:Y:S07]  /*5050*/  SHFL.BFLY PT, R0, R13, 0x1, 0x1f ;  /* 0x0c201f000d007f89 */ /* 0x000e2e00000e0000 */
[----:B------:R-:W3:Y:S01]  /*5060*/  MUFU.EX2 R33, R33 ;  /* 0x0000002100217308 */ /* 0x000ee20000000800 */
[----:B----4-:R-:W-:-:S07]  /*5070*/  F2FP.F16.F32.PACK_AB R154, R29, R28 ;  /* 0x0000001c1d9a723e */ /* 0x010fce00000000ff */
[----:B------:R-:W-:Y:S08]  /*5080*/  MUFU.EX2 R36, R36 ;  /* 0x0000002400247308 */ /* 0x000ff00000000800 */
[----:B------:R-:W4:Y:S01]  /*5090*/  MUFU.EX2 R37, R37 ;  /* 0x0000002500257308 */ /* 0x000f220000000800 */
[----:B---3--:R-:W-:Y:S02]  /*50a0*/  F2FP.F16.F32.PACK_AB R156, R33, R32 ;  /* 0x00000020219c723e */ /* 0x008fe400000000ff */
[----:B0-----:R-:W-:-:S04]  /*50b0*/  FMNMX.FTZ R0, R13, R0, !PT ;  /* 0x000000000d007209 */ /* 0x001fc80007810000 */
[C---:B------:R-:W-:Y:S01]  /*50c0*/  FSETP.NEU.FTZ.AND P2, PT, R0.reuse, -INF , PT ;  /* 0xff8000000000780b */ /* 0x040fe20003f5d000 */
[----:B------:R-:W-:Y:S01]  /*50d0*/  FMUL.FTZ R13, R0, UR21 ;  /* 0x00000015000d7c20 */ /* 0x000fe20008410000 */
[----:B------:R-:W-:Y:S04]  /*50e0*/  MUFU.EX2 R40, R40 ;  /* 0x0000002800287308 */ /* 0x000fe80000000800 */
[----:B------:R-:W-:Y:S02]  /*50f0*/  FSEL R15, R13, RZ, P2 ;  /* 0x000000ff0d0f7208 */ /* 0x000fe40001000000 */
[----:B----4-:R-:W-:Y:S02]  /*5100*/  F2FP.F16.F32.PACK_AB R158, R37, R36 ;  /* 0x00000024259e723e */ /* 0x010fe400000000ff */
[----:B------:R-:W-:Y:S01]  /*5110*/  MUFU.EX2 R13, R14 ;  /* 0x0000000e000d7308 */ /* 0x000fe20000000800 */
[--C-:B------:R-:W-:Y:S01]  /*5120*/  FFMA.FTZ R4, R4, UR21, -R15.reuse ;  /* 0x0000001504047c23 */ /* 0x100fe2000801080f */
[--C-:B------:R-:W-:Y:S01]  /*5130*/  FFMA.FTZ R5, R5, UR21, -R15.reuse ;  /* 0x0000001505057c23 */ /* 0x100fe2000801080f */
[--C-:B------:R-:W-:Y:S01]  /*5140*/  FFMA.FTZ R9, R9, UR21, -R15.reuse ;  /* 0x0000001509097c23 */ /* 0x100fe2000801080f */
[--C-:B------:R-:W-:Y:S01]  /*5150*/  FFMA.FTZ R10, R10, UR21, -R15.reuse ;  /* 0x000000150a0a7c23 */ /* 0x100fe2000801080f */
[--C-:B------:R-:W-:Y:S01]  /*5160*/  FFMA.FTZ R11, R11, UR21, -R15.reuse ;  /* 0x000000150b0b7c23 */ /* 0x100fe2000801080f */
[--C-:B------:R-:W-:Y:S01]  /*5170*/  FFMA.FTZ R12, R12, UR21, -R15.reuse ;  /* 0x000000150c0c7c23 */ /* 0x100fe2000801080f */
[--C-:B------:R-:W-:Y:S01]  /*5180*/  FFMA.FTZ R38, R38, UR21, -R15.reuse ;  /* 0x0000001526267c23 */ /* 0x100fe2000801080f */
[----:B------:R0:W-:Y:S01]  /*5190*/  MUFU.EX2 R153, R4 ;  /* 0x0000000400997308 */ /* 0x0001e20000000800 */
[--C-:B------:R-:W-:Y:S01]  /*51a0*/  FFMA.FTZ R39, R39, UR21, -R15.reuse ;  /* 0x0000001527277c23 */ /* 0x100fe2000801080f */
[--C-:B------:R-:W-:Y:S01]  /*51b0*/  FFMA.FTZ R42, R42, UR21, -R15.reuse ;  /* 0x000000152a2a7c23 */ /* 0x100fe2000801080f */
[--C-:B------:R-:W-:Y:S01]  /*51c0*/  FFMA.FTZ R43, R43, UR21, -R15.reuse ;  /* 0x000000152b2b7c23 */ /* 0x100fe2000801080f */
[--C-:B------:R-:W-:Y:S01]  /*51d0*/  FFMA.FTZ R46, R46, UR21, -R15.reuse ;  /* 0x000000152e2e7c23 */ /* 0x100fe2000801080f */
[--C-:B------:R-:W-:Y:S01]  /*51e0*/  FFMA.FTZ R47, R47, UR21, -R15.reuse ;  /* 0x000000152f2f7c23 */ /* 0x100fe2000801080f */
[--C-:B------:R-:W-:Y:S01]  /*51f0*/  FFMA.FTZ R50, R50, UR21, -R15.reuse ;  /* 0x0000001532327c23 */ /* 0x100fe2000801080f */
[----:B------:R-:W-:Y:S01]  /*5200*/  FFMA.FTZ R51, R51, UR21, -R15 ;  /* 0x0000001533337c23 */ /* 0x000fe2000801080f */
[----:B------:R3:W4:Y:S01]  /*5210*/  MUFU.EX2 R20, R5 ;  /* 0x0000000500147308 */ /* 0x0007220000000800 */
[----:B0-----:R-:W-:-:S02]  /*5220*/  @!P1 VIADD R4, R7, 0x28c40 ;  /* 0x00028c4007049836 */ /* 0x001fc40000000000 */
[--C-:B------:R-:W-:Y:S01]  /*5230*/  FFMA.FTZ R54, R54, UR21, -R15.reuse ;  /* 0x0000001536367c23 */ /* 0x100fe2000801080f */
[----:B------:R-:W-:Y:S02]  /*5240*/  FFMA.FTZ R15, R55, UR21, -R15 ;  /* 0x00000015370f7c23 */ /* 0x000fe4000801080f */
[----:B------:R-:W-:Y:S02]  /*5250*/  @!P1 PRMT R4, RZ, 0x654, R4 ;  /* 0x00000654ff049816 */ /* 0x000fe40000000004 */
[----:B------:R-:W0:Y:S01]  /*5260*/  MUFU.EX2 R9, R9 ;  /* 0x0000000900097308 */ /* 0x000e220000000800 */
[----:B---3--:R-:W-:Y:S01]  /*5270*/  FADD.FTZ R5, R24, R25 ;  /* 0x0000001918057221 */ /* 0x008fe20000010000 */
[----:B------:R3:W-:Y:S03]  /*5280*/  @!P1 SYNCS.ARRIVE.TRANS64.RED.A1T0 RZ, [R4+URZ], RZ ;  /* 0x000000ff04ff99a7 */ /* 0x0007e6000810043f */
[----:B------:R-:W-:-:S03]  /*5290*/  FADD.FTZ R26, R28, R5 ;  /* 0x000000051c1a7221 */ /* 0x000fc60000010000 */
[----:B------:R-:W3:Y:S01]  /*52a0*/  MUFU.EX2 R10, R10 ;  /* 0x0000000a000a7308 */ /* 0x000ee20000000800 */
[----:B----4-:R-:W-:Y:S01]  /*52b0*/  FADD.FTZ R14, R153, R20 ;  /* 0x00000014990e7221 */ /* 0x010fe20000010000 */
[----:B------:R-:W-:Y:S01]  /*52c0*/  FADD.FTZ R21, R29, R26 ;  /* 0x0000001a1d157221 */ /* 0x000fe20000010000 */
[----:B------:R-:W-:-:S05]  /*52d0*/  F2FP.F16.F32.PACK_AB R153, R20, R153 ;  /* 0x000000991499723e */ /* 0x000fca00000000ff */
[----:B------:R-:W4:Y:S01]  /*52e0*/  MUFU.EX2 R11, R11 ;  /* 0x0000000b000b7308 */ /* 0x000f220000000800 */
[----:B0-----:R-:W-:Y:S01]  /*52f0*/  FADD.FTZ R5, R9, R14 ;  /* 0x0000000e09057221 */ /* 0x001fe20000010000 */
[----:B------:R-:W-:-:S04]  /*5300*/  FADD.FTZ R14, R32, R21 ;  /* 0x00000015200e7221 */ /* 0x000fc80000010000 */
[----:B------:R-:W-:Y:S02]  /*5310*/  FADD.FTZ R21, R33, R14 ;  /* 0x0000000e21157221 */ /* 0x000fe40000010000 */
[----:B------:R-:W0:Y:S01]  /*5320*/  MUFU.EX2 R12, R12 ;  /* 0x0000000c000c7308 */ /* 0x000e220000000800 */
[C---:B---3--:R-:W-:Y:S01]  /*5330*/  FADD.FTZ R4, R10.reuse, R5 ;  /* 0x000000050a047221 */ /* 0x048fe20000010000 */
[----:B------:R-:W-:Y:S01]  /*5340*/  F2FP.F16.F32.PACK_AB R155, R10, R9 ;  /* 0x000000090a9b723e */ /* 0x000fe200000000ff */
[----:B------:R-:W-:Y:S06]  /*5350*/  BAR.SYNC.DEFER_BLOCKING 0xf, 0x100 ;  /* 0x03c4000000007b1d */ /* 0x000fec0000010000 */
[----:B------:R-:W3:Y:S01]  /*5360*/  MUFU.EX2 R38, R38 ;  /* 0x0000002600267308 */ /* 0x000ee20000000800 */
[----:B----4-:R-:W-:Y:S01]  /*5370*/  FADD.FTZ R5, R11, R4 ;  /* 0x000000040b057221 */ /* 0x010fe20000010000 */
[----:B------:R-:W-:-:S04]  /*5380*/  FADD.FTZ R4, R36, R21 ;  /* 0x0000001524047221 */ /* 0x000fc80000010000 */
[----:B------:R-:W-:Y:S02]  /*5390*/  FADD.FTZ R21, R37, R4 ;  /* 0x0000000425157221 */ /* 0x000fe40000010000 */
[----:B------:R-:W4:Y:S01]  /*53a0*/  MUFU.EX2 R39, R39 ;  /* 0x0000002700277308 */ /* 0x000f220000000800 */
[----:B0-----:R-:W-:Y:S01]  /*53b0*/  FADD.FTZ R5, R12, R5 ;  /* 0x000000050c057221 */ /* 0x001fe20000010000 */
[----:B------:R-:W-:Y:S01]  /*53c0*/  FADD.FTZ R14, R40, R21 ;  /* 0x00000015280e7221 */ /* 0x000fe20000010000 */
[----:B------:R-:W-:-:S05]  /*53d0*/  F2FP.F16.F32.PACK_AB R157, R12, R11 ;  /* 0x0000000b0c9d723e */ /* 0x000fca00000000ff */
[----:B------:R-:W0:Y:S01]  /*53e0*/  MUFU.EX2 R42, R42 ;  /* 0x0000002a002a7308 */ /* 0x000e220000000800 */
[----:B---3--:R-:W-:Y:S01]  /*53f0*/  FADD.FTZ R4, R38, R5 ;  /* 0x0000000526047221 */ /* 0x008fe20000010000 */
[----:B------:R3:W-:Y:S06]  /*5400*/  STSM.16.M88.4 [R18+0x26800], R152 ;  /* 0x0268009812007844 */ /* 0x0007ec0000000200 */
[----:B------:R-:W5:Y:S01]  /*5410*/  MUFU.EX2 R41, R41 ;  /* 0x0000002900297308 */ /* 0x000f620000000800 */
[C---:B----4-:R-:W-:Y:S01]  /*5420*/  FADD.FTZ R5, R39.reuse, R4 ;  /* 0x0000000427057221 */ /* 0x050fe20000010000 */
[----:B------:R-:W-:-:S05]  /*5430*/  F2FP.F16.F32.PACK_AB R159, R39, R38 ;  /* 0x00000026279f723e */ /* 0x000fca00000000ff */
[----:B------:R3:W-:Y:S01]  /*5440*/  STSM.16.M88.4 [R23], R156 ;  /* 0x0000009c17007844 */ /* 0x0007e20000000200 */
[----:B------:R-:W4:Y:S01]  /*5450*/  MUFU.EX2 R43, R43 ;  /* 0x0000002b002b7308 */ /* 0x000f220000000800 */
[----:B0-----:R-:W-:-:S07]  /*5460*/  FADD.FTZ R4, R42, R5 ;  /* 0x000000052a047221 */ /* 0x001fce0000010000 */
[----:B------:R-:W0:Y:S01]  /*5470*/  MUFU.EX2 R44, R44 ;  /* 0x0000002c002c7308 */ /* 0x000e220000000800 */
[C---:B-----5:R-:W-:Y:S01]  /*5480*/  FADD.FTZ R21, R41.reuse, R14 ;  /* 0x0000000e29157221 */ /* 0x060fe20000010000 */
[----:B------:R-:W-:-:S06]  /*5490*/  F2FP.F16.F32.PACK_AB R160, R41, R40 ;  /* 0x0000002829a0723e */ /* 0x000fcc00000000ff */
[----:B------:R-:W5:Y:S01]  /*54a0*/  MUFU.EX2 R46, R46 ;  /* 0x0000002e002e7308 */ /* 0x000f620000000800 */
[C---:B----4-:R-:W-:Y:S01]  /*54b0*/  FADD.FTZ R5, R43.reuse, R4 ;  /* 0x000000042b057221 */ /* 0x050fe20000010000 */
[----:B------:R-:W-:-:S06]  /*54c0*/  F2FP.F16.F32.PACK_AB R161, R43, R42 ;  /* 0x0000002a2ba1723e */ /* 0x000fcc00000000ff */
[----:B------:R-:W4:Y:S01]  /*54d0*/  MUFU.EX2 R45, R45 ;  /* 0x0000002d002d7308 */ /* 0x000f220000000800 */
[----:B0-----:R-:W-:-:S07]  /*54e0*/  FADD.FTZ R4, R44, R21 ;  /* 0x000000152c047221 */ /* 0x001fce0000010000 */
[----:B------:R-:W0:Y:S01]  /*54f0*/  MUFU.EX2 R47, R47 ;  /* 0x0000002f002f7308 */ /* 0x000e220000000800 */
[----:B-----5:R-:W-:-:S07]  /*5500*/  FADD.FTZ R10, R46, R5 ;  /* 0x000000052e0a7221 */ /* 0x020fce0000010000 */
[----:B------:R-:W-:Y:S01]  /*5510*/  MUFU.EX2 R48, R48 ;  /* 0x0000003000307308 */ /* 0x000fe20000000800 */
[C---:B----4-:R-:W-:Y:S01]  /*5520*/  F2FP.F16.F32.PACK_AB R162, R45.reuse, R44 ;  /* 0x0000002c2da2723e */ /* 0x050fe200000000ff */
[----:B------:R-:W-:-:S06]  /*5530*/  FADD.FTZ R45, R45, R4 ;  /* 0x000000042d2d7221 */ /* 0x000fcc0000010000 */
[----:B------:R-:W4:Y:S01]  /*5540*/  MUFU.EX2 R49, R49 ;  /* 0x0000003100317308 */ /* 0x000f220000000800 */
[C---:B0-----:R-:W-:Y:S01]  /*5550*/  F2FP.F16.F32.PACK_AB R163, R47.reuse, R46 ;  /* 0x0000002e2fa3723e */ /* 0x041fe200000000ff */
[----:B------:R-:W-:-:S04]  /*5560*/  FADD.FTZ R47, R47, R10 ;  /* 0x0000000a2f2f7221 */ /* 0x000fc80000010000 */
[----:B------:R3:W-:Y:S02]  /*5570*/  STSM.16.M88.4 [R19], R160 ;  /* 0x000000a013007844 */ /* 0x0007e40000000200 */
[----:B------:R-:W-:Y:S08]  /*5580*/  MUFU.EX2 R50, R50 ;  /* 0x0000003200327308 */ /* 0x000ff00000000800 */
[----:B------:R-:W0:Y:S01]  /*5590*/  MUFU.EX2 R51, R51 ;  /* 0x0000003300337308 */ /* 0x000e220000000800 */
[----:B----4-:R-:W-:Y:S01]  /*55a0*/  F2FP.F16.F32.PACK_AB R164, R49, R48 ;  /* 0x0000003031a4723e */ /* 0x010fe200000000ff */
[----:B------:R-:W-:-:S04]  /*55b0*/  FADD.FTZ R48, R48, R45 ;  /* 0x0000002d30307221 */ /* 0x000fc80000010000 */
[----:B------:R-:W-:Y:S02]  /*55c0*/  FADD.FTZ R49, R49, R48 ;  /* 0x0000003031317221 */ /* 0x000fe40000010000 */
[----:B------:R-:W4:Y:S08]  /*55d0*/  MUFU.EX2 R52, R52 ;  /* 0x0000003400347308 */ /* 0x000f300000000800 */
[----:B------:R-:W-:Y:S01]  /*55e0*/  MUFU.EX2 R54, R54 ;  /* 0x0000003600367308 */ /* 0x000fe20000000800 */
[----:B0-----:R-:W-:Y:S01]  /*55f0*/  F2FP.F16.F32.PACK_AB R165, R51, R50 ;  /* 0x0000003233a5723e */ /* 0x001fe200000000ff */
[----:B------:R-:W-:-:S04]  /*5600*/  FADD.FTZ R50, R50, R47 ;  /* 0x0000002f32327221 */ /* 0x000fc80000010000 */
[----:B------:R-:W-:Y:S02]  /*5610*/  FADD.FTZ R51, R51, R50 ;  /* 0x0000003233337221 */ /* 0x000fe40000010000 */
[----:B------:R-:W0:Y:S01]  /*5620*/  MUFU.EX2 R15, R15 ;  /* 0x0000000f000f7308 */ /* 0x000e220000000800 */
[----:B----4-:R-:W-:Y:S01]  /*5630*/  F2FP.F16.F32.PACK_AB R166, R13, R52 ;  /* 0x000000340da6723e */ /* 0x010fe200000000ff */
[----:B------:R-:W-:-:S04]  /*5640*/  FADD.FTZ R4, R52, R49 ;  /* 0x0000003134047221 */ /* 0x000fc80000010000 */
[----:B------:R-:W-:Y:S01]  /*5650*/  FADD.FTZ R4, R13, R4 ;  /* 0x000000040d047221 */ /* 0x000fe20000010000 */
[----:B0-----:R-:W-:Y:S01]  /*5660*/  F2FP.F16.F32.PACK_AB R167, R15, R54 ;  /* 0x000000360fa7723e */ /* 0x001fe200000000ff */
[----:B------:R-:W-:-:S04]  /*5670*/  FADD.FTZ R54, R54, R51 ;  /* 0x0000003336367221 */ /* 0x000fc80000010000 */
[----:B------:R3:W-:Y:S01]  /*5680*/  STSM.16.M88.4 [R22], R164 ;  /* 0x000000a416007844 */ /* 0x0007e20000000200 */
[----:B------:R-:W-:Y:S01]  /*5690*/  FADD.FTZ R5, R15, R54 ;  /* 0x000000360f057221 */ /* 0x000fe20000010000 */
[----:B------:R-:W-:Y:S06]  /*56a0*/  @!P0 BRA `(.L_x_3395) ;  /* 0x0000000000048947 */ /* 0x000fec0003800000 */
[----:B------:R-:W-:Y:S01]  /*56b0*/  BPT.TRAP 0x1 ;  /* 0x000000040000795c */ /* 0x000fe20000300000 */
.L_x_3395:
[----:B------:R0:W4:Y:S01]  /*56c0*/  SYNCS.PHASECHK.TRANS64.TRYWAIT P2, [R7+URZ+0x28c50], R8 ;  /* 0x028c5008070075a7 */ /* 0x000122000804017f */
[----:B------:R-:W-:Y:S05]  /*56d0*/  @!P0 BRA `(.L_x_3396) ;  /* 0x0000000000048947 */ /* 0x000fea0003800000 */
[----:B------:R-:W-:Y:S01]  /*56e0*/  BPT.TRAP 0x1 ;  /* 0x000000040000795c */ /* 0x000fe20000300000 */
.L_x_3396:
[----:B------:R-:W-:Y:S01]  /*56f0*/  ULOP3.LUT UR54, UR54, 0x2000000, URZ, 0xfc, !UPT ;  /* 0x0200000036367892 */ /* 0x000fe2000f8efc3f */
[----:B----4-:R-:W-:Y:S11]  /*5700*/  @P2 BRA `(.L_x_3397) ;  /* 0x0000000000082947 */ /* 0x010ff60003800000 */
[----:B------:R-:W4:Y:S02]  /*5710*/  SYNCS.PHASECHK.TRANS64.TRYWAIT P2, [R7+URZ+0x28c50], R8 ;  /* 0x028c5008070075a7 */ /* 0x000f24000804017f */
[----:B----4-:R-:W-:Y:S05]  /*5720*/  @!P2 BRA `(.L_x_3398) ;  /* 0x000000e400cca947 */ /* 0x010fea0003800000 */
.L_x_3397:
[----:B------:R-:W-:Y:S01]  /*5730*/  ULEA UR10, UR37, UR54, 0xc ;  /* 0x00000036250a7291 */ /* 0x000fe2000f8e603f */
[----:B------:R-:W-:Y:S01]  /*5740*/  WARPGROUP.ARRIVE ;  /* 0x00000000000079c5 */ /* 0x000fe20000000000 */
[----:B------:R-:W-:Y:S01]  /*5750*/  UMOV UR7, 0x40000040 ;  /* 0x4000004000077882 */ /* 0x000fe20000000000 */
[----:B------:R-:W-:Y:S01]  /*5760*/  UIADD3 UR20, UR52, -0x2, URZ ;  /* 0xfffffffe34147890 */ /* 0x000fe2000fffe03f */
[----:B012-4-:R-:W-:-:S03]  /*5770*/  @!P1 VIADD R7, R7, 0x28c60 ;  /* 0x00028c6007079836 */ /* 0x017fc60000000000 */
[----:B------:R-:W-:Y:S01]  /*5780*/  UMOV UR6, UR10 ;  /* 0x0000000a00067c82 */ /* 0x000fe20008000000 */
[----:B------:R-:W-:Y:S01]  /*5790*/  UISETP.GE.AND UP0, UPT, UR20, UR51, UPT ;  /* 0x000000331400728c */ /* 0x000fe2000bf06270 */
[----:B------:R-:W-:Y:S01]  /*57a0*/  HGMMA.64x256x16.F32 R24, R152, gdesc[UR4].tnspB, RZ, !UPT, gsb0 ;  /* 0x43e0000498187df0 */ /* 0x000fe2000c0008ff */
[----:B------:R-:W-:Y:S01]  /*57b0*/  UIADD3 UR6, UR10, 0x80, URZ ;  /* 0x000000800a067890 */ /* 0x000fe2000fffe03f */
[----:B------:R-:W-:Y:S01]  /*57c0*/  @!P1 PRMT R7, RZ, 0x654, R7 ;  /* 0x00000654ff079816 */ /* 0x000fe20000000007 */
[----:B------:R-:W-:Y:S02]  /*57d0*/  UMOV UR7, 0x40000040 ;  /* 0x4000004000077882 */ /* 0x000fe40000000000 */
[----:B------:R-:W-:Y:S01]  /*57e0*/  PLOP3.LUT P2, PT, PT, PT, UP0, 0x80, 0x0 ;  /* 0x000000000000781c */ /* 0x000fe20003f4f008 */
[----:B------:R-:W-:Y:S02]  /*57f0*/  WARPGROUP.DEPBAR.LE gsb0, 0x0 ;  /* 0x00008000000079c5 */ /* 0x000fe40000010000 */
[----:B------:R-:W-:-:S15]  /*5800*/  WARPGROUP.ARRIVE ;  /* 0x00000000000079c5 */ /* 0x000fde0000000000 */
[----:B------:R-:W-:-:S05]  /*5810*/  NOP ;  /* 0x0000000000007918 */ /* 0x000fca0000000000 */
[----:B------:R-:W-:Y:S01]  /*5820*/  HGMMA.64x256x16.F32 R24, R156, gdesc[UR4].tnspB, R24, gsb0 ;  /* 0x43e000049c187df0 */ /* 0x000fe20008000818 */
[----:B------:R-:W-:Y:S01]  /*5830*/  UIADD3 UR6, UR10, 0x100, URZ ;  /* 0x000001000a067890 */ /* 0x000fe2000fffe03f */
[----:B------:R-:W-:Y:S01]  /*5840*/  UMOV UR7, 0x40000040 ;  /* 0x4000004000077882 */ /* 0x000fe20000000000 */
[----:B------:R-:W-:Y:S02]  /*5850*/  WARPGROUP.DEPBAR.LE gsb0, 0x0 ;  /* 0x00008000000079c5 */ /* 0x000fe40000010000 */
[----:B------:R-:W-:-:S15]  /*5860*/  WARPGROUP.ARRIVE ;  /* 0x00000000000079c5 */ /* 0x000fde0000000000 */
[----:B------:R-:W-:-:S08]  /*5870*/  NOP ;  /* 0x0000000000007918 */ /* 0x000fd00000000000 */
[----:B------:R-:W-:Y:S01]  /*5880*/  HGMMA.64x256x16.F32 R24, R160, gdesc[UR4].tnspB, R24, gsb0 ;  /* 0x43e00004a0187df0 */ /* 0x000fe20008000818 */
[----:B------:R-:W-:Y:S01]  /*5890*/  UIADD3 UR6, UR10, 0x180, URZ ;  /* 0x000001800a067890 */ /* 0x000fe2000fffe03f */
        /* <DEDUP_REMOVED lines=16> */
[----:B------:R-:W-:Y:S01]  /*59a0*/  IMAD.MOV.U32 R8, RZ, RZ, R0 ;  /* 0x000000ffff087224 */ /* 0x000fe200078e0000 */
[----:B------:R-:W-:Y:S01]  /*59b0*/  UMOV UR22, UR37 ;  /* 0x0000002500167c82 */ /* 0x000fe20008000000 */
[----:B------:R-:W-:Y:S01]  /*59c0*/  IMAD.MOV.U32 R9, RZ, RZ, R6 ;  /* 0x000000ffff097224 */ /* 0x000fe200078e0006 */
[----:B------:R-:W-:Y:S01]  /*59d0*/  ULDC UR23, c[0x0][0x9d8] ;  /* 0x0002760000177ab9 */ /* 0x000fe20000000800 */
[----:B------:R-:W-:-:S05]  /*59e0*/  ULDC UR21, c[0x0][0x988] ;  /* 0x0002620000157ab9 */ /* 0x000fca0000000800 */
.L_x_3408:
[----:B------:R-:W-:Y:S01]  /*59f0*/  UIADD3 UR37, UR22, 0x1, URZ ;  /* 0x0000000116257890 */ /* 0x000fe2000fffe03f */
[----:B------:R-:W-:Y:S01]  /*5a00*/  UMOV UR6, UR20 ;  /* 0x0000001400067c82 */ /* 0x000fe20008000000 */
[----:B------:R-:W-:Y:S02]  /*5a10*/  UIADD3 UR20, UR20, -0x1, URZ ;  /* 0xffffffff14147890 */ /* 0x000fe4000fffe03f */
[----:B------:R-:W-:-:S04]  /*5a20*/  UISETP.NE.AND UP0, UPT, UR37, 0x2, UPT ;  /* 0x000000022500788c */ /* 0x000fc8000bf05270 */
[----:B------:R-:W-:Y:S02]  /*5a30*/  USEL UR7, URZ, 0x1, UP0 ;  /* 0x000000013f077887 */ /* 0x000fe40008000000 */
[----:B------:R-:W-:Y:S02]  /*5a40*/  USEL UR37, UR37, URZ, UP0 ;  /* 0x0000003f25257287 */ /* 0x000fe40008000000 */
[----:B------:R-:W-:Y:S02]  /*5a50*/  ULOP3.LUT UR47, UR47, UR7, URZ, 0x3c, !UPT ;  /* 0x000000072f2f7292 */ /* 0x000fe4000f8e3c3f */
[----:B------:R-:W-:Y:S01]  /*5a60*/  UISETP.GT.AND UP0, UPT, UR6, UR51, UPT ;  /* 0x000000330600728c */ /* 0x000fe2000bf04270 */
[----:B01----:R-:W-:Y:S10]  /*5a70*/  @!P0 BRA `(.L_x_3400) ;  /* 0x0000000000048947 */ /* 0x003ff40003800000 */
[----:B------:R-:W-:Y:S01]  /*5a80*/  BPT.TRAP 0x1 ;  /* 0x000000040000795c */ /* 0x000fe20000300000 */
.L_x_3400:
[----:B------:R-:W-:Y:S01]  /*5a90*/  ULEA UR24, UR37, UR38, 0x3 ;  /* 0x0000002625187291 */ /* 0x000fe2000f8e183f */
[----:B0-----:R-:W-:-:S05]  /*5aa0*/  IMAD.U32 R7, RZ, RZ, UR47 ;  /* 0x0000002fff077e24 */ /* 0x001fca000f8e00ff */
[----:B------:R-:W-:-:S04]  /*5ab0*/  SHF.L.U32 R7, R7, 0x1f, RZ ;  /* 0x0000001f07077819 */ /* 0x000fc800000006ff */
[----:B------:R0:W1:Y:S01]  /*5ac0*/  SYNCS.PHASECHK.TRANS64.TRYWAIT P2, [UR24+0x28c30], R7 ;  /* 0x028c3007ff0075a7 */ /* 0x0000620008040158 */
[----:B------:R-:W-:Y:S05]  /*5ad0*/  @!P0 BRA `(.L_x_3401) ;  /* 0x0000000000048947 */ /* 0x000fea0003800000 */
[----:B------:R-:W-:Y:S01]  /*5ae0*/  BPT.TRAP 0x1 ;  /* 0x000000040000795c */ /* 0x000fe20000300000 */
.L_x_3401:
[----:B-1----:R-:W-:Y:S05]  /*5af0*/  @P2 BRA `(.L_x_3402) ;  /* 0x0000000000082947 */ /* 0x002fea0003800000 */
[----:B------:R-:W1:Y:S02]  /*5b00*/  SYNCS.PHASECHK.TRANS64.TRYWAIT P2, [UR24+0x28c30], R7 ;  /* 0x028c3007ff0075a7 */ /* 0x000e640008040158 */
[----:B-1----:R-:W-:Y:S05]  /*5b10*/  @!P2 BRA `(.L_x_3403) ;  /* 0x000000e000e4a947 */ /* 0x002fea0003800000 */
.L_x_3402:
[----:B------:R-:W-:Y:S01]  /*5b20*/  R2UR UR18, R3 ;  /* 0x00000000031272ca */ /* 0x000fe200000e0000 */
[----:B------:R-:W-:Y:S01]  /*5b30*/  UIADD3 UR6, UR38, 0x20400, URZ ;  /* 0x0002040026067890 */ /* 0x000fe2000fffe03f */
[----:B---3--:R-:W-:Y:S01]  /*5b40*/  WARPGROUP.ARRIVE ;  /* 0x00000000000079c5 */ /* 0x008fe20000000000 */
[----:B------:R-:W-:Y:S01]  /*5b50*/  UMOV UR19, 0x40000040 ;  /* 0x4000004000137882 */ /* 0x000fe20000000000 */
[----:B------:R-:W-:Y:S01]  /*5b60*/  UMOV UR17, 0x40000040 ;  /* 0x4000004000117882 */ /* 0x000fe20000000000 */
[----:B------:R-:W-:Y:S01]  /*5b70*/  USHF.R.U32.HI UR6, URZ, 0x4, UR6 ;  /* 0x000000043f067899 */ /* 0x000fe20008011606 */
[----:B------:R-:W-:Y:S01]  /*5b80*/  ISETP.NE.AND P2, PT, R17, RZ, PT ;  /* 0x000000ff1100720c */ /* 0x000fe20003f45270 */
[----:B------:R-:W-:Y:S01]  /*5b90*/  UMOV UR7, 0x40000040 ;  /* 0x4000004000077882 */ /* 0x000fe20000000000 */
[----:B------:R-:W-:Y:S01]  /*5ba0*/  UMOV UR11, 0x40000040 ;  /* 0x40000040000b7882 */ /* 0x000fe20000000000 */
[----:B------:R-:W-:Y:S01]  /*5bb0*/  ULOP3.LUT UR6, UR6, 0x3fff, URZ, 0xc0, !UPT ;  /* 0x00003fff06067892 */ /* 0x000fe2000f8ec03f */
[----:B------:R-:W-:-:S03]  /*5bc0*/  UMOV UR15, 0x40000040 ;  /* 0x40000040000f7882 */ /* 0x000fc60000000000 */
[----:B------:R-:W-:Y:S02]  /*5bd0*/  ULEA UR18, UR37, UR18, 0x9 ;  /* 0x0000001225127291 */ /* 0x000fe4000f8e483f */
[----:B------:R-:W-:Y:S02]  /*5be0*/  ULOP3.LUT UR16, UR6, 0x10000, URZ, 0xfc, !UPT ;  /* 0x0001000006107892 */ /* 0x000fe4000f8efc3f */
[----:B------:R-:W-:Y:S02]  /*5bf0*/  UIADD3 UR6, UR18, 0x2, URZ ;  /* 0x0000000212067890 */ /* 0x000fe4000fffe03f */
[----:B------:R-:W-:Y:S02]  /*5c00*/  UIADD3 UR10, UR18, 0x4, URZ ;  /* 0x00000004120a7890 */ /* 0x000fe4000fffe03f */
[----:B------:R-:W-:-:S03]  /*5c10*/  UIADD3 UR14, UR18, 0x6, URZ ;  /* 0x00000006120e7890 */ /* 0x000fc6000fffe03f */
[----:B------:R-:W-:Y:S03]  /*5c20*/  HGMMA.64x64x16.F32 R152, gdesc[UR16], RZ, !UPT, gsb0 ;  /* 0x00e00000109879f0 */ /* 0x000fe6000c0008ff */
        /* <DEDUP_REMOVED lines=10> */
[----:B-1----:R-:W-:Y:S01]  /*5cd0*/  FMUL.FTZ R0, R152, UR23 ;  /* 0x0000001798007c20 */ /* 0x002fe20008410000 */
        /* <DEDUP_REMOVED lines=19> */
[----:B------:R-:W-:-:S02]  /*5e10*/  FMUL.FTZ R172, R183, UR23 ;  /* 0x00000017b7ac7c20 */ /* 0x000fc40008410000 */
        /* <DEDUP_REMOVED lines=28> */
[----:B------:R-:W-:Y:S01]  /*5fe0*/  MUFU.TANH R155, R155 ;  /* 0x0000009b009b7308 */ /* 0x000fe20000002400 */
[----:B---3--:R-:W-:-:S07]  /*5ff0*/  FMNMX.FTZ R6, R164, R6, !PT ;  /* 0x00000006a4067209 */ /* 0x008fce0007810000 */
[----:B------:R-:W-:Y:S01]  /*6000*/  MUFU.TANH R172, R172 ;  /* 0x000000ac00ac7308 */ /* 0x000fe20000002400 */
[----:B-1----:R-:W-:-:S05]  /*6010*/  FMNMX.FTZ R6, R165, R6, !PT ;  /* 0x00000006a5067209 */ /* 0x002fca0007810000 */
[----:B------:R-:W1:Y:S02]  /*6020*/  SHFL.BFLY PT, R157, R6, 0x2, 0x1f ;  /* 0x0c401f00069d7f89 */ /* 0x000e6400000e0000 */
[----:B-1----:R-:W-:Y:S01]  /*6030*/  FMNMX.FTZ R6, R6, R157, !PT ;  /* 0x0000009d06067209 */ /* 0x002fe20007810000 */
[----:B------:R-:W-:-:S04]  /*6040*/  FMUL.FTZ R157, R154, UR23 ;  /* 0x000000179a9d7c20 */ /* 0x000fc80008410000 */
[----:B------:R-:W1:Y:S02]  /*6050*/  SHFL.BFLY PT, R168, R6, 0x1, 0x1f ;  /* 0x0c201f0006a87f89 */ /* 0x000e6400000e0000 */
[----:B------:R-:W-:Y:S01]  /*6060*/  MUFU.TANH R157, R157 ;  /* 0x0000009d009d7308 */ /* 0x000fe20000002400 */
[----:B-1----:R-:W-:-:S05]  /*6070*/  FMNMX.FTZ R6, R6, R168, !PT ;  /* 0x000000a806067209 */ /* 0x002fca0007810000 */
[C---:B------:R-:W-:Y:S01]  /*6080*/  FADD.FTZ R168, -R6.reuse, R9 ;  /* 0x0000000906a87221 */ /* 0x040fe20000010100 */
[----:B------:R-:W-:Y:S01]  /*6090*/  FMUL.FTZ R154, R6, UR21 ;  /* 0x00000015069a7c20 */ /* 0x000fe20008410000 */
[----:B------:R1:W-:Y:S03]  /*60a0*/  MUFU.TANH R9, R158 ;  /* 0x0000009e00097308 */ /* 0x0003e60000002400 */
[--C-:B------:R-:W-:Y:S01]  /*60b0*/  FFMA.FTZ R0, R0, UR21, -R154.reuse ;  /* 0x0000001500007c23 */ /* 0x100fe2000801089a */
[--C-:B------:R-:W-:Y:S01]  /*60c0*/  FFMA.FTZ R10, R10, UR21, -R154.reuse ;  /* 0x000000150a0a7c23 */ /* 0x100fe2000801089a */
[--C-:B------:R-:W-:Y:S01]  /*60d0*/  FFMA.FTZ R11, R11, UR21, -R154.reuse ;  /* 0x000000150b0b7c23 */ /* 0x100fe2000801089a */
[--C-:B------:R-:W-:Y:S01]  /*60e0*/  FFMA.FTZ R12, R12, UR21, -R154.reuse ;  /* 0x000000150c0c7c23 */ /* 0x100fe2000801089a */
[--C-:B------:R-:W-:Y:S01]  /*60f0*/  FFMA.FTZ R13, R13, UR21, -R154.reuse ;  /* 0x000000150d0d7c23 */ /* 0x100fe2000801089a */
[--C-:B------:R-:W-:Y:S01]  /*6100*/  FFMA.FTZ R14, R14, UR21, -R154.reuse ;  /* 0x000000150e0e7c23 */ /* 0x100fe2000801089a */
[----:B-1----:R-:W-:Y:S01]  /*6110*/  FMUL.FTZ R158, R168, UR21 ;  /* 0x00000015a89e7c20 */ /* 0x002fe20008410000 */
        /* <DEDUP_REMOVED lines=8> */
[----:B------:R-:W1:Y:S01]  /*61a0*/  MUFU.EX2 R158, R158 ;  /* 0x0000009e009e7308 */ /* 0x000e620000000800 */
[--C-:B------:R-:W-:Y:S01]  /*61b0*/  FFMA.FTZ R161, R161, UR21, -R154.reuse ;  /* 0x00000015a1a17c23 */ /* 0x100fe2000801089a */
[--C-:B------:R-:W-:Y:S01]  /*61c0*/  FFMA.FTZ R164, R164, UR21, -R154.reuse ;  /* 0x00000015a4a47c23 */ /* 0x100fe2000801089a */
[----:B------:R-:W-:-:S05]  /*61d0*/  FFMA.FTZ R165, R165, UR21, -R154 ;  /* 0x00000015a5a57c23 */ /* 0x000fca000801089a */
[----:B------:R2:W3:Y:S08]  /*61e0*/  MUFU.EX2 R152, R10 ;  /* 0x0000000a00987308 */ /* 0x0004f00000000800 */
[----:B------:R-:W-:Y:S01]  /*61f0*/  MUFU.EX2 R12, R12 ;  /* 0x0000000c000c7308 */ /* 0x000fe20000000800 */
[----:B-1----:R-:W-:Y:S01]  /*6200*/  FFMA.FTZ R154, R158, R4, R0 ;  /* 0x000000049e9a7223 */ /* 0x002fe20000010000 */
[----:B------:R-:W-:Y:S01]  /*6210*/  FMUL.FTZ R4, R163, UR23 ;  /* 0x00000017a3047c20 */ /* 0x000fe20008410000 */
[----:B--2---:R-:W-:Y:S01]  /*6220*/  FMUL.FTZ R10, R159, UR23 ;  /* 0x000000179f0a7c20 */ /* 0x004fe20008410000 */
[----:B------:R-:W-:Y:S01]  /*6230*/  FMUL.FTZ R159, R162, UR23 ;  /* 0x00000017a29f7c20 */ /* 0x000fe20008410000 */
[-C--:B------:R-:W-:Y:S01]  /*6240*/  FMUL.FTZ R24, R24, R158.reuse ;  /* 0x0000009e18187220 */ /* 0x080fe20000410000 */
[-C--:B------:R-:W-:Y:S01]  /*6250*/  FMUL.FTZ R25, R25, R158.reuse ;  /* 0x0000009e19197220 */ /* 0x080fe20000410000 */
[----:B------:R-:W-:Y:S01]  /*6260*/  FMUL.FTZ R28, R28, R158 ;  /* 0x0000009e1c1c7220 */ /* 0x000fe20000410000 */
[----:B------:R1:W-:Y:S01]  /*6270*/  MUFU.EX2 R163, R14 ;  /* 0x0000000e00a37308 */ /* 0x0003e20000000800 */
[C---:B---3--:R-:W-:Y:S01]  /*6280*/  FADD.FTZ R154, R152.reuse, R154 ;  /* 0x0000009a989a7221 */ /* 0x048fe20000010000 */
[----:B------:R-:W-:Y:S01]  /*6290*/  F2FP.F16.F32.PACK_AB R152, R152, R0 ;  /* 0x000000009898723e */ /* 0x000fe200000000ff */
[-C--:B------:R-:W-:Y:S01]  /*62a0*/  FMUL.FTZ R29, R29, R158.reuse ;  /* 0x0000009e1d1d7220 */ /* 0x080fe20000410000 */
[-C--:B------:R-:W-:Y:S01]  /*62b0*/  FMUL.FTZ R32, R32, R158.reuse ;  /* 0x0000009e20207220 */ /* 0x080fe20000410000 */
[-C--:B------:R-:W-:Y:S01]  /*62c0*/  FMUL.FTZ R33, R33, R158.reuse ;  /* 0x0000009e21217220 */ /* 0x080fe20000410000 */
[-C--:B------:R-:W-:Y:S01]  /*62d0*/  FMUL.FTZ R36, R36, R158.reuse ;  /* 0x0000009e24247220 */ /* 0x080fe20000410000 */
[-C--:B------:R-:W-:Y:S01]  /*62e0*/  FMUL.FTZ R37, R37, R158.reuse ;  /* 0x0000009e25257220 */ /* 0x080fe20000410000 */
[----:B------:R2:W3:Y:S01]  /*62f0*/  MUFU.EX2 R0, R11 ;  /* 0x0000000b00007308 */ /* 0x0004e20000000800 */
[----:B-1----:R-:W-:Y:S01]  /*6300*/  FMUL.FTZ R14, R171, UR23 ;  /* 0x00000017ab0e7c20 */ /* 0x002fe20008410000 */
[----:B------:R-:W-:Y:S01]  /*6310*/  FMUL.FTZ R171, R182, UR23 ;  /* 0x00000017b6ab7c20 */ /* 0x000fe20008410000 */
[-C--:B------:R-:W-:Y:S01]  /*6320*/  FMUL.FTZ R40, R40, R158.reuse ;  /* 0x0000009e28287220 */ /* 0x080fe20000410000 */
[-C--:B------:R-:W-:Y:S01]  /*6330*/  FMUL.FTZ R41, R41, R158.reuse ;  /* 0x0000009e29297220 */ /* 0x080fe20000410000 */
[-C--:B------:R-:W-:Y:S01]  /*6340*/  FMUL.FTZ R44, R44, R158.reuse ;  /* 0x0000009e2c2c7220 */ /* 0x080fe20000410000 */
[-C--:B------:R-:W-:Y:S01]  /*6350*/  FMUL.FTZ R45, R45, R158.reuse ;  /* 0x0000009e2d2d7220 */ /* 0x080fe20000410000 */
[-C--:B------:R-:W-:Y:S01]  /*6360*/  FMUL.FTZ R48, R48, R158.reuse ;  /* 0x0000009e30307220 */ /* 0x080fe20000410000 */
[----:B------:R-:W-:Y:S01]  /*6370*/  MUFU.TANH R10, R10 ;  /* 0x0000000a000a7308 */ /* 0x000fe20000002400 */
[----:B--2---:R-:W-:Y:S01]  /*6380*/  FMUL.FTZ R11, R166, UR23 ;  /* 0x00000017a60b7c20 */ /* 0x004fe20008410000 */
[----:B------:R-:W-:Y:S01]  /*6390*/  FMUL.FTZ R166, R175, UR23 ;  /* 0x00000017afa67c20 */ /* 0x000fe20008410000 */
[-C--:B------:R-:W-:Y:S01]  /*63a0*/  FMUL.FTZ R49, R49, R158.reuse ;  /* 0x0000009e31317220 */ /* 0x080fe20000410000 */
[-C--:B------:R-:W-:Y:S01]  /*63b0*/  FMUL.FTZ R52, R52, R158.reuse ;  /* 0x0000009e34347220 */ /* 0x080fe20000410000 */
[-C--:B------:R-:W-:Y:S01]  /*63c0*/  FMUL.FTZ R53, R53, R158.reuse ;  /* 0x0000009e35357220 */ /* 0x080fe20000410000 */
[-C--:B------:R-:W-:Y:S01]  /*63d0*/  FMUL.FTZ R56, R56, R158.reuse ;  /* 0x0000009e38387220 */ /* 0x080fe20000410000 */
[-C--:B------:R-:W-:Y:S01]  /*63e0*/  FMUL.FTZ R57, R57, R158.reuse ;  /* 0x0000009e39397220 */ /* 0x080fe20000410000 */
[----:B------:R-:W-:Y:S01]  /*63f0*/  MUFU.TANH R159, R159 ;  /* 0x0000009f009f7308 */ /* 0x000fe20000002400 */
[----:B---3--:R-:W-:Y:S01]  /*6400*/  FADD.FTZ R154, R0, R154 ;  /* 0x0000009a009a7221 */ /* 0x008fe20000010000 */
[-C--:B------:R-:W-:Y:S01]  /*6410*/  FMUL.FTZ R60, R60, R158.reuse ;  /* 0x0000009e3c3c7220 */ /* 0x080fe20000410000 */
[-C--:B------:R-:W-:Y:S01]  /*6420*/  FMUL.FTZ R61, R61, R158.reuse ;  /* 0x0000009e3d3d7220 */ /* 0x080fe20000410000 */
[----:B------:R-:W-:Y:S01]  /*6430*/  FMUL.FTZ R64, R64, R158 ;  /* 0x0000009e40407220 */ /* 0x000fe20000410000 */
[C---:B------:R-:W-:Y:S01]  /*6440*/  FADD.FTZ R156, R12.reuse, R154 ;  /* 0x0000009a0c9c7221 */ /* 0x040fe20000010000 */
[----:B------:R-:W-:Y:S01]  /*6450*/  F2FP.F16.F32.PACK_AB R154, R12, R0 ;  /* 0x000000000c9a723e */ /* 0x000fe200000000ff */
[----:B------:R-:W-:Y:S01]  /*6460*/  FMUL.FTZ R12, R167, UR23 ;  /* 0x00000017a70c7c20 */ /* 0x000fe20008410000 */
[----:B------:R1:W2:Y:S01]  /*6470*/  MUFU.EX2 R0, R13 ;  /* 0x0000000d00007308 */ /* 0x0002a20000000800 */
[----:B------:R-:W-:Y:S01]  /*6480*/  FMUL.FTZ R167, R178, UR23 ;  /* 0x00000017b2a77c20 */ /* 0x000fe20008410000 */
[-C--:B------:R-:W-:Y:S01]  /*6490*/  FMUL.FTZ R65, R65, R158.reuse ;  /* 0x0000009e41417220 */ /* 0x080fe20000410000 */
[-C--:B------:R-:W-:Y:S01]  /*64a0*/  FMUL.FTZ R68, R68, R158.reuse ;  /* 0x0000009e44447220 */ /* 0x080fe20000410000 */
[-C--:B------:R-:W-:Y:S01]  /*64b0*/  FMUL.FTZ R69, R69, R158.reuse ;  /* 0x0000009e45457220 */ /* 0x080fe20000410000 */
[-C--:B------:R-:W-:Y:S01]  /*64c0*/  FMUL.FTZ R72, R72, R158.reuse ;  /* 0x0000009e48487220 */ /* 0x080fe20000410000 */
[-C--:B------:R-:W-:Y:S01]  /*64d0*/  FMUL.FTZ R73, R73, R158.reuse ;  /* 0x0000009e49497220 */ /* 0x080fe20000410000 */
[-C--:B------:R-:W-:Y:S01]  /*64e0*/  FMUL.FTZ R76, R76, R158.reuse ;  /* 0x0000009e4c4c7220 */ /* 0x080fe20000410000 */
[----:B------:R-:W3:Y:S01]  /*64f0*/  MUFU.TANH R4, R4 ;  /* 0x0000000400047308 */ /* 0x000ee20000002400 */
[----:B-1----:R-:W-:Y:S01]  /*6500*/  FMUL.FTZ R13, R170, UR23 ;  /* 0x00000017aa0d7c20 */ /* 0x002fe20008410000 */
[----:B------:R-:W-:Y:S01]  /*6510*/  FMUL.FTZ R170, R179, UR23 ;  /* 0x00000017b3aa7c20 */ /* 0x000fe20008410000 */
[-C--:B------:R-:W-:Y:S01]  /*6520*/  FMUL.FTZ R77, R77, R158.reuse ;  /* 0x0000009e4d4d7220 */ /* 0x080fe20000410000 */
[-C--:B------:R-:W-:Y:S01]  /*6530*/  FMUL.FTZ R80, R80, R158.reuse ;  /* 0x0000009e50507220 */ /* 0x080fe20000410000 */
[-C--:B------:R-:W-:Y:S01]  /*6540*/  FMUL.FTZ R81, R81, R158.reuse ;  /* 0x0000009e51517220 */ /* 0x080fe20000410000 */
[-C--:B------:R-:W-:Y:S01]  /*6550*/  FMUL.FTZ R84, R84, R158.reuse ;  /* 0x0000009e54547220 */ /* 0x080fe20000410000 */
[-C--:B------:R-:W-:Y:S01]  /*6560*/  FMUL.FTZ R85, R85, R158.reuse ;  /* 0x0000009e55557220 */ /* 0x080fe20000410000 */
[----:B------:R-:W1:Y:S01]  /*6570*/  MUFU.TANH R11, R11 ;  /* 0x0000000b000b7308 */ /* 0x000e620000002400 */
[----:B--2---:R-:W-:Y:S01]  /*6580*/  FADD.FTZ R156, R0, R156 ;  /* 0x0000009c009c7221 */ /* 0x004fe20000010000 */
[-C--:B------:R-:W-:Y:S01]  /*6590*/  FMUL.FTZ R88, R88, R158.reuse ;  /* 0x0000009e58587220 */ /* 0x080fe20000410000 */
[-C--:B------:R-:W-:Y:S01]  /*65a0*/  FMUL.FTZ R89, R89, R158.reuse ;  /* 0x0000009e59597220 */ /* 0x080fe20000410000 */
[----:B------:R-:W-:Y:S01]  /*65b0*/  FMUL.FTZ R92, R92, R158 ;  /* 0x0000009e5c5c7220 */ /* 0x000fe20000410000 */
[C---:B------:R-:W-:Y:S01]  /*65c0*/  FADD.FTZ R162, R163.reuse, R156 ;  /* 0x0000009ca3a27221 */ /* 0x040fe20000010000 */
[----:B------:R-:W-:Y:S01]  /*65d0*/  F2FP.F16.F32.PACK_AB R156, R163, R0 ;  /* 0x00000000a39c723e */ /* 0x000fe200000000ff */
[----:B------:R-:W-:Y:S01]  /*65e0*/  FMUL.FTZ R163, R174, UR23 ;  /* 0x00000017aea37c20 */ /* 0x000fe20008410000 */
[----:B------:R-:W-:Y:S01]  /*65f0*/  FMNMX.FTZ R0, R157, R8, !PT ;  /* 0x000000089d007209 */ /* 0x000fe20007810000 */
[----:B------:R-:W2:Y:S01]  /*6600*/  MUFU.TANH R12, R12 ;  /* 0x0000000c000c7308 */ /* 0x000ea20000002400 */
[-C--:B------:R-:W-:Y:S01]  /*6610*/  FMUL.FTZ R93, R93, R158.reuse ;  /* 0x0000009e5d5d7220 */ /* 0x080fe20000410000 */
[----:B------:R-:W-:Y:S01]  /*6620*/  FMUL.FTZ R96, R96, R158 ;  /* 0x0000009e60607220 */ /* 0x000fe20000410000 */
[----:B------:R-:W-:Y:S01]  /*6630*/  FMNMX.FTZ R0, R155, R0, !PT ;  /* 0x000000009b007209 */ /* 0x000fe20007810000 */
[-C--:B------:R-:W-:Y:S01]  /*6640*/  FMUL.FTZ R97, R97, R158.reuse ;  /* 0x0000009e61617220 */ /* 0x080fe20000410000 */
[-C--:B------:R-:W-:Y:S01]  /*6650*/  FMUL.FTZ R100, R100, R158.reuse ;  /* 0x0000009e64647220 */ /* 0x080fe20000410000 */
[----:B------:R-:W-:Y:S01]  /*6660*/  FMUL.FTZ R101, R101, R158 ;  /* 0x0000009e65657220 */ /* 0x000fe20000410000 */
[----:B------:R-:W-:Y:S01]  /*6670*/  FMNMX.FTZ R0, R9, R0, !PT ;  /* 0x0000000009007209 */ /* 0x000fe20007810000 */
[----:B------:R-:W4:Y:S01]  /*6680*/  MUFU.TANH R13, R13 ;  /* 0x0000000d000d7308 */ /* 0x000f220000002400 */
[-C--:B------:R-:W-:Y:S01]  /*6690*/  FMUL.FTZ R104, R104, R158.reuse ;  /* 0x0000009e68687220 */ /* 0x080fe20000410000 */
[----:B------:R-:W-:Y:S01]  /*66a0*/  FMUL.FTZ R105, R105, R158 ;  /* 0x0000009e69697220 */ /* 0x000fe20000410000 */
[----:B------:R-:W-:Y:S01]  /*66b0*/  FMNMX.FTZ R0, R10, R0, !PT ;  /* 0x000000000a007209 */ /* 0x000fe20007810000 */
[-C--:B------:R-:W-:Y:S01]  /*66c0*/  FMUL.FTZ R108, R108, R158.reuse ;  /* 0x0000009e6c6c7220 */ /* 0x080fe20000410000 */
[-C--:B------:R-:W-:Y:S01]  /*66d0*/  FMUL.FTZ R109, R109, R158.reuse ;  /* 0x0000009e6d6d7220 */ /* 0x080fe20000410000 */
[----:B------:R-:W-:Y:S01]  /*66e0*/  FMUL.FTZ R112, R112, R158 ;  /* 0x0000009e70707220 */ /* 0x000fe20000410000 */
[----:B------:R-:W-:Y:S01]  /*66f0*/  FMNMX.FTZ R0, R159, R0, !PT ;  /* 0x000000009f007209 */ /* 0x000fe20007810000 */
[----:B------:R-:W5:Y:S01]  /*6700*/  MUFU.TANH R14, R14 ;  /* 0x0000000e000e7308 */ /* 0x000f620000002400 */
[-C--:B------:R-:W-:Y:S01]  /*6710*/  FMUL.FTZ R113, R113, R158.reuse ;  /* 0x0000009e71717220 */ /* 0x080fe20000410000 */
[----:B------:R-:W-:Y:S01]  /*6720*/  FMUL.FTZ R116, R116, R158 ;  /* 0x0000009e74747220 */ /* 0x000fe20000410000 */
[----:B---3--:R-:W-:Y:S01]  /*6730*/  FMNMX.FTZ R0, R4, R0, !PT ;  /* 0x0000000004007209 */ /* 0x008fe20007810000 */
[-C--:B------:R-:W-:Y:S01]  /*6740*/  FMUL.FTZ R117, R117, R158.reuse ;  /* 0x0000009e75757220 */ /* 0x080fe20000410000 */
[-C--:B------:R-:W-:Y:S01]  /*6750*/  FMUL.FTZ R120, R120, R158.reuse ;  /* 0x0000009e78787220 */ /* 0x080fe20000410000 */
[----:B------:R-:W-:Y:S01]  /*6760*/  FMUL.FTZ R121, R121, R158 ;  /* 0x0000009e79797220 */ /* 0x000fe20000410000 */
[----:B-1----:R-:W-:Y:S01]  /*6770*/  FMNMX.FTZ R0, R11, R0, !PT ;  /* 0x000000000b007209 */ /* 0x002fe20007810000 */
[----:B------:R-:W1:Y:S01]  /*6780*/  MUFU.TANH R163, R163 ;  /* 0x000000a300a37308 */ /* 0x000e620000002400 */
[-C--:B------:R-:W-:Y:S01]  /*6790*/  FMUL.FTZ R124, R124, R158.reuse ;  /* 0x0000009e7c7c7220 */ /* 0x080fe20000410000 */
[----:B------:R-:W-:Y:S01]  /*67a0*/  FMUL.FTZ R125, R125, R158 ;  /* 0x0000009e7d7d7220 */ /* 0x000fe20000410000 */
[----:B--2---:R-:W-:Y:S01]  /*67b0*/  FMNMX.FTZ R0, R12, R0, !PT ;  /* 0x000000000c007209 */ /* 0x004fe20007810000 */
[-C--:B------:R-:W-:Y:S01]  /*67c0*/  FMUL.FTZ R128, R128, R158.reuse ;  /* 0x0000009e80807220 */ /* 0x080fe20000410000 */
[-C--:B------:R-:W-:Y:S01]  /*67d0*/  FMUL.FTZ R129, R129, R158.reuse ;  /* 0x0000009e81817220 */ /* 0x080fe20000410000 */
[----:B------:R-:W-:Y:S01]  /*67e0*/  FMUL.FTZ R132, R132, R158 ;  /* 0x0000009e84847220 */ /* 0x000fe20000410000 */
[----:B----4-:R-:W-:Y:S01]  /*67f0*/  FMNMX.FTZ R0, R13, R0, !PT ;  /* 0x000000000d007209 */ /* 0x010fe20007810000 */
[----:B------:R-:W2:Y:S01]  /*6800*/  MUFU.TANH R166, R166 ;  /* 0x000000a600a67308 */ /* 0x000ea20000002400 */
[-C--:B------:R-:W-:Y:S01]  /*6810*/  FMUL.FTZ R133, R133, R158.reuse ;  /* 0x0000009e85857220 */ /* 0x080fe20000410000 */
[----:B------:R-:W-:Y:S01]  /*6820*/  FMUL.FTZ R136, R136, R158 ;  /* 0x0000009e88887220 */ /* 0x000fe20000410000 */
[----:B-----5:R-:W-:Y:S01]  /*6830*/  FMNMX.FTZ R0, R14, R0, !PT ;  /* 0x000000000e007209 */ /* 0x020fe20007810000 */
[-C--:B------:R-:W-:Y:S01]  /*6840*/  FMUL.FTZ R137, R137, R158.reuse ;  /* 0x0000009e89897220 */ /* 0x080fe20000410000 */
[-C--:B------:R-:W-:Y:S01]  /*6850*/  FMUL.FTZ R140, R140, R158.reuse ;  /* 0x0000009e8c8c7220 */ /* 0x080fe20000410000 */
[-C--:B------:R-:W-:Y:S01]  /*6860*/  FMUL.FTZ R141, R141, R158.reuse ;  /* 0x0000009e8d8d7220 */ /* 0x080fe20000410000 */
[----:B------:R-:W-:Y:S01]  /*6870*/  FMUL.FTZ R144, R144, R158 ;  /* 0x0000009e90907220 */ /* 0x000fe20000410000 */
[----:B------:R-:W3:Y:S01]  /*6880*/  MUFU.TANH R167, R167 ;  /* 0x000000a700a77308 */ /* 0x000ee20000002400 */
[----:B-1----:R-:W-:Y:S01]  /*6890*/  FMNMX.FTZ R0, R163, R0, !PT ;  /* 0x00000000a3007209 */ /* 0x002fe20007810000 */
[-C--:B------:R-:W-:Y:S01]  /*68a0*/  FMUL.FTZ R145, R145, R158.reuse ;  /* 0x0000009e91917220 */ /* 0x080fe20000410000 */
[-C--:B------:R-:W-:Y:S01]  /*68b0*/  FMUL.FTZ R148, R148, R158.reuse ;  /* 0x0000009e94947220 */ /* 0x080fe20000410000 */
[----:B------:R-:W-:-:S04]  /*68c0*/  FMUL.FTZ R149, R149, R158 ;  /* 0x0000009e95957220 */ /* 0x000fc80000410000 */
[----:B------:R-:W1:Y:S01]  /*68d0*/  MUFU.TANH R170, R170 ;  /* 0x000000aa00aa7308 */ /* 0x000e620000002400 */
[----:B--2---:R-:W-:-:S07]  /*68e0*/  FMNMX.FTZ R0, R166, R0, !PT ;  /* 0x00000000a6007209 */ /* 0x004fce0007810000 */
[----:B------:R-:W2:Y:S01]  /*68f0*/  MUFU.TANH R171, R171 ;  /* 0x000000ab00ab7308 */ /* 0x000ea20000002400 */
[----:B---3--:R-:W-:-:S07]  /*6900*/  FMNMX.FTZ R0, R167, R0, !PT ;  /* 0x00000000a7007209 */ /* 0x008fce0007810000 */
[----:B------:R-:W3:Y:S01]  /*6910*/  MUFU.EX2 R15, R15 ;  /* 0x0000000f000f7308 */ /* 0x000ee20000000800 */
[----:B-1----:R-:W-:-:S07]  /*6920*/  FMNMX.FTZ R0, R170, R0, !PT ;  /* 0x00000000aa007209 */ /* 0x002fce0007810000 */
[----:B------:R-:W1:Y:S01]  /*6930*/  MUFU.EX2 R20, R20 ;  /* 0x0000001400147308 */ /* 0x000e620000000800 */
[----:B--2---:R-:W-:-:S04]  /*6940*/  FMNMX.FTZ R0, R171, R0, !PT ;  /* 0x00000000ab007209 */ /* 0x004fc80007810000 */
[----:B------:R-:W-:-:S03]  /*6950*/  FMNMX.FTZ R0, R172, R0, !PT ;  /* 0x00000000ac007209 */ /* 0x000fc60007810000 */
[----:B------:R-:W2:Y:S01]  /*6960*/  MUFU.EX2 R21, R21 ;  /* 0x0000001500157308 */ /* 0x000ea20000000800 */
[----:B---3--:R-:W-:Y:S01]  /*6970*/  FADD.FTZ R162, R15, R162 ;  /* 0x000000a20fa27221 */ /* 0x008fe20000010000 */
[----:B------:R-:W3:Y:S06]  /*6980*/  SHFL.BFLY PT, R173, R0, 0x2, 0x1f ;  /* 0x0c401f0000ad7f89 */ /* 0x000eec00000e0000 */
[----:B------:R-:W4:Y:S01]  /*6990*/  MUFU.EX2 R168, R168 ;  /* 0x000000a800a87308 */ /* 0x000f220000000800 */
[----:B-1----:R-:W-:-:S07]  /*69a0*/  FADD.FTZ R162, R20, R162 ;  /* 0x000000a214a27221 */ /* 0x002fce0000010000 */
[----:B------:R-:W1:Y:S01]  /*69b0*/  MUFU.EX2 R153, R153 ;  /* 0x0000009900997308 */ /* 0x000e620000000800 */
[----:B--2---:R-:W-:-:S07]  /*69c0*/  FADD.FTZ R162, R21, R162 ;  /* 0x000000a215a27221 */ /* 0x004fce0000010000 */
[----:B------:R-:W-:Y:S01]  /*69d0*/  MUFU.EX2 R169, R169 ;  /* 0x000000a900a97308 */ /* 0x000fe20000000800 */
[----:B----4-:R-:W-:Y:S01]  /*69e0*/  FADD.FTZ R162, R168, R162 ;  /* 0x000000a2a8a27221 */ /* 0x010fe20000010000 */
[----:B---3--:R-:W-:-:S05]  /*69f0*/  FMNMX.FTZ R0, R0, R173, !PT ;  /* 0x000000ad00007209 */ /* 0x008fca0007810000 */
[----:B------:R-:W2:Y:S01]  /*6a00*/  SHFL.BFLY PT, R175, R0, 0x1, 0x1f ;  /* 0x0c201f0000af7f89 */ /* 0x000ea200000e0000 */
[----:B------:R-:W-:Y:S01]  /*6a10*/  MUFU.EX2 R173, R160 ;  /* 0x000000a000ad7308 */ /* 0x000fe20000000800 */
[----:B-1----:R-:W-:-:S07]  /*6a20*/  FADD.FTZ R162, R153, R162 ;  /* 0x000000a299a27221 */ /* 0x002fce0000010000 */
[----:B------:R-:W1:Y:S08]  /*6a30*/  MUFU.EX2 R174, R161 ;  /* 0x000000a100ae7308 */ /* 0x000e700000000800 */
[----:B------:R1:W-:Y:S01]  /*6a40*/  MUFU.EX2 R161, R164 ;  /* 0x000000a400a17308 */ /* 0x0003e20000000800 */
[----:B--2---:R-:W-:-:S07]  /*6a50*/  FMNMX.FTZ R0, R0, R175, !PT ;  /* 0x000000af00007209 */ /* 0x004fce0007810000 */
[----:B------:R-:W-:Y:S01]  /*6a60*/  MUFU.EX2 R165, R165 ;  /* 0x000000a500a57308 */ /* 0x000fe20000000800 */
[----:B-1----:R-:W-:Y:S01]  /*6a70*/  F2FP.F16.F32.PACK_AB R164, R174, R173 ;  /* 0x000000adaea4723e */ /* 0x002fe200000000ff */
[C---:B------:R-:W-:Y:S01]  /*6a80*/  FADD.FTZ R8, -R0.reuse, R8 ;  /* 0x0000000800087221 */ /* 0x040fe20000010100 */
[----:B------:R-:W-:-:S03]  /*6a90*/  FMUL.FTZ R160, R0, UR21 ;  /* 0x0000001500a07c20 */ /* 0x000fc60008410000 */
[----:B------:R-:W-:Y:S01]  /*6aa0*/  FMUL.FTZ R8, R8, UR21 ;  /* 0x0000001508087c20 */ /* 0x000fe20008410000 */
        /* <DEDUP_REMOVED lines=8> */
[--C-:B------:R-:W-:Y:S01]  /*6b30*/  FFMA.FTZ R12, R12, UR21, -R160.reuse ;  /* 0x000000150c0c7c23 */ /* 0x100fe200080108a0 */
[--C-:B------:R-:W-:Y:S01]  /*6b40*/  FFMA.FTZ R13, R13, UR21, -R160.reuse ;  /* 0x000000150d0d7c23 */ /* 0x100fe200080108a0 */
[--C-:B------:R-:W-:Y:S01]  /*6b50*/  FFMA.FTZ R14, R14, UR21, -R160.reuse ;  /* 0x000000150e0e7c23 */ /* 0x100fe200080108a0 */
[--C-:B------:R-:W-:Y:S01]  /*6b60*/  FFMA.FTZ R163, R163, UR21, -R160.reuse ;  /* 0x00000015a3a37c23 */ /* 0x100fe200080108a0 */
[--C-:B------:R-:W-:Y:S01]  /*6b70*/  FFMA.FTZ R166, R166, UR21, -R160.reuse ;  /* 0x00000015a6a67c23 */ /* 0x100fe200080108a0 */
[----:B------:R-:W2:Y:S01]  /*6b80*/  MUFU.EX2 R157, R157 ;  /* 0x0000009d009d7308 */ /* 0x000ea20000000800 */
[--C-:B------:R-:W-:Y:S01]  /*6b90*/  FFMA.FTZ R167, R167, UR21, -R160.reuse ;  /* 0x00000015a7a77c23 */ /* 0x100fe200080108a0 */
[--C-:B------:R-:W-:Y:S01]  /*6ba0*/  FFMA.FTZ R170, R170, UR21, -R160.reuse ;  /* 0x00000015aaaa7c23 */ /* 0x100fe200080108a0 */
[--C-:B------:R-:W-:Y:S01]  /*6bb0*/  FFMA.FTZ R171, R171, UR21, -R160.reuse ;  /* 0x00000015abab7c23 */ /* 0x100fe200080108a0 */
[----:B------:R-:W-:-:S04]  /*6bc0*/  FFMA.FTZ R172, R172, UR21, -R160 ;  /* 0x00000015acac7c23 */ /* 0x000fc800080108a0 */
[----:B------:R-:W3:Y:S01]  /*6bd0*/  MUFU.EX2 R155, R155 ;  /* 0x0000009b009b7308 */ /* 0x000ee20000000800 */
[-C--:B-1----:R-:W-:Y:S01]  /*6be0*/  FMUL.FTZ R26, R26, R8.reuse ;  /* 0x000000081a1a7220 */ /* 0x082fe20000410000 */
[-C--:B------:R-:W-:Y:S01]  /*6bf0*/  FMUL.FTZ R27, R27, R8.reuse ;  /* 0x000000081b1b7220 */ /* 0x080fe20000410000 */
[-C--:B------:R-:W-:Y:S01]  /*6c00*/  FMUL.FTZ R30, R30, R8.reuse ;  /* 0x000000081e1e7220 */ /* 0x080fe20000410000 */
[-C--:B------:R-:W-:Y:S01]  /*6c10*/  FMUL.FTZ R31, R31, R8.reuse ;  /* 0x000000081f1f7220 */ /* 0x080fe20000410000 */
[-C--:B------:R-:W-:Y:S01]  /*6c20*/  FMUL.FTZ R34, R34, R8.reuse ;  /* 0x0000000822227220 */ /* 0x080fe20000410000 */
[-C--:B------:R-:W-:Y:S01]  /*6c30*/  FMUL.FTZ R35, R35, R8.reuse ;  /* 0x0000000823237220 */ /* 0x080fe20000410000 */
[-C--:B------:R-:W-:Y:S01]  /*6c40*/  FMUL.FTZ R38, R38, R8.reuse ;  /* 0x0000000826267220 */ /* 0x080fe20000410000 */
[----:B------:R1:W4:Y:S01]  /*6c50*/  MUFU.EX2 R175, R9 ;  /* 0x0000000900af7308 */ /* 0x0003220000000800 */
[----:B--2---:R-:W-:Y:S01]  /*6c60*/  FFMA.FTZ R5, R8, R5, R157 ;  /* 0x0000000508057223 */ /* 0x004fe2000001009d */
[-C--:B------:R-:W-:Y:S01]  /*6c70*/  FMUL.FTZ R39, R39, R8.reuse ;  /* 0x0000000827277220 */ /* 0x080fe20000410000 */
[-C--:B------:R-:W-:Y:S01]  /*6c80*/  FMUL.FTZ R42, R42, R8.reuse ;  /* 0x000000082a2a7220 */ /* 0x080fe20000410000 */
[-C--:B------:R-:W-:Y:S01]  /*6c90*/  FMUL.FTZ R43, R43, R8.reuse ;  /* 0x000000082b2b7220 */ /* 0x080fe20000410000 */
[-C--:B------:R-:W-:Y:S01]  /*6ca0*/  FMUL.FTZ R46, R46, R8.reuse ;  /* 0x000000082e2e7220 */ /* 0x080fe20000410000 */
[-C--:B------:R-:W-:Y:S01]  /*6cb0*/  FMUL.FTZ R47, R47, R8.reuse ;  /* 0x000000082f2f7220 */ /* 0x080fe20000410000 */
[----:B------:R-:W-:Y:S01]  /*6cc0*/  FMUL.FTZ R50, R50, R8 ;  /* 0x0000000832327220 */ /* 0x000fe20000410000 */
[----:B------:R2:W-:Y:S01]  /*6cd0*/  MUFU.EX2 R176, R4 ;  /* 0x0000000400b07308 */ /* 0x0005e20000000800 */
[----:B-1----:R-:W-:-:S02]  /*6ce0*/  IMAD.U32 R9, RZ, RZ, UR24 ;  /* 0x00000018ff097e24 */ /* 0x002fc4000f8e00ff */
[----:B---3--:R-:W-:Y:S01]  /*6cf0*/  FADD.FTZ R5, R155, R5 ;  /* 0x000000059b057221 */ /* 0x008fe20000010000 */
[-C--:B------:R-:W-:Y:S01]  /*6d00*/  FMUL.FTZ R51, R51, R8.reuse ;  /* 0x0000000833337220 */ /* 0x080fe20000410000 */
[-C--:B------:R-:W-:Y:S01]  /*6d10*/  FMUL.FTZ R54, R54, R8.reuse ;  /* 0x0000000836367220 */ /* 0x080fe20000410000 */
[----:B------:R-:W-:Y:S02]  /*6d20*/  @!P1 VIADD R160, R9, 0x28c40 ;  /* 0x00028c4009a09836 */ /* 0x000fe40000000000 */
[-C--:B------:R-:W-:Y:S01]  /*6d30*/  FMUL.FTZ R55, R55, R8.reuse ;  /* 0x0000000837377220 */ /* 0x080fe20000410000 */
[-C--:B------:R-:W-:Y:S01]  /*6d40*/  FMUL.FTZ R58, R58, R8.reuse ;  /* 0x000000083a3a7220 */ /* 0x080fe20000410000 */
[----:B------:R-:W1:Y:S01]  /*6d50*/  MUFU.EX2 R10, R10 ;  /* 0x0000000a000a7308 */ /* 0x000e620000000800 */
[----:B--2---:R-:W-:Y:S01]  /*6d60*/  IMAD.U32 R4, RZ, RZ, UR22 ;  /* 0x00000016ff047e24 */ /* 0x004fe2000f8e00ff */
[----:B------:R-:W-:Y:S01]  /*6d70*/  @!P1 PRMT R160, RZ, 0x654, R160 ;  /* 0x00000654ffa09816 */ /* 0x000fe200000000a0 */
[-C--:B------:R-:W-:Y:S01]  /*6d80*/  FMUL.FTZ R59, R59, R8.reuse ;  /* 0x000000083b3b7220 */ /* 0x080fe20000410000 */
[-C--:B------:R-:W-:Y:S01]  /*6d90*/  FMUL.FTZ R62, R62, R8.reuse ;  /* 0x000000083e3e7220 */ /* 0x080fe20000410000 */
[----:B------:R-:W-:Y:S01]  /*6da0*/  @!P2 IMAD R4, R4, 0x40, R16 ;  /* 0x000000400404a824 */ /* 0x000fe200078e0210 */
[----:B------:R2:W-:Y:S01]  /*6db0*/  @!P1 SYNCS.ARRIVE.TRANS64.RED.A1T0 RZ, [R160+URZ], RZ ;  /* 0x000000ffa0ff99a7 */ /* 0x0005e2000810043f */
[-C--:B------:R-:W-:Y:S01]  /*6dc0*/  FMUL.FTZ R63, R63, R8.reuse ;  /* 0x000000083f3f7220 */ /* 0x080fe20000410000 */
[----:B------:R-:W3:Y:S01]  /*6dd0*/  MUFU.EX2 R159, R159 ;  /* 0x0000009f009f7308 */ /* 0x000ee20000000800 */
[-C--:B------:R-:W-:Y:S01]  /*6de0*/  FMUL.FTZ R66, R66, R8.reuse ;  /* 0x0000000842427220 */ /* 0x080fe20000410000 */
[----:B------:R-:W-:Y:S01]  /*6df0*/  @!P2 LEA R4, R4, UR38, 0x2 ;  /* 0x000000260404ac11 */ /* 0x000fe2000f8e10ff */
[-C--:B------:R-:W-:Y:S01]  /*6e00*/  FMUL.FTZ R67, R67, R8.reuse ;  /* 0x0000000843437220 */ /* 0x080fe20000410000 */
[-C--:B------:R-:W-:Y:S01]  /*6e10*/  FMUL.FTZ R70, R70, R8.reuse ;  /* 0x0000000846467220 */ /* 0x080fe20000410000 */
[-C--:B------:R-:W-:Y:S01]  /*6e20*/  FMUL.FTZ R71, R71, R8.reuse ;  /* 0x0000000847477220 */ /* 0x080fe20000410000 */
[----:B--2---:R-:W-:Y:S01]  /*6e30*/  F2FP.F16.F32.PACK_AB R160, R168, R21 ;  /* 0x00000015a8a0723e */ /* 0x004fe200000000ff */
[----:B------:R2:W-:Y:S01]  /*6e40*/  @!P2 STS [R4+0x28800], R158 ;  /* 0x0288009e0400a388 */ /* 0x0005e20000000800 */
[----:B------:R-:W5:Y:S01]  /*6e50*/  MUFU.EX2 R11, R11 ;  /* 0x0000000b000b7308 */ /* 0x000f620000000800 */
[-C--:B------:R-:W-:Y:S01]  /*6e60*/  FMUL.FTZ R74, R74, R8.reuse ;  /* 0x000000084a4a7220 */ /* 0x080fe20000410000 */
[-C--:B------:R-:W-:Y:S01]  /*6e70*/  FMUL.FTZ R75, R75, R8.reuse ;  /* 0x000000084b4b7220 */ /* 0x080fe20000410000 */
[----:B------:R0:W-:Y:S01]  /*6e80*/  @!P2 STS [R4+0x28820], R8 ;  /* 0x028820080400a388 */ /* 0x0001e20000000800 */
[-C--:B------:R-:W-:Y:S01]  /*6e90*/  FMUL.FTZ R78, R78, R8.reuse ;  /* 0x000000084e4e7220 */ /* 0x080fe20000410000 */
[-C--:B------:R-:W-:Y:S01]  /*6ea0*/  FMUL.FTZ R79, R79, R8.reuse ;  /* 0x000000084f4f7220 */ /* 0x080fe20000410000 */
[-C--:B------:R-:W-:Y:S01]  /*6eb0*/  FMUL.FTZ R82, R82, R8.reuse ;  /* 0x0000000852527220 */ /* 0x080fe20000410000 */
[-C--:B------:R-:W-:Y:S01]  /*6ec0*/  FMUL.FTZ R83, R83, R8.reuse ;  /* 0x0000000853537220 */ /* 0x080fe20000410000 */
[----:B------:R-:W5:Y:S01]  /*6ed0*/  MUFU.EX2 R12, R12 ;  /* 0x0000000c000c7308 */ /* 0x000f620000000800 */
[----:B--2---:R-:W-:Y:S01]  /*6ee0*/  F2FP.F16.F32.PACK_AB R158, R20, R15 ;  /* 0x0000000f149e723e */ /* 0x004fe200000000ff */
[----:B----4-:R-:W-:Y:S01]  /*6ef0*/  FADD.FTZ R15, R175, R5 ;  /* 0x00000005af0f7221 */ /* 0x010fe20000010000 */
[-C--:B------:R-:W-:Y:S01]  /*6f00*/  FMUL.FTZ R86, R86, R8.reuse ;  /* 0x0000000856567220 */ /* 0x080fe20000410000 */
[-C--:B------:R-:W-:Y:S01]  /*6f10*/  FMUL.FTZ R87, R87, R8.reuse ;  /* 0x0000000857577220 */ /* 0x080fe20000410000 */
[C---:B0-----:R-:W-:Y:S01]  /*6f20*/  FADD.FTZ R4, R169.reuse, R162 ;  /* 0x000000a2a9047221 */ /* 0x041fe20000010000 */
[----:B-1----:R-:W-:Y:S01]  /*6f30*/  FADD.FTZ R15, R10, R15 ;  /* 0x0000000f0a0f7221 */ /* 0x002fe20000010000 */
[----:B------:R-:W-:Y:S01]  /*6f40*/  F2FP.F16.F32.PACK_AB R162, R169, R153 ;  /* 0x00000099a9a2723e */ /* 0x000fe200000000ff */
[----:B------:R-:W0:Y:S01]  /*6f50*/  MUFU.EX2 R13, R13 ;  /* 0x0000000d000d7308 */ /* 0x000e220000000800 */
[----:B------:R-:W-:Y:S01]  /*6f60*/  FADD.FTZ R4, R173, R4 ;  /* 0x00000004ad047221 */ /* 0x000fe20000010000 */
[----:B---3--:R-:W-:Y:S01]  /*6f70*/  FADD.FTZ R15, R159, R15 ;  /* 0x0000000f9f0f7221 */ /* 0x008fe20000010000 */
[----:B------:R-:W-:Y:S01]  /*6f80*/  F2FP.F16.F32.PACK_AB R153, R155, R157 ;  /* 0x0000009d9b99723e */ /* 0x000fe200000000ff */
[-C--:B------:R-:W-:Y:S01]  /*6f90*/  FMUL.FTZ R90, R90, R8.reuse ;  /* 0x000000085a5a7220 */ /* 0x080fe20000410000 */
[----:B------:R-:W-:Y:S01]  /*6fa0*/  FADD.FTZ R4, R174, R4 ;  /* 0x00000004ae047221 */ /* 0x000fe20000010000 */
[----:B------:R-:W-:Y:S01]  /*6fb0*/  FADD.FTZ R15, R176, R15 ;  /* 0x0000000fb00f7221 */ /* 0x000fe20000010000 */
[----:B------:R-:W-:Y:S01]  /*6fc0*/  F2FP.F16.F32.PACK_AB R155, R10, R175 ;  /* 0x000000af0a9b723e */ /* 0x000fe200000000ff */
[----:B------:R-:W1:Y:S01]  /*6fd0*/  MUFU.EX2 R14, R14 ;  /* 0x0000000e000e7308 */ /* 0x000e620000000800 */
[----:B------:R-:W-:Y:S01]  /*6fe0*/  FADD.FTZ R4, R161, R4 ;  /* 0x00000004a1047221 */ /* 0x000fe20000010000 */
[----:B-----5:R-:W-:Y:S01]  /*6ff0*/  FADD.FTZ R15, R11, R15 ;  /* 0x0000000f0b0f7221 */ /* 0x020fe20000010000 */
[----:B------:R-:W-:Y:S01]  /*7000*/  BAR.SYNC.DEFER_BLOCKING 0xf, 0x100 ;  /* 0x03c4000000007b1d */ /* 0x000fe20000010000 */
[----:B------:R-:W-:Y:S01]  /*7010*/  F2FP.F16.F32.PACK_AB R157, R176, R159 ;  /* 0x0000009fb09d723e */ /* 0x000fe200000000ff */
[----:B------:R-:W-:Y:S01]  /*7020*/  FADD.FTZ R4, R165, R4 ;  /* 0x00000004a5047221 */ /* 0x000fe20000010000 */
[C---:B------:R-:W-:Y:S01]  /*7030*/  FADD.FTZ R15, R12.reuse, R15 ;  /* 0x0000000f0c0f7221 */ /* 0x040fe20000010000 */
[----:B------:R-:W-:Y:S01]  /*7040*/  F2FP.F16.F32.PACK_AB R159, R12, R11 ;  /* 0x0000000b0c9f723e */ /* 0x000fe200000000ff */
[-C--:B------:R-:W-:Y:S01]  /*7050*/  FMUL.FTZ R91, R91, R8.reuse ;  /* 0x000000085b5b7220 */ /* 0x080fe20000410000 */
[----:B------:R-:W2:Y:S01]  /*7060*/  MUFU.EX2 R163, R163 ;  /* 0x000000a300a37308 */ /* 0x000ea20000000800 */
[----:B0-----:R-:W-:Y:S01]  /*7070*/  FADD.FTZ R15, R13, R15 ;  /* 0x0000000f0d0f7221 */ /* 0x001fe20000010000 */
[-C--:B------:R-:W-:Y:S01]  /*7080*/  FMUL.FTZ R94, R94, R8.reuse ;  /* 0x000000085e5e7220 */ /* 0x080fe20000410000 */
[-C--:B------:R-:W-:Y:S01]  /*7090*/  FMUL.FTZ R95, R95, R8.reuse ;  /* 0x000000085f5f7220 */ /* 0x080fe20000410000 */
[-C--:B------:R-:W-:Y:S01]  /*70a0*/  FMUL.FTZ R98, R98, R8.reuse ;  /* 0x0000000862627220 */ /* 0x080fe20000410000 */
[-C--:B------:R-:W-:Y:S01]  /*70b0*/  FMUL.FTZ R99, R99, R8.reuse ;  /* 0x0000000863637220 */ /* 0x080fe20000410000 */
[-C--:B------:R-:W-:Y:S01]  /*70c0*/  FMUL.FTZ R102, R102, R8.reuse ;  /* 0x0000000866667220 */ /* 0x080fe20000410000 */
[-C--:B------:R-:W-:Y:S01]  /*70d0*/  FMUL.FTZ R103, R103, R8.reuse ;  /* 0x0000000867677220 */ /* 0x080fe20000410000 */
[----:B------:R0:W3:Y:S01]  /*70e0*/  MUFU.EX2 R5, R166 ;  /* 0x000000a600057308 */ /* 0x0000e20000000800 */
[----:B-1----:R-:W-:Y:S01]  /*70f0*/  FADD.FTZ R15, R14, R15 ;  /* 0x0000000f0e0f7221 */ /* 0x002fe20000010000 */
[-C--:B------:R-:W-:Y:S01]  /*7100*/  FMUL.FTZ R106, R106, R8.reuse ;  /* 0x000000086a6a7220 */ /* 0x080fe20000410000 */
[-C--:B------:R-:W-:Y:S01]  /*7110*/  FMUL.FTZ R107, R107, R8.reuse ;  /* 0x000000086b6b7220 */ /* 0x080fe20000410000 */
[-C--:B------:R-:W-:Y:S01]  /*7120*/  FMUL.FTZ R110, R110, R8.reuse ;  /* 0x000000086e6e7220 */ /* 0x080fe20000410000 */
[-C--:B------:R-:W-:Y:S01]  /*7130*/  FMUL.FTZ R111, R111, R8.reuse ;  /* 0x000000086f6f7220 */ /* 0x080fe20000410000 */
[-C--:B------:R-:W-:Y:S01]  /*7140*/  FMUL.FTZ R114, R114, R8.reuse ;  /* 0x0000000872727220 */ /* 0x080fe20000410000 */
[-C--:B------:R-:W-:Y:S01]  /*7150*/  FMUL.FTZ R115, R115, R8.reuse ;  /* 0x0000000873737220 */ /* 0x080fe20000410000 */
[----:B------:R-:W-:Y:S01]  /*7160*/  MUFU.EX2 R170, R170 ;  /* 0x000000aa00aa7308 */ /* 0x000fe20000000800 */
[----:B0-----:R-:W-:Y:S01]  /*7170*/  F2FP.F16.F32.PACK_AB R166, R165, R161 ;  /* 0x000000a1a5a6723e */ /* 0x001fe200000000ff */
[----:B--2---:R-:W-:Y:S01]  /*7180*/  FADD.FTZ R15, R163, R15 ;  /* 0x0000000fa30f7221 */ /* 0x004fe20000010000 */
[----:B------:R-:W-:Y:S01]  /*7190*/  F2FP.F16.F32.PACK_AB R161, R14, R13 ;  /* 0x0000000d0ea1723e */ /* 0x000fe200000000ff */
[----:B------:R0:W-:Y:S01]  /*71a0*/  STSM.16.M88.4 [R18+0x26800], R152 ;  /* 0x0268009812007844 */ /* 0x0001e20000000200 */
[-C--:B------:R-:W-:Y:S01]  /*71b0*/  FMUL.FTZ R118, R118, R8.reuse ;  /* 0x0000000876767220 */ /* 0x080fe20000410000 */
[-C--:B------:R-:W-:Y:S01]  /*71c0*/  FMUL.FTZ R119, R119, R8.reuse ;  /* 0x0000000877777220 */ /* 0x080fe20000410000 */
[-C--:B------:R-:W-:Y:S01]  /*71d0*/  FMUL.FTZ R122, R122, R8.reuse ;  /* 0x000000087a7a7220 */ /* 0x080fe20000410000 */
[----:B------:R-:W1:Y:S01]  /*71e0*/  MUFU.EX2 R165, R167 ;  /* 0x000000a700a57308 */ /* 0x000e620000000800 */
[C---:B---3--:R-:W-:Y:S01]  /*71f0*/  FADD.FTZ R15, R5.reuse, R15 ;  /* 0x0000000f050f7221 */ /* 0x048fe20000010000 */
[----:B------:R-:W-:Y:S01]  /*7200*/  F2FP.F16.F32.PACK_AB R163, R5, R163 ;  /* 0x000000a305a3723e */ /* 0x000fe200000000ff */
[----:B------:R0:W-:Y:S01]  /*7210*/  STSM.16.M88.4 [R23], R156 ;  /* 0x0000009c17007844 */ /* 0x0001e20000000200 */
[-C--:B------:R-:W-:Y:S01]  /*7220*/  FMUL.FTZ R123, R123, R8.reuse ;  /* 0x000000087b7b7220 */ /* 0x080fe20000410000 */
[-C--:B------:R-:W-:Y:S01]  /*7230*/  FMUL.FTZ R126, R126, R8.reuse ;  /* 0x000000087e7e7220 */ /* 0x080fe20000410000 */
[-C--:B------:R-:W-:Y:S01]  /*7240*/  FMUL.FTZ R127, R127, R8.reuse ;  /* 0x000000087f7f7220 */ /* 0x080fe20000410000 */
[----:B------:R0:W-:Y:S01]  /*7250*/  STSM.16.M88.4 [R19], R160 ;  /* 0x000000a013007844 */ /* 0x0001e20000000200 */
        /* <DEDUP_REMOVED lines=8> */
[----:B------:R-:W3:Y:S01]  /*72e0*/  MUFU.EX2 R172, R172 ;  /* 0x000000ac00ac7308 */ /* 0x000ee20000000800 */
[----:B-1----:R-:W-:Y:S01]  /*72f0*/  FADD.FTZ R15, R165, R15 ;  /* 0x0000000fa50f7221 */ /* 0x002fe20000010000 */
[----:B------:R-:W-:Y:S01]  /*7300*/  F2FP.F16.F32.PACK_AB R165, R170, R165 ;  /* 0x000000a5aaa5723e */ /* 0x000fe200000000ff */
[-C--:B------:R-:W-:Y:S01]  /*7310*/  FMUL.FTZ R143, R143, R8.reuse ;  /* 0x000000088f8f7220 */ /* 0x080fe20000410000 */
[-C--:B------:R-:W-:Y:S01]  /*7320*/  FMUL.FTZ R146, R146, R8.reuse ;  /* 0x0000000892927220 */ /* 0x080fe20000410000 */
[----:B------:R-:W-:Y:S01]  /*7330*/  FADD.FTZ R15, R170, R15 ;  /* 0x0000000faa0f7221 */ /* 0x000fe20000010000 */
[-C--:B------:R-:W-:Y:S01]  /*7340*/  FMUL.FTZ R147, R147, R8.reuse ;  /* 0x0000000893937220 */ /* 0x080fe20000410000 */
[-C--:B------:R-:W-:Y:S01]  /*7350*/  FMUL.FTZ R150, R150, R8.reuse ;  /* 0x0000000896967220 */ /* 0x080fe20000410000 */
[----:B------:R-:W-:Y:S01]  /*7360*/  FMUL.FTZ R151, R151, R8 ;  /* 0x0000000897977220 */ /* 0x000fe20000410000 */
[----:B--2---:R-:W-:Y:S01]  /*7370*/  FADD.FTZ R15, R167, R15 ;  /* 0x0000000fa70f7221 */ /* 0x004fe20000010000 */
[----:B---3--:R-:W-:-:S03]  /*7380*/  F2FP.F16.F32.PACK_AB R167, R172, R167 ;  /* 0x000000a7aca7723e */ /* 0x008fc600000000ff */
[----:B------:R-:W-:Y:S02]  /*7390*/  FADD.FTZ R5, R172, R15 ;  /* 0x0000000fac057221 */ /* 0x000fe40000010000 */
[----:B------:R0:W-:Y:S01]  /*73a0*/  STSM.16.M88.4 [R22], R164 ;  /* 0x000000a416007844 */ /* 0x0001e20000000200 */
[----:B------:R-:W-:Y:S05]  /*73b0*/  @!P0 BRA `(.L_x_3404) ;  /* 0x0000000000048947 */ /* 0x000fea0003800000 */
[----:B------:R-:W-:Y:S01]  /*73c0*/  BPT.TRAP 0x1 ;  /* 0x000000040000795c */ /* 0x000fe20000300000 */
.L_x_3404:
[----:B------:R1:W2:Y:S01]  /*73d0*/  SYNCS.PHASECHK.TRANS64.TRYWAIT P2, [UR24+0x28c50], R7 ;  /* 0x028c5007ff0075a7 */ /* 0x0002a20008040158 */
[----:B------:R-:W-:Y:S05]  /*73e0*/  @!P0 BRA `(.L_x_3405) ;  /* 0x0000000000048947 */ /* 0x000fea0003800000 */
[----:B------:R-:W-:Y:S01]  /*73f0*/  BPT.TRAP 0x1 ;  /* 0x000000040000795c */ /* 0x000fe20000300000 */
.L_x_3405:
[----:B--2---:R-:W-:Y:S05]  /*7400*/  @P2 BRA `(.L_x_3406) ;  /* 0x0000000000082947 */ /* 0x004fea0003800000 */
[----:B------:R-:W2:Y:S02]  /*7410*/  SYNCS.PHASECHK.TRANS64.TRYWAIT P2, [UR24+0x28c50], R7 ;  /* 0x028c5007ff0075a7 */ /* 0x000ea40008040158 */
[----:B--2---:R-:W-:Y:S05]  /*7420*/  @!P2 BRA `(.L_x_3407) ;  /* 0x000000c800b8a947 */ /* 0x004fea0003800000 */
.L_x_3406:
[----:B------:R-:W-:Y:S01]  /*7430*/  ULEA UR10, UR37, UR54, 0xc ;  /* 0x00000036250a7291 */ /* 0x000fe2000f8e603f */
[----:B------:R-:W-:Y:S01]  /*7440*/  WARPGROUP.ARRIVE ;  /* 0x00000000000079c5 */ /* 0x000fe20000000000 */
[----:B------:R-:W-:Y:S01]  /*7450*/  UMOV UR7, 0x40000040 ;  /* 0x4000004000077882 */ /* 0x000fe20000000000 */
[----:B------:R-:W-:Y:S01]  /*7460*/  PLOP3.LUT P2, PT, PT, PT, UP0, 0x80, 0x0 ;  /* 0x000000000000781c */ /* 0x000fe20003f4f008 */
[----:B--2---:R-:W-:Y:S01]  /*7470*/  @!P1 VIADD R9, R9, 0x28c60 ;  /* 0x00028c6009099836 */ /* 0x004fe20000000000 */
[----:B------:R-:W-:Y:S01]  /*7480*/  UMOV UR22, UR37 ;  /* 0x0000002500167c82 */ /* 0x000fe20008000000 */
[----:B------:R-:W-:Y:S01]  /*7490*/  IMAD.MOV.U32 R8, RZ, RZ, R0 ;  /* 0x000000ffff087224 */ /* 0x000fe200078e0000 */
[----:B------:R-:W-:Y:S02]  /*74a0*/  UMOV UR6, UR10 ;  /* 0x0000000a00067c82 */ /* 0x000fe40008000000 */
[----:B------:R-:W-:Y:S01]  /*74b0*/  HGMMA.64x256x16.F32 R24, R152, gdesc[UR4].tnspB, R24, gsb0 ;  /* 0x43e0000498187df0 */ /* 0x000fe20008000818 */
[----:B------:R-:W-:Y:S01]  /*74c0*/  UIADD3 UR6, UR10, 0x80, URZ ;  /* 0x000000800a067890 */ /* 0x000fe2000fffe03f */
[----:B------:R-:W-:Y:S01]  /*74d0*/  @!P1 PRMT R9, RZ, 0x654, R9 ;  /* 0x00000654ff099816 */ /* 0x000fe20000000009 */
[----:B------:R-:W-:Y:S01]  /*74e0*/  UMOV UR7, 0x40000040 ;  /* 0x4000004000077882 */ /* 0x000fe20000000000 */
[----:B------:R-:W-:-:S02]  /*74f0*/  WARPGROUP.DEPBAR.LE gsb0, 0x0 ;  /* 0x00008000000079c5 */ /* 0x000fc40000010000 */
[----:B------:R-:W-:-:S15]  /*7500*/  WARPGROUP.ARRIVE ;  /* 0x00000000000079c5 */ /* 0x000fde0000000000 */
[----:B------:R-:W-:-:S07]  /*7510*/  NOP ;  /* 0x0000000000007918 */ /* 0x000fce0000000000 */
        /* <DEDUP_REMOVED lines=22> */
[----:B------:R2:W-:Y:S02]  /*7680*/  @!P1 SYNCS.ARRIVE.TRANS64.RED.A1T0 RZ, [R9+URZ], RZ ;  /* 0x000000ff09ff99a7 */ /* 0x0005e4000810043f */
[----:B--2---:R-:W-:Y:S01]  /*7690*/  IMAD.MOV.U32 R9, RZ, RZ, R6 ;  /* 0x000000ffff097224 */ /* 0x004fe200078e0006 */
[----:B------:R-:W-:Y:S06]  /*76a0*/  @P2 BRA `(.L_x_3408) ;  /* 0xffffffe000d02947 */ /* 0x000fec000383ffff */
.L_x_3399:
[----:B------:R-:W2:Y:S01]  /*76b0*/  SHFL.BFLY PT, R3, R4, 0x2, 0x1f ;  /* 0x0c401f0004037f89 */ /* 0x000ea200000e0000 */
[----:B------:R-:W-:Y:S08]  /*76c0*/  BAR.ARV 0x8, 0x100 ;  /* 0x0204000000007b1d */ /* 0x000ff00000002000 */
[----:B------:R-:W-:Y:S01]  /*76d0*/  BAR.SYNC.DEFER_BLOCKING 0xf, 0x100 ;  /* 0x03c4000000007b1d */ /* 0x000fe20000010000 */
[----:B------:R-:W-:Y:S01]  /*76e0*/  ISETP.NE.AND P2, PT, R17, RZ, PT ;  /* 0x000000ff1100720c */ /* 0x000fe20003f45270 */
[----:B------:R-:W-:Y:S01]  /*76f0*/  IMAD.MOV.U32 R13, RZ, RZ, -0x800000 ;  /* 0xff800000ff0d7424 */ /* 0x000fe200078e00ff */
[----:B------:R-:W-:Y:S01]  /*7700*/  UIADD3 UR48, UR48, 0x1, URZ ;  /* 0x0000000130307890 */ /* 0x000fe2000fffe03f */
[----:B------:R-:W-:-:S02]  /*7710*/  IMAD.MOV.U32 R12, RZ, RZ, -0x800000 ;  /* 0xff800000ff0c7424 */ /* 0x000fc400078e00ff */
[----:B------:R-:W4:Y:S01]  /*7720*/  SHFL.BFLY PT, R10, R5, 0x2, 0x1f ;  /* 0x0c401f00050a7f89 */ /* 0x000f2200000e0000 */
[----:B--2---:R-:W-:Y:S01]  /*7730*/  FADD.FTZ R3, R3, R4 ;  /* 0x0000000403037221 */ /* 0x004fe20000010000 */
[----:B------:R-:W-:-:S04]  /*7740*/  IMAD.MOV.U32 R4, RZ, RZ, RZ ;  /* 0x000000ffff047224 */ /* 0x000fc800078e00ff */
[----:B------:R-:W2:Y:S01]  /*7750*/  SHFL.BFLY PT, R8, R3, 0x1, 0x1f ;  /* 0x0c201f0003087f89 */ /* 0x000ea200000e0000 */
[----:B----4-:R-:W-:Y:S01]  /*7760*/  FADD.FTZ R10, R10, R5 ;  /* 0x000000050a0a7221 */ /* 0x010fe20000010000 */
[----:B------:R-:W-:-:S04]  /*7770*/  IMAD.U32 R5, RZ, RZ, UR21 ;  /* 0x00000015ff057e24 */ /* 0x000fc8000f8e00ff */
[----:B01----:R-:W0:Y:S01]  /*7780*/  SHFL.BFLY PT, R7, R10, 0x1, 0x1f ;  /* 0x0c201f000a077f89 */ /* 0x003e2200000e0000 */
[----:B--2---:R-:W-:Y:S01]  /*7790*/  FADD.FTZ R9, R3, R8 ;  /* 0x0000000803097221 */ /* 0x004fe20000010000 */
[----:B------:R-:W-:-:S04]  /*77a0*/  IMAD.MOV.U32 R3, RZ, RZ, RZ ;  /* 0x000000ffff037224 */ /* 0x000fc800078e00ff */
[----:B------:R-:W-:-:S13]  /*77b0*/  FSETP.NE.FTZ.AND P0, PT, R9, RZ, PT ;  /* 0x000000ff0900720b */ /* 0x000fda0003f15000 */
[----:B------:R-:W1:Y:S01]  /*77c0*/  @P0 MUFU.LG2 R8, R9 ;  /* 0x0000000900080308 */ /* 0x000e620000000c00 */
[----:B------:R-:W-:Y:S01]  /*77d0*/  @P0 FMUL.FTZ R5, R5, 0.69314718246459960938 ;  /* 0x3f31721805050820 */ /* 0x000fe20000410000 */
[----:B0-----:R-:W-:-:S05]  /*77e0*/  FADD.FTZ R7, R10, R7 ;  /* 0x000000070a077221 */ /* 0x001fca0000010000 */
[----:B------:R-:W-:Y:S01]  /*77f0*/  FSETP.NE.FTZ.AND P1, PT, R7, RZ, PT ;  /* 0x000000ff0700720b */ /* 0x000fe20003f35000 */
[----:B------:R-:W0:Y:S01]  /*7800*/  @P0 MUFU.RCP R4, R9 ;  /* 0x0000000900040308 */ /* 0x000e220000001000 */
[----:B-1----:R-:W-:-:S11]  /*7810*/  @P0 FMUL.FTZ R8, R8, 0.69314718246459960938 ;  /* 0x3f31721808080820 */ /* 0x002fd60000410000 */
[----:B------:R-:W1:Y:S01]  /*7820*/  @P1 MUFU.RCP R3, R7 ;  /* 0x0000000700031308 */ /* 0x000e620000001000 */
[----:B------:R-:W-:Y:S01]  /*7830*/  @P0 FFMA.FTZ R13, R5, R6, R8 ;  /* 0x00000006050d0223 */ /* 0x000fe20000010008 */
[----:B------:R-:W-:Y:S01]  /*7840*/  IMAD.U32 R5, RZ, RZ, UR37 ;  /* 0x00000025ff057e24 */ /* 0x000fe2000f8e00ff */
[----:B------:R-:W-:Y:S01]  /*7850*/  UIADD3 UR37, UR37, 0x1, URZ ;  /* 0x0000000125257890 */ /* 0x000fe2000fffe03f */
[----:B------:R-:W-:Y:S01]  /*7860*/  PLOP3.LUT P0, PT, PT, PT, PT, 0x8, 0x0 ;  /* 0x000000000000781c */ /* 0x000fe20003f0e170 */
[-C--:B0-----:R-:W-:Y:S01]  /*7870*/  FMUL.FTZ R24, R24, R4.reuse ;  /* 0x0000000418187220 */ /* 0x081fe20000410000 */
[----:B------:R-:W-:Y:S02]  /*7880*/  @!P2 IMAD R5, R5, 0x40, R16 ;  /* 0x000000400505a824 */ /* 0x000fe400078e0210 */
[-C--:B------:R-:W-:Y:S01]  /*7890*/  FMUL.FTZ R25, R25, R4.reuse ;  /* 0x0000000419197220 */ /* 0x080fe20000410000 */
[-C--:B------:R-:W-:Y:S01]  /*78a0*/  FMUL.FTZ R28, R28, R4.reuse ;  /* 0x000000041c1c7220 */ /* 0x080fe20000410000 */
[-C--:B------:R-:W-:Y:S01]  /*78b0*/  FMUL.FTZ R29, R29, R4.reuse ;  /* 0x000000041d1d7220 */ /* 0x080fe20000410000 */
[-C--:B------:R-:W-:Y:S01]  /*78c0*/  FMUL.FTZ R32, R32, R4.reuse ;  /* 0x0000000420207220 */ /* 0x080fe20000410000 */
[----:B------:R-:W-:Y:S01]  /*78d0*/  @!P2 LEA R6, R5, UR38, 0x2 ;  /* 0x000000260506ac11 */ /* 0x000fe2000f8e10ff */
[-C--:B------:R-:W-:Y:S01]  /*78e0*/  FMUL.FTZ R33, R33, R4.reuse ;  /* 0x0000000421217220 */ /* 0x080fe20000410000 */
[----:B------:R-:W0:Y:S01]  /*78f0*/  @P1 MUFU.LG2 R5, R7 ;  /* 0x0000000700051308 */ /* 0x000e220000000c00 */
[-C--:B------:R-:W-:Y:S01]  /*7900*/  FMUL.FTZ R36, R36, R4.reuse ;  /* 0x0000000424247220 */ /* 0x080fe20000410000 */
[-C--:B------:R-:W-:Y:S01]  /*7910*/  FMUL.FTZ R37, R37, R4.reuse ;  /* 0x0000000425257220 */ /* 0x080fe20000410000 */
[----:B------:R2:W-:Y:S01]  /*7920*/  @!P2 STS [R6+0x28800], R4 ;  /* 0x028800040600a388 */ /* 0x0005e20000000800 */
[-C--:B------:R-:W-:Y:S01]  /*7930*/  FMUL.FTZ R40, R40, R4.reuse ;  /* 0x0000000428287220 */ /* 0x080fe20000410000 */
[-C--:B------:R-:W-:Y:S01]  /*7940*/  FMUL.FTZ R41, R41, R4.reuse ;  /* 0x0000000429297220 */ /* 0x080fe20000410000 */
[-C--:B------:R-:W-:Y:S01]  /*7950*/  FMUL.FTZ R44, R44, R4.reuse ;  /* 0x000000042c2c7220 */ /* 0x080fe20000410000 */
[----:B-1----:R1:W-:Y:S01]  /*7960*/  @!P2 STS [R6+0x28820], R3 ;  /* 0x028820030600a388 */ /* 0x0023e20000000800 */
        /* <DEDUP_REMOVED lines=53> */
[----:B--2---:R-:W-:Y:S01]  /*7cc0*/  IMAD.U32 R4, RZ, RZ, UR21 ;  /* 0x00000015ff047e24 */ /* 0x004fe2000f8e00ff */
[----:B------:R-:W-:Y:S01]  /*7cd0*/  UISETP.NE.AND UP0, UPT, UR37, 0x2, UPT ;  /* 0x000000022500788c */ /* 0x000fe2000bf05270 */
[----:B0-----:R-:W-:Y:S01]  /*7ce0*/  @P1 FMUL.FTZ R5, R5, 0.69314718246459960938 ;  /* 0x3f31721805051820 */ /* 0x001fe20000410000 */
[-C--:B------:R-:W-:Y:S01]  /*7cf0*/  FMUL.FTZ R26, R26, R3.reuse ;  /* 0x000000031a1a7220 */ /* 0x080fe20000410000 */
[----:B------:R-:W-:Y:S01]  /*7d00*/  @P1 FMUL.FTZ R4, R4, 0.69314718246459960938 ;  /* 0x3f31721804041820 */ /* 0x000fe20000410000 */
[----:B------:R-:W-:Y:S01]  /*7d10*/  USEL UR4, URZ, 0x1, UP0 ;  /* 0x000000013f047887 */ /* 0x000fe20008000000 */
        /* <DEDUP_REMOVED lines=64> */
[----:B------:R-:W-:-:S02]  /*8120*/  USEL UR37, UR37, URZ, UP0 ;  /* 0x0000003f25257287 */ /* 0x000fc40008000000 */
[----:B------:R-:W-:Y:S01]  /*8130*/  ULOP3.LUT UR47, UR47, UR4, URZ, 0x3c, !UPT ;  /* 0x000000042f2f7292 */ /* 0x000fe2000f8e3c3f */
[----:B-1----:R-:W-:Y:S11]  /*8140*/  BAR.ARV 0xe, 0x100 ;  /* 0x0384000000007b1d */ /* 0x002ff60000002000 */
.L_x_3379:
[----:B------:R-:W0:Y:S08]  /*8150*/  S2UR UR4, SR_CgaCtaId ;  /* 0x00000000000479c3 */ /* 0x000e300000008800 */
[----:B------:R-:W-:Y:S06]  /*8160*/  BAR.SYNC.DEFER_BLOCKING 0x5, 0x180 ;  /* 0x0146000000007b1d */ /* 0x000fec0000010000 */
[----:B------:R-:W-:Y:S01]  /*8170*/  UMOV UR38, 0x400 ;  /* 0x0000040000267882 */ /* 0x000fe20000000000 */
[----:B------:R-:W-:Y:S01]  /*8180*/  BSSY B0, `(.L_x_3409) ;  /* 0x0000498000007945 */ /* 0x000fe20003800000 */
[----:B0-----:R-:W-:-:S09]  /*8190*/  ULEA UR38, UR4, UR38, 0x18 ;  /* 0x0000002604267291 */ /* 0x001fd2000f8ec03f */
[----:B------:R-:W0:Y:S02]  /*81a0*/  LDS.128 R4, [UR38+0x28cd0] ;  /* 0x028cd026ff047984 */ /* 0x000e240008000c00 */
[----:B0-----:R-:W-:Y:S02]  /*81b0*/  R2UR UR5, R5 ;  /* 0x00000000050572ca */ /* 0x001fe400000e0000 */
[----:B------:R-:W-:Y:S02]  /*81c0*/  R2UR UR6, R6 ;  /* 0x00000000060672ca */ /* 0x000fe400000e0000 */
[----:B------:R-:W-:Y:S01]  /*81d0*/  R2UR UR7, R7 ;  /* 0x00000000070772ca */ /* 0x000fe200000e0000 */
[----:B------:R-:W-:Y:S06]  /*81e0*/  BAR.ARV 0x4, 0x180 ;  /* 0x0106000000007b1d */ /* 0x000fec0000002000 */
[----:B------:R-:W-:Y:S08]  /*81f0*/  @P0 BRA `(.L_x_3410) ;  /* 0x0000003800440947 */ /* 0x000ff00003800000 */
[----:B------:R-:W2:Y:S01]  /*8200*/  LDL R0, [R1+0x50] ;  /* 0x0000500001007983 */ /* 0x000ea20000100800 */
[----:B------:R-:W0:Y:S01]  /*8210*/  S2UR UR4, SR_SWINHI ;  /* 0x00000000000479c3 */ /* 0x000e220000002f00 */
[----:B------:R-:W-:Y:S01]  /*8220*/  F2FP.F16.F32.PACK_AB R6, R29, R28 ;  /* 0x0000001c1d06723e */ /* 0x000fe200000000ff */
[----:B------:R-:W-:Y:S01]  /*8230*/  USHF.L.U64.HI UR12, UR39, 0x2, UR42 ;  /* 0x00000002270c7899 */ /* 0x000fe2000801022a */
[----:B------:R-:W-:Y:S01]  /*8240*/  F2FP.F16.F32.PACK_AB R7, R31, R30 ;  /* 0x0000001e1f07723e */ /* 0x000fe200000000ff */
[----:B------:R-:W-:Y:S01]  /*8250*/  ULDC.64 UR10, c[0x0][0xc00] ;  /* 0x00030000000a7ab9 */ /* 0x000fe20000000a00 */
[----:B------:R-:W-:Y:S02]  /*8260*/  F2FP.F16.F32.PACK_AB R9, R35, R34 ;  /* 0x000000222309723e */ /* 0x000fe400000000ff */
[----:B------:R-:W-:Y:S02]  /*8270*/  F2FP.F16.F32.PACK_AB R10, R37, R36 ;  /* 0x00000024250a723e */ /* 0x000fe400000000ff */
[----:B------:R-:W-:Y:S01]  /*8280*/  F2FP.F16.F32.PACK_AB R11, R39, R38 ;  /* 0x00000026270b723e */ /* 0x000fe200000000ff */
[----:B------:R-:W-:Y:S01]  /*8290*/  UMOV UR8, UR38 ;  /* 0x0000002600087c82 */ /* 0x000fe20008000000 */
[----:B0-----:R-:W-:Y:S01]  /*82a0*/  UMOV UR9, UR4 ;  /* 0x0000000400097c82 */ /* 0x001fe20008000000 */
[----:B------:R-:W-:Y:S01]  /*82b0*/  USHF.L.U32 UR4, UR39, 0x2, URZ ;  /* 0x0000000227047899 */ /* 0x000fe2000800063f */
[----:B------:R-:W-:-:S02]  /*82c0*/  IMAD.U32 R14, RZ, RZ, UR8 ;  /* 0x00000008ff0e7e24 */ /* 0x000fc4000f8e00ff */
[----:B------:R-:W-:Y:S01]  /*82d0*/  IMAD.U32 R15, RZ, RZ, UR9 ;  /* 0x00000009ff0f7e24 */ /* 0x000fe2000f8e00ff */
[----:B------:R-:W-:Y:S02]  /*82e0*/  ULDC.64 UR8, c[0x0][0xc08] ;  /* 0x0003020000087ab9 */ /* 0x000fe40000000a00 */
[----:B------:R-:W-:-:S04]  /*82f0*/  UISETP.NE.U32.AND UP0, UPT, UR8, URZ, UPT ;  /* 0x0000003f0800728c */ /* 0x000fc8000bf05070 */
[----:B------:R-:W-:Y:S01]  /*8300*/  UISETP.NE.AND.EX UP0, UPT, UR9, URZ, UPT, UP0 ;  /* 0x0000003f0900728c */ /* 0x000fe2000bf05300 */
[----:B------:R-:W-:Y:S05]  /*8310*/  BAR.SYNC.DEFER_BLOCKING 0x1, 0x100 ;  /* 0x0044000000007b1d */ /* 0x000fea0000010000 */
[----:B------:R-:W-:-:S05]  /*8320*/  PLOP3.LUT P1, PT, PT, PT, UP0, 0x80, 0x0 ;  /* 0x000000000000781c */ /* 0x000fca0003f2f008 */
[----:B------:R-:W-:-:S04]  /*8330*/  @UP0 UIADD3 UR8, UP1, UR4, UR8, URZ ;  /* 0x0000000804080290 */ /* 0x000fc8000ff3e03f */
[----:B------:R-:W-:Y:S02]  /*8340*/  @UP0 UIADD3.X UR9, UR12, UR9, URZ, UP1, !UPT ;  /* 0x000000090c090290 */ /* 0x000fe40008ffe43f */
[----:B------:R-:W-:Y:S01]  /*8350*/  UIADD3 UR4, UP0, UR4, UR10, URZ ;  /* 0x0000000a04047290 */ /* 0x000fe2000ff1e03f */
[----:B--2---:R-:W-:-:S03]  /*8360*/  IMAD.WIDE R20, R0, 0x2, R14 ;  /* 0x0000000200147825 */ /* 0x004fc600078e020e */
[C---:B------:R-:W-:Y:S02]  /*8370*/  LOP3.LUT R5, R20.reuse, 0x380, RZ, 0xc0, !PT ;  /* 0x0000038014057812 */ /* 0x040fe400078ec0ff */
[----:B------:R-:W-:Y:S02]  /*8380*/  IADD3 R8, P0, R20, 0x20, RZ ;  /* 0x0000002014087810 */ /* 0x000fe40007f1e0ff */
[----:B------:R-:W-:Y:S02]  /*8390*/  SHF.R.U64 R5, R5, 0x3, RZ ;  /* 0x0000000305057819 */ /* 0x000fe400000012ff */
[----:B------:R-:W-:Y:S02]  /*83a0*/  LOP3.LUT R3, R8, 0x380, RZ, 0xc0, !PT ;  /* 0x0000038008037812 */ /* 0x000fe400078ec0ff */
[----:B------:R-:W-:Y:S01]  /*83b0*/  LOP3.LUT R4, R5, R20, RZ, 0x3c, !PT ;  /* 0x0000001405047212 */ /* 0x000fe200078e3cff */
[----:B------:R-:W-:Y:S01]  /*83c0*/  IMAD.MOV.U32 R5, RZ, RZ, R21 ;  /* 0x000000ffff057224 */ /* 0x000fe200078e0015 */
[----:B------:R-:W-:-:S04]  /*83d0*/  SHF.R.U64 R3, R3, 0x3, RZ ;  /* 0x0000000303037819 */ /* 0x000fc800000012ff */
[----:B------:R-:W-:Y:S02]  /*83e0*/  MOV R0, R4 ;  /* 0x0000000400007202 */ /* 0x000fe40000000f00 */
[----:B------:R-:W-:Y:S02]  /*83f0*/  F2FP.F16.F32.PACK_AB R4, R25, R24 ;  /* 0x000000181904723e */ /* 0x000fe400000000ff */
[----:B------:R-:W-:-:S05]  /*8400*/  F2FP.F16.F32.PACK_AB R5, R27, R26 ;  /* 0x0000001a1b05723e */ /* 0x000fca00000000ff */
[----:B------:R0:W-:Y:S02]  /*8410*/  STSM.16.M88.4 [R0], R4 ;  /* 0x0000000400007844 */ /* 0x0001e40000000200 */
[----:B0-----:R-:W-:Y:S01]  /*8420*/  IMAD.X R5, RZ, RZ, R21, P0 ;  /* 0x000000ffff057224 */ /* 0x001fe200000e0615 */
[----:B------:R-:W-:Y:S02]  /*8430*/  LOP3.LUT R4, R3, R8, RZ, 0x3c, !PT ;  /* 0x0000000803047212 */ /* 0x000fe400078e3cff */
[----:B------:R-:W-:Y:S02]  /*8440*/  F2FP.F16.F32.PACK_AB R8, R33, R32 ;  /* 0x000000202108723e */ /* 0x000fe400000000ff */
[----:B------:R-:W-:Y:S02]  /*8450*/  MOV R3, R4 ;  /* 0x0000000400037202 */ /* 0x000fe40000000f00 */
[----:B------:R-:W-:Y:S02]  /*8460*/  IADD3 R5, P0, R20, 0x40, RZ ;  /* 0x0000004014057810 */ /* 0x000fe40007f1e0ff */
[----:B------:R-:W-:Y:S01]  /*8470*/  F2FP.F16.F32.PACK_AB R6, R45, R44 ;  /* 0x0000002c2d06723e */ /* 0x000fe200000000ff */
[----:B------:R0:W-:Y:S01]  /*8480*/  STSM.16.M88.4 [R3], R8 ;  /* 0x0000000803007844 */ /* 0x0001e20000000200 */
[----:B------:R-:W-:-:S02]  /*8490*/  LOP3.LUT R4, R5, 0x380, RZ, 0xc0, !PT ;  /* 0x0000038005047812 */ /* 0x000fc400078ec0ff */
[----:B------:R-:W-:Y:S02]  /*84a0*/  F2FP.F16.F32.PACK_AB R7, R47, R46 ;  /* 0x0000002e2f07723e */ /* 0x000fe400000000ff */
[----:B------:R-:W-:-:S04]  /*84b0*/  SHF.R.U64 R4, R4, 0x3, RZ ;  /* 0x0000000304047819 */ /* 0x000fc800000012ff */
[----:B------:R-:W-:Y:S01]  /*84c0*/  LOP3.LUT R4, R4, R5, RZ, 0x3c, !PT ;  /* 0x0000000504047212 */ /* 0x000fe200078e3cff */
[----:B------:R-:W-:-:S05]  /*84d0*/  IMAD.X R5, RZ, RZ, R21, P0 ;  /* 0x000000ffff057224 */ /* 0x000fca00000e0615 */
[----:B------:R-:W-:Y:S02]  /*84e0*/  MOV R0, R4 ;  /* 0x0000000400007202 */ /* 0x000fe40000000f00 */
[----:B0-----:R-:W-:Y:S02]  /*84f0*/  IADD3 R8, P0, R20, 0x60, RZ ;  /* 0x0000006014087810 */ /* 0x001fe40007f1e0ff */
[----:B------:R-:W-:Y:S02]  /*8500*/  F2FP.F16.F32.PACK_AB R4, R41, R40 ;  /* 0x000000282904723e */ /* 0x000fe400000000ff */
[----:B------:R-:W-:Y:S02]  /*8510*/  LOP3.LUT R3, R8, 0x380, RZ, 0xc0, !PT ;  /* 0x0000038008037812 */ /* 0x000fe400078ec0ff */
[----:B------:R-:W-:Y:S02]  /*8520*/  F2FP.F16.F32.PACK_AB R5, R43, R42 ;  /* 0x0000002a2b05723e */ /* 0x000fe400000000ff */
[----:B------:R-:W-:-:S02]  /*8530*/  SHF.R.U64 R3, R3, 0x3, RZ ;  /* 0x0000000303037819 */ /* 0x000fc400000012ff */
[----:B------:R-:W-:Y:S01]  /*8540*/  F2FP.F16.F32.PACK_AB R9, R51, R50 ;  /* 0x000000323309723e */ /* 0x000fe200000000ff */
[----:B------:R0:W-:Y:S01]  /*8550*/  STSM.16.M88.4 [R0], R4 ;  /* 0x0000000400007844 */ /* 0x0001e20000000200 */
[----:B------:R-:W-:Y:S02]  /*8560*/  F2FP.F16.F32.PACK_AB R10, R53, R52 ;  /* 0x00000034350a723e */ /* 0x000fe400000000ff */
[----:B------:R-:W-:Y:S01]  /*8570*/  F2FP.F16.F32.PACK_AB R11, R55, R54 ;  /* 0x00000036370b723e */ /* 0x000fe200000000ff */
[----:B0-----:R-:W-:Y:S01]  /*8580*/  IMAD.X R5, RZ, RZ, R21, P0 ;  /* 0x000000ffff057224 */ /* 0x001fe200000e0615 */
[----:B------:R-:W-:Y:S02]  /*8590*/  LOP3.LUT R4, R3, R8, RZ, 0x3c, !PT ;  /* 0x0000000803047212 */ /* 0x000fe400078e3cff */
[----:B------:R-:W-:Y:S02]  /*85a0*/  F2FP.F16.F32.PACK_AB R8, R49, R48 ;  /* 0x000000303108723e */ /* 0x000fe400000000ff */
[----:B------:R-:W-:-:S02]  /*85b0*/  MOV R3, R4 ;  /* 0x0000000400037202 */ /* 0x000fc40000000f00 */
[----:B------:R-:W-:Y:S02]  /*85c0*/  IADD3 R5, P0, R20, 0x2000, RZ ;  /* 0x0000200014057810 */ /* 0x000fe40007f1e0ff */
[----:B------:R-:W-:Y:S01]  /*85d0*/  F2FP.F16.F32.PACK_AB R6, R61, R60 ;  /* 0x0000003c3d06723e */ /* 0x000fe200000000ff */
[----:B------:R0:W-:Y:S01]  /*85e0*/  STSM.16.M88.4 [R3], R8 ;  /* 0x0000000803007844 */ /* 0x0001e20000000200 */
[----:B------:R-:W-:Y:S02]  /*85f0*/  LOP3.LUT R4, R5, 0x380, RZ, 0xc0, !PT ;  /* 0x0000038005047812 */ /* 0x000fe400078ec0ff */
        /* <DEDUP_REMOVED lines=117> */
[----:B------:R-:W-:Y:S01]  /*8d50*/  LOP3.LUT R3, R8, 0x380, RZ, 0xc0, !PT ;  /* 0x0000038008037812 */ /* 0x000fe200078ec0ff */
[----:B------:R-:W-:Y:S01]  /*8d60*/  IMAD.X R21, RZ, RZ, R21, P0 ;  /* 0x000000ffff157224 */ /* 0x000fe200000e0615 */
[----:B------:R-:W-:Y:S02]  /*8d70*/  F2FP.F16.F32.PACK_AB R5, R139, R138 ;  /* 0x0000008a8b05723e */ /* 0x000fe400000000ff */
[----:B------:R-:W-:-:S02]  /*8d80*/  SHF.R.U64 R3, R3, 0x3, RZ ;  /* 0x0000000303037819 */ /* 0x000fc400000012ff */
[----:B------:R-:W-:Y:S01]  /*8d90*/  ISETP.NE.U32.AND P0, PT, RZ, UR10, PT ;  /* 0x0000000aff007c0c */ /* 0x000fe2000bf05070 */
[----:B------:R0:W-:Y:S01]  /*8da0*/  STSM.16.M88.4 [R0], R4 ;  /* 0x0000000400007844 */ /* 0x0001e20000000200 */
[----:B------:R-:W-:Y:S02]  /*8db0*/  LOP3.LUT R20, R3, R8, RZ, 0x3c, !PT ;  /* 0x0000000803147212 */ /* 0x000fe400078e3cff */
[----:B------:R-:W-:Y:S02]  /*8dc0*/  ISETP.NE.AND.EX P0, PT, RZ, UR11, PT, P0 ;  /* 0x0000000bff007c0c */ /* 0x000fe4000bf05300 */
[----:B------:R-:W-:Y:S02]  /*8dd0*/  MOV R20, R20 ;  /* 0x0000001400147202 */ /* 0x000fe40000000f00 */
[----:B0-----:R-:W-:Y:S02]  /*8de0*/  F2FP.F16.F32.PACK_AB R4, R145, R144 ;  /* 0x000000909104723e */ /* 0x001fe400000000ff */
[----:B------:R-:W-:-:S02]  /*8df0*/  F2FP.F16.F32.PACK_AB R5, R147, R146 ;  /* 0x000000929305723e */ /* 0x000fc400000000ff */
[----:B------:R-:W-:Y:S02]  /*8e00*/  F2FP.F16.F32.PACK_AB R6, R149, R148 ;  /* 0x000000949506723e */ /* 0x000fe400000000ff */
[----:B------:R-:W-:-:S05]  /*8e10*/  F2FP.F16.F32.PACK_AB R7, R151, R150 ;  /* 0x000000969707723e */ /* 0x000fca00000000ff */
[----:B------:R0:W-:Y:S02]  /*8e20*/  STSM.16.M88.4 [R20], R4 ;  /* 0x0000000414007844 */ /* 0x0001e40000000200 */
[----:B0-----:R-:W-:Y:S01]  /*8e30*/  IMAD.U32 R4, RZ, RZ, UR8 ;  /* 0x00000008ff047e24 */ /* 0x001fe2000f8e00ff */
[----:B------:R-:W-:Y:S01]  /*8e40*/  UIADD3.X UR8, UR12, UR11, URZ, UP0, !UPT ;  /* 0x0000000b0c087290 */ /* 0x000fe200087fe43f */
[----:B------:R-:W-:Y:S01]  /*8e50*/  IMAD.U32 R5, RZ, RZ, UR9 ;  /* 0x00000009ff057e24 */ /* 0x000fe2000f8e00ff */
[----:B------:R-:W-:Y:S06]  /*8e60*/  BAR.SYNC.DEFER_BLOCKING 0x1, 0x100 ;  /* 0x0044000000007b1d */ /* 0x000fec0000010000 */
[----:B------:R0:W2:Y:S02]  /*8e70*/  @P1 LDG.E R3, desc[UR40][R4.64] ;  /* 0x0000002804031981 */ /* 0x0000a4000c1e1900 */
[----:B0-----:R-:W-:Y:S01]  /*8e80*/  IMAD.U32 R4, RZ, RZ, UR4 ;  /* 0x00000004ff047e24 */ /* 0x001fe2000f8e00ff */
[----:B------:R-:W-:Y:S01]  /*8e90*/  UISETP.NE.AND UP0, UPT, UR46, URZ, UPT ;  /* 0x0000003f2e00728c */ /* 0x000fe2000bf05270 */
[----:B------:R-:W-:Y:S01]  /*8ea0*/  IMAD.U32 R5, RZ, RZ, UR8 ;  /* 0x00000008ff057e24 */ /* 0x000fe2000f8e00ff */
[----:B------:R-:W-:-:S04]  /*8eb0*/  ULDC UR4, c[0x0][0xad4] ;  /* 0x0002b50000047ab9 */ /* 0x000fc80000000800 */
[----:B------:R0:W5:Y:S01]  /*8ec0*/  @P0 LDG.E R0, desc[UR40][R4.64] ;  /* 0x0000002804000981 */ /* 0x000162000c1e1900 */
[----:B------:R-:W-:Y:S01]  /*8ed0*/  ULDC UR8, c[0x0][0xa88] ;  /* 0x0002a20000087ab9 */ /* 0x000fe20000000800 */
[----:B------:R-:W-:Y:S01]  /*8ee0*/  USEL UR46, UR46, UR4, UP0 ;  /* 0x000000042e2e7287 */ /* 0x000fe20008000000 */
[----:B--2---:R-:W-:Y:S01]  /*8ef0*/  @P1 R2UR UR8, R3 ;  /* 0x00000000030812ca */ /* 0x004fe200000e0000 */
[----:B0-----:R-:W-:-:S14]  /*8f00*/  @P1 BRA `(.L_x_3411) ;  /* 0x0000000000181947 */ /* 0x001fdc0003800000 */
[----:B------:R-:W-:Y:S05]  /*8f10*/  @!P0 BRA `(.L_x_3411) ;  /* 0x0000000000148947 */ /* 0x000fea0003800000 */
[----:B------:R-:W2:Y:S04]  /*8f20*/  LDG.E R6, desc[UR40][R4.64] ;  /* 0x0000002804067981 */ /* 0x000ea8000c1e1900 */
[----:B------:R-:W4:Y:S01]  /*8f30*/  LDG.E R3, desc[UR40][R4.64+0x4] ;  /* 0x0000042804037981 */ /* 0x000f22000c1e1900 */
[----:B--2---:R-:W-:Y:S02]  /*8f40*/  R2UR UR4, R6 ;  /* 0x00000000060472ca */ /* 0x004fe400000e0000 */
[----:B----4-:R-:W-:-:S13]  /*8f50*/  R2UR UR8, R3 ;  /* 0x00000000030872ca */ /* 0x010fda00000e0000 */
[----:B------:R-:W-:-:S12]  /*8f60*/  UIADD3 UR8, -UR4, UR8, URZ ;  /* 0x0000000804087290 */ /* 0x000fd8000fffe13f */
.L_x_3411:
[----:B------:R-:W0:Y:S01]  /*8f70*/  SHFL.IDX PT, R3, R220, RZ, 0x1f ;  /* 0x00001fffdc037589 */ /* 0x000e2200000e0000 */
[----:B------:R-:W-:Y:S01]  /*8f80*/  UMOV UR4, URZ ;  /* 0x0000003f00047c82 */ /* 0x000fe20008000000 */
[----:B-----5:R-:W-:Y:S01]  /*8f90*/  @P0 R2UR UR4, R0 ;  /* 0x00000000000402ca */ /* 0x020fe200000e0000 */
[----:B------:R-:W-:Y:S02]  /*8fa0*/  UISETP.NE.U32.AND UP0, UPT, UR10, URZ, UPT ;  /* 0x0000003f0a00728c */ /* 0x000fe4000bf05070 */
[----:B------:R-:W-:Y:S02]  /*8fb0*/  UISETP.GT.AND UP1, UPT, UR46, 0x1, UPT ;  /* 0x000000012e00788c */ /* 0x000fe4000bf24270 */
[----:B------:R-:W-:-:S04]  /*8fc0*/  UISETP.NE.AND.EX UP0, UPT, UR11, URZ, UPT, UP0 ;  /* 0x0000003f0b00728c */ /* 0x000fc8000bf05300 */
[----:B------:R-:W-:Y:S01]  /*8fd0*/  PLOP3.LUT P1, PT, PT, PT, UP1, 0x80, 0x0 ;  /* 0x000000000000781c */ /* 0x000fe20003f2f018 */
[----:B------:R-:W-:-:S03]  /*8fe0*/  USEL UR9, UR39, URZ, !UP0 ;  /* 0x0000003f27097287 */ /* 0x000fc6000c000000 */
[----:B------:R-:W-:Y:S01]  /*8ff0*/  USHF.R.S32.HI UR18, URZ, 0x1f, UR4 ;  /* 0x0000001f3f127899 */ /* 0x000fe20008011404 */
[----:B0-----:R-:W-:-:S13]  /*9000*/  ISETP.NE.AND P0, PT, R3, RZ, PT ;  /* 0x000000ff0300720c */ /* 0x001fda0003f05270 */
[----:B------:R-:W-:Y:S05]  /*9010*/  @P0 BRA `(.L_x_3412) ;  /* 0x0000000400080947 */ /* 0x000fea0003800000 */
[----:B------:R-:W2:Y:S01]  /*9020*/  LDL R6, [R1+0x48] ;  /* 0x0000480001067983 */ /* 0x000ea20000100800 */
[----:B------:R-:W0:Y:S01]  /*9030*/  LDC R0, c[0x0][0xbe8] ;  /* 0x0002fa00ff007b82 */ /* 0x000e220000000800 */
[----:B------:R-:W-:Y:S01]  /*9040*/  UISETP.GT.AND UP1, UPT, UR46, 0x1, UPT ;  /* 0x000000012e00788c */ /* 0x000fe2000bf24270 */
[----:B------:R-:W-:Y:S01]  /*9050*/  IMAD.U32 R9, RZ, RZ, UR43 ;  /* 0x0000002bff097e24 */ /* 0x000fe2000f8e00ff */
[----:B------:R-:W4:Y:S01]  /*9060*/  LDL R10, [R1+0x4c] ;  /* 0x00004c00010a7983 */ /* 0x000f220000100800 */
[----:B------:R-:W-:Y:S01]  /*9070*/  UMOV UR19, 0x9b8 ;  /* 0x000009b800137882 */ /* 0x000fe20000000000 */
[----:B0-----:R-:W-:Y:S01]  /*9080*/  ISETP.NE.AND P0, PT, R0, 0x1, PT ;  /* 0x000000010000780c */ /* 0x001fe20003f05270 */
[----:B------:R-:W-:Y:S02]  /*9090*/  USEL UR19, UR19, 0x978, UP1 ;  /* 0x0000097813137887 */ /* 0x000fe40008800000 */
[----:B------:R-:W-:-:S10]  /*90a0*/  UISETP.NE.U32.AND UP0, UPT, UR10, URZ, UPT ;  /* 0x0000003f0a00728c */ /* 0x000fd4000bf05070 */
[----:B------:R-:W0:Y:S08]  /*90b0*/  @P0 LDC R4, c[0x0][0xbec] ;  /* 0x0002fb00ff040b82 */ /* 0x000e300000000800 */
[----:B------:R-:W1:Y:S01]  /*90c0*/  @P0 LDC R5, c[0x0][0xbf0] ;  /* 0x0002fc00ff050b82 */ /* 0x000e620000000800 */
[----:B------:R-:W-:Y:S02]  /*90d0*/  UISETP.NE.AND.EX UP0, UPT, UR11, URZ, UPT, UP0 ;  /* 0x0000003f0b00728c */ /* 0x000fe4000bf05300 */
[----:B------:R-:W-:-:S02]  /*90e0*/  USEL UR16, UR45, URZ, UP1 ;  /* 0x0000003f2d107287 */ /* 0x000fc40008800000 */
[----:B------:R-:W-:Y:S01]  /*90f0*/  USEL UR39, UR39, URZ, !UP0 ;  /* 0x0000003f27277287 */ /* 0x000fe2000c000000 */
[----:B------:R-:W-:Y:S01]  /*9100*/  ULDC.64 UR14, c[0x0][UR19+0x228] ;  /* 0x00008a00130e7abb */ /* 0x000fe20008000a00 */
[----:B------:R-:W-:Y:S01]  /*9110*/  ULDC.64 UR12, c[0x0][UR19+0x220] ;  /* 0x00008800130c7abb */ /* 0x000fe20008000a00 */
[----:B------:R-:W-:Y:S02]  /*9120*/  UIMAD.WIDE.U32 UR20, UR14, UR16, URZ ;  /* 0x000000100e1472a5 */ /* 0x000fe4000f8e003f */
[----:B------:R-:W-:Y:S02]  /*9130*/  UIMAD UR22, UR15, UR16, URZ ;  /* 0x000000100f1672a4 */ /* 0x000fe4000f8e023f */
[----:B------:R-:W-:Y:S01]  /*9140*/  UIMAD.WIDE.U32 UR14, UR12, UR39, URZ ;  /* 0x000000270c0e72a5 */ /* 0x000fe2000f8e003f */
[----:B------:R-:W-:Y:S01]  /*9150*/  ULDC.64 UR10, c[0x0][UR19+0x218] ;  /* 0x00008600130a7abb */ /* 0x000fe20008000a00 */
[----:B------:R-:W-:Y:S02]  /*9160*/  USEL UR42, UR42, URZ, !UP0 ;  /* 0x0000003f2a2a7287 */ /* 0x000fe4000c000000 */
[----:B------:R-:W-:-:S02]  /*9170*/  UIMAD UR39, UR13, UR39, URZ ;  /* 0x000000270d2772a4 */ /* 0x000fc4000f8e023f */
[----:B------:R-:W-:Y:S02]  /*9180*/  UIMAD.WIDE.U32 UR16, UR10, UR44, URZ ;  /* 0x0000002c0a1072a5 */ /* 0x000fe4000f8e003f */
[----:B------:R-:W-:Y:S02]  /*9190*/  UIMAD UR10, UR11, UR44, URZ ;  /* 0x0000002c0b0a72a4 */ /* 0x000fe4000f8e023f */
[----:B------:R-:W-:Y:S02]  /*91a0*/  UIMAD UR39, UR12, UR42, UR39 ;  /* 0x0000002a0c2772a4 */ /* 0x000fe4000f8e0227 */
[----:B------:R-:W-:Y:S02]  /*91b0*/  UIADD3 UR22, UR21, UR22, URZ ;  /* 0x0000001615167290 */ /* 0x000fe4000fffe03f */
[----:B------:R-:W-:Y:S02]  /*91c0*/  UIADD3 UR11, UR17, UR10, URZ ;  /* 0x0000000a110b7290 */ /* 0x000fe4000fffe03f */
[----:B------:R-:W-:-:S02]  /*91d0*/  UIADD3 UR16, UP0, UP2, UR14, UR16, UR4 ;  /* 0x000000100e107290 */ /* 0x000fc4000fa1e004 */
[----:B------:R-:W-:-:S04]  /*91e0*/  UIADD3 UR10, UR15, UR39, URZ ;  /* 0x000000270f0a7290 */ /* 0x000fc8000fffe03f */
[----:B------:R-:W-:Y:S01]  /*91f0*/  UIADD3.X UR10, UR10, UR11, UR18, UP0, UP2 ;  /* 0x0000000b0a0a7290 */ /* 0x000fe200087e4412 */
[----:B------:R-:W-:Y:S02]  /*9200*/  IMAD.U32 R11, RZ, RZ, UR43 ;  /* 0x0000002bff0b7e24 */ /* 0x000fe4000f8e00ff */
[----:B--2---:R-:W-:-:S04]  /*9210*/  IMAD R9, R9, 0x40, R6 ;  /* 0x0000004009097824 */ /* 0x004fc800078e0206 */
[----:B0-----:R-:W-:-:S04]  /*9220*/  @P0 IMAD.HI.U32 R4, R9, R4, RZ ;  /* 0x0000000409040227 */ /* 0x001fc800078e00ff */
[----:B------:R-:W-:Y:S01]  /*9230*/  IMAD.MOV.U32 R3, RZ, RZ, R9 ;  /* 0x000000ffff037224 */ /* 0x000fe200078e0009 */
[----:B-1----:R-:W-:Y:S01]  /*9240*/  @P0 SHF.R.U32.HI R3, RZ, R5, R4 ;  /* 0x00000005ff030219 */ /* 0x002fe20000011604 */
[----:B------:R-:W-:Y:S02]  /*9250*/  IMAD.U32 R4, RZ, RZ, UR20 ;  /* 0x00000014ff047e24 */ /* 0x000fe4000f8e00ff */
[----:B------:R-:W-:Y:S02]  /*9260*/  IMAD.U32 R6, RZ, RZ, UR22 ;  /* 0x00000016ff067e24 */ /* 0x000fe4000f8e00ff */
[--C-:B------:R-:W-:Y:S01]  /*9270*/  IMAD.MOV R7, RZ, RZ, -R3.reuse ;  /* 0x000000ffff077224 */ /* 0x100fe200078e0a03 */
[----:B------:R-:W-:Y:S02]  /*9280*/  IADD3 R4, P0, P2, R3, UR16, R4 ;  /* 0x0000001003047c10 */ /* 0x000fe4000fa1e004 */
[----:B------:R-:W-:Y:S01]  /*9290*/  SHF.R.S32.HI R3, RZ, 0x1f, R3 ;  /* 0x0000001fff037819 */ /* 0x000fe20000011403 */
[----:B------:R-:W-:-:S03]  /*92a0*/  IMAD R7, R0, R7, R9 ;  /* 0x0000000700077224 */ /* 0x000fc600078e0209 */
[----:B------:R-:W-:Y:S01]  /*92b0*/  IADD3.X R5, R3, UR10, R6, P0, P2 ;  /* 0x0000000a03057c10 */ /* 0x000fe200087e4406 */
[----:B------:R-:W-:Y:S01]  /*92c0*/  ULDC.64 UR10, c[0x0][UR19+0x210] ;  /* 0x00008400130a7abb */ /* 0x000fe20008000a00 */
[----:B------:R-:W-:Y:S01]  /*92d0*/  SHF.R.S32.HI R3, RZ, 0x1f, R7 ;  /* 0x0000001fff037819 */ /* 0x000fe20000011407 */
[C---:B------:R-:W-:Y:S02]  /*92e0*/  IMAD R6, R7.reuse, UR11, RZ ;  /* 0x0000000b07067c24 */ /* 0x040fe4000f8e02ff */
[----:B------:R-:W-:-:S04]  /*92f0*/  IMAD.WIDE.U32 R4, R7, UR10, R4 ;  /* 0x0000000a07047c25 */ /* 0x000fc8000f8e0004 */
[----:B------:R-:W-:Y:S01]  /*9300*/  IMAD R3, R3, UR10, R6 ;  /* 0x0000000a03037c24 */ /* 0x000fe2000f8e0206 */
[----:B------:R-:W-:Y:S01]  /*9310*/  ULDC.64 UR10, c[0x0][0xba8] ;  /* 0x0002ea00000a7ab9 */ /* 0x000fe20000000a00 */
[----:B------:R-:W-:Y:S01]  /*9320*/  @!UP1 ULDC UR10, c[0x0][0xb50] ;  /* 0x0002d400000a9ab9 */ /* 0x000fe20000000800 */
[----:B------:R-:W-:Y:S01]  /*9330*/  @!UP1 ULDC UR11, c[0x0][0xb54] ;  /* 0x0002d500000b9ab9 */ /* 0x000fe20000000800 */
[----:B------:R-:W-:Y:S01]  /*9340*/  IMAD.IADD R3, R5, 0x1, R3 ;  /* 0x0000000105037824 */ /* 0x000fe200078e0203 */
[----:B------:R-:W-:-:S04]  /*9350*/  LEA R8, P0, R4, UR10, 0x2 ;  /* 0x0000000a04087c11 */ /* 0x000fc8000f8010ff */
[----:B------:R-:W-:Y:S01]  /*9360*/  LEA.HI.X R3, R4, UR11, R3, 0x2, P0 ;  /* 0x0000000b04037c11 */ /* 0x000fe200080f1403 */
[----:B----4-:R-:W-:Y:S01]  /*9370*/  IMAD.MOV R4, RZ, RZ, -R10 ;  /* 0x000000ffff047224 */ /* 0x010fe200078e0a0a */
[----:B------:R-:W-:Y:S01]  /*9380*/  SHFL.IDX PT, R6, R8, 0x1, 0x1c1f ;  /* 0x003c1f0008067f89 */ /* 0x000fe200000e0000 */
[----:B------:R-:W-:-:S03]  /*9390*/  IMAD R9, R0, UR8, RZ ;  /* 0x0000000800097c24 */ /* 0x000fc6000f8e02ff */
[----:B------:R-:W-:Y:S01]  /*93a0*/  ISETP.NE.AND P0, PT, R223, R4, PT ;  /* 0x00000004df00720c */ /* 0x000fe20003f05270 */
[----:B------:R-:W-:Y:S01]  /*93b0*/  SHFL.IDX PT, R5, R3, RZ, 0x1c1f ;  /* 0x001c1fff03057589 */ /* 0x000fe200000e0000 */
[----:B------:R-:W-:-:S03]  /*93c0*/  IMAD R0, R11, 0x40, R16 ;  /* 0x000000400b007824 */ /* 0x000fc600078e0210 */
[----:B------:R-:W0:Y:S04]  /*93d0*/  SHFL.IDX PT, R4, R8, RZ, 0x1c1f ;  /* 0x001c1fff08047589 */ /* 0x000e2800000e0000 */
[----:B------:R-:W1:Y:S01]  /*93e0*/  SHFL.IDX PT, R7, R3, 0x1, 0x1c1f ;  /* 0x003c1f0003077f89 */ /* 0x000e6200000e0000 */
[C---:B------:R-:W-:Y:S01]  /*93f0*/  ISETP.GE.OR P2, PT, R0.reuse, R9, P0 ;  /* 0x000000090000720c */ /* 0x040fe20000746670 */
[----:B------:R-:W-:-:S05]  /*9400*/  VIADD R0, R0, 0x8 ;  /* 0x0000000800007836 */ /* 0x000fca0000000000 */
[----:B------:R-:W-:-:S07]  /*9410*/  ISETP.GE.OR P0, PT, R0, R9, P0 ;  /* 0x000000090000720c */ /* 0x000fce0000706670 */
[----:B0-----:R0:W-:Y:S06]  /*9420*/  @!P2 ST.E desc[UR40][R4.64], R13 ;  /* 0x0000000d0400a985 */ /* 0x0011ec000c101928 */
[----:B-1----:R0:W-:Y:S02]  /*9430*/  @!P0 ST.E desc[UR40][R6.64], R12 ;  /* 0x0000000c06008985 */ /* 0x0021e4000c101928 */
.L_x_3412:
[----:B------:R-:W-:Y:S05]  /*9440*/  @P1 BRA `(.L_x_3413) ;  /* 0x0000001000541947 */ /* 0x000fea0003800000 */
[----:B------:R-:W1:Y:S01]  /*9450*/  S2R R0, SR_TID.X ;  /* 0x0000000000007919 */ /* 0x000e620000002100 */
[----:B------:R-:W2:Y:S01]  /*9460*/  LDC R80, c[0x0][0xbe8] ;  /* 0x0002fa00ff507b82 */ /* 0x000ea20000000800 */
[----:B------:R-:W-:Y:S01]  /*9470*/  ULDC UR14, c[0x0][0xac8] ;  /* 0x0002b200000e7ab9 */ /* 0x000fe20000000800 */
[----:B------:R-:W-:Y:S01]  /*9480*/  ULDC.64 UR12, c[0x0][0xaa0] ;  /* 0x0002a800000c7ab9 */ /* 0x000fe20000000a00 */
[----:B-1----:R-:W-:-:S05]  /*9490*/  VIADD R0, R0, 0xffffff80 ;  /* 0xffffff8000007836 */ /* 0x002fca0000000000 */
[----:B------:R-:W-:-:S04]  /*94a0*/  SHF.R.S32.HI R3, RZ, 0x1f, R0 ;  /* 0x0000001fff037819 */ /* 0x000fc80000011400 */
[----:B------:R-:W-:-:S04]  /*94b0*/  LEA.HI R20, R3, R0, RZ, 0x3 ;  /* 0x0000000003147211 */ /* 0x000fc800078f18ff */
[----:B------:R-:W-:-:S05]  /*94c0*/  SHF.R.S32.HI R3, RZ, 0x3, R20 ;  /* 0x00000003ff037819 */ /* 0x000fca0000011414 */
[----:B0-----:R-:W-:-:S04]  /*94d0*/  IMAD R5, R3, 0x40, R2 ;  /* 0x0000004003057824 */ /* 0x001fc800078e0202 */
[----:B------:R-:W-:-:S03]  /*94e0*/  IMAD.WIDE R14, R5, 0x2, R14 ;  /* 0x00000002050e7825 */ /* 0x000fc600078e020e */
[C---:B------:R-:W-:Y:S02]  /*94f0*/  IADD3 R33, P0, R14.reuse, 0x5000, RZ ;  /* 0x000050000e217810 */ /* 0x040fe40007f1e0ff */
[C---:B------:R-:W-:Y:S02]  /*9500*/  IADD3 R41, P2, R14.reuse, 0x7000, RZ ;  /* 0x000070000e297810 */ /* 0x040fe40007f5e0ff */
[----:B------:R-:W-:Y:S02]  /*9510*/  LOP3.LUT R32, R33, 0x380, RZ, 0xc0, !PT ;  /* 0x0000038021207812 */ /* 0x000fe400078ec0ff */
[----:B------:R-:W-:Y:S02]  /*9520*/  IADD3 R37, P1, R14, 0x6000, RZ ;  /* 0x000060000e257810 */ /* 0x000fe40007f3e0ff */
[----:B------:R-:W-:Y:S02]  /*9530*/  LOP3.LUT R40, R41, 0x380, RZ, 0xc0, !PT ;  /* 0x0000038029287812 */ /* 0x000fe400078ec0ff */
[----:B------:R-:W-:-:S02]  /*9540*/  SHF.R.U64 R32, R32, 0x3, RZ ;  /* 0x0000000320207819 */ /* 0x000fc400000012ff */
[----:B------:R-:W-:Y:S02]  /*9550*/  LOP3.LUT R36, R37, 0x380, RZ, 0xc0, !PT ;  /* 0x0000038025247812 */ /* 0x000fe400078ec0ff */
[----:B------:R-:W-:Y:S02]  /*9560*/  SHF.R.U64 R40, R40, 0x3, RZ ;  /* 0x0000000328287819 */ /* 0x000fe400000012ff */
[----:B------:R-:W-:Y:S01]  /*9570*/  LOP3.LUT R32, R32, R33, RZ, 0x3c, !PT ;  /* 0x0000002120207212 */ /* 0x000fe200078e3cff */
[--C-:B------:R-:W-:Y:S01]  /*9580*/  IMAD.X R33, RZ, RZ, R15.reuse, P0 ;  /* 0x000000ffff217224 */ /* 0x100fe200000e060f */
[----:B------:R-:W-:Y:S02]  /*9590*/  SHF.R.U64 R36, R36, 0x3, RZ ;  /* 0x0000000324247819 */ /* 0x000fe400000012ff */
[----:B------:R-:W-:Y:S02]  /*95a0*/  IADD3 R61, P0, R14, 0xc000, RZ ;  /* 0x0000c0000e3d7810 */ /* 0x000fe40007f1e0ff */
[----:B------:R-:W-:Y:S01]  /*95b0*/  LOP3.LUT R40, R40, R41, RZ, 0x3c, !PT ;  /* 0x0000002928287212 */ /* 0x000fe200078e3cff */
[--C-:B------:R-:W-:Y:S01]  /*95c0*/  IMAD.X R41, RZ, RZ, R15.reuse, P2 ;  /* 0x000000ffff297224 */ /* 0x100fe200010e060f */
[----:B------:R-:W-:Y:S01]  /*95d0*/  IADD3 R69, P2, R14, 0xe000, RZ ;  /* 0x0000e0000e457810 */ /* 0x000fe20007f5e0ff */
[----:B------:R-:W-:Y:S01]  /*95e0*/  UIMAD UR18, UR18, UR12, URZ ;  /* 0x0000000c121272a4 */ /* 0x000fe2000f8e023f */
[----:B------:R-:W-:Y:S01]  /*95f0*/  LOP3.LUT R36, R36, R37, RZ, 0x3c, !PT ;  /* 0x0000002524247212 */ /* 0x000fe200078e3cff */
[----:B------:R-:W-:Y:S01]  /*9600*/  IMAD.X R37, RZ, RZ, R15, P1 ;  /* 0x000000ffff257224 */ /* 0x000fe200008e060f */
[----:B------:R-:W-:Y:S01]  /*9610*/  LOP3.LUT R60, R61, 0x380, RZ, 0xc0, !PT ;  /* 0x000003803d3c7812 */ /* 0x000fe200078ec0ff */
[----:B------:R-:W-:Y:S01]  /*9620*/  UIMAD.WIDE.U32 UR10, UR4, UR12, URZ ;  /* 0x0000000c040a72a5 */ /* 0x000fe2000f8e003f */
[----:B------:R-:W-:Y:S01]  /*9630*/  IADD3 R65, P1, R14, 0xd000, RZ ;  /* 0x0000d0000e417810 */ /* 0x000fe20007f3e0ff */
[----:B------:R-:W-:Y:S01]  /*9640*/  IMAD.U32 R81, RZ, RZ, UR43 ;  /* 0x0000002bff517e24 */ /* 0x000fe2000f8e00ff */
[----:B------:R-:W-:-:S02]  /*9650*/  LOP3.LUT R68, R69, 0x380, RZ, 0xc0, !PT ;  /* 0x0000038045447812 */ /* 0x000fc400078ec0ff */
[----:B------:R-:W-:Y:S02]  /*9660*/  LOP3.LUT R77, R20, 0xfffffff8, RZ, 0xc0, !PT ;  /* 0xfffffff8144d7812 */ /* 0x000fe400078ec0ff */
[C---:B------:R-:W-:Y:S02]  /*9670*/  IADD3 R9, P3, R14.reuse, 0x1000, RZ ;  /* 0x000010000e097810 */ /* 0x040fe40007f7e0ff */
[C---:B------:R-:W-:Y:S02]  /*9680*/  IADD3 R13, P4, R14.reuse, 0x2000, RZ ;  /* 0x000020000e0d7810 */ /* 0x040fe40007f9e0ff */
[C---:B------:R-:W-:Y:S02]  /*9690*/  IADD3 R25, P5, R14.reuse, 0x3000, RZ ;  /* 0x000030000e197810 */ /* 0x040fe40007fbe0ff */
[----:B------:R-:W-:Y:S01]  /*96a0*/  IADD3 R29, P6, R14, 0x4000, RZ ;  /* 0x000040000e1d7810 */ /* 0x000fe20007fde0ff */
[----:B------:R-:W-:Y:S01]  /*96b0*/  UIMAD UR18, UR4, UR13, UR18 ;  /* 0x0000000d041272a4 */ /* 0x000fe2000f8e0212 */
[----:B------:R-:W-:Y:S01]  /*96c0*/  SHF.R.U64 R60, R60, 0x3, RZ ;  /* 0x000000033c3c7819 */ /* 0x000fe200000012ff */
[----:B------:R-:W5:Y:S01]  /*96d0*/  LD.E.128 R32, desc[UR40][R32.64] ;  /* 0x0000002820207980 */ /* 0x000f62000c101d00 */
[----:B------:R-:W-:Y:S01]  /*96e0*/  LOP3.LUT R64, R65, 0x380, RZ, 0xc0, !PT ;  /* 0x0000038041407812 */ /* 0x000fe200078ec0ff */
[----:B------:R-:W-:Y:S01]  /*96f0*/  ULDC.64 UR12, c[0x0][0xae8] ;  /* 0x0002ba00000c7ab9 */ /* 0x000fe20000000a00 */
[----:B------:R-:W-:Y:S01]  /*9700*/  SHF.R.U64 R68, R68, 0x3, RZ ;  /* 0x0000000344447819 */ /* 0x000fe200000012ff */
[----:B------:R-:W5:Y:S01]  /*9710*/  LD.E.128 R36, desc[UR40][R36.64] ;  /* 0x0000002824247980 */ /* 0x000f62000c101d00 */
[----:B------:R-:W-:Y:S01]  /*9720*/  LOP3.LUT R60, R60, R61, RZ, 0x3c, !PT ;  /* 0x0000003d3c3c7212 */ /* 0x000fe200078e3cff */
[----:B------:R-:W-:Y:S01]  /*9730*/  IMAD.X R61, RZ, RZ, R15, P0 ;  /* 0x000000ffff3d7224 */ /* 0x000fe200000e060f */
[----:B------:R-:W-:Y:S01]  /*9740*/  SHF.R.U64 R64, R64, 0x3, RZ ;  /* 0x0000000340407819 */ /* 0x000fe200000012ff */
[----:B------:R-:W5:Y:S01]  /*9750*/  LD.E.128 R40, desc[UR40][R40.64] ;  /* 0x0000002828287980 */ /* 0x000f62000c101d00 */
[----:B------:R-:W-:-:S02]  /*9760*/  ISETP.GE.AND P0, PT, R188, UR14, PT ;  /* 0x0000000ebc007c0c */ /* 0x000fc4000bf06270 */
[----:B------:R-:W-:Y:S01]  /*9770*/  LOP3.LUT R68, R68, R69, RZ, 0x3c, !PT ;  /* 0x0000004544447212 */ /* 0x000fe200078e3cff */
[--C-:B------:R-:W-:Y:S01]  /*9780*/  IMAD.X R69, RZ, RZ, R15.reuse, P2 ;  /* 0x000000ffff457224 */ /* 0x100fe200010e060f */
[----:B--2---:R-:W-:Y:S02]  /*9790*/  ISETP.NE.AND P2, PT, R80, 0x1, PT ;  /* 0x000000015000780c */ /* 0x004fe40003f45270 */
[----:B------:R-:W-:Y:S02]  /*97a0*/  LOP3.LUT R8, R9, 0x380, RZ, 0xc0, !PT ;  /* 0x0000038009087812 */ /* 0x000fe400078ec0ff */
[----:B------:R-:W-:Y:S02]  /*97b0*/  LOP3.LUT R12, R13, 0x380, RZ, 0xc0, !PT ;  /* 0x000003800d0c7812 */ /* 0x000fe400078ec0ff */
[----:B------:R-:W-:Y:S02]  /*97c0*/  LOP3.LUT R24, R25, 0x380, RZ, 0xc0, !PT ;  /* 0x0000038019187812 */ /* 0x000fe400078ec0ff */
[----:B------:R-:W-:Y:S01]  /*97d0*/  LOP3.LUT R28, R29, 0x380, RZ, 0xc0, !PT ;  /* 0x000003801d1c7812 */ /* 0x000fe200078ec0ff */
[----:B------:R-:W-:Y:S01]  /*97e0*/  UIADD3 UR11, UR11, UR18, URZ ;  /* 0x000000120b0b7290 */ /* 0x000fe2000fffe03f */
[----:B------:R-:W-:Y:S01]  /*97f0*/  LOP3.LUT R64, R64, R65, RZ, 0x3c, !PT ;  /* 0x0000004140407212 */ /* 0x000fe200078e3cff */
[----:B------:R-:W-:Y:S01]  /*9800*/  IMAD.X R65, RZ, RZ, R15, P1 ;  /* 0x000000ffff417224 */ /* 0x000fe200008e060f */
[----:B------:R-:W-:Y:S01]  /*9810*/  SEL R76, RZ, 0xffffffff, P0 ;  /* 0xffffffffff4c7807 */ /* 0x000fe20000000000 */
[----:B------:R-:W0:Y:S01]  /*9820*/  @P2 LDC R79, c[0x0][0xbf0] ;  /* 0x0002fc00ff4f2b82 */ /* 0x000e220000000800 */
[----:B------:R-:W-:Y:S01]  /*9830*/  ISETP.GE.AND P1, PT, R2, UR14, PT ;  /* 0x0000000e02007c0c */ /* 0x000fe2000bf26270 */
[----:B------:R-:W-:Y:S01]  /*9840*/  USHF.R.S32.HI UR4, URZ, 0x1f, UR9 ;  /* 0x0000001f3f047899 */ /* 0x000fe20008011409 */
[----:B------:R-:W-:Y:S01]  /*9850*/  SHF.R.U64 R8, R8, 0x3, RZ ;  /* 0x0000000308087819 */ /* 0x000fe200000012ff */
[----:B------:R-:W-:Y:S01]  /*9860*/  IMAD.SHL.U32 R76, R76, 0x2, RZ ;  /* 0x000000024c4c7824 */ /* 0x000fe200078e00ff */
[----:B------:R-:W-:Y:S01]  /*9870*/  SEL R21, RZ, 0x1, P1 ;  /* 0x00000001ff157807 */ /* 0x000fe20000800000 */
[----:B------:R-:W5:Y:S01]  /*9880*/  LD.E.128 R60, desc[UR40][R60.64] ;  /* 0x000000283c3c7980 */ /* 0x000f62000c101d00 */
[----:B------:R-:W-:-:S02]  /*9890*/  ISETP.GE.AND P0, PT, R187, UR14, PT ;  /* 0x0000000ebb007c0c */ /* 0x000fc4000bf06270 */
[----:B------:R-:W-:Y:S01]  /*98a0*/  LOP3.LUT R21, R76, 0x2, R21, 0xe2, !PT ;  /* 0x000000024c157812 */ /* 0x000fe200078ee215 */
[----:B------:R-:W-:Y:S01]  /*98b0*/  IMAD.IADD R76, R0, 0x1, -R77 ;  /* 0x00000001004c7824 */ /* 0x000fe200078e0a4d */
[----:B------:R-:W-:Y:S01]  /*98c0*/  LOP3.LUT R8, R8, R9, RZ, 0x3c, !PT ;  /* 0x0000000908087212 */ /* 0x000fe200078e3cff */
[----:B------:R-:W1:Y:S01]  /*98d0*/  @P2 LDC R77, c[0x0][0xbec] ;  /* 0x0002fb00ff4d2b82 */ /* 0x000e620000000800 */
[----:B------:R-:W-:Y:S01]  /*98e0*/  SEL R20, RZ, 0xffffffff, P0 ;  /* 0xffffffffff147807 */ /* 0x000fe20000000000 */
[----:B------:R-:W-:Y:S01]  /*98f0*/  IMAD.X R9, RZ, RZ, R15, P3 ;  /* 0x000000ffff097224 */ /* 0x000fe200018e060f */
[----:B------:R-:W-:Y:S01]  /*9900*/  ISETP.GE.AND P0, PT, R186, UR14, PT ;  /* 0x0000000eba007c0c */ /* 0x000fe2000bf06270 */
[----:B------:R-:W5:Y:S01]  /*9910*/  LD.E.128 R68, desc[UR40][R68.64] ;  /* 0x0000002844447980 */ /* 0x000f62000c101d00 */
[----:B------:R-:W-:Y:S01]  /*9920*/  IADD3 R45, P3, R14, 0x8000, RZ ;  /* 0x000080000e2d7810 */ /* 0x000fe20007f7e0ff */
[----:B------:R-:W-:Y:S01]  /*9930*/  IMAD.SHL.U32 R20, R20, 0x4, RZ ;  /* 0x0000000414147824 */ /* 0x000fe200078e00ff */
[----:B------:R-:W-:-:S02]  /*9940*/  SEL R0, RZ, 0xffffffff, P0 ;  /* 0xffffffffff007807 */ /* 0x000fc40000000000 */
[----:B------:R-:W-:Y:S02]  /*9950*/  SHF.R.U64 R12, R12, 0x3, RZ ;  /* 0x000000030c0c7819 */ /* 0x000fe400000012ff */
[----:B------:R-:W-:Y:S02]  /*9960*/  SHF.R.U64 R24, R24, 0x3, RZ ;  /* 0x0000000318187819 */ /* 0x000fe400000012ff */
[----:B------:R-:W-:Y:S01]  /*9970*/  SHF.R.U64 R28, R28, 0x3, RZ ;  /* 0x000000031c1c7819 */ /* 0x000fe200000012ff */
[----:B------:R-:W-:Y:S01]  /*9980*/  UIMAD.WIDE.U32 UR10, UR44, UR12, UR10 ;  /* 0x0000000c2c0a72a5 */ /* 0x000fe2000f8e000a */
[----:B------:R-:W-:Y:S01]  /*9990*/  LOP3.LUT R44, R45, 0x380, RZ, 0xc0, !PT ;  /* 0x000003802d2c7812 */ /* 0x000fe200078ec0ff */
[----:B------:R-:W5:Y:S01]  /*99a0*/  LD.E.128 R8, desc[UR40][R8.64] ;  /* 0x0000002808087980 */ /* 0x000f62000c101d00 */
[----:B------:R-:W-:Y:S01]  /*99b0*/  LOP3.LUT R21, R20, 0x4, R21, 0xe2, !PT ;  /* 0x0000000414157812 */ /* 0x000fe200078ee215 */
[----:B------:R-:W-:Y:S01]  /*99c0*/  IMAD.SHL.U32 R20, R0, 0x8, RZ ;  /* 0x0000000800147824 */ /* 0x000fe200078e00ff */
[----:B------:R-:W-:Y:S01]  /*99d0*/  SHF.R.U64 R44, R44, 0x3, RZ ;  /* 0x000000032c2c7819 */ /* 0x000fe200000012ff */
[----:B------:R-:W-:Y:S01]  /*99e0*/  IMAD R0, R76, 0x20, R3 ;  /* 0x000000204c007824 */ /* 0x000fe200078e0203 */
[----:B------:R-:W-:Y:S01]  /*99f0*/  ISETP.GE.AND P0, PT, R185, UR14, PT ;  /* 0x0000000eb9007c0c */ /* 0x000fe2000bf06270 */
[----:B------:R-:W5:Y:S01]  /*9a00*/  LD.E.128 R64, desc[UR40][R64.64] ;  /* 0x0000002840407980 */ /* 0x000f62000c101d00 */
[----:B------:R-:W-:Y:S01]  /*9a10*/  LOP3.LUT R12, R12, R13, RZ, 0x3c, !PT ;  /* 0x0000000d0c0c7212 */ /* 0x000fe200078e3cff */
[----:B------:R-:W-:Y:S01]  /*9a20*/  IMAD R78, R81, 0x40, R0 ;  /* 0x00000040514e7824 */ /* 0x000fe200078e0200 */
[----:B------:R-:W-:Y:S01]  /*9a30*/  LOP3.LUT R24, R24, R25, RZ, 0x3c, !PT ;  /* 0x0000001918187212 */ /* 0x000fe200078e3cff */
[--C-:B------:R-:W-:Y:S01]  /*9a40*/  IMAD.X R13, RZ, RZ, R15.reuse, P4 ;  /* 0x000000ffff0d7224 */ /* 0x100fe200020e060f */
[----:B------:R-:W-:Y:S01]  /*9a50*/  LOP3.LUT R28, R28, R29, RZ, 0x3c, !PT ;  /* 0x0000001d1c1c7212 */ /* 0x000fe200078e3cff */
[--C-:B------:R-:W-:Y:S01]  /*9a60*/  IMAD.X R25, RZ, RZ, R15.reuse, P5 ;  /* 0x000000ffff197224 */ /* 0x100fe200028e060f */
[----:B------:R-:W-:Y:S01]  /*9a70*/  LOP3.LUT R44, R44, R45, RZ, 0x3c, !PT ;  /* 0x0000002d2c2c7212 */ /* 0x000fe200078e3cff */
[----:B------:R-:W-:Y:S01]  /*9a80*/  IMAD.X R29, RZ, RZ, R15, P6 ;  /* 0x000000ffff1d7224 */ /* 0x000fe200030e060f */
[----:B------:R-:W-:Y:S01]  /*9a90*/  LOP3.LUT R21, R20, 0x8, R21, 0xe2, !PT ;  /* 0x0000000814157812 */ /* 0x000fe200078ee215 */
[----:B------:R-:W-:Y:S01]  /*9aa0*/  IMAD.X R45, RZ, RZ, R15, P3 ;  /* 0x000000ffff2d7224 */ /* 0x000fe200018e060f */
[C---:B------:R-:W-:Y:S01]  /*9ab0*/  IADD3 R49, P4, R14.reuse, 0x9000, RZ ;  /* 0x000090000e317810 */ /* 0x040fe20007f9e0ff */
[----:B------:R-:W-:Y:S01]  /*9ac0*/  UIMAD UR11, UR44, UR13, UR11 ;  /* 0x0000000d2c0b72a4 */ /* 0x000fe2000f8e020b */
[----:B------:R-:W-:Y:S01]  /*9ad0*/  IADD3 R53, P5, R14, 0xa000, RZ ;  /* 0x0000a0000e357810 */ /* 0x000fe20007fbe0ff */
[----:B-1----:R-:W-:Y:S01]  /*9ae0*/  @P2 IMAD.HI.U32 R0, R78, R77, RZ ;  /* 0x0000004d4e002227 */ /* 0x002fe200078e00ff */
[C---:B------:R-:W-:Y:S01]  /*9af0*/  IADD3 R57, P6, R14.reuse, 0xb000, RZ ;  /* 0x0000b0000e397810 */ /* 0x040fe20007fde0ff */
[----:B------:R-:W-:Y:S01]  /*9b00*/  ULDC.64 UR12, c[0x0][0xaf0] ;  /* 0x0002bc00000c7ab9 */ /* 0x000fe20000000a00 */
[----:B------:R-:W-:Y:S01]  /*9b10*/  SEL R20, RZ, 0xffffffff, P0 ;  /* 0xffffffffff147807 */ /* 0x000fe20000000000 */
[----:B------:R-:W5:Y:S01]  /*9b20*/  LD.E.128 R24, desc[UR40][R24.64] ;  /* 0x0000002818187980 */ /* 0x000f62000c101d00 */
[----:B------:R-:W-:Y:S01]  /*9b30*/  IADD3 R7, P3, R14, 0xf000, RZ ;  /* 0x0000f0000e077810 */ /* 0x000fe20007f7e0ff */
[----:B------:R-:W-:Y:S01]  /*9b40*/  UIMAD UR4, UR4, UR12, URZ ;  /* 0x0000000c040472a4 */ /* 0x000fe2000f8e023f */
[----:B------:R-:W-:Y:S01]  /*9b50*/  ISETP.GE.AND P0, PT, R184, UR14, PT ;  /* 0x0000000eb8007c0c */ /* 0x000fe2000bf06270 */
[----:B------:R-:W-:Y:S01]  /*9b60*/  IMAD.SHL.U32 R76, R20, 0x10, RZ ;  /* 0x00000010144c7824 */ /* 0x000fe200078e00ff */
[----:B------:R-:W-:Y:S01]  /*9b70*/  LOP3.LUT R48, R49, 0x380, RZ, 0xc0, !PT ;  /* 0x0000038031307812 */ /* 0x000fe200078ec0ff */
[----:B------:R-:W5:Y:S01]  /*9b80*/  LD.E.128 R28, desc[UR40][R28.64] ;  /* 0x000000281c1c7980 */ /* 0x000f62000c101d00 */
[----:B------:R-:W-:-:S02]  /*9b90*/  LOP3.LUT R52, R53, 0x380, RZ, 0xc0, !PT ;  /* 0x0000038035347812 */ /* 0x000fc400078ec0ff */
[----:B------:R-:W-:Y:S02]  /*9ba0*/  LOP3.LUT R56, R57, 0x380, RZ, 0xc0, !PT ;  /* 0x0000038039387812 */ /* 0x000fe400078ec0ff */
[----:B------:R-:W-:Y:S01]  /*9bb0*/  LOP3.LUT R5, R14, 0x380, RZ, 0xc0, !PT ;  /* 0x000003800e057812 */ /* 0x000fe200078ec0ff */
[----:B------:R-:W-:Y:S01]  /*9bc0*/  IMAD.MOV.U32 R77, RZ, RZ, R78 ;  /* 0x000000ffff4d7224 */ /* 0x000fe200078e004e */
[----:B------:R-:W-:Y:S01]  /*9bd0*/  LOP3.LUT R6, R7, 0x380, RZ, 0xc0, !PT ;  /* 0x0000038007067812 */ /* 0x000fe200078ec0ff */
[----:B------:R-:W-:Y:S01]  /*9be0*/  UIMAD.WIDE.U32 UR10, UR9, UR12, UR10 ;  /* 0x0000000c090a72a5 */ /* 0x000fe2000f8e000a */
[----:B------:R-:W-:Y:S01]  /*9bf0*/  SEL R20, RZ, 0xffffffff, P0 ;  /* 0xffffffffff147807 */ /* 0x000fe20000000000 */
[----:B------:R-:W-:Y:S01]  /*9c00*/  UIMAD UR4, UR9, UR13, UR4 ;  /* 0x0000000d090472a4 */ /* 0x000fe2000f8e0204 */
[----:B0-----:R-:W-:Y:S01]  /*9c10*/  @P2 SHF.R.U32.HI R77, RZ, R79, R0 ;  /* 0x0000004fff4d2219 */ /* 0x001fe20000011600 */
[----:B------:R-:W-:Y:S01]  /*9c20*/  IMAD.X R73, RZ, RZ, R15, P3 ;  /* 0x000000ffff497224 */ /* 0x000fe200018e060f */
[----:B------:R-:W-:Y:S01]  /*9c30*/  SHF.R.U64 R48, R48, 0x3, RZ ;  /* 0x0000000330307819 */ /* 0x000fe200000012ff */
[----:B------:R-:W5:Y:S01]  /*9c40*/  LD.E.128 R44, desc[UR40][R44.64] ;  /* 0x000000282c2c7980 */ /* 0x000f62000c101d00 */
[----:B------:R-:W-:-:S02]  /*9c50*/  SHF.R.U64 R52, R52, 0x3, RZ ;  /* 0x0000000334347819 */ /* 0x000fc400000012ff */
[----:B------:R-:W-:Y:S02]  /*9c60*/  SHF.R.U64 R56, R56, 0x3, RZ ;  /* 0x0000000338387819 */ /* 0x000fe400000012ff */
[----:B------:R-:W-:Y:S02]  /*9c70*/  SHF.R.U64 R5, R5, 0x3, RZ ;  /* 0x0000000305057819 */ /* 0x000fe400000012ff */
[----:B------:R-:W-:Y:S02]  /*9c80*/  SHF.R.U64 R6, R6, 0x3, RZ ;  /* 0x0000000306067819 */ /* 0x000fe400000012ff */
[----:B------:R-:W-:Y:S01]  /*9c90*/  LOP3.LUT R0, R76, 0x10, R21, 0xe2, !PT ;  /* 0x000000104c007812 */ /* 0x000fe200078ee215 */
[----:B------:R-:W-:Y:S01]  /*9ca0*/  UIADD3 UR4, UR11, UR4, URZ ;  /* 0x000000040b047290 */ /* 0x000fe2000fffe03f */
[--C-:B------:R-:W-:Y:S01]  /*9cb0*/  SHF.R.S32.HI R76, RZ, 0x1f, R77.reuse ;  /* 0x0000001fff4c7819 */ /* 0x100fe2000001144d */
[----:B------:R-:W-:Y:S01]  /*9cc0*/  IMAD.SHL.U32 R81, R20, 0x20, RZ ;  /* 0x0000002014517824 */ /* 0x000fe200078e00ff */
        /* <DEDUP_REMOVED lines=9> */
[----:B------:R-:W-:Y:S01]  /*9d60*/  IMAD.MOV.U32 R5, RZ, RZ, R15 ;  /* 0x000000ffff057224 */ /* 0x000fe200078e000f */
[----:B------:R-:W5:Y:S01]  /*9d70*/  LD.E.128 R48, desc[UR40][R48.64] ;  /* 0x0000002830307980 */ /* 0x000f62000c101d00 */
[----:B------:R-:W-:-:S02]  /*9d80*/  IMAD.U32 R20, RZ, RZ, UR10 ;  /* 0x0000000aff147e24 */ /* 0x000fc4000f8e00ff */
[----:B------:R-:W-:Y:S01]  /*9d90*/  IMAD.U32 R21, RZ, RZ, UR11 ;  /* 0x0000000bff157e24 */ /* 0x000fe2000f8e00ff */
[----:B------:R-:W-:Y:S01]  /*9da0*/  ULDC.64 UR10, c[0x0][0xae0] ;  /* 0x0002b800000a7ab9 */ /* 0x000fe20000000a00 */
[----:B------:R-:W-:Y:S01]  /*9db0*/  IMAD R79, R80, R79, R78 ;  /* 0x0000004f504f7224 */ /* 0x000fe200078e024e */
[----:B------:R-:W5:Y:S01]  /*9dc0*/  LD.E.128 R4, desc[UR40][R4.64] ;  /* 0x0000002804047980 */ /* 0x000f62000c101d00 */
[----:B------:R-:W-:Y:S01]  /*9dd0*/  IMAD R76, R76, UR10, RZ ;  /* 0x0000000a4c4c7c24 */ /* 0x000fe2000f8e02ff */
[----:B------:R-:W-:Y:S01]  /*9de0*/  LOP3.LUT R0, R81, 0x20, R0, 0xe2, !PT ;  /* 0x0000002051007812 */ /* 0x000fe200078ee200 */
[----:B------:R-:W-:Y:S01]  /*9df0*/  IMAD.U32 R21, RZ, RZ, UR4 ;  /* 0x00000004ff157e24 */ /* 0x000fe2000f8e00ff */
[----:B------:R-:W5:Y:S01]  /*9e00*/  LD.E.128 R12, desc[UR40][R12.64] ;  /* 0x000000280c0c7980 */ /* 0x000f62000c101d00 */
[----:B------:R-:W-:Y:S01]  /*9e10*/  IMAD R81, R77, UR11, R76 ;  /* 0x0000000b4d517c24 */ /* 0x000fe2000f8e024c */
[----:B------:R-:W-:Y:S02]  /*9e20*/  ISETP.GE.AND P0, PT, R222, UR14, PT ;  /* 0x0000000ede007c0c */ /* 0x000fe4000bf06270 */
[----:B------:R-:W5:Y:S01]  /*9e30*/  LD.E.128 R52, desc[UR40][R52.64] ;  /* 0x0000002834347980 */ /* 0x000f62000c101d00 */
[----:B------:R-:W-:-:S03]  /*9e40*/  SHF.R.S32.HI R76, RZ, 0x1f, R79 ;  /* 0x0000001fff4c7819 */ /* 0x000fc6000001144f */
[----:B------:R-:W5:Y:S01]  /*9e50*/  LD.E.128 R56, desc[UR40][R56.64] ;  /* 0x0000002838387980 */ /* 0x000f62000c101d00 */
[----:B------:R-:W-:Y:S01]  /*9e60*/  IMAD.WIDE.U32 R20, R77, UR10, R20 ;  /* 0x0000000a4d147c25 */ /* 0x000fe2000f8e0014 */
[----:B------:R-:W-:Y:S02]  /*9e70*/  ULDC.64 UR10, c[0x0][0xad8] ;  /* 0x0002b600000a7ab9 */ /* 0x000fe40000000a00 */
[----:B------:R-:W5:Y:S01]  /*9e80*/  LD.E.128 R72, desc[UR40][R72.64] ;  /* 0x0000002848487980 */ /* 0x000f62000c101d00 */
[----:B------:R-:W-:Y:S01]  /*9e90*/  IMAD.U32 R88, RZ, RZ, UR43 ;  /* 0x0000002bff587e24 */ /* 0x000fe2000f8e00ff */
[----:B------:R-:W-:Y:S01]  /*9ea0*/  @!PT LDS RZ, [RZ] ;  /* 0x00000000fffff984 */ /* 0x000fe20000000800 */
[----:B------:R-:W-:Y:S01]  /*9eb0*/  @!PT LDS RZ, [RZ] ;  /* 0x00000000fffff984 */ /* 0x000fe20000000800 */
[----:B------:R-:W-:Y:S01]  /*9ec0*/  @!PT LDS RZ, [RZ] ;  /* 0x00000000fffff984 */ /* 0x000fe20000000800 */
[----:B------:R-:W-:Y:S01]  /*9ed0*/  @!PT LDS RZ, [RZ] ;  /* 0x00000000fffff984 */ /* 0x000fe20000000800 */
[----:B------:R0:W-:Y:S06]  /*9ee0*/  MEMBAR.ALL.CTA ;  /* 0x0000000000007992 */ /* 0x0001ec0000008000 */
[----:B0-----:R-:W0:Y:S01]  /*9ef0*/  FENCE.VIEW.ASYNC.S ;  /* 0x00000000000073c6 */ /* 0x001e220000000000 */
[----:B------:R-:W-:Y:S01]  /*9f00*/  SEL R77, RZ, 0x40, P0 ;  /* 0x00000040ff4d7807 */ /* 0x000fe20000000000 */
[----:B------:R-:W-:Y:S01]  /*9f10*/  IMAD.IADD R21, R21, 0x1, R81 ;  /* 0x0000000115157824 */ /* 0x000fe200078e0251 */
[----:B------:R-:W-:Y:S01]  /*9f20*/  ISETP.GE.AND P0, PT, R221, UR14, PT ;  /* 0x0000000edd007c0c */ /* 0x000fe2000bf06270 */
[----:B------:R-:W-:-:S02]  /*9f30*/  IMAD R76, R76, UR10, RZ ;  /* 0x0000000a4c4c7c24 */ /* 0x000fc4000f8e02ff */
[----:B------:R-:W-:Y:S02]  /*9f40*/  IMAD R88, R88, 0x40, R3 ;  /* 0x0000004058587824 */ /* 0x000fe400078e0203 */
[----:B------:R-:W-:Y:S01]  /*9f50*/  IMAD R89, R80, UR8, RZ ;  /* 0x0000000850597c24 */ /* 0x000fe2000f8e02ff */
[----:B------:R-:W-:Y:S01]  /*9f60*/  LOP3.LUT R0, R0, R77, RZ, 0xfc, !PT ;  /* 0x0000004d00007212 */ /* 0x000fe200078efcff */
[C---:B------:R-:W-:Y:S01]  /*9f70*/  IMAD R77, R79.reuse, UR11, R76 ;  /* 0x0000000b4f4d7c24 */ /* 0x040fe2000f8e024c */
[----:B------:R-:W-:Y:S01]  /*9f80*/  UIADD3 UR4, UR38, 0x28c20, URZ ;  /* 0x00028c2026047890 */ /* 0x000fe2000fffe03f */
[----:B------:R-:W-:Y:S01]  /*9f90*/  IMAD.WIDE.U32 R20, R79, UR10, R20 ;  /* 0x0000000a4f147c25 */ /* 0x000fe2000f8e0014 */
[----:B------:R-:W-:Y:S01]  /*9fa0*/  SEL R3, RZ, 0x80, P0 ;  /* 0x00000080ff037807 */ /* 0x000fe20000000000 */
[----:B------:R-:W-:Y:S01]  /*9fb0*/  ULDC.64 UR10, c[0x0][0xa80] ;  /* 0x0002a000000a7ab9 */ /* 0x000fe20000000a00 */
[----:B------:R-:W-:Y:S01]  /*9fc0*/  ISETP.GE.AND P0, PT, R88, R89, PT ;  /* 0x000000595800720c */ /* 0x000fe20003f06270 */
[----:B------:R-:W-:Y:S01]  /*9fd0*/  IMAD.IADD R21, R21, 0x1, R77 ;  /* 0x0000000115157824 */ /* 0x000fe200078e024d */
[----:B------:R-:W-:Y:S01]  /*9fe0*/  UPRMT UR4, URZ, 0x654, UR4 ;  /* 0x000006543f047896 */ /* 0x000fe20008000004 */
[----:B------:R-:W-:-:S04]  /*9ff0*/  LEA R86, P1, R20, UR10, 0x1 ;  /* 0x0000000a14567c11 */ /* 0x000fc8000f8208ff */
[----:B------:R-:W-:Y:S01]  /*a000*/  LEA.HI.X R87, R20, UR11, R21, 0x1, P1 ;  /* 0x0000000b14577c11 */ /* 0x000fe200088f0c15 */
[----:B------:R-:W-:Y:S01]  /*a010*/  BSSY B1, `(.L_x_3414) ;  /* 0x000002c000017945 */ /* 0x000fe20003800000 */
[----:B0-----:R0:W1:Y:S02]  /*a020*/  SHFL.IDX PT, R20, R86, RZ, 0x181f ;  /* 0x00181fff56147589 */ /* 0x00106400000e0000 */
[----:B------:R-:W-:Y:S02]  /*a030*/  SYNCS.ARRIVE.TRANS64.RED.A1T0 RZ, [UR4], RZ ;  /* 0x000000ffffff79a7 */ /* 0x000fe40008100404 */
[----:B------:R0:W2:Y:S01]  /*a040*/  SHFL.IDX PT, R21, R87, RZ, 0x181f ;  /* 0x00181fff57157589 */ /* 0x0000a200000e0000 */
[----:B------:R-:W-:Y:S02]  /*a050*/  LOP3.LUT R3, R0, R3, RZ, 0xfc, !PT ;  /* 0x0000000300037212 */ /* 0x000fe400078efcff */
[----:B---3--:R-:W-:Y:S01]  /*a060*/  SHF.R.S32.HI R152, RZ, 0x1f, R188 ;  /* 0x0000001fff987819 */ /* 0x008fe200000114bc */
[----:B------:R-:W-:Y:S06]  /*a070*/  @P0 BRA `(.L_x_3415) ;  /* 0x0000000000940947 */ /* 0x000fec0003800000 */
[----:B------:R-:W-:Y:S02]  /*a080*/  ISETP.GE.AND P1, PT, R188, UR14, PT ;  /* 0x0000000ebc007c0c */ /* 0x000fe4000bf26270 */
[----:B------:R-:W-:Y:S02]  /*a090*/  ISETP.GE.AND P0, PT, R2, UR14, PT ;  /* 0x0000000e02007c0c */ /* 0x000fe4000bf06270 */
[----:B------:R-:W-:Y:S02]  /*a0a0*/  ISETP.GE.AND P4, PT, R187, UR14, PT ;  /* 0x0000000ebb007c0c */ /* 0x000fe4000bf86270 */
[----:B------:R-:W-:Y:S02]  /*a0b0*/  ISETP.GE.AND P3, PT, R186, UR14, PT ;  /* 0x0000000eba007c0c */ /* 0x000fe4000bf66270 */
[----:B------:R-:W-:Y:S02]  /*a0c0*/  SHF.R.S32.HI R80, RZ, 0x1f, R187 ;  /* 0x0000001fff507819 */ /* 0x000fe400000114bb */
[----:B------:R-:W-:-:S02]  /*a0d0*/  SHF.R.S32.HI R83, RZ, 0x1f, R186 ;  /* 0x0000001fff537819 */ /* 0x000fc400000114ba */
[----:B------:R-:W-:Y:S02]  /*a0e0*/  SHF.R.S32.HI R81, RZ, 0x1f, R185 ;  /* 0x0000001fff517819 */ /* 0x000fe400000114b9 */
[-C--:B-1----:R-:W-:Y:S01]  /*a0f0*/  @!P1 LEA R76, P2, R188, R20.reuse, 0x1 ;  /* 0x00000014bc4c9211 */ /* 0x082fe200078408ff */
[----:B--2---:R-:W-:Y:S02]  /*a100*/  @!P0 IMAD.WIDE R78, R2, 0x2, R20 ;  /* 0x00000002024e8825 */ /* 0x004fe400078e0214 */
[----:B------:R-:W-:Y:S02]  /*a110*/  @!P4 LEA R84, P5, R187, R20, 0x1 ;  /* 0x00000014bb54c211 */ /* 0x000fe400078a08ff */
[----:B------:R-:W-:Y:S01]  /*a120*/  @!P1 LEA.HI.X R77, R188, R21, R152, 0x1, P2 ;  /* 0x00000015bc4d9211 */ /* 0x000fe200010f0c98 */
[----:B-----5:R1:W-:Y:S01]  /*a130*/  @!P0 ST.E.128 desc[UR40][R78.64], R4 ;  /* 0x000000044e008985 */ /* 0x0203e2000c101d28 */
[----:B------:R-:W-:Y:S02]  /*a140*/  ISETP.GE.AND P2, PT, R185, UR14, PT ;  /* 0x0000000eb9007c0c */ /* 0x000fe4000bf46270 */
[----:B------:R-:W-:Y:S01]  /*a150*/  LOP3.LUT P0, RZ, R0, 0x40, RZ, 0xc0, !PT ;  /* 0x0000004000ff7812 */ /* 0x000fe2000780c0ff */
[----:B------:R2:W-:Y:S01]  /*a160*/  @!P1 ST.E.128 desc[UR40][R76.64], R12 ;  /* 0x0000000c4c009985 */ /* 0x0005e2000c101d28 */
[----:B------:R-:W-:-:S02]  /*a170*/  ISETP.GE.AND P1, PT, R184, UR14, PT ;  /* 0x0000000eb8007c0c */ /* 0x000fc4000bf26270 */
[CC--:B------:R-:W-:Y:S02]  /*a180*/  @!P3 LEA R82, P6, R186.reuse, R20.reuse, 0x1 ;  /* 0x00000014ba52b211 */ /* 0x0c0fe400078c08ff */
[-C--:B------:R-:W-:Y:S02]  /*a190*/  @!P4 LEA.HI.X R85, R187, R21.reuse, R80, 0x1, P5 ;  /* 0x00000015bb55c211 */ /* 0x080fe400028f0c50 */
[-C--:B------:R-:W-:Y:S02]  /*a1a0*/  @!P3 LEA.HI.X R83, R186, R21.reuse, R83, 0x1, P6 ;  /* 0x00000015ba53b211 */ /* 0x080fe400030f0c53 */
[----:B------:R-:W-:Y:S01]  /*a1b0*/  LOP3.LUT P6, RZ, R3, 0x80, RZ, 0xc0, !PT ;  /* 0x0000008003ff7812 */ /* 0x000fe200078cc0ff */
[----:B------:R3:W-:Y:S01]  /*a1c0*/  @!P4 ST.E.128 desc[UR40][R84.64], R28 ;  /* 0x0000001c5400c985 */ /* 0x0007e2000c101d28 */
[C---:B------:R-:W-:Y:S02]  /*a1d0*/  @!P2 LEA R80, P5, R185.reuse, R20, 0x1 ;  /* 0x00000014b950a211 */ /* 0x040fe400078a08ff */
[----:B-1----:R-:W-:Y:S01]  /*a1e0*/  SHF.R.S32.HI R7, RZ, 0x1f, R184 ;  /* 0x0000001fff077819 */ /* 0x002fe200000114b8 */
[----:B------:R3:W-:Y:S01]  /*a1f0*/  @!P3 ST.E.128 desc[UR40][R82.64], R36 ;  /* 0x000000245200b985 */ /* 0x0007e2000c101d28 */
[----:B------:R-:W-:-:S02]  /*a200*/  @!P2 LEA.HI.X R81, R185, R21, R81, 0x1, P5 ;  /* 0x00000015b951a211 */ /* 0x000fc400028f0c51 */
[CC--:B------:R-:W-:Y:S02]  /*a210*/  @!P1 LEA R6, P5, R184.reuse, R20.reuse, 0x1 ;  /* 0x00000014b8069211 */ /* 0x0c0fe400078a08ff */
[----:B------:R-:W-:Y:S01]  /*a220*/  SHF.R.S32.HI R5, RZ, 0x1f, R222 ;  /* 0x0000001fff057819 */ /* 0x000fe200000114de */
[----:B------:R3:W-:Y:S01]  /*a230*/  @!P2 ST.E.128 desc[UR40][R80.64], R44 ;  /* 0x0000002c5000a985 */ /* 0x0007e2000c101d28 */
[-C--:B------:R-:W-:Y:S02]  /*a240*/  @!P1 LEA.HI.X R7, R184, R21.reuse, R7, 0x1, P5 ;  /* 0x00000015b8079211 */ /* 0x080fe400028f0c07 */
[C---:B------:R-:W-:Y:S02]  /*a250*/  @P0 LEA R4, P5, R222.reuse, R20, 0x1 ;  /* 0x00000014de040211 */ /* 0x040fe400078a08ff */
[----:B--2---:R-:W-:Y:S01]  /*a260*/  SHF.R.S32.HI R13, RZ, 0x1f, R221 ;  /* 0x0000001fff0d7819 */ /* 0x004fe200000114dd */
[----:B------:R3:W-:Y:S01]  /*a270*/  @!P1 ST.E.128 desc[UR40][R6.64], R52 ;  /* 0x0000003406009985 */ /* 0x0007e2000c101d28 */
[----:B------:R-:W-:-:S02]  /*a280*/  @P0 LEA.HI.X R5, R222, R21, R5, 0x1, P5 ;  /* 0x00000015de050211 */ /* 0x000fc400028f0c05 */
[----:B------:R-:W-:-:S03]  /*a290*/  @P6 LEA R12, P5, R221, R20, 0x1 ;  /* 0x00000014dd0c6211 */ /* 0x000fc600078a08ff */
[----:B------:R3:W-:Y:S01]  /*a2a0*/  @P0 ST.E.128 desc[UR40][R4.64], R60 ;  /* 0x0000003c04000985 */ /* 0x0007e2000c101d28 */
[----:B------:R-:W-:-:S05]  /*a2b0*/  @P6 LEA.HI.X R13, R221, R21, R13, 0x1, P5 ;  /* 0x00000015dd0d6211 */ /* 0x000fca00028f0c0d */
[----:B------:R3:W-:Y:S04]  /*a2c0*/  @P6 ST.E.128 desc[UR40][R12.64], R68 ;  /* 0x000000440c006985 */ /* 0x0007e8000c101d28 */
.L_x_3415:
[----:B------:R-:W-:Y:S05]  /*a2d0*/  BSYNC B1 ;  /* 0x0000000000017941 */ /* 0x000fea0003800000 */
.L_x_3414:
[----:B---3-5:R-:W-:Y:S01]  /*a2e0*/  VIADD R6, R88, 0x20 ;  /* 0x0000002058067836 */ /* 0x028fe20000000000 */
[----:B------:R3:W4:Y:S04]  /*a2f0*/  SHFL.IDX PT, R5, R87, 0x1, 0x181f ;  /* 0x00381f0057057f89 */ /* 0x00072800000e0000 */
[----:B------:R-:W-:Y:S01]  /*a300*/  ISETP.GE.AND P0, PT, R6, R89, PT ;  /* 0x000000590600720c */ /* 0x000fe20003f06270 */
[----:B------:R3:W0:-:S12]  /*a310*/  SHFL.IDX PT, R4, R86, 0x1, 0x181f ;  /* 0x00381f0056047f89 */ /* 0x00061800000e0000 */
[----:B---3--:R-:W-:Y:S05]  /*a320*/  @P0 BRA `(.L_x_3416) ;  /* 0x0000002400f40947 */ /* 0x008fea0003800000 */
[----:B------:R-:W-:Y:S02]  /*a330*/  ISETP.GE.AND P0, PT, R188, UR14, PT ;  /* 0x0000000ebc007c0c */ /* 0x000fe4000bf06270 */
[----:B------:R-:W-:Y:S02]  /*a340*/  ISETP.GE.AND P5, PT, R2, UR14, PT ;  /* 0x0000000e02007c0c */ /* 0x000fe4000bfa6270 */
[----:B------:R-:W-:Y:S02]  /*a350*/  ISETP.GE.AND P2, PT, R187, UR14, PT ;  /* 0x0000000ebb007c0c */ /* 0x000fe4000bf46270 */
[----:B------:R-:W-:Y:S02]  /*a360*/  ISETP.GE.AND P1, PT, R186, UR14, PT ;  /* 0x0000000eba007c0c */ /* 0x000fe4000bf26270 */
[----:B------:R-:W-:Y:S02]  /*a370*/  ISETP.GE.AND P3, PT, R185, UR14, PT ;  /* 0x0000000eb9007c0c */ /* 0x000fe4000bf66270 */
[----:B------:R-:W-:-:S02]  /*a380*/  SHF.R.S32.HI R15, RZ, 0x1f, R187 ;  /* 0x0000001fff0f7819 */ /* 0x000fc400000114bb */
[----:B--2---:R-:W-:Y:S02]  /*a390*/  SHF.R.S32.HI R21, RZ, 0x1f, R186 ;  /* 0x0000001fff157819 */ /* 0x004fe400000114ba */
[----:B0-----:R-:W-:Y:S01]  /*a3a0*/  @!P0 LEA R12, P4, R188, R4, 0x1 ;  /* 0x00000004bc0c8211 */ /* 0x001fe200078808ff */
[----:B----4-:R-:W-:Y:S01]  /*a3b0*/  @!P5 IMAD.WIDE R6, R2, 0x2, R4 ;  /* 0x000000020206d825 */ /* 0x010fe200078e0204 */
[----:B------:R-:W-:Y:S02]  /*a3c0*/  SHF.R.S32.HI R31, RZ, 0x1f, R184 ;  /* 0x0000001fff1f7819 */ /* 0x000fe400000114b8 */
[----:B------:R-:W-:Y:S02]  /*a3d0*/  @!P0 LEA.HI.X R13, R188, R5, R152, 0x1, P4 ;  /* 0x00000005bc0d8211 */ /* 0x000fe400020f0c98 */
[----:B------:R-:W-:Y:S01]  /*a3e0*/  ISETP.GE.AND P4, PT, R184, UR14, PT ;  /* 0x0000000eb8007c0c */ /* 0x000fe2000bf86270 */
[----:B------:R0:W-:Y:S01]  /*a3f0*/  @!P5 ST.E.128 desc[UR40][R6.64], R8 ;  /* 0x000000080600d985 */ /* 0x0001e2000c101d28 */
[----:B------:R-:W-:-:S02]  /*a400*/  LOP3.LUT P5, RZ, R0, 0x40, RZ, 0xc0, !PT ;  /* 0x0000004000ff7812 */ /* 0x000fc400078ac0ff */
[CC--:B------:R-:W-:Y:S01]  /*a410*/  @!P2 LEA R14, P6, R187.reuse, R4.reuse, 0x1 ;  /* 0x00000004bb0ea211 */ /* 0x0c0fe200078c08ff */
[----:B------:R3:W-:Y:S01]  /*a420*/  @!P0 ST.E.128 desc[UR40][R12.64], R24 ;  /* 0x000000180c008985 */ /* 0x0007e2000c101d28 */
[----:B------:R-:W-:Y:S02]  /*a430*/  SHF.R.S32.HI R0, RZ, 0x1f, R185 ;  /* 0x0000001fff007819 */ /* 0x000fe400000114b9 */
[----:B------:R-:W-:Y:S02]  /*a440*/  @!P2 LEA.HI.X R15, R187, R5, R15, 0x1, P6 ;  /* 0x00000005bb0fa211 */ /* 0x000fe400030f0c0f */
[-C--:B-1----:R-:W-:Y:S02]  /*a450*/  @!P1 LEA R20, P6, R186, R4.reuse, 0x1 ;  /* 0x00000004ba149211 */ /* 0x082fe400078c08ff */
[----:B------:R-:W-:Y:S01]  /*a460*/  SHF.R.S32.HI R37, RZ, 0x1f, R222 ;  /* 0x0000001fff257819 */ /* 0x000fe200000114de */
[----:B------:R3:W-:Y:S01]  /*a470*/  @!P2 ST.E.128 desc[UR40][R14.64], R32 ;  /* 0x000000200e00a985 */ /* 0x0007e2000c101d28 */
[----:B------:R-:W-:-:S02]  /*a480*/  @!P3 LEA R28, P2, R185, R4, 0x1 ;  /* 0x00000004b91cb211 */ /* 0x000fc400078408ff */
[-C--:B------:R-:W-:Y:S02]  /*a490*/  @!P4 LEA R30, P0, R184, R4.reuse, 0x1 ;  /* 0x00000004b81ec211 */ /* 0x080fe400078008ff */
[-C--:B------:R-:W-:Y:S02]  /*a4a0*/  @!P1 LEA.HI.X R21, R186, R5.reuse, R21, 0x1, P6 ;  /* 0x00000005ba159211 */ /* 0x080fe400030f0c15 */
[----:B0-----:R-:W-:Y:S02]  /*a4b0*/  @P5 LEA R6, P6, R222, R4, 0x1 ;  /* 0x00000004de065211 */ /* 0x001fe400078c08ff */
[-C--:B------:R-:W-:Y:S01]  /*a4c0*/  @!P3 LEA.HI.X R29, R185, R5.reuse, R0, 0x1, P2 ;  /* 0x00000005b91db211 */ /* 0x080fe200010f0c00 */
[----:B------:R3:W-:Y:S01]  /*a4d0*/  @!P1 ST.E.128 desc[UR40][R20.64], R40 ;  /* 0x0000002814009985 */ /* 0x0007e2000c101d28 */
[-C--:B------:R-:W-:Y:S02]  /*a4e0*/  @!P4 LEA.HI.X R31, R184, R5.reuse, R31, 0x1, P0 ;  /* 0x00000005b81fc211 */ /* 0x080fe400000f0c1f */
[----:B------:R-:W-:Y:S01]  /*a4f0*/  @P5 LEA.HI.X R7, R222, R5, R37, 0x1, P6 ;  /* 0x00000005de075211 */ /* 0x000fe200030f0c25 */
[----:B------:R3:W-:Y:S01]  /*a500*/  @!P3 ST.E.128 desc[UR40][R28.64], R48 ;  /* 0x000000301c00b985 */ /* 0x0007e2000c101d28 */
[----:B------:R-:W-:-:S03]  /*a510*/  LOP3.LUT P0, RZ, R3, 0x80, RZ, 0xc0, !PT ;  /* 0x0000008003ff7812 */ /* 0x000fc6000780c0ff */
[----:B------:R3:W-:Y:S04]  /*a520*/  @!P4 ST.E.128 desc[UR40][R30.64], R56 ;  /* 0x000000381e00c985 */ /* 0x0007e8000c101d28 */
[----:B------:R3:W-:Y:S06]  /*a530*/  @P5 ST.E.128 desc[UR40][R6.64], R64 ;  /* 0x0000004006005985 */ /* 0x0007ec000c101d28 */
[----:B------:R-:W-:Y:S05]  /*a540*/  @!P0 BRA `(.L_x_3416) ;  /* 0x00000024006c8947 */ /* 0x000fea0003800000 */
[----:B------:R-:W-:Y:S02]  /*a550*/  LEA R4, P0, R221, R4, 0x1 ;  /* 0x00000004dd047211 */ /* 0x000fe400078008ff */
[----:B------:R-:W-:-:S04]  /*a560*/  SHF.R.S32.HI R0, RZ, 0x1f, R221 ;  /* 0x0000001fff007819 */ /* 0x000fc800000114dd */
[----:B------:R-:W-:-:S05]  /*a570*/  LEA.HI.X R5, R221, R5, R0, 0x1, P0 ;  /* 0x00000005dd057211 */ /* 0x000fca00000f0c00 */
[----:B------:R0:W-:Y:S01]  /*a580*/  ST.E.128 desc[UR40][R4.64], R72 ;  /* 0x0000004804007985 */ /* 0x0001e2000c101d28 */
[----:B------:R-:W-:Y:S05]  /*a590*/  BRA `(.L_x_3416) ;  /* 0x0000002400587947 */ /* 0x000fea0003800000 */
.L_x_3413:
[----:B------:R-:W2:Y:S01]  /*a5a0*/  LDL R0, [R1+0x48] ;  /* 0x0000480001007983 */ /* 0x000ea20000100800 */
[----:B------:R-:W-:Y:S01]  /*a5b0*/  ULDC.64 UR12, c[0x0][0xb08] ;  /* 0x0002c200000c7ab9 */ /* 0x000fe20000000a00 */
[----:B------:R-:W-:Y:S01]  /*a5c0*/  ULDC UR14, c[0x0][0xbe8] ;  /* 0x0002fa00000e7ab9 */ /* 0x000fe20000000800 */
[----:B------:R-:W-:Y:S01]  /*a5d0*/  UIMAD UR18, UR18, UR12, URZ ;  /* 0x0000000c121272a4 */ /* 0x000fe2000f8e023f */
[----:B0-----:R-:W-:Y:S01]  /*a5e0*/  IMAD.U32 R6, RZ, RZ, UR43 ;  /* 0x0000002bff067e24 */ /* 0x001fe2000f8e00ff */
[----:B------:R-:W-:Y:S01]  /*a5f0*/  UIMAD.WIDE.U32 UR10, UR4, UR12, URZ ;  /* 0x0000000c040a72a5 */ /* 0x000fe2000f8e003f */
[----:B------:R-:W-:Y:S01]  /*a600*/  BSSY B1, `(.L_x_3417) ;  /* 0x00000c8000017945 */ /* 0x000fe20003800000 */
[----:B------:R-:W-:Y:S01]  /*a610*/  UIMAD UR18, UR4, UR13, UR18 ;  /* 0x0000000d041272a4 */ /* 0x000fe2000f8e0212 */
[----:B------:R-:W-:Y:S01]  /*a620*/  SHF.R.S32.HI R21, RZ, 0x1f, R203 ;  /* 0x0000001fff157819 */ /* 0x000fe200000114cb */
[----:B------:R-:W-:Y:S01]  /*a630*/  UISETP.NE.AND UP0, UPT, UR14, 0x1, UPT ;  /* 0x000000010e00788c */ /* 0x000fe2000bf05270 */
[----:B---3--:R-:W-:Y:S01]  /*a640*/  SHF.R.S32.HI R152, RZ, 0x1f, R204 ;  /* 0x0000001fff987819 */ /* 0x008fe200000114cc */
[----:B------:R-:W-:Y:S01]  /*a650*/  UIADD3 UR11, UR11, UR18, URZ ;  /* 0x000000120b0b7290 */ /* 0x000fe2000fffe03f */
[----:B------:R-:W-:Y:S01]  /*a660*/  SHF.R.S32.HI R153, RZ, 0x1f, R205 ;  /* 0x0000001fff997819 */ /* 0x000fe200000114cd */
[----:B------:R-:W-:Y:S01]  /*a670*/  ULDC.64 UR12, c[0x0][0xb38] ;  /* 0x0002ce00000c7ab9 */ /* 0x000fe20000000a00 */
[----:B------:R-:W-:Y:S01]  /*a680*/  USHF.R.S32.HI UR4, URZ, 0x1f, UR9 ;  /* 0x0000001f3f047899 */ /* 0x000fe20008011409 */
[----:B------:R-:W-:Y:S01]  /*a690*/  PLOP3.LUT P0, PT, PT, PT, UP0, 0x80, 0x0 ;  /* 0x000000000000781c */ /* 0x000fe20003f0f008 */
[----:B------:R-:W-:Y:S01]  /*a6a0*/  UIMAD.WIDE.U32 UR10, UR44, UR12, UR10 ;  /* 0x0000000c2c0a72a5 */ /* 0x000fe2000f8e000a */
[----:B------:R-:W-:Y:S01]  /*a6b0*/  SHF.R.S32.HI R154, RZ, 0x1f, R206 ;  /* 0x0000001fff9a7819 */ /* 0x000fe200000114ce */
[----:B------:R-:W-:Y:S01]  /*a6c0*/  UIMAD UR8, UR8, UR14, URZ ;  /* 0x0000000e080872a4 */ /* 0x000fe2000f8e023f */
[----:B------:R-:W-:Y:S01]  /*a6d0*/  SHF.R.S32.HI R155, RZ, 0x1f, R207 ;  /* 0x0000001fff9b7819 */ /* 0x000fe200000114cf */
[----:B------:R-:W-:Y:S01]  /*a6e0*/  UIMAD UR11, UR44, UR13, UR11 ;  /* 0x0000000d2c0b72a4 */ /* 0x000fe2000f8e020b */
[----:B------:R-:W-:-:S02]  /*a6f0*/  SHF.R.S32.HI R156, RZ, 0x1f, R208 ;  /* 0x0000001fff9c7819 */ /* 0x000fc400000114d0 */
[----:B------:R-:W-:Y:S01]  /*a700*/  ULDC.64 UR12, c[0x0][0xb40] ;  /* 0x0002d000000c7ab9 */ /* 0x000fe20000000a00 */
[----:B------:R-:W-:Y:S01]  /*a710*/  SHF.R.S32.HI R157, RZ, 0x1f, R209 ;  /* 0x0000001fff9d7819 */ /* 0x000fe200000114d1 */
[----:B------:R-:W-:Y:S01]  /*a720*/  UIMAD UR4, UR4, UR12, URZ ;  /* 0x0000000c040472a4 */ /* 0x000fe2000f8e023f */
[----:B------:R-:W-:Y:S01]  /*a730*/  SHF.R.S32.HI R158, RZ, 0x1f, R210 ;  /* 0x0000001fff9e7819 */ /* 0x000fe200000114d2 */
[----:B------:R-:W-:Y:S01]  /*a740*/  UIMAD.WIDE.U32 UR10, UR9, UR12, UR10 ;  /* 0x0000000c090a72a5 */ /* 0x000fe2000f8e000a */
[----:B------:R-:W-:Y:S01]  /*a750*/  SHF.R.S32.HI R159, RZ, 0x1f, R211 ;  /* 0x0000001fff9f7819 */ /* 0x000fe200000114d3 */
[----:B------:R-:W-:Y:S01]  /*a760*/  UIMAD UR4, UR9, UR13, UR4 ;  /* 0x0000000d090472a4 */ /* 0x000fe2000f8e0204 */
[----:B------:R-:W-:Y:S02]  /*a770*/  SHF.R.S32.HI R160, RZ, 0x1f, R212 ;  /* 0x0000001fffa07819 */ /* 0x000fe400000114d4 */
[----:B------:R-:W-:Y:S01]  /*a780*/  @UP0 ULDC UR9, c[0x0][0xbec] ;  /* 0x0002fb0000090ab9 */ /* 0x000fe20000000800 */
[----:B------:R-:W-:Y:S01]  /*a790*/  UIADD3 UR11, UR11, UR4, URZ ;  /* 0x000000040b0b7290 */ /* 0x000fe2000fffe03f */
[----:B------:R-:W-:Y:S01]  /*a7a0*/  SHF.R.S32.HI R161, RZ, 0x1f, R213 ;  /* 0x0000001fffa17819 */ /* 0x000fe200000114d5 */
[----:B------:R-:W-:Y:S01]  /*a7b0*/  ULDC.64 UR12, c[0x0][0xb48] ;  /* 0x0002d200000c7ab9 */ /* 0x000fe20000000a00 */
[----:B------:R-:W-:Y:S01]  /*a7c0*/  @UP0 ULDC UR4, c[0x0][0xbf0] ;  /* 0x0002fc0000040ab9 */ /* 0x000fe20000000800 */
[----:B------:R-:W-:Y:S01]  /*a7d0*/  UIMAD.WIDE.U32 UR10, UR45, UR12, UR10 ;  /* 0x0000000c2d0a72a5 */ /* 0x000fe2000f8e000a */
[----:B------:R-:W-:-:S02]  /*a7e0*/  SHF.R.S32.HI R162, RZ, 0x1f, R214 ;  /* 0x0000001fffa27819 */ /* 0x000fc400000114d6 */
[----:B------:R-:W-:Y:S01]  /*a7f0*/  SHF.R.S32.HI R163, RZ, 0x1f, R215 ;  /* 0x0000001fffa37819 */ /* 0x000fe200000114d7 */
[----:B------:R-:W-:Y:S01]  /*a800*/  UIMAD UR45, UR45, UR13, UR11 ;  /* 0x0000000d2d2d72a4 */ /* 0x000fe2000f8e020b */
[----:B------:R-:W-:Y:S01]  /*a810*/  SHF.R.S32.HI R164, RZ, 0x1f, R216 ;  /* 0x0000001fffa47819 */ /* 0x000fe200000114d8 */
[----:B------:R-:W-:Y:S01]  /*a820*/  IMAD.U32 R5, RZ, RZ, UR11 ;  /* 0x0000000bff057e24 */ /* 0x000fe2000f8e00ff */
[----:B------:R-:W-:Y:S01]  /*a830*/  ULDC.64 UR12, c[0x0][0xb30] ;  /* 0x0002cc00000c7ab9 */ /* 0x000fe20000000a00 */
[----:B------:R-:W-:Y:S01]  /*a840*/  IMAD.U32 R4, RZ, RZ, UR10 ;  /* 0x0000000aff047e24 */ /* 0x000fe2000f8e00ff */
[----:B------:R-:W-:Y:S01]  /*a850*/  ULDC.64 UR10, c[0x0][0xb28] ;  /* 0x0002ca00000a7ab9 */ /* 0x000fe20000000a00 */
[----:B------:R-:W-:Y:S01]  /*a860*/  IMAD.U32 R5, RZ, RZ, UR45 ;  /* 0x0000002dff057e24 */ /* 0x000fe2000f8e00ff */
[----:B------:R-:W-:Y:S02]  /*a870*/  SHF.R.S32.HI R13, RZ, 0x1f, R217 ;  /* 0x0000001fff0d7819 */ /* 0x000fe400000114d9 */
[----:B------:R-:W-:-:S02]  /*a880*/  SHF.R.S32.HI R165, RZ, 0x1f, R218 ;  /* 0x0000001fffa57819 */ /* 0x000fc400000114da */
[----:B------:R-:W-:Y:S02]  /*a890*/  SHF.R.S32.HI R166, RZ, 0x1f, R219 ;  /* 0x0000001fffa67819 */ /* 0x000fe400000114db */
[----:B------:R-:W-:Y:S01]  /*a8a0*/  SHF.R.S32.HI R167, RZ, 0x1f, R17 ;  /* 0x0000001fffa77819 */ /* 0x000fe20000011411 */
[----:B--2---:R-:W-:-:S04]  /*a8b0*/  IMAD R6, R6, 0x40, R0 ;  /* 0x0000004006067824 */ /* 0x004fc800078e0200 */
[----:B------:R-:W-:-:S04]  /*a8c0*/  @P0 IMAD.HI.U32 R0, R6, UR9, RZ ;  /* 0x0000000906000c27 */ /* 0x000fc8000f8e00ff */
[----:B------:R-:W-:Y:S01]  /*a8d0*/  IMAD.MOV.U32 R3, RZ, RZ, R6 ;  /* 0x000000ffff037224 */ /* 0x000fe200078e0006 */
[----:B------:R-:W-:Y:S01]  /*a8e0*/  @P0 SHF.R.U32.HI R3, RZ, UR4, R0 ;  /* 0x00000004ff030c19 */ /* 0x000fe20008011600 */
[----:B------:R-:W-:-:S03]  /*a8f0*/  UIADD3 UR4, UR38, 0x28c20, URZ ;  /* 0x00028c2026047890 */ /* 0x000fc6000fffe03f */
[--C-:B------:R-:W-:Y:S01]  /*a900*/  SHF.R.S32.HI R0, RZ, 0x1f, R3.reuse ;  /* 0x0000001fff007819 */ /* 0x100fe20000011403 */
[----:B------:R-:W-:Y:S01]  /*a910*/  IMAD.MOV R7, RZ, RZ, -R3 ;  /* 0x000000ffff077224 */ /* 0x000fe200078e0a03 */
[----:B------:R-:W-:Y:S01]  /*a920*/  UPRMT UR4, URZ, 0x654, UR4 ;  /* 0x000006543f047896 */ /* 0x000fe20008000004 */
[----:B------:R-:W-:-:S04]  /*a930*/  IMAD.WIDE.U32 R4, R3, UR12, R4 ;  /* 0x0000000c03047c25 */ /* 0x000fc8000f8e0004 */
[----:B------:R-:W-:Y:S02]  /*a940*/  IMAD R0, R0, UR12, RZ ;  /* 0x0000000c00007c24 */ /* 0x000fe4000f8e02ff */
[----:B------:R-:W-:Y:S02]  /*a950*/  IMAD R7, R7, UR14, R6 ;  /* 0x0000000e07077c24 */ /* 0x000fe4000f8e0206 */
[----:B------:R-:W-:Y:S01]  /*a960*/  IMAD R9, R3, UR13, R0 ;  /* 0x0000000d03097c24 */ /* 0x000fe2000f8e0200 */
[----:B------:R-:W-:Y:S02]  /*a970*/  SYNCS.ARRIVE.TRANS64.RED.A1T0 RZ, [UR4], RZ ;  /* 0x000000ffffff79a7 */ /* 0x000fe40008100404 */
[----:B------:R-:W-:Y:S01]  /*a980*/  SHF.R.S32.HI R0, RZ, 0x1f, R7 ;  /* 0x0000001fff007819 */ /* 0x000fe20000011407 */
[----:B------:R-:W-:Y:S02]  /*a990*/  IMAD.IADD R5, R5, 0x1, R9 ;  /* 0x0000000105057824 */ /* 0x000fe400078e0209 */
[----:B------:R-:W-:-:S02]  /*a9a0*/  IMAD.U32 R9, RZ, RZ, UR43 ;  /* 0x0000002bff097e24 */ /* 0x000fc4000f8e00ff */
[----:B------:R-:W-:Y:S02]  /*a9b0*/  IMAD R0, R0, UR10, RZ ;  /* 0x0000000a00007c24 */ /* 0x000fe4000f8e02ff */
[----:B------:R-:W-:-:S04]  /*a9c0*/  IMAD.WIDE.U32 R4, R7, UR10, R4 ;  /* 0x0000000a07047c25 */ /* 0x000fc8000f8e0004 */
[----:B------:R-:W-:Y:S01]  /*a9d0*/  IMAD R3, R7, UR11, R0 ;  /* 0x0000000b07037c24 */ /* 0x000fe2000f8e0200 */
[----:B------:R-:W-:Y:S01]  /*a9e0*/  ULDC.64 UR10, c[0x0][0xb00] ;  /* 0x0002c000000a7ab9 */ /* 0x000fe20000000a00 */
[----:B------:R-:W-:Y:S02]  /*a9f0*/  IMAD R0, R9, 0x40, R16 ;  /* 0x0000004009007824 */ /* 0x000fe400078e0210 */
[----:B------:R-:W-:Y:S01]  /*aa00*/  IMAD.IADD R5, R5, 0x1, R3 ;  /* 0x0000000105057824 */ /* 0x000fe200078e0203 */
[----:B------:R-:W-:Y:S02]  /*aa10*/  LEA R3, P1, R4, UR10, 0x2 ;  /* 0x0000000a04037c11 */ /* 0x000fe4000f8210ff */
[----:B------:R-:W-:Y:S02]  /*aa20*/  ISETP.GE.AND P0, PT, R0, UR8, PT ;  /* 0x0000000800007c0c */ /* 0x000fe4000bf06270 */
[----:B------:R-:W-:Y:S01]  /*aa30*/  LEA.HI.X R10, R4, UR11, R5, 0x2, P1 ;  /* 0x0000000b040a7c11 */ /* 0x000fe200088f1405 */
[----:B------:R0:W1:Y:S04]  /*aa40*/  SHFL.IDX PT, R11, R3, RZ, 0x1c1f ;  /* 0x001c1fff030b7589 */ /* 0x00006800000e0000 */
[----:B------:R0:W2:Y:S06]  /*aa50*/  SHFL.IDX PT, R12, R10, RZ, 0x1c1f ;  /* 0x001c1fff0a0c7589 */ /* 0x0000ac00000e0000 */
[----:B------:R-:W-:Y:S05]  /*aa60*/  @P0 BRA `(.L_x_3418) ;  /* 0x0000000800040947 */ /* 0x000fea0003800000 */
[----:B------:R-:W-:Y:S02]  /*aa70*/  ULDC UR4, c[0x0][0xac8] ;  /* 0x0002b20000047ab9 */ /* 0x000fe40000000800 */
[----:B------:R-:W-:Y:S02]  /*aa80*/  ISETP.GE.AND P3, PT, R17, UR4, PT ;  /* 0x0000000411007c0c */ /* 0x000fe4000bf66270 */
[----:B------:R-:W-:Y:S02]  /*aa90*/  ISETP.GE.AND P4, PT, R219, UR4, PT ;  /* 0x00000004db007c0c */ /* 0x000fe4000bf86270 */
[----:B------:R-:W-:Y:S02]  /*aaa0*/  ISETP.GE.AND P2, PT, R218, UR4, PT ;  /* 0x00000004da007c0c */ /* 0x000fe4000bf46270 */
[----:B------:R-:W-:-:S07]  /*aab0*/  ISETP.GE.AND P1, PT, R217, UR4, PT ;  /* 0x00000004d9007c0c */ /* 0x000fce000bf26270 */
[-C--:B-1----:R-:W-:Y:S02]  /*aac0*/  @!P3 LEA R4, P0, R17, R11.reuse, 0x2 ;  /* 0x0000000b1104b211 */ /* 0x082fe400078010ff */
[----:B------:R-:W-:Y:S02]  /*aad0*/  @!P4 LEA R6, P5, R219, R11, 0x2 ;  /* 0x0000000bdb06c211 */ /* 0x000fe400078a10ff */
[-C--:B--2---:R-:W-:Y:S02]  /*aae0*/  @!P3 LEA.HI.X R5, R17, R12.reuse, R167, 0x2, P0 ;  /* 0x0000000c1105b211 */ /* 0x084fe400000f14a7 */
[----:B------:R-:W-:Y:S02]  /*aaf0*/  ISETP.GE.AND P0, PT, R216, UR4, PT ;  /* 0x00000004d8007c0c */ /* 0x000fe4000bf06270 */
[----:B------:R-:W-:Y:S01]  /*ab00*/  @!P4 LEA.HI.X R7, R219, R12, R166, 0x2, P5 ;  /* 0x0000000cdb07c211 */ /* 0x000fe200028f14a6 */
[----:B------:R1:W-:Y:S01]  /*ab10*/  @!P3 ST.E.64 desc[UR40][R4.64], R24 ;  /* 0x000000180400b985 */ /* 0x0003e2000c101b28 */
[----:B------:R-:W-:-:S03]  /*ab20*/  ISETP.GE.AND P3, PT, R215, UR4, PT ;  /* 0x00000004d7007c0c */ /* 0x000fc6000bf66270 */
[----:B------:R2:W-:Y:S01]  /*ab30*/  @!P4 ST.E.64 desc[UR40][R6.64], R28 ;  /* 0x0000001c0600c985 */ /* 0x0005e2000c101b28 */
[----:B------:R-:W-:Y:S02]  /*ab40*/  ISETP.GE.AND P4, PT, R214, UR4, PT ;  /* 0x00000004d6007c0c */ /* 0x000fe4000bf86270 */
[CC--:B-1----:R-:W-:Y:S02]  /*ab50*/  @!P2 LEA R4, P6, R218.reuse, R11.reuse, 0x2 ;  /* 0x0000000bda04a211 */ /* 0x0c2fe400078c10ff */
[CC--:B--2---:R-:W-:Y:S02]  /*ab60*/  @!P1 LEA R6, P5, R217.reuse, R11.reuse, 0x2 ;  /* 0x0000000bd9069211 */ /* 0x0c4fe400078a10ff */
[-C--:B------:R-:W-:Y:S02]  /*ab70*/  @!P2 LEA.HI.X R5, R218, R12.reuse, R165, 0x2, P6 ;  /* 0x0000000cda05a211 */ /* 0x080fe400030f14a5 */
[----:B------:R-:W-:Y:S02]  /*ab80*/  @!P0 LEA R8, P6, R216, R11, 0x2 ;  /* 0x0000000bd8088211 */ /* 0x000fe400078c10ff */
[----:B------:R-:W-:Y:S01]  /*ab90*/  @!P1 LEA.HI.X R7, R217, R12, R13, 0x2, P5 ;  /* 0x0000000cd9079211 */ /* 0x000fe200028f140d */
[----:B------:R1:W-:Y:S01]  /*aba0*/  @!P2 ST.E.64 desc[UR40][R4.64], R32 ;  /* 0x000000200400a985 */ /* 0x0003e2000c101b28 */
[----:B------:R-:W-:-:S02]  /*abb0*/  ISETP.GE.AND P5, PT, R213, UR4, PT ;  /* 0x00000004d5007c0c */ /* 0x000fc4000bfa6270 */
[----:B------:R-:W-:Y:S01]  /*abc0*/  @!P0 LEA.HI.X R9, R216, R12, R164, 0x2, P6 ;  /* 0x0000000cd8098211 */ /* 0x000fe200030f14a4 */
[----:B------:R2:W-:Y:S04]  /*abd0*/  @!P1 ST.E.64 desc[UR40][R6.64], R36 ;  /* 0x0000002406009985 */ /* 0x0005e8000c101b28 */
[----:B------:R3:W-:Y:S01]  /*abe0*/  @!P0 ST.E.64 desc[UR40][R8.64], R40 ;  /* 0x0000002808008985 */ /* 0x0007e2000c101b28 */
[----:B------:R-:W-:Y:S02]  /*abf0*/  ISETP.GE.AND P0, PT, R212, UR4, PT ;  /* 0x00000004d4007c0c */ /* 0x000fe4000bf06270 */
[-C--:B-1----:R-:W-:Y:S02]  /*ac00*/  @!P3 LEA R4, P1, R215, R11.reuse, 0x2 ;  /* 0x0000000bd704b211 */ /* 0x082fe400078210ff */
[----:B--2---:R-:W-:-:S02]  /*ac10*/  @!P4 LEA R6, P2, R214, R11, 0x2 ;  /* 0x0000000bd606c211 */ /* 0x004fc400078410ff */
[-C--:B------:R-:W-:Y:S02]  /*ac20*/  @!P3 LEA.HI.X R5, R215, R12.reuse, R163, 0x2, P1 ;  /* 0x0000000cd705b211 */ /* 0x080fe400008f14a3 */
[----:B------:R-:W-:Y:S02]  /*ac30*/  ISETP.GE.AND P1, PT, R211, UR4, PT ;  /* 0x00000004d3007c0c */ /* 0x000fe4000bf26270 */
[----:B------:R-:W-:Y:S01]  /*ac40*/  @!P4 LEA.HI.X R7, R214, R12, R162, 0x2, P2 ;  /* 0x0000000cd607c211 */ /* 0x000fe200010f14a2 */
[----:B------:R1:W-:Y:S01]  /*ac50*/  @!P3 ST.E.64 desc[UR40][R4.64], R44 ;  /* 0x0000002c0400b985 */ /* 0x0003e2000c101b28 */
[----:B------:R-:W-:Y:S02]  /*ac60*/  ISETP.GE.AND P2, PT, R210, UR4, PT ;  /* 0x00000004d2007c0c */ /* 0x000fe4000bf46270 */
[----:B---3--:R-:W-:Y:S01]  /*ac70*/  @!P5 LEA R8, P6, R213, R11, 0x2 ;  /* 0x0000000bd508d211 */ /* 0x008fe200078c10ff */
[----:B------:R2:W-:Y:S01]  /*ac80*/  @!P4 ST.E.64 desc[UR40][R6.64], R48 ;  /* 0x000000300600c985 */ /* 0x0005e2000c101b28 */
[----:B------:R-:W-:-:S02]  /*ac90*/  ISETP.GE.AND P3, PT, R209, UR4, PT ;  /* 0x00000004d1007c0c */ /* 0x000fc4000bf66270 */
[----:B------:R-:W-:Y:S02]  /*aca0*/  @!P5 LEA.HI.X R9, R213, R12, R161, 0x2, P6 ;  /* 0x0000000cd509d211 */ /* 0x000fe400030f14a1 */
[----:B------:R-:W-:-:S03]  /*acb0*/  ISETP.GE.AND P4, PT, R208, UR4, PT ;  /* 0x00000004d0007c0c */ /* 0x000fc6000bf86270 */
[----:B------:R3:W-:Y:S01]  /*acc0*/  @!P5 ST.E.64 desc[UR40][R8.64], R52 ;  /* 0x000000340800d985 */ /* 0x0007e2000c101b28 */
[CC--:B-1----:R-:W-:Y:S02]  /*acd0*/  @!P0 LEA R4, P6, R212.reuse, R11.reuse, 0x2 ;  /* 0x0000000bd4048211 */ /* 0x0c2fe400078c10ff */
[CC--:B--2---:R-:W-:Y:S02]  /*ace0*/  @!P1 LEA R6, P5, R211.reuse, R11.reuse, 0x2 ;  /* 0x0000000bd3069211 */ /* 0x0c4fe400078a10ff */
[-C--:B------:R-:W-:Y:S02]  /*acf0*/  @!P0 LEA.HI.X R5, R212, R12.reuse, R160, 0x2, P6 ;  /* 0x0000000cd4058211 */ /* 0x080fe400030f14a0 */
[----:B------:R-:W-:Y:S02]  /*ad00*/  @!P1 LEA.HI.X R7, R211, R12, R159, 0x2, P5 ;  /* 0x0000000cd3079211 */ /* 0x000fe400028f149f */
[----:B------:R-:W-:Y:S01]  /*ad10*/  ISETP.GE.AND P5, PT, R207, UR4, PT ;  /* 0x00000004cf007c0c */ /* 0x000fe2000bfa6270 */
[----:B------:R1:W-:Y:S01]  /*ad20*/  @!P0 ST.E.64 desc[UR40][R4.64], R56 ;  /* 0x0000003804008985 */ /* 0x0003e2000c101b28 */
[----:B---3--:R-:W-:-:S02]  /*ad30*/  @!P2 LEA R8, P6, R210, R11, 0x2 ;  /* 0x0000000bd208a211 */ /* 0x008fc400078c10ff */
[----:B------:R-:W-:Y:S01]  /*ad40*/  ISETP.GE.AND P0, PT, R206, UR4, PT ;  /* 0x00000004ce007c0c */ /* 0x000fe2000bf06270 */
[----:B------:R2:W-:Y:S01]  /*ad50*/  @!P1 ST.E.64 desc[UR40][R6.64], R60 ;  /* 0x0000003c06009985 */ /* 0x0005e2000c101b28 */
        /* <DEDUP_REMOVED lines=9> */
[----:B---3--:R-:W-:-:S03]  /*adf0*/  @!P5 LEA R8, P6, R207, R11, 0x2 ;  /* 0x0000000bcf08d211 */ /* 0x008fc600078c10ff */
[----:B------:R2:W-:Y:S01]  /*ae00*/  @!P4 ST.E.64 desc[UR40][R6.64], R72 ;  /* 0x000000480600c985 */ /* 0x0005e2000c101b28 */
[----:B------:R-:W-:-:S05]  /*ae10*/  @!P5 LEA.HI.X R9, R207, R12, R155, 0x2, P6 ;  /* 0x0000000ccf09d211 */ /* 0x000fca00030f149b */
[----:B------:R3:W-:Y:S01]  /*ae20*/  @!P5 ST.E.64 desc[UR40][R8.64], R76 ;  /* 0x0000004c0800d985 */ /* 0x0007e2000c101b28 */
[----:B------:R-:W-:Y:S02]  /*ae30*/  ISETP.GE.AND P5, PT, R203, UR4, PT ;  /* 0x00000004cb007c0c */ /* 0x000fe4000bfa6270 */
[----:B-1----:R-:W-:-:S04]  /*ae40*/  @!P0 LEA R4, P4, R206, R11, 0x2 ;  /* 0x0000000bce048211 */ /* 0x002fc800078810ff */
[-C--:B------:R-:W-:Y:S02]  /*ae50*/  @!P0 LEA.HI.X R5, R206, R12.reuse, R154, 0x2, P4 ;  /* 0x0000000cce058211 */ /* 0x080fe400020f149a */
[----:B------:R-:W-:Y:S02]  /*ae60*/  ISETP.GE.AND P4, PT, R202, UR4, PT ;  /* 0x00000004ca007c0c */ /* 0x000fe4000bf86270 */
[CC--:B--2---:R-:W-:Y:S01]  /*ae70*/  @!P1 LEA R6, P3, R205.reuse, R11.reuse, 0x2 ;  /* 0x0000000bcd069211 */ /* 0x0c4fe200078610ff */
[----:B------:R1:W-:Y:S01]  /*ae80*/  @!P0 ST.E.64 desc[UR40][R4.64], R80 ;  /* 0x0000005004008985 */ /* 0x0003e2000c101b28 */
[----:B---3--:R-:W-:Y:S02]  /*ae90*/  @!P2 LEA R8, P6, R204, R11, 0x2 ;  /* 0x0000000bcc08a211 */ /* 0x008fe400078c10ff */
[----:B------:R-:W-:Y:S02]  /*aea0*/  @!P1 LEA.HI.X R7, R205, R12, R153, 0x2, P3 ;  /* 0x0000000ccd079211 */ /* 0x000fe400018f1499 */
[----:B------:R-:W-:-:S02]  /*aeb0*/  ISETP.GE.AND P3, PT, R201, UR4, PT ;  /* 0x00000004c9007c0c */ /* 0x000fc4000bf66270 */
[----:B------:R-:W-:Y:S01]  /*aec0*/  @!P2 LEA.HI.X R9, R204, R12, R152, 0x2, P6 ;  /* 0x0000000ccc09a211 */ /* 0x000fe200030f1498 */
[----:B------:R2:W-:Y:S01]  /*aed0*/  @!P1 ST.E.64 desc[UR40][R6.64], R84 ;  /* 0x0000005406009985 */ /* 0x0005e2000c101b28 */
[----:B------:R-:W-:-:S03]  /*aee0*/  ISETP.GE.AND P1, PT, R199, UR4, PT ;  /* 0x00000004c7007c0c */ /* 0x000fc6000bf26270 */
[----:B------:R3:W-:Y:S01]  /*aef0*/  @!P2 ST.E.64 desc[UR40][R8.64], R88 ;  /* 0x000000580800a985 */ /* 0x0007e2000c101b28 */
[----:B------:R-:W-:Y:S02]  /*af00*/  ISETP.GE.AND P2, PT, R200, UR4, PT ;  /* 0x00000004c8007c0c */ /* 0x000fe4000bf46270 */
[----:B-1----:R-:W-:-:S04]  /*af10*/  @!P5 LEA R4, P6, R203, R11, 0x2 ;  /* 0x0000000bcb04d211 */ /* 0x002fc800078c10ff */
[----:B------:R-:W-:Y:S02]  /*af20*/  @!P5 LEA.HI.X R5, R203, R12, R21, 0x2, P6 ;  /* 0x0000000ccb05d211 */ /* 0x000fe400030f1415 */
[----:B--2---:R-:W-:-:S03]  /*af30*/  @!P4 LEA R6, P0, R202, R11, 0x2 ;  /* 0x0000000bca06c211 */ /* 0x004fc600078010ff */
[----:B------:R1:W-:Y:S01]  /*af40*/  @!P5 ST.E.64 desc[UR40][R4.64], R92 ;  /* 0x0000005c0400d985 */ /* 0x0003e2000c101b28 */
[----:B------:R-:W-:Y:S02]  /*af50*/  ISETP.GE.AND P5, PT, R197, UR4, PT ;  /* 0x00000004c5007c0c */ /* 0x000fe4000bfa6270 */
[-C--:B------:R-:W-:Y:S02]  /*af60*/  @!P4 LEA.HI.X R7, R202, R12.reuse, R237, 0x2, P0 ;  /* 0x0000000cca07c211 */ /* 0x080fe400000f14ed */
[----:B------:R-:W-:Y:S02]  /*af70*/  ISETP.GE.AND P0, PT, R198, UR4, PT ;  /* 0x00000004c6007c0c */ /* 0x000fe4000bf06270 */
[C---:B---3--:R-:W-:Y:S01]  /*af80*/  @!P3 LEA R8, P6, R201.reuse, R11, 0x2 ;  /* 0x0000000bc908b211 */ /* 0x048fe200078c10ff */
[----:B------:R2:W-:Y:S01]  /*af90*/  @!P4 ST.E.64 desc[UR40][R6.64], R96 ;  /* 0x000000600600c985 */ /* 0x0005e2000c101b28 */
[----:B------:R-:W-:Y:S02]  /*afa0*/  ISETP.GE.AND P4, PT, R196, UR4, PT ;  /* 0x00000004c4007c0c */ /* 0x000fe4000bf86270 */
[----:B------:R-:W-:-:S02]  /*afb0*/  @!P3 LEA.HI.X R9, R201, R12, R236, 0x2, P6 ;  /* 0x0000000cc909b211 */ /* 0x000fc400030f14ec */
[----:B-1----:R-:W-:-:S03]  /*afc0*/  @!P2 LEA R4, P6, R200, R11, 0x2 ;  /* 0x0000000bc804a211 */ /* 0x002fc600078c10ff */
[----:B------:R1:W-:Y:S01]  /*afd0*/  @!P3 ST.E.64 desc[UR40][R8.64], R100 ;  /* 0x000000640800b985 */ /* 0x0003e2000c101b28 */
[----:B------:R-:W-:Y:S02]  /*afe0*/  @!P2 LEA.HI.X R5, R200, R12, R235, 0x2, P6 ;  /* 0x0000000cc805a211 */ /* 0x000fe400030f14eb */
[----:B--2---:R-:W-:-:S03]  /*aff0*/  @!P1 LEA R6, P3, R199, R11, 0x2 ;  /* 0x0000000bc7069211 */ /* 0x004fc600078610ff */
[----:B------:R2:W-:Y:S01]  /*b000*/  @!P2 ST.E.64 desc[UR40][R4.64], R104 ;  /* 0x000000680400a985 */ /* 0x0005e2000c101b28 */
[-C--:B------:R-:W-:Y:S02]  /*b010*/  @!P1 LEA.HI.X R7, R199, R12.reuse, R234, 0x2, P3 ;  /* 0x0000000cc7079211 */ /* 0x080fe400018f14ea */
[----:B------:R-:W-:Y:S02]  /*b020*/  ISETP.GE.AND P3, PT, R195, UR4, PT ;  /* 0x00000004c3007c0c */ /* 0x000fe4000bf66270 */
[CC--:B-1----:R-:W-:Y:S01]  /*b030*/  @!P0 LEA R8, P6, R198.reuse, R11.reuse, 0x2 ;  /* 0x0000000bc6088211 */ /* 0x0c2fe200078c10ff */
[----:B------:R1:W-:Y:S03]  /*b040*/  @!P1 ST.E.64 desc[UR40][R6.64], R108 ;  /* 0x0000006c06009985 */ /* 0x0003e6000c101b28 */
[----:B------:R-:W-:Y:S02]  /*b050*/  @!P0 LEA.HI.X R9, R198, R12, R233, 0x2, P6 ;  /* 0x0000000cc6098211 */ /* 0x000fe400030f14e9 */
[----:B--2---:R-:W-:-:S03]  /*b060*/  @!P5 LEA R4, P1, R197, R11, 0x2 ;  /* 0x0000000bc504d211 */ /* 0x004fc600078210ff */
[----:B------:R2:W-:Y:S01]  /*b070*/  @!P0 ST.E.64 desc[UR40][R8.64], R112 ;  /* 0x0000007008008985 */ /* 0x0005e2000c101b28 */
[----:B------:R-:W-:Y:S02]  /*b080*/  ISETP.GE.AND P0, PT, R194, UR4, PT ;  /* 0x00000004c2007c0c */ /* 0x000fe4000bf06270 */
[-C--:B------:R-:W-:Y:S02]  /*b090*/  @!P5 LEA.HI.X R5, R197, R12.reuse, R232, 0x2, P1 ;  /* 0x0000000cc505d211 */ /* 0x080fe400008f14e8 */
[----:B------:R-:W-:Y:S02]  /*b0a0*/  ISETP.GE.AND P1, PT, R193, UR4, PT ;  /* 0x00000004c1007c0c */ /* 0x000fe4000bf26270 */
[C---:B-1----:R-:W-:Y:S01]  /*b0b0*/  @!P4 LEA R6, P2, R196.reuse, R11, 0x2 ;  /* 0x0000000bc406c211 */ /* 0x042fe200078410ff */
[----:B------:R1:W-:Y:S03]  /*b0c0*/  @!P5 ST.E.64 desc[UR40][R4.64], R116 ;  /* 0x000000740400d985 */ /* 0x0003e6000c101b28 */
[----:B------:R-:W-:-:S02]  /*b0d0*/  @!P4 LEA.HI.X R7, R196, R12, R231, 0x2, P2 ;  /* 0x0000000cc407c211 */ /* 0x000fc400010f14e7 */
[----:B------:R-:W-:Y:S02]  /*b0e0*/  ISETP.GE.AND P2, PT, R190, UR4, PT ;  /* 0x00000004be007c0c */ /* 0x000fe4000bf46270 */
[CC--:B--2---:R-:W-:Y:S01]  /*b0f0*/  @!P3 LEA R8, P6, R195.reuse, R11.reuse, 0x2 ;  /* 0x0000000bc308b211 */ /* 0x0c4fe200078c10ff */
[----:B------:R2:W-:Y:S01]  /*b100*/  @!P4 ST.E.64 desc[UR40][R6.64], R120 ;  /* 0x000000780600c985 */ /* 0x0005e2000c101b28 */
[----:B------:R-:W-:Y:S02]  /*b110*/  ISETP.GE.AND P4, PT, R192, UR4, PT ;  /* 0x00000004c0007c0c */ /* 0x000fe4000bf86270 */
[----:B------:R-:W-:Y:S02]  /*b120*/  @!P3 LEA.HI.X R9, R195, R12, R230, 0x2, P6 ;  /* 0x0000000cc309b211 */ /* 0x000fe400030f14e6 */
[----:B-1----:R-:W-:-:S03]  /*b130*/  @!P0 LEA R4, P5, R194, R11, 0x2 ;  /* 0x0000000bc2048211 */ /* 0x002fc600078a10ff */
[----:B------:R1:W-:Y:S01]  /*b140*/  @!P3 ST.E.64 desc[UR40][R8.64], R124 ;  /* 0x0000007c0800b985 */ /* 0x0003e2000c101b28 */
[----:B------:R-:W-:Y:S02]  /*b150*/  ISETP.GE.AND P3, PT, R191, UR4, PT ;  /* 0x00000004bf007c0c */ /* 0x000fe4000bf66270 */
[-C--:B------:R-:W-:Y:S02]  /*b160*/  @!P0 LEA.HI.X R5, R194, R12.reuse, R229, 0x2, P5 ;  /* 0x0000000cc2058211 */ /* 0x080fe400028f14e5 */
[----:B------:R-:W-:Y:S02]  /*b170*/  ISETP.GE.AND P5, PT, R189, UR4, PT ;  /* 0x00000004bd007c0c */ /* 0x000fe4000bfa6270 */
[C---:B--2---:R-:W-:Y:S01]  /*b180*/  @!P1 LEA R6, P6, R193.reuse, R11, 0x2 ;  /* 0x0000000bc1069211 */ /* 0x044fe200078c10ff */
[----:B------:R2:W-:Y:S03]  /*b190*/  @!P0 ST.E.64 desc[UR40][R4.64], R128 ;  /* 0x0000008004008985 */ /* 0x0005e6000c101b28 */
[----:B------:R-:W-:-:S03]  /*b1a0*/  @!P1 LEA.HI.X R7, R193, R12, R228, 0x2, P6 ;  /* 0x0000000cc1079211 */ /* 0x000fc600030f14e4 */
[CC--:B-1----:R-:W-:Y:S02]  /*b1b0*/  @!P3 LEA R8, P6, R191.reuse, R11.reuse, 0x2 ;  /* 0x0000000bbf08b211 */ /* 0x0c2fe400078c10ff */
[----:B------:R1:W-:Y:S02]  /*b1c0*/  @!P1 ST.E.64 desc[UR40][R6.64], R132 ;  /* 0x0000008406009985 */ /* 0x0003e4000c101b28 */
[----:B------:R-:W-:Y:S02]  /*b1d0*/  @!P3 LEA.HI.X R9, R191, R12, R226, 0x2, P6 ;  /* 0x0000000cbf09b211 */ /* 0x000fe400030f14e2 */
[----:B--2---:R-:W-:-:S04]  /*b1e0*/  @!P4 LEA R4, P0, R192, R11, 0x2 ;  /* 0x0000000bc004c211 */ /* 0x004fc800078010ff */
[-C--:B------:R-:W-:Y:S02]  /*b1f0*/  @!P4 LEA.HI.X R5, R192, R12.reuse, R227, 0x2, P0 ;  /* 0x0000000cc005c211 */ /* 0x080fe400000f14e3 */
[CC--:B------:R-:W-:Y:S02]  /*b200*/  @!P5 LEA R14, P0, R189.reuse, R11.reuse, 0x2 ;  /* 0x0000000bbd0ed211 */ /* 0x0c0fe400078010ff */
[C---:B-1----:R-:W-:Y:S01]  /*b210*/  @!P2 LEA R6, P1, R190.reuse, R11, 0x2 ;  /* 0x0000000bbe06a211 */ /* 0x042fe200078210ff */
[----:B------:R3:W-:Y:S01]  /*b220*/  @!P4 ST.E.64 desc[UR40][R4.64], R136 ;  /* 0x000000880400c985 */ /* 0x0007e2000c101b28 */
[-C--:B------:R-:W-:Y:S02]  /*b230*/  @!P5 LEA.HI.X R15, R189, R12.reuse, R224, 0x2, P0 ;  /* 0x0000000cbd0fd211 */ /* 0x080fe400000f14e0 */
[----:B------:R-:W-:Y:S01]  /*b240*/  @!P2 LEA.HI.X R7, R190, R12, R225, 0x2, P1 ;  /* 0x0000000cbe07a211 */ /* 0x000fe200008f14e1 */
[----:B------:R3:W-:Y:S04]  /*b250*/  @!P3 ST.E.64 desc[UR40][R8.64], R140 ;  /* 0x0000008c0800b985 */ /* 0x0007e8000c101b28 */
[----:B------:R3:W-:Y:S04]  /*b260*/  @!P2 ST.E.64 desc[UR40][R6.64], R144 ;  /* 0x000000900600a985 */ /* 0x0007e8000c101b28 */
[----:B------:R3:W-:Y:S02]  /*b270*/  @!P5 ST.E.64 desc[UR40][R14.64], R148 ;  /* 0x000000940e00d985 */ /* 0x0007e4000c101b28 */
.L_x_3418:
[----:B------:R-:W-:Y:S05]  /*b280*/  BSYNC B1 ;  /* 0x0000000000017941 */ /* 0x000fea0003800000 */
.L_x_3417:
[----:B------:R-:W-:Y:S01]  /*b290*/  VIADD R0, R0, 0x8 ;  /* 0x0000000800007836 */ /* 0x000fe20000000000 */
[----:B------:R4:W0:Y:S04]  /*b2a0*/  SHFL.IDX PT, R20, R10, 0x1, 0x1c1f ;  /* 0x003c1f000a147f89 */ /* 0x00082800000e0000 */
[----:B------:R-:W-:Y:S01]  /*b2b0*/  ISETP.GE.AND P0, PT, R0, UR8, PT ;  /* 0x0000000800007c0c */ /* 0x000fe2000bf06270 */
[----:B------:R4:W0:-:S12]  /*b2c0*/  SHFL.IDX PT, R24, R3, 0x1, 0x1c1f ;  /* 0x003c1f0003187f89 */ /* 0x00081800000e0000 */
[----:B----4-:R-:W-:Y:S05]  /*b2d0*/  @P0 BRA `(.L_x_3416) ;  /* 0x0000001800080947 */ /* 0x010fea0003800000 */
[----:B------:R-:W-:Y:S02]  /*b2e0*/  ULDC UR4, c[0x0][0xac8] ;  /* 0x0002b20000047ab9 */ /* 0x000fe40000000800 */
[----:B------:R-:W-:Y:S02]  /*b2f0*/  ISETP.GE.AND P4, PT, R17, UR4, PT ;  /* 0x0000000411007c0c */ /* 0x000fe4000bf86270 */
[----:B------:R-:W-:Y:S02]  /*b300*/  ISETP.GE.AND P2, PT, R219, UR4, PT ;  /* 0x00000004db007c0c */ /* 0x000fe4000bf46270 */
[----:B------:R-:W-:Y:S02]  /*b310*/  ISETP.GE.AND P1, PT, R218, UR4, PT ;  /* 0x00000004da007c0c */ /* 0x000fe4000bf26270 */
[----:B------:R-:W-:-:S07]  /*b320*/  ISETP.GE.AND P0, PT, R217, UR4, PT ;  /* 0x00000004d9007c0c */ /* 0x000fce000bf06270 */
[-C--:B0-----:R-:W-:Y:S02]  /*b330*/  @!P4 LEA R10, P3, R17, R24.reuse, 0x2 ;  /* 0x00000018110ac211 */ /* 0x081fe400078610ff */
[----:B---3--:R-:W-:Y:S02]  /*b340*/  @!P2 LEA R4, P6, R219, R24, 0x2 ;  /* 0x00000018db04a211 */ /* 0x008fe400078c10ff */
[----:B-1----:R-:W-:Y:S02]  /*b350*/  @!P4 LEA.HI.X R11, R17, R20, R167, 0x2, P3 ;  /* 0x00000014110bc211 */ /* 0x002fe400018f14a7 */
[----:B------:R-:W-:Y:S02]  /*b360*/  ISETP.GE.AND P3, PT, R216, UR4, PT ;  /* 0x00000004d8007c0c */ /* 0x000fe4000bf66270 */
[----:B------:R-:W-:Y:S01]  /*b370*/  @!P1 LEA R6, P5, R218, R24, 0x2 ;  /* 0x00000018da069211 */ /* 0x000fe200078a10ff */
[----:B------:R0:W-:Y:S01]  /*b380*/  @!P4 ST.E.64 desc[UR40][R10.64], R26 ;  /* 0x0000001a0a00c985 */ /* 0x0001e2000c101b28 */
[----:B------:R-:W-:-:S02]  /*b390*/  ISETP.GE.AND P4, PT, R215, UR4, PT ;  /* 0x00000004d7007c0c */ /* 0x000fc4000bf86270 */
[----:B------:R-:W-:Y:S02]  /*b3a0*/  @!P2 LEA.HI.X R5, R219, R20, R166, 0x2, P6 ;  /* 0x00000014db05a211 */ /* 0x000fe400030f14a6 */
[C---:B------:R-:W-:Y:S02]  /*b3b0*/  @!P0 LEA R8, P6, R217.reuse, R24, 0x2 ;  /* 0x00000018d9088211 */ /* 0x040fe400078c10ff */
[-C--:B------:R-:W-:Y:S01]  /*b3c0*/  @!P1 LEA.HI.X R7, R218, R20.reuse, R165, 0x2, P5 ;  /* 0x00000014da079211 */ /* 0x080fe200028f14a5 */
[----:B------:R1:W-:Y:S01]  /*b3d0*/  @!P2 ST.E.64 desc[UR40][R4.64], R30 ;  /* 0x0000001e0400a985 */ /* 0x0003e2000c101b28 */
[----:B------:R-:W-:Y:S02]  /*b3e0*/  ISETP.GE.AND P5, PT, R214, UR4, PT ;  /* 0x00000004d6007c0c */ /* 0x000fe4000bfa6270 */
[----:B------:R-:W-:Y:S01]  /*b3f0*/  @!P0 LEA.HI.X R9, R217, R20, R13, 0x2, P6 ;  /* 0x00000014d9098211 */ /* 0x000fe200030f140d */
[----:B------:R3:W-:Y:S01]  /*b400*/  @!P1 ST.E.64 desc[UR40][R6.64], R34 ;  /* 0x0000002206009985 */ /* 0x0007e2000c101b28 */
[----:B0-----:R-:W-:-:S03]  /*b410*/  @!P3 LEA R10, P1, R216, R24, 0x2 ;  /* 0x00000018d80ab211 */ /* 0x001fc600078210ff */
[----:B------:R0:W-:Y:S01]  /*b420*/  @!P0 ST.E.64 desc[UR40][R8.64], R38 ;  /* 0x0000002608008985 */ /* 0x0001e2000c101b28 */
[----:B------:R-:W-:Y:S02]  /*b430*/  ISETP.GE.AND P0, PT, R213, UR4, PT ;  /* 0x00000004d5007c0c */ /* 0x000fe4000bf06270 */
[C---:B--2---:R-:W-:Y:S02]  /*b440*/  @!P4 LEA R12, P2, R215.reuse, R24, 0x2 ;  /* 0x00000018d70cc211 */ /* 0x044fe400078410ff */
[-C--:B------:R-:W-:Y:S02]  /*b450*/  @!P3 LEA.HI.X R11, R216, R20.reuse, R164, 0x2, P1 ;  /* 0x00000014d80bb211 */ /* 0x080fe400008f14a4 */
[----:B------:R-:W-:Y:S02]  /*b460*/  ISETP.GE.AND P1, PT, R212, UR4, PT ;  /* 0x00000004d4007c0c */ /* 0x000fe4000bf26270 */
[----:B------:R-:W-:Y:S01]  /*b470*/  @!P4 LEA.HI.X R13, R215, R20, R163, 0x2, P2 ;  /* 0x00000014d70dc211 */ /* 0x000fe200010f14a3 */
[----:B------:R2:W-:Y:S01]  /*b480*/  @!P3 ST.E.64 desc[UR40][R10.64], R42 ;  /* 0x0000002a0a00b985 */ /* 0x0005e2000c101b28 */
[----:B------:R-:W-:-:S02]  /*b490*/  ISETP.GE.AND P2, PT, R211, UR4, PT ;  /* 0x00000004d3007c0c */ /* 0x000fc4000bf46270 */
[----:B------:R-:W-:Y:S01]  /*b4a0*/  @!P5 LEA R14, P6, R214, R24, 0x2 ;  /* 0x00000018d60ed211 */ /* 0x000fe200078c10ff */
[----:B------:R4:W-:Y:S01]  /*b4b0*/  @!P4 ST.E.64 desc[UR40][R12.64], R46 ;  /* 0x0000002e0c00c985 */ /* 0x0009e2000c101b28 */
[----:B------:R-:W-:Y:S02]  /*b4c0*/  ISETP.GE.AND P3, PT, R210, UR4, PT ;  /* 0x00000004d2007c0c */ /* 0x000fe4000bf66270 */
[----:B------:R-:W-:Y:S02]  /*b4d0*/  @!P5 LEA.HI.X R15, R214, R20, R162, 0x2, P6 ;  /* 0x00000014d60fd211 */ /* 0x000fe400030f14a2 */
[-C--:B-1----:R-:W-:Y:S02]  /*b4e0*/  @!P0 LEA R4, P6, R213, R24.reuse, 0x2 ;  /* 0x00000018d5048211 */ /* 0x082fe400078c10ff */
[----:B------:R-:W-:Y:S01]  /*b4f0*/  ISETP.GE.AND P4, PT, R209, UR4, PT ;  /* 0x00000004d1007c0c */ /* 0x000fe2000bf86270 */
[----:B------:R1:W-:Y:S01]  /*b500*/  @!P5 ST.E.64 desc[UR40][R14.64], R50 ;  /* 0x000000320e00d985 */ /* 0x0003e2000c101b28 */
[----:B---3--:R-:W-:-:S02]  /*b510*/  @!P1 LEA R6, P5, R212, R24, 0x2 ;  /* 0x00000018d4069211 */ /* 0x008fc400078a10ff */
[----:B------:R-:W-:Y:S02]  /*b520*/  @!P0 LEA.HI.X R5, R213, R20, R161, 0x2, P6 ;  /* 0x00000014d5058211 */ /* 0x000fe400030f14a1 */
[C---:B0-----:R-:W-:Y:S02]  /*b530*/  @!P2 LEA R8, P6, R211.reuse, R24, 0x2 ;  /* 0x00000018d308a211 */ /* 0x041fe400078c10ff */
[-C--:B------:R-:W-:Y:S01]  /*b540*/  @!P1 LEA.HI.X R7, R212, R20.reuse, R160, 0x2, P5 ;  /* 0x00000014d4079211 */ /* 0x080fe200028f14a0 */
[----:B------:R0:W-:Y:S01]  /*b550*/  @!P0 ST.E.64 desc[UR40][R4.64], R54 ;  /* 0x0000003604008985 */ /* 0x0001e2000c101b28 */
[----:B------:R-:W-:Y:S02]  /*b560*/  ISETP.GE.AND P5, PT, R208, UR4, PT ;  /* 0x00000004d0007c0c */ /* 0x000fe4000bfa6270 */
[----:B------:R-:W-:Y:S01]  /*b570*/  @!P2 LEA.HI.X R9, R211, R20, R159, 0x2, P6 ;  /* 0x00000014d309a211 */ /* 0x000fe200030f149f */
[----:B------:R3:W-:Y:S01]  /*b580*/  @!P1 ST.E.64 desc[UR40][R6.64], R58 ;  /* 0x0000003a06009985 */ /* 0x0007e2000c101b28 */
[----:B------:R-:W-:-:S02]  /*b590*/  ISETP.GE.AND P0, PT, R207, UR4, PT ;  /* 0x00000004cf007c0c */ /* 0x000fc4000bf06270 */
[-C--:B--2---:R-:W-:Y:S01]  /*b5a0*/  @!P3 LEA R10, P6, R210, R24.reuse, 0x2 ;  /* 0x00000018d20ab211 */ /* 0x084fe200078c10ff */
[----:B------:R2:W-:Y:S01]  /*b5b0*/  @!P2 ST.E.64 desc[UR40][R8.64], R62 ;  /* 0x0000003e0800a985 */ /* 0x0005e2000c101b28 */
[C---:B----4-:R-:W-:Y:S02]  /*b5c0*/  @!P4 LEA R12, P2, R209.reuse, R24, 0x2 ;  /* 0x00000018d10cc211 */ /* 0x050fe400078410ff */
[----:B------:R-:W-:Y:S02]  /*b5d0*/  ISETP.GE.AND P1, PT, R206, UR4, PT ;  /* 0x00000004ce007c0c */ /* 0x000fe4000bf26270 */
[-C--:B------:R-:W-:Y:S02]  /*b5e0*/  @!P3 LEA.HI.X R11, R210, R20.reuse, R158, 0x2, P6 ;  /* 0x00000014d20bb211 */ /* 0x080fe400030f149e */
[----:B------:R-:W-:Y:S02]  /*b5f0*/  @!P4 LEA.HI.X R13, R209, R20, R157, 0x2, P2 ;  /* 0x00000014d10dc211 */ /* 0x000fe400010f149d */
[----:B------:R-:W-:Y:S01]  /*b600*/  ISETP.GE.AND P2, PT, R205, UR4, PT ;  /* 0x00000004cd007c0c */ /* 0x000fe2000bf46270 */
[----:B------:R-:W-:Y:S01]  /*b610*/  @!P3 ST.E.64 desc[UR40][R10.64], R66 ;  /* 0x000000420a00b985 */ /* 0x000fe2000c101b28 */
[----:B-1----:R-:W-:-:S03]  /*b620*/  @!P5 LEA R14, P6, R208, R24, 0x2 ;  /* 0x00000018d00ed211 */ /* 0x002fc600078c10ff */
[----:B------:R1:W-:Y:S01]  /*b630*/  @!P4 ST.E.64 desc[UR40][R12.64], R70 ;  /* 0x000000460c00c985 */ /* 0x0003e2000c101b28 */
[----:B------:R-:W-:Y:S02]  /*b640*/  @!P5 LEA.HI.X R15, R208, R20, R156, 0x2, P6 ;  /* 0x00000014d00fd211 */ /* 0x000fe400030f149c */
[CC--:B0-----:R-:W-:Y:S02]  /*b650*/  @!P0 LEA R4, P4, R207.reuse, R24.reuse, 0x2 ;  /* 0x00000018cf048211 */ /* 0x0c1fe400078810ff */
[----:B---3--:R-:W-:Y:S01]  /*b660*/  @!P1 LEA R6, P3, R206, R24, 0x2 ;  /* 0x00000018ce069211 */ /* 0x008fe200078610ff */
[----:B------:R0:W-:Y:S01]  /*b670*/  @!P5 ST.E.64 desc[UR40][R14.64], R74 ;  /* 0x0000004a0e00d985 */ /* 0x0001e2000c101b28 */
[----:B------:R-:W-:Y:S02]  /*b680*/  @!P0 LEA.HI.X R5, R207, R20, R155, 0x2, P4 ;  /* 0x00000014cf058211 */ /* 0x000fe400020f149b */
[----:B------:R-:W-:Y:S02]  /*b690*/  ISETP.GE.AND P4, PT, R203, UR4, PT ;  /* 0x00000004cb007c0c */ /* 0x000fe4000bf86270 */
[----:B------:R-:W-:Y:S01]  /*b6a0*/  ISETP.GE.AND P5, PT, R204, UR4, PT ;  /* 0x00000004cc007c0c */ /* 0x000fe2000bfa6270 */
[----:B------:R3:W-:Y:S01]  /*b6b0*/  @!P0 ST.E.64 desc[UR40][R4.64], R78 ;  /* 0x0000004e04008985 */ /* 0x0007e2000c101b28 */
[----:B--2---:R-:W-:-:S02]  /*b6c0*/  @!P2 LEA R8, P6, R205, R24, 0x2 ;  /* 0x00000018cd08a211 */ /* 0x004fc400078c10ff */
[-C--:B------:R-:W-:Y:S02]  /*b6d0*/  @!P1 LEA.HI.X R7, R206, R20.reuse, R154, 0x2, P3 ;  /* 0x00000014ce079211 */ /* 0x080fe400018f149a */
[----:B------:R-:W-:Y:S02]  /*b6e0*/  ISETP.GE.AND P3, PT, R202, UR4, PT ;  /* 0x00000004ca007c0c */ /* 0x000fe4000bf66270 */
[----:B------:R-:W-:Y:S01]  /*b6f0*/  @!P2 LEA.HI.X R9, R205, R20, R153, 0x2, P6 ;  /* 0x00000014cd09a211 */ /* 0x000fe200030f1499 */
[----:B------:R2:W-:Y:S01]  /*b700*/  @!P1 ST.E.64 desc[UR40][R6.64], R82 ;  /* 0x0000005206009985 */ /* 0x0005e2000c101b28 */
[----:B------:R-:W-:Y:S02]  /*b710*/  ISETP.GE.AND P1, PT, R200, UR4, PT ;  /* 0x00000004c8007c0c */ /* 0x000fe4000bf26270 */
[----:B-1----:R-:W-:Y:S01]  /*b720*/  @!P4 LEA R12, P0, R203, R24, 0x2 ;  /* 0x00000018cb0cc211 */ /* 0x002fe200078010ff */
[----:B------:R1:W-:Y:S01]  /*b730*/  @!P2 ST.E.64 desc[UR40][R8.64], R86 ;  /* 0x000000560800a985 */ /* 0x0003e2000c101b28 */
[----:B------:R-:W-:-:S02]  /*b740*/  ISETP.GE.AND P2, PT, R201, UR4, PT ;  /* 0x00000004c9007c0c */ /* 0x000fc4000bf46270 */
[C---:B------:R-:W-:Y:S02]  /*b750*/  @!P5 LEA R10, P6, R204.reuse, R24, 0x2 ;  /* 0x00000018cc0ad211 */ /* 0x040fe400078c10ff */
[-C--:B------:R-:W-:Y:S02]  /*b760*/  @!P4 LEA.HI.X R13, R203, R20.reuse, R21, 0x2, P0 ;  /* 0x00000014cb0dc211 */ /* 0x080fe400000f1415 */
[----:B------:R-:W-:Y:S02]  /*b770*/  @!P5 LEA.HI.X R11, R204, R20, R152, 0x2, P6 ;  /* 0x00000014cc0bd211 */ /* 0x000fe400030f1498 */
[----:B------:R-:W-:Y:S02]  /*b780*/  ISETP.GE.AND P0, PT, R199, UR4, PT ;  /* 0x00000004c7007c0c */ /* 0x000fe4000bf06270 */
[----:B0-----:R-:W-:Y:S01]  /*b790*/  @!P3 LEA R14, P6, R202, R24, 0x2 ;  /* 0x00000018ca0eb211 */ /* 0x001fe200078c10ff */
[----:B------:R0:W-:Y:S01]  /*b7a0*/  @!P5 ST.E.64 desc[UR40][R10.64], R90 ;  /* 0x0000005a0a00d985 */ /* 0x0001e2000c101b28 */
[----:B------:R-:W-:-:S02]  /*b7b0*/  ISETP.GE.AND P5, PT, R198, UR4, PT ;  /* 0x00000004c6007c0c */ /* 0x000fc4000bfa6270 */
[----:B------:R-:W-:Y:S01]  /*b7c0*/  @!P3 LEA.HI.X R15, R202, R20, R237, 0x2, P6 ;  /* 0x00000014ca0fb211 */ /* 0x000fe200030f14ed */
[----:B------:R4:W-:Y:S01]  /*b7d0*/  @!P4 ST.E.64 desc[UR40][R12.64], R94 ;  /* 0x0000005e0c00c985 */ /* 0x0009e2000c101b28 */
[-C--:B---3--:R-:W-:Y:S02]  /*b7e0*/  @!P2 LEA R4, P6, R201, R24.reuse, 0x2 ;  /* 0x00000018c904a211 */ /* 0x088fe400078c10ff */
[----:B------:R-:W-:Y:S01]  /*b7f0*/  ISETP.GE.AND P4, PT, R197, UR4, PT ;  /* 0x00000004c5007c0c */ /* 0x000fe2000bf86270 */
[----:B------:R3:W-:Y:S01]  /*b800*/  @!P3 ST.E.64 desc[UR40][R14.64], R98 ;  /* 0x000000620e00b985 */ /* 0x0007e2000c101b28 */
[----:B--2---:R-:W-:Y:S02]  /*b810*/  @!P1 LEA R6, P3, R200, R24, 0x2 ;  /* 0x00000018c8069211 */ /* 0x004fe400078610ff */
[----:B------:R-:W-:Y:S02]  /*b820*/  @!P2 LEA.HI.X R5, R201, R20, R236, 0x2, P6 ;  /* 0x00000014c905a211 */ /* 0x000fe400030f14ec */
[----:B-1----:R-:W-:-:S02]  /*b830*/  @!P0 LEA R8, P6, R199, R24, 0x2 ;  /* 0x00000018c7088211 */ /* 0x002fc400078c10ff */
[-C--:B------:R-:W-:Y:S01]  /*b840*/  @!P1 LEA.HI.X R7, R200, R20.reuse, R235, 0x2, P3 ;  /* 0x00000014c8079211 */ /* 0x080fe200018f14eb */
[----:B------:R1:W-:Y:S01]  /*b850*/  @!P2 ST.E.64 desc[UR40][R4.64], R102 ;  /* 0x000000660400a985 */ /* 0x0003e2000c101b28 */
[----:B------:R-:W-:Y:S02]  /*b860*/  ISETP.GE.AND P3, PT, R196, UR4, PT ;  /* 0x00000004c4007c0c */ /* 0x000fe4000bf66270 */
[----:B------:R-:W-:Y:S01]  /*b870*/  @!P0 LEA.HI.X R9, R199, R20, R234, 0x2, P6 ;  /* 0x00000014c7098211 */ /* 0x000fe200030f14ea */
[----:B------:R2:W-:Y:S01]  /*b880*/  @!P1 ST.E.64 desc[UR40][R6.64], R106 ;  /* 0x0000006a06009985 */ /* 0x0005e2000c101b28 */
[-C--:B0-----:R-:W-:Y:S02]  /*b890*/  @!P5 LEA R10, P1, R198, R24.reuse, 0x2 ;  /* 0x00000018c60ad211 */ /* 0x081fe400078210ff */
[----:B----4-:R-:W-:Y:S01]  /*b8a0*/  @!P4 LEA R12, P2, R197, R24, 0x2 ;  /* 0x00000018c50cc211 */ /* 0x010fe200078410ff */
[----:B------:R0:W-:Y:S01]  /*b8b0*/  @!P0 ST.E.64 desc[UR40][R8.64], R110 ;  /* 0x0000006e08008985 */ /* 0x0001e2000c101b28 */
[----:B------:R-:W-:-:S02]  /*b8c0*/  ISETP.GE.AND P0, PT, R195, UR4, PT ;  /* 0x00000004c3007c0c */ /* 0x000fc4000bf06270 */
[----:B------:R-:W-:Y:S02]  /*b8d0*/  @!P5 LEA.HI.X R11, R198, R20, R233, 0x2, P1 ;  /* 0x00000014c60bd211 */ /* 0x000fe400008f14e9 */
[----:B------:R-:W-:Y:S02]  /*b8e0*/  ISETP.GE.AND P1, PT, R194, UR4, PT ;  /* 0x00000004c2007c0c */ /* 0x000fe4000bf26270 */
[C---:B---3--:R-:W-:Y:S01]  /*b8f0*/  @!P3 LEA R14, P6, R196.reuse, R24, 0x2 ;  /* 0x00000018c40eb211 */ /* 0x048fe200078c10ff */
[----:B------:R3:W-:Y:S01]  /*b900*/  @!P5 ST.E.64 desc[UR40][R10.64], R114 ;  /* 0x000000720a00d985 */ /* 0x0007e2000c101b28 */
[-C--:B------:R-:W-:Y:S02]  /*b910*/  @!P4 LEA.HI.X R13, R197, R20.reuse, R232, 0x2, P2 ;  /* 0x00000014c50dc211 */ /* 0x080fe400010f14e8 */
[----:B------:R-:W-:Y:S02]  /*b920*/  @!P3 LEA.HI.X R15, R196, R20, R231, 0x2, P6 ;  /* 0x00000014c40fb211 */ /* 0x000fe400030f14e7 */
[----:B------:R-:W-:Y:S01]  /*b930*/  ISETP.GE.AND P2, PT, R191, UR4, PT ;  /* 0x00000004bf007c0c */ /* 0x000fe2000bf46270 */
[----:B------:R4:W-:Y:S01]  /*b940*/  @!P4 ST.E.64 desc[UR40][R12.64], R118 ;  /* 0x000000760c00c985 */ /* 0x0009e2000c101b28 */
[----:B------:R-:W-:-:S02]  /*b950*/  ISETP.GE.AND P4, PT, R193, UR4, PT ;  /* 0x00000004c1007c0c */ /* 0x000fc4000bf86270 */
[C---:B-1----:R-:W-:Y:S01]  /*b960*/  @!P0 LEA R4, P5, R195.reuse, R24, 0x2 ;  /* 0x00000018c3048211 */ /* 0x042fe200078a10ff */
[----:B------:R1:W-:Y:S01]  /*b970*/  @!P3 ST.E.64 desc[UR40][R14.64], R122 ;  /* 0x0000007a0e00b985 */ /* 0x0003e2000c101b28 */
[----:B------:R-:W-:Y:S02]  /*b980*/  ISETP.GE.AND P3, PT, R192, UR4, PT ;  /* 0x00000004c0007c0c */ /* 0x000fe4000bf66270 */
[----:B------:R-:W-:Y:S02]  /*b990*/  @!P0 LEA.HI.X R5, R195, R20, R230, 0x2, P5 ;  /* 0x00000014c3058211 */ /* 0x000fe400028f14e6 */
[----:B------:R-:W-:Y:S02]  /*b9a0*/  ISETP.GE.AND P5, PT, R190, UR4, PT ;  /* 0x00000004be007c0c */ /* 0x000fe4000bfa6270 */
[-C--:B--2---:R-:W-:Y:S01]  /*b9b0*/  @!P1 LEA R6, P6, R194, R24.reuse, 0x2 ;  /* 0x00000018c2069211 */ /* 0x084fe200078c10ff */
[----:B------:R2:W-:Y:S02]  /*b9c0*/  @!P0 ST.E.64 desc[UR40][R4.64], R126 ;  /* 0x0000007e04008985 */ /* 0x0005e4000c101b28 */
[----:B0-----:R-:W-:-:S02]  /*b9d0*/  @!P4 LEA R8, P0, R193, R24, 0x2 ;  /* 0x00000018c108c211 */ /* 0x001fc400078010ff */
[----:B------:R-:W-:Y:S02]  /*b9e0*/  @!P1 LEA.HI.X R7, R194, R20, R229, 0x2, P6 ;  /* 0x00000014c2079211 */ /* 0x000fe400030f14e5 */
[----:B---3--:R-:W-:Y:S02]  /*b9f0*/  @!P3 LEA R10, P6, R192, R24, 0x2 ;  /* 0x00000018c00ab211 */ /* 0x008fe400078c10ff */
[----:B------:R-:W-:Y:S01]  /*ba00*/  @!P4 LEA.HI.X R9, R193, R20, R228, 0x2, P0 ;  /* 0x00000014c109c211 */ /* 0x000fe200000f14e4 */
[----:B------:R2:W-:Y:S01]  /*ba10*/  @!P1 ST.E.64 desc[UR40][R6.64], R130 ;  /* 0x0000008206009985 */ /* 0x0005e2000c101b28 */
[-C--:B----4-:R-:W-:Y:S02]  /*ba20*/  @!P2 LEA R12, P1, R191, R24.reuse, 0x2 ;  /* 0x00000018bf0ca211 */ /* 0x090fe400078210ff */
[----:B-1----:R-:W-:Y:S01]  /*ba30*/  @!P5 LEA R14, P0, R190, R24, 0x2 ;  /* 0x00000018be0ed211 */ /* 0x002fe200078010ff */
[----:B------:R2:W-:Y:S01]  /*ba40*/  @!P4 ST.E.64 desc[UR40][R8.64], R134 ;  /* 0x000000860800c985 */ /* 0x0005e2000c101b28 */
[----:B------:R-:W-:-:S02]  /*ba50*/  @!P3 LEA.HI.X R11, R192, R20, R227, 0x2, P6 ;  /* 0x00000014c00bb211 */ /* 0x000fc400030f14e3 */
[-C--:B------:R-:W-:Y:S02]  /*ba60*/  @!P2 LEA.HI.X R13, R191, R20.reuse, R226, 0x2, P1 ;  /* 0x00000014bf0da211 */ /* 0x080fe400008f14e2 */
[----:B------:R-:W-:Y:S01]  /*ba70*/  @!P5 LEA.HI.X R15, R190, R20, R225, 0x2, P0 ;  /* 0x00000014be0fd211 */ /* 0x000fe200000f14e1 */
[----:B------:R2:W-:Y:S01]  /*ba80*/  @!P3 ST.E.64 desc[UR40][R10.64], R138 ;  /* 0x0000008a0a00b985 */ /* 0x0005e2000c101b28 */
[----:B------:R-:W-:-:S03]  /*ba90*/  ISETP.GE.AND P0, PT, R189, UR4, PT ;  /* 0x00000004bd007c0c */ /* 0x000fc6000bf06270 */
[----:B------:R2:W-:Y:S04]  /*baa0*/  @!P2 ST.E.64 desc[UR40][R12.64], R142 ;  /* 0x0000008e0c00a985 */ /* 0x0005e8000c101b28 */
[----:B------:R2:W-:Y:S06]  /*bab0*/  @!P5 ST.E.64 desc[UR40][R14.64], R146 ;  /* 0x000000920e00d985 */ /* 0x0005ec000c101b28 */
[----:B------:R-:W-:Y:S05]  /*bac0*/  @P0 BRA `(.L_x_3416) ;  /* 0x00000010000c0947 */ /* 0x000fea0003800000 */
[----:B--2---:R-:W-:-:S04]  /*bad0*/  LEA R4, P0, R189, R24, 0x2 ;  /* 0x00000018bd047211 */ /* 0x004fc800078010ff */
[----:B------:R-:W-:-:S05]  /*bae0*/  LEA.HI.X R5, R189, R20, R224, 0x2, P0 ;  /* 0x00000014bd057211 */ /* 0x000fca00000f14e0 */
[----:B------:R0:W-:Y:S01]  /*baf0*/  ST.E.64 desc[UR40][R4.64], R150 ;  /* 0x0000009604007985 */ /* 0x0001e2000c101b28 */
[----:B------:R-:W-:Y:S05]  /*bb00*/  BRA `(.L_x_3416) ;  /* 0x0000000c00fc7947 */ /* 0x000fea0003800000 */
.L_x_3410:
[----:B------:R-:W-:Y:S02]  /*bb10*/  ULDC.64 UR8, c[0x0][0xc00] ;  /* 0x0003000000087ab9 */ /* 0x000fe40000000a00 */
[----:B------:R-:W-:-:S04]  /*bb20*/  UISETP.NE.U32.AND UP0, UPT, UR8, URZ, UPT ;  /* 0x0000003f0800728c */ /* 0x000fc8000bf05070 */
[----:B------:R-:W-:-:S03]  /*bb30*/  UISETP.NE.AND.EX UP0, UPT, UR9, URZ, UPT, UP0 ;  /* 0x0000003f0900728c */ /* 0x000fc6000bf05300 */
[----:B------:R-:W-:Y:S02]  /*bb40*/  ULDC.64 UR8, c[0x0][0xc00] ;  /* 0x0003000000087ab9 */ /* 0x000fe40000000a00 */
[----:B------:R-:W-:Y:S01]  /*bb50*/  UIMAD.WIDE UR8, UR39, 0x4, UR8 ;  /* 0x00000004270878a5 */ /* 0x000fe2000f8e0208 */
[----:B------:R-:W-:-:S05]  /*bb60*/  PLOP3.LUT P1, PT, PT, PT, UP0, 0x80, 0x0 ;  /* 0x000000000000781c */ /* 0x000fca0003f2f008 */
[----:B------:R-:W-:Y:S02]  /*bb70*/  IMAD.U32 R4, RZ, RZ, UR8 ;  /* 0x00000008ff047e24 */ /* 0x000fe4000f8e00ff */
[----:B------:R-:W-:Y:S01]  /*bb80*/  IMAD.U32 R5, RZ, RZ, UR9 ;  /* 0x00000009ff057e24 */ /* 0x000fe2000f8e00ff */
[----:B------:R-:W-:Y:S02]  /*bb90*/  ULDC.64 UR8, c[0x0][0xc08] ;  /* 0x0003020000087ab9 */ /* 0x000fe40000000a00 */
[----:B------:R-:W-:-:S03]  /*bba0*/  UISETP.NE.U32.AND UP1, UPT, UR8, URZ, UPT ;  /* 0x0000003f0800728c */ /* 0x000fc6000bf25070 */
[----:B------:R-:W2:Y:S01]  /*bbb0*/  @P1 LDG.E R8, desc[UR40][R4.64] ;  /* 0x0000002804081981 */ /* 0x000ea2000c1e1900 */
[----:B------:R-:W-:Y:S01]  /*bbc0*/  UISETP.NE.AND.EX UP1, UPT, UR9, URZ, UPT, UP1 ;  /* 0x0000003f0900728c */ /* 0x000fe2000bf25310 */
[----:B------:R-:W-:Y:S02]  /*bbd0*/  ULDC UR4, c[0x0][0xa88] ;  /* 0x0002a20000047ab9 */ /* 0x000fe40000000800 */
[----:B------:R-:W-:-:S03]  /*bbe0*/  IMAD.U32 R0, RZ, RZ, UR4 ;  /* 0x00000004ff007e24 */ /* 0x000fc6000f8e00ff */
[----:B------:R-:W-:-:S05]  /*bbf0*/  PLOP3.LUT P2, PT, PT, PT, UP1, 0x80, 0x0 ;  /* 0x000000000000781c */ /* 0x000fca0003f4f018 */
[----:B------:R-:W-:-:S04]  /*bc00*/  @UP1 ULEA UR8, UP2, UR39, UR8, 0x2 ;  /* 0x0000000827081291 */ /* 0x000fc8000f84103f */
[----:B------:R-:W-:Y:S02]  /*bc10*/  @UP1 ULEA.HI.X UR9, UR39, UR9, UR42, 0x2, UP2 ;  /* 0x0000000927091291 */ /* 0x000fe400090f142a */
[----:B------:R-:W-:-:S04]  /*bc20*/  IMAD.U32 R6, RZ, RZ, UR8 ;  /* 0x00000008ff067e24 */ /* 0x000fc8000f8e00ff */
[----:B------:R-:W-:-:S05]  /*bc30*/  IMAD.U32 R7, RZ, RZ, UR9 ;  /* 0x00000009ff077e24 */ /* 0x000fca000f8e00ff */
[----:B------:R0:W5:Y:S01]  /*bc40*/  @P2 LDG.E R0, desc[UR40][R6.64] ;  /* 0x0000002806002981 */ /* 0x000162000c1e1900 */
[----:B------:R-:W-:Y:S01]  /*bc50*/  UMOV UR4, URZ ;  /* 0x0000003f00047c82 */ /* 0x000fe20008000000 */
[----:B------:R-:W-:Y:S01]  /*bc60*/  UISETP.NE.AND UP1, UPT, UR46, URZ, UPT ;  /* 0x0000003f2e00728c */ /* 0x000fe2000bf25270 */
[----:B------:R-:W1:Y:S10]  /*bc70*/  S2R R3, SR_TID.X ;  /* 0x0000000000037919 */ /* 0x000e740000002100 */
[----:B------:R-:W-:Y:S01]  /*bc80*/  @!UP1 ULDC UR46, c[0x0][0xad4] ;  /* 0x0002b500002e9ab9 */ /* 0x000fe20000000800 */
[----:B--2---:R-:W-:Y:S01]  /*bc90*/  @P1 R2UR UR4, R8 ;  /* 0x00000000080412ca */ /* 0x004fe200000e0000 */
[----:B-1----:R-:W-:-:S05]  /*bca0*/  VIADD R8, R3, 0xffffff80 ;  /* 0xffffff8003087836 */ /* 0x002fca0000000000 */
[----:B------:R-:W-:-:S07]  /*bcb0*/  ISETP.GT.AND P0, PT, R8, 0x3f, PT ;  /* 0x0000003f0800780c */ /* 0x000fce0003f04270 */
[----:B------:R-:W-:Y:S01]  /*bcc0*/  USHF.R.S32.HI UR19, URZ, 0x1f, UR4 ;  /* 0x0000001f3f137899 */ /* 0x000fe20008011404 */
[----:B0-----:R-:W-:Y:S11]  /*bcd0*/  @P2 BRA `(.L_x_3419) ;  /* 0x0000000000102947 */ /* 0x001ff60003800000 */
[----:B------:R-:W-:Y:S05]  /*bce0*/  @!P1 BRA `(.L_x_3419) ;  /* 0x00000000000c9947 */ /* 0x000fea0003800000 */
[----:B------:R-:W2:Y:S04]  /*bcf0*/  LDG.E R3, desc[UR40][R4.64] ;  /* 0x0000002804037981 */ /* 0x000ea8000c1e1900 */
[----:B-----5:R-:W2:Y:S02]  /*bd00*/  LDG.E R0, desc[UR40][R4.64+0x4] ;  /* 0x0000042804007981 */ /* 0x020ea4000c1e1900 */
[----:B--2---:R-:W-:-:S07]  /*bd10*/  IMAD.IADD R0, R0, 0x1, -R3 ;  /* 0x0000000100007824 */ /* 0x004fce00078e0a03 */
.L_x_3419:
[----:B------:R-:W-:Y:S01]  /*bd20*/  USEL UR39, UR39, URZ, !UP0 ;  /* 0x0000003f27277287 */ /* 0x000fe2000c000000 */
[----:B------:R-:W-:Y:S01]  /*bd30*/  BSSY B1, `(.L_x_3420) ;  /* 0x0000039000017945 */ /* 0x000fe20003800000 */
[----:B------:R-:W-:-:S03]  /*bd40*/  USEL UR42, UR42, URZ, !UP0 ;  /* 0x0000003f2a2a7287 */ /* 0x000fc6000c000000 */
[----:B------:R-:W-:Y:S09]  /*bd50*/  @P0 BRA `(.L_x_3421) ;  /* 0x0000000000d80947 */ /* 0x000ff20003800000 */
[----:B------:R-:W0:Y:S01]  /*bd60*/  S2R R3, SR_TID.X ;  /* 0x0000000000037919 */ /* 0x000e220000002100 */
[----:B------:R-:W1:Y:S01]  /*bd70*/  LDC R9, c[0x0][0xbe8] ;  /* 0x0002fa00ff097b82 */ /* 0x000e620000000800 */
[----:B------:R-:W-:-:S04]  /*bd80*/  IMAD.U32 R4, RZ, RZ, UR43 ;  /* 0x0000002bff047e24 */ /* 0x000fc8000f8e00ff */
[----:B0-----:R-:W-:Y:S02]  /*bd90*/  IMAD R3, R4, 0x40, R3 ;  /* 0x0000004004037824 */ /* 0x001fe400078e0203 */
[----:B-1---5:R-:W-:Y:S02]  /*bda0*/  IMAD R4, R0, R9, RZ ;  /* 0x0000000900047224 */ /* 0x022fe400078e02ff */
[----:B------:R-:W-:-:S05]  /*bdb0*/  VIADD R6, R3, 0xffffff80 ;  /* 0xffffff8003067836 */ /* 0x000fca0000000000 */
[----:B------:R-:W-:-:S13]  /*bdc0*/  ISETP.GE.AND P0, PT, R6, R4, PT ;  /* 0x000000040600720c */ /* 0x000fda0003f06270 */
[----:B------:R-:W-:Y:S05]  /*bdd0*/  @P0 BRA `(.L_x_3421) ;  /* 0x0000000000b80947 */ /* 0x000fea0003800000 */
[----:B------:R-:W-:Y:S01]  /*bde0*/  ISETP.NE.AND P0, PT, R9, 0x1, PT ;  /* 0x000000010900780c */ /* 0x000fe20003f05270 */
[----:B------:R-:W-:Y:S01]  /*bdf0*/  UISETP.GT.AND UP0, UPT, UR46, 0x1, UPT ;  /* 0x000000012e00788c */ /* 0x000fe2000bf04270 */
[----:B------:R-:W-:-:S03]  /*be00*/  UMOV UR17, 0x9b8 ;  /* 0x000009b800117882 */ /* 0x000fc60000000000 */
[----:B------:R-:W-:Y:S02]  /*be10*/  USEL UR17, UR17, 0x978, UP0 ;  /* 0x0000097811117887 */ /* 0x000fe40008000000 */
[----:B------:R-:W-:-:S06]  /*be20*/  USEL UR16, UR45, URZ, UP0 ;  /* 0x0000003f2d107287 */ /* 0x000fcc0008000000 */
[----:B------:R-:W0:Y:S04]  /*be30*/  @P0 LDC R3, c[0x0][0xbec] ;  /* 0x0002fb00ff030b82 */ /* 0x000e280000000800 */
[----:B------:R-:W-:Y:S01]  /*be40*/  ULDC.64 UR8, c[0x0][UR17+0x218] ;  /* 0x0000860011087abb */ /* 0x000fe20008000a00 */
[----:B------:R-:W-:Y:S01]  /*be50*/  ULDC.64 UR12, c[0x0][UR17+0x220] ;  /* 0x00008800110c7abb */ /* 0x000fe20008000a00 */
[----:B------:R-:W-:Y:S01]  /*be60*/  ULDC.64 UR14, c[0x0][UR17+0x228] ;  /* 0x00008a00110e7abb */ /* 0x000fe20008000a00 */
[----:B------:R-:W-:Y:S01]  /*be70*/  UIMAD.WIDE.U32 UR10, UR8, UR44, URZ ;  /* 0x0000002c080a72a5 */ /* 0x000fe2000f8e003f */
[----:B------:R-:W1:Y:S01]  /*be80*/  @P0 LDC R5, c[0x0][0xbf0] ;  /* 0x0002fc00ff050b82 */ /* 0x000e620000000800 */
[----:B------:R-:W-:Y:S02]  /*be90*/  UIMAD UR18, UR9, UR44, URZ ;  /* 0x0000002c091272a4 */ /* 0x000fe4000f8e023f */
[----:B------:R-:W-:-:S02]  /*bea0*/  UIMAD UR13, UR13, UR39, URZ ;  /* 0x000000270d0d72a4 */ /* 0x000fc4000f8e023f */
[----:B------:R-:W-:Y:S02]  /*beb0*/  UIMAD.WIDE.U32 UR20, UR14, UR16, URZ ;  /* 0x000000100e1472a5 */ /* 0x000fe4000f8e003f */
[----:B------:R-:W-:Y:S02]  /*bec0*/  UIMAD.WIDE.U32 UR8, UR12, UR39, URZ ;  /* 0x000000270c0872a5 */ /* 0x000fe4000f8e003f */
[----:B------:R-:W-:Y:S02]  /*bed0*/  UIMAD UR14, UR15, UR16, URZ ;  /* 0x000000100f0e72a4 */ /* 0x000fe4000f8e023f */
[----:B------:R-:W-:Y:S02]  /*bee0*/  UIMAD UR13, UR12, UR42, UR13 ;  /* 0x0000002a0c0d72a4 */ /* 0x000fe4000f8e020d */
[----:B------:R-:W-:Y:S02]  /*bef0*/  UIADD3 UR10, UP1, UP2, UR8, UR10, UR4 ;  /* 0x0000000a080a7290 */ /* 0x000fe4000fa3e004 */
[----:B------:R-:W-:Y:S01]  /*bf00*/  UIADD3 UR14, UR21, UR14, URZ ;  /* 0x0000000e150e7290 */ /* 0x000fe2000fffe03f */
[----:B0-----:R-:W-:Y:S01]  /*bf10*/  @P0 IMAD.HI.U32 R4, R6, R3, RZ ;  /* 0x0000000306040227 */ /* 0x001fe200078e00ff */
[----:B------:R-:W-:-:S02]  /*bf20*/  UIADD3 UR18, UR11, UR18, URZ ;  /* 0x000000120b127290 */ /* 0x000fc4000fffe03f */
[----:B------:R-:W-:Y:S01]  /*bf30*/  UIADD3 UR13, UR9, UR13, URZ ;  /* 0x0000000d090d7290 */ /* 0x000fe2000fffe03f */
[----:B------:R-:W-:Y:S02]  /*bf40*/  IMAD.MOV.U32 R3, RZ, RZ, R6 ;  /* 0x000000ffff037224 */ /* 0x000fe400078e0006 */
[----:B------:R-:W-:Y:S01]  /*bf50*/  IMAD.U32 R10, RZ, RZ, UR14 ;  /* 0x0000000eff0a7e24 */ /* 0x000fe2000f8e00ff */
[----:B------:R-:W-:Y:S01]  /*bf60*/  ULDC.64 UR8, c[0x0][UR17+0x210] ;  /* 0x0000840011087abb */ /* 0x000fe20008000a00 */
[----:B-1----:R-:W-:Y:S01]  /*bf70*/  @P0 SHF.R.U32.HI R3, RZ, R5, R4 ;  /* 0x00000005ff030219 */ /* 0x002fe20000011604 */
[----:B------:R-:W-:Y:S02]  /*bf80*/  IMAD.U32 R4, RZ, RZ, UR20 ;  /* 0x00000014ff047e24 */ /* 0x000fe4000f8e00ff */
[----:B------:R-:W-:Y:S01]  /*bf90*/  IMAD.U32 R5, RZ, RZ, UR21 ;  /* 0x00000015ff057e24 */ /* 0x000fe2000f8e00ff */
[--C-:B------:R-:W-:Y:S01]  /*bfa0*/  SHF.R.S32.HI R5, RZ, 0x1f, R3.reuse ;  /* 0x0000001fff057819 */ /* 0x100fe20000011403 */
[----:B------:R-:W-:Y:S01]  /*bfb0*/  IMAD.MOV R7, RZ, RZ, -R3 ;  /* 0x000000ffff077224 */ /* 0x000fe200078e0a03 */
[----:B------:R-:W-:Y:S01]  /*bfc0*/  IADD3 R4, P0, P1, R3, UR10, R4 ;  /* 0x0000000a03047c10 */ /* 0x000fe2000f91e004 */
[----:B------:R-:W-:-:S02]  /*bfd0*/  UIADD3.X UR10, UR13, UR18, UR19, UP1, UP2 ;  /* 0x000000120d0a7290 */ /* 0x000fc40008fe4413 */
[----:B------:R-:W-:-:S04]  /*bfe0*/  IMAD R7, R9, R7, R6 ;  /* 0x0000000709077224 */ /* 0x000fc800078e0206 */
[----:B------:R-:W-:Y:S01]  /*bff0*/  IADD3.X R5, R5, UR10, R10, P0, P1 ;  /* 0x0000000a05057c10 */ /* 0x000fe200087e240a */
[C---:B------:R-:W-:Y:S01]  /*c000*/  IMAD R6, R7.reuse, UR9, RZ ;  /* 0x0000000907067c24 */ /* 0x040fe2000f8e02ff */
[----:B------:R-:W-:Y:S01]  /*c010*/  SHF.R.S32.HI R3, RZ, 0x1f, R7 ;  /* 0x0000001fff037819 */ /* 0x000fe20000011407 */
[----:B------:R-:W-:Y:S01]  /*c020*/  ULDC.64 UR10, c[0x0][0xba8] ;  /* 0x0002ea00000a7ab9 */ /* 0x000fe20000000a00 */
[----:B------:R-:W-:Y:S01]  /*c030*/  @!UP0 ULDC UR10, c[0x0][0xb50] ;  /* 0x0002d400000a8ab9 */ /* 0x000fe20000000800 */
[----:B------:R-:W-:Y:S01]  /*c040*/  IMAD.WIDE.U32 R4, R7, UR8, R4 ;  /* 0x0000000807047c25 */ /* 0x000fe2000f8e0004 */
[----:B------:R-:W-:-:S03]  /*c050*/  @!UP0 ULDC UR11, c[0x0][0xb54] ;  /* 0x0002d500000b8ab9 */ /* 0x000fc60000000800 */
[----:B------:R-:W-:Y:S01]  /*c060*/  IMAD R3, R3, UR8, R6 ;  /* 0x0000000803037c24 */ /* 0x000fe2000f8e0206 */
[----:B------:R-:W-:-:S03]  /*c070*/  LEA R6, P0, R4, UR10, 0x2 ;  /* 0x0000000a04067c11 */ /* 0x000fc6000f8010ff */
[----:B------:R-:W-:-:S05]  /*c080*/  IMAD.IADD R3, R5, 0x1, R3 ;  /* 0x0000000105037824 */ /* 0x000fca00078e0203 */
[----:B------:R-:W-:Y:S01]  /*c090*/  LEA.HI.X R7, R4, UR11, R3, 0x2, P0 ;  /* 0x0000000b04077c11 */ /* 0x000fe200080f1403 */
[----:B------:R-:W-:-:S05]  /*c0a0*/  IMAD.MOV.U32 R3, RZ, RZ, -0x800000 ;  /* 0xff800000ff037424 */ /* 0x000fca00078e00ff */
[----:B------:R0:W-:Y:S02]  /*c0b0*/  STG.E desc[UR40][R6.64], R3 ;  /* 0x0000000306007986 */ /* 0x0001e4000c101928 */
.L_x_3421:
[----:B------:R-:W-:Y:S05]  /*c0c0*/  BSYNC B1 ;  /* 0x0000000000017941 */ /* 0x000fea0003800000 */
.L_x_3420:
[----:B------:R-:W-:-:S06]  /*c0d0*/  UISETP.GT.AND UP0, UPT, UR46, 0x1, UPT ;  /* 0x000000012e00788c */ /* 0x000fcc000bf04270 */
[----:B------:R-:W-:-:S13]  /*c0e0*/  PLOP3.LUT P0, PT, PT, PT, UP0, 0x80, 0x0 ;  /* 0x000000000000781c */ /* 0x000fda0003f0f008 */
[----:B------:R-:W-:Y:S05]  /*c0f0*/  @P0 BRA `(.L_x_3416) ;  /* 0x0000000800800947 */ /* 0x000fea0003800000 */
[----:B------:R-:W1:Y:S01]  /*c100*/  LDC R11, c[0x0][0xbe8] ;  /* 0x0002fa00ff0b7b82 */ /* 0x000e620000000800 */
[----:B0-----:R-:W-:Y:S01]  /*c110*/  SHF.R.S32.HI R3, RZ, 0x1f, R8 ;  /* 0x0000001fff037819 */ /* 0x001fe20000011408 */
[----:B------:R-:W-:Y:S01]  /*c120*/  ULDC.64 UR12, c[0x0][0xaa0] ;  /* 0x0002a800000c7ab9 */ /* 0x000fe20000000a00 */
[----:B------:R-:W-:Y:S01]  /*c130*/  BSSY B1, `(.L_x_3422) ;  /* 0x0000078000017945 */ /* 0x000fe20003800000 */
[----:B------:R-:W-:Y:S01]  /*c140*/  UIMAD UR10, UR19, UR12, URZ ;  /* 0x0000000c130a72a4 */ /* 0x000fe2000f8e023f */
[----:B------:R-:W-:Y:S01]  /*c150*/  LEA.HI R3, R3, R8, RZ, 0x3 ;  /* 0x0000000803037211 */ /* 0x000fe200078f18ff */
[----:B------:R-:W-:Y:S01]  /*c160*/  UIMAD.WIDE.U32 UR8, UR4, UR12, URZ ;  /* 0x0000000c040872a5 */ /* 0x000fe2000f8e003f */
[----:B------:R-:W-:Y:S01]  /*c170*/  SHF.R.S32.HI R27, RZ, 0x1f, R221 ;  /* 0x0000001fff1b7819 */ /* 0x000fe200000114dd */
[----:B------:R-:W-:Y:S01]  /*c180*/  UIMAD UR10, UR4, UR13, UR10 ;  /* 0x0000000d040a72a4 */ /* 0x000fe2000f8e020a */
[----:B------:R-:W-:Y:S01]  /*c190*/  LOP3.LUT R7, R3, 0xfffffff8, RZ, 0xc0, !PT ;  /* 0xfffffff803077812 */ /* 0x000fe200078ec0ff */
[----:B------:R-:W-:Y:S01]  /*c1a0*/  ULDC UR12, c[0x0][0xac8] ;  /* 0x0002b200000c7ab9 */ /* 0x000fe20000000800 */
[----:B------:R-:W-:Y:S01]  /*c1b0*/  SHF.R.S32.HI R26, RZ, 0x3, R3 ;  /* 0x00000003ff1a7819 */ /* 0x000fe20000011403 */
[----:B------:R-:W-:Y:S01]  /*c1c0*/  UIADD3 UR9, UR9, UR10, URZ ;  /* 0x0000000a09097290 */ /* 0x000fe2000fffe03f */
[----:B------:R-:W-:Y:S01]  /*c1d0*/  ISETP.GE.AND P2, PT, R188, UR12, PT ;  /* 0x0000000cbc007c0c */ /* 0x000fe2000bf46270 */
[----:B------:R-:W-:Y:S01]  /*c1e0*/  IMAD.IADD R9, R8, 0x1, -R7 ;  /* 0x0000000108097824 */ /* 0x000fe200078e0a07 */
[----:B------:R-:W-:Y:S01]  /*c1f0*/  ULDC.64 UR10, c[0x0][0xae8] ;  /* 0x0002ba00000a7ab9 */ /* 0x000fe20000000a00 */
[----:B------:R-:W-:Y:S01]  /*c200*/  IMAD.U32 R8, RZ, RZ, UR43 ;  /* 0x0000002bff087e24 */ /* 0x000fe2000f8e00ff */
[----:B------:R-:W-:Y:S01]  /*c210*/  ISETP.GE.AND P1, PT, R187, UR12, PT ;  /* 0x0000000cbb007c0c */ /* 0x000fe2000bf26270 */
[----:B------:R-:W-:Y:S01]  /*c220*/  IMAD R3, R9, 0x20, R26 ;  /* 0x0000002009037824 */ /* 0x000fe200078e021a */
[----:B------:R-:W-:Y:S01]  /*c230*/  UIMAD.WIDE.U32 UR8, UR44, UR10, UR8 ;  /* 0x0000000a2c0872a5 */ /* 0x000fe2000f8e0008 */
[----:B------:R-:W-:-:S02]  /*c240*/  ISETP.GE.AND P3, PT, R2, UR12, PT ;  /* 0x0000000c02007c0c */ /* 0x000fc4000bf66270 */
[----:B------:R-:W-:Y:S01]  /*c250*/  IMAD R8, R8, 0x40, R3 ;  /* 0x0000004008087824 */ /* 0x000fe200078e0203 */
[----:B------:R-:W-:Y:S01]  /*c260*/  SEL R3, RZ, 0xffffffff, P2 ;  /* 0xffffffffff037807 */ /* 0x000fe20001000000 */
[----:B------:R-:W-:Y:S01]  /*c270*/  UIMAD UR9, UR44, UR11, UR9 ;  /* 0x0000000b2c0972a4 */ /* 0x000fe2000f8e0209 */
[----:B-1----:R-:W-:Y:S01]  /*c280*/  ISETP.NE.AND P0, PT, R11, 0x1, PT ;  /* 0x000000010b00780c */ /* 0x002fe20003f05270 */
[----:B-----5:R-:W-:Y:S01]  /*c290*/  IMAD R25, R0, R11, RZ ;  /* 0x0000000b00197224 */ /* 0x020fe200078e02ff */
[----:B------:R-:W-:Y:S01]  /*c2a0*/  SEL R9, RZ, 0xffffffff, P1 ;  /* 0xffffffffff097807 */ /* 0x000fe20000800000 */
[----:B------:R-:W-:Y:S01]  /*c2b0*/  IMAD.SHL.U32 R13, R3, 0x2, RZ ;  /* 0x00000002030d7824 */ /* 0x000fe200078e00ff */
[----:B------:R-:W-:Y:S01]  /*c2c0*/  SEL R6, RZ, 0x1, P3 ;  /* 0x00000001ff067807 */ /* 0x000fe20001800000 */
[----:B------:R-:W-:Y:S01]  /*c2d0*/  ULDC.64 UR10, c[0x0][0xaf0] ;  /* 0x0002bc00000a7ab9 */ /* 0x000fe20000000a00 */
[----:B------:R-:W-:Y:S01]  /*c2e0*/  IMAD.MOV.U32 R3, RZ, RZ, R8 ;  /* 0x000000ffff037224 */ /* 0x000fe200078e0008 */
[----:B------:R-:W-:Y:S01]  /*c2f0*/  UIMAD UR42, UR42, UR10, URZ ;  /* 0x0000000a2a2a72a4 */ /* 0x000fe2000f8e023f */
[----:B------:R-:W-:Y:S01]  /*c300*/  IMAD.SHL.U32 R9, R9, 0x4, RZ ;  /* 0x0000000409097824 */ /* 0x000fe200078e00ff */
[----:B------:R-:W-:Y:S01]  /*c310*/  LOP3.LUT R6, R13, 0x2, R6, 0xe2, !PT ;  /* 0x000000020d067812 */ /* 0x000fe200078ee206 */
[----:B------:R-:W-:Y:S01]  /*c320*/  UIMAD.WIDE.U32 UR8, UR39, UR10, UR8 ;  /* 0x0000000a270872a5 */ /* 0x000fe2000f8e0008 */
[----:B------:R-:W-:Y:S01]  /*c330*/  ISETP.GE.AND P1, PT, R221, UR12, PT ;  /* 0x0000000cdd007c0c */ /* 0x000fe2000bf26270 */
[----:B------:R-:W-:Y:S01]  /*c340*/  UIMAD UR4, UR39, UR11, UR42 ;  /* 0x0000000b270472a4 */ /* 0x000fe2000f8e022a */
[----:B------:R-:W0:Y:S01]  /*c350*/  @P0 LDC R5, c[0x0][0xbec] ;  /* 0x0002fb00ff050b82 */ /* 0x000e220000000800 */
[----:B------:R-:W-:-:S02]  /*c360*/  LOP3.LUT R10, R9, 0x4, R6, 0xe2, !PT ;  /* 0x00000004090a7812 */ /* 0x000fc400078ee206 */
[----:B------:R-:W-:Y:S01]  /*c370*/  UIADD3 UR4, UR9, UR4, URZ ;  /* 0x0000000409047290 */ /* 0x000fe2000fffe03f */
[----:B------:R-:W-:Y:S02]  /*c380*/  SEL R0, RZ, 0x80, P1 ;  /* 0x00000080ff007807 */ /* 0x000fe40000800000 */
[----:B------:R-:W-:Y:S02]  /*c390*/  SHF.R.S32.HI R28, RZ, 0x1f, R187 ;  /* 0x0000001fff1c7819 */ /* 0x000fe400000114bb */
[----:B------:R-:W1:Y:S01]  /*c3a0*/  @P0 LDC R7, c[0x0][0xbf0] ;  /* 0x0002fc00ff070b82 */ /* 0x000e620000000800 */
[----:B------:R-:W-:Y:S02]  /*c3b0*/  SHF.R.S32.HI R29, RZ, 0x1f, R186 ;  /* 0x0000001fff1d7819 */ /* 0x000fe400000114ba */
[----:B------:R-:W-:Y:S02]  /*c3c0*/  SHF.R.S32.HI R31, RZ, 0x1f, R184 ;  /* 0x0000001fff1f7819 */ /* 0x000fe400000114b8 */
[----:B------:R-:W-:-:S02]  /*c3d0*/  SHF.R.S32.HI R33, RZ, 0x1f, R222 ;  /* 0x0000001fff217819 */ /* 0x000fc400000114de */
[----:B------:R-:W-:Y:S02]  /*c3e0*/  SHF.R.S32.HI R30, RZ, 0x1f, R185 ;  /* 0x0000001fff1e7819 */ /* 0x000fe400000114b9 */
[----:B------:R-:W-:Y:S01]  /*c3f0*/  SHF.R.S32.HI R32, RZ, 0x1f, R188 ;  /* 0x0000001fff207819 */ /* 0x000fe200000114bc */
[----:B0-----:R-:W-:-:S04]  /*c400*/  @P0 IMAD.HI.U32 R4, R8, R5, RZ ;  /* 0x0000000508040227 */ /* 0x001fc800078e00ff */
[----:B------:R-:W-:Y:S02]  /*c410*/  IMAD.U32 R5, RZ, RZ, UR9 ;  /* 0x00000009ff057e24 */ /* 0x000fe4000f8e00ff */
[----:B------:R-:W-:Y:S01]  /*c420*/  IMAD.U32 R5, RZ, RZ, UR4 ;  /* 0x00000004ff057e24 */ /* 0x000fe2000f8e00ff */
[----:B-1----:R-:W-:Y:S01]  /*c430*/  @P0 SHF.R.U32.HI R3, RZ, R7, R4 ;  /* 0x00000007ff030219 */ /* 0x002fe20000011604 */
[----:B------:R-:W-:Y:S01]  /*c440*/  IMAD.U32 R4, RZ, RZ, UR8 ;  /* 0x00000008ff047e24 */ /* 0x000fe2000f8e00ff */
[----:B------:R-:W-:Y:S01]  /*c450*/  ISETP.GE.AND P0, PT, R186, UR12, PT ;  /* 0x0000000cba007c0c */ /* 0x000fe2000bf06270 */
[----:B------:R-:W-:Y:S01]  /*c460*/  ULDC.64 UR8, c[0x0][0xae0] ;  /* 0x0002b80000087ab9 */ /* 0x000fe20000000a00 */
[--C-:B------:R-:W-:Y:S01]  /*c470*/  SHF.R.S32.HI R6, RZ, 0x1f, R3.reuse ;  /* 0x0000001fff067819 */ /* 0x100fe20000011403 */
[----:B------:R-:W-:Y:S01]  /*c480*/  IMAD.MOV R7, RZ, RZ, -R3 ;  /* 0x000000ffff077224 */ /* 0x000fe200078e0a03 */
[----:B------:R-:W-:Y:S01]  /*c490*/  SEL R9, RZ, 0xffffffff, P0 ;  /* 0xffffffffff097807 */ /* 0x000fe20000000000 */
[----:B------:R-:W-:Y:S01]  /*c4a0*/  IMAD.WIDE.U32 R4, R3, UR8, R4 ;  /* 0x0000000803047c25 */ /* 0x000fe2000f8e0004 */
[----:B------:R-:W-:-:S03]  /*c4b0*/  ISETP.GE.AND P0, PT, R185, UR12, PT ;  /* 0x0000000cb9007c0c */ /* 0x000fc6000bf06270 */
[----:B------:R-:W-:Y:S02]  /*c4c0*/  IMAD R6, R6, UR8, RZ ;  /* 0x0000000806067c24 */ /* 0x000fe4000f8e02ff */
[----:B------:R-:W-:Y:S02]  /*c4d0*/  IMAD.SHL.U32 R13, R9, 0x8, RZ ;  /* 0x00000008090d7824 */ /* 0x000fe400078e00ff */
[----:B------:R-:W-:Y:S01]  /*c4e0*/  IMAD R9, R3, UR9, R6 ;  /* 0x0000000903097c24 */ /* 0x000fe2000f8e0206 */
[----:B------:R-:W-:Y:S01]  /*c4f0*/  SEL R6, RZ, 0xffffffff, P0 ;  /* 0xffffffffff067807 */ /* 0x000fe20000000000 */
[----:B------:R-:W-:Y:S01]  /*c500*/  IMAD R7, R11, R7, R8 ;  /* 0x000000070b077224 */ /* 0x000fe200078e0208 */
[----:B------:R-:W-:Y:S01]  /*c510*/  ISETP.GE.AND P0, PT, R184, UR12, PT ;  /* 0x0000000cb8007c0c */ /* 0x000fe2000bf06270 */
[----:B------:R-:W-:Y:S01]  /*c520*/  IMAD.IADD R5, R5, 0x1, R9 ;  /* 0x0000000105057824 */ /* 0x000fe200078e0209 */
[----:B------:R-:W-:Y:S01]  /*c530*/  LOP3.LUT R10, R13, 0x8, R10, 0xe2, !PT ;  /* 0x000000080d0a7812 */ /* 0x000fe200078ee20a */
[----:B------:R-:W-:Y:S01]  /*c540*/  IMAD.SHL.U32 R13, R6, 0x10, RZ ;  /* 0x00000010060d7824 */ /* 0x000fe200078e00ff */
[----:B------:R-:W-:Y:S01]  /*c550*/  SEL R8, RZ, 0xffffffff, P0 ;  /* 0xffffffffff087807 */ /* 0x000fe20000000000 */
[----:B------:R-:W-:Y:S01]  /*c560*/  ULDC.64 UR8, c[0x0][0xad8] ;  /* 0x0002b60000087ab9 */ /* 0x000fe20000000a00 */
[----:B------:R-:W-:Y:S01]  /*c570*/  SHF.R.S32.HI R3, RZ, 0x1f, R7 ;  /* 0x0000001fff037819 */ /* 0x000fe20000011407 */
[----:B------:R-:W-:Y:S01]  /*c580*/  IMAD.WIDE.U32 R4, R7, UR8, R4 ;  /* 0x0000000807047c25 */ /* 0x000fe2000f8e0004 */
[----:B------:R-:W-:-:S02]  /*c590*/  LOP3.LUT R10, R13, 0x10, R10, 0xe2, !PT ;  /* 0x000000100d0a7812 */ /* 0x000fc400078ee20a */
[----:B------:R-:W-:Y:S01]  /*c5a0*/  ISETP.GE.AND P0, PT, R222, UR12, PT ;  /* 0x0000000cde007c0c */ /* 0x000fe2000bf06270 */
[----:B------:R-:W-:Y:S02]  /*c5b0*/  IMAD.SHL.U32 R9, R8, 0x20, RZ ;  /* 0x0000002008097824 */ /* 0x000fe400078e00ff */
[----:B------:R-:W-:-:S03]  /*c5c0*/  IMAD R6, R3, UR8, RZ ;  /* 0x0000000803067c24 */ /* 0x000fc6000f8e02ff */
[----:B------:R-:W-:Y:S01]  /*c5d0*/  LOP3.LUT R10, R9, 0x20, R10, 0xe2, !PT ;  /* 0x00000020090a7812 */ /* 0x000fe200078ee20a */
[----:B------:R-:W-:Y:S01]  /*c5e0*/  IMAD R3, R7, UR9, R6 ;  /* 0x0000000907037c24 */ /* 0x000fe2000f8e0206 */
[----:B------:R-:W-:Y:S01]  /*c5f0*/  ULDC.64 UR8, c[0x0][0xa80] ;  /* 0x0002a00000087ab9 */ /* 0x000fe20000000a00 */
[----:B------:R-:W-:Y:S01]  /*c600*/  IMAD.U32 R9, RZ, RZ, UR43 ;  /* 0x0000002bff097e24 */ /* 0x000fe2000f8e00ff */
[----:B------:R-:W-:Y:S01]  /*c610*/  SEL R7, RZ, 0x40, P0 ;  /* 0x00000040ff077807 */ /* 0x000fe20000000000 */
[----:B------:R-:W-:Y:S01]  /*c620*/  IMAD.IADD R3, R5, 0x1, R3 ;  /* 0x0000000105037824 */ /* 0x000fe200078e0203 */
[----:B------:R-:W-:Y:S01]  /*c630*/  LEA R20, P0, R4, UR8, 0x1 ;  /* 0x0000000804147c11 */ /* 0x000fe2000f8008ff */
[----:B------:R-:W-:Y:S01]  /*c640*/  IMAD R26, R9, 0x40, R26 ;  /* 0x00000040091a7824 */ /* 0x000fe200078e021a */
[----:B------:R-:W-:Y:S02]  /*c650*/  LOP3.LUT R21, R10, R7, RZ, 0xfc, !PT ;  /* 0x000000070a157212 */ /* 0x000fe400078efcff */
[----:B------:R-:W-:Y:S01]  /*c660*/  LEA.HI.X R3, R4, UR9, R3, 0x1, P0 ;  /* 0x0000000904037c11 */ /* 0x000fe200080f0c03 */
[----:B------:R0:W1:Y:S01]  /*c670*/  SHFL.IDX PT, R6, R20, RZ, 0x181f ;  /* 0x00181fff14067589 */ /* 0x00006200000e0000 */
[----:B------:R-:W-:-:S02]  /*c680*/  ISETP.GE.AND P0, PT, R26, R25, PT ;  /* 0x000000191a00720c */ /* 0x000fc40003f06270 */
[----:B------:R-:W-:Y:S01]  /*c690*/  LOP3.LUT R24, R21, R0, RZ, 0xfc, !PT ;  /* 0x0000000015187212 */ /* 0x000fe200078efcff */
[----:B------:R0:W2:Y:S10]  /*c6a0*/  SHFL.IDX PT, R7, R3, RZ, 0x181f ;  /* 0x00181fff03077589 */ /* 0x0000b400000e0000 */
[----:B0-----:R-:W-:Y:S05]  /*c6b0*/  @P0 BRA `(.L_x_3423) ;  /* 0x00000000007c0947 */ /* 0x001fea0003800000 */
[----:B------:R-:W-:Y:S02]  /*c6c0*/  ISETP.GE.AND P2, PT, R188, UR12, PT ;  /* 0x0000000cbc007c0c */ /* 0x000fe4000bf46270 */
[----:B------:R-:W-:Y:S02]  /*c6d0*/  ISETP.GE.AND P1, PT, R2, UR12, PT ;  /* 0x0000000c02007c0c */ /* 0x000fe4000bf26270 */
[----:B------:R-:W-:Y:S02]  /*c6e0*/  ISETP.GE.AND P5, PT, R187, UR12, PT ;  /* 0x0000000cbb007c0c */ /* 0x000fe4000bfa6270 */
[----:B------:R-:W-:-:S07]  /*c6f0*/  ISETP.GE.AND P3, PT, R186, UR12, PT ;  /* 0x0000000cba007c0c */ /* 0x000fce000bf66270 */
[-C--:B-1----:R-:W-:Y:S02]  /*c700*/  @!P2 LEA R8, P0, R188, R6.reuse, 0x1 ;  /* 0x00000006bc08a211 */ /* 0x082fe400078008ff */
[----:B--2---:R-:W-:Y:S02]  /*c710*/  @!P1 IMAD.WIDE R4, R2, 0x2, R6 ;  /* 0x0000000202049825 */ /* 0x004fe400078e0206 */
[----:B------:R-:W-:Y:S02]  /*c720*/  @!P2 LEA.HI.X R9, R188, R7, R32, 0x1, P0 ;  /* 0x00000007bc09a211 */ /* 0x000fe400000f0c20 */
[----:B------:R-:W-:Y:S01]  /*c730*/  @!P5 LEA R10, P4, R187, R6, 0x1 ;  /* 0x00000006bb0ad211 */ /* 0x000fe200078808ff */
[----:B------:R-:W-:Y:S01]  /*c740*/  @!P1 ST.E.128 desc[UR40][R4.64], RZ ;  /* 0x000000ff04009985 */ /* 0x000fe2000c101d28 */
[----:B------:R-:W-:Y:S02]  /*c750*/  ISETP.GE.AND P1, PT, R184, UR12, PT ;  /* 0x0000000cb8007c0c */ /* 0x000fe4000bf26270 */
[----:B------:R-:W-:Y:S01]  /*c760*/  LOP3.LUT P0, RZ, R21, 0x40, RZ, 0xc0, !PT ;  /* 0x0000004015ff7812 */ /* 0x000fe2000780c0ff */
[----:B------:R0:W-:Y:S01]  /*c770*/  @!P2 ST.E.128 desc[UR40][R8.64], RZ ;  /* 0x000000ff0800a985 */ /* 0x0001e2000c101d28 */
[----:B------:R-:W-:-:S02]  /*c780*/  ISETP.GE.AND P2, PT, R185, UR12, PT ;  /* 0x0000000cb9007c0c */ /* 0x000fc4000bf46270 */
[-C--:B------:R-:W-:Y:S02]  /*c790*/  @!P5 LEA.HI.X R11, R187, R7.reuse, R28, 0x1, P4 ;  /* 0x00000007bb0bd211 */ /* 0x080fe400020f0c1c */
[----:B------:R-:W-:Y:S02]  /*c7a0*/  LOP3.LUT P4, RZ, R24, 0x80, RZ, 0xc0, !PT ;  /* 0x0000008018ff7812 */ /* 0x000fe4000788c0ff */
[CC--:B------:R-:W-:Y:S01]  /*c7b0*/  @!P3 LEA R12, P6, R186.reuse, R6.reuse, 0x1 ;  /* 0x00000006ba0cb211 */ /* 0x0c0fe200078c08ff */
[----:B------:R4:W-:Y:S03]  /*c7c0*/  @!P5 ST.E.128 desc[UR40][R10.64], RZ ;  /* 0x000000ff0a00d985 */ /* 0x0009e6000c101d28 */
[----:B------:R-:W-:Y:S02]  /*c7d0*/  @!P3 LEA.HI.X R13, R186, R7, R29, 0x1, P6 ;  /* 0x00000007ba0db211 */ /* 0x000fe400030f0c1d */
[----:B0-----:R-:W-:-:S02]  /*c7e0*/  @!P1 LEA R8, P6, R184, R6, 0x1 ;  /* 0x00000006b8089211 */ /* 0x001fc400078c08ff */
[CC--:B------:R-:W-:Y:S01]  /*c7f0*/  @!P2 LEA R4, P5, R185.reuse, R6.reuse, 0x1 ;  /* 0x00000006b904a211 */ /* 0x0c0fe200078a08ff */
[----:B------:R4:W-:Y:S01]  /*c800*/  @!P3 ST.E.128 desc[UR40][R12.64], RZ ;  /* 0x000000ff0c00b985 */ /* 0x0009e2000c101d28 */
[-C--:B------:R-:W-:Y:S02]  /*c810*/  @P0 LEA R14, P3, R222, R6.reuse, 0x1 ;  /* 0x00000006de0e0211 */ /* 0x080fe400078608ff */
[-C--:B------:R-:W-:Y:S02]  /*c820*/  @!P2 LEA.HI.X R5, R185, R7.reuse, R30, 0x1, P5 ;  /* 0x00000007b905a211 */ /* 0x080fe400028f0c1e */
[----:B------:R-:W-:Y:S02]  /*c830*/  @P4 LEA R6, P5, R221, R6, 0x1 ;  /* 0x00000006dd064211 */ /* 0x000fe400078a08ff */
[-C--:B------:R-:W-:Y:S01]  /*c840*/  @!P1 LEA.HI.X R9, R184, R7.reuse, R31, 0x1, P6 ;  /* 0x00000007b8099211 */ /* 0x080fe200030f0c1f */
[----:B------:R4:W-:Y:S01]  /*c850*/  @!P2 ST.E.128 desc[UR40][R4.64], RZ ;  /* 0x000000ff0400a985 */ /* 0x0009e2000c101d28 */
[----:B------:R-:W-:-:S02]  /*c860*/  @P0 LEA.HI.X R15, R222, R7, R33, 0x1, P3 ;  /* 0x00000007de0f0211 */ /* 0x000fc400018f0c21 */
[----:B------:R-:W-:Y:S01]  /*c870*/  @P4 LEA.HI.X R7, R221, R7, R27, 0x1, P5 ;  /* 0x00000007dd074211 */ /* 0x000fe200028f0c1b */
[----:B------:R4:W-:Y:S04]  /*c880*/  @!P1 ST.E.128 desc[UR40][R8.64], RZ ;  /* 0x000000ff08009985 */ /* 0x0009e8000c101d28 */
[----:B------:R4:W-:Y:S04]  /*c890*/  @P0 ST.E.128 desc[UR40][R14.64], RZ ;  /* 0x000000ff0e000985 */ /* 0x0009e8000c101d28 */
[----:B------:R4:W-:Y:S02]  /*c8a0*/  @P4 ST.E.128 desc[UR40][R6.64], RZ ;  /* 0x000000ff06004985 */ /* 0x0009e4000c101d28 */
.L_x_3423:
[----:B------:R-:W-:Y:S05]  /*c8b0*/  BSYNC B1 ;  /* 0x0000000000017941 */ /* 0x000fea0003800000 */
.L_x_3422:
[----:B------:R-:W-:Y:S01]  /*c8c0*/  VIADD R0, R26, 0x20 ;  /* 0x000000201a007836 */ /* 0x000fe20000000000 */
[----:B--2-4-:R0:W2:Y:S04]  /*c8d0*/  SHFL.IDX PT, R7, R3, 0x1, 0x181f ;  /* 0x00381f0003077f89 */ /* 0x0140a800000e0000 */
[----:B------:R-:W-:Y:S01]  /*c8e0*/  ISETP.GE.AND P0, PT, R0, R25, PT ;  /* 0x000000190000720c */ /* 0x000fe20003f06270 */
[----:B-1----:R0:W1:-:S12]  /*c8f0*/  SHFL.IDX PT, R6, R20, 0x1, 0x181f ;  /* 0x00381f0014067f89 */ /* 0x00205800000e0000 */
[----:B0-----:R-:W-:Y:S05]  /*c900*/  @P0 BRA `(.L_x_3416) ;  /* 0x00000000007c0947 */ /* 0x001fea0003800000 */
        /* <DEDUP_REMOVED lines=8> */
[----:B------:R0:W-:Y:S01]  /*c990*/  @!P1 ST.E.128 desc[UR40][R4.64], RZ ;  /* 0x000000ff04009985 */ /* 0x0001e2000c101d28 */
[----:B------:R-:W-:Y:S02]  /*c9a0*/  @!P5 LEA.HI.X R9, R188, R7, R32, 0x1, P0 ;  /* 0x00000007bc09d211 */ /* 0x000fe400000f0c20 */
[----:B------:R-:W-:Y:S02]  /*c9b0*/  ISETP.GE.AND P1, PT, R184, UR12, PT ;  /* 0x0000000cb8007c0c */ /* 0x000fe4000bf26270 */
[----:B------:R-:W-:Y:S01]  /*c9c0*/  LOP3.LUT P0, RZ, R21, 0x40, RZ, 0xc0, !PT ;  /* 0x0000004015ff7812 */ /* 0x000fe2000780c0ff */
[----:B------:R1:W-:Y:S01]  /*c9d0*/  @!P5 ST.E.128 desc[UR40][R8.64], RZ ;  /* 0x000000ff0800d985 */ /* 0x0003e2000c101d28 */
[----:B------:R-:W-:-:S02]  /*c9e0*/  @!P3 LEA R12, P5, R186, R6, 0x1 ;  /* 0x00000006ba0cb211 */ /* 0x000fc400078a08ff */
[-C--:B------:R-:W-:Y:S02]  /*c9f0*/  @!P4 LEA.HI.X R11, R187, R7.reuse, R28, 0x1, P6 ;  /* 0x00000007bb0bc211 */ /* 0x080fe400030f0c1c */
[CC--:B------:R-:W-:Y:S02]  /*ca00*/  @!P2 LEA R14, P6, R185.reuse, R6.reuse, 0x1 ;  /* 0x00000006b90ea211 */ /* 0x0c0fe400078c08ff */
[-C--:B------:R-:W-:Y:S01]  /*ca10*/  @!P3 LEA.HI.X R13, R186, R7.reuse, R29, 0x1, P5 ;  /* 0x00000007ba0db211 */ /* 0x080fe200028f0c1d */
[----:B------:R1:W-:Y:S01]  /*ca20*/  @!P4 ST.E.128 desc[UR40][R10.64], RZ ;  /* 0x000000ff0a00c985 */ /* 0x0003e2000c101d28 */
[----:B------:R-:W-:Y:S02]  /*ca30*/  LOP3.LUT P5, RZ, R24, 0x80, RZ, 0xc0, !PT ;  /* 0x0000008018ff7812 */ /* 0x000fe400078ac0ff */
[----:B------:R-:W-:Y:S01]  /*ca40*/  @!P2 LEA.HI.X R15, R185, R7, R30, 0x1, P6 ;  /* 0x00000007b90fa211 */ /* 0x000fe200030f0c1e */
[----:B------:R1:W-:Y:S01]  /*ca50*/  @!P3 ST.E.128 desc[UR40][R12.64], RZ ;  /* 0x000000ff0c00b985 */ /* 0x0003e2000c101d28 */
[----:B0-----:R-:W-:-:S03]  /*ca60*/  @!P1 LEA R4, P6, R184, R6, 0x1 ;  /* 0x00000006b8049211 */ /* 0x001fc600078c08ff */
[----:B------:R1:W-:Y:S01]  /*ca70*/  @!P2 ST.E.128 desc[UR40][R14.64], RZ ;  /* 0x000000ff0e00a985 */ /* 0x0003e2000c101d28 */
[----:B------:R-:W-:Y:S02]  /*ca80*/  @!P1 LEA.HI.X R5, R184, R7, R31, 0x1, P6 ;  /* 0x00000007b8059211 */ /* 0x000fe400030f0c1f */
[----:B------:R-:W-:-:S03]  /*ca90*/  @P0 LEA R20, P6, R222, R6, 0x1 ;  /* 0x00000006de140211 */ /* 0x000fc600078c08ff */
[----:B------:R1:W-:Y:S01]  /*caa0*/  @!P1 ST.E.128 desc[UR40][R4.64], RZ ;  /* 0x000000ff04009985 */ /* 0x0003e2000c101d28 */
[----:B------:R-:W-:Y:S02]  /*cab0*/  @P0 LEA.HI.X R21, R222, R7, R33, 0x1, P6 ;  /* 0x00000007de150211 */ /* 0x000fe400030f0c21 */
[----:B------:R-:W-:-:S03]  /*cac0*/  @P5 LEA R6, P6, R221, R6, 0x1 ;  /* 0x00000006dd065211 */ /* 0x000fc600078c08ff */
[----:B------:R1:W-:Y:S01]  /*cad0*/  @P0 ST.E.128 desc[UR40][R20.64], RZ ;  /* 0x000000ff14000985 */ /* 0x0003e2000c101d28 */
[----:B------:R-:W-:-:S05]  /*cae0*/  @P5 LEA.HI.X R7, R221, R7, R27, 0x1, P6 ;  /* 0x00000007dd075211 */ /* 0x000fca00030f0c1b */
[----:B------:R1:W-:Y:S04]  /*caf0*/  @P5 ST.E.128 desc[UR40][R6.64], RZ ;  /* 0x000000ff06005985 */ /* 0x0003e8000c101d28 */
.L_x_3416:
[----:B------:R-:W-:Y:S05]  /*cb00*/  BSYNC B0 ;  /* 0x0000000000007941 */ /* 0x000fea0003800000 */
.L_x_3409:
[----:B------:R-:W-:Y:S02]  /*cb10*/  ULDC UR4, c[0x0][0xc3c] ;  /* 0x00030f0000047ab9 */ /* 0x000fe40000000800 */
[----:B------:R-:W-:-:S06]  /*cb20*/  UISETP.GE.AND UP0, UPT, UR7, UR4, UPT ;  /* 0x000000040700728c */ /* 0x000fcc000bf06270 */
[----:B------:R-:W-:-:S13]  /*cb30*/  PLOP3.LUT P0, PT, PT, PT, UP0, 0x80, 0x0 ;  /* 0x000000000000781c */ /* 0x000fda0003f0f008 */
[----:B------:R-:W-:Y:S05]  /*cb40*/  @!P0 BRA `(.L_x_3424) ;  /* 0xffffff48002c8947 */ /* 0x000fea000383ffff */
[----:B------:R-:W-:Y:S05]  /*cb50*/  EXIT ;  /* 0x000000000000794d */ /* 0x000fea0003800000 */
.L_x_3374:
[----:B------:R-:W-:-:S08]  /*cb60*/  NOP ;  /* 0x0000000000007918 */ /* 0x000fd00000000000 */
[----:B------:R-:W0:-:S00]  /*cb70*/  USETMAXREG.DEALLOC.CTAPOOL 0x18 ;  /* 0x00000018000079c8 */ /* 0x000e0000080e0500 */
        /* <DEDUP_REMOVED lines=16> */
.L_x_3425:
[----:B0-----:R-:W-:Y:S01]  /*cc80*/  LOP3.LUT R0, R6, 0x1f, RZ, 0xc0, !PT ;  /* 0x0000001f06007812 */ /* 0x001fe200078ec0ff */
        /* <DEDUP_REMOVED lines=42> */
.L_x_3429:
        /* <DEDUP_REMOVED lines=38> */
.L_x_3427:
        /* <DEDUP_REMOVED lines=20> */
.L_x_3430:
        /* <DEDUP_REMOVED lines=11> */
[----:B------:R-:W-:Y:S02]  /*d380*/  IMAD R2, R11, R14, R3 ;  /* 0x0000000e0b027224 */ /* 0x000fe400078e0203 */
[----:B-1----:R-:W-:-:S03]  /*d390*/  VIADD R3, R12, 0xffffffe ;  /* 0x0ffffffe0c037836 */ /* 0x002fc60000000000 */
[----:B------:R-:W-:-:S03]  /*d3a0*/  ISETP.GT.U32.AND P1, PT, R5, R2, PT ;  /* 0x000000020500720c */ /* 0x000fc60003f24070 */
[----:B------:R-:W0:Y:S10]  /*d3b0*/  F2I.FTZ.U32.TRUNC.NTZ R3, R3 ;  /* 0x0000000300037305 */ /* 0x000e34000021f000 */
[----:B------:R-:W-:-:S02]  /*d3c0*/  @!P1 IMAD.IADD R2, R2, 0x1, -R5 ;  /* 0x0000000102029824 */ /* 0x000fc400078e0a05 */
[----:B------:R-:W-:Y:S01]  /*d3d0*/  @!P1 VIADD R11, R11, 0x1 ;  /* 0x000000010b0b9836 */ /* 0x000fe20000000000 */
[----:B------:R-:W-:Y:S02]  /*d3e0*/  ISETP.NE.AND P1, PT, R7, RZ, PT ;  /* 0x000000ff0700720c */ /* 0x000fe40003f25270 */
[----:B------:R-:W-:Y:S01]  /*d3f0*/  ISETP.GE.U32.AND P0, PT, R2, R5, PT ;  /* 0x000000050200720c */ /* 0x000fe20003f06070 */
[----:B0-----:R-:W-:Y:S02]  /*d400*/  IMAD.MOV R5, RZ, RZ, -R3 ;  /* 0x000000ffff057224 */ /* 0x001fe400078e0a03 */
[----:B------:R-:W-:Y:S02]  /*d410*/  IMAD.MOV.U32 R2, RZ, RZ, RZ ;  /* 0x000000ffff027224 */ /* 0x000fe400078e00ff */
[----:B------:R-:W-:-:S04]  /*d420*/  IMAD R5, R5, R8, RZ ;  /* 0x0000000805057224 */ /* 0x000fc800078e02ff */
[----:B------:R-:W-:Y:S01]  /*d430*/  IMAD.HI.U32 R5, R3, R5, R2 ;  /* 0x0000000503057227 */ /* 0x000fe200078e0002 */
[----:B------:R-:W-:Y:S02]  /*d440*/  LOP3.LUT R2, R10, R7, RZ, 0x3c, !PT ;  /* 0x000000070a027212 */ /* 0x000fe400078e3cff */
[----:B------:R-:W-:Y:S01]  /*d450*/  IABS R3, R9 ;  /* 0x0000000900037213 */ /* 0x000fe20000000000 */
[----:B------:R-:W-:Y:S01]  /*d460*/  @P0 VIADD R11, R11, 0x1 ;  /* 0x000000010b0b0836 */ /* 0x000fe20000000000 */
[----:B------:R-:W-:-:S03]  /*d470*/  ISETP.GE.AND P2, PT, R2, RZ, PT ;  /* 0x000000ff0200720c */ /* 0x000fc60003f46270 */
[----:B------:R-:W-:-:S10]  /*d480*/  IMAD.MOV R3, RZ, RZ, -R3 ;  /* 0x000000ffff037224 */ /* 0x000fd400078e0a03 */
[----:B------:R-:W-:Y:S01]  /*d490*/  @!P2 IMAD.MOV R11, RZ, RZ, -R11 ;  /* 0x000000ffff0ba224 */ /* 0x000fe200078e0a0b */
        /* <DEDUP_REMOVED lines=15> */
[----:B------:R-:W-:-:S04]  /*d590*/  IMAD.MOV R2, RZ, RZ, -R5 ;  /* 0x000000ffff027224 */ /* 0x000fc800078e0a05 */
[C---:B------:R-:W-:Y:S02]  /*d5a0*/  IMAD R11, R9.reuse, R2, R11 ;  /* 0x00000002090b7224 */ /* 0x040fe400078e020b */
[----:B------:R-:W-:Y:S02]  /*d5b0*/  IMAD R2, R9, 0x1000000, R5 ;  /* 0x0100000009027824 */ /* 0x000fe400078e0205 */
[----:B------:R-:W-:Y:S02]  /*d5c0*/  IMAD.IADD R5, R10, 0x1, -R7 ;  /* 0x000000010a057824 */ /* 0x000fe400078e0a07 */
[----:B------:R-:W-:Y:S02]  /*d5d0*/  IMAD R3, R11, 0x10000, R2 ;  /* 0x000100000b037824 */ /* 0x000fe400078e0202 */
[----:B------:R-:W-:Y:S01]  /*d5e0*/  VIADD R2, R4, UR4 ;  /* 0x0000000404027c36 */ /* 0x000fe20008000000 */
[----:B------:R0:W-:Y:S04]  /*d5f0*/  STL [R1+0x4], R5 ;  /* 0x0000040501007387 */ /* 0x0001e80000100800 */
[----:B------:R0:W-:Y:S04]  /*d600*/  STL [R1+0xc], R2 ;  /* 0x00000c0201007387 */ /* 0x0001e80000100800 */
[----:B------:R0:W-:Y:S01]  /*d610*/  STL [R1+0x8], R3 ;  /* 0x0000080301007387 */ /* 0x0001e20000100800 */
[----:B------:R-:W-:Y:S05]  /*d620*/  BRA `(.L_x_3431) ;  /* 0x0000000000107947 */ /* 0x000fea0003800000 */
.L_x_3428:
[----:B------:R-:W-:Y:S01]  /*d630*/  IMAD.U32 R2, RZ, RZ, UR6 ;  /* 0x00000006ff027e24 */ /* 0x000fe2000f8e00ff */
[----:B------:R1:W-:Y:S04]  /*d640*/  STL [R1+0x4], RZ ;  /* 0x000004ff01007387 */ /* 0x0003e80000100800 */
[----:B------:R1:W-:Y:S04]  /*d650*/  STL [R1+0x8], RZ ;  /* 0x000008ff01007387 */ /* 0x0003e80000100800 */
[----:B------:R1:W-:Y:S02]  /*d660*/  STL [R1], R2 ;  /* 0x0000000201007387 */ /* 0x0003e40000100800 */
.L_x_3431:
[----:B------:R-:W2:Y:S04]  /*d670*/  LDL R8, [R1] ;  /* 0x0000000001087983 */ /* 0x000ea80000100800 */
[----:B------:R-:W2:Y:S04]  /*d680*/  LDL R9, [R1+0x4] ;  /* 0x0000040001097983 */ /* 0x000ea80000100800 */
[----:B------:R-:W2:Y:S04]  /*d690*/  LDL R10, [R1+0x8] ;  /* 0x00000800010a7983 */ /* 0x000ea80000100800 */
[----:B------:R-:W2:Y:S01]  /*d6a0*/  LDL R11, [R1+0xc] ;  /* 0x00000c00010b7983 */ /* 0x000ea20000100800 */
[----:B------:R-:W-:-:S13]  /*d6b0*/  ISETP.NE.AND P0, PT, R0, RZ, PT ;  /* 0x000000ff0000720c */ /* 0x000fda0003f05270 */
[----:B0-----:R-:W0:Y:S01]  /*d6c0*/  @!P0 S2R R3, SR_CgaCtaId ;  /* 0x0000000000038919 */ /* 0x001e220000008800 */
[----:B------:R-:W-:-:S04]  /*d6d0*/  @!P0 MOV R0, 0x400 ;  /* 0x0000040000008802 */ /* 0x000fc80000000f00 */
[----:B0-----:R-:W-:-:S05]  /*d6e0*/  @!P0 LEA R0, R3, R0, 0x18 ;  /* 0x0000000003008211 */ /* 0x001fca00078ec0ff */
[----:B--2---:R0:W-:Y:S01]  /*d6f0*/  @!P0 STS.128 [R0+0x28cd0], R8 ;  /* 0x028cd00800008388 */ /* 0x0041e20000000c00 */
[----:B------:R-:W-:Y:S06]  /*d700*/  BAR.ARV 0x5, 0x180 ;  /* 0x0146000000007b1d */ /* 0x000fec0000002000 */
.L_x_3426:
[----:B0-----:R-:W3:Y:S01]  /*d710*/  LDL R0, [R1+0xc] ;  /* 0x00000c0001007983 */ /* 0x001ee20000100800 */
[----:B------:R-:W-:Y:S01]  /*d720*/  ULDC UR4, c[0x0][0xc3c] ;  /* 0x00030f0000047ab9 */ /* 0x000fe20000000800 */
[----:B------:R-:W-:Y:S02]  /*d730*/  IMAD.MOV.U32 R19, RZ, RZ, RZ ;  /* 0x000000ffff137224 */ /* 0x000fe400078e00ff */
[----:B------:R0:W-:Y:S01]  /*d740*/  STL [R1+0x50], RZ ;  /* 0x000050ff01007387 */ /* 0x0001e20000100800 */
[----:B---3--:R-:W-:Y:S01]  /*d750*/  ISETP.GE.AND P0, PT, R0, UR4, PT ;  /* 0x0000000400007c0c */ /* 0x008fe2000bf06270 */
[----:B------:R-:W-:-:S05]  /*d760*/  IMAD.MOV.U32 R0, RZ, RZ, 0x1 ;  /* 0x00000001ff007424 */ /* 0x000fca00078e00ff */
[----:B------:R0:W-:Y:S07]  /*d770*/  STL [R1+0x10], R0 ;  /* 0x0000100001007387 */ /* 0x0001ee0000100800 */
[----:B------:R-:W-:Y:S05]  /*d780*/  @P0 BRA `(.L_x_3432) ;  /* 0x00000060006c0947 */ /* 0x000fea0003800000 */
[----:B------:R-:W3:Y:S01]  /*d790*/  S2UR UR5, SR_CgaCtaId ;  /* 0x00000000000579c3 */ /* 0x000ee20000008800 */
[C---:B0-----:R-:W-:Y:S01]  /*d7a0*/  IMAD.SHL.U32 R0, R6.reuse, 0x8, RZ ;  /* 0x0000000806007824 */ /* 0x041fe200078e00ff */
[----:B------:R-:W-:Y:S01]  /*d7b0*/  LOP3.LUT R4, R6, 0x7f, RZ, 0xc0, !PT ;  /* 0x0000007f06047812 */ /* 0x000fe200078ec0ff */
[----:B------:R-:W-:Y:S01]  /*d7c0*/  UMOV UR4, 0x400 ;  /* 0x0000040000047882 */ /* 0x000fe20000000000 */
[----:B------:R-:W-:Y:S01]  /*d7d0*/  BSSY B8, `(.L_x_3432) ;  /* 0x0000616000087945 */ /* 0x000fe20003800000 */
[----:B------:R-:W-:Y:S01]  /*d7e0*/  IMAD.MOV.U32 R19, RZ, RZ, RZ ;  /* 0x000000ffff137224 */ /* 0x000fe200078e00ff */
[----:B------:R-:W-:Y:S01]  /*d7f0*/  LOP3.LUT R3, R0, 0x1f8, RZ, 0xc0, !PT ;  /* 0x000001f800037812 */ /* 0x000fe200078ec0ff */
[----:B-1----:R-:W-:Y:S01]  /*d800*/  IMAD.SHL.U32 R2, R4, 0x8, RZ ;  /* 0x0000000804027824 */ /* 0x002fe200078e00ff */
[----:B------:R-:W-:Y:S01]  /*d810*/  ULDC UR37, c[0x0][0xc] ;  /* 0x0000030000257ab9 */ /* 0x000fe20000000800 */
[----:B------:R-:W-:Y:S01]  /*d820*/  IMAD.MOV.U32 R0, RZ, RZ, 0x1 ;  /* 0x00000001ff007424 */ /* 0x000fe200078e00ff */
[----:B------:R-:W-:Y:S01]  /*d830*/  LOP3.LUT R3, R3, 0x38, R6, 0x78, !PT ;  /* 0x0000003803037812 */ /* 0x000fe200078e7806 */
[----:B------:R-:W-:Y:S01]  /*d840*/  IMAD.SHL.U32 R6, R6, 0x10, RZ ;  /* 0x0000001006067824 */ /* 0x000fe200078e00ff */
[----:B------:R-:W-:-:S02]  /*d850*/  ULDC.64 UR38, c[0x0][0x198] ;  /* 0x0000660000267ab9 */ /* 0x000fc40000000a00 */
[----:B------:R-:W-:Y:S02]  /*d860*/  LOP3.LUT R3, R3, 0x200, R2, 0xf8, !PT ;  /* 0x0000020003037812 */ /* 0x000fe400078ef802 */
[----:B------:R-:W-:-:S04]  /*d870*/  SHF.R.U32.HI R2, RZ, 0x3, R4 ;  /* 0x00000003ff027819 */ /* 0x000fc80000011604 */
[----:B------:R-:W-:Y:S01]  /*d880*/  LOP3.LUT R4, R2, 0x70, R6, 0xf8, !PT ;  /* 0x0000007002047812 */ /* 0x000fe200078ef806 */
[----:B---3--:R-:W-:-:S06]  /*d890*/  ULEA UR4, UR5, UR4, 0x18 ;  /* 0x0000000405047291 */ /* 0x008fcc000f8ec03f */
[----:B------:R-:W-:-:S04]  /*d8a0*/  IMAD.U32 R18, RZ, RZ, UR4 ;  /* 0x00000004ff127e24 */ /* 0x000fc8000f8e00ff */
[----:B------:R-:W-:-:S05]  /*d8b0*/  IMAD R2, R3, 0x2, R18 ;  /* 0x0000000203027824 */ /* 0x000fca00078e0212 */
[----:B------:R0:W-:Y:S04]  /*d8c0*/  STL [R1+0x54], R2 ;  /* 0x0000540201007387 */ /* 0x0001e80000100800 */
[----:B------:R0:W-:Y:S04]  /*d8d0*/  STL [R1+0x10], R0 ;  /* 0x0000100001007387 */ /* 0x0001e80000100800 */
[----:B------:R0:W-:Y:S02]  /*d8e0*/  STL [R1+0x50], RZ ;  /* 0x000050ff01007387 */ /* 0x0001e40000100800 */
.L_x_3550:
[----:B0--3--:R-:W3:Y:S01]  /*d8f0*/  LDL R0, [R1+0xc] ;  /* 0x00000c0001007983 */ /* 0x009ee20000100800 */
[----:B------:R-:W3:Y:S01]  /*d900*/  LDC.64 R2, c[0x0][0xc88] ;  /* 0x00032200ff027b82 */ /* 0x000ee20000000a00 */
[----:B------:R-:W-:Y:S05]  /*d910*/  YIELD ;  /* 0x0000000000007946 */ /* 0x000fea0003800000 */
[----:B------:R-:W-:Y:S01]  /*d920*/  ULDC.64 UR4, c[0x0][0xa28] ;  /* 0x00028a0000047ab9 */ /* 0x000fe20000000a00 */
[----:B-1----:R-:W-:Y:S01]  /*d930*/  IMAD.MOV.U32 R6, RZ, RZ, RZ ;  /* 0x000000ffff067224 */ /* 0x002fe200078e00ff */
[----:B------:R-:W-:Y:S01]  /*d940*/  ISETP.NE.U32.AND P0, PT, RZ, UR4, PT ;  /* 0x00000004ff007c0c */ /* 0x000fe2000bf05070 */
[----:B------:R-:W-:Y:S01]  /*d950*/  ULDC.64 UR6, c[0x0][0xa18] ;  /* 0x0002860000067ab9 */ /* 0x000fe20000000a00 */
[----:B------:R-:W-:Y:S01]  /*d960*/  ULDC.64 UR8, c[0x0][0xa08] ;  /* 0x0002820000087ab9 */ /* 0x000fe20000000a00 */
[----:B---3--:R-:W-:-:S05]  /*d970*/  IMAD.WIDE R2, R0, 0x4, R2 ;  /* 0x0000000400027825 */ /* 0x008fca00078e0202 */
[----:B--2---:R-:W2:Y:S01]  /*d980*/  LDG.E R10, desc[UR40][R2.64] ;  /* 0x00000028020a7981 */ /* 0x004ea2000c1e1900 */
        /* <DEDUP_REMOVED lines=46> */
.L_x_3433:
        /* <DEDUP_REMOVED lines=18> */
.L_x_3434:
[----:B------:R-:W-:Y:S05]  /*dd90*/  @!P0 BRA `(.L_x_3435) ;  /* 0x00000000000c8947 */ /* 0x000fea0003800000 */
[----:B------:R-:W2:Y:S04]  /*dda0*/  LDG.E R6, desc[UR40][R4.64] ;  /* 0x0000002804067981 */ /* 0x000ea8000c1e1900 */
[----:B------:R-:W2:Y:S02]  /*ddb0*/  LDG.E R4, desc[UR40][R4.64+0x4] ;  /* 0x0000042804047981 */ /* 0x000ea4000c1e1900 */
[----:B--2---:R-:W-:-:S07]  /*ddc0*/  IMAD.IADD R6, R4, 0x1, -R6 ;  /* 0x0000000104067824 */ /* 0x004fce00078e0a06 */
.L_x_3435:
[----:B-----5:R-:W-:Y:S01]  /*ddd0*/  IMAD.IADD R6, R6, 0x1, -R0 ;  /* 0x0000000106067824 */ /* 0x020fe200078e0a00 */
[----:B------:R-:W-:Y:S01]  /*dde0*/  LOP3.LUT R9, R2, 0xff, RZ, 0xc0, !PT ;  /* 0x000000ff02097812 */ /* 0x000fe200078ec0ff */
[----:B------:R-:W-:Y:S01]  /*ddf0*/  IMAD.MOV.U32 R4, RZ, RZ, RZ ;  /* 0x000000ffff047224 */ /* 0x000fe200078e00ff */
[----:B------:R-:W-:Y:S01]  /*de00*/  BSSY B0, `(.L_x_3436) ;  /* 0x000002a000007945 */ /* 0x000fe20003800000 */
[C---:B------:R-:W-:Y:S01]  /*de10*/  VIADD R0, R6.reuse, 0x3f ;  /* 0x0000003f06007836 */ /* 0x040fe20000000000 */
[----:B------:R-:W-:Y:S01]  /*de20*/  ISETP.GE.AND P0, PT, R6, 0x1, PT ;  /* 0x000000010600780c */ /* 0x000fe20003f06270 */
[----:B------:R-:W-:-:S03]  /*de30*/  IMAD.MOV.U32 R10, RZ, RZ, R4 ;  /* 0x000000ffff0a7224 */ /* 0x000fc600078e0004 */
[----:B-1----:R-:W-:-:S04]  /*de40*/  SHF.R.S32.HI R3, RZ, 0x1f, R0 ;  /* 0x0000001fff037819 */ /* 0x002fc80000011400 */
[----:B------:R-:W-:-:S04]  /*de50*/  LEA.HI R3, R3, R0, RZ, 0x6 ;  /* 0x0000000003037211 */ /* 0x000fc800078f30ff */
[----:B------:R-:W-:-:S05]  /*de60*/  SHF.R.S32.HI R8, RZ, 0x6, R3 ;  /* 0x00000006ff087819 */ /* 0x000fca0000011403 */
[----:B------:R1:W-:Y:S04]  /*de70*/  STL [R1+0x3c], R8 ;  /* 0x00003c0801007387 */ /* 0x0003e80000100800 */
[----:B------:R1:W-:Y:S04]  /*de80*/  STL [R1+0x34], R4 ;  /* 0x0000340401007387 */ /* 0x0003e80000100800 */
[----:B------:R1:W-:Y:S01]  /*de90*/  STL [R1+0x58], R9 ;  /* 0x0000580901007387 */ /* 0x0003e20000100800 */
[----:B------:R-:W-:Y:S05]  /*dea0*/  @!P0 BRA `(.L_x_3437) ;  /* 0x00000000007c8947 */ /* 0x000fea0003800000 */
[----:B------:R-:W-:-:S04]  /*deb0*/  SHF.R.U32.HI R0, RZ, 0x10, R2 ;  /* 0x00000010ff007819 */ /* 0x000fc80000011602 */
[----:B------:R-:W-:-:S13]  /*dec0*/  ISETP.NE.AND P0, PT, R0, RZ, PT ;  /* 0x000000ff0000720c */ /* 0x000fda0003f05270 */
[----:B------:R-:W1:Y:S02]  /*ded0*/  @!P0 LDC R0, c[0x0][0x9f0] ;  /* 0x00027c00ff008b82 */ /* 0x000e640000000800 */
[----:B-1----:R-:W-:-:S04]  /*dee0*/  IABS R4, R0 ;  /* 0x0000000000047213 */ /* 0x002fc80000000000 */
        /* <DEDUP_REMOVED lines=27> */
.L_x_3437:
[----:B------:R-:W-:Y:S05]  /*e0a0*/  BSYNC B0 ;  /* 0x0000000000007941 */ /* 0x000fea0003800000 */
.L_x_3436:
        /* <DEDUP_REMOVED lines=13> */
[----:B------:R-:W-:Y:S01]  /*e180*/  VOTEU.ANY UR4, UPT, PT ;  /* 0x0000000000047886 */ /* 0x000fe200038e0100 */
[----:B------:R-:W5:Y:S01]  /*e190*/  LDC.64 R2, c[0x0][0xc60] ;  /* 0x00031800ff027b82 */ /* 0x000f620000000a00 */
[----:B------:R-:W4:Y:S02]  /*e1a0*/  FLO.U32 R0, UR4 ;  /* 0x0000000400007d00 */ /* 0x000f2400080e0000 */
[----:B----4-:R-:W-:-:S06]  /*e1b0*/  ISETP.EQ.U32.AND P0, PT, R0, R5, PT ;  /* 0x000000050000720c */ /* 0x010fcc0003f02070 */
[----:B------:R-:W5:Y:S07]  /*e1c0*/  POPC R5, UR4 ;  /* 0x0000000400057d09 */ /* 0x000f6e0008000000 */
[----:B-----5:R-:W4:Y:S01]  /*e1d0*/  @P0 ATOMG.E.ADD.STRONG.GPU PT, R3, desc[UR40][R2.64], R5 ;  /* 0x00000005020309a8 */ /* 0x020f2200081ee1e8 */
[----:B-1----:R-:W1:Y:S02]  /*e1e0*/  S2R R4, SR_LTMASK ;  /* 0x0000000000047919 */ /* 0x002e640000003900 */
[----:B-1----:R-:W-:-:S04]  /*e1f0*/  LOP3.LUT R4, R4, UR4, RZ, 0xc0, !PT ;  /* 0x0000000404047c12 */ /* 0x002fc8000f8ec0ff */
[----:B--2---:R-:W1:Y:S01]  /*e200*/  POPC R7, R4 ;  /* 0x0000000400077309 */ /* 0x004e620000000000 */
[----:B----4-:R-:W1:Y:S02]  /*e210*/  SHFL.IDX PT, R0, R3, R0, 0x1f ;  /* 0x00001f0003007589 */ /* 0x010e6400000e0000 */
[----:B-1----:R-:W-:-:S05]  /*e220*/  IADD3 R0, R0, UR37, R7 ;  /* 0x0000002500007c10 */ /* 0x002fca000fffe007 */
[----:B------:R4:W-:Y:S01]  /*e230*/  STL [R1], R0 ;  /* 0x0000000001007387 */ /* 0x0009e20000100800 */
[----:B------:R-:W-:Y:S05]  /*e240*/  BRA `(.L_x_3440) ;  /* 0x0000004800507947 */ /* 0x000fea0003800000 */
.L_x_3439:
        /* <DEDUP_REMOVED lines=12> */
[----:B--2---:R-:W-:-:S02]  /*e310*/  IMAD.U32 R7, RZ, RZ, UR9 ;  /* 0x00000009ff077e24 */ /* 0x004fc4000f8e00ff */
[----:B---3--:R-:W-:Y:S02]  /*e320*/  IMAD.U32 R10, RZ, RZ, UR4 ;  /* 0x00000004ff0a7e24 */ /* 0x008fe4000f8e00ff */
[----:B0-----:R-:W-:Y:S02]  /*e330*/  IMAD.U32 R11, RZ, RZ, UR5 ;  /* 0x00000005ff0b7e24 */ /* 0x001fe4000f8e00ff */
[----:B------:R-:W-:Y:S02]  /*e340*/  IMAD.MOV.U32 R8, RZ, RZ, 0x70 ;  /* 0x00000070ff087424 */ /* 0x000fe400078e00ff */
[----:B------:R-:W-:Y:S02]  /*e350*/  IMAD.MOV.U32 R12, RZ, RZ, 0x1 ;  /* 0x00000001ff0c7424 */ /* 0x000fe400078e00ff */
[----:B------:R-:W-:-:S07]  /*e360*/  IMAD.MOV.U32 R13, RZ, RZ, RZ ;  /* 0x000000ffff0d7224 */ /* 0x000fce00078e00ff */
[----:B------:R-:W-:-:S07]  /*e370*/  LEPC R20, `(.L_x_3442) ;  /* 0x000000001014794e */ /* 0x000fce0000000000 */
[----:B-1----:R-:W-:Y:S05]  /*e380*/  CALL.ABS.NOINC R2 ;  /* 0x0000000002007343 */ /* 0x002fea0003c00000 */
.L_x_3442:
[----:B------:R-:W-:Y:S05]  /*e390*/  BSYNC B6 ;  /* 0x0000000000067941 */ /* 0x000fea0003800000 */
.L_x_3441:
        /* <DEDUP_REMOVED lines=19> */
[----:B----4-:R-:W-:Y:S05]  /*e4d0*/  CALL.ABS.NOINC R2 ;  /* 0x0000000002007343 */ /* 0x010fea0003c00000 */
.L_x_3445:
        /* <DEDUP_REMOVED lines=16> */
.L_x_3444:
[----:B------:R-:W-:Y:S05]  /*e5e0*/  BSYNC B6 ;  /* 0x0000000000067941 */ /* 0x000fea0003800000 */
.L_x_3443:
[----:B-1----:R-:W4:Y:S01]  /*e5f0*/  LDL.LU R4, [R1+0x14] ;  /* 0x0000140001047983 */ /* 0x002f220000300800 */
[----:B------:R-:W-:-:S03]  /*e600*/  ULDC.64 UR4, c[0x0][0x9f8] ;  /* 0x00027e0000047ab9 */ /* 0x000fc60000000a00 */
[----:B--2---:R-:W2:Y:S01]  /*e610*/  LDL R7, [R1+0x8] ;  /* 0x0000080001077983 */ /* 0x004ea20000100800 */
[----:B------:R-:W-:-:S03]  /*e620*/  ISETP.NE.U32.AND P0, PT, RZ, UR4, PT ;  /* 0x00000004ff007c0c */ /* 0x000fc6000bf05070 */
[----:B------:R-:W5:Y:S01]  /*e630*/  LDL R0, [R1+0x2c] ;  /* 0x00002c0001007983 */ /* 0x000f620000100800 */
[----:B------:R-:W-:-:S13]  /*e640*/  ISETP.NE.AND.EX P0, PT, RZ, UR5, PT, P0 ;  /* 0x00000005ff007c0c */ /* 0x000fda000bf05300 */
[----:B------:R-:W-:-:S04]  /*e650*/  @P0 IADD3 R2, P1, R16, UR4, RZ ;  /* 0x0000000410020c10 */ /* 0x000fc8000ff3e0ff */
[----:B----4-:R-:W-:Y:S01]  /*e660*/  @P0 IADD3.X R3, R4, UR5, RZ, P1, !PT ;  /* 0x0000000504030c10 */ /* 0x010fe20008ffe4ff */
[----:B------:R-:W-:-:S04]  /*e670*/  ULDC.64 UR4, c[0x0][0xa08] ;  /* 0x0002820000047ab9 */ /* 0x000fc80000000a00 */
[----:B--2---:R1:W2:Y:S02]  /*e680*/  @P0 LDG.E R7, desc[UR40][R2.64] ;  /* 0x0000002802070981 */ /* 0x0042a4000c1e1900 */
[----:B-1----:R-:W1:Y:S01]  /*e690*/  LDC.64 R2, c[0x0][0x418] ;  /* 0x00010600ff027b82 */ /* 0x002e620000000a00 */
[----:B-----5:R-:W-:Y:S01]  /*e6a0*/  VIADD R0, R0, 0xffffffff ;  /* 0xffffffff00007836 */ /* 0x020fe20000000000 */
[----:B--2---:R-:W-:Y:S01]  /*e6b0*/  SHF.R.S32.HI R8, RZ, 0x1f, R7 ;  /* 0x0000001fff087819 */ /* 0x004fe20000011407 */
[----:B------:R2:W-:Y:S04]  /*e6c0*/  @P0 STL [R1+0x8], R7 ;  /* 0x0000080701000387 */ /* 0x0005e80000100800 */
[----:B------:R2:W-:Y:S01]  /*e6d0*/  STL [R1+0x14], R8 ;  /* 0x0000140801007387 */ /* 0x0005e20000100800 */
[----:B-1----:R-:W-:Y:S01]  /*e6e0*/  LOP3.LUT P0, RZ, R2, UR4, RZ, 0xfc, !PT ;  /* 0x0000000402ff7c12 */ /* 0x002fe2000f80fcff */
[----:B------:R-:W-:-:S03]  /*e6f0*/  UMOV UR4, 0xffffffff ;  /* 0xffffffff00047882 */ /* 0x000fc60000000000 */
[----:B------:R-:W-:-:S04]  /*e700*/  LOP3.LUT P0, RZ, R3, UR5, RZ, 0xfc, P0 ;  /* 0x0000000503ff7c12 */ /* 0x000fc8000800fcff */
[----:B------:R-:W-:Y:S01]  /*e710*/  SEL R16, R7, RZ, !P0 ;  /* 0x000000ff07107207 */ /* 0x000fe20004000000 */
[----:B--2---:R-:W-:Y:S08]  /*e720*/  BRA.DIV UR4, `(.L_x_3446) ;  /* 0x0000005a040c7947 */ /* 0x004ff0000b800000 */
[----:B------:R-:W1:Y:S02]  /*e730*/  S2R R4, SR_TID.X ;  /* 0x0000000000047919 */ /* 0x000e640000002100 */
[----:B-1----:R-:W-:-:S04]  /*e740*/  SHF.R.U32.HI R4, RZ, 0x5, R4 ;  /* 0x00000005ff047819 */ /* 0x002fc80000011604 */
[----:B------:R-:W-:-:S05]  /*e750*/  LOP3.LUT R4, R4, 0x3, RZ, 0xc0, !PT ;  /* 0x0000000304047812 */ /* 0x000fca00078ec0ff */
[----:B------:R1:W2:Y:S02]  /*e760*/  SHFL.IDX PT, R14, R4, RZ, 0x1f ;  /* 0x00001fff040e7589 */ /* 0x0002a400000e0000 */
.L_x_3567:
[----:B------:R-:W-:Y:S01]  /*e770*/  PLOP3.LUT P1, PT, PT, PT, PT, 0x8, 0x0 ;  /* 0x000000000000781c */ /* 0x000fe20003f2e170 */
[----:B------:R4:W-:Y:S01]  /*e780*/  STL [R1+0x28], R0 ;  /* 0x0000280001007387 */ /* 0x0009e20000100800 */
[----:B--2---:R-:W-:Y:S02]  /*e790*/  ISETP.NE.AND P0, PT, R14, RZ, PT ;  /* 0x000000ff0e00720c */ /* 0x004fe40003f05270 */
[----:B-1----:R-:W-:-:S05]  /*e7a0*/  P2R R4, PR, RZ, 0x2 ;  /* 0x00000002ff047803 */ /* 0x002fca0000000000 */
[----:B------:R4:W-:Y:S06]  /*e7b0*/  STL [R1+0x18], R4 ;  /* 0x0000180401007387 */ /* 0x0009ec0000100800 */
[----:B------:R-:W-:Y:S05]  /*e7c0*/  @P0 BRA `(.L_x_3447) ;  /* 0x0000000400040947 */ /* 0x000fea0003800000 */
[----:B------:R-:W-:-:S03]  /*e7d0*/  UMOV UR4, 0xffffffff ;  /* 0xffffffff00047882 */ /* 0x000fc60000000000 */
[----:B------:R-:W-:Y:S05]  /*e7e0*/  BRA.DIV UR4, `(.L_x_3448) ;  /* 0x0000005a04107947 */ /* 0x000fea000b800000 */
[----:B------:R-:W-:-:S13]  /*e7f0*/  ELECT P6, URZ, PT ;  /* 0x00000000003f782f */ /* 0x000fda00038c0000 */
.L_x_3570:
[----:B------:R-:W-:Y:S05]  /*e800*/  @!P6 BRA `(.L_x_3447) ;  /* 0x0000000000f4e947 */ /* 0x000fea0003800000 */
[----:B------:R-:W-:-:S04]  /*e810*/  ISETP.NE.U32.AND P0, PT, R2, RZ, PT ;  /* 0x000000ff0200720c */ /* 0x000fc80003f05070 */
[----:B------:R-:W-:-:S13]  /*e820*/  ISETP.NE.AND.EX P0, PT, R3, RZ, PT, P0 ;  /* 0x000000ff0300720c */ /* 0x000fda0003f05300 */
[----:B------:R-:W-:Y:S05]  /*e830*/  @!P0 BRA `(.L_x_3449) ;  /* 0x0000000000508947 */ /* 0x000fea0003800000 */
[----:B------:R-:W1:Y:S01]  /*e840*/  LDC R6, c[0x0][0x43c] ;  /* 0x00010f00ff067b82 */ /* 0x000e620000000800 */
[----:B------:R-:W-:Y:S01]  /*e850*/  IMAD.MOV.U32 R9, RZ, RZ, R0 ;  /* 0x000000ffff097224 */ /* 0x000fe200078e0000 */
[----:B------:R-:W-:-:S03]  /*e860*/  ULDC.64 UR4, c[0x0][0x428] ;  /* 0x00010a0000047ab9 */ /* 0x000fc60000000a00 */
[----:B----4-:R-:W-:Y:S01]  /*e870*/  IMAD.MOV.U32 R0, RZ, RZ, R9 ;  /* 0x000000ffff007224 */ /* 0x010fe200078e0009 */
[----:B-1----:R-:W-:-:S13]  /*e880*/  ISETP.NE.AND P0, PT, R6, 0x1, PT ;  /* 0x000000010600780c */ /* 0x002fda0003f05270 */
        /* <DEDUP_REMOVED lines=15> */
.L_x_3449:
[----:B-1----:R-:W2:Y:S01]  /*e980*/  LDL R2, [R1+0x10] ;  /* 0x0000100001027983 */ /* 0x002ea20000100800 */
[----:B----4-:R-:W-:Y:S01]  /*e990*/  IMAD R0, R19, 0x8, R18 ;  /* 0x0000000813007824 */ /* 0x010fe200078e0212 */
[----:B--2---:R-:W-:-:S04]  /*e9a0*/  SHF.L.U32 R2, R2, 0x1f, RZ ;  /* 0x0000001f02027819 */ /* 0x004fc800000006ff */
[----:B------:R-:W1:Y:S02]  /*e9b0*/  SYNCS.PHASECHK.TRANS64.TRYWAIT P0, [R0+URZ+0x28c40], R2 ;  /* 0x028c4002000075a7 */ /* 0x000e64000800017f */
[----:B-1----:R-:W-:Y:S05]  /*e9c0*/  @!P0 BRA `(.L_x_3450) ;  /* 0x0000005400b88947 */ /* 0x002fea0003800000 */
.L_x_3571:
[----:B------:R-:W2:Y:S02]  /*e9d0*/  S2R R3, SR_TID.X ;  /* 0x0000000000037919 */ /* 0x000ea40000002100 */
        /* <DEDUP_REMOVED lines=8> */
[----:B----4-:R-:W-:Y:S05]  /*ea60*/  @!P0 BRA `(.L_x_3451) ;  /* 0x0000000000048947 */ /* 0x010fea0003800000 */
[----:B------:R-:W-:Y:S01]  /*ea70*/  BPT.TRAP 0x1 ;  /* 0x000000040000795c */ /* 0x000fe20000300000 */
.L_x_3451:
[----:B------:R-:W2:Y:S04]  /*ea80*/  LDL R3, [R1+0x28] ;  /* 0x0000280001037983 */ /* 0x000ea80000100800 */
[----:B-1----:R-:W4:Y:S01]  /*ea90*/  LDL R2, [R1+0x1c] ;  /* 0x00001c0001027983 */ /* 0x002f220000100800 */
[----:B------:R-:W-:Y:S01]  /*eaa0*/  R2UR UR9, R0 ;  /* 0x00000000000972ca */ /* 0x000fe200000e0000 */
[----:B------:R-:W-:Y:S01]  /*eab0*/  IMAD R0, R19, 0x2000, R18 ;  /* 0x0000200013007824 */ /* 0x000fe200078e0212 */
[----:B------:R-:W-:Y:S01]  /*eac0*/  UIADD3 UR6, UP0, UR38, 0x370, URZ ;  /* 0x0000037026067890 */ /* 0x000fe2000ff1e03f */
[----:B------:R-:W-:Y:S01]  /*ead0*/  R2UR UR12, R17 ;  /* 0x00000000110c72ca */ /* 0x000fe200000e0000 */
[----:B------:R-:W-:Y:S01]  /*eae0*/  UMOV UR5, 0x14f00000 ;  /* 0x14f0000000057882 */ /* 0x000fe20000000000 */
[----:B-----5:R-:W-:Y:S01]  /*eaf0*/  R2UR UR13, R16 ;  /* 0x00000000100d72ca */ /* 0x020fe200000e0000 */
[----:B------:R-:W-:Y:S01]  /*eb00*/  UIADD3.X UR7, URZ, UR39, URZ, UP0, !UPT ;  /* 0x000000273f077290 */ /* 0x000fe200087fe43f */
[----:B------:R-:W-:Y:S01]  /*eb10*/  R2UR UR8, R0 ;  /* 0x00000000000872ca */ /* 0x000fe200000e0000 */
[----:B------:R-:W-:Y:S01]  /*eb20*/  UMOV UR10, URZ ;  /* 0x0000003f000a7c82 */ /* 0x000fe20008000000 */
[----:B------:R-:W-:-:S04]  /*eb30*/  PLOP3.LUT P0, PT, PT, PT, PT, 0x80, 0x0 ;  /* 0x000000000000781c */ /* 0x000fc80003f0f070 */
[----:B------:R-:W-:Y:S01]  /*eb40*/  UIADD3 UR9, UR9, 0x28c30, URZ ;  /* 0x00028c3009097890 */ /* 0x000fe2000fffe03f */
[----:B------:R-:W-:-:S05]  /*eb50*/  P2R R0, PR, RZ, 0x1 ;  /* 0x00000001ff007803 */ /* 0x000fca0000000000 */
[----:B------:R1:W-:Y:S01]  /*eb60*/  STL [R1+0x18], R0 ;  /* 0x0000180001007387 */ /* 0x0003e20000100800 */
[----:B------:R-:W-:Y:S01]  /*eb70*/  UIADD3 UR8, UR8, 0x22400, URZ ;  /* 0x0002240008087890 */ /* 0x000fe2000fffe03f */
[----:B--2---:R-:W-:Y:S02]  /*eb80*/  R2UR UR11, R3 ;  /* 0x00000000030b72ca */ /* 0x004fe400000e0000 */
[----:B----4-:R-:W-:-:S13]  /*eb90*/  R2UR UR4, R2 ;  /* 0x00000000020472ca */ /* 0x010fda00000e0000 */
[----:B------:R-:W-:-:S03]  /*eba0*/  ULEA UR11, UR11, UR4, 0x6 ;  /* 0x000000040b0b7291 */ /* 0x000fc6000f8e303f */
[----:B------:R-:W-:-:S06]  /*ebb0*/  UMOV UR4, 0x0 ;  /* 0x0000000000047882 */ /* 0x000fcc0000000000 */
[----:B------:R1:W-:Y:S02]  /*ebc0*/  UTMALDG.4D [UR8], [UR6], desc[UR4] ;  /* 0x00000408060075b4 */ /* 0x0003e40008019000 */
[----:B-1----:R-:W-:Y:S01]  /*ebd0*/  NOP ;  /* 0x0000000000007918 */ /* 0x002fe20000000000 */
.L_x_3447:
[----:B------:R-:W2:Y:S04]  /*ebe0*/  LDL.LU R3, [R1+0x30] ;  /* 0x0000300001037983 */ /* 0x000ea80000300800 */
[----:B------:R-:W5:Y:S04]  /*ebf0*/  LDL.LU R5, [R1+0x24] ;  /* 0x0000240001057983 */ /* 0x000f680000300800 */
[----:B----4-:R-:W4:Y:S01]  /*ec00*/  LDL.LU R4, [R1+0x38] ;  /* 0x0000380001047983 */ /* 0x010f220000300800 */
        /* <DEDUP_REMOVED lines=10> */
[----:B-----5:R-:W-:-:S03]  /*ecb0*/  SEL R5, R5, RZ, !P0 ;  /* 0x000000ff05057207 */ /* 0x020fc60004000000 */
        /* <DEDUP_REMOVED lines=10> */
[----:B-1----:R-:W-:Y:S01]  /*ed60*/  MOV R2, 0x0 ;  /* 0x0000000000027802 */ /* 0x002fe20000000f00 */
[----:B------:R-:W-:Y:S01]  /*ed70*/  ULDC.64 UR4, c[0x4][0x118] ;  /* 0x0100460000047ab9 */ /* 0x000fe20000000a00 */
[----:B------:R-:W-:Y:S01]  /*ed80*/  ULDC.64 UR6, c[0x4][0x120] ;  /* 0x0100480000067ab9 */ /* 0x000fe20000000a00 */
[----:B------:R-:W-:Y:S01]  /*ed90*/  ULDC.64 UR8, c[0x4][0x58] ;  /* 0x0100160000087ab9 */ /* 0x000fe20000000a00 */
[----:B------:R-:W-:Y:S02]  /*eda0*/  IMAD.U32 R4, RZ, RZ, UR4 ;  /* 0x00000004ff047e24 */ /* 0x000fe4000f8e00ff */
[----:B------:R-:W1:Y:S01]  /*edb0*/  LDC.64 R2, c[0x4][R2] ;  /* 0x0100000002027b82 */ /* 0x000e620000000a00 */
[----:B------:R-:W-:Y:S02]  /*edc0*/  IMAD.U32 R5, RZ, RZ, UR5 ;  /* 0x00000005ff057e24 */ /* 0x000fe4000f8e00ff */
[----:B------:R-:W-:Y:S02]  /*edd0*/  IMAD.U32 R6, RZ, RZ, UR6 ;  /* 0x00000006ff067e24 */ /* 0x000fe4000f8e00ff */
[----:B------:R-:W-:-:S02]  /*ede0*/  IMAD.U32 R7, RZ, RZ, UR7 ;  /* 0x00000007ff077e24 */ /* 0x000fc4000f8e00ff */
[----:B---3--:R-:W-:Y:S02]  /*edf0*/  IMAD.U32 R10, RZ, RZ, UR8 ;  /* 0x00000008ff0a7e24 */ /* 0x008fe4000f8e00ff */
[----:B0-----:R-:W-:Y:S02]  /*ee00*/  IMAD.U32 R11, RZ, RZ, UR9 ;  /* 0x00000009ff0b7e24 */ /* 0x001fe4000f8e00ff */
[----:B------:R-:W-:Y:S02]  /*ee10*/  IMAD.MOV.U32 R8, RZ, RZ, 0x70 ;  /* 0x00000070ff087424 */ /* 0x000fe400078e00ff */
[----:B------:R-:W-:Y:S02]  /*ee20*/  IMAD.MOV.U32 R12, RZ, RZ, 0x1 ;  /* 0x00000001ff0c7424 */ /* 0x000fe400078e00ff */
[----:B------:R-:W-:-:S07]  /*ee30*/  IMAD.MOV.U32 R13, RZ, RZ, RZ ;  /* 0x000000ffff0d7224 */ /* 0x000fce00078e00ff */
[----:B------:R-:W-:-:S07]  /*ee40*/  LEPC R20, `(.L_x_3453) ;  /* 0x000000001014794e */ /* 0x000fce0000000000 */
[----:B-1----:R-:W-:Y:S05]  /*ee50*/  CALL.ABS.NOINC R2 ;  /* 0x0000000002007343 */ /* 0x002fea0003c00000 */
.L_x_3453:
[----:B------:R-:W-:Y:S05]  /*ee60*/  BSYNC B6 ;  /* 0x0000000000067941 */ /* 0x000fea0003800000 */
.L_x_3452:
[----:B-1----:R-:W2:Y:S01]  /*ee70*/  LDL.LU R0, [R1+0x38] ;  /* 0x0000380001007983 */ /* 0x002ea20000300800 */
[----:B------:R-:W-:Y:S01]  /*ee80*/  ULDC.64 UR4, c[0x0][0x2d8] ;  /* 0x0000b60000047ab9 */ /* 0x000fe20000000a00 */
[----:B------:R-:W1:Y:S01]  /*ee90*/  LDC R7, c[0x0][0x448] ;  /* 0x00011200ff077b82 */ /* 0x000e620000000800 */
[----:B------:R-:W-:Y:S01]  /*eea0*/  ULDC UR6, c[0x0][0x2b8] ;  /* 0x0000ae0000067ab9 */ /* 0x000fe20000000800 */
[----:B------:R-:W4:Y:S04]  /*eeb0*/  LDL.LU R4, [R1+0x30] ;  /* 0x0000300001047983 */ /* 0x000f280000300800 */
[----:B------:R-:W4:Y:S04]  /*eec0*/  LDL.LU.64 R2, [R1+0x48] ;  /* 0x0000480001027983 */ /* 0x000f280000300a00 */
[----:B------:R-:W2:Y:S04]  /*eed0*/  LDL.LU R5, [R1+0x24] ;  /* 0x0000240001057983 */ /* 0x000ea80000300800 */
[----:B---3--:R-:W3:Y:S04]  /*eee0*/  LDL R10, [R1+0x4] ;  /* 0x00000400010a7983 */ /* 0x008ee80000100800 */
[----:B------:R0:W5:Y:S01]  /*eef0*/  LDL R8, [R1+0x54] ;  /* 0x0000540001087983 */ /* 0x0001620000100800 */
[----:B-1----:R-:W-:-:S13]  /*ef00*/  ISETP.NE.AND P0, PT, R7, 0x1, PT ;  /* 0x000000010700780c */ /* 0x002fda0003f05270 */
[----:B------:R-:W1:Y:S01]  /*ef10*/  @P0 LDC R6, c[0x0][0x450] ;  /* 0x00011400ff060b82 */ /* 0x000e620000000800 */
[----:B------:R-:W0:Y:S02]  /*ef20*/  S2R R9, SR_TID.X ;  /* 0x0000000000097919 */ /* 0x000e240000002100 */
[----:B0-----:R-:W-:-:S05]  /*ef30*/  IMAD.SHL.U32 R9, R9, 0x8, RZ ;  /* 0x0000000809097824 */ /* 0x001fca00078e00ff */
[----:B------:R-:W-:Y:S01]  /*ef40*/  LOP3.LUT R9, R9, 0x38, RZ, 0xc0, !PT ;  /* 0x0000003809097812 */ /* 0x000fe200078ec0ff */
        /* <DEDUP_REMOVED lines=8> */
[----:B------:R-:W-:-:S03]  /*efd0*/  ULDC.64 UR4, c[0x0][0x2d0] ;  /* 0x0000b40000047ab9 */ /* 0x000fc60000000a00 */
[----:B------:R-:W-:Y:S01]  /*efe0*/  IMAD.IADD R3, R3, 0x1, R0 ;  /* 0x0000000103037824 */ /* 0x000fe200078e0200 */
[----:B0-----:R-:W-:-:S04]  /*eff0*/  LOP3.LUT R4, R4, 0x7f, RZ, 0xc0, !PT ;  /* 0x0000007f04047812 */ /* 0x001fc800078ec0ff */
[----:B------:R-:W-:Y:S02]  /*f000*/  SHF.R.U32.HI R5, RZ, 0x3, R4 ;  /* 0x00000003ff057819 */ /* 0x000fe40000011604 */
[----:B------:R-:W0:Y:S02]  /*f010*/  S2R R4, SR_TID.X ;  /* 0x0000000000047919 */ /* 0x000e240000002100 */
[----:B0-----:R-:W-:-:S05]  /*f020*/  IMAD.SHL.U32 R4, R4, 0x10, RZ ;  /* 0x0000001004047824 */ /* 0x001fca00078e00ff */
[----:B------:R-:W-:Y:S02]  /*f030*/  LOP3.LUT R4, R5, 0x70, R4, 0xf8, !PT ;  /* 0x0000007005047812 */ /* 0x000fe400078ef804 */
[----:B------:R-:W0:Y:S03]  /*f040*/  @P0 LDC R5, c[0x0][0x44c] ;  /* 0x00011300ff050b82 */ /* 0x000e260000000800 */
[----:B---3--:R-:W-:-:S04]  /*f050*/  IMAD R0, R10, 0x40, R4 ;  /* 0x000000400a007824 */ /* 0x008fc800078e0204 */
[----:B------:R-:W-:Y:S02]  /*f060*/  IMAD.MOV.U32 R4, RZ, RZ, R0 ;  /* 0x000000ffff047224 */ /* 0x000fe400078e0000 */
        /* <DEDUP_REMOVED lines=14> */
[----:B------:R-:W-:Y:S02]  /*f150*/  ULDC.64 UR4, c[0x0][0x280] ;  /* 0x0000a00000047ab9 */ /* 0x000fe40000000a00 */
[----:B------:R-:W-:Y:S01]  /*f160*/  LEA R4, P1, R2, UR4, 0x1 ;  /* 0x0000000402047c11 */ /* 0x000fe2000f8208ff */
[----:B------:R-:W-:Y:S01]  /*f170*/  IMAD.IADD R0, R3, 0x1, R0 ;  /* 0x0000000103007824 */ /* 0x000fe200078e0200 */
[----:B------:R-:W-:Y:S01]  /*f180*/  UMOV UR4, 0xffffffff ;  /* 0xffffffff00047882 */ /* 0x000fe20000000000 */
[----:B------:R-:W-:-:S03]  /*f190*/  ISETP.GE.AND P0, PT, R9, UR6, PT ;  /* 0x0000000609007c0c */ /* 0x000fc6000bf06270 */
[----:B------:R-:W-:Y:S01]  /*f1a0*/  LEA.HI.X R3, R2, UR5, R0, 0x1, P1 ;  /* 0x0000000502037c11 */ /* 0x000fe200088f0c00 */
[----:B------:R-:W-:Y:S09]  /*f1b0*/  BRA.DIV UR4, `(.L_x_3454) ;  /* 0x0000004e04d07947 */ /* 0x000ff2000b800000 */
[----:B------:R-:W2:Y:S01]  /*f1c0*/  LDL.LU R6, [R1+0x40] ;  /* 0x0000400001067983 */ /* 0x000ea20000300800 */
[----:B------:R-:W0:Y:S02]  /*f1d0*/  S2R R11, SR_TID.X ;  /* 0x00000000000b7919 */ /* 0x000e240000002100 */
[----:B0-----:R-:W-:-:S04]  /*f1e0*/  LOP3.LUT R11, R11, 0x7f, RZ, 0xc0, !PT ;  /* 0x0000007f0b0b7812 */ /* 0x001fc800078ec0ff */
[----:B------:R-:W-:-:S05]  /*f1f0*/  SHF.R.U32.HI R11, RZ, 0x3, R11 ;  /* 0x00000003ff0b7819 */ /* 0x000fca000001160b */
[----:B------:R-:W-:-:S04]  /*f200*/  IMAD R2, R10, 0x40, R11 ;  /* 0x000000400a027824 */ /* 0x000fc800078e020b */
[----:B------:R-:W-:Y:S02]  /*f210*/  VIADD R5, R2, 0x10 ;  /* 0x0000001002057836 */ /* 0x000fe40000000000 */
        /* <DEDUP_REMOVED lines=10> */
[----:B-----5:R0:W-:Y:S01]  /*f2c0*/  @!P1 LDGSTS.E.BYPASS.LTC128B.128 [R8+0x20400], desc[UR40][R6.64], !P0 ;  /* 0x2040000006089fae */ /* 0x0201e2000c101d68 */
        /* <DEDUP_REMOVED lines=8> */
[----:B------:R0:W-:Y:S02]  /*f350*/  @!P1 LDGSTS.E.BYPASS.LTC128B.128 [R8+0x20c00], desc[UR40][R6.64], !P0 ;  /* 0x20c0000006089fae */ /* 0x0001e4000c101d68 */
[----:B------:R-:W-:Y:S02]  /*f360*/  ISETP.GE.AND P1, PT, R5, R0, PT ;  /* 0x000000000500720c */ /* 0x000fe40003f26270 */
[----:B------:R-:W1:Y:S04]  /*f370*/  SHFL.IDX PT, R5, R4, 0x2, 0x181f ;  /* 0x00581f0004057f89 */ /* 0x000e6800000e0000 */
[----:B0-----:R-:W0:Y:S07]  /*f380*/  SHFL.IDX PT, R6, R3, 0x2, 0x181f ;  /* 0x00581f0003067f89 */ /* 0x001e2e00000e0000 */
[----:B-1----:R-:W-:-:S05]  /*f390*/  @!P1 LEA R5, P2, R9, R5, 0x1 ;  /* 0x0000000509059211 */ /* 0x002fca00078408ff */
[----:B0-----:R-:W-:-:S04]  /*f3a0*/  @!P1 IMAD.X R6, RZ, RZ, R6, P2 ;  /* 0x000000ffff069224 */ /* 0x001fc800010e0606 */
[----:B------:R-:W-:Y:S02]  /*f3b0*/  @!P1 IMAD.MOV.U32 R7, RZ, RZ, R6 ;  /* 0x000000ffff079224 */ /* 0x000fe400078e0006 */
[----:B------:R-:W-:Y:S02]  /*f3c0*/  @!P1 IMAD.MOV.U32 R6, RZ, RZ, R5 ;  /* 0x000000ffff069224 */ /* 0x000fe400078e0005 */
[----:B------:R0:W1:Y:S04]  /*f3d0*/  SHFL.IDX PT, R5, R3, 0x3, 0x181f ;  /* 0x00781f0003057f89 */ /* 0x00006800000e0000 */
[----:B------:R0:W-:Y:S04]  /*f3e0*/  @!P1 LDGSTS.E.BYPASS.LTC128B.128 [R8+0x21400], desc[UR40][R6.64], !P0 ;  /* 0x2140000006089fae */ /* 0x0001e8000c101d68 */
[----:B------:R0:W2:Y:S02]  /*f3f0*/  SHFL.IDX PT, R3, R4, 0x3, 0x181f ;  /* 0x00781f0004037f89 */ /* 0x0000a400000e0000 */
.L_x_3580:
[----:B------:R-:W-:-:S05]  /*f400*/  VIADD R2, R2, 0x30 ;  /* 0x0000003002027836 */ /* 0x000fca0000000000 */
[----:B------:R-:W-:-:S13]  /*f410*/  ISETP.GE.AND P1, PT, R2, R0, PT ;  /* 0x000000000200720c */ /* 0x000fda0003f26270 */
[----:B--2---:R-:W-:-:S05]  /*f420*/  @!P1 LEA R2, P2, R9, R3, 0x1 ;  /* 0x0000000309029211 */ /* 0x004fca00078408ff */
[----:B01----:R-:W-:-:S05]  /*f430*/  @!P1 IMAD.X R3, RZ, RZ, R5, P2 ;  /* 0x000000ffff039224 */ /* 0x003fca00010e0605 */
[----:B------:R-:W-:Y:S01]  /*f440*/  @!PT LDS RZ, [RZ] ;  /* 0x00000000fffff984 */ /* 0x000fe20000000800 */
[----:B------:R-:W-:Y:S01]  /*f450*/  @!PT LDS RZ, [RZ] ;  /* 0x00000000fffff984 */ /* 0x000fe20000000800 */
[----:B------:R-:W-:Y:S01]  /*f460*/  @!PT LDS RZ, [RZ] ;  /* 0x00000000fffff984 */ /* 0x000fe20000000800 */
[----:B------:R0:W-:Y:S01]  /*f470*/  @!P1 LDGSTS.E.BYPASS.LTC128B.128 [R8+0x21c00], desc[UR40][R2.64], !P0 ;  /* 0x21c0000002089fae */ /* 0x0001e2000c101d68 */
[----:B------:R-:W-:Y:S01]  /*f480*/  PLOP3.LUT P0, PT, PT, PT, PT, 0x80, 0x0 ;  /* 0x000000000000781c */ /* 0x000fe20003f0f070 */
[----:B------:R-:W-:-:S12]  /*f490*/  NOP ;  /* 0x0000000000007918 */ /* 0x000fd80000000000 */
.L_x_3455:
[----:B------:R-:W-:Y:S02]  /*f4a0*/  PLOP3.LUT P1, PT, P1, P0, PT, 0xa2, 0x0 ;  /* 0x000000000000781c */ /* 0x000fe40000f21472 */
[----:B------:R-:W-:-:S08]  /*f4b0*/  @P0 R2UR P1, UR4, R18 ;  /* 0x00000000120402ca */ /* 0x000fd00000020000 */
[----:B------:R-:W-:-:S05]  /*f4c0*/  @P0 PLOP3.LUT P0, PT, P1, PT, PT, 0x80, 0x0 ;  /* 0x000000000000081c */ /* 0x000fca0000f0f070 */
[----:B------:R-:W-:Y:S01]  /*f4d0*/  @!P1 SYNCS.ARRIVE.TRANS64.RED.A0T1 RZ, [UR4+0x28c00], RZ ;  /* 0x028c00ffffff99a7 */ /* 0x000fe20008200404 */
[----:B------:R-:W-:Y:S07]  /*f4e0*/  @!P1 ARRIVES.LDGSTSBAR.64.TRANSCNT [UR4+0x28c00] ;  /* 0x028c0000ff0099b0 */ /* 0x000fee0008000a84 */
[----:B------:R-:W-:Y:S05]  /*f4f0*/  @P0 BRA.U.ANY `(.L_x_3455) ;  /* 0xfffffffd00e80947 */ /* 0x000fea000393ffff */
[----:B0-----:R-:W2:Y:S02]  /*f500*/  LDL.LU R2, [R1+0x50] ;  /* 0x0000500001027983 */ /* 0x001ea40000300800 */
[----:B--2---:R-:W-:-:S05]  /*f510*/  VIADD R2, R2, 0x1 ;  /* 0x0000000102027836 */ /* 0x004fca0000000000 */
        /* <DEDUP_REMOVED lines=8> */
[----:B------:R-:W1:Y:S03]  /*f5a0*/  SYNCS.PHASECHK.TRANS64.TRYWAIT P0, [R18+URZ+0x28c20], R0 ;  /* 0x028c2000120075a7 */ /* 0x000e66000800017f */
[----:B01----:R-:W-:Y:S05]  /*f5b0*/  @!P0 BRA `(.L_x_3457) ;  /* 0x00000050001c8947 */ /* 0x003fea0003800000 */
.L_x_3581:
[----:B------:R-:W-:Y:S05]  /*f5c0*/  BSYNC B0 ;  /* 0x0000000000007941 */ /* 0x000fea0003800000 */
.L_x_3456:
[----:B------:R-:W2:Y:S01]  /*f5d0*/  LDL R2, [R1+0x18] ;  /* 0x0000180001027983 */ /* 0x000ea20000100800 */
[----:B------:R-:W-:Y:S01]  /*f5e0*/  BSSY B0, `(.L_x_3458) ;  /* 0x0000096000007945 */ /* 0x000fe20003800000 */
[----:B--2---:R-:W-:-:S13]  /*f5f0*/  ISETP.NE.AND P0, PT, R2, RZ, PT ;  /* 0x000000ff0200720c */ /* 0x004fda0003f05270 */
[----:B------:R-:W-:Y:S05]  /*f600*/  @!P0 BRA `(.L_x_3459) ;  /* 0x00000008004c8947 */ /* 0x000fea0003800000 */
[----:B------:R-:W2:Y:S01]  /*f610*/  LDL R2, [R1+0x10] ;  /* 0x0000100001027983 */ /* 0x000ea20000100800 */
[----:B0-----:R-:W-:Y:S01]  /*f620*/  IMAD R0, R19, 0x8, R18 ;  /* 0x0000000813007824 */ /* 0x001fe200078e0212 */
[----:B------:R-:W-:Y:S01]  /*f630*/  BSSY B1, `(.L_x_3460) ;  /* 0x0000007000017945 */ /* 0x000fe20003800000 */
[----:B------:R-:W0:Y:S02]  /*f640*/  S2R R3, SR_TID.X ;  /* 0x0000000000037919 */ /* 0x000e240000002100 */
[----:B0-----:R-:W-:-:S04]  /*f650*/  LOP3.LUT R3, R3, 0x7f, RZ, 0xc0, !PT ;  /* 0x0000007f03037812 */ /* 0x001fc800078ec0ff */
[----:B------:R-:W-:Y:S02]  /*f660*/  ISETP.NE.AND P1, PT, R3, RZ, PT ;  /* 0x000000ff0300720c */ /* 0x000fe40003f25270 */
[----:B--2---:R-:W-:-:S04]  /*f670*/  SHF.L.U32 R2, R2, 0x1f, RZ ;  /* 0x0000001f02027819 */ /* 0x004fc800000006ff */
[----:B------:R-:W0:Y:S02]  /*f680*/  SYNCS.PHASECHK.TRANS64.TRYWAIT P0, [R0+URZ+0x28c60], R2 ;  /* 0x028c6002000075a7 */ /* 0x000e24000800017f */
[----:B0-----:R-:W-:Y:S05]  /*f690*/  @!P0 BRA `(.L_x_3461) ;  /* 0x0000004c00f88947 */ /* 0x001fea0003800000 */
.L_x_3582:
[----:B------:R-:W-:Y:S05]  /*f6a0*/  BSYNC B1 ;  /* 0x0000000000017941 */ /* 0x000fea0003800000 */
.L_x_3460:
[----:B------:R-:W-:Y:S04]  /*f6b0*/  BSSY B1, `(.L_x_3462) ;  /* 0x0000009000017945 */ /* 0x000fe80003800000 */
[----:B------:R-:W-:Y:S05]  /*f6c0*/  @P1 BRA `(.L_x_3463) ;  /* 0x00000000001c1947 */ /* 0x000fea0003800000 */
[----:B------:R-:W1:Y:S01]  /*f6d0*/  S2R R3, SR_TID.X ;  /* 0x0000000000037919 */ /* 0x000e620000002100 */
[----:B0-----:R-:W-:-:S04]  /*f6e0*/  IMAD.MOV.U32 R2, RZ, RZ, 0x10000 ;  /* 0x00010000ff027424 */ /* 0x001fc800078e00ff */
[----:B------:R2:W-:Y:S01]  /*f6f0*/  SYNCS.ARRIVE.TRANS64 RZ, [R0+URZ+0x28c50], R2 ;  /* 0x028c500200ff79a7 */ /* 0x0005e2000800003f */
[----:B-1----:R-:W-:-:S04]  /*f700*/  LOP3.LUT R3, R3, 0x1f, RZ, 0xc0, !PT ;  /* 0x0000001f03037812 */ /* 0x002fc800078ec0ff */
[----:B------:R-:W-:-:S13]  /*f710*/  ISETP.NE.AND P0, PT, R3, RZ, PT ;  /* 0x000000ff0300720c */ /* 0x000fda0003f05270 */
[----:B--2---:R-:W-:Y:S05]  /*f720*/  @!P0 BRA `(.L_x_3463) ;  /* 0x0000000000048947 */ /* 0x004fea0003800000 */
[----:B------:R-:W-:Y:S01]  /*f730*/  BPT.TRAP 0x1 ;  /* 0x000000040000795c */ /* 0x000fe20000300000 */
.L_x_3463:
[----:B------:R-:W-:Y:S05]  /*f740*/  BSYNC B1 ;  /* 0x0000000000017941 */ /* 0x000fea0003800000 */
.L_x_3462:
[----:B------:R-:W2:Y:S04]  /*f750*/  LDL R3, [R1+0x1c] ;  /* 0x00001c0001037983 */ /* 0x000ea80000100800 */
[----:B0-----:R-:W2:Y:S01]  /*f760*/  LDL.LU R2, [R1+0x28] ;  /* 0x0000280001027983 */ /* 0x001ea20000300800 */
[----:B------:R-:W-:Y:S01]  /*f770*/  UIADD3 UR4, UP0, UR38, 0x470, URZ ;  /* 0x0000047026047890 */ /* 0x000fe2000ff1e03f */
[----:B------:R-:W-:Y:S01]  /*f780*/  PLOP3.LUT P0, PT, PT, PT, PT, 0x80, 0x0 ;  /* 0x000000000000781c */ /* 0x000fe20003f0f070 */
[----:B------:R-:W-:Y:S01]  /*f790*/  VIADD R0, R0, 0x28c50 ;  /* 0x00028c5000007836 */ /* 0x000fe20000000000 */
[----:B------:R-:W-:Y:S01]  /*f7a0*/  UMOV UR6, 0x0 ;  /* 0x0000000000067882 */ /* 0x000fe20000000000 */
[----:B------:R-:W-:Y:S01]  /*f7b0*/  UIADD3.X UR5, URZ, UR39, URZ, UP0, !UPT ;  /* 0x000000273f057290 */ /* 0x000fe200087fe43f */
[----:B------:R-:W-:Y:S01]  /*f7c0*/  UMOV UR7, 0x14f00000 ;  /* 0x14f0000000077882 */ /* 0x000fe20000000000 */
[----:B------:R-:W-:Y:S01]  /*f7d0*/  UMOV UR10, URZ ;  /* 0x0000003f000a7c82 */ /* 0x000fe20008000000 */
[----:B--2---:R-:W-:-:S02]  /*f7e0*/  IMAD R3, R2, 0x40, R3 ;  /* 0x0000004002037824 */ /* 0x004fc400078e0203 */
[----:B------:R-:W-:-:S04]  /*f7f0*/  IMAD R2, R19, 0x10000, R18 ;  /* 0x0001000013027824 */ /* 0x000fc800078e0212 */
[----:B------:R-:W-:-:S07]  /*f800*/  VIADD R4, R2, 0x400 ;  /* 0x0000040002047836 */ /* 0x000fce0000000000 */
.L_x_3464:
        /* <DEDUP_REMOVED lines=15> */
.L_x_3465:
        /* <DEDUP_REMOVED lines=15> */
.L_x_3466:
        /* <DEDUP_REMOVED lines=15> */
.L_x_3467:
        /* <DEDUP_REMOVED lines=15> */
.L_x_3468:
        /* <DEDUP_REMOVED lines=15> */
.L_x_3469:
        /* <DEDUP_REMOVED lines=15> */
.L_x_3470:
        /* <DEDUP_REMOVED lines=15> */
.L_x_3471:
        /* <DEDUP_REMOVED lines=10> */
.L_x_3459:
[----:B------:R-:W-:Y:S05]  /*ff40*/  BSYNC B0 ;  /* 0x0000000000007941 */ /* 0x000fea0003800000 */
.L_x_3458:
[----:B------:R-:W0:Y:S04]  /*ff50*/  LDL R4, [R1+0x2c] ;  /* 0x00002c0001047983 */ /* 0x000e280000100800 */
[----:B------:R-:W2:Y:S01]  /*ff60*/  LDL R5, [R1+0x20] ;  /* 0x0000200001057983 */ /* 0x000ea20000100800 */
[----:B------:R-:W-:Y:S01]  /*ff70*/  BSSY B0, `(.L_x_3472) ;  /* 0x00002a7000007945 */ /* 0x000fe20003800000 */
[----:B0-----:R-:W-:-:S05]  /*ff80*/  VIADD R0, R4, 0xfffffffe ;  /* 0xfffffffe04007836 */ /* 0x001fca0000000000 */
[----:B--2---:R-:W-:-:S13]  /*ff90*/  ISETP.GE.AND P0, PT, R0, R5, PT ;  /* 0x000000050000720c */ /* 0x004fda0003f06270 */
[----:B------:R-:W-:Y:S05]  /*ffa0*/  @!P0 BRA `(.L_x_3473) ;  /* 0x00000028008c8947 */ /* 0x000fea0003800000 */
[----:B------:R-:W2:Y:S04]  /*ffb0*/  LDL.LU R7, [R1+0x58] ;  /* 0x0000580001077983 */ /* 0x000ea80000300800 */
[----:B------:R-:W3:Y:S04]  /*ffc0*/  LDL.LU R6, [R1+0x34] ;  /* 0x0000340001067983 */ /* 0x000ee80000300800 */
        /* <DEDUP_REMOVED lines=13> */
[----:B------:R-:W3:Y:S01]  /*100a0*/  LDL.LU R8, [R1+0x10] ;  /* 0x0000100001087983 */ /* 0x000ee20000300800 */
[----:B------:R-:W-:Y:S01]  /*100b0*/  VIADD R19, R19, 0x1 ;  /* 0x0000000113137836 */ /* 0x000fe20000000000 */
[----:B------:R-:W-:Y:S04]  /*100c0*/  BSSY B1, `(.L_x_3476) ;  /* 0x00000d4000017945 */ /* 0x000fe80003800000 */
[----:B------:R-:W-:-:S04]  /*100d0*/  ISETP.NE.AND P0, PT, R19, 0x2, PT ;  /* 0x000000021300780c */ /* 0x000fc80003f05270 */
[----:B------:R-:W-:Y:S02]  /*100e0*/  SEL R2, RZ, 0x1, P0 ;  /* 0x00000001ff027807 */ /* 0x000fe40000000000 */
[----:B------:R-:W-:Y:S02]  /*100f0*/  SEL R19, R19, RZ, P0 ;  /* 0x000000ff13137207 */ /* 0x000fe40000000000 */
[----:B--2---:R-:W-:Y:S02]  /*10100*/  ISETP.NE.AND P2, PT, R6, RZ, PT ;  /* 0x000000ff0600720c */ /* 0x004fe40003f45270 */
[----:B---3--:R-:W-:-:S05]  /*10110*/  LOP3.LUT R8, R8, R2, RZ, 0x3c, !PT ;  /* 0x0000000208087212 */ /* 0x008fca00078e3cff */
[----:B------:R0:W-:Y:S06]  /*10120*/  STL [R1+0x10], R8 ;  /* 0x0000100801007387 */ /* 0x0001ec0000100800 */
[----:B------:R-:W-:Y:S05]  /*10130*/  @!P2 BRA `(.L_x_3477) ;  /* 0x0000000c0030a947 */ /* 0x000fea0003800000 */
[----:B------:R-:W-:Y:S02]  /*10140*/  ULDC.64 UR4, c[0x0][0x418] ;  /* 0x0001060000047ab9 */ /* 0x000fe40000000a00 */
        /* <DEDUP_REMOVED lines=22> */
.L_x_3478:
[----:B------:R-:W-:Y:S01]  /*102b0*/  IMAD R3, R19, 0x8, R18 ;  /* 0x0000000813037824 */ /* 0x000fe200078e0212 */
[----:B------:R-:W-:Y:S01]  /*102c0*/  SHF.L.U32 R2, R8, 0x1f, RZ ;  /* 0x0000001f08027819 */ /* 0x000fe200000006ff */
[----:B-1----:R-:W1:Y:S01]  /*102d0*/  S2R R6, SR_TID.X ;  /* 0x0000000000067919 */ /* 0x002e620000002100 */
[----:B------:R-:W-:Y:S02]  /*102e0*/  BSSY B3, `(.L_x_3479) ;  /* 0x0000005000037945 */ /* 0x000fe40003800000 */
[----:B------:R-:W2:Y:S01]  /*102f0*/  SYNCS.PHASECHK.TRANS64.TRYWAIT P0, [R3+URZ+0x28c40], R2 ;  /* 0x028c4002030075a7 */ /* 0x000ea2000800017f */
[----:B-1----:R-:W-:-:S04]  /*10300*/  LOP3.LUT R6, R6, 0x7f, RZ, 0xc0, !PT ;  /* 0x0000007f06067812 */ /* 0x002fc800078ec0ff */
[----:B------:R-:W-:Y:S01]  /*10310*/  ISETP.NE.AND P1, PT, R6, RZ, PT ;  /* 0x000000ff0600720c */ /* 0x000fe20003f25270 */
[----:B--2---:R-:W-:-:S12]  /*10320*/  @!P0 BRA `(.L_x_3480) ;  /* 0x0000004000e88947 */ /* 0x004fd80003800000 */
.L_x_3583:
[----:B------:R-:W-:Y:S05]  /*10330*/  BSYNC B3 ;  /* 0x0000000000037941 */ /* 0x000fea0003800000 */
.L_x_3479:
[----:B------:R-:W-:Y:S04]  /*10340*/  BSSY B3, `(.L_x_3481) ;  /* 0x0000009000037945 */ /* 0x000fe80003800000 */
[----:B------:R-:W-:Y:S05]  /*10350*/  @P1 BRA `(.L_x_3482) ;  /* 0x00000000001c1947 */ /* 0x000fea0003800000 */
[----:B------:R-:W2:Y:S01]  /*10360*/  S2R R7, SR_TID.X ;  /* 0x0000000000077919 */ /* 0x000ea20000002100 */
[----:B------:R-:W-:-:S04]  /*10370*/  IMAD.MOV.U32 R6, RZ, RZ, 0x2000 ;  /* 0x00002000ff067424 */ /* 0x000fc800078e00ff */
[----:B------:R3:W-:Y:S01]  /*10380*/  SYNCS.ARRIVE.TRANS64 RZ, [R3+URZ+0x28c30], R6 ;  /* 0x028c300603ff79a7 */ /* 0x0007e2000800003f */
[----:B--2---:R-:W-:-:S04]  /*10390*/  LOP3.LUT R7, R7, 0x1f, RZ, 0xc0, !PT ;  /* 0x0000001f07077812 */ /* 0x004fc800078ec0ff */
[----:B------:R-:W-:-:S13]  /*103a0*/  ISETP.NE.AND P0, PT, R7, RZ, PT ;  /* 0x000000ff0700720c */ /* 0x000fda0003f05270 */
[----:B---3--:R-:W-:Y:S05]  /*103b0*/  @!P0 BRA `(.L_x_3482) ;  /* 0x0000000000048947 */ /* 0x008fea0003800000 */
[----:B------:R-:W-:Y:S01]  /*103c0*/  BPT.TRAP 0x1 ;  /* 0x000000040000795c */ /* 0x000fe20000300000 */
.L_x_3482:
[----:B------:R-:W-:Y:S05]  /*103d0*/  BSYNC B3 ;  /* 0x0000000000037941 */ /* 0x000fea0003800000 */
.L_x_3481:
[----:B------:R-:W2:Y:S01]  /*103e0*/  LDL R7, [R1+0x1c] ;  /* 0x00001c0001077983 */ /* 0x000ea20000100800 */
        /* <DEDUP_REMOVED lines=9> */
[----:B--2---:R-:W-:-:S02]  /*10480*/  IMAD R0, R0, 0x40, R7 ;  /* 0x0000004000007824 */ /* 0x004fc400078e0207 */
[----:B------:R-:W-:-:S09]  /*10490*/  VIADD R7, R3, 0x28c30 ;  /* 0x00028c3003077836 */ /* 0x000fd20000000000 */
.L_x_3483:
        /* <DEDUP_REMOVED lines=13> */
.L_x_3584:
[----:B------:R-:W-:Y:S05]  /*10570*/  BSYNC B3 ;  /* 0x0000000000037941 */ /* 0x000fea0003800000 */
.L_x_3484:
[----:B------:R-:W-:Y:S01]  /*10580*/  BSSY B3, `(.L_x_3486) ;  /* 0x000000b000037945 */ /* 0x000fe20003800000 */
[----:B0-----:R-:W-:Y:S02]  /*10590*/  IMAD.MOV.U32 R8, RZ, RZ, 0x0 ;  /* 0x00000000ff087424 */ /* 0x001fe400078e00ff */
[----:B------:R-:W-:Y:S01]  /*105a0*/  IMAD.MOV.U32 R9, RZ, RZ, 0x14f00000 ;  /* 0x14f00000ff097424 */ /* 0x000fe200078e00ff */
[----:B------:R-:W-:Y:S06]  /*105b0*/  @P1 BRA `(.L_x_3487) ;  /* 0x00000000001c1947 */ /* 0x000fec0003800000 */
[----:B------:R-:W0:Y:S01]  /*105c0*/  S2R R6, SR_TID.X ;  /* 0x0000000000067919 */ /* 0x000e220000002100 */
[----:B-12---:R-:W-:-:S04]  /*105d0*/  IMAD.MOV.U32 R2, RZ, RZ, 0x10000 ;  /* 0x00010000ff027424 */ /* 0x006fc800078e00ff */
[----:B------:R3:W-:Y:S01]  /*105e0*/  SYNCS.ARRIVE.TRANS64 RZ, [R3+URZ+0x28c50], R2 ;  /* 0x028c500203ff79a7 */ /* 0x0007e2000800003f */
[----:B0-----:R-:W-:-:S04]  /*105f0*/  LOP3.LUT R6, R6, 0x1f, RZ, 0xc0, !PT ;  /* 0x0000001f06067812 */ /* 0x001fc800078ec0ff */
[----:B------:R-:W-:-:S13]  /*10600*/  ISETP.NE.AND P0, PT, R6, RZ, PT ;  /* 0x000000ff0600720c */ /* 0x000fda0003f05270 */
[----:B---3--:R-:W-:Y:S05]  /*10610*/  @!P0 BRA `(.L_x_3487) ;  /* 0x0000000000048947 */ /* 0x008fea0003800000 */
[----:B------:R-:W-:Y:S01]  /*10620*/  BPT.TRAP 0x1 ;  /* 0x000000040000795c */ /* 0x000fe20000300000 */
.L_x_3487:
[----:B------:R-:W-:Y:S05]  /*10630*/  BSYNC B3 ;  /* 0x0000000000037941 */ /* 0x000fea0003800000 */
.L_x_3486:
[----:B------:R-:W-:Y:S01]  /*10640*/  R2UR UR10, R10 ;  /* 0x000000000a0a72ca */ /* 0x000fe200000e0000 */
[----:B-12---:R-:W-:Y:S01]  /*10650*/  IMAD R2, R19, 0x10000, R18 ;  /* 0x0001000013027824 */ /* 0x006fe200078e0212 */
[----:B------:R-:W-:Y:S01]  /*10660*/  R2UR UR6, R8 ;  /* 0x00000000080672ca */ /* 0x000fe200000e0000 */
[----:B------:R-:W-:Y:S01]  /*10670*/  UIADD3 UR4, UP0, UR38, 0x470, URZ ;  /* 0x0000047026047890 */ /* 0x000fe2000ff1e03f */
[----:B------:R-:W-:Y:S01]  /*10680*/  R2UR UR7, R9 ;  /* 0x00000000090772ca */ /* 0x000fe200000e0000 */
[----:B------:R-:W-:Y:S01]  /*10690*/  VIADD R3, R3, 0x28c50 ;  /* 0x00028c5003037836 */ /* 0x000fe20000000000 */
[----:B------:R-:W-:Y:S01]  /*106a0*/  PLOP3.LUT P0, PT, PT, PT, PT, 0x80, 0x0 ;  /* 0x000000000000781c */ /* 0x000fe20003f0f070 */
[----:B------:R-:W-:Y:S01]  /*106b0*/  VIADD R6, R2, 0x400 ;  /* 0x0000040002067836 */ /* 0x000fe20000000000 */
[----:B------:R-:W-:-:S12]  /*106c0*/  UIADD3.X UR5, URZ, UR39, URZ, UP0, !UPT ;  /* 0x000000273f057290 */ /* 0x000fd800087fe43f */
.L_x_3488:
        /* <DEDUP_REMOVED lines=12> */
[----:B------:R-:W-:Y:S01]  /*10790*/  R2UR UR7, R9 ;  /* 0x00000000090772ca */ /* 0x000fe200000e0000 */
[----:B------:R-:W-:Y:S01]  /*107a0*/  UMOV UR10, 0x40 ;  /* 0x00000040000a7882 */ /* 0x000fe20000000000 */
[----:B------:R-:W-:-:S13]  /*107b0*/  PLOP3.LUT P0, PT, PT, PT, PT, 0x80, 0x0 ;  /* 0x000000000000781c */ /* 0x000fda0003f0f070 */
.L_x_3489:
        /* <DEDUP_REMOVED lines=15> */
.L_x_3490:
        /* <DEDUP_REMOVED lines=15> */
.L_x_3491:
        /* <DEDUP_REMOVED lines=15> */
.L_x_3492:
        /* <DEDUP_REMOVED lines=15> */
.L_x_3493:
        /* <DEDUP_REMOVED lines=15> */
.L_x_3494:
        /* <DEDUP_REMOVED lines=15> */
.L_x_3495:
        /* <DEDUP_REMOVED lines=10> */
.L_x_3477:
[----:B------:R-:W-:Y:S05]  /*10e00*/  BSYNC B1 ;  /* 0x0000000000017941 */ /* 0x000fea0003800000 */
.L_x_3476:
[----:B------:R-:W2:Y:S02]  /*10e10*/  LDL.LU R6, [R1+0x2c] ;  /* 0x00002c0001067983 */ /* 0x000ea40000300800 */
[----:B--2---:R-:W-:-:S07]  /*10e20*/  VIADD R0, R6, 0xfffffffd ;  /* 0xfffffffd06007836 */ /* 0x004fce0000000000 */
.L_x_3475:
[----:B------:R-:W-:Y:S05]  /*10e30*/  BSYNC B2 ;  /* 0x0000000000027941 */ /* 0x000fea0003800000 */
.L_x_3474:
[----:B------:R-:W-:Y:S01]  /*10e40*/  VIADD R5, R5, 0xfffffffe ;  /* 0xfffffffe05057836 */ /* 0x000fe20000000000 */
[----:B------:R-:W-:-:S04]  /*10e50*/  LOP3.LUT R4, RZ, R4, RZ, 0x33, !PT ;  /* 0x00000004ff047212 */ /* 0x000fc800078e33ff */
[----:B------:R-:W-:-:S13]  /*10e60*/  ISETP.NE.AND P0, PT, R5, R4, PT ;  /* 0x000000040500720c */ /* 0x000fda0003f05270 */
[----:B------:R-:W-:Y:S05]  /*10e70*/  @!P0 BRA `(.L_x_3473) ;  /* 0x0000001800d88947 */ /* 0x000fea0003800000 */
.L_x_3536:
[----:B------:R-:W2:Y:S04]  /*10e80*/  LDL R3, [R1+0x18] ;  /* 0x0000180001037983 */ /* 0x000ea80000100800 */
[----:B------:R-:W3:Y:S01]  /*10e90*/  LDL.LU R2, [R1+0x10] ;  /* 0x0000100001027983 */ /* 0x000ee20000300800 */
        /* <DEDUP_REMOVED lines=8> */
[----:B------:R-:W-:Y:S05]  /*10f20*/  @!P1 BRA `(.L_x_3497) ;  /* 0x0000000c00349947 */ /* 0x000fea0003800000 */
[----:B------:R-:W-:Y:S01]  /*10f30*/  ULDC.64 UR4, c[0x0][0x418] ;  /* 0x0001060000047ab9 */ /* 0x000fe20000000a00 */
[----:B0-----:R-:W-:Y:S01]  /*10f40*/  IMAD.MOV.U32 R8, RZ, RZ, R0 ;  /* 0x000000ffff087224 */ /* 0x001fe200078e0000 */
        /* <DEDUP_REMOVED lines=22> */
.L_x_3498:
[----:B0-----:R-:W-:Y:S01]  /*110b0*/  IMAD R4, R7, 0x8, R18 ;  /* 0x0000000807047824 */ /* 0x001fe200078e0212 */
[----:B------:R-:W-:Y:S01]  /*110c0*/  SHF.L.U32 R2, R6, 0x1f, RZ ;  /* 0x0000001f06027819 */ /* 0x000fe200000006ff */
[----:B------:R-:W0:Y:S01]  /*110d0*/  S2R R3, SR_TID.X ;  /* 0x0000000000037919 */ /* 0x000e220000002100 */
[----:B------:R-:W-:Y:S02]  /*110e0*/  BSSY B2, `(.L_x_3499) ;  /* 0x0000005000027945 */ /* 0x000fe40003800000 */
[----:B------:R-:W1:Y:S01]  /*110f0*/  SYNCS.PHASECHK.TRANS64.TRYWAIT P0, [R4+URZ+0x28c40], R2 ;  /* 0x028c4002040075a7 */ /* 0x000e62000800017f */
[----:B0-----:R-:W-:-:S04]  /*11100*/  LOP3.LUT R3, R3, 0x7f, RZ, 0xc0, !PT ;  /* 0x0000007f03037812 */ /* 0x001fc800078ec0ff */
[----:B------:R-:W-:Y:S01]  /*11110*/  ISETP.NE.AND P1, PT, R3, RZ, PT ;  /* 0x000000ff0300720c */ /* 0x000fe20003f25270 */
[----:B-1----:R-:W-:-:S12]  /*11120*/  @!P0 BRA `(.L_x_3500) ;  /* 0x0000003400908947 */ /* 0x002fd80003800000 */
.L_x_3585:
[----:B------:R-:W-:Y:S05]  /*11130*/  BSYNC B2 ;  /* 0x0000000000027941 */ /* 0x000fea0003800000 */
.L_x_3499:
[----:B------:R-:W-:Y:S04]  /*11140*/  BSSY B2, `(.L_x_3501) ;  /* 0x0000009000027945 */ /* 0x000fe80003800000 */
[----:B------:R-:W-:Y:S05]  /*11150*/  @P1 BRA `(.L_x_3502) ;  /* 0x00000000001c1947 */ /* 0x000fea0003800000 */
[----:B------:R-:W1:Y:S01]  /*11160*/  S2R R5, SR_TID.X ;  /* 0x0000000000057919 */ /* 0x000e620000002100 */
[----:B------:R-:W-:-:S04]  /*11170*/  IMAD.MOV.U32 R3, RZ, RZ, 0x2000 ;  /* 0x00002000ff037424 */ /* 0x000fc800078e00ff */
[----:B------:R2:W-:Y:S01]  /*11180*/  SYNCS.ARRIVE.TRANS64 RZ, [R4+URZ+0x28c30], R3 ;  /* 0x028c300304ff79a7 */ /* 0x0005e2000800003f */
[----:B-1----:R-:W-:-:S04]  /*11190*/  LOP3.LUT R5, R5, 0x1f, RZ, 0xc0, !PT ;  /* 0x0000001f05057812 */ /* 0x002fc800078ec0ff */
[----:B------:R-:W-:-:S13]  /*111a0*/  ISETP.NE.AND P0, PT, R5, RZ, PT ;  /* 0x000000ff0500720c */ /* 0x000fda0003f05270 */
[----:B--2---:R-:W-:Y:S05]  /*111b0*/  @!P0 BRA `(.L_x_3502) ;  /* 0x0000000000048947 */ /* 0x004fea0003800000 */
[----:B------:R-:W-:Y:S01]  /*111c0*/  BPT.TRAP 0x1 ;  /* 0x000000040000795c */ /* 0x000fe20000300000 */
.L_x_3502:
[----:B------:R-:W-:Y:S05]  /*111d0*/  BSYNC B2 ;  /* 0x0000000000027941 */ /* 0x000fea0003800000 */
.L_x_3501:
        /* <DEDUP_REMOVED lines=12> */
.L_x_3503:
        /* <DEDUP_REMOVED lines=13> */
.L_x_3586:
[----:B------:R-:W-:Y:S05]  /*11370*/  BSYNC B2 ;  /* 0x0000000000027941 */ /* 0x000fea0003800000 */
.L_x_3504:
[----:B------:R-:W-:Y:S01]  /*11380*/  BSSY B2, `(.L_x_3506) ;  /* 0x000000b000027945 */ /* 0x000fe20003800000 */
[----:B01----:R-:W-:Y:S02]  /*11390*/  IMAD.MOV.U32 R2, RZ, RZ, 0x0 ;  /* 0x00000000ff027424 */ /* 0x003fe400078e00ff */
[----:B------:R-:W-:Y:S01]  /*113a0*/  IMAD.MOV.U32 R3, RZ, RZ, 0x14f00000 ;  /* 0x14f00000ff037424 */ /* 0x000fe200078e00ff */
[----:B------:R-:W-:Y:S06]  /*113b0*/  @P1 BRA `(.L_x_3507) ;  /* 0x00000000001c1947 */ /* 0x000fec0003800000 */
[----:B------:R-:W0:Y:S01]  /*113c0*/  S2R R10, SR_TID.X ;  /* 0x00000000000a7919 */ /* 0x000e220000002100 */
[----:B------:R-:W-:-:S04]  /*113d0*/  IMAD.MOV.U32 R5, RZ, RZ, 0x10000 ;  /* 0x00010000ff057424 */ /* 0x000fc800078e00ff */
[----:B------:R1:W-:Y:S01]  /*113e0*/  SYNCS.ARRIVE.TRANS64 RZ, [R4+URZ+0x28c50], R5 ;  /* 0x028c500504ff79a7 */ /* 0x0003e2000800003f */
[----:B0-----:R-:W-:-:S04]  /*113f0*/  LOP3.LUT R10, R10, 0x1f, RZ, 0xc0, !PT ;  /* 0x0000001f0a0a7812 */ /* 0x001fc800078ec0ff */
[----:B------:R-:W-:-:S13]  /*11400*/  ISETP.NE.AND P0, PT, R10, RZ, PT ;  /* 0x000000ff0a00720c */ /* 0x000fda0003f05270 */
[----:B-1----:R-:W-:Y:S05]  /*11410*/  @!P0 BRA `(.L_x_3507) ;  /* 0x0000000000048947 */ /* 0x002fea0003800000 */
[----:B------:R-:W-:Y:S01]  /*11420*/  BPT.TRAP 0x1 ;  /* 0x000000040000795c */ /* 0x000fe20000300000 */
.L_x_3507:
[----:B------:R-:W-:Y:S05]  /*11430*/  BSYNC B2 ;  /* 0x0000000000027941 */ /* 0x000fea0003800000 */
.L_x_3506:
[----:B------:R-:W-:Y:S01]  /*11440*/  R2UR UR6, R2 ;  /* 0x00000000020672ca */ /* 0x000fe200000e0000 */
[----:B------:R-:W-:Y:S01]  /*11450*/  IMAD R5, R7, 0x10000, R18 ;  /* 0x0001000007057824 */ /* 0x000fe200078e0212 */
[----:B------:R-:W-:Y:S01]  /*11460*/  R2UR UR7, R3 ;  /* 0x00000000030772ca */ /* 0x000fe200000e0000 */
[----:B------:R-:W-:Y:S01]  /*11470*/  UIADD3 UR4, UP0, UR38, 0x470, URZ ;  /* 0x0000047026047890 */ /* 0x000fe2000ff1e03f */
[----:B------:R-:W-:Y:S01]  /*11480*/  R2UR UR10, R9 ;  /* 0x00000000090a72ca */ /* 0x000fe200000e0000 */
[----:B------:R-:W-:Y:S01]  /*11490*/  VIADD R4, R4, 0x28c50 ;  /* 0x00028c5004047836 */ /* 0x000fe20000000000 */
[----:B------:R-:W-:Y:S01]  /*114a0*/  PLOP3.LUT P0, PT, PT, PT, PT, 0x80, 0x0 ;  /* 0x000000000000781c */ /* 0x000fe20003f0f070 */
[----:B------:R-:W-:Y:S01]  /*114b0*/  VIADD R9, R5, 0x400 ;  /* 0x0000040005097836 */ /* 0x000fe20000000000 */
[----:B------:R-:W-:-:S12]  /*114c0*/  UIADD3.X UR5, URZ, UR39, URZ, UP0, !UPT ;  /* 0x000000273f057290 */ /* 0x000fd800087fe43f */
.L_x_3508:
        /* <DEDUP_REMOVED lines=15> */
.L_x_3509:
        /* <DEDUP_REMOVED lines=15> */
.L_x_3510:
        /* <DEDUP_REMOVED lines=15> */
.L_x_3511:
        /* <DEDUP_REMOVED lines=15> */
.L_x_3512:
        /* <DEDUP_REMOVED lines=15> */
.L_x_3513:
        /* <DEDUP_REMOVED lines=15> */
.L_x_3514:
        /* <DEDUP_REMOVED lines=15> */
.L_x_3515:
        /* <DEDUP_REMOVED lines=10> */
.L_x_3497:
[----:B------:R-:W-:Y:S05]  /*11c00*/  BSYNC B1 ;  /* 0x0000000000017941 */ /* 0x000fea0003800000 */
.L_x_3496:
[----:B------:R-:W2:Y:S01]  /*11c10*/  LDL R2, [R1+0x18] ;  /* 0x0000180001027983 */ /* 0x000ea20000100800 */
[----:B------:R-:W-:Y:S01]  /*11c20*/  VIADD R7, R7, 0x1 ;  /* 0x0000000107077836 */ /* 0x000fe20000000000 */
[----:B------:R-:W-:Y:S04]  /*11c30*/  BSSY B1, `(.L_x_3516) ;  /* 0x00000d6000017945 */ /* 0x000fe80003800000 */
[----:B------:R-:W-:-:S04]  /*11c40*/  ISETP.NE.AND P0, PT, R7, 0x2, PT ;  /* 0x000000020700780c */ /* 0x000fc80003f05270 */
[----:B------:R-:W-:Y:S02]  /*11c50*/  SEL R19, R7, RZ, P0 ;  /* 0x000000ff07137207 */ /* 0x000fe40000000000 */
[----:B--2---:R-:W-:Y:S02]  /*11c60*/  ISETP.NE.AND P2, PT, R2, RZ, PT ;  /* 0x000000ff0200720c */ /* 0x004fe40003f45270 */
[----:B------:R-:W-:-:S04]  /*11c70*/  SEL R2, RZ, 0x1, P0 ;  /* 0x00000001ff027807 */ /* 0x000fc80000000000 */
[----:B0-----:R-:W-:Y:S01]  /*11c80*/  LOP3.LUT R8, R6, R2, RZ, 0x3c, !PT ;  /* 0x0000000206087212 */ /* 0x001fe200078e3cff */
[----:B------:R-:W-:-:S04]  /*11c90*/  VIADD R6, R0, 0xffffffff ;  /* 0xffffffff00067836 */ /* 0x000fc80000000000 */
        /* <DEDUP_REMOVED lines=26> */
.L_x_3518:
[----:B-1----:R-:W-:Y:S01]  /*11e40*/  IMAD R4, R19, 0x8, R18 ;  /* 0x0000000813047824 */ /* 0x002fe200078e0212 */
[----:B------:R-:W-:Y:S01]  /*11e50*/  SHF.L.U32 R2, R8, 0x1f, RZ ;  /* 0x0000001f08027819 */ /* 0x000fe200000006ff */
[----:B------:R-:W1:Y:S01]  /*11e60*/  S2R R3, SR_TID.X ;  /* 0x0000000000037919 */ /* 0x000e620000002100 */
[----:B------:R-:W-:Y:S02]  /*11e70*/  BSSY B2, `(.L_x_3519) ;  /* 0x0000005000027945 */ /* 0x000fe40003800000 */
[----:B------:R-:W2:Y:S01]  /*11e80*/  SYNCS.PHASECHK.TRANS64.TRYWAIT P0, [R4+URZ+0x28c40], R2 ;  /* 0x028c4002040075a7 */ /* 0x000ea2000800017f */
[----:B-1----:R-:W-:-:S04]  /*11e90*/  LOP3.LUT R3, R3, 0x7f, RZ, 0xc0, !PT ;  /* 0x0000007f03037812 */ /* 0x002fc800078ec0ff */
[----:B------:R-:W-:Y:S01]  /*11ea0*/  ISETP.NE.AND P1, PT, R3, RZ, PT ;  /* 0x000000ff0300720c */ /* 0x000fe20003f25270 */
[----:B--2---:R-:W-:-:S12]  /*11eb0*/  @!P0 BRA `(.L_x_3520) ;  /* 0x0000002800548947 */ /* 0x004fd80003800000 */
.L_x_3587:
[----:B------:R-:W-:Y:S05]  /*11ec0*/  BSYNC B2 ;  /* 0x0000000000027941 */ /* 0x000fea0003800000 */
.L_x_3519:
        /* <DEDUP_REMOVED lines=9> */
.L_x_3522:
[----:B------:R-:W-:Y:S05]  /*11f60*/  BSYNC B2 ;  /* 0x0000000000027941 */ /* 0x000fea0003800000 */
.L_x_3521:
[----:B------:R-:W2:Y:S01]  /*11f70*/  LDL R5, [R1+0x1c] ;  /* 0x00001c0001057983 */ /* 0x000ea20000100800 */
[----:B0-----:R-:W-:Y:S01]  /*11f80*/  IMAD.MOV.U32 R8, RZ, RZ, RZ ;  /* 0x000000ffff087224 */ /* 0x001fe200078e00ff */
        /* <DEDUP_REMOVED lines=10> */
.L_x_3523:
        /* <DEDUP_REMOVED lines=13> */
.L_x_3588:
[----:B------:R-:W-:Y:S05]  /*12100*/  BSYNC B2 ;  /* 0x0000000000027941 */ /* 0x000fea0003800000 */
.L_x_3524:
        /* <DEDUP_REMOVED lines=11> */
.L_x_3527:
[----:B------:R-:W-:Y:S05]  /*121c0*/  BSYNC B2 ;  /* 0x0000000000027941 */ /* 0x000fea0003800000 */
.L_x_3526:
        /* <DEDUP_REMOVED lines=9> */
.L_x_3528:
        /* <DEDUP_REMOVED lines=15> */
.L_x_3529:
        /* <DEDUP_REMOVED lines=15> */
.L_x_3530:
        /* <DEDUP_REMOVED lines=15> */
.L_x_3531:
        /* <DEDUP_REMOVED lines=15> */
.L_x_3532:
        /* <DEDUP_REMOVED lines=15> */
.L_x_3533:
        /* <DEDUP_REMOVED lines=15> */
.L_x_3534:
        /* <DEDUP_REMOVED lines=15> */
.L_x_3535:
        /* <DEDUP_REMOVED lines=10> */
.L_x_3517:
[----:B------:R-:W-:Y:S05]  /*12990*/  BSYNC B1 ;  /* 0x0000000000017941 */ /* 0x000fea0003800000 */
.L_x_3516:
[----:B------:R-:W2:Y:S01]  /*129a0*/  LDL R2, [R1+0x20] ;  /* 0x0000200001027983 */ /* 0x000ea20000100800 */
[----:B------:R-:W-:Y:S01]  /*129b0*/  VIADD R0, R0, 0xfffffffe ;  /* 0xfffffffe00007836 */ /* 0x000fe20000000000 */
[----:B--2---:R-:W-:-:S13]  /*129c0*/  ISETP.GT.AND P0, PT, R6, R2, PT ;  /* 0x000000020600720c */ /* 0x004fda0003f04270 */
[----:B------:R-:W-:Y:S05]  /*129d0*/  @P0 BRA `(.L_x_3536) ;  /* 0xffffffe400280947 */ /* 0x000fea000383ffff */
.L_x_3473:
[----:B------:R-:W-:Y:S05]  /*129e0*/  BSYNC B0 ;  /* 0x0000000000007941 */ /* 0x000fea0003800000 */
.L_x_3472:
[----:B------:R-:W2:Y:S01]  /*129f0*/  LDL.LU R2, [R1+0x10] ;  /* 0x0000100001027983 */ /* 0x000ea20000300800 */
[----:B------:R-:W1:Y:S01]  /*12a00*/  S2R R3, SR_TID.X ;  /* 0x0000000000037919 */ /* 0x000e620000002100 */
[----:B------:R-:W-:-:S05]  /*12a10*/  VIADD R19, R19, 0x1 ;  /* 0x0000000113137836 */ /* 0x000fca0000000000 */
[----:B------:R-:W-:-:S04]  /*12a20*/  ISETP.NE.AND P0, PT, R19, 0x2, PT ;  /* 0x000000021300780c */ /* 0x000fc80003f05270 */
[----:B------:R-:W-:Y:S01]  /*12a30*/  SEL R0, RZ, 0x1, P0 ;  /* 0x00000001ff007807 */ /* 0x000fe20000000000 */
[----:B------:R-:W-:Y:S01]  /*12a40*/  BSSY B0, `(.L_x_3537) ;  /* 0x0000013000007945 */ /* 0x000fe20003800000 */
[----:B-1----:R-:W-:-:S04]  /*12a50*/  LOP3.LUT R3, R3, 0x7f, RZ, 0xc0, !PT ;  /* 0x0000007f03037812 */ /* 0x002fc800078ec0ff */
[----:B------:R-:W-:Y:S02]  /*12a60*/  ISETP.NE.AND P1, PT, R3, RZ, PT ;  /* 0x000000ff0300720c */ /* 0x000fe40003f25270 */
[----:B--2---:R-:W-:-:S05]  /*12a70*/  LOP3.LUT R2, R2, R0, RZ, 0x3c, !PT ;  /* 0x0000000002027212 */ /* 0x004fca00078e3cff */
[----:B------:R1:W-:Y:S06]  /*12a80*/  STL [R1+0x10], R2 ;  /* 0x0000100201007387 */ /* 0x0003ec0000100800 */
[----:B------:R-:W-:Y:S05]  /*12a90*/  @P1 BRA `(.L_x_3538) ;  /* 0x0000000000341947 */ /* 0x000fea0003800000 */
[----:B------:R-:W2:Y:S01]  /*12aa0*/  S2R R5, SR_LANEID ;  /* 0x0000000000057919 */ /* 0x000ea20000000000 */
[----:B------:R-:W-:Y:S01]  /*12ab0*/  VOTEU.ANY UR4, UPT, PT ;  /* 0x0000000000047886 */ /* 0x000fe200038e0100 */
[----:B-1----:R-:W1:Y:S01]  /*12ac0*/  LDC.64 R2, c[0x0][0xc60] ;  /* 0x00031800ff027b82 */ /* 0x002e620000000a00 */
[----:B------:R-:W2:Y:S02]  /*12ad0*/  FLO.U32 R0, UR4 ;  /* 0x0000000400007d00 */ /* 0x000ea400080e0000 */
[----:B--2---:R-:W-:-:S06]  /*12ae0*/  ISETP.EQ.U32.AND P1, PT, R0, R5, PT ;  /* 0x000000050000720c */ /* 0x004fcc0003f22070 */
[----:B------:R-:W1:Y:S07]  /*12af0*/  POPC R5, UR4 ;  /* 0x0000000400057d09 */ /* 0x000e6e0008000000 */
[----:B-1----:R-:W2:Y:S01]  /*12b00*/  @P1 ATOMG.E.ADD.STRONG.GPU PT, R3, desc[UR40][R2.64], R5 ;  /* 0x00000005020319a8 */ /* 0x002ea200081ee1e8 */
[----:B------:R-:W1:Y:S02]  /*12b10*/  S2R R4, SR_LTMASK ;  /* 0x0000000000047919 */ /* 0x000e640000003900 */
[----:B-1----:R-:W-:-:S04]  /*12b20*/  LOP3.LUT R4, R4, UR4, RZ, 0xc0, !PT ;  /* 0x0000000404047c12 */ /* 0x002fc8000f8ec0ff */
[----:B------:R-:W1:Y:S01]  /*12b30*/  POPC R7, R4 ;  /* 0x0000000400077309 */ /* 0x000e620000000000 */
[----:B--2---:R-:W1:Y:S02]  /*12b40*/  SHFL.IDX PT, R0, R3, R0, 0x1f ;  /* 0x00001f0003007589 */ /* 0x004e6400000e0000 */
[----:B-1----:R-:W-:-:S05]  /*12b50*/  IADD3 R0, R0, UR37, R7 ;  /* 0x0000002500007c10 */ /* 0x002fca000fffe007 */
[----:B------:R2:W-:Y:S02]  /*12b60*/  STL [R1], R0 ;  /* 0x0000000001007387 */ /* 0x0005e40000100800 */
.L_x_3538:
[----:B------:R-:W-:Y:S05]  /*12b70*/  BSYNC B0 ;  /* 0x0000000000007941 */ /* 0x000fea0003800000 */
.L_x_3537:
[----:B------:R-:W-:-:S07]  /*12b80*/  SEL R19, R19, RZ, P0 ;  /* 0x000000ff13137207 */ /* 0x000fce0000000000 */
.L_x_3440:
[----:B------:R-:W-:Y:S05]  /*12b90*/  BSYNC B7 ;  /* 0x0000000000077941 */ /* 0x000fea0003800000 */
.L_x_3438:
[----:B--2-4-:R-:W2:Y:S02]  /*12ba0*/  LDL R0, [R1+0x5c] ;  /* 0x00005c0001007983 */ /* 0x014ea40000100800 */
[----:B--2---:R-:W-:-:S13]  /*12bb0*/  ISETP.NE.AND P0, PT, R0, RZ, PT ;  /* 0x000000ff0000720c */ /* 0x004fda0003f05270 */
[----:B------:R-:W-:Y:S05]  /*12bc0*/  @!P0 BRA `(.L_x_3539) ;  /* 0x00000000002c8947 */ /* 0x000fea0003800000 */
[----:B------:R-:W-:Y:S05]  /*12bd0*/  WARPSYNC.ALL ;  /* 0x0000000000007948 */ /* 0x000fea0003800000 */
[----:B------:R-:W2:Y:S08]  /*12be0*/  S2UR UR5, SR_CgaCtaId ;  /* 0x00000000000579c3 */ /* 0x000eb00000008800 */
[----:B------:R-:W-:Y:S06]  /*12bf0*/  BAR.SYNC.DEFER_BLOCKING 0x5, 0x180 ;  /* 0x0146000000007b1d */ /* 0x000fec0000010000 */
[----:B------:R-:W-:-:S02]  /*12c00*/  UMOV UR4, 0x400 ;  /* 0x0000040000047882 */ /* 0x000fc40000000000 */
[----:B--2---:R-:W-:-:S06]  /*12c10*/  ULEA UR4, UR5, UR4, 0x18 ;  /* 0x0000000405047291 */ /* 0x004fcc000f8ec03f */
[----:B------:R-:W-:-:S05]  /*12c20*/  IMAD.U32 R18, RZ, RZ, UR4 ;  /* 0x00000004ff127e24 */ /* 0x000fca000f8e00ff */
[----:B-1----:R-:W1:Y:S04]  /*12c30*/  LDS.128 R4, [R18+0x28cd0] ;  /* 0x028cd00012047984 */ /* 0x002e680000000c00 */
[----:B-1----:R1:W-:Y:S04]  /*12c40*/  STL.64 [R1], R4 ;  /* 0x0000000401007387 */ /* 0x0023e80000100a00 */
[----:B------:R1:W-:Y:S01]  /*12c50*/  STL.64 [R1+0x8], R6 ;  /* 0x0000080601007387 */ /* 0x0003e20000100a00 */
[----:B------:R-:W-:Y:S06]  /*12c60*/  BAR.ARV 0x4, 0x180 ;  /* 0x0106000000007b1d */ /* 0x000fec0000002000 */
[----:B------:R-:W-:Y:S05]  /*12c70*/  BRA `(.L_x_3540) ;  /* 0x0000000c001c7947 */ /* 0x000fea0003800000 */
.L_x_3539:
[----:B---3--:R-:W2:Y:S01]  /*12c80*/  S2R R10, SR_TID.X ;  /* 0x00000000000a7919 */ /* 0x008ea20000002100 */
[----:B------:R-:W-:Y:S01]  /*12c90*/  UMOV UR4, 0xffffffff ;  /* 0xffffffff00047882 */ /* 0x000fe20000000000 */
[----:B--2---:R-:W-:-:S04]  /*12ca0*/  LOP3.LUT R10, R10, 0x1f, RZ, 0xc0, !PT ;  /* 0x0000001f0a0a7812 */ /* 0x004fc800078ec0ff */
[----:B------:R-:W-:Y:S01]  /*12cb0*/  ISETP.NE.AND P0, PT, R10, 0x1f, PT ;  /* 0x0000001f0a00780c */ /* 0x000fe20003f05270 */
[----:B------:R-:W-:-:S12]  /*12cc0*/  BRA.DIV UR4, `(.L_x_3541) ;  /* 0x0000001a04f87947 */ /* 0x000fd8000b800000 */
[----:B------:R-:W1:Y:S01]  /*12cd0*/  LDL.LU R3, [R1] ;  /* 0x0000000001037983 */ /* 0x000e620000300800 */
[----:B------:R-:W-:-:S03]  /*12ce0*/  ULDC UR4, c[0x0][0xc3c] ;  /* 0x00030f0000047ab9 */ /* 0x000fc60000000800 */
[----:B------:R-:W2:Y:S01]  /*12cf0*/  LDL R5, [R1+0xc] ;  /* 0x00000c0001057983 */ /* 0x000ea20000100800 */
[----:B-1----:R-:W-:Y:S02]  /*12d00*/  IMAD.MOV.U32 R9, RZ, RZ, R3 ;  /* 0x000000ffff097224 */ /* 0x002fe400078e0003 */
[----:B--2---:R-:W-:-:S05]  /*12d10*/  IMAD.IADD R0, R5, 0x1, R10 ;  /* 0x0000000105007824 */ /* 0x004fca00078e020a */
[----:B------:R-:W-:-:S13]  /*12d20*/  ISETP.GE.OR P1, PT, R0, UR4, !P0 ;  /* 0x0000000400007c0c */ /* 0x000fda000c726670 */
[----:B------:R-:W1:Y:S08]  /*12d30*/  @!P1 LDC.64 R2, c[0x0][0xc80] ;  /* 0x00032000ff029b82 */ /* 0x000e700000000a00 */
[----:B------:R-:W2:Y:S01]  /*12d40*/  @!P1 LDC.64 R4, c[0x0][0xc78] ;  /* 0x00031e00ff049b82 */ /* 0x000ea20000000a00 */
[----:B-1----:R-:W-:-:S05]  /*12d50*/  @!P1 IMAD.WIDE R2, R0, 0x4, R2 ;  /* 0x0000000400029825 */ /* 0x002fca00078e0202 */
[----:B0-----:R2:W3:Y:S02]  /*12d60*/  @!P1 LDG.E R8, desc[UR40][R2.64] ;  /* 0x0000002802089981 */ /* 0x0014e4000c1e1900 */
[----:B--2---:R-:W-:-:S05]  /*12d70*/  @!P1 IMAD.WIDE R2, R0, 0x4, R4 ;  /* 0x0000000400029825 */ /* 0x004fca00078e0204 */
[----:B------:R-:W2:Y:S01]  /*12d80*/  @!P1 LDG.E R4, desc[UR40][R2.64] ;  /* 0x0000002802049981 */ /* 0x000ea2000c1e1900 */
[----:B------:R-:W-:Y:S01]  /*12d90*/  IMAD.MOV.U32 R6, RZ, RZ, RZ ;  /* 0x000000ffff067224 */ /* 0x000fe200078e00ff */
[C---:B------:R-:W-:Y:S02]  /*12da0*/  ISETP.GE.U32.AND P2, PT, R10.reuse, 0x2, PT ;  /* 0x000000020a00780c */ /* 0x040fe40003f46070 */
[C---:B------:R-:W-:Y:S01]  /*12db0*/  ISETP.GE.U32.AND P3, PT, R10.reuse, 0x4, PT ;  /* 0x000000040a00780c */ /* 0x040fe20003f66070 */
[----:B------:R-:W-:Y:S01]  /*12dc0*/  SHFL.IDX PT, R0, R9, RZ, 0x1f ;  /* 0x00001fff09007589 */ /* 0x000fe200000e0000 */
[C---:B------:R-:W-:Y:S02]  /*12dd0*/  ISETP.GE.U32.AND P4, PT, R10.reuse, 0x8, PT ;  /* 0x000000080a00780c */ /* 0x040fe40003f86070 */
[----:B------:R-:W-:Y:S01]  /*12de0*/  ISETP.GE.U32.AND P5, PT, R10, 0x10, PT ;  /* 0x000000100a00780c */ /* 0x000fe20003fa6070 */
[----:B------:R-:W-:Y:S01]  /*12df0*/  SHFL.IDX PT, R7, R9, 0x1, 0x1f ;  /* 0x00201f0009077f89 */ /* 0x000fe200000e0000 */
[----:B---3--:R-:W-:-:S02]  /*12e00*/  @!P1 IMAD.MOV.U32 R6, RZ, RZ, R8 ;  /* 0x000000ffff069224 */ /* 0x008fc400078e0008 */
[----:B------:R-:W-:Y:S02]  /*12e10*/  IMAD.MOV.U32 R8, RZ, RZ, RZ ;  /* 0x000000ffff087224 */ /* 0x000fe400078e00ff */
[----:B--2---:R-:W-:Y:S01]  /*12e20*/  @!P1 IMAD.MOV.U32 R8, RZ, RZ, R4 ;  /* 0x000000ffff089224 */ /* 0x004fe200078e0004 */
[----:B------:R-:W-:Y:S01]  /*12e30*/  ISETP.NE.AND P1, PT, R10, RZ, PT ;  /* 0x000000ff0a00720c */ /* 0x000fe20003f25270 */
[----:B------:R-:W-:Y:S02]  /*12e40*/  IMAD.MOV.U32 R4, RZ, RZ, RZ ;  /* 0x000000ffff047224 */ /* 0x000fe400078e00ff */
        /* <DEDUP_REMOVED lines=17> */
.L_x_3598:
[----:B------:R-:W-:Y:S02]  /*12f60*/  ULDC UR4, c[0x0][0xc38] ;  /* 0x00030e0000047ab9 */ /* 0x000fe40000000800 */
[----:B------:R-:W-:-:S04]  /*12f70*/  IMAD.U32 R3, RZ, RZ, UR4 ;  /* 0x00000004ff037e24 */ /* 0x000fc8000f8e00ff */
[----:B-1----:R-:W-:-:S04]  /*12f80*/  IMAD R9, R14, R3, RZ ;  /* 0x000000030e097224 */ /* 0x002fc800078e02ff */
[----:B------:R-:W-:-:S05]  /*12f90*/  IMAD.IADD R5, R7, 0x1, R9 ;  /* 0x0000000107057824 */ /* 0x000fca00078e0209 */
[----:B------:R-:W-:-:S13]  /*12fa0*/  ISETP.GT.AND P6, PT, R5, R0, PT ;  /* 0x000000000500720c */ /* 0x000fda0003fc4270 */
[----:B------:R-:W-:Y:S05]  /*12fb0*/  @P6 BRA `(.L_x_3542) ;  /* 0x0000000000ac6947 */ /* 0x000fea0003800000 */
.L_x_3545:
[----:B0-----:R-:W2:Y:S01]  /*12fc0*/  LDL.LU R2, [R1+0xc] ;  /* 0x00000c0001027983 */ /* 0x001ea20000300800 */
[----:B------:R-:W0:Y:S01]  /*12fd0*/  LDC R3, c[0x0][0xc3c] ;  /* 0x00030f00ff037b82 */ /* 0x000e220000000800 */
        /* <DEDUP_REMOVED lines=11> */
[----:B------:R0:W2:Y:S01]  /*13090*/  @!P6 LDG.E R6, desc[UR40][R2.64] ;  /* 0x000000280206e981 */ /* 0x0000a2000c1e1900 */
[----:B------:R-:W-:Y:S01]  /*130a0*/  IMAD.MOV.U32 R8, RZ, RZ, RZ ;  /* 0x000000ffff087224 */ /* 0x000fe200078e00ff */
[----:B0-----:R-:W0:Y:S02]  /*130b0*/  @!P6 LDC.64 R2, c[0x0][0xc78] ;  /* 0x00031e00ff02eb82 */ /* 0x001e240000000a00 */
[----:B0-----:R-:W-:-:S05]  /*130c0*/  @!P6 IMAD.WIDE R2, R7, 0x4, R2 ;  /* 0x000000040702e825 */ /* 0x001fca00078e0202 */
        /* <DEDUP_REMOVED lines=20> */
.L_x_3606:
[----:B------:R-:W-:Y:S02]  /*13210*/  ULDC UR4, c[0x0][0xc38] ;  /* 0x00030e0000047ab9 */ /* 0x000fe40000000800 */
[----:B------:R-:W-:-:S04]  /*13220*/  IMAD.U32 R3, RZ, RZ, UR4 ;  /* 0x00000004ff037e24 */ /* 0x000fc8000f8e00ff */
[----:B-1----:R-:W-:-:S04]  /*13230*/  IMAD R9, R14, R3, RZ ;  /* 0x000000030e097224 */ /* 0x002fc800078e02ff */
[----:B------:R-:W-:-:S05]  /*13240*/  IMAD.IADD R5, R9, 0x1, R5 ;  /* 0x0000000109057824 */ /* 0x000fca00078e0205 */
[----:B------:R-:W-:-:S13]  /*13250*/  ISETP.GT.AND P6, PT, R5, R0, PT ;  /* 0x000000000500720c */ /* 0x000fda0003fc4270 */
[----:B------:R-:W-:Y:S05]  /*13260*/  @!P6 BRA `(.L_x_3545) ;  /* 0xfffffffc0054e947 */ /* 0x000fea000383ffff */
.L_x_3542:
[----:B------:R-:W-:Y:S01]  /*13270*/  IMAD.IADD R9, R5, 0x1, -R9 ;  /* 0x0000000105097824 */ /* 0x000fe200078e0a09 */
[----:B------:R-:W-:-:S03]  /*13280*/  UMOV UR4, 0xffffffff ;  /* 0xffffffff00047882 */ /* 0x000fc60000000000 */
[----:B------:R-:W-:-:S05]  /*13290*/  IMAD R5, R2, R3, R9 ;  /* 0x0000000302057224 */ /* 0x000fca00078e0209 */
[----:B------:R-:W-:Y:S01]  /*132a0*/  ISETP.GT.AND P6, PT, R5, R0, PT ;  /* 0x000000000500720c */ /* 0x000fe20003fc4270 */
[----:B------:R-:W-:-:S12]  /*132b0*/  BRA.DIV UR4, `(.L_x_3546) ;  /* 0x0000001e04847947 */ /* 0x000fd8000b800000 */
[----:B------:R-:W-:-:S04]  /*132c0*/  VOTE.ANY R7, PT, !P6 ;  /* 0x0000000000077806 */ /* 0x000fc800070e0100 */
[----:B------:R-:W1:Y:S02]  /*132d0*/  POPC R5, R7 ;  /* 0x0000000700057309 */ /* 0x000e640000000000 */
[----:B-1----:R1:W2:Y:S04]  /*132e0*/  SHFL.IDX PT, R6, R6, R5, 0x1f ;  /* 0x00001f0506067589 */ /* 0x0022a800000e0000 */
[----:B------:R1:W3:Y:S02]  /*132f0*/  SHFL.IDX PT, R8, R8, R5, 0x1f ;  /* 0x00001f0508087589 */ /* 0x0002e400000e0000 */
.L_x_3611:
[----:B------:R-:W-:-:S13]  /*13300*/  ISETP.NE.AND P0, PT, R7, RZ, PT ;  /* 0x000000ff0700720c */ /* 0x000fda0003f05270 */
[----:B------:R-:W-:Y:S05]  /*13310*/  @!P0 BRA `(.L_x_3547) ;  /* 0x0000000000108947 */ /* 0x000fea0003800000 */
[----:B------:R-:W-:Y:S01]  /*13320*/  UMOV UR4, 0xffffffff ;  /* 0xffffffff00047882 */ /* 0x000fe20000000000 */
[----:B------:R-:W-:Y:S02]  /*13330*/  VIADD R12, R5, 0xffffffff ;  /* 0xffffffff050c7836 */ /* 0x000fe40000000000 */
[----:B------:R-:W-:Y:S05]  /*13340*/  BRA.DIV UR4, `(.L_x_3548) ;  /* 0x0000001e04bc7947 */ /* 0x000fea000b800000 */
[----:B------:R4:W0:Y:S02]  /*13350*/  SHFL.IDX PT, R4, R2, R12, 0x1f ;  /* 0x00001f0c02047589 */ /* 0x00082400000e0000 */
.L_x_3547:
[----:B----4-:R-:W4:Y:S01]  /*13360*/  LDL.LU R12, [R1+0xc] ;  /* 0x00000c00010c7983 */ /* 0x010f220000300800 */
[----:B0-----:R-:W-:Y:S01]  /*13370*/  IMAD R9, R4, R3, R9 ;  /* 0x0000000304097224 */ /* 0x001fe200078e0209 */
[----:B--2---:R-:W-:-:S03]  /*13380*/  IABS R4, R6 ;  /* 0x0000000600047213 */ /* 0x004fc60000000000 */
[----:B------:R-:W-:Y:S01]  /*13390*/  IMAD.IADD R0, R0, 0x1, -R9 ;  /* 0x0000000100007824 */ /* 0x000fe200078e0a09 */
[----:B------:R-:W0:Y:S01]  /*133a0*/  I2F.RP R10, R4 ;  /* 0x00000004000a7306 */ /* 0x000e220000209400 */
[----:B------:R2:W-:Y:S02]  /*133b0*/  STL [R1], R9 ;  /* 0x0000000901007387 */ /* 0x0005e40000100800 */
[----:B--2---:R-:W-:-:S05]  /*133c0*/  IABS R9, R6 ;  /* 0x0000000600097213 */ /* 0x004fca0000000000 */
[----:B0-----:R-:W0:Y:S01]  /*133d0*/  MUFU.RCP R10, R10 ;  /* 0x0000000a000a7308 */ /* 0x001e220000001000 */
[----:B------:R-:W-:Y:S02]  /*133e0*/  IMAD.MOV R9, RZ, RZ, -R9 ;  /* 0x000000ffff097224 */ /* 0x000fe400078e0a09 */
[----:B0-----:R-:W-:-:S05]  /*133f0*/  VIADD R11, R10, 0xffffffe ;  /* 0x0ffffffe0a0b7836 */ /* 0x001fca0000000000 */
[----:B------:R-:W0:Y:S02]  /*13400*/  F2I.FTZ.U32.TRUNC.NTZ R3, R11 ;  /* 0x0000000b00037305 */ /* 0x000e24000021f000 */
[----:B0-----:R-:W-:-:S04]  /*13410*/  IMAD.MOV R2, RZ, RZ, -R3 ;  /* 0x000000ffff027224 */ /* 0x001fc800078e0a03 */
        /* <DEDUP_REMOVED lines=11> */
[----:B---3--:R-:W-:-:S04]  /*134d0*/  IABS R4, R8 ;  /* 0x0000000800047213 */ /* 0x008fc80000000000 */
        /* <DEDUP_REMOVED lines=17> */
[----:B------:R-:W-:Y:S02]  /*135f0*/  IMAD R3, R2, R9, R3 ;  /* 0x0000000902037224 */ /* 0x000fe400078e0203 */
[----:B------:R-:W-:-:S03]  /*13600*/  IMAD R9, R6, R7, RZ ;  /* 0x0000000706097224 */ /* 0x000fc600078e02ff */
        /* <DEDUP_REMOVED lines=16> */
[----:B----4-:R-:W-:-:S05]  /*13710*/  IMAD.IADD R12, R5, 0x1, R12 ;  /* 0x00000001050c7824 */ /* 0x010fca00078e020c */
[----:B------:R0:W-:Y:S04]  /*13720*/  STL [R1+0xc], R12 ;  /* 0x00000c0c01007387 */ /* 0x0001e80000100800 */
[----:B------:R0:W-:Y:S01]  /*13730*/  STL [R1+0x4], R4 ;  /* 0x0000040401007387 */ /* 0x0001e20000100800 */
[----:B------:R-:W-:Y:S05]  /*13740*/  BRA `(.L_x_3549) ;  /* 0x0000000000287947 */ /* 0x000fea0003800000 */
.L_x_3543:
        /* <DEDUP_REMOVED lines=10> */
.L_x_3549:
[----:B-1----:R-:W2:Y:S04]  /*137f0*/  LDL R3, [R1+0x8] ;  /* 0x0000080001037983 */ /* 0x002ea80000100800 */
[----:B------:R-:W3:Y:S04]  /*13800*/  LDL R2, [R1+0xc] ;  /* 0x00000c0001027983 */ /* 0x000ee80000100800 */
[----:B------:R-:W4:Y:S04]  /*13810*/  LDL R5, [R1+0x4] ;  /* 0x0000040001057983 */ /* 0x000f280000100800 */
[----:B0-----:R-:W4:Y:S01]  /*13820*/  LDL R4, [R1] ;  /* 0x0000000001047983 */ /* 0x001f220000100800 */
[----:B------:R-:W0:Y:S01]  /*13830*/  S2R R0, SR_TID.X ;  /* 0x0000000000007919 */ /* 0x000e220000002100 */
[----:B------:R-:W-:Y:S05]  /*13840*/  WARPSYNC.ALL ;  /* 0x0000000000007948 */ /* 0x000fea0003800000 */
[----:B0-----:R-:W-:Y:S01]  /*13850*/  LOP3.LUT R0, R0, 0x1f, RZ, 0xc0, !PT ;  /* 0x0000001f00007812 */ /* 0x001fe200078ec0ff */
[----:B------:R-:W-:Y:S03]  /*13860*/  BAR.SYNC.DEFER_BLOCKING 0x4, 0x180 ;  /* 0x0106000000007b1d */ /* 0x000fe60000010000 */
[----:B------:R-:W-:-:S13]  /*13870*/  ISETP.NE.AND P0, PT, R0, RZ, PT ;  /* 0x000000ff0000720c */ /* 0x000fda0003f05270 */
[----:B------:R-:W-:Y:S01]  /*13880*/  @!P0 MOV R0, 0x400 ;  /* 0x0000040000008802 */ /* 0x000fe20000000f00 */
[----:B--2---:R-:W-:Y:S02]  /*13890*/  IMAD.MOV.U32 R6, RZ, RZ, R3 ;  /* 0x000000ffff067224 */ /* 0x004fe400078e0003 */
[----:B------:R-:W0:Y:S01]  /*138a0*/  @!P0 S2R R3, SR_CgaCtaId ;  /* 0x0000000000038919 */ /* 0x000e220000008800 */
[----:B---3--:R-:W-:Y:S01]  /*138b0*/  IMAD.MOV.U32 R7, RZ, RZ, R2 ;  /* 0x000000ffff077224 */ /* 0x008fe200078e0002 */
[----:B0-----:R-:W-:-:S05]  /*138c0*/  @!P0 LEA R18, R3, R0, 0x18 ;  /* 0x0000000003128211 */ /* 0x001fca00078ec0ff */
[----:B----4-:R0:W-:Y:S01]  /*138d0*/  @!P0 STS.128 [R18+0x28cd0], R4 ;  /* 0x028cd00412008388 */ /* 0x0101e20000000c00 */
[----:B------:R-:W-:Y:S06]  /*138e0*/  BAR.ARV 0x5, 0x180 ;  /* 0x0146000000007b1d */ /* 0x000fec0000002000 */
.L_x_3540:
[----:B------:R-:W2:Y:S01]  /*138f0*/  LDL R0, [R1+0xc] ;  /* 0x00000c0001007983 */ /* 0x000ea20000100800 */
[----:B------:R-:W-:Y:S02]  /*13900*/  ULDC UR4, c[0x0][0xc3c] ;  /* 0x00030f0000047ab9 */ /* 0x000fe40000000800 */
[----:B--2---:R-:W-:-:S13]  /*13910*/  ISETP.GE.AND P0, PT, R0, UR4, PT ;  /* 0x0000000400007c0c */ /* 0x004fda000bf06270 */
[----:B------:R-:W-:Y:S05]  /*13920*/  @!P0 BRA `(.L_x_3550) ;  /* 0xffffff9c00f08947 */ /* 0x000fea000383ffff */
[----:B------:R-:W-:Y:S05]  /*13930*/  BSYNC B8 ;  /* 0x0000000000087941 */ /* 0x000fea0003800000 */
.L_x_3432:
[----:B0-----:R-:W4:Y:S01]  /*13940*/  LDL.LU R0, [R1+0x50] ;  /* 0x0000500001007983 */ /* 0x001f220000300800 */
[----:B------:R-:W-:Y:S01]  /*13950*/  BSSY B0, `(.L_x_3551) ;  /* 0x000000b000007945 */ /* 0x000fe20003800000 */
[----:B-1----:R-:W0:Y:S01]  /*13960*/  S2R R5, SR_CgaCtaId ;  /* 0x0000000000057919 */ /* 0x002e220000008800 */
[----:B----4-:R-:W-:-:S05]  /*13970*/  VIADD R0, R0, 0x1 ;  /* 0x0000000100007836 */ /* 0x010fca0000000000 */
        /* <DEDUP_REMOVED lines=8> */
.L_x_3614:
[----:B------:R-:W-:Y:S05]  /*13a00*/  BSYNC B0 ;  /* 0x0000000000007941 */ /* 0x000fea0003800000 */
.L_x_3551:
[----:B------:R-:W-:-:S03]  /*13a10*/  UMOV UR4, 0xffffffff ;  /* 0xffffffff00047882 */ /* 0x000fc60000000000 */
[----:B------:R-:W-:Y:S05]  /*13a20*/  BRA.DIV UR4, `(.L_x_3553) ;  /* 0x0000001a04407947 */ /* 0x000fea000b800000 */
[----:B------:R-:W1:Y:S02]  /*13a30*/  S2R R2, SR_TID.X ;  /* 0x0000000000027919 */ /* 0x000e640000002100 */
[----:B-1----:R-:W-:-:S04]  /*13a40*/  SHF.R.U32.HI R2, RZ, 0x5, R2 ;  /* 0x00000005ff027819 */ /* 0x002fc80000011602 */
[----:B------:R-:W-:-:S05]  /*13a50*/  LOP3.LUT R2, R2, 0x3, RZ, 0xc0, !PT ;  /* 0x0000000302027812 */ /* 0x000fca00078ec0ff */
[----:B------:R1:W4:Y:S02]  /*13a60*/  SHFL.IDX PT, R14, R2, RZ, 0x1f ;  /* 0x00001fff020e7589 */ /* 0x00032400000e0000 */
.L_x_3617:
[----:B----4-:R-:W-:Y:S01]  /*13a70*/  ISETP.NE.AND P0, PT, R14, RZ, PT ;  /* 0x000000ff0e00720c */ /* 0x010fe20003f05270 */
[----:B------:R-:W-:-:S12]  /*13a80*/  BSSY B0, `(.L_x_3554) ;  /* 0x0000025000007945 */ /* 0x000fd80003800000 */
[----:B------:R-:W-:Y:S05]  /*13a90*/  @P0 BRA `(.L_x_3555) ;  /* 0x00000000008c0947 */ /* 0x000fea0003800000 */
[----:B------:R-:W-:-:S03]  /*13aa0*/  UMOV UR4, 0xffffffff ;  /* 0xffffffff00047882 */ /* 0x000fc60000000000 */
[----:B------:R-:W-:Y:S05]  /*13ab0*/  BRA.DIV UR4, `(.L_x_3556) ;  /* 0x0000001a04507947 */ /* 0x000fea000b800000 */
[----:B------:R-:W-:-:S13]  /*13ac0*/  ELECT P6, URZ, PT ;  /* 0x00000000003f782f */ /* 0x000fda00038c0000 */
.L_x_3620:
[----:B------:R-:W-:Y:S05]  /*13ad0*/  @!P6 BRA `(.L_x_3555) ;  /* 0x00000000007ce947 */ /* 0x000fea0003800000 */
[----:B------:R-:W-:-:S06]  /*13ae0*/  ULOP3.LUT UR4, UR36, 0x2, URZ, 0xfc, !UPT ;  /* 0x0000000224047892 */ /* 0x000fcc000f8efc3f */
[----:B-1----:R-:W-:-:S05]  /*13af0*/  IMAD.U32 R2, RZ, RZ, UR4 ;  /* 0x00000004ff027e24 */ /* 0x002fca000f8e00ff */
[----:B------:R-:W-:-:S13]  /*13b00*/  ISETP.NE.AND P2, PT, R2, 0x3, PT ;  /* 0x000000030200780c */ /* 0x000fda0003f45270 */
[----:B------:R-:W-:Y:S05]  /*13b10*/  @!P2 BRA `(.L_x_3557) ;  /* 0x000000000004a947 */ /* 0x000fea0003800000 */
[----:B------:R-:W-:Y:S01]  /*13b20*/  BPT.TRAP 0x1 ;  /* 0x000000040000795c */ /* 0x000fe20000300000 */
.L_x_3557:
[----:B------:R-:W4:Y:S01]  /*13b30*/  LDL.LU R7, [R1+0x10] ;  /* 0x0000100001077983 */ /* 0x000f220000300800 */
[----:B------:R-:W-:Y:S02]  /*13b40*/  VIADD R2, R0, 0x28c40 ;  /* 0x00028c4000027836 */ /* 0x000fe40000000000 */
[C---:B0-----:R-:W-:Y:S02]  /*13b50*/  VIADD R3, R19.reuse, 0x1 ;  /* 0x0000000113037836 */ /* 0x041fe40000000000 */
[----:B------:R-:W-:-:S03]  /*13b60*/  IMAD R6, R19, 0x8, R2 ;  /* 0x0000000813067824 */ /* 0x000fc600078e0202 */
[----:B------:R-:W-:-:S04]  /*13b70*/  ISETP.NE.AND P1, PT, R3, 0x2, PT ;  /* 0x000000020300780c */ /* 0x000fc80003f25270 */
[----:B------:R-:W-:Y:S02]  /*13b80*/  SEL R4, RZ, 0x1, P1 ;  /* 0x00000001ff047807 */ /* 0x000fe40000800000 */
[----:B------:R-:W-:Y:S02]  /*13b90*/  SEL R3, R3, RZ, P1 ;  /* 0x000000ff03037207 */ /* 0x000fe40000800000 */
[C---:B----4-:R-:W-:Y:S02]  /*13ba0*/  SHF.L.U32 R5, R7.reuse, 0x1f, RZ ;  /* 0x0000001f07057819 */ /* 0x050fe400000006ff */
[----:B------:R-:W-:Y:S01]  /*13bb0*/  LOP3.LUT R4, R7, R4, RZ, 0x3c, !PT ;  /* 0x0000000407047212 */ /* 0x000fe200078e3cff */
[----:B------:R-:W-:Y:S01]  /*13bc0*/  IMAD R7, R3, 0x8, R2 ;  /* 0x0000000803077824 */ /* 0x000fe200078e0202 */
[----:B------:R-:W0:Y:S02]  /*13bd0*/  SYNCS.PHASECHK.TRANS64.TRYWAIT P0, [R6+URZ], R5 ;  /* 0x00000005060075a7 */ /* 0x000e24000800017f */
[----:B------:R-:W-:Y:S01]  /*13be0*/  SHF.L.U32 R2, R4, 0x1f, RZ ;  /* 0x0000001f04027819 */ /* 0x000fe200000006ff */
[----:B0-----:R-:W-:Y:S06]  /*13bf0*/  @!P0 BRA `(.L_x_3558) ;  /* 0x0000001800208947 */ /* 0x001fec0003800000 */
.L_x_3621:
[----:B------:R-:W1:Y:S02]  /*13c00*/  SYNCS.PHASECHK.TRANS64.TRYWAIT P0, [R7+URZ], R2 ;  /* 0x00000002070075a7 */ /* 0x000e64000800017f */
[----:B-1----:R-:W-:Y:S05]  /*13c10*/  @!P0 BRA `(.L_x_3559) ;  /* 0x00000018002c8947 */ /* 0x002fea0003800000 */
.L_x_3622:
[----:B------:R-:W-:Y:S05]  /*13c20*/  @!P2 BRA `(.L_x_3560) ;  /* 0x000000000004a947 */ /* 0x000fea0003800000 */
[----:B------:R-:W-:Y:S01]  /*13c30*/  BPT.TRAP 0x1 ;  /* 0x000000040000795c */ /* 0x000fe20000300000 */
.L_x_3560:
[----:B------:R-:W-:-:S04]  /*13c40*/  VIADD R0, R0, 0x28c60 ;  /* 0x00028c6000007836 */ /* 0x000fc80000000000 */
[----:B------:R-:W-:-:S04]  /*13c50*/  IMAD R4, R19, 0x8, R0 ;  /* 0x0000000813047824 */ /* 0x000fc800078e0200 */
[----:B------:R-:W4:Y:S02]  /*13c60*/  SYNCS.PHASECHK.TRANS64.TRYWAIT P0, [R4+URZ], R5 ;  /* 0x00000005040075a7 */ /* 0x000f24000800017f */
[----:B----4-:R-:W-:Y:S05]  /*13c70*/  @!P0 BRA `(.L_x_3561) ;  /* 0x0000001800288947 */ /* 0x010fea0003800000 */
.L_x_3623:
[----:B------:R-:W-:-:S07]  /*13c80*/  IMAD R3, R3, 0x8, R0 ;  /* 0x0000000803037824 */ /* 0x000fce00078e0200 */
.L_x_3562:
[----:B------:R0:W0:Y:S02]  /*13c90*/  SYNCS.PHASECHK.TRANS64.TRYWAIT P0, [R3+URZ], R2 ;  /* 0x00000002030075a7 */ /* 0x000024000800017f */
[----:B0-----:R-:W-:Y:S05]  /*13ca0*/  @!P0 NANOSLEEP.SYNCS 0x989680 ;  /* 0x009896800000895d */ /* 0x001fea0003900000 */
[----:B------:R-:W0:Y:S02]  /*13cb0*/  @!P0 SYNCS.PHASECHK.TRANS64 P0, [R3+URZ], R2 ;  /* 0x00000002030085a7 */ /* 0x000e24000800007f */
[----:B0-----:R-:W-:Y:S05]  /*13cc0*/  @!P0 BRA `(.L_x_3562) ;  /* 0xfffffffc00f08947 */ /* 0x001fea000383ffff */
.L_x_3555:
[----:B------:R-:W-:Y:S05]  /*13cd0*/  BSYNC B0 ;  /* 0x0000000000007941 */ /* 0x000fea0003800000 */
.L_x_3554:
[----:B------:R-:W-:Y:S05]  /*13ce0*/  EXIT ;  /* 0x000000000000794d */ /* 0x000fea0003800000 */
.L_x_3381:
[----:B0-----:R-:W-:-:S04]  /*13cf0*/  IMAD.U32 R3, RZ, RZ, UR17 ;  /* 0x00000011ff037e24 */ /* 0x001fc8000f8e00ff */
[----:B------:R0:W1:Y:S03]  /*13d00*/  SYNCS.PHASECHK.TRANS64.TRYWAIT P0, [R3+URZ+0x28c50], R0 ;  /* 0x028c5000030075a7 */ /* 0x000066000800017f */
[----:B-1----:R-:W-:Y:S05]  /*13d10*/  @!P0 NANOSLEEP.SYNCS 0x989680 ;  /* 0x009896800000895d */ /* 0x002fea0003900000 */
[----:B------:R-:W1:Y:S02]  /*13d20*/  @!P0 SYNCS.PHASECHK.TRANS64 P0, [R3+URZ+0x28c50], R0 ;  /* 0x028c5000030085a7 */ /* 0x000e64000800007f */
[----:B-1----:R-:W-:Y:S05]  /*13d30*/  @!P0 BRA `(.L_x_3381) ;  /* 0xfffffffc00ec8947 */ /* 0x002fea000383ffff */
[----:B------:R-:W-:Y:S05]  /*13d40*/  BRA `(.L_x_3563) ;  /* 0xfffffee000c47947 */ /* 0x000fea000383ffff */
.L_x_3386:
[----:B-1----:R-:W-:-:S04]  /*13d50*/  IMAD.U32 R3, RZ, RZ, UR6 ;  /* 0x00000006ff037e24 */ /* 0x002fc8000f8e00ff */
[----:B------:R1:W2:Y:S03]  /*13d60*/  SYNCS.PHASECHK.TRANS64.TRYWAIT P0, [R3+URZ+0x28c50], R0 ;  /* 0x028c5000030075a7 */ /* 0x0002a6000800017f */
[----:B--2---:R-:W-:Y:S05]  /*13d70*/  @!P0 NANOSLEEP.SYNCS 0x989680 ;  /* 0x009896800000895d */ /* 0x004fea0003900000 */
[----:B------:R-:W2:Y:S02]  /*13d80*/  @!P0 SYNCS.PHASECHK.TRANS64 P0, [R3+URZ+0x28c50], R0 ;  /* 0x028c5000030085a7 */ /* 0x000ea4000800007f */
[----:B--2---:R-:W-:Y:S05]  /*13d90*/  @!P0 BRA `(.L_x_3386) ;  /* 0xfffffffc00ec8947 */ /* 0x004fea000383ffff */
[----:B------:R-:W-:Y:S05]  /*13da0*/  BRA `(.L_x_3385) ;  /* 0xfffffeec00dc7947 */ /* 0x000fea000383ffff */
.L_x_3390:
[----:B0-----:R-:W-:-:S04]  /*13db0*/  IMAD.U32 R3, RZ, RZ, UR38 ;  /* 0x00000026ff037e24 */ /* 0x001fc8000f8e00ff */
[----:B------:R0:W1:Y:S03]  /*13dc0*/  SYNCS.PHASECHK.TRANS64.TRYWAIT P1, [R3+URZ+0x28c00], R0 ;  /* 0x028c0000030075a7 */ /* 0x000066000802017f */
[----:B-1----:R-:W-:Y:S05]  /*13dd0*/  @!P1 NANOSLEEP.SYNCS 0x989680 ;  /* 0x009896800000995d */ /* 0x002fea0003900000 */
[----:B------:R-:W1:Y:S02]  /*13de0*/  @!P1 SYNCS.PHASECHK.TRANS64 P1, [R3+URZ+0x28c00], R0 ;  /* 0x028c0000030095a7 */ /* 0x000e64000802007f */
[----:B-1----:R-:W-:Y:S05]  /*13df0*/  @!P1 BRA `(.L_x_3390) ;  /* 0xfffffffc00ec9947 */ /* 0x002fea000383ffff */
[----:B------:R-:W-:Y:S05]  /*13e00*/  BRA `(.L_x_3564) ;  /* 0xffffff0000ec7947 */ /* 0x000fea000383ffff */
.L_x_3394:
[----:B--2---:R2:W3:Y:S02]  /*13e10*/  SYNCS.PHASECHK.TRANS64.TRYWAIT P1, [R7+URZ+0x28c30], R8 ;  /* 0x028c3008070075a7 */ /* 0x0044e4000802017f */
[----:B---3--:R-:W-:Y:S05]  /*13e20*/  @!P1 NANOSLEEP.SYNCS 0x989680 ;  /* 0x009896800000995d */ /* 0x008fea0003900000 */
[----:B------:R-:W3:Y:S02]  /*13e30*/  @!P1 SYNCS.PHASECHK.TRANS64 P1, [R7+URZ+0x28c30], R8 ;  /* 0x028c3008070095a7 */ /* 0x000ee4000802007f */
[----:B---3--:R-:W-:Y:S05]  /*13e40*/  @!P1 BRA `(.L_x_3394) ;  /* 0xfffffffc00f09947 */ /* 0x008fea000383ffff */
[----:B------:R-:W-:Y:S05]  /*13e50*/  BRA `(.L_x_3393) ;  /* 0xffffff0400087947 */ /* 0x000fea000383ffff */
.L_x_3398:
[----:B----4-:R4:W0:Y:S02]  /*13e60*/  SYNCS.PHASECHK.TRANS64.TRYWAIT P2, [R7+URZ+0x28c50], R8 ;  /* 0x028c5008070075a7 */ /* 0x010824000804017f */
[----:B0-----:R-:W-:Y:S05]  /*13e70*/  @!P2 NANOSLEEP.SYNCS 0x989680 ;  /* 0x009896800000a95d */ /* 0x001fea0003900000 */
[----:B------:R-:W0:Y:S02]  /*13e80*/  @!P2 SYNCS.PHASECHK.TRANS64 P2, [R7+URZ+0x28c50], R8 ;  /* 0x028c50080700a5a7 */ /* 0x000e24000804007f */
[----:B0-----:R-:W-:Y:S05]  /*13e90*/  @!P2 BRA `(.L_x_3398) ;  /* 0xfffffffc00f0a947 */ /* 0x001fea000383ffff */
[----:B------:R-:W-:Y:S05]  /*13ea0*/  BRA `(.L_x_3397) ;  /* 0xffffff1800207947 */ /* 0x000fea000383ffff */
.L_x_3403:
[----:B-1----:R-:W-:-:S04]  /*13eb0*/  IMAD.U32 R0, RZ, RZ, UR24 ;  /* 0x00000018ff007e24 */ /* 0x002fc8000f8e00ff */
[----:B------:R1:W2:Y:S03]  /*13ec0*/  SYNCS.PHASECHK.TRANS64.TRYWAIT P2, [R0+URZ+0x28c30], R7 ;  /* 0x028c3007000075a7 */ /* 0x0002a6000804017f */
[----:B--2---:R-:W-:Y:S05]  /*13ed0*/  @!P2 NANOSLEEP.SYNCS 0x989680 ;  /* 0x009896800000a95d */ /* 0x004fea0003900000 */
[----:B------:R-:W2:Y:S02]  /*13ee0*/  @!P2 SYNCS.PHASECHK.TRANS64 P2, [R0+URZ+0x28c30], R7 ;  /* 0x028c30070000a5a7 */ /* 0x000ea4000804007f */
[----:B--2---:R-:W-:Y:S05]  /*13ef0*/  @!P2 BRA `(.L_x_3403) ;  /* 0xfffffffc00eca947 */ /* 0x004fea000383ffff */
[----:B------:R-:W-:Y:S05]  /*13f00*/  BRA `(.L_x_3402) ;  /* 0xffffff1c00047947 */ /* 0x000fea000383ffff */
.L_x_3407:
[----:B--2---:R2:W3:Y:S02]  /*13f10*/  SYNCS.PHASECHK.TRANS64.TRYWAIT P2, [R9+URZ+0x28c50], R7 ;  /* 0x028c5007090075a7 */ /* 0x0044e4000804017f */
[----:B---3--:R-:W-:Y:S05]  /*13f20*/  @!P2 NANOSLEEP.SYNCS 0x989680 ;  /* 0x009896800000a95d */ /* 0x008fea0003900000 */
[----:B------:R-:W3:Y:S02]  /*13f30*/  @!P2 SYNCS.PHASECHK.TRANS64 P2, [R9+URZ+0x28c50], R7 ;  /* 0x028c50070900a5a7 */ /* 0x000ee4000804007f */
[----:B---3--:R-:W-:Y:S05]  /*13f40*/  @!P2 BRA `(.L_x_3407) ;  /* 0xfffffffc00f0a947 */ /* 0x008fea000383ffff */
[----:B------:R-:W-:Y:S05]  /*13f50*/  BRA `(.L_x_3406) ;  /* 0xffffff3400347947 */ /* 0x000fea000383ffff */
.L_x_3446:
[----:B------:R-:W1:Y:S01]  /*13f60*/  S2R R4, SR_TID.X ;  /* 0x0000000000047919 */ /* 0x000e620000002100 */
[----:B------:R-:W-:Y:S01]  /*13f70*/  BSSY B0, `(.L_x_3565) ;  /* 0x000000a000007945 */ /* 0x000fe20003800000 */
[----:B------:R-:W-:Y:S02]  /*13f80*/  IMAD.MOV.U32 R12, RZ, RZ, RZ ;  /* 0x000000ffff0c7224 */ /* 0x000fe400078e00ff */
[----:B0-----:R-:W-:Y:S02]  /*13f90*/  IMAD.MOV.U32 R11, RZ, RZ, 0x1f ;  /* 0x0000001fff0b7424 */ /* 0x001fe400078e00ff */
[----:B------:R-:W-:Y:S01]  /*13fa0*/  IMAD.MOV.U32 R15, RZ, RZ, -0x1 ;  /* 0xffffffffff0f7424 */ /* 0x000fe200078e00ff */
[----:B-1----:R-:W-:-:S04]  /*13fb0*/  SHF.R.U32.HI R4, RZ, 0x5, R4 ;  /* 0x00000005ff047819 */ /* 0x002fc80000011604 */
[----:B------:R-:W-:-:S05]  /*13fc0*/  LOP3.LUT R4, R4, 0x3, RZ, 0xc0, !PT ;  /* 0x0000000304047812 */ /* 0x000fca00078ec0ff */
[----:B------:R-:W-:-:S07]  /*13fd0*/  IMAD.MOV.U32 R13, RZ, RZ, R4 ;  /* 0x000000ffff0d7224 */ /* 0x000fce00078e0004 */
[----:B---3--:R-:W-:Y:S05]  /*13fe0*/  WARPSYNC.COLLECTIVE R15, `(.L_x_3566) ;  /* 0x000000000f087348 */ /* 0x008fea0003c00000 */
[----:B------:R0:W1:Y:S02]  /*13ff0*/  SHFL.IDX P6, R14, R13, R12, R11 ;  /* 0x0000000c0d0e7389 */ /* 0x00006400000c000b */
[----:B01-3--:R-:W-:Y:S01]  /*14000*/  ENDCOLLECTIVE ;  /* 0x000000000000791b */ /* 0x00bfe20003800000 */
.L_x_3566:
[----:B------:R-:W-:Y:S05]  /*14010*/  BSYNC B0 ;  /* 0x0000000000007941 */ /* 0x000fea0003800000 */
.L_x_3565:
[----:B------:R-:W-:Y:S05]  /*14020*/  BRA `(.L_x_3567) ;  /* 0xffffffa400d07947 */ /* 0x000fea000383ffff */
.L_x_3448:
[----:B------:R-:W-:Y:S01]  /*14030*/  BSSY B0, `(.L_x_3568) ;  /* 0x0000006000007945 */ /* 0x000fe20003800000 */
[----:B------:R-:W-:-:S07]  /*14040*/  IMAD.MOV.U32 R15, RZ, RZ, -0x1 ;  /* 0xffffffffff0f7424 */ /* 0x000fce00078e00ff */
[----:B0--34-:R-:W-:Y:S05]  /*14050*/  WARPSYNC.COLLECTIVE R15, `(.L_x_3569) ;  /* 0x000000000f0c7348 */ /* 0x019fea0003c00000 */
[----:B------:R-:W-:Y:S02]  /*14060*/  ELECT P6, UR62, PT ;  /* 0x00000000003e782f */ /* 0x000fe400038c0000 */
[----:B------:R-:W-:Y:S01]  /*14070*/  MOV R14, UR62 ;  /* 0x0000003e000e7c02 */ /* 0x000fe20008000f00 */
[----:B0--34-:R-:W-:Y:S10]  /*14080*/  ENDCOLLECTIVE ;  /* 0x000000000000791b */ /* 0x019ff40003800000 */
.L_x_3569:
[----:B------:R-:W-:Y:S05]  /*14090*/  BSYNC B0 ;  /* 0x0000000000007941 */ /* 0x000fea0003800000 */
.L_x_3568:
[----:B------:R-:W-:Y:S05]  /*140a0*/  BRA `(.L_x_3570) ;  /* 0xffffffa400d47947 */ /* 0x000fea000383ffff */
.L_x_3450:
[----:B-1----:R1:W2:Y:S02]  /*140b0*/  SYNCS.PHASECHK.TRANS64.TRYWAIT P0, [R0+URZ+0x28c40], R2 ;  /* 0x028c4002000075a7 */ /* 0x0022a4000800017f */
[----:B--2---:R-:W-:Y:S05]  /*140c0*/  @!P0 NANOSLEEP.SYNCS 0x989680 ;  /* 0x009896800000895d */ /* 0x004fea0003900000 */
[----:B------:R-:W2:Y:S02]  /*140d0*/  @!P0 SYNCS.PHASECHK.TRANS64 P0, [R0+URZ+0x28c40], R2 ;  /* 0x028c4002000085a7 */ /* 0x000ea4000800007f */
[----:B--2---:R-:W-:Y:S05]  /*140e0*/  @!P0 BRA `(.L_x_3450) ;  /* 0xfffffffc00f08947 */ /* 0x004fea000383ffff */
[----:B------:R-:W-:Y:S05]  /*140f0*/  BRA `(.L_x_3571) ;  /* 0xffffffa800347947 */ /* 0x000fea000383ffff */
.L_x_3454:
[----:B------:R-:W2:Y:S01]  /*14100*/  LDL.LU R11, [R1+0x40] ;  /* 0x00004000010b7983 */ /* 0x000ea20000300800 */
[----:B------:R-:W-:Y:S02]  /*14110*/  IMAD.MOV.U32 R13, RZ, RZ, R3 ;  /* 0x000000ffff0d7224 */ /* 0x000fe400078e0003 */
[----:B------:R-:W-:Y:S01]  /*14120*/  IMAD.MOV.U32 R12, RZ, RZ, RZ ;  /* 0x000000ffff0c7224 */ /* 0x000fe200078e00ff */
[----:B------:R-:W0:Y:S01]  /*14130*/  S2R R5, SR_TID.X ;  /* 0x0000000000057919 */ /* 0x000e220000002100 */
[----:B------:R-:W-:Y:S01]  /*14140*/  IMAD.MOV.U32 R15, RZ, RZ, -0x1 ;  /* 0xffffffffff0f7424 */ /* 0x000fe200078e00ff */
[----:B0-----:R-:W-:-:S04]  /*14150*/  LOP3.LUT R5, R5, 0x7f, RZ, 0xc0, !PT ;  /* 0x0000007f05057812 */ /* 0x001fc800078ec0ff */
        /* <DEDUP_REMOVED lines=9> */
.L_x_3572:
[----:B------:R-:W-:Y:S02]  /*141f0*/  IMAD.MOV.U32 R13, RZ, RZ, R4 ;  /* 0x000000ffff0d7224 */ /* 0x000fe400078e0004 */
[----:B------:R-:W-:-:S07]  /*14200*/  IMAD.MOV.U32 R6, RZ, RZ, R14 ;  /* 0x000000ffff067224 */ /* 0x000fce00078e000e */
[----:B------:R-:W-:Y:S05]  /*14210*/  WARPSYNC.COLLECTIVE R15, `(.L_x_3573) ;  /* 0x000000000f087348 */ /* 0x000fea0003c00000 */
[----:B------:R0:W1:Y:S02]  /*14220*/  SHFL.IDX P6, R14, R13, R12, R11 ;  /* 0x0000000c0d0e7389 */ /* 0x00006400000c000b */
[----:B01----:R-:W-:Y:S01]  /*14230*/  ENDCOLLECTIVE ;  /* 0x000000000000791b */ /* 0x003fe20003800000 */
.L_x_3573:
[----:B------:R-:W-:Y:S02]  /*14240*/  IMAD.MOV.U32 R13, RZ, RZ, R3 ;  /* 0x000000ffff0d7224 */ /* 0x000fe400078e0003 */
[----:B------:R-:W-:Y:S02]  /*14250*/  IMAD.MOV.U32 R12, RZ, RZ, 0x1 ;  /* 0x00000001ff0c7424 */ /* 0x000fe400078e00ff */
[----:B------:R-:W-:-:S07]  /*14260*/  IMAD.MOV.U32 R7, RZ, RZ, R14 ;  /* 0x000000ffff077224 */ /* 0x000fce00078e000e */
[----:B------:R-:W-:Y:S05]  /*14270*/  WARPSYNC.COLLECTIVE R15, `(.L_x_3574) ;  /* 0x000000000f087348 */ /* 0x000fea0003c00000 */
[----:B------:R0:W1:Y:S02]  /*14280*/  SHFL.IDX P6, R14, R13, R12, R11 ;  /* 0x0000000c0d0e7389 */ /* 0x00006400000c000b */
[----:B01----:R-:W-:Y:S01]  /*14290*/  ENDCOLLECTIVE ;  /* 0x000000000000791b */ /* 0x003fe20003800000 */
.L_x_3574:
        /* <DEDUP_REMOVED lines=15> */
.L_x_3575:
[----:B------:R-:W-:Y:S02]  /*14390*/  IMAD.MOV.U32 R13, RZ, RZ, R3 ;  /* 0x000000ffff0d7224 */ /* 0x000fe400078e0003 */
[----:B------:R-:W-:Y:S02]  /*143a0*/  IMAD.MOV.U32 R12, RZ, RZ, 0x2 ;  /* 0x00000002ff0c7424 */ /* 0x000fe400078e00ff */
[----:B------:R-:W-:-:S07]  /*143b0*/  IMAD.MOV.U32 R5, RZ, RZ, R14 ;  /* 0x000000ffff057224 */ /* 0x000fce00078e000e */
[----:B------:R-:W-:Y:S05]  /*143c0*/  WARPSYNC.COLLECTIVE R15, `(.L_x_3576) ;  /* 0x000000000f087348 */ /* 0x000fea0003c00000 */
[----:B------:R0:W1:Y:S02]  /*143d0*/  SHFL.IDX P6, R14, R13, R12, R11 ;  /* 0x0000000c0d0e7389 */ /* 0x00006400000c000b */
[----:B01----:R-:W-:Y:S01]  /*143e0*/  ENDCOLLECTIVE ;  /* 0x000000000000791b */ /* 0x003fe20003800000 */
.L_x_3576:
        /* <DEDUP_REMOVED lines=10> */
[----:B------:R-:W-:Y:S01]  /*14490*/  ISETP.GE.AND P1, PT, R5, R0, PT ;  /* 0x000000000500720c */ /* 0x000fe20003f26270 */
[----:B0-----:R-:W-:-:S12]  /*144a0*/  IMAD.MOV.U32 R6, RZ, RZ, R14 ;  /* 0x000000ffff067224 */ /* 0x001fd800078e000e */
[----:B------:R-:W-:Y:S05]  /*144b0*/  WARPSYNC.COLLECTIVE R15, `(.L_x_3577) ;  /* 0x000000000f087348 */ /* 0x000fea0003c00000 */
[----:B------:R0:W1:Y:S02]  /*144c0*/  SHFL.IDX P6, R14, R13, R12, R11 ;  /* 0x0000000c0d0e7389 */ /* 0x00006400000c000b */
[----:B01----:R-:W-:Y:S01]  /*144d0*/  ENDCOLLECTIVE ;  /* 0x000000000000791b */ /* 0x003fe20003800000 */
.L_x_3577:
[----:B------:R-:W-:Y:S02]  /*144e0*/  IMAD.MOV.U32 R13, RZ, RZ, R3 ;  /* 0x000000ffff0d7224 */ /* 0x000fe400078e0003 */
[----:B------:R-:W-:Y:S02]  /*144f0*/  IMAD.MOV.U32 R12, RZ, RZ, 0x3 ;  /* 0x00000003ff0c7424 */ /* 0x000fe400078e00ff */
[----:B------:R-:W-:-:S07]  /*14500*/  IMAD.MOV.U32 R5, RZ, RZ, R14 ;  /* 0x000000ffff057224 */ /* 0x000fce00078e000e */
[----:B------:R-:W-:Y:S05]  /*14510*/  WARPSYNC.COLLECTIVE R15, `(.L_x_3578) ;  /* 0x000000000f087348 */ /* 0x000fea0003c00000 */
[----:B------:R0:W1:Y:S02]  /*14520*/  SHFL.IDX P6, R14, R13, R12, R11 ;  /* 0x0000000c0d0e7389 */ /* 0x00006400000c000b */
[----:B01----:R-:W-:Y:S01]  /*14530*/  ENDCOLLECTIVE ;  /* 0x000000000000791b */ /* 0x003fe20003800000 */
.L_x_3578:
        /* <DEDUP_REMOVED lines=13> */
.L_x_3579:
[----:B------:R-:W-:Y:S01]  /*14610*/  IMAD.MOV.U32 R3, RZ, RZ, R14 ;  /* 0x000000ffff037224 */ /* 0x000fe200078e000e */
[----:B------:R-:W-:Y:S06]  /*14620*/  BRA `(.L_x_3580) ;  /* 0xffffffac00747947 */ /* 0x000fec000383ffff */
.L_x_3457:
[----:B0-----:R0:W1:Y:S02]  /*14630*/  SYNCS.PHASECHK.TRANS64.TRYWAIT P0, [R18+URZ+0x28c20], R0 ;  /* 0x028c2000120075a7 */ /* 0x001064000800017f */
[----:B-1----:R-:W-:Y:S05]  /*14640*/  @!P0 NANOSLEEP.SYNCS 0x989680 ;  /* 0x009896800000895d */ /* 0x002fea0003900000 */
[----:B------:R-:W1:Y:S02]  /*14650*/  @!P0 SYNCS.PHASECHK.TRANS64 P0, [R18+URZ+0x28c20], R0 ;  /* 0x028c2000120085a7 */ /* 0x000e64000800007f */
[----:B-1----:R-:W-:Y:S05]  /*14660*/  @!P0 BRA `(.L_x_3457) ;  /* 0xfffffffc00f08947 */ /* 0x002fea000383ffff */
[----:B------:R-:W-:Y:S05]  /*14670*/  BRA `(.L_x_3581) ;  /* 0xffffffac00d07947 */ /* 0x000fea000383ffff */
.L_x_3461:
[----:B0-----:R0:W1:Y:S02]  /*14680*/  SYNCS.PHASECHK.TRANS64.TRYWAIT P0, [R0+URZ+0x28c60], R2 ;  /* 0x028c6002000075a7 */ /* 0x001064000800017f */
[----:B-1----:R-:W-:Y:S05]  /*14690*/  @!P0 NANOSLEEP.SYNCS 0x989680 ;  /* 0x009896800000895d */ /* 0x002fea0003900000 */
[----:B------:R-:W1:Y:S02]  /*146a0*/  @!P0 SYNCS.PHASECHK.TRANS64 P0, [R0+URZ+0x28c60], R2 ;  /* 0x028c6002000085a7 */ /* 0x000e64000800007f */
[----:B-1----:R-:W-:Y:S05]  /*146b0*/  @!P0 BRA `(.L_x_3461) ;  /* 0xfffffffc00f08947 */ /* 0x002fea000383ffff */
[----:B------:R-:W-:Y:S05]  /*146c0*/  BRA `(.L_x_3582) ;  /* 0xffffffac00f47947 */ /* 0x000fea000383ffff */
.L_x_3480:
[----:B-1----:R1:W2:Y:S02]  /*146d0*/  SYNCS.PHASECHK.TRANS64.TRYWAIT P0, [R3+URZ+0x28c40], R2 ;  /* 0x028c4002030075a7 */ /* 0x0022a4000800017f */
[----:B--2---:R-:W-:Y:S05]  /*146e0*/  @!P0 NANOSLEEP.SYNCS 0x989680 ;  /* 0x009896800000895d */ /* 0x004fea0003900000 */
[----:B------:R-:W2:Y:S02]  /*146f0*/  @!P0 SYNCS.PHASECHK.TRANS64 P0, [R3+URZ+0x28c40], R2 ;  /* 0x028c4002030085a7 */ /* 0x000ea4000800007f */
[----:B--2---:R-:W-:Y:S05]  /*14700*/  @!P0 BRA `(.L_x_3480) ;  /* 0xfffffffc00f08947 */ /* 0x004fea000383ffff */
[----:B------:R-:W-:Y:S05]  /*14710*/  BRA `(.L_x_3583) ;  /* 0xffffffbc00047947 */ /* 0x000fea000383ffff */
.L_x_3485:
[----:B--2---:R2:W3:Y:S02]  /*14720*/  SYNCS.PHASECHK.TRANS64.TRYWAIT P0, [R3+URZ+0x28c60], R2 ;  /* 0x028c6002030075a7 */ /* 0x0044e4000800017f */
[----:B---3--:R-:W-:Y:S05]  /*14730*/  @!P0 NANOSLEEP.SYNCS 0x989680 ;  /* 0x009896800000895d */ /* 0x008fea0003900000 */
[----:B------:R-:W3:Y:S02]  /*14740*/  @!P0 SYNCS.PHASECHK.TRANS64 P0, [R3+URZ+0x28c60], R2 ;  /* 0x028c6002030085a7 */ /* 0x000ee4000800007f */
[----:B---3--:R-:W-:Y:S05]  /*14750*/  @!P0 BRA `(.L_x_3485) ;  /* 0xfffffffc00f08947 */ /* 0x008fea000383ffff */
[----:B------:R-:W-:Y:S05]  /*14760*/  BRA `(.L_x_3584) ;  /* 0xffffffbc00807947 */ /* 0x000fea000383ffff */
.L_x_3500:
[----:B0-----:R0:W1:Y:S02]  /*14770*/  SYNCS.PHASECHK.TRANS64.TRYWAIT P0, [R4+URZ+0x28c40], R2 ;  /* 0x028c4002040075a7 */ /* 0x001064000800017f */
[----:B-1----:R-:W-:Y:S05]  /*14780*/  @!P0 NANOSLEEP.SYNCS 0x989680 ;  /* 0x009896800000895d */ /* 0x002fea0003900000 */
[----:B------:R-:W1:Y:S02]  /*14790*/  @!P0 SYNCS.PHASECHK.TRANS64 P0, [R4+URZ+0x28c40], R2 ;  /* 0x028c4002040085a7 */ /* 0x000e64000800007f */
[----:B-1----:R-:W-:Y:S05]  /*147a0*/  @!P0 BRA `(.L_x_3500) ;  /* 0xfffffffc00f08947 */ /* 0x002fea000383ffff */
[----:B------:R-:W-:Y:S05]  /*147b0*/  BRA `(.L_x_3585) ;  /* 0xffffffc8005c7947 */ /* 0x000fea000383ffff */
.L_x_3505:
[----:B-1----:R1:W2:Y:S02]  /*147c0*/  SYNCS.PHASECHK.TRANS64.TRYWAIT P0, [R4+URZ+0x28c60], R2 ;  /* 0x028c6002040075a7 */ /* 0x0022a4000800017f */
[----:B--2---:R-:W-:Y:S05]  /*147d0*/  @!P0 NANOSLEEP.SYNCS 0x989680 ;  /* 0x009896800000895d */ /* 0x004fea0003900000 */
[----:B------:R-:W2:Y:S02]  /*147e0*/  @!P0 SYNCS.PHASECHK.TRANS64 P0, [R4+URZ+0x28c60], R2 ;  /* 0x028c6002040085a7 */ /* 0x000ea4000800007f */
[----:B--2---:R-:W-:Y:S05]  /*147f0*/  @!P0 BRA `(.L_x_3505) ;  /* 0xfffffffc00f08947 */ /* 0x004fea000383ffff */
[----:B------:R-:W-:Y:S05]  /*14800*/  BRA `(.L_x_3586) ;  /* 0xffffffc800d87947 */ /* 0x000fea000383ffff */
.L_x_3520:
[----:B-1----:R1:W2:Y:S02]  /*14810*/  SYNCS.PHASECHK.TRANS64.TRYWAIT P0, [R4+URZ+0x28c40], R2 ;  /* 0x028c4002040075a7 */ /* 0x0022a4000800017f */
[----:B--2---:R-:W-:Y:S05]  /*14820*/  @!P0 NANOSLEEP.SYNCS 0x989680 ;  /* 0x009896800000895d */ /* 0x004fea0003900000 */
[----:B------:R-:W2:Y:S02]  /*14830*/  @!P0 SYNCS.PHASECHK.TRANS64 P0, [R4+URZ+0x28c40], R2 ;  /* 0x028c4002040085a7 */ /* 0x000ea4000800007f */
[----:B--2---:R-:W-:Y:S05]  /*14840*/  @!P0 BRA `(.L_x_3520) ;  /* 0xfffffffc00f08947 */ /* 0x004fea000383ffff */
[----:B------:R-:W-:Y:S05]  /*14850*/  BRA `(.L_x_3587) ;  /* 0xffffffd400987947 */ /* 0x000fea000383ffff */
.L_x_3525:
[----:B0-----:R0:W2:Y:S02]  /*14860*/  SYNCS.PHASECHK.TRANS64.TRYWAIT P0, [R4+URZ+0x28c60], R2 ;  /* 0x028c6002040075a7 */ /* 0x0010a4000800017f */
[----:B--2---:R-:W-:Y:S05]  /*14870*/  @!P0 NANOSLEEP.SYNCS 0x989680 ;  /* 0x009896800000895d */ /* 0x004fea0003900000 */
[----:B------:R-:W2:Y:S02]  /*14880*/  @!P0 SYNCS.PHASECHK.TRANS64 P0, [R4+URZ+0x28c60], R2 ;  /* 0x028c6002040085a7 */ /* 0x000ea4000800007f */
[----:B--2---:R-:W-:Y:S05]  /*14890*/  @!P0 BRA `(.L_x_3525) ;  /* 0xfffffffc00f08947 */ /* 0x004fea000383ffff */
[----:B------:R-:W-:Y:S05]  /*148a0*/  BRA `(.L_x_3588) ;  /* 0xffffffd800147947 */ /* 0x000fea000383ffff */
.L_x_3541:
[----:B------:R-:W2:Y:S01]  /*148b0*/  LDL R3, [R1] ;  /* 0x0000000001037983 */ /* 0x000ea20000100800 */
[----:B------:R-:W-:Y:S01]  /*148c0*/  BSSY B0, `(.L_x_3589) ;  /* 0x0000008000007945 */ /* 0x000fe20003800000 */
[----:B------:R-:W-:Y:S02]  /*148d0*/  IMAD.MOV.U32 R12, RZ, RZ, RZ ;  /* 0x000000ffff0c7224 */ /* 0x000fe400078e00ff */
[----:B0-----:R-:W-:Y:S02]  /*148e0*/  IMAD.MOV.U32 R11, RZ, RZ, 0x1f ;  /* 0x0000001fff0b7424 */ /* 0x001fe400078e00ff */
[----:B------:R-:W-:Y:S02]  /*148f0*/  IMAD.MOV.U32 R15, RZ, RZ, -0x1 ;  /* 0xffffffffff0f7424 */ /* 0x000fe400078e00ff */
[----:B--2---:R-:W-:-:S07]  /*14900*/  IMAD.MOV.U32 R13, RZ, RZ, R3 ;  /* 0x000000ffff0d7224 */ /* 0x004fce00078e0003 */
[----:B-1----:R-:W-:Y:S05]  /*14910*/  WARPSYNC.COLLECTIVE R15, `(.L_x_3590) ;  /* 0x000000000f087348 */ /* 0x002fea0003c00000 */
[----:B------:R0:W2:Y:S02]  /*14920*/  SHFL.IDX P6, R14, R13, R12, R11 ;  /* 0x0000000c0d0e7389 */ /* 0x0000a400000c000b */
[----:B012---:R-:W-:Y:S01]  /*14930*/  ENDCOLLECTIVE ;  /* 0x000000000000791b */ /* 0x007fe20003800000 */
.L_x_3590:
[----:B------:R-:W-:Y:S05]  /*14940*/  BSYNC B0 ;  /* 0x0000000000007941 */ /* 0x000fea0003800000 */
.L_x_3589:
        /* <DEDUP_REMOVED lines=9> */
.L_x_3591:
        /* <DEDUP_REMOVED lines=9> */
[----:B-1----:R-:W-:-:S05]  /*14a70*/  @!P1 IMAD.WIDE R2, R6, 0x4, R4 ;  /* 0x0000000406029825 */ /* 0x002fca00078e0204 */
[----:B------:R-:W3:Y:S01]  /*14a80*/  @!P1 LDG.E R4, desc[UR40][R2.64] ;  /* 0x0000002802049981 */ /* 0x000ee2000c1e1900 */
[----:B------:R-:W-:Y:S01]  /*14a90*/  IMAD.MOV.U32 R6, RZ, RZ, RZ ;  /* 0x000000ffff067224 */ /* 0x000fe200078e00ff */
[C---:B------:R-:W-:Y:S02]  /*14aa0*/  ISETP.GE.U32.AND P2, PT, R10.reuse, 0x2, PT ;  /* 0x000000020a00780c */ /* 0x040fe40003f46070 */
[C---:B------:R-:W-:Y:S02]  /*14ab0*/  ISETP.GE.U32.AND P3, PT, R10.reuse, 0x4, PT ;  /* 0x000000040a00780c */ /* 0x040fe40003f66070 */
[C---:B------:R-:W-:Y:S02]  /*14ac0*/  ISETP.GE.U32.AND P4, PT, R10.reuse, 0x8, PT ;  /* 0x000000080a00780c */ /* 0x040fe40003f86070 */
[----:B------:R-:W-:Y:S01]  /*14ad0*/  ISETP.GE.U32.AND P5, PT, R10, 0x10, PT ;  /* 0x000000100a00780c */ /* 0x000fe20003fa6070 */
[----:B--2---:R-:W-:Y:S02]  /*14ae0*/  @!P1 IMAD.MOV.U32 R6, RZ, RZ, R8 ;  /* 0x000000ffff069224 */ /* 0x004fe400078e0008 */
[----:B------:R-:W-:-:S02]  /*14af0*/  IMAD.MOV.U32 R8, RZ, RZ, RZ ;  /* 0x000000ffff087224 */ /* 0x000fc400078e00ff */
[----:B---3--:R-:W-:Y:S01]  /*14b00*/  @!P1 IMAD.MOV.U32 R8, RZ, RZ, R4 ;  /* 0x000000ffff089224 */ /* 0x008fe200078e0004 */
[----:B------:R-:W-:Y:S01]  /*14b10*/  ISETP.NE.AND P1, PT, R10, RZ, PT ;  /* 0x000000ff0a00720c */ /* 0x000fe20003f25270 */
[----:B------:R-:W-:Y:S02]  /*14b20*/  IMAD.MOV.U32 R4, RZ, RZ, RZ ;  /* 0x000000ffff047224 */ /* 0x000fe400078e00ff */
[----:B------:R-:W-:-:S04]  /*14b30*/  IMAD R2, R8, R6, RZ ;  /* 0x0000000608027224 */ /* 0x000fc800078e02ff */
[----:B------:R-:W-:-:S07]  /*14b40*/  IMAD.MOV.U32 R13, RZ, RZ, R2 ;  /* 0x000000ffff0d7224 */ /* 0x000fce00078e0002 */
[----:B------:R-:W-:Y:S05]  /*14b50*/  WARPSYNC.COLLECTIVE R15, `(.L_x_3592) ;  /* 0x000000000f087348 */ /* 0x000fea0003c00000 */
[----:B------:R0:W1:Y:S02]  /*14b60*/  SHFL.UP P6, R14, R13, R12, R11 ;  /* 0x0400000c0d0e7389 */ /* 0x00006400000c000b */
[----:B01----:R-:W-:Y:S01]  /*14b70*/  ENDCOLLECTIVE ;  /* 0x000000000000791b */ /* 0x003fe20003800000 */
.L_x_3592:
[----:B------:R-:W-:Y:S01]  /*14b80*/  IMAD.MOV.U32 R12, RZ, RZ, 0x2 ;  /* 0x00000002ff0c7424 */ /* 0x000fe200078e00ff */
[----:B------:R-:W-:-:S05]  /*14b90*/  SEL R3, R14, RZ, P1 ;  /* 0x000000ff0e037207 */ /* 0x000fca0000800000 */
[----:B------:R-:W-:-:S04]  /*14ba0*/  IMAD.IADD R2, R2, 0x1, R3 ;  /* 0x0000000102027824 */ /* 0x000fc800078e0203 */
[----:B------:R-:W-:-:S07]  /*14bb0*/  IMAD.MOV.U32 R13, RZ, RZ, R2 ;  /* 0x000000ffff0d7224 */ /* 0x000fce00078e0002 */
[----:B------:R-:W-:Y:S05]  /*14bc0*/  WARPSYNC.COLLECTIVE R15, `(.L_x_3593) ;  /* 0x000000000f087348 */ /* 0x000fea0003c00000 */
[----:B------:R0:W1:Y:S02]  /*14bd0*/  SHFL.UP P6, R14, R13, R12, R11 ;  /* 0x0400000c0d0e7389 */ /* 0x00006400000c000b */
[----:B01----:R-:W-:Y:S01]  /*14be0*/  ENDCOLLECTIVE ;  /* 0x000000000000791b */ /* 0x003fe20003800000 */
.L_x_3593:
[----:B------:R-:W-:Y:S01]  /*14bf0*/  IMAD.MOV.U32 R12, RZ, RZ, 0x4 ;  /* 0x00000004ff0c7424 */ /* 0x000fe200078e00ff */
[----:B------:R-:W-:-:S05]  /*14c00*/  SEL R3, R14, RZ, P2 ;  /* 0x000000ff0e037207 */ /* 0x000fca0001000000 */
[----:B------:R-:W-:-:S04]  /*14c10*/  IMAD.IADD R2, R2, 0x1, R3 ;  /* 0x0000000102027824 */ /* 0x000fc800078e0203 */
[----:B------:R-:W-:-:S07]  /*14c20*/  IMAD.MOV.U32 R13, RZ, RZ, R2 ;  /* 0x000000ffff0d7224 */ /* 0x000fce00078e0002 */
[----:B------:R-:W-:Y:S05]  /*14c30*/  WARPSYNC.COLLECTIVE R15, `(.L_x_3594) ;  /* 0x000000000f087348 */ /* 0x000fea0003c00000 */
[----:B------:R0:W1:Y:S02]  /*14c40*/  SHFL.UP P6, R14, R13, R12, R11 ;  /* 0x0400000c0d0e7389 */ /* 0x00006400000c000b */
[----:B01----:R-:W-:Y:S01]  /*14c50*/  ENDCOLLECTIVE ;  /* 0x000000000000791b */ /* 0x003fe20003800000 */
.L_x_3594:
[----:B------:R-:W-:Y:S01]  /*14c60*/  IMAD.MOV.U32 R12, RZ, RZ, 0x8 ;  /* 0x00000008ff0c7424 */ /* 0x000fe200078e00ff */
[----:B------:R-:W-:-:S05]  /*14c70*/  SEL R3, R14, RZ, P3 ;  /* 0x000000ff0e037207 */ /* 0x000fca0001800000 */
[----:B------:R-:W-:-:S04]  /*14c80*/  IMAD.IADD R2, R2, 0x1, R3 ;  /* 0x0000000102027824 */ /* 0x000fc800078e0203 */
[----:B------:R-:W-:-:S07]  /*14c90*/  IMAD.MOV.U32 R13, RZ, RZ, R2 ;  /* 0x000000ffff0d7224 */ /* 0x000fce00078e0002 */
[----:B------:R-:W-:Y:S05]  /*14ca0*/  WARPSYNC.COLLECTIVE R15, `(.L_x_3595) ;  /* 0x000000000f087348 */ /* 0x000fea0003c00000 */
[----:B------:R0:W1:Y:S02]  /*14cb0*/  SHFL.UP P6, R14, R13, R12, R11 ;  /* 0x0400000c0d0e7389 */ /* 0x00006400000c000b */
[----:B01----:R-:W-:Y:S01]  /*14cc0*/  ENDCOLLECTIVE ;  /* 0x000000000000791b */ /* 0x003fe20003800000 */
.L_x_3595:
[----:B------:R-:W-:Y:S01]  /*14cd0*/  IMAD.MOV.U32 R12, RZ, RZ, 0x10 ;  /* 0x00000010ff0c7424 */ /* 0x000fe200078e00ff */
[----:B------:R-:W-:-:S05]  /*14ce0*/  SEL R3, R14, RZ, P4 ;  /* 0x000000ff0e037207 */ /* 0x000fca0002000000 */
[----:B------:R-:W-:-:S04]  /*14cf0*/  IMAD.IADD R2, R2, 0x1, R3 ;  /* 0x0000000102027824 */ /* 0x000fc800078e0203 */
[----:B------:R-:W-:-:S07]  /*14d00*/  IMAD.MOV.U32 R13, RZ, RZ, R2 ;  /* 0x000000ffff0d7224 */ /* 0x000fce00078e0002 */
[----:B------:R-:W-:Y:S05]  /*14d10*/  WARPSYNC.COLLECTIVE R15, `(.L_x_3596) ;  /* 0x000000000f087348 */ /* 0x000fea0003c00000 */
[----:B------:R0:W1:Y:S02]  /*14d20*/  SHFL.UP P6, R14, R13, R12, R11 ;  /* 0x0400000c0d0e7389 */ /* 0x00006400000c000b */
[----:B01----:R-:W-:Y:S01]  /*14d30*/  ENDCOLLECTIVE ;  /* 0x000000000000791b */ /* 0x003fe20003800000 */
.L_x_3596:
[----:B------:R-:W-:Y:S02]  /*14d40*/  IMAD.MOV.U32 R12, RZ, RZ, 0x1f ;  /* 0x0000001fff0c7424 */ /* 0x000fe400078e00ff */
[----:B------:R-:W-:Y:S01]  /*14d50*/  IMAD.MOV.U32 R11, RZ, RZ, 0x1f ;  /* 0x0000001fff0b7424 */ /* 0x000fe200078e00ff */
[----:B------:R-:W-:-:S05]  /*14d60*/  SEL R3, R14, RZ, P5 ;  /* 0x000000ff0e037207 */ /* 0x000fca0002800000 */
[----:B------:R-:W-:-:S04]  /*14d70*/  IMAD.IADD R2, R2, 0x1, R3 ;  /* 0x0000000102027824 */ /* 0x000fc800078e0203 */
[----:B------:R-:W-:-:S07]  /*14d80*/  IMAD.MOV.U32 R13, RZ, RZ, R2 ;  /* 0x000000ffff0d7224 */ /* 0x000fce00078e0002 */
[----:B------:R-:W-:Y:S05]  /*14d90*/  WARPSYNC.COLLECTIVE R15, `(.L_x_3597) ;  /* 0x000000000f087348 */ /* 0x000fea0003c00000 */
[----:B------:R0:W1:Y:S02]  /*14da0*/  SHFL.IDX P6, R14, R13, R12, R11 ;  /* 0x0000000c0d0e7389 */ /* 0x00006400000c000b */
[----:B01----:R-:W-:Y:S01]  /*14db0*/  ENDCOLLECTIVE ;  /* 0x000000000000791b */ /* 0x003fe20003800000 */
.L_x_3597:
[----:B------:R-:W-:Y:S05]  /*14dc0*/  BRA `(.L_x_3598) ;  /* 0xffffffe000647947 */ /* 0x000fea000383ffff */
.L_x_3544:
        /* <DEDUP_REMOVED lines=8> */
.L_x_3600:
[----:B------:R-:W-:Y:S05]  /*14e50*/  BSYNC B0 ;  /* 0x0000000000007941 */ /* 0x000fea0003800000 */
.L_x_3599:
[----:B------:R-:W-:Y:S01]  /*14e60*/  SEL R3, R14, RZ, P1 ;  /* 0x000000ff0e037207 */ /* 0x000fe20000800000 */
[----:B------:R-:W-:Y:S02]  /*14e70*/  IMAD.MOV.U32 R12, RZ, RZ, 0x2 ;  /* 0x00000002ff0c7424 */ /* 0x000fe400078e00ff */
[----:B------:R-:W-:Y:S02]  /*14e80*/  IMAD.MOV.U32 R11, RZ, RZ, RZ ;  /* 0x000000ffff0b7224 */ /* 0x000fe400078e00ff */
[----:B------:R-:W-:Y:S02]  /*14e90*/  IMAD.IADD R2, R2, 0x1, R3 ;  /* 0x0000000102027824 */ /* 0x000fe400078e0203 */
[----:B------:R-:W-:Y:S02]  /*14ea0*/  IMAD.MOV.U32 R15, RZ, RZ, -0x1 ;  /* 0xffffffffff0f7424 */ /* 0x000fe400078e00ff */
[----:B------:R-:W-:-:S07]  /*14eb0*/  IMAD.MOV.U32 R13, RZ, RZ, R2 ;  /* 0x000000ffff0d7224 */ /* 0x000fce00078e0002 */
[----:B------:R-:W-:Y:S05]  /*14ec0*/  WARPSYNC.COLLECTIVE R15, `(.L_x_3601) ;  /* 0x000000000f087348 */ /* 0x000fea0003c00000 */
[----:B------:R0:W1:Y:S02]  /*14ed0*/  SHFL.UP P6, R14, R13, R12, R11 ;  /* 0x0400000c0d0e7389 */ /* 0x00006400000c000b */
[----:B01----:R-:W-:Y:S01]  /*14ee0*/  ENDCOLLECTIVE ;  /* 0x000000000000791b */ /* 0x003fe20003800000 */
.L_x_3601:
[----:B------:R-:W-:Y:S01]  /*14ef0*/  IMAD.MOV.U32 R12, RZ, RZ, 0x4 ;  /* 0x00000004ff0c7424 */ /* 0x000fe200078e00ff */
[----:B------:R-:W-:-:S05]  /*14f00*/  SEL R3, R14, RZ, P2 ;  /* 0x000000ff0e037207 */ /* 0x000fca0001000000 */
[----:B------:R-:W-:-:S04]  /*14f10*/  IMAD.IADD R2, R2, 0x1, R3 ;  /* 0x0000000102027824 */ /* 0x000fc800078e0203 */
[----:B------:R-:W-:-:S07]  /*14f20*/  IMAD.MOV.U32 R13, RZ, RZ, R2 ;  /* 0x000000ffff0d7224 */ /* 0x000fce00078e0002 */
[----:B------:R-:W-:Y:S05]  /*14f30*/  WARPSYNC.COLLECTIVE R15, `(.L_x_3602) ;  /* 0x000000000f087348 */ /* 0x000fea0003c00000 */
[----:B------:R0:W1:Y:S02]  /*14f40*/  SHFL.UP P6, R14, R13, R12, R11 ;  /* 0x0400000c0d0e7389 */ /* 0x00006400000c000b */
[----:B01----:R-:W-:Y:S01]  /*14f50*/  ENDCOLLECTIVE ;  /* 0x000000000000791b */ /* 0x003fe20003800000 */
.L_x_3602:
[----:B------:R-:W-:Y:S01]  /*14f60*/  IMAD.MOV.U32 R12, RZ, RZ, 0x8 ;  /* 0x00000008ff0c7424 */ /* 0x000fe200078e00ff */
[----:B------:R-:W-:-:S05]  /*14f70*/  SEL R3, R14, RZ, P3 ;  /* 0x000000ff0e037207 */ /* 0x000fca0001800000 */
[----:B------:R-:W-:-:S04]  /*14f80*/  IMAD.IADD R2, R2, 0x1, R3 ;  /* 0x0000000102027824 */ /* 0x000fc800078e0203 */
[----:B------:R-:W-:-:S07]  /*14f90*/  IMAD.MOV.U32 R13, RZ, RZ, R2 ;  /* 0x000000ffff0d7224 */ /* 0x000fce00078e0002 */
[----:B------:R-:W-:Y:S05]  /*14fa0*/  WARPSYNC.COLLECTIVE R15, `(.L_x_3603) ;  /* 0x000000000f087348 */ /* 0x000fea0003c00000 */
[----:B------:R0:W1:Y:S02]  /*14fb0*/  SHFL.UP P6, R14, R13, R12, R11 ;  /* 0x0400000c0d0e7389 */ /* 0x00006400000c000b */
[----:B01----:R-:W-:Y:S01]  /*14fc0*/  ENDCOLLECTIVE ;  /* 0x000000000000791b */ /* 0x003fe20003800000 */
.L_x_3603:
[----:B------:R-:W-:Y:S01]  /*14fd0*/  IMAD.MOV.U32 R12, RZ, RZ, 0x10 ;  /* 0x00000010ff0c7424 */ /* 0x000fe200078e00ff */
[----:B------:R-:W-:-:S05]  /*14fe0*/  SEL R3, R14, RZ, P4 ;  /* 0x000000ff0e037207 */ /* 0x000fca0002000000 */
[----:B------:R-:W-:-:S04]  /*14ff0*/  IMAD.IADD R2, R2, 0x1, R3 ;  /* 0x0000000102027824 */ /* 0x000fc800078e0203 */
[----:B------:R-:W-:-:S07]  /*15000*/  IMAD.MOV.U32 R13, RZ, RZ, R2 ;  /* 0x000000ffff0d7224 */ /* 0x000fce00078e0002 */
[----:B------:R-:W-:Y:S05]  /*15010*/  WARPSYNC.COLLECTIVE R15, `(.L_x_3604) ;  /* 0x000000000f087348 */ /* 0x000fea0003c00000 */
[----:B------:R0:W1:Y:S02]  /*15020*/  SHFL.UP P6, R14, R13, R12, R11 ;  /* 0x0400000c0d0e7389 */ /* 0x00006400000c000b */
[----:B01----:R-:W-:Y:S01]  /*15030*/  ENDCOLLECTIVE ;  /* 0x000000000000791b */ /* 0x003fe20003800000 */
.L_x_3604:
        /* <DEDUP_REMOVED lines=8> */
.L_x_3605:
[----:B------:R-:W-:Y:S05]  /*150c0*/  BRA `(.L_x_3606) ;  /* 0xffffffe000507947 */ /* 0x000fea000383ffff */
.L_x_3546:
[----:B------:R-:W-:Y:S01]  /*150d0*/  BSSY B0, `(.L_x_3607) ;  /* 0x0000006000007945 */ /* 0x000fe20003800000 */
[----:B------:R-:W-:Y:S01]  /*150e0*/  PLOP3.LUT P6, PT, P6, PT, PT, 0x8, 0x0 ;  /* 0x000000000000781c */ /* 0x000fe200037ce170 */
[----:B------:R-:W-:-:S12]  /*150f0*/  IMAD.MOV.U32 R15, RZ, RZ, -0x1 ;  /* 0xffffffffff0f7424 */ /* 0x000fd800078e00ff */
[----:B0-----:R-:W-:Y:S05]  /*15100*/  WARPSYNC.COLLECTIVE R15, `(.L_x_3608) ;  /* 0x000000000f087348 */ /* 0x001fea0003c00000 */
[----:B------:R-:W-:Y:S01]  /*15110*/  VOTE.ANY R14, PT, P6 ;  /* 0x00000000000e7806 */ /* 0x000fe200030e0100 */
[----:B0-----:R-:W-:Y:S06]  /*15120*/  ENDCOLLECTIVE ;  /* 0x000000000000791b */ /* 0x001fec0003800000 */
.L_x_3608:
[----:B------:R-:W-:Y:S05]  /*15130*/  BSYNC B0 ;  /* 0x0000000000007941 */ /* 0x000fea0003800000 */
.L_x_3607:
[----:B------:R-:W-:Y:S02]  /*15140*/  IMAD.MOV.U32 R7, RZ, RZ, R14 ;  /* 0x000000ffff077224 */ /* 0x000fe400078e000e */
[----:B------:R-:W-:Y:S02]  /*15150*/  IMAD.MOV.U32 R13, RZ, RZ, R6 ;  /* 0x000000ffff0d7224 */ /* 0x000fe400078e0006 */
[----:B------:R-:W0:Y:S01]  /*15160*/  POPC R5, R7 ;  /* 0x0000000700057309 */ /* 0x000e220000000000 */
[----:B------:R-:W-:Y:S02]  /*15170*/  IMAD.MOV.U32 R11, RZ, RZ, 0x1f ;  /* 0x0000001fff0b7424 */ /* 0x000fe400078e00ff */
[----:B------:R-:W-:Y:S02]  /*15180*/  IMAD.MOV.U32 R15, RZ, RZ, -0x1 ;  /* 0xffffffffff0f7424 */ /* 0x000fe400078e00ff */
[----:B0-----:R-:W-:-:S07]  /*15190*/  IMAD.MOV.U32 R12, RZ, RZ, R5 ;  /* 0x000000ffff0c7224 */ /* 0x001fce00078e0005 */
[----:B------:R-:W-:Y:S05]  /*151a0*/  WARPSYNC.COLLECTIVE R15, `(.L_x_3609) ;  /* 0x000000000f087348 */ /* 0x000fea0003c00000 */
[----:B------:R0:W1:Y:S02]  /*151b0*/  SHFL.IDX P6, R14, R13, R12, R11 ;  /* 0x0000000c0d0e7389 */ /* 0x00006400000c000b */
[----:B01----:R-:W-:Y:S01]  /*151c0*/  ENDCOLLECTIVE ;  /* 0x000000000000791b */ /* 0x003fe20003800000 */
.L_x_3609:
[----:B------:R-:W-:Y:S02]  /*151d0*/  IMAD.MOV.U32 R13, RZ, RZ, R8 ;  /* 0x000000ffff0d7224 */ /* 0x000fe400078e0008 */
[----:B------:R-:W-:-:S07]  /*151e0*/  IMAD.MOV.U32 R6, RZ, RZ, R14 ;  /* 0x000000ffff067224 */ /* 0x000fce00078e000e */
[----:B------:R-:W-:Y:S05]  /*151f0*/  WARPSYNC.COLLECTIVE R15, `(.L_x_3610) ;  /* 0x000000000f087348 */ /* 0x000fea0003c00000 */
[----:B------:R0:W1:Y:S02]  /*15200*/  SHFL.IDX P6, R14, R13, R12, R11 ;  /* 0x0000000c0d0e7389 */ /* 0x00006400000c000b */
[----:B01----:R-:W-:Y:S01]  /*15210*/  ENDCOLLECTIVE ;  /* 0x000000000000791b */ /* 0x003fe20003800000 */
.L_x_3610:
[----:B------:R-:W-:Y:S01]  /*15220*/  IMAD.MOV.U32 R8, RZ, RZ, R14 ;  /* 0x000000ffff087224 */ /* 0x000fe200078e000e */
[----:B------:R-:W-:Y:S06]  /*15230*/  BRA `(.L_x_3611) ;  /* 0xffffffe000307947 */ /* 0x000fec000383ffff */
.L_x_3548:
[----:B------:R-:W-:Y:S01]  /*15240*/  BSSY B0, `(.L_x_3612) ;  /* 0x0000007000007945 */ /* 0x000fe20003800000 */
[----:B------:R-:W-:Y:S02]  /*15250*/  IMAD.MOV.U32 R13, RZ, RZ, R2 ;  /* 0x000000ffff0d7224 */ /* 0x000fe400078e0002 */
[----:B------:R-:W-:Y:S02]  /*15260*/  IMAD.MOV.U32 R11, RZ, RZ, 0x1f ;  /* 0x0000001fff0b7424 */ /* 0x000fe400078e00ff */
[----:B------:R-:W-:-:S07]  /*15270*/  IMAD.MOV.U32 R15, RZ, RZ, -0x1 ;  /* 0xffffffffff0f7424 */ /* 0x000fce00078e00ff */
[----:B0123--:R-:W-:Y:S05]  /*15280*/  WARPSYNC.COLLECTIVE R15, `(.L_x_3613) ;  /* 0x000000000f087348 */ /* 0x00ffea0003c00000 */
[----:B------:R4:W0:Y:S02]  /*15290*/  SHFL.IDX P6, R14, R13, R12, R11 ;  /* 0x0000000c0d0e7389 */ /* 0x00082400000c000b */
[----:B01234-:R-:W-:Y:S01]  /*152a0*/  ENDCOLLECTIVE ;  /* 0x000000000000791b */ /* 0x01ffe20003800000 */
.L_x_3613:
[----:B------:R-:W-:Y:S05]  /*152b0*/  BSYNC B0 ;  /* 0x0000000000007941 */ /* 0x000fea0003800000 */
.L_x_3612:
[----:B------:R-:W-:Y:S01]  /*152c0*/  IMAD.MOV.U32 R4, RZ, RZ, R14 ;  /* 0x000000ffff047224 */ /* 0x000fe200078e000e */
[----:B------:R-:W-:Y:S06]  /*152d0*/  BRA `(.L_x_3547) ;  /* 0xffffffe000207947 */ /* 0x000fec000383ffff */
.L_x_3552:
[----:B0-----:R0:W1:Y:S02]  /*152e0*/  SYNCS.PHASECHK.TRANS64.TRYWAIT P0, [R0+URZ+0x28c20], R3 ;  /* 0x028c2003000075a7 */ /* 0x001064000800017f */
[----:B-1----:R-:W-:Y:S05]  /*152f0*/  @!P0 NANOSLEEP.SYNCS 0x989680 ;  /* 0x009896800000895d */ /* 0x002fea0003900000 */
[----:B------:R-:W1:Y:S02]  /*15300*/  @!P0 SYNCS.PHASECHK.TRANS64 P0, [R0+URZ+0x28c20], R3 ;  /* 0x028c2003000085a7 */ /* 0x000e64000800007f */
[----:B-1----:R-:W-:Y:S05]  /*15310*/  @!P0 BRA `(.L_x_3552) ;  /* 0xfffffffc00f08947 */ /* 0x002fea000383ffff */
[----:B------:R-:W-:Y:S05]  /*15320*/  BRA `(.L_x_3614) ;  /* 0xffffffe400b47947 */ /* 0x000fea000383ffff */
.L_x_3553:
[----:B------:R-:W1:Y:S01]  /*15330*/  S2R R2, SR_TID.X ;  /* 0x0000000000027919 */ /* 0x000e620000002100 */
[----:B------:R-:W-:Y:S01]  /*15340*/  BSSY B0, `(.L_x_3615) ;  /* 0x000000a000007945 */ /* 0x000fe20003800000 */
[----:B------:R-:W-:Y:S02]  /*15350*/  IMAD.MOV.U32 R12, RZ, RZ, RZ ;  /* 0x000000ffff0c7224 */ /* 0x000fe400078e00ff */
[----:B--2---:R-:W-:Y:S02]  /*15360*/  IMAD.MOV.U32 R11, RZ, RZ, 0x1f ;  /* 0x0000001fff0b7424 */ /* 0x004fe400078e00ff */
[----:B------:R-:W-:Y:S01]  /*15370*/  IMAD.MOV.U32 R15, RZ, RZ, -0x1 ;  /* 0xffffffffff0f7424 */ /* 0x000fe200078e00ff */
[----:B-1----:R-:W-:-:S04]  /*15380*/  SHF.R.U32.HI R2, RZ, 0x5, R2 ;  /* 0x00000005ff027819 */ /* 0x002fc80000011602 */
[----:B------:R-:W-:-:S05]  /*15390*/  LOP3.LUT R2, R2, 0x3, RZ, 0xc0, !PT ;  /* 0x0000000302027812 */ /* 0x000fca00078ec0ff */
[----:B------:R-:W-:-:S07]  /*153a0*/  IMAD.MOV.U32 R13, RZ, RZ, R2 ;  /* 0x000000ffff0d7224 */ /* 0x000fce00078e0002 */
[----:B0--3--:R-:W-:Y:S05]  /*153b0*/  WARPSYNC.COLLECTIVE R15, `(.L_x_3616) ;  /* 0x000000000f087348 */ /* 0x009fea0003c00000 */
[----:B------:R1:W2:Y:S02]  /*153c0*/  SHFL.IDX P6, R14, R13, R12, R11 ;  /* 0x0000000c0d0e7389 */ /* 0x0002a400000c000b */
[----:B0123--:R-:W-:Y:S01]  /*153d0*/  ENDCOLLECTIVE ;  /* 0x000000000000791b */ /* 0x00ffe20003800000 */
.L_x_3616:
[----:B------:R-:W-:Y:S05]  /*153e0*/  BSYNC B0 ;  /* 0x0000000000007941 */ /* 0x000fea0003800000 */
.L_x_3615:
[----:B------:R-:W-:Y:S05]  /*153f0*/  BRA `(.L_x_3617) ;  /* 0xffffffe4009c7947 */ /* 0x000fea000383ffff */
.L_x_3556:
[----:B------:R-:W-:Y:S01]  /*15400*/  BSSY B1, `(.L_x_3618) ;  /* 0x0000006000017945 */ /* 0x000fe20003800000 */
[----:B------:R-:W-:-:S07]  /*15410*/  IMAD.MOV.U32 R15, RZ, RZ, -0x1 ;  /* 0xffffffffff0f7424 */ /* 0x000fce00078e00ff */
[----:B0123--:R-:W-:Y:S05]  /*15420*/  WARPSYNC.COLLECTIVE R15, `(.L_x_3619) ;  /* 0x000000000f0c7348 */ /* 0x00ffea0003c00000 */
[----:B------:R-:W-:Y:S02]  /*15430*/  ELECT P6, UR62, PT ;  /* 0x00000000003e782f */ /* 0x000fe400038c0000 */
[----:B------:R-:W-:Y:S01]  /*15440*/  MOV R14, UR62 ;  /* 0x0000003e000e7c02 */ /* 0x000fe20008000f00 */
[----:B0123--:R-:W-:Y:S10]  /*15450*/  ENDCOLLECTIVE ;  /* 0x000000000000791b */ /* 0x00fff40003800000 */
.L_x_3619:
[----:B------:R-:W-:Y:S05]  /*15460*/  BSYNC B1 ;  /* 0x0000000000017941 */ /* 0x000fea0003800000 */
.L_x_3618:
[----:B------:R-:W-:Y:S05]  /*15470*/  BRA `(.L_x_3620) ;  /* 0xffffffe400947947 */ /* 0x000fea000383ffff */
.L_x_3558:
[----:B0-----:R0:W1:Y:S02]  /*15480*/  SYNCS.PHASECHK.TRANS64.TRYWAIT P0, [R6+URZ], R5 ;  /* 0x00000005060075a7 */ /* 0x001064000800017f */
[----:B-1----:R-:W-:Y:S05]  /*15490*/  @!P0 NANOSLEEP.SYNCS 0x989680 ;  /* 0x009896800000895d */ /* 0x002fea0003900000 */
[----:B------:R-:W1:Y:S02]  /*154a0*/  @!P0 SYNCS.PHASECHK.TRANS64 P0, [R6+URZ], R5 ;  /* 0x00000005060085a7 */ /* 0x000e64000800007f */
[----:B-1----:R-:W-:Y:S05]  /*154b0*/  @!P0 BRA `(.L_x_3558) ;  /* 0xfffffffc00f08947 */ /* 0x002fea000383ffff */
[----:B------:R-:W-:Y:S05]  /*154c0*/  BRA `(.L_x_3621) ;  /* 0xffffffe400cc7947 */ /* 0x000fea000383ffff */
.L_x_3559:
[----:B-1----:R1:W4:Y:S02]  /*154d0*/  SYNCS.PHASECHK.TRANS64.TRYWAIT P0, [R7+URZ], R2 ;  /* 0x00000002070075a7 */ /* 0x002324000800017f */
[----:B----4-:R-:W-:Y:S05]  /*154e0*/  @!P0 NANOSLEEP.SYNCS 0x989680 ;  /* 0x009896800000895d */ /* 0x010fea0003900000 */
[----:B------:R-:W4:Y:S02]  /*154f0*/  @!P0 SYNCS.PHASECHK.TRANS64 P0, [R7+URZ], R2 ;  /* 0x00000002070085a7 */ /* 0x000f24000800007f */
[----:B----4-:R-:W-:Y:S05]  /*15500*/  @!P0 BRA `(.L_x_3559) ;  /* 0xfffffffc00f08947 */ /* 0x010fea000383ffff */
[----:B------:R-:W-:Y:S05]  /*15510*/  BRA `(.L_x_3622) ;  /* 0xffffffe400c07947 */ /* 0x000fea000383ffff */
.L_x_3561:
[----:B----4-:R4:W0:Y:S02]  /*15520*/  SYNCS.PHASECHK.TRANS64.TRYWAIT P0, [R4+URZ], R5 ;  /* 0x00000005040075a7 */ /* 0x010824000800017f */
[----:B0-----:R-:W-:Y:S05]  /*15530*/  @!P0 NANOSLEEP.SYNCS 0x989680 ;  /* 0x009896800000895d */ /* 0x001fea0003900000 */
[----:B------:R-:W0:Y:S02]  /*15540*/  @!P0 SYNCS.PHASECHK.TRANS64 P0, [R4+URZ], R5 ;  /* 0x00000005040085a7 */ /* 0x000e24000800007f */
[----:B0-----:R-:W-:Y:S05]  /*15550*/  @!P0 BRA `(.L_x_3561) ;  /* 0xfffffffc00f08947 */ /* 0x001fea000383ffff */
[----:B------:R-:W-:Y:S05]  /*15560*/  BRA `(.L_x_3623) ;  /* 0xffffffe400c47947 */ /* 0x000fea000383ffff */
.L_x_3624:
        /* <DEDUP_REMOVED lines=9> */
.L_x_15169:


//--------------------- .text._ZN7cutlass13device_kernelIN5flash11enable_sm90INS1_16FlashAttnFwdSm90INS1_25CollectiveMainloopFwdSm90ILi2EN4cute5tupleIJNS5_1CILi1EEES8_S8_EEENS6_IJNS7_ILi64EEESA_SA_EEELi512ENS_6half_tEfNS_4arch4Sm90ELb0ELb0ELb1ELb1ELb0ELb1ELb0ELb0ELb0ELb1ELb1ELb0EEENS1_21CollectiveEpilogueFwdINS6_IJSA_NS7_ILi512EEESA_EEES9_SC_SE_Li256ELb1ELb1ELb1ELb0EEENS1_36VarlenDynamicPersistentTileSchedulerILi64ELi64ELi256ELi128ELb1ELb1ELb1ELb0ELb1ELb1EEEEEEEEEvNT_6ParamsE --------------------------
	.section	.text._ZN7cutlass13device_kernelIN5flash11enable_sm90INS1_16FlashAttnFwdSm90INS1_25CollectiveMainloopFwdSm90ILi2EN4cute5tupleIJNS5_1CILi1EEES8_S8_EEENS6_IJNS7_ILi64EEESA_SA_EEELi512ENS_6half_tEfNS_4arch4Sm90ELb0ELb0ELb1ELb1ELb0ELb1ELb0ELb0ELb0ELb1ELb1ELb0EEENS1_21CollectiveEpilogueFwdINS6_IJSA_NS7_ILi512EEESA_EEES9_SC_SE_Li256ELb1ELb1ELb1ELb0EEENS1_36VarlenDynamicPersistentTileSchedulerILi64ELi64ELi256ELi128ELb1ELb1ELb1ELb0ELb1ELb1EEEEEEEEEvNT_6ParamsE,"ax",@progbits
	.align	128
.text._ZN7cutlass13device_kernelIN5flash11enable_sm90INS1_16FlashAttnFwdSm90INS1_25CollectiveMainloopFwdSm90ILi2EN4cute5tupleIJNS5_1CILi1EEES8_S8_EEENS6_IJNS7_ILi64EEESA_SA_EEELi512ENS_6half_tEfNS_4arch4Sm90ELb0ELb0ELb1ELb1ELb0ELb1ELb0ELb0ELb0ELb1ELb1ELb0EEENS1_21CollectiveEpilogueFwdINS6_IJSA_NS7_ILi512EEESA_EEES9_SC_SE_Li256ELb1ELb1ELb1ELb0EEENS1_36VarlenDynamicPersistentTileSchedulerILi64ELi64ELi256ELi128ELb1ELb1ELb1ELb0ELb1ELb1EEEEEEEEEvNT_6ParamsE:
        .type           _ZN7cutlass13device_kernelIN5flash11enable_sm90INS1_16FlashAttnFwdSm90INS1_25CollectiveMainloopFwdSm90ILi2EN4cute5tupleIJNS5_1CILi1EEES8_S8_EEENS6_IJNS7_ILi64EEESA_SA_EEELi512ENS_6half_tEfNS_4arch4Sm90ELb0ELb0ELb1ELb1ELb0ELb1ELb0ELb0ELb0ELb1ELb1ELb0EEENS1_21CollectiveEpilogueFwdINS6_IJSA_NS7_ILi512EEESA_EEES9_SC_SE_Li256ELb1ELb1ELb1ELb0EEENS1_36VarlenDynamicPersistentTileSchedulerILi64ELi64ELi256ELi128ELb1ELb1ELb1ELb0ELb1ELb1EEEEEEEEEvNT_6ParamsE,@function
        .size           _ZN7cutlass13device_kernelIN5flash11enable_sm90INS1_16FlashAttnFwdSm90INS1_25CollectiveMainloopFwdSm90ILi2EN4cute5tupleIJNS5_1CILi1EEES8_S8_EEENS6_IJNS7_ILi64EEESA_SA_EEELi512ENS_6half_tEfNS_4arch4Sm90ELb0ELb0ELb1ELb1ELb0ELb1ELb0ELb0ELb0ELb1ELb1ELb0EEENS1_21CollectiveEpilogueFwdINS6_IJSA_NS7_ILi512EEESA_EEES9_SC_SE_Li256ELb1ELb1ELb1ELb0EEENS1_36VarlenDynamicPersistentTileSchedulerILi64ELi64ELi256ELi128ELb1ELb1ELb1ELb0ELb1ELb1EEEEEEEEEvNT_6ParamsE,(.L_x_15170 - _ZN7cutlass13device_kernelIN5flash11enable_sm90INS1_16FlashAttnFwdSm90INS1_25CollectiveMainloopFwdSm90ILi2EN4cute5tupleIJNS5_1CILi1EEES8_S8_EEENS6_IJNS7_ILi64EEESA_SA_EEELi512ENS_6half_tEfNS_4arch4Sm90ELb0ELb0ELb1ELb1ELb0ELb1ELb0ELb0ELb0ELb1ELb1ELb0EEENS1_21CollectiveEpilogueFwdINS6_IJSA_NS7_ILi512EEESA_EEES9_SC_SE_Li256ELb1ELb1ELb1ELb0EEENS1_36VarlenDynamicPersistentTileSchedulerILi64ELi64ELi256ELi128ELb1ELb1ELb1ELb0ELb1ELb1EEEEEEEEEvNT_6ParamsE)
        .other          _ZN7cutlass13device_kernelIN5flash11enable_sm90INS1_16FlashAttnFwdSm90INS1_25CollectiveMainloopFwdSm90ILi2EN4cute5tupleIJNS5_1CILi1EEES8_S8_EEENS6_IJNS7_ILi64EEESA_SA_EEELi512ENS_6half_tEfNS_4arch4Sm90ELb0ELb0ELb1ELb1ELb0ELb1ELb0ELb0ELb0ELb1ELb1ELb0EEENS1_21CollectiveEpilogueFwdINS6_IJSA_NS7_ILi512EEESA_EEES9_SC_SE_Li256ELb1ELb1ELb1ELb0EEENS1_36VarlenDynamicPersistentTileSchedulerILi64ELi64ELi256ELi128ELb1ELb1ELb1ELb0ELb1ELb1EEEEEEEEEvNT_6ParamsE,@"STO_CUDA_ENTRY STV_DEFAULT"
_ZN7cutlass13device_kernelIN5flash11enable_sm90INS1_16FlashAttnFwdSm90INS1_25CollectiveMainloopFwdSm90ILi2EN4cute5tupleIJNS5_1CILi1EEES8_S8_EEENS6_IJNS7_ILi64EEESA_SA_EEELi512ENS_6half_tEfNS_4arch4Sm90ELb0ELb0ELb1ELb1ELb0ELb1ELb0ELb0ELb0ELb1ELb1ELb0EEENS1_21CollectiveEpilogueFwdINS6_IJSA_NS7_ILi512EEESA_EEES9_SC_SE_Li256ELb1ELb1ELb1ELb0EEENS1_36VarlenDynamicPersistentTileSchedulerILi64ELi64ELi256ELi128ELb1ELb1ELb1ELb0ELb1ELb1EEEEEEEEEvNT_6ParamsE:
        /* <DEDUP_REMOVED lines=24> */
.L_x_3626:
[----:B------:R-:W-:Y:S05]  /*0180*/  BSYNC B0 ;  /* 0x0000000000007941 */ /* 0x000fea0003800000 */
.L_x_3625:
        /* <DEDUP_REMOVED lines=37> */
.L_x_3627:
        /* <DEDUP_REMOVED lines=22> */
.L_x_3628:
        /* <DEDUP_REMOVED lines=18> */
.L_x_3629:
        /* <DEDUP_REMOVED lines=22> */
.L_x_3630:
        /* <DEDUP_REMOVED lines=22> */
.L_x_3631:
[----:B------:R-:W-:Y:S01]  /*0920*/  PLOP3.LUT P0, PT, PT, PT, UP0, 0x80, 0x0 ;  /* 0x000000000000781c */ /* 0x000fe20003f0f008 */
[----:B------:R-:W-:Y:S01]  /*0930*/  UMOV UR36, 0x1 ;  /* 0x0000000100247882 */ /* 0x000fe20000000000 */
[----:B------:R-:W-:Y:S01]  /*0940*/  NOP ;  /* 0x0000000000007918 */ /* 0x000fe20000000000 */
[----:B------:R-:W-:Y:S01]  /*0950*/  USEL UR36, UR36, 0x2, !UP0 ;  /* 0x0000000224247887 */ /* 0x000fe2000c000000 */
[----:B------:R-:W-:Y:S01]  /*0960*/  BSSY B9, `(.L_x_3632) ;  /* 0x0001a91000097945 */ /* 0x000fe20003800000 */
[----:B------:R-:W-:Y:S01]  /*0970*/  ULDC.64 UR42, c[0x0][0x208] ;  /* 0x00008200002a7ab9 */ /* 0x000fe20000000a00 */
[----:B012-4-:R-:W-:Y:S07]  /*0980*/  BAR.SYNC.DEFER_BLOCKING 0x0 ;  /* 0x0000000000007b1d */ /* 0x017fee0000010000 */
[----:B------:R-:W-:Y:S05]  /*0990*/  @!P0 BRA `(.L_x_3633) ;  /* 0x0000011800188947 */ /* 0x000fea0003800000 */
.L_x_3634:
[----:B------:R-:W-:-:S08]  /*09a0*/  NOP ;  /* 0x0000000000007918 */ /* 0x000fd00000000000 */
[----:B------:R-:W0:Y:S02]  /*09b0*/  USETMAXREG.TRY_ALLOC.CTAPOOL UP0, 0xf0 ;  /* 0x000000f0000079c8 */ /* 0x000e240008000600 */
[----:B0-----:R-:W-:-:S13]  /*09c0*/  PLOP3.LUT P0, PT, PT, PT, UP0, 0x80, 0x0 ;  /* 0x000000000000781c */ /* 0x001fda0003f0f008 */
[----:B------:R-:W-:Y:S05]  /*09d0*/  @!P0 BRA `(.L_x_3634) ;  /* 0xfffffffc00f08947 */ /* 0x000fea000383ffff */
[----:B------:R-:W-:Y:S01]  /*09e0*/  ISETP.NE.AND P0, PT, R2, 0x1, PT ;  /* 0x000000010200780c */ /* 0x000fe20003f05270 */
[----:B------:R-:W0:Y:S01]  /*09f0*/  S2UR UR5, SR_CgaCtaId ;  /* 0x00000000000579c3 */ /* 0x000e220000008800 */
[----:B------:R-:W-:-:S11]  /*0a00*/  UMOV UR4, 0x400 ;  /* 0x0000040000047882 */ /* 0x000fd60000000000 */
[----:B------:R-:W-:Y:S06]  /*0a10*/  @!P0 BAR.ARV 0x8, 0x100 ;  /* 0x0204000000008b1d */ /* 0x000fec0000002000 */
[----:B------:R-:W-:Y:S01]  /*0a20*/  ISETP.GE.U32.AND P0, PT, R6, 0x100, PT ;  /* 0x000001000600780c */ /* 0x000fe20003f06070 */
[----:B0-----:R-:W-:-:S06]  /*0a30*/  ULEA UR4, UR5, UR4, 0x18 ;  /* 0x0000000405047291 */ /* 0x001fcc000f8ec03f */
[----:B------:R-:W-:-:S06]  /*0a40*/  IMAD.U32 R2, RZ, RZ, UR4 ;  /* 0x00000004ff027e24 */ /* 0x000fcc000f8e00ff */
[----:B------:R-:W-:Y:S06]  /*0a50*/  @P0 BAR.ARV 0xf, 0x100 ;  /* 0x03c4000000000b1d */ /* 0x000fec0000002000 */
[----:B------:R-:W-:Y:S02]  /*0a60*/  ULDC UR4, c[0x0][0xc3c] ;  /* 0x00030f0000047ab9 */ /* 0x000fe40000000800 */
[----:B------:R-:W-:Y:S06]  /*0a70*/  BAR.SYNC.DEFER_BLOCKING 0x5, 0x180 ;  /* 0x0146000000007b1d */ /* 0x000fec0000010000 */
[----:B------:R-:W0:Y:S02]  /*0a80*/  LDS.128 R152, [R2+0x28cd0] ;  /* 0x028cd00002987984 */ /* 0x000e240000000c00 */
[----:B------:R-:W-:Y:S06]  /*0a90*/  BAR.ARV 0x4, 0x180 ;  /* 0x0106000000007b1d */ /* 0x000fec0000002000 */
[----:B0-----:R-:W-:-:S13]  /*0aa0*/  ISETP.GE.AND P0, PT, R155, UR4, PT ;  /* 0x000000049b007c0c */ /* 0x001fda000bf06270 */
[----:B------:R-:W-:Y:S05]  /*0ab0*/  @P0 BRA `(.L_x_3635) ;  /* 0x000001a400ec0947 */ /* 0x000fea0003800000 */
[----:B------:R-:W-:Y:S01]  /*0ac0*/  VIADD R6, R6, 0xffffff80 ;  /* 0xffffff8006067836 */ /* 0x000fe20000000000 */
[----:B------:R-:W-:Y:S01]  /*0ad0*/  CS2R R18, SRZ ;  /* 0x0000000000127805 */ /* 0x000fe2000001ff00 */
[----:B------:R-:W-:Y:S01]  /*0ae0*/  IMAD.MOV.U32 R196, RZ, RZ, 0x20 ;  /* 0x00000020ffc47424 */ /* 0x000fe200078e00ff */
[----:B------:R-:W-:Y:S01]  /*0af0*/  ULOP3.LUT UR37, UR36, 0x1, URZ, 0xfc, !UPT ;  /* 0x0000000124257892 */ /* 0x000fe2000f8efc3f */
[----:B------:R-:W-:Y:S01]  /*0b00*/  IMAD.MOV.U32 R209, RZ, RZ, RZ ;  /* 0x000000ffffd17224 */ /* 0x000fe200078e00ff */
[----:B------:R-:W-:Y:S01]  /*0b10*/  SHF.R.S32.HI R3, RZ, 0x1f, R6 ;  /* 0x0000001fff037819 */ /* 0x000fe20000011406 */
[----:B------:R-:W-:Y:S02]  /*0b20*/  IMAD.MOV.U32 R186, RZ, RZ, RZ ;  /* 0x000000ffffba7224 */ /* 0x000fe400078e00ff */
[----:B------:R-:W-:Y:S01]  /*0b30*/  IMAD.MOV.U32 R22, RZ, RZ, RZ ;  /* 0x000000ffff167224 */ /* 0x000fe200078e00ff */
[CC--:B------:R-:W-:Y:S02]  /*0b40*/  LEA.HI R4, R3.reuse, R6.reuse, RZ, 0x4 ;  /* 0x0000000603047211 */ /* 0x0c0fe400078f20ff */
[----:B------:R-:W-:-:S02]  /*0b50*/  LEA.HI R5, R3, R6, RZ, 0x5 ;  /* 0x0000000603057211 */ /* 0x000fc400078f28ff */
[CC--:B------:R-:W-:Y:S02]  /*0b60*/  LEA.HI R0, R3.reuse, R6.reuse, RZ, 0x7 ;  /* 0x0000000603007211 */ /* 0x0c0fe400078f38ff */
[CC--:B------:R-:W-:Y:S02]  /*0b70*/  LEA.HI R13, R3.reuse, R6.reuse, RZ, 0x2 ;  /* 0x00000006030d7211 */ /* 0x0c0fe400078f10ff */
[----:B------:R-:W-:Y:S02]  /*0b80*/  LEA.HI R3, R3, R6, RZ, 0x3 ;  /* 0x0000000603037211 */ /* 0x000fe400078f18ff */
[----:B------:R-:W-:Y:S02]  /*0b90*/  SHF.R.S32.HI R7, RZ, 0x4, R4 ;  /* 0x00000004ff077819 */ /* 0x000fe40000011404 */
[--C-:B------:R-:W-:Y:S02]  /*0ba0*/  SHF.R.S32.HI R193, RZ, 0x5, R5.reuse ;  /* 0x00000005ffc17819 */ /* 0x100fe40000011405 */
[----:B------:R-:W-:-:S02]  /*0bb0*/  SHF.R.S32.HI R12, RZ, 0x1f, R5 ;  /* 0x0000001fff0c7819 */ /* 0x000fc40000011405 */
[C---:B------:R-:W-:Y:S02]  /*0bc0*/  LOP3.LUT R5, R4.reuse, 0xfffffff0, RZ, 0xc0, !PT ;  /* 0xfffffff004057812 */ /* 0x040fe400078ec0ff */
[----:B------:R-:W-:Y:S02]  /*0bd0*/  LOP3.LUT R11, R3, 0xfffffff8, RZ, 0xc0, !PT ;  /* 0xfffffff8030b7812 */ /* 0x000fe400078ec0ff */
[----:B------:R-:W-:Y:S01]  /*0be0*/  LEA.HI R4, R4, R7, RZ, 0x1 ;  /* 0x0000000704047211 */ /* 0x000fe200078f08ff */
[----:B------:R-:W-:Y:S01]  /*0bf0*/  IMAD.IADD R8, R6, 0x1, -R5 ;  /* 0x0000000106087824 */ /* 0x000fe200078e0a05 */
[----:B------:R-:W-:Y:S01]  /*0c00*/  LOP3.LUT R3, R0, 0xffffff80, RZ, 0xc0, !PT ;  /* 0xffffff8000037812 */ /* 0x000fe200078ec0ff */
[----:B------:R-:W-:Y:S01]  /*0c10*/  IMAD.IADD R187, R6, 0x1, -R11 ;  /* 0x0000000106bb7824 */ /* 0x000fe200078e0a0b */
[----:B------:R-:W-:Y:S02]  /*0c20*/  LOP3.LUT R4, R4, 0x1ffffffe, RZ, 0xc0, !PT ;  /* 0x1ffffffe04047812 */ /* 0x000fe400078ec0ff */
[----:B------:R-:W-:Y:S01]  /*0c30*/  LEA.HI R12, R12, R193, RZ, 0x2 ;  /* 0x000000c10c0c7211 */ /* 0x000fe200078f10ff */
[C---:B------:R-:W-:Y:S01]  /*0c40*/  IMAD.IADD R3, R6.reuse, 0x1, -R3 ;  /* 0x0000000106037824 */ /* 0x040fe200078e0a03 */
[----:B------:R-:W-:Y:S01]  /*0c50*/  LOP3.LUT R9, R13, 0xfffffffc, RZ, 0xc0, !PT ;  /* 0xfffffffc0d097812 */ /* 0x000fe200078ec0ff */
[----:B------:R-:W-:Y:S01]  /*0c60*/  IMAD.IADD R10, R7, 0x1, -R4 ;  /* 0x00000001070a7824 */ /* 0x000fe200078e0a04 */
[----:B------:R-:W-:Y:S01]  /*0c70*/  SHF.R.S32.HI R20, RZ, 0x7, R0 ;  /* 0x00000007ff147819 */ /* 0x000fe20000011400 */
[----:B------:R-:W-:Y:S01]  /*0c80*/  IMAD.SHL.U32 R187, R187, 0x8, RZ ;  /* 0x00000008bbbb7824 */ /* 0x000fe200078e00ff */
[--C-:B------:R-:W-:Y:S01]  /*0c90*/  SHF.R.S32.HI R5, RZ, 0x1f, R8.reuse ;  /* 0x0000001fff057819 */ /* 0x100fe20000011408 */
[----:B------:R-:W-:Y:S01]  /*0ca0*/  IMAD.IADD R184, R6, 0x1, -R9 ;  /* 0x0000000106b87824 */ /* 0x000fe200078e0a09 */
[----:B------:R-:W-:Y:S01]  /*0cb0*/  LOP3.LUT R12, R12, 0x3ffffc, RZ, 0xc0, !PT ;  /* 0x003ffffc0c0c7812 */ /* 0x000fe200078ec0ff */
[----:B------:R-:W-:Y:S01]  /*0cc0*/  IMAD R15, R20, 0x100, R8 ;  /* 0x00000100140f7824 */ /* 0x000fe200078e0208 */
[----:B------:R-:W-:Y:S01]  /*0cd0*/  SHF.R.S32.HI R4, RZ, 0x1f, R3 ;  /* 0x0000001fff047819 */ /* 0x000fe20000011403 */
[----:B------:R-:W-:Y:S01]  /*0ce0*/  IMAD.SHL.U32 R10, R10, 0x8, RZ ;  /* 0x000000080a0a7824 */ /* 0x000fe200078e00ff */
[----:B------:R-:W-:Y:S01]  /*0cf0*/  LEA.HI R9, R5, R8, RZ, 0x3 ;  /* 0x0000000805097211 */ /* 0x000fe200078f18ff */
[----:B------:R-:W-:Y:S01]  /*0d00*/  IMAD.IADD R12, R193, 0x1, -R12 ;  /* 0x00000001c10c7824 */ /* 0x000fe200078e0a0c */
[----:B------:R-:W-:Y:S01]  /*0d10*/  SHF.R.S32.HI R23, RZ, 0x2, R13 ;  /* 0x00000002ff177819 */ /* 0x000fe2000001140d */
[----:B------:R-:W-:Y:S01]  /*0d20*/  IMAD.SHL.U32 R16, R184, 0x8, RZ ;  /* 0x00000008b8107824 */ /* 0x000fe200078e00ff */
[-C--:B------:R-:W-:Y:S01]  /*0d30*/  LEA.HI R5, R4, R3.reuse, RZ, 0x2 ;  /* 0x0000000304057211 */ /* 0x080fe200078f10ff */
[----:B------:R-:W-:Y:S01]  /*0d40*/  IMAD R15, R12, 0x10, R15 ;  /* 0x000000100c0f7824 */ /* 0x000fe200078e020f */
[----:B------:R-:W-:Y:S01]  /*0d50*/  LOP3.LUT R11, R9, 0xfffffff8, RZ, 0xc0, !PT ;  /* 0xfffffff8090b7812 */ /* 0x000fe200078ec0ff */
[----:B------:R-:W-:Y:S01]  /*0d60*/  VIADD R12, R23, 0x20 ;  /* 0x00000020170c7836 */ /* 0x000fe20000000000 */
[--C-:B------:R-:W-:Y:S01]  /*0d70*/  SHF.R.S32.HI R6, RZ, 0x2, R5.reuse ;  /* 0x00000002ff067819 */ /* 0x100fe20000011405 */
[----:B------:R-:W-:Y:S01]  /*0d80*/  IMAD.SHL.U32 R9, R9, 0x40, RZ ;  /* 0x0000004009097824 */ /* 0x000fe200078e00ff */
[----:B------:R-:W-:Y:S01]  /*0d90*/  SHF.R.S32.HI R7, RZ, 0x1f, R5 ;  /* 0x0000001fff077819 */ /* 0x000fe20000011405 */
[----:B------:R-:W-:Y:S01]  /*0da0*/  IMAD.IADD R11, R8, 0x1, -R11 ;  /* 0x00000001080b7824 */ /* 0x000fe200078e0a0b */
[----:B------:R-:W-:Y:S01]  /*0db0*/  LOP3.LUT R8, R5, 0x7ffffffc, RZ, 0xc0, !PT ;  /* 0x7ffffffc05087812 */ /* 0x000fe200078ec0ff */
[----:B------:R-:W-:Y:S01]  /*0dc0*/  STL [R1+0x2c], R20 ;  /* 0x00002c1401007387 */ /* 0x000fe20000100800 */
[----:B------:R-:W-:Y:S01]  /*0dd0*/  LEA.HI R7, R7, R6, RZ, 0x3 ;  /* 0x0000000607077211 */ /* 0x000fe200078f18ff */
[----:B------:R-:W-:Y:S01]  /*0de0*/  VIADD R207, R187, 0x80 ;  /* 0x00000080bbcf7836 */ /* 0x000fe20000000000 */
[----:B------:R-:W-:Y:S01]  /*0df0*/  SHF.R.S32.HI R5, RZ, 0x1f, R12 ;  /* 0x0000001fff057819 */ /* 0x000fe2000001140c */
[----:B------:R-:W-:Y:S01]  /*0e00*/  IMAD.IADD R8, R3, 0x1, -R8 ;  /* 0x0000000103087824 */ /* 0x000fe200078e0a08 */
[----:B------:R-:W-:Y:S01]  /*0e10*/  LOP3.LUT R7, R7, 0xfffffff8, RZ, 0xc0, !PT ;  /* 0xfffffff807077812 */ /* 0x000fe200078ec0ff */
[----:B------:R-:W-:Y:S01]  /*0e20*/  VIADD R205, R187, 0x100 ;  /* 0x00000100bbcd7836 */ /* 0x000fe20000000000 */
[----:B------:R-:W-:Y:S01]  /*0e30*/  LEA.HI R4, R4, R3, RZ, 0x5 ;  /* 0x0000000304047211 */ /* 0x000fe200078f28ff */
[----:B------:R-:W-:Y:S01]  /*0e40*/  IMAD.SHL.U32 R3, R11, 0x40, RZ ;  /* 0x000000400b037824 */ /* 0x000fe200078e00ff */
[----:B------:R-:W-:Y:S01]  /*0e50*/  LEA.HI R14, R5, R12, RZ, 0x3 ;  /* 0x0000000c050e7211 */ /* 0x000fe200078f18ff */
[----:B------:R-:W-:Y:S01]  /*0e60*/  IMAD.SHL.U32 R12, R12, 0x40, RZ ;  /* 0x000000400c0c7824 */ /* 0x000fe200078e00ff */
[----:B------:R-:W-:Y:S01]  /*0e70*/  SHF.R.S32.HI R4, RZ, 0x5, R4 ;  /* 0x00000005ff047819 */ /* 0x000fe20000011404 */
[----:B------:R-:W-:Y:S01]  /*0e80*/  IMAD.IADD R7, R6, 0x1, -R7 ;  /* 0x0000000106077824 */ /* 0x000fe200078e0a07 */
[----:B------:R-:W-:Y:S01]  /*0e90*/  LOP3.LUT R3, R3, 0x1c0, RZ, 0xc0, !PT ;  /* 0x000001c003037812 */ /* 0x000fe200078ec0ff */
[--C-:B------:R-:W-:Y:S01]  /*0ea0*/  IMAD.U32 R6, R15, 0x40, R10.reuse ;  /* 0x000000400f067824 */ /* 0x100fe200078e000a */
[----:B------:R-:W-:Y:S01]  /*0eb0*/  LOP3.LUT R5, R12, 0x1c0, RZ, 0xc0, !PT ;  /* 0x000001c00c057812 */ /* 0x000fe200078ec0ff */
[----:B------:R-:W-:Y:S01]  /*0ec0*/  IMAD.SHL.U32 R14, R14, 0x40, RZ ;  /* 0x000000400e0e7824 */ /* 0x000fe200078e00ff */
[----:B------:R-:W-:Y:S01]  /*0ed0*/  LEA.HI R0, R0, R20, RZ, 0x1 ;  /* 0x0000001400007211 */ /* 0x000fe200078f08ff */
[----:B------:R-:W-:Y:S01]  /*0ee0*/  IMAD R190, R4, 0x10, R7 ;  /* 0x0000001004be7824 */ /* 0x000fe200078e0207 */
[----:B------:R-:W-:Y:S01]  /*0ef0*/  SHF.R.U32.HI R12, RZ, 0x3, R5 ;  /* 0x00000003ff0c7819 */ /* 0x000fe20000011605 */
[----:B------:R0:W-:Y:S01]  /*0f00*/  STL [R1+0x70], R6 ;  /* 0x0000700601007387 */ /* 0x0001e20000100800 */
[----:B------:R-:W-:Y:S01]  /*0f10*/  LOP3.LUT R10, R3, 0x8, R10, 0xf8, !PT ;  /* 0x00000008030a7812 */ /* 0x000fe200078ef80a */
[C---:B------:R-:W-:Y:S01]  /*0f20*/  VIADD R208, R187.reuse, 0x40 ;  /* 0x00000040bbd07836 */ /* 0x040fe20000000000 */
[----:B------:R-:W-:Y:S01]  /*0f30*/  SHF.R.U32.HI R3, RZ, 0x3, R3 ;  /* 0x00000003ff037819 */ /* 0x000fe20000011603 */
[----:B------:R-:W-:Y:S01]  /*0f40*/  VIADD R206, R187, 0xc0 ;  /* 0x000000c0bbce7836 */ /* 0x000fe20000000000 */
[----:B------:R-:W-:Y:S01]  /*0f50*/  LOP3.LUT R5, R5, 0x38, R16, 0xf8, !PT ;  /* 0x0000003805057812 */ /* 0x000fe200078ef810 */
[----:B------:R-:W-:Y:S01]  /*0f60*/  VIADD R204, R187, 0x140 ;  /* 0x00000140bbcc7836 */ /* 0x000fe20000000000 */
[----:B------:R-:W-:-:S02]  /*0f70*/  LOP3.LUT R14, R14, 0xfffffe00, RZ, 0xc0, !PT ;  /* 0xfffffe000e0e7812 */ /* 0x000fc400078ec0ff */
[----:B------:R-:W-:Y:S02]  /*0f80*/  SHF.R.S32.HI R4, RZ, 0x1f, R13 ;  /* 0x0000001fff047819 */ /* 0x000fe4000001140d */
[----:B0-----:R-:W-:Y:S02]  /*0f90*/  LOP3.LUT R6, R9, 0x7ffffe00, RZ, 0xc0, !PT ;  /* 0x7ffffe0009067812 */ /* 0x001fe400078ec0ff */
[----:B------:R-:W-:Y:S02]  /*0fa0*/  LOP3.LUT R0, R0, 0xfffffe, RZ, 0xc0, !PT ;  /* 0x00fffffe00007812 */ /* 0x000fe400078ec0ff */
[----:B------:R-:W-:Y:S01]  /*0fb0*/  LOP3.LUT R3, R10, R3, RZ, 0x3c, !PT ;  /* 0x000000030a037212 */ /* 0x000fe200078e3cff */
[----:B------:R-:W-:Y:S01]  /*0fc0*/  IMAD R6, R193, 0x400, R6 ;  /* 0x00000400c1067824 */ /* 0x000fe200078e0206 */
[----:B------:R-:W-:Y:S01]  /*0fd0*/  LOP3.LUT R9, R14, R5, R12, 0xf6, !PT ;  /* 0x000000050e097212 */ /* 0x000fe200078ef60c */
[----:B------:R-:W-:Y:S01]  /*0fe0*/  IMAD.IADD R0, R20, 0x1, -R0 ;  /* 0x0000000114007824 */ /* 0x000fe200078e0a00 */
[----:B------:R-:W-:Y:S01]  /*0ff0*/  LEA.HI R4, R4, R23, RZ, 0x3 ;  /* 0x0000001704047211 */ /* 0x000fe200078f18ff */
[----:B------:R-:W-:Y:S01]  /*1000*/  IMAD.IADD R3, R6, 0x1, R3 ;  /* 0x0000000106037824 */ /* 0x000fe200078e0203 */
[----:B------:R-:W-:Y:S01]  /*1010*/  LEA.HI R5, R184, R184, RZ, 0x1 ;  /* 0x000000b8b8057211 */ /* 0x000fe200078f08ff */
[----:B------:R-:W-:Y:S01]  /*1020*/  IMAD.SHL.U32 R6, R0, 0x100, RZ ;  /* 0x0000010000067824 */ /* 0x000fe200078e00ff */
[----:B------:R-:W-:Y:S01]  /*1030*/  LOP3.LUT R4, R4, 0xfffffff8, RZ, 0xc0, !PT ;  /* 0xfffffff804047812 */ /* 0x000fe200078ec0ff */
[----:B------:R-:W-:Y:S01]  /*1040*/  IMAD.SHL.U32 R0, R8, 0x2, RZ ;  /* 0x0000000208007824 */ /* 0x000fe200078e00ff */
[----:B------:R-:W-:Y:S01]  /*1050*/  LOP3.LUT R5, R5, 0x1ffffffe, RZ, 0xc0, !PT ;  /* 0x1ffffffe05057812 */ /* 0x000fe200078ec0ff */
[----:B------:R-:W-:Y:S01]  /*1060*/  IMAD R194, R3, 0x2, R2 ;  /* 0x0000000203c27824 */ /* 0x000fe200078e0202 */
[----:B------:R-:W-:Y:S01]  /*1070*/  R2P PR, R11, 0x6 ;  /* 0x000000060b007804 */ /* 0x000fe20000000000 */
[----:B------:R-:W-:Y:S01]  /*1080*/  IMAD.IADD R188, R23, 0x1, -R4 ;  /* 0x0000000117bc7824 */ /* 0x000fe200078e0a04 */
[----:B------:R-:W-:Y:S01]  /*1090*/  SHF.R.S32.HI R4, RZ, 0x1f, R207 ;  /* 0x0000001fff047819 */ /* 0x000fe200000114cf */
[----:B------:R-:W-:Y:S01]  /*10a0*/  IMAD.IADD R5, R184, 0x1, -R5 ;  /* 0x00000001b8057824 */ /* 0x000fe200078e0a05 */
[----:B------:R-:W-:Y:S01]  /*10b0*/  SHF.R.S32.HI R4, RZ, 0x1f, R205 ;  /* 0x0000001fff047819 */ /* 0x000fe200000114cd */
[----:B------:R-:W-:Y:S01]  /*10c0*/  IMAD.IADD R192, R0, 0x1, R6 ;  /* 0x0000000100c07824 */ /* 0x000fe200078e0206 */
[----:B------:R0:W-:Y:S01]  /*10d0*/  STL [R1+0x6c], R6 ;  /* 0x00006c0601007387 */ /* 0x0001e20000100800 */
[----:B------:R-:W-:Y:S01]  /*10e0*/  IMAD R4, R9, 0x2, R2 ;  /* 0x0000000209047824 */ /* 0x000fe200078e0202 */
[----:B------:R-:W-:Y:S01]  /*10f0*/  SHF.R.S32.HI R7, RZ, 0x1f, R208 ;  /* 0x0000001fff077819 */ /* 0x000fe200000114d0 */
[----:B------:R-:W-:Y:S01]  /*1100*/  IMAD R5, R5, 0x8, R190 ;  /* 0x0000000805057824 */ /* 0x000fe200078e02be */
[----:B------:R1:W-:Y:S01]  /*1110*/  STL [R1+0x30], R0 ;  /* 0x0000300001007387 */ /* 0x0003e20000100800 */
[----:B------:R-:W-:Y:S01]  /*1120*/  SHF.R.S32.HI R7, RZ, 0x1f, R206 ;  /* 0x0000001fff077819 */ /* 0x000fe200000114ce */
[----:B------:R-:W-:Y:S01]  /*1130*/  VIADD R10, R192, 0x18 ;  /* 0x00000018c00a7836 */ /* 0x000fe20000000000 */
[----:B------:R-:W-:Y:S01]  /*1140*/  SEL R196, R196, 0xffffffe0, !P1 ;  /* 0xffffffe0c4c47807 */ /* 0x000fe20004800000 */
[C---:B------:R-:W-:Y:S01]  /*1150*/  VIADD R7, R192.reuse, 0x30 ;  /* 0x00000030c0077836 */ /* 0x040fe20000000000 */
[----:B------:R2:W-:Y:S01]  /*1160*/  STL [R1+0x64], R4 ;  /* 0x0000640401007387 */ /* 0x0005e20000100800 */
[----:B0-----:R-:W-:-:S02]  /*1170*/  VIADD R6, R192, 0x38 ;  /* 0x00000038c0067836 */ /* 0x001fc40000000000 */
[C---:B------:R-:W-:Y:S01]  /*1180*/  VIADD R236, R192.reuse, 0x58 ;  /* 0x00000058c0ec7836 */ /* 0x040fe20000000000 */
[----:B------:R0:W-:Y:S01]  /*1190*/  STL [R1+0x68], R5 ;  /* 0x0000680501007387 */ /* 0x0001e20000100800 */
[----:B-1----:R-:W-:Y:S01]  /*11a0*/  SHF.R.S32.HI R0, RZ, 0x1f, R204 ;  /* 0x0000001fff007819 */ /* 0x002fe200000114cc */
[C---:B------:R-:W-:Y:S01]  /*11b0*/  VIADD R237, R192.reuse, 0x50 ;  /* 0x00000050c0ed7836 */ /* 0x040fe20000000000 */
[----:B------:R-:W-:Y:S01]  /*11c0*/  SHF.R.S32.HI R0, RZ, 0x1f, R192 ;  /* 0x0000001fff007819 */ /* 0x000fe200000114c0 */
[C---:B------:R-:W-:Y:S02]  /*11d0*/  VIADD R0, R192.reuse, 0x48 ;  /* 0x00000048c0007836 */ /* 0x040fe40000000000 */
[C---:B--2---:R-:W-:Y:S02]  /*11e0*/  VIADD R4, R192.reuse, 0x40 ;  /* 0x00000040c0047836 */ /* 0x044fe40000000000 */
        /* <DEDUP_REMOVED lines=51> */
[----:B------:R-:W-:Y:S01]  /*1520*/  IMAD.SHL.U32 R184, R184, 0x4, RZ ;  /* 0x00000004b8b87824 */ /* 0x000fe200078e00ff */
[----:B------:R-:W-:Y:S01]  /*1530*/  SHF.R.S32.HI R9, RZ, 0x1f, R9 ;  /* 0x0000001fff097819 */ /* 0x000fe20000011409 */
[C---:B------:R-:W-:Y:S01]  /*1540*/  @P2 VIADD R195, R197.reuse, 0xffffffc0 ;  /* 0xffffffc0c5c32836 */ /* 0x040fe20000000000 */
[----:B------:R-:W-:Y:S01]  /*1550*/  SHF.R.S32.HI R8, RZ, 0x1f, R8 ;  /* 0x0000001fff087819 */ /* 0x000fe20000011408 */
[----:B------:R-:W-:Y:S01]  /*1560*/  IMAD.IADD R197, R197, 0x1, R196 ;  /* 0x00000001c5c57824 */ /* 0x000fe200078e02c4 */
[----:B------:R-:W-:Y:S01]  /*1570*/  SHF.R.S32.HI R5, RZ, 0x1f, R223 ;  /* 0x0000001fff057819 */ /* 0x000fe200000114df */
[----:B------:R-:W-:Y:S01]  /*1580*/  VIADD R189, R184, 0x10 ;  /* 0x00000010b8bd7836 */ /* 0x000fe20000000000 */
[----:B------:R-:W-:Y:S01]  /*1590*/  SHF.R.S32.HI R4, RZ, 0x1f, R215 ;  /* 0x0000001fff047819 */ /* 0x000fe200000114d7 */
[----:B------:R-:W-:Y:S01]  /*15a0*/  IMAD.IADD R196, R196, 0x1, R195 ;  /* 0x00000001c4c47824 */ /* 0x000fe200078e02c3 */
[----:B------:R-:W-:-:S02]  /*15b0*/  SHF.R.S32.HI R3, RZ, 0x1f, R212 ;  /* 0x0000001fff037819 */ /* 0x000fc400000114d4 */
[----:B------:R-:W-:-:S07]  /*15c0*/  SHF.R.S32.HI R0, RZ, 0x1f, R211 ;  /* 0x0000001fff007819 */ /* 0x000fce00000114d3 */
.L_x_3763:
[----:B0-234-:R-:W0:Y:S01]  /*15d0*/  LDC.64 R4, c[0x0][0xc88] ;  /* 0x00032200ff047b82 */ /* 0x01de220000000a00 */
[----:B------:R-:W-:Y:S01]  /*15e0*/  ULDC.64 UR4, c[0x0][0xa28] ;  /* 0x00028a0000047ab9 */ /* 0x000fe20000000a00 */
[----:B------:R-:W-:Y:S01]  /*15f0*/  ULDC.64 UR8, c[0x0][0xa18] ;  /* 0x0002860000087ab9 */ /* 0x000fe20000000a00 */
[----:B------:R-:W-:Y:S01]  /*1600*/  ULDC.64 UR6, c[0x0][0xa08] ;  /* 0x0002820000067ab9 */ /* 0x000fe20000000a00 */
[----:B0-----:R-:W-:-:S05]  /*1610*/  IMAD.WIDE R4, R155, 0x4, R4 ;  /* 0x000000049b047825 */ /* 0x001fca00078e0204 */
[----:B------:R-:W2:Y:S01]  /*1620*/  LDG.E R199, desc[UR42][R4.64] ;  /* 0x0000002a04c77981 */ /* 0x000ea2000c1e1900 */
[----:B------:R-:W-:Y:S01]  /*1630*/  ISETP.NE.U32.AND P2, PT, RZ, UR4, PT ;  /* 0x00000004ff007c0c */ /* 0x000fe2000bf45070 */
[----:B-----5:R-:W-:Y:S01]  /*1640*/  IMAD.MOV.U32 R11, RZ, RZ, RZ ;  /* 0x000000ffff0b7224 */ /* 0x020fe200078e00ff */
[----:B------:R-:W-:Y:S01]  /*1650*/  ISETP.NE.U32.AND P1, PT, RZ, UR8, PT ;  /* 0x00000008ff007c0c */ /* 0x000fe2000bf25070 */
[----:B------:R-:W-:Y:S01]  /*1660*/  IMAD.MOV.U32 R25, RZ, RZ, RZ ;  /* 0x000000ffff197224 */ /* 0x000fe200078e00ff */
[----:B------:R-:W-:Y:S02]  /*1670*/  ISETP.NE.AND.EX P2, PT, RZ, UR5, PT, P2 ;  /* 0x00000005ff007c0c */ /* 0x000fe4000bf45320 */
[----:B------:R-:W-:Y:S02]  /*1680*/  ISETP.NE.AND.EX P1, PT, RZ, UR9, PT, P1 ;  /* 0x00000009ff007c0c */ /* 0x000fe4000bf25310 */
[----:B------:R-:W-:-:S04]  /*1690*/  ISETP.NE.U32.AND P0, PT, RZ, UR6, PT ;  /* 0x00000006ff007c0c */ /* 0x000fc8000bf05070 */
[----:B------:R-:W-:Y:S02]  /*16a0*/  ISETP.NE.AND.EX P0, PT, RZ, UR7, PT, P0 ;  /* 0x00000007ff007c0c */ /* 0x000fe4000bf05300 */
[----:B--2---:R-:W-:Y:S01]  /*16b0*/  SHF.R.S32.HI R0, RZ, 0x1f, R199 ;  /* 0x0000001fff007819 */ /* 0x004fe200000114c7 */
[C---:B------:R-:W-:Y:S02]  /*16c0*/  IMAD.SHL.U32 R202, R199.reuse, 0x4, RZ ;  /* 0x00000004c7ca7824 */ /* 0x040fe400078e00ff */
[C---:B------:R-:W-:Y:S02]  /*16d0*/  @P2 LEA R6, P3, R199.reuse, UR4, 0x2 ;  /* 0x00000004c7062c11 */ /* 0x040fe4000f8610ff */
[C-C-:B------:R-:W-:Y:S01]  /*16e0*/  SHF.L.U64.HI R203, R199.reuse, 0x2, R0.reuse ;  /* 0x00000002c7cb7819 */ /* 0x140fe20000010200 */
[----:B------:R0:W-:Y:S01]  /*16f0*/  STL [R1+0x24], R0 ;  /* 0x0000240001007387 */ /* 0x0001e20000100800 */
        /* <DEDUP_REMOVED lines=19> */
[----:B0-----:R-:W-:-:S02]  /*1830*/  LOP3.LUT R0, R154, 0xff0000, RZ, 0xc0, !PT ;  /* 0x00ff00009a007812 */ /* 0x001fc400078ec0ff */
[----:B------:R-:W-:Y:S01]  /*1840*/  UIMAD UR4, UR4, UR5, URZ ;  /* 0x00000005040472a4 */ /* 0x000fe2000f8e023f */
[----:B------:R-:W-:Y:S02]  /*1850*/  SHF.R.U32.HI R3, RZ, 0x8, R3 ;  /* 0x00000008ff037819 */ /* 0x000fe40000011603 */
[----:B------:R-:W-:Y:S01]  /*1860*/  ISETP.NE.AND.EX P2, PT, RZ, UR9, PT, P2 ;  /* 0x00000009ff007c0c */ /* 0x000fe2000bf45320 */
[----:B------:R-:W-:Y:S01]  /*1870*/  ULDC UR5, c[0x0][0x348] ;  /* 0x0000d20000057ab9 */ /* 0x000fe20000000800 */
[----:B------:R-:W-:Y:S01]  /*1880*/  LEA.HI R200, R0, R3, RZ, 0x10 ;  /* 0x0000000300c87211 */ /* 0x000fe200078f80ff */
[----:B------:R-:W-:Y:S01]  /*1890*/  IMAD.MOV.U32 R201, RZ, RZ, R153 ;  /* 0x000000ffffc97224 */ /* 0x000fe200078e0099 */
[----:B------:R-:W-:Y:S01]  /*18a0*/  LOP3.LUT R198, R154, 0xffff, RZ, 0xc0, !PT ;  /* 0x0000ffff9ac67812 */ /* 0x000fe200078ec0ff */
[----:B-1----:R-:W-:Y:S08]  /*18b0*/  @P1 BRA `(.L_x_3636) ;  /* 0x0000000000241947 */ /* 0x002ff00003800000 */
        /* <DEDUP_REMOVED lines=9> */
.L_x_3636:
[----:B------:R-:W-:Y:S02]  /*1950*/  IMAD.U32 R42, RZ, RZ, UR5 ;  /* 0x00000005ff2a7e24 */ /* 0x000fe4000f8e00ff */
[----:B------:R-:W-:Y:S01]  /*1960*/  IMAD.U32 R24, RZ, RZ, UR4 ;  /* 0x00000004ff187e24 */ /* 0x000fe2000f8e00ff */
[----:B------:R-:W-:Y:S06]  /*1970*/  @!P2 BRA `(.L_x_3637) ;  /* 0x000000000010a947 */ /* 0x000fec0003800000 */
[----:B------:R-:W-:-:S04]  /*1980*/  IADD3 R4, P0, R202, UR8, RZ ;  /* 0x00000008ca047c10 */ /* 0x000fc8000ff1e0ff */
[----:B------:R-:W-:-:S05]  /*1990*/  IADD3.X R5, R203, UR9, RZ, P0, !PT ;  /* 0x00000009cb057c10 */ /* 0x000fca00087fe4ff */
[----:B------:R0:W5:Y:S01]  /*19a0*/  LDG.E R24, desc[UR42][R4.64] ;  /* 0x0000002a04187981 */ /* 0x000162000c1e1900 */
[----:B------:R-:W-:Y:S05]  /*19b0*/  BRA `(.L_x_3638) ;  /* 0x0000000000107947 */ /* 0x000fea0003800000 */
.L_x_3637:
[----:B------:R-:W-:Y:S05]  /*19c0*/  @!P0 BRA `(.L_x_3638) ;  /* 0x00000000000c8947 */ /* 0x000fea0003800000 */
[----:B------:R-:W2:Y:S04]  /*19d0*/  LDG.E R3, desc[UR42][R4.64] ;  /* 0x0000002a04037981 */ /* 0x000ea8000c1e1900 */
[----:B------:R-:W2:Y:S02]  /*19e0*/  LDG.E R24, desc[UR42][R4.64+0x4] ;  /* 0x0000042a04187981 */ /* 0x000ea4000c1e1900 */
[----:B--2---:R-:W-:-:S07]  /*19f0*/  IMAD.IADD R24, R24, 0x1, -R3 ;  /* 0x0000000118187824 */ /* 0x004fce00078e0a03 */
.L_x_3638:
        /* <DEDUP_REMOVED lines=9> */
[----:B------:R0:W3:Y:S01]  /*1a90*/  @P0 LDG.E R3, desc[UR42][R4.64+0x4] ;  /* 0x0000042a04030981 */ /* 0x0000e2000c1e1900 */
[----:B------:R-:W-:Y:S01]  /*1aa0*/  ISETP.NE.AND.EX P1, PT, RZ, UR5, PT, P1 ;  /* 0x00000005ff007c0c */ /* 0x000fe2000bf25310 */
[----:B-----5:R-:W-:-:S12]  /*1ab0*/  IMAD.MOV.U32 R154, RZ, RZ, R24 ;  /* 0x000000ffff9a7224 */ /* 0x020fd800078e0018 */
[----:B------:R-:W-:-:S04]  /*1ac0*/  @P1 IADD3 R6, P2, R202, UR4, RZ ;  /* 0x00000004ca061c10 */ /* 0x000fc8000ff5e0ff */
[----:B------:R-:W-:-:S05]  /*1ad0*/  @P1 IADD3.X R7, R203, UR5, RZ, P2, !PT ;  /* 0x00000005cb071c10 */ /* 0x000fca00097fe4ff */
[----:B------:R1:W5:Y:S01]  /*1ae0*/  @P1 LDG.E R154, desc[UR42][R6.64] ;  /* 0x0000002a069a1981 */ /* 0x000362000c1e1900 */
[----:B------:R-:W-:Y:S01]  /*1af0*/  IMAD.IADD R11, R24, 0x1, -R11 ;  /* 0x00000001180b7824 */ /* 0x000fe200078e0a0b */
[----:B------:R-:W-:Y:S01]  /*1b00*/  BSSY B0, `(.L_x_3639) ;  /* 0x000002b000007945 */ /* 0x000fe20003800000 */
[----:B------:R-:W-:Y:S01]  /*1b10*/  LOP3.LUT R210, R200, 0xff, RZ, 0xc0, !PT ;  /* 0x000000ffc8d27812 */ /* 0x000fe200078ec0ff */
[----:B0-----:R-:W-:Y:S01]  /*1b20*/  IMAD.MOV.U32 R5, RZ, RZ, RZ ;  /* 0x000000ffff057224 */ /* 0x001fe200078e00ff */
[----:B------:R-:W-:Y:S02]  /*1b30*/  SHF.R.U32.HI R200, RZ, 0x10, R200 ;  /* 0x00000010ffc87819 */ /* 0x000fe400000116c8 */
[----:B--2---:R-:W-:Y:S01]  /*1b40*/  LOP3.LUT R8, R8, 0xfffffffb, RZ, 0xc0, !PT ;  /* 0xfffffffb08087812 */ /* 0x004fe200078ec0ff */
[----:B---3--:R-:W-:-:S04]  /*1b50*/  @P0 IMAD.IADD R42, R3, 0x1, -R0 ;  /* 0x00000001032a0824 */ /* 0x008fc800078e0a00 */
[----:B------:R-:W-:-:S04]  /*1b60*/  IMAD.IADD R152, R11, 0x1, R42 ;  /* 0x000000010b987824 */ /* 0x000fc800078e022a */
[C---:B------:R-:W-:Y:S01]  /*1b70*/  VIADD R0, R152.reuse, 0x3f ;  /* 0x0000003f98007836 */ /* 0x040fe20000000000 */
[----:B------:R-:W-:-:S04]  /*1b80*/  ISETP.GE.AND P3, PT, R152, 0x1, PT ;  /* 0x000000019800780c */ /* 0x000fc80003f66270 */
[----:B------:R-:W-:-:S04]  /*1b90*/  SHF.R.S32.HI R3, RZ, 0x1f, R0 ;  /* 0x0000001fff037819 */ /* 0x000fc80000011400 */
[----:B------:R-:W-:-:S04]  /*1ba0*/  LEA.HI R3, R3, R0, RZ, 0x6 ;  /* 0x0000000003037211 */ /* 0x000fc800078f30ff */
[----:B------:R-:W-:Y:S02]  /*1bb0*/  SHF.R.S32.HI R168, RZ, 0x6, R3 ;  /* 0x00000006ffa87819 */ /* 0x000fe40000011403 */
[----:B------:R-:W-:-:S05]  /*1bc0*/  @P3 LOP3.LUT R8, R8, 0x4, RZ, 0xfc, !PT ;  /* 0x0000000408083812 */ /* 0x000fca00078efcff */
[----:B------:R1:W-:Y:S01]  /*1bd0*/  STL [R1+0x28], R8 ;  /* 0x0000280801007387 */ /* 0x0003e20000100800 */
[----:B------:R-:W-:Y:S05]  /*1be0*/  @!P3 BRA `(.L_x_3640) ;  /* 0x000000000070b947 */ /* 0x000fea0003800000 */
[----:B------:R-:W-:Y:S01]  /*1bf0*/  ISETP.NE.AND P0, PT, R200, RZ, PT ;  /* 0x000000ffc800720c */ /* 0x000fe20003f05270 */
[----:B------:R-:W-:-:S03]  /*1c00*/  ULDC UR4, c[0x0][0x9f0] ;  /* 0x00027c0000047ab9 */ /* 0x000fc60000000800 */
[----:B------:R-:W-:-:S04]  /*1c10*/  SEL R9, R200, UR4, P0 ;  /* 0x00000004c8097c07 */ /* 0x000fc80008000000 */
[-C--:B-1----:R-:W-:Y:S02]  /*1c20*/  IABS R6, R9.reuse ;  /* 0x0000000900067213 */ /* 0x082fe40000000000 */
        /* <DEDUP_REMOVED lines=23> */
[----:B------:R-:W-:-:S07]  /*1da0*/  @!P1 LOP3.LUT R5, RZ, R9, RZ, 0x33, !PT ;  /* 0x00000009ff059212 */ /* 0x000fce00078e33ff */
.L_x_3640:
[----:B------:R-:W-:Y:S05]  /*1db0*/  BSYNC B0 ;  /* 0x0000000000007941 */ /* 0x000fea0003800000 */
.L_x_3639:
[----:B------:R-:W-:-:S05]  /*1dc0*/  IMAD R0, R210, R5, RZ ;  /* 0x00000005d2007224 */ /* 0x000fca00078e02ff */
        /* <DEDUP_REMOVED lines=8> */
[----:B------:R-:W-:-:S05]  /*1e50*/  @P0 VIADD R3, R5, 0x3f ;  /* 0x0000003f05030836 */ /* 0x000fca0000000000 */
[----:B------:R-:W-:-:S04]  /*1e60*/  @P0 SHF.R.S32.HI R0, RZ, 0x1f, R3 ;  /* 0x0000001fff000819 */ /* 0x000fc80000011403 */
[----:B------:R-:W-:-:S04]  /*1e70*/  @P0 LEA.HI R0, R0, R3, RZ, 0x6 ;  /* 0x0000000300000211 */ /* 0x000fc800078f30ff */
[----:B------:R-:W-:Y:S02]  /*1e80*/  @P0 SHF.R.S32.HI R40, RZ, 0x6, R0 ;  /* 0x00000006ff280819 */ /* 0x000fe40000011400 */
[----:B------:R-:W-:Y:S02]  /*1e90*/  PLOP3.LUT P0, PT, PT, PT, PT, 0x80, 0x0 ;  /* 0x000000000000781c */ /* 0x000fe40003f0f070 */
        /* <DEDUP_REMOVED lines=13> */
[----:B------:R-:W-:Y:S02]  /*1f70*/  IMAD.U32 R10, RZ, RZ, UR6 ;  /* 0x00000006ff0a7e24 */ /* 0x000fe4000f8e00ff */
[----:B-1----:R-:W-:-:S02]  /*1f80*/  IMAD.U32 R6, RZ, RZ, UR4 ;  /* 0x00000004ff067e24 */ /* 0x002fc4000f8e00ff */
[----:B------:R-:W-:Y:S02]  /*1f90*/  IMAD.U32 R7, RZ, RZ, UR5 ;  /* 0x00000005ff077e24 */ /* 0x000fe4000f8e00ff */
[----:B------:R-:W-:Y:S02]  /*1fa0*/  IMAD.U32 R11, RZ, RZ, UR7 ;  /* 0x00000007ff0b7e24 */ /* 0x000fe4000f8e00ff */
[----:B------:R-:W-:Y:S02]  /*1fb0*/  IMAD.MOV.U32 R8, RZ, RZ, 0x70 ;  /* 0x00000070ff087424 */ /* 0x000fe400078e00ff */
[----:B------:R-:W-:Y:S02]  /*1fc0*/  IMAD.MOV.U32 R12, RZ, RZ, 0x1 ;  /* 0x00000001ff0c7424 */ /* 0x000fe400078e00ff */
[----:B------:R-:W-:-:S07]  /*1fd0*/  IMAD.MOV.U32 R13, RZ, RZ, RZ ;  /* 0x000000ffff0d7224 */ /* 0x000fce00078e00ff */
[----:B------:R-:W-:-:S07]  /*1fe0*/  LEPC R20, `(.L_x_3643) ;  /* 0x000000001014794e */ /* 0x000fce0000000000 */
[----:B0----5:R-:W-:Y:S05]  /*1ff0*/  CALL.ABS.NOINC R14 ;  /* 0x000000000e007343 */ /* 0x021fea0003c00000 */
.L_x_3643:
[----:B------:R-:W-:Y:S05]  /*2000*/  BSYNC B6 ;  /* 0x0000000000067941 */ /* 0x000fea0003800000 */
.L_x_3642:
        /* <DEDUP_REMOVED lines=11> */
[----:B-1----:R-:W-:Y:S02]  /*20c0*/  IMAD.U32 R6, RZ, RZ, UR6 ;  /* 0x00000006ff067e24 */ /* 0x002fe4000f8e00ff */
[----:B------:R-:W-:-:S02]  /*20d0*/  IMAD.U32 R7, RZ, RZ, UR7 ;  /* 0x00000007ff077e24 */ /* 0x000fc4000f8e00ff */
[----:B------:R-:W-:Y:S02]  /*20e0*/  IMAD.U32 R10, RZ, RZ, UR4 ;  /* 0x00000004ff0a7e24 */ /* 0x000fe4000f8e00ff */
[----:B------:R-:W-:Y:S02]  /*20f0*/  IMAD.U32 R11, RZ, RZ, UR5 ;  /* 0x00000005ff0b7e24 */ /* 0x000fe4000f8e00ff */
[----:B------:R-:W-:Y:S02]  /*2100*/  IMAD.MOV.U32 R8, RZ, RZ, 0x70 ;  /* 0x00000070ff087424 */ /* 0x000fe400078e00ff */
[----:B------:R-:W-:Y:S02]  /*2110*/  IMAD.MOV.U32 R12, RZ, RZ, 0x1 ;  /* 0x00000001ff0c7424 */ /* 0x000fe400078e00ff */
[----:B------:R-:W-:-:S07]  /*2120*/  IMAD.MOV.U32 R13, RZ, RZ, RZ ;  /* 0x000000ffff0d7224 */ /* 0x000fce00078e00ff */
[----:B------:R-:W-:-:S07]  /*2130*/  LEPC R20, `(.L_x_3645) ;  /* 0x000000001014794e */ /* 0x000fce0000000000 */
[----:B0----5:R-:W-:Y:S05]  /*2140*/  CALL.ABS.NOINC R14 ;  /* 0x000000000e007343 */ /* 0x021fea0003c00000 */
.L_x_3645:
[----:B------:R-:W-:Y:S05]  /*2150*/  BSYNC B6 ;  /* 0x0000000000067941 */ /* 0x000fea0003800000 */
.L_x_3644:
[----:B------:R-:W-:Y:S01]  /*2160*/  ULDC.64 UR4, c[0x0][0x9f8] ;  /* 0x00027e0000047ab9 */ /* 0x000fe20000000a00 */
[----:B------:R-:W-:Y:S01]  /*2170*/  IMAD.MOV.U32 R3, RZ, RZ, R199 ;  /* 0x000000ffff037224 */ /* 0x000fe200078e00c7 */
[----:B------:R-:W-:Y:S01]  /*2180*/  ISETP.NE.U32.AND P0, PT, RZ, UR4, PT ;  /* 0x00000004ff007c0c */ /* 0x000fe2000bf05070 */
[----:B-1----:R-:W0:Y:S01]  /*2190*/  LDC.64 R6, c[0x0][0x300] ;  /* 0x0000c000ff067b82 */ /* 0x002e220000000a00 */
[----:B------:R-:W-:Y:S01]  /*21a0*/  IMAD.IADD R38, R25, 0x1, R24 ;  /* 0x0000000119267824 */ /* 0x000fe200078e0218 */
[----:B------:R-:W-:Y:S01]  /*21b0*/  ULDC.64 UR6, c[0x0][0xa08] ;  /* 0x0002820000067ab9 */ /* 0x000fe20000000a00 */
[----:B------:R-:W-:-:S05]  /*21c0*/  ISETP.NE.AND.EX P0, PT, RZ, UR5, PT, P0 ;  /* 0x00000005ff007c0c */ /* 0x000fca000bf05300 */
[----:B------:R-:W1:Y:S08]  /*21d0*/  LDC R25, c[0x0][0x3f4] ;  /* 0x0000fd00ff197b82 */ /* 0x000e700000000800 */
[----:B------:R-:W-:Y:S01]  /*21e0*/  @P0 IADD3 R10, P1, R202, UR4, RZ ;  /* 0x00000004ca0a0c10 */ /* 0x000fe2000ff3e0ff */
[----:B------:R-:W2:Y:S03]  /*21f0*/  LDC.64 R52, c[0x0][0x408] ;  /* 0x00010200ff347b82 */ /* 0x000ea60000000a00 */
[----:B------:R-:W-:Y:S01]  /*2200*/  @P0 IADD3.X R11, R203, UR5, RZ, P1, !PT ;  /* 0x00000005cb0b0c10 */ /* 0x000fe20008ffe4ff */
[----:B------:R-:W-:-:S04]  /*2210*/  ULDC.64 UR4, c[0x0][0x308] ;  /* 0x0000c20000047ab9 */ /* 0x000fc80000000a00 */
[----:B------:R3:W4:Y:S01]  /*2220*/  @P0 LDG.E R3, desc[UR42][R10.64] ;  /* 0x0000002a0a030981 */ /* 0x000722000c1e1900 */
[----:B------:R-:W-:Y:S01]  /*2230*/  SHF.R.S32.HI R13, RZ, 0x1f, R38 ;  /* 0x0000001fff0d7819 */ /* 0x000fe20000011426 */
[-C--:B0-----:R-:W-:Y:S01]  /*2240*/  IMAD.WIDE.U32 R8, R38, R6.reuse, RZ ;  /* 0x0000000626087225 */ /* 0x081fe200078e00ff */
[----:B------:R-:W-:Y:S01]  /*2250*/  ISETP.NE.U32.AND P0, PT, RZ, UR6, PT ;  /* 0x00000006ff007c0c */ /* 0x000fe2000bf05070 */
[----:B------:R-:W0:Y:S01]  /*2260*/  S2R R55, SR_TID.X ;  /* 0x0000000000377919 */ /* 0x000e220000002100 */
[----:B------:R-:W-:Y:S01]  /*2270*/  SHF.R.S32.HI R17, RZ, 0x1f, R16 ;  /* 0x0000001fff117819 */ /* 0x000fe20000011410 */
[-C--:B------:R-:W-:Y:S01]  /*2280*/  IMAD R0, R13, R6.reuse, RZ ;  /* 0x000000060d007224 */ /* 0x080fe200078e02ff */
[----:B------:R-:W-:Y:S01]  /*2290*/  ISETP.NE.AND.EX P0, PT, RZ, UR7, PT, P0 ;  /* 0x00000007ff007c0c */ /* 0x000fe2000bf05300 */
[----:B------:R-:W-:Y:S01]  /*22a0*/  IMAD.SHL.U32 R50, R188, 0x40, RZ ;  /* 0x00000040bc327824 */ /* 0x000fe200078e00ff */
[----:B-1----:R-:W-:Y:S01]  /*22b0*/  ISETP.GE.AND P2, PT, R16, R25, PT ;  /* 0x000000191000720c */ /* 0x002fe20003f46270 */
[----:B------:R-:W-:Y:S01]  /*22c0*/  IMAD R5, R38, R7, R0 ;  /* 0x0000000726057224 */ /* 0x000fe200078e0200 */
[----:B------:R-:W-:Y:S01]  /*22d0*/  SHF.R.S32.HI R0, RZ, 0x1f, R23 ;  /* 0x0000001fff007819 */ /* 0x000fe20000011417 */
[----:B------:R-:W-:Y:S01]  /*22e0*/  IMAD.WIDE.U32 R44, R23, R6, R16 ;  /* 0x00000006172c7225 */ /* 0x000fe200078e0010 */
[----:B------:R-:W-:-:S02]  /*22f0*/  SHF.R.S32.HI R185, RZ, 0x1f, R184 ;  /* 0x0000001fffb97819 */ /* 0x000fc400000114b8 */
[----:B------:R-:W-:Y:S01]  /*2300*/  LOP3.LUT R50, R50, 0x1c0, RZ, 0xc0, !PT ;  /* 0x000001c032327812 */ /* 0x000fe200078ec0ff */
[----:B------:R-:W-:Y:S01]  /*2310*/  IMAD.IADD R9, R9, 0x1, R5 ;  /* 0x0000000109097824 */ /* 0x000fe200078e0205 */
[----:B--2---:R-:W-:Y:S01]  /*2320*/  SHF.L.U64.HI R51, R52, 0x6, R53 ;  /* 0x0000000634337819 */ /* 0x004fe20000010235 */
[----:B------:R-:W1:Y:S01]  /*2330*/  LDC.64 R4, c[0x0][0x3f8] ;  /* 0x0000fe00ff047b82 */ /* 0x000e620000000a00 */
[----:B------:R-:W-:Y:S01]  /*2340*/  IMAD R14, R0, R6, RZ ;  /* 0x00000006000e7224 */ /* 0x000fe200078e02ff */
[----:B------:R-:W-:Y:S01]  /*2350*/  SHF.R.U32.HI R54, RZ, 0x3, R50 ;  /* 0x00000003ff367819 */ /* 0x000fe20000011632 */
[----:B------:R-:W-:Y:S01]  /*2360*/  IMAD.WIDE.U32 R20, R198, UR4, R8 ;  /* 0x00000004c6147c25 */ /* 0x000fe2000f8e0008 */
[----:B------:R-:W-:Y:S02]  /*2370*/  P2R R72, PR, RZ, 0x4 ;  /* 0x00000004ff487803 */ /* 0x000fe40000000000 */
[----:B------:R-:W-:Y:S01]  /*2380*/  SHF.L.U64.HI R46, R6, 0x6, R7 ;  /* 0x00000006062e7819 */ /* 0x000fe20000010207 */
[----:B------:R-:W-:Y:S01]  /*2390*/  IMAD R21, R198, UR5, R21 ;  /* 0x00000005c6157c24 */ /* 0x000fe2000f8e0215 */
[----:B------:R-:W-:Y:S01]  /*23a0*/  ULDC.64 UR4, c[0x0][0x330] ;  /* 0x0000cc0000047ab9 */ /* 0x000fe20000000a00 */
[----:B------:R-:W-:-:S02]  /*23b0*/  IMAD R14, R23, R7, R14 ;  /* 0x00000007170e7224 */ /* 0x000fc400078e020e */
[----:B------:R-:W-:-:S04]  /*23c0*/  IMAD.WIDE.U32 R28, R198, UR4, R16 ;  /* 0x00000004c61c7c25 */ /* 0x000fc8000f8e0010 */
[----:B------:R-:W-:Y:S01]  /*23d0*/  IMAD R29, R198, UR5, R29 ;  /* 0x00000005c61d7c24 */ /* 0x000fe2000f8e021d */
[----:B------:R-:W-:Y:S01]  /*23e0*/  ULDC.64 UR4, c[0x0][0x310] ;  /* 0x0000c40000047ab9 */ /* 0x000fe20000000a00 */
[----:B------:R-:W-:Y:S01]  /*23f0*/  IMAD.WIDE.U32 R34, R23, R52, R184 ;  /* 0x0000003417227225 */ /* 0x000fe200078e00b8 */
[----:B0-----:R-:W-:-:S03]  /*2400*/  LEA.HI R55, R55, 0x8, RZ, 0x19 ;  /* 0x0000000837377811 */ /* 0x001fc600078fc8ff */
[----:B------:R-:W-:Y:S01]  /*2410*/  IMAD.WIDE.U32 R36, R23, R52, R16 ;  /* 0x0000003417247225 */ /* 0x000fe200078e0010 */
[----:B-1----:R-:W-:-:S03]  /*2420*/  SHF.L.U64.HI R48, R4, 0x6, R5 ;  /* 0x0000000604307819 */ /* 0x002fc60000010205 */
[-C--:B------:R-:W-:Y:S02]  /*2430*/  IMAD R12, R0, R4.reuse, RZ ;  /* 0x00000004000c7224 */ /* 0x080fe400078e02ff */
[----:B------:R-:W-:-:S04]  /*2440*/  IMAD.WIDE.U32 R30, R23, R4, R184 ;  /* 0x00000004171e7225 */ /* 0x000fc800078e00b8 */
[C---:B---3--:R-:W-:Y:S02]  /*2450*/  IMAD R11, R23.reuse, R5, R12 ;  /* 0x00000005170b7224 */ /* 0x048fe400078e020c */
[----:B------:R-:W-:-:S04]  /*2460*/  IMAD.WIDE.U32 R32, R23, R4, R16 ;  /* 0x0000000417207225 */ /* 0x000fc800078e0010 */
[----:B------:R-:W-:Y:S02]  /*2470*/  IMAD.IADD R31, R31, 0x1, R11 ;  /* 0x000000011f1f7824 */ /* 0x000fe400078e020b */
[----:B------:R-:W-:Y:S01]  /*2480*/  IMAD.IADD R33, R11, 0x1, R33 ;  /* 0x000000010b217824 */ /* 0x000fe200078e0221 */
[----:B-----5:R-:W-:Y:S01]  /*2490*/  SHF.R.S32.HI R11, RZ, 0x1f, R154 ;  /* 0x0000001fff0b7819 */ /* 0x020fe2000001149a */
[----:B------:R-:W-:-:S04]  /*24a0*/  IMAD.WIDE.U32 R30, R154, R4, R30 ;  /* 0x000000049a1e7225 */ /* 0x000fc800078e001e */
[----:B------:R-:W-:-:S04]  /*24b0*/  IMAD.WIDE.U32 R32, R154, R4, R32 ;  /* 0x000000049a207225 */ /* 0x000fc800078e0020 */
[----:B------:R-:W-:Y:S02]  /*24c0*/  IMAD.SHL.U32 R49, R4, 0x40, RZ ;  /* 0x0000004004317824 */ /* 0x000fe400078e00ff */
[----:B------:R-:W-:Y:S02]  /*24d0*/  IMAD.SHL.U32 R47, R6, 0x40, RZ ;  /* 0x00000040062f7824 */ /* 0x000fe400078e00ff */
[----:B------:R-:W-:Y:S01]  /*24e0*/  IMAD.SHL.U32 R56, R25, 0x2, RZ ;  /* 0x0000000219387824 */ /* 0x000fe200078e00ff */
[----:B----4-:R-:W-:Y:S02]  /*24f0*/  SHF.R.S32.HI R8, RZ, 0x1f, R3 ;  /* 0x0000001fff087819 */ /* 0x010fe40000011403 */
[----:B------:R-:W-:Y:S02]  /*2500*/  SEL R9, R3, RZ, !P0 ;  /* 0x000000ff03097207 */ /* 0x000fe40004000000 */
[----:B------:R-:W-:-:S03]  /*2510*/  SEL R8, R8, RZ, !P0 ;  /* 0x000000ff08087207 */ /* 0x000fc60004000000 */
[----:B------:R-:W-:-:S04]  /*2520*/  IMAD.WIDE.U32 R20, R9, UR4, R20 ;  /* 0x0000000409147c25 */ /* 0x000fc8000f8e0014 */
[----:B------:R-:W-:Y:S01]  /*2530*/  IMAD R10, R8, UR4, RZ ;  /* 0x00000004080a7c24 */ /* 0x000fe2000f8e02ff */
[----:B------:R-:W-:-:S03]  /*2540*/  IADD3 R3, P0, R20, R44, RZ ;  /* 0x0000002c14037210 */ /* 0x000fc60007f1e0ff */
[C---:B------:R-:W-:Y:S01]  /*2550*/  IMAD R43, R9.reuse, UR5, R10 ;  /* 0x00000005092b7c24 */ /* 0x040fe2000f8e020a */
[----:B------:R-:W-:Y:S02]  /*2560*/  ULDC.64 UR4, c[0x0][0x338] ;  /* 0x0000ce0000047ab9 */ /* 0x000fe40000000a00 */
[----:B------:R-:W-:Y:S02]  /*2570*/  IMAD R8, R8, UR4, RZ ;  /* 0x0000000408087c24 */ /* 0x000fe4000f8e02ff */
[C---:B------:R-:W-:Y:S01]  /*2580*/  IMAD.WIDE.U32 R28, R9.reuse, UR4, R28 ;  /* 0x00000004091c7c25 */ /* 0x040fe2000f8e001c */
[----:B------:R-:W-:Y:S02]  /*2590*/  ULDC UR4, c[0x0][0x2f4] ;  /* 0x0000bd0000047ab9 */ /* 0x000fe40000000800 */
[----:B------:R-:W-:Y:S01]  /*25a0*/  ISETP.GE.AND P4, PT, R16, UR4, PT ;  /* 0x0000000410007c0c */ /* 0x000fe2000bf86270 */
[----:B------:R-:W-:Y:S01]  /*25b0*/  IMAD R71, R9, UR5, R8 ;  /* 0x0000000509477c24 */ /* 0x000fe2000f8e0208 */
[----:B------:R-:W-:Y:S01]  /*25c0*/  SEL R9, R25, RZ, P2 ;  /* 0x000000ff19097207 */ /* 0x000fe20001000000 */
[----:B------:R-:W-:-:S02]  /*25d0*/  IMAD R8, R0, R52, RZ ;  /* 0x0000003400087224 */ /* 0x000fc400078e02ff */
[----:B------:R-:W-:Y:S02]  /*25e0*/  IMAD.IADD R43, R21, 0x1, R43 ;  /* 0x00000001152b7824 */ /* 0x000fe400078e022b */
[----:B------:R-:W-:Y:S02]  /*25f0*/  IMAD.IADD R9, R16, 0x1, R9 ;  /* 0x0000000110097824 */ /* 0x000fe400078e0209 */
[----:B------:R-:W-:Y:S01]  /*2600*/  IMAD R15, R23, R53, R8 ;  /* 0x00000035170f7224 */ /* 0x000fe200078e0208 */
[----:B------:R-:W-:Y:S01]  /*2610*/  IADD3.X R44, R43, R45, R14, P0, !PT ;  /* 0x0000002d2b2c7210 */ /* 0x000fe200007fe40e */
[----:B------:R-:W-:Y:S01]  /*2620*/  IMAD.IADD R71, R29, 0x1, R71 ;  /* 0x000000011d477824 */ /* 0x000fe200078e0247 */
[----:B------:R-:W-:Y:S01]  /*2630*/  SHF.R.S32.HI R8, RZ, 0x1f, R9 ;  /* 0x0000001fff087819 */ /* 0x000fe20000011409 */
[----:B------:R-:W-:Y:S01]  /*2640*/  IMAD.IADD R35, R35, 0x1, R15 ;  /* 0x0000000123237824 */ /* 0x000fe200078e020f */
[----:B------:R-:W-:Y:S01]  /*2650*/  IADD3 R38, P0, R23, R38, RZ ;  /* 0x0000002617267210 */ /* 0x000fe20007f1e0ff */
[----:B------:R-:W-:Y:S01]  /*2660*/  IMAD.IADD R37, R15, 0x1, R37 ;  /* 0x000000010f257824 */ /* 0x000fe200078e0225 */
[----:B------:R-:W-:Y:S01]  /*2670*/  LEA.HI R45, R8, R9, RZ, 0x3 ;  /* 0x00000009082d7211 */ /* 0x000fe200078f18ff */
[----:B------:R-:W-:-:S02]  /*2680*/  IMAD R8, R11, R4, RZ ;  /* 0x000000040b087224 */ /* 0x000fc400078e02ff */
[----:B------:R-:W-:Y:S01]  /*2690*/  IMAD R11, R11, R52, RZ ;  /* 0x000000340b0b7224 */ /* 0x000fe200078e02ff */
[----:B------:R-:W-:Y:S01]  /*26a0*/  LOP3.LUT R60, R45, 0xfffffff8, RZ, 0xc0, !PT ;  /* 0xfffffff82d3c7812 */ /* 0x000fe200078ec0ff */
[----:B------:R-:W-:Y:S01]  /*26b0*/  IMAD R59, R154, R5, R8 ;  /* 0x000000059a3b7224 */ /* 0x000fe200078e0208 */
[----:B------:R-:W-:Y:S01]  /*26c0*/  LOP3.LUT R5, R50, 0x18, R16, 0xf8, !PT ;  /* 0x0000001832057812 */ /* 0x000fe200078ef810 */
[----:B------:R-:W-:Y:S01]  /*26d0*/  IMAD R11, R154, R53, R11 ;  /* 0x000000359a0b7224 */ /* 0x000fe200078e020b */
[----:B------:R-:W-:Y:S01]  /*26e0*/  SHF.R.S32.HI R63, RZ, 0x1f, R60 ;  /* 0x0000001fff3f7819 */ /* 0x000fe2000001143c */
[----:B------:R-:W-:Y:S01]  /*26f0*/  VIADD R53, R16, 0x20 ;  /* 0x0000002010357836 */ /* 0x000fe20000000000 */
[----:B------:R-:W-:Y:S01]  /*2700*/  LOP3.LUT R4, R5, R54, RZ, 0x3c, !PT ;  /* 0x0000003605047212 */ /* 0x000fe200078e3cff */
[-C--:B------:R-:W-:Y:S01]  /*2710*/  IMAD.WIDE.U32 R34, R154, R52.reuse, R34 ;  /* 0x000000349a227225 */ /* 0x080fe200078e0022 */
[----:B------:R-:W-:Y:S02]  /*2720*/  LOP3.LUT R5, R50, 0x38, R45, 0xf8, !PT ;  /* 0x0000003832057812 */ /* 0x000fe400078ef82d */
[----:B------:R-:W-:Y:S01]  /*2730*/  ISETP.GE.AND P3, PT, R53, UR4, PT ;  /* 0x0000000435007c0c */ /* 0x000fe2000bf66270 */
[----:B------:R-:W-:Y:S01]  /*2740*/  IMAD.WIDE.U32 R36, R154, R52, R36 ;  /* 0x000000349a247225 */ /* 0x000fe200078e0024 */
[----:B------:R-:W-:-:S03]  /*2750*/  LOP3.LUT R70, R5, R54, RZ, 0x3c, !PT ;  /* 0x0000003605467212 */ /* 0x000fc600078e3cff */
[----:B------:R-:W-:Y:S02]  /*2760*/  IMAD.IADD R58, R31, 0x1, R59 ;  /* 0x000000011f3a7824 */ /* 0x000fe400078e023b */
[----:B------:R-:W-:Y:S02]  /*2770*/  IMAD.SHL.U32 R52, R52, 0x40, RZ ;  /* 0x0000004034347824 */ /* 0x000fe400078e00ff */
[----:B------:R-:W-:Y:S02]  /*2780*/  IMAD.X R39, R13, 0x1, R0, P0 ;  /* 0x000000010d277824 */ /* 0x000fe400000e0600 */
[----:B------:R-:W-:Y:S02]  /*2790*/  IMAD R57, R193, 0x200, R4 ;  /* 0x00000200c1397824 */ /* 0x000fe400078e0204 */
[----:B------:R-:W-:Y:S02]  /*27a0*/  IMAD.IADD R59, R59, 0x1, R33 ;  /* 0x000000013b3b7824 */ /* 0x000fe400078e0221 */
[----:B------:R-:W-:-:S02]  /*27b0*/  IMAD.IADD R61, R35, 0x1, R11 ;  /* 0x00000001233d7824 */ /* 0x000fc400078e020b */
[----:B------:R-:W-:Y:S02]  /*27c0*/  IMAD.IADD R62, R11, 0x1, R37 ;  /* 0x000000010b3e7824 */ /* 0x000fe400078e0225 */
[----:B------:R-:W-:-:S07]  /*27d0*/  IMAD R70, R193, 0x200, R70 ;  /* 0x00000200c1467824 */ /* 0x000fce00078e0246 */
.L_x_3675:
[----:B0---4-:R-:W0:Y:S01]  /*27e0*/  LDC R27, c[0x0][0x3f4] ;  /* 0x0000fd00ff1b7b82 */ /* 0x011e220000000800 */
[----:B------:R-:W-:Y:S01]  /*27f0*/  VIADD R40, R40, 0xffffffff ;  /* 0xffffffff28287836 */ /* 0x000fe20000000000 */
[----:B------:R-:W-:Y:S05]  /*2800*/  YIELD ;  /* 0x0000000000007946 */ /* 0x000fea0003800000 */
[----:B------:R-:W-:Y:S01]  /*2810*/  SHF.R.S32.HI R67, RZ, 0x1f, R40 ;  /* 0x0000001fff437819 */ /* 0x000fe20000011428 */
[----:B------:R-:W1:Y:S01]  /*2820*/  LDC.64 R64, c[0x0][0x2e8] ;  /* 0x0000ba00ff407b82 */ /* 0x000e620000000a00 */
[-C--:B------:R-:W-:Y:S01]  /*2830*/  IMAD R4, R46, R40.reuse, RZ ;  /* 0x000000282e047224 */ /* 0x080fe200078e02ff */
[----:B------:R-:W-:Y:S01]  /*2840*/  BSSY B0, `(.L_x_3646) ;  /* 0x000017e000007945 */ /* 0x000fe20003800000 */
[----:B---3--:R-:W-:Y:S01]  /*2850*/  IMAD.WIDE.U32 R14, R47, R40, RZ ;  /* 0x000000282f0e7225 */ /* 0x008fe200078e00ff */
[----:B------:R-:W-:-:S03]  /*2860*/  ISETP.GT.AND P2, PT, R40, R41, PT ;  /* 0x000000292800720c */ /* 0x000fc60003f44270 */
[----:B------:R-:W-:Y:S01]  /*2870*/  IMAD R5, R67, R47, R4 ;  /* 0x0000002f43057224 */ /* 0x000fe200078e0204 */
[----:B------:R-:W-:Y:S01]  /*2880*/  IADD3 R4, P0, R3, R14, RZ ;  /* 0x0000000e03047210 */ /* 0x000fe20007f1e0ff */
[----:B------:R-:W-:Y:S02]  /*2890*/  IMAD.SHL.U32 R26, R19, 0x1000, RZ ;  /* 0x00001000131a7824 */ /* 0x000fe400078e00ff */
[----:B------:R-:W-:Y:S02]  /*28a0*/  IMAD.IADD R25, R15, 0x1, R5 ;  /* 0x000000010f197824 */ /* 0x000fe400078e0205 */
[----:B------:R-:W-:Y:S02]  /*28b0*/  IMAD.IADD R5, R57, 0x1, R26 ;  /* 0x0000000139057824 */ /* 0x000fe400078e021a */
[----:B------:R-:W-:Y:S01]  /*28c0*/  IMAD.X R6, R25, 0x1, R44, P0 ;  /* 0x0000000119067824 */ /* 0x000fe200000e062c */
[----:B0-----:R-:W-:Y:S01]  /*28d0*/  ISETP.GE.AND P0, PT, R27, 0x1, PT ;  /* 0x000000011b00780c */ /* 0x001fe20003f06270 */
[----:B------:R-:W-:Y:S01]  /*28e0*/  IMAD R66, R5, 0x2, R2 ;  /* 0x0000000205427824 */ /* 0x000fe200078e0202 */
[----:B-1----:R-:W-:-:S04]  /*28f0*/  LEA R12, P1, R4, R64, 0x1 ;  /* 0x00000040040c7211 */ /* 0x002fc800078208ff */
[----:B------:R-:W-:-:S07]  /*2900*/  LEA.HI.X R13, R4, R65, R6, 0x1, P1 ;  /* 0x00000041040d7211 */ /* 0x000fce00008f0c06 */
[----:B------:R-:W-:Y:S05]  /*2910*/  @!P0 BRA `(.L_x_3647) ;  /* 0x00000014005c8947 */ /* 0x000fea0003800000 */
[----:B------:R-:W-:Y:S01]  /*2920*/  ULDC.U8 UR4, c[0x0][0x410] ;  /* 0x0001040000047ab9 */ /* 0x000fe20000000000 */
[-C--:B------:R-:W-:Y:S01]  /*2930*/  IMAD R6, R48, R40.reuse, RZ ;  /* 0x0000002830067224 */ /* 0x080fe200078e02ff */
[----:B------:R-:W-:Y:S01]  /*2940*/  ISETP.NE.AND P0, PT, RZ, UR4, PT ;  /* 0x00000004ff007c0c */ /* 0x000fe2000bf05270 */
[----:B------:R-:W-:-:S04]  /*2950*/  IMAD.WIDE.U32 R4, R49, R40, RZ ;  /* 0x0000002831047225 */ /* 0x000fc800078e00ff */
[----:B------:R-:W-:-:S04]  /*2960*/  IMAD R7, R67, R49, R6 ;  /* 0x0000003143077224 */ /* 0x000fc800078e0206 */
[----:B------:R-:W-:-:S04]  /*2970*/  IMAD.IADD R68, R5, 0x1, R7 ;  /* 0x0000000105447824 */ /* 0x000fc800078e0207 */
[----:B------:R-:W-:Y:S05]  /*2980*/  @!P0 BRA `(.L_x_3648) ;  /* 0x00000008007c8947 */ /* 0x000fea0003800000 */
[----:B------:R-:W-:Y:S01]  /*2990*/  IMAD R6, R40, -0x40, R42 ;  /* 0xffffffc028067824 */ /* 0x000fe200078e022a */
[----:B------:R-:W-:Y:S01]  /*29a0*/  BSSY B1, `(.L_x_3649) ;  /* 0x000001e000017945 */ /* 0x000fe20003800000 */
[----:B------:R-:W-:Y:S02]  /*29b0*/  CS2R R8, SRZ ;  /* 0x0000000000087805 */ /* 0x000fe4000001ff00 */
[----:B------:R-:W-:Y:S02]  /*29c0*/  CS2R R14, SRZ ;  /* 0x00000000000e7805 */ /* 0x000fe4000001ff00 */
[----:B------:R-:W-:Y:S02]  /*29d0*/  CS2R R10, SRZ ;  /* 0x00000000000a7805 */ /* 0x000fe4000001ff00 */
[----:B------:R-:W-:Y:S02]  /*29e0*/  VIMNMX R6, R6, 0x40, PT ;  /* 0x0000004006067848 */ /* 0x000fe40003fe0100 */
[----:B------:R-:W-:-:S02]  /*29f0*/  CS2R R24, SRZ ;  /* 0x0000000000187805 */ /* 0x000fc4000001ff00 */
[----:B------:R-:W-:-:S13]  /*2a00*/  ISETP.GE.AND P1, PT, R23, R6, PT ;  /* 0x000000061700720c */ /* 0x000fda0003f26270 */
[----:B------:R-:W-:Y:S05]  /*2a10*/  @P1 BRA `(.L_x_3650) ;  /* 0x0000000000581947 */ /* 0x000fea0003800000 */
[----:B------:R-:W-:Y:S01]  /*2a20*/  IMAD R7, R51, R40, RZ ;  /* 0x0000002833077224 */ /* 0x000fe200078e02ff */
[----:B------:R-:W-:Y:S01]  /*2a30*/  IADD3 R8, P0, R30, R4, RZ ;  /* 0x000000041e087210 */ /* 0x000fe20007f1e0ff */
[----:B------:R-:W-:Y:S01]  /*2a40*/  IMAD.MOV.U32 R4, RZ, RZ, R34 ;  /* 0x000000ffff047224 */ /* 0x000fe200078e0022 */
[----:B------:R-:W-:Y:S01]  /*2a50*/  ULDC.64 UR6, c[0x0][0x400] ;  /* 0x0001000000067ab9 */ /* 0x000fe20000000a00 */
[----:B------:R-:W-:Y:S01]  /*2a60*/  IMAD.MOV.U32 R5, RZ, RZ, R61 ;  /* 0x000000ffff057224 */ /* 0x000fe200078e003d */
[----:B------:R-:W-:Y:S01]  /*2a70*/  ULDC.64 UR4, c[0x0][0x3e8] ;  /* 0x0000fa0000047ab9 */ /* 0x000fe20000000a00 */
[-C--:B------:R-:W-:Y:S02]  /*2a80*/  IMAD R11, R67, R52.reuse, R7 ;  /* 0x00000034430b7224 */ /* 0x080fe400078e0207 */
[----:B------:R-:W-:-:S04]  /*2a90*/  IMAD.WIDE.U32 R6, R40, R52, R4 ;  /* 0x0000003428067225 */ /* 0x000fc800078e0004 */
[----:B------:R-:W-:Y:S01]  /*2aa0*/  IMAD.X R9, R68, 0x1, R58, P0 ;  /* 0x0000000144097824 */ /* 0x000fe200000e063a */
[----:B------:R-:W-:Y:S01]  /*2ab0*/  LEA R4, P0, R6, UR6, 0x1 ;  /* 0x0000000606047c11 */ /* 0x000fe2000f8008ff */
[----:B------:R-:W-:-:S05]  /*2ac0*/  IMAD.IADD R5, R7, 0x1, R11 ;  /* 0x0000000107057824 */ /* 0x000fca00078e020b */
        /* <DEDUP_REMOVED lines=11> */
.L_x_3650:
[----:B------:R-:W-:Y:S05]  /*2b80*/  BSYNC B1 ;  /* 0x0000000000017941 */ /* 0x000fea0003800000 */
.L_x_3649:
[----:B------:R-:W-:Y:S01]  /*2b90*/  UISETP.NE.AND UP0, UPT, UR37, 0x3, UPT ;  /* 0x000000032500788c */ /* 0x000fe2000bf05270 */
[----:B0----5:R-:W-:Y:S02]  /*2ba0*/  IMAD.MOV.U32 R4, RZ, RZ, R8 ;  /* 0x000000ffff047224 */ /* 0x021fe400078e0008 */
[----:B------:R-:W-:Y:S02]  /*2bb0*/  IMAD.MOV.U32 R5, RZ, RZ, R9 ;  /* 0x000000ffff057224 */ /* 0x000fe400078e0009 */
[----:B------:R-:W-:Y:S01]  /*2bc0*/  IMAD.MOV.U32 R6, RZ, RZ, R14 ;  /* 0x000000ffff067224 */ /* 0x000fe200078e000e */
[----:B------:R-:W-:Y:S01]  /*2bd0*/  PLOP3.LUT P0, PT, PT, PT, UP0, 0x80, 0x0 ;  /* 0x000000000000781c */ /* 0x000fe20003f0f008 */
[----:B------:R-:W-:Y:S01]  /*2be0*/  IMAD.MOV.U32 R7, RZ, RZ, R25 ;  /* 0x000000ffff077224 */ /* 0x000fe200078e0019 */
[----:B------:R-:W-:Y:S01]  /*2bf0*/  PRMT R77, R4, 0x5410, R5 ;  /* 0x00005410044d7816 */ /* 0x000fe20000000005 */
[----:B------:R-:W-:Y:S02]  /*2c00*/  IMAD.MOV.U32 R4, RZ, RZ, R15 ;  /* 0x000000ffff047224 */ /* 0x000fe400078e000f */
[----:B------:R-:W-:-:S03]  /*2c10*/  IMAD.MOV.U32 R5, RZ, RZ, R11 ;  /* 0x000000ffff057224 */ /* 0x000fc600078e000b */
[----:B------:R-:W-:Y:S01]  /*2c20*/  PRMT R69, R6, 0x5410, R4 ;  /* 0x0000541006457816 */ /* 0x000fe20000000004 */
[----:B------:R-:W-:Y:S02]  /*2c30*/  IMAD.MOV.U32 R4, RZ, RZ, R10 ;  /* 0x000000ffff047224 */ /* 0x000fe400078e000a */
[----:B------:R-:W-:-:S03]  /*2c40*/  IMAD.MOV.U32 R6, RZ, RZ, R24 ;  /* 0x000000ffff067224 */ /* 0x000fc600078e0018 */
[----:B------:R-:W-:Y:S02]  /*2c50*/  PRMT R78, R4, 0x5410, R5 ;  /* 0x00005410044e7816 */ /* 0x000fe40000000005 */
[----:B------:R-:W-:Y:S01]  /*2c60*/  PRMT R79, R6, 0x5410, R7 ;  /* 0x00005410064f7816 */ /* 0x000fe20000000007 */
[----:B------:R-:W-:Y:S06]  /*2c70*/  @!P0 BRA `(.L_x_3651) ;  /* 0x0000000000048947 */ /* 0x000fec0003800000 */
[----:B------:R-:W-:Y:S01]  /*2c80*/  BPT.TRAP 0x1 ;  /* 0x000000040000795c */ /* 0x000fe20000300000 */
.L_x_3651:
[----:B------:R-:W-:Y:S01]  /*2c90*/  IMAD R73, R19, 0x8, R2 ;  /* 0x0000000813497824 */ /* 0x000fe200078e0202 */
[----:B------:R-:W-:Y:S01]  /*2ca0*/  SHF.L.U32 R74, R186, 0x1f, RZ ;  /* 0x0000001fba4a7819 */ /* 0x000fe200000006ff */
[----:B------:R-:W-:Y:S03]  /*2cb0*/  BSSY B1, `(.L_x_3652) ;  /* 0x0000003000017945 */ /* 0x000fe60003800000 */
[----:B------:R-:W0:Y:S02]  /*2cc0*/  SYNCS.PHASECHK.TRANS64.TRYWAIT P5, [R73+URZ+0x28c90], R74 ;  /* 0x028c904a490075a7 */ /* 0x000e2400080a017f */
[----:B0-----:R-:W-:Y:S05]  /*2cd0*/  @!P5 BRA `(.L_x_3653) ;  /* 0x00000184006cd947 */ /* 0x001fea0003800000 */
.L_x_3948:
[----:B------:R-:W-:Y:S05]  /*2ce0*/  BSYNC B1 ;  /* 0x0000000000017941 */ /* 0x000fea0003800000 */
.L_x_3652:
[----:B------:R-:W-:Y:S05]  /*2cf0*/  @P1 BRA `(.L_x_3654) ;  /* 0x0000001000c81947 */ /* 0x000fea0003800000 */
[----:B------:R-:W-:Y:S04]  /*2d00*/  BSSY B1, `(.L_x_3655) ;  /* 0x0000031000017945 */ /* 0x000fe80003800000 */
[----:B------:R-:W-:Y:S05]  /*2d10*/  @P4 BRA `(.L_x_3656) ;  /* 0x0000000000bc4947 */ /* 0x000fea0003800000 */
[----:B------:R1:W2:Y:S01]  /*2d20*/  LDS.128 R4, [R66+0x22400] ;  /* 0x0224000042047984 */ /* 0x0002a20000000c00 */
        /* <DEDUP_REMOVED lines=15> */
[----:B------:R-:W-:Y:S02]  /*2e20*/  HADD2.F32 R7, -RZ, R7.H0_H0 ;  /* 0x20000007ff077230 */ /* 0x000fe40000004100 */
[----:B------:R-:W-:Y:S01]  /*2e30*/  FMUL.FTZ R25, R5, R25 ;  /* 0x0000001905197220 */ /* 0x000fe20000410000 */
[----:B------:R-:W-:Y:S02]  /*2e40*/  HADD2.F32 R64, -RZ, R64.H0_H0 ;  /* 0x20000040ff407230 */ /* 0x000fe40000004100 */
[----:B------:R-:W-:Y:S01]  /*2e50*/  FMUL.FTZ R76, R15, R66 ;  /* 0x000000420f4c7220 */ /* 0x000fe20000410000 */
[----:B------:R-:W-:Y:S01]  /*2e60*/  FFMA.FTZ R68, R5, R24, -R68 ;  /* 0x0000001805447223 */ /* 0x000fe20000010844 */
[----:B------:R-:W-:Y:S01]  /*2e70*/  FMUL.FTZ R66, R7, R66 ;  /* 0x0000004207427220 */ /* 0x000fe20000410000 */
[----:B------:R-:W-:Y:S01]  /*2e80*/  FFMA.FTZ R67, R6, R24, R25 ;  /* 0x0000001806437223 */ /* 0x000fe20000010019 */
[----:B------:R-:W-:-:S02]  /*2e90*/  HADD2.F32 R24, -RZ, R79.H0_H0 ;  /* 0x2000004fff187230 */ /* 0x000fc40000004100 */
[-C--:B------:R-:W-:Y:S01]  /*2ea0*/  FFMA.FTZ R76, R7, R64.reuse, -R76 ;  /* 0x00000040074c7223 */ /* 0x080fe2000001084c */
[----:B------:R-:W-:Y:S02]  /*2eb0*/  HADD2.F32 R25, -RZ, R79.H1_H1 ;  /* 0x3000004fff197230 */ /* 0x000fe40000004100 */
[----:B------:R-:W-:Y:S01]  /*2ec0*/  FFMA.FTZ R75, R15, R64, R66 ;  /* 0x000000400f4b7223 */ /* 0x000fe20000010042 */
[----:B------:R-:W-:Y:S02]  /*2ed0*/  HADD2.F32 R5, -RZ, R4.H1_H1 ;  /* 0x30000004ff057230 */ /* 0x000fe40000004100 */
[----:B------:R-:W-:Y:S02]  /*2ee0*/  HADD2.F32 R6, -RZ, R14.H1_H1 ;  /* 0x3000000eff067230 */ /* 0x000fe40000004100 */
[----:B------:R-:W-:Y:S02]  /*2ef0*/  HADD2.F32 R4, -RZ, R4.H0_H0 ;  /* 0x20000004ff047230 */ /* 0x000fe40000004100 */
[----:B------:R-:W-:Y:S01]  /*2f00*/  FMUL.FTZ R65, R5, R24 ;  /* 0x0000001805417220 */ /* 0x000fe20000410000 */
[----:B------:R-:W-:-:S02]  /*2f10*/  HADD2.F32 R14, -RZ, R14.H0_H0 ;  /* 0x2000000eff0e7230 */ /* 0x000fc40000004100 */
[--C-:B------:R-:W-:Y:S02]  /*2f20*/  HADD2.F32 R7, -RZ, R69.reuse.H0_H0 ;  /* 0x20000045ff077230 */ /* 0x100fe40000004100 */
[----:B------:R-:W-:Y:S01]  /*2f30*/  FMUL.FTZ R24, R4, R24 ;  /* 0x0000001804187220 */ /* 0x000fe20000410000 */
[----:B------:R-:W-:Y:S02]  /*2f40*/  HADD2.F32 R15, -RZ, R69.H1_H1 ;  /* 0x30000045ff0f7230 */ /* 0x000fe40000004100 */
[-C--:B------:R-:W-:Y:S01]  /*2f50*/  FMUL.FTZ R69, R6, R25.reuse ;  /* 0x0000001906457220 */ /* 0x080fe20000410000 */
        /* <DEDUP_REMOVED lines=9> */
.L_x_3658:
[----:B------:R-:W-:Y:S05]  /*2ff0*/  BSYNC B2 ;  /* 0x0000000000027941 */ /* 0x000fea0003800000 */
.L_x_3657:
[----:B--2---:R1:W-:Y:S02]  /*3000*/  STG.E.128 desc[UR42][R12.64], R4 ;  /* 0x000000040c007986 */ /* 0x0043e4000c101d2a */
.L_x_3656:
[----:B------:R-:W-:Y:S05]  /*3010*/  BSYNC B1 ;  /* 0x0000000000017941 */ /* 0x000fea0003800000 */
.L_x_3655:
[----:B------:R-:W-:Y:S05]  /*3020*/  @P3 BRA `(.L_x_3654) ;  /* 0x0000000c00fc3947 */ /* 0x000fea0003800000 */
[----:B-1----:R-:W-:Y:S01]  /*3030*/  IMAD.MOV.U32 R5, RZ, RZ, 0x20 ;  /* 0x00000020ff057424 */ /* 0x002fe200078e00ff */
[----:B------:R-:W-:Y:S01]  /*3040*/  LOP3.LUT P5, RZ, R188, 0x4, RZ, 0xc0, !PT ;  /* 0x00000004bcff7812 */ /* 0x000fe200078ac0ff */
[----:B------:R-:W-:Y:S03]  /*3050*/  BSSY B1, `(.L_x_3659) ;  /* 0x0000030000017945 */ /* 0x000fe60003800000 */
[----:B------:R-:W-:Y:S02]  /*3060*/  SEL R5, R5, 0xffffffe0, !P5 ;  /* 0xffffffe005057807 */ /* 0x000fe40006800000 */
[----:B------:R-:W-:Y:S02]  /*3070*/  ISETP.GE.AND P5, PT, R189, R27, PT ;  /* 0x0000001bbd00720c */ /* 0x000fe40003fa6270 */
[----:B------:R-:W-:-:S05]  /*3080*/  IADD3 R5, R5, R57, R26 ;  /* 0x0000003905057210 */ /* 0x000fca0007ffe01a */
[----:B------:R-:W-:-:S06]  /*3090*/  IMAD R4, R5, 0x2, R2 ;  /* 0x0000000205047824 */ /* 0x000fcc00078e0202 */
[----:B------:R-:W1:Y:S01]  /*30a0*/  LDS.128 R4, [R4+0x22400] ;  /* 0x0224000004047984 */ /* 0x000e620000000c00 */
[----:B------:R-:W-:Y:S05]  /*30b0*/  @P5 BRA `(.L_x_3660) ;  /* 0x0000000000a45947 */ /* 0x000fea0003800000 */
[--C-:B------:R-:W-:Y:S01]  /*30c0*/  SHF.R.U64 R15, R8, 0x10, R9.reuse ;  /* 0x00000010080f7819 */ /* 0x100fe20000001209 */
[----:B-1----:R-:W-:Y:S01]  /*30d0*/  IMAD.MOV.U32 R8, RZ, RZ, R6 ;  /* 0x000000ffff087224 */ /* 0x002fe200078e0006 */
        /* <DEDUP_REMOVED lines=14> */
[-C--:B------:R-:W-:Y:S01]  /*31c0*/  FFMA.FTZ R26, R5, R10.reuse, -R26 ;  /* 0x0000000a051a7223 */ /* 0x080fe2000001081a */
[----:B------:R-:W-:Y:S01]  /*31d0*/  FFMA.FTZ R25, R6, R10, R11 ;  /* 0x0000000a06197223 */ /* 0x000fe2000001000b */
[----:B------:R-:W-:Y:S01]  /*31e0*/  FMUL.FTZ R24, R7, R24 ;  /* 0x0000001807187220 */ /* 0x000fe20000410000 */
        /* <DEDUP_REMOVED lines=22> */
.L_x_3660:
[----:B------:R-:W-:Y:S05]  /*3350*/  BSYNC B1 ;  /* 0x0000000000017941 */ /* 0x000fea0003800000 */
.L_x_3659:
[----:B-1----:R2:W-:Y:S01]  /*3360*/  STG.E.128 desc[UR42][R12.64+0x40], R4 ;  /* 0x000040040c007986 */ /* 0x0025e2000c101d2a */
[----:B------:R-:W-:Y:S05]  /*3370*/  BRA `(.L_x_3654) ;  /* 0x0000000c00287947 */ /* 0x000fea0003800000 */
.L_x_3648:
[----:B------:R-:W-:-:S05]  /*3380*/  IMAD R5, R40, -0x40, R42 ;  /* 0xffffffc028057824 */ /* 0x000fca00078e022a */
[----:B------:R-:W-:-:S04]  /*3390*/  VIMNMX R6, R5, 0x40, PT ;  /* 0x0000004005067848 */ /* 0x000fc80003fe0100 */
[----:B------:R-:W-:Y:S02]  /*33a0*/  ISETP.GE.AND P1, PT, R23, R6, PT ;  /* 0x000000061700720c */ /* 0x000fe40003f26270 */
[----:B------:R-:W-:Y:S02]  /*33b0*/  CS2R R6, SRZ ;  /* 0x0000000000067805 */ /* 0x000fe4000001ff00 */
[----:B------:R-:W-:-:S13]  /*33c0*/  ISETP.GE.OR P0, PT, R16, R27, P1 ;  /* 0x0000001b1000720c */ /* 0x000fda0000f06670 */
[----:B------:R-:W0:Y:S01]  /*33d0*/  @!P0 LDC.64 R8, c[0x0][0x3e8] ;  /* 0x0000fa00ff088b82 */ /* 0x000e220000000a00 */
[----:B------:R-:W-:-:S05]  /*33e0*/  @!P0 IADD3 R4, P5, R32, R4, RZ ;  /* 0x0000000420048210 */ /* 0x000fca0007fbe0ff */
[----:B------:R-:W-:Y:S02]  /*33f0*/  @!P0 IMAD.X R5, R68, 0x1, R59, P5 ;  /* 0x0000000144058824 */ /* 0x000fe400028e063b */
[----:B------:R-:W1:Y:S01]  /*3400*/  @!P0 LDC.64 R12, c[0x0][0x400] ;  /* 0x00010000ff0c8b82 */ /* 0x000e620000000a00 */
[----:B0-----:R-:W-:-:S04]  /*3410*/  @!P0 LEA R8, P5, R4, R8, 0x1 ;  /* 0x0000000804088211 */ /* 0x001fc800078a08ff */
[----:B------:R-:W-:Y:S01]  /*3420*/  @!P0 LEA.HI.X R9, R4, R9, R5, 0x1, P5 ;  /* 0x0000000904098211 */ /* 0x000fe200028f0c05 */
[----:B------:R-:W-:Y:S02]  /*3430*/  @!P0 IMAD R4, R51, R40, RZ ;  /* 0x0000002833048224 */ /* 0x000fe400078e02ff */
[----:B------:R-:W-:Y:S02]  /*3440*/  @!P0 IMAD.MOV.U32 R5, RZ, RZ, R62 ;  /* 0x000000ffff058224 */ /* 0x000fe400078e003e */
[----:B------:R-:W-:Y:S02]  /*3450*/  @!P0 IMAD R67, R67, R52, R4 ;  /* 0x0000003443438224 */ /* 0x000fe400078e0204 */
[----:B------:R-:W-:-:S04]  /*3460*/  @!P0 IMAD.MOV.U32 R4, RZ, RZ, R36 ;  /* 0x000000ffff048224 */ /* 0x000fc800078e0024 */
[----:B------:R-:W-:-:S04]  /*3470*/  @!P0 IMAD.WIDE.U32 R4, R40, R52, R4 ;  /* 0x0000003428048225 */ /* 0x000fc800078e0004 */
[----:B------:R-:W-:Y:S01]  /*3480*/  @!P0 IMAD.IADD R5, R67, 0x1, R5 ;  /* 0x0000000143058824 */ /* 0x000fe200078e0205 */
[----:B-1----:R-:W-:-:S04]  /*3490*/  @!P0 LEA R12, P5, R4, R12, 0x1 ;  /* 0x0000000c040c8211 */ /* 0x002fc800078a08ff */
[----:B------:R-:W-:Y:S02]  /*34a0*/  @!P0 LEA.HI.X R13, R4, R13, R5, 0x1, P5 ;  /* 0x0000000d040d8211 */ /* 0x000fe400028f0c05 */
[----:B------:R-:W-:Y:S02]  /*34b0*/  CS2R R4, SRZ ;  /* 0x0000000000047805 */ /* 0x000fe4000001ff00 */
[----:B------:R-:W-:-:S04]  /*34c0*/  CS2R R10, SRZ ;  /* 0x00000000000a7805 */ /* 0x000fc8000001ff00 */
[----:B------:R0:W2:Y:S02]  /*34d0*/  @!P0 LDG.E.128 R4, desc[UR42][R8.64] ;  /* 0x0000002a08048981 */ /* 0x0000a4000c1e1d00 */
[----:B0-----:R-:W-:-:S06]  /*34e0*/  CS2R R8, SRZ ;  /* 0x0000000000087805 */ /* 0x001fcc000001ff00 */
[----:B------:R-:W3:Y:S01]  /*34f0*/  @!P0 LDG.E.128 R8, desc[UR42][R12.64] ;  /* 0x0000002a0c088981 */ /* 0x000ee2000c1e1d00 */
[----:B------:R-:W-:Y:S01]  /*3500*/  UISETP.NE.AND UP0, UPT, UR37, 0x3, UPT ;  /* 0x000000032500788c */ /* 0x000fe2000bf05270 */
[----:B------:R-:W-:-:S04]  /*3510*/  ISETP.GE.AND P0, PT, R16, R27, PT ;  /* 0x0000001b1000720c */ /* 0x000fc80003f06270 */
[----:B------:R-:W-:Y:S02]  /*3520*/  P2R R68, PR, RZ, 0x1 ;  /* 0x00000001ff447803 */ /* 0x000fe40000000000 */
[----:B------:R-:W-:Y:S01]  /*3530*/  PLOP3.LUT P0, PT, PT, PT, UP0, 0x80, 0x0 ;  /* 0x000000000000781c */ /* 0x000fe20003f0f008 */
[----:B--2---:R-:W-:Y:S02]  /*3540*/  IMAD.MOV.U32 R24, RZ, RZ, R4 ;  /* 0x000000ffff187224 */ /* 0x004fe400078e0004 */
[----:B------:R-:W-:Y:S02]  /*3550*/  IMAD.MOV.U32 R27, RZ, RZ, R5 ;  /* 0x000000ffff1b7224 */ /* 0x000fe400078e0005 */
[----:B------:R-:W-:Y:S02]  /*3560*/  IMAD.MOV.U32 R66, RZ, RZ, R6 ;  /* 0x000000ffff427224 */ /* 0x000fe400078e0006 */
[----:B------:R-:W-:Y:S01]  /*3570*/  IMAD.MOV.U32 R67, RZ, RZ, R7 ;  /* 0x000000ffff437224 */ /* 0x000fe200078e0007 */
[----:B------:R-:W-:-:S02]  /*3580*/  PRMT R80, R80, 0x5410, R27 ;  /* 0x0000541050507816 */ /* 0x000fc4000000001b */
[----:B------:R-:W-:Y:S02]  /*3590*/  PRMT R89, R24, 0x5410, R66 ;  /* 0x0000541018597816 */ /* 0x000fe40000000042 */
[----:B------:R-:W-:Y:S01]  /*35a0*/  PRMT R84, R84, 0x5410, R67 ;  /* 0x0000541054547816 */ /* 0x000fe20000000043 */
[----:B---3--:R-:W-:Y:S02]  /*35b0*/  IMAD.MOV.U32 R12, RZ, RZ, R8 ;  /* 0x000000ffff0c7224 */ /* 0x008fe400078e0008 */
[----:B------:R-:W-:Y:S02]  /*35c0*/  IMAD.MOV.U32 R13, RZ, RZ, R9 ;  /* 0x000000ffff0d7224 */ /* 0x000fe400078e0009 */
[----:B------:R-:W-:Y:S02]  /*35d0*/  IMAD.MOV.U32 R24, RZ, RZ, R10 ;  /* 0x000000ffff187224 */ /* 0x000fe400078e000a */
[----:B------:R-:W-:Y:S01]  /*35e0*/  IMAD.MOV.U32 R27, RZ, RZ, R11 ;  /* 0x000000ffff1b7224 */ /* 0x000fe200078e000b */
[----:B------:R-:W-:-:S02]  /*35f0*/  PRMT R80, R13, 0x7610, R80 ;  /* 0x000076100d507816 */ /* 0x000fc40000000050 */
[----:B------:R-:W-:Y:S02]  /*3600*/  PRMT R87, R12, 0x5410, R24 ;  /* 0x000054100c577816 */ /* 0x000fe40000000018 */
[----:B------:R-:W-:Y:S01]  /*3610*/  PRMT R84, R27, 0x7610, R84 ;  /* 0x000076101b547816 */ /* 0x000fe20000000054 */
[----:B------:R-:W-:Y:S06]  /*3620*/  @!P0 BRA `(.L_x_3661) ;  /* 0x0000000000048947 */ /* 0x000fec0003800000 */
[----:B------:R-:W-:Y:S01]  /*3630*/  BPT.TRAP 0x1 ;  /* 0x000000040000795c */ /* 0x000fe20000300000 */
.L_x_3661:
[----:B------:R-:W-:Y:S01]  /*3640*/  IMAD R73, R19, 0x8, R2 ;  /* 0x0000000813497824 */ /* 0x000fe200078e0202 */
[----:B------:R-:W-:Y:S01]  /*3650*/  SHF.L.U32 R74, R186, 0x1f, RZ ;  /* 0x0000001fba4a7819 */ /* 0x000fe200000006ff */
[----:B------:R-:W0:Y:S01]  /*3660*/  LDC R75, c[0x0][0x2f4] ;  /* 0x0000bd00ff4b7b82 */ /* 0x000e220000000800 */
[----:B------:R-:W-:Y:S02]  /*3670*/  BSSY B1, `(.L_x_3662) ;  /* 0x0000003000017945 */ /* 0x000fe40003800000 */
[----:B------:R-:W1:Y:S02]  /*3680*/  SYNCS.PHASECHK.TRANS64.TRYWAIT P5, [R73+URZ+0x28c90], R74 ;  /* 0x028c904a490075a7 */ /* 0x000e6400080a017f */
[----:B-1----:R-:W-:Y:S05]  /*3690*/  @!P5 BRA `(.L_x_3663) ;  /* 0x0000017c0010d947 */ /* 0x002fea0003800000 */
.L_x_3949:
[----:B------:R-:W-:Y:S05]  /*36a0*/  BSYNC B1 ;  /* 0x0000000000017941 */ /* 0x000fea0003800000 */
.L_x_3662:
[----:B0-----:R-:W-:Y:S01]  /*36b0*/  ISETP.GE.OR P5, PT, R16, R75, P1 ;  /* 0x0000004b1000720c */ /* 0x001fe20000fa6670 */
[----:B------:R-:W-:Y:S01]  /*36c0*/  ULDC.64 UR4, c[0x0][0x300] ;  /* 0x0000c00000047ab9 */ /* 0x000fe20000000a00 */
[----:B------:R-:W-:Y:S02]  /*36d0*/  IMAD.MOV.U32 R66, RZ, RZ, R14 ;  /* 0x000000ffff427224 */ /* 0x000fe400078e000e */
[----:B------:R-:W-:Y:S02]  /*36e0*/  IMAD R12, R0, UR4, RZ ;  /* 0x00000004000c7c24 */ /* 0x000fe4000f8e02ff */
[----:B------:R-:W-:Y:S02]  /*36f0*/  IMAD.MOV.U32 R67, RZ, RZ, R25 ;  /* 0x000000ffff437224 */ /* 0x000fe400078e0019 */
[C---:B------:R-:W-:Y:S02]  /*3700*/  IMAD R13, R23.reuse, UR5, R12 ;  /* 0x00000005170d7c24 */ /* 0x040fe4000f8e020c */
[----:B------:R-:W-:-:S03]  /*3710*/  IMAD.WIDE.U32 R66, R23, UR4, R66 ;  /* 0x0000000417427c25 */ /* 0x000fc6000f8e0042 */
[----:B------:R-:W-:Y:S05]  /*3720*/  @P5 BRA `(.L_x_3654) ;  /* 0x00000008003c5947 */ /* 0x000fea0003800000 */
[----:B------:R-:W-:Y:S01]  /*3730*/  IMAD.IADD R76, R13, 0x1, R67 ;  /* 0x000000010d4c7824 */ /* 0x000fe200078e0243 */
[----:B------:R-:W-:Y:S01]  /*3740*/  IADD3 R12, P5, P6, R20, R66, R60 ;  /* 0x00000042140c7210 */ /* 0x000fe20007ebe03c */
[----:B------:R-:W-:Y:S03]  /*3750*/  BSSY B1, `(.L_x_3664) ;  /* 0x0000069000017945 */ /* 0x000fe60003800000 */
[----:B------:R-:W-:Y:S02]  /*3760*/  IADD3.X R13, R43, R76, R63, P5, P6 ;  /* 0x0000004c2b0d7210 */ /* 0x000fe40002fec43f */
[----:B------:R-:W-:Y:S02]  /*3770*/  ISETP.NE.AND P6, PT, R68, RZ, PT ;  /* 0x000000ff4400720c */ /* 0x000fe40003fc5270 */
[----:B------:R-:W-:-:S04]  /*3780*/  LEA R68, P5, R12, R64, 0x1 ;  /* 0x000000400c447211 */ /* 0x000fc800078a08ff */
[----:B------:R-:W-:Y:S01]  /*3790*/  LEA.HI.X R69, R12, R65, R13, 0x1, P5 ;  /* 0x000000410c457211 */ /* 0x000fe200028f0c0d */
[----:B------:R-:W-:Y:S01]  /*37a0*/  IMAD.IADD R13, R75, 0x1, -R56 ;  /* 0x000000014b0d7824 */ /* 0x000fe200078e0a38 */
[----:B------:R-:W-:-:S04]  /*37b0*/  ISETP.NE.AND P5, PT, R72, RZ, PT ;  /* 0x000000ff4800720c */ /* 0x000fc80003fa5270 */
[----:B------:R-:W-:-:S04]  /*37c0*/  SEL R13, R56, R13, !P5 ;  /* 0x0000000d380d7207 */ /* 0x000fc80006800000 */
[----:B------:R-:W-:-:S04]  /*37d0*/  SHF.R.S32.HI R12, RZ, 0x1f, R13 ;  /* 0x0000001fff0c7819 */ /* 0x000fc8000001140d */
[----:B------:R-:W-:-:S04]  /*37e0*/  LEA.HI R12, R12, R13, RZ, 0x4 ;  /* 0x0000000d0c0c7211 */ /* 0x000fc800078f20ff */
[----:B------:R-:W-:-:S04]  /*37f0*/  SHF.R.S32.HI R12, RZ, 0x4, R12 ;  /* 0x00000004ff0c7819 */ /* 0x000fc8000001140c */
[----:B------:R-:W-:-:S05]  /*3800*/  LEA.HI.SX32 R12, R45, R12, 0x1d ;  /* 0x0000000c2d0c7211 */ /* 0x000fca00078feaff */
[----:B------:R-:W-:-:S05]  /*3810*/  IMAD.SHL.U32 R77, R12, 0x8, RZ ;  /* 0x000000080c4d7824 */ /* 0x000fca00078e00ff */
[----:B------:R-:W-:-:S04]  /*3820*/  LOP3.LUT R13, R50, 0x38, R77, 0xf8, !PT ;  /* 0x00000038320d7812 */ /* 0x000fc800078ef84d */
[----:B------:R-:W-:Y:S01]  /*3830*/  LOP3.LUT R12, R13, R54, RZ, 0x3c, !PT ;  /* 0x000000360d0c7212 */ /* 0x000fe200078e3cff */
[----:B------:R-:W-:-:S04]  /*3840*/  IMAD.IADD R13, R70, 0x1, R26 ;  /* 0x00000001460d7824 */ /* 0x000fc800078e021a */
[----:B------:R-:W-:Y:S02]  /*3850*/  IMAD R15, R193, 0x200, R12 ;  /* 0x00000200c10f7824 */ /* 0x000fe400078e020c */
[----:B------:R-:W-:Y:S02]  /*3860*/  IMAD R13, R13, 0x2, R2 ;  /* 0x000000020d0d7824 */ /* 0x000fe400078e0202 */
[----:B------:R-:W-:-:S04]  /*3870*/  IMAD.IADD R15, R26, 0x1, R15 ;  /* 0x000000011a0f7824 */ /* 0x000fc800078e020f */
[----:B------:R-:W-:Y:S02]  /*3880*/  IMAD R24, R15, 0x2, R2 ;  /* 0x000000020f187824 */ /* 0x000fe400078e0202 */
[----:B------:R-:W0:Y:S04]  /*3890*/  LDS.128 R12, [R13+0x22400] ;  /* 0x022400000d0c7984 */ /* 0x000e280000000c00 */
[----:B------:R-:W2:Y:S01]  /*38a0*/  LDS.128 R24, [R24+0x22400] ;  /* 0x0224000018187984 */ /* 0x000ea20000000c00 */
[----:B------:R-:W-:Y:S05]  /*38b0*/  @P6 BRA `(.L_x_3665) ;  /* 0x0000000400486947 */ /* 0x000fea0003800000 */
[--C-:B------:R-:W-:Y:S01]  /*38c0*/  SHF.R.U64 R79, R8, 0x10, R9.reuse ;  /* 0x00000010084f7819 */ /* 0x100fe20000001209 */
[----:B--2---:R-:W-:Y:S01]  /*38d0*/  HADD2.F32 R8, -RZ, R25.H1_H1 ;  /* 0x30000019ff087230 */ /* 0x004fe20000004100 */
[----:B------:R-:W-:Y:S02]  /*38e0*/  SHF.R.U32.HI R9, RZ, 0x10, R9 ;  /* 0x00000010ff097819 */ /* 0x000fe40000011609 */
[--C-:B------:R-:W-:Y:S01]  /*38f0*/  SHF.R.U64 R78, R4, 0x10, R5.reuse ;  /* 0x00000010044e7819 */ /* 0x100fe20000001205 */
[----:B------:R-:W-:Y:S01]  /*3900*/  HADD2.F32 R79, -RZ, R79.H0_H0 ;  /* 0x2000004fff4f7230 */ /* 0x000fe20000004100 */
[----:B------:R-:W-:Y:S02]  /*3910*/  SHF.R.U32.HI R82, RZ, 0x10, R5 ;  /* 0x00000010ff527819 */ /* 0x000fe40000011605 */
[--C-:B------:R-:W-:Y:S01]  /*3920*/  SHF.R.U64 R4, R6, 0x10, R7.reuse ;  /* 0x0000001006047819 */ /* 0x100fe20000001207 */
[----:B0-----:R-:W-:Y:S01]  /*3930*/  HADD2.F32 R6, -RZ, R13.H0_H0 ;  /* 0x2000000dff067230 */ /* 0x001fe20000004100 */
[----:B------:R-:W-:Y:S01]  /*3940*/  SHF.R.U32.HI R83, RZ, 0x10, R7 ;  /* 0x00000010ff537819 */ /* 0x000fe20000011607 */
[----:B------:R-:W-:Y:S01]  /*3950*/  HADD2.F32 R7, -RZ, R25.H0_H0 ;  /* 0x20000019ff077230 */ /* 0x000fe20000004100 */
[--C-:B------:R-:W-:Y:S01]  /*3960*/  SHF.R.U64 R5, R10, 0x10, R11.reuse ;  /* 0x000000100a057819 */ /* 0x100fe2000000120b */
[--C-:B------:R-:W-:Y:S01]  /*3970*/  HADD2.F32 R10, -RZ, R80.reuse.H1_H1 ;  /* 0x30000050ff0a7230 */ /* 0x100fe20000004100 */
[----:B------:R-:W-:Y:S01]  /*3980*/  SHF.R.U32.HI R81, RZ, 0x10, R11 ;  /* 0x00000010ff517819 */ /* 0x000fe2000001160b */
[----:B------:R-:W-:-:S02]  /*3990*/  HADD2.F32 R80, -RZ, R80.H0_H0 ;  /* 0x20000050ff507230 */ /* 0x000fc40000004100 */
[----:B------:R-:W-:Y:S02]  /*39a0*/  HADD2.F32 R25, -RZ, R9.H0_H0 ;  /* 0x20000009ff197230 */ /* 0x000fe40000004100 */
[----:B------:R-:W-:Y:S02]  /*39b0*/  HADD2.F32 R9, -RZ, R13.H1_H1 ;  /* 0x3000000dff097230 */ /* 0x000fe40000004100 */
[-C--:B------:R-:W-:Y:S01]  /*39c0*/  FMUL.FTZ R13, R7, R80.reuse ;  /* 0x00000050070d7220 */ /* 0x080fe20000410000 */
[----:B------:R-:W-:Y:S02]  /*39d0*/  HADD2.F32 R11, -RZ, R82.H0_H0 ;  /* 0x20000052ff0b7230 */ /* 0x000fe40000004100 */
[-C--:B------:R-:W-:Y:S01]  /*39e0*/  FMUL.FTZ R82, R8, R25.reuse ;  /* 0x0000001908527220 */ /* 0x080fe20000410000 */
[C---:B------:R-:W-:Y:S01]  /*39f0*/  FMUL.FTZ R80, R6.reuse, R80 ;  /* 0x0000005006507220 */ /* 0x040fe20000410000 */
[C---:B------:R-:W-:Y:S01]  /*3a00*/  FMUL.FTZ R25, R9.reuse, R25 ;  /* 0x0000001909197220 */ /* 0x040fe20000410000 */
[-C--:B------:R-:W-:Y:S01]  /*3a10*/  FFMA.FTZ R6, R6, R10.reuse, -R13 ;  /* 0x0000000a06067223 */ /* 0x080fe2000001080d */
[-C--:B------:R-:W-:Y:S01]  /*3a20*/  FFMA.FTZ R9, R9, R11.reuse, -R82 ;  /* 0x0000000b09097223 */ /* 0x080fe20000010852 */
[----:B------:R-:W-:Y:S01]  /*3a30*/  FFMA.FTZ R7, R7, R10, R80 ;  /* 0x0000000a07077223 */ /* 0x000fe20000010050 */
[----:B------:R-:W-:Y:S01]  /*3a40*/  FFMA.FTZ R8, R8, R11, R25 ;  /* 0x0000000b08087223 */ /* 0x000fe20000010019 */
[----:B------:R-:W-:-:S02]  /*3a50*/  HADD2.F32 R25, -RZ, R84.H0_H0 ;  /* 0x20000054ff197230 */ /* 0x000fc40000004100 */
[----:B------:R-:W-:Y:S02]  /*3a60*/  HADD2.F32 R11, -RZ, R27.H0_H0 ;  /* 0x2000001bff0b7230 */ /* 0x000fe40000004100 */
[----:B------:R-:W-:Y:S01]  /*3a70*/  HADD2.F32 R10, -RZ, R15.H0_H0 ;  /* 0x2000000fff0a7230 */ /* 0x000fe20000004100 */
[----:B------:R-:W-:Y:S01]  /*3a80*/  F2FP.F16.F32.PACK_AB R7, R8, R7 ;  /* 0x000000070807723e */ /* 0x000fe200000000ff */
[----:B------:R-:W-:Y:S02]  /*3a90*/  HADD2.F32 R27, -RZ, R27.H1_H1 ;  /* 0x3000001bff1b7230 */ /* 0x000fe40000004100 */
[----:B------:R-:W-:Y:S02]  /*3aa0*/  HADD2.F32 R82, -RZ, R81.H0_H0 ;  /* 0x20000051ff527230 */ /* 0x000fe40000004100 */
[----:B------:R-:W-:Y:S01]  /*3ab0*/  FMUL.FTZ R81, R11, R25 ;  /* 0x000000190b517220 */ /* 0x000fe20000410000 */
[----:B------:R-:W-:Y:S02]  /*3ac0*/  HADD2.F32 R15, -RZ, R15.H1_H1 ;  /* 0x3000000fff0f7230 */ /* 0x000fe40000004100 */
[----:B------:R-:W-:-:S02]  /*3ad0*/  HADD2.F32 R13, -RZ, R84.H1_H1 ;  /* 0x30000054ff0d7230 */ /* 0x000fc40000004100 */
[C---:B------:R-:W-:Y:S01]  /*3ae0*/  FMUL.FTZ R84, R10.reuse, R25 ;  /* 0x000000190a547220 */ /* 0x040fe20000410000 */
[----:B------:R-:W-:Y:S02]  /*3af0*/  HADD2.F32 R80, -RZ, R83.H0_H0 ;  /* 0x20000053ff507230 */ /* 0x000fe40000004100 */
[-C--:B------:R-:W-:Y:S01]  /*3b00*/  FMUL.FTZ R86, R27, R82.reuse ;  /* 0x000000521b567220 */ /* 0x080fe20000410000 */
[----:B------:R-:W-:Y:S01]  /*3b10*/  FMUL.FTZ R88, R15, R82 ;  /* 0x000000520f587220 */ /* 0x000fe20000410000 */
[-C--:B------:R-:W-:Y:S01]  /*3b20*/  FFMA.FTZ R82, R10, R13.reuse, -R81 ;  /* 0x0000000d0a527223 */ /* 0x080fe20000010851 */
[----:B------:R-:W-:Y:S01]  /*3b30*/  FFMA.FTZ R84, R11, R13, R84 ;  /* 0x0000000d0b547223 */ /* 0x000fe20000010054 */
[----:B------:R-:W-:Y:S02]  /*3b40*/  HADD2.F32 R25, -RZ, R87.H0_H0 ;  /* 0x20000057ff197230 */ /* 0x000fe40000004100 */
[----:B------:R-:W-:Y:S01]  /*3b50*/  FFMA.FTZ R83, R15, R80, -R86 ;  /* 0x000000500f537223 */ /* 0x000fe20000010856 */
[----:B------:R-:W-:-:S02]  /*3b60*/  HADD2.F32 R11, -RZ, R24.H0_H0 ;  /* 0x20000018ff0b7230 */ /* 0x000fc40000004100 */
[----:B------:R-:W-:Y:S01]  /*3b70*/  FFMA.FTZ R85, R27, R80, R88 ;  /* 0x000000501b557223 */ /* 0x000fe20000010058 */
[----:B------:R-:W-:Y:S02]  /*3b80*/  HADD2.F32 R10, -RZ, R12.H0_H0 ;  /* 0x2000000cff0a7230 */ /* 0x000fe40000004100 */
[----:B------:R-:W-:Y:S02]  /*3b90*/  HADD2.F32 R24, -RZ, R24.H1_H1 ;  /* 0x30000018ff187230 */ /* 0x000fe40000004100 */
[-C--:B------:R-:W-:Y:S01]  /*3ba0*/  FMUL.FTZ R27, R11, R25.reuse ;  /* 0x000000190b1b7220 */ /* 0x080fe20000410000 */
[----:B------:R-:W-:Y:S01]  /*3bb0*/  HADD2.F32 R12, -RZ, R12.H1_H1 ;  /* 0x3000000cff0c7230 */ /* 0x000fe20000004100 */
[----:B------:R-:W-:Y:S01]  /*3bc0*/  F2FP.F16.F32.PACK_AB R84, R85, R84 ;  /* 0x000000545554723e */ /* 0x000fe200000000ff */
[----:B------:R-:W-:Y:S02]  /*3bd0*/  HADD2.F32 R15, -RZ, R78.H0_H0 ;  /* 0x2000004eff0f7230 */ /* 0x000fe40000004100 */
[----:B------:R-:W-:Y:S01]  /*3be0*/  FMUL.FTZ R78, R10, R25 ;  /* 0x000000190a4e7220 */ /* 0x000fe20000410000 */
[----:B------:R-:W-:-:S02]  /*3bf0*/  HADD2.F32 R13, -RZ, R89.H0_H0 ;  /* 0x20000059ff0d7230 */ /* 0x000fc40000004100 */
[-C--:B------:R-:W-:Y:S01]  /*3c00*/  FMUL.FTZ R25, R24, R79.reuse ;  /* 0x0000004f18197220 */ /* 0x080fe20000410000 */
[----:B------:R-:W-:Y:S02]  /*3c10*/  FMUL.FTZ R79, R12, R79 ;  /* 0x0000004f0c4f7220 */ /* 0x000fe40000410000 */
[----:B------:R-:W-:Y:S01]  /*3c20*/  FFMA.FTZ R27, R10, R13, -R27 ;  /* 0x0000000d0a1b7223 */ /* 0x000fe2000001081b */
[-C--:B------:R-:W-:Y:S01]  /*3c30*/  FFMA.FTZ R80, R12, R15.reuse, -R25 ;  /* 0x0000000f0c507223 */ /* 0x080fe20000010819 */
[----:B------:R-:W-:Y:S01]  /*3c40*/  FFMA.FTZ R79, R24, R15, R79 ;  /* 0x0000000f184f7223 */ /* 0x000fe2000001004f */
[----:B------:R-:W-:Y:S02]  /*3c50*/  HADD2.F32 R15, -RZ, R5.H0_H0 ;  /* 0x20000005ff0f7230 */ /* 0x000fe40000004100 */
[----:B------:R-:W-:Y:S01]  /*3c60*/  FFMA.FTZ R78, R11, R13, R78 ;  /* 0x0000000d0b4e7223 */ /* 0x000fe2000001004e */
[----:B------:R-:W-:Y:S02]  /*3c70*/  HADD2.F32 R10, -RZ, R26.H0_H0 ;  /* 0x2000001aff0a7230 */ /* 0x000fe40000004100 */
[----:B------:R-:W-:-:S02]  /*3c80*/  HADD2.F32 R5, -RZ, R14.H0_H0 ;  /* 0x2000000eff057230 */ /* 0x000fc40000004100 */
[----:B------:R-:W-:Y:S01]  /*3c90*/  HADD2.F32 R26, -RZ, R26.H1_H1 ;  /* 0x3000001aff1a7230 */ /* 0x000fe20000004100 */
[----:B------:R-:W-:Y:S01]  /*3ca0*/  F2FP.F16.F32.PACK_AB R24, R79, R78 ;  /* 0x0000004e4f18723e */ /* 0x000fe200000000ff */
[----:B------:R-:W-:Y:S02]  /*3cb0*/  HADD2.F32 R12, -RZ, R87.H1_H1 ;  /* 0x30000057ff0c7230 */ /* 0x000fe40000004100 */
[----:B------:R-:W-:Y:S02]  /*3cc0*/  HADD2.F32 R14, -RZ, R14.H1_H1 ;  /* 0x3000000eff0e7230 */ /* 0x000fe40000004100 */
[----:B------:R-:W-:Y:S01]  /*3cd0*/  FMUL.FTZ R81, R26, R15 ;  /* 0x0000000f1a517220 */ /* 0x000fe20000410000 */
[----:B------:R-:W-:Y:S02]  /*3ce0*/  HADD2.F32 R11, -RZ, R89.H1_H1 ;  /* 0x30000059ff0b7230 */ /* 0x000fe40000004100 */
[----:B------:R-:W-:Y:S01]  /*3cf0*/  FMUL.FTZ R25, R5, R12 ;  /* 0x0000000c05197220 */ /* 0x000fe20000410000 */
[----:B------:R-:W-:-:S02]  /*3d00*/  HADD2.F32 R13, -RZ, R4.H0_H0 ;  /* 0x20000004ff0d7230 */ /* 0x000fc40000004100 */
[----:B------:R-:W-:Y:S01]  /*3d10*/  FMUL.FTZ R15, R14, R15 ;  /* 0x0000000f0e0f7220 */ /* 0x000fe20000410000 */
[C---:B------:R-:W-:Y:S01]  /*3d20*/  FMUL.FTZ R4, R10.reuse, R12 ;  /* 0x0000000c0a047220 */ /* 0x040fe20000410000 */
[----:B------:R-:W-:Y:S01]  /*3d30*/  FFMA.FTZ R25, R10, R11, R25 ;  /* 0x0000000b0a197223 */ /* 0x000fe20000010019 */
[----:B------:R-:W-:Y:S01]  /*3d40*/  F2FP.F16.F32.PACK_AB R12, R80, R27 ;  /* 0x0000001b500c723e */ /* 0x000fe200000000ff */
[----:B------:R-:W-:Y:S01]  /*3d50*/  FFMA.FTZ R26, R26, R13, R15 ;  /* 0x0000000d1a1a7223 */ /* 0x000fe2000001000f */
[----:B------:R-:W-:Y:S01]  /*3d60*/  FFMA.FTZ R4, R5, R11, -R4 ;  /* 0x0000000b05047223 */ /* 0x000fe20000010804 */
[----:B------:R-:W-:Y:S01]  /*3d70*/  FFMA.FTZ R81, R14, R13, -R81 ;  /* 0x0000000d0e517223 */ /* 0x000fe20000010851 */
[----:B------:R-:W-:Y:S01]  /*3d80*/  F2FP.F16.F32.PACK_AB R13, R9, R6 ;  /* 0x00000006090d723e */ /* 0x000fe200000000ff */
[----:B------:R-:W-:Y:S01]  /*3d90*/  IMAD.MOV.U32 R27, RZ, RZ, R84 ;  /* 0x000000ffff1b7224 */ /* 0x000fe200078e0054 */
[----:B------:R-:W-:Y:S01]  /*3da0*/  F2FP.F16.F32.PACK_AB R26, R26, R25 ;  /* 0x000000191a1a723e */ /* 0x000fe200000000ff */
[----:B------:R-:W-:Y:S01]  /*3db0*/  IMAD.MOV.U32 R25, RZ, RZ, R7 ;  /* 0x000000ffff197224 */ /* 0x000fe200078e0007 */
[----:B------:R-:W-:-:S02]  /*3dc0*/  F2FP.F16.F32.PACK_AB R15, R83, R82 ;  /* 0x00000052530f723e */ /* 0x000fc400000000ff */
[----:B------:R-:W-:-:S07]  /*3dd0*/  F2FP.F16.F32.PACK_AB R14, R81, R4 ;  /* 0x00000004510e723e */ /* 0x000fce00000000ff */
.L_x_3665:
[----:B------:R-:W-:Y:S05]  /*3de0*/  BSYNC B1 ;  /* 0x0000000000017941 */ /* 0x000fea0003800000 */
.L_x_3664:
[----:B0-----:R3:W-:Y:S01]  /*3df0*/  STG.E.128 desc[UR42][R68.64], R12 ;  /* 0x0000000c44007986 */ /* 0x0017e2000c101d2a */
[----:B------:R-:W-:-:S13]  /*3e00*/  ISETP.GE.AND P5, PT, R77, R75, PT ;  /* 0x0000004b4d00720c */ /* 0x000fda0003fa6270 */
[----:B------:R-:W-:Y:S05]  /*3e10*/  @P5 BRA `(.L_x_3654) ;  /* 0x0000000000805947 */ /* 0x000fea0003800000 */
[--C-:B------:R-:W-:Y:S02]  /*3e20*/  SHF.R.S32.HI R4, RZ, 0x1f, R77.reuse ;  /* 0x0000001fff047819 */ /* 0x100fe4000001144d */
[----:B------:R-:W-:-:S04]  /*3e30*/  IADD3 R66, P5, P6, R20, R66, R77 ;  /* 0x0000004214427210 */ /* 0x000fc80007ebe04d */
[----:B------:R-:W-:Y:S02]  /*3e40*/  IADD3.X R4, R43, R76, R4, P5, P6 ;  /* 0x0000004c2b047210 */ /* 0x000fe40002fec404 */
[----:B------:R-:W-:-:S04]  /*3e50*/  LEA R64, P5, R66, R64, 0x1 ;  /* 0x0000004042407211 */ /* 0x000fc800078a08ff */
[----:B------:R-:W-:-:S05]  /*3e60*/  LEA.HI.X R65, R66, R65, R4, 0x1, P5 ;  /* 0x0000004142417211 */ /* 0x000fca00028f0c04 */
[----:B--2---:R4:W-:Y:S01]  /*3e70*/  STG.E.128 desc[UR42][R64.64], R24 ;  /* 0x0000001840007986 */ /* 0x0049e2000c101d2a */
[----:B------:R-:W-:Y:S05]  /*3e80*/  BRA `(.L_x_3654) ;  /* 0x0000000000647947 */ /* 0x000fea0003800000 */
.L_x_3647:
[----:B------:R-:W-:-:S06]  /*3e90*/  UISETP.NE.AND UP0, UPT, UR37, 0x3, UPT ;  /* 0x000000032500788c */ /* 0x000fcc000bf05270 */
[----:B------:R-:W-:-:S13]  /*3ea0*/  PLOP3.LUT P0, PT, PT, PT, UP0, 0x80, 0x0 ;  /* 0x000000000000781c */ /* 0x000fda0003f0f008 */
[----:B------:R-:W-:Y:S05]  /*3eb0*/  @!P0 BRA `(.L_x_3666) ;  /* 0x0000000000048947 */ /* 0x000fea0003800000 */
[----:B------:R-:W-:Y:S01]  /*3ec0*/  BPT.TRAP 0x1 ;  /* 0x000000040000795c */ /* 0x000fe20000300000 */
.L_x_3666:
[----:B------:R-:W-:Y:S01]  /*3ed0*/  IMAD R73, R19, 0x8, R2 ;  /* 0x0000000813497824 */ /* 0x000fe200078e0202 */
[----:B------:R-:W-:Y:S01]  /*3ee0*/  SHF.L.U32 R74, R186, 0x1f, RZ ;  /* 0x0000001fba4a7819 */ /* 0x000fe200000006ff */
[----:B------:R-:W-:Y:S01]  /*3ef0*/  IMAD R4, R40, -0x40, R42 ;  /* 0xffffffc028047824 */ /* 0x000fe200078e022a */
[----:B------:R-:W-:Y:S02]  /*3f00*/  BSSY B1, `(.L_x_3667) ;  /* 0x0000004000017945 */ /* 0x000fe40003800000 */
[----:B------:R-:W0:Y:S02]  /*3f10*/  SYNCS.PHASECHK.TRANS64.TRYWAIT P1, [R73+URZ+0x28c90], R74 ;  /* 0x028c904a490075a7 */ /* 0x000e24000802017f */
[----:B------:R-:W-:Y:S01]  /*3f20*/  VIMNMX R4, R4, 0x40, PT ;  /* 0x0000004004047848 */ /* 0x000fe20003fe0100 */
[----:B0-----:R-:W-:Y:S06]  /*3f30*/  @!P1 BRA `(.L_x_3668) ;  /* 0x0000017000fc9947 */ /* 0x001fec0003800000 */
.L_x_3950:
[----:B------:R-:W-:Y:S05]  /*3f40*/  BSYNC B1 ;  /* 0x0000000000017941 */ /* 0x000fea0003800000 */
.L_x_3667:
[----:B------:R-:W-:-:S13]  /*3f50*/  ISETP.GE.AND P1, PT, R23, R4, PT ;  /* 0x000000041700720c */ /* 0x000fda0003f26270 */
[----:B------:R-:W-:Y:S05]  /*3f60*/  @P1 BRA `(.L_x_3654) ;  /* 0x00000000002c1947 */ /* 0x000fea0003800000 */
[----:B------:R-:W-:Y:S01]  /*3f70*/  @!P3 LOP3.LUT P5, RZ, R188, 0x4, RZ, 0xc0, !PT ;  /* 0x00000004bcffb812 */ /* 0x000fe200078ac0ff */
[----:B------:R-:W-:Y:S01]  /*3f80*/  @!P3 VIADD R4, R57, 0x20 ;  /* 0x000000203904b836 */ /* 0x000fe20000000000 */
[----:B------:R-:W-:Y:S02]  /*3f90*/  PLOP3.LUT P6, PT, PT, PT, PT, 0x8, 0x0 ;  /* 0x000000000000781c */ /* 0x000fe40003fce170 */
[----:B------:R-:W-:-:S13]  /*3fa0*/  @!P3 PLOP3.LUT P6, PT, P5, PT, PT, 0x80, 0x0 ;  /* 0x000000000000b81c */ /* 0x000fda0002fcf070 */
[----:B------:R-:W-:-:S04]  /*3fb0*/  @P6 VIADD R4, R57, 0xffffffe0 ;  /* 0xffffffe039046836 */ /* 0x000fc80000000000 */
[----:B------:R-:W-:-:S04]  /*3fc0*/  @!P3 IMAD.IADD R5, R26, 0x1, R4 ;  /* 0x000000011a05b824 */ /* 0x000fc800078e0204 */
[----:B------:R-:W-:Y:S02]  /*3fd0*/  @!P3 IMAD R8, R5, 0x2, R2 ;  /* 0x000000020508b824 */ /* 0x000fe400078e0202 */
[----:B------:R-:W1:Y:S04]  /*3fe0*/  @!P4 LDS.128 R4, [R66+0x22400] ;  /* 0x022400004204c984 */ /* 0x000e680000000c00 */
[----:B------:R-:W2:Y:S04]  /*3ff0*/  @!P3 LDS.128 R8, [R8+0x22400] ;  /* 0x022400000808b984 */ /* 0x000ea80000000c00 */
[----:B-1----:R1:W-:Y:S04]  /*4000*/  @!P4 STG.E.128 desc[UR42][R12.64], R4 ;  /* 0x000000040c00c986 */ /* 0x0023e8000c101d2a */
[----:B--2---:R1:W-:Y:S02]  /*4010*/  @!P3 STG.E.128 desc[UR42][R12.64+0x40], R8 ;  /* 0x000040080c00b986 */ /* 0x0043e4000c101d2a */
.L_x_3654:
[----:B------:R-:W-:Y:S05]  /*4020*/  BSYNC B0 ;  /* 0x0000000000007941 */ /* 0x000fea0003800000 */
.L_x_3646:
[----:B-12---:R-:W1:Y:S01]  /*4030*/  S2R R4, SR_TID.X ;  /* 0x0000000000047919 */ /* 0x006e620000002100 */
[----:B------:R-:W-:Y:S01]  /*4040*/  @!PT LDS RZ, [RZ] ;  /* 0x00000000fffff984 */ /* 0x000fe20000000800 */
[----:B------:R-:W-:Y:S01]  /*4050*/  @!PT LDS RZ, [RZ] ;  /* 0x00000000fffff984 */ /* 0x000fe20000000800 */
[----:B------:R-:W-:Y:S01]  /*4060*/  @!PT LDS RZ, [RZ] ;  /* 0x00000000fffff984 */ /* 0x000fe20000000800 */
[----:B------:R-:W-:Y:S01]  /*4070*/  @!PT LDS RZ, [RZ] ;  /* 0x00000000fffff984 */ /* 0x000fe20000000800 */
[----:B------:R2:W-:Y:S06]  /*4080*/  MEMBAR.ALL.CTA ;  /* 0x0000000000007992 */ /* 0x0005ec0000008000 */
[----:B--2---:R-:W2:Y:S01]  /*4090*/  FENCE.VIEW.ASYNC.S ;  /* 0x00000000000073c6 */ /* 0x004ea20000000000 */
[----:B------:R-:W-:Y:S05]  /*40a0*/  WARPSYNC.ALL ;  /* 0x0000000000007948 */ /* 0x000fea0003800000 */
[----:B------:R-:W-:Y:S01]  /*40b0*/  BSSY B0, `(.L_x_3669) ;  /* 0x0000009000007945 */ /* 0x000fe20003800000 */
[----:B-1----:R-:W-:Y:S01]  /*40c0*/  LOP3.LUT R4, R4, 0x7f, RZ, 0xc0, !PT ;  /* 0x0000007f04047812 */ /* 0x002fe200078ec0ff */
[----:B--2---:R1:W-:Y:S03]  /*40d0*/  BAR.SYNC.DEFER_BLOCKING R55, 0x80 ;  /* 0x000200370000751d */ /* 0x0043e60000010000 */
[----:B------:R-:W-:-:S13]  /*40e0*/  ISETP.NE.AND P5, PT, R4, RZ, PT ;  /* 0x000000ff0400720c */ /* 0x000fda0003fa5270 */
[----:B------:R-:W-:-:S05]  /*40f0*/  @!P5 VIADD R4, R73, 0x28ca0 ;  /* 0x00028ca04904d836 */ /* 0x000fca0000000000 */
[----:B------:R-:W-:-:S04]  /*4100*/  @!P5 PRMT R4, RZ, 0x654, R4 ;  /* 0x00000654ff04d816 */ /* 0x000fc80000000004 */
[----:B------:R1:W-:Y:S01]  /*4110*/  @!P5 SYNCS.ARRIVE.TRANS64.RED.A1T0 RZ, [R4+URZ], RZ ;  /* 0x000000ff04ffd9a7 */ /* 0x0003e2000810043f */
[----:B------:R-:W-:Y:S05]  /*4120*/  @!P0 BRA `(.L_x_3670) ;  /* 0x0000000000048947 */ /* 0x000fea0003800000 */
[----:B------:R-:W-:Y:S01]  /*4130*/  BPT.TRAP 0x1 ;  /* 0x000000040000795c */ /* 0x000fe20000300000 */
.L_x_3670:
[----:B------:R-:W-:Y:S05]  /*4140*/  BSYNC B0 ;  /* 0x0000000000007941 */ /* 0x000fea0003800000 */
.L_x_3669:
[----:B------:R-:W2:Y:S01]  /*4150*/  SYNCS.PHASECHK.TRANS64.TRYWAIT P0, [R73+URZ+0x28cb0], R74 ;  /* 0x028cb04a490075a7 */ /* 0x000ea2000800017f */
[----:B------:R-:W-:Y:S04]  /*4160*/  BSSY B0, `(.L_x_3671) ;  /* 0x0000002000007945 */ /* 0x000fe80003800000 */
[----:B--2---:R-:W-:Y:S05]  /*4170*/  @!P0 BRA `(.L_x_3672) ;  /* 0x0000017000808947 */ /* 0x004fea0003800000 */
.L_x_3951:
[----:B------:R-:W-:Y:S05]  /*4180*/  BSYNC B0 ;  /* 0x0000000000007941 */ /* 0x000fea0003800000 */
.L_x_3671:
[----:B------:R-:W-:Y:S04]  /*4190*/  BSSY B0, `(.L_x_3673) ;  /* 0x0000052000007945 */ /* 0x000fe80003800000 */
[----:B------:R-:W-:Y:S05]  /*41a0*/  @P1 BRA `(.L_x_3674) ;  /* 0x0000000400401947 */ /* 0x000fea0003800000 */
[----:B------:R-:W-:Y:S01]  /*41b0*/  IMAD.WIDE R6, R40, 0x40, R38 ;  /* 0x0000004028067825 */ /* 0x000fe200078e0226 */
[----:B------:R-:W-:-:S03]  /*41c0*/  ULDC.64 UR4, c[0x0][0x328] ;  /* 0x0000ca0000047ab9 */ /* 0x000fc60000000a00 */
[----:B------:R-:W-:Y:S02]  /*41d0*/  IMAD R7, R7, UR4, RZ ;  /* 0x0000000407077c24 */ /* 0x000fe4000f8e02ff */
[----:B-1----:R-:W-:Y:S02]  /*41e0*/  IMAD.MOV.U32 R4, RZ, RZ, R28 ;  /* 0x000000ffff047224 */ /* 0x002fe400078e001c */
[----:B------:R-:W-:Y:S02]  /*41f0*/  IMAD.MOV.U32 R5, RZ, RZ, R71 ;  /* 0x000000ffff057224 */ /* 0x000fe400078e0047 */
[C---:B------:R-:W-:Y:S02]  /*4200*/  IMAD R7, R6.reuse, UR5, R7 ;  /* 0x0000000506077c24 */ /* 0x040fe4000f8e0207 */
[----:B------:R-:W-:Y:S01]  /*4210*/  IMAD.WIDE.U32 R4, R6, UR4, R4 ;  /* 0x0000000406047c25 */ /* 0x000fe2000f8e0004 */
[----:B------:R-:W-:-:S03]  /*4220*/  ULDC.64 UR4, c[0x0][0x318] ;  /* 0x0000c60000047ab9 */ /* 0x000fc60000000a00 */
[----:B------:R-:W-:Y:S01]  /*4230*/  IMAD.IADD R5, R5, 0x1, R7 ;  /* 0x0000000105057824 */ /* 0x000fe200078e0207 */
[----:B------:R-:W-:Y:S01]  /*4240*/  LEA R8, P0, R4, UR4, 0x1 ;  /* 0x0000000404087c11 */ /* 0x000fe2000f8008ff */
[----:B------:R-:W-:Y:S01]  /*4250*/  ULDC UR4, c[0x0][0x320] ;  /* 0x0000c80000047ab9 */ /* 0x000fe20000000800 */
[----:B------:R-:W-:Y:S02]  /*4260*/  VIADD R10, R16, 0x40 ;  /* 0x00000040100a7836 */ /* 0x000fe40000000000 */
[----:B------:R-:W-:Y:S01]  /*4270*/  LEA.HI.X R9, R4, UR5, R5, 0x1, P0 ;  /* 0x0000000504097c11 */ /* 0x000fe200080f0c05 */
[----:B------:R-:W-:Y:S01]  /*4280*/  IMAD R5, R19, 0x8000, R57 ;  /* 0x0000800013057824 */ /* 0x000fe200078e0239 */
[----:B------:R-:W-:-:S03]  /*4290*/  LOP3.LUT P0, RZ, R188, 0x4, RZ, 0xc0, !PT ;  /* 0x00000004bcff7812 */ /* 0x000fc6000780c0ff */
[C---:B------:R-:W-:Y:S02]  /*42a0*/  VIADD R11, R5.reuse, 0x20 ;  /* 0x00000020050b7836 */ /* 0x040fe40000000000 */
[----:B---3--:R-:W-:-:S08]  /*42b0*/  IMAD R12, R5, 0x2, R2 ;  /* 0x00000002050c7824 */ /* 0x008fd000078e0202 */
[----:B------:R-:W-:Y:S01]  /*42c0*/  @P0 VIADD R11, R5, 0xffffffe0 ;  /* 0xffffffe0050b0836 */ /* 0x000fe20000000000 */
[----:B------:R-:W-:-:S03]  /*42d0*/  ISETP.GE.AND P0, PT, R16, UR4, PT ;  /* 0x0000000410007c0c */ /* 0x000fc6000bf06270 */
[----:B------:R-:W-:-:S10]  /*42e0*/  IMAD R11, R11, 0x2, R2 ;  /* 0x000000020b0b7824 */ /* 0x000fd400078e0202 */
[----:B------:R-:W1:Y:S04]  /*42f0*/  @!P0 LDS.128 R4, [R12+0x400] ;  /* 0x000400000c048984 */ /* 0x000e680000000c00 */
[----:B-1----:R-:W-:Y:S01]  /*4300*/  @!P0 STG.E.128 desc[UR42][R8.64], R4 ;  /* 0x0000000408008986 */ /* 0x002fe2000c101d2a */
[----:B------:R-:W-:Y:S01]  /*4310*/  ISETP.GE.AND P0, PT, R10, UR4, PT ;  /* 0x000000040a007c0c */ /* 0x000fe2000bf06270 */
[----:B------:R-:W-:-:S12]  /*4320*/  VIADD R10, R16, 0x80 ;  /* 0x00000080100a7836 */ /* 0x000fd80000000000 */
        /* <DEDUP_REMOVED lines=26> */
[----:B------:R-:W-:-:S13]  /*44d0*/  ISETP.GE.AND P0, PT, R53, UR4, PT ;  /* 0x0000000435007c0c */ /* 0x000fda000bf06270 */
        /* <DEDUP_REMOVED lines=28> */
[----:B-1----:R1:W-:Y:S02]  /*46a0*/  @!P0 STG.E.128 desc[UR42][R8.64+0x3c0], R4 ;  /* 0x0003c00408008986 */ /* 0x0023e4000c101d2a */
.L_x_3674:
[----:B------:R-:W-:Y:S05]  /*46b0*/  BSYNC B0 ;  /* 0x0000000000007941 */ /* 0x000fea0003800000 */
.L_x_3673:
[----:B------:R-:W-:Y:S01]  /*46c0*/  @!PT LDS RZ, [RZ] ;  /* 0x00000000fffff984 */ /* 0x000fe20000000800 */
[----:B------:R-:W-:Y:S01]  /*46d0*/  @!PT LDS RZ, [RZ] ;  /* 0x00000000fffff984 */ /* 0x000fe20000000800 */
[----:B------:R-:W-:Y:S01]  /*46e0*/  @!PT LDS RZ, [RZ] ;  /* 0x00000000fffff984 */ /* 0x000fe20000000800 */
[----:B------:R-:W-:Y:S01]  /*46f0*/  @!PT LDS RZ, [RZ] ;  /* 0x00000000fffff984 */ /* 0x000fe20000000800 */
[----:B------:R5:W-:Y:S06]  /*4700*/  MEMBAR.ALL.CTA ;  /* 0x0000000000007992 */ /* 0x000bec0000008000 */
[----:B-----5:R-:W5:Y:S01]  /*4710*/  FENCE.VIEW.ASYNC.S ;  /* 0x00000000000073c6 */ /* 0x020f620000000000 */
[----:B------:R-:W-:Y:S01]  /*4720*/  VIADD R19, R19, 0x1 ;  /* 0x0000000113137836 */ /* 0x000fe20000000000 */
[----:B-----5:R1:W-:Y:S01]  /*4730*/  BAR.SYNC.DEFER_BLOCKING R55, 0x80 ;  /* 0x000200370000751d */ /* 0x0203e20000010000 */
[----:B0-2---:R-:W-:-:S03]  /*4740*/  @!P5 VIADD R73, R73, 0x28cc0 ;  /* 0x00028cc04949d836 */ /* 0x005fc60000000000 */
[C---:B------:R-:W-:Y:S02]  /*4750*/  ISETP.NE.AND P1, PT, R19.reuse, 0x2, PT ;  /* 0x000000021300780c */ /* 0x040fe40003f25270 */
[----:B------:R-:W-:Y:S02]  /*4760*/  PLOP3.LUT P0, PT, PT, PT, PT, 0x8, 0x0 ;  /* 0x000000000000781c */ /* 0x000fe40003f0e170 */
[----:B------:R-:W-:Y:S02]  /*4770*/  @!P5 PRMT R73, RZ, 0x654, R73 ;  /* 0x00000654ff49d816 */ /* 0x000fe40000000049 */
[----:B-1----:R-:W-:Y:S02]  /*4780*/  SEL R5, RZ, 0x1, P1 ;  /* 0x00000001ff057807 */ /* 0x002fe40000800000 */
[----:B------:R-:W-:Y:S02]  /*4790*/  SEL R19, R19, RZ, P1 ;  /* 0x000000ff13137207 */ /* 0x000fe40000800000 */
[----:B------:R-:W-:Y:S01]  /*47a0*/  LOP3.LUT R186, R186, R5, RZ, 0x3c, !PT ;  /* 0x00000005baba7212 */ /* 0x000fe200078e3cff */
[----:B------:R0:W-:Y:S01]  /*47b0*/  @!P5 SYNCS.ARRIVE.TRANS64.RED.A1T0 RZ, [R73+URZ], RZ ;  /* 0x000000ff49ffd9a7 */ /* 0x0001e2000810043f */
[----:B------:R-:W-:Y:S05]  /*47c0*/  @P2 BRA `(.L_x_3675) ;  /* 0xffffffe000042947 */ /* 0x000fea000383ffff */
.L_x_3641:
[----:B------:R-:W-:Y:S04]  /*47d0*/  BSSY B0, `(.L_x_3676) ;  /* 0x0000004000007945 */ /* 0x000fe80003800000 */
[----:B------:R-:W-:Y:S05]  /*47e0*/  @P0 BRA `(.L_x_3677) ;  /* 0x0000000000080947 */ /* 0x000fea0003800000 */
[----:B------:R-:W2:Y:S02]  /*47f0*/  FENCE.VIEW.ASYNC.G ;  /* 0x00000000000073c6 */ /* 0x000ea40000000100 */
[----:B--2---:R-:W-:Y:S06]  /*4800*/  BAR.ARV 0xc, 0x180 ;  /* 0x0306000000007b1d */ /* 0x004fec0000002000 */
.L_x_3677:
[----:B------:R-:W-:Y:S05]  /*4810*/  BSYNC B0 ;  /* 0x0000000000007941 */ /* 0x000fea0003800000 */
.L_x_3676:
[----:B------:R-:W-:Y:S01]  /*4820*/  UISETP.NE.AND UP0, UPT, UR38, 0x1, UPT ;  /* 0x000000012600788c */ /* 0x000fe2000bf05270 */
[C---:B------:R-:W-:Y:S01]  /*4830*/  ISETP.NE.AND P0, PT, R200.reuse, RZ, PT ;  /* 0x000000ffc800720c */ /* 0x040fe20003f05270 */
[----:B------:R-:W-:Y:S01]  /*4840*/  ULDC UR4, c[0x0][0x9f0] ;  /* 0x00027c0000047ab9 */ /* 0x000fe20000000800 */
[----:B------:R-:W-:Y:S02]  /*4850*/  BSSY B7, `(.L_x_3678) ;  /* 0x0000905000077945 */ /* 0x000fe40003800000 */
[----:B------:R-:W-:Y:S02]  /*4860*/  SEL R9, R200, UR4, P0 ;  /* 0x00000004c8097c07 */ /* 0x000fe40008000000 */
[----:B------:R-:W-:-:S13]  /*4870*/  PLOP3.LUT P1, PT, PT, PT, UP0, 0x80, 0x0 ;  /* 0x000000000000781c */ /* 0x000fda0003f2f008 */
[----:B------:R-:W-:Y:S05]  /*4880*/  @!P1 BRA `(.L_x_3679) ;  /* 0x0000002000649947 */ /* 0x000fea0003800000 */
[----:B------:R-:W2:Y:S01]  /*4890*/  LDL R0, [R1+0x28] ;  /* 0x0000280001007983 */ /* 0x000ea20000100800 */
[----:B------:R-:W-:Y:S01]  /*48a0*/  BSSY B0, `(.L_x_3680) ;  /* 0x000001e000007945 */ /* 0x000fe20003800000 */
[----:B------:R-:W-:Y:S01]  /*48b0*/  IMAD.MOV.U32 R3, RZ, RZ, RZ ;  /* 0x000000ffff037224 */ /* 0x000fe200078e00ff */
[----:B--2---:R-:W-:-:S13]  /*48c0*/  LOP3.LUT P2, RZ, R0, 0x4, RZ, 0xc0, !PT ;  /* 0x0000000400ff7812 */ /* 0x004fda000784c0ff */
[----:B------:R-:W-:Y:S05]  /*48d0*/  @!P2 BRA `(.L_x_3681) ;  /* 0x000000000068a947 */ /* 0x000fea0003800000 */
[-C--:B-1----:R-:W-:Y:S02]  /*48e0*/  IABS R6, R9.reuse ;  /* 0x0000000900067213 */ /* 0x082fe40000000000 */
        /* <DEDUP_REMOVED lines=9> */
[----:B------:R1:W2:Y:S02]  /*4980*/  F2I.FTZ.U32.TRUNC.NTZ R5, R4 ;  /* 0x0000000400057305 */ /* 0x0002a4000021f000 */
[----:B-1----:R-:W-:Y:S02]  /*4990*/  IMAD.MOV.U32 R4, RZ, RZ, RZ ;  /* 0x000000ffff047224 */ /* 0x002fe400078e00ff */
[----:B--2---:R-:W-:-:S04]  /*49a0*/  IMAD.MOV R7, RZ, RZ, -R5 ;  /* 0x000000ffff077224 */ /* 0x004fc800078e0a05 */
        /* <DEDUP_REMOVED lines=10> */
[----:B------:R-:W-:-:S04]  /*4a50*/  IMAD.MOV.U32 R3, RZ, RZ, R5 ;  /* 0x000000ffff037224 */ /* 0x000fc800078e0005 */
[----:B------:R-:W-:Y:S01]  /*4a60*/  @!P2 IMAD.MOV R3, RZ, RZ, -R3 ;  /* 0x000000ffff03a224 */ /* 0x000fe200078e0a03 */
[----:B------:R-:W-:-:S07]  /*4a70*/  @!P1 LOP3.LUT R3, RZ, R9, RZ, 0x33, !PT ;  /* 0x00000009ff039212 */ /* 0x000fce00078e33ff */
.L_x_3681:
[----:B------:R-:W-:Y:S05]  /*4a80*/  BSYNC B0 ;  /* 0x0000000000007941 */ /* 0x000fea0003800000 */
.L_x_3680:
[-C--:B------:R-:W-:Y:S01]  /*4a90*/  IMAD R0, R210, R3.reuse, RZ ;  /* 0x00000003d2007224 */ /* 0x080fe200078e02ff */
[----:B------:R-:W-:Y:S01]  /*4aa0*/  PLOP3.LUT P0, PT, PT, PT, PT, 0x80, 0x0 ;  /* 0x000000000000781c */ /* 0x000fe20003f0f070 */
[----:B------:R-:W-:Y:S01]  /*4ab0*/  IMAD.MOV.U32 R20, RZ, RZ, RZ ;  /* 0x000000ffff147224 */ /* 0x000fe200078e00ff */
[----:B------:R-:W-:Y:S02]  /*4ac0*/  CS2R R150, SRZ ;  /* 0x0000000000967805 */ /* 0x000fe4000001ff00 */
[----:B------:R-:W-:Y:S02]  /*4ad0*/  CS2R R148, SRZ ;  /* 0x0000000000947805 */ /* 0x000fe4000001ff00 */
[----:B------:R-:W-:Y:S01]  /*4ae0*/  VIADDMNMX R4, R0, R3, R168, PT ;  /* 0x0000000300047246 */ /* 0x000fe200038001a8 */
[----:B------:R-:W-:Y:S01]  /*4af0*/  IMAD.MOV.U32 R3, RZ, RZ, RZ ;  /* 0x000000ffff037224 */ /* 0x000fe200078e00ff */
        /* <DEDUP_REMOVED lines=38> */
[----:B0-----:R-:W-:Y:S02]  /*4d60*/  CS2R R72, SRZ ;  /* 0x0000000000487805 */ /* 0x001fe4000001ff00 */
[----:B------:R-:W-:Y:S02]  /*4d70*/  CS2R R70, SRZ ;  /* 0x0000000000467805 */ /* 0x000fe4000001ff00 */
[----:B---3--:R-:W-:Y:S02]  /*4d80*/  CS2R R68, SRZ ;  /* 0x0000000000447805 */ /* 0x008fe4000001ff00 */
[----:B------:R-:W-:Y:S02]  /*4d90*/  CS2R R66, SRZ ;  /* 0x0000000000427805 */ /* 0x000fe4000001ff00 */
[----:B----4-:R-:W-:Y:S02]  /*4da0*/  CS2R R64, SRZ ;  /* 0x0000000000407805 */ /* 0x010fe4000001ff00 */
        /* <DEDUP_REMOVED lines=21> */
[----:B------:R-:W2:Y:S01]  /*4f00*/  LDL R5, [R1+0x2c] ;  /* 0x00002c0001057983 */ /* 0x000ea20000100800 */
[----:B------:R-:W-:-:S06]  /*4f10*/  UISETP.NE.AND UP0, UPT, UR37, 0x3, UPT ;  /* 0x000000032500788c */ /* 0x000fcc000bf05270 */
[----:B------:R-:W-:Y:S01]  /*4f20*/  PLOP3.LUT P0, PT, PT, PT, UP0, 0x80, 0x0 ;  /* 0x000000000000781c */ /* 0x000fe20003f0f008 */
[----:B--2---:R-:W0:Y:S02]  /*4f30*/  SHFL.IDX PT, R3, R5, RZ, 0x1f ;  /* 0x00001fff05037589 */ /* 0x004e2400000e0000 */
[----:B0-----:R-:W-:-:S04]  /*4f40*/  LEA.HI R5, R3, R3, RZ, 0x1 ;  /* 0x0000000303057211 */ /* 0x001fc800078f08ff */
[----:B-1----:R-:W-:-:S05]  /*4f50*/  LOP3.LUT R6, R5, 0x1fffe, RZ, 0xc0, !PT ;  /* 0x0001fffe05067812 */ /* 0x002fca00078ec0ff */
[----:B------:R-:W-:-:S04]  /*4f60*/  IMAD.IADD R3, R3, 0x1, -R6 ;  /* 0x0000000103037824 */ /* 0x000fc800078e0a06 */
[----:B------:R-:W-:-:S04]  /*4f70*/  IMAD R3, R3, 0x8000, R2 ;  /* 0x0000800003037824 */ /* 0x000fc800078e0202 */
[----:B------:R-:W-:-:S05]  /*4f80*/  VIADD R3, R3, 0x400 ;  /* 0x0000040003037836 */ /* 0x000fca0000000000 */
[----:B------:R-:W-:-:S04]  /*4f90*/  SHF.R.U32.HI R3, RZ, 0x4, R3 ;  /* 0x00000004ff037819 */ /* 0x000fc80000011603 */
[----:B------:R-:W-:-:S04]  /*4fa0*/  LOP3.LUT R3, R3, 0x3fff, RZ, 0xc0, !PT ;  /* 0x00003fff03037812 */ /* 0x000fc800078ec0ff */
[----:B------:R-:W-:Y:S01]  /*4fb0*/  LOP3.LUT R3, R3, 0x2000000, RZ, 0xfc, !PT ;  /* 0x0200000003037812 */ /* 0x000fe200078efcff */
[----:B------:R-:W-:Y:S06]  /*4fc0*/  @!P0 BRA `(.L_x_3683) ;  /* 0x0000000000048947 */ /* 0x000fec0003800000 */
[----:B------:R-:W-:Y:S01]  /*4fd0*/  BPT.TRAP 0x1 ;  /* 0x000000040000795c */ /* 0x000fe20000300000 */
.L_x_3683:
[----:B------:R-:W-:Y:S01]  /*4fe0*/  IMAD R5, R18, 0x8, R2 ;  /* 0x0000000812057824 */ /* 0x000fe200078e0202 */
[----:B------:R-:W-:Y:S01]  /*4ff0*/  SHF.L.U32 R8, R22, 0x1f, RZ ;  /* 0x0000001f16087819 */ /* 0x000fe200000006ff */
[----:B------:R-:W-:Y:S01]  /*5000*/  VIADD R6, R2, 0x26800 ;  /* 0x0002680002067836 */ /* 0x000fe20000000000 */
[----:B------:R-:W-:Y:S02]  /*5010*/  BSSY B0, `(.L_x_3684) ;  /* 0x0000008000007945 */ /* 0x000fe40003800000 */
[----:B------:R-:W0:Y:S02]  /*5020*/  SYNCS.PHASECHK.TRANS64.TRYWAIT P0, [R5+URZ+0x28c50], R8 ;  /* 0x028c5008050075a7 */ /* 0x000e24000800017f */
[----:B------:R-:W-:Y:S01]  /*5030*/  SHF.R.U32.HI R7, RZ, 0x4, R6 ;  /* 0x00000004ff077819 */ /* 0x000fe20000011606 */
[----:B------:R-:W-:-:S03]  /*5040*/  IMAD R6, R18, 0x1000, R3 ;  /* 0x0000100012067824 */ /* 0x000fc600078e0203 */
[----:B------:R-:W-:-:S04]  /*5050*/  LOP3.LUT R7, R7, 0x3fff, RZ, 0xc0, !PT ;  /* 0x00003fff07077812 */ /* 0x000fc800078ec0ff */
[----:B------:R-:W-:Y:S01]  /*5060*/  LOP3.LUT R12, R7, 0x10000, RZ, 0xfc, !PT ;  /* 0x00010000070c7812 */ /* 0x000fe200078efcff */
[----:B------:R-:W-:Y:S01]  /*5070*/  IMAD.MOV.U32 R7, RZ, RZ, 0x40000040 ;  /* 0x40000040ff077424 */ /* 0x000fe200078e00ff */
[----:B0-----:R-:W-:Y:S06]  /*5080*/  @!P0 BRA `(.L_x_3685) ;  /* 0x0000016000d08947 */ /* 0x001fec0003800000 */
.L_x_3952:
[----:B------:R-:W-:Y:S05]  /*5090*/  BSYNC B0 ;  /* 0x0000000000007941 */ /* 0x000fea0003800000 */
.L_x_3684:
[----:B------:R-:W-:Y:S01]  /*50a0*/  BAR.SYNC.DEFER_BLOCKING 0xe, 0x100 ;  /* 0x0384000000007b1d */ /* 0x000fe20000010000 */
[----:B------:R-:W-:Y:S01]  /*50b0*/  IMAD.MOV.U32 R13, RZ, RZ, 0x40000040 ;  /* 0x40000040ff0d7424 */ /* 0x000fe200078e00ff */
[C---:B------:R-:W-:Y:S01]  /*50c0*/  R2UR UR6, R6.reuse ;  /* 0x00000000060672ca */ /* 0x040fe200000e0000 */
[----:B------:R-:W-:Y:S01]  /*50d0*/  VIADD R10, R6, 0x100 ;  /* 0x00000100060a7836 */ /* 0x000fe20000000000 */
[----:B------:R-:W-:Y:S01]  /*50e0*/  R2UR UR7, R7 ;  /* 0x00000000070772ca */ /* 0x000fe200000e0000 */
[----:B------:R-:W-:Y:S01]  /*50f0*/  IMAD.MOV.U32 R11, RZ, RZ, 0x40000040 ;  /* 0x40000040ff0b7424 */ /* 0x000fe200078e00ff */
[----:B------:R-:W-:Y:S01]  /*5100*/  R2UR UR4, R12 ;  /* 0x000000000c0472ca */ /* 0x000fe200000e0000 */
[----:B0-----:R-:W-:Y:S01]  /*5110*/  VIADD R8, R6, 0x80 ;  /* 0x0000008006087836 */ /* 0x001fe20000000000 */
[----:B------:R-:W-:Y:S01]  /*5120*/  R2UR UR5, R13 ;  /* 0x000000000d0572ca */ /* 0x000fe200000e0000 */
[----:B------:R-:W-:Y:S01]  /*5130*/  IMAD.MOV.U32 R9, RZ, RZ, 0x40000040 ;  /* 0x40000040ff097424 */ /* 0x000fe200078e00ff */
[----:B------:R-:W-:Y:S01]  /*5140*/  R2UR UR14, R10 ;  /* 0x000000000a0e72ca */ /* 0x000fe200000e0000 */
[----:B------:R-:W-:Y:S01]  /*5150*/  VIADD R10, R12, 0x2 ;  /* 0x000000020c0a7836 */ /* 0x000fe20000000000 */
        /* <DEDUP_REMOVED lines=11> */
[----:B------:R-:W0:Y:S01]  /*5210*/  S2R R14, SR_TID.X ;  /* 0x00000000000e7919 */ /* 0x000e220000002100 */
[----:B------:R-:W-:Y:S01]  /*5220*/  WARPGROUP.ARRIVE ;  /* 0x00000000000079c5 */ /* 0x000fe20000000000 */
[----:B------:R-:W-:Y:S01]  /*5230*/  R2UR UR13, R9 ;  /* 0x00000000090d72ca */ /* 0x000fe200000e0000 */
[----:B------:R-:W-:Y:S01]  /*5240*/  VIADD R4, R4, 0xfffffffe ;  /* 0xfffffffe04047836 */ /* 0x000fe20000000000 */
[----:B------:R-:W-:Y:S03]  /*5250*/  BSSY B0, `(.L_x_3686) ;  /* 0x00000ed000007945 */ /* 0x000fe60003800000 */
[----:B------:R-:W-:Y:S01]  /*5260*/  HGMMA.64x256x16.F32 R24, gdesc[UR4].tnspB, RZ, !UPT, gsb0 ;  /* 0x43e00000041879f0 */ /* 0x000fe2000c0008ff */
[----:B------:R-:W-:Y:S01]  /*5270*/  R2UR UR6, R6 ;  /* 0x00000000060672ca */ /* 0x000fe200000e0000 */
[----:B------:R-:W-:Y:S01]  /*5280*/  VIADD R6, R12, 0x6 ;  /* 0x000000060c067836 */ /* 0x000fe20000000000 */
[----:B------:R-:W-:Y:S01]  /*5290*/  R2UR UR7, R7 ;  /* 0x00000000070772ca */ /* 0x000fe200000e0000 */
[----:B------:R-:W-:-:S03]  /*52a0*/  IMAD.MOV.U32 R7, RZ, RZ, 0x40000040 ;  /* 0x40000040ff077424 */ /* 0x000fc600078e00ff */
[----:B------:R-:W-:Y:S02]  /*52b0*/  R2UR UR4, R6 ;  /* 0x00000000060472ca */ /* 0x000fe400000e0000 */
[----:B------:R-:W-:Y:S02]  /*52c0*/  R2UR UR5, R7 ;  /* 0x00000000070572ca */ /* 0x000fe400000e0000 */
        /* <DEDUP_REMOVED lines=18> */
[----:B------:R-:W-:-:S13]  /*53f0*/  ISETP.GE.AND P0, PT, R4, R0, PT ;  /* 0x000000000400720c */ /* 0x000fda0003f06270 */
[----:B0-----:R-:W-:Y:S05]  /*5400*/  @!P0 BRA `(.L_x_3687) ;  /* 0x0000000c00448947 */ /* 0x001fea0003800000 */
[----:B------:R-:W-:-:S07]  /*5410*/  IMAD.MOV.U32 R14, RZ, RZ, R4 ;  /* 0x000000ffff0e7224 */ /* 0x000fce00078e0004 */
.L_x_3693:
[----:B------:R-:W-:Y:S01]  /*5420*/  BAR.SYNC.DEFER_BLOCKING 0xe, 0x100 ;  /* 0x0384000000007b1d */ /* 0x000fe20000010000 */
[C---:B0-----:R-:W-:Y:S02]  /*5430*/  IMAD R4, R18.reuse, 0x40, R190 ;  /* 0x0000004012047824 */ /* 0x041fe400078e02be */
[----:B------:R-:W-:Y:S02]  /*5440*/  VIADD R15, R18, 0x1 ;  /* 0x00000001120f7836 */ /* 0x000fe40000000000 */
[----:B------:R-:W-:-:S03]  /*5450*/  IMAD R4, R4, 0x4, R2 ;  /* 0x0000000404047824 */ /* 0x000fc600078e0202 */
[----:B------:R-:W-:-:S04]  /*5460*/  ISETP.NE.AND P0, PT, R15, 0x2, PT ;  /* 0x000000020f00780c */ /* 0x000fc80003f05270 */
[----:B------:R-:W-:-:S05]  /*5470*/  SEL R15, R15, RZ, P0 ;  /* 0x000000ff0f0f7207 */ /* 0x000fca0000000000 */
[----:B------:R-:W-:Y:S01]  /*5480*/  IMAD.MOV.U32 R18, RZ, RZ, R15 ;  /* 0x000000ffff127224 */ /* 0x000fe200078e000f */
[----:B------:R-:W0:Y:S04]  /*5490*/  LDS R5, [R4+0x28800] ;  /* 0x0288000004057984 */ /* 0x000e280000000800 */
[----:B------:R-:W1:Y:S01]  /*54a0*/  LDS R4, [R4+0x28820] ;  /* 0x0288200004047984 */ /* 0x000e620000000800 */
[-C--:B0-----:R-:W-:Y:S01]  /*54b0*/  FMUL.FTZ R24, R24, R5.reuse ;  /* 0x0000000518187220 */ /* 0x081fe20000410000 */
        /* <DEDUP_REMOVED lines=67> */
[----:B------:R-:W-:-:S02]  /*58f0*/  IMAD.MOV.U32 R4, RZ, RZ, R14 ;  /* 0x000000ffff047224 */ /* 0x000fc400078e000e */
[-C--:B------:R-:W-:Y:S01]  /*5900*/  FMUL.FTZ R32, R32, R5.reuse ;  /* 0x0000000520207220 */ /* 0x080fe20000410000 */
[-C--:B------:R-:W-:Y:S01]  /*5910*/  FMUL.FTZ R33, R33, R5.reuse ;  /* 0x0000000521217220 */ /* 0x080fe20000410000 */
[-C--:B------:R-:W-:Y:S01]  /*5920*/  FMUL.FTZ R36, R36, R5.reuse ;  /* 0x0000000524247220 */ /* 0x080fe20000410000 */
[-C--:B------:R-:W-:Y:S01]  /*5930*/  FMUL.FTZ R37, R37, R5.reuse ;  /* 0x0000000525257220 */ /* 0x080fe20000410000 */
[----:B------:R-:W-:Y:S01]  /*5940*/  ISETP.GT.AND P1, PT, R4, R0, PT ;  /* 0x000000000400720c */ /* 0x000fe20003f24270 */
[----:B------:R-:W-:Y:S02]  /*5950*/  IMAD.U32 R4, RZ, RZ, UR37 ;  /* 0x00000025ff047e24 */ /* 0x000fe4000f8e00ff */
[-C--:B------:R-:W-:Y:S01]  /*5960*/  FMUL.FTZ R40, R40, R5.reuse ;  /* 0x0000000528287220 */ /* 0x080fe20000410000 */
[-C--:B------:R-:W-:Y:S01]  /*5970*/  FMUL.FTZ R41, R41, R5.reuse ;  /* 0x0000000529297220 */ /* 0x080fe20000410000 */
[-C--:B------:R-:W-:Y:S01]  /*5980*/  FMUL.FTZ R44, R44, R5.reuse ;  /* 0x000000052c2c7220 */ /* 0x080fe20000410000 */
[-C--:B------:R-:W-:Y:S01]  /*5990*/  FMUL.FTZ R45, R45, R5.reuse ;  /* 0x000000052d2d7220 */ /* 0x080fe20000410000 */
[----:B------:R-:W-:Y:S01]  /*59a0*/  ISETP.NE.AND P2, PT, R4, 0x3, PT ;  /* 0x000000030400780c */ /* 0x000fe20003f45270 */
[-C--:B------:R-:W-:Y:S01]  /*59b0*/  FMUL.FTZ R48, R48, R5.reuse ;  /* 0x0000000530307220 */ /* 0x080fe20000410000 */
[----:B------:R-:W-:Y:S01]  /*59c0*/  SEL R4, RZ, 0x1, P0 ;  /* 0x00000001ff047807 */ /* 0x000fe20000000000 */
        /* <DEDUP_REMOVED lines=51> */
[----:B------:R-:W-:Y:S01]  /*5d00*/  LOP3.LUT R22, R22, R4, RZ, 0x3c, !PT ;  /* 0x0000000416167212 */ /* 0x000fe200078e3cff */
[----:B------:R-:W-:Y:S01]  /*5d10*/  VIADD R14, R14, 0xffffffff ;  /* 0xffffffff0e0e7836 */ /* 0x000fe20000000000 */
[----:B------:R-:W-:Y:S06]  /*5d20*/  @!P2 BRA `(.L_x_3688) ;  /* 0x000000000004a947 */ /* 0x000fec0003800000 */
[----:B------:R-:W-:Y:S01]  /*5d30*/  BPT.TRAP 0x1 ;  /* 0x000000040000795c */ /* 0x000fe20000300000 */
.L_x_3688:
[----:B------:R-:W-:Y:S01]  /*5d40*/  IMAD R4, R18, 0x8, R2 ;  /* 0x0000000812047824 */ /* 0x000fe200078e0202 */
[----:B------:R-:W-:-:S04]  /*5d50*/  SHF.L.U32 R5, R22, 0x1f, RZ ;  /* 0x0000001f16057819 */ /* 0x000fc800000006ff */
[----:B------:R0:W1:Y:S01]  /*5d60*/  SYNCS.PHASECHK.TRANS64.TRYWAIT P0, [R4+URZ+0x28c50], R5 ;  /* 0x028c5005040075a7 */ /* 0x000062000800017f */
[----:B------:R-:W-:Y:S05]  /*5d70*/  @!P2 BRA `(.L_x_3689) ;  /* 0x000000000004a947 */ /* 0x000fea0003800000 */
[----:B------:R-:W-:Y:S01]  /*5d80*/  BPT.TRAP 0x1 ;  /* 0x000000040000795c */ /* 0x000fe20000300000 */
.L_x_3689:
[----:B------:R-:W-:Y:S04]  /*5d90*/  BSSY B1, `(.L_x_3690) ;  /* 0x0000004000017945 */ /* 0x000fe80003800000 */
[----:B-1----:R-:W-:Y:S05]  /*5da0*/  @P0 BRA `(.L_x_3691) ;  /* 0x0000000000080947 */ /* 0x002fea0003800000 */
[----:B------:R-:W1:Y:S02]  /*5db0*/  SYNCS.PHASECHK.TRANS64.TRYWAIT P0, [R4+URZ+0x28c50], R5 ;  /* 0x028c5005040075a7 */ /* 0x000e64000800017f */
[----:B-1----:R-:W-:Y:S05]  /*5dc0*/  @!P0 BRA `(.L_x_3692) ;  /* 0x0000015400948947 */ /* 0x002fea0003800000 */
.L_x_3691:
[----:B------:R-:W-:Y:S05]  /*5dd0*/  BSYNC B1 ;  /* 0x0000000000017941 */ /* 0x000fea0003800000 */
.L_x_3690:
[----:B01----:R-:W-:Y:S01]  /*5de0*/  IMAD.MOV.U32 R5, RZ, RZ, 0x40000040 ;  /* 0x40000040ff057424 */ /* 0x003fe200078e00ff */
[----:B------:R-:W-:Y:S01]  /*5df0*/  WARPGROUP.ARRIVE ;  /* 0x00000000000079c5 */ /* 0x000fe20000000000 */
[----:B------:R-:W-:-:S05]  /*5e00*/  IMAD R4, R18, 0x1000, R3 ;  /* 0x0000100012047824 */ /* 0x000fca00078e0203 */
[----:B------:R-:W0:Y:S01]  /*5e10*/  S2R R20, SR_TID.X ;  /* 0x0000000000147919 */ /* 0x000e220000002100 */
[----:B------:R-:W-:Y:S01]  /*5e20*/  IMAD.MOV.U32 R13, RZ, RZ, 0x40000040 ;  /* 0x40000040ff0d7424 */ /* 0x000fe200078e00ff */
[----:B------:R-:W-:Y:S01]  /*5e30*/  R2UR UR7, R5 ;  /* 0x00000000050772ca */ /* 0x000fe200000e0000 */
[----:B------:R-:W-:Y:S01]  /*5e40*/  VIADD R5, R2, 0x26800 ;  /* 0x0002680002057836 */ /* 0x000fe20000000000 */
[----:B------:R-:W-:Y:S02]  /*5e50*/  R2UR UR6, R4 ;  /* 0x00000000040672ca */ /* 0x000fe400000e0000 */
[----:B------:R-:W-:Y:S01]  /*5e60*/  R2UR UR5, R13 ;  /* 0x000000000d0572ca */ /* 0x000fe200000e0000 */
[----:B------:R-:W-:Y:S01]  /*5e70*/  IMAD.MOV.U32 R13, RZ, RZ, 0x40000040 ;  /* 0x40000040ff0d7424 */ /* 0x000fe200078e00ff */
[----:B------:R-:W-:-:S04]  /*5e80*/  SHF.R.U32.HI R5, RZ, 0x4, R5 ;  /* 0x00000004ff057819 */ /* 0x000fc80000011605 */
[----:B------:R-:W-:-:S04]  /*5e90*/  LOP3.LUT R5, R5, 0x3fff, RZ, 0xc0, !PT ;  /* 0x00003fff05057812 */ /* 0x000fc800078ec0ff */
[----:B------:R-:W-:Y:S01]  /*5ea0*/  LOP3.LUT R12, R5, 0x10000, RZ, 0xfc, !PT ;  /* 0x00010000050c7812 */ /* 0x000fe200078efcff */
[----:B------:R-:W-:-:S03]  /*5eb0*/  IMAD.MOV.U32 R5, RZ, RZ, 0x40000040 ;  /* 0x40000040ff057424 */ /* 0x000fc600078e00ff */
[----:B------:R-:W-:Y:S01]  /*5ec0*/  R2UR UR4, R12 ;  /* 0x000000000c0472ca */ /* 0x000fe200000e0000 */
[----:B------:R-:W-:Y:S01]  /*5ed0*/  VIADD R12, R4, 0x80 ;  /* 0x00000080040c7836 */ /* 0x000fe20000000000 */
[----:B0-----:R-:W-:-:S11]  /*5ee0*/  LOP3.LUT R20, R20, 0x7f, RZ, 0xc0, !PT ;  /* 0x0000007f14147812 */ /* 0x001fd600078ec0ff */
[----:B------:R-:W-:Y:S01]  /*5ef0*/  HGMMA.64x256x16.F32 R24, gdesc[UR4].tnspB, R24, gsb0 ;  /* 0x43e00000041879f0 */ /* 0x000fe20008000818 */
[----:B------:R-:W-:Y:S01]  /*5f00*/  R2UR UR6, R12 ;  /* 0x000000000c0672ca */ /* 0x000fe200000e0000 */
[----:B------:R-:W-:Y:S01]  /*5f10*/  VIADD R12, R4, 0x100 ;  /* 0x00000100040c7836 */ /* 0x000fe20000000000 */
[----:B------:R-:W-:Y:S01]  /*5f20*/  R2UR UR7, R13 ;  /* 0x000000000d0772ca */ /* 0x000fe200000e0000 */
[----:B------:R-:W-:Y:S01]  /*5f30*/  IMAD.MOV.U32 R13, RZ, RZ, 0x40000040 ;  /* 0x40000040ff0d7424 */ /* 0x000fe200078e00ff */
[----:B------:R-:W-:Y:S01]  /*5f40*/  R2UR UR4, R10 ;  /* 0x000000000a0472ca */ /* 0x000fe200000e0000 */
[----:B------:R-:W-:Y:S01]  /*5f50*/  VIADD R4, R4, 0x180 ;  /* 0x0000018004047836 */ /* 0x000fe20000000000 */
[----:B------:R-:W-:Y:S02]  /*5f60*/  R2UR UR5, R11 ;  /* 0x000000000b0572ca */ /* 0x000fe400000e0000 */
[----:B------:R-:W-:Y:S01]  /*5f70*/  ISETP.NE.AND P0, PT, R20, RZ, PT ;  /* 0x000000ff1400720c */ /* 0x000fe20003f05270 */
[----:B------:R-:W-:-:S02]  /*5f80*/  WARPGROUP.DEPBAR.LE gsb0, 0x0 ;  /* 0x00008000000079c5 */ /* 0x000fc40000010000 */
[----:B------:R-:W-:-:S15]  /*5f90*/  WARPGROUP.ARRIVE ;  /* 0x00000000000079c5 */ /* 0x000fde0000000000 */
[----:B------:R-:W-:-:S01]  /*5fa0*/  NOP ;  /* 0x0000000000007918 */ /* 0x000fc20000000000 */
[----:B------:R-:W-:Y:S01]  /*5fb0*/  HGMMA.64x256x16.F32 R24, gdesc[UR4].tnspB, R24, gsb0 ;  /* 0x43e00000041879f0 */ /* 0x000fe20008000818 */
[----:B------:R-:W-:Y:S02]  /*5fc0*/  R2UR UR6, R12 ;  /* 0x000000000c0672ca */ /* 0x000fe400000e0000 */
[----:B------:R-:W-:Y:S02]  /*5fd0*/  R2UR UR7, R13 ;  /* 0x000000000d0772ca */ /* 0x000fe400000e0000 */
[----:B------:R-:W-:Y:S02]  /*5fe0*/  R2UR UR4, R8 ;  /* 0x00000000080472ca */ /* 0x000fe400000e0000 */
[----:B------:R-:W-:Y:S01]  /*5ff0*/  R2UR UR5, R9 ;  /* 0x00000000090572ca */ /* 0x000fe200000e0000 */
[----:B------:R-:W-:Y:S02]  /*6000*/  WARPGROUP.DEPBAR.LE gsb0, 0x0 ;  /* 0x00008000000079c5 */ /* 0x000fe40000010000 */
[----:B------:R-:W-:-:S15]  /*6010*/  WARPGROUP.ARRIVE ;  /* 0x00000000000079c5 */ /* 0x000fde0000000000 */
[----:B------:R-:W-:-:S03]  /*6020*/  NOP ;  /* 0x0000000000007918 */ /* 0x000fc60000000000 */
[----:B------:R-:W-:Y:S01]  /*6030*/  HGMMA.64x256x16.F32 R24, gdesc[UR4].tnspB, R24, gsb0 ;  /* 0x43e00000041879f0 */ /* 0x000fe20008000818 */
[----:B------:R-:W-:Y:S01]  /*6040*/  R2UR UR6, R4 ;  /* 0x00000000040672ca */ /* 0x000fe200000e0000 */
[----:B------:R-:W-:Y:S01]  /*6050*/  @!P0 IMAD R4, R15, 0x8, R2 ;  /* 0x000000080f048824 */ /* 0x000fe200078e0202 */
[----:B------:R-:W-:Y:S02]  /*6060*/  R2UR UR7, R5 ;  /* 0x00000000050772ca */ /* 0x000fe400000e0000 */
[----:B------:R-:W-:Y:S01]  /*6070*/  R2UR UR4, R6 ;  /* 0x00000000060472ca */ /* 0x000fe200000e0000 */
[----:B------:R-:W-:Y:S01]  /*6080*/  @!P0 VIADD R4, R4, 0x28c60 ;  /* 0x00028c6004048836 */ /* 0x000fe20000000000 */
[----:B------:R-:W-:-:S04]  /*6090*/  R2UR UR5, R7 ;  /* 0x00000000070572ca */ /* 0x000fc800000e0000 */
[----:B------:R-:W-:Y:S01]  /*60a0*/  @!P0 PRMT R4, RZ, 0x654, R4 ;  /* 0x00000654ff048816 */ /* 0x000fe20000000004 */
[----:B------:R-:W-:Y:S02]  /*60b0*/  WARPGROUP.DEPBAR.LE gsb0, 0x0 ;  /* 0x00008000000079c5 */ /* 0x000fe40000010000 */
[----:B------:R-:W-:-:S14]  /*60c0*/  WARPGROUP.ARRIVE ;  /* 0x00000000000079c5 */ /* 0x000fdc0000000000 */
[----:B------:R-:W-:Y:S03]  /*60d0*/  HGMMA.64x256x16.F32 R24, gdesc[UR4].tnspB, R24, gsb0 ;  /* 0x43e00000041879f0 */ /* 0x000fe60008000818 */
[----:B------:R-:W-:Y:S02]  /*60e0*/  WARPGROUP.DEPBAR.LE gsb0, 0x0 ;  /* 0x00008000000079c5 */ /* 0x000fe40000010000 */
[----:B------:R-:W-:Y:S06]  /*60f0*/  BAR.ARV 0xf, 0x100 ;  /* 0x03c4000000007b1d */ /* 0x000fec0000002000 */
[----:B------:R0:W-:Y:S01]  /*6100*/  @!P0 SYNCS.ARRIVE.TRANS64.RED.A1T0 RZ, [R4+URZ], RZ ;  /* 0x000000ff04ff89a7 */ /* 0x0001e2000810043f */
[----:B------:R-:W-:Y:S05]  /*6110*/  @P1 BRA `(.L_x_3693) ;  /* 0xfffffff000c01947 */ /* 0x000fea000383ffff */
.L_x_3687:
[----:B------:R-:W-:Y:S05]  /*6120*/  BSYNC B0 ;  /* 0x0000000000007941 */ /* 0x000fea0003800000 */
.L_x_3686:
[----:B------:R-:W-:Y:S01]  /*6130*/  BAR.SYNC.DEFER_BLOCKING 0xe, 0x100 ;  /* 0x0384000000007b1d */ /* 0x000fe20000010000 */
[C---:B------:R-:W-:Y:S01]  /*6140*/  IMAD R0, R18.reuse, 0x40, R190 ;  /* 0x0000004012007824 */ /* 0x040fe200078e02be */
[----:B------:R-:W-:Y:S01]  /*6150*/  PLOP3.LUT P0, PT, PT, PT, PT, 0x8, 0x0 ;  /* 0x000000000000781c */ /* 0x000fe20003f0e170 */
[----:B------:R-:W-:Y:S02]  /*6160*/  VIADD R18, R18, 0x1 ;  /* 0x0000000112127836 */ /* 0x000fe40000000000 */
[----:B------:R-:W-:Y:S02]  /*6170*/  IMAD R2, R0, 0x4, R2 ;  /* 0x0000000400027824 */ /* 0x000fe400078e0202 */
[----:B------:R-:W-:Y:S01]  /*6180*/  IMAD.MOV.U32 R20, RZ, RZ, RZ ;  /* 0x000000ffff147224 */ /* 0x000fe200078e00ff */
[----:B------:R-:W-:Y:S01]  /*6190*/  ISETP.NE.AND P1, PT, R18, 0x2, PT ;  /* 0x000000021200780c */ /* 0x000fe20003f25270 */
[----:B------:R-:W-:-:S03]  /*61a0*/  IMAD.MOV.U32 R3, RZ, RZ, RZ ;  /* 0x000000ffff037224 */ /* 0x000fc600078e00ff */
[----:B------:R-:W-:Y:S01]  /*61b0*/  SEL R18, R18, RZ, P1 ;  /* 0x000000ff12127207 */ /* 0x000fe20000800000 */
        /* <DEDUP_REMOVED lines=66> */
[----:B------:R-:W-:Y:S01]  /*65e0*/  SEL R0, RZ, 0x1, P1 ;  /* 0x00000001ff007807 */ /* 0x000fe20000800000 */
        /* <DEDUP_REMOVED lines=65> */
[----:B------:R-:W-:Y:S06]  /*6a00*/  BAR.ARV 0xf, 0x100 ;  /* 0x03c4000000007b1d */ /* 0x000fec0000002000 */
[----:B------:R-:W-:Y:S05]  /*6a10*/  BRA `(.L_x_3682) ;  /* 0x0000006c00a07947 */ /* 0x000fea0003800000 */
.L_x_3679:
[----:B------:R-:W2:Y:S01]  /*6a20*/  LDL R0, [R1+0x28] ;  /* 0x0000280001007983 */ /* 0x000ea20000100800 */
[----:B------:R-:W-:Y:S01]  /*6a30*/  BSSY B0, `(.L_x_3694) ;  /* 0x000001f000007945 */ /* 0x000fe20003800000 */
[----:B------:R-:W-:Y:S01]  /*6a40*/  IMAD.MOV.U32 R3, RZ, RZ, RZ ;  /* 0x000000ffff037224 */ /* 0x000fe200078e00ff */
[----:B--2---:R-:W-:-:S13]  /*6a50*/  LOP3.LUT P1, RZ, R0, 0x4, RZ, 0xc0, !PT ;  /* 0x0000000400ff7812 */ /* 0x004fda000782c0ff */
[----:B------:R-:W-:Y:S05]  /*6a60*/  @!P1 BRA `(.L_x_3695) ;  /* 0x00000000006c9947 */ /* 0x000fea0003800000 */
[-C--:B------:R-:W-:Y:S02]  /*6a70*/  IABS R3, R9.reuse ;  /* 0x0000000900037213 */ /* 0x080fe40000000000 */
[----:B------:R-:W-:Y:S02]  /*6a80*/  IADD3 R0, R168, -0x1, R9 ;  /* 0xffffffffa8007810 */ /* 0x000fe40007ffe009 */
[----:B-1----:R-:W1:Y:S01]  /*6a90*/  I2F.RP R6, R3 ;  /* 0x0000000300067306 */ /* 0x002e620000209400 */
[----:B------:R-:W-:-:S05]  /*6aa0*/  IABS R10, R9 ;  /* 0x00000009000a7213 */ /* 0x000fca0000000000 */
[----:B------:R-:W-:Y:S02]  /*6ab0*/  IMAD.MOV R10, RZ, RZ, -R10 ;  /* 0x000000ffff0a7224 */ /* 0x000fe400078e0a0a */
[----:B-1----:R-:W1:Y:S02]  /*6ac0*/  MUFU.RCP R6, R6 ;  /* 0x0000000600067308 */ /* 0x002e640000001000 */
[----:B-1----:R-:W-:Y:S01]  /*6ad0*/  VIADD R4, R6, 0xffffffe ;  /* 0x0ffffffe06047836 */ /* 0x002fe20000000000 */
[----:B------:R-:W-:Y:S02]  /*6ae0*/  IABS R6, R0 ;  /* 0x0000000000067213 */ /* 0x000fe40000000000 */
[----:B------:R-:W-:-:S03]  /*6af0*/  LOP3.LUT R0, R0, R9, RZ, 0x3c, !PT ;  /* 0x0000000900007212 */ /* 0x000fc600078e3cff */
[----:B------:R1:W2:Y:S01]  /*6b00*/  F2I.FTZ.U32.TRUNC.NTZ R5, R4 ;  /* 0x0000000400057305 */ /* 0x0002a2000021f000 */
[----:B------:R-:W-:Y:S01]  /*6b10*/  ISETP.GE.AND P2, PT, R0, RZ, PT ;  /* 0x000000ff0000720c */ /* 0x000fe20003f46270 */
[----:B-1----:R-:W-:Y:S02]  /*6b20*/  IMAD.MOV.U32 R4, RZ, RZ, RZ ;  /* 0x000000ffff047224 */ /* 0x002fe400078e00ff */
[----:B--2---:R-:W-:-:S04]  /*6b30*/  IMAD.MOV R8, RZ, RZ, -R5 ;  /* 0x000000ffff087224 */ /* 0x004fc800078e0a05 */
        /* <DEDUP_REMOVED lines=14> */
.L_x_3695:
[----:B------:R-:W-:Y:S05]  /*6c20*/  BSYNC B0 ;  /* 0x0000000000007941 */ /* 0x000fea0003800000 */
.L_x_3694:
        /* <DEDUP_REMOVED lines=72> */
[----:B------:R-:W-:Y:S03]  /*70b0*/  BSSY B6, `(.L_x_3696) ;  /* 0x000001c000067945 */ /* 0x000fe60003800000 */
[----:B--2---:R-:W0:Y:S02]  /*70c0*/  SHFL.IDX PT, R0, R0, RZ, 0x1f ;  /* 0x00001fff00007589 */ /* 0x004e2400000e0000 */
[----:B0-----:R-:W-:-:S04]  /*70d0*/  LEA.HI R3, R0, R0, RZ, 0x1 ;  /* 0x0000000000037211 */ /* 0x001fc800078f08ff */
        /* <DEDUP_REMOVED lines=25> */
.L_x_3697:
[----:B------:R-:W-:Y:S05]  /*7270*/  BSYNC B6 ;  /* 0x0000000000067941 */ /* 0x000fea0003800000 */
.L_x_3696:
[----:B------:R-:W-:Y:S02]  /*7280*/  ULDC UR4, c[0x0][0x3f4] ;  /* 0x0000fd0000047ab9 */ /* 0x000fe40000000800 */
[----:B------:R-:W-:-:S13]  /*7290*/  ISETP.LT.AND P0, PT, RZ, UR4, PT ;  /* 0x00000004ff007c0c */ /* 0x000fda000bf01270 */
[----:B------:R-:W-:Y:S05]  /*72a0*/  @P0 BRA `(.L_x_3698) ;  /* 0x00000000003c0947 */ /* 0x000fea0003800000 */
[----:B------:R-:W-:-:S04]  /*72b0*/  LEA.HI R0, R209, R209, RZ, 0x1 ;  /* 0x000000d1d1007211 */ /* 0x000fc800078f08ff */
[----:B------:R-:W-:-:S05]  /*72c0*/  LOP3.LUT R0, R0, 0xfffffffe, RZ, 0xc0, !PT ;  /* 0xfffffffe00007812 */ /* 0x000fca00078ec0ff */
[----:B------:R-:W-:-:S05]  /*72d0*/  IMAD.IADD R0, R209, 0x1, -R0 ;  /* 0x00000001d1007824 */ /* 0x000fca00078e0a00 */
[----:B------:R-:W-:-:S04]  /*72e0*/  SHF.L.U32 R3, R0, 0x1f, RZ ;  /* 0x0000001f00037819 */ /* 0x000fc800000006ff */
[----:B------:R0:W2:Y:S03]  /*72f0*/  SYNCS.PHASECHK.TRANS64.TRYWAIT P0, [R2+URZ+0x28c00], R3 ;  /* 0x028c0003020075a7 */ /* 0x0000a6000800017f */
[----:B--2---:R-:W-:Y:S05]  /*7300*/  @!P0 NANOSLEEP.SYNCS 0x989680 ;  /* 0x009896800000895d */ /* 0x004fea0003900000 */
[----:B------:R-:W2:Y:S01]  /*7310*/  @!P0 SYNCS.PHASECHK.TRANS64 P0, [R2+URZ+0x28c00], R3 ;  /* 0x028c0003020085a7 */ /* 0x000ea2000800007f */
[----:B------:R-:W-:Y:S04]  /*7320*/  BSSY B0, `(.L_x_3699) ;  /* 0x0000006000007945 */ /* 0x000fe80003800000 */
[----:B--2---:R-:W-:Y:S05]  /*7330*/  @P0 BRA `(.L_x_3700) ;  /* 0x0000000000100947 */ /* 0x004fea0003800000 */
.L_x_3701:
[----:B--2---:R2:W3:Y:S02]  /*7340*/  SYNCS.PHASECHK.TRANS64.TRYWAIT P0, [R2+URZ+0x28c00], R3 ;  /* 0x028c0003020075a7 */ /* 0x0044e4000800017f */
[----:B---3--:R-:W-:Y:S05]  /*7350*/  @!P0 NANOSLEEP.SYNCS 0x989680 ;  /* 0x009896800000895d */ /* 0x008fea0003900000 */
[----:B------:R-:W3:Y:S02]  /*7360*/  @!P0 SYNCS.PHASECHK.TRANS64 P0, [R2+URZ+0x28c00], R3 ;  /* 0x028c0003020085a7 */ /* 0x000ee4000800007f */
[----:B---3--:R-:W-:Y:S05]  /*7370*/  @!P0 BRA `(.L_x_3701) ;  /* 0xfffffffc00f08947 */ /* 0x008fea000383ffff */
.L_x_3700:
[----:B------:R-:W-:Y:S05]  /*7380*/  BSYNC B0 ;  /* 0x0000000000007941 */ /* 0x000fea0003800000 */
.L_x_3699:
[----:B------:R-:W-:Y:S05]  /*7390*/  BRA `(.L_x_3702) ;  /* 0x0000002000b07947 */ /* 0x000fea0003800000 */
.L_x_3698:
[----:B-----5:R-:W-:Y:S01]  /*73a0*/  SHF.R.S32.HI R0, RZ, 0x1f, R154 ;  /* 0x0000001fff007819 */ /* 0x020fe2000001149a */
[----:B------:R-:W-:Y:S01]  /*73b0*/  VIADD R4, R2, 0x20400 ;  /* 0x0002040002047836 */ /* 0x000fe20000000000 */
[----:B------:R-:W-:Y:S01]  /*73c0*/  ULDC.64 UR4, c[0x0][0x3f8] ;  /* 0x0000fe0000047ab9 */ /* 0x000fe20000000a00 */
[----:B------:R-:W-:Y:S01]  /*73d0*/  ULDC.64 UR6, c[0x0][0x408] ;  /* 0x0001020000067ab9 */ /* 0x000fe20000000a00 */
[----:B------:R-:W-:Y:S01]  /*73e0*/  IMAD.WIDE.U32 R26, R154, UR4, RZ ;  /* 0x000000049a1a7c25 */ /* 0x000fe2000f8e00ff */
[----:B------:R-:W-:Y:S01]  /*73f0*/  BSSY B6, `(.L_x_3703) ;  /* 0x0000020000067945 */ /* 0x000fe20003800000 */
[----:B------:R-:W-:Y:S02]  /*7400*/  LOP3.LUT P0, RZ, R4, 0x3ff, RZ, 0xc0, !PT ;  /* 0x000003ff04ff7812 */ /* 0x000fe4000780c0ff */
[C---:B------:R-:W-:Y:S02]  /*7410*/  IMAD R3, R0.reuse, UR4, RZ ;  /* 0x0000000400037c24 */ /* 0x040fe4000f8e02ff */
[----:B-1----:R-:W-:-:S02]  /*7420*/  IMAD R7, R0, UR6, RZ ;  /* 0x0000000600077c24 */ /* 0x002fc4000f8e02ff */
[C---:B------:R-:W-:Y:S01]  /*7430*/  IMAD R3, R154.reuse, UR5, R3 ;  /* 0x000000059a037c24 */ /* 0x040fe2000f8e0203 */
[----:B------:R-:W-:Y:S01]  /*7440*/  ULDC.64 UR4, c[0x0][0x3e8] ;  /* 0x0000fa0000047ab9 */ /* 0x000fe20000000a00 */
[----:B------:R-:W-:Y:S01]  /*7450*/  IMAD.WIDE.U32 R4, R154, UR6, RZ ;  /* 0x000000069a047c25 */ /* 0x000fe2000f8e00ff */
[----:B------:R-:W-:-:S03]  /*7460*/  LEA R25, P1, R26, UR4, 0x1 ;  /* 0x000000041a197c11 */ /* 0x000fc6000f8208ff */
[----:B------:R-:W-:Y:S01]  /*7470*/  IMAD R9, R154, UR7, R7 ;  /* 0x000000079a097c24 */ /* 0x000fe2000f8e0207 */
[----:B------:R-:W-:Y:S01]  /*7480*/  ULDC.64 UR6, c[0x0][0x400] ;  /* 0x0001000000067ab9 */ /* 0x000fe20000000a00 */
[----:B------:R-:W-:Y:S01]  /*7490*/  IMAD.IADD R7, R3, 0x1, R27 ;  /* 0x0000000103077824 */ /* 0x000fe200078e021b */
[----:B------:R-:W-:Y:S01]  /*74a0*/  LEA R28, P2, R4, UR6, 0x1 ;  /* 0x00000006041c7c11 */ /* 0x000fe2000f8408ff */
[----:B------:R-:W-:-:S03]  /*74b0*/  IMAD.IADD R3, R9, 0x1, R5 ;  /* 0x0000000109037824 */ /* 0x000fc600078e0205 */
[----:B------:R-:W-:Y:S02]  /*74c0*/  LEA.HI.X R26, R26, UR5, R7, 0x1, P1 ;  /* 0x000000051a1a7c11 */ /* 0x000fe400088f0c07 */
[----:B------:R-:W-:Y:S01]  /*74d0*/  LEA.HI.X R24, R4, UR7, R3, 0x1, P2 ;  /* 0x0000000704187c11 */ /* 0x000fe200090f0c03 */
[----:B------:R-:W-:Y:S06]  /*74e0*/  @!P0 BRA `(.L_x_3704) ;  /* 0x0000000000408947 */ /* 0x000fec0003800000 */
        /* <DEDUP_REMOVED lines=16> */
.L_x_3704:
[----:B------:R-:W-:Y:S05]  /*75f0*/  BSYNC B6 ;  /* 0x0000000000067941 */ /* 0x000fea0003800000 */
.L_x_3703:
[----:B------:R-:W-:Y:S01]  /*7600*/  ULDC.U8 UR4, c[0x0][0x410] ;  /* 0x0001040000047ab9 */ /* 0x000fe20000000000 */
[----:B------:R-:W-:Y:S01]  /*7610*/  BSSY B0, `(.L_x_3705) ;  /* 0x00001fc000007945 */ /* 0x000fe20003800000 */
[----:B------:R-:W-:Y:S01]  /*7620*/  ISETP.NE.AND P0, PT, RZ, UR4, PT ;  /* 0x00000004ff007c0c */ /* 0x000fe2000bf05270 */
[----:B------:R-:W-:-:S12]  /*7630*/  IMAD R4, R153, 0x40, R23 ;  /* 0x0000004099047824 */ /* 0x000fd800078e0217 */
[----:B------:R-:W-:Y:S05]  /*7640*/  @!P0 BRA `(.L_x_3706) ;  /* 0x00000010000c8947 */ /* 0x000fea0003800000 */
[----:B------:R-:W-:-:S03]  /*7650*/  UMOV UR4, 0xffffffff ;  /* 0xffffffff00047882 */ /* 0x000fc60000000000 */
[----:B------:R-:W-:Y:S05]  /*7660*/  BRA.DIV UR4, `(.L_x_3707) ;  /* 0x0000013e04807947 */ /* 0x000fea000b800000 */
[----:B------:R0:W1:Y:S04]  /*7670*/  SHFL.IDX PT, R3, R26, RZ, 0x1c1f ;  /* 0x001c1fff1a037589 */ /* 0x00006800000e0000 */
[----:B------:R0:W2:Y:S04]  /*7680*/  SHFL.IDX PT, R0, R25, RZ, 0x1c1f ;  /* 0x001c1fff19007589 */ /* 0x0000a800000e0000 */
[----:B------:R-:W3:Y:S04]  /*7690*/  SHFL.IDX PT, R24, R24, RZ, 0x1c1f ;  /* 0x001c1fff18187589 */ /* 0x000ee800000e0000 */
[----:B------:R0:W4:Y:S02]  /*76a0*/  SHFL.IDX PT, R21, R28, RZ, 0x1c1f ;  /* 0x001c1fff1c157589 */ /* 0x00012400000e0000 */
.L_x_3958:
[----:B------:R-:W-:Y:S01]  /*76b0*/  ULDC UR4, c[0x0][0x448] ;  /* 0x0001120000047ab9 */ /* 0x000fe20000000800 */
[----:B------:R-:W-:Y:S01]  /*76c0*/  IMAD.SHL.U32 R5, R188, 0x40, RZ ;  /* 0x00000040bc057824 */ /* 0x000fe200078e00ff */
[----:B------:R-:W-:Y:S01]  /*76d0*/  BSSY B1, `(.L_x_3708) ;  /* 0x0000028000017945 */ /* 0x000fe20003800000 */
[----:B0-----:R-:W-:Y:S01]  /*76e0*/  IMAD R25, R155, UR4, RZ ;  /* 0x000000049b197c24 */ /* 0x001fe2000f8e02ff */
[----:B------:R-:W-:Y:S02]  /*76f0*/  CS2R R8, SRZ ;  /* 0x0000000000087805 */ /* 0x000fe4000001ff00 */
[----:B------:R-:W-:Y:S02]  /*7700*/  LOP3.LUT R5, R5, 0x1c0, RZ, 0xc0, !PT ;  /* 0x000001c005057812 */ /* 0x000fe400078ec0ff */
[----:B------:R-:W-:Y:S01]  /*7710*/  ISETP.GE.AND P0, PT, R4, R25, PT ;  /* 0x000000190400720c */ /* 0x000fe20003f06270 */
[----:B------:R-:W-:Y:S01]  /*7720*/  IMAD R25, R153, -0x40, R25 ;  /* 0xffffffc099197824 */ /* 0x000fe200078e0219 */
[----:B------:R-:W-:-:S02]  /*7730*/  LOP3.LUT R6, R5, 0x18, R16, 0xf8, !PT ;  /* 0x0000001805067812 */ /* 0x000fc400078ef810 */
[----:B------:R-:W-:Y:S02]  /*7740*/  SHF.R.U32.HI R7, RZ, 0x3, R5 ;  /* 0x00000003ff077819 */ /* 0x000fe40000011605 */
[----:B------:R-:W-:Y:S02]  /*7750*/  LEA.HI R5, R209, R209, RZ, 0x1 ;  /* 0x000000d1d1057211 */ /* 0x000fe400078f08ff */
[----:B------:R-:W-:Y:S02]  /*7760*/  LOP3.LUT R30, R6, R7, RZ, 0x3c, !PT ;  /* 0x00000007061e7212 */ /* 0x000fe400078e3cff */
[----:B------:R-:W-:Y:S02]  /*7770*/  CS2R R6, SRZ ;  /* 0x0000000000067805 */ /* 0x000fe4000001ff00 */
[----:B------:R-:W-:Y:S02]  /*7780*/  LOP3.LUT R10, R5, 0xfffffffe, RZ, 0xc0, !PT ;  /* 0xfffffffe050a7812 */ /* 0x000fe400078ec0ff */
[----:B------:R-:W-:-:S03]  /*7790*/  CS2R R4, SRZ ;  /* 0x0000000000047805 */ /* 0x000fc6000001ff00 */
[----:B------:R-:W-:Y:S01]  /*77a0*/  IMAD.IADD R28, R209, 0x1, -R10 ;  /* 0x00000001d11c7824 */ /* 0x000fe200078e0a0a */
[----:B------:R-:W-:Y:S01]  /*77b0*/  CS2R R10, SRZ ;  /* 0x00000000000a7805 */ /* 0x000fe2000001ff00 */
[----:B------:R-:W-:Y:S06]  /*77c0*/  @P0 BRA `(.L_x_3709) ;  /* 0x0000000000600947 */ /* 0x000fec0003800000 */
[----:B------:R-:W-:Y:S01]  /*77d0*/  ULDC UR4, c[0x0][0x3f4] ;  /* 0x0000fd0000047ab9 */ /* 0x000fe20000000800 */
[C---:B------:R-:W-:Y:S01]  /*77e0*/  IMAD.SHL.U32 R14, R189.reuse, 0x2, RZ ;  /* 0x00000002bd0e7824 */ /* 0x040fe200078e00ff */
[C---:B------:R-:W-:Y:S01]  /*77f0*/  ISETP.GE.AND P3, PT, R189.reuse, UR4, PT ;  /* 0x00000004bd007c0c */ /* 0x040fe2000bf66270 */
[----:B--2---:R-:W-:Y:S01]  /*7800*/  IMAD.MOV.U32 R4, RZ, RZ, R0 ;  /* 0x000000ffff047224 */ /* 0x004fe200078e0000 */
[----:B------:R-:W-:Y:S01]  /*7810*/  ISETP.GE.AND P2, PT, R184, UR4, PT ;  /* 0x00000004b8007c0c */ /* 0x000fe2000bf46270 */
[----:B-1----:R-:W-:Y:S01]  /*7820*/  IMAD.MOV.U32 R5, RZ, RZ, R3 ;  /* 0x000000ffff057224 */ /* 0x002fe200078e0003 */
[----:B------:R-:W-:Y:S01]  /*7830*/  SHF.R.S32.HI R6, RZ, 0x1f, R189 ;  /* 0x0000001fff067819 */ /* 0x000fe200000114bd */
[----:B---3--:R-:W-:Y:S01]  /*7840*/  IMAD.MOV.U32 R7, RZ, RZ, R24 ;  /* 0x000000ffff077224 */ /* 0x008fe200078e0018 */
[----:B------:R-:W-:Y:S02]  /*7850*/  CS2R R8, SRZ ;  /* 0x0000000000087805 */ /* 0x000fe4000001ff00 */
[----:B------:R-:W-:Y:S01]  /*7860*/  SHF.L.U64.HI R15, R189, 0x1, R6 ;  /* 0x00000001bd0f7819 */ /* 0x000fe20000010206 */
[----:B----4-:R-:W-:-:S04]  /*7870*/  IMAD.MOV.U32 R6, RZ, RZ, R21 ;  /* 0x000000ffff067224 */ /* 0x010fc800078e0015 */
[-C--:B------:R-:W-:Y:S02]  /*7880*/  @!P3 IADD3 R12, P0, R0, R14.reuse, RZ ;  /* 0x0000000e000cb210 */ /* 0x080fe40007f1e0ff */
[----:B------:R-:W-:Y:S01]  /*7890*/  @!P3 IADD3 R14, P1, R21, R14, RZ ;  /* 0x0000000e150eb210 */ /* 0x000fe20007f3e0ff */
[C---:B------:R-:W-:Y:S01]  /*78a0*/  @!P2 IMAD.WIDE R26, R184.reuse, 0x2, R4 ;  /* 0x00000002b81aa825 */ /* 0x040fe200078e0204 */
[----:B------:R-:W-:Y:S02]  /*78b0*/  CS2R R4, SRZ ;  /* 0x0000000000047805 */ /* 0x000fe4000001ff00 */
[----:B------:R-:W-:Y:S01]  /*78c0*/  CS2R R10, SRZ ;  /* 0x00000000000a7805 */ /* 0x000fe2000001ff00 */
[----:B------:R-:W-:Y:S01]  /*78d0*/  @!P2 IMAD.WIDE R20, R184, 0x2, R6 ;  /* 0x00000002b814a825 */ /* 0x000fe200078e0206 */
[----:B------:R-:W-:Y:S01]  /*78e0*/  CS2R R6, SRZ ;  /* 0x0000000000067805 */ /* 0x000fe2000001ff00 */
[----:B------:R0:W5:Y:S02]  /*78f0*/  @!P2 LD.E.64 R8, desc[UR42][R26.64] ;  /* 0x0000002a1a08a980 */ /* 0x000164000c101b00 */
[----:B------:R-:W-:-:S02]  /*7900*/  @!P3 IMAD.X R13, R3, 0x1, R15, P0 ;  /* 0x00000001030db824 */ /* 0x000fc400000e060f */
[----:B------:R-:W-:Y:S01]  /*7910*/  @!P3 IMAD.X R15, R24, 0x1, R15, P1 ;  /* 0x00000001180fb824 */ /* 0x000fe200008e060f */
[----:B------:R0:W5:Y:S04]  /*7920*/  @!P2 LD.E.64 R4, desc[UR42][R20.64] ;  /* 0x0000002a1404a980 */ /* 0x000168000c101b00 */
[----:B------:R0:W5:Y:S04]  /*7930*/  @!P3 LD.E.64 R10, desc[UR42][R12.64] ;  /* 0x0000002a0c0ab980 */ /* 0x000168000c101b00 */
[----:B------:R0:W5:Y:S02]  /*7940*/  @!P3 LD.E.64 R6, desc[UR42][R14.64] ;  /* 0x0000002a0e06b980 */ /* 0x000164000c101b00 */
.L_x_3709:
[----:B------:R-:W-:Y:S05]  /*7950*/  BSYNC B1 ;  /* 0x0000000000017941 */ /* 0x000fea0003800000 */
.L_x_3708:
[----:B0-----:R-:W-:Y:S01]  /*7960*/  SHF.L.U32 R13, R28, 0x1f, RZ ;  /* 0x0000001f1c0d7819 */ /* 0x001fe200000006ff */
[----:B-1----:R-:W-:Y:S01]  /*7970*/  IMAD R3, R193, 0x200, R30 ;  /* 0x00000200c1037824 */ /* 0x002fe200078e021e */
[----:B------:R-:W-:Y:S01]  /*7980*/  LOP3.LUT P1, RZ, R188, 0x4, RZ, 0xc0, !PT ;  /* 0x00000004bcff7812 */ /* 0x000fe2000782c0ff */
[--C-:B-----5:R-:W-:Y:S01]  /*7990*/  IMAD.MOV.U32 R14, RZ, RZ, R9.reuse ;  /* 0x000000ffff0e7224 */ /* 0x120fe200078e0009 */
[----:B------:R-:W0:Y:S01]  /*79a0*/  SYNCS.PHASECHK.TRANS64.TRYWAIT P0, [R2+URZ+0x28c00], R13 ;  /* 0x028c000d020075a7 */ /* 0x000e22000800017f */
[----:B------:R-:W-:Y:S01]  /*79b0*/  IMAD R3, R3, 0x2, R2 ;  /* 0x0000000203037824 */ /* 0x000fe200078e0202 */
[--C-:B------:R-:W-:Y:S01]  /*79c0*/  SHF.R.U64 R32, R8, 0x10, R9.reuse ;  /* 0x0000001008207819 */ /* 0x100fe20000001209 */
[----:B------:R-:W-:Y:S01]  /*79d0*/  IMAD.MOV.U32 R31, RZ, RZ, R10 ;  /* 0x000000ffff1f7224 */ /* 0x000fe200078e000a */
[----:B------:R-:W-:Y:S01]  /*79e0*/  SHF.R.U32.HI R15, RZ, 0x10, R9 ;  /* 0x00000010ff0f7819 */ /* 0x000fe20000011609 */
[----:B------:R-:W-:Y:S01]  /*79f0*/  IMAD.MOV.U32 R12, RZ, RZ, R8 ;  /* 0x000000ffff0c7224 */ /* 0x000fe200078e0008 */
[--C-:B------:R-:W-:Y:S01]  /*7a00*/  SHF.R.U64 R33, R10, 0x10, R11.reuse ;  /* 0x000000100a217819 */ /* 0x100fe2000000120b */
[--C-:B------:R-:W-:Y:S01]  /*7a10*/  IMAD.MOV.U32 R9, RZ, RZ, R11.reuse ;  /* 0x000000ffff097224 */ /* 0x100fe200078e000b */
[----:B------:R-:W-:Y:S01]  /*7a20*/  SHF.R.U32.HI R10, RZ, 0x10, R11 ;  /* 0x00000010ff0a7819 */ /* 0x000fe2000001160b */
[----:B------:R-:W-:Y:S01]  /*7a30*/  IMAD.MOV.U32 R27, RZ, RZ, R4 ;  /* 0x000000ffff1b7224 */ /* 0x000fe200078e0004 */
[--C-:B------:R-:W-:Y:S01]  /*7a40*/  SHF.R.U64 R34, R4, 0x10, R5.reuse ;  /* 0x0000001004227819 */ /* 0x100fe20000001205 */
[--C-:B------:R-:W-:Y:S01]  /*7a50*/  IMAD.MOV.U32 R8, RZ, RZ, R5.reuse ;  /* 0x000000ffff087224 */ /* 0x100fe200078e0005 */
[----:B------:R-:W-:Y:S01]  /*7a60*/  SHF.R.U32.HI R11, RZ, 0x10, R5 ;  /* 0x00000010ff0b7819 */ /* 0x000fe20000011605 */
[----:B------:R-:W-:Y:S01]  /*7a70*/  IMAD.MOV.U32 R29, RZ, RZ, R6 ;  /* 0x000000ffff1d7224 */ /* 0x000fe200078e0006 */
[----:B------:R-:W-:Y:S01]  /*7a80*/  VIMNMX R28, R25, 0x40, PT ;  /* 0x00000040191c7848 */ /* 0x000fe20003fe0100 */
[C---:B------:R-:W-:Y:S01]  /*7a90*/  VIADD R4, R3.reuse, 0x20400 ;  /* 0x0002040003047836 */ /* 0x040fe20000000000 */
[----:B------:R-:W-:Y:S01]  /*7aa0*/  BSSY B1, `(.L_x_3710) ;  /* 0x000000f000017945 */ /* 0x000fe20003800000 */
[--C-:B------:R-:W-:Y:S01]  /*7ab0*/  IMAD.MOV.U32 R5, RZ, RZ, R7.reuse ;  /* 0x000000ffff057224 */ /* 0x100fe200078e0007 */
[--C-:B------:R-:W-:Y:S01]  /*7ac0*/  SHF.R.U64 R35, R6, 0x10, R7.reuse ;  /* 0x0000001006237819 */ /* 0x100fe20000001207 */
[----:B--2---:R-:W-:Y:S01]  /*7ad0*/  VIADD R0, R3, 0x20440 ;  /* 0x0002044003007836 */ /* 0x004fe20000000000 */
[----:B------:R-:W-:Y:S01]  /*7ae0*/  SHF.R.U32.HI R6, RZ, 0x10, R7 ;  /* 0x00000010ff067819 */ /* 0x000fe20000011607 */
[----:B------:R-:W-:Y:S01]  /*7af0*/  @P1 VIADD R0, R4, 0xffffffc0 ;  /* 0xffffffc004001836 */ /* 0x000fe20000000000 */
[----:B------:R-:W-:-:S02]  /*7b00*/  PRMT R30, R12, 0x5410, R14 ;  /* 0x000054100c1e7816 */ /* 0x000fc4000000000e */
[----:B------:R-:W-:Y:S02]  /*7b10*/  PRMT R32, R32, 0x5410, R15 ;  /* 0x0000541020207816 */ /* 0x000fe4000000000f */
[----:B------:R-:W-:Y:S02]  /*7b20*/  PRMT R31, R31, 0x5410, R9 ;  /* 0x000054101f1f7816 */ /* 0x000fe40000000009 */
[----:B------:R-:W-:Y:S02]  /*7b30*/  PRMT R33, R33, 0x5410, R10 ;  /* 0x0000541021217816 */ /* 0x000fe4000000000a */
[----:B------:R-:W-:Y:S02]  /*7b40*/  ISETP.GE.AND P1, PT, R23, R28, PT ;  /* 0x0000001c1700720c */ /* 0x000fe40003f26270 */
[----:B------:R-:W-:Y:S02]  /*7b50*/  PRMT R27, R27, 0x5410, R8 ;  /* 0x000054101b1b7816 */ /* 0x000fe40000000008 */
[----:B------:R-:W-:-:S02]  /*7b60*/  PRMT R34, R34, 0x5410, R11 ;  /* 0x0000541022227816 */ /* 0x000fc4000000000b */
[----:B------:R-:W-:Y:S01]  /*7b70*/  PRMT R29, R29, 0x5410, R5 ;  /* 0x000054101d1d7816 */ /* 0x000fe20000000005 */
[----:B0-----:R-:W-:Y:S06]  /*7b80*/  @!P0 BRA `(.L_x_3711) ;  /* 0x0000013800ac8947 */ /* 0x001fec0003800000 */
.L_x_3959:
[----:B------:R-:W-:Y:S05]  /*7b90*/  BSYNC B1 ;  /* 0x0000000000017941 */ /* 0x000fea0003800000 */
.L_x_3710:
[----:B------:R-:W-:Y:S01]  /*7ba0*/  BSSY B1, `(.L_x_3712) ;  /* 0x0000056000017945 */ /* 0x000fe20003800000 */
[----:B------:R-:W-:-:S03]  /*7bb0*/  PRMT R35, R35, 0x5410, R6 ;  /* 0x0000541023237816 */ /* 0x000fc60000000006 */
[----:B------:R-:W-:Y:S05]  /*7bc0*/  @P1 BRA `(.L_x_3713) ;  /* 0x00000004004c1947 */ /* 0x000fea0003800000 */
[----:B------:R-:W1:Y:S01]  /*7bd0*/  LDC R4, c[0x0][0x3f4] ;  /* 0x0000fd00ff047b82 */ /* 0x000e620000000800 */
[----:B------:R-:W-:Y:S01]  /*7be0*/  BSSY B2, `(.L_x_3714) ;  /* 0x000002a000027945 */ /* 0x000fe20003800000 */
[-C--:B-1----:R-:W-:Y:S02]  /*7bf0*/  ISETP.GE.AND P0, PT, R184, R4.reuse, PT ;  /* 0x00000004b800720c */ /* 0x082fe40003f06270 */
[----:B------:R-:W-:-:S11]  /*7c00*/  ISETP.GE.AND P1, PT, R189, R4, PT ;  /* 0x00000004bd00720c */ /* 0x000fd60003f26270 */
[----:B------:R-:W-:Y:S05]  /*7c10*/  @P0 BRA `(.L_x_3715) ;  /* 0x0000000000980947 */ /* 0x000fea0003800000 */
[----:B------:R-:W1:Y:S01]  /*7c20*/  LDS.128 R4, [R3+0x20400] ;  /* 0x0204000003047984 */ /* 0x000e620000000c00 */
[----:B------:R-:W-:Y:S02]  /*7c30*/  HADD2.F32 R15, -RZ, R27.H0_H0 ;  /* 0x2000001bff0f7230 */ /* 0x000fe40000004100 */
[----:B0-----:R-:W-:Y:S02]  /*7c40*/  HADD2.F32 R13, -RZ, R30.H0_H0 ;  /* 0x2000001eff0d7230 */ /* 0x001fe40000004100 */
[----:B------:R-:W-:Y:S02]  /*7c50*/  HADD2.F32 R12, -RZ, R32.H0_H0 ;  /* 0x20000020ff0c7230 */ /* 0x000fe40000004100 */
[----:B------:R-:W-:Y:S02]  /*7c60*/  HADD2.F32 R14, -RZ, R34.H0_H0 ;  /* 0x20000022ff0e7230 */ /* 0x000fe40000004100 */
[--C-:B-1----:R-:W-:Y:S02]  /*7c70*/  HADD2.F32 R8, -RZ, R4.reuse.H0_H0 ;  /* 0x20000004ff087230 */ /* 0x102fe40000004100 */
[----:B------:R-:W-:-:S02]  /*7c80*/  HADD2.F32 R4, -RZ, R4.H1_H1 ;  /* 0x30000004ff047230 */ /* 0x000fc40000004100 */
[--C-:B------:R-:W-:Y:S02]  /*7c90*/  HADD2.F32 R9, -RZ, R5.reuse.H0_H0 ;  /* 0x20000005ff097230 */ /* 0x100fe40000004100 */
[----:B------:R-:W-:Y:S02]  /*7ca0*/  HADD2.F32 R5, -RZ, R5.H1_H1 ;  /* 0x30000005ff057230 */ /* 0x000fe40000004100 */
[C---:B----4-:R-:W-:Y:S01]  /*7cb0*/  FMUL.FTZ R21, R4.reuse, R15 ;  /* 0x0000000f04157220 */ /* 0x050fe20000410000 */
[-C--:B------:R-:W-:Y:S01]  /*7cc0*/  FMUL.FTZ R4, R4, R13.reuse ;  /* 0x0000000d04047220 */ /* 0x080fe20000410000 */
[--C-:B------:R-:W-:Y:S02]  /*7cd0*/  HADD2.F32 R10, -RZ, R6.reuse.H0_H0 ;  /* 0x20000006ff0a7230 */ /* 0x100fe40000004100 */
[----:B------:R-:W-:Y:S02]  /*7ce0*/  HADD2.F32 R11, -RZ, R7.H0_H0 ;  /* 0x20000007ff0b7230 */ /* 0x000fe40000004100 */
[C---:B---3--:R-:W-:Y:S01]  /*7cf0*/  FMUL.FTZ R24, R5.reuse, R14 ;  /* 0x0000000e05187220 */ /* 0x048fe20000410000 */
        /* <DEDUP_REMOVED lines=24> */
.L_x_3715:
[----:B------:R-:W-:Y:S05]  /*7e80*/  BSYNC B2 ;  /* 0x0000000000027941 */ /* 0x000fea0003800000 */
.L_x_3714:
[----:B------:R-:W-:Y:S05]  /*7e90*/  @P1 BRA `(.L_x_3713) ;  /* 0x0000000000981947 */ /* 0x000fea0003800000 */
[----:B-1----:R-:W1:Y:S01]  /*7ea0*/  LDS.128 R4, [R0] ;  /* 0x0000000000047984 */ /* 0x002e620000000c00 */
        /* <DEDUP_REMOVED lines=37> */
.L_x_3713:
[----:B------:R-:W-:Y:S05]  /*8100*/  BSYNC B1 ;  /* 0x0000000000017941 */ /* 0x000fea0003800000 */
.L_x_3712:
[----:B-12---:R-:W-:-:S05]  /*8110*/  VIADD R5, R23, 0x20 ;  /* 0x0000002017057836 */ /* 0x006fca0000000000 */
[----:B------:R-:W-:-:S13]  /*8120*/  ISETP.GE.AND P0, PT, R5, R28, PT ;  /* 0x0000001c0500720c */ /* 0x000fda0003f06270 */
        /* <DEDUP_REMOVED lines=8> */
[--C-:B------:R-:W-:Y:S02]  /*81b0*/  HADD2.F32 R20, -RZ, R27.reuse.H0_H0 ;  /* 0x2000001bff147230 */ /* 0x100fe40000004100 */
[----:B------:R-:W-:Y:S02]  /*81c0*/  HADD2.F32 R25, -RZ, R34.H0_H0 ;  /* 0x20000022ff197230 */ /* 0x000fe40000004100 */
[----:B----4-:R-:W-:Y:S02]  /*81d0*/  HADD2.F32 R21, -RZ, R32.H0_H0 ;  /* 0x20000020ff157230 */ /* 0x010fe40000004100 */
[----:B---3--:R-:W-:Y:S02]  /*81e0*/  HADD2.F32 R24, -RZ, R27.H1_H1 ;  /* 0x3000001bff187230 */ /* 0x008fe40000004100 */
[----:B------:R-:W-:-:S02]  /*81f0*/  HADD2.F32 R27, -RZ, R34.H1_H1 ;  /* 0x30000022ff1b7230 */ /* 0x000fc40000004100 */
[--C-:B-1----:R-:W-:Y:S02]  /*8200*/  HADD2.F32 R8, -RZ, R4.reuse.H0_H0 ;  /* 0x20000004ff087230 */ /* 0x102fe40000004100 */
[----:B------:R-:W-:Y:S02]  /*8210*/  HADD2.F32 R4, -RZ, R4.H1_H1 ;  /* 0x30000004ff047230 */ /* 0x000fe40000004100 */
[--C-:B------:R-:W-:Y:S02]  /*8220*/  HADD2.F32 R9, -RZ, R5.reuse.H0_H0 ;  /* 0x20000005ff097230 */ /* 0x100fe40000004100 */
[----:B------:R-:W-:Y:S02]  /*8230*/  HADD2.F32 R5, -RZ, R5.H1_H1 ;  /* 0x30000005ff057230 */ /* 0x000fe40000004100 */
[-C--:B0-----:R-:W-:Y:S01]  /*8240*/  FMUL.FTZ R13, R20, R4.reuse ;  /* 0x00000004140d7220 */ /* 0x081fe20000410000 */
[----:B------:R-:W-:Y:S01]  /*8250*/  FMUL.FTZ R15, R14, R4 ;  /* 0x000000040e0f7220 */ /* 0x000fe20000410000 */
[----:B------:R-:W-:-:S02]  /*8260*/  HADD2.F32 R10, -RZ, R6.H0_H0 ;  /* 0x20000006ff0a7230 */ /* 0x000fc40000004100 */
[-C--:B------:R-:W-:Y:S01]  /*8270*/  FMUL.FTZ R12, R25, R5.reuse ;  /* 0x00000005190c7220 */ /* 0x080fe20000410000 */
[-C--:B------:R-:W-:Y:S01]  /*8280*/  FFMA.FTZ R4, R14, R8.reuse, -R13 ;  /* 0x000000080e047223 */ /* 0x080fe2000001080d */
[----:B------:R-:W-:Y:S01]  /*8290*/  FFMA.FTZ R15, R20, R8, R15 ;  /* 0x00000008140f7223 */ /* 0x000fe2000001000f */
[C---:B------:R-:W-:Y:S01]  /*82a0*/  FMUL.FTZ R8, R21.reuse, R5 ;  /* 0x0000000515087220 */ /* 0x040fe20000410000 */
[--C-:B------:R-:W-:Y:S02]  /*82b0*/  HADD2.F32 R11, -RZ, R7.reuse.H0_H0 ;  /* 0x20000007ff0b7230 */ /* 0x100fe40000004100 */
[-C--:B------:R-:W-:Y:S01]  /*82c0*/  FFMA.FTZ R5, R21, R9.reuse, -R12 ;  /* 0x0000000915057223 */ /* 0x080fe2000001080c */
[----:B------:R-:W-:Y:S02]  /*82d0*/  HADD2.F32 R6, -RZ, R6.H1_H1 ;  /* 0x30000006ff067230 */ /* 0x000fe40000004100 */
[----:B------:R-:W-:Y:S01]  /*82e0*/  FFMA.FTZ R8, R25, R9, R8 ;  /* 0x0000000919087223 */ /* 0x000fe20000010008 */
[----:B------:R-:W-:Y:S01]  /*82f0*/  HADD2.F32 R7, -RZ, R7.H1_H1 ;  /* 0x30000007ff077230 */ /* 0x000fe20000004100 */
[----:B------:R-:W-:Y:S01]  /*8300*/  F2FP.F16.F32.PACK_AB R4, R15, R4 ;  /* 0x000000040f04723e */ /* 0x000fe200000000ff */
[----:B------:R-:W-:-:S02]  /*8310*/  HADD2.F32 R20, -RZ, R30.H1_H1 ;  /* 0x3000001eff147230 */ /* 0x000fc40000004100 */
[-C--:B------:R-:W-:Y:S01]  /*8320*/  FMUL.FTZ R9, R24, R6.reuse ;  /* 0x0000000618097220 */ /* 0x080fe20000410000 */
[----:B------:R-:W-:Y:S02]  /*8330*/  HADD2.F32 R21, -RZ, R32.H1_H1 ;  /* 0x30000020ff157230 */ /* 0x000fe40000004100 */
[----:B------:R-:W-:Y:S01]  /*8340*/  FMUL.FTZ R12, R27, R7 ;  /* 0x000000071b0c7220 */ /* 0x000fe20000410000 */
[----:B------:R-:W-:Y:S01]  /*8350*/  F2FP.F16.F32.PACK_AB R5, R8, R5 ;  /* 0x000000050805723e */ /* 0x000fe200000000ff */
[C---:B------:R-:W-:Y:S01]  /*8360*/  FMUL.FTZ R13, R20.reuse, R6 ;  /* 0x00000006140d7220 */ /* 0x040fe20000410000 */
[-C--:B------:R-:W-:Y:S01]  /*8370*/  FFMA.FTZ R6, R20, R10.reuse, -R9 ;  /* 0x0000000a14067223 */ /* 0x080fe20000010809 */
[C---:B------:R-:W-:Y:S01]  /*8380*/  FMUL.FTZ R14, R21.reuse, R7 ;  /* 0x00000007150e7220 */ /* 0x040fe20000410000 */
[-C--:B------:R-:W-:Y:S01]  /*8390*/  FFMA.FTZ R7, R21, R11.reuse, -R12 ;  /* 0x0000000b15077223 */ /* 0x080fe2000001080c */
[----:B------:R-:W-:Y:S02]  /*83a0*/  FFMA.FTZ R13, R24, R10, R13 ;  /* 0x0000000a180d7223 */ /* 0x000fe4000001000d */
[----:B------:R-:W-:-:S03]  /*83b0*/  FFMA.FTZ R14, R27, R11, R14 ;  /* 0x0000000b1b0e7223 */ /* 0x000fc6000001000e */
[----:B------:R-:W-:Y:S02]  /*83c0*/  F2FP.F16.F32.PACK_AB R6, R13, R6 ;  /* 0x000000060d06723e */ /* 0x000fe400000000ff */
[----:B------:R-:W-:-:S05]  /*83d0*/  F2FP.F16.F32.PACK_AB R7, R14, R7 ;  /* 0x000000070e07723e */ /* 0x000fca00000000ff */
[----:B------:R1:W-:Y:S02]  /*83e0*/  STS.128 [R3+0x21400], R4 ;  /* 0x0214000403007388 */ /* 0x0003e40000000c00 */
.L_x_3718:
[----:B------:R-:W-:Y:S05]  /*83f0*/  BSYNC B1 ;  /* 0x0000000000017941 */ /* 0x000fea0003800000 */
.L_x_3717:
[----:B------:R-:W-:Y:S05]  /*8400*/  @P1 BRA `(.L_x_3716) ;  /* 0x0000001000701947 */ /* 0x000fea0003800000 */
[----:B-1----:R-:W1:Y:S01]  /*8410*/  LDS.128 R4, [R0+0x1000] ;  /* 0x0010000000047984 */ /* 0x002e620000000c00 */
[----:B------:R-:W-:Y:S02]  /*8420*/  HADD2.F32 R15, -RZ, R29.H0_H0 ;  /* 0x2000001dff0f7230 */ /* 0x000fe40000004100 */
[----:B0-----:R-:W-:Y:S02]  /*8430*/  HADD2.F32 R13, -RZ, R31.H0_H0 ;  /* 0x2000001fff0d7230 */ /* 0x001fe40000004100 */
[----:B---3--:R-:W-:Y:S02]  /*8440*/  HADD2.F32 R24, -RZ, R35.H0_H0 ;  /* 0x20000023ff187230 */ /* 0x008fe40000004100 */
[----:B------:R-:W-:Y:S02]  /*8450*/  HADD2.F32 R20, -RZ, R33.H0_H0 ;  /* 0x20000021ff147230 */ /* 0x000fe40000004100 */
[----:B----4-:R-:W-:Y:S02]  /*8460*/  HADD2.F32 R21, -RZ, R29.H1_H1 ;  /* 0x3000001dff157230 */ /* 0x010fe40000004100 */
[----:B------:R-:W-:-:S02]  /*8470*/  HADD2.F32 R26, -RZ, R35.H1_H1 ;  /* 0x30000023ff1a7230 */ /* 0x000fc40000004100 */
[--C-:B-1----:R-:W-:Y:S02]  /*8480*/  HADD2.F32 R3, -RZ, R4.reuse.H0_H0 ;  /* 0x20000004ff037230 */ /* 0x102fe40000004100 */
[----:B------:R-:W-:Y:S02]  /*8490*/  HADD2.F32 R4, -RZ, R4.H1_H1 ;  /* 0x30000004ff047230 */ /* 0x000fe40000004100 */
[--C-:B------:R-:W-:Y:S02]  /*84a0*/  HADD2.F32 R8, -RZ, R5.reuse.H0_H0 ;  /* 0x20000005ff087230 */ /* 0x100fe40000004100 */
[----:B------:R-:W-:Y:S02]  /*84b0*/  HADD2.F32 R5, -RZ, R5.H1_H1 ;  /* 0x30000005ff057230 */ /* 0x000fe40000004100 */
[-C--:B------:R-:W-:Y:S01]  /*84c0*/  FMUL.FTZ R12, R15, R4.reuse ;  /* 0x000000040f0c7220 */ /* 0x080fe20000410000 */
[----:B------:R-:W-:Y:S01]  /*84d0*/  FMUL.FTZ R14, R13, R4 ;  /* 0x000000040d0e7220 */ /* 0x000fe20000410000 */
[----:B------:R-:W-:-:S02]  /*84e0*/  HADD2.F32 R9, -RZ, R6.H0_H0 ;  /* 0x20000006ff097230 */ /* 0x000fc40000004100 */
[----:B------:R-:W-:Y:S01]  /*84f0*/  FMUL.FTZ R11, R24, R5 ;  /* 0x00000005180b7220 */ /* 0x000fe20000410000 */
[----:B------:R-:W-:Y:S01]  /*8500*/  FFMA.FTZ R4, R13, R3, -R12 ;  /* 0x000000030d047223 */ /* 0x000fe2000001080c */
[--C-:B------:R-:W-:Y:S02]  /*8510*/  HADD2.F32 R10, -RZ, R7.reuse.H0_H0 ;  /* 0x20000007ff0a7230 */ /* 0x100fe40000004100 */
[C---:B------:R-:W-:Y:S01]  /*8520*/  FMUL.FTZ R13, R20.reuse, R5 ;  /* 0x00000005140d7220 */ /* 0x040fe20000410000 */
[----:B------:R-:W-:Y:S02]  /*8530*/  HADD2.F32 R6, -RZ, R6.H1_H1 ;  /* 0x30000006ff067230 */ /* 0x000fe40000004100 */
[----:B------:R-:W-:Y:S01]  /*8540*/  FFMA.FTZ R3, R15, R3, R14 ;  /* 0x000000030f037223 */ /* 0x000fe2000001000e */
[----:B------:R-:W-:Y:S02]  /*8550*/  HADD2.F32 R7, -RZ, R7.H1_H1 ;  /* 0x30000007ff077230 */ /* 0x000fe40000004100 */
[----:B------:R-:W-:Y:S01]  /*8560*/  FFMA.FTZ R5, R20, R8, -R11 ;  /* 0x0000000814057223 */ /* 0x000fe2000001080b */
[----:B------:R-:W-:-:S02]  /*8570*/  HADD2.F32 R15, -RZ, R31.H1_H1 ;  /* 0x3000001fff0f7230 */ /* 0x000fc40000004100 */
[----:B------:R-:W-:Y:S01]  /*8580*/  FFMA.FTZ R8, R24, R8, R13 ;  /* 0x0000000818087223 */ /* 0x000fe2000001000d */
[----:B------:R-:W-:Y:S02]  /*8590*/  HADD2.F32 R20, -RZ, R33.H1_H1 ;  /* 0x30000021ff147230 */ /* 0x000fe40000004100 */
[-C--:B------:R-:W-:Y:S01]  /*85a0*/  FMUL.FTZ R12, R21, R6.reuse ;  /* 0x00000006150c7220 */ /* 0x080fe20000410000 */
[-C--:B------:R-:W-:Y:S01]  /*85b0*/  FMUL.FTZ R11, R26, R7.reuse ;  /* 0x000000071a0b7220 */ /* 0x080fe20000410000 */
[----:B------:R-:W-:Y:S01]  /*85c0*/  FMUL.FTZ R14, R15, R6 ;  /* 0x000000060f0e7220 */ /* 0x000fe20000410000 */
[----:B------:R-:W-:Y:S01]  /*85d0*/  F2FP.F16.F32.PACK_AB R4, R3, R4 ;  /* 0x000000040304723e */ /* 0x000fe200000000ff */
[C---:B------:R-:W-:Y:S01]  /*85e0*/  FMUL.FTZ R13, R20.reuse, R7 ;  /* 0x00000007140d7220 */ /* 0x040fe20000410000 */
[-C--:B------:R-:W-:Y:S01]  /*85f0*/  FFMA.FTZ R6, R15, R9.reuse, -R12 ;  /* 0x000000090f067223 */ /* 0x080fe2000001080c */
[-C--:B------:R-:W-:Y:S01]  /*8600*/  FFMA.FTZ R7, R20, R10.reuse, -R11 ;  /* 0x0000000a14077223 */ /* 0x080fe2000001080b */
[----:B------:R-:W-:Y:S01]  /*8610*/  FFMA.FTZ R9, R21, R9, R14 ;  /* 0x0000000915097223 */ /* 0x000fe2000001000e */
[----:B------:R-:W-:Y:S01]  /*8620*/  FFMA.FTZ R10, R26, R10, R13 ;  /* 0x0000000a1a0a7223 */ /* 0x000fe2000001000d */
[----:B------:R-:W-:-:S03]  /*8630*/  F2FP.F16.F32.PACK_AB R5, R8, R5 ;  /* 0x000000050805723e */ /* 0x000fc600000000ff */
[----:B------:R-:W-:Y:S02]  /*8640*/  F2FP.F16.F32.PACK_AB R6, R9, R6 ;  /* 0x000000060906723e */ /* 0x000fe400000000ff */
[----:B------:R-:W-:-:S05]  /*8650*/  F2FP.F16.F32.PACK_AB R7, R10, R7 ;  /* 0x000000070a07723e */ /* 0x000fca00000000ff */
[----:B------:R2:W-:Y:S01]  /*8660*/  STS.128 [R0+0x1000], R4 ;  /* 0x0010000400007388 */ /* 0x0005e20000000c00 */
[----:B------:R-:W-:Y:S05]  /*8670*/  BRA `(.L_x_3716) ;  /* 0x0000000c00d47947 */ /* 0x000fea0003800000 */
.L_x_3706:
[----:B------:R-:W-:-:S03]  /*8680*/  UMOV UR4, 0xffffffff ;  /* 0xffffffff00047882 */ /* 0x000fc60000000000 */
[----:B------:R-:W-:Y:S05]  /*8690*/  BRA.DIV UR4, `(.L_x_3719) ;  /* 0x0000012e04fc7947 */ /* 0x000fea000b800000 */
[----:B------:R-:W0:Y:S04]  /*86a0*/  SHFL.IDX PT, R0, R26, RZ, 0x1c1f ;  /* 0x001c1fff1a007589 */ /* 0x000e2800000e0000 */
[----:B------:R-:W1:Y:S04]  /*86b0*/  SHFL.IDX PT, R3, R25, RZ, 0x1c1f ;  /* 0x001c1fff19037589 */ /* 0x000e6800000e0000 */
[----:B------:R2:W3:Y:S04]  /*86c0*/  SHFL.IDX PT, R5, R24, RZ, 0x1c1f ;  /* 0x001c1fff18057589 */ /* 0x0004e800000e0000 */
[----:B------:R2:W4:Y:S01]  /*86d0*/  SHFL.IDX PT, R14, R28, RZ, 0x1c1f ;  /* 0x001c1fff1c0e7589 */ /* 0x00052200000e0000 */
[----:B0-----:R-:W-:-:S02]  /*86e0*/  IMAD.MOV.U32 R13, RZ, RZ, R0 ;  /* 0x000000ffff0d7224 */ /* 0x001fc400078e0000 */
[----:B-12---:R-:W-:-:S07]  /*86f0*/  IMAD.MOV.U32 R12, RZ, RZ, R3 ;  /* 0x000000ffff0c7224 */ /* 0x006fce00078e0003 */
.L_x_3965:
[----:B------:R-:W-:Y:S01]  /*8700*/  ULDC UR4, c[0x0][0x448] ;  /* 0x0001120000047ab9 */ /* 0x000fe20000000800 */
[----:B------:R-:W-:Y:S01]  /*8710*/  LEA.HI R0, R209, R209, RZ, 0x1 ;  /* 0x000000d1d1007211 */ /* 0x000fe200078f08ff */
[----:B------:R-:W-:Y:S01]  /*8720*/  IMAD R3, R155, UR4, RZ ;  /* 0x000000049b037c24 */ /* 0x000fe2000f8e02ff */
[----:B------:R-:W-:Y:S01]  /*8730*/  BSSY B1, `(.L_x_3720) ;  /* 0x0000013000017945 */ /* 0x000fe20003800000 */
[----:B---3--:R-:W-:Y:S01]  /*8740*/  IMAD.MOV.U32 R15, RZ, RZ, R5 ;  /* 0x000000ffff0f7224 */ /* 0x008fe200078e0005 */
[----:B------:R-:W-:Y:S02]  /*8750*/  LOP3.LUT R0, R0, 0xfffffffe, RZ, 0xc0, !PT ;  /* 0xfffffffe00007812 */ /* 0x000fe400078ec0ff */
[----:B------:R-:W-:Y:S02]  /*8760*/  CS2R R6, SRZ ;  /* 0x0000000000067805 */ /* 0x000fe4000001ff00 */
[----:B------:R-:W-:Y:S01]  /*8770*/  ISETP.GE.AND P0, PT, R4, R3, PT ;  /* 0x000000030400720c */ /* 0x000fe20003f06270 */
[----:B------:R-:W-:Y:S01]  /*8780*/  IMAD R3, R153, -0x40, R3 ;  /* 0xffffffc099037824 */ /* 0x000fe200078e0203 */
[----:B------:R-:W-:-:S02]  /*8790*/  CS2R R4, SRZ ;  /* 0x0000000000047805 */ /* 0x000fc4000001ff00 */
[----:B------:R-:W-:Y:S01]  /*87a0*/  CS2R R8, SRZ ;  /* 0x0000000000087805 */ /* 0x000fe2000001ff00 */
[----:B------:R-:W-:Y:S01]  /*87b0*/  IMAD.IADD R0, R209, 0x1, -R0 ;  /* 0x00000001d1007824 */ /* 0x000fe200078e0a00 */
[----:B------:R-:W-:-:S07]  /*87c0*/  CS2R R10, SRZ ;  /* 0x00000000000a7805 */ /* 0x000fce000001ff00 */
[----:B------:R-:W-:Y:S05]  /*87d0*/  @P0 BRA `(.L_x_3721) ;  /* 0x0000000000200947 */ /* 0x000fea0003800000 */
[----:B------:R-:W-:Y:S01]  /*87e0*/  ULDC UR4, c[0x0][0x3f4] ;  /* 0x0000fd0000047ab9 */ /* 0x000fe20000000800 */
[----:B------:R-:W-:Y:S02]  /*87f0*/  CS2R R4, SRZ ;  /* 0x0000000000047805 */ /* 0x000fe4000001ff00 */
[----:B------:R-:W-:-:S13]  /*8800*/  ISETP.GE.AND P0, PT, R16, UR4, PT ;  /* 0x0000000410007c0c */ /* 0x000fda000bf06270 */
[----:B------:R-:W-:Y:S05]  /*8810*/  @P0 BRA `(.L_x_3721) ;  /* 0x0000000000100947 */ /* 0x000fea0003800000 */
[----:B------:R-:W-:-:S04]  /*8820*/  IMAD.WIDE R12, R16, 0x2, R12 ;  /* 0x00000002100c7825 */ /* 0x000fc800078e020c */
[----:B----4-:R-:W-:Y:S01]  /*8830*/  IMAD.WIDE R14, R16, 0x2, R14 ;  /* 0x00000002100e7825 */ /* 0x010fe200078e020e */
[----:B------:R0:W5:Y:S04]  /*8840*/  LD.E.128 R4, desc[UR42][R12.64] ;  /* 0x0000002a0c047980 */ /* 0x000168000c101d00 */
[----:B------:R0:W5:Y:S02]  /*8850*/  LD.E.128 R8, desc[UR42][R14.64] ;  /* 0x0000002a0e087980 */ /* 0x000164000c101d00 */
.L_x_3721:
[----:B------:R-:W-:Y:S05]  /*8860*/  BSYNC B1 ;  /* 0x0000000000017941 */ /* 0x000fea0003800000 */
.L_x_3720:
[----:B0-----:R-:W-:Y:S01]  /*8870*/  SHF.L.U32 R13, R0, 0x1f, RZ ;  /* 0x0000001f000d7819 */ /* 0x001fe200000006ff */
[----:B------:R-:W0:Y:S01]  /*8880*/  LDC R15, c[0x0][0x3f4] ;  /* 0x0000fd00ff0f7b82 */ /* 0x000e220000000800 */
[----:B-----5:R-:W-:Y:S01]  /*8890*/  IMAD.MOV.U32 R40, RZ, RZ, R4 ;  /* 0x000000ffff287224 */ /* 0x020fe200078e0004 */
[--C-:B----4-:R-:W-:Y:S01]  /*88a0*/  SHF.R.U64 R14, R4, 0x10, R5.reuse ;  /* 0x00000010040e7819 */ /* 0x110fe20000001205 */
[----:B------:R-:W-:Y:S01]  /*88b0*/  IMAD.MOV.U32 R0, RZ, RZ, R5 ;  /* 0x000000ffff007224 */ /* 0x000fe200078e0005 */
[--C-:B------:R-:W-:Y:S01]  /*88c0*/  SHF.R.U64 R20, R6, 0x10, R7.reuse ;  /* 0x0000001006147819 */ /* 0x100fe20000001207 */
[--C-:B------:R-:W-:Y:S01]  /*88d0*/  IMAD.MOV.U32 R4, RZ, RZ, R7.reuse ;  /* 0x000000ffff047224 */ /* 0x100fe200078e0007 */
[----:B------:R-:W-:Y:S01]  /*88e0*/  SHF.R.U32.HI R7, RZ, 0x10, R7 ;  /* 0x00000010ff077819 */ /* 0x000fe20000011607 */
[----:B------:R-:W-:Y:S01]  /*88f0*/  IMAD.MOV.U32 R42, RZ, RZ, R8 ;  /* 0x000000ffff2a7224 */ /* 0x000fe200078e0008 */
[----:B------:R-:W1:Y:S01]  /*8900*/  SYNCS.PHASECHK.TRANS64.TRYWAIT P1, [R2+URZ+0x28c00], R13 ;  /* 0x028c000d020075a7 */ /* 0x000e62000802017f */
[----:B------:R-:W-:Y:S01]  /*8910*/  PRMT R40, R40, 0x5410, R0 ;  /* 0x0000541028287816 */ /* 0x000fe20000000000 */
[----:B------:R-:W-:Y:S01]  /*8920*/  IMAD.MOV.U32 R12, RZ, RZ, R6 ;  /* 0x000000ffff0c7224 */ /* 0x000fe200078e0006 */
[----:B------:R-:W-:Y:S01]  /*8930*/  SHF.R.U32.HI R44, RZ, 0x10, R5 ;  /* 0x00000010ff2c7819 */ /* 0x000fe20000011605 */
[--C-:B------:R-:W-:Y:S01]  /*8940*/  IMAD.MOV.U32 R5, RZ, RZ, R9.reuse ;  /* 0x000000ffff057224 */ /* 0x100fe200078e0009 */
[----:B------:R-:W-:Y:S01]  /*8950*/  PRMT R0, R7, 0x5410, R4 ;  /* 0x0000541007007816 */ /* 0x000fe20000000004 */
[----:B------:R-:W-:Y:S01]  /*8960*/  VIADD R41, R23, 0x20 ;  /* 0x0000002017297836 */ /* 0x000fe20000000000 */
[--C-:B------:R-:W-:Y:S01]  /*8970*/  SHF.R.U64 R8, R8, 0x10, R9.reuse ;  /* 0x0000001008087819 */ /* 0x100fe20000001209 */
[----:B------:R-:W-:Y:S01]  /*8980*/  IMAD.MOV.U32 R43, RZ, RZ, R10 ;  /* 0x000000ffff2b7224 */ /* 0x000fe200078e000a */
[----:B------:R-:W-:Y:S01]  /*8990*/  SHF.R.U32.HI R45, RZ, 0x10, R9 ;  /* 0x00000010ff2d7819 */ /* 0x000fe20000011609 */
[--C-:B------:R-:W-:Y:S01]  /*89a0*/  IMAD.MOV.U32 R6, RZ, RZ, R11.reuse ;  /* 0x000000ffff067224 */ /* 0x100fe200078e000b */
[----:B------:R-:W-:Y:S01]  /*89b0*/  VIMNMX R4, R3, 0x40, PT ;  /* 0x0000004003047848 */ /* 0x000fe20003fe0100 */
[----:B------:R-:W-:Y:S01]  /*89c0*/  BSSY B1, `(.L_x_3722) ;  /* 0x000000e000017945 */ /* 0x000fe20003800000 */
[----:B------:R-:W-:-:S02]  /*89d0*/  SHF.R.U64 R9, R10, 0x10, R11 ;  /* 0x000000100a097819 */ /* 0x000fc4000000120b */
[----:B------:R-:W-:Y:S02]  /*89e0*/  SHF.R.U32.HI R10, RZ, 0x10, R11 ;  /* 0x00000010ff0a7819 */ /* 0x000fe4000001160b */
[C---:B0-----:R-:W-:Y:S02]  /*89f0*/  ISETP.GE.AND P0, PT, R16.reuse, R15, PT ;  /* 0x0000000f1000720c */ /* 0x041fe40003f06270 */
[----:B------:R-:W-:Y:S02]  /*8a00*/  PRMT R43, R43, 0x5410, R14 ;  /* 0x000054102b2b7816 */ /* 0x000fe4000000000e */
[-C--:B------:R-:W-:Y:S02]  /*8a10*/  ISETP.GE.OR P2, PT, R23, R4.reuse, P0 ;  /* 0x000000041700720c */ /* 0x080fe40000746670 */
[----:B------:R-:W-:Y:S01]  /*8a20*/  ISETP.GE.OR P0, PT, R41, R4, P0 ;  /* 0x000000042900720c */ /* 0x000fe20000706670 */
[----:B------:R-:W-:Y:S01]  /*8a30*/  IMAD.IADD R4, R16, 0x1, R15 ;  /* 0x0000000110047824 */ /* 0x000fe200078e020f */
[----:B------:R-:W-:-:S02]  /*8a40*/  PRMT R12, R20, 0x5410, R12 ;  /* 0x00005410140c7816 */ /* 0x000fc4000000000c */
[----:B------:R-:W-:Y:S02]  /*8a50*/  PRMT R42, R42, 0x5410, R5 ;  /* 0x000054102a2a7816 */ /* 0x000fe40000000005 */
[----:B------:R-:W-:Y:S02]  /*8a60*/  PRMT R44, R44, 0x5410, R8 ;  /* 0x000054102c2c7816 */ /* 0x000fe40000000008 */
[----:B------:R-:W-:Y:S02]  /*8a70*/  PRMT R3, R10, 0x5410, R6 ;  /* 0x000054100a037816 */ /* 0x000fe40000000006 */
[----:B------:R-:W-:Y:S01]  /*8a80*/  PRMT R45, R45, 0x5410, R9 ;  /* 0x000054102d2d7816 */ /* 0x000fe20000000009 */
[----:B-1----:R-:W-:Y:S06]  /*8a90*/  @!P1 BRA `(.L_x_3723) ;  /* 0x0000012c00749947 */ /* 0x002fec0003800000 */
.L_x_3966:
[----:B------:R-:W-:Y:S05]  /*8aa0*/  BSYNC B1 ;  /* 0x0000000000017941 */ /* 0x000fea0003800000 */
.L_x_3722:
[----:B------:R-:W-:Y:S01]  /*8ab0*/  BSSY B1, `(.L_x_3724) ;  /* 0x0000059000017945 */ /* 0x000fe20003800000 */
[----:B0-----:R-:W-:-:S03]  /*8ac0*/  LOP3.LUT R13, R4, 0x38, RZ, 0xc0, !PT ;  /* 0x00000038040d7812 */ /* 0x001fc600078ec0ff */
[----:B------:R-:W-:Y:S05]  /*8ad0*/  @P2 BRA `(.L_x_3725) ;  /* 0x0000000400582947 */ /* 0x000fea0003800000 */
[----:B------:R-:W-:Y:S02]  /*8ae0*/  IMAD.SHL.U32 R4, R188, 0x40, RZ ;  /* 0x00000040bc047824 */ /* 0x000fe400078e00ff */
[----:B------:R-:W-:Y:S02]  /*8af0*/  HADD2.F32 R31, -RZ, R42.H0_H0 ;  /* 0x2000002aff1f7230 */ /* 0x000fe40000004100 */
[----:B------:R-:W-:Y:S01]  /*8b00*/  HADD2.F32 R29, -RZ, R40.H0_H0 ;  /* 0x20000028ff1d7230 */ /* 0x000fe20000004100 */
[----:B------:R-:W-:Y:S01]  /*8b10*/  LOP3.LUT R8, R4, 0x1c0, RZ, 0xc0, !PT ;  /* 0x000001c004087812 */ /* 0x000fe200078ec0ff */
[----:B------:R-:W-:-:S03]  /*8b20*/  HADD2.F32 R33, -RZ, R44.H1_H1 ;  /* 0x3000002cff217230 */ /* 0x000fc60000004100 */
[----:B------:R-:W-:Y:S02]  /*8b30*/  SHF.R.U32.HI R7, RZ, 0x3, R8 ;  /* 0x00000003ff077819 */ /* 0x000fe40000011608 */
[----:B------:R-:W-:Y:S02]  /*8b40*/  LOP3.LUT R4, R8, 0x38, R16, 0xf8, !PT ;  /* 0x0000003808047812 */ /* 0x000fe400078ef810 */
[----:B------:R-:W-:Y:S02]  /*8b50*/  LOP3.LUT R8, R7, R13, R8, 0x1e, !PT ;  /* 0x0000000d07087212 */ /* 0x000fe400078e1e08 */
[----:B------:R-:W-:-:S03]  /*8b60*/  LOP3.LUT R4, R4, R7, RZ, 0x3c, !PT ;  /* 0x0000000704047212 */ /* 0x000fc600078e3cff */
[C---:B------:R-:W-:Y:S02]  /*8b70*/  IMAD R9, R193.reuse, 0x200, R8 ;  /* 0x00000200c1097824 */ /* 0x040fe400078e0208 */
[----:B------:R-:W-:Y:S02]  /*8b80*/  IMAD R5, R193, 0x200, R4 ;  /* 0x00000200c1057824 */ /* 0x000fe400078e0204 */
[--C-:B------:R-:W-:Y:S02]  /*8b90*/  IMAD R38, R9, 0x2, R2.reuse ;  /* 0x0000000209267824 */ /* 0x100fe400078e0202 */
[----:B------:R-:W-:-:S03]  /*8ba0*/  IMAD R36, R5, 0x2, R2 ;  /* 0x0000000205247824 */ /* 0x000fc600078e0202 */
[----:B------:R-:W0:Y:S04]  /*8bb0*/  LDS.128 R8, [R38+0x20400] ;  /* 0x0204000026087984 */ /* 0x000e280000000c00 */
[----:B------:R-:W1:Y:S01]  /*8bc0*/  LDS.128 R4, [R36+0x20400] ;  /* 0x0204000024047984 */ /* 0x000e620000000c00 */
[--C-:B0-----:R-:W-:Y:S02]  /*8bd0*/  HADD2.F32 R24, -RZ, R8.reuse.H0_H0 ;  /* 0x20000008ff187230 */ /* 0x101fe40000004100 */
[----:B------:R-:W-:Y:S02]  /*8be0*/  HADD2.F32 R8, -RZ, R8.H1_H1 ;  /* 0x30000008ff087230 */ /* 0x000fe40000004100 */
[----:B-1----:R-:W-:Y:S02]  /*8bf0*/  HADD2.F32 R14, -RZ, R4.H0_H0 ;  /* 0x20000004ff0e7230 */ /* 0x002fe40000004100 */
[C---:B------:R-:W-:Y:S01]  /*8c00*/  FMUL.FTZ R35, R24.reuse, R31 ;  /* 0x0000001f18237220 */ /* 0x040fe20000410000 */
[----:B------:R-:W-:Y:S01]  /*8c10*/  FMUL.FTZ R37, R24, R29 ;  /* 0x0000001d18257220 */ /* 0x000fe20000410000 */
[----:B------:R-:W-:-:S02]  /*8c20*/  HADD2.F32 R25, -RZ, R9.H0_H0 ;  /* 0x20000009ff197230 */ /* 0x000fc40000004100 */
[----:B------:R-:W-:Y:S01]  /*8c30*/  FMUL.FTZ R39, R8, R33 ;  /* 0x0000002108277220 */ /* 0x000fe20000410000 */
[C---:B------:R-:W-:Y:S01]  /*8c40*/  FFMA.FTZ R35, R14.reuse, R29, -R35 ;  /* 0x0000001d0e237223 */ /* 0x040fe20000010823 */
[----:B------:R-:W-:Y:S02]  /*8c50*/  HADD2.F32 R29, -RZ, R43.H1_H1 ;  /* 0x3000002bff1d7230 */ /* 0x000fe40000004100 */
[----:B------:R-:W-:Y:S01]  /*8c60*/  FFMA.FTZ R37, R14, R31, R37 ;  /* 0x0000001f0e257223 */ /* 0x000fe20000010025 */
[----:B------:R-:W-:Y:S02]  /*8c70*/  HADD2.F32 R24, -RZ, R42.H1_H1 ;  /* 0x3000002aff187230 */ /* 0x000fe40000004100 */
[----:B------:R-:W-:Y:S02]  /*8c80*/  HADD2.F32 R14, -RZ, R40.H1_H1 ;  /* 0x30000028ff0e7230 */ /* 0x000fe40000004100 */
[----:B------:R-:W-:Y:S01]  /*8c90*/  FMUL.FTZ R31, R8, R29 ;  /* 0x0000001d081f7220 */ /* 0x000fe20000410000 */
[----:B------:R-:W-:-:S02]  /*8ca0*/  HADD2.F32 R4, -RZ, R4.H1_H1 ;  /* 0x30000004ff047230 */ /* 0x000fc40000004100 */
[C---:B------:R-:W-:Y:S01]  /*8cb0*/  FMUL.FTZ R32, R25.reuse, R24 ;  /* 0x0000001819207220 */ /* 0x040fe20000410000 */
[----:B------:R-:W-:Y:S02]  /*8cc0*/  HADD2.F32 R15, -RZ, R5.H0_H0 ;  /* 0x20000005ff0f7230 */ /* 0x000fe40000004100 */
[----:B------:R-:W-:Y:S01]  /*8cd0*/  FMUL.FTZ R25, R25, R14 ;  /* 0x0000000e19197220 */ /* 0x000fe20000410000 */
[----:B------:R-:W-:Y:S02]  /*8ce0*/  HADD2.F32 R9, -RZ, R9.H1_H1 ;  /* 0x30000009ff097230 */ /* 0x000fe40000004100 */
[C---:B------:R-:W-:Y:S01]  /*8cf0*/  FFMA.FTZ R28, R4.reuse, R29, -R39 ;  /* 0x0000001d041c7223 */ /* 0x040fe20000010827 */
[----:B------:R-:W-:Y:S01]  /*8d00*/  FFMA.FTZ R30, R4, R33, R31 ;  /* 0x00000021041e7223 */ /* 0x000fe2000001001f */
[----:B------:R-:W-:Y:S02]  /*8d10*/  HADD2.F32 R8, -RZ, R45.H0_H0 ;  /* 0x2000002dff087230 */ /* 0x000fe40000004100 */
[----:B------:R-:W-:Y:S01]  /*8d20*/  FFMA.FTZ R24, R15, R24, R25 ;  /* 0x000000180f187223 */ /* 0x000fe20000010019 */
[----:B------:R-:W-:-:S02]  /*8d30*/  HADD2.F32 R4, -RZ, R44.H0_H0 ;  /* 0x2000002cff047230 */ /* 0x000fc40000004100 */
[----:B------:R-:W-:Y:S01]  /*8d40*/  FFMA.FTZ R32, R15, R14, -R32 ;  /* 0x0000000e0f207223 */ /* 0x000fe20000010820 */
[----:B------:R-:W-:Y:S02]  /*8d50*/  HADD2.F32 R26, -RZ, R10.H0_H0 ;  /* 0x2000000aff1a7230 */ /* 0x000fe40000004100 */
[C---:B------:R-:W-:Y:S01]  /*8d60*/  FMUL.FTZ R14, R9.reuse, R8 ;  /* 0x00000008090e7220 */ /* 0x040fe20000410000 */
[----:B------:R-:W-:Y:S02]  /*8d70*/  HADD2.F32 R25, -RZ, R43.H0_H0 ;  /* 0x2000002bff197230 */ /* 0x000fe40000004100 */
[----:B------:R-:W-:Y:S01]  /*8d80*/  FMUL.FTZ R34, R9, R4 ;  /* 0x0000000409227220 */ /* 0x000fe20000410000 */
[----:B------:R-:W-:Y:S02]  /*8d90*/  HADD2.F32 R5, -RZ, R5.H1_H1 ;  /* 0x30000005ff057230 */ /* 0x000fe40000004100 */
[----:B------:R-:W-:Y:S02]  /*8da0*/  HADD2.F32 R20, -RZ, R6.H0_H0 ;  /* 0x20000006ff147230 */ /* 0x000fe40000004100 */
[----:B------:R-:W-:Y:S01]  /*8db0*/  FMUL.FTZ R39, R26, R25 ;  /* 0x000000191a277220 */ /* 0x000fe20000410000 */
[----:B------:R-:W-:-:S02]  /*8dc0*/  HADD2.F32 R15, -RZ, R12.H1_H1 ;  /* 0x3000000cff0f7230 */ /* 0x000fc40000004100 */
[C---:B------:R-:W-:Y:S01]  /*8dd0*/  FFMA.FTZ R31, R5.reuse, R4, -R14 ;  /* 0x00000004051f7223 */ /* 0x040fe2000001080e */
[----:B------:R-:W-:Y:S02]  /*8de0*/  HADD2.F32 R10, -RZ, R10.H1_H1 ;  /* 0x3000000aff0a7230 */ /* 0x000fe40000004100 */
[----:B------:R-:W-:Y:S01]  /*8df0*/  FFMA.FTZ R33, R5, R8, R34 ;  /* 0x0000000805217223 */ /* 0x000fe20000010022 */
[----:B------:R-:W-:Y:S02]  /*8e00*/  HADD2.F32 R29, -RZ, R45.H1_H1 ;  /* 0x3000002dff1d7230 */ /* 0x000fe40000004100 */
[-C--:B------:R-:W-:Y:S01]  /*8e10*/  FMUL.FTZ R26, R26, R15.reuse ;  /* 0x0000000f1a1a7220 */ /* 0x080fe20000410000 */
[----:B------:R-:W-:Y:S02]  /*8e20*/  HADD2.F32 R9, -RZ, R12.H0_H0 ;  /* 0x2000000cff097230 */ /* 0x000fe40000004100 */
[----:B------:R-:W-:Y:S01]  /*8e30*/  FFMA.FTZ R39, R20, R15, -R39 ;  /* 0x0000000f14277223 */ /* 0x000fe20000010827 */
[----:B------:R-:W-:-:S02]  /*8e40*/  HADD2.F32 R6, -RZ, R6.H1_H1 ;  /* 0x30000006ff067230 */ /* 0x000fc40000004100 */
[C---:B------:R-:W-:Y:S01]  /*8e50*/  FMUL.FTZ R5, R10.reuse, R29 ;  /* 0x0000001d0a057220 */ /* 0x040fe20000410000 */
[--C-:B------:R-:W-:Y:S02]  /*8e60*/  HADD2.F32 R27, -RZ, R11.reuse.H0_H0 ;  /* 0x2000000bff1b7230 */ /* 0x100fe40000004100 */
[----:B------:R-:W-:Y:S01]  /*8e70*/  FMUL.FTZ R15, R10, R9 ;  /* 0x000000090a0f7220 */ /* 0x000fe20000410000 */
[----:B------:R-:W-:Y:S02]  /*8e80*/  HADD2.F32 R11, -RZ, R11.H1_H1 ;  /* 0x3000000bff0b7230 */ /* 0x000fe40000004100 */
[----:B------:R-:W-:Y:S01]  /*8e90*/  FFMA.FTZ R26, R20, R25, R26 ;  /* 0x00000019141a7223 */ /* 0x000fe2000001001a */
[--C-:B------:R-:W-:Y:S02]  /*8ea0*/  HADD2.F32 R10, -RZ, R3.reuse.H1_H1 ;  /* 0x30000003ff0a7230 */ /* 0x100fe40000004100 */
[----:B------:R-:W-:Y:S01]  /*8eb0*/  FFMA.FTZ R20, R6, R9, -R5 ;  /* 0x0000000906147223 */ /* 0x000fe20000010805 */
[----:B------:R-:W-:-:S02]  /*8ec0*/  HADD2.F32 R14, -RZ, R3.H0_H0 ;  /* 0x20000003ff0e7230 */ /* 0x000fc40000004100 */
[----:B------:R-:W-:Y:S01]  /*8ed0*/  FFMA.FTZ R15, R6, R29, R15 ;  /* 0x0000001d060f7223 */ /* 0x000fe2000001000f */
[--C-:B------:R-:W-:Y:S02]  /*8ee0*/  HADD2.F32 R4, -RZ, R0.reuse.H1_H1 ;  /* 0x30000000ff047230 */ /* 0x100fe40000004100 */
[----:B------:R-:W-:Y:S01]  /*8ef0*/  FMUL.FTZ R6, R27, R10 ;  /* 0x0000000a1b067220 */ /* 0x000fe20000410000 */
[----:B------:R-:W-:Y:S02]  /*8f00*/  HADD2.F32 R8, -RZ, R0.H0_H0 ;  /* 0x20000000ff087230 */ /* 0x000fe40000004100 */
[----:B------:R-:W-:Y:S01]  /*8f10*/  FMUL.FTZ R34, R11, R14 ;  /* 0x0000000e0b227220 */ /* 0x000fe20000410000 */
[--C-:B------:R-:W-:Y:S02]  /*8f20*/  HADD2.F32 R21, -RZ, R7.reuse.H0_H0 ;  /* 0x20000007ff157230 */ /* 0x100fe40000004100 */
[----:B------:R-:W-:Y:S01]  /*8f30*/  FMUL.FTZ R27, R27, R4 ;  /* 0x000000041b1b7220 */ /* 0x000fe20000410000 */
[----:B------:R-:W-:-:S02]  /*8f40*/  HADD2.F32 R7, -RZ, R7.H1_H1 ;  /* 0x30000007ff077230 */ /* 0x000fc40000004100 */
[----:B------:R-:W-:Y:S01]  /*8f50*/  FMUL.FTZ R5, R11, R8 ;  /* 0x000000080b057220 */ /* 0x000fe20000410000 */
[----:B------:R-:W-:Y:S01]  /*8f60*/  F2FP.F16.F32.PACK_AB R9, R33, R24 ;  /* 0x000000182109723e */ /* 0x000fe200000000ff */
[C---:B------:R-:W-:Y:S01]  /*8f70*/  FFMA.FTZ R11, R21.reuse, R4, -R6 ;  /* 0x00000004150b7223 */ /* 0x040fe20000010806 */
[----:B------:R-:W-:Y:S01]  /*8f80*/  FFMA.FTZ R27, R21, R10, R27 ;  /* 0x0000000a151b7223 */ /* 0x000fe2000001001b */
[C---:B------:R-:W-:Y:S01]  /*8f90*/  FFMA.FTZ R34, R7.reuse, R8, -R34 ;  /* 0x0000000807227223 */ /* 0x040fe20000010822 */
[----:B------:R-:W-:Y:S01]  /*8fa0*/  FFMA.FTZ R14, R7, R14, R5 ;  /* 0x0000000e070e7223 */ /* 0x000fe20000010005 */
[----:B------:R-:W-:Y:S02]  /*8fb0*/  F2FP.F16.F32.PACK_AB R4, R28, R35 ;  /* 0x000000231c04723e */ /* 0x000fe400000000ff */
[----:B------:R-:W-:Y:S02]  /*8fc0*/  F2FP.F16.F32.PACK_AB R5, R31, R32 ;  /* 0x000000201f05723e */ /* 0x000fe400000000ff */
[----:B------:R-:W-:-:S02]  /*8fd0*/  F2FP.F16.F32.PACK_AB R6, R20, R39 ;  /* 0x000000271406723e */ /* 0x000fc400000000ff */
[----:B------:R-:W-:Y:S02]  /*8fe0*/  F2FP.F16.F32.PACK_AB R7, R34, R11 ;  /* 0x0000000b2207723e */ /* 0x000fe400000000ff */
[----:B------:R-:W-:Y:S02]  /*8ff0*/  F2FP.F16.F32.PACK_AB R8, R30, R37 ;  /* 0x000000251e08723e */ /* 0x000fe400000000ff */
[----:B------:R-:W-:Y:S01]  /*9000*/  F2FP.F16.F32.PACK_AB R10, R15, R26 ;  /* 0x0000001a0f0a723e */ /* 0x000fe200000000ff */
[----:B------:R0:W-:Y:S01]  /*9010*/  STS.128 [R36+0x20400], R4 ;  /* 0x0204000424007388 */ /* 0x0001e20000000c00 */
[----:B------:R-:W-:-:S05]  /*9020*/  F2FP.F16.F32.PACK_AB R11, R14, R27 ;  /* 0x0000001b0e0b723e */ /* 0x000fca00000000ff */
[----:B------:R0:W-:Y:S02]  /*9030*/  STS.128 [R38+0x20400], R8 ;  /* 0x0204000826007388 */ /* 0x0001e40000000c00 */
.L_x_3725:
[----:B------:R-:W-:Y:S05]  /*9040*/  BSYNC B1 ;  /* 0x0000000000017941 */ /* 0x000fea0003800000 */
.L_x_3724:
[----:B------:R-:W-:Y:S05]  /*9050*/  @P0 BRA `(.L_x_3716) ;  /* 0x00000004005c0947 */ /* 0x000fea0003800000 */
[----:B0-----:R-:W2:Y:S01]  /*9060*/  LDL R36, [R1+0x64] ;  /* 0x0000640001247983 */ /* 0x001ea20000100800 */
[----:B------:R-:W-:Y:S01]  /*9070*/  SHF.R.S32.HI R4, RZ, 0x1f, R41 ;  /* 0x0000001fff047819 */ /* 0x000fe20000011429 */
[----:B------:R-:W-:Y:S02]  /*9080*/  IMAD.SHL.U32 R5, R41, 0x40, RZ ;  /* 0x0000004029057824 */ /* 0x000fe400078e00ff */
[----:B------:R-:W-:Y:S01]  /*9090*/  HADD2.F32 R28, -RZ, R40.H0_H0 ;  /* 0x20000028ff1c7230 */ /* 0x000fe20000004100 */
[----:B------:R-:W-:Y:S01]  /*90a0*/  LEA.HI R4, R4, R41, RZ, 0x3 ;  /* 0x0000002904047211 */ /* 0x000fe200078f18ff */
[----:B------:R-:W-:Y:S01]  /*90b0*/  HADD2.F32 R30, -RZ, R42.H0_H0 ;  /* 0x2000002aff1e7230 */ /* 0x000fe20000004100 */
[----:B------:R-:W-:Y:S01]  /*90c0*/  LOP3.LUT R6, R5, 0x1c0, RZ, 0xc0, !PT ;  /* 0x000001c005067812 */ /* 0x000fe200078ec0ff */
[----:B------:R-:W-:Y:S02]  /*90d0*/  HADD2.F32 R32, -RZ, R44.H1_H1 ;  /* 0x3000002cff207230 */ /* 0x000fe40000004100 */
[----:B------:R-:W-:Y:S01]  /*90e0*/  IMAD.SHL.U32 R4, R4, 0x40, RZ ;  /* 0x0000004004047824 */ /* 0x000fe200078e00ff */
[----:B------:R-:W-:Y:S01]  /*90f0*/  SHF.R.U32.HI R5, RZ, 0x3, R6 ;  /* 0x00000003ff057819 */ /* 0x000fe20000011606 */
[----:B------:R-:W-:-:S02]  /*9100*/  HADD2.F32 R39, -RZ, R42.H1_H1 ;  /* 0x3000002aff277230 */ /* 0x000fc40000004100 */
[----:B------:R-:W-:Y:S01]  /*9110*/  HADD2.F32 R37, -RZ, R40.H1_H1 ;  /* 0x30000028ff257230 */ /* 0x000fe20000004100 */
[----:B------:R-:W-:Y:S01]  /*9120*/  LOP3.LUT R13, R5, R13, R6, 0x1e, !PT ;  /* 0x0000000d050d7212 */ /* 0x000fe200078e1e06 */
[----:B------:R-:W-:Y:S01]  /*9130*/  HADD2.F32 R41, -RZ, R45.H0_H0 ;  /* 0x2000002dff297230 */ /* 0x000fe20000004100 */
[----:B------:R-:W-:Y:S01]  /*9140*/  LOP3.LUT R8, R4, 0xfffffe00, RZ, 0xc0, !PT ;  /* 0xfffffe0004087812 */ /* 0x000fe200078ec0ff */
[----:B------:R-:W-:-:S04]  /*9150*/  HADD2.F32 R34, -RZ, R43.H0_H0 ;  /* 0x2000002bff227230 */ /* 0x000fc80000004100 */
[----:B------:R-:W-:-:S04]  /*9160*/  IMAD.IADD R13, R8, 0x1, R13 ;  /* 0x00000001080d7824 */ /* 0x000fc800078e020d */
[----:B------:R-:W-:-:S05]  /*9170*/  IMAD R13, R13, 0x2, R2 ;  /* 0x000000020d0d7824 */ /* 0x000fca00078e0202 */
[----:B------:R-:W0:Y:S02]  /*9180*/  LDS.128 R8, [R13+0x20400] ;  /* 0x020400000d087984 */ /* 0x000e240000000c00 */
[--C-:B0-----:R-:W-:Y:S02]  /*9190*/  HADD2.F32 R24, -RZ, R8.reuse.H0_H0 ;  /* 0x20000008ff187230 */ /* 0x101fe40000004100 */
[----:B------:R-:W-:Y:S02]  /*91a0*/  HADD2.F32 R8, -RZ, R8.H1_H1 ;  /* 0x30000008ff087230 */ /* 0x000fe40000004100 */
[----:B------:R-:W-:Y:S02]  /*91b0*/  HADD2.F32 R25, -RZ, R9.H0_H0 ;  /* 0x20000009ff197230 */ /* 0x000fe40000004100 */
[-C--:B------:R-:W-:Y:S01]  /*91c0*/  FMUL.FTZ R29, R30, R24.reuse ;  /* 0x000000181e1d7220 */ /* 0x080fe20000410000 */
[----:B------:R-:W-:Y:S01]  /*91d0*/  FMUL.FTZ R31, R28, R24 ;  /* 0x000000181c1f7220 */ /* 0x000fe20000410000 */
[----:B------:R-:W-:-:S02]  /*91e0*/  HADD2.F32 R24, -RZ, R43.H1_H1 ;  /* 0x3000002bff187230 */ /* 0x000fc40000004100 */
[-C--:B------:R-:W-:Y:S01]  /*91f0*/  FMUL.FTZ R33, R32, R8.reuse ;  /* 0x0000000820217220 */ /* 0x080fe20000410000 */
[----:B------:R-:W-:Y:S02]  /*9200*/  HADD2.F32 R9, -RZ, R9.H1_H1 ;  /* 0x30000009ff097230 */ /* 0x000fe40000004100 */
[--C-:B------:R-:W-:Y:S02]  /*9210*/  HADD2.F32 R26, -RZ, R10.reuse.H0_H0 ;  /* 0x2000000aff1a7230 */ /* 0x100fe40000004100 */
[----:B------:R-:W-:Y:S01]  /*9220*/  FMUL.FTZ R35, R24, R8 ;  /* 0x0000000818237220 */ /* 0x000fe20000410000 */
[----:B------:R-:W-:Y:S02]  /*9230*/  HADD2.F32 R10, -RZ, R10.H1_H1 ;  /* 0x3000000aff0a7230 */ /* 0x000fe40000004100 */
[--C-:B------:R-:W-:Y:S02]  /*9240*/  HADD2.F32 R27, -RZ, R11.reuse.H0_H0 ;  /* 0x2000000bff1b7230 */ /* 0x100fe40000004100 */
[----:B------:R-:W-:Y:S01]  /*9250*/  HADD2.F32 R11, -RZ, R11.H1_H1 ;  /* 0x3000000bff0b7230 */ /* 0x000fe20000004100 */
[----:B--2---:R-:W0:Y:S02]  /*9260*/  LDS.128 R4, [R36+0x20400] ;  /* 0x0204000024047984 */ /* 0x004e240000000c00 */
[----:B0-----:R-:W-:-:S02]  /*9270*/  HADD2.F32 R14, -RZ, R4.H0_H0 ;  /* 0x20000004ff0e7230 */ /* 0x001fc40000004100 */
[----:B------:R-:W-:Y:S02]  /*9280*/  HADD2.F32 R4, -RZ, R4.H1_H1 ;  /* 0x30000004ff047230 */ /* 0x000fe40000004100 */
[--C-:B------:R-:W-:Y:S02]  /*9290*/  HADD2.F32 R15, -RZ, R5.reuse.H0_H0 ;  /* 0x20000005ff0f7230 */ /* 0x100fe40000004100 */
[----:B------:R-:W-:Y:S01]  /*92a0*/  FFMA.FTZ R29, R28, R14, -R29 ;  /* 0x0000000e1c1d7223 */ /* 0x000fe2000001081d */
[-C--:B------:R-:W-:Y:S01]  /*92b0*/  FMUL.FTZ R28, R37, R25.reuse ;  /* 0x00000019251c7220 */ /* 0x080fe20000410000 */
[----:B------:R-:W-:Y:S01]  /*92c0*/  FFMA.FTZ R8, R24, R4, -R33 ;  /* 0x0000000418087223 */ /* 0x000fe20000010821 */
[----:B------:R-:W-:Y:S01]  /*92d0*/  FMUL.FTZ R24, R39, R25 ;  /* 0x0000001927187220 */ /* 0x000fe20000410000 */
[----:B------:R-:W-:Y:S01]  /*92e0*/  FFMA.FTZ R31, R30, R14, R31 ;  /* 0x0000000e1e1f7223 */ /* 0x000fe2000001001f */
[----:B------:R-:W-:Y:S02]  /*92f0*/  HADD2.F32 R25, -RZ, R44.H0_H0 ;  /* 0x2000002cff197230 */ /* 0x000fe40000004100 */
[----:B------:R-:W-:Y:S01]  /*9300*/  FFMA.FTZ R14, R32, R4, R35 ;  /* 0x00000004200e7223 */ /* 0x000fe20000010023 */
[----:B------:R-:W-:-:S02]  /*9310*/  HADD2.F32 R5, -RZ, R5.H1_H1 ;  /* 0x30000005ff057230 */ /* 0x000fc40000004100 */
[-C--:B------:R-:W-:Y:S01]  /*9320*/  FMUL.FTZ R4, R41, R9.reuse ;  /* 0x0000000929047220 */ /* 0x080fe20000410000 */
[----:B------:R-:W-:Y:S02]  /*9330*/  HADD2.F32 R32, -RZ, R12.H1_H1 ;  /* 0x3000000cff207230 */ /* 0x000fe40000004100 */
[C---:B------:R-:W-:Y:S01]  /*9340*/  FMUL.FTZ R30, R25.reuse, R9 ;  /* 0x00000009191e7220 */ /* 0x040fe20000410000 */
[----:B------:R-:W-:Y:S02]  /*9350*/  HADD2.F32 R20, -RZ, R6.H0_H0 ;  /* 0x20000006ff147230 */ /* 0x000fe40000004100 */
[----:B------:R-:W-:Y:S01]  /*9360*/  FFMA.FTZ R9, R25, R5, -R4 ;  /* 0x0000000519097223 */ /* 0x000fe20000010804 */
[----:B------:R-:W-:Y:S02]  /*9370*/  HADD2.F32 R4, -RZ, R45.H1_H1 ;  /* 0x3000002dff047230 */ /* 0x000fe40000004100 */
[-C--:B------:R-:W-:Y:S01]  /*9380*/  FFMA.FTZ R24, R37, R15.reuse, -R24 ;  /* 0x0000000f25187223 */ /* 0x080fe20000010818 */
[----:B------:R-:W-:Y:S01]  /*9390*/  FFMA.FTZ R28, R39, R15, R28 ;  /* 0x0000000f271c7223 */ /* 0x000fe2000001001c */
[----:B------:R-:W-:-:S02]  /*93a0*/  HADD2.F32 R12, -RZ, R12.H0_H0 ;  /* 0x2000000cff0c7230 */ /* 0x000fc40000004100 */
[----:B------:R-:W-:Y:S01]  /*93b0*/  FFMA.FTZ R15, R41, R5, R30 ;  /* 0x00000005290f7223 */ /* 0x000fe2000001001e */
[----:B------:R-:W-:Y:S02]  /*93c0*/  HADD2.F32 R6, -RZ, R6.H1_H1 ;  /* 0x30000006ff067230 */ /* 0x000fe40000004100 */
[-C--:B------:R-:W-:Y:S01]  /*93d0*/  FMUL.FTZ R5, R4, R10.reuse ;  /* 0x0000000a04057220 */ /* 0x080fe20000410000 */
[--C-:B------:R-:W-:Y:S02]  /*93e0*/  HADD2.F32 R39, -RZ, R3.reuse.H1_H1 ;  /* 0x30000003ff277230 */ /* 0x100fe40000004100 */
[C---:B------:R-:W-:Y:S01]  /*93f0*/  FMUL.FTZ R35, R12.reuse, R10 ;  /* 0x0000000a0c237220 */ /* 0x040fe20000410000 */
[----:B------:R-:W-:Y:S02]  /*9400*/  HADD2.F32 R41, -RZ, R3.H0_H0 ;  /* 0x20000003ff297230 */ /* 0x000fe40000004100 */
[----:B------:R-:W-:Y:S01]  /*9410*/  FFMA.FTZ R10, R12, R6, -R5 ;  /* 0x000000060c0a7223 */ /* 0x000fe20000010805 */
[-C--:B------:R-:W-:Y:S01]  /*9420*/  FMUL.FTZ R25, R34, R26.reuse ;  /* 0x0000001a22197220 */ /* 0x080fe20000410000 */
[----:B------:R-:W-:Y:S01]  /*9430*/  FMUL.FTZ R33, R32, R26 ;  /* 0x0000001a20217220 */ /* 0x000fe20000410000 */
[----:B------:R-:W-:-:S02]  /*9440*/  HADD2.F32 R5, -RZ, R0.H1_H1 ;  /* 0x30000000ff057230 */ /* 0x000fc40000004100 */
[----:B------:R-:W-:Y:S01]  /*9450*/  FMUL.FTZ R12, R41, R11 ;  /* 0x0000000b290c7220 */ /* 0x000fe20000410000 */
[----:B------:R-:W-:Y:S02]  /*9460*/  HADD2.F32 R37, -RZ, R0.H0_H0 ;  /* 0x20000000ff257230 */ /* 0x000fe40000004100 */
[----:B------:R-:W-:Y:S01]  /*9470*/  FFMA.FTZ R0, R4, R6, R35 ;  /* 0x0000000604007223 */ /* 0x000fe20000010023 */
[--C-:B------:R-:W-:Y:S02]  /*9480*/  HADD2.F32 R21, -RZ, R7.reuse.H0_H0 ;  /* 0x20000007ff157230 */ /* 0x100fe40000004100 */
[-C--:B------:R-:W-:Y:S01]  /*9490*/  FFMA.FTZ R25, R32, R20.reuse, -R25 ;  /* 0x0000001420197223 */ /* 0x080fe20000010819 */
[----:B------:R-:W-:Y:S02]  /*94a0*/  HADD2.F32 R7, -RZ, R7.H1_H1 ;  /* 0x30000007ff077230 */ /* 0x000fe40000004100 */
[----:B------:R-:W-:Y:S01]  /*94b0*/  FFMA.FTZ R33, R34, R20, R33 ;  /* 0x0000001422217223 */ /* 0x000fe20000010021 */
[-C--:B------:R-:W-:Y:S01]  /*94c0*/  FMUL.FTZ R4, R39, R27.reuse ;  /* 0x0000001b27047220 */ /* 0x080fe20000410000 */
[----:B------:R-:W-:Y:S01]  /*94d0*/  FMUL.FTZ R6, R5, R27 ;  /* 0x0000001b05067220 */ /* 0x000fe20000410000 */
[C---:B------:R-:W-:Y:S01]  /*94e0*/  FMUL.FTZ R20, R37.reuse, R11 ;  /* 0x0000000b25147220 */ /* 0x040fe20000410000 */
[----:B------:R-:W-:Y:S01]  /*94f0*/  FFMA.FTZ R12, R37, R7, -R12 ;  /* 0x00000007250c7223 */ /* 0x000fe2000001080c */
        /* <DEDUP_REMOVED lines=13> */
.L_x_3716:
[----:B------:R-:W-:Y:S05]  /*95d0*/  BSYNC B0 ;  /* 0x0000000000007941 */ /* 0x000fea0003800000 */
.L_x_3705:
        /* <DEDUP_REMOVED lines=8> */
.L_x_3702:
[----:B--2---:R-:W-:-:S05]  /*9660*/  IMAD.U32 R0, RZ, RZ, UR37 ;  /* 0x00000025ff007e24 */ /* 0x004fca000f8e00ff */
[----:B------:R-:W-:-:S13]  /*9670*/  ISETP.NE.AND P0, PT, R0, 0x3, PT ;  /* 0x000000030000780c */ /* 0x000fda0003f05270 */
[----:B------:R-:W-:Y:S05]  /*9680*/  @!P0 BRA `(.L_x_3726) ;  /* 0x0000000000048947 */ /* 0x000fea0003800000 */
[----:B------:R-:W-:Y:S01]  /*9690*/  BPT.TRAP 0x1 ;  /* 0x000000040000795c */ /* 0x000fe20000300000 */
.L_x_3726:
[----:B------:R-:W-:Y:S01]  /*96a0*/  IMAD R12, R18, 0x8, R2 ;  /* 0x00000008120c7824 */ /* 0x000fe200078e0202 */
[----:B01----:R-:W-:-:S04]  /*96b0*/  SHF.L.U32 R13, R22, 0x1f, RZ ;  /* 0x0000001f160d7819 */ /* 0x003fc800000006ff */
[----:B------:R0:W1:Y:S01]  /*96c0*/  SYNCS.PHASECHK.TRANS64.TRYWAIT P1, [R12+URZ+0x28c30], R13 ;  /* 0x028c300d0c0075a7 */ /* 0x000062000802017f */
[----:B------:R-:W-:Y:S05]  /*96d0*/  @!P0 BRA `(.L_x_3727) ;  /* 0x0000000000048947 */ /* 0x000fea0003800000 */
[----:B------:R-:W-:Y:S01]  /*96e0*/  BPT.TRAP 0x1 ;  /* 0x000000040000795c */ /* 0x000fe20000300000 */
.L_x_3727:
[C---:B------:R-:W-:Y:S02]  /*96f0*/  VIADD R0, R2.reuse, 0x22400 ;  /* 0x0002240002007836 */ /* 0x040fe40000000000 */
[----:B------:R-:W-:-:S03]  /*9700*/  VIADD R3, R2, 0x20400 ;  /* 0x0002040002037836 */ /* 0x000fc60000000000 */
[----:B------:R-:W-:Y:S02]  /*9710*/  SHF.R.U32.HI R0, RZ, 0x4, R0 ;  /* 0x00000004ff007819 */ /* 0x000fe40000011600 */
[----:B------:R-:W-:Y:S02]  /*9720*/  SHF.R.U32.HI R3, RZ, 0x4, R3 ;  /* 0x00000004ff037819 */ /* 0x000fe40000011603 */
[----:B------:R-:W-:Y:S02]  /*9730*/  LOP3.LUT R0, R0, 0x3fff, RZ, 0xc0, !PT ;  /* 0x00003fff00007812 */ /* 0x000fe400078ec0ff */
[----:B------:R-:W-:Y:S02]  /*9740*/  LOP3.LUT R3, R3, 0x3fff, RZ, 0xc0, !PT ;  /* 0x00003fff03037812 */ /* 0x000fe400078ec0ff */
[----:B------:R-:W-:Y:S01]  /*9750*/  LOP3.LUT R0, R0, 0x10000, RZ, 0xfc, !PT ;  /* 0x0001000000007812 */ /* 0x000fe200078efcff */
[----:B-1----:R-:W-:Y:S06]  /*9760*/  @P1 BRA `(.L_x_3728) ;  /* 0x0000000000081947 */ /* 0x002fec0003800000 */
[----:B------:R-:W1:Y:S02]  /*9770*/  SYNCS.PHASECHK.TRANS64.TRYWAIT P1, [R12+URZ+0x28c30], R13 ;  /* 0x028c300d0c0075a7 */ /* 0x000e64000802017f */
[----:B-1----:R-:W-:Y:S05]  /*9780*/  @!P1 BRA `(.L_x_3729) ;  /* 0x00000120004c9947 */ /* 0x002fea0003800000 */
.L_x_3728:
[----:B------:R-:W-:Y:S01]  /*9790*/  IMAD R10, R18, 0x200, R0 ;  /* 0x00000200120a7824 */ /* 0x000fe200078e0200 */
[----:B------:R-:W-:Y:S01]  /*97a0*/  LOP3.LUT R4, R3, 0x10000, RZ, 0xfc, !PT ;  /* 0x0001000003047812 */ /* 0x000fe200078efcff */
[----:B------:R-:W-:Y:S01]  /*97b0*/  IMAD.MOV.U32 R5, RZ, RZ, 0x40000040 ;  /* 0x40000040ff057424 */ /* 0x000fe200078e00ff */
[----:B------:R-:W2:Y:S01]  /*97c0*/  LDL R57, [R1+0x30] ;  /* 0x0000300001397983 */ /* 0x000ea20000100800 */
[----:B------:R-:W-:Y:S01]  /*97d0*/  IMAD.MOV.U32 R11, RZ, RZ, 0x40000040 ;  /* 0x40000040ff0b7424 */ /* 0x000fe200078e00ff */
[----:B------:R-:W-:Y:S05]  /*97e0*/  WARPSYNC.ALL ;  /* 0x0000000000007948 */ /* 0x000fea0003800000 */
[C---:B------:R-:W-:Y:S01]  /*97f0*/  R2UR UR4, R4.reuse ;  /* 0x00000000040472ca */ /* 0x040fe200000e0000 */
[----:B---3--:R-:W-:Y:S01]  /*9800*/  WARPGROUP.ARRIVE ;  /* 0x00000000000079c5 */ /* 0x008fe20000000000 */
[----:B------:R-:W-:Y:S01]  /*9810*/  R2UR UR5, R5 ;  /* 0x00000000050572ca */ /* 0x000fe200000e0000 */
[----:B------:R-:W-:Y:S01]  /*9820*/  VIADD R8, R4, 0x2 ;  /* 0x0000000204087836 */ /* 0x000fe20000000000 */
[C---:B------:R-:W-:Y:S01]  /*9830*/  R2UR UR6, R10.reuse ;  /* 0x000000000a0672ca */ /* 0x040fe200000e0000 */
[----:B------:R-:W-:Y:S01]  /*9840*/  VIADD R6, R10, 0x2 ;  /* 0x000000020a067836 */ /* 0x000fe20000000000 */
[----:B------:R-:W-:Y:S01]  /*9850*/  R2UR UR7, R11 ;  /* 0x000000000b0772ca */ /* 0x000fe200000e0000 */
[----:B------:R-:W-:Y:S01]  /*9860*/  IMAD.MOV.U32 R9, RZ, RZ, 0x40000040 ;  /* 0x40000040ff097424 */ /* 0x000fe200078e00ff */
[----:B------:R-:W3:Y:S01]  /*9870*/  S2R R58, SR_TID.X ;  /* 0x00000000003a7919 */ /* 0x000ee20000002100 */
[----:B------:R-:W-:-:S02]  /*9880*/  IMAD.MOV.U32 R7, RZ, RZ, 0x40000040 ;  /* 0x40000040ff077424 */ /* 0x000fc400078e00ff */
[C---:B------:R-:W-:Y:S02]  /*9890*/  VIADD R14, R10.reuse, 0x4 ;  /* 0x000000040a0e7836 */ /* 0x040fe40000000000 */
[----:B------:R-:W-:Y:S02]  /*98a0*/  IMAD.MOV.U32 R15, RZ, RZ, 0x40000040 ;  /* 0x40000040ff0f7424 */ /* 0x000fe400078e00ff */
[----:B------:R-:W-:Y:S02]  /*98b0*/  VIADD R10, R10, 0x6 ;  /* 0x000000060a0a7836 */ /* 0x000fe40000000000 */
[----:B------:R-:W-:Y:S02]  /*98c0*/  IMAD.MOV.U32 R5, RZ, RZ, 0x40000040 ;  /* 0x40000040ff057424 */ /* 0x000fe400078e00ff */
[----:B------:R-:W-:Y:S01]  /*98d0*/  HGMMA.64x64x16.F32 R24, gdesc[UR4], RZ, !UPT, gsb0 ;  /* 0x00e00000041879f0 */ /* 0x000fe2000c0008ff */
[----:B------:R-:W-:Y:S01]  /*98e0*/  R2UR UR4, R8 ;  /* 0x00000000080472ca */ /* 0x000fe200000e0000 */
[----:B------:R-:W-:Y:S01]  /*98f0*/  IMAD.MOV.U32 R11, RZ, RZ, 0x40000040 ;  /* 0x40000040ff0b7424 */ /* 0x000fe200078e00ff */
[----:B------:R-:W-:Y:S01]  /*9900*/  R2UR UR5, R9 ;  /* 0x00000000090572ca */ /* 0x000fe200000e0000 */
[----:B------:R-:W-:Y:S01]  /*9910*/  IMAD R152, R168, -0x40, R152 ;  /* 0xffffffc0a8987824 */ /* 0x000fe200078e0298 */
[----:B------:R-:W-:Y:S01]  /*9920*/  R2UR UR6, R6 ;  /* 0x00000000060672ca */ /* 0x000fe200000e0000 */
[----:B------:R-:W-:Y:S01]  /*9930*/  VIADD R6, R4, 0x4 ;  /* 0x0000000404067836 */ /* 0x000fe20000000000 */
[----:B------:R-:W-:Y:S01]  /*9940*/  R2UR UR7, R7 ;  /* 0x00000000070772ca */ /* 0x000fe200000e0000 */
[----:B------:R-:W-:-:S02]  /*9950*/  IMAD.MOV.U32 R7, RZ, RZ, 0x40000040 ;  /* 0x40000040ff077424 */ /* 0x000fc400078e00ff */
[----:B------:R-:W-:Y:S01]  /*9960*/  VIADD R4, R4, 0x6 ;  /* 0x0000000604047836 */ /* 0x000fe20000000000 */
[----:B---3--:R-:W-:Y:S01]  /*9970*/  LOP3.LUT R58, R58, 0x7f, RZ, 0xc0, !PT ;  /* 0x0000007f3a3a7812 */ /* 0x008fe200078ec0ff */
[----:B------:R-:W-:Y:S02]  /*9980*/  WARPGROUP.DEPBAR.LE gsb0, 0x0 ;  /* 0x00008000000079c5 */ /* 0x000fe40000010000 */
[----:B------:R-:W-:-:S06]  /*9990*/  WARPGROUP.ARRIVE ;  /* 0x00000000000079c5 */ /* 0x000fcc0000000000 */
[----:B------:R-:W-:Y:S01]  /*99a0*/  HGMMA.64x64x16.F32 R24, gdesc[UR4], R24, gsb0 ;  /* 0x00e00000041879f0 */ /* 0x000fe20008000818 */
[----:B------:R-:W-:Y:S02]  /*99b0*/  R2UR UR4, R6 ;  /* 0x00000000060472ca */ /* 0x000fe400000e0000 */
[----:B------:R-:W-:Y:S02]  /*99c0*/  R2UR UR5, R7 ;  /* 0x00000000070572ca */ /* 0x000fe400000e0000 */
[----:B------:R-:W-:Y:S02]  /*99d0*/  R2UR UR6, R14 ;  /* 0x000000000e0672ca */ /* 0x000fe400000e0000 */
[----:B------:R-:W-:Y:S01]  /*99e0*/  R2UR UR7, R15 ;  /* 0x000000000f0772ca */ /* 0x000fe200000e0000 */
[----:B------:R-:W-:Y:S02]  /*99f0*/  WARPGROUP.DEPBAR.LE gsb0, 0x0 ;  /* 0x00008000000079c5 */ /* 0x000fe40000010000 */
[----:B------:R-:W-:-:S10]  /*9a00*/  WARPGROUP.ARRIVE ;  /* 0x00000000000079c5 */ /* 0x000fd40000000000 */
        /* <DEDUP_REMOVED lines=8> */
[----:B------:R-:W-:Y:S01]  /*9a90*/  ULDC UR4, c[0x0][0x9d8] ;  /* 0x0002760000047ab9 */ /* 0x000fe20000000800 */
[----:B------:R-:W-:Y:S01]  /*9aa0*/  ULDC UR5, c[0x0][0x988] ;  /* 0x0002620000057ab9 */ /* 0x000fe20000000800 */
[----:B--2---:R-:W-:-:S04]  /*9ab0*/  IADD3 R152, -R57, 0x40, R152 ;  /* 0x0000004039987810 */ /* 0x004fc80007ffe198 */
[C---:B------:R-:W-:Y:S02]  /*9ac0*/  ISETP.GT.AND P1, PT, R152.reuse, RZ, PT ;  /* 0x000000ff9800720c */ /* 0x040fe40003f24270 */
[C---:B------:R-:W-:Y:S02]  /*9ad0*/  ISETP.GT.AND P2, PT, R152.reuse, 0x1, PT ;  /* 0x000000019800780c */ /* 0x040fe40003f44270 */
[C---:B------:R-:W-:Y:S02]  /*9ae0*/  ISETP.GT.AND P3, PT, R152.reuse, 0x8, PT ;  /* 0x000000089800780c */ /* 0x040fe40003f64270 */
[C---:B------:R-:W-:Y:S02]  /*9af0*/  ISETP.GT.AND P4, PT, R152.reuse, 0x9, PT ;  /* 0x000000099800780c */ /* 0x040fe40003f84270 */
[C---:B------:R-:W-:Y:S02]  /*9b00*/  ISETP.GT.AND P5, PT, R152.reuse, 0x10, PT ;  /* 0x000000109800780c */ /* 0x040fe40003fa4270 */
[----:B------:R-:W-:Y:S01]  /*9b10*/  ISETP.GT.AND P6, PT, R152, 0x11, PT ;  /* 0x000000119800780c */ /* 0x000fe20003fc4270 */
[----:B------:R-:W-:-:S02]  /*9b20*/  WARPGROUP.DEPBAR.LE gsb0, 0x0 ;  /* 0x00008000000079c5 */ /* 0x000fc40000010000 */
        /* <DEDUP_REMOVED lines=37> */
[----:B------:R-:W-:Y:S08]  /*9d80*/  MUFU.TANH R32, R32 ;  /* 0x0000002000207308 */ /* 0x000ff00000002400 */
[----:B------:R-:W3:Y:S01]  /*9d90*/  MUFU.TANH R3, R26 ;  /* 0x0000001a00037308 */ /* 0x000ee20000002400 */
[----:B--2---:R-:W-:-:S07]  /*9da0*/  FSEL R29, R29, -INF , P4 ;  /* 0xff8000001d1d7808 */ /* 0x004fce0002000000 */
[----:B------:R2:W0:Y:S08]  /*9db0*/  MUFU.TANH R10, R27 ;  /* 0x0000001b000a7308 */ /* 0x0004300000002400 */
[----:B------:R-:W-:Y:S01]  /*9dc0*/  MUFU.TANH R33, R33 ;  /* 0x0000002100217308 */ /* 0x000fe20000002400 */
[----:B--2---:R-:W-:Y:S02]  /*9dd0*/  FSEL R27, R25, -INF , P2 ;  /* 0xff800000191b7808 */ /* 0x004fe40001000000 */
[----:B------:R-:W-:-:S02]  /*9de0*/  FSEL R25, R28, -INF , P3 ;  /* 0xff8000001c197808 */ /* 0x000fc40001800000 */
[----:B------:R-:W-:Y:S02]  /*9df0*/  FMNMX.FTZ R24, R57, R27, !PT ;  /* 0x0000001b39187209 */ /* 0x000fe40007810000 */
[----:B---3--:R-:W-:Y:S01]  /*9e00*/  FSEL R3, R3, -INF , P1 ;  /* 0xff80000003037808 */ /* 0x008fe20000800000 */
[----:B------:R-:W2:Y:S01]  /*9e10*/  MUFU.TANH R36, R36 ;  /* 0x0000002400247308 */ /* 0x000ea20000002400 */
[----:B------:R-:W-:Y:S02]  /*9e20*/  FMNMX.FTZ R24, R25, R24, !PT ;  /* 0x0000001819187209 */ /* 0x000fe40007810000 */
[----:B------:R-:W-:Y:S02]  /*9e30*/  ISETP.GT.AND P1, PT, R152, 0x18, PT ;  /* 0x000000189800780c */ /* 0x000fe40003f24270 */
[----:B------:R-:W-:Y:S02]  /*9e40*/  FMNMX.FTZ R24, R29, R24, !PT ;  /* 0x000000181d187209 */ /* 0x000fe40007810000 */
[----:B0-----:R-:W-:Y:S01]  /*9e50*/  FSEL R10, R10, -INF , P2 ;  /* 0xff8000000a0a7808 */ /* 0x001fe20001000000 */
[----:B------:R-:W0:Y:S01]  /*9e60*/  MUFU.TANH R11, R30 ;  /* 0x0000001e000b7308 */ /* 0x000e220000002400 */
[----:B------:R-:W-:-:S07]  /*9e70*/  ISETP.GT.AND P2, PT, R152, 0x19, PT ;  /* 0x000000199800780c */ /* 0x000fce0003f44270 */
[----:B------:R2:W-:Y:S08]  /*9e80*/  MUFU.TANH R20, R37 ;  /* 0x0000002500147308 */ /* 0x0005f00000002400 */
[----:B------:R3:W1:Y:S01]  /*9e90*/  MUFU.TANH R15, R31 ;  /* 0x0000001f000f7308 */ /* 0x0006620000002400 */
[----:B--2---:R-:W-:Y:S02]  /*9ea0*/  FSEL R37, R36, -INF , P1 ;  /* 0xff80000024257808 */ /* 0x004fe40000800000 */
[----:B0-----:R-:W-:-:S02]  /*9eb0*/  FSEL R11, R11, -INF , P3 ;  /* 0xff8000000b0b7808 */ /* 0x001fc40001800000 */
[----:B------:R-:W-:-:S03]  /*9ec0*/  ISETP.GT.AND P3, PT, R152, 0x20, PT ;  /* 0x000000209800780c */ /* 0x000fc60003f64270 */
[----:B------:R-:W0:Y:S01]  /*9ed0*/  MUFU.TANH R40, R40 ;  /* 0x0000002800287308 */ /* 0x000e220000002400 */
[----:B---3--:R-:W-:-:S04]  /*9ee0*/  FSEL R31, R32, -INF , P5 ;  /* 0xff800000201f7808 */ /* 0x008fc80002800000 */
[----:B------:R-:W-:-:S03]  /*9ef0*/  FMNMX.FTZ R24, R31, R24, !PT ;  /* 0x000000181f187209 */ /* 0x000fc60007810000 */
[----:B------:R-:W2:Y:S01]  /*9f00*/  MUFU.TANH R34, R34 ;  /* 0x0000002200227308 */ /* 0x000ea20000002400 */
[----:B-1----:R-:W-:Y:S02]  /*9f10*/  FSEL R15, R15, -INF , P4 ;  /* 0xff8000000f0f7808 */ /* 0x002fe40002000000 */
[----:B------:R-:W-:-:S05]  /*9f20*/  ISETP.GT.AND P4, PT, R152, 0x21, PT ;  /* 0x000000219800780c */ /* 0x000fca0003f84270 */
[----:B------:R1:W-:Y:S01]  /*9f30*/  MUFU.TANH R14, R35 ;  /* 0x00000023000e7308 */ /* 0x0003e20000002400 */
[----:B0-----:R-:W-:-:S07]  /*9f40*/  FSEL R59, R40, -INF , P3 ;  /* 0xff800000283b7808 */ /* 0x001fce0001800000 */
[----:B------:R0:W3:Y:S01]  /*9f50*/  MUFU.TANH R26, R41 ;  /* 0x00000029001a7308 */ /* 0x0000e20000002400 */
[----:B-1----:R-:W-:Y:S02]  /*9f60*/  FSEL R35, R33, -INF , P6 ;  /* 0xff80000021237808 */ /* 0x002fe40003000000 */
[----:B--2---:R-:W-:Y:S02]  /*9f70*/  FSEL R33, R34, -INF , P5 ;  /* 0xff80000022217808 */ /* 0x004fe40002800000 */
[----:B------:R-:W-:Y:S02]  /*9f80*/  FMNMX.FTZ R28, R35, R24, !PT ;  /* 0x00000018231c7209 */ /* 0x000fe40007810000 */
[----:B------:R-:W-:Y:S01]  /*9f90*/  ISETP.GT.AND P5, PT, R152, 0x28, PT ;  /* 0x000000289800780c */ /* 0x000fe20003fa4270 */
[----:B------:R-:W1:Y:S01]  /*9fa0*/  MUFU.TANH R44, R44 ;  /* 0x0000002c002c7308 */ /* 0x000e620000002400 */
[----:B0-----:R-:W-:Y:S02]  /*9fb0*/  FSEL R41, R20, -INF , P2 ;  /* 0xff80000014297808 */ /* 0x001fe40001000000 */
[----:B------:R-:W-:-:S04]  /*9fc0*/  FMNMX.FTZ R28, R37, R28, !PT ;  /* 0x0000001c251c7209 */ /* 0x000fc80007810000 */
[----:B------:R-:W-:Y:S01]  /*9fd0*/  FMNMX.FTZ R28, R41, R28, !PT ;  /* 0x0000001c291c7209 */ /* 0x000fe20007810000 */
[----:B------:R-:W-:Y:S01]  /*9fe0*/  MUFU.TANH R38, R38 ;  /* 0x0000002600267308 */ /* 0x000fe20000002400 */
[----:B---3--:R-:W-:Y:S02]  /*9ff0*/  FSEL R61, R26, -INF , P4 ;  /* 0xff8000001a3d7808 */ /* 0x008fe40002000000 */
[----:B------:R-:W-:-:S04]  /*a000*/  FMNMX.FTZ R28, R59, R28, !PT ;  /* 0x0000001c3b1c7209 */ /* 0x000fc80007810000 */
[----:B------:R-:W-:Y:S01]  /*a010*/  FMNMX.FTZ R28, R61, R28, !PT ;  /* 0x0000001c3d1c7209 */ /* 0x000fe20007810000 */
[----:B------:R-:W0:Y:S01]  /*a020*/  MUFU.TANH R45, R45 ;  /* 0x0000002d002d7308 */ /* 0x000e220000002400 */
[----:B-1----:R-:W-:-:S04]  /*a030*/  FSEL R65, R44, -INF , P5 ;  /* 0xff8000002c417808 */ /* 0x002fc80002800000 */
[----:B------:R-:W-:-:S03]  /*a040*/  FMNMX.FTZ R28, R65, R28, !PT ;  /* 0x0000001c411c7209 */ /* 0x000fc60007810000 */
[----:B----4-:R1:W2:Y:S08]  /*a050*/  MUFU.TANH R21, R39 ;  /* 0x0000002700157308 */ /* 0x0102b00000002400 */
[----:B------:R-:W-:Y:S01]  /*a060*/  MUFU.TANH R48, R48 ;  /* 0x0000003000307308 */ /* 0x000fe20000002400 */
[----:B-1----:R-:W-:Y:S02]  /*a070*/  FSEL R39, R14, -INF , P6 ;  /* 0xff8000000e277808 */ /* 0x002fe40003000000 */
[----:B------:R-:W-:-:S04]  /*a080*/  ISETP.GT.AND P6, PT, R152, 0x29, PT ;  /* 0x000000299800780c */ /* 0x000fc80003fc4270 */
[----:B0-----:R-:W-:Y:S01]  /*a090*/  FSEL R69, R45, -INF , P6 ;  /* 0xff8000002d457808 */ /* 0x001fe20003000000 */
[----:B------:R-:W0:Y:S01]  /*a0a0*/  MUFU.TANH R42, R42 ;  /* 0x0000002a002a7308 */ /* 0x000e220000002400 */
[----:B--2---:R-:W-:Y:S02]  /*a0b0*/  FSEL R45, R21, -INF , P2 ;  /* 0xff800000152d7808 */ /* 0x004fe40001000000 */
[----:B------:R-:W-:Y:S02]  /*a0c0*/  ISETP.GT.AND P2, PT, R152, 0x31, PT ;  /* 0x000000319800780c */ /* 0x000fe40003f44270 */
[----:B------:R-:W-:-:S03]  /*a0d0*/  FMNMX.FTZ R28, R69, R28, !PT ;  /* 0x0000001c451c7209 */ /* 0x000fc60007810000 */
[----:B------:R0:W1:Y:S08]  /*a0e0*/  MUFU.TANH R24, R49 ;  /* 0x0000003100187308 */ /* 0x0000700000002400 */
[----:B------:R2:W3:Y:S01]  /*a0f0*/  MUFU.TANH R30, R43 ;  /* 0x0000002b001e7308 */ /* 0x0004e20000002400 */
[----:B0-----:R-:W-:Y:S02]  /*a100*/  FSEL R49, R42, -INF , P3 ;  /* 0xff8000002a317808 */ /* 0x001fe40001800000 */
[----:B------:R-:W-:-:S05]  /*a110*/  ISETP.GT.AND P3, PT, R152, 0x38, PT ;  /* 0x000000389800780c */ /* 0x000fca0003f64270 */
[----:B------:R-:W0:Y:S01]  /*a120*/  MUFU.TANH R52, R52 ;  /* 0x0000003400347308 */ /* 0x000e220000002400 */
[----:B--2---:R-:W-:Y:S02]  /*a130*/  FSEL R43, R38, -INF , P1 ;  /* 0xff800000262b7808 */ /* 0x004fe40000800000 */
[----:B------:R-:W-:Y:S02]  /*a140*/  ISETP.GT.AND P1, PT, R152, 0x30, PT ;  /* 0x000000309800780c */ /* 0x000fe40003f24270 */
[----:B-1----:R-:W-:Y:S02]  /*a150*/  FSEL R75, R24, -INF , P2 ;  /* 0xff800000184b7808 */ /* 0x002fe40001000000 */
[----:B------:R-:W-:Y:S01]  /*a160*/  FSEL R73, R48, -INF , P1 ;  /* 0xff80000030497808 */ /* 0x000fe20000800000 */
[----:B------:R3:W1:Y:S03]  /*a170*/  MUFU.TANH R14, R53 ;  /* 0x00000035000e7308 */ /* 0x0006660000002400 */
[----:B------:R-:W-:-:S04]  /*a180*/  FMNMX.FTZ R28, R73, R28, !PT ;  /* 0x0000001c491c7209 */ /* 0x000fc80007810000 */
[----:B------:R-:W-:Y:S01]  /*a190*/  FMNMX.FTZ R28, R75, R28, !PT ;  /* 0x0000001c4b1c7209 */ /* 0x000fe20007810000 */
[----:B------:R-:W2:Y:S01]  /*a1a0*/  MUFU.TANH R46, R46 ;  /* 0x0000002e002e7308 */ /* 0x000ea20000002400 */
[----:B---3--:R-:W-:Y:S02]  /*a1b0*/  FSEL R53, R30, -INF , P4 ;  /* 0xff8000001e357808 */ /* 0x008fe40002000000 */
[----:B------:R-:W-:Y:S02]  /*a1c0*/  ISETP.GT.AND P4, PT, R152, 0x39, PT ;  /* 0x000000399800780c */ /* 0x000fe40003f84270 */
[----:B0-----:R-:W-:-:S03]  /*a1d0*/  FSEL R77, R52, -INF , P3 ;  /* 0xff800000344d7808 */ /* 0x001fc60001800000 */
[----:B------:R-:W0:Y:S01]  /*a1e0*/  MUFU.TANH R47, R47 ;  /* 0x0000002f002f7308 */ /* 0x000e220000002400 */
[----:B-1----:R-:W-:Y:S02]  /*a1f0*/  FSEL R79, R14, -INF , P4 ;  /* 0xff8000000e4f7808 */ /* 0x002fe40002000000 */
[----:B------:R-:W-:Y:S02]  /*a200*/  FMNMX.FTZ R28, R77, R28, !PT ;  /* 0x0000001c4d1c7209 */ /* 0x000fe40007810000 */
[----:B------:R-:W-:Y:S02]  /*a210*/  FMNMX.FTZ R14, R3, R10, !PT ;  /* 0x0000000a030e7209 */ /* 0x000fe40007810000 */
[----:B------:R-:W-:Y:S01]  /*a220*/  FMNMX.FTZ R28, R79, R28, !PT ;  /* 0x0000001c4f1c7209 */ /* 0x000fe20007810000 */
[----:B------:R-:W1:Y:S01]  /*a230*/  MUFU.TANH R50, R50 ;  /* 0x0000003200327308 */ /* 0x000e620000002400 */
[----:B------:R-:W-:Y:S02]  /*a240*/  FMNMX.FTZ R14, R11, R14, !PT ;  /* 0x0000000e0b0e7209 */ /* 0x000fe40007810000 */
[----:B--2---:R-:W-:Y:S01]  /*a250*/  FSEL R63, R46, -INF , P5 ;  /* 0xff8000002e3f7808 */ /* 0x004fe20002800000 */
[----:B------:R-:W2:Y:S01]  /*a260*/  SHFL.BFLY PT, R21, R28, 0x2, 0x1f ;  /* 0x0c401f001c157f89 */ /* 0x000ea200000e0000 */
[----:B------:R-:W-:-:S03]  /*a270*/  FMNMX.FTZ R14, R15, R14, !PT ;  /* 0x0000000e0f0e7209 */ /* 0x000fc60007810000 */
[----:B------:R-:W-:Y:S01]  /*a280*/  MUFU.TANH R51, R51 ;  /* 0x0000003300337308 */ /* 0x000fe20000002400 */
[----:B------:R-:W-:Y:S02]  /*a290*/  FMNMX.FTZ R14, R33, R14, !PT ;  /* 0x0000000e210e7209 */ /* 0x000fe40007810000 */
[----:B0-----:R-:W-:Y:S02]  /*a2a0*/  FSEL R67, R47, -INF , P6 ;  /* 0xff8000002f437808 */ /* 0x001fe40003000000 */
[----:B------:R-:W-:-:S03]  /*a2b0*/  FMNMX.FTZ R14, R39, R14, !PT ;  /* 0x0000000e270e7209 */ /* 0x000fc60007810000 */
[----:B------:R-:W0:Y:S01]  /*a2c0*/  MUFU.TANH R54, R54 ;  /* 0x0000003600367308 */ /* 0x000e220000002400 */
[----:B------:R-:W-:Y:S02]  /*a2d0*/  FMNMX.FTZ R14, R43, R14, !PT ;  /* 0x0000000e2b0e7209 */ /* 0x000fe40007810000 */
[----:B-1----:R-:W-:Y:S02]  /*a2e0*/  FSEL R71, R50, -INF , P1 ;  /* 0xff80000032477808 */ /* 0x002fe40000800000 */
[----:B------:R-:W-:-:S03]  /*a2f0*/  FMNMX.FTZ R14, R45, R14, !PT ;  /* 0x0000000e2d0e7209 */ /* 0x000fc60007810000 */
[----:B------:R-:W1:Y:S01]  /*a300*/  MUFU.TANH R55, R55 ;  /* 0x0000003700377308 */ /* 0x000e620000002400 */
[----:B------:R-:W-:Y:S02]  /*a310*/  FMNMX.FTZ R14, R49, R14, !PT ;  /* 0x0000000e310e7209 */ /* 0x000fe40007810000 */
[----:B--2---:R-:W-:Y:S02]  /*a320*/  FMNMX.FTZ R21, R28, R21, !PT ;  /* 0x000000151c157209 */ /* 0x004fe40007810000 */
[----:B------:R-:W-:-:S03]  /*a330*/  FMNMX.FTZ R14, R53, R14, !PT ;  /* 0x0000000e350e7209 */ /* 0x000fc60007810000 */
[----:B------:R-:W2:Y:S01]  /*a340*/  SHFL.BFLY PT, R20, R21, 0x1, 0x1f ;  /* 0x0c201f0015147f89 */ /* 0x000ea200000e0000 */
[----:B------:R-:W-:Y:S02]  /*a350*/  FMNMX.FTZ R14, R63, R14, !PT ;  /* 0x0000000e3f0e7209 */ /* 0x000fe40007810000 */
[----:B0-----:R-:W-:Y:S02]  /*a360*/  FSEL R47, R54, -INF , P3 ;  /* 0xff800000362f7808 */ /* 0x001fe40001800000 */
[----:B------:R-:W-:-:S04]  /*a370*/  FMNMX.FTZ R14, R67, R14, !PT ;  /* 0x0000000e430e7209 */ /* 0x000fc80007810000 */
[----:B------:R-:W-:Y:S02]  /*a380*/  FMNMX.FTZ R14, R71, R14, !PT ;  /* 0x0000000e470e7209 */ /* 0x000fe40007810000 */
[----:B--2---:R-:W-:Y:S01]  /*a390*/  FMNMX.FTZ R21, R21, R20, !PT ;  /* 0x0000001415157209 */ /* 0x004fe20007810000 */
[----:B------:R-:W-:-:S03]  /*a3a0*/  IMAD.U32 R20, RZ, RZ, UR5 ;  /* 0x00000005ff147e24 */ /* 0x000fc6000f8e00ff */
[C---:B------:R-:W-:Y:S01]  /*a3b0*/  FSETP.NEU.FTZ.AND P5, PT, R21.reuse, -INF , PT ;  /* 0xff8000001500780b */ /* 0x040fe20003fbd000 */
[----:B------:R-:W-:-:S05]  /*a3c0*/  FMUL.FTZ R24, R21, R20 ;  /* 0x0000001415187220 */ /* 0x000fca0000410000 */
[----:B------:R-:W-:-:S05]  /*a3d0*/  FSEL R26, R24, RZ, P5 ;  /* 0x000000ff181a7208 */ /* 0x000fca0002800000 */
[-CC-:B------:R-:W-:Y:S01]  /*a3e0*/  FFMA.FTZ R152, R57, R20.reuse, -R26.reuse ;  /* 0x0000001439987223 */ /* 0x180fe2000001081a */
[----:B------:R-:W-:Y:S01]  /*a3f0*/  FSEL R57, R51, -INF , P2 ;  /* 0xff80000033397808 */ /* 0x000fe20001000000 */
[-CC-:B-----5:R-:W-:Y:S01]  /*a400*/  FFMA.FTZ R154, R25, R20.reuse, -R26.reuse ;  /* 0x00000014199a7223 */ /* 0x1a0fe2000001081a */
[----:B-1----:R-:W-:Y:S01]  /*a410*/  FSEL R51, R55, -INF , P4 ;  /* 0xff80000037337808 */ /* 0x002fe20002000000 */
        /* <DEDUP_REMOVED lines=12> */
[-CC-:B------:R-:W-:Y:S01]  /*a4e0*/  FFMA.FTZ R61, R61, R20.reuse, -R26.reuse ;  /* 0x000000143d3d7223 */ /* 0x180fe2000001081a */
[-CC-:B------:R-:W-:Y:S01]  /*a4f0*/  FFMA.FTZ R65, R65, R20.reuse, -R26.reuse ;  /* 0x0000001441417223 */ /* 0x180fe2000001081a */
[----:B------:R-:W1:Y:S01]  /*a500*/  SHFL.BFLY PT, R25, R14, 0x2, 0x1f ;  /* 0x0c401f000e197f89 */ /* 0x000e6200000e0000 */
[-CC-:B------:R-:W-:Y:S01]  /*a510*/  FFMA.FTZ R69, R69, R20.reuse, -R26.reuse ;  /* 0x0000001445457223 */ /* 0x180fe2000001081a */
[----:B------:R-:W-:-:S02]  /*a520*/  FFMA.FTZ R75, R75, R20, -R26 ;  /* 0x000000144b4b7223 */ /* 0x000fc4000001081a */
[----:B------:R-:W2:Y:S08]  /*a530*/  MUFU.EX2 R154, R154 ;  /* 0x0000009a009a7308 */ /* 0x000eb00000000800 */
[----:B------:R-:W3:Y:S08]  /*a540*/  MUFU.EX2 R29, R29 ;  /* 0x0000001d001d7308 */ /* 0x000ef00000000800 */
[----:B------:R-:W-:Y:S01]  /*a550*/  MUFU.EX2 R31, R31 ;  /* 0x0000001f001f7308 */ /* 0x000fe20000000800 */
[----:B-1----:R-:W-:Y:S01]  /*a560*/  FMNMX.FTZ R25, R14, R25, !PT ;  /* 0x000000190e197209 */ /* 0x002fe20007810000 */
[----:B------:R-:W-:-:S06]  /*a570*/  FFMA.FTZ R14, R73, R20, -R26 ;  /* 0x00000014490e7223 */ /* 0x000fcc000001081a */
[----:B------:R-:W-:Y:S01]  /*a580*/  MUFU.EX2 R156, R35 ;  /* 0x00000023009c7308 */ /* 0x000fe20000000800 */
[----:B------:R-:W1:Y:S07]  /*a590*/  SHFL.BFLY PT, R24, R25, 0x1, 0x1f ;  /* 0x0c201f0019187f89 */ /* 0x000e6e00000e0000 */
[----:B------:R-:W-:Y:S08]  /*a5a0*/  MUFU.EX2 R37, R37 ;  /* 0x0000002500257308 */ /* 0x000ff00000000800 */
[----:B------:R-:W-:Y:S08]  /*a5b0*/  MUFU.EX2 R158, R41 ;  /* 0x00000029009e7308 */ /* 0x000ff00000000800 */
[----:B------:R-:W-:Y:S01]  /*a5c0*/  MUFU.EX2 R59, R59 ;  /* 0x0000003b003b7308 */ /* 0x000fe20000000800 */
[----:B-1----:R-:W-:Y:S01]  /*a5d0*/  FMNMX.FTZ R169, R25, R24, !PT ;  /* 0x0000001819a97209 */ /* 0x002fe20007810000 */
[-CC-:B------:R-:W-:Y:S01]  /*a5e0*/  FFMA.FTZ R24, R77, R20.reuse, -R26.reuse ;  /* 0x000000144d187223 */ /* 0x180fe2000001081a */
[----:B------:R-:W-:-:S02]  /*a5f0*/  FFMA.FTZ R26, R79, R20, -R26 ;  /* 0x000000144f1a7223 */ /* 0x000fc4000001081a */
[C---:B------:R-:W-:Y:S01]  /*a600*/  FSETP.NEU.FTZ.AND P1, PT, R169.reuse, -INF , PT ;  /* 0xff800000a900780b */ /* 0x040fe20003f3d000 */
[----:B------:R-:W-:Y:S02]  /*a610*/  FMUL.FTZ R28, R169, R20 ;  /* 0x00000014a91c7220 */ /* 0x000fe40000410000 */
[----:B------:R-:W-:Y:S03]  /*a620*/  MUFU.EX2 R35, R26 ;  /* 0x0000001a00237308 */ /* 0x000fe60000000800 */
[----:B------:R-:W-:Y:S02]  /*a630*/  FSEL R28, R28, RZ, P1 ;  /* 0x000000ff1c1c7208 */ /* 0x000fe40000800000 */
[----:B------:R-:W-:-:S03]  /*a640*/  ISETP.NE.AND P1, PT, R58, RZ, PT ;  /* 0x000000ff3a00720c */ /* 0x000fc60003f25270 */
        /* <DEDUP_REMOVED lines=14> */
[----:B0-----:R-:W-:Y:S01]  /*a730*/  FADD.FTZ R3, R152, R27 ;  /* 0x0000001b98037221 */ /* 0x001fe20000010000 */
[-CC-:B------:R-:W-:Y:S01]  /*a740*/  FFMA.FTZ R71, R71, R20.reuse, -R28.reuse ;  /* 0x0000001447477223 */ /* 0x180fe2000001081c */
[-CC-:B------:R-:W-:Y:S01]  /*a750*/  FFMA.FTZ R57, R57, R20.reuse, -R28.reuse ;  /* 0x0000001439397223 */ /* 0x180fe2000001081c */
[----:B------:R-:W-:Y:S01]  /*a760*/  FFMA.FTZ R47, R47, R20, -R28 ;  /* 0x000000142f2f7223 */ /* 0x000fe2000001081c */
[----:B--2---:R-:W-:Y:S01]  /*a770*/  FADD.FTZ R40, R154, R3 ;  /* 0x000000039a287221 */ /* 0x004fe20000010000 */
[----:B------:R-:W-:-:S02]  /*a780*/  @!P1 VIADD R3, R12, 0x28c40 ;  /* 0x00028c400c039836 */ /* 0x000fc40000000000 */
[----:B------:R-:W-:Y:S01]  /*a790*/  FFMA.FTZ R28, R51, R20, -R28 ;  /* 0x00000014331c7223 */ /* 0x000fe2000001081c */
[----:B------:R-:W0:Y:S01]  /*a7a0*/  MUFU.EX2 R11, R11 ;  /* 0x0000000b000b7308 */ /* 0x000e220000000800 */
[----:B---3--:R-:W-:Y:S01]  /*a7b0*/  FADD.FTZ R40, R29, R40 ;  /* 0x000000281d287221 */ /* 0x008fe20000010000 */
[----:B------:R-:W-:Y:S02]  /*a7c0*/  F2FP.F16.F32.PACK_AB R152, R27, R152 ;  /* 0x000000981b98723e */ /* 0x000fe400000000ff */
[----:B------:R-:W-:Y:S02]  /*a7d0*/  @!P1 PRMT R3, RZ, 0x654, R3 ;  /* 0x00000654ff039816 */ /* 0x000fe40000000003 */
[----:B------:R-:W-:Y:S02]  /*a7e0*/  F2FP.F16.F32.PACK_AB R154, R29, R154 ;  /* 0x0000009a1d9a723e */ /* 0x000fe400000000ff */
[----:B------:R0:W2:Y:S01]  /*a7f0*/  MUFU.EX2 R30, R15 ;  /* 0x0000000f001e7308 */ /* 0x0000a20000000800 */
[----:B-1----:R-:W-:Y:S01]  /*a800*/  FADD.FTZ R38, R153, R10 ;  /* 0x0000000a99267221 */ /* 0x002fe20000010000 */
[----:B------:R1:W-:Y:S01]  /*a810*/  @!P1 SYNCS.ARRIVE.TRANS64.RED.A1T0 RZ, [R3+URZ], RZ ;  /* 0x000000ff03ff99a7 */ /* 0x0003e2000810043f */
[----:B------:R-:W-:-:S05]  /*a820*/  F2FP.F16.F32.PACK_AB R153, R10, R153 ;  /* 0x000000990a99723e */ /* 0x000fca00000000ff */
[----:B------:R-:W3:Y:S01]  /*a830*/  MUFU.EX2 R33, R33 ;  /* 0x0000002100217308 */ /* 0x000ee20000000800 */
[----:B0-----:R-:W-:-:S07]  /*a840*/  FADD.FTZ R15, R11, R38 ;  /* 0x000000260b0f7221 */ /* 0x001fce0000010000 */
[----:B------:R0:W4:Y:S01]  /*a850*/  MUFU.EX2 R26, R39 ;  /* 0x00000027001a7308 */ /* 0x0001220000000800 */
[C---:B--2---:R-:W-:Y:S01]  /*a860*/  F2FP.F16.F32.PACK_AB R155, R30.reuse, R11 ;  /* 0x0000000b1e9b723e */ /* 0x044fe200000000ff */
[----:B------:R-:W-:Y:S06]  /*a870*/  BAR.SYNC.DEFER_BLOCKING 0xf, 0x100 ;  /* 0x03c4000000007b1d */ /* 0x000fec0000010000 */
[----:B------:R-:W1:Y:S01]  /*a880*/  MUFU.EX2 R43, R43 ;  /* 0x0000002b002b7308 */ /* 0x000e620000000800 */
[----:B0-----:R-:W-:Y:S01]  /*a890*/  FADD.FTZ R39, R31, R40 ;  /* 0x000000281f277221 */ /* 0x001fe20000010000 */
[----:B------:R-:W-:-:S03]  /*a8a0*/  FADD.FTZ R40, R30, R15 ;  /* 0x0000000f1e287221 */ /* 0x000fc60000010000 */
[C---:B------:R-:W-:Y:S01]  /*a8b0*/  FADD.FTZ R42, R156.reuse, R39 ;  /* 0x000000279c2a7221 */ /* 0x040fe20000010000 */
[----:B---3--:R-:W-:Y:S01]  /*a8c0*/  FADD.FTZ R15, R33, R40 ;  /* 0x00000028210f7221 */ /* 0x008fe20000010000 */
[----:B------:R-:W-:Y:S01]  /*a8d0*/  F2FP.F16.F32.PACK_AB R156, R156, R31 ;  /* 0x0000001f9c9c723e */ /* 0x000fe200000000ff */
[----:B------:R-:W0:Y:S01]  /*a8e0*/  MUFU.EX2 R32, R45 ;  /* 0x0000002d00207308 */ /* 0x000e220000000800 */
[----:B------:R-:W-:Y:S01]  /*a8f0*/  FADD.FTZ R39, R37, R42 ;  /* 0x0000002a25277221 */ /* 0x000fe20000010000 */
[C---:B----4-:R-:W-:Y:S01]  /*a900*/  FADD.FTZ R40, R26.reuse, R15 ;  /* 0x0000000f1a287221 */ /* 0x050fe20000010000 */
[----:B------:R-:W-:Y:S02]  /*a910*/  F2FP.F16.F32.PACK_AB R157, R26, R33 ;  /* 0x000000211a9d723e */ /* 0x000fe400000000ff */
[C---:B------:R-:W-:Y:S01]  /*a920*/  FADD.FTZ R42, R158.reuse, R39 ;  /* 0x000000279e2a7221 */ /* 0x040fe20000010000 */
[----:B------:R-:W-:Y:S02]  /*a930*/  F2FP.F16.F32.PACK_AB R158, R158, R37 ;  /* 0x000000259e9e723e */ /* 0x000fe400000000ff */
[----:B------:R-:W2:Y:S01]  /*a940*/  MUFU.EX2 R49, R49 ;  /* 0x0000003100317308 */ /* 0x000ea20000000800 */
[----:B-1----:R-:W-:Y:S01]  /*a950*/  FADD.FTZ R3, R43, R40 ;  /* 0x000000282b037221 */ /* 0x002fe20000010000 */
[----:B------:R-:W-:Y:S01]  /*a960*/  FADD.FTZ R15, R59, R42 ;  /* 0x0000002a3b0f7221 */ /* 0x000fe20000010000 */
[----:B------:R1:W-:Y:S05]  /*a970*/  STSM.16.M88.4 [R194+0x26800], R152 ;  /* 0x02680098c2007844 */ /* 0x0003ea0000000200 */
[----:B------:R-:W3:Y:S01]  /*a980*/  MUFU.EX2 R160, R61 ;  /* 0x0000003d00a07308 */ /* 0x000ee20000000800 */
[C---:B0-----:R-:W-:Y:S01]  /*a990*/  FADD.FTZ R40, R32.reuse, R3 ;  /* 0x0000000320287221 */ /* 0x041fe20000010000 */
[----:B------:R-:W-:-:S05]  /*a9a0*/  F2FP.F16.F32.PACK_AB R159, R32, R43 ;  /* 0x0000002b209f723e */ /* 0x000fca00000000ff */
[----:B------:R1:W-:Y:S01]  /*a9b0*/  STSM.16.M88.4 [R197], R156 ;  /* 0x0000009cc5007844 */ /* 0x0003e20000000200 */
[----:B------:R-:W0:Y:S01]  /*a9c0*/  MUFU.EX2 R34, R53 ;  /* 0x0000003500227308 */ /* 0x000e220000000800 */
[----:B--2---:R-:W-:-:S07]  /*a9d0*/  FADD.FTZ R3, R49, R40 ;  /* 0x0000002831037221 */ /* 0x004fce0000010000 */
[----:B------:R-:W2:Y:S01]  /*a9e0*/  MUFU.EX2 R65, R65 ;  /* 0x0000004100417308 */ /* 0x000ea20000000800 */
[C---:B---3--:R-:W-:Y:S01]  /*a9f0*/  FADD.FTZ R42, R160.reuse, R15 ;  /* 0x0000000fa02a7221 */ /* 0x048fe20000010000 */
[----:B------:R-:W-:-:S06]  /*aa00*/  F2FP.F16.F32.PACK_AB R160, R160, R59 ;  /* 0x0000003ba0a0723e */ /* 0x000fcc00000000ff */
[----:B------:R-:W3:Y:S01]  /*aa10*/  MUFU.EX2 R63, R63 ;  /* 0x0000003f003f7308 */ /* 0x000ee20000000800 */
[C---:B0-----:R-:W-:Y:S01]  /*aa20*/  FADD.FTZ R40, R34.reuse, R3 ;  /* 0x0000000322287221 */ /* 0x041fe20000010000 */
[----:B------:R-:W-:-:S06]  /*aa30*/  F2FP.F16.F32.PACK_AB R161, R34, R49 ;  /* 0x0000003122a1723e */ /* 0x000fcc00000000ff */
[----:B------:R-:W0:Y:S01]  /*aa40*/  MUFU.EX2 R162, R69 ;  /* 0x0000004500a27308 */ /* 0x000e220000000800 */
[----:B--2---:R-:W-:-:S07]  /*aa50*/  FADD.FTZ R15, R65, R42 ;  /* 0x0000002a410f7221 */ /* 0x004fce0000010000 */
[----:B------:R-:W2:Y:S01]  /*aa60*/  MUFU.EX2 R36, R67 ;  /* 0x0000004300247308 */ /* 0x000ea20000000800 */
[----:B---3--:R-:W-:-:S07]  /*aa70*/  FADD.FTZ R3, R63, R40 ;  /* 0x000000283f037221 */ /* 0x008fce0000010000 */
[----:B------:R-:W-:Y:S01]  /*aa80*/  MUFU.EX2 R14, R14 ;  /* 0x0000000e000e7308 */ /* 0x000fe20000000800 */
[C---:B0-----:R-:W-:Y:S01]  /*aa90*/  FADD.FTZ R15, R162.reuse, R15 ;  /* 0x0000000fa20f7221 */ /* 0x041fe20000010000 */
[----:B------:R-:W-:-:S06]  /*aaa0*/  F2FP.F16.F32.PACK_AB R162, R162, R65 ;  /* 0x00000041a2a2723e */ /* 0x000fcc00000000ff */
[----:B------:R-:W0:Y:S01]  /*aab0*/  MUFU.EX2 R25, R75 ;  /* 0x0000004b00197308 */ /* 0x000e220000000800 */
[C---:B--2---:R-:W-:Y:S01]  /*aac0*/  FADD.FTZ R10, R36.reuse, R3 ;  /* 0x00000003240a7221 */ /* 0x044fe20000010000 */
[----:B------:R-:W-:-:S05]  /*aad0*/  F2FP.F16.F32.PACK_AB R163, R36, R63 ;  /* 0x0000003f24a3723e */ /* 0x000fca00000000ff */
[----:B------:R1:W-:Y:S01]  /*aae0*/  STSM.16.M88.4 [R195], R160 ;  /* 0x000000a0c3007844 */ /* 0x0003e20000000200 */
[----:B------:R-:W-:Y:S08]  /*aaf0*/  MUFU.EX2 R71, R71 ;  /* 0x0000004700477308 */ /* 0x000ff00000000800 */
[----:B------:R-:W2:Y:S01]  /*ab00*/  MUFU.EX2 R38, R57 ;  /* 0x0000003900267308 */ /* 0x000ea20000000800 */
[----:B0-----:R-:W-:Y:S01]  /*ab10*/  F2FP.F16.F32.PACK_AB R164, R25, R14 ;  /* 0x0000000e19a4723e */ /* 0x001fe200000000ff */
[----:B------:R-:W-:-:S04]  /*ab20*/  FADD.FTZ R14, R14, R15 ;  /* 0x0000000f0e0e7221 */ /* 0x000fc80000010000 */
[----:B------:R-:W-:Y:S02]  /*ab30*/  FADD.FTZ R25, R25, R14 ;  /* 0x0000000e19197221 */ /* 0x000fe40000010000 */
[----:B------:R-:W0:Y:S08]  /*ab40*/  MUFU.EX2 R24, R24 ;  /* 0x0000001800187308 */ /* 0x000e300000000800 */
[----:B------:R-:W-:Y:S01]  /*ab50*/  MUFU.EX2 R47, R47 ;  /* 0x0000002f002f7308 */ /* 0x000fe20000000800 */
[----:B--2---:R-:W-:Y:S01]  /*ab60*/  F2FP.F16.F32.PACK_AB R165, R38, R71 ;  /* 0x0000004726a5723e */ /* 0x004fe200000000ff */
[----:B------:R-:W-:-:S04]  /*ab70*/  FADD.FTZ R71, R71, R10 ;  /* 0x0000000a47477221 */ /* 0x000fc80000010000 */
[----:B------:R-:W-:Y:S02]  /*ab80*/  FADD.FTZ R38, R38, R71 ;  /* 0x0000004726267221 */ /* 0x000fe40000010000 */
[----:B------:R-:W2:Y:S01]  /*ab90*/  MUFU.EX2 R28, R28 ;  /* 0x0000001c001c7308 */ /* 0x000ea20000000800 */
[----:B0-----:R-:W-:Y:S01]  /*aba0*/  F2FP.F16.F32.PACK_AB R166, R35, R24 ;  /* 0x0000001823a6723e */ /* 0x001fe200000000ff */
[----:B------:R-:W-:-:S04]  /*abb0*/  FADD.FTZ R24, R24, R25 ;  /* 0x0000001918187221 */ /* 0x000fc80000010000 */
[----:B------:R-:W-:Y:S01]  /*abc0*/  FADD.FTZ R3, R35, R24 ;  /* 0x0000001823037221 */ /* 0x000fe20000010000 */
[----:B--2---:R-:W-:Y:S01]  /*abd0*/  F2FP.F16.F32.PACK_AB R167, R28, R47 ;  /* 0x0000002f1ca7723e */ /* 0x004fe200000000ff */
[----:B------:R-:W-:-:S04]  /*abe0*/  FADD.FTZ R47, R47, R38 ;  /* 0x000000262f2f7221 */ /* 0x000fc80000010000 */
[----:B------:R1:W-:Y:S01]  /*abf0*/  STSM.16.M88.4 [R196], R164 ;  /* 0x000000a4c4007844 */ /* 0x0003e20000000200 */
[----:B------:R-:W-:Y:S01]  /*ac00*/  FADD.FTZ R10, R28, R47 ;  /* 0x0000002f1c0a7221 */ /* 0x000fe20000010000 */
[----:B------:R-:W-:Y:S06]  /*ac10*/  @!P0 BRA `(.L_x_3730) ;  /* 0x0000000000048947 */ /* 0x000fec0003800000 */
[----:B------:R-:W-:Y:S01]  /*ac20*/  BPT.TRAP 0x1 ;  /* 0x000000040000795c */ /* 0x000fe20000300000 */
.L_x_3730:
[----:B------:R0:W2:Y:S01]  /*ac30*/  SYNCS.PHASECHK.TRANS64.TRYWAIT P2, [R12+URZ+0x28c50], R13 ;  /* 0x028c500d0c0075a7 */ /* 0x0000a2000804017f */
[----:B------:R-:W-:Y:S05]  /*ac40*/  @!P0 BRA `(.L_x_3731) ;  /* 0x0000000000048947 */ /* 0x000fea0003800000 */
[----:B------:R-:W-:Y:S01]  /*ac50*/  BPT.TRAP 0x1 ;  /* 0x000000040000795c */ /* 0x000fe20000300000 */
.L_x_3731:
[----:B------:R-:W-:Y:S01]  /*ac60*/  LOP3.LUT R11, R56, 0x2000000, RZ, 0xfc, !PT ;  /* 0x02000000380b7812 */ /* 0x000fe200078efcff */
[----:B------:R-:W-:Y:S01]  /*ac70*/  ULDC UR40, c[0x0][0x9d8] ;  /* 0x0002760000287ab9 */ /* 0x000fe20000000800 */
[----:B------:R-:W-:Y:S01]  /*ac80*/  ULDC UR39, c[0x0][0x988] ;  /* 0x0002620000277ab9 */ /* 0x000fe20000000800 */
[----:B------:R-:W-:Y:S01]  /*ac90*/  BSSY B0, `(.L_x_3732) ;  /* 0x0000006000007945 */ /* 0x000fe20003800000 */
[----:B------:R-:W-:Y:S02]  /*aca0*/  IMAD.MOV.U32 R27, RZ, RZ, 0x40000040 ;  /* 0x40000040ff1b7424 */ /* 0x000fe400078e00ff */
[----:B------:R-:W-:Y:S01]  /*acb0*/  IMAD R26, R18, 0x1000, R11 ;  /* 0x00001000121a7824 */ /* 0x000fe200078e020b */
[----:B--2---:R-:W-:Y:S06]  /*acc0*/  @P2 BRA `(.L_x_3733) ;  /* 0x0000000000082947 */ /* 0x004fec0003800000 */
[----:B------:R-:W2:Y:S02]  /*acd0*/  SYNCS.PHASECHK.TRANS64.TRYWAIT P2, [R12+URZ+0x28c50], R13 ;  /* 0x028c500d0c0075a7 */ /* 0x000ea4000804017f */
[----:B--2---:R-:W-:Y:S05]  /*ace0*/  @!P2 BRA `(.L_x_3734) ;  /* 0x0000010c0008a947 */ /* 0x004fea0003800000 */
.L_x_3733:
[----:B------:R-:W-:Y:S05]  /*acf0*/  BSYNC B0 ;  /* 0x0000000000007941 */ /* 0x000fea0003800000 */
.L_x_3732:
[C---:B------:R-:W-:Y:S01]  /*ad00*/  R2UR UR6, R26.reuse ;  /* 0x000000001a0672ca */ /* 0x040fe200000e0000 */
[C---:B------:R-:W-:Y:S01]  /*ad10*/  VIADD R24, R26.reuse, 0x80 ;  /* 0x000000801a187836 */ /* 0x040fe20000000000 */
[----:B------:R-:W-:Y:S01]  /*ad20*/  R2UR UR7, R27 ;  /* 0x000000001b0772ca */ /* 0x000fe200000e0000 */
[C---:B------:R-:W-:Y:S01]  /*ad30*/  VIADD R14, R26.reuse, 0x100 ;  /* 0x000001001a0e7836 */ /* 0x040fe20000000000 */
[----:B------:R-:W-:Y:S01]  /*ad40*/  BSSY B0, `(.L_x_3735) ;  /* 0x000020e000007945 */ /* 0x000fe20003800000 */
[----:B------:R-:W-:Y:S01]  /*ad50*/  VIADD R26, R26, 0x180 ;  /* 0x000001801a1a7836 */ /* 0x000fe20000000000 */
[----:B------:R-:W-:Y:S01]  /*ad60*/  R2UR UR10, R24 ;  /* 0x00000000180a72ca */ /* 0x000fe200000e0000 */
[----:B------:R-:W-:Y:S01]  /*ad70*/  IMAD.MOV.U32 R25, RZ, RZ, 0x40000040 ;  /* 0x40000040ff197424 */ /* 0x000fe200078e00ff */
[----:B------:R-:W-:Y:S01]  /*ad80*/  R2UR UR14, R14 ;  /* 0x000000000e0e72ca */ /* 0x000fe200000e0000 */
[----:B------:R-:W-:Y:S01]  /*ad90*/  IMAD.MOV.U32 R27, RZ, RZ, 0x40000040 ;  /* 0x40000040ff1b7424 */ /* 0x000fe200078e00ff */
[----:B------:R-:W-:Y:S01]  /*ada0*/  R2UR UR18, R26 ;  /* 0x000000001a1272ca */ /* 0x000fe200000e0000 */
[----:B------:R-:W-:Y:S01]  /*adb0*/  IMAD.MOV.U32 R15, RZ, RZ, 0x40000040 ;  /* 0x40000040ff0f7424 */ /* 0x000fe200078e00ff */
[----:B------:R-:W-:Y:S01]  /*adc0*/  R2UR UR11, R25 ;  /* 0x00000000190b72ca */ /* 0x000fe200000e0000 */
[----:B------:R-:W-:Y:S01]  /*add0*/  VIADD R168, R168, 0xfffffffe ;  /* 0xfffffffea8a87836 */ /* 0x000fe20000000000 */
[----:B------:R-:W-:Y:S01]  /*ade0*/  R2UR UR19, R27 ;  /* 0x000000001b1372ca */ /* 0x000fe200000e0000 */
[----:B0-2---:R-:W-:Y:S01]  /*adf0*/  @!P1 VIADD R12, R12, 0x28c60 ;  /* 0x00028c600c0c9836 */ /* 0x005fe20000000000 */
[----:B------:R-:W-:Y:S01]  /*ae00*/  WARPGROUP.ARRIVE ;  /* 0x00000000000079c5 */ /* 0x000fe20000000000 */
[----:B------:R-:W-:-:S02]  /*ae10*/  R2UR UR15, R15 ;  /* 0x000000000f0f72ca */ /* 0x000fc400000e0000 */
[----:B------:R-:W-:Y:S02]  /*ae20*/  ISETP.GE.AND P2, PT, R168, R191, PT ;  /* 0x000000bfa800720c */ /* 0x000fe40003f46270 */
[----:B------:R-:W-:Y:S01]  /*ae30*/  @!P1 PRMT R12, RZ, 0x654, R12 ;  /* 0x00000654ff0c9816 */ /* 0x000fe2000000000c */
[----:B------:R-:W-:Y:S03]  /*ae40*/  HGMMA.64x256x16.F32 R24, R152, gdesc[UR4].tnspB, RZ, !UPT, gsb0 ;  /* 0x43e0000498187df0 */ /* 0x000fe6000c0008ff */
[----:B------:R-:W-:Y:S02]  /*ae50*/  WARPGROUP.DEPBAR.LE gsb0, 0x0 ;  /* 0x00008000000079c5 */ /* 0x000fe40000010000 */
[----:B------:R-:W-:-:S15]  /*ae60*/  WARPGROUP.ARRIVE ;  /* 0x00000000000079c5 */ /* 0x000fde0000000000 */
[----:B------:R-:W-:-:S08]  /*ae70*/  NOP ;  /* 0x0000000000007918 */ /* 0x000fd00000000000 */
[----:B------:R-:W-:Y:S03]  /*ae80*/  HGMMA.64x256x16.F32 R24, R156, gdesc[UR8].tnspB, R24, gsb0 ;  /* 0x43e000089c187df0 */ /* 0x000fe60008000818 */
        /* <DEDUP_REMOVED lines=19> */
[----:B------:R-:W-:Y:S02]  /*afc0*/  IMAD.MOV.U32 R217, RZ, RZ, R168 ;  /* 0x000000ffffd97224 */ /* 0x000fe400078e00a8 */
[----:B------:R-:W-:Y:S02]  /*afd0*/  IMAD.MOV.U32 R13, RZ, RZ, R169 ;  /* 0x000000ffff0d7224 */ /* 0x000fe400078e00a9 */
[----:B------:R-:W-:Y:S02]  /*afe0*/  IMAD.MOV.U32 R227, RZ, RZ, R21 ;  /* 0x000000ffffe37224 */ /* 0x000fe400078e0015 */
[----:B------:R-:W-:-:S07]  /*aff0*/  IMAD.MOV.U32 R226, RZ, RZ, R18 ;  /* 0x000000ffffe27224 */ /* 0x000fce00078e0012 */
.L_x_3747:
[----:B------:R-:W-:Y:S02]  /*b000*/  VIADD R18, R226, 0x1 ;  /* 0x00000001e2127836 */ /* 0x000fe40000000000 */
[----:B0-----:R-:W-:Y:S02]  /*b010*/  IMAD.MOV.U32 R12, RZ, RZ, R217 ;  /* 0x000000ffff0c7224 */ /* 0x001fe400078e00d9 */
[----:B------:R-:W-:Y:S01]  /*b020*/  VIADD R217, R217, 0xffffffff ;  /* 0xffffffffd9d97836 */ /* 0x000fe20000000000 */
[----:B------:R-:W-:Y:S02]  /*b030*/  ISETP.NE.AND P3, PT, R18, 0x2, PT ;  /* 0x000000021200780c */ /* 0x000fe40003f65270 */
[----:B------:R-:W-:Y:S02]  /*b040*/  ISETP.GT.AND P2, PT, R12, R191, PT ;  /* 0x000000bf0c00720c */ /* 0x000fe40003f44270 */
[----:B------:R-:W-:Y:S02]  /*b050*/  SEL R12, RZ, 0x1, P3 ;  /* 0x00000001ff0c7807 */ /* 0x000fe40001800000 */
[----:B------:R-:W-:-:S02]  /*b060*/  SEL R18, R18, RZ, P3 ;  /* 0x000000ff12127207 */ /* 0x000fc40001800000 */
[----:B------:R-:W-:Y:S01]  /*b070*/  LOP3.LUT R22, R22, R12, RZ, 0x3c, !PT ;  /* 0x0000000c16167212 */ /* 0x000fe200078e3cff */
[----:B--2---:R-:W-:Y:S06]  /*b080*/  @!P0 BRA `(.L_x_3737) ;  /* 0x0000000000048947 */ /* 0x004fec0003800000 */
[----:B------:R-:W-:Y:S01]  /*b090*/  BPT.TRAP 0x1 ;  /* 0x000000040000795c */ /* 0x000fe20000300000 */
.L_x_3737:
[----:B------:R-:W-:Y:S01]  /*b0a0*/  IMAD R218, R18, 0x8, R2 ;  /* 0x0000000812da7824 */ /* 0x000fe200078e0202 */
[----:B------:R-:W-:-:S04]  /*b0b0*/  SHF.L.U32 R12, R22, 0x1f, RZ ;  /* 0x0000001f160c7819 */ /* 0x000fc800000006ff */
[----:B------:R0:W2:Y:S01]  /*b0c0*/  SYNCS.PHASECHK.TRANS64.TRYWAIT P3, [R218+URZ+0x28c30], R12 ;  /* 0x028c300cda0075a7 */ /* 0x0000a2000806017f */
[----:B------:R-:W-:Y:S05]  /*b0d0*/  @!P0 BRA `(.L_x_3738) ;  /* 0x0000000000048947 */ /* 0x000fea0003800000 */
[----:B------:R-:W-:Y:S01]  /*b0e0*/  BPT.TRAP 0x1 ;  /* 0x000000040000795c */ /* 0x000fe20000300000 */
.L_x_3738:
[----:B------:R-:W-:Y:S01]  /*b0f0*/  VIADD R14, R2, 0x20400 ;  /* 0x00020400020e7836 */ /* 0x000fe20000000000 */
[----:B------:R-:W-:Y:S01]  /*b100*/  BSSY B1, `(.L_x_3739) ;  /* 0x0000009000017945 */ /* 0x000fe20003800000 */
[----:B-1----:R-:W-:Y:S02]  /*b110*/  IMAD R152, R18, 0x200, R0 ;  /* 0x0000020012987824 */ /* 0x002fe400078e0200 */
[----:B------:R-:W-:Y:S01]  /*b120*/  IMAD.MOV.U32 R153, RZ, RZ, 0x40000040 ;  /* 0x40000040ff997424 */ /* 0x000fe200078e00ff */
[----:B------:R-:W-:-:S04]  /*b130*/  SHF.R.U32.HI R14, RZ, 0x4, R14 ;  /* 0x00000004ff0e7819 */ /* 0x000fc8000001160e */
[----:B------:R-:W-:-:S04]  /*b140*/  LOP3.LUT R14, R14, 0x3fff, RZ, 0xc0, !PT ;  /* 0x00003fff0e0e7812 */ /* 0x000fc800078ec0ff */
[----:B------:R-:W-:Y:S01]  /*b150*/  LOP3.LUT R14, R14, 0x10000, RZ, 0xfc, !PT ;  /* 0x000100000e0e7812 */ /* 0x000fe200078efcff */
[----:B--2---:R-:W-:Y:S06]  /*b160*/  @P3 BRA `(.L_x_3740) ;  /* 0x0000000000083947 */ /* 0x004fec0003800000 */
[----:B------:R-:W1:Y:S02]  /*b170*/  SYNCS.PHASECHK.TRANS64.TRYWAIT P3, [R218+URZ+0x28c30], R12 ;  /* 0x028c300cda0075a7 */ /* 0x000e64000806017f */
[----:B-1----:R-:W-:Y:S05]  /*b180*/  @!P3 BRA `(.L_x_3741) ;  /* 0x0000010400f4b947 */ /* 0x002fea0003800000 */
.L_x_3740:
[----:B------:R-:W-:Y:S05]  /*b190*/  BSYNC B1 ;  /* 0x0000000000017941 */ /* 0x000fea0003800000 */
.L_x_3739:
[----:B------:R-:W-:Y:S01]  /*b1a0*/  IMAD.MOV.U32 R15, RZ, RZ, 0x40000040 ;  /* 0x40000040ff0f7424 */ /* 0x000fe200078e00ff */
[----:B------:R-:W-:Y:S01]  /*b1b0*/  R2UR UR4, R14 ;  /* 0x000000000e0472ca */ /* 0x000fe200000e0000 */
[C---:B------:R-:W-:Y:S01]  /*b1c0*/  VIADD R20, R152.reuse, 0x2 ;  /* 0x0000000298147836 */ /* 0x040fe20000000000 */
[C---:B------:R-:W-:Y:S01]  /*b1d0*/  R2UR UR6, R152.reuse ;  /* 0x00000000980672ca */ /* 0x040fe200000e0000 */
[C---:B------:R-:W-:Y:S01]  /*b1e0*/  VIADD R14, R152.reuse, 0x4 ;  /* 0x00000004980e7836 */ /* 0x040fe20000000000 */
[----:B------:R-:W-:Y:S01]  /*b1f0*/  R2UR UR7, R153 ;  /* 0x00000000990772ca */ /* 0x000fe200000e0000 */
[----:B------:R-:W-:Y:S01]  /*b200*/  VIADD R152, R152, 0x6 ;  /* 0x0000000698987836 */ /* 0x000fe20000000000 */
[----:B------:R-:W-:Y:S01]  /*b210*/  R2UR UR5, R15 ;  /* 0x000000000f0572ca */ /* 0x000fe200000e0000 */
[----:B------:R-:W-:Y:S01]  /*b220*/  IMAD.MOV.U32 R153, RZ, RZ, 0x40000040 ;  /* 0x40000040ff997424 */ /* 0x000fe200078e00ff */
[----:B------:R-:W-:Y:S01]  /*b230*/  R2UR UR10, R20 ;  /* 0x00000000140a72ca */ /* 0x000fe200000e0000 */
[----:B------:R-:W-:Y:S01]  /*b240*/  IMAD.MOV.U32 R21, RZ, RZ, 0x40000040 ;  /* 0x40000040ff157424 */ /* 0x000fe200078e00ff */
[----:B------:R-:W-:-:S02]  /*b250*/  R2UR UR18, R152 ;  /* 0x00000000981272ca */ /* 0x000fc400000e0000 */
[----:B------:R-:W-:Y:S02]  /*b260*/  R2UR UR19, R153 ;  /* 0x00000000991372ca */ /* 0x000fe400000e0000 */
[----:B------:R-:W-:Y:S01]  /*b270*/  WARPGROUP.ARRIVE ;  /* 0x00000000000079c5 */ /* 0x000fe20000000000 */
[----:B------:R-:W-:Y:S02]  /*b280*/  R2UR UR11, R21 ;  /* 0x00000000150b72ca */ /* 0x000fe400000e0000 */
[----:B------:R-:W-:Y:S02]  /*b290*/  R2UR UR8, R8 ;  /* 0x00000000080872ca */ /* 0x000fe400000e0000 */
[----:B------:R-:W-:Y:S01]  /*b2a0*/  R2UR UR9, R9 ;  /* 0x00000000090972ca */ /* 0x000fe200000e0000 */
[----:B------:R-:W-:Y:S01]  /*b2b0*/  HGMMA.64x64x16.F32 R152, gdesc[UR4], RZ, !UPT, gsb0 ;  /* 0x00e00000049879f0 */ /* 0x000fe2000c0008ff */
[----:B------:R-:W-:Y:S02]  /*b2c0*/  R2UR UR14, R14 ;  /* 0x000000000e0e72ca */ /* 0x000fe400000e0000 */
[----:B------:R-:W-:-:S02]  /*b2d0*/  R2UR UR15, R15 ;  /* 0x000000000f0f72ca */ /* 0x000fc400000e0000 */
[----:B------:R-:W-:Y:S02]  /*b2e0*/  R2UR UR12, R6 ;  /* 0x00000000060c72ca */ /* 0x000fe400000e0000 */
[----:B------:R-:W-:Y:S02]  /*b2f0*/  R2UR UR13, R7 ;  /* 0x00000000070d72ca */ /* 0x000fe400000e0000 */
[----:B------:R-:W-:Y:S02]  /*b300*/  R2UR UR16, R4 ;  /* 0x00000000041072ca */ /* 0x000fe400000e0000 */
[----:B------:R-:W-:Y:S02]  /*b310*/  R2UR UR17, R5 ;  /* 0x00000000051172ca */ /* 0x000fe400000e0000 */
[----:B------:R-:W-:Y:S01]  /*b320*/  ISETP.NE.AND P3, PT, R192, RZ, PT ;  /* 0x000000ffc000720c */ /* 0x000fe20003f65270 */
        /* <DEDUP_REMOVED lines=41> */
[----:B---3--:R-:W-:-:S07]  /*b5c0*/  FMNMX.FTZ R20, R15, R20, !PT ;  /* 0x000000140f147209 */ /* 0x008fce0007810000 */
[----:B------:R-:W3:Y:S01]  /*b5d0*/  MUFU.TANH R156, R156 ;  /* 0x0000009c009c7308 */ /* 0x000ee20000002400 */
[----:B----4-:R-:W-:-:S07]  /*b5e0*/  FMNMX.FTZ R20, R152, R20, !PT ;  /* 0x0000001498147209 */ /* 0x010fce0007810000 */
[----:B------:R-:W4:Y:S01]  /*b5f0*/  MUFU.TANH R157, R157 ;  /* 0x0000009d009d7308 */ /* 0x000f220000002400 */
[----:B--2---:R-:W-:-:S07]  /*b600*/  FMNMX.FTZ R20, R153, R20, !PT ;  /* 0x0000001499147209 */ /* 0x004fce0007810000 */
        /* <DEDUP_REMOVED lines=20> */
[----:B------:R-:W-:Y:S01]  /*b750*/  MUFU.TANH R154, R154 ;  /* 0x0000009a009a7308 */ /* 0x000fe20000002400 */
[----:B----4-:R-:W-:-:S07]  /*b760*/  FMNMX.FTZ R20, R176, R20, !PT ;  /* 0x00000014b0147209 */ /* 0x010fce0007810000 */
[----:B------:R-:W-:Y:S01]  /*b770*/  MUFU.TANH R155, R155 ;  /* 0x0000009b009b7308 */ /* 0x000fe20000002400 */
[----:B--2---:R-:W-:-:S05]  /*b780*/  FMNMX.FTZ R21, R177, R20, !PT ;  /* 0x00000014b1157209 */ /* 0x004fca0007810000 */
[----:B------:R-:W2:Y:S02]  /*b790*/  SHFL.BFLY PT, R20, R21, 0x2, 0x1f ;  /* 0x0c401f0015147f89 */ /* 0x000ea400000e0000 */
[----:B------:R-:W-:Y:S08]  /*b7a0*/  MUFU.TANH R158, R158 ;  /* 0x0000009e009e7308 */ /* 0x000ff00000002400 */
[----:B------:R-:W-:Y:S08]  /*b7b0*/  MUFU.TANH R159, R159 ;  /* 0x0000009f009f7308 */ /* 0x000ff00000002400 */
[----:B------:R-:W-:Y:S01]  /*b7c0*/  MUFU.TANH R174, R174 ;  /* 0x000000ae00ae7308 */ /* 0x000fe20000002400 */
[----:B--2---:R-:W-:-:S07]  /*b7d0*/  FMNMX.FTZ R21, R21, R20, !PT ;  /* 0x0000001415157209 */ /* 0x004fce0007810000 */
[----:B------:R-:W-:Y:S01]  /*b7e0*/  MUFU.TANH R175, R175 ;  /* 0x000000af00af7308 */ /* 0x000fe20000002400 */
[----:B------:R-:W2:Y:S07]  /*b7f0*/  SHFL.BFLY PT, R20, R21, 0x1, 0x1f ;  /* 0x0c201f0015147f89 */ /* 0x000eae00000e0000 */
[----:B------:R-:W-:Y:S08]  /*b800*/  MUFU.TANH R178, R178 ;  /* 0x000000b200b27308 */ /* 0x000ff00000002400 */
[----:B------:R-:W-:Y:S01]  /*b810*/  MUFU.TANH R179, R179 ;  /* 0x000000b300b37308 */ /* 0x000fe20000002400 */
[----:B--2---:R-:W-:Y:S01]  /*b820*/  FMNMX.FTZ R21, R21, R20, !PT ;  /* 0x0000001415157209 */ /* 0x004fe20007810000 */
[----:B------:R-:W-:-:S04]  /*b830*/  IMAD.U32 R20, RZ, RZ, UR39 ;  /* 0x00000027ff147e24 */ /* 0x000fc8000f8e00ff */
[C---:B------:R-:W-:Y:S01]  /*b840*/  FADD.FTZ R181, -R21.reuse, R227 ;  /* 0x000000e315b57221 */ /* 0x040fe20000010100 */
[----:B------:R-:W-:-:S03]  /*b850*/  FMUL.FTZ R180, R21, R20 ;  /* 0x0000001415b47220 */ /* 0x000fc60000410000 */
[-C--:B------:R-:W-:Y:S01]  /*b860*/  FMUL.FTZ R181, R181, R20.reuse ;  /* 0x00000014b5b57220 */ /* 0x080fe20000410000 */
        /* <DEDUP_REMOVED lines=12> */
[----:B------:R-:W2:Y:S01]  /*b930*/  MUFU.EX2 R181, R181 ;  /* 0x000000b500b57308 */ /* 0x000ea20000000800 */
[-CC-:B------:R-:W-:Y:S01]  /*b940*/  FFMA.FTZ R168, R168, R20.reuse, -R180.reuse ;  /* 0x00000014a8a87223 */ /* 0x180fe200000108b4 */
[-CC-:B------:R-:W-:Y:S01]  /*b950*/  FFMA.FTZ R172, R172, R20.reuse, -R180.reuse ;  /* 0x00000014acac7223 */ /* 0x180fe200000108b4 */
[-CC-:B------:R-:W-:Y:S01]  /*b960*/  FFMA.FTZ R173, R173, R20.reuse, -R180.reuse ;  /* 0x00000014adad7223 */ /* 0x180fe200000108b4 */
[-CC-:B------:R-:W-:Y:S01]  /*b970*/  FFMA.FTZ R176, R176, R20.reuse, -R180.reuse ;  /* 0x00000014b0b07223 */ /* 0x180fe200000108b4 */
[----:B------:R-:W-:Y:S01]  /*b980*/  FFMA.FTZ R177, R177, R20, -R180 ;  /* 0x00000014b1b17223 */ /* 0x000fe200000108b4 */
[----:B------:R-:W-:-:S02]  /*b990*/  FMUL.FTZ R180, R182, UR40 ;  /* 0x00000028b6b47c20 */ /* 0x000fc40008410000 */
[----:B------:R3:W4:Y:S08]  /*b9a0*/  MUFU.EX2 R169, R15 ;  /* 0x0000000f00a97308 */ /* 0x0007300000000800 */
[----:B------:R-:W-:Y:S01]  /*b9b0*/  MUFU.TANH R180, R180 ;  /* 0x000000b400b47308 */ /* 0x000fe20000002400 */
[----:B---3--:R-:W-:Y:S01]  /*b9c0*/  FMUL.FTZ R15, R162, UR40 ;  /* 0x00000028a20f7c20 */ /* 0x008fe20008410000 */
[----:B------:R-:W-:Y:S01]  /*b9d0*/  FMUL.FTZ R162, R163, UR40 ;  /* 0x00000028a3a27c20 */ /* 0x000fe20008410000 */
[----:B--2---:R-:W-:Y:S01]  /*b9e0*/  FFMA.FTZ R163, R181, R3, R152 ;  /* 0x00000003b5a37223 */ /* 0x004fe20000010098 */
[-C--:B------:R-:W-:Y:S01]  /*b9f0*/  FMUL.FTZ R24, R24, R181.reuse ;  /* 0x000000b518187220 */ /* 0x080fe20000410000 */
[-C--:B------:R-:W-:Y:S01]  /*ba00*/  FMUL.FTZ R25, R25, R181.reuse ;  /* 0x000000b519197220 */ /* 0x080fe20000410000 */
[-C--:B------:R-:W-:Y:S01]  /*ba10*/  FMUL.FTZ R28, R28, R181.reuse ;  /* 0x000000b51c1c7220 */ /* 0x080fe20000410000 */
[----:B------:R-:W-:Y:S01]  /*ba20*/  FMUL.FTZ R29, R29, R181 ;  /* 0x000000b51d1d7220 */ /* 0x000fe20000410000 */
[----:B------:R2:W-:Y:S01]  /*ba30*/  MUFU.TANH R3, R166 ;  /* 0x000000a600037308 */ /* 0x0005e20000002400 */
[C---:B----4-:R-:W-:Y:S01]  /*ba40*/  FADD.FTZ R163, R169.reuse, R163 ;  /* 0x000000a3a9a37221 */ /* 0x050fe20000010000 */
[----:B------:R-:W-:Y:S01]  /*ba50*/  F2FP.F16.F32.PACK_AB R152, R169, R152 ;  /* 0x00000098a998723e */ /* 0x000fe200000000ff */
[----:B------:R-:W-:-:S02]  /*ba60*/  @!P3 IMAD R169, R226, 0x40, R190 ;  /* 0x00000040e2a9b824 */ /* 0x000fc400078e02be */
[-C--:B------:R-:W-:Y:S01]  /*ba70*/  FMUL.FTZ R32, R32, R181.reuse ;  /* 0x000000b520207220 */ /* 0x080fe20000410000 */
[-C--:B------:R-:W-:Y:S01]  /*ba80*/  FMUL.FTZ R33, R33, R181.reuse ;  /* 0x000000b521217220 */ /* 0x080fe20000410000 */
[-C--:B------:R-:W-:Y:S01]  /*ba90*/  FMUL.FTZ R36, R36, R181.reuse ;  /* 0x000000b524247220 */ /* 0x080fe20000410000 */
[-C--:B------:R-:W-:Y:S01]  /*baa0*/  FMUL.FTZ R37, R37, R181.reuse ;  /* 0x000000b525257220 */ /* 0x080fe20000410000 */
[----:B------:R-:W3:Y:S01]  /*bab0*/  MUFU.TANH R15, R15 ;  /* 0x0000000f000f7308 */ /* 0x000ee20000002400 */
[----:B--2---:R-:W-:Y:S01]  /*bac0*/  FMUL.FTZ R166, R167, UR40 ;  /* 0x00000028a7a67c20 */ /* 0x004fe20008410000 */
[----:B------:R-:W-:Y:S02]  /*bad0*/  @!P1 VIADD R167, R218, 0x28c40 ;  /* 0x00028c40daa79836 */ /* 0x000fe40000000000 */
[-C--:B------:R-:W-:Y:S01]  /*bae0*/  FMUL.FTZ R40, R40, R181.reuse ;  /* 0x000000b528287220 */ /* 0x080fe20000410000 */
[-C--:B------:R-:W-:Y:S01]  /*baf0*/  FMUL.FTZ R41, R41, R181.reuse ;  /* 0x000000b529297220 */ /* 0x080fe20000410000 */
[-C--:B------:R-:W-:Y:S01]  /*bb00*/  FMUL.FTZ R44, R44, R181.reuse ;  /* 0x000000b52c2c7220 */ /* 0x080fe20000410000 */
[-C--:B------:R-:W-:Y:S01]  /*bb10*/  FMUL.FTZ R45, R45, R181.reuse ;  /* 0x000000b52d2d7220 */ /* 0x080fe20000410000 */
[----:B------:R-:W-:Y:S01]  /*bb20*/  @!P1 PRMT R167, RZ, 0x654, R167 ;  /* 0x00000654ffa79816 */ /* 0x000fe200000000a7 */
[----:B------:R-:W2:Y:S01]  /*bb30*/  MUFU.TANH R162, R162 ;  /* 0x000000a200a27308 */ /* 0x000ea20000002400 */
[-C--:B------:R-:W-:Y:S01]  /*bb40*/  FMUL.FTZ R48, R48, R181.reuse ;  /* 0x000000b530307220 */ /* 0x080fe20000410000 */
[-C--:B------:R-:W-:Y:S01]  /*bb50*/  FMUL.FTZ R49, R49, R181.reuse ;  /* 0x000000b531317220 */ /* 0x080fe20000410000 */
[----:B------:R4:W-:Y:S01]  /*bb60*/  @!P1 SYNCS.ARRIVE.TRANS64.RED.A1T0 RZ, [R167+URZ], RZ ;  /* 0x000000ffa7ff99a7 */ /* 0x0009e2000810043f */
[-C--:B------:R-:W-:Y:S01]  /*bb70*/  FMUL.FTZ R52, R52, R181.reuse ;  /* 0x000000b534347220 */ /* 0x080fe20000410000 */
[-C--:B------:R-:W-:Y:S01]  /*bb80*/  FMUL.FTZ R53, R53, R181.reuse ;  /* 0x000000b535357220 */ /* 0x080fe20000410000 */
[-C--:B------:R-:W-:Y:S01]  /*bb90*/  FMUL.FTZ R56, R56, R181.reuse ;  /* 0x000000b538387220 */ /* 0x080fe20000410000 */
[-C--:B------:R-:W-:Y:S01]  /*bba0*/  FMUL.FTZ R57, R57, R181.reuse ;  /* 0x000000b539397220 */ /* 0x080fe20000410000 */
[----:B------:R-:W5:Y:S01]  /*bbb0*/  MUFU.TANH R166, R166 ;  /* 0x000000a600a67308 */ /* 0x000f620000002400 */
[-C--:B------:R-:W-:Y:S01]  /*bbc0*/  FMUL.FTZ R60, R60, R181.reuse ;  /* 0x000000b53c3c7220 */ /* 0x080fe20000410000 */
[-C--:B------:R-:W-:Y:S01]  /*bbd0*/  FMUL.FTZ R61, R61, R181.reuse ;  /* 0x000000b53d3d7220 */ /* 0x080fe20000410000 */
[-C--:B------:R-:W-:Y:S01]  /*bbe0*/  FMUL.FTZ R64, R64, R181.reuse ;  /* 0x000000b540407220 */ /* 0x080fe20000410000 */
[-C--:B------:R-:W-:Y:S01]  /*bbf0*/  FMUL.FTZ R65, R65, R181.reuse ;  /* 0x000000b541417220 */ /* 0x080fe20000410000 */
[-C--:B------:R-:W-:Y:S01]  /*bc00*/  FMUL.FTZ R68, R68, R181.reuse ;  /* 0x000000b544447220 */ /* 0x080fe20000410000 */
[-C--:B------:R-:W-:Y:S01]  /*bc10*/  FMUL.FTZ R69, R69, R181.reuse ;  /* 0x000000b545457220 */ /* 0x080fe20000410000 */
[-C--:B------:R-:W-:Y:S01]  /*bc20*/  FMUL.FTZ R72, R72, R181.reuse ;  /* 0x000000b548487220 */ /* 0x080fe20000410000 */
[----:B----4-:R4:W0:Y:S01]  /*bc30*/  MUFU.TANH R167, R170 ;  /* 0x000000aa00a77308 */ /* 0x0108220000002400 */
        /* <DEDUP_REMOVED lines=8> */
[----:B----4-:R-:W-:Y:S01]  /*bcc0*/  FMUL.FTZ R170, R171, UR40 ;  /* 0x00000028abaa7c20 */ /* 0x010fe20008410000 */
[----:B------:R-:W-:Y:S01]  /*bcd0*/  @!P3 IMAD R171, R169, 0x4, R2 ;  /* 0x00000004a9abb824 */ /* 0x000fe200078e0202 */
        /* <DEDUP_REMOVED lines=13> */
[-C--:B------:R-:W-:Y:S01]  /*bdb0*/  FMUL.FTZ R105, R105, R181.reuse ;  /* 0x000000b569697220 */ /* 0x080fe20000410000 */
[-C--:B------:R-:W-:Y:S01]  /*bdc0*/  FMUL.FTZ R108, R108, R181.reuse ;  /* 0x000000b56c6c7220 */ /* 0x080fe20000410000 */
[----:B------:R-:W-:Y:S01]  /*bdd0*/  FMUL.FTZ R109, R109, R181 ;  /* 0x000000b56d6d7220 */ /* 0x000fe20000410000 */
[----:B---3--:R-:W-:Y:S01]  /*bde0*/  FMNMX.FTZ R169, R15, R169, !PT ;  /* 0x000000a90fa97209 */ /* 0x008fe20007810000 */
[-C--:B------:R-:W-:Y:S01]  /*bdf0*/  FMUL.FTZ R112, R112, R181.reuse ;  /* 0x000000b570707220 */ /* 0x080fe20000410000 */
[-C--:B------:R-:W-:Y:S01]  /*be00*/  FMUL.FTZ R113, R113, R181.reuse ;  /* 0x000000b571717220 */ /* 0x080fe20000410000 */
[----:B------:R-:W-:Y:S01]  /*be10*/  FMUL.FTZ R116, R116, R181 ;  /* 0x000000b574747220 */ /* 0x000fe20000410000 */
[----:B--2---:R-:W-:Y:S01]  /*be20*/  FMNMX.FTZ R169, R162, R169, !PT ;  /* 0x000000a9a2a97209 */ /* 0x004fe20007810000 */
[-C--:B------:R-:W-:Y:S01]  /*be30*/  FMUL.FTZ R117, R117, R181.reuse ;  /* 0x000000b575757220 */ /* 0x080fe20000410000 */
[-C--:B------:R-:W-:Y:S01]  /*be40*/  FMUL.FTZ R120, R120, R181.reuse ;  /* 0x000000b578787220 */ /* 0x080fe20000410000 */
[----:B------:R-:W-:Y:S01]  /*be50*/  FMUL.FTZ R121, R121, R181 ;  /* 0x000000b579797220 */ /* 0x000fe20000410000 */
[----:B------:R-:W-:Y:S01]  /*be60*/  FMNMX.FTZ R169, R3, R169, !PT ;  /* 0x000000a903a97209 */ /* 0x000fe20007810000 */
[-C--:B------:R-:W-:Y:S01]  /*be70*/  FMUL.FTZ R124, R124, R181.reuse ;  /* 0x000000b57c7c7220 */ /* 0x080fe20000410000 */
[-C--:B------:R-:W-:Y:S01]  /*be80*/  FMUL.FTZ R125, R125, R181.reuse ;  /* 0x000000b57d7d7220 */ /* 0x080fe20000410000 */
[----:B------:R-:W-:Y:S01]  /*be90*/  FMUL.FTZ R128, R128, R181 ;  /* 0x000000b580807220 */ /* 0x000fe20000410000 */
[----:B-----5:R-:W-:Y:S01]  /*bea0*/  FMNMX.FTZ R169, R166, R169, !PT ;  /* 0x000000a9a6a97209 */ /* 0x020fe20007810000 */
[-C--:B------:R-:W-:Y:S01]  /*beb0*/  FMUL.FTZ R129, R129, R181.reuse ;  /* 0x000000b581817220 */ /* 0x080fe20000410000 */
[-C--:B------:R-:W-:Y:S01]  /*bec0*/  FMUL.FTZ R132, R132, R181.reuse ;  /* 0x000000b584847220 */ /* 0x080fe20000410000 */
[----:B------:R-:W-:Y:S01]  /*bed0*/  FMUL.FTZ R133, R133, R181 ;  /* 0x000000b585857220 */ /* 0x000fe20000410000 */
[----:B0-----:R-:W-:Y:S01]  /*bee0*/  FMNMX.FTZ R169, R167, R169, !PT ;  /* 0x000000a9a7a97209 */ /* 0x001fe20007810000 */
        /* <DEDUP_REMOVED lines=8> */
[----:B------:R0:W-:Y:S01]  /*bf70*/  @!P3 STS [R171+0x28800], R181 ;  /* 0x028800b5ab00b388 */ /* 0x0001e20000000800 */
[----:B----4-:R-:W-:Y:S01]  /*bf80*/  FMNMX.FTZ R169, R170, R169, !PT ;  /* 0x000000a9aaa97209 */ /* 0x010fe20007810000 */
[----:B------:R-:W-:Y:S03]  /*bf90*/  MUFU.EX2 R14, R14 ;  /* 0x0000000e000e7308 */ /* 0x000fe60000000800 */
[----:B------:R-:W-:-:S04]  /*bfa0*/  FMNMX.FTZ R169, R174, R169, !PT ;  /* 0x000000a9aea97209 */ /* 0x000fc80007810000 */
[----:B------:R-:W-:Y:S01]  /*bfb0*/  FMNMX.FTZ R169, R175, R169, !PT ;  /* 0x000000a9afa97209 */ /* 0x000fe20007810000 */
[----:B0-----:R-:W-:Y:S01]  /*bfc0*/  FMUL.FTZ R181, R183, UR40 ;  /* 0x00000028b7b57c20 */ /* 0x001fe20008410000 */
[----:B------:R-:W-:Y:S02]  /*bfd0*/  MUFU.EX2 R153, R153 ;  /* 0x0000009900997308 */ /* 0x000fe40000000800 */
[----:B------:R-:W-:-:S04]  /*bfe0*/  FMNMX.FTZ R169, R178, R169, !PT ;  /* 0x000000a9b2a97209 */ /* 0x000fc80007810000 */
[----:B------:R-:W-:Y:S02]  /*bff0*/  FMNMX.FTZ R169, R179, R169, !PT ;  /* 0x000000a9b3a97209 */ /* 0x000fe40007810000 */
[----:B------:R-:W0:Y:S02]  /*c000*/  MUFU.TANH R181, R181 ;  /* 0x000000b500b57308 */ /* 0x000e240000002400 */
[----:B------:R-:W-:-:S06]  /*c010*/  FMNMX.FTZ R169, R180, R169, !PT ;  /* 0x000000a9b4a97209 */ /* 0x000fcc0007810000 */
        /* <DEDUP_REMOVED lines=13> */
[----:B0-----:R-:W-:-:S05]  /*c0f0*/  FMNMX.FTZ R169, R169, R182, !PT ;  /* 0x000000b6a9a97209 */ /* 0x001fca0007810000 */
[----:B------:R-:W-:Y:S02]  /*c100*/  FADD.FTZ R13, -R169, R13 ;  /* 0x0000000da90d7221 */ /* 0x000fe40000010100 */
[----:B------:R-:W-:Y:S02]  /*c110*/  MUFU.EX2 R173, R173 ;  /* 0x000000ad00ad7308 */ /* 0x000fe40000000800 */
[----:B------:R-:W-:-:S06]  /*c120*/  FMUL.FTZ R13, R13, R20 ;  /* 0x000000140d0d7220 */ /* 0x000fcc0000410000 */
[----:B------:R-:W-:Y:S08]  /*c130*/  MUFU.EX2 R176, R176 ;  /* 0x000000b000b07308 */ /* 0x000ff00000000800 */
[----:B------:R-:W0:Y:S02]  /*c140*/  MUFU.EX2 R13, R13 ;  /* 0x0000000d000d7308 */ /* 0x000e240000000800 */
        /* <DEDUP_REMOVED lines=10> */
[-C--:B0-----:R-:W-:Y:S01]  /*c1f0*/  FMUL.FTZ R171, R169, R20.reuse ;  /* 0x00000014a9ab7220 */ /* 0x081fe20000410000 */
[-C--:B------:R-:W-:Y:S01]  /*c200*/  FMUL.FTZ R43, R43, R13.reuse ;  /* 0x0000000d2b2b7220 */ /* 0x080fe20000410000 */
[-C--:B------:R-:W-:Y:S01]  /*c210*/  FMUL.FTZ R46, R46, R13.reuse ;  /* 0x0000000d2e2e7220 */ /* 0x080fe20000410000 */
        /* <DEDUP_REMOVED lines=18> */
[----:B------:R-:W-:Y:S01]  /*c340*/  FFMA.FTZ R171, R181, R20, -R171 ;  /* 0x00000014b5ab7223 */ /* 0x000fe200000108ab */
[-C--:B------:R-:W-:Y:S01]  /*c350*/  FMUL.FTZ R50, R50, R13.reuse ;  /* 0x0000000d32327220 */ /* 0x080fe20000410000 */
[-C--:B------:R-:W-:Y:S01]  /*c360*/  FMUL.FTZ R51, R51, R13.reuse ;  /* 0x0000000d33337220 */ /* 0x080fe20000410000 */
[-C--:B------:R-:W-:Y:S01]  /*c370*/  FMUL.FTZ R54, R54, R13.reuse ;  /* 0x0000000d36367220 */ /* 0x080fe20000410000 */
[----:B------:R-:W3:Y:S01]  /*c380*/  MUFU.EX2 R155, R155 ;  /* 0x0000009b009b7308 */ /* 0x000ee20000000800 */
[----:B0-----:R-:W-:Y:S01]  /*c390*/  FADD.FTZ R154, R14, R163 ;  /* 0x000000a30e9a7221 */ /* 0x001fe20000010000 */
        /* <DEDUP_REMOVED lines=13> */
[-C--:B------:R-:W-:Y:S01]  /*c470*/  FMUL.FTZ R78, R78, R13.reuse ;  /* 0x0000000d4e4e7220 */ /* 0x080fe20000410000 */
[----:B------:R-:W2:Y:S01]  /*c480*/  MUFU.EX2 R159, R159 ;  /* 0x0000009f009f7308 */ /* 0x000ea20000000800 */
[----:B0-----:R-:W-:Y:S01]  /*c490*/  FADD.FTZ R158, R153, R154 ;  /* 0x0000009a999e7221 */ /* 0x001fe20000010000 */
[----:B---3--:R-:W-:Y:S01]  /*c4a0*/  FADD.FTZ R10, R155, R10 ;  /* 0x0000000a9b0a7221 */ /* 0x008fe20000010000 */
[----:B------:R-:W-:Y:S01]  /*c4b0*/  F2FP.F16.F32.PACK_AB R154, R153, R14 ;  /* 0x0000000e999a723e */ /* 0x000fe200000000ff */
[----:B------:R-:W-:Y:S01]  /*c4c0*/  FMUL.FTZ R79, R79, R13 ;  /* 0x0000000d4f4f7220 */ /* 0x000fe20000410000 */
[----:B------:R-:W-:Y:S01]  /*c4d0*/  FADD.FTZ R158, R156, R158 ;  /* 0x0000009e9c9e7221 */ /* 0x000fe20000010000 */
[----:B------:R-:W-:Y:S01]  /*c4e0*/  F2FP.F16.F32.PACK_AB R153, R155, R177 ;  /* 0x000000b19b99723e */ /* 0x000fe200000000ff */
[-C--:B------:R-:W-:Y:S01]  /*c4f0*/  FMUL.FTZ R82, R82, R13.reuse ;  /* 0x0000000d52527220 */ /* 0x080fe20000410000 */
[----:B------:R-:W0:Y:S01]  /*c500*/  MUFU.EX2 R15, R15 ;  /* 0x0000000f000f7308 */ /* 0x000e220000000800 */
[----:B------:R-:W-:Y:S01]  /*c510*/  FADD.FTZ R158, R157, R158 ;  /* 0x0000009e9d9e7221 */ /* 0x000fe20000010000 */
[----:B----4-:R-:W-:Y:S01]  /*c520*/  FADD.FTZ R10, R181, R10 ;  /* 0x0000000ab50a7221 */ /* 0x010fe20000010000 */
[----:B------:R-:W-:Y:S01]  /*c530*/  F2FP.F16.F32.PACK_AB R156, R157, R156 ;  /* 0x0000009c9d9c723e */ /* 0x000fe200000000ff */
[-C--:B------:R-:W-:Y:S01]  /*c540*/  FMUL.FTZ R83, R83, R13.reuse ;  /* 0x0000000d53537220 */ /* 0x080fe20000410000 */
[----:B------:R-:W-:Y:S01]  /*c550*/  FADD.FTZ R158, R160, R158 ;  /* 0x0000009ea09e7221 */ /* 0x000fe20000010000 */
[-C--:B------:R-:W-:Y:S01]  /*c560*/  FMUL.FTZ R86, R86, R13.reuse ;  /* 0x0000000d56567220 */ /* 0x080fe20000410000 */
[----:B------:R-:W-:Y:S01]  /*c570*/  FMUL.FTZ R87, R87, R13 ;  /* 0x0000000d57577220 */ /* 0x000fe20000410000 */
[----:B------:R3:W4:Y:S01]  /*c580*/  MUFU.EX2 R163, R162 ;  /* 0x000000a200a37308 */ /* 0x0007220000000800 */
[C---:B--2---:R-:W-:Y:S01]  /*c590*/  FADD.FTZ R10, R159.reuse, R10 ;  /* 0x0000000a9f0a7221 */ /* 0x044fe20000010000 */
[----:B------:R-:W-:Y:S01]  /*c5a0*/  F2FP.F16.F32.PACK_AB R155, R159, R181 ;  /* 0x000000b59f9b723e */ /* 0x000fe200000000ff */
[----:B------:R-:W-:Y:S01]  /*c5b0*/  BAR.SYNC.DEFER_BLOCKING 0xf, 0x100 ;  /* 0x03c4000000007b1d */ /* 0x000fe20000010000 */
[-C--:B------:R-:W-:Y:S01]  /*c5c0*/  FMUL.FTZ R90, R90, R13.reuse ;  /* 0x0000000d5a5a7220 */ /* 0x080fe20000410000 */
[-C--:B------:R-:W-:Y:S01]  /*c5d0*/  FMUL.FTZ R91, R91, R13.reuse ;  /* 0x0000000d5b5b7220 */ /* 0x080fe20000410000 */
[-C--:B------:R-:W-:Y:S01]  /*c5e0*/  FMUL.FTZ R94, R94, R13.reuse ;  /* 0x0000000d5e5e7220 */ /* 0x080fe20000410000 */
[-C--:B------:R-:W-:Y:S01]  /*c5f0*/  FMUL.FTZ R95, R95, R13.reuse ;  /* 0x0000000d5f5f7220 */ /* 0x080fe20000410000 */
[-C--:B------:R-:W-:Y:S01]  /*c600*/  FMUL.FTZ R98, R98, R13.reuse ;  /* 0x0000000d62627220 */ /* 0x080fe20000410000 */
[----:B------:R-:W2:Y:S01]  /*c610*/  MUFU.EX2 R182, R182 ;  /* 0x000000b600b67308 */ /* 0x000ea20000000800 */
[----:B0-----:R-:W-:Y:S01]  /*c620*/  FADD.FTZ R10, R15, R10 ;  /* 0x0000000a0f0a7221 */ /* 0x001fe20000010000 */
[----:B---3--:R-:W-:Y:S01]  /*c630*/  F2FP.F16.F32.PACK_AB R162, R230, R168 ;  /* 0x000000a8e6a2723e */ /* 0x008fe200000000ff */
[-C--:B------:R-:W-:Y:S01]  /*c640*/  FMUL.FTZ R99, R99, R13.reuse ;  /* 0x0000000d63637220 */ /* 0x080fe20000410000 */
[-C--:B------:R-:W-:Y:S01]  /*c650*/  FMUL.FTZ R102, R102, R13.reuse ;  /* 0x0000000d66667220 */ /* 0x080fe20000410000 */
[-C--:B------:R-:W-:Y:S01]  /*c660*/  FMUL.FTZ R103, R103, R13.reuse ;  /* 0x0000000d67677220 */ /* 0x080fe20000410000 */
[-C--:B------:R-:W-:Y:S01]  /*c670*/  FMUL.FTZ R106, R106, R13.reuse ;  /* 0x0000000d6a6a7220 */ /* 0x080fe20000410000 */
[----:B------:R-:W-:Y:S01]  /*c680*/  FMUL.FTZ R107, R107, R13 ;  /* 0x0000000d6b6b7220 */ /* 0x000fe20000410000 */
[----:B------:R0:W3:Y:S01]  /*c690*/  MUFU.EX2 R14, R3 ;  /* 0x00000003000e7308 */ /* 0x0000e20000000800 */
[C---:B----4-:R-:W-:Y:S01]  /*c6a0*/  FADD.FTZ R10, R163.reuse, R10 ;  /* 0x0000000aa30a7221 */ /* 0x050fe20000010000 */
[----:B------:R-:W-:Y:S01]  /*c6b0*/  F2FP.F16.F32.PACK_AB R157, R163, R15 ;  /* 0x0000000fa39d723e */ /* 0x000fe200000000ff */
[-C--:B------:R-:W-:Y:S01]  /*c6c0*/  FMUL.FTZ R110, R110, R13.reuse ;  /* 0x0000000d6e6e7220 */ /* 0x080fe20000410000 */
[-C--:B------:R-:W-:Y:S01]  /*c6d0*/  FMUL.FTZ R111, R111, R13.reuse ;  /* 0x0000000d6f6f7220 */ /* 0x080fe20000410000 */
[-C--:B------:R-:W-:Y:S01]  /*c6e0*/  FMUL.FTZ R114, R114, R13.reuse ;  /* 0x0000000d72727220 */ /* 0x080fe20000410000 */
[-C--:B------:R-:W-:Y:S01]  /*c6f0*/  FMUL.FTZ R115, R115, R13.reuse ;  /* 0x0000000d73737220 */ /* 0x080fe20000410000 */
[-C--:B------:R-:W-:Y:S01]  /*c700*/  FMUL.FTZ R118, R118, R13.reuse ;  /* 0x0000000d76767220 */ /* 0x080fe20000410000 */
[----:B------:R-:W-:Y:S01]  /*c710*/  MUFU.EX2 R170, R170 ;  /* 0x000000aa00aa7308 */ /* 0x000fe20000000800 */
[C---:B0-----:R-:W-:Y:S01]  /*c720*/  FADD.FTZ R3, R161.reuse, R158 ;  /* 0x0000009ea1037221 */ /* 0x041fe20000010000 */
[----:B------:R-:W-:Y:S01]  /*c730*/  F2FP.F16.F32.PACK_AB R158, R161, R160 ;  /* 0x000000a0a19e723e */ /* 0x000fe200000000ff */
[----:B--2---:R-:W-:Y:S01]  /*c740*/  FADD.FTZ R10, R182, R10 ;  /* 0x0000000ab60a7221 */ /* 0x004fe20000010000 */
[----:B------:R-:W-:Y:S01]  /*c750*/  F2FP.F16.F32.PACK_AB R160, R165, R164 ;  /* 0x000000a4a5a0723e */ /* 0x000fe200000000ff */
[----:B------:R-:W-:Y:S01]  /*c760*/  FADD.FTZ R3, R164, R3 ;  /* 0x00000003a4037221 */ /* 0x000fe20000010000 */
[----:B------:R-:W-:Y:S01]  /*c770*/  F2FP.F16.F32.PACK_AB R164, R173, R172 ;  /* 0x000000acada4723e */ /* 0x000fe200000000ff */
[----:B------:R0:W-:Y:S01]  /*c780*/  STSM.16.M88.4 [R194+0x26800], R152 ;  /* 0x02680098c2007844 */ /* 0x0001e20000000200 */
[----:B------:R-:W2:Y:S01]  /*c790*/  MUFU.EX2 R161, R167 ;  /* 0x000000a700a17308 */ /* 0x000ea20000000800 */
[C---:B---3--:R-:W-:Y:S01]  /*c7a0*/  FADD.FTZ R10, R14.reuse, R10 ;  /* 0x0000000a0e0a7221 */ /* 0x048fe20000010000 */
[----:B------:R-:W-:Y:S01]  /*c7b0*/  FADD.FTZ R3, R165, R3 ;  /* 0x00000003a5037221 */ /* 0x000fe20000010000 */
[----:B------:R-:W-:Y:S01]  /*c7c0*/  F2FP.F16.F32.PACK_AB R159, R14, R182 ;  /* 0x000000b60e9f723e */ /* 0x000fe200000000ff */
[-C--:B------:R-:W-:Y:S01]  /*c7d0*/  FMUL.FTZ R119, R119, R13.reuse ;  /* 0x0000000d77777220 */ /* 0x080fe20000410000 */
[-C--:B------:R-:W-:Y:S01]  /*c7e0*/  FMUL.FTZ R122, R122, R13.reuse ;  /* 0x0000000d7a7a7220 */ /* 0x080fe20000410000 */
[----:B------:R-:W-:Y:S01]  /*c7f0*/  FADD.FTZ R3, R168, R3 ;  /* 0x00000003a8037221 */ /* 0x000fe20000010000 */
[-C--:B------:R-:W-:Y:S01]  /*c800*/  FMUL.FTZ R123, R123, R13.reuse ;  /* 0x0000000d7b7b7220 */ /* 0x080fe20000410000 */
[----:B------:R-:W3:Y:S01]  /*c810*/  MUFU.EX2 R174, R174 ;  /* 0x000000ae00ae7308 */ /* 0x000ee20000000800 */
[----:B------:R0:W-:Y:S01]  /*c820*/  STSM.16.M88.4 [R197], R156 ;  /* 0x0000009cc5007844 */ /* 0x0001e20000000200 */
[----:B------:R-:W-:Y:S01]  /*c830*/  FADD.FTZ R3, R230, R3 ;  /* 0x00000003e6037221 */ /* 0x000fe20000010000 */
[-C--:B------:R-:W-:Y:S01]  /*c840*/  FMUL.FTZ R126, R126, R13.reuse ;  /* 0x0000000d7e7e7220 */ /* 0x080fe20000410000 */
[-C--:B------:R-:W-:Y:S01]  /*c850*/  FMUL.FTZ R127, R127, R13.reuse ;  /* 0x0000000d7f7f7220 */ /* 0x080fe20000410000 */
[-C--:B------:R-:W-:Y:S01]  /*c860*/  FMUL.FTZ R130, R130, R13.reuse ;  /* 0x0000000d82827220 */ /* 0x080fe20000410000 */
[----:B------:R-:W-:Y:S01]  /*c870*/  FADD.FTZ R3, R172, R3 ;  /* 0x00000003ac037221 */ /* 0x000fe20000010000 */
[----:B------:R-:W-:Y:S01]  /*c880*/  FMUL.FTZ R131, R131, R13 ;  /* 0x0000000d83837220 */ /* 0x000fe20000410000 */
[----:B------:R-:W4:Y:S01]  /*c890*/  MUFU.EX2 R175, R175 ;  /* 0x000000af00af7308 */ /* 0x000f220000000800 */
[----:B--2---:R-:W-:Y:S01]  /*c8a0*/  FADD.FTZ R10, R161, R10 ;  /* 0x0000000aa10a7221 */ /* 0x004fe20000010000 */
[----:B------:R-:W-:Y:S01]  /*c8b0*/  FADD.FTZ R3, R173, R3 ;  /* 0x00000003ad037221 */ /* 0x000fe20000010000 */
[----:B------:R-:W-:Y:S01]  /*c8c0*/  F2FP.F16.F32.PACK_AB R161, R170, R161 ;  /* 0x000000a1aaa1723e */ /* 0x000fe200000000ff */
[-C--:B------:R-:W-:Y:S01]  /*c8d0*/  FMUL.FTZ R134, R134, R13.reuse ;  /* 0x0000000d86867220 */ /* 0x080fe20000410000 */
[----:B------:R-:W-:Y:S01]  /*c8e0*/  FADD.FTZ R10, R170, R10 ;  /* 0x0000000aaa0a7221 */ /* 0x000fe20000010000 */
[----:B------:R-:W-:Y:S01]  /*c8f0*/  FADD.FTZ R3, R176, R3 ;  /* 0x00000003b0037221 */ /* 0x000fe20000010000 */
[-C--:B------:R-:W-:Y:S01]  /*c900*/  FMUL.FTZ R135, R135, R13.reuse ;  /* 0x0000000d87877220 */ /* 0x080fe20000410000 */
[----:B------:R-:W2:Y:S01]  /*c910*/  MUFU.EX2 R165, R178 ;  /* 0x000000b200a57308 */ /* 0x000ea20000000800 */
[----:B---3--:R-:W-:Y:S01]  /*c920*/  FADD.FTZ R10, R174, R10 ;  /* 0x0000000aae0a7221 */ /* 0x008fe20000010000 */
[C---:B------:R-:W-:Y:S01]  /*c930*/  FADD.FTZ R3, R166.reuse, R3 ;  /* 0x00000003a6037221 */ /* 0x040fe20000010000 */
[----:B------:R-:W-:Y:S01]  /*c940*/  F2FP.F16.F32.PACK_AB R166, R166, R176 ;  /* 0x000000b0a6a6723e */ /* 0x000fe200000000ff */
[-C--:B------:R-:W-:Y:S01]  /*c950*/  FMUL.FTZ R138, R138, R13.reuse ;  /* 0x0000000d8a8a7220 */ /* 0x080fe20000410000 */
[-C--:B------:R-:W-:Y:S01]  /*c960*/  FMUL.FTZ R139, R139, R13.reuse ;  /* 0x0000000d8b8b7220 */ /* 0x080fe20000410000 */
[-C--:B------:R-:W-:Y:S01]  /*c970*/  FMUL.FTZ R142, R142, R13.reuse ;  /* 0x0000000d8e8e7220 */ /* 0x080fe20000410000 */
[-C--:B------:R-:W-:Y:S01]  /*c980*/  FMUL.FTZ R143, R143, R13.reuse ;  /* 0x0000000d8f8f7220 */ /* 0x080fe20000410000 */
[----:B------:R-:W3:Y:S01]  /*c990*/  MUFU.EX2 R179, R179 ;  /* 0x000000b300b37308 */ /* 0x000ee20000000800 */
[C---:B----4-:R-:W-:Y:S01]  /*c9a0*/  FADD.FTZ R10, R175.reuse, R10 ;  /* 0x0000000aaf0a7221 */ /* 0x050fe20000010000 */
[----:B------:R-:W-:Y:S01]  /*c9b0*/  F2FP.F16.F32.PACK_AB R163, R175, R174 ;  /* 0x000000aeafa3723e */ /* 0x000fe200000000ff */
[-C--:B------:R-:W-:Y:S01]  /*c9c0*/  FMUL.FTZ R146, R146, R13.reuse ;  /* 0x0000000d92927220 */ /* 0x080fe20000410000 */
[-C--:B------:R-:W-:Y:S01]  /*c9d0*/  FMUL.FTZ R147, R147, R13.reuse ;  /* 0x0000000d93937220 */ /* 0x080fe20000410000 */
[-C--:B------:R-:W-:Y:S01]  /*c9e0*/  FMUL.FTZ R150, R150, R13.reuse ;  /* 0x0000000d96967220 */ /* 0x080fe20000410000 */
[----:B------:R-:W-:Y:S01]  /*c9f0*/  FMUL.FTZ R151, R151, R13 ;  /* 0x0000000d97977220 */ /* 0x000fe20000410000 */
[----:B------:R0:W-:Y:S01]  /*ca00*/  STSM.16.M88.4 [R195], R160 ;  /* 0x000000a0c3007844 */ /* 0x0001e20000000200 */
[----:B------:R-:W4:Y:S01]  /*ca10*/  MUFU.EX2 R167, R180 ;  /* 0x000000b400a77308 */ /* 0x000f220000000800 */
[----:B--2---:R-:W-:-:S07]  /*ca20*/  FADD.FTZ R10, R165, R10 ;  /* 0x0000000aa50a7221 */ /* 0x004fce0000010000 */
[----:B------:R-:W2:Y:S01]  /*ca30*/  MUFU.EX2 R171, R171 ;  /* 0x000000ab00ab7308 */ /* 0x000ea20000000800 */
[C---:B---3--:R-:W-:Y:S01]  /*ca40*/  FADD.FTZ R10, R179.reuse, R10 ;  /* 0x0000000ab30a7221 */ /* 0x048fe20000010000 */
[----:B------:R-:W-:-:S03]  /*ca50*/  F2FP.F16.F32.PACK_AB R165, R179, R165 ;  /* 0x000000a5b3a5723e */ /* 0x000fc600000000ff */
[----:B----4-:R-:W-:Y:S01]  /*ca60*/  FADD.FTZ R10, R167, R10 ;  /* 0x0000000aa70a7221 */ /* 0x010fe20000010000 */
[----:B--2---:R-:W-:-:S03]  /*ca70*/  F2FP.F16.F32.PACK_AB R167, R171, R167 ;  /* 0x000000a7aba7723e */ /* 0x004fc600000000ff */
[----:B------:R-:W-:Y:S02]  /*ca80*/  FADD.FTZ R10, R171, R10 ;  /* 0x0000000aab0a7221 */ /* 0x000fe40000010000 */
[----:B------:R0:W-:Y:S01]  /*ca90*/  STSM.16.M88.4 [R196], R164 ;  /* 0x000000a4c4007844 */ /* 0x0001e20000000200 */
[----:B------:R-:W-:Y:S05]  /*caa0*/  @!P0 BRA `(.L_x_3742) ;  /* 0x0000000000048947 */ /* 0x000fea0003800000 */
[----:B------:R-:W-:Y:S01]  /*cab0*/  BPT.TRAP 0x1 ;  /* 0x000000040000795c */ /* 0x000fe20000300000 */
.L_x_3742:
[----:B------:R2:W3:Y:S01]  /*cac0*/  SYNCS.PHASECHK.TRANS64.TRYWAIT P3, [R218+URZ+0x28c50], R12 ;  /* 0x028c500cda0075a7 */ /* 0x0004e2000806017f */
[----:B------:R-:W-:Y:S05]  /*cad0*/  @!P0 BRA `(.L_x_3743) ;  /* 0x0000000000048947 */ /* 0x000fea0003800000 */
[----:B------:R-:W-:Y:S01]  /*cae0*/  BPT.TRAP 0x1 ;  /* 0x000000040000795c */ /* 0x000fe20000300000 */
.L_x_3743:
[----:B------:R-:W-:Y:S04]  /*caf0*/  BSSY B1, `(.L_x_3744) ;  /* 0x0000004000017945 */ /* 0x000fe80003800000 */
[----:B---3--:R-:W-:Y:S05]  /*cb00*/  @P3 BRA `(.L_x_3745) ;  /* 0x0000000000083947 */ /* 0x008fea0003800000 */
[----:B------:R-:W3:Y:S02]  /*cb10*/  SYNCS.PHASECHK.TRANS64.TRYWAIT P3, [R218+URZ+0x28c50], R12 ;  /* 0x028c500cda0075a7 */ /* 0x000ee4000806017f */
[----:B---3--:R-:W-:Y:S05]  /*cb20*/  @!P3 BRA `(.L_x_3746) ;  /* 0x000000ec00a0b947 */ /* 0x008fea0003800000 */
.L_x_3745:
[----:B------:R-:W-:Y:S05]  /*cb30*/  BSYNC B1 ;  /* 0x0000000000017941 */ /* 0x000fea0003800000 */
.L_x_3744:
[----:B-123--:R-:W-:Y:S01]  /*cb40*/  IMAD R12, R18, 0x1000, R11 ;  /* 0x00001000120c7824 */ /* 0x00efe200078e020b */
[----:B------:R-:W-:Y:S01]  /*cb50*/  WARPGROUP.ARRIVE ;  /* 0x00000000000079c5 */ /* 0x000fe20000000000 */
[----:B------:R-:W-:Y:S02]  /*cb60*/  IMAD.MOV.U32 R13, RZ, RZ, 0x40000040 ;  /* 0x40000040ff0d7424 */ /* 0x000fe400078e00ff */
[C---:B------:R-:W-:Y:S01]  /*cb70*/  VIADD R14, R12.reuse, 0x80 ;  /* 0x000000800c0e7836 */ /* 0x040fe20000000000 */
[----:B------:R-:W-:Y:S01]  /*cb80*/  R2UR UR6, R12 ;  /* 0x000000000c0672ca */ /* 0x000fe200000e0000 */
[----:B------:R-:W-:Y:S01]  /*cb90*/  IMAD.MOV.U32 R15, RZ, RZ, 0x40000040 ;  /* 0x40000040ff0f7424 */ /* 0x000fe200078e00ff */
[----:B------:R-:W-:Y:S01]  /*cba0*/  R2UR UR7, R13 ;  /* 0x000000000d0772ca */ /* 0x000fe200000e0000 */
[----:B------:R-:W-:Y:S02]  /*cbb0*/  IMAD.MOV.U32 R13, RZ, RZ, 0x40000040 ;  /* 0x40000040ff0d7424 */ /* 0x000fe400078e00ff */
[----:B------:R-:W-:-:S02]  /*cbc0*/  @!P1 VIADD R218, R218, 0x28c60 ;  /* 0x00028c60dada9836 */ /* 0x000fc40000000000 */
[----:B------:R-:W-:Y:S02]  /*cbd0*/  IMAD.MOV.U32 R227, RZ, RZ, R21 ;  /* 0x000000ffffe37224 */ /* 0x000fe400078e0015 */
[----:B------:R-:W-:Y:S01]  /*cbe0*/  IMAD.MOV.U32 R226, RZ, RZ, R18 ;  /* 0x000000ffffe27224 */ /* 0x000fe200078e0012 */
[----:B------:R-:W-:-:S05]  /*cbf0*/  @!P1 PRMT R218, RZ, 0x654, R218 ;  /* 0x00000654ffda9816 */ /* 0x000fca00000000da */
[----:B------:R-:W-:Y:S01]  /*cc00*/  HGMMA.64x256x16.F32 R24, R152, gdesc[UR4].tnspB, R24, gsb0 ;  /* 0x43e0000498187df0 */ /* 0x000fe20008000818 */
[----:B------:R-:W-:Y:S01]  /*cc10*/  R2UR UR6, R14 ;  /* 0x000000000e0672ca */ /* 0x000fe200000e0000 */
[C---:B------:R-:W-:Y:S01]  /*cc20*/  VIADD R14, R12.reuse, 0x100 ;  /* 0x000001000c0e7836 */ /* 0x040fe20000000000 */
[----:B------:R-:W-:Y:S01]  /*cc30*/  R2UR UR7, R15 ;  /* 0x000000000f0772ca */ /* 0x000fe200000e0000 */
[----:B------:R-:W-:Y:S02]  /*cc40*/  IMAD.MOV.U32 R15, RZ, RZ, 0x40000040 ;  /* 0x40000040ff0f7424 */ /* 0x000fe400078e00ff */
[----:B------:R-:W-:Y:S01]  /*cc50*/  VIADD R12, R12, 0x180 ;  /* 0x000001800c0c7836 */ /* 0x000fe20000000000 */
[----:B------:R-:W-:Y:S02]  /*cc60*/  WARPGROUP.DEPBAR.LE gsb0, 0x0 ;  /* 0x00008000000079c5 */ /* 0x000fe40000010000 */
[----:B------:R-:W-:-:S15]  /*cc70*/  WARPGROUP.ARRIVE ;  /* 0x00000000000079c5 */ /* 0x000fde0000000000 */
[----:B------:R-:W-:-:S04]  /*cc80*/  NOP ;  /* 0x0000000000007918 */ /* 0x000fc80000000000 */
[----:B------:R-:W-:Y:S01]  /*cc90*/  HGMMA.64x256x16.F32 R24, R156, gdesc[UR4].tnspB, R24, gsb0 ;  /* 0x43e000049c187df0 */ /* 0x000fe20008000818 */
[----:B------:R-:W-:Y:S02]  /*cca0*/  R2UR UR6, R14 ;  /* 0x000000000e0672ca */ /* 0x000fe400000e0000 */
[----:B------:R-:W-:Y:S01]  /*ccb0*/  R2UR UR7, R15 ;  /* 0x000000000f0772ca */ /* 0x000fe200000e0000 */
[----:B------:R-:W-:Y:S02]  /*ccc0*/  WARPGROUP.DEPBAR.LE gsb0, 0x0 ;  /* 0x00008000000079c5 */ /* 0x000fe40000010000 */
[----:B------:R-:W-:-:S15]  /*ccd0*/  WARPGROUP.ARRIVE ;  /* 0x00000000000079c5 */ /* 0x000fde0000000000 */
[----:B------:R-:W-:-:S07]  /*cce0*/  NOP ;  /* 0x0000000000007918 */ /* 0x000fce0000000000 */
[----:B------:R-:W-:Y:S01]  /*ccf0*/  HGMMA.64x256x16.F32 R24, R160, gdesc[UR4].tnspB, R24, gsb0 ;  /* 0x43e00004a0187df0 */ /* 0x000fe20008000818 */
[----:B------:R-:W-:Y:S02]  /*cd00*/  R2UR UR6, R12 ;  /* 0x000000000c0672ca */ /* 0x000fe400000e0000 */
[----:B------:R-:W-:Y:S01]  /*cd10*/  R2UR UR7, R13 ;  /* 0x000000000d0772ca */ /* 0x000fe200000e0000 */
[----:B------:R-:W-:Y:S01]  /*cd20*/  IMAD.MOV.U32 R13, RZ, RZ, R169 ;  /* 0x000000ffff0d7224 */ /* 0x000fe200078e00a9 */
[----:B------:R-:W-:Y:S02]  /*cd30*/  WARPGROUP.DEPBAR.LE gsb0, 0x0 ;  /* 0x00008000000079c5 */ /* 0x000fe40000010000 */
[----:B------:R-:W-:-:S15]  /*cd40*/  WARPGROUP.ARRIVE ;  /* 0x00000000000079c5 */ /* 0x000fde0000000000 */
[----:B------:R-:W-:-:S06]  /*cd50*/  NOP ;  /* 0x0000000000007918 */ /* 0x000fcc0000000000 */
        /* <DEDUP_REMOVED lines=10> */
[----:B------:R2:W-:Y:S01]  /*ce00*/  @!P1 SYNCS.ARRIVE.TRANS64.RED.A1T0 RZ, [R218+URZ], RZ ;  /* 0x000000ffdaff99a7 */ /* 0x0005e2000810043f */
[----:B------:R-:W-:Y:S05]  /*ce10*/  @P2 BRA `(.L_x_3747) ;  /* 0xffffffe000782947 */ /* 0x000fea000383ffff */
.L_x_3736:
[----:B------:R-:W-:Y:S05]  /*ce20*/  BSYNC B0 ;  /* 0x0000000000007941 */ /* 0x000fea0003800000 */
.L_x_3735:
[----:B------:R-:W3:Y:S01]  /*ce30*/  SHFL.BFLY PT, R0, R3, 0x2, 0x1f ;  /* 0x0c401f0003007f89 */ /* 0x000ee200000e0000 */
[----:B------:R-:W-:Y:S02]  /*ce40*/  IMAD.MOV.U32 R4, RZ, RZ, RZ ;  /* 0x000000ffff047224 */ /* 0x000fe400078e00ff */
[----:B------:R-:W-:Y:S01]  /*ce50*/  VIADD R209, R209, 0x1 ;  /* 0x00000001d1d17836 */ /* 0x000fe20000000000 */
[----:B------:R-:W-:Y:S08]  /*ce60*/  BAR.ARV 0x8, 0x100 ;  /* 0x0204000000007b1d */ /* 0x000ff00000002000 */
[----:B------:R-:W-:Y:S01]  /*ce70*/  BAR.SYNC.DEFER_BLOCKING 0xf, 0x100 ;  /* 0x03c4000000007b1d */ /* 0x000fe20000010000 */
[----:B---3--:R-:W-:-:S05]  /*ce80*/  FADD.FTZ R0, R0, R3 ;  /* 0x0000000300007221 */ /* 0x008fca0000010000 */
[----:B------:R-:W3:Y:S02]  /*ce90*/  SHFL.BFLY PT, R3, R0, 0x1, 0x1f ;  /* 0x0c201f0000037f89 */ /* 0x000ee400000e0000 */
[----:B---3--:R-:W-:-:S05]  /*cea0*/  FADD.FTZ R3, R0, R3 ;  /* 0x0000000300037221 */ /* 0x008fca0000010000 */
[----:B------:R-:W-:-:S13]  /*ceb0*/  FSETP.NE.FTZ.AND P0, PT, R3, RZ, PT ;  /* 0x000000ff0300720b */ /* 0x000fda0003f15000 */
[----:B------:R-:W3:Y:S01]  /*cec0*/  @P0 MUFU.LG2 R0, R3 ;  /* 0x0000000300000308 */ /* 0x000ee20000000c00 */
[----:B------:R-:W-:-:S07]  /*ced0*/  @P0 FMUL.FTZ R5, R20, 0.69314718246459960938 ;  /* 0x3f31721814050820 */ /* 0x000fce0000410000 */
[----:B------:R4:W5:Y:S01]  /*cee0*/  @P0 MUFU.RCP R4, R3 ;  /* 0x0000000300040308 */ /* 0x0009620000001000 */
[----:B---3--:R-:W-:Y:S01]  /*cef0*/  @P0 FMUL.FTZ R0, R0, 0.69314718246459960938 ;  /* 0x3f31721800000820 */ /* 0x008fe20000410000 */
[----:B----4-:R-:W-:-:S03]  /*cf00*/  IMAD.MOV.U32 R3, RZ, RZ, -0x800000 ;  /* 0xff800000ff037424 */ /* 0x010fc600078e00ff */
[----:B------:R-:W-:Y:S02]  /*cf10*/  @P0 FFMA.FTZ R3, R5, R21, R0 ;  /* 0x0000001505030223 */ /* 0x000fe40000010000 */
[----:B------:R-:W3:Y:S01]  /*cf20*/  SHFL.BFLY PT, R0, R10, 0x2, 0x1f ;  /* 0x0c401f000a007f89 */ /* 0x000ee200000e0000 */
[-C--:B-----5:R-:W-:Y:S01]  /*cf30*/  FMUL.FTZ R24, R24, R4.reuse ;  /* 0x0000000418187220 */ /* 0x0a0fe20000410000 */
        /* <DEDUP_REMOVED lines=21> */
[----:B---3--:R-:W-:Y:S01]  /*d090*/  FADD.FTZ R0, R0, R10 ;  /* 0x0000000a00007221 */ /* 0x008fe20000010000 */
[-C--:B------:R-:W-:Y:S01]  /*d0a0*/  FMUL.FTZ R68, R68, R4.reuse ;  /* 0x0000000444447220 */ /* 0x080fe20000410000 */
[-C--:B------:R-:W-:Y:S01]  /*d0b0*/  FMUL.FTZ R69, R69, R4.reuse ;  /* 0x0000000445457220 */ /* 0x080fe20000410000 */
[-C--:B------:R-:W-:Y:S01]  /*d0c0*/  FMUL.FTZ R72, R72, R4.reuse ;  /* 0x0000000448487220 */ /* 0x080fe20000410000 */
[-C--:B------:R-:W-:Y:S01]  /*d0d0*/  FMUL.FTZ R73, R73, R4.reuse ;  /* 0x0000000449497220 */ /* 0x080fe20000410000 */
[----:B------:R-:W3:Y:S01]  /*d0e0*/  SHFL.BFLY PT, R5, R0, 0x1, 0x1f ;  /* 0x0c201f0000057f89 */ /* 0x000ee200000e0000 */
        /* <DEDUP_REMOVED lines=23> */
[----:B---3--:R-:W-:Y:S01]  /*d260*/  FADD.FTZ R5, R0, R5 ;  /* 0x0000000500057221 */ /* 0x008fe20000010000 */
[----:B------:R-:W-:-:S02]  /*d270*/  IMAD.MOV.U32 R0, RZ, RZ, RZ ;  /* 0x000000ffff007224 */ /* 0x000fc400078e00ff */
[-C--:B------:R-:W-:Y:S01]  /*d280*/  FMUL.FTZ R121, R121, R4.reuse ;  /* 0x0000000479797220 */ /* 0x080fe20000410000 */
[-C--:B------:R-:W-:Y:S01]  /*d290*/  FMUL.FTZ R124, R124, R4.reuse ;  /* 0x000000047c7c7220 */ /* 0x080fe20000410000 */
[-C--:B------:R-:W-:Y:S01]  /*d2a0*/  FMUL.FTZ R125, R125, R4.reuse ;  /* 0x000000047d7d7220 */ /* 0x080fe20000410000 */
[----:B------:R-:W-:Y:S01]  /*d2b0*/  FSETP.NE.FTZ.AND P0, PT, R5, RZ, PT ;  /* 0x000000ff0500720b */ /* 0x000fe20003f15000 */
        /* <DEDUP_REMOVED lines=12> */
[----:B------:R-:W3:Y:S08]  /*d380*/  @P0 MUFU.LG2 R6, R5 ;  /* 0x0000000500060308 */ /* 0x000ef00000000c00 */
[----:B------:R4:W5:Y:S02]  /*d390*/  @P0 MUFU.RCP R0, R5 ;  /* 0x0000000500000308 */ /* 0x0009640000001000 */
[----:B----4-:R-:W-:Y:S01]  /*d3a0*/  @P0 FMUL.FTZ R5, R20, 0.69314718246459960938 ;  /* 0x3f31721814050820 */ /* 0x010fe20000410000 */
[----:B---3--:R-:W-:Y:S01]  /*d3b0*/  @P0 FMUL.FTZ R6, R6, 0.69314718246459960938 ;  /* 0x3f31721806060820 */ /* 0x008fe20000410000 */
[----:B------:R-:W-:-:S03]  /*d3c0*/  IMAD.MOV.U32 R20, RZ, RZ, -0x800000 ;  /* 0xff800000ff147424 */ /* 0x000fc600078e00ff */
[----:B------:R-:W-:Y:S01]  /*d3d0*/  @P0 FFMA.FTZ R20, R5, R169, R6 ;  /* 0x000000a905140223 */ /* 0x000fe20000010006 */
[----:B------:R-:W-:Y:S01]  /*d3e0*/  ISETP.NE.AND P0, PT, R192, RZ, PT ;  /* 0x000000ffc000720c */ /* 0x000fe20003f05270 */
        /* <DEDUP_REMOVED lines=10> */
[----:B------:R-:W-:-:S02]  /*d490*/  FMUL.FTZ R46, R46, R0 ;  /* 0x000000002e2e7220 */ /* 0x000fc40000410000 */
[C---:B------:R-:W-:Y:S02]  /*d4a0*/  @!P0 IMAD R5, R18.reuse, 0x40, R190 ;  /* 0x0000004012058824 */ /* 0x040fe400078e02be */
[-C--:B------:R-:W-:Y:S01]  /*d4b0*/  FMUL.FTZ R47, R47, R0.reuse ;  /* 0x000000002f2f7220 */ /* 0x080fe20000410000 */
[----:B------:R-:W-:Y:S02]  /*d4c0*/  VIADD R18, R18, 0x1 ;  /* 0x0000000112127836 */ /* 0x000fe40000000000 */
[-C--:B------:R-:W-:Y:S01]  /*d4d0*/  FMUL.FTZ R50, R50, R0.reuse ;  /* 0x0000000032327220 */ /* 0x080fe20000410000 */
[----:B------:R-:W-:Y:S02]  /*d4e0*/  @!P0 IMAD R5, R5, 0x4, R2 ;  /* 0x0000000405058824 */ /* 0x000fe400078e0202 */
[-C--:B------:R-:W-:Y:S01]  /*d4f0*/  FMUL.FTZ R51, R51, R0.reuse ;  /* 0x0000000033337220 */ /* 0x080fe20000410000 */
[-C--:B------:R-:W-:Y:S01]  /*d500*/  FMUL.FTZ R54, R54, R0.reuse ;  /* 0x0000000036367220 */ /* 0x080fe20000410000 */
[----:B------:R-:W-:Y:S01]  /*d510*/  ISETP.NE.AND P1, PT, R18, 0x2, PT ;  /* 0x000000021200780c */ /* 0x000fe20003f25270 */
[-C--:B------:R-:W-:Y:S01]  /*d520*/  FMUL.FTZ R55, R55, R0.reuse ;  /* 0x0000000037377220 */ /* 0x080fe20000410000 */
[----:B------:R-:W-:Y:S01]  /*d530*/  @!P0 STS [R5+0x28800], R4 ;  /* 0x0288000405008388 */ /* 0x000fe20000000800 */
[-C--:B------:R-:W-:Y:S01]  /*d540*/  FMUL.FTZ R58, R58, R0.reuse ;  /* 0x000000003a3a7220 */ /* 0x080fe20000410000 */
[-C--:B------:R-:W-:Y:S01]  /*d550*/  FMUL.FTZ R59, R59, R0.reuse ;  /* 0x000000003b3b7220 */ /* 0x080fe20000410000 */
[-C--:B------:R-:W-:Y:S01]  /*d560*/  FMUL.FTZ R62, R62, R0.reuse ;  /* 0x000000003e3e7220 */ /* 0x080fe20000410000 */
[----:B------:R3:W-:Y:S01]  /*d570*/  @!P0 STS [R5+0x28820], R0 ;  /* 0x0288200005008388 */ /* 0x0007e20000000800 */
        /* <DEDUP_REMOVED lines=45> */
[----:B---3--:R-:W-:Y:S01]  /*d850*/  SEL R0, RZ, 0x1, P1 ;  /* 0x00000001ff007807 */ /* 0x008fe20000800000 */
[----:B------:R-:W-:Y:S06]  /*d860*/  BAR.ARV 0xe, 0x100 ;  /* 0x0384000000007b1d */ /* 0x000fec0000002000 */
[----:B------:R-:W-:-:S02]  /*d870*/  PLOP3.LUT P0, PT, PT, PT, PT, 0x8, 0x0 ;  /* 0x000000000000781c */ /* 0x000fc40003f0e170 */
[----:B------:R-:W-:Y:S02]  /*d880*/  LOP3.LUT R22, R22, R0, RZ, 0x3c, !PT ;  /* 0x0000000016167212 */ /* 0x000fe400078e3cff */
[----:B------:R-:W-:-:S09]  /*d890*/  SEL R18, R18, RZ, P1 ;  /* 0x000000ff12127207 */ /* 0x000fd20000800000 */
.L_x_3682:
[----:B------:R-:W-:Y:S05]  /*d8a0*/  BSYNC B7 ;  /* 0x0000000000077941 */ /* 0x000fea0003800000 */
.L_x_3678:
[----:B------:R-:W3:Y:S08]  /*d8b0*/  S2UR UR5, SR_CgaCtaId ;  /* 0x00000000000579c3 */ /* 0x000ef00000008800 */
[----:B------:R-:W-:Y:S06]  /*d8c0*/  BAR.SYNC.DEFER_BLOCKING 0x5, 0x180 ;  /* 0x0146000000007b1d */ /* 0x000fec0000010000 */
[----:B------:R-:W-:Y:S01]  /*d8d0*/  UMOV UR4, 0x400 ;  /* 0x0000040000047882 */ /* 0x000fe20000000000 */
[----:B------:R-:W-:Y:S01]  /*d8e0*/  BSSY B0, `(.L_x_3748) ;  /* 0x000048d000007945 */ /* 0x000fe20003800000 */
[----:B---3--:R-:W-:-:S06]  /*d8f0*/  ULEA UR4, UR5, UR4, 0x18 ;  /* 0x0000000405047291 */ /* 0x008fcc000f8ec03f */
[----:B------:R-:W-:-:S05]  /*d900*/  IMAD.U32 R2, RZ, RZ, UR4 ;  /* 0x00000004ff027e24 */ /* 0x000fca000f8e00ff */
[----:B01---5:R0:W1:Y:S01]  /*d910*/  LDS.128 R152, [R2+0x28cd0] ;  /* 0x028cd00002987984 */ /* 0x0230620000000c00 */
[----:B------:R-:W-:Y:S06]  /*d920*/  BAR.ARV 0x4, 0x180 ;  /* 0x0106000000007b1d */ /* 0x000fec0000002000 */
[----:B------:R-:W-:Y:S05]  /*d930*/  @P0 BRA `(.L_x_3749) ;  /* 0x0000003800580947 */ /* 0x000fea0003800000 */
[----:B------:R-:W3:Y:S01]  /*d940*/  LDL R4, [R1+0x70] ;  /* 0x0000700001047983 */ /* 0x000ee20000100800 */
[----:B------:R-:W-:Y:S01]  /*d950*/  F2FP.F16.F32.PACK_AB R6, R29, R28 ;  /* 0x0000001c1d06723e */ /* 0x000fe200000000ff */
[----:B------:R-:W-:Y:S01]  /*d960*/  ULDC.64 UR6, c[0x0][0xc00] ;  /* 0x0003000000067ab9 */ /* 0x000fe20000000a00 */
[----:B------:R-:W-:Y:S01]  /*d970*/  F2FP.F16.F32.PACK_AB R7, R31, R30 ;  /* 0x0000001e1f07723e */ /* 0x000fe200000000ff */
[----:B------:R-:W4:Y:S01]  /*d980*/  S2R R0, SR_SWINHI ;  /* 0x0000000000007919 */ /* 0x000f220000002f00 */
[----:B------:R-:W-:Y:S01]  /*d990*/  F2FP.F16.F32.PACK_AB R8, R33, R32 ;  /* 0x000000202108723e */ /* 0x000fe200000000ff */
[----:B------:R-:W-:Y:S01]  /*d9a0*/  ULDC.64 UR4, c[0x0][0xc08] ;  /* 0x0003020000047ab9 */ /* 0x000fe20000000a00 */
[----:B------:R-:W-:Y:S02]  /*d9b0*/  F2FP.F16.F32.PACK_AB R9, R35, R34 ;  /* 0x000000222309723e */ /* 0x000fe400000000ff */
[----:B------:R-:W-:Y:S02]  /*d9c0*/  F2FP.F16.F32.PACK_AB R10, R37, R36 ;  /* 0x00000024250a723e */ /* 0x000fe400000000ff */
[----:B------:R-:W-:-:S02]  /*d9d0*/  F2FP.F16.F32.PACK_AB R11, R39, R38 ;  /* 0x00000026270b723e */ /* 0x000fc400000000ff */
[----:B------:R-:W-:Y:S02]  /*d9e0*/  MOV R12, R2 ;  /* 0x00000002000c7202 */ /* 0x000fe40000000f00 */
[----:B----4-:R-:W-:Y:S01]  /*d9f0*/  MOV R13, R0 ;  /* 0x00000000000d7202 */ /* 0x010fe20000000f00 */
[----:B------:R-:W-:Y:S02]  /*da00*/  BAR.SYNC.DEFER_BLOCKING 0x1, 0x100 ;  /* 0x0044000000007b1d */ /* 0x000fe40000010000 */
[----:B---3--:R-:W-:-:S04]  /*da10*/  IMAD.WIDE R14, R4, 0x2, R12 ;  /* 0x00000002040e7825 */ /* 0x008fc800078e020c */
[----:B------:R-:W-:Y:S01]  /*da20*/  IMAD.MOV.U32 R5, RZ, RZ, R15 ;  /* 0x000000ffff057224 */ /* 0x000fe200078e000f */
[----:B------:R-:W-:-:S04]  /*da30*/  LOP3.LUT R0, R14, 0x380, RZ, 0xc0, !PT ;  /* 0x000003800e007812 */ /* 0x000fc800078ec0ff */
[----:B------:R-:W-:-:S04]  /*da40*/  SHF.R.U64 R0, R0, 0x3, RZ ;  /* 0x0000000300007819 */ /* 0x000fc800000012ff */
[----:B------:R-:W-:-:S04]  /*da50*/  LOP3.LUT R4, R0, R14, RZ, 0x3c, !PT ;  /* 0x0000000e00047212 */ /* 0x000fc800078e3cff */
[----:B------:R-:W-:Y:S02]  /*da60*/  MOV R0, R4 ;  /* 0x0000000400007202 */ /* 0x000fe40000000f00 */
[----:B------:R-:W-:Y:S02]  /*da70*/  F2FP.F16.F32.PACK_AB R4, R25, R24 ;  /* 0x000000181904723e */ /* 0x000fe400000000ff */
[----:B------:R-:W-:-:S05]  /*da80*/  F2FP.F16.F32.PACK_AB R5, R27, R26 ;  /* 0x0000001a1b05723e */ /* 0x000fca00000000ff */
[----:B------:R3:W-:Y:S02]  /*da90*/  STSM.16.M88.4 [R0], R4 ;  /* 0x0000000400007844 */ /* 0x0007e40000000200 */
[----:B---3--:R-:W-:Y:S02]  /*daa0*/  IADD3 R4, P0, R14, 0x20, RZ ;  /* 0x000000200e047810 */ /* 0x008fe40007f1e0ff */
[----:B------:R-:W-:Y:S02]  /*dab0*/  F2FP.F16.F32.PACK_AB R6, R45, R44 ;  /* 0x0000002c2d06723e */ /* 0x000fe400000000ff */
[----:B------:R-:W-:Y:S01]  /*dac0*/  LOP3.LUT R0, R4, 0x380, RZ, 0xc0, !PT ;  /* 0x0000038004007812 */ /* 0x000fe200078ec0ff */
[----:B------:R-:W-:Y:S01]  /*dad0*/  IMAD.X R5, RZ, RZ, R15, P0 ;  /* 0x000000ffff057224 */ /* 0x000fe200000e060f */
[----:B------:R-:W-:Y:S02]  /*dae0*/  F2FP.F16.F32.PACK_AB R7, R47, R46 ;  /* 0x0000002e2f07723e */ /* 0x000fe400000000ff */
[----:B------:R-:W-:-:S04]  /*daf0*/  SHF.R.U64 R0, R0, 0x3, RZ ;  /* 0x0000000300007819 */ /* 0x000fc800000012ff */
[----:B------:R-:W-:-:S04]  /*db00*/  LOP3.LUT R4, R0, R4, RZ, 0x3c, !PT ;  /* 0x0000000400047212 */ /* 0x000fc800078e3cff */
[----:B------:R-:W-:-:S05]  /*db10*/  MOV R4, R4 ;  /* 0x0000000400047202 */ /* 0x000fca0000000f00 */
[----:B------:R3:W-:Y:S02]  /*db20*/  STSM.16.M88.4 [R4], R8 ;  /* 0x0000000804007844 */ /* 0x0007e40000000200 */
[----:B---3--:R-:W-:Y:S02]  /*db30*/  IADD3 R4, P0, R14, 0x40, RZ ;  /* 0x000000400e047810 */ /* 0x008fe40007f1e0ff */
[----:B------:R-:W-:Y:S02]  /*db40*/  F2FP.F16.F32.PACK_AB R8, R49, R48 ;  /* 0x000000303108723e */ /* 0x000fe400000000ff */
[----:B------:R-:W-:Y:S01]  /*db50*/  LOP3.LUT R0, R4, 0x380, RZ, 0xc0, !PT ;  /* 0x0000038004007812 */ /* 0x000fe200078ec0ff */
[----:B------:R-:W-:Y:S01]  /*db60*/  IMAD.X R5, RZ, RZ, R15, P0 ;  /* 0x000000ffff057224 */ /* 0x000fe200000e060f */
[----:B------:R-:W-:Y:S02]  /*db70*/  F2FP.F16.F32.PACK_AB R9, R51, R50 ;  /* 0x000000323309723e */ /* 0x000fe400000000ff */
[----:B------:R-:W-:-:S02]  /*db80*/  SHF.R.U64 R0, R0, 0x3, RZ ;  /* 0x0000000300007819 */ /* 0x000fc400000012ff */
[----:B------:R-:W-:Y:S02]  /*db90*/  F2FP.F16.F32.PACK_AB R10, R53, R52 ;  /* 0x00000034350a723e */ /* 0x000fe400000000ff */
[----:B------:R-:W-:Y:S02]  /*dba0*/  LOP3.LUT R4, R0, R4, RZ, 0x3c, !PT ;  /* 0x0000000400047212 */ /* 0x000fe400078e3cff */
[----:B------:R-:W-:Y:S02]  /*dbb0*/  F2FP.F16.F32.PACK_AB R11, R55, R54 ;  /* 0x00000036370b723e */ /* 0x000fe400000000ff */
        /* <DEDUP_REMOVED lines=131> */
[----:B------:R-:W-:Y:S02]  /*e3f0*/  IADD3 R0, P0, R14, 0x6060, RZ ;  /* 0x000060600e007810 */ /* 0x000fe40007f1e0ff */
[----:B------:R-:W-:Y:S02]  /*e400*/  MOV R8, R4 ;  /* 0x0000000400087202 */ /* 0x000fe40000000f00 */
[----:B------:R-:W-:Y:S01]  /*e410*/  F2FP.F16.F32.PACK_AB R4, R137, R136 ;  /* 0x000000888904723e */ /* 0x000fe200000000ff */
[----:B------:R-:W-:Y:S01]  /*e420*/  IMAD.X R15, RZ, RZ, R15, P0 ;  /* 0x000000ffff0f7224 */ /* 0x000fe200000e060f */
[----:B------:R-:W-:-:S02]  /*e430*/  F2FP.F16.F32.PACK_AB R5, R139, R138 ;  /* 0x0000008a8b05723e */ /* 0x000fc400000000ff */
[----:B------:R-:W-:-:S03]  /*e440*/  ISETP.NE.U32.AND P1, PT, RZ, UR6, PT ;  /* 0x00000006ff007c0c */ /* 0x000fc6000bf25070 */
[----:B------:R3:W-:Y:S01]  /*e450*/  STSM.16.M88.4 [R8], R4 ;  /* 0x0000000408007844 */ /* 0x0007e20000000200 */
[----:B------:R-:W-:Y:S02]  /*e460*/  ISETP.NE.AND.EX P1, PT, RZ, UR7, PT, P1 ;  /* 0x00000007ff007c0c */ /* 0x000fe4000bf25310 */
[----:B---3--:R-:W-:Y:S02]  /*e470*/  LOP3.LUT R4, R0, 0x380, RZ, 0xc0, !PT ;  /* 0x0000038000047812 */ /* 0x008fe400078ec0ff */
[----:B------:R-:W-:Y:S02]  /*e480*/  IADD3 R6, P0, R202, UR6, RZ ;  /* 0x00000006ca067c10 */ /* 0x000fe4000ff1e0ff */
[----:B------:R-:W-:Y:S02]  /*e490*/  SHF.R.U64 R4, R4, 0x3, RZ ;  /* 0x0000000304047819 */ /* 0x000fe400000012ff */
[----:B------:R-:W-:Y:S02]  /*e4a0*/  F2FP.F16.F32.PACK_AB R8, R145, R144 ;  /* 0x000000909108723e */ /* 0x000fe400000000ff */
[----:B------:R-:W-:Y:S01]  /*e4b0*/  LOP3.LUT R14, R4, R0, RZ, 0x3c, !PT ;  /* 0x00000000040e7212 */ /* 0x000fe200078e3cff */
[----:B------:R-:W-:Y:S01]  /*e4c0*/  IMAD.MOV.U32 R0, RZ, RZ, RZ ;  /* 0x000000ffff007224 */ /* 0x000fe200078e00ff */
[----:B------:R-:W-:-:S02]  /*e4d0*/  IADD3.X R7, R203, UR7, RZ, P0, !PT ;  /* 0x00000007cb077c10 */ /* 0x000fc400087fe4ff */
[----:B------:R-:W-:Y:S02]  /*e4e0*/  MOV R14, R14 ;  /* 0x0000000e000e7202 */ /* 0x000fe40000000f00 */
[----:B------:R-:W-:-:S03]  /*e4f0*/  ISETP.NE.U32.AND P0, PT, RZ, UR4, PT ;  /* 0x00000004ff007c0c */ /* 0x000fc6000bf05070 */
[----:B------:R3:W-:Y:S01]  /*e500*/  STSM.16.M88.4 [R14], R8 ;  /* 0x000000080e007844 */ /* 0x0007e20000000200 */
[----:B------:R-:W-:Y:S01]  /*e510*/  BAR.SYNC.DEFER_BLOCKING 0x1, 0x100 ;  /* 0x0044000000007b1d */ /* 0x000fe20000010000 */
[----:B------:R-:W-:-:S13]  /*e520*/  ISETP.NE.AND.EX P0, PT, RZ, UR5, PT, P0 ;  /* 0x00000005ff007c0c */ /* 0x000fda000bf05300 */
[----:B------:R-:W-:Y:S01]  /*e530*/  @P0 IADD3 R202, P2, R202, UR4, RZ ;  /* 0x00000004caca0c10 */ /* 0x000fe2000ff5e0ff */
[----:B------:R-:W-:Y:S02]  /*e540*/  ULDC UR4, c[0x0][0xa88] ;  /* 0x0002a20000047ab9 */ /* 0x000fe40000000800 */
[----:B------:R-:W-:Y:S01]  /*e550*/  IMAD.U32 R4, RZ, RZ, UR4 ;  /* 0x00000004ff047e24 */ /* 0x000fe2000f8e00ff */
[----:B------:R-:W-:Y:S01]  /*e560*/  @P0 IADD3.X R203, R203, UR5, RZ, P2, !PT ;  /* 0x00000005cbcb0c10 */ /* 0x000fe200097fe4ff */
[----:B------:R3:W5:Y:S04]  /*e570*/  @P1 LDG.E R0, desc[UR42][R6.64] ;  /* 0x0000002a06001981 */ /* 0x000768000c1e1900 */
[----:B------:R3:W5:Y:S01]  /*e580*/  @P0 LDG.E R4, desc[UR42][R202.64] ;  /* 0x0000002aca040981 */ /* 0x000762000c1e1900 */
[----:B------:R-:W-:Y:S05]  /*e590*/  @P0 BRA `(.L_x_3750) ;  /* 0x0000000000100947 */ /* 0x000fea0003800000 */
[----:B------:R-:W-:Y:S05]  /*e5a0*/  @!P1 BRA `(.L_x_3750) ;  /* 0x00000000000c9947 */ /* 0x000fea0003800000 */
[----:B-----5:R-:W4:Y:S04]  /*e5b0*/  LDG.E R4, desc[UR42][R6.64] ;  /* 0x0000002a06047981 */ /* 0x020f28000c1e1900 */
[----:B---3--:R-:W4:Y:S02]  /*e5c0*/  LDG.E R6, desc[UR42][R6.64+0x4] ;  /* 0x0000042a06067981 */ /* 0x008f24000c1e1900 */
[----:B----4-:R-:W-:-:S07]  /*e5d0*/  IMAD.IADD R4, R6, 0x1, -R4 ;  /* 0x0000000106047824 */ /* 0x010fce00078e0a04 */
.L_x_3750:
[----:B------:R-:W4:Y:S01]  /*e5e0*/  LDL R5, [R1+0x2c] ;  /* 0x00002c0001057983 */ /* 0x000f220000100800 */
[----:B------:R-:W-:Y:S01]  /*e5f0*/  ISETP.NE.AND P1, PT, R200, RZ, PT ;  /* 0x000000ffc800720c */ /* 0x000fe20003f25270 */
[----:B------:R-:W-:-:S03]  /*e600*/  ULDC UR4, c[0x0][0xad4] ;  /* 0x0002b50000047ab9 */ /* 0x000fc60000000800 */
[----:B------:R-:W-:Y:S01]  /*e610*/  SEL R200, R200, UR4, P1 ;  /* 0x00000004c8c87c07 */ /* 0x000fe20008800000 */
[----:B----4-:R-:W4:Y:S02]  /*e620*/  SHFL.IDX PT, R5, R5, RZ, 0x1f ;  /* 0x00001fff05057589 */ /* 0x010f2400000e0000 */
[----:B----4-:R-:W-:Y:S02]  /*e630*/  ISETP.NE.AND P0, PT, R5, RZ, PT ;  /* 0x000000ff0500720c */ /* 0x010fe40003f05270 */
[----:B-----5:R-:W-:-:S11]  /*e640*/  SHF.R.S32.HI R5, RZ, 0x1f, R0 ;  /* 0x0000001fff057819 */ /* 0x020fd60000011400 */
[----:B------:R-:W-:Y:S05]  /*e650*/  @P0 BRA `(.L_x_3751) ;  /* 0x0000000400000947 */ /* 0x000fea0003800000 */
[----:B---3--:R-:W3:Y:S01]  /*e660*/  LDL.LU R11, [R1+0x24] ;  /* 0x00002400010b7983 */ /* 0x008ee20000300800 */
[----:B------:R-:W-:Y:S01]  /*e670*/  IMAD.MOV.U32 R10, RZ, RZ, 0x9b8 ;  /* 0x000009b8ff0a7424 */ /* 0x000fe200078e00ff */
[----:B------:R-:W-:Y:S01]  /*e680*/  ISETP.GT.AND P1, PT, R200, 0x1, PT ;  /* 0x00000001c800780c */ /* 0x000fe20003f24270 */
[----:B------:R-:W4:Y:S01]  /*e690*/  LDC R156, c[0x0][0xbe8] ;  /* 0x0002fa00ff9c7b82 */ /* 0x000f220000000800 */
[----:B------:R-:W5:Y:S01]  /*e6a0*/  LDL R21, [R1+0x68] ;  /* 0x0000680001157983 */ /* 0x000f620000100800 */
[----:B------:R-:W-:Y:S02]  /*e6b0*/  ISETP.NE.U32.AND P0, PT, RZ, UR6, PT ;  /* 0x00000006ff007c0c */ /* 0x000fe4000bf05070 */
[----:B------:R-:W-:Y:S01]  /*e6c0*/  SEL R10, R10, 0x978, P1 ;  /* 0x000009780a0a7807 */ /* 0x000fe20000800000 */
[----:B------:R-:W2:Y:S01]  /*e6d0*/  LDL R158, [R1+0x6c] ;  /* 0x00006c00019e7983 */ /* 0x000ea20000100800 */
[----:B------:R-:W-:Y:S02]  /*e6e0*/  ISETP.NE.AND.EX P0, PT, RZ, UR7, PT, P0 ;  /* 0x00000007ff007c0c */ /* 0x000fe4000bf05300 */
[----:B------:R-:W0:Y:S01]  /*e6f0*/  LDC.64 R8, c[0x0][R10+0x220] ;  /* 0x000088000a087b82 */ /* 0x000e220000000a00 */
[----:B------:R-:W2:Y:S01]  /*e700*/  LDL R157, [R1+0x30] ;  /* 0x00003000019d7983 */ /* 0x000ea20000100800 */
[----:B------:R-:W-:-:S06]  /*e710*/  SEL R14, R199, RZ, !P0 ;  /* 0x000000ffc70e7207 */ /* 0x000fcc0004000000 */
[----:B------:R-:W4:Y:S01]  /*e720*/  LDC.64 R6, c[0x0][R10+0x218] ;  /* 0x000086000a067b82 */ /* 0x000f220000000a00 */
[----:B0-----:R-:W-:Y:S01]  /*e730*/  IMAD R9, R9, R14, RZ ;  /* 0x0000000e09097224 */ /* 0x001fe200078e02ff */
[----:B-1----:R-:W-:Y:S02]  /*e740*/  SEL R152, R210, RZ, P1 ;  /* 0x000000ffd2987207 */ /* 0x002fe40000800000 */
[----:B---3--:R-:W-:Y:S02]  /*e750*/  SEL R11, R11, RZ, !P0 ;  /* 0x000000ff0b0b7207 */ /* 0x008fe40004000000 */
[----:B----4-:R-:W-:-:S03]  /*e760*/  ISETP.NE.AND P0, PT, R156, 0x1, PT ;  /* 0x000000019c00780c */ /* 0x010fc60003f05270 */
[C---:B------:R-:W-:Y:S02]  /*e770*/  IMAD R11, R8.reuse, R11, R9 ;  /* 0x0000000b080b7224 */ /* 0x040fe400078e0209 */
[----:B------:R-:W-:-:S04]  /*e780*/  IMAD.WIDE.U32 R8, R8, R14, RZ ;  /* 0x0000000e08087225 */ /* 0x000fc800078e00ff */
[-C--:B------:R-:W-:Y:S02]  /*e790*/  IMAD R14, R7, R198.reuse, RZ ;  /* 0x000000c6070e7224 */ /* 0x080fe400078e02ff */
[----:B------:R-:W-:-:S04]  /*e7a0*/  IMAD.WIDE.U32 R6, R6, R198, RZ ;  /* 0x000000c606067225 */ /* 0x000fc800078e00ff */
[----:B------:R-:W-:Y:S02]  /*e7b0*/  IMAD.IADD R14, R7, 0x1, R14 ;  /* 0x00000001070e7824 */ /* 0x000fe400078e020e */
[----:B------:R-:W0:Y:S01]  /*e7c0*/  @P0 LDC R7, c[0x0][0xbec] ;  /* 0x0002fb00ff070b82 */ /* 0x000e220000000800 */
[----:B------:R-:W-:-:S07]  /*e7d0*/  IADD3 R15, P2, P3, R8, R6, R0 ;  /* 0x00000006080f7210 */ /* 0x000fce0007b5e000 */
[----:B------:R-:W1:Y:S01]  /*e7e0*/  @P0 LDC R6, c[0x0][0xbf0] ;  /* 0x0002fc00ff060b82 */ /* 0x000e620000000800 */
[----:B-----5:R-:W-:Y:S02]  /*e7f0*/  IMAD R21, R201, 0x40, R21 ;  /* 0x00000040c9157824 */ /* 0x020fe400078e0215 */
[----:B------:R-:W-:-:S05]  /*e800*/  IMAD.IADD R11, R9, 0x1, R11 ;  /* 0x00000001090b7824 */ /* 0x000fca00078e020b */
[----:B------:R-:W-:Y:S01]  /*e810*/  IADD3.X R11, R11, R14, R5, P2, P3 ;  /* 0x0000000e0b0b7210 */ /* 0x000fe200017e6405 */
[----:B------:R-:W-:Y:S02]  /*e820*/  IMAD.MOV.U32 R14, RZ, RZ, R21 ;  /* 0x000000ffff0e7224 */ /* 0x000fe400078e0015 */
[----:B0-----:R-:W-:-:S05]  /*e830*/  @P0 IMAD.HI.U32 R7, R21, R7, RZ ;  /* 0x0000000715070227 */ /* 0x001fca00078e00ff */
[----:B-1----:R-:W-:Y:S02]  /*e840*/  @P0 SHF.R.U32.HI R14, RZ, R6, R7 ;  /* 0x00000006ff0e0219 */ /* 0x002fe40000011607 */
[----:B------:R-:W0:Y:S02]  /*e850*/  LDC.64 R6, c[0x0][R10+0x228] ;  /* 0x00008a000a067b82 */ /* 0x000e240000000a00 */
[----:B0-----:R-:W-:-:S04]  /*e860*/  IMAD.WIDE.U32 R8, R6, R152, RZ ;  /* 0x0000009806087225 */ /* 0x001fc800078e00ff */
[----:B------:R-:W-:-:S04]  /*e870*/  IMAD R6, R7, R152, RZ ;  /* 0x0000009807067224 */ /* 0x000fc800078e02ff */
[----:B------:R-:W-:Y:S02]  /*e880*/  IMAD.IADD R9, R9, 0x1, R6 ;  /* 0x0000000109097824 */ /* 0x000fe400078e0206 */
[----:B------:R0:W1:Y:S01]  /*e890*/  LDC.64 R6, c[0x0][R10+0x210] ;  /* 0x000084000a067b82 */ /* 0x0000620000000a00 */
[----:B------:R-:W-:Y:S01]  /*e8a0*/  IADD3 R8, P0, P2, R14, R15, R8 ;  /* 0x0000000f0e087210 */ /* 0x000fe20007a1e008 */
[--C-:B------:R-:W-:Y:S01]  /*e8b0*/  IMAD.MOV R15, RZ, RZ, -R14.reuse ;  /* 0x000000ffff0f7224 */ /* 0x100fe200078e0a0e */
[----:B------:R-:W-:-:S03]  /*e8c0*/  SHF.R.S32.HI R14, RZ, 0x1f, R14 ;  /* 0x0000001fff0e7819 */ /* 0x000fc6000001140e */
[----:B------:R-:W-:Y:S01]  /*e8d0*/  IMAD R15, R156, R15, R21 ;  /* 0x0000000f9c0f7224 */ /* 0x000fe200078e0215 */
[----:B------:R-:W-:-:S04]  /*e8e0*/  IADD3.X R9, R14, R11, R9, P0, P2 ;  /* 0x0000000b0e097210 */ /* 0x000fc800007e4409 */
[----:B0-----:R-:W-:Y:S01]  /*e8f0*/  SHF.R.S32.HI R10, RZ, 0x1f, R15 ;  /* 0x0000001fff0a7819 */ /* 0x001fe2000001140f */
[-C--:B-1----:R-:W-:Y:S02]  /*e900*/  IMAD R7, R7, R15.reuse, RZ ;  /* 0x0000000f07077224 */ /* 0x082fe400078e02ff */
[----:B------:R-:W-:-:S04]  /*e910*/  IMAD.WIDE.U32 R8, R6, R15, R8 ;  /* 0x0000000f06087225 */ /* 0x000fc800078e0008 */
[----:B------:R-:W-:Y:S02]  /*e920*/  IMAD R10, R6, R10, R7 ;  /* 0x0000000a060a7224 */ /* 0x000fe400078e0207 */
[----:B------:R-:W0:Y:S08]  /*e930*/  LDC.64 R6, c[0x0][0xba8] ;  /* 0x0002ea00ff067b82 */ /* 0x000e300000000a00 */
[----:B0-----:R-:W0:Y:S08]  /*e940*/  @!P1 LDC R6, c[0x0][0xb50] ;  /* 0x0002d400ff069b82 */ /* 0x001e300000000800 */
[----:B------:R-:W1:Y:S01]  /*e950*/  @!P1 LDC R7, c[0x0][0xb54] ;  /* 0x0002d500ff079b82 */ /* 0x000e620000000800 */
[----:B------:R-:W-:-:S02]  /*e960*/  IMAD.IADD R10, R9, 0x1, R10 ;  /* 0x00000001090a7824 */ /* 0x000fc400078e020a */
[----:B------:R-:W-:Y:S01]  /*e970*/  IMAD R11, R201, 0x40, R190 ;  /* 0x00000040c90b7824 */ /* 0x000fe200078e02be */
[----:B0-----:R-:W-:Y:S01]  /*e980*/  LEA R9, P0, R8, R6, 0x2 ;  /* 0x0000000608097211 */ /* 0x001fe200078010ff */
[----:B--2---:R-:W-:-:S03]  /*e990*/  IMAD.MOV R6, RZ, RZ, -R158 ;  /* 0x000000ffff067224 */ /* 0x004fc600078e0a9e */
[----:B-1----:R-:W-:Y:S02]  /*e9a0*/  LEA.HI.X R10, R8, R7, R10, 0x2, P0 ;  /* 0x00000007080a7211 */ /* 0x002fe400000f140a */
[----:B------:R-:W-:Y:S01]  /*e9b0*/  ISETP.NE.AND P0, PT, R157, R6, PT ;  /* 0x000000069d00720c */ /* 0x000fe20003f05270 */
[----:B------:R-:W-:Y:S04]  /*e9c0*/  SHFL.IDX PT, R8, R9, 0x1, 0x1c1f ;  /* 0x003c1f0009087f89 */ /* 0x000fe800000e0000 */
[----:B------:R-:W-:Y:S04]  /*e9d0*/  SHFL.IDX PT, R6, R9, RZ, 0x1c1f ;  /* 0x001c1fff09067589 */ /* 0x000fe800000e0000 */
[----:B------:R-:W0:Y:S04]  /*e9e0*/  SHFL.IDX PT, R7, R10, RZ, 0x1c1f ;  /* 0x001c1fff0a077589 */ /* 0x000e2800000e0000 */
[----:B------:R1:W2:Y:S02]  /*e9f0*/  SHFL.IDX PT, R9, R10, 0x1, 0x1c1f ;  /* 0x003c1f000a097f89 */ /* 0x0002a400000e0000 */
[----:B-1----:R-:W-:-:S05]  /*ea00*/  IMAD R10, R4, R156, RZ ;  /* 0x0000009c040a7224 */ /* 0x002fca00078e02ff */
[C---:B------:R-:W-:Y:S01]  /*ea10*/  ISETP.GE.OR P1, PT, R11.reuse, R10, P0 ;  /* 0x0000000a0b00720c */ /* 0x040fe20000726670 */
[----:B------:R-:W-:-:S05]  /*ea20*/  VIADD R11, R11, 0x8 ;  /* 0x000000080b0b7836 */ /* 0x000fca0000000000 */
[----:B------:R-:W-:-:S07]  /*ea30*/  ISETP.GE.OR P0, PT, R11, R10, P0 ;  /* 0x0000000a0b00720c */ /* 0x000fce0000706670 */
[----:B0-----:R4:W-:Y:S06]  /*ea40*/  @!P1 ST.E desc[UR42][R6.64], R3 ;  /* 0x0000000306009985 */ /* 0x0019ec000c10192a */
[----:B--2---:R4:W-:Y:S02]  /*ea50*/  @!P0 ST.E desc[UR42][R8.64], R20 ;  /* 0x0000001408008985 */ /* 0x0049e4000c10192a */
.L_x_3751:
[----:B------:R-:W-:Y:S02]  /*ea60*/  ISETP.GT.AND P1, PT, R200, 0x1, PT ;  /* 0x00000001c800780c */ /* 0x000fe40003f24270 */
[----:B------:R-:W-:-:S04]  /*ea70*/  ISETP.NE.U32.AND P0, PT, RZ, UR6, PT ;  /* 0x00000006ff007c0c */ /* 0x000fc8000bf05070 */
[----:B------:R-:W-:-:S04]  /*ea80*/  ISETP.NE.AND.EX P0, PT, RZ, UR7, PT, P0 ;  /* 0x00000007ff007c0c */ /* 0x000fc8000bf05300 */
[----:B------:R-:W-:-:S03]  /*ea90*/  SEL R199, R199, RZ, !P0 ;  /* 0x000000ffc7c77207 */ /* 0x000fc60004000000 */
[----:B------:R-:W-:Y:S06]  /*eaa0*/  @P1 BRA `(.L_x_3752) ;  /* 0x0000001000381947 */ /* 0x000fec0003800000 */
[----:B----4-:R-:W4:Y:S01]  /*eab0*/  S2R R3, SR_TID.X ;  /* 0x0000000000037919 */ /* 0x010f220000002100 */
[----:B------:R-:W0:Y:S01]  /*eac0*/  LDC R83, c[0x0][0xbe8] ;  /* 0x0002fa00ff537b82 */ /* 0x000e220000000800 */
[----:B------:R-:W-:Y:S01]  /*ead0*/  ULDC.64 UR4, c[0x0][0xaa0] ;  /* 0x0002a80000047ab9 */ /* 0x000fe20000000a00 */
[----:B----4-:R-:W-:-:S05]  /*eae0*/  VIADD R3, R3, 0xffffff80 ;  /* 0xffffff8003037836 */ /* 0x010fca0000000000 */
[----:B---3--:R-:W-:-:S04]  /*eaf0*/  SHF.R.S32.HI R6, RZ, 0x1f, R3 ;  /* 0x0000001fff067819 */ /* 0x008fc80000011403 */
[----:B------:R-:W-:-:S04]  /*eb00*/  LEA.HI R21, R6, R3, RZ, 0x3 ;  /* 0x0000000306157211 */ /* 0x000fc800078f18ff */
[----:B------:R-:W-:-:S05]  /*eb10*/  SHF.R.S32.HI R20, RZ, 0x3, R21 ;  /* 0x00000003ff147819 */ /* 0x000fca0000011415 */
[----:B------:R-:W-:-:S04]  /*eb20*/  IMAD R7, R20, 0x40, R187 ;  /* 0x0000004014077824 */ /* 0x000fc800078e02bb */
[----:B------:R-:W-:-:S03]  /*eb30*/  IMAD.WIDE R6, R7, 0x2, R12 ;  /* 0x0000000207067825 */ /* 0x000fc600078e020c */
[C---:B------:R-:W-:Y:S02]  /*eb40*/  IADD3 R13, P3, R6.reuse, 0x1000, RZ ;  /* 0x00001000060d7810 */ /* 0x040fe40007f7e0ff */
[C---:B------:R-:W-:Y:S02]  /*eb50*/  IADD3 R25, P4, R6.reuse, 0x2000, RZ ;  /* 0x0000200006197810 */ /* 0x040fe40007f9e0ff */
[----:B------:R-:W-:Y:S02]  /*eb60*/  LOP3.LUT R12, R13, 0x380, RZ, 0xc0, !PT ;  /* 0x000003800d0c7812 */ /* 0x000fe400078ec0ff */
[----:B------:R-:W-:Y:S02]  /*eb70*/  IADD3 R29, P5, R6, 0x3000, RZ ;  /* 0x00003000061d7810 */ /* 0x000fe40007fbe0ff */
[----:B------:R-:W-:Y:S02]  /*eb80*/  SHF.R.U64 R12, R12, 0x3, RZ ;  /* 0x000000030c0c7819 */ /* 0x000fe400000012ff */
[----:B------:R-:W-:-:S02]  /*eb90*/  IADD3 R33, P6, R6, 0x4000, RZ ;  /* 0x0000400006217810 */ /* 0x000fc40007fde0ff */
[----:B------:R-:W-:Y:S01]  /*eba0*/  LOP3.LUT R12, R12, R13, RZ, 0x3c, !PT ;  /* 0x0000000d0c0c7212 */ /* 0x000fe200078e3cff */
[----:B------:R-:W-:Y:S01]  /*ebb0*/  IMAD.X R13, RZ, RZ, R7, P3 ;  /* 0x000000ffff0d7224 */ /* 0x000fe200018e0607 */
[C---:B------:R-:W-:Y:S02]  /*ebc0*/  IADD3 R37, P0, R6.reuse, 0x5000, RZ ;  /* 0x0000500006257810 */ /* 0x040fe40007f1e0ff */
[C---:B------:R-:W-:Y:S02]  /*ebd0*/  IADD3 R41, P1, R6.reuse, 0x6000, RZ ;  /* 0x0000600006297810 */ /* 0x040fe40007f3e0ff */
[C---:B------:R-:W-:Y:S02]  /*ebe0*/  IADD3 R45, P2, R6.reuse, 0x7000, RZ ;  /* 0x00007000062d7810 */ /* 0x040fe40007f5e0ff */
[----:B------:R-:W-:Y:S02]  /*ebf0*/  IADD3 R49, P3, R6, 0x8000, RZ ;  /* 0x0000800006317810 */ /* 0x000fe40007f7e0ff */
[----:B------:R-:W-:-:S02]  /*ec00*/  LOP3.LUT R24, R25, 0x380, RZ, 0xc0, !PT ;  /* 0x0000038019187812 */ /* 0x000fc400078ec0ff */
[----:B------:R-:W-:Y:S02]  /*ec10*/  LOP3.LUT R28, R29, 0x380, RZ, 0xc0, !PT ;  /* 0x000003801d1c7812 */ /* 0x000fe400078ec0ff */
[----:B------:R-:W-:Y:S02]  /*ec20*/  LOP3.LUT R32, R33, 0x380, RZ, 0xc0, !PT ;  /* 0x0000038021207812 */ /* 0x000fe400078ec0ff */
[----:B------:R-:W-:Y:S02]  /*ec30*/  LOP3.LUT R36, R37, 0x380, RZ, 0xc0, !PT ;  /* 0x0000038025247812 */ /* 0x000fe400078ec0ff */
[----:B------:R-:W-:Y:S02]  /*ec40*/  LOP3.LUT R40, R41, 0x380, RZ, 0xc0, !PT ;  /* 0x0000038029287812 */ /* 0x000fe400078ec0ff */
[----:B------:R-:W-:Y:S02]  /*ec50*/  LOP3.LUT R44, R45, 0x380, RZ, 0xc0, !PT ;  /* 0x000003802d2c7812 */ /* 0x000fe400078ec0ff */
[----:B------:R-:W-:-:S02]  /*ec60*/  LOP3.LUT R48, R49, 0x380, RZ, 0xc0, !PT ;  /* 0x0000038031307812 */ /* 0x000fc400078ec0ff */
[----:B------:R-:W-:Y:S02]  /*ec70*/  SHF.R.U64 R24, R24, 0x3, RZ ;  /* 0x0000000318187819 */ /* 0x000fe400000012ff */
[----:B------:R-:W-:Y:S02]  /*ec80*/  SHF.R.U64 R28, R28, 0x3, RZ ;  /* 0x000000031c1c7819 */ /* 0x000fe400000012ff */
[----:B------:R-:W-:Y:S02]  /*ec90*/  SHF.R.U64 R32, R32, 0x3, RZ ;  /* 0x0000000320207819 */ /* 0x000fe400000012ff */
[----:B------:R-:W-:Y:S02]  /*eca0*/  SHF.R.U64 R36, R36, 0x3, RZ ;  /* 0x0000000324247819 */ /* 0x000fe400000012ff */
[----:B------:R-:W-:Y:S02]  /*ecb0*/  SHF.R.U64 R40, R40, 0x3, RZ ;  /* 0x0000000328287819 */ /* 0x000fe400000012ff */
[----:B------:R-:W-:-:S02]  /*ecc0*/  SHF.R.U64 R44, R44, 0x3, RZ ;  /* 0x000000032c2c7819 */ /* 0x000fc400000012ff */
[----:B------:R-:W-:Y:S02]  /*ecd0*/  SHF.R.U64 R48, R48, 0x3, RZ ;  /* 0x0000000330307819 */ /* 0x000fe400000012ff */
        /* <DEDUP_REMOVED lines=14> */
[C---:B------:R-:W-:Y:S01]  /*edc0*/  IADD3 R53, P4, R6.reuse, 0x9000, RZ ;  /* 0x0000900006357810 */ /* 0x040fe20007f9e0ff */
[----:B------:R-:W-:Y:S01]  /*edd0*/  IMAD R5, R5, UR4, RZ ;  /* 0x0000000405057c24 */ /* 0x000fe2000f8e02ff */
[----:B------:R-:W-:Y:S01]  /*ede0*/  IADD3 R57, P5, R6, 0xa000, RZ ;  /* 0x0000a00006397810 */ /* 0x000fe20007fbe0ff */
[----:B0-----:R-:W-:Y:S01]  /*edf0*/  IMAD R86, R4, R83, RZ ;  /* 0x0000005304567224 */ /* 0x001fe200078e02ff */
[C---:B------:R-:W-:Y:S01]  /*ee00*/  IADD3 R61, P6, R6.reuse, 0xb000, RZ ;  /* 0x0000b000063d7810 */ /* 0x040fe20007fde0ff */
[----:B------:R-:W5:Y:S01]  /*ee10*/  LD.E.128 R24, desc[UR42][R24.64] ;  /* 0x0000002a18187980 */ /* 0x000f62000c101d00 */
[----:B------:R-:W-:-:S02]  /*ee20*/  IADD3 R65, P0, R6, 0xc000, RZ ;  /* 0x0000c00006417810 */ /* 0x000fc40007f1e0ff */
[C---:B------:R-:W-:Y:S01]  /*ee30*/  IADD3 R69, P1, R6.reuse, 0xd000, RZ ;  /* 0x0000d00006457810 */ /* 0x040fe20007f3e0ff */
[----:B------:R-:W5:Y:S01]  /*ee40*/  LD.E.128 R28, desc[UR42][R28.64] ;  /* 0x0000002a1c1c7980 */ /* 0x000f62000c101d00 */
[C---:B------:R-:W-:Y:S02]  /*ee50*/  IADD3 R73, P2, R6.reuse, 0xe000, RZ ;  /* 0x0000e00006497810 */ /* 0x040fe40007f5e0ff */
[C---:B------:R-:W-:Y:S01]  /*ee60*/  LOP3.LUT R15, R6.reuse, 0x380, RZ, 0xc0, !PT ;  /* 0x00000380060f7812 */ /* 0x040fe200078ec0ff */
[----:B------:R-:W5:Y:S01]  /*ee70*/  LD.E.128 R32, desc[UR42][R32.64] ;  /* 0x0000002a20207980 */ /* 0x000f62000c101d00 */
[----:B------:R-:W-:Y:S02]  /*ee80*/  IADD3 R11, P3, R6, 0xf000, RZ ;  /* 0x0000f000060b7810 */ /* 0x000fe40007f7e0ff */
[----:B------:R-:W-:Y:S01]  /*ee90*/  LOP3.LUT R52, R53, 0x380, RZ, 0xc0, !PT ;  /* 0x0000038035347812 */ /* 0x000fe200078ec0ff */
[----:B------:R-:W5:Y:S01]  /*eea0*/  LD.E.128 R36, desc[UR42][R36.64] ;  /* 0x0000002a24247980 */ /* 0x000f62000c101d00 */
[----:B------:R-:W-:Y:S01]  /*eeb0*/  LOP3.LUT R56, R57, 0x380, RZ, 0xc0, !PT ;  /* 0x0000038039387812 */ /* 0x000fe200078ec0ff */
[----:B------:R-:W-:Y:S01]  /*eec0*/  IMAD.X R77, RZ, RZ, R7, P3 ;  /* 0x000000ffff4d7224 */ /* 0x000fe200018e0607 */
[----:B------:R-:W-:Y:S01]  /*eed0*/  LOP3.LUT R60, R61, 0x380, RZ, 0xc0, !PT ;  /* 0x000003803d3c7812 */ /* 0x000fe200078ec0ff */
[----:B------:R-:W5:Y:S01]  /*eee0*/  LD.E.128 R40, desc[UR42][R40.64] ;  /* 0x0000002a28287980 */ /* 0x000f62000c101d00 */
[----:B------:R-:W-:-:S02]  /*eef0*/  LOP3.LUT R64, R65, 0x380, RZ, 0xc0, !PT ;  /* 0x0000038041407812 */ /* 0x000fc400078ec0ff */
[----:B------:R-:W-:Y:S01]  /*ef00*/  LOP3.LUT R68, R69, 0x380, RZ, 0xc0, !PT ;  /* 0x0000038045447812 */ /* 0x000fe200078ec0ff */
[----:B------:R-:W5:Y:S01]  /*ef10*/  LD.E.128 R44, desc[UR42][R44.64] ;  /* 0x0000002a2c2c7980 */ /* 0x000f62000c101d00 */
[----:B------:R-:W-:Y:S02]  /*ef20*/  LOP3.LUT R72, R73, 0x380, RZ, 0xc0, !PT ;  /* 0x0000038049487812 */ /* 0x000fe400078ec0ff */
[----:B------:R-:W-:Y:S01]  /*ef30*/  SHF.R.U64 R15, R15, 0x3, RZ ;  /* 0x000000030f0f7819 */ /* 0x000fe200000012ff */
[----:B------:R-:W5:Y:S01]  /*ef40*/  LD.E.128 R48, desc[UR42][R48.64] ;  /* 0x0000002a30307980 */ /* 0x000f62000c101d00 */
[----:B------:R-:W-:Y:S02]  /*ef50*/  LOP3.LUT R9, R11, 0x380, RZ, 0xc0, !PT ;  /* 0x000003800b097812 */ /* 0x000fe400078ec0ff */
[----:B------:R-:W-:Y:S02]  /*ef60*/  SHF.R.U64 R52, R52, 0x3, RZ ;  /* 0x0000000334347819 */ /* 0x000fe400000012ff */
[----:B------:R-:W-:-:S02]  /*ef70*/  SHF.R.U64 R56, R56, 0x3, RZ ;  /* 0x0000000338387819 */ /* 0x000fc400000012ff */
[----:B------:R-:W-:Y:S02]  /*ef80*/  SHF.R.U64 R60, R60, 0x3, RZ ;  /* 0x000000033c3c7819 */ /* 0x000fe400000012ff */
[----:B------:R-:W-:Y:S02]  /*ef90*/  SHF.R.U64 R64, R64, 0x3, RZ ;  /* 0x0000000340407819 */ /* 0x000fe400000012ff */
[----:B------:R-:W-:Y:S02]  /*efa0*/  SHF.R.U64 R68, R68, 0x3, RZ ;  /* 0x0000000344447819 */ /* 0x000fe400000012ff */
[----:B------:R-:W-:Y:S02]  /*efb0*/  SHF.R.U64 R72, R72, 0x3, RZ ;  /* 0x0000000348487819 */ /* 0x000fe400000012ff */
[----:B------:R-:W-:Y:S02]  /*efc0*/  LOP3.LUT R8, R15, R6, RZ, 0x3c, !PT ;  /* 0x000000060f087212 */ /* 0x000fe400078e3cff */
[----:B------:R-:W-:Y:S01]  /*efd0*/  SHF.R.U64 R6, R9, 0x3, RZ ;  /* 0x0000000309067819 */ /* 0x000fe200000012ff */
[--C-:B------:R-:W-:Y:S01]  /*efe0*/  IMAD.MOV.U32 R9, RZ, RZ, R7.reuse ;  /* 0x000000ffff097224 */ /* 0x100fe200078e0007 */
        /* <DEDUP_REMOVED lines=13> */
[C---:B------:R-:W-:Y:S01]  /*f0c0*/  IMAD R5, R0.reuse, UR5, R5 ;  /* 0x0000000500057c24 */ /* 0x040fe2000f8e0205 */
[----:B------:R-:W-:Y:S01]  /*f0d0*/  ISETP.NE.AND P3, PT, R83, 0x1, PT ;  /* 0x000000015300780c */ /* 0x000fe20003f65270 */
[----:B------:R-:W-:Y:S01]  /*f0e0*/  IMAD.WIDE.U32 R6, R0, UR4, RZ ;  /* 0x0000000400067c25 */ /* 0x000fe2000f8e00ff */
[----:B------:R-:W-:Y:S01]  /*f0f0*/  LOP3.LUT R80, R21, 0xfffffff8, RZ, 0xc0, !PT ;  /* 0xfffffff815507812 */ /* 0x000fe200078ec0ff */
[----:B------:R-:W0:Y:S01]  /*f100*/  LDC R0, c[0x0][0xac8] ;  /* 0x0002b200ff007b82 */ /* 0x000e220000000800 */
[----:B------:R-:W-:Y:S01]  /*f110*/  ULDC.64 UR4, c[0x0][0xae8] ;  /* 0x0002ba0000047ab9 */ /* 0x000fe20000000a00 */
[----:B------:R-:W-:Y:S01]  /*f120*/  IMAD.IADD R7, R7, 0x1, R5 ;  /* 0x0000000107077824 */ /* 0x000fe200078e0205 */
[----:B------:R-:W5:Y:S04]  /*f130*/  LD.E.128 R8, desc[UR42][R8.64] ;  /* 0x0000002a08087980 */ /* 0x000f68000c101d00 */
[----:B------:R-:W5:Y:S03]  /*f140*/  LD.E.128 R12, desc[UR42][R12.64] ;  /* 0x0000002a0c0c7980 */ /* 0x000f66000c101d00 */
[----:B------:R-:W3:Y:S01]  /*f150*/  @P3 LDC R85, c[0x0][0xbec] ;  /* 0x0002fb00ff553b82 */ /* 0x000ee20000000800 */
[----:B------:R-:W-:Y:S01]  /*f160*/  IMAD.WIDE.U32 R6, R198, UR4, R6 ;  /* 0x00000004c6067c25 */ /* 0x000fe2000f8e0006 */
[----:B------:R-:W-:Y:S01]  /*f170*/  SHF.R.S32.HI R5, RZ, 0x1f, R199 ;  /* 0x0000001fff057819 */ /* 0x000fe200000114c7 */
[----:B------:R-:W5:Y:S04]  /*f180*/  LD.E.128 R52, desc[UR42][R52.64] ;  /* 0x0000002a34347980 */ /* 0x000f68000c101d00 */
[----:B------:R-:W5:Y:S01]  /*f190*/  LD.E.128 R56, desc[UR42][R56.64] ;  /* 0x0000002a38387980 */ /* 0x000f62000c101d00 */
[----:B------:R-:W4:Y:S01]  /*f1a0*/  @P3 LDC R87, c[0x0][0xbf0] ;  /* 0x0002fc00ff573b82 */ /* 0x000f220000000800 */
[----:B------:R-:W-:-:S02]  /*f1b0*/  IMAD.IADD R3, R3, 0x1, -R80 ;  /* 0x0000000103037824 */ /* 0x000fc400078e0a50 */
[----:B------:R-:W-:Y:S01]  /*f1c0*/  IMAD R7, R198, UR5, R7 ;  /* 0x00000005c6077c24 */ /* 0x000fe2000f8e0207 */
[----:B------:R-:W-:Y:S01]  /*f1d0*/  ULDC.64 UR4, c[0x0][0xaf0] ;  /* 0x0002bc0000047ab9 */ /* 0x000fe20000000a00 */
[--C-:B------:R-:W-:Y:S01]  /*f1e0*/  IMAD R80, R3, 0x20, R20.reuse ;  /* 0x0000002003507824 */ /* 0x100fe200078e0214 */
[-C--:B0-----:R-:W-:Y:S01]  /*f1f0*/  ISETP.GE.AND P1, PT, R208, R0.reuse, PT ;  /* 0x00000000d000720c */ /* 0x081fe20003f26270 */
[----:B------:R-:W-:Y:S01]  /*f200*/  IMAD R3, R201, 0x40, R20 ;  /* 0x00000040c9037824 */ /* 0x000fe200078e0214 */
[-C--:B------:R-:W-:Y:S01]  /*f210*/  ISETP.GE.AND P0, PT, R207, R0.reuse, PT ;  /* 0x00000000cf00720c */ /* 0x080fe20003f06270 */
[----:B------:R-:W-:Y:S01]  /*f220*/  IMAD R20, R5, UR4, RZ ;  /* 0x0000000405147c24 */ /* 0x000fe2000f8e02ff */
[----:B------:R-:W-:Y:S01]  /*f230*/  SEL R5, RZ, 0xffffffff, P1 ;  /* 0xffffffffff057807 */ /* 0x000fe20000800000 */
[----:B------:R-:W-:Y:S01]  /*f240*/  IMAD R82, R201, 0x40, R80 ;  /* 0x00000040c9527824 */ /* 0x000fe200078e0250 */
[----:B------:R-:W-:Y:S01]  /*f250*/  ISETP.GE.AND P2, PT, R187, R0, PT ;  /* 0x00000000bb00720c */ /* 0x000fe20003f46270 */
[----:B------:R-:W5:Y:S01]  /*f260*/  LD.E.128 R60, desc[UR42][R60.64] ;  /* 0x0000002a3c3c7980 */ /* 0x000f62000c101d00 */
[----:B------:R-:W-:Y:S01]  /*f270*/  SEL R80, RZ, 0xffffffff, P0 ;  /* 0xffffffffff507807 */ /* 0x000fe20000000000 */
[----:B------:R-:W-:Y:S01]  /*f280*/  IMAD.SHL.U32 R84, R5, 0x2, RZ ;  /* 0x0000000205547824 */ /* 0x000fe200078e00ff */
[----:B------:R-:W-:Y:S01]  /*f290*/  SEL R21, RZ, 0x1, P2 ;  /* 0x00000001ff157807 */ /* 0x000fe20001000000 */
[----:B------:R-:W-:Y:S01]  /*f2a0*/  IMAD R81, R199, UR5, R20 ;  /* 0x00000005c7517c24 */ /* 0x000fe2000f8e0214 */
[----:B------:R-:W5:Y:S01]  /*f2b0*/  LD.E.128 R64, desc[UR42][R64.64] ;  /* 0x0000002a40407980 */ /* 0x000f62000c101d00 */
[----:B---3--:R-:W-:Y:S01]  /*f2c0*/  @P3 IMAD.HI.U32 R20, R82, R85, RZ ;  /* 0x0000005552143227 */ /* 0x008fe200078e00ff */
[----:B------:R-:W-:-:S02]  /*f2d0*/  LOP3.LUT R21, R84, 0x2, R21, 0xe2, !PT ;  /* 0x0000000254157812 */ /* 0x000fc400078ee215 */
[----:B------:R-:W5:Y:S01]  /*f2e0*/  LD.E.128 R68, desc[UR42][R68.64] ;  /* 0x0000002a44447980 */ /* 0x000f62000c101d00 */
[----:B------:R-:W-:Y:S01]  /*f2f0*/  IMAD.SHL.U32 R80, R80, 0x4, RZ ;  /* 0x0000000450507824 */ /* 0x000fe200078e00ff */
[-C--:B------:R-:W-:Y:S01]  /*f300*/  ISETP.GE.AND P0, PT, R206, R0.reuse, PT ;  /* 0x00000000ce00720c */ /* 0x080fe20003f06270 */
[----:B------:R-:W-:Y:S01]  /*f310*/  IMAD.MOV.U32 R5, RZ, RZ, R82 ;  /* 0x000000ffff057224 */ /* 0x000fe200078e0052 */
[----:B----4-:R-:W-:Y:S01]  /*f320*/  @P3 SHF.R.U32.HI R5, RZ, R87, R20 ;  /* 0x00000057ff053219 */ /* 0x010fe20000011614 */
[----:B------:R-:W-:Y:S01]  /*f330*/  IMAD.WIDE.U32 R6, R199, UR4, R6 ;  /* 0x00000004c7067c25 */ /* 0x000fe2000f8e0006 */
[----:B------:R-:W-:Y:S01]  /*f340*/  LOP3.LUT R20, R80, 0x4, R21, 0xe2, !PT ;  /* 0x0000000450147812 */ /* 0x000fe200078ee215 */
[----:B------:R-:W-:Y:S01]  /*f350*/  ULDC.64 UR4, c[0x0][0xae0] ;  /* 0x0002b80000047ab9 */ /* 0x000fe20000000a00 */
[----:B------:R-:W-:Y:S01]  /*f360*/  SEL R21, RZ, 0xffffffff, P0 ;  /* 0xffffffffff157807 */ /* 0x000fe20000000000 */
[----:B------:R-:W5:Y:S01]  /*f370*/  LD.E.128 R72, desc[UR42][R72.64] ;  /* 0x0000002a48487980 */ /* 0x000f62000c101d00 */
[-C--:B------:R-:W-:Y:S01]  /*f380*/  ISETP.GE.AND P0, PT, R205, R0.reuse, PT ;  /* 0x00000000cd00720c */ /* 0x080fe20003f06270 */
[----:B------:R-:W-:Y:S01]  /*f390*/  IMAD.IADD R7, R7, 0x1, R81 ;  /* 0x0000000107077824 */ /* 0x000fe200078e0251 */
[--C-:B------:R-:W-:Y:S01]  /*f3a0*/  SHF.R.S32.HI R80, RZ, 0x1f, R5.reuse ;  /* 0x0000001fff507819 */ /* 0x100fe20000011405 */
[----:B------:R-:W-:Y:S01]  /*f3b0*/  IMAD.MOV R81, RZ, RZ, -R5 ;  /* 0x000000ffff517224 */ /* 0x000fe200078e0a05 */
[----:B------:R-:W-:Y:S01]  /*f3c0*/  SEL R4, RZ, 0xffffffff, P0 ;  /* 0xffffffffff047807 */ /* 0x000fe20000000000 */
[----:B------:R-:W-:Y:S01]  /*f3d0*/  IMAD.SHL.U32 R85, R21, 0x8, RZ ;  /* 0x0000000815557824 */ /* 0x000fe200078e00ff */
[----:B------:R-:W-:Y:S01]  /*f3e0*/  ISETP.GE.AND P0, PT, R204, R0, PT ;  /* 0x00000000cc00720c */ /* 0x000fe20003f06270 */
[----:B------:R-:W-:Y:S01]  /*f3f0*/  IMAD R80, R80, UR4, RZ ;  /* 0x0000000450507c24 */ /* 0x000fe2000f8e02ff */
[----:B------:R-:W5:Y:S01]  /*f400*/  LD.E.128 R76, desc[UR42][R76.64] ;  /* 0x0000002a4c4c7980 */ /* 0x000f62000c101d00 */
[----:B------:R-:W-:-:S02]  /*f410*/  IMAD R21, R83, R81, R82 ;  /* 0x0000005153157224 */ /* 0x000fc400078e0252 */
[----:B------:R-:W-:Y:S01]  /*f420*/  IMAD.SHL.U32 R83, R4, 0x10, RZ ;  /* 0x0000001004537824 */ /* 0x000fe200078e00ff */
[----:B------:R-:W-:Y:S01]  /*f430*/  SEL R4, RZ, 0xffffffff, P0 ;  /* 0xffffffffff047807 */ /* 0x000fe20000000000 */
[----:B------:R-:W-:Y:S01]  /*f440*/  IMAD.WIDE.U32 R6, R5, UR4, R6 ;  /* 0x0000000405067c25 */ /* 0x000fe2000f8e0006 */
[----:B------:R-:W-:Y:S01]  /*f450*/  @!PT LDS RZ, [RZ] ;  /* 0x00000000fffff984 */ /* 0x000fe20000000800 */
[----:B------:R-:W-:Y:S01]  /*f460*/  @!PT LDS RZ, [RZ] ;  /* 0x00000000fffff984 */ /* 0x000fe20000000800 */
[----:B------:R-:W-:Y:S01]  /*f470*/  @!PT LDS RZ, [RZ] ;  /* 0x00000000fffff984 */ /* 0x000fe20000000800 */
[----:B------:R-:W-:Y:S01]  /*f480*/  @!PT LDS RZ, [RZ] ;  /* 0x00000000fffff984 */ /* 0x000fe20000000800 */
[----:B------:R0:W-:Y:S06]  /*f490*/  MEMBAR.ALL.CTA ;  /* 0x0000000000007992 */ /* 0x0001ec0000008000 */
[----:B0-----:R-:W0:Y:S01]  /*f4a0*/  FENCE.VIEW.ASYNC.S ;  /* 0x00000000000073c6 */ /* 0x001e220000000000 */
[----:B------:R-:W-:Y:S01]  /*f4b0*/  LOP3.LUT R20, R85, 0x8, R20, 0xe2, !PT ;  /* 0x0000000855147812 */ /* 0x000fe200078ee214 */
[----:B------:R-:W-:Y:S01]  /*f4c0*/  IMAD R81, R5, UR5, R80 ;  /* 0x0000000505517c24 */ /* 0x000fe2000f8e0250 */
[----:B------:R-:W-:Y:S01]  /*f4d0*/  SHF.R.S32.HI R5, RZ, 0x1f, R21 ;  /* 0x0000001fff057819 */ /* 0x000fe20000011415 */
[----:B------:R-:W-:Y:S01]  /*f4e0*/  VIADD R87, R187, 0x180 ;  /* 0x00000180bb577836 */ /* 0x000fe20000000000 */
[----:B------:R-:W-:Y:S01]  /*f4f0*/  ULDC.64 UR4, c[0x0][0xad8] ;  /* 0x0002b60000047ab9 */ /* 0x000fe20000000a00 */
[----:B------:R-:W-:Y:S01]  /*f500*/  IMAD.IADD R7, R7, 0x1, R81 ;  /* 0x0000000107077824 */ /* 0x000fe200078e0251 */
[----:B------:R-:W-:Y:S01]  /*f510*/  LOP3.LUT R20, R83, 0x10, R20, 0xe2, !PT ;  /* 0x0000001053147812 */ /* 0x000fe200078ee214 */
[----:B------:R-:W-:-:S02]  /*f520*/  IMAD.SHL.U32 R81, R4, 0x20, RZ ;  /* 0x0000002004517824 */ /* 0x000fc400078e00ff */
[----:B------:R-:W-:Y:S01]  /*f530*/  IMAD R4, R5, UR4, RZ ;  /* 0x0000000405047c24 */ /* 0x000fe2000f8e02ff */
[----:B------:R-:W-:Y:S01]  /*f540*/  ISETP.GE.AND P0, PT, R87, R0, PT ;  /* 0x000000005700720c */ /* 0x000fe20003f06270 */
[----:B------:R-:W-:Y:S01]  /*f550*/  VIADD R89, R187, 0x1c0 ;  /* 0x000001c0bb597836 */ /* 0x000fe20000000000 */
[----:B------:R-:W-:Y:S01]  /*f560*/  LOP3.LUT R20, R81, 0x20, R20, 0xe2, !PT ;  /* 0x0000002051147812 */ /* 0x000fe200078ee214 */
[C---:B------:R-:W-:Y:S02]  /*f570*/  IMAD R81, R21.reuse, UR5, R4 ;  /* 0x0000000515517c24 */ /* 0x040fe4000f8e0204 */
[----:B------:R-:W-:Y:S01]  /*f580*/  IMAD.WIDE.U32 R6, R21, UR4, R6 ;  /* 0x0000000415067c25 */ /* 0x000fe2000f8e0006 */
[----:B------:R-:W-:Y:S01]  /*f590*/  ISETP.GE.AND P1, PT, R3, R86, PT ;  /* 0x000000560300720c */ /* 0x000fe20003f26270 */
[----:B------:R-:W-:Y:S01]  /*f5a0*/  ULDC.64 UR4, c[0x0][0xa80] ;  /* 0x0002a00000047ab9 */ /* 0x000fe20000000a00 */
[----:B------:R-:W-:Y:S01]  /*f5b0*/  SEL R5, RZ, 0x40, P0 ;  /* 0x00000040ff057807 */ /* 0x000fe20000000000 */
[----:B------:R-:W-:Y:S01]  /*f5c0*/  VIADD R4, R2, 0x28c20 ;  /* 0x00028c2002047836 */ /* 0x000fe20000000000 */
[----:B------:R-:W-:Y:S01]  /*f5d0*/  ISETP.GE.AND P0, PT, R89, R0, PT ;  /* 0x000000005900720c */ /* 0x000fe20003f06270 */
[----:B------:R-:W-:Y:S01]  /*f5e0*/  IMAD.IADD R7, R7, 0x1, R81 ;  /* 0x0000000107077824 */ /* 0x000fe200078e0251 */
[----:B------:R-:W-:-:S02]  /*f5f0*/  LEA R84, P2, R6, UR4, 0x1 ;  /* 0x0000000406547c11 */ /* 0x000fc4000f8408ff */
[----:B------:R-:W-:Y:S02]  /*f600*/  LOP3.LUT R82, R20, R5, RZ, 0xfc, !PT ;  /* 0x0000000514527212 */ /* 0x000fe400078efcff */
[----:B------:R-:W-:Y:S02]  /*f610*/  PRMT R4, RZ, 0x654, R4 ;  /* 0x00000654ff047816 */ /* 0x000fe40000000004 */
[----:B------:R-:W-:Y:S02]  /*f620*/  SEL R5, RZ, 0x80, P0 ;  /* 0x00000080ff057807 */ /* 0x000fe40000000000 */
[----:B------:R-:W-:Y:S01]  /*f630*/  LEA.HI.X R85, R6, UR5, R7, 0x1, P2 ;  /* 0x0000000506557c11 */ /* 0x000fe200090f0c07 */
[----:B0-----:R0:W-:Y:S01]  /*f640*/  SYNCS.ARRIVE.TRANS64.RED.A1T0 RZ, [R4+URZ], RZ ;  /* 0x000000ff04ff79a7 */ /* 0x0011e2000810043f */
[----:B------:R-:W-:Y:S01]  /*f650*/  LOP3.LUT R83, R82, R5, RZ, 0xfc, !PT ;  /* 0x0000000552537212 */ /* 0x000fe200078efcff */
[----:B------:R-:W-:Y:S02]  /*f660*/  BSSY B1, `(.L_x_3753) ;  /* 0x000002a000017945 */ /* 0x000fe40003800000 */
[----:B------:R3:W4:Y:S01]  /*f670*/  SHFL.IDX PT, R5, R85, RZ, 0x181f ;  /* 0x00181fff55057589 */ /* 0x00072200000e0000 */
[----:B-1----:R-:W-:-:S03]  /*f680*/  SHF.R.S32.HI R152, RZ, 0x1f, R204 ;  /* 0x0000001fff987819 */ /* 0x002fc600000114cc */
[----:B0-----:R3:W0:Y:S01]  /*f690*/  SHFL.IDX PT, R4, R84, RZ, 0x181f ;  /* 0x00181fff54047589 */ /* 0x00162200000e0000 */
[----:B------:R-:W-:Y:S02]  /*f6a0*/  SHF.R.S32.HI R156, RZ, 0x1f, R205 ;  /* 0x0000001fff9c7819 */ /* 0x000fe400000114cd */
[----:B------:R-:W-:Y:S02]  /*f6b0*/  SHF.R.S32.HI R157, RZ, 0x1f, R206 ;  /* 0x0000001fff9d7819 */ /* 0x000fe400000114ce */
[----:B------:R-:W-:Y:S02]  /*f6c0*/  SHF.R.S32.HI R158, RZ, 0x1f, R207 ;  /* 0x0000001fff9e7819 */ /* 0x000fe400000114cf */
[----:B------:R-:W-:Y:S01]  /*f6d0*/  SHF.R.S32.HI R159, RZ, 0x1f, R208 ;  /* 0x0000001fff9f7819 */ /* 0x000fe200000114d0 */
[----:B---3--:R-:W-:Y:S06]  /*f6e0*/  @P1 BRA `(.L_x_3754) ;  /* 0x0000000000841947 */ /* 0x008fec0003800000 */
[-C--:B------:R-:W-:Y:S02]  /*f6f0*/  ISETP.GE.AND P2, PT, R187, R0.reuse, PT ;  /* 0x00000000bb00720c */ /* 0x080fe40003f46270 */
[-C--:B------:R-:W-:Y:S02]  /*f700*/  ISETP.GE.AND P4, PT, R208, R0.reuse, PT ;  /* 0x00000000d000720c */ /* 0x080fe40003f86270 */
[-C--:B------:R-:W-:Y:S02]  /*f710*/  ISETP.GE.AND P6, PT, R207, R0.reuse, PT ;  /* 0x00000000cf00720c */ /* 0x080fe40003fc6270 */
[-C--:B------:R-:W-:Y:S02]  /*f720*/  ISETP.GE.AND P0, PT, R206, R0.reuse, PT ;  /* 0x00000000ce00720c */ /* 0x080fe40003f06270 */
[----:B------:R-:W-:Y:S02]  /*f730*/  ISETP.GE.AND P1, PT, R205, R0, PT ;  /* 0x00000000cd00720c */ /* 0x000fe40003f26270 */
[----:B------:R-:W-:-:S03]  /*f740*/  SHF.R.S32.HI R88, RZ, 0x1f, R87 ;  /* 0x0000001fff587819 */ /* 0x000fc60000011457 */
[----:B0---4-:R-:W-:Y:S02]  /*f750*/  @!P2 IMAD.WIDE R20, R187, 0x2, R4 ;  /* 0x00000002bb14a825 */ /* 0x011fe400078e0204 */
[CC--:B------:R-:W-:Y:S02]  /*f760*/  @!P4 LEA R6, P3, R208.reuse, R4.reuse, 0x1 ;  /* 0x00000004d006c211 */ /* 0x0c0fe400078608ff */
[----:B------:R-:W-:Y:S01]  /*f770*/  @!P6 LEA R80, P5, R207, R4, 0x1 ;  /* 0x00000004cf50e211 */ /* 0x000fe200078a08ff */
[----:B-----5:R0:W-:Y:S01]  /*f780*/  @!P2 ST.E.128 desc[UR42][R20.64], R8 ;  /* 0x000000081400a985 */ /* 0x0201e2000c101d2a */
[----:B------:R-:W-:Y:S02]  /*f790*/  @!P4 LEA.HI.X R7, R208, R5, R159, 0x1, P3 ;  /* 0x00000005d007c211 */ /* 0x000fe400018f0c9f */
[----:B------:R-:W-:Y:S02]  /*f7a0*/  LOP3.LUT P2, RZ, R82, 0x40, RZ, 0xc0, !PT ;  /* 0x0000004052ff7812 */ /* 0x000fe4000784c0ff */
[----:B------:R-:W-:Y:S01]  /*f7b0*/  LOP3.LUT P3, RZ, R83, 0x80, RZ, 0xc0, !PT ;  /* 0x0000008053ff7812 */ /* 0x000fe2000786c0ff */
[----:B------:R1:W-:Y:S01]  /*f7c0*/  @!P4 ST.E.128 desc[UR42][R6.64], R24 ;  /* 0x000000180600c985 */ /* 0x0003e2000c101d2a */
[----:B------:R-:W-:-:S02]  /*f7d0*/  ISETP.GE.AND P4, PT, R204, R0, PT ;  /* 0x00000000cc00720c */ /* 0x000fc40003f86270 */
[----:B------:R-:W-:-:S05]  /*f7e0*/  @!P6 LEA.HI.X R81, R207, R5, R158, 0x1, P5 ;  /* 0x00000005cf51e211 */ /* 0x000fca00028f0c9e */
[----:B------:R3:W-:Y:S01]  /*f7f0*/  @!P6 ST.E.128 desc[UR42][R80.64], R32 ;  /* 0x000000205000e985 */ /* 0x0007e2000c101d2a */
[CC--:B0-----:R-:W-:Y:S02]  /*f800*/  @!P1 LEA R20, P6, R205.reuse, R4.reuse, 0x1 ;  /* 0x00000004cd149211 */ /* 0x0c1fe400078c08ff */
[----:B------:R-:W-:Y:S02]  /*f810*/  SHF.R.S32.HI R9, RZ, 0x1f, R89 ;  /* 0x0000001fff097819 */ /* 0x000fe40000011459 */
[-C--:B------:R-:W-:Y:S02]  /*f820*/  @!P1 LEA.HI.X R21, R205, R5.reuse, R156, 0x1, P6 ;  /* 0x00000005cd159211 */ /* 0x080fe400030f0c9c */
[CC--:B-1----:R-:W-:Y:S02]  /*f830*/  @!P0 LEA R6, P5, R206.reuse, R4.reuse, 0x1 ;  /* 0x00000004ce068211 */ /* 0x0c2fe400078a08ff */
[----:B------:R-:W-:Y:S02]  /*f840*/  @P3 LEA R8, P6, R89, R4, 0x1 ;  /* 0x0000000459083211 */ /* 0x000fe400078c08ff */
[----:B------:R-:W-:-:S02]  /*f850*/  @!P0 LEA.HI.X R7, R206, R5, R157, 0x1, P5 ;  /* 0x00000005ce078211 */ /* 0x000fc400028f0c9d */
[-C--:B------:R-:W-:Y:S02]  /*f860*/  @P2 LEA R10, P5, R87, R4.reuse, 0x1 ;  /* 0x00000004570a2211 */ /* 0x080fe400078a08ff */
[-C--:B------:R-:W-:Y:S01]  /*f870*/  @P3 LEA.HI.X R9, R89, R5.reuse, R9, 0x1, P6 ;  /* 0x0000000559093211 */ /* 0x080fe200030f0c09 */
[----:B------:R3:W-:Y:S01]  /*f880*/  @!P0 ST.E.128 desc[UR42][R6.64], R40 ;  /* 0x0000002806008985 */ /* 0x0007e2000c101d2a */
[-C--:B------:R-:W-:Y:S02]  /*f890*/  @P2 LEA.HI.X R11, R87, R5.reuse, R88, 0x1, P5 ;  /* 0x00000005570b2211 */ /* 0x080fe400028f0c58 */
[C---:B------:R-:W-:Y:S01]  /*f8a0*/  @!P4 LEA R4, P5, R204.reuse, R4, 0x1 ;  /* 0x00000004cc04c211 */ /* 0x040fe200078a08ff */
[----:B------:R3:W-:Y:S03]  /*f8b0*/  @!P1 ST.E.128 desc[UR42][R20.64], R48 ;  /* 0x0000003014009985 */ /* 0x0007e6000c101d2a */
[----:B------:R-:W-:-:S05]  /*f8c0*/  @!P4 LEA.HI.X R5, R204, R5, R152, 0x1, P5 ;  /* 0x00000005cc05c211 */ /* 0x000fca00028f0c98 */
[----:B------:R3:W-:Y:S04]  /*f8d0*/  @!P4 ST.E.128 desc[UR42][R4.64], R56 ;  /* 0x000000380400c985 */ /* 0x0007e8000c101d2a */
[----:B------:R3:W-:Y:S04]  /*f8e0*/  @P2 ST.E.128 desc[UR42][R10.64], R64 ;  /* 0x000000400a002985 */ /* 0x0007e8000c101d2a */
[----:B------:R3:W-:Y:S02]  /*f8f0*/  @P3 ST.E.128 desc[UR42][R8.64], R72 ;  /* 0x0000004808003985 */ /* 0x0007e4000c101d2a */
.L_x_3754:
[----:B------:R-:W-:Y:S05]  /*f900*/  BSYNC B1 ;  /* 0x0000000000017941 */ /* 0x000fea0003800000 */
.L_x_3753:
[----:B------:R-:W-:Y:S01]  /*f910*/  VIADD R3, R3, 0x20 ;  /* 0x0000002003037836 */ /* 0x000fe20000000000 */
[----:B---34-:R1:W3:Y:S04]  /*f920*/  SHFL.IDX PT, R5, R85, 0x1, 0x181f ;  /* 0x00381f0055057f89 */ /* 0x0182e800000e0000 */
[----:B------:R-:W-:Y:S01]  /*f930*/  ISETP.GE.AND P0, PT, R3, R86, PT ;  /* 0x000000560300720c */ /* 0x000fe20003f06270 */
[----:B0-----:R1:W0:-:S12]  /*f940*/  SHFL.IDX PT, R4, R84, 0x1, 0x181f ;  /* 0x00381f0054047f89 */ /* 0x00121800000e0000 */
[----:B-1----:R-:W-:Y:S05]  /*f950*/  @P0 BRA `(.L_x_3755) ;  /* 0x0000002800140947 */ /* 0x002fea0003800000 */
[-C--:B------:R-:W-:Y:S02]  /*f960*/  ISETP.GE.AND P5, PT, R208, R0.reuse, PT ;  /* 0x00000000d000720c */ /* 0x080fe40003fa6270 */
[-C--:B------:R-:W-:Y:S02]  /*f970*/  ISETP.GE.AND P6, PT, R187, R0.reuse, PT ;  /* 0x00000000bb00720c */ /* 0x080fe40003fc6270 */
[-C--:B------:R-:W-:Y:S02]  /*f980*/  ISETP.GE.AND P4, PT, R207, R0.reuse, PT ;  /* 0x00000000cf00720c */ /* 0x080fe40003f86270 */
[-C--:B------:R-:W-:Y:S02]  /*f990*/  ISETP.GE.AND P2, PT, R205, R0.reuse, PT ;  /* 0x00000000cd00720c */ /* 0x080fe40003f46270 */
[----:B------:R-:W-:Y:S02]  /*f9a0*/  ISETP.GE.AND P3, PT, R206, R0, PT ;  /* 0x00000000ce00720c */ /* 0x000fe40003f66270 */
[----:B------:R-:W-:-:S03]  /*f9b0*/  LOP3.LUT P0, RZ, R82, 0x40, RZ, 0xc0, !PT ;  /* 0x0000004052ff7812 */ /* 0x000fc6000780c0ff */
[C---:B0----5:R-:W-:Y:S02]  /*f9c0*/  @!P5 LEA R8, P1, R208.reuse, R4, 0x1 ;  /* 0x00000004d008d211 */ /* 0x061fe400078208ff */
[----:B---3--:R-:W-:Y:S02]  /*f9d0*/  @!P6 IMAD.WIDE R6, R187, 0x2, R4 ;  /* 0x00000002bb06e825 */ /* 0x008fe400078e0204 */
[----:B------:R-:W-:Y:S02]  /*f9e0*/  @!P5 LEA.HI.X R9, R208, R5, R159, 0x1, P1 ;  /* 0x00000005d009d211 */ /* 0x000fe400008f0c9f */
[----:B------:R-:W-:Y:S01]  /*f9f0*/  ISETP.GE.AND P1, PT, R204, R0, PT ;  /* 0x00000000cc00720c */ /* 0x000fe20003f26270 */
[----:B------:R0:W-:Y:S01]  /*fa00*/  @!P6 ST.E.128 desc[UR42][R6.64], R12 ;  /* 0x0000000c0600e985 */ /* 0x0001e2000c101d2a */
[----:B------:R-:W-:-:S03]  /*fa10*/  SHF.R.S32.HI R0, RZ, 0x1f, R87 ;  /* 0x0000001fff007819 */ /* 0x000fc60000011457 */
[----:B------:R1:W-:Y:S01]  /*fa20*/  @!P5 ST.E.128 desc[UR42][R8.64], R28 ;  /* 0x0000001c0800d985 */ /* 0x0003e2000c101d2a */
[----:B0-----:R-:W-:-:S04]  /*fa30*/  @!P4 LEA R6, P6, R207, R4, 0x1 ;  /* 0x00000004cf06c211 */ /* 0x001fc800078c08ff */
[-C--:B------:R-:W-:Y:S02]  /*fa40*/  @!P4 LEA.HI.X R7, R207, R5.reuse, R158, 0x1, P6 ;  /* 0x00000005cf07c211 */ /* 0x080fe400030f0c9e */
[CC--:B------:R-:W-:Y:S02]  /*fa50*/  @!P2 LEA R10, P6, R205.reuse, R4.reuse, 0x1 ;  /* 0x00000004cd0aa211 */ /* 0x0c0fe400078c08ff */
[CC--:B-1----:R-:W-:Y:S01]  /*fa60*/  @!P3 LEA R8, P5, R206.reuse, R4.reuse, 0x1 ;  /* 0x00000004ce08b211 */ /* 0x0c2fe200078a08ff */
[----:B------:R0:W-:Y:S01]  /*fa70*/  @!P4 ST.E.128 desc[UR42][R6.64], R36 ;  /* 0x000000240600c985 */ /* 0x0001e2000c101d2a */
[-C--:B------:R-:W-:Y:S02]  /*fa80*/  @!P2 LEA.HI.X R11, R205, R5.reuse, R156, 0x1, P6 ;  /* 0x00000005cd0ba211 */ /* 0x080fe400030f0c9c */
[----:B------:R-:W-:Y:S02]  /*fa90*/  @!P3 LEA.HI.X R9, R206, R5, R157, 0x1, P5 ;  /* 0x00000005ce09b211 */ /* 0x000fe400028f0c9d */
[----:B------:R-:W-:-:S02]  /*faa0*/  @!P1 LEA R14, P6, R204, R4, 0x1 ;  /* 0x00000004cc0e9211 */ /* 0x000fc400078c08ff */
[C---:B------:R-:W-:Y:S01]  /*fab0*/  @P0 LEA R12, P5, R87.reuse, R4, 0x1 ;  /* 0x00000004570c0211 */ /* 0x040fe200078a08ff */
[----:B------:R0:W-:Y:S01]  /*fac0*/  @!P3 ST.E.128 desc[UR42][R8.64], R44 ;  /* 0x0000002c0800b985 */ /* 0x0001e2000c101d2a */
[-C--:B------:R-:W-:Y:S02]  /*fad0*/  @!P1 LEA.HI.X R15, R204, R5.reuse, R152, 0x1, P6 ;  /* 0x00000005cc0f9211 */ /* 0x080fe400030f0c98 */
[----:B------:R-:W-:Y:S01]  /*fae0*/  @P0 LEA.HI.X R13, R87, R5, R0, 0x1, P5 ;  /* 0x00000005570d0211 */ /* 0x000fe200028f0c00 */
[----:B------:R0:W-:Y:S04]  /*faf0*/  @!P2 ST.E.128 desc[UR42][R10.64], R52 ;  /* 0x000000340a00a985 */ /* 0x0001e8000c101d2a */
[----:B------:R0:W-:Y:S04]  /*fb00*/  @!P1 ST.E.128 desc[UR42][R14.64], R60 ;  /* 0x0000003c0e009985 */ /* 0x0001e8000c101d2a */
[----:B------:R0:W-:Y:S01]  /*fb10*/  @P0 ST.E.128 desc[UR42][R12.64], R68 ;  /* 0x000000440c000985 */ /* 0x0001e2000c101d2a */
[----:B------:R-:W-:-:S13]  /*fb20*/  LOP3.LUT P0, RZ, R83, 0x80, RZ, 0xc0, !PT ;  /* 0x0000008053ff7812 */ /* 0x000fda000780c0ff */
[----:B------:R-:W-:Y:S05]  /*fb30*/  @!P0 BRA `(.L_x_3755) ;  /* 0x00000024009c8947 */ /* 0x000fea0003800000 */
[----:B------:R-:W-:Y:S02]  /*fb40*/  LEA R4, P0, R89, R4, 0x1 ;  /* 0x0000000459047211 */ /* 0x000fe400078008ff */
[----:B------:R-:W-:-:S04]  /*fb50*/  SHF.R.S32.HI R0, RZ, 0x1f, R89 ;  /* 0x0000001fff007819 */ /* 0x000fc80000011459 */
[----:B------:R-:W-:-:S05]  /*fb60*/  LEA.HI.X R5, R89, R5, R0, 0x1, P0 ;  /* 0x0000000559057211 */ /* 0x000fca00000f0c00 */
[----:B------:R1:W-:Y:S01]  /*fb70*/  ST.E.128 desc[UR42][R4.64], R76 ;  /* 0x0000004c04007985 */ /* 0x0003e2000c101d2a */
[----:B------:R-:W-:Y:S05]  /*fb80*/  BRA `(.L_x_3755) ;  /* 0x0000002400887947 */ /* 0x000fea0003800000 */
.L_x_3752:
[----:B---34-:R-:W3:Y:S01]  /*fb90*/  LDL R8, [R1+0x68] ;  /* 0x0000680001087983 */ /* 0x018ee20000100800 */
[----:B------:R-:W-:Y:S01]  /*fba0*/  ULDC.64 UR4, c[0x0][0xb08] ;  /* 0x0002c20000047ab9 */ /* 0x000fe20000000a00 */
[----:B------:R-:W-:Y:S01]  /*fbb0*/  IMAD R11, R201, 0x40, R190 ;  /* 0x00000040c90b7824 */ /* 0x000fe200078e02be */
[----:B------:R-:W-:Y:S01]  /*fbc0*/  BSSY B1, `(.L_x_3756) ;  /* 0x00000e5000017945 */ /* 0x000fe20003800000 */
[----:B------:R-:W-:Y:S01]  /*fbd0*/  IMAD R3, R5, UR4, RZ ;  /* 0x0000000405037c24 */ /* 0x000fe2000f8e02ff */
[----:B------:R-:W-:Y:S01]  /*fbe0*/  SHF.R.S32.HI R21, RZ, 0x1f, R211 ;  /* 0x0000001fff157819 */ /* 0x000fe200000114d3 */
[C---:B------:R-:W-:Y:S01]  /*fbf0*/  IMAD.WIDE.U32 R6, R0.reuse, UR4, RZ ;  /* 0x0000000400067c25 */ /* 0x040fe2000f8e00ff */
[----:B-1----:R-:W-:Y:S02]  /*fc00*/  SHF.R.S32.HI R152, RZ, 0x1f, R212 ;  /* 0x0000001fff987819 */ /* 0x002fe400000114d4 */
[----:B------:R-:W-:Y:S01]  /*fc10*/  SHF.R.S32.HI R156, RZ, 0x1f, R213 ;  /* 0x0000001fff9c7819 */ /* 0x000fe200000114d5 */
[----:B------:R-:W-:Y:S01]  /*fc20*/  IMAD R3, R0, UR5, R3 ;  /* 0x0000000500037c24 */ /* 0x000fe2000f8e0203 */
[----:B------:R-:W-:Y:S01]  /*fc30*/  ULDC.64 UR4, c[0x0][0xb38] ;  /* 0x0002ce0000047ab9 */ /* 0x000fe20000000a00 */
[----:B------:R-:W-:Y:S01]  /*fc40*/  SHF.R.S32.HI R0, RZ, 0x1f, R199 ;  /* 0x0000001fff007819 */ /* 0x000fe200000114c7 */
[C---:B------:R-:W-:Y:S01]  /*fc50*/  VIADD R177, R192.reuse, 0x48 ;  /* 0x00000048c0b17836 */ /* 0x040fe20000000000 */
[----:B------:R-:W-:Y:S01]  /*fc60*/  SHF.R.S32.HI R157, RZ, 0x1f, R214 ;  /* 0x0000001fff9d7819 */ /* 0x000fe200000114d6 */
[----:B------:R-:W-:Y:S01]  /*fc70*/  IMAD.IADD R7, R7, 0x1, R3 ;  /* 0x0000000107077824 */ /* 0x000fe200078e0203 */
[----:B------:R-:W-:Y:S01]  /*fc80*/  SHF.R.S32.HI R158, RZ, 0x1f, R215 ;  /* 0x0000001fff9e7819 */ /* 0x000fe200000114d7 */
[----:B------:R-:W-:Y:S01]  /*fc90*/  VIADD R179, R192, 0x40 ;  /* 0x00000040c0b37836 */ /* 0x000fe20000000000 */
[----:B------:R-:W-:Y:S01]  /*fca0*/  SHF.R.S32.HI R159, RZ, 0x1f, R216 ;  /* 0x0000001fff9f7819 */ /* 0x000fe200000114d8 */
[----:B------:R-:W-:Y:S01]  /*fcb0*/  IMAD.WIDE.U32 R6, R198, UR4, R6 ;  /* 0x00000004c6067c25 */ /* 0x000fe2000f8e0006 */
[----:B------:R-:W-:-:S02]  /*fcc0*/  SHF.R.S32.HI R160, RZ, 0x1f, R219 ;  /* 0x0000001fffa07819 */ /* 0x000fc400000114db */
[----:B------:R-:W-:Y:S01]  /*fcd0*/  SHF.R.S32.HI R161, RZ, 0x1f, R220 ;  /* 0x0000001fffa17819 */ /* 0x000fe200000114dc */
[----:B------:R-:W-:Y:S01]  /*fce0*/  IMAD R7, R198, UR5, R7 ;  /* 0x00000005c6077c24 */ /* 0x000fe2000f8e0207 */
[----:B------:R-:W-:Y:S01]  /*fcf0*/  ULDC.64 UR4, c[0x0][0xb40] ;  /* 0x0002d00000047ab9 */ /* 0x000fe20000000a00 */
[----:B------:R-:W-:Y:S01]  /*fd00*/  VIADD R181, R192, 0x38 ;  /* 0x00000038c0b57836 */ /* 0x000fe20000000000 */
[----:B------:R-:W-:Y:S01]  /*fd10*/  SHF.R.S32.HI R162, RZ, 0x1f, R221 ;  /* 0x0000001fffa27819 */ /* 0x000fe200000114dd */
[----:B------:R-:W-:Y:S01]  /*fd20*/  IMAD R0, R0, UR4, RZ ;  /* 0x0000000400007c24 */ /* 0x000fe2000f8e02ff */
[----:B------:R-:W-:Y:S01]  /*fd30*/  SHF.R.S32.HI R163, RZ, 0x1f, R222 ;  /* 0x0000001fffa37819 */ /* 0x000fe200000114de */
[C---:B------:R-:W-:Y:S01]  /*fd40*/  IMAD.WIDE.U32 R6, R199.reuse, UR4, R6 ;  /* 0x00000004c7067c25 */ /* 0x040fe2000f8e0006 */
[----:B------:R-:W-:Y:S02]  /*fd50*/  SHF.R.S32.HI R164, RZ, 0x1f, R223 ;  /* 0x0000001fffa47819 */ /* 0x000fe400000114df */
[----:B------:R-:W-:Y:S01]  /*fd60*/  SHF.R.S32.HI R165, RZ, 0x1f, R224 ;  /* 0x0000001fffa57819 */ /* 0x000fe200000114e0 */
[----:B------:R-:W-:Y:S01]  /*fd70*/  IMAD R0, R199, UR5, R0 ;  /* 0x00000005c7007c24 */ /* 0x000fe2000f8e0200 */
[----:B------:R-:W-:Y:S01]  /*fd80*/  ULDC.64 UR4, c[0x0][0xb48] ;  /* 0x0002d20000047ab9 */ /* 0x000fe20000000a00 */
[C---:B------:R-:W-:Y:S01]  /*fd90*/  VIADD R183, R192.reuse, 0x30 ;  /* 0x00000030c0b77836 */ /* 0x040fe20000000000 */
[----:B------:R-:W-:Y:S01]  /*fda0*/  SHF.R.S32.HI R166, RZ, 0x1f, R225 ;  /* 0x0000001fffa67819 */ /* 0x000fe200000114e1 */
[----:B------:R-:W-:Y:S01]  /*fdb0*/  IMAD.IADD R7, R7, 0x1, R0 ;  /* 0x0000000107077824 */ /* 0x000fe200078e0200 */
[----:B------:R-:W-:Y:S01]  /*fdc0*/  SHF.R.S32.HI R167, RZ, 0x1f, R228 ;  /* 0x0000001fffa77819 */ /* 0x000fe200000114e4 */
[----:B------:R-:W1:Y:S01]  /*fdd0*/  LDC R0, c[0x0][0xbe8] ;  /* 0x0002fa00ff007b82 */ /* 0x000e620000000800 */
[----:B------:R-:W-:Y:S01]  /*fde0*/  VIADD R198, R192, 0x28 ;  /* 0x00000028c0c67836 */ /* 0x000fe20000000000 */
[----:B------:R-:W-:Y:S01]  /*fdf0*/  SHF.R.S32.HI R168, RZ, 0x1f, R229 ;  /* 0x0000001fffa87819 */ /* 0x000fe200000114e5 */
[----:B------:R-:W-:Y:S01]  /*fe00*/  IMAD.WIDE.U32 R6, R210, UR4, R6 ;  /* 0x00000004d2067c25 */ /* 0x000fe2000f8e0006 */
[----:B------:R-:W-:-:S02]  /*fe10*/  SHF.R.S32.HI R169, RZ, 0x1f, R231 ;  /* 0x0000001fffa97819 */ /* 0x000fc400000114e7 */
[----:B------:R-:W-:Y:S01]  /*fe20*/  SHF.R.S32.HI R170, RZ, 0x1f, R232 ;  /* 0x0000001fffaa7819 */ /* 0x000fe200000114e8 */
[----:B------:R-:W-:Y:S01]  /*fe30*/  IMAD R7, R210, UR5, R7 ;  /* 0x00000005d2077c24 */ /* 0x000fe2000f8e0207 */
[----:B------:R-:W-:Y:S01]  /*fe40*/  ULDC.64 UR4, c[0x0][0xb30] ;  /* 0x0002cc0000047ab9 */ /* 0x000fe20000000a00 */
        /* <DEDUP_REMOVED lines=15> */
[----:B-1----:R-:W-:Y:S01]  /*ff40*/  ISETP.NE.AND P0, PT, R0, 0x1, PT ;  /* 0x000000010000780c */ /* 0x002fe20003f05270 */
        /* <DEDUP_REMOVED lines=8> */
[----:B--2---:R-:W-:Y:S01]  /*ffd0*/  VIADD R218, R192, 0x8 ;  /* 0x00000008c0da7836 */ /* 0x004fe20000000000 */
[----:B------:R-:W-:-:S02]  /*ffe0*/  SHF.R.S32.HI R203, RZ, 0x1f, R203 ;  /* 0x0000001fffcb7819 */ /* 0x000fc400000114cb */
[----:B------:R-:W-:Y:S01]  /*fff0*/  SHF.R.S32.HI R217, RZ, 0x1f, R217 ;  /* 0x0000001fffd97819 */ /* 0x000fe200000114d9 */
[----:B------:R-:W1:Y:S01]  /*10000*/  @P0 LDC R9, c[0x0][0xbec] ;  /* 0x0002fb00ff090b82 */ /* 0x000e620000000800 */
[----:B------:R-:W-:Y:S02]  /*10010*/  SHF.R.S32.HI R226, RZ, 0x1f, R226 ;  /* 0x0000001fffe27819 */ /* 0x000fe400000114e2 */
[----:B------:R-:W-:-:S05]  /*10020*/  SHF.R.S32.HI R227, RZ, 0x1f, R192 ;  /* 0x0000001fffe37819 */ /* 0x000fca00000114c0 */
[----:B------:R-:W2:Y:S01]  /*10030*/  @P0 LDC R3, c[0x0][0xbf0] ;  /* 0x0002fc00ff030b82 */ /* 0x000ea20000000800 */
[----:B---3--:R-:W-:-:S04]  /*10040*/  IMAD R8, R201, 0x40, R8 ;  /* 0x00000040c9087824 */ /* 0x008fc800078e0208 */
[----:B-1----:R-:W-:-:S04]  /*10050*/  @P0 IMAD.HI.U32 R9, R8, R9, RZ ;  /* 0x0000000908090227 */ /* 0x002fc800078e00ff */
[----:B------:R-:W-:Y:S01]  /*10060*/  IMAD.MOV.U32 R5, RZ, RZ, R8 ;  /* 0x000000ffff057224 */ /* 0x000fe200078e0008 */
[----:B--2---:R-:W-:-:S05]  /*10070*/  @P0 SHF.R.U32.HI R5, RZ, R3, R9 ;  /* 0x00000003ff050219 */ /* 0x004fca0000011609 */
[----:B------:R-:W-:Y:S02]  /*10080*/  IMAD.MOV R3, RZ, RZ, -R5 ;  /* 0x000000ffff037224 */ /* 0x000fe400078e0a05 */
[----:B------:R-:W-:-:S04]  /*10090*/  IMAD.WIDE.U32 R6, R5, UR4, R6 ;  /* 0x0000000405067c25 */ /* 0x000fc8000f8e0006 */
[----:B------:R-:W-:Y:S02]  /*100a0*/  IMAD R3, R0, R3, R8 ;  /* 0x0000000300037224 */ /* 0x000fe400078e0208 */
[----:B------:R-:W-:Y:S01]  /*100b0*/  IMAD R0, R4, R0, RZ ;  /* 0x0000000004007224 */ /* 0x000fe200078e02ff */
        /* <DEDUP_REMOVED lines=11> */
[----:B------:R-:W-:-:S04]  /*10170*/  IMAD.IADD R4, R7, 0x1, R4 ;  /* 0x0000000107047824 */ /* 0x000fc800078e0204 */
[----:B------:R1:W2:Y:S01]  /*10180*/  SHFL.IDX PT, R13, R3, RZ, 0x1c1f ;  /* 0x001c1fff030d7589 */ /* 0x0002a200000e0000 */
[----:B------:R-:W-:Y:S01]  /*10190*/  LEA.HI.X R10, R6, UR5, R4, 0x2, P0 ;  /* 0x00000005060a7c11 */ /* 0x000fe200080f1404 */
[----:B------:R-:W-:Y:S01]  /*101a0*/  VIADD R4, R2, 0x28c20 ;  /* 0x00028c2002047836 */ /* 0x000fe20000000000 */
[----:B------:R-:W-:-:S03]  /*101b0*/  ISETP.GE.AND P0, PT, R11, R0, PT ;  /* 0x000000000b00720c */ /* 0x000fc60003f06270 */
[----:B------:R1:W3:Y:S01]  /*101c0*/  SHFL.IDX PT, R12, R10, RZ, 0x1c1f ;  /* 0x001c1fff0a0c7589 */ /* 0x0002e200000e0000 */
[----:B------:R-:W-:-:S04]  /*101d0*/  PRMT R4, RZ, 0x654, R4 ;  /* 0x00000654ff047816 */ /* 0x000fc80000000004 */
[----:B------:R1:W-:Y:S05]  /*101e0*/  SYNCS.ARRIVE.TRANS64.RED.A1T0 RZ, [R4+URZ], RZ ;  /* 0x000000ff04ff79a7 */ /* 0x0003ea000810043f */
[----:B------:R-:W-:Y:S05]  /*101f0*/  @P0 BRA `(.L_x_3757) ;  /* 0x0000000800040947 */ /* 0x000fea0003800000 */
[----:B------:R-:W-:Y:S02]  /*10200*/  ULDC UR4, c[0x0][0xac8] ;  /* 0x0002b20000047ab9 */ /* 0x000fe40000000800 */
[----:B------:R-:W-:Y:S02]  /*10210*/  ISETP.GE.AND P0, PT, R192, UR4, PT ;  /* 0x00000004c0007c0c */ /* 0x000fe4000bf06270 */
[----:B------:R-:W-:Y:S02]  /*10220*/  ISETP.GE.AND P4, PT, R235, UR4, PT ;  /* 0x00000004eb007c0c */ /* 0x000fe4000bf86270 */
[----:B------:R-:W-:-:S09]  /*10230*/  ISETP.GE.AND P5, PT, R234, UR4, PT ;  /* 0x00000004ea007c0c */ /* 0x000fd2000bfa6270 */
[----:B-12---:R-:W-:-:S04]  /*10240*/  @!P0 LEA R4, P1, R192, R13, 0x2 ;  /* 0x0000000dc0048211 */ /* 0x006fc800078210ff */
[----:B---3--:R-:W-:-:S05]  /*10250*/  @!P0 LEA.HI.X R5, R192, R12, R227, 0x2, P1 ;  /* 0x0000000cc0058211 */ /* 0x008fca00008f14e3 */
[----:B------:R1:W-:Y:S01]  /*10260*/  @!P0 ST.E.64 desc[UR42][R4.64], R24 ;  /* 0x0000001804008985 */ /* 0x0003e2000c101b2a */
[----:B------:R-:W-:-:S13]  /*10270*/  ISETP.GE.AND P0, PT, R218, UR4, PT ;  /* 0x00000004da007c0c */ /* 0x000fda000bf06270 */
[----:B-1----:R-:W-:-:S04]  /*10280*/  @!P0 LEA R4, P1, R218, R13, 0x2 ;  /* 0x0000000dda048211 */ /* 0x002fc800078210ff */
[----:B------:R-:W-:Y:S02]  /*10290*/  @!P0 LEA.HI.X R5, R218, R12, R226, 0x2, P1 ;  /* 0x0000000cda058211 */ /* 0x000fe400008f14e2 */
[----:B------:R-:W-:-:S03]  /*102a0*/  ISETP.GE.AND P1, PT, R202, UR4, PT ;  /* 0x00000004ca007c0c */ /* 0x000fc6000bf26270 */
[----:B------:R1:W-:Y:S01]  /*102b0*/  @!P0 ST.E.64 desc[UR42][R4.64], R28 ;  /* 0x0000001c04008985 */ /* 0x0003e2000c101b2a */
[----:B------:R-:W-:-:S13]  /*102c0*/  ISETP.GE.AND P0, PT, R210, UR4, PT ;  /* 0x00000004d2007c0c */ /* 0x000fda000bf06270 */
[----:B-1----:R-:W-:-:S04]  /*102d0*/  @!P0 LEA R4, P2, R210, R13, 0x2 ;  /* 0x0000000dd2048211 */ /* 0x002fc800078410ff */
[----:B------:R-:W-:-:S05]  /*102e0*/  @!P0 LEA.HI.X R5, R210, R12, R217, 0x2, P2 ;  /* 0x0000000cd2058211 */ /* 0x000fca00010f14d9 */
[----:B------:R1:W-:Y:S01]  /*102f0*/  @!P0 ST.E.64 desc[UR42][R4.64], R32 ;  /* 0x0000002004008985 */ /* 0x0003e2000c101b2a */
[----:B------:R-:W-:Y:S02]  /*10300*/  ISETP.GE.AND P0, PT, R199, UR4, PT ;  /* 0x00000004c7007c0c */ /* 0x000fe4000bf06270 */
        /* <DEDUP_REMOVED lines=13> */
[----:B------:R-:W-:Y:S02]  /*103e0*/  @!P0 LEA.HI.X R5, R182, R12, R183, 0x2, P2 ;  /* 0x0000000cb6058211 */ /* 0x000fe400010f14b7 */
[----:B------:R-:W-:-:S03]  /*103f0*/  ISETP.GE.AND P2, PT, R178, UR4, PT ;  /* 0x00000004b2007c0c */ /* 0x000fc6000bf46270 */
[----:B------:R1:W-:Y:S02]  /*10400*/  @!P0 ST.E.64 desc[UR42][R4.64], R48 ;  /* 0x0000003004008985 */ /* 0x0003e4000c101b2a */
[----:B-1----:R-:W-:-:S04]  /*10410*/  @!P1 LEA R4, P0, R180, R13, 0x2 ;  /* 0x0000000db4049211 */ /* 0x002fc800078010ff */
[----:B------:R-:W-:Y:S02]  /*10420*/  @!P1 LEA.HI.X R5, R180, R12, R181, 0x2, P0 ;  /* 0x0000000cb4059211 */ /* 0x000fe400000f14b5 */
[----:B------:R-:W-:-:S03]  /*10430*/  ISETP.GE.AND P0, PT, R176, UR4, PT ;  /* 0x00000004b0007c0c */ /* 0x000fc6000bf06270 */
[----:B------:R1:W-:Y:S01]  /*10440*/  @!P1 ST.E.64 desc[UR42][R4.64], R52 ;  /* 0x0000003404009985 */ /* 0x0003e2000c101b2a */
[----:B------:R-:W-:Y:S02]  /*10450*/  ISETP.GE.AND P1, PT, R237, UR4, PT ;  /* 0x00000004ed007c0c */ /* 0x000fe4000bf26270 */
[----:B-1----:R-:W-:-:S11]  /*10460*/  @!P2 LEA R4, P3, R178, R13, 0x2 ;  /* 0x0000000db204a211 */ /* 0x002fd600078610ff */
[CC--:B------:R-:W-:Y:S02]  /*10470*/  @!P1 LEA R6, P6, R237.reuse, R13.reuse, 0x2 ;  /* 0x0000000ded069211 */ /* 0x0c0fe400078c10ff */
[-C--:B------:R-:W-:Y:S02]  /*10480*/  @!P2 LEA.HI.X R5, R178, R12.reuse, R179, 0x2, P3 ;  /* 0x0000000cb205a211 */ /* 0x080fe400018f14b3 */
[----:B------:R-:W-:Y:S02]  /*10490*/  ISETP.GE.AND P3, PT, R236, UR4, PT ;  /* 0x00000004ec007c0c */ /* 0x000fe4000bf66270 */
[----:B------:R-:W-:Y:S01]  /*104a0*/  @!P1 LEA.HI.X R7, R237, R12, R175, 0x2, P6 ;  /* 0x0000000ced079211 */ /* 0x000fe200030f14af */
[----:B------:R1:W-:Y:S02]  /*104b0*/  @!P2 ST.E.64 desc[UR42][R4.64], R56 ;  /* 0x000000380400a985 */ /* 0x0003e4000c101b2a */
[----:B-1----:R-:W-:-:S04]  /*104c0*/  @!P0 LEA R4, P2, R176, R13, 0x2 ;  /* 0x0000000db0048211 */ /* 0x002fc800078410ff */
[----:B------:R-:W-:-:S05]  /*104d0*/  @!P0 LEA.HI.X R5, R176, R12, R177, 0x2, P2 ;  /* 0x0000000cb0058211 */ /* 0x000fca00010f14b1 */
[----:B------:R1:W-:Y:S01]  /*104e0*/  @!P0 ST.E.64 desc[UR42][R4.64], R60 ;  /* 0x0000003c04008985 */ /* 0x0003e2000c101b2a */
[----:B------:R-:W-:-:S03]  /*104f0*/  ISETP.GE.AND P0, PT, R233, UR4, PT ;  /* 0x00000004e9007c0c */ /* 0x000fc6000bf06270 */
[----:B------:R2:W-:Y:S01]  /*10500*/  @!P1 ST.E.64 desc[UR42][R6.64], R64 ;  /* 0x0000004006009985 */ /* 0x0005e2000c101b2a */
[----:B------:R-:W-:Y:S02]  /*10510*/  ISETP.GE.AND P1, PT, R232, UR4, PT ;  /* 0x00000004e8007c0c */ /* 0x000fe4000bf26270 */
[CC--:B-1----:R-:W-:Y:S02]  /*10520*/  @!P3 LEA R4, P6, R236.reuse, R13.reuse, 0x2 ;  /* 0x0000000dec04b211 */ /* 0x0c2fe400078c10ff */
[CC--:B--2---:R-:W-:Y:S02]  /*10530*/  @!P4 LEA R6, P2, R235.reuse, R13.reuse, 0x2 ;  /* 0x0000000deb06c211 */ /* 0x0c4fe400078410ff */
[-C--:B------:R-:W-:Y:S02]  /*10540*/  @!P3 LEA.HI.X R5, R236, R12.reuse, R174, 0x2, P6 ;  /* 0x0000000cec05b211 */ /* 0x080fe400030f14ae */
[----:B------:R-:W-:Y:S02]  /*10550*/  @!P4 LEA.HI.X R7, R235, R12, R173, 0x2, P2 ;  /* 0x0000000ceb07c211 */ /* 0x000fe400010f14ad */
[----:B------:R-:W-:Y:S01]  /*10560*/  ISETP.GE.AND P2, PT, R231, UR4, PT ;  /* 0x00000004e7007c0c */ /* 0x000fe2000bf46270 */
[----:B------:R1:W-:Y:S01]  /*10570*/  @!P3 ST.E.64 desc[UR42][R4.64], R68 ;  /* 0x000000440400b985 */ /* 0x0003e2000c101b2a */
[----:B------:R-:W-:-:S02]  /*10580*/  @!P5 LEA R8, P6, R234, R13, 0x2 ;  /* 0x0000000dea08d211 */ /* 0x000fc400078c10ff */
[----:B------:R-:W-:Y:S01]  /*10590*/  ISETP.GE.AND P3, PT, R229, UR4, PT ;  /* 0x00000004e5007c0c */ /* 0x000fe2000bf66270 */
[----:B------:R2:W-:Y:S01]  /*105a0*/  @!P4 ST.E.64 desc[UR42][R6.64], R72 ;  /* 0x000000480600c985 */ /* 0x0005e2000c101b2a */
[----:B------:R-:W-:-:S05]  /*105b0*/  @!P5 LEA.HI.X R9, R234, R12, R172, 0x2, P6 ;  /* 0x0000000cea09d211 */ /* 0x000fca00030f14ac */
[----:B------:R3:W-:Y:S01]  /*105c0*/  @!P5 ST.E.64 desc[UR42][R8.64], R76 ;  /* 0x0000004c0800d985 */ /* 0x0007e2000c101b2a */
        /* <DEDUP_REMOVED lines=17> */
[-C--:B------:R-:W-:Y:S02]  /*106e0*/  @!P4 LEA.HI.X R7, R228, R12.reuse, R167, 0x2, P0 ;  /* 0x0000000ce407c211 */ /* 0x080fe400000f14a7 */
[----:B------:R-:W-:Y:S02]  /*106f0*/  ISETP.GE.AND P0, PT, R222, UR4, PT ;  /* 0x00000004de007c0c */ /* 0x000fe4000bf06270 */
[CC--:B---3--:R-:W-:Y:S01]  /*10700*/  @!P5 LEA R8, P6, R225.reuse, R13.reuse, 0x2 ;  /* 0x0000000de108d211 */ /* 0x0c8fe200078c10ff */
[----:B------:R2:W-:Y:S01]  /*10710*/  @!P4 ST.E.64 desc[UR42][R6.64], R96 ;  /* 0x000000600600c985 */ /* 0x0005e2000c101b2a */
[----:B------:R-:W-:Y:S02]  /*10720*/  ISETP.GE.AND P4, PT, R220, UR4, PT ;  /* 0x00000004dc007c0c */ /* 0x000fe4000bf86270 */
[----:B------:R-:W-:Y:S02]  /*10730*/  @!P5 LEA.HI.X R9, R225, R12, R166, 0x2, P6 ;  /* 0x0000000ce109d211 */ /* 0x000fe400030f14a6 */
[----:B-1----:R-:W-:-:S03]  /*10740*/  @!P2 LEA R4, P6, R224, R13, 0x2 ;  /* 0x0000000de004a211 */ /* 0x002fc600078c10ff */
[----:B------:R1:W-:Y:S01]  /*10750*/  @!P5 ST.E.64 desc[UR42][R8.64], R100 ;  /* 0x000000640800d985 */ /* 0x0003e2000c101b2a */
[----:B------:R-:W-:Y:S02]  /*10760*/  ISETP.GE.AND P5, PT, R221, UR4, PT ;  /* 0x00000004dd007c0c */ /* 0x000fe4000bfa6270 */
        /* <DEDUP_REMOVED lines=42> */
.L_x_3757:
[----:B------:R-:W-:Y:S05]  /*10a10*/  BSYNC B1 ;  /* 0x0000000000017941 */ /* 0x000fea0003800000 */
.L_x_3756:
[----:B------:R-:W-:Y:S01]  /*10a20*/  VIADD R11, R11, 0x8 ;  /* 0x000000080b0b7836 */ /* 0x000fe20000000000 */
[----:B------:R0:W0:Y:S04]  /*10a30*/  SHFL.IDX PT, R20, R10, 0x1, 0x1c1f ;  /* 0x003c1f000a147f89 */ /* 0x00002800000e0000 */
[----:B------:R-:W-:Y:S01]  /*10a40*/  ISETP.GE.AND P0, PT, R11, R0, PT ;  /* 0x000000000b00720c */ /* 0x000fe20003f06270 */
[----:B------:R0:W0:-:S12]  /*10a50*/  SHFL.IDX PT, R24, R3, 0x1, 0x1c1f ;  /* 0x003c1f0003187f89 */ /* 0x00001800000e0000 */
[----:B------:R-:W-:Y:S05]  /*10a60*/  @P0 BRA `(.L_x_3755) ;  /* 0x0000001400d00947 */ /* 0x000fea0003800000 */
[----:B------:R-:W-:Y:S02]  /*10a70*/  ULDC UR4, c[0x0][0xac8] ;  /* 0x0002b20000047ab9 */ /* 0x000fe40000000800 */
[----:B------:R-:W-:Y:S02]  /*10a80*/  ISETP.GE.AND P4, PT, R192, UR4, PT ;  /* 0x00000004c0007c0c */ /* 0x000fe4000bf86270 */
[----:B------:R-:W-:Y:S02]  /*10a90*/  ISETP.GE.AND P2, PT, R218, UR4, PT ;  /* 0x00000004da007c0c */ /* 0x000fe4000bf46270 */
[----:B------:R-:W-:Y:S02]  /*10aa0*/  ISETP.GE.AND P1, PT, R210, UR4, PT ;  /* 0x00000004d2007c0c */ /* 0x000fe4000bf26270 */
[----:B------:R-:W-:-:S07]  /*10ab0*/  ISETP.GE.AND P0, PT, R202, UR4, PT ;  /* 0x00000004ca007c0c */ /* 0x000fce000bf06270 */
[----:B01--4-:R-:W-:-:S04]  /*10ac0*/  @!P4 LEA R4, P3, R192, R24, 0x2 ;  /* 0x00000018c004c211 */ /* 0x013fc800078610ff */
[----:B------:R-:W-:Y:S02]  /*10ad0*/  @!P4 LEA.HI.X R5, R192, R20, R227, 0x2, P3 ;  /* 0x00000014c005c211 */ /* 0x000fe400018f14e3 */
[----:B------:R-:W-:Y:S02]  /*10ae0*/  ISETP.GE.AND P3, PT, R199, UR4, PT ;  /* 0x00000004c7007c0c */ /* 0x000fe4000bf66270 */
[C---:B------:R-:W-:Y:S01]  /*10af0*/  @!P1 LEA R6, P5, R210.reuse, R24, 0x2 ;  /* 0x00000018d2069211 */ /* 0x040fe200078a10ff */
[----:B------:R0:W-:Y:S01]  /*10b00*/  @!P4 ST.E.64 desc[UR42][R4.64], R26 ;  /* 0x0000001a0400c985 */ /* 0x0001e2000c101b2a */
[----:B------:R-:W-:Y:S02]  /*10b10*/  ISETP.GE.AND P4, PT, R191, UR4, PT ;  /* 0x00000004bf007c0c */ /* 0x000fe4000bf86270 */
[----:B------:R-:W-:Y:S02]  /*10b20*/  @!P1 LEA.HI.X R7, R210, R20, R217, 0x2, P5 ;  /* 0x00000014d2079211 */ /* 0x000fe400028f14d9 */
[----:B------:R-:W-:-:S02]  /*10b30*/  ISETP.GE.AND P5, PT, R182, UR4, PT ;  /* 0x00000004b6007c0c */ /* 0x000fc4000bfa6270 */
[----:B0-----:R-:W-:-:S04]  /*10b40*/  @!P2 LEA R4, P6, R218, R24, 0x2 ;  /* 0x00000018da04a211 */ /* 0x001fc800078c10ff */
[----:B------:R-:W-:Y:S02]  /*10b50*/  @!P2 LEA.HI.X R5, R218, R20, R226, 0x2, P6 ;  /* 0x00000014da05a211 */ /* 0x000fe400030f14e2 */
[----:B------:R-:W-:-:S03]  /*10b60*/  @!P0 LEA R8, P6, R202, R24, 0x2 ;  /* 0x00000018ca088211 */ /* 0x000fc600078c10ff */
[----:B------:R0:W-:Y:S01]  /*10b70*/  @!P2 ST.E.64 desc[UR42][R4.64], R30 ;  /* 0x0000001e0400a985 */ /* 0x0001e2000c101b2a */
[----:B------:R-:W-:-:S03]  /*10b80*/  @!P0 LEA.HI.X R9, R202, R20, R203, 0x2, P6 ;  /* 0x00000014ca098211 */ /* 0x000fc600030f14cb */
[----:B------:R1:W-:Y:S04]  /*10b90*/  @!P1 ST.E.64 desc[UR42][R6.64], R34 ;  /* 0x0000002206009985 */ /* 0x0003e8000c101b2a */
[----:B------:R4:W-:Y:S01]  /*10ba0*/  @!P0 ST.E.64 desc[UR42][R8.64], R38 ;  /* 0x0000002608008985 */ /* 0x0009e2000c101b2a */
[----:B------:R-:W-:Y:S02]  /*10bb0*/  ISETP.GE.AND P0, PT, R180, UR4, PT ;  /* 0x00000004b4007c0c */ /* 0x000fe4000bf06270 */
[-C--:B0-----:R-:W-:Y:S02]  /*10bc0*/  @!P3 LEA R4, P1, R199, R24.reuse, 0x2 ;  /* 0x00000018c704b211 */ /* 0x081fe400078210ff */
[----:B-1----:R-:W-:Y:S02]  /*10bd0*/  @!P4 LEA R6, P2, R191, R24, 0x2 ;  /* 0x00000018bf06c211 */ /* 0x002fe400078410ff */
[----:B------:R-:W-:-:S02]  /*10be0*/  @!P3 LEA.HI.X R5, R199, R20, R200, 0x2, P1 ;  /* 0x00000014c705b211 */ /* 0x000fc400008f14c8 */
[----:B------:R-:W-:Y:S02]  /*10bf0*/  ISETP.GE.AND P1, PT, R178, UR4, PT ;  /* 0x00000004b2007c0c */ /* 0x000fe4000bf26270 */
[----:B------:R-:W-:Y:S01]  /*10c00*/  @!P4 LEA.HI.X R7, R191, R20, R198, 0x2, P2 ;  /* 0x00000014bf07c211 */ /* 0x000fe200010f14c6 */
[----:B------:R0:W-:Y:S01]  /*10c10*/  @!P3 ST.E.64 desc[UR42][R4.64], R42 ;  /* 0x0000002a0400b985 */ /* 0x0001e2000c101b2a */
[----:B------:R-:W-:Y:S02]  /*10c20*/  ISETP.GE.AND P2, PT, R176, UR4, PT ;  /* 0x00000004b0007c0c */ /* 0x000fe4000bf46270 */
[C---:B----4-:R-:W-:Y:S01]  /*10c30*/  @!P5 LEA R8, P6, R182.reuse, R24, 0x2 ;  /* 0x00000018b608d211 */ /* 0x050fe200078c10ff */
[----:B------:R1:W-:Y:S01]  /*10c40*/  @!P4 ST.E.64 desc[UR42][R6.64], R46 ;  /* 0x0000002e0600c985 */ /* 0x0003e2000c101b2a */
[----:B------:R-:W-:Y:S02]  /*10c50*/  ISETP.GE.AND P3, PT, R237, UR4, PT ;  /* 0x00000004ed007c0c */ /* 0x000fe4000bf66270 */
[----:B------:R-:W-:-:S02]  /*10c60*/  @!P5 LEA.HI.X R9, R182, R20, R183, 0x2, P6 ;  /* 0x00000014b609d211 */ /* 0x000fc400030f14b7 */
[----:B------:R-:W-:-:S03]  /*10c70*/  ISETP.GE.AND P4, PT, R236, UR4, PT ;  /* 0x00000004ec007c0c */ /* 0x000fc6000bf86270 */
[----:B------:R4:W-:Y:S01]  /*10c80*/  @!P5 ST.E.64 desc[UR42][R8.64], R50 ;  /* 0x000000320800d985 */ /* 0x0009e2000c101b2a */
[-C--:B0-----:R-:W-:Y:S02]  /*10c90*/  @!P0 LEA R4, P6, R180, R24.reuse, 0x2 ;  /* 0x00000018b4048211 */ /* 0x081fe400078c10ff */
[----:B-1----:R-:W-:Y:S02]  /*10ca0*/  @!P1 LEA R6, P5, R178, R24, 0x2 ;  /* 0x00000018b2069211 */ /* 0x002fe400078a10ff */
[-C--:B------:R-:W-:Y:S02]  /*10cb0*/  @!P0 LEA.HI.X R5, R180, R20.reuse, R181, 0x2, P6 ;  /* 0x00000014b4058211 */ /* 0x080fe400030f14b5 */
[----:B------:R-:W-:Y:S02]  /*10cc0*/  @!P1 LEA.HI.X R7, R178, R20, R179, 0x2, P5 ;  /* 0x00000014b2079211 */ /* 0x000fe400028f14b3 */
[----:B------:R-:W-:Y:S01]  /*10cd0*/  ISETP.GE.AND P5, PT, R235, UR4, PT ;  /* 0x00000004eb007c0c */ /* 0x000fe2000bfa6270 */
[----:B------:R0:W-:Y:S01]  /*10ce0*/  @!P0 ST.E.64 desc[UR42][R4.64], R54 ;  /* 0x0000003604008985 */ /* 0x0001e2000c101b2a */
[----:B----4-:R-:W-:-:S02]  /*10cf0*/  @!P2 LEA R8, P6, R176, R24, 0x2 ;  /* 0x00000018b008a211 */ /* 0x010fc400078c10ff */
[----:B------:R-:W-:Y:S01]  /*10d00*/  ISETP.GE.AND P0, PT, R234, UR4, PT ;  /* 0x00000004ea007c0c */ /* 0x000fe2000bf06270 */
[----:B------:R1:W-:Y:S01]  /*10d10*/  @!P1 ST.E.64 desc[UR42][R6.64], R58 ;  /* 0x0000003a06009985 */ /* 0x0003e2000c101b2a */
[----:B------:R-:W-:Y:S02]  /*10d20*/  @!P2 LEA.HI.X R9, R176, R20, R177, 0x2, P6 ;  /* 0x00000014b009a211 */ /* 0x000fe400030f14b1 */
[----:B------:R-:W-:-:S03]  /*10d30*/  ISETP.GE.AND P1, PT, R233, UR4, PT ;  /* 0x00000004e9007c0c */ /* 0x000fc6000bf26270 */
[----:B------:R4:W-:Y:S01]  /*10d40*/  @!P2 ST.E.64 desc[UR42][R8.64], R62 ;  /* 0x0000003e0800a985 */ /* 0x0009e2000c101b2a */
[CC--:B0-----:R-:W-:Y:S02]  /*10d50*/  @!P3 LEA R4, P6, R237.reuse, R24.reuse, 0x2 ;  /* 0x00000018ed04b211 */ /* 0x0c1fe400078c10ff */
[C---:B-1----:R-:W-:Y:S02]  /*10d60*/  @!P4 LEA R6, P2, R236.reuse, R24, 0x2 ;  /* 0x00000018ec06c211 */ /* 0x042fe400078410ff */
[-C--:B------:R-:W-:Y:S02]  /*10d70*/  @!P3 LEA.HI.X R5, R237, R20.reuse, R175, 0x2, P6 ;  /* 0x00000014ed05b211 */ /* 0x080fe400030f14af */
[----:B------:R-:W-:Y:S02]  /*10d80*/  @!P4 LEA.HI.X R7, R236, R20, R174, 0x2, P2 ;  /* 0x00000014ec07c211 */ /* 0x000fe400010f14ae */
[----:B------:R-:W-:Y:S01]  /*10d90*/  ISETP.GE.AND P2, PT, R232, UR4, PT ;  /* 0x00000004e8007c0c */ /* 0x000fe2000bf46270 */
[----:B------:R0:W-:Y:S01]  /*10da0*/  @!P3 ST.E.64 desc[UR42][R4.64], R66 ;  /* 0x000000420400b985 */ /* 0x0001e2000c101b2a */
[----:B----4-:R-:W-:-:S03]  /*10db0*/  @!P5 LEA R8, P6, R235, R24, 0x2 ;  /* 0x00000018eb08d211 */ /* 0x010fc600078c10ff */
[----:B------:R1:W-:Y:S01]  /*10dc0*/  @!P4 ST.E.64 desc[UR42][R6.64], R70 ;  /* 0x000000460600c985 */ /* 0x0003e2000c101b2a */
[----:B------:R-:W-:-:S05]  /*10dd0*/  @!P5 LEA.HI.X R9, R235, R20, R173, 0x2, P6 ;  /* 0x00000014eb09d211 */ /* 0x000fca00030f14ad */
[----:B------:R4:W-:Y:S01]  /*10de0*/  @!P5 ST.E.64 desc[UR42][R8.64], R74 ;  /* 0x0000004a0800d985 */ /* 0x0009e2000c101b2a */
[----:B------:R-:W-:Y:S02]  /*10df0*/  ISETP.GE.AND P5, PT, R231, UR4, PT ;  /* 0x00000004e7007c0c */ /* 0x000fe4000bfa6270 */
[----:B0-----:R-:W-:-:S04]  /*10e00*/  @!P0 LEA R4, P4, R234, R24, 0x2 ;  /* 0x00000018ea048211 */ /* 0x001fc800078810ff */
[----:B------:R-:W-:Y:S02]  /*10e10*/  @!P0 LEA.HI.X R5, R234, R20, R172, 0x2, P4 ;  /* 0x00000014ea058211 */ /* 0x000fe400020f14ac */
[----:B------:R-:W-:Y:S02]  /*10e20*/  ISETP.GE.AND P4, PT, R229, UR4, PT ;  /* 0x00000004e5007c0c */ /* 0x000fe4000bf86270 */
[CC--:B-1----:R-:W-:Y:S01]  /*10e30*/  @!P1 LEA R6, P3, R233.reuse, R24.reuse, 0x2 ;  /* 0x00000018e9069211 */ /* 0x0c2fe200078610ff */
[----:B------:R0:W-:Y:S01]  /*10e40*/  @!P0 ST.E.64 desc[UR42][R4.64], R78 ;  /* 0x0000004e04008985 */ /* 0x0001e2000c101b2a */
[----:B----4-:R-:W-:Y:S02]  /*10e50*/  @!P2 LEA R8, P6, R232, R24, 0x2 ;  /* 0x00000018e808a211 */ /* 0x010fe400078c10ff */
[----:B------:R-:W-:Y:S02]  /*10e60*/  @!P1 LEA.HI.X R7, R233, R20, R171, 0x2, P3 ;  /* 0x00000014e9079211 */ /* 0x000fe400018f14ab */
[----:B------:R-:W-:-:S02]  /*10e70*/  ISETP.GE.AND P3, PT, R228, UR4, PT ;  /* 0x00000004e4007c0c */ /* 0x000fc4000bf66270 */
[----:B------:R-:W-:Y:S01]  /*10e80*/  @!P2 LEA.HI.X R9, R232, R20, R170, 0x2, P6 ;  /* 0x00000014e809a211 */ /* 0x000fe200030f14aa */
[----:B------:R1:W-:Y:S01]  /*10e90*/  @!P1 ST.E.64 desc[UR42][R6.64], R82 ;  /* 0x0000005206009985 */ /* 0x0003e2000c101b2a */
[----:B------:R-:W-:-:S03]  /*10ea0*/  ISETP.GE.AND P1, PT, R224, UR4, PT ;  /* 0x00000004e0007c0c */ /* 0x000fc6000bf26270 */
[----:B------:R4:W-:Y:S01]  /*10eb0*/  @!P2 ST.E.64 desc[UR42][R8.64], R86 ;  /* 0x000000560800a985 */ /* 0x0009e2000c101b2a */
[----:B------:R-:W-:Y:S02]  /*10ec0*/  ISETP.GE.AND P2, PT, R225, UR4, PT ;  /* 0x00000004e1007c0c */ /* 0x000fe4000bf46270 */
[----:B0-----:R-:W-:-:S04]  /*10ed0*/  @!P5 LEA R4, P6, R231, R24, 0x2 ;  /* 0x00000018e704d211 */ /* 0x001fc800078c10ff */
[----:B------:R-:W-:Y:S02]  /*10ee0*/  @!P5 LEA.HI.X R5, R231, R20, R169, 0x2, P6 ;  /* 0x00000014e705d211 */ /* 0x000fe400030f14a9 */
[----:B-1----:R-:W-:-:S03]  /*10ef0*/  @!P4 LEA R6, P0, R229, R24, 0x2 ;  /* 0x00000018e506c211 */ /* 0x002fc600078010ff */
[----:B------:R0:W-:Y:S01]  /*10f00*/  @!P5 ST.E.64 desc[UR42][R4.64], R90 ;  /* 0x0000005a0400d985 */ /* 0x0001e2000c101b2a */
[----:B------:R-:W-:Y:S02]  /*10f10*/  ISETP.GE.AND P5, PT, R222, UR4, PT ;  /* 0x00000004de007c0c */ /* 0x000fe4000bfa6270 */
[----:B------:R-:W-:Y:S02]  /*10f20*/  @!P4 LEA.HI.X R7, R229, R20, R168, 0x2, P0 ;  /* 0x00000014e507c211 */ /* 0x000fe400000f14a8 */
[----:B------:R-:W-:Y:S02]  /*10f30*/  ISETP.GE.AND P0, PT, R223, UR4, PT ;  /* 0x00000004df007c0c */ /* 0x000fe4000bf06270 */
[C---:B----4-:R-:W-:Y:S01]  /*10f40*/  @!P3 LEA R8, P6, R228.reuse, R24, 0x2 ;  /* 0x00000018e408b211 */ /* 0x050fe200078c10ff */
[----:B------:R1:W-:Y:S01]  /*10f50*/  @!P4 ST.E.64 desc[UR42][R6.64], R94 ;  /* 0x0000005e0600c985 */ /* 0x0003e2000c101b2a */
[----:B------:R-:W-:Y:S02]  /*10f60*/  ISETP.GE.AND P4, PT, R221, UR4, PT ;  /* 0x00000004dd007c0c */ /* 0x000fe4000bf86270 */
[----:B------:R-:W-:-:S02]  /*10f70*/  @!P3 LEA.HI.X R9, R228, R20, R167, 0x2, P6 ;  /* 0x00000014e409b211 */ /* 0x000fc400030f14a7 */
[----:B------:R-:W-:-:S03]  /*10f80*/  @!P2 LEA R10, P6, R225, R24, 0x2 ;  /* 0x00000018e10aa211 */ /* 0x000fc600078c10ff */
[----:B------:R4:W-:Y:S01]  /*10f90*/  @!P3 ST.E.64 desc[UR42][R8.64], R98 ;  /* 0x000000620800b985 */ /* 0x0009e2000c101b2a */
[C---:B---3--:R-:W-:Y:S02]  /*10fa0*/  @!P1 LEA R12, P3, R224.reuse, R24, 0x2 ;  /* 0x00000018e00c9211 */ /* 0x048fe400078610ff */
[----:B------:R-:W-:Y:S02]  /*10fb0*/  @!P2 LEA.HI.X R11, R225, R20, R166, 0x2, P6 ;  /* 0x00000014e10ba211 */ /* 0x000fe400030f14a6 */
[C---:B------:R-:W-:Y:S02]  /*10fc0*/  @!P0 LEA R14, P6, R223.reuse, R24, 0x2 ;  /* 0x00000018df0e8211 */ /* 0x040fe400078c10ff */
[-C--:B--2---:R-:W-:Y:S01]  /*10fd0*/  @!P1 LEA.HI.X R13, R224, R20.reuse, R165, 0x2, P3 ;  /* 0x00000014e00d9211 */ /* 0x084fe200018f14a5 */
[----:B------:R2:W-:Y:S01]  /*10fe0*/  @!P2 ST.E.64 desc[UR42][R10.64], R102 ;  /* 0x000000660a00a985 */ /* 0x0005e2000c101b2a */
[----:B------:R-:W-:Y:S02]  /*10ff0*/  ISETP.GE.AND P3, PT, R220, UR4, PT ;  /* 0x00000004dc007c0c */ /* 0x000fe4000bf66270 */
[----:B------:R-:W-:Y:S01]  /*11000*/  @!P0 LEA.HI.X R15, R223, R20, R164, 0x2, P6 ;  /* 0x00000014df0f8211 */ /* 0x000fe200030f14a4 */
[----:B------:R3:W-:Y:S01]  /*11010*/  @!P1 ST.E.64 desc[UR42][R12.64], R106 ;  /* 0x0000006a0c009985 */ /* 0x0007e2000c101b2a */
[----:B0-----:R-:W-:-:S02]  /*11020*/  @!P5 LEA R4, P1, R222, R24, 0x2 ;  /* 0x00000018de04d211 */ /* 0x001fc400078210ff */
[----:B-1----:R-:W-:Y:S01]  /*11030*/  @!P4 LEA R6, P2, R221, R24, 0x2 ;  /* 0x00000018dd06c211 */ /* 0x002fe200078410ff */
[----:B------:R-:W-:Y:S01]  /*11040*/  @!P0 ST.E.64 desc[UR42][R14.64], R110 ;  /* 0x0000006e0e008985 */ /* 0x000fe2000c101b2a */
[----:B------:R-:W-:Y:S02]  /*11050*/  ISETP.GE.AND P0, PT, R219, UR4, PT ;  /* 0x00000004db007c0c */ /* 0x000fe4000bf06270 */
[----:B------:R-:W-:Y:S02]  /*11060*/  @!P5 LEA.HI.X R5, R222, R20, R163, 0x2, P1 ;  /* 0x00000014de05d211 */ /* 0x000fe400008f14a3 */
[----:B------:R-:W-:Y:S02]  /*11070*/  ISETP.GE.AND P1, PT, R216, UR4, PT ;  /* 0x00000004d8007c0c */ /* 0x000fe4000bf26270 */
[----:B----4-:R-:W-:Y:S01]  /*11080*/  @!P3 LEA R8, P6, R220, R24, 0x2 ;  /* 0x00000018dc08b211 */ /* 0x010fe200078c10ff */
[----:B------:R0:W-:Y:S01]  /*11090*/  @!P5 ST.E.64 desc[UR42][R4.64], R114 ;  /* 0x000000720400d985 */ /* 0x0001e2000c101b2a */
[----:B------:R-:W-:-:S02]  /*110a0*/  @!P4 LEA.HI.X R7, R221, R20, R162, 0x2, P2 ;  /* 0x00000014dd07c211 */ /* 0x000fc400010f14a2 */
[----:B------:R-:W-:Y:S02]  /*110b0*/  @!P3 LEA.HI.X R9, R220, R20, R161, 0x2, P6 ;  /* 0x00000014dc09b211 */ /* 0x000fe400030f14a1 */
[----:B------:R-:W-:Y:S01]  /*110c0*/  ISETP.GE.AND P2, PT, R213, UR4, PT ;  /* 0x00000004d5007c0c */ /* 0x000fe2000bf46270 */
[----:B------:R1:W-:Y:S01]  /*110d0*/  @!P4 ST.E.64 desc[UR42][R6.64], R118 ;  /* 0x000000760600c985 */ /* 0x0003e2000c101b2a */
[----:B------:R-:W-:Y:S02]  /*110e0*/  ISETP.GE.AND P4, PT, R215, UR4, PT ;  /* 0x00000004d7007c0c */ /* 0x000fe4000bf86270 */
[C---:B--2---:R-:W-:Y:S01]  /*110f0*/  @!P0 LEA R10, P5, R219.reuse, R24, 0x2 ;  /* 0x00000018db0a8211 */ /* 0x044fe200078a10ff */
[----:B------:R2:W-:Y:S01]  /*11100*/  @!P3 ST.E.64 desc[UR42][R8.64], R122 ;  /* 0x0000007a0800b985 */ /* 0x0005e2000c101b2a */
[----:B------:R-:W-:Y:S02]  /*11110*/  ISETP.GE.AND P3, PT, R214, UR4, PT ;  /* 0x00000004d6007c0c */ /* 0x000fe4000bf66270 */
[----:B------:R-:W-:-:S02]  /*11120*/  @!P0 LEA.HI.X R11, R219, R20, R160, 0x2, P5 ;  /* 0x00000014db0b8211 */ /* 0x000fc400028f14a0 */
[----:B------:R-:W-:Y:S02]  /*11130*/  ISETP.GE.AND P5, PT, R212, UR4, PT ;  /* 0x00000004d4007c0c */ /* 0x000fe4000bfa6270 */
[CC--:B---3--:R-:W-:Y:S01]  /*11140*/  @!P1 LEA R12, P6, R216.reuse, R24.reuse, 0x2 ;  /* 0x00000018d80c9211 */ /* 0x0c8fe200078c10ff */
[----:B------:R3:W-:Y:S02]  /*11150*/  @!P0 ST.E.64 desc[UR42][R10.64], R126 ;  /* 0x0000007e0a008985 */ /* 0x0007e4000c101b2a */
[C---:B0-----:R-:W-:Y:S02]  /*11160*/  @!P4 LEA R4, P0, R215.reuse, R24, 0x2 ;  /* 0x00000018d704c211 */ /* 0x041fe400078010ff */
[----:B------:R-:W-:Y:S02]  /*11170*/  @!P1 LEA.HI.X R13, R216, R20, R159, 0x2, P6 ;  /* 0x00000014d80d9211 */ /* 0x000fe400030f149f */
[----:B-1----:R-:W-:Y:S02]  /*11180*/  @!P3 LEA R6, P6, R214, R24, 0x2 ;  /* 0x00000018d606b211 */ /* 0x002fe400078c10ff */
[----:B------:R-:W-:Y:S01]  /*11190*/  @!P4 LEA.HI.X R5, R215, R20, R158, 0x2, P0 ;  /* 0x00000014d705c211 */ /* 0x000fe200000f149e */
[----:B------:R3:W-:Y:S01]  /*111a0*/  @!P1 ST.E.64 desc[UR42][R12.64], R130 ;  /* 0x000000820c009985 */ /* 0x0007e2000c101b2a */
[----:B--2---:R-:W-:-:S02]  /*111b0*/  @!P2 LEA R8, P1, R213, R24, 0x2 ;  /* 0x00000018d508a211 */ /* 0x004fc400078210ff */
[----:B------:R-:W-:Y:S01]  /*111c0*/  @!P5 LEA R14, P0, R212, R24, 0x2 ;  /* 0x00000018d40ed211 */ /* 0x000fe200078010ff */
[----:B------:R3:W-:Y:S01]  /*111d0*/  @!P4 ST.E.64 desc[UR42][R4.64], R134 ;  /* 0x000000860400c985 */ /* 0x0007e2000c101b2a */
[-C--:B------:R-:W-:Y:S02]  /*111e0*/  @!P3 LEA.HI.X R7, R214, R20.reuse, R157, 0x2, P6 ;  /* 0x00000014d607b211 */ /* 0x080fe400030f149d */
[-C--:B------:R-:W-:Y:S02]  /*111f0*/  @!P2 LEA.HI.X R9, R213, R20.reuse, R156, 0x2, P1 ;  /* 0x00000014d509a211 */ /* 0x080fe400008f149c */
[----:B------:R-:W-:Y:S01]  /*11200*/  @!P5 LEA.HI.X R15, R212, R20, R152, 0x2, P0 ;  /* 0x00000014d40fd211 */ /* 0x000fe200000f1498 */
[----:B------:R3:W-:Y:S01]  /*11210*/  @!P3 ST.E.64 desc[UR42][R6.64], R138 ;  /* 0x0000008a0600b985 */ /* 0x0007e2000c101b2a */
[----:B------:R-:W-:-:S03]  /*11220*/  ISETP.GE.AND P0, PT, R211, UR4, PT ;  /* 0x00000004d3007c0c */ /* 0x000fc6000bf06270 */
[----:B------:R3:W-:Y:S04]  /*11230*/  @!P2 ST.E.64 desc[UR42][R8.64], R142 ;  /* 0x0000008e0800a985 */ /* 0x0007e8000c101b2a */
[----:B------:R3:W-:Y:S06]  /*11240*/  @!P5 ST.E.64 desc[UR42][R14.64], R146 ;  /* 0x000000920e00d985 */ /* 0x0007ec000c101b2a */
[----:B------:R-:W-:Y:S05]  /*11250*/  @P0 BRA `(.L_x_3755) ;  /* 0x0000000c00d40947 */ /* 0x000fea0003800000 */
[----:B---3--:R-:W-:-:S04]  /*11260*/  LEA R4, P0, R211, R24, 0x2 ;  /* 0x00000018d3047211 */ /* 0x008fc800078010ff */
[----:B------:R-:W-:-:S05]  /*11270*/  LEA.HI.X R5, R211, R20, R21, 0x2, P0 ;  /* 0x00000014d3057211 */ /* 0x000fca00000f1415 */
[----:B------:R0:W-:Y:S01]  /*11280*/  ST.E.64 desc[UR42][R4.64], R150 ;  /* 0x0000009604007985 */ /* 0x0001e2000c101b2a */
[----:B------:R-:W-:Y:S05]  /*11290*/  BRA `(.L_x_3755) ;  /* 0x0000000c00c47947 */ /* 0x000fea0003800000 */
.L_x_3749:
        /* <DEDUP_REMOVED lines=16> */
[----:B------:R-:W4:-:S12]  /*113a0*/  S2R R6, SR_TID.X ;  /* 0x0000000000067919 */ /* 0x000f180000002100 */
[----:B------:R-:W2:Y:S01]  /*113b0*/  @!P2 LDC R200, c[0x0][0xad4] ;  /* 0x0002b500ffc8ab82 */ /* 0x000ea20000000800 */
[----:B----4-:R-:W-:Y:S01]  /*113c0*/  VIADD R30, R6, 0xffffff80 ;  /* 0xffffff80061e7836 */ /* 0x010fe20000000000 */
[----:B--2---:R-:W-:-:S04]  /*113d0*/  ISETP.GT.AND P2, PT, R200, 0x1, PT ;  /* 0x00000001c800780c */ /* 0x004fc80003f44270 */
[----:B------:R-:W-:Y:S01]  /*113e0*/  ISETP.GT.AND P3, PT, R30, 0x3f, PT ;  /* 0x0000003f1e00780c */ /* 0x000fe20003f64270 */
[----:B---3--:R-:W-:-:S12]  /*113f0*/  @P1 BRA `(.L_x_3758) ;  /* 0x0000000000101947 */ /* 0x008fd80003800000 */
[----:B------:R-:W-:Y:S05]  /*11400*/  @!P0 BRA `(.L_x_3758) ;  /* 0x00000000000c8947 */ /* 0x000fea0003800000 */
[----:B------:R-:W2:Y:S04]  /*11410*/  LDG.E R7, desc[UR42][R4.64] ;  /* 0x0000002a04077981 */ /* 0x000ea8000c1e1900 */
[----:B-----5:R-:W2:Y:S02]  /*11420*/  LDG.E R0, desc[UR42][R4.64+0x4] ;  /* 0x0000042a04007981 */ /* 0x020ea4000c1e1900 */
[----:B--2---:R-:W-:-:S07]  /*11430*/  IMAD.IADD R0, R0, 0x1, -R7 ;  /* 0x0000000100007824 */ /* 0x004fce00078e0a07 */
.L_x_3758:
[----:B------:R-:W2:Y:S01]  /*11440*/  LDL.LU R4, [R1+0x24] ;  /* 0x0000240001047983 */ /* 0x000ea20000300800 */
[----:B------:R-:W-:Y:S01]  /*11450*/  BSSY B1, `(.L_x_3759) ;  /* 0x0000037000017945 */ /* 0x000fe20003800000 */
[----:B------:R-:W-:Y:S02]  /*11460*/  SEL R199, R199, RZ, !P0 ;  /* 0x000000ffc7c77207 */ /* 0x000fe40004000000 */
[----:B-----5:R-:W-:Y:S02]  /*11470*/  SHF.R.S32.HI R26, RZ, 0x1f, R3 ;  /* 0x0000001fff1a7819 */ /* 0x020fe40000011403 */
[----:B--2---:R-:W-:Y:S01]  /*11480*/  SEL R28, R4, RZ, !P0 ;  /* 0x000000ff041c7207 */ /* 0x004fe20004000000 */
[----:B------:R-:W-:Y:S06]  /*11490*/  @P3 BRA `(.L_x_3760) ;  /* 0x0000000000c83947 */ /* 0x000fec0003800000 */
[----:B------:R-:W2:Y:S01]  /*114a0*/  S2R R4, SR_TID.X ;  /* 0x0000000000047919 */ /* 0x000ea20000002100 */
[----:B------:R-:W3:Y:S02]  /*114b0*/  LDC R31, c[0x0][0xbe8] ;  /* 0x0002fa00ff1f7b82 */ /* 0x000ee40000000800 */
[----:B---3--:R-:W-:Y:S02]  /*114c0*/  IMAD R5, R0, R31, RZ ;  /* 0x0000001f00057224 */ /* 0x008fe400078e02ff */
[----:B--2---:R-:W-:-:S04]  /*114d0*/  IMAD R4, R201, 0x40, R4 ;  /* 0x00000040c9047824 */ /* 0x004fc800078e0204 */
[----:B------:R-:W-:-:S05]  /*114e0*/  VIADD R29, R4, 0xffffff80 ;  /* 0xffffff80041d7836 */ /* 0x000fca0000000000 */
[----:B------:R-:W-:-:S13]  /*114f0*/  ISETP.GE.AND P0, PT, R29, R5, PT ;  /* 0x000000051d00720c */ /* 0x000fda0003f06270 */
[----:B------:R-:W-:Y:S05]  /*11500*/  @P0 BRA `(.L_x_3760) ;  /* 0x0000000000ac0947 */ /* 0x000fea0003800000 */
[----:B------:R-:W-:Y:S01]  /*11510*/  IMAD.MOV.U32 R24, RZ, RZ, 0x9b8 ;  /* 0x000009b8ff187424 */ /* 0x000fe200078e00ff */
[----:B------:R-:W-:Y:S01]  /*11520*/  ISETP.GT.AND P0, PT, R200, 0x1, PT ;  /* 0x00000001c800780c */ /* 0x000fe20003f04270 */
[----:B------:R-:W2:Y:S01]  /*11530*/  LDC.64 R4, c[0x0][0xba8] ;  /* 0x0002ea00ff047b82 */ /* 0x000ea20000000a00 */
[----:B------:R-:W-:Y:S01]  /*11540*/  ISETP.NE.AND P1, PT, R31, 0x1, PT ;  /* 0x000000011f00780c */ /* 0x000fe20003f25270 */
[----:B------:R-:W-:Y:S01]  /*11550*/  IMAD.MOV.U32 R21, RZ, RZ, R29 ;  /* 0x000000ffff157224 */ /* 0x000fe200078e001d */
[----:B------:R-:W-:-:S05]  /*11560*/  SEL R24, R24, 0x978, P0 ;  /* 0x0000097818187807 */ /* 0x000fca0000000000 */
[----:B------:R-:W3:Y:S08]  /*11570*/  LDC.64 R10, c[0x0][R24+0x220] ;  /* 0x00008800180a7b82 */ /* 0x000ef00000000a00 */
[----:B------:R-:W4:Y:S08]  /*11580*/  LDC.64 R14, c[0x0][R24+0x218] ;  /* 0x00008600180e7b82 */ /* 0x000f300000000a00 */
[----:B------:R-:W5:Y:S08]  /*11590*/  LDC.64 R8, c[0x0][R24+0x228] ;  /* 0x00008a0018087b82 */ /* 0x000f700000000a00 */
[----:B------:R-:W0:Y:S08]  /*115a0*/  @P1 LDC R20, c[0x0][0xbec] ;  /* 0x0002fb00ff141b82 */ /* 0x000e300000000800 */
[----:B------:R-:W1:Y:S08]  /*115b0*/  LDC.64 R6, c[0x0][R24+0x210] ;  /* 0x0000840018067b82 */ /* 0x000e700000000a00 */
[----:B------:R-:W5:Y:S01]  /*115c0*/  @P1 LDC R27, c[0x0][0xbf0] ;  /* 0x0002fc00ff1b1b82 */ /* 0x000f620000000800 */
[----:B0-----:R-:W-:-:S07]  /*115d0*/  @P1 IMAD.HI.U32 R20, R29, R20, RZ ;  /* 0x000000141d141227 */ /* 0x001fce00078e00ff */
[----:B--2---:R-:W0:Y:S01]  /*115e0*/  @!P0 LDC R4, c[0x0][0xb50] ;  /* 0x0002d400ff048b82 */ /* 0x004e220000000800 */
[-C--:B---3--:R-:W-:Y:S02]  /*115f0*/  IMAD R11, R11, R199.reuse, RZ ;  /* 0x000000c70b0b7224 */ /* 0x088fe400078e02ff */
[----:B------:R-:W-:-:S05]  /*11600*/  IMAD.WIDE.U32 R12, R10, R199, RZ ;  /* 0x000000c70a0c7225 */ /* 0x000fca00078e00ff */
[----:B------:R-:W2:Y:S01]  /*11610*/  @!P0 LDC R5, c[0x0][0xb54] ;  /* 0x0002d500ff058b82 */ /* 0x000ea20000000800 */
[-C--:B----4-:R-:W-:Y:S02]  /*11620*/  IMAD R25, R15, R198.reuse, RZ ;  /* 0x000000c60f197224 */ /* 0x090fe400078e02ff */
[----:B------:R-:W-:Y:S01]  /*11630*/  IMAD.WIDE.U32 R14, R14, R198, RZ ;  /* 0x000000c60e0e7225 */ /* 0x000fe200078e00ff */
[----:B-----5:R-:W-:-:S03]  /*11640*/  @P1 SHF.R.U32.HI R21, RZ, R27, R20 ;  /* 0x0000001bff151219 */ /* 0x020fc60000011614 */
[----:B------:R-:W-:Y:S01]  /*11650*/  IMAD R27, R10, R28, R11 ;  /* 0x0000001c0a1b7224 */ /* 0x000fe200078e020b */
[----:B------:R-:W-:Y:S01]  /*11660*/  SEL R11, R210, RZ, P0 ;  /* 0x000000ffd20b7207 */ /* 0x000fe20000000000 */
[----:B------:R-:W-:Y:S01]  /*11670*/  IMAD.IADD R25, R15, 0x1, R25 ;  /* 0x000000010f197824 */ /* 0x000fe200078e0219 */
[----:B------:R-:W-:Y:S01]  /*11680*/  IADD3 R14, P1, P3, R12, R14, R3 ;  /* 0x0000000e0c0e7210 */ /* 0x000fe20007b3e003 */
[----:B------:R-:W-:Y:S02]  /*11690*/  IMAD.IADD R27, R13, 0x1, R27 ;  /* 0x000000010d1b7824 */ /* 0x000fe400078e021b */
[----:B------:R-:W-:Y:S02]  /*116a0*/  IMAD.MOV R10, RZ, RZ, -R21 ;  /* 0x000000ffff0a7224 */ /* 0x000fe400078e0a15 */
[-C--:B------:R-:W-:Y:S02]  /*116b0*/  IMAD R13, R9, R11.reuse, RZ ;  /* 0x0000000b090d7224 */ /* 0x080fe400078e02ff */
        /* <DEDUP_REMOVED lines=8> */
[----:B------:R-:W-:Y:S01]  /*11740*/  SHF.R.S32.HI R13, RZ, 0x1f, R11 ;  /* 0x0000001fff0d7819 */ /* 0x000fe2000001140b */
[----:B------:R-:W-:-:S04]  /*11750*/  IMAD.WIDE.U32 R8, R6, R11, R8 ;  /* 0x0000000b06087225 */ /* 0x000fc800078e0008 */
[----:B------:R-:W-:Y:S01]  /*11760*/  IMAD R7, R6, R13, R7 ;  /* 0x0000000d06077224 */ /* 0x000fe200078e0207 */
[----:B0-----:R-:W-:-:S03]  /*11770*/  LEA R4, P0, R8, R4, 0x2 ;  /* 0x0000000408047211 */ /* 0x001fc600078010ff */
[----:B------:R-:W-:Y:S02]  /*11780*/  IMAD.IADD R6, R9, 0x1, R7 ;  /* 0x0000000109067824 */ /* 0x000fe400078e0207 */
[----:B------:R-:W-:-:S03]  /*11790*/  IMAD.MOV.U32 R7, RZ, RZ, -0x800000 ;  /* 0xff800000ff077424 */ /* 0x000fc600078e00ff */
[----:B--2---:R-:W-:-:S05]  /*117a0*/  LEA.HI.X R5, R8, R5, R6, 0x2, P0 ;  /* 0x0000000508057211 */ /* 0x004fca00000f1406 */
[----:B------:R2:W-:Y:S02]  /*117b0*/  STG.E desc[UR42][R4.64], R7 ;  /* 0x0000000704007986 */ /* 0x0005e4000c10192a */
.L_x_3760:
[----:B------:R-:W-:Y:S05]  /*117c0*/  BSYNC B1 ;  /* 0x0000000000017941 */ /* 0x000fea0003800000 */
.L_x_3759:
[----:B------:R-:W-:Y:S05]  /*117d0*/  @P2 BRA `(.L_x_3755) ;  /* 0x0000000800742947 */ /* 0x000fea0003800000 */
[----:B------:R-:W3:Y:S01]  /*117e0*/  LDC R9, c[0x0][0xbe8] ;  /* 0x0002fa00ff097b82 */ /* 0x000ee20000000800 */
[----:B------:R-:W-:Y:S01]  /*117f0*/  ULDC.64 UR4, c[0x0][0xaa0] ;  /* 0x0002a80000047ab9 */ /* 0x000fe20000000a00 */
[----:B--2---:R-:W-:Y:S01]  /*11800*/  SHF.R.S32.HI R7, RZ, 0x1f, R30 ;  /* 0x0000001fff077819 */ /* 0x004fe2000001141e */
[----:B------:R-:W-:Y:S01]  /*11810*/  IMAD R6, R26, UR4, RZ ;  /* 0x000000041a067c24 */ /* 0x000fe2000f8e02ff */
[----:B------:R-:W-:Y:S01]  /*11820*/  BSSY B1, `(.L_x_3761) ;  /* 0x0000074000017945 */ /* 0x000fe20003800000 */
[----:B------:R-:W-:Y:S01]  /*11830*/  IMAD.WIDE.U32 R4, R3, UR4, RZ ;  /* 0x0000000403047c25 */ /* 0x000fe2000f8e00ff */
[----:B------:R-:W-:Y:S02]  /*11840*/  LEA.HI R7, R7, R30, RZ, 0x3 ;  /* 0x0000001e07077211 */ /* 0x000fe400078f18ff */
[----:B------:R-:W2:Y:S01]  /*11850*/  LDC R21, c[0x0][0xac8] ;  /* 0x0002b200ff157b82 */ /* 0x000ea20000000800 */
[----:B------:R-:W-:Y:S01]  /*11860*/  IMAD R3, R3, UR5, R6 ;  /* 0x0000000503037c24 */ /* 0x000fe2000f8e0206 */
[----:B------:R-:W-:Y:S01]  /*11870*/  SHF.R.S32.HI R26, RZ, 0x3, R7 ;  /* 0x00000003ff1a7819 */ /* 0x000fe20000011407 */
[----:B------:R-:W-:Y:S01]  /*11880*/  ULDC.64 UR4, c[0x0][0xae8] ;  /* 0x0002ba0000047ab9 */ /* 0x000fe20000000a00 */
[----:B------:R-:W-:Y:S01]  /*11890*/  VIADD R31, R187, 0x180 ;  /* 0x00000180bb1f7836 */ /* 0x000fe20000000000 */
[----:B------:R-:W-:Y:S01]  /*118a0*/  SHF.R.S32.HI R32, RZ, 0x1f, R204 ;  /* 0x0000001fff207819 */ /* 0x000fe200000114cc */
[----:B------:R-:W-:Y:S01]  /*118b0*/  IMAD.IADD R5, R5, 0x1, R3 ;  /* 0x0000000105057824 */ /* 0x000fe200078e0203 */
[----:B------:R-:W-:Y:S01]  /*118c0*/  LOP3.LUT R3, R7, 0xfffffff8, RZ, 0xc0, !PT ;  /* 0xfffffff807037812 */ /* 0x000fe200078ec0ff */
[----:B------:R-:W-:Y:S01]  /*118d0*/  VIADD R29, R187, 0x1c0 ;  /* 0x000001c0bb1d7836 */ /* 0x000fe20000000000 */
[----:B------:R-:W-:Y:S01]  /*118e0*/  SHF.R.S32.HI R33, RZ, 0x1f, R205 ;  /* 0x0000001fff217819 */ /* 0x000fe200000114cd */
[----:B------:R-:W-:Y:S01]  /*118f0*/  IMAD.WIDE.U32 R4, R198, UR4, R4 ;  /* 0x00000004c6047c25 */ /* 0x000fe2000f8e0004 */
[----:B------:R-:W-:-:S02]  /*11900*/  SHF.R.S32.HI R34, RZ, 0x1f, R206 ;  /* 0x0000001fff227819 */ /* 0x000fc400000114ce */
[----:B------:R-:W-:Y:S01]  /*11910*/  SHF.R.S32.HI R35, RZ, 0x1f, R207 ;  /* 0x0000001fff237819 */ /* 0x000fe200000114cf */
[----:B------:R-:W-:Y:S01]  /*11920*/  IMAD.IADD R3, R30, 0x1, -R3 ;  /* 0x000000011e037824 */ /* 0x000fe200078e0a03 */
[----:B------:R-:W-:Y:S01]  /*11930*/  SHF.R.S32.HI R30, RZ, 0x1f, R31 ;  /* 0x0000001fff1e7819 */ /* 0x000fe2000001141f */
[----:B------:R-:W-:Y:S01]  /*11940*/  IMAD R5, R198, UR5, R5 ;  /* 0x00000005c6057c24 */ /* 0x000fe2000f8e0205 */
[----:B---3--:R-:W-:Y:S01]  /*11950*/  ISETP.NE.AND P0, PT, R9, 0x1, PT ;  /* 0x000000010900780c */ /* 0x008fe20003f05270 */
[----:B------:R-:W-:Y:S01]  /*11960*/  IMAD R6, R3, 0x20, R26 ;  /* 0x0000002003067824 */ /* 0x000fe200078e021a */
[----:B------:R-:W-:Y:S01]  /*11970*/  ULDC.64 UR4, c[0x0][0xaf0] ;  /* 0x0002bc0000047ab9 */ /* 0x000fe20000000a00 */
[----:B------:R-:W-:Y:S01]  /*11980*/  IMAD R27, R0, R9, RZ ;  /* 0x00000009001b7224 */ /* 0x000fe200078e02ff */
[----:B------:R-:W-:Y:S01]  /*11990*/  SHF.R.S32.HI R36, RZ, 0x1f, R208 ;  /* 0x0000001fff247819 */ /* 0x000fe200000114d0 */
[----:B------:R-:W-:Y:S02]  /*119a0*/  IMAD R8, R201, 0x40, R6 ;  /* 0x00000040c9087824 */ /* 0x000fe400078e0206 */
[----:B------:R-:W-:Y:S01]  /*119b0*/  IMAD R3, R28, UR4, RZ ;  /* 0x000000041c037c24 */ /* 0x000fe2000f8e02ff */
[-C--:B--2---:R-:W-:Y:S01]  /*119c0*/  ISETP.GE.AND P1, PT, R208, R21.reuse, PT ;  /* 0x00000015d000720c */ /* 0x084fe20003f26270 */
[----:B------:R-:W-:Y:S01]  /*119d0*/  IMAD.WIDE.U32 R4, R199, UR4, R4 ;  /* 0x00000004c7047c25 */ /* 0x000fe2000f8e0004 */
[----:B------:R-:W-:-:S02]  /*119e0*/  ISETP.GE.AND P2, PT, R187, R21, PT ;  /* 0x00000015bb00720c */ /* 0x000fc40003f46270 */
[----:B------:R-:W-:Y:S01]  /*119f0*/  SHF.R.S32.HI R28, RZ, 0x1f, R29 ;  /* 0x0000001fff1c7819 */ /* 0x000fe2000001141d */
[----:B------:R-:W2:Y:S01]  /*11a00*/  @P0 LDC R11, c[0x0][0xbec] ;  /* 0x0002fb00ff0b0b82 */ /* 0x000ea20000000800 */
[----:B------:R-:W-:Y:S01]  /*11a10*/  IMAD R7, R199, UR5, R3 ;  /* 0x00000005c7077c24 */ /* 0x000fe2000f8e0203 */
[----:B------:R-:W-:Y:S01]  /*11a20*/  ULDC.64 UR4, c[0x0][0xae0] ;  /* 0x0002b80000047ab9 */ /* 0x000fe20000000a00 */
[----:B------:R-:W-:Y:S01]  /*11a30*/  IMAD.MOV.U32 R3, RZ, RZ, R8 ;  /* 0x000000ffff037224 */ /* 0x000fe200078e0008 */
[----:B------:R-:W-:Y:S01]  /*11a40*/  SEL R0, RZ, 0x1, P2 ;  /* 0x00000001ff007807 */ /* 0x000fe20001000000 */
[----:B------:R-:W-:Y:S01]  /*11a50*/  IMAD.IADD R5, R5, 0x1, R7 ;  /* 0x0000000105057824 */ /* 0x000fe200078e0207 */
[----:B------:R-:W-:Y:S01]  /*11a60*/  ISETP.GE.AND P2, PT, R29, R21, PT ;  /* 0x000000151d00720c */ /* 0x000fe20003f46270 */
[----:B------:R-:W-:Y:S01]  /*11a70*/  IMAD R26, R201, 0x40, R26 ;  /* 0x00000040c91a7824 */ /* 0x000fe200078e021a */
[----:B------:R-:W3:Y:S01]  /*11a80*/  @P0 LDC R13, c[0x0][0xbf0] ;  /* 0x0002fc00ff0d0b82 */ /* 0x000ee20000000800 */
[----:B--2---:R-:W-:-:S05]  /*11a90*/  @P0 IMAD.HI.U32 R6, R8, R11, RZ ;  /* 0x0000000b08060227 */ /* 0x004fca00078e00ff */
[----:B---3--:R-:W-:Y:S02]  /*11aa0*/  @P0 SHF.R.U32.HI R3, RZ, R13, R6 ;  /* 0x0000000dff030219 */ /* 0x008fe40000011606 */
[----:B------:R-:W-:Y:S02]  /*11ab0*/  ISETP.GE.AND P0, PT, R207, R21, PT ;  /* 0x00000015cf00720c */ /* 0x000fe40003f06270 */
[--C-:B------:R-:W-:Y:S01]  /*11ac0*/  SHF.R.S32.HI R6, RZ, 0x1f, R3.reuse ;  /* 0x0000001fff067819 */ /* 0x100fe20000011403 */
[----:B------:R-:W-:Y:S02]  /*11ad0*/  IMAD.MOV R7, RZ, RZ, -R3 ;  /* 0x000000ffff077224 */ /* 0x000fe400078e0a03 */
[----:B------:R-:W-:-:S04]  /*11ae0*/  IMAD.WIDE.U32 R4, R3, UR4, R4 ;  /* 0x0000000403047c25 */ /* 0x000fc8000f8e0004 */
[----:B------:R-:W-:Y:S02]  /*11af0*/  IMAD R6, R6, UR4, RZ ;  /* 0x0000000406067c24 */ /* 0x000fe4000f8e02ff */
[----:B------:R-:W-:Y:S01]  /*11b00*/  IMAD R7, R9, R7, R8 ;  /* 0x0000000709077224 */ /* 0x000fe200078e0208 */
[----:B------:R-:W-:Y:S01]  /*11b10*/  SEL R8, RZ, 0xffffffff, P1 ;  /* 0xffffffffff087807 */ /* 0x000fe20000800000 */
[----:B------:R-:W-:Y:S01]  /*11b20*/  IMAD R9, R3, UR5, R6 ;  /* 0x0000000503097c24 */ /* 0x000fe2000f8e0206 */
[----:B------:R-:W-:Y:S01]  /*11b30*/  SEL R3, RZ, 0xffffffff, P0 ;  /* 0xffffffffff037807 */ /* 0x000fe20000000000 */
[----:B------:R-:W-:Y:S01]  /*11b40*/  ULDC.64 UR4, c[0x0][0xad8] ;  /* 0x0002b60000047ab9 */ /* 0x000fe20000000a00 */
[-C--:B------:R-:W-:Y:S01]  /*11b50*/  ISETP.GE.AND P0, PT, R206, R21.reuse, PT ;  /* 0x00000015ce00720c */ /* 0x080fe20003f06270 */
[----:B------:R-:W-:Y:S02]  /*11b60*/  IMAD.SHL.U32 R11, R8, 0x2, RZ ;  /* 0x00000002080b7824 */ /* 0x000fe400078e00ff */
[----:B------:R-:W-:Y:S01]  /*11b70*/  IMAD.SHL.U32 R3, R3, 0x4, RZ ;  /* 0x0000000403037824 */ /* 0x000fe200078e00ff */
[----:B------:R-:W-:Y:S01]  /*11b80*/  SEL R6, RZ, 0xffffffff, P0 ;  /* 0xffffffffff067807 */ /* 0x000fe20000000000 */
[----:B------:R-:W-:Y:S01]  /*11b90*/  IMAD.IADD R5, R5, 0x1, R9 ;  /* 0x0000000105057824 */ /* 0x000fe200078e0209 */
[----:B------:R-:W-:-:S02]  /*11ba0*/  ISETP.GE.AND P0, PT, R205, R21, PT ;  /* 0x00000015cd00720c */ /* 0x000fc40003f06270 */
[----:B------:R-:W-:Y:S01]  /*11bb0*/  LOP3.LUT R0, R11, 0x2, R0, 0xe2, !PT ;  /* 0x000000020b007812 */ /* 0x000fe200078ee200 */
[----:B------:R-:W-:Y:S01]  /*11bc0*/  IMAD.SHL.U32 R8, R6, 0x8, RZ ;  /* 0x0000000806087824 */ /* 0x000fe200078e00ff */
[----:B------:R-:W-:Y:S01]  /*11bd0*/  SEL R6, RZ, 0xffffffff, P0 ;  /* 0xffffffffff067807 */ /* 0x000fe20000000000 */
[----:B------:R-:W-:Y:S01]  /*11be0*/  IMAD.WIDE.U32 R4, R7, UR4, R4 ;  /* 0x0000000407047c25 */ /* 0x000fe2000f8e0004 */
[----:B------:R-:W-:Y:S02]  /*11bf0*/  LOP3.LUT R3, R3, 0x4, R0, 0xe2, !PT ;  /* 0x0000000403037812 */ /* 0x000fe400078ee200 */
[----:B------:R-:W-:Y:S01]  /*11c00*/  ISETP.GE.AND P0, PT, R204, R21, PT ;  /* 0x00000015cc00720c */ /* 0x000fe20003f06270 */
[----:B------:R-:W-:Y:S01]  /*11c10*/  IMAD.SHL.U32 R6, R6, 0x10, RZ ;  /* 0x0000001006067824 */ /* 0x000fe200078e00ff */
[----:B------:R-:W-:Y:S02]  /*11c20*/  SHF.R.S32.HI R0, RZ, 0x1f, R7 ;  /* 0x0000001fff007819 */ /* 0x000fe40000011407 */
[----:B------:R-:W-:-:S02]  /*11c30*/  LOP3.LUT R3, R8, 0x8, R3, 0xe2, !PT ;  /* 0x0000000808037812 */ /* 0x000fc400078ee203 */
[----:B------:R-:W-:Y:S01]  /*11c40*/  SEL R8, RZ, 0xffffffff, P0 ;  /* 0xffffffffff087807 */ /* 0x000fe20000000000 */
[----:B------:R-:W-:Y:S01]  /*11c50*/  IMAD R0, R0, UR4, RZ ;  /* 0x0000000400007c24 */ /* 0x000fe2000f8e02ff */
[----:B------:R-:W-:Y:S02]  /*11c60*/  ISETP.GE.AND P0, PT, R31, R21, PT ;  /* 0x000000151f00720c */ /* 0x000fe40003f06270 */
[----:B------:R-:W-:Y:S01]  /*11c70*/  LOP3.LUT R6, R6, 0x10, R3, 0xe2, !PT ;  /* 0x0000001006067812 */ /* 0x000fe200078ee203 */
[----:B------:R-:W-:Y:S02]  /*11c80*/  IMAD.SHL.U32 R9, R8, 0x20, RZ ;  /* 0x0000002008097824 */ /* 0x000fe400078e00ff */
[----:B------:R-:W-:Y:S01]  /*11c90*/  IMAD R3, R7, UR5, R0 ;  /* 0x0000000507037c24 */ /* 0x000fe2000f8e0200 */
[----:B------:R-:W-:Y:S01]  /*11ca0*/  SEL R7, RZ, 0x40, P0 ;  /* 0x00000040ff077807 */ /* 0x000fe20000000000 */
[----:B------:R-:W-:Y:S01]  /*11cb0*/  ULDC.64 UR4, c[0x0][0xa80] ;  /* 0x0002a00000047ab9 */ /* 0x000fe20000000a00 */
[----:B------:R-:W-:Y:S01]  /*11cc0*/  ISETP.GE.AND P0, PT, R26, R27, PT ;  /* 0x0000001b1a00720c */ /* 0x000fe20003f06270 */
[----:B------:R-:W-:Y:S01]  /*11cd0*/  IMAD.IADD R3, R5, 0x1, R3 ;  /* 0x0000000105037824 */ /* 0x000fe200078e0203 */
[----:B------:R-:W-:-:S02]  /*11ce0*/  LOP3.LUT R6, R9, 0x20, R6, 0xe2, !PT ;  /* 0x0000002009067812 */ /* 0x000fc400078ee206 */
[----:B------:R-:W-:Y:S02]  /*11cf0*/  LEA R20, P1, R4, UR4, 0x1 ;  /* 0x0000000404147c11 */ /* 0x000fe4000f8208ff */
[----:B------:R-:W-:Y:S02]  /*11d00*/  SEL R5, RZ, 0x80, P2 ;  /* 0x00000080ff057807 */ /* 0x000fe40001000000 */
[----:B------:R-:W-:Y:S02]  /*11d10*/  LOP3.LUT R24, R6, R7, RZ, 0xfc, !PT ;  /* 0x0000000706187212 */ /* 0x000fe400078efcff */
[----:B------:R-:W-:Y:S02]  /*11d20*/  LEA.HI.X R3, R4, UR5, R3, 0x1, P1 ;  /* 0x0000000504037c11 */ /* 0x000fe400088f0c03 */
[----:B------:R-:W-:Y:S01]  /*11d30*/  LOP3.LUT R25, R24, R5, RZ, 0xfc, !PT ;  /* 0x0000000518197212 */ /* 0x000fe200078efcff */
[----:B------:R2:W3:Y:S04]  /*11d40*/  SHFL.IDX PT, R4, R20, RZ, 0x181f ;  /* 0x00181fff14047589 */ /* 0x0004e800000e0000 */
[----:B------:R2:W4:Y:S01]  /*11d50*/  SHFL.IDX PT, R5, R3, RZ, 0x181f ;  /* 0x00181fff03057589 */ /* 0x00052200000e0000 */
[----:B------:R-:W-:Y:S05]  /*11d60*/  @P0 BRA `(.L_x_3762) ;  /* 0x00000000007c0947 */ /* 0x000fea0003800000 */
[-C--:B------:R-:W-:Y:S02]  /*11d70*/  ISETP.GE.AND P2, PT, R208, R21.reuse, PT ;  /* 0x00000015d000720c */ /* 0x080fe40003f46270 */
[-C--:B------:R-:W-:Y:S02]  /*11d80*/  ISETP.GE.AND P1, PT, R187, R21.reuse, PT ;  /* 0x00000015bb00720c */ /* 0x080fe40003f26270 */
[-C--:B------:R-:W-:Y:S02]  /*11d90*/  ISETP.GE.AND P5, PT, R207, R21.reuse, PT ;  /* 0x00000015cf00720c */ /* 0x080fe40003fa6270 */
[----:B------:R-:W-:-:S07]  /*11da0*/  ISETP.GE.AND P3, PT, R206, R21, PT ;  /* 0x00000015ce00720c */ /* 0x000fce0003f66270 */
[CC--:B---3--:R-:W-:Y:S02]  /*11db0*/  @!P2 LEA R8, P0, R208.reuse, R4.reuse, 0x1 ;  /* 0x00000004d008a211 */ /* 0x0c8fe400078008ff */
[----:B----4-:R-:W-:Y:S02]  /*11dc0*/  @!P1 IMAD.WIDE R6, R187, 0x2, R4 ;  /* 0x00000002bb069825 */ /* 0x010fe400078e0204 */
[----:B------:R-:W-:Y:S02]  /*11dd0*/  @!P2 LEA.HI.X R9, R208, R5, R36, 0x1, P0 ;  /* 0x00000005d009a211 */ /* 0x000fe400000f0c24 */
[----:B------:R-:W-:Y:S01]  /*11de0*/  @!P5 LEA R10, P4, R207, R4, 0x1 ;  /* 0x00000004cf0ad211 */ /* 0x000fe200078808ff */
[----:B------:R-:W-:Y:S01]  /*11df0*/  @!P1 ST.E.128 desc[UR42][R6.64], RZ ;  /* 0x000000ff06009985 */ /* 0x000fe2000c101d2a */
[-C--:B------:R-:W-:Y:S02]  /*11e00*/  ISETP.GE.AND P1, PT, R204, R21.reuse, PT ;  /* 0x00000015cc00720c */ /* 0x080fe40003f26270 */
[----:B------:R-:W-:Y:S01]  /*11e10*/  LOP3.LUT P0, RZ, R24, 0x40, RZ, 0xc0, !PT ;  /* 0x0000004018ff7812 */ /* 0x000fe2000780c0ff */
[----:B------:R3:W-:Y:S01]  /*11e20*/  @!P2 ST.E.128 desc[UR42][R8.64], RZ ;  /* 0x000000ff0800a985 */ /* 0x0007e2000c101d2a */
[----:B------:R-:W-:-:S02]  /*11e30*/  ISETP.GE.AND P2, PT, R205, R21, PT ;  /* 0x00000015cd00720c */ /* 0x000fc40003f46270 */
[-C--:B------:R-:W-:Y:S02]  /*11e40*/  @!P5 LEA.HI.X R11, R207, R5.reuse, R35, 0x1, P4 ;  /* 0x00000005cf0bd211 */ /* 0x080fe400020f0c23 */
[----:B------:R-:W-:Y:S02]  /*11e50*/  LOP3.LUT P4, RZ, R25, 0x80, RZ, 0xc0, !PT ;  /* 0x0000008019ff7812 */ /* 0x000fe4000788c0ff */
[CC--:B------:R-:W-:Y:S01]  /*11e60*/  @!P3 LEA R12, P6, R206.reuse, R4.reuse, 0x1 ;  /* 0x00000004ce0cb211 */ /* 0x0c0fe200078c08ff */
[----:B------:R4:W-:Y:S03]  /*11e70*/  @!P5 ST.E.128 desc[UR42][R10.64], RZ ;  /* 0x000000ff0a00d985 */ /* 0x0009e6000c101d2a */
[----:B------:R-:W-:Y:S02]  /*11e80*/  @!P3 LEA.HI.X R13, R206, R5, R34, 0x1, P6 ;  /* 0x00000005ce0db211 */ /* 0x000fe400030f0c22 */
[----:B---3--:R-:W-:-:S02]  /*11e90*/  @!P1 LEA R8, P6, R204, R4, 0x1 ;  /* 0x00000004cc089211 */ /* 0x008fc400078c08ff */
[-C--:B------:R-:W-:Y:S01]  /*11ea0*/  @!P2 LEA R6, P5, R205, R4.reuse, 0x1 ;  /* 0x00000004cd06a211 */ /* 0x080fe200078a08ff */
        /* <DEDUP_REMOVED lines=11> */
.L_x_3762:
[----:B------:R-:W-:Y:S05]  /*11f60*/  BSYNC B1 ;  /* 0x0000000000017941 */ /* 0x000fea0003800000 */
.L_x_3761:
[----:B------:R-:W-:Y:S01]  /*11f70*/  VIADD R0, R26, 0x20 ;  /* 0x000000201a007836 */ /* 0x000fe20000000000 */
[----:B----4-:R4:W0:Y:S04]  /*11f80*/  SHFL.IDX PT, R5, R3, 0x1, 0x181f ;  /* 0x00381f0003057f89 */ /* 0x01082800000e0000 */
[----:B------:R-:W-:Y:S01]  /*11f90*/  ISETP.GE.AND P0, PT, R0, R27, PT ;  /* 0x0000001b0000720c */ /* 0x000fe20003f06270 */
[----:B---3--:R4:W3:-:S12]  /*11fa0*/  SHFL.IDX PT, R4, R20, 0x1, 0x181f ;  /* 0x00381f0014047f89 */ /* 0x0088d800000e0000 */
[----:B----4-:R-:W-:Y:S05]  /*11fb0*/  @P0 BRA `(.L_x_3755) ;  /* 0x00000000007c0947 */ /* 0x010fea0003800000 */
[-C--:B------:R-:W-:Y:S02]  /*11fc0*/  ISETP.GE.AND P5, PT, R208, R21.reuse, PT ;  /* 0x00000015d000720c */ /* 0x080fe40003fa6270 */
[-C--:B------:R-:W-:Y:S02]  /*11fd0*/  ISETP.GE.AND P4, PT, R187, R21.reuse, PT ;  /* 0x00000015bb00720c */ /* 0x080fe40003f86270 */
[-C--:B------:R-:W-:Y:S02]  /*11fe0*/  ISETP.GE.AND P0, PT, R207, R21.reuse, PT ;  /* 0x00000015cf00720c */ /* 0x080fe40003f06270 */
[----:B------:R-:W-:Y:S02]  /*11ff0*/  ISETP.GE.AND P1, PT, R206, R21, PT ;  /* 0x00000015ce00720c */ /* 0x000fe40003f26270 */
[----:B------:R-:W-:-:S05]  /*12000*/  LOP3.LUT P2, RZ, R24, 0x40, RZ, 0xc0, !PT ;  /* 0x0000004018ff7812 */ /* 0x000fca000784c0ff */
[CC--:B---3--:R-:W-:Y:S02]  /*12010*/  @!P5 LEA R8, P3, R208.reuse, R4.reuse, 0x1 ;  /* 0x00000004d008d211 */ /* 0x0c8fe400078608ff */
[----:B0-----:R-:W-:Y:S02]  /*12020*/  @!P4 IMAD.WIDE R6, R187, 0x2, R4 ;  /* 0x00000002bb06c825 */ /* 0x001fe400078e0204 */
[----:B------:R-:W-:Y:S02]  /*12030*/  @!P5 LEA.HI.X R9, R208, R5, R36, 0x1, P3 ;  /* 0x00000005d009d211 */ /* 0x000fe400018f0c24 */
[-C--:B------:R-:W-:Y:S01]  /*12040*/  ISETP.GE.AND P3, PT, R205, R21.reuse, PT ;  /* 0x00000015cd00720c */ /* 0x080fe20003f66270 */
[----:B------:R0:W-:Y:S01]  /*12050*/  @!P4 ST.E.128 desc[UR42][R6.64], RZ ;  /* 0x000000ff0600c985 */ /* 0x0001e2000c101d2a */
[----:B------:R-:W-:Y:S02]  /*12060*/  @!P0 LEA R10, P6, R207, R4, 0x1 ;  /* 0x00000004cf0a8211 */ /* 0x000fe400078c08ff */
[----:B------:R-:W-:Y:S01]  /*12070*/  LOP3.LUT P4, RZ, R25, 0x80, RZ, 0xc0, !PT ;  /* 0x0000008019ff7812 */ /* 0x000fe2000788c0ff */
[----:B------:R4:W-:Y:S01]  /*12080*/  @!P5 ST.E.128 desc[UR42][R8.64], RZ ;  /* 0x000000ff0800d985 */ /* 0x0009e2000c101d2a */
[----:B------:R-:W-:-:S02]  /*12090*/  ISETP.GE.AND P5, PT, R204, R21, PT ;  /* 0x00000015cc00720c */ /* 0x000fc40003fa6270 */
[----:B------:R-:W-:Y:S02]  /*120a0*/  @!P0 LEA.HI.X R11, R207, R5, R35, 0x1, P6 ;  /* 0x00000005cf0b8211 */ /* 0x000fe400030f0c23 */
[----:B------:R-:W-:-:S03]  /*120b0*/  @!P1 LEA R12, P6, R206, R4, 0x1 ;  /* 0x00000004ce0c9211 */ /* 0x000fc600078c08ff */
[----:B------:R4:W-:Y:S01]  /*120c0*/  @!P0 ST.E.128 desc[UR42][R10.64], RZ ;  /* 0x000000ff0a008985 */ /* 0x0009e2000c101d2a */
[-C--:B------:R-:W-:Y:S02]  /*120d0*/  @!P1 LEA.HI.X R13, R206, R5.reuse, R34, 0x1, P6 ;  /* 0x00000005ce0d9211 */ /* 0x080fe400030f0c22 */
[-C--:B0-----:R-:W-:Y:S02]  /*120e0*/  @!P3 LEA R6, P6, R205, R4.reuse, 0x1 ;  /* 0x00000004cd06b211 */ /* 0x081fe400078c08ff */
[-C--:B------:R-:W-:Y:S01]  /*120f0*/  @P2 LEA R14, P0, R31, R4.reuse, 0x1 ;  /* 0x000000041f0e2211 */ /* 0x080fe200078008ff */
[----:B------:R4:W-:Y:S01]  /*12100*/  @!P1 ST.E.128 desc[UR42][R12.64], RZ ;  /* 0x000000ff0c009985 */ /* 0x0009e2000c101d2a */
[-C--:B------:R-:W-:Y:S02]  /*12110*/  @!P3 LEA.HI.X R7, R205, R5.reuse, R33, 0x1, P6 ;  /* 0x00000005cd07b211 */ /* 0x080fe400030f0c21 */
[----:B------:R-:W-:Y:S02]  /*12120*/  @P2 LEA.HI.X R15, R31, R5, R30, 0x1, P0 ;  /* 0x000000051f0f2211 */ /* 0x000fe400000f0c1e */
[-C--:B--2---:R-:W-:Y:S01]  /*12130*/  @P4 LEA R20, P6, R29, R4.reuse, 0x1 ;  /* 0x000000041d144211 */ /* 0x084fe200078c08ff */
[----:B------:R4:W-:Y:S01]  /*12140*/  @!P3 ST.E.128 desc[UR42][R6.64], RZ ;  /* 0x000000ff0600b985 */ /* 0x0009e2000c101d2a */
[----:B------:R-:W-:-:S02]  /*12150*/  @!P5 LEA R4, P0, R204, R4, 0x1 ;  /* 0x00000004cc04d211 */ /* 0x000fc400078008ff */
[-C--:B------:R-:W-:Y:S02]  /*12160*/  @P4 LEA.HI.X R21, R29, R5.reuse, R28, 0x1, P6 ;  /* 0x000000051d154211 */ /* 0x080fe400030f0c1c */
[----:B------:R-:W-:-:S05]  /*12170*/  @!P5 LEA.HI.X R5, R204, R5, R32, 0x1, P0 ;  /* 0x00000005cc05d211 */ /* 0x000fca00000f0c20 */
[----:B------:R4:W-:Y:S04]  /*12180*/  @!P5 ST.E.128 desc[UR42][R4.64], RZ ;  /* 0x000000ff0400d985 */ /* 0x0009e8000c101d2a */
[----:B------:R4:W-:Y:S04]  /*12190*/  @P2 ST.E.128 desc[UR42][R14.64], RZ ;  /* 0x000000ff0e002985 */ /* 0x0009e8000c101d2a */
[----:B------:R4:W-:Y:S02]  /*121a0*/  @P4 ST.E.128 desc[UR42][R20.64], RZ ;  /* 0x000000ff14004985 */ /* 0x0009e4000c101d2a */
.L_x_3755:
[----:B------:R-:W-:Y:S05]  /*121b0*/  BSYNC B0 ;  /* 0x0000000000007941 */ /* 0x000fea0003800000 */
.L_x_3748:
[----:B------:R-:W-:Y:S02]  /*121c0*/  ULDC UR4, c[0x0][0xc3c] ;  /* 0x00030f0000047ab9 */ /* 0x000fe40000000800 */
[----:B-1----:R-:W-:-:S13]  /*121d0*/  ISETP.GE.AND P0, PT, R155, UR4, PT ;  /* 0x000000049b007c0c */ /* 0x002fda000bf06270 */
[----:B------:R-:W-:Y:S05]  /*121e0*/  @!P0 BRA `(.L_x_3763) ;  /* 0xfffffef000f88947 */ /* 0x000fea000383ffff */
[----:B------:R-:W-:Y:S05]  /*121f0*/  BRA `(.L_x_3635) ;  /* 0x00000090001c7947 */ /* 0x000fea0003800000 */
.L_x_3633:
[----:B------:R-:W-:-:S08]  /*12200*/  NOP ;  /* 0x0000000000007918 */ /* 0x000fd00000000000 */
[----:B------:R-:W0:-:S00]  /*12210*/  USETMAXREG.DEALLOC.CTAPOOL 0x18 ;  /* 0x00000018000079c8 */ /* 0x000e0000080e0500 */
        /* <DEDUP_REMOVED lines=18> */
.L_x_3764:
        /* <DEDUP_REMOVED lines=43> */
.L_x_3768:
        /* <DEDUP_REMOVED lines=38> */
.L_x_3766:
        /* <DEDUP_REMOVED lines=20> */
.L_x_3769:
        /* <DEDUP_REMOVED lines=54> */
.L_x_3767:
[----:B------:R-:W-:Y:S01]  /*12cf0*/  IMAD.U32 R2, RZ, RZ, UR6 ;  /* 0x00000006ff027e24 */ /* 0x000fe2000f8e00ff */
[----:B------:R1:W-:Y:S04]  /*12d00*/  STL [R1+0x4], RZ ;  /* 0x000004ff01007387 */ /* 0x0003e80000100800 */
[----:B------:R1:W-:Y:S04]  /*12d10*/  STL [R1+0x8], RZ ;  /* 0x000008ff01007387 */ /* 0x0003e80000100800 */
[----:B------:R1:W-:Y:S02]  /*12d20*/  STL [R1], R2 ;  /* 0x0000000201007387 */ /* 0x0003e40000100800 */
.L_x_3770:
        /* <DEDUP_REMOVED lines=10> */
.L_x_3765:
        /* <DEDUP_REMOVED lines=8> */
[----:B------:R-:W3:Y:S01]  /*12e50*/  S2UR UR5, SR_CgaCtaId ;  /* 0x00000000000579c3 */ /* 0x000ee20000008800 */
[C---:B--2---:R-:W-:Y:S01]  /*12e60*/  IMAD.SHL.U32 R0, R6.reuse, 0x8, RZ ;  /* 0x0000000806007824 */ /* 0x044fe200078e00ff */
[----:B------:R-:W-:Y:S01]  /*12e70*/  LOP3.LUT R4, R6, 0x7f, RZ, 0xc0, !PT ;  /* 0x0000007f06047812 */ /* 0x000fe200078ec0ff */
[----:B------:R-:W-:Y:S01]  /*12e80*/  UMOV UR4, 0x400 ;  /* 0x0000040000047882 */ /* 0x000fe20000000000 */
[----:B------:R-:W-:Y:S01]  /*12e90*/  BSSY B8, `(.L_x_3771) ;  /* 0x0000805000087945 */ /* 0x000fe20003800000 */
[----:B------:R-:W-:Y:S01]  /*12ea0*/  IMAD.MOV.U32 R19, RZ, RZ, RZ ;  /* 0x000000ffff137224 */ /* 0x000fe200078e00ff */
[----:B------:R-:W-:Y:S01]  /*12eb0*/  LOP3.LUT R3, R0, 0x1f8, RZ, 0xc0, !PT ;  /* 0x000001f800037812 */ /* 0x000fe200078ec0ff */
[----:B01----:R-:W-:Y:S01]  /*12ec0*/  IMAD.SHL.U32 R2, R4, 0x8, RZ ;  /* 0x0000000804027824 */ /* 0x003fe200078e00ff */
[----:B------:R-:W-:Y:S01]  /*12ed0*/  ULDC.64 UR40, c[0x0][0x198] ;  /* 0x0000660000287ab9 */ /* 0x000fe20000000a00 */
[----:B------:R-:W-:Y:S01]  /*12ee0*/  IMAD.MOV.U32 R0, RZ, RZ, 0x1 ;  /* 0x00000001ff007424 */ /* 0x000fe200078e00ff */
[----:B------:R-:W-:Y:S01]  /*12ef0*/  LOP3.LUT R3, R3, 0x38, R6, 0x78, !PT ;  /* 0x0000003803037812 */ /* 0x000fe200078e7806 */
[----:B------:R-:W-:Y:S01]  /*12f00*/  IMAD.SHL.U32 R6, R6, 0x10, RZ ;  /* 0x0000001006067824 */ /* 0x000fe200078e00ff */
[----:B------:R-:W-:-:S02]  /*12f10*/  ULDC UR37, c[0x0][0xc] ;  /* 0x0000030000257ab9 */ /* 0x000fc40000000800 */
[----:B------:R-:W-:Y:S02]  /*12f20*/  LOP3.LUT R3, R3, 0x200, R2, 0xf8, !PT ;  /* 0x0000020003037812 */ /* 0x000fe400078ef802 */
[----:B------:R-:W-:-:S04]  /*12f30*/  SHF.R.U32.HI R2, RZ, 0x3, R4 ;  /* 0x00000003ff027819 */ /* 0x000fc80000011604 */
[----:B------:R-:W-:Y:S01]  /*12f40*/  LOP3.LUT R4, R2, 0x70, R6, 0xf8, !PT ;  /* 0x0000007002047812 */ /* 0x000fe200078ef806 */
[----:B---3--:R-:W-:-:S06]  /*12f50*/  ULEA UR4, UR5, UR4, 0x18 ;  /* 0x0000000405047291 */ /* 0x008fcc000f8ec03f */
[----:B------:R-:W-:-:S04]  /*12f60*/  IMAD.U32 R18, RZ, RZ, UR4 ;  /* 0x00000004ff127e24 */ /* 0x000fc8000f8e00ff */
[----:B------:R-:W-:-:S05]  /*12f70*/  IMAD R2, R3, 0x2, R18 ;  /* 0x0000000203027824 */ /* 0x000fca00078e0212 */
[----:B------:R0:W-:Y:S04]  /*12f80*/  STL [R1+0x60], R2 ;  /* 0x0000600201007387 */ /* 0x0001e80000100800 */
[----:B------:R0:W-:Y:S04]  /*12f90*/  STL [R1+0x54], RZ ;  /* 0x000054ff01007387 */ /* 0x0001e80000100800 */
[----:B------:R0:W-:Y:S04]  /*12fa0*/  STL [R1+0x18], R0 ;  /* 0x0000180001007387 */ /* 0x0001e80000100800 */
[----:B------:R0:W-:Y:S04]  /*12fb0*/  STL [R1+0x10], RZ ;  /* 0x000010ff01007387 */ /* 0x0001e80000100800 */
[----:B------:R0:W-:Y:S02]  /*12fc0*/  STL [R1+0x14], R0 ;  /* 0x0000140001007387 */ /* 0x0001e40000100800 */
.L_x_3937:
[----:B0-----:R-:W2:Y:S01]  /*12fd0*/  LDL R0, [R1+0xc] ;  /* 0x00000c0001007983 */ /* 0x001ea20000100800 */
[----:B------:R-:W2:Y:S01]  /*12fe0*/  LDC.64 R2, c[0x0][0xc88] ;  /* 0x00032200ff027b82 */ /* 0x000ea20000000a00 */
[----:B------:R-:W-:Y:S05]  /*12ff0*/  YIELD ;  /* 0x0000000000007946 */ /* 0x000fea0003800000 */
[----:B------:R-:W-:Y:S01]  /*13000*/  ULDC.64 UR4, c[0x0][0xa28] ;  /* 0x00028a0000047ab9 */ /* 0x000fe20000000a00 */
[----:B------:R-:W-:Y:S02]  /*13010*/  CS2R R8, SRZ ;  /* 0x0000000000087805 */ /* 0x000fe4000001ff00 */
[----:B------:R-:W-:Y:S01]  /*13020*/  ISETP.NE.U32.AND P0, PT, RZ, UR4, PT ;  /* 0x00000004ff007c0c */ /* 0x000fe2000bf05070 */
[----:B------:R-:W-:Y:S01]  /*13030*/  ULDC.64 UR10, c[0x0][0xa18] ;  /* 0x00028600000a7ab9 */ /* 0x000fe20000000a00 */
[----:B------:R-:W-:Y:S01]  /*13040*/  ULDC.64 UR8, c[0x0][0xa10] ;  /* 0x0002840000087ab9 */ /* 0x000fe20000000a00 */
[----:B------:R-:W-:Y:S01]  /*13050*/  ULDC.64 UR6, c[0x0][0xa08] ;  /* 0x0002820000067ab9 */ /* 0x000fe20000000a00 */
[----:B--2---:R-:W-:-:S05]  /*13060*/  IMAD.WIDE R2, R0, 0x4, R2 ;  /* 0x0000000400027825 */ /* 0x004fca00078e0202 */
[----:B------:R-:W2:Y:S01]  /*13070*/  LDG.E R13, desc[UR42][R2.64] ;  /* 0x0000002a020d7981 */ /* 0x000ea2000c1e1900 */
[----:B------:R-:W-:Y:S02]  /*13080*/  ISETP.NE.AND.EX P0, PT, RZ, UR5, PT, P0 ;  /* 0x00000005ff007c0c */ /* 0x000fe4000bf05300 */
        /* <DEDUP_REMOVED lines=9> */
[----:B-1----:R1:W5:Y:S01]  /*13120*/  @P0 LDG.E R8, desc[UR42][R2.64] ;  /* 0x0000002a02080981 */ /* 0x002362000c1e1900 */
[----:B------:R-:W-:Y:S01]  /*13130*/  ISETP.NE.AND.EX P1, PT, RZ, UR5, PT, P1 ;  /* 0x00000005ff007c0c */ /* 0x000fe2000bf25310 */
[----:B---3--:R-:W-:Y:S01]  /*13140*/  IMAD.MOV.U32 R12, RZ, RZ, RZ ;  /* 0x000000ffff0c7224 */ /* 0x008fe200078e00ff */
[----:B------:R-:W-:Y:S01]  /*13150*/  ISETP.NE.U32.AND P3, PT, RZ, UR10, PT ;  /* 0x0000000aff007c0c */ /* 0x000fe2000bf65070 */
[----:B------:R-:W-:Y:S01]  /*13160*/  STL [R1+0x1c], R14 ;  /* 0x00001c0e01007387 */ /* 0x000fe20000100800 */
[----:B------:R-:W-:Y:S01]  /*13170*/  ISETP.NE.U32.AND P0, PT, RZ, UR6, PT ;  /* 0x00000006ff007c0c */ /* 0x000fe2000bf05070 */
[----:B0-----:R-:W-:Y:S01]  /*13180*/  IMAD.MOV.U32 R0, RZ, RZ, RZ ;  /* 0x000000ffff007224 */ /* 0x001fe200078e00ff */
[----:B------:R-:W-:Y:S02]  /*13190*/  ISETP.NE.U32.AND P2, PT, RZ, UR8, PT ;  /* 0x00000008ff007c0c */ /* 0x000fe4000bf45070 */
[C---:B------:R-:W-:Y:S02]  /*131a0*/  IADD3 R6, P5, R17.reuse, UR6, RZ ;  /* 0x0000000611067c10 */ /* 0x040fe4000ffbe0ff */
[----:B-1----:R-:W-:-:S02]  /*131b0*/  IADD3 R2, P4, R17, UR4, RZ ;  /* 0x0000000411027c10 */ /* 0x002fc4000ff9e0ff */
[----:B------:R-:W-:Y:S02]  /*131c0*/  ISETP.NE.AND.EX P3, PT, RZ, UR11, PT, P3 ;  /* 0x0000000bff007c0c */ /* 0x000fe4000bf65330 */
[C---:B------:R-:W-:Y:S02]  /*131d0*/  IADD3.X R3, R14.reuse, UR5, RZ, P4, !PT ;  /* 0x000000050e037c10 */ /* 0x040fe4000a7fe4ff */
[----:B------:R-:W-:Y:S02]  /*131e0*/  IADD3 R4, P4, R17, UR8, RZ ;  /* 0x0000000811047c10 */ /* 0x000fe4000ff9e0ff */
[----:B------:R-:W-:Y:S01]  /*131f0*/  ISETP.NE.AND.EX P0, PT, RZ, UR7, PT, P0 ;  /* 0x00000007ff007c0c */ /* 0x000fe2000bf05300 */
[----:B------:R-:W2:Y:S01]  /*13200*/  @P1 LDG.E R9, desc[UR42][R2.64] ;  /* 0x0000002a02091981 */ /* 0x000ea2000c1e1900 */
[----:B------:R-:W-:Y:S01]  /*13210*/  IADD3.X R5, R14, UR9, RZ, P4, !PT ;  /* 0x000000090e057c10 */ /* 0x000fe2000a7fe4ff */
[----:B------:R-:W-:Y:S01]  /*13220*/  ULDC UR4, c[0x0][0x288] ;  /* 0x0000a20000047ab9 */ /* 0x000fe20000000800 */
[----:B------:R-:W-:-:S02]  /*13230*/  ISETP.NE.AND.EX P2, PT, RZ, UR9, PT, P2 ;  /* 0x00000009ff007c0c */ /* 0x000fc4000bf45320 */
[----:B------:R-:W-:Y:S02]  /*13240*/  IADD3.X R7, R14, UR7, RZ, P5, !PT ;  /* 0x000000070e077c10 */ /* 0x000fe4000affe4ff */
[----:B------:R-:W-:-:S04]  /*13250*/  @P3 IADD3 R10, P4, R17, UR10, RZ ;  /* 0x0000000a110a3c10 */ /* 0x000fc8000ff9e0ff */
[----:B------:R-:W-:Y:S01]  /*13260*/  @P3 IADD3.X R11, R14, UR11, RZ, P4, !PT ;  /* 0x0000000b0e0b3c10 */ /* 0x000fe2000a7fe4ff */
[----:B------:R-:W5:Y:S04]  /*13270*/  @P0 LDG.E R12, desc[UR42][R6.64] ;  /* 0x0000002a060c0981 */ /* 0x000f68000c1e1900 */
        /* <DEDUP_REMOVED lines=13> */
[----:B--2---:R0:W-:Y:S02]  /*13350*/  STL [R1+0x58], R9 ;  /* 0x0000580901007387 */ /* 0x0041e40000100800 */
[----:B0-----:R-:W-:Y:S01]  /*13360*/  IMAD.U32 R9, RZ, RZ, UR4 ;  /* 0x00000004ff097e24 */ /* 0x001fe2000f8e00ff */
[----:B------:R-:W-:Y:S06]  /*13370*/  @P3 BRA `(.L_x_3772) ;  /* 0x0000000000143947 */ /* 0x000fec0003800000 */
[----:B------:R-:W-:Y:S05]  /*13380*/  @!P1 BRA `(.L_x_3772) ;  /* 0x0000000000109947 */ /* 0x000fea0003800000 */
[----:B------:R-:W2:Y:S04]  /*13390*/  LDG.E R10, desc[UR42][R2.64] ;  /* 0x0000002a020a7981 */ /* 0x000ea8000c1e1900 */
[----:B------:R-:W2:Y:S02]  /*133a0*/  LDG.E R2, desc[UR42][R2.64+0x4] ;  /* 0x0000042a02027981 */ /* 0x000ea4000c1e1900 */
[----:B--2---:R-:W-:-:S05]  /*133b0*/  IMAD.IADD R2, R2, 0x1, -R10 ;  /* 0x0000000102027824 */ /* 0x004fca00078e0a0a */
[----:B------:R0:W-:Y:S02]  /*133c0*/  STL [R1+0x58], R2 ;  /* 0x0000580201007387 */ /* 0x0001e40000100800 */
.L_x_3772:
[----:B------:R-:W2:Y:S01]  /*133d0*/  LDL.LU R3, [R1+0x8] ;  /* 0x0000080001037983 */ /* 0x000ea20000300800 */
[----:B------:R-:W-:Y:S02]  /*133e0*/  ULDC.64 UR4, c[0x0][0xa20] ;  /* 0x0002880000047ab9 */ /* 0x000fe40000000a00 */
[----:B------:R-:W-:Y:S01]  /*133f0*/  ISETP.NE.U32.AND P1, PT, RZ, UR4, PT ;  /* 0x00000004ff007c0c */ /* 0x000fe2000bf25070 */
[----:B------:R1:W-:Y:S03]  /*13400*/  STL [R1+0x8], R13 ;  /* 0x0000080d01007387 */ /* 0x0003e60000100800 */
[----:B------:R-:W-:Y:S02]  /*13410*/  ISETP.NE.AND.EX P1, PT, RZ, UR5, PT, P1 ;  /* 0x00000005ff007c0c */ /* 0x000fe4000bf25310 */
[C---:B--2---:R-:W-:Y:S02]  /*13420*/  LOP3.LUT R10, R3.reuse, 0xff000000, RZ, 0xc0, !PT ;  /* 0xff000000030a7812 */ /* 0x044fe400078ec0ff */
[----:B0-----:R-:W-:-:S02]  /*13430*/  LOP3.LUT R2, R3, 0xff0000, RZ, 0xc0, !PT ;  /* 0x00ff000003027812 */ /* 0x001fc400078ec0ff */
[----:B------:R-:W-:Y:S02]  /*13440*/  SHF.R.U32.HI R10, RZ, 0x8, R10 ;  /* 0x00000008ff0a7819 */ /* 0x000fe4000001160a */
[----:B------:R-:W-:Y:S02]  /*13450*/  LOP3.LUT R16, R3, 0xffff, RZ, 0xc0, !PT ;  /* 0x0000ffff03107812 */ /* 0x000fe400078ec0ff */
[----:B------:R-:W-:Y:S01]  /*13460*/  LEA.HI R10, R2, R10, RZ, 0x10 ;  /* 0x0000000a020a7211 */ /* 0x000fe200078f80ff */
[----:B-----5:R-:W-:-:S05]  /*13470*/  IMAD.IADD R2, R12, 0x1, R8 ;  /* 0x000000010c027824 */ /* 0x020fca00078e0208 */
[----:B------:R1:W-:Y:S01]  /*13480*/  STL [R1+0x20], R2 ;  /* 0x0000200201007387 */ /* 0x0003e20000100800 */
[----:B------:R-:W-:Y:S05]  /*13490*/  @!P1 BRA `(.L_x_3773) ;  /* 0x0000000000109947 */ /* 0x000fea0003800000 */
[----:B-1----:R-:W-:-:S04]  /*134a0*/  IADD3 R2, P0, R17, UR4, RZ ;  /* 0x0000000411027c10 */ /* 0x002fc8000ff1e0ff */
[----:B------:R-:W-:-:S05]  /*134b0*/  IADD3.X R3, R14, UR5, RZ, P0, !PT ;  /* 0x000000050e037c10 */ /* 0x000fca00087fe4ff */
[----:B------:R0:W5:Y:S01]  /*134c0*/  LDG.E R9, desc[UR42][R2.64] ;  /* 0x0000002a02097981 */ /* 0x000162000c1e1900 */
[----:B------:R-:W-:Y:S05]  /*134d0*/  BRA `(.L_x_3774) ;  /* 0x0000000000107947 */ /* 0x000fea0003800000 */
.L_x_3773:
[----:B------:R-:W-:Y:S05]  /*134e0*/  @!P0 BRA `(.L_x_3774) ;  /* 0x00000000000c8947 */ /* 0x000fea0003800000 */
[----:B------:R-:W2:Y:S04]  /*134f0*/  LDG.E R9, desc[UR42][R6.64] ;  /* 0x0000002a06097981 */ /* 0x000ea8000c1e1900 */
[----:B------:R-:W2:Y:S02]  /*13500*/  LDG.E R6, desc[UR42][R6.64+0x4] ;  /* 0x0000042a06067981 */ /* 0x000ea4000c1e1900 */
[----:B--2---:R-:W-:-:S07]  /*13510*/  IMAD.IADD R9, R6, 0x1, -R9 ;  /* 0x0000000106097824 */ /* 0x004fce00078e0a09 */
.L_x_3774:
[----:B01----:R-:W2:Y:S01]  /*13520*/  @P2 LDG.E R2, desc[UR42][R4.64] ;  /* 0x0000002a04022981 */ /* 0x003ea2000c1e1900 */
[----:B-----5:R-:W-:-:S03]  /*13530*/  IMAD.IADD R6, R9, 0x1, -R8 ;  /* 0x0000000109067824 */ /* 0x020fc600078e0a08 */
[----:B------:R-:W2:Y:S01]  /*13540*/  @P2 LDG.E R4, desc[UR42][R4.64+0x4] ;  /* 0x0000042a04042981 */ /* 0x000ea2000c1e1900 */
[----:B------:R-:W-:-:S05]  /*13550*/  LOP3.LUT R14, R10, 0xff, RZ, 0xc0, !PT ;  /* 0x000000ff0a0e7812 */ /* 0x000fca00078ec0ff */
[----:B------:R0:W-:Y:S01]  /*13560*/  STL [R1+0x5c], R14 ;  /* 0x00005c0e01007387 */ /* 0x0001e20000100800 */
[----:B------:R-:W-:Y:S01]  /*13570*/  BSSY B0, `(.L_x_3775) ;  /* 0x0000029000007945 */ /* 0x000fe20003800000 */
[----:B------:R-:W-:Y:S01]  /*13580*/  SHF.R.U32.HI R10, RZ, 0x10, R10 ;  /* 0x00000010ff0a7819 */ /* 0x000fe2000001160a */
[----:B--2---:R-:W-:-:S04]  /*13590*/  @P2 IMAD.IADD R11, R4, 0x1, -R2 ;  /* 0x00000001040b2824 */ /* 0x004fc800078e0a02 */
[----:B------:R-:W-:-:S04]  /*135a0*/  IMAD.IADD R3, R6, 0x1, R11 ;  /* 0x0000000106037824 */ /* 0x000fc800078e020b */
[C---:B------:R-:W-:Y:S01]  /*135b0*/  VIADD R2, R3.reuse, 0x3f ;  /* 0x0000003f03027836 */ /* 0x040fe20000000000 */
[----:B------:R-:W-:-:S04]  /*135c0*/  ISETP.GE.AND P1, PT, R3, 0x1, PT ;  /* 0x000000010300780c */ /* 0x000fc80003f26270 */
[----:B------:R-:W-:-:S04]  /*135d0*/  SHF.R.S32.HI R3, RZ, 0x1f, R2 ;  /* 0x0000001fff037819 */ /* 0x000fc80000011402 */
[----:B------:R-:W-:-:S04]  /*135e0*/  LEA.HI R3, R3, R2, RZ, 0x6 ;  /* 0x0000000203037211 */ /* 0x000fc800078f30ff */
[----:B------:R-:W-:-:S05]  /*135f0*/  SHF.R.S32.HI R12, RZ, 0x6, R3 ;  /* 0x00000006ff0c7819 */ /* 0x000fca0000011403 */
[----:B------:R0:W-:Y:S01]  /*13600*/  STL [R1+0x34], R12 ;  /* 0x0000340c01007387 */ /* 0x0001e20000100800 */
[----:B------:R-:W-:Y:S01]  /*13610*/  IMAD.MOV.U32 R4, RZ, RZ, RZ ;  /* 0x000000ffff047224 */ /* 0x000fe200078e00ff */
[----:B------:R-:W-:Y:S06]  /*13620*/  @!P1 BRA `(.L_x_3776) ;  /* 0x0000000000749947 */ /* 0x000fec0003800000 */
[----:B------:R-:W-:Y:S01]  /*13630*/  ISETP.NE.AND P0, PT, R10, RZ, PT ;  /* 0x000000ff0a00720c */ /* 0x000fe20003f05270 */
[----:B------:R-:W-:-:S03]  /*13640*/  ULDC UR4, c[0x0][0x9f0] ;  /* 0x00027c0000047ab9 */ /* 0x000fc60000000800 */
[----:B------:R-:W-:-:S04]  /*13650*/  SEL R2, R10, UR4, P0 ;  /* 0x000000040a027c07 */ /* 0x000fc80008000000 */
[----:B------:R-:W-:Y:S02]  /*13660*/  IABS R3, R2 ;  /* 0x0000000200037213 */ /* 0x000fe40000000000 */
[----:B------:R-:W-:Y:S02]  /*13670*/  IADD3 R7, R2, -0x1, R12 ;  /* 0xffffffff02077810 */ /* 0x000fe40007ffe00c */
[----:B------:R-:W1:Y:S08]  /*13680*/  I2F.RP R4, R3 ;  /* 0x0000000300047306 */ /* 0x000e700000209400 */
[----:B-1----:R-:W1:Y:S02]  /*13690*/  MUFU.RCP R4, R4 ;  /* 0x0000000400047308 */ /* 0x002e640000001000 */
[----:B-1----:R-:W-:-:S06]  /*136a0*/  VIADD R4, R4, 0xffffffe ;  /* 0x0ffffffe04047836 */ /* 0x002fcc0000000000 */
[----:B------:R1:W2:Y:S02]  /*136b0*/  F2I.FTZ.U32.TRUNC.NTZ R5, R4 ;  /* 0x0000000400057305 */ /* 0x0002a4000021f000 */
[----:B-1----:R-:W-:-:S04]  /*136c0*/  LOP3.LUT R4, R7, R2, RZ, 0x3c, !PT ;  /* 0x0000000207047212 */ /* 0x002fc800078e3cff */
[----:B------:R-:W-:Y:S01]  /*136d0*/  ISETP.GE.AND P4, PT, R4, RZ, PT ;  /* 0x000000ff0400720c */ /* 0x000fe20003f86270 */
[----:B--2---:R-:W-:-:S04]  /*136e0*/  IMAD.MOV R4, RZ, RZ, -R5 ;  /* 0x000000ffff047224 */ /* 0x004fc800078e0a05 */
[----:B------:R-:W-:Y:S02]  /*136f0*/  IMAD R8, R4, R3, RZ ;  /* 0x0000000304087224 */ /* 0x000fe400078e02ff */
[----:B------:R-:W-:-:S04]  /*13700*/  IMAD.MOV.U32 R4, RZ, RZ, RZ ;  /* 0x000000ffff047224 */ /* 0x000fc800078e00ff */
        /* <DEDUP_REMOVED lines=15> */
.L_x_3776:
[----:B------:R-:W-:Y:S05]  /*13800*/  BSYNC B0 ;  /* 0x0000000000007941 */ /* 0x000fea0003800000 */
.L_x_3775:
[-C--:B------:R-:W-:Y:S01]  /*13810*/  IMAD R2, R14, R4.reuse, RZ ;  /* 0x000000040e027224 */ /* 0x080fe200078e02ff */
[----:B------:R-:W-:Y:S03]  /*13820*/  BSSY B0, `(.L_x_3777) ;  /* 0x00001b8000007945 */ /* 0x000fe60003800000 */
[C---:B------:R-:W-:Y:S01]  /*13830*/  IMAD R3, R2.reuse, 0x40, -R6 ;  /* 0x0000004002037824 */ /* 0x040fe200078e0a06 */
[----:B------:R-:W-:-:S04]  /*13840*/  VIADDMNMX R4, R2, R4, R12, PT ;  /* 0x0000000402047246 */ /* 0x000fc8000380010c */
[----:B------:R-:W-:Y:S01]  /*13850*/  VIMNMX R3, RZ, R3, !PT ;  /* 0x00000003ff037248 */ /* 0x000fe20007fe0100 */
[----:B------:R-:W-:-:S05]  /*13860*/  IMAD R2, R4, 0x40, -R6 ;  /* 0x0000004004027824 */ /* 0x000fca00078e0a06 */
[----:B------:R-:W-:-:S04]  /*13870*/  VIMNMX R2, R2, R11, PT ;  /* 0x0000000b02027248 */ /* 0x000fc80003fe0100 */
[----:B------:R-:W-:Y:S02]  /*13880*/  ISETP.GT.AND P0, PT, R2, R3, PT ;  /* 0x000000030200720c */ /* 0x000fe40003f04270 */
[----:B------:R-:W-:-:S05]  /*13890*/  SHF.R.U32.HI R3, RZ, 0x6, R3 ;  /* 0x00000006ff037819 */ /* 0x000fca0000011603 */
[----:B------:R-:W-:-:S06]  /*138a0*/  IMAD.MOV.U32 R8, RZ, RZ, R3 ;  /* 0x000000ffff087224 */ /* 0x000fcc00078e0003 */
[----:B------:R-:W-:-:S05]  /*138b0*/  @P0 VIADD R2, R2, 0x3f ;  /* 0x0000003f02020836 */ /* 0x000fca0000000000 */
[----:B------:R-:W-:-:S04]  /*138c0*/  @P0 SHF.R.S32.HI R4, RZ, 0x1f, R2 ;  /* 0x0000001fff040819 */ /* 0x000fc80000011402 */
[----:B------:R-:W-:-:S04]  /*138d0*/  @P0 LEA.HI R2, R4, R2, RZ, 0x6 ;  /* 0x0000000204020211 */ /* 0x000fc800078f30ff */
[----:B------:R-:W-:Y:S02]  /*138e0*/  @P0 SHF.R.S32.HI R8, RZ, 0x6, R2 ;  /* 0x00000006ff080819 */ /* 0x000fe40000011402 */
[----:B------:R-:W-:Y:S02]  /*138f0*/  PLOP3.LUT P0, PT, PT, PT, PT, 0x80, 0x0 ;  /* 0x000000000000781c */ /* 0x000fe40003f0f070 */
        /* <DEDUP_REMOVED lines=8> */
[----:B0-----:R0:W1:Y:S02]  /*13980*/  SHFL.IDX PT, R14, R4, RZ, 0x1f ;  /* 0x00001fff040e7589 */ /* 0x00106400000e0000 */
.L_x_3969:
[----:B-1----:R-:W-:Y:S02]  /*13990*/  ISETP.NE.AND P0, PT, R14, RZ, PT ;  /* 0x000000ff0e00720c */ /* 0x002fe40003f05270 */
[----:B------:R-:W-:-:S11]  /*139a0*/  PLOP3.LUT P6, PT, PT, PT, PT, 0x8, 0x0 ;  /* 0x000000000000781c */ /* 0x000fd60003fce170 */
[----:B------:R-:W-:Y:S05]  /*139b0*/  @P0 BRA `(.L_x_3780) ;  /* 0x00000000000c0947 */ /* 0x000fea0003800000 */
[----:B------:R-:W-:-:S03]  /*139c0*/  UMOV UR4, 0xffffffff ;  /* 0xffffffff00047882 */ /* 0x000fc60000000000 */
[----:B------:R-:W-:Y:S05]  /*139d0*/  BRA.DIV UR4, `(.L_x_3781) ;  /* 0x00000082043c7947 */ /* 0x000fea000b800000 */
[----:B------:R-:W-:-:S13]  /*139e0*/  ELECT P6, URZ, PT ;  /* 0x00000000003f782f */ /* 0x000fda00038c0000 */
.L_x_3780:
        /* <DEDUP_REMOVED lines=9> */
.L_x_3972:
[----:B------:R-:W-:Y:S05]  /*13a80*/  BSYNC B1 ;  /* 0x0000000000017941 */ /* 0x000fea0003800000 */
.L_x_3782:
        /* <DEDUP_REMOVED lines=12> */
.L_x_3973:
[----:B------:R-:W-:Y:S05]  /*13b50*/  BSYNC B2 ;  /* 0x0000000000027941 */ /* 0x000fea0003800000 */
.L_x_3786:
[----:B------:R-:W-:Y:S04]  /*13b60*/  BSSY B2, `(.L_x_3788) ;  /* 0x0000009000027945 */ /* 0x000fe80003800000 */
[----:B------:R-:W-:Y:S05]  /*13b70*/  @P2 BRA `(.L_x_3789) ;  /* 0x00000000001c2947 */ /* 0x000fea0003800000 */
[----:B------:R-:W2:Y:S01]  /*13b80*/  S2R R6, SR_TID.X ;  /* 0x0000000000067919 */ /* 0x000ea20000002100 */
[----:B0-----:R-:W-:-:S04]  /*13b90*/  IMAD.MOV.U32 R4, RZ, RZ, 0x2000 ;  /* 0x00002000ff047424 */ /* 0x001fc800078e00ff */
[----:B------:R3:W-:Y:S01]  /*13ba0*/  SYNCS.ARRIVE.TRANS64 RZ, [R5+URZ+0x28c90], R4 ;  /* 0x028c900405ff79a7 */ /* 0x0007e2000800003f */
[----:B--2---:R-:W-:-:S04]  /*13bb0*/  LOP3.LUT R6, R6, 0x1f, RZ, 0xc0, !PT ;  /* 0x0000001f06067812 */ /* 0x004fc800078ec0ff */
[----:B------:R-:W-:-:S13]  /*13bc0*/  ISETP.NE.AND P0, PT, R6, RZ, PT ;  /* 0x000000ff0600720c */ /* 0x000fda0003f05270 */
[----:B---3--:R-:W-:Y:S05]  /*13bd0*/  @!P0 BRA `(.L_x_3789) ;  /* 0x0000000000048947 */ /* 0x008fea0003800000 */
[----:B------:R-:W-:Y:S01]  /*13be0*/  BPT.TRAP 0x1 ;  /* 0x000000040000795c */ /* 0x000fe20000300000 */
.L_x_3789:
[----:B------:R-:W-:Y:S05]  /*13bf0*/  BSYNC B2 ;  /* 0x0000000000027941 */ /* 0x000fea0003800000 */
.L_x_3788:
[----:B------:R-:W2:Y:S01]  /*13c00*/  LDL R6, [R1+0x10] ;  /* 0x0000100001067983 */ /* 0x000ea20000100800 */
[----:B------:R-:W-:Y:S01]  /*13c10*/  IMAD.MOV.U32 R11, RZ, RZ, RZ ;  /* 0x000000ffff0b7224 */ /* 0x000fe200078e00ff */
[----:B------:R-:W-:Y:S01]  /*13c20*/  UIADD3 UR4, UP0, UR40, 0x570, URZ ;  /* 0x0000057028047890 */ /* 0x000fe2000ff1e03f */
[----:B0-----:R-:W-:Y:S01]  /*13c30*/  IMAD R4, R8, 0x40, R0 ;  /* 0x0000004008047824 */ /* 0x001fe200078e0200 */
[----:B------:R-:W-:Y:S01]  /*13c40*/  PLOP3.LUT P0, PT, PT, PT, PT, 0x80, 0x0 ;  /* 0x000000000000781c */ /* 0x000fe20003f0f070 */
[----:B------:R-:W-:Y:S01]  /*13c50*/  VIADD R7, R5, 0x28c90 ;  /* 0x00028c9005077836 */ /* 0x000fe20000000000 */
[----:B------:R-:W-:Y:S01]  /*13c60*/  R2UR UR10, R11 ;  /* 0x000000000b0a72ca */ /* 0x000fe200000e0000 */
[----:B------:R-:W-:Y:S01]  /*13c70*/  VIADD R4, R4, 0xffffffc0 ;  /* 0xffffffc004047836 */ /* 0x000fe20000000000 */
[----:B------:R-:W-:Y:S01]  /*13c80*/  UIADD3.X UR5, URZ, UR41, URZ, UP0, !UPT ;  /* 0x000000293f057290 */ /* 0x000fe200087fe43f */
[----:B------:R-:W-:Y:S01]  /*13c90*/  UMOV UR6, 0x0 ;  /* 0x0000000000067882 */ /* 0x000fe20000000000 */
[----:B------:R-:W-:Y:S01]  /*13ca0*/  UMOV UR7, 0x12f00000 ;  /* 0x12f0000000077882 */ /* 0x000fe20000000000 */
[----:B--2---:R-:W-:-:S04]  /*13cb0*/  IMAD R6, R6, 0x2000, R18 ;  /* 0x0000200006067824 */ /* 0x004fc800078e0212 */
[----:B------:R-:W-:-:S07]  /*13cc0*/  VIADD R6, R6, 0x22400 ;  /* 0x0002240006067836 */ /* 0x000fce0000000000 */
.L_x_3790:
        /* <DEDUP_REMOVED lines=13> */
.L_x_3974:
[----:B------:R-:W-:Y:S05]  /*13da0*/  BSYNC B2 ;  /* 0x0000000000027941 */ /* 0x000fea0003800000 */
.L_x_3791:
[----:B------:R-:W-:Y:S01]  /*13db0*/  BSSY B2, `(.L_x_3793) ;  /* 0x000000b000027945 */ /* 0x000fe20003800000 */
[----:B------:R-:W-:Y:S02]  /*13dc0*/  IMAD.MOV.U32 R12, RZ, RZ, 0x0 ;  /* 0x00000000ff0c7424 */ /* 0x000fe400078e00ff */
[----:B------:R-:W-:Y:S01]  /*13dd0*/  IMAD.MOV.U32 R13, RZ, RZ, 0x12f00000 ;  /* 0x12f00000ff0d7424 */ /* 0x000fe200078e00ff */
[----:B------:R-:W-:Y:S06]  /*13de0*/  @P2 BRA `(.L_x_3794) ;  /* 0x00000000001c2947 */ /* 0x000fec0003800000 */
[----:B------:R-:W2:Y:S01]  /*13df0*/  S2R R7, SR_TID.X ;  /* 0x0000000000077919 */ /* 0x000ea20000002100 */
[----:B------:R-:W-:-:S04]  /*13e00*/  IMAD.MOV.U32 R6, RZ, RZ, 0x10000 ;  /* 0x00010000ff067424 */ /* 0x000fc800078e00ff */
[----:B------:R3:W-:Y:S01]  /*13e10*/  SYNCS.ARRIVE.TRANS64 RZ, [R5+URZ+0x28cb0], R6 ;  /* 0x028cb00605ff79a7 */ /* 0x0007e2000800003f */
[----:B--2---:R-:W-:-:S04]  /*13e20*/  LOP3.LUT R7, R7, 0x1f, RZ, 0xc0, !PT ;  /* 0x0000001f07077812 */ /* 0x004fc800078ec0ff */
[----:B------:R-:W-:-:S13]  /*13e30*/  ISETP.NE.AND P0, PT, R7, RZ, PT ;  /* 0x000000ff0700720c */ /* 0x000fda0003f05270 */
[----:B---3--:R-:W-:Y:S05]  /*13e40*/  @!P0 BRA `(.L_x_3794) ;  /* 0x0000000000048947 */ /* 0x008fea0003800000 */
[----:B------:R-:W-:Y:S01]  /*13e50*/  BPT.TRAP 0x1 ;  /* 0x000000040000795c */ /* 0x000fe20000300000 */
.L_x_3794:
[----:B------:R-:W-:Y:S05]  /*13e60*/  BSYNC B2 ;  /* 0x0000000000027941 */ /* 0x000fea0003800000 */
.L_x_3793:
[----:B------:R-:W2:Y:S01]  /*13e70*/  LDL R6, [R1+0x10] ;  /* 0x0000100001067983 */ /* 0x000ea20000100800 */
[----:B------:R-:W-:Y:S01]  /*13e80*/  R2UR UR10, R11 ;  /* 0x000000000b0a72ca */ /* 0x000fe200000e0000 */
[----:B------:R-:W-:Y:S01]  /*13e90*/  UIADD3 UR4, UP0, UR40, 0x670, URZ ;  /* 0x0000067028047890 */ /* 0x000fe2000ff1e03f */
[----:B------:R-:W-:Y:S01]  /*13ea0*/  R2UR UR6, R12 ;  /* 0x000000000c0672ca */ /* 0x000fe200000e0000 */
[----:B01----:R-:W-:Y:S01]  /*13eb0*/  VIADD R5, R5, 0x28cb0 ;  /* 0x00028cb005057836 */ /* 0x003fe20000000000 */
[----:B------:R-:W-:Y:S01]  /*13ec0*/  R2UR UR7, R13 ;  /* 0x000000000d0772ca */ /* 0x000fe200000e0000 */
[----:B------:R-:W-:Y:S01]  /*13ed0*/  UIADD3.X UR5, URZ, UR41, URZ, UP0, !UPT ;  /* 0x000000293f057290 */ /* 0x000fe200087fe43f */
[----:B------:R-:W-:Y:S01]  /*13ee0*/  PLOP3.LUT P0, PT, PT, PT, PT, 0x80, 0x0 ;  /* 0x000000000000781c */ /* 0x000fe20003f0f070 */
[----:B--2---:R-:W-:-:S04]  /*13ef0*/  IMAD R6, R6, 0x10000, R18 ;  /* 0x0001000006067824 */ /* 0x004fc800078e0212 */
[----:B------:R-:W-:-:S08]  /*13f00*/  VIADD R7, R6, 0x400 ;  /* 0x0000040006077836 */ /* 0x000fd00000000000 */
.L_x_3795:
        /* <DEDUP_REMOVED lines=15> */
.L_x_3796:
        /* <DEDUP_REMOVED lines=15> */
.L_x_3797:
        /* <DEDUP_REMOVED lines=15> */
.L_x_3798:
        /* <DEDUP_REMOVED lines=15> */
.L_x_3799:
        /* <DEDUP_REMOVED lines=15> */
.L_x_3800:
        /* <DEDUP_REMOVED lines=15> */
.L_x_3801:
        /* <DEDUP_REMOVED lines=15> */
.L_x_3802:
        /* <DEDUP_REMOVED lines=10> */
.L_x_3785:
[----:B------:R-:W-:Y:S05]  /*14640*/  BSYNC B1 ;  /* 0x0000000000017941 */ /* 0x000fea0003800000 */
.L_x_3784:
[----:B------:R-:W2:Y:S04]  /*14650*/  LDL.LU R9, [R1+0x10] ;  /* 0x0000100001097983 */ /* 0x000ea80000300800 */
[----:B------:R-:W3:Y:S01]  /*14660*/  LDL.LU R7, [R1+0x18] ;  /* 0x0000180001077983 */ /* 0x000ee20000300800 */
[----:B0-----:R-:W-:Y:S01]  /*14670*/  VIADD R4, R8, 0xfffffffe ;  /* 0xfffffffe08047836 */ /* 0x001fe20000000000 */
[----:B------:R-:W-:-:S04]  /*14680*/  PLOP3.LUT P0, PT, PT, PT, PT, 0x8, 0x0 ;  /* 0x000000000000781c */ /* 0x000fc80003f0e170 */
[----:B------:R-:W-:Y:S01]  /*14690*/  ISETP.GE.AND P3, PT, R4, R3, PT ;  /* 0x000000030400720c */ /* 0x000fe20003f66270 */
[----:B--2---:R-:W-:-:S05]  /*146a0*/  VIADD R5, R9, 0x1 ;  /* 0x0000000109057836 */ /* 0x004fca0000000000 */
[----:B------:R-:W-:-:S04]  /*146b0*/  ISETP.NE.AND P2, PT, R5, 0x2, PT ;  /* 0x000000020500780c */ /* 0x000fc80003f45270 */
[----:B------:R-:W-:Y:S02]  /*146c0*/  SEL R6, RZ, 0x1, P2 ;  /* 0x00000001ff067807 */ /* 0x000fe40001000000 */
[----:B------:R-:W-:Y:S02]  /*146d0*/  SEL R5, R5, RZ, P2 ;  /* 0x000000ff05057207 */ /* 0x000fe40001000000 */
[----:B---3--:R-:W-:-:S03]  /*146e0*/  LOP3.LUT R7, R7, R6, RZ, 0x3c, !PT ;  /* 0x0000000607077212 */ /* 0x008fc600078e3cff */
[----:B------:R1:W-:Y:S04]  /*146f0*/  STL [R1+0x10], R5 ;  /* 0x0000100501007387 */ /* 0x0003e80000100800 */
[----:B------:R1:W-:Y:S01]  /*14700*/  STL [R1+0x18], R7 ;  /* 0x0000180701007387 */ /* 0x0003e20000100800 */
[----:B------:R-:W-:Y:S05]  /*14710*/  @!P3 BRA `(.L_x_3778) ;  /* 0x0000000c0020b947 */ /* 0x000fea0003800000 */
.L_x_3822:
[----:B------:R-:W-:Y:S05]  /*14720*/  YIELD ;  /* 0x0000000000007946 */ /* 0x000fea0003800000 */
[----:B------:R-:W-:Y:S04]  /*14730*/  BSSY B1, `(.L_x_3803) ;  /* 0x00000ba000017945 */ /* 0x000fe80003800000 */
[----:B--2---:R-:W-:Y:S05]  /*14740*/  @!P6 BRA `(.L_x_3804) ;  /* 0x0000000800e0e947 */ /* 0x004fea0003800000 */
[----:B-1----:R-:W2:Y:S04]  /*14750*/  LDL R5, [R1+0x10] ;  /* 0x0000100001057983 */ /* 0x002ea80000100800 */
[----:B------:R-:W3:Y:S01]  /*14760*/  LDL R6, [R1+0x18] ;  /* 0x0000180001067983 */ /* 0x000ee20000100800 */
[----:B------:R-:W-:Y:S01]  /*14770*/  BSSY B2, `(.L_x_3805) ;  /* 0x0000008000027945 */ /* 0x000fe20003800000 */
[----:B------:R-:W0:Y:S02]  /*14780*/  S2R R7, SR_TID.X ;  /* 0x0000000000077919 */ /* 0x000e240000002100 */
[----:B0-----:R-:W-:-:S04]  /*14790*/  LOP3.LUT R7, R7, 0x7f, RZ, 0xc0, !PT ;  /* 0x0000007f07077812 */ /* 0x001fc800078ec0ff */
[----:B------:R-:W-:Y:S01]  /*147a0*/  ISETP.NE.AND P3, PT, R7, RZ, PT ;  /* 0x000000ff0700720c */ /* 0x000fe20003f65270 */
[----:B--2---:R-:W-:Y:S01]  /*147b0*/  IMAD R5, R5, 0x8, R18 ;  /* 0x0000000805057824 */ /* 0x004fe200078e0212 */
[----:B---3--:R-:W-:-:S04]  /*147c0*/  SHF.L.U32 R6, R6, 0x1f, RZ ;  /* 0x0000001f06067819 */ /* 0x008fc800000006ff */
[----:B------:R-:W0:Y:S02]  /*147d0*/  SYNCS.PHASECHK.TRANS64.TRYWAIT P2, [R5+URZ+0x28ca0], R6 ;  /* 0x028ca006050075a7 */ /* 0x000e24000804017f */
[----:B0-----:R-:W-:Y:S05]  /*147e0*/  @!P2 BRA `(.L_x_3806) ;  /* 0x000000740014a947 */ /* 0x001fea0003800000 */
.L_x_3975:
[----:B------:R-:W-:Y:S05]  /*147f0*/  BSYNC B2 ;  /* 0x0000000000027941 */ /* 0x000fea0003800000 */
.L_x_3805:
        /* <DEDUP_REMOVED lines=9> */
.L_x_3808:
[----:B------:R-:W-:Y:S05]  /*14890*/  BSYNC B2 ;  /* 0x0000000000027941 */ /* 0x000fea0003800000 */
.L_x_3807:
[----:B------:R-:W2:Y:S01]  /*148a0*/  LDL R7, [R1+0x10] ;  /* 0x0000100001077983 */ /* 0x000ea20000100800 */
[----:B------:R-:W-:Y:S01]  /*148b0*/  IMAD.MOV.U32 R11, RZ, RZ, RZ ;  /* 0x000000ffff0b7224 */ /* 0x000fe200078e00ff */
[----:B------:R-:W-:Y:S01]  /*148c0*/  UIADD3 UR4, UP0, UR40, 0x570, URZ ;  /* 0x0000057028047890 */ /* 0x000fe2000ff1e03f */
[----:B------:R-:W-:Y:S01]  /*148d0*/  PLOP3.LUT P2, PT, PT, PT, PT, 0x80, 0x0 ;  /* 0x000000000000781c */ /* 0x000fe20003f4f070 */
[----:B------:R-:W-:Y:S01]  /*148e0*/  IMAD R8, R4, 0x40, R0 ;  /* 0x0000004004087824 */ /* 0x000fe200078e0200 */
[----:B------:R-:W-:Y:S01]  /*148f0*/  UMOV UR6, 0x0 ;  /* 0x0000000000067882 */ /* 0x000fe20000000000 */
[----:B------:R-:W-:Y:S01]  /*14900*/  R2UR UR10, R11 ;  /* 0x000000000b0a72ca */ /* 0x000fe200000e0000 */
[----:B------:R-:W-:Y:S01]  /*14910*/  VIADD R9, R5, 0x28c90 ;  /* 0x00028c9005097836 */ /* 0x000fe20000000000 */
[----:B------:R-:W-:Y:S01]  /*14920*/  UIADD3.X UR5, URZ, UR41, URZ, UP0, !UPT ;  /* 0x000000293f057290 */ /* 0x000fe200087fe43f */
[----:B------:R-:W-:Y:S01]  /*14930*/  UMOV UR7, 0x12f00000 ;  /* 0x12f0000000077882 */ /* 0x000fe20000000000 */
[----:B--2---:R-:W-:-:S04]  /*14940*/  IMAD R7, R7, 0x2000, R18 ;  /* 0x0000200007077824 */ /* 0x004fc800078e0212 */
[----:B------:R-:W-:-:S07]  /*14950*/  VIADD R7, R7, 0x22400 ;  /* 0x0002240007077836 */ /* 0x000fce0000000000 */
.L_x_3809:
        /* <DEDUP_REMOVED lines=13> */
.L_x_3976:
[----:B------:R-:W-:Y:S05]  /*14a30*/  BSYNC B2 ;  /* 0x0000000000027941 */ /* 0x000fea0003800000 */
.L_x_3810:
[----:B------:R-:W-:Y:S01]  /*14a40*/  BSSY B2, `(.L_x_3812) ;  /* 0x000000b000027945 */ /* 0x000fe20003800000 */
[----:B------:R-:W-:Y:S02]  /*14a50*/  IMAD.MOV.U32 R12, RZ, RZ, 0x0 ;  /* 0x00000000ff0c7424 */ /* 0x000fe400078e00ff */
[----:B------:R-:W-:Y:S01]  /*14a60*/  IMAD.MOV.U32 R13, RZ, RZ, 0x12f00000 ;  /* 0x12f00000ff0d7424 */ /* 0x000fe200078e00ff */
[----:B------:R-:W-:Y:S06]  /*14a70*/  @P3 BRA `(.L_x_3813) ;  /* 0x00000000001c3947 */ /* 0x000fec0003800000 */
[----:B------:R-:W2:Y:S01]  /*14a80*/  S2R R7, SR_TID.X ;  /* 0x0000000000077919 */ /* 0x000ea20000002100 */
[----:B01----:R-:W-:-:S04]  /*14a90*/  IMAD.MOV.U32 R6, RZ, RZ, 0x10000 ;  /* 0x00010000ff067424 */ /* 0x003fc800078e00ff */
[----:B------:R3:W-:Y:S01]  /*14aa0*/  SYNCS.ARRIVE.TRANS64 RZ, [R5+URZ+0x28cb0], R6 ;  /* 0x028cb00605ff79a7 */ /* 0x0007e2000800003f */
[----:B--2---:R-:W-:-:S04]  /*14ab0*/  LOP3.LUT R7, R7, 0x1f, RZ, 0xc0, !PT ;  /* 0x0000001f07077812 */ /* 0x004fc800078ec0ff */
[----:B------:R-:W-:-:S13]  /*14ac0*/  ISETP.NE.AND P2, PT, R7, RZ, PT ;  /* 0x000000ff0700720c */ /* 0x000fda0003f45270 */
[----:B---3--:R-:W-:Y:S05]  /*14ad0*/  @!P2 BRA `(.L_x_3813) ;  /* 0x000000000004a947 */ /* 0x008fea0003800000 */
[----:B------:R-:W-:Y:S01]  /*14ae0*/  BPT.TRAP 0x1 ;  /* 0x000000040000795c */ /* 0x000fe20000300000 */
.L_x_3813:
[----:B------:R-:W-:Y:S05]  /*14af0*/  BSYNC B2 ;  /* 0x0000000000027941 */ /* 0x000fea0003800000 */
.L_x_3812:
[----:B01----:R-:W2:Y:S01]  /*14b00*/  LDL R6, [R1+0x10] ;  /* 0x0000100001067983 */ /* 0x003ea20000100800 */
[----:B------:R-:W-:Y:S01]  /*14b10*/  R2UR UR10, R11 ;  /* 0x000000000b0a72ca */ /* 0x000fe200000e0000 */
[----:B------:R-:W-:Y:S01]  /*14b20*/  UIADD3 UR4, UP0, UR40, 0x670, URZ ;  /* 0x0000067028047890 */ /* 0x000fe2000ff1e03f */
[----:B------:R-:W-:Y:S01]  /*14b30*/  R2UR UR6, R12 ;  /* 0x000000000c0672ca */ /* 0x000fe200000e0000 */
[----:B------:R-:W-:Y:S01]  /*14b40*/  VIADD R5, R5, 0x28cb0 ;  /* 0x00028cb005057836 */ /* 0x000fe20000000000 */
[----:B------:R-:W-:Y:S01]  /*14b50*/  R2UR UR7, R13 ;  /* 0x000000000d0772ca */ /* 0x000fe200000e0000 */
[----:B------:R-:W-:Y:S01]  /*14b60*/  UIADD3.X UR5, URZ, UR41, URZ, UP0, !UPT ;  /* 0x000000293f057290 */ /* 0x000fe200087fe43f */
[----:B------:R-:W-:Y:S01]  /*14b70*/  PLOP3.LUT P2, PT, PT, PT, PT, 0x80, 0x0 ;  /* 0x000000000000781c */ /* 0x000fe20003f4f070 */
[----:B--2---:R-:W-:-:S04]  /*14b80*/  IMAD R6, R6, 0x10000, R18 ;  /* 0x0001000006067824 */ /* 0x004fc800078e0212 */
[----:B------:R-:W-:-:S08]  /*14b90*/  VIADD R7, R6, 0x400 ;  /* 0x0000040006077836 */ /* 0x000fd00000000000 */
.L_x_3814:
        /* <DEDUP_REMOVED lines=15> */
.L_x_3815:
        /* <DEDUP_REMOVED lines=15> */
.L_x_3816:
        /* <DEDUP_REMOVED lines=15> */
.L_x_3817:
        /* <DEDUP_REMOVED lines=15> */
.L_x_3818:
        /* <DEDUP_REMOVED lines=15> */
.L_x_3819:
        /* <DEDUP_REMOVED lines=15> */
.L_x_3820:
        /* <DEDUP_REMOVED lines=15> */
.L_x_3821:
        /* <DEDUP_REMOVED lines=10> */
.L_x_3804:
[----:B------:R-:W-:Y:S05]  /*152d0*/  BSYNC B1 ;  /* 0x0000000000017941 */ /* 0x000fea0003800000 */
.L_x_3803:
[----:B------:R-:W2:Y:S04]  /*152e0*/  LDL.LU R9, [R1+0x10] ;  /* 0x0000100001097983 */ /* 0x000ea80000300800 */
[----:B-1----:R-:W3:Y:S01]  /*152f0*/  LDL.LU R7, [R1+0x18] ;  /* 0x0000180001077983 */ /* 0x002ee20000300800 */
[C---:B------:R-:W-:Y:S01]  /*15300*/  ISETP.GT.AND P3, PT, R4.reuse, R3, PT ;  /* 0x000000030400720c */ /* 0x040fe20003f64270 */
[----:B------:R-:W-:Y:S02]  /*15310*/  VIADD R4, R4, 0xffffffff ;  /* 0xffffffff04047836 */ /* 0x000fe40000000000 */
[----:B--2---:R-:W-:-:S05]  /*15320*/  VIADD R5, R9, 0x1 ;  /* 0x0000000109057836 */ /* 0x004fca0000000000 */
[----:B------:R-:W-:-:S04]  /*15330*/  ISETP.NE.AND P2, PT, R5, 0x2, PT ;  /* 0x000000020500780c */ /* 0x000fc80003f45270 */
[----:B------:R-:W-:Y:S02]  /*15340*/  SEL R6, RZ, 0x1, P2 ;  /* 0x00000001ff067807 */ /* 0x000fe40001000000 */
[----:B------:R-:W-:Y:S02]  /*15350*/  SEL R5, R5, RZ, P2 ;  /* 0x000000ff05057207 */ /* 0x000fe40001000000 */
[----:B---3--:R-:W-:-:S05]  /*15360*/  LOP3.LUT R7, R7, R6, RZ, 0x3c, !PT ;  /* 0x0000000607077212 */ /* 0x008fca00078e3cff */
[----:B------:R2:W-:Y:S04]  /*15370*/  STL [R1+0x18], R7 ;  /* 0x0000180701007387 */ /* 0x0005e80000100800 */
[----:B------:R2:W-:Y:S01]  /*15380*/  STL [R1+0x10], R5 ;  /* 0x0000100501007387 */ /* 0x0005e20000100800 */
[----:B------:R-:W-:Y:S05]  /*15390*/  @P3 BRA `(.L_x_3822) ;  /* 0xfffffff000e03947 */ /* 0x000fea000383ffff */
.L_x_3778:
[----:B------:R-:W-:Y:S05]  /*153a0*/  BSYNC B0 ;  /* 0x0000000000007941 */ /* 0x000fea0003800000 */
.L_x_3777:
[----:B-12---:R1:W5:Y:S01]  /*153b0*/  LDL R7, [R1+0x34] ;  /* 0x0000340001077983 */ /* 0x0063620000100800 */
[----:B------:R-:W-:Y:S05]  /*153c0*/  @!P0 WARPSYNC.ALL ;  /* 0x0000000000008948 */ /* 0x000fea0003800000 */
[----:B------:R1:W-:Y:S01]  /*153d0*/  STL [R1+0x3c], RZ ;  /* 0x00003cff01007387 */ /* 0x0003e20000100800 */
[----:B------:R-:W-:Y:S01]  /*153e0*/  BSSY B0, `(.L_x_3823) ;  /* 0x0000020000007945 */ /* 0x000fe20003800000 */
[----:B------:R-:W-:Y:S06]  /*153f0*/  @!P0 BAR.SYNC.DEFER_BLOCKING 0xc, 0x180 ;  /* 0x0306000000008b1d */ /* 0x000fec0000010000 */
[----:B-1----:R-:W-:Y:S05]  /*15400*/  @!P1 BRA `(.L_x_3824) ;  /* 0x0000000000749947 */ /* 0x002fea0003800000 */
        /* <DEDUP_REMOVED lines=10> */
[----:B------:R-:W-:Y:S01]  /*154b0*/  IMAD.HI.U32 R6, R3, R4, R2 ;  /* 0x0000000403067227 */ /* 0x000fe200078e0002 */
[----:B------:R-:W-:Y:S02]  /*154c0*/  IABS R2, R10 ;  /* 0x0000000a00027213 */ /* 0x000fe40000000000 */
[----:B-----5:R-:W-:-:S03]  /*154d0*/  IADD3 R4, R7, -0x1, R10 ;  /* 0xffffffff07047810 */ /* 0x020fc60007ffe00a */
        /* <DEDUP_REMOVED lines=15> */
[----:B------:R1:W-:Y:S02]  /*155d0*/  STL [R1+0x3c], R2 ;  /* 0x00003c0201007387 */ /* 0x0003e40000100800 */
.L_x_3824:
[----:B------:R-:W-:Y:S05]  /*155e0*/  BSYNC B0 ;  /* 0x0000000000007941 */ /* 0x000fea0003800000 */
.L_x_3823:
        /* <DEDUP_REMOVED lines=13> */
[----:B------:R-:W1:Y:S01]  /*156c0*/  S2R R5, SR_LANEID ;  /* 0x0000000000057919 */ /* 0x000e620000000000 */
[----:B------:R-:W-:Y:S01]  /*156d0*/  VOTEU.ANY UR4, UPT, PT ;  /* 0x0000000000047886 */ /* 0x000fe200038e0100 */
[----:B------:R-:W2:Y:S01]  /*156e0*/  LDC.64 R2, c[0x0][0xc60] ;  /* 0x00031800ff027b82 */ /* 0x000ea20000000a00 */
[----:B------:R-:W1:Y:S02]  /*156f0*/  FLO.U32 R0, UR4 ;  /* 0x0000000400007d00 */ /* 0x000e6400080e0000 */
[----:B-1----:R-:W-:-:S06]  /*15700*/  ISETP.EQ.U32.AND P0, PT, R0, R5, PT ;  /* 0x000000050000720c */ /* 0x002fcc0003f02070 */
[----:B------:R-:W2:Y:S07]  /*15710*/  POPC R5, UR4 ;  /* 0x0000000400057d09 */ /* 0x000eae0008000000 */
[----:B--2---:R-:W2:Y:S01]  /*15720*/  @P0 ATOMG.E.ADD.STRONG.GPU PT, R3, desc[UR42][R2.64], R5 ;  /* 0x00000005020309a8 */ /* 0x004ea200081ee1ea */
[----:B------:R-:W1:Y:S02]  /*15730*/  S2R R4, SR_LTMASK ;  /* 0x0000000000047919 */ /* 0x000e640000003900 */
[----:B-1----:R-:W-:-:S04]  /*15740*/  LOP3.LUT R4, R4, UR4, RZ, 0xc0, !PT ;  /* 0x0000000404047c12 */ /* 0x002fc8000f8ec0ff */
[----:B------:R-:W1:Y:S01]  /*15750*/  POPC R7, R4 ;  /* 0x0000000400077309 */ /* 0x000e620000000000 */
[----:B--2---:R-:W1:Y:S02]  /*15760*/  SHFL.IDX PT, R0, R3, R0, 0x1f ;  /* 0x00001f0003007589 */ /* 0x004e6400000e0000 */
[----:B-1----:R-:W-:-:S05]  /*15770*/  IADD3 R0, R0, UR37, R7 ;  /* 0x0000002500007c10 */ /* 0x002fca000fffe007 */
[----:B------:R1:W-:Y:S01]  /*15780*/  STL [R1], R0 ;  /* 0x0000000001007387 */ /* 0x0003e20000100800 */
[----:B------:R-:W-:Y:S05]  /*15790*/  BRA `(.L_x_3827) ;  /* 0x0000004800607947 */ /* 0x000fea0003800000 */
.L_x_3826:
        /* <DEDUP_REMOVED lines=13> */
[----:B------:R-:W-:Y:S02]  /*15870*/  IMAD.U32 R10, RZ, RZ, UR4 ;  /* 0x00000004ff0a7e24 */ /* 0x000fe4000f8e00ff */
[----:B------:R-:W-:Y:S02]  /*15880*/  IMAD.U32 R11, RZ, RZ, UR5 ;  /* 0x00000005ff0b7e24 */ /* 0x000fe4000f8e00ff */
[----:B------:R-:W-:Y:S02]  /*15890*/  IMAD.MOV.U32 R8, RZ, RZ, 0x70 ;  /* 0x00000070ff087424 */ /* 0x000fe400078e00ff */
[----:B0-----:R-:W-:Y:S02]  /*158a0*/  IMAD.MOV.U32 R12, RZ, RZ, 0x1 ;  /* 0x00000001ff0c7424 */ /* 0x001fe400078e00ff */
[----:B------:R-:W-:-:S07]  /*158b0*/  IMAD.MOV.U32 R13, RZ, RZ, RZ ;  /* 0x000000ffff0d7224 */ /* 0x000fce00078e00ff */
[----:B------:R-:W-:-:S07]  /*158c0*/  LEPC R20, `(.L_x_3829) ;  /* 0x000000001014794e */ /* 0x000fce0000000000 */
[----:B-1----:R-:W-:Y:S05]  /*158d0*/  CALL.ABS.NOINC R2 ;  /* 0x0000000002007343 */ /* 0x002fea0003c00000 */
.L_x_3829:
[----:B------:R-:W-:Y:S05]  /*158e0*/  BSYNC B6 ;  /* 0x0000000000067941 */ /* 0x000fea0003800000 */
.L_x_3828:
        /* <DEDUP_REMOVED lines=8> */
[----:B------:R1:W2:Y:S01]  /*15970*/  LDC.64 R2, c[0x4][R0] ;  /* 0x0100000000027b82 */ /* 0x0002a20000000a00 */
[----:B------:R-:W-:Y:S02]  /*15980*/  IMAD.U32 R4, RZ, RZ, UR6 ;  /* 0x00000006ff047e24 */ /* 0x000fe4000f8e00ff */
[----:B------:R-:W-:Y:S02]  /*15990*/  IMAD.U32 R5, RZ, RZ, UR7 ;  /* 0x00000007ff057e24 */ /* 0x000fe4000f8e00ff */
[----:B------:R-:W-:Y:S02]  /*159a0*/  IMAD.U32 R6, RZ, RZ, UR8 ;  /* 0x00000008ff067e24 */ /* 0x000fe4000f8e00ff */
[----:B------:R-:W-:-:S02]  /*159b0*/  IMAD.U32 R7, RZ, RZ, UR9 ;  /* 0x00000009ff077e24 */ /* 0x000fc4000f8e00ff */
[----:B------:R-:W-:Y:S02]  /*159c0*/  IMAD.U32 R10, RZ, RZ, UR4 ;  /* 0x00000004ff0a7e24 */ /* 0x000fe4000f8e00ff */
[----:B------:R-:W-:Y:S02]  /*159d0*/  IMAD.U32 R11, RZ, RZ, UR5 ;  /* 0x00000005ff0b7e24 */ /* 0x000fe4000f8e00ff */
[----:B------:R-:W-:Y:S02]  /*159e0*/  IMAD.MOV.U32 R8, RZ, RZ, 0x70 ;  /* 0x00000070ff087424 */ /* 0x000fe400078e00ff */
[----:B0-----:R-:W-:Y:S02]  /*159f0*/  IMAD.MOV.U32 R12, RZ, RZ, 0x1 ;  /* 0x00000001ff0c7424 */ /* 0x001fe400078e00ff */
[----:B-1----:R-:W-:-:S07]  /*15a00*/  IMAD.MOV.U32 R13, RZ, RZ, RZ ;  /* 0x000000ffff0d7224 */ /* 0x002fce00078e00ff */
[----:B------:R-:W-:-:S07]  /*15a10*/  LEPC R20, `(.L_x_3832) ;  /* 0x000000001014794e */ /* 0x000fce0000000000 */
[----:B--2---:R-:W-:Y:S05]  /*15a20*/  CALL.ABS.NOINC R2 ;  /* 0x0000000002007343 */ /* 0x004fea0003c00000 */
.L_x_3832:
        /* <DEDUP_REMOVED lines=16> */
.L_x_3831:
[----:B------:R-:W-:Y:S05]  /*15b30*/  BSYNC B6 ;  /* 0x0000000000067941 */ /* 0x000fea0003800000 */
.L_x_3830:
[----:B------:R-:W2:Y:S01]  /*15b40*/  LDL.LU R4, [R1+0x1c] ;  /* 0x00001c0001047983 */ /* 0x000ea20000300800 */
[----:B------:R-:W-:-:S03]  /*15b50*/  ULDC.64 UR4, c[0x0][0x9f8] ;  /* 0x00027e0000047ab9 */ /* 0x000fc60000000a00 */
[----:B------:R-:W3:Y:S01]  /*15b60*/  LDL R7, [R1+0x8] ;  /* 0x0000080001077983 */ /* 0x000ee20000100800 */
[----:B------:R-:W-:-:S03]  /*15b70*/  ISETP.NE.U32.AND P0, PT, RZ, UR4, PT ;  /* 0x00000004ff007c0c */ /* 0x000fc6000bf05070 */
[----:B------:R-:W4:Y:S01]  /*15b80*/  LDL R0, [R1+0x38] ;  /* 0x0000380001007983 */ /* 0x000f220000100800 */
[----:B------:R-:W-:-:S13]  /*15b90*/  ISETP.NE.AND.EX P0, PT, RZ, UR5, PT, P0 ;  /* 0x00000005ff007c0c */ /* 0x000fda000bf05300 */
[----:B------:R-:W-:-:S04]  /*15ba0*/  @P0 IADD3 R2, P1, R17, UR4, RZ ;  /* 0x0000000411020c10 */ /* 0x000fc8000ff3e0ff */
[----:B--2---:R-:W-:Y:S01]  /*15bb0*/  @P0 IADD3.X R3, R4, UR5, RZ, P1, !PT ;  /* 0x0000000504030c10 */ /* 0x004fe20008ffe4ff */
[----:B------:R-:W-:-:S04]  /*15bc0*/  ULDC.64 UR4, c[0x0][0xa08] ;  /* 0x0002820000047ab9 */ /* 0x000fc80000000a00 */
[----:B---3--:R1:W2:Y:S02]  /*15bd0*/  @P0 LDG.E R7, desc[UR42][R2.64] ;  /* 0x0000002a02070981 */ /* 0x0082a4000c1e1900 */
[----:B-1----:R-:W1:Y:S01]  /*15be0*/  LDC.64 R2, c[0x0][0x418] ;  /* 0x00010600ff027b82 */ /* 0x002e620000000a00 */
[----:B----4-:R-:W-:Y:S01]  /*15bf0*/  VIADD R0, R0, 0xffffffff ;  /* 0xffffffff00007836 */ /* 0x010fe20000000000 */
        /* <DEDUP_REMOVED lines=11> */
[----:B0-----:R0:W1:Y:S02]  /*15cb0*/  SHFL.IDX PT, R14, R4, RZ, 0x1f ;  /* 0x00001fff040e7589 */ /* 0x00106400000e0000 */
.L_x_3979:
        /* <DEDUP_REMOVED lines=11> */
.L_x_3982:
        /* <DEDUP_REMOVED lines=24> */
.L_x_3836:
[----:B-1----:R-:W2:Y:S01]  /*15ef0*/  LDL R2, [R1+0x14] ;  /* 0x0000140001027983 */ /* 0x002ea20000100800 */
[----:B0-----:R-:W-:Y:S01]  /*15f00*/  IMAD R0, R19, 0x8, R18 ;  /* 0x0000000813007824 */ /* 0x001fe200078e0212 */
[----:B--2---:R-:W-:-:S04]  /*15f10*/  SHF.L.U32 R2, R2, 0x1f, RZ ;  /* 0x0000001f02027819 */ /* 0x004fc800000006ff */
[----:B------:R-:W0:Y:S02]  /*15f20*/  SYNCS.PHASECHK.TRANS64.TRYWAIT P0, [R0+URZ+0x28c40], R2 ;  /* 0x028c4002000075a7 */ /* 0x000e24000800017f */
[----:B0-----:R-:W-:Y:S05]  /*15f30*/  @!P0 BRA `(.L_x_3837) ;  /* 0x0000005c00bc8947 */ /* 0x001fea0003800000 */
.L_x_3983:
        /* <DEDUP_REMOVED lines=11> */
.L_x_3838:
[----:B------:R-:W2:Y:S04]  /*15ff0*/  LDL R4, [R1+0x30] ;  /* 0x0000300001047983 */ /* 0x000ea80000100800 */
[----:B------:R-:W3:Y:S04]  /*16000*/  LDL R3, [R1+0x20] ;  /* 0x0000200001037983 */ /* 0x000ee80000100800 */
[----:B0-----:R-:W4:Y:S01]  /*16010*/  LDL.LU R2, [R1+0x28] ;  /* 0x0000280001027983 */ /* 0x001f220000300800 */
[----:B------:R-:W-:Y:S01]  /*16020*/  R2UR UR9, R0 ;  /* 0x00000000000972ca */ /* 0x000fe200000e0000 */
[----:B------:R-:W-:Y:S01]  /*16030*/  IMAD R0, R19, 0x2000, R18 ;  /* 0x0000200013007824 */ /* 0x000fe200078e0212 */
[----:B------:R-:W-:Y:S01]  /*16040*/  PLOP3.LUT P0, PT, PT, PT, PT, 0x80, 0x0 ;  /* 0x000000000000781c */ /* 0x000fe20003f0f070 */
[----:B------:R-:W-:Y:S01]  /*16050*/  UIADD3 UR6, UP0, UR40, 0x370, URZ ;  /* 0x0000037028067890 */ /* 0x000fe2000ff1e03f */
[----:B------:R-:W-:Y:S01]  /*16060*/  R2UR UR12, R16 ;  /* 0x00000000100c72ca */ /* 0x000fe200000e0000 */
[----:B------:R-:W-:Y:S01]  /*16070*/  UMOV UR5, 0x14f00000 ;  /* 0x14f0000000057882 */ /* 0x000fe20000000000 */
[----:B------:R-:W-:Y:S01]  /*16080*/  R2UR UR8, R0 ;  /* 0x00000000000872ca */ /* 0x000fe200000e0000 */
[----:B------:R-:W-:Y:S01]  /*16090*/  UIADD3.X UR7, URZ, UR41, URZ, UP0, !UPT ;  /* 0x000000293f077290 */ /* 0x000fe200087fe43f */
[----:B-----5:R-:W-:Y:S01]  /*160a0*/  R2UR UR13, R17 ;  /* 0x00000000110d72ca */ /* 0x020fe200000e0000 */
[----:B------:R-:W-:-:S04]  /*160b0*/  UMOV UR10, URZ ;  /* 0x0000003f000a7c82 */ /* 0x000fc80008000000 */
[----:B------:R-:W-:-:S06]  /*160c0*/  UIADD3 UR9, UR9, 0x28c30, URZ ;  /* 0x00028c3009097890 */ /* 0x000fcc000fffe03f */
[----:B------:R-:W-:Y:S01]  /*160d0*/  UIADD3 UR8, UR8, 0x22400, URZ ;  /* 0x0002240008087890 */ /* 0x000fe2000fffe03f */
[----:B--2---:R-:W-:Y:S02]  /*160e0*/  R2UR UR11, R4 ;  /* 0x00000000040b72ca */ /* 0x004fe400000e0000 */
[----:B---3--:R-:W-:Y:S02]  /*160f0*/  R2UR UR4, R3 ;  /* 0x00000000030472ca */ /* 0x008fe400000e0000 */
[----:B----4-:R-:W-:-:S04]  /*16100*/  LOP3.LUT R2, R2, 0xfffffffe, RZ, 0xc0, !PT ;  /* 0xfffffffe02027812 */ /* 0x010fc800078ec0ff */
[----:B------:R-:W-:-:S07]  /*16110*/  @P0 LOP3.LUT R2, R2, 0x1, RZ, 0xfc, !PT ;  /* 0x0000000102020812 */ /* 0x000fce00078efcff */
[----:B------:R-:W-:Y:S01]  /*16120*/  ULEA UR11, UR11, UR4, 0x6 ;  /* 0x000000040b0b7291 */ /* 0x000fe2000f8e303f */
[----:B------:R1:W-:Y:S02]  /*16130*/  STL [R1+0x28], R2 ;  /* 0x0000280201007387 */ /* 0x0003e40000100800 */
[----:B------:R-:W-:-:S06]  /*16140*/  UMOV UR4, 0x0 ;  /* 0x0000000000047882 */ /* 0x000fcc0000000000 */
[----:B------:R1:W-:Y:S01]  /*16150*/  UTMALDG.4D [UR8], [UR6], desc[UR4] ;  /* 0x00000408060075b4 */ /* 0x0003e20008019000 */
[----:B------:R-:W-:Y:S02]  /*16160*/  NOP ;  /* 0x0000000000007918 */ /* 0x000fe40000000000 */
.L_x_3834:
[----:B------:R-:W2:Y:S04]  /*16170*/  LDL.LU R3, [R1+0x40] ;  /* 0x0000400001037983 */ /* 0x000ea80000300800 */
[----:B------:R-:W3:Y:S04]  /*16180*/  LDL.LU R5, [R1+0x2c] ;  /* 0x00002c0001057983 */ /* 0x000ee80000300800 */
[----:B0-----:R-:W4:Y:S01]  /*16190*/  LDL.LU R4, [R1+0x50] ;  /* 0x0000500001047983 */ /* 0x001f220000300800 */
[----:B------:R-:W-:Y:S05]  /*161a0*/  WARPSYNC.ALL ;  /* 0x0000000000007948 */ /* 0x000fea0003800000 */
[----:B-1----:R-:W-:Y:S01]  /*161b0*/  ULDC.64 UR6, c[0x0][0xa00] ;  /* 0x0002800000067ab9 */ /* 0x002fe20000000a00 */
        /* <DEDUP_REMOVED lines=35> */
.L_x_3840:
[----:B------:R-:W-:Y:S05]  /*163f0*/  BSYNC B6 ;  /* 0x0000000000067941 */ /* 0x000fea0003800000 */
.L_x_3839:
[----:B0-----:R-:W2:Y:S01]  /*16400*/  LDL.LU R0, [R1+0x50] ;  /* 0x0000500001007983 */ /* 0x001ea20000300800 */
[----:B------:R-:W-:Y:S01]  /*16410*/  ULDC.64 UR4, c[0x0][0x2d8] ;  /* 0x0000b60000047ab9 */ /* 0x000fe20000000a00 */
[----:B------:R-:W0:Y:S01]  /*16420*/  LDC R7, c[0x0][0x448] ;  /* 0x00011200ff077b82 */ /* 0x000e220000000800 */
[----:B------:R-:W-:Y:S01]  /*16430*/  ULDC UR6, c[0x0][0x2b8] ;  /* 0x0000ae0000067ab9 */ /* 0x000fe20000000800 */
[----:B------:R-:W3:Y:S04]  /*16440*/  LDL.LU R4, [R1+0x40] ;  /* 0x0000400001047983 */ /* 0x000ee80000300800 */
[----:B------:R-:W3:Y:S04]  /*16450*/  LDL.LU.64 R2, [R1+0x48] ;  /* 0x0000480001027983 */ /* 0x000ee80000300a00 */
[----:B------:R-:W4:Y:S04]  /*16460*/  LDL.LU R5, [R1+0x2c] ;  /* 0x00002c0001057983 */ /* 0x000f280000300800 */
[----:B------:R-:W4:Y:S04]  /*16470*/  LDL R10, [R1+0x4] ;  /* 0x00000400010a7983 */ /* 0x000f280000100800 */
[----:B------:R1:W5:Y:S01]  /*16480*/  LDL R8, [R1+0x60] ;  /* 0x0000600001087983 */ /* 0x0003620000100800 */
[----:B0-----:R-:W-:-:S13]  /*16490*/  ISETP.NE.AND P0, PT, R7, 0x1, PT ;  /* 0x000000010700780c */ /* 0x001fda0003f05270 */
[----:B------:R-:W0:Y:S01]  /*164a0*/  @P0 LDC R6, c[0x0][0x450] ;  /* 0x00011400ff060b82 */ /* 0x000e220000000800 */
[----:B------:R-:W1:Y:S02]  /*164b0*/  S2R R9, SR_TID.X ;  /* 0x0000000000097919 */ /* 0x000e640000002100 */
[----:B-1----:R-:W-:-:S05]  /*164c0*/  IMAD.SHL.U32 R9, R9, 0x8, RZ ;  /* 0x0000000809097824 */ /* 0x002fca00078e00ff */
[----:B------:R-:W-:Y:S01]  /*164d0*/  LOP3.LUT R9, R9, 0x38, RZ, 0xc0, !PT ;  /* 0x0000003809097812 */ /* 0x000fe200078ec0ff */
[----:B---3--:R-:W-:Y:S02]  /*164e0*/  IMAD.MOV.U32 R3, RZ, RZ, R4 ;  /* 0x000000ffff037224 */ /* 0x008fe400078e0004 */
        /* <DEDUP_REMOVED lines=15> */
[----:B------:R-:W-:-:S04]  /*165e0*/  IMAD R4, R10, 0x40, R4 ;  /* 0x000000400a047824 */ /* 0x000fc800078e0204 */
        /* <DEDUP_REMOVED lines=58> */
.L_x_3992:
        /* <DEDUP_REMOVED lines=10> */
.L_x_3842:
        /* <DEDUP_REMOVED lines=18> */
.L_x_3993:
[----:B------:R-:W-:Y:S05]  /*16b50*/  BSYNC B0 ;  /* 0x0000000000007941 */ /* 0x000fea0003800000 */
.L_x_3843:
[----:B------:R-:W2:Y:S01]  /*16b60*/  LDL R2, [R1+0x28] ;  /* 0x0000280001027983 */ /* 0x000ea20000100800 */
[----:B------:R-:W-:Y:S01]  /*16b70*/  BSSY B0, `(.L_x_3845) ;  /* 0x0000096000007945 */ /* 0x000fe20003800000 */
[----:B--2---:R-:W-:-:S13]  /*16b80*/  LOP3.LUT P0, RZ, R2, 0x1, RZ, 0xc0, !PT ;  /* 0x0000000102ff7812 */ /* 0x004fda000780c0ff */
        /* <DEDUP_REMOVED lines=10> */
.L_x_3994:
[----:B------:R-:W-:Y:S05]  /*16c30*/  BSYNC B1 ;  /* 0x0000000000017941 */ /* 0x000fea0003800000 */
.L_x_3847:
        /* <DEDUP_REMOVED lines=9> */
.L_x_3850:
[----:B------:R-:W-:Y:S05]  /*16cd0*/  BSYNC B1 ;  /* 0x0000000000017941 */ /* 0x000fea0003800000 */
.L_x_3849:
        /* <DEDUP_REMOVED lines=12> */
.L_x_3851:
        /* <DEDUP_REMOVED lines=15> */
.L_x_3852:
        /* <DEDUP_REMOVED lines=15> */
.L_x_3853:
        /* <DEDUP_REMOVED lines=15> */
.L_x_3854:
        /* <DEDUP_REMOVED lines=15> */
.L_x_3855:
        /* <DEDUP_REMOVED lines=15> */
.L_x_3856:
        /* <DEDUP_REMOVED lines=15> */
.L_x_3857:
        /* <DEDUP_REMOVED lines=15> */
.L_x_3858:
        /* <DEDUP_REMOVED lines=10> */
.L_x_3846:
[----:B------:R-:W-:Y:S05]  /*174d0*/  BSYNC B0 ;  /* 0x0000000000007941 */ /* 0x000fea0003800000 */
.L_x_3845:
        /* <DEDUP_REMOVED lines=27> */
[----:B--2---:R-:W-:Y:S02]  /*17690*/  LOP3.LUT P2, RZ, R5, 0x1, RZ, 0xc0, !PT ;  /* 0x0000000105ff7812 */ /* 0x004fe4000784c0ff */
        /* <DEDUP_REMOVED lines=26> */
.L_x_3865:
[----:B------:R-:W-:Y:S01]  /*17840*/  IMAD R2, R19, 0x8, R18 ;  /* 0x0000000813027824 */ /* 0x000fe200078e0212 */
[----:B-1----:R-:W-:Y:S01]  /*17850*/  SHF.L.U32 R6, R9, 0x1f, RZ ;  /* 0x0000001f09067819 */ /* 0x002fe200000006ff */
[----:B------:R-:W1:Y:S01]  /*17860*/  S2R R3, SR_TID.X ;  /* 0x0000000000037919 */ /* 0x000e620000002100 */
[----:B------:R-:W-:Y:S02]  /*17870*/  BSSY B3, `(.L_x_3866) ;  /* 0x0000005000037945 */ /* 0x000fe40003800000 */
[----:B------:R-:W2:Y:S01]  /*17880*/  SYNCS.PHASECHK.TRANS64.TRYWAIT P0, [R2+URZ+0x28c40], R6 ;  /* 0x028c4006020075a7 */ /* 0x000ea2000800017f */
[----:B-1----:R-:W-:-:S04]  /*17890*/  LOP3.LUT R3, R3, 0x7f, RZ, 0xc0, !PT ;  /* 0x0000007f03037812 */ /* 0x002fc800078ec0ff */
[----:B------:R-:W-:Y:S01]  /*178a0*/  ISETP.NE.AND P1, PT, R3, RZ, PT ;  /* 0x000000ff0300720c */ /* 0x000fe20003f25270 */
[----:B--2---:R-:W-:-:S12]  /*178b0*/  @!P0 BRA `(.L_x_3867) ;  /* 0x0000004800e48947 */ /* 0x004fd80003800000 */
.L_x_3995:
[----:B------:R-:W-:Y:S05]  /*178c0*/  BSYNC B3 ;  /* 0x0000000000037941 */ /* 0x000fea0003800000 */
.L_x_3866:
        /* <DEDUP_REMOVED lines=9> */
.L_x_3869:
[----:B------:R-:W-:Y:S05]  /*17960*/  BSYNC B3 ;  /* 0x0000000000037941 */ /* 0x000fea0003800000 */
.L_x_3868:
        /* <DEDUP_REMOVED lines=12> */
.L_x_3870:
        /* <DEDUP_REMOVED lines=13> */
.L_x_3996:
[----:B------:R-:W-:Y:S05]  /*17b00*/  BSYNC B3 ;  /* 0x0000000000037941 */ /* 0x000fea0003800000 */
.L_x_3871:
        /* <DEDUP_REMOVED lines=11> */
.L_x_3874:
[----:B------:R-:W-:Y:S05]  /*17bc0*/  BSYNC B3 ;  /* 0x0000000000037941 */ /* 0x000fea0003800000 */
.L_x_3873:
        /* <DEDUP_REMOVED lines=9> */
.L_x_3875:
        /* <DEDUP_REMOVED lines=15> */
.L_x_3876:
        /* <DEDUP_REMOVED lines=15> */
.L_x_3877:
        /* <DEDUP_REMOVED lines=15> */
.L_x_3878:
        /* <DEDUP_REMOVED lines=15> */
.L_x_3879:
        /* <DEDUP_REMOVED lines=15> */
.L_x_3880:
        /* <DEDUP_REMOVED lines=15> */
.L_x_3881:
        /* <DEDUP_REMOVED lines=15> */
.L_x_3882:
        /* <DEDUP_REMOVED lines=10> */
.L_x_3864:
[----:B------:R-:W-:Y:S05]  /*18390*/  BSYNC B1 ;  /* 0x0000000000017941 */ /* 0x000fea0003800000 */
.L_x_3863:
[----:B------:R-:W2:Y:S02]  /*183a0*/  LDL.LU R5, [R1+0x38] ;  /* 0x0000380001057983 */ /* 0x000ea40000300800 */
[----:B--2---:R-:W-:-:S07]  /*183b0*/  VIADD R0, R5, 0xfffffffd ;  /* 0xfffffffd05007836 */ /* 0x004fce0000000000 */
.L_x_3862:
[----:B------:R-:W-:Y:S05]  /*183c0*/  BSYNC B2 ;  /* 0x0000000000027941 */ /* 0x000fea0003800000 */
.L_x_3861:
[----:B------:R-:W-:Y:S01]  /*183d0*/  VIADD R8, R8, 0xfffffffe ;  /* 0xfffffffe08087836 */ /* 0x000fe20000000000 */
[----:B------:R-:W-:-:S04]  /*183e0*/  LOP3.LUT R4, RZ, R4, RZ, 0x33, !PT ;  /* 0x00000004ff047212 */ /* 0x000fc800078e33ff */
[----:B------:R-:W-:-:S13]  /*183f0*/  ISETP.NE.AND P0, PT, R8, R4, PT ;  /* 0x000000040800720c */ /* 0x000fda0003f05270 */
[----:B------:R-:W-:Y:S05]  /*18400*/  @!P0 BRA `(.L_x_3860) ;  /* 0x0000001800d88947 */ /* 0x000fea0003800000 */
.L_x_3923:
        /* <DEDUP_REMOVED lines=16> */
[----:B0-----:R-:W2:Y:S01]  /*18510*/  LDL R9, [R1+0x1c] ;  /* 0x00001c0001097983 */ /* 0x001ea20000100800 */
        /* <DEDUP_REMOVED lines=18> */
.L_x_3885:
        /* <DEDUP_REMOVED lines=8> */
.L_x_3997:
[----:B------:R-:W-:Y:S05]  /*186c0*/  BSYNC B2 ;  /* 0x0000000000027941 */ /* 0x000fea0003800000 */
.L_x_3886:
        /* <DEDUP_REMOVED lines=9> */
.L_x_3889:
[----:B------:R-:W-:Y:S05]  /*18760*/  BSYNC B2 ;  /* 0x0000000000027941 */ /* 0x000fea0003800000 */
.L_x_3888:
        /* <DEDUP_REMOVED lines=12> */
.L_x_3890:
        /* <DEDUP_REMOVED lines=13> */
.L_x_3998:
[----:B------:R-:W-:Y:S05]  /*18900*/  BSYNC B2 ;  /* 0x0000000000027941 */ /* 0x000fea0003800000 */
.L_x_3891:
[----:B------:R-:W-:Y:S01]  /*18910*/  BSSY B2, `(.L_x_3893) ;  /* 0x000000b000027945 */ /* 0x000fe20003800000 */
[----:B------:R-:W-:Y:S02]  /*18920*/  IMAD.MOV.U32 R8, RZ, RZ, 0x0 ;  /* 0x00000000ff087424 */ /* 0x000fe400078e00ff */
[----:B0-----:R-:W-:Y:S01]  /*18930*/  IMAD.MOV.U32 R9, RZ, RZ, 0x14f00000 ;  /* 0x14f00000ff097424 */ /* 0x001fe200078e00ff */
        /* <DEDUP_REMOVED lines=8> */
.L_x_3894:
[----:B------:R-:W-:Y:S05]  /*189c0*/  BSYNC B2 ;  /* 0x0000000000027941 */ /* 0x000fea0003800000 */
.L_x_3893:
        /* <DEDUP_REMOVED lines=9> */
.L_x_3895:
        /* <DEDUP_REMOVED lines=15> */
.L_x_3896:
        /* <DEDUP_REMOVED lines=15> */
.L_x_3897:
        /* <DEDUP_REMOVED lines=15> */
.L_x_3898:
        /* <DEDUP_REMOVED lines=15> */
.L_x_3899:
        /* <DEDUP_REMOVED lines=15> */
.L_x_3900:
        /* <DEDUP_REMOVED lines=15> */
.L_x_3901:
        /* <DEDUP_REMOVED lines=15> */
.L_x_3902:
        /* <DEDUP_REMOVED lines=10> */
.L_x_3884:
[----:B------:R-:W-:Y:S05]  /*19190*/  BSYNC B1 ;  /* 0x0000000000017941 */ /* 0x000fea0003800000 */
.L_x_3883:
[----:B------:R-:W2:Y:S01]  /*191a0*/  LDL R5, [R1+0x28] ;  /* 0x0000280001057983 */ /* 0x000ea20000100800 */
[----:B------:R-:W-:Y:S01]  /*191b0*/  VIADD R7, R7, 0x1 ;  /* 0x0000000107077836 */ /* 0x000fe20000000000 */
[----:B------:R-:W-:Y:S04]  /*191c0*/  BSSY B1, `(.L_x_3903) ;  /* 0x00000d6000017945 */ /* 0x000fe80003800000 */
[----:B------:R-:W-:-:S04]  /*191d0*/  ISETP.NE.AND P0, PT, R7, 0x2, PT ;  /* 0x000000020700780c */ /* 0x000fc80003f05270 */
[----:B------:R-:W-:Y:S02]  /*191e0*/  SEL R2, RZ, 0x1, P0 ;  /* 0x00000001ff027807 */ /* 0x000fe40000000000 */
[----:B------:R-:W-:Y:S02]  /*191f0*/  SEL R19, R7, RZ, P0 ;  /* 0x000000ff07137207 */ /* 0x000fe40000000000 */
[----:B------:R-:W-:Y:S01]  /*19200*/  LOP3.LUT R8, R6, R2, RZ, 0x3c, !PT ;  /* 0x0000000206087212 */ /* 0x000fe200078e3cff */
[----:B------:R-:W-:-:S04]  /*19210*/  VIADD R6, R0, 0xffffffff ;  /* 0xffffffff00067836 */ /* 0x000fc80000000000 */
[----:B------:R1:W-:Y:S01]  /*19220*/  STL [R1+0x14], R8 ;  /* 0x0000140801007387 */ /* 0x0003e20000100800 */
[----:B--2---:R-:W-:-:S13]  /*19230*/  LOP3.LUT P2, RZ, R5, 0x1, RZ, 0xc0, !PT ;  /* 0x0000000105ff7812 */ /* 0x004fda000784c0ff */
[----:B-1----:R-:W-:Y:S05]  /*19240*/  @!P2 BRA `(.L_x_3904) ;  /* 0x0000000c0034a947 */ /* 0x002fea0003800000 */
        /* <DEDUP_REMOVED lines=24> */
.L_x_3905:
        /* <DEDUP_REMOVED lines=8> */
.L_x_3999:
[----:B------:R-:W-:Y:S05]  /*19450*/  BSYNC B2 ;  /* 0x0000000000027941 */ /* 0x000fea0003800000 */
.L_x_3906:
        /* <DEDUP_REMOVED lines=9> */
.L_x_3909:
[----:B------:R-:W-:Y:S05]  /*194f0*/  BSYNC B2 ;  /* 0x0000000000027941 */ /* 0x000fea0003800000 */
.L_x_3908:
        /* <DEDUP_REMOVED lines=12> */
.L_x_3910:
        /* <DEDUP_REMOVED lines=13> */
.L_x_4000:
[----:B------:R-:W-:Y:S05]  /*19690*/  BSYNC B2 ;  /* 0x0000000000027941 */ /* 0x000fea0003800000 */
.L_x_3911:
        /* <DEDUP_REMOVED lines=11> */
.L_x_3914:
[----:B------:R-:W-:Y:S05]  /*19750*/  BSYNC B2 ;  /* 0x0000000000027941 */ /* 0x000fea0003800000 */
.L_x_3913:
        /* <DEDUP_REMOVED lines=9> */
.L_x_3915:
        /* <DEDUP_REMOVED lines=15> */
.L_x_3916:
        /* <DEDUP_REMOVED lines=15> */
.L_x_3917:
        /* <DEDUP_REMOVED lines=15> */
.L_x_3918:
        /* <DEDUP_REMOVED lines=15> */
.L_x_3919:
        /* <DEDUP_REMOVED lines=15> */
.L_x_3920:
        /* <DEDUP_REMOVED lines=15> */
.L_x_3921:
        /* <DEDUP_REMOVED lines=15> */
.L_x_3922:
        /* <DEDUP_REMOVED lines=10> */
.L_x_3904:
[----:B------:R-:W-:Y:S05]  /*19f20*/  BSYNC B1 ;  /* 0x0000000000017941 */ /* 0x000fea0003800000 */
.L_x_3903:
[----:B------:R-:W2:Y:S01]  /*19f30*/  LDL R5, [R1+0x24] ;  /* 0x0000240001057983 */ /* 0x000ea20000100800 */
[----:B------:R-:W-:Y:S01]  /*19f40*/  VIADD R0, R0, 0xfffffffe ;  /* 0xfffffffe00007836 */ /* 0x000fe20000000000 */
[----:B--2---:R-:W-:-:S13]  /*19f50*/  ISETP.GT.AND P0, PT, R6, R5, PT ;  /* 0x000000050600720c */ /* 0x004fda0003f04270 */
[----:B------:R-:W-:Y:S05]  /*19f60*/  @P0 BRA `(.L_x_3923) ;  /* 0xffffffe400280947 */ /* 0x000fea000383ffff */
.L_x_3860:
[----:B------:R-:W-:Y:S05]  /*19f70*/  BSYNC B0 ;  /* 0x0000000000007941 */ /* 0x000fea0003800000 */
.L_x_3859:
        /* <DEDUP_REMOVED lines=24> */
.L_x_3925:
[----:B------:R-:W-:Y:S05]  /*1a100*/  BSYNC B0 ;  /* 0x0000000000007941 */ /* 0x000fea0003800000 */
.L_x_3924:
[----:B------:R-:W-:-:S07]  /*1a110*/  SEL R19, R19, RZ, P0 ;  /* 0x000000ff13137207 */ /* 0x000fce0000000000 */
.L_x_3827:
[----:B------:R-:W-:Y:S05]  /*1a120*/  BSYNC B7 ;  /* 0x0000000000077941 */ /* 0x000fea0003800000 */
.L_x_3825:
[----:B-12---:R-:W2:Y:S02]  /*1a130*/  LDL R0, [R1+0x28] ;  /* 0x0000280001007983 */ /* 0x006ea40000100800 */
[----:B--2---:R-:W-:-:S13]  /*1a140*/  LOP3.LUT P0, RZ, R0, 0x2, RZ, 0xc0, !PT ;  /* 0x0000000200ff7812 */ /* 0x004fda000780c0ff */
[----:B------:R-:W-:Y:S05]  /*1a150*/  @!P0 BRA `(.L_x_3926) ;  /* 0x00000000002c8947 */ /* 0x000fea0003800000 */
[----:B------:R-:W-:Y:S05]  /*1a160*/  WARPSYNC.ALL ;  /* 0x0000000000007948 */ /* 0x000fea0003800000 */
[----:B------:R-:W1:Y:S08]  /*1a170*/  S2UR UR5, SR_CgaCtaId ;  /* 0x00000000000579c3 */ /* 0x000e700000008800 */
[----:B------:R-:W-:Y:S06]  /*1a180*/  BAR.SYNC.DEFER_BLOCKING 0x5, 0x180 ;  /* 0x0146000000007b1d */ /* 0x000fec0000010000 */
[----:B------:R-:W-:-:S02]  /*1a190*/  UMOV UR4, 0x400 ;  /* 0x0000040000047882 */ /* 0x000fc40000000000 */
[----:B-1----:R-:W-:-:S06]  /*1a1a0*/  ULEA UR4, UR5, UR4, 0x18 ;  /* 0x0000000405047291 */ /* 0x002fcc000f8ec03f */
[----:B------:R-:W-:-:S05]  /*1a1b0*/  IMAD.U32 R18, RZ, RZ, UR4 ;  /* 0x00000004ff127e24 */ /* 0x000fca000f8e00ff */
[----:B------:R-:W1:Y:S04]  /*1a1c0*/  LDS.128 R4, [R18+0x28cd0] ;  /* 0x028cd00012047984 */ /* 0x000e680000000c00 */
[----:B-1----:R1:W-:Y:S04]  /*1a1d0*/  STL.64 [R1], R4 ;  /* 0x0000000401007387 */ /* 0x0023e80000100a00 */
[----:B------:R1:W-:Y:S01]  /*1a1e0*/  STL.64 [R1+0x8], R6 ;  /* 0x0000080601007387 */ /* 0x0003e20000100a00 */
[----:B------:R-:W-:Y:S06]  /*1a1f0*/  BAR.ARV 0x4, 0x180 ;  /* 0x0106000000007b1d */ /* 0x000fec0000002000 */
[----:B------:R-:W-:Y:S05]  /*1a200*/  BRA `(.L_x_3927) ;  /* 0x0000000c00247947 */ /* 0x000fea0003800000 */
.L_x_3926:
[----:B------:R-:W1:Y:S01]  /*1a210*/  S2R R16, SR_TID.X ;  /* 0x0000000000107919 */ /* 0x000e620000002100 */
[----:B------:R-:W-:Y:S01]  /*1a220*/  UMOV UR4, 0xffffffff ;  /* 0xffffffff00047882 */ /* 0x000fe20000000000 */
[----:B-1----:R-:W-:-:S04]  /*1a230*/  LOP3.LUT R16, R16, 0x1f, RZ, 0xc0, !PT ;  /* 0x0000001f10107812 */ /* 0x002fc800078ec0ff */
[----:B------:R-:W-:Y:S01]  /*1a240*/  ISETP.NE.AND P0, PT, R16, 0x1f, PT ;  /* 0x0000001f1000780c */ /* 0x000fe20003f05270 */
[----:B------:R-:W-:-:S12]  /*1a250*/  BRA.DIV UR4, `(.L_x_3928) ;  /* 0x0000002204f47947 */ /* 0x000fd8000b800000 */
[----:B------:R-:W2:Y:S01]  /*1a260*/  LDL.LU R2, [R1] ;  /* 0x0000000001027983 */ /* 0x000ea20000300800 */
[----:B------:R-:W-:-:S03]  /*1a270*/  ULDC UR4, c[0x0][0xc3c] ;  /* 0x00030f0000047ab9 */ /* 0x000fc60000000800 */
[----:B------:R-:W3:Y:S01]  /*1a280*/  LDL R4, [R1+0xc] ;  /* 0x00000c0001047983 */ /* 0x000ee20000100800 */
[----:B--2---:R-:W-:Y:S02]  /*1a290*/  IMAD.MOV.U32 R10, RZ, RZ, R2 ;  /* 0x000000ffff0a7224 */ /* 0x004fe400078e0002 */
[----:B---3--:R-:W-:-:S05]  /*1a2a0*/  IMAD.IADD R0, R4, 0x1, R16 ;  /* 0x0000000104007824 */ /* 0x008fca00078e0210 */
[----:B------:R-:W-:-:S13]  /*1a2b0*/  ISETP.GE.OR P1, PT, R0, UR4, !P0 ;  /* 0x0000000400007c0c */ /* 0x000fda000c726670 */
[----:B------:R-:W1:Y:S08]  /*1a2c0*/  @!P1 LDC.64 R2, c[0x0][0xc80] ;  /* 0x00032000ff029b82 */ /* 0x000e700000000a00 */
[----:B------:R-:W2:Y:S01]  /*1a2d0*/  @!P1 LDC.64 R4, c[0x0][0xc78] ;  /* 0x00031e00ff049b82 */ /* 0x000ea20000000a00 */
[----:B-1----:R-:W-:-:S05]  /*1a2e0*/  @!P1 IMAD.WIDE R2, R0, 0x4, R2 ;  /* 0x0000000400029825 */ /* 0x002fca00078e0202 */
[----:B------:R2:W3:Y:S02]  /*1a2f0*/  @!P1 LDG.E R6, desc[UR42][R2.64] ;  /* 0x0000002a02069981 */ /* 0x0004e4000c1e1900 */
[----:B--2---:R-:W-:-:S06]  /*1a300*/  @!P1 IMAD.WIDE R2, R0, 0x4, R4 ;  /* 0x0000000400029825 */ /* 0x004fcc00078e0204 */
[----:B------:R-:W2:Y:S01]  /*1a310*/  @!P1 LDG.E R2, desc[UR42][R2.64] ;  /* 0x0000002a02029981 */ /* 0x000ea2000c1e1900 */
[----:B------:R-:W-:Y:S01]  /*1a320*/  IMAD.MOV.U32 R5, RZ, RZ, RZ ;  /* 0x000000ffff057224 */ /* 0x000fe200078e00ff */
[C---:B------:R-:W-:Y:S01]  /*1a330*/  ISETP.GE.U32.AND P2, PT, R16.reuse, 0x2, PT ;  /* 0x000000021000780c */ /* 0x040fe20003f46070 */
[----:B------:R-:W-:Y:S01]  /*1a340*/  IMAD.MOV.U32 R8, RZ, RZ, RZ ;  /* 0x000000ffff087224 */ /* 0x000fe200078e00ff */
[C---:B------:R-:W-:Y:S01]  /*1a350*/  ISETP.GE.U32.AND P3, PT, R16.reuse, 0x4, PT ;  /* 0x000000041000780c */ /* 0x040fe20003f66070 */
[----:B------:R-:W-:Y:S01]  /*1a360*/  SHFL.IDX PT, R0, R10, RZ, 0x1f ;  /* 0x00001fff0a007589 */ /* 0x000fe200000e0000 */
[C---:B------:R-:W-:Y:S02]  /*1a370*/  ISETP.GE.U32.AND P4, PT, R16.reuse, 0x8, PT ;  /* 0x000000081000780c */ /* 0x040fe40003f86070 */
[----:B------:R-:W-:Y:S01]  /*1a380*/  ISETP.GE.U32.AND P5, PT, R16, 0x10, PT ;  /* 0x000000101000780c */ /* 0x000fe20003fa6070 */
[----:B---3--:R-:W-:Y:S02]  /*1a390*/  @!P1 IMAD.MOV.U32 R5, RZ, RZ, R6 ;  /* 0x000000ffff059224 */ /* 0x008fe400078e0006 */
[----:B------:R-:W-:-:S02]  /*1a3a0*/  IMAD.MOV.U32 R6, RZ, RZ, RZ ;  /* 0x000000ffff067224 */ /* 0x000fc400078e00ff */
[----:B--2---:R-:W-:Y:S01]  /*1a3b0*/  @!P1 IMAD.MOV.U32 R6, RZ, RZ, R2 ;  /* 0x000000ffff069224 */ /* 0x004fe200078e0002 */
[----:B------:R-:W-:-:S03]  /*1a3c0*/  ISETP.NE.AND P1, PT, R16, RZ, PT ;  /* 0x000000ff1000720c */ /* 0x000fc60003f25270 */
[----:B------:R-:W-:-:S05]  /*1a3d0*/  IMAD R2, R6, R5, RZ ;  /* 0x0000000506027224 */ /* 0x000fca00078e02ff */
[----:B------:R-:W1:Y:S02]  /*1a3e0*/  SHFL.UP PT, R3, R2, 0x1, RZ ;  /* 0x0420000002037989 */ /* 0x000e6400000e00ff */
[----:B-1----:R-:W-:-:S05]  /*1a3f0*/  SEL R7, R3, RZ, P1 ;  /* 0x000000ff03077207 */ /* 0x002fca0000800000 */
[----:B------:R-:W-:Y:S02]  /*1a400*/  IMAD.IADD R2, R2, 0x1, R7 ;  /* 0x0000000102027824 */ /* 0x000fe400078e0207 */
[----:B------:R-:W-:Y:S04]  /*1a410*/  SHFL.IDX PT, R7, R10, 0x1, 0x1f ;  /* 0x00201f000a077f89 */ /* 0x000fe800000e0000 */
        /* <DEDUP_REMOVED lines=12> */
[----:B0-----:R0:W1:Y:S02]  /*1a4e0*/  SHFL.IDX PT, R9, R3, 0x1f, 0x1f ;  /* 0x03e01f0003097f89 */ /* 0x00106400000e0000 */
.L_x_4010:
[----:B------:R-:W-:Y:S02]  /*1a4f0*/  ULDC UR4, c[0x0][0xc38] ;  /* 0x00030e0000047ab9 */ /* 0x000fe40000000800 */
[----:B------:R-:W-:-:S04]  /*1a500*/  IMAD.U32 R2, RZ, RZ, UR4 ;  /* 0x00000004ff027e24 */ /* 0x000fc8000f8e00ff */
[----:B-1----:R-:W-:-:S04]  /*1a510*/  IMAD R9, R9, R2, RZ ;  /* 0x0000000209097224 */ /* 0x002fc800078e02ff */
[----:B------:R-:W-:Y:S02]  /*1a520*/  IMAD.IADD R4, R7, 0x1, R9 ;  /* 0x0000000107047824 */ /* 0x000fe400078e0209 */
[----:B------:R-:W-:-:S03]  /*1a530*/  IMAD.MOV.U32 R7, RZ, RZ, R3 ;  /* 0x000000ffff077224 */ /* 0x000fc600078e0003 */
[----:B------:R-:W-:-:S13]  /*1a540*/  ISETP.GT.AND P6, PT, R4, R0, PT ;  /* 0x000000000400720c */ /* 0x000fda0003fc4270 */
[----:B------:R-:W-:Y:S05]  /*1a550*/  @P6 BRA `(.L_x_3929) ;  /* 0x0000000000ac6947 */ /* 0x000fea0003800000 */
.L_x_3932:
        /* <DEDUP_REMOVED lines=37> */
.L_x_4018:
[----:B------:R-:W-:Y:S02]  /*1a7b0*/  ULDC UR4, c[0x0][0xc38] ;  /* 0x00030e0000047ab9 */ /* 0x000fe40000000800 */
[----:B------:R-:W-:-:S04]  /*1a7c0*/  IMAD.U32 R2, RZ, RZ, UR4 ;  /* 0x00000004ff027e24 */ /* 0x000fc8000f8e00ff */
[----:B-1----:R-:W-:-:S04]  /*1a7d0*/  IMAD R9, R9, R2, RZ ;  /* 0x0000000209097224 */ /* 0x002fc800078e02ff */
[----:B------:R-:W-:-:S05]  /*1a7e0*/  IMAD.IADD R4, R9, 0x1, R4 ;  /* 0x0000000109047824 */ /* 0x000fca00078e0204 */
[----:B------:R-:W-:-:S13]  /*1a7f0*/  ISETP.GT.AND P6, PT, R4, R0, PT ;  /* 0x000000000400720c */ /* 0x000fda0003fc4270 */
[----:B------:R-:W-:Y:S05]  /*1a800*/  @!P6 BRA `(.L_x_3932) ;  /* 0xfffffffc0054e947 */ /* 0x000fea000383ffff */
.L_x_3929:
[----:B------:R-:W-:Y:S01]  /*1a810*/  IMAD.IADD R9, R4, 0x1, -R9 ;  /* 0x0000000104097824 */ /* 0x000fe200078e0a09 */
[----:B------:R-:W-:-:S03]  /*1a820*/  UMOV UR4, 0xffffffff ;  /* 0xffffffff00047882 */ /* 0x000fc60000000000 */
[----:B0-----:R-:W-:-:S05]  /*1a830*/  IMAD R3, R7, R2, R9 ;  /* 0x0000000207037224 */ /* 0x001fca00078e0209 */
[----:B------:R-:W-:Y:S01]  /*1a840*/  ISETP.GT.AND P6, PT, R3, R0, PT ;  /* 0x000000000300720c */ /* 0x000fe20003fc4270 */
[----:B------:R-:W-:-:S12]  /*1a850*/  BRA.DIV UR4, `(.L_x_3933) ;  /* 0x0000002604ac7947 */ /* 0x000fd8000b800000 */
[----:B------:R-:W-:-:S04]  /*1a860*/  VOTE.ANY R3, PT, !P6 ;  /* 0x0000000000037806 */ /* 0x000fc800070e0100 */
[----:B------:R-:W0:Y:S02]  /*1a870*/  POPC R4, R3 ;  /* 0x0000000300047309 */ /* 0x000e240000000000 */
[----:B0-----:R0:W1:Y:S04]  /*1a880*/  SHFL.IDX PT, R5, R5, R4, 0x1f ;  /* 0x00001f0405057589 */ /* 0x00106800000e0000 */
[----:B------:R0:W2:Y:S02]  /*1a890*/  SHFL.IDX PT, R6, R6, R4, 0x1f ;  /* 0x00001f0406067589 */ /* 0x0000a400000e0000 */
.L_x_4023:
[----:B------:R-:W-:-:S13]  /*1a8a0*/  ISETP.NE.AND P0, PT, R3, RZ, PT ;  /* 0x000000ff0300720c */ /* 0x000fda0003f05270 */
[----:B------:R-:W-:Y:S05]  /*1a8b0*/  @!P0 BRA `(.L_x_3934) ;  /* 0x0000000000148947 */ /* 0x000fea0003800000 */
[----:B------:R-:W-:Y:S01]  /*1a8c0*/  UMOV UR4, 0xffffffff ;  /* 0xffffffff00047882 */ /* 0x000fe20000000000 */
[----:B------:R-:W-:Y:S02]  /*1a8d0*/  VIADD R12, R4, 0xffffffff ;  /* 0xffffffff040c7836 */ /* 0x000fe40000000000 */
[----:B------:R-:W-:Y:S05]  /*1a8e0*/  BRA.DIV UR4, `(.L_x_3935) ;  /* 0x0000002604e47947 */ /* 0x000fea000b800000 */
[----:B------:R3:W4:Y:S02]  /*1a8f0*/  SHFL.IDX PT, R7, R7, R12, 0x1f ;  /* 0x00001f0c07077589 */ /* 0x00072400000e0000 */
.L_x_4026:
[----:B----4-:R-:W-:-:S07]  /*1a900*/  IMAD.MOV.U32 R8, RZ, RZ, R7 ;  /* 0x000000ffff087224 */ /* 0x010fce00078e0007 */
.L_x_3934:
[----:B------:R-:W4:Y:S01]  /*1a910*/  LDL.LU R10, [R1+0xc] ;  /* 0x00000c00010a7983 */ /* 0x000f220000300800 */
[----:B-1----:R-:W-:Y:S01]  /*1a920*/  IABS R7, R5 ;  /* 0x0000000500077213 */ /* 0x002fe20000000000 */
[----:B------:R-:W-:-:S03]  /*1a930*/  IMAD R9, R8, R2, R9 ;  /* 0x0000000208097224 */ /* 0x000fc600078e0209 */
[----:B------:R-:W1:Y:S01]  /*1a940*/  I2F.RP R2, R7 ;  /* 0x0000000700027306 */ /* 0x000e620000209400 */
[----:B------:R-:W-:Y:S01]  /*1a950*/  IMAD.IADD R0, R0, 0x1, -R9 ;  /* 0x0000000100007824 */ /* 0x000fe200078e0a09 */
[----:B------:R5:W-:Y:S02]  /*1a960*/  STL [R1], R9 ;  /* 0x0000000901007387 */ /* 0x000be40000100800 */
[----:B-----5:R-:W-:-:S04]  /*1a970*/  IABS R9, R5 ;  /* 0x0000000500097213 */ /* 0x020fc80000000000 */
        /* <DEDUP_REMOVED lines=16> */
[----:B--2---:R-:W-:-:S04]  /*1aa80*/  IABS R7, R6 ;  /* 0x0000000600077213 */ /* 0x004fc80000000000 */
[----:B------:R-:W1:Y:S07]  /*1aa90*/  I2F.RP R2, R7 ;  /* 0x0000000700027306 */ /* 0x000e6e0000209400 */
[----:B------:R-:W-:Y:S01]  /*1aaa0*/  @P0 VIADD R8, R8, 0x1 ;  /* 0x0000000108080836 */ /* 0x000fe20000000000 */
[----:B-1----:R-:W1:Y:S02]  /*1aab0*/  MUFU.RCP R2, R2 ;  /* 0x0000000200027308 */ /* 0x002e640000001000 */
[----:B-1----:R-:W-:-:S06]  /*1aac0*/  VIADD R2, R2, 0xffffffe ;  /* 0x0ffffffe02027836 */ /* 0x002fcc0000000000 */
        /* <DEDUP_REMOVED lines=28> */
[----:B----4-:R-:W-:Y:S02]  /*1ac90*/  IMAD.IADD R10, R4, 0x1, R10 ;  /* 0x00000001040a7824 */ /* 0x010fe400078e020a */
[----:B0-----:R-:W-:Y:S02]  /*1aca0*/  IMAD.IADD R4, R0, 0x1, -R5 ;  /* 0x0000000100047824 */ /* 0x001fe400078e0a05 */
[----:B------:R-:W-:-:S05]  /*1acb0*/  IMAD R0, R3, 0x10000, R2 ;  /* 0x0001000003007824 */ /* 0x000fca00078e0202 */
[----:B------:R0:W-:Y:S04]  /*1acc0*/  STL [R1+0x8], R0 ;  /* 0x0000080001007387 */ /* 0x0001e80000100800 */
[----:B------:R0:W-:Y:S04]  /*1acd0*/  STL [R1+0xc], R10 ;  /* 0x00000c0a01007387 */ /* 0x0001e80000100800 */
[----:B------:R0:W-:Y:S01]  /*1ace0*/  STL [R1+0x4], R4 ;  /* 0x0000040401007387 */ /* 0x0001e20000100800 */
[----:B------:R-:W-:Y:S05]  /*1acf0*/  BRA `(.L_x_3936) ;  /* 0x0000000000287947 */ /* 0x000fea0003800000 */
.L_x_3930:
        /* <DEDUP_REMOVED lines=10> */
.L_x_3936:
[----:B-1----:R-:W2:Y:S04]  /*1ada0*/  LDL R3, [R1+0x8] ;  /* 0x0000080001037983 */ /* 0x002ea80000100800 */
[----:B------:R-:W4:Y:S04]  /*1adb0*/  LDL R2, [R1+0xc] ;  /* 0x00000c0001027983 */ /* 0x000f280000100800 */
[----:B------:R-:W5:Y:S04]  /*1adc0*/  LDL R5, [R1+0x4] ;  /* 0x0000040001057983 */ /* 0x000f680000100800 */
[----:B0-----:R-:W5:Y:S01]  /*1add0*/  LDL R4, [R1] ;  /* 0x0000000001047983 */ /* 0x001f620000100800 */
        /* <DEDUP_REMOVED lines=8> */
[----:B----4-:R-:W-:Y:S01]  /*1ae60*/  IMAD.MOV.U32 R7, RZ, RZ, R2 ;  /* 0x000000ffff077224 */ /* 0x010fe200078e0002 */
[----:B0-----:R-:W-:-:S05]  /*1ae70*/  @!P0 LEA R18, R3, R0, 0x18 ;  /* 0x0000000003128211 */ /* 0x001fca00078ec0ff */
[----:B-----5:R0:W-:Y:S01]  /*1ae80*/  @!P0 STS.128 [R18+0x28cd0], R4 ;  /* 0x028cd00412008388 */ /* 0x0201e20000000c00 */
[----:B------:R-:W-:Y:S06]  /*1ae90*/  BAR.ARV 0x5, 0x180 ;  /* 0x0146000000007b1d */ /* 0x000fec0000002000 */
.L_x_3927:
[----:B------:R-:W2:Y:S01]  /*1aea0*/  LDL R0, [R1+0xc] ;  /* 0x00000c0001007983 */ /* 0x000ea20000100800 */
[----:B------:R-:W-:Y:S02]  /*1aeb0*/  ULDC UR4, c[0x0][0xc3c] ;  /* 0x00030f0000047ab9 */ /* 0x000fe40000000800 */
[----:B--2---:R-:W-:-:S13]  /*1aec0*/  ISETP.GE.AND P0, PT, R0, UR4, PT ;  /* 0x0000000400007c0c */ /* 0x004fda000bf06270 */
[----:B------:R-:W-:Y:S05]  /*1aed0*/  @!P0 BRA `(.L_x_3937) ;  /* 0xffffff80003c8947 */ /* 0x000fea000383ffff */
[----:B------:R-:W-:Y:S05]  /*1aee0*/  BSYNC B8 ;  /* 0x0000000000087941 */ /* 0x000fea0003800000 */
.L_x_3771:
        /* <DEDUP_REMOVED lines=12> */
.L_x_4027:
[----:B------:R-:W-:Y:S05]  /*1afb0*/  BSYNC B0 ;  /* 0x0000000000007941 */ /* 0x000fea0003800000 */
.L_x_3938:
[----:B------:R-:W-:-:S03]  /*1afc0*/  UMOV UR4, 0xffffffff ;  /* 0xffffffff00047882 */ /* 0x000fc60000000000 */
[----:B------:R-:W-:Y:S05]  /*1afd0*/  BRA.DIV UR4, `(.L_x_3940) ;  /* 0x0000002204647947 */ /* 0x000fea000b800000 */
[----:B------:R-:W1:Y:S02]  /*1afe0*/  S2R R2, SR_TID.X ;  /* 0x0000000000027919 */ /* 0x000e640000002100 */
[----:B-1----:R-:W-:-:S04]  /*1aff0*/  SHF.R.U32.HI R2, RZ, 0x5, R2 ;  /* 0x00000005ff027819 */ /* 0x002fc80000011602 */
[----:B------:R-:W-:-:S05]  /*1b000*/  LOP3.LUT R2, R2, 0x3, RZ, 0xc0, !PT ;  /* 0x0000000302027812 */ /* 0x000fca00078ec0ff */
[----:B------:R1:W2:Y:S02]  /*1b010*/  SHFL.IDX PT, R14, R2, RZ, 0x1f ;  /* 0x00001fff020e7589 */ /* 0x0002a400000e0000 */
.L_x_4030:
[----:B--2---:R-:W-:-:S13]  /*1b020*/  ISETP.NE.AND P0, PT, R14, RZ, PT ;  /* 0x000000ff0e00720c */ /* 0x004fda0003f05270 */
[----:B------:R-:W-:Y:S05]  /*1b030*/  @P0 BRA `(.L_x_3635) ;  /* 0x00000000008c0947 */ /* 0x000fea0003800000 */
[----:B------:R-:W-:-:S03]  /*1b040*/  UMOV UR4, 0xffffffff ;  /* 0xffffffff00047882 */ /* 0x000fc60000000000 */
[----:B------:R-:W-:Y:S05]  /*1b050*/  BRA.DIV UR4, `(.L_x_3941) ;  /* 0x0000002204787947 */ /* 0x000fea000b800000 */
[----:B------:R-:W-:-:S13]  /*1b060*/  ELECT P6, URZ, PT ;  /* 0x00000000003f782f */ /* 0x000fda00038c0000 */
.L_x_4033:
[----:B------:R-:W-:Y:S05]  /*1b070*/  @!P6 BRA `(.L_x_3635) ;  /* 0x00000000007ce947 */ /* 0x000fea0003800000 */
[----:B------:R-:W-:-:S06]  /*1b080*/  ULOP3.LUT UR4, UR36, 0x2, URZ, 0xfc, !UPT ;  /* 0x0000000224047892 */ /* 0x000fcc000f8efc3f */
[----:B-1----:R-:W-:-:S05]  /*1b090*/  IMAD.U32 R2, RZ, RZ, UR4 ;  /* 0x00000004ff027e24 */ /* 0x002fca000f8e00ff */
[----:B------:R-:W-:-:S13]  /*1b0a0*/  ISETP.NE.AND P2, PT, R2, 0x3, PT ;  /* 0x000000030200780c */ /* 0x000fda0003f45270 */
[----:B------:R-:W-:Y:S05]  /*1b0b0*/  @!P2 BRA `(.L_x_3942) ;  /* 0x000000000004a947 */ /* 0x000fea0003800000 */
[----:B------:R-:W-:Y:S01]  /*1b0c0*/  BPT.TRAP 0x1 ;  /* 0x000000040000795c */ /* 0x000fe20000300000 */
.L_x_3942:
        /* <DEDUP_REMOVED lines=13> */
.L_x_4034:
[----:B------:R-:W1:Y:S02]  /*1b1a0*/  SYNCS.PHASECHK.TRANS64.TRYWAIT P0, [R7+URZ], R2 ;  /* 0x00000002070075a7 */ /* 0x000e64000800017f */
[----:B-1----:R-:W-:Y:S05]  /*1b1b0*/  @!P0 BRA `(.L_x_3944) ;  /* 0x0000002000548947 */ /* 0x002fea0003800000 */
.L_x_4035:
[----:B------:R-:W-:Y:S05]  /*1b1c0*/  @!P2 BRA `(.L_x_3945) ;  /* 0x000000000004a947 */ /* 0x000fea0003800000 */
[----:B------:R-:W-:Y:S01]  /*1b1d0*/  BPT.TRAP 0x1 ;  /* 0x000000040000795c */ /* 0x000fe20000300000 */
.L_x_3945:
[----:B------:R-:W-:-:S04]  /*1b1e0*/  VIADD R0, R0, 0x28c60 ;  /* 0x00028c6000007836 */ /* 0x000fc80000000000 */
[----:B------:R-:W-:-:S04]  /*1b1f0*/  IMAD R4, R19, 0x8, R0 ;  /* 0x0000000813047824 */ /* 0x000fc800078e0200 */
[----:B------:R-:W2:Y:S02]  /*1b200*/  SYNCS.PHASECHK.TRANS64.TRYWAIT P0, [R4+URZ], R5 ;  /* 0x00000005040075a7 */ /* 0x000ea4000800017f */
[----:B--2---:R-:W-:Y:S05]  /*1b210*/  @!P0 BRA `(.L_x_3946) ;  /* 0x0000002000508947 */ /* 0x004fea0003800000 */
.L_x_4036:
[----:B------:R-:W-:-:S07]  /*1b220*/  IMAD R3, R3, 0x8, R0 ;  /* 0x0000000803037824 */ /* 0x000fce00078e0200 */
.L_x_3947:
[----:B----4-:R4:W0:Y:S02]  /*1b230*/  SYNCS.PHASECHK.TRANS64.TRYWAIT P0, [R3+URZ], R2 ;  /* 0x00000002030075a7 */ /* 0x010824000800017f */
[----:B0-----:R-:W-:Y:S05]  /*1b240*/  @!P0 NANOSLEEP.SYNCS 0x989680 ;  /* 0x009896800000895d */ /* 0x001fea0003900000 */
[----:B------:R-:W0:Y:S02]  /*1b250*/  @!P0 SYNCS.PHASECHK.TRANS64 P0, [R3+URZ], R2 ;  /* 0x00000002030085a7 */ /* 0x000e24000800007f */
[----:B0-----:R-:W-:Y:S05]  /*1b260*/  @!P0 BRA `(.L_x_3947) ;  /* 0xfffffffc00f08947 */ /* 0x001fea000383ffff */
.L_x_3635:
[----:B------:R-:W-:Y:S05]  /*1b270*/  BSYNC B9 ;  /* 0x0000000000097941 */ /* 0x000fea0003800000 */
.L_x_3632:
[----:B------:R-:W-:Y:S05]  /*1b280*/  EXIT ;  /* 0x000000000000794d */ /* 0x000fea0003800000 */
.L_x_3653:
[----:B0-----:R0:W1:Y:S02]  /*1b290*/  SYNCS.PHASECHK.TRANS64.TRYWAIT P5, [R73+URZ+0x28c90], R74 ;  /* 0x028c904a490075a7 */ /* 0x00106400080a017f */
[----:B-1----:R-:W-:Y:S05]  /*1b2a0*/  @!P5 NANOSLEEP.SYNCS 0x989680 ;  /* 0x009896800000d95d */ /* 0x002fea0003900000 */
[----:B------:R-:W1:Y:S02]  /*1b2b0*/  @!P5 SYNCS.PHASECHK.TRANS64 P5, [R73+URZ+0x28c90], R74 ;  /* 0x028c904a4900d5a7 */ /* 0x000e6400080a007f */
[----:B-1----:R-:W-:Y:S05]  /*1b2c0*/  @!P5 BRA `(.L_x_3653) ;  /* 0xfffffffc00f0d947 */ /* 0x002fea000383ffff */
[----:B------:R-:W-:Y:S05]  /*1b2d0*/  BRA `(.L_x_3948) ;  /* 0xfffffe7800807947 */ /* 0x000fea000383ffff */
.L_x_3663:
[----:B-1----:R1:W2:Y:S02]  /*1b2e0*/  SYNCS.PHASECHK.TRANS64.TRYWAIT P5, [R73+URZ+0x28c90], R74 ;  /* 0x028c904a490075a7 */ /* 0x0022a400080a017f */
[----:B--2---:R-:W-:Y:S05]  /*1b2f0*/  @!P5 NANOSLEEP.SYNCS 0x989680 ;  /* 0x009896800000d95d */ /* 0x004fea0003900000 */
[----:B------:R-:W2:Y:S02]  /*1b300*/  @!P5 SYNCS.PHASECHK.TRANS64 P5, [R73+URZ+0x28c90], R74 ;  /* 0x028c904a4900d5a7 */ /* 0x000ea400080a007f */
[----:B--2---:R-:W-:Y:S05]  /*1b310*/  @!P5 BRA `(.L_x_3663) ;  /* 0xfffffffc00f0d947 */ /* 0x004fea000383ffff */
[----:B------:R-:W-:Y:S05]  /*1b320*/  BRA `(.L_x_3949) ;  /* 0xfffffe8000dc7947 */ /* 0x000fea000383ffff */
.L_x_3668:
[----:B0-----:R0:W1:Y:S02]  /*1b330*/  SYNCS.PHASECHK.TRANS64.TRYWAIT P1, [R73+URZ+0x28c90], R74 ;  /* 0x028c904a490075a7 */ /* 0x001064000802017f */
[----:B-1----:R-:W-:Y:S05]  /*1b340*/  @!P1 NANOSLEEP.SYNCS 0x989680 ;  /* 0x009896800000995d */ /* 0x002fea0003900000 */
[----:B------:R-:W1:Y:S02]  /*1b350*/  @!P1 SYNCS.PHASECHK.TRANS64 P1, [R73+URZ+0x28c90], R74 ;  /* 0x028c904a490095a7 */ /* 0x000e64000802007f */
[----:B-1----:R-:W-:Y:S05]  /*1b360*/  @!P1 BRA `(.L_x_3668) ;  /* 0xfffffffc00f09947 */ /* 0x002fea000383ffff */
[----:B------:R-:W-:Y:S05]  /*1b370*/  BRA `(.L_x_3950) ;  /* 0xfffffe8800f07947 */ /* 0x000fea000383ffff */
.L_x_3672:
[----:B--2---:R2:W0:Y:S02]  /*1b380*/  SYNCS.PHASECHK.TRANS64.TRYWAIT P0, [R73+URZ+0x28cb0], R74 ;  /* 0x028cb04a490075a7 */ /* 0x004424000800017f */
[----:B0-----:R-:W-:Y:S05]  /*1b390*/  @!P0 NANOSLEEP.SYNCS 0x989680 ;  /* 0x009896800000895d */ /* 0x001fea0003900000 */
[----:B------:R-:W0:Y:S02]  /*1b3a0*/  @!P0 SYNCS.PHASECHK.TRANS64 P0, [R73+URZ+0x28cb0], R74 ;  /* 0x028cb04a490085a7 */ /* 0x000e24000800007f */
[----:B0-----:R-:W-:Y:S05]  /*1b3b0*/  @!P0 BRA `(.L_x_3672) ;  /* 0xfffffffc00f08947 */ /* 0x001fea000383ffff */
[----:B------:R-:W-:Y:S05]  /*1b3c0*/  BRA `(.L_x_3951) ;  /* 0xfffffe8c006c7947 */ /* 0x000fea000383ffff */
.L_x_3685:
[----:B0-----:R0:W1:Y:S02]  /*1b3d0*/  SYNCS.PHASECHK.TRANS64.TRYWAIT P0, [R5+URZ+0x28c50], R8 ;  /* 0x028c5008050075a7 */ /* 0x001064000800017f */
[----:B-1----:R-:W-:Y:S05]  /*1b3e0*/  @!P0 NANOSLEEP.SYNCS 0x989680 ;  /* 0x009896800000895d */ /* 0x002fea0003900000 */
[----:B------:R-:W1:Y:S02]  /*1b3f0*/  @!P0 SYNCS.PHASECHK.TRANS64 P0, [R5+URZ+0x28c50], R8 ;  /* 0x028c5008050085a7 */ /* 0x000e64000800007f */
[----:B-1----:R-:W-:Y:S05]  /*1b400*/  @!P0 BRA `(.L_x_3685) ;  /* 0xfffffffc00f08947 */ /* 0x002fea000383ffff */
[----:B------:R-:W-:Y:S05]  /*1b410*/  BRA `(.L_x_3952) ;  /* 0xfffffe9c001c7947 */ /* 0x000fea000383ffff */
.L_x_3692:
[----:B-1----:R1:W2:Y:S02]  /*1b420*/  SYNCS.PHASECHK.TRANS64.TRYWAIT P0, [R4+URZ+0x28c50], R5 ;  /* 0x028c5005040075a7 */ /* 0x0022a4000800017f */
[----:B--2---:R-:W-:Y:S05]  /*1b430*/  @!P0 NANOSLEEP.SYNCS 0x989680 ;  /* 0x009896800000895d */ /* 0x004fea0003900000 */
[----:B------:R-:W2:Y:S02]  /*1b440*/  @!P0 SYNCS.PHASECHK.TRANS64 P0, [R4+URZ+0x28c50], R5 ;  /* 0x028c5005040085a7 */ /* 0x000ea4000800007f */
[----:B--2---:R-:W-:Y:S05]  /*1b450*/  @!P0 BRA `(.L_x_3692) ;  /* 0xfffffffc00f08947 */ /* 0x004fea000383ffff */
[----:B------:R-:W-:Y:S05]  /*1b460*/  BRA `(.L_x_3691) ;  /* 0xfffffea800587947 */ /* 0x000fea000383ffff */
.L_x_3707:
        /* <DEDUP_REMOVED lines=8> */
.L_x_3954:
[----:B------:R-:W-:Y:S05]  /*1b4f0*/  BSYNC B1 ;  /* 0x0000000000017941 */ /* 0x000fea0003800000 */
.L_x_3953:
        /* <DEDUP_REMOVED lines=8> */
.L_x_3955:
[----:B------:R-:W-:Y:S02]  /*1b580*/  IMAD.MOV.U32 R13, RZ, RZ, R24 ;  /* 0x000000ffff0d7224 */ /* 0x000fe400078e0018 */
[----:B------:R-:W-:-:S07]  /*1b590*/  IMAD.MOV.U32 R0, RZ, RZ, R14 ;  /* 0x000000ffff007224 */ /* 0x000fce00078e000e */
[----:B------:R-:W-:Y:S05]  /*1b5a0*/  WARPSYNC.COLLECTIVE R15, `(.L_x_3956) ;  /* 0x000000000f087348 */ /* 0x000fea0003c00000 */
[----:B------:R0:W1:Y:S02]  /*1b5b0*/  SHFL.IDX P6, R14, R13, R12, R11 ;  /* 0x0000000c0d0e7389 */ /* 0x00006400000c000b */
[----:B01----:R-:W-:Y:S01]  /*1b5c0*/  ENDCOLLECTIVE ;  /* 0x000000000000791b */ /* 0x003fe20003800000 */
.L_x_3956:
[----:B------:R-:W-:Y:S02]  /*1b5d0*/  IMAD.MOV.U32 R13, RZ, RZ, R28 ;  /* 0x000000ffff0d7224 */ /* 0x000fe400078e001c */
[----:B------:R-:W-:-:S07]  /*1b5e0*/  IMAD.MOV.U32 R24, RZ, RZ, R14 ;  /* 0x000000ffff187224 */ /* 0x000fce00078e000e */
[----:B------:R-:W-:Y:S05]  /*1b5f0*/  WARPSYNC.COLLECTIVE R15, `(.L_x_3957) ;  /* 0x000000000f087348 */ /* 0x000fea0003c00000 */
[----:B------:R0:W1:Y:S02]  /*1b600*/  SHFL.IDX P6, R14, R13, R12, R11 ;  /* 0x0000000c0d0e7389 */ /* 0x00006400000c000b */
[----:B01----:R-:W-:Y:S01]  /*1b610*/  ENDCOLLECTIVE ;  /* 0x000000000000791b */ /* 0x003fe20003800000 */
.L_x_3957:
[----:B------:R-:W-:Y:S01]  /*1b620*/  IMAD.MOV.U32 R21, RZ, RZ, R14 ;  /* 0x000000ffff157224 */ /* 0x000fe200078e000e */
[----:B------:R-:W-:Y:S06]  /*1b630*/  BRA `(.L_x_3958) ;  /* 0xfffffec0001c7947 */ /* 0x000fec000383ffff */
.L_x_3711:
[----:B0-----:R0:W1:Y:S02]  /*1b640*/  SYNCS.PHASECHK.TRANS64.TRYWAIT P0, [R2+URZ+0x28c00], R13 ;  /* 0x028c000d020075a7 */ /* 0x001064000800017f */
[----:B-1----:R-:W-:Y:S05]  /*1b650*/  @!P0 NANOSLEEP.SYNCS 0x989680 ;  /* 0x009896800000895d */ /* 0x002fea0003900000 */
[----:B------:R-:W1:Y:S02]  /*1b660*/  @!P0 SYNCS.PHASECHK.TRANS64 P0, [R2+URZ+0x28c00], R13 ;  /* 0x028c000d020085a7 */ /* 0x000e64000800007f */
[----:B-1----:R-:W-:Y:S05]  /*1b670*/  @!P0 BRA `(.L_x_3711) ;  /* 0xfffffffc00f08947 */ /* 0x002fea000383ffff */
[----:B------:R-:W-:Y:S05]  /*1b680*/  BRA `(.L_x_3959) ;  /* 0xfffffec400407947 */ /* 0x000fea000383ffff */
.L_x_3719:
        /* <DEDUP_REMOVED lines=8> */
.L_x_3961:
[----:B------:R-:W-:Y:S05]  /*1b710*/  BSYNC B1 ;  /* 0x0000000000017941 */ /* 0x000fea0003800000 */
.L_x_3960:
        /* <DEDUP_REMOVED lines=8> */
.L_x_3962:
[----:B------:R-:W-:Y:S02]  /*1b7a0*/  IMAD.MOV.U32 R13, RZ, RZ, R24 ;  /* 0x000000ffff0d7224 */ /* 0x000fe400078e0018 */
[----:B------:R-:W-:-:S07]  /*1b7b0*/  IMAD.MOV.U32 R3, RZ, RZ, R14 ;  /* 0x000000ffff037224 */ /* 0x000fce00078e000e */
[----:B------:R-:W-:Y:S05]  /*1b7c0*/  WARPSYNC.COLLECTIVE R15, `(.L_x_3963) ;  /* 0x000000000f087348 */ /* 0x000fea0003c00000 */
[----:B------:R0:W1:Y:S02]  /*1b7d0*/  SHFL.IDX P6, R14, R13, R12, R11 ;  /* 0x0000000c0d0e7389 */ /* 0x00006400000c000b */
[----:B01----:R-:W-:Y:S01]  /*1b7e0*/  ENDCOLLECTIVE ;  /* 0x000000000000791b */ /* 0x003fe20003800000 */
.L_x_3963:
[----:B------:R-:W-:Y:S02]  /*1b7f0*/  IMAD.MOV.U32 R13, RZ, RZ, R28 ;  /* 0x000000ffff0d7224 */ /* 0x000fe400078e001c */
[----:B------:R-:W-:-:S07]  /*1b800*/  IMAD.MOV.U32 R5, RZ, RZ, R14 ;  /* 0x000000ffff057224 */ /* 0x000fce00078e000e */
[----:B------:R-:W-:Y:S05]  /*1b810*/  WARPSYNC.COLLECTIVE R15, `(.L_x_3964) ;  /* 0x000000000f087348 */ /* 0x000fea0003c00000 */
[----:B------:R0:W1:Y:S02]  /*1b820*/  SHFL.IDX P6, R14, R13, R12, R11 ;  /* 0x0000000c0d0e7389 */ /* 0x00006400000c000b */
[----:B01----:R-:W-:Y:S01]  /*1b830*/  ENDCOLLECTIVE ;  /* 0x000000000000791b */ /* 0x003fe20003800000 */
.L_x_3964:
[----:B------:R-:W-:Y:S02]  /*1b840*/  IMAD.MOV.U32 R12, RZ, RZ, R3 ;  /* 0x000000ffff0c7224 */ /* 0x000fe400078e0003 */
[----:B------:R-:W-:Y:S01]  /*1b850*/  IMAD.MOV.U32 R13, RZ, RZ, R0 ;  /* 0x000000ffff0d7224 */ /* 0x000fe200078e0000 */
[----:B------:R-:W-:Y:S06]  /*1b860*/  BRA `(.L_x_3965) ;  /* 0xfffffecc00a47947 */ /* 0x000fec000383ffff */
.L_x_3723:
[----:B0-----:R0:W1:Y:S02]  /*1b870*/  SYNCS.PHASECHK.TRANS64.TRYWAIT P1, [R2+URZ+0x28c00], R13 ;  /* 0x028c000d020075a7 */ /* 0x001064000802017f */
[----:B-1----:R-:W-:Y:S05]  /*1b880*/  @!P1 NANOSLEEP.SYNCS 0x989680 ;  /* 0x009896800000995d */ /* 0x002fea0003900000 */
[----:B------:R-:W1:Y:S02]  /*1b890*/  @!P1 SYNCS.PHASECHK.TRANS64 P1, [R2+URZ+0x28c00], R13 ;  /* 0x028c000d020095a7 */ /* 0x000e64000802007f */
[----:B-1----:R-:W-:Y:S05]  /*1b8a0*/  @!P1 BRA `(.L_x_3723) ;  /* 0xfffffffc00f09947 */ /* 0x002fea000383ffff */
[----:B------:R-:W-:Y:S05]  /*1b8b0*/  BRA `(.L_x_3966) ;  /* 0xfffffed000787947 */ /* 0x000fea000383ffff */
.L_x_3729:
[----:B-1----:R1:W2:Y:S02]  /*1b8c0*/  SYNCS.PHASECHK.TRANS64.TRYWAIT P1, [R12+URZ+0x28c30], R13 ;  /* 0x028c300d0c0075a7 */ /* 0x0022a4000802017f */
[----:B--2---:R-:W-:Y:S05]  /*1b8d0*/  @!P1 NANOSLEEP.SYNCS 0x989680 ;  /* 0x009896800000995d */ /* 0x004fea0003900000 */
[----:B------:R-:W2:Y:S02]  /*1b8e0*/  @!P1 SYNCS.PHASECHK.TRANS64 P1, [R12+URZ+0x28c30], R13 ;  /* 0x028c300d0c0095a7 */ /* 0x000ea4000802007f */
[----:B--2---:R-:W-:Y:S05]  /*1b8f0*/  @!P1 BRA `(.L_x_3729) ;  /* 0xfffffffc00f09947 */ /* 0x004fea000383ffff */
[----:B------:R-:W-:Y:S05]  /*1b900*/  BRA `(.L_x_3728) ;  /* 0xfffffedc00a07947 */ /* 0x000fea000383ffff */
.L_x_3734:
[----:B--2---:R2:W3:Y:S02]  /*1b910*/  SYNCS.PHASECHK.TRANS64.TRYWAIT P2, [R12+URZ+0x28c50], R13 ;  /* 0x028c500d0c0075a7 */ /* 0x0044e4000804017f */
[----:B---3--:R-:W-:Y:S05]  /*1b920*/  @!P2 NANOSLEEP.SYNCS 0x989680 ;  /* 0x009896800000a95d */ /* 0x008fea0003900000 */
[----:B------:R-:W3:Y:S02]  /*1b930*/  @!P2 SYNCS.PHASECHK.TRANS64 P2, [R12+URZ+0x28c50], R13 ;  /* 0x028c500d0c00a5a7 */ /* 0x000ee4000804007f */
[----:B---3--:R-:W-:Y:S05]  /*1b940*/  @!P2 BRA `(.L_x_3734) ;  /* 0xfffffffc00f0a947 */ /* 0x008fea000383ffff */
[----:B------:R-:W-:Y:S05]  /*1b950*/  BRA `(.L_x_3733) ;  /* 0xfffffef000e47947 */ /* 0x000fea000383ffff */
.L_x_3741:
[----:B-1----:R1:W2:Y:S02]  /*1b960*/  SYNCS.PHASECHK.TRANS64.TRYWAIT P3, [R218+URZ+0x28c30], R12 ;  /* 0x028c300cda0075a7 */ /* 0x0022a4000806017f */
[----:B--2---:R-:W-:Y:S05]  /*1b970*/  @!P3 NANOSLEEP.SYNCS 0x989680 ;  /* 0x009896800000b95d */ /* 0x004fea0003900000 */
[----:B------:R-:W2:Y:S02]  /*1b980*/  @!P3 SYNCS.PHASECHK.TRANS64 P3, [R218+URZ+0x28c30], R12 ;  /* 0x028c300cda00b5a7 */ /* 0x000ea4000806007f */
[----:B--2---:R-:W-:Y:S05]  /*1b990*/  @!P3 BRA `(.L_x_3741) ;  /* 0xfffffffc00f0b947 */ /* 0x004fea000383ffff */
[----:B------:R-:W-:Y:S05]  /*1b9a0*/  BRA `(.L_x_3740) ;  /* 0xfffffef400f87947 */ /* 0x000fea000383ffff */
.L_x_3746:
[----:B---3--:R3:W4:Y:S02]  /*1b9b0*/  SYNCS.PHASECHK.TRANS64.TRYWAIT P3, [R218+URZ+0x28c50], R12 ;  /* 0x028c500cda0075a7 */ /* 0x008724000806017f */
[----:B----4-:R-:W-:Y:S05]  /*1b9c0*/  @!P3 NANOSLEEP.SYNCS 0x989680 ;  /* 0x009896800000b95d */ /* 0x010fea0003900000 */
[----:B------:R-:W4:Y:S02]  /*1b9d0*/  @!P3 SYNCS.PHASECHK.TRANS64 P3, [R218+URZ+0x28c50], R12 ;  /* 0x028c500cda00b5a7 */ /* 0x000f24000806007f */
[----:B----4-:R-:W-:Y:S05]  /*1b9e0*/  @!P3 BRA `(.L_x_3746) ;  /* 0xfffffffc00f0b947 */ /* 0x010fea000383ffff */
[----:B------:R-:W-:Y:S05]  /*1b9f0*/  BRA `(.L_x_3745) ;  /* 0xffffff10004c7947 */ /* 0x000fea000383ffff */
.L_x_3779:
[----:B------:R-:W1:Y:S01]  /*1ba00*/  S2R R5, SR_TID.X ;  /* 0x0000000000057919 */ /* 0x000e620000002100 */
[----:B------:R-:W-:Y:S01]  /*1ba10*/  BSSY B1, `(.L_x_3967) ;  /* 0x000000a000017945 */ /* 0x000fe20003800000 */
[----:B0-----:R-:W-:Y:S02]  /*1ba20*/  IMAD.MOV.U32 R12, RZ, RZ, RZ ;  /* 0x000000ffff0c7224 */ /* 0x001fe400078e00ff */
[----:B------:R-:W-:Y:S02]  /*1ba30*/  IMAD.MOV.U32 R11, RZ, RZ, 0x1f ;  /* 0x0000001fff0b7424 */ /* 0x000fe400078e00ff */
[----:B------:R-:W-:Y:S01]  /*1ba40*/  IMAD.MOV.U32 R15, RZ, RZ, -0x1 ;  /* 0xffffffffff0f7424 */ /* 0x000fe200078e00ff */
[----:B-1----:R-:W-:-:S04]  /*1ba50*/  SHF.R.U32.HI R5, RZ, 0x5, R5 ;  /* 0x00000005ff057819 */ /* 0x002fc80000011605 */
[----:B------:R-:W-:-:S05]  /*1ba60*/  LOP3.LUT R5, R5, 0x3, RZ, 0xc0, !PT ;  /* 0x0000000305057812 */ /* 0x000fca00078ec0ff */
[----:B------:R-:W-:-:S07]  /*1ba70*/  IMAD.MOV.U32 R13, RZ, RZ, R5 ;  /* 0x000000ffff0d7224 */ /* 0x000fce00078e0005 */
[----:B------:R-:W-:Y:S05]  /*1ba80*/  WARPSYNC.COLLECTIVE R15, `(.L_x_3968) ;  /* 0x000000000f087348 */ /* 0x000fea0003c00000 */
[----:B------:R0:W1:Y:S02]  /*1ba90*/  SHFL.IDX P6, R14, R13, R12, R11 ;  /* 0x0000000c0d0e7389 */ /* 0x00006400000c000b */
[----:B01----:R-:W-:Y:S01]  /*1baa0*/  ENDCOLLECTIVE ;  /* 0x000000000000791b */ /* 0x003fe20003800000 */
.L_x_3968:
[----:B------:R-:W-:Y:S05]  /*1bab0*/  BSYNC B1 ;  /* 0x0000000000017941 */ /* 0x000fea0003800000 */
.L_x_3967:
[----:B------:R-:W-:Y:S05]  /*1bac0*/  BRA `(.L_x_3969) ;  /* 0xffffff7c00b07947 */ /* 0x000fea000383ffff */
.L_x_3781:
[----:B------:R-:W-:Y:S01]  /*1bad0*/  BSSY B1, `(.L_x_3970) ;  /* 0x0000006000017945 */ /* 0x000fe20003800000 */
[----:B------:R-:W-:-:S07]  /*1bae0*/  IMAD.MOV.U32 R15, RZ, RZ, -0x1 ;  /* 0xffffffffff0f7424 */ /* 0x000fce00078e00ff */
[----:B0-----:R-:W-:Y:S05]  /*1baf0*/  WARPSYNC.COLLECTIVE R15, `(.L_x_3971) ;  /* 0x000000000f0c7348 */ /* 0x001fea0003c00000 */
[----:B------:R-:W-:Y:S02]  /*1bb00*/  ELECT P6, UR62, PT ;  /* 0x00000000003e782f */ /* 0x000fe400038c0000 */
[----:B------:R-:W-:Y:S01]  /*1bb10*/  MOV R14, UR62 ;  /* 0x0000003e000e7c02 */ /* 0x000fe20008000f00 */
[----:B0-----:R-:W-:Y:S10]  /*1bb20*/  ENDCOLLECTIVE ;  /* 0x000000000000791b */ /* 0x001ff40003800000 */
.L_x_3971:
[----:B------:R-:W-:Y:S05]  /*1bb30*/  BSYNC B1 ;  /* 0x0000000000017941 */ /* 0x000fea0003800000 */
.L_x_3970:
[----:B------:R-:W-:Y:S05]  /*1bb40*/  BRA `(.L_x_3780) ;  /* 0xffffff7c00a87947 */ /* 0x000fea000383ffff */
.L_x_3783:
[----:B0-----:R0:W1:Y:S02]  /*1bb50*/  SYNCS.PHASECHK.TRANS64.TRYWAIT P0, [R18+URZ+0x28c20], R4 ;  /* 0x028c2004120075a7 */ /* 0x001064000800017f */
[----:B-1----:R-:W-:Y:S05]  /*1bb60*/  @!P0 NANOSLEEP.SYNCS 0x989680 ;  /* 0x009896800000895d */ /* 0x002fea0003900000 */
[----:B------:R-:W1:Y:S02]  /*1bb70*/  @!P0 SYNCS.PHASECHK.TRANS64 P0, [R18+URZ+0x28c20], R4 ;  /* 0x028c2004120085a7 */ /* 0x000e64000800007f */
[----:B-1----:R-:W-:Y:S05]  /*1bb80*/  @!P0 BRA `(.L_x_3783) ;  /* 0xfffffffc00f08947 */ /* 0x002fea000383ffff */
[----:B------:R-:W-:Y:S05]  /*1bb90*/  BRA `(.L_x_3972) ;  /* 0xffffff7c00b87947 */ /* 0x000fea000383ffff */
.L_x_3787:
[----:B-1----:R1:W2:Y:S02]  /*1bba0*/  SYNCS.PHASECHK.TRANS64.TRYWAIT P0, [R5+URZ+0x28ca0], R9 ;  /* 0x028ca009050075a7 */ /* 0x0022a4000800017f */
[----:B--2---:R-:W-:Y:S05]  /*1bbb0*/  @!P0 NANOSLEEP.SYNCS 0x989680 ;  /* 0x009896800000895d */ /* 0x004fea0003900000 */
[----:B------:R-:W2:Y:S02]  /*1bbc0*/  @!P0 SYNCS.PHASECHK.TRANS64 P0, [R5+URZ+0x28ca0], R9 ;  /* 0x028ca009050085a7 */ /* 0x000ea4000800007f */
[----:B--2---:R-:W-:Y:S05]  /*1bbd0*/  @!P0 BRA `(.L_x_3787) ;  /* 0xfffffffc00f08947 */ /* 0x004fea000383ffff */
[----:B------:R-:W-:Y:S05]  /*1bbe0*/  BRA `(.L_x_3973) ;  /* 0xffffff7c00d87947 */ /* 0x000fea000383ffff */
.L_x_3792:
[----:B0-----:R0:W2:Y:S02]  /*1bbf0*/  SYNCS.PHASECHK.TRANS64.TRYWAIT P0, [R5+URZ+0x28cc0], R9 ;  /* 0x028cc009050075a7 */ /* 0x0010a4000800017f */
[----:B--2---:R-:W-:Y:S05]  /*1bc00*/  @!P0 NANOSLEEP.SYNCS 0x989680 ;  /* 0x009896800000895d */ /* 0x004fea0003900000 */
[----:B------:R-:W2:Y:S02]  /*1bc10*/  @!P0 SYNCS.PHASECHK.TRANS64 P0, [R5+URZ+0x28cc0], R9 ;  /* 0x028cc009050085a7 */ /* 0x000ea4000800007f */
[----:B--2---:R-:W-:Y:S05]  /*1bc20*/  @!P0 BRA `(.L_x_3792) ;  /* 0xfffffffc00f08947 */ /* 0x004fea000383ffff */
[----:B------:R-:W-:Y:S05]  /*1bc30*/  BRA `(.L_x_3974) ;  /* 0xffffff8000587947 */ /* 0x000fea000383ffff */
.L_x_3806:
[----:B0-----:R0:W1:Y:S02]  /*1bc40*/  SYNCS.PHASECHK.TRANS64.TRYWAIT P2, [R5+URZ+0x28ca0], R6 ;  /* 0x028ca006050075a7 */ /* 0x001064000804017f */
[----:B-1----:R-:W-:Y:S05]  /*1bc50*/  @!P2 NANOSLEEP.SYNCS 0x989680 ;  /* 0x009896800000a95d */ /* 0x002fea0003900000 */
[----:B------:R-:W1:Y:S02]  /*1bc60*/  @!P2 SYNCS.PHASECHK.TRANS64 P2, [R5+URZ+0x28ca0], R6 ;  /* 0x028ca0060500a5a7 */ /* 0x000e64000804007f */
[----:B-1----:R-:W-:Y:S05]  /*1bc70*/  @!P2 BRA `(.L_x_3806) ;  /* 0xfffffffc00f0a947 */ /* 0x002fea000383ffff */
[----:B------:R-:W-:Y:S05]  /*1bc80*/  BRA `(.L_x_3975) ;  /* 0xffffff8800d87947 */ /* 0x000fea000383ffff */
.L_x_3811:
[----:B-1----:R1:W2:Y:S02]  /*1bc90*/  SYNCS.PHASECHK.TRANS64.TRYWAIT P2, [R5+URZ+0x28cc0], R6 ;  /* 0x028cc006050075a7 */ /* 0x0022a4000804017f */
[----:B--2---:R-:W-:Y:S05]  /*1bca0*/  @!P2 NANOSLEEP.SYNCS 0x989680 ;  /* 0x009896800000a95d */ /* 0x004fea0003900000 */
[----:B------:R-:W2:Y:S02]  /*1bcb0*/  @!P2 SYNCS.PHASECHK.TRANS64 P2, [R5+URZ+0x28cc0], R6 ;  /* 0x028cc0060500a5a7 */ /* 0x000ea4000804007f */
[----:B--2---:R-:W-:Y:S05]  /*1bcc0*/  @!P2 BRA `(.L_x_3811) ;  /* 0xfffffffc00f0a947 */ /* 0x004fea000383ffff */
[----:B------:R-:W-:Y:S05]  /*1bcd0*/  BRA `(.L_x_3976) ;  /* 0xffffff8c00547947 */ /* 0x000fea000383ffff */
.L_x_3833:
        /* <DEDUP_REMOVED lines=11> */
.L_x_3978:
[----:B------:R-:W-:Y:S05]  /*1bd90*/  BSYNC B0 ;  /* 0x0000000000007941 */ /* 0x000fea0003800000 */
.L_x_3977:
[----:B------:R-:W-:Y:S05]  /*1bda0*/  BRA `(.L_x_3979) ;  /* 0xffffff9c00c47947 */ /* 0x000fea000383ffff */
.L_x_3835:
[----:B------:R-:W-:Y:S01]  /*1bdb0*/  BSSY B0, `(.L_x_3980) ;  /* 0x0000006000007945 */ /* 0x000fe20003800000 */
[----:B------:R-:W-:-:S07]  /*1bdc0*/  IMAD.MOV.U32 R15, RZ, RZ, -0x1 ;  /* 0xffffffffff0f7424 */ /* 0x000fce00078e00ff */
[----:B0-----:R-:W-:Y:S05]  /*1bdd0*/  WARPSYNC.COLLECTIVE R15, `(.L_x_3981) ;  /* 0x000000000f0c7348 */ /* 0x001fea0003c00000 */
[----:B------:R-:W-:Y:S02]  /*1bde0*/  ELECT P6, UR62, PT ;  /* 0x00000000003e782f */ /* 0x000fe400038c0000 */
[----:B------:R-:W-:Y:S01]  /*1bdf0*/  MOV R14, UR62 ;  /* 0x0000003e000e7c02 */ /* 0x000fe20008000f00 */
[----:B0-----:R-:W-:Y:S10]  /*1be00*/  ENDCOLLECTIVE ;  /* 0x000000000000791b */ /* 0x001ff40003800000 */
.L_x_3981:
[----:B------:R-:W-:Y:S05]  /*1be10*/  BSYNC B0 ;  /* 0x0000000000007941 */ /* 0x000fea0003800000 */
.L_x_3980:
[----:B------:R-:W-:Y:S05]  /*1be20*/  BRA `(.L_x_3982) ;  /* 0xffffff9c00d07947 */ /* 0x000fea000383ffff */
.L_x_3837:
[----:B0-----:R0:W1:Y:S02]  /*1be30*/  SYNCS.PHASECHK.TRANS64.TRYWAIT P0, [R0+URZ+0x28c40], R2 ;  /* 0x028c4002000075a7 */ /* 0x001064000800017f */
[----:B-1----:R-:W-:Y:S05]  /*1be40*/  @!P0 NANOSLEEP.SYNCS 0x989680 ;  /* 0x009896800000895d */ /* 0x002fea0003900000 */
[----:B------:R-:W1:Y:S02]  /*1be50*/  @!P0 SYNCS.PHASECHK.TRANS64 P0, [R0+URZ+0x28c40], R2 ;  /* 0x028c4002000085a7 */ /* 0x000e64000800007f */
[----:B-1----:R-:W-:Y:S05]  /*1be60*/  @!P0 BRA `(.L_x_3837) ;  /* 0xfffffffc00f08947 */ /* 0x002fea000383ffff */
[----:B------:R-:W-:Y:S05]  /*1be70*/  BRA `(.L_x_3983) ;  /* 0xffffffa000307947 */ /* 0x000fea000383ffff */
.L_x_3841:
        /* <DEDUP_REMOVED lines=15> */
.L_x_3984:
[----:B------:R-:W-:Y:S02]  /*1bf70*/  IMAD.MOV.U32 R13, RZ, RZ, R4 ;  /* 0x000000ffff0d7224 */ /* 0x000fe400078e0004 */
[----:B------:R-:W-:-:S07]  /*1bf80*/  IMAD.MOV.U32 R6, RZ, RZ, R14 ;  /* 0x000000ffff067224 */ /* 0x000fce00078e000e */
[----:B------:R-:W-:Y:S05]  /*1bf90*/  WARPSYNC.COLLECTIVE R15, `(.L_x_3985) ;  /* 0x000000000f087348 */ /* 0x000fea0003c00000 */
[----:B------:R0:W1:Y:S02]  /*1bfa0*/  SHFL.IDX P6, R14, R13, R12, R11 ;  /* 0x0000000c0d0e7389 */ /* 0x00006400000c000b */
[----:B01----:R-:W-:Y:S01]  /*1bfb0*/  ENDCOLLECTIVE ;  /* 0x000000000000791b */ /* 0x003fe20003800000 */
.L_x_3985:
[----:B------:R-:W-:Y:S02]  /*1bfc0*/  IMAD.MOV.U32 R13, RZ, RZ, R3 ;  /* 0x000000ffff0d7224 */ /* 0x000fe400078e0003 */
[----:B------:R-:W-:Y:S02]  /*1bfd0*/  IMAD.MOV.U32 R12, RZ, RZ, 0x1 ;  /* 0x00000001ff0c7424 */ /* 0x000fe400078e00ff */
[----:B------:R-:W-:-:S07]  /*1bfe0*/  IMAD.MOV.U32 R7, RZ, RZ, R14 ;  /* 0x000000ffff077224 */ /* 0x000fce00078e000e */
[----:B------:R-:W-:Y:S05]  /*1bff0*/  WARPSYNC.COLLECTIVE R15, `(.L_x_3986) ;  /* 0x000000000f087348 */ /* 0x000fea0003c00000 */
[----:B------:R0:W1:Y:S02]  /*1c000*/  SHFL.IDX P6, R14, R13, R12, R11 ;  /* 0x0000000c0d0e7389 */ /* 0x00006400000c000b */
[----:B01----:R-:W-:Y:S01]  /*1c010*/  ENDCOLLECTIVE ;  /* 0x000000000000791b */ /* 0x003fe20003800000 */
.L_x_3986:
        /* <DEDUP_REMOVED lines=15> */
.L_x_3987:
[----:B------:R-:W-:Y:S02]  /*1c110*/  IMAD.MOV.U32 R13, RZ, RZ, R3 ;  /* 0x000000ffff0d7224 */ /* 0x000fe400078e0003 */
[----:B------:R-:W-:Y:S02]  /*1c120*/  IMAD.MOV.U32 R12, RZ, RZ, 0x2 ;  /* 0x00000002ff0c7424 */ /* 0x000fe400078e00ff */
[----:B------:R-:W-:-:S07]  /*1c130*/  IMAD.MOV.U32 R5, RZ, RZ, R14 ;  /* 0x000000ffff057224 */ /* 0x000fce00078e000e */
[----:B------:R-:W-:Y:S05]  /*1c140*/  WARPSYNC.COLLECTIVE R15, `(.L_x_3988) ;  /* 0x000000000f087348 */ /* 0x000fea0003c00000 */
[----:B------:R0:W1:Y:S02]  /*1c150*/  SHFL.IDX P6, R14, R13, R12, R11 ;  /* 0x0000000c0d0e7389 */ /* 0x00006400000c000b */
[----:B01----:R-:W-:Y:S01]  /*1c160*/  ENDCOLLECTIVE ;  /* 0x000000000000791b */ /* 0x003fe20003800000 */
.L_x_3988:
        /* <DEDUP_REMOVED lines=15> */
.L_x_3989:
[----:B------:R-:W-:Y:S02]  /*1c260*/  IMAD.MOV.U32 R13, RZ, RZ, R3 ;  /* 0x000000ffff0d7224 */ /* 0x000fe400078e0003 */
[----:B------:R-:W-:Y:S02]  /*1c270*/  IMAD.MOV.U32 R12, RZ, RZ, 0x3 ;  /* 0x00000003ff0c7424 */ /* 0x000fe400078e00ff */
[----:B------:R-:W-:-:S07]  /*1c280*/  IMAD.MOV.U32 R5, RZ, RZ, R14 ;  /* 0x000000ffff057224 */ /* 0x000fce00078e000e */
[----:B------:R-:W-:Y:S05]  /*1c290*/  WARPSYNC.COLLECTIVE R15, `(.L_x_3990) ;  /* 0x000000000f087348 */ /* 0x000fea0003c00000 */
[----:B------:R0:W1:Y:S02]  /*1c2a0*/  SHFL.IDX P6, R14, R13, R12, R11 ;  /* 0x0000000c0d0e7389 */ /* 0x00006400000c000b */
[----:B01----:R-:W-:Y:S01]  /*1c2b0*/  ENDCOLLECTIVE ;  /* 0x000000000000791b */ /* 0x003fe20003800000 */
.L_x_3990:
        /* <DEDUP_REMOVED lines=13> */
.L_x_3991:
[----:B------:R-:W-:Y:S01]  /*1c390*/  IMAD.MOV.U32 R3, RZ, RZ, R14 ;  /* 0x000000ffff037224 */ /* 0x000fe200078e000e */
[----:B------:R-:W-:Y:S06]  /*1c3a0*/  BRA `(.L_x_3992) ;  /* 0xffffffa400787947 */ /* 0x000fec000383ffff */
.L_x_3844:
[----:B0-----:R0:W1:Y:S02]  /*1c3b0*/  SYNCS.PHASECHK.TRANS64.TRYWAIT P0, [R18+URZ+0x28c20], R0 ;  /* 0x028c2000120075a7 */ /* 0x001064000800017f */
[----:B-1----:R-:W-:Y:S05]  /*1c3c0*/  @!P0 NANOSLEEP.SYNCS 0x989680 ;  /* 0x009896800000895d */ /* 0x002fea0003900000 */
[----:B------:R-:W1:Y:S02]  /*1c3d0*/  @!P0 SYNCS.PHASECHK.TRANS64 P0, [R18+URZ+0x28c20], R0 ;  /* 0x028c2000120085a7 */ /* 0x000e64000800007f */
[----:B-1----:R-:W-:Y:S05]  /*1c3e0*/  @!P0 BRA `(.L_x_3844) ;  /* 0xfffffffc00f08947 */ /* 0x002fea000383ffff */
[----:B------:R-:W-:Y:S05]  /*1c3f0*/  BRA `(.L_x_3993) ;  /* 0xffffffa400d47947 */ /* 0x000fea000383ffff */
.L_x_3848:
[----:B0-----:R0:W1:Y:S02]  /*1c400*/  SYNCS.PHASECHK.TRANS64.TRYWAIT P0, [R0+URZ+0x28c60], R2 ;  /* 0x028c6002000075a7 */ /* 0x001064000800017f */
[----:B-1----:R-:W-:Y:S05]  /*1c410*/  @!P0 NANOSLEEP.SYNCS 0x989680 ;  /* 0x009896800000895d */ /* 0x002fea0003900000 */
[----:B------:R-:W1:Y:S02]  /*1c420*/  @!P0 SYNCS.PHASECHK.TRANS64 P0, [R0+URZ+0x28c60], R2 ;  /* 0x028c6002000085a7 */ /* 0x000e64000800007f */
[----:B-1----:R-:W-:Y:S05]  /*1c430*/  @!P0 BRA `(.L_x_3848) ;  /* 0xfffffffc00f08947 */ /* 0x002fea000383ffff */
[----:B------:R-:W-:Y:S05]  /*1c440*/  BRA `(.L_x_3994) ;  /* 0xffffffa400f87947 */ /* 0x000fea000383ffff */
.L_x_3867:
[----:B-1----:R1:W2:Y:S02]  /*1c450*/  SYNCS.PHASECHK.TRANS64.TRYWAIT P0, [R2+URZ+0x28c40], R6 ;  /* 0x028c4006020075a7 */ /* 0x0022a4000800017f */
[----:B--2---:R-:W-:Y:S05]  /*1c460*/  @!P0 NANOSLEEP.SYNCS 0x989680 ;  /* 0x009896800000895d */ /* 0x004fea0003900000 */
[----:B------:R-:W2:Y:S02]  /*1c470*/  @!P0 SYNCS.PHASECHK.TRANS64 P0, [R2+URZ+0x28c40], R6 ;  /* 0x028c4006020085a7 */ /* 0x000ea4000800007f */
[----:B--2---:R-:W-:Y:S05]  /*1c480*/  @!P0 BRA `(.L_x_3867) ;  /* 0xfffffffc00f08947 */ /* 0x004fea000383ffff */
[----:B------:R-:W-:Y:S05]  /*1c490*/  BRA `(.L_x_3995) ;  /* 0xffffffb400087947 */ /* 0x000fea000383ffff */
.L_x_3872:
[----:B0-----:R0:W2:Y:S02]  /*1c4a0*/  SYNCS.PHASECHK.TRANS64.TRYWAIT P0, [R2+URZ+0x28c60], R6 ;  /* 0x028c6006020075a7 */ /* 0x0010a4000800017f */
[----:B--2---:R-:W-:Y:S05]  /*1c4b0*/  @!P0 NANOSLEEP.SYNCS 0x989680 ;  /* 0x009896800000895d */ /* 0x004fea0003900000 */
[----:B------:R-:W2:Y:S02]  /*1c4c0*/  @!P0 SYNCS.PHASECHK.TRANS64 P0, [R2+URZ+0x28c60], R6 ;  /* 0x028c6006020085a7 */ /* 0x000ea4000800007f */
[----:B--2---:R-:W-:Y:S05]  /*1c4d0*/  @!P0 BRA `(.L_x_3872) ;  /* 0xfffffffc00f08947 */ /* 0x004fea000383ffff */
[----:B------:R-:W-:Y:S05]  /*1c4e0*/  BRA `(.L_x_3996) ;  /* 0xffffffb400847947 */ /* 0x000fea000383ffff */
.L_x_3887:
[----:B-1----:R1:W2:Y:S02]  /*1c4f0*/  SYNCS.PHASECHK.TRANS64.TRYWAIT P0, [R2+URZ+0x28c40], R3 ;  /* 0x028c4003020075a7 */ /* 0x0022a4000800017f */
[----:B--2---:R-:W-:Y:S05]  /*1c500*/  @!P0 NANOSLEEP.SYNCS 0x989680 ;  /* 0x009896800000895d */ /* 0x004fea0003900000 */
[----:B------:R-:W2:Y:S02]  /*1c510*/  @!P0 SYNCS.PHASECHK.TRANS64 P0, [R2+URZ+0x28c40], R3 ;  /* 0x028c4003020085a7 */ /* 0x000ea4000800007f */
[----:B--2---:R-:W-:Y:S05]  /*1c520*/  @!P0 BRA `(.L_x_3887) ;  /* 0xfffffffc00f08947 */ /* 0x004fea000383ffff */
[----:B------:R-:W-:Y:S05]  /*1c530*/  BRA `(.L_x_3997) ;  /* 0xffffffc000607947 */ /* 0x000fea000383ffff */
.L_x_3892:
[----:B--2---:R2:W3:Y:S02]  /*1c540*/  SYNCS.PHASECHK.TRANS64.TRYWAIT P0, [R2+URZ+0x28c60], R3 ;  /* 0x028c6003020075a7 */ /* 0x0044e4000800017f */
[----:B---3--:R-:W-:Y:S05]  /*1c550*/  @!P0 NANOSLEEP.SYNCS 0x989680 ;  /* 0x009896800000895d */ /* 0x008fea0003900000 */
[----:B------:R-:W3:Y:S02]  /*1c560*/  @!P0 SYNCS.PHASECHK.TRANS64 P0, [R2+URZ+0x28c60], R3 ;  /* 0x028c6003020085a7 */ /* 0x000ee4000800007f */
[----:B---3--:R-:W-:Y:S05]  /*1c570*/  @!P0 BRA `(.L_x_3892) ;  /* 0xfffffffc00f08947 */ /* 0x008fea000383ffff */
[----:B------:R-:W-:Y:S05]  /*1c580*/  BRA `(.L_x_3998) ;  /* 0xffffffc000dc7947 */ /* 0x000fea000383ffff */
.L_x_3907:
[----:B-1----:R1:W2:Y:S02]  /*1c590*/  SYNCS.PHASECHK.TRANS64.TRYWAIT P0, [R3+URZ+0x28c40], R2 ;  /* 0x028c4002030075a7 */ /* 0x0022a4000800017f */
[----:B--2---:R-:W-:Y:S05]  /*1c5a0*/  @!P0 NANOSLEEP.SYNCS 0x989680 ;  /* 0x009896800000895d */ /* 0x004fea0003900000 */
[----:B------:R-:W2:Y:S02]  /*1c5b0*/  @!P0 SYNCS.PHASECHK.TRANS64 P0, [R3+URZ+0x28c40], R2 ;  /* 0x028c4002030085a7 */ /* 0x000ea4000800007f */
[----:B--2---:R-:W-:Y:S05]  /*1c5c0*/  @!P0 BRA `(.L_x_3907) ;  /* 0xfffffffc00f08947 */ /* 0x004fea000383ffff */
[----:B------:R-:W-:Y:S05]  /*1c5d0*/  BRA `(.L_x_3999) ;  /* 0xffffffcc009c7947 */ /* 0x000fea000383ffff */
.L_x_3912:
[----:B--2---:R2:W3:Y:S02]  /*1c5e0*/  SYNCS.PHASECHK.TRANS64.TRYWAIT P0, [R3+URZ+0x28c60], R2 ;  /* 0x028c6002030075a7 */ /* 0x0044e4000800017f */
[----:B---3--:R-:W-:Y:S05]  /*1c5f0*/  @!P0 NANOSLEEP.SYNCS 0x989680 ;  /* 0x009896800000895d */ /* 0x008fea0003900000 */
[----:B------:R-:W3:Y:S02]  /*1c600*/  @!P0 SYNCS.PHASECHK.TRANS64 P0, [R3+URZ+0x28c60], R2 ;  /* 0x028c6002030085a7 */ /* 0x000ee4000800007f */
[----:B---3--:R-:W-:Y:S05]  /*1c610*/  @!P0 BRA `(.L_x_3912) ;  /* 0xfffffffc00f08947 */ /* 0x008fea000383ffff */
[----:B------:R-:W-:Y:S05]  /*1c620*/  BRA `(.L_x_4000) ;  /* 0xffffffd000187947 */ /* 0x000fea000383ffff */
.L_x_3928:
[----:B------:R-:W2:Y:S01]  /*1c630*/  LDL R3, [R1] ;  /* 0x0000000001037983 */ /* 0x000ea20000100800 */
[----:B------:R-:W-:Y:S01]  /*1c640*/  BSSY B0, `(.L_x_4001) ;  /* 0x0000008000007945 */ /* 0x000fe20003800000 */
[----:B0-----:R-:W-:Y:S02]  /*1c650*/  IMAD.MOV.U32 R12, RZ, RZ, RZ ;  /* 0x000000ffff0c7224 */ /* 0x001fe400078e00ff */
[----:B------:R-:W-:Y:S02]  /*1c660*/  IMAD.MOV.U32 R11, RZ, RZ, 0x1f ;  /* 0x0000001fff0b7424 */ /* 0x000fe400078e00ff */
[----:B------:R-:W-:Y:S02]  /*1c670*/  IMAD.MOV.U32 R15, RZ, RZ, -0x1 ;  /* 0xffffffffff0f7424 */ /* 0x000fe400078e00ff */
[----:B--2---:R-:W-:-:S07]  /*1c680*/  IMAD.MOV.U32 R13, RZ, RZ, R3 ;  /* 0x000000ffff0d7224 */ /* 0x004fce00078e0003 */
[----:B------:R-:W-:Y:S05]  /*1c690*/  WARPSYNC.COLLECTIVE R15, `(.L_x_4002) ;  /* 0x000000000f087348 */ /* 0x000fea0003c00000 */
[----:B------:R0:W1:Y:S02]  /*1c6a0*/  SHFL.IDX P6, R14, R13, R12, R11 ;  /* 0x0000000c0d0e7389 */ /* 0x00006400000c000b */
[----:B01----:R-:W-:Y:S01]  /*1c6b0*/  ENDCOLLECTIVE ;  /* 0x000000000000791b */ /* 0x003fe20003800000 */
.L_x_4002:
[----:B------:R-:W-:Y:S05]  /*1c6c0*/  BSYNC B0 ;  /* 0x0000000000007941 */ /* 0x000fea0003800000 */
.L_x_4001:
        /* <DEDUP_REMOVED lines=9> */
.L_x_4003:
        /* <DEDUP_REMOVED lines=12> */
[C---:B------:R-:W-:Y:S01]  /*1c820*/  ISETP.GE.U32.AND P2, PT, R16.reuse, 0x2, PT ;  /* 0x000000021000780c */ /* 0x040fe20003f46070 */
[----:B------:R-:W-:Y:S01]  /*1c830*/  IMAD.MOV.U32 R8, RZ, RZ, RZ ;  /* 0x000000ffff087224 */ /* 0x000fe200078e00ff */
[C---:B------:R-:W-:Y:S02]  /*1c840*/  ISETP.GE.U32.AND P3, PT, R16.reuse, 0x4, PT ;  /* 0x000000041000780c */ /* 0x040fe40003f66070 */
[C---:B------:R-:W-:Y:S02]  /*1c850*/  ISETP.GE.U32.AND P4, PT, R16.reuse, 0x8, PT ;  /* 0x000000081000780c */ /* 0x040fe40003f86070 */
[----:B------:R-:W-:Y:S01]  /*1c860*/  ISETP.GE.U32.AND P5, PT, R16, 0x10, PT ;  /* 0x000000101000780c */ /* 0x000fe20003fa6070 */
[----:B--2---:R-:W-:Y:S02]  /*1c870*/  @!P1 IMAD.MOV.U32 R5, RZ, RZ, R6 ;  /* 0x000000ffff059224 */ /* 0x004fe400078e0006 */
[----:B------:R-:W-:-:S02]  /*1c880*/  IMAD.MOV.U32 R6, RZ, RZ, RZ ;  /* 0x000000ffff067224 */ /* 0x000fc400078e00ff */
[----:B---3--:R-:W-:Y:S01]  /*1c890*/  @!P1 IMAD.MOV.U32 R6, RZ, RZ, R2 ;  /* 0x000000ffff069224 */ /* 0x008fe200078e0002 */
[----:B------:R-:W-:-:S03]  /*1c8a0*/  ISETP.NE.AND P1, PT, R16, RZ, PT ;  /* 0x000000ff1000720c */ /* 0x000fc60003f25270 */
[----:B------:R-:W-:-:S04]  /*1c8b0*/  IMAD R2, R6, R5, RZ ;  /* 0x0000000506027224 */ /* 0x000fc800078e02ff */
[----:B------:R-:W-:-:S07]  /*1c8c0*/  IMAD.MOV.U32 R13, RZ, RZ, R2 ;  /* 0x000000ffff0d7224 */ /* 0x000fce00078e0002 */
[----:B------:R-:W-:Y:S05]  /*1c8d0*/  WARPSYNC.COLLECTIVE R15, `(.L_x_4004) ;  /* 0x000000000f087348 */ /* 0x000fea0003c00000 */
[----:B------:R0:W1:Y:S02]  /*1c8e0*/  SHFL.UP P6, R14, R13, R12, R11 ;  /* 0x0400000c0d0e7389 */ /* 0x00006400000c000b */
[----:B01----:R-:W-:Y:S01]  /*1c8f0*/  ENDCOLLECTIVE ;  /* 0x000000000000791b */ /* 0x003fe20003800000 */
.L_x_4004:
        /* <DEDUP_REMOVED lines=8> */
.L_x_4005:
        /* <DEDUP_REMOVED lines=8> */
.L_x_4006:
        /* <DEDUP_REMOVED lines=8> */
.L_x_4007:
        /* <DEDUP_REMOVED lines=8> */
.L_x_4008:
        /* <DEDUP_REMOVED lines=9> */
.L_x_4009:
[----:B------:R-:W-:Y:S01]  /*1cb90*/  IMAD.MOV.U32 R9, RZ, RZ, R14 ;  /* 0x000000ffff097224 */ /* 0x000fe200078e000e */
[----:B------:R-:W-:Y:S06]  /*1cba0*/  BRA `(.L_x_4010) ;  /* 0xffffffd800507947 */ /* 0x000fec000383ffff */
.L_x_3931:
        /* <DEDUP_REMOVED lines=8> */
.L_x_4012:
[----:B------:R-:W-:Y:S05]  /*1cc30*/  BSYNC B0 ;  /* 0x0000000000007941 */ /* 0x000fea0003800000 */
.L_x_4011:
        /* <DEDUP_REMOVED lines=10> */
.L_x_4013:
        /* <DEDUP_REMOVED lines=8> */
.L_x_4014:
        /* <DEDUP_REMOVED lines=8> */
.L_x_4015:
        /* <DEDUP_REMOVED lines=8> */
.L_x_4016:
        /* <DEDUP_REMOVED lines=9> */
.L_x_4017:
[----:B------:R-:W-:Y:S01]  /*1cef0*/  IMAD.MOV.U32 R9, RZ, RZ, R14 ;  /* 0x000000ffff097224 */ /* 0x000fe200078e000e */
[----:B------:R-:W-:Y:S06]  /*1cf00*/  BRA `(.L_x_4018) ;  /* 0xffffffd800287947 */ /* 0x000fec000383ffff */
.L_x_3933:
[----:B------:R-:W-:Y:S01]  /*1cf10*/  BSSY B0, `(.L_x_4019) ;  /* 0x0000006000007945 */ /* 0x000fe20003800000 */
[----:B------:R-:W-:Y:S01]  /*1cf20*/  PLOP3.LUT P6, PT, P6, PT, PT, 0x8, 0x0 ;  /* 0x000000000000781c */ /* 0x000fe200037ce170 */
[----:B------:R-:W-:-:S12]  /*1cf30*/  IMAD.MOV.U32 R15, RZ, RZ, -0x1 ;  /* 0xffffffffff0f7424 */ /* 0x000fd800078e00ff */
[----:B------:R-:W-:Y:S05]  /*1cf40*/  WARPSYNC.COLLECTIVE R15, `(.L_x_4020) ;  /* 0x000000000f087348 */ /* 0x000fea0003c00000 */
[----:B------:R-:W-:Y:S01]  /*1cf50*/  VOTE.ANY R14, PT, P6 ;  /* 0x00000000000e7806 */ /* 0x000fe200030e0100 */
[----:B------:R-:W-:Y:S06]  /*1cf60*/  ENDCOLLECTIVE ;  /* 0x000000000000791b */ /* 0x000fec0003800000 */
.L_x_4020:
[----:B------:R-:W-:Y:S05]  /*1cf70*/  BSYNC B0 ;  /* 0x0000000000007941 */ /* 0x000fea0003800000 */
.L_x_4019:
        /* <DEDUP_REMOVED lines=9> */
.L_x_4021:
[----:B------:R-:W-:Y:S02]  /*1d010*/  IMAD.MOV.U32 R13, RZ, RZ, R6 ;  /* 0x000000ffff0d7224 */ /* 0x000fe400078e0006 */
[----:B------:R-:W-:-:S07]  /*1d020*/  IMAD.MOV.U32 R5, RZ, RZ, R14 ;  /* 0x000000ffff057224 */ /* 0x000fce00078e000e */
[----:B------:R-:W-:Y:S05]  /*1d030*/  WARPSYNC.COLLECTIVE R15, `(.L_x_4022) ;  /* 0x000000000f087348 */ /* 0x000fea0003c00000 */
[----:B------:R0:W1:Y:S02]  /*1d040*/  SHFL.IDX P6, R14, R13, R12, R11 ;  /* 0x0000000c0d0e7389 */ /* 0x00006400000c000b */
[----:B01----:R-:W-:Y:S01]  /*1d050*/  ENDCOLLECTIVE ;  /* 0x000000000000791b */ /* 0x003fe20003800000 */
.L_x_4022:
[----:B------:R-:W-:Y:S01]  /*1d060*/  IMAD.MOV.U32 R6, RZ, RZ, R14 ;  /* 0x000000ffff067224 */ /* 0x000fe200078e000e */
[----:B------:R-:W-:Y:S06]  /*1d070*/  BRA `(.L_x_4023) ;  /* 0xffffffd800087947 */ /* 0x000fec000383ffff */
.L_x_3935:
[----:B------:R-:W-:Y:S01]  /*1d080*/  BSSY B0, `(.L_x_4024) ;  /* 0x0000007000007945 */ /* 0x000fe20003800000 */
[----:B------:R-:W-:Y:S02]  /*1d090*/  IMAD.MOV.U32 R13, RZ, RZ, R7 ;  /* 0x000000ffff0d7224 */ /* 0x000fe400078e0007 */
[----:B------:R-:W-:Y:S02]  /*1d0a0*/  IMAD.MOV.U32 R11, RZ, RZ, 0x1f ;  /* 0x0000001fff0b7424 */ /* 0x000fe400078e00ff */
[----:B------:R-:W-:-:S07]  /*1d0b0*/  IMAD.MOV.U32 R15, RZ, RZ, -0x1 ;  /* 0xffffffffff0f7424 */ /* 0x000fce00078e00ff */
[----:B012---:R-:W-:Y:S05]  /*1d0c0*/  WARPSYNC.COLLECTIVE R15, `(.L_x_4025) ;  /* 0x000000000f087348 */ /* 0x007fea0003c00000 */
[----:B------:R3:W4:Y:S02]  /*1d0d0*/  SHFL.IDX P6, R14, R13, R12, R11 ;  /* 0x0000000c0d0e7389 */ /* 0x00072400000c000b */
[----:B01234-:R-:W-:Y:S01]  /*1d0e0*/  ENDCOLLECTIVE ;  /* 0x000000000000791b */ /* 0x01ffe20003800000 */
.L_x_4025:
[----:B------:R-:W-:Y:S05]  /*1d0f0*/  BSYNC B0 ;  /* 0x0000000000007941 */ /* 0x000fea0003800000 */
.L_x_4024:
[----:B------:R-:W-:Y:S01]  /*1d100*/  IMAD.MOV.U32 R7, RZ, RZ, R14 ;  /* 0x000000ffff077224 */ /* 0x000fe200078e000e */
[----:B------:R-:W-:Y:S06]  /*1d110*/  BRA `(.L_x_4026) ;  /* 0xffffffd400f87947 */ /* 0x000fec000383ffff */
.L_x_3939:
[----:B0-----:R0:W1:Y:S02]  /*1d120*/  SYNCS.PHASECHK.TRANS64.TRYWAIT P0, [R0+URZ+0x28c20], R3 ;  /* 0x028c2003000075a7 */ /* 0x001064000800017f */
[----:B-1----:R-:W-:Y:S05]  /*1d130*/  @!P0 NANOSLEEP.SYNCS 0x989680 ;  /* 0x009896800000895d */ /* 0x002fea0003900000 */
[----:B------:R-:W1:Y:S02]  /*1d140*/  @!P0 SYNCS.PHASECHK.TRANS64 P0, [R0+URZ+0x28c20], R3 ;  /* 0x028c2003000085a7 */ /* 0x000e64000800007f */
[----:B-1----:R-:W-:Y:S05]  /*1d150*/  @!P0 BRA `(.L_x_3939) ;  /* 0xfffffffc00f08947 */ /* 0x002fea000383ffff */
[----:B------:R-:W-:Y:S05]  /*1d160*/  BRA `(.L_x_4027) ;  /* 0xffffffdc00907947 */ /* 0x000fea000383ffff */
.L_x_3940:
[----:B------:R-:W1:Y:S01]  /*1d170*/  S2R R2, SR_TID.X ;  /* 0x0000000000027919 */ /* 0x000e620000002100 */
[----:B------:R-:W-:Y:S01]  /*1d180*/  BSSY B0, `(.L_x_4028) ;  /* 0x000000a000007945 */ /* 0x000fe20003800000 */
[----:B---3--:R-:W-:Y:S02]  /*1d190*/  IMAD.MOV.U32 R12, RZ, RZ, RZ ;  /* 0x000000ffff0c7224 */ /* 0x008fe400078e00ff */
        /* <DEDUP_REMOVED lines=8> */
.L_x_4029:
[----:B------:R-:W-:Y:S05]  /*1d220*/  BSYNC B0 ;  /* 0x0000000000007941 */ /* 0x000fea0003800000 */
.L_x_4028:
[----:B------:R-:W-:Y:S05]  /*1d230*/  BRA `(.L_x_4030) ;  /* 0xffffffdc00787947 */ /* 0x000fea000383ffff */
.L_x_3941:
[----:B------:R-:W-:Y:S01]  /*1d240*/  BSSY B0, `(.L_x_4031) ;  /* 0x0000006000007945 */ /* 0x000fe20003800000 */
[----:B------:R-:W-:-:S07]  /*1d250*/  IMAD.MOV.U32 R15, RZ, RZ, -0x1 ;  /* 0xffffffffff0f7424 */ /* 0x000fce00078e00ff */
[----:B01-3--:R-:W-:Y:S05]  /*1d260*/  WARPSYNC.COLLECTIVE R15, `(.L_x_4032) ;  /* 0x000000000f0c7348 */ /* 0x00bfea0003c00000 */
[----:B------:R-:W-:Y:S02]  /*1d270*/  ELECT P6, UR62, PT ;  /* 0x00000000003e782f */ /* 0x000fe400038c0000 */
[----:B------:R-:W-:Y:S01]  /*1d280*/  MOV R14, UR62 ;  /* 0x0000003e000e7c02 */ /* 0x000fe20008000f00 */
[----:B01-3--:R-:W-:Y:S10]  /*1d290*/  ENDCOLLECTIVE ;  /* 0x000000000000791b */ /* 0x00bff40003800000 */
.L_x_4032:
[----:B------:R-:W-:Y:S05]  /*1d2a0*/  BSYNC B0 ;  /* 0x0000000000007941 */ /* 0x000fea0003800000 */
.L_x_4031:
[----:B------:R-:W-:Y:S05]  /*1d2b0*/  BRA `(.L_x_4033) ;  /* 0xffffffdc006c7947 */ /* 0x000fea000383ffff */
.L_x_3943:
[----:B0-----:R0:W1:Y:S02]  /*1d2c0*/  SYNCS.PHASECHK.TRANS64.TRYWAIT P0, [R6+URZ], R5 ;  /* 0x00000005060075a7 */ /* 0x001064000800017f */
[----:B-1----:R-:W-:Y:S05]  /*1d2d0*/  @!P0 NANOSLEEP.SYNCS 0x989680 ;  /* 0x009896800000895d */ /* 0x002fea0003900000 */
[----:B------:R-:W1:Y:S02]  /*1d2e0*/  @!P0 SYNCS.PHASECHK.TRANS64 P0, [R6+URZ], R5 ;  /* 0x00000005060085a7 */ /* 0x000e64000800007f */
[----:B-1----:R-:W-:Y:S05]  /*1d2f0*/  @!P0 BRA `(.L_x_3943) ;  /* 0xfffffffc00f08947 */ /* 0x002fea000383ffff */
[----:B------:R-:W-:Y:S05]  /*1d300*/  BRA `(.L_x_4034) ;  /* 0xffffffdc00a47947 */ /* 0x000fea000383ffff */
.L_x_3944:
[----:B-1----:R1:W2:Y:S02]  /*1d310*/  SYNCS.PHASECHK.TRANS64.TRYWAIT P0, [R7+URZ], R2 ;  /* 0x00000002070075a7 */ /* 0x0022a4000800017f */
[----:B--2---:R-:W-:Y:S05]  /*1d320*/  @!P0 NANOSLEEP.SYNCS 0x989680 ;  /* 0x009896800000895d */ /* 0x004fea0003900000 */
[----:B------:R-:W2:Y:S02]  /*1d330*/  @!P0 SYNCS.PHASECHK.TRANS64 P0, [R7+URZ], R2 ;  /* 0x00000002070085a7 */ /* 0x000ea4000800007f */
[----:B--2---:R-:W-:Y:S05]  /*1d340*/  @!P0 BRA `(.L_x_3944) ;  /* 0xfffffffc00f08947 */ /* 0x004fea000383ffff */
[----:B------:R-:W-:Y:S05]  /*1d350*/  BRA `(.L_x_4035) ;  /* 0xffffffdc00987947 */ /* 0x000fea000383ffff */
.L_x_3946:
[----:B--2---:R2:W4:Y:S02]  /*1d360*/  SYNCS.PHASECHK.TRANS64.TRYWAIT P0, [R4+URZ], R5 ;  /* 0x00000005040075a7 */ /* 0x004524000800017f */
[----:B----4-:R-:W-:Y:S05]  /*1d370*/  @!P0 NANOSLEEP.SYNCS 0x989680 ;  /* 0x009896800000895d */ /* 0x010fea0003900000 */
[----:B------:R-:W4:Y:S02]  /*1d380*/  @!P0 SYNCS.PHASECHK.TRANS64 P0, [R4+URZ], R5 ;  /* 0x00000005040085a7 */ /* 0x000f24000800007f */
[----:B----4-:R-:W-:Y:S05]  /*1d390*/  @!P0 BRA `(.L_x_3946) ;  /* 0xfffffffc00f08947 */ /* 0x010fea000383ffff */
[----:B------:R-:W-:Y:S05]  /*1d3a0*/  BRA `(.L_x_4036) ;  /* 0xffffffdc009c7947 */ /* 0x000fea000383ffff */
.L_x_4037:
        /* <DEDUP_REMOVED lines=13> */
.L_x_15170:


//--------------------- .text._ZN7cutlass13device_kernelIN5flash11enable_sm90INS1_16FlashAttnFwdSm90INS1_25CollectiveMainloopFwdSm90ILi2EN4cute5tupleIJNS5_1CILi1EEES8_S8_EEENS6_IJNS7_ILi64EEESA_SA_EEELi512ENS_6half_tEfNS_4arch4Sm90ELb0ELb0ELb1ELb1ELb0ELb0ELb1ELb0ELb0ELb1ELb1ELb0EEENS1_21CollectiveEpilogueFwdINS6_IJSA_NS7_ILi512EEESA_EEES9_SC_SE_Li256ELb1ELb1ELb1ELb0EEENS1_36VarlenDynamicPersistentTileSchedulerILi64ELi64ELi256ELi128ELb1ELb1ELb1ELb0ELb1ELb1EEEEEEEEEvNT_6ParamsE --------------------------
	.section	.text._ZN7cutlass13device_kernelIN5flash11enable_sm90INS1_16FlashAttnFwdSm90INS1_25CollectiveMainloopFwdSm90ILi2EN4cute5tupleIJNS5_1CILi1EEES8_S8_EEENS6_IJNS7_ILi64EEESA_SA_EEELi512ENS_6half_tEfNS_4arch4Sm90ELb0ELb0ELb1ELb1ELb0ELb0ELb1ELb0ELb0ELb1ELb1ELb0EEENS1_21CollectiveEpilogueFwdINS6_IJSA_NS7_ILi512EEESA_EEES9_SC_SE_Li256ELb1ELb1ELb1ELb0EEENS1_36VarlenDynamicPersistentTileSchedulerILi64ELi64ELi256ELi128ELb1ELb1ELb1ELb0ELb1ELb1EEEEEEEEEvNT_6ParamsE,"ax",@progbits
	.align	128
.text._ZN7cutlass13device_kernelIN5flash11enable_sm90INS1_16FlashAttnFwdSm90INS1_25CollectiveMainloopFwdSm90ILi2EN4cute5tupleIJNS5_1CILi1EEES8_S8_EEENS6_IJNS7_ILi64EEESA_SA_EEELi512ENS_6half_tEfNS_4arch4Sm90ELb0ELb0ELb1ELb1ELb0ELb0ELb1ELb0ELb0ELb1ELb1ELb0EEENS1_21CollectiveEpilogueFwdINS6_IJSA_NS7_ILi512EEESA_EEES9_SC_SE_Li256ELb1ELb1ELb1ELb0EEENS1_36VarlenDynamicPersistentTileSchedulerILi64ELi64ELi256ELi128ELb1ELb1ELb1ELb0ELb1ELb1EEEEEEEEEvNT_6ParamsE:
        .type           _ZN7cutlass13device_kernelIN5flash11enable_sm90INS1_16FlashAttnFwdSm90INS1_25CollectiveMainloopFwdSm90ILi2EN4cute5tupleIJNS5_1CILi1EEES8_S8_EEENS6_IJNS7_ILi64EEESA_SA_EEELi512ENS_6half_tEfNS_4arch4Sm90ELb0ELb0ELb1ELb1ELb0ELb0ELb1ELb0ELb0ELb1ELb1ELb0EEENS1_21CollectiveEpilogueFwdINS6_IJSA_NS7_ILi512EEESA_EEES9_SC_SE_Li256ELb1ELb1ELb1ELb0EEENS1_36VarlenDynamicPersistentTileSchedulerILi64ELi64ELi256ELi128ELb1ELb1ELb1ELb0ELb1ELb1EEEEEEEEEvNT_6ParamsE,@function
        .size           _ZN7cutlass13device_kernelIN5flash11enable_sm90INS1_16FlashAttnFwdSm90INS1_25CollectiveMainloopFwdSm90ILi2EN4cute5tupleIJNS5_1CILi1EEES8_S8_EEENS6_IJNS7_ILi64EEESA_SA_EEELi512ENS_6half_tEfNS_4arch4Sm90ELb0ELb0ELb1ELb1ELb0ELb0ELb1ELb0ELb0ELb1ELb1ELb0EEENS1_21CollectiveEpilogueFwdINS6_IJSA_NS7_ILi512EEESA_EEES9_SC_SE_Li256ELb1ELb1ELb1ELb0EEENS1_36VarlenDynamicPersistentTileSchedulerILi64ELi64ELi256ELi128ELb1ELb1ELb1ELb0ELb1ELb1EEEEEEEEEvNT_6ParamsE,(.L_x_15171 - _ZN7cutlass13device_kernelIN5flash11enable_sm90INS1_16FlashAttnFwdSm90INS1_25CollectiveMainloopFwdSm90ILi2EN4cute5tupleIJNS5_1CILi1EEES8_S8_EEENS6_IJNS7_ILi64EEESA_SA_EEELi512ENS_6half_tEfNS_4arch4Sm90ELb0ELb0ELb1ELb1ELb0ELb0ELb1ELb0ELb0ELb1ELb1ELb0EEENS1_21CollectiveEpilogueFwdINS6_IJSA_NS7_ILi512EEESA_EEES9_SC_SE_Li256ELb1ELb1ELb1ELb0EEENS1_36VarlenDynamicPersistentTileSchedulerILi64ELi64ELi256ELi128ELb1ELb1ELb1ELb0ELb1ELb1EEEEEEEEEvNT_6ParamsE)
        .other          _ZN7cutlass13device_kernelIN5flash11enable_sm90INS1_16FlashAttnFwdSm90INS1_25CollectiveMainloopFwdSm90ILi2EN4cute5tupleIJNS5_1CILi1EEES8_S8_EEENS6_IJNS7_ILi64EEESA_SA_EEELi512ENS_6half_tEfNS_4arch4Sm90ELb0ELb0ELb1ELb1ELb0ELb0ELb1ELb0ELb0ELb1ELb1ELb0EEENS1_21CollectiveEpilogueFwdINS6_IJSA_NS7_ILi512EEESA_EEES9_SC_SE_Li256ELb1ELb1ELb1ELb0EEENS1_36VarlenDynamicPersistentTileSchedulerILi64ELi64ELi256ELi128ELb1ELb1ELb1ELb0ELb1ELb1EEEEEEEEEvNT_6ParamsE,@"STO_CUDA_ENTRY STV_DEFAULT"
_ZN7cutlass13device_kernelIN5flash11enable_sm90INS1_16FlashAttnFwdSm90INS1_25CollectiveMainloopFwdSm90ILi2EN4cute5tupleIJNS5_1CILi1EEES8_S8_EEENS6_IJNS7_ILi64EEESA_SA_EEELi512ENS_6half_tEfNS_4arch4Sm90ELb0ELb0ELb1ELb1ELb0ELb0ELb1ELb0ELb0ELb1ELb1ELb0EEENS1_21CollectiveEpilogueFwdINS6_IJSA_NS7_ILi512EEESA_EEES9_SC_SE_Li256ELb1ELb1ELb1ELb0EEENS1_36VarlenDynamicPersistentTileSchedulerILi64ELi64ELi256ELi128ELb1ELb1ELb1ELb0ELb1ELb1EEEEEEEEEvNT_6ParamsE:
        /* <DEDUP_REMOVED lines=17> */
.L_x_4039:
[----:B------:R-:W-:Y:S05]  /*0110*/  BSYNC B0 ;  /* 0x0000000000007941 */ /* 0x000fea0003800000 */
.L_x_4038:
[----:B------:R-:W-:Y:S01]  /*0120*/  SHF.R.U32.HI R3, RZ, 0x7, R6 ;  /* 0x00000007ff037819 */ /* 0x000fe20000011606 */
[----:B------:R-:W-:Y:S01]  /*0130*/  VOTEU.ANY UP0, P0 ;  /* 0x00000000003f7886 */ /* 0x000fe20000000100 */
[----:B------:R-:W0:Y:S01]  /*0140*/  SHFL.IDX PT, R2, R0, RZ, 0x1f ;  /* 0x00001fff00027589 */ /* 0x000e2200000e0000 */
[----:B------:R-:W-:Y:S01]  /*0150*/  UMOV UR4, 0x80 ;  /* 0x0000008000047882 */ /* 0x000fe20000000000 */
[----:B------:R-:W-:Y:S01]  /*0160*/  UMOV UR7, 0x100 ;  /* 0x0000010000077882 */ /* 0x000fe20000000000 */
[----:B------:R-:W-:Y:S01]  /*0170*/  VOTEU.ANY UP1, P0 ;  /* 0x00000000003f7886 */ /* 0x000fe20000020100 */
[----:B------:R-:W1:Y:S01]  /*0180*/  SHFL.IDX PT, R3, R3, RZ, 0x1f ;  /* 0x00001fff03037589 */ /* 0x000e6200000e0000 */
[----:B------:R-:W2:Y:S01]  /*0190*/  @UP0 S2UR UR8, SR_CgaCtaId ;  /* 0x00000000000809c3 */ /* 0x000ea20000008800 */
[----:B------:R-:W-:Y:S01]  /*01a0*/  @UP0 UMOV UR6, 0x400 ;  /* 0x0000040000060882 */ /* 0x000fe20000000000 */
[----:B------:R-:W-:-:S04]  /*01b0*/  @UP0 UIADD3 UR4, -UR4, 0x100000, URZ ;  /* 0x0010000004040890 */ /* 0x000fc8000fffe13f */
[----:B------:R-:W-:Y:S02]  /*01c0*/  @UP0 USHF.L.U32 UR5, UR4, 0xb, URZ ;  /* 0x0000000b04050899 */ /* 0x000fe4000800063f */
[----:B------:R-:W-:Y:S01]  /*01d0*/  @UP0 USHF.L.U32 UR4, UR4, 0x1, URZ ;  /* 0x0000000104040899 */ /* 0x000fe2000800063f */
[----:B------:R-:W-:Y:S01]  /*01e0*/  VOTEU.ANY UP2, P0 ;  /* 0x00000000003f7886 */ /* 0x000fe20000040100 */
[----:B0-----:R-:W-:Y:S01]  /*01f0*/  ISETP.NE.AND P1, PT, R2, RZ, PT ;  /* 0x000000ff0200720c */ /* 0x001fe20003f25270 */
[----:B-1----:R0:W-:Y:S01]  /*0200*/  STL [R1], R3 ;  /* 0x0000000301007387 */ /* 0x0021e20000100800 */
[----:B--2---:R-:W-:Y:S02]  /*0210*/  @UP0 ULEA UR8, UR8, UR6, 0x18 ;  /* 0x0000000608080291 */ /* 0x004fe4000f8ec03f */
[----:B------:R-:W-:-:S04]  /*0220*/  @UP0 UIADD3 UR6, -UR7, 0x100000, URZ ;  /* 0x0010000007060890 */ /* 0x000fc8000fffe13f */
[----:B------:R-:W-:Y:S02]  /*0230*/  @UP0 USHF.L.U32 UR7, UR6, 0xb, URZ ;  /* 0x0000000b06070899 */ /* 0x000fe4000800063f */
[----:B------:R-:W-:Y:S01]  /*0240*/  @UP0 USHF.L.U32 UR6, UR6, 0x1, URZ ;  /* 0x0000000106060899 */ /* 0x000fe2000800063f */
[----:B------:R-:W-:Y:S01]  /*0250*/  VOTEU.ANY UP0, P0 ;  /* 0x00000000003f7886 */ /* 0x000fe20000000100 */
[----:B------:R-:W1:Y:S04]  /*0260*/  FENCE.VIEW.ASYNC.S ;  /* 0x00000000000073c6 */ /* 0x000e680000000000 */
[----:B-1----:R0:W1:Y:S01]  /*0270*/  @UP0 SYNCS.EXCH.64 URZ, [UR8+0x38800], UR4 ;  /* 0x03880004083f05b2 */ /* 0x0020620008000100 */
[----:B------:R0:W2:Y:S05]  /*0280*/  @UP1 SYNCS.EXCH.64 URZ, [UR8+0x38810], UR4 ;  /* 0x03881004083f15b2 */ /* 0x0000aa0008000100 */
        /* <DEDUP_REMOVED lines=16> */
.L_x_4040:
        /* <DEDUP_REMOVED lines=22> */
.L_x_4041:
        /* <DEDUP_REMOVED lines=18> */
.L_x_4042:
        /* <DEDUP_REMOVED lines=22> */
.L_x_4043:
        /* <DEDUP_REMOVED lines=22> */
.L_x_4044:
[----:B------:R-:W-:Y:S01]  /*08d0*/  ISETP.NE.AND P0, PT, R3, RZ, PT ;  /* 0x000000ff0300720c */ /* 0x000fe20003f05270 */
[----:B------:R-:W-:Y:S01]  /*08e0*/  NOP ;  /* 0x0000000000007918 */ /* 0x000fe20000000000 */
[----:B------:R-:W-:Y:S01]  /*08f0*/  ULDC.64 UR38, c[0x0][0x208] ;  /* 0x0000820000267ab9 */ /* 0x000fe20000000a00 */
[----:B01234-:R-:W-:Y:S10]  /*0900*/  BAR.SYNC.DEFER_BLOCKING 0x0 ;  /* 0x0000000000007b1d */ /* 0x01fff40000010000 */
[----:B------:R-:W-:Y:S05]  /*0910*/  @!P0 BRA `(.L_x_4045) ;  /* 0x000000dc00dc8947 */ /* 0x000fea0003800000 */
.L_x_4046:
        /* <DEDUP_REMOVED lines=22> */
[----:B------:R-:W-:Y:S01]  /*0a80*/  UMOV UR36, URZ ;  /* 0x0000003f00247c82 */ /* 0x000fe20008000000 */
[----:B------:R-:W-:Y:S01]  /*0a90*/  SHF.R.S32.HI R3, RZ, 0x1f, R6 ;  /* 0x0000001fff037819 */ /* 0x000fe20000011406 */
[----:B------:R-:W-:Y:S01]  /*0aa0*/  UMOV UR37, URZ ;  /* 0x0000003f00257c82 */ /* 0x000fe20008000000 */
[----:B------:R-:W-:Y:S02]  /*0ab0*/  UMOV UR40, URZ ;  /* 0x0000003f00287c82 */ /* 0x000fe40008000000 */
[CC--:B------:R-:W-:Y:S02]  /*0ac0*/  LEA.HI R2, R3.reuse, R6.reuse, RZ, 0x4 ;  /* 0x0000000603027211 */ /* 0x0c0fe400078f20ff */
[----:B------:R-:W-:-:S02]  /*0ad0*/  LEA.HI R5, R3, R6, RZ, 0x3 ;  /* 0x0000000603057211 */ /* 0x000fc400078f18ff */
[CC--:B------:R-:W-:Y:S02]  /*0ae0*/  LEA.HI R4, R3.reuse, R6.reuse, RZ, 0x5 ;  /* 0x0000000603047211 */ /* 0x0c0fe400078f28ff */
[CC--:B------:R-:W-:Y:S02]  /*0af0*/  LEA.HI R0, R3.reuse, R6.reuse, RZ, 0x7 ;  /* 0x0000000603007211 */ /* 0x0c0fe400078f38ff */
[----:B------:R-:W-:Y:S02]  /*0b00*/  LEA.HI R3, R3, R6, RZ, 0x2 ;  /* 0x0000000603037211 */ /* 0x000fe400078f10ff */
[----:B------:R-:W-:Y:S02]  /*0b10*/  SHF.R.S32.HI R7, RZ, 0x4, R2 ;  /* 0x00000004ff077819 */ /* 0x000fe40000011402 */
[----:B------:R-:W-:Y:S02]  /*0b20*/  LOP3.LUT R11, R5, 0xfffffff8, RZ, 0xc0, !PT ;  /* 0xfffffff8050b7812 */ /* 0x000fe400078ec0ff */
[----:B------:R-:W-:-:S02]  /*0b30*/  LOP3.LUT R5, R2, 0xfffffff0, RZ, 0xc0, !PT ;  /* 0xfffffff002057812 */ /* 0x000fc400078ec0ff */
[--C-:B------:R-:W-:Y:S01]  /*0b40*/  SHF.R.S32.HI R9, RZ, 0x5, R4.reuse ;  /* 0x00000005ff097819 */ /* 0x100fe20000011404 */
[C---:B------:R-:W-:Y:S01]  /*0b50*/  IMAD.IADD R11, R6.reuse, 0x1, -R11 ;  /* 0x00000001060b7824 */ /* 0x040fe200078e0a0b */
[----:B------:R-:W-:Y:S01]  /*0b60*/  LOP3.LUT R13, R3, 0xfffffffc, RZ, 0xc0, !PT ;  /* 0xfffffffc030d7812 */ /* 0x000fe200078ec0ff */
[----:B------:R-:W-:Y:S01]  /*0b70*/  IMAD.IADD R8, R6, 0x1, -R5 ;  /* 0x0000000106087824 */ /* 0x000fe200078e0a05 */
[----:B------:R-:W-:Y:S02]  /*0b80*/  SHF.R.S32.HI R4, RZ, 0x1f, R4 ;  /* 0x0000001fff047819 */ /* 0x000fe40000011404 */
[----:B------:R-:W-:Y:S01]  /*0b90*/  LOP3.LUT R3, R0, 0xffffff80, RZ, 0xc0, !PT ;  /* 0xffffff8000037812 */ /* 0x000fe200078ec0ff */
[----:B------:R-:W-:Y:S01]  /*0ba0*/  IMAD.IADD R13, R6, 0x1, -R13 ;  /* 0x00000001060d7824 */ /* 0x000fe200078e0a0d */
[----:B------:R-:W-:Y:S02]  /*0bb0*/  LEA.HI R2, R2, R7, RZ, 0x1 ;  /* 0x0000000702027211 */ /* 0x000fe400078f08ff */
[----:B------:R-:W-:Y:S01]  /*0bc0*/  LEA.HI R4, R4, R9, RZ, 0x2 ;  /* 0x0000000904047211 */ /* 0x000fe200078f10ff */
[----:B------:R-:W-:Y:S01]  /*0bd0*/  IMAD.IADD R3, R6, 0x1, -R3 ;  /* 0x0000000106037824 */ /* 0x000fe200078e0a03 */
[----:B------:R-:W-:-:S02]  /*0be0*/  LOP3.LUT R2, R2, 0x1ffffffe, RZ, 0xc0, !PT ;  /* 0x1ffffffe02027812 */ /* 0x000fc400078ec0ff */
[----:B------:R-:W-:Y:S02]  /*0bf0*/  SHF.R.S32.HI R227, RZ, 0x7, R0 ;  /* 0x00000007ffe37819 */ /* 0x000fe40000011400 */
[----:B------:R-:W-:Y:S01]  /*0c00*/  LOP3.LUT R4, R4, 0x3ffffc, RZ, 0xc0, !PT ;  /* 0x003ffffc04047812 */ /* 0x000fe200078ec0ff */
[----:B------:R-:W-:Y:S01]  /*0c10*/  IMAD.IADD R7, R7, 0x1, -R2 ;  /* 0x0000000107077824 */ /* 0x000fe200078e0a02 */
[--C-:B------:R-:W-:Y:S01]  /*0c20*/  SHF.R.S32.HI R5, RZ, 0x1f, R8.reuse ;  /* 0x0000001fff057819 */ /* 0x100fe20000011408 */
[----:B------:R-:W-:Y:S01]  /*0c30*/  IMAD R15, R227, 0x100, R8 ;  /* 0x00000100e30f7824 */ /* 0x000fe200078e0208 */
[----:B------:R-:W-:Y:S01]  /*0c40*/  SHF.R.S32.HI R2, RZ, 0x1f, R3 ;  /* 0x0000001fff027819 */ /* 0x000fe20000011403 */
[----:B------:R-:W-:Y:S01]  /*0c50*/  IMAD.IADD R10, R9, 0x1, -R4 ;  /* 0x00000001090a7824 */ /* 0x000fe200078e0a04 */
        /* <DEDUP_REMOVED lines=19> */
[----:B------:R-:W-:Y:S01]  /*0d90*/  LOP3.LUT R0, R0, 0xfffffe, RZ, 0xc0, !PT ;  /* 0x00fffffe00007812 */ /* 0x000fe200078ec0ff */
[--C-:B------:R-:W-:Y:S01]  /*0da0*/  IMAD.U32 R12, R16, 0x40, R7.reuse ;  /* 0x00000040100c7824 */ /* 0x100fe200078e0007 */
[----:B------:R-:W-:Y:S02]  /*0db0*/  LEA.HI R3, R3, R2, RZ, 0x3 ;  /* 0x0000000203037211 */ /* 0x000fe400078f18ff */
[----:B------:R-:W-:Y:S01]  /*0dc0*/  LOP3.LUT R7, R4, 0x8, R7, 0xf8, !PT ;  /* 0x0000000804077812 */ /* 0x000fe200078ef807 */
[----:B------:R-:W-:Y:S01]  /*0dd0*/  IMAD.IADD R0, R227, 0x1, -R0 ;  /* 0x00000001e3007824 */ /* 0x000fe200078e0a00 */
[----:B------:R-:W-:Y:S01]  /*0de0*/  LOP3.LUT R6, R6, 0x7ffffe00, RZ, 0xc0, !PT ;  /* 0x7ffffe0006067812 */ /* 0x000fe200078ec0ff */
[----:B------:R0:W-:Y:S01]  /*0df0*/  STL [R1+0x70], R12 ;  /* 0x0000700c01007387 */ /* 0x0001e20000100800 */
[----:B------:R-:W-:-:S02]  /*0e00*/  SHF.R.U32.HI R4, RZ, 0x3, R4 ;  /* 0x00000003ff047819 */ /* 0x000fc40000011604 */
[----:B------:R-:W-:Y:S01]  /*0e10*/  LOP3.LUT R3, R3, 0xfffffff8, RZ, 0xc0, !PT ;  /* 0xfffffff803037812 */ /* 0x000fe200078ec0ff */
[----:B------:R-:W-:Y:S01]  /*0e20*/  IMAD R6, R9, 0x400, R6 ;  /* 0x0000040009067824 */ /* 0x000fe200078e0206 */
[----:B------:R-:W-:Y:S02]  /*0e30*/  LOP3.LUT R7, R7, R4, RZ, 0x3c, !PT ;  /* 0x0000000407077212 */ /* 0x000fe400078e3cff */
[----:B------:R-:W-:Y:S01]  /*0e40*/  SHF.R.S32.HI R5, RZ, 0x5, R5 ;  /* 0x00000005ff057819 */ /* 0x000fe20000011405 */
[----:B------:R-:W-:Y:S01]  /*0e50*/  IMAD.IADD R16, R2, 0x1, -R3 ;  /* 0x0000000102107824 */ /* 0x000fe200078e0a03 */
[----:B------:R-:W-:Y:S01]  /*0e60*/  R2P PR, R8, 0x6 ;  /* 0x0000000608007804 */ /* 0x000fe20000000000 */
[----:B0-----:R-:W-:Y:S02]  /*0e70*/  IMAD.SHL.U32 R12, R0, 0x100, RZ ;  /* 0x00000100000c7824 */ /* 0x001fe400078e00ff */
[----:B------:R-:W-:Y:S02]  /*0e80*/  IMAD.IADD R7, R6, 0x1, R7 ;  /* 0x0000000106077824 */ /* 0x000fe400078e0207 */
[----:B------:R-:W-:Y:S01]  /*0e90*/  IMAD.SHL.U32 R2, R11, 0x8, RZ ;  /* 0x000000080b027824 */ /* 0x000fe200078e00ff */
[----:B------:R-:W-:Y:S01]  /*0ea0*/  STL [R1+0x6c], R12 ;  /* 0x00006c0c01007387 */ /* 0x000fe20000100800 */
[----:B------:R-:W-:Y:S01]  /*0eb0*/  IMAD.IADD R17, R230, 0x1, R12 ;  /* 0x00000001e6117824 */ /* 0x000fe200078e020c */
[----:B------:R-:W-:Y:S01]  /*0ec0*/  LEA R19, R7, UR41, 0x1 ;  /* 0x0000002907137c11 */ /* 0x000fe2000f8e08ff */
[----:B------:R-:W-:Y:S01]  /*0ed0*/  IMAD R16, R5, 0x10, R16 ;  /* 0x0000001005107824 */ /* 0x000fe200078e0210 */
[----:B------:R-:W-:Y:S01]  /*0ee0*/  SEL R185, R185, 0xffffffe0, !P1 ;  /* 0xffffffe0b9b97807 */ /* 0x000fe20004800000 */
[----:B------:R-:W-:Y:S01]  /*0ef0*/  VIADD R193, R2, 0x40 ;  /* 0x0000004002c17836 */ /* 0x000fe20000000000 */
[----:B------:R-:W-:Y:S01]  /*0f00*/  SHF.R.S32.HI R0, RZ, 0x1f, R17 ;  /* 0x0000001fff007819 */ /* 0x000fe20000011411 */
        /* <DEDUP_REMOVED lines=69> */
[----:B------:R-:W-:-:S02]  /*1360*/  IMAD.MOV.U32 R6, RZ, RZ, R14 ;  /* 0x000000ffff067224 */ /* 0x000fc400078e000e */
[C---:B------:R-:W-:Y:S02]  /*1370*/  VIADD R192, R2.reuse, 0x80 ;  /* 0x0000008002c07836 */ /* 0x040fe40000000000 */
[C---:B------:R-:W-:Y:S02]  /*1380*/  VIADD R191, R2.reuse, 0xc0 ;  /* 0x000000c002bf7836 */ /* 0x040fe40000000000 */
[C---:B------:R-:W-:Y:S02]  /*1390*/  VIADD R190, R2.reuse, 0x100 ;  /* 0x0000010002be7836 */ /* 0x040fe40000000000 */
[C---:B------:R-:W-:Y:S02]  /*13a0*/  VIADD R189, R2.reuse, 0x140 ;  /* 0x0000014002bd7836 */ /* 0x040fe40000000000 */
[C---:B------:R-:W-:Y:S02]  /*13b0*/  VIADD R229, R2.reuse, 0x180 ;  /* 0x0000018002e57836 */ /* 0x040fe40000000000 */
[----:B------:R-:W-:-:S02]  /*13c0*/  VIADD R228, R2, 0x1c0 ;  /* 0x000001c002e47836 */ /* 0x000fc40000000000 */
[----:B------:R-:W-:-:S07]  /*13d0*/  IMAD.IADD R185, R185, 0x1, R184 ;  /* 0x00000001b9b97824 */ /* 0x000fce00078e02b8 */
.L_x_4090:
[----:B------:R-:W-:Y:S01]  /*13e0*/  ULDC.64 UR6, c[0x0][0xd88] ;  /* 0x0003620000067ab9 */ /* 0x000fe20000000a00 */
[----:B0123-5:R-:W0:Y:S01]  /*13f0*/  LDC.64 R12, c[0x0][0x418] ;  /* 0x00010600ff0c7b82 */ /* 0x02fe220000000a00 */
[----:B------:R-:W-:-:S06]  /*1400*/  UIMAD.WIDE UR6, UR5, 0x4, UR6 ;  /* 0x00000004050678a5 */ /* 0x000fcc000f8e0206 */
[----:B------:R-:W-:Y:S01]  /*1410*/  IMAD.U32 R8, RZ, RZ, UR6 ;  /* 0x00000006ff087e24 */ /* 0x000fe2000f8e00ff */
[----:B------:R-:W1:Y:S01]  /*1420*/  LDC R0, c[0x0][0x424] ;  /* 0x00010900ff007b82 */ /* 0x000e620000000800 */
[----:B------:R-:W-:Y:S01]  /*1430*/  IMAD.U32 R9, RZ, RZ, UR7 ;  /* 0x00000007ff097e24 */ /* 0x000fe2000f8e00ff */
[----:B------:R-:W-:-:S04]  /*1440*/  ULDC.64 UR6, c[0x0][0xb20] ;  /* 0x0002c80000067ab9 */ /* 0x000fc80000000a00 */
[----:B------:R-:W2:Y:S01]  /*1450*/  LDG.E R187, desc[UR38][R8.64] ;  /* 0x0000002608bb7981 */ /* 0x000ea2000c1e1900 */
[----:B------:R-:W-:Y:S01]  /*1460*/  ISETP.NE.U32.AND P0, PT, RZ, UR6, PT ;  /* 0x00000006ff007c0c */ /* 0x000fe2000bf05070 */
[----:B------:R-:W3:Y:S01]  /*1470*/  LDC R153, c[0x0][0x2f0] ;  /* 0x0000bc00ff997b82 */ /* 0x000ee20000000800 */
[----:B------:R-:W-:Y:S02]  /*1480*/  IMAD.MOV.U32 R10, RZ, RZ, RZ ;  /* 0x000000ffff0a7224 */ /* 0x000fe400078e00ff */
[----:B------:R-:W-:-:S05]  /*1490*/  ISETP.NE.AND.EX P0, PT, RZ, UR7, PT, P0 ;  /* 0x00000007ff007c0c */ /* 0x000fca000bf05300 */
[----:B----4-:R-:W4:Y:S01]  /*14a0*/  LDC R7, c[0x0][0xae8] ;  /* 0x0002ba00ff077b82 */ /* 0x010f220000000800 */
[----:B--2---:R-:W-:-:S07]  /*14b0*/  SHF.R.S32.HI R195, RZ, 0x1f, R187 ;  /* 0x0000001fffc37819 */ /* 0x004fce00000114bb */
[----:B------:R-:W-:-:S04]  /*14c0*/  @P0 LEA R4, P1, R187, UR6, 0x2 ;  /* 0x00000006bb040c11 */ /* 0x000fc8000f8210ff */
[----:B------:R-:W-:Y:S01]  /*14d0*/  @P0 LEA.HI.X R5, R187, UR7, R195, 0x2, P1 ;  /* 0x00000007bb050c11 */ /* 0x000fe200088f14c3 */
[----:B------:R-:W-:Y:S02]  /*14e0*/  ULDC.64 UR6, c[0x0][0xb18] ;  /* 0x0002c60000067ab9 */ /* 0x000fe40000000a00 */
[----:B------:R-:W-:Y:S02]  /*14f0*/  ISETP.NE.U32.AND P1, PT, RZ, UR6, PT ;  /* 0x00000006ff007c0c */ /* 0x000fe4000bf25070 */
[----:B------:R2:W5:Y:S01]  /*1500*/  @P0 LDG.E R10, desc[UR38][R4.64] ;  /* 0x00000026040a0981 */ /* 0x000562000c1e1900 */
[----:B0-----:R-:W-:Y:S02]  /*1510*/  ISETP.NE.U32.AND P0, PT, R12, RZ, PT ;  /* 0x000000ff0c00720c */ /* 0x001fe40003f05070 */
[----:B------:R-:W-:Y:S02]  /*1520*/  ISETP.NE.AND.EX P1, PT, RZ, UR7, PT, P1 ;  /* 0x00000007ff007c0c */ /* 0x000fe4000bf25310 */
[----:B------:R-:W-:-:S04]  /*1530*/  ISETP.NE.AND.EX P0, PT, R13, RZ, PT, P0 ;  /* 0x000000ff0d00720c */ /* 0x000fc80003f05300 */
[----:B-1----:R-:W-:-:S05]  /*1540*/  SEL R0, R0, 0x1, P0 ;  /* 0x0000000100007807 */ /* 0x002fca0000000000 */
[----:B---3--:R-:W-:Y:S02]  /*1550*/  IMAD R153, R0, R153, RZ ;  /* 0x0000009900997224 */ /* 0x008fe400078e02ff */
[----:B------:R-:W-:-:S04]  /*1560*/  @P1 LEA R8, P0, R187, UR6, 0x2 ;  /* 0x00000006bb081c11 */ /* 0x000fc8000f8010ff */
[----:B------:R-:W-:-:S05]  /*1570*/  @P1 LEA.HI.X R9, R187, UR7, R195, 0x2, P0 ;  /* 0x00000007bb091c11 */ /* 0x000fca00080f14c3 */
[----:B------:R2:W5:Y:S01]  /*1580*/  @P1 LDG.E R153, desc[UR38][R8.64] ;  /* 0x0000002608991981 */ /* 0x000562000c1e1900 */
[C---:B------:R-:W-:Y:S01]  /*1590*/  LOP3.LUT R3, R6.reuse, 0xff000000, RZ, 0xc0, !PT ;  /* 0xff00000006037812 */ /* 0x040fe200078ec0ff */
[----:B------:R-:W-:Y:S01]  /*15a0*/  UMOV UR42, UR4 ;  /* 0x00000004002a7c82 */ /* 0x000fe20008000000 */
[----:B------:R-:W-:Y:S02]  /*15b0*/  LOP3.LUT R0, R6, 0xff0000, RZ, 0xc0, !PT ;  /* 0x00ff000006007812 */ /* 0x000fe400078ec0ff */
[----:B------:R-:W-:Y:S01]  /*15c0*/  SHF.R.U32.HI R3, RZ, 0x8, R3 ;  /* 0x00000008ff037819 */ /* 0x000fe20000011603 */
[----:B----4-:R-:W-:Y:S06]  /*15d0*/  @P1 BRA `(.L_x_4047) ;  /* 0x0000000000241947 */ /* 0x010fec0003800000 */
[----:B------:R-:W-:Y:S02]  /*15e0*/  ULDC.64 UR4, c[0x0][0xb00] ;  /* 0x0002c00000047ab9 */ /* 0x000fe40000000a00 */
[----:B------:R-:W-:-:S04]  /*15f0*/  ISETP.NE.U32.AND P0, PT, RZ, UR4, PT ;  /* 0x00000004ff007c0c */ /* 0x000fc8000bf05070 */
[----:B------:R-:W-:-:S13]  /*1600*/  ISETP.NE.AND.EX P0, PT, RZ, UR5, PT, P0 ;  /* 0x00000005ff007c0c */ /* 0x000fda000bf05300 */
[----:B------:R-:W-:Y:S05]  /*1610*/  @!P0 BRA `(.L_x_4047) ;  /* 0x0000000000148947 */ /* 0x000fea0003800000 */
[----:B--2---:R-:W0:Y:S02]  /*1620*/  LDC.64 R4, c[0x0][0xb00] ;  /* 0x0002c000ff047b82 */ /* 0x004e240000000a00 */
[----:B0-----:R-:W-:-:S05]  /*1630*/  IMAD.WIDE R4, R187, 0x4, R4 ;  /* 0x00000004bb047825 */ /* 0x001fca00078e0204 */
[----:B-----5:R-:W2:Y:S04]  /*1640*/  LDG.E R153, desc[UR38][R4.64] ;  /* 0x0000002604997981 */ /* 0x020ea8000c1e1900 */
[----:B------:R-:W2:Y:S02]  /*1650*/  LDG.E R8, desc[UR38][R4.64+0x4] ;  /* 0x0000042604087981 */ /* 0x000ea4000c1e1900 */
[----:B--2---:R-:W-:-:S07]  /*1660*/  IMAD.IADD R153, R8, 0x1, -R153 ;  /* 0x0000000108997824 */ /* 0x004fce00078e0a99 */
.L_x_4047:
[----:B--2---:R-:W2:Y:S01]  /*1670*/  LDL R4, [R1] ;  /* 0x0000000001047983 */ /* 0x004ea20000100800 */
[----:B-----5:R-:W-:Y:S01]  /*1680*/  IMAD.IADD R153, R153, 0x1, -R10 ;  /* 0x0000000199997824 */ /* 0x020fe200078e0a0a */
[----:B------:R-:W-:Y:S02]  /*1690*/  LEA.HI R194, R0, R3, RZ, 0x10 ;  /* 0x0000000300c27211 */ /* 0x000fe400078f80ff */
[----:B------:R-:W-:Y:S01]  /*16a0*/  LOP3.LUT R188, R6, 0xffff, RZ, 0xc0, !PT ;  /* 0x0000ffff06bc7812 */ /* 0x000fe200078ec0ff */
[----:B------:R-:W-:Y:S01]  /*16b0*/  VIADD R0, R153, 0x3f ;  /* 0x0000003f99007836 */ /* 0x000fe20000000000 */
[----:B------:R-:W-:Y:S02]  /*16c0*/  SHF.R.U32.HI R22, RZ, 0x10, R194 ;  /* 0x00000010ff167819 */ /* 0x000fe400000116c2 */
[----:B------:R-:W-:Y:S02]  /*16d0*/  LOP3.LUT R194, R194, 0xff, RZ, 0xc0, !PT ;  /* 0x000000ffc2c27812 */ /* 0x000fe400078ec0ff */
[----:B------:R-:W-:-:S02]  /*16e0*/  SHF.R.S32.HI R3, RZ, 0x1f, R0 ;  /* 0x0000001fff037819 */ /* 0x000fc40000011400 */
[C---:B------:R-:W-:Y:S02]  /*16f0*/  ISETP.NE.AND P0, PT, R22.reuse, RZ, PT ;  /* 0x000000ff1600720c */ /* 0x040fe40003f05270 */
[----:B------:R-:W-:Y:S02]  /*1700*/  LEA.HI R3, R3, R0, RZ, 0x6 ;  /* 0x0000000003037211 */ /* 0x000fe400078f30ff */
[----:B------:R-:W-:Y:S02]  /*1710*/  SEL R10, R22, R7, P0 ;  /* 0x00000007160a7207 */ /* 0x000fe40000000000 */
[----:B------:R-:W-:Y:S02]  /*1720*/  SHF.R.S32.HI R9, RZ, 0x6, R3 ;  /* 0x00000006ff097819 */ /* 0x000fe40000011403 */
[----:B--2---:R-:W-:-:S13]  /*1730*/  ISETP.NE.AND P1, PT, R4, 0x1, PT ;  /* 0x000000010400780c */ /* 0x004fda0003f25270 */
[----:B------:R-:W-:Y:S05]  /*1740*/  @!P1 BRA `(.L_x_4048) ;  /* 0x0000001c006c9947 */ /* 0x000fea0003800000 */
[----:B------:R-:W-:Y:S01]  /*1750*/  ISETP.GE.AND P0, PT, R153, 0x1, PT ;  /* 0x000000019900780c */ /* 0x000fe20003f06270 */
[----:B------:R-:W-:-:S12]  /*1760*/  IMAD.MOV.U32 R3, RZ, RZ, RZ ;  /* 0x000000ffff037224 */ /* 0x000fd800078e00ff */
[----:B------:R-:W-:Y:S05]  /*1770*/  @!P0 BRA `(.L_x_4049) ;  /* 0x0000000000688947 */ /* 0x000fea0003800000 */
        /* <DEDUP_REMOVED lines=26> */
.L_x_4049:
[-C--:B------:R-:W-:Y:S01]  /*1920*/  IMAD R0, R194, R3.reuse, RZ ;  /* 0x00000003c2007224 */ /* 0x080fe200078e02ff */
[----:B------:R-:W-:Y:S01]  /*1930*/  PLOP3.LUT P0, PT, PT, PT, PT, 0x80, 0x0 ;  /* 0x000000000000781c */ /* 0x000fe20003f0f070 */
[----:B------:R-:W-:Y:S01]  /*1940*/  IMAD.MOV.U32 R152, RZ, RZ, RZ ;  /* 0x000000ffff987224 */ /* 0x000fe200078e00ff */
[----:B------:R-:W-:Y:S02]  /*1950*/  CS2R R150, SRZ ;  /* 0x0000000000967805 */ /* 0x000fe4000001ff00 */
[----:B------:R-:W-:Y:S02]  /*1960*/  CS2R R148, SRZ ;  /* 0x0000000000947805 */ /* 0x000fe4000001ff00 */
[----:B------:R-:W-:Y:S02]  /*1970*/  VIADDMNMX R3, R0, R3, R9, PT ;  /* 0x0000000300037246 */ /* 0x000fe40003800109 */
[----:B------:R-:W-:Y:S02]  /*1980*/  CS2R R146, SRZ ;  /* 0x0000000000927805 */ /* 0x000fe4000001ff00 */
[----:B------:R-:W-:-:S02]  /*1990*/  CS2R R144, SRZ ;  /* 0x0000000000907805 */ /* 0x000fc4000001ff00 */
[----:B------:R-:W-:Y:S02]  /*19a0*/  CS2R R142, SRZ ;  /* 0x00000000008e7805 */ /* 0x000fe4000001ff00 */
[----:B------:R-:W-:Y:S01]  /*19b0*/  R2UR UR16, R3 ;  /* 0x00000000031072ca */ /* 0x000fe200000e0000 */
[----:B------:R-:W-:Y:S01]  /*19c0*/  IMAD.MOV.U32 R3, RZ, RZ, RZ ;  /* 0x000000ffff037224 */ /* 0x000fe200078e00ff */
        /* <DEDUP_REMOVED lines=11> */
[----:B------:R-:W-:Y:S02]  /*1a80*/  ISETP.LT.AND P1, PT, R0, UR16, PT ;  /* 0x0000001000007c0c */ /* 0x000fe4000bf21270 */
        /* <DEDUP_REMOVED lines=49> */
[----:B------:R-:W0:Y:S01]  /*1da0*/  SHFL.IDX PT, R3, R227, RZ, 0x1f ;  /* 0x00001fffe3037589 */ /* 0x000e2200000e0000 */
[----:B------:R-:W-:Y:S01]  /*1db0*/  UMOV UR7, 0x40000040 ;  /* 0x4000004000077882 */ /* 0x000fe20000000000 */
[----:B------:R-:W-:Y:S01]  /*1dc0*/  UMOV UR9, 0x40000040 ;  /* 0x4000004000097882 */ /* 0x000fe20000000000 */
[----:B------:R-:W-:Y:S01]  /*1dd0*/  UMOV UR11, 0x40000040 ;  /* 0x40000040000b7882 */ /* 0x000fe20000000000 */
[----:B------:R-:W-:Y:S06]  /*1de0*/  BAR.SYNC.DEFER_BLOCKING 0xe, 0x100 ;  /* 0x0384000000007b1d */ /* 0x000fec0000010000 */
[----:B------:R-:W-:Y:S01]  /*1df0*/  UMOV UR13, 0x40000040 ;  /* 0x40000040000d7882 */ /* 0x000fe20000000000 */
[----:B------:R-:W-:Y:S01]  /*1e00*/  UMOV UR15, 0x40000040 ;  /* 0x40000040000f7882 */ /* 0x000fe20000000000 */
[----:B------:R-:W-:Y:S01]  /*1e10*/  UMOV UR17, 0x40000040 ;  /* 0x4000004000117882 */ /* 0x000fe20000000000 */
[----:B------:R-:W-:Y:S01]  /*1e20*/  UMOV UR19, 0x40000040 ;  /* 0x4000004000137882 */ /* 0x000fe20000000000 */
[----:B------:R-:W1:Y:S01]  /*1e30*/  S2R R4, SR_TID.X ;  /* 0x0000000000047919 */ /* 0x000e620000002100 */
[----:B0-----:R-:W-:Y:S01]  /*1e40*/  R2UR UR4, R3 ;  /* 0x00000000030472ca */ /* 0x001fe200000e0000 */
[----:B------:R-:W-:Y:S01]  /*1e50*/  IMAD.U32 R3, RZ, RZ, UR37 ;  /* 0x00000025ff037e24 */ /* 0x000fe2000f8e00ff */
[----:B------:R-:W-:-:S11]  /*1e60*/  WARPGROUP.ARRIVE ;  /* 0x00000000000079c5 */ /* 0x000fd60000000000 */
[----:B------:R-:W-:-:S04]  /*1e70*/  ULEA.HI UR5, UR4, UR4, URZ, 0x1 ;  /* 0x0000000404057291 */ /* 0x000fc8000f8f083f */
[----:B------:R-:W-:-:S04]  /*1e80*/  ULOP3.LUT UR5, UR5, 0x1fffe, URZ, 0xc0, !UPT ;  /* 0x0001fffe05057892 */ /* 0x000fc8000f8ec03f */
[----:B------:R-:W-:Y:S01]  /*1e90*/  UIADD3 UR5, UR4, -UR5, URZ ;  /* 0x8000000504057290 */ /* 0x000fe2000fffe03f */
[----:B-1----:R-:W-:Y:S01]  /*1ea0*/  LOP3.LUT R4, R4, 0x7f, RZ, 0xc0, !PT ;  /* 0x0000007f04047812 */ /* 0x002fe200078ec0ff */
[----:B------:R-:W-:Y:S02]  /*1eb0*/  UIADD3 UR4, UR41, 0x36400, URZ ;  /* 0x0003640029047890 */ /* 0x000fe4000fffe03f */
[----:B------:R-:W-:Y:S01]  /*1ec0*/  ULEA UR5, UR5, UR41, 0xf ;  /* 0x0000002905057291 */ /* 0x000fe2000f8e783f */
[----:B------:R-:W-:Y:S01]  /*1ed0*/  ISETP.NE.AND P1, PT, R4, RZ, PT ;  /* 0x000000ff0400720c */ /* 0x000fe20003f25270 */
[----:B------:R-:W-:Y:S02]  /*1ee0*/  USHF.R.U32.HI UR4, URZ, 0x4, UR4 ;  /* 0x000000043f047899 */ /* 0x000fe40008011604 */
[----:B------:R-:W-:Y:S02]  /*1ef0*/  UIADD3 UR5, UR5, 0x400, URZ ;  /* 0x0000040005057890 */ /* 0x000fe4000fffe03f */
[----:B------:R-:W-:-:S02]  /*1f00*/  ULOP3.LUT UR4, UR4, 0x3fff, URZ, 0xc0, !UPT ;  /* 0x00003fff04047892 */ /* 0x000fc4000f8ec03f */
[----:B------:R-:W-:Y:S02]  /*1f10*/  USHF.R.U32.HI UR5, URZ, 0x4, UR5 ;  /* 0x000000043f057899 */ /* 0x000fe40008011605 */
[----:B------:R-:W-:Y:S02]  /*1f20*/  ULOP3.LUT UR4, UR4, 0x10000, URZ, 0xfc, !UPT ;  /* 0x0001000004047892 */ /* 0x000fe4000f8efc3f */
[----:B------:R-:W-:Y:S02]  /*1f30*/  ULOP3.LUT UR5, UR5, 0x3fff, URZ, 0xc0, !UPT ;  /* 0x00003fff05057892 */ /* 0x000fe4000f8ec03f */
[----:B------:R-:W-:Y:S01]  /*1f40*/  UIADD3 UR8, UR4, 0x2, URZ ;  /* 0x0000000204087890 */ /* 0x000fe2000fffe03f */
[----:B------:R-:W-:Y:S01]  /*1f50*/  @!P1 LEA R3, R3, UR41, 0x3 ;  /* 0x0000002903039c11 */ /* 0x000fe2000f8e18ff */
[----:B------:R-:W-:Y:S02]  /*1f60*/  ULOP3.LUT UR20, UR5, 0x2000000, URZ, 0xfc, !UPT ;  /* 0x0200000005147892 */ /* 0x000fe4000f8efc3f */
[----:B------:R-:W-:-:S02]  /*1f70*/  UIADD3 UR12, UR4, 0x4, URZ ;  /* 0x00000004040c7890 */ /* 0x000fc4000fffe03f */
[----:B------:R-:W-:Y:S01]  /*1f80*/  ULEA UR6, UR37, UR20, 0xc ;  /* 0x0000001425067291 */ /* 0x000fe2000f8e603f */
[----:B------:R-:W-:Y:S01]  /*1f90*/  @!P1 VIADD R3, R3, 0x38860 ;  /* 0x0003886003039836 */ /* 0x000fe20000000000 */
[----:B------:R-:W-:Y:S02]  /*1fa0*/  UMOV UR5, 0x40000040 ;  /* 0x4000004000057882 */ /* 0x000fe40000000000 */
[----:B------:R-:W-:Y:S02]  /*1fb0*/  UIADD3 UR10, UR6, 0x80, URZ ;  /* 0x00000080060a7890 */ /* 0x000fe4000fffe03f */
[----:B------:R-:W-:Y:S01]  /*1fc0*/  UIADD3 UR14, UR6, 0x100, URZ ;  /* 0x00000100060e7890 */ /* 0x000fe2000fffe03f */
[----:B------:R-:W-:Y:S01]  /*1fd0*/  @!P1 PRMT R3, RZ, 0x654, R3 ;  /* 0x00000654ff039816 */ /* 0x000fe20000000003 */
[----:B------:R-:W-:Y:S02]  /*1fe0*/  UIADD3 UR18, UR6, 0x180, URZ ;  /* 0x0000018006127890 */ /* 0x000fe4000fffe03f */
[----:B------:R-:W-:Y:S01]  /*1ff0*/  HGMMA.64x256x16.F32 R24, gdesc[UR4].tnspB, RZ, !UPT, gsb0 ;  /* 0x43e00000041879f0 */ /* 0x000fe2000c0008ff */
[----:B------:R-:W-:-:S02]  /*2000*/  UIADD3 UR7, UR16, -0x2, URZ ;  /* 0xfffffffe10077890 */ /* 0x000fc4000fffe03f */
[----:B------:R-:W-:-:S04]  /*2010*/  UIADD3 UR16, UR4, 0x6, URZ ;  /* 0x0000000604107890 */ /* 0x000fc8000fffe03f */
[----:B------:R-:W-:Y:S01]  /*2020*/  ISETP.LE.AND P0, PT, R0, UR7, PT ;  /* 0x0000000700007c0c */ /* 0x000fe2000bf03270 */
        /* <DEDUP_REMOVED lines=16> */
[----:B------:R-:W-:-:S05]  /*2130*/  UMOV UR21, UR7 ;  /* 0x0000000700157c82 */ /* 0x000fca0008000000 */
.L_x_4052:
[----:B------:R-:W-:Y:S01]  /*2140*/  BAR.SYNC.DEFER_BLOCKING 0xe, 0x100 ;  /* 0x0384000000007b1d */ /* 0x000fe20000010000 */
[----:B01----:R-:W-:Y:S01]  /*2150*/  IMAD.U32 R3, RZ, RZ, UR37 ;  /* 0x00000025ff037e24 */ /* 0x003fe2000f8e00ff */
[----:B------:R-:W-:-:S03]  /*2160*/  UIADD3 UR37, UR37, 0x1, URZ ;  /* 0x0000000125257890 */ /* 0x000fc6000fffe03f */
[----:B------:R-:W-:Y:S01]  /*2170*/  IMAD R3, R3, 0x40, R16 ;  /* 0x0000004003037824 */ /* 0x000fe200078e0210 */
[----:B------:R-:W-:Y:S01]  /*2180*/  UISETP.NE.AND UP0, UPT, UR37, 0x2, UPT ;  /* 0x000000022500788c */ /* 0x000fe2000bf05270 */
[----:B------:R-:W-:Y:S01]  /*2190*/  UMOV UR7, 0x40000040 ;  /* 0x4000004000077882 */ /* 0x000fe20000000000 */
[----:B------:R-:W-:Y:S02]  /*21a0*/  UMOV UR11, 0x40000040 ;  /* 0x40000040000b7882 */ /* 0x000fe40000000000 */
[----:B------:R-:W-:Y:S01]  /*21b0*/  LEA R3, R3, UR41, 0x2 ;  /* 0x0000002903037c11 */ /* 0x000fe2000f8e10ff */
[----:B------:R-:W-:Y:S01]  /*21c0*/  USEL UR37, UR37, URZ, UP0 ;  /* 0x0000003f25257287 */ /* 0x000fe20008000000 */
[----:B------:R-:W-:Y:S01]  /*21d0*/  UMOV UR15, 0x40000040 ;  /* 0x40000040000f7882 */ /* 0x000fe20000000000 */
[----:B------:R-:W-:Y:S02]  /*21e0*/  UMOV UR19, 0x40000040 ;  /* 0x4000004000137882 */ /* 0x000fe40000000000 */
[----:B------:R-:W-:-:S04]  /*21f0*/  ULEA UR6, UR37, UR20, 0xc ;  /* 0x0000001425067291 */ /* 0x000fc8000f8e603f */
[----:B------:R-:W-:Y:S02]  /*2200*/  UIADD3 UR10, UR6, 0x80, URZ ;  /* 0x00000080060a7890 */ /* 0x000fe4000fffe03f */
[----:B------:R-:W-:Y:S02]  /*2210*/  UIADD3 UR14, UR6, 0x100, URZ ;  /* 0x00000100060e7890 */ /* 0x000fe4000fffe03f */
[----:B------:R-:W-:Y:S01]  /*2220*/  UIADD3 UR18, UR6, 0x180, URZ ;  /* 0x0000018006127890 */ /* 0x000fe2000fffe03f */
[----:B------:R-:W0:Y:S04]  /*2230*/  LDS R4, [R3+0x38400] ;  /* 0x0384000003047984 */ /* 0x000e280000000800 */
[----:B------:R1:W2:Y:S02]  /*2240*/  LDS R5, [R3+0x38420] ;  /* 0x0384200003057984 */ /* 0x0002a40000000800 */
[----:B-1----:R-:W-:-:S05]  /*2250*/  IMAD.U32 R3, RZ, RZ, UR37 ;  /* 0x00000025ff037e24 */ /* 0x002fca000f8e00ff */
[----:B------:R-:W-:-:S05]  /*2260*/  @!P1 LEA R3, R3, UR41, 0x3 ;  /* 0x0000002903039c11 */ /* 0x000fca000f8e18ff */
[----:B------:R-:W-:-:S05]  /*2270*/  @!P1 VIADD R3, R3, 0x38860 ;  /* 0x0003886003039836 */ /* 0x000fca0000000000 */
[----:B------:R-:W-:Y:S01]  /*2280*/  @!P1 PRMT R3, RZ, 0x654, R3 ;  /* 0x00000654ff039816 */ /* 0x000fe20000000003 */
        /* <DEDUP_REMOVED lines=129> */
[----:B------:R-:W-:Y:S01]  /*2aa0*/  HGMMA.64x256x16.F32 R24, gdesc[UR4].tnspB, R24, gsb0 ;  /* 0x43e00000041879f0 */ /* 0x000fe20008000818 */
[----:B------:R-:W-:Y:S01]  /*2ab0*/  UMOV UR6, UR21 ;  /* 0x0000001500067c82 */ /* 0x000fe20008000000 */
[----:B------:R-:W-:Y:S01]  /*2ac0*/  USEL UR7, URZ, 0x1, UP0 ;  /* 0x000000013f077887 */ /* 0x000fe20008000000 */
[----:B------:R-:W-:Y:S01]  /*2ad0*/  ISETP.LT.AND P0, PT, R0, UR6, PT ;  /* 0x0000000600007c0c */ /* 0x000fe2000bf01270 */
[----:B------:R-:W-:Y:S02]  /*2ae0*/  UIADD3 UR21, UR21, -0x1, URZ ;  /* 0xffffffff15157890 */ /* 0x000fe4000fffe03f */
[----:B------:R-:W-:Y:S01]  /*2af0*/  ULOP3.LUT UR36, UR36, UR7, URZ, 0x3c, !UPT ;  /* 0x0000000724247292 */ /* 0x000fe2000f8e3c3f */
[----:B------:R-:W-:Y:S02]  /*2b00*/  WARPGROUP.DEPBAR.LE gsb0, 0x0 ;  /* 0x00008000000079c5 */ /* 0x000fe40000010000 */
[----:B------:R-:W-:-:S15]  /*2b10*/  WARPGROUP.ARRIVE ;  /* 0x00000000000079c5 */ /* 0x000fde0000000000 */
[----:B------:R-:W-:-:S04]  /*2b20*/  NOP ;  /* 0x0000000000007918 */ /* 0x000fc80000000000 */
        /* <DEDUP_REMOVED lines=13> */
.L_x_4051:
[----:B------:R-:W-:Y:S01]  /*2c00*/  BAR.SYNC.DEFER_BLOCKING 0xe, 0x100 ;  /* 0x0384000000007b1d */ /* 0x000fe20000010000 */
[----:B01----:R-:W-:Y:S01]  /*2c10*/  IMAD.U32 R3, RZ, RZ, UR37 ;  /* 0x00000025ff037e24 */ /* 0x003fe2000f8e00ff */
[----:B------:R-:W-:Y:S01]  /*2c20*/  UIADD3 UR37, UR37, 0x1, URZ ;  /* 0x0000000125257890 */ /* 0x000fe2000fffe03f */
[----:B------:R-:W-:Y:S01]  /*2c30*/  PLOP3.LUT P0, PT, PT, PT, PT, 0x8, 0x0 ;  /* 0x000000000000781c */ /* 0x000fe20003f0e170 */
[----:B------:R-:W-:Y:S02]  /*2c40*/  IMAD.MOV.U32 R152, RZ, RZ, RZ ;  /* 0x000000ffff987224 */ /* 0x000fe400078e00ff */
        /* <DEDUP_REMOVED lines=136> */
[----:B------:R-:W-:Y:S01]  /*34d0*/  IMAD.MOV.U32 R3, RZ, RZ, RZ ;  /* 0x000000ffff037224 */ /* 0x000fe200078e00ff */
[----:B------:R-:W-:Y:S06]  /*34e0*/  BAR.ARV 0xf, 0x100 ;  /* 0x03c4000000007b1d */ /* 0x000fec0000002000 */
[----:B------:R-:W-:Y:S05]  /*34f0*/  BRA `(.L_x_4050) ;  /* 0x0000006800c07947 */ /* 0x000fea0003800000 */
.L_x_4048:
[----:B------:R-:W-:Y:S01]  /*3500*/  ISETP.GE.AND P0, PT, R153, 0x1, PT ;  /* 0x000000019900780c */ /* 0x000fe20003f06270 */
[----:B------:R-:W-:-:S12]  /*3510*/  IMAD.MOV.U32 R23, RZ, RZ, RZ ;  /* 0x000000ffff177224 */ /* 0x000fd800078e00ff */
[----:B------:R-:W-:Y:S05]  /*3520*/  @!P0 BRA `(.L_x_4053) ;  /* 0x0000000000688947 */ /* 0x000fea0003800000 */
        /* <DEDUP_REMOVED lines=26> */
.L_x_4053:
        /* <DEDUP_REMOVED lines=100> */
.L_x_4054:
[----:B------:R-:W2:Y:S01]  /*3d10*/  LDL R20, [R1] ;  /* 0x0000000001147983 */ /* 0x000ea20000100800 */
[----:B------:R-:W-:-:S04]  /*3d20*/  ULEA.HI UR4, UR40, UR40, URZ, 0x1 ;  /* 0x0000002828047291 */ /* 0x000fc8000f8f083f */
[----:B------:R-:W-:-:S04]  /*3d30*/  ULOP3.LUT UR4, UR4, 0xfffffffe, URZ, 0xc0, !UPT ;  /* 0xfffffffe04047892 */ /* 0x000fc8000f8ec03f */
[----:B------:R-:W-:-:S06]  /*3d40*/  UIADD3 UR4, UR40, -UR4, URZ ;  /* 0x8000000428047290 */ /* 0x000fcc000fffe03f */
[----:B------:R-:W-:-:S05]  /*3d50*/  IMAD.U32 R3, RZ, RZ, UR4 ;  /* 0x00000004ff037e24 */ /* 0x000fca000f8e00ff */
[----:B------:R-:W-:-:S04]  /*3d60*/  SHF.L.U32 R3, R3, 0x1f, RZ ;  /* 0x0000001f03037819 */ /* 0x000fc800000006ff */
[----:B------:R-:W0:Y:S01]  /*3d70*/  SYNCS.PHASECHK.TRANS64.TRYWAIT P1, [UR41+0x38800], R3 ;  /* 0x03880003ff0075a7 */ /* 0x000e220008020169 */
[----:B--2---:R-:W-:Y:S01]  /*3d80*/  ISETP.NE.AND P0, PT, R20, RZ, PT ;  /* 0x000000ff1400720c */ /* 0x004fe20003f05270 */
[----:B0-----:R-:W-:-:S12]  /*3d90*/  @!P1 BRA `(.L_x_4055) ;  /* 0x0000012c005c9947 */ /* 0x001fd80003800000 */
.L_x_4233:
[----:B------:R-:W-:Y:S05]  /*3da0*/  @P0 BRA `(.L_x_4056) ;  /* 0x0000000000040947 */ /* 0x000fea0003800000 */
[----:B------:R-:W-:Y:S01]  /*3db0*/  BPT.TRAP 0x1 ;  /* 0x000000040000795c */ /* 0x000fe20000300000 */
.L_x_4056:
[----:B------:R-:W-:Y:S02]  /*3dc0*/  IMAD.U32 R4, RZ, RZ, UR37 ;  /* 0x00000025ff047e24 */ /* 0x000fe4000f8e00ff */
[----:B------:R-:W-:-:S03]  /*3dd0*/  IMAD.U32 R5, RZ, RZ, UR36 ;  /* 0x00000024ff057e24 */ /* 0x000fc6000f8e00ff */
[----:B------:R-:W-:Y:S02]  /*3de0*/  LEA R4, R4, UR41, 0x3 ;  /* 0x0000002904047c11 */ /* 0x000fe4000f8e18ff */
[----:B------:R-:W-:-:S04]  /*3df0*/  SHF.L.U32 R5, R5, 0x1f, RZ ;  /* 0x0000001f05057819 */ /* 0x000fc800000006ff */
[----:B------:R1:W2:Y:S01]  /*3e00*/  SYNCS.PHASECHK.TRANS64.TRYWAIT P1, [R4+URZ+0x38830], R5 ;  /* 0x03883005040075a7 */ /* 0x0002a2000802017f */
[----:B------:R-:W-:Y:S05]  /*3e10*/  @P0 BRA `(.L_x_4057) ;  /* 0x0000000000040947 */ /* 0x000fea0003800000 */
[----:B------:R-:W-:Y:S01]  /*3e20*/  BPT.TRAP 0x1 ;  /* 0x000000040000795c */ /* 0x000fe20000300000 */
.L_x_4057:
[----:B--2---:R-:W-:Y:S05]  /*3e30*/  @P1 BRA `(.L_x_4058) ;  /* 0x0000000000081947 */ /* 0x004fea0003800000 */
[----:B------:R-:W2:Y:S02]  /*3e40*/  SYNCS.PHASECHK.TRANS64.TRYWAIT P1, [R4+URZ+0x38830], R5 ;  /* 0x03883005040075a7 */ /* 0x000ea4000802017f */
[----:B--2---:R-:W-:Y:S05]  /*3e50*/  @!P1 BRA `(.L_x_4059) ;  /* 0x0000012c00449947 */ /* 0x004fea0003800000 */
.L_x_4058:
[----:B------:R-:W-:-:S04]  /*3e60*/  UIADD3 UR4, UR41, 0x22400, URZ ;  /* 0x0002240029047890 */ /* 0x000fc8000fffe03f */
[----:B------:R-:W-:-:S04]  /*3e70*/  USHF.R.U32.HI UR4, URZ, 0x4, UR4 ;  /* 0x000000043f047899 */ /* 0x000fc80008011604 */
[----:B------:R-:W-:-:S06]  /*3e80*/  ULOP3.LUT UR4, UR4, 0x3fff, URZ, 0xc0, !UPT ;  /* 0x00003fff04047892 */ /* 0x000fcc000f8ec03f */
[----:B0-----:R-:W-:Y:S01]  /*3e90*/  IMAD.U32 R0, RZ, RZ, UR4 ;  /* 0x00000004ff007e24 */ /* 0x001fe2000f8e00ff */
[----:B------:R-:W-:Y:S05]  /*3ea0*/  WARPSYNC.ALL ;  /* 0x0000000000007948 */ /* 0x000fea0003800000 */
[----:B------:R-:W-:-:S04]  /*3eb0*/  LOP3.LUT R0, R0, 0x10000, RZ, 0xfc, !PT ;  /* 0x0001000000007812 */ /* 0x000fc800078efcff */
        /* <DEDUP_REMOVED lines=10> */
[----:B------:R-:W-:-:S02]  /*3f60*/  UMOV UR13, 0x40000040 ;  /* 0x40000040000d7882 */ /* 0x000fc40000000000 */
[----:B------:R-:W-:Y:S02]  /*3f70*/  ULEA UR6, UR37, UR6, 0x9 ;  /* 0x0000000625067291 */ /* 0x000fe4000f8e483f */
[----:B------:R-:W-:Y:S02]  /*3f80*/  ULOP3.LUT UR4, UR4, 0x10000, URZ, 0xfc, !UPT ;  /* 0x0001000004047892 */ /* 0x000fe4000f8efc3f */
[----:B------:R-:W-:Y:S02]  /*3f90*/  UIADD3 UR10, UR6, 0x2, URZ ;  /* 0x00000002060a7890 */ /* 0x000fe4000fffe03f */
[----:B------:R-:W-:Y:S02]  /*3fa0*/  UIADD3 UR8, UR4, 0x2, URZ ;  /* 0x0000000204087890 */ /* 0x000fe4000fffe03f */
[----:B------:R-:W-:Y:S02]  /*3fb0*/  UIADD3 UR14, UR6, 0x4, URZ ;  /* 0x00000004060e7890 */ /* 0x000fe4000fffe03f */
[----:B------:R-:W-:-:S02]  /*3fc0*/  UIADD3 UR12, UR4, 0x4, URZ ;  /* 0x00000004040c7890 */ /* 0x000fc4000fffe03f */
[----:B------:R-:W-:Y:S01]  /*3fd0*/  HGMMA.64x64x16.F32 R24, gdesc[UR4], RZ, !UPT, gsb0 ;  /* 0x00e00000041879f0 */ /* 0x000fe2000c0008ff */
[----:B------:R-:W-:Y:S02]  /*3fe0*/  UIADD3 UR18, UR6, 0x6, URZ ;  /* 0x0000000606127890 */ /* 0x000fe4000fffe03f */
[----:B------:R-:W-:Y:S01]  /*3ff0*/  UIADD3 UR16, UR4, 0x6, URZ ;  /* 0x0000000604107890 */ /* 0x000fe2000fffe03f */
[----:B------:R-:W-:Y:S01]  /*4000*/  UMOV UR19, 0x40000040 ;  /* 0x4000004000137882 */ /* 0x000fe20000000000 */
        /* <DEDUP_REMOVED lines=11> */
[----:B------:R-:W0:Y:S02]  /*40c0*/  SYNCS.PHASECHK.TRANS64.TRYWAIT P1, [UR41+0x38810], R3 ;  /* 0x03881003ff0075a7 */ /* 0x000e240008020169 */
[----:B0-----:R-:W-:Y:S05]  /*40d0*/  @!P1 BRA `(.L_x_4060) ;  /* 0x0000012800b89947 */ /* 0x001fea0003800000 */
.L_x_4234:
[----:B------:R-:W-:Y:S05]  /*40e0*/  @P0 BRA `(.L_x_4061) ;  /* 0x0000000000040947 */ /* 0x000fea0003800000 */
[----:B------:R-:W-:Y:S01]  /*40f0*/  BPT.TRAP 0x1 ;  /* 0x000000040000795c */ /* 0x000fe20000300000 */
.L_x_4061:
[----:B------:R3:W4:Y:S01]  /*4100*/  SYNCS.PHASECHK.TRANS64.TRYWAIT P1, [R4+URZ+0x38850], R5 ;  /* 0x03885005040075a7 */ /* 0x000722000802017f */
[----:B------:R-:W-:Y:S05]  /*4110*/  @P0 BRA `(.L_x_4062) ;  /* 0x0000000000040947 */ /* 0x000fea0003800000 */
[----:B------:R-:W-:Y:S01]  /*4120*/  BPT.TRAP 0x1 ;  /* 0x000000040000795c */ /* 0x000fe20000300000 */
.L_x_4062:
[----:B----4-:R-:W-:Y:S05]  /*4130*/  @P1 BRA `(.L_x_4063) ;  /* 0x0000000000081947 */ /* 0x010fea0003800000 */
[----:B------:R-:W4:Y:S02]  /*4140*/  SYNCS.PHASECHK.TRANS64.TRYWAIT P1, [R4+URZ+0x38850], R5 ;  /* 0x03885005040075a7 */ /* 0x000f24000802017f */
[----:B----4-:R-:W-:Y:S05]  /*4150*/  @!P1 BRA `(.L_x_4064) ;  /* 0x0000012800b09947 */ /* 0x010fea0003800000 */
.L_x_4063:
[----:B------:R-:W-:Y:S01]  /*4160*/  UIADD3 UR4, UR41, 0x400, URZ ;  /* 0x0000040029047890 */ /* 0x000fe2000fffe03f */
[----:B------:R-:W-:Y:S01]  /*4170*/  WARPGROUP.ARRIVE ;  /* 0x00000000000079c5 */ /* 0x000fe20000000000 */
[----:B------:R-:W-:-:S05]  /*4180*/  UIADD3 UR5, UR41, 0x26400, URZ ;  /* 0x0002640029057890 */ /* 0x000fca000fffe03f */
[----:B0-----:R-:W0:Y:S01]  /*4190*/  S2R R3, SR_TID.X ;  /* 0x0000000000037919 */ /* 0x001e220000002100 */
[----:B------:R-:W-:Y:S01]  /*41a0*/  USHF.R.U32.HI UR4, URZ, 0x4, UR4 ;  /* 0x000000043f047899 */ /* 0x000fe20008011604 */
[C---:B------:R-:W-:Y:S01]  /*41b0*/  IMAD R153, R23.reuse, -0x40, R153 ;  /* 0xffffffc017997824 */ /* 0x040fe200078e0299 */
[----:B------:R-:W-:Y:S01]  /*41c0*/  USHF.R.U32.HI UR5, URZ, 0x4, UR5 ;  /* 0x000000043f057899 */ /* 0x000fe20008011605 */
[----:B------:R-:W5:Y:S01]  /*41d0*/  S2R R15, SR_TID.X ;  /* 0x00000000000f7919 */ /* 0x000f620000002100 */
[----:B------:R-:W-:Y:S01]  /*41e0*/  ULOP3.LUT UR4, UR4, 0x3fff, URZ, 0xc0, !UPT ;  /* 0x00003fff04047892 */ /* 0x000fe2000f8ec03f */
[----:B------:R-:W-:Y:S01]  /*41f0*/  VIADD R23, R23, 0xfffffffe ;  /* 0xfffffffe17177836 */ /* 0x000fe20000000000 */
[----:B------:R-:W-:Y:S01]  /*4200*/  ULOP3.LUT UR5, UR5, 0x3fff, URZ, 0xc0, !UPT ;  /* 0x00003fff05057892 */ /* 0x000fe2000f8ec03f */
[----:B------:R-:W-:Y:S01]  /*4210*/  IADD3 R153, -R230, 0x40, R153 ;  /* 0x00000040e6997810 */ /* 0x000fe20007ffe199 */
[----:B------:R-:W-:Y:S02]  /*4220*/  ULOP3.LUT UR4, UR4, 0x10000, URZ, 0xfc, !UPT ;  /* 0x0001000004047892 */ /* 0x000fe4000f8efc3f */
[----:B------:R-:W-:Y:S01]  /*4230*/  ULOP3.LUT UR6, UR5, 0x10000, URZ, 0xfc, !UPT ;  /* 0x0001000005067892 */ /* 0x000fe2000f8efc3f */
[C---:B------:R-:W-:Y:S01]  /*4240*/  ISETP.GT.AND P1, PT, R153.reuse, RZ, PT ;  /* 0x000000ff9900720c */ /* 0x040fe20003f24270 */
[----:B------:R-:W-:Y:S01]  /*4250*/  ULEA UR10, UR37, UR4, 0xc ;  /* 0x00000004250a7291 */ /* 0x000fe2000f8e603f */
[C---:B------:R-:W-:Y:S01]  /*4260*/  ISETP.GT.AND P2, PT, R153.reuse, 0x1, PT ;  /* 0x000000019900780c */ /* 0x040fe20003f44270 */
[----:B------:R-:W-:Y:S01]  /*4270*/  UMOV UR21, 0x40000040 ;  /* 0x4000004000157882 */ /* 0x000fe20000000000 */
[----:B------:R-:W-:Y:S01]  /*4280*/  UMOV UR23, 0x40000040 ;  /* 0x4000004000177882 */ /* 0x000fe20000000000 */
[----:B------:R-:W-:Y:S01]  /*4290*/  UIADD3 UR14, UR6, 0x800, URZ ;  /* 0x00000800060e7890 */ /* 0x000fe2000fffe03f */
[C---:B------:R-:W-:Y:S01]  /*42a0*/  ISETP.GT.AND P3, PT, R153.reuse, 0x8, PT ;  /* 0x000000089900780c */ /* 0x040fe20003f64270 */
[----:B------:R-:W-:Y:S01]  /*42b0*/  UMOV UR20, UR6 ;  /* 0x0000000600147c82 */ /* 0x000fe20008000000 */
[----:B------:R-:W-:Y:S01]  /*42c0*/  UMOV UR22, UR10 ;  /* 0x0000000a00167c82 */ /* 0x000fe20008000000 */
[----:B------:R-:W-:Y:S01]  /*42d0*/  UIADD3 UR15, UR10, 0x800, URZ ;  /* 0x000008000a0f7890 */ /* 0x000fe2000fffe03f */
[----:B------:R-:W-:Y:S01]  /*42e0*/  HGMMA.64x64x16.F32 R24, gdesc[UR20], R24, gsb0 ;  /* 0x00e00000141879f0 */ /* 0x000fe20008000818 */
[----:B------:R-:W-:Y:S01]  /*42f0*/  UIADD3 UR20, UR6, 0x2, URZ ;  /* 0x0000000206147890 */ /* 0x000fe2000fffe03f */
[C---:B------:R-:W-:Y:S01]  /*4300*/  ISETP.GT.AND P4, PT, R153.reuse, 0x9, PT ;  /* 0x000000099900780c */ /* 0x040fe20003f84270 */
[----:B------:R-:W-:Y:S01]  /*4310*/  UIADD3 UR22, UR10, 0x2, URZ ;  /* 0x000000020a167890 */ /* 0x000fe2000fffe03f */
[C---:B------:R-:W-:Y:S01]  /*4320*/  ISETP.GT.AND P5, PT, R153.reuse, 0x10, PT ;  /* 0x000000109900780c */ /* 0x040fe20003fa4270 */
[----:B------:R-:W-:Y:S01]  /*4330*/  UMOV UR21, 0x40000040 ;  /* 0x4000004000157882 */ /* 0x000fe20000000000 */
[----:B------:R-:W-:Y:S01]  /*4340*/  UMOV UR23, 0x40000040 ;  /* 0x4000004000177882 */ /* 0x000fe20000000000 */
[----:B------:R-:W-:Y:S01]  /*4350*/  ISETP.GT.AND P6, PT, R153, 0x11, PT ;  /* 0x000000119900780c */ /* 0x000fe20003fc4270 */
[----:B------:R-:W-:Y:S01]  /*4360*/  UMOV UR19, 0x40000040 ;  /* 0x4000004000137882 */ /* 0x000fe20000000000 */
[----:B0-----:R-:W-:-:S02]  /*4370*/  SHF.R.U32.HI R3, RZ, 0x7, R3 ;  /* 0x00000007ff037819 */ /* 0x001fc40000011603 */
[----:B-----5:R-:W-:-:S04]  /*4380*/  LOP3.LUT R15, R15, 0x7f, RZ, 0xc0, !PT ;  /* 0x0000007f0f0f7812 */ /* 0x020fc800078ec0ff */
[----:B------:R-:W0:Y:S02]  /*4390*/  SHFL.IDX PT, R3, R3, RZ, 0x1f ;  /* 0x00001fff03037589 */ /* 0x000e2400000e0000 */
[----:B0-----:R-:W-:-:S13]  /*43a0*/  R2UR UR5, R3 ;  /* 0x00000000030572ca */ /* 0x001fda00000e0000 */
[----:B------:R-:W-:-:S03]  /*43b0*/  UISETP.GT.AND UP0, UPT, UR5, 0x7f, UPT ;  /* 0x0000007f0500788c */ /* 0x000fc6000bf04270 */
[----:B------:R-:W-:Y:S01]  /*43c0*/  UMOV UR5, 0x4 ;  /* 0x0000000400057882 */ /* 0x000fe20000000000 */
[----:B------:R-:W-:Y:S02]  /*43d0*/  USEL UR11, URZ, 0x2, !UP0 ;  /* 0x000000023f0b7887 */ /* 0x000fe4000c000000 */
[----:B------:R-:W-:Y:S02]  /*43e0*/  USEL UR7, UR5, 0x2, UP0 ;  /* 0x0000000205077887 */ /* 0x000fe40008000000 */
[----:B------:R-:W-:Y:S01]  /*43f0*/  USEL UR5, UR5, 0x6, !UP0 ;  /* 0x0000000605057887 */ /* 0x000fe2000c000000 */
[----:B------:R-:W-:Y:S02]  /*4400*/  WARPGROUP.DEPBAR.LE gsb0, 0x0 ;  /* 0x00008000000079c5 */ /* 0x000fe40000010000 */
[----:B------:R-:W-:-:S06]  /*4410*/  WARPGROUP.ARRIVE ;  /* 0x00000000000079c5 */ /* 0x000fcc0000000000 */
[----:B------:R-:W-:Y:S01]  /*4420*/  HGMMA.64x64x16.F32 R24, gdesc[UR20], R24, gsb0 ;  /* 0x00e00000141879f0 */ /* 0x000fe20008000818 */
[----:B------:R-:W-:Y:S02]  /*4430*/  UIADD3 UR20, UR6, 0x4, URZ ;  /* 0x0000000406147890 */ /* 0x000fe4000fffe03f */
[----:B------:R-:W-:Y:S01]  /*4440*/  UIADD3 UR22, UR10, 0x4, URZ ;  /* 0x000000040a167890 */ /* 0x000fe2000fffe03f */
[----:B------:R-:W-:Y:S01]  /*4450*/  UMOV UR21, 0x40000040 ;  /* 0x4000004000157882 */ /* 0x000fe20000000000 */
[----:B------:R-:W-:Y:S01]  /*4460*/  UMOV UR23, 0x40000040 ;  /* 0x4000004000177882 */ /* 0x000fe20000000000 */
        /* <DEDUP_REMOVED lines=94> */
[----:B------:R-:W-:Y:S02]  /*4a50*/  UIADD3 UR20, UR11, UR14, URZ ;  /* 0x0000000e0b147290 */ /* 0x000fe4000fffe03f */
[----:B------:R-:W-:Y:S01]  /*4a60*/  UIADD3 UR22, UR11, UR15, URZ ;  /* 0x0000000f0b167290 */ /* 0x000fe2000fffe03f */
        /* <DEDUP_REMOVED lines=16> */
[----:B------:R-:W-:Y:S01]  /*4b70*/  UMOV UR14, 0x28 ;  /* 0x00000028000e7882 */ /* 0x000fe20000000000 */
[----:B------:R-:W-:Y:S01]  /*4b80*/  UMOV UR15, 0xa00 ;  /* 0x00000a00000f7882 */ /* 0x000fe20000000000 */
[----:B------:R-:W-:Y:S02]  /*4b90*/  USEL UR14, UR14, 0x26, UP0 ;  /* 0x000000260e0e7887 */ /* 0x000fe40008000000 */
[----:B------:R-:W-:-:S02]  /*4ba0*/  USEL UR15, UR15, 0x980, UP0 ;  /* 0x000009800f0f7887 */ /* 0x000fc40008000000 */
[----:B------:R-:W-:Y:S02]  /*4bb0*/  ULOP3.LUT UR14, UR14, 0x6, URZ, 0xc0, !UPT ;  /* 0x000000060e0e7892 */ /* 0x000fe4000f8ec03f */
[----:B------:R-:W-:Y:S01]  /*4bc0*/  ULOP3.LUT UR15, UR15, 0xa00, URZ, 0xc0, !UPT ;  /* 0x00000a000f0f7892 */ /* 0x000fe2000f8ec03f */
[----:B------:R-:W-:Y:S02]  /*4bd0*/  WARPGROUP.DEPBAR.LE gsb0, 0x0 ;  /* 0x00008000000079c5 */ /* 0x000fe40000010000 */
[----:B------:R-:W-:-:S06]  /*4be0*/  WARPGROUP.ARRIVE ;  /* 0x00000000000079c5 */ /* 0x000fcc0000000000 */
[----:B------:R-:W-:Y:S01]  /*4bf0*/  HGMMA.64x64x16.F32 R24, gdesc[UR20], R24, gsb0 ;  /* 0x00e00000141879f0 */ /* 0x000fe20008000818 */
[----:B------:R-:W-:Y:S02]  /*4c00*/  UIADD3 UR20, UR14, UR15, UR6 ;  /* 0x0000000f0e147290 */ /* 0x000fe4000fffe006 */
[----:B------:R-:W-:Y:S01]  /*4c10*/  UIADD3 UR22, UR14, UR15, UR10 ;  /* 0x0000000f0e167290 */ /* 0x000fe2000fffe00a */
[----:B------:R-:W-:Y:S01]  /*4c20*/  UMOV UR21, 0x40000040 ;  /* 0x4000004000157882 */ /* 0x000fe20000000000 */
[----:B------:R-:W-:Y:S01]  /*4c30*/  UMOV UR23, 0x40000040 ;  /* 0x4000004000177882 */ /* 0x000fe20000000000 */
[----:B------:R-:W-:Y:S02]  /*4c40*/  UIADD3 UR14, UR6, 0xa00, URZ ;  /* 0x00000a00060e7890 */ /* 0x000fe4000fffe03f */
[----:B------:R-:W-:Y:S01]  /*4c50*/  UIADD3 UR15, UR10, 0xa00, URZ ;  /* 0x00000a000a0f7890 */ /* 0x000fe2000fffe03f */
        /* <DEDUP_REMOVED lines=87> */
[----:B------:R-:W-:Y:S02]  /*51d0*/  UMOV UR7, 0x1000 ;  /* 0x0000100000077882 */ /* 0x000fe40000000000 */
[----:B------:R-:W-:-:S04]  /*51e0*/  USEL UR7, UR7, 0xf80, UP0 ;  /* 0x00000f8007077887 */ /* 0x000fc80008000000 */
[----:B------:R-:W-:Y:S01]  /*51f0*/  ULOP3.LUT UR7, UR7, 0x1e00, URZ, 0xc0, !UPT ;  /* 0x00001e0007077892 */ /* 0x000fe2000f8ec03f */
        /* <DEDUP_REMOVED lines=8> */
[----:B------:R-:W-:Y:S01]  /*5280*/  ULDC UR15, c[0x0][0xa80] ;  /* 0x0002a000000f7ab9 */ /* 0x000fe20000000800 */
[----:B------:R-:W-:-:S04]  /*5290*/  USEL UR5, UR5, 0x3e, UP0 ;  /* 0x0000003e05057887 */ /* 0x000fc80008000000 */
        /* <DEDUP_REMOVED lines=8> */
[----:B------:R-:W-:Y:S01]  /*5320*/  ULDC UR5, c[0x0][0xad0] ;  /* 0x0002b40000057ab9 */ /* 0x000fe20000000800 */
[----:B------:R-:W-:-:S04]  /*5330*/  ULOP3.LUT UR7, UR43, 0x2000000, URZ, 0xfc, !UPT ;  /* 0x020000002b077892 */ /* 0x000fc8000f8efc3f */
[----:B------:R-:W-:-:S04]  /*5340*/  ULEA UR10, UR37, UR7, 0xc ;  /* 0x00000007250a7291 */ /* 0x000fc8000f8e603f */
[----:B------:R-:W-:-:S07]  /*5350*/  UIADD3 UR14, UR10, 0x80, URZ ;  /* 0x000000800a0e7890 */ /* 0x000fce000fffe03f */
[----:B------:R-:W-:Y:S01]  /*5360*/  UMOV UR18, UR14 ;  /* 0x0000000e00127c82 */ /* 0x000fe20008000000 */
[----:B------:R-:W-:Y:S01]  /*5370*/  UIADD3 UR14, UR10, 0x100, URZ ;  /* 0x000001000a0e7890 */ /* 0x000fe2000fffe03f */
        /* <DEDUP_REMOVED lines=35> */
[----:B-----5:R-:W-:Y:S01]  /*55b0*/  FSEL R25, R25, -INF , P2 ;  /* 0xff80000019197808 */ /* 0x020fe20001000000 */
[----:B------:R-:W-:Y:S01]  /*55c0*/  FMUL.FTZ R46, R46, UR5 ;  /* 0x000000052e2e7c20 */ /* 0x000fe20008410000 */
[----:B------:R-:W-:Y:S01]  /*55d0*/  FMUL.FTZ R47, R47, UR5 ;  /* 0x000000052f2f7c20 */ /* 0x000fe20008410000 */
[----:B------:R-:W-:Y:S01]  /*55e0*/  FMUL.FTZ R50, R50, UR5 ;  /* 0x0000000532327c20 */ /* 0x000fe20008410000 */
[----:B------:R-:W-:Y:S01]  /*55f0*/  FMNMX.FTZ R7, R24, R25, !PT ;  /* 0x0000001918077209 */ /* 0x000fe20007810000 */
[----:B------:R-:W-:Y:S01]  /*5600*/  FMUL.FTZ R51, R51, UR5 ;  /* 0x0000000533337c20 */ /* 0x000fe20008410000 */
[----:B------:R-:W-:Y:S01]  /*5610*/  FMUL.FTZ R54, R54, UR5 ;  /* 0x0000000536367c20 */ /* 0x000fe20008410000 */
[----:B------:R-:W5:Y:S01]  /*5620*/  MUFU.TANH R32, R32 ;  /* 0x0000002000207308 */ /* 0x000f620000002400 */
[----:B-1----:R-:W-:Y:S01]  /*5630*/  FSEL R28, R28, -INF , P3 ;  /* 0xff8000001c1c7808 */ /* 0x002fe20001800000 */
[----:B------:R-:W-:-:S03]  /*5640*/  FMUL.FTZ R55, R55, UR5 ;  /* 0x0000000537377c20 */ /* 0x000fc60008410000 */
[----:B------:R-:W-:-:S03]  /*5650*/  FMNMX.FTZ R6, R28, R7, !PT ;  /* 0x000000071c067209 */ /* 0x000fc60007810000 */
[----:B------:R-:W1:Y:S01]  /*5660*/  MUFU.TANH R3, R26 ;  /* 0x0000001a00037308 */ /* 0x000e620000002400 */
[----:B0-----:R-:W-:-:S04]  /*5670*/  FSEL R29, R29, -INF , P4 ;  /* 0xff8000001d1d7808 */ /* 0x001fc80002000000 */
[----:B------:R-:W-:-:S03]  /*5680*/  FMNMX.FTZ R7, R29, R6, !PT ;  /* 0x000000061d077209 */ /* 0x000fc60007810000 */
[----:B------:R-:W0:Y:S01]  /*5690*/  MUFU.TANH R33, R33 ;  /* 0x0000002100217308 */ /* 0x000e220000002400 */
[----:B-----5:R-:W-:-:S04]  /*56a0*/  FSEL R32, R32, -INF , P5 ;  /* 0xff80000020207808 */ /* 0x020fc80002800000 */
[----:B------:R-:W-:-:S03]  /*56b0*/  FMNMX.FTZ R6, R32, R7, !PT ;  /* 0x0000000720067209 */ /* 0x000fc60007810000 */
[----:B------:R-:W5:Y:S01]  /*56c0*/  MUFU.TANH R8, R27 ;  /* 0x0000001b00087308 */ /* 0x000f620000002400 */
[----:B-1----:R-:W-:Y:S02]  /*56d0*/  FSEL R3, R3, -INF , P1 ;  /* 0xff80000003037808 */ /* 0x002fe40000800000 */
[----:B------:R-:W-:-:S05]  /*56e0*/  ISETP.GT.AND P1, PT, R153, 0x18, PT ;  /* 0x000000189900780c */ /* 0x000fca0003f24270 */
[----:B------:R-:W1:Y:S01]  /*56f0*/  MUFU.TANH R36, R36 ;  /* 0x0000002400247308 */ /* 0x000e620000002400 */
[----:B0-----:R-:W-:-:S04]  /*5700*/  FSEL R33, R33, -INF , P6 ;  /* 0xff80000021217808 */ /* 0x001fc80003000000 */
[----:B------:R-:W-:-:S03]  /*5710*/  FMNMX.FTZ R7, R33, R6, !PT ;  /* 0x0000000621077209 */ /* 0x000fc60007810000 */
[----:B--234-:R-:W0:Y:S01]  /*5720*/  MUFU.TANH R5, R30 ;  /* 0x0000001e00057308 */ /* 0x01ce220000002400 */
[----:B-----5:R-:W-:Y:S02]  /*5730*/  FSEL R8, R8, -INF , P2 ;  /* 0xff80000008087808 */ /* 0x020fe40001000000 */
[----:B------:R-:W-:-:S05]  /*5740*/  ISETP.GT.AND P2, PT, R153, 0x19, PT ;  /* 0x000000199900780c */ /* 0x000fca0003f44270 */
[----:B------:R-:W2:Y:S01]  /*5750*/  MUFU.TANH R37, R37 ;  /* 0x0000002500257308 */ /* 0x000ea20000002400 */
[----:B-1----:R-:W-:-:S04]  /*5760*/  FSEL R36, R36, -INF , P1 ;  /* 0xff80000024247808 */ /* 0x002fc80000800000 */
[----:B------:R-:W-:-:S03]  /*5770*/  FMNMX.FTZ R6, R36, R7, !PT ;  /* 0x0000000724067209 */ /* 0x000fc60007810000 */
[----:B------:R-:W1:Y:S01]  /*5780*/  MUFU.TANH R9, R31 ;  /* 0x0000001f00097308 */ /* 0x000e620000002400 */
[----:B0-----:R-:W-:Y:S02]  /*5790*/  FSEL R5, R5, -INF , P3 ;  /* 0xff80000005057808 */ /* 0x001fe40001800000 */
[----:B------:R-:W-:-:S05]  /*57a0*/  ISETP.GT.AND P3, PT, R153, 0x20, PT ;  /* 0x000000209900780c */ /* 0x000fca0003f64270 */
[----:B------:R-:W0:Y:S01]  /*57b0*/  MUFU.TANH R40, R40 ;  /* 0x0000002800287308 */ /* 0x000e220000002400 */
[----:B--2---:R-:W-:-:S04]  /*57c0*/  FSEL R37, R37, -INF , P2 ;  /* 0xff80000025257808 */ /* 0x004fc80001000000 */
[----:B------:R-:W-:-:S03]  /*57d0*/  FMNMX.FTZ R7, R37, R6, !PT ;  /* 0x0000000625077209 */ /* 0x000fc60007810000 */
[----:B------:R-:W2:Y:S01]  /*57e0*/  MUFU.TANH R10, R34 ;  /* 0x00000022000a7308 */ /* 0x000ea20000002400 */
[----:B-1----:R-:W-:Y:S02]  /*57f0*/  FSEL R9, R9, -INF , P4 ;  /* 0xff80000009097808 */ /* 0x002fe40002000000 */
[----:B------:R-:W-:-:S05]  /*5800*/  ISETP.GT.AND P4, PT, R153, 0x21, PT ;  /* 0x000000219900780c */ /* 0x000fca0003f84270 */
[----:B------:R-:W1:Y:S01]  /*5810*/  MUFU.TANH R41, R41 ;  /* 0x0000002900297308 */ /* 0x000e620000002400 */
[----:B0-----:R-:W-:-:S04]  /*5820*/  FSEL R40, R40, -INF , P3 ;  /* 0xff80000028287808 */ /* 0x001fc80001800000 */
[----:B------:R-:W-:-:S03]  /*5830*/  FMNMX.FTZ R6, R40, R7, !PT ;  /* 0x0000000728067209 */ /* 0x000fc60007810000 */
[----:B------:R-:W0:Y:S01]  /*5840*/  MUFU.TANH R11, R35 ;  /* 0x00000023000b7308 */ /* 0x000e220000002400 */
[----:B--2---:R-:W-:Y:S02]  /*5850*/  FSEL R10, R10, -INF , P5 ;  /* 0xff8000000a0a7808 */ /* 0x004fe40002800000 */
        /* <DEDUP_REMOVED lines=35> */
[----:B--2---:R-:W-:-:S04]  /*5a90*/  FSEL R53, R53, -INF , P4 ;  /* 0xff80000035357808 */ /* 0x004fc80002000000 */
[----:B------:R-:W-:Y:S02]  /*5aa0*/  FMNMX.FTZ R12, R53, R6, !PT ;  /* 0x00000006350c7209 */ /* 0x000fe40007810000 */
[----:B------:R-:W-:Y:S01]  /*5ab0*/  FMNMX.FTZ R6, R3, R8, !PT ;  /* 0x0000000803067209 */ /* 0x000fe20007810000 */
[----:B------:R-:W2:Y:S01]  /*5ac0*/  MUFU.TANH R50, R50 ;  /* 0x0000003200327308 */ /* 0x000ea20000002400 */
[----:B-1----:R-:W-:Y:S01]  /*5ad0*/  FSEL R46, R46, -INF , P5 ;  /* 0xff8000002e2e7808 */ /* 0x002fe20002800000 */
[----:B------:R-:W1:Y:S01]  /*5ae0*/  SHFL.BFLY PT, R7, R12, 0x2, 0x1f ;  /* 0x0c401f000c077f89 */ /* 0x000e6200000e0000 */
[----:B------:R-:W-:-:S05]  /*5af0*/  FMNMX.FTZ R6, R5, R6, !PT ;  /* 0x0000000605067209 */ /* 0x000fca0007810000 */
[----:B------:R-:W3:Y:S01]  /*5b00*/  MUFU.TANH R51, R51 ;  /* 0x0000003300337308 */ /* 0x000ee20000002400 */
[----:B0-----:R-:W-:-:S07]  /*5b10*/  FSEL R47, R47, -INF , P6 ;  /* 0xff8000002f2f7808 */ /* 0x001fce0003000000 */
[----:B------:R-:W0:Y:S01]  /*5b20*/  MUFU.TANH R54, R54 ;  /* 0x0000003600367308 */ /* 0x000e220000002400 */
[----:B--2---:R-:W-:-:S07]  /*5b30*/  FSEL R50, R50, -INF , P1 ;  /* 0xff80000032327808 */ /* 0x004fce0000800000 */
[----:B------:R-:W2:Y:S01]  /*5b40*/  MUFU.TANH R55, R55 ;  /* 0x0000003700377308 */ /* 0x000ea20000002400 */
[----:B---3--:R-:W-:Y:S02]  /*5b50*/  FSEL R51, R51, -INF , P2 ;  /* 0xff80000033337808 */ /* 0x008fe40001000000 */
[----:B-1----:R-:W-:Y:S02]  /*5b60*/  FMNMX.FTZ R13, R12, R7, !PT ;  /* 0x000000070c0d7209 */ /* 0x002fe40007810000 */
[----:B------:R-:W-:Y:S02]  /*5b70*/  FMNMX.FTZ R7, R9, R6, !PT ;  /* 0x0000000609077209 */ /* 0x000fe40007810000 */
[----:B------:R-:W-:Y:S01]  /*5b80*/  ISETP.GE.AND P2, PT, R23, R18, PT ;  /* 0x000000121700720c */ /* 0x000fe20003f46270 */
[----:B------:R-:W1:Y:S01]  /*5b90*/  SHFL.BFLY PT, R14, R13, 0x1, 0x1f ;  /* 0x0c201f000d0e7f89 */ /* 0x000e6200000e0000 */
[----:B------:R-:W-:Y:S02]  /*5ba0*/  FMNMX.FTZ R6, R10, R7, !PT ;  /* 0x000000070a067209 */ /* 0x000fe40007810000 */
[----:B0-----:R-:W-:-:S02]  /*5bb0*/  FSEL R54, R54, -INF , P3 ;  /* 0xff80000036367808 */ /* 0x001fc40001800000 */
[----:B------:R-:W-:-:S04]  /*5bc0*/  FMNMX.FTZ R7, R11, R6, !PT ;  /* 0x000000060b077209 */ /* 0x000fc80007810000 */
[----:B------:R-:W-:Y:S02]  /*5bd0*/  FMNMX.FTZ R12, R38, R7, !PT ;  /* 0x00000007260c7209 */ /* 0x000fe40007810000 */
[----:B--2---:R-:W-:Y:S02]  /*5be0*/  FSEL R55, R55, -INF , P4 ;  /* 0xff80000037377808 */ /* 0x004fe40002000000 */
[----:B------:R-:W-:-:S04]  /*5bf0*/  FMNMX.FTZ R7, R39, R12, !PT ;  /* 0x0000000c27077209 */ /* 0x000fc80007810000 */
[----:B------:R-:W-:-:S04]  /*5c00*/  FMNMX.FTZ R12, R42, R7, !PT ;  /* 0x000000072a0c7209 */ /* 0x000fc80007810000 */
[----:B------:R-:W-:Y:S02]  /*5c10*/  FMNMX.FTZ R7, R43, R12, !PT ;  /* 0x0000000c2b077209 */ /* 0x000fe40007810000 */
[----:B-1----:R-:W-:Y:S02]  /*5c20*/  FMNMX.FTZ R6, R13, R14, !PT ;  /* 0x0000000e0d067209 */ /* 0x002fe40007810000 */
        /* <DEDUP_REMOVED lines=16> */
[--C-:B------:R-:W-:Y:S01]  /*5d30*/  FFMA.FTZ R36, R36, UR15, -R14.reuse ;  /* 0x0000000f24247c23 */ /* 0x100fe2000801080e */
[----:B------:R-:W0:Y:S01]  /*5d40*/  SHFL.BFLY PT, R7, R12, 0x2, 0x1f ;  /* 0x0c401f000c077f89 */ /* 0x000e2200000e0000 */
        /* <DEDUP_REMOVED lines=9> */
[----:B------:R-:W-:-:S02]  /*5de0*/  FFMA.FTZ R14, R53, UR15, -R14 ;  /* 0x0000000f350e7c23 */ /* 0x000fc4000801080e */
[----:B------:R-:W-:Y:S08]  /*5df0*/  MUFU.EX2 R28, R28 ;  /* 0x0000001c001c7308 */ /* 0x000ff00000000800 */
[----:B------:R-:W2:Y:S01]  /*5e00*/  MUFU.EX2 R29, R29 ;  /* 0x0000001d001d7308 */ /* 0x000ea20000000800 */
[----:B-1----:R-:W-:Y:S02]  /*5e10*/  F2FP.F16.F32.PACK_AB R152, R25, R24 ;  /* 0x000000181998723e */ /* 0x002fe400000000ff */
[----:B0-----:R-:W-:-:S05]  /*5e20*/  FMNMX.FTZ R13, R12, R7, !PT ;  /* 0x000000070c0d7209 */ /* 0x001fca0007810000 */
[----:B------:R-:W-:Y:S01]  /*5e30*/  MUFU.EX2 R32, R32 ;  /* 0x0000002000207308 */ /* 0x000fe20000000800 */
[----:B------:R-:W0:Y:S07]  /*5e40*/  SHFL.BFLY PT, R12, R13, 0x1, 0x1f ;  /* 0x0c201f000d0c7f89 */ /* 0x000e2e00000e0000 */
[----:B------:R-:W1:Y:S01]  /*5e50*/  MUFU.EX2 R33, R33 ;  /* 0x0000002100217308 */ /* 0x000e620000000800 */
[----:B--2---:R-:W-:-:S07]  /*5e60*/  F2FP.F16.F32.PACK_AB R154, R29, R28 ;  /* 0x0000001c1d9a723e */ /* 0x004fce00000000ff */
[----:B------:R-:W-:Y:S08]  /*5e70*/  MUFU.EX2 R36, R36 ;  /* 0x0000002400247308 */ /* 0x000ff00000000800 */
[----:B------:R-:W2:Y:S01]  /*5e80*/  MUFU.EX2 R37, R37 ;  /* 0x0000002500257308 */ /* 0x000ea20000000800 */
[----:B0-----:R-:W-:Y:S02]  /*5e90*/  FMNMX.FTZ R7, R13, R12, !PT ;  /* 0x0000000c0d077209 */ /* 0x001fe40007810000 */
[----:B-1----:R-:W-:-:S02]  /*5ea0*/  F2FP.F16.F32.PACK_AB R156, R33, R32 ;  /* 0x00000020219c723e */ /* 0x002fc400000000ff */
[C---:B------:R-:W-:Y:S01]  /*5eb0*/  FSETP.NEU.FTZ.AND P1, PT, R7.reuse, -INF , PT ;  /* 0xff8000000700780b */ /* 0x040fe20003f3d000 */
[----:B------:R-:W-:Y:S02]  /*5ec0*/  FMUL.FTZ R12, R7, UR15 ;  /* 0x0000000f070c7c20 */ /* 0x000fe40008410000 */
[----:B------:R-:W-:Y:S03]  /*5ed0*/  MUFU.EX2 R13, R14 ;  /* 0x0000000e000d7308 */ /* 0x000fe60000000800 */
[----:B------:R-:W-:Y:S02]  /*5ee0*/  FSEL R12, R12, RZ, P1 ;  /* 0x000000ff0c0c7208 */ /* 0x000fe40000800000 */
[----:B------:R-:W-:-:S03]  /*5ef0*/  ISETP.NE.AND P1, PT, R15, RZ, PT ;  /* 0x000000ff0f00720c */ /* 0x000fc60003f25270 */
        /* <DEDUP_REMOVED lines=13> */
[----:B------:R-:W1:Y:S01]  /*5fd0*/  MUFU.EX2 R8, R8 ;  /* 0x0000000800087308 */ /* 0x000e620000000800 */
[----:B0-----:R-:W-:-:S02]  /*5fe0*/  @!P1 VIADD R3, R4, 0x38840 ;  /* 0x0003884004039836 */ /* 0x001fc40000000000 */
[--C-:B------:R-:W-:Y:S01]  /*5ff0*/  FFMA.FTZ R50, R50, UR15, -R12.reuse ;  /* 0x0000000f32327c23 */ /* 0x100fe2000801080c */
[--C-:B------:R-:W-:Y:S01]  /*6000*/  FFMA.FTZ R51, R51, UR15, -R12.reuse ;  /* 0x0000000f33337c23 */ /* 0x100fe2000801080c */
[--C-:B------:R-:W-:Y:S01]  /*6010*/  FFMA.FTZ R54, R54, UR15, -R12.reuse ;  /* 0x0000000f36367c23 */ /* 0x100fe2000801080c */
[----:B------:R-:W-:Y:S01]  /*6020*/  FFMA.FTZ R12, R55, UR15, -R12 ;  /* 0x0000000f370c7c23 */ /* 0x000fe2000801080c */
[----:B------:R-:W-:Y:S01]  /*6030*/  @!P1 PRMT R3, RZ, 0x654, R3 ;  /* 0x00000654ff039816 */ /* 0x000fe20000000003 */
[----:B------:R-:W-:Y:S01]  /*6040*/  @!P1 VIADD R4, R4, 0x38860 ;  /* 0x0003886004049836 */ /* 0x000fe20000000000 */
[----:B------:R-:W0:Y:S01]  /*6050*/  MUFU.EX2 R5, R5 ;  /* 0x0000000500057308 */ /* 0x000e220000000800 */
[----:B--2---:R-:W-:Y:S01]  /*6060*/  F2FP.F16.F32.PACK_AB R158, R37, R36 ;  /* 0x00000024259e723e */ /* 0x004fe200000000ff */
[----:B------:R0:W-:Y:S02]  /*6070*/  @!P1 SYNCS.ARRIVE.TRANS64.RED.A1T0 RZ, [R3+URZ], RZ ;  /* 0x000000ff03ff99a7 */ /* 0x0001e4000810043f */
[----:B------:R-:W-:-:S04]  /*6080*/  @!P1 PRMT R4, RZ, 0x654, R4 ;  /* 0x00000654ff049816 */ /* 0x000fc80000000004 */
[----:B------:R2:W3:Y:S01]  /*6090*/  MUFU.EX2 R20, R9 ;  /* 0x0000000900147308 */ /* 0x0004e20000000800 */
[----:B-1----:R-:W-:Y:S01]  /*60a0*/  FADD.FTZ R14, R153, R8 ;  /* 0x00000008990e7221 */ /* 0x002fe20000010000 */
[----:B------:R-:W-:-:S06]  /*60b0*/  F2FP.F16.F32.PACK_AB R153, R8, R153 ;  /* 0x000000990899723e */ /* 0x000fcc00000000ff */
[----:B------:R-:W1:Y:S01]  /*60c0*/  MUFU.EX2 R10, R10 ;  /* 0x0000000a000a7308 */ /* 0x000e620000000800 */
[----:B--2---:R-:W-:Y:S01]  /*60d0*/  FADD.FTZ R9, R24, R25 ;  /* 0x0000001918097221 */ /* 0x004fe20000010000 */
[----:B0-----:R-:W-:-:S03]  /*60e0*/  FADD.FTZ R3, R5, R14 ;  /* 0x0000000e05037221 */ /* 0x001fc60000010000 */
[----:B------:R-:W-:-:S03]  /*60f0*/  FADD.FTZ R26, R28, R9 ;  /* 0x000000091c1a7221 */ /* 0x000fc60000010000 */
[----:B------:R-:W0:Y:S01]  /*6100*/  MUFU.EX2 R11, R11 ;  /* 0x0000000b000b7308 */ /* 0x000e220000000800 */
[C---:B---3--:R-:W-:Y:S01]  /*6110*/  FADD.FTZ R3, R20.reuse, R3 ;  /* 0x0000000314037221 */ /* 0x048fe20000010000 */
[----:B------:R-:W-:Y:S01]  /*6120*/  FADD.FTZ R9, R29, R26 ;  /* 0x0000001a1d097221 */ /* 0x000fe20000010000 */
[----:B------:R-:W-:Y:S01]  /*6130*/  F2FP.F16.F32.PACK_AB R155, R20, R5 ;  /* 0x00000005149b723e */ /* 0x000fe200000000ff */
[----:B------:R-:W-:Y:S02]  /*6140*/  BAR.SYNC.DEFER_BLOCKING 0xf, 0x100 ;  /* 0x03c4000000007b1d */ /* 0x000fe40000010000 */
[----:B------:R-:W-:Y:S01]  /*6150*/  FADD.FTZ R14, R32, R9 ;  /* 0x00000009200e7221 */ /* 0x000fe20000010000 */
[----:B-1----:R-:W-:-:S03]  /*6160*/  FADD.FTZ R26, R10, R3 ;  /* 0x000000030a1a7221 */ /* 0x002fc60000010000 */
[----:B------:R-:W1:Y:S01]  /*6170*/  MUFU.EX2 R38, R38 ;  /* 0x0000002600267308 */ /* 0x000e620000000800 */
[----:B------:R-:W-:-:S04]  /*6180*/  FADD.FTZ R3, R33, R14 ;  /* 0x0000000e21037221 */ /* 0x000fc80000010000 */
[----:B------:R-:W-:Y:S01]  /*6190*/  FADD.FTZ R14, R36, R3 ;  /* 0x00000003240e7221 */ /* 0x000fe20000010000 */
[----:B0-----:R-:W-:Y:S02]  /*61a0*/  FADD.FTZ R9, R11, R26 ;  /* 0x0000001a0b097221 */ /* 0x001fe40000010000 */
[----:B------:R-:W0:Y:S01]  /*61b0*/  MUFU.EX2 R39, R39 ;  /* 0x0000002700277308 */ /* 0x000e220000000800 */
[----:B------:R-:W-:Y:S01]  /*61c0*/  FADD.FTZ R3, R37, R14 ;  /* 0x0000000e25037221 */ /* 0x000fe20000010000 */
[----:B------:R-:W-:-:S06]  /*61d0*/  F2FP.F16.F32.PACK_AB R157, R11, R10 ;  /* 0x0000000a0b9d723e */ /* 0x000fcc00000000ff */
[----:B------:R-:W2:Y:S01]  /*61e0*/  MUFU.EX2 R42, R42 ;  /* 0x0000002a002a7308 */ /* 0x000ea20000000800 */
[----:B-1----:R-:W-:Y:S01]  /*61f0*/  FADD.FTZ R24, R38, R9 ;  /* 0x0000000926187221 */ /* 0x002fe20000010000 */
[----:B------:R1:W-:Y:S06]  /*6200*/  STSM.16.M88.4 [R19+0x36400], R152 ;  /* 0x0364009813007844 */ /* 0x0003ec0000000200 */
        /* <DEDUP_REMOVED lines=10> */
[----:B0-----:R-:W-:-:S07]  /*62b0*/  FADD.FTZ R10, R46, R5 ;  /* 0x000000052e0a7221 */ /* 0x001fce0000010000 */
        /* <DEDUP_REMOVED lines=12> */
[----:B------:R-:W3:Y:S01]  /*6380*/  MUFU.EX2 R54, R54 ;  /* 0x0000003600367308 */ /* 0x000ee20000000800 */
[C---:B0-----:R-:W-:Y:S01]  /*6390*/  FADD.FTZ R5, R51.reuse, R10 ;  /* 0x0000000a33057221 */ /* 0x041fe20000010000 */
[----:B------:R-:W-:-:S06]  /*63a0*/  F2FP.F16.F32.PACK_AB R165, R51, R50 ;  /* 0x0000003233a5723e */ /* 0x000fcc00000000ff */
[----:B------:R-:W0:Y:S01]  /*63b0*/  MUFU.EX2 R48, R48 ;  /* 0x0000003000307308 */ /* 0x000e220000000800 */
[C---:B--2---:R-:W-:Y:S01]  /*63c0*/  FADD.FTZ R3, R45.reuse, R8 ;  /* 0x000000082d037221 */ /* 0x044fe20000010000 */
[----:B------:R-:W-:-:S05]  /*63d0*/  F2FP.F16.F32.PACK_AB R162, R45, R44 ;  /* 0x0000002c2da2723e */ /* 0x000fca00000000ff */
[----:B------:R1:W-:Y:S01]  /*63e0*/  STSM.16.M88.4 [R184], R160 ;  /* 0x000000a0b8007844 */ /* 0x0003e20000000200 */
[----:B------:R-:W2:Y:S01]  /*63f0*/  MUFU.EX2 R167, R12 ;  /* 0x0000000c00a77308 */ /* 0x000ea20000000800 */
[----:B---3--:R-:W-:-:S07]  /*6400*/  FADD.FTZ R10, R54, R5 ;  /* 0x00000005360a7221 */ /* 0x008fce0000010000 */
[----:B------:R-:W3:Y:S01]  /*6410*/  MUFU.EX2 R49, R49 ;  /* 0x0000003100317308 */ /* 0x000ee20000000800 */
[----:B0-----:R-:W-:-:S07]  /*6420*/  FADD.FTZ R8, R48, R3 ;  /* 0x0000000330087221 */ /* 0x001fce0000010000 */
[----:B------:R-:W0:Y:S01]  /*6430*/  MUFU.EX2 R52, R52 ;  /* 0x0000003400347308 */ /* 0x000e220000000800 */
[C---:B--2---:R-:W-:Y:S01]  /*6440*/  FADD.FTZ R5, R167.reuse, R10 ;  /* 0x0000000aa7057221 */ /* 0x044fe20000010000 */
[----:B------:R-:W-:Y:S02]  /*6450*/  F2FP.F16.F32.PACK_AB R167, R167, R54 ;  /* 0x00000036a7a7723e */ /* 0x000fe400000000ff */
[C---:B---3--:R-:W-:Y:S01]  /*6460*/  F2FP.F16.F32.PACK_AB R164, R49.reuse, R48 ;  /* 0x0000003031a4723e */ /* 0x048fe200000000ff */
[----:B------:R-:W-:Y:S01]  /*6470*/  FADD.FTZ R3, R49, R8 ;  /* 0x0000000831037221 */ /* 0x000fe20000010000 */
[----:B0-----:R-:W-:-:S03]  /*6480*/  F2FP.F16.F32.PACK_AB R166, R13, R52 ;  /* 0x000000340da6723e */ /* 0x001fc600000000ff */
[----:B------:R-:W-:Y:S02]  /*6490*/  FADD.FTZ R8, R52, R3 ;  /* 0x0000000334087221 */ /* 0x000fe40000010000 */
[----:B------:R1:W-:Y:S01]  /*64a0*/  STSM.16.M88.4 [R185], R164 ;  /* 0x000000a4b9007844 */ /* 0x0003e20000000200 */
[----:B------:R-:W-:Y:S01]  /*64b0*/  WARPGROUP.ARRIVE ;  /* 0x00000000000079c5 */ /* 0x000fe20000000000 */
[----:B------:R-:W-:-:S05]  /*64c0*/  FADD.FTZ R3, R13, R8 ;  /* 0x000000080d037221 */ /* 0x000fca0000010000 */
[----:B------:R-:W-:Y:S01]  /*64d0*/  HGMMA.64x256x16.F32 R24, R152, gdesc[UR8].tnspB, RZ, !UPT, gsb0 ;  /* 0x43e0000898187df0 */ /* 0x000fe2000c0008ff */
[----:B------:R-:W-:Y:S01]  /*64e0*/  UIADD3 UR10, UR10, 0x180, URZ ;  /* 0x000001800a0a7890 */ /* 0x000fe2000fffe03f */
[----:B------:R-:W-:Y:S01]  /*64f0*/  UMOV UR11, 0x40000040 ;  /* 0x40000040000b7882 */ /* 0x000fe20000000000 */
[----:B------:R-:W-:Y:S02]  /*6500*/  WARPGROUP.DEPBAR.LE gsb0, 0x0 ;  /* 0x00008000000079c5 */ /* 0x000fe40000010000 */
[----:B------:R-:W-:-:S15]  /*6510*/  WARPGROUP.ARRIVE ;  /* 0x00000000000079c5 */ /* 0x000fde0000000000 */
[----:B------:R-:W-:-:S08]  /*6520*/  NOP ;  /* 0x0000000000007918 */ /* 0x000fd00000000000 */
[----:B------:R-:W-:Y:S01]  /*6530*/  HGMMA.64x256x16.F32 R24, R156, gdesc[UR16].tnspB, R24, gsb0 ;  /* 0x43e000109c187df0 */ /* 0x000fe20008000818 */
[----:B------:R-:W-:Y:S01]  /*6540*/  UMOV UR18, UR14 ;  /* 0x0000000e00127c82 */ /* 0x000fe20008000000 */
[----:B------:R-:W-:Y:S01]  /*6550*/  UMOV UR19, 0x40000040 ;  /* 0x4000004000137882 */ /* 0x000fe20000000000 */
        /* <DEDUP_REMOVED lines=19> */
[----:B------:R-:W-:Y:S01]  /*6690*/  R2UR UR11, R23 ;  /* 0x00000000170b72ca */ /* 0x000fe200000e0000 */
[----:B-1----:R-:W-:Y:S01]  /*66a0*/  IMAD.MOV.U32 R4, RZ, RZ, R7 ;  /* 0x000000ffff047224 */ /* 0x002fe200078e0007 */
[----:B------:R-:W-:Y:S01]  /*66b0*/  UMOV UR10, UR37 ;  /* 0x00000025000a7c82 */ /* 0x000fe20008000000 */
[----:B------:R-:W-:-:S12]  /*66c0*/  IMAD.MOV.U32 R8, RZ, RZ, R6 ;  /* 0x000000ffff087224 */ /* 0x000fd800078e0006 */
.L_x_4074:
[----:B------:R-:W-:Y:S01]  /*66d0*/  UIADD3 UR37, UR10, 0x1, URZ ;  /* 0x000000010a257890 */ /* 0x000fe2000fffe03f */
[----:B------:R-:W-:Y:S01]  /*66e0*/  UMOV UR5, UR11 ;  /* 0x0000000b00057c82 */ /* 0x000fe20008000000 */
[----:B------:R-:W-:Y:S01]  /*66f0*/  UIADD3 UR11, UR11, -0x1, URZ ;  /* 0xffffffff0b0b7890 */ /* 0x000fe2000fffe03f */
[----:B------:R-:W-:Y:S01]  /*6700*/  ISETP.LT.AND P2, PT, R18, UR5, PT ;  /* 0x0000000512007c0c */ /* 0x000fe2000bf41270 */
[----:B------:R-:W-:-:S04]  /*6710*/  UISETP.NE.AND UP0, UPT, UR37, 0x2, UPT ;  /* 0x000000022500788c */ /* 0x000fc8000bf05270 */
[----:B------:R-:W-:Y:S02]  /*6720*/  USEL UR14, URZ, 0x1, UP0 ;  /* 0x000000013f0e7887 */ /* 0x000fe40008000000 */
[----:B------:R-:W-:Y:S02]  /*6730*/  USEL UR37, UR37, URZ, UP0 ;  /* 0x0000003f25257287 */ /* 0x000fe40008000000 */
[----:B------:R-:W-:Y:S01]  /*6740*/  ULOP3.LUT UR36, UR36, UR14, URZ, 0x3c, !UPT ;  /* 0x0000000e24247292 */ /* 0x000fe2000f8e3c3f */
[----:B0-----:R-:W-:Y:S11]  /*6750*/  @P0 BRA `(.L_x_4066) ;  /* 0x0000000000040947 */ /* 0x001ff60003800000 */
[----:B------:R-:W-:Y:S01]  /*6760*/  BPT.TRAP 0x1 ;  /* 0x000000040000795c */ /* 0x000fe20000300000 */
.L_x_4066:
[----:B------:R-:W-:Y:S01]  /*6770*/  ULEA UR5, UR37, UR41, 0x3 ;  /* 0x0000002925057291 */ /* 0x000fe2000f8e183f */
[----:B------:R-:W-:-:S05]  /*6780*/  IMAD.U32 R6, RZ, RZ, UR36 ;  /* 0x00000024ff067e24 */ /* 0x000fca000f8e00ff */
[----:B------:R-:W-:-:S04]  /*6790*/  SHF.L.U32 R6, R6, 0x1f, RZ ;  /* 0x0000001f06067819 */ /* 0x000fc800000006ff */
[----:B------:R0:W1:Y:S01]  /*67a0*/  SYNCS.PHASECHK.TRANS64.TRYWAIT P3, [UR5+0x38830], R6 ;  /* 0x03883006ff0075a7 */ /* 0x0000620008060145 */
[----:B------:R-:W-:Y:S05]  /*67b0*/  @P0 BRA `(.L_x_4067) ;  /* 0x0000000000040947 */ /* 0x000fea0003800000 */
[----:B------:R-:W-:Y:S01]  /*67c0*/  BPT.TRAP 0x1 ;  /* 0x000000040000795c */ /* 0x000fe20000300000 */
.L_x_4067:
[----:B-1----:R-:W-:Y:S05]  /*67d0*/  @P3 BRA `(.L_x_4068) ;  /* 0x0000000000083947 */ /* 0x002fea0003800000 */
[----:B------:R-:W1:Y:S02]  /*67e0*/  SYNCS.PHASECHK.TRANS64.TRYWAIT P3, [UR5+0x38830], R6 ;  /* 0x03883006ff0075a7 */ /* 0x000e640008060145 */
[----:B-1----:R-:W-:Y:S05]  /*67f0*/  @!P3 BRA `(.L_x_4069) ;  /* 0x00000104001cb947 */ /* 0x002fea0003800000 */
.L_x_4068:
        /* <DEDUP_REMOVED lines=8> */
[----:B------:R-:W-:-:S04]  /*6880*/  ULOP3.LUT UR14, UR14, 0x3fff, URZ, 0xc0, !UPT ;  /* 0x00003fff0e0e7892 */ /* 0x000fc8000f8ec03f */
[----:B------:R-:W-:Y:S02]  /*6890*/  ULEA UR18, UR37, UR18, 0x9 ;  /* 0x0000001225127291 */ /* 0x000fe4000f8e483f */
[----:B------:R-:W-:Y:S02]  /*68a0*/  ULOP3.LUT UR20, UR14, 0x10000, URZ, 0xfc, !UPT ;  /* 0x000100000e147892 */ /* 0x000fe4000f8efc3f */
[----:B------:R-:W-:-:S03]  /*68b0*/  UIADD3 UR14, UR18, 0x4, URZ ;  /* 0x00000004120e7890 */ /* 0x000fc6000fffe03f */
[----:B------:R-:W-:-:S04]  /*68c0*/  UMOV UR22, UR18 ;  /* 0x0000001200167c82 */ /* 0x000fc80008000000 */
[----:B------:R-:W-:Y:S01]  /*68d0*/  HGMMA.64x64x16.F32 R152, gdesc[UR20], RZ, !UPT, gsb0 ;  /* 0x00e00000149879f0 */ /* 0x000fe2000c0008ff */
[----:B------:R-:W-:Y:S01]  /*68e0*/  UIADD3 UR22, UR18, 0x2, URZ ;  /* 0x0000000212167890 */ /* 0x000fe2000fffe03f */
[----:B------:R-:W-:Y:S01]  /*68f0*/  UMOV UR20, UR8 ;  /* 0x0000000800147c82 */ /* 0x000fe20008000000 */
[----:B------:R-:W-:Y:S01]  /*6900*/  UMOV UR21, UR9 ;  /* 0x0000000900157c82 */ /* 0x000fe20008000000 */
[----:B------:R-:W-:Y:S01]  /*6910*/  UMOV UR23, 0x40000040 ;  /* 0x4000004000177882 */ /* 0x000fe20000000000 */
[----:B------:R-:W-:Y:S01]  /*6920*/  UIADD3 UR18, UR18, 0x6, URZ ;  /* 0x0000000612127890 */ /* 0x000fe2000fffe03f */
        /* <DEDUP_REMOVED lines=10> */
[----:B------:R-:W-:Y:S05]  /*69d0*/  @P0 BRA `(.L_x_4070) ;  /* 0x0000000000040947 */ /* 0x000fea0003800000 */
[----:B------:R-:W-:Y:S01]  /*69e0*/  BPT.TRAP 0x1 ;  /* 0x000000040000795c */ /* 0x000fe20000300000 */
.L_x_4070:
[----:B------:R2:W3:Y:S01]  /*69f0*/  SYNCS.PHASECHK.TRANS64.TRYWAIT P3, [UR5+0x38850], R6 ;  /* 0x03885006ff0075a7 */ /* 0x0004e20008060145 */
[----:B------:R-:W-:Y:S05]  /*6a00*/  @P0 BRA `(.L_x_4071) ;  /* 0x0000000000040947 */ /* 0x000fea0003800000 */
[----:B------:R-:W-:Y:S01]  /*6a10*/  BPT.TRAP 0x1 ;  /* 0x000000040000795c */ /* 0x000fe20000300000 */
.L_x_4071:
[----:B---3--:R-:W-:Y:S05]  /*6a20*/  @P3 BRA `(.L_x_4072) ;  /* 0x0000000000083947 */ /* 0x008fea0003800000 */
[----:B------:R-:W3:Y:S02]  /*6a30*/  SYNCS.PHASECHK.TRANS64.TRYWAIT P3, [UR5+0x38850], R6 ;  /* 0x03885006ff0075a7 */ /* 0x000ee40008060145 */
[----:B---3--:R-:W-:Y:S05]  /*6a40*/  @!P3 BRA `(.L_x_4073) ;  /* 0x0000010000a0b947 */ /* 0x008fea0003800000 */
.L_x_4072:
[----:B------:R-:W-:Y:S01]  /*6a50*/  UIADD3 UR14, UR41, 0x26400, URZ ;  /* 0x00026400290e7890 */ /* 0x000fe2000fffe03f */
[----:B------:R-:W-:Y:S01]  /*6a60*/  WARPGROUP.ARRIVE ;  /* 0x00000000000079c5 */ /* 0x000fe20000000000 */
[----:B------:R-:W-:-:S05]  /*6a70*/  UIADD3 UR18, UR6, 0x2, URZ ;  /* 0x0000000206127890 */ /* 0x000fca000fffe03f */
[----:B-1----:R-:W1:Y:S01]  /*6a80*/  S2R R7, SR_TID.X ;  /* 0x0000000000077919 */ /* 0x002e620000002100 */
[----:B------:R-:W-:Y:S01]  /*6a90*/  USHF.R.U32.HI UR14, URZ, 0x4, UR14 ;  /* 0x000000043f0e7899 */ /* 0x000fe2000801160e */
[----:B------:R-:W-:Y:S01]  /*6aa0*/  ISETP.NE.AND P3, PT, R17, RZ, PT ;  /* 0x000000ff1100720c */ /* 0x000fe20003f65270 */
[----:B------:R-:W-:Y:S02]  /*6ab0*/  UIADD3 UR15, UR6, 0x4, URZ ;  /* 0x00000004060f7890 */ /* 0x000fe4000fffe03f */
[----:B------:R-:W-:Y:S02]  /*6ac0*/  ULOP3.LUT UR19, UR14, 0x3fff, URZ, 0xc0, !UPT ;  /* 0x00003fff0e137892 */ /* 0x000fe4000f8ec03f */
[----:B------:R-:W-:Y:S02]  /*6ad0*/  ULEA UR14, UR37, UR4, 0xc ;  /* 0x00000004250e7291 */ /* 0x000fe4000f8e603f */
[----:B------:R-:W-:Y:S01]  /*6ae0*/  ULOP3.LUT UR6, UR19, 0x10000, URZ, 0xfc, !UPT ;  /* 0x0001000013067892 */ /* 0x000fe2000f8efc3f */
[----:B------:R-:W-:Y:S01]  /*6af0*/  UMOV UR23, 0x40000040 ;  /* 0x4000004000177882 */ /* 0x000fe20000000000 */
[----:B------:R-:W-:Y:S01]  /*6b00*/  UMOV UR21, 0x40000040 ;  /* 0x4000004000157882 */ /* 0x000fe20000000000 */
[----:B------:R-:W-:-:S02]  /*6b10*/  UIADD3 UR24, UR14, 0x800, URZ ;  /* 0x000008000e187890 */ /* 0x000fc4000fffe03f */
[----:B------:R-:W-:Y:S02]  /*6b20*/  UMOV UR22, UR14 ;  /* 0x0000000e00167c82 */ /* 0x000fe40008000000 */
[----:B------:R-:W-:Y:S01]  /*6b30*/  UMOV UR20, UR6 ;  /* 0x0000000600147c82 */ /* 0x000fe20008000000 */
[----:B------:R-:W-:Y:S01]  /*6b40*/  UIADD3 UR25, UR6, 0x800, URZ ;  /* 0x0000080006197890 */ /* 0x000fe2000fffe03f */
[----:B------:R-:W-:Y:S01]  /*6b50*/  HGMMA.64x64x16.F32 R152, gdesc[UR20], R152, gsb0 ;  /* 0x00e00000149879f0 */ /* 0x000fe20008000898 */
[----:B------:R-:W-:Y:S01]  /*6b60*/  UIADD3 UR22, UR14, 0x2, URZ ;  /* 0x000000020e167890 */ /* 0x000fe2000fffe03f */
[----:B------:R-:W-:Y:S01]  /*6b70*/  UMOV UR20, UR18 ;  /* 0x0000001200147c82 */ /* 0x000fe20008000000 */
[----:B------:R-:W-:Y:S01]  /*6b80*/  UMOV UR21, 0x40000040 ;  /* 0x4000004000157882 */ /* 0x000fe20000000000 */
[----:B------:R-:W-:Y:S01]  /*6b90*/  UMOV UR23, 0x40000040 ;  /* 0x4000004000177882 */ /* 0x000fe20000000000 */
[----:B-1----:R-:W-:-:S05]  /*6ba0*/  SHF.R.U32.HI R7, RZ, 0x7, R7 ;  /* 0x00000007ff077819 */ /* 0x002fca0000011607 */
[----:B0-2---:R-:W0:Y:S01]  /*6bb0*/  SHFL.IDX PT, R6, R7, RZ, 0x1f ;  /* 0x00001fff07067589 */ /* 0x005e2200000e0000 */
[----:B------:R-:W-:Y:S02]  /*6bc0*/  WARPGROUP.DEPBAR.LE gsb0, 0x0 ;  /* 0x00008000000079c5 */ /* 0x000fe40000010000 */
[----:B------:R-:W-:-:S06]  /*6bd0*/  WARPGROUP.ARRIVE ;  /* 0x00000000000079c5 */ /* 0x000fcc0000000000 */
[----:B------:R-:W-:Y:S01]  /*6be0*/  HGMMA.64x64x16.F32 R152, gdesc[UR20], R152, gsb0 ;  /* 0x00e00000149879f0 */ /* 0x000fe20008000898 */
[----:B------:R-:W-:Y:S01]  /*6bf0*/  UIADD3 UR22, UR14, 0x4, URZ ;  /* 0x000000040e167890 */ /* 0x000fe2000fffe03f */
[----:B------:R-:W-:Y:S01]  /*6c00*/  UMOV UR20, UR15 ;  /* 0x0000000f00147c82 */ /* 0x000fe20008000000 */
[----:B------:R-:W-:Y:S01]  /*6c10*/  UMOV UR21, 0x40000040 ;  /* 0x4000004000157882 */ /* 0x000fe20000000000 */
[----:B------:R-:W-:Y:S01]  /*6c20*/  UMOV UR23, 0x40000040 ;  /* 0x4000004000177882 */ /* 0x000fe20000000000 */
        /* <DEDUP_REMOVED lines=118> */
[----:B------:R-:W-:Y:S01]  /*7390*/  UIADD3 UR25, UR6, 0xa00, URZ ;  /* 0x00000a0006197890 */ /* 0x000fe2000fffe03f */
[----:B------:R-:W-:Y:S02]  /*73a0*/  WARPGROUP.DEPBAR.LE gsb0, 0x0 ;  /* 0x00008000000079c5 */ /* 0x000fe40000010000 */
[----:B------:R-:W-:-:S06]  /*73b0*/  WARPGROUP.ARRIVE ;  /* 0x00000000000079c5 */ /* 0x000fcc0000000000 */
[----:B------:R-:W-:Y:S01]  /*73c0*/  HGMMA.64x64x16.F32 R152, gdesc[UR20], R152, gsb0 ;  /* 0x00e00000149879f0 */ /* 0x000fe20008000898 */
[----:B------:R-:W-:Y:S01]  /*73d0*/  UMOV UR20, 0x28 ;  /* 0x0000002800147882 */ /* 0x000fe20000000000 */
[----:B------:R-:W-:Y:S01]  /*73e0*/  UMOV UR21, 0xa00 ;  /* 0x00000a0000157882 */ /* 0x000fe20000000000 */
[----:B------:R-:W-:Y:S02]  /*73f0*/  USEL UR20, UR20, 0x26, UP0 ;  /* 0x0000002614147887 */ /* 0x000fe40008000000 */
[----:B------:R-:W-:Y:S02]  /*7400*/  USEL UR21, UR21, 0x980, UP0 ;  /* 0x0000098015157887 */ /* 0x000fe40008000000 */
[----:B------:R-:W-:Y:S02]  /*7410*/  ULOP3.LUT UR20, UR20, 0x6, URZ, 0xc0, !UPT ;  /* 0x0000000614147892 */ /* 0x000fe4000f8ec03f */
[----:B------:R-:W-:Y:S01]  /*7420*/  ULOP3.LUT UR21, UR21, 0xa00, URZ, 0xc0, !UPT ;  /* 0x00000a0015157892 */ /* 0x000fe2000f8ec03f */
[----:B------:R-:W-:-:S03]  /*7430*/  UMOV UR23, 0x40000040 ;  /* 0x4000004000177882 */ /* 0x000fc60000000000 */
[----:B------:R-:W-:Y:S02]  /*7440*/  UIADD3 UR22, UR20, UR21, UR6 ;  /* 0x0000001514167290 */ /* 0x000fe4000fffe006 */
[----:B------:R-:W-:-:S03]  /*7450*/  UIADD3 UR24, UR20, UR21, UR14 ;  /* 0x0000001514187290 */ /* 0x000fc6000fffe00e */
[----:B------:R-:W-:Y:S02]  /*7460*/  UMOV UR21, 0x40000040 ;  /* 0x4000004000157882 */ /* 0x000fe40000000000 */
[----:B------:R-:W-:Y:S02]  /*7470*/  UMOV UR20, UR22 ;  /* 0x0000001600147c82 */ /* 0x000fe40008000000 */
[----:B------:R-:W-:Y:S01]  /*7480*/  UMOV UR22, UR24 ;  /* 0x0000001800167c82 */ /* 0x000fe20008000000 */
        /* <DEDUP_REMOVED lines=113> */
[----:B------:R-:W-:Y:S01]  /*7ba0*/  ULDC UR15, c[0x0][0xa80] ;  /* 0x0002a000000f7ab9 */ /* 0x000fe20000000800 */
        /* <DEDUP_REMOVED lines=34> */
[----:B------:R-:W0:Y:S01]  /*7dd0*/  MUFU.TANH R11, R11 ;  /* 0x0000000b000b7308 */ /* 0x000e220000002400 */
[----:B-1----:R-:W-:Y:S01]  /*7de0*/  FMNMX.FTZ R6, R9, R6, !PT ;  /* 0x0000000609067209 */ /* 0x002fe20007810000 */
[----:B------:R-:W-:Y:S01]  /*7df0*/  IMAD.U32 R175, RZ, RZ, UR10 ;  /* 0x0000000affaf7e24 */ /* 0x000fe2000f8e00ff */
[----:B------:R-:W-:-:S03]  /*7e00*/  ULEA UR10, UR37, UR7, 0xc ;  /* 0x00000007250a7291 */ /* 0x000fc6000f8e603f */
[----:B------:R-:W-:Y:S02]  /*7e10*/  @!P3 IMAD R175, R175, 0x40, R16 ;  /* 0x00000040afafb824 */ /* 0x000fe400078e0210 */
[----:B------:R-:W1:Y:S01]  /*7e20*/  MUFU.TANH R12, R12 ;  /* 0x0000000c000c7308 */ /* 0x000e620000002400 */
[----:B--2---:R-:W-:Y:S01]  /*7e30*/  FMNMX.FTZ R6, R10, R6, !PT ;  /* 0x000000060a067209 */ /* 0x004fe20007810000 */
[----:B------:R-:W-:Y:S01]  /*7e40*/  UMOV UR18, UR10 ;  /* 0x0000000a00127c82 */ /* 0x000fe20008000000 */
[----:B------:R-:W-:-:S05]  /*7e50*/  @!P3 LEA R175, R175, UR41, 0x2 ;  /* 0x00000029afafbc11 */ /* 0x000fca000f8e10ff */
        /* <DEDUP_REMOVED lines=22> */
[----:B------:R-:W-:Y:S01]  /*7fc0*/  MUFU.TANH R154, R154 ;  /* 0x0000009a009a7308 */ /* 0x000fe20000002400 */
[----:B--2---:R-:W-:-:S07]  /*7fd0*/  FMNMX.FTZ R6, R157, R6, !PT ;  /* 0x000000069d067209 */ /* 0x004fce0007810000 */
[----:B------:R-:W-:Y:S01]  /*7fe0*/  MUFU.TANH R155, R155 ;  /* 0x0000009b009b7308 */ /* 0x000fe20000002400 */
[----:B0-----:R-:W-:-:S05]  /*7ff0*/  FMNMX.FTZ R6, R160, R6, !PT ;  /* 0x00000006a0067209 */ /* 0x001fca0007810000 */
[----:B------:R-:W0:Y:S02]  /*8000*/  SHFL.BFLY PT, R161, R6, 0x2, 0x1f ;  /* 0x0c401f0006a17f89 */ /* 0x000e2400000e0000 */
[----:B------:R-:W-:Y:S08]  /*8010*/  MUFU.TANH R158, R158 ;  /* 0x0000009e009e7308 */ /* 0x000ff00000002400 */
[----:B------:R-:W-:Y:S08]  /*8020*/  MUFU.TANH R159, R159 ;  /* 0x0000009f009f7308 */ /* 0x000ff00000002400 */
[----:B------:R-:W-:Y:S01]  /*8030*/  MUFU.TANH R168, R168 ;  /* 0x000000a800a87308 */ /* 0x000fe20000002400 */
[----:B0-----:R-:W-:-:S07]  /*8040*/  FMNMX.FTZ R6, R6, R161, !PT ;  /* 0x000000a106067209 */ /* 0x001fce0007810000 */
[----:B------:R-:W-:Y:S01]  /*8050*/  MUFU.TANH R169, R169 ;  /* 0x000000a900a97308 */ /* 0x000fe20000002400 */
[----:B------:R-:W0:Y:S07]  /*8060*/  SHFL.BFLY PT, R161, R6, 0x1, 0x1f ;  /* 0x0c201f0006a17f89 */ /* 0x000e2e00000e0000 */
[----:B------:R-:W-:Y:S08]  /*8070*/  MUFU.TANH R172, R172 ;  /* 0x000000ac00ac7308 */ /* 0x000ff00000002400 */
[----:B------:R-:W-:Y:S01]  /*8080*/  MUFU.TANH R173, R173 ;  /* 0x000000ad00ad7308 */ /* 0x000fe20000002400 */
[----:B0-----:R-:W-:-:S05]  /*8090*/  FMNMX.FTZ R6, R6, R161, !PT ;  /* 0x000000a106067209 */ /* 0x001fca0007810000 */
[C---:B------:R-:W-:Y:S01]  /*80a0*/  FMUL.FTZ R161, R6.reuse, UR15 ;  /* 0x0000000f06a17c20 */ /* 0x040fe20008410000 */
[----:B------:R-:W-:Y:S02]  /*80b0*/  FADD.FTZ R165, -R6, R8 ;  /* 0x0000000806a57221 */ /* 0x000fe40000010100 */
[----:B------:R0:W-:Y:S01]  /*80c0*/  MUFU.TANH R8, R162 ;  /* 0x000000a200087308 */ /* 0x0001e20000002400 */
[--C-:B------:R-:W-:Y:S01]  /*80d0*/  FFMA.FTZ R7, R7, UR15, -R161.reuse ;  /* 0x0000000f07077c23 */ /* 0x100fe200080108a1 */
[----:B------:R-:W-:Y:S01]  /*80e0*/  FMUL.FTZ R165, R165, UR15 ;  /* 0x0000000fa5a57c20 */ /* 0x000fe20008410000 */
[--C-:B------:R-:W-:Y:S01]  /*80f0*/  FFMA.FTZ R10, R10, UR15, -R161.reuse ;  /* 0x0000000f0a0a7c23 */ /* 0x100fe200080108a1 */
[--C-:B------:R-:W-:Y:S01]  /*8100*/  FFMA.FTZ R11, R11, UR15, -R161.reuse ;  /* 0x0000000f0b0b7c23 */ /* 0x100fe200080108a1 */
[--C-:B------:R-:W-:Y:S01]  /*8110*/  FFMA.FTZ R12, R12, UR15, -R161.reuse ;  /* 0x0000000f0c0c7c23 */ /* 0x100fe200080108a1 */
[--C-:B------:R-:W-:Y:S01]  /*8120*/  FFMA.FTZ R13, R13, UR15, -R161.reuse ;  /* 0x0000000f0d0d7c23 */ /* 0x100fe200080108a1 */
[--C-:B------:R-:W-:Y:S01]  /*8130*/  FFMA.FTZ R14, R14, UR15, -R161.reuse ;  /* 0x0000000f0e0e7c23 */ /* 0x100fe200080108a1 */
[----:B------:R-:W-:Y:S01]  /*8140*/  MUFU.EX2 R7, R7 ;  /* 0x0000000700077308 */ /* 0x000fe20000000800 */
[--C-:B0-----:R-:W-:Y:S01]  /*8150*/  FFMA.FTZ R162, R9, UR15, -R161.reuse ;  /* 0x0000000f09a27c23 */ /* 0x101fe200080108a1 */
[--C-:B------:R-:W-:Y:S01]  /*8160*/  FFMA.FTZ R164, R15, UR15, -R161.reuse ;  /* 0x0000000f0fa47c23 */ /* 0x100fe200080108a1 */
[--C-:B------:R-:W-:Y:S01]  /*8170*/  FFMA.FTZ R20, R20, UR15, -R161.reuse ;  /* 0x0000000f14147c23 */ /* 0x100fe200080108a1 */
[--C-:B------:R-:W-:Y:S01]  /*8180*/  FFMA.FTZ R21, R21, UR15, -R161.reuse ;  /* 0x0000000f15157c23 */ /* 0x100fe200080108a1 */
[--C-:B------:R-:W-:Y:S01]  /*8190*/  FFMA.FTZ R23, R23, UR15, -R161.reuse ;  /* 0x0000000f17177c23 */ /* 0x100fe200080108a1 */
[--C-:B------:R-:W-:Y:S01]  /*81a0*/  FFMA.FTZ R153, R153, UR15, -R161.reuse ;  /* 0x0000000f99997c23 */ /* 0x100fe200080108a1 */
[--C-:B------:R-:W-:Y:S01]  /*81b0*/  FFMA.FTZ R156, R156, UR15, -R161.reuse ;  /* 0x0000000f9c9c7c23 */ /* 0x100fe200080108a1 */
[----:B------:R0:W1:Y:S01]  /*81c0*/  MUFU.EX2 R9, R165 ;  /* 0x000000a500097308 */ /* 0x0000620000000800 */
[--C-:B------:R-:W-:Y:S01]  /*81d0*/  FFMA.FTZ R157, R157, UR15, -R161.reuse ;  /* 0x0000000f9d9d7c23 */ /* 0x100fe200080108a1 */
[----:B------:R-:W-:Y:S01]  /*81e0*/  FFMA.FTZ R160, R160, UR15, -R161 ;  /* 0x0000000fa0a07c23 */ /* 0x000fe200080108a1 */
[----:B------:R-:W-:-:S05]  /*81f0*/  IMAD.U32 R15, RZ, RZ, UR5 ;  /* 0x00000005ff0f7e24 */ /* 0x000fca000f8e00ff */
[----:B------:R-:W-:Y:S01]  /*8200*/  MUFU.EX2 R10, R10 ;  /* 0x0000000a000a7308 */ /* 0x000fe20000000800 */
[----:B0-----:R-:W-:Y:S01]  /*8210*/  FFMA.FTZ R165, R152, UR15, -R161 ;  /* 0x0000000f98a57c23 */ /* 0x001fe200080108a1 */
[----:B------:R-:W-:-:S06]  /*8220*/  FMUL.FTZ R161, R163, UR14 ;  /* 0x0000000ea3a17c20 */ /* 0x000fcc0008410000 */
[----:B------:R0:W2:Y:S01]  /*8230*/  MUFU.EX2 R152, R162 ;  /* 0x000000a200987308 */ /* 0x0000a20000000800 */
[----:B-1----:R-:W-:Y:S01]  /*8240*/  FFMA.FTZ R163, R9, R3, R7 ;  /* 0x0000000309a37223 */ /* 0x002fe20000010007 */
[-C--:B------:R-:W-:Y:S01]  /*8250*/  FMUL.FTZ R24, R24, R9.reuse ;  /* 0x0000000918187220 */ /* 0x080fe20000410000 */
[-C--:B------:R-:W-:Y:S01]  /*8260*/  FMUL.FTZ R25, R25, R9.reuse ;  /* 0x0000000919197220 */ /* 0x080fe20000410000 */
[-C--:B------:R-:W-:Y:S01]  /*8270*/  FMUL.FTZ R28, R28, R9.reuse ;  /* 0x000000091c1c7220 */ /* 0x080fe20000410000 */
[-C--:B------:R-:W-:Y:S01]  /*8280*/  FMUL.FTZ R29, R29, R9.reuse ;  /* 0x000000091d1d7220 */ /* 0x080fe20000410000 */
[-C--:B------:R-:W-:Y:S01]  /*8290*/  FMUL.FTZ R32, R32, R9.reuse ;  /* 0x0000000920207220 */ /* 0x080fe20000410000 */
[-C--:B------:R-:W-:Y:S01]  /*82a0*/  FMUL.FTZ R33, R33, R9.reuse ;  /* 0x0000000921217220 */ /* 0x080fe20000410000 */
[----:B------:R-:W1:Y:S01]  /*82b0*/  MUFU.TANH R161, R161 ;  /* 0x000000a100a17308 */ /* 0x000e620000002400 */
[----:B0-----:R-:W-:Y:S01]  /*82c0*/  FMUL.FTZ R162, R166, UR14 ;  /* 0x0000000ea6a27c20 */ /* 0x001fe20008410000 */
[----:B------:R-:W-:Y:S01]  /*82d0*/  FMUL.FTZ R166, R170, UR14 ;  /* 0x0000000eaaa67c20 */ /* 0x000fe20008410000 */
[----:B------:R-:W-:Y:S01]  /*82e0*/  FMUL.FTZ R170, R178, UR14 ;  /* 0x0000000eb2aa7c20 */ /* 0x000fe20008410000 */
[-C--:B------:R-:W-:Y:S01]  /*82f0*/  FMUL.FTZ R36, R36, R9.reuse ;  /* 0x0000000924247220 */ /* 0x080fe20000410000 */
[-C--:B------:R-:W-:Y:S01]  /*8300*/  FMUL.FTZ R37, R37, R9.reuse ;  /* 0x0000000925257220 */ /* 0x080fe20000410000 */
[-C--:B------:R-:W-:Y:S01]  /*8310*/  FMUL.FTZ R40, R40, R9.reuse ;  /* 0x0000000928287220 */ /* 0x080fe20000410000 */
[----:B------:R-:W-:Y:S01]  /*8320*/  FMUL.FTZ R41, R41, R9 ;  /* 0x0000000929297220 */ /* 0x000fe20000410000 */
[----:B------:R-:W0:Y:S01]  /*8330*/  MUFU.TANH R162, R162 ;  /* 0x000000a200a27308 */ /* 0x000e220000002400 */
[C---:B--2---:R-:W-:Y:S01]  /*8340*/  FADD.FTZ R163, R152.reuse, R163 ;  /* 0x000000a398a37221 */ /* 0x044fe20000010000 */
[----:B------:R-:W-:Y:S01]  /*8350*/  F2FP.F16.F32.PACK_AB R152, R152, R7 ;  /* 0x000000079898723e */ /* 0x000fe200000000ff */
[----:B------:R-:W-:-:S02]  /*8360*/  @!P1 VIADD R7, R15, 0x38840 ;  /* 0x000388400f079836 */ /* 0x000fc40000000000 */
[-C--:B------:R-:W-:Y:S01]  /*8370*/  FMUL.FTZ R44, R44, R9.reuse ;  /* 0x000000092c2c7220 */ /* 0x080fe20000410000 */
[----:B------:R-:W-:Y:S01]  /*8380*/  FADD.FTZ R163, R10, R163 ;  /* 0x000000a30aa37221 */ /* 0x000fe20000010000 */
[-C--:B------:R-:W-:Y:S01]  /*8390*/  FMUL.FTZ R45, R45, R9.reuse ;  /* 0x000000092d2d7220 */ /* 0x080fe20000410000 */
[-C--:B------:R-:W-:Y:S01]  /*83a0*/  FMUL.FTZ R48, R48, R9.reuse ;  /* 0x0000000930307220 */ /* 0x080fe20000410000 */
[----:B------:R-:W-:Y:S01]  /*83b0*/  @!P1 PRMT R7, RZ, 0x654, R7 ;  /* 0x00000654ff079816 */ /* 0x000fe20000000007 */
[----:B------:R2:W3:Y:S01]  /*83c0*/  MUFU.TANH R3, R167 ;  /* 0x000000a700037308 */ /* 0x0004e20000002400 */
[-C--:B------:R-:W-:Y:S01]  /*83d0*/  FMUL.FTZ R49, R49, R9.reuse ;  /* 0x0000000931317220 */ /* 0x080fe20000410000 */
[-C--:B------:R-:W-:Y:S01]  /*83e0*/  FMUL.FTZ R52, R52, R9.reuse ;  /* 0x0000000934347220 */ /* 0x080fe20000410000 */
[----:B------:R4:W-:Y:S01]  /*83f0*/  @!P1 SYNCS.ARRIVE.TRANS64.RED.A1T0 RZ, [R7+URZ], RZ ;  /* 0x000000ff07ff99a7 */ /* 0x0009e2000810043f */
[----:B------:R-:W-:Y:S01]  /*8400*/  @!P3 STS [R175+0x38400], R9 ;  /* 0x03840009af00b388 */ /* 0x000fe20000000800 */
[-C--:B------:R-:W-:Y:S01]  /*8410*/  FMUL.FTZ R53, R53, R9.reuse ;  /* 0x0000000935357220 */ /* 0x080fe20000410000 */
[-C--:B------:R-:W-:Y:S01]  /*8420*/  FMUL.FTZ R56, R56, R9.reuse ;  /* 0x0000000938387220 */ /* 0x080fe20000410000 */
[-C--:B------:R-:W-:Y:S01]  /*8430*/  FMUL.FTZ R57, R57, R9.reuse ;  /* 0x0000000939397220 */ /* 0x080fe20000410000 */
[----:B------:R-:W5:Y:S01]  /*8440*/  MUFU.TANH R166, R166 ;  /* 0x000000a600a67308 */ /* 0x000f620000002400 */
[----:B--2---:R-:W-:Y:S01]  /*8450*/  FMUL.FTZ R167, R171, UR14 ;  /* 0x0000000eaba77c20 */ /* 0x004fe20008410000 */
[----:B------:R-:W-:Y:S01]  /*8460*/  FMUL.FTZ R171, R179, UR14 ;  /* 0x0000000eb3ab7c20 */ /* 0x000fe20008410000 */
[----:B----4-:R-:W-:Y:S01]  /*8470*/  FMNMX.FTZ R7, R154, R4, !PT ;  /* 0x000000049a077209 */ /* 0x010fe20007810000 */
[-C--:B------:R-:W-:Y:S01]  /*8480*/  FMUL.FTZ R60, R60, R9.reuse ;  /* 0x000000093c3c7220 */ /* 0x080fe20000410000 */
[-C--:B------:R-:W-:Y:S01]  /*8490*/  FMUL.FTZ R61, R61, R9.reuse ;  /* 0x000000093d3d7220 */ /* 0x080fe20000410000 */
[----:B------:R-:W-:Y:S01]  /*84a0*/  FMUL.FTZ R64, R64, R9 ;  /* 0x0000000940407220 */ /* 0x000fe20000410000 */
        /* <DEDUP_REMOVED lines=9> */
[----:B------:R-:W-:Y:S01]  /*8540*/  MUFU.TANH R170, R170 ;  /* 0x000000aa00aa7308 */ /* 0x000fe20000002400 */
[-C--:B------:R-:W-:Y:S01]  /*8550*/  FMUL.FTZ R76, R76, R9.reuse ;  /* 0x000000094c4c7220 */ /* 0x080fe20000410000 */
[----:B------:R-:W-:Y:S01]  /*8560*/  FMUL.FTZ R77, R77, R9 ;  /* 0x000000094d4d7220 */ /* 0x000fe20000410000 */
[----:B------:R-:W-:Y:S01]  /*8570*/  FMNMX.FTZ R7, R8, R7, !PT ;  /* 0x0000000708077209 */ /* 0x000fe20007810000 */
[-C--:B------:R-:W-:Y:S01]  /*8580*/  FMUL.FTZ R80, R80, R9.reuse ;  /* 0x0000000950507220 */ /* 0x080fe20000410000 */
[-C--:B------:R-:W-:Y:S01]  /*8590*/  FMUL.FTZ R81, R81, R9.reuse ;  /* 0x0000000951517220 */ /* 0x080fe20000410000 */
[----:B------:R-:W-:Y:S01]  /*85a0*/  FMUL.FTZ R84, R84, R9 ;  /* 0x0000000954547220 */ /* 0x000fe20000410000 */
[----:B-1----:R-:W-:Y:S01]  /*85b0*/  FMNMX.FTZ R7, R161, R7, !PT ;  /* 0x00000007a1077209 */ /* 0x002fe20007810000 */
[----:B------:R-:W-:Y:S01]  /*85c0*/  MUFU.TANH R171, R171 ;  /* 0x000000ab00ab7308 */ /* 0x000fe20000002400 */
[-C--:B------:R-:W-:Y:S01]  /*85d0*/  FMUL.FTZ R85, R85, R9.reuse ;  /* 0x0000000955557220 */ /* 0x080fe20000410000 */
[----:B------:R-:W-:Y:S01]  /*85e0*/  FMUL.FTZ R88, R88, R9 ;  /* 0x0000000958587220 */ /* 0x000fe20000410000 */
[----:B0-----:R-:W-:Y:S01]  /*85f0*/  FMNMX.FTZ R7, R162, R7, !PT ;  /* 0x00000007a2077209 */ /* 0x001fe20007810000 */
[-C--:B------:R-:W-:Y:S01]  /*8600*/  FMUL.FTZ R89, R89, R9.reuse ;  /* 0x0000000959597220 */ /* 0x080fe20000410000 */
[-C--:B------:R-:W-:Y:S01]  /*8610*/  FMUL.FTZ R92, R92, R9.reuse ;  /* 0x000000095c5c7220 */ /* 0x080fe20000410000 */
[----:B------:R-:W-:Y:S01]  /*8620*/  FMUL.FTZ R93, R93, R9 ;  /* 0x000000095d5d7220 */ /* 0x000fe20000410000 */
[----:B---3--:R-:W-:Y:S01]  /*8630*/  FMNMX.FTZ R7, R3, R7, !PT ;  /* 0x0000000703077209 */ /* 0x008fe20007810000 */
[----:B------:R-:W0:Y:S01]  /*8640*/  MUFU.EX2 R11, R11 ;  /* 0x0000000b000b7308 */ /* 0x000e220000000800 */
[-C--:B------:R-:W-:Y:S01]  /*8650*/  FMUL.FTZ R96, R96, R9.reuse ;  /* 0x0000000960607220 */ /* 0x080fe20000410000 */
[----:B------:R-:W-:Y:S01]  /*8660*/  FMUL.FTZ R97, R97, R9 ;  /* 0x0000000961617220 */ /* 0x000fe20000410000 */
[----:B-----5:R-:W-:Y:S01]  /*8670*/  FMNMX.FTZ R7, R166, R7, !PT ;  /* 0x00000007a6077209 */ /* 0x020fe20007810000 */
[-C--:B------:R-:W-:Y:S01]  /*8680*/  FMUL.FTZ R100, R100, R9.reuse ;  /* 0x0000000964647220 */ /* 0x080fe20000410000 */
[-C--:B------:R-:W-:Y:S01]  /*8690*/  FMUL.FTZ R101, R101, R9.reuse ;  /* 0x0000000965657220 */ /* 0x080fe20000410000 */
[----:B------:R-:W-:Y:S01]  /*86a0*/  FMUL.FTZ R104, R104, R9 ;  /* 0x0000000968687220 */ /* 0x000fe20000410000 */
[----:B--2---:R-:W-:Y:S01]  /*86b0*/  FMNMX.FTZ R7, R167, R7, !PT ;  /* 0x00000007a7077209 */ /* 0x004fe20007810000 */
[----:B------:R-:W1:Y:S01]  /*86c0*/  MUFU.EX2 R12, R12 ;  /* 0x0000000c000c7308 */ /* 0x000e620000000800 */
[-C--:B------:R-:W-:Y:S01]  /*86d0*/  FMUL.FTZ R105, R105, R9.reuse ;  /* 0x0000000969697220 */ /* 0x080fe20000410000 */
[----:B------:R-:W-:Y:S01]  /*86e0*/  FMUL.FTZ R108, R108, R9 ;  /* 0x000000096c6c7220 */ /* 0x000fe20000410000 */
[----:B------:R-:W-:Y:S01]  /*86f0*/  FMNMX.FTZ R7, R168, R7, !PT ;  /* 0x00000007a8077209 */ /* 0x000fe20007810000 */
[-C--:B------:R-:W-:Y:S01]  /*8700*/  FMUL.FTZ R109, R109, R9.reuse ;  /* 0x000000096d6d7220 */ /* 0x080fe20000410000 */
[-C--:B------:R-:W-:Y:S01]  /*8710*/  FMUL.FTZ R112, R112, R9.reuse ;  /* 0x0000000970707220 */ /* 0x080fe20000410000 */
[----:B------:R-:W-:Y:S01]  /*8720*/  FMUL.FTZ R113, R113, R9 ;  /* 0x0000000971717220 */ /* 0x000fe20000410000 */
[----:B------:R-:W-:Y:S01]  /*8730*/  FMNMX.FTZ R7, R169, R7, !PT ;  /* 0x00000007a9077209 */ /* 0x000fe20007810000 */
[----:B------:R-:W2:Y:S01]  /*8740*/  MUFU.EX2 R13, R13 ;  /* 0x0000000d000d7308 */ /* 0x000ea20000000800 */
[----:B0-----:R-:W-:Y:S01]  /*8750*/  FADD.FTZ R163, R11, R163 ;  /* 0x000000a30ba37221 */ /* 0x001fe20000010000 */
[----:B------:R-:W-:Y:S01]  /*8760*/  FMUL.FTZ R116, R116, R9 ;  /* 0x0000000974747220 */ /* 0x000fe20000410000 */
[----:B------:R-:W-:Y:S01]  /*8770*/  FMNMX.FTZ R7, R170, R7, !PT ;  /* 0x00000007aa077209 */ /* 0x000fe20007810000 */
[-C--:B------:R-:W-:Y:S01]  /*8780*/  FMUL.FTZ R117, R117, R9.reuse ;  /* 0x0000000975757220 */ /* 0x080fe20000410000 */
[-C--:B------:R-:W-:Y:S01]  /*8790*/  FMUL.FTZ R120, R120, R9.reuse ;  /* 0x0000000978787220 */ /* 0x080fe20000410000 */
[----:B------:R-:W-:Y:S01]  /*87a0*/  FMUL.FTZ R121, R121, R9 ;  /* 0x0000000979797220 */ /* 0x000fe20000410000 */
[----:B------:R-:W-:Y:S01]  /*87b0*/  FMNMX.FTZ R7, R171, R7, !PT ;  /* 0x00000007ab077209 */ /* 0x000fe20007810000 */
[----:B------:R-:W0:Y:S01]  /*87c0*/  MUFU.EX2 R14, R14 ;  /* 0x0000000e000e7308 */ /* 0x000e220000000800 */
[----:B-1----:R-:W-:Y:S01]  /*87d0*/  FADD.FTZ R163, R12, R163 ;  /* 0x000000a30ca37221 */ /* 0x002fe20000010000 */
[----:B------:R-:W-:Y:S01]  /*87e0*/  FMUL.FTZ R124, R124, R9 ;  /* 0x000000097c7c7220 */ /* 0x000fe20000410000 */
[----:B------:R-:W-:Y:S01]  /*87f0*/  FMNMX.FTZ R7, R172, R7, !PT ;  /* 0x00000007ac077209 */ /* 0x000fe20007810000 */
[-C--:B------:R-:W-:Y:S01]  /*8800*/  FMUL.FTZ R125, R125, R9.reuse ;  /* 0x000000097d7d7220 */ /* 0x080fe20000410000 */
[-C--:B------:R-:W-:Y:S01]  /*8810*/  FMUL.FTZ R128, R128, R9.reuse ;  /* 0x0000000980807220 */ /* 0x080fe20000410000 */
[----:B------:R-:W-:Y:S01]  /*8820*/  FMUL.FTZ R129, R129, R9 ;  /* 0x0000000981817220 */ /* 0x000fe20000410000 */
[----:B------:R-:W-:Y:S01]  /*8830*/  FMNMX.FTZ R7, R173, R7, !PT ;  /* 0x00000007ad077209 */ /* 0x000fe20007810000 */
[----:B------:R-:W1:Y:S01]  /*8840*/  MUFU.EX2 R164, R164 ;  /* 0x000000a400a47308 */ /* 0x000e620000000800 */
[----:B--2---:R-:W-:Y:S01]  /*8850*/  FADD.FTZ R163, R13, R163 ;  /* 0x000000a30da37221 */ /* 0x004fe20000010000 */
[-C--:B------:R-:W-:Y:S01]  /*8860*/  FMUL.FTZ R132, R132, R9.reuse ;  /* 0x0000000984847220 */ /* 0x080fe20000410000 */
[-C--:B------:R-:W-:Y:S01]  /*8870*/  FMUL.FTZ R133, R133, R9.reuse ;  /* 0x0000000985857220 */ /* 0x080fe20000410000 */
[----:B------:R-:W2:Y:S01]  /*8880*/  SHFL.BFLY PT, R174, R7, 0x2, 0x1f ;  /* 0x0c401f0007ae7f89 */ /* 0x000ea200000e0000 */
        /* <DEDUP_REMOVED lines=9> */
[----:B------:R-:W-:Y:S01]  /*8920*/  FMUL.FTZ R149, R149, R9 ;  /* 0x0000000995957220 */ /* 0x000fe20000410000 */
[----:B------:R-:W-:Y:S01]  /*8930*/  UIADD3 UR14, UR10, 0x80, URZ ;  /* 0x000000800a0e7890 */ /* 0x000fe2000fffe03f */
[----:B------:R-:W0:Y:S01]  /*8940*/  MUFU.EX2 R21, R21 ;  /* 0x0000001500157308 */ /* 0x000e220000000800 */
[----:B-1----:R-:W-:Y:S01]  /*8950*/  FADD.FTZ R163, R164, R163 ;  /* 0x000000a3a4a37221 */ /* 0x002fe20000010000 */
[----:B------:R-:W-:-:S05]  /*8960*/  @!P1 VIADD R15, R15, 0x38860 ;  /* 0x000388600f0f9836 */ /* 0x000fca0000000000 */
[----:B------:R-:W-:Y:S01]  /*8970*/  @!P1 PRMT R15, RZ, 0x654, R15 ;  /* 0x00000654ff0f9816 */ /* 0x000fe2000000000f */
[----:B------:R-:W1:Y:S01]  /*8980*/  MUFU.EX2 R23, R23 ;  /* 0x0000001700177308 */ /* 0x000e620000000800 */
[----:B---3--:R-:W-:Y:S01]  /*8990*/  FADD.FTZ R163, R20, R163 ;  /* 0x000000a314a37221 */ /* 0x008fe20000010000 */
[----:B--2---:R-:W-:-:S06]  /*89a0*/  FMNMX.FTZ R7, R7, R174, !PT ;  /* 0x000000ae07077209 */ /* 0x004fcc0007810000 */
[----:B------:R-:W2:Y:S01]  /*89b0*/  MUFU.EX2 R165, R165 ;  /* 0x000000a500a57308 */ /* 0x000ea20000000800 */
[----:B------:R-:W3:Y:S01]  /*89c0*/  SHFL.BFLY PT, R174, R7, 0x1, 0x1f ;  /* 0x0c201f0007ae7f89 */ /* 0x000ee200000e0000 */
[----:B0-----:R-:W-:-:S06]  /*89d0*/  FADD.FTZ R163, R21, R163 ;  /* 0x000000a315a37221 */ /* 0x001fcc0000010000 */
[----:B------:R-:W-:Y:S01]  /*89e0*/  MUFU.EX2 R157, R157 ;  /* 0x0000009d009d7308 */ /* 0x000fe20000000800 */
[----:B-1----:R-:W-:-:S04]  /*89f0*/  FADD.FTZ R163, R23, R163 ;  /* 0x000000a317a37221 */ /* 0x002fc80000010000 */
[----:B--2---:R-:W-:Y:S01]  /*8a00*/  FADD.FTZ R163, R165, R163 ;  /* 0x000000a3a5a37221 */ /* 0x004fe20000010000 */
[----:B---3--:R-:W-:Y:S02]  /*8a10*/  FMNMX.FTZ R7, R7, R174, !PT ;  /* 0x000000ae07077209 */ /* 0x008fe40007810000 */
[----:B------:R0:W-:Y:S03]  /*8a20*/  MUFU.EX2 R174, R153 ;  /* 0x0000009900ae7308 */ /* 0x0001e60000000800 */
[----:B------:R-:W-:-:S04]  /*8a30*/  FADD.FTZ R4, -R7, R4 ;  /* 0x0000000407047221 */ /* 0x000fc80000010100 */
[----:B------:R-:W-:Y:S01]  /*8a40*/  FMUL.FTZ R4, R4, UR15 ;  /* 0x0000000f04047c20 */ /* 0x000fe20008410000 */
[----:B0-----:R-:W-:-:S05]  /*8a50*/  FMUL.FTZ R153, R7, UR15 ;  /* 0x0000000f07997c20 */ /* 0x001fca0008410000 */
[----:B------:R-:W0:Y:S01]  /*8a60*/  MUFU.EX2 R4, R4 ;  /* 0x0000000400047308 */ /* 0x000e220000000800 */
        /* <DEDUP_REMOVED lines=14> */
[--C-:B------:R-:W-:Y:S01]  /*8b50*/  FFMA.FTZ R173, R173, UR15, -R153.reuse ;  /* 0x0000000fadad7c23 */ /* 0x100fe20008010899 */
[----:B------:R-:W-:Y:S01]  /*8b60*/  MUFU.EX2 R155, R155 ;  /* 0x0000009b009b7308 */ /* 0x000fe20000000800 */
[----:B0-----:R0:W-:Y:S01]  /*8b70*/  @!P3 STS [R175+0x38420], R4 ;  /* 0x03842004af00b388 */ /* 0x0011e20000000800 */
[----:B-1----:R-:W-:Y:S01]  /*8b80*/  FFMA.FTZ R160, R168, UR15, -R153 ;  /* 0x0000000fa8a07c23 */ /* 0x002fe20008010899 */
[----:B------:R-:W-:Y:S01]  /*8b90*/  FADD.FTZ R163, R174, R163 ;  /* 0x000000a3aea37221 */ /* 0x000fe20000010000 */
        /* <DEDUP_REMOVED lines=12> */
[----:B0-----:R0:W1:Y:S01]  /*8c60*/  MUFU.EX2 R175, R156 ;  /* 0x0000009c00af7308 */ /* 0x0010620000000800 */
        /* <DEDUP_REMOVED lines=8> */
[----:B0-----:R-:W-:Y:S01]  /*8cf0*/  FFMA.FTZ R156, R8, UR15, -R153 ;  /* 0x0000000f089c7c23 */ /* 0x001fe20008010899 */
[-C--:B------:R-:W-:Y:S01]  /*8d00*/  FMUL.FTZ R62, R62, R4.reuse ;  /* 0x000000043e3e7220 */ /* 0x080fe20000410000 */
[-C--:B------:R-:W-:Y:S01]  /*8d10*/  FMUL.FTZ R63, R63, R4.reuse ;  /* 0x000000043f3f7220 */ /* 0x080fe20000410000 */
[-C--:B------:R-:W-:Y:S01]  /*8d20*/  FMUL.FTZ R66, R66, R4.reuse ;  /* 0x0000000442427220 */ /* 0x080fe20000410000 */
[-C--:B------:R-:W-:Y:S01]  /*8d30*/  FMUL.FTZ R67, R67, R4.reuse ;  /* 0x0000000443437220 */ /* 0x080fe20000410000 */
[-C--:B------:R-:W-:Y:S01]  /*8d40*/  FMUL.FTZ R70, R70, R4.reuse ;  /* 0x0000000446467220 */ /* 0x080fe20000410000 */
[-C--:B------:R-:W-:Y:S01]  /*8d50*/  FMUL.FTZ R71, R71, R4.reuse ;  /* 0x0000000447477220 */ /* 0x080fe20000410000 */
[----:B------:R0:W2:Y:S01]  /*8d60*/  MUFU.EX2 R153, R154 ;  /* 0x0000009a00997308 */ /* 0x0000a20000000800 */
[----:B-1----:R-:W-:Y:S01]  /*8d70*/  FADD.FTZ R163, R175, R163 ;  /* 0x000000a3afa37221 */ /* 0x002fe20000010000 */
[-C--:B------:R-:W-:Y:S01]  /*8d80*/  FMUL.FTZ R74, R74, R4.reuse ;  /* 0x000000044a4a7220 */ /* 0x080fe20000410000 */
[-C--:B------:R-:W-:Y:S01]  /*8d90*/  FMUL.FTZ R75, R75, R4.reuse ;  /* 0x000000044b4b7220 */ /* 0x080fe20000410000 */
[-C--:B------:R-:W-:Y:S01]  /*8da0*/  FMUL.FTZ R78, R78, R4.reuse ;  /* 0x000000044e4e7220 */ /* 0x080fe20000410000 */
[----:B------:R-:W-:Y:S01]  /*8db0*/  FADD.FTZ R163, R157, R163 ;  /* 0x000000a39da37221 */ /* 0x000fe20000010000 */
[-C--:B------:R-:W-:Y:S01]  /*8dc0*/  FMUL.FTZ R79, R79, R4.reuse ;  /* 0x000000044f4f7220 */ /* 0x080fe20000410000 */
[----:B------:R-:W-:Y:S01]  /*8dd0*/  FMUL.FTZ R82, R82, R4 ;  /* 0x0000000452527220 */ /* 0x000fe20000410000 */
[----:B------:R1:W3:Y:S01]  /*8de0*/  MUFU.EX2 R8, R158 ;  /* 0x0000009e00087308 */ /* 0x0002e20000000800 */
[----:B0-----:R-:W-:Y:S01]  /*8df0*/  F2FP.F16.F32.PACK_AB R154, R11, R10 ;  /* 0x0000000a0b9a723e */ /* 0x001fe200000000ff */
        /* <DEDUP_REMOVED lines=8> */
[----:B------:R-:W-:Y:S01]  /*8e80*/  F2FP.F16.F32.PACK_AB R153, R155, R153 ;  /* 0x000000999b99723e */ /* 0x000fe200000000ff */
[----:B------:R-:W-:Y:S01]  /*8e90*/  FMUL.FTZ R95, R95, R4 ;  /* 0x000000045f5f7220 */ /* 0x000fe20000410000 */
[----:B-1----:R-:W-:Y:S01]  /*8ea0*/  F2FP.F16.F32.PACK_AB R158, R164, R14 ;  /* 0x0000000ea49e723e */ /* 0x002fe200000000ff */
[----:B------:R-:W-:Y:S01]  /*8eb0*/  FADD.FTZ R5, R155, R5 ;  /* 0x000000059b057221 */ /* 0x000fe20000010000 */
[----:B------:R-:W-:Y:S01]  /*8ec0*/  F2FP.F16.F32.PACK_AB R164, R175, R174 ;  /* 0x000000aeafa4723e */ /* 0x000fe200000000ff */
[----:B------:R-:W-:Y:S01]  /*8ed0*/  FMUL.FTZ R98, R98, R4 ;  /* 0x0000000462627220 */ /* 0x000fe20000410000 */
[----:B------:R1:W-:Y:S01]  /*8ee0*/  MUFU.EX2 R179, R162 ;  /* 0x000000a200b37308 */ /* 0x0003e20000000800 */
[----:B---3--:R-:W-:Y:S01]  /*8ef0*/  F2FP.F16.F32.PACK_AB R155, R168, R8 ;  /* 0x00000008a89b723e */ /* 0x008fe200000000ff */
[----:B------:R-:W-:Y:S01]  /*8f00*/  BAR.SYNC.DEFER_BLOCKING 0xf, 0x100 ;  /* 0x03c4000000007b1d */ /* 0x000fe20000010000 */
[----:B0-----:R-:W-:Y:S01]  /*8f10*/  F2FP.F16.F32.PACK_AB R156, R13, R12 ;  /* 0x0000000c0d9c723e */ /* 0x001fe200000000ff */
[-C--:B------:R-:W-:Y:S01]  /*8f20*/  FMUL.FTZ R99, R99, R4.reuse ;  /* 0x0000000463637220 */ /* 0x080fe20000410000 */
[-C--:B------:R-:W-:Y:S01]  /*8f30*/  FMUL.FTZ R102, R102, R4.reuse ;  /* 0x0000000466667220 */ /* 0x080fe20000410000 */
[-C--:B------:R-:W-:Y:S01]  /*8f40*/  FMUL.FTZ R103, R103, R4.reuse ;  /* 0x0000000467677220 */ /* 0x080fe20000410000 */
        /* <DEDUP_REMOVED lines=9> */
[----:B------:R1:W-:Y:S01]  /*8fe0*/  MUFU.EX2 R180, R3 ;  /* 0x0000000300b47308 */ /* 0x0003e20000000800 */
        /* <DEDUP_REMOVED lines=8> */
[C---:B-1----:R-:W-:Y:S01]  /*9070*/  FADD.FTZ R3, R166.reuse, R163 ;  /* 0x000000a3a6037221 */ /* 0x042fe20000010000 */
[----:B------:R-:W-:Y:S01]  /*9080*/  F2FP.F16.F32.PACK_AB R166, R166, R157 ;  /* 0x0000009da6a6723e */ /* 0x000fe200000000ff */
[-C--:B------:R-:W-:Y:S01]  /*9090*/  FMUL.FTZ R134, R134, R4.reuse ;  /* 0x0000000486867220 */ /* 0x080fe20000410000 */
[----:B----4-:R-:W-:Y:S01]  /*90a0*/  F2FP.F16.F32.PACK_AB R157, R170, R169 ;  /* 0x000000a9aa9d723e */ /* 0x010fe200000000ff */
[-C--:B------:R-:W-:Y:S01]  /*90b0*/  FMUL.FTZ R135, R135, R4.reuse ;  /* 0x0000000487877220 */ /* 0x080fe20000410000 */
[----:B0-----:R-:W-:Y:S01]  /*90c0*/  F2FP.F16.F32.PACK_AB R159, R176, R179 ;  /* 0x000000b3b09f723e */ /* 0x001fe200000000ff */
        /* <DEDUP_REMOVED lines=11> */
[----:B------:R0:W-:Y:S01]  /*9180*/  STSM.16.M88.4 [R19+0x36400], R152 ;  /* 0x0364009813007844 */ /* 0x0001e20000000200 */
[----:B--2---:R-:W-:Y:S01]  /*9190*/  F2FP.F16.F32.PACK_AB R161, R10, R180 ;  /* 0x000000b40aa1723e */ /* 0x004fe200000000ff */
[----:B------:R-:W-:Y:S01]  /*91a0*/  FADD.FTZ R5, R8, R5 ;  /* 0x0000000508057221 */ /* 0x000fe20000010000 */
[----:B------:R-:W-:Y:S01]  /*91b0*/  IMAD.MOV.U32 R4, RZ, RZ, R7 ;  /* 0x000000ffff047224 */ /* 0x000fe200078e0007 */
[----:B------:R0:W-:Y:S01]  /*91c0*/  STSM.16.M88.4 [R186], R156 ;  /* 0x0000009cba007844 */ /* 0x0001e20000000200 */
[----:B------:R-:W-:Y:S01]  /*91d0*/  IMAD.MOV.U32 R8, RZ, RZ, R6 ;  /* 0x000000ffff087224 */ /* 0x000fe200078e0006 */
[----:B------:R-:W-:Y:S01]  /*91e0*/  MUFU.EX2 R178, R178 ;  /* 0x000000b200b27308 */ /* 0x000fe20000000800 */
[----:B------:R-:W-:-:S04]  /*91f0*/  FADD.FTZ R5, R168, R5 ;  /* 0x00000005a8057221 */ /* 0x000fc80000010000 */
[----:B------:R-:W-:-:S03]  /*9200*/  FADD.FTZ R5, R169, R5 ;  /* 0x00000005a9057221 */ /* 0x000fc60000010000 */
[----:B------:R-:W2:Y:S01]  /*9210*/  MUFU.EX2 R171, R171 ;  /* 0x000000ab00ab7308 */ /* 0x000ea20000000800 */
[----:B-1----:R-:W-:Y:S01]  /*9220*/  F2FP.F16.F32.PACK_AB R163, R177, R11 ;  /* 0x0000000bb1a3723e */ /* 0x002fe200000000ff */
[----:B------:R-:W-:-:S04]  /*9230*/  FADD.FTZ R170, R170, R5 ;  /* 0x00000005aaaa7221 */ /* 0x000fc80000010000 */
[----:B------:R0:W-:Y:S01]  /*9240*/  STSM.16.M88.4 [R184], R160 ;  /* 0x000000a0b8007844 */ /* 0x0001e20000000200 */
[----:B------:R-:W-:Y:S01]  /*9250*/  FADD.FTZ R179, R179, R170 ;  /* 0x000000aab3b37221 */ /* 0x000fe20000010000 */
[----:B------:R-:W-:Y:S03]  /*9260*/  MUFU.EX2 R172, R172 ;  /* 0x000000ac00ac7308 */ /* 0x000fe60000000800 */
[----:B------:R-:W-:-:S04]  /*9270*/  FADD.FTZ R179, R176, R179 ;  /* 0x000000b3b0b37221 */ /* 0x000fc80000010000 */
[----:B------:R-:W-:Y:S01]  /*9280*/  FADD.FTZ R179, R180, R179 ;  /* 0x000000b3b4b37221 */ /* 0x000fe20000010000 */
[----:B------:R-:W1:Y:S01]  /*9290*/  MUFU.EX2 R173, R173 ;  /* 0x000000ad00ad7308 */ /* 0x000e620000000800 */
[----:B--2---:R-:W-:Y:S02]  /*92a0*/  F2FP.F16.F32.PACK_AB R165, R171, R178 ;  /* 0x000000b2aba5723e */ /* 0x004fe400000000ff */
[----:B------:R-:W-:-:S04]  /*92b0*/  FADD.FTZ R10, R10, R179 ;  /* 0x000000b30a0a7221 */ /* 0x000fc80000010000 */
[----:B------:R-:W-:-:S04]  /*92c0*/  FADD.FTZ R10, R11, R10 ;  /* 0x0000000a0b0a7221 */ /* 0x000fc80000010000 */
[----:B------:R-:W-:-:S04]  /*92d0*/  FADD.FTZ R177, R177, R10 ;  /* 0x0000000ab1b17221 */ /* 0x000fc80000010000 */
[----:B------:R-:W-:Y:S01]  /*92e0*/  FADD.FTZ R178, R178, R177 ;  /* 0x000000b1b2b27221 */ /* 0x000fe20000010000 */
[----:B-1----:R-:W-:-:S03]  /*92f0*/  F2FP.F16.F32.PACK_AB R167, R173, R172 ;  /* 0x000000acada7723e */ /* 0x002fc600000000ff */
[----:B------:R-:W-:Y:S02]  /*9300*/  FADD.FTZ R171, R171, R178 ;  /* 0x000000b2abab7221 */ /* 0x000fe40000010000 */
[----:B------:R0:W-:Y:S01]  /*9310*/  STSM.16.M88.4 [R185], R164 ;  /* 0x000000a4b9007844 */ /* 0x0001e20000000200 */
[----:B------:R-:W-:Y:S01]  /*9320*/  WARPGROUP.ARRIVE ;  /* 0x00000000000079c5 */ /* 0x000fe20000000000 */
[----:B------:R-:W-:-:S04]  /*9330*/  FADD.FTZ R172, R172, R171 ;  /* 0x000000abacac7221 */ /* 0x000fc80000010000 */
[----:B------:R-:W-:Y:S01]  /*9340*/  FADD.FTZ R5, R173, R172 ;  /* 0x000000acad057221 */ /* 0x000fe20000010000 */
[----:B------:R-:W-:Y:S01]  /*9350*/  HGMMA.64x256x16.F32 R24, R152, gdesc[UR16].tnspB, R24, gsb0 ;  /* 0x43e0001098187df0 */ /* 0x000fe20008000818 */
[----:B------:R-:W-:Y:S01]  /*9360*/  UMOV UR18, UR14 ;  /* 0x0000000e00127c82 */ /* 0x000fe20008000000 */
[----:B------:R-:W-:Y:S01]  /*9370*/  UMOV UR19, 0x40000040 ;  /* 0x4000004000137882 */ /* 0x000fe20000000000 */
[----:B------:R-:W-:Y:S02]  /*9380*/  UIADD3 UR14, UR10, 0x100, URZ ;  /* 0x000001000a0e7890 */ /* 0x000fe4000fffe03f */
[----:B------:R-:W-:Y:S01]  /*9390*/  UIADD3 UR10, UR10, 0x180, URZ ;  /* 0x000001800a0a7890 */ /* 0x000fe2000fffe03f */
[----:B------:R-:W-:Y:S02]  /*93a0*/  WARPGROUP.DEPBAR.LE gsb0, 0x0 ;  /* 0x00008000000079c5 */ /* 0x000fe40000010000 */
[----:B------:R-:W-:-:S15]  /*93b0*/  WARPGROUP.ARRIVE ;  /* 0x00000000000079c5 */ /* 0x000fde0000000000 */
[----:B------:R-:W-:-:S05]  /*93c0*/  NOP ;  /* 0x0000000000007918 */ /* 0x000fca0000000000 */
[----:B------:R-:W-:Y:S01]  /*93d0*/  HGMMA.64x256x16.F32 R24, R156, gdesc[UR16].tnspB, R24, gsb0 ;  /* 0x43e000109c187df0 */ /* 0x000fe20008000818 */
[----:B------:R-:W-:Y:S01]  /*93e0*/  UMOV UR18, UR14 ;  /* 0x0000000e00127c82 */ /* 0x000fe20008000000 */
[----:B------:R-:W-:Y:S01]  /*93f0*/  UMOV UR19, 0x40000040 ;  /* 0x4000004000137882 */ /* 0x000fe20000000000 */
[----:B------:R-:W-:Y:S02]  /*9400*/  WARPGROUP.DEPBAR.LE gsb0, 0x0 ;  /* 0x00008000000079c5 */ /* 0x000fe40000010000 */
[----:B------:R-:W-:-:S15]  /*9410*/  WARPGROUP.ARRIVE ;  /* 0x00000000000079c5 */ /* 0x000fde0000000000 */
[----:B------:R-:W-:-:S08]  /*9420*/  NOP ;  /* 0x0000000000007918 */ /* 0x000fd00000000000 */
        /* <DEDUP_REMOVED lines=19> */
.L_x_4065:
[----:B------:R-:W2:Y:S01]  /*9560*/  SHFL.BFLY PT, R0, R3, 0x2, 0x1f ;  /* 0x0c401f0003007f89 */ /* 0x000ea200000e0000 */
[----:B01----:R-:W-:Y:S01]  /*9570*/  IMAD.MOV.U32 R152, RZ, RZ, -0x800000 ;  /* 0xff800000ff987424 */ /* 0x003fe200078e00ff */
[----:B------:R-:W-:Y:S02]  /*9580*/  UIADD3 UR40, UR40, 0x1, URZ ;  /* 0x0000000128287890 */ /* 0x000fe4000fffe03f */
[----:B------:R-:W0:Y:S01]  /*9590*/  SHFL.BFLY PT, R4, R5, 0x2, 0x1f ;  /* 0x0c401f0005047f89 */ /* 0x000e2200000e0000 */
[----:B------:R-:W-:Y:S08]  /*95a0*/  BAR.ARV 0x8, 0x100 ;  /* 0x0204000000007b1d */ /* 0x000ff00000002000 */
[----:B------:R-:W-:Y:S01]  /*95b0*/  BAR.SYNC.DEFER_BLOCKING 0xf, 0x100 ;  /* 0x03c4000000007b1d */ /* 0x000fe20000010000 */
[----:B--2---:R-:W-:Y:S01]  /*95c0*/  FADD.FTZ R0, R0, R3 ;  /* 0x0000000300007221 */ /* 0x004fe20000010000 */
[----:B------:R-:W-:-:S02]  /*95d0*/  IMAD.U32 R3, RZ, RZ, UR15 ;  /* 0x0000000fff037e24 */ /* 0x000fc4000f8e00ff */
[----:B0-----:R-:W-:Y:S02]  /*95e0*/  FADD.FTZ R4, R4, R5 ;  /* 0x0000000504047221 */ /* 0x001fe40000010000 */
[----:B------:R-:W0:Y:S04]  /*95f0*/  SHFL.BFLY PT, R9, R0, 0x1, 0x1f ;  /* 0x0c201f0000097f89 */ /* 0x000e2800000e0000 */
[----:B------:R-:W1:Y:S01]  /*9600*/  SHFL.BFLY PT, R11, R4, 0x1, 0x1f ;  /* 0x0c201f00040b7f89 */ /* 0x000e6200000e0000 */
[----:B0-----:R-:W-:Y:S01]  /*9610*/  FADD.FTZ R10, R0, R9 ;  /* 0x00000009000a7221 */ /* 0x001fe20000010000 */
[----:B-1----:R-:W-:-:S04]  /*9620*/  FADD.FTZ R11, R4, R11 ;  /* 0x0000000b040b7221 */ /* 0x002fc80000010000 */
[----:B------:R-:W-:Y:S01]  /*9630*/  FSETP.NE.FTZ.AND P0, PT, R10, RZ, PT ;  /* 0x000000ff0a00720b */ /* 0x000fe20003f15000 */
[----:B------:R-:W-:Y:S01]  /*9640*/  IMAD.MOV.U32 R4, RZ, RZ, RZ ;  /* 0x000000ffff047224 */ /* 0x000fe200078e00ff */
[----:B------:R-:W-:-:S11]  /*9650*/  FSETP.NE.FTZ.AND P1, PT, R11, RZ, PT ;  /* 0x000000ff0b00720b */ /* 0x000fd60003f35000 */
[----:B------:R-:W0:Y:S01]  /*9660*/  @P0 MUFU.LG2 R8, R10 ;  /* 0x0000000a00080308 */ /* 0x000e220000000c00 */
[----:B------:R-:W-:Y:S01]  /*9670*/  @P0 FMUL.FTZ R5, R3, 0.69314718246459960938 ;  /* 0x3f31721803050820 */ /* 0x000fe20000410000 */
[----:B------:R-:W-:-:S06]  /*9680*/  IMAD.MOV.U32 R3, RZ, RZ, -0x800000 ;  /* 0xff800000ff037424 */ /* 0x000fcc00078e00ff */
[----:B------:R-:W1:Y:S08]  /*9690*/  @P1 MUFU.LG2 R9, R11 ;  /* 0x0000000b00091308 */ /* 0x000e700000000c00 */
[----:B------:R-:W2:Y:S01]  /*96a0*/  @P0 MUFU.RCP R4, R10 ;  /* 0x0000000a00040308 */ /* 0x000ea20000001000 */
[----:B0-----:R-:W-:-:S04]  /*96b0*/  @P0 FMUL.FTZ R8, R8, 0.69314718246459960938 ;  /* 0x3f31721808080820 */ /* 0x001fc80000410000 */
[----:B------:R-:W-:Y:S01]  /*96c0*/  @P0 FFMA.FTZ R3, R5, R6, R8 ;  /* 0x0000000605030223 */ /* 0x000fe20000010008 */
[----:B------:R-:W-:Y:S01]  /*96d0*/  IMAD.U32 R5, RZ, RZ, UR15 ;  /* 0x0000000fff057e24 */ /* 0x000fe2000f8e00ff */
[----:B------:R-:W-:Y:S01]  /*96e0*/  ISETP.NE.AND P0, PT, R17, RZ, PT ;  /* 0x000000ff1100720c */ /* 0x000fe20003f05270 */
[----:B-1----:R-:W-:Y:S02]  /*96f0*/  @P1 FMUL.FTZ R0, R9, 0.69314718246459960938 ;  /* 0x3f31721809001820 */ /* 0x002fe40000410000 */
[----:B------:R-:W-:-:S04]  /*9700*/  @P1 FMUL.FTZ R5, R5, 0.69314718246459960938 ;  /* 0x3f31721805051820 */ /* 0x000fc80000410000 */
[----:B------:R-:W-:Y:S01]  /*9710*/  @P1 FFMA.FTZ R152, R5, R7, R0 ;  /* 0x0000000705981223 */ /* 0x000fe20000010000 */
[----:B------:R-:W-:Y:S02]  /*9720*/  IMAD.MOV.U32 R0, RZ, RZ, RZ ;  /* 0x000000ffff007224 */ /* 0x000fe400078e00ff */
[----:B------:R-:W-:Y:S01]  /*9730*/  IMAD.U32 R5, RZ, RZ, UR37 ;  /* 0x00000025ff057e24 */ /* 0x000fe2000f8e00ff */
[----:B------:R-:W-:Y:S01]  /*9740*/  UIADD3 UR37, UR37, 0x1, URZ ;  /* 0x0000000125257890 */ /* 0x000fe2000fffe03f */
[-C--:B--2---:R-:W-:Y:S01]  /*9750*/  FMUL.FTZ R24, R24, R4.reuse ;  /* 0x0000000418187220 */ /* 0x084fe20000410000 */
[-C--:B------:R-:W-:Y:S01]  /*9760*/  FMUL.FTZ R25, R25, R4.reuse ;  /* 0x0000000419197220 */ /* 0x080fe20000410000 */
[----:B------:R-:W0:Y:S01]  /*9770*/  @P1 MUFU.RCP R0, R11 ;  /* 0x0000000b00001308 */ /* 0x000e220000001000 */
[----:B------:R-:W-:Y:S01]  /*9780*/  @!P0 IMAD R5, R5, 0x40, R16 ;  /* 0x0000004005058824 */ /* 0x000fe200078e0210 */
[----:B------:R-:W-:Y:S01]  /*9790*/  UISETP.NE.AND UP0, UPT, UR37, 0x2, UPT ;  /* 0x000000022500788c */ /* 0x000fe2000bf05270 */
[-C--:B------:R-:W-:Y:S01]  /*97a0*/  FMUL.FTZ R28, R28, R4.reuse ;  /* 0x000000041c1c7220 */ /* 0x080fe20000410000 */
[-C--:B------:R-:W-:Y:S01]  /*97b0*/  FMUL.FTZ R29, R29, R4.reuse ;  /* 0x000000041d1d7220 */ /* 0x080fe20000410000 */
[-C--:B------:R-:W-:Y:S01]  /*97c0*/  FMUL.FTZ R32, R32, R4.reuse ;  /* 0x0000000420207220 */ /* 0x080fe20000410000 */
[----:B------:R-:W-:Y:S01]  /*97d0*/  @!P0 LEA R5, R5, UR41, 0x2 ;  /* 0x0000002905058c11 */ /* 0x000fe2000f8e10ff */
[----:B------:R-:W-:Y:S01]  /*97e0*/  USEL UR4, URZ, 0x1, UP0 ;  /* 0x000000013f047887 */ /* 0x000fe20008000000 */
        /* <DEDUP_REMOVED lines=126> */
[----:B------:R-:W-:-:S02]  /*9fd0*/  USEL UR37, UR37, URZ, UP0 ;  /* 0x0000003f25257287 */ /* 0x000fc40008000000 */
[----:B------:R-:W-:Y:S01]  /*9fe0*/  ULOP3.LUT UR36, UR36, UR4, URZ, 0x3c, !UPT ;  /* 0x0000000424247292 */ /* 0x000fe2000f8e3c3f */
[----:B-1----:R-:W-:Y:S11]  /*9ff0*/  BAR.ARV 0xe, 0x100 ;  /* 0x0384000000007b1d */ /* 0x002ff60000002000 */
.L_x_4050:
[----:B------:R-:W0:Y:S08]  /*a000*/  S2UR UR4, SR_CgaCtaId ;  /* 0x00000000000479c3 */ /* 0x000e300000008800 */
[----:B------:R-:W-:Y:S06]  /*a010*/  BAR.SYNC.DEFER_BLOCKING 0x5, 0x180 ;  /* 0x0146000000007b1d */ /* 0x000fec0000010000 */
[----:B------:R-:W-:Y:S01]  /*a020*/  UMOV UR41, 0x400 ;  /* 0x0000040000297882 */ /* 0x000fe20000000000 */
[----:B------:R-:W-:Y:S01]  /*a030*/  BSSY B0, `(.L_x_4075) ;  /* 0x0000480000007945 */ /* 0x000fe20003800000 */
[----:B0-----:R-:W-:-:S09]  /*a040*/  ULEA UR41, UR4, UR41, 0x18 ;  /* 0x0000002904297291 */ /* 0x001fd2000f8ec03f */
[----:B------:R-:W0:Y:S02]  /*a050*/  LDS.128 R4, [UR41+0x388d0] ;  /* 0x0388d029ff047984 */ /* 0x000e240008000c00 */
[----:B0-----:R-:W-:Y:S02]  /*a060*/  R2UR UR4, R5 ;  /* 0x00000000050472ca */ /* 0x001fe400000e0000 */
[----:B------:R-:W-:Y:S01]  /*a070*/  R2UR UR5, R7 ;  /* 0x00000000070572ca */ /* 0x000fe200000e0000 */
[----:B------:R-:W-:Y:S06]  /*a080*/  BAR.ARV 0x4, 0x180 ;  /* 0x0106000000007b1d */ /* 0x000fec0000002000 */
[----:B------:R-:W-:Y:S08]  /*a090*/  @P0 BRA `(.L_x_4076) ;  /* 0x0000003800200947 */ /* 0x000ff00003800000 */
[----:B------:R-:W2:Y:S01]  /*a0a0*/  LDL R0, [R1+0x70] ;  /* 0x0000700001007983 */ /* 0x000ea20000100800 */
[----:B------:R-:W0:Y:S01]  /*a0b0*/  S2UR UR8, SR_SWINHI ;  /* 0x00000000000879c3 */ /* 0x000e220000002f00 */
[----:B------:R-:W-:Y:S01]  /*a0c0*/  F2FP.F16.F32.PACK_AB R23, R71, R70 ;  /* 0x000000464717723e */ /* 0x000fe200000000ff */
[----:B------:R-:W-:Y:S01]  /*a0d0*/  UMOV UR6, UR41 ;  /* 0x0000002900067c82 */ /* 0x000fe20008000000 */
[----:B0-----:R-:W-:Y:S01]  /*a0e0*/  UMOV UR7, UR8 ;  /* 0x0000000800077c82 */ /* 0x001fe20008000000 */
[----:B------:R-:W-:Y:S02]  /*a0f0*/  IMAD.U32 R4, RZ, RZ, UR6 ;  /* 0x00000006ff047e24 */ /* 0x000fe4000f8e00ff */
[----:B------:R-:W-:Y:S01]  /*a100*/  IMAD.U32 R5, RZ, RZ, UR7 ;  /* 0x00000007ff057e24 */ /* 0x000fe2000f8e00ff */
[----:B------:R-:W-:Y:S01]  /*a110*/  ULDC.64 UR6, c[0x0][0xd08] ;  /* 0x0003420000067ab9 */ /* 0x000fe20000000a00 */
[----:B------:R-:W-:Y:S01]  /*a120*/  BAR.SYNC.DEFER_BLOCKING 0x1, 0x100 ;  /* 0x0044000000007b1d */ /* 0x000fe20000010000 */
[----:B--2---:R-:W-:-:S03]  /*a130*/  IMAD.WIDE R20, R0, 0x2, R4 ;  /* 0x0000000200147825 */ /* 0x004fc600078e0204 */
[C---:B------:R-:W-:Y:S02]  /*a140*/  IADD3 R9, P6, R20.reuse, 0x6060, RZ ;  /* 0x0000606014097810 */ /* 0x040fe40007fde0ff */
[C---:B------:R-:W-:Y:S02]  /*a150*/  IADD3 R13, P1, R20.reuse, 0x6020, RZ ;  /* 0x00006020140d7810 */ /* 0x040fe40007f3e0ff */
[----:B------:R-:W-:Y:S02]  /*a160*/  LOP3.LUT R8, R9, 0x380, RZ, 0xc0, !PT ;  /* 0x0000038009087812 */ /* 0x000fe400078ec0ff */
[----:B------:R-:W-:Y:S02]  /*a170*/  IADD3 R11, P0, R20, 0x6040, RZ ;  /* 0x00006040140b7810 */ /* 0x000fe40007f1e0ff */
[----:B------:R-:W-:Y:S02]  /*a180*/  SHF.R.U64 R8, R8, 0x3, RZ ;  /* 0x0000000308087819 */ /* 0x000fe400000012ff */
[----:B------:R-:W-:-:S02]  /*a190*/  LOP3.LUT R12, R13, 0x380, RZ, 0xc0, !PT ;  /* 0x000003800d0c7812 */ /* 0x000fc400078ec0ff */
[----:B------:R-:W-:Y:S01]  /*a1a0*/  LOP3.LUT R8, R8, R9, RZ, 0x3c, !PT ;  /* 0x0000000908087212 */ /* 0x000fe200078e3cff */
[----:B------:R-:W-:Y:S01]  /*a1b0*/  IMAD.X R9, RZ, RZ, R21, P6 ;  /* 0x000000ffff097224 */ /* 0x000fe200030e0615 */
[----:B------:R-:W-:Y:S02]  /*a1c0*/  LOP3.LUT R10, R11, 0x380, RZ, 0xc0, !PT ;  /* 0x000003800b0a7812 */ /* 0x000fe400078ec0ff */
[----:B------:R-:W-:Y:S02]  /*a1d0*/  LOP3.LUT R0, R20, 0x380, RZ, 0xc0, !PT ;  /* 0x0000038014007812 */ /* 0x000fe400078ec0ff */
[----:B------:R-:W-:Y:S02]  /*a1e0*/  SHF.R.U64 R12, R12, 0x3, RZ ;  /* 0x000000030c0c7819 */ /* 0x000fe400000012ff */
[----:B------:R-:W-:Y:S02]  /*a1f0*/  SHF.R.U64 R10, R10, 0x3, RZ ;  /* 0x000000030a0a7819 */ /* 0x000fe400000012ff */
[----:B------:R-:W-:-:S02]  /*a200*/  SHF.R.U64 R0, R0, 0x3, RZ ;  /* 0x0000000300007819 */ /* 0x000fc400000012ff */
[----:B------:R-:W-:Y:S01]  /*a210*/  LOP3.LUT R12, R12, R13, RZ, 0x3c, !PT ;  /* 0x0000000d0c0c7212 */ /* 0x000fe200078e3cff */
[--C-:B------:R-:W-:Y:S01]  /*a220*/  IMAD.X R13, RZ, RZ, R21.reuse, P1 ;  /* 0x000000ffff0d7224 */ /* 0x100fe200008e0615 */
[----:B------:R-:W-:Y:S01]  /*a230*/  MOV R164, R8 ;  /* 0x0000000800a47202 */ /* 0x000fe20000000f00 */
[--C-:B------:R-:W-:Y:S01]  /*a240*/  IMAD.MOV.U32 R9, RZ, RZ, R21.reuse ;  /* 0x000000ffff097224 */ /* 0x100fe200078e0015 */
[----:B------:R-:W-:Y:S01]  /*a250*/  LOP3.LUT R10, R10, R11, RZ, 0x3c, !PT ;  /* 0x0000000b0a0a7212 */ /* 0x000fe200078e3cff */
[----:B------:R-:W-:Y:S01]  /*a260*/  IMAD.X R11, RZ, RZ, R21, P0 ;  /* 0x000000ffff0b7224 */ /* 0x000fe200000e0615 */
[----:B------:R-:W-:Y:S02]  /*a270*/  LOP3.LUT R8, R0, R20, RZ, 0x3c, !PT ;  /* 0x0000001400087212 */ /* 0x000fe400078e3cff */
[----:B------:R-:W-:Y:S02]  /*a280*/  IADD3 R162, P0, R20, 0x2060, RZ ;  /* 0x0000206014a27810 */ /* 0x000fe40007f1e0ff */
[----:B------:R-:W-:-:S02]  /*a290*/  MOV R18, R12 ;  /* 0x0000000c00127202 */ /* 0x000fc40000000f00 */
[----:B------:R-:W-:Y:S02]  /*a2a0*/  MOV R12, R8 ;  /* 0x00000008000c7202 */ /* 0x000fe40000000f00 */
[----:B------:R-:W0:Y:S01]  /*a2b0*/  LDC R9, c[0x0][0xbd4] ;  /* 0x0002f500ff097b82 */ /* 0x000e220000000800 */
[----:B------:R-:W-:Y:S02]  /*a2c0*/  LOP3.LUT R163, R162, 0x380, RZ, 0xc0, !PT ;  /* 0x00000380a2a37812 */ /* 0x000fe400078ec0ff */
[----:B------:R-:W-:Y:S02]  /*a2d0*/  IADD3 R154, P3, R20, 0x4060, RZ ;  /* 0x00004060149a7810 */ /* 0x000fe40007f7e0ff */
[----:B------:R-:W-:Y:S02]  /*a2e0*/  SHF.R.U64 R163, R163, 0x3, RZ ;  /* 0x00000003a3a37819 */ /* 0x000fe400000012ff */
[----:B------:R-:W-:Y:S02]  /*a2f0*/  LOP3.LUT R155, R154, 0x380, RZ, 0xc0, !PT ;  /* 0x000003809a9b7812 */ /* 0x000fe400078ec0ff */
[----:B------:R-:W-:Y:S01]  /*a300*/  LOP3.LUT R162, R163, R162, RZ, 0x3c, !PT ;  /* 0x000000a2a3a27212 */ /* 0x000fe200078e3cff */
[----:B------:R-:W-:Y:S01]  /*a310*/  IMAD.X R163, RZ, RZ, R21, P0 ;  /* 0x000000ffffa37224 */ /* 0x000fe200000e0615 */
[----:B------:R-:W-:-:S02]  /*a320*/  IADD3 R8, P0, R20, 0x2040, RZ ;  /* 0x0000204014087810 */ /* 0x000fc40007f1e0ff */
[----:B------:R-:W-:Y:S02]  /*a330*/  SHF.R.U64 R155, R155, 0x3, RZ ;  /* 0x000000039b9b7819 */ /* 0x000fe400000012ff */
[----:B------:R-:W-:Y:S02]  /*a340*/  LOP3.LUT R0, R8, 0x380, RZ, 0xc0, !PT ;  /* 0x0000038008007812 */ /* 0x000fe400078ec0ff */
[----:B------:R-:W-:Y:S02]  /*a350*/  ISETP.NE.AND P1, PT, R22, RZ, PT ;  /* 0x000000ff1600720c */ /* 0x000fe40003f25270 */
[----:B------:R-:W-:Y:S02]  /*a360*/  SHF.R.U64 R0, R0, 0x3, RZ ;  /* 0x0000000300007819 */ /* 0x000fe400000012ff */
[----:B------:R-:W-:Y:S01]  /*a370*/  LOP3.LUT R154, R155, R154, RZ, 0x3c, !PT ;  /* 0x0000009a9b9a7212 */ /* 0x000fe200078e3cff */
[----:B------:R-:W-:Y:S01]  /*a380*/  IMAD.X R155, RZ, RZ, R21, P3 ;  /* 0x000000ffff9b7224 */ /* 0x000fe200018e0615 */
[----:B------:R-:W-:-:S02]  /*a390*/  LOP3.LUT R8, R0, R8, RZ, 0x3c, !PT ;  /* 0x0000000800087212 */ /* 0x000fc400078e3cff */
[----:B0-----:R-:W-:Y:S01]  /*a3a0*/  SEL R0, R22, R9, P1 ;  /* 0x0000000916007207 */ /* 0x001fe20000800000 */
[----:B------:R-:W-:Y:S01]  /*a3b0*/  IMAD.X R9, RZ, RZ, R21, P0 ;  /* 0x000000ffff097224 */ /* 0x000fe200000e0615 */
[----:B------:R-:W-:Y:S02]  /*a3c0*/  MOV R154, R154 ;  /* 0x0000009a009a7202 */ /* 0x000fe40000000f00 */
[C---:B------:R-:W-:Y:S02]  /*a3d0*/  IADD3 R156, P4, R20.reuse, 0x4040, RZ ;  /* 0x00004040149c7810 */ /* 0x040fe40007f9e0ff */
[----:B------:R-:W-:Y:S02]  /*a3e0*/  MOV R155, R8 ;  /* 0x00000008009b7202 */ /* 0x000fe40000000f00 */
[----:B------:R-:W-:Y:S02]  /*a3f0*/  IADD3 R8, P0, R20, 0x2020, RZ ;  /* 0x0000202014087810 */ /* 0x000fe40007f1e0ff */
[----:B------:R-:W-:-:S02]  /*a400*/  LOP3.LUT R157, R156, 0x380, RZ, 0xc0, !PT ;  /* 0x000003809c9d7812 */ /* 0x000fc400078ec0ff */
[----:B------:R-:W-:Y:S02]  /*a410*/  LOP3.LUT R9, R8, 0x380, RZ, 0xc0, !PT ;  /* 0x0000038008097812 */ /* 0x000fe400078ec0ff */
[----:B------:R-:W-:Y:S02]  /*a420*/  SHF.R.U64 R157, R157, 0x3, RZ ;  /* 0x000000039d9d7819 */ /* 0x000fe400000012ff */
[----:B------:R-:W-:Y:S02]  /*a430*/  SHF.R.U64 R9, R9, 0x3, RZ ;  /* 0x0000000309097819 */ /* 0x000fe400000012ff */
[----:B------:R-:W-:Y:S01]  /*a440*/  LOP3.LUT R156, R157, R156, RZ, 0x3c, !PT ;  /* 0x0000009c9d9c7212 */ /* 0x000fe200078e3cff */
[--C-:B------:R-:W-:Y:S01]  /*a450*/  IMAD.X R157, RZ, RZ, R21.reuse, P4 ;  /* 0x000000ffff9d7224 */ /* 0x100fe200020e0615 */
[----:B------:R-:W-:Y:S01]  /*a460*/  LOP3.LUT R8, R9, R8, RZ, 0x3c, !PT ;  /* 0x0000000809087212 */ /* 0x000fe200078e3cff */
[----:B------:R-:W-:Y:S01]  /*a470*/  IMAD.X R9, RZ, RZ, R21, P0 ;  /* 0x000000ffff097224 */ /* 0x000fe200000e0615 */
[----:B------:R-:W-:-:S02]  /*a480*/  MOV R153, R10 ;  /* 0x0000000a00997202 */ /* 0x000fc40000000f00 */
[----:B------:R-:W-:Y:S02]  /*a490*/  MOV R156, R156 ;  /* 0x0000009c009c7202 */ /* 0x000fe40000000f00 */
[----:B------:R-:W-:Y:S02]  /*a4a0*/  MOV R157, R8 ;  /* 0x00000008009d7202 */ /* 0x000fe40000000f00 */
[----:B------:R-:W-:Y:S02]  /*a4b0*/  F2FP.F16.F32.PACK_AB R8, R25, R24 ;  /* 0x000000181908723e */ /* 0x000fe400000000ff */
[----:B------:R-:W-:Y:S02]  /*a4c0*/  F2FP.F16.F32.PACK_AB R9, R27, R26 ;  /* 0x0000001a1b09723e */ /* 0x000fe400000000ff */
[----:B------:R-:W-:Y:S02]  /*a4d0*/  F2FP.F16.F32.PACK_AB R10, R29, R28 ;  /* 0x0000001c1d0a723e */ /* 0x000fe400000000ff */
[----:B------:R-:W-:-:S02]  /*a4e0*/  F2FP.F16.F32.PACK_AB R11, R31, R30 ;  /* 0x0000001e1f0b723e */ /* 0x000fc400000000ff */
[----:B------:R-:W-:Y:S02]  /*a4f0*/  IADD3 R14, P2, R20, 0x6000, RZ ;  /* 0x00006000140e7810 */ /* 0x000fe40007f5e0ff */
[----:B------:R-:W-:Y:S01]  /*a500*/  F2FP.F16.F32.PACK_AB R13, R35, R34 ;  /* 0x00000022230d723e */ /* 0x000fe200000000ff */
[----:B------:R0:W-:Y:S01]  /*a510*/  STSM.16.M88.4 [R12], R8 ;  /* 0x000000080c007844 */ /* 0x0001e20000000200 */
[----:B------:R-:W-:Y:S02]  /*a520*/  LOP3.LUT R15, R14, 0x380, RZ, 0xc0, !PT ;  /* 0x000003800e0f7812 */ /* 0x000fe400078ec0ff */
[C---:B------:R-:W-:Y:S02]  /*a530*/  IADD3 R158, P5, R20.reuse, 0x4020, RZ ;  /* 0x00004020149e7810 */ /* 0x040fe40007fbe0ff */
[----:B------:R-:W-:Y:S02]  /*a540*/  SHF.R.U64 R15, R15, 0x3, RZ ;  /* 0x000000030f0f7819 */ /* 0x000fe400000012ff */
[----:B------:R-:W-:-:S02]  /*a550*/  IADD3 R160, P6, R20, 0x4000, RZ ;  /* 0x0000400014a07810 */ /* 0x000fc40007fde0ff */
[----:B------:R-:W-:Y:S01]  /*a560*/  LOP3.LUT R14, R15, R14, RZ, 0x3c, !PT ;  /* 0x0000000e0f0e7212 */ /* 0x000fe200078e3cff */
[----:B------:R-:W-:Y:S01]  /*a570*/  IMAD.X R15, RZ, RZ, R21, P2 ;  /* 0x000000ffff0f7224 */ /* 0x000fe200010e0615 */
[----:B------:R-:W-:Y:S02]  /*a580*/  LOP3.LUT R159, R158, 0x380, RZ, 0xc0, !PT ;  /* 0x000003809e9f7812 */ /* 0x000fe400078ec0ff */
[----:B------:R-:W-:Y:S02]  /*a590*/  LOP3.LUT R161, R160, 0x380, RZ, 0xc0, !PT ;  /* 0x00000380a0a17812 */ /* 0x000fe400078ec0ff */
[----:B------:R-:W-:Y:S02]  /*a5a0*/  MOV R7, R14 ;  /* 0x0000000e00077202 */ /* 0x000fe40000000f00 */
[----:B0-----:R-:W-:Y:S02]  /*a5b0*/  IADD3 R8, P0, R20, 0x20, RZ ;  /* 0x0000002014087810 */ /* 0x001fe40007f1e0ff */
[----:B------:R-:W-:-:S02]  /*a5c0*/  F2FP.F16.F32.PACK_AB R12, R33, R32 ;  /* 0x00000020210c723e */ /* 0x000fc400000000ff */
[----:B------:R-:W-:Y:S02]  /*a5d0*/  LOP3.LUT R9, R8, 0x380, RZ, 0xc0, !PT ;  /* 0x0000038008097812 */ /* 0x000fe400078ec0ff */
[----:B------:R-:W-:Y:S02]  /*a5e0*/  F2FP.F16.F32.PACK_AB R14, R37, R36 ;  /* 0x00000024250e723e */ /* 0x000fe400000000ff */
[----:B------:R-:W-:Y:S02]  /*a5f0*/  SHF.R.U64 R9, R9, 0x3, RZ ;  /* 0x0000000309097819 */ /* 0x000fe400000012ff */
[----:B------:R-:W-:Y:S02]  /*a600*/  F2FP.F16.F32.PACK_AB R15, R39, R38 ;  /* 0x00000026270f723e */ /* 0x000fe400000000ff */
[----:B------:R-:W-:Y:S01]  /*a610*/  LOP3.LUT R8, R9, R8, RZ, 0x3c, !PT ;  /* 0x0000000809087212 */ /* 0x000fe200078e3cff */
[----:B------:R-:W-:Y:S01]  /*a620*/  IMAD.X R9, RZ, RZ, R21, P0 ;  /* 0x000000ffff097224 */ /* 0x000fe200000e0615 */
[----:B------:R-:W-:-:S02]  /*a630*/  F2FP.F16.F32.PACK_AB R10, R45, R44 ;  /* 0x0000002c2d0a723e */ /* 0x000fc400000000ff */
[----:B------:R-:W-:Y:S02]  /*a640*/  F2FP.F16.F32.PACK_AB R11, R47, R46 ;  /* 0x0000002e2f0b723e */ /* 0x000fe400000000ff */
[----:B------:R-:W-:Y:S02]  /*a650*/  MOV R8, R8 ;  /* 0x0000000800087202 */ /* 0x000fe40000000f00 */
[----:B------:R-:W-:Y:S02]  /*a660*/  SHF.R.U64 R159, R159, 0x3, RZ ;  /* 0x000000039f9f7819 */ /* 0x000fe400000012ff */
[----:B------:R-:W-:Y:S01]  /*a670*/  SHF.R.U64 R161, R161, 0x3, RZ ;  /* 0x00000003a1a17819 */ /* 0x000fe200000012ff */
[----:B------:R0:W-:Y:S01]  /*a680*/  STSM.16.M88.4 [R8], R12 ;  /* 0x0000000c08007844 */ /* 0x0001e20000000200 */
[----:B------:R-:W-:Y:S01]  /*a690*/  LOP3.LUT R158, R159, R158, RZ, 0x3c, !PT ;  /* 0x0000009e9f9e7212 */ /* 0x000fe200078e3cff */
[--C-:B------:R-:W-:Y:S01]  /*a6a0*/  IMAD.X R159, RZ, RZ, R21.reuse, P5 ;  /* 0x000000ffff9f7224 */ /* 0x100fe200028e0615 */
[----:B------:R-:W-:Y:S01]  /*a6b0*/  LOP3.LUT R160, R161, R160, RZ, 0x3c, !PT ;  /* 0x000000a0a1a07212 */ /* 0x000fe200078e3cff */
[----:B------:R-:W-:Y:S01]  /*a6c0*/  IMAD.X R161, RZ, RZ, R21, P6 ;  /* 0x000000ffffa17224 */ /* 0x000fe200030e0615 */
[----:B------:R-:W-:-:S02]  /*a6d0*/  MOV R162, R162 ;  /* 0x000000a200a27202 */ /* 0x000fc40000000f00 */
[----:B------:R-:W-:Y:S02]  /*a6e0*/  MOV R158, R158 ;  /* 0x0000009e009e7202 */ /* 0x000fe40000000f00 */
[----:B------:R-:W-:Y:S02]  /*a6f0*/  MOV R160, R160 ;  /* 0x000000a000a07202 */ /* 0x000fe40000000f00 */
[----:B0-----:R-:W-:Y:S02]  /*a700*/  IADD3 R8, P0, R20, 0x40, RZ ;  /* 0x0000004014087810 */ /* 0x001fe40007f1e0ff */
[----:B------:R-:W-:Y:S02]  /*a710*/  F2FP.F16.F32.PACK_AB R13, R59, R58 ;  /* 0x0000003a3b0d723e */ /* 0x000fe400000000ff */
[----:B------:R-:W-:Y:S02]  /*a720*/  LOP3.LUT R9, R8, 0x380, RZ, 0xc0, !PT ;  /* 0x0000038008097812 */ /* 0x000fe400078ec0ff */
[----:B------:R-:W-:-:S02]  /*a730*/  F2FP.F16.F32.PACK_AB R14, R61, R60 ;  /* 0x0000003c3d0e723e */ /* 0x000fc400000000ff */
[----:B------:R-:W-:Y:S02]  /*a740*/  SHF.R.U64 R9, R9, 0x3, RZ ;  /* 0x0000000309097819 */ /* 0x000fe400000012ff */
[----:B------:R-:W-:Y:S02]  /*a750*/  F2FP.F16.F32.PACK_AB R15, R63, R62 ;  /* 0x0000003e3f0f723e */ /* 0x000fe400000000ff */
[----:B------:R-:W-:Y:S01]  /*a760*/  LOP3.LUT R8, R9, R8, RZ, 0x3c, !PT ;  /* 0x0000000809087212 */ /* 0x000fe200078e3cff */
[----:B------:R-:W-:-:S05]  /*a770*/  IMAD.X R9, RZ, RZ, R21, P0 ;  /* 0x000000ffff097224 */ /* 0x000fca00000e0615 */
[----:B------:R-:W-:Y:S02]  /*a780*/  MOV R12, R8 ;  /* 0x00000008000c7202 */ /* 0x000fe40000000f00 */
[----:B------:R-:W-:Y:S02]  /*a790*/  F2FP.F16.F32.PACK_AB R8, R41, R40 ;  /* 0x000000282908723e */ /* 0x000fe400000000ff */
[----:B------:R-:W-:-:S05]  /*a7a0*/  F2FP.F16.F32.PACK_AB R9, R43, R42 ;  /* 0x0000002a2b09723e */ /* 0x000fca00000000ff */
[----:B------:R0:W-:Y:S02]  /*a7b0*/  STSM.16.M88.4 [R12], R8 ;  /* 0x000000080c007844 */ /* 0x0001e40000000200 */
[C---:B0-----:R-:W-:Y:S02]  /*a7c0*/  IADD3 R8, P0, R20.reuse, 0x2000, RZ ;  /* 0x0000200014087810 */ /* 0x041fe40007f1e0ff */
[----:B------:R-:W-:Y:S02]  /*a7d0*/  IADD3 R10, P1, R20, 0x60, RZ ;  /* 0x00000060140a7810 */ /* 0x000fe40007f3e0ff */
[----:B------:R-:W-:Y:S02]  /*a7e0*/  LOP3.LUT R9, R8, 0x380, RZ, 0xc0, !PT ;  /* 0x0000038008097812 */ /* 0x000fe400078ec0ff */
[----:B------:R-:W-:Y:S02]  /*a7f0*/  F2FP.F16.F32.PACK_AB R11, R55, R54 ;  /* 0x00000036370b723e */ /* 0x000fe400000000ff */
[----:B------:R-:W-:-:S02]  /*a800*/  SHF.R.U64 R9, R9, 0x3, RZ ;  /* 0x0000000309097819 */ /* 0x000fc400000012ff */
[----:B------:R-:W-:Y:S02]  /*a810*/  F2FP.F16.F32.PACK_AB R12, R57, R56 ;  /* 0x00000038390c723e */ /* 0x000fe400000000ff */
[----:B------:R-:W-:Y:S01]  /*a820*/  LOP3.LUT R8, R9, R8, RZ, 0x3c, !PT ;  /* 0x0000000809087212 */ /* 0x000fe200078e3cff */
[--C-:B------:R-:W-:Y:S01]  /*a830*/  IMAD.X R9, RZ, RZ, R21.reuse, P0 ;  /* 0x000000ffff097224 */ /* 0x100fe200000e0615 */
[----:B------:R-:W-:Y:S01]  /*a840*/  ISETP.NE.U32.AND P0, PT, RZ, UR6, PT ;  /* 0x00000006ff007c0c */ /* 0x000fe2000bf05070 */
[----:B------:R-:W-:-:S03]  /*a850*/  IMAD.X R21, RZ, RZ, R21, P1 ;  /* 0x000000ffff157224 */ /* 0x000fc600008e0615 */
[----:B------:R-:W-:Y:S02]  /*a860*/  MOV R22, R8 ;  /* 0x0000000800167202 */ /* 0x000fe40000000f00 */
[----:B------:R-:W-:Y:S02]  /*a870*/  LOP3.LUT R8, R10, 0x380, RZ, 0xc0, !PT ;  /* 0x000003800a087812 */ /* 0x000fe400078ec0ff */
[----:B------:R-:W-:Y:S02]  /*a880*/  F2FP.F16.F32.PACK_AB R9, R51, R50 ;  /* 0x000000323309723e */ /* 0x000fe400000000ff */
[----:B------:R-:W-:Y:S02]  /*a890*/  SHF.R.U64 R8, R8, 0x3, RZ ;  /* 0x0000000308087819 */ /* 0x000fe400000012ff */
[----:B------:R-:W-:Y:S02]  /*a8a0*/  ISETP.NE.AND.EX P0, PT, RZ, UR7, PT, P0 ;  /* 0x00000007ff007c0c */ /* 0x000fe4000bf05300 */
[----:B------:R-:W-:-:S02]  /*a8b0*/  LOP3.LUT R20, R8, R10, RZ, 0x3c, !PT ;  /* 0x0000000a08147212 */ /* 0x000fc400078e3cff */
[----:B------:R-:W-:Y:S02]  /*a8c0*/  F2FP.F16.F32.PACK_AB R8, R49, R48 ;  /* 0x000000303108723e */ /* 0x000fe400000000ff */
[----:B------:R-:W-:Y:S02]  /*a8d0*/  MOV R20, R20 ;  /* 0x0000001400147202 */ /* 0x000fe40000000f00 */
[----:B------:R-:W-:Y:S02]  /*a8e0*/  F2FP.F16.F32.PACK_AB R10, R53, R52 ;  /* 0x00000034350a723e */ /* 0x000fe400000000ff */
[----:B------:R-:W-:-:S03]  /*a8f0*/  F2FP.F16.F32.PACK_AB R21, R67, R66 ;  /* 0x000000424315723e */ /* 0x000fc600000000ff */
[----:B------:R0:W-:Y:S04]  /*a900*/  STSM.16.M88.4 [R20], R8 ;  /* 0x0000000814007844 */ /* 0x0001e80000000200 */
[----:B------:R1:W-:Y:S01]  /*a910*/  STSM.16.M88.4 [R22], R12 ;  /* 0x0000000c16007844 */ /* 0x0003e20000000200 */
[----:B0-----:R-:W-:Y:S02]  /*a920*/  F2FP.F16.F32.PACK_AB R20, R65, R64 ;  /* 0x000000404114723e */ /* 0x001fe400000000ff */
[----:B------:R-:W-:Y:S02]  /*a930*/  F2FP.F16.F32.PACK_AB R8, R73, R72 ;  /* 0x000000484908723e */ /* 0x000fe400000000ff */
[----:B-1----:R-:W-:Y:S02]  /*a940*/  F2FP.F16.F32.PACK_AB R22, R69, R68 ;  /* 0x000000444516723e */ /* 0x002fe400000000ff */
[----:B------:R-:W-:-:S02]  /*a950*/  F2FP.F16.F32.PACK_AB R9, R75, R74 ;  /* 0x0000004a4b09723e */ /* 0x000fc400000000ff */
[----:B------:R-:W-:Y:S01]  /*a960*/  F2FP.F16.F32.PACK_AB R10, R77, R76 ;  /* 0x0000004c4d0a723e */ /* 0x000fe200000000ff */
[----:B------:R0:W-:Y:S01]  /*a970*/  STSM.16.M88.4 [R157], R20 ;  /* 0x000000149d007844 */ /* 0x0001e20000000200 */
[----:B------:R-:W-:Y:S02]  /*a980*/  F2FP.F16.F32.PACK_AB R11, R79, R78 ;  /* 0x0000004e4f0b723e */ /* 0x000fe400000000ff */
[----:B------:R-:W-:Y:S02]  /*a990*/  F2FP.F16.F32.PACK_AB R12, R81, R80 ;  /* 0x00000050510c723e */ /* 0x000fe400000000ff */
[----:B------:R-:W-:Y:S01]  /*a9a0*/  F2FP.F16.F32.PACK_AB R13, R83, R82 ;  /* 0x00000052530d723e */ /* 0x000fe200000000ff */
[----:B------:R1:W-:Y:S01]  /*a9b0*/  STSM.16.M88.4 [R155], R8 ;  /* 0x000000089b007844 */ /* 0x0003e20000000200 */
[----:B------:R-:W-:Y:S02]  /*a9c0*/  F2FP.F16.F32.PACK_AB R14, R85, R84 ;  /* 0x00000054550e723e */ /* 0x000fe400000000ff */
[----:B------:R-:W-:-:S05]  /*a9d0*/  F2FP.F16.F32.PACK_AB R15, R87, R86 ;  /* 0x00000056570f723e */ /* 0x000fca00000000ff */
[----:B------:R2:W-:Y:S01]  /*a9e0*/  STSM.16.M88.4 [R162], R12 ;  /* 0x0000000ca2007844 */ /* 0x0005e20000000200 */
[----:B0-----:R-:W-:Y:S02]  /*a9f0*/  F2FP.F16.F32.PACK_AB R20, R89, R88 ;  /* 0x000000585914723e */ /* 0x001fe400000000ff */
[----:B------:R-:W-:Y:S02]  /*aa00*/  F2FP.F16.F32.PACK_AB R21, R91, R90 ;  /* 0x0000005a5b15723e */ /* 0x000fe400000000ff */
[----:B------:R-:W-:Y:S02]  /*aa10*/  F2FP.F16.F32.PACK_AB R22, R93, R92 ;  /* 0x0000005c5d16723e */ /* 0x000fe400000000ff */
[----:B------:R-:W-:Y:S02]  /*aa20*/  F2FP.F16.F32.PACK_AB R23, R95, R94 ;  /* 0x0000005e5f17723e */ /* 0x000fe400000000ff */
[----:B-1----:R-:W-:Y:S02]  /*aa30*/  F2FP.F16.F32.PACK_AB R8, R97, R96 ;  /* 0x000000606108723e */ /* 0x002fe400000000ff */
[----:B------:R-:W-:Y:S01]  /*aa40*/  F2FP.F16.F32.PACK_AB R9, R99, R98 ;  /* 0x000000626309723e */ /* 0x000fe200000000ff */
[----:B------:R0:W-:Y:S01]  /*aa50*/  STSM.16.M88.4 [R160], R20 ;  /* 0x00000014a0007844 */ /* 0x0001e20000000200 */
[----:B------:R-:W-:-:S02]  /*aa60*/  F2FP.F16.F32.PACK_AB R10, R101, R100 ;  /* 0x00000064650a723e */ /* 0x000fc400000000ff */
[----:B------:R-:W-:Y:S02]  /*aa70*/  F2FP.F16.F32.PACK_AB R11, R103, R102 ;  /* 0x00000066670b723e */ /* 0x000fe400000000ff */
[----:B--2---:R-:W-:Y:S02]  /*aa80*/  F2FP.F16.F32.PACK_AB R12, R105, R104 ;  /* 0x00000068690c723e */ /* 0x004fe400000000ff */
[----:B------:R-:W-:Y:S01]  /*aa90*/  F2FP.F16.F32.PACK_AB R13, R107, R106 ;  /* 0x0000006a6b0d723e */ /* 0x000fe200000000ff */
[----:B------:R1:W-:Y:S01]  /*aaa0*/  STSM.16.M88.4 [R158], R8 ;  /* 0x000000089e007844 */ /* 0x0003e20000000200 */
[----:B------:R-:W-:Y:S02]  /*aab0*/  F2FP.F16.F32.PACK_AB R14, R109, R108 ;  /* 0x0000006c6d0e723e */ /* 0x000fe400000000ff */
[----:B------:R-:W-:Y:S02]  /*aac0*/  F2FP.F16.F32.PACK_AB R15, R111, R110 ;  /* 0x0000006e6f0f723e */ /* 0x000fe400000000ff */
[----:B0-----:R-:W-:-:S03]  /*aad0*/  F2FP.F16.F32.PACK_AB R20, R113, R112 ;  /* 0x000000707114723e */ /* 0x001fc600000000ff */
[----:B------:R0:W-:Y:S01]  /*aae0*/  STSM.16.M88.4 [R156], R12 ;  /* 0x0000000c9c007844 */ /* 0x0001e20000000200 */
        /* <DEDUP_REMOVED lines=8> */
[----:B0-----:R-:W-:Y:S02]  /*ab70*/  F2FP.F16.F32.PACK_AB R12, R129, R128 ;  /* 0x00000080810c723e */ /* 0x001fe400000000ff */
[----:B------:R-:W-:Y:S01]  /*ab80*/  F2FP.F16.F32.PACK_AB R13, R131, R130 ;  /* 0x00000082830d723e */ /* 0x000fe200000000ff */
[----:B------:R0:W-:Y:S01]  /*ab90*/  STSM.16.M88.4 [R7], R8 ;  /* 0x0000000807007844 */ /* 0x0001e20000000200 */
[----:B------:R-:W-:Y:S02]  /*aba0*/  F2FP.F16.F32.PACK_AB R14, R133, R132 ;  /* 0x00000084850e723e */ /* 0x000fe400000000ff */
[----:B------:R-:W-:Y:S02]  /*abb0*/  F2FP.F16.F32.PACK_AB R15, R135, R134 ;  /* 0x00000086870f723e */ /* 0x000fe400000000ff */
[----:B-1----:R-:W-:-:S03]  /*abc0*/  F2FP.F16.F32.PACK_AB R20, R137, R136 ;  /* 0x000000888914723e */ /* 0x002fc600000000ff */
[----:B------:R1:W-:Y:S01]  /*abd0*/  STSM.16.M88.4 [R18], R12 ;  /* 0x0000000c12007844 */ /* 0x0003e20000000200 */
[----:B------:R-:W-:Y:S02]  /*abe0*/  F2FP.F16.F32.PACK_AB R21, R139, R138 ;  /* 0x0000008a8b15723e */ /* 0x000fe400000000ff */
[----:B------:R-:W-:Y:S02]  /*abf0*/  F2FP.F16.F32.PACK_AB R22, R141, R140 ;  /* 0x0000008c8d16723e */ /* 0x000fe400000000ff */
[----:B------:R-:W-:Y:S02]  /*ac00*/  F2FP.F16.F32.PACK_AB R23, R143, R142 ;  /* 0x0000008e8f17723e */ /* 0x000fe400000000ff */
[----:B0-----:R-:W-:Y:S02]  /*ac10*/  F2FP.F16.F32.PACK_AB R8, R145, R144 ;  /* 0x000000909108723e */ /* 0x001fe400000000ff */
[----:B------:R-:W-:Y:S01]  /*ac20*/  F2FP.F16.F32.PACK_AB R9, R147, R146 ;  /* 0x000000929309723e */ /* 0x000fe200000000ff */
[----:B------:R-:W-:Y:S01]  /*ac30*/  STSM.16.M88.4 [R153], R20 ;  /* 0x0000001499007844 */ /* 0x000fe20000000200 */
[----:B------:R-:W-:-:S02]  /*ac40*/  F2FP.F16.F32.PACK_AB R10, R149, R148 ;  /* 0x00000094950a723e */ /* 0x000fc400000000ff */
[----:B------:R-:W-:Y:S01]  /*ac50*/  F2FP.F16.F32.PACK_AB R11, R151, R150 ;  /* 0x00000096970b723e */ /* 0x000fe200000000ff */
[C---:B-1----:R-:W-:Y:S01]  /*ac60*/  IMAD.SHL.U32 R13, R187.reuse, 0x4, RZ ;  /* 0x00000004bb0d7824 */ /* 0x042fe200078e00ff */
[----:B------:R-:W-:-:S03]  /*ac70*/  SHF.L.U64.HI R14, R187, 0x2, R195 ;  /* 0x00000002bb0e7819 */ /* 0x000fc600000102c3 */
[----:B------:R0:W-:Y:S02]  /*ac80*/  STSM.16.M88.4 [R164], R8 ;  /* 0x00000008a4007844 */ /* 0x0001e40000000200 */
[----:B0-----:R-:W0:Y:S08]  /*ac90*/  LDC.64 R10, c[0x0][0xd00] ;  /* 0x00034000ff0a7b82 */ /* 0x001e300000000a00 */
[----:B------:R-:W-:Y:S01]  /*aca0*/  BAR.SYNC.DEFER_BLOCKING 0x1, 0x100 ;  /* 0x0044000000007b1d */ /* 0x000fe20000010000 */
[----:B------:R-:W-:-:S04]  /*acb0*/  @P0 IADD3 R8, P2, R13, UR6, RZ ;  /* 0x000000060d080c10 */ /* 0x000fc8000ff5e0ff */
[----:B------:R-:W-:Y:S02]  /*acc0*/  @P0 IADD3.X R9, R14, UR7, RZ, P2, !PT ;  /* 0x000000070e090c10 */ /* 0x000fe400097fe4ff */
[----:B0-----:R-:W-:-:S04]  /*acd0*/  ISETP.NE.U32.AND P1, PT, R10, RZ, PT ;  /* 0x000000ff0a00720c */ /* 0x001fc80003f25070 */
[----:B------:R0:W2:Y:S01]  /*ace0*/  @P0 LDG.E R9, desc[UR38][R8.64] ;  /* 0x0000002608090981 */ /* 0x0000a2000c1e1900 */
[----:B------:R-:W-:Y:S02]  /*acf0*/  IADD3 R12, P2, R13, R10, RZ ;  /* 0x0000000a0d0c7210 */ /* 0x000fe40007f5e0ff */
[----:B------:R-:W-:-:S03]  /*ad00*/  ISETP.NE.AND.EX P1, PT, R11, RZ, PT, P1 ;  /* 0x000000ff0b00720c */ /* 0x000fc60003f25310 */
[----:B------:R-:W-:Y:S02]  /*ad10*/  IMAD.X R13, R14, 0x1, R11, P2 ;  /* 0x000000010e0d7824 */ /* 0x000fe400010e060b */
[----:B0-----:R-:W-:-:S08]  /*ad20*/  IMAD.MOV.U32 R8, RZ, RZ, RZ ;  /* 0x000000ffff087224 */ /* 0x001fd000078e00ff */
[----:B------:R0:W5:Y:S01]  /*ad30*/  @P1 LDG.E R8, desc[UR38][R12.64] ;  /* 0x000000260c081981 */ /* 0x000162000c1e1900 */
[----:B------:R-:W-:Y:S01]  /*ad40*/  ULDC UR6, c[0x0][0xb88] ;  /* 0x0002e20000067ab9 */ /* 0x000fe20000000800 */
[----:B--2---:R-:W-:Y:S01]  /*ad50*/  @P0 R2UR UR6, R9 ;  /* 0x00000000090602ca */ /* 0x004fe200000e0000 */
[----:B0-----:R-:W-:-:S14]  /*ad60*/  @P0 BRA `(.L_x_4077) ;  /* 0x0000000000180947 */ /* 0x001fdc0003800000 */
[----:B------:R-:W-:Y:S05]  /*ad70*/  @!P1 BRA `(.L_x_4077) ;  /* 0x0000000000149947 */ /* 0x000fea0003800000 */
[----:B------:R-:W2:Y:S04]  /*ad80*/  LDG.E R9, desc[UR38][R12.64] ;  /* 0x000000260c097981 */ /* 0x000ea8000c1e1900 */
[----:B------:R-:W3:Y:S01]  /*ad90*/  LDG.E R7, desc[UR38][R12.64+0x4] ;  /* 0x000004260c077981 */ /* 0x000ee2000c1e1900 */
[----:B--2---:R-:W-:Y:S02]  /*ada0*/  R2UR UR7, R9 ;  /* 0x00000000090772ca */ /* 0x004fe400000e0000 */
[----:B---3--:R-:W-:-:S13]  /*adb0*/  R2UR UR6, R7 ;  /* 0x00000000070672ca */ /* 0x008fda00000e0000 */
[----:B------:R-:W-:-:S12]  /*adc0*/  UIADD3 UR6, -UR7, UR6, URZ ;  /* 0x0000000607067290 */ /* 0x000fd8000fffe13f */
.L_x_4077:
[----:B------:R-:W0:Y:S02]  /*add0*/  SHFL.IDX PT, R7, R227, RZ, 0x1f ;  /* 0x00001fffe3077589 */ /* 0x000e2400000e0000 */
[----:B0-----:R-:W-:Y:S02]  /*ade0*/  ISETP.NE.AND P0, PT, R7, RZ, PT ;  /* 0x000000ff0700720c */ /* 0x001fe40003f05270 */
[----:B-----5:R-:W-:-:S11]  /*adf0*/  SHF.R.S32.HI R7, RZ, 0x1f, R8 ;  /* 0x0000001fff077819 */ /* 0x020fd60000011408 */
[----:B------:R-:W-:Y:S05]  /*ae00*/  @P0 BRA `(.L_x_4078) ;  /* 0x0000000400000947 */ /* 0x000fea0003800000 */
[----:B------:R-:W2:Y:S04]  /*ae10*/  LDL R153, [R1+0x68] ;  /* 0x0000680001997983 */ /* 0x000ea80000100800 */
[----:B------:R-:W3:Y:S01]  /*ae20*/  LDL R154, [R1+0x6c] ;  /* 0x00006c00019a7983 */ /* 0x000ee20000100800 */
[----:B------:R-:W-:Y:S01]  /*ae30*/  IMAD.MOV.U32 R9, RZ, RZ, 0xab8 ;  /* 0x00000ab8ff097424 */ /* 0x000fe200078e00ff */
[----:B------:R-:W-:Y:S01]  /*ae40*/  ISETP.GT.AND P1, PT, R0, 0x1, PT ;  /* 0x000000010000780c */ /* 0x000fe20003f24270 */
[----:B------:R-:W0:Y:S01]  /*ae50*/  LDC R23, c[0x0][0xce8] ;  /* 0x00033a00ff177b82 */ /* 0x000e220000000800 */
[----:B------:R-:W-:Y:S01]  /*ae60*/  ISETP.NE.U32.AND P0, PT, R10, RZ, PT ;  /* 0x000000ff0a00720c */ /* 0x000fe20003f05070 */
[----:B------:R-:W-:Y:S01]  /*ae70*/  IMAD.U32 R22, RZ, RZ, UR42 ;  /* 0x0000002aff167e24 */ /* 0x000fe2000f8e00ff */
[----:B------:R-:W-:-:S02]  /*ae80*/  SEL R9, R9, 0xa78, P1 ;  /* 0x00000a7809097807 */ /* 0x000fc40000800000 */
[----:B------:R-:W-:-:S03]  /*ae90*/  ISETP.NE.AND.EX P0, PT, R11, RZ, PT, P0 ;  /* 0x000000ff0b00720c */ /* 0x000fc60003f05300 */
[----:B------:R-:W1:Y:S01]  /*aea0*/  LDC.64 R12, c[0x0][R9+0x220] ;  /* 0x00008800090c7b82 */ /* 0x000e620000000a00 */
[----:B------:R-:W-:Y:S02]  /*aeb0*/  SEL R21, R187, RZ, !P0 ;  /* 0x000000ffbb157207 */ /* 0x000fe40004000000 */
[----:B------:R-:W-:-:S05]  /*aec0*/  SEL R195, R195, RZ, !P0 ;  /* 0x000000ffc3c37207 */ /* 0x000fca0004000000 */
[----:B------:R-:W4:Y:S01]  /*aed0*/  LDC.64 R14, c[0x0][R9+0x218] ;  /* 0x00008600090e7b82 */ /* 0x000f220000000a00 */
[----:B0-----:R-:W-:Y:S01]  /*aee0*/  ISETP.NE.AND P0, PT, R23, 0x1, PT ;  /* 0x000000011700780c */ /* 0x001fe20003f05270 */
[----:B-1----:R-:W-:-:S04]  /*aef0*/  IMAD R18, R13, R21, RZ ;  /* 0x000000150d127224 */ /* 0x002fc800078e02ff */
[C---:B------:R-:W-:Y:S02]  /*af00*/  IMAD R18, R12.reuse, R195, R18 ;  /* 0x000000c30c127224 */ /* 0x040fe400078e0212 */
[----:B------:R-:W-:-:S04]  /*af10*/  IMAD.WIDE.U32 R12, R12, R21, RZ ;  /* 0x000000150c0c7225 */ /* 0x000fc800078e00ff */
[-C--:B----4-:R-:W-:Y:S02]  /*af20*/  IMAD R20, R15, R188.reuse, RZ ;  /* 0x000000bc0f147224 */ /* 0x090fe400078e02ff */
[----:B------:R-:W-:-:S04]  /*af30*/  IMAD.WIDE.U32 R14, R14, R188, RZ ;  /* 0x000000bc0e0e7225 */ /* 0x000fc800078e00ff */
[----:B------:R-:W-:Y:S01]  /*af40*/  IMAD.IADD R18, R13, 0x1, R18 ;  /* 0x000000010d127824 */ /* 0x000fe200078e0212 */
[----:B------:R-:W-:Y:S01]  /*af50*/  IADD3 R21, P2, P3, R12, R14, R8 ;  /* 0x0000000e0c157210 */ /* 0x000fe20007b5e008 */
[----:B------:R-:W0:Y:S01]  /*af60*/  @P0 LDC R13, c[0x0][0xcec] ;  /* 0x00033b00ff0d0b82 */ /* 0x000e220000000800 */
[----:B------:R-:W-:-:S05]  /*af70*/  IMAD.IADD R20, R15, 0x1, R20 ;  /* 0x000000010f147824 */ /* 0x000fca00078e0214 */
[----:B------:R-:W-:Y:S02]  /*af80*/  IADD3.X R18, R18, R20, R7, P2, P3 ;  /* 0x0000001412127210 */ /* 0x000fe400017e6407 */
[----:B------:R-:W1:Y:S01]  /*af90*/  @P0 LDC R12, c[0x0][0xcf0] ;  /* 0x00033c00ff0c0b82 */ /* 0x000e620000000800 */
[----:B--2---:R-:W-:Y:S01]  /*afa0*/  IMAD R22, R22, 0x40, R153 ;  /* 0x0000004016167824 */ /* 0x004fe200078e0299 */
[----:B------:R-:W-:-:S03]  /*afb0*/  SEL R153, R194, RZ, P1 ;  /* 0x000000ffc2997207 */ /* 0x000fc60000800000 */
[----:B0-----:R-:W-:-:S04]  /*afc0*/  @P0 IMAD.HI.U32 R13, R22, R13, RZ ;  /* 0x0000000d160d0227 */ /* 0x001fc800078e00ff */
[----:B------:R-:W-:Y:S01]  /*afd0*/  IMAD.MOV.U32 R20, RZ, RZ, R22 ;  /* 0x000000ffff147224 */ /* 0x000fe200078e0016 */
[----:B-1----:R-:W-:Y:S02]  /*afe0*/  @P0 SHF.R.U32.HI R20, RZ, R12, R13 ;  /* 0x0000000cff140219 */ /* 0x002fe4000001160d */
[----:B------:R-:W0:Y:S02]  /*aff0*/  LDC.64 R12, c[0x0][R9+0x228] ;  /* 0x00008a00090c7b82 */ /* 0x000e240000000a00 */
[-C--:B0-----:R-:W-:Y:S02]  /*b000*/  IMAD R13, R13, R153.reuse, RZ ;  /* 0x000000990d0d7224 */ /* 0x081fe400078e02ff */
[----:B------:R-:W-:-:S04]  /*b010*/  IMAD.WIDE.U32 R14, R12, R153, RZ ;  /* 0x000000990c0e7225 */ /* 0x000fc800078e00ff */
[----:B------:R-:W-:Y:S01]  /*b020*/  IMAD.IADD R15, R15, 0x1, R13 ;  /* 0x000000010f0f7824 */ /* 0x000fe200078e020d */
[----:B------:R-:W-:Y:S01]  /*b030*/  IADD3 R14, P0, P2, R20, R21, R14 ;  /* 0x00000015140e7210 */ /* 0x000fe20007a1e00e */
[----:B------:R-:W0:Y:S01]  /*b040*/  LDC.64 R12, c[0x0][R9+0x210] ;  /* 0x00008400090c7b82 */ /* 0x000e220000000a00 */
[--C-:B------:R-:W-:Y:S01]  /*b050*/  IMAD.MOV R21, RZ, RZ, -R20.reuse ;  /* 0x000000ffff157224 */ /* 0x100fe200078e0a14 */
[----:B------:R-:W-:-:S03]  /*b060*/  SHF.R.S32.HI R20, RZ, 0x1f, R20 ;  /* 0x0000001fff147819 */ /* 0x000fc60000011414 */
[C---:B------:R-:W-:Y:S01]  /*b070*/  IMAD R21, R23.reuse, R21, R22 ;  /* 0x0000001517157224 */ /* 0x040fe200078e0216 */
[----:B------:R-:W-:Y:S01]  /*b080*/  IADD3.X R15, R20, R18, R15, P0, P2 ;  /* 0x00000012140f7210 */ /* 0x000fe200007e440f */
[----:B------:R-:W-:-:S03]  /*b090*/  IMAD R22, R23, UR6, RZ ;  /* 0x0000000617167c24 */ /* 0x000fc6000f8e02ff */
[----:B------:R-:W-:Y:S01]  /*b0a0*/  SHF.R.S32.HI R153, RZ, 0x1f, R21 ;  /* 0x0000001fff997819 */ /* 0x000fe20000011415 */
[-C--:B0-----:R-:W-:Y:S02]  /*b0b0*/  IMAD R13, R13, R21.reuse, RZ ;  /* 0x000000150d0d7224 */ /* 0x081fe400078e02ff */
[----:B------:R-:W-:-:S04]  /*b0c0*/  IMAD.WIDE.U32 R14, R12, R21, R14 ;  /* 0x000000150c0e7225 */ /* 0x000fc800078e000e */
[----:B------:R-:W-:Y:S02]  /*b0d0*/  IMAD R9, R12, R153, R13 ;  /* 0x000000990c097224 */ /* 0x000fe400078e020d */
[----:B------:R-:W0:Y:S02]  /*b0e0*/  LDC.64 R12, c[0x0][0xca8] ;  /* 0x00032a00ff0c7b82 */ /* 0x000e240000000a00 */
[----:B------:R-:W-:Y:S02]  /*b0f0*/  IMAD.IADD R15, R15, 0x1, R9 ;  /* 0x000000010f0f7824 */ /* 0x000fe400078e0209 */
[----:B---3--:R-:W-:-:S04]  /*b100*/  IMAD.MOV R9, RZ, RZ, -R154 ;  /* 0x000000ffff097224 */ /* 0x008fc800078e0a9a */
[----:B0-----:R-:W0:Y:S08]  /*b110*/  @!P1 LDC R12, c[0x0][0xc50] ;  /* 0x00031400ff0c9b82 */ /* 0x001e300000000800 */
[----:B------:R-:W1:Y:S01]  /*b120*/  @!P1 LDC R13, c[0x0][0xc54] ;  /* 0x00031500ff0d9b82 */ /* 0x000e620000000800 */
[----:B0-----:R-:W-:-:S05]  /*b130*/  LEA R18, P0, R14, R12, 0x2 ;  /* 0x0000000c0e127211 */ /* 0x001fca00078010ff */
[----:B------:R-:W-:Y:S01]  /*b140*/  SHFL.IDX PT, R12, R18, RZ, 0x1c1f ;  /* 0x001c1fff120c7589 */ /* 0x000fe200000e0000 */
[----:B-1----:R-:W-:Y:S02]  /*b150*/  LEA.HI.X R20, R14, R13, R15, 0x2, P0 ;  /* 0x0000000d0e147211 */ /* 0x002fe400000f140f */
[----:B------:R-:W-:Y:S01]  /*b160*/  ISETP.NE.AND P0, PT, R230, R9, PT ;  /* 0x00000009e600720c */ /* 0x000fe20003f05270 */
[----:B------:R-:W-:Y:S01]  /*b170*/  IMAD.U32 R9, RZ, RZ, UR42 ;  /* 0x0000002aff097e24 */ /* 0x000fe2000f8e00ff */
[----:B------:R-:W-:Y:S03]  /*b180*/  SHFL.IDX PT, R14, R18, 0x1, 0x1c1f ;  /* 0x003c1f00120e7f89 */ /* 0x000fe600000e0000 */
[----:B------:R-:W-:Y:S01]  /*b190*/  IMAD R9, R9, 0x40, R16 ;  /* 0x0000004009097824 */ /* 0x000fe200078e0210 */
[----:B------:R-:W0:Y:S04]  /*b1a0*/  SHFL.IDX PT, R13, R20, RZ, 0x1c1f ;  /* 0x001c1fff140d7589 */ /* 0x000e2800000e0000 */
[----:B------:R-:W1:Y:S01]  /*b1b0*/  SHFL.IDX PT, R15, R20, 0x1, 0x1c1f ;  /* 0x003c1f00140f7f89 */ /* 0x000e6200000e0000 */
[C---:B------:R-:W-:Y:S01]  /*b1c0*/  ISETP.GE.OR P1, PT, R9.reuse, R22, P0 ;  /* 0x000000160900720c */ /* 0x040fe20000726670 */
[----:B------:R-:W-:-:S05]  /*b1d0*/  VIADD R9, R9, 0x8 ;  /* 0x0000000809097836 */ /* 0x000fca0000000000 */
[----:B------:R-:W-:-:S07]  /*b1e0*/  ISETP.GE.OR P0, PT, R9, R22, P0 ;  /* 0x000000160900720c */ /* 0x000fce0000706670 */
[----:B0-----:R0:W-:Y:S06]  /*b1f0*/  @!P1 ST.E desc[UR38][R12.64], R3 ;  /* 0x000000030c009985 */ /* 0x0011ec000c101926 */
[----:B-1----:R0:W-:Y:S02]  /*b200*/  @!P0 ST.E desc[UR38][R14.64], R152 ;  /* 0x000000980e008985 */ /* 0x0021e4000c101926 */
.L_x_4078:
[----:B------:R-:W-:Y:S02]  /*b210*/  ISETP.GT.AND P1, PT, R0, 0x1, PT ;  /* 0x000000010000780c */ /* 0x000fe40003f24270 */
[----:B------:R-:W-:-:S04]  /*b220*/  ISETP.NE.U32.AND P0, PT, R10, RZ, PT ;  /* 0x000000ff0a00720c */ /* 0x000fc80003f05070 */
[----:B------:R-:W-:-:S04]  /*b230*/  ISETP.NE.AND.EX P0, PT, R11, RZ, PT, P0 ;  /* 0x000000ff0b00720c */ /* 0x000fc80003f05300 */
[----:B------:R-:W-:-:S03]  /*b240*/  SEL R187, R187, RZ, !P0 ;  /* 0x000000ffbbbb7207 */ /* 0x000fc60004000000 */
[----:B------:R-:W-:Y:S06]  /*b250*/  @P1 BRA `(.L_x_4079) ;  /* 0x0000001000441947 */ /* 0x000fec0003800000 */
[----:B------:R-:W1:Y:S01]  /*b260*/  S2R R0, SR_TID.X ;  /* 0x0000000000007919 */ /* 0x000e620000002100 */
[----:B------:R-:W2:Y:S01]  /*b270*/  LDC R18, c[0x0][0xce8] ;  /* 0x00033a00ff127b82 */ /* 0x000ea20000000800 */
[----:B------:R-:W-:Y:S01]  /*b280*/  ULDC.64 UR8, c[0x0][0xba0] ;  /* 0x0002e80000087ab9 */ /* 0x000fe20000000a00 */
[----:B------:R-:W-:Y:S01]  /*b290*/  ULDC UR10, c[0x0][0xbc8] ;  /* 0x0002f200000a7ab9 */ /* 0x000fe20000000800 */
[----:B-1----:R-:W-:-:S05]  /*b2a0*/  VIADD R0, R0, 0xffffff80 ;  /* 0xffffff8000007836 */ /* 0x002fca0000000000 */
[----:B0-----:R-:W-:-:S04]  /*b2b0*/  SHF.R.S32.HI R3, RZ, 0x1f, R0 ;  /* 0x0000001fff037819 */ /* 0x001fc80000011400 */
[----:B------:R-:W-:-:S04]  /*b2c0*/  LEA.HI R10, R3, R0, RZ, 0x3 ;  /* 0x00000000030a7211 */ /* 0x000fc800078f18ff */
[----:B------:R-:W-:-:S05]  /*b2d0*/  SHF.R.S32.HI R3, RZ, 0x3, R10 ;  /* 0x00000003ff037819 */ /* 0x000fca000001140a */
[----:B------:R-:W-:-:S04]  /*b2e0*/  IMAD R9, R3, 0x40, R2 ;  /* 0x0000004003097824 */ /* 0x000fc800078e0202 */
[----:B------:R-:W-:-:S03]  /*b2f0*/  IMAD.WIDE R4, R9, 0x2, R4 ;  /* 0x0000000209047825 */ /* 0x000fc600078e0204 */
[C---:B------:R-:W-:Y:S02]  /*b300*/  IADD3 R21, P3, R4.reuse, 0x1000, RZ ;  /* 0x0000100004157810 */ /* 0x040fe40007f7e0ff */
[----:B------:R-:W-:Y:S02]  /*b310*/  IADD3 R45, P2, R4, 0x7000, RZ ;  /* 0x00007000042d7810 */ /* 0x000fe40007f5e0ff */
[----:B------:R-:W-:Y:S02]  /*b320*/  LOP3.LUT R20, R21, 0x380, RZ, 0xc0, !PT ;  /* 0x0000038015147812 */ /* 0x000fe400078ec0ff */
[----:B------:R-:W-:Y:S02]  /*b330*/  LOP3.LUT R44, R45, 0x380, RZ, 0xc0, !PT ;  /* 0x000003802d2c7812 */ /* 0x000fe400078ec0ff */
[----:B------:R-:W-:Y:S02]  /*b340*/  SHF.R.U64 R20, R20, 0x3, RZ ;  /* 0x0000000314147819 */ /* 0x000fe400000012ff */
[----:B------:R-:W-:-:S02]  /*b350*/  IADD3 R37, P0, R4, 0x5000, RZ ;  /* 0x0000500004257810 */ /* 0x000fc40007f1e0ff */
[----:B------:R-:W-:Y:S01]  /*b360*/  LOP3.LUT R20, R20, R21, RZ, 0x3c, !PT ;  /* 0x0000001514147212 */ /* 0x000fe200078e3cff */
[----:B------:R-:W-:Y:S01]  /*b370*/  IMAD.X R21, RZ, RZ, R5, P3 ;  /* 0x000000ffff157224 */ /* 0x000fe200018e0605 */
[----:B------:R-:W-:Y:S02]  /*b380*/  SHF.R.U64 R44, R44, 0x3, RZ ;  /* 0x000000032c2c7819 */ /* 0x000fe400000012ff */
[C---:B------:R-:W-:Y:S02]  /*b390*/  IADD3 R25, P4, R4.reuse, 0x2000, RZ ;  /* 0x0000200004197810 */ /* 0x040fe40007f9e0ff */
[C---:B------:R-:W-:Y:S01]  /*b3a0*/  IADD3 R29, P5, R4.reuse, 0x3000, RZ ;  /* 0x00003000041d7810 */ /* 0x040fe20007fbe0ff */
[----:B------:R-:W-:Y:S01]  /*b3b0*/  IMAD R7, R7, UR8, RZ ;  /* 0x0000000807077c24 */ /* 0x000fe2000f8e02ff */
[C---:B------:R-:W-:Y:S01]  /*b3c0*/  IADD3 R33, P6, R4.reuse, 0x4000, RZ ;  /* 0x0000400004217810 */ /* 0x040fe20007fde0ff */
[----:B------:R-:W5:Y:S01]  /*b3d0*/  LD.E.128 R20, desc[UR38][R20.64] ;  /* 0x0000002614147980 */ /* 0x000f62000c101d00 */
[----:B------:R-:W-:-:S02]  /*b3e0*/  IADD3 R41, P1, R4, 0x6000, RZ ;  /* 0x0000600004297810 */ /* 0x000fc40007f3e0ff */
[----:B------:R-:W-:Y:S02]  /*b3f0*/  LOP3.LUT R36, R37, 0x380, RZ, 0xc0, !PT ;  /* 0x0000038025247812 */ /* 0x000fe400078ec0ff */
[----:B------:R-:W-:Y:S02]  /*b400*/  IADD3 R49, P3, R4, 0x8000, RZ ;  /* 0x0000800004317810 */ /* 0x000fe40007f7e0ff */
[----:B------:R-:W-:Y:S01]  /*b410*/  LOP3.LUT R44, R44, R45, RZ, 0x3c, !PT ;  /* 0x0000002d2c2c7212 */ /* 0x000fe200078e3cff */
[----:B------:R-:W-:Y:S01]  /*b420*/  IMAD.X R45, RZ, RZ, R5, P2 ;  /* 0x000000ffff2d7224 */ /* 0x000fe200010e0605 */
[----:B------:R-:W-:Y:S02]  /*b430*/  LOP3.LUT R24, R25, 0x380, RZ, 0xc0, !PT ;  /* 0x0000038019187812 */ /* 0x000fe400078ec0ff */
[----:B------:R-:W-:Y:S02]  /*b440*/  LOP3.LUT R28, R29, 0x380, RZ, 0xc0, !PT ;  /* 0x000003801d1c7812 */ /* 0x000fe400078ec0ff */
[----:B------:R-:W-:-:S02]  /*b450*/  LOP3.LUT R32, R33, 0x380, RZ, 0xc0, !PT ;  /* 0x0000038021207812 */ /* 0x000fc400078ec0ff */
[----:B------:R-:W-:Y:S01]  /*b460*/  LOP3.LUT R11, R4, 0x380, RZ, 0xc0, !PT ;  /* 0x00000380040b7812 */ /* 0x000fe200078ec0ff */
[----:B------:R-:W-:Y:S01]  /*b470*/  IMAD R7, R8, UR9, R7 ;  /* 0x0000000908077c24 */ /* 0x000fe2000f8e0207 */
[----:B------:R-:W-:Y:S01]  /*b480*/  LOP3.LUT R40, R41, 0x380, RZ, 0xc0, !PT ;  /* 0x0000038029287812 */ /* 0x000fe200078ec0ff */
[----:B------:R-:W5:Y:S01]  /*b490*/  LD.E.128 R44, desc[UR38][R44.64] ;  /* 0x000000262c2c7980 */ /* 0x000f62000c101d00 */
[----:B------:R-:W-:Y:S02]  /*b4a0*/  SHF.R.U64 R36, R36, 0x3, RZ ;  /* 0x0000000324247819 */ /* 0x000fe400000012ff */
[----:B------:R-:W-:Y:S02]  /*b4b0*/  LOP3.LUT R48, R49, 0x380, RZ, 0xc0, !PT ;  /* 0x0000038031307812 */ /* 0x000fe400078ec0ff */
[----:B------:R-:W-:Y:S02]  /*b4c0*/  IADD3 R73, P2, R4, 0xe000, RZ ;  /* 0x0000e00004497810 */ /* 0x000fe40007f5e0ff */
[----:B------:R-:W-:-:S02]  /*b4d0*/  SHF.R.U64 R24, R24, 0x3, RZ ;  /* 0x0000000318187819 */ /* 0x000fc400000012ff */
[----:B------:R-:W-:Y:S02]  /*b4e0*/  SHF.R.U64 R28, R28, 0x3, RZ ;  /* 0x000000031c1c7819 */ /* 0x000fe400000012ff */
[----:B------:R-:W-:Y:S02]  /*b4f0*/  SHF.R.U64 R32, R32, 0x3, RZ ;  /* 0x0000000320207819 */ /* 0x000fe400000012ff */
[----:B------:R-:W-:Y:S02]  /*b500*/  SHF.R.U64 R40, R40, 0x3, RZ ;  /* 0x0000000328287819 */ /* 0x000fe400000012ff */
[----:B------:R-:W-:Y:S01]  /*b510*/  LOP3.LUT R36, R36, R37, RZ, 0x3c, !PT ;  /* 0x0000002524247212 */ /* 0x000fe200078e3cff */
[----:B------:R-:W-:Y:S01]  /*b520*/  IMAD.X R37, RZ, RZ, R5, P0 ;  /* 0x000000ffff257224 */ /* 0x000fe200000e0605 */
[----:B------:R-:W-:Y:S02]  /*b530*/  SHF.R.U64 R48, R48, 0x3, RZ ;  /* 0x0000000330307819 */ /* 0x000fe400000012ff */
[----:B------:R-:W-:-:S02]  /*b540*/  LOP3.LUT R72, R73, 0x380, RZ, 0xc0, !PT ;  /* 0x0000038049487812 */ /* 0x000fc400078ec0ff */
[----:B------:R-:W-:Y:S01]  /*b550*/  IADD3 R65, P0, R4, 0xc000, RZ ;  /* 0x0000c00004417810 */ /* 0x000fe20007f1e0ff */
[----:B------:R-:W5:Y:S01]  /*b560*/  LD.E.128 R36, desc[UR38][R36.64] ;  /* 0x0000002624247980 */ /* 0x000f62000c101d00 */
        /* <DEDUP_REMOVED lines=10> */
[----:B------:R-:W-:Y:S01]  /*b610*/  SHF.R.U64 R72, R72, 0x3, RZ ;  /* 0x0000000348487819 */ /* 0x000fe200000012ff */
[----:B------:R-:W5:Y:S01]  /*b620*/  LD.E.128 R24, desc[UR38][R24.64] ;  /* 0x0000002618187980 */ /* 0x000f62000c101d00 */
[----:B------:R-:W-:-:S02]  /*b630*/  IADD3 R53, P4, R4, 0x9000, RZ ;  /* 0x0000900004357810 */ /* 0x000fc40007f9e0ff */
[C---:B------:R-:W-:Y:S01]  /*b640*/  IADD3 R57, P5, R4.reuse, 0xa000, RZ ;  /* 0x0000a00004397810 */ /* 0x040fe20007fbe0ff */
[----:B------:R-:W5:Y:S01]  /*b650*/  LD.E.128 R28, desc[UR38][R28.64] ;  /* 0x000000261c1c7980 */ /* 0x000f62000c101d00 */
[C---:B------:R-:W-:Y:S02]  /*b660*/  IADD3 R61, P6, R4.reuse, 0xb000, RZ ;  /* 0x0000b000043d7810 */ /* 0x040fe40007fde0ff */
[C---:B------:R-:W-:Y:S01]  /*b670*/  IADD3 R69, P1, R4.reuse, 0xd000, RZ ;  /* 0x0000d00004457810 */ /* 0x040fe20007f3e0ff */
[----:B------:R-:W5:Y:S01]  /*b680*/  LD.E.128 R32, desc[UR38][R32.64] ;  /* 0x0000002620207980 */ /* 0x000f62000c101d00 */
[----:B------:R-:W-:Y:S02]  /*b690*/  LOP3.LUT R64, R65, 0x380, RZ, 0xc0, !PT ;  /* 0x0000038041407812 */ /* 0x000fe400078ec0ff */
[----:B------:R-:W-:Y:S01]  /*b6a0*/  IADD3 R12, P3, R4, 0xf000, RZ ;  /* 0x0000f000040c7810 */ /* 0x000fe20007f7e0ff */
[----:B------:R-:W5:Y:S01]  /*b6b0*/  LD.E.128 R40, desc[UR38][R40.64] ;  /* 0x0000002628287980 */ /* 0x000f62000c101d00 */
[----:B------:R-:W-:Y:S01]  /*b6c0*/  LOP3.LUT R72, R72, R73, RZ, 0x3c, !PT ;  /* 0x0000004948487212 */ /* 0x000fe200078e3cff */
[--C-:B------:R-:W-:Y:S01]  /*b6d0*/  IMAD.X R73, RZ, RZ, R5.reuse, P2 ;  /* 0x000000ffff497224 */ /* 0x100fe200010e0605 */
[----:B------:R-:W-:Y:S01]  /*b6e0*/  LOP3.LUT R52, R53, 0x380, RZ, 0xc0, !PT ;  /* 0x0000038035347812 */ /* 0x000fe200078ec0ff */
[----:B------:R-:W-:Y:S01]  /*b6f0*/  IMAD.X R77, RZ, RZ, R5, P3 ;  /* 0x000000ffff4d7224 */ /* 0x000fe200018e0605 */
[----:B------:R-:W-:Y:S01]  /*b700*/  LOP3.LUT R56, R57, 0x380, RZ, 0xc0, !PT ;  /* 0x0000038039387812 */ /* 0x000fe200078ec0ff */
[----:B------:R-:W5:Y:S01]  /*b710*/  LD.E.128 R48, desc[UR38][R48.64] ;  /* 0x0000002630307980 */ /* 0x000f62000c101d00 */
[----:B------:R-:W-:-:S02]  /*b720*/  LOP3.LUT R60, R61, 0x380, RZ, 0xc0, !PT ;  /* 0x000003803d3c7812 */ /* 0x000fc400078ec0ff */
[----:B------:R-:W-:Y:S01]  /*b730*/  LOP3.LUT R68, R69, 0x380, RZ, 0xc0, !PT ;  /* 0x0000038045447812 */ /* 0x000fe200078ec0ff */
[----:B------:R-:W5:Y:S01]  /*b740*/  LD.E.128 R72, desc[UR38][R72.64] ;  /* 0x0000002648487980 */ /* 0x000f62000c101d00 */
[----:B------:R-:W-:Y:S02]  /*b750*/  SHF.R.U64 R64, R64, 0x3, RZ ;  /* 0x0000000340407819 */ /* 0x000fe400000012ff */
[----:B------:R-:W-:Y:S02]  /*b760*/  SHF.R.U64 R11, R11, 0x3, RZ ;  /* 0x000000030b0b7819 */ /* 0x000fe400000012ff */
[----:B------:R-:W-:Y:S02]  /*b770*/  LOP3.LUT R9, R12, 0x380, RZ, 0xc0, !PT ;  /* 0x000003800c097812 */ /* 0x000fe400078ec0ff */
[----:B--2---:R-:W-:Y:S02]  /*b780*/  ISETP.NE.AND P2, PT, R18, 0x1, PT ;  /* 0x000000011200780c */ /* 0x004fe40003f45270 */
[----:B------:R-:W-:-:S02]  /*b790*/  SHF.R.U64 R52, R52, 0x3, RZ ;  /* 0x0000000334347819 */ /* 0x000fc400000012ff */
[----:B------:R-:W-:Y:S02]  /*b7a0*/  SHF.R.U64 R56, R56, 0x3, RZ ;  /* 0x0000000338387819 */ /* 0x000fe400000012ff */
[----:B------:R-:W-:Y:S02]  /*b7b0*/  SHF.R.U64 R60, R60, 0x3, RZ ;  /* 0x000000033c3c7819 */ /* 0x000fe400000012ff */
[----:B------:R-:W-:Y:S02]  /*b7c0*/  SHF.R.U64 R68, R68, 0x3, RZ ;  /* 0x0000000344447819 */ /* 0x000fe400000012ff */
[----:B------:R-:W-:Y:S01]  /*b7d0*/  LOP3.LUT R64, R64, R65, RZ, 0x3c, !PT ;  /* 0x0000004140407212 */ /* 0x000fe200078e3cff */
[----:B------:R-:W-:Y:S01]  /*b7e0*/  IMAD.X R65, RZ, RZ, R5, P0 ;  /* 0x000000ffff417224 */ /* 0x000fe200000e0605 */
[----:B------:R-:W-:Y:S01]  /*b7f0*/  LOP3.LUT R4, R11, R4, RZ, 0x3c, !PT ;  /* 0x000000040b047212 */ /* 0x000fe200078e3cff */
[----:B------:R-:W0:Y:S01]  /*b800*/  @P2 LDC R81, c[0x0][0xcec] ;  /* 0x00033b00ff512b82 */ /* 0x000e220000000800 */
[----:B------:R-:W-:-:S02]  /*b810*/  SHF.R.U64 R9, R9, 0x3, RZ ;  /* 0x0000000309097819 */ /* 0x000fc400000012ff */
[----:B------:R-:W-:Y:S01]  /*b820*/  ISETP.GE.AND P0, PT, R193, UR10, PT ;  /* 0x0000000ac1007c0c */ /* 0x000fe2000bf06270 */
        /* <DEDUP_REMOVED lines=10> */
[----:B------:R-:W-:Y:S01]  /*b8d0*/  IMAD.WIDE.U32 R8, R8, UR8, RZ ;  /* 0x0000000808087c25 */ /* 0x000fe2000f8e00ff */
[----:B------:R1:W5:Y:S01]  /*b8e0*/  LD.E.128 R12, desc[UR38][R4.64] ;  /* 0x00000026040c7980 */ /* 0x000362000c101d00 */
[----:B------:R-:W-:Y:S01]  /*b8f0*/  ISETP.GE.AND P1, PT, R2, UR10, PT ;  /* 0x0000000a02007c0c */ /* 0x000fe2000bf26270 */
[----:B------:R-:W2:Y:S01]  /*b900*/  @P2 LDC R83, c[0x0][0xcf0] ;  /* 0x00033c00ff532b82 */ /* 0x000ea20000000800 */
[----:B------:R-:W-:Y:S01]  /*b910*/  IMAD.IADD R9, R9, 0x1, R7 ;  /* 0x0000000109097824 */ /* 0x000fe200078e0207 */
[----:B------:R-:W-:Y:S01]  /*b920*/  LOP3.LUT R7, R10, 0xfffffff8, RZ, 0xc0, !PT ;  /* 0xfffffff80a077812 */ /* 0x000fe200078ec0ff */
[----:B------:R-:W-:Y:S01]  /*b930*/  ULDC.64 UR8, c[0x0][0xbe8] ;  /* 0x0002fa0000087ab9 */ /* 0x000fe20000000a00 */
[----:B------:R-:W5:Y:S01]  /*b940*/  LD.E.128 R52, desc[UR38][R52.64] ;  /* 0x0000002634347980 */ /* 0x000f62000c101d00 */
[----:B-1----:R-:W-:-:S03]  /*b950*/  SEL R5, RZ, 0xffffffff, P0 ;  /* 0xffffffffff057807 */ /* 0x002fc60000000000 */
[----:B------:R-:W5:Y:S01]  /*b960*/  LD.E.128 R56, desc[UR38][R56.64] ;  /* 0x0000002638387980 */ /* 0x000f62000c101d00 */
[----:B------:R-:W-:Y:S01]  /*b970*/  ISETP.GE.AND P0, PT, R192, UR10, PT ;  /* 0x0000000ac0007c0c */ /* 0x000fe2000bf06270 */
[----:B------:R-:W-:-:S03]  /*b980*/  IMAD.SHL.U32 R11, R5, 0x2, RZ ;  /* 0x00000002050b7824 */ /* 0x000fc600078e00ff */
[----:B------:R-:W-:Y:S01]  /*b990*/  SEL R5, RZ, 0xffffffff, P0 ;  /* 0xffffffffff057807 */ /* 0x000fe20000000000 */
[----:B------:R-:W5:Y:S01]  /*b9a0*/  LD.E.128 R60, desc[UR38][R60.64] ;  /* 0x000000263c3c7980 */ /* 0x000f62000c101d00 */
[----:B------:R-:W-:Y:S02]  /*b9b0*/  ISETP.GE.AND P0, PT, R191, UR10, PT ;  /* 0x0000000abf007c0c */ /* 0x000fe4000bf06270 */
[----:B------:R-:W-:Y:S01]  /*b9c0*/  SEL R4, RZ, 0x1, P1 ;  /* 0x00000001ff047807 */ /* 0x000fe20000800000 */
[----:B------:R-:W-:Y:S01]  /*b9d0*/  IMAD.IADD R10, R0, 0x1, -R7 ;  /* 0x00000001000a7824 */ /* 0x000fe200078e0a07 */
[----:B------:R-:W-:Y:S01]  /*b9e0*/  SEL R0, RZ, 0xffffffff, P0 ;  /* 0xffffffffff007807 */ /* 0x000fe20000000000 */
[----:B------:R-:W-:Y:S01]  /*b9f0*/  IMAD.SHL.U32 R5, R5, 0x4, RZ ;  /* 0x0000000405057824 */ /* 0x000fe200078e00ff */
[----:B------:R-:W-:Y:S01]  /*ba00*/  LOP3.LUT R4, R11, 0x2, R4, 0xe2, !PT ;  /* 0x000000020b047812 */ /* 0x000fe200078ee204 */
[----:B------:R-:W-:Y:S01]  /*ba10*/  IMAD.WIDE.U32 R8, R188, UR8, R8 ;  /* 0x00000008bc087c25 */ /* 0x000fe2000f8e0008 */
[----:B------:R-:W5:Y:S02]  /*ba20*/  LD.E.128 R68, desc[UR38][R68.64] ;  /* 0x0000002644447980 */ /* 0x000f64000c101d00 */
[----:B------:R-:W-:Y:S01]  /*ba30*/  LOP3.LUT R4, R5, 0x4, R4, 0xe2, !PT ;  /* 0x0000000405047812 */ /* 0x000fe200078ee204 */
[----:B------:R-:W-:Y:S01]  /*ba40*/  IMAD.SHL.U32 R7, R0, 0x8, RZ ;  /* 0x0000000800077824 */ /* 0x000fe200078e00ff */
[----:B------:R-:W-:Y:S01]  /*ba50*/  SHF.R.S32.HI R5, RZ, 0x1f, R187 ;  /* 0x0000001fff057819 */ /* 0x000fe200000114bb */
[----:B------:R-:W-:Y:S01]  /*ba60*/  IMAD.U32 R11, RZ, RZ, UR42 ;  /* 0x0000002aff0b7e24 */ /* 0x000fe2000f8e00ff */
[----:B------:R-:W5:Y:S01]  /*ba70*/  LD.E.128 R76, desc[UR38][R76.64] ;  /* 0x000000264c4c7980 */ /* 0x000f62000c101d00 */
[----:B------:R-:W-:-:S02]  /*ba80*/  IMAD R0, R10, 0x20, R3 ;  /* 0x000000200a007824 */ /* 0x000fc400078e0203 */
[----:B------:R-:W-:Y:S01]  /*ba90*/  IMAD R9, R188, UR9, R9 ;  /* 0x00000009bc097c24 */ /* 0x000fe2000f8e0209 */
[----:B------:R-:W-:Y:S01]  /*baa0*/  ULDC.64 UR8, c[0x0][0xbf0] ;  /* 0x0002fc0000087ab9 */ /* 0x000fe20000000a00 */
[----:B------:R-:W-:Y:S01]  /*bab0*/  IMAD R10, R11, 0x40, R0 ;  /* 0x000000400b0a7824 */ /* 0x000fe200078e0200 */
[----:B------:R-:W-:Y:S01]  /*bac0*/  ISETP.GE.AND P1, PT, R190, UR10, PT ;  /* 0x0000000abe007c0c */ /* 0x000fe2000bf26270 */
[----:B------:R-:W-:Y:S01]  /*bad0*/  IMAD R0, R5, UR8, RZ ;  /* 0x0000000805007c24 */ /* 0x000fe2000f8e02ff */
[----:B------:R-:W-:Y:S01]  /*bae0*/  LOP3.LUT R4, R7, 0x8, R4, 0xe2, !PT ;  /* 0x0000000807047812 */ /* 0x000fe200078ee204 */
[----:B------:R-:W-:Y:S01]  /*baf0*/  @!PT LDS RZ, [RZ] ;  /* 0x00000000fffff984 */ /* 0x000fe20000000800 */
[----:B------:R-:W-:Y:S01]  /*bb00*/  @!PT LDS RZ, [RZ] ;  /* 0x00000000fffff984 */ /* 0x000fe20000000800 */
[----:B------:R-:W-:Y:S01]  /*bb10*/  @!PT LDS RZ, [RZ] ;  /* 0x00000000fffff984 */ /* 0x000fe20000000800 */
[----:B------:R-:W-:Y:S01]  /*bb20*/  @!PT LDS RZ, [RZ] ;  /* 0x00000000fffff984 */ /* 0x000fe20000000800 */
[----:B------:R1:W-:Y:S06]  /*bb30*/  MEMBAR.ALL.CTA ;  /* 0x0000000000007992 */ /* 0x0003ec0000008000 */
[----:B-1----:R-:W1:Y:S01]  /*bb40*/  FENCE.VIEW.ASYNC.S ;  /* 0x00000000000073c6 */ /* 0x002e620000000000 */
[----:B------:R-:W-:Y:S01]  /*bb50*/  SEL R7, RZ, 0xffffffff, P1 ;  /* 0xffffffffff077807 */ /* 0x000fe20000800000 */
[----:B------:R-:W-:Y:S01]  /*bb60*/  IMAD R11, R187, UR9, R0 ;  /* 0x00000009bb0b7c24 */ /* 0x000fe2000f8e0200 */
[----:B------:R-:W-:Y:S01]  /*bb70*/  ISETP.GE.AND P0, PT, R189, UR10, PT ;  /* 0x0000000abd007c0c */ /* 0x000fe2000bf06270 */
[----:B0-----:R-:W-:-:S04]  /*bb80*/  @P2 IMAD.HI.U32 R0, R10, R81, RZ ;  /* 0x000000510a002227 */ /* 0x001fc800078e00ff */
[----:B------:R-:W-:Y:S01]  /*bb90*/  IMAD.SHL.U32 R81, R7, 0x10, RZ ;  /* 0x0000001007517824 */ /* 0x000fe200078e00ff */
[----:B------:R-:W-:Y:S01]  /*bba0*/  SEL R7, RZ, 0xffffffff, P0 ;  /* 0xffffffffff077807 */ /* 0x000fe20000000000 */
[----:B------:R-:W-:Y:S01]  /*bbb0*/  IMAD.MOV.U32 R5, RZ, RZ, R10 ;  /* 0x000000ffff057224 */ /* 0x000fe200078e000a */
[----:B--2---:R-:W-:Y:S02]  /*bbc0*/  @P2 SHF.R.U32.HI R5, RZ, R83, R0 ;  /* 0x00000053ff052219 */ /* 0x004fe40000011600 */
[----:B------:R-:W-:Y:S01]  /*bbd0*/  LOP3.LUT R4, R81, 0x10, R4, 0xe2, !PT ;  /* 0x0000001051047812 */ /* 0x000fe200078ee204 */
[----:B------:R-:W-:Y:S01]  /*bbe0*/  IMAD.SHL.U32 R81, R7, 0x20, RZ ;  /* 0x0000002007517824 */ /* 0x000fe200078e00ff */
[--C-:B------:R-:W-:Y:S01]  /*bbf0*/  SHF.R.S32.HI R0, RZ, 0x1f, R5.reuse ;  /* 0x0000001fff007819 */ /* 0x100fe20000011405 */
[----:B------:R-:W-:Y:S02]  /*bc00*/  IMAD.MOV R7, RZ, RZ, -R5 ;  /* 0x000000ffff077224 */ /* 0x000fe400078e0a05 */
[----:B------:R-:W-:Y:S01]  /*bc10*/  IMAD.WIDE.U32 R8, R187, UR8, R8 ;  /* 0x00000008bb087c25 */ /* 0x000fe2000f8e0008 */
[----:B------:R-:W-:-:S03]  /*bc20*/  ULDC.64 UR8, c[0x0][0xbe0] ;  /* 0x0002f80000087ab9 */ /* 0x000fc60000000a00 */
[----:B------:R-:W-:Y:S02]  /*bc30*/  IMAD R0, R0, UR8, RZ ;  /* 0x0000000800007c24 */ /* 0x000fe4000f8e02ff */
[----:B------:R-:W-:Y:S02]  /*bc40*/  IMAD R7, R18, R7, R10 ;  /* 0x0000000712077224 */ /* 0x000fe400078e020a */
[----:B------:R-:W-:Y:S01]  /*bc50*/  IMAD.IADD R9, R9, 0x1, R11 ;  /* 0x0000000109097824 */ /* 0x000fe200078e020b */
[----:B------:R-:W-:Y:S01]  /*bc60*/  ISETP.GE.AND P0, PT, R229, UR10, PT ;  /* 0x0000000ae5007c0c */ /* 0x000fe2000bf06270 */
[C---:B------:R-:W-:Y:S01]  /*bc70*/  IMAD R11, R5.reuse, UR9, R0 ;  /* 0x00000009050b7c24 */ /* 0x040fe2000f8e0200 */
[----:B------:R-:W-:Y:S01]  /*bc80*/  SHF.R.S32.HI R0, RZ, 0x1f, R7 ;  /* 0x0000001fff007819 */ /* 0x000fe20000011407 */
[----:B------:R-:W-:Y:S01]  /*bc90*/  IMAD.WIDE.U32 R8, R5, UR8, R8 ;  /* 0x0000000805087c25 */ /* 0x000fe2000f8e0008 */
[----:B------:R-:W-:Y:S01]  /*bca0*/  ULDC.64 UR8, c[0x0][0xbd8] ;  /* 0x0002f60000087ab9 */ /* 0x000fe20000000a00 */
[----:B------:R-:W-:-:S02]  /*bcb0*/  LOP3.LUT R4, R81, 0x20, R4, 0xe2, !PT ;  /* 0x0000002051047812 */ /* 0x000fc400078ee204 */
[----:B------:R-:W-:Y:S01]  /*bcc0*/  IMAD.U32 R80, RZ, RZ, UR42 ;  /* 0x0000002aff507e24 */ /* 0x000fe2000f8e00ff */
[----:B------:R-:W-:Y:S01]  /*bcd0*/  SEL R5, RZ, 0x40, P0 ;  /* 0x00000040ff057807 */ /* 0x000fe20000000000 */
[----:B------:R-:W-:Y:S01]  /*bce0*/  IMAD.IADD R9, R9, 0x1, R11 ;  /* 0x0000000109097824 */ /* 0x000fe200078e020b */
[----:B------:R-:W-:Y:S01]  /*bcf0*/  ISETP.GE.AND P0, PT, R228, UR10, PT ;  /* 0x0000000ae4007c0c */ /* 0x000fe2000bf06270 */
[----:B------:R-:W-:Y:S02]  /*bd00*/  IMAD R10, R0, UR8, RZ ;  /* 0x00000008000a7c24 */ /* 0x000fe4000f8e02ff */
        /* <DEDUP_REMOVED lines=13> */
[----:B-1----:R0:W1:Y:S01]  /*bde0*/  SHFL.IDX PT, R4, R18, RZ, 0x181f ;  /* 0x00181fff12047589 */ /* 0x00206200000e0000 */
[----:B------:R-:W-:Y:S02]  /*bdf0*/  BSSY B1, `(.L_x_4080) ;  /* 0x000002b000017945 */ /* 0x000fe40003800000 */
[----:B------:R-:W-:Y:S01]  /*be00*/  SYNCS.ARRIVE.TRANS64.RED.A1T0 RZ, [UR7], RZ ;  /* 0x000000ffffff79a7 */ /* 0x000fe20008100407 */
[----:B------:R0:W2:Y:S01]  /*be10*/  SHFL.IDX PT, R5, R80, RZ, 0x181f ;  /* 0x00181fff50057589 */ /* 0x0000a200000e0000 */
[----:B------:R-:W-:Y:S02]  /*be20*/  LOP3.LUT R3, R0, R3, RZ, 0xfc, !PT ;  /* 0x0000000300037212 */ /* 0x000fe400078efcff */
[----:B------:R-:W-:Y:S01]  /*be30*/  SHF.R.S32.HI R152, RZ, 0x1f, R193 ;  /* 0x0000001fff987819 */ /* 0x000fe200000114c1 */
        /* <DEDUP_REMOVED lines=8> */
[----:B-1----:R-:W-:Y:S01]  /*bec0*/  @!P1 LEA R8, P2, R193, R4, 0x1 ;  /* 0x00000004c1089211 */ /* 0x002fe200078408ff */
[----:B--2---:R-:W-:-:S03]  /*bed0*/  @!P0 IMAD.WIDE R10, R2, 0x2, R4 ;  /* 0x00000002020a8825 */ /* 0x004fc600078e0204 */
[----:B------:R-:W-:Y:S02]  /*bee0*/  @!P1 LEA.HI.X R9, R193, R5, R152, 0x1, P2 ;  /* 0x00000005c1099211 */ /* 0x000fe400010f0c98 */
[----:B------:R-:W-:Y:S01]  /*bef0*/  ISETP.GE.AND P2, PT, R190, UR10, PT ;  /* 0x0000000abe007c0c */ /* 0x000fe2000bf46270 */
[----:B-----5:R1:W-:Y:S01]  /*bf00*/  @!P0 ST.E.128 desc[UR38][R10.64], R12 ;  /* 0x0000000c0a008985 */ /* 0x0203e2000c101d26 */
[----:B------:R-:W-:-:S03]  /*bf10*/  LOP3.LUT P0, RZ, R0, 0x40, RZ, 0xc0, !PT ;  /* 0x0000004000ff7812 */ /* 0x000fc6000780c0ff */
[----:B------:R2:W-:Y:S01]  /*bf20*/  @!P1 ST.E.128 desc[UR38][R8.64], R24 ;  /* 0x0000001808009985 */ /* 0x0005e2000c101d26 */
[----:B------:R-:W-:Y:S02]  /*bf30*/  ISETP.GE.AND P1, PT, R189, UR10, PT ;  /* 0x0000000abd007c0c */ /* 0x000fe4000bf26270 */
[CC--:B-1----:R-:W-:Y:S02]  /*bf40*/  @!P3 LEA R14, P6, R191.reuse, R4.reuse, 0x1 ;  /* 0x00000004bf0eb211 */ /* 0x0c2fe400078c08ff */
[CC--:B--2---:R-:W-:Y:S02]  /*bf50*/  @!P4 LEA R24, P5, R192.reuse, R4.reuse, 0x1 ;  /* 0x00000004c018c211 */ /* 0x0c4fe400078a08ff */
[-C--:B------:R-:W-:Y:S02]  /*bf60*/  @!P3 LEA.HI.X R15, R191, R5.reuse, R84, 0x1, P6 ;  /* 0x00000005bf0fb211 */ /* 0x080fe400030f0c54 */
[----:B------:R-:W-:Y:S02]  /*bf70*/  @!P4 LEA.HI.X R25, R192, R5, R7, 0x1, P5 ;  /* 0x00000005c019c211 */ /* 0x000fe400028f0c07 */
[----:B------:R-:W-:-:S02]  /*bf80*/  @!P2 LEA R12, P5, R190, R4, 0x1 ;  /* 0x00000004be0ca211 */ /* 0x000fc400078a08ff */
[----:B------:R-:W-:Y:S01]  /*bf90*/  LOP3.LUT P6, RZ, R3, 0x80, RZ, 0xc0, !PT ;  /* 0x0000008003ff7812 */ /* 0x000fe200078cc0ff */
[----:B------:R3:W-:Y:S01]  /*bfa0*/  @!P4 ST.E.128 desc[UR38][R24.64], R32 ;  /* 0x000000201800c985 */ /* 0x0007e2000c101d26 */
[-C--:B------:R-:W-:Y:S02]  /*bfb0*/  @!P2 LEA.HI.X R13, R190, R5.reuse, R83, 0x1, P5 ;  /* 0x00000005be0da211 */ /* 0x080fe400028f0c53 */
[----:B------:R-:W-:Y:S01]  /*bfc0*/  SHF.R.S32.HI R7, RZ, 0x1f, R189 ;  /* 0x0000001fff077819 */ /* 0x000fe200000114bd */
[----:B------:R3:W-:Y:S01]  /*bfd0*/  @!P3 ST.E.128 desc[UR38][R14.64], R40 ;  /* 0x000000280e00b985 */ /* 0x0007e2000c101d26 */
[C---:B------:R-:W-:Y:S02]  /*bfe0*/  @!P1 LEA R10, P5, R189.reuse, R4, 0x1 ;  /* 0x00000004bd0a9211 */ /* 0x040fe400078a08ff */
[----:B------:R-:W-:Y:S01]  /*bff0*/  SHF.R.S32.HI R9, RZ, 0x1f, R229 ;  /* 0x0000001fff097819 */ /* 0x000fe200000114e5 */
[----:B------:R3:W-:Y:S01]  /*c000*/  @!P2 ST.E.128 desc[UR38][R12.64], R48 ;  /* 0x000000300c00a985 */ /* 0x0007e2000c101d26 */
[----:B------:R-:W-:-:S02]  /*c010*/  @!P1 LEA.HI.X R11, R189, R5, R7, 0x1, P5 ;  /* 0x00000005bd0b9211 */ /* 0x000fc400028f0c07 */
[CC--:B------:R-:W-:Y:S02]  /*c020*/  @P0 LEA R8, P5, R229.reuse, R4.reuse, 0x1 ;  /* 0x00000004e5080211 */ /* 0x0c0fe400078a08ff */
[----:B------:R-:W-:Y:S01]  /*c030*/  SHF.R.S32.HI R7, RZ, 0x1f, R228 ;  /* 0x0000001fff077819 */ /* 0x000fe200000114e4 */
[----:B------:R3:W-:Y:S01]  /*c040*/  @!P1 ST.E.128 desc[UR38][R10.64], R56 ;  /* 0x000000380a009985 */ /* 0x0007e2000c101d26 */
[----:B------:R-:W-:Y:S02]  /*c050*/  @P0 LEA.HI.X R9, R229, R5, R9, 0x1, P5 ;  /* 0x00000005e5090211 */ /* 0x000fe400028f0c09 */
[----:B------:R-:W-:-:S03]  /*c060*/  @P6 LEA R4, P5, R228, R4, 0x1 ;  /* 0x00000004e4046211 */ /* 0x000fc600078a08ff */
[----:B------:R3:W-:Y:S01]  /*c070*/  @P0 ST.E.128 desc[UR38][R8.64], R64 ;  /* 0x0000004008000985 */ /* 0x0007e2000c101d26 */
[----:B------:R-:W-:-:S05]  /*c080*/  @P6 LEA.HI.X R5, R228, R5, R7, 0x1, P5 ;  /* 0x00000005e4056211 */ /* 0x000fca00028f0c07 */
[----:B------:R3:W-:Y:S04]  /*c090*/  @P6 ST.E.128 desc[UR38][R4.64], R72 ;  /* 0x0000004804006985 */ /* 0x0007e8000c101d26 */
.L_x_4081:
[----:B------:R-:W-:Y:S05]  /*c0a0*/  BSYNC B1 ;  /* 0x0000000000017941 */ /* 0x000fea0003800000 */
.L_x_4080:
[----:B------:R-:W-:Y:S01]  /*c0b0*/  VIADD R7, R81, 0x20 ;  /* 0x0000002051077836 */ /* 0x000fe20000000000 */
[----:B--23--:R2:W3:Y:S04]  /*c0c0*/  SHFL.IDX PT, R5, R80, 0x1, 0x181f ;  /* 0x00381f0050057f89 */ /* 0x00c4e800000e0000 */
[----:B------:R-:W-:Y:S01]  /*c0d0*/  ISETP.GE.AND P0, PT, R7, R82, PT ;  /* 0x000000520700720c */ /* 0x000fe20003f06270 */
[----:B-1----:R2:W1:-:S12]  /*c0e0*/  SHFL.IDX PT, R4, R18, 0x1, 0x181f ;  /* 0x00381f0012047f89 */ /* 0x00245800000e0000 */
[----:B--2---:R-:W-:Y:S05]  /*c0f0*/  @P0 BRA `(.L_x_4082) ;  /* 0x0000002400cc0947 */ /* 0x004fea0003800000 */
[----:B------:R-:W-:Y:S02]  /*c100*/  ISETP.GE.AND P0, PT, R193, UR10, PT ;  /* 0x0000000ac1007c0c */ /* 0x000fe4000bf06270 */
[----:B------:R-:W-:Y:S02]  /*c110*/  ISETP.GE.AND P5, PT, R2, UR10, PT ;  /* 0x0000000a02007c0c */ /* 0x000fe4000bfa6270 */
[----:B------:R-:W-:Y:S02]  /*c120*/  ISETP.GE.AND P2, PT, R192, UR10, PT ;  /* 0x0000000ac0007c0c */ /* 0x000fe4000bf46270 */
[----:B------:R-:W-:Y:S02]  /*c130*/  ISETP.GE.AND P1, PT, R191, UR10, PT ;  /* 0x0000000abf007c0c */ /* 0x000fe4000bf26270 */
[----:B------:R-:W-:Y:S02]  /*c140*/  ISETP.GE.AND P3, PT, R190, UR10, PT ;  /* 0x0000000abe007c0c */ /* 0x000fe4000bf66270 */
[----:B------:R-:W-:-:S02]  /*c150*/  SHF.R.S32.HI R7, RZ, 0x1f, R192 ;  /* 0x0000001fff077819 */ /* 0x000fc400000114c0 */
[----:B-----5:R-:W-:Y:S02]  /*c160*/  SHF.R.S32.HI R15, RZ, 0x1f, R191 ;  /* 0x0000001fff0f7819 */ /* 0x020fe400000114bf */
[C---:B-1----:R-:W-:Y:S01]  /*c170*/  @!P0 LEA R10, P4, R193.reuse, R4, 0x1 ;  /* 0x00000004c10a8211 */ /* 0x042fe200078808ff */
[----:B---3--:R-:W-:Y:S01]  /*c180*/  @!P5 IMAD.WIDE R8, R2, 0x2, R4 ;  /* 0x000000020208d825 */ /* 0x008fe200078e0204 */
        /* <DEDUP_REMOVED lines=9> */
[-C--:B------:R-:W-:Y:S02]  /*c220*/  @!P1 LEA R14, P6, R191, R4.reuse, 0x1 ;  /* 0x00000004bf0e9211 */ /* 0x080fe400078c08ff */
[----:B------:R-:W-:Y:S01]  /*c230*/  SHF.R.S32.HI R7, RZ, 0x1f, R189 ;  /* 0x0000001fff077819 */ /* 0x000fe200000114bd */
[----:B------:R2:W-:Y:S01]  /*c240*/  @!P2 ST.E.128 desc[UR38][R12.64], R36 ;  /* 0x000000240c00a985 */ /* 0x0005e2000c101d26 */
[----:B------:R-:W-:-:S02]  /*c250*/  @!P3 LEA R24, P2, R190, R4, 0x1 ;  /* 0x00000004be18b211 */ /* 0x000fc400078408ff */
[-C--:B------:R-:W-:Y:S02]  /*c260*/  @!P4 LEA R26, P0, R189, R4.reuse, 0x1 ;  /* 0x00000004bd1ac211 */ /* 0x080fe400078008ff */
[-C--:B------:R-:W-:Y:S02]  /*c270*/  @!P1 LEA.HI.X R15, R191, R5.reuse, R15, 0x1, P6 ;  /* 0x00000005bf0f9211 */ /* 0x080fe400030f0c0f */
[----:B-1----:R-:W-:Y:S02]  /*c280*/  @P5 LEA R8, P6, R229, R4, 0x1 ;  /* 0x00000004e5085211 */ /* 0x002fe400078c08ff */
        /* <DEDUP_REMOVED lines=14> */
.L_x_4079:
[----:B------:R-:W2:Y:S01]  /*c370*/  LDL R5, [R1+0x68] ;  /* 0x0000680001057983 */ /* 0x000ea20000100800 */
[----:B------:R-:W-:Y:S01]  /*c380*/  ULDC.64 UR8, c[0x0][0xc08] ;  /* 0x0003020000087ab9 */ /* 0x000fe20000000a00 */
[----:B------:R-:W-:Y:S01]  /*c390*/  SHF.R.S32.HI R0, RZ, 0x1f, R187 ;  /* 0x0000001fff007819 */ /* 0x000fe200000114bb */
[----:B------:R-:W-:Y:S01]  /*c3a0*/  IMAD R7, R7, UR8, RZ ;  /* 0x0000000807077c24 */ /* 0x000fe2000f8e02ff */
[----:B------:R-:W-:Y:S01]  /*c3b0*/  ULDC.64 UR10, c[0x0][0xc40] ;  /* 0x00031000000a7ab9 */ /* 0x000fe20000000a00 */
[----:B------:R-:W-:Y:S01]  /*c3c0*/  IMAD.U32 R4, RZ, RZ, UR42 ;  /* 0x0000002aff047e24 */ /* 0x000fe2000f8e00ff */
[----:B------:R-:W-:Y:S01]  /*c3d0*/  BSSY B1, `(.L_x_4083) ;  /* 0x00000cc000017945 */ /* 0x000fe20003800000 */
[C---:B------:R-:W-:Y:S01]  /*c3e0*/  IMAD R7, R8.reuse, UR9, R7 ;  /* 0x0000000908077c24 */ /* 0x040fe2000f8e0207 */
[----:B------:R-:W-:Y:S01]  /*c3f0*/  SHF.R.S32.HI R22, RZ, 0x1f, R203 ;  /* 0x0000001fff167819 */ /* 0x000fe200000114cb */
[----:B------:R-:W-:Y:S01]  /*c400*/  IMAD.WIDE.U32 R8, R8, UR8, RZ ;  /* 0x0000000808087c25 */ /* 0x000fe2000f8e00ff */
[----:B------:R-:W-:Y:S01]  /*c410*/  ULDC.64 UR8, c[0x0][0xc38] ;  /* 0x00030e0000087ab9 */ /* 0x000fe20000000a00 */
[----:B------:R-:W-:-:S02]  /*c420*/  SHF.R.S32.HI R23, RZ, 0x1f, R204 ;  /* 0x0000001fff177819 */ /* 0x000fc400000114cc */
[----:B------:R-:W-:Y:S01]  /*c430*/  IMAD.IADD R9, R9, 0x1, R7 ;  /* 0x0000000109097824 */ /* 0x000fe200078e0207 */
[----:B0-----:R-:W-:Y:S01]  /*c440*/  SHF.R.S32.HI R152, RZ, 0x1f, R205 ;  /* 0x0000001fff987819 */ /* 0x001fe200000114cd */
[----:B------:R-:W-:Y:S01]  /*c450*/  IMAD R0, R0, UR10, RZ ;  /* 0x0000000a00007c24 */ /* 0x000fe2000f8e02ff */
[----:B------:R-:W-:Y:S01]  /*c460*/  SHF.R.S32.HI R153, RZ, 0x1f, R206 ;  /* 0x0000001fff997819 */ /* 0x000fe200000114ce */
[C---:B------:R-:W-:Y:S01]  /*c470*/  IMAD.WIDE.U32 R8, R188.reuse, UR8, R8 ;  /* 0x00000008bc087c25 */ /* 0x040fe2000f8e0008 */
[----:B------:R-:W-:Y:S01]  /*c480*/  ULDC UR8, c[0x0][0xce8] ;  /* 0x00033a0000087ab9 */ /* 0x000fe20000000800 */
[----:B------:R-:W-:Y:S01]  /*c490*/  SHF.R.S32.HI R154, RZ, 0x1f, R207 ;  /* 0x0000001fff9a7819 */ /* 0x000fe200000114cf */
[----:B------:R-:W-:Y:S01]  /*c4a0*/  UISETP.NE.AND UP0, UPT, UR8, 0x1, UPT ;  /* 0x000000010800788c */ /* 0x000fe2000bf05270 */
[----:B------:R-:W-:Y:S01]  /*c4b0*/  IMAD R9, R188, UR9, R9 ;  /* 0x00000009bc097c24 */ /* 0x000fe2000f8e0209 */
[----:B------:R-:W-:Y:S01]  /*c4c0*/  UIMAD UR6, UR6, UR8, URZ ;  /* 0x00000008060672a4 */ /* 0x000fe2000f8e023f */
[C---:B------:R-:W-:Y:S01]  /*c4d0*/  IMAD R3, R187.reuse, UR11, R0 ;  /* 0x0000000bbb037c24 */ /* 0x040fe2000f8e0200 */
[----:B------:R-:W-:Y:S01]  /*c4e0*/  SHF.R.S32.HI R155, RZ, 0x1f, R208 ;  /* 0x0000001fff9b7819 */ /* 0x000fe200000114d0 */
[----:B------:R-:W-:Y:S01]  /*c4f0*/  IMAD.WIDE.U32 R8, R187, UR10, R8 ;  /* 0x0000000abb087c25 */ /* 0x000fe2000f8e0008 */
[----:B------:R-:W-:Y:S01]  /*c500*/  PLOP3.LUT P0, PT, PT, PT, UP0, 0x80, 0x0 ;  /* 0x000000000000781c */ /* 0x000fe20003f0f008 */
[----:B------:R-:W-:Y:S01]  /*c510*/  ULDC.64 UR10, c[0x0][0xc48] ;  /* 0x00031200000a7ab9 */ /* 0x000fe20000000a00 */
[----:B------:R-:W-:Y:S01]  /*c520*/  SHF.R.S32.HI R156, RZ, 0x1f, R209 ;  /* 0x0000001fff9c7819 */ /* 0x000fe200000114d1 */
[----:B------:R-:W-:Y:S01]  /*c530*/  IMAD.IADD R9, R9, 0x1, R3 ;  /* 0x0000000109097824 */ /* 0x000fe200078e0203 */
[----:B------:R-:W-:Y:S01]  /*c540*/  SHF.R.S32.HI R157, RZ, 0x1f, R210 ;  /* 0x0000001fff9d7819 */ /* 0x000fe200000114d2 */
[----:B------:R-:W-:Y:S01]  /*c550*/  @UP0 ULDC UR7, c[0x0][0xcec] ;  /* 0x00033b0000070ab9 */ /* 0x000fe20000000800 */
[----:B------:R-:W-:Y:S01]  /*c560*/  SHF.R.S32.HI R158, RZ, 0x1f, R211 ;  /* 0x0000001fff9e7819 */ /* 0x000fe200000114d3 */
[----:B------:R-:W-:Y:S01]  /*c570*/  IMAD.WIDE.U32 R8, R194, UR10, R8 ;  /* 0x0000000ac2087c25 */ /* 0x000fe2000f8e0008 */
[----:B------:R-:W-:-:S02]  /*c580*/  SHF.R.S32.HI R159, RZ, 0x1f, R212 ;  /* 0x0000001fff9f7819 */ /* 0x000fc400000114d4 */
[----:B------:R-:W-:Y:S01]  /*c590*/  SHF.R.S32.HI R160, RZ, 0x1f, R213 ;  /* 0x0000001fffa07819 */ /* 0x000fe200000114d5 */
[----:B------:R-:W-:Y:S01]  /*c5a0*/  IMAD R9, R194, UR11, R9 ;  /* 0x0000000bc2097c24 */ /* 0x000fe2000f8e0209 */
[----:B------:R-:W-:Y:S01]  /*c5b0*/  ULDC.64 UR10, c[0x0][0xc30] ;  /* 0x00030c00000a7ab9 */ /* 0x000fe20000000a00 */
        /* <DEDUP_REMOVED lines=13> */
[----:B------:R-:W-:Y:S01]  /*c690*/  SHF.R.S32.HI R21, RZ, 0x1f, R17 ;  /* 0x0000001fff157819 */ /* 0x000fe20000011411 */
[----:B--2---:R-:W-:-:S04]  /*c6a0*/  IMAD R4, R4, 0x40, R5 ;  /* 0x0000004004047824 */ /* 0x004fc800078e0205 */
[----:B------:R-:W-:Y:S01]  /*c6b0*/  @P0 IMAD.HI.U32 R0, R4, UR7, RZ ;  /* 0x0000000704000c27 */ /* 0x000fe2000f8e00ff */
[----:B------:R-:W-:-:S03]  /*c6c0*/  @UP0 ULDC UR7, c[0x0][0xcf0] ;  /* 0x00033c0000070ab9 */ /* 0x000fc60000000800 */
        /* <DEDUP_REMOVED lines=8> */
[----:B------:R-:W-:Y:S01]  /*c750*/  IMAD R5, R5, UR8, R4 ;  /* 0x0000000805057c24 */ /* 0x000fe2000f8e0204 */
[----:B------:R-:W-:Y:S01]  /*c760*/  ULDC.64 UR8, c[0x0][0xc00] ;  /* 0x0003000000087ab9 */ /* 0x000fe20000000a00 */
[----:B------:R-:W-:Y:S01]  /*c770*/  IMAD R7, R3, UR11, R0 ;  /* 0x0000000b03077c24 */ /* 0x000fe2000f8e0200 */
[----:B------:R-:W-:Y:S01]  /*c780*/  ULDC.64 UR10, c[0x0][0xc28] ;  /* 0x00030a00000a7ab9 */ /* 0x000fe20000000a00 */
[----:B------:R-:W-:Y:S01]  /*c790*/  IMAD.U32 R3, RZ, RZ, UR42 ;  /* 0x0000002aff037e24 */ /* 0x000fe2000f8e00ff */
[----:B------:R-:W-:Y:S01]  /*c7a0*/  SHF.R.S32.HI R0, RZ, 0x1f, R5 ;  /* 0x0000001fff007819 */ /* 0x000fe20000011405 */
[----:B------:R-:W-:Y:S01]  /*c7b0*/  IMAD.IADD R9, R9, 0x1, R7 ;  /* 0x0000000109097824 */ /* 0x000fe200078e0207 */
[----:B------:R-:W-:Y:S03]  /*c7c0*/  SYNCS.ARRIVE.TRANS64.RED.A1T0 RZ, [UR7], RZ ;  /* 0x000000ffffff79a7 */ /* 0x000fe60008100407 */
[----:B------:R-:W-:-:S02]  /*c7d0*/  IMAD R0, R0, UR10, RZ ;  /* 0x0000000a00007c24 */ /* 0x000fc4000f8e02ff */
[----:B------:R-:W-:-:S04]  /*c7e0*/  IMAD.WIDE.U32 R8, R5, UR10, R8 ;  /* 0x0000000a05087c25 */ /* 0x000fc8000f8e0008 */
[----:B------:R-:W-:Y:S02]  /*c7f0*/  IMAD R7, R5, UR11, R0 ;  /* 0x0000000b05077c24 */ /* 0x000fe4000f8e0200 */
[----:B------:R-:W-:Y:S01]  /*c800*/  IMAD R0, R3, 0x40, R16 ;  /* 0x0000004003007824 */ /* 0x000fe200078e0210 */
[----:B------:R-:W-:Y:S01]  /*c810*/  LEA R3, P1, R8, UR8, 0x2 ;  /* 0x0000000808037c11 */ /* 0x000fe2000f8210ff */
[----:B------:R-:W-:-:S03]  /*c820*/  IMAD.IADD R7, R9, 0x1, R7 ;  /* 0x0000000109077824 */ /* 0x000fc600078e0207 */
[----:B------:R-:W-:Y:S01]  /*c830*/  ISETP.GE.AND P0, PT, R0, UR6, PT ;  /* 0x0000000600007c0c */ /* 0x000fe2000bf06270 */
[----:B------:R0:W1:Y:S01]  /*c840*/  SHFL.IDX PT, R12, R3, RZ, 0x1c1f ;  /* 0x001c1fff030c7589 */ /* 0x00006200000e0000 */
[----:B------:R-:W-:-:S05]  /*c850*/  LEA.HI.X R7, R8, UR9, R7, 0x2, P1 ;  /* 0x0000000908077c11 */ /* 0x000fca00088f1407 */
[----:B------:R0:W2:Y:S06]  /*c860*/  SHFL.IDX PT, R13, R7, RZ, 0x1c1f ;  /* 0x001c1fff070d7589 */ /* 0x0000ac00000e0000 */
[----:B------:R-:W-:Y:S05]  /*c870*/  @P0 BRA `(.L_x_4084) ;  /* 0x0000000800040947 */ /* 0x000fea0003800000 */
[----:B------:R-:W-:Y:S02]  /*c880*/  ULDC UR7, c[0x0][0xbc8] ;  /* 0x0002f20000077ab9 */ /* 0x000fe40000000800 */
[----:B------:R-:W-:Y:S02]  /*c890*/  ISETP.GE.AND P0, PT, R17, UR7, PT ;  /* 0x0000000711007c0c */ /* 0x000fe4000bf06270 */
[----:B------:R-:W-:Y:S02]  /*c8a0*/  ISETP.GE.AND P1, PT, R226, UR7, PT ;  /* 0x00000007e2007c0c */ /* 0x000fe4000bf26270 */
[----:B------:R-:W-:Y:S02]  /*c8b0*/  ISETP.GE.AND P3, PT, R224, UR7, PT ;  /* 0x00000007e0007c0c */ /* 0x000fe4000bf66270 */
[----:B------:R-:W-:-:S07]  /*c8c0*/  ISETP.GE.AND P4, PT, R223, UR7, PT ;  /* 0x00000007df007c0c */ /* 0x000fce000bf86270 */
[----:B-1----:R-:W-:-:S04]  /*c8d0*/  @!P0 LEA R4, P2, R17, R12, 0x2 ;  /* 0x0000000c11048211 */ /* 0x002fc800078410ff */
[----:B--2---:R-:W-:Y:S02]  /*c8e0*/  @!P0 LEA.HI.X R5, R17, R13, R21, 0x2, P2 ;  /* 0x0000000d11058211 */ /* 0x004fe400010f1415 */
[----:B------:R-:W-:-:S03]  /*c8f0*/  @!P4 LEA R8, P6, R223, R12, 0x2 ;  /* 0x0000000cdf08c211 */ /* 0x000fc600078c10ff */
[----:B------:R1:W-:Y:S01]  /*c900*/  @!P0 ST.E.64 desc[UR38][R4.64], R24 ;  /* 0x0000001804008985 */ /* 0x0003e2000c101b26 */
[----:B------:R-:W-:Y:S02]  /*c910*/  ISETP.GE.AND P0, PT, R225, UR7, PT ;  /* 0x00000007e1007c0c */ /* 0x000fe4000bf06270 */
[----:B------:R-:W-:Y:S02]  /*c920*/  @!P4 LEA.HI.X R9, R223, R13, R170, 0x2, P6 ;  /* 0x0000000ddf09c211 */ /* 0x000fe400030f14aa */
[----:B-1----:R-:W-:-:S04]  /*c930*/  @!P1 LEA R4, P2, R226, R12, 0x2 ;  /* 0x0000000ce2049211 */ /* 0x002fc800078410ff */
[----:B------:R-:W-:Y:S02]  /*c940*/  @!P1 LEA.HI.X R5, R226, R13, R20, 0x2, P2 ;  /* 0x0000000de2059211 */ /* 0x000fe400010f1414 */
[----:B------:R-:W-:-:S03]  /*c950*/  ISETP.GE.AND P2, PT, R220, UR7, PT ;  /* 0x00000007dc007c0c */ /* 0x000fc6000bf46270 */
[----:B------:R1:W-:Y:S10]  /*c960*/  @!P1 ST.E.64 desc[UR38][R4.64], R28 ;  /* 0x0000001c04009985 */ /* 0x0003f4000c101b26 */
[----:B------:R-:W-:-:S02]  /*c970*/  @!P2 LEA R10, P6, R220, R12, 0x2 ;  /* 0x0000000cdc0aa211 */ /* 0x000fc400078c10ff */
[C---:B-1----:R-:W-:Y:S02]  /*c980*/  @!P0 LEA R4, P1, R225.reuse, R12, 0x2 ;  /* 0x0000000ce1048211 */ /* 0x042fe400078210ff */
[-C--:B------:R-:W-:Y:S02]  /*c990*/  @!P2 LEA.HI.X R11, R220, R13.reuse, R167, 0x2, P6 ;  /* 0x0000000ddc0ba211 */ /* 0x080fe400030f14a7 */
[----:B------:R-:W-:Y:S02]  /*c9a0*/  @!P0 LEA.HI.X R5, R225, R13, R15, 0x2, P1 ;  /* 0x0000000de1058211 */ /* 0x000fe400008f140f */
[----:B------:R-:W-:-:S03]  /*c9b0*/  ISETP.GE.AND P1, PT, R221, UR7, PT ;  /* 0x00000007dd007c0c */ /* 0x000fc6000bf26270 */
[----:B------:R1:W-:Y:S01]  /*c9c0*/  @!P0 ST.E.64 desc[UR38][R4.64], R32 ;  /* 0x0000002004008985 */ /* 0x0003e2000c101b26 */
[----:B------:R-:W-:Y:S02]  /*c9d0*/  ISETP.GE.AND P0, PT, R222, UR7, PT ;  /* 0x00000007de007c0c */ /* 0x000fe4000bf06270 */
[----:B-1----:R-:W-:-:S04]  /*c9e0*/  @!P3 LEA R4, P5, R224, R12, 0x2 ;  /* 0x0000000ce004b211 */ /* 0x002fc800078a10ff */
[----:B------:R-:W-:-:S05]  /*c9f0*/  @!P3 LEA.HI.X R5, R224, R13, R14, 0x2, P5 ;  /* 0x0000000de005b211 */ /* 0x000fca00028f140e */
[----:B------:R1:W-:Y:S01]  /*ca00*/  @!P3 ST.E.64 desc[UR38][R4.64], R36 ;  /* 0x000000240400b985 */ /* 0x0003e2000c101b26 */
[----:B------:R-:W-:-:S03]  /*ca10*/  ISETP.GE.AND P3, PT, R219, UR7, PT ;  /* 0x00000007db007c0c */ /* 0x000fc6000bf66270 */
[----:B------:R2:W-:Y:S01]  /*ca20*/  @!P4 ST.E.64 desc[UR38][R8.64], R40 ;  /* 0x000000280800c985 */ /* 0x0005e2000c101b26 */
[CC--:B-1----:R-:W-:Y:S02]  /*ca30*/  @!P0 LEA R4, P4, R222.reuse, R12.reuse, 0x2 ;  /* 0x0000000cde048211 */ /* 0x0c2fe400078810ff */
[C---:B--2---:R-:W-:Y:S02]  /*ca40*/  @!P1 LEA R8, P5, R221.reuse, R12, 0x2 ;  /* 0x0000000cdd089211 */ /* 0x044fe400078a10ff */
[-C--:B------:R-:W-:Y:S02]  /*ca50*/  @!P0 LEA.HI.X R5, R222, R13.reuse, R169, 0x2, P4 ;  /* 0x0000000dde058211 */ /* 0x080fe400020f14a9 */
[----:B------:R-:W-:Y:S02]  /*ca60*/  ISETP.GE.AND P4, PT, R218, UR7, PT ;  /* 0x00000007da007c0c */ /* 0x000fe4000bf86270 */
[----:B------:R-:W-:Y:S01]  /*ca70*/  @!P1 LEA.HI.X R9, R221, R13, R168, 0x2, P5 ;  /* 0x0000000ddd099211 */ /* 0x000fe200028f14a8 */
[----:B------:R1:W-:Y:S01]  /*ca80*/  @!P0 ST.E.64 desc[UR38][R4.64], R44 ;  /* 0x0000002c04008985 */ /* 0x0003e2000c101b26 */
[----:B------:R-:W-:-:S02]  /*ca90*/  ISETP.GE.AND P5, PT, R217, UR7, PT ;  /* 0x00000007d9007c0c */ /* 0x000fc4000bfa6270 */
[----:B------:R-:W-:Y:S01]  /*caa0*/  ISETP.GE.AND P0, PT, R216, UR7, PT ;  /* 0x00000007d8007c0c */ /* 0x000fe2000bf06270 */
[----:B------:R2:W-:Y:S01]  /*cab0*/  @!P1 ST.E.64 desc[UR38][R8.64], R48 ;  /* 0x0000003008009985 */ /* 0x0005e2000c101b26 */
[----:B------:R-:W-:-:S03]  /*cac0*/  ISETP.GE.AND P1, PT, R215, UR7, PT ;  /* 0x00000007d7007c0c */ /* 0x000fc6000bf26270 */
[----:B------:R3:W-:Y:S01]  /*cad0*/  @!P2 ST.E.64 desc[UR38][R10.64], R52 ;  /* 0x000000340a00a985 */ /* 0x0007e2000c101b26 */
[CC--:B-1----:R-:W-:Y:S02]  /*cae0*/  @!P3 LEA R4, P6, R219.reuse, R12.reuse, 0x2 ;  /* 0x0000000cdb04b211 */ /* 0x0c2fe400078c10ff */
[CC--:B--2---:R-:W-:Y:S02]  /*caf0*/  @!P4 LEA R8, P2, R218.reuse, R12.reuse, 0x2 ;  /* 0x0000000cda08c211 */ /* 0x0c4fe400078410ff */
[-C--:B------:R-:W-:Y:S02]  /*cb00*/  @!P3 LEA.HI.X R5, R219, R13.reuse, R166, 0x2, P6 ;  /* 0x0000000ddb05b211 */ /* 0x080fe400030f14a6 */
[----:B---3--:R-:W-:Y:S02]  /*cb10*/  @!P5 LEA R10, P6, R217, R12, 0x2 ;  /* 0x0000000cd90ad211 */ /* 0x008fe400078c10ff */
[----:B------:R-:W-:Y:S01]  /*cb20*/  @!P4 LEA.HI.X R9, R218, R13, R165, 0x2, P2 ;  /* 0x0000000dda09c211 */ /* 0x000fe200010f14a5 */
[----:B------:R1:W-:Y:S01]  /*cb30*/  @!P3 ST.E.64 desc[UR38][R4.64], R56 ;  /* 0x000000380400b985 */ /* 0x0003e2000c101b26 */
[----:B------:R-:W-:-:S02]  /*cb40*/  ISETP.GE.AND P2, PT, R214, UR7, PT ;  /* 0x00000007d6007c0c */ /* 0x000fc4000bf46270 */
[-C--:B------:R-:W-:Y:S01]  /*cb50*/  @!P5 LEA.HI.X R11, R217, R13.reuse, R164, 0x2, P6 ;  /* 0x0000000dd90bd211 */ /* 0x080fe200030f14a4 */
[----:B------:R2:W-:Y:S01]  /*cb60*/  @!P4 ST.E.64 desc[UR38][R8.64], R60 ;  /* 0x0000003c0800c985 */ /* 0x0005e2000c101b26 */
[----:B------:R-:W-:Y:S02]  /*cb70*/  ISETP.GE.AND P3, PT, R213, UR7, PT ;  /* 0x00000007d5007c0c */ /* 0x000fe4000bf66270 */
[----:B------:R-:W-:Y:S01]  /*cb80*/  ISETP.GE.AND P4, PT, R212, UR7, PT ;  /* 0x00000007d4007c0c */ /* 0x000fe2000bf86270 */
[----:B------:R3:W-:Y:S01]  /*cb90*/  @!P5 ST.E.64 desc[UR38][R10.64], R64 ;  /* 0x000000400a00d985 */ /* 0x0007e2000c101b26 */
[CC--:B-1----:R-:W-:Y:S02]  /*cba0*/  @!P0 LEA R4, P6, R216.reuse, R12.reuse, 0x2 ;  /* 0x0000000cd8048211 */ /* 0x0c2fe400078c10ff */
[----:B--2---:R-:W-:Y:S02]  /*cbb0*/  @!P1 LEA R8, P5, R215, R12, 0x2 ;  /* 0x0000000cd7089211 */ /* 0x004fe400078a10ff */
[----:B------:R-:W-:-:S02]  /*cbc0*/  @!P0 LEA.HI.X R5, R216, R13, R163, 0x2, P6 ;  /* 0x0000000dd8058211 */ /* 0x000fc400030f14a3 */
        /* <DEDUP_REMOVED lines=47> */
[----:B-1----:R-:W-:Y:S01]  /*cec0*/  @!P1 LEA R8, P5, R203, R12, 0x2 ;  /* 0x0000000ccb089211 */ /* 0x002fe200078a10ff */
[----:B------:R1:W-:Y:S01]  /*ced0*/  @!P2 ST.E.64 desc[UR38][R4.64], R116 ;  /* 0x000000740400a985 */ /* 0x0003e2000c101b26 */
[----:B------:R-:W-:Y:S02]  /*cee0*/  ISETP.GE.AND P2, PT, R199, UR7, PT ;  /* 0x00000007c7007c0c */ /* 0x000fe4000bf46270 */
[----:B------:R-:W-:-:S02]  /*cef0*/  @!P1 LEA.HI.X R9, R203, R13, R22, 0x2, P5 ;  /* 0x0000000dcb099211 */ /* 0x000fc400028f1416 */
[----:B--2---:R-:W-:-:S03]  /*cf00*/  @!P0 LEA R10, P6, R202, R12, 0x2 ;  /* 0x0000000cca0a8211 */ /* 0x004fc600078c10ff */
        /* <DEDUP_REMOVED lines=10> */
[----:B------:R-:W-:-:S02]  /*cfb0*/  @!P4 LEA.HI.X R9, R200, R13, R235, 0x2, P6 ;  /* 0x0000000dc809c211 */ /* 0x000fc400030f14eb */
[----:B-1----:R-:W-:-:S03]  /*cfc0*/  @!P1 LEA R10, P6, R198, R12, 0x2 ;  /* 0x0000000cc60a9211 */ /* 0x002fc600078c10ff */
[----:B------:R1:W-:Y:S01]  /*cfd0*/  @!P4 ST.E.64 desc[UR38][R8.64], R132 ;  /* 0x000000840800c985 */ /* 0x0003e2000c101b26 */
[----:B------:R-:W-:Y:S02]  /*cfe0*/  @!P1 LEA.HI.X R11, R198, R13, R233, 0x2, P6 ;  /* 0x0000000dc60b9211 */ /* 0x000fe400030f14e9 */
[----:B--2---:R-:W-:-:S04]  /*cff0*/  @!P2 LEA R4, P3, R199, R12, 0x2 ;  /* 0x0000000cc704a211 */ /* 0x004fc800078610ff */
        /* <DEDUP_REMOVED lines=9> */
.L_x_4084:
[----:B------:R-:W-:Y:S05]  /*d090*/  BSYNC B1 ;  /* 0x0000000000017941 */ /* 0x000fea0003800000 */
.L_x_4083:
[----:B------:R-:W-:Y:S01]  /*d0a0*/  VIADD R0, R0, 0x8 ;  /* 0x0000000800007836 */ /* 0x000fe20000000000 */
[----:B------:R4:W1:Y:S04]  /*d0b0*/  SHFL.IDX PT, R18, R7, 0x1, 0x1c1f ;  /* 0x003c1f0007127f89 */ /* 0x00086800000e0000 */
[----:B------:R-:W-:Y:S01]  /*d0c0*/  ISETP.GE.AND P0, PT, R0, UR6, PT ;  /* 0x0000000600007c0c */ /* 0x000fe2000bf06270 */
[----:B0-----:R-:W0:-:S12]  /*d0d0*/  SHFL.IDX PT, R3, R3, 0x1, 0x1c1f ;  /* 0x003c1f0003037f89 */ /* 0x001e1800000e0000 */
[----:B----4-:R-:W-:Y:S05]  /*d0e0*/  @P0 BRA `(.L_x_4082) ;  /* 0x0000001400d00947 */ /* 0x010fea0003800000 */
[----:B------:R-:W-:Y:S02]  /*d0f0*/  ULDC UR6, c[0x0][0xbc8] ;  /* 0x0002f20000067ab9 */ /* 0x000fe40000000800 */
[----:B------:R-:W-:Y:S02]  /*d100*/  ISETP.GE.AND P4, PT, R17, UR6, PT ;  /* 0x0000000611007c0c */ /* 0x000fe4000bf86270 */
[----:B------:R-:W-:Y:S02]  /*d110*/  ISETP.GE.AND P2, PT, R226, UR6, PT ;  /* 0x00000006e2007c0c */ /* 0x000fe4000bf46270 */
[----:B------:R-:W-:Y:S02]  /*d120*/  ISETP.GE.AND P1, PT, R225, UR6, PT ;  /* 0x00000006e1007c0c */ /* 0x000fe4000bf26270 */
[----:B------:R-:W-:-:S07]  /*d130*/  ISETP.GE.AND P0, PT, R224, UR6, PT ;  /* 0x00000006e0007c0c */ /* 0x000fce000bf06270 */
[----:B0--3--:R-:W-:-:S04]  /*d140*/  @!P4 LEA R4, P3, R17, R3, 0x2 ;  /* 0x000000031104c211 */ /* 0x009fc800078610ff */
[-C--:B-1----:R-:W-:Y:S02]  /*d150*/  @!P4 LEA.HI.X R5, R17, R18.reuse, R21, 0x2, P3 ;  /* 0x000000121105c211 */ /* 0x082fe400018f1415 */
        /* <DEDUP_REMOVED lines=10> */
[-C--:B------:R-:W-:Y:S02]  /*d200*/  @!P0 LEA.HI.X R11, R224, R18.reuse, R14, 0x2, P6 ;  /* 0x00000012e00b8211 */ /* 0x080fe400030f140e */
[CC--:B------:R-:W-:Y:S01]  /*d210*/  @!P4 LEA R14, P2, R222.reuse, R3.reuse, 0x2 ;  /* 0x00000003de0ec211 */ /* 0x0c0fe200078410ff */
[----:B------:R1:W-:Y:S01]  /*d220*/  @!P1 ST.E.64 desc[UR38][R8.64], R34 ;  /* 0x0000002208009985 */ /* 0x0003e2000c101b26 */
[C---:B------:R-:W-:Y:S02]  /*d230*/  @!P3 LEA R12, P1, R223.reuse, R3, 0x2 ;  /* 0x00000003df0cb211 */ /* 0x040fe400078210ff */
[-C--:B------:R-:W-:Y:S01]  /*d240*/  @!P4 LEA.HI.X R15, R222, R18.reuse, R169, 0x2, P2 ;  /* 0x00000012de0fc211 */ /* 0x080fe200010f14a9 */
[----:B------:R3:W-:Y:S01]  /*d250*/  @!P0 ST.E.64 desc[UR38][R10.64], R38 ;  /* 0x000000260a008985 */ /* 0x0007e2000c101b26 */
[----:B------:R-:W-:Y:S02]  /*d260*/  ISETP.GE.AND P0, PT, R220, UR6, PT ;  /* 0x00000006dc007c0c */ /* 0x000fe4000bf06270 */
[----:B--2---:R-:W-:-:S02]  /*d270*/  @!P3 LEA.HI.X R13, R223, R18, R170, 0x2, P1 ;  /* 0x00000012df0db211 */ /* 0x004fc400008f14aa */
[----:B------:R-:W-:Y:S02]  /*d280*/  ISETP.GE.AND P1, PT, R219, UR6, PT ;  /* 0x00000006db007c0c */ /* 0x000fe4000bf26270 */
[----:B------:R-:W-:Y:S01]  /*d290*/  ISETP.GE.AND P2, PT, R218, UR6, PT ;  /* 0x00000006da007c0c */ /* 0x000fe2000bf46270 */
[----:B------:R2:W-:Y:S01]  /*d2a0*/  @!P3 ST.E.64 desc[UR38][R12.64], R42 ;  /* 0x0000002a0c00b985 */ /* 0x0005e2000c101b26 */
[-C--:B------:R-:W-:Y:S02]  /*d2b0*/  @!P5 LEA R20, P6, R221, R3.reuse, 0x2 ;  /* 0x00000003dd14d211 */ /* 0x080fe400078c10ff */
[----:B------:R-:W-:Y:S01]  /*d2c0*/  ISETP.GE.AND P3, PT, R217, UR6, PT ;  /* 0x00000006d9007c0c */ /* 0x000fe2000bf66270 */
[----:B------:R4:W-:Y:S01]  /*d2d0*/  @!P4 ST.E.64 desc[UR38][R14.64], R46 ;  /* 0x0000002e0e00c985 */ /* 0x0009e2000c101b26 */
[----:B------:R-:W-:Y:S02]  /*d2e0*/  @!P5 LEA.HI.X R21, R221, R18, R168, 0x2, P6 ;  /* 0x00000012dd15d211 */ /* 0x000fe400030f14a8 */
[----:B0-----:R-:W-:-:S02]  /*d2f0*/  @!P0 LEA R4, P6, R220, R3, 0x2 ;  /* 0x00000003dc048211 */ /* 0x001fc400078c10ff */
[----:B------:R-:W-:Y:S01]  /*d300*/  ISETP.GE.AND P4, PT, R216, UR6, PT ;  /* 0x00000006d8007c0c */ /* 0x000fe2000bf86270 */
[----:B------:R0:W-:Y:S01]  /*d310*/  @!P5 ST.E.64 desc[UR38][R20.64], R50 ;  /* 0x000000321400d985 */ /* 0x0001e2000c101b26 */
[CC--:B-1----:R-:W-:Y:S02]  /*d320*/  @!P1 LEA R8, P5, R219.reuse, R3.reuse, 0x2 ;  /* 0x00000003db089211 */ /* 0x0c2fe400078a10ff */
        /* <DEDUP_REMOVED lines=8> */
[-C--:B--2---:R-:W-:Y:S01]  /*d3b0*/  @!P3 LEA R12, P6, R217, R3.reuse, 0x2 ;  /* 0x00000003d90cb211 */ /* 0x084fe200078c10ff */
[----:B------:R2:W-:Y:S01]  /*d3c0*/  @!P2 ST.E.64 desc[UR38][R10.64], R62 ;  /* 0x0000003e0a00a985 */ /* 0x0005e2000c101b26 */
[----:B----4-:R-:W-:Y:S02]  /*d3d0*/  @!P4 LEA R14, P2, R216, R3, 0x2 ;  /* 0x00000003d80ec211 */ /* 0x010fe400078410ff */
[----:B------:R-:W-:Y:S02]  /*d3e0*/  ISETP.GE.AND P1, PT, R213, UR6, PT ;  /* 0x00000006d5007c0c */ /* 0x000fe4000bf26270 */
[----:B------:R-:W-:-:S02]  /*d3f0*/  @!P3 LEA.HI.X R13, R217, R18, R164, 0x2, P6 ;  /* 0x00000012d90db211 */ /* 0x000fc400030f14a4 */
[----:B------:R-:W-:Y:S02]  /*d400*/  @!P4 LEA.HI.X R15, R216, R18, R163, 0x2, P2 ;  /* 0x00000012d80fc211 */ /* 0x000fe400010f14a3 */
[----:B------:R-:W-:Y:S01]  /*d410*/  ISETP.GE.AND P2, PT, R212, UR6, PT ;  /* 0x00000006d4007c0c */ /* 0x000fe2000bf46270 */
[----:B------:R-:W-:Y:S01]  /*d420*/  @!P3 ST.E.64 desc[UR38][R12.64], R66 ;  /* 0x000000420c00b985 */ /* 0x000fe2000c101b26 */
[----:B0-----:R-:W-:-:S03]  /*d430*/  @!P5 LEA R20, P6, R215, R3, 0x2 ;  /* 0x00000003d714d211 */ /* 0x001fc600078c10ff */
[----:B------:R0:W-:Y:S01]  /*d440*/  @!P4 ST.E.64 desc[UR38][R14.64], R70 ;  /* 0x000000460e00c985 */ /* 0x0001e2000c101b26 */
[-C--:B------:R-:W-:Y:S02]  /*d450*/  @!P5 LEA.HI.X R21, R215, R18.reuse, R162, 0x2, P6 ;  /* 0x00000012d715d211 */ /* 0x080fe400030f14a2 */
[CC--:B-1----:R-:W-:Y:S02]  /*d460*/  @!P0 LEA R4, P4, R214.reuse, R3.reuse, 0x2 ;  /* 0x00000003d6048211 */ /* 0x0c2fe400078810ff */
[-C--:B---3--:R-:W-:Y:S01]  /*d470*/  @!P1 LEA R8, P3, R213, R3.reuse, 0x2 ;  /* 0x00000003d5089211 */ /* 0x088fe200078610ff */
        /* <DEDUP_REMOVED lines=11> */
[----:B0-----:R-:W-:Y:S01]  /*d530*/  @!P4 LEA R14, P0, R210, R3, 0x2 ;  /* 0x00000003d20ec211 */ /* 0x001fe200078010ff */
[----:B------:R0:W-:Y:S01]  /*d540*/  @!P2 ST.E.64 desc[UR38][R10.64], R86 ;  /* 0x000000560a00a985 */ /* 0x0001e2000c101b26 */
[----:B------:R-:W-:-:S02]  /*d550*/  ISETP.GE.AND P2, PT, R208, UR6, PT ;  /* 0x00000006d0007c0c */ /* 0x000fc4000bf46270 */
[CC--:B------:R-:W-:Y:S02]  /*d560*/  @!P5 LEA R12, P6, R211.reuse, R3.reuse, 0x2 ;  /* 0x00000003d30cd211 */ /* 0x0c0fe400078c10ff */
[-C--:B------:R-:W-:Y:S02]  /*d570*/  @!P4 LEA.HI.X R15, R210, R18.reuse, R157, 0x2, P0 ;  /* 0x00000012d20fc211 */ /* 0x080fe400000f149d */
[----:B------:R-:W-:Y:S02]  /*d580*/  @!P5 LEA.HI.X R13, R211, R18, R158, 0x2, P6 ;  /* 0x00000012d30dd211 */ /* 0x000fe400030f149e */
[----:B------:R-:W-:Y:S02]  /*d590*/  ISETP.GE.AND P0, PT, R206, UR6, PT ;  /* 0x00000006ce007c0c */ /* 0x000fe4000bf06270 */
[----:B-1----:R-:W-:Y:S01]  /*d5a0*/  @!P3 LEA R20, P6, R209, R3, 0x2 ;  /* 0x00000003d114b211 */ /* 0x002fe200078c10ff */
[----:B------:R1:W-:Y:S01]  /*d5b0*/  @!P5 ST.E.64 desc[UR38][R12.64], R90 ;  /* 0x0000005a0c00d985 */ /* 0x0003e2000c101b26 */
[----:B------:R-:W-:-:S02]  /*d5c0*/  ISETP.GE.AND P5, PT, R205, UR6, PT ;  /* 0x00000006cd007c0c */ /* 0x000fc4000bfa6270 */
[-C--:B------:R-:W-:Y:S01]  /*d5d0*/  @!P3 LEA.HI.X R21, R209, R18.reuse, R156, 0x2, P6 ;  /* 0x00000012d115b211 */ /* 0x080fe200030f149c */
[----:B------:R4:W-:Y:S01]  /*d5e0*/  @!P4 ST.E.64 desc[UR38][R14.64], R94 ;  /* 0x0000005e0e00c985 */ /* 0x0009e2000c101b26 */
[-C--:B---3--:R-:W-:Y:S02]  /*d5f0*/  @!P2 LEA R4, P6, R208, R3.reuse, 0x2 ;  /* 0x00000003d004a211 */ /* 0x088fe400078c10ff */
[----:B------:R-:W-:Y:S01]  /*d600*/  ISETP.GE.AND P4, PT, R204, UR6, PT ;  /* 0x00000006cc007c0c */ /* 0x000fe2000bf86270 */
[----:B------:R3:W-:Y:S01]  /*d610*/  @!P3 ST.E.64 desc[UR38][R20.64], R98 ;  /* 0x000000621400b985 */ /* 0x0007e2000c101b26 */
[-C--:B--2---:R-:W-:Y:S02]  /*d620*/  @!P1 LEA R8, P3, R207, R3.reuse, 0x2 ;  /* 0x00000003cf089211 */ /* 0x084fe400078610ff */
[----:B------:R-:W-:Y:S02]  /*d630*/  @!P2 LEA.HI.X R5, R208, R18, R155, 0x2, P6 ;  /* 0x00000012d005a211 */ /* 0x000fe400030f149b */
[----:B0-----:R-:W-:-:S02]  /*d640*/  @!P0 LEA R10, P6, R206, R3, 0x2 ;  /* 0x00000003ce0a8211 */ /* 0x001fc400078c10ff */
[-C--:B------:R-:W-:Y:S01]  /*d650*/  @!P1 LEA.HI.X R9, R207, R18.reuse, R154, 0x2, P3 ;  /* 0x00000012cf099211 */ /* 0x080fe200018f149a */
[----:B------:R0:W-:Y:S01]  /*d660*/  @!P2 ST.E.64 desc[UR38][R4.64], R102 ;  /* 0x000000660400a985 */ /* 0x0001e2000c101b26 */
[----:B------:R-:W-:Y:S02]  /*d670*/  ISETP.GE.AND P3, PT, R203, UR6, PT ;  /* 0x00000006cb007c0c */ /* 0x000fe4000bf66270 */
[----:B------:R-:W-:Y:S01]  /*d680*/  @!P0 LEA.HI.X R11, R206, R18, R153, 0x2, P6 ;  /* 0x00000012ce0b8211 */ /* 0x000fe200030f1499 */
[----:B------:R2:W-:Y:S01]  /*d690*/  @!P1 ST.E.64 desc[UR38][R8.64], R106 ;  /* 0x0000006a08009985 */ /* 0x0005e2000c101b26 */
[-C--:B-1----:R-:W-:Y:S02]  /*d6a0*/  @!P5 LEA R12, P1, R205, R3.reuse, 0x2 ;  /* 0x00000003cd0cd211 */ /* 0x082fe400078210ff */
[----:B----4-:R-:W-:Y:S01]  /*d6b0*/  @!P4 LEA R14, P2, R204, R3, 0x2 ;  /* 0x00000003cc0ec211 */ /* 0x010fe200078410ff */
[----:B------:R1:W-:Y:S01]  /*d6c0*/  @!P0 ST.E.64 desc[UR38][R10.64], R110 ;  /* 0x0000006e0a008985 */ /* 0x0003e2000c101b26 */
[----:B------:R-:W-:-:S02]  /*d6d0*/  ISETP.GE.AND P0, PT, R202, UR6, PT ;  /* 0x00000006ca007c0c */ /* 0x000fc4000bf06270 */
[-C--:B------:R-:W-:Y:S02]  /*d6e0*/  @!P5 LEA.HI.X R13, R205, R18.reuse, R152, 0x2, P1 ;  /* 0x00000012cd0dd211 */ /* 0x080fe400008f1498 */
        /* <DEDUP_REMOVED lines=8> */
[CC--:B0-----:R-:W-:Y:S01]  /*d770*/  @!P0 LEA R4, P5, R202.reuse, R3.reuse, 0x2 ;  /* 0x00000003ca048211 */ /* 0x0c1fe200078a10ff */
[----:B------:R0:W-:Y:S01]  /*d780*/  @!P3 ST.E.64 desc[UR38][R20.64], R122 ;  /* 0x0000007a1400b985 */ /* 0x0001e2000c101b26 */
[----:B------:R-:W-:Y:S02]  /*d790*/  ISETP.GE.AND P3, PT, R199, UR6, PT ;  /* 0x00000006c7007c0c */ /* 0x000fe4000bf66270 */
[----:B------:R-:W-:Y:S02]  /*d7a0*/  @!P0 LEA.HI.X R5, R202, R18, R237, 0x2, P5 ;  /* 0x00000012ca058211 */ /* 0x000fe400028f14ed */
[----:B------:R-:W-:Y:S02]  /*d7b0*/  ISETP.GE.AND P5, PT, R197, UR6, PT ;  /* 0x00000006c5007c0c */ /* 0x000fe4000bfa6270 */
[-C--:B--2---:R-:W-:Y:S01]  /*d7c0*/  @!P1 LEA R8, P6, R201, R3.reuse, 0x2 ;  /* 0x00000003c9089211 */ /* 0x084fe200078c10ff */
[----:B------:R2:W-:Y:S02]  /*d7d0*/  @!P0 ST.E.64 desc[UR38][R4.64], R126 ;  /* 0x0000007e04008985 */ /* 0x0005e4000c101b26 */
[----:B-1----:R-:W-:-:S02]  /*d7e0*/  @!P4 LEA R10, P0, R200, R3, 0x2 ;  /* 0x00000003c80ac211 */ /* 0x002fc400078010ff */
[-C--:B------:R-:W-:Y:S02]  /*d7f0*/  @!P1 LEA.HI.X R9, R201, R18.reuse, R236, 0x2, P6 ;  /* 0x00000012c9099211 */ /* 0x080fe400030f14ec */
[-C--:B---3--:R-:W-:Y:S02]  /*d800*/  @!P3 LEA R12, P6, R199, R3.reuse, 0x2 ;  /* 0x00000003c70cb211 */ /* 0x088fe400078c10ff */
[-C--:B------:R-:W-:Y:S01]  /*d810*/  @!P4 LEA.HI.X R11, R200, R18.reuse, R235, 0x2, P0 ;  /* 0x00000012c80bc211 */ /* 0x080fe200000f14eb */
[----:B------:R2:W-:Y:S01]  /*d820*/  @!P1 ST.E.64 desc[UR38][R8.64], R130 ;  /* 0x0000008208009985 */ /* 0x0005e2000c101b26 */
[-C--:B----4-:R-:W-:Y:S02]  /*d830*/  @!P2 LEA R14, P1, R198, R3.reuse, 0x2 ;  /* 0x00000003c60ea211 */ /* 0x090fe400078210ff */
[----:B0-----:R-:W-:Y:S01]  /*d840*/  @!P5 LEA R20, P0, R197, R3, 0x2 ;  /* 0x00000003c514d211 */ /* 0x001fe200078010ff */
        /* <DEDUP_REMOVED lines=13> */
.L_x_4076:
[----:B------:R-:W0:Y:S01]  /*d920*/  LDC.64 R8, c[0x0][0xd00] ;  /* 0x00034000ff087b82 */ /* 0x000e220000000a00 */
[----:B------:R-:W-:Y:S01]  /*d930*/  ULDC.64 UR6, c[0x0][0xd08] ;  /* 0x0003420000067ab9 */ /* 0x000fe20000000a00 */
[----:B------:R-:W-:Y:S01]  /*d940*/  IMAD.MOV.U32 R3, RZ, RZ, RZ ;  /* 0x000000ffff037224 */ /* 0x000fe200078e00ff */
[----:B------:R-:W-:-:S04]  /*d950*/  ISETP.NE.U32.AND P1, PT, RZ, UR6, PT ;  /* 0x00000006ff007c0c */ /* 0x000fc8000bf25070 */
[----:B------:R-:W-:Y:S01]  /*d960*/  ISETP.NE.AND.EX P1, PT, RZ, UR7, PT, P1 ;  /* 0x00000007ff007c0c */ /* 0x000fe2000bf25310 */
[----:B------:R-:W1:Y:S01]  /*d970*/  LDC.64 R4, c[0x0][0xd00] ;  /* 0x00034000ff047b82 */ /* 0x000e620000000a00 */
[----:B0-----:R-:W-:-:S04]  /*d980*/  ISETP.NE.U32.AND P0, PT, R8, RZ, PT ;  /* 0x000000ff0800720c */ /* 0x001fc80003f05070 */
[----:B------:R-:W-:Y:S01]  /*d990*/  ISETP.NE.AND.EX P0, PT, R9, RZ, PT, P0 ;  /* 0x000000ff0900720c */ /* 0x000fe20003f05300 */
[----:B-1----:R-:W-:-:S06]  /*d9a0*/  IMAD.WIDE R8, R187, 0x4, R4 ;  /* 0x00000004bb087825 */ /* 0x002fcc00078e0204 */
[C---:B------:R-:W-:Y:S01]  /*d9b0*/  @P1 LEA R4, P2, R187.reuse, UR6, 0x2 ;  /* 0x00000006bb041c11 */ /* 0x040fe2000f8410ff */
[----:B------:R-:W-:Y:S02]  /*d9c0*/  ULDC UR6, c[0x0][0xb88] ;  /* 0x0002e20000067ab9 */ /* 0x000fe40000000800 */
[----:B------:R-:W-:Y:S01]  /*d9d0*/  IMAD.U32 R0, RZ, RZ, UR6 ;  /* 0x00000006ff007e24 */ /* 0x000fe2000f8e00ff */
[----:B------:R-:W-:Y:S02]  /*d9e0*/  @P1 LEA.HI.X R5, R187, UR7, R195, 0x2, P2 ;  /* 0x00000007bb051c11 */ /* 0x000fe400090f14c3 */
[----:B------:R0:W5:Y:S04]  /*d9f0*/  @P0 LDG.E R3, desc[UR38][R8.64] ;  /* 0x0000002608030981 */ /* 0x000168000c1e1900 */
[----:B------:R0:W5:Y:S01]  /*da00*/  @P1 LDG.E R0, desc[UR38][R4.64] ;  /* 0x0000002604001981 */ /* 0x000162000c1e1900 */
[----:B------:R-:W-:Y:S01]  /*da10*/  ISETP.NE.AND P2, PT, R22, RZ, PT ;  /* 0x000000ff1600720c */ /* 0x000fe20003f45270 */
[----:B------:R-:W1:-:S12]  /*da20*/  S2R R7, SR_TID.X ;  /* 0x0000000000077919 */ /* 0x000e580000002100 */
[----:B------:R-:W2:Y:S01]  /*da30*/  @!P2 LDC R22, c[0x0][0xbd4] ;  /* 0x0002f500ff16ab82 */ /* 0x000ea20000000800 */
[----:B-1----:R-:W-:Y:S01]  /*da40*/  VIADD R28, R7, 0xffffff80 ;  /* 0xffffff80071c7836 */ /* 0x002fe20000000000 */
[----:B--2---:R-:W-:-:S04]  /*da50*/  ISETP.GT.AND P2, PT, R22, 0x1, PT ;  /* 0x000000011600780c */ /* 0x004fc80003f44270 */
[----:B------:R-:W-:Y:S01]  /*da60*/  ISETP.GT.AND P3, PT, R28, 0x3f, PT ;  /* 0x0000003f1c00780c */ /* 0x000fe20003f64270 */
[----:B0-----:R-:W-:-:S12]  /*da70*/  @P1 BRA `(.L_x_4085) ;  /* 0x0000000000101947 */ /* 0x001fd80003800000 */
[----:B------:R-:W-:Y:S05]  /*da80*/  @!P0 BRA `(.L_x_4085) ;  /* 0x00000000000c8947 */ /* 0x000fea0003800000 */
[----:B------:R-:W2:Y:S04]  /*da90*/  LDG.E R5, desc[UR38][R8.64] ;  /* 0x0000002608057981 */ /* 0x000ea8000c1e1900 */
[----:B-----5:R-:W2:Y:S02]  /*daa0*/  LDG.E R0, desc[UR38][R8.64+0x4] ;  /* 0x0000042608007981 */ /* 0x020ea4000c1e1900 */
[----:B--2---:R-:W-:-:S07]  /*dab0*/  IMAD.IADD R0, R0, 0x1, -R5 ;  /* 0x0000000100007824 */ /* 0x004fce00078e0a05 */
.L_x_4085:
[----:B------:R-:W-:Y:S01]  /*dac0*/  BSSY B1, `(.L_x_4086) ;  /* 0x0000038000017945 */ /* 0x000fe20003800000 */
[----:B------:R-:W-:Y:S02]  /*dad0*/  SEL R187, R187, RZ, !P0 ;  /* 0x000000ffbbbb7207 */ /* 0x000fe40004000000 */
[----:B------:R-:W-:Y:S02]  /*dae0*/  SEL R195, R195, RZ, !P0 ;  /* 0x000000ffc3c37207 */ /* 0x000fe40004000000 */
[----:B-----5:R-:W-:Y:S01]  /*daf0*/  SHF.R.S32.HI R24, RZ, 0x1f, R3 ;  /* 0x0000001fff187819 */ /* 0x020fe20000011403 */
[----:B------:R-:W-:Y:S06]  /*db00*/  @P3 BRA `(.L_x_4087) ;  /* 0x0000000000cc3947 */ /* 0x000fec0003800000 */
[----:B------:R-:W0:Y:S01]  /*db10*/  S2R R4, SR_TID.X ;  /* 0x0000000000047919 */ /* 0x000e220000002100 */
[----:B------:R-:W1:Y:S01]  /*db20*/  LDC R27, c[0x0][0xce8] ;  /* 0x00033a00ff1b7b82 */ /* 0x000e620000000800 */
[----:B------:R-:W-:-:S04]  /*db30*/  IMAD.U32 R5, RZ, RZ, UR42 ;  /* 0x0000002aff057e24 */ /* 0x000fc8000f8e00ff */
[----:B0-----:R-:W-:Y:S02]  /*db40*/  IMAD R4, R5, 0x40, R4 ;  /* 0x0000004005047824 */ /* 0x001fe400078e0204 */
[----:B-1----:R-:W-:Y:S02]  /*db50*/  IMAD R5, R0, R27, RZ ;  /* 0x0000001b00057224 */ /* 0x002fe400078e02ff */
[----:B------:R-:W-:-:S05]  /*db60*/  VIADD R26, R4, 0xffffff80 ;  /* 0xffffff80041a7836 */ /* 0x000fca0000000000 */
[----:B------:R-:W-:-:S13]  /*db70*/  ISETP.GE.AND P0, PT, R26, R5, PT ;  /* 0x000000051a00720c */ /* 0x000fda0003f06270 */
[----:B------:R-:W-:Y:S05]  /*db80*/  @P0 BRA `(.L_x_4087) ;  /* 0x0000000000ac0947 */ /* 0x000fea0003800000 */
[----:B------:R-:W-:Y:S01]  /*db90*/  ISETP.NE.AND P1, PT, R27, 0x1, PT ;  /* 0x000000011b00780c */ /* 0x000fe20003f25270 */
[----:B------:R-:W-:Y:S01]  /*dba0*/  IMAD.MOV.U32 R18, RZ, RZ, 0xab8 ;  /* 0x00000ab8ff127424 */ /* 0x000fe200078e00ff */
[----:B------:R-:W-:Y:S01]  /*dbb0*/  ISETP.GT.AND P0, PT, R22, 0x1, PT ;  /* 0x000000011600780c */ /* 0x000fe20003f04270 */
[----:B------:R-:W0:Y:S01]  /*dbc0*/  LDC.64 R4, c[0x0][0xca8] ;  /* 0x00032a00ff047b82 */ /* 0x000e220000000a00 */
[----:B------:R-:W-:Y:S02]  /*dbd0*/  IMAD.MOV.U32 R23, RZ, RZ, R26 ;  /* 0x000000ffff177224 */ /* 0x000fe400078e001a */
[----:B------:R-:W-:-:S05]  /*dbe0*/  SEL R18, R18, 0xa78, P0 ;  /* 0x00000a7812127807 */ /* 0x000fca0000000000 */
[----:B------:R-:W1:Y:S08]  /*dbf0*/  LDC.64 R12, c[0x0][R18+0x220] ;  /* 0x00008800120c7b82 */ /* 0x000e700000000a00 */
[----:B------:R-:W2:Y:S08]  /*dc00*/  @P1 LDC R7, c[0x0][0xcec] ;  /* 0x00033b00ff071b82 */ /* 0x000eb00000000800 */
[----:B------:R-:W3:Y:S08]  /*dc10*/  LDC.64 R10, c[0x0][R18+0x218] ;  /* 0x00008600120a7b82 */ /* 0x000ef00000000a00 */
[----:B------:R-:W4:Y:S01]  /*dc20*/  @P1 LDC R22, c[0x0][0xcf0] ;  /* 0x00033c00ff161b82 */ /* 0x000f220000000800 */
[----:B-1----:R-:W-:-:S02]  /*dc30*/  IMAD R13, R13, R187, RZ ;  /* 0x000000bb0d0d7224 */ /* 0x002fc400078e02ff */
[----:B------:R-:W-:-:S04]  /*dc40*/  IMAD.WIDE.U32 R20, R12, R187, RZ ;  /* 0x000000bb0c147225 */ /* 0x000fc800078e00ff */
[----:B------:R-:W-:Y:S01]  /*dc50*/  IMAD R13, R12, R195, R13 ;  /* 0x000000c30c0d7224 */ /* 0x000fe200078e020d */
[----:B------:R1:W5:Y:S01]  /*dc60*/  LDC.64 R14, c[0x0][R18+0x228] ;  /* 0x00008a00120e7b82 */ /* 0x0003620000000a00 */
[----:B--2---:R-:W-:-:S07]  /*dc70*/  @P1 IMAD.HI.U32 R7, R26, R7, RZ ;  /* 0x000000071a071227 */ /* 0x004fce00078e00ff */
[----:B------:R1:W2:Y:S01]  /*dc80*/  LDC.64 R8, c[0x0][R18+0x210] ;  /* 0x0000840012087b82 */ /* 0x0002a20000000a00 */
[-C--:B---3--:R-:W-:Y:S02]  /*dc90*/  IMAD R25, R11, R188.reuse, RZ ;  /* 0x000000bc0b197224 */ /* 0x088fe400078e02ff */
[----:B------:R-:W-:-:S04]  /*dca0*/  IMAD.WIDE.U32 R10, R10, R188, RZ ;  /* 0x000000bc0a0a7225 */ /* 0x000fc800078e00ff */
[----:B------:R-:W-:Y:S01]  /*dcb0*/  IMAD.IADD R25, R11, 0x1, R25 ;  /* 0x000000010b197824 */ /* 0x000fe200078e0219 */
[----:B----4-:R-:W-:Y:S01]  /*dcc0*/  @P1 SHF.R.U32.HI R23, RZ, R22, R7 ;  /* 0x00000016ff171219 */ /* 0x010fe20000011607 */
[----:B0-----:R-:W0:Y:S01]  /*dcd0*/  @!P0 LDC R4, c[0x0][0xc50] ;  /* 0x00031400ff048b82 */ /* 0x001e220000000800 */
[----:B------:R-:W-:Y:S02]  /*dce0*/  SEL R7, R194, RZ, P0 ;  /* 0x000000ffc2077207 */ /* 0x000fe40000000000 */
[----:B------:R-:W-:Y:S01]  /*dcf0*/  IADD3 R12, P1, P3, R20, R10, R3 ;  /* 0x0000000a140c7210 */ /* 0x000fe20007b3e003 */
[----:B------:R-:W-:Y:S02]  /*dd00*/  IMAD.IADD R20, R21, 0x1, R13 ;  /* 0x0000000115147824 */ /* 0x000fe400078e020d */
[----:B-1----:R-:W-:Y:S02]  /*dd10*/  IMAD.MOV R18, RZ, RZ, -R23 ;  /* 0x000000ffff127224 */ /* 0x002fe400078e0a17 */
[----:B-----5:R-:W-:Y:S01]  /*dd20*/  IMAD.WIDE.U32 R10, R14, R7, RZ ;  /* 0x000000070e0a7225 */ /* 0x020fe200078e00ff */
[----:B------:R-:W1:Y:S01]  /*dd30*/  @!P0 LDC R5, c[0x0][0xc54] ;  /* 0x00031500ff058b82 */ /* 0x000e620000000800 */
[----:B------:R-:W-:-:S02]  /*dd40*/  IADD3.X R14, R20, R25, R24, P1, P3 ;  /* 0x00000019140e7210 */ /* 0x000fc40000fe6418 */
[----:B------:R-:W-:Y:S01]  /*dd50*/  IMAD R13, R15, R7, RZ ;  /* 0x000000070f0d7224 */ /* 0x000fe200078e02ff */
[----:B------:R-:W-:Y:S01]  /*dd60*/  IADD3 R10, P0, P1, R23, R12, R10 ;  /* 0x0000000c170a7210 */ /* 0x000fe2000791e00a */
[----:B------:R-:W-:Y:S01]  /*dd70*/  IMAD R7, R27, R18, R26 ;  /* 0x000000121b077224 */ /* 0x000fe200078e021a */
[----:B------:R-:W-:Y:S01]  /*dd80*/  SHF.R.S32.HI R23, RZ, 0x1f, R23 ;  /* 0x0000001fff177819 */ /* 0x000fe20000011417 */
[----:B------:R-:W-:Y:S02]  /*dd90*/  IMAD.IADD R13, R11, 0x1, R13 ;  /* 0x000000010b0d7824 */ /* 0x000fe400078e020d */
[----:B--2---:R-:W-:-:S03]  /*dda0*/  IMAD R9, R9, R7, RZ ;  /* 0x0000000709097224 */ /* 0x004fc600078e02ff */
[----:B------:R-:W-:Y:S02]  /*ddb0*/  IADD3.X R11, R23, R14, R13, P0, P1 ;  /* 0x0000000e170b7210 */ /* 0x000fe400007e240d */
[----:B------:R-:W-:-:S05]  /*ddc0*/  SHF.R.S32.HI R13, RZ, 0x1f, R7 ;  /* 0x0000001fff0d7819 */ /* 0x000fca0000011407 */
[C---:B------:R-:W-:Y:S02]  /*ddd0*/  IMAD R13, R8.reuse, R13, R9 ;  /* 0x0000000d080d7224 */ /* 0x040fe400078e0209 */
[----:B------:R-:W-:-:S04]  /*dde0*/  IMAD.WIDE.U32 R8, R8, R7, R10 ;  /* 0x0000000708087225 */ /* 0x000fc800078e000a */
[----:B------:R-:W-:Y:S01]  /*ddf0*/  IMAD.IADD R7, R9, 0x1, R13 ;  /* 0x0000000109077824 */ /* 0x000fe200078e020d */
[----:B0-----:R-:W-:-:S04]  /*de00*/  LEA R4, P0, R8, R4, 0x2 ;  /* 0x0000000408047211 */ /* 0x001fc800078010ff */
[----:B-1----:R-:W-:Y:S01]  /*de10*/  LEA.HI.X R5, R8, R5, R7, 0x2, P0 ;  /* 0x0000000508057211 */ /* 0x002fe200000f1407 */
[----:B------:R-:W-:-:S05]  /*de20*/  IMAD.MOV.U32 R7, RZ, RZ, -0x800000 ;  /* 0xff800000ff077424 */ /* 0x000fca00078e00ff */
[----:B------:R0:W-:Y:S03]  /*de30*/  STG.E desc[UR38][R4.64], R7 ;  /* 0x0000000704007986 */ /* 0x0001e6000c101926 */
.L_x_4087:
[----:B------:R-:W-:Y:S05]  /*de40*/  BSYNC B1 ;  /* 0x0000000000017941 */ /* 0x000fea0003800000 */
.L_x_4086:
[----:B------:R-:W-:Y:S05]  /*de50*/  @P2 BRA `(.L_x_4082) ;  /* 0x0000000800742947 */ /* 0x000fea0003800000 */
[----:B------:R-:W1:Y:S01]  /*de60*/  LDC R11, c[0x0][0xce8] ;  /* 0x00033a00ff0b7b82 */ /* 0x000e620000000800 */
[----:B------:R-:W-:Y:S01]  /*de70*/  ULDC.64 UR6, c[0x0][0xba0] ;  /* 0x0002e80000067ab9 */ /* 0x000fe20000000a00 */
[----:B0-----:R-:W-:Y:S01]  /*de80*/  SHF.R.S32.HI R7, RZ, 0x1f, R28 ;  /* 0x0000001fff077819 */ /* 0x001fe2000001141c */
[----:B------:R-:W-:Y:S01]  /*de90*/  IMAD R8, R24, UR6, RZ ;  /* 0x0000000618087c24 */ /* 0x000fe2000f8e02ff */
[----:B------:R-:W-:Y:S01]  /*dea0*/  ULDC UR8, c[0x0][0xbc8] ;  /* 0x0002f20000087ab9 */ /* 0x000fe20000000800 */
[----:B------:R-:W-:Y:S01]  /*deb0*/  IMAD.WIDE.U32 R4, R3, UR6, RZ ;  /* 0x0000000603047c25 */ /* 0x000fe2000f8e00ff */
[----:B------:R-:W-:Y:S01]  /*dec0*/  ISETP.GE.AND P2, PT, R193, UR8, PT ;  /* 0x00000008c1007c0c */ /* 0x000fe2000bf46270 */
[----:B------:R-:W-:Y:S01]  /*ded0*/  BSSY B1, `(.L_x_4088) ;  /* 0x0000071000017945 */ /* 0x000fe20003800000 */
[----:B------:R-:W-:Y:S01]  /*dee0*/  ISETP.GE.AND P1, PT, R192, UR8, PT ;  /* 0x00000008c0007c0c */ /* 0x000fe2000bf26270 */
[----:B------:R-:W-:Y:S01]  /*def0*/  IMAD R3, R3, UR7, R8 ;  /* 0x0000000703037c24 */ /* 0x000fe2000f8e0208 */
[----:B------:R-:W-:Y:S01]  /*df00*/  LEA.HI R8, R7, R28, RZ, 0x3 ;  /* 0x0000001c07087211 */ /* 0x000fe200078f18ff */
[----:B------:R-:W-:Y:S01]  /*df10*/  ULDC.64 UR6, c[0x0][0xbe8] ;  /* 0x0002fa0000067ab9 */ /* 0x000fe20000000a00 */
[----:B------:R-:W-:Y:S01]  /*df20*/  IMAD.U32 R10, RZ, RZ, UR42 ;  /* 0x0000002aff0a7e24 */ /* 0x000fe2000f8e00ff */
[----:B------:R-:W-:Y:S01]  /*df30*/  SEL R13, RZ, 0xffffffff, P2 ;  /* 0xffffffffff0d7807 */ /* 0x000fe20001000000 */
[----:B------:R-:W-:Y:S01]  /*df40*/  IMAD.IADD R5, R5, 0x1, R3 ;  /* 0x0000000105057824 */ /* 0x000fe200078e0203 */
[----:B------:R-:W-:-:S02]  /*df50*/  LOP3.LUT R3, R8, 0xfffffff8, RZ, 0xc0, !PT ;  /* 0xfffffff808037812 */ /* 0x000fc400078ec0ff */
[----:B------:R-:W-:Y:S01]  /*df60*/  SHF.R.S32.HI R24, RZ, 0x3, R8 ;  /* 0x00000003ff187819 */ /* 0x000fe20000011408 */
[----:B------:R-:W-:Y:S01]  /*df70*/  IMAD.WIDE.U32 R4, R188, UR6, R4 ;  /* 0x00000006bc047c25 */ /* 0x000fe2000f8e0004 */
[----:B------:R-:W-:Y:S02]  /*df80*/  ISETP.GE.AND P3, PT, R2, UR8, PT ;  /* 0x0000000802007c0c */ /* 0x000fe4000bf66270 */
[----:B------:R-:W-:Y:S01]  /*df90*/  SHF.R.S32.HI R25, RZ, 0x1f, R228 ;  /* 0x0000001fff197819 */ /* 0x000fe200000114e4 */
[----:B------:R-:W-:Y:S01]  /*dfa0*/  IMAD.IADD R3, R28, 0x1, -R3 ;  /* 0x000000011c037824 */ /* 0x000fe200078e0a03 */
[----:B------:R-:W-:Y:S01]  /*dfb0*/  SEL R12, RZ, 0x1, P3 ;  /* 0x00000001ff0c7807 */ /* 0x000fe20001800000 */
[----:B------:R-:W-:Y:S01]  /*dfc0*/  IMAD R5, R188, UR7, R5 ;  /* 0x00000007bc057c24 */ /* 0x000fe2000f8e0205 */
[----:B-1----:R-:W-:Y:S01]  /*dfd0*/  ISETP.NE.AND P0, PT, R11, 0x1, PT ;  /* 0x000000010b00780c */ /* 0x002fe20003f05270 */
[----:B------:R-:W-:Y:S01]  /*dfe0*/  IMAD R3, R3, 0x20, R24 ;  /* 0x0000002003037824 */ /* 0x000fe200078e0218 */
[----:B------:R-:W-:Y:S01]  /*dff0*/  ULDC.64 UR6, c[0x0][0xbf0] ;  /* 0x0002fc0000067ab9 */ /* 0x000fe20000000a00 */
[----:B------:R-:W-:Y:S01]  /*e000*/  IMAD.SHL.U32 R15, R13, 0x2, RZ ;  /* 0x000000020d0f7824 */ /* 0x000fe200078e00ff */
[----:B------:R-:W-:Y:S01]  /*e010*/  SEL R13, RZ, 0xffffffff, P1 ;  /* 0xffffffffff0d7807 */ /* 0x000fe20000800000 */
[----:B------:R-:W-:Y:S01]  /*e020*/  IMAD R10, R10, 0x40, R3 ;  /* 0x000000400a0a7824 */ /* 0x000fe200078e0203 */
[----:B------:R-:W-:Y:S01]  /*e030*/  ISETP.GE.AND P1, PT, R228, UR8, PT ;  /* 0x00000008e4007c0c */ /* 0x000fe2000bf26270 */
[----:B------:R-:W-:Y:S01]  /*e040*/  IMAD R3, R195, UR6, RZ ;  /* 0x00000006c3037c24 */ /* 0x000fe2000f8e02ff */
[----:B------:R-:W-:Y:S01]  /*e050*/  LOP3.LUT R12, R15, 0x2, R12, 0xe2, !PT ;  /* 0x000000020f0c7812 */ /* 0x000fe200078ee20c */
[----:B------:R-:W-:Y:S01]  /*e060*/  IMAD.WIDE.U32 R4, R187, UR6, R4 ;  /* 0x00000006bb047c25 */ /* 0x000fe2000f8e0004 */
[----:B------:R-:W-:-:S02]  /*e070*/  SHF.R.S32.HI R27, RZ, 0x1f, R192 ;  /* 0x0000001fff1b7819 */ /* 0x000fc400000114c0 */
[----:B------:R-:W-:Y:S01]  /*e080*/  SHF.R.S32.HI R26, RZ, 0x1f, R229 ;  /* 0x0000001fff1a7819 */ /* 0x000fe200000114e5 */
[----:B------:R-:W0:Y:S01]  /*e090*/  @P0 LDC R7, c[0x0][0xcec] ;  /* 0x00033b00ff070b82 */ /* 0x000e220000000800 */
[----:B------:R-:W-:Y:S01]  /*e0a0*/  IMAD R9, R187, UR7, R3 ;  /* 0x00000007bb097c24 */ /* 0x000fe2000f8e0203 */
[----:B------:R-:W-:Y:S01]  /*e0b0*/  ULDC.64 UR6, c[0x0][0xbe0] ;  /* 0x0002f80000067ab9 */ /* 0x000fe20000000a00 */
[----:B------:R-:W-:Y:S01]  /*e0c0*/  IMAD.MOV.U32 R3, RZ, RZ, R10 ;  /* 0x000000ffff037224 */ /* 0x000fe200078e000a */
[----:B------:R-:W-:Y:S01]  /*e0d0*/  SHF.R.S32.HI R28, RZ, 0x1f, R191 ;  /* 0x0000001fff1c7819 */ /* 0x000fe200000114bf */
[----:B------:R-:W-:Y:S01]  /*e0e0*/  IMAD.SHL.U32 R13, R13, 0x4, RZ ;  /* 0x000000040d0d7824 */ /* 0x000fe200078e00ff */
[----:B------:R-:W-:Y:S01]  /*e0f0*/  SHF.R.S32.HI R29, RZ, 0x1f, R189 ;  /* 0x0000001fff1d7819 */ /* 0x000fe200000114bd */
[----:B------:R-:W-:Y:S01]  /*e100*/  IMAD.IADD R5, R5, 0x1, R9 ;  /* 0x0000000105057824 */ /* 0x000fe200078e0209 */
[----:B------:R-:W1:Y:S01]  /*e110*/  @P0 LDC R8, c[0x0][0xcf0] ;  /* 0x00033c00ff080b82 */ /* 0x000e620000000800 */
[----:B------:R-:W-:Y:S01]  /*e120*/  IMAD R23, R0, R11, RZ ;  /* 0x0000000b00177224 */ /* 0x000fe200078e02ff */
[----:B------:R-:W-:-:S02]  /*e130*/  LOP3.LUT R12, R13, 0x4, R12, 0xe2, !PT ;  /* 0x000000040d0c7812 */ /* 0x000fc400078ee20c */
[----:B------:R-:W-:Y:S02]  /*e140*/  SHF.R.S32.HI R31, RZ, 0x1f, R190 ;  /* 0x0000001fff1f7819 */ /* 0x000fe400000114be */
[----:B------:R-:W-:Y:S01]  /*e150*/  SHF.R.S32.HI R30, RZ, 0x1f, R193 ;  /* 0x0000001fff1e7819 */ /* 0x000fe200000114c1 */
[----:B0-----:R-:W-:-:S05]  /*e160*/  @P0 IMAD.HI.U32 R7, R10, R7, RZ ;  /* 0x000000070a070227 */ /* 0x001fca00078e00ff */
[----:B-1----:R-:W-:Y:S02]  /*e170*/  @P0 SHF.R.U32.HI R3, RZ, R8, R7 ;  /* 0x00000008ff030219 */ /* 0x002fe40000011607 */
[----:B------:R-:W-:Y:S02]  /*e180*/  ISETP.GE.AND P0, PT, R191, UR8, PT ;  /* 0x00000008bf007c0c */ /* 0x000fe4000bf06270 */
[--C-:B------:R-:W-:Y:S01]  /*e190*/  SHF.R.S32.HI R7, RZ, 0x1f, R3.reuse ;  /* 0x0000001fff077819 */ /* 0x100fe20000011403 */
[----:B------:R-:W-:Y:S01]  /*e1a0*/  IMAD.MOV R9, RZ, RZ, -R3 ;  /* 0x000000ffff097224 */ /* 0x000fe200078e0a03 */
[----:B------:R-:W-:Y:S01]  /*e1b0*/  SEL R13, RZ, 0xffffffff, P0 ;  /* 0xffffffffff0d7807 */ /* 0x000fe20000000000 */
[----:B------:R-:W-:Y:S01]  /*e1c0*/  IMAD.WIDE.U32 R4, R3, UR6, R4 ;  /* 0x0000000603047c25 */ /* 0x000fe2000f8e0004 */
[----:B------:R-:W-:-:S03]  /*e1d0*/  ISETP.GE.AND P0, PT, R190, UR8, PT ;  /* 0x00000008be007c0c */ /* 0x000fc6000bf06270 */
[----:B------:R-:W-:Y:S02]  /*e1e0*/  IMAD R8, R7, UR6, RZ ;  /* 0x0000000607087c24 */ /* 0x000fe4000f8e02ff */
[----:B------:R-:W-:Y:S02]  /*e1f0*/  IMAD R7, R11, R9, R10 ;  /* 0x000000090b077224 */ /* 0x000fe400078e020a */
[----:B------:R-:W-:Y:S01]  /*e200*/  IMAD R9, R3, UR7, R8 ;  /* 0x0000000703097c24 */ /* 0x000fe2000f8e0208 */
[----:B------:R-:W-:Y:S01]  /*e210*/  SEL R8, RZ, 0xffffffff, P0 ;  /* 0xffffffffff087807 */ /* 0x000fe20000000000 */
[----:B------:R-:W-:Y:S01]  /*e220*/  IMAD.SHL.U32 R13, R13, 0x8, RZ ;  /* 0x000000080d0d7824 */ /* 0x000fe200078e00ff */
[----:B------:R-:W-:Y:S01]  /*e230*/  ISETP.GE.AND P0, PT, R189, UR8, PT ;  /* 0x00000008bd007c0c */ /* 0x000fe2000bf06270 */
[----:B------:R-:W-:Y:S01]  /*e240*/  IMAD.IADD R5, R5, 0x1, R9 ;  /* 0x0000000105057824 */ /* 0x000fe200078e0209 */
[----:B------:R-:W-:Y:S01]  /*e250*/  SHF.R.S32.HI R3, RZ, 0x1f, R7 ;  /* 0x0000001fff037819 */ /* 0x000fe20000011407 */
[----:B------:R-:W-:Y:S01]  /*e260*/  ULDC.64 UR6, c[0x0][0xbd8] ;  /* 0x0002f60000067ab9 */ /* 0x000fe20000000a00 */
[----:B------:R-:W-:Y:S01]  /*e270*/  LOP3.LUT R12, R13, 0x8, R12, 0xe2, !PT ;  /* 0x000000080d0c7812 */ /* 0x000fe200078ee20c */
[----:B------:R-:W-:Y:S01]  /*e280*/  IMAD.SHL.U32 R13, R8, 0x10, RZ ;  /* 0x00000010080d7824 */ /* 0x000fe200078e00ff */
[----:B------:R-:W-:Y:S01]  /*e290*/  SEL R9, RZ, 0xffffffff, P0 ;  /* 0xffffffffff097807 */ /* 0x000fe20000000000 */
[----:B------:R-:W-:Y:S01]  /*e2a0*/  IMAD R8, R3, UR6, RZ ;  /* 0x0000000603087c24 */ /* 0x000fe2000f8e02ff */
[----:B------:R-:W-:Y:S01]  /*e2b0*/  ISETP.GE.AND P0, PT, R229, UR8, PT ;  /* 0x00000008e5007c0c */ /* 0x000fe2000bf06270 */
[----:B------:R-:W-:Y:S01]  /*e2c0*/  IMAD.WIDE.U32 R4, R7, UR6, R4 ;  /* 0x0000000607047c25 */ /* 0x000fe2000f8e0004 */
[----:B------:R-:W-:-:S03]  /*e2d0*/  LOP3.LUT R12, R13, 0x10, R12, 0xe2, !PT ;  /* 0x000000100d0c7812 */ /* 0x000fc600078ee20c */
[----:B------:R-:W-:Y:S02]  /*e2e0*/  IMAD.SHL.U32 R9, R9, 0x20, RZ ;  /* 0x0000002009097824 */ /* 0x000fe400078e00ff */
[----:B------:R-:W-:Y:S01]  /*e2f0*/  IMAD R3, R7, UR7, R8 ;  /* 0x0000000707037c24 */ /* 0x000fe2000f8e0208 */
[----:B------:R-:W-:Y:S01]  /*e300*/  ULDC.64 UR6, c[0x0][0xb80] ;  /* 0x0002e00000067ab9 */ /* 0x000fe20000000a00 */
[----:B------:R-:W-:Y:S01]  /*e310*/  IMAD.U32 R13, RZ, RZ, UR42 ;  /* 0x0000002aff0d7e24 */ /* 0x000fe2000f8e00ff */
[----:B------:R-:W-:Y:S01]  /*e320*/  LOP3.LUT R12, R9, 0x20, R12, 0xe2, !PT ;  /* 0x00000020090c7812 */ /* 0x000fe200078ee20c */
[----:B------:R-:W-:Y:S01]  /*e330*/  IMAD.IADD R3, R5, 0x1, R3 ;  /* 0x0000000105037824 */ /* 0x000fe200078e0203 */
[----:B------:R-:W-:Y:S01]  /*e340*/  SEL R9, RZ, 0x40, P0 ;  /* 0x00000040ff097807 */ /* 0x000fe20000000000 */
[----:B------:R-:W-:Y:S01]  /*e350*/  IMAD R24, R13, 0x40, R24 ;  /* 0x000000400d187824 */ /* 0x000fe200078e0218 */
[----:B------:R-:W-:Y:S02]  /*e360*/  LEA R7, P0, R4, UR6, 0x1 ;  /* 0x0000000604077c11 */ /* 0x000fe4000f8008ff */
[----:B------:R-:W-:-:S02]  /*e370*/  LOP3.LUT R18, R12, R9, RZ, 0xfc, !PT ;  /* 0x000000090c127212 */ /* 0x000fc400078efcff */
[----:B------:R-:W-:Y:S01]  /*e380*/  LEA.HI.X R3, R4, UR7, R3, 0x1, P0 ;  /* 0x0000000704037c11 */ /* 0x000fe200080f0c03 */
[----:B------:R0:W1:Y:S01]  /*e390*/  SHFL.IDX PT, R8, R7, RZ, 0x181f ;  /* 0x00181fff07087589 */ /* 0x00006200000e0000 */
[----:B------:R-:W-:Y:S02]  /*e3a0*/  ISETP.GE.AND P0, PT, R24, R23, PT ;  /* 0x000000171800720c */ /* 0x000fe40003f06270 */
[----:B------:R-:W-:Y:S01]  /*e3b0*/  SEL R5, RZ, 0x80, P1 ;  /* 0x00000080ff057807 */ /* 0x000fe20000800000 */
[----:B------:R0:W2:Y:S03]  /*e3c0*/  SHFL.IDX PT, R9, R3, RZ, 0x181f ;  /* 0x00181fff03097589 */ /* 0x0000a600000e0000 */
[----:B------:R-:W-:-:S07]  /*e3d0*/  LOP3.LUT R22, R18, R5, RZ, 0xfc, !PT ;  /* 0x0000000512167212 */ /* 0x000fce00078efcff */
[----:B0-----:R-:W-:Y:S05]  /*e3e0*/  @P0 BRA `(.L_x_4089) ;  /* 0x00000000007c0947 */ /* 0x001fea0003800000 */
[----:B------:R-:W-:Y:S02]  /*e3f0*/  ISETP.GE.AND P2, PT, R193, UR8, PT ;  /* 0x00000008c1007c0c */ /* 0x000fe4000bf46270 */
[----:B------:R-:W-:Y:S02]  /*e400*/  ISETP.GE.AND P1, PT, R2, UR8, PT ;  /* 0x0000000802007c0c */ /* 0x000fe4000bf26270 */
[----:B------:R-:W-:Y:S02]  /*e410*/  ISETP.GE.AND P5, PT, R192, UR8, PT ;  /* 0x00000008c0007c0c */ /* 0x000fe4000bfa6270 */
[----:B------:R-:W-:-:S07]  /*e420*/  ISETP.GE.AND P3, PT, R191, UR8, PT ;  /* 0x00000008bf007c0c */ /* 0x000fce000bf66270 */
[CC--:B-1----:R-:W-:Y:S02]  /*e430*/  @!P2 LEA R10, P0, R193.reuse, R8.reuse, 0x1 ;  /* 0x00000008c10aa211 */ /* 0x0c2fe400078008ff */
        /* <DEDUP_REMOVED lines=26> */
.L_x_4089:
[----:B------:R-:W-:Y:S05]  /*e5e0*/  BSYNC B1 ;  /* 0x0000000000017941 */ /* 0x000fea0003800000 */
.L_x_4088:
[----:B------:R-:W-:Y:S01]  /*e5f0*/  VIADD R0, R24, 0x20 ;  /* 0x0000002018007836 */ /* 0x000fe20000000000 */
[----:B--23--:R0:W2:Y:S04]  /*e600*/  SHFL.IDX PT, R9, R3, 0x1, 0x181f ;  /* 0x00381f0003097f89 */ /* 0x00c0a800000e0000 */
        /* <DEDUP_REMOVED lines=18> */
[-C--:B------:R-:W-:Y:S02]  /*e730*/  @!P2 LEA R20, P6, R190, R8.reuse, 0x1 ;  /* 0x00000008be14a211 */ /* 0x080fe400078c08ff */
        /* <DEDUP_REMOVED lines=15> */
.L_x_4082:
[----:B------:R-:W-:Y:S05]  /*e830*/  BSYNC B0 ;  /* 0x0000000000007941 */ /* 0x000fea0003800000 */
.L_x_4075:
[----:B------:R-:W-:Y:S02]  /*e840*/  ULDC UR6, c[0x0][0xd3c] ;  /* 0x00034f0000067ab9 */ /* 0x000fe40000000800 */
[----:B------:R-:W-:-:S06]  /*e850*/  UISETP.GE.AND UP0, UPT, UR5, UR6, UPT ;  /* 0x000000060500728c */ /* 0x000fcc000bf06270 */
[----:B------:R-:W-:-:S13]  /*e860*/  PLOP3.LUT P0, PT, PT, PT, UP0, 0x80, 0x0 ;  /* 0x000000000000781c */ /* 0x000fda0003f0f008 */
[----:B------:R-:W-:Y:S05]  /*e870*/  @!P0 BRA `(.L_x_4090) ;  /* 0xffffff2800d88947 */ /* 0x000fea000383ffff */
[----:B------:R-:W-:Y:S05]  /*e880*/  EXIT ;  /* 0x000000000000794d */ /* 0x000fea0003800000 */
.L_x_4045:
[----:B------:R-:W-:-:S08]  /*e890*/  NOP ;  /* 0x0000000000007918 */ /* 0x000fd00000000000 */
[----:B------:R-:W0:-:S00]  /*e8a0*/  USETMAXREG.DEALLOC.CTAPOOL 0x18 ;  /* 0x00000018000079c8 */ /* 0x000e0000080e0500 */
        /* <DEDUP_REMOVED lines=16> */
.L_x_4091:
        /* <DEDUP_REMOVED lines=43> */
.L_x_4095:
        /* <DEDUP_REMOVED lines=38> */
.L_x_4093:
        /* <DEDUP_REMOVED lines=20> */
.L_x_4096:
        /* <DEDUP_REMOVED lines=54> */
.L_x_4094:
[----:B------:R-:W-:Y:S01]  /*f360*/  IMAD.U32 R2, RZ, RZ, UR6 ;  /* 0x00000006ff027e24 */ /* 0x000fe2000f8e00ff */
[----:B------:R1:W-:Y:S04]  /*f370*/  STL [R1+0x4], RZ ;  /* 0x000004ff01007387 */ /* 0x0003e80000100800 */
[----:B------:R1:W-:Y:S04]  /*f380*/  STL [R1+0x8], RZ ;  /* 0x000008ff01007387 */ /* 0x0003e80000100800 */
[----:B------:R1:W-:Y:S02]  /*f390*/  STL [R1], R2 ;  /* 0x0000000201007387 */ /* 0x0003e40000100800 */
.L_x_4097:
        /* <DEDUP_REMOVED lines=10> */
.L_x_4092:
[----:B0-----:R-:W3:Y:S01]  /*f440*/  LDL R0, [R1+0xc] ;  /* 0x00000c0001007983 */ /* 0x001ee20000100800 */
[----:B------:R-:W-:-:S03]  /*f450*/  ULDC UR4, c[0x0][0xd3c] ;  /* 0x00034f0000047ab9 */ /* 0x000fc60000000800 */
[----:B------:R0:W-:Y:S01]  /*f460*/  STL [R1+0x10], RZ ;  /* 0x000010ff01007387 */ /* 0x0001e20000100800 */
[----:B---3--:R-:W-:Y:S01]  /*f470*/  ISETP.GE.AND P0, PT, R0, UR4, PT ;  /* 0x0000000400007c0c */ /* 0x008fe2000bf06270 */
[----:B------:R-:W-:-:S05]  /*f480*/  IMAD.MOV.U32 R0, RZ, RZ, 0x1 ;  /* 0x00000001ff007424 */ /* 0x000fca00078e00ff */
[----:B------:R0:W-:Y:S04]  /*f490*/  STL [R1+0x18], R0 ;  /* 0x0000180001007387 */ /* 0x0001e80000100800 */
[----:B------:R0:W-:Y:S03]  /*f4a0*/  STL [R1+0x64], RZ ;  /* 0x000064ff01007387 */ /* 0x0001e60000100800 */
[----:B------:R-:W-:Y:S05]  /*f4b0*/  @P0 BRA `(.L_x_4098) ;  /* 0x0000007000bc0947 */ /* 0x000fea0003800000 */
[----:B------:R-:W3:Y:S01]  /*f4c0*/  S2UR UR5, SR_CgaCtaId ;  /* 0x00000000000579c3 */ /* 0x000ee20000008800 */
[C---:B0-----:R-:W-:Y:S01]  /*f4d0*/  IMAD.SHL.U32 R0, R6.reuse, 0x8, RZ ;  /* 0x0000000806007824 */ /* 0x041fe200078e00ff */
[----:B------:R-:W-:Y:S01]  /*f4e0*/  LOP3.LUT R4, R6, 0x7f, RZ, 0xc0, !PT ;  /* 0x0000007f06047812 */ /* 0x000fe200078ec0ff */
[----:B------:R-:W-:Y:S01]  /*f4f0*/  UMOV UR4, 0x400 ;  /* 0x0000040000047882 */ /* 0x000fe20000000000 */
[----:B------:R-:W-:Y:S01]  /*f500*/  BSSY B8, `(.L_x_4098) ;  /* 0x000072a000087945 */ /* 0x000fe20003800000 */
[----:B------:R-:W-:Y:S01]  /*f510*/  ULDC UR36, c[0x0][0xc] ;  /* 0x0000030000247ab9 */ /* 0x000fe20000000800 */
[----:B------:R-:W-:Y:S01]  /*f520*/  LOP3.LUT R3, R0, 0x1f8, RZ, 0xc0, !PT ;  /* 0x000001f800037812 */ /* 0x000fe200078ec0ff */
[----:B-1----:R-:W-:Y:S01]  /*f530*/  IMAD.SHL.U32 R2, R4, 0x8, RZ ;  /* 0x0000000804027824 */ /* 0x002fe200078e00ff */
[----:B------:R-:W-:Y:S01]  /*f540*/  LOP3.LUT R0, R0, 0x38, RZ, 0xc0, !PT ;  /* 0x0000003800007812 */ /* 0x000fe200078ec0ff */
[----:B------:R-:W-:Y:S01]  /*f550*/  ULDC.64 UR40, c[0x0][0x198] ;  /* 0x0000660000287ab9 */ /* 0x000fe20000000a00 */
[----:B------:R-:W-:Y:S01]  /*f560*/  LOP3.LUT R3, R3, 0x38, R6, 0x78, !PT ;  /* 0x0000003803037812 */ /* 0x000fe200078e7806 */
[----:B------:R-:W-:-:S03]  /*f570*/  IMAD.SHL.U32 R6, R6, 0x10, RZ ;  /* 0x0000001006067824 */ /* 0x000fc600078e00ff */
[----:B------:R-:W-:Y:S02]  /*f580*/  LOP3.LUT R3, R3, 0x200, R2, 0xf8, !PT ;  /* 0x0000020003037812 */ /* 0x000fe400078ef802 */
[----:B------:R-:W-:-:S04]  /*f590*/  SHF.R.U32.HI R2, RZ, 0x3, R4 ;  /* 0x00000003ff027819 */ /* 0x000fc80000011604 */
[----:B------:R-:W-:Y:S01]  /*f5a0*/  LOP3.LUT R4, R2, 0x70, R6, 0xf8, !PT ;  /* 0x0000007002047812 */ /* 0x000fe200078ef806 */
[----:B------:R-:W-:Y:S01]  /*f5b0*/  IMAD.MOV.U32 R2, RZ, RZ, 0x1 ;  /* 0x00000001ff027424 */ /* 0x000fe200078e00ff */
[C---:B------:R-:W-:Y:S01]  /*f5c0*/  LOP3.LUT R4, R0.reuse, 0x40, RZ, 0xfc, !PT ;  /* 0x0000004000047812 */ /* 0x040fe200078efcff */
[----:B---3--:R-:W-:Y:S01]  /*f5d0*/  ULEA UR4, UR5, UR4, 0x18 ;  /* 0x0000000405047291 */ /* 0x008fe2000f8ec03f */
[----:B------:R-:W-:-:S05]  /*f5e0*/  LOP3.LUT R4, R0, 0x100, RZ, 0xfc, !PT ;  /* 0x0000010000047812 */ /* 0x000fca00078efcff */
[----:B------:R-:W-:-:S04]  /*f5f0*/  IMAD.U32 R18, RZ, RZ, UR4 ;  /* 0x00000004ff127e24 */ /* 0x000fc8000f8e00ff */
[----:B------:R-:W-:-:S05]  /*f600*/  IMAD R3, R3, 0x2, R18 ;  /* 0x0000000203037824 */ /* 0x000fca00078e0212 */
[----:B------:R0:W-:Y:S04]  /*f610*/  STL [R1+0x14], R3 ;  /* 0x0000140301007387 */ /* 0x0001e80000100800 */
[----:B------:R-:W-:Y:S04]  /*f620*/  STL [R1+0x64], RZ ;  /* 0x000064ff01007387 */ /* 0x000fe80000100800 */
[----:B------:R1:W-:Y:S01]  /*f630*/  STL [R1+0x18], R2 ;  /* 0x0000180201007387 */ /* 0x0003e20000100800 */
[----:B0-----:R-:W-:-:S03]  /*f640*/  LOP3.LUT R3, R0, 0x80, RZ, 0xfc, !PT ;  /* 0x0000008000037812 */ /* 0x001fc600078efcff */
[----:B------:R0:W-:Y:S01]  /*f650*/  STL [R1+0x10], RZ ;  /* 0x000010ff01007387 */ /* 0x0001e20000100800 */
[C---:B------:R-:W-:Y:S02]  /*f660*/  LOP3.LUT R3, R0.reuse, 0x140, RZ, 0xfc, !PT ;  /* 0x0000014000037812 */ /* 0x040fe400078efcff */
[C---:B-1----:R-:W-:Y:S02]  /*f670*/  LOP3.LUT R2, R0.reuse, 0xc0, RZ, 0xfc, !PT ;  /* 0x000000c000027812 */ /* 0x042fe400078efcff */
[C---:B------:R-:W-:Y:S02]  /*f680*/  LOP3.LUT R2, R0.reuse, 0x180, RZ, 0xfc, !PT ;  /* 0x0000018000027812 */ /* 0x040fe400078efcff */
[----:B0-----:R-:W-:-:S07]  /*f690*/  LOP3.LUT R0, R0, 0x1c0, RZ, 0xfc, !PT ;  /* 0x000001c000007812 */ /* 0x001fce00078efcff */
.L_x_4222:
[----:B---3--:R-:W3:Y:S01]  /*f6a0*/  LDL R0, [R1+0xc] ;  /* 0x00000c0001007983 */ /* 0x008ee20000100800 */
[----:B-1----:R-:W3:Y:S01]  /*f6b0*/  LDC.64 R2, c[0x0][0xd88] ;  /* 0x00036200ff027b82 */ /* 0x002ee20000000a00 */
[----:B------:R-:W-:Y:S05]  /*f6c0*/  YIELD ;  /* 0x0000000000007946 */ /* 0x000fea0003800000 */
[----:B------:R-:W-:Y:S01]  /*f6d0*/  ULDC.64 UR4, c[0x0][0xb20] ;  /* 0x0002c80000047ab9 */ /* 0x000fe20000000a00 */
[----:B--2---:R-:W-:Y:S01]  /*f6e0*/  IMAD.MOV.U32 R6, RZ, RZ, RZ ;  /* 0x000000ffff067224 */ /* 0x004fe200078e00ff */
[----:B------:R-:W-:Y:S01]  /*f6f0*/  ISETP.NE.U32.AND P0, PT, RZ, UR4, PT ;  /* 0x00000004ff007c0c */ /* 0x000fe2000bf05070 */
[----:B------:R-:W-:Y:S01]  /*f700*/  ULDC.64 UR6, c[0x0][0xb10] ;  /* 0x0002c40000067ab9 */ /* 0x000fe20000000a00 */
[----:B------:R-:W-:Y:S01]  /*f710*/  ULDC.64 UR8, c[0x0][0xb00] ;  /* 0x0002c00000087ab9 */ /* 0x000fe20000000a00 */
[----:B---3--:R-:W-:-:S05]  /*f720*/  IMAD.WIDE R2, R0, 0x4, R2 ;  /* 0x0000000400027825 */ /* 0x008fca00078e0202 */
[----:B0-2---:R-:W2:Y:S01]  /*f730*/  LDG.E R10, desc[UR38][R2.64] ;  /* 0x00000026020a7981 */ /* 0x005ea2000c1e1900 */
        /* <DEDUP_REMOVED lines=46> */
.L_x_4099:
        /* <DEDUP_REMOVED lines=18> */
.L_x_4100:
[----:B------:R-:W-:Y:S05]  /*fb40*/  @!P0 BRA `(.L_x_4101) ;  /* 0x00000000000c8947 */ /* 0x000fea0003800000 */
[----:B------:R-:W2:Y:S04]  /*fb50*/  LDG.E R6, desc[UR38][R4.64] ;  /* 0x0000002604067981 */ /* 0x000ea8000c1e1900 */
[----:B------:R-:W2:Y:S02]  /*fb60*/  LDG.E R4, desc[UR38][R4.64+0x4] ;  /* 0x0000042604047981 */ /* 0x000ea4000c1e1900 */
[----:B--2---:R-:W-:-:S07]  /*fb70*/  IMAD.IADD R6, R4, 0x1, -R6 ;  /* 0x0000000104067824 */ /* 0x004fce00078e0a06 */
.L_x_4101:
[----:B-----5:R-:W-:Y:S01]  /*fb80*/  IMAD.IADD R6, R6, 0x1, -R0 ;  /* 0x0000000106067824 */ /* 0x020fe200078e0a00 */
[----:B------:R-:W-:Y:S01]  /*fb90*/  LOP3.LUT R9, R2, 0xff, RZ, 0xc0, !PT ;  /* 0x000000ff02097812 */ /* 0x000fe200078ec0ff */
[----:B------:R-:W-:Y:S01]  /*fba0*/  IMAD.MOV.U32 R4, RZ, RZ, RZ ;  /* 0x000000ffff047224 */ /* 0x000fe200078e00ff */
[----:B------:R-:W-:Y:S01]  /*fbb0*/  BSSY B0, `(.L_x_4102) ;  /* 0x000002a000007945 */ /* 0x000fe20003800000 */
[C---:B------:R-:W-:Y:S01]  /*fbc0*/  VIADD R0, R6.reuse, 0x3f ;  /* 0x0000003f06007836 */ /* 0x040fe20000000000 */
[----:B------:R-:W-:Y:S01]  /*fbd0*/  ISETP.GE.AND P0, PT, R6, 0x1, PT ;  /* 0x000000010600780c */ /* 0x000fe20003f06270 */
[----:B------:R-:W-:Y:S01]  /*fbe0*/  IMAD.MOV.U32 R10, RZ, RZ, R4 ;  /* 0x000000ffff0a7224 */ /* 0x000fe200078e0004 */
[----:B------:R3:W-:Y:S02]  /*fbf0*/  STL [R1+0x40], R4 ;  /* 0x0000400401007387 */ /* 0x0007e40000100800 */
        /* <DEDUP_REMOVED lines=37> */
.L_x_4103:
[----:B------:R-:W-:Y:S05]  /*fe50*/  BSYNC B0 ;  /* 0x0000000000007941 */ /* 0x000fea0003800000 */
.L_x_4102:
        /* <DEDUP_REMOVED lines=15> */
[----:B---3--:R-:W3:Y:S01]  /*ff50*/  POPC R4, UR4 ;  /* 0x0000000400047d09 */ /* 0x008ee20008000000 */
[----:B----4-:R-:W-:-:S02]  /*ff60*/  ISETP.EQ.U32.AND P0, PT, R0, R2, PT ;  /* 0x000000020000720c */ /* 0x010fc40003f02070 */
[----:B------:R-:W3:Y:S11]  /*ff70*/  LDC.64 R2, c[0x0][0xd60] ;  /* 0x00035800ff027b82 */ /* 0x000ef60000000a00 */
[----:B---3--:R-:W3:Y:S04]  /*ff80*/  @P0 ATOMG.E.ADD.STRONG.GPU PT, R2, desc[UR38][R2.64], R4 ;  /* 0x00000004020209a8 */ /* 0x008ee800081ee1e6 */
[----:B---3--:R3:W4:Y:S02]  /*ff90*/  SHFL.IDX PT, R2, R2, R0, 0x1f ;  /* 0x00001f0002027589 */ /* 0x00872400000e0000 */
[----:B---3--:R-:W3:Y:S02]  /*ffa0*/  S2R R0, SR_LTMASK ;  /* 0x0000000000007919 */ /* 0x008ee40000003900 */
[----:B---3--:R-:W-:-:S06]  /*ffb0*/  LOP3.LUT R0, R0, UR4, RZ, 0xc0, !PT ;  /* 0x0000000400007c12 */ /* 0x008fcc000f8ec0ff */
[----:B------:R-:W4:Y:S02]  /*ffc0*/  POPC R0, R0 ;  /* 0x0000000000007309 */ /* 0x000f240000000000 */
[----:B----4-:R-:W-:-:S05]  /*ffd0*/  IADD3 R0, R2, UR36, R0 ;  /* 0x0000002402007c10 */ /* 0x010fca000fffe000 */
[----:B------:R4:W-:Y:S01]  /*ffe0*/  STL [R1], R0 ;  /* 0x0000000001007387 */ /* 0x0009e20000100800 */
[----:B------:R-:W-:Y:S05]  /*fff0*/  BRA `(.L_x_4106) ;  /* 0x0000005800847947 */ /* 0x000fea0003800000 */
.L_x_4105:
        /* <DEDUP_REMOVED lines=8> */
[----:B---3--:R-:W-:Y:S02]  /*10080*/  IMAD.U32 R4, RZ, RZ, UR6 ;  /* 0x00000006ff047e24 */ /* 0x008fe4000f8e00ff */
[----:B------:R-:W3:Y:S01]  /*10090*/  LDC.64 R2, c[0x4][R2] ;  /* 0x0100000002027b82 */ /* 0x000ee20000000a00 */
        /* <DEDUP_REMOVED lines=9> */
[----:B---3--:R-:W-:Y:S05]  /*10130*/  CALL.ABS.NOINC R2 ;  /* 0x0000000002007343 */ /* 0x008fea0003c00000 */
.L_x_4108:
[----:B------:R-:W-:Y:S05]  /*10140*/  BSYNC B6 ;  /* 0x0000000000067941 */ /* 0x000fea0003800000 */
.L_x_4107:
        /* <DEDUP_REMOVED lines=20> */
.L_x_4111:
        /* <DEDUP_REMOVED lines=16> */
.L_x_4110:
[----:B------:R-:W-:Y:S05]  /*10390*/  BSYNC B6 ;  /* 0x0000000000067941 */ /* 0x000fea0003800000 */
.L_x_4109:
        /* <DEDUP_REMOVED lines=24> */
.L_x_4237:
        /* <DEDUP_REMOVED lines=9> */
.L_x_4240:
        /* <DEDUP_REMOVED lines=24> */
.L_x_4115:
[----:B------:R-:W4:Y:S04]  /*10730*/  LDL R0, [R1+0x10] ;  /* 0x0000100001007983 */ /* 0x000f280000100800 */
[----:B---3--:R-:W3:Y:S01]  /*10740*/  LDL R2, [R1+0x18] ;  /* 0x0000180001027983 */ /* 0x008ee20000100800 */
[----:B----4-:R-:W-:Y:S01]  /*10750*/  IMAD R0, R0, 0x8, R18 ;  /* 0x0000000800007824 */ /* 0x010fe200078e0212 */
[----:B---3--:R-:W-:-:S04]  /*10760*/  SHF.L.U32 R2, R2, 0x1f, RZ ;  /* 0x0000001f02027819 */ /* 0x008fc800000006ff */
[----:B------:R-:W3:Y:S02]  /*10770*/  SYNCS.PHASECHK.TRANS64.TRYWAIT P0, [R0+URZ+0x38840], R2 ;  /* 0x03884002000075a7 */ /* 0x000ee4000800017f */
[----:B---3--:R-:W-:Y:S05]  /*10780*/  @!P0 BRA `(.L_x_4116) ;  /* 0x0000006400bc8947 */ /* 0x008fea0003800000 */
.L_x_4241:
[----:B------:R-:W4:Y:S02]  /*10790*/  S2R R3, SR_TID.X ;  /* 0x0000000000037919 */ /* 0x000f240000002100 */
[----:B----4-:R-:W-:-:S04]  /*107a0*/  LOP3.LUT R3, R3, 0x7f, RZ, 0xc0, !PT ;  /* 0x0000007f03037812 */ /* 0x010fc800078ec0ff */
[----:B------:R-:W-:-:S13]  /*107b0*/  ISETP.NE.AND P0, PT, R3, RZ, PT ;  /* 0x000000ff0300720c */ /* 0x000fda0003f05270 */
        /* <DEDUP_REMOVED lines=8> */
.L_x_4117:
[----:B------:R-:W4:Y:S04]  /*10840*/  LDL R3, [R1+0x10] ;  /* 0x0000100001037983 */ /* 0x000f280000100800 */
[----:B--2---:R-:W2:Y:S04]  /*10850*/  LDL R4, [R1+0x30] ;  /* 0x0000300001047983 */ /* 0x004ea80000100800 */
[----:B---3--:R-:W3:Y:S01]  /*10860*/  LDL R2, [R1+0x20] ;  /* 0x0000200001027983 */ /* 0x008ee20000100800 */
[----:B------:R-:W-:Y:S01]  /*10870*/  R2UR UR9, R0 ;  /* 0x00000000000972ca */ /* 0x000fe200000e0000 */
[----:B------:R-:W-:Y:S01]  /*10880*/  UIADD3 UR6, UP0, UR40, 0x370, URZ ;  /* 0x0000037028067890 */ /* 0x000fe2000ff1e03f */
[----:B------:R-:W-:-:S02]  /*10890*/  R2UR UR12, R17 ;  /* 0x00000000110c72ca */ /* 0x000fc400000e0000 */
[----:B-----5:R-:W-:Y:S01]  /*108a0*/  R2UR UR13, R16 ;  /* 0x00000000100d72ca */ /* 0x020fe200000e0000 */
[----:B------:R-:W-:-:S08]  /*108b0*/  UIADD3.X UR7, URZ, UR41, URZ, UP0, !UPT ;  /* 0x000000293f077290 */ /* 0x000fd000087fe43f */
[----:B------:R-:W-:Y:S01]  /*108c0*/  UIADD3 UR9, UR9, 0x38830, URZ ;  /* 0x0003883009097890 */ /* 0x000fe2000fffe03f */
[----:B------:R-:W-:Y:S01]  /*108d0*/  UMOV UR5, 0x14f00000 ;  /* 0x14f0000000057882 */ /* 0x000fe20000000000 */
[----:B------:R-:W-:Y:S01]  /*108e0*/  UMOV UR10, URZ ;  /* 0x0000003f000a7c82 */ /* 0x000fe20008000000 */
[----:B------:R-:W-:Y:S02]  /*108f0*/  PLOP3.LUT P0, PT, PT, PT, PT, 0x80, 0x0 ;  /* 0x000000000000781c */ /* 0x000fe40003f0f070 */
[----:B------:R-:W-:-:S11]  /*10900*/  LOP3.LUT R19, R19, 0xfffffffe, RZ, 0xc0, !PT ;  /* 0xfffffffe13137812 */ /* 0x000fd600078ec0ff */
[----:B------:R-:W-:Y:S01]  /*10910*/  @P0 LOP3.LUT R19, R19, 0x1, RZ, 0xfc, !PT ;  /* 0x0000000113130812 */ /* 0x000fe200078efcff */
[----:B----4-:R-:W-:Y:S01]  /*10920*/  IMAD R0, R3, 0x2000, R18 ;  /* 0x0000200003007824 */ /* 0x010fe200078e0212 */
[----:B--2---:R-:W-:-:S04]  /*10930*/  R2UR UR11, R4 ;  /* 0x00000000040b72ca */ /* 0x004fc800000e0000 */
[----:B------:R-:W-:Y:S02]  /*10940*/  R2UR UR8, R0 ;  /* 0x00000000000872ca */ /* 0x000fe400000e0000 */
[----:B---3--:R-:W-:-:S11]  /*10950*/  R2UR UR4, R2 ;  /* 0x00000000020472ca */ /* 0x008fd600000e0000 */
[----:B------:R-:W-:Y:S02]  /*10960*/  UIADD3 UR8, UR8, 0x22400, URZ ;  /* 0x0002240008087890 */ /* 0x000fe4000fffe03f */
[----:B------:R-:W-:-:S03]  /*10970*/  ULEA UR11, UR11, UR4, 0x6 ;  /* 0x000000040b0b7291 */ /* 0x000fc6000f8e303f */
[----:B------:R-:W-:-:S06]  /*10980*/  UMOV UR4, 0x0 ;  /* 0x0000000000047882 */ /* 0x000fcc0000000000 */
[----:B------:R3:W-:Y:S02]  /*10990*/  UTMALDG.4D [UR8], [UR6], desc[UR4] ;  /* 0x00000408060075b4 */ /* 0x0007e40008019000 */
[----:B---3--:R-:W-:Y:S01]  /*109a0*/  NOP ;  /* 0x0000000000007918 */ /* 0x008fe20000000000 */
.L_x_4113:
[----:B--2---:R-:W2:Y:S04]  /*109b0*/  LDL.LU R4, [R1+0x28] ;  /* 0x0000280001047983 */ /* 0x004ea80000300800 */
[----:B------:R-:W3:Y:S04]  /*109c0*/  LDL.LU R3, [R1+0x48] ;  /* 0x0000480001037983 */ /* 0x000ee80000300800 */
[----:B------:R-:W4:Y:S01]  /*109d0*/  LDL R2, [R1+0x2c] ;  /* 0x00002c0001027983 */ /* 0x000f220000100800 */
[----:B------:R-:W-:Y:S05]  /*109e0*/  WARPSYNC.ALL ;  /* 0x0000000000007948 */ /* 0x000fea0003800000 */
[----:B------:R-:W-:Y:S01]  /*109f0*/  ULDC.64 UR4, c[0x0][0xaf8] ;  /* 0x0002be0000047ab9 */ /* 0x000fe20000000a00 */
[----:B------:R-:W-:Y:S01]  /*10a00*/  VIADD R0, R18, 0x20400 ;  /* 0x0002040012007836 */ /* 0x000fe20000000000 */
[----:B------:R-:W-:Y:S01]  /*10a10*/  BAR.SYNC.DEFER_BLOCKING 0x8, 0x100 ;  /* 0x0204000000007b1d */ /* 0x000fe20000010000 */
[----:B------:R-:W-:-:S03]  /*10a20*/  ISETP.NE.U32.AND P0, PT, RZ, UR4, PT ;  /* 0x00000004ff007c0c */ /* 0x000fc6000bf05070 */
[----:B------:R-:W-:Y:S02]  /*10a30*/  LOP3.LUT P1, RZ, R0, 0x3ff, RZ, 0xc0, !PT ;  /* 0x000003ff00ff7812 */ /* 0x000fe4000782c0ff */
[----:B------:R-:W-:Y:S01]  /*10a40*/  ISETP.NE.AND.EX P0, PT, RZ, UR5, PT, P0 ;  /* 0x00000005ff007c0c */ /* 0x000fe2000bf05300 */
[----:B------:R-:W-:Y:S03]  /*10a50*/  BSSY B6, `(.L_x_4118) ;  /* 0x0000018000067945 */ /* 0x000fe60003800000 */
[----:B--2---:R-:W-:Y:S02]  /*10a60*/  SEL R4, R4, RZ, !P0 ;  /* 0x000000ff04047207 */ /* 0x004fe40004000000 */
[----:B---3--:R-:W-:-:S03]  /*10a70*/  SEL R3, R3, RZ, !P0 ;  /* 0x000000ff03037207 */ /* 0x008fc60004000000 */
[----:B------:R2:W-:Y:S01]  /*10a80*/  STL [R1+0x34], R4 ;  /* 0x0000340401007387 */ /* 0x0005e20000100800 */
[----:B----4-:R-:W-:-:S05]  /*10a90*/  SHF.R.S32.HI R0, RZ, 0x1f, R2 ;  /* 0x0000001fff007819 */ /* 0x010fca0000011402 */
[----:B------:R2:W-:Y:S04]  /*10aa0*/  STL [R1+0x48], R0 ;  /* 0x0000480001007387 */ /* 0x0005e80000100800 */
[----:B------:R2:W-:Y:S01]  /*10ab0*/  STL [R1+0x58], R3 ;  /* 0x0000580301007387 */ /* 0x0005e20000100800 */
[----:B------:R-:W-:Y:S05]  /*10ac0*/  @!P1 BRA `(.L_x_4119) ;  /* 0x0000000000409947 */ /* 0x000fea0003800000 */
[----:B------:R-:W-:Y:S01]  /*10ad0*/  MOV R2, 0x0 ;  /* 0x0000000000027802 */ /* 0x000fe20000000f00 */
[----:B------:R-:W-:Y:S01]  /*10ae0*/  ULDC.64 UR4, c[0x4][0x118] ;  /* 0x0100460000047ab9 */ /* 0x000fe20000000a00 */
[----:B------:R-:W-:Y:S01]  /*10af0*/  ULDC.64 UR6, c[0x4][0x120] ;  /* 0x0100480000067ab9 */ /* 0x000fe20000000a00 */
[----:B------:R-:W-:Y:S01]  /*10b00*/  ULDC.64 UR8, c[0x4][0x58] ;  /* 0x0100160000087ab9 */ /* 0x000fe20000000a00 */
[----:B--2---:R-:W-:Y:S02]  /*10b10*/  IMAD.U32 R4, RZ, RZ, UR4 ;  /* 0x00000004ff047e24 */ /* 0x004fe4000f8e00ff */
        /* <DEDUP_REMOVED lines=11> */
.L_x_4119:
[----:B------:R-:W-:Y:S05]  /*10bd0*/  BSYNC B6 ;  /* 0x0000000000067941 */ /* 0x000fea0003800000 */
.L_x_4118:
[----:B-1----:R-:W3:Y:S01]  /*10be0*/  LDL R10, [R1+0x4] ;  /* 0x00000400010a7983 */ /* 0x002ee20000100800 */
[----:B------:R-:W1:Y:S01]  /*10bf0*/  LDC R7, c[0x0][0x448] ;  /* 0x00011200ff077b82 */ /* 0x000e620000000800 */
[----:B------:R-:W-:Y:S01]  /*10c00*/  ULDC.64 UR4, c[0x0][0x298] ;  /* 0x0000a60000047ab9 */ /* 0x000fe20000000a00 */
[----:B------:R-:W-:Y:S01]  /*10c10*/  ULDC.64 UR6, c[0x0][0x280] ;  /* 0x0000a00000067ab9 */ /* 0x000fe20000000a00 */
[----:B--2---:R-:W2:Y:S04]  /*10c20*/  LDL R4, [R1+0x48] ;  /* 0x0000480001047983 */ /* 0x004ea80000100800 */
[----:B------:R-:W4:Y:S04]  /*10c30*/  LDL R9, [R1+0x2c] ;  /* 0x00002c0001097983 */ /* 0x000f280000100800 */
[----:B------:R-:W4:Y:S01]  /*10c40*/  LDL R8, [R1+0x58] ;  /* 0x0000580001087983 */ /* 0x000f220000100800 */
[----:B------:R-:W0:Y:S01]  /*10c50*/  S2R R2, SR_TID.X ;  /* 0x0000000000027919 */ /* 0x000e220000002100 */
[----:B------:R-:W0:Y:S02]  /*10c60*/  S2R R0, SR_TID.X ;  /* 0x0000000000007919 */ /* 0x000e240000002100 */
[----:B------:R-:W4:Y:S01]  /*10c70*/  LDL R6, [R1+0x34] ;  /* 0x0000340001067983 */ /* 0x000f220000100800 */
[----:B-1----:R-:W-:-:S13]  /*10c80*/  ISETP.NE.AND P0, PT, R7, 0x1, PT ;  /* 0x000000010700780c */ /* 0x002fda0003f05270 */
[----:B------:R-:W1:Y:S01]  /*10c90*/  @P0 LDC R3, c[0x0][0x450] ;  /* 0x00011400ff030b82 */ /* 0x000e620000000800 */
[----:B0-----:R-:W-:-:S04]  /*10ca0*/  LOP3.LUT R2, R2, 0x7f, RZ, 0xc0, !PT ;  /* 0x0000007f02027812 */ /* 0x001fc800078ec0ff */
[----:B------:R-:W-:Y:S01]  /*10cb0*/  SHF.R.U32.HI R2, RZ, 0x3, R2 ;  /* 0x00000003ff027819 */ /* 0x000fe20000011602 */
[----:B------:R-:W-:-:S05]  /*10cc0*/  IMAD.SHL.U32 R0, R0, 0x10, RZ ;  /* 0x0000001000007824 */ /* 0x000fca00078e00ff */
[----:B------:R-:W-:Y:S02]  /*10cd0*/  LOP3.LUT R0, R2, 0x70, R0, 0xf8, !PT ;  /* 0x0000007002007812 */ /* 0x000fe400078ef800 */
[----:B------:R-:W0:Y:S03]  /*10ce0*/  @P0 LDC R2, c[0x0][0x44c] ;  /* 0x00011300ff020b82 */ /* 0x000e260000000800 */
[----:B---3--:R-:W-:-:S04]  /*10cf0*/  IMAD R5, R10, 0x40, R0 ;  /* 0x000000400a057824 */ /* 0x008fc800078e0200 */
[----:B0-----:R-:W-:-:S04]  /*10d00*/  @P0 IMAD.HI.U32 R2, R5, R2, RZ ;  /* 0x0000000205020227 */ /* 0x001fc800078e00ff */
[----:B------:R-:W-:Y:S01]  /*10d10*/  IMAD.MOV.U32 R0, RZ, RZ, R5 ;  /* 0x000000ffff007224 */ /* 0x000fe200078e0005 */
[----:B-1----:R-:W-:Y:S01]  /*10d20*/  @P0 SHF.R.U32.HI R0, RZ, R3, R2 ;  /* 0x00000003ff000219 */ /* 0x002fe20000011602 */
[----:B--2---:R-:W-:-:S04]  /*10d30*/  IMAD R2, R4, UR4, RZ ;  /* 0x0000000404027c24 */ /* 0x004fc8000f8e02ff */
[C---:B----4-:R-:W-:Y:S02]  /*10d40*/  IMAD R4, R9.reuse, UR5, R2 ;  /* 0x0000000509047c24 */ /* 0x050fe4000f8e0202 */
[----:B------:R-:W-:Y:S01]  /*10d50*/  IMAD.WIDE.U32 R2, R9, UR4, RZ ;  /* 0x0000000409027c25 */ /* 0x000fe2000f8e00ff */
[----:B------:R-:W-:-:S03]  /*10d60*/  ULDC.64 UR4, c[0x0][0x2d8] ;  /* 0x0000b60000047ab9 */ /* 0x000fc60000000a00 */
[----:B------:R-:W-:Y:S02]  /*10d70*/  IMAD.IADD R3, R3, 0x1, R4 ;  /* 0x0000000103037824 */ /* 0x000fe400078e0204 */
[C---:B------:R-:W-:Y:S01]  /*10d80*/  IMAD.WIDE.U32 R2, R17.reuse, UR4, R2 ;  /* 0x0000000411027c25 */ /* 0x040fe2000f8e0002 */
[----:B------:R0:W-:Y:S03]  /*10d90*/  STL [R1+0x28], R5 ;  /* 0x0000280501007387 */ /* 0x0001e60000100800 */
[----:B------:R-:W-:Y:S01]  /*10da0*/  IMAD R3, R17, UR5, R3 ;  /* 0x0000000511037c24 */ /* 0x000fe2000f8e0203 */
[----:B------:R-:W-:Y:S02]  /*10db0*/  ULDC.64 UR4, c[0x0][0x2e0] ;  /* 0x0000b80000047ab9 */ /* 0x000fe40000000a00 */
[----:B------:R-:W-:Y:S02]  /*10dc0*/  IMAD R4, R8, UR4, RZ ;  /* 0x0000000408047c24 */ /* 0x000fe4000f8e02ff */
[----:B------:R1:W5:Y:S01]  /*10dd0*/  LDL R8, [R1+0x14] ;  /* 0x0000140001087983 */ /* 0x0003620000100800 */
[C---:B------:R-:W-:Y:S01]  /*10de0*/  IMAD.WIDE.U32 R2, R6.reuse, UR4, R2 ;  /* 0x0000000406027c25 */ /* 0x040fe2000f8e0002 */
[----:B------:R-:W2:Y:S03]  /*10df0*/  S2R R9, SR_TID.X ;  /* 0x0000000000097919 */ /* 0x000ea60000002100 */
        /* <DEDUP_REMOVED lines=8> */
[----:B------:R-:W-:-:S04]  /*10e80*/  IMAD.MOV R0, RZ, RZ, -R0 ;  /* 0x000000ffff007224 */ /* 0x000fc800078e0a00 */
[----:B------:R-:W-:-:S05]  /*10e90*/  IMAD R0, R7, R0, R5 ;  /* 0x0000000007007224 */ /* 0x000fca00078e0205 */
[----:B------:R-:W-:Y:S01]  /*10ea0*/  SHF.R.S32.HI R6, RZ, 0x1f, R0 ;  /* 0x0000001fff067819 */ /* 0x000fe20000011400 */
[----:B------:R-:W-:Y:S02]  /*10eb0*/  IMAD.IADD R3, R3, 0x1, R4 ;  /* 0x0000000103037824 */ /* 0x000fe400078e0204 */
[----:B--2---:R-:W-:Y:S02]  /*10ec0*/  IMAD.SHL.U32 R9, R9, 0x8, RZ ;  /* 0x0000000809097824 */ /* 0x004fe400078e00ff */
[----:B------:R-:W-:Y:S02]  /*10ed0*/  IMAD R6, R6, UR4, RZ ;  /* 0x0000000406067c24 */ /* 0x000fe4000f8e02ff */
[C---:B0-----:R-:W-:Y:S01]  /*10ee0*/  IMAD.WIDE.U32 R4, R0.reuse, UR4, R2 ;  /* 0x0000000400047c25 */ /* 0x041fe2000f8e0002 */
[----:B------:R-:W-:Y:S01]  /*10ef0*/  LOP3.LUT R9, R9, 0x38, RZ, 0xc0, !PT ;  /* 0x0000003809097812 */ /* 0x000fe200078ec0ff */
[----:B------:R-:W-:Y:S02]  /*10f00*/  ULDC UR4, c[0x0][0x2b8] ;  /* 0x0000ae0000047ab9 */ /* 0x000fe40000000800 */
[----:B------:R-:W-:Y:S01]  /*10f10*/  IMAD R0, R0, UR5, R6 ;  /* 0x0000000500007c24 */ /* 0x000fe2000f8e0206 */
[----:B------:R-:W-:-:S03]  /*10f20*/  LEA R3, P1, R4, UR6, 0x1 ;  /* 0x0000000604037c11 */ /* 0x000fc6000f8208ff */
[----:B------:R-:W-:Y:S01]  /*10f30*/  IMAD.IADD R0, R5, 0x1, R0 ;  /* 0x0000000105007824 */ /* 0x000fe200078e0200 */
[----:B------:R-:W-:Y:S01]  /*10f40*/  ISETP.GE.AND P0, PT, R9, UR4, PT ;  /* 0x0000000409007c0c */ /* 0x000fe2000bf06270 */
[----:B------:R-:W-:-:S03]  /*10f50*/  UMOV UR4, 0xffffffff ;  /* 0xffffffff00047882 */ /* 0x000fc60000000000 */
[----:B------:R-:W-:Y:S01]  /*10f60*/  LEA.HI.X R2, R4, UR7, R0, 0x1, P1 ;  /* 0x0000000704027c11 */ /* 0x000fe200088f0c00 */
[----:B-1----:R-:W-:Y:S08]  /*10f70*/  BRA.DIV UR4, `(.L_x_4120) ;  /* 0x0000005e04d47947 */ /* 0x002ff0000b800000 */
[----:B------:R-:W2:Y:S01]  /*10f80*/  LDL R11, [R1+0x38] ;  /* 0x00003800010b7983 */ /* 0x000ea20000100800 */
[----:B------:R-:W0:Y:S03]  /*10f90*/  S2R R5, SR_TID.X ;  /* 0x0000000000057919 */ /* 0x000e260000002100 */
[----:B------:R-:W-:Y:S01]  /*10fa0*/  SHFL.IDX PT, R4, R2, RZ, 0x181f ;  /* 0x00181fff02047589 */ /* 0x000fe200000e0000 */
[----:B0-----:R-:W-:-:S04]  /*10fb0*/  LOP3.LUT R5, R5, 0x7f, RZ, 0xc0, !PT ;  /* 0x0000007f05057812 */ /* 0x001fc800078ec0ff */
[----:B------:R-:W-:Y:S02]  /*10fc0*/  SHF.R.U32.HI R6, RZ, 0x3, R5 ;  /* 0x00000003ff067819 */ /* 0x000fe40000011605 */
[----:B------:R-:W0:Y:S03]  /*10fd0*/  SHFL.IDX PT, R5, R3, RZ, 0x181f ;  /* 0x00181fff03057589 */ /* 0x000e2600000e0000 */
[----:B------:R-:W-:Y:S02]  /*10fe0*/  IMAD R10, R10, 0x40, R6 ;  /* 0x000000400a0a7824 */ /* 0x000fe400078e0206 */
[----:B------:R-:W-:Y:S04]  /*10ff0*/  SHFL.IDX PT, R6, R2, 0x1, 0x181f ;  /* 0x00381f0002067f89 */ /* 0x000fe800000e0000 */
[----:B------:R-:W-:Y:S01]  /*11000*/  STL [R1+0x4], R10 ;  /* 0x0000040a01007387 */ /* 0x000fe20000100800 */
[----:B--2---:R-:W-:-:S05]  /*11010*/  IMAD R0, R11, R7, RZ ;  /* 0x000000070b007224 */ /* 0x004fca00078e02ff */
[----:B------:R-:W-:-:S13]  /*11020*/  ISETP.GE.AND P1, PT, R10, R0, PT ;  /* 0x000000000a00720c */ /* 0x000fda0003f26270 */
[----:B0-----:R-:W-:-:S05]  /*11030*/  @!P1 LEA R5, P2, R9, R5, 0x1 ;  /* 0x0000000509059211 */ /* 0x001fca00078408ff */
[----:B------:R-:W-:-:S05]  /*11040*/  @!P1 IMAD.X R4, RZ, RZ, R4, P2 ;  /* 0x000000ffff049224 */ /* 0x000fca00010e0604 */
[----:B------:R-:W-:-:S04]  /*11050*/  @!P1 LOP3.LUT R5, R5, R4, RZ, 0x3c, !PT ;  /* 0x0000000405059212 */ /* 0x000fc800078e3cff */
[----:B------:R-:W-:-:S04]  /*11060*/  @!P1 LOP3.LUT R4, R5, R4, RZ, 0x3c, !PT ;  /* 0x0000000405049212 */ /* 0x000fc800078e3cff */
[----:B------:R-:W-:-:S05]  /*11070*/  @!P1 LOP3.LUT R5, R5, R4, RZ, 0x3c, !PT ;  /* 0x0000000405059212 */ /* 0x000fca00078e3cff */
[----:B-----5:R0:W-:Y:S01]  /*11080*/  @!P1 LDGSTS.E.BYPASS.LTC128B.128 [R8+0x20400], desc[UR38][R4.64], !P0 ;  /* 0x2040000004089fae */ /* 0x0201e2000c101d66 */
[----:B------:R-:W-:-:S03]  /*11090*/  VIADD R7, R10, 0x10 ;  /* 0x000000100a077836 */ /* 0x000fc60000000000 */
[----:B0-----:R-:W0:Y:S02]  /*110a0*/  SHFL.IDX PT, R4, R3, 0x1, 0x181f ;  /* 0x00381f0003047f89 */ /* 0x001e2400000e0000 */
[----:B------:R-:W-:-:S13]  /*110b0*/  ISETP.GE.AND P1, PT, R7, R0, PT ;  /* 0x000000000700720c */ /* 0x000fda0003f26270 */
[----:B0-----:R-:W-:-:S05]  /*110c0*/  @!P1 LEA R5, P2, R9, R4, 0x1 ;  /* 0x0000000409059211 */ /* 0x001fca00078408ff */
[----:B------:R-:W-:-:S05]  /*110d0*/  @!P1 IMAD.X R4, RZ, RZ, R6, P2 ;  /* 0x000000ffff049224 */ /* 0x000fca00010e0606 */
[----:B------:R-:W-:-:S04]  /*110e0*/  @!P1 LOP3.LUT R5, R5, R4, RZ, 0x3c, !PT ;  /* 0x0000000405059212 */ /* 0x000fc800078e3cff */
[----:B------:R-:W-:-:S04]  /*110f0*/  @!P1 LOP3.LUT R4, R5, R4, RZ, 0x3c, !PT ;  /* 0x0000000405049212 */ /* 0x000fc800078e3cff */
[----:B------:R-:W-:-:S05]  /*11100*/  @!P1 LOP3.LUT R5, R5, R4, RZ, 0x3c, !PT ;  /* 0x0000000405059212 */ /* 0x000fca00078e3cff */
[----:B------:R0:W-:Y:S04]  /*11110*/  @!P1 LDGSTS.E.BYPASS.LTC128B.128 [R8+0x20c00], desc[UR38][R4.64], !P0 ;  /* 0x20c0000004089fae */ /* 0x0001e8000c101d66 */
[----:B------:R1:W-:Y:S04]  /*11120*/  STL [R1+0x50], R7 ;  /* 0x0000500701007387 */ /* 0x0003e80000100800 */
[----:B0-----:R-:W0:Y:S01]  /*11130*/  SHFL.IDX PT, R4, R3, 0x2, 0x181f ;  /* 0x00581f0003047f89 */ /* 0x001e2200000e0000 */
[----:B-1----:R-:W-:-:S03]  /*11140*/  VIADD R7, R10, 0x20 ;  /* 0x000000200a077836 */ /* 0x002fc60000000000 */
[----:B------:R-:W1:Y:S02]  /*11150*/  SHFL.IDX PT, R6, R2, 0x2, 0x181f ;  /* 0x00581f0002067f89 */ /* 0x000e6400000e0000 */
[----:B------:R-:W-:-:S13]  /*11160*/  ISETP.GE.AND P1, PT, R7, R0, PT ;  /* 0x000000000700720c */ /* 0x000fda0003f26270 */
[----:B0-----:R-:W-:-:S05]  /*11170*/  @!P1 LEA R5, P2, R9, R4, 0x1 ;  /* 0x0000000409059211 */ /* 0x001fca00078408ff */
[----:B-1----:R-:W-:-:S05]  /*11180*/  @!P1 IMAD.X R4, RZ, RZ, R6, P2 ;  /* 0x000000ffff049224 */ /* 0x002fca00010e0606 */
[----:B------:R-:W-:-:S04]  /*11190*/  @!P1 LOP3.LUT R5, R5, R4, RZ, 0x3c, !PT ;  /* 0x0000000405059212 */ /* 0x000fc800078e3cff */
[----:B------:R-:W-:-:S04]  /*111a0*/  @!P1 LOP3.LUT R4, R5, R4, RZ, 0x3c, !PT ;  /* 0x0000000405049212 */ /* 0x000fc800078e3cff */
[----:B------:R-:W-:Y:S01]  /*111b0*/  @!P1 LOP3.LUT R5, R5, R4, RZ, 0x3c, !PT ;  /* 0x0000000405059212 */ /* 0x000fe200078e3cff */
[----:B------:R0:W-:Y:S04]  /*111c0*/  STL [R1+0x5c], R7 ;  /* 0x00005c0701007387 */ /* 0x0001e80000100800 */
[----:B------:R1:W-:Y:S04]  /*111d0*/  @!P1 LDGSTS.E.BYPASS.LTC128B.128 [R8+0x21400], desc[UR38][R4.64], !P0 ;  /* 0x2140000004089fae */ /* 0x0003e8000c101d66 */
[----:B------:R-:W2:Y:S04]  /*111e0*/  SHFL.IDX PT, R3, R3, 0x3, 0x181f ;  /* 0x00781f0003037f89 */ /* 0x000ea800000e0000 */
[----:B-1----:R0:W1:Y:S02]  /*111f0*/  SHFL.IDX PT, R4, R2, 0x3, 0x181f ;  /* 0x00781f0002047f89 */ /* 0x00206400000e0000 */
.L_x_4250:
[----:B0-----:R-:W3:Y:S02]  /*11200*/  LDL R2, [R1+0x4] ;  /* 0x0000040001027983 */ /* 0x001ee40000100800 */
[----:B---3--:R-:W-:-:S05]  /*11210*/  VIADD R2, R2, 0x30 ;  /* 0x0000003002027836 */ /* 0x008fca0000000000 */
[----:B------:R-:W-:Y:S01]  /*11220*/  ISETP.GE.AND P1, PT, R2, R0, PT ;  /* 0x000000000200720c */ /* 0x000fe20003f26270 */
[----:B------:R2:W-:-:S12]  /*11230*/  STL [R1+0x60], R2 ;  /* 0x0000600201007387 */ /* 0x0005d80000100800 */
[----:B--2---:R-:W-:-:S05]  /*11240*/  @!P1 LEA R2, P2, R9, R3, 0x1 ;  /* 0x0000000309029211 */ /* 0x004fca00078408ff */
[----:B-1----:R-:W-:-:S05]  /*11250*/  @!P1 IMAD.X R3, RZ, RZ, R4, P2 ;  /* 0x000000ffff039224 */ /* 0x002fca00010e0604 */
[----:B------:R-:W-:Y:S01]  /*11260*/  @!PT LDS RZ, [RZ] ;  /* 0x00000000fffff984 */ /* 0x000fe20000000800 */
[----:B------:R-:W-:Y:S01]  /*11270*/  @!PT LDS RZ, [RZ] ;  /* 0x00000000fffff984 */ /* 0x000fe20000000800 */
[----:B------:R-:W-:Y:S01]  /*11280*/  @!PT LDS RZ, [RZ] ;  /* 0x00000000fffff984 */ /* 0x000fe20000000800 */
[----:B------:R0:W-:Y:S01]  /*11290*/  @!P1 LDGSTS.E.BYPASS.LTC128B.128 [R8+0x21c00], desc[UR38][R2.64], !P0 ;  /* 0x21c0000002089fae */ /* 0x0001e2000c101d66 */
[----:B------:R-:W-:Y:S01]  /*112a0*/  PLOP3.LUT P0, PT, PT, PT, PT, 0x80, 0x0 ;  /* 0x000000000000781c */ /* 0x000fe20003f0f070 */
[----:B------:R-:W-:-:S12]  /*112b0*/  NOP ;  /* 0x0000000000007918 */ /* 0x000fd80000000000 */
.L_x_4121:
[----:B------:R-:W-:Y:S02]  /*112c0*/  PLOP3.LUT P1, PT, P1, P0, PT, 0xa2, 0x0 ;  /* 0x000000000000781c */ /* 0x000fe40000f21472 */
[----:B------:R-:W-:-:S08]  /*112d0*/  @P0 R2UR P1, UR4, R18 ;  /* 0x00000000120402ca */ /* 0x000fd00000020000 */
[----:B------:R-:W-:-:S05]  /*112e0*/  @P0 PLOP3.LUT P0, PT, P1, PT, PT, 0x80, 0x0 ;  /* 0x000000000000081c */ /* 0x000fca0000f0f070 */
[----:B------:R-:W-:Y:S01]  /*112f0*/  @!P1 SYNCS.ARRIVE.TRANS64.RED.A0T1 RZ, [UR4+0x38800], RZ ;  /* 0x038800ffffff99a7 */ /* 0x000fe20008200404 */
[----:B------:R-:W-:Y:S07]  /*11300*/  @!P1 ARRIVES.LDGSTSBAR.64.TRANSCNT [UR4+0x38800] ;  /* 0x03880000ff0099b0 */ /* 0x000fee0008000a84 */
[----:B------:R-:W-:Y:S05]  /*11310*/  @P0 BRA.U.ANY `(.L_x_4121) ;  /* 0xfffffffd00e80947 */ /* 0x000fea000393ffff */
[----:B------:R-:W-:Y:S01]  /*11320*/  NOP ;  /* 0x0000000000007918 */ /* 0x000fe20000000000 */
[----:B------:R-:W2:Y:S01]  /*11330*/  LDL.LU R0, [R1+0x48] ;  /* 0x0000480001007983 */ /* 0x000ea20000300800 */
[----:B------:R-:W-:Y:S01]  /*11340*/  ULDC.64 UR4, c[0x0][0x398] ;  /* 0x0000e60000047ab9 */ /* 0x000fe20000000a00 */
[----:B------:R1:W-:Y:S02]  /*11350*/  SYNCS.ARRIVE.TRANS64.A1T0 RZ, [R18+URZ+0x38800], RZ ;  /* 0x038800ff12ff79a7 */ /* 0x0003e4000810003f */
[----:B0-----:R-:W3:Y:S01]  /*11360*/  LDL.LU R3, [R1+0x2c] ;  /* 0x00002c0001037983 */ /* 0x001ee20000300800 */
[----:B------:R-:W-:Y:S01]  /*11370*/  BSSY B6, `(.L_x_4122) ;  /* 0x000001a000067945 */ /* 0x000fe20003800000 */
[----:B--2---:R-:W-:Y:S02]  /*11380*/  IMAD R2, R0, UR4, RZ ;  /* 0x0000000400027c24 */ /* 0x004fe4000f8e02ff */
[----:B------:R-:W-:Y:S02]  /*11390*/  VIADD R0, R18, 0x26400 ;  /* 0x0002640012007836 */ /* 0x000fe40000000000 */
[----:B---3--:R-:W-:-:S02]  /*113a0*/  IMAD R2, R3, UR5, R2 ;  /* 0x0000000503027c24 */ /* 0x008fc4000f8e0202 */
[----:B------:R-:W-:Y:S01]  /*113b0*/  IMAD.WIDE.U32 R4, R3, UR4, RZ ;  /* 0x0000000403047c25 */ /* 0x000fe2000f8e00ff */
[----:B------:R-:W-:-:S03]  /*113c0*/  LOP3.LUT P0, RZ, R0, 0x3ff, RZ, 0xc0, !PT ;  /* 0x000003ff00ff7812 */ /* 0x000fc6000780c0ff */
[----:B------:R-:W-:Y:S01]  /*113d0*/  IMAD.IADD R0, R5, 0x1, R2 ;  /* 0x0000000105007824 */ /* 0x000fe200078e0202 */
[----:B------:R1:W-:Y:S04]  /*113e0*/  STL.64 [R1+0x48], R4 ;  /* 0x0000480401007387 */ /* 0x0003e80000100a00 */
[----:B------:R1:W-:Y:S05]  /*113f0*/  STL [R1+0x2c], R0 ;  /* 0x00002c0001007387 */ /* 0x0003ea0000100800 */
[----:B------:R-:W-:Y:S05]  /*11400*/  @!P0 BRA `(.L_x_4123) ;  /* 0x0000000000408947 */ /* 0x000fea0003800000 */
[----:B------:R-:W-:Y:S01]  /*11410*/  MOV R2, 0x0 ;  /* 0x0000000000027802 */ /* 0x000fe20000000f00 */
[----:B------:R-:W-:Y:S01]  /*11420*/  ULDC.64 UR6, c[0x4][0x118] ;  /* 0x0100460000067ab9 */ /* 0x000fe20000000a00 */
[----:B------:R-:W-:Y:S01]  /*11430*/  ULDC.64 UR8, c[0x4][0x120] ;  /* 0x0100480000087ab9 */ /* 0x000fe20000000a00 */
[----:B------:R-:W-:Y:S01]  /*11440*/  ULDC.64 UR4, c[0x4][0x60] ;  /* 0x0100180000047ab9 */ /* 0x000fe20000000a00 */
[----:B-1----:R-:W-:Y:S02]  /*11450*/  IMAD.U32 R4, RZ, RZ, UR6 ;  /* 0x00000006ff047e24 */ /* 0x002fe4000f8e00ff */
        /* <DEDUP_REMOVED lines=11> */
.L_x_4123:
[----:B------:R-:W-:Y:S05]  /*11510*/  BSYNC B6 ;  /* 0x0000000000067941 */ /* 0x000fea0003800000 */
.L_x_4122:
[----:B-1----:R-:W2:Y:S01]  /*11520*/  LDL.LU R5, [R1+0x2c] ;  /* 0x00002c0001057983 */ /* 0x002ea20000300800 */
[----:B------:R-:W0:Y:S01]  /*11530*/  LDC R7, c[0x0][0x448] ;  /* 0x00011200ff077b82 */ /* 0x000e220000000800 */
[----:B------:R-:W-:Y:S02]  /*11540*/  ULDC.64 UR4, c[0x0][0x3d8] ;  /* 0x0000f60000047ab9 */ /* 0x000fe40000000a00 */
[----:B------:R-:W2:Y:S04]  /*11550*/  LDL.LU.64 R2, [R1+0x48] ;  /* 0x0000480001027983 */ /* 0x000ea80000300a00 */
[----:B------:R-:W3:Y:S04]  /*11560*/  LDL.LU R0, [R1+0x58] ;  /* 0x0000580001007983 */ /* 0x000ee80000300800 */
[----:B------:R-:W4:Y:S04]  /*11570*/  LDL.LU R4, [R1+0x34] ;  /* 0x0000340001047983 */ /* 0x000f280000300800 */
[----:B------:R-:W5:Y:S01]  /*11580*/  LDL.LU R6, [R1+0x28] ;  /* 0x0000280001067983 */ /* 0x000f620000300800 */
[----:B------:R-:W-:Y:S01]  /*11590*/  LOP3.LUT R19, R19, 0xfffffff7, RZ, 0xc0, !PT ;  /* 0xfffffff713137812 */ /* 0x000fe200078ec0ff */
[----:B------:R-:W1:Y:S01]  /*115a0*/  S2R R10, SR_TID.X ;  /* 0x00000000000a7919 */ /* 0x000e620000002100 */
[----:B0-----:R-:W-:Y:S01]  /*115b0*/  ISETP.NE.AND P0, PT, R7, 0x1, PT ;  /* 0x000000010700780c */ /* 0x001fe20003f05270 */
[----:B-1----:R-:W-:-:S05]  /*115c0*/  IMAD.SHL.U32 R10, R10, 0x8, RZ ;  /* 0x000000080a0a7824 */ /* 0x002fca00078e00ff */
[----:B------:R-:W-:Y:S01]  /*115d0*/  LOP3.LUT R10, R10, 0x38, RZ, 0xc0, !PT ;  /* 0x000000380a0a7812 */ /* 0x000fe200078ec0ff */
[----:B--2---:R-:W-:-:S06]  /*115e0*/  IMAD.MOV.U32 R3, RZ, RZ, R5 ;  /* 0x000000ffff037224 */ /* 0x004fcc00078e0005 */
[----:B------:R-:W0:Y:S01]  /*115f0*/  @P0 LDC R5, c[0x0][0x450] ;  /* 0x00011400ff050b82 */ /* 0x000e220000000800 */
[----:B------:R-:W-:-:S04]  /*11600*/  IMAD.WIDE.U32 R2, R17, UR4, R2 ;  /* 0x0000000411027c25 */ /* 0x000fc8000f8e0002 */
[----:B------:R-:W-:Y:S01]  /*11610*/  IMAD R3, R17, UR5, R3 ;  /* 0x0000000511037c24 */ /* 0x000fe2000f8e0203 */
[----:B------:R-:W-:Y:S02]  /*11620*/  ULDC.64 UR4, c[0x0][0x3e0] ;  /* 0x0000f80000047ab9 */ /* 0x000fe40000000a00 */
[----:B---3--:R-:W-:Y:S02]  /*11630*/  IMAD R0, R0, UR4, RZ ;  /* 0x0000000400007c24 */ /* 0x008fe4000f8e02ff */
[----:B----4-:R-:W-:-:S04]  /*11640*/  IMAD.WIDE.U32 R2, R4, UR4, R2 ;  /* 0x0000000404027c25 */ /* 0x010fc8000f8e0002 */
[----:B------:R-:W-:Y:S01]  /*11650*/  IMAD R0, R4, UR5, R0 ;  /* 0x0000000504007c24 */ /* 0x000fe2000f8e0200 */
[----:B------:R-:W-:Y:S01]  /*11660*/  ULDC.64 UR4, c[0x0][0x3d0] ;  /* 0x0000f40000047ab9 */ /* 0x000fe20000000a00 */
[----:B-----5:R-:W-:Y:S02]  /*11670*/  IMAD.MOV.U32 R4, RZ, RZ, R6 ;  /* 0x000000ffff047224 */ /* 0x020fe400078e0006 */
[----:B------:R-:W-:Y:S02]  /*11680*/  IMAD.IADD R3, R3, 0x1, R0 ;  /* 0x0000000103037824 */ /* 0x000fe400078e0200 */
[----:B------:R-:W1:Y:S02]  /*11690*/  @P0 LDC R0, c[0x0][0x44c] ;  /* 0x00011300ff000b82 */ /* 0x000e640000000800 */
[----:B-1----:R-:W-:-:S05]  /*116a0*/  @P0 IMAD.HI.U32 R0, R6, R0, RZ ;  /* 0x0000000006000227 */ /* 0x002fca00078e00ff */
[----:B0-----:R-:W-:-:S04]  /*116b0*/  @P0 SHF.R.U32.HI R4, RZ, R5, R0 ;  /* 0x00000005ff040219 */ /* 0x001fc80000011600 */
[--C-:B------:R-:W-:Y:S01]  /*116c0*/  SHF.R.S32.HI R5, RZ, 0x1f, R4.reuse ;  /* 0x0000001fff057819 */ /* 0x100fe20000011404 */
[----:B------:R-:W-:Y:S02]  /*116d0*/  IMAD.MOV R0, RZ, RZ, -R4 ;  /* 0x000000ffff007224 */ /* 0x000fe400078e0a04 */
[----:B------:R-:W-:-:S04]  /*116e0*/  IMAD.WIDE.U32 R2, R4, UR4, R2 ;  /* 0x0000000404027c25 */ /* 0x000fc8000f8e0002 */
[----:B------:R-:W-:Y:S02]  /*116f0*/  IMAD R0, R7, R0, R6 ;  /* 0x0000000007007224 */ /* 0x000fe400078e0206 */
[----:B------:R-:W0:Y:S01]  /*11700*/  S2R R6, SR_TID.X ;  /* 0x0000000000067919 */ /* 0x000e220000002100 */
        /* <DEDUP_REMOVED lines=14> */
[----:B0-----:R-:W-:Y:S01]  /*117f0*/  IMAD.SHL.U32 R6, R6, 0x8, RZ ;  /* 0x0000000806067824 */ /* 0x001fe200078e00ff */
[----:B------:R-:W-:-:S04]  /*11800*/  SEL R5, RZ, 0x1, P3 ;  /* 0x00000001ff057807 */ /* 0x000fc80001800000 */
[----:B------:R-:W-:-:S04]  /*11810*/  LOP3.LUT R6, R6, 0x38, RZ, 0xc0, !PT ;  /* 0x0000003806067812 */ /* 0x000fc800078ec0ff */
[C---:B------:R-:W-:Y:S02]  /*11820*/  LOP3.LUT R8, R6.reuse, 0x80, RZ, 0xfc, !PT ;  /* 0x0000008006087812 */ /* 0x040fe400078efcff */
[----:B------:R-:W-:Y:S02]  /*11830*/  LOP3.LUT R6, R6, 0x40, RZ, 0xfc, !PT ;  /* 0x0000004006067812 */ /* 0x000fe400078efcff */
[----:B------:R-:W-:Y:S02]  /*11840*/  ISETP.GE.AND P2, PT, R8, UR4, PT ;  /* 0x0000000408007c0c */ /* 0x000fe4000bf46270 */
[----:B------:R-:W-:Y:S02]  /*11850*/  ISETP.GE.AND P1, PT, R6, UR4, PT ;  /* 0x0000000406007c0c */ /* 0x000fe4000bf26270 */
[----:B------:R-:W0:Y:S01]  /*11860*/  S2R R6, SR_TID.X ;  /* 0x0000000000067919 */ /* 0x000e220000002100 */
[----:B------:R-:W-:Y:S02]  /*11870*/  @P3 LOP3.LUT R19, R19, 0x8, RZ, 0xfc, !PT ;  /* 0x0000000813133812 */ /* 0x000fe400078efcff */
[----:B------:R-:W-:-:S02]  /*11880*/  SEL R3, RZ, 0x4, P2 ;  /* 0x00000004ff037807 */ /* 0x000fc40001000000 */
[----:B------:R-:W-:Y:S02]  /*11890*/  LOP3.LUT R19, R19, 0xfffffffd, RZ, 0xc0, !PT ;  /* 0xfffffffd13137812 */ /* 0x000fe400078ec0ff */
[----:B------:R-:W-:Y:S02]  /*118a0*/  SEL R2, RZ, 0x2, P1 ;  /* 0x00000002ff027807 */ /* 0x000fe40000800000 */
[----:B------:R-:W-:Y:S02]  /*118b0*/  @P2 LOP3.LUT R19, R19, 0x2, RZ, 0xfc, !PT ;  /* 0x0000000213132812 */ /* 0x000fe400078efcff */
[----:B------:R-:W-:Y:S02]  /*118c0*/  IADD3 R2, R3, R2, R5 ;  /* 0x0000000203027210 */ /* 0x000fe40007ffe005 */
[----:B------:R-:W-:-:S04]  /*118d0*/  LOP3.LUT R19, R19, 0xfffffffb, RZ, 0xc0, !PT ;  /* 0xfffffffb13137812 */ /* 0x000fc800078ec0ff */
[----:B------:R-:W-:Y:S01]  /*118e0*/  @P1 LOP3.LUT R19, R19, 0x4, RZ, 0xfc, !PT ;  /* 0x0000000413131812 */ /* 0x000fe200078efcff */
[----:B0-----:R-:W-:-:S05]  /*118f0*/  IMAD.SHL.U32 R6, R6, 0x8, RZ ;  /* 0x0000000806067824 */ /* 0x001fca00078e00ff */
[----:B------:R-:W-:-:S04]  /*11900*/  LOP3.LUT R6, R6, 0x38, RZ, 0xc0, !PT ;  /* 0x0000003806067812 */ /* 0x000fc800078ec0ff */
[C---:B------:R-:W-:Y:S02]  /*11910*/  LOP3.LUT R8, R6.reuse, 0x100, RZ, 0xfc, !PT ;  /* 0x0000010006087812 */ /* 0x040fe400078efcff */
[----:B------:R-:W-:Y:S02]  /*11920*/  LOP3.LUT R6, R6, 0xc0, RZ, 0xfc, !PT ;  /* 0x000000c006067812 */ /* 0x000fe400078efcff */
[----:B------:R-:W-:Y:S02]  /*11930*/  ISETP.GE.AND P0, PT, R8, UR4, PT ;  /* 0x0000000408007c0c */ /* 0x000fe4000bf06270 */
[----:B------:R-:W0:Y:S01]  /*11940*/  S2R R8, SR_TID.X ;  /* 0x0000000000087919 */ /* 0x000e220000002100 */
[----:B------:R-:W-:Y:S02]  /*11950*/  ISETP.GE.AND P5, PT, R6, UR4, PT ;  /* 0x0000000406007c0c */ /* 0x000fe4000bfa6270 */
[----:B------:R-:W-:Y:S01]  /*11960*/  SEL R5, RZ, 0x10, P0 ;  /* 0x00000010ff057807 */ /* 0x000fe20000000000 */
[----:B------:R-:W1:Y:S01]  /*11970*/  S2R R6, SR_TID.X ;  /* 0x0000000000067919 */ /* 0x000e620000002100 */
[----:B------:R-:W-:-:S04]  /*11980*/  SEL R3, RZ, 0x8, P5 ;  /* 0x00000008ff037807 */ /* 0x000fc80002800000 */
[----:B------:R-:W-:Y:S01]  /*11990*/  IADD3 R2, R5, R2, R3 ;  /* 0x0000000205027210 */ /* 0x000fe20007ffe003 */
[----:B0-----:R-:W-:Y:S02]  /*119a0*/  IMAD.SHL.U32 R8, R8, 0x8, RZ ;  /* 0x0000000808087824 */ /* 0x001fe400078e00ff */
[----:B-1----:R-:W-:-:S03]  /*119b0*/  IMAD.SHL.U32 R6, R6, 0x8, RZ ;  /* 0x0000000806067824 */ /* 0x002fc600078e00ff */
[----:B------:R-:W-:-:S04]  /*119c0*/  LOP3.LUT R8, R8, 0x38, RZ, 0xc0, !PT ;  /* 0x0000003808087812 */ /* 0x000fc800078ec0ff */
[----:B------:R-:W-:Y:S02]  /*119d0*/  LOP3.LUT R9, R8, 0x180, RZ, 0xfc, !PT ;  /* 0x0000018008097812 */ /* 0x000fe400078efcff */
[----:B------:R-:W-:Y:S02]  /*119e0*/  LOP3.LUT R6, R6, 0x38, RZ, 0xc0, !PT ;  /* 0x0000003806067812 */ /* 0x000fe400078ec0ff */
[----:B------:R-:W-:Y:S02]  /*119f0*/  ISETP.GE.AND P1, PT, R9, UR4, PT ;  /* 0x0000000409007c0c */ /* 0x000fe4000bf26270 */
[C---:B------:R-:W-:Y:S02]  /*11a00*/  LOP3.LUT R8, R6.reuse, 0x140, RZ, 0xfc, !PT ;  /* 0x0000014006087812 */ /* 0x040fe400078efcff */
[----:B------:R-:W-:Y:S02]  /*11a10*/  SEL R5, RZ, 0x40, P1 ;  /* 0x00000040ff057807 */ /* 0x000fe40000800000 */
[----:B------:R-:W-:-:S02]  /*11a20*/  LOP3.LUT R6, R6, 0x1c0, RZ, 0xfc, !PT ;  /* 0x000001c006067812 */ /* 0x000fc400078efcff */
[----:B------:R-:W-:Y:S02]  /*11a30*/  ISETP.GE.AND P1, PT, R8, UR4, PT ;  /* 0x0000000408007c0c */ /* 0x000fe4000bf26270 */
[----:B------:R-:W-:Y:S01]  /*11a40*/  ISETP.GE.AND P2, PT, R6, UR4, PT ;  /* 0x0000000406007c0c */ /* 0x000fe2000bf46270 */
[----:B------:R-:W-:Y:S01]  /*11a50*/  UMOV UR4, 0xffffffff ;  /* 0xffffffff00047882 */ /* 0x000fe20000000000 */
[----:B------:R-:W-:Y:S02]  /*11a60*/  SEL R3, RZ, 0x20, P1 ;  /* 0x00000020ff037807 */ /* 0x000fe40000800000 */
[----:B------:R-:W-:Y:S02]  /*11a70*/  SEL R6, RZ, 0x80, P2 ;  /* 0x00000080ff067807 */ /* 0x000fe40001000000 */
[----:B------:R-:W-:-:S05]  /*11a80*/  IADD3 R5, R5, R2, R3 ;  /* 0x0000000205057210 */ /* 0x000fca0007ffe003 */
[----:B------:R-:W-:Y:S01]  /*11a90*/  IMAD.IADD R6, R5, 0x1, R6 ;  /* 0x0000000105067824 */ /* 0x000fe200078e0206 */
[----:B------:R-:W-:Y:S06]  /*11aa0*/  BRA.DIV UR4, `(.L_x_4124) ;  /* 0x0000005a04687947 */ /* 0x000fec000b800000 */
[----:B------:R-:W2:Y:S04]  /*11ab0*/  LDL.LU R8, [R1+0x38] ;  /* 0x0000380001087983 */ /* 0x000ea80000300800 */
[----:B------:R-:W3:Y:S04]  /*11ac0*/  LDL.LU R3, [R1+0x4] ;  /* 0x0000040001037983 */ /* 0x000ee80000300800 */
[----:B------:R-:W4:Y:S04]  /*11ad0*/  LDL.LU R2, [R1+0x50] ;  /* 0x0000500001027983 */ /* 0x000f280000300800 */
[----:B------:R-:W5:Y:S01]  /*11ae0*/  LDL R11, [R1+0x14] ;  /* 0x00001400010b7983 */ /* 0x000f620000100800 */
[----:B------:R-:W-:-:S03]  /*11af0*/  LOP3.LUT R19, R19, 0xfffffbff, RZ, 0xc0, !PT ;  /* 0xfffffbff13137812 */ /* 0x000fc600078ec0ff */
[----:B------:R-:W5:Y:S01]  /*11b00*/  LDL.LU R10, [R1+0x5c] ;  /* 0x00005c00010a7983 */ /* 0x000f620000300800 */
[----:B------:R-:W-:Y:S01]  /*11b10*/  @P1 LOP3.LUT R19, R19, 0x400, RZ, 0xfc, !PT ;  /* 0x0000040013131812 */ /* 0x000fe200078efcff */
[----:B------:R-:W0:Y:S03]  /*11b20*/  S2R R12, SR_TID.X ;  /* 0x00000000000c7919 */ /* 0x000e260000002100 */
[C---:B------:R-:W-:Y:S02]  /*11b30*/  LOP3.LUT P1, RZ, R19.reuse, 0x8, RZ, 0xc0, !PT ;  /* 0x0000000813ff7812 */ /* 0x040fe4000782c0ff */
[C---:B------:R-:W-:Y:S02]  /*11b40*/  LOP3.LUT P4, RZ, R19.reuse, 0x2, RZ, 0xc0, !PT ;  /* 0x0000000213ff7812 */ /* 0x040fe4000788c0ff */
[----:B------:R-:W-:Y:S01]  /*11b50*/  LOP3.LUT R19, R19, 0xfffffeff, RZ, 0xc0, !PT ;  /* 0xfffffeff13137812 */ /* 0x000fe200078ec0ff */
[----:B0-----:R-:W-:-:S05]  /*11b60*/  IMAD.SHL.U32 R12, R12, 0x8, RZ ;  /* 0x000000080c0c7824 */ /* 0x001fca00078e00ff */
[----:B------:R-:W-:Y:S01]  /*11b70*/  LOP3.LUT R12, R12, 0x38, RZ, 0xc0, !PT ;  /* 0x000000380c0c7812 */ /* 0x000fe200078ec0ff */
[----:B------:R-:W-:Y:S01]  /*11b80*/  SHFL.IDX PT, R14, R0, 0x1, 0x181f ;  /* 0x00381f00000e7f89 */ /* 0x000fe200000e0000 */
[----:B--2---:R-:W-:-:S05]  /*11b90*/  IMAD R7, R8, R7, RZ ;  /* 0x0000000708077224 */ /* 0x004fca00078e02ff */
[-C--:B---3--:R-:W-:Y:S02]  /*11ba0*/  ISETP.GE.AND P2, PT, R3, R7.reuse, PT ;  /* 0x000000070300720c */ /* 0x088fe40003f46270 */
[----:B----4-:R-:W-:-:S11]  /*11bb0*/  ISETP.GE.AND P3, PT, R2, R7, PT ;  /* 0x000000070200720c */ /* 0x010fd60003f66270 */
[----:B------:R-:W-:-:S04]  /*11bc0*/  @!P2 LOP3.LUT R2, R5, 0x40, RZ, 0xc0, !PT ;  /* 0x000000400502a812 */ /* 0x000fc800078ec0ff */
[----:B------:R-:W-:Y:S02]  /*11bd0*/  @!P2 SHF.R.U32.HI R2, RZ, 0x2, R2 ;  /* 0x00000002ff02a819 */ /* 0x000fe40000011602 */
[----:B------:R-:W-:Y:S02]  /*11be0*/  @P3 LOP3.LUT R19, R19, 0x100, RZ, 0xfc, !PT ;  /* 0x0000010013133812 */ /* 0x000fe400078efcff */
[----:B------:R-:W-:Y:S02]  /*11bf0*/  @!P2 ISETP.NE.U32.AND P3, PT, R2, RZ, PT ;  /* 0x000000ff0200a20c */ /* 0x000fe40003f65070 */
[----:B------:R-:W-:Y:S01]  /*11c00*/  @!P2 LOP3.LUT R2, R6, 0x80, RZ, 0xc0, !PT ;  /* 0x000000800602a812 */ /* 0x000fe200078ec0ff */
[----:B------:R-:W0:Y:S01]  /*11c10*/  SHFL.IDX PT, R3, R0, RZ, 0x181f ;  /* 0x00181fff00037589 */ /* 0x000e2200000e0000 */
[----:B------:R-:W-:Y:S02]  /*11c20*/  LOP3.LUT R19, R19, 0xffffffdf, RZ, 0xc0, !PT ;  /* 0xffffffdf13137812 */ /* 0x000fe400078ec0ff */
[----:B------:R-:W-:-:S07]  /*11c30*/  @!P2 SHF.R.U32.HI R2, RZ, 0x3, R2 ;  /* 0x00000003ff02a819 */ /* 0x000fce0000011602 */
[----:B------:R-:W-:Y:S02]  /*11c40*/  @P3 LOP3.LUT R19, R19, 0x20, RZ, 0xfc, !PT ;  /* 0x0000002013133812 */ /* 0x000fe400078efcff */
[----:B------:R-:W-:Y:S02]  /*11c50*/  @!P2 ISETP.NE.U32.AND P3, PT, R2, RZ, PT ;  /* 0x000000ff0200a20c */ /* 0x000fe40003f65070 */
[----:B------:R-:W1:Y:S01]  /*11c60*/  SHFL.IDX PT, R2, R4, RZ, 0x181f ;  /* 0x00181fff04027589 */ /* 0x000e6200000e0000 */
[----:B0-----:R-:W-:Y:S02]  /*11c70*/  @!P2 LEA R3, P6, R12, R3, 0x1 ;  /* 0x000000030c03a211 */ /* 0x001fe400078c08ff */
[----:B------:R-:W-:-:S03]  /*11c80*/  LOP3.LUT R19, R19, 0xfffffdff, RZ, 0xc0, !PT ;  /* 0xfffffdff13137812 */ /* 0x000fc600078ec0ff */
[----:B-1----:R-:W-:-:S05]  /*11c90*/  @!P2 IMAD.X R2, RZ, RZ, R2, P6 ;  /* 0x000000ffff02a224 */ /* 0x002fca00030e0602 */
[-C--:B------:R-:W-:Y:S02]  /*11ca0*/  @!P2 LOP3.LUT R3, R3, R2.reuse, RZ, 0x3c, !PT ;  /* 0x000000020303a212 */ /* 0x080fe400078e3cff */
[----:B------:R-:W-:Y:S02]  /*11cb0*/  @P3 LOP3.LUT R19, R19, 0x200, RZ, 0xfc, !PT ;  /* 0x0000020013133812 */ /* 0x000fe400078efcff */
[----:B------:R-:W-:Y:S02]  /*11cc0*/  @!P2 LOP3.LUT R2, R3, R2, RZ, 0x3c, !PT ;  /* 0x000000020302a212 */ /* 0x000fe400078e3cff */
[----:B------:R-:W-:Y:S02]  /*11cd0*/  LOP3.LUT P6, RZ, R19, 0x4, RZ, 0xc0, !PT ;  /* 0x0000000413ff7812 */ /* 0x000fe400078cc0ff */
[----:B------:R-:W-:Y:S02]  /*11ce0*/  @!P2 LOP3.LUT R3, R3, R2, RZ, 0x3c, !PT ;  /* 0x000000020303a212 */ /* 0x000fe400078e3cff */
[----:B------:R-:W-:-:S03]  /*11cf0*/  LOP3.LUT P3, RZ, R19, 0x20, RZ, 0xc0, !PT ;  /* 0x0000002013ff7812 */ /* 0x000fc6000786c0ff */
[----:B-----5:R-:W-:Y:S01]  /*11d00*/  @!P2 LDGSTS.E.BYPASS.LTC128B.128 [R11+0x26400], desc[UR38][R2.64], !P1 ;  /* 0x26400000020bafae */ /* 0x020fe2000c901d66 */
[----:B------:R-:W-:-:S05]  /*11d10*/  LOP3.LUT P1, RZ, R19, 0x400, RZ, 0xc0, !PT ;  /* 0x0000040013ff7812 */ /* 0x000fca000782c0ff */
[----:B------:R-:W-:Y:S04]  /*11d20*/  @!P2 LDGSTS.E.BYPASS.LTC128B.128 [R11+0x28400], desc[UR38][R2.64+0x80], !P6 ;  /* 0x28400080020bafae */ /* 0x000fe8000f101d66 */
[----:B------:R-:W-:Y:S04]  /*11d30*/  @!P2 LDGSTS.E.BYPASS.LTC128B.128 [R11+0x2a400], desc[UR38][R2.64+0x100], !P4 ;  /* 0x2a400100020bafae */ /* 0x000fe8000e101d66 */
[----:B------:R-:W-:Y:S04]  /*11d40*/  @!P2 LDGSTS.E.BYPASS.LTC128B.128 [R11+0x2c400], desc[UR38][R2.64+0x180], !P5 ;  /* 0x2c400180020bafae */ /* 0x000fe8000e901d66 */
[----:B------:R-:W-:Y:S04]  /*11d50*/  @!P2 LDGSTS.E.BYPASS.LTC128B.128 [R11+0x2e400], desc[UR38][R2.64+0x200], !P0 ;  /* 0x2e400200020bafae */ /* 0x000fe8000c101d66 */
[----:B------:R-:W-:Y:S04]  /*11d60*/  @!P2 LDGSTS.E.BYPASS.LTC128B.128 [R11+0x30400], desc[UR38][R2.64+0x280], !P1 ;  /* 0x30400280020bafae */ /* 0x000fe8000c901d66 */
[----:B------:R-:W-:Y:S01]  /*11d70*/  @!P2 LDGSTS.E.BYPASS.LTC128B.128 [R11+0x32400], desc[UR38][R2.64+0x300], P3 ;  /* 0x32400300020bafae */ /* 0x000fe20009901d66 */
[----:B------:R-:W-:-:S03]  /*11d80*/  LOP3.LUT P3, RZ, R19, 0x200, RZ, 0xc0, !PT ;  /* 0x0000020013ff7812 */ /* 0x000fc6000786c0ff */
[----:B------:R-:W0:Y:S10]  /*11d90*/  SHFL.IDX PT, R8, R4, 0x1, 0x181f ;  /* 0x00381f0004087f89 */ /* 0x000e3400000e0000 */
[----:B------:R1:W-:Y:S01]  /*11da0*/  @!P2 LDGSTS.E.BYPASS.LTC128B.128 [R11+0x34400], desc[UR38][R2.64+0x380], P3 ;  /* 0x34400380020bafae */ /* 0x0003e20009901d66 */
[----:B------:R-:W-:-:S13]  /*11db0*/  LOP3.LUT P3, RZ, R19, 0x100, RZ, 0xc0, !PT ;  /* 0x0000010013ff7812 */ /* 0x000fda000786c0ff */
[----:B------:R-:W-:-:S05]  /*11dc0*/  @!P3 LEA R21, P2, R12, R14, 0x1 ;  /* 0x0000000e0c15b211 */ /* 0x000fca00078408ff */
[----:B0-----:R-:W-:Y:S01]  /*11dd0*/  @!P3 IMAD.X R8, RZ, RZ, R8, P2 ;  /* 0x000000ffff08b224 */ /* 0x001fe200010e0608 */
[----:B------:R-:W-:Y:S02]  /*11de0*/  LOP3.LUT P2, RZ, R19, 0x8, RZ, 0xc0, !PT ;  /* 0x0000000813ff7812 */ /* 0x000fe4000784c0ff */
[----:B------:R-:W-:Y:S01]  /*11df0*/  @!P3 LOP3.LUT R9, R5, 0x40, RZ, 0xc0, !PT ;  /* 0x000000400509b812 */ /* 0x000fe200078ec0ff */
[----:B-1----:R-:W-:Y:S02]  /*11e00*/  @!P3 IMAD.MOV.U32 R2, RZ, RZ, R21 ;  /* 0x000000ffff02b224 */ /* 0x002fe400078e0015 */
[----:B------:R-:W-:Y:S01]  /*11e10*/  @!P3 IMAD.MOV.U32 R3, RZ, RZ, R8 ;  /* 0x000000ffff03b224 */ /* 0x000fe200078e0008 */
[----:B------:R-:W-:-:S07]  /*11e20*/  @!P3 SHF.R.U32.HI R9, RZ, 0x2, R9 ;  /* 0x00000002ff09b819 */ /* 0x000fce0000011609 */
[----:B------:R-:W-:Y:S01]  /*11e30*/  @!P3 LDGSTS.E.BYPASS.LTC128B.128 [R11+0x26c00], desc[UR38][R2.64], !P2 ;  /* 0x26c00000020bbfae */ /* 0x000fe2000d101d66 */
[----:B------:R-:W-:Y:S02]  /*11e40*/  @!P3 ISETP.NE.U32.AND P2, PT, R9, RZ, PT ;  /* 0x000000ff0900b20c */ /* 0x000fe40003f45070 */
[----:B------:R-:W-:Y:S01]  /*11e50*/  @!P3 LOP3.LUT R8, R6, 0x80, RZ, 0xc0, !PT ;  /* 0x000000800608b812 */ /* 0x000fe200078ec0ff */
[----:B------:R-:W-:Y:S03]  /*11e60*/  @!P3 LDGSTS.E.BYPASS.LTC128B.128 [R11+0x28c00], desc[UR38][R2.64+0x80], !P6 ;  /* 0x28c00080020bbfae */ /* 0x000fe6000f101d66 */
[----:B------:R-:W-:Y:S01]  /*11e70*/  @!P3 SHF.R.U32.HI R8, RZ, 0x3, R8 ;  /* 0x00000003ff08b819 */ /* 0x000fe20000011608 */
[----:B------:R-:W-:Y:S04]  /*11e80*/  @!P3 LDGSTS.E.BYPASS.LTC128B.128 [R11+0x2ac00], desc[UR38][R2.64+0x100], !P4 ;  /* 0x2ac00100020bbfae */ /* 0x000fe8000e101d66 */
[----:B------:R-:W-:Y:S04]  /*11e90*/  @!P3 LDGSTS.E.BYPASS.LTC128B.128 [R11+0x2cc00], desc[UR38][R2.64+0x180], !P5 ;  /* 0x2cc00180020bbfae */ /* 0x000fe8000e901d66 */
[----:B------:R-:W-:Y:S04]  /*11ea0*/  @!P3 LDGSTS.E.BYPASS.LTC128B.128 [R11+0x2ec00], desc[UR38][R2.64+0x200], !P0 ;  /* 0x2ec00200020bbfae */ /* 0x000fe8000c101d66 */
[----:B------:R-:W-:Y:S04]  /*11eb0*/  @!P3 LDGSTS.E.BYPASS.LTC128B.128 [R11+0x30c00], desc[UR38][R2.64+0x280], !P1 ;  /* 0x30c00280020bbfae */ /* 0x000fe8000c901d66 */
[----:B------:R-:W-:Y:S01]  /*11ec0*/  @!P3 LDGSTS.E.BYPASS.LTC128B.128 [R11+0x32c00], desc[UR38][R2.64+0x300], P2 ;  /* 0x32c00300020bbfae */ /* 0x000fe20009101d66 */
[----:B------:R-:W-:-:S13]  /*11ed0*/  @!P3 ISETP.NE.U32.AND P2, PT, R8, RZ, PT ;  /* 0x000000ff0800b20c */ /* 0x000fda0003f45070 */
[----:B------:R0:W-:Y:S01]  /*11ee0*/  @!P3 LDGSTS.E.BYPASS.LTC128B.128 [R11+0x34c00], desc[UR38][R2.64+0x380], P2 ;  /* 0x34c00380020bbfae */ /* 0x0001e20009101d66 */
[----:B------:R-:W-:-:S03]  /*11ef0*/  ISETP.GE.AND P2, PT, R10, R7, PT ;  /* 0x000000070a00720c */ /* 0x000fc60003f46270 */
[----:B------:R-:W-:Y:S04]  /*11f00*/  SHFL.IDX PT, R10, R4, 0x2, 0x181f ;  /* 0x00581f00040a7f89 */ /* 0x000fe800000e0000 */
[----:B0-----:R-:W0:Y:S01]  /*11f10*/  SHFL.IDX PT, R3, R0, 0x2, 0x181f ;  /* 0x00581f0000037f89 */ /* 0x001e2200000e0000 */
[----:B------:R-:W-:-:S04]  /*11f20*/  LOP3.LUT R19, R19, 0xffffff7f, RZ, 0xc0, !PT ;  /* 0xffffff7f13137812 */ /* 0x000fc800078ec0ff */
[----:B------:R-:W-:Y:S02]  /*11f30*/  @P6 LOP3.LUT R19, R19, 0x80, RZ, 0xfc, !PT ;  /* 0x0000008013136812 */ /* 0x000fe400078efcff */
[----:B------:R-:W-:Y:S02]  /*11f40*/  @!P2 LOP3.LUT R2, R5, 0x40, RZ, 0xc0, !PT ;  /* 0x000000400502a812 */ /* 0x000fe400078ec0ff */
[----:B------:R-:W-:Y:S02]  /*11f50*/  LOP3.LUT P3, RZ, R19, 0x8, RZ, 0xc0, !PT ;  /* 0x0000000813ff7812 */ /* 0x000fe4000786c0ff */
[----:B------:R-:W-:Y:S02]  /*11f60*/  @!P2 SHF.R.U32.HI R9, RZ, 0x2, R2 ;  /* 0x00000002ff09a819 */ /* 0x000fe40000011602 */
[----:B0-----:R-:W-:-:S05]  /*11f70*/  @!P2 LEA R8, P6, R12, R3, 0x1 ;  /* 0x000000030c08a211 */ /* 0x001fca00078c08ff */
[----:B------:R-:W-:Y:S01]  /*11f80*/  @!P2 IMAD.X R3, RZ, RZ, R10, P6 ;  /* 0x000000ffff03a224 */ /* 0x000fe200030e060a */
[----:B------:R-:W-:Y:S01]  /*11f90*/  LOP3.LUT P6, RZ, R19, 0x80, RZ, 0xc0, !PT ;  /* 0x0000008013ff7812 */ /* 0x000fe200078cc0ff */
[----:B------:R-:W-:Y:S01]  /*11fa0*/  @!P2 IMAD.MOV.U32 R2, RZ, RZ, R8 ;  /* 0x000000ffff02a224 */ /* 0x000fe200078e0008 */
[----:B------:R-:W-:-:S04]  /*11fb0*/  @!P2 LOP3.LUT R8, R6, 0x80, RZ, 0xc0, !PT ;  /* 0x000000800608a812 */ /* 0x000fc800078ec0ff */
[----:B------:R-:W-:Y:S01]  /*11fc0*/  @!P2 SHF.R.U32.HI R8, RZ, 0x3, R8 ;  /* 0x00000003ff08a819 */ /* 0x000fe20000011608 */
[----:B------:R0:W-:Y:S03]  /*11fd0*/  @!P2 LDGSTS.E.BYPASS.LTC128B.128 [R11+0x27400], desc[UR38][R2.64], !P3 ;  /* 0x27400000020bafae */ /* 0x0001e6000d901d66 */
[----:B------:R-:W-:-:S03]  /*11fe0*/  @!P2 ISETP.NE.U32.AND P3, PT, R8, RZ, PT ;  /* 0x000000ff0800a20c */ /* 0x000fc60003f65070 */
[----:B------:R0:W-:Y:S01]  /*11ff0*/  @!P2 LDGSTS.E.BYPASS.LTC128B.128 [R11+0x29400], desc[UR38][R2.64+0x80], !P6 ;  /* 0x29400080020bafae */ /* 0x0001e2000f101d66 */
[----:B------:R-:W-:-:S03]  /*12000*/  @!P2 ISETP.NE.U32.AND P6, PT, R9, RZ, PT ;  /* 0x000000ff0900a20c */ /* 0x000fc60003fc5070 */
[----:B------:R0:W-:Y:S04]  /*12010*/  @!P2 LDGSTS.E.BYPASS.LTC128B.128 [R11+0x2b400], desc[UR38][R2.64+0x100], !P4 ;  /* 0x2b400100020bafae */ /* 0x0001e8000e101d66 */
[----:B------:R0:W-:Y:S04]  /*12020*/  @!P2 LDGSTS.E.BYPASS.LTC128B.128 [R11+0x2d400], desc[UR38][R2.64+0x180], !P5 ;  /* 0x2d400180020bafae */ /* 0x0001e8000e901d66 */
[----:B------:R0:W-:Y:S04]  /*12030*/  @!P2 LDGSTS.E.BYPASS.LTC128B.128 [R11+0x2f400], desc[UR38][R2.64+0x200], !P0 ;  /* 0x2f400200020bafae */ /* 0x0001e8000c101d66 */
[----:B------:R0:W-:Y:S04]  /*12040*/  @!P2 LDGSTS.E.BYPASS.LTC128B.128 [R11+0x31400], desc[UR38][R2.64+0x280], !P1 ;  /* 0x31400280020bafae */ /* 0x0001e8000c901d66 */
[----:B------:R0:W-:Y:S04]  /*12050*/  @!P2 LDGSTS.E.BYPASS.LTC128B.128 [R11+0x33400], desc[UR38][R2.64+0x300], P6 ;  /* 0x33400300020bafae */ /* 0x0001e8000b101d66 */
[----:B------:R0:W-:Y:S04]  /*12060*/  @!P2 LDGSTS.E.BYPASS.LTC128B.128 [R11+0x35400], desc[UR38][R2.64+0x380], P3 ;  /* 0x35400380020bafae */ /* 0x0001e80009901d66 */
[----:B------:R-:W1:Y:S04]  /*12070*/  SHFL.IDX PT, R4, R4, 0x3, 0x181f ;  /* 0x00781f0004047f89 */ /* 0x000e6800000e0000 */
[----:B------:R-:W2:Y:S02]  /*12080*/  SHFL.IDX PT, R0, R0, 0x3, 0x181f ;  /* 0x00781f0000007f89 */ /* 0x000ea400000e0000 */
.L_x_4260:
[----:B0-----:R-:W3:Y:S01]  /*12090*/  LDL.LU R2, [R1+0x60] ;  /* 0x0000600001027983 */ /* 0x001ee20000300800 */
[----:B------:R-:W-:Y:S01]  /*120a0*/  BSSY B0, `(.L_x_4125) ;  /* 0x000001d000007945 */ /* 0x000fe20003800000 */
[----:B---3--:R-:W-:-:S13]  /*120b0*/  ISETP.GE.AND P2, PT, R2, R7, PT ;  /* 0x000000070200720c */ /* 0x008fda0003f46270 */
[----:B------:R-:W-:Y:S05]  /*120c0*/  @P2 BRA `(.L_x_4126) ;  /* 0x0000000000682947 */ /* 0x000fea0003800000 */
[----:B------:R-:W3:Y:S01]  /*120d0*/  LDL R8, [R1+0x14] ;  /* 0x0000140001087983 */ /* 0x000ee20000100800 */
[C---:B------:R-:W-:Y:S02]  /*120e0*/  LOP3.LUT P6, RZ, R19.reuse, 0x8, RZ, 0xc0, !PT ;  /* 0x0000000813ff7812 */ /* 0x040fe400078cc0ff */
[C---:B------:R-:W-:Y:S01]  /*120f0*/  LOP3.LUT P4, RZ, R19.reuse, 0x4, RZ, 0xc0, !PT ;  /* 0x0000000413ff7812 */ /* 0x040fe2000788c0ff */
[----:B------:R-:W0:Y:S01]  /*12100*/  S2R R2, SR_TID.X ;  /* 0x0000000000027919 */ /* 0x000e220000002100 */
[----:B------:R-:W-:Y:S02]  /*12110*/  LOP3.LUT P3, RZ, R19, 0x2, RZ, 0xc0, !PT ;  /* 0x0000000213ff7812 */ /* 0x000fe4000786c0ff */
[----:B------:R-:W-:Y:S02]  /*12120*/  LOP3.LUT R5, R5, 0x40, RZ, 0xc0, !PT ;  /* 0x0000004005057812 */ /* 0x000fe400078ec0ff */
[----:B------:R-:W-:Y:S02]  /*12130*/  LOP3.LUT R6, R6, 0x80, RZ, 0xc0, !PT ;  /* 0x0000008006067812 */ /* 0x000fe400078ec0ff */
[----:B------:R-:W-:-:S02]  /*12140*/  SHF.R.U32.HI R5, RZ, 0x2, R5 ;  /* 0x00000002ff057819 */ /* 0x000fc40000011605 */
[----:B------:R-:W-:Y:S01]  /*12150*/  SHF.R.U32.HI R6, RZ, 0x3, R6 ;  /* 0x00000003ff067819 */ /* 0x000fe20000011606 */
[----:B0-----:R-:W-:-:S05]  /*12160*/  IMAD.SHL.U32 R2, R2, 0x8, RZ ;  /* 0x0000000802027824 */ /* 0x001fca00078e00ff */
[----:B------:R-:W-:-:S04]  /*12170*/  LOP3.LUT R2, R2, 0x38, RZ, 0xc0, !PT ;  /* 0x0000003802027812 */ /* 0x000fc800078ec0ff */
[----:B--2---:R-:W-:-:S05]  /*12180*/  LEA R2, P2, R2, R0, 0x1 ;  /* 0x0000000002027211 */ /* 0x004fca00078408ff */
[----:B-1----:R-:W-:Y:S01]  /*12190*/  IMAD.X R3, RZ, RZ, R4, P2 ;  /* 0x000000ffff037224 */ /* 0x002fe200010e0604 */
[----:B------:R-:W-:-:S04]  /*121a0*/  ISETP.NE.U32.AND P2, PT, R5, RZ, PT ;  /* 0x000000ff0500720c */ /* 0x000fc80003f45070 */
[----:B------:R-:W-:Y:S01]  /*121b0*/  @!PT LDS RZ, [RZ] ;  /* 0x00000000fffff984 */ /* 0x000fe20000000800 */
[----:B------:R-:W-:Y:S01]  /*121c0*/  @!PT LDS RZ, [RZ] ;  /* 0x00000000fffff984 */ /* 0x000fe20000000800 */
[----:B------:R-:W-:Y:S01]  /*121d0*/  @!PT LDS RZ, [RZ] ;  /* 0x00000000fffff984 */ /* 0x000fe20000000800 */
[----:B---3--:R0:W-:Y:S04]  /*121e0*/  LDGSTS.E.BYPASS.LTC128B.128 [R8+0x27c00], desc[UR38][R2.64], !P6 ;  /* 0x27c0000002087fae */ /* 0x0081e8000f101d66 */
        /* <DEDUP_REMOVED lines=8> */
.L_x_4126:
[----:B------:R-:W-:Y:S05]  /*12270*/  BSYNC B0 ;  /* 0x0000000000007941 */ /* 0x000fea0003800000 */
.L_x_4125:
[----:B------:R-:W-:Y:S01]  /*12280*/  NOP ;  /* 0x0000000000007918 */ /* 0x000fe20000000000 */
[----:B------:R-:W-:-:S13]  /*12290*/  PLOP3.LUT P0, PT, PT, PT, PT, 0x80, 0x0 ;  /* 0x000000000000781c */ /* 0x000fda0003f0f070 */
.L_x_4127:
[----:B------:R-:W-:Y:S02]  /*122a0*/  PLOP3.LUT P1, PT, P1, P0, PT, 0xa2, 0x0 ;  /* 0x000000000000781c */ /* 0x000fe40000f21472 */
[----:B------:R-:W-:-:S08]  /*122b0*/  @P0 R2UR P1, UR4, R18 ;  /* 0x00000000120402ca */ /* 0x000fd00000020000 */
[----:B------:R-:W-:-:S05]  /*122c0*/  @P0 PLOP3.LUT P0, PT, P1, PT, PT, 0x80, 0x0 ;  /* 0x000000000000081c */ /* 0x000fca0000f0f070 */
[----:B------:R-:W-:Y:S01]  /*122d0*/  @!P1 SYNCS.ARRIVE.TRANS64.RED.A0T1 RZ, [UR4+0x38810], RZ ;  /* 0x038810ffffff99a7 */ /* 0x000fe20008200404 */
[----:B------:R-:W-:Y:S07]  /*122e0*/  @!P1 ARRIVES.LDGSTSBAR.64.TRANSCNT [UR4+0x38810] ;  /* 0x03881000ff0099b0 */ /* 0x000fee0008000a84 */
[----:B------:R-:W-:Y:S05]  /*122f0*/  @P0 BRA.U.ANY `(.L_x_4127) ;  /* 0xfffffffd00e80947 */ /* 0x000fea000393ffff */
[----:B0-----:R-:W3:Y:S02]  /*12300*/  LDL.LU R2, [R1+0x64] ;  /* 0x0000640001027983 */ /* 0x001ee40000300800 */
[----:B---3--:R-:W-:-:S05]  /*12310*/  VIADD R2, R2, 0x1 ;  /* 0x0000000102027836 */ /* 0x008fca0000000000 */
[----:B------:R0:W-:Y:S01]  /*12320*/  STL [R1+0x64], R2 ;  /* 0x0000640201007387 */ /* 0x0001e20000100800 */
[----:B--2---:R-:W-:-:S04]  /*12330*/  LEA.HI R0, R2, R2, RZ, 0x1 ;  /* 0x0000000202007211 */ /* 0x004fc800078f08ff */
[----:B------:R-:W-:-:S05]  /*12340*/  LOP3.LUT R0, R0, 0xfffffffe, RZ, 0xc0, !PT ;  /* 0xfffffffe00007812 */ /* 0x000fca00078ec0ff */
[----:B------:R-:W-:-:S05]  /*12350*/  IMAD.IADD R0, R2, 0x1, -R0 ;  /* 0x0000000102007824 */ /* 0x000fca00078e0a00 */
[----:B------:R-:W-:Y:S01]  /*12360*/  SHF.L.U32 R0, R0, 0x1f, RZ ;  /* 0x0000001f00007819 */ /* 0x000fe200000006ff */
[----:B------:R-:W-:Y:S01]  /*12370*/  NOP ;  /* 0x0000000000007918 */ /* 0x000fe20000000000 */
[----:B------:R0:W-:Y:S01]  /*12380*/  SYNCS.ARRIVE.TRANS64.A1T0 RZ, [R18+URZ+0x38810], RZ ;  /* 0x038810ff12ff79a7 */ /* 0x0001e2000810003f */
[----:B------:R-:W-:Y:S01]  /*12390*/  BSSY B0, `(.L_x_4128) ;  /* 0x0000003000007945 */ /* 0x000fe20003800000 */
[----:B------:R-:W2:Y:S03]  /*123a0*/  SYNCS.PHASECHK.TRANS64.TRYWAIT P0, [R18+URZ+0x38820], R0 ;  /* 0x03882000120075a7 */ /* 0x000ea6000800017f */
[----:B0-2---:R-:W-:Y:S05]  /*123b0*/  @!P0 BRA `(.L_x_4129) ;  /* 0x0000005800f08947 */ /* 0x005fea0003800000 */
.L_x_4261:
[----:B------:R-:W-:Y:S05]  /*123c0*/  BSYNC B0 ;  /* 0x0000000000007941 */ /* 0x000fea0003800000 */
.L_x_4128:
[----:B------:R-:W-:Y:S01]  /*123d0*/  LOP3.LUT P0, RZ, R19, 0x1, RZ, 0xc0, !PT ;  /* 0x0000000113ff7812 */ /* 0x000fe2000780c0ff */
[----:B------:R-:W-:-:S12]  /*123e0*/  BSSY B0, `(.L_x_4130) ;  /* 0x0000097000007945 */ /* 0x000fd80003800000 */
[----:B------:R-:W-:Y:S05]  /*123f0*/  @!P0 BRA `(.L_x_4131) ;  /* 0x0000000800548947 */ /* 0x000fea0003800000 */
[----:B-1----:R-:W0:Y:S04]  /*12400*/  LDL R4, [R1+0x10] ;  /* 0x0000100001047983 */ /* 0x002e280000100800 */
[----:B------:R-:W2:Y:S01]  /*12410*/  LDL R2, [R1+0x18] ;  /* 0x0000180001027983 */ /* 0x000ea20000100800 */
[----:B------:R-:W-:Y:S01]  /*12420*/  BSSY B1, `(.L_x_4132) ;  /* 0x0000008000017945 */ /* 0x000fe20003800000 */
[----:B------:R-:W1:Y:S02]  /*12430*/  S2R R3, SR_TID.X ;  /* 0x0000000000037919 */ /* 0x000e640000002100 */
[----:B-1----:R-:W-:-:S04]  /*12440*/  LOP3.LUT R3, R3, 0x7f, RZ, 0xc0, !PT ;  /* 0x0000007f03037812 */ /* 0x002fc800078ec0ff */
[----:B------:R-:W-:Y:S01]  /*12450*/  ISETP.NE.AND P1, PT, R3, RZ, PT ;  /* 0x000000ff0300720c */ /* 0x000fe20003f25270 */
[----:B0-----:R-:W-:Y:S01]  /*12460*/  IMAD R0, R4, 0x8, R18 ;  /* 0x0000000804007824 */ /* 0x001fe200078e0212 */
[----:B--2---:R-:W-:-:S04]  /*12470*/  SHF.L.U32 R2, R2, 0x1f, RZ ;  /* 0x0000001f02027819 */ /* 0x004fc800000006ff */
[----:B------:R-:W0:Y:S02]  /*12480*/  SYNCS.PHASECHK.TRANS64.TRYWAIT P0, [R0+URZ+0x38860], R2 ;  /* 0x03886002000075a7 */ /* 0x000e24000800017f */
[----:B0-----:R-:W-:Y:S05]  /*12490*/  @!P0 BRA `(.L_x_4133) ;  /* 0x0000005800cc8947 */ /* 0x001fea0003800000 */
.L_x_4262:
[----:B------:R-:W-:Y:S05]  /*124a0*/  BSYNC B1 ;  /* 0x0000000000017941 */ /* 0x000fea0003800000 */
.L_x_4132:
        /* <DEDUP_REMOVED lines=9> */
.L_x_4135:
[----:B------:R-:W-:Y:S05]  /*12540*/  BSYNC B1 ;  /* 0x0000000000017941 */ /* 0x000fea0003800000 */
.L_x_4134:
[----:B------:R-:W2:Y:S04]  /*12550*/  LDL R4, [R1+0x20] ;  /* 0x0000200001047983 */ /* 0x000ea80000100800 */
[----:B------:R-:W2:Y:S04]  /*12560*/  LDL.LU R3, [R1+0x30] ;  /* 0x0000300001037983 */ /* 0x000ea80000300800 */
[----:B0-----:R-:W3:Y:S01]  /*12570*/  LDL R2, [R1+0x10] ;  /* 0x0000100001027983 */ /* 0x001ee20000100800 */
        /* <DEDUP_REMOVED lines=8> */
[----:B---3--:R-:W-:-:S04]  /*12600*/  IMAD R2, R2, 0x10000, R18 ;  /* 0x0001000002027824 */ /* 0x008fc800078e0212 */
[----:B------:R-:W-:-:S07]  /*12610*/  VIADD R4, R2, 0x400 ;  /* 0x0000040002047836 */ /* 0x000fce0000000000 */
.L_x_4136:
        /* <DEDUP_REMOVED lines=15> */
.L_x_4137:
        /* <DEDUP_REMOVED lines=15> */
.L_x_4138:
        /* <DEDUP_REMOVED lines=15> */
.L_x_4139:
        /* <DEDUP_REMOVED lines=15> */
.L_x_4140:
        /* <DEDUP_REMOVED lines=15> */
.L_x_4141:
        /* <DEDUP_REMOVED lines=15> */
.L_x_4142:
        /* <DEDUP_REMOVED lines=15> */
.L_x_4143:
        /* <DEDUP_REMOVED lines=10> */
.L_x_4131:
[----:B------:R-:W-:Y:S05]  /*12d50*/  BSYNC B0 ;  /* 0x0000000000007941 */ /* 0x000fea0003800000 */
.L_x_4130:
[----:B-1----:R-:W0:Y:S04]  /*12d60*/  LDL R4, [R1+0x3c] ;  /* 0x00003c0001047983 */ /* 0x002e280000100800 */
        /* <DEDUP_REMOVED lines=19> */
[----:B------:R-:W2:Y:S04]  /*12ea0*/  LDL.LU R5, [R1+0x10] ;  /* 0x0000100001057983 */ /* 0x000ea80000300800 */
[----:B------:R-:W3:Y:S01]  /*12eb0*/  LDL.LU R9, [R1+0x18] ;  /* 0x0000180001097983 */ /* 0x000ee20000300800 */
[----:B------:R-:W-:Y:S01]  /*12ec0*/  LOP3.LUT P2, RZ, R19, 0x1, RZ, 0xc0, !PT ;  /* 0x0000000113ff7812 */ /* 0x000fe2000784c0ff */
[----:B------:R-:W-:Y:S01]  /*12ed0*/  BSSY B1, `(.L_x_4148) ;  /* 0x00000d7000017945 */ /* 0x000fe20003800000 */
[----:B--2---:R-:W-:-:S05]  /*12ee0*/  VIADD R2, R5, 0x1 ;  /* 0x0000000105027836 */ /* 0x004fca0000000000 */
[----:B------:R-:W-:-:S04]  /*12ef0*/  ISETP.NE.AND P0, PT, R2, 0x2, PT ;  /* 0x000000020200780c */ /* 0x000fc80003f05270 */
[----:B------:R-:W-:Y:S02]  /*12f00*/  SEL R3, RZ, 0x1, P0 ;  /* 0x00000001ff037807 */ /* 0x000fe40000000000 */
[----:B------:R-:W-:Y:S02]  /*12f10*/  SEL R10, R2, RZ, P0 ;  /* 0x000000ff020a7207 */ /* 0x000fe40000000000 */
[----:B---3--:R-:W-:-:S05]  /*12f20*/  LOP3.LUT R9, R9, R3, RZ, 0x3c, !PT ;  /* 0x0000000309097212 */ /* 0x008fca00078e3cff */
[----:B------:R0:W-:Y:S04]  /*12f30*/  STL [R1+0x18], R9 ;  /* 0x0000180901007387 */ /* 0x0001e80000100800 */
[----:B------:R0:W-:Y:S01]  /*12f40*/  STL [R1+0x10], R10 ;  /* 0x0000100a01007387 */ /* 0x0001e20000100800 */
        /* <DEDUP_REMOVED lines=24> */
.L_x_4150:
[----:B------:R-:W-:Y:S01]  /*130d0*/  IMAD R3, R10, 0x8, R18 ;  /* 0x000000080a037824 */ /* 0x000fe200078e0212 */
[----:B------:R-:W-:Y:S01]  /*130e0*/  SHF.L.U32 R2, R9, 0x1f, RZ ;  /* 0x0000001f09027819 */ /* 0x000fe200000006ff */
[----:B------:R-:W2:Y:S01]  /*130f0*/  S2R R5, SR_TID.X ;  /* 0x0000000000057919 */ /* 0x000ea20000002100 */
[----:B------:R-:W-:Y:S02]  /*13100*/  BSSY B3, `(.L_x_4151) ;  /* 0x0000005000037945 */ /* 0x000fe40003800000 */
[----:B------:R-:W3:Y:S01]  /*13110*/  SYNCS.PHASECHK.TRANS64.TRYWAIT P0, [R3+URZ+0x38840], R2 ;  /* 0x03884002030075a7 */ /* 0x000ee2000800017f */
[----:B--2---:R-:W-:-:S04]  /*13120*/  LOP3.LUT R5, R5, 0x7f, RZ, 0xc0, !PT ;  /* 0x0000007f05057812 */ /* 0x004fc800078ec0ff */
[----:B------:R-:W-:Y:S01]  /*13130*/  ISETP.NE.AND P1, PT, R5, RZ, PT ;  /* 0x000000ff0500720c */ /* 0x000fe20003f25270 */
[----:B---3--:R-:W-:-:S12]  /*13140*/  @!P0 BRA `(.L_x_4152) ;  /* 0x0000004c00b48947 */ /* 0x008fd80003800000 */
.L_x_4263:
[----:B------:R-:W-:Y:S05]  /*13150*/  BSYNC B3 ;  /* 0x0000000000037941 */ /* 0x000fea0003800000 */
.L_x_4151:
[----:B------:R-:W-:Y:S04]  /*13160*/  BSSY B3, `(.L_x_4153) ;  /* 0x0000009000037945 */ /* 0x000fe80003800000 */
[----:B------:R-:W-:Y:S05]  /*13170*/  @P1 BRA `(.L_x_4154) ;  /* 0x00000000001c1947 */ /* 0x000fea0003800000 */
[----:B-1----:R-:W1:Y:S01]  /*13180*/  S2R R6, SR_TID.X ;  /* 0x0000000000067919 */ /* 0x002e620000002100 */
[----:B------:R-:W-:-:S04]  /*13190*/  IMAD.MOV.U32 R5, RZ, RZ, 0x2000 ;  /* 0x00002000ff057424 */ /* 0x000fc800078e00ff */
[----:B------:R3:W-:Y:S01]  /*131a0*/  SYNCS.ARRIVE.TRANS64 RZ, [R3+URZ+0x38830], R5 ;  /* 0x0388300503ff79a7 */ /* 0x0007e2000800003f */
[----:B-1----:R-:W-:-:S04]  /*131b0*/  LOP3.LUT R6, R6, 0x1f, RZ, 0xc0, !PT ;  /* 0x0000001f06067812 */ /* 0x002fc800078ec0ff */
[----:B------:R-:W-:-:S13]  /*131c0*/  ISETP.NE.AND P0, PT, R6, RZ, PT ;  /* 0x000000ff0600720c */ /* 0x000fda0003f05270 */
[----:B---3--:R-:W-:Y:S05]  /*131d0*/  @!P0 BRA `(.L_x_4154) ;  /* 0x0000000000048947 */ /* 0x008fea0003800000 */
[----:B------:R-:W-:Y:S01]  /*131e0*/  BPT.TRAP 0x1 ;  /* 0x000000040000795c */ /* 0x000fe20000300000 */
.L_x_4154:
[----:B------:R-:W-:Y:S05]  /*131f0*/  BSYNC B3 ;  /* 0x0000000000037941 */ /* 0x000fea0003800000 */
.L_x_4153:
[----:B------:R-:W3:Y:S04]  /*13200*/  LDL R5, [R1+0x10] ;  /* 0x0000100001057983 */ /* 0x000ee80000100800 */
[----:B-1----:R-:W4:Y:S01]  /*13210*/  LDL R6, [R1+0x20] ;  /* 0x0000200001067983 */ /* 0x002f220000100800 */
[----:B0-----:R-:W-:Y:S01]  /*13220*/  IMAD.MOV.U32 R9, RZ, RZ, RZ ;  /* 0x000000ffff097224 */ /* 0x001fe200078e00ff */
[----:B------:R-:W-:Y:S01]  /*13230*/  UIADD3 UR4, UP0, UR40, 0x370, URZ ;  /* 0x0000037028047890 */ /* 0x000fe2000ff1e03f */
[----:B------:R-:W-:Y:S01]  /*13240*/  PLOP3.LUT P0, PT, PT, PT, PT, 0x80, 0x0 ;  /* 0x000000000000781c */ /* 0x000fe20003f0f070 */
[----:B------:R-:W-:Y:S01]  /*13250*/  UMOV UR6, 0x0 ;  /* 0x0000000000067882 */ /* 0x000fe20000000000 */
[----:B------:R-:W-:Y:S01]  /*13260*/  UMOV UR7, 0x14f00000 ;  /* 0x14f0000000077882 */ /* 0x000fe20000000000 */
[----:B------:R-:W-:Y:S01]  /*13270*/  R2UR UR10, R9 ;  /* 0x00000000090a72ca */ /* 0x000fe200000e0000 */
[----:B------:R-:W-:Y:S01]  /*13280*/  UIADD3.X UR5, URZ, UR41, URZ, UP0, !UPT ;  /* 0x000000293f057290 */ /* 0x000fe200087fe43f */
[----:B---3--:R-:W-:-:S02]  /*13290*/  IMAD R5, R5, 0x2000, R18 ;  /* 0x0000200005057824 */ /* 0x008fc400078e0212 */
[----:B----4-:R-:W-:Y:S02]  /*132a0*/  IMAD R0, R0, 0x40, R6 ;  /* 0x0000004000007824 */ /* 0x010fe400078e0206 */
[----:B------:R-:W-:Y:S02]  /*132b0*/  VIADD R5, R5, 0x22400 ;  /* 0x0002240005057836 */ /* 0x000fe40000000000 */
[----:B------:R-:W-:-:S07]  /*132c0*/  VIADD R6, R3, 0x38830 ;  /* 0x0003883003067836 */ /* 0x000fce0000000000 */
.L_x_4155:
        /* <DEDUP_REMOVED lines=13> */
.L_x_4264:
[----:B------:R-:W-:Y:S05]  /*133a0*/  BSYNC B3 ;  /* 0x0000000000037941 */ /* 0x000fea0003800000 */
.L_x_4156:
[----:B------:R-:W-:Y:S01]  /*133b0*/  BSSY B3, `(.L_x_4158) ;  /* 0x000000b000037945 */ /* 0x000fe20003800000 */
[----:B------:R-:W-:Y:S02]  /*133c0*/  IMAD.MOV.U32 R6, RZ, RZ, 0x0 ;  /* 0x00000000ff067424 */ /* 0x000fe400078e00ff */
[----:B------:R-:W-:Y:S01]  /*133d0*/  IMAD.MOV.U32 R7, RZ, RZ, 0x14f00000 ;  /* 0x14f00000ff077424 */ /* 0x000fe200078e00ff */
[----:B------:R-:W-:Y:S06]  /*133e0*/  @P1 BRA `(.L_x_4159) ;  /* 0x00000000001c1947 */ /* 0x000fec0003800000 */
[----:B------:R-:W1:Y:S01]  /*133f0*/  S2R R5, SR_TID.X ;  /* 0x0000000000057919 */ /* 0x000e620000002100 */
[----:B0-2---:R-:W-:-:S04]  /*13400*/  IMAD.MOV.U32 R2, RZ, RZ, 0x10000 ;  /* 0x00010000ff027424 */ /* 0x005fc800078e00ff */
[----:B------:R3:W-:Y:S01]  /*13410*/  SYNCS.ARRIVE.TRANS64 RZ, [R3+URZ+0x38850], R2 ;  /* 0x0388500203ff79a7 */ /* 0x0007e2000800003f */
[----:B-1----:R-:W-:-:S04]  /*13420*/  LOP3.LUT R5, R5, 0x1f, RZ, 0xc0, !PT ;  /* 0x0000001f05057812 */ /* 0x002fc800078ec0ff */
[----:B------:R-:W-:-:S13]  /*13430*/  ISETP.NE.AND P0, PT, R5, RZ, PT ;  /* 0x000000ff0500720c */ /* 0x000fda0003f05270 */
[----:B---3--:R-:W-:Y:S05]  /*13440*/  @!P0 BRA `(.L_x_4159) ;  /* 0x0000000000048947 */ /* 0x008fea0003800000 */
[----:B------:R-:W-:Y:S01]  /*13450*/  BPT.TRAP 0x1 ;  /* 0x000000040000795c */ /* 0x000fe20000300000 */
.L_x_4159:
[----:B------:R-:W-:Y:S05]  /*13460*/  BSYNC B3 ;  /* 0x0000000000037941 */ /* 0x000fea0003800000 */
.L_x_4158:
[----:B0-2---:R-:W2:Y:S01]  /*13470*/  LDL R2, [R1+0x10] ;  /* 0x0000100001027983 */ /* 0x005ea20000100800 */
        /* <DEDUP_REMOVED lines=9> */
.L_x_4160:
        /* <DEDUP_REMOVED lines=15> */
.L_x_4161:
        /* <DEDUP_REMOVED lines=15> */
.L_x_4162:
        /* <DEDUP_REMOVED lines=15> */
.L_x_4163:
        /* <DEDUP_REMOVED lines=15> */
.L_x_4164:
        /* <DEDUP_REMOVED lines=15> */
.L_x_4165:
        /* <DEDUP_REMOVED lines=15> */
.L_x_4166:
        /* <DEDUP_REMOVED lines=15> */
.L_x_4167:
        /* <DEDUP_REMOVED lines=10> */
.L_x_4149:
[----:B------:R-:W-:Y:S05]  /*13c40*/  BSYNC B1 ;  /* 0x0000000000017941 */ /* 0x000fea0003800000 */
.L_x_4148:
[----:B------:R-:W2:Y:S02]  /*13c50*/  LDL.LU R5, [R1+0x3c] ;  /* 0x00003c0001057983 */ /* 0x000ea40000300800 */
[----:B--2---:R-:W-:-:S07]  /*13c60*/  VIADD R0, R5, 0xfffffffd ;  /* 0xfffffffd05007836 */ /* 0x004fce0000000000 */
.L_x_4147:
[----:B------:R-:W-:Y:S05]  /*13c70*/  BSYNC B2 ;  /* 0x0000000000027941 */ /* 0x000fea0003800000 */
.L_x_4146:
[----:B------:R-:W-:Y:S01]  /*13c80*/  VIADD R8, R8, 0xfffffffe ;  /* 0xfffffffe08087836 */ /* 0x000fe20000000000 */
[----:B------:R-:W-:-:S04]  /*13c90*/  LOP3.LUT R4, RZ, R4, RZ, 0x33, !PT ;  /* 0x00000004ff047212 */ /* 0x000fc800078e33ff */
[----:B------:R-:W-:-:S13]  /*13ca0*/  ISETP.NE.AND P0, PT, R8, R4, PT ;  /* 0x000000040800720c */ /* 0x000fda0003f05270 */
[----:B------:R-:W-:Y:S05]  /*13cb0*/  @!P0 BRA `(.L_x_4145) ;  /* 0x0000001800e08947 */ /* 0x000fea0003800000 */
.L_x_4208:
[----:B------:R-:W2:Y:S04]  /*13cc0*/  LDL.LU R3, [R1+0x10] ;  /* 0x0000100001037983 */ /* 0x000ea80000300800 */
[----:B------:R-:W3:Y:S01]  /*13cd0*/  LDL.LU R2, [R1+0x18] ;  /* 0x0000180001027983 */ /* 0x000ee20000300800 */
        /* <DEDUP_REMOVED lines=8> */
[----:B0-----:R-:W-:Y:S06]  /*13d60*/  @!P1 BRA `(.L_x_4169) ;  /* 0x0000000c00349947 */ /* 0x001fec0003800000 */
        /* <DEDUP_REMOVED lines=24> */
.L_x_4170:
        /* <DEDUP_REMOVED lines=8> */
.L_x_4265:
[----:B------:R-:W-:Y:S05]  /*13f70*/  BSYNC B2 ;  /* 0x0000000000027941 */ /* 0x000fea0003800000 */
.L_x_4171:
        /* <DEDUP_REMOVED lines=9> */
.L_x_4174:
[----:B------:R-:W-:Y:S05]  /*14010*/  BSYNC B2 ;  /* 0x0000000000027941 */ /* 0x000fea0003800000 */
.L_x_4173:
        /* <DEDUP_REMOVED lines=12> */
.L_x_4175:
        /* <DEDUP_REMOVED lines=13> */
.L_x_4266:
[----:B------:R-:W-:Y:S05]  /*141b0*/  BSYNC B2 ;  /* 0x0000000000027941 */ /* 0x000fea0003800000 */
.L_x_4176:
        /* <DEDUP_REMOVED lines=11> */
.L_x_4179:
[----:B------:R-:W-:Y:S05]  /*14270*/  BSYNC B2 ;  /* 0x0000000000027941 */ /* 0x000fea0003800000 */
.L_x_4178:
        /* <DEDUP_REMOVED lines=9> */
.L_x_4180:
        /* <DEDUP_REMOVED lines=15> */
.L_x_4181:
        /* <DEDUP_REMOVED lines=15> */
.L_x_4182:
        /* <DEDUP_REMOVED lines=15> */
.L_x_4183:
        /* <DEDUP_REMOVED lines=15> */
.L_x_4184:
        /* <DEDUP_REMOVED lines=15> */
.L_x_4185:
        /* <DEDUP_REMOVED lines=15> */
.L_x_4186:
        /* <DEDUP_REMOVED lines=15> */
.L_x_4187:
        /* <DEDUP_REMOVED lines=10> */
.L_x_4169:
[----:B------:R-:W-:Y:S05]  /*14a40*/  BSYNC B1 ;  /* 0x0000000000017941 */ /* 0x000fea0003800000 */
.L_x_4168:
[----:B------:R-:W-:Y:S01]  /*14a50*/  VIADD R7, R7, 0x1 ;  /* 0x0000000107077836 */ /* 0x000fe20000000000 */
[----:B------:R-:W-:Y:S01]  /*14a60*/  LOP3.LUT P2, RZ, R19, 0x1, RZ, 0xc0, !PT ;  /* 0x0000000113ff7812 */ /* 0x000fe2000784c0ff */
[----:B------:R-:W-:Y:S03]  /*14a70*/  BSSY B1, `(.L_x_4188) ;  /* 0x00000d8000017945 */ /* 0x000fe60003800000 */
[----:B------:R-:W-:-:S04]  /*14a80*/  ISETP.NE.AND P0, PT, R7, 0x2, PT ;  /* 0x000000020700780c */ /* 0x000fc80003f05270 */
[----:B------:R-:W-:Y:S02]  /*14a90*/  SEL R2, RZ, 0x1, P0 ;  /* 0x00000001ff027807 */ /* 0x000fe40000000000 */
[----:B0-----:R-:W-:Y:S02]  /*14aa0*/  SEL R9, R7, RZ, P0 ;  /* 0x000000ff07097207 */ /* 0x001fe40000000000 */
[----:B------:R-:W-:Y:S01]  /*14ab0*/  LOP3.LUT R8, R6, R2, RZ, 0x3c, !PT ;  /* 0x0000000206087212 */ /* 0x000fe200078e3cff */
[----:B------:R-:W-:-:S04]  /*14ac0*/  VIADD R6, R0, 0xffffffff ;  /* 0xffffffff00067836 */ /* 0x000fc80000000000 */
[----:B------:R0:W-:Y:S04]  /*14ad0*/  STL [R1+0x18], R8 ;  /* 0x0000180801007387 */ /* 0x0001e80000100800 */
[----:B------:R0:W-:Y:S01]  /*14ae0*/  STL [R1+0x10], R9 ;  /* 0x0000100901007387 */ /* 0x0001e20000100800 */
        /* <DEDUP_REMOVED lines=25> */
.L_x_4190:
        /* <DEDUP_REMOVED lines=8> */
.L_x_4267:
[----:B------:R-:W-:Y:S05]  /*14d00*/  BSYNC B2 ;  /* 0x0000000000027941 */ /* 0x000fea0003800000 */
.L_x_4191:
        /* <DEDUP_REMOVED lines=9> */
.L_x_4194:
[----:B------:R-:W-:Y:S05]  /*14da0*/  BSYNC B2 ;  /* 0x0000000000027941 */ /* 0x000fea0003800000 */
.L_x_4193:
[----:B------:R-:W2:Y:S04]  /*14db0*/  LDL R3, [R1+0x10] ;  /* 0x0000100001037983 */ /* 0x000ea80000100800 */
[----:B------:R-:W3:Y:S01]  /*14dc0*/  LDL R5, [R1+0x20] ;  /* 0x0000200001057983 */ /* 0x000ee20000100800 */
[----:B0-----:R-:W-:Y:S01]  /*14dd0*/  IMAD.MOV.U32 R8, RZ, RZ, RZ ;  /* 0x000000ffff087224 */ /* 0x001fe200078e00ff */
[----:B------:R-:W-:Y:S01]  /*14de0*/  UIADD3 UR4, UP0, UR40, 0x370, URZ ;  /* 0x0000037028047890 */ /* 0x000fe2000ff1e03f */
[----:B------:R-:W-:Y:S01]  /*14df0*/  PLOP3.LUT P0, PT, PT, PT, PT, 0x80, 0x0 ;  /* 0x000000000000781c */ /* 0x000fe20003f0f070 */
[----:B------:R-:W-:Y:S01]  /*14e00*/  UMOV UR6, 0x0 ;  /* 0x0000000000067882 */ /* 0x000fe20000000000 */
[----:B------:R-:W-:Y:S01]  /*14e10*/  UMOV UR7, 0x14f00000 ;  /* 0x14f0000000077882 */ /* 0x000fe20000000000 */
[----:B------:R-:W-:Y:S01]  /*14e20*/  R2UR UR10, R8 ;  /* 0x00000000080a72ca */ /* 0x000fe200000e0000 */
[----:B------:R-:W-:Y:S01]  /*14e30*/  UIADD3.X UR5, URZ, UR41, URZ, UP0, !UPT ;  /* 0x000000293f057290 */ /* 0x000fe200087fe43f */
[----:B--2---:R-:W-:-:S02]  /*14e40*/  IMAD R3, R3, 0x2000, R18 ;  /* 0x0000200003037824 */ /* 0x004fc400078e0212 */
[----:B---3--:R-:W-:Y:S02]  /*14e50*/  IMAD R7, R7, 0x40, R5 ;  /* 0x0000004007077824 */ /* 0x008fe400078e0205 */
[----:B------:R-:W-:Y:S02]  /*14e60*/  VIADD R3, R3, 0x22400 ;  /* 0x0002240003037836 */ /* 0x000fe40000000000 */
[----:B------:R-:W-:-:S07]  /*14e70*/  VIADD R5, R4, 0x38830 ;  /* 0x0003883004057836 */ /* 0x000fce0000000000 */
.L_x_4195:
        /* <DEDUP_REMOVED lines=13> */
.L_x_4268:
[----:B------:R-:W-:Y:S05]  /*14f50*/  BSYNC B2 ;  /* 0x0000000000027941 */ /* 0x000fea0003800000 */
.L_x_4196:
        /* <DEDUP_REMOVED lines=11> */
.L_x_4199:
[----:B------:R-:W-:Y:S05]  /*15010*/  BSYNC B2 ;  /* 0x0000000000027941 */ /* 0x000fea0003800000 */
.L_x_4198:
[----:B------:R-:W2:Y:S01]  /*15020*/  LDL R5, [R1+0x10] ;  /* 0x0000100001057983 */ /* 0x000ea20000100800 */
        /* <DEDUP_REMOVED lines=9> */
.L_x_4200:
        /* <DEDUP_REMOVED lines=15> */
.L_x_4201:
        /* <DEDUP_REMOVED lines=15> */
.L_x_4202:
        /* <DEDUP_REMOVED lines=15> */
.L_x_4203:
        /* <DEDUP_REMOVED lines=15> */
.L_x_4204:
        /* <DEDUP_REMOVED lines=15> */
.L_x_4205:
        /* <DEDUP_REMOVED lines=15> */
.L_x_4206:
        /* <DEDUP_REMOVED lines=15> */
.L_x_4207:
        /* <DEDUP_REMOVED lines=10> */
.L_x_4189:
[----:B------:R-:W-:Y:S05]  /*157f0*/  BSYNC B1 ;  /* 0x0000000000017941 */ /* 0x000fea0003800000 */
.L_x_4188:
[----:B------:R-:W2:Y:S01]  /*15800*/  LDL R2, [R1+0x24] ;  /* 0x0000240001027983 */ /* 0x000ea20000100800 */
[----:B------:R-:W-:Y:S01]  /*15810*/  VIADD R0, R0, 0xfffffffe ;  /* 0xfffffffe00007836 */ /* 0x000fe20000000000 */
[----:B--2---:R-:W-:-:S13]  /*15820*/  ISETP.GT.AND P0, PT, R6, R2, PT ;  /* 0x000000020600720c */ /* 0x004fda0003f04270 */
[----:B------:R-:W-:Y:S05]  /*15830*/  @P0 BRA `(.L_x_4208) ;  /* 0xffffffe400200947 */ /* 0x000fea000383ffff */
.L_x_4145:
[----:B------:R-:W-:Y:S05]  /*15840*/  BSYNC B0 ;  /* 0x0000000000007941 */ /* 0x000fea0003800000 */
.L_x_4144:
[----:B------:R-:W2:Y:S04]  /*15850*/  LDL.LU R4, [R1+0x10] ;  /* 0x0000100001047983 */ /* 0x000ea80000300800 */
[----:B------:R-:W3:Y:S01]  /*15860*/  LDL.LU R3, [R1+0x18] ;  /* 0x0000180001037983 */ /* 0x000ee20000300800 */
[----:B------:R-:W1:Y:S01]  /*15870*/  S2R R2, SR_TID.X ;  /* 0x0000000000027919 */ /* 0x000e620000002100 */
[----:B------:R-:W-:Y:S01]  /*15880*/  BSSY B0, `(.L_x_4209) ;  /* 0x0000016000007945 */ /* 0x000fe20003800000 */
[----:B-1----:R-:W-:-:S04]  /*15890*/  LOP3.LUT R2, R2, 0x7f, RZ, 0xc0, !PT ;  /* 0x0000007f02027812 */ /* 0x002fc800078ec0ff */
[----:B------:R-:W-:Y:S01]  /*158a0*/  ISETP.NE.AND P1, PT, R2, RZ, PT ;  /* 0x000000ff0200720c */ /* 0x000fe20003f25270 */
[----:B--2---:R-:W-:-:S05]  /*158b0*/  VIADD R0, R4, 0x1 ;  /* 0x0000000104007836 */ /* 0x004fca0000000000 */
[----:B------:R-:W-:-:S04]  /*158c0*/  ISETP.NE.AND P0, PT, R0, 0x2, PT ;  /* 0x000000020000780c */ /* 0x000fc80003f05270 */
[----:B------:R-:W-:-:S04]  /*158d0*/  SEL R2, RZ, 0x1, P0 ;  /* 0x00000001ff027807 */ /* 0x000fc80000000000 */
[----:B---3--:R-:W-:-:S05]  /*158e0*/  LOP3.LUT R3, R3, R2, RZ, 0x3c, !PT ;  /* 0x0000000203037212 */ /* 0x008fca00078e3cff */
[----:B------:R1:W-:Y:S01]  /*158f0*/  STL [R1+0x18], R3 ;  /* 0x0000180301007387 */ /* 0x0003e20000100800 */
[----:B------:R-:W-:Y:S05]  /*15900*/  @P1 BRA `(.L_x_4210) ;  /* 0x0000000000341947 */ /* 0x000fea0003800000 */
[----:B------:R-:W2:Y:S01]  /*15910*/  S2R R2, SR_LANEID ;  /* 0x0000000000027919 */ /* 0x000ea20000000000 */
[----:B------:R-:W-:Y:S02]  /*15920*/  VOTEU.ANY UR4, UPT, PT ;  /* 0x0000000000047886 */ /* 0x000fe400038e0100 */
[----:B------:R-:W2:Y:S08]  /*15930*/  FLO.U32 R4, UR4 ;  /* 0x0000000400047d00 */ /* 0x000eb000080e0000 */
[----:B------:R-:W3:Y:S01]  /*15940*/  POPC R5, UR4 ;  /* 0x0000000400057d09 */ /* 0x000ee20008000000 */
[----:B--2---:R-:W-:-:S02]  /*15950*/  ISETP.EQ.U32.AND P1, PT, R4, R2, PT ;  /* 0x000000020400720c */ /* 0x004fc40003f22070 */
[----:B-1----:R-:W3:Y:S11]  /*15960*/  LDC.64 R2, c[0x0][0xd60] ;  /* 0x00035800ff027b82 */ /* 0x002ef60000000a00 */
[----:B---3--:R1:W2:Y:S02]  /*15970*/  @P1 ATOMG.E.ADD.STRONG.GPU PT, R2, desc[UR38][R2.64], R5 ;  /* 0x00000005020219a8 */ /* 0x0082a400081ee1e6 */
[----:B-1----:R-:W1:Y:S02]  /*15980*/  S2R R3, SR_LTMASK ;  /* 0x0000000000037919 */ /* 0x002e640000003900 */
[----:B-1----:R-:W-:-:S06]  /*15990*/  LOP3.LUT R3, R3, UR4, RZ, 0xc0, !PT ;  /* 0x0000000403037c12 */ /* 0x002fcc000f8ec0ff */
[----:B------:R-:W1:Y:S01]  /*159a0*/  POPC R3, R3 ;  /* 0x0000000300037309 */ /* 0x000e620000000000 */
[----:B--2---:R-:W1:Y:S02]  /*159b0*/  SHFL.IDX PT, R2, R2, R4, 0x1f ;  /* 0x00001f0402027589 */ /* 0x004e6400000e0000 */
[----:B-1----:R-:W-:-:S05]  /*159c0*/  IADD3 R2, R2, UR36, R3 ;  /* 0x0000002402027c10 */ /* 0x002fca000fffe003 */
[----:B------:R2:W-:Y:S02]  /*159d0*/  STL [R1], R2 ;  /* 0x0000000201007387 */ /* 0x0005e40000100800 */
.L_x_4210:
[----:B------:R-:W-:Y:S05]  /*159e0*/  BSYNC B0 ;  /* 0x0000000000007941 */ /* 0x000fea0003800000 */
.L_x_4209:
[----:B------:R-:W-:-:S05]  /*159f0*/  SEL R0, R0, RZ, P0 ;  /* 0x000000ff00007207 */ /* 0x000fca0000000000 */
[----:B------:R3:W-:Y:S02]  /*15a00*/  STL [R1+0x10], R0 ;  /* 0x0000100001007387 */ /* 0x0007e40000100800 */
.L_x_4106:
[----:B------:R-:W-:Y:S05]  /*15a10*/  BSYNC B7 ;  /* 0x0000000000077941 */ /* 0x000fea0003800000 */
.L_x_4104:
        /* <DEDUP_REMOVED lines=8> */
[----:B--23--:R-:W2:Y:S04]  /*15aa0*/  LDS.128 R4, [R18+0x388d0] ;  /* 0x0388d00012047984 */ /* 0x00cea80000000c00 */
[----:B--2---:R2:W-:Y:S04]  /*15ab0*/  STL.64 [R1], R4 ;  /* 0x0000000401007387 */ /* 0x0045e80000100a00 */
[----:B------:R2:W-:Y:S01]  /*15ac0*/  STL.64 [R1+0x8], R6 ;  /* 0x0000080601007387 */ /* 0x0005e20000100a00 */
[----:B------:R-:W-:Y:S06]  /*15ad0*/  BAR.ARV 0x4, 0x180 ;  /* 0x0106000000007b1d */ /* 0x000fec0000002000 */
[----:B------:R-:W-:Y:S05]  /*15ae0*/  BRA `(.L_x_4212) ;  /* 0x0000000c001c7947 */ /* 0x000fea0003800000 */
.L_x_4211:
[----:B------:R-:W5:Y:S01]  /*15af0*/  S2R R16, SR_TID.X ;  /* 0x0000000000107919 */ /* 0x000f620000002100 */
[----:B------:R-:W-:Y:S01]  /*15b00*/  UMOV UR4, 0xffffffff ;  /* 0xffffffff00047882 */ /* 0x000fe20000000000 */
[----:B-----5:R-:W-:-:S04]  /*15b10*/  LOP3.LUT R16, R16, 0x1f, RZ, 0xc0, !PT ;  /* 0x0000001f10107812 */ /* 0x020fc800078ec0ff */
[----:B------:R-:W-:Y:S01]  /*15b20*/  ISETP.NE.AND P0, PT, R16, 0x1f, PT ;  /* 0x0000001f1000780c */ /* 0x000fe20003f05270 */
[----:B------:R-:W-:-:S12]  /*15b30*/  BRA.DIV UR4, `(.L_x_4213) ;  /* 0x0000002604b07947 */ /* 0x000fd8000b800000 */
[----:B-1----:R-:W0:Y:S01]  /*15b40*/  LDL.LU R3, [R1] ;  /* 0x0000000001037983 */ /* 0x002e220000300800 */
[----:B------:R-:W-:-:S03]  /*15b50*/  ULDC UR4, c[0x0][0xd3c] ;  /* 0x00034f0000047ab9 */ /* 0x000fc60000000800 */
[----:B---3--:R-:W4:Y:S01]  /*15b60*/  LDL R4, [R1+0xc] ;  /* 0x00000c0001047983 */ /* 0x008f220000100800 */
[----:B0-----:R-:W-:Y:S02]  /*15b70*/  IMAD.MOV.U32 R10, RZ, RZ, R3 ;  /* 0x000000ffff0a7224 */ /* 0x001fe400078e0003 */
[----:B----4-:R-:W-:-:S05]  /*15b80*/  IMAD.IADD R0, R4, 0x1, R16 ;  /* 0x0000000104007824 */ /* 0x010fca00078e0210 */
[----:B------:R-:W-:-:S13]  /*15b90*/  ISETP.GE.OR P1, PT, R0, UR4, !P0 ;  /* 0x0000000400007c0c */ /* 0x000fda000c726670 */
[----:B--2---:R-:W0:Y:S08]  /*15ba0*/  @!P1 LDC.64 R2, c[0x0][0xd80] ;  /* 0x00036000ff029b82 */ /* 0x004e300000000a00 */
        /* <DEDUP_REMOVED lines=11> */
[----:B------:R-:W-:Y:S01]  /*15c60*/  SHFL.IDX PT, R8, R10, 0x1, 0x1f ;  /* 0x00201f000a087f89 */ /* 0x000fe200000e0000 */
[----:B--2---:R-:W-:Y:S01]  /*15c70*/  @!P1 IMAD.MOV.U32 R5, RZ, RZ, R6 ;  /* 0x000000ffff059224 */ /* 0x004fe200078e0006 */
[----:B------:R-:W-:-:S02]  /*15c80*/  CS2R R6, SRZ ;  /* 0x0000000000067805 */ /* 0x000fc4000001ff00 */
[----:B---3--:R-:W-:Y:S01]  /*15c90*/  @!P1 IMAD.MOV.U32 R7, RZ, RZ, R2 ;  /* 0x000000ffff079224 */ /* 0x008fe200078e0002 */
[----:B------:R-:W-:-:S03]  /*15ca0*/  ISETP.NE.AND P1, PT, R16, RZ, PT ;  /* 0x000000ff1000720c */ /* 0x000fc60003f25270 */
        /* <DEDUP_REMOVED lines=17> */
.L_x_4278:
[----:B------:R-:W-:Y:S02]  /*15dc0*/  ULDC UR4, c[0x0][0xd38] ;  /* 0x00034e0000047ab9 */ /* 0x000fe40000000800 */
[----:B------:R-:W-:-:S04]  /*15dd0*/  IMAD.U32 R3, RZ, RZ, UR4 ;  /* 0x00000004ff037e24 */ /* 0x000fc8000f8e00ff */
[----:B-1----:R-:W-:-:S04]  /*15de0*/  IMAD R9, R9, R3, RZ ;  /* 0x0000000309097224 */ /* 0x002fc800078e02ff */
[----:B------:R-:W-:-:S05]  /*15df0*/  IMAD.IADD R4, R8, 0x1, R9 ;  /* 0x0000000108047824 */ /* 0x000fca00078e0209 */
[----:B------:R-:W-:-:S13]  /*15e00*/  ISETP.GT.AND P6, PT, R4, R0, PT ;  /* 0x000000000400720c */ /* 0x000fda0003fc4270 */
[----:B------:R-:W-:Y:S05]  /*15e10*/  @P6 BRA `(.L_x_4214) ;  /* 0x0000000000ac6947 */ /* 0x000fea0003800000 */
.L_x_4217:
        /* <DEDUP_REMOVED lines=37> */
.L_x_4286:
[----:B------:R-:W-:Y:S02]  /*16070*/  ULDC UR4, c[0x0][0xd38] ;  /* 0x00034e0000047ab9 */ /* 0x000fe40000000800 */
[----:B------:R-:W-:-:S04]  /*16080*/  IMAD.U32 R3, RZ, RZ, UR4 ;  /* 0x00000004ff037e24 */ /* 0x000fc8000f8e00ff */
[----:B-1----:R-:W-:-:S04]  /*16090*/  IMAD R9, R9, R3, RZ ;  /* 0x0000000309097224 */ /* 0x002fc800078e02ff */
[----:B------:R-:W-:-:S05]  /*160a0*/  IMAD.IADD R4, R9, 0x1, R4 ;  /* 0x0000000109047824 */ /* 0x000fca00078e0204 */
[----:B------:R-:W-:-:S13]  /*160b0*/  ISETP.GT.AND P6, PT, R4, R0, PT ;  /* 0x000000000400720c */ /* 0x000fda0003fc4270 */
[----:B------:R-:W-:Y:S05]  /*160c0*/  @!P6 BRA `(.L_x_4217) ;  /* 0xfffffffc0054e947 */ /* 0x000fea000383ffff */
.L_x_4214:
        /* <DEDUP_REMOVED lines=9> */
.L_x_4291:
[----:B------:R-:W-:-:S13]  /*16160*/  ISETP.NE.AND P0, PT, R8, RZ, PT ;  /* 0x000000ff0800720c */ /* 0x000fda0003f05270 */
[----:B------:R-:W-:Y:S05]  /*16170*/  @!P0 BRA `(.L_x_4219) ;  /* 0x0000000000148947 */ /* 0x000fea0003800000 */
[----:B------:R-:W-:Y:S01]  /*16180*/  UMOV UR4, 0xffffffff ;  /* 0xffffffff00047882 */ /* 0x000fe20000000000 */
[----:B------:R-:W-:Y:S02]  /*16190*/  VIADD R12, R4, 0xffffffff ;  /* 0xffffffff040c7836 */ /* 0x000fe40000000000 */
[----:B------:R-:W-:Y:S05]  /*161a0*/  BRA.DIV UR4, `(.L_x_4220) ;  /* 0x0000002a04a47947 */ /* 0x000fea000b800000 */
[----:B0-----:R0:W4:Y:S02]  /*161b0*/  SHFL.IDX PT, R2, R2, R12, 0x1f ;  /* 0x00001f0c02027589 */ /* 0x00112400000e0000 */
.L_x_4294:
[----:B----4-:R-:W-:-:S07]  /*161c0*/  IMAD.MOV.U32 R6, RZ, RZ, R2 ;  /* 0x000000ffff067224 */ /* 0x010fce00078e0002 */
.L_x_4219:
[----:B------:R-:W4:Y:S01]  /*161d0*/  LDL.LU R10, [R1+0xc] ;  /* 0x00000c00010a7983 */ /* 0x000f220000300800 */
[----:B------:R-:W-:Y:S01]  /*161e0*/  IMAD R9, R6, R3, R9 ;  /* 0x0000000306097224 */ /* 0x000fe200078e0209 */
[----:B--2---:R-:W-:-:S03]  /*161f0*/  IABS R6, R5 ;  /* 0x0000000500067213 */ /* 0x004fc60000000000 */
[----:B------:R-:W-:Y:S01]  /*16200*/  IMAD.IADD R0, R0, 0x1, -R9 ;  /* 0x0000000100007824 */ /* 0x000fe200078e0a09 */
[----:B0-----:R-:W0:Y:S01]  /*16210*/  I2F.RP R2, R6 ;  /* 0x0000000600027306 */ /* 0x001e220000209400 */
        /* <DEDUP_REMOVED lines=52> */
[----:B-1----:R-:W-:Y:S02]  /*16560*/  IMAD.IADD R4, R0, 0x1, -R5 ;  /* 0x0000000100047824 */ /* 0x002fe400078e0a05 */
[----:B------:R-:W-:-:S05]  /*16570*/  IMAD R0, R3, 0x10000, R2 ;  /* 0x0001000003007824 */ /* 0x000fca00078e0202 */
[----:B------:R0:W-:Y:S04]  /*16580*/  STL [R1+0x8], R0 ;  /* 0x0000080001007387 */ /* 0x0001e80000100800 */
[----:B------:R0:W-:Y:S04]  /*16590*/  STL [R1+0xc], R10 ;  /* 0x00000c0a01007387 */ /* 0x0001e80000100800 */
[----:B------:R0:W-:Y:S01]  /*165a0*/  STL [R1+0x4], R4 ;  /* 0x0000040401007387 */ /* 0x0001e20000100800 */
[----:B------:R-:W-:Y:S05]  /*165b0*/  BRA `(.L_x_4221) ;  /* 0x0000000000287947 */ /* 0x000fea0003800000 */
.L_x_4215:
        /* <DEDUP_REMOVED lines=10> */
.L_x_4221:
        /* <DEDUP_REMOVED lines=9> */
[----:B------:R-:W0:Y:S01]  /*166f0*/  @!P0 S2R R0, SR_CgaCtaId ;  /* 0x0000000000008919 */ /* 0x000e220000008800 */
[----:B--2---:R-:W-:Y:S01]  /*16700*/  IMAD.MOV.U32 R7, RZ, RZ, R2 ;  /* 0x000000ffff077224 */ /* 0x004fe200078e0002 */
[----:B------:R-:W-:Y:S01]  /*16710*/  @!P0 MOV R2, 0x400 ;  /* 0x0000040000028802 */ /* 0x000fe20000000f00 */
[----:B---3--:R-:W-:-:S03]  /*16720*/  IMAD.MOV.U32 R6, RZ, RZ, R3 ;  /* 0x000000ffff067224 */ /* 0x008fc600078e0003 */
[----:B0-----:R-:W-:-:S05]  /*16730*/  @!P0 LEA R18, R0, R2, 0x18 ;  /* 0x0000000200128211 */ /* 0x001fca00078ec0ff */
[----:B----4-:R3:W-:Y:S01]  /*16740*/  @!P0 STS.128 [R18+0x388d0], R4 ;  /* 0x0388d00412008388 */ /* 0x0107e20000000c00 */
[----:B------:R-:W-:Y:S06]  /*16750*/  BAR.ARV 0x5, 0x180 ;  /* 0x0146000000007b1d */ /* 0x000fec0000002000 */
.L_x_4212:
[----:B----4-:R-:W4:Y:S01]  /*16760*/  LDL R0, [R1+0xc] ;  /* 0x00000c0001007983 */ /* 0x010f220000100800 */
[----:B------:R-:W-:Y:S02]  /*16770*/  ULDC UR4, c[0x0][0xd3c] ;  /* 0x00034f0000047ab9 */ /* 0x000fe40000000800 */
[----:B----4-:R-:W-:-:S13]  /*16780*/  ISETP.GE.AND P0, PT, R0, UR4, PT ;  /* 0x0000000400007c0c */ /* 0x010fda000bf06270 */
[----:B------:R-:W-:Y:S05]  /*16790*/  @!P0 BRA `(.L_x_4222) ;  /* 0xffffff8c00c08947 */ /* 0x000fea000383ffff */
[----:B------:R-:W-:Y:S05]  /*167a0*/  BSYNC B8 ;  /* 0x0000000000087941 */ /* 0x000fea0003800000 */
.L_x_4098:
[----:B0-----:R-:W4:Y:S01]  /*167b0*/  LDL.LU R0, [R1+0x64] ;  /* 0x0000640001007983 */ /* 0x001f220000300800 */
[----:B------:R-:W-:Y:S01]  /*167c0*/  BSSY B0, `(.L_x_4223) ;  /* 0x000000b000007945 */ /* 0x000fe20003800000 */
[----:B--23--:R-:W0:Y:S01]  /*167d0*/  S2R R5, SR_CgaCtaId ;  /* 0x0000000000057919 */ /* 0x00ce220000008800 */
[----:B----4-:R-:W-:-:S05]  /*167e0*/  VIADD R0, R0, 0x1 ;  /* 0x0000000100007836 */ /* 0x010fca0000000000 */
[----:B-1----:R-:W-:-:S04]  /*167f0*/  LEA.HI R2, R0, R0, RZ, 0x1 ;  /* 0x0000000000027211 */ /* 0x002fc800078f08ff */
[----:B------:R-:W-:Y:S02]  /*16800*/  LOP3.LUT R3, R2, 0xfffffffe, RZ, 0xc0, !PT ;  /* 0xfffffffe02037812 */ /* 0x000fe400078ec0ff */
[----:B------:R-:W-:-:S03]  /*16810*/  MOV R2, 0x400 ;  /* 0x0000040000027802 */ /* 0x000fc60000000f00 */
[----:B------:R-:W-:Y:S01]  /*16820*/  IMAD.IADD R0, R0, 0x1, -R3 ;  /* 0x0000000100007824 */ /* 0x000fe200078e0a03 */
[----:B0-----:R-:W-:-:S04]  /*16830*/  LEA R9, R5, R2, 0x18 ;  /* 0x0000000205097211 */ /* 0x001fc800078ec0ff */
[----:B------:R-:W-:-:S04]  /*16840*/  SHF.L.U32 R0, R0, 0x1f, RZ ;  /* 0x0000001f00007819 */ /* 0x000fc800000006ff */
[----:B------:R-:W0:Y:S02]  /*16850*/  SYNCS.PHASECHK.TRANS64.TRYWAIT P0, [R9+URZ+0x38820], R0 ;  /* 0x03882000090075a7 */ /* 0x000e24000800017f */
[----:B0-----:R-:W-:Y:S05]  /*16860*/  @!P0 BRA `(.L_x_4224) ;  /* 0x00000024001c8947 */ /* 0x001fea0003800000 */
.L_x_4295:
[----:B------:R-:W-:Y:S05]  /*16870*/  BSYNC B0 ;  /* 0x0000000000007941 */ /* 0x000fea0003800000 */
.L_x_4223:
[----:B------:R-:W-:-:S03]  /*16880*/  UMOV UR4, 0xffffffff ;  /* 0xffffffff00047882 */ /* 0x000fc60000000000 */
[----:B------:R-:W-:Y:S05]  /*16890*/  BRA.DIV UR4, `(.L_x_4225) ;  /* 0x0000002604247947 */ /* 0x000fea000b800000 */
[----:B0-----:R-:W0:Y:S02]  /*168a0*/  S2R R0, SR_TID.X ;  /* 0x0000000000007919 */ /* 0x001e240000002100 */
[----:B0-----:R-:W-:-:S04]  /*168b0*/  SHF.R.U32.HI R0, RZ, 0x5, R0 ;  /* 0x00000005ff007819 */ /* 0x001fc80000011600 */
[----:B------:R-:W-:-:S05]  /*168c0*/  LOP3.LUT R0, R0, 0x3, RZ, 0xc0, !PT ;  /* 0x0000000300007812 */ /* 0x000fca00078ec0ff */
[----:B------:R0:W1:Y:S02]  /*168d0*/  SHFL.IDX PT, R14, R0, RZ, 0x1f ;  /* 0x00001fff000e7589 */ /* 0x00006400000e0000 */
.L_x_4298:
[----:B-1----:R-:W-:Y:S01]  /*168e0*/  ISETP.NE.AND P0, PT, R14, RZ, PT ;  /* 0x000000ff0e00720c */ /* 0x002fe20003f05270 */
[----:B------:R-:W-:-:S12]  /*168f0*/  BSSY B0, `(.L_x_4226) ;  /* 0x0000020000007945 */ /* 0x000fd80003800000 */
[----:B------:R-:W-:Y:S05]  /*16900*/  @P0 BRA `(.L_x_4227) ;  /* 0x0000000000780947 */ /* 0x000fea0003800000 */
[----:B------:R-:W-:-:S03]  /*16910*/  UMOV UR4, 0xffffffff ;  /* 0xffffffff00047882 */ /* 0x000fc60000000000 */
[----:B------:R-:W-:Y:S05]  /*16920*/  BRA.DIV UR4, `(.L_x_4228) ;  /* 0x0000002604347947 */ /* 0x000fea000b800000 */
[----:B------:R-:W-:-:S13]  /*16930*/  ELECT P6, URZ, PT ;  /* 0x00000000003f782f */ /* 0x000fda00038c0000 */
.L_x_4301:
[----:B------:R-:W-:Y:S05]  /*16940*/  @!P6 BRA `(.L_x_4227) ;  /* 0x000000000068e947 */ /* 0x000fea0003800000 */
[----:B------:R-:W2:Y:S04]  /*16950*/  LDL R2, [R1+0x10] ;  /* 0x0000100001027983 */ /* 0x000ea80000100800 */
[----:B------:R-:W3:Y:S01]  /*16960*/  LDL.LU R6, [R1+0x18] ;  /* 0x0000180001067983 */ /* 0x000ee20000300800 */
[----:B0-----:R-:W-:-:S04]  /*16970*/  VIADD R0, R9, 0x38840 ;  /* 0x0003884009007836 */ /* 0x001fc80000000000 */
[C---:B--2---:R-:W-:Y:S02]  /*16980*/  IMAD R5, R2.reuse, 0x8, R0 ;  /* 0x0000000802057824 */ /* 0x044fe400078e0200 */
[----:B------:R-:W-:Y:S01]  /*16990*/  VIADD R2, R2, 0x1 ;  /* 0x0000000102027836 */ /* 0x000fe20000000000 */
[----:B---3--:R-:W-:-:S04]  /*169a0*/  SHF.L.U32 R4, R6, 0x1f, RZ ;  /* 0x0000001f06047819 */ /* 0x008fc800000006ff */
[----:B------:R-:W-:Y:S01]  /*169b0*/  ISETP.NE.AND P1, PT, R2, 0x2, PT ;  /* 0x000000020200780c */ /* 0x000fe20003f25270 */
[----:B------:R-:W0:Y:S03]  /*169c0*/  SYNCS.PHASECHK.TRANS64.TRYWAIT P0, [R5+URZ], R4 ;  /* 0x00000004050075a7 */ /* 0x000e26000800017f */
[----:B------:R-:W-:-:S04]  /*169d0*/  SEL R3, RZ, 0x1, P1 ;  /* 0x00000001ff037807 */ /* 0x000fc80000800000 */
[----:B------:R-:W-:Y:S02]  /*169e0*/  LOP3.LUT R6, R6, R3, RZ, 0x3c, !PT ;  /* 0x0000000306067212 */ /* 0x000fe400078e3cff */
[----:B------:R-:W-:Y:S02]  /*169f0*/  SEL R3, R2, RZ, P1 ;  /* 0x000000ff02037207 */ /* 0x000fe40000800000 */
[----:B------:R-:W-:-:S03]  /*16a00*/  SHF.L.U32 R2, R6, 0x1f, RZ ;  /* 0x0000001f06027819 */ /* 0x000fc600000006ff */
[----:B------:R-:W-:Y:S01]  /*16a10*/  IMAD R7, R3, 0x8, R0 ;  /* 0x0000000803077824 */ /* 0x000fe200078e0200 */
[----:B0-----:R-:W-:Y:S06]  /*16a20*/  @!P0 BRA `(.L_x_4229) ;  /* 0x0000002400148947 */ /* 0x001fec0003800000 */
.L_x_4302:
[----:B------:R-:W0:Y:S01]  /*16a30*/  LDL.LU R6, [R1+0x10] ;  /* 0x0000100001067983 */ /* 0x000e220000300800 */
[----:B------:R-:W1:Y:S01]  /*16a40*/  SYNCS.PHASECHK.TRANS64.TRYWAIT P0, [R7+URZ], R2 ;  /* 0x00000002070075a7 */ /* 0x000e62000800017f */
[----:B------:R-:W-:-:S04]  /*16a50*/  VIADD R0, R9, 0x38860 ;  /* 0x0003886009007836 */ /* 0x000fc80000000000 */
[----:B0-----:R-:W-:Y:S01]  /*16a60*/  IMAD R5, R6, 0x8, R0 ;  /* 0x0000000806057824 */ /* 0x001fe200078e0200 */
[----:B-1----:R-:W-:Y:S06]  /*16a70*/  @!P0 BRA `(.L_x_4230) ;  /* 0x0000002400148947 */ /* 0x002fec0003800000 */
.L_x_4303:
[----:B------:R-:W1:Y:S02]  /*16a80*/  SYNCS.PHASECHK.TRANS64.TRYWAIT P0, [R5+URZ], R4 ;  /* 0x00000004050075a7 */ /* 0x000e64000800017f */
[----:B-1----:R-:W-:Y:S05]  /*16a90*/  @!P0 BRA `(.L_x_4231) ;  /* 0x0000002400208947 */ /* 0x002fea0003800000 */
.L_x_4304:
[----:B------:R-:W-:-:S07]  /*16aa0*/  IMAD R3, R3, 0x8, R0 ;  /* 0x0000000803037824 */ /* 0x000fce00078e0200 */
.L_x_4232:
[----:B--2---:R2:W3:Y:S02]  /*16ab0*/  SYNCS.PHASECHK.TRANS64.TRYWAIT P0, [R3+URZ], R2 ;  /* 0x00000002030075a7 */ /* 0x0044e4000800017f */
[----:B---3--:R-:W-:Y:S05]  /*16ac0*/  @!P0 NANOSLEEP.SYNCS 0x989680 ;  /* 0x009896800000895d */ /* 0x008fea0003900000 */
[----:B------:R-:W3:Y:S02]  /*16ad0*/  @!P0 SYNCS.PHASECHK.TRANS64 P0, [R3+URZ], R2 ;  /* 0x00000002030085a7 */ /* 0x000ee4000800007f */
[----:B---3--:R-:W-:Y:S05]  /*16ae0*/  @!P0 BRA `(.L_x_4232) ;  /* 0xfffffffc00f08947 */ /* 0x008fea000383ffff */
.L_x_4227:
[----:B------:R-:W-:Y:S05]  /*16af0*/  BSYNC B0 ;  /* 0x0000000000007941 */ /* 0x000fea0003800000 */
.L_x_4226:
[----:B------:R-:W-:Y:S05]  /*16b00*/  EXIT ;  /* 0x000000000000794d */ /* 0x000fea0003800000 */
.L_x_4055:
[----:B0-----:R-:W-:-:S04]  /*16b10*/  IMAD.U32 R0, RZ, RZ, UR41 ;  /* 0x00000029ff007e24 */ /* 0x001fc8000f8e00ff */
[----:B------:R0:W1:Y:S03]  /*16b20*/  SYNCS.PHASECHK.TRANS64.TRYWAIT P1, [R0+URZ+0x38800], R3 ;  /* 0x03880003000075a7 */ /* 0x000066000802017f */
[----:B-1----:R-:W-:Y:S05]  /*16b30*/  @!P1 NANOSLEEP.SYNCS 0x989680 ;  /* 0x009896800000995d */ /* 0x002fea0003900000 */
[----:B------:R-:W1:Y:S02]  /*16b40*/  @!P1 SYNCS.PHASECHK.TRANS64 P1, [R0+URZ+0x38800], R3 ;  /* 0x03880003000095a7 */ /* 0x000e64000802007f */
[----:B-1----:R-:W-:Y:S05]  /*16b50*/  @!P1 BRA `(.L_x_4055) ;  /* 0xfffffffc00ec9947 */ /* 0x002fea000383ffff */
[----:B------:R-:W-:Y:S05]  /*16b60*/  BRA `(.L_x_4233) ;  /* 0xfffffed0008c7947 */ /* 0x000fea000383ffff */
.L_x_4059:
[----:B--2---:R2:W3:Y:S02]  /*16b70*/  SYNCS.PHASECHK.TRANS64.TRYWAIT P1, [R4+URZ+0x38830], R5 ;  /* 0x03883005040075a7 */ /* 0x0044e4000802017f */
[----:B---3--:R-:W-:Y:S05]  /*16b80*/  @!P1 NANOSLEEP.SYNCS 0x989680 ;  /* 0x009896800000995d */ /* 0x008fea0003900000 */
[----:B------:R-:W3:Y:S02]  /*16b90*/  @!P1 SYNCS.PHASECHK.TRANS64 P1, [R4+URZ+0x38830], R5 ;  /* 0x03883005040095a7 */ /* 0x000ee4000802007f */
[----:B---3--:R-:W-:Y:S05]  /*16ba0*/  @!P1 BRA `(.L_x_4059) ;  /* 0xfffffffc00f09947 */ /* 0x008fea000383ffff */
[----:B------:R-:W-:Y:S05]  /*16bb0*/  BRA `(.L_x_4058) ;  /* 0xfffffed000a87947 */ /* 0x000fea000383ffff */
.L_x_4060:
[----:B0-----:R-:W-:-:S04]  /*16bc0*/  IMAD.U32 R6, RZ, RZ, UR41 ;  /* 0x00000029ff067e24 */ /* 0x001fc8000f8e00ff */
[----:B------:R0:W3:Y:S03]  /*16bd0*/  SYNCS.PHASECHK.TRANS64.TRYWAIT P1, [R6+URZ+0x38810], R3 ;  /* 0x03881003060075a7 */ /* 0x0000e6000802017f */
[----:B---3--:R-:W-:Y:S05]  /*16be0*/  @!P1 NANOSLEEP.SYNCS 0x989680 ;  /* 0x009896800000995d */ /* 0x008fea0003900000 */
[----:B------:R-:W3:Y:S02]  /*16bf0*/  @!P1 SYNCS.PHASECHK.TRANS64 P1, [R6+URZ+0x38810], R3 ;  /* 0x03881003060095a7 */ /* 0x000ee4000802007f */
[----:B---3--:R-:W-:Y:S05]  /*16c00*/  @!P1 BRA `(.L_x_4060) ;  /* 0xfffffffc00ec9947 */ /* 0x008fea000383ffff */
[----:B------:R-:W-:Y:S05]  /*16c10*/  BRA `(.L_x_4234) ;  /* 0xfffffed400307947 */ /* 0x000fea000383ffff */
.L_x_4064:
[----:B----4-:R4:W0:Y:S02]  /*16c20*/  SYNCS.PHASECHK.TRANS64.TRYWAIT P1, [R4+URZ+0x38850], R5 ;  /* 0x03885005040075a7 */ /* 0x010824000802017f */
[----:B0-----:R-:W-:Y:S05]  /*16c30*/  @!P1 NANOSLEEP.SYNCS 0x989680 ;  /* 0x009896800000995d */ /* 0x001fea0003900000 */
[----:B------:R-:W0:Y:S02]  /*16c40*/  @!P1 SYNCS.PHASECHK.TRANS64 P1, [R4+URZ+0x38850], R5 ;  /* 0x03885005040095a7 */ /* 0x000e24000802007f */
[----:B0-----:R-:W-:Y:S05]  /*16c50*/  @!P1 BRA `(.L_x_4064) ;  /* 0xfffffffc00f09947 */ /* 0x001fea000383ffff */
[----:B------:R-:W-:Y:S05]  /*16c60*/  BRA `(.L_x_4063) ;  /* 0xfffffed4003c7947 */ /* 0x000fea000383ffff */
.L_x_4069:
[----:B-1----:R-:W-:-:S04]  /*16c70*/  IMAD.U32 R7, RZ, RZ, UR5 ;  /* 0x00000005ff077e24 */ /* 0x002fc8000f8e00ff */
[----:B------:R1:W2:Y:S03]  /*16c80*/  SYNCS.PHASECHK.TRANS64.TRYWAIT P3, [R7+URZ+0x38830], R6 ;  /* 0x03883006070075a7 */ /* 0x0002a6000806017f */
[----:B--2---:R-:W-:Y:S05]  /*16c90*/  @!P3 NANOSLEEP.SYNCS 0x989680 ;  /* 0x009896800000b95d */ /* 0x004fea0003900000 */
[----:B------:R-:W2:Y:S02]  /*16ca0*/  @!P3 SYNCS.PHASECHK.TRANS64 P3, [R7+URZ+0x38830], R6 ;  /* 0x038830060700b5a7 */ /* 0x000ea4000806007f */
[----:B--2---:R-:W-:Y:S05]  /*16cb0*/  @!P3 BRA `(.L_x_4069) ;  /* 0xfffffffc00ecb947 */ /* 0x004fea000383ffff */
[----:B------:R-:W-:Y:S05]  /*16cc0*/  BRA `(.L_x_4068) ;  /* 0xfffffef800cc7947 */ /* 0x000fea000383ffff */
.L_x_4073:
[----:B-1----:R-:W-:-:S04]  /*16cd0*/  IMAD.U32 R7, RZ, RZ, UR5 ;  /* 0x00000005ff077e24 */ /* 0x002fc8000f8e00ff */
[----:B------:R1:W3:Y:S03]  /*16ce0*/  SYNCS.PHASECHK.TRANS64.TRYWAIT P3, [R7+URZ+0x38850], R6 ;  /* 0x03885006070075a7 */ /* 0x0002e6000806017f */
[----:B---3--:R-:W-:Y:S05]  /*16cf0*/  @!P3 NANOSLEEP.SYNCS 0x989680 ;  /* 0x009896800000b95d */ /* 0x008fea0003900000 */
[----:B------:R-:W3:Y:S02]  /*16d00*/  @!P3 SYNCS.PHASECHK.TRANS64 P3, [R7+URZ+0x38850], R6 ;  /* 0x038850060700b5a7 */ /* 0x000ee4000806007f */
[----:B---3--:R-:W-:Y:S05]  /*16d10*/  @!P3 BRA `(.L_x_4073) ;  /* 0xfffffffc00ecb947 */ /* 0x008fea000383ffff */
[----:B------:R-:W-:Y:S05]  /*16d20*/  BRA `(.L_x_4072) ;  /* 0xfffffefc00487947 */ /* 0x000fea000383ffff */
.L_x_4112:
[----:B------:R-:W2:Y:S01]  /*16d30*/  S2R R4, SR_TID.X ;  /* 0x0000000000047919 */ /* 0x000ea20000002100 */
[----:B------:R-:W-:Y:S01]  /*16d40*/  BSSY B0, `(.L_x_4235) ;  /* 0x000000a000007945 */ /* 0x000fe20003800000 */
[----:B------:R-:W-:Y:S02]  /*16d50*/  IMAD.MOV.U32 R12, RZ, RZ, RZ ;  /* 0x000000ffff0c7224 */ /* 0x000fe400078e00ff */
[----:B0-----:R-:W-:Y:S02]  /*16d60*/  IMAD.MOV.U32 R11, RZ, RZ, 0x1f ;  /* 0x0000001fff0b7424 */ /* 0x001fe400078e00ff */
[----:B------:R-:W-:Y:S01]  /*16d70*/  IMAD.MOV.U32 R15, RZ, RZ, -0x1 ;  /* 0xffffffffff0f7424 */ /* 0x000fe200078e00ff */
[----:B--2---:R-:W-:-:S04]  /*16d80*/  SHF.R.U32.HI R4, RZ, 0x5, R4 ;  /* 0x00000005ff047819 */ /* 0x004fc80000011604 */
[----:B------:R-:W-:-:S05]  /*16d90*/  LOP3.LUT R4, R4, 0x3, RZ, 0xc0, !PT ;  /* 0x0000000304047812 */ /* 0x000fca00078ec0ff */
[----:B------:R-:W-:-:S07]  /*16da0*/  IMAD.MOV.U32 R13, RZ, RZ, R4 ;  /* 0x000000ffff0d7224 */ /* 0x000fce00078e0004 */
[----:B-1----:R-:W-:Y:S05]  /*16db0*/  WARPSYNC.COLLECTIVE R15, `(.L_x_4236) ;  /* 0x000000000f087348 */ /* 0x002fea0003c00000 */
[----:B------:R0:W2:Y:S02]  /*16dc0*/  SHFL.IDX P6, R14, R13, R12, R11 ;  /* 0x0000000c0d0e7389 */ /* 0x0000a400000c000b */
[----:B012---:R-:W-:Y:S01]  /*16dd0*/  ENDCOLLECTIVE ;  /* 0x000000000000791b */ /* 0x007fe20003800000 */
.L_x_4236:
[----:B------:R-:W-:Y:S05]  /*16de0*/  BSYNC B0 ;  /* 0x0000000000007941 */ /* 0x000fea0003800000 */
.L_x_4235:
[----:B------:R-:W-:Y:S05]  /*16df0*/  BRA `(.L_x_4237) ;  /* 0xffffff9400c87947 */ /* 0x000fea000383ffff */
.L_x_4114:
[----:B------:R-:W-:Y:S01]  /*16e00*/  BSSY B0, `(.L_x_4238) ;  /* 0x0000006000007945 */ /* 0x000fe20003800000 */
[----:B------:R-:W-:-:S07]  /*16e10*/  IMAD.MOV.U32 R15, RZ, RZ, -0x1 ;  /* 0xffffffffff0f7424 */ /* 0x000fce00078e00ff */
[----:B012---:R-:W-:Y:S05]  /*16e20*/  WARPSYNC.COLLECTIVE R15, `(.L_x_4239) ;  /* 0x000000000f0c7348 */ /* 0x007fea0003c00000 */
[----:B------:R-:W-:Y:S02]  /*16e30*/  ELECT P6, UR62, PT ;  /* 0x00000000003e782f */ /* 0x000fe400038c0000 */
[----:B------:R-:W-:Y:S01]  /*16e40*/  MOV R14, UR62 ;  /* 0x0000003e000e7c02 */ /* 0x000fe20008000f00 */
[----:B012---:R-:W-:Y:S10]  /*16e50*/  ENDCOLLECTIVE ;  /* 0x000000000000791b */ /* 0x007ff40003800000 */
.L_x_4239:
[----:B------:R-:W-:Y:S05]  /*16e60*/  BSYNC B0 ;  /* 0x0000000000007941 */ /* 0x000fea0003800000 */
.L_x_4238:
[----:B------:R-:W-:Y:S05]  /*16e70*/  BRA `(.L_x_4240) ;  /* 0xffffff9400cc7947 */ /* 0x000fea000383ffff */
.L_x_4116:
[----:B---3--:R3:W4:Y:S02]  /*16e80*/  SYNCS.PHASECHK.TRANS64.TRYWAIT P0, [R0+URZ+0x38840], R2 ;  /* 0x03884002000075a7 */ /* 0x008724000800017f */
[----:B----4-:R-:W-:Y:S05]  /*16e90*/  @!P0 NANOSLEEP.SYNCS 0x989680 ;  /* 0x009896800000895d */ /* 0x010fea0003900000 */
[----:B------:R-:W4:Y:S02]  /*16ea0*/  @!P0 SYNCS.PHASECHK.TRANS64 P0, [R0+URZ+0x38840], R2 ;  /* 0x03884002000085a7 */ /* 0x000f24000800007f */
[----:B----4-:R-:W-:Y:S05]  /*16eb0*/  @!P0 BRA `(.L_x_4116) ;  /* 0xfffffffc00f08947 */ /* 0x010fea000383ffff */
[----:B------:R-:W-:Y:S05]  /*16ec0*/  BRA `(.L_x_4241) ;  /* 0xffffff9800307947 */ /* 0x000fea000383ffff */
.L_x_4120:
[----:B------:R0:W5:Y:S01]  /*16ed0*/  LDL R0, [R1+0x38] ;  /* 0x0000380001007983 */ /* 0x0001620000100800 */
        /* <DEDUP_REMOVED lines=8> */
.L_x_4242:
[----:B------:R-:W-:Y:S02]  /*16f60*/  IMAD.MOV.U32 R13, RZ, RZ, R3 ;  /* 0x000000ffff0d7224 */ /* 0x000fe400078e0003 */
[----:B------:R-:W-:Y:S01]  /*16f70*/  IMAD.MOV.U32 R4, RZ, RZ, R14 ;  /* 0x000000ffff047224 */ /* 0x000fe200078e000e */
[----:B------:R-:W-:-:S07]  /*16f80*/  LOP3.LUT R6, R6, 0x7f, RZ, 0xc0, !PT ;  /* 0x0000007f06067812 */ /* 0x000fce00078ec0ff */
[----:B------:R-:W-:Y:S05]  /*16f90*/  WARPSYNC.COLLECTIVE R15, `(.L_x_4243) ;  /* 0x000000000f087348 */ /* 0x000fea0003c00000 */
[----:B------:R0:W1:Y:S02]  /*16fa0*/  SHFL.IDX P6, R14, R13, R12, R11 ;  /* 0x0000000c0d0e7389 */ /* 0x00006400000c000b */
[----:B01----:R-:W-:Y:S01]  /*16fb0*/  ENDCOLLECTIVE ;  /* 0x000000000000791b */ /* 0x003fe20003800000 */
.L_x_4243:
[----:B------:R-:W-:-:S05]  /*16fc0*/  SHF.R.U32.HI R6, RZ, 0x3, R6 ;  /* 0x00000003ff067819 */ /* 0x000fca0000011606 */
[----:B------:R-:W-:-:S05]  /*16fd0*/  IMAD R10, R10, 0x40, R6 ;  /* 0x000000400a0a7824 */ /* 0x000fca00078e0206 */
[----:B------:R0:W-:Y:S01]  /*16fe0*/  STL [R1+0x4], R10 ;  /* 0x0000040a01007387 */ /* 0x0001e20000100800 */
[----:B------:R-:W-:Y:S02]  /*16ff0*/  IMAD.MOV.U32 R13, RZ, RZ, R2 ;  /* 0x000000ffff0d7224 */ /* 0x000fe400078e0002 */
[----:B------:R-:W-:Y:S02]  /*17000*/  IMAD.MOV.U32 R12, RZ, RZ, 0x1 ;  /* 0x00000001ff0c7424 */ /* 0x000fe400078e00ff */
[----:B------:R-:W-:-:S07]  /*17010*/  IMAD.MOV.U32 R5, RZ, RZ, R14 ;  /* 0x000000ffff057224 */ /* 0x000fce00078e000e */
[----:B0-----:R-:W-:Y:S05]  /*17020*/  WARPSYNC.COLLECTIVE R15, `(.L_x_4244) ;  /* 0x000000000f087348 */ /* 0x001fea0003c00000 */
[----:B------:R1:W2:Y:S02]  /*17030*/  SHFL.IDX P6, R14, R13, R12, R11 ;  /* 0x0000000c0d0e7389 */ /* 0x0002a400000c000b */
[----:B012---:R-:W-:Y:S01]  /*17040*/  ENDCOLLECTIVE ;  /* 0x000000000000791b */ /* 0x007fe20003800000 */
.L_x_4244:
[----:B------:R-:W-:Y:S02]  /*17050*/  IMAD.MOV.U32 R13, RZ, RZ, R3 ;  /* 0x000000ffff0d7224 */ /* 0x000fe400078e0003 */
[----:B------:R-:W-:-:S07]  /*17060*/  IMAD.MOV.U32 R6, RZ, RZ, R14 ;  /* 0x000000ffff067224 */ /* 0x000fce00078e000e */
[----:B------:R-:W-:Y:S05]  /*17070*/  WARPSYNC.COLLECTIVE R15, `(.L_x_4245) ;  /* 0x000000000f087348 */ /* 0x000fea0003c00000 */
[----:B------:R0:W1:Y:S02]  /*17080*/  SHFL.IDX P6, R14, R13, R12, R11 ;  /* 0x0000000c0d0e7389 */ /* 0x00006400000c000b */
[----:B01----:R-:W-:Y:S01]  /*17090*/  ENDCOLLECTIVE ;  /* 0x000000000000791b */ /* 0x003fe20003800000 */
.L_x_4245:
[----:B------:R-:W-:Y:S02]  /*170a0*/  IMAD.MOV.U32 R13, RZ, RZ, R2 ;  /* 0x000000ffff0d7224 */ /* 0x000fe400078e0002 */
[----:B------:R-:W-:Y:S02]  /*170b0*/  IMAD.MOV.U32 R12, RZ, RZ, 0x2 ;  /* 0x00000002ff0c7424 */ /* 0x000fe400078e00ff */
[----:B------:R-:W-:Y:S02]  /*170c0*/  IMAD R0, R0, R7, RZ ;  /* 0x0000000700007224 */ /* 0x000fe400078e02ff */
[----:B------:R-:W-:-:S03]  /*170d0*/  VIADD R7, R10, 0x10 ;  /* 0x000000100a077836 */ /* 0x000fc60000000000 */
[----:B------:R-:W-:Y:S02]  /*170e0*/  ISETP.GE.AND P1, PT, R10, R0, PT ;  /* 0x000000000a00720c */ /* 0x000fe40003f26270 */
[----:B------:R0:W-:Y:S11]  /*170f0*/  STL [R1+0x50], R7 ;  /* 0x0000500701007387 */ /* 0x0001f60000100800 */
        /* <DEDUP_REMOVED lines=8> */
[----:B------:R1:W-:Y:S01]  /*17180*/  @!P1 LDGSTS.E.BYPASS.LTC128B.128 [R8+0x20400], desc[UR38][R4.64], !P0 ;  /* 0x2040000004089fae */ /* 0x0003e2000c101d66 */
[----:B------:R-:W-:Y:S01]  /*17190*/  ISETP.GE.AND P1, PT, R7, R0, PT ;  /* 0x000000000700720c */ /* 0x000fe20003f26270 */
[----:B0-----:R-:W-:-:S05]  /*171a0*/  VIADD R7, R10, 0x20 ;  /* 0x000000200a077836 */ /* 0x001fca0000000000 */
[----:B------:R0:W-:Y:S01]  /*171b0*/  STL [R1+0x5c], R7 ;  /* 0x00005c0701007387 */ /* 0x0001e20000100800 */
[----:B-1----:R-:W-:-:S07]  /*171c0*/  IMAD.MOV.U32 R4, RZ, RZ, R14 ;  /* 0x000000ffff047224 */ /* 0x002fce00078e000e */
[----:B0-----:R-:W-:Y:S05]  /*171d0*/  WARPSYNC.COLLECTIVE R15, `(.L_x_4246) ;  /* 0x000000000f087348 */ /* 0x001fea0003c00000 */
[----:B------:R1:W2:Y:S02]  /*171e0*/  SHFL.IDX P6, R14, R13, R12, R11 ;  /* 0x0000000c0d0e7389 */ /* 0x0002a400000c000b */
[----:B012---:R-:W-:Y:S01]  /*171f0*/  ENDCOLLECTIVE ;  /* 0x000000000000791b */ /* 0x007fe20003800000 */
.L_x_4246:
        /* <DEDUP_REMOVED lines=10> */
.L_x_4247:
[----:B------:R-:W-:Y:S01]  /*172a0*/  @!PT LDS RZ, [RZ] ;  /* 0x00000000fffff984 */ /* 0x000fe20000000800 */
[----:B------:R-:W-:Y:S01]  /*172b0*/  @!PT LDS RZ, [RZ] ;  /* 0x00000000fffff984 */ /* 0x000fe20000000800 */
[----:B------:R-:W-:Y:S01]  /*172c0*/  @!PT LDS RZ, [RZ] ;  /* 0x00000000fffff984 */ /* 0x000fe20000000800 */
[----:B------:R0:W-:Y:S01]  /*172d0*/  @!P1 LDGSTS.E.BYPASS.LTC128B.128 [R8+0x20c00], desc[UR38][R4.64], !P0 ;  /* 0x20c0000004089fae */ /* 0x0001e2000c101d66 */
[----:B------:R-:W-:Y:S01]  /*172e0*/  ISETP.GE.AND P1, PT, R7, R0, PT ;  /* 0x000000000700720c */ /* 0x000fe20003f26270 */
[----:B------:R-:W-:Y:S02]  /*172f0*/  IMAD.MOV.U32 R13, RZ, RZ, R2 ;  /* 0x000000ffff0d7224 */ /* 0x000fe400078e0002 */
[----:B------:R-:W-:Y:S02]  /*17300*/  IMAD.MOV.U32 R12, RZ, RZ, 0x3 ;  /* 0x00000003ff0c7424 */ /* 0x000fe400078e00ff */
[----:B0-----:R-:W-:-:S08]  /*17310*/  IMAD.MOV.U32 R4, RZ, RZ, R14 ;  /* 0x000000ffff047224 */ /* 0x001fd000078e000e */
[----:B------:R-:W-:Y:S05]  /*17320*/  WARPSYNC.COLLECTIVE R15, `(.L_x_4248) ;  /* 0x000000000f087348 */ /* 0x000fea0003c00000 */
[----:B------:R0:W1:Y:S02]  /*17330*/  SHFL.IDX P6, R14, R13, R12, R11 ;  /* 0x0000000c0d0e7389 */ /* 0x00006400000c000b */
[----:B01----:R-:W-:Y:S01]  /*17340*/  ENDCOLLECTIVE ;  /* 0x000000000000791b */ /* 0x003fe20003800000 */
.L_x_4248:
        /* <DEDUP_REMOVED lines=9> */
[----:B------:R0:W-:Y:S02]  /*173e0*/  @!P1 LDGSTS.E.BYPASS.LTC128B.128 [R8+0x21400], desc[UR38][R4.64], !P0 ;  /* 0x2140000004089fae */ /* 0x0001e4000c101d66 */
[----:B0-----:R-:W-:-:S07]  /*173f0*/  IMAD.MOV.U32 R4, RZ, RZ, R14 ;  /* 0x000000ffff047224 */ /* 0x001fce00078e000e */
[----:B------:R-:W-:Y:S05]  /*17400*/  WARPSYNC.COLLECTIVE R15, `(.L_x_4249) ;  /* 0x000000000f087348 */ /* 0x000fea0003c00000 */
[----:B------:R0:W1:Y:S02]  /*17410*/  SHFL.IDX P6, R14, R13, R12, R11 ;  /* 0x0000000c0d0e7389 */ /* 0x00006400000c000b */
[----:B01----:R-:W-:Y:S01]  /*17420*/  ENDCOLLECTIVE ;  /* 0x000000000000791b */ /* 0x003fe20003800000 */
.L_x_4249:
[----:B------:R-:W-:Y:S01]  /*17430*/  IMAD.MOV.U32 R3, RZ, RZ, R14 ;  /* 0x000000ffff037224 */ /* 0x000fe200078e000e */
[----:B------:R-:W-:Y:S06]  /*17440*/  BRA `(.L_x_4250) ;  /* 0xffffff9c006c7947 */ /* 0x000fec000383ffff */
.L_x_4124:
[----:B------:R-:W2:Y:S04]  /*17450*/  LDL.LU R12, [R1+0x38] ;  /* 0x00003800010c7983 */ /* 0x000ea80000300800 */
[----:B------:R-:W3:Y:S04]  /*17460*/  LDL.LU R11, [R1+0x4] ;  /* 0x00000400010b7983 */ /* 0x000ee80000300800 */
[----:B------:R-:W4:Y:S04]  /*17470*/  LDL.LU R9, [R1+0x50] ;  /* 0x0000500001097983 */ /* 0x000f280000300800 */
[----:B------:R-:W5:Y:S01]  /*17480*/  LDL.LU R8, [R1+0x5c] ;  /* 0x00005c0001087983 */ /* 0x000f620000300800 */
[----:B------:R-:W-:Y:S01]  /*17490*/  LOP3.LUT R19, R19, 0xffffffdf, RZ, 0xc0, !PT ;  /* 0xffffffdf13137812 */ /* 0x000fe200078ec0ff */
[----:B------:R-:W-:Y:S01]  /*174a0*/  BSSY B0, `(.L_x_4251) ;  /* 0x0000015000007945 */ /* 0x000fe20003800000 */
[----:B------:R-:W-:-:S02]  /*174b0*/  IMAD.MOV.U32 R13, RZ, RZ, R4 ;  /* 0x000000ffff0d7224 */ /* 0x000fc400078e0004 */
[----:B------:R-:W-:Y:S02]  /*174c0*/  IMAD.MOV.U32 R15, RZ, RZ, -0x1 ;  /* 0xffffffffff0f7424 */ /* 0x000fe400078e00ff */
[----:B--2---:R-:W-:Y:S02]  /*174d0*/  IMAD R7, R12, R7, RZ ;  /* 0x000000070c077224 */ /* 0x004fe400078e02ff */
[----:B------:R-:W-:-:S03]  /*174e0*/  IMAD.MOV.U32 R12, RZ, RZ, RZ ;  /* 0x000000ffff0c7224 */ /* 0x000fc600078e00ff */
[-C--:B---3--:R-:W-:Y:S01]  /*174f0*/  ISETP.GE.AND P2, PT, R11, R7.reuse, PT ;  /* 0x000000070b00720c */ /* 0x088fe20003f46270 */
[----:B------:R-:W-:Y:S01]  /*17500*/  IMAD.MOV.U32 R11, RZ, RZ, 0x181f ;  /* 0x0000181fff0b7424 */ /* 0x000fe200078e00ff */
[-C--:B----4-:R-:W-:Y:S02]  /*17510*/  ISETP.GE.AND P3, PT, R9, R7.reuse, PT ;  /* 0x000000070900720c */ /* 0x090fe40003f66270 */
[----:B-----5:R-:W-:-:S09]  /*17520*/  ISETP.GE.AND P4, PT, R8, R7, PT ;  /* 0x000000070800720c */ /* 0x020fd20003f86270 */
[----:B------:R-:W-:-:S04]  /*17530*/  @!P2 LOP3.LUT R2, R5, 0x40, RZ, 0xc0, !PT ;  /* 0x000000400502a812 */ /* 0x000fc800078ec0ff */
[----:B------:R-:W-:-:S04]  /*17540*/  @!P2 SHF.R.U32.HI R2, RZ, 0x2, R2 ;  /* 0x00000002ff02a819 */ /* 0x000fc80000011602 */
[----:B------:R-:W-:Y:S02]  /*17550*/  @!P2 ISETP.NE.U32.AND P6, PT, R2, RZ, PT ;  /* 0x000000ff0200a20c */ /* 0x000fe40003fc5070 */
[----:B------:R-:W-:-:S04]  /*17560*/  @!P2 LOP3.LUT R2, R6, 0x80, RZ, 0xc0, !PT ;  /* 0x000000800602a812 */ /* 0x000fc800078ec0ff */
[----:B------:R-:W-:-:S07]  /*17570*/  @!P2 SHF.R.U32.HI R2, RZ, 0x3, R2 ;  /* 0x00000003ff02a819 */ /* 0x000fce0000011602 */
[----:B------:R-:W-:Y:S02]  /*17580*/  @P6 LOP3.LUT R19, R19, 0x20, RZ, 0xfc, !PT ;  /* 0x0000002013136812 */ /* 0x000fe400078efcff */
[----:B------:R-:W-:Y:S02]  /*17590*/  @!P2 ISETP.NE.U32.AND P6, PT, R2, RZ, PT ;  /* 0x000000ff0200a20c */ /* 0x000fe40003fc5070 */
[----:B------:R-:W-:-:S11]  /*175a0*/  LOP3.LUT R19, R19, 0xffffffef, RZ, 0xc0, !PT ;  /* 0xffffffef13137812 */ /* 0x000fd600078ec0ff */
[----:B------:R-:W-:-:S07]  /*175b0*/  @P6 LOP3.LUT R19, R19, 0x10, RZ, 0xfc, !PT ;  /* 0x0000001013136812 */ /* 0x000fce00078efcff */
[----:B------:R-:W-:Y:S05]  /*175c0*/  WARPSYNC.COLLECTIVE R15, `(.L_x_4252) ;  /* 0x000000000f087348 */ /* 0x000fea0003c00000 */
[----:B------:R0:W1:Y:S02]  /*175d0*/  SHFL.IDX P6, R14, R13, R12, R11 ;  /* 0x0000000c0d0e7389 */ /* 0x00006400000c000b */
[----:B01----:R-:W-:Y:S01]  /*175e0*/  ENDCOLLECTIVE ;  /* 0x000000000000791b */ /* 0x003fe20003800000 */
.L_x_4252:
[----:B------:R-:W-:Y:S05]  /*175f0*/  BSYNC B0 ;  /* 0x0000000000007941 */ /* 0x000fea0003800000 */
.L_x_4251:
[----:B------:R0:W-:Y:S04]  /*17600*/  STL [R1+0x74], R7 ;  /* 0x0000740701007387 */ /* 0x0001e80000100800 */
[----:B0-----:R0:W5:Y:S01]  /*17610*/  LDL R7, [R1+0x14] ;  /* 0x0000140001077983 */ /* 0x0011620000100800 */
[----:B------:R-:W-:Y:S01]  /*17620*/  IMAD.MOV.U32 R13, RZ, RZ, R0 ;  /* 0x000000ffff0d7224 */ /* 0x000fe200078e0000 */
[----:B------:R-:W-:Y:S01]  /*17630*/  LOP3.LUT R19, R19, 0xffff7fff, RZ, 0xc0, !PT ;  /* 0xffff7fff13137812 */ /* 0x000fe200078ec0ff */
[----:B------:R-:W-:Y:S02]  /*17640*/  IMAD.MOV.U32 R12, RZ, RZ, RZ ;  /* 0x000000ffff0c7224 */ /* 0x000fe400078e00ff */
[----:B------:R-:W-:Y:S01]  /*17650*/  IMAD.MOV.U32 R11, RZ, RZ, 0x181f ;  /* 0x0000181fff0b7424 */ /* 0x000fe200078e00ff */
[----:B------:R-:W-:Y:S01]  /*17660*/  @P0 LOP3.LUT R19, R19, 0x8000, RZ, 0xfc, !PT ;  /* 0x0000800013130812 */ /* 0x000fe200078efcff */
[----:B------:R-:W-:-:S02]  /*17670*/  IMAD.MOV.U32 R15, RZ, RZ, -0x1 ;  /* 0xffffffffff0f7424 */ /* 0x000fc400078e00ff */
[----:B------:R-:W-:Y:S01]  /*17680*/  IMAD.MOV.U32 R2, RZ, RZ, R14 ;  /* 0x000000ffff027224 */ /* 0x000fe200078e000e */
[----:B0-----:R-:W-:-:S13]  /*17690*/  LOP3.LUT P0, RZ, R19, 0x8, RZ, 0xc0, !PT ;  /* 0x0000000813ff7812 */ /* 0x001fda000780c0ff */
[----:B-----5:R-:W-:Y:S05]  /*176a0*/  WARPSYNC.COLLECTIVE R15, `(.L_x_4253) ;  /* 0x000000000f087348 */ /* 0x020fea0003c00000 */
[----:B------:R0:W1:Y:S02]  /*176b0*/  SHFL.IDX P6, R14, R13, R12, R11 ;  /* 0x0000000c0d0e7389 */ /* 0x00006400000c000b */
[----:B01---5:R-:W-:Y:S01]  /*176c0*/  ENDCOLLECTIVE ;  /* 0x000000000000791b */ /* 0x023fe20003800000 */
.L_x_4253:
[----:B------:R-:W-:-:S04]  /*176d0*/  LOP3.LUT R19, R19, 0xffffbfff, RZ, 0xc0, !PT ;  /* 0xffffbfff13137812 */ /* 0x000fc800078ec0ff */
[----:B------:R-:W-:-:S04]  /*176e0*/  @P1 LOP3.LUT R19, R19, 0x4000, RZ, 0xfc, !PT ;  /* 0x0000400013131812 */ /* 0x000fc800078efcff */
[C---:B------:R-:W-:Y:S02]  /*176f0*/  LOP3.LUT P1, RZ, R19.reuse, 0x4, RZ, 0xc0, !PT ;  /* 0x0000000413ff7812 */ /* 0x040fe4000782c0ff */
[----:B------:R-:W-:Y:S01]  /*17700*/  LOP3.LUT R19, R19, 0xffffdfff, RZ, 0xc0, !PT ;  /* 0xffffdfff13137812 */ /* 0x000fe200078ec0ff */
[----:B------:R-:W-:-:S03]  /*17710*/  IMAD.MOV.U32 R13, RZ, RZ, R4 ;  /* 0x000000ffff0d7224 */ /* 0x000fc600078e0004 */
[----:B------:R-:W-:Y:S01]  /*17720*/  @P3 LOP3.LUT R19, R19, 0x2000, RZ, 0xfc, !PT ;  /* 0x0000200013133812 */ /* 0x000fe200078efcff */
[----:B------:R-:W-:-:S03]  /*17730*/  IMAD.MOV.U32 R12, RZ, RZ, 0x1 ;  /* 0x00000001ff0c7424 */ /* 0x000fc600078e00ff */
[C---:B------:R-:W-:Y:S02]  /*17740*/  LOP3.LUT P3, RZ, R19.reuse, 0x2, RZ, 0xc0, !PT ;  /* 0x0000000213ff7812 */ /* 0x040fe4000786c0ff */
[----:B------:R-:W-:Y:S01]  /*17750*/  LOP3.LUT R19, R19, 0xfffffbff, RZ, 0xc0, !PT ;  /* 0xfffffbff13137812 */ /* 0x000fe200078ec0ff */
[----:B------:R-:W-:-:S03]  /*17760*/  IMAD.MOV.U32 R3, RZ, RZ, R14 ;  /* 0x000000ffff037224 */ /* 0x000fc600078e000e */
[----:B------:R-:W-:Y:S02]  /*17770*/  @P4 LOP3.LUT R19, R19, 0x400, RZ, 0xfc, !PT ;  /* 0x0000040013134812 */ /* 0x000fe400078efcff */
[----:B------:R-:W-:Y:S02]  /*17780*/  @!P2 LEA R3, P6, R10, R3, 0x1 ;  /* 0x000000030a03a211 */ /* 0x000fe400078c08ff */
[----:B------:R-:W-:-:S03]  /*17790*/  LOP3.LUT P4, RZ, R19, 0x10, RZ, 0xc0, !PT ;  /* 0x0000001013ff7812 */ /* 0x000fc6000788c0ff */
[----:B------:R-:W-:Y:S01]  /*177a0*/  @!P2 IMAD.X R2, RZ, RZ, R2, P6 ;  /* 0x000000ffff02a224 */ /* 0x000fe200030e0602 */
[----:B------:R-:W-:-:S04]  /*177b0*/  LOP3.LUT P6, RZ, R19, 0x20, RZ, 0xc0, !PT ;  /* 0x0000002013ff7812 */ /* 0x000fc800078cc0ff */
[----:B------:R-:W-:-:S04]  /*177c0*/  @!P2 LOP3.LUT R3, R3, R2, RZ, 0x3c, !PT ;  /* 0x000000020303a212 */ /* 0x000fc800078e3cff */
[----:B------:R-:W-:-:S04]  /*177d0*/  @!P2 LOP3.LUT R2, R3, R2, RZ, 0x3c, !PT ;  /* 0x000000020302a212 */ /* 0x000fc800078e3cff */
[----:B------:R-:W-:-:S05]  /*177e0*/  @!P2 LOP3.LUT R3, R3, R2, RZ, 0x3c, !PT ;  /* 0x000000020303a212 */ /* 0x000fca00078e3cff */
[----:B------:R-:W-:Y:S01]  /*177f0*/  @!PT LDS RZ, [RZ] ;  /* 0x00000000fffff984 */ /* 0x000fe20000000800 */
[----:B------:R-:W-:Y:S01]  /*17800*/  @!PT LDS RZ, [RZ] ;  /* 0x00000000fffff984 */ /* 0x000fe20000000800 */
[----:B------:R-:W-:Y:S01]  /*17810*/  @!PT LDS RZ, [RZ] ;  /* 0x00000000fffff984 */ /* 0x000fe20000000800 */
[----:B------:R0:W-:Y:S01]  /*17820*/  @!P2 LDGSTS.E.BYPASS.LTC128B.128 [R7+0x26400], desc[UR38][R2.64], !P0 ;  /* 0x264000000207afae */ /* 0x0001e2000c101d66 */
[----:B------:R-:W-:-:S03]  /*17830*/  LOP3.LUT P0, RZ, R19, 0x8000, RZ, 0xc0, !PT ;  /* 0x0000800013ff7812 */ /* 0x000fc6000780c0ff */
[----:B------:R0:W-:Y:S01]  /*17840*/  @!P2 LDGSTS.E.BYPASS.LTC128B.128 [R7+0x28400], desc[UR38][R2.64+0x80], !P1 ;  /* 0x284000800207afae */ /* 0x0001e2000c901d66 */
[----:B------:R-:W-:-:S03]  /*17850*/  LOP3.LUT P1, RZ, R19, 0x4000, RZ, 0xc0, !PT ;  /* 0x0000400013ff7812 */ /* 0x000fc6000782c0ff */
[----:B------:R0:W-:Y:S01]  /*17860*/  @!P2 LDGSTS.E.BYPASS.LTC128B.128 [R7+0x2a400], desc[UR38][R2.64+0x100], !P3 ;  /* 0x2a4001000207afae */ /* 0x0001e2000d901d66 */
[C---:B------:R-:W-:Y:S02]  /*17870*/  LOP3.LUT P3, RZ, R19.reuse, 0x2000, RZ, 0xc0, !PT ;  /* 0x0000200013ff7812 */ /* 0x040fe4000786c0ff */
[----:B------:R-:W-:Y:S01]  /*17880*/  LOP3.LUT R19, R19, 0xfffff7ff, RZ, 0xc0, !PT ;  /* 0xfffff7ff13137812 */ /* 0x000fe200078ec0ff */
[----:B------:R0:W-:Y:S03]  /*17890*/  @!P2 LDGSTS.E.BYPASS.LTC128B.128 [R7+0x2c400], desc[UR38][R2.64+0x180], !P5 ;  /* 0x2c4001800207afae */ /* 0x0001e6000e901d66 */
[----:B------:R-:W-:Y:S01]  /*178a0*/  @P5 LOP3.LUT R19, R19, 0x800, RZ, 0xfc, !PT ;  /* 0x0000080013135812 */ /* 0x000fe200078efcff */
[----:B------:R0:W-:Y:S03]  /*178b0*/  @!P2 LDGSTS.E.BYPASS.LTC128B.128 [R7+0x2e400], desc[UR38][R2.64+0x200], !P0 ;  /* 0x2e4002000207afae */ /* 0x0001e6000c101d66 */
[C---:B------:R-:W-:Y:S01]  /*178c0*/  LOP3.LUT P5, RZ, R19.reuse, 0x4, RZ, 0xc0, !PT ;  /* 0x0000000413ff7812 */ /* 0x040fe200078ac0ff */
[----:B------:R0:W-:Y:S01]  /*178d0*/  @!P2 LDGSTS.E.BYPASS.LTC128B.128 [R7+0x30400], desc[UR38][R2.64+0x280], !P1 ;  /* 0x304002800207afae */ /* 0x0001e2000c901d66 */
[----:B------:R-:W-:-:S02]  /*178e0*/  LOP3.LUT R19, R19, 0xffffefff, RZ, 0xc0, !PT ;  /* 0xffffefff13137812 */ /* 0x000fc400078ec0ff */
[----:B------:R-:W-:Y:S01]  /*178f0*/  @!P3 LOP3.LUT R8, R6, 0x80, RZ, 0xc0, !PT ;  /* 0x000000800608b812 */ /* 0x000fe200078ec0ff */
[----:B------:R0:W-:Y:S01]  /*17900*/  @!P2 LDGSTS.E.BYPASS.LTC128B.128 [R7+0x32400], desc[UR38][R2.64+0x300], P6 ;  /* 0x324003000207afae */ /* 0x0001e2000b101d66 */
[----:B------:R-:W-:Y:S02]  /*17910*/  @!P3 LOP3.LUT R9, R5, 0x40, RZ, 0xc0, !PT ;  /* 0x000000400509b812 */ /* 0x000fe400078ec0ff */
[----:B------:R-:W-:-:S07]  /*17920*/  @!P3 SHF.R.U32.HI R8, RZ, 0x3, R8 ;  /* 0x00000003ff08b819 */ /* 0x000fce0000011608 */
[----:B0-----:R-:W-:Y:S05]  /*17930*/  WARPSYNC.COLLECTIVE R15, `(.L_x_4254) ;  /* 0x000000000f087348 */ /* 0x001fea0003c00000 */
[----:B------:R1:W2:Y:S02]  /*17940*/  SHFL.IDX P6, R14, R13, R12, R11 ;  /* 0x0000000c0d0e7389 */ /* 0x0002a400000c000b */
[----:B012---:R-:W-:Y:S01]  /*17950*/  ENDCOLLECTIVE ;  /* 0x000000000000791b */ /* 0x007fe20003800000 */
.L_x_4254:
[----:B------:R-:W-:Y:S01]  /*17960*/  @!P3 SHF.R.U32.HI R9, RZ, 0x2, R9 ;  /* 0x00000002ff09b819 */ /* 0x000fe20000011609 */
[----:B------:R-:W-:Y:S01]  /*17970*/  @!PT LDS RZ, [RZ] ;  /* 0x00000000fffff984 */ /* 0x000fe20000000800 */
[----:B------:R-:W-:Y:S01]  /*17980*/  @!PT LDS RZ, [RZ] ;  /* 0x00000000fffff984 */ /* 0x000fe20000000800 */
[----:B------:R-:W-:Y:S01]  /*17990*/  @!PT LDS RZ, [RZ] ;  /* 0x00000000fffff984 */ /* 0x000fe20000000800 */
[----:B------:R0:W-:Y:S01]  /*179a0*/  @!P2 LDGSTS.E.BYPASS.LTC128B.128 [R7+0x34400], desc[UR38][R2.64+0x380], P4 ;  /* 0x344003800207afae */ /* 0x0001e2000a101d66 */
[----:B------:R-:W-:Y:S02]  /*179b0*/  @!P3 ISETP.NE.U32.AND P4, PT, R8, RZ, PT ;  /* 0x000000ff0800b20c */ /* 0x000fe40003f85070 */
[----:B------:R-:W-:Y:S02]  /*179c0*/  @!P3 ISETP.NE.U32.AND P2, PT, R9, RZ, PT ;  /* 0x000000ff0900b20c */ /* 0x000fe40003f45070 */
[----:B------:R-:W-:-:S04]  /*179d0*/  @P5 LOP3.LUT R19, R19, 0x1000, RZ, 0xfc, !PT ;  /* 0x0000100013135812 */ /* 0x000fc800078efcff */
[C---:B------:R-:W-:Y:S01]  /*179e0*/  LOP3.LUT P5, RZ, R19.reuse, 0x8, RZ, 0xc0, !PT ;  /* 0x0000000813ff7812 */ /* 0x040fe200078ac0ff */
[----:B------:R-:W-:Y:S01]  /*179f0*/  IMAD.MOV.U32 R13, RZ, RZ, R0 ;  /* 0x000000ffff0d7224 */ /* 0x000fe200078e0000 */
[----:B------:R-:W-:-:S05]  /*17a00*/  LOP3.LUT R19, R19, 0xffffffdf, RZ, 0xc0, !PT ;  /* 0xffffffdf13137812 */ /* 0x000fca00078ec0ff */
[----:B------:R-:W-:Y:S01]  /*17a10*/  @P2 LOP3.LUT R19, R19, 0x20, RZ, 0xfc, !PT ;  /* 0x0000002013132812 */ /* 0x000fe200078efcff */
[----:B0-----:R-:W-:-:S07]  /*17a20*/  IMAD.MOV.U32 R8, RZ, RZ, R14 ;  /* 0x000000ffff087224 */ /* 0x001fce00078e000e */
[----:B------:R-:W-:Y:S05]  /*17a30*/  WARPSYNC.COLLECTIVE R15, `(.L_x_4255) ;  /* 0x000000000f087348 */ /* 0x000fea0003c00000 */
[----:B------:R0:W1:Y:S02]  /*17a40*/  SHFL.IDX P6, R14, R13, R12, R11 ;  /* 0x0000000c0d0e7389 */ /* 0x00006400000c000b */
[----:B01----:R-:W-:Y:S01]  /*17a50*/  ENDCOLLECTIVE ;  /* 0x000000000000791b */ /* 0x003fe20003800000 */
.L_x_4255:
[----:B------:R-:W-:Y:S02]  /*17a60*/  IMAD.MOV.U32 R13, RZ, RZ, R4 ;  /* 0x000000ffff0d7224 */ /* 0x000fe400078e0004 */
[----:B------:R-:W-:Y:S01]  /*17a70*/  IMAD.MOV.U32 R12, RZ, RZ, 0x2 ;  /* 0x00000002ff0c7424 */ /* 0x000fe200078e00ff */
[----:B------:R-:W-:Y:S02]  /*17a80*/  @!P3 LEA R21, P2, R10, R14, 0x1 ;  /* 0x0000000e0a15b211 */ /* 0x000fe400078408ff */
[----:B------:R-:W-:-:S03]  /*17a90*/  LOP3.LUT P6, RZ, R19, 0x20, RZ, 0xc0, !PT ;  /* 0x0000002013ff7812 */ /* 0x000fc600078cc0ff */
[----:B------:R-:W-:Y:S01]  /*17aa0*/  @!P3 IMAD.X R8, RZ, RZ, R8, P2 ;  /* 0x000000ffff08b224 */ /* 0x000fe200010e0608 */
[----:B------:R-:W-:Y:S01]  /*17ab0*/  LOP3.LUT P2, RZ, R19, 0x2, RZ, 0xc0, !PT ;  /* 0x0000000213ff7812 */ /* 0x000fe2000784c0ff */
[----:B------:R-:W-:Y:S02]  /*17ac0*/  @!P3 IMAD.MOV.U32 R2, RZ, RZ, R21 ;  /* 0x000000ffff02b224 */ /* 0x000fe400078e0015 */
[----:B------:R-:W-:-:S05]  /*17ad0*/  @!P3 IMAD.MOV.U32 R3, RZ, RZ, R8 ;  /* 0x000000ffff03b224 */ /* 0x000fca00078e0008 */
[----:B------:R-:W-:Y:S01]  /*17ae0*/  @!PT LDS RZ, [RZ] ;  /* 0x00000000fffff984 */ /* 0x000fe20000000800 */
[----:B------:R-:W-:Y:S01]  /*17af0*/  @!PT LDS RZ, [RZ] ;  /* 0x00000000fffff984 */ /* 0x000fe20000000800 */
[----:B------:R-:W-:Y:S01]  /*17b00*/  @!PT LDS RZ, [RZ] ;  /* 0x00000000fffff984 */ /* 0x000fe20000000800 */
[----:B------:R0:W-:Y:S01]  /*17b10*/  @!P3 LDGSTS.E.BYPASS.LTC128B.128 [R7+0x26c00], desc[UR38][R2.64], !P5 ;  /* 0x26c000000207bfae */ /* 0x0001e2000e901d66 */
[----:B------:R-:W-:-:S13]  /*17b20*/  LOP3.LUT P5, RZ, R19, 0x1000, RZ, 0xc0, !PT ;  /* 0x0000100013ff7812 */ /* 0x000fda00078ac0ff */
[----:B------:R0:W-:Y:S01]  /*17b30*/  @!P3 LDGSTS.E.BYPASS.LTC128B.128 [R7+0x28c00], desc[UR38][R2.64+0x80], !P5 ;  /* 0x28c000800207bfae */ /* 0x0001e2000e901d66 */
[C---:B------:R-:W-:Y:S02]  /*17b40*/  LOP3.LUT P5, RZ, R19.reuse, 0x800, RZ, 0xc0, !PT ;  /* 0x0000080013ff7812 */ /* 0x040fe400078ac0ff */
[----:B------:R-:W-:Y:S01]  /*17b50*/  LOP3.LUT R19, R19, 0xffffff7f, RZ, 0xc0, !PT ;  /* 0xffffff7f13137812 */ /* 0x000fe200078ec0ff */
[----:B------:R0:W-:Y:S03]  /*17b60*/  @!P3 LDGSTS.E.BYPASS.LTC128B.128 [R7+0x2ac00], desc[UR38][R2.64+0x100], !P2 ;  /* 0x2ac001000207bfae */ /* 0x0001e6000d101d66 */
[----:B------:R-:W-:-:S04]  /*17b70*/  @P2 LOP3.LUT R19, R19, 0x80, RZ, 0xfc, !PT ;  /* 0x0000008013132812 */ /* 0x000fc800078efcff */
[C---:B------:R-:W-:Y:S02]  /*17b80*/  LOP3.LUT P2, RZ, R19.reuse, 0x4, RZ, 0xc0, !PT ;  /* 0x0000000413ff7812 */ /* 0x040fe4000784c0ff */
[----:B------:R-:W-:Y:S01]  /*17b90*/  LOP3.LUT R19, R19, 0xfffffeff, RZ, 0xc0, !PT ;  /* 0xfffffeff13137812 */ /* 0x000fe200078ec0ff */
[----:B------:R0:W-:Y:S04]  /*17ba0*/  @!P3 LDGSTS.E.BYPASS.LTC128B.128 [R7+0x2cc00], desc[UR38][R2.64+0x180], !P5 ;  /* 0x2cc001800207bfae */ /* 0x0001e8000e901d66 */
[----:B------:R0:W-:Y:S04]  /*17bb0*/  @!P3 LDGSTS.E.BYPASS.LTC128B.128 [R7+0x2ec00], desc[UR38][R2.64+0x200], !P0 ;  /* 0x2ec002000207bfae */ /* 0x0001e8000c101d66 */
[----:B------:R0:W-:Y:S02]  /*17bc0*/  @!P3 LDGSTS.E.BYPASS.LTC128B.128 [R7+0x30c00], desc[UR38][R2.64+0x280], !P1 ;  /* 0x30c002800207bfae */ /* 0x0001e4000c901d66 */
[----:B------:R-:W-:-:S02]  /*17bd0*/  @P2 LOP3.LUT R19, R19, 0x100, RZ, 0xfc, !PT ;  /* 0x0000010013132812 */ /* 0x000fc400078efcff */
[----:B------:R0:W-:Y:S02]  /*17be0*/  @!P3 LDGSTS.E.BYPASS.LTC128B.128 [R7+0x32c00], desc[UR38][R2.64+0x300], P6 ;  /* 0x32c003000207bfae */ /* 0x0001e4000b101d66 */
[----:B------:R-:W-:-:S13]  /*17bf0*/  LOP3.LUT P2, RZ, R19, 0x8, RZ, 0xc0, !PT ;  /* 0x0000000813ff7812 */ /* 0x000fda000784c0ff */
[----:B0-----:R-:W-:Y:S05]  /*17c00*/  WARPSYNC.COLLECTIVE R15, `(.L_x_4256) ;  /* 0x000000000f087348 */ /* 0x001fea0003c00000 */
[----:B------:R1:W2:Y:S02]  /*17c10*/  SHFL.IDX P6, R14, R13, R12, R11 ;  /* 0x0000000c0d0e7389 */ /* 0x0002a400000c000b */
[----:B012---:R-:W-:Y:S01]  /*17c20*/  ENDCOLLECTIVE ;  /* 0x000000000000791b */ /* 0x007fe20003800000 */
.L_x_4256:
[----:B------:R-:W-:Y:S01]  /*17c30*/  LOP3.LUT R19, R19, 0xfffffdff, RZ, 0xc0, !PT ;  /* 0xfffffdff13137812 */ /* 0x000fe200078ec0ff */
[----:B------:R-:W-:Y:S01]  /*17c40*/  @!PT LDS RZ, [RZ] ;  /* 0x00000000fffff984 */ /* 0x000fe20000000800 */
[----:B------:R-:W-:Y:S01]  /*17c50*/  @!PT LDS RZ, [RZ] ;  /* 0x00000000fffff984 */ /* 0x000fe20000000800 */
[----:B------:R-:W-:Y:S01]  /*17c60*/  @!PT LDS RZ, [RZ] ;  /* 0x00000000fffff984 */ /* 0x000fe20000000800 */
[----:B------:R0:W-:Y:S03]  /*17c70*/  @!P3 LDGSTS.E.BYPASS.LTC128B.128 [R7+0x34c00], desc[UR38][R2.64+0x380], P4 ;  /* 0x34c003800207bfae */ /* 0x0001e6000a101d66 */
[----:B------:R-:W-:Y:S01]  /*17c80*/  @P2 LOP3.LUT R19, R19, 0x200, RZ, 0xfc, !PT ;  /* 0x0000020013132812 */ /* 0x000fe200078efcff */
[----:B------:R-:W-:-:S03]  /*17c90*/  IMAD.MOV.U32 R13, RZ, RZ, R0 ;  /* 0x000000ffff0d7224 */ /* 0x000fc600078e0000 */
[----:B------:R-:W-:Y:S01]  /*17ca0*/  LOP3.LUT P4, RZ, R19, 0x400, RZ, 0xc0, !PT ;  /* 0x0000040013ff7812 */ /* 0x000fe2000788c0ff */
[----:B------:R-:W-:-:S12]  /*17cb0*/  IMAD.MOV.U32 R10, RZ, RZ, R14 ;  /* 0x000000ffff0a7224 */ /* 0x000fd800078e000e */
[----:B0-----:R-:W-:Y:S05]  /*17cc0*/  WARPSYNC.COLLECTIVE R15, `(.L_x_4257) ;  /* 0x000000000f087348 */ /* 0x001fea0003c00000 */
[----:B------:R1:W2:Y:S02]  /*17cd0*/  SHFL.IDX P6, R14, R13, R12, R11 ;  /* 0x0000000c0d0e7389 */ /* 0x0002a400000c000b */
[----:B012---:R-:W-:Y:S01]  /*17ce0*/  ENDCOLLECTIVE ;  /* 0x000000000000791b */ /* 0x007fe20003800000 */
.L_x_4257:
[----:B------:R-:W-:Y:S02]  /*17cf0*/  @!P4 LOP3.LUT R8, R6, 0x80, RZ, 0xc0, !PT ;  /* 0x000000800608c812 */ /* 0x000fe400078ec0ff */
[----:B------:R-:W-:Y:S02]  /*17d00*/  @!P4 LOP3.LUT R2, R5, 0x40, RZ, 0xc0, !PT ;  /* 0x000000400502c812 */ /* 0x000fe400078ec0ff */
[----:B------:R-:W-:Y:S02]  /*17d10*/  @!P4 SHF.R.U32.HI R8, RZ, 0x3, R8 ;  /* 0x00000003ff08c819 */ /* 0x000fe40000011608 */
[----:B------:R-:W-:Y:S02]  /*17d20*/  @!P4 SHF.R.U32.HI R9, RZ, 0x2, R2 ;  /* 0x00000002ff09c819 */ /* 0x000fe40000011602 */
[----:B------:R-:W-:Y:S01]  /*17d30*/  @!P4 ISETP.NE.U32.AND P3, PT, R8, RZ, PT ;  /* 0x000000ff0800c20c */ /* 0x000fe20003f65070 */
[----:B------:R-:W0:Y:S01]  /*17d40*/  S2R R15, SR_TID.X ;  /* 0x00000000000f7919 */ /* 0x000e220000002100 */
[----:B------:R-:W-:Y:S01]  /*17d50*/  IMAD.MOV.U32 R3, RZ, RZ, R14 ;  /* 0x000000ffff037224 */ /* 0x000fe200078e000e */
[----:B------:R-:W-:Y:S01]  /*17d60*/  @!P4 ISETP.NE.U32.AND P6, PT, R9, RZ, PT ;  /* 0x000000ff0900c20c */ /* 0x000fe20003fc5070 */
[----:B0-----:R-:W-:-:S05]  /*17d70*/  IMAD.SHL.U32 R15, R15, 0x8, RZ ;  /* 0x000000080f0f7824 */ /* 0x001fca00078e00ff */
[----:B------:R-:W-:-:S04]  /*17d80*/  LOP3.LUT R15, R15, 0x38, RZ, 0xc0, !PT ;  /* 0x000000380f0f7812 */ /* 0x000fc800078ec0ff */
[----:B------:R-:W-:-:S05]  /*17d90*/  @!P4 LEA R8, P2, R15, R3, 0x1 ;  /* 0x000000030f08c211 */ /* 0x000fca00078408ff */
[----:B------:R-:W-:Y:S01]  /*17da0*/  @!P4 IMAD.X R3, RZ, RZ, R10, P2 ;  /* 0x000000ffff03c224 */ /* 0x000fe200010e060a */
[----:B------:R-:W-:Y:S01]  /*17db0*/  LOP3.LUT P2, RZ, R19, 0x200, RZ, 0xc0, !PT ;  /* 0x0000020013ff7812 */ /* 0x000fe2000784c0ff */
[----:B------:R-:W-:-:S12]  /*17dc0*/  @!P4 IMAD.MOV.U32 R2, RZ, RZ, R8 ;  /* 0x000000ffff02c224 */ /* 0x000fd800078e0008 */
[----:B------:R-:W-:Y:S01]  /*17dd0*/  @!PT LDS RZ, [RZ] ;  /* 0x00000000fffff984 */ /* 0x000fe20000000800 */
[----:B------:R-:W-:Y:S01]  /*17de0*/  @!PT LDS RZ, [RZ] ;  /* 0x00000000fffff984 */ /* 0x000fe20000000800 */
[----:B------:R-:W-:Y:S01]  /*17df0*/  @!PT LDS RZ, [RZ] ;  /* 0x00000000fffff984 */ /* 0x000fe20000000800 */
[----:B------:R0:W-:Y:S01]  /*17e00*/  @!P4 LDGSTS.E.BYPASS.LTC128B.128 [R7+0x27400], desc[UR38][R2.64], !P2 ;  /* 0x274000000207cfae */ /* 0x0001e2000d101d66 */
[----:B------:R-:W-:-:S13]  /*17e10*/  LOP3.LUT P2, RZ, R19, 0x100, RZ, 0xc0, !PT ;  /* 0x0000010013ff7812 */ /* 0x000fda000784c0ff */
[----:B------:R0:W-:Y:S01]  /*17e20*/  @!P4 LDGSTS.E.BYPASS.LTC128B.128 [R7+0x29400], desc[UR38][R2.64+0x80], !P2 ;  /* 0x294000800207cfae */ /* 0x0001e2000d101d66 */
[----:B------:R-:W-:-:S13]  /*17e30*/  LOP3.LUT P2, RZ, R19, 0x80, RZ, 0xc0, !PT ;  /* 0x0000008013ff7812 */ /* 0x000fda000784c0ff */
[----:B------:R0:W-:Y:S04]  /*17e40*/  @!P4 LDGSTS.E.BYPASS.LTC128B.128 [R7+0x2b400], desc[UR38][R2.64+0x100], !P2 ;  /* 0x2b4001000207cfae */ /* 0x0001e8000d101d66 */
[----:B------:R0:W-:Y:S04]  /*17e50*/  @!P4 LDGSTS.E.BYPASS.LTC128B.128 [R7+0x2d400], desc[UR38][R2.64+0x180], !P5 ;  /* 0x2d4001800207cfae */ /* 0x0001e8000e901d66 */
[----:B------:R0:W-:Y:S04]  /*17e60*/  @!P4 LDGSTS.E.BYPASS.LTC128B.128 [R7+0x2f400], desc[UR38][R2.64+0x200], !P0 ;  /* 0x2f4002000207cfae */ /* 0x0001e8000c101d66 */
[----:B------:R0:W-:Y:S04]  /*17e70*/  @!P4 LDGSTS.E.BYPASS.LTC128B.128 [R7+0x31400], desc[UR38][R2.64+0x280], !P1 ;  /* 0x314002800207cfae */ /* 0x0001e8000c901d66 */
[----:B------:R0:W-:Y:S04]  /*17e80*/  @!P4 LDGSTS.E.BYPASS.LTC128B.128 [R7+0x33400], desc[UR38][R2.64+0x300], P6 ;  /* 0x334003000207cfae */ /* 0x0001e8000b101d66 */
[----:B------:R0:W-:Y:S04]  /*17e90*/  @!P4 LDGSTS.E.BYPASS.LTC128B.128 [R7+0x35400], desc[UR38][R2.64+0x380], P3 ;  /* 0x354003800207cfae */ /* 0x0001e80009901d66 */
[----:B------:R0:W5:Y:S01]  /*17ea0*/  LDL.LU R7, [R1+0x74] ;  /* 0x0000740001077983 */ /* 0x0001620000300800 */
[----:B------:R-:W-:-:S02]  /*17eb0*/  IMAD.MOV.U32 R13, RZ, RZ, R4 ;  /* 0x000000ffff0d7224 */ /* 0x000fc400078e0004 */
[----:B------:R-:W-:Y:S02]  /*17ec0*/  IMAD.MOV.U32 R12, RZ, RZ, 0x3 ;  /* 0x00000003ff0c7424 */ /* 0x000fe400078e00ff */
[----:B------:R-:W-:-:S07]  /*17ed0*/  IMAD.MOV.U32 R15, RZ, RZ, -0x1 ;  /* 0xffffffffff0f7424 */ /* 0x000fce00078e00ff */
[----:B0----5:R-:W-:Y:S05]  /*17ee0*/  WARPSYNC.COLLECTIVE R15, `(.L_x_4258) ;  /* 0x000000000f087348 */ /* 0x021fea0003c00000 */
[----:B------:R1:W2:Y:S02]  /*17ef0*/  SHFL.IDX P6, R14, R13, R12, R11 ;  /* 0x0000000c0d0e7389 */ /* 0x0002a400000c000b */
[----:B012--5:R-:W-:Y:S01]  /*17f00*/  ENDCOLLECTIVE ;  /* 0x000000000000791b */ /* 0x027fe20003800000 */
.L_x_4258:
[----:B------:R-:W-:Y:S02]  /*17f10*/  IMAD.MOV.U32 R13, RZ, RZ, R0 ;  /* 0x000000ffff0d7224 */ /* 0x000fe400078e0000 */
[----:B------:R-:W-:-:S07]  /*17f20*/  IMAD.MOV.U32 R4, RZ, RZ, R14 ;  /* 0x000000ffff047224 */ /* 0x000fce00078e000e */
[----:B------:R-:W-:Y:S05]  /*17f30*/  WARPSYNC.COLLECTIVE R15, `(.L_x_4259) ;  /* 0x000000000f087348 */ /* 0x000fea0003c00000 */
[----:B------:R0:W1:Y:S02]  /*17f40*/  SHFL.IDX P6, R14, R13, R12, R11 ;  /* 0x0000000c0d0e7389 */ /* 0x00006400000c000b */
[----:B01----:R-:W-:Y:S01]  /*17f50*/  ENDCOLLECTIVE ;  /* 0x000000000000791b */ /* 0x003fe20003800000 */
.L_x_4259:
[----:B------:R-:W-:Y:S01]  /*17f60*/  IMAD.MOV.U32 R0, RZ, RZ, R14 ;  /* 0x000000ffff007224 */ /* 0x000fe200078e000e */
[----:B------:R-:W-:Y:S06]  /*17f70*/  BRA `(.L_x_4260) ;  /* 0xffffffa000447947 */ /* 0x000fec000383ffff */
.L_x_4129:
[----:B0-----:R0:W2:Y:S02]  /*17f80*/  SYNCS.PHASECHK.TRANS64.TRYWAIT P0, [R18+URZ+0x38820], R0 ;  /* 0x03882000120075a7 */ /* 0x0010a4000800017f */
[----:B--2---:R-:W-:Y:S05]  /*17f90*/  @!P0 NANOSLEEP.SYNCS 0x989680 ;  /* 0x009896800000895d */ /* 0x004fea0003900000 */
[----:B------:R-:W2:Y:S02]  /*17fa0*/  @!P0 SYNCS.PHASECHK.TRANS64 P0, [R18+URZ+0x38820], R0 ;  /* 0x03882000120085a7 */ /* 0x000ea4000800007f */
[----:B--2---:R-:W-:Y:S05]  /*17fb0*/  @!P0 BRA `(.L_x_4129) ;  /* 0xfffffffc00f08947 */ /* 0x004fea000383ffff */
[----:B------:R-:W-:Y:S05]  /*17fc0*/  BRA `(.L_x_4261) ;  /* 0xffffffa000fc7947 */ /* 0x000fea000383ffff */
.L_x_4133:
[----:B0-----:R0:W1:Y:S02]  /*17fd0*/  SYNCS.PHASECHK.TRANS64.TRYWAIT P0, [R0+URZ+0x38860], R2 ;  /* 0x03886002000075a7 */ /* 0x001064000800017f */
[----:B-1----:R-:W-:Y:S05]  /*17fe0*/  @!P0 NANOSLEEP.SYNCS 0x989680 ;  /* 0x009896800000895d */ /* 0x002fea0003900000 */
[----:B------:R-:W1:Y:S02]  /*17ff0*/  @!P0 SYNCS.PHASECHK.TRANS64 P0, [R0+URZ+0x38860], R2 ;  /* 0x03886002000085a7 */ /* 0x000e64000800007f */
[----:B-1----:R-:W-:Y:S05]  /*18000*/  @!P0 BRA `(.L_x_4133) ;  /* 0xfffffffc00f08947 */ /* 0x002fea000383ffff */
[----:B------:R-:W-:Y:S05]  /*18010*/  BRA `(.L_x_4262) ;  /* 0xffffffa400207947 */ /* 0x000fea000383ffff */
.L_x_4152:
[----:B--2---:R2:W3:Y:S02]  /*18020*/  SYNCS.PHASECHK.TRANS64.TRYWAIT P0, [R3+URZ+0x38840], R2 ;  /* 0x03884002030075a7 */ /* 0x0044e4000800017f */
[----:B---3--:R-:W-:Y:S05]  /*18030*/  @!P0 NANOSLEEP.SYNCS 0x989680 ;  /* 0x009896800000895d */ /* 0x008fea0003900000 */
[----:B------:R-:W3:Y:S02]  /*18040*/  @!P0 SYNCS.PHASECHK.TRANS64 P0, [R3+URZ+0x38840], R2 ;  /* 0x03884002030085a7 */ /* 0x000ee4000800007f */
[----:B---3--:R-:W-:Y:S05]  /*18050*/  @!P0 BRA `(.L_x_4152) ;  /* 0xfffffffc00f08947 */ /* 0x008fea000383ffff */
[----:B------:R-:W-:Y:S05]  /*18060*/  BRA `(.L_x_4263) ;  /* 0xffffffb000387947 */ /* 0x000fea000383ffff */
.L_x_4157:
[----:B0-----:R0:W1:Y:S02]  /*18070*/  SYNCS.PHASECHK.TRANS64.TRYWAIT P0, [R3+URZ+0x38860], R2 ;  /* 0x03886002030075a7 */ /* 0x001064000800017f */
[----:B-1----:R-:W-:Y:S05]  /*18080*/  @!P0 NANOSLEEP.SYNCS 0x989680 ;  /* 0x009896800000895d */ /* 0x002fea0003900000 */
[----:B------:R-:W1:Y:S02]  /*18090*/  @!P0 SYNCS.PHASECHK.TRANS64 P0, [R3+URZ+0x38860], R2 ;  /* 0x03886002030085a7 */ /* 0x000e64000800007f */
[----:B-1----:R-:W-:Y:S05]  /*180a0*/  @!P0 BRA `(.L_x_4157) ;  /* 0xfffffffc00f08947 */ /* 0x002fea000383ffff */
[----:B------:R-:W-:Y:S05]  /*180b0*/  BRA `(.L_x_4264) ;  /* 0xffffffb000b87947 */ /* 0x000fea000383ffff */
.L_x_4172:
[----:B-1----:R1:W2:Y:S02]  /*180c0*/  SYNCS.PHASECHK.TRANS64.TRYWAIT P0, [R4+URZ+0x38840], R2 ;  /* 0x03884002040075a7 */ /* 0x0022a4000800017f */
[----:B--2---:R-:W-:Y:S05]  /*180d0*/  @!P0 NANOSLEEP.SYNCS 0x989680 ;  /* 0x009896800000895d */ /* 0x004fea0003900000 */
[----:B------:R-:W2:Y:S02]  /*180e0*/  @!P0 SYNCS.PHASECHK.TRANS64 P0, [R4+URZ+0x38840], R2 ;  /* 0x03884002040085a7 */ /* 0x000ea4000800007f */
[----:B--2---:R-:W-:Y:S05]  /*180f0*/  @!P0 BRA `(.L_x_4172) ;  /* 0xfffffffc00f08947 */ /* 0x004fea000383ffff */
[----:B------:R-:W-:Y:S05]  /*18100*/  BRA `(.L_x_4265) ;  /* 0xffffffbc00987947 */ /* 0x000fea000383ffff */
.L_x_4177:
[----:B0-----:R0:W2:Y:S02]  /*18110*/  SYNCS.PHASECHK.TRANS64.TRYWAIT P0, [R4+URZ+0x38860], R2 ;  /* 0x03886002040075a7 */ /* 0x0010a4000800017f */
[----:B--2---:R-:W-:Y:S05]  /*18120*/  @!P0 NANOSLEEP.SYNCS 0x989680 ;  /* 0x009896800000895d */ /* 0x004fea0003900000 */
[----:B------:R-:W2:Y:S02]  /*18130*/  @!P0 SYNCS.PHASECHK.TRANS64 P0, [R4+URZ+0x38860], R2 ;  /* 0x03886002040085a7 */ /* 0x000ea4000800007f */
[----:B--2---:R-:W-:Y:S05]  /*18140*/  @!P0 BRA `(.L_x_4177) ;  /* 0xfffffffc00f08947 */ /* 0x004fea000383ffff */
[----:B------:R-:W-:Y:S05]  /*18150*/  BRA `(.L_x_4266) ;  /* 0xffffffc000147947 */ /* 0x000fea000383ffff */
.L_x_4192:
[----:B-1----:R1:W2:Y:S02]  /*18160*/  SYNCS.PHASECHK.TRANS64.TRYWAIT P0, [R4+URZ+0x38840], R2 ;  /* 0x03884002040075a7 */ /* 0x0022a4000800017f */
[----:B--2---:R-:W-:Y:S05]  /*18170*/  @!P0 NANOSLEEP.SYNCS 0x989680 ;  /* 0x009896800000895d */ /* 0x004fea0003900000 */
[----:B------:R-:W2:Y:S02]  /*18180*/  @!P0 SYNCS.PHASECHK.TRANS64 P0, [R4+URZ+0x38840], R2 ;  /* 0x03884002040085a7 */ /* 0x000ea4000800007f */
[----:B--2---:R-:W-:Y:S05]  /*18190*/  @!P0 BRA `(.L_x_4192) ;  /* 0xfffffffc00f08947 */ /* 0x004fea000383ffff */
[----:B------:R-:W-:Y:S05]  /*181a0*/  BRA `(.L_x_4267) ;  /* 0xffffffc800d47947 */ /* 0x000fea000383ffff */
.L_x_4197:
[----:B0-----:R0:W2:Y:S02]  /*181b0*/  SYNCS.PHASECHK.TRANS64.TRYWAIT P0, [R4+URZ+0x38860], R2 ;  /* 0x03886002040075a7 */ /* 0x0010a4000800017f */
[----:B--2---:R-:W-:Y:S05]  /*181c0*/  @!P0 NANOSLEEP.SYNCS 0x989680 ;  /* 0x009896800000895d */ /* 0x004fea0003900000 */
[----:B------:R-:W2:Y:S02]  /*181d0*/  @!P0 SYNCS.PHASECHK.TRANS64 P0, [R4+URZ+0x38860], R2 ;  /* 0x03886002040085a7 */ /* 0x000ea4000800007f */
[----:B--2---:R-:W-:Y:S05]  /*181e0*/  @!P0 BRA `(.L_x_4197) ;  /* 0xfffffffc00f08947 */ /* 0x004fea000383ffff */
[----:B------:R-:W-:Y:S05]  /*181f0*/  BRA `(.L_x_4268) ;  /* 0xffffffcc00547947 */ /* 0x000fea000383ffff */
.L_x_4213:
[----:B-1----:R-:W5:Y:S01]  /*18200*/  LDL R3, [R1] ;  /* 0x0000000001037983 */ /* 0x002f620000100800 */
[----:B------:R-:W-:Y:S01]  /*18210*/  BSSY B0, `(.L_x_4269) ;  /* 0x0000008000007945 */ /* 0x000fe20003800000 */
[----:B------:R-:W-:Y:S02]  /*18220*/  IMAD.MOV.U32 R12, RZ, RZ, RZ ;  /* 0x000000ffff0c7224 */ /* 0x000fe400078e00ff */
[----:B0-----:R-:W-:Y:S02]  /*18230*/  IMAD.MOV.U32 R11, RZ, RZ, 0x1f ;  /* 0x0000001fff0b7424 */ /* 0x001fe400078e00ff */
[----:B------:R-:W-:Y:S02]  /*18240*/  IMAD.MOV.U32 R15, RZ, RZ, -0x1 ;  /* 0xffffffffff0f7424 */ /* 0x000fe400078e00ff */
[----:B-----5:R-:W-:-:S07]  /*18250*/  IMAD.MOV.U32 R13, RZ, RZ, R3 ;  /* 0x000000ffff0d7224 */ /* 0x020fce00078e0003 */
[----:B--234-:R-:W-:Y:S05]  /*18260*/  WARPSYNC.COLLECTIVE R15, `(.L_x_4270) ;  /* 0x000000000f087348 */ /* 0x01cfea0003c00000 */
[----:B------:R0:W1:Y:S02]  /*18270*/  SHFL.IDX P6, R14, R13, R12, R11 ;  /* 0x0000000c0d0e7389 */ /* 0x00006400000c000b */
[----:B01234-:R-:W-:Y:S01]  /*18280*/  ENDCOLLECTIVE ;  /* 0x000000000000791b */ /* 0x01ffe20003800000 */
.L_x_4270:
[----:B------:R-:W-:Y:S05]  /*18290*/  BSYNC B0 ;  /* 0x0000000000007941 */ /* 0x000fea0003800000 */
.L_x_4269:
        /* <DEDUP_REMOVED lines=9> */
.L_x_4271:
        /* <DEDUP_REMOVED lines=25> */
.L_x_4272:
        /* <DEDUP_REMOVED lines=8> */
.L_x_4273:
        /* <DEDUP_REMOVED lines=8> */
.L_x_4274:
        /* <DEDUP_REMOVED lines=8> */
.L_x_4275:
        /* <DEDUP_REMOVED lines=8> */
.L_x_4276:
        /* <DEDUP_REMOVED lines=9> */
.L_x_4277:
[----:B------:R-:W-:Y:S01]  /*18750*/  IMAD.MOV.U32 R9, RZ, RZ, R14 ;  /* 0x000000ffff097224 */ /* 0x000fe200078e000e */
[----:B------:R-:W-:Y:S06]  /*18760*/  BRA `(.L_x_4278) ;  /* 0xffffffd400947947 */ /* 0x000fec000383ffff */
.L_x_4216:
        /* <DEDUP_REMOVED lines=8> */
.L_x_4280:
[----:B------:R-:W-:Y:S05]  /*187f0*/  BSYNC B0 ;  /* 0x0000000000007941 */ /* 0x000fea0003800000 */
.L_x_4279:
        /* <DEDUP_REMOVED lines=10> */
.L_x_4281:
        /* <DEDUP_REMOVED lines=8> */
.L_x_4282:
        /* <DEDUP_REMOVED lines=8> */
.L_x_4283:
        /* <DEDUP_REMOVED lines=8> */
.L_x_4284:
        /* <DEDUP_REMOVED lines=9> */
.L_x_4285:
[----:B------:R-:W-:Y:S01]  /*18ab0*/  IMAD.MOV.U32 R9, RZ, RZ, R14 ;  /* 0x000000ffff097224 */ /* 0x000fe200078e000e */
[----:B------:R-:W-:Y:S06]  /*18ac0*/  BRA `(.L_x_4286) ;  /* 0xffffffd400687947 */ /* 0x000fec000383ffff */
.L_x_4218:
[----:B------:R-:W-:Y:S01]  /*18ad0*/  BSSY B0, `(.L_x_4287) ;  /* 0x0000006000007945 */ /* 0x000fe20003800000 */
[----:B------:R-:W-:Y:S01]  /*18ae0*/  PLOP3.LUT P6, PT, P6, PT, PT, 0x8, 0x0 ;  /* 0x000000000000781c */ /* 0x000fe200037ce170 */
[----:B------:R-:W-:-:S12]  /*18af0*/  IMAD.MOV.U32 R15, RZ, RZ, -0x1 ;  /* 0xffffffffff0f7424 */ /* 0x000fd800078e00ff */
[----:B0-----:R-:W-:Y:S05]  /*18b00*/  WARPSYNC.COLLECTIVE R15, `(.L_x_4288) ;  /* 0x000000000f087348 */ /* 0x001fea0003c00000 */
[----:B------:R-:W-:Y:S01]  /*18b10*/  VOTE.ANY R14, PT, P6 ;  /* 0x00000000000e7806 */ /* 0x000fe200030e0100 */
[----:B0-----:R-:W-:Y:S06]  /*18b20*/  ENDCOLLECTIVE ;  /* 0x000000000000791b */ /* 0x001fec0003800000 */
.L_x_4288:
[----:B------:R-:W-:Y:S05]  /*18b30*/  BSYNC B0 ;  /* 0x0000000000007941 */ /* 0x000fea0003800000 */
.L_x_4287:
        /* <DEDUP_REMOVED lines=9> */
.L_x_4289:
[----:B------:R-:W-:Y:S02]  /*18bd0*/  IMAD.MOV.U32 R13, RZ, RZ, R7 ;  /* 0x000000ffff0d7224 */ /* 0x000fe400078e0007 */
[----:B------:R-:W-:-:S07]  /*18be0*/  IMAD.MOV.U32 R5, RZ, RZ, R14 ;  /* 0x000000ffff057224 */ /* 0x000fce00078e000e */
[----:B------:R-:W-:Y:S05]  /*18bf0*/  WARPSYNC.COLLECTIVE R15, `(.L_x_4290) ;  /* 0x000000000f087348 */ /* 0x000fea0003c00000 */
[----:B------:R0:W1:Y:S02]  /*18c00*/  SHFL.IDX P6, R14, R13, R12, R11 ;  /* 0x0000000c0d0e7389 */ /* 0x00006400000c000b */
[----:B01----:R-:W-:Y:S01]  /*18c10*/  ENDCOLLECTIVE ;  /* 0x000000000000791b */ /* 0x003fe20003800000 */
.L_x_4290:
[----:B------:R-:W-:Y:S01]  /*18c20*/  IMAD.MOV.U32 R7, RZ, RZ, R14 ;  /* 0x000000ffff077224 */ /* 0x000fe200078e000e */
[----:B------:R-:W-:Y:S06]  /*18c30*/  BRA `(.L_x_4291) ;  /* 0xffffffd400487947 */ /* 0x000fec000383ffff */
.L_x_4220:
[----:B------:R-:W-:Y:S01]  /*18c40*/  BSSY B0, `(.L_x_4292) ;  /* 0x0000007000007945 */ /* 0x000fe20003800000 */
[----:B------:R-:W-:Y:S02]  /*18c50*/  IMAD.MOV.U32 R13, RZ, RZ, R2 ;  /* 0x000000ffff0d7224 */ /* 0x000fe400078e0002 */
[----:B------:R-:W-:Y:S02]  /*18c60*/  IMAD.MOV.U32 R11, RZ, RZ, 0x1f ;  /* 0x0000001fff0b7424 */ /* 0x000fe400078e00ff */
[----:B------:R-:W-:-:S07]  /*18c70*/  IMAD.MOV.U32 R15, RZ, RZ, -0x1 ;  /* 0xffffffffff0f7424 */ /* 0x000fce00078e00ff */
[----:B0123--:R-:W-:Y:S05]  /*18c80*/  WARPSYNC.COLLECTIVE R15, `(.L_x_4293) ;  /* 0x000000000f087348 */ /* 0x00ffea0003c00000 */
[----:B------:R4:W0:Y:S02]  /*18c90*/  SHFL.IDX P6, R14, R13, R12, R11 ;  /* 0x0000000c0d0e7389 */ /* 0x00082400000c000b */
[----:B01234-:R-:W-:Y:S01]  /*18ca0*/  ENDCOLLECTIVE ;  /* 0x000000000000791b */ /* 0x01ffe20003800000 */
.L_x_4293:
[----:B------:R-:W-:Y:S05]  /*18cb0*/  BSYNC B0 ;  /* 0x0000000000007941 */ /* 0x000fea0003800000 */
.L_x_4292:
[----:B------:R-:W-:Y:S01]  /*18cc0*/  IMAD.MOV.U32 R2, RZ, RZ, R14 ;  /* 0x000000ffff027224 */ /* 0x000fe200078e000e */
[----:B------:R-:W-:Y:S06]  /*18cd0*/  BRA `(.L_x_4294) ;  /* 0xffffffd400387947 */ /* 0x000fec000383ffff */
.L_x_4224:
[----:B0-----:R0:W1:Y:S02]  /*18ce0*/  SYNCS.PHASECHK.TRANS64.TRYWAIT P0, [R9+URZ+0x38820], R0 ;  /* 0x03882000090075a7 */ /* 0x001064000800017f */
[----:B-1----:R-:W-:Y:S05]  /*18cf0*/  @!P0 NANOSLEEP.SYNCS 0x989680 ;  /* 0x009896800000895d */ /* 0x002fea0003900000 */
[----:B------:R-:W1:Y:S02]  /*18d00*/  @!P0 SYNCS.PHASECHK.TRANS64 P0, [R9+URZ+0x38820], R0 ;  /* 0x03882000090085a7 */ /* 0x000e64000800007f */
[----:B-1----:R-:W-:Y:S05]  /*18d10*/  @!P0 BRA `(.L_x_4224) ;  /* 0xfffffffc00f08947 */ /* 0x002fea000383ffff */
[----:B------:R-:W-:Y:S05]  /*18d20*/  BRA `(.L_x_4295) ;  /* 0xffffffd800d07947 */ /* 0x000fea000383ffff */
.L_x_4225:
        /* <DEDUP_REMOVED lines=11> */
.L_x_4297:
[----:B------:R-:W-:Y:S05]  /*18de0*/  BSYNC B0 ;  /* 0x0000000000007941 */ /* 0x000fea0003800000 */
.L_x_4296:
[----:B------:R-:W-:Y:S05]  /*18df0*/  BRA `(.L_x_4298) ;  /* 0xffffffd800b87947 */ /* 0x000fea000383ffff */
.L_x_4228:
[----:B------:R-:W-:Y:S01]  /*18e00*/  BSSY B1, `(.L_x_4299) ;  /* 0x0000006000017945 */ /* 0x000fe20003800000 */
[----:B------:R-:W-:-:S07]  /*18e10*/  IMAD.MOV.U32 R15, RZ, RZ, -0x1 ;  /* 0xffffffffff0f7424 */ /* 0x000fce00078e00ff */
[----:B0-----:R-:W-:Y:S05]  /*18e20*/  WARPSYNC.COLLECTIVE R15, `(.L_x_4300) ;  /* 0x000000000f0c7348 */ /* 0x001fea0003c00000 */
[----:B------:R-:W-:Y:S02]  /*18e30*/  ELECT P6, UR62, PT ;  /* 0x00000000003e782f */ /* 0x000fe400038c0000 */
[----:B------:R-:W-:Y:S01]  /*18e40*/  MOV R14, UR62 ;  /* 0x0000003e000e7c02 */ /* 0x000fe20008000f00 */
[----:B0-----:R-:W-:Y:S10]  /*18e50*/  ENDCOLLECTIVE ;  /* 0x000000000000791b */ /* 0x001ff40003800000 */
.L_x_4300:
[----:B------:R-:W-:Y:S05]  /*18e60*/  BSYNC B1 ;  /* 0x0000000000017941 */ /* 0x000fea0003800000 */
.L_x_4299:
[----:B------:R-:W-:Y:S05]  /*18e70*/  BRA `(.L_x_4301) ;  /* 0xffffffd800b07947 */ /* 0x000fea000383ffff */
.L_x_4229:
[----:B0-----:R0:W1:Y:S02]  /*18e80*/  SYNCS.PHASECHK.TRANS64.TRYWAIT P0, [R5+URZ], R4 ;  /* 0x00000004050075a7 */ /* 0x001064000800017f */
[----:B-1----:R-:W-:Y:S05]  /*18e90*/  @!P0 NANOSLEEP.SYNCS 0x989680 ;  /* 0x009896800000895d */ /* 0x002fea0003900000 */
[----:B------:R-:W1:Y:S02]  /*18ea0*/  @!P0 SYNCS.PHASECHK.TRANS64 P0, [R5+URZ], R4 ;  /* 0x00000004050085a7 */ /* 0x000e64000800007f */
[----:B-1----:R-:W-:Y:S05]  /*18eb0*/  @!P0 BRA `(.L_x_4229) ;  /* 0xfffffffc00f08947 */ /* 0x002fea000383ffff */
[----:B------:R-:W-:Y:S05]  /*18ec0*/  BRA `(.L_x_4302) ;  /* 0xffffffd800d87947 */ /* 0x000fea000383ffff */
.L_x_4230:
[----:B0-----:R0:W1:Y:S02]  /*18ed0*/  SYNCS.PHASECHK.TRANS64.TRYWAIT P0, [R7+URZ], R2 ;  /* 0x00000002070075a7 */ /* 0x001064000800017f */
[----:B-1----:R-:W-:Y:S05]  /*18ee0*/  @!P0 NANOSLEEP.SYNCS 0x989680 ;  /* 0x009896800000895d */ /* 0x002fea0003900000 */
[----:B------:R-:W1:Y:S02]  /*18ef0*/  @!P0 SYNCS.PHASECHK.TRANS64 P0, [R7+URZ], R2 ;  /* 0x00000002070085a7 */ /* 0x000e64000800007f */
[----:B-1----:R-:W-:Y:S05]  /*18f00*/  @!P0 BRA `(.L_x_4230) ;  /* 0xfffffffc00f08947 */ /* 0x002fea000383ffff */
[----:B------:R-:W-:Y:S05]  /*18f10*/  BRA `(.L_x_4303) ;  /* 0xffffffd800d87947 */ /* 0x000fea000383ffff */
.L_x_4231:
[----:B-1----:R1:W2:Y:S02]  /*18f20*/  SYNCS.PHASECHK.TRANS64.TRYWAIT P0, [R5+URZ], R4 ;  /* 0x00000004050075a7 */ /* 0x0022a4000800017f */
[----:B--2---:R-:W-:Y:S05]  /*18f30*/  @!P0 NANOSLEEP.SYNCS 0x989680 ;  /* 0x009896800000895d */ /* 0x004fea0003900000 */
[----:B------:R-:W2:Y:S02]  /*18f40*/  @!P0 SYNCS.PHASECHK.TRANS64 P0, [R5+URZ], R4 ;  /* 0x00000004050085a7 */ /* 0x000ea4000800007f */
[----:B--2---:R-:W-:Y:S05]  /*18f50*/  @!P0 BRA `(.L_x_4231) ;  /* 0xfffffffc00f08947 */ /* 0x004fea000383ffff */
[----:B------:R-:W-:Y:S05]  /*18f60*/  BRA `(.L_x_4304) ;  /* 0xffffffd800cc7947 */ /* 0x000fea000383ffff */
.L_x_4305:
        /* <DEDUP_REMOVED lines=9> */
.L_x_15171:


//--------------------- .text._ZN7cutlass13device_kernelIN5flash11enable_sm90INS1_16FlashAttnFwdSm90INS1_25CollectiveMainloopFwdSm90ILi2EN4cute5tupleIJNS5_1CILi1EEES8_S8_EEENS6_IJNS7_ILi64EEESA_SA_EEELi512ENS_6half_tEfNS_4arch4Sm90ELb0ELb0ELb1ELb1ELb0ELb1ELb1ELb0ELb0ELb1ELb1ELb0EEENS1_21CollectiveEpilogueFwdINS6_IJSA_NS7_ILi512EEESA_EEES9_SC_SE_Li256ELb1ELb1ELb1ELb0EEENS1_36VarlenDynamicPersistentTileSchedulerILi64ELi64ELi256ELi128ELb1ELb1ELb1ELb0ELb1ELb1EEEEEEEEEvNT_6ParamsE --------------------------
	.section	.text._ZN7cutlass13device_kernelIN5flash11enable_sm90INS1_16FlashAttnFwdSm90INS1_25CollectiveMainloopFwdSm90ILi2EN4cute5tupleIJNS5_1CILi1EEES8_S8_EEENS6_IJNS7_ILi64EEESA_SA_EEELi512ENS_6half_tEfNS_4arch4Sm90ELb0ELb0ELb1ELb1ELb0ELb1ELb1ELb0ELb0ELb1ELb1ELb0EEENS1_21CollectiveEpilogueFwdINS6_IJSA_NS7_ILi512EEESA_EEES9_SC_SE_Li256ELb1ELb1ELb1ELb0EEENS1_36VarlenDynamicPersistentTileSchedulerILi64ELi64ELi256ELi128ELb1ELb1ELb1ELb0ELb1ELb1EEEEEEEEEvNT_6ParamsE,"ax",@progbits
	.align	128
.text._ZN7cutlass13device_kernelIN5flash11enable_sm90INS1_16FlashAttnFwdSm90INS1_25CollectiveMainloopFwdSm90ILi2EN4cute5tupleIJNS5_1CILi1EEES8_S8_EEENS6_IJNS7_ILi64EEESA_SA_EEELi512ENS_6half_tEfNS_4arch4Sm90ELb0ELb0ELb1ELb1ELb0ELb1ELb1ELb0ELb0ELb1ELb1ELb0EEENS1_21CollectiveEpilogueFwdINS6_IJSA_NS7_ILi512EEESA_EEES9_SC_SE_Li256ELb1ELb1ELb1ELb0EEENS1_36VarlenDynamicPersistentTileSchedulerILi64ELi64ELi256ELi128ELb1ELb1ELb1ELb0ELb1ELb1EEEEEEEEEvNT_6ParamsE:
        .type           _ZN7cutlass13device_kernelIN5flash11enable_sm90INS1_16FlashAttnFwdSm90INS1_25CollectiveMainloopFwdSm90ILi2EN4cute5tupleIJNS5_1CILi1EEES8_S8_EEENS6_IJNS7_ILi64EEESA_SA_EEELi512ENS_6half_tEfNS_4arch4Sm90ELb0ELb0ELb1ELb1ELb0ELb1ELb1ELb0ELb0ELb1ELb1ELb0EEENS1_21CollectiveEpilogueFwdINS6_IJSA_NS7_ILi512EEESA_EEES9_SC_SE_Li256ELb1ELb1ELb1ELb0EEENS1_36VarlenDynamicPersistentTileSchedulerILi64ELi64ELi256ELi128ELb1ELb1ELb1ELb0ELb1ELb1EEEEEEEEEvNT_6ParamsE,@function
        .size           _ZN7cutlass13device_kernelIN5flash11enable_sm90INS1_16FlashAttnFwdSm90INS1_25CollectiveMainloopFwdSm90ILi2EN4cute5tupleIJNS5_1CILi1EEES8_S8_EEENS6_IJNS7_ILi64EEESA_SA_EEELi512ENS_6half_tEfNS_4arch4Sm90ELb0ELb0ELb1ELb1ELb0ELb1ELb1ELb0ELb0ELb1ELb1ELb0EEENS1_21CollectiveEpilogueFwdINS6_IJSA_NS7_ILi512EEESA_EEES9_SC_SE_Li256ELb1ELb1ELb1ELb0EEENS1_36VarlenDynamicPersistentTileSchedulerILi64ELi64ELi256ELi128ELb1ELb1ELb1ELb0ELb1ELb1EEEEEEEEEvNT_6ParamsE,(.L_x_15172 - _ZN7cutlass13device_kernelIN5flash11enable_sm90INS1_16FlashAttnFwdSm90INS1_25CollectiveMainloopFwdSm90ILi2EN4cute5tupleIJNS5_1CILi1EEES8_S8_EEENS6_IJNS7_ILi64EEESA_SA_EEELi512ENS_6half_tEfNS_4arch4Sm90ELb0ELb0ELb1ELb1ELb0ELb1ELb1ELb0ELb0ELb1ELb1ELb0EEENS1_21CollectiveEpilogueFwdINS6_IJSA_NS7_ILi512EEESA_EEES9_SC_SE_Li256ELb1ELb1ELb1ELb0EEENS1_36VarlenDynamicPersistentTileSchedulerILi64ELi64ELi256ELi128ELb1ELb1ELb1ELb0ELb1ELb1EEEEEEEEEvNT_6ParamsE)
        .other          _ZN7cutlass13device_kernelIN5flash11enable_sm90INS1_16FlashAttnFwdSm90INS1_25CollectiveMainloopFwdSm90ILi2EN4cute5tupleIJNS5_1CILi1EEES8_S8_EEENS6_IJNS7_ILi64EEESA_SA_EEELi512ENS_6half_tEfNS_4arch4Sm90ELb0ELb0ELb1ELb1ELb0ELb1ELb1ELb0ELb0ELb1ELb1ELb0EEENS1_21CollectiveEpilogueFwdINS6_IJSA_NS7_ILi512EEESA_EEES9_SC_SE_Li256ELb1ELb1ELb1ELb0EEENS1_36VarlenDynamicPersistentTileSchedulerILi64ELi64ELi256ELi128ELb1ELb1ELb1ELb0ELb1ELb1EEEEEEEEEvNT_6ParamsE,@"STO_CUDA_ENTRY STV_DEFAULT"
_ZN7cutlass13device_kernelIN5flash11enable_sm90INS1_16FlashAttnFwdSm90INS1_25CollectiveMainloopFwdSm90ILi2EN4cute5tupleIJNS5_1CILi1EEES8_S8_EEENS6_IJNS7_ILi64EEESA_SA_EEELi512ENS_6half_tEfNS_4arch4Sm90ELb0ELb0ELb1ELb1ELb0ELb1ELb1ELb0ELb0ELb1ELb1ELb0EEENS1_21CollectiveEpilogueFwdINS6_IJSA_NS7_ILi512EEESA_EEES9_SC_SE_Li256ELb1ELb1ELb1ELb0EEENS1_36VarlenDynamicPersistentTileSchedulerILi64ELi64ELi256ELi128ELb1ELb1ELb1ELb0ELb1ELb1EEEEEEEEEvNT_6ParamsE:
        /* <DEDUP_REMOVED lines=24> */
.L_x_4307:
[----:B------:R-:W-:Y:S05]  /*0180*/  BSYNC B0 ;  /* 0x0000000000007941 */ /* 0x000fea0003800000 */
.L_x_4306:
        /* <DEDUP_REMOVED lines=39> */
.L_x_4308:
        /* <DEDUP_REMOVED lines=22> */
.L_x_4309:
        /* <DEDUP_REMOVED lines=18> */
.L_x_4310:
        /* <DEDUP_REMOVED lines=22> */
.L_x_4311:
        /* <DEDUP_REMOVED lines=22> */
.L_x_4312:
[----:B------:R-:W-:Y:S01]  /*0940*/  PLOP3.LUT P0, PT, PT, PT, UP0, 0x80, 0x0 ;  /* 0x000000000000781c */ /* 0x000fe20003f0f008 */
[----:B------:R-:W-:Y:S01]  /*0950*/  UMOV UR36, 0x1 ;  /* 0x0000000100247882 */ /* 0x000fe20000000000 */
[----:B------:R-:W-:Y:S01]  /*0960*/  NOP ;  /* 0x0000000000007918 */ /* 0x000fe20000000000 */
[----:B------:R-:W-:Y:S01]  /*0970*/  USEL UR36, UR36, 0x2, !UP0 ;  /* 0x0000000224247887 */ /* 0x000fe2000c000000 */
[----:B------:R-:W-:Y:S01]  /*0980*/  BSSY B9, `(.L_x_4313) ;  /* 0x0001ea7000097945 */ /* 0x000fe20003800000 */
[----:B------:R-:W-:Y:S01]  /*0990*/  ULDC.64 UR42, c[0x0][0x208] ;  /* 0x00008200002a7ab9 */ /* 0x000fe20000000a00 */
[----:B0123--:R-:W-:Y:S07]  /*09a0*/  BAR.SYNC.DEFER_BLOCKING 0x0 ;  /* 0x0000000000007b1d */ /* 0x00ffee0000010000 */
[----:B------:R-:W-:Y:S05]  /*09b0*/  @!P0 BRA `(.L_x_4314) ;  /* 0x0000014800308947 */ /* 0x000fea0003800000 */
.L_x_4315:
[----:B------:R-:W-:-:S08]  /*09c0*/  NOP ;  /* 0x0000000000007918 */ /* 0x000fd00000000000 */
[----:B------:R-:W0:Y:S02]  /*09d0*/  USETMAXREG.TRY_ALLOC.CTAPOOL UP0, 0xf0 ;  /* 0x000000f0000079c8 */ /* 0x000e240008000600 */
[----:B0-----:R-:W-:-:S13]  /*09e0*/  PLOP3.LUT P0, PT, PT, PT, UP0, 0x80, 0x0 ;  /* 0x000000000000781c */ /* 0x001fda0003f0f008 */
[----:B------:R-:W-:Y:S05]  /*09f0*/  @!P0 BRA `(.L_x_4315) ;  /* 0xfffffffc00f08947 */ /* 0x000fea000383ffff */
[----:B------:R-:W-:Y:S01]  /*0a00*/  SHF.R.U32.HI R0, RZ, 0x7, R6 ;  /* 0x00000007ff007819 */ /* 0x000fe20000011606 */
[----:B------:R-:W0:Y:S01]  /*0a10*/  S2UR UR5, SR_CgaCtaId ;  /* 0x00000000000579c3 */ /* 0x000e220000008800 */
[----:B------:R-:W-:Y:S02]  /*0a20*/  UMOV UR4, 0x400 ;  /* 0x0000040000047882 */ /* 0x000fe40000000000 */
[----:B------:R-:W-:-:S13]  /*0a30*/  ISETP.NE.AND P0, PT, R0, 0x1, PT ;  /* 0x000000010000780c */ /* 0x000fda0003f05270 */
[----:B------:R-:W-:Y:S06]  /*0a40*/  @!P0 BAR.ARV 0x8, 0x100 ;  /* 0x0204000000008b1d */ /* 0x000fec0000002000 */
[----:B------:R-:W-:Y:S01]  /*0a50*/  ISETP.GE.U32.AND P0, PT, R6, 0x100, PT ;  /* 0x000001000600780c */ /* 0x000fe20003f06070 */
[----:B0-----:R-:W-:-:S06]  /*0a60*/  ULEA UR4, UR5, UR4, 0x18 ;  /* 0x0000000405047291 */ /* 0x001fcc000f8ec03f */
[----:B------:R-:W-:Y:S01]  /*0a70*/  IMAD.U32 R2, RZ, RZ, UR4 ;  /* 0x00000004ff027e24 */ /* 0x000fe2000f8e00ff */
[----:B------:R-:W-:-:S05]  /*0a80*/  ULDC UR4, c[0x0][0xd3c] ;  /* 0x00034f0000047ab9 */ /* 0x000fca0000000800 */
[----:B------:R-:W-:Y:S08]  /*0a90*/  @P0 BAR.ARV 0xf, 0x100 ;  /* 0x03c4000000000b1d */ /* 0x000ff00000002000 */
        /* <DEDUP_REMOVED lines=17> */
[--C-:B------:R-:W-:Y:S02]  /*0bb0*/  SHF.R.S32.HI R193, RZ, 0x5, R5.reuse ;  /* 0x00000005ffc17819 */ /* 0x100fe40000011405 */
[----:B------:R-:W-:Y:S02]  /*0bc0*/  SHF.R.S32.HI R12, RZ, 0x1f, R5 ;  /* 0x0000001fff0c7819 */ /* 0x000fe40000011405 */
[----:B------:R-:W-:Y:S02]  /*0bd0*/  LEA.HI R3, R3, R6, RZ, 0x3 ;  /* 0x0000000603037211 */ /* 0x000fe400078f18ff */
[----:B------:R-:W-:-:S02]  /*0be0*/  LOP3.LUT R5, R4, 0xfffffff0, RZ, 0xc0, !PT ;  /* 0xfffffff004057812 */ /* 0x000fc400078ec0ff */
[----:B------:R-:W-:Y:S02]  /*0bf0*/  SHF.R.S32.HI R7, RZ, 0x4, R4 ;  /* 0x00000004ff077819 */ /* 0x000fe40000011404 */
[----:B------:R-:W-:Y:S01]  /*0c00*/  LOP3.LUT R11, R3, 0xfffffff8, RZ, 0xc0, !PT ;  /* 0xfffffff8030b7812 */ /* 0x000fe200078ec0ff */
[----:B------:R-:W-:Y:S01]  /*0c10*/  IMAD.IADD R8, R6, 0x1, -R5 ;  /* 0x0000000106087824 */ /* 0x000fe200078e0a05 */
[----:B------:R-:W-:Y:S02]  /*0c20*/  LEA.HI R4, R4, R7, RZ, 0x1 ;  /* 0x0000000704047211 */ /* 0x000fe400078f08ff */
[----:B------:R-:W-:Y:S01]  /*0c30*/  LOP3.LUT R3, R0, 0xffffff80, RZ, 0xc0, !PT ;  /* 0xffffff8000037812 */ /* 0x000fe200078ec0ff */
[----:B------:R-:W-:Y:S01]  /*0c40*/  IMAD.IADD R187, R6, 0x1, -R11 ;  /* 0x0000000106bb7824 */ /* 0x000fe200078e0a0b */
[----:B------:R-:W-:Y:S02]  /*0c50*/  LEA.HI R12, R12, R193, RZ, 0x2 ;  /* 0x000000c10c0c7211 */ /* 0x000fe400078f10ff */
[----:B------:R-:W-:Y:S01]  /*0c60*/  LOP3.LUT R9, R13, 0xfffffffc, RZ, 0xc0, !PT ;  /* 0xfffffffc0d097812 */ /* 0x000fe200078ec0ff */
[----:B------:R-:W-:Y:S01]  /*0c70*/  IMAD.IADD R3, R6, 0x1, -R3 ;  /* 0x0000000106037824 */ /* 0x000fe200078e0a03 */
[----:B------:R-:W-:Y:S01]  /*0c80*/  LOP3.LUT R4, R4, 0x1ffffffe, RZ, 0xc0, !PT ;  /* 0x1ffffffe04047812 */ /* 0x000fe200078ec0ff */
[----:B------:R-:W-:Y:S01]  /*0c90*/  IMAD.SHL.U32 R187, R187, 0x8, RZ ;  /* 0x00000008bbbb7824 */ /* 0x000fe200078e00ff */
[----:B------:R-:W-:Y:S01]  /*0ca0*/  SHF.R.S32.HI R20, RZ, 0x7, R0 ;  /* 0x00000007ff147819 */ /* 0x000fe20000011400 */
[----:B------:R-:W-:Y:S01]  /*0cb0*/  IMAD.IADD R184, R6, 0x1, -R9 ;  /* 0x0000000106b87824 */ /* 0x000fe200078e0a09 */
[----:B------:R-:W-:Y:S01]  /*0cc0*/  SHF.R.S32.HI R5, RZ, 0x1f, R8 ;  /* 0x0000001fff057819 */ /* 0x000fe20000011408 */
[----:B------:R-:W-:Y:S01]  /*0cd0*/  IMAD.IADD R10, R7, 0x1, -R4 ;  /* 0x00000001070a7824 */ /* 0x000fe200078e0a04 */
[----:B------:R-:W-:Y:S01]  /*0ce0*/  LOP3.LUT R12, R12, 0x3ffffc, RZ, 0xc0, !PT ;  /* 0x003ffffc0c0c7812 */ /* 0x000fe200078ec0ff */
[----:B------:R-:W-:Y:S01]  /*0cf0*/  IMAD R15, R20, 0x100, R8 ;  /* 0x00000100140f7824 */ /* 0x000fe200078e0208 */
[----:B------:R-:W-:Y:S01]  /*0d00*/  LEA.HI R9, R5, R8, RZ, 0x3 ;  /* 0x0000000805097211 */ /* 0x000fe200078f18ff */
[----:B------:R-:W-:Y:S01]  /*0d10*/  IMAD.SHL.U32 R10, R10, 0x8, RZ ;  /* 0x000000080a0a7824 */ /* 0x000fe200078e00ff */
[----:B------:R-:W-:Y:S01]  /*0d20*/  SHF.R.S32.HI R4, RZ, 0x1f, R3 ;  /* 0x0000001fff047819 */ /* 0x000fe20000011403 */
[----:B------:R-:W-:Y:S01]  /*0d30*/  IMAD.IADD R12, R193, 0x1, -R12 ;  /* 0x00000001c10c7824 */ /* 0x000fe200078e0a0c */
[----:B------:R-:W-:Y:S01]  /*0d40*/  SHF.R.S32.HI R22, RZ, 0x2, R13 ;  /* 0x00000002ff167819 */ /* 0x000fe2000001140d */
[----:B------:R-:W-:Y:S01]  /*0d50*/  IMAD.SHL.U32 R16, R184, 0x8, RZ ;  /* 0x00000008b8107824 */ /* 0x000fe200078e00ff */
[C---:B------:R-:W-:Y:S01]  /*0d60*/  LOP3.LUT R11, R9.reuse, 0xfffffff8, RZ, 0xc0, !PT ;  /* 0xfffffff8090b7812 */ /* 0x040fe200078ec0ff */
[----:B------:R-:W-:Y:S01]  /*0d70*/  IMAD R15, R12, 0x10, R15 ;  /* 0x000000100c0f7824 */ /* 0x000fe200078e020f */
[-C--:B------:R-:W-:Y:S01]  /*0d80*/  LEA.HI R5, R4, R3.reuse, RZ, 0x2 ;  /* 0x0000000304057211 */ /* 0x080fe200078f10ff */
[----:B------:R-:W-:Y:S01]  /*0d90*/  VIADD R12, R22, 0x20 ;  /* 0x00000020160c7836 */ /* 0x000fe20000000000 */
[----:B------:R-:W-:Y:S01]  /*0da0*/  LEA.HI R4, R4, R3, RZ, 0x5 ;  /* 0x0000000304047211 */ /* 0x000fe200078f28ff */
[----:B------:R-:W-:Y:S01]  /*0db0*/  IMAD.IADD R11, R8, 0x1, -R11 ;  /* 0x00000001080b7824 */ /* 0x000fe200078e0a0b */
[--C-:B------:R-:W-:Y:S01]  /*0dc0*/  SHF.R.S32.HI R6, RZ, 0x2, R5.reuse ;  /* 0x00000002ff067819 */ /* 0x100fe20000011405 */
[----:B------:R-:W-:Y:S01]  /*0dd0*/  IMAD.SHL.U32 R9, R9, 0x40, RZ ;  /* 0x0000004009097824 */ /* 0x000fe200078e00ff */
[----:B------:R-:W-:Y:S01]  /*0de0*/  SHF.R.S32.HI R7, RZ, 0x1f, R5 ;  /* 0x0000001fff077819 */ /* 0x000fe20000011405 */
[----:B------:R-:W-:Y:S01]  /*0df0*/  STL [R1+0x3c], R20 ;  /* 0x00003c1401007387 */ /* 0x000fe20000100800 */
[----:B------:R-:W-:Y:S01]  /*0e00*/  LOP3.LUT R8, R5, 0x7ffffffc, RZ, 0xc0, !PT ;  /* 0x7ffffffc05087812 */ /* 0x000fe200078ec0ff */
[C---:B------:R-:W-:Y:S01]  /*0e10*/  VIADD R214, R187.reuse, 0x140 ;  /* 0x00000140bbd67836 */ /* 0x040fe20000000000 */
[----:B------:R-:W-:Y:S01]  /*0e20*/  SHF.R.S32.HI R5, RZ, 0x1f, R12 ;  /* 0x0000001fff057819 */ /* 0x000fe2000001140c */
[----:B------:R-:W-:Y:S01]  /*0e30*/  VIADD R217, R187, 0x80 ;  /* 0x00000080bbd97836 */ /* 0x000fe20000000000 */
[----:B------:R-:W-:Y:S01]  /*0e40*/  LEA.HI R7, R7, R6, RZ, 0x3 ;  /* 0x0000000607077211 */ /* 0x000fe200078f18ff */
[----:B------:R-:W-:Y:S01]  /*0e50*/  IMAD.IADD R8, R3, 0x1, -R8 ;  /* 0x0000000103087824 */ /* 0x000fe200078e0a08 */
[----:B------:R-:W-:Y:S01]  /*0e60*/  LEA.HI R14, R5, R12, RZ, 0x3 ;  /* 0x0000000c050e7211 */ /* 0x000fe200078f18ff */
[----:B------:R-:W-:Y:S01]  /*0e70*/  IMAD.SHL.U32 R12, R12, 0x40, RZ ;  /* 0x000000400c0c7824 */ /* 0x000fe200078e00ff */
[----:B------:R-:W-:Y:S01]  /*0e80*/  LOP3.LUT R7, R7, 0xfffffff8, RZ, 0xc0, !PT ;  /* 0xfffffff807077812 */ /* 0x000fe200078ec0ff */
[----:B------:R-:W-:Y:S01]  /*0e90*/  IMAD.SHL.U32 R3, R11, 0x40, RZ ;  /* 0x000000400b037824 */ /* 0x000fe200078e00ff */
[----:B------:R-:W-:Y:S01]  /*0ea0*/  LEA.HI R0, R0, R20, RZ, 0x1 ;  /* 0x0000001400007211 */ /* 0x000fe200078f08ff */
[----:B------:R-:W-:Y:S01]  /*0eb0*/  IMAD.SHL.U32 R14, R14, 0x40, RZ ;  /* 0x000000400e0e7824 */ /* 0x000fe200078e00ff */
[----:B------:R-:W-:Y:S01]  /*0ec0*/  LOP3.LUT R5, R12, 0x1c0, RZ, 0xc0, !PT ;  /* 0x000001c00c057812 */ /* 0x000fe200078ec0ff */
[----:B------:R-:W-:Y:S01]  /*0ed0*/  IMAD.IADD R7, R6, 0x1, -R7 ;  /* 0x0000000106077824 */ /* 0x000fe200078e0a07 */
[----:B------:R-:W-:Y:S01]  /*0ee0*/  SHF.R.S32.HI R4, RZ, 0x5, R4 ;  /* 0x00000005ff047819 */ /* 0x000fe20000011404 */
[----:B------:R-:W-:Y:S01]  /*0ef0*/  IMAD.U32 R6, R15, 0x40, R10 ;  /* 0x000000400f067824 */ /* 0x000fe200078e000a */
[----:B------:R-:W-:Y:S01]  /*0f00*/  LOP3.LUT R0, R0, 0xfffffe, RZ, 0xc0, !PT ;  /* 0x00fffffe00007812 */ /* 0x000fe200078ec0ff */
[----:B------:R-:W-:Y:S01]  /*0f10*/  VIADD R215, R187, 0x100 ;  /* 0x00000100bbd77836 */ /* 0x000fe20000000000 */
[----:B------:R-:W-:Y:S01]  /*0f20*/  LOP3.LUT R3, R3, 0x1c0, RZ, 0xc0, !PT ;  /* 0x000001c003037812 */ /* 0x000fe200078ec0ff */
[----:B------:R-:W-:Y:S01]  /*0f30*/  IMAD R190, R4, 0x10, R7 ;  /* 0x0000001004be7824 */ /* 0x000fe200078e0207 */
[----:B------:R-:W-:Y:S01]  /*0f40*/  SHF.R.U32.HI R12, RZ, 0x3, R5 ;  /* 0x00000003ff0c7819 */ /* 0x000fe20000011605 */
[----:B------:R0:W-:Y:S01]  /*0f50*/  STL [R1+0x80], R6 ;  /* 0x0000800601007387 */ /* 0x0001e20000100800 */
[----:B------:R-:W-:Y:S01]  /*0f60*/  LOP3.LUT R5, R5, 0x38, R16, 0xf8, !PT ;  /* 0x0000003805057812 */ /* 0x000fe200078ef810 */
[----:B------:R-:W-:Y:S01]  /*0f70*/  IMAD.IADD R0, R20, 0x1, -R0 ;  /* 0x0000000114007824 */ /* 0x000fe200078e0a00 */
[----:B------:R-:W-:Y:S01]  /*0f80*/  LOP3.LUT R14, R14, 0xfffffe00, RZ, 0xc0, !PT ;  /* 0xfffffe000e0e7812 */ /* 0x000fe200078ec0ff */
[C---:B------:R-:W-:Y:S01]  /*0f90*/  VIADD R218, R187.reuse, 0x40 ;  /* 0x00000040bbda7836 */ /* 0x040fe20000000000 */
[----:B------:R-:W-:Y:S01]  /*0fa0*/  LEA.HI R4, R184, R184, RZ, 0x1 ;  /* 0x000000b8b8047211 */ /* 0x000fe200078f08ff */
[----:B------:R-:W-:Y:S01]  /*0fb0*/  VIADD R216, R187, 0xc0 ;  /* 0x000000c0bbd87836 */ /* 0x000fe20000000000 */
[----:B------:R-:W-:-:S02]  /*0fc0*/  LOP3.LUT R10, R3, 0x8, R10, 0xf8, !PT ;  /* 0x00000008030a7812 */ /* 0x000fc400078ef80a */
[----:B------:R-:W-:Y:S02]  /*0fd0*/  SHF.R.U32.HI R3, RZ, 0x3, R3 ;  /* 0x00000003ff037819 */ /* 0x000fe40000011603 */
[----:B0-----:R-:W-:Y:S02]  /*0fe0*/  LOP3.LUT R6, R9, 0x7ffffe00, RZ, 0xc0, !PT ;  /* 0x7ffffe0009067812 */ /* 0x001fe400078ec0ff */
[----:B------:R-:W-:Y:S02]  /*0ff0*/  LOP3.LUT R9, R14, R5, R12, 0xf6, !PT ;  /* 0x000000050e097212 */ /* 0x000fe400078ef60c */
[----:B------:R-:W-:Y:S01]  /*1000*/  LOP3.LUT R5, R4, 0x1ffffffe, RZ, 0xc0, !PT ;  /* 0x1ffffffe04057812 */ /* 0x000fe200078ec0ff */
[----:B------:R-:W-:Y:S01]  /*1010*/  IMAD.SHL.U32 R4, R0, 0x100, RZ ;  /* 0x0000010000047824 */ /* 0x000fe200078e00ff */
[----:B------:R-:W-:Y:S01]  /*1020*/  LOP3.LUT R3, R10, R3, RZ, 0x3c, !PT ;  /* 0x000000030a037212 */ /* 0x000fe200078e3cff */
[----:B------:R-:W-:Y:S01]  /*1030*/  IMAD.SHL.U32 R0, R8, 0x2, RZ ;  /* 0x0000000208007824 */ /* 0x000fe200078e00ff */
[----:B------:R-:W-:Y:S01]  /*1040*/  SHF.R.S32.HI R13, RZ, 0x1f, R13 ;  /* 0x0000001fff0d7819 */ /* 0x000fe2000001140d */
[----:B------:R-:W-:Y:S01]  /*1050*/  IMAD R6, R193, 0x400, R6 ;  /* 0x00000400c1067824 */ /* 0x000fe200078e0206 */
[----:B------:R-:W-:Y:S01]  /*1060*/  R2P PR, R11, 0x6 ;  /* 0x000000060b007804 */ /* 0x000fe20000000000 */
[----:B------:R0:W-:Y:S01]  /*1070*/  STL [R1+0x7c], R4 ;  /* 0x00007c0401007387 */ /* 0x0001e20000100800 */
[----:B------:R-:W-:Y:S01]  /*1080*/  IMAD.IADD R192, R0, 0x1, R4 ;  /* 0x0000000100c07824 */ /* 0x000fe200078e0204 */
[----:B------:R-:W-:Y:S01]  /*1090*/  LEA.HI R13, R13, R22, RZ, 0x3 ;  /* 0x000000160d0d7211 */ /* 0x000fe200078f18ff */
[----:B------:R-:W-:Y:S01]  /*10a0*/  IMAD.IADD R3, R6, 0x1, R3 ;  /* 0x0000000106037824 */ /* 0x000fe200078e0203 */
[----:B------:R1:W-:Y:S01]  /*10b0*/  STL [R1+0x40], R0 ;  /* 0x0000400001007387 */ /* 0x0003e20000100800 */
[----:B------:R-:W-:Y:S01]  /*10c0*/  IMAD.IADD R5, R184, 0x1, -R5 ;  /* 0x00000001b8057824 */ /* 0x000fe200078e0a05 */
[----:B------:R-:W-:Y:S01]  /*10d0*/  LOP3.LUT R13, R13, 0xfffffff8, RZ, 0xc0, !PT ;  /* 0xfffffff80d0d7812 */ /* 0x000fe200078ec0ff */
[----:B------:R-:W-:Y:S01]  /*10e0*/  IMAD R194, R3, 0x2, R2 ;  /* 0x0000000203c27824 */ /* 0x000fe200078e0202 */
[----:B------:R-:W-:Y:S01]  /*10f0*/  SHF.R.S32.HI R6, RZ, 0x1f, R217 ;  /* 0x0000001fff067819 */ /* 0x000fe200000114d9 */
[----:B------:R-:W-:Y:S01]  /*1100*/  IMAD R5, R5, 0x8, R190 ;  /* 0x0000000805057824 */ /* 0x000fe200078e02be */
[----:B------:R-:W-:Y:S01]  /*1110*/  SHF.R.S32.HI R6, RZ, 0x1f, R215 ;  /* 0x0000001fff067819 */ /* 0x000fe200000114d7 */
[----:B0-----:R-:W-:Y:S01]  /*1120*/  IMAD R4, R9, 0x2, R2 ;  /* 0x0000000209047824 */ /* 0x001fe200078e0202 */
[----:B------:R-:W-:Y:S01]  /*1130*/  SHF.R.S32.HI R7, RZ, 0x1f, R218 ;  /* 0x0000001fff077819 */ /* 0x000fe200000114da */
[C---:B------:R-:W-:Y:S01]  /*1140*/  VIADD R15, R192.reuse, 0x18 ;  /* 0x00000018c00f7836 */ /* 0x040fe20000000000 */
[----:B-1----:R-:W-:Y:S01]  /*1150*/  SHF.R.S32.HI R0, RZ, 0x1f, R214 ;  /* 0x0000001fff007819 */ /* 0x002fe200000114d6 */
[C---:B------:R-:W-:Y:S01]  /*1160*/  VIADD R12, R192.reuse, 0x30 ;  /* 0x00000030c00c7836 */ /* 0x040fe20000000000 */
[----:B------:R-:W-:Y:S01]  /*1170*/  SHF.R.S32.HI R0, RZ, 0x1f, R192 ;  /* 0x0000001fff007819 */ /* 0x000fe200000114c0 */
[----:B------:R0:W-:Y:S01]  /*1180*/  STL [R1+0x74], R4 ;  /* 0x0000740401007387 */ /* 0x0001e20000100800 */
[C---:B------:R-:W-:Y:S01]  /*1190*/  VIADD R0, R192.reuse, 0x70 ;  /* 0x00000070c0007836 */ /* 0x040fe20000000000 */
[----:B------:R-:W-:Y:S01]  /*11a0*/  SHF.R.S32.HI R7, RZ, 0x1f, R216 ;  /* 0x0000001fff077819 */ /* 0x000fe200000114d8 */
[C---:B------:R-:W-:Y:S01]  /*11b0*/  VIADD R235, R192.reuse, 0x88 ;  /* 0x00000088c0eb7836 */ /* 0x040fe20000000000 */
[----:B------:R1:W-:Y:S01]  /*11c0*/  STL [R1+0x78], R5 ;  /* 0x0000780501007387 */ /* 0x0003e20000100800 */
[----:B------:R-:W-:Y:S01]  /*11d0*/  VIADD R9, R192, 0x48 ;  /* 0x00000048c0097836 */ /* 0x000fe20000000000 */
[----:B------:R-:W-:Y:S01]  /*11e0*/  SEL R206, R206, 0xffffffe0, !P1 ;  /* 0xffffffe0cece7807 */ /* 0x000fe20004800000 */
[C---:B------:R-:W-:Y:S01]  /*11f0*/  VIADD R236, R192.reuse, 0x80 ;  /* 0x00000080c0ec7836 */ /* 0x040fe20000000000 */
[----:B------:R-:W-:Y:S01]  /*1200*/  SHF.R.S32.HI R0, RZ, 0x1f, R0 ;  /* 0x0000001fff007819 */ /* 0x000fe20000011400 */
[C---:B------:R-:W-:Y:S01]  /*1210*/  VIADD R232, R192.reuse, 0xa0 ;  /* 0x000000a0c0e87836 */ /* 0x040fe20000000000 */
[----:B------:R-:W-:Y:S01]  /*1220*/  SHF.R.S32.HI R0, RZ, 0x1f, R235 ;  /* 0x0000001fff007819 */ /* 0x000fe200000114eb */
[----:B0-----:R-:W-:-:S02]  /*1230*/  VIADD R4, R192, 0x68 ;  /* 0x00000068c0047836 */ /* 0x001fc40000000000 */
[C---:B------:R-:W-:Y:S01]  /*1240*/  VIADD R6, R192.reuse, 0x60 ;  /* 0x00000060c0067836 */ /* 0x040fe20000000000 */
[----:B-1----:R-:W-:Y:S01]  /*1250*/  SHF.R.S32.HI R5, RZ, 0x1f, R15 ;  /* 0x0000001fff057819 */ /* 0x002fe2000001140f */
        /* <DEDUP_REMOVED lines=56> */
[----:B------:R-:W-:-:S02]  /*15e0*/  VIADD R189, R184, 0x10 ;  /* 0x00000010b8bd7836 */ /* 0x000fc40000000000 */
[----:B------:R-:W-:-:S07]  /*15f0*/  IMAD.IADD R206, R206, 0x1, R195 ;  /* 0x00000001cece7824 */ /* 0x000fce00078e02c3 */
.L_x_4438:
[----:B01--4-:R-:W0:Y:S01]  /*1600*/  LDC.64 R4, c[0x0][0xd88] ;  /* 0x00036200ff047b82 */ /* 0x013e220000000a00 */
[----:B------:R-:W-:Y:S01]  /*1610*/  ULDC.64 UR4, c[0x0][0xb20] ;  /* 0x0002c80000047ab9 */ /* 0x000fe20000000a00 */
[----:B------:R-:W-:Y:S01]  /*1620*/  ULDC.64 UR8, c[0x0][0xb10] ;  /* 0x0002c40000087ab9 */ /* 0x000fe20000000a00 */
[----:B------:R-:W-:Y:S01]  /*1630*/  ULDC.64 UR6, c[0x0][0xb00] ;  /* 0x0002c00000067ab9 */ /* 0x000fe20000000a00 */
[----:B0-----:R-:W-:-:S05]  /*1640*/  IMAD.WIDE R4, R155, 0x4, R4 ;  /* 0x000000049b047825 */ /* 0x001fca00078e0204 */
[----:B--2---:R-:W2:Y:S01]  /*1650*/  LDG.E R209, desc[UR42][R4.64] ;  /* 0x0000002a04d17981 */ /* 0x004ea2000c1e1900 */
        /* <DEDUP_REMOVED lines=50> */
.L_x_4317:
[----:B------:R-:W-:Y:S02]  /*1980*/  IMAD.U32 R42, RZ, RZ, UR5 ;  /* 0x00000005ff2a7e24 */ /* 0x000fe4000f8e00ff */
[----:B------:R-:W-:Y:S01]  /*1990*/  IMAD.U32 R24, RZ, RZ, UR4 ;  /* 0x00000004ff187e24 */ /* 0x000fe2000f8e00ff */
[----:B------:R-:W-:Y:S06]  /*19a0*/  @!P2 BRA `(.L_x_4318) ;  /* 0x000000000010a947 */ /* 0x000fec0003800000 */
[----:B------:R-:W-:-:S04]  /*19b0*/  IADD3 R4, P0, R212, UR8, RZ ;  /* 0x00000008d4047c10 */ /* 0x000fc8000ff1e0ff */
[----:B------:R-:W-:-:S05]  /*19c0*/  IADD3.X R5, R213, UR9, RZ, P0, !PT ;  /* 0x00000009d5057c10 */ /* 0x000fca00087fe4ff */
[----:B------:R0:W5:Y:S01]  /*19d0*/  LDG.E R24, desc[UR42][R4.64] ;  /* 0x0000002a04187981 */ /* 0x000162000c1e1900 */
[----:B------:R-:W-:Y:S05]  /*19e0*/  BRA `(.L_x_4319) ;  /* 0x0000000000107947 */ /* 0x000fea0003800000 */
.L_x_4318:
[----:B------:R-:W-:Y:S05]  /*19f0*/  @!P0 BRA `(.L_x_4319) ;  /* 0x00000000000c8947 */ /* 0x000fea0003800000 */
[----:B------:R-:W2:Y:S04]  /*1a00*/  LDG.E R3, desc[UR42][R4.64] ;  /* 0x0000002a04037981 */ /* 0x000ea8000c1e1900 */
[----:B------:R-:W2:Y:S02]  /*1a10*/  LDG.E R24, desc[UR42][R4.64+0x4] ;  /* 0x0000042a04187981 */ /* 0x000ea4000c1e1900 */
[----:B--2---:R-:W-:-:S07]  /*1a20*/  IMAD.IADD R24, R24, 0x1, -R3 ;  /* 0x0000000118187824 */ /* 0x004fce00078e0a03 */
.L_x_4319:
        /* <DEDUP_REMOVED lines=59> */
.L_x_4321:
[----:B------:R-:W-:Y:S05]  /*1de0*/  BSYNC B0 ;  /* 0x0000000000007941 */ /* 0x000fea0003800000 */
.L_x_4320:
        /* <DEDUP_REMOVED lines=36> */
.L_x_4324:
[----:B------:R-:W-:Y:S05]  /*2030*/  BSYNC B6 ;  /* 0x0000000000067941 */ /* 0x000fea0003800000 */
.L_x_4323:
        /* <DEDUP_REMOVED lines=20> */
.L_x_4326:
[----:B------:R-:W-:Y:S05]  /*2180*/  BSYNC B6 ;  /* 0x0000000000067941 */ /* 0x000fea0003800000 */
.L_x_4325:
[----:B------:R-:W-:Y:S01]  /*2190*/  ULDC.64 UR4, c[0x0][0xaf0] ;  /* 0x0002bc0000047ab9 */ /* 0x000fe20000000a00 */
[----:B------:R-:W-:Y:S01]  /*21a0*/  IMAD.MOV.U32 R0, RZ, RZ, R209 ;  /* 0x000000ffff007224 */ /* 0x000fe200078e00d1 */
[----:B------:R-:W-:Y:S01]  /*21b0*/  ISETP.NE.U32.AND P0, PT, RZ, UR4, PT ;  /* 0x00000004ff007c0c */ /* 0x000fe2000bf05070 */
[----:B-1----:R-:W0:Y:S01]  /*21c0*/  LDC.64 R6, c[0x0][0x300] ;  /* 0x0000c000ff067b82 */ /* 0x002e220000000a00 */
[----:B------:R-:W-:Y:S01]  /*21d0*/  IMAD.IADD R25, R25, 0x1, R24 ;  /* 0x0000000119197824 */ /* 0x000fe200078e0218 */
[----:B------:R-:W-:Y:S01]  /*21e0*/  SHF.R.S32.HI R17, RZ, 0x1f, R16 ;  /* 0x0000001fff117819 */ /* 0x000fe20000011410 */
[----:B------:R-:W-:Y:S01]  /*21f0*/  ULDC.64 UR6, c[0x0][0xb00] ;  /* 0x0002c00000067ab9 */ /* 0x000fe20000000a00 */
[----:B------:R-:W-:-:S04]  /*2200*/  ISETP.NE.AND.EX P0, PT, RZ, UR5, PT, P0 ;  /* 0x00000005ff007c0c */ /* 0x000fc8000bf05300 */
[----:B------:R-:W1:Y:S08]  /*2210*/  LDC R27, c[0x0][0x3f4] ;  /* 0x0000fd00ff1b7b82 */ /* 0x000e700000000800 */
[----:B------:R-:W2:Y:S01]  /*2220*/  LDC.64 R52, c[0x0][0x408] ;  /* 0x00010200ff347b82 */ /* 0x000ea20000000a00 */
[----:B------:R-:W-:-:S04]  /*2230*/  @P0 IADD3 R4, P1, R212, UR4, RZ ;  /* 0x00000004d4040c10 */ /* 0x000fc8000ff3e0ff */
        /* <DEDUP_REMOVED lines=10> */
[----:B------:R-:W-:Y:S01]  /*22e0*/  IMAD.WIDE.U32 R28, R208, UR4, R16 ;  /* 0x00000004d01c7c25 */ /* 0x000fe2000f8e0010 */
[----:B------:R-:W-:Y:S01]  /*22f0*/  ULDC.64 UR6, c[0x0][0x338] ;  /* 0x0000ce0000067ab9 */ /* 0x000fe20000000a00 */
[----:B---3--:R-:W3:Y:S01]  /*2300*/  LDC.64 R4, c[0x0][0x3f8] ;  /* 0x0000fe00ff047b82 */ /* 0x008ee20000000a00 */
[----:B-1----:R-:W-:Y:S01]  /*2310*/  ISETP.GE.AND P2, PT, R16, R27, PT ;  /* 0x0000001b1000720c */ /* 0x002fe20003f46270 */
[----:B------:R-:W-:Y:S01]  /*2320*/  IMAD R3, R25, R7, R8 ;  /* 0x0000000719037224 */ /* 0x000fe200078e0208 */
[----:B------:R-:W-:Y:S01]  /*2330*/  SHF.L.U64.HI R46, R6, 0x6, R7 ;  /* 0x00000006062e7819 */ /* 0x000fe20000010207 */
[----:B------:R-:W-:Y:S01]  /*2340*/  IMAD R29, R208, UR5, R29 ;  /* 0x00000005d01d7c24 */ /* 0x000fe2000f8e021d */
[----:B------:R-:W-:Y:S01]  /*2350*/  ULDC.64 UR4, c[0x0][0x308] ;  /* 0x0000c20000047ab9 */ /* 0x000fe20000000a00 */
[----:B------:R-:W-:Y:S01]  /*2360*/  IMAD.IADD R21, R21, 0x1, R3 ;  /* 0x0000000115157824 */ /* 0x000fe200078e0203 */
[----:B--2---:R-:W-:Y:S01]  /*2370*/  SHF.L.U64.HI R51, R52, 0x6, R53 ;  /* 0x0000000634337819 */ /* 0x004fe20000010235 */
[----:B------:R-:W-:Y:S01]  /*2380*/  IMAD.WIDE.U32 R44, R22, R6, R16 ;  /* 0x00000006162c7225 */ /* 0x000fe200078e0010 */
[----:B------:R-:W-:-:S03]  /*2390*/  P2R R72, PR, RZ, 0x4 ;  /* 0x00000004ff487803 */ /* 0x000fc60000000000 */
[----:B------:R-:W-:-:S04]  /*23a0*/  IMAD.WIDE.U32 R20, R208, UR4, R20 ;  /* 0x00000004d0147c25 */ /* 0x000fc8000f8e0014 */
[----:B------:R-:W-:Y:S01]  /*23b0*/  IMAD R21, R208, UR5, R21 ;  /* 0x00000005d0157c24 */ /* 0x000fe2000f8e0215 */
[----:B------:R-:W-:Y:S01]  /*23c0*/  ULDC.64 UR4, c[0x0][0x310] ;  /* 0x0000c40000047ab9 */ /* 0x000fe20000000a00 */
[----:B------:R-:W-:Y:S02]  /*23d0*/  IMAD.SHL.U32 R50, R188, 0x40, RZ ;  /* 0x00000040bc327824 */ /* 0x000fe400078e00ff */
[----:B------:R-:W-:-:S03]  /*23e0*/  IMAD.WIDE.U32 R34, R22, R52, R184 ;  /* 0x0000003416227225 */ /* 0x000fc600078e00b8 */
[----:B------:R-:W-:Y:S01]  /*23f0*/  LOP3.LUT R50, R50, 0x1c0, RZ, 0xc0, !PT ;  /* 0x000001c032327812 */ /* 0x000fe200078ec0ff */
[-C--:B---3--:R-:W-:Y:S01]  /*2400*/  IMAD.WIDE.U32 R30, R22, R4.reuse, R184 ;  /* 0x00000004161e7225 */ /* 0x088fe200078e00b8 */
[----:B------:R-:W-:Y:S02]  /*2410*/  SHF.L.U64.HI R48, R4, 0x6, R5 ;  /* 0x0000000604307819 */ /* 0x000fe40000010205 */
[----:B------:R-:W-:Y:S01]  /*2420*/  SHF.R.U32.HI R54, RZ, 0x3, R50 ;  /* 0x00000003ff367819 */ /* 0x000fe20000011632 */
[----:B------:R-:W-:Y:S01]  /*2430*/  IMAD.WIDE.U32 R32, R22, R4, R16 ;  /* 0x0000000416207225 */ /* 0x000fe200078e0010 */
[----:B0-----:R-:W-:-:S03]  /*2440*/  SHF.R.U32.HI R26, RZ, 0x7, R26 ;  /* 0x00000007ff1a7819 */ /* 0x001fc6000001161a */
[----:B------:R-:W-:-:S04]  /*2450*/  IMAD.WIDE.U32 R36, R22, R52, R16 ;  /* 0x0000003416247225 */ /* 0x000fc800078e0010 */
[----:B------:R-:W-:Y:S02]  /*2460*/  IMAD.SHL.U32 R49, R4, 0x40, RZ ;  /* 0x0000004004317824 */ /* 0x000fe400078e00ff */
[----:B------:R-:W-:Y:S02]  /*2470*/  IMAD.SHL.U32 R47, R6, 0x40, RZ ;  /* 0x00000040062f7824 */ /* 0x000fe400078e00ff */
[----:B------:R-:W-:Y:S02]  /*2480*/  VIADD R55, R26, 0x8 ;  /* 0x000000081a377836 */ /* 0x000fe40000000000 */
[----:B------:R-:W-:Y:S01]  /*2490*/  IMAD.SHL.U32 R56, R27, 0x2, RZ ;  /* 0x000000021b387824 */ /* 0x000fe200078e00ff */
[----:B----4-:R-:W-:-:S04]  /*24a0*/  SHF.R.S32.HI R3, RZ, 0x1f, R0 ;  /* 0x0000001fff037819 */ /* 0x010fc80000011400 */
[----:B------:R-:W-:Y:S02]  /*24b0*/  SEL R8, R3, RZ, !P0 ;  /* 0x000000ff03087207 */ /* 0x000fe40004000000 */
[----:B------:R-:W-:Y:S02]  /*24c0*/  SEL R3, R0, RZ, !P0 ;  /* 0x000000ff00037207 */ /* 0x000fe40004000000 */
[----:B------:R-:W-:Y:S01]  /*24d0*/  SHF.R.S32.HI R0, RZ, 0x1f, R22 ;  /* 0x0000001fff007819 */ /* 0x000fe20000011416 */
[----:B------:R-:W-:Y:S02]  /*24e0*/  IMAD R10, R8, UR4, RZ ;  /* 0x00000004080a7c24 */ /* 0x000fe4000f8e02ff */
[C---:B------:R-:W-:Y:S01]  /*24f0*/  IMAD.WIDE.U32 R20, R3.reuse, UR4, R20 ;  /* 0x0000000403147c25 */ /* 0x040fe2000f8e0014 */
[----:B------:R-:W-:Y:S02]  /*2500*/  ULDC UR4, c[0x0][0x2f4] ;  /* 0x0000bd0000047ab9 */ /* 0x000fe40000000800 */
[----:B------:R-:W-:Y:S01]  /*2510*/  ISETP.GE.AND P4, PT, R16, UR4, PT ;  /* 0x0000000410007c0c */ /* 0x000fe2000bf86270 */
[----:B------:R-:W-:-:S02]  /*2520*/  IMAD R43, R3, UR5, R10 ;  /* 0x00000005032b7c24 */ /* 0x000fc4000f8e020a */
[----:B------:R-:W-:Y:S02]  /*2530*/  IMAD R8, R8, UR6, RZ ;  /* 0x0000000608087c24 */ /* 0x000fe4000f8e02ff */
[----:B------:R-:W-:Y:S02]  /*2540*/  IMAD R9, R0, R6, RZ ;  /* 0x0000000600097224 */ /* 0x000fe400078e02ff */
[----:B------:R-:W-:-:S04]  /*2550*/  IMAD.WIDE.U32 R28, R3, UR6, R28 ;  /* 0x00000006031c7c25 */ /* 0x000fc8000f8e001c */
[----:B------:R-:W-:Y:S01]  /*2560*/  IMAD R71, R3, UR7, R8 ;  /* 0x0000000703477c24 */ /* 0x000fe2000f8e0208 */
[----:B------:R-:W-:Y:S01]  /*2570*/  IADD3 R3, P0, R20, R44, RZ ;  /* 0x0000002c14037210 */ /* 0x000fe20007f1e0ff */
[----:B------:R-:W-:Y:S02]  /*2580*/  IMAD R9, R22, R7, R9 ;  /* 0x0000000716097224 */ /* 0x000fe400078e0209 */
[----:B------:R-:W-:Y:S02]  /*2590*/  IMAD.IADD R43, R21, 0x1, R43 ;  /* 0x00000001152b7824 */ /* 0x000fe400078e022b */
[----:B------:R-:W-:Y:S02]  /*25a0*/  IMAD R8, R0, R4, RZ ;  /* 0x0000000400087224 */ /* 0x000fe400078e02ff */
[----:B------:R-:W-:Y:S01]  /*25b0*/  IMAD.IADD R71, R29, 0x1, R71 ;  /* 0x000000011d477824 */ /* 0x000fe200078e0247 */
[----:B------:R-:W-:Y:S01]  /*25c0*/  IADD3.X R44, R43, R45, R9, P0, !PT ;  /* 0x0000002d2b2c7210 */ /* 0x000fe200007fe409 */
[----:B------:R-:W-:Y:S01]  /*25d0*/  IMAD R13, R22, R5, R8 ;  /* 0x00000005160d7224 */ /* 0x000fe200078e0208 */
[----:B------:R-:W-:Y:S01]  /*25e0*/  SEL R9, R27, RZ, P2 ;  /* 0x000000ff1b097207 */ /* 0x000fe20001000000 */
[----:B------:R-:W-:Y:S01]  /*25f0*/  IMAD R8, R0, R52, RZ ;  /* 0x0000003400087224 */ /* 0x000fe200078e02ff */
[----:B------:R-:W-:Y:S01]  /*2600*/  IADD3 R38, P0, R22, R25, RZ ;  /* 0x0000001916267210 */ /* 0x000fe20007f1e0ff */
[----:B------:R-:W-:-:S02]  /*2610*/  IMAD.IADD R31, R31, 0x1, R13 ;  /* 0x000000011f1f7824 */ /* 0x000fc400078e020d */
[----:B------:R-:W-:Y:S02]  /*2620*/  IMAD.IADD R9, R16, 0x1, R9 ;  /* 0x0000000110097824 */ /* 0x000fe400078e0209 */
[----:B------:R-:W-:Y:S02]  /*2630*/  IMAD R15, R22, R53, R8 ;  /* 0x00000035160f7224 */ /* 0x000fe400078e0208 */
[----:B------:R-:W-:Y:S01]  /*2640*/  IMAD.IADD R33, R13, 0x1, R33 ;  /* 0x000000010d217824 */ /* 0x000fe200078e0221 */
[----:B-----5:R-:W-:Y:S01]  /*2650*/  SHF.R.S32.HI R13, RZ, 0x1f, R154 ;  /* 0x0000001fff0d7819 */ /* 0x020fe2000001149a */
[----:B------:R-:W-:Y:S01]  /*2660*/  IMAD.WIDE.U32 R30, R154, R4, R30 ;  /* 0x000000049a1e7225 */ /* 0x000fe200078e001e */
[----:B------:R-:W-:-:S03]  /*2670*/  SHF.R.S32.HI R8, RZ, 0x1f, R9 ;  /* 0x0000001fff087819 */ /* 0x000fc60000011409 */
[----:B------:R-:W-:Y:S01]  /*2680*/  IMAD.WIDE.U32 R32, R154, R4, R32 ;  /* 0x000000049a207225 */ /* 0x000fe200078e0020 */
[----:B------:R-:W-:-:S03]  /*2690*/  LEA.HI R45, R8, R9, RZ, 0x3 ;  /* 0x00000009082d7211 */ /* 0x000fc600078f18ff */
[----:B------:R-:W-:Y:S01]  /*26a0*/  IMAD R8, R13, R4, RZ ;  /* 0x000000040d087224 */ /* 0x000fe200078e02ff */
[----:B------:R-:W-:Y:S01]  /*26b0*/  LOP3.LUT R60, R45, 0xfffffff8, RZ, 0xc0, !PT ;  /* 0xfffffff82d3c7812 */ /* 0x000fe200078ec0ff */
[----:B------:R-:W-:Y:S02]  /*26c0*/  IMAD R13, R13, R52, RZ ;  /* 0x000000340d0d7224 */ /* 0x000fe400078e02ff */
[----:B------:R-:W-:Y:S01]  /*26d0*/  IMAD R59, R154, R5, R8 ;  /* 0x000000059a3b7224 */ /* 0x000fe200078e0208 */
[----:B------:R-:W-:Y:S01]  /*26e0*/  LOP3.LUT R5, R50, 0x18, R16, 0xf8, !PT ;  /* 0x0000001832057812 */ /* 0x000fe200078ef810 */
[----:B------:R-:W-:Y:S01]  /*26f0*/  IMAD.IADD R35, R35, 0x1, R15 ;  /* 0x0000000123237824 */ /* 0x000fe200078e020f */
[----:B------:R-:W-:Y:S01]  /*2700*/  SHF.R.S32.HI R63, RZ, 0x1f, R60 ;  /* 0x0000001fff3f7819 */ /* 0x000fe2000001143c */
[----:B------:R-:W-:Y:S01]  /*2710*/  IMAD.IADD R37, R15, 0x1, R37 ;  /* 0x000000010f257824 */ /* 0x000fe200078e0225 */
[----:B------:R-:W-:Y:S01]  /*2720*/  LOP3.LUT R4, R5, R54, RZ, 0x3c, !PT ;  /* 0x0000003605047212 */ /* 0x000fe200078e3cff */
[----:B------:R-:W-:Y:S01]  /*2730*/  IMAD R13, R154, R53, R13 ;  /* 0x000000359a0d7224 */ /* 0x000fe200078e020d */
[----:B------:R-:W-:Y:S01]  /*2740*/  LOP3.LUT R5, R50, 0x38, R45, 0xf8, !PT ;  /* 0x0000003832057812 */ /* 0x000fe200078ef82d */
[----:B------:R-:W-:-:S02]  /*2750*/  VIADD R53, R16, 0x20 ;  /* 0x0000002010357836 */ /* 0x000fc40000000000 */
[C---:B------:R-:W-:Y:S01]  /*2760*/  IMAD.WIDE.U32 R34, R154.reuse, R52, R34 ;  /* 0x000000349a227225 */ /* 0x040fe200078e0022 */
[----:B------:R-:W-:Y:S02]  /*2770*/  LOP3.LUT R70, R5, R54, RZ, 0x3c, !PT ;  /* 0x0000003605467212 */ /* 0x000fe400078e3cff */
[----:B------:R-:W-:Y:S01]  /*2780*/  ISETP.GE.AND P3, PT, R53, UR4, PT ;  /* 0x0000000435007c0c */ /* 0x000fe2000bf66270 */
[----:B------:R-:W-:-:S04]  /*2790*/  IMAD.WIDE.U32 R36, R154, R52, R36 ;  /* 0x000000349a247225 */ /* 0x000fc800078e0024 */
        /* <DEDUP_REMOVED lines=8> */
.L_x_4356:
        /* <DEDUP_REMOVED lines=58> */
.L_x_4331:
[----:B------:R-:W-:Y:S05]  /*2bc0*/  BSYNC B1 ;  /* 0x0000000000017941 */ /* 0x000fea0003800000 */
.L_x_4330:
        /* <DEDUP_REMOVED lines=16> */
.L_x_4332:
[----:B------:R-:W-:Y:S01]  /*2cd0*/  IMAD R73, R19, 0x8, R2 ;  /* 0x0000000813497824 */ /* 0x000fe200078e0202 */
[----:B------:R-:W-:Y:S01]  /*2ce0*/  SHF.L.U32 R74, R186, 0x1f, RZ ;  /* 0x0000001fba4a7819 */ /* 0x000fe200000006ff */
[----:B------:R-:W-:Y:S03]  /*2cf0*/  BSSY B1, `(.L_x_4333) ;  /* 0x0000003000017945 */ /* 0x000fe60003800000 */
[----:B------:R-:W0:Y:S02]  /*2d00*/  SYNCS.PHASECHK.TRANS64.TRYWAIT P5, [R73+URZ+0x38890], R74 ;  /* 0x0388904a490075a7 */ /* 0x000e2400080a017f */
[----:B0-----:R-:W-:Y:S05]  /*2d10*/  @!P5 BRA `(.L_x_4334) ;  /* 0x000001c400bcd947 */ /* 0x001fea0003800000 */
.L_x_4629:
[----:B------:R-:W-:Y:S05]  /*2d20*/  BSYNC B1 ;  /* 0x0000000000017941 */ /* 0x000fea0003800000 */
.L_x_4333:
        /* <DEDUP_REMOVED lines=48> */
.L_x_4339:
[----:B------:R-:W-:Y:S05]  /*3030*/  BSYNC B2 ;  /* 0x0000000000027941 */ /* 0x000fea0003800000 */
.L_x_4338:
[----:B--2---:R1:W-:Y:S02]  /*3040*/  STG.E.128 desc[UR42][R12.64], R4 ;  /* 0x000000040c007986 */ /* 0x0043e4000c101d2a */
.L_x_4337:
[----:B------:R-:W-:Y:S05]  /*3050*/  BSYNC B1 ;  /* 0x0000000000017941 */ /* 0x000fea0003800000 */
.L_x_4336:
        /* <DEDUP_REMOVED lines=51> */
.L_x_4341:
[----:B------:R-:W-:Y:S05]  /*3390*/  BSYNC B1 ;  /* 0x0000000000017941 */ /* 0x000fea0003800000 */
.L_x_4340:
[----:B-1----:R2:W-:Y:S01]  /*33a0*/  STG.E.128 desc[UR42][R12.64+0x40], R4 ;  /* 0x000040040c007986 */ /* 0x0025e2000c101d2a */
[----:B------:R-:W-:Y:S05]  /*33b0*/  BRA `(.L_x_4335) ;  /* 0x0000000c00287947 */ /* 0x000fea0003800000 */
.L_x_4329:
[----:B------:R-:W-:Y:S01]  /*33c0*/  IMAD R5, R40, -0x40, R42 ;  /* 0xffffffc028057824 */ /* 0x000fe200078e022a */
[----:B------:R-:W-:-:S04]  /*33d0*/  CS2R R6, SRZ ;  /* 0x0000000000067805 */ /* 0x000fc8000001ff00 */
[----:B------:R-:W-:-:S04]  /*33e0*/  VIMNMX R5, R5, 0x40, PT ;  /* 0x0000004005057848 */ /* 0x000fc80003fe0100 */
[----:B------:R-:W-:-:S04]  /*33f0*/  ISETP.GE.AND P1, PT, R22, R5, PT ;  /* 0x000000051600720c */ /* 0x000fc80003f26270 */
        /* <DEDUP_REMOVED lines=40> */
.L_x_4342:
[----:B------:R-:W-:Y:S01]  /*3680*/  IMAD R73, R19, 0x8, R2 ;  /* 0x0000000813497824 */ /* 0x000fe200078e0202 */
[----:B------:R-:W-:Y:S01]  /*3690*/  SHF.L.U32 R74, R186, 0x1f, RZ ;  /* 0x0000001fba4a7819 */ /* 0x000fe200000006ff */
[----:B------:R-:W0:Y:S01]  /*36a0*/  LDC R75, c[0x0][0x2f4] ;  /* 0x0000bd00ff4b7b82 */ /* 0x000e220000000800 */
[----:B------:R-:W-:Y:S02]  /*36b0*/  BSSY B1, `(.L_x_4343) ;  /* 0x0000003000017945 */ /* 0x000fe40003800000 */
[----:B------:R-:W1:Y:S02]  /*36c0*/  SYNCS.PHASECHK.TRANS64.TRYWAIT P5, [R73+URZ+0x38890], R74 ;  /* 0x0388904a490075a7 */ /* 0x000e6400080a017f */
[----:B-1----:R-:W-:Y:S05]  /*36d0*/  @!P5 BRA `(.L_x_4344) ;  /* 0x000001bc0060d947 */ /* 0x002fea0003800000 */
.L_x_4630:
[----:B------:R-:W-:Y:S05]  /*36e0*/  BSYNC B1 ;  /* 0x0000000000017941 */ /* 0x000fea0003800000 */
.L_x_4343:
        /* <DEDUP_REMOVED lines=115> */
.L_x_4346:
[----:B------:R-:W-:Y:S05]  /*3e20*/  BSYNC B1 ;  /* 0x0000000000017941 */ /* 0x000fea0003800000 */
.L_x_4345:
        /* <DEDUP_REMOVED lines=10> */
.L_x_4328:
[----:B------:R-:W-:-:S06]  /*3ed0*/  UISETP.NE.AND UP0, UPT, UR37, 0x3, UPT ;  /* 0x000000032500788c */ /* 0x000fcc000bf05270 */
[----:B------:R-:W-:-:S13]  /*3ee0*/  PLOP3.LUT P0, PT, PT, PT, UP0, 0x80, 0x0 ;  /* 0x000000000000781c */ /* 0x000fda0003f0f008 */
[----:B------:R-:W-:Y:S05]  /*3ef0*/  @!P0 BRA `(.L_x_4347) ;  /* 0x0000000000048947 */ /* 0x000fea0003800000 */
[----:B------:R-:W-:Y:S01]  /*3f00*/  BPT.TRAP 0x1 ;  /* 0x000000040000795c */ /* 0x000fe20000300000 */
.L_x_4347:
[----:B------:R-:W-:Y:S01]  /*3f10*/  IMAD R73, R19, 0x8, R2 ;  /* 0x0000000813497824 */ /* 0x000fe200078e0202 */
[----:B------:R-:W-:Y:S01]  /*3f20*/  SHF.L.U32 R74, R186, 0x1f, RZ ;  /* 0x0000001fba4a7819 */ /* 0x000fe200000006ff */
[----:B------:R-:W-:Y:S01]  /*3f30*/  IMAD R4, R40, -0x40, R42 ;  /* 0xffffffc028047824 */ /* 0x000fe200078e022a */
[----:B------:R-:W-:Y:S02]  /*3f40*/  BSSY B1, `(.L_x_4348) ;  /* 0x0000004000017945 */ /* 0x000fe40003800000 */
[----:B------:R-:W0:Y:S02]  /*3f50*/  SYNCS.PHASECHK.TRANS64.TRYWAIT P1, [R73+URZ+0x38890], R74 ;  /* 0x0388904a490075a7 */ /* 0x000e24000802017f */
[----:B------:R-:W-:Y:S01]  /*3f60*/  VIMNMX R5, R4, 0x40, PT ;  /* 0x0000004004057848 */ /* 0x000fe20003fe0100 */
[----:B0-----:R-:W-:Y:S06]  /*3f70*/  @!P1 BRA `(.L_x_4349) ;  /* 0x000001b4004c9947 */ /* 0x001fec0003800000 */
.L_x_4631:
[----:B------:R-:W-:Y:S05]  /*3f80*/  BSYNC B1 ;  /* 0x0000000000017941 */ /* 0x000fea0003800000 */
.L_x_4348:
        /* <DEDUP_REMOVED lines=13> */
.L_x_4335:
[----:B------:R-:W-:Y:S05]  /*4060*/  BSYNC B0 ;  /* 0x0000000000007941 */ /* 0x000fea0003800000 */
.L_x_4327:
        /* <DEDUP_REMOVED lines=17> */
.L_x_4351:
[----:B------:R-:W-:Y:S05]  /*4180*/  BSYNC B0 ;  /* 0x0000000000007941 */ /* 0x000fea0003800000 */
.L_x_4350:
[----:B------:R-:W2:Y:S01]  /*4190*/  SYNCS.PHASECHK.TRANS64.TRYWAIT P0, [R73+URZ+0x388b0], R74 ;  /* 0x0388b04a490075a7 */ /* 0x000ea2000800017f */
[----:B------:R-:W-:Y:S04]  /*41a0*/  BSSY B0, `(.L_x_4352) ;  /* 0x0000002000007945 */ /* 0x000fe80003800000 */
[----:B--2---:R-:W-:Y:S05]  /*41b0*/  @!P0 BRA `(.L_x_4353) ;  /* 0x000001b000d08947 */ /* 0x004fea0003800000 */
.L_x_4632:
[----:B------:R-:W-:Y:S05]  /*41c0*/  BSYNC B0 ;  /* 0x0000000000007941 */ /* 0x000fea0003800000 */
.L_x_4352:
        /* <DEDUP_REMOVED lines=82> */
.L_x_4355:
[----:B------:R-:W-:Y:S05]  /*46f0*/  BSYNC B0 ;  /* 0x0000000000007941 */ /* 0x000fea0003800000 */
.L_x_4354:
        /* <DEDUP_REMOVED lines=17> */
.L_x_4322:
[----:B------:R-:W-:Y:S04]  /*4810*/  BSSY B0, `(.L_x_4357) ;  /* 0x0000004000007945 */ /* 0x000fe80003800000 */
[----:B------:R-:W-:Y:S05]  /*4820*/  @P0 BRA `(.L_x_4358) ;  /* 0x0000000000080947 */ /* 0x000fea0003800000 */
[----:B------:R-:W2:Y:S02]  /*4830*/  FENCE.VIEW.ASYNC.G ;  /* 0x00000000000073c6 */ /* 0x000ea40000000100 */
[----:B--2---:R-:W-:Y:S06]  /*4840*/  BAR.ARV 0xc, 0x180 ;  /* 0x0306000000007b1d */ /* 0x004fec0000002000 */
.L_x_4358:
[----:B------:R-:W-:Y:S05]  /*4850*/  BSYNC B0 ;  /* 0x0000000000007941 */ /* 0x000fea0003800000 */
.L_x_4357:
        /* <DEDUP_REMOVED lines=37> */
.L_x_4362:
[----:B------:R-:W-:Y:S05]  /*4ab0*/  BSYNC B0 ;  /* 0x0000000000007941 */ /* 0x000fea0003800000 */
.L_x_4361:
[-C--:B------:R-:W-:Y:S01]  /*4ac0*/  IMAD R0, R220, R5.reuse, RZ ;  /* 0x00000005dc007224 */ /* 0x080fe200078e02ff */
[----:B------:R-:W-:Y:S01]  /*4ad0*/  PLOP3.LUT P0, PT, PT, PT, PT, 0x80, 0x0 ;  /* 0x000000000000781c */ /* 0x000fe20003f0f070 */
[----:B------:R-:W-:Y:S01]  /*4ae0*/  IMAD.MOV.U32 R3, RZ, RZ, RZ ;  /* 0x000000ffff037224 */ /* 0x000fe200078e00ff */
[----:B------:R-:W-:Y:S01]  /*4af0*/  CS2R R150, SRZ ;  /* 0x0000000000967805 */ /* 0x000fe2000001ff00 */
[----:B---3--:R-:W-:Y:S01]  /*4b00*/  IMAD.MOV.U32 R14, RZ, RZ, RZ ;  /* 0x000000ffff0e7224 */ /* 0x008fe200078e00ff */
        /* <DEDUP_REMOVED lines=42> */
[----:B------:R-:W-:Y:S02]  /*4db0*/  CS2R R68, SRZ ;  /* 0x0000000000447805 */ /* 0x000fe4000001ff00 */
        /* <DEDUP_REMOVED lines=23> */
[----:B-1----:R-:W2:Y:S01]  /*4f30*/  LDL R6, [R1+0x3c] ;  /* 0x00003c0001067983 */ /* 0x002ea20000100800 */
[----:B------:R-:W-:Y:S01]  /*4f40*/  IMAD.MOV.U32 R7, RZ, RZ, 0x40000040 ;  /* 0x40000040ff077424 */ /* 0x000fe200078e00ff */
[----:B------:R-:W-:Y:S01]  /*4f50*/  BSSY B0, `(.L_x_4364) ;  /* 0x0000100000007945 */ /* 0x000fe20003800000 */
[----:B------:R-:W-:Y:S01]  /*4f60*/  IMAD.MOV.U32 R9, RZ, RZ, 0x40000040 ;  /* 0x40000040ff097424 */ /* 0x000fe200078e00ff */
[----:B------:R-:W-:Y:S01]  /*4f70*/  BAR.SYNC.DEFER_BLOCKING 0xe, 0x100 ;  /* 0x0384000000007b1d */ /* 0x000fe20000010000 */
[----:B------:R-:W-:Y:S01]  /*4f80*/  IMAD.MOV.U32 R11, RZ, RZ, 0x40000040 ;  /* 0x40000040ff0b7424 */ /* 0x000fe200078e00ff */
[----:B------:R-:W-:Y:S01]  /*4f90*/  R2UR UR5, R7 ;  /* 0x00000000070572ca */ /* 0x000fe200000e0000 */
[----:B------:R-:W-:Y:S01]  /*4fa0*/  IMAD.MOV.U32 R13, RZ, RZ, 0x40000040 ;  /* 0x40000040ff0d7424 */ /* 0x000fe200078e00ff */
[----:B------:R-:W-:Y:S01]  /*4fb0*/  R2UR UR7, R9 ;  /* 0x00000000090772ca */ /* 0x000fe200000e0000 */
[----:B------:R-:W-:Y:S02]  /*4fc0*/  IMAD.MOV.U32 R9, RZ, RZ, 0x40000040 ;  /* 0x40000040ff097424 */ /* 0x000fe400078e00ff */
[----:B------:R-:W-:Y:S01]  /*4fd0*/  VIADD R4, R4, 0xfffffffe ;  /* 0xfffffffe04047836 */ /* 0x000fe20000000000 */
[----:B------:R-:W0:Y:S02]  /*4fe0*/  S2R R14, SR_TID.X ;  /* 0x00000000000e7919 */ /* 0x000e240000002100 */
[----:B------:R-:W-:Y:S01]  /*4ff0*/  R2UR UR15, R9 ;  /* 0x00000000090f72ca */ /* 0x000fe200000e0000 */
[----:B------:R-:W-:Y:S01]  /*5000*/  IMAD.MOV.U32 R9, RZ, RZ, 0x40000040 ;  /* 0x40000040ff097424 */ /* 0x000fe200078e00ff */
[----:B------:R-:W-:-:S04]  /*5010*/  ISETP.GE.AND P0, PT, R4, R0, PT ;  /* 0x000000000400720c */ /* 0x000fc80003f06270 */
[----:B------:R-:W-:Y:S01]  /*5020*/  R2UR UR13, R9 ;  /* 0x00000000090d72ca */ /* 0x000fe200000e0000 */
[----:B------:R-:W-:Y:S01]  /*5030*/  WARPGROUP.ARRIVE ;  /* 0x00000000000079c5 */ /* 0x000fe20000000000 */
[----:B0-----:R-:W-:-:S04]  /*5040*/  LOP3.LUT R14, R14, 0x7f, RZ, 0xc0, !PT ;  /* 0x0000007f0e0e7812 */ /* 0x001fc800078ec0ff */
[----:B------:R-:W-:Y:S01]  /*5050*/  ISETP.NE.AND P2, PT, R14, RZ, PT ;  /* 0x000000ff0e00720c */ /* 0x000fe20003f45270 */
[----:B--2---:R-:W0:Y:S02]  /*5060*/  SHFL.IDX PT, R3, R6, RZ, 0x1f ;  /* 0x00001fff06037589 */ /* 0x004e2400000e0000 */
[----:B0-----:R-:W-:-:S04]  /*5070*/  LEA.HI R5, R3, R3, RZ, 0x1 ;  /* 0x0000000303057211 */ /* 0x001fc800078f08ff */
[----:B------:R-:W-:Y:S01]  /*5080*/  LOP3.LUT R6, R5, 0x1fffe, RZ, 0xc0, !PT ;  /* 0x0001fffe05067812 */ /* 0x000fe200078ec0ff */
[----:B------:R-:W-:-:S04]  /*5090*/  VIADD R5, R2, 0x36400 ;  /* 0x0003640002057836 */ /* 0x000fc80000000000 */
[----:B------:R-:W-:Y:S01]  /*50a0*/  IMAD.IADD R3, R3, 0x1, -R6 ;  /* 0x0000000103037824 */ /* 0x000fe200078e0a06 */
[----:B------:R-:W-:-:S03]  /*50b0*/  SHF.R.U32.HI R5, RZ, 0x4, R5 ;  /* 0x00000004ff057819 */ /* 0x000fc60000011605 */
[----:B------:R-:W-:Y:S01]  /*50c0*/  IMAD R3, R3, 0x8000, R2 ;  /* 0x0000800003037824 */ /* 0x000fe200078e0202 */
[----:B------:R-:W-:-:S03]  /*50d0*/  LOP3.LUT R5, R5, 0x3fff, RZ, 0xc0, !PT ;  /* 0x00003fff05057812 */ /* 0x000fc600078ec0ff */
[----:B------:R-:W-:Y:S01]  /*50e0*/  VIADD R3, R3, 0x400 ;  /* 0x0000040003037836 */ /* 0x000fe20000000000 */
[----:B------:R-:W-:Y:S01]  /*50f0*/  LOP3.LUT R6, R5, 0x10000, RZ, 0xfc, !PT ;  /* 0x0001000005067812 */ /* 0x000fe200078efcff */
[----:B------:R-:W-:-:S03]  /*5100*/  @!P2 IMAD R5, R18, 0x8, R2 ;  /* 0x000000081205a824 */ /* 0x000fc600078e0202 */
[----:B------:R-:W-:Y:S01]  /*5110*/  SHF.R.U32.HI R3, RZ, 0x4, R3 ;  /* 0x00000004ff037819 */ /* 0x000fe20000011603 */
[C---:B------:R-:W-:Y:S01]  /*5120*/  VIADD R12, R6.reuse, 0x2 ;  /* 0x00000002060c7836 */ /* 0x040fe20000000000 */
[----:B------:R-:W-:Y:S01]  /*5130*/  R2UR UR4, R6 ;  /* 0x00000000060472ca */ /* 0x000fe200000e0000 */
[----:B------:R-:W-:Y:S01]  /*5140*/  @!P2 VIADD R5, R5, 0x38860 ;  /* 0x000388600505a836 */ /* 0x000fe20000000000 */
[----:B------:R-:W-:-:S04]  /*5150*/  LOP3.LUT R3, R3, 0x3fff, RZ, 0xc0, !PT ;  /* 0x00003fff03037812 */ /* 0x000fc800078ec0ff */
[----:B------:R-:W-:Y:S02]  /*5160*/  LOP3.LUT R3, R3, 0x2000000, RZ, 0xfc, !PT ;  /* 0x0200000003037812 */ /* 0x000fe400078efcff */
[----:B------:R-:W-:-:S03]  /*5170*/  @!P2 PRMT R5, RZ, 0x654, R5 ;  /* 0x00000654ff05a816 */ /* 0x000fc60000000005 */
[----:B------:R-:W-:-:S04]  /*5180*/  IMAD R8, R18, 0x1000, R3 ;  /* 0x0000100012087824 */ /* 0x000fc800078e0203 */
[C---:B------:R-:W-:Y:S01]  /*5190*/  VIADD R10, R8.reuse, 0x80 ;  /* 0x00000080080a7836 */ /* 0x040fe20000000000 */
[----:B------:R-:W-:-:S13]  /*51a0*/  R2UR UR6, R8 ;  /* 0x00000000080672ca */ /* 0x000fda00000e0000 */
[----:B------:R-:W-:Y:S01]  /*51b0*/  HGMMA.64x256x16.F32 R24, gdesc[UR4].tnspB, RZ, !UPT, gsb0 ;  /* 0x43e00000041879f0 */ /* 0x000fe2000c0008ff */
[----:B------:R-:W-:Y:S01]  /*51c0*/  R2UR UR6, R10 ;  /* 0x000000000a0672ca */ /* 0x000fe200000e0000 */
[----:B------:R-:W-:Y:S01]  /*51d0*/  VIADD R10, R8, 0x100 ;  /* 0x00000100080a7836 */ /* 0x000fe20000000000 */
[----:B------:R-:W-:Y:S01]  /*51e0*/  R2UR UR7, R11 ;  /* 0x000000000b0772ca */ /* 0x000fe200000e0000 */
[----:B------:R-:W-:Y:S01]  /*51f0*/  IMAD.MOV.U32 R11, RZ, RZ, 0x40000040 ;  /* 0x40000040ff0b7424 */ /* 0x000fe200078e00ff */
[----:B------:R-:W-:Y:S01]  /*5200*/  R2UR UR4, R12 ;  /* 0x000000000c0472ca */ /* 0x000fe200000e0000 */
[----:B------:R-:W-:Y:S01]  /*5210*/  VIADD R8, R8, 0x180 ;  /* 0x0000018008087836 */ /* 0x000fe20000000000 */
[----:B------:R-:W-:Y:S02]  /*5220*/  R2UR UR5, R13 ;  /* 0x000000000d0572ca */ /* 0x000fe400000e0000 */
[----:B------:R-:W-:Y:S01]  /*5230*/  R2UR UR10, R10 ;  /* 0x000000000a0a72ca */ /* 0x000fe200000e0000 */
[----:B------:R-:W-:Y:S01]  /*5240*/  VIADD R10, R6, 0x4 ;  /* 0x00000004060a7836 */ /* 0x000fe20000000000 */
[----:B------:R-:W-:Y:S01]  /*5250*/  R2UR UR11, R11 ;  /* 0x000000000b0b72ca */ /* 0x000fe200000e0000 */
[----:B------:R-:W-:Y:S01]  /*5260*/  IMAD.MOV.U32 R11, RZ, RZ, 0x40000040 ;  /* 0x40000040ff0b7424 */ /* 0x000fe200078e00ff */
[----:B------:R-:W-:Y:S01]  /*5270*/  R2UR UR14, R8 ;  /* 0x00000000080e72ca */ /* 0x000fe200000e0000 */
[----:B------:R-:W-:Y:S01]  /*5280*/  VIADD R8, R6, 0x6 ;  /* 0x0000000606087836 */ /* 0x000fe20000000000 */
[----:B------:R-:W-:-:S02]  /*5290*/  R2UR UR8, R10 ;  /* 0x000000000a0872ca */ /* 0x000fc400000e0000 */
[----:B------:R-:W-:Y:S02]  /*52a0*/  R2UR UR9, R11 ;  /* 0x000000000b0972ca */ /* 0x000fe400000e0000 */
[----:B------:R-:W-:Y:S01]  /*52b0*/  R2UR UR12, R8 ;  /* 0x00000000080c72ca */ /* 0x000fe200000e0000 */
        /* <DEDUP_REMOVED lines=15> */
[----:B------:R-:W-:-:S07]  /*53b0*/  IMAD.MOV.U32 R20, RZ, RZ, R4 ;  /* 0x000000ffff147224 */ /* 0x000fce00078e0004 */
.L_x_4366:
[----:B------:R-:W-:Y:S01]  /*53c0*/  BAR.SYNC.DEFER_BLOCKING 0xe, 0x100 ;  /* 0x0384000000007b1d */ /* 0x000fe20000010000 */
[----:B-1----:R-:W-:Y:S01]  /*53d0*/  IMAD R4, R18, 0x40, R190 ;  /* 0x0000004012047824 */ /* 0x002fe200078e02be */
[----:B------:R-:W-:Y:S01]  /*53e0*/  R2UR UR4, R6 ;  /* 0x00000000060472ca */ /* 0x000fe200000e0000 */
[----:B------:R-:W-:Y:S01]  /*53f0*/  VIADD R18, R18, 0x1 ;  /* 0x0000000112127836 */ /* 0x000fe20000000000 */
[----:B------:R-:W-:Y:S01]  /*5400*/  R2UR UR5, R7 ;  /* 0x00000000070572ca */ /* 0x000fe200000e0000 */
[----:B------:R-:W-:Y:S02]  /*5410*/  IMAD R4, R4, 0x4, R2 ;  /* 0x0000000404047824 */ /* 0x000fe400078e0202 */
[----:B------:R-:W-:Y:S01]  /*5420*/  IMAD.MOV.U32 R15, RZ, RZ, 0x40000040 ;  /* 0x40000040ff0f7424 */ /* 0x000fe200078e00ff */
[----:B------:R-:W-:-:S04]  /*5430*/  ISETP.NE.AND P0, PT, R18, 0x2, PT ;  /* 0x000000021200780c */ /* 0x000fc80003f05270 */
[----:B------:R-:W-:Y:S01]  /*5440*/  SEL R18, R18, RZ, P0 ;  /* 0x000000ff12127207 */ /* 0x000fe20000000000 */
[----:B0-----:R-:W0:Y:S04]  /*5450*/  LDS R5, [R4+0x38400] ;  /* 0x0384000004057984 */ /* 0x001e280000000800 */
        /* <DEDUP_REMOVED lines=129> */
[----:B------:R-:W-:-:S02]  /*5c70*/  IMAD R4, R18, 0x1000, R3 ;  /* 0x0000100012047824 */ /* 0x000fc400078e0203 */
[----:B------:R-:W-:Y:S02]  /*5c80*/  IMAD.MOV.U32 R5, RZ, RZ, 0x40000040 ;  /* 0x40000040ff057424 */ /* 0x000fe400078e00ff */
[C---:B------:R-:W-:Y:S01]  /*5c90*/  VIADD R14, R4.reuse, 0x80 ;  /* 0x00000080040e7836 */ /* 0x040fe20000000000 */
[----:B------:R-:W-:Y:S01]  /*5ca0*/  R2UR UR6, R4 ;  /* 0x00000000040672ca */ /* 0x000fe200000e0000 */
[----:B------:R-:W-:Y:S01]  /*5cb0*/  WARPGROUP.ARRIVE ;  /* 0x00000000000079c5 */ /* 0x000fe20000000000 */
[----:B------:R-:W-:Y:S01]  /*5cc0*/  R2UR UR7, R5 ;  /* 0x00000000050772ca */ /* 0x000fe200000e0000 */
[----:B------:R-:W-:-:S12]  /*5cd0*/  IMAD.MOV.U32 R5, RZ, RZ, 0x40000040 ;  /* 0x40000040ff057424 */ /* 0x000fd800078e00ff */
[----:B------:R-:W-:Y:S01]  /*5ce0*/  HGMMA.64x256x16.F32 R24, gdesc[UR4].tnspB, R24, gsb0 ;  /* 0x43e00000041879f0 */ /* 0x000fe20008000818 */
[----:B------:R-:W-:Y:S01]  /*5cf0*/  R2UR UR6, R14 ;  /* 0x000000000e0672ca */ /* 0x000fe200000e0000 */
[----:B------:R-:W-:Y:S01]  /*5d00*/  VIADD R14, R4, 0x100 ;  /* 0x00000100040e7836 */ /* 0x000fe20000000000 */
[----:B------:R-:W-:Y:S01]  /*5d10*/  R2UR UR7, R15 ;  /* 0x000000000f0772ca */ /* 0x000fe200000e0000 */
[----:B------:R-:W-:Y:S01]  /*5d20*/  IMAD.MOV.U32 R15, RZ, RZ, 0x40000040 ;  /* 0x40000040ff0f7424 */ /* 0x000fe200078e00ff */
[----:B------:R-:W-:Y:S01]  /*5d30*/  R2UR UR4, R12 ;  /* 0x000000000c0472ca */ /* 0x000fe200000e0000 */
[----:B------:R-:W-:Y:S01]  /*5d40*/  VIADD R4, R4, 0x180 ;  /* 0x0000018004047836 */ /* 0x000fe20000000000 */
[----:B------:R-:W-:Y:S01]  /*5d50*/  R2UR UR5, R13 ;  /* 0x000000000d0572ca */ /* 0x000fe200000e0000 */
[----:B------:R-:W-:Y:S02]  /*5d60*/  WARPGROUP.DEPBAR.LE gsb0, 0x0 ;  /* 0x00008000000079c5 */ /* 0x000fe40000010000 */
[----:B------:R-:W-:-:S15]  /*5d70*/  WARPGROUP.ARRIVE ;  /* 0x00000000000079c5 */ /* 0x000fde0000000000 */
[----:B------:R-:W-:-:S03]  /*5d80*/  NOP ;  /* 0x0000000000007918 */ /* 0x000fc60000000000 */
        /* <DEDUP_REMOVED lines=10> */
[----:B------:R-:W-:Y:S01]  /*5e30*/  IMAD.MOV.U32 R4, RZ, RZ, R20 ;  /* 0x000000ffff047224 */ /* 0x000fe200078e0014 */
[----:B------:R-:W-:Y:S01]  /*5e40*/  R2UR UR7, R5 ;  /* 0x00000000050772ca */ /* 0x000fe200000e0000 */
[----:B------:R-:W-:Y:S01]  /*5e50*/  VIADD R20, R20, 0xffffffff ;  /* 0xffffffff14147836 */ /* 0x000fe20000000000 */
[----:B------:R-:W-:Y:S02]  /*5e60*/  R2UR UR4, R8 ;  /* 0x00000000080472ca */ /* 0x000fe400000e0000 */
[----:B------:R-:W-:Y:S02]  /*5e70*/  R2UR UR5, R9 ;  /* 0x00000000090572ca */ /* 0x000fe400000e0000 */
[----:B------:R-:W-:Y:S02]  /*5e80*/  ISETP.GT.AND P1, PT, R4, R0, PT ;  /* 0x000000000400720c */ /* 0x000fe40003f24270 */
[----:B------:R-:W-:-:S04]  /*5e90*/  SEL R4, RZ, 0x1, P0 ;  /* 0x00000001ff047807 */ /* 0x000fc80000000000 */
[----:B------:R-:W-:Y:S01]  /*5ea0*/  LOP3.LUT R23, R23, R4, RZ, 0x3c, !PT ;  /* 0x0000000417177212 */ /* 0x000fe200078e3cff */
[----:B------:R-:W-:-:S04]  /*5eb0*/  @!P2 IMAD R4, R18, 0x8, R2 ;  /* 0x000000081204a824 */ /* 0x000fc800078e0202 */
[----:B------:R-:W-:-:S05]  /*5ec0*/  @!P2 VIADD R4, R4, 0x38860 ;  /* 0x000388600404a836 */ /* 0x000fca0000000000 */
[----:B------:R-:W-:Y:S01]  /*5ed0*/  @!P2 PRMT R4, RZ, 0x654, R4 ;  /* 0x00000654ff04a816 */ /* 0x000fe20000000004 */
[----:B------:R-:W-:Y:S02]  /*5ee0*/  WARPGROUP.DEPBAR.LE gsb0, 0x0 ;  /* 0x00008000000079c5 */ /* 0x000fe40000010000 */
[----:B------:R-:W-:-:S06]  /*5ef0*/  WARPGROUP.ARRIVE ;  /* 0x00000000000079c5 */ /* 0x000fcc0000000000 */
[----:B------:R-:W-:Y:S03]  /*5f00*/  HGMMA.64x256x16.F32 R24, gdesc[UR4].tnspB, R24, gsb0 ;  /* 0x43e00000041879f0 */ /* 0x000fe60008000818 */
[----:B------:R-:W-:Y:S02]  /*5f10*/  WARPGROUP.DEPBAR.LE gsb0, 0x0 ;  /* 0x00008000000079c5 */ /* 0x000fe40000010000 */
[----:B------:R-:W-:Y:S06]  /*5f20*/  BAR.ARV 0xf, 0x100 ;  /* 0x03c4000000007b1d */ /* 0x000fec0000002000 */
[----:B------:R1:W-:Y:S01]  /*5f30*/  @!P2 SYNCS.ARRIVE.TRANS64.RED.A1T0 RZ, [R4+URZ], RZ ;  /* 0x000000ff04ffa9a7 */ /* 0x0003e2000810043f */
[----:B------:R-:W-:Y:S05]  /*5f40*/  @P1 BRA `(.L_x_4366) ;  /* 0xfffffff4001c1947 */ /* 0x000fea000383ffff */
.L_x_4365:
[----:B------:R-:W-:Y:S05]  /*5f50*/  BSYNC B0 ;  /* 0x0000000000007941 */ /* 0x000fea0003800000 */
.L_x_4364:
        /* <DEDUP_REMOVED lines=9> */
[----:B------:R-:W2:Y:S04]  /*5ff0*/  LDS R2, [R0+0x38400] ;  /* 0x0384000000027984 */ /* 0x000ea80000000800 */
[----:B------:R-:W3:Y:S01]  /*6000*/  LDS R0, [R0+0x38420] ;  /* 0x0384200000007984 */ /* 0x000ee20000000800 */
[-C--:B--2---:R-:W-:Y:S01]  /*6010*/  FMUL.FTZ R24, R24, R2.reuse ;  /* 0x0000000218187220 */ /* 0x084fe20000410000 */
        /* <DEDUP_REMOVED lines=131> */
.L_x_4360:
        /* <DEDUP_REMOVED lines=31> */
.L_x_4368:
[----:B------:R-:W-:Y:S05]  /*6a40*/  BSYNC B0 ;  /* 0x0000000000007941 */ /* 0x000fea0003800000 */
.L_x_4367:
        /* <DEDUP_REMOVED lines=100> */
.L_x_4370:
[----:B------:R-:W-:Y:S05]  /*7090*/  BSYNC B6 ;  /* 0x0000000000067941 */ /* 0x000fea0003800000 */
.L_x_4369:
        /* <DEDUP_REMOVED lines=12> */
.L_x_4374:
[----:B--2---:R2:W3:Y:S02]  /*7160*/  SYNCS.PHASECHK.TRANS64.TRYWAIT P0, [R2+URZ+0x38800], R3 ;  /* 0x03880003020075a7 */ /* 0x0044e4000800017f */
[----:B---3--:R-:W-:Y:S05]  /*7170*/  @!P0 NANOSLEEP.SYNCS 0x989680 ;  /* 0x009896800000895d */ /* 0x008fea0003900000 */
[----:B------:R-:W3:Y:S02]  /*7180*/  @!P0 SYNCS.PHASECHK.TRANS64 P0, [R2+URZ+0x38800], R3 ;  /* 0x03880003020085a7 */ /* 0x000ee4000800007f */
[----:B---3--:R-:W-:Y:S05]  /*7190*/  @!P0 BRA `(.L_x_4374) ;  /* 0xfffffffc00f08947 */ /* 0x008fea000383ffff */
.L_x_4373:
[----:B------:R-:W-:Y:S05]  /*71a0*/  BSYNC B0 ;  /* 0x0000000000007941 */ /* 0x000fea0003800000 */
.L_x_4372:
[----:B------:R-:W-:Y:S05]  /*71b0*/  BRA `(.L_x_4375) ;  /* 0x0000002000ac7947 */ /* 0x000fea0003800000 */
.L_x_4371:
[----:B-----5:R-:W-:Y:S01]  /*71c0*/  SHF.R.S32.HI R0, RZ, 0x1f, R154 ;  /* 0x0000001fff007819 */ /* 0x020fe2000001149a */
[----:B------:R-:W-:Y:S01]  /*71d0*/  VIADD R4, R2, 0x20400 ;  /* 0x0002040002047836 */ /* 0x000fe20000000000 */
[----:B------:R-:W-:Y:S01]  /*71e0*/  ULDC.64 UR4, c[0x0][0x3f8] ;  /* 0x0000fe0000047ab9 */ /* 0x000fe20000000a00 */
[----:B------:R-:W-:Y:S01]  /*71f0*/  ULDC.64 UR6, c[0x0][0x408] ;  /* 0x0001020000067ab9 */ /* 0x000fe20000000a00 */
[----:B------:R-:W-:Y:S01]  /*7200*/  BSSY B6, `(.L_x_4376) ;  /* 0x0000021000067945 */ /* 0x000fe20003800000 */
[----:B------:R-:W-:Y:S01]  /*7210*/  IMAD R3, R0, UR4, RZ ;  /* 0x0000000400037c24 */ /* 0x000fe2000f8e02ff */
[----:B------:R-:W-:Y:S01]  /*7220*/  LOP3.LUT P0, RZ, R4, 0x3ff, RZ, 0xc0, !PT ;  /* 0x000003ff04ff7812 */ /* 0x000fe2000780c0ff */
[----:B------:R-:W-:Y:S02]  /*7230*/  IMAD R9, R0, UR6, RZ ;  /* 0x0000000600097c24 */ /* 0x000fe4000f8e02ff */
[----:B------:R-:W-:-:S04]  /*7240*/  IMAD.WIDE.U32 R4, R154, UR4, RZ ;  /* 0x000000049a047c25 */ /* 0x000fc8000f8e00ff */
[C---:B------:R-:W-:Y:S01]  /*7250*/  IMAD R3, R154.reuse, UR5, R3 ;  /* 0x000000059a037c24 */ /* 0x040fe2000f8e0203 */
[----:B------:R-:W-:Y:S01]  /*7260*/  ULDC.64 UR4, c[0x0][0x3e8] ;  /* 0x0000fa0000047ab9 */ /* 0x000fe20000000a00 */
[----:B-1----:R-:W-:Y:S01]  /*7270*/  IMAD.WIDE.U32 R6, R154, UR6, RZ ;  /* 0x000000069a067c25 */ /* 0x002fe2000f8e00ff */
        /* <DEDUP_REMOVED lines=25> */
.L_x_4377:
[----:B------:R-:W-:Y:S05]  /*7410*/  BSYNC B6 ;  /* 0x0000000000067941 */ /* 0x000fea0003800000 */
.L_x_4376:
        /* <DEDUP_REMOVED lines=10> */
[----:B0-----:R-:W4:Y:S02]  /*74c0*/  SHFL.IDX PT, R27, R27, RZ, 0x1c1f ;  /* 0x001c1fff1b1b7589 */ /* 0x001f2400000e0000 */
.L_x_4638:
[----:B------:R-:W-:Y:S01]  /*74d0*/  ULDC UR4, c[0x0][0x448] ;  /* 0x0001120000047ab9 */ /* 0x000fe20000000800 */
[----:B------:R-:W-:Y:S01]  /*74e0*/  IMAD.SHL.U32 R0, R188, 0x40, RZ ;  /* 0x00000040bc007824 */ /* 0x000fe200078e00ff */
[----:B------:R-:W-:Y:S01]  /*74f0*/  BSSY B1, `(.L_x_4381) ;  /* 0x0000027000017945 */ /* 0x000fe20003800000 */
[----:B------:R-:W-:Y:S01]  /*7500*/  IMAD R28, R155, UR4, RZ ;  /* 0x000000049b1c7c24 */ /* 0x000fe2000f8e02ff */
[----:B------:R-:W-:Y:S02]  /*7510*/  CS2R R8, SRZ ;  /* 0x0000000000087805 */ /* 0x000fe4000001ff00 */
[----:B------:R-:W-:Y:S02]  /*7520*/  CS2R R10, SRZ ;  /* 0x00000000000a7805 */ /* 0x000fe4000001ff00 */
[----:B------:R-:W-:Y:S02]  /*7530*/  LOP3.LUT R7, R0, 0x1c0, RZ, 0xc0, !PT ;  /* 0x000001c000077812 */ /* 0x000fe400078ec0ff */
[----:B------:R-:W-:Y:S01]  /*7540*/  ISETP.GE.AND P0, PT, R5, R28, PT ;  /* 0x0000001c0500720c */ /* 0x000fe20003f06270 */
[----:B------:R-:W-:Y:S01]  /*7550*/  IMAD R28, R153, -0x40, R28 ;  /* 0xffffffc0991c7824 */ /* 0x000fe200078e021c */
[----:B------:R-:W-:-:S02]  /*7560*/  LEA.HI R0, R219, R219, RZ, 0x1 ;  /* 0x000000dbdb007211 */ /* 0x000fc400078f08ff */
[----:B------:R-:W-:Y:S02]  /*7570*/  LOP3.LUT R4, R7, 0x18, R16, 0xf8, !PT ;  /* 0x0000001807047812 */ /* 0x000fe400078ef810 */
[----:B------:R-:W-:Y:S02]  /*7580*/  SHF.R.U32.HI R7, RZ, 0x3, R7 ;  /* 0x00000003ff077819 */ /* 0x000fe40000011607 */
[----:B------:R-:W-:Y:S02]  /*7590*/  LOP3.LUT R0, R0, 0xfffffffe, RZ, 0xc0, !PT ;  /* 0xfffffffe00007812 */ /* 0x000fe400078ec0ff */
[----:B------:R-:W-:Y:S02]  /*75a0*/  LOP3.LUT R30, R4, R7, RZ, 0x3c, !PT ;  /* 0x00000007041e7212 */ /* 0x000fe400078e3cff */
[----:B------:R-:W-:Y:S02]  /*75b0*/  CS2R R4, SRZ ;  /* 0x0000000000047805 */ /* 0x000fe4000001ff00 */
[----:B------:R-:W-:Y:S01]  /*75c0*/  CS2R R6, SRZ ;  /* 0x0000000000067805 */ /* 0x000fe2000001ff00 */
[----:B------:R-:W-:Y:S01]  /*75d0*/  IMAD.IADD R0, R219, 0x1, -R0 ;  /* 0x00000001db007824 */ /* 0x000fe200078e0a00 */
[----:B------:R-:W-:Y:S06]  /*75e0*/  @P0 BRA `(.L_x_4382) ;  /* 0x00000000005c0947 */ /* 0x000fec0003800000 */
[----:B------:R-:W-:Y:S01]  /*75f0*/  ULDC UR4, c[0x0][0x3f4] ;  /* 0x0000fd0000047ab9 */ /* 0x000fe20000000800 */
[C---:B------:R-:W-:Y:S01]  /*7600*/  IMAD.SHL.U32 R14, R189.reuse, 0x2, RZ ;  /* 0x00000002bd0e7824 */ /* 0x040fe200078e00ff */
[C---:B------:R-:W-:Y:S01]  /*7610*/  ISETP.GE.AND P3, PT, R189.reuse, UR4, PT ;  /* 0x00000004bd007c0c */ /* 0x040fe2000bf66270 */
[----:B-1----:R-:W-:Y:S01]  /*7620*/  IMAD.MOV.U32 R21, RZ, RZ, R3 ;  /* 0x000000ffff157224 */ /* 0x002fe200078e0003 */
[----:B------:R-:W-:Y:S02]  /*7630*/  ISETP.GE.AND P2, PT, R184, UR4, PT ;  /* 0x00000004b8007c0c */ /* 0x000fe4000bf46270 */
[----:B------:R-:W-:Y:S01]  /*7640*/  SHF.R.S32.HI R4, RZ, 0x1f, R189 ;  /* 0x0000001fff047819 */ /* 0x000fe200000114bd */
[----:B----4-:R-:W-:Y:S01]  /*7650*/  IMAD.MOV.U32 R6, RZ, RZ, R27 ;  /* 0x000000ffff067224 */ /* 0x010fe200078e001b */
[----:B------:R-:W-:Y:S01]  /*7660*/  CS2R R8, SRZ ;  /* 0x0000000000087805 */ /* 0x000fe2000001ff00 */
[----:B---3--:R-:W-:Y:S01]  /*7670*/  IMAD.MOV.U32 R7, RZ, RZ, R26 ;  /* 0x000000ffff077224 */ /* 0x008fe200078e001a */
[----:B------:R-:W-:-:S05]  /*7680*/  SHF.L.U64.HI R15, R189, 0x1, R4 ;  /* 0x00000001bd0f7819 */ /* 0x000fca0000010204 */
[-C--:B--2---:R-:W-:Y:S02]  /*7690*/  @!P3 IADD3 R12, P0, R20, R14.reuse, RZ ;  /* 0x0000000e140cb210 */ /* 0x084fe40007f1e0ff */
        /* <DEDUP_REMOVED lines=12> */
.L_x_4382:
[----:B------:R-:W-:Y:S05]  /*7760*/  BSYNC B1 ;  /* 0x0000000000017941 */ /* 0x000fea0003800000 */
.L_x_4381:
[----:B0-----:R-:W-:Y:S01]  /*7770*/  SHF.L.U32 R13, R0, 0x1f, RZ ;  /* 0x0000001f000d7819 */ /* 0x001fe200000006ff */
[----:B-1----:R-:W-:Y:S01]  /*7780*/  IMAD R3, R193, 0x200, R30 ;  /* 0x00000200c1037824 */ /* 0x002fe200078e021e */
[----:B------:R-:W-:Y:S01]  /*7790*/  LOP3.LUT P1, RZ, R188, 0x4, RZ, 0xc0, !PT ;  /* 0x00000004bcff7812 */ /* 0x000fe2000782c0ff */
[----:B-----5:R-:W-:Y:S01]  /*77a0*/  IMAD.MOV.U32 R12, RZ, RZ, R8 ;  /* 0x000000ffff0c7224 */ /* 0x020fe200078e0008 */
[----:B------:R-:W0:Y:S01]  /*77b0*/  SYNCS.PHASECHK.TRANS64.TRYWAIT P0, [R2+URZ+0x38800], R13 ;  /* 0x0388000d020075a7 */ /* 0x000e22000800017f */
[--C-:B------:R-:W-:Y:S01]  /*77c0*/  SHF.R.U64 R32, R8, 0x10, R9.reuse ;  /* 0x0000001008207819 */ /* 0x100fe20000001209 */
[----:B------:R-:W-:Y:S01]  /*77d0*/  IMAD R8, R3, 0x2, R2 ;  /* 0x0000000203087824 */ /* 0x000fe200078e0202 */
[--C-:B--2---:R-:W-:Y:S01]  /*77e0*/  SHF.R.U32.HI R20, RZ, 0x10, R9.reuse ;  /* 0x00000010ff147819 */ /* 0x104fe20000011609 */
[----:B------:R-:W-:Y:S01]  /*77f0*/  IMAD.MOV.U32 R14, RZ, RZ, R9 ;  /* 0x000000ffff0e7224 */ /* 0x000fe200078e0009 */
[----:B------:R-:W-:Y:S01]  /*7800*/  SHF.R.U64 R33, R10, 0x10, R11 ;  /* 0x000000100a217819 */ /* 0x000fe2000000120b */
[----:B------:R-:W-:Y:S01]  /*7810*/  IMAD.MOV.U32 R31, RZ, RZ, R10 ;  /* 0x000000ffff1f7224 */ /* 0x000fe200078e000a */
[--C-:B------:R-:W-:Y:S01]  /*7820*/  SHF.R.U64 R34, R4, 0x10, R5.reuse ;  /* 0x0000001004227819 */ /* 0x100fe20000001205 */
[----:B------:R-:W-:Y:S01]  /*7830*/  IMAD.MOV.U32 R9, RZ, RZ, R4 ;  /* 0x000000ffff097224 */ /* 0x000fe200078e0004 */
[--C-:B------:R-:W-:Y:S01]  /*7840*/  SHF.R.U32.HI R21, RZ, 0x10, R5.reuse ;  /* 0x00000010ff157819 */ /* 0x100fe20000011605 */
[----:B------:R-:W-:Y:S01]  /*7850*/  IMAD.MOV.U32 R10, RZ, RZ, R5 ;  /* 0x000000ffff0a7224 */ /* 0x000fe200078e0005 */
[----:B----4-:R-:W-:Y:S01]  /*7860*/  VIMNMX R27, R28, 0x40, PT ;  /* 0x000000401c1b7848 */ /* 0x010fe20003fe0100 */
[--C-:B------:R-:W-:Y:S01]  /*7870*/  IMAD.MOV.U32 R15, RZ, RZ, R11.reuse ;  /* 0x000000ffff0f7224 */ /* 0x100fe200078e000b */
[----:B------:R-:W-:Y:S01]  /*7880*/  SHF.R.U32.HI R11, RZ, 0x10, R11 ;  /* 0x00000010ff0b7819 */ /* 0x000fe2000001160b */
[----:B------:R-:W-:Y:S01]  /*7890*/  IMAD.MOV.U32 R29, RZ, RZ, R6 ;  /* 0x000000ffff1d7224 */ /* 0x000fe200078e0006 */
[----:B------:R-:W-:Y:S01]  /*78a0*/  BSSY B1, `(.L_x_4383) ;  /* 0x0000010000017945 */ /* 0x000fe20003800000 */
[----:B------:R-:W-:Y:S01]  /*78b0*/  VIADD R4, R8, 0x20400 ;  /* 0x0002040008047836 */ /* 0x000fe20000000000 */
[--C-:B------:R-:W-:Y:S01]  /*78c0*/  SHF.R.U64 R35, R6, 0x10, R7.reuse ;  /* 0x0000001006237819 */ /* 0x100fe20000001207 */
[--C-:B------:R-:W-:Y:S01]  /*78d0*/  IMAD.MOV.U32 R5, RZ, RZ, R7.reuse ;  /* 0x000000ffff057224 */ /* 0x100fe200078e0007 */
[----:B------:R-:W-:Y:S01]  /*78e0*/  SHF.R.U32.HI R6, RZ, 0x10, R7 ;  /* 0x00000010ff067819 */ /* 0x000fe20000011607 */
[----:B------:R-:W-:Y:S01]  /*78f0*/  VIADD R3, R8, 0x20440 ;  /* 0x0002044008037836 */ /* 0x000fe20000000000 */
[----:B------:R-:W-:Y:S01]  /*7900*/  PRMT R30, R12, 0x5410, R14 ;  /* 0x000054100c1e7816 */ /* 0x000fe2000000000e */
[----:B------:R-:W-:Y:S01]  /*7910*/  @P1 VIADD R3, R4, 0xffffffc0 ;  /* 0xffffffc004031836 */ /* 0x000fe20000000000 */
[----:B------:R-:W-:-:S02]  /*7920*/  PRMT R32, R32, 0x5410, R20 ;  /* 0x0000541020207816 */ /* 0x000fc40000000014 */
[----:B------:R-:W-:Y:S02]  /*7930*/  PRMT R31, R31, 0x5410, R15 ;  /* 0x000054101f1f7816 */ /* 0x000fe4000000000f */
[----:B------:R-:W-:Y:S02]  /*7940*/  PRMT R33, R33, 0x5410, R11 ;  /* 0x0000541021217816 */ /* 0x000fe4000000000b */
[----:B------:R-:W-:Y:S02]  /*7950*/  ISETP.GE.AND P1, PT, R22, R27, PT ;  /* 0x0000001b1600720c */ /* 0x000fe40003f26270 */
[----:B------:R-:W-:Y:S02]  /*7960*/  PRMT R28, R9, 0x5410, R10 ;  /* 0x00005410091c7816 */ /* 0x000fe4000000000a */
[----:B------:R-:W-:Y:S02]  /*7970*/  PRMT R34, R34, 0x5410, R21 ;  /* 0x0000541022227816 */ /* 0x000fe40000000015 */
[----:B------:R-:W-:Y:S01]  /*7980*/  PRMT R29, R29, 0x5410, R5 ;  /* 0x000054101d1d7816 */ /* 0x000fe20000000005 */
[----:B0-----:R-:W-:Y:S06]  /*7990*/  @!P0 BRA `(.L_x_4384) ;  /* 0x0000017c00608947 */ /* 0x001fec0003800000 */
.L_x_4639:
[----:B------:R-:W-:Y:S05]  /*79a0*/  BSYNC B1 ;  /* 0x0000000000017941 */ /* 0x000fea0003800000 */
.L_x_4383:
        /* <DEDUP_REMOVED lines=17> */
[C---:B------:R-:W-:Y:S01]  /*7ac0*/  FMUL.FTZ R24, R4.reuse, R15 ;  /* 0x0000000f04187220 */ /* 0x040fe20000410000 */
[-C--:B------:R-:W-:Y:S01]  /*7ad0*/  FMUL.FTZ R4, R4, R13.reuse ;  /* 0x0000000d04047220 */ /* 0x080fe20000410000 */
[--C-:B------:R-:W-:Y:S02]  /*7ae0*/  HADD2.F32 R11, -RZ, R6.reuse.H0_H0 ;  /* 0x20000006ff0b7230 */ /* 0x100fe40000004100 */
[----:B------:R-:W-:Y:S02]  /*7af0*/  HADD2.F32 R12, -RZ, R7.H0_H0 ;  /* 0x20000007ff0c7230 */ /* 0x000fe40000004100 */
[----:B------:R-:W-:Y:S01]  /*7b00*/  FMUL.FTZ R21, R5, R20 ;  /* 0x0000001405157220 */ /* 0x000fe20000410000 */
        /* <DEDUP_REMOVED lines=13> */
[----:B------:R-:W-:Y:S01]  /*7be0*/  FMUL.FTZ R25, R7, R13 ;  /* 0x0000000d07197220 */ /* 0x000fe20000410000 */
[----:B------:R-:W-:Y:S01]  /*7bf0*/  FFMA.FTZ R6, R11, R4, -R14 ;  /* 0x000000040b067223 */ /* 0x000fe2000001080e */
[----:B---3--:R-:W-:Y:S01]  /*7c00*/  FMUL.FTZ R26, R7, R5 ;  /* 0x00000005071a7220 */ /* 0x008fe20000410000 */
        /* <DEDUP_REMOVED lines=8> */
.L_x_4388:
[----:B------:R-:W-:Y:S05]  /*7c90*/  BSYNC B2 ;  /* 0x0000000000027941 */ /* 0x000fea0003800000 */
.L_x_4387:
        /* <DEDUP_REMOVED lines=39> */
.L_x_4386:
[----:B------:R-:W-:Y:S05]  /*7f10*/  BSYNC B1 ;  /* 0x0000000000017941 */ /* 0x000fea0003800000 */
.L_x_4385:
        /* <DEDUP_REMOVED lines=10> */
[----:B------:R-:W-:Y:S02]  /*7fc0*/  HADD2.F32 R15, -RZ, R30.H0_H0 ;  /* 0x2000001eff0f7230 */ /* 0x000fe40000004100 */
[----:B---3--:R-:W-:Y:S02]  /*7fd0*/  HADD2.F32 R26, -RZ, R34.H0_H0 ;  /* 0x20000022ff1a7230 */ /* 0x008fe40000004100 */
[----:B------:R-:W-:Y:S02]  /*7fe0*/  HADD2.F32 R24, -RZ, R32.H0_H0 ;  /* 0x20000020ff187230 */ /* 0x000fe40000004100 */
[----:B------:R-:W-:Y:S02]  /*7ff0*/  HADD2.F32 R25, -RZ, R28.H1_H1 ;  /* 0x3000001cff197230 */ /* 0x000fe40000004100 */
        /* <DEDUP_REMOVED lines=8> */
[----:B0-----:R-:W-:Y:S01]  /*8080*/  FMUL.FTZ R13, R26, R5 ;  /* 0x000000051a0d7220 */ /* 0x001fe20000410000 */
        /* <DEDUP_REMOVED lines=22> */
[----:B------:R1:W-:Y:S02]  /*81f0*/  STS.128 [R8+0x21400], R4 ;  /* 0x0214000408007388 */ /* 0x0003e40000000c00 */
.L_x_4391:
[----:B------:R-:W-:Y:S05]  /*8200*/  BSYNC B1 ;  /* 0x0000000000017941 */ /* 0x000fea0003800000 */
.L_x_4390:
[----:B------:R-:W-:Y:S05]  /*8210*/  @P1 BRA `(.L_x_4389) ;  /* 0x0000001000701947 */ /* 0x000fea0003800000 */
[----:B-1----:R-:W1:Y:S01]  /*8220*/  LDS.128 R4, [R3+0x1000] ;  /* 0x0010000003047984 */ /* 0x002e620000000c00 */
[----:B------:R-:W-:Y:S02]  /*8230*/  HADD2.F32 R14, -RZ, R31.H0_H0 ;  /* 0x2000001fff0e7230 */ /* 0x000fe40000004100 */
[----:B------:R-:W-:Y:S02]  /*8240*/  HADD2.F32 R20, -RZ, R29.H0_H0 ;  /* 0x2000001dff147230 */ /* 0x000fe40000004100 */
[----:B------:R-:W-:Y:S02]  /*8250*/  HADD2.F32 R25, -RZ, R35.H0_H0 ;  /* 0x20000023ff197230 */ /* 0x000fe40000004100 */
[----:B------:R-:W-:Y:S02]  /*8260*/  HADD2.F32 R21, -RZ, R33.H0_H0 ;  /* 0x20000021ff157230 */ /* 0x000fe40000004100 */
[----:B------:R-:W-:Y:S02]  /*8270*/  HADD2.F32 R24, -RZ, R29.H1_H1 ;  /* 0x3000001dff187230 */ /* 0x000fe40000004100 */
        /* <DEDUP_REMOVED lines=31> */
[----:B------:R2:W-:Y:S01]  /*8470*/  STS.128 [R3+0x1000], R4 ;  /* 0x0010000403007388 */ /* 0x0005e20000000c00 */
[----:B------:R-:W-:Y:S05]  /*8480*/  BRA `(.L_x_4389) ;  /* 0x0000000c00d47947 */ /* 0x000fea0003800000 */
.L_x_4379:
        /* <DEDUP_REMOVED lines=8> */
.L_x_4645:
        /* <DEDUP_REMOVED lines=22> */
.L_x_4394:
[----:B------:R-:W-:Y:S05]  /*8670*/  BSYNC B1 ;  /* 0x0000000000017941 */ /* 0x000fea0003800000 */
.L_x_4393:
[----:B0-----:R-:W-:Y:S01]  /*8680*/  SHF.L.U32 R13, R0, 0x1f, RZ ;  /* 0x0000001f000d7819 */ /* 0x001fe200000006ff */
[----:B------:R-:W0:Y:S01]  /*8690*/  LDC R15, c[0x0][0x3f4] ;  /* 0x0000fd00ff0f7b82 */ /* 0x000e220000000800 */
[--C-:B-----5:R-:W-:Y:S01]  /*86a0*/  IMAD.MOV.U32 R3, RZ, RZ, R5.reuse ;  /* 0x000000ffff037224 */ /* 0x120fe200078e0005 */
[--C-:B------:R-:W-:Y:S01]  /*86b0*/  SHF.R.U64 R12, R4, 0x10, R5.reuse ;  /* 0x00000010040c7819 */ /* 0x100fe20000001205 */
[----:B------:R-:W-:Y:S01]  /*86c0*/  IMAD.MOV.U32 R41, RZ, RZ, R6 ;  /* 0x000000ffff297224 */ /* 0x000fe200078e0006 */
[----:B------:R-:W-:Y:S01]  /*86d0*/  SHF.R.U32.HI R44, RZ, 0x10, R5 ;  /* 0x00000010ff2c7819 */ /* 0x000fe20000011605 */
[----:B------:R-:W-:Y:S01]  /*86e0*/  IMAD.MOV.U32 R5, RZ, RZ, R8 ;  /* 0x000000ffff057224 */ /* 0x000fe200078e0008 */
[----:B----4-:R-:W-:Y:S01]  /*86f0*/  SHF.R.U64 R14, R6, 0x10, R7 ;  /* 0x00000010060e7819 */ /* 0x010fe20000001207 */
[----:B------:R-:W-:Y:S01]  /*8700*/  IMAD.MOV.U32 R43, RZ, RZ, R11 ;  /* 0x000000ffff2b7224 */ /* 0x000fe200078e000b */
[----:B------:R-:W1:Y:S01]  /*8710*/  SYNCS.PHASECHK.TRANS64.TRYWAIT P1, [R2+URZ+0x38800], R13 ;  /* 0x0388000d020075a7 */ /* 0x000e62000802017f */
[----:B------:R-:W-:Y:S01]  /*8720*/  IMAD.MOV.U32 R40, RZ, RZ, R4 ;  /* 0x000000ffff287224 */ /* 0x000fe200078e0004 */
[----:B------:R-:W-:Y:S01]  /*8730*/  SHF.R.U64 R45, R8, 0x10, R9 ;  /* 0x00000010082d7819 */ /* 0x000fe20000001209 */
[----:B------:R-:W-:Y:S01]  /*8740*/  IMAD.MOV.U32 R4, RZ, RZ, R7 ;  /* 0x000000ffff047224 */ /* 0x000fe200078e0007 */
[----:B------:R-:W-:Y:S01]  /*8750*/  PRMT R43, R43, 0x5410, R12 ;  /* 0x000054102b2b7816 */ /* 0x000fe2000000000c */
[----:B------:R-:W-:Y:S01]  /*8760*/  IMAD.MOV.U32 R42, RZ, RZ, R9 ;  /* 0x000000ffff2a7224 */ /* 0x000fe200078e0009 */
[----:B------:R-:W-:Y:S01]  /*8770*/  PRMT R41, R41, 0x5410, R5 ;  /* 0x0000541029297816 */ /* 0x000fe20000000005 */
[----:B------:R-:W-:Y:S01]  /*8780*/  IMAD.MOV.U32 R6, RZ, RZ, R10 ;  /* 0x000000ffff067224 */ /* 0x000fe200078e000a */
[----:B------:R-:W-:Y:S01]  /*8790*/  SHF.R.U32.HI R7, RZ, 0x10, R7 ;  /* 0x00000010ff077819 */ /* 0x000fe20000011607 */
[----:B------:R-:W-:Y:S01]  /*87a0*/  VIADD R12, R22, 0x20 ;  /* 0x00000020160c7836 */ /* 0x000fe20000000000 */
[----:B------:R-:W-:Y:S01]  /*87b0*/  SHF.R.U32.HI R8, RZ, 0x10, R9 ;  /* 0x00000010ff087819 */ /* 0x000fe20000011609 */
[----:B------:R-:W-:Y:S01]  /*87c0*/  BSSY B1, `(.L_x_4395) ;  /* 0x000000f000017945 */ /* 0x000fe20003800000 */
[----:B------:R-:W-:-:S02]  /*87d0*/  VIMNMX R5, R20, 0x40, PT ;  /* 0x0000004014057848 */ /* 0x000fc40003fe0100 */
[--C-:B------:R-:W-:Y:S02]  /*87e0*/  SHF.R.U64 R46, R10, 0x10, R11.reuse ;  /* 0x000000100a2e7819 */ /* 0x100fe4000000120b */
[----:B0-----:R-:W-:Y:S02]  /*87f0*/  ISETP.GE.AND P0, PT, R16, R15, PT ;  /* 0x0000000f1000720c */ /* 0x001fe40003f06270 */
[----:B------:R-:W-:Y:S02]  /*8800*/  SHF.R.U32.HI R9, RZ, 0x10, R11 ;  /* 0x00000010ff097819 */ /* 0x000fe4000001160b */
[----:B------:R-:W-:Y:S02]  /*8810*/  PRMT R40, R40, 0x5410, R3 ;  /* 0x0000541028287816 */ /* 0x000fe40000000003 */
[----:B------:R-:W-:Y:S01]  /*8820*/  PRMT R3, R7, 0x5410, R4 ;  /* 0x0000541007037816 */ /* 0x000fe20000000004 */
[----:B------:R-:W-:Y:S01]  /*8830*/  IMAD.IADD R4, R16, 0x1, R15 ;  /* 0x0000000110047824 */ /* 0x000fe200078e020f */
[----:B------:R-:W-:-:S02]  /*8840*/  ISETP.GE.OR P2, PT, R22, R5, P0 ;  /* 0x000000051600720c */ /* 0x000fc40000746670 */
[----:B------:R-:W-:Y:S02]  /*8850*/  PRMT R44, R44, 0x5410, R14 ;  /* 0x000054102c2c7816 */ /* 0x000fe4000000000e */
[----:B------:R-:W-:Y:S02]  /*8860*/  ISETP.GE.OR P0, PT, R12, R5, P0 ;  /* 0x000000050c00720c */ /* 0x000fe40000706670 */
[----:B------:R-:W-:Y:S02]  /*8870*/  PRMT R45, R45, 0x5410, R8 ;  /* 0x000054102d2d7816 */ /* 0x000fe40000000008 */
[----:B------:R-:W-:Y:S02]  /*8880*/  PRMT R42, R42, 0x5410, R6 ;  /* 0x000054102a2a7816 */ /* 0x000fe40000000006 */
[----:B------:R-:W-:Y:S01]  /*8890*/  PRMT R46, R46, 0x5410, R9 ;  /* 0x000054102e2e7816 */ /* 0x000fe20000000009 */
[----:B-1----:R-:W-:Y:S06]  /*88a0*/  @!P1 BRA `(.L_x_4396) ;  /* 0x0000017000289947 */ /* 0x002fec0003800000 */
.L_x_4646:
[----:B------:R-:W-:Y:S05]  /*88b0*/  BSYNC B1 ;  /* 0x0000000000017941 */ /* 0x000fea0003800000 */
.L_x_4395:
[----:B------:R-:W-:Y:S01]  /*88c0*/  BSSY B1, `(.L_x_4397) ;  /* 0x0000059000017945 */ /* 0x000fe20003800000 */
[----:B0-----:R-:W-:-:S03]  /*88d0*/  LOP3.LUT R13, R4, 0x38, RZ, 0xc0, !PT ;  /* 0x00000038040d7812 */ /* 0x001fc600078ec0ff */
[----:B------:R-:W-:Y:S05]  /*88e0*/  @P2 BRA `(.L_x_4398) ;  /* 0x0000000400582947 */ /* 0x000fea0003800000 */
[----:B------:R-:W-:Y:S02]  /*88f0*/  IMAD.SHL.U32 R4, R188, 0x40, RZ ;  /* 0x00000040bc047824 */ /* 0x000fe400078e00ff */
[----:B------:R-:W-:Y:S02]  /*8900*/  HADD2.F32 R31, -RZ, R41.H1_H1 ;  /* 0x30000029ff1f7230 */ /* 0x000fe40000004100 */
[----:B------:R-:W-:Y:S01]  /*8910*/  HADD2.F32 R29, -RZ, R40.H0_H0 ;  /* 0x20000028ff1d7230 */ /* 0x000fe20000004100 */
[----:B------:R-:W-:Y:S01]  /*8920*/  LOP3.LUT R8, R4, 0x1c0, RZ, 0xc0, !PT ;  /* 0x000001c004087812 */ /* 0x000fe200078ec0ff */
[----:B------:R-:W-:-:S03]  /*8930*/  HADD2.F32 R33, -RZ, R45.H0_H0 ;  /* 0x2000002dff217230 */ /* 0x000fc60000004100 */
        /* <DEDUP_REMOVED lines=20> */
[----:B------:R-:W-:Y:S02]  /*8a80*/  HADD2.F32 R24, -RZ, R42.H0_H0 ;  /* 0x2000002aff187230 */ /* 0x000fe40000004100 */
        /* <DEDUP_REMOVED lines=9> */
[----:B------:R-:W-:Y:S02]  /*8b20*/  HADD2.F32 R8, -RZ, R45.H1_H1 ;  /* 0x3000002dff087230 */ /* 0x000fe40000004100 */
[----:B------:R-:W-:Y:S01]  /*8b30*/  FFMA.FTZ R24, R15, R24, R25 ;  /* 0x000000180f187223 */ /* 0x000fe20000010019 */
[----:B------:R-:W-:-:S02]  /*8b40*/  HADD2.F32 R4, -RZ, R44.H0_H0 ;  /* 0x2000002cff047230 */ /* 0x000fc40000004100 */
[----:B------:R-:W-:Y:S01]  /*8b50*/  FFMA.FTZ R32, R15, R14, -R32 ;  /* 0x0000000e0f207223 */ /* 0x000fe20000010820 */
[----:B------:R-:W-:Y:S02]  /*8b60*/  HADD2.F32 R26, -RZ, R10.H0_H0 ;  /* 0x2000000aff1a7230 */ /* 0x000fe40000004100 */
[C---:B------:R-:W-:Y:S01]  /*8b70*/  FMUL.FTZ R14, R9.reuse, R8 ;  /* 0x00000008090e7220 */ /* 0x040fe20000410000 */
[----:B------:R-:W-:Y:S02]  /*8b80*/  HADD2.F32 R25, -RZ, R42.H1_H1 ;  /* 0x3000002aff197230 */ /* 0x000fe40000004100 */
[----:B------:R-:W-:Y:S01]  /*8b90*/  FMUL.FTZ R34, R9, R4 ;  /* 0x0000000409227220 */ /* 0x000fe20000410000 */
[----:B------:R-:W-:Y:S02]  /*8ba0*/  HADD2.F32 R5, -RZ, R5.H1_H1 ;  /* 0x30000005ff057230 */ /* 0x000fe40000004100 */
[----:B------:R-:W-:Y:S02]  /*8bb0*/  HADD2.F32 R20, -RZ, R6.H0_H0 ;  /* 0x20000006ff147230 */ /* 0x000fe40000004100 */
[----:B------:R-:W-:Y:S01]  /*8bc0*/  FMUL.FTZ R39, R26, R25 ;  /* 0x000000191a277220 */ /* 0x000fe20000410000 */
[----:B------:R-:W-:-:S02]  /*8bd0*/  HADD2.F32 R15, -RZ, R41.H0_H0 ;  /* 0x20000029ff0f7230 */ /* 0x000fc40000004100 */
[C---:B------:R-:W-:Y:S01]  /*8be0*/  FFMA.FTZ R31, R5.reuse, R4, -R14 ;  /* 0x00000004051f7223 */ /* 0x040fe2000001080e */
[----:B------:R-:W-:Y:S02]  /*8bf0*/  HADD2.F32 R10, -RZ, R10.H1_H1 ;  /* 0x3000000aff0a7230 */ /* 0x000fe40000004100 */
[----:B------:R-:W-:Y:S01]  /*8c00*/  FFMA.FTZ R33, R5, R8, R34 ;  /* 0x0000000805217223 */ /* 0x000fe20000010022 */
[----:B------:R-:W-:Y:S02]  /*8c10*/  HADD2.F32 R29, -RZ, R46.H0_H0 ;  /* 0x2000002eff1d7230 */ /* 0x000fe40000004100 */
[-C--:B------:R-:W-:Y:S01]  /*8c20*/  FMUL.FTZ R26, R26, R15.reuse ;  /* 0x0000000f1a1a7220 */ /* 0x080fe20000410000 */
[----:B------:R-:W-:Y:S02]  /*8c30*/  HADD2.F32 R9, -RZ, R44.H1_H1 ;  /* 0x3000002cff097230 */ /* 0x000fe40000004100 */
[----:B------:R-:W-:Y:S01]  /*8c40*/  FFMA.FTZ R39, R20, R15, -R39 ;  /* 0x0000000f14277223 */ /* 0x000fe20000010827 */
[----:B------:R-:W-:-:S02]  /*8c50*/  HADD2.F32 R6, -RZ, R6.H1_H1 ;  /* 0x30000006ff067230 */ /* 0x000fc40000004100 */
[C---:B------:R-:W-:Y:S01]  /*8c60*/  FMUL.FTZ R5, R10.reuse, R29 ;  /* 0x0000001d0a057220 */ /* 0x040fe20000410000 */
[--C-:B------:R-:W-:Y:S02]  /*8c70*/  HADD2.F32 R27, -RZ, R11.reuse.H0_H0 ;  /* 0x2000000bff1b7230 */ /* 0x100fe40000004100 */
[----:B------:R-:W-:Y:S01]  /*8c80*/  FMUL.FTZ R15, R10, R9 ;  /* 0x000000090a0f7220 */ /* 0x000fe20000410000 */
[----:B------:R-:W-:Y:S02]  /*8c90*/  HADD2.F32 R11, -RZ, R11.H1_H1 ;  /* 0x3000000bff0b7230 */ /* 0x000fe40000004100 */
[----:B------:R-:W-:Y:S01]  /*8ca0*/  FFMA.FTZ R26, R20, R25, R26 ;  /* 0x00000019141a7223 */ /* 0x000fe2000001001a */
[----:B------:R-:W-:Y:S02]  /*8cb0*/  HADD2.F32 R10, -RZ, R43.H0_H0 ;  /* 0x2000002bff0a7230 */ /* 0x000fe40000004100 */
[----:B------:R-:W-:Y:S01]  /*8cc0*/  FFMA.FTZ R20, R6, R9, -R5 ;  /* 0x0000000906147223 */ /* 0x000fe20000010805 */
[----:B------:R-:W-:-:S02]  /*8cd0*/  HADD2.F32 R14, -RZ, R46.H1_H1 ;  /* 0x3000002eff0e7230 */ /* 0x000fc40000004100 */
        /* <DEDUP_REMOVED lines=23> */
.L_x_4398:
[----:B------:R-:W-:Y:S05]  /*8e50*/  BSYNC B1 ;  /* 0x0000000000017941 */ /* 0x000fea0003800000 */
.L_x_4397:
[----:B------:R-:W-:Y:S05]  /*8e60*/  @P0 BRA `(.L_x_4389) ;  /* 0x00000004005c0947 */ /* 0x000fea0003800000 */
[----:B0-----:R-:W2:Y:S01]  /*8e70*/  LDL R36, [R1+0x74] ;  /* 0x0000740001247983 */ /* 0x001ea20000100800 */
[----:B------:R-:W-:Y:S01]  /*8e80*/  SHF.R.S32.HI R5, RZ, 0x1f, R12 ;  /* 0x0000001fff057819 */ /* 0x000fe2000001140c */
[----:B------:R-:W-:Y:S02]  /*8e90*/  IMAD.SHL.U32 R4, R12, 0x40, RZ ;  /* 0x000000400c047824 */ /* 0x000fe400078e00ff */
[----:B------:R-:W-:Y:S01]  /*8ea0*/  HADD2.F32 R30, -RZ, R41.H1_H1 ;  /* 0x30000029ff1e7230 */ /* 0x000fe20000004100 */
[----:B------:R-:W-:Y:S01]  /*8eb0*/  LEA.HI R5, R5, R12, RZ, 0x3 ;  /* 0x0000000c05057211 */ /* 0x000fe200078f18ff */
[----:B------:R-:W-:Y:S01]  /*8ec0*/  HADD2.F32 R28, -RZ, R40.H0_H0 ;  /* 0x20000028ff1c7230 */ /* 0x000fe20000004100 */
[----:B------:R-:W-:Y:S01]  /*8ed0*/  LOP3.LUT R4, R4, 0x1c0, RZ, 0xc0, !PT ;  /* 0x000001c004047812 */ /* 0x000fe200078ec0ff */
[----:B------:R-:W-:Y:S02]  /*8ee0*/  HADD2.F32 R32, -RZ, R45.H0_H0 ;  /* 0x2000002dff207230 */ /* 0x000fe40000004100 */
[----:B------:R-:W-:Y:S01]  /*8ef0*/  IMAD.SHL.U32 R5, R5, 0x40, RZ ;  /* 0x0000004005057824 */ /* 0x000fe200078e00ff */
[----:B------:R-:W-:Y:S01]  /*8f00*/  SHF.R.U32.HI R6, RZ, 0x3, R4 ;  /* 0x00000003ff067819 */ /* 0x000fe20000011604 */
[----:B------:R-:W-:-:S02]  /*8f10*/  HADD2.F32 R34, -RZ, R42.H0_H0 ;  /* 0x2000002aff227230 */ /* 0x000fc40000004100 */
[----:B------:R-:W-:Y:S01]  /*8f20*/  HADD2.F32 R37, -RZ, R45.H1_H1 ;  /* 0x3000002dff257230 */ /* 0x000fe20000004100 */
[----:B------:R-:W-:Y:S01]  /*8f30*/  LOP3.LUT R13, R6, R13, R4, 0x1e, !PT ;  /* 0x0000000d060d7212 */ /* 0x000fe200078e1e04 */
[----:B------:R-:W-:Y:S01]  /*8f40*/  HADD2.F32 R35, -RZ, R41.H0_H0 ;  /* 0x20000029ff237230 */ /* 0x000fe20000004100 */
[----:B------:R-:W-:Y:S01]  /*8f50*/  LOP3.LUT R8, R5, 0xfffffe00, RZ, 0xc0, !PT ;  /* 0xfffffe0005087812 */ /* 0x000fe200078ec0ff */
[----:B------:R-:W-:-:S04]  /*8f60*/  HADD2.F32 R39, -RZ, R42.H1_H1 ;  /* 0x3000002aff277230 */ /* 0x000fc80000004100 */
[----:B------:R-:W-:-:S04]  /*8f70*/  IMAD.IADD R13, R8, 0x1, R13 ;  /* 0x00000001080d7824 */ /* 0x000fc800078e020d */
[----:B------:R-:W-:-:S05]  /*8f80*/  IMAD R13, R13, 0x2, R2 ;  /* 0x000000020d0d7824 */ /* 0x000fca00078e0202 */
        /* <DEDUP_REMOVED lines=8> */
[--C-:B------:R-:W-:Y:S02]  /*9010*/  HADD2.F32 R25, -RZ, R10.reuse.H0_H0 ;  /* 0x2000000aff197230 */ /* 0x100fe40000004100 */
[----:B------:R-:W-:Y:S02]  /*9020*/  HADD2.F32 R10, -RZ, R10.H1_H1 ;  /* 0x3000000aff0a7230 */ /* 0x000fe40000004100 */
[--C-:B------:R-:W-:Y:S02]  /*9030*/  HADD2.F32 R26, -RZ, R11.reuse.H0_H0 ;  /* 0x2000000bff1a7230 */ /* 0x100fe40000004100 */
[----:B------:R-:W-:Y:S01]  /*9040*/  HADD2.F32 R11, -RZ, R11.H1_H1 ;  /* 0x3000000bff0b7230 */ /* 0x000fe20000004100 */
[----:B--2---:R-:W0:Y:S02]  /*9050*/  LDS.128 R4, [R36+0x20400] ;  /* 0x0204000024047984 */ /* 0x004e240000000c00 */
[--C-:B0-----:R-:W-:Y:S02]  /*9060*/  HADD2.F32 R12, -RZ, R4.reuse.H0_H0 ;  /* 0x20000004ff0c7230 */ /* 0x101fe40000004100 */
[----:B------:R-:W-:-:S02]  /*9070*/  HADD2.F32 R4, -RZ, R4.H1_H1 ;  /* 0x30000004ff047230 */ /* 0x000fc40000004100 */
[----:B------:R-:W-:Y:S02]  /*9080*/  HADD2.F32 R14, -RZ, R5.H0_H0 ;  /* 0x20000005ff0e7230 */ /* 0x000fe40000004100 */
[-C--:B------:R-:W-:Y:S01]  /*9090*/  FFMA.FTZ R27, R28, R12.reuse, -R27 ;  /* 0x0000000c1c1b7223 */ /* 0x080fe2000001081b */
[----:B------:R-:W-:Y:S02]  /*90a0*/  HADD2.F32 R28, -RZ, R43.H1_H1 ;  /* 0x3000002bff1c7230 */ /* 0x000fe40000004100 */
[----:B------:R-:W-:Y:S01]  /*90b0*/  FFMA.FTZ R21, R30, R12, R21 ;  /* 0x0000000c1e157223 */ /* 0x000fe20000010015 */
[----:B------:R-:W-:Y:S02]  /*90c0*/  HADD2.F32 R30, -RZ, R40.H1_H1 ;  /* 0x30000028ff1e7230 */ /* 0x000fe40000004100 */
[----:B------:R-:W-:Y:S02]  /*90d0*/  HADD2.F32 R5, -RZ, R5.H1_H1 ;  /* 0x30000005ff057230 */ /* 0x000fe40000004100 */
[C---:B------:R-:W-:Y:S01]  /*90e0*/  FMUL.FTZ R31, R28.reuse, R8 ;  /* 0x000000081c1f7220 */ /* 0x040fe20000410000 */
[----:B------:R-:W-:Y:S01]  /*90f0*/  FFMA.FTZ R8, R28, R4, -R29 ;  /* 0x000000041c087223 */ /* 0x000fe2000001081d */
[-C--:B------:R-:W-:Y:S01]  /*9100*/  FMUL.FTZ R29, R34, R24.reuse ;  /* 0x00000018221d7220 */ /* 0x080fe20000410000 */
[----:B------:R-:W-:Y:S01]  /*9110*/  FMUL.FTZ R33, R30, R24 ;  /* 0x000000181e217220 */ /* 0x000fe20000410000 */
[----:B------:R-:W-:Y:S01]  /*9120*/  FFMA.FTZ R12, R32, R4, R31 ;  /* 0x00000004200c7223 */ /* 0x000fe2000001001f */
[----:B------:R-:W-:-:S02]  /*9130*/  HADD2.F32 R31, -RZ, R44.H0_H0 ;  /* 0x2000002cff1f7230 */ /* 0x000fc40000004100 */
[-C--:B------:R-:W-:Y:S01]  /*9140*/  FMUL.FTZ R4, R37, R9.reuse ;  /* 0x0000000925047220 */ /* 0x080fe20000410000 */
[----:B------:R-:W-:Y:S02]  /*9150*/  HADD2.F32 R32, -RZ, R46.H0_H0 ;  /* 0x2000002eff207230 */ /* 0x000fe40000004100 */
[-C--:B------:R-:W-:Y:S01]  /*9160*/  FFMA.FTZ R29, R30, R14.reuse, -R29 ;  /* 0x0000000e1e1d7223 */ /* 0x080fe2000001081d */
[----:B------:R-:W-:Y:S02]  /*9170*/  HADD2.F32 R15, -RZ, R6.H0_H0 ;  /* 0x20000006ff0f7230 */ /* 0x000fe40000004100 */
[C---:B------:R-:W-:Y:S01]  /*9180*/  FMUL.FTZ R24, R31.reuse, R9 ;  /* 0x000000091f187220 */ /* 0x040fe20000410000 */
[----:B------:R-:W-:Y:S01]  /*9190*/  FFMA.FTZ R33, R34, R14, R33 ;  /* 0x0000000e22217223 */ /* 0x000fe20000010021 */
[----:B------:R-:W-:Y:S02]  /*91a0*/  HADD2.F32 R30, -RZ, R44.H1_H1 ;  /* 0x3000002cff1e7230 */ /* 0x000fe40000004100 */
        /* <DEDUP_REMOVED lines=10> */
[----:B------:R-:W-:Y:S02]  /*9250*/  HADD2.F32 R34, -RZ, R43.H0_H0 ;  /* 0x2000002bff227230 */ /* 0x000fe40000004100 */
[----:B------:R-:W-:-:S02]  /*9260*/  HADD2.F32 R31, -RZ, R46.H1_H1 ;  /* 0x3000002eff1f7230 */ /* 0x000fc40000004100 */
[--C-:B------:R-:W-:Y:S02]  /*9270*/  HADD2.F32 R30, -RZ, R3.reuse.H1_H1 ;  /* 0x30000003ff1e7230 */ /* 0x100fe40000004100 */
[----:B------:R-:W-:Y:S01]  /*9280*/  FMUL.FTZ R5, R34, R26 ;  /* 0x0000001a22057220 */ /* 0x000fe20000410000 */
[----:B------:R-:W-:Y:S02]  /*9290*/  HADD2.F32 R15, -RZ, R3.H0_H0 ;  /* 0x20000003ff0f7230 */ /* 0x000fe40000004100 */
[----:B------:R-:W-:Y:S01]  /*92a0*/  FFMA.FTZ R3, R32, R6, R9 ;  /* 0x0000000620037223 */ /* 0x000fe20000010009 */
        /* <DEDUP_REMOVED lines=15> */
[----:B------:R4:W-:Y:S01]  /*93a0*/  STS.128 [R36+0x20400], R4 ;  /* 0x0204000424007388 */ /* 0x0009e20000000c00 */
[----:B------:R-:W-:Y:S02]  /*93b0*/  F2FP.F16.F32.PACK_AB R10, R3, R28 ;  /* 0x0000001c030a723e */ /* 0x000fe400000000ff */
[----:B------:R-:W-:-:S05]  /*93c0*/  F2FP.F16.F32.PACK_AB R11, R15, R20 ;  /* 0x000000140f0b723e */ /* 0x000fca00000000ff */
[----:B------:R4:W-:Y:S02]  /*93d0*/  STS.128 [R13+0x20400], R8 ;  /* 0x020400080d007388 */ /* 0x0009e40000000c00 */
.L_x_4389:
[----:B------:R-:W-:Y:S05]  /*93e0*/  BSYNC B0 ;  /* 0x0000000000007941 */ /* 0x000fea0003800000 */
.L_x_4378:
        /* <DEDUP_REMOVED lines=8> */
.L_x_4375:
[----:B0-2---:R-:W-:-:S05]  /*9470*/  IMAD.U32 R3, RZ, RZ, UR37 ;  /* 0x00000025ff037e24 */ /* 0x005fca000f8e00ff */
[----:B------:R-:W-:-:S13]  /*9480*/  ISETP.NE.AND P0, PT, R3, 0x3, PT ;  /* 0x000000030300780c */ /* 0x000fda0003f05270 */
[----:B------:R-:W-:Y:S05]  /*9490*/  @!P0 BRA `(.L_x_4399) ;  /* 0x0000000000048947 */ /* 0x000fea0003800000 */
[----:B------:R-:W-:Y:S01]  /*94a0*/  BPT.TRAP 0x1 ;  /* 0x000000040000795c */ /* 0x000fe20000300000 */
.L_x_4399:
[----:B------:R-:W-:Y:S01]  /*94b0*/  IMAD R14, R18, 0x8, R2 ;  /* 0x00000008120e7824 */ /* 0x000fe200078e0202 */
[----:B------:R-:W-:-:S04]  /*94c0*/  SHF.L.U32 R15, R23, 0x1f, RZ ;  /* 0x0000001f170f7819 */ /* 0x000fc800000006ff */
[----:B------:R0:W2:Y:S01]  /*94d0*/  SYNCS.PHASECHK.TRANS64.TRYWAIT P1, [R14+URZ+0x38830], R15 ;  /* 0x0388300f0e0075a7 */ /* 0x0000a2000802017f */
[----:B------:R-:W-:Y:S05]  /*94e0*/  @!P0 BRA `(.L_x_4400) ;  /* 0x0000000000048947 */ /* 0x000fea0003800000 */
[----:B------:R-:W-:Y:S01]  /*94f0*/  BPT.TRAP 0x1 ;  /* 0x000000040000795c */ /* 0x000fe20000300000 */
.L_x_4400:
[C---:B------:R-:W-:Y:S02]  /*9500*/  VIADD R3, R2.reuse, 0x22400 ;  /* 0x0002240002037836 */ /* 0x040fe40000000000 */
[----:B-1--4-:R-:W-:-:S03]  /*9510*/  VIADD R4, R2, 0x20400 ;  /* 0x0002040002047836 */ /* 0x012fc60000000000 */
[----:B------:R-:W-:Y:S02]  /*9520*/  SHF.R.U32.HI R3, RZ, 0x4, R3 ;  /* 0x00000004ff037819 */ /* 0x000fe40000011603 */
[----:B------:R-:W-:Y:S02]  /*9530*/  SHF.R.U32.HI R4, RZ, 0x4, R4 ;  /* 0x00000004ff047819 */ /* 0x000fe40000011604 */
[----:B------:R-:W-:Y:S02]  /*9540*/  LOP3.LUT R3, R3, 0x3fff, RZ, 0xc0, !PT ;  /* 0x00003fff03037812 */ /* 0x000fe400078ec0ff */
[----:B------:R-:W-:Y:S02]  /*9550*/  LOP3.LUT R4, R4, 0x3fff, RZ, 0xc0, !PT ;  /* 0x00003fff04047812 */ /* 0x000fe400078ec0ff */
[----:B------:R-:W-:Y:S01]  /*9560*/  LOP3.LUT R3, R3, 0x10000, RZ, 0xfc, !PT ;  /* 0x0001000003037812 */ /* 0x000fe200078efcff */
[----:B--2---:R-:W-:Y:S06]  /*9570*/  @P1 BRA `(.L_x_4401) ;  /* 0x0000000000081947 */ /* 0x004fec0003800000 */
[----:B------:R-:W1:Y:S02]  /*9580*/  SYNCS.PHASECHK.TRANS64.TRYWAIT P1, [R14+URZ+0x38830], R15 ;  /* 0x0388300f0e0075a7 */ /* 0x000e64000802017f */
[----:B-1----:R-:W-:Y:S05]  /*9590*/  @!P1 BRA `(.L_x_4402) ;  /* 0x0000016400009947 */ /* 0x002fea0003800000 */
.L_x_4401:
[----:B------:R-:W-:Y:S01]  /*95a0*/  IMAD R10, R18, 0x200, R3 ;  /* 0x00000200120a7824 */ /* 0x000fe200078e0203 */
[----:B------:R-:W-:Y:S01]  /*95b0*/  LOP3.LUT R8, R4, 0x10000, RZ, 0xfc, !PT ;  /* 0x0001000004087812 */ /* 0x000fe200078efcff */
[----:B------:R-:W-:Y:S01]  /*95c0*/  IMAD.MOV.U32 R9, RZ, RZ, 0x40000040 ;  /* 0x40000040ff097424 */ /* 0x000fe200078e00ff */
[----:B------:R-:W-:Y:S05]  /*95d0*/  WARPSYNC.ALL ;  /* 0x0000000000007948 */ /* 0x000fea0003800000 */
[----:B------:R-:W-:Y:S01]  /*95e0*/  IMAD.MOV.U32 R11, RZ, RZ, 0x40000040 ;  /* 0x40000040ff0b7424 */ /* 0x000fe200078e00ff */
        /* <DEDUP_REMOVED lines=8> */
[----:B------:R-:W-:Y:S01]  /*9670*/  BSSY B0, `(.L_x_4403) ;  /* 0x0000024000007945 */ /* 0x000fe20003800000 */
        /* <DEDUP_REMOVED lines=8> */
[----:B------:R-:W-:-:S02]  /*9700*/  R2UR UR5, R5 ;  /* 0x00000000050572ca */ /* 0x000fc400000e0000 */
[----:B------:R-:W-:Y:S01]  /*9710*/  R2UR UR6, R6 ;  /* 0x00000000060672ca */ /* 0x000fe200000e0000 */
[C---:B------:R-:W-:Y:S01]  /*9720*/  VIADD R6, R8.reuse, 0x4 ;  /* 0x0000000408067836 */ /* 0x040fe20000000000 */
[----:B------:R-:W-:Y:S01]  /*9730*/  R2UR UR7, R7 ;  /* 0x00000000070772ca */ /* 0x000fe200000e0000 */
[----:B------:R-:W-:Y:S02]  /*9740*/  IMAD.MOV.U32 R7, RZ, RZ, 0x40000040 ;  /* 0x40000040ff077424 */ /* 0x000fe400078e00ff */
[----:B------:R-:W-:Y:S01]  /*9750*/  VIADD R8, R8, 0x6 ;  /* 0x0000000608087836 */ /* 0x000fe20000000000 */
[----:B------:R-:W-:Y:S02]  /*9760*/  WARPGROUP.DEPBAR.LE gsb0, 0x0 ;  /* 0x00008000000079c5 */ /* 0x000fe40000010000 */
[----:B------:R-:W-:-:S07]  /*9770*/  WARPGROUP.ARRIVE ;  /* 0x00000000000079c5 */ /* 0x000fce0000000000 */
        /* <DEDUP_REMOVED lines=11> */
[----:B------:R-:W-:Y:S02]  /*9830*/  R2UR UR7, R11 ;  /* 0x000000000b0772ca */ /* 0x000fe400000e0000 */
[----:B------:R-:W-:Y:S01]  /*9840*/  SHF.L.U32 R11, R0, 0x1f, RZ ;  /* 0x0000001f000b7819 */ /* 0x000fe200000006ff */
[----:B------:R-:W-:-:S02]  /*9850*/  WARPGROUP.DEPBAR.LE gsb0, 0x0 ;  /* 0x00008000000079c5 */ /* 0x000fc40000010000 */
[----:B------:R-:W-:-:S08]  /*9860*/  WARPGROUP.ARRIVE ;  /* 0x00000000000079c5 */ /* 0x000fd00000000000 */
[----:B------:R-:W-:Y:S03]  /*9870*/  HGMMA.64x64x16.F32 R24, gdesc[UR4], R24, gsb0 ;  /* 0x00e00000041879f0 */ /* 0x000fe60008000818 */
[----:B------:R-:W-:Y:S02]  /*9880*/  WARPGROUP.DEPBAR.LE gsb0, 0x0 ;  /* 0x00008000000079c5 */ /* 0x000fe40000010000 */
[----:B------:R-:W2:Y:S02]  /*9890*/  SYNCS.PHASECHK.TRANS64.TRYWAIT P1, [R2+URZ+0x38810], R11 ;  /* 0x0388100b020075a7 */ /* 0x000ea4000802017f */
[----:B--2---:R-:W-:Y:S05]  /*98a0*/  @!P1 BRA `(.L_x_4404) ;  /* 0x0000016000509947 */ /* 0x004fea0003800000 */
.L_x_4647:
[----:B------:R-:W-:Y:S05]  /*98b0*/  BSYNC B0 ;  /* 0x0000000000007941 */ /* 0x000fea0003800000 */
.L_x_4403:
[----:B------:R-:W-:Y:S05]  /*98c0*/  @!P0 BRA `(.L_x_4405) ;  /* 0x0000000000048947 */ /* 0x000fea0003800000 */
[----:B------:R-:W-:Y:S01]  /*98d0*/  BPT.TRAP 0x1 ;  /* 0x000000040000795c */ /* 0x000fe20000300000 */
.L_x_4405:
[----:B------:R3:W4:Y:S01]  /*98e0*/  SYNCS.PHASECHK.TRANS64.TRYWAIT P1, [R14+URZ+0x38850], R15 ;  /* 0x0388500f0e0075a7 */ /* 0x000722000802017f */
[----:B------:R-:W-:Y:S05]  /*98f0*/  @!P0 BRA `(.L_x_4406) ;  /* 0x0000000000048947 */ /* 0x000fea0003800000 */
[----:B------:R-:W-:Y:S01]  /*9900*/  BPT.TRAP 0x1 ;  /* 0x000000040000795c */ /* 0x000fe20000300000 */
.L_x_4406:
[C---:B------:R-:W-:Y:S01]  /*9910*/  VIADD R0, R2.reuse, 0x400 ;  /* 0x0000040002007836 */ /* 0x040fe20000000000 */
[----:B------:R-:W-:Y:S01]  /*9920*/  BSSY B0, `(.L_x_4407) ;  /* 0x000000a000007945 */ /* 0x000fe20003800000 */
[----:B------:R-:W-:-:S03]  /*9930*/  VIADD R10, R2, 0x26400 ;  /* 0x00026400020a7836 */ /* 0x000fc60000000000 */
[----:B------:R-:W-:Y:S02]  /*9940*/  SHF.R.U32.HI R0, RZ, 0x4, R0 ;  /* 0x00000004ff007819 */ /* 0x000fe40000011600 */
[----:B------:R-:W-:Y:S02]  /*9950*/  SHF.R.U32.HI R10, RZ, 0x4, R10 ;  /* 0x00000004ff0a7819 */ /* 0x000fe4000001160a */
[----:B------:R-:W-:Y:S02]  /*9960*/  LOP3.LUT R0, R0, 0x3fff, RZ, 0xc0, !PT ;  /* 0x00003fff00007812 */ /* 0x000fe400078ec0ff */
[----:B--2---:R-:W-:Y:S02]  /*9970*/  LOP3.LUT R11, R10, 0x3fff, RZ, 0xc0, !PT ;  /* 0x00003fff0a0b7812 */ /* 0x004fe400078ec0ff */
[----:B------:R-:W-:Y:S01]  /*9980*/  LOP3.LUT R10, R0, 0x10000, RZ, 0xfc, !PT ;  /* 0x00010000000a7812 */ /* 0x000fe200078efcff */
[----:B----4-:R-:W-:Y:S06]  /*9990*/  @P1 BRA `(.L_x_4408) ;  /* 0x0000000000081947 */ /* 0x010fec0003800000 */
[----:B------:R-:W2:Y:S02]  /*99a0*/  SYNCS.PHASECHK.TRANS64.TRYWAIT P1, [R14+URZ+0x38850], R15 ;  /* 0x0388500f0e0075a7 */ /* 0x000ea4000802017f */
[----:B--2---:R-:W-:Y:S05]  /*99b0*/  @!P1 BRA `(.L_x_4409) ;  /* 0x0000016000209947 */ /* 0x004fea0003800000 */
.L_x_4408:
[----:B------:R-:W-:Y:S05]  /*99c0*/  BSYNC B0 ;  /* 0x0000000000007941 */ /* 0x000fea0003800000 */
.L_x_4407:
[----:B------:R-:W-:Y:S01]  /*99d0*/  LOP3.LUT R0, R11, 0x10000, RZ, 0xfc, !PT ;  /* 0x000100000b007812 */ /* 0x000fe200078efcff */
[----:B------:R-:W-:Y:S01]  /*99e0*/  IMAD R12, R18, 0x1000, R10 ;  /* 0x00001000120c7824 */ /* 0x000fe200078e020a */
[----:B------:R-:W-:Y:S05]  /*99f0*/  WARPSYNC.ALL ;  /* 0x0000000000007948 */ /* 0x000fea0003800000 */
[----:B------:R-:W-:Y:S01]  /*9a00*/  IMAD.MOV.U32 R20, RZ, RZ, R0 ;  /* 0x000000ffff147224 */ /* 0x000fe200078e0000 */
[----:B------:R-:W-:Y:S01]  /*9a10*/  R2UR UR6, R12 ;  /* 0x000000000c0672ca */ /* 0x000fe200000e0000 */
[----:B------:R-:W-:Y:S01]  /*9a20*/  IMAD.MOV.U32 R21, RZ, RZ, 0x40000040 ;  /* 0x40000040ff157424 */ /* 0x000fe200078e00ff */
[----:B------:R-:W-:Y:S01]  /*9a30*/  WARPGROUP.ARRIVE ;  /* 0x00000000000079c5 */ /* 0x000fe20000000000 */
[----:B------:R-:W-:Y:S01]  /*9a40*/  IMAD.MOV.U32 R13, RZ, RZ, 0x40000040 ;  /* 0x40000040ff0d7424 */ /* 0x000fe200078e00ff */
[----:B------:R-:W-:Y:S01]  /*9a50*/  R2UR UR4, R20 ;  /* 0x00000000140472ca */ /* 0x000fe200000e0000 */
[----:B------:R-:W-:Y:S01]  /*9a60*/  VIADD R20, R0, 0x2 ;  /* 0x0000000200147836 */ /* 0x000fe20000000000 */
[----:B------:R-:W-:Y:S01]  /*9a70*/  R2UR UR5, R21 ;  /* 0x00000000150572ca */ /* 0x000fe200000e0000 */
[----:B------:R-:W-:Y:S01]  /*9a80*/  VIADD R58, R12, 0x2 ;  /* 0x000000020c3a7836 */ /* 0x000fe20000000000 */
[----:B------:R-:W-:Y:S01]  /*9a90*/  R2UR UR7, R13 ;  /* 0x000000000d0772ca */ /* 0x000fe200000e0000 */
[----:B------:R-:W-:Y:S01]  /*9aa0*/  IMAD.MOV.U32 R21, RZ, RZ, 0x40000040 ;  /* 0x40000040ff157424 */ /* 0x000fe200078e00ff */
[----:B------:R-:W4:Y:S01]  /*9ab0*/  S2R R57, SR_TID.X ;  /* 0x0000000000397919 */ /* 0x000f220000002100 */
[----:B------:R-:W-:-:S10]  /*9ac0*/  IMAD.MOV.U32 R59, RZ, RZ, 0x40000040 ;  /* 0x40000040ff3b7424 */ /* 0x000fd400078e00ff */
[----:B------:R-:W-:Y:S01]  /*9ad0*/  HGMMA.64x64x16.F32 R24, gdesc[UR4], R24, gsb0 ;  /* 0x00e00000041879f0 */ /* 0x000fe20008000818 */
        /* <DEDUP_REMOVED lines=8> */
[----:B----4-:R-:W-:-:S05]  /*9b60*/  SHF.R.U32.HI R57, RZ, 0x7, R57 ;  /* 0x00000007ff397819 */ /* 0x010fca0000011639 */
[----:B------:R4:W4:Y:S01]  /*9b70*/  SHFL.IDX PT, R11, R57, RZ, 0x1f ;  /* 0x00001fff390b7589 */ /* 0x00092200000e0000 */
[----:B------:R-:W-:Y:S02]  /*9b80*/  VIADD R62, R12, 0x800 ;  /* 0x000008000c3e7836 */ /* 0x000fe40000000000 */
[----:B------:R-:W-:Y:S02]  /*9b90*/  VIADD R60, R0, 0x800 ;  /* 0x00000800003c7836 */ /* 0x000fe40000000000 */
[----:B0123--:R-:W-:Y:S01]  /*9ba0*/  IMAD.MOV.U32 R15, RZ, RZ, 0x4 ;  /* 0x00000004ff0f7424 */ /* 0x00ffe200078e00ff */
[----:B----4-:R-:W2:Y:S01]  /*9bb0*/  LDL R57, [R1+0x40] ;  /* 0x0000400001397983 */ /* 0x010ea20000100800 */
[----:B------:R-:W-:Y:S02]  /*9bc0*/  WARPGROUP.DEPBAR.LE gsb0, 0x0 ;  /* 0x00008000000079c5 */ /* 0x000fe40000010000 */
[----:B------:R-:W-:-:S06]  /*9bd0*/  WARPGROUP.ARRIVE ;  /* 0x00000000000079c5 */ /* 0x000fcc0000000000 */
        /* <DEDUP_REMOVED lines=9> */
[----:B------:R-:W-:Y:S02]  /*9c70*/  WARPGROUP.DEPBAR.LE gsb0, 0x0 ;  /* 0x00008000000079c5 */ /* 0x000fe40000010000 */
[----:B------:R-:W-:-:S09]  /*9c80*/  WARPGROUP.ARRIVE ;  /* 0x00000000000079c5 */ /* 0x000fd20000000000 */
        /* <DEDUP_REMOVED lines=133> */
[----:B------:R-:W-:Y:S02]  /*a4e0*/  R2UR UR4, R20 ;  /* 0x00000000140472ca */ /* 0x000fe400000e0000 */
[----:B------:R-:W-:Y:S02]  /*a4f0*/  R2UR UR5, R21 ;  /* 0x00000000150572ca */ /* 0x000fe400000e0000 */
[----:B------:R-:W-:Y:S02]  /*a500*/  R2UR UR6, R58 ;  /* 0x000000003a0672ca */ /* 0x000fe400000e0000 */
[----:B------:R-:W-:Y:S02]  /*a510*/  R2UR UR7, R59 ;  /* 0x000000003b0772ca */ /* 0x000fe400000e0000 */
[----:B------:R-:W-:Y:S01]  /*a520*/  ISETP.GT.AND P1, PT, R11, 0x7f, PT ;  /* 0x0000007f0b00780c */ /* 0x000fe20003f24270 */
[----:B------:R-:W-:-:S02]  /*a530*/  WARPGROUP.DEPBAR.LE gsb0, 0x0 ;  /* 0x00008000000079c5 */ /* 0x000fc40000010000 */
[----:B------:R-:W-:-:S08]  /*a540*/  WARPGROUP.ARRIVE ;  /* 0x00000000000079c5 */ /* 0x000fd00000000000 */
[----:B------:R-:W-:Y:S01]  /*a550*/  HGMMA.64x64x16.F32 R24, gdesc[UR4], R24, gsb0 ;  /* 0x00e00000041879f0 */ /* 0x000fe20008000818 */
[----:B------:R-:W-:Y:S01]  /*a560*/  SEL R11, RZ, 0x2, !P1 ;  /* 0x00000002ff0b7807 */ /* 0x000fe20004800000 */
[----:B------:R-:W-:Y:S02]  /*a570*/  IMAD.MOV.U32 R21, RZ, RZ, 0x40000040 ;  /* 0x40000040ff157424 */ /* 0x000fe400078e00ff */
[----:B------:R-:W-:Y:S02]  /*a580*/  IMAD.MOV.U32 R59, RZ, RZ, 0x40000040 ;  /* 0x40000040ff3b7424 */ /* 0x000fe400078e00ff */
[C---:B------:R-:W-:Y:S02]  /*a590*/  IMAD.IADD R20, R11.reuse, 0x1, R62 ;  /* 0x000000010b147824 */ /* 0x040fe400078e023e */
[----:B------:R-:W-:Y:S01]  /*a5a0*/  IMAD.IADD R58, R11, 0x1, R60 ;  /* 0x000000010b3a7824 */ /* 0x000fe200078e023c */
[----:B------:R-:W-:Y:S02]  /*a5b0*/  R2UR UR7, R21 ;  /* 0x00000000150772ca */ /* 0x000fe400000e0000 */
[----:B------:R-:W-:-:S02]  /*a5c0*/  R2UR UR6, R20 ;  /* 0x00000000140672ca */ /* 0x000fc400000e0000 */
[----:B------:R-:W-:Y:S02]  /*a5d0*/  R2UR UR4, R58 ;  /* 0x000000003a0472ca */ /* 0x000fe400000e0000 */
[----:B------:R-:W-:Y:S01]  /*a5e0*/  R2UR UR5, R59 ;  /* 0x000000003b0572ca */ /* 0x000fe200000e0000 */
[----:B------:R-:W-:Y:S02]  /*a5f0*/  WARPGROUP.DEPBAR.LE gsb0, 0x0 ;  /* 0x00008000000079c5 */ /* 0x000fe40000010000 */
[----:B------:R-:W-:-:S10]  /*a600*/  WARPGROUP.ARRIVE ;  /* 0x00000000000079c5 */ /* 0x000fd40000000000 */
[----:B------:R-:W-:Y:S01]  /*a610*/  HGMMA.64x64x16.F32 R24, gdesc[UR4], R24, gsb0 ;  /* 0x00e00000041879f0 */ /* 0x000fe20008000818 */
[----:B------:R-:W-:Y:S01]  /*a620*/  SEL R13, R15, 0x2, P1 ;  /* 0x000000020f0d7807 */ /* 0x000fe20000800000 */
[----:B------:R-:W-:Y:S02]  /*a630*/  IMAD.MOV.U32 R21, RZ, RZ, 0x40000040 ;  /* 0x40000040ff157424 */ /* 0x000fe400078e00ff */
[----:B------:R-:W-:Y:S02]  /*a640*/  IMAD.MOV.U32 R59, RZ, RZ, 0x40000040 ;  /* 0x40000040ff3b7424 */ /* 0x000fe400078e00ff */
[--C-:B------:R-:W-:Y:S02]  /*a650*/  IMAD.IADD R20, R62, 0x1, R13.reuse ;  /* 0x000000013e147824 */ /* 0x100fe400078e020d */
        /* <DEDUP_REMOVED lines=8> */
[----:B------:R-:W-:Y:S01]  /*a6e0*/  SEL R15, R15, 0x6, !P1 ;  /* 0x000000060f0f7807 */ /* 0x000fe20004800000 */
        /* <DEDUP_REMOVED lines=8> */
[----:B------:R-:W-:Y:S02]  /*a770*/  IMAD.MOV.U32 R20, RZ, RZ, 0x28 ;  /* 0x00000028ff147424 */ /* 0x000fe400078e00ff */
[----:B------:R-:W-:Y:S01]  /*a780*/  IMAD.MOV.U32 R21, RZ, RZ, 0xa00 ;  /* 0x00000a00ff157424 */ /* 0x000fe200078e00ff */
[----:B------:R-:W-:Y:S02]  /*a790*/  WARPGROUP.DEPBAR.LE gsb0, 0x0 ;  /* 0x00008000000079c5 */ /* 0x000fe40000010000 */
[----:B------:R-:W-:-:S07]  /*a7a0*/  WARPGROUP.ARRIVE ;  /* 0x00000000000079c5 */ /* 0x000fce0000000000 */
[----:B------:R-:W-:Y:S01]  /*a7b0*/  HGMMA.64x64x16.F32 R24, gdesc[UR4], R24, gsb0 ;  /* 0x00e00000041879f0 */ /* 0x000fe20008000818 */
[----:B------:R-:W-:Y:S02]  /*a7c0*/  SEL R20, R20, 0x26, P1 ;  /* 0x0000002614147807 */ /* 0x000fe40000800000 */
[----:B------:R-:W-:Y:S02]  /*a7d0*/  SEL R21, R21, 0x980, P1 ;  /* 0x0000098015157807 */ /* 0x000fe40000800000 */
[----:B------:R-:W-:Y:S02]  /*a7e0*/  LOP3.LUT R59, R20, 0x6, RZ, 0xc0, !PT ;  /* 0x00000006143b7812 */ /* 0x000fe400078ec0ff */
[----:B------:R-:W-:-:S04]  /*a7f0*/  LOP3.LUT R21, R21, 0xa00, RZ, 0xc0, !PT ;  /* 0x00000a0015157812 */ /* 0x000fc800078ec0ff */
[CC--:B------:R-:W-:Y:S02]  /*a800*/  IADD3 R20, R59.reuse, R21.reuse, R0 ;  /* 0x000000153b147210 */ /* 0x0c0fe40007ffe000 */
[----:B------:R-:W-:Y:S01]  /*a810*/  IADD3 R58, R59, R21, R12 ;  /* 0x000000153b3a7210 */ /* 0x000fe20007ffe00c */
[----:B------:R-:W-:Y:S02]  /*a820*/  IMAD.MOV.U32 R21, RZ, RZ, 0x40000040 ;  /* 0x40000040ff157424 */ /* 0x000fe400078e00ff */
[----:B------:R-:W-:Y:S01]  /*a830*/  IMAD.MOV.U32 R59, RZ, RZ, 0x40000040 ;  /* 0x40000040ff3b7424 */ /* 0x000fe200078e00ff */
[----:B------:R-:W-:Y:S02]  /*a840*/  R2UR UR4, R20 ;  /* 0x00000000140472ca */ /* 0x000fe400000e0000 */
[----:B------:R-:W-:Y:S02]  /*a850*/  R2UR UR5, R21 ;  /* 0x00000000150572ca */ /* 0x000fe400000e0000 */
[----:B------:R-:W-:-:S02]  /*a860*/  R2UR UR6, R58 ;  /* 0x000000003a0672ca */ /* 0x000fc400000e0000 */
[----:B------:R-:W-:Y:S01]  /*a870*/  R2UR UR7, R59 ;  /* 0x000000003b0772ca */ /* 0x000fe200000e0000 */
[----:B------:R-:W-:Y:S02]  /*a880*/  WARPGROUP.DEPBAR.LE gsb0, 0x0 ;  /* 0x00008000000079c5 */ /* 0x000fe40000010000 */
[----:B------:R-:W-:-:S10]  /*a890*/  WARPGROUP.ARRIVE ;  /* 0x00000000000079c5 */ /* 0x000fd40000000000 */
[----:B------:R-:W-:Y:S01]  /*a8a0*/  HGMMA.64x64x16.F32 R24, gdesc[UR4], R24, gsb0 ;  /* 0x00e00000041879f0 */ /* 0x000fe20008000818 */
[----:B------:R-:W-:Y:S02]  /*a8b0*/  VIADD R60, R0, 0xa00 ;  /* 0x00000a00003c7836 */ /* 0x000fe40000000000 */
[----:B------:R-:W-:Y:S02]  /*a8c0*/  VIADD R62, R12, 0xa00 ;  /* 0x00000a000c3e7836 */ /* 0x000fe40000000000 */
[C---:B------:R-:W-:Y:S02]  /*a8d0*/  IMAD.IADD R20, R11.reuse, 0x1, R60 ;  /* 0x000000010b147824 */ /* 0x040fe400078e023c */
[----:B------:R-:W-:Y:S02]  /*a8e0*/  IMAD.IADD R58, R11, 0x1, R62 ;  /* 0x000000010b3a7824 */ /* 0x000fe400078e023e */
[----:B------:R-:W-:Y:S02]  /*a8f0*/  IMAD.MOV.U32 R21, RZ, RZ, 0x40000040 ;  /* 0x40000040ff157424 */ /* 0x000fe400078e00ff */
[----:B------:R-:W-:Y:S01]  /*a900*/  IMAD.MOV.U32 R59, RZ, RZ, 0x40000040 ;  /* 0x40000040ff3b7424 */ /* 0x000fe200078e00ff */
[----:B------:R-:W-:-:S02]  /*a910*/  R2UR UR4, R20 ;  /* 0x00000000140472ca */ /* 0x000fc400000e0000 */
[----:B------:R-:W-:Y:S02]  /*a920*/  R2UR UR5, R21 ;  /* 0x00000000150572ca */ /* 0x000fe400000e0000 */
[----:B------:R-:W-:Y:S02]  /*a930*/  R2UR UR6, R58 ;  /* 0x000000003a0672ca */ /* 0x000fe400000e0000 */
[----:B------:R-:W-:Y:S01]  /*a940*/  R2UR UR7, R59 ;  /* 0x000000003b0772ca */ /* 0x000fe200000e0000 */
[----:B------:R-:W-:Y:S02]  /*a950*/  WARPGROUP.DEPBAR.LE gsb0, 0x0 ;  /* 0x00008000000079c5 */ /* 0x000fe40000010000 */
[----:B------:R-:W-:-:S10]  /*a960*/  WARPGROUP.ARRIVE ;  /* 0x00000000000079c5 */ /* 0x000fd40000000000 */
[----:B------:R-:W-:Y:S01]  /*a970*/  HGMMA.64x64x16.F32 R24, gdesc[UR4], R24, gsb0 ;  /* 0x00e00000041879f0 */ /* 0x000fe20008000818 */
[C---:B------:R-:W-:Y:S02]  /*a980*/  IMAD.IADD R20, R13.reuse, 0x1, R60 ;  /* 0x000000010d147824 */ /* 0x040fe400078e023c */
[----:B------:R-:W-:Y:S02]  /*a990*/  IMAD.IADD R58, R13, 0x1, R62 ;  /* 0x000000010d3a7824 */ /* 0x000fe400078e023e */
[----:B------:R-:W-:Y:S02]  /*a9a0*/  IMAD.MOV.U32 R21, RZ, RZ, 0x40000040 ;  /* 0x40000040ff157424 */ /* 0x000fe400078e00ff */
[----:B------:R-:W-:Y:S01]  /*a9b0*/  IMAD.MOV.U32 R59, RZ, RZ, 0x40000040 ;  /* 0x40000040ff3b7424 */ /* 0x000fe200078e00ff */
[----:B------:R-:W-:Y:S02]  /*a9c0*/  R2UR UR4, R20 ;  /* 0x00000000140472ca */ /* 0x000fe400000e0000 */
[----:B------:R-:W-:-:S02]  /*a9d0*/  R2UR UR5, R21 ;  /* 0x00000000150572ca */ /* 0x000fc400000e0000 */
        /* <DEDUP_REMOVED lines=125> */
[----:B------:R-:W-:Y:S01]  /*b1b0*/  LOP3.LUT R13, R13, 0x1e00, RZ, 0xc0, !PT ;  /* 0x00001e000d0d7812 */ /* 0x000fe200078ec0ff */
[----:B------:R-:W-:-:S03]  /*b1c0*/  IMAD.MOV.U32 R21, RZ, RZ, 0x40000040 ;  /* 0x40000040ff157424 */ /* 0x000fc600078e00ff */
[CC--:B------:R-:W-:Y:S02]  /*b1d0*/  IADD3 R20, R11.reuse, R13.reuse, R0 ;  /* 0x0000000d0b147210 */ /* 0x0c0fe40007ffe000 */
[----:B------:R-:W-:Y:S01]  /*b1e0*/  IADD3 R12, R11, R13, R12 ;  /* 0x0000000d0b0c7210 */ /* 0x000fe20007ffe00c */
[----:B------:R-:W-:Y:S01]  /*b1f0*/  IMAD.MOV.U32 R13, RZ, RZ, 0x40000040 ;  /* 0x40000040ff0d7424 */ /* 0x000fe200078e00ff */
[----:B------:R-:W-:Y:S02]  /*b200*/  R2UR UR4, R20 ;  /* 0x00000000140472ca */ /* 0x000fe400000e0000 */
[----:B------:R-:W-:Y:S02]  /*b210*/  R2UR UR5, R21 ;  /* 0x00000000150572ca */ /* 0x000fe400000e0000 */
[----:B------:R-:W-:Y:S02]  /*b220*/  R2UR UR6, R12 ;  /* 0x000000000c0672ca */ /* 0x000fe400000e0000 */
[----:B------:R-:W-:Y:S01]  /*b230*/  R2UR UR7, R13 ;  /* 0x000000000d0772ca */ /* 0x000fe200000e0000 */
[----:B------:R-:W-:-:S02]  /*b240*/  WARPGROUP.DEPBAR.LE gsb0, 0x0 ;  /* 0x00008000000079c5 */ /* 0x000fc40000010000 */
[----:B------:R-:W-:-:S10]  /*b250*/  WARPGROUP.ARRIVE ;  /* 0x00000000000079c5 */ /* 0x000fd40000000000 */
[----:B------:R-:W-:Y:S01]  /*b260*/  HGMMA.64x64x16.F32 R24, gdesc[UR4], R24, gsb0 ;  /* 0x00e00000041879f0 */ /* 0x000fe20008000818 */
[----:B------:R-:W-:Y:S01]  /*b270*/  ULDC UR4, c[0x0][0xad0] ;  /* 0x0002b40000047ab9 */ /* 0x000fe20000000800 */
[----:B------:R-:W-:Y:S01]  /*b280*/  IMAD R152, R168, -0x40, R152 ;  /* 0xffffffc0a8987824 */ /* 0x000fe200078e0298 */
[----:B------:R-:W-:-:S04]  /*b290*/  ULDC UR5, c[0x0][0xa80] ;  /* 0x0002a00000057ab9 */ /* 0x000fc80000000800 */
        /* <DEDUP_REMOVED lines=11> */
[----:B------:R-:W-:Y:S02]  /*b350*/  FMUL.FTZ R29, R29, UR4 ;  /* 0x000000041d1d7c20 */ /* 0x000fe40008410000 */
[----:B------:R-:W0:Y:S01]  /*b360*/  MUFU.TANH R20, R24 ;  /* 0x0000001800147308 */ /* 0x000e220000002400 */
[----:B------:R-:W-:-:S07]  /*b370*/  FMUL.FTZ R32, R32, UR4 ;  /* 0x0000000420207c20 */ /* 0x000fce0008410000 */
[----:B------:R-:W1:Y:S01]  /*b380*/  MUFU.TANH R25, R25 ;  /* 0x0000001900197308 */ /* 0x000e620000002400 */
[----:B------:R-:W-:-:S07]  /*b390*/  FMUL.FTZ R33, R33, UR4 ;  /* 0x0000000421217c20 */ /* 0x000fce0008410000 */
[----:B------:R-:W2:Y:S01]  /*b3a0*/  MUFU.TANH R28, R28 ;  /* 0x0000001c001c7308 */ /* 0x000ea20000002400 */
[----:B------:R-:W-:Y:S01]  /*b3b0*/  FMUL.FTZ R26, R26, UR4 ;  /* 0x000000041a1a7c20 */ /* 0x000fe20008410000 */
[----:B------:R-:W-:-:S06]  /*b3c0*/  FMUL.FTZ R27, R27, UR4 ;  /* 0x000000041b1b7c20 */ /* 0x000fcc0008410000 */
[----:B------:R-:W3:Y:S01]  /*b3d0*/  MUFU.TANH R29, R29 ;  /* 0x0000001d001d7308 */ /* 0x000ee20000002400 */
[----:B------:R-:W-:Y:S01]  /*b3e0*/  FMUL.FTZ R36, R36, UR4 ;  /* 0x0000000424247c20 */ /* 0x000fe20008410000 */
[----:B------:R-:W-:Y:S01]  /*b3f0*/  FMUL.FTZ R34, R34, UR4 ;  /* 0x0000000422227c20 */ /* 0x000fe20008410000 */
[----:B0-----:R-:W-:-:S05]  /*b400*/  FSEL R20, R20, -INF , P1 ;  /* 0xff80000014147808 */ /* 0x001fca0000800000 */
[----:B------:R-:W-:Y:S01]  /*b410*/  MUFU.TANH R32, R32 ;  /* 0x0000002000207308 */ /* 0x000fe20000002400 */
[----:B------:R-:W-:Y:S01]  /*b420*/  FMUL.FTZ R37, R37, UR4 ;  /* 0x0000000425257c20 */ /* 0x000fe20008410000 */
[----:B------:R-:W-:-:S06]  /*b430*/  FMUL.FTZ R30, R30, UR4 ;  /* 0x000000041e1e7c20 */ /* 0x000fcc0008410000 */
[----:B------:R-:W0:Y:S01]  /*b440*/  MUFU.TANH R11, R26 ;  /* 0x0000001a000b7308 */ /* 0x000e220000002400 */
[----:B------:R-:W-:-:S07]  /*b450*/  FMUL.FTZ R40, R40, UR4 ;  /* 0x0000000428287c20 */ /* 0x000fce0008410000 */
[----:B------:R1:W4:Y:S01]  /*b460*/  MUFU.TANH R12, R27 ;  /* 0x0000001b000c7308 */ /* 0x0003220000002400 */
[----:B------:R-:W-:-:S07]  /*b470*/  FMUL.FTZ R31, R31, UR4 ;  /* 0x000000041f1f7c20 */ /* 0x000fce0008410000 */
[----:B------:R-:W4:Y:S01]  /*b480*/  MUFU.TANH R33, R33 ;  /* 0x0000002100217308 */ /* 0x000f220000002400 */
[----:B-1----:R-:W-:Y:S02]  /*b490*/  FSEL R27, R25, -INF , P2 ;  /* 0xff800000191b7808 */ /* 0x002fe40001000000 */
[----:B--2---:R-:W-:-:S05]  /*b4a0*/  FSEL R25, R28, -INF , P3 ;  /* 0xff8000001c197808 */ /* 0x004fca0001800000 */
[----:B------:R1:W-:Y:S01]  /*b4b0*/  MUFU.TANH R21, R34 ;  /* 0x0000002200157308 */ /* 0x0003e20000002400 */
[----:B---3--:R-:W-:-:S07]  /*b4c0*/  FSEL R29, R29, -INF , P4 ;  /* 0xff8000001d1d7808 */ /* 0x008fce0002000000 */
[----:B------:R-:W-:Y:S01]  /*b4d0*/  MUFU.TANH R36, R36 ;  /* 0x0000002400247308 */ /* 0x000fe20000002400 */
[----:B-1----:R-:W-:Y:S01]  /*b4e0*/  FMNMX.FTZ R34, R20, R27, !PT ;  /* 0x0000001b14227209 */ /* 0x002fe20007810000 */
[----:B------:R-:W-:-:S03]  /*b4f0*/  FMUL.FTZ R35, R35, UR4 ;  /* 0x0000000423237c20 */ /* 0x000fc60008410000 */
[----:B------:R-:W-:-:S03]  /*b500*/  FMNMX.FTZ R34, R25, R34, !PT ;  /* 0x0000002219227209 */ /* 0x000fc60007810000 */
[----:B------:R-:W1:Y:S01]  /*b510*/  MUFU.TANH R13, R30 ;  /* 0x0000001e000d7308 */ /* 0x000e620000002400 */
[----:B------:R-:W-:Y:S01]  /*b520*/  FMUL.FTZ R41, R41, UR4 ;  /* 0x0000000429297c20 */ /* 0x000fe20008410000 */
[----:B------:R-:W-:-:S06]  /*b530*/  FMNMX.FTZ R34, R29, R34, !PT ;  /* 0x000000221d227209 */ /* 0x000fcc0007810000 */
[----:B------:R-:W2:Y:S01]  /*b540*/  MUFU.TANH R37, R37 ;  /* 0x0000002500257308 */ /* 0x000ea20000002400 */
[----:B------:R-:W-:Y:S01]  /*b550*/  FMUL.FTZ R44, R44, UR4 ;  /* 0x000000042c2c7c20 */ /* 0x000fe20008410000 */
[----:B------:R-:W-:Y:S01]  /*b560*/  FMUL.FTZ R39, R39, UR4 ;  /* 0x0000000427277c20 */ /* 0x000fe20008410000 */
[----:B0-----:R-:W-:-:S05]  /*b570*/  FSEL R11, R11, -INF , P1 ;  /* 0xff8000000b0b7808 */ /* 0x001fca0000800000 */
[----:B------:R0:W3:Y:S01]  /*b580*/  MUFU.TANH R15, R31 ;  /* 0x0000001f000f7308 */ /* 0x0000e20000002400 */
[----:B------:R-:W-:Y:S01]  /*b590*/  FMUL.FTZ R38, R38, UR4 ;  /* 0x0000000426267c20 */ /* 0x000fe20008410000 */
[----:B------:R-:W-:-:S06]  /*b5a0*/  ISETP.GT.AND P1, PT, R152, 0x18, PT ;  /* 0x000000189800780c */ /* 0x000fcc0003f24270 */
[----:B------:R-:W-:Y:S01]  /*b5b0*/  MUFU.TANH R40, R40 ;  /* 0x0000002800287308 */ /* 0x000fe20000002400 */
[----:B0-----:R-:W-:Y:S01]  /*b5c0*/  FSEL R31, R32, -INF , P5 ;  /* 0xff800000201f7808 */ /* 0x001fe20002800000 */
[----:B------:R-:W-:-:S03]  /*b5d0*/  FMUL.FTZ R45, R45, UR4 ;  /* 0x000000042d2d7c20 */ /* 0x000fc60008410000 */
[----:B------:R-:W-:-:S03]  /*b5e0*/  FMNMX.FTZ R34, R31, R34, !PT ;  /* 0x000000221f227209 */ /* 0x000fc60007810000 */
[----:B------:R0:W3:Y:S01]  /*b5f0*/  MUFU.TANH R24, R35 ;  /* 0x0000002300187308 */ /* 0x0000e20000002400 */
[----:B----4-:R-:W-:Y:S01]  /*b600*/  FSEL R12, R12, -INF , P2 ;  /* 0xff8000000c0c7808 */ /* 0x010fe20001000000 */
[----:B------:R-:W-:Y:S01]  /*b610*/  FMUL.FTZ R48, R48, UR4 ;  /* 0x0000000430307c20 */ /* 0x000fe20008410000 */
[----:B------:R-:W-:-:S05]  /*b620*/  ISETP.GT.AND P2, PT, R152, 0x19, PT ;  /* 0x000000199800780c */ /* 0x000fca0003f44270 */
[----:B------:R-:W4:Y:S01]  /*b630*/  MUFU.TANH R30, R41 ;  /* 0x00000029001e7308 */ /* 0x000f220000002400 */
[----:B0-----:R-:W-:Y:S01]  /*b640*/  FSEL R35, R33, -INF , P6 ;  /* 0xff80000021237808 */ /* 0x001fe20003000000 */
[----:B------:R-:W-:-:S03]  /*b650*/  FMUL.FTZ R43, R43, UR4 ;  /* 0x000000042b2b7c20 */ /* 0x000fc60008410000 */
[----:B------:R-:W-:-:S03]  /*b660*/  FMNMX.FTZ R34, R35, R34, !PT ;  /* 0x0000002223227209 */ /* 0x000fc60007810000 */
[----:B------:R0:W-:Y:S01]  /*b670*/  MUFU.TANH R26, R39 ;  /* 0x00000027001a7308 */ /* 0x0001e20000002400 */
[----:B-1----:R-:W-:Y:S01]  /*b680*/  FSEL R13, R13, -INF , P3 ;  /* 0xff8000000d0d7808 */ /* 0x002fe20001800000 */
[----:B------:R-:W-:Y:S01]  /*b690*/  FMUL.FTZ R42, R42, UR4 ;  /* 0x000000042a2a7c20 */ /* 0x000fe20008410000 */
[----:B------:R-:W-:-:S05]  /*b6a0*/  ISETP.GT.AND P3, PT, R152, 0x20, PT ;  /* 0x000000209800780c */ /* 0x000fca0003f64270 */
[----:B------:R-:W1:Y:S01]  /*b6b0*/  MUFU.TANH R44, R44 ;  /* 0x0000002c002c7308 */ /* 0x000e620000002400 */
[----:B0-----:R-:W-:Y:S02]  /*b6c0*/  FSEL R39, R36, -INF , P1 ;  /* 0xff80000024277808 */ /* 0x001fe40000800000 */
[----:B--2---:R-:W-:Y:S02]  /*b6d0*/  FSEL R41, R37, -INF , P2 ;  /* 0xff80000025297808 */ /* 0x004fe40001000000 */
[----:B------:R-:W-:-:S03]  /*b6e0*/  FMNMX.FTZ R34, R39, R34, !PT ;  /* 0x0000002227227209 */ /* 0x000fc60007810000 */
[----:B------:R-:W0:Y:S01]  /*b6f0*/  MUFU.TANH R38, R38 ;  /* 0x0000002600267308 */ /* 0x000e220000002400 */
[----:B---3--:R-:W-:Y:S01]  /*b700*/  FSEL R15, R15, -INF , P4 ;  /* 0xff8000000f0f7808 */ /* 0x008fe20002000000 */
[----:B------:R-:W-:Y:S01]  /*b710*/  FMUL.FTZ R49, R49, UR4 ;  /* 0x0000000431317c20 */ /* 0x000fe20008410000 */
[----:B------:R-:W-:-:S05]  /*b720*/  ISETP.GT.AND P4, PT, R152, 0x21, PT ;  /* 0x000000219800780c */ /* 0x000fca0003f84270 */
[----:B------:R-:W2:Y:S01]  /*b730*/  MUFU.TANH R28, R45 ;  /* 0x0000002d001c7308 */ /* 0x000ea20000002400 */
[----:B------:R-:W-:Y:S01]  /*b740*/  FMNMX.FTZ R34, R41, R34, !PT ;  /* 0x0000002229227209 */ /* 0x000fe20007810000 */
[----:B------:R-:W-:Y:S01]  /*b750*/  FMUL.FTZ R52, R52, UR4 ;  /* 0x0000000434347c20 */ /* 0x000fe20008410000 */
[----:B------:R-:W-:-:S05]  /*b760*/  FSEL R21, R21, -INF , P5 ;  /* 0xff80000015157808 */ /* 0x000fca0002800000 */
[----:B------:R3:W-:Y:S01]  /*b770*/  MUFU.TANH R57, R43 ;  /* 0x0000002b00397308 */ /* 0x0007e20000002400 */
[----:B------:R-:W-:Y:S02]  /*b780*/  ISETP.GT.AND P5, PT, R152, 0x28, PT ;  /* 0x000000289800780c */ /* 0x000fe40003fa4270 */
[----:B------:R-:W-:-:S05]  /*b790*/  FSEL R33, R24, -INF , P6 ;  /* 0xff80000018217808 */ /* 0x000fca0003000000 */
[----:B------:R-:W2:Y:S01]  /*b7a0*/  MUFU.TANH R48, R48 ;  /* 0x0000003000307308 */ /* 0x000ea20000002400 */
[----:B---3--:R-:W-:Y:S01]  /*b7b0*/  FSEL R43, R40, -INF , P3 ;  /* 0xff800000282b7808 */ /* 0x008fe20001800000 */
[----:B------:R-:W-:Y:S01]  /*b7c0*/  FMUL.FTZ R24, R53, UR4 ;  /* 0x0000000435187c20 */ /* 0x000fe20008410000 */
[----:B----4-:R-:W-:Y:S02]  /*b7d0*/  FSEL R45, R30, -INF , P4 ;  /* 0xff8000001e2d7808 */ /* 0x010fe40002000000 */
[----:B------:R-:W-:-:S03]  /*b7e0*/  FMNMX.FTZ R34, R43, R34, !PT ;  /* 0x000000222b227209 */ /* 0x000fc60007810000 */
[----:B------:R-:W3:Y:S01]  /*b7f0*/  MUFU.TANH R42, R42 ;  /* 0x0000002a002a7308 */ /* 0x000ee20000002400 */
[----:B------:R-:W-:Y:S02]  /*b800*/  ISETP.GT.AND P6, PT, R152, 0x29, PT ;  /* 0x000000299800780c */ /* 0x000fe40003fc4270 */
[----:B-1----:R-:W-:-:S05]  /*b810*/  FSEL R61, R44, -INF , P5 ;  /* 0xff8000002c3d7808 */ /* 0x002fca0002800000 */
[----:B------:R1:W4:Y:S01]  /*b820*/  MUFU.TANH R32, R49 ;  /* 0x0000003100207308 */ /* 0x0003220000002400 */
[----:B------:R-:W-:Y:S02]  /*b830*/  FMNMX.FTZ R34, R45, R34, !PT ;  /* 0x000000222d227209 */ /* 0x000fe40007810000 */
[----:B0-----:R-:W-:-:S05]  /*b840*/  FSEL R37, R38, -INF , P1 ;  /* 0xff80000026257808 */ /* 0x001fca0000800000 */
[----:B------:R-:W0:Y:S01]  /*b850*/  MUFU.TANH R52, R52 ;  /* 0x0000003400347308 */ /* 0x000e220000002400 */
[----:B------:R-:W-:Y:S02]  /*b860*/  ISETP.GT.AND P1, PT, R152, 0x30, PT ;  /* 0x000000309800780c */ /* 0x000fe40003f24270 */
[----:B--2---:R-:W-:Y:S02]  /*b870*/  FSEL R63, R28, -INF , P6 ;  /* 0xff8000001c3f7808 */ /* 0x004fe40003000000 */
[----:B------:R-:W-:-:S03]  /*b880*/  FMNMX.FTZ R34, R61, R34, !PT ;  /* 0x000000223d227209 */ /* 0x000fc60007810000 */
[----:B------:R-:W2:Y:S01]  /*b890*/  MUFU.TANH R24, R24 ;  /* 0x0000001800187308 */ /* 0x000ea20000002400 */
[----:B-1----:R-:W-:Y:S02]  /*b8a0*/  FSEL R49, R26, -INF , P2 ;  /* 0xff8000001a317808 */ /* 0x002fe40001000000 */
[----:B------:R-:W-:Y:S02]  /*b8b0*/  ISETP.GT.AND P2, PT, R152, 0x31, PT ;  /* 0x000000319800780c */ /* 0x000fe40003f44270 */
[----:B------:R-:W-:Y:S02]  /*b8c0*/  FSEL R67, R48, -INF , P1 ;  /* 0xff80000030437808 */ /* 0x000fe40000800000 */
[----:B------:R-:W-:Y:S02]  /*b8d0*/  FMNMX.FTZ R34, R63, R34, !PT ;  /* 0x000000223f227209 */ /* 0x000fe40007810000 */
[----:B---3--:R-:W-:Y:S02]  /*b8e0*/  FSEL R53, R42, -INF , P3 ;  /* 0xff8000002a357808 */ /* 0x008fe40001800000 */
[----:B------:R-:W-:-:S02]  /*b8f0*/  ISETP.GT.AND P3, PT, R152, 0x38, PT ;  /* 0x000000389800780c */ /* 0x000fc40003f64270 */
[----:B----4-:R-:W-:Y:S02]  /*b900*/  FSEL R69, R32, -INF , P2 ;  /* 0xff80000020457808 */ /* 0x010fe40001000000 */
[----:B------:R-:W-:Y:S02]  /*b910*/  FMNMX.FTZ R34, R67, R34, !PT ;  /* 0x0000002243227209 */ /* 0x000fe40007810000 */
[----:B------:R-:W-:Y:S02]  /*b920*/  FSEL R57, R57, -INF , P4 ;  /* 0xff80000039397808 */ /* 0x000fe40002000000 */
[----:B------:R-:W-:Y:S02]  /*b930*/  ISETP.GT.AND P4, PT, R152, 0x39, PT ;  /* 0x000000399800780c */ /* 0x000fe40003f84270 */
[----:B0-----:R-:W-:Y:S02]  /*b940*/  FSEL R73, R52, -INF , P3 ;  /* 0xff80000034497808 */ /* 0x001fe40001800000 */
[----:B------:R-:W-:-:S02]  /*b950*/  FMNMX.FTZ R34, R69, R34, !PT ;  /* 0x0000002245227209 */ /* 0x000fc40007810000 */
[----:B--2---:R-:W-:Y:S02]  /*b960*/  FSEL R75, R24, -INF , P4 ;  /* 0xff800000184b7808 */ /* 0x004fe40002000000 */
[----:B------:R-:W-:-:S04]  /*b970*/  FMNMX.FTZ R34, R73, R34, !PT ;  /* 0x0000002249227209 */ /* 0x000fc80007810000 */
[----:B------:R-:W-:-:S05]  /*b980*/  FMNMX.FTZ R34, R75, R34, !PT ;  /* 0x000000224b227209 */ /* 0x000fca0007810000 */
[----:B------:R-:W0:Y:S01]  /*b990*/  SHFL.BFLY PT, R59, R34, 0x2, 0x1f ;  /* 0x0c401f00223b7f89 */ /* 0x000e2200000e0000 */
[----:B------:R-:W-:-:S04]  /*b9a0*/  FMNMX.FTZ R24, R11, R12, !PT ;  /* 0x0000000c0b187209 */ /* 0x000fc80007810000 */
[----:B------:R-:W-:Y:S01]  /*b9b0*/  FMNMX.FTZ R24, R13, R24, !PT ;  /* 0x000000180d187209 */ /* 0x000fe20007810000 */
[----:B------:R-:W-:-:S03]  /*b9c0*/  FMUL.FTZ R46, R46, UR4 ;  /* 0x000000042e2e7c20 */ /* 0x000fc60008410000 */
[----:B------:R-:W-:Y:S01]  /*b9d0*/  FMNMX.FTZ R24, R15, R24, !PT ;  /* 0x000000180f187209 */ /* 0x000fe20007810000 */
[----:B------:R-:W-:-:S03]  /*b9e0*/  FMUL.FTZ R47, R47, UR4 ;  /* 0x000000042f2f7c20 */ /* 0x000fc60008410000 */
[----:B------:R-:W-:Y:S02]  /*b9f0*/  FMNMX.FTZ R24, R21, R24, !PT ;  /* 0x0000001815187209 */ /* 0x000fe40007810000 */
[----:B0-----:R-:W-:-:S05]  /*ba00*/  FMNMX.FTZ R59, R34, R59, !PT ;  /* 0x0000003b223b7209 */ /* 0x001fca0007810000 */
[----:B------:R-:W0:Y:S01]  /*ba10*/  SHFL.BFLY PT, R26, R59, 0x1, 0x1f ;  /* 0x0c201f003b1a7f89 */ /* 0x000e2200000e0000 */
[----:B------:R-:W1:Y:S01]  /*ba20*/  MUFU.TANH R46, R46 ;  /* 0x0000002e002e7308 */ /* 0x000e620000002400 */
[----:B------:R-:W-:Y:S01]  /*ba30*/  FMNMX.FTZ R24, R33, R24, !PT ;  /* 0x0000001821187209 */ /* 0x000fe20007810000 */
[----:B------:R-:W-:Y:S01]  /*ba40*/  FMUL.FTZ R50, R50, UR4 ;  /* 0x0000000432327c20 */ /* 0x000fe20008410000 */
[----:B------:R-:W-:Y:S02]  /*ba50*/  FMUL.FTZ R51, R51, UR4 ;  /* 0x0000000433337c20 */ /* 0x000fe40008410000 */
[----:B------:R-:W-:-:S03]  /*ba60*/  FMNMX.FTZ R24, R37, R24, !PT ;  /* 0x0000001825187209 */ /* 0x000fc60007810000 */
[----:B------:R-:W2:Y:S01]  /*ba70*/  MUFU.TANH R47, R47 ;  /* 0x0000002f002f7308 */ /* 0x000ea20000002400 */
[----:B------:R-:W-:Y:S01]  /*ba80*/  FMNMX.FTZ R24, R49, R24, !PT ;  /* 0x0000001831187209 */ /* 0x000fe20007810000 */
[----:B------:R-:W-:-:S06]  /*ba90*/  FMUL.FTZ R54, R54, UR4 ;  /* 0x0000000436367c20 */ /* 0x000fcc0008410000 */
[----:B------:R-:W3:Y:S01]  /*baa0*/  MUFU.TANH R50, R50 ;  /* 0x0000003200327308 */ /* 0x000ee20000002400 */
[----:B------:R-:W-:Y:S01]  /*bab0*/  FMNMX.FTZ R24, R53, R24, !PT ;  /* 0x0000001835187209 */ /* 0x000fe20007810000 */
[----:B------:R-:W-:-:S06]  /*bac0*/  FMUL.FTZ R55, R55, UR4 ;  /* 0x0000000437377c20 */ /* 0x000fcc0008410000 */
[----:B------:R-:W4:Y:S01]  /*bad0*/  MUFU.TANH R51, R51 ;  /* 0x0000003300337308 */ /* 0x000f220000002400 */
[----:B0-----:R-:W-:Y:S02]  /*bae0*/  FMNMX.FTZ R169, R59, R26, !PT ;  /* 0x0000001a3ba97209 */ /* 0x001fe40007810000 */
[----:B-1----:R-:W-:Y:S02]  /*baf0*/  FSEL R59, R46, -INF , P5 ;  /* 0xff8000002e3b7808 */ /* 0x002fe40002800000 */
[----:B------:R-:W-:-:S03]  /*bb00*/  FMNMX.FTZ R24, R57, R24, !PT ;  /* 0x0000001839187209 */ /* 0x000fc60007810000 */
[----:B------:R-:W0:Y:S01]  /*bb10*/  MUFU.TANH R54, R54 ;  /* 0x0000003600367308 */ /* 0x000e220000002400 */
[----:B--2---:R-:W-:Y:S02]  /*bb20*/  FSEL R47, R47, -INF , P6 ;  /* 0xff8000002f2f7808 */ /* 0x004fe40003000000 */
[----:B------:R-:W-:-:S05]  /*bb30*/  FMNMX.FTZ R24, R59, R24, !PT ;  /* 0x000000183b187209 */ /* 0x000fca0007810000 */
[----:B------:R-:W1:Y:S01]  /*bb40*/  MUFU.TANH R55, R55 ;  /* 0x0000003700377308 */ /* 0x000e620000002400 */
[----:B---3--:R-:W-:Y:S02]  /*bb50*/  FSEL R65, R50, -INF , P1 ;  /* 0xff80000032417808 */ /* 0x008fe40000800000 */
[----:B------:R-:W-:Y:S02]  /*bb60*/  FMNMX.FTZ R24, R47, R24, !PT ;  /* 0x000000182f187209 */ /* 0x000fe40007810000 */
[----:B----4-:R-:W-:Y:S02]  /*bb70*/  FSEL R51, R51, -INF , P2 ;  /* 0xff80000033337808 */ /* 0x010fe40001000000 */
[----:B------:R-:W-:Y:S02]  /*bb80*/  FMNMX.FTZ R24, R65, R24, !PT ;  /* 0x0000001841187209 */ /* 0x000fe40007810000 */
[----:B0-----:R-:W-:Y:S02]  /*bb90*/  FSEL R71, R54, -INF , P3 ;  /* 0xff80000036477808 */ /* 0x001fe40001800000 */
[----:B------:R-:W-:-:S04]  /*bba0*/  FMNMX.FTZ R24, R51, R24, !PT ;  /* 0x0000001833187209 */ /* 0x000fc80007810000 */
[----:B------:R-:W-:Y:S02]  /*bbb0*/  FMNMX.FTZ R24, R71, R24, !PT ;  /* 0x0000001847187209 */ /* 0x000fe40007810000 */
[----:B-1----:R-:W-:-:S04]  /*bbc0*/  FSEL R55, R55, -INF , P4 ;  /* 0xff80000037377808 */ /* 0x002fc80002000000 */
[----:B------:R-:W-:-:S05]  /*bbd0*/  FMNMX.FTZ R24, R55, R24, !PT ;  /* 0x0000001837187209 */ /* 0x000fca0007810000 */
[----:B------:R-:W0:Y:S01]  /*bbe0*/  SHFL.BFLY PT, R77, R24, 0x2, 0x1f ;  /* 0x0c401f00184d7f89 */ /* 0x000e2200000e0000 */
[----:B------:R-:W-:Y:S01]  /*bbf0*/  IMAD.U32 R170, RZ, RZ, UR5 ;  /* 0x00000005ffaa7e24 */ /* 0x000fe2000f8e00ff */
[----:B------:R-:W-:-:S03]  /*bc00*/  FSETP.NEU.FTZ.AND P5, PT, R169, -INF , PT ;  /* 0xff800000a900780b */ /* 0x000fc60003fbd000 */
[----:B------:R-:W-:-:S05]  /*bc10*/  FMUL.FTZ R26, R169, R170 ;  /* 0x000000aaa91a7220 */ /* 0x000fca0000410000 */
[----:B------:R-:W-:-:S05]  /*bc20*/  FSEL R26, R26, RZ, P5 ;  /* 0x000000ff1a1a7208 */ /* 0x000fca0002800000 */
[----:B------:R-:W-:Y:S01]  /*bc30*/  FFMA.FTZ R152, R20, R170, -R26 ;  /* 0x000000aa14987223 */ /* 0x000fe2000001081a */
[----:B0-----:R-:W-:-:S05]  /*bc40*/  FMNMX.FTZ R77, R24, R77, !PT ;  /* 0x0000004d184d7209 */ /* 0x001fca0007810000 */
[----:B------:R-:W0:Y:S01]  /*bc50*/  SHFL.BFLY PT, R20, R77, 0x1, 0x1f ;  /* 0x0c201f004d147f89 */ /* 0x000e2200000e0000 */
[----:B------:R-:W1:Y:S01]  /*bc60*/  S2R R58, SR_TID.X ;  /* 0x00000000003a7919 */ /* 0x000e620000002100 */
[-CC-:B------:R-:W-:Y:S01]  /*bc70*/  FFMA.FTZ R27, R27, R170.reuse, -R26.reuse ;  /* 0x000000aa1b1b7223 */ /* 0x180fe2000001081a */
[----:B-----5:R-:W-:Y:S01]  /*bc80*/  FFMA.FTZ R154, R25, R170, -R26 ;  /* 0x000000aa199a7223 */ /* 0x020fe2000001081a */
[----:B0-----:R-:W-:-:S04]  /*bc90*/  FMNMX.FTZ R171, R77, R20, !PT ;  /* 0x000000144dab7209 */ /* 0x001fc80007810000 */
[C---:B------:R-:W-:Y:S01]  /*bca0*/  FSETP.NEU.FTZ.AND P1, PT, R171.reuse, -INF , PT ;  /* 0xff800000ab00780b */ /* 0x040fe20003f3d000 */
[----:B------:R-:W-:-:S05]  /*bcb0*/  FMUL.FTZ R20, R171, R170 ;  /* 0x000000aaab147220 */ /* 0x000fca0000410000 */
[----:B------:R-:W-:Y:S01]  /*bcc0*/  FSEL R20, R20, RZ, P1 ;  /* 0x000000ff14147208 */ /* 0x000fe20000800000 */
[----:B------:R-:W-:Y:S04]  /*bcd0*/  MUFU.EX2 R152, R152 ;  /* 0x0000009800987308 */ /* 0x000fe80000000800 */
[-CC-:B------:R-:W-:Y:S01]  /*bce0*/  FFMA.FTZ R11, R11, R170.reuse, -R20.reuse ;  /* 0x000000aa0b0b7223 */ /* 0x180fe20000010814 */
[-CC-:B------:R-:W-:Y:S01]  /*bcf0*/  FFMA.FTZ R12, R12, R170.reuse, -R20.reuse ;  /* 0x000000aa0c0c7223 */ /* 0x180fe20000010814 */
[-C--:B------:R-:W-:Y:S02]  /*bd00*/  FFMA.FTZ R13, R13, R170.reuse, -R20 ;  /* 0x000000aa0d0d7223 */ /* 0x080fe40000010814 */
[----:B------:R-:W0:Y:S01]  /*bd10*/  MUFU.EX2 R27, R27 ;  /* 0x0000001b001b7308 */ /* 0x000e220000000800 */
[-C--:B------:R-:W-:Y:S01]  /*bd20*/  FFMA.FTZ R25, R29, R170.reuse, -R26 ;  /* 0x000000aa1d197223 */ /* 0x080fe2000001081a */
[-C--:B------:R-:W-:Y:S01]  /*bd30*/  FFMA.FTZ R15, R15, R170.reuse, -R20 ;  /* 0x000000aa0f0f7223 */ /* 0x080fe20000010814 */
[----:B------:R-:W-:-:S05]  /*bd40*/  FFMA.FTZ R156, R31, R170, -R26 ;  /* 0x000000aa1f9c7223 */ /* 0x000fca000001081a */
[----:B------:R-:W-:Y:S01]  /*bd50*/  MUFU.EX2 R153, R11 ;  /* 0x0000000b00997308 */ /* 0x000fe20000000800 */
[-CC-:B------:R-:W-:Y:S01]  /*bd60*/  FFMA.FTZ R31, R35, R170.reuse, -R26.reuse ;  /* 0x000000aa231f7223 */ /* 0x180fe2000001081a */
[----:B------:R-:W-:-:S06]  /*bd70*/  FFMA.FTZ R158, R39, R170, -R26 ;  /* 0x000000aa279e7223 */ /* 0x000fcc000001081a */
[----:B------:R-:W2:Y:S01]  /*bd80*/  MUFU.EX2 R24, R12 ;  /* 0x0000000c00187308 */ /* 0x000ea20000000800 */
[-CC-:B------:R-:W-:Y:S01]  /*bd90*/  FFMA.FTZ R29, R41, R170.reuse, -R26.reuse ;  /* 0x000000aa291d7223 */ /* 0x180fe2000001081a */
[-CC-:B------:R-:W-:Y:S01]  /*bda0*/  FFMA.FTZ R160, R43, R170.reuse, -R26.reuse ;  /* 0x000000aa2ba07223 */ /* 0x180fe2000001081a */
[-CC-:B------:R-:W-:Y:S01]  /*bdb0*/  FFMA.FTZ R35, R45, R170.reuse, -R26.reuse ;  /* 0x000000aa2d237223 */ /* 0x180fe2000001081a */
[----:B------:R-:W-:-:S04]  /*bdc0*/  FFMA.FTZ R162, R61, R170, -R26 ;  /* 0x000000aa3da27223 */ /* 0x000fc8000001081a */
[----:B------:R-:W3:Y:S01]  /*bdd0*/  MUFU.EX2 R154, R154 ;  /* 0x0000009a009a7308 */ /* 0x000ee20000000800 */
[-CC-:B------:R-:W-:Y:S01]  /*bde0*/  FFMA.FTZ R39, R63, R170.reuse, -R26.reuse ;  /* 0x000000aa3f277223 */ /* 0x180fe2000001081a */
[-CC-:B------:R-:W-:Y:S01]  /*bdf0*/  FFMA.FTZ R164, R67, R170.reuse, -R26.reuse ;  /* 0x000000aa43a47223 */ /* 0x180fe2000001081a */
[-CC-:B------:R-:W-:Y:S01]  /*be00*/  FFMA.FTZ R41, R69, R170.reuse, -R26.reuse ;  /* 0x000000aa45297223 */ /* 0x180fe2000001081a */
[-CC-:B------:R-:W-:Y:S01]  /*be10*/  FFMA.FTZ R166, R73, R170.reuse, -R26.reuse ;  /* 0x000000aa49a67223 */ /* 0x180fe2000001081a */
[----:B------:R-:W-:-:S03]  /*be20*/  FFMA.FTZ R43, R75, R170, -R26 ;  /* 0x000000aa4b2b7223 */ /* 0x000fc6000001081a */
[----:B------:R0:W4:Y:S01]  /*be30*/  MUFU.EX2 R155, R13 ;  /* 0x0000000d009b7308 */ /* 0x0001220000000800 */
[-CC-:B------:R-:W-:Y:S01]  /*be40*/  FFMA.FTZ R21, R21, R170.reuse, -R20.reuse ;  /* 0x000000aa15157223 */ /* 0x180fe20000010814 */
[----:B-1----:R-:W-:Y:S01]  /*be50*/  LOP3.LUT R58, R58, 0x7f, RZ, 0xc0, !PT ;  /* 0x0000007f3a3a7812 */ /* 0x002fe200078ec0ff */
[----:B------:R-:W-:-:S05]  /*be60*/  FFMA.FTZ R33, R33, R170, -R20 ;  /* 0x000000aa21217223 */ /* 0x000fca0000010814 */
[----:B------:R-:W1:Y:S01]  /*be70*/  MUFU.EX2 R25, R25 ;  /* 0x0000001900197308 */ /* 0x000e620000000800 */
[----:B------:R-:W-:Y:S01]  /*be80*/  FFMA.FTZ R37, R37, R170, -R20 ;  /* 0x000000aa25257223 */ /* 0x000fe20000010814 */
[----:B------:R-:W-:-:S06]  /*be90*/  ISETP.NE.AND P1, PT, R58, RZ, PT ;  /* 0x000000ff3a00720c */ /* 0x000fcc0003f25270 */
[----:B------:R1:W1:Y:S01]  /*bea0*/  MUFU.EX2 R26, R15 ;  /* 0x0000000f001a7308 */ /* 0x0002620000000800 */
[----:B0-----:R-:W-:Y:S01]  /*beb0*/  FADD.FTZ R13, R152, R27 ;  /* 0x0000001b980d7221 */ /* 0x001fe20000010000 */
[----:B--2---:R-:W-:-:S06]  /*bec0*/  FADD.FTZ R12, R153, R24 ;  /* 0x00000018990c7221 */ /* 0x004fcc0000010000 */
[----:B------:R-:W0:Y:S08]  /*bed0*/  MUFU.EX2 R156, R156 ;  /* 0x0000009c009c7308 */ /* 0x000e300000000800 */
[----:B------:R-:W2:Y:S01]  /*bee0*/  MUFU.EX2 R157, R21 ;  /* 0x00000015009d7308 */ /* 0x000ea20000000800 */
[----:B------:R-:W-:Y:S01]  /*bef0*/  FFMA.FTZ R49, R49, R170, -R20 ;  /* 0x000000aa31317223 */ /* 0x000fe20000010814 */
[----:B---3--:R-:W-:-:S06]  /*bf00*/  FADD.FTZ R34, R154, R13 ;  /* 0x0000000d9a227221 */ /* 0x008fcc0000010000 */
[----:B------:R-:W3:Y:S01]  /*bf10*/  MUFU.EX2 R31, R31 ;  /* 0x0000001f001f7308 */ /* 0x000ee20000000800 */
[----:B----4-:R-:W-:Y:S01]  /*bf20*/  FADD.FTZ R13, R155, R12 ;  /* 0x0000000c9b0d7221 */ /* 0x010fe20000010000 */
[----:B------:R-:W-:-:S06]  /*bf30*/  FFMA.FTZ R53, R53, R170, -R20 ;  /* 0x000000aa35357223 */ /* 0x000fcc0000010814 */
[----:B------:R-:W4:Y:S01]  /*bf40*/  MUFU.EX2 R28, R33 ;  /* 0x00000021001c7308 */ /* 0x000f220000000800 */
[----:B-1----:R-:W-:Y:S01]  /*bf50*/  FADD.FTZ R15, R25, R34 ;  /* 0x00000022190f7221 */ /* 0x002fe20000010000 */
[----:B------:R-:W-:-:S06]  /*bf60*/  FADD.FTZ R36, R26, R13 ;  /* 0x0000000d1a247221 */ /* 0x000fcc0000010000 */
[----:B------:R-:W1:Y:S01]  /*bf70*/  MUFU.EX2 R158, R158 ;  /* 0x0000009e009e7308 */ /* 0x000e620000000800 */
[----:B------:R-:W-:-:S07]  /*bf80*/  IMAD.MOV.U32 R13, RZ, RZ, 0x40000040 ;  /* 0x40000040ff0d7424 */ /* 0x000fce00078e00ff */
[----:B------:R-:W1:Y:S01]  /*bf90*/  MUFU.EX2 R37, R37 ;  /* 0x0000002500257308 */ /* 0x000e620000000800 */
[----:B------:R-:W-:Y:S02]  /*bfa0*/  @!P1 VIADD R11, R14, 0x38840 ;  /* 0x000388400e0b9836 */ /* 0x000fe40000000000 */
[----:B------:R-:W-:Y:S01]  /*bfb0*/  FFMA.FTZ R57, R57, R170, -R20 ;  /* 0x000000aa39397223 */ /* 0x000fe20000010814 */
[----:B0-----:R-:W-:-:S04]  /*bfc0*/  FADD.FTZ R38, R156, R15 ;  /* 0x0000000f9c267221 */ /* 0x001fc80000010000 */
[----:B------:R-:W0:Y:S01]  /*bfd0*/  MUFU.EX2 R30, R49 ;  /* 0x00000031001e7308 */ /* 0x000e220000000800 */
[----:B--2---:R-:W-:Y:S01]  /*bfe0*/  FADD.FTZ R15, R157, R36 ;  /* 0x000000249d0f7221 */ /* 0x004fe20000010000 */
[----:B------:R-:W-:Y:S01]  /*bff0*/  FFMA.FTZ R59, R59, R170, -R20 ;  /* 0x000000aa3b3b7223 */ /* 0x000fe20000010814 */
[----:B------:R-:W-:-:S05]  /*c000*/  R2UR UR7, R13 ;  /* 0x000000000d0772ca */ /* 0x000fca00000e0000 */
[----:B------:R-:W2:Y:S01]  /*c010*/  MUFU.EX2 R29, R29 ;  /* 0x0000001d001d7308 */ /* 0x000ea20000000800 */
[----:B------:R-:W-:Y:S01]  /*c020*/  @!P1 PRMT R11, RZ, 0x654, R11 ;  /* 0x00000654ff0b9816 */ /* 0x000fe2000000000b */
[----:B---3--:R-:W-:Y:S01]  /*c030*/  FADD.FTZ R13, R31, R38 ;  /* 0x000000261f0d7221 */ /* 0x008fe20000010000 */
[----:B----4-:R-:W-:Y:S02]  /*c040*/  FADD.FTZ R36, R28, R15 ;  /* 0x0000000f1c247221 */ /* 0x010fe40000010000 */
[----:B------:R3:W-:Y:S03]  /*c050*/  @!P1 SYNCS.ARRIVE.TRANS64.RED.A1T0 RZ, [R11+URZ], RZ ;  /* 0x000000ff0bff99a7 */ /* 0x0007e6000810043f */
[----:B------:R-:W4:Y:S01]  /*c060*/  MUFU.EX2 R53, R53 ;  /* 0x0000003500357308 */ /* 0x000f220000000800 */
[----:B-1----:R-:W-:-:S07]  /*c070*/  FADD.FTZ R38, R158, R13 ;  /* 0x0000000d9e267221 */ /* 0x002fce0000010000 */
[----:B------:R-:W1:Y:S01]  /*c080*/  MUFU.EX2 R160, R160 ;  /* 0x000000a000a07308 */ /* 0x000e620000000800 */
[----:B---3--:R-:W-:Y:S01]  /*c090*/  LOP3.LUT R11, R56, 0x2000000, RZ, 0xfc, !PT ;  /* 0x02000000380b7812 */ /* 0x008fe200078efcff */
[----:B------:R-:W-:-:S06]  /*c0a0*/  FADD.FTZ R13, R37, R36 ;  /* 0x00000024250d7221 */ /* 0x000fcc0000010000 */
[----:B------:R-:W3:Y:S01]  /*c0b0*/  MUFU.EX2 R32, R57 ;  /* 0x0000003900207308 */ /* 0x000ee20000000800 */
[----:B------:R-:W-:-:S07]  /*c0c0*/  FFMA.FTZ R47, R47, R170, -R20 ;  /* 0x000000aa2f2f7223 */ /* 0x000fce0000010814 */
[----:B------:R-:W3:Y:S01]  /*c0d0*/  MUFU.EX2 R35, R35 ;  /* 0x0000002300237308 */ /* 0x000ee20000000800 */
[----:B0-----:R-:W-:Y:S01]  /*c0e0*/  FADD.FTZ R36, R30, R13 ;  /* 0x0000000d1e247221 */ /* 0x001fe20000010000 */
[----:B------:R-:W-:Y:S01]  /*c0f0*/  FFMA.FTZ R65, R65, R170, -R20 ;  /* 0x000000aa41417223 */ /* 0x000fe20000010814 */
[----:B------:R-:W-:-:S05]  /*c100*/  IMAD R12, R18, 0x1000, R11 ;  /* 0x00001000120c7824 */ /* 0x000fca00078e020b */
[----:B------:R-:W0:Y:S01]  /*c110*/  MUFU.EX2 R59, R59 ;  /* 0x0000003b003b7308 */ /* 0x000e220000000800 */
[----:B--2---:R-:W-:-:S07]  /*c120*/  FADD.FTZ R15, R29, R38 ;  /* 0x000000261d0f7221 */ /* 0x004fce0000010000 */
[----:B------:R-:W2:Y:S01]  /*c130*/  MUFU.EX2 R162, R162 ;  /* 0x000000a200a27308 */ /* 0x000ea20000000800 */
[-CC-:B------:R-:W-:Y:S01]  /*c140*/  FFMA.FTZ R51, R51, R170.reuse, -R20.reuse ;  /* 0x000000aa33337223 */ /* 0x180fe20000010814 */
[-CC-:B------:R-:W-:Y:S01]  /*c150*/  FFMA.FTZ R71, R71, R170.reuse, -R20.reuse ;  /* 0x000000aa47477223 */ /* 0x180fe20000010814 */
[----:B------:R-:W-:Y:S01]  /*c160*/  FFMA.FTZ R55, R55, R170, -R20 ;  /* 0x000000aa37377223 */ /* 0x000fe20000010814 */
[----:B----4-:R-:W-:-:S04]  /*c170*/  FADD.FTZ R13, R53, R36 ;  /* 0x00000024350d7221 */ /* 0x010fc80000010000 */
[----:B------:R-:W4:Y:S01]  /*c180*/  MUFU.EX2 R39, R39 ;  /* 0x0000002700277308 */ /* 0x000f220000000800 */
[----:B------:R-:W-:Y:S02]  /*c190*/  VIADD R20, R12, 0x80 ;  /* 0x000000800c147836 */ /* 0x000fe40000000000 */
[----:B-1----:R-:W-:Y:S01]  /*c1a0*/  FADD.FTZ R38, R160, R15 ;  /* 0x0000000fa0267221 */ /* 0x002fe20000010000 */
[----:B------:R-:W-:-:S04]  /*c1b0*/  F2FP.F16.F32.PACK_AB R153, R24, R153 ;  /* 0x000000991899723e */ /* 0x000fc800000000ff */
[----:B------:R-:W1:Y:S01]  /*c1c0*/  MUFU.EX2 R34, R47 ;  /* 0x0000002f00227308 */ /* 0x000e620000000800 */
[----:B---3--:R-:W-:Y:S01]  /*c1d0*/  FADD.FTZ R24, R32, R13 ;  /* 0x0000000d20187221 */ /* 0x008fe20000010000 */
[----:B------:R-:W-:Y:S01]  /*c1e0*/  R2UR UR10, R20 ;  /* 0x00000000140a72ca */ /* 0x000fe200000e0000 */
[----:B------:R-:W-:-:S05]  /*c1f0*/  FADD.FTZ R15, R35, R38 ;  /* 0x00000026230f7221 */ /* 0x000fca0000010000 */
[----:B------:R-:W3:Y:S01]  /*c200*/  MUFU.EX2 R164, R164 ;  /* 0x000000a400a47308 */ /* 0x000ee20000000800 */
[----:B------:R-:W-:Y:S01]  /*c210*/  F2FP.F16.F32.PACK_AB R155, R26, R155 ;  /* 0x0000009b1a9b723e */ /* 0x000fe200000000ff */
[----:B0-----:R-:W-:-:S06]  /*c220*/  FADD.FTZ R13, R59, R24 ;  /* 0x000000183b0d7221 */ /* 0x001fcc0000010000 */
[----:B------:R-:W0:Y:S01]  /*c230*/  MUFU.EX2 R65, R65 ;  /* 0x0000004100417308 */ /* 0x000e220000000800 */
[----:B--2---:R-:W-:-:S07]  /*c240*/  FADD.FTZ R26, R162, R15 ;  /* 0x0000000fa21a7221 */ /* 0x004fce0000010000 */
[----:B------:R-:W2:Y:S01]  /*c250*/  MUFU.EX2 R41, R41 ;  /* 0x0000002900297308 */ /* 0x000ea20000000800 */
[----:B----4-:R-:W-:-:S07]  /*c260*/  FADD.FTZ R15, R39, R26 ;  /* 0x0000001a270f7221 */ /* 0x010fce0000010000 */
[----:B------:R-:W4:Y:S01]  /*c270*/  MUFU.EX2 R20, R51 ;  /* 0x0000003300147308 */ /* 0x000f220000000800 */
[----:B-1----:R-:W-:-:S07]  /*c280*/  FADD.FTZ R26, R34, R13 ;  /* 0x0000000d221a7221 */ /* 0x002fce0000010000 */
[----:B------:R-:W1:Y:S01]  /*c290*/  MUFU.EX2 R166, R166 ;  /* 0x000000a600a67308 */ /* 0x000e620000000800 */
[----:B------:R-:W-:-:S07]  /*c2a0*/  F2FP.F16.F32.PACK_AB R157, R28, R157 ;  /* 0x0000009d1c9d723e */ /* 0x000fce00000000ff */
[----:B------:R-:W-:Y:S08]  /*c2b0*/  MUFU.EX2 R43, R43 ;  /* 0x0000002b002b7308 */ /* 0x000ff00000000800 */
[----:B------:R-:W1:Y:S08]  /*c2c0*/  MUFU.EX2 R71, R71 ;  /* 0x0000004700477308 */ /* 0x000e700000000800 */
[----:B------:R-:W1:Y:S01]  /*c2d0*/  MUFU.EX2 R24, R55 ;  /* 0x0000003700187308 */ /* 0x000e620000000800 */
[----:B---3--:R-:W-:Y:S01]  /*c2e0*/  FADD.FTZ R28, R164, R15 ;  /* 0x0000000fa41c7221 */ /* 0x008fe20000010000 */
[----:B0-----:R-:W-:Y:S01]  /*c2f0*/  FADD.FTZ R13, R65, R26 ;  /* 0x0000001a410d7221 */ /* 0x001fe20000010000 */
[----:B------:R-:W-:-:S02]  /*c300*/  F2FP.F16.F32.PACK_AB R152, R27, R152 ;  /* 0x000000981b98723e */ /* 0x000fc400000000ff */
[----:B--2---:R-:W-:Y:S01]  /*c310*/  FADD.FTZ R15, R41, R28 ;  /* 0x0000001c290f7221 */ /* 0x004fe20000010000 */
[----:B------:R-:W-:Y:S01]  /*c320*/  F2FP.F16.F32.PACK_AB R154, R25, R154 ;  /* 0x0000009a199a723e */ /* 0x000fe200000000ff */
[----:B------:R-:W-:Y:S01]  /*c330*/  BAR.SYNC.DEFER_BLOCKING 0xf, 0x100 ;  /* 0x03c4000000007b1d */ /* 0x000fe20000010000 */
[----:B----4-:R-:W-:Y:S01]  /*c340*/  FADD.FTZ R26, R20, R13 ;  /* 0x0000000d141a7221 */ /* 0x010fe20000010000 */
[----:B------:R-:W-:Y:S01]  /*c350*/  F2FP.F16.F32.PACK_AB R156, R31, R156 ;  /* 0x0000009c1f9c723e */ /* 0x000fe200000000ff */
[----:B-1----:R-:W-:Y:S01]  /*c360*/  FADD.FTZ R28, R166, R15 ;  /* 0x0000000fa61c7221 */ /* 0x002fe20000010000 */
[----:B------:R-:W-:Y:S02]  /*c370*/  F2FP.F16.F32.PACK_AB R158, R29, R158 ;  /* 0x0000009e1d9e723e */ /* 0x000fe400000000ff */
[----:B------:R-:W-:Y:S02]  /*c380*/  F2FP.F16.F32.PACK_AB R159, R30, R37 ;  /* 0x000000251e9f723e */ /* 0x000fe400000000ff */
[----:B------:R-:W-:-:S02]  /*c390*/  R2UR UR6, R12 ;  /* 0x000000000c0672ca */ /* 0x000fc400000e0000 */
[----:B------:R-:W-:Y:S02]  /*c3a0*/  F2FP.F16.F32.PACK_AB R160, R35, R160 ;  /* 0x000000a023a0723e */ /* 0x000fe400000000ff */
[----:B------:R-:W-:Y:S02]  /*c3b0*/  F2FP.F16.F32.PACK_AB R161, R32, R53 ;  /* 0x0000003520a1723e */ /* 0x000fe400000000ff */
[----:B------:R-:W-:Y:S02]  /*c3c0*/  F2FP.F16.F32.PACK_AB R162, R39, R162 ;  /* 0x000000a227a2723e */ /* 0x000fe400000000ff */
[----:B------:R-:W-:Y:S01]  /*c3d0*/  F2FP.F16.F32.PACK_AB R163, R34, R59 ;  /* 0x0000003b22a3723e */ /* 0x000fe200000000ff */
[----:B------:R-:W-:Y:S01]  /*c3e0*/  FADD.FTZ R15, R71, R26 ;  /* 0x0000001a470f7221 */ /* 0x000fe20000010000 */
[----:B------:R-:W-:Y:S02]  /*c3f0*/  F2FP.F16.F32.PACK_AB R164, R41, R164 ;  /* 0x000000a429a4723e */ /* 0x000fe400000000ff */
[----:B------:R-:W-:-:S02]  /*c400*/  F2FP.F16.F32.PACK_AB R165, R20, R65 ;  /* 0x0000004114a5723e */ /* 0x000fc400000000ff */
[C---:B------:R-:W-:Y:S02]  /*c410*/  F2FP.F16.F32.PACK_AB R166, R43.reuse, R166 ;  /* 0x000000a62ba6723e */ /* 0x040fe400000000ff */
[C---:B------:R-:W-:Y:S01]  /*c420*/  F2FP.F16.F32.PACK_AB R167, R24.reuse, R71 ;  /* 0x0000004718a7723e */ /* 0x040fe200000000ff */
[----:B------:R0:W-:Y:S01]  /*c430*/  STSM.16.M88.4 [R194+0x36400], R152 ;  /* 0x03640098c2007844 */ /* 0x0001e20000000200 */
[----:B------:R-:W-:Y:S01]  /*c440*/  FADD.FTZ R13, R43, R28 ;  /* 0x0000001c2b0d7221 */ /* 0x000fe20000010000 */
[----:B------:R-:W-:Y:S02]  /*c450*/  FADD.FTZ R15, R24, R15 ;  /* 0x0000000f180f7221 */ /* 0x000fe40000010000 */
[----:B------:R0:W-:Y:S04]  /*c460*/  STSM.16.M88.4 [R207], R156 ;  /* 0x0000009ccf007844 */ /* 0x0001e80000000200 */
[----:B------:R0:W-:Y:S04]  /*c470*/  STSM.16.M88.4 [R195], R160 ;  /* 0x000000a0c3007844 */ /* 0x0001e80000000200 */
[----:B------:R0:W-:Y:S01]  /*c480*/  STSM.16.M88.4 [R206], R164 ;  /* 0x000000a4ce007844 */ /* 0x0001e20000000200 */
[----:B------:R-:W-:-:S06]  /*c490*/  WARPGROUP.ARRIVE ;  /* 0x00000000000079c5 */ /* 0x000fcc0000000000 */
[----:B------:R-:W-:Y:S01]  /*c4a0*/  HGMMA.64x256x16.F32 R24, R152, gdesc[UR4].tnspB, RZ, !UPT, gsb0 ;  /* 0x43e0000498187df0 */ /* 0x000fe2000c0008ff */
[----:B------:R-:W-:-:S05]  /*c4b0*/  IMAD.MOV.U32 R21, RZ, RZ, 0x40000040 ;  /* 0x40000040ff157424 */ /* 0x000fca00078e00ff */
[----:B------:R-:W-:Y:S01]  /*c4c0*/  R2UR UR11, R21 ;  /* 0x00000000150b72ca */ /* 0x000fe200000e0000 */
[----:B------:R-:W-:Y:S02]  /*c4d0*/  VIADD R20, R12, 0x100 ;  /* 0x000001000c147836 */ /* 0x000fe40000000000 */
[----:B------:R-:W-:-:S03]  /*c4e0*/  IMAD.MOV.U32 R21, RZ, RZ, 0x40000040 ;  /* 0x40000040ff157424 */ /* 0x000fc600078e00ff */
[----:B------:R-:W-:Y:S02]  /*c4f0*/  R2UR UR6, R20 ;  /* 0x00000000140672ca */ /* 0x000fe400000e0000 */
[----:B------:R-:W-:Y:S01]  /*c500*/  R2UR UR7, R21 ;  /* 0x00000000150772ca */ /* 0x000fe200000e0000 */
[----:B------:R-:W-:Y:S02]  /*c510*/  WARPGROUP.DEPBAR.LE gsb0, 0x0 ;  /* 0x00008000000079c5 */ /* 0x000fe40000010000 */
[----:B------:R-:W-:-:S11]  /*c520*/  WARPGROUP.ARRIVE ;  /* 0x00000000000079c5 */ /* 0x000fd60000000000 */
[----:B------:R-:W-:Y:S01]  /*c530*/  HGMMA.64x256x16.F32 R24, R156, gdesc[UR8].tnspB, R24, gsb0 ;  /* 0x43e000089c187df0 */ /* 0x000fe20008000818 */
[----:B------:R-:W-:Y:S02]  /*c540*/  VIADD R20, R12, 0x180 ;  /* 0x000001800c147836 */ /* 0x000fe40000000000 */
[----:B------:R-:W-:Y:S01]  /*c550*/  IMAD.MOV.U32 R21, RZ, RZ, 0x40000040 ;  /* 0x40000040ff157424 */ /* 0x000fe200078e00ff */
[----:B------:R-:W-:Y:S02]  /*c560*/  WARPGROUP.DEPBAR.LE gsb0, 0x0 ;  /* 0x00008000000079c5 */ /* 0x000fe40000010000 */
[----:B------:R-:W-:-:S15]  /*c570*/  WARPGROUP.ARRIVE ;  /* 0x00000000000079c5 */ /* 0x000fde0000000000 */
[----:B------:R-:W-:-:S07]  /*c580*/  NOP ;  /* 0x0000000000007918 */ /* 0x000fce0000000000 */
[----:B------:R-:W-:Y:S01]  /*c590*/  HGMMA.64x256x16.F32 R24, R160, gdesc[UR4].tnspB, R24, gsb0 ;  /* 0x43e00004a0187df0 */ /* 0x000fe20008000818 */
[----:B------:R-:W-:Y:S02]  /*c5a0*/  R2UR UR6, R20 ;  /* 0x00000000140672ca */ /* 0x000fe400000e0000 */
[----:B------:R-:W-:Y:S01]  /*c5b0*/  R2UR UR7, R21 ;  /* 0x00000000150772ca */ /* 0x000fe200000e0000 */
[----:B------:R-:W-:Y:S02]  /*c5c0*/  VIADD R12, R168, 0xfffffffe ;  /* 0xfffffffea80c7836 */ /* 0x000fe40000000000 */
[----:B------:R-:W-:-:S03]  /*c5d0*/  @!P1 VIADD R14, R14, 0x38860 ;  /* 0x000388600e0e9836 */ /* 0x000fc60000000000 */
[----:B------:R-:W-:Y:S02]  /*c5e0*/  ISETP.GE.AND P2, PT, R12, R191, PT ;  /* 0x000000bf0c00720c */ /* 0x000fe40003f46270 */
[----:B------:R-:W-:Y:S01]  /*c5f0*/  @!P1 PRMT R14, RZ, 0x654, R14 ;  /* 0x00000654ff0e9816 */ /* 0x000fe2000000000e */
[----:B------:R-:W-:Y:S01]  /*c600*/  BSSY B0, `(.L_x_4410) ;  /* 0x0000380000007945 */ /* 0x000fe20003800000 */
[----:B------:R-:W-:Y:S02]  /*c610*/  WARPGROUP.DEPBAR.LE gsb0, 0x0 ;  /* 0x00008000000079c5 */ /* 0x000fe40000010000 */
[----:B------:R-:W-:-:S13]  /*c620*/  WARPGROUP.ARRIVE ;  /* 0x00000000000079c5 */ /* 0x000fda0000000000 */
        /* <DEDUP_REMOVED lines=11> */
[----:B------:R-:W-:Y:S05]  /*c6e0*/  @!P2 BRA `(.L_x_4411) ;  /* 0x0000003400c4a947 */ /* 0x000fea0003800000 */
[----:B------:R-:W-:Y:S02]  /*c6f0*/  IMAD.MOV.U32 R198, RZ, RZ, R171 ;  /* 0x000000ffffc67224 */ /* 0x000fe400078e00ab */
[----:B------:R-:W-:Y:S02]  /*c700*/  IMAD.MOV.U32 R196, RZ, RZ, R169 ;  /* 0x000000ffffc47224 */ /* 0x000fe400078e00a9 */
[----:B------:R-:W-:-:S07]  /*c710*/  IMAD.MOV.U32 R197, RZ, RZ, R18 ;  /* 0x000000ffffc57224 */ /* 0x000fce00078e0012 */
.L_x_4422:
[----:B------:R-:W-:Y:S01]  /*c720*/  VIADD R18, R197, 0x1 ;  /* 0x00000001c5127836 */ /* 0x000fe20000000000 */
[C---:B------:R-:W-:Y:S01]  /*c730*/  ISETP.GT.AND P2, PT, R12.reuse, R191, PT ;  /* 0x000000bf0c00720c */ /* 0x040fe20003f44270 */
[----:B------:R-:W-:-:S03]  /*c740*/  VIADD R12, R12, 0xffffffff ;  /* 0xffffffff0c0c7836 */ /* 0x000fc60000000000 */
[----:B------:R-:W-:-:S04]  /*c750*/  ISETP.NE.AND P3, PT, R18, 0x2, PT ;  /* 0x000000021200780c */ /* 0x000fc80003f65270 */
[----:B01----:R-:W-:Y:S02]  /*c760*/  SEL R14, RZ, 0x1, P3 ;  /* 0x00000001ff0e7807 */ /* 0x003fe40001800000 */
[----:B------:R-:W-:Y:S02]  /*c770*/  SEL R18, R18, RZ, P3 ;  /* 0x000000ff12127207 */ /* 0x000fe40001800000 */
[----:B------:R-:W-:Y:S01]  /*c780*/  LOP3.LUT R23, R23, R14, RZ, 0x3c, !PT ;  /* 0x0000000e17177212 */ /* 0x000fe200078e3cff */
[----:B------:R-:W-:Y:S06]  /*c790*/  @!P0 BRA `(.L_x_4412) ;  /* 0x0000000000048947 */ /* 0x000fec0003800000 */
[----:B------:R-:W-:Y:S01]  /*c7a0*/  BPT.TRAP 0x1 ;  /* 0x000000040000795c */ /* 0x000fe20000300000 */
.L_x_4412:
[----:B------:R-:W-:Y:S01]  /*c7b0*/  IMAD R14, R18, 0x8, R2 ;  /* 0x00000008120e7824 */ /* 0x000fe200078e0202 */
[----:B------:R-:W-:-:S04]  /*c7c0*/  SHF.L.U32 R199, R23, 0x1f, RZ ;  /* 0x0000001f17c77819 */ /* 0x000fc800000006ff */
[----:B------:R0:W1:Y:S01]  /*c7d0*/  SYNCS.PHASECHK.TRANS64.TRYWAIT P3, [R14+URZ+0x38830], R199 ;  /* 0x038830c70e0075a7 */ /* 0x000062000806017f */
[----:B------:R-:W-:Y:S05]  /*c7e0*/  @!P0 BRA `(.L_x_4413) ;  /* 0x0000000000048947 */ /* 0x000fea0003800000 */
[----:B------:R-:W-:Y:S01]  /*c7f0*/  BPT.TRAP 0x1 ;  /* 0x000000040000795c */ /* 0x000fe20000300000 */
.L_x_4413:
[----:B------:R-:W-:Y:S01]  /*c800*/  VIADD R20, R2, 0x20400 ;  /* 0x0002040002147836 */ /* 0x000fe20000000000 */
[----:B------:R-:W-:Y:S01]  /*c810*/  BSSY B1, `(.L_x_4414) ;  /* 0x0000009000017945 */ /* 0x000fe20003800000 */
[----:B------:R-:W-:Y:S02]  /*c820*/  IMAD R154, R18, 0x200, R3 ;  /* 0x00000200129a7824 */ /* 0x000fe400078e0203 */
[----:B------:R-:W-:Y:S01]  /*c830*/  IMAD.MOV.U32 R155, RZ, RZ, 0x40000040 ;  /* 0x40000040ff9b7424 */ /* 0x000fe200078e00ff */
[----:B------:R-:W-:-:S04]  /*c840*/  SHF.R.U32.HI R20, RZ, 0x4, R20 ;  /* 0x00000004ff147819 */ /* 0x000fc80000011614 */
[----:B------:R-:W-:-:S04]  /*c850*/  LOP3.LUT R20, R20, 0x3fff, RZ, 0xc0, !PT ;  /* 0x00003fff14147812 */ /* 0x000fc800078ec0ff */
[----:B------:R-:W-:Y:S01]  /*c860*/  LOP3.LUT R20, R20, 0x10000, RZ, 0xfc, !PT ;  /* 0x0001000014147812 */ /* 0x000fe200078efcff */
[----:B-1----:R-:W-:Y:S06]  /*c870*/  @P3 BRA `(.L_x_4415) ;  /* 0x0000000000083947 */ /* 0x002fec0003800000 */
[----:B------:R-:W1:Y:S02]  /*c880*/  SYNCS.PHASECHK.TRANS64.TRYWAIT P3, [R14+URZ+0x38830], R199 ;  /* 0x038830c70e0075a7 */ /* 0x000e64000806017f */
[----:B-1----:R-:W-:Y:S05]  /*c890*/  @!P3 BRA `(.L_x_4416) ;  /* 0x00000130007cb947 */ /* 0x002fea0003800000 */
.L_x_4415:
[----:B------:R-:W-:Y:S05]  /*c8a0*/  BSYNC B1 ;  /* 0x0000000000017941 */ /* 0x000fea0003800000 */
.L_x_4414:
        /* <DEDUP_REMOVED lines=13> */
[----:B------:R-:W-:Y:S02]  /*c980*/  R2UR UR19, R155 ;  /* 0x000000009b1372ca */ /* 0x000fe400000e0000 */
[----:B------:R-:W-:Y:S01]  /*c990*/  WARPGROUP.ARRIVE ;  /* 0x00000000000079c5 */ /* 0x000fe20000000000 */
[----:B------:R-:W-:Y:S02]  /*c9a0*/  R2UR UR8, R4 ;  /* 0x00000000040872ca */ /* 0x000fe400000e0000 */
[----:B------:R-:W-:Y:S02]  /*c9b0*/  R2UR UR9, R5 ;  /* 0x00000000050972ca */ /* 0x000fe400000e0000 */
[----:B------:R-:W-:Y:S01]  /*c9c0*/  R2UR UR14, R20 ;  /* 0x00000000140e72ca */ /* 0x000fe200000e0000 */
[----:B------:R-:W-:Y:S01]  /*c9d0*/  HGMMA.64x64x16.F32 R152, gdesc[UR4], RZ, !UPT, gsb0 ;  /* 0x00e00000049879f0 */ /* 0x000fe2000c0008ff */
[----:B------:R-:W-:-:S02]  /*c9e0*/  R2UR UR15, R21 ;  /* 0x00000000150f72ca */ /* 0x000fc400000e0000 */
[----:B------:R-:W-:Y:S02]  /*c9f0*/  R2UR UR12, R6 ;  /* 0x00000000060c72ca */ /* 0x000fe400000e0000 */
[----:B------:R-:W-:Y:S02]  /*ca00*/  R2UR UR13, R7 ;  /* 0x00000000070d72ca */ /* 0x000fe400000e0000 */
[----:B------:R-:W-:Y:S02]  /*ca10*/  R2UR UR16, R8 ;  /* 0x00000000081072ca */ /* 0x000fe400000e0000 */
[----:B------:R-:W-:Y:S01]  /*ca20*/  R2UR UR17, R9 ;  /* 0x00000000091172ca */ /* 0x000fe200000e0000 */
        /* <DEDUP_REMOVED lines=10> */
[----:B------:R-:W-:Y:S05]  /*cad0*/  @!P0 BRA `(.L_x_4417) ;  /* 0x0000000000048947 */ /* 0x000fea0003800000 */
[----:B------:R-:W-:Y:S01]  /*cae0*/  BPT.TRAP 0x1 ;  /* 0x000000040000795c */ /* 0x000fe20000300000 */
.L_x_4417:
[----:B------:R2:W3:Y:S01]  /*caf0*/  SYNCS.PHASECHK.TRANS64.TRYWAIT P3, [R14+URZ+0x38850], R199 ;  /* 0x038850c70e0075a7 */ /* 0x0004e2000806017f */
[----:B------:R-:W-:Y:S05]  /*cb00*/  @!P0 BRA `(.L_x_4418) ;  /* 0x0000000000048947 */ /* 0x000fea0003800000 */
[----:B------:R-:W-:Y:S01]  /*cb10*/  BPT.TRAP 0x1 ;  /* 0x000000040000795c */ /* 0x000fe20000300000 */
.L_x_4418:
[----:B------:R-:W-:Y:S04]  /*cb20*/  BSSY B1, `(.L_x_4419) ;  /* 0x0000004000017945 */ /* 0x000fe80003800000 */
[----:B---3--:R-:W-:Y:S05]  /*cb30*/  @P3 BRA `(.L_x_4420) ;  /* 0x0000000000083947 */ /* 0x008fea0003800000 */
[----:B------:R-:W3:Y:S02]  /*cb40*/  SYNCS.PHASECHK.TRANS64.TRYWAIT P3, [R14+URZ+0x38850], R199 ;  /* 0x038850c70e0075a7 */ /* 0x000ee4000806017f */
[----:B---3--:R-:W-:Y:S05]  /*cb50*/  @!P3 BRA `(.L_x_4421) ;  /* 0x0000012c00e0b947 */ /* 0x008fea0003800000 */
.L_x_4420:
[----:B------:R-:W-:Y:S05]  /*cb60*/  BSYNC B1 ;  /* 0x0000000000017941 */ /* 0x000fea0003800000 */
.L_x_4419:
[----:B------:R-:W-:Y:S01]  /*cb70*/  VIADD R20, R2, 0x26400 ;  /* 0x0002640002147836 */ /* 0x000fe20000000000 */
[----:B------:R-:W-:Y:S01]  /*cb80*/  WARPGROUP.ARRIVE ;  /* 0x00000000000079c5 */ /* 0x000fe20000000000 */
[----:B------:R-:W-:-:S05]  /*cb90*/  VIADD R202, R0, 0x4 ;  /* 0x0000000400ca7836 */ /* 0x000fca0000000000 */
[----:B0123--:R-:W0:Y:S01]  /*cba0*/  S2R R199, SR_TID.X ;  /* 0x0000000000c77919 */ /* 0x00fe220000002100 */
[----:B------:R-:W-:Y:S01]  /*cbb0*/  IMAD R200, R18, 0x1000, R10 ;  /* 0x0000100012c87824 */ /* 0x000fe200078e020a */
[----:B------:R-:W-:Y:S01]  /*cbc0*/  SHF.R.U32.HI R20, RZ, 0x4, R20 ;  /* 0x00000004ff147819 */ /* 0x000fe20000011614 */
[----:B------:R-:W-:Y:S02]  /*cbd0*/  IMAD.MOV.U32 R201, RZ, RZ, 0x40000040 ;  /* 0x40000040ffc97424 */ /* 0x000fe400078e00ff */
[----:B------:R-:W-:Y:S01]  /*cbe0*/  IMAD.MOV.U32 R205, RZ, RZ, 0x40000040 ;  /* 0x40000040ffcd7424 */ /* 0x000fe200078e00ff */
[----:B------:R-:W-:Y:S01]  /*cbf0*/  LOP3.LUT R21, R20, 0x3fff, RZ, 0xc0, !PT ;  /* 0x00003fff14157812 */ /* 0x000fe200078ec0ff */
[----:B------:R-:W-:Y:S01]  /*cc00*/  VIADD R20, R0, 0x2 ;  /* 0x0000000200147836 */ /* 0x000fe20000000000 */
[C---:B------:R-:W-:Y:S01]  /*cc10*/  R2UR UR6, R200.reuse ;  /* 0x00000000c80672ca */ /* 0x040fe200000e0000 */
[----:B------:R-:W-:Y:S01]  /*cc20*/  IMAD.MOV.U32 R203, RZ, RZ, 0x40000040 ;  /* 0x40000040ffcb7424 */ /* 0x000fe200078e00ff */
[----:B------:R-:W-:Y:S01]  /*cc30*/  LOP3.LUT R0, R21, 0x10000, RZ, 0xfc, !PT ;  /* 0x0001000015007812 */ /* 0x000fe200078efcff */
[----:B------:R-:W-:Y:S01]  /*cc40*/  IMAD.MOV.U32 R21, RZ, RZ, 0x40000040 ;  /* 0x40000040ff157424 */ /* 0x000fe200078e00ff */
[----:B------:R-:W-:Y:S01]  /*cc50*/  R2UR UR7, R201 ;  /* 0x00000000c90772ca */ /* 0x000fe200000e0000 */
[----:B------:R-:W-:Y:S01]  /*cc60*/  VIADD R201, R200, 0x800 ;  /* 0x00000800c8c97836 */ /* 0x000fe20000000000 */
[----:B------:R-:W-:Y:S01]  /*cc70*/  R2UR UR5, R205 ;  /* 0x00000000cd0572ca */ /* 0x000fe200000e0000 */
[----:B------:R-:W-:-:S02]  /*cc80*/  IMAD.MOV.U32 R204, RZ, RZ, R0 ;  /* 0x000000ffffcc7224 */ /* 0x000fc400078e0000 */
[----:B------:R-:W-:-:S03]  /*cc90*/  IMAD.MOV.U32 R205, RZ, RZ, 0xa00 ;  /* 0x00000a00ffcd7424 */ /* 0x000fc600078e00ff */
[----:B------:R-:W-:Y:S01]  /*cca0*/  R2UR UR4, R204 ;  /* 0x00000000cc0472ca */ /* 0x000fe200000e0000 */
[----:B------:R-:W-:Y:S01]  /*ccb0*/  VIADD R204, R0, 0x800 ;  /* 0x0000080000cc7836 */ /* 0x000fe20000000000 */
[----:B0-----:R-:W-:-:S11]  /*ccc0*/  SHF.R.U32.HI R199, RZ, 0x7, R199 ;  /* 0x00000007ffc77819 */ /* 0x001fd600000116c7 */
[----:B------:R-:W-:Y:S01]  /*ccd0*/  HGMMA.64x64x16.F32 R152, gdesc[UR4], R152, gsb0 ;  /* 0x00e00000049879f0 */ /* 0x000fe20008000898 */
[----:B------:R-:W-:Y:S01]  /*cce0*/  R2UR UR4, R20 ;  /* 0x00000000140472ca */ /* 0x000fe200000e0000 */
[----:B------:R-:W-:Y:S01]  /*ccf0*/  VIADD R20, R200, 0x2 ;  /* 0x00000002c8147836 */ /* 0x000fe20000000000 */
[----:B------:R-:W-:Y:S01]  /*cd00*/  R2UR UR5, R21 ;  /* 0x00000000150572ca */ /* 0x000fe200000e0000 */
[----:B------:R-:W-:-:S03]  /*cd10*/  IMAD.MOV.U32 R21, RZ, RZ, 0x40000040 ;  /* 0x40000040ff157424 */ /* 0x000fc600078e00ff */
        /* <DEDUP_REMOVED lines=153> */
[----:B------:R-:W-:Y:S02]  /*d6b0*/  R2UR UR4, R20 ;  /* 0x00000000140472ca */ /* 0x000fe400000e0000 */
[----:B------:R-:W-:Y:S01]  /*d6c0*/  R2UR UR5, R21 ;  /* 0x00000000150572ca */ /* 0x000fe200000e0000 */
[----:B------:R0:W1:Y:S02]  /*d6d0*/  SHFL.IDX PT, R20, R199, RZ, 0x1f ;  /* 0x00001fffc7147589 */ /* 0x00006400000e0000 */
[----:B0-----:R-:W-:Y:S01]  /*d6e0*/  IMAD.MOV.U32 R199, RZ, RZ, 0x4 ;  /* 0x00000004ffc77424 */ /* 0x001fe200078e00ff */
[----:B-1----:R-:W-:-:S04]  /*d6f0*/  ISETP.GT.AND P3, PT, R20, 0x7f, PT ;  /* 0x0000007f1400780c */ /* 0x002fc80003f64270 */
[----:B------:R-:W-:Y:S02]  /*d700*/  SEL R21, RZ, 0x2, !P3 ;  /* 0x00000002ff157807 */ /* 0x000fe40005800000 */
[C---:B------:R-:W-:Y:S02]  /*d710*/  SEL R20, R199.reuse, 0x2, P3 ;  /* 0x00000002c7147807 */ /* 0x040fe40001800000 */
[----:B------:R-:W-:Y:S01]  /*d720*/  SEL R199, R199, 0x6, !P3 ;  /* 0x00000006c7c77807 */ /* 0x000fe20005800000 */
[----:B------:R-:W-:Y:S01]  /*d730*/  IMAD.IADD R202, R21, 0x1, R201 ;  /* 0x0000000115ca7824 */ /* 0x000fe200078e02c9 */
[----:B------:R-:W-:-:S04]  /*d740*/  SEL R205, R205, 0x980, P3 ;  /* 0x00000980cdcd7807 */ /* 0x000fc80001800000 */
[----:B------:R-:W-:Y:S01]  /*d750*/  LOP3.LUT R205, R205, 0xa00, RZ, 0xc0, !PT ;  /* 0x00000a00cdcd7812 */ /* 0x000fe200078ec0ff */
[----:B------:R-:W-:Y:S02]  /*d760*/  WARPGROUP.DEPBAR.LE gsb0, 0x0 ;  /* 0x00008000000079c5 */ /* 0x000fe40000010000 */
[----:B------:R-:W-:-:S06]  /*d770*/  WARPGROUP.ARRIVE ;  /* 0x00000000000079c5 */ /* 0x000fcc0000000000 */
[----:B------:R-:W-:Y:S01]  /*d780*/  HGMMA.64x64x16.F32 R152, gdesc[UR4], R152, gsb0 ;  /* 0x00e00000049879f0 */ /* 0x000fe20008000898 */
[----:B------:R-:W-:Y:S01]  /*d790*/  R2UR UR6, R202 ;  /* 0x00000000ca0672ca */ /* 0x000fe200000e0000 */
[----:B------:R-:W-:Y:S01]  /*d7a0*/  IMAD.IADD R202, R204, 0x1, R21 ;  /* 0x00000001ccca7824 */ /* 0x000fe200078e0215 */
[----:B------:R-:W-:Y:S01]  /*d7b0*/  R2UR UR7, R203 ;  /* 0x00000000cb0772ca */ /* 0x000fe200000e0000 */
[----:B------:R-:W-:-:S03]  /*d7c0*/  IMAD.MOV.U32 R203, RZ, RZ, 0x40000040 ;  /* 0x40000040ffcb7424 */ /* 0x000fc600078e00ff */
[----:B------:R-:W-:Y:S01]  /*d7d0*/  R2UR UR4, R202 ;  /* 0x00000000ca0472ca */ /* 0x000fe200000e0000 */
[----:B------:R-:W-:Y:S01]  /*d7e0*/  IMAD.IADD R202, R201, 0x1, R20 ;  /* 0x00000001c9ca7824 */ /* 0x000fe200078e0214 */
[----:B------:R-:W-:Y:S01]  /*d7f0*/  R2UR UR5, R203 ;  /* 0x00000000cb0572ca */ /* 0x000fe200000e0000 */
[----:B------:R-:W-:Y:S01]  /*d800*/  IMAD.MOV.U32 R203, RZ, RZ, 0x40000040 ;  /* 0x40000040ffcb7424 */ /* 0x000fe200078e00ff */
[----:B------:R-:W-:Y:S02]  /*d810*/  WARPGROUP.DEPBAR.LE gsb0, 0x0 ;  /* 0x00008000000079c5 */ /* 0x000fe40000010000 */
[----:B------:R-:W-:-:S09]  /*d820*/  WARPGROUP.ARRIVE ;  /* 0x00000000000079c5 */ /* 0x000fd20000000000 */
        /* <DEDUP_REMOVED lines=8> */
[----:B------:R-:W-:Y:S02]  /*d8b0*/  IMAD.MOV.U32 R203, RZ, RZ, 0x40000040 ;  /* 0x40000040ffcb7424 */ /* 0x000fe400078e00ff */
[----:B------:R-:W-:-:S05]  /*d8c0*/  IMAD.MOV.U32 R204, RZ, RZ, 0x28 ;  /* 0x00000028ffcc7424 */ /* 0x000fca00078e00ff */
        /* <DEDUP_REMOVED lines=8> */
[----:B------:R-:W-:Y:S02]  /*d950*/  IMAD.MOV.U32 R203, RZ, RZ, 0x40000040 ;  /* 0x40000040ffcb7424 */ /* 0x000fe400078e00ff */
[----:B------:R-:W-:Y:S01]  /*d960*/  VIADD R201, R0, 0xa00 ;  /* 0x00000a0000c97836 */ /* 0x000fe20000000000 */
[----:B------:R-:W-:Y:S02]  /*d970*/  R2UR UR6, R202 ;  /* 0x00000000ca0672ca */ /* 0x000fe400000e0000 */
[----:B------:R-:W-:Y:S01]  /*d980*/  R2UR UR7, R203 ;  /* 0x00000000cb0772ca */ /* 0x000fe200000e0000 */
[----:B------:R-:W-:Y:S01]  /*d990*/  IMAD.MOV.U32 R203, RZ, RZ, 0x40000040 ;  /* 0x40000040ffcb7424 */ /* 0x000fe200078e00ff */
[----:B------:R-:W-:-:S02]  /*d9a0*/  IADD3 R202, R204, R205, R0 ;  /* 0x000000cdccca7210 */ /* 0x000fc40007ffe000 */
[----:B------:R-:W-:Y:S01]  /*d9b0*/  IADD3 R204, R204, R205, R200 ;  /* 0x000000cdcccc7210 */ /* 0x000fe20007ffe0c8 */
[----:B------:R-:W-:Y:S01]  /*d9c0*/  IMAD.MOV.U32 R205, RZ, RZ, 0x40000040 ;  /* 0x40000040ffcd7424 */ /* 0x000fe200078e00ff */
[----:B------:R-:W-:Y:S02]  /*d9d0*/  WARPGROUP.DEPBAR.LE gsb0, 0x0 ;  /* 0x00008000000079c5 */ /* 0x000fe40000010000 */
[----:B------:R-:W-:-:S06]  /*d9e0*/  WARPGROUP.ARRIVE ;  /* 0x00000000000079c5 */ /* 0x000fcc0000000000 */
[----:B------:R-:W-:Y:S01]  /*d9f0*/  HGMMA.64x64x16.F32 R152, gdesc[UR4], R152, gsb0 ;  /* 0x00e00000049879f0 */ /* 0x000fe20008000898 */
[----:B------:R-:W-:Y:S01]  /*da00*/  R2UR UR4, R202 ;  /* 0x00000000ca0472ca */ /* 0x000fe200000e0000 */
[----:B------:R-:W-:Y:S01]  /*da10*/  IMAD.IADD R202, R201, 0x1, R21 ;  /* 0x00000001c9ca7824 */ /* 0x000fe200078e0215 */
[----:B------:R-:W-:Y:S01]  /*da20*/  R2UR UR5, R203 ;  /* 0x00000000cb0572ca */ /* 0x000fe200000e0000 */
[----:B------:R-:W-:Y:S01]  /*da30*/  IMAD.MOV.U32 R203, RZ, RZ, 0x40000040 ;  /* 0x40000040ffcb7424 */ /* 0x000fe200078e00ff */
[----:B------:R-:W-:Y:S01]  /*da40*/  R2UR UR6, R204 ;  /* 0x00000000cc0672ca */ /* 0x000fe200000e0000 */
[----:B------:R-:W-:Y:S01]  /*da50*/  VIADD R204, R200, 0xa00 ;  /* 0x00000a00c8cc7836 */ /* 0x000fe20000000000 */
[----:B------:R-:W-:Y:S01]  /*da60*/  R2UR UR7, R205 ;  /* 0x00000000cd0772ca */ /* 0x000fe200000e0000 */
        /* <DEDUP_REMOVED lines=25> */
[----:B------:R-:W-:Y:S01]  /*dc00*/  VIADD R201, R0, 0xc00 ;  /* 0x00000c0000c97836 */ /* 0x000fe20000000000 */
[----:B------:R-:W-:Y:S02]  /*dc10*/  WARPGROUP.DEPBAR.LE gsb0, 0x0 ;  /* 0x00008000000079c5 */ /* 0x000fe40000010000 */
[----:B------:R-:W-:-:S07]  /*dc20*/  WARPGROUP.ARRIVE ;  /* 0x00000000000079c5 */ /* 0x000fce0000000000 */
[----:B------:R-:W-:Y:S01]  /*dc30*/  HGMMA.64x64x16.F32 R152, gdesc[UR4], R152, gsb0 ;  /* 0x00e00000049879f0 */ /* 0x000fe20008000898 */
[----:B------:R-:W-:Y:S01]  /*dc40*/  R2UR UR4, R202 ;  /* 0x00000000ca0472ca */ /* 0x000fe200000e0000 */
[----:B------:R-:W-:Y:S01]  /*dc50*/  IMAD.IADD R202, R199, 0x1, R204 ;  /* 0x00000001c7ca7824 */ /* 0x000fe200078e02cc */
[----:B------:R-:W-:Y:S01]  /*dc60*/  R2UR UR5, R203 ;  /* 0x00000000cb0572ca */ /* 0x000fe200000e0000 */
[----:B------:R-:W-:Y:S02]  /*dc70*/  IMAD.MOV.U32 R203, RZ, RZ, 0x40000040 ;  /* 0x40000040ffcb7424 */ /* 0x000fe400078e00ff */
[----:B------:R-:W-:Y:S01]  /*dc80*/  IMAD.MOV.U32 R204, RZ, RZ, 0x30 ;  /* 0x00000030ffcc7424 */ /* 0x000fe200078e00ff */
[----:B------:R-:W-:Y:S02]  /*dc90*/  R2UR UR6, R202 ;  /* 0x00000000ca0672ca */ /* 0x000fe400000e0000 */
[----:B------:R-:W-:Y:S01]  /*dca0*/  R2UR UR7, R203 ;  /* 0x00000000cb0772ca */ /* 0x000fe200000e0000 */
[----:B------:R-:W-:Y:S01]  /*dcb0*/  IMAD.MOV.U32 R203, RZ, RZ, 0x40000040 ;  /* 0x40000040ffcb7424 */ /* 0x000fe200078e00ff */
[----:B------:R-:W-:-:S04]  /*dcc0*/  SEL R204, R204, 0x2e, P3 ;  /* 0x0000002ecccc7807 */ /* 0x000fc80001800000 */
[----:B------:R-:W-:-:S04]  /*dcd0*/  LOP3.LUT R204, R204, 0x6, RZ, 0xc0, !PT ;  /* 0x00000006cccc7812 */ /* 0x000fc800078ec0ff */
[CC--:B------:R-:W-:Y:S02]  /*dce0*/  IADD3 R202, R204.reuse, R205.reuse, R0 ;  /* 0x000000cdccca7210 */ /* 0x0c0fe40007ffe000 */
        /* <DEDUP_REMOVED lines=64> */
[----:B------:R-:W-:Y:S02]  /*e0f0*/  WARPGROUP.DEPBAR.LE gsb0, 0x0 ;  /* 0x00008000000079c5 */ /* 0x000fe40000010000 */
[----:B------:R-:W-:-:S10]  /*e100*/  WARPGROUP.ARRIVE ;  /* 0x00000000000079c5 */ /* 0x000fd40000000000 */
[----:B------:R-:W-:Y:S01]  /*e110*/  HGMMA.64x64x16.F32 R152, gdesc[UR4], R152, gsb0 ;  /* 0x00e00000049879f0 */ /* 0x000fe20008000898 */
[----:B------:R-:W-:Y:S01]  /*e120*/  R2UR UR6, R202 ;  /* 0x00000000ca0672ca */ /* 0x000fe200000e0000 */
[----:B------:R-:W-:Y:S01]  /*e130*/  IMAD.IADD R202, R204, 0x1, R21 ;  /* 0x00000001ccca7824 */ /* 0x000fe200078e0215 */
[----:B------:R-:W-:Y:S01]  /*e140*/  R2UR UR7, R203 ;  /* 0x00000000cb0772ca */ /* 0x000fe200000e0000 */
[----:B------:R-:W-:Y:S02]  /*e150*/  IMAD.MOV.U32 R203, RZ, RZ, 0x40000040 ;  /* 0x40000040ffcb7424 */ /* 0x000fe400078e00ff */
[----:B------:R-:W-:Y:S01]  /*e160*/  IMAD.MOV.U32 R21, RZ, RZ, 0x40000040 ;  /* 0x40000040ff157424 */ /* 0x000fe200078e00ff */
[----:B------:R-:W-:Y:S01]  /*e170*/  R2UR UR4, R202 ;  /* 0x00000000ca0472ca */ /* 0x000fe200000e0000 */
[----:B------:R-:W-:Y:S01]  /*e180*/  IMAD.IADD R202, R204, 0x1, R20 ;  /* 0x00000001ccca7824 */ /* 0x000fe200078e0214 */
[----:B------:R-:W-:Y:S01]  /*e190*/  R2UR UR5, R203 ;  /* 0x00000000cb0572ca */ /* 0x000fe200000e0000 */
[----:B------:R-:W-:-:S02]  /*e1a0*/  IMAD.MOV.U32 R203, RZ, RZ, 0x40000040 ;  /* 0x40000040ffcb7424 */ /* 0x000fc400078e00ff */
[----:B------:R-:W-:Y:S01]  /*e1b0*/  IMAD.IADD R20, R20, 0x1, R201 ;  /* 0x0000000114147824 */ /* 0x000fe200078e02c9 */
[----:B------:R-:W-:Y:S02]  /*e1c0*/  WARPGROUP.DEPBAR.LE gsb0, 0x0 ;  /* 0x00008000000079c5 */ /* 0x000fe40000010000 */
[----:B------:R-:W-:-:S07]  /*e1d0*/  WARPGROUP.ARRIVE ;  /* 0x00000000000079c5 */ /* 0x000fce0000000000 */
[----:B------:R-:W-:Y:S01]  /*e1e0*/  HGMMA.64x64x16.F32 R152, gdesc[UR4], R152, gsb0 ;  /* 0x00e00000049879f0 */ /* 0x000fe20008000898 */
[----:B------:R-:W-:Y:S01]  /*e1f0*/  R2UR UR4, R202 ;  /* 0x00000000ca0472ca */ /* 0x000fe200000e0000 */
[----:B------:R-:W-:Y:S01]  /*e200*/  IMAD.IADD R202, R204, 0x1, R199 ;  /* 0x00000001ccca7824 */ /* 0x000fe200078e02c7 */
[----:B------:R-:W-:Y:S01]  /*e210*/  R2UR UR5, R203 ;  /* 0x00000000cb0572ca */ /* 0x000fe200000e0000 */
[----:B------:R-:W-:Y:S01]  /*e220*/  IMAD.MOV.U32 R203, RZ, RZ, 0x40000040 ;  /* 0x40000040ffcb7424 */ /* 0x000fe200078e00ff */
        /* <DEDUP_REMOVED lines=10> */
[----:B------:R-:W-:Y:S02]  /*e2d0*/  R2UR UR6, R20 ;  /* 0x00000000140672ca */ /* 0x000fe400000e0000 */
[----:B------:R-:W-:Y:S01]  /*e2e0*/  R2UR UR7, R21 ;  /* 0x00000000150772ca */ /* 0x000fe200000e0000 */
[----:B------:R-:W-:Y:S01]  /*e2f0*/  IMAD.MOV.U32 R21, RZ, RZ, 0x1000 ;  /* 0x00001000ff157424 */ /* 0x000fe200078e00ff */
[----:B------:R-:W-:Y:S02]  /*e300*/  R2UR UR4, R202 ;  /* 0x00000000ca0472ca */ /* 0x000fe400000e0000 */
[----:B------:R-:W-:Y:S02]  /*e310*/  R2UR UR5, R203 ;  /* 0x00000000cb0572ca */ /* 0x000fe400000e0000 */
[----:B------:R-:W-:Y:S02]  /*e320*/  SEL R21, R21, 0xf80, P3 ;  /* 0x00000f8015157807 */ /* 0x000fe40001800000 */
[----:B------:R-:W-:-:S02]  /*e330*/  ISETP.NE.AND P3, PT, R192, RZ, PT ;  /* 0x000000ffc000720c */ /* 0x000fc40003f65270 */
[----:B------:R-:W-:-:S04]  /*e340*/  LOP3.LUT R21, R21, 0x1e00, RZ, 0xc0, !PT ;  /* 0x00001e0015157812 */ /* 0x000fc800078ec0ff */
[CC--:B------:R-:W-:Y:S02]  /*e350*/  IADD3 R20, R201.reuse, R21.reuse, R0 ;  /* 0x00000015c9147210 */ /* 0x0c0fe40007ffe000 */
[----:B------:R-:W-:Y:S01]  /*e360*/  IADD3 R200, R201, R21, R200 ;  /* 0x00000015c9c87210 */ /* 0x000fe20007ffe0c8 */
[----:B------:R-:W-:Y:S02]  /*e370*/  IMAD.MOV.U32 R21, RZ, RZ, 0x40000040 ;  /* 0x40000040ff157424 */ /* 0x000fe400078e00ff */
[----:B------:R-:W-:Y:S01]  /*e380*/  IMAD.MOV.U32 R201, RZ, RZ, 0x40000040 ;  /* 0x40000040ffc97424 */ /* 0x000fe200078e00ff */
[----:B------:R-:W-:Y:S02]  /*e390*/  WARPGROUP.DEPBAR.LE gsb0, 0x0 ;  /* 0x00008000000079c5 */ /* 0x000fe40000010000 */
[----:B------:R-:W-:-:S06]  /*e3a0*/  WARPGROUP.ARRIVE ;  /* 0x00000000000079c5 */ /* 0x000fcc0000000000 */
[----:B------:R-:W-:Y:S01]  /*e3b0*/  HGMMA.64x64x16.F32 R152, gdesc[UR4], R152, gsb0 ;  /* 0x00e00000049879f0 */ /* 0x000fe20008000898 */
[----:B------:R-:W-:Y:S01]  /*e3c0*/  R2UR UR4, R20 ;  /* 0x00000000140472ca */ /* 0x000fe200000e0000 */
[----:B------:R-:W-:Y:S01]  /*e3d0*/  IMAD R20, R18, 0x1000, R11 ;  /* 0x0000100012147824 */ /* 0x000fe200078e020b */
[----:B------:R-:W-:Y:S01]  /*e3e0*/  R2UR UR5, R21 ;  /* 0x00000000150572ca */ /* 0x000fe200000e0000 */
[----:B------:R-:W-:Y:S01]  /*e3f0*/  IMAD.MOV.U32 R21, RZ, RZ, 0x40000040 ;  /* 0x40000040ff157424 */ /* 0x000fe200078e00ff */
[----:B------:R-:W-:Y:S02]  /*e400*/  R2UR UR6, R200 ;  /* 0x00000000c80672ca */ /* 0x000fe400000e0000 */
[----:B------:R-:W-:Y:S01]  /*e410*/  R2UR UR7, R201 ;  /* 0x00000000c90772ca */ /* 0x000fe200000e0000 */
[----:B------:R-:W-:Y:S02]  /*e420*/  WARPGROUP.DEPBAR.LE gsb0, 0x0 ;  /* 0x00008000000079c5 */ /* 0x000fe40000010000 */
[----:B------:R-:W-:-:S10]  /*e430*/  WARPGROUP.ARRIVE ;  /* 0x00000000000079c5 */ /* 0x000fd40000000000 */
[----:B------:R-:W-:Y:S01]  /*e440*/  HGMMA.64x64x16.F32 R152, gdesc[UR4], R152, gsb0 ;  /* 0x00e00000049879f0 */ /* 0x000fe20008000898 */
[----:B------:R-:W-:Y:S01]  /*e450*/  ULDC UR4, c[0x0][0xad0] ;  /* 0x0002b40000047ab9 */ /* 0x000fe20000000800 */
[----:B------:R-:W-:Y:S02]  /*e460*/  R2UR UR7, R21 ;  /* 0x00000000150772ca */ /* 0x000fe400000e0000 */
[----:B------:R-:W-:Y:S01]  /*e470*/  R2UR UR6, R20 ;  /* 0x00000000140672ca */ /* 0x000fe200000e0000 */
        /* <DEDUP_REMOVED lines=37> */
[----:B------:R-:W-:-:S02]  /*e6d0*/  FMUL.FTZ R183, R183, UR4 ;  /* 0x00000004b7b77c20 */ /* 0x000fc40008410000 */
        /* <DEDUP_REMOVED lines=27> */
[----:B0-----:R-:W-:-:S05]  /*e890*/  FMNMX.FTZ R169, R180, R169, !PT ;  /* 0x000000a9b4a97209 */ /* 0x001fca0007810000 */
[----:B------:R-:W0:Y:S02]  /*e8a0*/  SHFL.BFLY PT, R202, R169, 0x2, 0x1f ;  /* 0x0c401f00a9ca7f89 */ /* 0x000e2400000e0000 */
[----:B------:R-:W3:Y:S01]  /*e8b0*/  MUFU.TANH R156, R156 ;  /* 0x0000009c009c7308 */ /* 0x000ee20000002400 */
[----:B-1----:R-:W-:-:S07]  /*e8c0*/  FMNMX.FTZ R171, R153, R198, !PT ;  /* 0x000000c699ab7209 */ /* 0x002fce0007810000 */
[----:B------:R-:W1:Y:S01]  /*e8d0*/  MUFU.TANH R158, R158 ;  /* 0x0000009e009e7308 */ /* 0x000e620000002400 */
[----:B--2---:R-:W-:-:S07]  /*e8e0*/  FMNMX.FTZ R171, R154, R171, !PT ;  /* 0x000000ab9aab7209 */ /* 0x004fce0007810000 */
[----:B------:R-:W2:Y:S01]  /*e8f0*/  MUFU.TANH R162, R162 ;  /* 0x000000a200a27308 */ /* 0x000ea20000002400 */
[----:B---3--:R-:W-:Y:S02]  /*e900*/  FMNMX.FTZ R171, R156, R171, !PT ;  /* 0x000000ab9cab7209 */ /* 0x008fe40007810000 */
[----:B0-----:R-:W-:Y:S01]  /*e910*/  FMNMX.FTZ R169, R169, R202, !PT ;  /* 0x000000caa9a97209 */ /* 0x001fe20007810000 */
[----:B------:R-:W-:-:S04]  /*e920*/  FMUL.FTZ R202, R175, UR4 ;  /* 0x00000004afca7c20 */ /* 0x000fc80008410000 */
[----:B------:R-:W0:Y:S01]  /*e930*/  MUFU.TANH R163, R163 ;  /* 0x000000a300a37308 */ /* 0x000e220000002400 */
[----:B-1----:R-:W-:Y:S01]  /*e940*/  FMNMX.FTZ R171, R158, R171, !PT ;  /* 0x000000ab9eab7209 */ /* 0x002fe20007810000 */
[----:B------:R-:W-:Y:S01]  /*e950*/  ULDC UR4, c[0x0][0xa80] ;  /* 0x0002a00000047ab9 */ /* 0x000fe20000000800 */
[----:B------:R-:W1:Y:S05]  /*e960*/  SHFL.BFLY PT, R170, R169, 0x1, 0x1f ;  /* 0x0c201f00a9aa7f89 */ /* 0x000e6a00000e0000 */
[----:B------:R-:W3:Y:S01]  /*e970*/  MUFU.TANH R166, R166 ;  /* 0x000000a600a67308 */ /* 0x000ee20000002400 */
[----:B--2---:R-:W-:-:S07]  /*e980*/  FMNMX.FTZ R171, R162, R171, !PT ;  /* 0x000000aba2ab7209 */ /* 0x004fce0007810000 */
[----:B------:R-:W2:Y:S01]  /*e990*/  MUFU.TANH R167, R167 ;  /* 0x000000a700a77308 */ /* 0x000ea20000002400 */
[----:B0-----:R-:W-:-:S07]  /*e9a0*/  FMNMX.FTZ R171, R163, R171, !PT ;  /* 0x000000aba3ab7209 */ /* 0x001fce0007810000 */
[----:B------:R-:W0:Y:S01]  /*e9b0*/  MUFU.TANH R181, R181 ;  /* 0x000000b500b57308 */ /* 0x000e220000002400 */
[----:B---3--:R-:W-:Y:S02]  /*e9c0*/  FMNMX.FTZ R171, R166, R171, !PT ;  /* 0x000000aba6ab7209 */ /* 0x008fe40007810000 */
[----:B-1----:R-:W-:Y:S01]  /*e9d0*/  FMNMX.FTZ R169, R169, R170, !PT ;  /* 0x000000aaa9a97209 */ /* 0x002fe20007810000 */
[----:B------:R-:W-:-:S04]  /*e9e0*/  IMAD.U32 R170, RZ, RZ, UR4 ;  /* 0x00000004ffaa7e24 */ /* 0x000fc8000f8e00ff */
[----:B------:R-:W1:Y:S01]  /*e9f0*/  MUFU.TANH R200, R200 ;  /* 0x000000c800c87308 */ /* 0x000e620000002400 */
[----:B--2---:R-:W-:Y:S01]  /*ea00*/  FMNMX.FTZ R171, R167, R171, !PT ;  /* 0x000000aba7ab7209 */ /* 0x004fe20007810000 */
[C---:B------:R-:W-:Y:S01]  /*ea10*/  FMUL.FTZ R179, R169.reuse, R170 ;  /* 0x000000aaa9b37220 */ /* 0x040fe20000410000 */
[----:B------:R-:W-:-:S03]  /*ea20*/  FADD.FTZ R174, -R169, R196 ;  /* 0x000000c4a9ae7221 */ /* 0x000fc60000010100 */
[-CC-:B------:R-:W-:Y:S01]  /*ea30*/  FFMA.FTZ R205, R157, R170.reuse, -R179.reuse ;  /* 0x000000aa9dcd7223 */ /* 0x180fe200000108b3 */
[-CC-:B------:R-:W-:Y:S01]  /*ea40*/  FFMA.FTZ R157, R159, R170.reuse, -R179.reuse ;  /* 0x000000aa9f9d7223 */ /* 0x180fe200000108b3 */
[----:B------:R-:W2:Y:S01]  /*ea50*/  MUFU.TANH R201, R201 ;  /* 0x000000c900c97308 */ /* 0x000ea20000002400 */
[----:B0-----:R-:W-:Y:S01]  /*ea60*/  FMNMX.FTZ R171, R181, R171, !PT ;  /* 0x000000abb5ab7209 */ /* 0x001fe20007810000 */
[-CC-:B------:R-:W-:Y:S01]  /*ea70*/  FFMA.FTZ R159, R161, R170.reuse, -R179.reuse ;  /* 0x000000aaa19f7223 */ /* 0x180fe200000108b3 */
[-C--:B------:R-:W-:Y:S01]  /*ea80*/  FMUL.FTZ R174, R174, R170.reuse ;  /* 0x000000aaaeae7220 */ /* 0x080fe20000410000 */
[-CC-:B------:R-:W-:Y:S01]  /*ea90*/  FFMA.FTZ R196, R21, R170.reuse, -R179.reuse ;  /* 0x000000aa15c47223 */ /* 0x180fe200000108b3 */
[-CC-:B------:R-:W-:Y:S01]  /*eaa0*/  FFMA.FTZ R152, R152, R170.reuse, -R179.reuse ;  /* 0x000000aa98987223 */ /* 0x180fe200000108b3 */
[-CC-:B------:R-:W-:Y:S01]  /*eab0*/  FFMA.FTZ R155, R155, R170.reuse, -R179.reuse ;  /* 0x000000aa9b9b7223 */ /* 0x180fe200000108b3 */
[-CC-:B------:R-:W-:Y:S01]  /*eac0*/  FFMA.FTZ R21, R164, R170.reuse, -R179.reuse ;  /* 0x000000aaa4157223 */ /* 0x180fe200000108b3 */
[----:B------:R-:W0:Y:S01]  /*ead0*/  MUFU.TANH R202, R202 ;  /* 0x000000ca00ca7308 */ /* 0x000e220000002400 */
[----:B-1----:R-:W-:Y:S01]  /*eae0*/  FMNMX.FTZ R171, R200, R171, !PT ;  /* 0x000000abc8ab7209 */ /* 0x002fe20007810000 */
[-CC-:B------:R-:W-:Y:S01]  /*eaf0*/  FFMA.FTZ R160, R160, R170.reuse, -R179.reuse ;  /* 0x000000aaa0a07223 */ /* 0x180fe200000108b3 */
[-CC-:B------:R-:W-:Y:S01]  /*eb00*/  FFMA.FTZ R168, R168, R170.reuse, -R179.reuse ;  /* 0x000000aaa8a87223 */ /* 0x180fe200000108b3 */
[-CC-:B------:R-:W-:Y:S01]  /*eb10*/  FFMA.FTZ R172, R172, R170.reuse, -R179.reuse ;  /* 0x000000aaacac7223 */ /* 0x180fe200000108b3 */
[-CC-:B------:R-:W-:Y:S01]  /*eb20*/  FFMA.FTZ R173, R173, R170.reuse, -R179.reuse ;  /* 0x000000aaadad7223 */ /* 0x180fe200000108b3 */
[----:B------:R-:W-:-:S02]  /*eb30*/  FFMA.FTZ R177, R177, R170, -R179 ;  /* 0x000000aab1b17223 */ /* 0x000fc400000108b3 */
        /* <DEDUP_REMOVED lines=8> */
[----:B------:R2:W3:Y:S01]  /*ebc0*/  MUFU.EX2 R178, R174 ;  /* 0x000000ae00b27308 */ /* 0x0004e20000000800 */
[----:B0-----:R-:W-:-:S07]  /*ebd0*/  FMNMX.FTZ R171, R182, R171, !PT ;  /* 0x000000abb6ab7209 */ /* 0x001fce0007810000 */
[----:B------:R-:W-:Y:S01]  /*ebe0*/  MUFU.EX2 R196, R196 ;  /* 0x000000c400c47308 */ /* 0x000fe20000000800 */
[----:B-1----:R-:W-:Y:S01]  /*ebf0*/  FMNMX.FTZ R171, R183, R171, !PT ;  /* 0x000000abb7ab7209 */ /* 0x002fe20007810000 */
[----:B--2---:R-:W-:-:S04]  /*ec00*/  FFMA.FTZ R174, R165, R170, -R179 ;  /* 0x000000aaa5ae7223 */ /* 0x004fc800000108b3 */
[----:B------:R-:W0:Y:S02]  /*ec10*/  SHFL.BFLY PT, R175, R171, 0x2, 0x1f ;  /* 0x0c401f00abaf7f89 */ /* 0x000e2400000e0000 */
[----:B------:R-:W-:Y:S01]  /*ec20*/  MUFU.EX2 R152, R152 ;  /* 0x0000009800987308 */ /* 0x000fe20000000800 */
[-C--:B---3--:R-:W-:Y:S01]  /*ec30*/  FMUL.FTZ R24, R24, R178.reuse ;  /* 0x000000b218187220 */ /* 0x088fe20000410000 */
        /* <DEDUP_REMOVED lines=19> */
[----:B------:R-:W-:Y:S01]  /*ed70*/  FMUL.FTZ R60, R60, R178 ;  /* 0x000000b23c3c7220 */ /* 0x000fe20000410000 */
[----:B0-----:R-:W-:Y:S01]  /*ed80*/  FMNMX.FTZ R171, R171, R175, !PT ;  /* 0x000000afabab7209 */ /* 0x001fe20007810000 */
[-CC-:B------:R-:W-:Y:S01]  /*ed90*/  FFMA.FTZ R175, R176, R170.reuse, -R179.reuse ;  /* 0x000000aab0af7223 */ /* 0x180fe200000108b3 */
[-CC-:B------:R-:W-:Y:S01]  /*eda0*/  FFMA.FTZ R176, R199, R170.reuse, -R179.reuse ;  /* 0x000000aac7b07223 */ /* 0x180fe200000108b3 */
[----:B------:R-:W-:Y:S01]  /*edb0*/  FFMA.FTZ R179, R180, R170, -R179 ;  /* 0x000000aab4b37223 */ /* 0x000fe200000108b3 */
[----:B------:R-:W-:Y:S01]  /*edc0*/  MUFU.EX2 R157, R157 ;  /* 0x0000009d009d7308 */ /* 0x000fe20000000800 */
[----:B------:R-:W0:Y:S01]  /*edd0*/  SHFL.BFLY PT, R161, R171, 0x1, 0x1f ;  /* 0x0c201f00aba17f89 */ /* 0x000e2200000e0000 */
        /* <DEDUP_REMOVED lines=23> */
[----:B0-----:R-:W-:Y:S01]  /*ef50*/  FMNMX.FTZ R171, R171, R161, !PT ;  /* 0x000000a1abab7209 */ /* 0x001fe20007810000 */
[-C--:B------:R-:W-:Y:S01]  /*ef60*/  FMUL.FTZ R101, R101, R178.reuse ;  /* 0x000000b265657220 */ /* 0x080fe20000410000 */
[-C--:B------:R-:W-:Y:S01]  /*ef70*/  FMUL.FTZ R104, R104, R178.reuse ;  /* 0x000000b268687220 */ /* 0x080fe20000410000 */
[-C--:B------:R-:W-:Y:S01]  /*ef80*/  FMUL.FTZ R105, R105, R178.reuse ;  /* 0x000000b269697220 */ /* 0x080fe20000410000 */
[----:B------:R-:W-:Y:S01]  /*ef90*/  FMUL.FTZ R108, R108, R178 ;  /* 0x000000b26c6c7220 */ /* 0x000fe20000410000 */
[C---:B------:R-:W-:Y:S01]  /*efa0*/  FADD.FTZ R161, -R171.reuse, R198 ;  /* 0x000000c6aba17221 */ /* 0x040fe20000010100 */
[----:B------:R-:W-:Y:S01]  /*efb0*/  FMUL.FTZ R165, R171, R170 ;  /* 0x000000aaaba57220 */ /* 0x000fe20000410000 */
[----:B------:R-:W-:Y:S01]  /*efc0*/  MUFU.EX2 R174, R174 ;  /* 0x000000ae00ae7308 */ /* 0x000fe20000000800 */
[----:B------:R-:W-:Y:S01]  /*efd0*/  FMUL.FTZ R109, R109, R178 ;  /* 0x000000b26d6d7220 */ /* 0x000fe20000410000 */
[-C--:B------:R-:W-:Y:S01]  /*efe0*/  FMUL.FTZ R161, R161, R170.reuse ;  /* 0x000000aaa1a17220 */ /* 0x080fe20000410000 */
[-CC-:B------:R-:W-:Y:S01]  /*eff0*/  FFMA.FTZ R153, R153, R170.reuse, -R165.reuse ;  /* 0x000000aa99997223 */ /* 0x180fe200000108a5 */
[-CC-:B------:R-:W-:Y:S01]  /*f000*/  FFMA.FTZ R154, R154, R170.reuse, -R165.reuse ;  /* 0x000000aa9a9a7223 */ /* 0x180fe200000108a5 */
[-CC-:B------:R-:W-:Y:S01]  /*f010*/  FFMA.FTZ R156, R156, R170.reuse, -R165.reuse ;  /* 0x000000aa9c9c7223 */ /* 0x180fe200000108a5 */
[-CC-:B------:R-:W-:Y:S01]  /*f020*/  FFMA.FTZ R164, R158, R170.reuse, -R165.reuse ;  /* 0x000000aa9ea47223 */ /* 0x180fe200000108a5 */
[-CC-:B------:R-:W-:Y:S01]  /*f030*/  FFMA.FTZ R158, R162, R170.reuse, -R165.reuse ;  /* 0x000000aaa29e7223 */ /* 0x180fe200000108a5 */
[----:B------:R-:W0:Y:S01]  /*f040*/  MUFU.EX2 R161, R161 ;  /* 0x000000a100a17308 */ /* 0x000e220000000800 */
[-CC-:B------:R-:W-:Y:S01]  /*f050*/  FFMA.FTZ R162, R163, R170.reuse, -R165.reuse ;  /* 0x000000aaa3a27223 */ /* 0x180fe200000108a5 */
[----:B------:R-:W-:Y:S01]  /*f060*/  FFMA.FTZ R180, R166, R170, -R165 ;  /* 0x000000aaa6b47223 */ /* 0x000fe200000108a5 */
[----:B------:R-:W-:-:S02]  /*f070*/  @!P1 VIADD R163, R14, 0x38840 ;  /* 0x000388400ea39836 */ /* 0x000fc40000000000 */
[-CC-:B------:R-:W-:Y:S01]  /*f080*/  FFMA.FTZ R198, R167, R170.reuse, -R165.reuse ;  /* 0x000000aaa7c67223 */ /* 0x180fe200000108a5 */
[----:B------:R-:W-:Y:S02]  /*f090*/  @!P3 IMAD R166, R197, 0x40, R190 ;  /* 0x00000040c5a6b824 */ /* 0x000fe400078e02be */
[-CC-:B------:R-:W-:Y:S01]  /*f0a0*/  FFMA.FTZ R181, R181, R170.reuse, -R165.reuse ;  /* 0x000000aab5b57223 */ /* 0x180fe200000108a5 */
[-C--:B------:R-:W-:Y:S01]  /*f0b0*/  FFMA.FTZ R199, R200, R170.reuse, -R165 ;  /* 0x000000aac8c77223 */ /* 0x080fe200000108a5 */
[----:B------:R-:W1:Y:S01]  /*f0c0*/  MUFU.EX2 R153, R153 ;  /* 0x0000009900997308 */ /* 0x000e620000000800 */
[----:B------:R-:W-:Y:S01]  /*f0d0*/  @!P1 PRMT R163, RZ, 0x654, R163 ;  /* 0x00000654ffa39816 */ /* 0x000fe200000000a3 */
[----:B------:R-:W-:Y:S02]  /*f0e0*/  @!P3 IMAD R166, R166, 0x4, R2 ;  /* 0x00000004a6a6b824 */ /* 0x000fe400078e0202 */
[-CC-:B------:R-:W-:Y:S01]  /*f0f0*/  FFMA.FTZ R197, R201, R170.reuse, -R165.reuse ;  /* 0x000000aac9c57223 */ /* 0x180fe200000108a5 */
[-CC-:B------:R-:W-:Y:S01]  /*f100*/  FFMA.FTZ R202, R202, R170.reuse, -R165.reuse ;  /* 0x000000aacaca7223 */ /* 0x180fe200000108a5 */
[----:B------:R2:W-:Y:S01]  /*f110*/  @!P1 SYNCS.ARRIVE.TRANS64.RED.A1T0 RZ, [R163+URZ], RZ ;  /* 0x000000ffa3ff99a7 */ /* 0x0005e2000810043f */
[-CC-:B------:R-:W-:Y:S01]  /*f120*/  FFMA.FTZ R203, R203, R170.reuse, -R165.reuse ;  /* 0x000000aacbcb7223 */ /* 0x180fe200000108a5 */
[----:B------:R-:W-:Y:S01]  /*f130*/  @!P3 STS [R166+0x38400], R178 ;  /* 0x038400b2a600b388 */ /* 0x000fe20000000800 */
[----:B------:R-:W3:Y:S01]  /*f140*/  MUFU.EX2 R154, R154 ;  /* 0x0000009a009a7308 */ /* 0x000ee20000000800 */
[--C-:B------:R-:W-:Y:S01]  /*f150*/  FFMA.FTZ R204, R204, R170, -R165.reuse ;  /* 0x000000aacccc7223 */ /* 0x100fe200000108a5 */
[-C--:B------:R-:W-:Y:S01]  /*f160*/  FMUL.FTZ R112, R112, R178.reuse ;  /* 0x000000b270707220 */ /* 0x080fe20000410000 */
[----:B0-----:R0:W-:Y:S01]  /*f170*/  @!P3 STS [R166+0x38420], R161 ;  /* 0x038420a1a600b388 */ /* 0x0011e20000000800 */
[----:B------:R-:W-:Y:S01]  /*f180*/  FMUL.FTZ R113, R113, R178 ;  /* 0x000000b271717220 */ /* 0x000fe20000410000 */
[-CC-:B--2---:R-:W-:Y:S01]  /*f190*/  FFMA.FTZ R163, R182, R170.reuse, -R165.reuse ;  /* 0x000000aab6a37223 */ /* 0x184fe200000108a5 */
[----:B------:R-:W-:Y:S01]  /*f1a0*/  FFMA.FTZ R165, R183, R170, -R165 ;  /* 0x000000aab7a57223 */ /* 0x000fe200000108a5 */
[-C--:B------:R-:W-:Y:S01]  /*f1b0*/  FMUL.FTZ R116, R116, R178.reuse ;  /* 0x000000b274747220 */ /* 0x080fe20000410000 */
[----:B------:R-:W2:Y:S01]  /*f1c0*/  MUFU.EX2 R156, R156 ;  /* 0x0000009c009c7308 */ /* 0x000ea20000000800 */
[-C--:B------:R-:W-:Y:S01]  /*f1d0*/  FMUL.FTZ R117, R117, R178.reuse ;  /* 0x000000b275757220 */ /* 0x080fe20000410000 */
[-C--:B------:R-:W-:Y:S01]  /*f1e0*/  FMUL.FTZ R120, R120, R178.reuse ;  /* 0x000000b278787220 */ /* 0x080fe20000410000 */
[-C--:B------:R-:W-:Y:S01]  /*f1f0*/  FMUL.FTZ R121, R121, R178.reuse ;  /* 0x000000b279797220 */ /* 0x080fe20000410000 */
[-C--:B------:R-:W-:Y:S01]  /*f200*/  FMUL.FTZ R124, R124, R178.reuse ;  /* 0x000000b27c7c7220 */ /* 0x080fe20000410000 */
[----:B0-----:R-:W-:Y:S01]  /*f210*/  FFMA.FTZ R166, R178, R13, R196 ;  /* 0x0000000db2a67223 */ /* 0x001fe200000100c4 */
[----:B-1----:R-:W-:Y:S01]  /*f220*/  FFMA.FTZ R13, R161, R15, R153 ;  /* 0x0000000fa10d7223 */ /* 0x002fe20000010099 */
[-C--:B------:R-:W-:Y:S01]  /*f230*/  FMUL.FTZ R125, R125, R178.reuse ;  /* 0x000000b27d7d7220 */ /* 0x080fe20000410000 */
[----:B------:R-:W0:Y:S01]  /*f240*/  MUFU.EX2 R164, R164 ;  /* 0x000000a400a47308 */ /* 0x000e220000000800 */
[----:B------:R-:W-:Y:S01]  /*f250*/  FADD.FTZ R15, R152, R166 ;  /* 0x000000a6980f7221 */ /* 0x000fe20000010000 */
[C---:B---3--:R-:W-:Y:S01]  /*f260*/  FADD.FTZ R166, R154.reuse, R13 ;  /* 0x0000000d9aa67221 */ /* 0x048fe20000010000 */
[----:B------:R-:W-:Y:S01]  /*f270*/  F2FP.F16.F32.PACK_AB R153, R154, R153 ;  /* 0x000000999a99723e */ /* 0x000fe200000000ff */
[----:B------:R-:W-:Y:S01]  /*f280*/  FMUL.FTZ R128, R128, R178 ;  /* 0x000000b280807220 */ /* 0x000fe20000410000 */
[----:B------:R-:W-:Y:S01]  /*f290*/  FADD.FTZ R154, R155, R15 ;  /* 0x0000000f9b9a7221 */ /* 0x000fe20000010000 */
[----:B------:R-:W-:Y:S01]  /*f2a0*/  F2FP.F16.F32.PACK_AB R152, R152, R196 ;  /* 0x000000c49898723e */ /* 0x000fe200000000ff */
[-C--:B------:R-:W-:Y:S01]  /*f2b0*/  FMUL.FTZ R129, R129, R178.reuse ;  /* 0x000000b281817220 */ /* 0x080fe20000410000 */
[----:B------:R-:W1:Y:S01]  /*f2c0*/  MUFU.EX2 R158, R158 ;  /* 0x0000009e009e7308 */ /* 0x000e620000000800 */
        /* <DEDUP_REMOVED lines=9> */
[-C--:B------:R-:W-:Y:S01]  /*f360*/  FMUL.FTZ R144, R144, R178.reuse ;  /* 0x000000b290907220 */ /* 0x080fe20000410000 */
[-C--:B------:R-:W-:Y:S01]  /*f370*/  FMUL.FTZ R145, R145, R178.reuse ;  /* 0x000000b291917220 */ /* 0x080fe20000410000 */
[-C--:B------:R-:W-:Y:S01]  /*f380*/  FMUL.FTZ R148, R148, R178.reuse ;  /* 0x000000b294947220 */ /* 0x080fe20000410000 */
[----:B------:R-:W-:Y:S01]  /*f390*/  FMUL.FTZ R149, R149, R178 ;  /* 0x000000b295957220 */ /* 0x000fe20000410000 */
[C---:B------:R-:W-:Y:S01]  /*f3a0*/  FADD.FTZ R166, R205.reuse, R154 ;  /* 0x0000009acda67221 */ /* 0x040fe20000010000 */
[----:B------:R-:W-:Y:S01]  /*f3b0*/  F2FP.F16.F32.PACK_AB R154, R205, R155 ;  /* 0x0000009bcd9a723e */ /* 0x000fe200000000ff */
[----:B------:R-:W-:Y:S01]  /*f3c0*/  MUFU.EX2 R180, R180 ;  /* 0x000000b400b47308 */ /* 0x000fe20000000800 */
[----:B------:R-:W-:Y:S01]  /*f3d0*/  F2FP.F16.F32.PACK_AB R155, R164, R156 ;  /* 0x0000009ca49b723e */ /* 0x000fe200000000ff */
[----:B------:R-:W-:Y:S01]  /*f3e0*/  BAR.SYNC.DEFER_BLOCKING 0xf, 0x100 ;  /* 0x03c4000000007b1d */ /* 0x000fe20000010000 */
[----:B------:R-:W-:Y:S01]  /*f3f0*/  FADD.FTZ R166, R157, R166 ;  /* 0x000000a69da67221 */ /* 0x000fe20000010000 */
[----:B-1----:R-:W-:Y:S01]  /*f400*/  FADD.FTZ R167, R158, R167 ;  /* 0x000000a79ea77221 */ /* 0x002fe20000010000 */
[----:B------:R-:W-:Y:S01]  /*f410*/  F2FP.F16.F32.PACK_AB R156, R160, R157 ;  /* 0x0000009da09c723e */ /* 0x000fe200000000ff */
[----:B------:R-:W-:Y:S01]  /*f420*/  FMUL.FTZ R26, R26, R161 ;  /* 0x000000a11a1a7220 */ /* 0x000fe20000410000 */
[----:B------:R-:W-:Y:S01]  /*f430*/  FADD.FTZ R200, R160, R166 ;  /* 0x000000a6a0c87221 */ /* 0x000fe20000010000 */
[----:B------:R-:W0:Y:S01]  /*f440*/  MUFU.EX2 R198, R198 ;  /* 0x000000c600c67308 */ /* 0x000e220000000800 */
[C---:B--2---:R-:W-:Y:S01]  /*f450*/  F2FP.F16.F32.PACK_AB R157, R162.reuse, R158 ;  /* 0x0000009ea29d723e */ /* 0x044fe200000000ff */
[----:B------:R-:W-:Y:S01]  /*f460*/  FADD.FTZ R183, R162, R167 ;  /* 0x000000a7a2b77221 */ /* 0x000fe20000010000 */
[----:B------:R-:W-:Y:S01]  /*f470*/  FADD.FTZ R200, R159, R200 ;  /* 0x000000c89fc87221 */ /* 0x000fe20000010000 */
[----:B------:R-:W-:Y:S01]  /*f480*/  F2FP.F16.F32.PACK_AB R158, R21, R159 ;  /* 0x0000009f159e723e */ /* 0x000fe200000000ff */
        /* <DEDUP_REMOVED lines=68> */
[-C--:B------:R-:W-:Y:S01]  /*f8d0*/  FMUL.FTZ R146, R146, R161.reuse ;  /* 0x000000a192927220 */ /* 0x080fe20000410000 */
[-C--:B------:R-:W-:Y:S01]  /*f8e0*/  FMUL.FTZ R147, R147, R161.reuse ;  /* 0x000000a193937220 */ /* 0x080fe20000410000 */
[-C--:B------:R-:W-:Y:S01]  /*f8f0*/  FMUL.FTZ R150, R150, R161.reuse ;  /* 0x000000a196967220 */ /* 0x080fe20000410000 */
[----:B------:R-:W-:Y:S01]  /*f900*/  FMUL.FTZ R151, R151, R161 ;  /* 0x000000a197977220 */ /* 0x000fe20000410000 */
[----:B0-----:R-:W-:Y:S01]  /*f910*/  F2FP.F16.F32.PACK_AB R159, R198, R180 ;  /* 0x000000b4c69f723e */ /* 0x001fe200000000ff */
[----:B------:R0:W-:Y:S01]  /*f920*/  STSM.16.M88.4 [R194+0x36400], R152 ;  /* 0x03640098c2007844 */ /* 0x0001e20000000200 */
[----:B-1----:R-:W-:Y:S01]  /*f930*/  F2FP.F16.F32.PACK_AB R160, R168, R174 ;  /* 0x000000aea8a0723e */ /* 0x002fe200000000ff */
[----:B------:R-:W-:Y:S01]  /*f940*/  MUFU.EX2 R177, R177 ;  /* 0x000000b100b17308 */ /* 0x000fe20000000800 */
[----:B--2---:R-:W-:Y:S01]  /*f950*/  F2FP.F16.F32.PACK_AB R161, R199, R181 ;  /* 0x000000b5c7a1723e */ /* 0x004fe200000000ff */
[----:B------:R1:W-:Y:S01]  /*f960*/  STSM.16.M88.4 [R207], R156 ;  /* 0x0000009ccf007844 */ /* 0x0003e20000000200 */
[----:B------:R-:W-:Y:S01]  /*f970*/  F2FP.F16.F32.PACK_AB R162, R173, R172 ;  /* 0x000000acada2723e */ /* 0x000fe200000000ff */
[----:B------:R-:W-:Y:S01]  /*f980*/  FADD.FTZ R183, R180, R183 ;  /* 0x000000b7b4b77221 */ /* 0x000fe20000010000 */
[----:B------:R-:W-:Y:S01]  /*f990*/  FADD.FTZ R200, R21, R200 ;  /* 0x000000c815c87221 */ /* 0x000fe20000010000 */
[----:B------:R-:W-:-:S02]  /*f9a0*/  @!P1 VIADD R14, R14, 0x38860 ;  /* 0x000388600e0e9836 */ /* 0x000fc40000000000 */
[----:B------:R-:W2:Y:S01]  /*f9b0*/  MUFU.EX2 R179, R179 ;  /* 0x000000b300b37308 */ /* 0x000ea20000000800 */
[----:B---3--:R-:W-:Y:S01]  /*f9c0*/  F2FP.F16.F32.PACK_AB R164, R176, R175 ;  /* 0x000000afb0a4723e */ /* 0x008fe200000000ff */
[----:B------:R-:W-:Y:S01]  /*f9d0*/  FADD.FTZ R183, R198, R183 ;  /* 0x000000b7c6b77221 */ /* 0x000fe20000010000 */
[----:B------:R-:W-:Y:S01]  /*f9e0*/  FADD.FTZ R200, R174, R200 ;  /* 0x000000c8aec87221 */ /* 0x000fe20000010000 */
[----:B------:R-:W-:Y:S01]  /*f9f0*/  @!P1 PRMT R14, RZ, 0x654, R14 ;  /* 0x00000654ff0e9816 */ /* 0x000fe2000000000e */
[----:B------:R-:W-:Y:S02]  /*fa00*/  IMAD.MOV.U32 R198, RZ, RZ, R171 ;  /* 0x000000ffffc67224 */ /* 0x000fe400078e00ab */
[----:B------:R-:W-:Y:S01]  /*fa10*/  FADD.FTZ R183, R181, R183 ;  /* 0x000000b7b5b77221 */ /* 0x000fe20000010000 */
[----:B------:R-:W-:Y:S01]  /*fa20*/  FADD.FTZ R200, R168, R200 ;  /* 0x000000c8a8c87221 */ /* 0x000fe20000010000 */
[----:B------:R-:W3:Y:S02]  /*fa30*/  MUFU.EX2 R13, R203 ;  /* 0x000000cb000d7308 */ /* 0x000ee40000000800 */
[----:B------:R-:W-:Y:S01]  /*fa40*/  FADD.FTZ R183, R199, R183 ;  /* 0x000000b7c7b77221 */ /* 0x000fe20000010000 */
[----:B------:R-:W-:-:S03]  /*fa50*/  FADD.FTZ R200, R172, R200 ;  /* 0x000000c8acc87221 */ /* 0x000fc60000010000 */
[----:B------:R-:W-:Y:S01]  /*fa60*/  FADD.FTZ R183, R197, R183 ;  /* 0x000000b7c5b77221 */ /* 0x000fe20000010000 */
[----:B------:R-:W-:Y:S01]  /*fa70*/  FADD.FTZ R200, R173, R200 ;  /* 0x000000c8adc87221 */ /* 0x000fe20000010000 */
[----:B------:R-:W4:Y:S01]  /*fa80*/  MUFU.EX2 R15, R204 ;  /* 0x000000cc000f7308 */ /* 0x000f220000000800 */
[----:B--2---:R-:W-:Y:S01]  /*fa90*/  F2FP.F16.F32.PACK_AB R166, R179, R177 ;  /* 0x000000b1b3a6723e */ /* 0x004fe200000000ff */
[----:B------:R-:W-:Y:S01]  /*faa0*/  FADD.FTZ R183, R182, R183 ;  /* 0x000000b7b6b77221 */ /* 0x000fe20000010000 */
[----:B------:R-:W-:-:S04]  /*fab0*/  FADD.FTZ R200, R175, R200 ;  /* 0x000000c8afc87221 */ /* 0x000fc80000010000 */
[----:B------:R-:W-:Y:S01]  /*fac0*/  FADD.FTZ R200, R176, R200 ;  /* 0x000000c8b0c87221 */ /* 0x000fe20000010000 */
[----:B------:R2:W5:Y:S01]  /*fad0*/  MUFU.EX2 R196, R163 ;  /* 0x000000a300c47308 */ /* 0x0005620000000800 */
[----:B---3--:R-:W-:Y:S02]  /*fae0*/  FADD.FTZ R183, R13, R183 ;  /* 0x000000b70db77221 */ /* 0x008fe40000010000 */
[----:B------:R-:W-:-:S05]  /*faf0*/  FADD.FTZ R200, R177, R200 ;  /* 0x000000c8b1c87221 */ /* 0x000fca0000010000 */
[----:B------:R3:W0:Y:S01]  /*fb00*/  MUFU.EX2 R178, R165 ;  /* 0x000000a500b27308 */ /* 0x0006220000000800 */
[----:B--2---:R-:W-:Y:S01]  /*fb10*/  F2FP.F16.F32.PACK_AB R163, R182, R197 ;  /* 0x000000c5b6a3723e */ /* 0x004fe200000000ff */
[----:B----4-:R-:W-:Y:S01]  /*fb20*/  FADD.FTZ R183, R15, R183 ;  /* 0x000000b70fb77221 */ /* 0x010fe20000010000 */
[----:B------:R-:W-:-:S03]  /*fb30*/  IMAD.MOV.U32 R197, RZ, RZ, R18 ;  /* 0x000000ffffc57224 */ /* 0x000fc600078e0012 */
[----:B------:R1:W-:Y:S01]  /*fb40*/  STSM.16.M88.4 [R195], R160 ;  /* 0x000000a0c3007844 */ /* 0x0003e20000000200 */
[----:B---3--:R-:W-:Y:S01]  /*fb50*/  F2FP.F16.F32.PACK_AB R165, R15, R13 ;  /* 0x0000000d0fa5723e */ /* 0x008fe200000000ff */
[----:B-----5:R-:W-:Y:S01]  /*fb60*/  FADD.FTZ R183, R196, R183 ;  /* 0x000000b7c4b77221 */ /* 0x020fe20000010000 */
[----:B------:R-:W-:Y:S01]  /*fb70*/  FADD.FTZ R13, R179, R200 ;  /* 0x000000c8b30d7221 */ /* 0x000fe20000010000 */
[C---:B0-----:R-:W-:Y:S02]  /*fb80*/  F2FP.F16.F32.PACK_AB R167, R178.reuse, R196 ;  /* 0x000000c4b2a7723e */ /* 0x041fe400000000ff */
[----:B------:R-:W-:Y:S01]  /*fb90*/  FADD.FTZ R15, R178, R183 ;  /* 0x000000b7b20f7221 */ /* 0x000fe20000010000 */
[----:B------:R-:W-:Y:S02]  /*fba0*/  IMAD.MOV.U32 R196, RZ, RZ, R169 ;  /* 0x000000ffffc47224 */ /* 0x000fe400078e00a9 */
[----:B------:R1:W-:Y:S01]  /*fbb0*/  STSM.16.M88.4 [R206], R164 ;  /* 0x000000a4ce007844 */ /* 0x0003e20000000200 */
[----:B------:R-:W-:-:S06]  /*fbc0*/  WARPGROUP.ARRIVE ;  /* 0x00000000000079c5 */ /* 0x000fcc0000000000 */
[----:B------:R-:W-:Y:S03]  /*fbd0*/  HGMMA.64x256x16.F32 R24, R152, gdesc[UR4].tnspB, R24, gsb0 ;  /* 0x43e0000498187df0 */ /* 0x000fe60008000818 */
[----:B------:R-:W-:Y:S02]  /*fbe0*/  WARPGROUP.DEPBAR.LE gsb0, 0x0 ;  /* 0x00008000000079c5 */ /* 0x000fe40000010000 */
[----:B------:R-:W-:Y:S01]  /*fbf0*/  VIADD R152, R20, 0x80 ;  /* 0x0000008014987836 */ /* 0x000fe20000000000 */
[----:B------:R-:W-:Y:S01]  /*fc00*/  WARPGROUP.ARRIVE ;  /* 0x00000000000079c5 */ /* 0x000fe20000000000 */
[----:B------:R-:W-:-:S03]  /*fc10*/  IMAD.MOV.U32 R153, RZ, RZ, 0x40000040 ;  /* 0x40000040ff997424 */ /* 0x000fc600078e00ff */
[----:B------:R-:W-:Y:S01]  /*fc20*/  R2UR UR6, R152 ;  /* 0x00000000980672ca */ /* 0x000fe200000e0000 */
[----:B------:R-:W-:Y:S01]  /*fc30*/  VIADD R152, R20, 0x100 ;  /* 0x0000010014987836 */ /* 0x000fe20000000000 */
[----:B------:R-:W-:Y:S01]  /*fc40*/  R2UR UR7, R153 ;  /* 0x00000000990772ca */ /* 0x000fe200000e0000 */
[----:B------:R-:W-:-:S15]  /*fc50*/  IMAD.MOV.U32 R153, RZ, RZ, 0x40000040 ;  /* 0x40000040ff997424 */ /* 0x000fde00078e00ff */
[----:B------:R-:W-:Y:S01]  /*fc60*/  HGMMA.64x256x16.F32 R24, R156, gdesc[UR4].tnspB, R24, gsb0 ;  /* 0x43e000049c187df0 */ /* 0x000fe20008000818 */
[----:B------:R-:W-:Y:S01]  /*fc70*/  R2UR UR6, R152 ;  /* 0x00000000980672ca */ /* 0x000fe200000e0000 */
[----:B------:R-:W-:Y:S01]  /*fc80*/  VIADD R152, R20, 0x180 ;  /* 0x0000018014987836 */ /* 0x000fe20000000000 */
[----:B------:R-:W-:Y:S01]  /*fc90*/  R2UR UR7, R153 ;  /* 0x00000000990772ca */ /* 0x000fe200000e0000 */
[----:B------:R-:W-:Y:S01]  /*fca0*/  IMAD.MOV.U32 R153, RZ, RZ, 0x40000040 ;  /* 0x40000040ff997424 */ /* 0x000fe200078e00ff */
[----:B------:R-:W-:Y:S02]  /*fcb0*/  WARPGROUP.DEPBAR.LE gsb0, 0x0 ;  /* 0x00008000000079c5 */ /* 0x000fe40000010000 */
[----:B------:R-:W-:-:S15]  /*fcc0*/  WARPGROUP.ARRIVE ;  /* 0x00000000000079c5 */ /* 0x000fde0000000000 */
[----:B------:R-:W-:-:S06]  /*fcd0*/  NOP ;  /* 0x0000000000007918 */ /* 0x000fcc0000000000 */
[----:B------:R-:W-:Y:S01]  /*fce0*/  HGMMA.64x256x16.F32 R24, R160, gdesc[UR4].tnspB, R24, gsb0 ;  /* 0x43e00004a0187df0 */ /* 0x000fe20008000818 */
[----:B------:R-:W-:Y:S02]  /*fcf0*/  R2UR UR6, R152 ;  /* 0x00000000980672ca */ /* 0x000fe400000e0000 */
[----:B------:R-:W-:Y:S01]  /*fd00*/  R2UR UR7, R153 ;  /* 0x00000000990772ca */ /* 0x000fe200000e0000 */
        /* <DEDUP_REMOVED lines=15> */
.L_x_4411:
[----:B------:R-:W-:Y:S05]  /*fe00*/  BSYNC B0 ;  /* 0x0000000000007941 */ /* 0x000fea0003800000 */
.L_x_4410:
[----:B------:R-:W2:Y:S01]  /*fe10*/  SHFL.BFLY PT, R0, R13, 0x2, 0x1f ;  /* 0x0c401f000d007f89 */ /* 0x000ea200000e0000 */
[----:B------:R-:W-:Y:S02]  /*fe20*/  IMAD.MOV.U32 R4, RZ, RZ, RZ ;  /* 0x000000ffff047224 */ /* 0x000fe400078e00ff */
[----:B01----:R-:W-:Y:S01]  /*fe30*/  IMAD.MOV.U32 R14, RZ, RZ, -0x800000 ;  /* 0xff800000ff0e7424 */ /* 0x003fe200078e00ff */
[----:B------:R-:W-:Y:S06]  /*fe40*/  BAR.ARV 0x8, 0x100 ;  /* 0x0204000000007b1d */ /* 0x000fec0000002000 */
[----:B------:R-:W-:-:S02]  /*fe50*/  VIADD R219, R219, 0x1 ;  /* 0x00000001dbdb7836 */ /* 0x000fc40000000000 */
[----:B------:R-:W-:Y:S01]  /*fe60*/  BAR.SYNC.DEFER_BLOCKING 0xf, 0x100 ;  /* 0x03c4000000007b1d */ /* 0x000fe20000010000 */
[----:B--2---:R-:W-:-:S05]  /*fe70*/  FADD.FTZ R0, R0, R13 ;  /* 0x0000000d00007221 */ /* 0x004fca0000010000 */
[----:B------:R-:W0:Y:S02]  /*fe80*/  SHFL.BFLY PT, R3, R0, 0x1, 0x1f ;  /* 0x0c201f0000037f89 */ /* 0x000e2400000e0000 */
[----:B0-----:R-:W-:-:S05]  /*fe90*/  FADD.FTZ R3, R0, R3 ;  /* 0x0000000300037221 */ /* 0x001fca0000010000 */
[----:B------:R-:W-:-:S13]  /*fea0*/  FSETP.NE.FTZ.AND P0, PT, R3, RZ, PT ;  /* 0x000000ff0300720b */ /* 0x000fda0003f15000 */
[----:B------:R-:W0:Y:S08]  /*feb0*/  @P0 MUFU.LG2 R0, R3 ;  /* 0x0000000300000308 */ /* 0x000e300000000c00 */
[----:B------:R1:W2:Y:S01]  /*fec0*/  @P0 MUFU.RCP R4, R3 ;  /* 0x0000000300040308 */ /* 0x0002a20000001000 */
[----:B0-----:R-:W-:Y:S01]  /*fed0*/  @P0 FMUL.FTZ R0, R0, 0.69314718246459960938 ;  /* 0x3f31721800000820 */ /* 0x001fe20000410000 */
[----:B-1----:R-:W-:-:S04]  /*fee0*/  @P0 FMUL.FTZ R3, R170, 0.69314718246459960938 ;  /* 0x3f317218aa030820 */ /* 0x002fc80000410000 */
[----:B------:R-:W-:Y:S02]  /*fef0*/  @P0 FFMA.FTZ R14, R3, R169, R0 ;  /* 0x000000a9030e0223 */ /* 0x000fe40000010000 */
[----:B------:R-:W0:Y:S01]  /*ff00*/  SHFL.BFLY PT, R0, R15, 0x2, 0x1f ;  /* 0x0c401f000f007f89 */ /* 0x000e2200000e0000 */
        /* <DEDUP_REMOVED lines=23> */
[----:B0-----:R-:W-:Y:S01]  /*10080*/  FADD.FTZ R0, R0, R15 ;  /* 0x0000000f00007221 */ /* 0x001fe20000010000 */
[-C--:B------:R-:W-:Y:S01]  /*10090*/  FMUL.FTZ R69, R69, R4.reuse ;  /* 0x0000000445457220 */ /* 0x080fe20000410000 */
[-C--:B------:R-:W-:Y:S01]  /*100a0*/  FMUL.FTZ R72, R72, R4.reuse ;  /* 0x0000000448487220 */ /* 0x080fe20000410000 */
[-C--:B------:R-:W-:Y:S01]  /*100b0*/  FMUL.FTZ R73, R73, R4.reuse ;  /* 0x0000000449497220 */ /* 0x080fe20000410000 */
[-C--:B------:R-:W-:Y:S01]  /*100c0*/  FMUL.FTZ R76, R76, R4.reuse ;  /* 0x000000044c4c7220 */ /* 0x080fe20000410000 */
[----:B------:R-:W0:Y:S01]  /*100d0*/  SHFL.BFLY PT, R3, R0, 0x1, 0x1f ;  /* 0x0c201f0000037f89 */ /* 0x000e2200000e0000 */
        /* <DEDUP_REMOVED lines=23> */
[----:B0-----:R-:W-:Y:S01]  /*10250*/  FADD.FTZ R3, R0, R3 ;  /* 0x0000000300037221 */ /* 0x001fe20000010000 */
        /* <DEDUP_REMOVED lines=16> */
[----:B------:R-:W0:Y:S01]  /*10360*/  @P0 MUFU.RCP R0, R3 ;  /* 0x0000000300000308 */ /* 0x000e220000001000 */
[----:B------:R-:W-:-:S07]  /*10370*/  @P0 FMUL.FTZ R170, R170, 0.69314718246459960938 ;  /* 0x3f317218aaaa0820 */ /* 0x000fce0000410000 */
[----:B------:R-:W1:Y:S01]  /*10380*/  @P0 MUFU.LG2 R3, R3 ;  /* 0x0000000300030308 */ /* 0x000e620000000c00 */
[-C--:B0-----:R-:W-:Y:S01]  /*10390*/  FMUL.FTZ R26, R26, R0.reuse ;  /* 0x000000001a1a7220 */ /* 0x081fe20000410000 */
[-C--:B------:R-:W-:Y:S01]  /*103a0*/  FMUL.FTZ R27, R27, R0.reuse ;  /* 0x000000001b1b7220 */ /* 0x080fe20000410000 */
[-C--:B------:R-:W-:Y:S01]  /*103b0*/  FMUL.FTZ R30, R30, R0.reuse ;  /* 0x000000001e1e7220 */ /* 0x080fe20000410000 */
[-C--:B------:R-:W-:Y:S01]  /*103c0*/  FMUL.FTZ R31, R31, R0.reuse ;  /* 0x000000001f1f7220 */ /* 0x080fe20000410000 */
[-C--:B------:R-:W-:Y:S01]  /*103d0*/  FMUL.FTZ R34, R34, R0.reuse ;  /* 0x0000000022227220 */ /* 0x080fe20000410000 */
[-C--:B------:R-:W-:Y:S01]  /*103e0*/  FMUL.FTZ R35, R35, R0.reuse ;  /* 0x0000000023237220 */ /* 0x080fe20000410000 */
[-C--:B------:R-:W-:Y:S01]  /*103f0*/  FMUL.FTZ R38, R38, R0.reuse ;  /* 0x0000000026267220 */ /* 0x080fe20000410000 */
[----:B------:R-:W-:Y:S01]  /*10400*/  FMUL.FTZ R39, R39, R0 ;  /* 0x0000000027277220 */ /* 0x000fe20000410000 */
[----:B-1----:R-:W-:Y:S01]  /*10410*/  @P0 FMUL.FTZ R5, R3, 0.69314718246459960938 ;  /* 0x3f31721803050820 */ /* 0x002fe20000410000 */
[----:B------:R-:W-:-:S02]  /*10420*/  IMAD.MOV.U32 R3, RZ, RZ, -0x800000 ;  /* 0xff800000ff037424 */ /* 0x000fc400078e00ff */
[-C--:B------:R-:W-:Y:S01]  /*10430*/  FMUL.FTZ R42, R42, R0.reuse ;  /* 0x000000002a2a7220 */ /* 0x080fe20000410000 */
[-C--:B------:R-:W-:Y:S01]  /*10440*/  FMUL.FTZ R43, R43, R0.reuse ;  /* 0x000000002b2b7220 */ /* 0x080fe20000410000 */
[----:B------:R-:W-:Y:S01]  /*10450*/  @P0 FFMA.FTZ R3, R170, R171, R5 ;  /* 0x000000abaa030223 */ /* 0x000fe20000010005 */
[----:B------:R-:W-:Y:S01]  /*10460*/  ISETP.NE.AND P0, PT, R192, RZ, PT ;  /* 0x000000ffc000720c */ /* 0x000fe20003f05270 */
        /* <DEDUP_REMOVED lines=12> */
[----:B------:R-:W-:-:S02]  /*10530*/  @!P0 IMAD R5, R18, 0x40, R190 ;  /* 0x0000004012058824 */ /* 0x000fc400078e02be */
        /* <DEDUP_REMOVED lines=47> */
[----:B0-----:R-:W-:Y:S01]  /*10830*/  SEL R0, RZ, 0x1, P1 ;  /* 0x00000001ff007807 */ /* 0x001fe20000800000 */
[----:B------:R-:W-:Y:S06]  /*10840*/  BAR.ARV 0xe, 0x100 ;  /* 0x0384000000007b1d */ /* 0x000fec0000002000 */
[----:B------:R-:W-:-:S02]  /*10850*/  PLOP3.LUT P0, PT, PT, PT, PT, 0x8, 0x0 ;  /* 0x000000000000781c */ /* 0x000fc40003f0e170 */
[----:B------:R-:W-:Y:S02]  /*10860*/  LOP3.LUT R23, R23, R0, RZ, 0x3c, !PT ;  /* 0x0000000017177212 */ /* 0x000fe400078e3cff */
[----:B------:R-:W-:-:S09]  /*10870*/  SEL R18, R18, RZ, P1 ;  /* 0x000000ff12127207 */ /* 0x000fd20000800000 */
.L_x_4363:
[----:B------:R-:W-:Y:S05]  /*10880*/  BSYNC B7 ;  /* 0x0000000000077941 */ /* 0x000fea0003800000 */
.L_x_4359:
[----:B------:R-:W2:Y:S08]  /*10890*/  S2UR UR5, SR_CgaCtaId ;  /* 0x00000000000579c3 */ /* 0x000eb00000008800 */
[----:B------:R-:W-:Y:S06]  /*108a0*/  BAR.SYNC.DEFER_BLOCKING 0x5, 0x180 ;  /* 0x0146000000007b1d */ /* 0x000fec0000010000 */
[----:B------:R-:W-:Y:S01]  /*108b0*/  UMOV UR4, 0x400 ;  /* 0x0000040000047882 */ /* 0x000fe20000000000 */
[----:B------:R-:W-:Y:S01]  /*108c0*/  BSSY B0, `(.L_x_4423) ;  /* 0x0000497000007945 */ /* 0x000fe20003800000 */
[----:B--2---:R-:W-:-:S06]  /*108d0*/  ULEA UR4, UR5, UR4, 0x18 ;  /* 0x0000000405047291 */ /* 0x004fcc000f8ec03f */
[----:B------:R-:W-:-:S05]  /*108e0*/  IMAD.U32 R2, RZ, RZ, UR4 ;  /* 0x00000004ff027e24 */ /* 0x000fca000f8e00ff */
[----:B-----5:R2:W3:Y:S01]  /*108f0*/  LDS.128 R152, [R2+0x388d0] ;  /* 0x0388d00002987984 */ /* 0x0204e20000000c00 */
[----:B------:R-:W-:Y:S06]  /*10900*/  BAR.ARV 0x4, 0x180 ;  /* 0x0106000000007b1d */ /* 0x000fec0000002000 */
[----:B------:R-:W-:Y:S05]  /*10910*/  @P0 BRA `(.L_x_4424) ;  /* 0x0000003800800947 */ /* 0x000fea0003800000 */
[----:B-1----:R-:W4:Y:S01]  /*10920*/  LDL R4, [R1+0x80] ;  /* 0x0000800001047983 */ /* 0x002f220000100800 */
[----:B------:R-:W-:Y:S01]  /*10930*/  F2FP.F16.F32.PACK_AB R6, R29, R28 ;  /* 0x0000001c1d06723e */ /* 0x000fe200000000ff */
[----:B------:R-:W-:Y:S01]  /*10940*/  ULDC.64 UR6, c[0x0][0xd00] ;  /* 0x0003400000067ab9 */ /* 0x000fe20000000a00 */
[----:B------:R-:W-:Y:S01]  /*10950*/  F2FP.F16.F32.PACK_AB R7, R31, R30 ;  /* 0x0000001e1f07723e */ /* 0x000fe200000000ff */
[----:B------:R-:W1:Y:S01]  /*10960*/  S2R R0, SR_SWINHI ;  /* 0x0000000000007919 */ /* 0x000e620000002f00 */
[----:B------:R-:W-:Y:S01]  /*10970*/  F2FP.F16.F32.PACK_AB R8, R33, R32 ;  /* 0x000000202108723e */ /* 0x000fe200000000ff */
[----:B------:R-:W-:Y:S01]  /*10980*/  ULDC.64 UR4, c[0x0][0xd08] ;  /* 0x0003420000047ab9 */ /* 0x000fe20000000a00 */
[----:B------:R-:W-:Y:S02]  /*10990*/  F2FP.F16.F32.PACK_AB R9, R35, R34 ;  /* 0x000000222309723e */ /* 0x000fe400000000ff */
[----:B------:R-:W-:Y:S02]  /*109a0*/  F2FP.F16.F32.PACK_AB R10, R37, R36 ;  /* 0x00000024250a723e */ /* 0x000fe400000000ff */
[----:B------:R-:W-:-:S02]  /*109b0*/  F2FP.F16.F32.PACK_AB R11, R39, R38 ;  /* 0x00000026270b723e */ /* 0x000fc400000000ff */
[----:B------:R-:W-:Y:S02]  /*109c0*/  MOV R12, R2 ;  /* 0x00000002000c7202 */ /* 0x000fe40000000f00 */
[----:B-1----:R-:W-:Y:S01]  /*109d0*/  MOV R13, R0 ;  /* 0x00000000000d7202 */ /* 0x002fe20000000f00 */
[----:B------:R-:W-:Y:S02]  /*109e0*/  BAR.SYNC.DEFER_BLOCKING 0x1, 0x100 ;  /* 0x0044000000007b1d */ /* 0x000fe40000010000 */
[----:B----4-:R-:W-:-:S04]  /*109f0*/  IMAD.WIDE R20, R4, 0x2, R12 ;  /* 0x0000000204147825 */ /* 0x010fc800078e020c */
[----:B0-----:R-:W-:Y:S01]  /*10a00*/  IMAD.MOV.U32 R5, RZ, RZ, R21 ;  /* 0x000000ffff057224 */ /* 0x001fe200078e0015 */
[----:B------:R-:W-:-:S04]  /*10a10*/  LOP3.LUT R0, R20, 0x380, RZ, 0xc0, !PT ;  /* 0x0000038014007812 */ /* 0x000fc800078ec0ff */
[----:B------:R-:W-:-:S04]  /*10a20*/  SHF.R.U64 R0, R0, 0x3, RZ ;  /* 0x0000000300007819 */ /* 0x000fc800000012ff */
[----:B------:R-:W-:-:S04]  /*10a30*/  LOP3.LUT R4, R0, R20, RZ, 0x3c, !PT ;  /* 0x0000001400047212 */ /* 0x000fc800078e3cff */
[----:B------:R-:W-:Y:S02]  /*10a40*/  MOV R0, R4 ;  /* 0x0000000400007202 */ /* 0x000fe40000000f00 */
[----:B------:R-:W-:Y:S02]  /*10a50*/  F2FP.F16.F32.PACK_AB R4, R25, R24 ;  /* 0x000000181904723e */ /* 0x000fe400000000ff */
[----:B------:R-:W-:-:S05]  /*10a60*/  F2FP.F16.F32.PACK_AB R5, R27, R26 ;  /* 0x0000001a1b05723e */ /* 0x000fca00000000ff */
[----:B------:R0:W-:Y:S02]  /*10a70*/  STSM.16.M88.4 [R0], R4 ;  /* 0x0000000400007844 */ /* 0x0001e40000000200 */
[----:B0-----:R-:W-:Y:S02]  /*10a80*/  IADD3 R4, P0, R20, 0x20, RZ ;  /* 0x0000002014047810 */ /* 0x001fe40007f1e0ff */
        /* <DEDUP_REMOVED lines=8> */
[----:B0-----:R-:W-:Y:S02]  /*10b10*/  IADD3 R4, P0, R20, 0x40, RZ ;  /* 0x0000004014047810 */ /* 0x001fe40007f1e0ff */
        /* <DEDUP_REMOVED lines=147> */
[----:B0-----:R-:W-:Y:S02]  /*11450*/  LOP3.LUT R4, R0, 0x380, RZ, 0xc0, !PT ;  /* 0x0000038000047812 */ /* 0x001fe400078ec0ff */
        /* <DEDUP_REMOVED lines=20> */
[----:B0-----:R-:W4:Y:S02]  /*115a0*/  LDG.E R6, desc[UR42][R6.64+0x4] ;  /* 0x0000042a06067981 */ /* 0x001f24000c1e1900 */
[----:B----4-:R-:W-:-:S07]  /*115b0*/  IMAD.IADD R4, R6, 0x1, -R4 ;  /* 0x0000000106047824 */ /* 0x010fce00078e0a04 */
.L_x_4425:
[----:B------:R-:W4:Y:S01]  /*115c0*/  LDL R5, [R1+0x3c] ;  /* 0x00003c0001057983 */ /* 0x000f220000100800 */
[----:B------:R-:W-:Y:S01]  /*115d0*/  ISETP.NE.AND P1, PT, R210, RZ, PT ;  /* 0x000000ffd200720c */ /* 0x000fe20003f25270 */
[----:B------:R-:W-:-:S03]  /*115e0*/  ULDC UR4, c[0x0][0xbd4] ;  /* 0x0002f50000047ab9 */ /* 0x000fc60000000800 */
[----:B------:R-:W-:Y:S01]  /*115f0*/  SEL R210, R210, UR4, P1 ;  /* 0x00000004d2d27c07 */ /* 0x000fe20008800000 */
[----:B----4-:R-:W1:Y:S02]  /*11600*/  SHFL.IDX PT, R5, R5, RZ, 0x1f ;  /* 0x00001fff05057589 */ /* 0x010e6400000e0000 */
[----:B-1----:R-:W-:Y:S02]  /*11610*/  ISETP.NE.AND P0, PT, R5, RZ, PT ;  /* 0x000000ff0500720c */ /* 0x002fe40003f05270 */
[----:B-----5:R-:W-:-:S11]  /*11620*/  SHF.R.S32.HI R5, RZ, 0x1f, R0 ;  /* 0x0000001fff057819 */ /* 0x020fd60000011400 */
[----:B------:R-:W-:Y:S05]  /*11630*/  @P0 BRA `(.L_x_4426) ;  /* 0x0000000400000947 */ /* 0x000fea0003800000 */
[----:B0-----:R-:W4:Y:S01]  /*11640*/  LDL.LU R11, [R1+0x38] ;  /* 0x00003800010b7983 */ /* 0x001f220000300800 */
[----:B------:R-:W-:Y:S01]  /*11650*/  IMAD.MOV.U32 R10, RZ, RZ, 0xab8 ;  /* 0x00000ab8ff0a7424 */ /* 0x000fe200078e00ff */
[----:B------:R-:W-:Y:S01]  /*11660*/  ISETP.GT.AND P1, PT, R210, 0x1, PT ;  /* 0x00000001d200780c */ /* 0x000fe20003f24270 */
[----:B------:R-:W0:Y:S01]  /*11670*/  LDC R156, c[0x0][0xce8] ;  /* 0x00033a00ff9c7b82 */ /* 0x000e220000000800 */
[----:B------:R-:W5:Y:S01]  /*11680*/  LDL R21, [R1+0x78] ;  /* 0x0000780001157983 */ /* 0x000f620000100800 */
[----:B------:R-:W-:Y:S02]  /*11690*/  ISETP.NE.U32.AND P0, PT, RZ, UR6, PT ;  /* 0x00000006ff007c0c */ /* 0x000fe4000bf05070 */
[----:B------:R-:W-:Y:S01]  /*116a0*/  SEL R10, R10, 0xa78, P1 ;  /* 0x00000a780a0a7807 */ /* 0x000fe20000800000 */
[----:B------:R-:W2:Y:S01]  /*116b0*/  LDL R158, [R1+0x7c] ;  /* 0x00007c00019e7983 */ /* 0x000ea20000100800 */
[----:B------:R-:W-:Y:S02]  /*116c0*/  ISETP.NE.AND.EX P0, PT, RZ, UR7, PT, P0 ;  /* 0x00000007ff007c0c */ /* 0x000fe4000bf05300 */
[----:B------:R-:W1:Y:S01]  /*116d0*/  LDC.64 R8, c[0x0][R10+0x220] ;  /* 0x000088000a087b82 */ /* 0x000e620000000a00 */
[----:B------:R-:W2:Y:S01]  /*116e0*/  LDL R157, [R1+0x40] ;  /* 0x00004000019d7983 */ /* 0x000ea20000100800 */
[----:B------:R-:W-:-:S06]  /*116f0*/  SEL R15, R209, RZ, !P0 ;  /* 0x000000ffd10f7207 */ /* 0x000fcc0004000000 */
[----:B------:R-:W0:Y:S01]  /*11700*/  LDC.64 R6, c[0x0][R10+0x218] ;  /* 0x000086000a067b82 */ /* 0x000e220000000a00 */
[----:B-1----:R-:W-:Y:S01]  /*11710*/  IMAD R9, R9, R15, RZ ;  /* 0x0000000f09097224 */ /* 0x002fe200078e02ff */
[----:B---3--:R-:W-:Y:S02]  /*11720*/  SEL R152, R220, RZ, P1 ;  /* 0x000000ffdc987207 */ /* 0x008fe40000800000 */
[----:B----4-:R-:W-:Y:S02]  /*11730*/  SEL R11, R11, RZ, !P0 ;  /* 0x000000ff0b0b7207 */ /* 0x010fe40004000000 */
[----:B0-----:R-:W-:-:S03]  /*11740*/  ISETP.NE.AND P0, PT, R156, 0x1, PT ;  /* 0x000000019c00780c */ /* 0x001fc60003f05270 */
        /* <DEDUP_REMOVED lines=47> */
.L_x_4426:
[----:B------:R-:W-:Y:S02]  /*11a40*/  ISETP.GT.AND P1, PT, R210, 0x1, PT ;  /* 0x00000001d200780c */ /* 0x000fe40003f24270 */
[----:B------:R-:W-:-:S04]  /*11a50*/  ISETP.NE.U32.AND P0, PT, RZ, UR6, PT ;  /* 0x00000006ff007c0c */ /* 0x000fc8000bf05070 */
[----:B------:R-:W-:-:S04]  /*11a60*/  ISETP.NE.AND.EX P0, PT, RZ, UR7, PT, P0 ;  /* 0x00000007ff007c0c */ /* 0x000fc8000bf05300 */
[----:B------:R-:W-:-:S03]  /*11a70*/  SEL R209, R209, RZ, !P0 ;  /* 0x000000ffd1d17207 */ /* 0x000fc60004000000 */
[----:B------:R-:W-:Y:S06]  /*11a80*/  @P1 BRA `(.L_x_4427) ;  /* 0x0000001000381947 */ /* 0x000fec0003800000 */
[----:B-1----:R-:W1:Y:S01]  /*11a90*/  S2R R3, SR_TID.X ;  /* 0x0000000000037919 */ /* 0x002e620000002100 */
[----:B------:R-:W4:Y:S01]  /*11aa0*/  LDC R83, c[0x0][0xce8] ;  /* 0x00033a00ff537b82 */ /* 0x000f220000000800 */
[----:B------:R-:W-:Y:S01]  /*11ab0*/  ULDC.64 UR4, c[0x0][0xba0] ;  /* 0x0002e80000047ab9 */ /* 0x000fe20000000a00 */
[----:B-1----:R-:W-:-:S05]  /*11ac0*/  VIADD R3, R3, 0xffffff80 ;  /* 0xffffff8003037836 */ /* 0x002fca0000000000 */
[----:B0-----:R-:W-:-:S04]  /*11ad0*/  SHF.R.S32.HI R6, RZ, 0x1f, R3 ;  /* 0x0000001fff067819 */ /* 0x001fc80000011403 */
        /* <DEDUP_REMOVED lines=47> */
[----:B----4-:R-:W-:Y:S01]  /*11dd0*/  IMAD R86, R4, R83, RZ ;  /* 0x0000005304567224 */ /* 0x010fe200078e02ff */
        /* <DEDUP_REMOVED lines=53> */
[----:B------:R-:W1:Y:S01]  /*12130*/  @P3 LDC R85, c[0x0][0xcec] ;  /* 0x00033b00ff553b82 */ /* 0x000e620000000800 */
        /* <DEDUP_REMOVED lines=22> */
[----:B-1----:R-:W-:Y:S01]  /*122a0*/  @P3 IMAD.HI.U32 R20, R82, R85, RZ ;  /* 0x0000005552143227 */ /* 0x002fe200078e00ff */
        /* <DEDUP_REMOVED lines=59> */
[----:B---3--:R-:W-:-:S03]  /*12660*/  SHF.R.S32.HI R152, RZ, 0x1f, R214 ;  /* 0x0000001fff987819 */ /* 0x008fc600000114d6 */
[----:B0-----:R1:W0:Y:S01]  /*12670*/  SHFL.IDX PT, R4, R84, RZ, 0x181f ;  /* 0x00181fff54047589 */ /* 0x00122200000e0000 */
[----:B------:R-:W-:Y:S02]  /*12680*/  SHF.R.S32.HI R156, RZ, 0x1f, R215 ;  /* 0x0000001fff9c7819 */ /* 0x000fe400000114d7 */
[----:B------:R-:W-:Y:S02]  /*12690*/  SHF.R.S32.HI R157, RZ, 0x1f, R216 ;  /* 0x0000001fff9d7819 */ /* 0x000fe400000114d8 */
[----:B------:R-:W-:Y:S02]  /*126a0*/  SHF.R.S32.HI R158, RZ, 0x1f, R217 ;  /* 0x0000001fff9e7819 */ /* 0x000fe400000114d9 */
[----:B------:R-:W-:Y:S01]  /*126b0*/  SHF.R.S32.HI R159, RZ, 0x1f, R218 ;  /* 0x0000001fff9f7819 */ /* 0x000fe200000114da */
[----:B-1----:R-:W-:Y:S06]  /*126c0*/  @P1 BRA `(.L_x_4429) ;  /* 0x0000000000841947 */ /* 0x002fec0003800000 */
        /* <DEDUP_REMOVED lines=33> */
.L_x_4429:
[----:B------:R-:W-:Y:S05]  /*128e0*/  BSYNC B1 ;  /* 0x0000000000017941 */ /* 0x000fea0003800000 */
.L_x_4428:
        /* <DEDUP_REMOVED lines=40> */
.L_x_4427:
[----:B0-----:R-:W4:Y:S01]  /*12b70*/  LDL R10, [R1+0x78] ;  /* 0x00007800010a7983 */ /* 0x001f220000100800 */
[----:B-1----:R-:W0:Y:S01]  /*12b80*/  LDC R9, c[0x0][0xce8] ;  /* 0x00033a00ff097b82 */ /* 0x002e220000000800 */
[----:B------:R-:W-:Y:S01]  /*12b90*/  ULDC.64 UR4, c[0x0][0xc08] ;  /* 0x0003020000047ab9 */ /* 0x000fe20000000a00 */
[----:B------:R-:W-:Y:S01]  /*12ba0*/  IMAD R11, R211, 0x40, R190 ;  /* 0x00000040d30b7824 */ /* 0x000fe200078e02be */
[----:B------:R-:W-:Y:S01]  /*12bb0*/  BSSY B1, `(.L_x_4431) ;  /* 0x00000ee000017945 */ /* 0x000fe20003800000 */
[----:B------:R-:W-:Y:S01]  /*12bc0*/  IMAD R3, R5, UR4, RZ ;  /* 0x0000000405037c24 */ /* 0x000fe2000f8e02ff */
[----:B---3--:R-:W-:Y:S01]  /*12bd0*/  SHF.R.S32.HI R152, RZ, 0x1f, R221 ;  /* 0x0000001fff987819 */ /* 0x008fe200000114dd */
[C---:B------:R-:W-:Y:S01]  /*12be0*/  IMAD.WIDE.U32 R6, R0.reuse, UR4, RZ ;  /* 0x0000000400067c25 */ /* 0x040fe2000f8e00ff */
[----:B------:R-:W-:Y:S02]  /*12bf0*/  SHF.R.S32.HI R156, RZ, 0x1f, R222 ;  /* 0x0000001fff9c7819 */ /* 0x000fe400000114de */
        /* <DEDUP_REMOVED lines=14> */
[----:B0-----:R-:W-:Y:S01]  /*12ce0*/  ISETP.NE.AND P0, PT, R9, 0x1, PT ;  /* 0x000000010900780c */ /* 0x001fe20003f05270 */
        /* <DEDUP_REMOVED lines=11> */
[----:B------:R-:W0:Y:S01]  /*12da0*/  @P0 LDC R8, c[0x0][0xcec] ;  /* 0x00033b00ff080b82 */ /* 0x000e220000000800 */
[----:B------:R-:W-:Y:S01]  /*12db0*/  IMAD.IADD R7, R7, 0x1, R0 ;  /* 0x0000000107077824 */ /* 0x000fe200078e0200 */
[----:B------:R-:W-:Y:S01]  /*12dc0*/  SHF.R.S32.HI R165, RZ, 0x1f, R233 ;  /* 0x0000001fffa57819 */ /* 0x000fe200000114e9 */
[----:B------:R-:W-:Y:S01]  /*12dd0*/  VIADD R179, R192, 0x50 ;  /* 0x00000050c0b37836 */ /* 0x000fe20000000000 */
[----:B------:R-:W-:Y:S01]  /*12de0*/  SHF.R.S32.HI R166, RZ, 0x1f, R234 ;  /* 0x0000001fffa67819 */ /* 0x000fe200000114ea */
[----:B------:R-:W-:Y:S01]  /*12df0*/  IMAD.WIDE.U32 R6, R220, UR4, R6 ;  /* 0x00000004dc067c25 */ /* 0x000fe2000f8e0006 */
[----:B------:R-:W-:-:S02]  /*12e00*/  SHF.R.S32.HI R167, RZ, 0x1f, R235 ;  /* 0x0000001fffa77819 */ /* 0x000fc400000114eb */
[----:B------:R-:W1:Y:S01]  /*12e10*/  @P0 LDC R0, c[0x0][0xcf0] ;  /* 0x00033c00ff000b82 */ /* 0x000e620000000800 */
        /* <DEDUP_REMOVED lines=36> */
[----:B------:R-:W-:-:S02]  /*13060*/  VIADD R197, R192, 0x30 ;  /* 0x00000030c0c57836 */ /* 0x000fc40000000000 */
[C---:B------:R-:W-:Y:S02]  /*13070*/  VIADD R199, R192.reuse, 0x28 ;  /* 0x00000028c0c77836 */ /* 0x040fe40000000000 */
[C---:B------:R-:W-:Y:S02]  /*13080*/  VIADD R201, R192.reuse, 0x20 ;  /* 0x00000020c0c97836 */ /* 0x040fe40000000000 */
[C---:B------:R-:W-:Y:S02]  /*13090*/  VIADD R203, R192.reuse, 0x18 ;  /* 0x00000018c0cb7836 */ /* 0x040fe40000000000 */
[C---:B------:R-:W-:Y:S02]  /*130a0*/  VIADD R205, R192.reuse, 0x10 ;  /* 0x00000010c0cd7836 */ /* 0x040fe40000000000 */
[----:B------:R-:W-:Y:S02]  /*130b0*/  VIADD R209, R192, 0x8 ;  /* 0x00000008c0d17836 */ /* 0x000fe40000000000 */
[----:B----4-:R-:W-:-:S04]  /*130c0*/  IMAD R3, R211, 0x40, R10 ;  /* 0x00000040d3037824 */ /* 0x010fc800078e020a */
[----:B0-----:R-:W-:-:S04]  /*130d0*/  @P0 IMAD.HI.U32 R8, R3, R8, RZ ;  /* 0x0000000803080227 */ /* 0x001fc800078e00ff */
[----:B------:R-:W-:Y:S01]  /*130e0*/  IMAD.MOV.U32 R5, RZ, RZ, R3 ;  /* 0x000000ffff057224 */ /* 0x000fe200078e0003 */
[----:B-1----:R-:W-:-:S05]  /*130f0*/  @P0 SHF.R.U32.HI R5, RZ, R0, R8 ;  /* 0x00000000ff050219 */ /* 0x002fca0000011608 */
        /* <DEDUP_REMOVED lines=16> */
[----:B------:R0:W1:Y:S01]  /*13200*/  SHFL.IDX PT, R13, R3, RZ, 0x1c1f ;  /* 0x001c1fff030d7589 */ /* 0x00006200000e0000 */
        /* <DEDUP_REMOVED lines=11> */
[----:B01----:R-:W-:-:S04]  /*132c0*/  @!P0 LEA R4, P1, R192, R13, 0x2 ;  /* 0x0000000dc0048211 */ /* 0x003fc800078210ff */
[----:B---3--:R-:W-:-:S05]  /*132d0*/  @!P0 LEA.HI.X R5, R192, R12, R212, 0x2, P1 ;  /* 0x0000000cc0058211 */ /* 0x008fca00008f14d4 */
[----:B------:R0:W-:Y:S01]  /*132e0*/  @!P0 ST.E.64 desc[UR42][R4.64], R24 ;  /* 0x0000001804008985 */ /* 0x0001e2000c101b2a */
[----:B------:R-:W-:-:S13]  /*132f0*/  ISETP.GE.AND P0, PT, R209, UR4, PT ;  /* 0x00000004d1007c0c */ /* 0x000fda000bf06270 */
[----:B0-----:R-:W-:-:S04]  /*13300*/  @!P0 LEA R4, P1, R209, R13, 0x2 ;  /* 0x0000000dd1048211 */ /* 0x001fc800078210ff */
[----:B------:R-:W-:Y:S02]  /*13310*/  @!P0 LEA.HI.X R5, R209, R12, R210, 0x2, P1 ;  /* 0x0000000cd1058211 */ /* 0x000fe400008f14d2 */
[----:B------:R-:W-:-:S03]  /*13320*/  ISETP.GE.AND P1, PT, R203, UR4, PT ;  /* 0x00000004cb007c0c */ /* 0x000fc6000bf26270 */
[----:B------:R0:W-:Y:S01]  /*13330*/  @!P0 ST.E.64 desc[UR42][R4.64], R28 ;  /* 0x0000001c04008985 */ /* 0x0001e2000c101b2a */
[----:B------:R-:W-:-:S13]  /*13340*/  ISETP.GE.AND P0, PT, R205, UR4, PT ;  /* 0x00000004cd007c0c */ /* 0x000fda000bf06270 */
[----:B0-----:R-:W-:-:S04]  /*13350*/  @!P0 LEA R4, P2, R205, R13, 0x2 ;  /* 0x0000000dcd048211 */ /* 0x001fc800078410ff */
[----:B------:R-:W-:-:S05]  /*13360*/  @!P0 LEA.HI.X R5, R205, R12, R208, 0x2, P2 ;  /* 0x0000000ccd058211 */ /* 0x000fca00010f14d0 */
[----:B------:R0:W-:Y:S01]  /*13370*/  @!P0 ST.E.64 desc[UR42][R4.64], R32 ;  /* 0x0000002004008985 */ /* 0x0001e2000c101b2a */
[----:B------:R-:W-:Y:S02]  /*13380*/  ISETP.GE.AND P0, PT, R201, UR4, PT ;  /* 0x00000004c9007c0c */ /* 0x000fe4000bf06270 */
        /* <DEDUP_REMOVED lines=13> */
[----:B------:R-:W-:Y:S02]  /*13460*/  @!P0 LEA.HI.X R5, R197, R12, R198, 0x2, P2 ;  /* 0x0000000cc5058211 */ /* 0x000fe400010f14c6 */
[----:B------:R-:W-:-:S03]  /*13470*/  ISETP.GE.AND P2, PT, R182, UR4, PT ;  /* 0x00000004b6007c0c */ /* 0x000fc6000bf46270 */
[----:B------:R0:W-:Y:S02]  /*13480*/  @!P0 ST.E.64 desc[UR42][R4.64], R48 ;  /* 0x0000003004008985 */ /* 0x0001e4000c101b2a */
[----:B0-----:R-:W-:-:S04]  /*13490*/  @!P1 LEA R4, P0, R191, R13, 0x2 ;  /* 0x0000000dbf049211 */ /* 0x001fc800078010ff */
[----:B------:R-:W-:Y:S02]  /*134a0*/  @!P1 LEA.HI.X R5, R191, R12, R196, 0x2, P0 ;  /* 0x0000000cbf059211 */ /* 0x000fe400000f14c4 */
[----:B------:R-:W-:-:S03]  /*134b0*/  ISETP.GE.AND P0, PT, R180, UR4, PT ;  /* 0x00000004b4007c0c */ /* 0x000fc6000bf06270 */
[----:B------:R0:W-:Y:S01]  /*134c0*/  @!P1 ST.E.64 desc[UR42][R4.64], R52 ;  /* 0x0000003404009985 */ /* 0x0001e2000c101b2a */
[----:B------:R-:W-:Y:S02]  /*134d0*/  ISETP.GE.AND P1, PT, R178, UR4, PT ;  /* 0x00000004b2007c0c */ /* 0x000fe4000bf26270 */
[----:B0-----:R-:W-:-:S11]  /*134e0*/  @!P2 LEA R4, P3, R182, R13, 0x2 ;  /* 0x0000000db604a211 */ /* 0x001fd600078610ff */
[-C--:B------:R-:W-:Y:S02]  /*134f0*/  @!P1 LEA R6, P6, R178, R13.reuse, 0x2 ;  /* 0x0000000db2069211 */ /* 0x080fe400078c10ff */
[-C--:B------:R-:W-:Y:S02]  /*13500*/  @!P2 LEA.HI.X R5, R182, R12.reuse, R183, 0x2, P3 ;  /* 0x0000000cb605a211 */ /* 0x080fe400018f14b7 */
[----:B------:R-:W-:Y:S02]  /*13510*/  ISETP.GE.AND P3, PT, R176, UR4, PT ;  /* 0x00000004b0007c0c */ /* 0x000fe4000bf66270 */
[----:B------:R-:W-:Y:S01]  /*13520*/  @!P1 LEA.HI.X R7, R178, R12, R179, 0x2, P6 ;  /* 0x0000000cb2079211 */ /* 0x000fe200030f14b3 */
[----:B------:R0:W-:Y:S02]  /*13530*/  @!P2 ST.E.64 desc[UR42][R4.64], R56 ;  /* 0x000000380400a985 */ /* 0x0001e4000c101b2a */
[----:B0-----:R-:W-:-:S04]  /*13540*/  @!P0 LEA R4, P2, R180, R13, 0x2 ;  /* 0x0000000db4048211 */ /* 0x001fc800078410ff */
[----:B------:R-:W-:-:S05]  /*13550*/  @!P0 LEA.HI.X R5, R180, R12, R181, 0x2, P2 ;  /* 0x0000000cb4058211 */ /* 0x000fca00010f14b5 */
[----:B------:R0:W-:Y:S01]  /*13560*/  @!P0 ST.E.64 desc[UR42][R4.64], R60 ;  /* 0x0000003c04008985 */ /* 0x0001e2000c101b2a */
[----:B------:R-:W-:-:S03]  /*13570*/  ISETP.GE.AND P0, PT, R170, UR4, PT ;  /* 0x00000004aa007c0c */ /* 0x000fc6000bf06270 */
[----:B------:R1:W-:Y:S01]  /*13580*/  @!P1 ST.E.64 desc[UR42][R6.64], R64 ;  /* 0x0000004006009985 */ /* 0x0003e2000c101b2a */
[----:B------:R-:W-:Y:S02]  /*13590*/  ISETP.GE.AND P1, PT, R237, UR4, PT ;  /* 0x00000004ed007c0c */ /* 0x000fe4000bf26270 */
[-C--:B0-----:R-:W-:Y:S02]  /*135a0*/  @!P3 LEA R4, P6, R176, R13.reuse, 0x2 ;  /* 0x0000000db004b211 */ /* 0x081fe400078c10ff */
[-C--:B-1----:R-:W-:Y:S02]  /*135b0*/  @!P4 LEA R6, P2, R174, R13.reuse, 0x2 ;  /* 0x0000000dae06c211 */ /* 0x082fe400078410ff */
        /* <DEDUP_REMOVED lines=9> */
[----:B0-----:R-:W-:-:S04]  /*13650*/  @!P0 LEA R4, P4, R170, R13, 0x2 ;  /* 0x0000000daa048211 */ /* 0x001fc800078810ff */
[-C--:B------:R-:W-:Y:S02]  /*13660*/  @!P0 LEA.HI.X R5, R170, R12.reuse, R171, 0x2, P4 ;  /* 0x0000000caa058211 */ /* 0x080fe400020f14ab */
[----:B------:R-:W-:Y:S02]  /*13670*/  ISETP.GE.AND P4, PT, R234, UR4, PT ;  /* 0x00000004ea007c0c */ /* 0x000fe4000bf86270 */
[CC--:B-1----:R-:W-:Y:S01]  /*13680*/  @!P1 LEA R6, P5, R237.reuse, R13.reuse, 0x2 ;  /* 0x0000000ded069211 */ /* 0x0c2fe200078a10ff */
        /* <DEDUP_REMOVED lines=13> */
[-C--:B------:R-:W-:Y:S02]  /*13760*/  @!P4 LEA.HI.X R7, R234, R12.reuse, R166, 0x2, P0 ;  /* 0x0000000cea07c211 */ /* 0x080fe400000f14a6 */
[----:B------:R-:W-:Y:S02]  /*13770*/  ISETP.GE.AND P0, PT, R230, UR4, PT ;  /* 0x00000004e6007c0c */ /* 0x000fe4000bf06270 */
[CC--:B---3--:R-:W-:Y:S01]  /*13780*/  @!P5 LEA R8, P6, R233.reuse, R13.reuse, 0x2 ;  /* 0x0000000de908d211 */ /* 0x0c8fe200078c10ff */
[----:B------:R1:W-:Y:S01]  /*13790*/  @!P4 ST.E.64 desc[UR42][R6.64], R96 ;  /* 0x000000600600c985 */ /* 0x0003e2000c101b2a */
[----:B------:R-:W-:Y:S02]  /*137a0*/  ISETP.GE.AND P4, PT, R228, UR4, PT ;  /* 0x00000004e4007c0c */ /* 0x000fe4000bf86270 */
[----:B------:R-:W-:Y:S02]  /*137b0*/  @!P5 LEA.HI.X R9, R233, R12, R165, 0x2, P6 ;  /* 0x0000000ce909d211 */ /* 0x000fe400030f14a5 */
[----:B0-----:R-:W-:-:S03]  /*137c0*/  @!P2 LEA R4, P6, R232, R13, 0x2 ;  /* 0x0000000de804a211 */ /* 0x001fc600078c10ff */
[----:B------:R0:W-:Y:S01]  /*137d0*/  @!P5 ST.E.64 desc[UR42][R8.64], R100 ;  /* 0x000000640800d985 */ /* 0x0001e2000c101b2a */
[----:B------:R-:W-:Y:S02]  /*137e0*/  ISETP.GE.AND P5, PT, R229, UR4, PT ;  /* 0x00000004e5007c0c */ /* 0x000fe4000bfa6270 */
[----:B------:R-:W-:Y:S02]  /*137f0*/  @!P2 LEA.HI.X R5, R232, R12, R21, 0x2, P6 ;  /* 0x0000000ce805a211 */ /* 0x000fe400030f1415 */
[----:B-1----:R-:W-:-:S03]  /*13800*/  @!P1 LEA R6, P3, R231, R13, 0x2 ;  /* 0x0000000de7069211 */ /* 0x002fc600078610ff */
[----:B------:R1:W-:Y:S01]  /*13810*/  @!P2 ST.E.64 desc[UR42][R4.64], R104 ;  /* 0x000000680400a985 */ /* 0x0003e2000c101b2a */
[-C--:B------:R-:W-:Y:S02]  /*13820*/  @!P1 LEA.HI.X R7, R231, R12.reuse, R20, 0x2, P3 ;  /* 0x0000000ce7079211 */ /* 0x080fe400018f1414 */
[----:B------:R-:W-:Y:S02]  /*13830*/  ISETP.GE.AND P3, PT, R227, UR4, PT ;  /* 0x00000004e3007c0c */ /* 0x000fe4000bf66270 */
[CC--:B0-----:R-:W-:Y:S01]  /*13840*/  @!P0 LEA R8, P6, R230.reuse, R13.reuse, 0x2 ;  /* 0x0000000de6088211 */ /* 0x0c1fe200078c10ff */
[----:B------:R0:W-:Y:S03]  /*13850*/  @!P1 ST.E.64 desc[UR42][R6.64], R108 ;  /* 0x0000006c06009985 */ /* 0x0001e6000c101b2a */
[----:B------:R-:W-:Y:S02]  /*13860*/  @!P0 LEA.HI.X R9, R230, R12, R164, 0x2, P6 ;  /* 0x0000000ce6098211 */ /* 0x000fe400030f14a4 */
[----:B-1----:R-:W-:-:S03]  /*13870*/  @!P5 LEA R4, P1, R229, R13, 0x2 ;  /* 0x0000000de504d211 */ /* 0x002fc600078210ff */
[----:B------:R1:W-:Y:S01]  /*13880*/  @!P0 ST.E.64 desc[UR42][R8.64], R112 ;  /* 0x0000007008008985 */ /* 0x0003e2000c101b2a */
[----:B------:R-:W-:Y:S02]  /*13890*/  ISETP.GE.AND P0, PT, R226, UR4, PT ;  /* 0x00000004e2007c0c */ /* 0x000fe4000bf06270 */
[-C--:B------:R-:W-:Y:S02]  /*138a0*/  @!P5 LEA.HI.X R5, R229, R12.reuse, R163, 0x2, P1 ;  /* 0x0000000ce505d211 */ /* 0x080fe400008f14a3 */
[----:B------:R-:W-:Y:S02]  /*138b0*/  ISETP.GE.AND P1, PT, R225, UR4, PT ;  /* 0x00000004e1007c0c */ /* 0x000fe4000bf26270 */
[C---:B0-----:R-:W-:Y:S01]  /*138c0*/  @!P4 LEA R6, P2, R228.reuse, R13, 0x2 ;  /* 0x0000000de406c211 */ /* 0x041fe200078410ff */
[----:B------:R0:W-:Y:S03]  /*138d0*/  @!P5 ST.E.64 desc[UR42][R4.64], R116 ;  /* 0x000000740400d985 */ /* 0x0001e6000c101b2a */
[----:B------:R-:W-:-:S02]  /*138e0*/  @!P4 LEA.HI.X R7, R228, R12, R162, 0x2, P2 ;  /* 0x0000000ce407c211 */ /* 0x000fc400010f14a2 */
[----:B------:R-:W-:Y:S02]  /*138f0*/  ISETP.GE.AND P2, PT, R222, UR4, PT ;  /* 0x00000004de007c0c */ /* 0x000fe4000bf46270 */
[CC--:B-1----:R-:W-:Y:S01]  /*13900*/  @!P3 LEA R8, P6, R227.reuse, R13.reuse, 0x2 ;  /* 0x0000000de308b211 */ /* 0x0c2fe200078c10ff */
[----:B------:R1:W-:Y:S01]  /*13910*/  @!P4 ST.E.64 desc[UR42][R6.64], R120 ;  /* 0x000000780600c985 */ /* 0x0003e2000c101b2a */
[----:B------:R-:W-:Y:S02]  /*13920*/  ISETP.GE.AND P4, PT, R224, UR4, PT ;  /* 0x00000004e0007c0c */ /* 0x000fe4000bf86270 */
[----:B------:R-:W-:Y:S02]  /*13930*/  @!P3 LEA.HI.X R9, R227, R12, R161, 0x2, P6 ;  /* 0x0000000ce309b211 */ /* 0x000fe400030f14a1 */
[----:B0-----:R-:W-:-:S03]  /*13940*/  @!P0 LEA R4, P5, R226, R13, 0x2 ;  /* 0x0000000de2048211 */ /* 0x001fc600078a10ff */
[----:B------:R0:W-:Y:S01]  /*13950*/  @!P3 ST.E.64 desc[UR42][R8.64], R124 ;  /* 0x0000007c0800b985 */ /* 0x0001e2000c101b2a */
[----:B------:R-:W-:Y:S02]  /*13960*/  ISETP.GE.AND P3, PT, R223, UR4, PT ;  /* 0x00000004df007c0c */ /* 0x000fe4000bf66270 */
[-C--:B------:R-:W-:Y:S02]  /*13970*/  @!P0 LEA.HI.X R5, R226, R12.reuse, R160, 0x2, P5 ;  /* 0x0000000ce2058211 */ /* 0x080fe400028f14a0 */
[----:B------:R-:W-:Y:S02]  /*13980*/  ISETP.GE.AND P5, PT, R221, UR4, PT ;  /* 0x00000004dd007c0c */ /* 0x000fe4000bfa6270 */
[C---:B-1----:R-:W-:Y:S01]  /*13990*/  @!P1 LEA R6, P6, R225.reuse, R13, 0x2 ;  /* 0x0000000de1069211 */ /* 0x042fe200078c10ff */
[----:B------:R1:W-:Y:S03]  /*139a0*/  @!P0 ST.E.64 desc[UR42][R4.64], R128 ;  /* 0x0000008004008985 */ /* 0x0003e6000c101b2a */
[----:B------:R-:W-:-:S03]  /*139b0*/  @!P1 LEA.HI.X R7, R225, R12, R159, 0x2, P6 ;  /* 0x0000000ce1079211 */ /* 0x000fc600030f149f */
[CC--:B0-----:R-:W-:Y:S02]  /*139c0*/  @!P3 LEA R8, P6, R223.reuse, R13.reuse, 0x2 ;  /* 0x0000000ddf08b211 */ /* 0x0c1fe400078c10ff */
[----:B------:R0:W-:Y:S02]  /*139d0*/  @!P1 ST.E.64 desc[UR42][R6.64], R132 ;  /* 0x0000008406009985 */ /* 0x0001e4000c101b2a */
[----:B------:R-:W-:Y:S02]  /*139e0*/  @!P3 LEA.HI.X R9, R223, R12, R157, 0x2, P6 ;  /* 0x0000000cdf09b211 */ /* 0x000fe400030f149d */
[----:B-1----:R-:W-:-:S04]  /*139f0*/  @!P4 LEA R4, P0, R224, R13, 0x2 ;  /* 0x0000000de004c211 */ /* 0x002fc800078010ff */
[-C--:B------:R-:W-:Y:S02]  /*13a00*/  @!P4 LEA.HI.X R5, R224, R12.reuse, R158, 0x2, P0 ;  /* 0x0000000ce005c211 */ /* 0x080fe400000f149e */
[CC--:B------:R-:W-:Y:S02]  /*13a10*/  @!P5 LEA R14, P0, R221.reuse, R13.reuse, 0x2 ;  /* 0x0000000ddd0ed211 */ /* 0x0c0fe400078010ff */
[C---:B0-----:R-:W-:Y:S01]  /*13a20*/  @!P2 LEA R6, P1, R222.reuse, R13, 0x2 ;  /* 0x0000000dde06a211 */ /* 0x041fe200078210ff */
[----:B------:R4:W-:Y:S01]  /*13a30*/  @!P4 ST.E.64 desc[UR42][R4.64], R136 ;  /* 0x000000880400c985 */ /* 0x0009e2000c101b2a */
[-C--:B------:R-:W-:Y:S02]  /*13a40*/  @!P5 LEA.HI.X R15, R221, R12.reuse, R152, 0x2, P0 ;  /* 0x0000000cdd0fd211 */ /* 0x080fe400000f1498 */
[----:B------:R-:W-:Y:S01]  /*13a50*/  @!P2 LEA.HI.X R7, R222, R12, R156, 0x2, P1 ;  /* 0x0000000cde07a211 */ /* 0x000fe200008f149c */
[----:B------:R4:W-:Y:S04]  /*13a60*/  @!P3 ST.E.64 desc[UR42][R8.64], R140 ;  /* 0x0000008c0800b985 */ /* 0x0009e8000c101b2a */
[----:B------:R4:W-:Y:S04]  /*13a70*/  @!P2 ST.E.64 desc[UR42][R6.64], R144 ;  /* 0x000000900600a985 */ /* 0x0009e8000c101b2a */
[----:B------:R4:W-:Y:S02]  /*13a80*/  @!P5 ST.E.64 desc[UR42][R14.64], R148 ;  /* 0x000000940e00d985 */ /* 0x0009e4000c101b2a */
.L_x_4432:
[----:B------:R-:W-:Y:S05]  /*13a90*/  BSYNC B1 ;  /* 0x0000000000017941 */ /* 0x000fea0003800000 */
.L_x_4431:
[----:B------:R-:W-:Y:S01]  /*13aa0*/  VIADD R11, R11, 0x8 ;  /* 0x000000080b0b7836 */ /* 0x000fe20000000000 */
[----:B0-----:R-:W0:Y:S04]  /*13ab0*/  SHFL.IDX PT, R10, R10, 0x1, 0x1c1f ;  /* 0x003c1f000a0a7f89 */ /* 0x001e2800000e0000 */
[----:B------:R-:W-:Y:S01]  /*13ac0*/  ISETP.GE.AND P0, PT, R11, R0, PT ;  /* 0x000000000b00720c */ /* 0x000fe20003f06270 */
[----:B------:R-:W0:-:S12]  /*13ad0*/  SHFL.IDX PT, R3, R3, 0x1, 0x1c1f ;  /* 0x003c1f0003037f89 */ /* 0x000e1800000e0000 */
[----:B------:R-:W-:Y:S05]  /*13ae0*/  @P0 BRA `(.L_x_4430) ;  /* 0x0000001400d00947 */ /* 0x000fea0003800000 */
[----:B------:R-:W-:Y:S02]  /*13af0*/  ULDC UR4, c[0x0][0xbc8] ;  /* 0x0002f20000047ab9 */ /* 0x000fe40000000800 */
[----:B------:R-:W-:Y:S02]  /*13b00*/  ISETP.GE.AND P4, PT, R192, UR4, PT ;  /* 0x00000004c0007c0c */ /* 0x000fe4000bf86270 */
[----:B------:R-:W-:Y:S02]  /*13b10*/  ISETP.GE.AND P2, PT, R209, UR4, PT ;  /* 0x00000004d1007c0c */ /* 0x000fe4000bf46270 */
[----:B------:R-:W-:Y:S02]  /*13b20*/  ISETP.GE.AND P1, PT, R205, UR4, PT ;  /* 0x00000004cd007c0c */ /* 0x000fe4000bf26270 */
[----:B------:R-:W-:-:S07]  /*13b30*/  ISETP.GE.AND P0, PT, R203, UR4, PT ;  /* 0x00000004cb007c0c */ /* 0x000fce000bf06270 */
[----:B0---4-:R-:W-:-:S04]  /*13b40*/  @!P4 LEA R4, P3, R192, R3, 0x2 ;  /* 0x00000003c004c211 */ /* 0x011fc800078610ff */
[-C--:B------:R-:W-:Y:S02]  /*13b50*/  @!P4 LEA.HI.X R5, R192, R10.reuse, R212, 0x2, P3 ;  /* 0x0000000ac005c211 */ /* 0x080fe400018f14d4 */
[----:B------:R-:W-:Y:S02]  /*13b60*/  ISETP.GE.AND P3, PT, R201, UR4, PT ;  /* 0x00000004c9007c0c */ /* 0x000fe4000bf66270 */
[----:B------:R-:W-:Y:S01]  /*13b70*/  @!P1 LEA R6, P5, R205, R3, 0x2 ;  /* 0x00000003cd069211 */ /* 0x000fe200078a10ff */
        /* <DEDUP_REMOVED lines=13> */
[----:B----4-:R-:W-:Y:S02]  /*13c50*/  @!P4 LEA R6, P2, R199, R3, 0x2 ;  /* 0x00000003c706c211 */ /* 0x010fe400078410ff */
[----:B------:R-:W-:-:S02]  /*13c60*/  @!P3 LEA.HI.X R5, R201, R10, R202, 0x2, P1 ;  /* 0x0000000ac905b211 */ /* 0x000fc400008f14ca */
[----:B------:R-:W-:Y:S02]  /*13c70*/  ISETP.GE.AND P1, PT, R182, UR4, PT ;  /* 0x00000004b6007c0c */ /* 0x000fe4000bf26270 */
[-C--:B------:R-:W-:Y:S01]  /*13c80*/  @!P4 LEA.HI.X R7, R199, R10.reuse, R200, 0x2, P2 ;  /* 0x0000000ac707c211 */ /* 0x080fe200010f14c8 */
[----:B------:R0:W-:Y:S01]  /*13c90*/  @!P3 ST.E.64 desc[UR42][R4.64], R42 ;  /* 0x0000002a0400b985 */ /* 0x0001e2000c101b2a */
[----:B------:R-:W-:Y:S02]  /*13ca0*/  ISETP.GE.AND P2, PT, R180, UR4, PT ;  /* 0x00000004b4007c0c */ /* 0x000fe4000bf46270 */
[C---:B-----5:R-:W-:Y:S01]  /*13cb0*/  @!P5 LEA R8, P6, R197.reuse, R3, 0x2 ;  /* 0x00000003c508d211 */ /* 0x060fe200078c10ff */
[----:B------:R4:W-:Y:S01]  /*13cc0*/  @!P4 ST.E.64 desc[UR42][R6.64], R46 ;  /* 0x0000002e0600c985 */ /* 0x0009e2000c101b2a */
[----:B------:R-:W-:Y:S02]  /*13cd0*/  ISETP.GE.AND P3, PT, R178, UR4, PT ;  /* 0x00000004b2007c0c */ /* 0x000fe4000bf66270 */
[----:B------:R-:W-:-:S02]  /*13ce0*/  @!P5 LEA.HI.X R9, R197, R10, R198, 0x2, P6 ;  /* 0x0000000ac509d211 */ /* 0x000fc400030f14c6 */
[----:B------:R-:W-:-:S03]  /*13cf0*/  ISETP.GE.AND P4, PT, R176, UR4, PT ;  /* 0x00000004b0007c0c */ /* 0x000fc6000bf86270 */
[----:B------:R5:W-:Y:S01]  /*13d00*/  @!P5 ST.E.64 desc[UR42][R8.64], R50 ;  /* 0x000000320800d985 */ /* 0x000be2000c101b2a */
[CC--:B0-----:R-:W-:Y:S02]  /*13d10*/  @!P0 LEA R4, P6, R191.reuse, R3.reuse, 0x2 ;  /* 0x00000003bf048211 */ /* 0x0c1fe400078c10ff */
[CC--:B----4-:R-:W-:Y:S02]  /*13d20*/  @!P1 LEA R6, P5, R182.reuse, R3.reuse, 0x2 ;  /* 0x00000003b6069211 */ /* 0x0d0fe400078a10ff */
[-C--:B------:R-:W-:Y:S02]  /*13d30*/  @!P0 LEA.HI.X R5, R191, R10.reuse, R196, 0x2, P6 ;  /* 0x0000000abf058211 */ /* 0x080fe400030f14c4 */
[----:B------:R-:W-:Y:S02]  /*13d40*/  @!P1 LEA.HI.X R7, R182, R10, R183, 0x2, P5 ;  /* 0x0000000ab6079211 */ /* 0x000fe400028f14b7 */
[----:B------:R-:W-:Y:S01]  /*13d50*/  ISETP.GE.AND P5, PT, R174, UR4, PT ;  /* 0x00000004ae007c0c */ /* 0x000fe2000bfa6270 */
[----:B------:R0:W-:Y:S01]  /*13d60*/  @!P0 ST.E.64 desc[UR42][R4.64], R54 ;  /* 0x0000003604008985 */ /* 0x0001e2000c101b2a */
[----:B-----5:R-:W-:-:S02]  /*13d70*/  @!P2 LEA R8, P6, R180, R3, 0x2 ;  /* 0x00000003b408a211 */ /* 0x020fc400078c10ff */
[----:B------:R-:W-:Y:S01]  /*13d80*/  ISETP.GE.AND P0, PT, R172, UR4, PT ;  /* 0x00000004ac007c0c */ /* 0x000fe2000bf06270 */
[----:B------:R4:W-:Y:S01]  /*13d90*/  @!P1 ST.E.64 desc[UR42][R6.64], R58 ;  /* 0x0000003a06009985 */ /* 0x0009e2000c101b2a */
[----:B------:R-:W-:Y:S02]  /*13da0*/  @!P2 LEA.HI.X R9, R180, R10, R181, 0x2, P6 ;  /* 0x0000000ab409a211 */ /* 0x000fe400030f14b5 */
[----:B------:R-:W-:-:S03]  /*13db0*/  ISETP.GE.AND P1, PT, R170, UR4, PT ;  /* 0x00000004aa007c0c */ /* 0x000fc6000bf26270 */
[----:B------:R5:W-:Y:S01]  /*13dc0*/  @!P2 ST.E.64 desc[UR42][R8.64], R62 ;  /* 0x0000003e0800a985 */ /* 0x000be2000c101b2a */
[-C--:B0-----:R-:W-:Y:S02]  /*13dd0*/  @!P3 LEA R4, P6, R178, R3.reuse, 0x2 ;  /* 0x00000003b204b211 */ /* 0x081fe400078c10ff */
[-C--:B----4-:R-:W-:Y:S02]  /*13de0*/  @!P4 LEA R6, P2, R176, R3.reuse, 0x2 ;  /* 0x00000003b006c211 */ /* 0x090fe400078410ff */
[-C--:B------:R-:W-:Y:S02]  /*13df0*/  @!P3 LEA.HI.X R5, R178, R10.reuse, R179, 0x2, P6 ;  /* 0x0000000ab205b211 */ /* 0x080fe400030f14b3 */
[----:B------:R-:W-:Y:S02]  /*13e00*/  @!P4 LEA.HI.X R7, R176, R10, R177, 0x2, P2 ;  /* 0x0000000ab007c211 */ /* 0x000fe400010f14b1 */
[----:B------:R-:W-:Y:S01]  /*13e10*/  ISETP.GE.AND P2, PT, R237, UR4, PT ;  /* 0x00000004ed007c0c */ /* 0x000fe2000bf46270 */
[----:B------:R0:W-:Y:S01]  /*13e20*/  @!P3 ST.E.64 desc[UR42][R4.64], R66 ;  /* 0x000000420400b985 */ /* 0x0001e2000c101b2a */
[----:B-----5:R-:W-:-:S03]  /*13e30*/  @!P5 LEA R8, P6, R174, R3, 0x2 ;  /* 0x00000003ae08d211 */ /* 0x020fc600078c10ff */
[----:B------:R4:W-:Y:S01]  /*13e40*/  @!P4 ST.E.64 desc[UR42][R6.64], R70 ;  /* 0x000000460600c985 */ /* 0x0009e2000c101b2a */
[----:B------:R-:W-:-:S05]  /*13e50*/  @!P5 LEA.HI.X R9, R174, R10, R175, 0x2, P6 ;  /* 0x0000000aae09d211 */ /* 0x000fca00030f14af */
[----:B------:R5:W-:Y:S01]  /*13e60*/  @!P5 ST.E.64 desc[UR42][R8.64], R74 ;  /* 0x0000004a0800d985 */ /* 0x000be2000c101b2a */
[----:B------:R-:W-:Y:S02]  /*13e70*/  ISETP.GE.AND P5, PT, R236, UR4, PT ;  /* 0x00000004ec007c0c */ /* 0x000fe4000bfa6270 */
[----:B0-----:R-:W-:-:S04]  /*13e80*/  @!P0 LEA R4, P4, R172, R3, 0x2 ;  /* 0x00000003ac048211 */ /* 0x001fc800078810ff */
[-C--:B------:R-:W-:Y:S02]  /*13e90*/  @!P0 LEA.HI.X R5, R172, R10.reuse, R173, 0x2, P4 ;  /* 0x0000000aac058211 */ /* 0x080fe400020f14ad */
[----:B------:R-:W-:Y:S02]  /*13ea0*/  ISETP.GE.AND P4, PT, R235, UR4, PT ;  /* 0x00000004eb007c0c */ /* 0x000fe4000bf86270 */
[CC--:B----4-:R-:W-:Y:S01]  /*13eb0*/  @!P1 LEA R6, P3, R170.reuse, R3.reuse, 0x2 ;  /* 0x00000003aa069211 */ /* 0x0d0fe200078610ff */
[----:B------:R0:W-:Y:S01]  /*13ec0*/  @!P0 ST.E.64 desc[UR42][R4.64], R78 ;  /* 0x0000004e04008985 */ /* 0x0001e2000c101b2a */
[----:B-----5:R-:W-:Y:S02]  /*13ed0*/  @!P2 LEA R8, P6, R237, R3, 0x2 ;  /* 0x00000003ed08a211 */ /* 0x020fe400078c10ff */
        /* <DEDUP_REMOVED lines=9> */
[----:B----4-:R-:W-:-:S03]  /*13f70*/  @!P4 LEA R6, P0, R235, R3, 0x2 ;  /* 0x00000003eb06c211 */ /* 0x010fc600078010ff */
[----:B------:R0:W-:Y:S01]  /*13f80*/  @!P5 ST.E.64 desc[UR42][R4.64], R90 ;  /* 0x0000005a0400d985 */ /* 0x0001e2000c101b2a */
[----:B------:R-:W-:Y:S02]  /*13f90*/  ISETP.GE.AND P5, PT, R230, UR4, PT ;  /* 0x00000004e6007c0c */ /* 0x000fe4000bfa6270 */
[-C--:B------:R-:W-:Y:S02]  /*13fa0*/  @!P4 LEA.HI.X R7, R235, R10.reuse, R167, 0x2, P0 ;  /* 0x0000000aeb07c211 */ /* 0x080fe400000f14a7 */
[----:B------:R-:W-:Y:S02]  /*13fb0*/  ISETP.GE.AND P0, PT, R231, UR4, PT ;  /* 0x00000004e7007c0c */ /* 0x000fe4000bf06270 */
[C---:B-----5:R-:W-:Y:S01]  /*13fc0*/  @!P3 LEA R8, P6, R234.reuse, R3, 0x2 ;  /* 0x00000003ea08b211 */ /* 0x060fe200078c10ff */
[----:B------:R4:W-:Y:S01]  /*13fd0*/  @!P4 ST.E.64 desc[UR42][R6.64], R94 ;  /* 0x0000005e0600c985 */ /* 0x0009e2000c101b2a */
[----:B------:R-:W-:Y:S02]  /*13fe0*/  ISETP.GE.AND P4, PT, R229, UR4, PT ;  /* 0x00000004e5007c0c */ /* 0x000fe4000bf86270 */
[----:B------:R-:W-:-:S02]  /*13ff0*/  @!P3 LEA.HI.X R9, R234, R10, R166, 0x2, P6 ;  /* 0x0000000aea09b211 */ /* 0x000fc400030f14a6 */
[----:B0-----:R-:W-:-:S03]  /*14000*/  @!P2 LEA R4, P6, R233, R3, 0x2 ;  /* 0x00000003e904a211 */ /* 0x001fc600078c10ff */
[----:B------:R0:W-:Y:S01]  /*14010*/  @!P3 ST.E.64 desc[UR42][R8.64], R98 ;  /* 0x000000620800b985 */ /* 0x0001e2000c101b2a */
[----:B------:R-:W-:Y:S02]  /*14020*/  @!P2 LEA.HI.X R5, R233, R10, R165, 0x2, P6 ;  /* 0x0000000ae905a211 */ /* 0x000fe400030f14a5 */
[----:B----4-:R-:W-:-:S03]  /*14030*/  @!P1 LEA R6, P3, R232, R3, 0x2 ;  /* 0x00000003e8069211 */ /* 0x010fc600078610ff */
[----:B------:R-:W-:Y:S01]  /*14040*/  @!P2 ST.E.64 desc[UR42][R4.64], R102 ;  /* 0x000000660400a985 */ /* 0x000fe2000c101b2a */
[-C--:B------:R-:W-:Y:S02]  /*14050*/  @!P4 LEA R14, P2, R229, R3.reuse, 0x2 ;  /* 0x00000003e50ec211 */ /* 0x080fe400078410ff */
[-C--:B------:R-:W-:Y:S02]  /*14060*/  @!P1 LEA.HI.X R7, R232, R10.reuse, R21, 0x2, P3 ;  /* 0x0000000ae8079211 */ /* 0x080fe400018f1415 */
[----:B------:R-:W-:Y:S02]  /*14070*/  ISETP.GE.AND P3, PT, R228, UR4, PT ;  /* 0x00000004e4007c0c */ /* 0x000fe4000bf66270 */
[CC--:B0-----:R-:W-:Y:S01]  /*14080*/  @!P0 LEA R8, P6, R231.reuse, R3.reuse, 0x2 ;  /* 0x00000003e7088211 */ /* 0x0c1fe200078c10ff */
[----:B------:R0:W-:Y:S01]  /*14090*/  @!P1 ST.E.64 desc[UR42][R6.64], R106 ;  /* 0x0000006a06009985 */ /* 0x0001e2000c101b2a */
[----:B---3--:R-:W-:Y:S02]  /*140a0*/  @!P5 LEA R12, P1, R230, R3, 0x2 ;  /* 0x00000003e60cd211 */ /* 0x008fe400078210ff */
[----:B------:R-:W-:-:S02]  /*140b0*/  @!P0 LEA.HI.X R9, R231, R10, R20, 0x2, P6 ;  /* 0x0000000ae7098211 */ /* 0x000fc400030f1414 */
[-C--:B-1----:R-:W-:Y:S02]  /*140c0*/  @!P5 LEA.HI.X R13, R230, R10.reuse, R164, 0x2, P1 ;  /* 0x0000000ae60dd211 */ /* 0x082fe400008f14a4 */
[----:B------:R-:W-:Y:S01]  /*140d0*/  ISETP.GE.AND P1, PT, R226, UR4, PT ;  /* 0x00000004e2007c0c */ /* 0x000fe2000bf26270 */
[----:B------:R1:W-:Y:S01]  /*140e0*/  @!P0 ST.E.64 desc[UR42][R8.64], R110 ;  /* 0x0000006e08008985 */ /* 0x0003e2000c101b2a */
[----:B------:R-:W-:Y:S02]  /*140f0*/  ISETP.GE.AND P0, PT, R227, UR4, PT ;  /* 0x00000004e3007c0c */ /* 0x000fe4000bf06270 */
[C---:B------:R-:W-:Y:S01]  /*14100*/  @!P3 LEA R20, P6, R228.reuse, R3, 0x2 ;  /* 0x00000003e414b211 */ /* 0x040fe200078c10ff */
[----:B------:R-:W-:Y:S01]  /*14110*/  @!P5 ST.E.64 desc[UR42][R12.64], R114 ;  /* 0x000000720c00d985 */ /* 0x000fe2000c101b2a */
[-C--:B------:R-:W-:Y:S02]  /*14120*/  @!P4 LEA.HI.X R15, R229, R10.reuse, R163, 0x2, P2 ;  /* 0x0000000ae50fc211 */ /* 0x080fe400010f14a3 */
[----:B------:R-:W-:-:S02]  /*14130*/  @!P3 LEA.HI.X R21, R228, R10, R162, 0x2, P6 ;  /* 0x0000000ae415b211 */ /* 0x000fc400030f14a2 */
[----:B------:R-:W-:Y:S01]  /*14140*/  ISETP.GE.AND P2, PT, R223, UR4, PT ;  /* 0x00000004df007c0c */ /* 0x000fe2000bf46270 */
[----:B------:R3:W-:Y:S01]  /*14150*/  @!P4 ST.E.64 desc[UR42][R14.64], R118 ;  /* 0x000000760e00c985 */ /* 0x0007e2000c101b2a */
[----:B------:R-:W-:Y:S02]  /*14160*/  ISETP.GE.AND P4, PT, R225, UR4, PT ;  /* 0x00000004e1007c0c */ /* 0x000fe4000bf86270 */
[-C--:B0-----:R-:W-:Y:S01]  /*14170*/  @!P1 LEA R6, P6, R226, R3.reuse, 0x2 ;  /* 0x00000003e2069211 */ /* 0x081fe200078c10ff */
[----:B------:R0:W-:Y:S01]  /*14180*/  @!P3 ST.E.64 desc[UR42][R20.64], R122 ;  /* 0x0000007a1400b985 */ /* 0x0001e2000c101b2a */
[C---:B------:R-:W-:Y:S02]  /*14190*/  @!P0 LEA R4, P5, R227.reuse, R3, 0x2 ;  /* 0x00000003e3048211 */ /* 0x040fe400078a10ff */
[----:B------:R-:W-:Y:S02]  /*141a0*/  ISETP.GE.AND P3, PT, R224, UR4, PT ;  /* 0x00000004e0007c0c */ /* 0x000fe4000bf66270 */
[----:B------:R-:W-:-:S02]  /*141b0*/  @!P0 LEA.HI.X R5, R227, R10, R161, 0x2, P5 ;  /* 0x0000000ae3058211 */ /* 0x000fc400028f14a1 */
[----:B------:R-:W-:Y:S02]  /*141c0*/  ISETP.GE.AND P5, PT, R222, UR4, PT ;  /* 0x00000004de007c0c */ /* 0x000fe4000bfa6270 */
[----:B------:R-:W-:Y:S01]  /*141d0*/  @!P1 LEA.HI.X R7, R226, R10, R160, 0x2, P6 ;  /* 0x0000000ae2079211 */ /* 0x000fe200030f14a0 */
[----:B------:R4:W-:Y:S01]  /*141e0*/  @!P0 ST.E.64 desc[UR42][R4.64], R126 ;  /* 0x0000007e04008985 */ /* 0x0009e2000c101b2a */
[----:B-1----:R-:W-:-:S03]  /*141f0*/  @!P4 LEA R8, P0, R225, R3, 0x2 ;  /* 0x00000003e108c211 */ /* 0x002fc600078010ff */
[----:B------:R4:W-:Y:S01]  /*14200*/  @!P1 ST.E.64 desc[UR42][R6.64], R130 ;  /* 0x0000008206009985 */ /* 0x0009e2000c101b2a */
[-C--:B---3--:R-:W-:Y:S02]  /*14210*/  @!P2 LEA R14, P1, R223, R3.reuse, 0x2 ;  /* 0x00000003df0ea211 */ /* 0x088fe400078210ff */
[-C--:B------:R-:W-:Y:S02]  /*14220*/  @!P3 LEA R12, P6, R224, R3.reuse, 0x2 ;  /* 0x00000003e00cb211 */ /* 0x080fe400078c10ff */
[-C--:B------:R-:W-:Y:S02]  /*14230*/  @!P4 LEA.HI.X R9, R225, R10.reuse, R159, 0x2, P0 ;  /* 0x0000000ae109c211 */ /* 0x080fe400000f149f */
[----:B0-----:R-:W-:Y:S02]  /*14240*/  @!P5 LEA R20, P0, R222, R3, 0x2 ;  /* 0x00000003de14d211 */ /* 0x001fe400078010ff */
[-C--:B------:R-:W-:Y:S01]  /*14250*/  @!P3 LEA.HI.X R13, R224, R10.reuse, R158, 0x2, P6 ;  /* 0x0000000ae00db211 */ /* 0x080fe200030f149e */
[----:B------:R4:W-:Y:S01]  /*14260*/  @!P4 ST.E.64 desc[UR42][R8.64], R134 ;  /* 0x000000860800c985 */ /* 0x0009e2000c101b2a */
[----:B------:R-:W-:-:S02]  /*14270*/  @!P2 LEA.HI.X R15, R223, R10, R157, 0x2, P1 ;  /* 0x0000000adf0fa211 */ /* 0x000fc400008f149d */
[----:B------:R-:W-:Y:S01]  /*14280*/  @!P5 LEA.HI.X R21, R222, R10, R156, 0x2, P0 ;  /* 0x0000000ade15d211 */ /* 0x000fe200000f149c */
[----:B------:R4:W-:Y:S01]  /*14290*/  @!P3 ST.E.64 desc[UR42][R12.64], R138 ;  /* 0x0000008a0c00b985 */ /* 0x0009e2000c101b2a */
[----:B------:R-:W-:-:S03]  /*142a0*/  ISETP.GE.AND P0, PT, R221, UR4, PT ;  /* 0x00000004dd007c0c */ /* 0x000fc6000bf06270 */
[----:B------:R4:W-:Y:S04]  /*142b0*/  @!P2 ST.E.64 desc[UR42][R14.64], R142 ;  /* 0x0000008e0e00a985 */ /* 0x0009e8000c101b2a */
[----:B------:R4:W-:Y:S06]  /*142c0*/  @!P5 ST.E.64 desc[UR42][R20.64], R146 ;  /* 0x000000921400d985 */ /* 0x0009ec000c101b2a */
[----:B------:R-:W-:Y:S05]  /*142d0*/  @P0 BRA `(.L_x_4430) ;  /* 0x0000000c00d40947 */ /* 0x000fea0003800000 */
[----:B----4-:R-:W-:-:S04]  /*142e0*/  LEA R4, P0, R221, R3, 0x2 ;  /* 0x00000003dd047211 */ /* 0x010fc800078010ff */
[----:B------:R-:W-:-:S05]  /*142f0*/  LEA.HI.X R5, R221, R10, R152, 0x2, P0 ;  /* 0x0000000add057211 */ /* 0x000fca00000f1498 */
[----:B------:R0:W-:Y:S01]  /*14300*/  ST.E.64 desc[UR42][R4.64], R150 ;  /* 0x0000009604007985 */ /* 0x0001e2000c101b2a */
[----:B------:R-:W-:Y:S05]  /*14310*/  BRA `(.L_x_4430) ;  /* 0x0000000c00c47947 */ /* 0x000fea0003800000 */
.L_x_4424:
[----:B------:R-:W-:Y:S01]  /*14320*/  ULDC.64 UR6, c[0x0][0xd08] ;  /* 0x0003420000067ab9 */ /* 0x000fe20000000a00 */
[----:B------:R-:W-:Y:S01]  /*14330*/  ULDC.64 UR4, c[0x0][0xd00] ;  /* 0x0003400000047ab9 */ /* 0x000fe20000000a00 */
[----:B------:R-:W-:Y:S01]  /*14340*/  ISETP.NE.U32.AND P1, PT, RZ, UR6, PT ;  /* 0x00000006ff007c0c */ /* 0x000fe2000bf25070 */
[----:B------:R-:W-:Y:S01]  /*14350*/  IMAD.MOV.U32 R3, RZ, RZ, RZ ;  /* 0x000000ffff037224 */ /* 0x000fe200078e00ff */
[----:B------:R-:W-:Y:S02]  /*14360*/  ISETP.NE.U32.AND P0, PT, RZ, UR4, PT ;  /* 0x00000004ff007c0c */ /* 0x000fe4000bf05070 */
[----:B------:R-:W-:Y:S02]  /*14370*/  ISETP.NE.AND.EX P1, PT, RZ, UR7, PT, P1 ;  /* 0x00000007ff007c0c */ /* 0x000fe4000bf25310 */
[----:B-1----:R-:W-:Y:S02]  /*14380*/  IADD3 R4, P2, R212, UR4, RZ ;  /* 0x00000004d4047c10 */ /* 0x002fe4000ff5e0ff */
[----:B------:R-:W-:-:S02]  /*14390*/  ISETP.NE.AND.EX P0, PT, RZ, UR5, PT, P0 ;  /* 0x00000005ff007c0c */ /* 0x000fc4000bf05300 */
[----:B0-----:R-:W-:Y:S01]  /*143a0*/  IADD3.X R5, R213, UR5, RZ, P2, !PT ;  /* 0x00000005d5057c10 */ /* 0x001fe200097fe4ff */
[----:B------:R-:W-:Y:S02]  /*143b0*/  ULDC UR4, c[0x0][0xb88] ;  /* 0x0002e20000047ab9 */ /* 0x000fe40000000800 */
[----:B------:R-:W-:-:S04]  /*143c0*/  IMAD.U32 R0, RZ, RZ, UR4 ;  /* 0x00000004ff007e24 */ /* 0x000fc8000f8e00ff */
[----:B------:R-:W-:-:S04]  /*143d0*/  @P1 IADD3 R212, P2, R212, UR6, RZ ;  /* 0x00000006d4d41c10 */ /* 0x000fc8000ff5e0ff */
[----:B------:R-:W-:Y:S01]  /*143e0*/  @P1 IADD3.X R213, R213, UR7, RZ, P2, !PT ;  /* 0x00000007d5d51c10 */ /* 0x000fe200097fe4ff */
[----:B------:R0:W5:Y:S04]  /*143f0*/  @P0 LDG.E R3, desc[UR42][R4.64] ;  /* 0x0000002a04030981 */ /* 0x000168000c1e1900 */
[----:B------:R0:W5:Y:S01]  /*14400*/  @P1 LDG.E R0, desc[UR42][R212.64] ;  /* 0x0000002ad4001981 */ /* 0x000162000c1e1900 */
[----:B------:R-:W-:Y:S01]  /*14410*/  ISETP.NE.AND P2, PT, R210, RZ, PT ;  /* 0x000000ffd200720c */ /* 0x000fe20003f45270 */
[----:B------:R-:W1:-:S12]  /*14420*/  S2R R6, SR_TID.X ;  /* 0x0000000000067919 */ /* 0x000e580000002100 */
[----:B------:R-:W4:Y:S01]  /*14430*/  @!P2 LDC R210, c[0x0][0xbd4] ;  /* 0x0002f500ffd2ab82 */ /* 0x000f220000000800 */
[----:B-1----:R-:W-:Y:S01]  /*14440*/  VIADD R30, R6, 0xffffff80 ;  /* 0xffffff80061e7836 */ /* 0x002fe20000000000 */
[----:B----4-:R-:W-:-:S04]  /*14450*/  ISETP.GT.AND P2, PT, R210, 0x1, PT ;  /* 0x00000001d200780c */ /* 0x010fc80003f44270 */
[----:B------:R-:W-:Y:S01]  /*14460*/  ISETP.GT.AND P3, PT, R30, 0x3f, PT ;  /* 0x0000003f1e00780c */ /* 0x000fe20003f64270 */
[----:B0-----:R-:W-:-:S12]  /*14470*/  @P1 BRA `(.L_x_4433) ;  /* 0x0000000000101947 */ /* 0x001fd80003800000 */
[----:B------:R-:W-:Y:S05]  /*14480*/  @!P0 BRA `(.L_x_4433) ;  /* 0x00000000000c8947 */ /* 0x000fea0003800000 */
[----:B------:R-:W4:Y:S04]  /*14490*/  LDG.E R7, desc[UR42][R4.64] ;  /* 0x0000002a04077981 */ /* 0x000f28000c1e1900 */
[----:B-----5:R-:W4:Y:S02]  /*144a0*/  LDG.E R0, desc[UR42][R4.64+0x4] ;  /* 0x0000042a04007981 */ /* 0x020f24000c1e1900 */
[----:B----4-:R-:W-:-:S07]  /*144b0*/  IMAD.IADD R0, R0, 0x1, -R7 ;  /* 0x0000000100007824 */ /* 0x010fce00078e0a07 */
.L_x_4433:
[----:B------:R-:W4:Y:S01]  /*144c0*/  LDL.LU R4, [R1+0x38] ;  /* 0x0000380001047983 */ /* 0x000f220000300800 */
[----:B------:R-:W-:Y:S01]  /*144d0*/  BSSY B1, `(.L_x_4434) ;  /* 0x0000037000017945 */ /* 0x000fe20003800000 */
[----:B------:R-:W-:Y:S02]  /*144e0*/  SEL R209, R209, RZ, !P0 ;  /* 0x000000ffd1d17207 */ /* 0x000fe40004000000 */
[----:B-----5:R-:W-:Y:S02]  /*144f0*/  SHF.R.S32.HI R26, RZ, 0x1f, R3 ;  /* 0x0000001fff1a7819 */ /* 0x020fe40000011403 */
[----:B----4-:R-:W-:Y:S01]  /*14500*/  SEL R28, R4, RZ, !P0 ;  /* 0x000000ff041c7207 */ /* 0x010fe20004000000 */
[----:B------:R-:W-:Y:S06]  /*14510*/  @P3 BRA `(.L_x_4435) ;  /* 0x0000000000c83947 */ /* 0x000fec0003800000 */
[----:B------:R-:W0:Y:S01]  /*14520*/  S2R R4, SR_TID.X ;  /* 0x0000000000047919 */ /* 0x000e220000002100 */
[----:B------:R-:W1:Y:S02]  /*14530*/  LDC R31, c[0x0][0xce8] ;  /* 0x00033a00ff1f7b82 */ /* 0x000e640000000800 */
[----:B-1----:R-:W-:Y:S02]  /*14540*/  IMAD R5, R0, R31, RZ ;  /* 0x0000001f00057224 */ /* 0x002fe400078e02ff */
[----:B0-----:R-:W-:-:S04]  /*14550*/  IMAD R4, R211, 0x40, R4 ;  /* 0x00000040d3047824 */ /* 0x001fc800078e0204 */
[----:B------:R-:W-:-:S05]  /*14560*/  VIADD R29, R4, 0xffffff80 ;  /* 0xffffff80041d7836 */ /* 0x000fca0000000000 */
[----:B------:R-:W-:-:S13]  /*14570*/  ISETP.GE.AND P0, PT, R29, R5, PT ;  /* 0x000000051d00720c */ /* 0x000fda0003f06270 */
[----:B------:R-:W-:Y:S05]  /*14580*/  @P0 BRA `(.L_x_4435) ;  /* 0x0000000000ac0947 */ /* 0x000fea0003800000 */
[----:B------:R-:W-:Y:S01]  /*14590*/  IMAD.MOV.U32 R24, RZ, RZ, 0xab8 ;  /* 0x00000ab8ff187424 */ /* 0x000fe200078e00ff */
[----:B------:R-:W-:Y:S01]  /*145a0*/  ISETP.GT.AND P0, PT, R210, 0x1, PT ;  /* 0x00000001d200780c */ /* 0x000fe20003f04270 */
[----:B------:R-:W0:Y:S01]  /*145b0*/  LDC.64 R4, c[0x0][0xca8] ;  /* 0x00032a00ff047b82 */ /* 0x000e220000000a00 */
[----:B------:R-:W-:Y:S01]  /*145c0*/  ISETP.NE.AND P1, PT, R31, 0x1, PT ;  /* 0x000000011f00780c */ /* 0x000fe20003f25270 */
[----:B------:R-:W-:Y:S01]  /*145d0*/  IMAD.MOV.U32 R21, RZ, RZ, R29 ;  /* 0x000000ffff157224 */ /* 0x000fe200078e001d */
[----:B------:R-:W-:-:S05]  /*145e0*/  SEL R24, R24, 0xa78, P0 ;  /* 0x00000a7818187807 */ /* 0x000fca0000000000 */
[----:B------:R-:W1:Y:S08]  /*145f0*/  LDC.64 R10, c[0x0][R24+0x220] ;  /* 0x00008800180a7b82 */ /* 0x000e700000000a00 */
[----:B------:R-:W4:Y:S08]  /*14600*/  LDC.64 R14, c[0x0][R24+0x218] ;  /* 0x00008600180e7b82 */ /* 0x000f300000000a00 */
[----:B------:R-:W5:Y:S08]  /*14610*/  LDC.64 R8, c[0x0][R24+0x228] ;  /* 0x00008a0018087b82 */ /* 0x000f700000000a00 */
[----:B------:R-:W2:Y:S08]  /*14620*/  @P1 LDC R20, c[0x0][0xcec] ;  /* 0x00033b00ff141b82 */ /* 0x000eb00000000800 */
[----:B------:R-:W3:Y:S08]  /*14630*/  LDC.64 R6, c[0x0][R24+0x210] ;  /* 0x0000840018067b82 */ /* 0x000ef00000000a00 */
[----:B------:R-:W5:Y:S01]  /*14640*/  @P1 LDC R27, c[0x0][0xcf0] ;  /* 0x00033c00ff1b1b82 */ /* 0x000f620000000800 */
[----:B--2---:R-:W-:-:S07]  /*14650*/  @P1 IMAD.HI.U32 R20, R29, R20, RZ ;  /* 0x000000141d141227 */ /* 0x004fce00078e00ff */
[----:B0-----:R-:W0:Y:S01]  /*14660*/  @!P0 LDC R4, c[0x0][0xc50] ;  /* 0x00031400ff048b82 */ /* 0x001e220000000800 */
[-C--:B-1----:R-:W-:Y:S02]  /*14670*/  IMAD R11, R11, R209.reuse, RZ ;  /* 0x000000d10b0b7224 */ /* 0x082fe400078e02ff */
[----:B------:R-:W-:-:S05]  /*14680*/  IMAD.WIDE.U32 R12, R10, R209, RZ ;  /* 0x000000d10a0c7225 */ /* 0x000fca00078e00ff */
[----:B------:R-:W1:Y:S01]  /*14690*/  @!P0 LDC R5, c[0x0][0xc54] ;  /* 0x00031500ff058b82 */ /* 0x000e620000000800 */
        /* <DEDUP_REMOVED lines=15> */
[----:B---3--:R-:W-:Y:S01]  /*14790*/  IMAD R7, R7, R11, RZ ;  /* 0x0000000b07077224 */ /* 0x008fe200078e02ff */
        /* <DEDUP_REMOVED lines=8> */
[----:B-1----:R-:W-:-:S05]  /*14820*/  LEA.HI.X R5, R8, R5, R6, 0x2, P0 ;  /* 0x0000000508057211 */ /* 0x002fca00000f1406 */
[----:B------:R0:W-:Y:S02]  /*14830*/  STG.E desc[UR42][R4.64], R7 ;  /* 0x0000000704007986 */ /* 0x0001e4000c10192a */
.L_x_4435:
[----:B------:R-:W-:Y:S05]  /*14840*/  BSYNC B1 ;  /* 0x0000000000017941 */ /* 0x000fea0003800000 */
.L_x_4434:
[----:B------:R-:W-:Y:S05]  /*14850*/  @P2 BRA `(.L_x_4430) ;  /* 0x0000000800742947 */ /* 0x000fea0003800000 */
[----:B------:R-:W1:Y:S01]  /*14860*/  LDC R9, c[0x0][0xce8] ;  /* 0x00033a00ff097b82 */ /* 0x000e620000000800 */
[----:B------:R-:W-:Y:S01]  /*14870*/  ULDC.64 UR4, c[0x0][0xba0] ;  /* 0x0002e80000047ab9 */ /* 0x000fe20000000a00 */
[----:B0-----:R-:W-:Y:S01]  /*14880*/  SHF.R.S32.HI R7, RZ, 0x1f, R30 ;  /* 0x0000001fff077819 */ /* 0x001fe2000001141e */
[----:B------:R-:W-:Y:S01]  /*14890*/  IMAD R6, R26, UR4, RZ ;  /* 0x000000041a067c24 */ /* 0x000fe2000f8e02ff */
[----:B------:R-:W-:Y:S01]  /*148a0*/  BSSY B1, `(.L_x_4436) ;  /* 0x0000074000017945 */ /* 0x000fe20003800000 */
[----:B------:R-:W-:Y:S01]  /*148b0*/  IMAD.WIDE.U32 R4, R3, UR4, RZ ;  /* 0x0000000403047c25 */ /* 0x000fe2000f8e00ff */
[----:B------:R-:W-:Y:S02]  /*148c0*/  LEA.HI R7, R7, R30, RZ, 0x3 ;  /* 0x0000001e07077211 */ /* 0x000fe400078f18ff */
[----:B------:R-:W0:Y:S01]  /*148d0*/  LDC R21, c[0x0][0xbc8] ;  /* 0x0002f200ff157b82 */ /* 0x000e220000000800 */
        /* <DEDUP_REMOVED lines=15> */
[----:B-1----:R-:W-:Y:S01]  /*149d0*/  ISETP.NE.AND P0, PT, R9, 0x1, PT ;  /* 0x000000010900780c */ /* 0x002fe20003f05270 */
[----:B------:R-:W-:Y:S01]  /*149e0*/  IMAD R6, R3, 0x20, R26 ;  /* 0x0000002003067824 */ /* 0x000fe200078e021a */
[----:B------:R-:W-:Y:S01]  /*149f0*/  ULDC.64 UR4, c[0x0][0xbf0] ;  /* 0x0002fc0000047ab9 */ /* 0x000fe20000000a00 */
[----:B------:R-:W-:Y:S01]  /*14a00*/  IMAD R27, R0, R9, RZ ;  /* 0x00000009001b7224 */ /* 0x000fe200078e02ff */
[----:B------:R-:W-:Y:S01]  /*14a10*/  SHF.R.S32.HI R36, RZ, 0x1f, R218 ;  /* 0x0000001fff247819 */ /* 0x000fe200000114da */
[----:B------:R-:W-:Y:S02]  /*14a20*/  IMAD R8, R211, 0x40, R6 ;  /* 0x00000040d3087824 */ /* 0x000fe400078e0206 */
[----:B------:R-:W-:Y:S01]  /*14a30*/  IMAD R3, R28, UR4, RZ ;  /* 0x000000041c037c24 */ /* 0x000fe2000f8e02ff */
[-C--:B0-----:R-:W-:Y:S01]  /*14a40*/  ISETP.GE.AND P1, PT, R218, R21.reuse, PT ;  /* 0x00000015da00720c */ /* 0x081fe20003f26270 */
[----:B------:R-:W-:Y:S01]  /*14a50*/  IMAD.WIDE.U32 R4, R209, UR4, R4 ;  /* 0x00000004d1047c25 */ /* 0x000fe2000f8e0004 */
[----:B------:R-:W-:-:S02]  /*14a60*/  ISETP.GE.AND P2, PT, R187, R21, PT ;  /* 0x00000015bb00720c */ /* 0x000fc40003f46270 */
[----:B------:R-:W-:Y:S01]  /*14a70*/  SHF.R.S32.HI R28, RZ, 0x1f, R31 ;  /* 0x0000001fff1c7819 */ /* 0x000fe2000001141f */
[----:B------:R-:W0:Y:S01]  /*14a80*/  @P0 LDC R11, c[0x0][0xcec] ;  /* 0x00033b00ff0b0b82 */ /* 0x000e220000000800 */
[----:B------:R-:W-:Y:S01]  /*14a90*/  IMAD R7, R209, UR5, R3 ;  /* 0x00000005d1077c24 */ /* 0x000fe2000f8e0203 */
[----:B------:R-:W-:Y:S01]  /*14aa0*/  ULDC.64 UR4, c[0x0][0xbe0] ;  /* 0x0002f80000047ab9 */ /* 0x000fe20000000a00 */
[----:B------:R-:W-:Y:S01]  /*14ab0*/  IMAD.MOV.U32 R3, RZ, RZ, R8 ;  /* 0x000000ffff037224 */ /* 0x000fe200078e0008 */
[----:B------:R-:W-:Y:S01]  /*14ac0*/  SEL R0, RZ, 0x1, P2 ;  /* 0x00000001ff007807 */ /* 0x000fe20001000000 */
[----:B------:R-:W-:Y:S01]  /*14ad0*/  IMAD.IADD R5, R5, 0x1, R7 ;  /* 0x0000000105057824 */ /* 0x000fe200078e0207 */
[----:B------:R-:W-:Y:S01]  /*14ae0*/  ISETP.GE.AND P2, PT, R29, R21, PT ;  /* 0x000000151d00720c */ /* 0x000fe20003f46270 */
[----:B------:R-:W-:Y:S01]  /*14af0*/  IMAD R26, R211, 0x40, R26 ;  /* 0x00000040d31a7824 */ /* 0x000fe200078e021a */
[----:B------:R-:W1:Y:S01]  /*14b00*/  @P0 LDC R13, c[0x0][0xcf0] ;  /* 0x00033c00ff0d0b82 */ /* 0x000e620000000800 */
[----:B0-----:R-:W-:-:S05]  /*14b10*/  @P0 IMAD.HI.U32 R6, R8, R11, RZ ;  /* 0x0000000b08060227 */ /* 0x001fca00078e00ff */
[----:B-1----:R-:W-:Y:S02]  /*14b20*/  @P0 SHF.R.U32.HI R3, RZ, R13, R6 ;  /* 0x0000000dff030219 */ /* 0x002fe40000011606 */
        /* <DEDUP_REMOVED lines=41> */
[----:B------:R0:W1:Y:S04]  /*14dc0*/  SHFL.IDX PT, R4, R20, RZ, 0x181f ;  /* 0x00181fff14047589 */ /* 0x00006800000e0000 */
[----:B------:R0:W4:Y:S01]  /*14dd0*/  SHFL.IDX PT, R5, R3, RZ, 0x181f ;  /* 0x00181fff03057589 */ /* 0x00012200000e0000 */
[----:B------:R-:W-:Y:S05]  /*14de0*/  @P0 BRA `(.L_x_4437) ;  /* 0x00000000007c0947 */ /* 0x000fea0003800000 */
[-C--:B------:R-:W-:Y:S02]  /*14df0*/  ISETP.GE.AND P2, PT, R218, R21.reuse, PT ;  /* 0x00000015da00720c */ /* 0x080fe40003f46270 */
[-C--:B------:R-:W-:Y:S02]  /*14e00*/  ISETP.GE.AND P1, PT, R187, R21.reuse, PT ;  /* 0x00000015bb00720c */ /* 0x080fe40003f26270 */
[-C--:B------:R-:W-:Y:S02]  /*14e10*/  ISETP.GE.AND P5, PT, R217, R21.reuse, PT ;  /* 0x00000015d900720c */ /* 0x080fe40003fa6270 */
[----:B------:R-:W-:-:S07]  /*14e20*/  ISETP.GE.AND P3, PT, R216, R21, PT ;  /* 0x00000015d800720c */ /* 0x000fce0003f66270 */
[CC--:B-1----:R-:W-:Y:S02]  /*14e30*/  @!P2 LEA R8, P0, R218.reuse, R4.reuse, 0x1 ;  /* 0x00000004da08a211 */ /* 0x0c2fe400078008ff */
        /* <DEDUP_REMOVED lines=13> */
[----:B-1----:R-:W-:-:S02]  /*14f10*/  @!P1 LEA R8, P6, R214, R4, 0x1 ;  /* 0x00000004d6089211 */ /* 0x002fc400078c08ff */
        /* <DEDUP_REMOVED lines=12> */
.L_x_4437:
[----:B------:R-:W-:Y:S05]  /*14fe0*/  BSYNC B1 ;  /* 0x0000000000017941 */ /* 0x000fea0003800000 */
.L_x_4436:
[----:B------:R-:W-:Y:S01]  /*14ff0*/  VIADD R0, R26, 0x20 ;  /* 0x000000201a007836 */ /* 0x000fe20000000000 */
[----:B----4-:R4:W0:Y:S04]  /*15000*/  SHFL.IDX PT, R5, R3, 0x1, 0x181f ;  /* 0x00381f0003057f89 */ /* 0x01082800000e0000 */
[----:B------:R-:W-:Y:S01]  /*15010*/  ISETP.GE.AND P0, PT, R0, R27, PT ;  /* 0x0000001b0000720c */ /* 0x000fe20003f06270 */
[----:B-1----:R4:W1:-:S12]  /*15020*/  SHFL.IDX PT, R4, R20, 0x1, 0x181f ;  /* 0x00381f0014047f89 */ /* 0x00285800000e0000 */
[----:B----4-:R-:W-:Y:S05]  /*15030*/  @P0 BRA `(.L_x_4430) ;  /* 0x00000000007c0947 */ /* 0x010fea0003800000 */
[-C--:B------:R-:W-:Y:S02]  /*15040*/  ISETP.GE.AND P5, PT, R218, R21.reuse, PT ;  /* 0x00000015da00720c */ /* 0x080fe40003fa6270 */
[-C--:B------:R-:W-:Y:S02]  /*15050*/  ISETP.GE.AND P4, PT, R187, R21.reuse, PT ;  /* 0x00000015bb00720c */ /* 0x080fe40003f86270 */
[-C--:B------:R-:W-:Y:S02]  /*15060*/  ISETP.GE.AND P0, PT, R217, R21.reuse, PT ;  /* 0x00000015d900720c */ /* 0x080fe40003f06270 */
[----:B------:R-:W-:Y:S02]  /*15070*/  ISETP.GE.AND P1, PT, R216, R21, PT ;  /* 0x00000015d800720c */ /* 0x000fe40003f26270 */
[----:B------:R-:W-:-:S05]  /*15080*/  LOP3.LUT P2, RZ, R24, 0x40, RZ, 0xc0, !PT ;  /* 0x0000004018ff7812 */ /* 0x000fca000784c0ff */
[CC--:B-1----:R-:W-:Y:S02]  /*15090*/  @!P5 LEA R8, P3, R218.reuse, R4.reuse, 0x1 ;  /* 0x00000004da08d211 */ /* 0x0c2fe400078608ff */
        /* <DEDUP_REMOVED lines=17> */
[-C--:B------:R-:W-:Y:S01]  /*151b0*/  @P4 LEA R20, P6, R29, R4.reuse, 0x1 ;  /* 0x000000041d144211 */ /* 0x080fe200078c08ff */
[----:B------:R4:W-:Y:S01]  /*151c0*/  @!P3 ST.E.128 desc[UR42][R6.64], RZ ;  /* 0x000000ff0600b985 */ /* 0x0009e2000c101d2a */
[----:B------:R-:W-:-:S02]  /*151d0*/  @!P5 LEA R4, P0, R214, R4, 0x1 ;  /* 0x00000004d604d211 */ /* 0x000fc400078008ff */
[-C--:B------:R-:W-:Y:S02]  /*151e0*/  @P4 LEA.HI.X R21, R29, R5.reuse, R30, 0x1, P6 ;  /* 0x000000051d154211 */ /* 0x080fe400030f0c1e */
[----:B------:R-:W-:-:S05]  /*151f0*/  @!P5 LEA.HI.X R5, R214, R5, R32, 0x1, P0 ;  /* 0x00000005d605d211 */ /* 0x000fca00000f0c20 */
[----:B------:R4:W-:Y:S04]  /*15200*/  @!P5 ST.E.128 desc[UR42][R4.64], RZ ;  /* 0x000000ff0400d985 */ /* 0x0009e8000c101d2a */
[----:B------:R4:W-:Y:S04]  /*15210*/  @P2 ST.E.128 desc[UR42][R14.64], RZ ;  /* 0x000000ff0e002985 */ /* 0x0009e8000c101d2a */
[----:B------:R4:W-:Y:S02]  /*15220*/  @P4 ST.E.128 desc[UR42][R20.64], RZ ;  /* 0x000000ff14004985 */ /* 0x0009e4000c101d2a */
.L_x_4430:
[----:B------:R-:W-:Y:S05]  /*15230*/  BSYNC B0 ;  /* 0x0000000000007941 */ /* 0x000fea0003800000 */
.L_x_4423:
[----:B------:R-:W-:Y:S02]  /*15240*/  ULDC UR4, c[0x0][0xd3c] ;  /* 0x00034f0000047ab9 */ /* 0x000fe40000000800 */
[----:B---3--:R-:W-:-:S13]  /*15250*/  ISETP.GE.AND P0, PT, R155, UR4, PT ;  /* 0x000000049b007c0c */ /* 0x008fda000bf06270 */
[----:B------:R-:W-:Y:S05]  /*15260*/  @!P0 BRA `(.L_x_4438) ;  /* 0xfffffec000e48947 */ /* 0x000fea000383ffff */
[----:B------:R-:W-:Y:S05]  /*15270*/  BRA `(.L_x_4316) ;  /* 0x000000a0005c7947 */ /* 0x000fea0003800000 */
.L_x_4314:
        /* <DEDUP_REMOVED lines=20> */
.L_x_4439:
        /* <DEDUP_REMOVED lines=43> */
.L_x_4443:
        /* <DEDUP_REMOVED lines=38> */
.L_x_4441:
        /* <DEDUP_REMOVED lines=20> */
.L_x_4444:
        /* <DEDUP_REMOVED lines=54> */
.L_x_4442:
[----:B------:R-:W-:Y:S01]  /*15d70*/  IMAD.U32 R2, RZ, RZ, UR6 ;  /* 0x00000006ff027e24 */ /* 0x000fe2000f8e00ff */
[----:B------:R0:W-:Y:S04]  /*15d80*/  STL [R1+0x4], RZ ;  /* 0x000004ff01007387 */ /* 0x0001e80000100800 */
[----:B------:R0:W-:Y:S04]  /*15d90*/  STL [R1+0x8], RZ ;  /* 0x000008ff01007387 */ /* 0x0001e80000100800 */
[----:B------:R0:W-:Y:S02]  /*15da0*/  STL [R1], R2 ;  /* 0x0000000201007387 */ /* 0x0001e40000100800 */
.L_x_4445:
        /* <DEDUP_REMOVED lines=10> */
.L_x_4440:
        /* <DEDUP_REMOVED lines=15> */
[----:B0-----:R-:W-:Y:S01]  /*15f40*/  IMAD.SHL.U32 R2, R4, 0x8, RZ ;  /* 0x0000000804027824 */ /* 0x001fe200078e00ff */
[----:B------:R-:W-:Y:S01]  /*15f50*/  LOP3.LUT R0, R0, 0x38, RZ, 0xc0, !PT ;  /* 0x0000003800007812 */ /* 0x000fe200078ec0ff */
[----:B------:R-:W-:Y:S01]  /*15f60*/  ULDC.64 UR40, c[0x0][0x198] ;  /* 0x0000660000287ab9 */ /* 0x000fe20000000a00 */
[----:B------:R-:W-:Y:S01]  /*15f70*/  LOP3.LUT R3, R3, 0x38, R6, 0x78, !PT ;  /* 0x0000003803037812 */ /* 0x000fe200078e7806 */
[----:B------:R-:W-:Y:S01]  /*15f80*/  IMAD.SHL.U32 R6, R6, 0x10, RZ ;  /* 0x0000001006067824 */ /* 0x000fe200078e00ff */
[----:B------:R-:W-:-:S02]  /*15f90*/  ULDC UR37, c[0x0][0xc] ;  /* 0x0000030000257ab9 */ /* 0x000fc40000000800 */
        /* <DEDUP_REMOVED lines=11> */
[----:B------:R-:W-:Y:S01]  /*16050*/  STL [R1+0x20], R2 ;  /* 0x0000200201007387 */ /* 0x000fe20000100800 */
[----:B0-----:R-:W-:-:S03]  /*16060*/  LOP3.LUT R3, R0, 0x80, RZ, 0xfc, !PT ;  /* 0x0000008000037812 */ /* 0x001fc600078efcff */
[----:B------:R-:W-:Y:S01]  /*16070*/  STL [R1+0x10], RZ ;  /* 0x000010ff01007387 */ /* 0x000fe20000100800 */
[----:B------:R-:W-:-:S03]  /*16080*/  LOP3.LUT R3, R0, 0x140, RZ, 0xfc, !PT ;  /* 0x0000014000037812 */ /* 0x000fc600078efcff */
[----:B------:R0:W-:Y:S02]  /*16090*/  STL [R1+0x1c], R2 ;  /* 0x00001c0201007387 */ /* 0x0001e40000100800 */
[C---:B0-----:R-:W-:Y:S02]  /*160a0*/  LOP3.LUT R2, R0.reuse, 0xc0, RZ, 0xfc, !PT ;  /* 0x000000c000027812 */ /* 0x041fe400078efcff */
[C---:B------:R-:W-:Y:S02]  /*160b0*/  LOP3.LUT R2, R0.reuse, 0x180, RZ, 0xfc, !PT ;  /* 0x0000018000027812 */ /* 0x040fe400078efcff */
[----:B------:R-:W-:-:S07]  /*160c0*/  LOP3.LUT R0, R0, 0x1c0, RZ, 0xfc, !PT ;  /* 0x000001c000007812 */ /* 0x000fce00078efcff */
.L_x_4618:
[----:B------:R-:W2:Y:S01]  /*160d0*/  LDL R0, [R1+0xc] ;  /* 0x00000c0001007983 */ /* 0x000ea20000100800 */
[----:B------:R-:W2:Y:S01]  /*160e0*/  LDC.64 R2, c[0x0][0xd88] ;  /* 0x00036200ff027b82 */ /* 0x000ea20000000a00 */
[----:B------:R-:W-:Y:S05]  /*160f0*/  YIELD ;  /* 0x0000000000007946 */ /* 0x000fea0003800000 */
[----:B------:R-:W-:Y:S01]  /*16100*/  ULDC.64 UR4, c[0x0][0xb20] ;  /* 0x0002c80000047ab9 */ /* 0x000fe20000000a00 */
[----:B-1----:R-:W-:Y:S02]  /*16110*/  CS2R R8, SRZ ;  /* 0x0000000000087805 */ /* 0x002fe4000001ff00 */
[----:B------:R-:W-:Y:S01]  /*16120*/  ISETP.NE.U32.AND P0, PT, RZ, UR4, PT ;  /* 0x00000004ff007c0c */ /* 0x000fe2000bf05070 */
[----:B------:R-:W-:Y:S01]  /*16130*/  ULDC.64 UR10, c[0x0][0xb10] ;  /* 0x0002c400000a7ab9 */ /* 0x000fe20000000a00 */
[----:B------:R-:W-:Y:S01]  /*16140*/  ULDC.64 UR8, c[0x0][0xb08] ;  /* 0x0002c20000087ab9 */ /* 0x000fe20000000a00 */
[----:B------:R-:W-:Y:S01]  /*16150*/  ULDC.64 UR6, c[0x0][0xb00] ;  /* 0x0002c00000067ab9 */ /* 0x000fe20000000a00 */
[----:B--2---:R-:W-:-:S05]  /*16160*/  IMAD.WIDE R2, R0, 0x4, R2 ;  /* 0x0000000400027825 */ /* 0x004fca00078e0202 */
[----:B------:R-:W2:Y:S01]  /*16170*/  LDG.E R13, desc[UR42][R2.64] ;  /* 0x0000002a020d7981 */ /* 0x000ea2000c1e1900 */
[----:B------:R-:W-:Y:S01]  /*16180*/  ISETP.NE.AND.EX P0, PT, RZ, UR5, PT, P0 ;  /* 0x00000005ff007c0c */ /* 0x000fe2000bf05300 */
[----:B------:R-:W-:Y:S01]  /*16190*/  IMAD.MOV.U32 R0, RZ, RZ, RZ ;  /* 0x000000ffff007224 */ /* 0x000fe200078e00ff */
[----:B0-2---:R-:W-:Y:S01]  /*161a0*/  SHF.R.S32.HI R4, RZ, 0x1f, R13 ;  /* 0x0000001fff047819 */ /* 0x005fe2000001140d */
[----:B------:R-:W-:-:S10]  /*161b0*/  IMAD.SHL.U32 R17, R13, 0x4, RZ ;  /* 0x000000040d117824 */ /* 0x000fd400078e00ff */
[C---:B------:R-:W-:Y:S01]  /*161c0*/  @P0 LEA R2, P1, R13.reuse, UR4, 0x2 ;  /* 0x000000040d020c11 */ /* 0x040fe2000f8210ff */
[----:B------:R-:W-:Y:S03]  /*161d0*/  STL [R1+0x30], R13 ;  /* 0x0000300d01007387 */ /* 0x000fe60000100800 */
[C-C-:B------:R-:W-:Y:S01]  /*161e0*/  @P0 LEA.HI.X R3, R13.reuse, UR5, R4.reuse, 0x2, P1 ;  /* 0x000000050d030c11 */ /* 0x140fe200088f1404 */
[----:B------:R-:W-:Y:S01]  /*161f0*/  ULDC.64 UR4, c[0x0][0xaf8] ;  /* 0x0002be0000047ab9 */ /* 0x000fe20000000a00 */
[----:B---3--:R-:W-:Y:S01]  /*16200*/  SHF.L.U64.HI R14, R13, 0x2, R4 ;  /* 0x000000020d0e7819 */ /* 0x008fe20000010204 */
        /* <DEDUP_REMOVED lines=8> */
[----:B------:R-:W-:Y:S02]  /*16290*/  ISETP.NE.U32.AND P2, PT, RZ, UR8, PT ;  /* 0x00000008ff007c0c */ /* 0x000fe4000bf45070 */
[C---:B------:R-:W-:Y:S02]  /*162a0*/  IADD3 R6, P5, R17.reuse, UR6, RZ ;  /* 0x0000000611067c10 */ /* 0x040fe4000ffbe0ff */
[----:B-1----:R-:W-:-:S02]  /*162b0*/  IADD3 R2, P4, R17, UR4, RZ ;  /* 0x0000000411027c10 */ /* 0x002fc4000ff9e0ff */
[----:B------:R-:W-:Y:S02]  /*162c0*/  ISETP.NE.AND.EX P3, PT, RZ, UR11, PT, P3 ;  /* 0x0000000bff007c0c */ /* 0x000fe4000bf65330 */
[C---:B------:R-:W-:Y:S02]  /*162d0*/  IADD3.X R3, R14.reuse, UR5, RZ, P4, !PT ;  /* 0x000000050e037c10 */ /* 0x040fe4000a7fe4ff */
[----:B0-----:R-:W-:Y:S02]  /*162e0*/  IADD3 R4, P4, R17, UR8, RZ ;  /* 0x0000000811047c10 */ /* 0x001fe4000ff9e0ff */
        /* <DEDUP_REMOVED lines=30> */
.L_x_4447:
        /* <DEDUP_REMOVED lines=17> */
.L_x_4448:
[----:B------:R-:W-:Y:S05]  /*165e0*/  @!P0 BRA `(.L_x_4449) ;  /* 0x00000000000c8947 */ /* 0x000fea0003800000 */
[----:B------:R-:W2:Y:S04]  /*165f0*/  LDG.E R8, desc[UR42][R6.64] ;  /* 0x0000002a06087981 */ /* 0x000ea8000c1e1900 */
[----:B------:R-:W2:Y:S02]  /*16600*/  LDG.E R6, desc[UR42][R6.64+0x4] ;  /* 0x0000042a06067981 */ /* 0x000ea4000c1e1900 */
[----:B--2---:R-:W-:-:S07]  /*16610*/  IMAD.IADD R8, R6, 0x1, -R8 ;  /* 0x0000000106087824 */ /* 0x004fce00078e0a08 */
.L_x_4449:
[----:B-----5:R-:W-:Y:S02]  /*16620*/  IMAD.IADD R6, R8, 0x1, -R0 ;  /* 0x0000000108067824 */ /* 0x020fe400078e0a00 */
[----:B------:R-:W2:Y:S04]  /*16630*/  @P2 LDG.E R0, desc[UR42][R4.64] ;  /* 0x0000002a04002981 */ /* 0x000ea8000c1e1900 */
[----:B------:R-:W2:Y:S01]  /*16640*/  @P2 LDG.E R4, desc[UR42][R4.64+0x4] ;  /* 0x0000042a04042981 */ /* 0x000ea2000c1e1900 */
[----:B------:R-:W-:Y:S01]  /*16650*/  LOP3.LUT R14, R10, 0xff, RZ, 0xc0, !PT ;  /* 0x000000ff0a0e7812 */ /* 0x000fe200078ec0ff */
[----:B------:R-:W-:Y:S01]  /*16660*/  BSSY B0, `(.L_x_4450) ;  /* 0x000002a000007945 */ /* 0x000fe20003800000 */
[----:B------:R-:W-:-:S03]  /*16670*/  SHF.R.U32.HI R10, RZ, 0x10, R10 ;  /* 0x00000010ff0a7819 */ /* 0x000fc6000001160a */
[----:B------:R3:W-:Y:S01]  /*16680*/  STL [R1+0x70], R14 ;  /* 0x0000700e01007387 */ /* 0x0007e20000100800 */
[----:B--2---:R-:W-:-:S04]  /*16690*/  @P2 IMAD.IADD R11, R4, 0x1, -R0 ;  /* 0x00000001040b2824 */ /* 0x004fc800078e0a00 */
[----:B01----:R-:W-:-:S04]  /*166a0*/  IMAD.IADD R2, R6, 0x1, R11 ;  /* 0x0000000106027824 */ /* 0x003fc800078e020b */
[C---:B------:R-:W-:Y:S01]  /*166b0*/  VIADD R0, R2.reuse, 0x3f ;  /* 0x0000003f02007836 */ /* 0x040fe20000000000 */
[----:B------:R-:W-:-:S04]  /*166c0*/  ISETP.GE.AND P1, PT, R2, 0x1, PT ;  /* 0x000000010200780c */ /* 0x000fc80003f26270 */
[----:B------:R-:W-:-:S04]  /*166d0*/  SHF.R.S32.HI R2, RZ, 0x1f, R0 ;  /* 0x0000001fff027819 */ /* 0x000fc80000011400 */
[----:B------:R-:W-:-:S04]  /*166e0*/  LEA.HI R0, R2, R0, RZ, 0x6 ;  /* 0x0000000002007211 */ /* 0x000fc800078f30ff */
[----:B------:R-:W-:Y:S01]  /*166f0*/  SHF.R.S32.HI R12, RZ, 0x6, R0 ;  /* 0x00000006ff0c7819 */ /* 0x000fe20000011400 */
[----:B------:R-:W-:-:S04]  /*16700*/  IMAD.MOV.U32 R0, RZ, RZ, RZ ;  /* 0x000000ffff007224 */ /* 0x000fc800078e00ff */
[----:B------:R3:W-:Y:S01]  /*16710*/  STL [R1+0x40], R12 ;  /* 0x0000400c01007387 */ /* 0x0007e20000100800 */
[----:B------:R-:W-:Y:S05]  /*16720*/  @!P1 BRA `(.L_x_4451) ;  /* 0x0000000000749947 */ /* 0x000fea0003800000 */
        /* <DEDUP_REMOVED lines=16> */
[----:B------:R-:W-:-:S05]  /*16830*/  IABS R0, R2 ;  /* 0x0000000200007213 */ /* 0x000fca0000000000 */
        /* <DEDUP_REMOVED lines=12> */
.L_x_4451:
[----:B------:R-:W-:Y:S05]  /*16900*/  BSYNC B0 ;  /* 0x0000000000007941 */ /* 0x000fea0003800000 */
.L_x_4450:
[-C--:B------:R-:W-:Y:S01]  /*16910*/  IMAD R2, R14, R0.reuse, RZ ;  /* 0x000000000e027224 */ /* 0x080fe200078e02ff */
[----:B------:R-:W-:Y:S04]  /*16920*/  BSSY B0, `(.L_x_4452) ;  /* 0x00001b8000007945 */ /* 0x000fe80003800000 */
[C---:B------:R-:W-:Y:S01]  /*16930*/  VIADDMNMX R0, R2.reuse, R0, R12, PT ;  /* 0x0000000002007246 */ /* 0x040fe2000380010c */
[----:B------:R-:W-:-:S04]  /*16940*/  IMAD R2, R2, 0x40, -R6 ;  /* 0x0000004002027824 */ /* 0x000fc800078e0a06 */
[----:B------:R-:W-:Y:S01]  /*16950*/  IMAD R6, R0, 0x40, -R6 ;  /* 0x0000004000067824 */ /* 0x000fe200078e0a06 */
[----:B------:R-:W-:-:S04]  /*16960*/  VIMNMX R2, RZ, R2, !PT ;  /* 0x00000002ff027248 */ /* 0x000fc80007fe0100 */
        /* <DEDUP_REMOVED lines=17> */
[----:B---3--:R0:W1:Y:S02]  /*16a80*/  SHFL.IDX PT, R14, R3, RZ, 0x1f ;  /* 0x00001fff030e7589 */ /* 0x00806400000e0000 */
.L_x_4650:
[----:B-1----:R-:W-:Y:S02]  /*16a90*/  ISETP.NE.AND P0, PT, R14, RZ, PT ;  /* 0x000000ff0e00720c */ /* 0x002fe40003f05270 */
[----:B------:R-:W-:-:S11]  /*16aa0*/  PLOP3.LUT P6, PT, PT, PT, PT, 0x8, 0x0 ;  /* 0x000000000000781c */ /* 0x000fd60003fce170 */
[----:B------:R-:W-:Y:S05]  /*16ab0*/  @P0 BRA `(.L_x_4455) ;  /* 0x00000000000c0947 */ /* 0x000fea0003800000 */
[----:B------:R-:W-:-:S03]  /*16ac0*/  UMOV UR4, 0xffffffff ;  /* 0xffffffff00047882 */ /* 0x000fc60000000000 */
[----:B------:R-:W-:Y:S05]  /*16ad0*/  BRA.DIV UR4, `(.L_x_4456) ;  /* 0x0000009204487947 */ /* 0x000fea000b800000 */
[----:B------:R-:W-:-:S13]  /*16ae0*/  ELECT P6, URZ, PT ;  /* 0x00000000003f782f */ /* 0x000fda00038c0000 */
.L_x_4455:
        /* <DEDUP_REMOVED lines=9> */
.L_x_4653:
[----:B------:R-:W-:Y:S05]  /*16b80*/  BSYNC B1 ;  /* 0x0000000000017941 */ /* 0x000fea0003800000 */
.L_x_4457:
        /* <DEDUP_REMOVED lines=12> */
.L_x_4654:
[----:B------:R-:W-:Y:S05]  /*16c50*/  BSYNC B2 ;  /* 0x0000000000027941 */ /* 0x000fea0003800000 */
.L_x_4461:
        /* <DEDUP_REMOVED lines=9> */
.L_x_4464:
[----:B------:R-:W-:Y:S05]  /*16cf0*/  BSYNC B2 ;  /* 0x0000000000027941 */ /* 0x000fea0003800000 */
.L_x_4463:
        /* <DEDUP_REMOVED lines=13> */
.L_x_4465:
        /* <DEDUP_REMOVED lines=13> */
.L_x_4655:
[----:B------:R-:W-:Y:S05]  /*16ea0*/  BSYNC B2 ;  /* 0x0000000000027941 */ /* 0x000fea0003800000 */
.L_x_4466:
        /* <DEDUP_REMOVED lines=11> */
.L_x_4469:
[----:B------:R-:W-:Y:S05]  /*16f60*/  BSYNC B2 ;  /* 0x0000000000027941 */ /* 0x000fea0003800000 */
.L_x_4468:
        /* <DEDUP_REMOVED lines=10> */
.L_x_4470:
        /* <DEDUP_REMOVED lines=15> */
.L_x_4471:
        /* <DEDUP_REMOVED lines=15> */
.L_x_4472:
        /* <DEDUP_REMOVED lines=15> */
.L_x_4473:
        /* <DEDUP_REMOVED lines=15> */
.L_x_4474:
        /* <DEDUP_REMOVED lines=15> */
.L_x_4475:
        /* <DEDUP_REMOVED lines=15> */
.L_x_4476:
        /* <DEDUP_REMOVED lines=15> */
.L_x_4477:
        /* <DEDUP_REMOVED lines=10> */
.L_x_4460:
[----:B------:R-:W-:Y:S05]  /*17740*/  BSYNC B1 ;  /* 0x0000000000017941 */ /* 0x000fea0003800000 */
.L_x_4459:
        /* <DEDUP_REMOVED lines=13> */
.L_x_4497:
        /* <DEDUP_REMOVED lines=13> */
.L_x_4656:
[----:B------:R-:W-:Y:S05]  /*178f0*/  BSYNC B2 ;  /* 0x0000000000027941 */ /* 0x000fea0003800000 */
.L_x_4480:
        /* <DEDUP_REMOVED lines=9> */
.L_x_4483:
[----:B------:R-:W-:Y:S05]  /*17990*/  BSYNC B2 ;  /* 0x0000000000027941 */ /* 0x000fea0003800000 */
.L_x_4482:
        /* <DEDUP_REMOVED lines=12> */
.L_x_4484:
        /* <DEDUP_REMOVED lines=13> */
.L_x_4657:
[----:B------:R-:W-:Y:S05]  /*17b30*/  BSYNC B2 ;  /* 0x0000000000027941 */ /* 0x000fea0003800000 */
.L_x_4485:
        /* <DEDUP_REMOVED lines=11> */
.L_x_4488:
[----:B------:R-:W-:Y:S05]  /*17bf0*/  BSYNC B2 ;  /* 0x0000000000027941 */ /* 0x000fea0003800000 */
.L_x_4487:
        /* <DEDUP_REMOVED lines=10> */
.L_x_4489:
        /* <DEDUP_REMOVED lines=15> */
.L_x_4490:
        /* <DEDUP_REMOVED lines=15> */
.L_x_4491:
        /* <DEDUP_REMOVED lines=15> */
.L_x_4492:
        /* <DEDUP_REMOVED lines=15> */
.L_x_4493:
        /* <DEDUP_REMOVED lines=15> */
.L_x_4494:
        /* <DEDUP_REMOVED lines=15> */
.L_x_4495:
        /* <DEDUP_REMOVED lines=15> */
.L_x_4496:
        /* <DEDUP_REMOVED lines=10> */
.L_x_4479:
[----:B------:R-:W-:Y:S05]  /*183d0*/  BSYNC B1 ;  /* 0x0000000000017941 */ /* 0x000fea0003800000 */
.L_x_4478:
[----:B------:R-:W2:Y:S04]  /*183e0*/  LDL.LU R8, [R1+0x10] ;  /* 0x0000100001087983 */ /* 0x000ea80000300800 */
[----:B0-----:R-:W3:Y:S01]  /*183f0*/  LDL.LU R6, [R1+0x20] ;  /* 0x0000200001067983 */ /* 0x001ee20000300800 */
        /* <DEDUP_REMOVED lines=10> */
.L_x_4453:
[----:B------:R-:W-:Y:S05]  /*184a0*/  BSYNC B0 ;  /* 0x0000000000007941 */ /* 0x000fea0003800000 */
.L_x_4452:
[----:B------:R2:W5:Y:S01]  /*184b0*/  LDL R7, [R1+0x40] ;  /* 0x0000400001077983 */ /* 0x0005620000100800 */
[----:B------:R-:W-:Y:S05]  /*184c0*/  @!P0 WARPSYNC.ALL ;  /* 0x0000000000008948 */ /* 0x000fea0003800000 */
[----:B------:R2:W-:Y:S01]  /*184d0*/  STL [R1+0x44], RZ ;  /* 0x000044ff01007387 */ /* 0x0005e20000100800 */
[----:B------:R-:W-:Y:S01]  /*184e0*/  BSSY B0, `(.L_x_4498) ;  /* 0x0000020000007945 */ /* 0x000fe20003800000 */
[----:B------:R-:W-:Y:S06]  /*184f0*/  @!P0 BAR.SYNC.DEFER_BLOCKING 0xc, 0x180 ;  /* 0x0306000000008b1d */ /* 0x000fec0000010000 */
[----:B--2---:R-:W-:Y:S05]  /*18500*/  @!P1 BRA `(.L_x_4499) ;  /* 0x0000000000749947 */ /* 0x004fea0003800000 */
[----:B------:R-:W-:-:S13]  /*18510*/  ISETP.NE.AND P0, PT, R10, RZ, PT ;  /* 0x000000ff0a00720c */ /* 0x000fda0003f05270 */
[----:B------:R-:W2:Y:S02]  /*18520*/  @!P0 LDC R10, c[0x0][0xae8] ;  /* 0x0002ba00ff0a8b82 */ /* 0x000ea40000000800 */
[----:B--2---:R-:W-:-:S04]  /*18530*/  IABS R0, R10 ;  /* 0x0000000a00007213 */ /* 0x004fc80000000000 */
[----:B------:R-:W2:Y:S08]  /*18540*/  I2F.RP R2, R0 ;  /* 0x0000000000027306 */ /* 0x000eb00000209400 */
[----:B--2---:R-:W2:Y:S02]  /*18550*/  MUFU.RCP R2, R2 ;  /* 0x0000000200027308 */ /* 0x004ea40000001000 */
[----:B--2---:R-:W-:-:S06]  /*18560*/  VIADD R2, R2, 0xffffffe ;  /* 0x0ffffffe02027836 */ /* 0x004fcc0000000000 */
[----:B------:R-:W2:Y:S02]  /*18570*/  F2I.FTZ.U32.TRUNC.NTZ R3, R2 ;  /* 0x0000000200037305 */ /* 0x000ea4000021f000 */
[----:B--2---:R-:W-:-:S04]  /*18580*/  IMAD.MOV R2, RZ, RZ, -R3 ;  /* 0x000000ffff027224 */ /* 0x004fc800078e0a03 */
[----:B01----:R-:W-:Y:S02]  /*18590*/  IMAD R4, R2, R0, RZ ;  /* 0x0000000002047224 */ /* 0x003fe400078e02ff */
        /* <DEDUP_REMOVED lines=20> */
.L_x_4499:
[----:B------:R-:W-:Y:S05]  /*186e0*/  BSYNC B0 ;  /* 0x0000000000007941 */ /* 0x000fea0003800000 */
.L_x_4498:
[----:B------:R-:W4:Y:S04]  /*186f0*/  LDL R0, [R1+0x44] ;  /* 0x0000440001007983 */ /* 0x000f280000100800 */
[----:B--2---:R-:W4:Y:S01]  /*18700*/  LDL R2, [R1+0x70] ;  /* 0x0000700001027983 */ /* 0x004f220000100800 */
[----:B------:R-:W-:Y:S01]  /*18710*/  BSSY B7, `(.L_x_4500) ;  /* 0x00005b9000077945 */ /* 0x000fe20003800000 */
[----:B----4-:R-:W-:-:S05]  /*18720*/  IMAD R2, R2, R0, RZ ;  /* 0x0000000002027224 */ /* 0x010fca00078e02ff */
[----:B-----5:R-:W-:Y:S01]  /*18730*/  VIADDMNMX R0, R2, R0, R7, PT ;  /* 0x0000000002007246 */ /* 0x020fe20003800107 */
        /* <DEDUP_REMOVED lines=9> */
[----:B------:R-:W-:Y:S01]  /*187d0*/  VOTEU.ANY UR4, UPT, PT ;  /* 0x0000000000047886 */ /* 0x000fe200038e0100 */
[----:B01----:R-:W0:Y:S01]  /*187e0*/  LDC.64 R4, c[0x0][0xd60] ;  /* 0x00035800ff047b82 */ /* 0x003e220000000a00 */
[----:B------:R-:W2:Y:S02]  /*187f0*/  FLO.U32 R0, UR4 ;  /* 0x0000000400007d00 */ /* 0x000ea400080e0000 */
[----:B--2---:R-:W-:-:S06]  /*18800*/  ISETP.EQ.U32.AND P0, PT, R0, R2, PT ;  /* 0x000000020000720c */ /* 0x004fcc0003f02070 */
[----:B------:R-:W0:Y:S07]  /*18810*/  POPC R2, UR4 ;  /* 0x0000000400027d09 */ /* 0x000e2e0008000000 */
[----:B0-----:R-:W2:Y:S04]  /*18820*/  @P0 ATOMG.E.ADD.STRONG.GPU PT, R2, desc[UR42][R4.64], R2 ;  /* 0x00000002040209a8 */ /* 0x001ea800081ee1ea */
[----:B--2---:R0:W1:Y:S02]  /*18830*/  SHFL.IDX PT, R2, R2, R0, 0x1f ;  /* 0x00001f0002027589 */ /* 0x00406400000e0000 */
[----:B0-----:R-:W0:Y:S02]  /*18840*/  S2R R0, SR_LTMASK ;  /* 0x0000000000007919 */ /* 0x001e240000003900 */
[----:B0-----:R-:W-:-:S06]  /*18850*/  LOP3.LUT R0, R0, UR4, RZ, 0xc0, !PT ;  /* 0x0000000400007c12 */ /* 0x001fcc000f8ec0ff */
[----:B------:R-:W1:Y:S02]  /*18860*/  POPC R0, R0 ;  /* 0x0000000000007309 */ /* 0x000e640000000000 */
[----:B-1----:R-:W-:-:S05]  /*18870*/  IADD3 R0, R2, UR37, R0 ;  /* 0x0000002502007c10 */ /* 0x002fca000fffe000 */
[----:B------:R4:W-:Y:S01]  /*18880*/  STL [R1], R0 ;  /* 0x0000000001007387 */ /* 0x0009e20000100800 */
[----:B------:R-:W-:Y:S05]  /*18890*/  BRA `(.L_x_4502) ;  /* 0x0000005800807947 */ /* 0x000fea0003800000 */
.L_x_4501:
        /* <DEDUP_REMOVED lines=8> */
[----:B01----:R-:W-:Y:S02]  /*18920*/  IMAD.U32 R4, RZ, RZ, UR6 ;  /* 0x00000006ff047e24 */ /* 0x003fe4000f8e00ff */
[----:B------:R-:W0:Y:S01]  /*18930*/  LDC.64 R2, c[0x4][R2] ;  /* 0x0100000002027b82 */ /* 0x000e220000000a00 */
[----:B------:R-:W-:Y:S02]  /*18940*/  IMAD.U32 R5, RZ, RZ, UR7 ;  /* 0x00000007ff057e24 */ /* 0x000fe4000f8e00ff */
[----:B------:R-:W-:Y:S02]  /*18950*/  IMAD.U32 R6, RZ, RZ, UR8 ;  /* 0x00000008ff067e24 */ /* 0x000fe4000f8e00ff */
[----:B------:R-:W-:-:S02]  /*18960*/  IMAD.U32 R7, RZ, RZ, UR9 ;  /* 0x00000009ff077e24 */ /* 0x000fc4000f8e00ff */
[----:B------:R-:W-:Y:S02]  /*18970*/  IMAD.U32 R10, RZ, RZ, UR4 ;  /* 0x00000004ff0a7e24 */ /* 0x000fe4000f8e00ff */
[----:B------:R-:W-:Y:S02]  /*18980*/  IMAD.U32 R11, RZ, RZ, UR5 ;  /* 0x00000005ff0b7e24 */ /* 0x000fe4000f8e00ff */
[----:B------:R-:W-:Y:S02]  /*18990*/  IMAD.MOV.U32 R8, RZ, RZ, 0x70 ;  /* 0x00000070ff087424 */ /* 0x000fe400078e00ff */
[----:B---3--:R-:W-:Y:S02]  /*189a0*/  IMAD.MOV.U32 R12, RZ, RZ, 0x1 ;  /* 0x00000001ff0c7424 */ /* 0x008fe400078e00ff */
[----:B------:R-:W-:-:S07]  /*189b0*/  IMAD.MOV.U32 R13, RZ, RZ, RZ ;  /* 0x000000ffff0d7224 */ /* 0x000fce00078e00ff */
[----:B------:R-:W-:-:S07]  /*189c0*/  LEPC R20, `(.L_x_4504) ;  /* 0x000000001014794e */ /* 0x000fce0000000000 */
[----:B0-----:R-:W-:Y:S05]  /*189d0*/  CALL.ABS.NOINC R2 ;  /* 0x0000000002007343 */ /* 0x001fea0003c00000 */
.L_x_4504:
[----:B------:R-:W-:Y:S05]  /*189e0*/  BSYNC B6 ;  /* 0x0000000000067941 */ /* 0x000fea0003800000 */
.L_x_4503:
        /* <DEDUP_REMOVED lines=9> */
[----:B01----:R-:W-:Y:S02]  /*18a80*/  IMAD.U32 R4, RZ, RZ, UR6 ;  /* 0x00000006ff047e24 */ /* 0x003fe4000f8e00ff */
[----:B------:R-:W-:Y:S02]  /*18a90*/  IMAD.U32 R5, RZ, RZ, UR7 ;  /* 0x00000007ff057e24 */ /* 0x000fe4000f8e00ff */
[----:B------:R-:W-:Y:S02]  /*18aa0*/  IMAD.U32 R6, RZ, RZ, UR8 ;  /* 0x00000008ff067e24 */ /* 0x000fe4000f8e00ff */
[----:B------:R-:W-:-:S02]  /*18ab0*/  IMAD.U32 R7, RZ, RZ, UR9 ;  /* 0x00000009ff077e24 */ /* 0x000fc4000f8e00ff */
[----:B------:R-:W-:Y:S02]  /*18ac0*/  IMAD.U32 R10, RZ, RZ, UR4 ;  /* 0x00000004ff0a7e24 */ /* 0x000fe4000f8e00ff */
[----:B------:R-:W-:Y:S02]  /*18ad0*/  IMAD.U32 R11, RZ, RZ, UR5 ;  /* 0x00000005ff0b7e24 */ /* 0x000fe4000f8e00ff */
[----:B------:R-:W-:Y:S02]  /*18ae0*/  IMAD.MOV.U32 R8, RZ, RZ, 0x70 ;  /* 0x00000070ff087424 */ /* 0x000fe400078e00ff */
[----:B---3--:R-:W-:Y:S02]  /*18af0*/  IMAD.MOV.U32 R12, RZ, RZ, 0x1 ;  /* 0x00000001ff0c7424 */ /* 0x008fe400078e00ff */
[----:B--2---:R-:W-:-:S07]  /*18b00*/  IMAD.MOV.U32 R13, RZ, RZ, RZ ;  /* 0x000000ffff0d7224 */ /* 0x004fce00078e00ff */
[----:B------:R-:W-:-:S07]  /*18b10*/  LEPC R20, `(.L_x_4507) ;  /* 0x000000001014794e */ /* 0x000fce0000000000 */
[----:B----4-:R-:W-:Y:S05]  /*18b20*/  CALL.ABS.NOINC R2 ;  /* 0x0000000002007343 */ /* 0x010fea0003c00000 */
.L_x_4507:
        /* <DEDUP_REMOVED lines=16> */
.L_x_4506:
[----:B------:R-:W-:Y:S05]  /*18c30*/  BSYNC B6 ;  /* 0x0000000000067941 */ /* 0x000fea0003800000 */
.L_x_4505:
[----:B01----:R-:W2:Y:S01]  /*18c40*/  LDL.LU R4, [R1+0x24] ;  /* 0x0000240001047983 */ /* 0x003ea20000300800 */
[----:B------:R-:W-:-:S03]  /*18c50*/  ULDC.64 UR4, c[0x0][0xaf0] ;  /* 0x0002bc0000047ab9 */ /* 0x000fc60000000a00 */
[----:B------:R-:W4:Y:S01]  /*18c60*/  LDL R7, [R1+0x8] ;  /* 0x0000080001077983 */ /* 0x000f220000100800 */
[----:B------:R-:W-:-:S03]  /*18c70*/  ISETP.NE.U32.AND P0, PT, RZ, UR4, PT ;  /* 0x00000004ff007c0c */ /* 0x000fc6000bf05070 */
[----:B------:R-:W5:Y:S01]  /*18c80*/  LDL R0, [R1+0x48] ;  /* 0x0000480001007983 */ /* 0x000f620000100800 */
[----:B------:R-:W-:-:S13]  /*18c90*/  ISETP.NE.AND.EX P0, PT, RZ, UR5, PT, P0 ;  /* 0x00000005ff007c0c */ /* 0x000fda000bf05300 */
[----:B------:R-:W-:-:S04]  /*18ca0*/  @P0 IADD3 R2, P1, R17, UR4, RZ ;  /* 0x0000000411020c10 */ /* 0x000fc8000ff3e0ff */
[----:B--2---:R-:W-:Y:S01]  /*18cb0*/  @P0 IADD3.X R3, R4, UR5, RZ, P1, !PT ;  /* 0x0000000504030c10 */ /* 0x004fe20008ffe4ff */
        /* <DEDUP_REMOVED lines=15> */
[----:B---3--:R0:W1:Y:S02]  /*18db0*/  SHFL.IDX PT, R14, R4, RZ, 0x1f ;  /* 0x00001fff040e7589 */ /* 0x00806400000e0000 */
.L_x_4660:
        /* <DEDUP_REMOVED lines=11> */
.L_x_4663:
        /* <DEDUP_REMOVED lines=24> */
.L_x_4511:
[----:B-1----:R-:W2:Y:S01]  /*18ff0*/  LDL R2, [R1+0x1c] ;  /* 0x00001c0001027983 */ /* 0x002ea20000100800 */
[----:B0-----:R-:W-:Y:S01]  /*19000*/  IMAD R0, R19, 0x8, R18 ;  /* 0x0000000813007824 */ /* 0x001fe200078e0212 */
[----:B--2---:R-:W-:-:S04]  /*19010*/  SHF.L.U32 R2, R2, 0x1f, RZ ;  /* 0x0000001f02027819 */ /* 0x004fc800000006ff */
[----:B------:R-:W0:Y:S02]  /*19020*/  SYNCS.PHASECHK.TRANS64.TRYWAIT P0, [R0+URZ+0x38840], R2 ;  /* 0x03884002000075a7 */ /* 0x000e24000800017f */
[----:B0-----:R-:W-:Y:S05]  /*19030*/  @!P0 BRA `(.L_x_4512) ;  /* 0x0000006c00c88947 */ /* 0x001fea0003800000 */
.L_x_4664:
        /* <DEDUP_REMOVED lines=11> */
.L_x_4513:
        /* <DEDUP_REMOVED lines=24> */
.L_x_4509:
[----:B0-----:R-:W2:Y:S04]  /*19270*/  LDL.LU R4, [R1+0x30] ;  /* 0x0000300001047983 */ /* 0x001ea80000300800 */
[----:B------:R-:W3:Y:S04]  /*19280*/  LDL.LU R3, [R1+0x50] ;  /* 0x0000500001037983 */ /* 0x000ee80000300800 */
[----:B-1----:R-:W4:Y:S01]  /*19290*/  LDL R2, [R1+0x38] ;  /* 0x0000380001027983 */ /* 0x002f220000100800 */
        /* <DEDUP_REMOVED lines=10> */
[----:B------:R4:W-:Y:S02]  /*19340*/  STL [R1+0x3c], R0 ;  /* 0x00003c0001007387 */ /* 0x0009e40000100800 */
        /* <DEDUP_REMOVED lines=8> */
[----:B------:R-:W-:Y:S02]  /*193d0*/  IMAD.U32 R4, RZ, RZ, UR4 ;  /* 0x00000004ff047e24 */ /* 0x000fe4000f8e00ff */
[----:B0-----:R-:W0:Y:S01]  /*193e0*/  LDC.64 R2, c[0x4][R2] ;  /* 0x0100000002027b82 */ /* 0x001e220000000a00 */
        /* <DEDUP_REMOVED lines=10> */
.L_x_4515:
[----:B------:R-:W-:Y:S05]  /*19490*/  BSYNC B6 ;  /* 0x0000000000067941 */ /* 0x000fea0003800000 */
.L_x_4514:
[----:B------:R-:W2:Y:S01]  /*194a0*/  LDL R10, [R1+0x4] ;  /* 0x00000400010a7983 */ /* 0x000ea20000100800 */
[----:B------:R-:W1:Y:S01]  /*194b0*/  LDC R7, c[0x0][0x448] ;  /* 0x00011200ff077b82 */ /* 0x000e620000000800 */
[----:B------:R-:W-:Y:S01]  /*194c0*/  ULDC.64 UR4, c[0x0][0x298] ;  /* 0x0000a60000047ab9 */ /* 0x000fe20000000a00 */
[----:B------:R-:W-:Y:S01]  /*194d0*/  ULDC.64 UR6, c[0x0][0x280] ;  /* 0x0000a00000067ab9 */ /* 0x000fe20000000a00 */
[----:B------:R-:W3:Y:S04]  /*194e0*/  LDL R4, [R1+0x58] ;  /* 0x0000580001047983 */ /* 0x000ee80000100800 */
[----:B------:R-:W4:Y:S04]  /*194f0*/  LDL R9, [R1+0x38] ;  /* 0x0000380001097983 */ /* 0x000f280000100800 */
[----:B------:R-:W4:Y:S01]  /*19500*/  LDL R8, [R1+0x60] ;  /* 0x0000600001087983 */ /* 0x000f220000100800 */
[----:B------:R-:W1:Y:S01]  /*19510*/  S2R R2, SR_TID.X ;  /* 0x0000000000027919 */ /* 0x000e620000002100 */
[----:B0-----:R-:W0:Y:S02]  /*19520*/  S2R R0, SR_TID.X ;  /* 0x0000000000007919 */ /* 0x001e240000002100 */
[----:B------:R-:W4:Y:S01]  /*19530*/  LDL R6, [R1+0x3c] ;  /* 0x00003c0001067983 */ /* 0x000f220000100800 */
[----:B-1----:R-:W-:-:S13]  /*19540*/  ISETP.NE.AND P0, PT, R7, 0x1, PT ;  /* 0x000000010700780c */ /* 0x002fda0003f05270 */
[----:B------:R-:W1:Y:S01]  /*19550*/  @P0 LDC R3, c[0x0][0x450] ;  /* 0x00011400ff030b82 */ /* 0x000e620000000800 */
[----:B------:R-:W-:-:S04]  /*19560*/  LOP3.LUT R2, R2, 0x7f, RZ, 0xc0, !PT ;  /* 0x0000007f02027812 */ /* 0x000fc800078ec0ff */
[----:B------:R-:W-:Y:S01]  /*19570*/  SHF.R.U32.HI R2, RZ, 0x3, R2 ;  /* 0x00000003ff027819 */ /* 0x000fe20000011602 */
[----:B0-----:R-:W-:-:S05]  /*19580*/  IMAD.SHL.U32 R0, R0, 0x10, RZ ;  /* 0x0000001000007824 */ /* 0x001fca00078e00ff */
[----:B------:R-:W-:Y:S02]  /*19590*/  LOP3.LUT R0, R2, 0x70, R0, 0xf8, !PT ;  /* 0x0000007002007812 */ /* 0x000fe400078ef800 */
[----:B------:R-:W0:Y:S03]  /*195a0*/  @P0 LDC R2, c[0x0][0x44c] ;  /* 0x00011300ff020b82 */ /* 0x000e260000000800 */
[----:B--2---:R-:W-:-:S04]  /*195b0*/  IMAD R5, R10, 0x40, R0 ;  /* 0x000000400a057824 */ /* 0x004fc800078e0200 */
[----:B0-----:R-:W-:-:S04]  /*195c0*/  @P0 IMAD.HI.U32 R2, R5, R2, RZ ;  /* 0x0000000205020227 */ /* 0x001fc800078e00ff */
[----:B------:R-:W-:Y:S01]  /*195d0*/  IMAD.MOV.U32 R0, RZ, RZ, R5 ;  /* 0x000000ffff007224 */ /* 0x000fe200078e0005 */
[----:B-1----:R-:W-:Y:S01]  /*195e0*/  @P0 SHF.R.U32.HI R0, RZ, R3, R2 ;  /* 0x00000003ff000219 */ /* 0x002fe20000011602 */
[----:B---3--:R-:W-:-:S04]  /*195f0*/  IMAD R2, R4, UR4, RZ ;  /* 0x0000000404027c24 */ /* 0x008fc8000f8e02ff */
        /* <DEDUP_REMOVED lines=76> */
.L_x_4673:
        /* <DEDUP_REMOVED lines=12> */
.L_x_4517:
        /* <DEDUP_REMOVED lines=37> */
.L_x_4519:
[----:B------:R-:W-:Y:S05]  /*19dd0*/  BSYNC B6 ;  /* 0x0000000000067941 */ /* 0x000fea0003800000 */
.L_x_4518:
[----:B-1----:R-:W2:Y:S01]  /*19de0*/  LDL.LU R5, [R1+0x38] ;  /* 0x0000380001057983 */ /* 0x002ea20000300800 */
[----:B------:R-:W0:Y:S01]  /*19df0*/  LDC R7, c[0x0][0x448] ;  /* 0x00011200ff077b82 */ /* 0x000e220000000800 */
[----:B------:R-:W-:Y:S02]  /*19e00*/  ULDC.64 UR4, c[0x0][0x3d8] ;  /* 0x0000f60000047ab9 */ /* 0x000fe40000000a00 */
[----:B------:R-:W2:Y:S04]  /*19e10*/  LDL.LU.64 R2, [R1+0x58] ;  /* 0x0000580001027983 */ /* 0x000ea80000300a00 */
[----:B------:R-:W3:Y:S04]  /*19e20*/  LDL.LU R0, [R1+0x60] ;  /* 0x0000600001007983 */ /* 0x000ee80000300800 */
[----:B------:R-:W4:Y:S04]  /*19e30*/  LDL.LU R4, [R1+0x3c] ;  /* 0x00003c0001047983 */ /* 0x000f280000300800 */
[----:B------:R-:W5:Y:S04]  /*19e40*/  LDL.LU R6, [R1+0x30] ;  /* 0x0000300001067983 */ /* 0x000f680000300800 */
[----:B------:R-:W5:Y:S01]  /*19e50*/  LDL.LU R8, [R1+0x14] ;  /* 0x0000140001087983 */ /* 0x000f620000300800 */
[----:B0-----:R-:W-:Y:S01]  /*19e60*/  ISETP.NE.AND P0, PT, R7, 0x1, PT ;  /* 0x000000010700780c */ /* 0x001fe20003f05270 */
[----:B------:R-:W0:Y:S02]  /*19e70*/  S2R R10, SR_TID.X ;  /* 0x00000000000a7919 */ /* 0x000e240000002100 */
[----:B0-----:R-:W-:-:S05]  /*19e80*/  IMAD.SHL.U32 R10, R10, 0x8, RZ ;  /* 0x000000080a0a7824 */ /* 0x001fca00078e00ff */
[----:B------:R-:W-:Y:S01]  /*19e90*/  LOP3.LUT R10, R10, 0x38, RZ, 0xc0, !PT ;  /* 0x000000380a0a7812 */ /* 0x000fe200078ec0ff */
[----:B--2---:R-:W-:-:S04]  /*19ea0*/  IMAD.MOV.U32 R3, RZ, RZ, R5 ;  /* 0x000000ffff037224 */ /* 0x004fc800078e0005 */
        /* <DEDUP_REMOVED lines=8> */
[----:B------:R-:W1:Y:S02]  /*19f30*/  @P0 LDC R4, c[0x0][0x44c] ;  /* 0x00011300ff040b82 */ /* 0x000e640000000800 */
[----:B------:R-:W-:Y:S02]  /*19f40*/  IMAD.IADD R3, R3, 0x1, R0 ;  /* 0x0000000103037824 */ /* 0x000fe400078e0200 */
[----:B-----5:R-:W-:Y:S02]  /*19f50*/  IMAD.MOV.U32 R0, RZ, RZ, R6 ;  /* 0x000000ffff007224 */ /* 0x020fe400078e0006 */
[----:B-1----:R-:W-:-:S05]  /*19f60*/  @P0 IMAD.HI.U32 R4, R6, R4, RZ ;  /* 0x0000000406040227 */ /* 0x002fca00078e00ff */
[----:B0-----:R-:W-:-:S05]  /*19f70*/  @P0 SHF.R.U32.HI R0, RZ, R5, R4 ;  /* 0x00000005ff000219 */ /* 0x001fca0000011604 */
[----:B------:R-:W-:-:S04]  /*19f80*/  IMAD.MOV R4, RZ, RZ, -R0 ;  /* 0x000000ffff047224 */ /* 0x000fc800078e0a00 */
[----:B------:R-:W-:Y:S02]  /*19f90*/  IMAD R4, R7, R4, R6 ;  /* 0x0000000407047224 */ /* 0x000fe400078e0206 */
[----:B------:R-:W0:Y:S01]  /*19fa0*/  S2R R6, SR_TID.X ;  /* 0x0000000000067919 */ /* 0x000e220000002100 */
        /* <DEDUP_REMOVED lines=8> */
[----:B------:R-:W-:Y:S02]  /*1a030*/  IMAD R0, R0, UR4, RZ ;  /* 0x0000000400007c24 */ /* 0x000fe4000f8e02ff */
[----:B0-----:R-:W-:-:S05]  /*1a040*/  IMAD.SHL.U32 R6, R6, 0x8, RZ ;  /* 0x0000000806067824 */ /* 0x001fca00078e00ff */
[----:B------:R-:W-:Y:S01]  /*1a050*/  LOP3.LUT R6, R6, 0x38, RZ, 0xc0, !PT ;  /* 0x0000003806067812 */ /* 0x000fe200078ec0ff */
[----:B------:R-:W-:Y:S01]  /*1a060*/  IMAD R4, R4, UR5, R0 ;  /* 0x0000000504047c24 */ /* 0x000fe2000f8e0200 */
[----:B------:R-:W-:Y:S02]  /*1a070*/  ULDC.64 UR4, c[0x0][0x390] ;  /* 0x0000e40000047ab9 */ /* 0x000fe40000000a00 */
[C---:B------:R-:W-:Y:S02]  /*1a080*/  LOP3.LUT R9, R6.reuse, 0x80, RZ, 0xfc, !PT ;  /* 0x0000008006097812 */ /* 0x040fe400078efcff */
[----:B------:R-:W-:Y:S02]  /*1a090*/  LOP3.LUT R6, R6, 0x40, RZ, 0xfc, !PT ;  /* 0x0000004006067812 */ /* 0x000fe400078efcff */
[----:B------:R-:W-:Y:S01]  /*1a0a0*/  LEA R0, P0, R2, UR4, 0x1 ;  /* 0x0000000402007c11 */ /* 0x000fe2000f8008ff */
[----:B------:R-:W-:Y:S02]  /*1a0b0*/  ULDC UR4, c[0x0][0x3b8] ;  /* 0x0000ee0000047ab9 */ /* 0x000fe40000000800 */
[----:B------:R-:W-:-:S02]  /*1a0c0*/  ISETP.GE.AND P1, PT, R6, UR4, PT ;  /* 0x0000000406007c0c */ /* 0x000fc4000bf26270 */
[----:B------:R-:W0:Y:S01]  /*1a0d0*/  S2R R6, SR_TID.X ;  /* 0x0000000000067919 */ /* 0x000e220000002100 */
[----:B------:R-:W-:Y:S02]  /*1a0e0*/  ISETP.GE.AND P3, PT, R10, UR4, PT ;  /* 0x000000040a007c0c */ /* 0x000fe4000bf66270 */
[----:B------:R-:W-:Y:S02]  /*1a0f0*/  ISETP.GE.AND P2, PT, R9, UR4, PT ;  /* 0x0000000409007c0c */ /* 0x000fe4000bf46270 */
[----:B------:R-:W-:-:S09]  /*1a100*/  LOP3.LUT R8, R8, 0xfffffff7, RZ, 0xc0, !PT ;  /* 0xfffffff708087812 */ /* 0x000fd200078ec0ff */
[----:B------:R-:W-:-:S04]  /*1a110*/  @P3 LOP3.LUT R8, R8, 0x8, RZ, 0xfc, !PT ;  /* 0x0000000808083812 */ /* 0x000fc800078efcff */
[----:B------:R-:W-:-:S04]  /*1a120*/  LOP3.LUT R8, R8, 0xfffffffd, RZ, 0xc0, !PT ;  /* 0xfffffffd08087812 */ /* 0x000fc800078ec0ff */
[----:B------:R-:W-:-:S04]  /*1a130*/  @P2 LOP3.LUT R8, R8, 0x2, RZ, 0xfc, !PT ;  /* 0x0000000208082812 */ /* 0x000fc800078efcff */
[----:B------:R-:W-:Y:S01]  /*1a140*/  LOP3.LUT R8, R8, 0xfffffffb, RZ, 0xc0, !PT ;  /* 0xfffffffb08087812 */ /* 0x000fe200078ec0ff */
[----:B0-----:R-:W-:-:S03]  /*1a150*/  IMAD.SHL.U32 R6, R6, 0x8, RZ ;  /* 0x0000000806067824 */ /* 0x001fc600078e00ff */
[----:B------:R-:W-:Y:S01]  /*1a160*/  @P1 LOP3.LUT R8, R8, 0x4, RZ, 0xfc, !PT ;  /* 0x0000000408081812 */ /* 0x000fe200078efcff */
[----:B------:R-:W-:Y:S01]  /*1a170*/  IMAD.IADD R4, R3, 0x1, R4 ;  /* 0x0000000103047824 */ /* 0x000fe200078e0204 */
[----:B------:R-:W-:-:S03]  /*1a180*/  LOP3.LUT R6, R6, 0x38, RZ, 0xc0, !PT ;  /* 0x0000003806067812 */ /* 0x000fc600078ec0ff */
[----:B------:R0:W-:Y:S01]  /*1a190*/  STL [R1+0x14], R8 ;  /* 0x0000140801007387 */ /* 0x0001e20000100800 */
[----:B------:R-:W-:Y:S02]  /*1a1a0*/  LEA.HI.X R4, R2, UR5, R4, 0x1, P0 ;  /* 0x0000000502047c11 */ /* 0x000fe400080f0c04 */
[C---:B0-----:R-:W-:Y:S02]  /*1a1b0*/  LOP3.LUT R8, R6.reuse, 0x100, RZ, 0xfc, !PT ;  /* 0x0000010006087812 */ /* 0x041fe400078efcff */
[----:B------:R-:W-:Y:S02]  /*1a1c0*/  LOP3.LUT R6, R6, 0xc0, RZ, 0xfc, !PT ;  /* 0x000000c006067812 */ /* 0x000fe400078efcff */
[----:B------:R-:W-:Y:S02]  /*1a1d0*/  ISETP.GE.AND P0, PT, R8, UR4, PT ;  /* 0x0000000408007c0c */ /* 0x000fe4000bf06270 */
[----:B------:R-:W0:Y:S01]  /*1a1e0*/  S2R R8, SR_TID.X ;  /* 0x0000000000087919 */ /* 0x000e220000002100 */
[----:B------:R-:W-:-:S02]  /*1a1f0*/  ISETP.GE.AND P5, PT, R6, UR4, PT ;  /* 0x0000000406007c0c */ /* 0x000fc4000bfa6270 */
[----:B------:R-:W1:Y:S01]  /*1a200*/  S2R R6, SR_TID.X ;  /* 0x0000000000067919 */ /* 0x000e620000002100 */
[----:B------:R-:W-:Y:S02]  /*1a210*/  SEL R5, RZ, 0x1, P3 ;  /* 0x00000001ff057807 */ /* 0x000fe40001800000 */
[----:B------:R-:W-:Y:S02]  /*1a220*/  SEL R3, RZ, 0x4, P2 ;  /* 0x00000004ff037807 */ /* 0x000fe40001000000 */
[----:B------:R-:W-:-:S04]  /*1a230*/  SEL R2, RZ, 0x2, P1 ;  /* 0x00000002ff027807 */ /* 0x000fc80000800000 */
[----:B------:R-:W-:Y:S02]  /*1a240*/  IADD3 R2, R3, R2, R5 ;  /* 0x0000000203027210 */ /* 0x000fe40007ffe005 */
[----:B------:R-:W-:Y:S02]  /*1a250*/  SEL R5, RZ, 0x10, P0 ;  /* 0x00000010ff057807 */ /* 0x000fe40000000000 */
[----:B------:R-:W-:Y:S01]  /*1a260*/  SEL R3, RZ, 0x8, P5 ;  /* 0x00000008ff037807 */ /* 0x000fe20002800000 */
[----:B0-----:R-:W-:Y:S02]  /*1a270*/  IMAD.SHL.U32 R8, R8, 0x8, RZ ;  /* 0x0000000808087824 */ /* 0x001fe400078e00ff */
[----:B-1----:R-:W-:-:S03]  /*1a280*/  IMAD.SHL.U32 R6, R6, 0x8, RZ ;  /* 0x0000000806067824 */ /* 0x002fc600078e00ff */
[----:B------:R-:W-:-:S04]  /*1a290*/  LOP3.LUT R8, R8, 0x38, RZ, 0xc0, !PT ;  /* 0x0000003808087812 */ /* 0x000fc800078ec0ff */
[----:B------:R-:W-:Y:S02]  /*1a2a0*/  LOP3.LUT R9, R8, 0x180, RZ, 0xfc, !PT ;  /* 0x0000018008097812 */ /* 0x000fe400078efcff */
[----:B------:R-:W-:Y:S02]  /*1a2b0*/  LOP3.LUT R6, R6, 0x38, RZ, 0xc0, !PT ;  /* 0x0000003806067812 */ /* 0x000fe400078ec0ff */
[----:B------:R-:W-:Y:S02]  /*1a2c0*/  ISETP.GE.AND P1, PT, R9, UR4, PT ;  /* 0x0000000409007c0c */ /* 0x000fe4000bf26270 */
[----:B------:R-:W-:Y:S02]  /*1a2d0*/  LOP3.LUT R8, R6, 0x140, RZ, 0xfc, !PT ;  /* 0x0000014006087812 */ /* 0x000fe400078efcff */
[----:B------:R-:W-:Y:S02]  /*1a2e0*/  IADD3 R2, R5, R2, R3 ;  /* 0x0000000205027210 */ /* 0x000fe40007ffe003 */
[----:B------:R-:W-:-:S02]  /*1a2f0*/  SEL R5, RZ, 0x40, P1 ;  /* 0x00000040ff057807 */ /* 0x000fc40000800000 */
[----:B------:R-:W-:Y:S02]  /*1a300*/  LOP3.LUT R6, R6, 0x1c0, RZ, 0xfc, !PT ;  /* 0x000001c006067812 */ /* 0x000fe400078efcff */
[----:B------:R-:W-:Y:S02]  /*1a310*/  ISETP.GE.AND P1, PT, R8, UR4, PT ;  /* 0x0000000408007c0c */ /* 0x000fe4000bf26270 */
[----:B------:R-:W-:Y:S02]  /*1a320*/  ISETP.GE.AND P2, PT, R6, UR4, PT ;  /* 0x0000000406007c0c */ /* 0x000fe4000bf46270 */
[----:B------:R-:W-:Y:S01]  /*1a330*/  SEL R3, RZ, 0x20, P1 ;  /* 0x00000020ff037807 */ /* 0x000fe20000800000 */
[----:B------:R-:W-:Y:S01]  /*1a340*/  UMOV UR4, 0xffffffff ;  /* 0xffffffff00047882 */ /* 0x000fe20000000000 */
[----:B------:R-:W-:Y:S02]  /*1a350*/  SEL R6, RZ, 0x80, P2 ;  /* 0x00000080ff067807 */ /* 0x000fe40001000000 */
[----:B------:R-:W-:-:S05]  /*1a360*/  IADD3 R5, R5, R2, R3 ;  /* 0x0000000205057210 */ /* 0x000fca0007ffe003 */
[----:B------:R-:W-:Y:S01]  /*1a370*/  IMAD.IADD R6, R5, 0x1, R6 ;  /* 0x0000000105067824 */ /* 0x000fe200078e0206 */
[----:B------:R-:W-:Y:S06]  /*1a380*/  BRA.DIV UR4, `(.L_x_4520) ;  /* 0x0000006204687947 */ /* 0x000fec000b800000 */
[----:B------:R-:W2:Y:S04]  /*1a390*/  LDL.LU R8, [R1+0x4c] ;  /* 0x00004c0001087983 */ /* 0x000ea80000300800 */
[----:B------:R-:W3:Y:S04]  /*1a3a0*/  LDL.LU R3, [R1+0x4] ;  /* 0x0000040001037983 */ /* 0x000ee80000300800 */
[----:B------:R-:W4:Y:S04]  /*1a3b0*/  LDL.LU R2, [R1+0x50] ;  /* 0x0000500001027983 */ /* 0x000f280000300800 */
[----:B------:R-:W5:Y:S04]  /*1a3c0*/  LDL.LU R12, [R1+0x14] ;  /* 0x00001400010c7983 */ /* 0x000f680000300800 */
[----:B------:R-:W5:Y:S04]  /*1a3d0*/  LDL R11, [R1+0x18] ;  /* 0x00001800010b7983 */ /* 0x000f680000100800 */
[----:B------:R-:W5:Y:S01]  /*1a3e0*/  LDL.LU R10, [R1+0x64] ;  /* 0x00006400010a7983 */ /* 0x000f620000300800 */
[----:B------:R-:W0:Y:S02]  /*1a3f0*/  S2R R13, SR_TID.X ;  /* 0x00000000000d7919 */ /* 0x000e240000002100 */
[----:B0-----:R-:W-:-:S05]  /*1a400*/  IMAD.SHL.U32 R13, R13, 0x8, RZ ;  /* 0x000000080d0d7824 */ /* 0x001fca00078e00ff */
[----:B------:R-:W-:Y:S01]  /*1a410*/  LOP3.LUT R13, R13, 0x38, RZ, 0xc0, !PT ;  /* 0x000000380d0d7812 */ /* 0x000fe200078ec0ff */
[----:B------:R-:W-:Y:S04]  /*1a420*/  SHFL.IDX PT, R14, R0, 0x1, 0x181f ;  /* 0x00381f00000e7f89 */ /* 0x000fe800000e0000 */
[----:B------:R-:W-:Y:S01]  /*1a430*/  SHFL.IDX PT, R9, R4, 0x1, 0x181f ;  /* 0x00381f0004097f89 */ /* 0x000fe200000e0000 */
[----:B--2---:R-:W-:-:S05]  /*1a440*/  IMAD R7, R8, R7, RZ ;  /* 0x0000000708077224 */ /* 0x004fca00078e02ff */
[-C--:B---3--:R-:W-:Y:S02]  /*1a450*/  ISETP.GE.AND P2, PT, R3, R7.reuse, PT ;  /* 0x000000070300720c */ /* 0x088fe40003f46270 */
[----:B----4-:R-:W-:Y:S02]  /*1a460*/  ISETP.GE.AND P3, PT, R2, R7, PT ;  /* 0x000000070200720c */ /* 0x010fe40003f66270 */
[----:B-----5:R-:W-:-:S04]  /*1a470*/  LOP3.LUT R12, R12, 0xfffffbff, RZ, 0xc0, !PT ;  /* 0xfffffbff0c0c7812 */ /* 0x020fc800078ec0ff */
[----:B------:R-:W-:-:S05]  /*1a480*/  @P1 LOP3.LUT R12, R12, 0x400, RZ, 0xfc, !PT ;  /* 0x000004000c0c1812 */ /* 0x000fca00078efcff */
[----:B------:R-:W-:Y:S02]  /*1a490*/  @!P2 LOP3.LUT R2, R5, 0x40, RZ, 0xc0, !PT ;  /* 0x000000400502a812 */ /* 0x000fe400078ec0ff */
[C---:B------:R-:W-:Y:S02]  /*1a4a0*/  LOP3.LUT P1, RZ, R12.reuse, 0x8, RZ, 0xc0, !PT ;  /* 0x000000080cff7812 */ /* 0x040fe4000782c0ff */
[C---:B------:R-:W-:Y:S02]  /*1a4b0*/  LOP3.LUT P4, RZ, R12.reuse, 0x2, RZ, 0xc0, !PT ;  /* 0x000000020cff7812 */ /* 0x040fe4000788c0ff */
[----:B------:R-:W-:Y:S02]  /*1a4c0*/  LOP3.LUT R12, R12, 0xfffffeff, RZ, 0xc0, !PT ;  /* 0xfffffeff0c0c7812 */ /* 0x000fe400078ec0ff */
[----:B------:R-:W-:Y:S02]  /*1a4d0*/  @!P2 SHF.R.U32.HI R2, RZ, 0x2, R2 ;  /* 0x00000002ff02a819 */ /* 0x000fe40000011602 */
[----:B------:R-:W-:-:S02]  /*1a4e0*/  @P3 LOP3.LUT R12, R12, 0x100, RZ, 0xfc, !PT ;  /* 0x000001000c0c3812 */ /* 0x000fc400078efcff */
[----:B------:R-:W-:Y:S02]  /*1a4f0*/  @!P2 ISETP.NE.U32.AND P3, PT, R2, RZ, PT ;  /* 0x000000ff0200a20c */ /* 0x000fe40003f65070 */
[----:B------:R-:W-:Y:S02]  /*1a500*/  @!P2 LOP3.LUT R2, R6, 0x80, RZ, 0xc0, !PT ;  /* 0x000000800602a812 */ /* 0x000fe400078ec0ff */
[----:B------:R-:W-:Y:S02]  /*1a510*/  LOP3.LUT R12, R12, 0xffffffdf, RZ, 0xc0, !PT ;  /* 0xffffffdf0c0c7812 */ /* 0x000fe400078ec0ff */
[----:B------:R-:W-:-:S07]  /*1a520*/  @!P2 SHF.R.U32.HI R2, RZ, 0x3, R2 ;  /* 0x00000003ff02a819 */ /* 0x000fce0000011602 */
[----:B------:R-:W-:Y:S02]  /*1a530*/  @P3 LOP3.LUT R12, R12, 0x20, RZ, 0xfc, !PT ;  /* 0x000000200c0c3812 */ /* 0x000fe400078efcff */
[----:B------:R-:W-:Y:S02]  /*1a540*/  @!P2 ISETP.NE.U32.AND P3, PT, R2, RZ, PT ;  /* 0x000000ff0200a20c */ /* 0x000fe40003f65070 */
[----:B------:R-:W0:Y:S04]  /*1a550*/  SHFL.IDX PT, R2, R0, RZ, 0x181f ;  /* 0x00181fff00027589 */ /* 0x000e2800000e0000 */
[----:B------:R-:W1:Y:S01]  /*1a560*/  SHFL.IDX PT, R8, R4, RZ, 0x181f ;  /* 0x00181fff04087589 */ /* 0x000e6200000e0000 */
[----:B------:R-:W-:Y:S02]  /*1a570*/  LOP3.LUT R12, R12, 0xfffffdff, RZ, 0xc0, !PT ;  /* 0xfffffdff0c0c7812 */ /* 0x000fe400078ec0ff */
[----:B0-----:R-:W-:-:S05]  /*1a580*/  @!P2 LEA R3, P6, R13, R2, 0x1 ;  /* 0x000000020d03a211 */ /* 0x001fca00078c08ff */
[----:B-1----:R-:W-:-:S05]  /*1a590*/  @!P2 IMAD.X R2, RZ, RZ, R8, P6 ;  /* 0x000000ffff02a224 */ /* 0x002fca00030e0608 */
[-C--:B------:R-:W-:Y:S02]  /*1a5a0*/  @!P2 LOP3.LUT R3, R3, R2.reuse, RZ, 0x3c, !PT ;  /* 0x000000020303a212 */ /* 0x080fe400078e3cff */
[----:B------:R-:W-:Y:S02]  /*1a5b0*/  @P3 LOP3.LUT R12, R12, 0x200, RZ, 0xfc, !PT ;  /* 0x000002000c0c3812 */ /* 0x000fe400078efcff */
[C---:B------:R-:W-:Y:S02]  /*1a5c0*/  @!P2 LOP3.LUT R2, R3.reuse, R2, RZ, 0x3c, !PT ;  /* 0x000000020302a212 */ /* 0x040fe400078e3cff */
[C---:B------:R-:W-:Y:S02]  /*1a5d0*/  LOP3.LUT P6, RZ, R12.reuse, 0x4, RZ, 0xc0, !PT ;  /* 0x000000040cff7812 */ /* 0x040fe400078cc0ff */
[----:B------:R-:W-:Y:S02]  /*1a5e0*/  @!P2 LOP3.LUT R3, R3, R2, RZ, 0x3c, !PT ;  /* 0x000000020303a212 */ /* 0x000fe400078e3cff */
[----:B------:R-:W-:-:S03]  /*1a5f0*/  LOP3.LUT P3, RZ, R12, 0x20, RZ, 0xc0, !PT ;  /* 0x000000200cff7812 */ /* 0x000fc6000786c0ff */
[----:B------:R-:W-:Y:S01]  /*1a600*/  @!P2 LDGSTS.E.BYPASS.LTC128B.128 [R11+0x26400], desc[UR42][R2.64], !P1 ;  /* 0x26400000020bafae */ /* 0x000fe2000c901d6a */
[----:B------:R-:W-:-:S05]  /*1a610*/  LOP3.LUT P1, RZ, R12, 0x400, RZ, 0xc0, !PT ;  /* 0x000004000cff7812 */ /* 0x000fca000782c0ff */
[----:B------:R-:W-:Y:S04]  /*1a620*/  @!P2 LDGSTS.E.BYPASS.LTC128B.128 [R11+0x28400], desc[UR42][R2.64+0x80], !P6 ;  /* 0x28400080020bafae */ /* 0x000fe8000f101d6a */
[----:B------:R-:W-:Y:S04]  /*1a630*/  @!P2 LDGSTS.E.BYPASS.LTC128B.128 [R11+0x2a400], desc[UR42][R2.64+0x100], !P4 ;  /* 0x2a400100020bafae */ /* 0x000fe8000e101d6a */
[----:B------:R-:W-:Y:S04]  /*1a640*/  @!P2 LDGSTS.E.BYPASS.LTC128B.128 [R11+0x2c400], desc[UR42][R2.64+0x180], !P5 ;  /* 0x2c400180020bafae */ /* 0x000fe8000e901d6a */
[----:B------:R-:W-:Y:S04]  /*1a650*/  @!P2 LDGSTS.E.BYPASS.LTC128B.128 [R11+0x2e400], desc[UR42][R2.64+0x200], !P0 ;  /* 0x2e400200020bafae */ /* 0x000fe8000c101d6a */
[----:B------:R-:W-:Y:S04]  /*1a660*/  @!P2 LDGSTS.E.BYPASS.LTC128B.128 [R11+0x30400], desc[UR42][R2.64+0x280], !P1 ;  /* 0x30400280020bafae */ /* 0x000fe8000c901d6a */
[----:B------:R-:W-:Y:S01]  /*1a670*/  @!P2 LDGSTS.E.BYPASS.LTC128B.128 [R11+0x32400], desc[UR42][R2.64+0x300], P3 ;  /* 0x32400300020bafae */ /* 0x000fe20009901d6a */
[----:B------:R-:W-:-:S13]  /*1a680*/  LOP3.LUT P3, RZ, R12, 0x200, RZ, 0xc0, !PT ;  /* 0x000002000cff7812 */ /* 0x000fda000786c0ff */
[----:B------:R0:W-:Y:S01]  /*1a690*/  @!P2 LDGSTS.E.BYPASS.LTC128B.128 [R11+0x34400], desc[UR42][R2.64+0x380], P3 ;  /* 0x34400380020bafae */ /* 0x0001e20009901d6a */
[----:B------:R-:W-:-:S13]  /*1a6a0*/  LOP3.LUT P3, RZ, R12, 0x100, RZ, 0xc0, !PT ;  /* 0x000001000cff7812 */ /* 0x000fda000786c0ff */
[----:B------:R-:W-:-:S05]  /*1a6b0*/  @!P3 LEA R14, P2, R13, R14, 0x1 ;  /* 0x0000000e0d0eb211 */ /* 0x000fca00078408ff */
[----:B------:R-:W-:Y:S01]  /*1a6c0*/  @!P3 IMAD.X R9, RZ, RZ, R9, P2 ;  /* 0x000000ffff09b224 */ /* 0x000fe200010e0609 */
[----:B------:R-:W-:Y:S02]  /*1a6d0*/  LOP3.LUT P2, RZ, R12, 0x8, RZ, 0xc0, !PT ;  /* 0x000000080cff7812 */ /* 0x000fe4000784c0ff */
[----:B------:R-:W-:Y:S01]  /*1a6e0*/  @!P3 LOP3.LUT R8, R5, 0x40, RZ, 0xc0, !PT ;  /* 0x000000400508b812 */ /* 0x000fe200078ec0ff */
[----:B0-----:R-:W-:Y:S02]  /*1a6f0*/  @!P3 IMAD.MOV.U32 R2, RZ, RZ, R14 ;  /* 0x000000ffff02b224 */ /* 0x001fe400078e000e */
        /* <DEDUP_REMOVED lines=37> */
[----:B------:R0:W-:Y:S04]  /*1a950*/  STL [R1+0x14], R12 ;  /* 0x0000140c01007387 */ /* 0x0001e80000100800 */
[----:B------:R0:W-:Y:S04]  /*1a960*/  @!P2 LDGSTS.E.BYPASS.LTC128B.128 [R11+0x35400], desc[UR42][R2.64+0x380], P3 ;  /* 0x35400380020bafae */ /* 0x0001e80009901d6a */
[----:B------:R-:W1:Y:S04]  /*1a970*/  SHFL.IDX PT, R4, R4, 0x3, 0x181f ;  /* 0x00781f0004047f89 */ /* 0x000e6800000e0000 */
[----:B------:R-:W2:Y:S02]  /*1a980*/  SHFL.IDX PT, R0, R0, 0x3, 0x181f ;  /* 0x00781f0000007f89 */ /* 0x000ea400000e0000 */
.L_x_4683:
[----:B0-----:R-:W3:Y:S01]  /*1a990*/  LDL.LU R2, [R1+0x68] ;  /* 0x0000680001027983 */ /* 0x001ee20000300800 */
[----:B------:R-:W-:Y:S01]  /*1a9a0*/  BSSY B0, `(.L_x_4521) ;  /* 0x000001e000007945 */ /* 0x000fe20003800000 */
[----:B---3--:R-:W-:-:S13]  /*1a9b0*/  ISETP.GE.AND P2, PT, R2, R7, PT ;  /* 0x000000070200720c */ /* 0x008fda0003f46270 */
[----:B------:R-:W-:Y:S05]  /*1a9c0*/  @P2 BRA `(.L_x_4522) ;  /* 0x00000000006c2947 */ /* 0x000fea0003800000 */
[----:B------:R-:W3:Y:S04]  /*1a9d0*/  LDL R3, [R1+0x14] ;  /* 0x0000140001037983 */ /* 0x000ee80000100800 */
[----:B------:R-:W4:Y:S01]  /*1a9e0*/  LDL R8, [R1+0x18] ;  /* 0x0000180001087983 */ /* 0x000f220000100800 */
[----:B------:R-:W-:Y:S02]  /*1a9f0*/  LOP3.LUT R5, R5, 0x40, RZ, 0xc0, !PT ;  /* 0x0000004005057812 */ /* 0x000fe400078ec0ff */
[----:B------:R-:W-:Y:S01]  /*1aa00*/  LOP3.LUT R6, R6, 0x80, RZ, 0xc0, !PT ;  /* 0x0000008006067812 */ /* 0x000fe200078ec0ff */
[----:B------:R-:W0:Y:S01]  /*1aa10*/  S2R R2, SR_TID.X ;  /* 0x0000000000027919 */ /* 0x000e220000002100 */
[----:B------:R-:W-:Y:S02]  /*1aa20*/  SHF.R.U32.HI R5, RZ, 0x2, R5 ;  /* 0x00000002ff057819 */ /* 0x000fe40000011605 */
[----:B------:R-:W-:Y:S01]  /*1aa30*/  SHF.R.U32.HI R6, RZ, 0x3, R6 ;  /* 0x00000003ff067819 */ /* 0x000fe20000011606 */
[----:B0-----:R-:W-:-:S05]  /*1aa40*/  IMAD.SHL.U32 R2, R2, 0x8, RZ ;  /* 0x0000000802027824 */ /* 0x001fca00078e00ff */
[----:B------:R-:W-:-:S04]  /*1aa50*/  LOP3.LUT R2, R2, 0x38, RZ, 0xc0, !PT ;  /* 0x0000003802027812 */ /* 0x000fc800078ec0ff */
[----:B--2---:R-:W-:Y:S02]  /*1aa60*/  LEA R2, P2, R2, R0, 0x1 ;  /* 0x0000000002027211 */ /* 0x004fe400078408ff */
[C---:B---3--:R-:W-:Y:S02]  /*1aa70*/  LOP3.LUT P6, RZ, R3.reuse, 0x8, RZ, 0xc0, !PT ;  /* 0x0000000803ff7812 */ /* 0x048fe400078cc0ff */
[C---:B------:R-:W-:Y:S02]  /*1aa80*/  LOP3.LUT P4, RZ, R3.reuse, 0x4, RZ, 0xc0, !PT ;  /* 0x0000000403ff7812 */ /* 0x040fe4000788c0ff */
[----:B------:R-:W-:Y:S01]  /*1aa90*/  LOP3.LUT P3, RZ, R3, 0x2, RZ, 0xc0, !PT ;  /* 0x0000000203ff7812 */ /* 0x000fe2000786c0ff */
[----:B-1----:R-:W-:Y:S01]  /*1aaa0*/  IMAD.X R3, RZ, RZ, R4, P2 ;  /* 0x000000ffff037224 */ /* 0x002fe200010e0604 */
[----:B------:R-:W-:-:S07]  /*1aab0*/  ISETP.NE.U32.AND P2, PT, R5, RZ, PT ;  /* 0x000000ff0500720c */ /* 0x000fce0003f45070 */
[----:B------:R-:W-:Y:S01]  /*1aac0*/  @!PT LDS RZ, [RZ] ;  /* 0x00000000fffff984 */ /* 0x000fe20000000800 */
[----:B------:R-:W-:Y:S01]  /*1aad0*/  @!PT LDS RZ, [RZ] ;  /* 0x00000000fffff984 */ /* 0x000fe20000000800 */
[----:B------:R-:W-:Y:S01]  /*1aae0*/  @!PT LDS RZ, [RZ] ;  /* 0x00000000fffff984 */ /* 0x000fe20000000800 */
[----:B----4-:R0:W-:Y:S04]  /*1aaf0*/  LDGSTS.E.BYPASS.LTC128B.128 [R8+0x27c00], desc[UR42][R2.64], !P6 ;  /* 0x27c0000002087fae */ /* 0x0101e8000f101d6a */
        /* <DEDUP_REMOVED lines=8> */
.L_x_4522:
[----:B------:R-:W-:Y:S05]  /*1ab80*/  BSYNC B0 ;  /* 0x0000000000007941 */ /* 0x000fea0003800000 */
.L_x_4521:
[----:B------:R-:W-:Y:S01]  /*1ab90*/  NOP ;  /* 0x0000000000007918 */ /* 0x000fe20000000000 */
[----:B------:R-:W-:-:S13]  /*1aba0*/  PLOP3.LUT P0, PT, PT, PT, PT, 0x80, 0x0 ;  /* 0x000000000000781c */ /* 0x000fda0003f0f070 */
.L_x_4523:
        /* <DEDUP_REMOVED lines=18> */
.L_x_4684:
[----:B------:R-:W-:Y:S05]  /*1acd0*/  BSYNC B0 ;  /* 0x0000000000007941 */ /* 0x000fea0003800000 */
.L_x_4524:
        /* <DEDUP_REMOVED lines=13> */
.L_x_4685:
[----:B------:R-:W-:Y:S05]  /*1adb0*/  BSYNC B1 ;  /* 0x0000000000017941 */ /* 0x000fea0003800000 */
.L_x_4528:
        /* <DEDUP_REMOVED lines=9> */
.L_x_4531:
[----:B------:R-:W-:Y:S05]  /*1ae50*/  BSYNC B1 ;  /* 0x0000000000017941 */ /* 0x000fea0003800000 */
.L_x_4530:
        /* <DEDUP_REMOVED lines=11> */
[----:B-1----:R-:W-:-:S07]  /*1af10*/  VIADD R4, R2, 0x400 ;  /* 0x0000040002047836 */ /* 0x002fce0000000000 */
.L_x_4532:
        /* <DEDUP_REMOVED lines=15> */
.L_x_4533:
        /* <DEDUP_REMOVED lines=15> */
.L_x_4534:
        /* <DEDUP_REMOVED lines=15> */
.L_x_4535:
        /* <DEDUP_REMOVED lines=15> */
.L_x_4536:
        /* <DEDUP_REMOVED lines=15> */
.L_x_4537:
        /* <DEDUP_REMOVED lines=15> */
.L_x_4538:
        /* <DEDUP_REMOVED lines=15> */
.L_x_4539:
        /* <DEDUP_REMOVED lines=10> */
.L_x_4527:
[----:B------:R-:W-:Y:S05]  /*1b650*/  BSYNC B0 ;  /* 0x0000000000007941 */ /* 0x000fea0003800000 */
.L_x_4526:
        /* <DEDUP_REMOVED lines=54> */
.L_x_4546:
        /* <DEDUP_REMOVED lines=8> */
.L_x_4686:
[----:B------:R-:W-:Y:S05]  /*1ba40*/  BSYNC B3 ;  /* 0x0000000000037941 */ /* 0x000fea0003800000 */
.L_x_4547:
        /* <DEDUP_REMOVED lines=9> */
.L_x_4550:
[----:B------:R-:W-:Y:S05]  /*1bae0*/  BSYNC B3 ;  /* 0x0000000000037941 */ /* 0x000fea0003800000 */
.L_x_4549:
        /* <DEDUP_REMOVED lines=12> */
.L_x_4551:
        /* <DEDUP_REMOVED lines=13> */
.L_x_4687:
[----:B------:R-:W-:Y:S05]  /*1bc80*/  BSYNC B3 ;  /* 0x0000000000037941 */ /* 0x000fea0003800000 */
.L_x_4552:
        /* <DEDUP_REMOVED lines=11> */
.L_x_4555:
[----:B------:R-:W-:Y:S05]  /*1bd40*/  BSYNC B3 ;  /* 0x0000000000037941 */ /* 0x000fea0003800000 */
.L_x_4554:
        /* <DEDUP_REMOVED lines=9> */
.L_x_4556:
        /* <DEDUP_REMOVED lines=15> */
.L_x_4557:
        /* <DEDUP_REMOVED lines=15> */
.L_x_4558:
        /* <DEDUP_REMOVED lines=15> */
.L_x_4559:
        /* <DEDUP_REMOVED lines=15> */
.L_x_4560:
        /* <DEDUP_REMOVED lines=15> */
.L_x_4561:
        /* <DEDUP_REMOVED lines=15> */
.L_x_4562:
        /* <DEDUP_REMOVED lines=15> */
.L_x_4563:
        /* <DEDUP_REMOVED lines=10> */
.L_x_4545:
[----:B------:R-:W-:Y:S05]  /*1c510*/  BSYNC B1 ;  /* 0x0000000000017941 */ /* 0x000fea0003800000 */
.L_x_4544:
[----:B------:R-:W2:Y:S02]  /*1c520*/  LDL.LU R5, [R1+0x48] ;  /* 0x0000480001057983 */ /* 0x000ea40000300800 */
[----:B--2---:R-:W-:-:S07]  /*1c530*/  VIADD R0, R5, 0xfffffffd ;  /* 0xfffffffd05007836 */ /* 0x004fce0000000000 */
.L_x_4543:
[----:B------:R-:W-:Y:S05]  /*1c540*/  BSYNC B2 ;  /* 0x0000000000027941 */ /* 0x000fea0003800000 */
.L_x_4542:
[----:B------:R-:W-:Y:S01]  /*1c550*/  VIADD R8, R8, 0xfffffffe ;  /* 0xfffffffe08087836 */ /* 0x000fe20000000000 */
[----:B------:R-:W-:-:S04]  /*1c560*/  LOP3.LUT R4, RZ, R4, RZ, 0x33, !PT ;  /* 0x00000004ff047212 */ /* 0x000fc800078e33ff */
[----:B------:R-:W-:-:S13]  /*1c570*/  ISETP.NE.AND P0, PT, R8, R4, PT ;  /* 0x000000040800720c */ /* 0x000fda0003f05270 */
[----:B------:R-:W-:Y:S05]  /*1c580*/  @!P0 BRA `(.L_x_4541) ;  /* 0x0000001800d88947 */ /* 0x000fea0003800000 */
.L_x_4604:
        /* <DEDUP_REMOVED lines=35> */
.L_x_4566:
        /* <DEDUP_REMOVED lines=8> */
.L_x_4688:
[----:B------:R-:W-:Y:S05]  /*1c840*/  BSYNC B2 ;  /* 0x0000000000027941 */ /* 0x000fea0003800000 */
.L_x_4567:
        /* <DEDUP_REMOVED lines=9> */
.L_x_4570:
[----:B------:R-:W-:Y:S05]  /*1c8e0*/  BSYNC B2 ;  /* 0x0000000000027941 */ /* 0x000fea0003800000 */
.L_x_4569:
        /* <DEDUP_REMOVED lines=12> */
.L_x_4571:
        /* <DEDUP_REMOVED lines=13> */
.L_x_4689:
[----:B------:R-:W-:Y:S05]  /*1ca80*/  BSYNC B2 ;  /* 0x0000000000027941 */ /* 0x000fea0003800000 */
.L_x_4572:
        /* <DEDUP_REMOVED lines=11> */
.L_x_4575:
[----:B------:R-:W-:Y:S05]  /*1cb40*/  BSYNC B2 ;  /* 0x0000000000027941 */ /* 0x000fea0003800000 */
.L_x_4574:
        /* <DEDUP_REMOVED lines=9> */
.L_x_4576:
        /* <DEDUP_REMOVED lines=15> */
.L_x_4577:
        /* <DEDUP_REMOVED lines=15> */
.L_x_4578:
        /* <DEDUP_REMOVED lines=15> */
.L_x_4579:
        /* <DEDUP_REMOVED lines=15> */
.L_x_4580:
        /* <DEDUP_REMOVED lines=15> */
.L_x_4581:
        /* <DEDUP_REMOVED lines=15> */
.L_x_4582:
        /* <DEDUP_REMOVED lines=15> */
.L_x_4583:
        /* <DEDUP_REMOVED lines=10> */
.L_x_4565:
[----:B------:R-:W-:Y:S05]  /*1d310*/  BSYNC B1 ;  /* 0x0000000000017941 */ /* 0x000fea0003800000 */
.L_x_4564:
        /* <DEDUP_REMOVED lines=35> */
.L_x_4586:
        /* <DEDUP_REMOVED lines=8> */
.L_x_4690:
[----:B------:R-:W-:Y:S05]  /*1d5d0*/  BSYNC B2 ;  /* 0x0000000000027941 */ /* 0x000fea0003800000 */
.L_x_4587:
        /* <DEDUP_REMOVED lines=9> */
.L_x_4590:
[----:B------:R-:W-:Y:S05]  /*1d670*/  BSYNC B2 ;  /* 0x0000000000027941 */ /* 0x000fea0003800000 */
.L_x_4589:
        /* <DEDUP_REMOVED lines=12> */
.L_x_4591:
        /* <DEDUP_REMOVED lines=13> */
.L_x_4691:
[----:B------:R-:W-:Y:S05]  /*1d810*/  BSYNC B2 ;  /* 0x0000000000027941 */ /* 0x000fea0003800000 */
.L_x_4592:
        /* <DEDUP_REMOVED lines=11> */
.L_x_4595:
[----:B------:R-:W-:Y:S05]  /*1d8d0*/  BSYNC B2 ;  /* 0x0000000000027941 */ /* 0x000fea0003800000 */
.L_x_4594:
        /* <DEDUP_REMOVED lines=9> */
.L_x_4596:
        /* <DEDUP_REMOVED lines=15> */
.L_x_4597:
        /* <DEDUP_REMOVED lines=15> */
.L_x_4598:
        /* <DEDUP_REMOVED lines=15> */
.L_x_4599:
        /* <DEDUP_REMOVED lines=15> */
.L_x_4600:
        /* <DEDUP_REMOVED lines=15> */
.L_x_4601:
        /* <DEDUP_REMOVED lines=15> */
.L_x_4602:
        /* <DEDUP_REMOVED lines=15> */
.L_x_4603:
        /* <DEDUP_REMOVED lines=10> */
.L_x_4585:
[----:B------:R-:W-:Y:S05]  /*1e0a0*/  BSYNC B1 ;  /* 0x0000000000017941 */ /* 0x000fea0003800000 */
.L_x_4584:
[----:B------:R-:W2:Y:S01]  /*1e0b0*/  LDL R5, [R1+0x2c] ;  /* 0x00002c0001057983 */ /* 0x000ea20000100800 */
[----:B------:R-:W-:Y:S01]  /*1e0c0*/  VIADD R0, R0, 0xfffffffe ;  /* 0xfffffffe00007836 */ /* 0x000fe20000000000 */
[----:B--2---:R-:W-:-:S13]  /*1e0d0*/  ISETP.GT.AND P0, PT, R6, R5, PT ;  /* 0x000000050600720c */ /* 0x004fda0003f04270 */
[----:B------:R-:W-:Y:S05]  /*1e0e0*/  @P0 BRA `(.L_x_4604) ;  /* 0xffffffe400280947 */ /* 0x000fea000383ffff */
.L_x_4541:
[----:B------:R-:W-:Y:S05]  /*1e0f0*/  BSYNC B0 ;  /* 0x0000000000007941 */ /* 0x000fea0003800000 */
.L_x_4540:
        /* <DEDUP_REMOVED lines=11> */
[----:B-1----:R-:W1:Y:S01]  /*1e1b0*/  S2R R2, SR_LANEID ;  /* 0x0000000000027919 */ /* 0x002e620000000000 */
[----:B------:R-:W-:Y:S01]  /*1e1c0*/  VOTEU.ANY UR4, UPT, PT ;  /* 0x0000000000047886 */ /* 0x000fe200038e0100 */
[----:B------:R-:W2:Y:S01]  /*1e1d0*/  LDC.64 R4, c[0x0][0xd60] ;  /* 0x00035800ff047b82 */ /* 0x000ea20000000a00 */
[----:B------:R-:W1:Y:S02]  /*1e1e0*/  FLO.U32 R0, UR4 ;  /* 0x0000000400007d00 */ /* 0x000e6400080e0000 */
[----:B-1----:R-:W-:-:S06]  /*1e1f0*/  ISETP.EQ.U32.AND P1, PT, R0, R2, PT ;  /* 0x000000020000720c */ /* 0x002fcc0003f22070 */
[----:B------:R-:W2:Y:S07]  /*1e200*/  POPC R2, UR4 ;  /* 0x0000000400027d09 */ /* 0x000eae0008000000 */
[----:B--2---:R-:W2:Y:S04]  /*1e210*/  @P1 ATOMG.E.ADD.STRONG.GPU PT, R2, desc[UR42][R4.64], R2 ;  /* 0x00000002040219a8 */ /* 0x004ea800081ee1ea */
[----:B--2---:R1:W2:Y:S02]  /*1e220*/  SHFL.IDX PT, R2, R2, R0, 0x1f ;  /* 0x00001f0002027589 */ /* 0x0042a400000e0000 */
[----:B-1----:R-:W1:Y:S02]  /*1e230*/  S2R R0, SR_LTMASK ;  /* 0x0000000000007919 */ /* 0x002e640000003900 */
[----:B-1----:R-:W-:-:S06]  /*1e240*/  LOP3.LUT R0, R0, UR4, RZ, 0xc0, !PT ;  /* 0x0000000400007c12 */ /* 0x002fcc000f8ec0ff */
[----:B------:R-:W2:Y:S02]  /*1e250*/  POPC R0, R0 ;  /* 0x0000000000007309 */ /* 0x000ea40000000000 */
[----:B--2---:R-:W-:-:S05]  /*1e260*/  IADD3 R0, R2, UR37, R0 ;  /* 0x0000002502007c10 */ /* 0x004fca000fffe000 */
[----:B------:R2:W-:Y:S02]  /*1e270*/  STL [R1], R0 ;  /* 0x0000000001007387 */ /* 0x0005e40000100800 */
.L_x_4606:
[----:B------:R-:W-:Y:S05]  /*1e280*/  BSYNC B0 ;  /* 0x0000000000007941 */ /* 0x000fea0003800000 */
.L_x_4605:
[----:B------:R-:W-:-:S07]  /*1e290*/  SEL R19, R19, RZ, P0 ;  /* 0x000000ff13137207 */ /* 0x000fce0000000000 */
.L_x_4502:
[----:B------:R-:W-:Y:S05]  /*1e2a0*/  BSYNC B7 ;  /* 0x0000000000077941 */ /* 0x000fea0003800000 */
.L_x_4500:
[----:B--2-4-:R-:W2:Y:S02]  /*1e2b0*/  LDL R0, [R1+0x14] ;  /* 0x0000140001007983 */ /* 0x014ea40000100800 */
[----:B--2---:R-:W-:-:S13]  /*1e2c0*/  LOP3.LUT P0, RZ, R0, 0x40, RZ, 0xc0, !PT ;  /* 0x0000004000ff7812 */ /* 0x004fda000780c0ff */
[----:B------:R-:W-:Y:S05]  /*1e2d0*/  @!P0 BRA `(.L_x_4607) ;  /* 0x00000000002c8947 */ /* 0x000fea0003800000 */
[----:B------:R-:W-:Y:S05]  /*1e2e0*/  WARPSYNC.ALL ;  /* 0x0000000000007948 */ /* 0x000fea0003800000 */
[----:B------:R-:W2:Y:S08]  /*1e2f0*/  S2UR UR5, SR_CgaCtaId ;  /* 0x00000000000579c3 */ /* 0x000eb00000008800 */
[----:B------:R-:W-:Y:S06]  /*1e300*/  BAR.SYNC.DEFER_BLOCKING 0x5, 0x180 ;  /* 0x0146000000007b1d */ /* 0x000fec0000010000 */
[----:B------:R-:W-:-:S02]  /*1e310*/  UMOV UR4, 0x400 ;  /* 0x0000040000047882 */ /* 0x000fc40000000000 */
[----:B--2---:R-:W-:-:S06]  /*1e320*/  ULEA UR4, UR5, UR4, 0x18 ;  /* 0x0000000405047291 */ /* 0x004fcc000f8ec03f */
[----:B------:R-:W-:-:S05]  /*1e330*/  IMAD.U32 R18, RZ, RZ, UR4 ;  /* 0x00000004ff127e24 */ /* 0x000fca000f8e00ff */
[----:B01----:R-:W0:Y:S04]  /*1e340*/  LDS.128 R4, [R18+0x388d0] ;  /* 0x0388d00012047984 */ /* 0x003e280000000c00 */
[----:B0-----:R1:W-:Y:S04]  /*1e350*/  STL.64 [R1], R4 ;  /* 0x0000000401007387 */ /* 0x0013e80000100a00 */
[----:B------:R1:W-:Y:S01]  /*1e360*/  STL.64 [R1+0x8], R6 ;  /* 0x0000080601007387 */ /* 0x0003e20000100a00 */
[----:B------:R-:W-:Y:S06]  /*1e370*/  BAR.ARV 0x4, 0x180 ;  /* 0x0106000000007b1d */ /* 0x000fec0000002000 */
[----:B------:R-:W-:Y:S05]  /*1e380*/  BRA `(.L_x_4608) ;  /* 0x0000000c00247947 */ /* 0x000fea0003800000 */
.L_x_4607:
[----:B------:R-:W2:Y:S01]  /*1e390*/  S2R R16, SR_TID.X ;  /* 0x0000000000107919 */ /* 0x000ea20000002100 */
[----:B------:R-:W-:Y:S01]  /*1e3a0*/  UMOV UR4, 0xffffffff ;  /* 0xffffffff00047882 */ /* 0x000fe20000000000 */
[----:B--2---:R-:W-:-:S04]  /*1e3b0*/  LOP3.LUT R16, R16, 0x1f, RZ, 0xc0, !PT ;  /* 0x0000001f10107812 */ /* 0x004fc800078ec0ff */
[----:B------:R-:W-:Y:S01]  /*1e3c0*/  ISETP.NE.AND P0, PT, R16, 0x1f, PT ;  /* 0x0000001f1000780c */ /* 0x000fe20003f05270 */
[----:B------:R-:W-:-:S12]  /*1e3d0*/  BRA.DIV UR4, `(.L_x_4609) ;  /* 0x0000002e04d87947 */ /* 0x000fd8000b800000 */
[----:B-1----:R-:W2:Y:S01]  /*1e3e0*/  LDL.LU R2, [R1] ;  /* 0x0000000001027983 */ /* 0x002ea20000300800 */
[----:B------:R-:W-:-:S03]  /*1e3f0*/  ULDC UR4, c[0x0][0xd3c] ;  /* 0x00034f0000047ab9 */ /* 0x000fc60000000800 */
[----:B------:R-:W4:Y:S01]  /*1e400*/  LDL R3, [R1+0xc] ;  /* 0x00000c0001037983 */ /* 0x000f220000100800 */
[----:B--2---:R-:W-:Y:S02]  /*1e410*/  IMAD.MOV.U32 R10, RZ, RZ, R2 ;  /* 0x000000ffff0a7224 */ /* 0x004fe400078e0002 */
[----:B----4-:R-:W-:-:S05]  /*1e420*/  IMAD.IADD R0, R3, 0x1, R16 ;  /* 0x0000000103007824 */ /* 0x010fca00078e0210 */
[----:B------:R-:W-:-:S13]  /*1e430*/  ISETP.GE.OR P1, PT, R0, UR4, !P0 ;  /* 0x0000000400007c0c */ /* 0x000fda000c726670 */
[----:B------:R-:W1:Y:S08]  /*1e440*/  @!P1 LDC.64 R2, c[0x0][0xd80] ;  /* 0x00036000ff029b82 */ /* 0x000e700000000a00 */
[----:B0-----:R-:W0:Y:S01]  /*1e450*/  @!P1 LDC.64 R6, c[0x0][0xd78] ;  /* 0x00035e00ff069b82 */ /* 0x001e220000000a00 */
[----:B-1----:R-:W-:-:S05]  /*1e460*/  @!P1 IMAD.WIDE R2, R0, 0x4, R2 ;  /* 0x0000000400029825 */ /* 0x002fca00078e0202 */
[----:B------:R0:W2:Y:S02]  /*1e470*/  @!P1 LDG.E R8, desc[UR42][R2.64] ;  /* 0x0000002a02089981 */ /* 0x0000a4000c1e1900 */
[----:B0-----:R-:W-:-:S06]  /*1e480*/  @!P1 IMAD.WIDE R2, R0, 0x4, R6 ;  /* 0x0000000400029825 */ /* 0x001fcc00078e0206 */
[----:B------:R-:W4:Y:S01]  /*1e490*/  @!P1 LDG.E R2, desc[UR42][R2.64] ;  /* 0x0000002a02029981 */ /* 0x000f22000c1e1900 */
[----:B------:R-:W-:Y:S01]  /*1e4a0*/  IMAD.MOV.U32 R0, RZ, RZ, RZ ;  /* 0x000000ffff007224 */ /* 0x000fe200078e00ff */
[C---:B------:R-:W-:Y:S01]  /*1e4b0*/  ISETP.GE.U32.AND P2, PT, R16.reuse, 0x2, PT ;  /* 0x000000021000780c */ /* 0x040fe20003f46070 */
[----:B------:R-:W-:Y:S01]  /*1e4c0*/  IMAD.MOV.U32 R6, RZ, RZ, RZ ;  /* 0x000000ffff067224 */ /* 0x000fe200078e00ff */
[C---:B------:R-:W-:Y:S01]  /*1e4d0*/  ISETP.GE.U32.AND P3, PT, R16.reuse, 0x4, PT ;  /* 0x000000041000780c */ /* 0x040fe20003f66070 */
[----:B------:R-:W-:Y:S01]  /*1e4e0*/  SHFL.IDX PT, R5, R10, RZ, 0x1f ;  /* 0x00001fff0a057589 */ /* 0x000fe200000e0000 */
[C---:B------:R-:W-:Y:S02]  /*1e4f0*/  ISETP.GE.U32.AND P4, PT, R16.reuse, 0x8, PT ;  /* 0x000000081000780c */ /* 0x040fe40003f86070 */
[----:B------:R-:W-:Y:S01]  /*1e500*/  ISETP.GE.U32.AND P5, PT, R16, 0x10, PT ;  /* 0x000000101000780c */ /* 0x000fe20003fa6070 */
[----:B------:R-:W-:Y:S01]  /*1e510*/  SHFL.IDX PT, R4, R10, 0x1, 0x1f ;  /* 0x00201f000a047f89 */ /* 0x000fe200000e0000 */
[----:B--2---:R-:W-:-:S02]  /*1e520*/  @!P1 IMAD.MOV.U32 R0, RZ, RZ, R8 ;  /* 0x000000ffff009224 */ /* 0x004fc400078e0008 */
[----:B------:R-:W-:Y:S02]  /*1e530*/  IMAD.MOV.U32 R8, RZ, RZ, RZ ;  /* 0x000000ffff087224 */ /* 0x000fe400078e00ff */
[----:B----4-:R-:W-:Y:S01]  /*1e540*/  @!P1 IMAD.MOV.U32 R6, RZ, RZ, R2 ;  /* 0x000000ffff069224 */ /* 0x010fe200078e0002 */
        /* <DEDUP_REMOVED lines=18> */
.L_x_4701:
[----:B------:R-:W-:Y:S02]  /*1e670*/  ULDC UR4, c[0x0][0xd38] ;  /* 0x00034e0000047ab9 */ /* 0x000fe40000000800 */
[----:B------:R-:W-:-:S04]  /*1e680*/  IMAD.U32 R3, RZ, RZ, UR4 ;  /* 0x00000004ff037e24 */ /* 0x000fc8000f8e00ff */
[----:B-1----:R-:W-:-:S04]  /*1e690*/  IMAD R9, R9, R3, RZ ;  /* 0x0000000309097224 */ /* 0x002fc800078e02ff */
[----:B------:R-:W-:-:S05]  /*1e6a0*/  IMAD.IADD R4, R4, 0x1, R9 ;  /* 0x0000000104047824 */ /* 0x000fca00078e0209 */
[----:B------:R-:W-:-:S13]  /*1e6b0*/  ISETP.GT.AND P6, PT, R4, R5, PT ;  /* 0x000000050400720c */ /* 0x000fda0003fc4270 */
[----:B------:R-:W-:Y:S05]  /*1e6c0*/  @P6 BRA `(.L_x_4610) ;  /* 0x0000000000ac6947 */ /* 0x000fea0003800000 */
.L_x_4613:
[----:B------:R-:W2:Y:S01]  /*1e6d0*/  LDL.LU R2, [R1+0xc] ;  /* 0x00000c0001027983 */ /* 0x000ea20000300800 */
[----:B------:R-:W1:Y:S01]  /*1e6e0*/  LDC R0, c[0x0][0xd3c] ;  /* 0x00034f00ff007b82 */ /* 0x000e620000000800 */
[----:B--2---:R-:W-:-:S05]  /*1e6f0*/  VIADD R2, R2, 0x1f ;  /* 0x0000001f02027836 */ /* 0x004fca0000000000 */
[----:B-1----:R-:W-:-:S13]  /*1e700*/  ISETP.GE.AND P6, PT, R2, R0, PT ;  /* 0x000000000200720c */ /* 0x002fda0003fc6270 */
[----:B------:R-:W-:Y:S05]  /*1e710*/  @P6 BRA `(.L_x_4611) ;  /* 0x0000000400d86947 */ /* 0x000fea0003800000 */
[----:B------:R-:W1:Y:S01]  /*1e720*/  S2R R3, SR_TID.X ;  /* 0x0000000000037919 */ /* 0x000e620000002100 */
[----:B------:R2:W-:Y:S01]  /*1e730*/  STL [R1+0xc], R2 ;  /* 0x00000c0201007387 */ /* 0x0005e20000100800 */
[----:B-1----:R-:W-:-:S05]  /*1e740*/  LOP3.LUT R3, R3, 0x1f, RZ, 0xc0, !PT ;  /* 0x0000001f03037812 */ /* 0x002fca00078ec0ff */
[----:B------:R-:W-:-:S05]  /*1e750*/  IMAD.IADD R6, R2, 0x1, R3 ;  /* 0x0000000102067824 */ /* 0x000fca00078e0203 */
[----:B------:R-:W-:Y:S01]  /*1e760*/  ISETP.GE.OR P6, PT, R6, R0, !P0 ;  /* 0x000000000600720c */ /* 0x000fe200047c6670 */
[----:B------:R-:W-:-:S12]  /*1e770*/  IMAD.MOV.U32 R0, RZ, RZ, RZ ;  /* 0x000000ffff007224 */ /* 0x000fd800078e00ff */
        /* <DEDUP_REMOVED lines=24> */
[----:B0-----:R-:W-:-:S05]  /*1e900*/  IMAD.IADD R7, R2, 0x1, R3 ;  /* 0x0000000102077824 */ /* 0x001fca00078e0203 */
[----:B------:R0:W1:Y:S02]  /*1e910*/  SHFL.IDX PT, R9, R7, 0x1f, 0x1f ;  /* 0x03e01f0007097f89 */ /* 0x00006400000e0000 */
.L_x_4709:
[----:B------:R-:W-:Y:S02]  /*1e920*/  ULDC UR4, c[0x0][0xd38] ;  /* 0x00034e0000047ab9 */ /* 0x000fe40000000800 */
[----:B------:R-:W-:-:S04]  /*1e930*/  IMAD.U32 R3, RZ, RZ, UR4 ;  /* 0x00000004ff037e24 */ /* 0x000fc8000f8e00ff */
[----:B-1----:R-:W-:-:S04]  /*1e940*/  IMAD R9, R9, R3, RZ ;  /* 0x0000000309097224 */ /* 0x002fc800078e02ff */
[----:B------:R-:W-:-:S05]  /*1e950*/  IMAD.IADD R4, R9, 0x1, R4 ;  /* 0x0000000109047824 */ /* 0x000fca00078e0204 */
[----:B------:R-:W-:-:S13]  /*1e960*/  ISETP.GT.AND P6, PT, R4, R5, PT ;  /* 0x000000050400720c */ /* 0x000fda0003fc4270 */
[----:B------:R-:W-:Y:S05]  /*1e970*/  @!P6 BRA `(.L_x_4613) ;  /* 0xfffffffc0054e947 */ /* 0x000fea000383ffff */
.L_x_4610:
        /* <DEDUP_REMOVED lines=8> */
[----:B------:R1:W4:Y:S02]  /*1ea00*/  SHFL.IDX PT, R6, R6, R2, 0x1f ;  /* 0x00001f0206067589 */ /* 0x00032400000e0000 */
.L_x_4714:
[----:B------:R-:W-:-:S13]  /*1ea10*/  ISETP.NE.AND P0, PT, R4, RZ, PT ;  /* 0x000000ff0400720c */ /* 0x000fda0003f05270 */
[----:B------:R-:W-:Y:S05]  /*1ea20*/  @!P0 BRA `(.L_x_4615) ;  /* 0x0000000000148947 */ /* 0x000fea0003800000 */
[----:B------:R-:W-:Y:S01]  /*1ea30*/  UMOV UR4, 0xffffffff ;  /* 0xffffffff00047882 */ /* 0x000fe20000000000 */
[----:B---3--:R-:W-:Y:S02]  /*1ea40*/  VIADD R12, R2, 0xffffffff ;  /* 0xffffffff020c7836 */ /* 0x008fe40000000000 */
[----:B------:R-:W-:Y:S05]  /*1ea50*/  BRA.DIV UR4, `(.L_x_4616) ;  /* 0x0000003204cc7947 */ /* 0x000fea000b800000 */
[----:B0-----:R0:W3:Y:S02]  /*1ea60*/  SHFL.IDX PT, R7, R7, R12, 0x1f ;  /* 0x00001f0c07077589 */ /* 0x0010e400000e0000 */
.L_x_4717:
[----:B---3--:R-:W-:-:S07]  /*1ea70*/  IMAD.MOV.U32 R8, RZ, RZ, R7 ;  /* 0x000000ffff087224 */ /* 0x008fce00078e0007 */
.L_x_4615:
[----:B0-----:R-:W5:Y:S01]  /*1ea80*/  LDL.LU R7, [R1+0xc] ;  /* 0x00000c0001077983 */ /* 0x001f620000300800 */
[----:B--2---:R-:W-:Y:S01]  /*1ea90*/  IABS R4, R0 ;  /* 0x0000000000047213 */ /* 0x004fe20000000000 */
[----:B------:R-:W-:Y:S02]  /*1eaa0*/  IMAD R10, R8, R3, R9 ;  /* 0x00000003080a7224 */ /* 0x000fe400078e0209 */
[----:B------:R-:W-:Y:S01]  /*1eab0*/  IMAD.MOV.U32 R8, RZ, RZ, RZ ;  /* 0x000000ffff087224 */ /* 0x000fe200078e00ff */
[----:B------:R-:W0:Y:S02]  /*1eac0*/  I2F.RP R3, R4 ;  /* 0x0000000400037306 */ /* 0x000e240000209400 */
[----:B------:R5:W-:Y:S06]  /*1ead0*/  STL [R1], R10 ;  /* 0x0000000a01007387 */ /* 0x000bec0000100800 */
[----:B0-----:R-:W0:Y:S02]  /*1eae0*/  MUFU.RCP R3, R3 ;  /* 0x0000000300037308 */ /* 0x001e240000001000 */
[----:B0-----:R-:W-:-:S06]  /*1eaf0*/  VIADD R3, R3, 0xffffffe ;  /* 0x0ffffffe03037836 */ /* 0x001fcc0000000000 */
[----:B------:R-:W0:Y:S02]  /*1eb00*/  F2I.FTZ.U32.TRUNC.NTZ R9, R3 ;  /* 0x0000000300097305 */ /* 0x000e24000021f000 */
[----:B0-----:R-:W-:-:S04]  /*1eb10*/  IMAD.MOV R3, RZ, RZ, -R9 ;  /* 0x000000ffff037224 */ /* 0x001fc800078e0a09 */
[----:B------:R-:W-:-:S04]  /*1eb20*/  IMAD R3, R3, R4, RZ ;  /* 0x0000000403037224 */ /* 0x000fc800078e02ff */
[----:B------:R-:W-:-:S04]  /*1eb30*/  IMAD.HI.U32 R8, R9, R3, R8 ;  /* 0x0000000309087227 */ /* 0x000fc800078e0008 */
[----:B------:R-:W-:-:S05]  /*1eb40*/  IMAD.IADD R3, R5, 0x1, -R10 ;  /* 0x0000000105037824 */ /* 0x000fca00078e0a0a */
[----:B------:R-:W-:-:S05]  /*1eb50*/  IABS R5, R3 ;  /* 0x0000000300057213 */ /* 0x000fca0000000000 */
[----:B------:R-:W-:-:S04]  /*1eb60*/  IMAD.HI.U32 R8, R8, R5, RZ ;  /* 0x0000000508087227 */ /* 0x000fc800078e00ff */
[----:B-----5:R-:W-:Y:S01]  /*1eb70*/  IMAD.MOV.U32 R10, RZ, RZ, R7 ;  /* 0x000000ffff0a7224 */ /* 0x020fe200078e0007 */
[----:B------:R-:W-:-:S03]  /*1eb80*/  IABS R7, R0 ;  /* 0x0000000000077213 */ /* 0x000fc60000000000 */
[----:B------:R-:W-:Y:S02]  /*1eb90*/  IMAD.IADD R10, R2, 0x1, R10 ;  /* 0x00000001020a7824 */ /* 0x000fe400078e020a */
[----:B------:R-:W-:-:S04]  /*1eba0*/  IMAD.MOV R7, RZ, RZ, -R7 ;  /* 0x000000ffff077224 */ /* 0x000fc800078e0a07 */
[----:B------:R-:W-:Y:S01]  /*1ebb0*/  IMAD R5, R8, R7, R5 ;  /* 0x0000000708057224 */ /* 0x000fe200078e0205 */
[----:B----4-:R-:W-:-:S04]  /*1ebc0*/  IABS R7, R6 ;  /* 0x0000000600077213 */ /* 0x010fc80000000000 */
[----:B------:R-:W-:-:S13]  /*1ebd0*/  ISETP.GT.U32.AND P1, PT, R4, R5, PT ;  /* 0x000000050400720c */ /* 0x000fda0003f24070 */
[----:B------:R-:W-:Y:S02]  /*1ebe0*/  @!P1 IMAD.IADD R5, R5, 0x1, -R4 ;  /* 0x0000000105059824 */ /* 0x000fe400078e0a04 */
[----:B------:R-:W-:Y:S01]  /*1ebf0*/  @!P1 VIADD R8, R8, 0x1 ;  /* 0x0000000108089836 */ /* 0x000fe20000000000 */
[----:B------:R-:W-:Y:S02]  /*1ec00*/  ISETP.NE.AND P1, PT, R0, RZ, PT ;  /* 0x000000ff0000720c */ /* 0x000fe40003f25270 */
[----:B------:R-:W-:Y:S02]  /*1ec10*/  ISETP.GE.U32.AND P0, PT, R5, R4, PT ;  /* 0x000000040500720c */ /* 0x000fe40003f06070 */
[----:B------:R-:W0:Y:S11]  /*1ec20*/  I2F.RP R4, R7 ;  /* 0x0000000700047306 */ /* 0x000e360000209400 */
        /* <DEDUP_REMOVED lines=17> */
[----:B------:R-:W-:Y:S02]  /*1ed40*/  IMAD R5, R4, R9, R5 ;  /* 0x0000000904057224 */ /* 0x000fe400078e0205 */
[----:B-1----:R-:W-:-:S03]  /*1ed50*/  IMAD.IADD R2, R3, 0x1, -R0 ;  /* 0x0000000103027824 */ /* 0x002fc600078e0a00 */
        /* <DEDUP_REMOVED lines=14> */
[----:B------:R2:W-:Y:S04]  /*1ee40*/  STL [R1+0x8], R0 ;  /* 0x0000080001007387 */ /* 0x0005e80000100800 */
[----:B------:R2:W-:Y:S04]  /*1ee50*/  STL [R1+0xc], R10 ;  /* 0x00000c0a01007387 */ /* 0x0005e80000100800 */
[----:B------:R2:W-:Y:S01]  /*1ee60*/  STL [R1+0x4], R2 ;  /* 0x0000040201007387 */ /* 0x0005e20000100800 */
[----:B------:R-:W-:Y:S05]  /*1ee70*/  BRA `(.L_x_4617) ;  /* 0x0000000000287947 */ /* 0x000fea0003800000 */
.L_x_4611:
        /* <DEDUP_REMOVED lines=10> */
.L_x_4617:
[----:B-12---:R-:W0:Y:S04]  /*1ef20*/  LDL R2, [R1+0xc] ;  /* 0x00000c0001027983 */ /* 0x006e280000100800 */
[----:B------:R-:W2:Y:S04]  /*1ef30*/  LDL R3, [R1+0x8] ;  /* 0x0000080001037983 */ /* 0x000ea80000100800 */
[----:B------:R-:W4:Y:S04]  /*1ef40*/  LDL R5, [R1+0x4] ;  /* 0x0000040001057983 */ /* 0x000f280000100800 */
[----:B------:R-:W4:Y:S01]  /*1ef50*/  LDL R4, [R1] ;  /* 0x0000000001047983 */ /* 0x000f220000100800 */
[----:B------:R-:W1:Y:S01]  /*1ef60*/  S2R R0, SR_TID.X ;  /* 0x0000000000007919 */ /* 0x000e620000002100 */
[----:B------:R-:W-:Y:S05]  /*1ef70*/  WARPSYNC.ALL ;  /* 0x0000000000007948 */ /* 0x000fea0003800000 */
[----:B-1----:R-:W-:Y:S01]  /*1ef80*/  LOP3.LUT R0, R0, 0x1f, RZ, 0xc0, !PT ;  /* 0x0000001f00007812 */ /* 0x002fe200078ec0ff */
[----:B------:R-:W-:Y:S03]  /*1ef90*/  BAR.SYNC.DEFER_BLOCKING 0x4, 0x180 ;  /* 0x0106000000007b1d */ /* 0x000fe60000010000 */
[----:B------:R-:W-:-:S13]  /*1efa0*/  ISETP.NE.AND P0, PT, R0, RZ, PT ;  /* 0x000000ff0000720c */ /* 0x000fda0003f05270 */
[----:B------:R-:W1:Y:S01]  /*1efb0*/  @!P0 S2R R0, SR_CgaCtaId ;  /* 0x0000000000008919 */ /* 0x000e620000008800 */
[----:B0-----:R-:W-:Y:S01]  /*1efc0*/  IMAD.MOV.U32 R7, RZ, RZ, R2 ;  /* 0x000000ffff077224 */ /* 0x001fe200078e0002 */
[----:B------:R-:W-:Y:S01]  /*1efd0*/  @!P0 MOV R2, 0x400 ;  /* 0x0000040000028802 */ /* 0x000fe20000000f00 */
[----:B--2---:R-:W-:-:S03]  /*1efe0*/  IMAD.MOV.U32 R6, RZ, RZ, R3 ;  /* 0x000000ffff067224 */ /* 0x004fc600078e0003 */
[----:B-1----:R-:W-:-:S05]  /*1eff0*/  @!P0 LEA R18, R0, R2, 0x18 ;  /* 0x0000000200128211 */ /* 0x002fca00078ec0ff */
[----:B----4-:R0:W-:Y:S01]  /*1f000*/  @!P0 STS.128 [R18+0x388d0], R4 ;  /* 0x0388d00412008388 */ /* 0x0101e20000000c00 */
[----:B------:R-:W-:Y:S06]  /*1f010*/  BAR.ARV 0x5, 0x180 ;  /* 0x0146000000007b1d */ /* 0x000fec0000002000 */
.L_x_4608:
[----:B------:R-:W2:Y:S01]  /*1f020*/  LDL R0, [R1+0xc] ;  /* 0x00000c0001007983 */ /* 0x000ea20000100800 */
[----:B------:R-:W-:Y:S02]  /*1f030*/  ULDC UR4, c[0x0][0xd3c] ;  /* 0x00034f0000047ab9 */ /* 0x000fe40000000800 */
[----:B--2---:R-:W-:-:S13]  /*1f040*/  ISETP.GE.AND P0, PT, R0, UR4, PT ;  /* 0x0000000400007c0c */ /* 0x004fda000bf06270 */
[----:B------:R-:W-:Y:S05]  /*1f050*/  @!P0 BRA `(.L_x_4618) ;  /* 0xffffff70001c8947 */ /* 0x000fea000383ffff */
[----:B------:R-:W-:Y:S05]  /*1f060*/  BSYNC B8 ;  /* 0x0000000000087941 */ /* 0x000fea0003800000 */
.L_x_4446:
        /* <DEDUP_REMOVED lines=12> */
.L_x_4718:
[----:B------:R-:W-:Y:S05]  /*1f130*/  BSYNC B0 ;  /* 0x0000000000007941 */ /* 0x000fea0003800000 */
.L_x_4619:
[----:B------:R-:W-:-:S03]  /*1f140*/  UMOV UR4, 0xffffffff ;  /* 0xffffffff00047882 */ /* 0x000fc60000000000 */
[----:B------:R-:W-:Y:S05]  /*1f150*/  BRA.DIV UR4, `(.L_x_4621) ;  /* 0x0000002e04487947 */ /* 0x000fea000b800000 */
[----:B------:R-:W1:Y:S02]  /*1f160*/  S2R R2, SR_TID.X ;  /* 0x0000000000027919 */ /* 0x000e640000002100 */
[----:B-1----:R-:W-:-:S04]  /*1f170*/  SHF.R.U32.HI R2, RZ, 0x5, R2 ;  /* 0x00000005ff027819 */ /* 0x002fc80000011602 */
[----:B------:R-:W-:-:S05]  /*1f180*/  LOP3.LUT R2, R2, 0x3, RZ, 0xc0, !PT ;  /* 0x0000000302027812 */ /* 0x000fca00078ec0ff */
[----:B---3--:R1:W2:Y:S02]  /*1f190*/  SHFL.IDX PT, R14, R2, RZ, 0x1f ;  /* 0x00001fff020e7589 */ /* 0x0082a400000e0000 */
.L_x_4721:
[----:B--2---:R-:W-:-:S13]  /*1f1a0*/  ISETP.NE.AND P0, PT, R14, RZ, PT ;  /* 0x000000ff0e00720c */ /* 0x004fda0003f05270 */
[----:B------:R-:W-:Y:S05]  /*1f1b0*/  @P0 BRA `(.L_x_4316) ;  /* 0x00000000008c0947 */ /* 0x000fea0003800000 */
[----:B------:R-:W-:-:S03]  /*1f1c0*/  UMOV UR4, 0xffffffff ;  /* 0xffffffff00047882 */ /* 0x000fc60000000000 */
[----:B------:R-:W-:Y:S05]  /*1f1d0*/  BRA.DIV UR4, `(.L_x_4622) ;  /* 0x0000002e045c7947 */ /* 0x000fea000b800000 */
[----:B------:R-:W-:-:S13]  /*1f1e0*/  ELECT P6, URZ, PT ;  /* 0x00000000003f782f */ /* 0x000fda00038c0000 */
.L_x_4724:
[----:B------:R-:W-:Y:S05]  /*1f1f0*/  @!P6 BRA `(.L_x_4316) ;  /* 0x00000000007ce947 */ /* 0x000fea0003800000 */
[----:B------:R-:W-:-:S06]  /*1f200*/  ULOP3.LUT UR4, UR36, 0x2, URZ, 0xfc, !UPT ;  /* 0x0000000224047892 */ /* 0x000fcc000f8efc3f */
[----:B-1----:R-:W-:-:S05]  /*1f210*/  IMAD.U32 R2, RZ, RZ, UR4 ;  /* 0x00000004ff027e24 */ /* 0x002fca000f8e00ff */
[----:B------:R-:W-:-:S13]  /*1f220*/  ISETP.NE.AND P2, PT, R2, 0x3, PT ;  /* 0x000000030200780c */ /* 0x000fda0003f45270 */
[----:B------:R-:W-:Y:S05]  /*1f230*/  @!P2 BRA `(.L_x_4623) ;  /* 0x000000000004a947 */ /* 0x000fea0003800000 */
[----:B------:R-:W-:Y:S01]  /*1f240*/  BPT.TRAP 0x1 ;  /* 0x000000040000795c */ /* 0x000fe20000300000 */
.L_x_4623:
        /* <DEDUP_REMOVED lines=13> */
.L_x_4725:
[----:B------:R-:W1:Y:S02]  /*1f320*/  SYNCS.PHASECHK.TRANS64.TRYWAIT P0, [R7+URZ], R2 ;  /* 0x00000002070075a7 */ /* 0x000e64000800017f */
[----:B-1----:R-:W-:Y:S05]  /*1f330*/  @!P0 BRA `(.L_x_4625) ;  /* 0x0000002c00388947 */ /* 0x002fea0003800000 */
.L_x_4726:
[----:B------:R-:W-:Y:S05]  /*1f340*/  @!P2 BRA `(.L_x_4626) ;  /* 0x000000000004a947 */ /* 0x000fea0003800000 */
[----:B------:R-:W-:Y:S01]  /*1f350*/  BPT.TRAP 0x1 ;  /* 0x000000040000795c */ /* 0x000fe20000300000 */
.L_x_4626:
[----:B------:R-:W-:-:S04]  /*1f360*/  VIADD R0, R0, 0x38860 ;  /* 0x0003886000007836 */ /* 0x000fc80000000000 */
[----:B------:R-:W-:-:S04]  /*1f370*/  IMAD R4, R19, 0x8, R0 ;  /* 0x0000000813047824 */ /* 0x000fc800078e0200 */
[----:B------:R-:W2:Y:S02]  /*1f380*/  SYNCS.PHASECHK.TRANS64.TRYWAIT P0, [R4+URZ], R5 ;  /* 0x00000005040075a7 */ /* 0x000ea4000800017f */
[----:B--2---:R-:W-:Y:S05]  /*1f390*/  @!P0 BRA `(.L_x_4627) ;  /* 0x0000002c00348947 */ /* 0x004fea0003800000 */
.L_x_4727:
[----:B------:R-:W-:-:S07]  /*1f3a0*/  IMAD R3, R3, 0x8, R0 ;  /* 0x0000000803037824 */ /* 0x000fce00078e0200 */
.L_x_4628:
[----:B---3--:R3:W4:Y:S02]  /*1f3b0*/  SYNCS.PHASECHK.TRANS64.TRYWAIT P0, [R3+URZ], R2 ;  /* 0x00000002030075a7 */ /* 0x008724000800017f */
[----:B----4-:R-:W-:Y:S05]  /*1f3c0*/  @!P0 NANOSLEEP.SYNCS 0x989680 ;  /* 0x009896800000895d */ /* 0x010fea0003900000 */
[----:B------:R-:W4:Y:S02]  /*1f3d0*/  @!P0 SYNCS.PHASECHK.TRANS64 P0, [R3+URZ], R2 ;  /* 0x00000002030085a7 */ /* 0x000f24000800007f */
[----:B----4-:R-:W-:Y:S05]  /*1f3e0*/  @!P0 BRA `(.L_x_4628) ;  /* 0xfffffffc00f08947 */ /* 0x010fea000383ffff */
.L_x_4316:
[----:B------:R-:W-:Y:S05]  /*1f3f0*/  BSYNC B9 ;  /* 0x0000000000097941 */ /* 0x000fea0003800000 */
.L_x_4313:
[----:B------:R-:W-:Y:S05]  /*1f400*/  EXIT ;  /* 0x000000000000794d */ /* 0x000fea0003800000 */
.L_x_4334:
[----:B0-----:R0:W1:Y:S02]  /*1f410*/  SYNCS.PHASECHK.TRANS64.TRYWAIT P5, [R73+URZ+0x38890], R74 ;  /* 0x0388904a490075a7 */ /* 0x00106400080a017f */
[----:B-1----:R-:W-:Y:S05]  /*1f420*/  @!P5 NANOSLEEP.SYNCS 0x989680 ;  /* 0x009896800000d95d */ /* 0x002fea0003900000 */
[----:B------:R-:W1:Y:S02]  /*1f430*/  @!P5 SYNCS.PHASECHK.TRANS64 P5, [R73+URZ+0x38890], R74 ;  /* 0x0388904a4900d5a7 */ /* 0x000e6400080a007f */
[----:B-1----:R-:W-:Y:S05]  /*1f440*/  @!P5 BRA `(.L_x_4334) ;  /* 0xfffffffc00f0d947 */ /* 0x002fea000383ffff */
[----:B------:R-:W-:Y:S05]  /*1f450*/  BRA `(.L_x_4629) ;  /* 0xfffffe3800307947 */ /* 0x000fea000383ffff */
.L_x_4344:
[----:B-1----:R1:W2:Y:S02]  /*1f460*/  SYNCS.PHASECHK.TRANS64.TRYWAIT P5, [R73+URZ+0x38890], R74 ;  /* 0x0388904a490075a7 */ /* 0x0022a400080a017f */
[----:B--2---:R-:W-:Y:S05]  /*1f470*/  @!P5 NANOSLEEP.SYNCS 0x989680 ;  /* 0x009896800000d95d */ /* 0x004fea0003900000 */
[----:B------:R-:W2:Y:S02]  /*1f480*/  @!P5 SYNCS.PHASECHK.TRANS64 P5, [R73+URZ+0x38890], R74 ;  /* 0x0388904a4900d5a7 */ /* 0x000ea400080a007f */
[----:B--2---:R-:W-:Y:S05]  /*1f490*/  @!P5 BRA `(.L_x_4344) ;  /* 0xfffffffc00f0d947 */ /* 0x004fea000383ffff */
[----:B------:R-:W-:Y:S05]  /*1f4a0*/  BRA `(.L_x_4630) ;  /* 0xfffffe40008c7947 */ /* 0x000fea000383ffff */
.L_x_4349:
[----:B0-----:R0:W1:Y:S02]  /*1f4b0*/  SYNCS.PHASECHK.TRANS64.TRYWAIT P1, [R73+URZ+0x38890], R74 ;  /* 0x0388904a490075a7 */ /* 0x001064000802017f */
[----:B-1----:R-:W-:Y:S05]  /*1f4c0*/  @!P1 NANOSLEEP.SYNCS 0x989680 ;  /* 0x009896800000995d */ /* 0x002fea0003900000 */
[----:B------:R-:W1:Y:S02]  /*1f4d0*/  @!P1 SYNCS.PHASECHK.TRANS64 P1, [R73+URZ+0x38890], R74 ;  /* 0x0388904a490095a7 */ /* 0x000e64000802007f */
[----:B-1----:R-:W-:Y:S05]  /*1f4e0*/  @!P1 BRA `(.L_x_4349) ;  /* 0xfffffffc00f09947 */ /* 0x002fea000383ffff */
[----:B------:R-:W-:Y:S05]  /*1f4f0*/  BRA `(.L_x_4631) ;  /* 0xfffffe4800a07947 */ /* 0x000fea000383ffff */
.L_x_4353:
[----:B--2---:R2:W0:Y:S02]  /*1f500*/  SYNCS.PHASECHK.TRANS64.TRYWAIT P0, [R73+URZ+0x388b0], R74 ;  /* 0x0388b04a490075a7 */ /* 0x004424000800017f */
[----:B0-----:R-:W-:Y:S05]  /*1f510*/  @!P0 NANOSLEEP.SYNCS 0x989680 ;  /* 0x009896800000895d */ /* 0x001fea0003900000 */
[----:B------:R-:W0:Y:S02]  /*1f520*/  @!P0 SYNCS.PHASECHK.TRANS64 P0, [R73+URZ+0x388b0], R74 ;  /* 0x0388b04a490085a7 */ /* 0x000e24000800007f */
[----:B0-----:R-:W-:Y:S05]  /*1f530*/  @!P0 BRA `(.L_x_4353) ;  /* 0xfffffffc00f08947 */ /* 0x001fea000383ffff */
[----:B------:R-:W-:Y:S05]  /*1f540*/  BRA `(.L_x_4632) ;  /* 0xfffffe4c001c7947 */ /* 0x000fea000383ffff */
.L_x_4380:
        /* <DEDUP_REMOVED lines=8> */
.L_x_4634:
[----:B------:R-:W-:Y:S05]  /*1f5d0*/  BSYNC B1 ;  /* 0x0000000000017941 */ /* 0x000fea0003800000 */
.L_x_4633:
        /* <DEDUP_REMOVED lines=8> */
.L_x_4635:
[----:B------:R-:W-:Y:S02]  /*1f660*/  IMAD.MOV.U32 R13, RZ, RZ, R26 ;  /* 0x000000ffff0d7224 */ /* 0x000fe400078e001a */
[----:B------:R-:W-:-:S07]  /*1f670*/  IMAD.MOV.U32 R20, RZ, RZ, R14 ;  /* 0x000000ffff147224 */ /* 0x000fce00078e000e */
[----:B------:R-:W-:Y:S05]  /*1f680*/  WARPSYNC.COLLECTIVE R15, `(.L_x_4636) ;  /* 0x000000000f087348 */ /* 0x000fea0003c00000 */
[----:B------:R0:W1:Y:S02]  /*1f690*/  SHFL.IDX P6, R14, R13, R12, R11 ;  /* 0x0000000c0d0e7389 */ /* 0x00006400000c000b */
[----:B01----:R-:W-:Y:S01]  /*1f6a0*/  ENDCOLLECTIVE ;  /* 0x000000000000791b */ /* 0x003fe20003800000 */
.L_x_4636:
[----:B------:R-:W-:Y:S02]  /*1f6b0*/  IMAD.MOV.U32 R13, RZ, RZ, R27 ;  /* 0x000000ffff0d7224 */ /* 0x000fe400078e001b */
[----:B------:R-:W-:-:S07]  /*1f6c0*/  IMAD.MOV.U32 R26, RZ, RZ, R14 ;  /* 0x000000ffff1a7224 */ /* 0x000fce00078e000e */
[----:B------:R-:W-:Y:S05]  /*1f6d0*/  WARPSYNC.COLLECTIVE R15, `(.L_x_4637) ;  /* 0x000000000f087348 */ /* 0x000fea0003c00000 */
[----:B------:R0:W1:Y:S02]  /*1f6e0*/  SHFL.IDX P6, R14, R13, R12, R11 ;  /* 0x0000000c0d0e7389 */ /* 0x00006400000c000b */
[----:B01----:R-:W-:Y:S01]  /*1f6f0*/  ENDCOLLECTIVE ;  /* 0x000000000000791b */ /* 0x003fe20003800000 */
.L_x_4637:
[----:B------:R-:W-:Y:S01]  /*1f700*/  IMAD.MOV.U32 R27, RZ, RZ, R14 ;  /* 0x000000ffff1b7224 */ /* 0x000fe200078e000e */
[----:B------:R-:W-:Y:S06]  /*1f710*/  BRA `(.L_x_4638) ;  /* 0xfffffe7c006c7947 */ /* 0x000fec000383ffff */
.L_x_4384:
[----:B0-----:R0:W1:Y:S02]  /*1f720*/  SYNCS.PHASECHK.TRANS64.TRYWAIT P0, [R2+URZ+0x38800], R13 ;  /* 0x0388000d020075a7 */ /* 0x001064000800017f */
[----:B-1----:R-:W-:Y:S05]  /*1f730*/  @!P0 NANOSLEEP.SYNCS 0x989680 ;  /* 0x009896800000895d */ /* 0x002fea0003900000 */
[----:B------:R-:W1:Y:S02]  /*1f740*/  @!P0 SYNCS.PHASECHK.TRANS64 P0, [R2+URZ+0x38800], R13 ;  /* 0x0388000d020085a7 */ /* 0x000e64000800007f */
[----:B-1----:R-:W-:Y:S05]  /*1f750*/  @!P0 BRA `(.L_x_4384) ;  /* 0xfffffffc00f08947 */ /* 0x002fea000383ffff */
[----:B------:R-:W-:Y:S05]  /*1f760*/  BRA `(.L_x_4639) ;  /* 0xfffffe80008c7947 */ /* 0x000fea000383ffff */
.L_x_4392:
        /* <DEDUP_REMOVED lines=8> */
.L_x_4641:
[----:B------:R-:W-:Y:S05]  /*1f7f0*/  BSYNC B1 ;  /* 0x0000000000017941 */ /* 0x000fea0003800000 */
.L_x_4640:
        /* <DEDUP_REMOVED lines=8> */
.L_x_4642:
[----:B------:R-:W-:Y:S02]  /*1f880*/  IMAD.MOV.U32 R13, RZ, RZ, R26 ;  /* 0x000000ffff0d7224 */ /* 0x000fe400078e001a */
[----:B------:R-:W-:-:S07]  /*1f890*/  IMAD.MOV.U32 R3, RZ, RZ, R14 ;  /* 0x000000ffff037224 */ /* 0x000fce00078e000e */
[----:B------:R-:W-:Y:S05]  /*1f8a0*/  WARPSYNC.COLLECTIVE R15, `(.L_x_4643) ;  /* 0x000000000f087348 */ /* 0x000fea0003c00000 */
[----:B------:R0:W1:Y:S02]  /*1f8b0*/  SHFL.IDX P6, R14, R13, R12, R11 ;  /* 0x0000000c0d0e7389 */ /* 0x00006400000c000b */
[----:B01----:R-:W-:Y:S01]  /*1f8c0*/  ENDCOLLECTIVE ;  /* 0x000000000000791b */ /* 0x003fe20003800000 */
.L_x_4643:
[----:B------:R-:W-:Y:S02]  /*1f8d0*/  IMAD.MOV.U32 R13, RZ, RZ, R27 ;  /* 0x000000ffff0d7224 */ /* 0x000fe400078e001b */
[----:B------:R-:W-:-:S07]  /*1f8e0*/  IMAD.MOV.U32 R4, RZ, RZ, R14 ;  /* 0x000000ffff047224 */ /* 0x000fce00078e000e */
[----:B------:R-:W-:Y:S05]  /*1f8f0*/  WARPSYNC.COLLECTIVE R15, `(.L_x_4644) ;  /* 0x000000000f087348 */ /* 0x000fea0003c00000 */
[----:B------:R0:W1:Y:S02]  /*1f900*/  SHFL.IDX P6, R14, R13, R12, R11 ;  /* 0x0000000c0d0e7389 */ /* 0x00006400000c000b */
[----:B01----:R-:W-:Y:S01]  /*1f910*/  ENDCOLLECTIVE ;  /* 0x000000000000791b */ /* 0x003fe20003800000 */
.L_x_4644:
[----:B------:R-:W-:Y:S02]  /*1f920*/  IMAD.MOV.U32 R12, RZ, RZ, R3 ;  /* 0x000000ffff0c7224 */ /* 0x000fe400078e0003 */
[----:B------:R-:W-:Y:S01]  /*1f930*/  IMAD.MOV.U32 R13, RZ, RZ, R0 ;  /* 0x000000ffff0d7224 */ /* 0x000fe200078e0000 */
[----:B------:R-:W-:Y:S06]  /*1f940*/  BRA `(.L_x_4645) ;  /* 0xfffffe8800f07947 */ /* 0x000fec000383ffff */
.L_x_4396:
[----:B0-----:R0:W1:Y:S02]  /*1f950*/  SYNCS.PHASECHK.TRANS64.TRYWAIT P1, [R2+URZ+0x38800], R13 ;  /* 0x0388000d020075a7 */ /* 0x001064000802017f */
[----:B-1----:R-:W-:Y:S05]  /*1f960*/  @!P1 NANOSLEEP.SYNCS 0x989680 ;  /* 0x009896800000995d */ /* 0x002fea0003900000 */
[----:B------:R-:W1:Y:S02]  /*1f970*/  @!P1 SYNCS.PHASECHK.TRANS64 P1, [R2+URZ+0x38800], R13 ;  /* 0x0388000d020095a7 */ /* 0x000e64000802007f */
[----:B-1----:R-:W-:Y:S05]  /*1f980*/  @!P1 BRA `(.L_x_4396) ;  /* 0xfffffffc00f09947 */ /* 0x002fea000383ffff */
[----:B------:R-:W-:Y:S05]  /*1f990*/  BRA `(.L_x_4646) ;  /* 0xfffffe8c00c47947 */ /* 0x000fea000383ffff */
.L_x_4402:
[----:B-1----:R1:W2:Y:S02]  /*1f9a0*/  SYNCS.PHASECHK.TRANS64.TRYWAIT P1, [R14+URZ+0x38830], R15 ;  /* 0x0388300f0e0075a7 */ /* 0x0022a4000802017f */
[----:B--2---:R-:W-:Y:S05]  /*1f9b0*/  @!P1 NANOSLEEP.SYNCS 0x989680 ;  /* 0x009896800000995d */ /* 0x004fea0003900000 */
[----:B------:R-:W2:Y:S02]  /*1f9c0*/  @!P1 SYNCS.PHASECHK.TRANS64 P1, [R14+URZ+0x38830], R15 ;  /* 0x0388300f0e0095a7 */ /* 0x000ea4000802007f */
[----:B--2---:R-:W-:Y:S05]  /*1f9d0*/  @!P1 BRA `(.L_x_4402) ;  /* 0xfffffffc00f09947 */ /* 0x004fea000383ffff */
[----:B------:R-:W-:Y:S05]  /*1f9e0*/  BRA `(.L_x_4401) ;  /* 0xfffffe9800ec7947 */ /* 0x000fea000383ffff */
.L_x_4404:
[----:B--2---:R2:W3:Y:S02]  /*1f9f0*/  SYNCS.PHASECHK.TRANS64.TRYWAIT P1, [R2+URZ+0x38810], R11 ;  /* 0x0388100b020075a7 */ /* 0x0044e4000802017f */
[----:B---3--:R-:W-:Y:S05]  /*1fa00*/  @!P1 NANOSLEEP.SYNCS 0x989680 ;  /* 0x009896800000995d */ /* 0x008fea0003900000 */
[----:B------:R-:W3:Y:S02]  /*1fa10*/  @!P1 SYNCS.PHASECHK.TRANS64 P1, [R2+URZ+0x38810], R11 ;  /* 0x0388100b020095a7 */ /* 0x000ee4000802007f */
[----:B---3--:R-:W-:Y:S05]  /*1fa20*/  @!P1 BRA `(.L_x_4404) ;  /* 0xfffffffc00f09947 */ /* 0x008fea000383ffff */
[----:B------:R-:W-:Y:S05]  /*1fa30*/  BRA `(.L_x_4647) ;  /* 0xfffffe9c009c7947 */ /* 0x000fea000383ffff */
.L_x_4409:
[----:B--2---:R2:W4:Y:S02]  /*1fa40*/  SYNCS.PHASECHK.TRANS64.TRYWAIT P1, [R14+URZ+0x38850], R15 ;  /* 0x0388500f0e0075a7 */ /* 0x004524000802017f */
[----:B----4-:R-:W-:Y:S05]  /*1fa50*/  @!P1 NANOSLEEP.SYNCS 0x989680 ;  /* 0x009896800000995d */ /* 0x010fea0003900000 */
[----:B------:R-:W4:Y:S02]  /*1fa60*/  @!P1 SYNCS.PHASECHK.TRANS64 P1, [R14+URZ+0x38850], R15 ;  /* 0x0388500f0e0095a7 */ /* 0x000f24000802007f */
[----:B----4-:R-:W-:Y:S05]  /*1fa70*/  @!P1 BRA `(.L_x_4409) ;  /* 0xfffffffc00f09947 */ /* 0x010fea000383ffff */
[----:B------:R-:W-:Y:S05]  /*1fa80*/  BRA `(.L_x_4408) ;  /* 0xfffffe9c00cc7947 */ /* 0x000fea000383ffff */
.L_x_4416:
[----:B-1----:R1:W2:Y:S02]  /*1fa90*/  SYNCS.PHASECHK.TRANS64.TRYWAIT P3, [R14+URZ+0x38830], R199 ;  /* 0x038830c70e0075a7 */ /* 0x0022a4000806017f */
[----:B--2---:R-:W-:Y:S05]  /*1faa0*/  @!P3 NANOSLEEP.SYNCS 0x989680 ;  /* 0x009896800000b95d */ /* 0x004fea0003900000 */
[----:B------:R-:W2:Y:S02]  /*1fab0*/  @!P3 SYNCS.PHASECHK.TRANS64 P3, [R14+URZ+0x38830], R199 ;  /* 0x038830c70e00b5a7 */ /* 0x000ea4000806007f */
[----:B--2---:R-:W-:Y:S05]  /*1fac0*/  @!P3 BRA `(.L_x_4416) ;  /* 0xfffffffc00f0b947 */ /* 0x004fea000383ffff */
[----:B------:R-:W-:Y:S05]  /*1fad0*/  BRA `(.L_x_4415) ;  /* 0xfffffecc00707947 */ /* 0x000fea000383ffff */
.L_x_4421:
[----:B---3--:R3:W4:Y:S02]  /*1fae0*/  SYNCS.PHASECHK.TRANS64.TRYWAIT P3, [R14+URZ+0x38850], R199 ;  /* 0x038850c70e0075a7 */ /* 0x008724000806017f */
[----:B----4-:R-:W-:Y:S05]  /*1faf0*/  @!P3 NANOSLEEP.SYNCS 0x989680 ;  /* 0x009896800000b95d */ /* 0x010fea0003900000 */
[----:B------:R-:W4:Y:S02]  /*1fb00*/  @!P3 SYNCS.PHASECHK.TRANS64 P3, [R14+URZ+0x38850], R199 ;  /* 0x038850c70e00b5a7 */ /* 0x000f24000806007f */
[----:B----4-:R-:W-:Y:S05]  /*1fb10*/  @!P3 BRA `(.L_x_4421) ;  /* 0xfffffffc00f0b947 */ /* 0x010fea000383ffff */
[----:B------:R-:W-:Y:S05]  /*1fb20*/  BRA `(.L_x_4420) ;  /* 0xfffffed0000c7947 */ /* 0x000fea000383ffff */
.L_x_4454:
[----:B------:R-:W0:Y:S01]  /*1fb30*/  S2R R3, SR_TID.X ;  /* 0x0000000000037919 */ /* 0x000e220000002100 */
[----:B------:R-:W-:Y:S01]  /*1fb40*/  BSSY B1, `(.L_x_4648) ;  /* 0x000000a000017945 */ /* 0x000fe20003800000 */
[----:B---3--:R-:W-:Y:S02]  /*1fb50*/  IMAD.MOV.U32 R12, RZ, RZ, RZ ;  /* 0x000000ffff0c7224 */ /* 0x008fe400078e00ff */
        /* <DEDUP_REMOVED lines=8> */
.L_x_4649:
[----:B------:R-:W-:Y:S05]  /*1fbe0*/  BSYNC B1 ;  /* 0x0000000000017941 */ /* 0x000fea0003800000 */
.L_x_4648:
[----:B------:R-:W-:Y:S05]  /*1fbf0*/  BRA `(.L_x_4650) ;  /* 0xffffff6c00a47947 */ /* 0x000fea000383ffff */
.L_x_4456:
[----:B------:R-:W-:Y:S01]  /*1fc00*/  BSSY B1, `(.L_x_4651) ;  /* 0x0000006000017945 */ /* 0x000fe20003800000 */
[----:B------:R-:W-:-:S07]  /*1fc10*/  IMAD.MOV.U32 R15, RZ, RZ, -0x1 ;  /* 0xffffffffff0f7424 */ /* 0x000fce00078e00ff */
[----:B0-----:R-:W-:Y:S05]  /*1fc20*/  WARPSYNC.COLLECTIVE R15, `(.L_x_4652) ;  /* 0x000000000f0c7348 */ /* 0x001fea0003c00000 */
[----:B------:R-:W-:Y:S02]  /*1fc30*/  ELECT P6, UR62, PT ;  /* 0x00000000003e782f */ /* 0x000fe400038c0000 */
[----:B------:R-:W-:Y:S01]  /*1fc40*/  MOV R14, UR62 ;  /* 0x0000003e000e7c02 */ /* 0x000fe20008000f00 */
[----:B0-----:R-:W-:Y:S10]  /*1fc50*/  ENDCOLLECTIVE ;  /* 0x000000000000791b */ /* 0x001ff40003800000 */
.L_x_4652:
[----:B------:R-:W-:Y:S05]  /*1fc60*/  BSYNC B1 ;  /* 0x0000000000017941 */ /* 0x000fea0003800000 */
.L_x_4651:
[----:B------:R-:W-:Y:S05]  /*1fc70*/  BRA `(.L_x_4455) ;  /* 0xffffff6c009c7947 */ /* 0x000fea000383ffff */
.L_x_4458:
[----:B0-----:R0:W1:Y:S02]  /*1fc80*/  SYNCS.PHASECHK.TRANS64.TRYWAIT P0, [R18+URZ+0x38820], R3 ;  /* 0x03882003120075a7 */ /* 0x001064000800017f */
[----:B-1----:R-:W-:Y:S05]  /*1fc90*/  @!P0 NANOSLEEP.SYNCS 0x989680 ;  /* 0x009896800000895d */ /* 0x002fea0003900000 */
[----:B------:R-:W1:Y:S02]  /*1fca0*/  @!P0 SYNCS.PHASECHK.TRANS64 P0, [R18+URZ+0x38820], R3 ;  /* 0x03882003120085a7 */ /* 0x000e64000800007f */
[----:B-1----:R-:W-:Y:S05]  /*1fcb0*/  @!P0 BRA `(.L_x_4458) ;  /* 0xfffffffc00f08947 */ /* 0x002fea000383ffff */
[----:B------:R-:W-:Y:S05]  /*1fcc0*/  BRA `(.L_x_4653) ;  /* 0xffffff6c00ac7947 */ /* 0x000fea000383ffff */
.L_x_4462:
[----:B-1----:R1:W2:Y:S02]  /*1fcd0*/  SYNCS.PHASECHK.TRANS64.TRYWAIT P0, [R4+URZ+0x388a0], R8 ;  /* 0x0388a008040075a7 */ /* 0x0022a4000800017f */
[----:B--2---:R-:W-:Y:S05]  /*1fce0*/  @!P0 NANOSLEEP.SYNCS 0x989680 ;  /* 0x009896800000895d */ /* 0x004fea0003900000 */
[----:B------:R-:W2:Y:S02]  /*1fcf0*/  @!P0 SYNCS.PHASECHK.TRANS64 P0, [R4+URZ+0x388a0], R8 ;  /* 0x0388a008040085a7 */ /* 0x000ea4000800007f */
[----:B--2---:R-:W-:Y:S05]  /*1fd00*/  @!P0 BRA `(.L_x_4462) ;  /* 0xfffffffc00f08947 */ /* 0x004fea000383ffff */
[----:B------:R-:W-:Y:S05]  /*1fd10*/  BRA `(.L_x_4654) ;  /* 0xffffff6c00cc7947 */ /* 0x000fea000383ffff */
.L_x_4467:
[----:B0-----:R0:W2:Y:S02]  /*1fd20*/  SYNCS.PHASECHK.TRANS64.TRYWAIT P0, [R4+URZ+0x388c0], R8 ;  /* 0x0388c008040075a7 */ /* 0x0010a4000800017f */
[----:B--2---:R-:W-:Y:S05]  /*1fd30*/  @!P0 NANOSLEEP.SYNCS 0x989680 ;  /* 0x009896800000895d */ /* 0x004fea0003900000 */
[----:B------:R-:W2:Y:S02]  /*1fd40*/  @!P0 SYNCS.PHASECHK.TRANS64 P0, [R4+URZ+0x388c0], R8 ;  /* 0x0388c008040085a7 */ /* 0x000ea4000800007f */
[----:B--2---:R-:W-:Y:S05]  /*1fd50*/  @!P0 BRA `(.L_x_4467) ;  /* 0xfffffffc00f08947 */ /* 0x004fea000383ffff */
[----:B------:R-:W-:Y:S05]  /*1fd60*/  BRA `(.L_x_4655) ;  /* 0xffffff70004c7947 */ /* 0x000fea000383ffff */
.L_x_4481:
[----:B0-----:R0:W1:Y:S02]  /*1fd70*/  SYNCS.PHASECHK.TRANS64.TRYWAIT P2, [R4+URZ+0x388a0], R5 ;  /* 0x0388a005040075a7 */ /* 0x001064000804017f */
[----:B-1----:R-:W-:Y:S05]  /*1fd80*/  @!P2 NANOSLEEP.SYNCS 0x989680 ;  /* 0x009896800000a95d */ /* 0x002fea0003900000 */
[----:B------:R-:W1:Y:S02]  /*1fd90*/  @!P2 SYNCS.PHASECHK.TRANS64 P2, [R4+URZ+0x388a0], R5 ;  /* 0x0388a0050400a5a7 */ /* 0x000e64000804007f */
[----:B-1----:R-:W-:Y:S05]  /*1fda0*/  @!P2 BRA `(.L_x_4481) ;  /* 0xfffffffc00f0a947 */ /* 0x002fea000383ffff */
[----:B------:R-:W-:Y:S05]  /*1fdb0*/  BRA `(.L_x_4656) ;  /* 0xffffff7800cc7947 */ /* 0x000fea000383ffff */
.L_x_4486:
[----:B-1----:R1:W2:Y:S02]  /*1fdc0*/  SYNCS.PHASECHK.TRANS64.TRYWAIT P2, [R4+URZ+0x388c0], R5 ;  /* 0x0388c005040075a7 */ /* 0x0022a4000804017f */
[----:B--2---:R-:W-:Y:S05]  /*1fdd0*/  @!P2 NANOSLEEP.SYNCS 0x989680 ;  /* 0x009896800000a95d */ /* 0x004fea0003900000 */
[----:B------:R-:W2:Y:S02]  /*1fde0*/  @!P2 SYNCS.PHASECHK.TRANS64 P2, [R4+URZ+0x388c0], R5 ;  /* 0x0388c0050400a5a7 */ /* 0x000ea4000804007f */
[----:B--2---:R-:W-:Y:S05]  /*1fdf0*/  @!P2 BRA `(.L_x_4486) ;  /* 0xfffffffc00f0a947 */ /* 0x004fea000383ffff */
[----:B------:R-:W-:Y:S05]  /*1fe00*/  BRA `(.L_x_4657) ;  /* 0xffffff7c00487947 */ /* 0x000fea000383ffff */
.L_x_4508:
        /* <DEDUP_REMOVED lines=11> */
.L_x_4659:
[----:B------:R-:W-:Y:S05]  /*1fec0*/  BSYNC B0 ;  /* 0x0000000000007941 */ /* 0x000fea0003800000 */
.L_x_4658:
[----:B------:R-:W-:Y:S05]  /*1fed0*/  BRA `(.L_x_4660) ;  /* 0xffffff8c00b87947 */ /* 0x000fea000383ffff */
.L_x_4510:
[----:B------:R-:W-:Y:S01]  /*1fee0*/  BSSY B0, `(.L_x_4661) ;  /* 0x0000006000007945 */ /* 0x000fe20003800000 */
[----:B------:R-:W-:-:S07]  /*1fef0*/  IMAD.MOV.U32 R15, RZ, RZ, -0x1 ;  /* 0xffffffffff0f7424 */ /* 0x000fce00078e00ff */
[----:B0-----:R-:W-:Y:S05]  /*1ff00*/  WARPSYNC.COLLECTIVE R15, `(.L_x_4662) ;  /* 0x000000000f0c7348 */ /* 0x001fea0003c00000 */
[----:B------:R-:W-:Y:S02]  /*1ff10*/  ELECT P6, UR62, PT ;  /* 0x00000000003e782f */ /* 0x000fe400038c0000 */
[----:B------:R-:W-:Y:S01]  /*1ff20*/  MOV R14, UR62 ;  /* 0x0000003e000e7c02 */ /* 0x000fe20008000f00 */
[----:B0-----:R-:W-:Y:S10]  /*1ff30*/  ENDCOLLECTIVE ;  /* 0x000000000000791b */ /* 0x001ff40003800000 */
.L_x_4662:
[----:B------:R-:W-:Y:S05]  /*1ff40*/  BSYNC B0 ;  /* 0x0000000000007941 */ /* 0x000fea0003800000 */
.L_x_4661:
[----:B------:R-:W-:Y:S05]  /*1ff50*/  BRA `(.L_x_4663) ;  /* 0xffffff8c00c47947 */ /* 0x000fea000383ffff */
.L_x_4512:
[----:B0-----:R0:W1:Y:S02]  /*1ff60*/  SYNCS.PHASECHK.TRANS64.TRYWAIT P0, [R0+URZ+0x38840], R2 ;  /* 0x03884002000075a7 */ /* 0x001064000800017f */
[----:B-1----:R-:W-:Y:S05]  /*1ff70*/  @!P0 NANOSLEEP.SYNCS 0x989680 ;  /* 0x009896800000895d */ /* 0x002fea0003900000 */
[----:B------:R-:W1:Y:S02]  /*1ff80*/  @!P0 SYNCS.PHASECHK.TRANS64 P0, [R0+URZ+0x38840], R2 ;  /* 0x03884002000085a7 */ /* 0x000e64000800007f */
[----:B-1----:R-:W-:Y:S05]  /*1ff90*/  @!P0 BRA `(.L_x_4512) ;  /* 0xfffffffc00f08947 */ /* 0x002fea000383ffff */
[----:B------:R-:W-:Y:S05]  /*1ffa0*/  BRA `(.L_x_4664) ;  /* 0xffffff9000247947 */ /* 0x000fea000383ffff */
.L_x_4516:
        /* <DEDUP_REMOVED lines=9> */
.L_x_4665:
[----:B------:R-:W-:Y:S02]  /*20040*/  IMAD.MOV.U32 R13, RZ, RZ, R3 ;  /* 0x000000ffff0d7224 */ /* 0x000fe400078e0003 */
[----:B------:R-:W-:Y:S01]  /*20050*/  IMAD.MOV.U32 R4, RZ, RZ, R14 ;  /* 0x000000ffff047224 */ /* 0x000fe200078e000e */
[----:B------:R-:W-:-:S07]  /*20060*/  LOP3.LUT R6, R6, 0x7f, RZ, 0xc0, !PT ;  /* 0x0000007f06067812 */ /* 0x000fce00078ec0ff */
[----:B------:R-:W-:Y:S05]  /*20070*/  WARPSYNC.COLLECTIVE R15, `(.L_x_4666) ;  /* 0x000000000f087348 */ /* 0x000fea0003c00000 */
[----:B------:R0:W1:Y:S02]  /*20080*/  SHFL.IDX P6, R14, R13, R12, R11 ;  /* 0x0000000c0d0e7389 */ /* 0x00006400000c000b */
[----:B01----:R-:W-:Y:S01]  /*20090*/  ENDCOLLECTIVE ;  /* 0x000000000000791b */ /* 0x003fe20003800000 */
.L_x_4666:
        /* <DEDUP_REMOVED lines=9> */
.L_x_4667:
[----:B------:R-:W-:Y:S02]  /*20130*/  IMAD.MOV.U32 R13, RZ, RZ, R3 ;  /* 0x000000ffff0d7224 */ /* 0x000fe400078e0003 */
[----:B------:R-:W-:-:S07]  /*20140*/  IMAD.MOV.U32 R6, RZ, RZ, R14 ;  /* 0x000000ffff067224 */ /* 0x000fce00078e000e */
[----:B------:R-:W-:Y:S05]  /*20150*/  WARPSYNC.COLLECTIVE R15, `(.L_x_4668) ;  /* 0x000000000f087348 */ /* 0x000fea0003c00000 */
[----:B------:R0:W1:Y:S02]  /*20160*/  SHFL.IDX P6, R14, R13, R12, R11 ;  /* 0x0000000c0d0e7389 */ /* 0x00006400000c000b */
[----:B01----:R-:W-:Y:S01]  /*20170*/  ENDCOLLECTIVE ;  /* 0x000000000000791b */ /* 0x003fe20003800000 */
.L_x_4668:
        /* <DEDUP_REMOVED lines=22> */
.L_x_4669:
        /* <DEDUP_REMOVED lines=10> */
.L_x_4670:
        /* <DEDUP_REMOVED lines=11> */
.L_x_4671:
        /* <DEDUP_REMOVED lines=14> */
.L_x_4672:
[----:B------:R-:W-:Y:S01]  /*20510*/  IMAD.MOV.U32 R3, RZ, RZ, R14 ;  /* 0x000000ffff037224 */ /* 0x000fe200078e000e */
[----:B------:R-:W-:Y:S06]  /*20520*/  BRA `(.L_x_4673) ;  /* 0xffffff9400647947 */ /* 0x000fec000383ffff */
.L_x_4520:
[----:B------:R-:W2:Y:S04]  /*20530*/  LDL.LU R13, [R1+0x4c] ;  /* 0x00004c00010d7983 */ /* 0x000ea80000300800 */
[----:B------:R-:W3:Y:S04]  /*20540*/  LDL.LU R12, [R1+0x4] ;  /* 0x00000400010c7983 */ /* 0x000ee80000300800 */
[----:B------:R-:W4:Y:S04]  /*20550*/  LDL.LU R11, [R1+0x50] ;  /* 0x00005000010b7983 */ /* 0x000f280000300800 */
[----:B------:R-:W5:Y:S04]  /*20560*/  LDL.LU R9, [R1+0x64] ;  /* 0x0000640001097983 */ /* 0x000f680000300800 */
[----:B------:R-:W5:Y:S01]  /*20570*/  LDL.LU R8, [R1+0x14] ;  /* 0x0000140001087983 */ /* 0x000f620000300800 */
[----:B------:R-:W-:Y:S01]  /*20580*/  BSSY B0, `(.L_x_4674) ;  /* 0x0000017000007945 */ /* 0x000fe20003800000 */
[----:B------:R-:W-:-:S02]  /*20590*/  IMAD.MOV.U32 R15, RZ, RZ, -0x1 ;  /* 0xffffffffff0f7424 */ /* 0x000fc400078e00ff */
[----:B--2---:R-:W-:Y:S02]  /*205a0*/  IMAD R7, R13, R7, RZ ;  /* 0x000000070d077224 */ /* 0x004fe400078e02ff */
[----:B------:R-:W-:-:S03]  /*205b0*/  IMAD.MOV.U32 R13, RZ, RZ, R4 ;  /* 0x000000ffff0d7224 */ /* 0x000fc600078e0004 */
[-C--:B---3--:R-:W-:Y:S01]  /*205c0*/  ISETP.GE.AND P2, PT, R12, R7.reuse, PT ;  /* 0x000000070c00720c */ /* 0x088fe20003f46270 */
[----:B------:R-:W-:Y:S01]  /*205d0*/  IMAD.MOV.U32 R12, RZ, RZ, RZ ;  /* 0x000000ffff0c7224 */ /* 0x000fe200078e00ff */
[-C--:B----4-:R-:W-:Y:S01]  /*205e0*/  ISETP.GE.AND P3, PT, R11, R7.reuse, PT ;  /* 0x000000070b00720c */ /* 0x090fe20003f66270 */
[----:B------:R-:W-:Y:S01]  /*205f0*/  IMAD.MOV.U32 R11, RZ, RZ, 0x181f ;  /* 0x0000181fff0b7424 */ /* 0x000fe200078e00ff */
[----:B-----5:R-:W-:Y:S02]  /*20600*/  ISETP.GE.AND P4, PT, R9, R7, PT ;  /* 0x000000070900720c */ /* 0x020fe40003f86270 */
[----:B------:R-:W-:-:S07]  /*20610*/  LOP3.LUT R8, R8, 0xffffffdf, RZ, 0xc0, !PT ;  /* 0xffffffdf08087812 */ /* 0x000fce00078ec0ff */
        /* <DEDUP_REMOVED lines=8> */
[----:B------:R-:W-:-:S05]  /*206a0*/  @P6 LOP3.LUT R8, R8, 0x10, RZ, 0xfc, !PT ;  /* 0x0000001008086812 */ /* 0x000fca00078efcff */
[----:B------:R0:W-:Y:S02]  /*206b0*/  STL [R1+0x14], R8 ;  /* 0x0000140801007387 */ /* 0x0001e40000100800 */
[----:B0-----:R-:W-:Y:S05]  /*206c0*/  WARPSYNC.COLLECTIVE R15, `(.L_x_4675) ;  /* 0x000000000f087348 */ /* 0x001fea0003c00000 */
[----:B------:R1:W2:Y:S02]  /*206d0*/  SHFL.IDX P6, R14, R13, R12, R11 ;  /* 0x0000000c0d0e7389 */ /* 0x0002a400000c000b */
[----:B012---:R-:W-:Y:S01]  /*206e0*/  ENDCOLLECTIVE ;  /* 0x000000000000791b */ /* 0x007fe20003800000 */
.L_x_4675:
[----:B------:R-:W-:Y:S05]  /*206f0*/  BSYNC B0 ;  /* 0x0000000000007941 */ /* 0x000fea0003800000 */
.L_x_4674:
[----:B------:R0:W-:Y:S04]  /*20700*/  STL [R1+0x88], R16 ;  /* 0x0000881001007387 */ /* 0x0001e80000100800 */
[----:B0-----:R0:W5:Y:S04]  /*20710*/  LDL.LU R16, [R1+0x14] ;  /* 0x0000140001107983 */ /* 0x0011680000300800 */
[----:B------:R1:W-:Y:S04]  /*20720*/  STL [R1+0x84], R7 ;  /* 0x0000840701007387 */ /* 0x0003e80000100800 */
[----:B-1----:R0:W5:Y:S01]  /*20730*/  LDL R7, [R1+0x18] ;  /* 0x0000180001077983 */ /* 0x0021620000100800 */
[----:B------:R-:W-:-:S02]  /*20740*/  IMAD.MOV.U32 R13, RZ, RZ, R0 ;  /* 0x000000ffff0d7224 */ /* 0x000fc400078e0000 */
[----:B------:R-:W-:Y:S02]  /*20750*/  IMAD.MOV.U32 R12, RZ, RZ, RZ ;  /* 0x000000ffff0c7224 */ /* 0x000fe400078e00ff */
[----:B------:R-:W-:Y:S02]  /*20760*/  IMAD.MOV.U32 R11, RZ, RZ, 0x181f ;  /* 0x0000181fff0b7424 */ /* 0x000fe400078e00ff */
[----:B------:R-:W-:Y:S02]  /*20770*/  IMAD.MOV.U32 R15, RZ, RZ, -0x1 ;  /* 0xffffffffff0f7424 */ /* 0x000fe400078e00ff */
[----:B0-----:R-:W-:-:S07]  /*20780*/  IMAD.MOV.U32 R8, RZ, RZ, R14 ;  /* 0x000000ffff087224 */ /* 0x001fce00078e000e */
[----:B-----5:R-:W-:Y:S05]  /*20790*/  WARPSYNC.COLLECTIVE R15, `(.L_x_4676) ;  /* 0x000000000f087348 */ /* 0x020fea0003c00000 */
[----:B------:R0:W1:Y:S02]  /*207a0*/  SHFL.IDX P6, R14, R13, R12, R11 ;  /* 0x0000000c0d0e7389 */ /* 0x00006400000c000b */
[----:B01---5:R-:W-:Y:S01]  /*207b0*/  ENDCOLLECTIVE ;  /* 0x000000000000791b */ /* 0x023fe20003800000 */
.L_x_4676:
[----:B------:R-:W-:Y:S02]  /*207c0*/  IMAD.MOV.U32 R13, RZ, RZ, R4 ;  /* 0x000000ffff0d7224 */ /* 0x000fe400078e0004 */
[----:B------:R-:W-:Y:S02]  /*207d0*/  IMAD.MOV.U32 R12, RZ, RZ, 0x1 ;  /* 0x00000001ff0c7424 */ /* 0x000fe400078e00ff */
[----:B------:R-:W-:-:S05]  /*207e0*/  IMAD.MOV.U32 R2, RZ, RZ, R14 ;  /* 0x000000ffff027224 */ /* 0x000fca00078e000e */
[----:B------:R-:W-:-:S05]  /*207f0*/  @!P2 LEA R3, P6, R10, R2, 0x1 ;  /* 0x000000020a03a211 */ /* 0x000fca00078c08ff */
[----:B------:R-:W-:-:S05]  /*20800*/  @!P2 IMAD.X R2, RZ, RZ, R8, P6 ;  /* 0x000000ffff02a224 */ /* 0x000fca00030e0608 */
[----:B------:R-:W-:-:S04]  /*20810*/  @!P2 LOP3.LUT R3, R3, R2, RZ, 0x3c, !PT ;  /* 0x000000020303a212 */ /* 0x000fc800078e3cff */
[----:B------:R-:W-:-:S04]  /*20820*/  @!P2 LOP3.LUT R2, R3, R2, RZ, 0x3c, !PT ;  /* 0x000000020302a212 */ /* 0x000fc800078e3cff */
[----:B------:R-:W-:Y:S02]  /*20830*/  @!P2 LOP3.LUT R3, R3, R2, RZ, 0x3c, !PT ;  /* 0x000000020303a212 */ /* 0x000fe400078e3cff */
[----:B------:R-:W-:-:S04]  /*20840*/  LOP3.LUT R16, R16, 0xffff7fff, RZ, 0xc0, !PT ;  /* 0xffff7fff10107812 */ /* 0x000fc800078ec0ff */
[----:B------:R-:W-:-:S04]  /*20850*/  @P0 LOP3.LUT R16, R16, 0x8000, RZ, 0xfc, !PT ;  /* 0x0000800010100812 */ /* 0x000fc800078efcff */
[C---:B------:R-:W-:Y:S02]  /*20860*/  LOP3.LUT P0, RZ, R16.reuse, 0x8, RZ, 0xc0, !PT ;  /* 0x0000000810ff7812 */ /* 0x040fe4000780c0ff */
[----:B------:R-:W-:-:S04]  /*20870*/  LOP3.LUT R16, R16, 0xffffbfff, RZ, 0xc0, !PT ;  /* 0xffffbfff10107812 */ /* 0x000fc800078ec0ff */
[----:B------:R-:W-:-:S04]  /*20880*/  @P1 LOP3.LUT R16, R16, 0x4000, RZ, 0xfc, !PT ;  /* 0x0000400010101812 */ /* 0x000fc800078efcff */
[C---:B------:R-:W-:Y:S02]  /*20890*/  LOP3.LUT P1, RZ, R16.reuse, 0x4, RZ, 0xc0, !PT ;  /* 0x0000000410ff7812 */ /* 0x040fe4000782c0ff */
[----:B------:R-:W-:Y:S01]  /*208a0*/  LOP3.LUT R16, R16, 0xffffdfff, RZ, 0xc0, !PT ;  /* 0xffffdfff10107812 */ /* 0x000fe200078ec0ff */
[----:B------:R-:W-:Y:S01]  /*208b0*/  @!PT LDS RZ, [RZ] ;  /* 0x00000000fffff984 */ /* 0x000fe20000000800 */
[----:B------:R-:W-:Y:S01]  /*208c0*/  @!PT LDS RZ, [RZ] ;  /* 0x00000000fffff984 */ /* 0x000fe20000000800 */
[----:B------:R-:W-:Y:S01]  /*208d0*/  @!PT LDS RZ, [RZ] ;  /* 0x00000000fffff984 */ /* 0x000fe20000000800 */
[----:B------:R0:W-:Y:S03]  /*208e0*/  @!P2 LDGSTS.E.BYPASS.LTC128B.128 [R7+0x26400], desc[UR42][R2.64], !P0 ;  /* 0x264000000207afae */ /* 0x0001e6000c101d6a */
[----:B------:R-:W-:-:S04]  /*208f0*/  @P3 LOP3.LUT R16, R16, 0x2000, RZ, 0xfc, !PT ;  /* 0x0000200010103812 */ /* 0x000fc800078efcff */
[C---:B------:R-:W-:Y:S02]  /*20900*/  LOP3.LUT P3, RZ, R16.reuse, 0x2, RZ, 0xc0, !PT ;  /* 0x0000000210ff7812 */ /* 0x040fe4000786c0ff */
[----:B------:R-:W-:Y:S01]  /*20910*/  LOP3.LUT R16, R16, 0xfffffbff, RZ, 0xc0, !PT ;  /* 0xfffffbff10107812 */ /* 0x000fe200078ec0ff */
[----:B------:R0:W-:Y:S03]  /*20920*/  @!P2 LDGSTS.E.BYPASS.LTC128B.128 [R7+0x28400], desc[UR42][R2.64+0x80], !P1 ;  /* 0x284000800207afae */ /* 0x0001e6000c901d6a */
[----:B------:R-:W-:-:S04]  /*20930*/  @P4 LOP3.LUT R16, R16, 0x400, RZ, 0xfc, !PT ;  /* 0x0000040010104812 */ /* 0x000fc800078efcff */
[C---:B------:R-:W-:Y:S02]  /*20940*/  LOP3.LUT P0, RZ, R16.reuse, 0x8000, RZ, 0xc0, !PT ;  /* 0x0000800010ff7812 */ /* 0x040fe4000780c0ff */
[C---:B------:R-:W-:Y:S01]  /*20950*/  LOP3.LUT P1, RZ, R16.reuse, 0x4000, RZ, 0xc0, !PT ;  /* 0x0000400010ff7812 */ /* 0x040fe2000782c0ff */
[----:B------:R0:W-:Y:S01]  /*20960*/  @!P2 LDGSTS.E.BYPASS.LTC128B.128 [R7+0x2a400], desc[UR42][R2.64+0x100], !P3 ;  /* 0x2a4001000207afae */ /* 0x0001e2000d901d6a */
[C---:B------:R-:W-:Y:S02]  /*20970*/  LOP3.LUT P6, RZ, R16.reuse, 0x20, RZ, 0xc0, !PT ;  /* 0x0000002010ff7812 */ /* 0x040fe400078cc0ff */
[C---:B------:R-:W-:Y:S01]  /*20980*/  LOP3.LUT P3, RZ, R16.reuse, 0x2000, RZ, 0xc0, !PT ;  /* 0x0000200010ff7812 */ /* 0x040fe2000786c0ff */
[----:B------:R0:W-:Y:S01]  /*20990*/  @!P2 LDGSTS.E.BYPASS.LTC128B.128 [R7+0x2c400], desc[UR42][R2.64+0x180], !P5 ;  /* 0x2c4001800207afae */ /* 0x0001e2000e901d6a */
[C---:B------:R-:W-:Y:S02]  /*209a0*/  LOP3.LUT P4, RZ, R16.reuse, 0x10, RZ, 0xc0, !PT ;  /* 0x0000001010ff7812 */ /* 0x040fe4000788c0ff */
[----:B------:R-:W-:-:S03]  /*209b0*/  LOP3.LUT R16, R16, 0xfffff7ff, RZ, 0xc0, !PT ;  /* 0xfffff7ff10107812 */ /* 0x000fc600078ec0ff */
[----:B------:R0:W-:Y:S01]  /*209c0*/  @!P2 LDGSTS.E.BYPASS.LTC128B.128 [R7+0x2e400], desc[UR42][R2.64+0x200], !P0 ;  /* 0x2e4002000207afae */ /* 0x0001e2000c101d6a */
[----:B------:R-:W-:-:S03]  /*209d0*/  @P5 LOP3.LUT R16, R16, 0x800, RZ, 0xfc, !PT ;  /* 0x0000080010105812 */ /* 0x000fc600078efcff */
[----:B------:R0:W-:Y:S01]  /*209e0*/  @!P2 LDGSTS.E.BYPASS.LTC128B.128 [R7+0x30400], desc[UR42][R2.64+0x280], !P1 ;  /* 0x304002800207afae */ /* 0x0001e2000c901d6a */
[C---:B------:R-:W-:Y:S02]  /*209f0*/  LOP3.LUT P5, RZ, R16.reuse, 0x4, RZ, 0xc0, !PT ;  /* 0x0000000410ff7812 */ /* 0x040fe400078ac0ff */
[----:B------:R-:W-:Y:S01]  /*20a00*/  @!P3 LOP3.LUT R8, R5, 0x40, RZ, 0xc0, !PT ;  /* 0x000000400508b812 */ /* 0x000fe200078ec0ff */
[----:B------:R0:W-:Y:S01]  /*20a10*/  @!P2 LDGSTS.E.BYPASS.LTC128B.128 [R7+0x32400], desc[UR42][R2.64+0x300], P6 ;  /* 0x324003000207afae */ /* 0x0001e2000b101d6a */
[----:B------:R-:W-:Y:S02]  /*20a20*/  LOP3.LUT R16, R16, 0xffffefff, RZ, 0xc0, !PT ;  /* 0xffffefff10107812 */ /* 0x000fe400078ec0ff */
[----:B------:R-:W-:-:S07]  /*20a30*/  @!P3 SHF.R.U32.HI R8, RZ, 0x2, R8 ;  /* 0x00000002ff08b819 */ /* 0x000fce0000011608 */
[----:B0-----:R-:W-:Y:S05]  /*20a40*/  WARPSYNC.COLLECTIVE R15, `(.L_x_4677) ;  /* 0x000000000f087348 */ /* 0x001fea0003c00000 */
[----:B------:R1:W2:Y:S02]  /*20a50*/  SHFL.IDX P6, R14, R13, R12, R11 ;  /* 0x0000000c0d0e7389 */ /* 0x0002a400000c000b */
[----:B012---:R-:W-:Y:S01]  /*20a60*/  ENDCOLLECTIVE ;  /* 0x000000000000791b */ /* 0x007fe20003800000 */
.L_x_4677:
[----:B------:R-:W-:Y:S01]  /*20a70*/  @!PT LDS RZ, [RZ] ;  /* 0x00000000fffff984 */ /* 0x000fe20000000800 */
[----:B------:R-:W-:Y:S01]  /*20a80*/  @!PT LDS RZ, [RZ] ;  /* 0x00000000fffff984 */ /* 0x000fe20000000800 */
[----:B------:R-:W-:Y:S01]  /*20a90*/  @!PT LDS RZ, [RZ] ;  /* 0x00000000fffff984 */ /* 0x000fe20000000800 */
[----:B------:R0:W-:Y:S01]  /*20aa0*/  @!P2 LDGSTS.E.BYPASS.LTC128B.128 [R7+0x34400], desc[UR42][R2.64+0x380], P4 ;  /* 0x344003800207afae */ /* 0x0001e2000a101d6a */
[----:B------:R-:W-:Y:S02]  /*20ab0*/  @!P3 ISETP.NE.U32.AND P2, PT, R8, RZ, PT ;  /* 0x000000ff0800b20c */ /* 0x000fe40003f45070 */
[----:B------:R-:W-:Y:S02]  /*20ac0*/  @P5 LOP3.LUT R16, R16, 0x1000, RZ, 0xfc, !PT ;  /* 0x0000100010105812 */ /* 0x000fe400078efcff */
[----:B------:R-:W-:Y:S02]  /*20ad0*/  @!P3 LOP3.LUT R8, R6, 0x80, RZ, 0xc0, !PT ;  /* 0x000000800608b812 */ /* 0x000fe400078ec0ff */
[C---:B------:R-:W-:Y:S02]  /*20ae0*/  LOP3.LUT P5, RZ, R16.reuse, 0x8, RZ, 0xc0, !PT ;  /* 0x0000000810ff7812 */ /* 0x040fe400078ac0ff */
[----:B------:R-:W-:Y:S01]  /*20af0*/  LOP3.LUT R16, R16, 0xffffffdf, RZ, 0xc0, !PT ;  /* 0xffffffdf10107812 */ /* 0x000fe200078ec0ff */
[----:B------:R-:W-:Y:S01]  /*20b00*/  IMAD.MOV.U32 R13, RZ, RZ, R0 ;  /* 0x000000ffff0d7224 */ /* 0x000fe200078e0000 */
[----:B------:R-:W-:-:S03]  /*20b10*/  @!P3 SHF.R.U32.HI R8, RZ, 0x3, R8 ;  /* 0x00000003ff08b819 */ /* 0x000fc60000011608 */
[----:B------:R-:W-:Y:S02]  /*20b20*/  @P2 LOP3.LUT R16, R16, 0x20, RZ, 0xfc, !PT ;  /* 0x0000002010102812 */ /* 0x000fe400078efcff */
[----:B------:R-:W-:Y:S01]  /*20b30*/  @!P3 ISETP.NE.U32.AND P4, PT, R8, RZ, PT ;  /* 0x000000ff0800b20c */ /* 0x000fe20003f85070 */
[----:B0-----:R-:W-:-:S12]  /*20b40*/  IMAD.MOV.U32 R9, RZ, RZ, R14 ;  /* 0x000000ffff097224 */ /* 0x001fd800078e000e */
[----:B------:R-:W-:Y:S05]  /*20b50*/  WARPSYNC.COLLECTIVE R15, `(.L_x_4678) ;  /* 0x000000000f087348 */ /* 0x000fea0003c00000 */
[----:B------:R0:W1:Y:S02]  /*20b60*/  SHFL.IDX P6, R14, R13, R12, R11 ;  /* 0x0000000c0d0e7389 */ /* 0x00006400000c000b */
[----:B01----:R-:W-:Y:S01]  /*20b70*/  ENDCOLLECTIVE ;  /* 0x000000000000791b */ /* 0x003fe20003800000 */
.L_x_4678:
        /* <DEDUP_REMOVED lines=29> */
.L_x_4679:
        /* <DEDUP_REMOVED lines=8> */
[----:B------:R0:W-:Y:S01]  /*20dd0*/  STL [R1+0x14], R16 ;  /* 0x0000141001007387 */ /* 0x0001e20000100800 */
[----:B------:R-:W-:-:S11]  /*20de0*/  IMAD.MOV.U32 R10, RZ, RZ, R14 ;  /* 0x000000ffff0a7224 */ /* 0x000fd600078e000e */
[----:B0-----:R-:W-:Y:S05]  /*20df0*/  WARPSYNC.COLLECTIVE R15, `(.L_x_4680) ;  /* 0x000000000f087348 */ /* 0x001fea0003c00000 */
[----:B------:R1:W2:Y:S02]  /*20e00*/  SHFL.IDX P6, R14, R13, R12, R11 ;  /* 0x0000000c0d0e7389 */ /* 0x0002a400000c000b */
[----:B012---:R-:W-:Y:S01]  /*20e10*/  ENDCOLLECTIVE ;  /* 0x000000000000791b */ /* 0x007fe20003800000 */
.L_x_4680:
        /* <DEDUP_REMOVED lines=20> */
[----:B------:R-:W-:-:S03]  /*20f60*/  LOP3.LUT P2, RZ, R16, 0x80, RZ, 0xc0, !PT ;  /* 0x0000008010ff7812 */ /* 0x000fc6000784c0ff */
[----:B------:R0:W5:Y:S10]  /*20f70*/  LDL.LU R16, [R1+0x88] ;  /* 0x0000880001107983 */ /* 0x0001740000300800 */
        /* <DEDUP_REMOVED lines=13> */
.L_x_4681:
[----:B------:R-:W-:Y:S02]  /*21050*/  IMAD.MOV.U32 R13, RZ, RZ, R0 ;  /* 0x000000ffff0d7224 */ /* 0x000fe400078e0000 */
[----:B------:R-:W-:-:S07]  /*21060*/  IMAD.MOV.U32 R4, RZ, RZ, R14 ;  /* 0x000000ffff047224 */ /* 0x000fce00078e000e */
[----:B------:R-:W-:Y:S05]  /*21070*/  WARPSYNC.COLLECTIVE R15, `(.L_x_4682) ;  /* 0x000000000f087348 */ /* 0x000fea0003c00000 */
[----:B------:R0:W1:Y:S02]  /*21080*/  SHFL.IDX P6, R14, R13, R12, R11 ;  /* 0x0000000c0d0e7389 */ /* 0x00006400000c000b */
[----:B01----:R-:W-:Y:S01]  /*21090*/  ENDCOLLECTIVE ;  /* 0x000000000000791b */ /* 0x003fe20003800000 */
.L_x_4682:
[----:B------:R-:W-:Y:S01]  /*210a0*/  IMAD.MOV.U32 R0, RZ, RZ, R14 ;  /* 0x000000ffff007224 */ /* 0x000fe200078e000e */
[----:B------:R-:W-:Y:S06]  /*210b0*/  BRA `(.L_x_4683) ;  /* 0xffffff9800347947 */ /* 0x000fec000383ffff */
.L_x_4525:
[----:B0-----:R0:W2:Y:S02]  /*210c0*/  SYNCS.PHASECHK.TRANS64.TRYWAIT P0, [R18+URZ+0x38820], R0 ;  /* 0x03882000120075a7 */ /* 0x0010a4000800017f */
[----:B--2---:R-:W-:Y:S05]  /*210d0*/  @!P0 NANOSLEEP.SYNCS 0x989680 ;  /* 0x009896800000895d */ /* 0x004fea0003900000 */
[----:B------:R-:W2:Y:S02]  /*210e0*/  @!P0 SYNCS.PHASECHK.TRANS64 P0, [R18+URZ+0x38820], R0 ;  /* 0x03882000120085a7 */ /* 0x000ea4000800007f */
[----:B--2---:R-:W-:Y:S05]  /*210f0*/  @!P0 BRA `(.L_x_4525) ;  /* 0xfffffffc00f08947 */ /* 0x004fea000383ffff */
[----:B------:R-:W-:Y:S05]  /*21100*/  BRA `(.L_x_4684) ;  /* 0xffffff9800f07947 */ /* 0x000fea000383ffff */
.L_x_4529:
[----:B0-----:R0:W2:Y:S02]  /*21110*/  SYNCS.PHASECHK.TRANS64.TRYWAIT P0, [R0+URZ+0x38860], R2 ;  /* 0x03886002000075a7 */ /* 0x0010a4000800017f */
[----:B--2---:R-:W-:Y:S05]  /*21120*/  @!P0 NANOSLEEP.SYNCS 0x989680 ;  /* 0x009896800000895d */ /* 0x004fea0003900000 */
[----:B------:R-:W2:Y:S02]  /*21130*/  @!P0 SYNCS.PHASECHK.TRANS64 P0, [R0+URZ+0x38860], R2 ;  /* 0x03886002000085a7 */ /* 0x000ea4000800007f */
[----:B--2---:R-:W-:Y:S05]  /*21140*/  @!P0 BRA `(.L_x_4529) ;  /* 0xfffffffc00f08947 */ /* 0x004fea000383ffff */
[----:B------:R-:W-:Y:S05]  /*21150*/  BRA `(.L_x_4685) ;  /* 0xffffff9c00147947 */ /* 0x000fea000383ffff */
.L_x_4548:
[----:B-1----:R1:W2:Y:S02]  /*21160*/  SYNCS.PHASECHK.TRANS64.TRYWAIT P0, [R2+URZ+0x38840], R6 ;  /* 0x03884006020075a7 */ /* 0x0022a4000800017f */
[----:B--2---:R-:W-:Y:S05]  /*21170*/  @!P0 NANOSLEEP.SYNCS 0x989680 ;  /* 0x009896800000895d */ /* 0x004fea0003900000 */
[----:B------:R-:W2:Y:S02]  /*21180*/  @!P0 SYNCS.PHASECHK.TRANS64 P0, [R2+URZ+0x38840], R6 ;  /* 0x03884006020085a7 */ /* 0x000ea4000800007f */
[----:B--2---:R-:W-:Y:S05]  /*21190*/  @!P0 BRA `(.L_x_4548) ;  /* 0xfffffffc00f08947 */ /* 0x004fea000383ffff */
[----:B------:R-:W-:Y:S05]  /*211a0*/  BRA `(.L_x_4686) ;  /* 0xffffffa800247947 */ /* 0x000fea000383ffff */
.L_x_4553:
[----:B0-----:R0:W2:Y:S02]  /*211b0*/  SYNCS.PHASECHK.TRANS64.TRYWAIT P0, [R2+URZ+0x38860], R6 ;  /* 0x03886006020075a7 */ /* 0x0010a4000800017f */
[----:B--2---:R-:W-:Y:S05]  /*211c0*/  @!P0 NANOSLEEP.SYNCS 0x989680 ;  /* 0x009896800000895d */ /* 0x004fea0003900000 */
[----:B------:R-:W2:Y:S02]  /*211d0*/  @!P0 SYNCS.PHASECHK.TRANS64 P0, [R2+URZ+0x38860], R6 ;  /* 0x03886006020085a7 */ /* 0x000ea4000800007f */
[----:B--2---:R-:W-:Y:S05]  /*211e0*/  @!P0 BRA `(.L_x_4553) ;  /* 0xfffffffc00f08947 */ /* 0x004fea000383ffff */
[----:B------:R-:W-:Y:S05]  /*211f0*/  BRA `(.L_x_4687) ;  /* 0xffffffa800a07947 */ /* 0x000fea000383ffff */
.L_x_4568:
[----:B-1----:R1:W2:Y:S02]  /*21200*/  SYNCS.PHASECHK.TRANS64.TRYWAIT P0, [R3+URZ+0x38840], R2 ;  /* 0x03884002030075a7 */ /* 0x0022a4000800017f */
[----:B--2---:R-:W-:Y:S05]  /*21210*/  @!P0 NANOSLEEP.SYNCS 0x989680 ;  /* 0x009896800000895d */ /* 0x004fea0003900000 */
[----:B------:R-:W2:Y:S02]  /*21220*/  @!P0 SYNCS.PHASECHK.TRANS64 P0, [R3+URZ+0x38840], R2 ;  /* 0x03884002030085a7 */ /* 0x000ea4000800007f */
[----:B--2---:R-:W-:Y:S05]  /*21230*/  @!P0 BRA `(.L_x_4568) ;  /* 0xfffffffc00f08947 */ /* 0x004fea000383ffff */
[----:B------:R-:W-:Y:S05]  /*21240*/  BRA `(.L_x_4688) ;  /* 0xffffffb4007c7947 */ /* 0x000fea000383ffff */
.L_x_4573:
[----:B--2---:R2:W3:Y:S02]  /*21250*/  SYNCS.PHASECHK.TRANS64.TRYWAIT P0, [R3+URZ+0x38860], R2 ;  /* 0x03886002030075a7 */ /* 0x0044e4000800017f */
[----:B---3--:R-:W-:Y:S05]  /*21260*/  @!P0 NANOSLEEP.SYNCS 0x989680 ;  /* 0x009896800000895d */ /* 0x008fea0003900000 */
[----:B------:R-:W3:Y:S02]  /*21270*/  @!P0 SYNCS.PHASECHK.TRANS64 P0, [R3+URZ+0x38860], R2 ;  /* 0x03886002030085a7 */ /* 0x000ee4000800007f */
[----:B---3--:R-:W-:Y:S05]  /*21280*/  @!P0 BRA `(.L_x_4573) ;  /* 0xfffffffc00f08947 */ /* 0x008fea000383ffff */
[----:B------:R-:W-:Y:S05]  /*21290*/  BRA `(.L_x_4689) ;  /* 0xffffffb400f87947 */ /* 0x000fea000383ffff */
.L_x_4588:
[----:B-1----:R1:W2:Y:S02]  /*212a0*/  SYNCS.PHASECHK.TRANS64.TRYWAIT P0, [R3+URZ+0x38840], R2 ;  /* 0x03884002030075a7 */ /* 0x0022a4000800017f */
[----:B--2---:R-:W-:Y:S05]  /*212b0*/  @!P0 NANOSLEEP.SYNCS 0x989680 ;  /* 0x009896800000895d */ /* 0x004fea0003900000 */
[----:B------:R-:W2:Y:S02]  /*212c0*/  @!P0 SYNCS.PHASECHK.TRANS64 P0, [R3+URZ+0x38840], R2 ;  /* 0x03884002030085a7 */ /* 0x000ea4000800007f */
[----:B--2---:R-:W-:Y:S05]  /*212d0*/  @!P0 BRA `(.L_x_4588) ;  /* 0xfffffffc00f08947 */ /* 0x004fea000383ffff */
[----:B------:R-:W-:Y:S05]  /*212e0*/  BRA `(.L_x_4690) ;  /* 0xffffffc000b87947 */ /* 0x000fea000383ffff */
.L_x_4593:
[----:B--2---:R2:W3:Y:S02]  /*212f0*/  SYNCS.PHASECHK.TRANS64.TRYWAIT P0, [R3+URZ+0x38860], R2 ;  /* 0x03886002030075a7 */ /* 0x0044e4000800017f */
[----:B---3--:R-:W-:Y:S05]  /*21300*/  @!P0 NANOSLEEP.SYNCS 0x989680 ;  /* 0x009896800000895d */ /* 0x008fea0003900000 */
[----:B------:R-:W3:Y:S02]  /*21310*/  @!P0 SYNCS.PHASECHK.TRANS64 P0, [R3+URZ+0x38860], R2 ;  /* 0x03886002030085a7 */ /* 0x000ee4000800007f */
[----:B---3--:R-:W-:Y:S05]  /*21320*/  @!P0 BRA `(.L_x_4593) ;  /* 0xfffffffc00f08947 */ /* 0x008fea000383ffff */
[----:B------:R-:W-:Y:S05]  /*21330*/  BRA `(.L_x_4691) ;  /* 0xffffffc400347947 */ /* 0x000fea000383ffff */
.L_x_4609:
[----:B-1----:R-:W2:Y:S01]  /*21340*/  LDL R2, [R1] ;  /* 0x0000000001027983 */ /* 0x002ea20000100800 */
[----:B------:R-:W-:Y:S01]  /*21350*/  BSSY B0, `(.L_x_4692) ;  /* 0x0000008000007945 */ /* 0x000fe20003800000 */
[----:B---3--:R-:W-:Y:S02]  /*21360*/  IMAD.MOV.U32 R12, RZ, RZ, RZ ;  /* 0x000000ffff0c7224 */ /* 0x008fe400078e00ff */
[----:B------:R-:W-:Y:S02]  /*21370*/  IMAD.MOV.U32 R11, RZ, RZ, 0x1f ;  /* 0x0000001fff0b7424 */ /* 0x000fe400078e00ff */
[----:B------:R-:W-:Y:S02]  /*21380*/  IMAD.MOV.U32 R15, RZ, RZ, -0x1 ;  /* 0xffffffffff0f7424 */ /* 0x000fe400078e00ff */
[----:B--2---:R-:W-:-:S07]  /*21390*/  IMAD.MOV.U32 R13, RZ, RZ, R2 ;  /* 0x000000ffff0d7224 */ /* 0x004fce00078e0002 */
[----:B0-----:R-:W-:Y:S05]  /*213a0*/  WARPSYNC.COLLECTIVE R15, `(.L_x_4693) ;  /* 0x000000000f087348 */ /* 0x001fea0003c00000 */
[----:B------:R1:W2:Y:S02]  /*213b0*/  SHFL.IDX P6, R14, R13, R12, R11 ;  /* 0x0000000c0d0e7389 */ /* 0x0002a400000c000b */
[----:B012---:R-:W-:Y:S01]  /*213c0*/  ENDCOLLECTIVE ;  /* 0x000000000000791b */ /* 0x007fe20003800000 */
.L_x_4693:
[----:B------:R-:W-:Y:S05]  /*213d0*/  BSYNC B0 ;  /* 0x0000000000007941 */ /* 0x000fea0003800000 */
.L_x_4692:
        /* <DEDUP_REMOVED lines=9> */
.L_x_4694:
        /* <DEDUP_REMOVED lines=26> */
.L_x_4695:
        /* <DEDUP_REMOVED lines=8> */
.L_x_4696:
        /* <DEDUP_REMOVED lines=8> */
.L_x_4697:
        /* <DEDUP_REMOVED lines=8> */
.L_x_4698:
        /* <DEDUP_REMOVED lines=8> */
.L_x_4699:
        /* <DEDUP_REMOVED lines=9> */
.L_x_4700:
[----:B------:R-:W-:Y:S01]  /*218a0*/  IMAD.MOV.U32 R9, RZ, RZ, R14 ;  /* 0x000000ffff097224 */ /* 0x000fe200078e000e */
[----:B------:R-:W-:Y:S06]  /*218b0*/  BRA `(.L_x_4701) ;  /* 0xffffffcc006c7947 */ /* 0x000fec000383ffff */
.L_x_4612:
[----:B------:R-:W-:Y:S01]  /*218c0*/  BSSY B0, `(.L_x_4702) ;  /* 0x0000008000007945 */ /* 0x000fe20003800000 */
[----:B------:R-:W-:Y:S02]  /*218d0*/  IMAD.MOV.U32 R13, RZ, RZ, R2 ;  /* 0x000000ffff0d7224 */ /* 0x000fe400078e0002 */
[----:B---3--:R-:W-:Y:S02]  /*218e0*/  IMAD.MOV.U32 R12, RZ, RZ, 0x1 ;  /* 0x00000001ff0c7424 */ /* 0x008fe400078e00ff */
[----:B------:R-:W-:Y:S02]  /*218f0*/  IMAD.MOV.U32 R11, RZ, RZ, RZ ;  /* 0x000000ffff0b7224 */ /* 0x000fe400078e00ff */
[----:B------:R-:W-:-:S07]  /*21900*/  IMAD.MOV.U32 R15, RZ, RZ, -0x1 ;  /* 0xffffffffff0f7424 */ /* 0x000fce00078e00ff */
[----:B0-----:R-:W-:Y:S05]  /*21910*/  WARPSYNC.COLLECTIVE R15, `(.L_x_4703) ;  /* 0x000000000f087348 */ /* 0x001fea0003c00000 */
[----:B------:R1:W2:Y:S02]  /*21920*/  SHFL.UP P6, R14, R13, R12, R11 ;  /* 0x0400000c0d0e7389 */ /* 0x0002a400000c000b */
[----:B012---:R-:W-:Y:S01]  /*21930*/  ENDCOLLECTIVE ;  /* 0x000000000000791b */ /* 0x007fe20003800000 */
.L_x_4703:
[----:B------:R-:W-:Y:S05]  /*21940*/  BSYNC B0 ;  /* 0x0000000000007941 */ /* 0x000fea0003800000 */
.L_x_4702:
        /* <DEDUP_REMOVED lines=10> */
.L_x_4704:
        /* <DEDUP_REMOVED lines=8> */
.L_x_4705:
        /* <DEDUP_REMOVED lines=8> */
.L_x_4706:
        /* <DEDUP_REMOVED lines=8> */
.L_x_4707:
        /* <DEDUP_REMOVED lines=9> */
.L_x_4708:
[----:B------:R-:W-:Y:S01]  /*21c00*/  IMAD.MOV.U32 R9, RZ, RZ, R14 ;  /* 0x000000ffff097224 */ /* 0x000fe200078e000e */
[----:B------:R-:W-:Y:S06]  /*21c10*/  BRA `(.L_x_4709) ;  /* 0xffffffcc00407947 */ /* 0x000fec000383ffff */
.L_x_4614:
[----:B------:R-:W-:Y:S01]  /*21c20*/  BSSY B0, `(.L_x_4710) ;  /* 0x0000006000007945 */ /* 0x000fe20003800000 */
[----:B------:R-:W-:Y:S01]  /*21c30*/  PLOP3.LUT P6, PT, P6, PT, PT, 0x8, 0x0 ;  /* 0x000000000000781c */ /* 0x000fe200037ce170 */
[----:B------:R-:W-:-:S12]  /*21c40*/  IMAD.MOV.U32 R15, RZ, RZ, -0x1 ;  /* 0xffffffffff0f7424 */ /* 0x000fd800078e00ff */
[----:B0--3--:R-:W-:Y:S05]  /*21c50*/  WARPSYNC.COLLECTIVE R15, `(.L_x_4711) ;  /* 0x000000000f087348 */ /* 0x009fea0003c00000 */
[----:B---3--:R-:W-:Y:S01]  /*21c60*/  VOTE.ANY R14, PT, P6 ;  /* 0x00000000000e7806 */ /* 0x008fe200030e0100 */
[----:B0-----:R-:W-:Y:S06]  /*21c70*/  ENDCOLLECTIVE ;  /* 0x000000000000791b */ /* 0x001fec0003800000 */
.L_x_4711:
[----:B------:R-:W-:Y:S05]  /*21c80*/  BSYNC B0 ;  /* 0x0000000000007941 */ /* 0x000fea0003800000 */
.L_x_4710:
        /* <DEDUP_REMOVED lines=9> */
.L_x_4712:
[----:B------:R-:W-:Y:S02]  /*21d20*/  IMAD.MOV.U32 R13, RZ, RZ, R6 ;  /* 0x000000ffff0d7224 */ /* 0x000fe400078e0006 */
[----:B------:R-:W-:-:S07]  /*21d30*/  IMAD.MOV.U32 R0, RZ, RZ, R14 ;  /* 0x000000ffff007224 */ /* 0x000fce00078e000e */
[----:B------:R-:W-:Y:S05]  /*21d40*/  WARPSYNC.COLLECTIVE R15, `(.L_x_4713) ;  /* 0x000000000f087348 */ /* 0x000fea0003c00000 */
[----:B------:R0:W1:Y:S02]  /*21d50*/  SHFL.IDX P6, R14, R13, R12, R11 ;  /* 0x0000000c0d0e7389 */ /* 0x00006400000c000b */
[----:B01----:R-:W-:Y:S01]  /*21d60*/  ENDCOLLECTIVE ;  /* 0x000000000000791b */ /* 0x003fe20003800000 */
.L_x_4713:
[----:B------:R-:W-:Y:S01]  /*21d70*/  IMAD.MOV.U32 R6, RZ, RZ, R14 ;  /* 0x000000ffff067224 */ /* 0x000fe200078e000e */
[----:B------:R-:W-:Y:S06]  /*21d80*/  BRA `(.L_x_4714) ;  /* 0xffffffcc00207947 */ /* 0x000fec000383ffff */
.L_x_4616:
[----:B------:R-:W-:Y:S01]  /*21d90*/  BSSY B0, `(.L_x_4715) ;  /* 0x0000007000007945 */ /* 0x000fe20003800000 */
[----:B------:R-:W-:Y:S02]  /*21da0*/  IMAD.MOV.U32 R13, RZ, RZ, R7 ;  /* 0x000000ffff0d7224 */ /* 0x000fe400078e0007 */
[----:B------:R-:W-:Y:S02]  /*21db0*/  IMAD.MOV.U32 R11, RZ, RZ, 0x1f ;  /* 0x0000001fff0b7424 */ /* 0x000fe400078e00ff */
[----:B------:R-:W-:-:S07]  /*21dc0*/  IMAD.MOV.U32 R15, RZ, RZ, -0x1 ;  /* 0xffffffffff0f7424 */ /* 0x000fce00078e00ff */
[----:B012-4-:R-:W-:Y:S05]  /*21dd0*/  WARPSYNC.COLLECTIVE R15, `(.L_x_4716) ;  /* 0x000000000f087348 */ /* 0x017fea0003c00000 */
[----:B------:R3:W0:Y:S02]  /*21de0*/  SHFL.IDX P6, R14, R13, R12, R11 ;  /* 0x0000000c0d0e7389 */ /* 0x00062400000c000b */
[----:B01234-:R-:W-:Y:S01]  /*21df0*/  ENDCOLLECTIVE ;  /* 0x000000000000791b */ /* 0x01ffe20003800000 */
.L_x_4716:
[----:B------:R-:W-:Y:S05]  /*21e00*/  BSYNC B0 ;  /* 0x0000000000007941 */ /* 0x000fea0003800000 */
.L_x_4715:
[----:B------:R-:W-:Y:S01]  /*21e10*/  IMAD.MOV.U32 R7, RZ, RZ, R14 ;  /* 0x000000ffff077224 */ /* 0x000fe200078e000e */
[----:B------:R-:W-:Y:S06]  /*21e20*/  BRA `(.L_x_4717) ;  /* 0xffffffcc00107947 */ /* 0x000fec000383ffff */
.L_x_4620:
[----:B0-----:R0:W1:Y:S02]  /*21e30*/  SYNCS.PHASECHK.TRANS64.TRYWAIT P0, [R0+URZ+0x38820], R3 ;  /* 0x03882003000075a7 */ /* 0x001064000800017f */
[----:B-1----:R-:W-:Y:S05]  /*21e40*/  @!P0 NANOSLEEP.SYNCS 0x989680 ;  /* 0x009896800000895d */ /* 0x002fea0003900000 */
[----:B------:R-:W1:Y:S02]  /*21e50*/  @!P0 SYNCS.PHASECHK.TRANS64 P0, [R0+URZ+0x38820], R3 ;  /* 0x03882003000085a7 */ /* 0x000e64000800007f */
[----:B-1----:R-:W-:Y:S05]  /*21e60*/  @!P0 BRA `(.L_x_4620) ;  /* 0xfffffffc00f08947 */ /* 0x002fea000383ffff */
[----:B------:R-:W-:Y:S05]  /*21e70*/  BRA `(.L_x_4718) ;  /* 0xffffffd000ac7947 */ /* 0x000fea000383ffff */
.L_x_4621:
        /* <DEDUP_REMOVED lines=11> */
.L_x_4720:
[----:B------:R-:W-:Y:S05]  /*21f30*/  BSYNC B0 ;  /* 0x0000000000007941 */ /* 0x000fea0003800000 */
.L_x_4719:
[----:B------:R-:W-:Y:S05]  /*21f40*/  BRA `(.L_x_4721) ;  /* 0xffffffd000947947 */ /* 0x000fea000383ffff */
.L_x_4622:
[----:B------:R-:W-:Y:S01]  /*21f50*/  BSSY B0, `(.L_x_4722) ;  /* 0x0000006000007945 */ /* 0x000fe20003800000 */
[----:B------:R-:W-:-:S07]  /*21f60*/  IMAD.MOV.U32 R15, RZ, RZ, -0x1 ;  /* 0xffffffffff0f7424 */ /* 0x000fce00078e00ff */
[----:B01----:R-:W-:Y:S05]  /*21f70*/  WARPSYNC.COLLECTIVE R15, `(.L_x_4723) ;  /* 0x000000000f0c7348 */ /* 0x003fea0003c00000 */
[----:B------:R-:W-:Y:S02]  /*21f80*/  ELECT P6, UR62, PT ;  /* 0x00000000003e782f */ /* 0x000fe400038c0000 */
[----:B------:R-:W-:Y:S01]  /*21f90*/  MOV R14, UR62 ;  /* 0x0000003e000e7c02 */ /* 0x000fe20008000f00 */
[----:B01----:R-:W-:Y:S10]  /*21fa0*/  ENDCOLLECTIVE ;  /* 0x000000000000791b */ /* 0x003ff40003800000 */
.L_x_4723:
[----:B------:R-:W-:Y:S05]  /*21fb0*/  BSYNC B0 ;  /* 0x0000000000007941 */ /* 0x000fea0003800000 */
.L_x_4722:
[----:B------:R-:W-:Y:S05]  /*21fc0*/  BRA `(.L_x_4724) ;  /* 0xffffffd000887947 */ /* 0x000fea000383ffff */
.L_x_4624:
[----:B0-----:R0:W1:Y:S02]  /*21fd0*/  SYNCS.PHASECHK.TRANS64.TRYWAIT P0, [R6+URZ], R5 ;  /* 0x00000005060075a7 */ /* 0x001064000800017f */
[----:B-1----:R-:W-:Y:S05]  /*21fe0*/  @!P0 NANOSLEEP.SYNCS 0x989680 ;  /* 0x009896800000895d */ /* 0x002fea0003900000 */
[----:B------:R-:W1:Y:S02]  /*21ff0*/  @!P0 SYNCS.PHASECHK.TRANS64 P0, [R6+URZ], R5 ;  /* 0x00000005060085a7 */ /* 0x000e64000800007f */
[----:B-1----:R-:W-:Y:S05]  /*22000*/  @!P0 BRA `(.L_x_4624) ;  /* 0xfffffffc00f08947 */ /* 0x002fea000383ffff */
[----:B------:R-:W-:Y:S05]  /*22010*/  BRA `(.L_x_4725) ;  /* 0xffffffd000c07947 */ /* 0x000fea000383ffff */
.L_x_4625:
[----:B-1----:R1:W2:Y:S02]  /*22020*/  SYNCS.PHASECHK.TRANS64.TRYWAIT P0, [R7+URZ], R2 ;  /* 0x00000002070075a7 */ /* 0x0022a4000800017f */
[----:B--2---:R-:W-:Y:S05]  /*22030*/  @!P0 NANOSLEEP.SYNCS 0x989680 ;  /* 0x009896800000895d */ /* 0x004fea0003900000 */
[----:B------:R-:W2:Y:S02]  /*22040*/  @!P0 SYNCS.PHASECHK.TRANS64 P0, [R7+URZ], R2 ;  /* 0x00000002070085a7 */ /* 0x000ea4000800007f */
[----:B--2---:R-:W-:Y:S05]  /*22050*/  @!P0 BRA `(.L_x_4625) ;  /* 0xfffffffc00f08947 */ /* 0x004fea000383ffff */
[----:B------:R-:W-:Y:S05]  /*22060*/  BRA `(.L_x_4726) ;  /* 0xffffffd000b47947 */ /* 0x000fea000383ffff */
.L_x_4627:
[----:B--2---:R2:W3:Y:S02]  /*22070*/  SYNCS.PHASECHK.TRANS64.TRYWAIT P0, [R4+URZ], R5 ;  /* 0x00000005040075a7 */ /* 0x0044e4000800017f */
[----:B---3--:R-:W-:Y:S05]  /*22080*/  @!P0 NANOSLEEP.SYNCS 0x989680 ;  /* 0x009896800000895d */ /* 0x008fea0003900000 */
[----:B------:R-:W3:Y:S02]  /*22090*/  @!P0 SYNCS.PHASECHK.TRANS64 P0, [R4+URZ], R5 ;  /* 0x00000005040085a7 */ /* 0x000ee4000800007f */
[----:B---3--:R-:W-:Y:S05]  /*220a0*/  @!P0 BRA `(.L_x_4627) ;  /* 0xfffffffc00f08947 */ /* 0x008fea000383ffff */
[----:B------:R-:W-:Y:S05]  /*220b0*/  BRA `(.L_x_4727) ;  /* 0xffffffd000b87947 */ /* 0x000fea000383ffff */
.L_x_4728:
        /* <DEDUP_REMOVED lines=12> */
.L_x_15172:


//--------------------- .text._ZN7cutlass13device_kernelIN5flash11enable_sm90INS1_16FlashAttnFwdSm90INS1_25CollectiveMainloopFwdSm90ILi2EN4cute5tupleIJNS5_1CILi1EEES8_S8_EEENS6_IJNS7_ILi64EEESA_SA_EEELi512ENS_6half_tEfNS_4arch4Sm90ELb0ELb1ELb1ELb0ELb0ELb0ELb0ELb0ELb0ELb1ELb1ELb0EEENS1_21CollectiveEpilogueFwdINS6_IJSA_NS7_ILi512EEESA_EEES9_SC_SE_Li256ELb0ELb1ELb1ELb0EEENS1_19SingleTileSchedulerILb0ELb1ELb1ELi64EEEEEEEEEvNT_6ParamsE --------------------------
	.section	.text._ZN7cutlass13device_kernelIN5flash11enable_sm90INS1_16FlashAttnFwdSm90INS1_25CollectiveMainloopFwdSm90ILi2EN4cute5tupleIJNS5_1CILi1EEES8_S8_EEENS6_IJNS7_ILi64EEESA_SA_EEELi512ENS_6half_tEfNS_4arch4Sm90ELb0ELb1ELb1ELb0ELb0ELb0ELb0ELb0ELb0ELb1ELb1ELb0EEENS1_21CollectiveEpilogueFwdINS6_IJSA_NS7_ILi512EEESA_EEES9_SC_SE_Li256ELb0ELb1ELb1ELb0EEENS1_19SingleTileSchedulerILb0ELb1ELb1ELi64EEEEEEEEEvNT_6ParamsE,"ax",@progbits
	.align	128
.text._ZN7cutlass13device_kernelIN5flash11enable_sm90INS1_16FlashAttnFwdSm90INS1_25CollectiveMainloopFwdSm90ILi2EN4cute5tupleIJNS5_1CILi1EEES8_S8_EEENS6_IJNS7_ILi64EEESA_SA_EEELi512ENS_6half_tEfNS_4arch4Sm90ELb0ELb1ELb1ELb0ELb0ELb0ELb0ELb0ELb0ELb1ELb1ELb0EEENS1_21CollectiveEpilogueFwdINS6_IJSA_NS7_ILi512EEESA_EEES9_SC_SE_Li256ELb0ELb1ELb1ELb0EEENS1_19SingleTileSchedulerILb0ELb1ELb1ELi64EEEEEEEEEvNT_6ParamsE:
        .type           _ZN7cutlass13device_kernelIN5flash11enable_sm90INS1_16FlashAttnFwdSm90INS1_25CollectiveMainloopFwdSm90ILi2EN4cute5tupleIJNS5_1CILi1EEES8_S8_EEENS6_IJNS7_ILi64EEESA_SA_EEELi512ENS_6half_tEfNS_4arch4Sm90ELb0ELb1ELb1ELb0ELb0ELb0ELb0ELb0ELb0ELb1ELb1ELb0EEENS1_21CollectiveEpilogueFwdINS6_IJSA_NS7_ILi512EEESA_EEES9_SC_SE_Li256ELb0ELb1ELb1ELb0EEENS1_19SingleTileSchedulerILb0ELb1ELb1ELi64EEEEEEEEEvNT_6ParamsE,@function
        .size           _ZN7cutlass13device_kernelIN5flash11enable_sm90INS1_16FlashAttnFwdSm90INS1_25CollectiveMainloopFwdSm90ILi2EN4cute5tupleIJNS5_1CILi1EEES8_S8_EEENS6_IJNS7_ILi64EEESA_SA_EEELi512ENS_6half_tEfNS_4arch4Sm90ELb0ELb1ELb1ELb0ELb0ELb0ELb0ELb0ELb0ELb1ELb1ELb0EEENS1_21CollectiveEpilogueFwdINS6_IJSA_NS7_ILi512EEESA_EEES9_SC_SE_Li256ELb0ELb1ELb1ELb0EEENS1_19SingleTileSchedulerILb0ELb1ELb1ELi64EEEEEEEEEvNT_6ParamsE,(.L_x_15173 - _ZN7cutlass13device_kernelIN5flash11enable_sm90INS1_16FlashAttnFwdSm90INS1_25CollectiveMainloopFwdSm90ILi2EN4cute5tupleIJNS5_1CILi1EEES8_S8_EEENS6_IJNS7_ILi64EEESA_SA_EEELi512ENS_6half_tEfNS_4arch4Sm90ELb0ELb1ELb1ELb0ELb0ELb0ELb0ELb0ELb0ELb1ELb1ELb0EEENS1_21CollectiveEpilogueFwdINS6_IJSA_NS7_ILi512EEESA_EEES9_SC_SE_Li256ELb0ELb1ELb1ELb0EEENS1_19SingleTileSchedulerILb0ELb1ELb1ELi64EEEEEEEEEvNT_6ParamsE)
        .other          _ZN7cutlass13device_kernelIN5flash11enable_sm90INS1_16FlashAttnFwdSm90INS1_25CollectiveMainloopFwdSm90ILi2EN4cute5tupleIJNS5_1CILi1EEES8_S8_EEENS6_IJNS7_ILi64EEESA_SA_EEELi512ENS_6half_tEfNS_4arch4Sm90ELb0ELb1ELb1ELb0ELb0ELb0ELb0ELb0ELb0ELb1ELb1ELb0EEENS1_21CollectiveEpilogueFwdINS6_IJSA_NS7_ILi512EEESA_EEES9_SC_SE_Li256ELb0ELb1ELb1ELb0EEENS1_19SingleTileSchedulerILb0ELb1ELb1ELi64EEEEEEEEEvNT_6ParamsE,@"STO_CUDA_ENTRY STV_DEFAULT"
_ZN7cutlass13device_kernelIN5flash11enable_sm90INS1_16FlashAttnFwdSm90INS1_25CollectiveMainloopFwdSm90ILi2EN4cute5tupleIJNS5_1CILi1EEES8_S8_EEENS6_IJNS7_ILi64EEESA_SA_EEELi512ENS_6half_tEfNS_4arch4Sm90ELb0ELb1ELb1ELb0ELb0ELb0ELb0ELb0ELb0ELb1ELb1ELb0EEENS1_21CollectiveEpilogueFwdINS6_IJSA_NS7_ILi512EEESA_EEES9_SC_SE_Li256ELb0ELb1ELb1ELb0EEENS1_19SingleTileSchedulerILb0ELb1ELb1ELi64EEEEEEEEEvNT_6ParamsE:
        /* <DEDUP_REMOVED lines=18> */
.L_x_4730:
[----:B------:R-:W-:Y:S05]  /*0120*/  BSYNC B0 ;  /* 0x0000000000007941 */ /* 0x000fea0003800000 */
.L_x_4729:
        /* <DEDUP_REMOVED lines=37> */
.L_x_4731:
        /* <DEDUP_REMOVED lines=22> */
.L_x_4732:
        /* <DEDUP_REMOVED lines=18> */
.L_x_4733:
        /* <DEDUP_REMOVED lines=22> */
.L_x_4734:
        /* <DEDUP_REMOVED lines=22> */
.L_x_4735:
        /* <DEDUP_REMOVED lines=8> */
.L_x_4738:
[----:B------:R-:W-:-:S08]  /*0940*/  NOP ;  /* 0x0000000000007918 */ /* 0x000fd00000000000 */
[----:B------:R-:W0:Y:S02]  /*0950*/  USETMAXREG.TRY_ALLOC.CTAPOOL UP0, 0xf0 ;  /* 0x000000f0000079c8 */ /* 0x000e240008000600 */
[----:B0-----:R-:W-:-:S13]  /*0960*/  PLOP3.LUT P0, PT, PT, PT, UP0, 0x80, 0x0 ;  /* 0x000000000000781c */ /* 0x001fda0003f0f008 */
[----:B------:R-:W-:Y:S05]  /*0970*/  @!P0 BRA `(.L_x_4738) ;  /* 0xfffffffc00f08947 */ /* 0x000fea000383ffff */
[----:B------:R-:W0:Y:S01]  /*0980*/  S2R R2, SR_TID.X ;  /* 0x0000000000027919 */ /* 0x000e220000002100 */
[----:B------:R-:W1:Y:S01]  /*0990*/  S2UR UR6, SR_CTAID.Y ;  /* 0x00000000000679c3 */ /* 0x000e620000002600 */
[----:B------:R-:W-:Y:S02]  /*09a0*/  ULDC UR7, c[0x0][0xc50] ;  /* 0x0003140000077ab9 */ /* 0x000fe40000000800 */
[----:B------:R-:W-:-:S05]  /*09b0*/  UISETP.NE.AND UP0, UPT, UR7, 0x1, UPT ;  /* 0x000000010700788c */ /* 0x000fca000bf05270 */
[----:B------:R-:W2:Y:S06]  /*09c0*/  S2UR UR8, SR_CTAID.Z ;  /* 0x00000000000879c3 */ /* 0x000eac0000002700 */
[----:B------:R-:W-:Y:S01]  /*09d0*/  @UP0 ULDC UR4, c[0x0][0xc54] ;  /* 0x0003150000040ab9 */ /* 0x000fe20000000800 */
[----:B------:R-:W-:Y:S01]  /*09e0*/  @UP0 ULDC UR10, c[0x0][0xc58] ;  /* 0x00031600000a0ab9 */ /* 0x000fe20000000800 */
[----:B-1----:R-:W-:Y:S02]  /*09f0*/  UIMAD.WIDE.U32 UR4, UR6, UR4, URZ ;  /* 0x00000004060472a5 */ /* 0x002fe4000f8e003f */
[----:B------:R-:W-:-:S02]  /*0a00*/  UMOV UR40, UR6 ;  /* 0x0000000600287c82 */ /* 0x000fc40008000000 */
[----:B------:R-:W-:Y:S01]  /*0a10*/  @UP0 USHF.R.U32.HI UR40, URZ, UR10, UR5 ;  /* 0x0000000a3f280299 */ /* 0x000fe20008011605 */
[----:B0-----:R-:W-:-:S03]  /*0a20*/  LOP3.LUT R0, R2, 0xffffff80, RZ, 0xc0, !PT ;  /* 0xffffff8002007812 */ /* 0x001fc600078ec0ff */
[----:B------:R-:W-:Y:S01]  /*0a30*/  UIADD3 UR4, -UR40, URZ, URZ ;  /* 0x0000003f28047290 */ /* 0x000fe2000fffe13f */
[----:B------:R-:W-:-:S03]  /*0a40*/  ISETP.NE.AND P0, PT, R0, 0x80, PT ;  /* 0x000000800000780c */ /* 0x000fc60003f05270 */
[----:B------:R-:W-:-:S10]  /*0a50*/  UIMAD UR4, UR7, UR4, UR6 ;  /* 0x00000004070472a4 */ /* 0x000fd4000f8e0206 */
[----:B------:R-:W-:Y:S06]  /*0a60*/  @!P0 BAR.ARV 0x8, 0x100 ;  /* 0x0204000000008b1d */ /* 0x000fec0000002000 */
[----:B------:R-:W-:-:S13]  /*0a70*/  ISETP.GE.U32.AND P0, PT, R2, 0x100, PT ;  /* 0x000001000200780c */ /* 0x000fda0003f06070 */
[----:B------:R-:W-:Y:S06]  /*0a80*/  @P0 BAR.ARV 0xf, 0x100 ;  /* 0x03c4000000000b1d */ /* 0x000fec0000002000 */
[----:B--2---:R-:W-:-:S13]  /*0a90*/  ISETP.LE.AND P0, PT, RZ, UR8, PT ;  /* 0x00000008ff007c0c */ /* 0x004fda000bf03270 */
[----:B------:R-:W-:Y:S05]  /*0aa0*/  @!P0 BRA `(.L_x_4739) ;  /* 0x0000014800108947 */ /* 0x000fea0003800000 */
[----:B------:R-:W-:Y:S01]  /*0ab0*/  ULDC.64 UR6, c[0x0][0x418] ;  /* 0x0001060000067ab9 */ /* 0x000fe20000000a00 */
[----:B------:R-:W0:Y:S01]  /*0ac0*/  S2UR UR41, SR_CTAID.X ;  /* 0x00000000002979c3 */ /* 0x000e220000002500 */
[----:B------:R-:W-:Y:S01]  /*0ad0*/  UISETP.NE.U32.AND UP0, UPT, UR6, URZ, UPT ;  /* 0x0000003f0600728c */ /* 0x000fe2000bf05070 */
[----:B------:R-:W-:Y:S01]  /*0ae0*/  VIADD R16, R2, 0xffffff80 ;  /* 0xffffff8002107836 */ /* 0x000fe20000000000 */
[----:B------:R-:W-:Y:S01]  /*0af0*/  ULDC UR39, c[0x0][0x424] ;  /* 0x0001090000277ab9 */ /* 0x000fe20000000800 */
[----:B------:R-:W-:Y:S01]  /*0b00*/  ULDC UR8, c[0x0][0x2f0] ;  /* 0x0000bc0000087ab9 */ /* 0x000fe20000000800 */
[----:B------:R-:W-:-:S04]  /*0b10*/  UISETP.NE.AND.EX UP0, UPT, UR7, URZ, UPT, UP0 ;  /* 0x0000003f0700728c */ /* 0x000fc8000bf05300 */
[----:B------:R-:W-:Y:S02]  /*0b20*/  USEL UR39, UR39, 0x1, UP0 ;  /* 0x0000000127277887 */ /* 0x000fe40008000000 */
[----:B------:R-:W-:Y:S02]  /*0b30*/  UISETP.NE.AND UP0, UPT, UR9, 0x1, UPT ;  /* 0x000000010900788c */ /* 0x000fe4000bf05270 */
[----:B------:R-:W-:-:S04]  /*0b40*/  UIMAD UR5, UR39, UR8, 0x3f ;  /* 0x0000003f270574a4 */ /* 0x000fc8000f8e0208 */
[----:B------:R-:W-:Y:S01]  /*0b50*/  PLOP3.LUT P0, PT, PT, PT, UP0, 0x80, 0x0 ;  /* 0x000000000000781c */ /* 0x000fe20003f0f008 */
[----:B------:R-:W-:-:S04]  /*0b60*/  USHF.R.S32.HI UR6, URZ, 0x1f, UR5 ;  /* 0x0000001f3f067899 */ /* 0x000fc80008011405 */
[----:B------:R-:W-:Y:S02]  /*0b70*/  ULEA.HI UR5, UR6, UR5, URZ, 0x6 ;  /* 0x0000000506057291 */ /* 0x000fe4000f8f303f */
[----:B0-----:R-:W-:Y:S02]  /*0b80*/  USHF.L.U32 UR41, UR41, 0x6, URZ ;  /* 0x0000000629297899 */ /* 0x001fe4000800063f */
[----:B------:R-:W-:-:S04]  /*0b90*/  USHF.R.S32.HI UR5, URZ, 0x6, UR5 ;  /* 0x000000063f057899 */ /* 0x000fc80008011405 */
[----:B------:R-:W-:Y:S08]  /*0ba0*/  @!P0 BRA `(.L_x_4740) ;  /* 0x0000002400148947 */ /* 0x000ff00003800000 */
[----:B------:R-:W-:Y:S01]  /*0bb0*/  ULDC UR6, c[0x0][0x448] ;  /* 0x0001120000067ab9 */ /* 0x000fe20000000800 */
[----:B------:R-:W-:Y:S02]  /*0bc0*/  UIADD3 UR9, UR41, 0x3f, URZ ;  /* 0x0000003f29097890 */ /* 0x000fe4000fffe03f */
[----:B------:R-:W-:Y:S01]  /*0bd0*/  UISETP.NE.AND UP1, UPT, UR6, 0x1, UPT ;  /* 0x000000010600788c */ /* 0x000fe2000bf25270 */
[----:B------:R-:W-:Y:S02]  /*0be0*/  ULDC UR13, c[0x0][0x288] ;  /* 0x0000a200000d7ab9 */ /* 0x000fe40000000800 */
[----:B------:R-:W-:Y:S01]  /*0bf0*/  ULDC.64 UR6, c[0x0][0x9e0] ;  /* 0x0002780000067ab9 */ /* 0x000fe20000000a00 */
[----:B------:R-:W-:Y:S02]  /*0c00*/  UIADD3 UR12, -UR13, 0x1, URZ ;  /* 0x000000010d0c7890 */ /* 0x000fe4000fffe13f */
[----:B------:R-:W-:Y:S02]  /*0c10*/  UISETP.GE.AND UP0, UPT, UR7, 0x1, UPT ;  /* 0x000000010700788c */ /* 0x000fe4000bf06270 */
[----:B------:R-:W-:-:S03]  /*0c20*/  UIMAD UR12, UR39, UR8, UR12 ;  /* 0x00000008270c72a4 */ /* 0x000fc6000f8e020c */
[----:B------:R-:W-:Y:S01]  /*0c30*/  @UP1 ULDC UR10, c[0x0][0x44c] ;  /* 0x00011300000a1ab9 */ /* 0x000fe20000000800 */
[----:B------:R-:W-:Y:S01]  /*0c40*/  PLOP3.LUT P1, PT, PT, PT, UP0, 0x80, 0x0 ;  /* 0x000000000000781c */ /* 0x000fe20003f2f008 */
[----:B------:R-:W-:Y:S01]  /*0c50*/  UIMAD.WIDE.U32 UR10, UR9, UR10, URZ ;  /* 0x0000000a090a72a5 */ /* 0x000fe2000f8e003f */
[----:B------:R-:W-:-:S03]  /*0c60*/  @UP1 ULDC UR14, c[0x0][0x450] ;  /* 0x00011400000e1ab9 */ /* 0x000fc60000000800 */
[----:B------:R-:W-:-:S04]  /*0c70*/  @UP1 USHF.R.U32.HI UR9, URZ, UR14, UR11 ;  /* 0x0000000e3f091299 */ /* 0x000fc8000801160b */
[----:B------:R-:W-:-:S04]  /*0c80*/  UIADD3 UR12, UR12, UR9, URZ ;  /* 0x000000090c0c7290 */ /* 0x000fc8000fffe03f */
[----:B------:R-:W-:Y:S01]  /*0c90*/  UIADD3 UR6, UR12, UR6, URZ ;  /* 0x000000060c067290 */ /* 0x000fe2000fffe03f */
[----:B------:R-:W-:Y:S11]  /*0ca0*/  @!P1 BRA `(.L_x_4741) ;  /* 0x0000000000449947 */ /* 0x000ff60003800000 */
        /* <DEDUP_REMOVED lines=10> */
.L_x_4742:
[----:B------:R-:W-:-:S11]  /*0d50*/  UISETP.NE.AND UP0, UPT, UR7, 0x1, UPT ;  /* 0x000000010700788c */ /* 0x000fd6000bf05270 */
[----:B------:R-:W-:Y:S02]  /*0d60*/  @UP0 ULDC.64 UR14, c[0x0][0x9e8] ;  /* 0x00027a00000e0ab9 */ /* 0x000fe40000000a00 */
[----:B------:R-:W-:-:S04]  /*0d70*/  UIMAD.WIDE.U32 UR10, UR9, UR14, URZ ;  /* 0x0000000e090a72a5 */ /* 0x000fc8000f8e003f */
[----:B------:R-:W-:-:S12]  /*0d80*/  @UP0 USHF.R.U32.HI UR9, URZ, UR15, UR11 ;  /* 0x0000000f3f090299 */ /* 0x000fd8000801160b */
.L_x_4743:
[----:B------:R-:W-:-:S04]  /*0d90*/  UIMAD UR9, UR9, UR7, UR7 ;  /* 0x00000007090972a4 */ /* 0x000fc8000f8e0207 */
[----:B------:R-:W-:-:S04]  /*0da0*/  UISETP.LT.AND UP0, UPT, UR6, UR9, UPT ;  /* 0x000000090600728c */ /* 0x000fc8000bf01270 */
[----:B------:R-:W-:-:S12]  /*0db0*/  USEL UR6, UR6, UR9, UP0 ;  /* 0x0000000906067287 */ /* 0x000fd80008000000 */
.L_x_4741:
[----:B------:R-:W-:Y:S01]  /*0dc0*/  UIADD3 UR6, UR6, 0x3f, URZ ;  /* 0x0000003f06067890 */ /* 0x000fe2000fffe03f */
[----:B------:R-:W-:Y:S01]  /*0dd0*/  @UP1 ULDC UR10, c[0x0][0x44c] ;  /* 0x00011300000a1ab9 */ /* 0x000fe20000000800 */
[----:B------:R-:W-:Y:S01]  /*0de0*/  @UP1 ULDC UR12, c[0x0][0x450] ;  /* 0x00011400000c1ab9 */ /* 0x000fe20000000800 */
[----:B------:R-:W-:Y:S02]  /*0df0*/  UIMAD.WIDE.U32 UR10, UR41, UR10, URZ ;  /* 0x0000000a290a72a5 */ /* 0x000fe4000f8e003f */
[----:B------:R-:W-:Y:S02]  /*0e00*/  USHF.R.S32.HI UR9, URZ, 0x1f, UR6 ;  /* 0x0000001f3f097899 */ /* 0x000fe40008011406 */
[----:B------:R-:W-:Y:S02]  /*0e10*/  UIMAD UR8, UR39, UR8, -UR13 ;  /* 0x00000008270872a4 */ /* 0x000fe4000f8e0a0d */
[----:B------:R-:W-:Y:S02]  /*0e20*/  @UP1 USHF.R.U32.HI UR41, URZ, UR12, UR11 ;  /* 0x0000000c3f291299 */ /* 0x000fe4000801160b */
[----:B------:R-:W-:-:S02]  /*0e30*/  ULEA.HI UR9, UR9, UR6, URZ, 0x6 ;  /* 0x0000000609097291 */ /* 0x000fc4000f8f303f */
[----:B------:R-:W-:Y:S02]  /*0e40*/  UIADD3 UR8, UR8, UR41, URZ ;  /* 0x0000002908087290 */ /* 0x000fe4000fffe03f */
[----:B------:R-:W-:Y:S01]  /*0e50*/  USHF.R.S32.HI UR9, URZ, 0x6, UR9 ;  /* 0x000000063f097899 */ /* 0x000fe20008011409 */
[----:B------:R-:W-:Y:S02]  /*0e60*/  ULDC UR6, c[0x0][0x9dc] ;  /* 0x0002770000067ab9 */ /* 0x000fe40000000800 */
[----:B------:R-:W-:Y:S02]  /*0e70*/  UIADD3 UR6, UR8, -UR6, URZ ;  /* 0x8000000608067290 */ /* 0x000fe4000fffe03f */
[----:B------:R-:W-:-:S04]  /*0e80*/  UISETP.LT.AND UP0, UPT, UR5, UR9, UPT ;  /* 0x000000090500728c */ /* 0x000fc8000bf01270 */
[----:B------:R-:W-:Y:S01]  /*0e90*/  USEL UR10, UR5, UR9, UP0 ;  /* 0x00000009050a7287 */ /* 0x000fe20008000000 */
[----:B------:R-:W-:Y:S01]  /*0ea0*/  IMAD.U32 R0, RZ, RZ, UR6 ;  /* 0x00000006ff007e24 */ /* 0x000fe2000f8e00ff */
[----:B------:R-:W-:Y:S10]  /*0eb0*/  @!P1 BRA `(.L_x_4744) ;  /* 0x0000000000449947 */ /* 0x000ff40003800000 */
        /* <DEDUP_REMOVED lines=11> */
.L_x_4745:
[----:B------:R-:W-:-:S11]  /*0f70*/  UISETP.NE.AND UP0, UPT, UR7, 0x1, UPT ;  /* 0x000000010700788c */ /* 0x000fd6000bf05270 */
[----:B------:R-:W-:Y:S02]  /*0f80*/  @UP0 ULDC.64 UR12, c[0x0][0x9e8] ;  /* 0x00027a00000c0ab9 */ /* 0x000fe40000000a00 */
[----:B------:R-:W-:-:S04]  /*0f90*/  UIMAD.WIDE.U32 UR8, UR5, UR12, URZ ;  /* 0x0000000c050872a5 */ /* 0x000fc8000f8e003f */
[----:B------:R-:W-:-:S12]  /*0fa0*/  @UP0 USHF.R.U32.HI UR5, URZ, UR13, UR9 ;  /* 0x0000000d3f050299 */ /* 0x000fd80008011609 */
.L_x_4746:
[----:B------:R-:W-:-:S06]  /*0fb0*/  UIMAD UR5, UR5, UR7, URZ ;  /* 0x00000007050572a4 */ /* 0x000fcc000f8e023f */
[----:B------:R-:W-:-:S07]  /*0fc0*/  VIMNMX R0, R0, UR5, !PT ;  /* 0x0000000500007c48 */ /* 0x000fce000ffe0100 */
.L_x_4744:
[----:B------:R-:W-:Y:S01]  /*0fd0*/  SHF.R.S32.HI R3, RZ, 0x1f, R0 ;  /* 0x0000001fff037819 */ /* 0x000fe20000011400 */
[----:B------:R-:W-:Y:S01]  /*0fe0*/  USHF.R.U32.HI UR5, URZ, 0x10, UR4 ;  /* 0x000000103f057899 */ /* 0x000fe20008011604 */
[----:B------:R-:W-:Y:S01]  /*0ff0*/  PLOP3.LUT P0, PT, PT, PT, PT, 0x80, 0x0 ;  /* 0x000000000000781c */ /* 0x000fe20003f0f070 */
[----:B------:R-:W-:Y:S01]  /*1000*/  ULOP3.LUT UR4, UR4, 0xffff, URZ, 0xc0, !UPT ;  /* 0x0000ffff04047892 */ /* 0x000fe2000f8ec03f */
[----:B------:R-:W-:Y:S01]  /*1010*/  LEA.HI R3, R3, R0, RZ, 0x6 ;  /* 0x0000000003037211 */ /* 0x000fe200078f30ff */
[----:B------:R-:W-:Y:S01]  /*1020*/  UISETP.NE.AND UP0, UPT, UR5, URZ, UPT ;  /* 0x0000003f0500728c */ /* 0x000fe2000bf05270 */
[----:B------:R-:W-:Y:S02]  /*1030*/  CS2R R4, SRZ ;  /* 0x0000000000047805 */ /* 0x000fe4000001ff00 */
[----:B------:R-:W-:Y:S02]  /*1040*/  MOV R2, RZ ;  /* 0x000000ff00027202 */ /* 0x000fe40000000f00 */
[----:B------:R-:W-:-:S02]  /*1050*/  CS2R R150, SRZ ;  /* 0x0000000000967805 */ /* 0x000fc4000001ff00 */
[----:B------:R-:W-:Y:S02]  /*1060*/  SHF.R.S32.HI R3, RZ, 0x6, R3 ;  /* 0x00000006ff037819 */ /* 0x000fe40000011403 */
[----:B------:R-:W-:Y:S02]  /*1070*/  CS2R R148, SRZ ;  /* 0x0000000000947805 */ /* 0x000fe4000001ff00 */
[----:B------:R-:W-:Y:S02]  /*1080*/  CS2R R146, SRZ ;  /* 0x0000000000927805 */ /* 0x000fe4000001ff00 */
[----:B------:R-:W-:Y:S02]  /*1090*/  CS2R R144, SRZ ;  /* 0x0000000000907805 */ /* 0x000fe4000001ff00 */
[----:B------:R-:W-:Y:S02]  /*10a0*/  VIMNMX R10, RZ, R3, !PT ;  /* 0x00000003ff0a7248 */ /* 0x000fe40007fe0100 */
[----:B------:R-:W-:-:S02]  /*10b0*/  CS2R R142, SRZ ;  /* 0x00000000008e7805 */ /* 0x000fc4000001ff00 */
[----:B------:R-:W-:Y:S01]  /*10c0*/  CS2R R140, SRZ ;  /* 0x00000000008c7805 */ /* 0x000fe2000001ff00 */
[----:B------:R-:W-:Y:S01]  /*10d0*/  @!UP0 ULDC UR5, c[0x0][0x9f0] ;  /* 0x00027c0000058ab9 */ /* 0x000fe20000000800 */
        /* <DEDUP_REMOVED lines=52> */
[----:B------:R-:W-:Y:S01]  /*1420*/  IMAD.MOV.U32 R37, RZ, RZ, RZ ;  /* 0x000000ffff257224 */ /* 0x000fe200078e00ff */
[----:B------:R-:W-:Y:S06]  /*1430*/  @!P1 BRA `(.L_x_4747) ;  /* 0x0000000000749947 */ /* 0x000fec0003800000 */
[----:B------:R-:W-:Y:S01]  /*1440*/  IMAD.U32 R5, RZ, RZ, UR5 ;  /* 0x00000005ff057e24 */ /* 0x000fe2000f8e00ff */
[----:B------:R-:W-:-:S04]  /*1450*/  UIADD3 UR6, UR5, -0x1, UR10 ;  /* 0xffffffff05067890 */ /* 0x000fc8000fffe00a */
[-C--:B------:R-:W-:Y:S02]  /*1460*/  IABS R8, R5.reuse ;  /* 0x0000000500087213 */ /* 0x080fe40000000000 */
[----:B------:R-:W-:Y:S02]  /*1470*/  IADD3 R0, -R10, UR6, RZ ;  /* 0x000000060a007c10 */ /* 0x000fe4000fffe1ff */
[----:B------:R-:W0:Y:S01]  /*1480*/  I2F.RP R3, R8 ;  /* 0x0000000800037306 */ /* 0x000e220000209400 */
[----:B------:R-:W-:-:S07]  /*1490*/  IABS R11, R5 ;  /* 0x00000005000b7213 */ /* 0x000fce0000000000 */
[----:B0-----:R-:W0:Y:S02]  /*14a0*/  MUFU.RCP R3, R3 ;  /* 0x0000000300037308 */ /* 0x001e240000001000 */
[----:B0-----:R-:W-:Y:S02]  /*14b0*/  VIADD R6, R3, 0xffffffe ;  /* 0x0ffffffe03067836 */ /* 0x001fe40000000000 */
[----:B------:R-:W-:-:S04]  /*14c0*/  IMAD.MOV R3, RZ, RZ, -R11 ;  /* 0x000000ffff037224 */ /* 0x000fc800078e0a0b */
[----:B------:R0:W1:Y:S02]  /*14d0*/  F2I.FTZ.U32.TRUNC.NTZ R7, R6 ;  /* 0x0000000600077305 */ /* 0x000064000021f000 */
[----:B0-----:R-:W-:Y:S01]  /*14e0*/  IMAD.MOV.U32 R6, RZ, RZ, RZ ;  /* 0x000000ffff067224 */ /* 0x001fe200078e00ff */
[----:B-1----:R-:W-:-:S05]  /*14f0*/  IADD3 R9, RZ, -R7, RZ ;  /* 0x80000007ff097210 */ /* 0x002fca0007ffe0ff */
[----:B------:R-:W-:Y:S01]  /*1500*/  IMAD R5, R9, R8, RZ ;  /* 0x0000000809057224 */ /* 0x000fe200078e02ff */
[----:B------:R-:W-:Y:S02]  /*1510*/  IABS R9, R0 ;  /* 0x0000000000097213 */ /* 0x000fe40000000000 */
[----:B------:R-:W-:Y:S01]  /*1520*/  LOP3.LUT R0, R0, UR5, RZ, 0x3c, !PT ;  /* 0x0000000500007c12 */ /* 0x000fe2000f8e3cff */
[----:B------:R-:W-:-:S03]  /*1530*/  IMAD.HI.U32 R7, R7, R5, R6 ;  /* 0x0000000507077227 */ /* 0x000fc600078e0006 */
[----:B------:R-:W-:Y:S01]  /*1540*/  ISETP.GE.AND P3, PT, R0, RZ, PT ;  /* 0x000000ff0000720c */ /* 0x000fe20003f66270 */
[----:B------:R-:W-:-:S04]  /*1550*/  IMAD.MOV.U32 R6, RZ, RZ, R9 ;  /* 0x000000ffff067224 */ /* 0x000fc800078e0009 */
[----:B------:R-:W-:-:S04]  /*1560*/  IMAD.HI.U32 R7, R7, R6, RZ ;  /* 0x0000000607077227 */ /* 0x000fc800078e00ff */
[----:B------:R-:W-:-:S05]  /*1570*/  IMAD R3, R7, R3, R6 ;  /* 0x0000000307037224 */ /* 0x000fca00078e0206 */
[----:B------:R-:W-:-:S13]  /*1580*/  ISETP.GT.U32.AND P2, PT, R8, R3, PT ;  /* 0x000000030800720c */ /* 0x000fda0003f44070 */
[-C--:B------:R-:W-:Y:S01]  /*1590*/  @!P2 IADD3 R3, R3, -R8.reuse, RZ ;  /* 0x800000080303a210 */ /* 0x080fe20007ffe0ff */
[----:B------:R-:W-:Y:S01]  /*15a0*/  @!P2 VIADD R7, R7, 0x1 ;  /* 0x000000010707a836 */ /* 0x000fe20000000000 */
[----:B------:R-:W-:Y:S02]  /*15b0*/  ISETP.NE.AND P2, PT, RZ, UR5, PT ;  /* 0x00000005ff007c0c */ /* 0x000fe4000bf45270 */
[----:B------:R-:W-:-:S13]  /*15c0*/  ISETP.GE.U32.AND P1, PT, R3, R8, PT ;  /* 0x000000080300720c */ /* 0x000fda0003f26070 */
[----:B------:R-:W-:-:S04]  /*15d0*/  @P1 VIADD R7, R7, 0x1 ;  /* 0x0000000107071836 */ /* 0x000fc80000000000 */
[----:B------:R-:W-:-:S05]  /*15e0*/  IMAD.MOV.U32 R5, RZ, RZ, R7 ;  /* 0x000000ffff057224 */ /* 0x000fca00078e0007 */
[----:B------:R-:W-:Y:S02]  /*15f0*/  @!P3 IADD3 R5, -R5, RZ, RZ ;  /* 0x000000ff0505b210 */ /* 0x000fe40007ffe1ff */
[----:B------:R-:W-:-:S07]  /*1600*/  @!P2 LOP3.LUT R5, RZ, UR5, RZ, 0x33, !PT ;  /* 0x00000005ff05ac12 */ /* 0x000fce000f8e33ff */
.L_x_4747:
[----:B------:R-:W-:Y:S01]  /*1610*/  IMAD R0, R5, UR4, R10 ;  /* 0x0000000405007c24 */ /* 0x000fe2000f8e020a */
        /* <DEDUP_REMOVED lines=29> */
[----:B0-----:R-:W-:Y:S02]  /*17f0*/  ULEA UR5, UR8, UR7, 0x18 ;  /* 0x0000000708057291 */ /* 0x001fe4000f8ec03f */
[----:B------:R-:W-:Y:S01]  /*1800*/  UIADD3 UR6, UR4, -UR6, URZ ;  /* 0x8000000604067290 */ /* 0x000fe2000fffe03f */
[----:B------:R-:W-:Y:S01]  /*1810*/  IMAD.IADD R7, R6, 0x1, -R7 ;  /* 0x0000000106077824 */ /* 0x000fe200078e0a07 */
[----:B------:R-:W-:Y:S02]  /*1820*/  ULOP3.LUT UR4, UR45, 0x1, URZ, 0xfc, !UPT ;  /* 0x000000012d047892 */ /* 0x000fe4000f8efc3f */
[----:B------:R-:W-:Y:S02]  /*1830*/  ULEA UR6, UR6, UR5, 0xf ;  /* 0x0000000506067291 */ /* 0x000fe4000f8e783f */
[----:B------:R-:W-:Y:S01]  /*1840*/  UISETP.NE.AND UP0, UPT, UR4, 0x3, UPT ;  /* 0x000000030400788c */ /* 0x000fe2000bf05270 */
[----:B------:R-:W-:Y:S01]  /*1850*/  LEA R4, R4, R7, 0x4 ;  /* 0x0000000704047211 */ /* 0x000fe200078e20ff */
[----:B------:R-:W-:-:S04]  /*1860*/  UIADD3 UR6, UR6, 0x400, URZ ;  /* 0x0000040006067890 */ /* 0x000fc8000fffe03f */
[----:B------:R-:W-:Y:S01]  /*1870*/  PLOP3.LUT P0, PT, PT, PT, UP0, 0x80, 0x0 ;  /* 0x000000000000781c */ /* 0x000fe20003f0f008 */
[----:B------:R-:W-:-:S04]  /*1880*/  USHF.R.U32.HI UR6, URZ, 0x4, UR6 ;  /* 0x000000043f067899 */ /* 0x000fc80008011606 */
[----:B------:R-:W-:-:S04]  /*1890*/  ULOP3.LUT UR6, UR6, 0x3fff, URZ, 0xc0, !UPT ;  /* 0x00003fff06067892 */ /* 0x000fc8000f8ec03f */
[----:B------:R-:W-:-:S04]  /*18a0*/  ULOP3.LUT UR6, UR6, 0x2000000, URZ, 0xfc, !UPT ;  /* 0x0200000006067892 */ /* 0x000fc8000f8efc3f */
[----:B------:R-:W-:Y:S08]  /*18b0*/  @!P0 BRA `(.L_x_4749) ;  /* 0x0000000000048947 */ /* 0x000ff00003800000 */
[----:B------:R-:W-:Y:S01]  /*18c0*/  BPT.TRAP 0x1 ;  /* 0x000000040000795c */ /* 0x000fe20000300000 */
.L_x_4749:
[----:B------:R-:W-:-:S04]  /*18d0*/  SHF.L.U32 R2, RZ, 0x1f, RZ ;  /* 0x0000001fff027819 */ /* 0x000fc800000006ff */
[----:B------:R-:W0:Y:S02]  /*18e0*/  SYNCS.PHASECHK.TRANS64.TRYWAIT P1, [UR5+0x28c50], R2 ;  /* 0x028c5002ff0075a7 */ /* 0x000e240008020145 */
[----:B0-----:R-:W-:Y:S05]  /*18f0*/  @!P1 BRA `(.L_x_4750) ;  /* 0x0000013800849947 */ /* 0x001fea0003800000 */
.L_x_4944:
        /* <DEDUP_REMOVED lines=47> */
[----:B------:R-:W-:Y:S01]  /*1bf0*/  MOV R7, RZ ;  /* 0x000000ff00077202 */ /* 0x000fe20000000f00 */
[----:B------:R-:W-:-:S06]  /*1c00*/  UMOV UR4, URZ ;  /* 0x0000003f00047c82 */ /* 0x000fcc0008000000 */
.L_x_4756:
[----:B------:R-:W-:Y:S01]  /*1c10*/  BAR.SYNC.DEFER_BLOCKING 0xe, 0x100 ;  /* 0x0384000000007b1d */ /* 0x000fe20000010000 */
[----:B------:R-:W-:Y:S01]  /*1c20*/  IMAD.U32 R5, RZ, RZ, UR4 ;  /* 0x00000004ff057e24 */ /* 0x000fe2000f8e00ff */
[----:B------:R-:W-:Y:S01]  /*1c30*/  UIADD3 UR4, UR4, 0x1, URZ ;  /* 0x0000000104047890 */ /* 0x000fe2000fffe03f */
[C---:B------:R-:W-:Y:S01]  /*1c40*/  ISETP.GT.AND P3, PT, R3.reuse, R0, PT ;  /* 0x000000000300720c */ /* 0x040fe20003f64270 */
[----:B------:R-:W-:Y:S02]  /*1c50*/  VIADD R3, R3, 0xffffffff ;  /* 0xffffffff03037836 */ /* 0x000fe40000000000 */
[----:B01----:R-:W-:Y:S01]  /*1c60*/  IMAD R2, R5, 0x40, R4 ;  /* 0x0000004005027824 */ /* 0x003fe200078e0204 */
        /* <DEDUP_REMOVED lines=137> */
.L_x_4752:
[----:B------:R-:W-:Y:S01]  /*2500*/  ULEA UR7, UR4, UR5, 0x3 ;  /* 0x0000000504077291 */ /* 0x000fe2000f8e183f */
[----:B------:R-:W-:-:S08]  /*2510*/  SHF.L.U32 R2, R7, 0x1f, RZ ;  /* 0x0000001f07027819 */ /* 0x000fd000000006ff */
[----:B------:R0:W1:Y:S01]  /*2520*/  SYNCS.PHASECHK.TRANS64.TRYWAIT P1, [UR7+0x28c50], R2 ;  /* 0x028c5002ff0075a7 */ /* 0x0000620008020147 */
[----:B------:R-:W-:Y:S05]  /*2530*/  @!P0 BRA `(.L_x_4753) ;  /* 0x0000000000048947 */ /* 0x000fea0003800000 */
[----:B------:R-:W-:Y:S01]  /*2540*/  BPT.TRAP 0x1 ;  /* 0x000000040000795c */ /* 0x000fe20000300000 */
.L_x_4753:
[----:B-1----:R-:W-:Y:S05]  /*2550*/  @P1 BRA `(.L_x_4754) ;  /* 0x0000000000081947 */ /* 0x002fea0003800000 */
[----:B------:R-:W1:Y:S02]  /*2560*/  SYNCS.PHASECHK.TRANS64.TRYWAIT P1, [UR7+0x28c50], R2 ;  /* 0x028c5002ff0075a7 */ /* 0x000e640008020147 */
[----:B-1----:R-:W-:Y:S05]  /*2570*/  @!P1 BRA `(.L_x_4755) ;  /* 0x0000012c007c9947 */ /* 0x002fea0003800000 */
.L_x_4754:
[----:B------:R-:W-:Y:S01]  /*2580*/  ULEA UR10, UR4, UR6, 0xc ;  /* 0x00000006040a7291 */ /* 0x000fe2000f8e603f */
[----:B------:R-:W-:Y:S01]  /*2590*/  WARPGROUP.ARRIVE ;  /* 0x00000000000079c5 */ /* 0x000fe20000000000 */
[----:B------:R-:W-:Y:S01]  /*25a0*/  UMOV UR11, 0x40000040 ;  /* 0x40000040000b7882 */ /* 0x000fe20000000000 */
[----:B------:R-:W-:Y:S01]  /*25b0*/  UMOV UR15, 0x40000040 ;  /* 0x40000040000f7882 */ /* 0x000fe20000000000 */
[----:B------:R-:W-:Y:S01]  /*25c0*/  UIADD3 UR14, UR10, 0x80, URZ ;  /* 0x000000800a0e7890 */ /* 0x000fe2000fffe03f */
[----:B01----:R-:W-:Y:S01]  /*25d0*/  MOV R2, UR7 ;  /* 0x0000000700027c02 */ /* 0x003fe20008000f00 */
        /* <DEDUP_REMOVED lines=24> */
.L_x_4751:
[----:B------:R-:W-:Y:S01]  /*2760*/  BAR.SYNC.DEFER_BLOCKING 0xe, 0x100 ;  /* 0x0384000000007b1d */ /* 0x000fe20000010000 */
[----:B------:R-:W-:Y:S01]  /*2770*/  VIADD R4, R4, UR4 ;  /* 0x0000000404047c36 */ /* 0x000fe20008000000 */
[----:B------:R-:W-:-:S04]  /*2780*/  PLOP3.LUT P0, PT, PT, PT, PT, 0x8, 0x0 ;  /* 0x000000000000781c */ /* 0x000fc80003f0e170 */
[----:B------:R-:W-:-:S05]  /*2790*/  LEA R4, R4, UR5, 0x2 ;  /* 0x0000000504047c11 */ /* 0x000fca000f8e10ff */
[----:B01----:R-:W0:Y:S04]  /*27a0*/  LDS R2, [R4+0x28800] ;  /* 0x0288000004027984 */ /* 0x003e280000000800 */
[----:B------:R1:W2:Y:S02]  /*27b0*/  LDS R0, [R4+0x28820] ;  /* 0x0288200004007984 */ /* 0x0002a40000000800 */
[----:B-1----:R-:W-:Y:S01]  /*27c0*/  MOV R4, RZ ;  /* 0x000000ff00047202 */ /* 0x002fe20000000f00 */
        /* <DEDUP_REMOVED lines=131> */
.L_x_4740:
        /* <DEDUP_REMOVED lines=26> */
.L_x_4758:
[----:B------:R-:W-:-:S11]  /*31a0*/  UISETP.NE.AND UP1, UPT, UR7, 0x1, UPT ;  /* 0x000000010700788c */ /* 0x000fd6000bf25270 */
[----:B------:R-:W-:Y:S02]  /*31b0*/  @UP1 ULDC.64 UR14, c[0x0][0x9e8] ;  /* 0x00027a00000e1ab9 */ /* 0x000fe40000000a00 */
[----:B------:R-:W-:-:S04]  /*31c0*/  UIMAD.WIDE.U32 UR10, UR9, UR14, URZ ;  /* 0x0000000e090a72a5 */ /* 0x000fc8000f8e003f */
[----:B------:R-:W-:-:S12]  /*31d0*/  @UP1 USHF.R.U32.HI UR9, URZ, UR15, UR11 ;  /* 0x0000000f3f091299 */ /* 0x000fd8000801160b */
.L_x_4759:
[----:B------:R-:W-:-:S04]  /*31e0*/  UIMAD UR9, UR9, UR7, UR7 ;  /* 0x00000007090972a4 */ /* 0x000fc8000f8e0207 */
[----:B------:R-:W-:-:S04]  /*31f0*/  UISETP.LT.AND UP1, UPT, UR6, UR9, UPT ;  /* 0x000000090600728c */ /* 0x000fc8000bf21270 */
[----:B------:R-:W-:-:S12]  /*3200*/  USEL UR6, UR6, UR9, UP1 ;  /* 0x0000000906067287 */ /* 0x000fd80008800000 */
.L_x_4757:
[----:B------:R-:W-:Y:S01]  /*3210*/  UIADD3 UR6, UR6, 0x3f, URZ ;  /* 0x0000003f06067890 */ /* 0x000fe2000fffe03f */
[----:B------:R-:W-:Y:S01]  /*3220*/  @UP0 ULDC UR10, c[0x0][0x44c] ;  /* 0x00011300000a0ab9 */ /* 0x000fe20000000800 */
[----:B------:R-:W-:Y:S02]  /*3230*/  @UP0 ULDC UR13, c[0x0][0x450] ;  /* 0x00011400000d0ab9 */ /* 0x000fe40000000800 */
[----:B------:R-:W-:Y:S02]  /*3240*/  USHF.R.S32.HI UR9, URZ, 0x1f, UR6 ;  /* 0x0000001f3f097899 */ /* 0x000fe40008011406 */
[----:B------:R-:W-:Y:S02]  /*3250*/  UIMAD.WIDE.U32 UR10, UR41, UR10, URZ ;  /* 0x0000000a290a72a5 */ /* 0x000fe4000f8e003f */
[----:B------:R-:W-:Y:S02]  /*3260*/  ULEA.HI UR9, UR9, UR6, URZ, 0x6 ;  /* 0x0000000609097291 */ /* 0x000fe4000f8f303f */
[----:B------:R-:W-:Y:S01]  /*3270*/  UIMAD UR8, UR39, UR8, -UR12 ;  /* 0x00000008270872a4 */ /* 0x000fe2000f8e0a0c */
[----:B------:R-:W-:Y:S01]  /*3280*/  UMOV UR6, UR41 ;  /* 0x0000002900067c82 */ /* 0x000fe20008000000 */
[----:B------:R-:W-:-:S02]  /*3290*/  USHF.R.S32.HI UR9, URZ, 0x6, UR9 ;  /* 0x000000063f097899 */ /* 0x000fc40008011409 */
[----:B------:R-:W-:Y:S02]  /*32a0*/  @UP0 USHF.R.U32.HI UR6, URZ, UR13, UR11 ;  /* 0x0000000d3f060299 */ /* 0x000fe4000801160b */
[----:B------:R-:W-:Y:S02]  /*32b0*/  UISETP.LT.AND UP0, UPT, UR5, UR9, UPT ;  /* 0x000000090500728c */ /* 0x000fe4000bf01270 */
[----:B------:R-:W-:Y:S02]  /*32c0*/  UIADD3 UR6, UR8, UR6, URZ ;  /* 0x0000000608067290 */ /* 0x000fe4000fffe03f */
[----:B------:R-:W-:Y:S01]  /*32d0*/  USEL UR10, UR5, UR9, UP0 ;  /* 0x00000009050a7287 */ /* 0x000fe20008000000 */
[----:B------:R-:W-:Y:S02]  /*32e0*/  ULDC UR8, c[0x0][0x9dc] ;  /* 0x0002770000087ab9 */ /* 0x000fe40000000800 */
[----:B------:R-:W-:Y:S01]  /*32f0*/  UIADD3 UR5, UR6, -UR8, URZ ;  /* 0x8000000806057290 */ /* 0x000fe2000fffe03f */
        /* <DEDUP_REMOVED lines=11> */
.L_x_4761:
[----:B------:R-:W-:-:S11]  /*33b0*/  UISETP.NE.AND UP0, UPT, UR7, 0x1, UPT ;  /* 0x000000010700788c */ /* 0x000fd6000bf05270 */
[----:B------:R-:W-:Y:S02]  /*33c0*/  @UP0 ULDC.64 UR12, c[0x0][0x9e8] ;  /* 0x00027a00000c0ab9 */ /* 0x000fe40000000a00 */
[----:B------:R-:W-:-:S04]  /*33d0*/  UIMAD.WIDE.U32 UR8, UR6, UR12, URZ ;  /* 0x0000000c060872a5 */ /* 0x000fc8000f8e003f */
[----:B------:R-:W-:-:S12]  /*33e0*/  @UP0 USHF.R.U32.HI UR6, URZ, UR13, UR9 ;  /* 0x0000000d3f060299 */ /* 0x000fd80008011609 */
.L_x_4762:
[----:B------:R-:W-:-:S04]  /*33f0*/  UIMAD UR6, UR6, UR7, URZ ;  /* 0x00000007060672a4 */ /* 0x000fc8000f8e023f */
[----:B------:R-:W-:-:S04]  /*3400*/  UISETP.LT.AND UP0, UPT, UR5, UR6, UPT ;  /* 0x000000060500728c */ /* 0x000fc8000bf01270 */
[----:B------:R-:W-:-:S12]  /*3410*/  USEL UR5, UR5, UR6, !UP0 ;  /* 0x0000000605057287 */ /* 0x000fd8000c000000 */
.L_x_4760:
[----:B------:R-:W-:Y:S02]  /*3420*/  USHF.R.S32.HI UR6, URZ, 0x1f, UR5 ;  /* 0x0000001f3f067899 */ /* 0x000fe40008011405 */
[----:B------:R-:W-:Y:S02]  /*3430*/  USHF.R.U32.HI UR12, URZ, 0x10, UR4 ;  /* 0x000000103f0c7899 */ /* 0x000fe40008011604 */
[----:B------:R-:W-:Y:S02]  /*3440*/  ULEA.HI UR6, UR6, UR5, URZ, 0x6 ;  /* 0x0000000506067291 */ /* 0x000fe4000f8f303f */
[----:B------:R-:W-:Y:S02]  /*3450*/  UISETP.NE.AND UP1, UPT, UR12, URZ, UPT ;  /* 0x0000003f0c00728c */ /* 0x000fe4000bf25270 */
[----:B------:R-:W-:Y:S02]  /*3460*/  USHF.R.S32.HI UR6, URZ, 0x6, UR6 ;  /* 0x000000063f067899 */ /* 0x000fe40008011406 */
[----:B------:R-:W-:-:S02]  /*3470*/  ULOP3.LUT UR9, UR4, 0xffff, URZ, 0xc0, !UPT ;  /* 0x0000ffff04097892 */ /* 0x000fc4000f8ec03f */
[----:B------:R-:W-:Y:S01]  /*3480*/  UISETP.LT.AND UP0, UPT, URZ, UR6, UPT ;  /* 0x000000063f00728c */ /* 0x000fe2000bf01270 */
[----:B------:R-:W-:-:S03]  /*3490*/  UMOV UR4, URZ ;  /* 0x0000003f00047c82 */ /* 0x000fc60008000000 */
[----:B------:R-:W-:Y:S01]  /*34a0*/  USEL UR38, URZ, UR6, !UP0 ;  /* 0x000000063f267287 */ /* 0x000fe2000c000000 */
[----:B------:R-:W-:-:S03]  /*34b0*/  @!UP1 ULDC UR12, c[0x0][0x9f0] ;  /* 0x00027c00000c9ab9 */ /* 0x000fc60000000800 */
[----:B------:R-:W-:-:S06]  /*34c0*/  UISETP.GT.AND UP0, UPT, UR10, UR38, UPT ;  /* 0x000000260a00728c */ /* 0x000fcc000bf04270 */
[----:B------:R-:W-:-:S13]  /*34d0*/  PLOP3.LUT P0, PT, PT, PT, UP0, 0x80, 0x0 ;  /* 0x000000000000781c */ /* 0x000fda0003f0f008 */
[----:B------:R-:W-:Y:S05]  /*34e0*/  @!P0 BRA `(.L_x_4763) ;  /* 0x0000000000888947 */ /* 0x000fea0003800000 */
[----:B------:R-:W-:Y:S01]  /*34f0*/  IMAD.U32 R3, RZ, RZ, UR12 ;  /* 0x0000000cff037e24 */ /* 0x000fe2000f8e00ff */
[----:B------:R-:W-:-:S04]  /*3500*/  UIADD3 UR4, UR12, -0x1, UR10 ;  /* 0xffffffff0c047890 */ /* 0x000fc8000fffe00a */
[-C--:B------:R-:W-:Y:S01]  /*3510*/  IABS R0, R3.reuse ;  /* 0x0000000300007213 */ /* 0x080fe20000000000 */
[----:B------:R-:W-:Y:S01]  /*3520*/  UIADD3 UR6, -UR38, UR4, URZ ;  /* 0x0000000426067290 */ /* 0x000fe2000fffe13f */
[----:B------:R-:W-:Y:S02]  /*3530*/  IABS R5, R3 ;  /* 0x0000000300057213 */ /* 0x000fe40000000000 */
[----:B------:R-:W-:Y:S01]  /*3540*/  R2UR UR11, R0 ;  /* 0x00000000000b72ca */ /* 0x000fe200000e0000 */
[----:B------:R-:W-:Y:S02]  /*3550*/  UMOV UR4, URZ ;  /* 0x0000003f00047c82 */ /* 0x000fe40008000000 */
[----:B------:R-:W-:Y:S01]  /*3560*/  IMAD.U32 R4, RZ, RZ, UR6 ;  /* 0x00000006ff047e24 */ /* 0x000fe2000f8e00ff */
[----:B------:R-:W-:-:S04]  /*3570*/  ULOP3.LUT UR6, UR6, UR12, URZ, 0x3c, !UPT ;  /* 0x0000000c06067292 */ /* 0x000fc8000f8e3c3f */
[----:B------:R-:W-:-:S04]  /*3580*/  IABS R4, R4 ;  /* 0x0000000400047213 */ /* 0x000fc80000000000 */
[----:B------:R-:W-:Y:S01]  /*3590*/  MOV R3, R4 ;  /* 0x0000000400037202 */ /* 0x000fe20000000f00 */
[----:B------:R-:W0:Y:S03]  /*35a0*/  I2F.RP R0, UR11 ;  /* 0x0000000b00007d06 */ /* 0x000e260008209400 */
[----:B------:R-:W-:-:S05]  /*35b0*/  R2UR UR8, R3 ;  /* 0x00000000030872ca */ /* 0x000fca00000e0000 */
[----:B0-----:R-:W0:Y:S02]  /*35c0*/  MUFU.RCP R0, R0 ;  /* 0x0000000000007308 */ /* 0x001e240000001000 */
[----:B0-----:R-:W-:Y:S02]  /*35d0*/  VIADD R2, R0, 0xffffffe ;  /* 0x0ffffffe00027836 */ /* 0x001fe40000000000 */
        /* <DEDUP_REMOVED lines=19> */
.L_x_4763:
[----:B------:R-:W-:Y:S01]  /*3710*/  UIMAD UR38, UR9, UR4, UR38 ;  /* 0x00000004092672a4 */ /* 0x000fe2000f8e0226 */
[----:B------:R-:W-:Y:S01]  /*3720*/  IMAD.U32 R0, RZ, RZ, UR10 ;  /* 0x0000000aff007e24 */ /* 0x000fe2000f8e00ff */
[----:B------:R-:W-:Y:S01]  /*3730*/  PLOP3.LUT P0, PT, PT, PT, PT, 0x80, 0x0 ;  /* 0x000000000000781c */ /* 0x000fe20003f0f070 */
[----:B------:R-:W-:Y:S01]  /*3740*/  IMAD.U32 R3, RZ, RZ, UR4 ;  /* 0x00000004ff037e24 */ /* 0x000fe2000f8e00ff */
[----:B------:R-:W-:Y:S01]  /*3750*/  MOV R2, RZ ;  /* 0x000000ff00027202 */ /* 0x000fe20000000f00 */
[----:B------:R-:W-:Y:S01]  /*3760*/  IMAD.MOV.U32 R4, RZ, RZ, RZ ;  /* 0x000000ffff047224 */ /* 0x000fe200078e00ff */
[----:B------:R-:W-:Y:S02]  /*3770*/  CS2R R150, SRZ ;  /* 0x0000000000967805 */ /* 0x000fe4000001ff00 */
        /* <DEDUP_REMOVED lines=85> */
[----:B------:R-:W-:-:S04]  /*3cd0*/  ULOP3.LUT UR5, UR5, 0x3fff, URZ, 0xc0, !UPT ;  /* 0x00003fff05057892 */ /* 0x000fc8000f8ec03f */
[----:B------:R-:W-:-:S04]  /*3ce0*/  ULOP3.LUT UR36, UR5, 0x2000000, URZ, 0xfc, !UPT ;  /* 0x0200000005247892 */ /* 0x000fc8000f8efc3f */
[----:B------:R-:W-:Y:S08]  /*3cf0*/  @!P0 BRA `(.L_x_4764) ;  /* 0x0000000000408947 */ /* 0x000ff00003800000 */
        /* <DEDUP_REMOVED lines=16> */
.L_x_4764:
[----:B------:R-:W-:Y:S02]  /*3e00*/  SHF.L.U32 R14, RZ, 0x1f, RZ ;  /* 0x0000001fff0e7819 */ /* 0x000fe400000006ff */
[----:B------:R-:W-:Y:S02]  /*3e10*/  LOP3.LUT R3, R18, 0xffffff80, RZ, 0xc0, !PT ;  /* 0xffffff8012037812 */ /* 0x000fe400078ec0ff */
[----:B------:R-:W0:Y:S01]  /*3e20*/  SYNCS.PHASECHK.TRANS64.TRYWAIT P0, [UR37+0x28c00], R14 ;  /* 0x028c000eff0075a7 */ /* 0x000e220008000165 */
        /* <DEDUP_REMOVED lines=8> */
.L_x_4945:
[----:B------:R-:W-:Y:S01]  /*3eb0*/  ULOP3.LUT UR4, UR45, 0x1, URZ, 0xfc, !UPT ;  /* 0x000000012d047892 */ /* 0x000fe2000f8efc3f */
[----:B------:R-:W-:Y:S02]  /*3ec0*/  LOP3.LUT R0, R3, 0x7ffffffc, RZ, 0xc0, !PT ;  /* 0x7ffffffc03007812 */ /* 0x000fe400078ec0ff */
[----:B------:R-:W-:Y:S02]  /*3ed0*/  IADD3 R3, -R2, R19, RZ ;  /* 0x0000001302037210 */ /* 0x000fe40007ffe1ff */
[----:B------:R-:W-:Y:S01]  /*3ee0*/  LEA.HI R7, R7, R6, RZ, 0x3 ;  /* 0x0000000607077211 */ /* 0x000fe200078f18ff */
[----:B------:R-:W-:Y:S01]  /*3ef0*/  IMAD.U32 R2, RZ, RZ, UR4 ;  /* 0x00000004ff027e24 */ /* 0x000fe2000f8e00ff */
[----:B------:R-:W-:Y:S01]  /*3f00*/  LEA.HI R4, R4, R5, RZ, 0x5 ;  /* 0x0000000504047211 */ /* 0x000fe200078f28ff */
[----:B------:R-:W-:Y:S01]  /*3f10*/  IMAD.IADD R0, R5, 0x1, -R0 ;  /* 0x0000000105007824 */ /* 0x000fe200078e0a00 */
[----:B------:R-:W-:Y:S02]  /*3f20*/  LOP3.LUT R7, R7, 0xfffffff8, RZ, 0xc0, !PT ;  /* 0xfffffff807077812 */ /* 0x000fe400078ec0ff */
[----:B------:R-:W-:-:S02]  /*3f30*/  ISETP.NE.AND P5, PT, R2, 0x3, PT ;  /* 0x000000030200780c */ /* 0x000fc40003fa5270 */
[----:B------:R-:W-:Y:S01]  /*3f40*/  SHF.L.U32 R0, R0, 0x1, RZ ;  /* 0x0000000100007819 */ /* 0x000fe200000006ff */
[----:B------:R-:W-:Y:S01]  /*3f50*/  IMAD.IADD R7, R6, 0x1, -R7 ;  /* 0x0000000106077824 */ /* 0x000fe200078e0a07 */
[----:B------:R-:W-:-:S03]  /*3f60*/  SHF.R.S32.HI R2, RZ, 0x5, R4 ;  /* 0x00000005ff027819 */ /* 0x000fc60000011404 */
[----:B------:R-:W-:Y:S02]  /*3f70*/  IMAD R3, R3, 0x100, R0 ;  /* 0x0000010003037824 */ /* 0x000fe400078e0200 */
[----:B------:R-:W-:-:S04]  /*3f80*/  IMAD R2, R2, 0x10, R7 ;  /* 0x0000001002027824 */ /* 0x000fc800078e0207 */
[----:B------:R-:W-:Y:S05]  /*3f90*/  @!P5 BRA `(.L_x_4766) ;  /* 0x000000000004d947 */ /* 0x000fea0003800000 */
[----:B------:R-:W-:Y:S01]  /*3fa0*/  BPT.TRAP 0x1 ;  /* 0x000000040000795c */ /* 0x000fe20000300000 */
.L_x_4766:
[----:B------:R1:W2:Y:S01]  /*3fb0*/  SYNCS.PHASECHK.TRANS64.TRYWAIT P0, [UR37+0x28c30], R14 ;  /* 0x028c300eff0075a7 */ /* 0x0002a20008000165 */
[----:B------:R-:W-:Y:S05]  /*3fc0*/  @!P5 BRA `(.L_x_4767) ;  /* 0x000000000004d947 */ /* 0x000fea0003800000 */
[----:B------:R-:W-:Y:S01]  /*3fd0*/  BPT.TRAP 0x1 ;  /* 0x000000040000795c */ /* 0x000fe20000300000 */
.L_x_4767:
[----:B------:R-:W3:Y:S02]  /*3fe0*/  S2R R4, SR_TID.X ;  /* 0x0000000000047919 */ /* 0x000ee40000002100 */
[----:B---3--:R-:W-:-:S04]  /*3ff0*/  LOP3.LUT R4, R4, 0x7f, RZ, 0xc0, !PT ;  /* 0x0000007f04047812 */ /* 0x008fc800078ec0ff */
[----:B------:R-:W-:Y:S01]  /*4000*/  ISETP.NE.AND P6, PT, R4, RZ, PT ;  /* 0x000000ff0400720c */ /* 0x000fe20003fc5270 */
[----:B--2---:R-:W-:-:S12]  /*4010*/  @P0 BRA `(.L_x_4768) ;  /* 0x0000000000080947 */ /* 0x004fd80003800000 */
[----:B------:R-:W2:Y:S02]  /*4020*/  SYNCS.PHASECHK.TRANS64.TRYWAIT P0, [UR37+0x28c30], R14 ;  /* 0x028c300eff0075a7 */ /* 0x000ea40008000165 */
[----:B--2---:R-:W-:Y:S05]  /*4030*/  @!P0 BRA `(.L_x_4769) ;  /* 0x0000011000fc8947 */ /* 0x004fea0003800000 */
.L_x_4768:
[----:B------:R-:W-:Y:S05]  /*4040*/  WARPSYNC.ALL ;  /* 0x0000000000007948 */ /* 0x000fea0003800000 */
[----:B------:R-:W-:Y:S01]  /*4050*/  UIADD3 UR4, UR37, 0x20400, URZ ;  /* 0x0002040025047890 */ /* 0x000fe2000fffe03f */
[----:B------:R-:W-:Y:S01]  /*4060*/  WARPGROUP.ARRIVE ;  /* 0x00000000000079c5 */ /* 0x000fe20000000000 */
[----:B------:R-:W-:Y:S01]  /*4070*/  UIADD3 UR5, UR37, 0x22400, URZ ;  /* 0x0002240025057890 */ /* 0x000fe2000fffe03f */
[----:B------:R-:W-:Y:S01]  /*4080*/  LEA.HI R4, R17, R16, RZ, 0x2 ;  /* 0x0000001011047211 */ /* 0x000fe200078f10ff */
[----:B------:R-:W-:Y:S01]  /*4090*/  USHF.R.U32.HI UR4, URZ, 0x4, UR4 ;  /* 0x000000043f047899 */ /* 0x000fe20008011604 */
[----:B------:R-:W-:Y:S01]  /*40a0*/  MOV R13, UR37 ;  /* 0x00000025000d7c02 */ /* 0x000fe20008000f00 */
[----:B------:R-:W-:Y:S01]  /*40b0*/  USHF.R.U32.HI UR5, URZ, 0x4, UR5 ;  /* 0x000000043f057899 */ /* 0x000fe20008011605 */
[----:B--2---:R-:W-:Y:S01]  /*40c0*/  LOP3.LUT R5, R4, 0xfffffffc, RZ, 0xc0, !PT ;  /* 0xfffffffc04057812 */ /* 0x004fe200078ec0ff */
[----:B------:R-:W-:-:S02]  /*40d0*/  ULOP3.LUT UR4, UR4, 0x3fff, URZ, 0xc0, !UPT ;  /* 0x00003fff04047892 */ /* 0x000fc4000f8ec03f */
[----:B------:R-:W-:Y:S02]  /*40e0*/  ULOP3.LUT UR5, UR5, 0x3fff, URZ, 0xc0, !UPT ;  /* 0x00003fff05057892 */ /* 0x000fe4000f8ec03f */
[----:B------:R-:W-:Y:S01]  /*40f0*/  ULOP3.LUT UR20, UR4, 0x10000, URZ, 0xfc, !UPT ;  /* 0x0001000004147892 */ /* 0x000fe2000f8efc3f */
[----:B------:R-:W-:Y:S01]  /*4100*/  IMAD.IADD R5, R16, 0x1, -R5 ;  /* 0x0000000110057824 */ /* 0x000fe200078e0a05 */
[----:B------:R-:W-:Y:S01]  /*4110*/  ULOP3.LUT UR6, UR5, 0x10000, URZ, 0xfc, !UPT ;  /* 0x0001000005067892 */ /* 0x000fe2000f8efc3f */
[----:B------:R-:W-:Y:S01]  /*4120*/  UMOV UR21, 0x40000040 ;  /* 0x4000004000157882 */ /* 0x000fe20000000000 */
[----:B------:R-:W-:Y:S01]  /*4130*/  UMOV UR7, 0x40000040 ;  /* 0x4000004000077882 */ /* 0x000fe20000000000 */
[----:B------:R-:W-:Y:S02]  /*4140*/  UMOV UR5, UR21 ;  /* 0x0000001500057c82 */ /* 0x000fe40008000000 */
[----:B------:R-:W-:Y:S01]  /*4150*/  UMOV UR4, UR20 ;  /* 0x0000001400047c82 */ /* 0x000fe20008000000 */
[----:B------:R-:W-:Y:S01]  /*4160*/  UIADD3 UR8, UR20, 0x2, URZ ;  /* 0x0000000214087890 */ /* 0x000fe2000fffe03f */
[----:B------:R-:W-:Y:S01]  /*4170*/  LEA.HI R4, R5, R5, RZ, 0x1 ;  /* 0x0000000505047211 */ /* 0x000fe200078f08ff */
[----:B------:R-:W-:-:S02]  /*4180*/  UIADD3 UR10, UR6, 0x2, URZ ;  /* 0x00000002060a7890 */ /* 0x000fc4000fffe03f */
[----:B------:R-:W-:Y:S01]  /*4190*/  HGMMA.64x64x16.F32 R24, gdesc[UR4], RZ, !UPT, gsb0 ;  /* 0x00e00000041879f0 */ /* 0x000fe2000c0008ff */
[----:B------:R-:W-:Y:S01]  /*41a0*/  UMOV UR9, 0x40000040 ;  /* 0x4000004000097882 */ /* 0x000fe20000000000 */
[----:B------:R-:W-:Y:S01]  /*41b0*/  UMOV UR11, 0x40000040 ;  /* 0x40000040000b7882 */ /* 0x000fe20000000000 */
[----:B------:R-:W-:Y:S01]  /*41c0*/  UIADD3 UR12, UR20, 0x4, URZ ;  /* 0x00000004140c7890 */ /* 0x000fe2000fffe03f */
[----:B------:R-:W-:Y:S01]  /*41d0*/  LOP3.LUT R4, R4, 0x1ffffffe, RZ, 0xc0, !PT ;  /* 0x1ffffffe04047812 */ /* 0x000fe200078ec0ff */
[----:B------:R-:W-:Y:S01]  /*41e0*/  UIADD3 UR14, UR6, 0x4, URZ ;  /* 0x00000004060e7890 */ /* 0x000fe2000fffe03f */
[----:B------:R-:W-:Y:S01]  /*41f0*/  UMOV UR13, 0x40000040 ;  /* 0x40000040000d7882 */ /* 0x000fe20000000000 */
[----:B------:R-:W-:Y:S01]  /*4200*/  UMOV UR15, 0x40000040 ;  /* 0x40000040000f7882 */ /* 0x000fe20000000000 */
[----:B------:R-:W-:Y:S01]  /*4210*/  UIADD3 UR16, UR20, 0x6, URZ ;  /* 0x0000000614107890 */ /* 0x000fe2000fffe03f */
[----:B------:R-:W-:Y:S01]  /*4220*/  IADD3 R4, R5, -R4, RZ ;  /* 0x8000000405047210 */ /* 0x000fe20007ffe0ff */
[----:B------:R-:W-:Y:S01]  /*4230*/  UIADD3 UR18, UR6, 0x6, URZ ;  /* 0x0000000606127890 */ /* 0x000fe2000fffe03f */
[----:B------:R-:W-:Y:S01]  /*4240*/  VIADD R5, R2, UR41 ;  /* 0x0000002902057c36 */ /* 0x000fe20008000000 */
[----:B------:R-:W-:Y:S01]  /*4250*/  UMOV UR17, 0x40000040 ;  /* 0x4000004000117882 */ /* 0x000fe20000000000 */
[----:B------:R-:W-:Y:S01]  /*4260*/  UMOV UR19, 0x40000040 ;  /* 0x4000004000137882 */ /* 0x000fe20000000000 */
[----:B------:R-:W-:Y:S01]  /*4270*/  ULDC UR4, c[0x0][0x448] ;  /* 0x0001120000047ab9 */ /* 0x000fe20000000800 */
[----:B------:R-:W-:Y:S01]  /*4280*/  IMAD R4, R4, 0x8, R5 ;  /* 0x0000000804047824 */ /* 0x000fe200078e0205 */
[----:B------:R-:W-:-:S02]  /*4290*/  UISETP.NE.AND UP0, UPT, UR4, 0x1, UPT ;  /* 0x000000010400788c */ /* 0x000fc4000bf05270 */
[----:B------:R-:W-:Y:S01]  /*42a0*/  ULEA UR22, UR42, 0xffffffc0, 0x6 ;  /* 0xffffffc02a167891 */ /* 0x000fe2000f8e303f */
[----:B------:R-:W-:-:S03]  /*42b0*/  IMAD.MOV.U32 R6, RZ, RZ, R4 ;  /* 0x000000ffff067224 */ /* 0x000fc600078e0004 */
[----:B------:R-:W-:Y:S02]  /*42c0*/  PLOP3.LUT P0, PT, PT, PT, UP0, 0x80, 0x0 ;  /* 0x000000000000781c */ /* 0x000fe40003f0f008 */
[----:B------:R-:W-:-:S03]  /*42d0*/  PLOP3.LUT P1, PT, PT, PT, UP0, 0x80, 0x0 ;  /* 0x000000000000781c */ /* 0x000fc60003f2f008 */
[----:B------:R-:W-:-:S08]  /*42e0*/  @UP0 ULDC UR4, c[0x0][0x44c] ;  /* 0x0001130000040ab9 */ /* 0x000fd00000000800 */
[----:B------:R-:W-:Y:S01]  /*42f0*/  @P0 IMAD.HI.U32 R5, R4, UR4, RZ ;  /* 0x0000000404050c27 */ /* 0x000fe2000f8e00ff */
[----:B------:R-:W-:-:S04]  /*4300*/  @UP0 ULDC UR4, c[0x0][0x450] ;  /* 0x0001140000040ab9 */ /* 0x000fc80000000800 */
[----:B------:R-:W-:Y:S01]  /*4310*/  @P1 SHF.R.U32.HI R6, RZ, UR4, R5 ;  /* 0x00000004ff061c19 */ /* 0x000fe20008011605 */
[----:B------:R-:W-:Y:S01]  /*4320*/  @!P6 VIADD R5, R13, 0x28c40 ;  /* 0x00028c400d05e836 */ /* 0x000fe20000000000 */
[----:B------:R-:W-:Y:S02]  /*4330*/  ULDC.64 UR4, c[0x0][0x9e0] ;  /* 0x0002780000047ab9 */ /* 0x000fe40000000a00 */
[----:B------:R-:W-:Y:S01]  /*4340*/  UISETP.GE.AND UP1, UPT, UR5, 0x1, UPT ;  /* 0x000000010500788c */ /* 0x000fe2000bf26270 */
[----:B------:R-:W2:Y:S01]  /*4350*/  SHFL.IDX PT, R8, R6, RZ, 0x1c1f ;  /* 0x001c1fff06087589 */ /* 0x000ea200000e0000 */
[----:B------:R-:W-:-:S04]  /*4360*/  @!P6 PRMT R5, RZ, 0x654, R5 ;  /* 0x00000654ff05e816 */ /* 0x000fc80000000005 */
[----:B------:R-:W-:Y:S01]  /*4370*/  PLOP3.LUT P0, PT, PT, PT, UP1, 0x40, 0x0 ;  /* 0x000000000000781c */ /* 0x000fe20003f0e818 */
[----:B------:R-:W-:Y:S02]  /*4380*/  WARPGROUP.DEPBAR.LE gsb0, 0x0 ;  /* 0x00008000000079c5 */ /* 0x000fe40000010000 */
[----:B------:R-:W-:-:S06]  /*4390*/  WARPGROUP.ARRIVE ;  /* 0x00000000000079c5 */ /* 0x000fcc0000000000 */
[----:B------:R-:W-:Y:S01]  /*43a0*/  HGMMA.64x64x16.F32 R24, gdesc[UR8], R24, gsb0 ;  /* 0x00e00000081879f0 */ /* 0x000fe20008000818 */
[----:B------:R-:W-:Y:S01]  /*43b0*/  UMOV UR10, 0xffffffc0 ;  /* 0xffffffc0000a7882 */ /* 0x000fe20000000000 */
[----:B------:R-:W-:Y:S01]  /*43c0*/  ULDC UR11, c[0x0][0x2f0] ;  /* 0x0000bc00000b7ab9 */ /* 0x000fe20000000800 */
[----:B------:R-:W-:-:S04]  /*43d0*/  UIMAD UR7, UR42, UR10, 0x41 ;  /* 0x000000412a0774a4 */ /* 0x000fc8000f8e020a */
[----:B------:R-:W-:Y:S01]  /*43e0*/  UIMAD UR7, UR39, UR11, UR7 ;  /* 0x0000000b270772a4 */ /* 0x000fe2000f8e0207 */
[----:B------:R-:W-:Y:S02]  /*43f0*/  WARPGROUP.DEPBAR.LE gsb0, 0x0 ;  /* 0x00008000000079c5 */ /* 0x000fe40000010000 */
[----:B------:R-:W-:-:S06]  /*4400*/  WARPGROUP.ARRIVE ;  /* 0x00000000000079c5 */ /* 0x000fcc0000000000 */
[----:B------:R-:W-:Y:S01]  /*4410*/  HGMMA.64x64x16.F32 R24, gdesc[UR12], R24, gsb0 ;  /* 0x00e000000c1879f0 */ /* 0x000fe20008000818 */
[----:B------:R-:W-:Y:S01]  /*4420*/  ULDC UR14, c[0x0][0x9dc] ;  /* 0x00027700000e7ab9 */ /* 0x000fe20000000800 */
[----:B------:R-:W-:-:S06]  /*4430*/  UIMAD UR15, UR39, UR11, -UR22 ;  /* 0x0000000b270f72a4 */ /* 0x000fcc000f8e0a16 */
[----:B------:R-:W-:Y:S01]  /*4440*/  IADD3 R11, -R0, UR15, RZ ;  /* 0x0000000f000b7c10 */ /* 0x000fe2000fffe1ff */
[----:B------:R-:W-:Y:S02]  /*4450*/  WARPGROUP.DEPBAR.LE gsb0, 0x0 ;  /* 0x00008000000079c5 */ /* 0x000fe40000010000 */
[----:B------:R-:W-:-:S06]  /*4460*/  WARPGROUP.ARRIVE ;  /* 0x00000000000079c5 */ /* 0x000fcc0000000000 */
[----:B------:R-:W-:Y:S01]  /*4470*/  HGMMA.64x64x16.F32 R24, gdesc[UR16], R24, gsb0 ;  /* 0x00e00000101879f0 */ /* 0x000fe20008000818 */
[----:B------:R-:W-:Y:S01]  /*4480*/  ULDC UR19, c[0x0][0x9d8] ;  /* 0x0002760000137ab9 */ /* 0x000fe20000000800 */
[----:B------:R-:W-:Y:S01]  /*4490*/  ULDC UR18, c[0x0][0x288] ;  /* 0x0000a20000127ab9 */ /* 0x000fe20000000800 */
[----:B------:R-:W-:Y:S02]  /*44a0*/  WARPGROUP.DEPBAR.LE gsb0, 0x0 ;  /* 0x00008000000079c5 */ /* 0x000fe40000010000 */
        /* <DEDUP_REMOVED lines=30> */
[----:B------:R3:W-:Y:S01]  /*4690*/  @!P6 SYNCS.ARRIVE.TRANS64.RED.A1T0 RZ, [R5+URZ], RZ ;  /* 0x000000ff05ffe9a7 */ /* 0x0007e2000810043f */
[----:B------:R-:W4:Y:S01]  /*46a0*/  MUFU.TANH R24, R24 ;  /* 0x0000001800187308 */ /* 0x000f220000002400 */
[----:B------:R-:W-:Y:S01]  /*46b0*/  FMUL.FTZ R28, R28, UR19 ;  /* 0x000000131c1c7c20 */ /* 0x000fe20008410000 */
[----:B------:R-:W-:Y:S01]  /*46c0*/  FMUL.FTZ R29, R29, UR19 ;  /* 0x000000131d1d7c20 */ /* 0x000fe20008410000 */
[----:B---3--:R-:W-:-:S05]  /*46d0*/  IMAD.U32 R5, RZ, RZ, UR7 ;  /* 0x00000007ff057e24 */ /* 0x008fca000f8e00ff */
[----:B------:R-:W3:Y:S01]  /*46e0*/  MUFU.TANH R25, R25 ;  /* 0x0000001900197308 */ /* 0x000ee20000002400 */
[----:B------:R-:W-:Y:S01]  /*46f0*/  ULOP3.LUT UR7, URZ, UR14, URZ, 0x33, !UPT ;  /* 0x0000000e3f077292 */ /* 0x000fe2000f8e333f */
[----:B------:R-:W-:-:S06]  /*4700*/  IADD3 R5, R5, -UR18, -R0 ;  /* 0x8000001205057c10 */ /* 0x000fcc000fffe800 */
        /* <DEDUP_REMOVED lines=29> */
[----:B------:R1:W0:Y:S01]  /*48e0*/  MUFU.TANH R12, R29 ;  /* 0x0000001d000c7308 */ /* 0x0002220000002400 */
[C---:B-----5:R-:W-:Y:S01]  /*48f0*/  VIADD R28, R5.reuse, UR4 ;  /* 0x00000004051c7c36 */ /* 0x060fe20008000000 */
[----:B-1----:R-:W-:-:S04]  /*4900*/  IADD3 R29, R5, UR7, RZ ;  /* 0x00000007051d7c10 */ /* 0x002fc8000fffe0ff */
[----:B--2---:R-:W-:Y:S01]  /*4910*/  VIADDMNMX R5, R8, R28, R11, PT ;  /* 0x0000001c08057246 */ /* 0x004fe2000380010b */
[----:B------:R-:W-:Y:S01]  /*4920*/  IMAD.IADD R7, R29, 0x1, R8 ;  /* 0x000000011d077824 */ /* 0x000fe200078e0208 */
[----:B---34-:R-:W-:Y:S06]  /*4930*/  @P0 BRA `(.L_x_4770) ;  /* 0x0000000000640947 */ /* 0x018fec0003800000 */
[----:B0-----:R-:W-:Y:S01]  /*4940*/  IMAD.U32 R9, RZ, RZ, UR11 ;  /* 0x0000000bff097e24 */ /* 0x001fe2000f8e00ff */
[----:B------:R-:W-:Y:S03]  /*4950*/  BSSY B0, `(.L_x_4771) ;  /* 0x0000012000007945 */ /* 0x000fe60003800000 */
[----:B------:R-:W-:-:S04]  /*4960*/  IMAD R8, R9, UR39, R8 ;  /* 0x0000002709087c24 */ /* 0x000fc8000f8e0208 */
[----:B------:R-:W-:-:S05]  /*4970*/  VIADD R8, R8, -UR18 ;  /* 0x8000001208087c36 */ /* 0x000fca0008000000 */
        /* <DEDUP_REMOVED lines=10> */
.L_x_4772:
[----:B------:R-:W-:-:S06]  /*4a20*/  UISETP.NE.AND UP2, UPT, UR5, 0x1, UPT ;  /* 0x000000010500788c */ /* 0x000fcc000bf45270 */
[----:B------:R-:W-:-:S05]  /*4a30*/  PLOP3.LUT P0, PT, PT, PT, UP2, 0x80, 0x0 ;  /* 0x000000000000781c */ /* 0x000fca0003f0f028 */
[----:B------:R-:W-:-:S08]  /*4a40*/  @UP2 ULDC.64 UR14, c[0x0][0x9e8] ;  /* 0x00027a00000e2ab9 */ /* 0x000fd00000000a00 */
[----:B------:R-:W-:-:S05]  /*4a50*/  @P0 IMAD.HI.U32 R9, R8, UR14, RZ ;  /* 0x0000000e08090c27 */ /* 0x000fca000f8e00ff */
[----:B------:R-:W-:-:S07]  /*4a60*/  @P0 SHF.R.U32.HI R8, RZ, UR15, R9 ;  /* 0x0000000fff080c19 */ /* 0x000fce0008011609 */
.L_x_4773:
[----:B------:R-:W-:Y:S05]  /*4a70*/  BSYNC B0 ;  /* 0x0000000000007941 */ /* 0x000fea0003800000 */
.L_x_4771:
[----:B------:R-:W-:-:S05]  /*4a80*/  MOV R9, UR22 ;  /* 0x0000001600097c02 */ /* 0x000fca0008000f00 */
[----:B------:R-:W-:-:S04]  /*4a90*/  IMAD R9, R8, UR5, -R9 ;  /* 0x0000000508097c24 */ /* 0x000fc8000f8e0a09 */
[----:B------:R-:W-:-:S05]  /*4aa0*/  IMAD.IADD R8, R9, 0x1, -R0 ;  /* 0x0000000109087824 */ /* 0x000fca00078e0a00 */
[----:B------:R-:W-:Y:S02]  /*4ab0*/  VIMNMX R7, R7, R8, !PT ;  /* 0x0000000807077248 */ /* 0x000fe40007fe0100 */
[----:B------:R-:W-:-:S07]  /*4ac0*/  VIADDMNMX R5, R8, UR5, R5, PT ;  /* 0x0000000508057c46 */ /* 0x000fce000b800105 */
.L_x_4770:
[----:B------:R-:W1:Y:S01]  /*4ad0*/  SHFL.IDX PT, R6, R6, 0x1, 0x1c1f ;  /* 0x003c1f0006067f89 */ /* 0x000e6200000e0000 */
[----:B------:R-:W-:Y:S02]  /*4ae0*/  PLOP3.LUT P0, PT, PT, PT, UP1, 0x40, 0x0 ;  /* 0x000000000000781c */ /* 0x000fe40003f0e818 */
[----:B-1----:R-:W-:Y:S01]  /*4af0*/  VIADDMNMX R8, R6, R28, R11, PT ;  /* 0x0000001c06087246 */ /* 0x002fe2000380010b */
[----:B0-----:R-:W-:-:S10]  /*4b00*/  IMAD.IADD R9, R29, 0x1, R6 ;  /* 0x000000011d097824 */ /* 0x001fd400078e0206 */
[----:B------:R-:W-:Y:S05]  /*4b10*/  @P0 BRA `(.L_x_4774) ;  /* 0x0000000000640947 */ /* 0x000fea0003800000 */
[----:B------:R-:W-:Y:S01]  /*4b20*/  IMAD.U32 R11, RZ, RZ, UR11 ;  /* 0x0000000bff0b7e24 */ /* 0x000fe2000f8e00ff */
[----:B------:R-:W-:Y:S03]  /*4b30*/  BSSY B0, `(.L_x_4775) ;  /* 0x0000012000007945 */ /* 0x000fe60003800000 */
[----:B------:R-:W-:-:S05]  /*4b40*/  IMAD R6, R11, UR39, R6 ;  /* 0x000000270b067c24 */ /* 0x000fca000f8e0206 */
[----:B------:R-:W-:-:S04]  /*4b50*/  IADD3 R6, R6, -UR18, RZ ;  /* 0x8000001206067c10 */ /* 0x000fc8000fffe0ff */
        /* <DEDUP_REMOVED lines=10> */
.L_x_4776:
[----:B------:R-:W-:-:S06]  /*4c00*/  UISETP.NE.AND UP2, UPT, UR5, 0x1, UPT ;  /* 0x000000010500788c */ /* 0x000fcc000bf45270 */
[----:B------:R-:W-:-:S05]  /*4c10*/  PLOP3.LUT P0, PT, PT, PT, UP2, 0x80, 0x0 ;  /* 0x000000000000781c */ /* 0x000fca0003f0f028 */
[----:B------:R-:W-:-:S08]  /*4c20*/  @UP2 ULDC.64 UR14, c[0x0][0x9e8] ;  /* 0x00027a00000e2ab9 */ /* 0x000fd00000000a00 */
[----:B------:R-:W-:-:S05]  /*4c30*/  @P0 IMAD.HI.U32 R11, R6, UR14, RZ ;  /* 0x0000000e060b0c27 */ /* 0x000fca000f8e00ff */
[----:B------:R-:W-:-:S07]  /*4c40*/  @P0 SHF.R.U32.HI R6, RZ, UR15, R11 ;  /* 0x0000000fff060c19 */ /* 0x000fce000801160b */
.L_x_4777:
[----:B------:R-:W-:Y:S05]  /*4c50*/  BSYNC B0 ;  /* 0x0000000000007941 */ /* 0x000fea0003800000 */
.L_x_4775:
[----:B------:R-:W-:-:S04]  /*4c60*/  IMAD.U32 R11, RZ, RZ, UR22 ;  /* 0x00000016ff0b7e24 */ /* 0x000fc8000f8e00ff */
[----:B------:R-:W-:-:S04]  /*4c70*/  IMAD R11, R6, UR5, -R11 ;  /* 0x00000005060b7c24 */ /* 0x000fc8000f8e0a0b */
[----:B------:R-:W-:-:S05]  /*4c80*/  IMAD.IADD R11, R11, 0x1, -R0 ;  /* 0x000000010b0b7824 */ /* 0x000fca00078e0a00 */
[----:B------:R-:W-:Y:S02]  /*4c90*/  VIMNMX R9, R9, R11, !PT ;  /* 0x0000000b09097248 */ /* 0x000fe40007fe0100 */
[----:B------:R-:W-:-:S07]  /*4ca0*/  VIADDMNMX R8, R11, UR5, R8, PT ;  /* 0x000000050b087c46 */ /* 0x000fce000b800108 */
.L_x_4774:
[----:B------:R-:W-:Y:S01]  /*4cb0*/  UIMAD UR10, UR42, UR10, 0x40 ;  /* 0x000000402a0a74a4 */ /* 0x000fe2000f8e020a */
[----:B------:R-:W-:Y:S01]  /*4cc0*/  BAR.SYNC.DEFER_BLOCKING 0xf, 0x100 ;  /* 0x03c4000000007b1d */ /* 0x000fe20000010000 */
[----:B------:R-:W-:Y:S02]  /*4cd0*/  UP2UR UR14, UPR, URZ, 0x1 ;  /* 0x000000013f0e7883 */ /* 0x000fe40008000000 */
[----:B------:R-:W-:Y:S02]  /*4ce0*/  UISETP.GE.AND UP6, UPT, UR10, 0x1, UPT ;  /* 0x000000010a00788c */ /* 0x000fe4000bfc6270 */
[----:B------:R-:W-:Y:S02]  /*4cf0*/  UISETP.GE.AND UP2, UPT, UR10, 0x2, UPT ;  /* 0x000000020a00788c */ /* 0x000fe4000bf46270 */
[----:B------:R-:W-:Y:S02]  /*4d00*/  UISETP.GE.AND UP3, UPT, UR10, 0x9, UPT ;  /* 0x000000090a00788c */ /* 0x000fe4000bf66270 */
[----:B------:R-:W-:Y:S01]  /*4d10*/  PLOP3.LUT P4, PT, PT, PT, UP6, 0x40, 0x0 ;  /* 0x000000000000781c */ /* 0x000fe20003f8e868 */
[----:B------:R-:W-:Y:S01]  /*4d20*/  UISETP.GE.AND UP4, UPT, UR10, 0xa, UPT ;  /* 0x0000000a0a00788c */ /* 0x000fe2000bf86270 */
[----:B------:R-:W-:Y:S01]  /*4d30*/  PLOP3.LUT P0, PT, PT, PT, UP2, 0x40, 0x0 ;  /* 0x000000000000781c */ /* 0x000fe20003f0e828 */
[----:B------:R-:W-:Y:S01]  /*4d40*/  UISETP.GE.AND UP5, UPT, UR10, 0x11, UPT ;  /* 0x000000110a00788c */ /* 0x000fe2000bfa6270 */
[----:B------:R-:W-:Y:S01]  /*4d50*/  ISETP.GT.AND P4, PT, R9, RZ, P4 ;  /* 0x000000ff0900720c */ /* 0x000fe20002784270 */
[----:B------:R-:W-:Y:S01]  /*4d60*/  UISETP.GE.AND UP0, UPT, UR10, 0x29, UPT ;  /* 0x000000290a00788c */ /* 0x000fe2000bf06270 */
[----:B------:R-:W-:-:S02]  /*4d70*/  PLOP3.LUT P3, PT, PT, PT, UP3, 0x40, 0x0 ;  /* 0x000000000000781c */ /* 0x000fc40003f6e838 */
[----:B------:R-:W-:Y:S02]  /*4d80*/  ISETP.LT.OR P4, PT, R8, 0x1, P4 ;  /* 0x000000010800780c */ /* 0x000fe40002781670 */
[C---:B------:R-:W-:Y:S02]  /*4d90*/  ISETP.GT.AND P0, PT, R7.reuse, 0x1, P0 ;  /* 0x000000010700780c */ /* 0x040fe40000704270 */
[----:B------:R-:W-:Y:S02]  /*4da0*/  ISETP.GT.AND P3, PT, R7, 0x8, P3 ;  /* 0x000000080700780c */ /* 0x000fe40001f64270 */
[----:B------:R-:W-:Y:S01]  /*4db0*/  PLOP3.LUT P1, PT, PT, PT, UP6, 0x40, 0x0 ;  /* 0x000000000000781c */ /* 0x000fe20003f2e868 */
[----:B------:R-:W-:Y:S01]  /*4dc0*/  UISETP.GE.AND UP6, UPT, UR10, 0x12, UPT ;  /* 0x000000120a00788c */ /* 0x000fe2000bfc6270 */
[----:B------:R-:W-:Y:S02]  /*4dd0*/  FSEL R28, R26, -INF , !P4 ;  /* 0xff8000001a1c7808 */ /* 0x000fe40006000000 */
[----:B------:R-:W-:-:S02]  /*4de0*/  PLOP3.LUT P4, PT, PT, PT, UP4, 0x40, 0x0 ;  /* 0x000000000000781c */ /* 0x000fc40003f8e848 */
[C---:B------:R-:W-:Y:S02]  /*4df0*/  ISETP.LT.OR P0, PT, R5.reuse, 0x2, P0 ;  /* 0x000000020500780c */ /* 0x040fe40000701670 */
[----:B------:R-:W-:Y:S02]  /*4e00*/  ISETP.LT.OR P3, PT, R5, 0x9, P3 ;  /* 0x000000090500780c */ /* 0x000fe40001f61670 */
[C---:B------:R-:W-:Y:S02]  /*4e10*/  ISETP.GT.AND P1, PT, R7.reuse, RZ, P1 ;  /* 0x000000ff0700720c */ /* 0x040fe40000f24270 */
[----:B------:R-:W-:Y:S02]  /*4e20*/  ISETP.GT.AND P4, PT, R7, 0x9, P4 ;  /* 0x000000090700780c */ /* 0x000fe40002784270 */
[----:B------:R-:W-:Y:S02]  /*4e30*/  FSEL R11, R25, -INF , !P0 ;  /* 0xff800000190b7808 */ /* 0x000fe40004000000 */
[----:B------:R-:W-:-:S02]  /*4e40*/  FSEL R10, R10, -INF , !P3 ;  /* 0xff8000000a0a7808 */ /* 0x000fc40005800000 */
[----:B------:R-:W-:Y:S01]  /*4e50*/  PLOP3.LUT P2, PT, PT, PT, UP2, 0x40, 0x0 ;  /* 0x000000000000781c */ /* 0x000fe20003f4e828 */
[----:B------:R-:W-:Y:S01]  /*4e60*/  UISETP.GE.AND UP2, UPT, UR10, 0x19, UPT ;  /* 0x000000190a00788c */ /* 0x000fe2000bf46270 */
[----:B------:R-:W-:Y:S01]  /*4e70*/  PLOP3.LUT P0, PT, PT, PT, UP4, 0x40, 0x0 ;  /* 0x000000000000781c */ /* 0x000fe20003f0e848 */
[----:B------:R-:W-:Y:S01]  /*4e80*/  UISETP.GE.AND UP4, UPT, UR10, 0x21, UPT ;  /* 0x000000210a00788c */ /* 0x000fe2000bf86270 */
[----:B------:R-:W-:Y:S02]  /*4e90*/  PLOP3.LUT P3, PT, PT, PT, UP5, 0x40, 0x0 ;  /* 0x000000000000781c */ /* 0x000fe40003f6e858 */
[C---:B------:R-:W-:Y:S02]  /*4ea0*/  ISETP.LT.OR P1, PT, R5.reuse, 0x1, P1 ;  /* 0x000000010500780c */ /* 0x040fe40000f21670 */
[----:B------:R-:W-:Y:S02]  /*4eb0*/  ISETP.LT.OR P4, PT, R5, 0xa, P4 ;  /* 0x0000000a0500780c */ /* 0x000fe40002781670 */
[----:B------:R-:W-:-:S02]  /*4ec0*/  ISETP.GT.AND P2, PT, R9, 0x1, P2 ;  /* 0x000000010900780c */ /* 0x000fc40001744270 */
[C---:B------:R-:W-:Y:S02]  /*4ed0*/  ISETP.GT.AND P0, PT, R9.reuse, 0x9, P0 ;  /* 0x000000090900780c */ /* 0x040fe40000704270 */
[----:B------:R-:W-:Y:S02]  /*4ee0*/  ISETP.GT.AND P3, PT, R9, 0x10, P3 ;  /* 0x000000100900780c */ /* 0x000fe40001f64270 */
[----:B------:R-:W-:Y:S02]  /*4ef0*/  FSEL R6, R24, -INF , !P1 ;  /* 0xff80000018067808 */ /* 0x000fe40004800000 */
[----:B------:R-:W-:Y:S01]  /*4f00*/  PLOP3.LUT P1, PT, PT, PT, UP3, 0x40, 0x0 ;  /* 0x000000000000781c */ /* 0x000fe20003f2e838 */
[----:B------:R-:W-:Y:S01]  /*4f10*/  UISETP.GE.AND UP3, UPT, UR10, 0x1a, UPT ;  /* 0x0000001a0a00788c */ /* 0x000fe2000bf66270 */
[----:B------:R-:W-:Y:S02]  /*4f20*/  FSEL R12, R12, -INF , !P4 ;  /* 0xff8000000c0c7808 */ /* 0x000fe40006000000 */
[----:B------:R-:W-:-:S02]  /*4f30*/  PLOP3.LUT P4, PT, PT, PT, UP6, 0x40, 0x0 ;  /* 0x000000000000781c */ /* 0x000fc40003f8e868 */
[C---:B------:R-:W-:Y:S02]  /*4f40*/  ISETP.LT.OR P2, PT, R8.reuse, 0x2, P2 ;  /* 0x000000020800780c */ /* 0x040fe40001741670 */
[C---:B------:R-:W-:Y:S02]  /*4f50*/  ISETP.LT.OR P0, PT, R8.reuse, 0xa, P0 ;  /* 0x0000000a0800780c */ /* 0x040fe40000701670 */
[----:B------:R-:W-:Y:S02]  /*4f60*/  ISETP.LT.OR P3, PT, R8, 0x11, P3 ;  /* 0x000000110800780c */ /* 0x000fe40001f61670 */
[C---:B------:R-:W-:Y:S02]  /*4f70*/  ISETP.GT.AND P1, PT, R9.reuse, 0x8, P1 ;  /* 0x000000080900780c */ /* 0x040fe40000f24270 */
[----:B------:R-:W-:Y:S02]  /*4f80*/  ISETP.GT.AND P4, PT, R9, 0x11, P4 ;  /* 0x000000110900780c */ /* 0x000fe40002784270 */
[----:B------:R-:W-:-:S02]  /*4f90*/  FSEL R29, R27, -INF , !P2 ;  /* 0xff8000001b1d7808 */ /* 0x000fc40005000000 */
[----:B------:R-:W-:Y:S02]  /*4fa0*/  FSEL R31, R31, -INF , !P0 ;  /* 0xff8000001f1f7808 */ /* 0x000fe40004000000 */
[----:B------:R-:W-:Y:S02]  /*4fb0*/  FSEL R32, R34, -INF , !P3 ;  /* 0xff80000022207808 */ /* 0x000fe40005800000 */
[----:B------:R-:W-:Y:S01]  /*4fc0*/  PLOP3.LUT P2, PT, PT, PT, UP5, 0x40, 0x0 ;  /* 0x000000000000781c */ /* 0x000fe20003f4e858 */
[----:B------:R-:W-:Y:S01]  /*4fd0*/  UISETP.GE.AND UP5, UPT, UR10, 0x22, UPT ;  /* 0x000000220a00788c */ /* 0x000fe2000bfa6270 */
[----:B------:R-:W-:Y:S02]  /*4fe0*/  PLOP3.LUT P0, PT, PT, PT, UP2, 0x40, 0x0 ;  /* 0x000000000000781c */ /* 0x000fe40003f0e828 */
[----:B------:R-:W-:Y:S02]  /*4ff0*/  PLOP3.LUT P3, PT, PT, PT, UP3, 0x40, 0x0 ;  /* 0x000000000000781c */ /* 0x000fe40003f6e838 */
[----:B------:R-:W-:-:S02]  /*5000*/  ISETP.LT.OR P1, PT, R8, 0x9, P1 ;  /* 0x000000090800780c */ /* 0x000fc40000f21670 */
[----:B------:R-:W-:Y:S02]  /*5010*/  ISETP.LT.OR P4, PT, R8, 0x12, P4 ;  /* 0x000000120800780c */ /* 0x000fe40002781670 */
[C---:B------:R-:W-:Y:S02]  /*5020*/  ISETP.GT.AND P2, PT, R7.reuse, 0x10, P2 ;  /* 0x000000100700780c */ /* 0x040fe40001744270 */
[C---:B------:R-:W-:Y:S02]  /*5030*/  ISETP.GT.AND P0, PT, R7.reuse, 0x18, P0 ;  /* 0x000000180700780c */ /* 0x040fe40000704270 */
[----:B------:R-:W-:Y:S02]  /*5040*/  ISETP.GT.AND P3, PT, R7, 0x19, P3 ;  /* 0x000000190700780c */ /* 0x000fe40001f64270 */
[----:B------:R-:W-:Y:S02]  /*5050*/  FSEL R30, R30, -INF , !P1 ;  /* 0xff8000001e1e7808 */ /* 0x000fe40004800000 */
[----:B------:R-:W-:Y:S01]  /*5060*/  PLOP3.LUT P1, PT, PT, PT, UP6, 0x40, 0x0 ;  /* 0x000000000000781c */ /* 0x000fe20003f2e868 */
[----:B------:R-:W-:Y:S01]  /*5070*/  UISETP.GE.AND UP6, UPT, UR10, 0x3a, UPT ;  /* 0x0000003a0a00788c */ /* 0x000fe2000bfc6270 */
[----:B------:R-:W-:-:S02]  /*5080*/  FSEL R33, R35, -INF , !P4 ;  /* 0xff80000023217808 */ /* 0x000fc40006000000 */
[----:B------:R-:W-:Y:S02]  /*5090*/  PLOP3.LUT P4, PT, PT, PT, UP4, 0x40, 0x0 ;  /* 0x000000000000781c */ /* 0x000fe40003f8e848 */
[C---:B------:R-:W-:Y:S02]  /*50a0*/  ISETP.LT.OR P2, PT, R5.reuse, 0x11, P2 ;  /* 0x000000110500780c */ /* 0x040fe40001741670 */
[C---:B------:R-:W-:Y:S02]  /*50b0*/  ISETP.LT.OR P0, PT, R5.reuse, 0x19, P0 ;  /* 0x000000190500780c */ /* 0x040fe40000701670 */
[----:B------:R-:W-:Y:S02]  /*50c0*/  ISETP.LT.OR P3, PT, R5, 0x1a, P3 ;  /* 0x0000001a0500780c */ /* 0x000fe40001f61670 */
[C---:B------:R-:W-:Y:S02]  /*50d0*/  ISETP.GT.AND P1, PT, R7.reuse, 0x11, P1 ;  /* 0x000000110700780c */ /* 0x040fe40000f24270 */
[----:B------:R-:W-:-:S02]  /*50e0*/  ISETP.GT.AND P4, PT, R7, 0x20, P4 ;  /* 0x000000200700780c */ /* 0x000fc40002784270 */
[----:B------:R-:W-:Y:S02]  /*50f0*/  FSEL R15, R15, -INF , !P2 ;  /* 0xff8000000f0f7808 */ /* 0x000fe40005000000 */
[----:B------:R-:W-:Y:S02]  /*5100*/  FSEL R19, R19, -INF , !P0 ;  /* 0xff80000013137808 */ /* 0x000fe40004000000 */
[----:B------:R-:W-:Y:S02]  /*5110*/  FSEL R20, R20, -INF , !P3 ;  /* 0xff80000014147808 */ /* 0x000fe40005800000 */
[----:B------:R-:W-:Y:S01]  /*5120*/  PLOP3.LUT P2, PT, PT, PT, UP2, 0x40, 0x0 ;  /* 0x000000000000781c */ /* 0x000fe20003f4e828 */
[----:B------:R-:W-:Y:S01]  /*5130*/  UISETP.GE.AND UP2, UPT, UR10, 0x2a, UPT ;  /* 0x0000002a0a00788c */ /* 0x000fe2000bf46270 */
[----:B------:R-:W-:Y:S02]  /*5140*/  PLOP3.LUT P0, PT, PT, PT, UP5, 0x40, 0x0 ;  /* 0x000000000000781c */ /* 0x000fe40003f0e858 */
[----:B------:R-:W-:-:S02]  /*5150*/  PLOP3.LUT P3, PT, PT, PT, UP0, 0x40, 0x0 ;  /* 0x000000000000781c */ /* 0x000fc40003f6e808 */
[C---:B------:R-:W-:Y:S02]  /*5160*/  ISETP.LT.OR P1, PT, R5.reuse, 0x12, P1 ;  /* 0x000000120500780c */ /* 0x040fe40000f21670 */
[----:B------:R-:W-:Y:S02]  /*5170*/  ISETP.LT.OR P4, PT, R5, 0x21, P4 ;  /* 0x000000210500780c */ /* 0x000fe40002781670 */
        /* <DEDUP_REMOVED lines=8> */
[----:B------:R-:W-:Y:S02]  /*5200*/  ISETP.LT.OR P3, PT, R5, 0x29, P3 ;  /* 0x000000290500780c */ /* 0x000fe40001f61670 */
[----:B------:R-:W-:Y:S02]  /*5210*/  ISETP.GT.AND P4, PT, R7, 0x29, P4 ;  /* 0x000000290700780c */ /* 0x000fe40002784270 */
[----:B------:R-:W-:Y:S02]  /*5220*/  FSEL R22, R22, -INF , !P0 ;  /* 0xff80000016167808 */ /* 0x000fe40004000000 */
[----:B------:R-:W-:-:S02]  /*5230*/  FSEL R23, R23, -INF , !P3 ;  /* 0xff80000017177808 */ /* 0x000fc40005800000 */
[----:B------:R-:W-:Y:S01]  /*5240*/  PLOP3.LUT P0, PT, PT, PT, UP4, 0x40, 0x0 ;  /* 0x000000000000781c */ /* 0x000fe20003f0e848 */
[----:B------:R-:W-:Y:S01]  /*5250*/  UISETP.GE.AND UP4, UPT, UR10, 0x32, UPT ;  /* 0x000000320a00788c */ /* 0x000fe2000bf86270 */
[----:B------:R-:W-:Y:S02]  /*5260*/  PLOP3.LUT P3, PT, PT, PT, UP3, 0x40, 0x0 ;  /* 0x000000000000781c */ /* 0x000fe40003f6e838 */
[----:B------:R-:W-:Y:S02]  /*5270*/  ISETP.LT.OR P4, PT, R5, 0x2a, P4 ;  /* 0x0000002a0500780c */ /* 0x000fe40002781670 */
[----:B------:R-:W-:Y:S02]  /*5280*/  ISETP.GT.AND P3, PT, R7, 0x30, P3 ;  /* 0x000000300700780c */ /* 0x000fe40001f64270 */
[----:B------:R-:W-:Y:S02]  /*5290*/  FSEL R24, R45, -INF , !P4 ;  /* 0xff8000002d187808 */ /* 0x000fe40006000000 */
[----:B------:R-:W-:-:S02]  /*52a0*/  PLOP3.LUT P4, PT, PT, PT, UP4, 0x40, 0x0 ;  /* 0x000000000000781c */ /* 0x000fc40003f8e848 */
[----:B------:R-:W-:Y:S02]  /*52b0*/  ISETP.LT.OR P3, PT, R5, 0x31, P3 ;  /* 0x000000310500780c */ /* 0x000fe40001f61670 */
[----:B------:R-:W-:Y:S02]  /*52c0*/  ISETP.GT.AND P4, PT, R7, 0x31, P4 ;  /* 0x000000310700780c */ /* 0x000fe40002784270 */
[----:B------:R-:W-:Y:S02]  /*52d0*/  FSEL R25, R48, -INF , !P3 ;  /* 0xff80000030197808 */ /* 0x000fe40005800000 */
[----:B------:R-:W-:Y:S01]  /*52e0*/  PLOP3.LUT P3, PT, PT, PT, UP5, 0x40, 0x0 ;  /* 0x000000000000781c */ /* 0x000fe20003f6e858 */
[----:B------:R-:W-:Y:S01]  /*52f0*/  UISETP.GE.AND UP5, UPT, UR10, 0x39, UPT ;  /* 0x000000390a00788c */ /* 0x000fe2000bfa6270 */
[----:B------:R-:W-:Y:S02]  /*5300*/  ISETP.LT.OR P4, PT, R5, 0x32, P4 ;  /* 0x000000320500780c */ /* 0x000fe40002781670 */
[----:B------:R-:W-:Y:S01]  /*5310*/  FMNMX.FTZ R35, R28, R29, !PT ;  /* 0x0000001d1c237209 */ /* 0x000fe20007810000 */
[----:B------:R-:W-:Y:S01]  /*5320*/  ULDC UR10, c[0x0][0x988] ;  /* 0x00026200000a7ab9 */ /* 0x000fe20000000800 */
[----:B------:R-:W-:-:S02]  /*5330*/  FSEL R26, R49, -INF , !P4 ;  /* 0xff800000311a7808 */ /* 0x000fc40006000000 */
[----:B------:R-:W-:Y:S02]  /*5340*/  PLOP3.LUT P4, PT, PT, PT, UP5, 0x40, 0x0 ;  /* 0x000000000000781c */ /* 0x000fe40003f8e858 */
[----:B------:R-:W-:Y:S02]  /*5350*/  ISETP.GT.AND P2, PT, R9, 0x18, P2 ;  /* 0x000000180900780c */ /* 0x000fe40001744270 */
[----:B------:R-:W-:Y:S02]  /*5360*/  ISETP.GT.AND P4, PT, R7, 0x38, P4 ;  /* 0x000000380700780c */ /* 0x000fe40002784270 */
[----:B------:R-:W-:Y:S02]  /*5370*/  ISETP.GT.AND P1, PT, R9, 0x19, P1 ;  /* 0x000000190900780c */ /* 0x000fe40000f24270 */
[----:B------:R-:W-:Y:S02]  /*5380*/  ISETP.LT.OR P4, PT, R5, 0x39, P4 ;  /* 0x000000390500780c */ /* 0x000fe40002781670 */
[----:B------:R-:W-:-:S02]  /*5390*/  ISETP.LT.OR P2, PT, R8, 0x19, P2 ;  /* 0x000000190800780c */ /* 0x000fc40001741670 */
[----:B------:R-:W-:Y:S02]  /*53a0*/  FSEL R27, R52, -INF , !P4 ;  /* 0xff800000341b7808 */ /* 0x000fe40006000000 */
[----:B------:R-:W-:Y:S02]  /*53b0*/  PLOP3.LUT P4, PT, PT, PT, UP6, 0x40, 0x0 ;  /* 0x000000000000781c */ /* 0x000fe40003f8e868 */
[----:B------:R-:W-:Y:S02]  /*53c0*/  ISETP.LT.OR P1, PT, R8, 0x1a, P1 ;  /* 0x0000001a0800780c */ /* 0x000fe40000f21670 */
[----:B------:R-:W-:Y:S02]  /*53d0*/  ISETP.GT.AND P4, PT, R7, 0x39, P4 ;  /* 0x000000390700780c */ /* 0x000fe40002784270 */
[----:B------:R-:W-:Y:S02]  /*53e0*/  ISETP.GT.AND P0, PT, R9, 0x20, P0 ;  /* 0x000000200900780c */ /* 0x000fe40000704270 */
[----:B------:R-:W-:-:S02]  /*53f0*/  ISETP.LT.OR P4, PT, R5, 0x3a, P4 ;  /* 0x0000003a0500780c */ /* 0x000fc40002781670 */
[----:B------:R-:W-:Y:S02]  /*5400*/  FMNMX.FTZ R5, R6, R11, !PT ;  /* 0x0000000b06057209 */ /* 0x000fe40007810000 */
[----:B------:R-:W-:Y:S02]  /*5410*/  FSEL R7, R53, -INF , !P4 ;  /* 0xff80000035077808 */ /* 0x000fe40006000000 */
[----:B------:R-:W-:Y:S02]  /*5420*/  FMNMX.FTZ R5, R10, R5, !PT ;  /* 0x000000050a057209 */ /* 0x000fe40007810000 */
[----:B------:R-:W-:Y:S01]  /*5430*/  PLOP3.LUT P4, PT, PT, PT, UP0, 0x40, 0x0 ;  /* 0x000000000000781c */ /* 0x000fe20003f8e808 */
[----:B------:R-:W-:Y:S01]  /*5440*/  UISETP.NE.AND UP0, UPT, UR14, URZ, UPT ;  /* 0x0000003f0e00728c */ /* 0x000fe2000bf05270 */
[----:B------:R-:W-:Y:S02]  /*5450*/  FMNMX.FTZ R34, R12, R5, !PT ;  /* 0x000000050c227209 */ /* 0x000fe40007810000 */
[----:B------:R-:W-:-:S02]  /*5460*/  ISETP.GT.AND P3, PT, R9, 0x21, P3 ;  /* 0x000000210900780c */ /* 0x000fc40001f64270 */
[----:B------:R-:W-:Y:S02]  /*5470*/  FMNMX.FTZ R5, R15, R34, !PT ;  /* 0x000000220f057209 */ /* 0x000fe40007810000 */
[----:B------:R-:W-:Y:S02]  /*5480*/  ISETP.LT.OR P0, PT, R8, 0x21, P0 ;  /* 0x000000210800780c */ /* 0x000fe40000701670 */
[----:B------:R-:W-:Y:S02]  /*5490*/  FMNMX.FTZ R34, R18, R5, !PT ;  /* 0x0000000512227209 */ /* 0x000fe40007810000 */
[----:B------:R-:W-:Y:S02]  /*54a0*/  ISETP.GT.AND P4, PT, R9, 0x28, P4 ;  /* 0x000000280900780c */ /* 0x000fe40002784270 */
[----:B------:R-:W-:Y:S02]  /*54b0*/  FMNMX.FTZ R5, R19, R34, !PT ;  /* 0x0000002213057209 */ /* 0x000fe40007810000 */
[----:B------:R-:W-:-:S02]  /*54c0*/  ISETP.LT.OR P3, PT, R8, 0x22, P3 ;  /* 0x000000220800780c */ /* 0x000fc40001f61670 */
[----:B------:R-:W-:Y:S02]  /*54d0*/  FMNMX.FTZ R34, R20, R5, !PT ;  /* 0x0000000514227209 */ /* 0x000fe40007810000 */
[----:B------:R-:W-:Y:S02]  /*54e0*/  ISETP.LT.OR P4, PT, R8, 0x29, P4 ;  /* 0x000000290800780c */ /* 0x000fe40002781670 */
        /* <DEDUP_REMOVED lines=10> */
[----:B------:R-:W-:Y:S02]  /*5590*/  FMNMX.FTZ R36, R30, R35, !PT ;  /* 0x000000231e247209 */ /* 0x000fe40007810000 */
[----:B------:R-:W-:Y:S01]  /*55a0*/  FSEL R35, R39, -INF , !P1 ;  /* 0xff80000027237808 */ /* 0x000fe20004800000 */
[----:B------:R-:W0:Y:S01]  /*55b0*/  SHFL.BFLY PT, R34, R37, 0x1, 0x1f ;  /* 0x0c201f0025227f89 */ /* 0x000e2200000e0000 */
[----:B------:R-:W-:-:S04]  /*55c0*/  PLOP3.LUT P1, PT, PT, PT, UP3, 0x40, 0x0 ;  /* 0x000000000000781c */ /* 0x000fc80003f2e838 */
[----:B------:R-:W-:-:S04]  /*55d0*/  ISETP.GT.AND P1, PT, R9, 0x30, P1 ;  /* 0x000000300900780c */ /* 0x000fc80000f24270 */
[----:B------:R-:W-:Y:S02]  /*55e0*/  ISETP.LT.OR P1, PT, R8, 0x31, P1 ;  /* 0x000000310800780c */ /* 0x000fe40000f21670 */
[----:B0-----:R-:W-:Y:S02]  /*55f0*/  FMNMX.FTZ R5, R37, R34, !PT ;  /* 0x0000002225057209 */ /* 0x001fe40007810000 */
[----:B------:R-:W-:Y:S02]  /*5600*/  FMNMX.FTZ R37, R31, R36, !PT ;  /* 0x000000241f257209 */ /* 0x000fe40007810000 */
[----:B------:R-:W-:Y:S02]  /*5610*/  FSEL R34, R38, -INF , !P2 ;  /* 0xff80000026227808 */ /* 0x000fe40005000000 */
[----:B------:R-:W-:Y:S02]  /*5620*/  FMNMX.FTZ R38, R32, R37, !PT ;  /* 0x0000002520267209 */ /* 0x000fe40007810000 */
[----:B------:R-:W-:-:S02]  /*5630*/  PLOP3.LUT P2, PT, PT, PT, UP2, 0x40, 0x0 ;  /* 0x000000000000781c */ /* 0x000fc40003f4e828 */
[----:B------:R-:W-:Y:S02]  /*5640*/  FMNMX.FTZ R39, R33, R38, !PT ;  /* 0x0000002621277209 */ /* 0x000fe40007810000 */
[----:B------:R-:W-:Y:S02]  /*5650*/  ISETP.GT.AND P2, PT, R9, 0x29, P2 ;  /* 0x000000290900780c */ /* 0x000fe40001744270 */
[----:B------:R-:W-:Y:S02]  /*5660*/  FMNMX.FTZ R40, R34, R39, !PT ;  /* 0x0000002722287209 */ /* 0x000fe40007810000 */
[----:B------:R-:W-:Y:S01]  /*5670*/  FSEL R36, R42, -INF , !P0 ;  /* 0xff8000002a247808 */ /* 0x000fe20004000000 */
[----:B------:R-:W-:Y:S01]  /*5680*/  FMUL.FTZ R42, R5, UR10 ;  /* 0x0000000a052a7c20 */ /* 0x000fe20008410000 */
[----:B------:R-:W-:Y:S02]  /*5690*/  FMNMX.FTZ R41, R35, R40, !PT ;  /* 0x0000002823297209 */ /* 0x000fe40007810000 */
[----:B------:R-:W-:-:S02]  /*56a0*/  ISETP.LT.OR P2, PT, R8, 0x2a, P2 ;  /* 0x0000002a0800780c */ /* 0x000fc40001741670 */
[----:B------:R-:W-:Y:S02]  /*56b0*/  FSEL R37, R43, -INF , !P3 ;  /* 0xff8000002b257808 */ /* 0x000fe40005800000 */
[----:B------:R-:W-:Y:S02]  /*56c0*/  FMNMX.FTZ R40, R36, R41, !PT ;  /* 0x0000002924287209 */ /* 0x000fe40007810000 */
[----:B------:R-:W-:Y:S02]  /*56d0*/  FSEL R39, R47, -INF , !P2 ;  /* 0xff8000002f277808 */ /* 0x000fe40005000000 */
[----:B------:R-:W-:Y:S02]  /*56e0*/  FSETP.NEU.FTZ.AND P2, PT, R5, -INF , PT ;  /* 0xff8000000500780b */ /* 0x000fe40003f5d000 */
[----:B------:R-:W-:Y:S02]  /*56f0*/  PLOP3.LUT P0, PT, PT, PT, UP4, 0x40, 0x0 ;  /* 0x000000000000781c */ /* 0x000fe40003f0e848 */
[----:B------:R-:W-:-:S02]  /*5700*/  FSEL R38, R46, -INF , !P4 ;  /* 0xff8000002e267808 */ /* 0x000fc40006000000 */
[----:B------:R-:W-:Y:S02]  /*5710*/  FMNMX.FTZ R41, R37, R40, !PT ;  /* 0x0000002825297209 */ /* 0x000fe40007810000 */
[----:B------:R-:W-:Y:S02]  /*5720*/  PLOP3.LUT P3, PT, PT, PT, UP5, 0x40, 0x0 ;  /* 0x000000000000781c */ /* 0x000fe40003f6e858 */
[----:B------:R-:W-:Y:S02]  /*5730*/  PLOP3.LUT P4, PT, PT, PT, UP6, 0x40, 0x0 ;  /* 0x000000000000781c */ /* 0x000fe40003f8e868 */
[----:B------:R-:W-:Y:S02]  /*5740*/  FSEL R43, R42, RZ, P2 ;  /* 0x000000ff2a2b7208 */ /* 0x000fe40001000000 */
[C---:B------:R-:W-:Y:S02]  /*5750*/  ISETP.GT.AND P0, PT, R9.reuse, 0x31, P0 ;  /* 0x000000310900780c */ /* 0x040fe40000704270 */
[----:B------:R-:W-:Y:S01]  /*5760*/  FMNMX.FTZ R42, R38, R41, !PT ;  /* 0x00000029262a7209 */ /* 0x000fe20007810000 */
[--C-:B------:R-:W-:Y:S01]  /*5770*/  FFMA.FTZ R44, R6, UR10, -R43.reuse ;  /* 0x0000000a062c7c23 */ /* 0x100fe2000801082b */
[----:B------:R-:W-:Y:S01]  /*5780*/  ISETP.GT.AND P3, PT, R9, 0x38, P3 ;  /* 0x000000380900780c */ /* 0x000fe20001f64270 */
[--C-:B------:R-:W-:Y:S01]  /*5790*/  FFMA.FTZ R7, R7, UR10, -R43.reuse ;  /* 0x0000000a07077c23 */ /* 0x100fe2000801082b */
[----:B------:R-:W-:Y:S01]  /*57a0*/  ISETP.GT.AND P4, PT, R9, 0x39, P4 ;  /* 0x000000390900780c */ /* 0x000fe20002784270 */
[--C-:B------:R-:W-:Y:S01]  /*57b0*/  FFMA.FTZ R12, R12, UR10, -R43.reuse ;  /* 0x0000000a0c0c7c23 */ /* 0x100fe2000801082b */
[----:B------:R-:W-:Y:S01]  /*57c0*/  ISETP.LT.OR P0, PT, R8, 0x32, P0 ;  /* 0x000000320800780c */ /* 0x000fe20000701670 */
[----:B------:R0:W-:Y:S01]  /*57d0*/  MUFU.EX2 R46, R7 ;  /* 0x00000007002e7308 */ /* 0x0001e20000000800 */
[----:B------:R-:W-:Y:S01]  /*57e0*/  FSEL R40, R50, -INF , !P1 ;  /* 0xff80000032287808 */ /* 0x000fe20004800000 */
[--C-:B------:R-:W-:Y:S01]  /*57f0*/  FFMA.FTZ R10, R10, UR10, -R43.reuse ;  /* 0x0000000a0a0a7c23 */ /* 0x100fe2000801082b */
[----:B------:R-:W-:Y:S01]  /*5800*/  FMNMX.FTZ R9, R39, R42, !PT ;  /* 0x0000002a27097209 */ /* 0x000fe20007810000 */
[--C-:B------:R-:W-:Y:S01]  /*5810*/  FFMA.FTZ R15, R15, UR10, -R43.reuse ;  /* 0x0000000a0f0f7c23 */ /* 0x100fe2000801082b */
[----:B------:R-:W-:Y:S01]  /*5820*/  ISETP.LT.OR P3, PT, R8, 0x39, P3 ;  /* 0x000000390800780c */ /* 0x000fe20001f61670 */
[--C-:B------:R-:W-:Y:S01]  /*5830*/  FFMA.FTZ R18, R18, UR10, -R43.reuse ;  /* 0x0000000a12127c23 */ /* 0x100fe2000801082b */
[----:B------:R-:W-:Y:S01]  /*5840*/  FSEL R41, R51, -INF , !P0 ;  /* 0xff80000033297808 */ /* 0x000fe20004000000 */
[----:B------:R-:W-:Y:S01]  /*5850*/  MUFU.EX2 R47, R12 ;  /* 0x0000000c002f7308 */ /* 0x000fe20000000800 */
[----:B------:R-:W-:Y:S01]  /*5860*/  FMNMX.FTZ R6, R40, R9, !PT ;  /* 0x0000000928067209 */ /* 0x000fe20007810000 */
[--C-:B------:R-:W-:Y:S01]  /*5870*/  FFMA.FTZ R19, R19, UR10, -R43.reuse ;  /* 0x0000000a13137c23 */ /* 0x100fe2000801082b */
[----:B------:R-:W-:Y:S01]  /*5880*/  ISETP.LT.OR P4, PT, R8, 0x3a, P4 ;  /* 0x0000003a0800780c */ /* 0x000fe20002781670 */
[--C-:B------:R-:W-:Y:S01]  /*5890*/  FFMA.FTZ R8, R11, UR10, -R43.reuse ;  /* 0x0000000a0b087c23 */ /* 0x100fe2000801082b */
[----:B------:R-:W-:Y:S01]  /*58a0*/  FSEL R42, R54, -INF , !P3 ;  /* 0xff800000362a7808 */ /* 0x000fe20005800000 */
[--C-:B------:R-:W-:Y:S01]  /*58b0*/  FFMA.FTZ R20, R20, UR10, -R43.reuse ;  /* 0x0000000a14147c23 */ /* 0x100fe2000801082b */
[----:B------:R-:W-:Y:S01]  /*58c0*/  FMNMX.FTZ R9, R41, R6, !PT ;  /* 0x0000000629097209 */ /* 0x000fe20007810000 */
[----:B------:R-:W-:Y:S01]  /*58d0*/  MUFU.EX2 R45, R8 ;  /* 0x00000008002d7308 */ /* 0x000fe20000000800 */
[----:B------:R-:W-:Y:S01]  /*58e0*/  FSEL R11, R55, -INF , !P4 ;  /* 0xff800000370b7808 */ /* 0x000fe20006000000 */
[--C-:B------:R-:W-:Y:S01]  /*58f0*/  FFMA.FTZ R21, R21, UR10, -R43.reuse ;  /* 0x0000000a15157c23 */ /* 0x100fe2000801082b */
[----:B------:R-:W-:Y:S01]  /*5900*/  FMNMX.FTZ R6, R42, R9, !PT ;  /* 0x000000092a067209 */ /* 0x000fe20007810000 */
[--C-:B------:R-:W-:Y:S01]  /*5910*/  FFMA.FTZ R22, R22, UR10, -R43.reuse ;  /* 0x0000000a16167c23 */ /* 0x100fe2000801082b */
[----:B0-----:R-:W-:Y:S01]  /*5920*/  LEA.HI R7, R17, R16, RZ, 0x4 ;  /* 0x0000001011077211 */ /* 0x001fe200078f20ff */
[--C-:B------:R-:W-:Y:S01]  /*5930*/  FFMA.FTZ R23, R23, UR10, -R43.reuse ;  /* 0x0000000a17177c23 */ /* 0x100fe2000801082b */
[----:B------:R-:W-:Y:S01]  /*5940*/  FMNMX.FTZ R6, R11, R6, !PT ;  /* 0x000000060b067209 */ /* 0x000fe20007810000 */
[----:B------:R-:W-:Y:S01]  /*5950*/  MUFU.EX2 R154, R10 ;  /* 0x0000000a009a7308 */ /* 0x000fe20000000800 */
[--C-:B------:R-:W-:Y:S01]  /*5960*/  FFMA.FTZ R24, R24, UR10, -R43.reuse ;  /* 0x0000000a18187c23 */ /* 0x100fe2000801082b */
[--C-:B------:R-:W-:Y:S01]  /*5970*/  FFMA.FTZ R25, R25, UR10, -R43.reuse ;  /* 0x0000000a19197c23 */ /* 0x100fe2000801082b */
[--C-:B------:R-:W-:Y:S01]  /*5980*/  FFMA.FTZ R26, R26, UR10, -R43.reuse ;  /* 0x0000000a1a1a7c23 */ /* 0x100fe2000801082b */
[----:B------:R-:W0:Y:S01]  /*5990*/  SHFL.BFLY PT, R9, R6, 0x2, 0x1f ;  /* 0x0c401f0006097f89 */ /* 0x000e2200000e0000 */
[----:B------:R-:W-:-:S03]  /*59a0*/  FFMA.FTZ R27, R27, UR10, -R43 ;  /* 0x0000000a1b1b7c23 */ /* 0x000fc6000801082b */
[----:B------:R-:W1:Y:S08]  /*59b0*/  MUFU.EX2 R44, R44 ;  /* 0x0000002c002c7308 */ /* 0x000e700000000800 */
[----:B------:R-:W-:Y:S08]  /*59c0*/  MUFU.EX2 R15, R15 ;  /* 0x0000000f000f7308 */ /* 0x000ff00000000800 */
[----:B------:R-:W2:Y:S01]  /*59d0*/  MUFU.EX2 R18, R18 ;  /* 0x0000001200127308 */ /* 0x000ea20000000800 */
[----:B-1----:R-:W-:-:S02]  /*59e0*/  F2FP.F16.F32.PACK_AB R152, R45, R44 ;  /* 0x0000002c2d98723e */ /* 0x002fc400000000ff */
[----:B0-----:R-:W-:-:S05]  /*59f0*/  FMNMX.FTZ R9, R6, R9, !PT ;  /* 0x0000000906097209 */ /* 0x001fca0007810000 */
[----:B------:R-:W-:Y:S01]  /*5a00*/  MUFU.EX2 R19, R19 ;  /* 0x0000001300137308 */ /* 0x000fe20000000800 */
[----:B------:R-:W0:Y:S07]  /*5a10*/  SHFL.BFLY PT, R6, R9, 0x1, 0x1f ;  /* 0x0c201f0009067f89 */ /* 0x000e2e00000e0000 */
[----:B------:R-:W1:Y:S01]  /*5a20*/  MUFU.EX2 R20, R20 ;  /* 0x0000001400147308 */ /* 0x000e620000000800 */
[----:B--2---:R-:W-:-:S07]  /*5a30*/  F2FP.F16.F32.PACK_AB R156, R18, R15 ;  /* 0x0000000f129c723e */ /* 0x004fce00000000ff */
[----:B------:R-:W-:Y:S08]  /*5a40*/  MUFU.EX2 R21, R21 ;  /* 0x0000001500157308 */ /* 0x000ff00000000800 */
[----:B------:R-:W-:Y:S01]  /*5a50*/  MUFU.EX2 R22, R22 ;  /* 0x0000001600167308 */ /* 0x000fe20000000800 */
[----:B0-----:R-:W-:Y:S02]  /*5a60*/  FMNMX.FTZ R6, R9, R6, !PT ;  /* 0x0000000609067209 */ /* 0x001fe40007810000 */
[----:B------:R-:W-:-:S02]  /*5a70*/  LOP3.LUT R9, R7, 0xfffffff0, RZ, 0xc0, !PT ;  /* 0xfffffff007097812 */ /* 0x000fc400078ec0ff */
[C---:B------:R-:W-:Y:S01]  /*5a80*/  FSETP.NEU.FTZ.AND P0, PT, R6.reuse, -INF , PT ;  /* 0xff8000000600780b */ /* 0x040fe20003f1d000 */
[----:B------:R-:W-:Y:S01]  /*5a90*/  FMUL.FTZ R8, R6, UR10 ;  /* 0x0000000a06087c20 */ /* 0x000fe20008410000 */
[----:B-1----:R-:W-:Y:S01]  /*5aa0*/  F2FP.F16.F32.PACK_AB R158, R20, R19 ;  /* 0x00000013149e723e */ /* 0x002fe200000000ff */
[----:B------:R-:W-:Y:S01]  /*5ab0*/  IMAD.IADD R9, R16, 0x1, -R9 ;  /* 0x0000000110097824 */ /* 0x000fe200078e0a09 */
[----:B------:R-:W-:Y:S01]  /*5ac0*/  LEA.HI R16, R17, R16, RZ, 0x5 ;  /* 0x0000001011107211 */ /* 0x000fe200078f28ff */
[----:B------:R-:W-:Y:S01]  /*5ad0*/  MUFU.EX2 R23, R23 ;  /* 0x0000001700177308 */ /* 0x000fe20000000800 */
[----:B------:R-:W-:Y:S02]  /*5ae0*/  FSEL R12, R8, RZ, P0 ;  /* 0x000000ff080c7208 */ /* 0x000fe40000000000 */
[----:B------:R-:W-:Y:S01]  /*5af0*/  SHF.R.S32.HI R8, RZ, 0x1f, R9 ;  /* 0x0000001fff087819 */ /* 0x000fe20000011409 */
[----:B------:R-:W-:Y:S02]  /*5b00*/  IMAD.SHL.U32 R16, R16, 0x20, RZ ;  /* 0x0000002010107824 */ /* 0x000fe400078e00ff */
[--C-:B------:R-:W-:Y:S01]  /*5b10*/  FFMA.FTZ R28, R28, UR10, -R12.reuse ;  /* 0x0000000a1c1c7c23 */ /* 0x100fe2000801080c */
[----:B------:R-:W-:Y:S01]  /*5b20*/  LEA.HI R8, R8, R9, RZ, 0x3 ;  /* 0x0000000908087211 */ /* 0x000fe200078f18ff */
[--C-:B------:R-:W-:Y:S01]  /*5b30*/  FFMA.FTZ R29, R29, UR10, -R12.reuse ;  /* 0x0000000a1d1d7c23 */ /* 0x100fe2000801080c */
[--C-:B------:R-:W-:Y:S01]  /*5b40*/  FFMA.FTZ R30, R30, UR10, -R12.reuse ;  /* 0x0000000a1e1e7c23 */ /* 0x100fe2000801080c */
[--C-:B------:R-:W-:Y:S01]  /*5b50*/  FFMA.FTZ R31, R31, UR10, -R12.reuse ;  /* 0x0000000a1f1f7c23 */ /* 0x100fe2000801080c */
[C---:B------:R-:W-:Y:S01]  /*5b60*/  LOP3.LUT R10, R8.reuse, 0xfffffff8, RZ, 0xc0, !PT ;  /* 0xfffffff8080a7812 */ /* 0x040fe200078ec0ff */
[----:B------:R-:W-:Y:S01]  /*5b70*/  MUFU.EX2 R28, R28 ;  /* 0x0000001c001c7308 */ /* 0x000fe20000000800 */
[----:B------:R-:W-:Y:S01]  /*5b80*/  SHF.L.U32 R17, R8, 0x6, RZ ;  /* 0x0000000608117819 */ /* 0x000fe200000006ff */
[--C-:B------:R-:W-:Y:S01]  /*5b90*/  FFMA.FTZ R32, R32, UR10, -R12.reuse ;  /* 0x0000000a20207c23 */ /* 0x100fe2000801080c */
[----:B------:R-:W-:Y:S01]  /*5ba0*/  IADD3 R10, R9, -R10, RZ ;  /* 0x8000000a090a7210 */ /* 0x000fe20007ffe0ff */
[--C-:B------:R-:W-:Y:S01]  /*5bb0*/  FFMA.FTZ R33, R33, UR10, -R12.reuse ;  /* 0x0000000a21217c23 */ /* 0x100fe2000801080c */
[----:B------:R-:W-:Y:S01]  /*5bc0*/  SHF.R.S32.HI R9, RZ, 0x4, R7 ;  /* 0x00000004ff097819 */ /* 0x000fe20000011407 */
[--C-:B------:R-:W-:Y:S01]  /*5bd0*/  FFMA.FTZ R34, R34, UR10, -R12.reuse ;  /* 0x0000000a22227c23 */ /* 0x100fe2000801080c */
[----:B------:R-:W-:Y:S01]  /*5be0*/  LOP3.LUT R17, R17, 0x7ffffe00, RZ, 0xc0, !PT ;  /* 0x7ffffe0011117812 */ /* 0x000fe200078ec0ff */
[----:B------:R-:W-:Y:S01]  /*5bf0*/  IMAD.SHL.U32 R7, R10, 0x40, RZ ;  /* 0x000000400a077824 */ /* 0x000fe200078e00ff */
[----:B------:R-:W0:Y:S01]  /*5c00*/  MUFU.EX2 R29, R29 ;  /* 0x0000001d001d7308 */ /* 0x000e220000000800 */
[----:B------:R-:W-:Y:S01]  /*5c10*/  IMAD.SHL.U32 R48, R9, 0x8, RZ ;  /* 0x0000000809307824 */ /* 0x000fe200078e00ff */
[----:B------:R-:W-:Y:S01]  /*5c20*/  LOP3.LUT R9, R16, 0x7ffffc00, RZ, 0xc0, !PT ;  /* 0x7ffffc0010097812 */ /* 0x000fe200078ec0ff */
[--C-:B------:R-:W-:Y:S01]  /*5c30*/  FFMA.FTZ R35, R35, UR10, -R12.reuse ;  /* 0x0000000a23237c23 */ /* 0x100fe2000801080c */
[----:B------:R-:W-:Y:S01]  /*5c40*/  LOP3.LUT R7, R7, 0x1c0, RZ, 0xc0, !PT ;  /* 0x000001c007077812 */ /* 0x000fe200078ec0ff */
[--C-:B------:R-:W-:Y:S01]  /*5c50*/  FFMA.FTZ R36, R36, UR10, -R12.reuse ;  /* 0x0000000a24247c23 */ /* 0x100fe2000801080c */
[--C-:B------:R-:W-:Y:S01]  /*5c60*/  FFMA.FTZ R37, R37, UR10, -R12.reuse ;  /* 0x0000000a25257c23 */ /* 0x100fe2000801080c */
[----:B------:R-:W-:Y:S01]  /*5c70*/  FFMA.FTZ R38, R38, UR10, -R12 ;  /* 0x0000000a26267c23 */ /* 0x000fe2000801080c */
[----:B------:R-:W-:Y:S01]  /*5c80*/  LOP3.LUT R48, R7, 0x8, R48, 0xf8, !PT ;  /* 0x0000000807307812 */ /* 0x000fe200078ef830 */
[----:B------:R-:W1:Y:S01]  /*5c90*/  MUFU.EX2 R30, R30 ;  /* 0x0000001e001e7308 */ /* 0x000e620000000800 */
[----:B------:R-:W-:Y:S01]  /*5ca0*/  SHF.R.U32.HI R7, RZ, 0x3, R7 ;  /* 0x00000003ff077819 */ /* 0x000fe20000011607 */
[--C-:B------:R-:W-:Y:S01]  /*5cb0*/  FFMA.FTZ R39, R39, UR10, -R12.reuse ;  /* 0x0000000a27277c23 */ /* 0x100fe2000801080c */
[--C-:B------:R-:W-:Y:S01]  /*5cc0*/  FFMA.FTZ R40, R40, UR10, -R12.reuse ;  /* 0x0000000a28287c23 */ /* 0x100fe2000801080c */
[--C-:B------:R-:W-:Y:S01]  /*5cd0*/  FFMA.FTZ R41, R41, UR10, -R12.reuse ;  /* 0x0000000a29297c23 */ /* 0x100fe2000801080c */
[----:B------:R-:W-:Y:S01]  /*5ce0*/  LOP3.LUT R48, R48, R7, RZ, 0x3c, !PT ;  /* 0x0000000730307212 */ /* 0x000fe200078e3cff */
[----:B------:R-:W-:Y:S01]  /*5cf0*/  FADD.FTZ R7, R44, R45 ;  /* 0x0000002d2c077221 */ /* 0x000fe20000010000 */
[----:B------:R-:W-:Y:S01]  /*5d00*/  LOP3.LUT P0, RZ, R10, 0x2, RZ, 0xc0, !PT ;  /* 0x000000020aff7812 */ /* 0x000fe2000780c0ff */
[----:B------:R-:W2:Y:S01]  /*5d10*/  MUFU.EX2 R31, R31 ;  /* 0x0000001f001f7308 */ /* 0x000ea20000000800 */
[----:B------:R-:W-:Y:S01]  /*5d20*/  IADD3 R48, R48, R17, R9 ;  /* 0x0000001130307210 */ /* 0x000fe20007ffe009 */
[----:B------:R-:W-:Y:S01]  /*5d30*/  FADD.FTZ R8, R154, R7 ;  /* 0x000000079a087221 */ /* 0x000fe20000010000 */
[----:B0-----:R-:W-:Y:S01]  /*5d40*/  FADD.FTZ R9, R28, R29 ;  /* 0x0000001d1c097221 */ /* 0x001fe20000010000 */
[----:B------:R-:W-:Y:S01]  /*5d50*/  LOP3.LUT P1, RZ, R10, 0x4, RZ, 0xc0, !PT ;  /* 0x000000040aff7812 */ /* 0x000fe2000782c0ff */
[----:B------:R-:W-:Y:S01]  /*5d60*/  FFMA.FTZ R42, R42, UR10, -R12 ;  /* 0x0000000a2a2a7c23 */ /* 0x000fe2000801080c */
[C---:B------:R-:W-:Y:S01]  /*5d70*/  FADD.FTZ R8, R47.reuse, R8 ;  /* 0x000000082f087221 */ /* 0x040fe20000010000 */
[----:B------:R-:W-:Y:S01]  /*5d80*/  F2FP.F16.F32.PACK_AB R154, R47, R154 ;  /* 0x0000009a2f9a723e */ /* 0x000fe200000000ff */
[----:B------:R-:W0:Y:S01]  /*5d90*/  MUFU.EX2 R32, R32 ;  /* 0x0000002000207308 */ /* 0x000e220000000800 */
[----:B------:R-:W-:Y:S01]  /*5da0*/  F2FP.F16.F32.PACK_AB R153, R29, R28 ;  /* 0x0000001c1d99723e */ /* 0x000fe200000000ff */
[----:B------:R-:W-:Y:S01]  /*5db0*/  FADD.FTZ R7, R15, R8 ;  /* 0x000000080f077221 */ /* 0x000fe20000010000 */
[----:B------:R-:W-:Y:S01]  /*5dc0*/  IMAD.MOV.U32 R15, RZ, RZ, 0x20 ;  /* 0x00000020ff0f7424 */ /* 0x000fe200078e00ff */
[----:B------:R-:W-:-:S02]  /*5dd0*/  F2FP.F16.F32.PACK_AB R160, R22, R21 ;  /* 0x0000001516a0723e */ /* 0x000fc400000000ff */
[----:B------:R-:W-:Y:S01]  /*5de0*/  FADD.FTZ R8, R18, R7 ;  /* 0x0000000712087221 */ /* 0x000fe20000010000 */
[----:B------:R-:W-:Y:S01]  /*5df0*/  FFMA.FTZ R7, R11, UR10, -R12 ;  /* 0x0000000a0b077c23 */ /* 0x000fe2000801080c */
[----:B------:R-:W3:Y:S01]  /*5e00*/  MUFU.EX2 R33, R33 ;  /* 0x0000002100217308 */ /* 0x000ee20000000800 */
[----:B------:R-:W-:Y:S01]  /*5e10*/  LEA R12, R48, UR37, 0x1 ;  /* 0x00000025300c7c11 */ /* 0x000fe2000f8e08ff */
[----:B------:R-:W-:Y:S01]  /*5e20*/  FADD.FTZ R17, R19, R8 ;  /* 0x0000000813117221 */ /* 0x000fe20000010000 */
[----:B-1----:R-:W-:Y:S01]  /*5e30*/  FADD.FTZ R8, R30, R9 ;  /* 0x000000091e087221 */ /* 0x002fe20000010000 */
[C---:B--2---:R-:W-:Y:S02]  /*5e40*/  F2FP.F16.F32.PACK_AB R155, R31.reuse, R30 ;  /* 0x0000001e1f9b723e */ /* 0x044fe400000000ff */
[----:B------:R-:W-:Y:S01]  /*5e50*/  FADD.FTZ R10, R20, R17 ;  /* 0x00000011140a7221 */ /* 0x000fe20000010000 */
[----:B------:R-:W-:Y:S01]  /*5e60*/  FADD.FTZ R9, R31, R8 ;  /* 0x000000081f097221 */ /* 0x000fe20000010000 */
[----:B------:R-:W1:Y:S01]  /*5e70*/  MUFU.EX2 R34, R34 ;  /* 0x0000002200227308 */ /* 0x000e620000000800 */
[----:B------:R2:W-:Y:S01]  /*5e80*/  STSM.16.M88.4 [R12+0x26800], R152 ;  /* 0x026800980c007844 */ /* 0x0005e20000000200 */
[----:B------:R-:W-:Y:S01]  /*5e90*/  FADD.FTZ R11, R21, R10 ;  /* 0x0000000a150b7221 */ /* 0x000fe20000010000 */
[----:B0-----:R-:W-:Y:S01]  /*5ea0*/  FADD.FTZ R8, R32, R9 ;  /* 0x0000000920087221 */ /* 0x001fe20000010000 */
[----:B------:R-:W-:-:S02]  /*5eb0*/  VIADD R10, R12, 0x26800 ;  /* 0x000268000c0a7836 */ /* 0x000fc40000000000 */
[----:B------:R-:W-:Y:S01]  /*5ec0*/  FADD.FTZ R16, R22, R11 ;  /* 0x0000000b16107221 */ /* 0x000fe20000010000 */
[----:B------:R-:W-:Y:S01]  /*5ed0*/  VIADD R11, R12, 0x26840 ;  /* 0x000268400c0b7836 */ /* 0x000fe20000000000 */
[----:B------:R-:W0:Y:S01]  /*5ee0*/  MUFU.EX2 R35, R35 ;  /* 0x0000002300237308 */ /* 0x000e220000000800 */
[----:B---3--:R-:W-:Y:S01]  /*5ef0*/  FADD.FTZ R9, R33, R8 ;  /* 0x0000000821097221 */ /* 0x008fe20000010000 */
[----:B------:R-:W-:Y:S01]  /*5f00*/  FADD.FTZ R17, R23, R16 ;  /* 0x0000001017117221 */ /* 0x000fe20000010000 */
[----:B------:R-:W-:Y:S02]  /*5f10*/  @P1 IADD3 R11, R10, -0x40, RZ ;  /* 0xffffffc00a0b1810 */ /* 0x000fe40007ffe0ff */
[----:B------:R-:W-:-:S03]  /*5f20*/  F2FP.F16.F32.PACK_AB R157, R33, R32 ;  /* 0x00000020219d723e */ /* 0x000fc600000000ff */
[----:B------:R-:W3:Y:S01]  /*5f30*/  MUFU.EX2 R36, R36 ;  /* 0x0000002400247308 */ /* 0x000ee20000000800 */
[----:B-1----:R-:W-:-:S07]  /*5f40*/  FADD.FTZ R8, R34, R9 ;  /* 0x0000000922087221 */ /* 0x002fce0000010000 */
[----:B------:R-:W1:Y:S01]  /*5f50*/  MUFU.EX2 R37, R37 ;  /* 0x0000002500257308 */ /* 0x000e620000000800 */
[C---:B0-----:R-:W-:Y:S01]  /*5f60*/  FADD.FTZ R9, R35.reuse, R8 ;  /* 0x0000000823097221 */ /* 0x041fe20000010000 */
[----:B------:R-:W-:-:S06]  /*5f70*/  F2FP.F16.F32.PACK_AB R159, R35, R34 ;  /* 0x00000022239f723e */ /* 0x000fcc00000000ff */
[----:B------:R-:W0:Y:S01]  /*5f80*/  MUFU.EX2 R38, R38 ;  /* 0x0000002600267308 */ /* 0x000e220000000800 */
[----:B---3--:R-:W-:Y:S01]  /*5f90*/  FADD.FTZ R8, R36, R9 ;  /* 0x0000000924087221 */ /* 0x008fe20000010000 */
[----:B------:R-:W-:-:S05]  /*5fa0*/  SEL R9, R15, 0xffffffe0, !P0 ;  /* 0xffffffe00f097807 */ /* 0x000fca0004000000 */
[----:B------:R-:W-:Y:S01]  /*5fb0*/  IMAD.IADD R10, R10, 0x1, R9 ;  /* 0x000000010a0a7824 */ /* 0x000fe200078e0209 */
[----:B------:R-:W3:Y:S01]  /*5fc0*/  MUFU.EX2 R24, R24 ;  /* 0x0000001800187308 */ /* 0x000ee20000000800 */
[C---:B-1----:R-:W-:Y:S01]  /*5fd0*/  FADD.FTZ R15, R37.reuse, R8 ;  /* 0x00000008250f7221 */ /* 0x042fe20000010000 */
[----:B------:R-:W-:Y:S01]  /*5fe0*/  F2FP.F16.F32.PACK_AB R161, R37, R36 ;  /* 0x0000002425a1723e */ /* 0x000fe200000000ff */
[----:B------:R-:W-:Y:S01]  /*5ff0*/  IMAD.IADD R9, R9, 0x1, R11 ;  /* 0x0000000109097824 */ /* 0x000fe200078e020b */
[----:B------:R2:W-:Y:S04]  /*6000*/  STSM.16.M88.4 [R10], R156 ;  /* 0x0000009c0a007844 */ /* 0x0005e80000000200 */
[----:B------:R-:W1:Y:S01]  /*6010*/  MUFU.EX2 R39, R39 ;  /* 0x0000002700277308 */ /* 0x000e620000000800 */
[----:B0-----:R-:W-:-:S07]  /*6020*/  FADD.FTZ R8, R38, R15 ;  /* 0x0000000f26087221 */ /* 0x001fce0000010000 */
[----:B------:R-:W-:Y:S01]  /*6030*/  MUFU.EX2 R25, R25 ;  /* 0x0000001900197308 */ /* 0x000fe20000000800 */
[C---:B---3--:R-:W-:Y:S01]  /*6040*/  F2FP.F16.F32.PACK_AB R162, R24.reuse, R23 ;  /* 0x0000001718a2723e */ /* 0x048fe200000000ff */
[----:B------:R-:W-:-:S06]  /*6050*/  FADD.FTZ R24, R24, R17 ;  /* 0x0000001118187221 */ /* 0x000fcc0000010000 */
[----:B------:R-:W0:Y:S01]  /*6060*/  MUFU.EX2 R26, R26 ;  /* 0x0000001a001a7308 */ /* 0x000e220000000800 */
[C---:B-1----:R-:W-:Y:S01]  /*6070*/  F2FP.F16.F32.PACK_AB R163, R39.reuse, R38 ;  /* 0x0000002627a3723e */ /* 0x042fe200000000ff */
[----:B------:R-:W-:-:S04]  /*6080*/  FADD.FTZ R39, R39, R8 ;  /* 0x0000000827277221 */ /* 0x000fc80000010000 */
[----:B------:R2:W-:Y:S02]  /*6090*/  STSM.16.M88.4 [R11], R160 ;  /* 0x000000a00b007844 */ /* 0x0005e40000000200 */
[----:B------:R-:W-:Y:S08]  /*60a0*/  MUFU.EX2 R40, R40 ;  /* 0x0000002800287308 */ /* 0x000ff00000000800 */
[----:B------:R-:W1:Y:S01]  /*60b0*/  MUFU.EX2 R41, R41 ;  /* 0x0000002900297308 */ /* 0x000e620000000800 */
[----:B0-----:R-:W-:Y:S01]  /*60c0*/  F2FP.F16.F32.PACK_AB R164, R26, R25 ;  /* 0x000000191aa4723e */ /* 0x001fe200000000ff */
[----:B------:R-:W-:-:S04]  /*60d0*/  FADD.FTZ R25, R25, R24 ;  /* 0x0000001819197221 */ /* 0x000fc80000010000 */
[----:B------:R-:W-:Y:S02]  /*60e0*/  FADD.FTZ R26, R26, R25 ;  /* 0x000000191a1a7221 */ /* 0x000fe40000010000 */
[----:B------:R-:W0:Y:S08]  /*60f0*/  MUFU.EX2 R27, R27 ;  /* 0x0000001b001b7308 */ /* 0x000e300000000800 */
[----:B------:R-:W-:Y:S01]  /*6100*/  MUFU.EX2 R42, R42 ;  /* 0x0000002a002a7308 */ /* 0x000fe20000000800 */
[----:B-1----:R-:W-:Y:S01]  /*6110*/  F2FP.F16.F32.PACK_AB R165, R41, R40 ;  /* 0x0000002829a5723e */ /* 0x002fe200000000ff */
[----:B------:R-:W-:-:S04]  /*6120*/  FADD.FTZ R40, R40, R39 ;  /* 0x0000002728287221 */ /* 0x000fc80000010000 */
[----:B------:R-:W-:Y:S02]  /*6130*/  FADD.FTZ R41, R41, R40 ;  /* 0x0000002829297221 */ /* 0x000fe40000010000 */
[----:B------:R-:W1:Y:S01]  /*6140*/  MUFU.EX2 R7, R7 ;  /* 0x0000000700077308 */ /* 0x000e620000000800 */
[----:B0-----:R-:W-:Y:S01]  /*6150*/  F2FP.F16.F32.PACK_AB R166, R46, R27 ;  /* 0x0000001b2ea6723e */ /* 0x001fe200000000ff */
[----:B------:R-:W-:-:S04]  /*6160*/  FADD.FTZ R27, R27, R26 ;  /* 0x0000001a1b1b7221 */ /* 0x000fc80000010000 */
[----:B------:R-:W-:Y:S01]  /*6170*/  FADD.FTZ R8, R46, R27 ;  /* 0x0000001b2e087221 */ /* 0x000fe20000010000 */
[----:B-1----:R-:W-:Y:S01]  /*6180*/  F2FP.F16.F32.PACK_AB R167, R7, R42 ;  /* 0x0000002a07a7723e */ /* 0x002fe200000000ff */
[----:B------:R-:W-:-:S04]  /*6190*/  FADD.FTZ R42, R42, R41 ;  /* 0x000000292a2a7221 */ /* 0x000fc80000010000 */
[----:B------:R2:W-:Y:S01]  /*61a0*/  STSM.16.M88.4 [R9], R164 ;  /* 0x000000a409007844 */ /* 0x0005e20000000200 */
[----:B------:R-:W-:Y:S01]  /*61b0*/  FADD.FTZ R7, R7, R42 ;  /* 0x0000002a07077221 */ /* 0x000fe20000010000 */
[----:B------:R-:W-:Y:S06]  /*61c0*/  @!P5 BRA `(.L_x_4778) ;  /* 0x000000000004d947 */ /* 0x000fec0003800000 */
[----:B------:R-:W-:Y:S01]  /*61d0*/  BPT.TRAP 0x1 ;  /* 0x000000040000795c */ /* 0x000fe20000300000 */
.L_x_4778:
[----:B------:R0:W1:Y:S01]  /*61e0*/  SYNCS.PHASECHK.TRANS64.TRYWAIT P0, [UR37+0x28c50], R14 ;  /* 0x028c500eff0075a7 */ /* 0x0000620008000165 */
[----:B------:R-:W-:Y:S05]  /*61f0*/  @!P5 BRA `(.L_x_4779) ;  /* 0x000000000004d947 */ /* 0x000fea0003800000 */
[----:B------:R-:W-:Y:S01]  /*6200*/  BPT.TRAP 0x1 ;  /* 0x000000040000795c */ /* 0x000fe20000300000 */
.L_x_4779:
[----:B-1----:R-:W-:Y:S05]  /*6210*/  @P0 BRA `(.L_x_4780) ;  /* 0x0000000000080947 */ /* 0x002fea0003800000 */
[----:B------:R-:W1:Y:S02]  /*6220*/  SYNCS.PHASECHK.TRANS64.TRYWAIT P0, [UR37+0x28c50], R14 ;  /* 0x028c500eff0075a7 */ /* 0x000e640008000165 */
[----:B-1----:R-:W-:Y:S05]  /*6230*/  @!P0 BRA `(.L_x_4781) ;  /* 0x000000f000948947 */ /* 0x002fea0003800000 */
.L_x_4780:
[----:B------:R-:W-:Y:S01]  /*6240*/  WARPGROUP.ARRIVE ;  /* 0x00000000000079c5 */ /* 0x000fe20000000000 */
[----:B------:R-:W-:Y:S01]  /*6250*/  UMOV UR14, UR36 ;  /* 0x00000024000e7c82 */ /* 0x000fe20008000000 */
[----:B------:R-:W-:Y:S01]  /*6260*/  UMOV UR15, 0x40000040 ;  /* 0x40000040000f7882 */ /* 0x000fe20000000000 */
[----:B------:R-:W-:Y:S01]  /*6270*/  PLOP3.LUT P0, PT, PT, PT, UP1, 0x40, 0x0 ;  /* 0x000000000000781c */ /* 0x000fe20003f0e818 */
[----:B------:R-:W-:Y:S01]  /*6280*/  @UP0 ULDC UR23, c[0x0][0x450] ;  /* 0x0001140000170ab9 */ /* 0x000fe20000000800 */
[----:B-1----:R-:W-:Y:S01]  /*6290*/  @!P6 VIADD R13, R13, 0x28c60 ;  /* 0x00028c600d0de836 */ /* 0x002fe20000000000 */
[----:B------:R-:W-:Y:S01]  /*62a0*/  HGMMA.64x256x16.F32 R24, R152, gdesc[UR12].tnspB, RZ, !UPT, gsb0 ;  /* 0x43e0000c98187df0 */ /* 0x000fe2000c0008ff */
[----:B------:R-:W-:Y:S01]  /*62b0*/  UIADD3 UR14, UR36, 0x80, URZ ;  /* 0x00000080240e7890 */ /* 0x000fe2000fffe03f */
[----:B------:R-:W-:Y:S01]  /*62c0*/  UMOV UR15, 0x40000040 ;  /* 0x40000040000f7882 */ /* 0x000fe20000000000 */
[----:B------:R-:W-:Y:S01]  /*62d0*/  UIMAD UR22, UR39, UR11, -UR18 ;  /* 0x0000000b271672a4 */ /* 0x000fe2000f8e0a12 */
[----:B------:R-:W-:Y:S01]  /*62e0*/  @!P6 PRMT R13, RZ, 0x654, R13 ;  /* 0x00000654ff0de816 */ /* 0x000fe2000000000d */
[----:B------:R-:W-:Y:S01]  /*62f0*/  UIADD3 UR42, UR42, -0x2, URZ ;  /* 0xfffffffe2a2a7890 */ /* 0x000fe2000fffe03f */
[----:B------:R-:W-:-:S02]  /*6300*/  WARPGROUP.DEPBAR.LE gsb0, 0x0 ;  /* 0x00008000000079c5 */ /* 0x000fc40000010000 */
        /* <DEDUP_REMOVED lines=15> */
[----:B------:R-:W1:Y:S02]  /*6400*/  S2UR UR14, SR_CTAID.X ;  /* 0x00000000000e79c3 */ /* 0x000e640000002500 */
[----:B-1----:R-:W-:-:S03]  /*6410*/  USHF.L.U32 UR19, UR14, 0x6, URZ ;  /* 0x000000060e137899 */ /* 0x002fc6000800063f */
[----:B------:R-:W-:Y:S02]  /*6420*/  @UP0 ULDC UR14, c[0x0][0x44c] ;  /* 0x00011300000e0ab9 */ /* 0x000fe40000000800 */
[----:B------:R-:W-:-:S04]  /*6430*/  UIMAD.WIDE.U32 UR14, UR19, UR14, URZ ;  /* 0x0000000e130e72a5 */ /* 0x000fc8000f8e003f */
[----:B------:R-:W-:-:S04]  /*6440*/  @UP0 USHF.R.U32.HI UR19, URZ, UR23, UR15 ;  /* 0x000000173f130299 */ /* 0x000fc8000801160f */
[----:B------:R-:W-:-:S04]  /*6450*/  UIADD3 UR14, UR22, UR19, URZ ;  /* 0x00000013160e7290 */ /* 0x000fc8000fffe03f */
[----:B------:R-:W-:Y:S01]  /*6460*/  UIADD3 UR4, UR14, UR4, URZ ;  /* 0x000000040e047290 */ /* 0x000fe2000fffe03f */
        /* <DEDUP_REMOVED lines=21> */
.L_x_4783:
[----:B------:R-:W-:-:S11]  /*65c0*/  UISETP.NE.AND UP2, UPT, UR5, 0x1, UPT ;  /* 0x000000010500788c */ /* 0x000fd6000bf45270 */
[----:B------:R-:W-:Y:S02]  /*65d0*/  @UP2 ULDC.64 UR22, c[0x0][0x9e8] ;  /* 0x00027a0000162ab9 */ /* 0x000fe40000000a00 */
[----:B------:R-:W-:-:S04]  /*65e0*/  UIMAD.WIDE.U32 UR14, UR19, UR22, URZ ;  /* 0x00000016130e72a5 */ /* 0x000fc8000f8e003f */
[----:B------:R-:W-:-:S12]  /*65f0*/  @UP2 USHF.R.U32.HI UR19, URZ, UR23, UR15 ;  /* 0x000000173f132299 */ /* 0x000fd8000801160f */
.L_x_4784:
[----:B------:R-:W-:-:S04]  /*6600*/  UIMAD UR5, UR19, UR5, UR5 ;  /* 0x00000005130572a4 */ /* 0x000fc8000f8e0205 */
[----:B------:R-:W-:-:S04]  /*6610*/  UISETP.LT.AND UP2, UPT, UR4, UR5, UPT ;  /* 0x000000050400728c */ /* 0x000fc8000bf41270 */
[----:B------:R-:W-:-:S12]  /*6620*/  USEL UR4, UR4, UR5, UP2 ;  /* 0x0000000504047287 */ /* 0x000fd80009000000 */
.L_x_4782:
[----:B------:R-:W-:-:S04]  /*6630*/  USHF.R.S32.HI UR5, URZ, 0x1f, UR4 ;  /* 0x0000001f3f057899 */ /* 0x000fc80008011404 */
[----:B------:R-:W-:-:S03]  /*6640*/  ULEA.HI UR5, UR5, UR4, URZ, 0x6 ;  /* 0x0000000405057291 */ /* 0x000fc6000f8f303f */
[----:B------:R-:W-:Y:S01]  /*6650*/  UMOV UR4, URZ ;  /* 0x0000003f00047c82 */ /* 0x000fe20008000000 */
[----:B------:R-:W-:-:S04]  /*6660*/  USHF.R.S32.HI UR5, URZ, 0x6, UR5 ;  /* 0x000000063f057899 */ /* 0x000fc80008011405 */
[----:B------:R-:W-:-:S04]  /*6670*/  UISETP.LT.AND UP2, UPT, UR38, UR5, UPT ;  /* 0x000000052600728c */ /* 0x000fc8000bf41270 */
[----:B------:R-:W-:-:S03]  /*6680*/  USEL UR25, UR38, UR5, !UP2 ;  /* 0x0000000526197287 */ /* 0x000fc6000d000000 */
[----:B------:R-:W-:Y:S01]  /*6690*/  UMOV UR5, URZ ;  /* 0x0000003f00057c82 */ /* 0x000fe20008000000 */
[----:B------:R-:W-:-:S06]  /*66a0*/  UISETP.GE.AND UP2, UPT, UR42, UR25, UPT ;  /* 0x000000192a00728c */ /* 0x000fcc000bf46270 */
[----:B------:R-:W-:-:S13]  /*66b0*/  PLOP3.LUT P0, PT, PT, PT, UP2, 0x80, 0x0 ;  /* 0x000000000000781c */ /* 0x000fda0003f0f028 */
[----:B------:R-:W-:Y:S05]  /*66c0*/  @!P0 BRA `(.L_x_4785) ;  /* 0x00000028000c8947 */ /* 0x000fea0003800000 */
[----:B------:R-:W-:Y:S01]  /*66d0*/  UMOV UR5, URZ ;  /* 0x0000003f00057c82 */ /* 0x000fe20008000000 */
[----:B------:R-:W-:Y:S01]  /*66e0*/  UMOV UR24, URZ ;  /* 0x0000003f00187c82 */ /* 0x000fe20008000000 */
[----:B------:R-:W-:Y:S01]  /*66f0*/  ULDC UR30, c[0x0][0x9e4] ;  /* 0x00027900001e7ab9 */ /* 0x000fe20000000800 */
[----:B------:R-:W-:Y:S01]  /*6700*/  ULDC UR28, c[0x0][0x288] ;  /* 0x0000a200001c7ab9 */ /* 0x000fe20000000800 */
[----:B------:R-:W-:Y:S01]  /*6710*/  ULDC UR27, c[0x0][0x2f0] ;  /* 0x0000bc00001b7ab9 */ /* 0x000fe20000000800 */
[----:B------:R-:W-:Y:S01]  /*6720*/  ULDC UR31, c[0x0][0x9d8] ;  /* 0x00027600001f7ab9 */ /* 0x000fe20000000800 */
[----:B------:R-:W-:Y:S01]  /*6730*/  ULDC UR26, c[0x0][0x988] ;  /* 0x00026200001a7ab9 */ /* 0x000fe20000000800 */
[----:B------:R-:W-:-:S05]  /*6740*/  ULDC UR29, c[0x0][0x9e0] ;  /* 0x00027800001d7ab9 */ /* 0x000fca0000000800 */
.L_x_4802:
[----:B------:R-:W-:-:S04]  /*6750*/  UIADD3 UR4, UR24, 0x1, URZ ;  /* 0x0000000118047890 */ /* 0x000fc8000fffe03f */
[----:B------:R-:W-:-:S04]  /*6760*/  UISETP.NE.AND UP2, UPT, UR4, 0x2, UPT ;  /* 0x000000020400788c */ /* 0x000fc8000bf45270 */
[----:B------:R-:W-:Y:S02]  /*6770*/  USEL UR10, URZ, 0x1, UP2 ;  /* 0x000000013f0a7887 */ /* 0x000fe40009000000 */
[----:B------:R-:W-:Y:S02]  /*6780*/  USEL UR4, UR4, URZ, UP2 ;  /* 0x0000003f04047287 */ /* 0x000fe40009000000 */
[----:B------:R-:W-:Y:S01]  /*6790*/  ULOP3.LUT UR5, UR5, UR10, URZ, 0x3c, !UPT ;  /* 0x0000000a05057292 */ /* 0x000fe2000f8e3c3f */
[----:B0--3--:R-:W-:Y:S11]  /*67a0*/  @!P5 BRA `(.L_x_4786) ;  /* 0x000000000004d947 */ /* 0x009ff60003800000 */
[----:B------:R-:W-:Y:S01]  /*67b0*/  BPT.TRAP 0x1 ;  /* 0x000000040000795c */ /* 0x000fe20000300000 */
.L_x_4786:
[----:B------:R-:W-:Y:S01]  /*67c0*/  ULEA UR32, UR4, UR37, 0x3 ;  /* 0x0000002504207291 */ /* 0x000fe2000f8e183f */
[----:B-1----:R-:W-:-:S04]  /*67d0*/  MOV R13, UR5 ;  /* 0x00000005000d7c02 */ /* 0x002fc80008000f00 */
[----:B------:R-:W-:-:S04]  /*67e0*/  SHF.L.U32 R13, R13, 0x1f, RZ ;  /* 0x0000001f0d0d7819 */ /* 0x000fc800000006ff */
[----:B------:R1:W3:Y:S01]  /*67f0*/  SYNCS.PHASECHK.TRANS64.TRYWAIT P0, [UR32+0x28c30], R13 ;  /* 0x028c300dff0075a7 */ /* 0x0002e20008000160 */
[----:B------:R-:W-:Y:S05]  /*6800*/  @!P5 BRA `(.L_x_4787) ;  /* 0x000000000004d947 */ /* 0x000fea0003800000 */
[----:B------:R-:W-:Y:S01]  /*6810*/  BPT.TRAP 0x1 ;  /* 0x000000040000795c */ /* 0x000fe20000300000 */
.L_x_4787:
[----:B---3--:R-:W-:Y:S05]  /*6820*/  @P0 BRA `(.L_x_4788) ;  /* 0x0000000000080947 */ /* 0x008fea0003800000 */
[----:B------:R-:W3:Y:S02]  /*6830*/  SYNCS.PHASECHK.TRANS64.TRYWAIT P0, [UR32+0x28c30], R13 ;  /* 0x028c300dff0075a7 */ /* 0x000ee40008000160 */
[----:B---3--:R-:W-:Y:S05]  /*6840*/  @!P0 BRA `(.L_x_4789) ;  /* 0x000000ec00248947 */ /* 0x008fea0003800000 */
.L_x_4788:
[----:B------:R-:W-:Y:S01]  /*6850*/  ULEA UR22, UR4, UR6, 0x9 ;  /* 0x0000000604167291 */ /* 0x000fe2000f8e483f */
[----:B--2---:R-:W-:Y:S01]  /*6860*/  WARPGROUP.ARRIVE ;  /* 0x00000000000079c5 */ /* 0x004fe20000000000 */
[----:B------:R-:W-:Y:S01]  /*6870*/  UMOV UR23, 0x40000040 ;  /* 0x4000004000177882 */ /* 0x000fe20000000000 */
[----:B------:R-:W-:Y:S01]  /*6880*/  UMOV UR11, 0x40000040 ;  /* 0x40000040000b7882 */ /* 0x000fe20000000000 */
[----:B------:R-:W-:Y:S01]  /*6890*/  UIADD3 UR10, UR22, 0x2, URZ ;  /* 0x00000002160a7890 */ /* 0x000fe2000fffe03f */
[----:B------:R-:W-:Y:S01]  /*68a0*/  PLOP3.LUT P0, PT, PT, PT, UP0, 0x80, 0x0 ;  /* 0x000000000000781c */ /* 0x000fe20003f0f008 */
[----:B------:R-:W-:Y:S01]  /*68b0*/  UIADD3 UR14, UR22, 0x4, URZ ;  /* 0x00000004160e7890 */ /* 0x000fe2000fffe03f */
[----:B------:R-:W-:Y:S01]  /*68c0*/  PLOP3.LUT P1, PT, PT, PT, UP0, 0x80, 0x0 ;  /* 0x000000000000781c */ /* 0x000fe20003f2f008 */
[----:B------:R-:W-:Y:S01]  /*68d0*/  UMOV UR15, 0x40000040 ;  /* 0x40000040000f7882 */ /* 0x000fe20000000000 */
[----:B------:R-:W-:Y:S01]  /*68e0*/  HGMMA.64x64x16.F32 R152, gdesc[UR20], RZ, !UPT, gsb0 ;  /* 0x00e00000149879f0 */ /* 0x000fe2000c0008ff */
[----:B------:R-:W-:Y:S01]  /*68f0*/  UIADD3 UR18, UR22, 0x6, URZ ;  /* 0x0000000616127890 */ /* 0x000fe2000fffe03f */
[----:B------:R-:W-:Y:S01]  /*6900*/  UMOV UR19, 0x40000040 ;  /* 0x4000004000137882 */ /* 0x000fe20000000000 */
[----:B------:R-:W-:-:S02]  /*6910*/  WARPGROUP.DEPBAR.LE gsb0, 0x0 ;  /* 0x00008000000079c5 */ /* 0x000fc40000010000 */
[----:B------:R-:W-:-:S06]  /*6920*/  WARPGROUP.ARRIVE ;  /* 0x00000000000079c5 */ /* 0x000fcc0000000000 */
[----:B------:R-:W-:Y:S01]  /*6930*/  HGMMA.64x64x16.F32 R152, gdesc[UR8], R152, gsb0 ;  /* 0x00e00000089879f0 */ /* 0x000fe20008000898 */
[----:B------:R-:W-:Y:S01]  /*6940*/  @UP0 ULDC UR10, c[0x0][0x44c] ;  /* 0x00011300000a0ab9 */ /* 0x000fe20000000800 */
[----:B------:R-:W-:Y:S01]  /*6950*/  UMOV UR11, UR27 ;  /* 0x0000001b000b7c82 */ /* 0x000fe20008000000 */
[----:B0-----:R-:W-:Y:S01]  /*6960*/  @P0 IMAD.HI.U32 R14, R4, UR10, RZ ;  /* 0x0000000a040e0c27 */ /* 0x001fe2000f8e00ff */
[----:B------:R-:W-:Y:S01]  /*6970*/  @UP0 ULDC UR10, c[0x0][0x450] ;  /* 0x00011400000a0ab9 */ /* 0x000fe20000000800 */
[----:B------:R-:W-:Y:S01]  /*6980*/  PLOP3.LUT P0, PT, PT, PT, UP1, 0x40, 0x0 ;  /* 0x000000000000781c */ /* 0x000fe20003f0e818 */
[----:B------:R-:W-:Y:S02]  /*6990*/  WARPGROUP.DEPBAR.LE gsb0, 0x0 ;  /* 0x00008000000079c5 */ /* 0x000fe40000010000 */
[----:B------:R-:W-:-:S06]  /*69a0*/  WARPGROUP.ARRIVE ;  /* 0x00000000000079c5 */ /* 0x000fcc0000000000 */
[----:B------:R-:W-:Y:S03]  /*69b0*/  HGMMA.64x64x16.F32 R152, gdesc[UR12], R152, gsb0 ;  /* 0x00e000000c9879f0 */ /* 0x000fe60008000898 */
[----:B------:R-:W-:Y:S02]  /*69c0*/  WARPGROUP.DEPBAR.LE gsb0, 0x0 ;  /* 0x00008000000079c5 */ /* 0x000fe40000010000 */
[----:B------:R-:W-:-:S06]  /*69d0*/  WARPGROUP.ARRIVE ;  /* 0x00000000000079c5 */ /* 0x000fcc0000000000 */
[----:B------:R-:W-:Y:S01]  /*69e0*/  HGMMA.64x64x16.F32 R152, gdesc[UR16], R152, gsb0 ;  /* 0x00e00000109879f0 */ /* 0x000fe20008000898 */
[----:B------:R-:W-:Y:S02]  /*69f0*/  UMOV UR18, UR28 ;  /* 0x0000001c00127c82 */ /* 0x000fe40008000000 */
[----:B------:R-:W-:Y:S02]  /*6a00*/  WARPGROUP.DEPBAR.LE gsb0, 0x0 ;  /* 0x00008000000079c5 */ /* 0x000fe40000010000 */
[----:B------:R-:W-:Y:S01]  /*6a10*/  FMUL.FTZ R20, R163, UR31 ;  /* 0x0000001fa3147c20 */ /* 0x000fe20008410000 */
[----:B------:R-:W-:Y:S01]  /*6a20*/  FMUL.FTZ R163, R164, UR31 ;  /* 0x0000001fa4a37c20 */ /* 0x000fe20008410000 */
[----:B------:R-:W-:Y:S01]  /*6a30*/  FMUL.FTZ R164, R165, UR31 ;  /* 0x0000001fa5a47c20 */ /* 0x000fe20008410000 */
[----:B------:R-:W-:Y:S01]  /*6a40*/  IMAD.MOV.U32 R165, RZ, RZ, R4 ;  /* 0x000000ffffa57224 */ /* 0x000fe200078e0004 */
[----:B------:R-:W-:Y:S01]  /*6a50*/  @P1 SHF.R.U32.HI R165, RZ, UR10, R14 ;  /* 0x0000000affa51c19 */ /* 0x000fe2000801160e */
[----:B------:R-:W-:-:S02]  /*6a60*/  IMAD.U32 R14, RZ, RZ, UR32 ;  /* 0x00000020ff0e7e24 */ /* 0x000fc4000f8e00ff */
[----:B------:R-:W-:Y:S01]  /*6a70*/  FMUL.FTZ R185, R161, UR31 ;  /* 0x0000001fa1b97c20 */ /* 0x000fe20008410000 */
[----:B------:R-:W-:Y:S01]  /*6a80*/  USHF.L.U32 UR10, UR42, 0x6, URZ ;  /* 0x000000062a0a7899 */ /* 0x000fe2000800063f */
[----:B------:R-:W-:Y:S01]  /*6a90*/  FMUL.FTZ R173, R173, UR31 ;  /* 0x0000001fadad7c20 */ /* 0x000fe20008410000 */
[----:B------:R-:W-:Y:S02]  /*6aa0*/  @!P6 VIADD R161, R14, 0x28c40 ;  /* 0x00028c400ea1e836 */ /* 0x000fe40000000000 */
[----:B------:R-:W-:Y:S01]  /*6ab0*/  FMUL.FTZ R21, R152, UR31 ;  /* 0x0000001f98157c20 */ /* 0x000fe20008410000 */
[----:B------:R-:W-:Y:S01]  /*6ac0*/  FMUL.FTZ R152, R167, UR31 ;  /* 0x0000001fa7987c20 */ /* 0x000fe20008410000 */
[----:B------:R-:W-:Y:S01]  /*6ad0*/  FMUL.FTZ R19, R162, UR31 ;  /* 0x0000001fa2137c20 */ /* 0x000fe20008410000 */
[----:B------:R0:W2:Y:S01]  /*6ae0*/  MUFU.TANH R187, R173 ;  /* 0x000000ad00bb7308 */ /* 0x0000a20000002400 */
[----:B------:R-:W3:Y:S01]  /*6af0*/  SHFL.IDX PT, R167, R165, RZ, 0x1c1f ;  /* 0x001c1fffa5a77589 */ /* 0x000ee200000e0000 */
[----:B------:R-:W-:Y:S01]  /*6b00*/  @!P6 PRMT R162, RZ, 0x654, R161 ;  /* 0x00000654ffa2e816 */ /* 0x000fe200000000a1 */
[----:B------:R-:W-:Y:S01]  /*6b10*/  FMUL.FTZ R22, R153, UR31 ;  /* 0x0000001f99167c20 */ /* 0x000fe20008410000 */
[----:B------:R-:W-:Y:S01]  /*6b20*/  FMUL.FTZ R15, R154, UR31 ;  /* 0x0000001f9a0f7c20 */ /* 0x000fe20008410000 */
[----:B------:R-:W-:Y:S01]  /*6b30*/  FMUL.FTZ R153, R156, UR31 ;  /* 0x0000001f9c997c20 */ /* 0x000fe20008410000 */
[----:B------:R-:W-:Y:S01]  /*6b40*/  FMUL.FTZ R23, R166, UR31 ;  /* 0x0000001fa6177c20 */ /* 0x000fe20008410000 */
[----:B------:R-:W-:Y:S01]  /*6b50*/  FMUL.FTZ R16, R155, UR31 ;  /* 0x0000001f9b107c20 */ /* 0x000fe20008410000 */
[----:B------:R-:W-:Y:S01]  /*6b60*/  FMUL.FTZ R154, R157, UR31 ;  /* 0x0000001f9d9a7c20 */ /* 0x000fe20008410000 */
[----:B0-----:R-:W-:Y:S01]  /*6b70*/  MOV R173, UR10 ;  /* 0x0000000a00ad7c02 */ /* 0x001fe20008000f00 */
[----:B------:R-:W-:Y:S01]  /*6b80*/  FMUL.FTZ R17, R158, UR31 ;  /* 0x0000001f9e117c20 */ /* 0x000fe20008410000 */
[----:B------:R-:W-:Y:S01]  /*6b90*/  FMUL.FTZ R18, R159, UR31 ;  /* 0x0000001f9f127c20 */ /* 0x000fe20008410000 */
[----:B------:R-:W-:Y:S01]  /*6ba0*/  FMUL.FTZ R184, R160, UR31 ;  /* 0x0000001fa0b87c20 */ /* 0x000fe20008410000 */
[----:B------:R-:W-:Y:S01]  /*6bb0*/  FMUL.FTZ R156, R171, UR31 ;  /* 0x0000001fab9c7c20 */ /* 0x000fe20008410000 */
[----:B------:R-:W-:Y:S01]  /*6bc0*/  IADD3 R166, -R0, 0x1, -R173 ;  /* 0x0000000100a67810 */ /* 0x000fe20007ffe9ad */
[----:B------:R0:W-:Y:S01]  /*6bd0*/  @!P6 SYNCS.ARRIVE.TRANS64.RED.A1T0 RZ, [R162+URZ], RZ ;  /* 0x000000ffa2ffe9a7 */ /* 0x0001e2000810043f */
        /* <DEDUP_REMOVED lines=9> */
[----:B------:R-:W-:-:S02]  /*6c70*/  IMAD.U32 R171, RZ, RZ, UR11 ;  /* 0x0000000bffab7e24 */ /* 0x000fc4000f8e00ff */
[----:B0-----:R-:W-:Y:S01]  /*6c80*/  FMUL.FTZ R162, R183, UR31 ;  /* 0x0000001fb7a27c20 */ /* 0x001fe20008410000 */
[----:B------:R-:W-:Y:S01]  /*6c90*/  FMUL.FTZ R172, R172, UR31 ;  /* 0x0000001facac7c20 */ /* 0x000fe20008410000 */
[----:B------:R-:W-:Y:S01]  /*6ca0*/  FMUL.FTZ R176, R176, UR31 ;  /* 0x0000001fb0b07c20 */ /* 0x000fe20008410000 */
[----:B------:R-:W-:Y:S01]  /*6cb0*/  FMUL.FTZ R182, R182, UR31 ;  /* 0x0000001fb6b67c20 */ /* 0x000fe20008410000 */
[----:B------:R-:W-:Y:S01]  /*6cc0*/  IMAD R166, R171, UR39, R166 ;  /* 0x00000027aba67c24 */ /* 0x000fe2000f8e02a6 */
[----:B------:R-:W0:Y:S01]  /*6cd0*/  MUFU.TANH R21, R21 ;  /* 0x0000001500157308 */ /* 0x000e220000002400 */
[----:B------:R-:W-:Y:S02]  /*6ce0*/  FMUL.FTZ R177, R177, UR31 ;  /* 0x0000001fb1b17c20 */ /* 0x000fe40008410000 */
[----:B------:R-:W-:-:S04]  /*6cf0*/  VIADD R166, R166, -UR18 ;  /* 0x80000012a6a67c36 */ /* 0x000fc80008000000 */
[C---:B------:R-:W-:Y:S01]  /*6d00*/  VIADD R178, R166.reuse, UR29 ;  /* 0x0000001da6b27c36 */ /* 0x040fe20008000000 */
[----:B------:R-:W4:Y:S01]  /*6d10*/  MUFU.TANH R22, R22 ;  /* 0x0000001600167308 */ /* 0x000f220000002400 */
[----:B------:R-:W-:Y:S02]  /*6d20*/  IADD3 R190, R166, UR7, RZ ;  /* 0x00000007a6be7c10 */ /* 0x000fe4000fffe0ff */
[----:B---3--:R-:W-:-:S05]  /*6d30*/  IMAD.IADD R175, R167, 0x1, R178 ;  /* 0x00000001a7af7824 */ /* 0x008fca00078e02b2 */
[----:B------:R-:W3:Y:S08]  /*6d40*/  MUFU.TANH R15, R15 ;  /* 0x0000000f000f7308 */ /* 0x000ef00000002400 */
        /* <DEDUP_REMOVED lines=28> */
[----:B-----5:R-:W-:Y:S01]  /*6f10*/  IMAD.IADD R177, R167, 0x1, R190 ;  /* 0x00000001a7b17824 */ /* 0x020fe200078e02be */
[----:B--234-:R-:W-:Y:S06]  /*6f20*/  @P0 BRA `(.L_x_4790) ;  /* 0x0000000000600947 */ /* 0x01cfec0003800000 */
[----:B------:R-:W-:Y:S01]  /*6f30*/  IMAD.U32 R166, RZ, RZ, UR11 ;  /* 0x0000000bffa67e24 */ /* 0x000fe2000f8e00ff */
[----:B------:R-:W-:Y:S03]  /*6f40*/  BSSY B0, `(.L_x_4791) ;  /* 0x0000012000007945 */ /* 0x000fe60003800000 */
[----:B------:R-:W-:-:S05]  /*6f50*/  IMAD R166, R166, UR39, R167 ;  /* 0x00000027a6a67c24 */ /* 0x000fca000f8e02a7 */
[----:B------:R-:W-:-:S04]  /*6f60*/  IADD3 R171, R166, -UR18, RZ ;  /* 0x80000012a6ab7c10 */ /* 0x000fc8000fffe0ff */
[----:B------:R-:W-:-:S13]  /*6f70*/  ISETP.GT.AND P0, PT, R171, -0x1, PT ;  /* 0xffffffffab00780c */ /* 0x000fda0003f04270 */
[----:B------:R-:W-:Y:S05]  /*6f80*/  @P0 BRA `(.L_x_4792) ;  /* 0x0000000000200947 */ /* 0x000fea0003800000 */
[----:B------:R-:W-:Y:S01]  /*6f90*/  IMAD.U32 R170, RZ, RZ, UR30 ;  /* 0x0000001effaa7e24 */ /* 0x000fe2000f8e00ff */
[----:B------:R-:W-:-:S04]  /*6fa0*/  LOP3.LUT R171, RZ, R171, RZ, 0x33, !PT ;  /* 0x000000abffab7212 */ /* 0x000fc800078e33ff */
[----:B------:R-:W-:-:S13]  /*6fb0*/  ISETP.NE.AND P0, PT, R170, 0x1, PT ;  /* 0x00000001aa00780c */ /* 0x000fda0003f05270 */
[----:B------:R-:W2:Y:S02]  /*6fc0*/  @P0 LDC.64 R166, c[0x0][0x9e8] ;  /* 0x00027a00ffa60b82 */ /* 0x000ea40000000a00 */
[----:B--2---:R-:W-:-:S05]  /*6fd0*/  @P0 IMAD.HI.U32 R166, R171, R166, RZ ;  /* 0x000000a6aba60227 */ /* 0x004fca00078e00ff */
[----:B------:R-:W-:-:S04]  /*6fe0*/  @P0 SHF.R.U32.HI R171, RZ, R167, R166 ;  /* 0x000000a7ffab0219 */ /* 0x000fc800000116a6 */
[----:B------:R-:W-:Y:S01]  /*6ff0*/  LOP3.LUT R171, RZ, R171, RZ, 0x33, !PT ;  /* 0x000000abffab7212 */ /* 0x000fe200078e33ff */
[----:B------:R-:W-:Y:S06]  /*7000*/  BRA `(.L_x_4793) ;  /* 0x0000000000147947 */ /* 0x000fec0003800000 */
.L_x_4792:
[----:B------:R-:W-:-:S05]  /*7010*/  IMAD.U32 R170, RZ, RZ, UR30 ;  /* 0x0000001effaa7e24 */ /* 0x000fca000f8e00ff */
[----:B------:R-:W-:-:S13]  /*7020*/  ISETP.NE.AND P0, PT, R170, 0x1, PT ;  /* 0x00000001aa00780c */ /* 0x000fda0003f05270 */
[----:B------:R-:W2:Y:S02]  /*7030*/  @P0 LDC.64 R166, c[0x0][0x9e8] ;  /* 0x00027a00ffa60b82 */ /* 0x000ea40000000a00 */
[----:B--2---:R-:W-:-:S05]  /*7040*/  @P0 IMAD.HI.U32 R166, R171, R166, RZ ;  /* 0x000000a6aba60227 */ /* 0x004fca00078e00ff */
[----:B------:R-:W-:-:S07]  /*7050*/  @P0 SHF.R.U32.HI R171, RZ, R167, R166 ;  /* 0x000000a7ffab0219 */ /* 0x000fce00000116a6 */
.L_x_4793:
[----:B------:R-:W-:Y:S05]  /*7060*/  BSYNC B0 ;  /* 0x0000000000007941 */ /* 0x000fea0003800000 */
.L_x_4791:
[----:B------:R-:W-:-:S04]  /*7070*/  IMAD R171, R171, R170, -UR10 ;  /* 0x8000000aabab7e24 */ /* 0x000fc8000f8e02aa */
[----:B------:R-:W-:-:S05]  /*7080*/  IMAD.IADD R166, R171, 0x1, -R0 ;  /* 0x00000001aba67824 */ /* 0x000fca00078e0a00 */
[----:B------:R-:W-:Y:S02]  /*7090*/  VIADDMNMX R175, R166, R170, R175, PT ;  /* 0x000000aaa6af7246 */ /* 0x000fe400038001af */
[----:B------:R-:W-:-:S07]  /*70a0*/  VIMNMX R177, R177, R166, !PT ;  /* 0x000000a6b1b17248 */ /* 0x000fce0007fe0100 */
.L_x_4790:
[----:B------:R-:W-:Y:S01]  /*70b0*/  UISETP.GT.AND UP2, UPT, UR42, -0x1, UPT ;  /* 0xffffffff2a00788c */ /* 0x000fe2000bf44270 */
[----:B------:R2:W3:Y:S05]  /*70c0*/  SHFL.IDX PT, R179, R165, 0x1, 0x1c1f ;  /* 0x003c1f00a5b37f89 */ /* 0x0004ea00000e0000 */
[----:B------:R-:W-:-:S04]  /*70d0*/  PLOP3.LUT P0, PT, PT, PT, UP2, 0x80, 0x0 ;  /* 0x000000000000781c */ /* 0x000fc80003f0f028 */
[C---:B------:R-:W-:Y:S02]  /*70e0*/  ISETP.GT.AND P3, PT, R177.reuse, RZ, P0 ;  /* 0x000000ffb100720c */ /* 0x040fe40000764270 */
[----:B------:R-:W-:Y:S02]  /*70f0*/  ISETP.GT.AND P2, PT, R177, 0x1, P0 ;  /* 0x00000001b100780c */ /* 0x000fe40000744270 */
[----:B------:R-:W-:Y:S02]  /*7100*/  ISETP.LT.OR P3, PT, R175, 0x1, P3 ;  /* 0x00000001af00780c */ /* 0x000fe40001f61670 */
[----:B------:R-:W-:Y:S02]  /*7110*/  ISETP.GT.AND P4, PT, R177, 0x8, P0 ;  /* 0x00000008b100780c */ /* 0x000fe40000784270 */
[----:B0-----:R-:W-:Y:S02]  /*7120*/  FSEL R176, R21, -INF , !P3 ;  /* 0xff80000015b07808 */ /* 0x001fe40005800000 */
[----:B------:R-:W-:-:S02]  /*7130*/  ISETP.GT.AND P3, PT, R177, 0x10, P0 ;  /* 0x00000010b100780c */ /* 0x000fc40000764270 */
[----:B------:R-:W-:Y:S02]  /*7140*/  ISETP.GT.AND P1, PT, R177, 0x9, P0 ;  /* 0x00000009b100780c */ /* 0x000fe40000724270 */
[C---:B------:R-:W-:Y:S02]  /*7150*/  ISETP.LT.OR P3, PT, R175.reuse, 0x11, P3 ;  /* 0x00000011af00780c */ /* 0x040fe40001f61670 */
[----:B------:R-:W-:Y:S02]  /*7160*/  ISETP.LT.OR P2, PT, R175, 0x2, P2 ;  /* 0x00000002af00780c */ /* 0x000fe40001741670 */
[----:B------:R-:W-:Y:S02]  /*7170*/  FSEL R167, R184, -INF , !P3 ;  /* 0xff800000b8a77808 */ /* 0x000fe40005800000 */
[----:B------:R-:W-:Y:S02]  /*7180*/  ISETP.GT.AND P3, PT, R177, 0x20, P0 ;  /* 0x00000020b100780c */ /* 0x000fe40000764270 */
[----:B------:R-:W-:-:S02]  /*7190*/  ISETP.LT.OR P4, PT, R175, 0x9, P4 ;  /* 0x00000009af00780c */ /* 0x000fc40002781670 */
[C---:B------:R-:W-:Y:S02]  /*71a0*/  ISETP.LT.OR P1, PT, R175.reuse, 0xa, P1 ;  /* 0x0000000aaf00780c */ /* 0x040fe40000f21670 */
[----:B------:R-:W-:Y:S02]  /*71b0*/  ISETP.LT.OR P3, PT, R175, 0x21, P3 ;  /* 0x00000021af00780c */ /* 0x000fe40001f61670 */
[----:B------:R-:W-:Y:S02]  /*71c0*/  FSEL R174, R22, -INF , !P2 ;  /* 0xff80000016ae7808 */ /* 0x000fe40005000000 */
[----:B------:R-:W-:Y:S02]  /*71d0*/  FSEL R173, R153, -INF , !P4 ;  /* 0xff80000099ad7808 */ /* 0x000fe40006000000 */
[----:B------:R-:W-:Y:S02]  /*71e0*/  FSEL R172, R154, -INF , !P1 ;  /* 0xff8000009aac7808 */ /* 0x000fe40004800000 */
[----:B------:R-:W-:-:S02]  /*71f0*/  ISETP.GT.AND P2, PT, R177, 0x11, P0 ;  /* 0x00000011b100780c */ /* 0x000fc40000744270 */
[C---:B------:R-:W-:Y:S02]  /*7200*/  ISETP.GT.AND P4, PT, R177.reuse, 0x18, P0 ;  /* 0x00000018b100780c */ /* 0x040fe40000784270 */
[C---:B------:R-:W-:Y:S02]  /*7210*/  ISETP.GT.AND P1, PT, R177.reuse, 0x19, P0 ;  /* 0x00000019b100780c */ /* 0x040fe40000724270 */
[----:B------:R-:W-:Y:S02]  /*7220*/  FSEL R168, R168, -INF , !P3 ;  /* 0xff800000a8a87808 */ /* 0x000fe40005800000 */
[----:B------:R-:W-:Y:S02]  /*7230*/  ISETP.GT.AND P3, PT, R177, 0x30, P0 ;  /* 0x00000030b100780c */ /* 0x000fe40000764270 */
[C---:B------:R-:W-:Y:S02]  /*7240*/  ISETP.LT.OR P2, PT, R175.reuse, 0x12, P2 ;  /* 0x00000012af00780c */ /* 0x040fe40001741670 */
        /* <DEDUP_REMOVED lines=8> */
[----:B------:R-:W-:Y:S02]  /*72d0*/  ISETP.GT.AND P1, PT, R177, 0x29, P0 ;  /* 0x00000029b100780c */ /* 0x000fe40000724270 */
[----:B------:R-:W-:Y:S02]  /*72e0*/  FSEL R153, R188, -INF , !P3 ;  /* 0xff800000bc997808 */ /* 0x000fe40005800000 */
[----:B------:R-:W-:Y:S02]  /*72f0*/  PLOP3.LUT P3, PT, PT, PT, UP1, 0x40, 0x0 ;  /* 0x000000000000781c */ /* 0x000fe40003f6e818 */
[C---:B------:R-:W-:Y:S02]  /*7300*/  ISETP.LT.OR P2, PT, R175.reuse, 0x22, P2 ;  /* 0x00000022af00780c */ /* 0x040fe40001741670 */
[----:B------:R-:W-:-:S02]  /*7310*/  ISETP.LT.OR P4, PT, R175, 0x29, P4 ;  /* 0x00000029af00780c */ /* 0x000fc40002781670 */
[----:B------:R-:W-:Y:S02]  /*7320*/  ISETP.LT.OR P1, PT, R175, 0x2a, P1 ;  /* 0x0000002aaf00780c */ /* 0x000fe40000f21670 */
[----:B------:R-:W-:Y:S02]  /*7330*/  FSEL R169, R169, -INF , !P2 ;  /* 0xff800000a9a97808 */ /* 0x000fe40005000000 */
[----:B--2---:R-:W-:Y:S02]  /*7340*/  FSEL R165, R186, -INF , !P4 ;  /* 0xff800000baa57808 */ /* 0x004fe40006000000 */
[----:B------:R-:W-:Y:S02]  /*7350*/  FSEL R163, R187, -INF , !P1 ;  /* 0xff800000bba37808 */ /* 0x000fe40004800000 */
[C---:B------:R-:W-:Y:S02]  /*7360*/  ISETP.GT.AND P2, PT, R177.reuse, 0x31, P0 ;  /* 0x00000031b100780c */ /* 0x040fe40000744270 */
[----:B------:R-:W-:-:S02]  /*7370*/  ISETP.GT.AND P4, PT, R177, 0x38, P0 ;  /* 0x00000038b100780c */ /* 0x000fc40000784270 */
[----:B------:R-:W-:Y:S02]  /*7380*/  ISETP.GT.AND P1, PT, R177, 0x39, P0 ;  /* 0x00000039b100780c */ /* 0x000fe40000724270 */
[C---:B------:R-:W-:Y:S02]  /*7390*/  ISETP.LT.OR P2, PT, R175.reuse, 0x32, P2 ;  /* 0x00000032af00780c */ /* 0x040fe40001741670 */
[C---:B------:R-:W-:Y:S02]  /*73a0*/  ISETP.LT.OR P4, PT, R175.reuse, 0x39, P4 ;  /* 0x00000039af00780c */ /* 0x040fe40002781670 */
[----:B------:R-:W-:Y:S02]  /*73b0*/  ISETP.LT.OR P1, PT, R175, 0x3a, P1 ;  /* 0x0000003aaf00780c */ /* 0x000fe40000f21670 */
[----:B---3--:R-:W-:Y:S01]  /*73c0*/  IADD3 R175, R178, R179, RZ ;  /* 0x000000b3b2af7210 */ /* 0x008fe20007ffe0ff */
[----:B------:R-:W-:Y:S01]  /*73d0*/  IMAD.IADD R178, R190, 0x1, R179 ;  /* 0x00000001beb27824 */ /* 0x000fe200078e02b3 */
[----:B------:R-:W-:-:S02]  /*73e0*/  FSEL R164, R189, -INF , !P2 ;  /* 0xff800000bda47808 */ /* 0x000fc40005000000 */
[----:B------:R-:W-:Y:S02]  /*73f0*/  FSEL R154, R180, -INF , !P4 ;  /* 0xff800000b49a7808 */ /* 0x000fe40006000000 */
[----:B------:R-:W-:Y:S01]  /*7400*/  FSEL R22, R181, -INF , !P1 ;  /* 0xff800000b5167808 */ /* 0x000fe20004800000 */
[----:B------:R-:W-:Y:S06]  /*7410*/  @P3 BRA `(.L_x_4794) ;  /* 0x0000000000603947 */ /* 0x000fec0003800000 */
[----:B------:R-:W-:Y:S01]  /*7420*/  IMAD.U32 R180, RZ, RZ, UR11 ;  /* 0x0000000bffb47e24 */ /* 0x000fe2000f8e00ff */
[----:B------:R-:W-:Y:S03]  /*7430*/  BSSY B0, `(.L_x_4795) ;  /* 0x0000012000007945 */ /* 0x000fe60003800000 */
[----:B------:R-:W-:-:S04]  /*7440*/  IMAD R21, R180, UR39, R179 ;  /* 0x00000027b4157c24 */ /* 0x000fc8000f8e02b3 */
[----:B------:R-:W-:-:S05]  /*7450*/  VIADD R21, R21, -UR18 ;  /* 0x8000001215157c36 */ /* 0x000fca0008000000 */
[----:B------:R-:W-:-:S13]  /*7460*/  ISETP.GT.AND P1, PT, R21, -0x1, PT ;  /* 0xffffffff1500780c */ /* 0x000fda0003f24270 */
[----:B------:R-:W-:Y:S05]  /*7470*/  @P1 BRA `(.L_x_4796) ;  /* 0x0000000000201947 */ /* 0x000fea0003800000 */
[----:B------:R-:W-:Y:S02]  /*7480*/  MOV R182, UR30 ;  /* 0x0000001e00b67c02 */ /* 0x000fe40008000f00 */
[----:B------:R-:W-:Y:S02]  /*7490*/  LOP3.LUT R21, RZ, R21, RZ, 0x33, !PT ;  /* 0x00000015ff157212 */ /* 0x000fe400078e33ff */
[----:B------:R-:W-:-:S13]  /*74a0*/  ISETP.NE.AND P1, PT, R182, 0x1, PT ;  /* 0x00000001b600780c */ /* 0x000fda0003f25270 */
[----:B------:R-:W0:Y:S02]  /*74b0*/  @P1 LDC.64 R180, c[0x0][0x9e8] ;  /* 0x00027a00ffb41b82 */ /* 0x000e240000000a00 */
[----:B0-----:R-:W-:-:S05]  /*74c0*/  @P1 IMAD.HI.U32 R180, R21, R180, RZ ;  /* 0x000000b415b41227 */ /* 0x001fca00078e00ff */
[----:B------:R-:W-:-:S04]  /*74d0*/  @P1 SHF.R.U32.HI R21, RZ, R181, R180 ;  /* 0x000000b5ff151219 */ /* 0x000fc800000116b4 */
[----:B------:R-:W-:Y:S01]  /*74e0*/  LOP3.LUT R21, RZ, R21, RZ, 0x33, !PT ;  /* 0x00000015ff157212 */ /* 0x000fe200078e33ff */
[----:B------:R-:W-:Y:S06]  /*74f0*/  BRA `(.L_x_4797) ;  /* 0x0000000000147947 */ /* 0x000fec0003800000 */
.L_x_4796:
[----:B------:R-:W-:-:S05]  /*7500*/  IMAD.U32 R182, RZ, RZ, UR30 ;  /* 0x0000001effb67e24 */ /* 0x000fca000f8e00ff */
[----:B------:R-:W-:-:S13]  /*7510*/  ISETP.NE.AND P1, PT, R182, 0x1, PT ;  /* 0x00000001b600780c */ /* 0x000fda0003f25270 */
[----:B------:R-:W0:Y:S02]  /*7520*/  @P1 LDC.64 R180, c[0x0][0x9e8] ;  /* 0x00027a00ffb41b82 */ /* 0x000e240000000a00 */
[----:B0-----:R-:W-:-:S05]  /*7530*/  @P1 IMAD.HI.U32 R180, R21, R180, RZ ;  /* 0x000000b415b41227 */ /* 0x001fca00078e00ff */
[----:B------:R-:W-:-:S07]  /*7540*/  @P1 SHF.R.U32.HI R21, RZ, R181, R180 ;  /* 0x000000b5ff151219 */ /* 0x000fce00000116b4 */
.L_x_4797:
[----:B------:R-:W-:Y:S05]  /*7550*/  BSYNC B0 ;  /* 0x0000000000007941 */ /* 0x000fea0003800000 */
.L_x_4795:
[----:B------:R-:W-:-:S04]  /*7560*/  IMAD R21, R21, R182, -UR10 ;  /* 0x8000000a15157e24 */ /* 0x000fc8000f8e02b6 */
[----:B------:R-:W-:-:S05]  /*7570*/  IMAD.IADD R21, R21, 0x1, -R0 ;  /* 0x0000000115157824 */ /* 0x000fca00078e0a00 */
[----:B------:R-:W-:Y:S02]  /*7580*/  VIADDMNMX R175, R21, R182, R175, PT ;  /* 0x000000b615af7246 */ /* 0x000fe400038001af */
[----:B------:R-:W-:-:S07]  /*7590*/  VIMNMX R178, R178, R21, !PT ;  /* 0x00000015b2b27248 */ /* 0x000fce0007fe0100 */
.L_x_4794:
[----:B------:R-:W-:Y:S01]  /*75a0*/  FMNMX.FTZ R21, R176, R5, !PT ;  /* 0x00000005b0157209 */ /* 0x000fe20007810000 */
[----:B------:R-:W-:Y:S01]  /*75b0*/  UMOV UR10, UR26 ;  /* 0x0000001a000a7c82 */ /* 0x000fe20008000000 */
[----:B------:R-:W-:Y:S02]  /*75c0*/  ISETP.GT.AND P2, PT, R178, RZ, P0 ;  /* 0x000000ffb200720c */ /* 0x000fe40000744270 */
[----:B------:R-:W-:Y:S02]  /*75d0*/  FMNMX.FTZ R180, R174, R21, !PT ;  /* 0x00000015aeb47209 */ /* 0x000fe40007810000 */
[----:B------:R-:W-:Y:S02]  /*75e0*/  ISETP.GT.AND P1, PT, R178, 0x1, P0 ;  /* 0x00000001b200780c */ /* 0x000fe40000724270 */
[----:B------:R-:W-:Y:S02]  /*75f0*/  FMNMX.FTZ R21, R173, R180, !PT ;  /* 0x000000b4ad157209 */ /* 0x000fe40007810000 */
[----:B------:R-:W-:-:S02]  /*7600*/  ISETP.LT.OR P2, PT, R175, 0x1, P2 ;  /* 0x00000001af00780c */ /* 0x000fc40001741670 */
[----:B------:R-:W-:Y:S02]  /*7610*/  FMNMX.FTZ R180, R172, R21, !PT ;  /* 0x00000015acb47209 */ /* 0x000fe40007810000 */
[----:B------:R-:W-:Y:S02]  /*7620*/  ISETP.GT.AND P3, PT, R178, 0x8, P0 ;  /* 0x00000008b200780c */ /* 0x000fe40000764270 */
[----:B------:R-:W-:Y:S02]  /*7630*/  FMNMX.FTZ R180, R167, R180, !PT ;  /* 0x000000b4a7b47209 */ /* 0x000fe40007810000 */
[----:B------:R-:W-:Y:S02]  /*7640*/  ISETP.LT.OR P1, PT, R175, 0x2, P1 ;  /* 0x00000002af00780c */ /* 0x000fe40000f21670 */
[----:B------:R-:W-:Y:S02]  /*7650*/  FMNMX.FTZ R21, R171, R180, !PT ;  /* 0x000000b4ab157209 */ /* 0x000fe40007810000 */
[----:B------:R-:W-:-:S02]  /*7660*/  FSEL R15, R15, -INF , !P2 ;  /* 0xff8000000f0f7808 */ /* 0x000fc40005000000 */
        /* <DEDUP_REMOVED lines=15> */
[----:B------:R-:W-:Y:S02]  /*7760*/  FSEL R18, R18, -INF , !P4 ;  /* 0xff80000012127808 */ /* 0x000fe40006000000 */
[----:B------:R-:W-:Y:S02]  /*7770*/  FMNMX.FTZ R21, R154, R21, !PT ;  /* 0x000000159a157209 */ /* 0x000fe40007810000 */
[----:B------:R-:W-:-:S02]  /*7780*/  ISETP.LT.OR P1, PT, R175, 0x11, P1 ;  /* 0x00000011af00780c */ /* 0x000fc40000f21670 */
[----:B------:R-:W-:Y:S02]  /*7790*/  FMNMX.FTZ R177, R22, R21, !PT ;  /* 0x0000001516b17209 */ /* 0x000fe40007810000 */
[C---:B------:R-:W-:Y:S02]  /*77a0*/  ISETP.GT.AND P2, PT, R178.reuse, 0x19, P0 ;  /* 0x00000019b200780c */ /* 0x040fe40000744270 */
[----:B------:R-:W-:Y:S01]  /*77b0*/  ISETP.GT.AND P4, PT, R178, 0x18, P0 ;  /* 0x00000018b200780c */ /* 0x000fe20000784270 */
[----:B------:R-:W0:Y:S01]  /*77c0*/  SHFL.BFLY PT, R180, R177, 0x2, 0x1f ;  /* 0x0c401f00b1b47f89 */ /* 0x000e2200000e0000 */
[----:B------:R-:W-:Y:S02]  /*77d0*/  ISETP.LT.OR P3, PT, R175, 0x12, P3 ;  /* 0x00000012af00780c */ /* 0x000fe40001f61670 */
[----:B------:R-:W-:Y:S02]  /*77e0*/  FSEL R19, R19, -INF , !P1 ;  /* 0xff80000013137808 */ /* 0x000fe40004800000 */
[----:B------:R-:W-:-:S02]  /*77f0*/  ISETP.LT.OR P2, PT, R175, 0x1a, P2 ;  /* 0x0000001aaf00780c */ /* 0x000fc40001741670 */
[----:B------:R-:W-:Y:S02]  /*7800*/  ISETP.LT.OR P4, PT, R175, 0x19, P4 ;  /* 0x00000019af00780c */ /* 0x000fe40002781670 */
[----:B------:R-:W-:Y:S02]  /*7810*/  FSEL R20, R20, -INF , !P3 ;  /* 0xff80000014147808 */ /* 0x000fe40005800000 */
[----:B------:R-:W-:Y:S02]  /*7820*/  FSEL R152, R152, -INF , !P2 ;  /* 0xff80000098987808 */ /* 0x000fe40005000000 */
[C---:B------:R-:W-:Y:S02]  /*7830*/  ISETP.GT.AND P1, PT, R178.reuse, 0x20, P0 ;  /* 0x00000020b200780c */ /* 0x040fe40000724270 */
[----:B------:R-:W-:Y:S02]  /*7840*/  FSEL R23, R23, -INF , !P4 ;  /* 0xff80000017177808 */ /* 0x000fe40006000000 */
[----:B------:R-:W-:-:S02]  /*7850*/  ISETP.GT.AND P3, PT, R178, 0x21, P0 ;  /* 0x00000021b200780c */ /* 0x000fc40000764270 */
[C---:B------:R-:W-:Y:S02]  /*7860*/  ISETP.LT.OR P1, PT, R175.reuse, 0x21, P1 ;  /* 0x00000021af00780c */ /* 0x040fe40000f21670 */
[C---:B------:R-:W-:Y:S02]  /*7870*/  ISETP.GT.AND P4, PT, R178.reuse, 0x28, P0 ;  /* 0x00000028b200780c */ /* 0x040fe40000784270 */
[----:B------:R-:W-:Y:S02]  /*7880*/  ISETP.LT.OR P3, PT, R175, 0x22, P3 ;  /* 0x00000022af00780c */ /* 0x000fe40001f61670 */
[----:B0-----:R-:W-:Y:S02]  /*7890*/  FMNMX.FTZ R180, R177, R180, !PT ;  /* 0x000000b4b1b47209 */ /* 0x001fe40007810000 */
[----:B------:R-:W-:Y:S02]  /*78a0*/  FMNMX.FTZ R177, R15, R6, !PT ;  /* 0x000000060fb17209 */ /* 0x000fe40007810000 */
[----:B------:R-:W-:Y:S01]  /*78b0*/  FSEL R155, R155, -INF , !P1 ;  /* 0xff8000009b9b7808 */ /* 0x000fe20004800000 */
[----:B------:R-:W0:Y:S01]  /*78c0*/  SHFL.BFLY PT, R21, R180, 0x1, 0x1f ;  /* 0x0c201f00b4157f89 */ /* 0x000e2200000e0000 */
[----:B------:R-:W-:-:S02]  /*78d0*/  ISETP.GT.AND P1, PT, R178, 0x29, P0 ;  /* 0x00000029b200780c */ /* 0x000fc40000724270 */
[----:B------:R-:W-:Y:S02]  /*78e0*/  FSEL R156, R156, -INF , !P3 ;  /* 0xff8000009c9c7808 */ /* 0x000fe40005800000 */
[C---:B------:R-:W-:Y:S02]  /*78f0*/  ISETP.LT.OR P4, PT, R175.reuse, 0x29, P4 ;  /* 0x00000029af00780c */ /* 0x040fe40002781670 */
[C---:B------:R-:W-:Y:S02]  /*7900*/  ISETP.GT.AND P3, PT, R178.reuse, 0x30, P0 ;  /* 0x00000030b200780c */ /* 0x040fe40000764270 */
[----:B------:R-:W-:Y:S02]  /*7910*/  ISETP.LT.OR P1, PT, R175, 0x2a, P1 ;  /* 0x0000002aaf00780c */ /* 0x000fe40000f21670 */
[----:B------:R-:W-:Y:S02]  /*7920*/  FSEL R157, R157, -INF , !P4 ;  /* 0xff8000009d9d7808 */ /* 0x000fe40006000000 */
[----:B------:R-:W-:-:S02]  /*7930*/  ISETP.GT.AND P4, PT, R178, 0x31, P0 ;  /* 0x00000031b200780c */ /* 0x000fc40000784270 */
[----:B------:R-:W-:Y:S02]  /*7940*/  FSEL R158, R158, -INF , !P1 ;  /* 0xff8000009e9e7808 */ /* 0x000fe40004800000 */
[C---:B------:R-:W-:Y:S02]  /*7950*/  ISETP.LT.OR P3, PT, R175.reuse, 0x31, P3 ;  /* 0x00000031af00780c */ /* 0x040fe40001f61670 */
[----:B------:R-:W-:Y:S02]  /*7960*/  ISETP.GT.AND P1, PT, R178, 0x38, P0 ;  /* 0x00000038b200780c */ /* 0x000fe40000724270 */
[----:B------:R-:W-:Y:S02]  /*7970*/  ISETP.LT.OR P4, PT, R175, 0x32, P4 ;  /* 0x00000032af00780c */ /* 0x000fe40002781670 */
[----:B------:R-:W-:Y:S02]  /*7980*/  FSEL R159, R159, -INF , !P3 ;  /* 0xff8000009f9f7808 */ /* 0x000fe40005800000 */
[----:B0-----:R-:W-:-:S02]  /*7990*/  FMNMX.FTZ R21, R180, R21, !PT ;  /* 0x00000015b4157209 */ /* 0x001fc40007810000 */
[----:B------:R-:W-:Y:S02]  /*79a0*/  FMNMX.FTZ R180, R16, R177, !PT ;  /* 0x000000b110b47209 */ /* 0x000fe40007810000 */
[C---:B------:R-:W-:Y:S01]  /*79b0*/  FSETP.NEU.FTZ.AND P2, PT, R21.reuse, -INF , PT ;  /* 0xff8000001500780b */ /* 0x040fe20003f5d000 */
[----:B------:R-:W-:Y:S01]  /*79c0*/  FMUL.FTZ R179, R21, UR10 ;  /* 0x0000000a15b37c20 */ /* 0x000fe20008410000 */
[----:B------:R-:W-:Y:S02]  /*79d0*/  FMNMX.FTZ R177, R17, R180, !PT ;  /* 0x000000b411b17209 */ /* 0x000fe40007810000 */
[----:B------:R-:W-:Y:S02]  /*79e0*/  ISETP.GT.AND P0, PT, R178, 0x39, P0 ;  /* 0x00000039b200780c */ /* 0x000fe40000704270 */
[----:B------:R-:W-:Y:S02]  /*79f0*/  FMNMX.FTZ R180, R18, R177, !PT ;  /* 0x000000b112b47209 */ /* 0x000fe40007810000 */
[----:B------:R-:W-:-:S02]  /*7a00*/  FSEL R181, R179, RZ, P2 ;  /* 0x000000ffb3b57208 */ /* 0x000fc40001000000 */
[----:B------:R-:W-:Y:S02]  /*7a10*/  FMNMX.FTZ R177, R19, R180, !PT ;  /* 0x000000b413b17209 */ /* 0x000fe40007810000 */
[----:B------:R-:W-:Y:S01]  /*7a20*/  ISETP.LT.OR P1, PT, R175, 0x39, P1 ;  /* 0x00000039af00780c */ /* 0x000fe20000f21670 */
[--C-:B------:R-:W-:Y:S01]  /*7a30*/  FFMA.FTZ R178, R173, UR10, -R181.reuse ;  /* 0x0000000aadb27c23 */ /* 0x100fe200080108b5 */
[----:B------:R-:W-:Y:S01]  /*7a40*/  FMNMX.FTZ R180, R20, R177, !PT ;  /* 0x000000b114b47209 */ /* 0x000fe20007810000 */
[--C-:B------:R-:W-:Y:S01]  /*7a50*/  FFMA.FTZ R174, R174, UR10, -R181.reuse ;  /* 0x0000000aaeae7c23 */ /* 0x100fe200080108b5 */
[----:B------:R-:W-:Y:S01]  /*7a60*/  FSEL R173, R160, -INF , !P4 ;  /* 0xff800000a0ad7808 */ /* 0x000fe20006000000 */
[--C-:B------:R-:W-:Y:S01]  /*7a70*/  FFMA.FTZ R167, R167, UR10, -R181.reuse ;  /* 0x0000000aa7a77c23 */ /* 0x100fe200080108b5 */
[----:B------:R-:W-:Y:S01]  /*7a80*/  FMNMX.FTZ R177, R23, R180, !PT ;  /* 0x000000b417b17209 */ /* 0x000fe20007810000 */
[--C-:B------:R-:W-:Y:S01]  /*7a90*/  FFMA.FTZ R180, R176, UR10, -R181.reuse ;  /* 0x0000000ab0b47c23 */ /* 0x100fe200080108b5 */
[----:B------:R-:W-:Y:S01]  /*7aa0*/  ISETP.LT.OR P0, PT, R175, 0x3a, P0 ;  /* 0x0000003aaf00780c */ /* 0x000fe20000701670 */
[----:B------:R0:W-:Y:S01]  /*7ab0*/  MUFU.EX2 R160, R178 ;  /* 0x000000b200a07308 */ /* 0x0001e20000000800 */
[----:B------:R-:W-:Y:S01]  /*7ac0*/  FMNMX.FTZ R176, R152, R177, !PT ;  /* 0x000000b198b07209 */ /* 0x000fe20007810000 */
[--C-:B------:R-:W-:Y:S01]  /*7ad0*/  FFMA.FTZ R175, R172, UR10, -R181.reuse ;  /* 0x0000000aacaf7c23 */ /* 0x100fe200080108b5 */
[----:B------:R-:W-:Y:S01]  /*7ae0*/  FSEL R161, R161, -INF , !P1 ;  /* 0xff800000a1a17808 */ /* 0x000fe20004800000 */
[--C-:B------:R-:W-:Y:S01]  /*7af0*/  FFMA.FTZ R172, R171, UR10, -R181.reuse ;  /* 0x0000000aabac7c23 */ /* 0x100fe200080108b5 */
[----:B------:R-:W-:Y:S01]  /*7b00*/  FMNMX.FTZ R179, R155, R176, !PT ;  /* 0x000000b09bb37209 */ /* 0x000fe20007810000 */
[--C-:B------:R-:W-:Y:S01]  /*7b10*/  FFMA.FTZ R171, R170, UR10, -R181.reuse ;  /* 0x0000000aaaab7c23 */ /* 0x100fe200080108b5 */
[----:B------:R-:W-:Y:S01]  /*7b20*/  FSEL R162, R162, -INF , !P0 ;  /* 0xff800000a2a27808 */ /* 0x000fe20004000000 */
[----:B------:R-:W-:Y:S01]  /*7b30*/  MUFU.EX2 R177, R180 ;  /* 0x000000b400b17308 */ /* 0x000fe20000000800 */
[----:B------:R-:W-:Y:S01]  /*7b40*/  FMNMX.FTZ R176, R156, R179, !PT ;  /* 0x000000b39cb07209 */ /* 0x000fe20007810000 */
[--C-:B------:R-:W-:Y:S01]  /*7b50*/  FFMA.FTZ R166, R166, UR10, -R181.reuse ;  /* 0x0000000aa6a67c23 */ /* 0x100fe200080108b5 */
[----:B------:R-:W-:Y:S01]  /*7b60*/  FSEL R170, R21, RZ, P2 ;  /* 0x000000ff15aa7208 */ /* 0x000fe20001000000 */
[--C-:B------:R-:W-:Y:S01]  /*7b70*/  FFMA.FTZ R169, R169, UR10, -R181.reuse ;  /* 0x0000000aa9a97c23 */ /* 0x100fe200080108b5 */
[----:B------:R-:W-:Y:S01]  /*7b80*/  FMNMX.FTZ R179, R157, R176, !PT ;  /* 0x000000b09db37209 */ /* 0x000fe20007810000 */
[--C-:B------:R-:W-:Y:S01]  /*7b90*/  FFMA.FTZ R165, R165, UR10, -R181.reuse ;  /* 0x0000000aa5a57c23 */ /* 0x100fe200080108b5 */
[----:B------:R-:W-:Y:S01]  /*7ba0*/  FFMA.FTZ R153, R153, UR10, -R181 ;  /* 0x0000000a99997c23 */ /* 0x000fe200080108b5 */
[----:B------:R-:W-:Y:S01]  /*7bb0*/  FADD.FTZ R170, -R170, R5 ;  /* 0x00000005aaaa7221 */ /* 0x000fe20000010100 */
[----:B------:R-:W-:Y:S01]  /*7bc0*/  FMNMX.FTZ R176, R158, R179, !PT ;  /* 0x000000b39eb07209 */ /* 0x000fe20007810000 */
[----:B------:R-:W-:Y:S01]  /*7bd0*/  MUFU.EX2 R174, R174 ;  /* 0x000000ae00ae7308 */ /* 0x000fe20000000800 */
[--C-:B------:R-:W-:Y:S01]  /*7be0*/  FFMA.FTZ R164, R164, UR10, -R181.reuse ;  /* 0x0000000aa4a47c23 */ /* 0x100fe200080108b5 */
[----:B------:R-:W-:Y:S01]  /*7bf0*/  FMUL.FTZ R170, R170, UR10 ;  /* 0x0000000aaaaa7c20 */ /* 0x000fe20008410000 */
[----:B------:R-:W-:Y:S01]  /*7c00*/  FMNMX.FTZ R176, R159, R176, !PT ;  /* 0x000000b09fb07209 */ /* 0x000fe20007810000 */
[----:B------:R-:W-:Y:S01]  /*7c10*/  FFMA.FTZ R154, R154, UR10, -R181 ;  /* 0x0000000a9a9a7c23 */ /* 0x000fe200080108b5 */
[----:B------:R-:W-:-:S02]  /*7c20*/  ISETP.NE.AND P0, PT, R3, RZ, PT ;  /* 0x000000ff0300720c */ /* 0x000fc40003f05270 */
[----:B------:R-:W-:Y:S01]  /*7c30*/  FMNMX.FTZ R176, R173, R176, !PT ;  /* 0x000000b0adb07209 */ /* 0x000fe20007810000 */
[----:B------:R-:W2:Y:S03]  /*7c40*/  MUFU.EX2 R170, R170 ;  /* 0x000000aa00aa7308 */ /* 0x000ea60000000800 */
[----:B------:R-:W-:Y:S01]  /*7c50*/  FMNMX.FTZ R179, R161, R176, !PT ;  /* 0x000000b0a1b37209 */ /* 0x000fe20007810000 */
[----:B------:R-:W-:-:S03]  /*7c60*/  FFMA.FTZ R176, R168, UR10, -R181 ;  /* 0x0000000aa8b07c23 */ /* 0x000fc600080108b5 */
[----:B------:R-:W-:Y:S01]  /*7c70*/  FMNMX.FTZ R179, R162, R179, !PT ;  /* 0x000000b3a2b37209 */ /* 0x000fe20007810000 */
[----:B------:R-:W3:Y:S04]  /*7c80*/  MUFU.EX2 R175, R175 ;  /* 0x000000af00af7308 */ /* 0x000ee80000000800 */
[----:B0-----:R-:W0:Y:S04]  /*7c90*/  SHFL.BFLY PT, R178, R179, 0x2, 0x1f ;  /* 0x0c401f00b3b27f89 */ /* 0x001e2800000e0000 */
[----:B------:R-:W4:Y:S01]  /*7ca0*/  MUFU.EX2 R167, R167 ;  /* 0x000000a700a77308 */ /* 0x000f220000000800 */
[----:B--2---:R-:W-:Y:S01]  /*7cb0*/  FFMA.FTZ R183, R170, R8, R177 ;  /* 0x00000008aab77223 */ /* 0x004fe200000100b1 */
[-C--:B------:R-:W-:Y:S01]  /*7cc0*/  FMUL.FTZ R24, R24, R170.reuse ;  /* 0x000000aa18187220 */ /* 0x080fe20000410000 */
[-C--:B------:R-:W-:Y:S01]  /*7cd0*/  FMUL.FTZ R25, R25, R170.reuse ;  /* 0x000000aa19197220 */ /* 0x080fe20000410000 */
[-C--:B------:R-:W-:Y:S01]  /*7ce0*/  FMUL.FTZ R28, R28, R170.reuse ;  /* 0x000000aa1c1c7220 */ /* 0x080fe20000410000 */
[----:B------:R-:W-:Y:S01]  /*7cf0*/  FADD.FTZ R183, R174, R183 ;  /* 0x000000b7aeb77221 */ /* 0x000fe20000010000 */
[-C--:B------:R-:W-:Y:S01]  /*7d00*/  FMUL.FTZ R29, R29, R170.reuse ;  /* 0x000000aa1d1d7220 */ /* 0x080fe20000410000 */
[-C--:B------:R-:W-:Y:S01]  /*7d10*/  FMUL.FTZ R32, R32, R170.reuse ;  /* 0x000000aa20207220 */ /* 0x080fe20000410000 */
[----:B------:R-:W2:Y:S01]  /*7d20*/  MUFU.EX2 R172, R172 ;  /* 0x000000ac00ac7308 */ /* 0x000ea20000000800 */
[----:B------:R-:W-:Y:S01]  /*7d30*/  FADD.FTZ R8, R160, R183 ;  /* 0x000000b7a0087221 */ /* 0x000fe20000010000 */
[-C--:B------:R-:W-:Y:S01]  /*7d40*/  FMUL.FTZ R33, R33, R170.reuse ;  /* 0x000000aa21217220 */ /* 0x080fe20000410000 */
[-C--:B------:R-:W-:Y:S01]  /*7d50*/  FMUL.FTZ R36, R36, R170.reuse ;  /* 0x000000aa24247220 */ /* 0x080fe20000410000 */
[-C--:B------:R-:W-:Y:S01]  /*7d60*/  FMUL.FTZ R37, R37, R170.reuse ;  /* 0x000000aa25257220 */ /* 0x080fe20000410000 */
[----:B---3--:R-:W-:Y:S01]  /*7d70*/  FADD.FTZ R8, R175, R8 ;  /* 0x00000008af087221 */ /* 0x008fe20000010000 */
[-C--:B------:R-:W-:Y:S01]  /*7d80*/  FMUL.FTZ R40, R40, R170.reuse ;  /* 0x000000aa28287220 */ /* 0x080fe20000410000 */
[-C--:B------:R-:W-:Y:S01]  /*7d90*/  FMUL.FTZ R41, R41, R170.reuse ;  /* 0x000000aa29297220 */ /* 0x080fe20000410000 */
[----:B------:R-:W3:Y:S01]  /*7da0*/  MUFU.EX2 R166, R166 ;  /* 0x000000a600a67308 */ /* 0x000ee20000000800 */
[-C--:B------:R-:W-:Y:S01]  /*7db0*/  FMUL.FTZ R44, R44, R170.reuse ;  /* 0x000000aa2c2c7220 */ /* 0x080fe20000410000 */
[-C--:B------:R-:W-:Y:S01]  /*7dc0*/  FMUL.FTZ R45, R45, R170.reuse ;  /* 0x000000aa2d2d7220 */ /* 0x080fe20000410000 */
[----:B------:R-:W-:Y:S01]  /*7dd0*/  FMUL.FTZ R48, R48, R170 ;  /* 0x000000aa30307220 */ /* 0x000fe20000410000 */
[----:B0-----:R-:W-:Y:S01]  /*7de0*/  FMNMX.FTZ R168, R179, R178, !PT ;  /* 0x000000b2b3a87209 */ /* 0x001fe20007810000 */
[--C-:B------:R-:W-:Y:S01]  /*7df0*/  FFMA.FTZ R178, R163, UR10, -R181.reuse ;  /* 0x0000000aa3b27c23 */ /* 0x100fe200080108b5 */
[----:B------:R-:W-:Y:S01]  /*7e00*/  FFMA.FTZ R181, R22, UR10, -R181 ;  /* 0x0000000a16b57c23 */ /* 0x000fe200080108b5 */
[-C--:B------:R-:W-:Y:S01]  /*7e10*/  FMUL.FTZ R49, R49, R170.reuse ;  /* 0x000000aa31317220 */ /* 0x080fe20000410000 */
[----:B------:R-:W0:Y:S01]  /*7e20*/  MUFU.EX2 R171, R171 ;  /* 0x000000ab00ab7308 */ /* 0x000e220000000800 */
[----:B------:R-:W5:Y:S01]  /*7e30*/  SHFL.BFLY PT, R179, R168, 0x1, 0x1f ;  /* 0x0c201f00a8b37f89 */ /* 0x000f6200000e0000 */
[-C--:B------:R-:W-:Y:S01]  /*7e40*/  FMUL.FTZ R52, R52, R170.reuse ;  /* 0x000000aa34347220 */ /* 0x080fe20000410000 */
        /* <DEDUP_REMOVED lines=21> */
[----:B------:R4:W-:Y:S01]  /*7fa0*/  MUFU.EX2 R163, R153 ;  /* 0x0000009900a37308 */ /* 0x0009e20000000800 */
[----:B-----5:R-:W-:Y:S01]  /*7fb0*/  FMNMX.FTZ R168, R168, R179, !PT ;  /* 0x000000b3a8a87209 */ /* 0x020fe20007810000 */
[-C--:B------:R-:W-:Y:S01]  /*7fc0*/  FMUL.FTZ R92, R92, R170.reuse ;  /* 0x000000aa5c5c7220 */ /* 0x080fe20000410000 */
[-C--:B------:R-:W-:Y:S01]  /*7fd0*/  FMUL.FTZ R93, R93, R170.reuse ;  /* 0x000000aa5d5d7220 */ /* 0x080fe20000410000 */
[-C--:B------:R-:W-:Y:S01]  /*7fe0*/  FMUL.FTZ R96, R96, R170.reuse ;  /* 0x000000aa60607220 */ /* 0x080fe20000410000 */
[C---:B------:R-:W-:Y:S01]  /*7ff0*/  FSETP.NEU.FTZ.AND P1, PT, R168.reuse, -INF , PT ;  /* 0xff800000a800780b */ /* 0x040fe20003f3d000 */
[----:B------:R-:W-:Y:S01]  /*8000*/  FMUL.FTZ R5, R168, UR10 ;  /* 0x0000000aa8057c20 */ /* 0x000fe20008410000 */
[----:B------:R-:W-:Y:S01]  /*8010*/  FMUL.FTZ R97, R97, R170 ;  /* 0x000000aa61617220 */ /* 0x000fe20000410000 */
[----:B------:R-:W5:Y:S01]  /*8020*/  MUFU.EX2 R165, R165 ;  /* 0x000000a500a57308 */ /* 0x000f620000000800 */
[----:B----4-:R-:W-:-:S02]  /*8030*/  IMAD.U32 R153, RZ, RZ, UR24 ;  /* 0x00000018ff997e24 */ /* 0x010fc4000f8e00ff */
[-C--:B------:R-:W-:Y:S01]  /*8040*/  FMUL.FTZ R100, R100, R170.reuse ;  /* 0x000000aa64647220 */ /* 0x080fe20000410000 */
[----:B------:R-:W-:Y:S01]  /*8050*/  FSEL R182, R5, RZ, P1 ;  /* 0x000000ff05b67208 */ /* 0x000fe20000800000 */
[-C--:B------:R-:W-:Y:S01]  /*8060*/  FMUL.FTZ R101, R101, R170.reuse ;  /* 0x000000aa65657220 */ /* 0x080fe20000410000 */
[----:B------:R-:W-:Y:S01]  /*8070*/  FSEL R5, R168, RZ, P1 ;  /* 0x000000ffa8057208 */ /* 0x000fe20000800000 */
[-C--:B------:R-:W-:Y:S01]  /*8080*/  FMUL.FTZ R104, R104, R170.reuse ;  /* 0x000000aa68687220 */ /* 0x080fe20000410000 */
[----:B------:R-:W-:Y:S01]  /*8090*/  FMUL.FTZ R105, R105, R170 ;  /* 0x000000aa69697220 */ /* 0x000fe20000410000 */
[----:B------:R-:W-:Y:S01]  /*80a0*/  FFMA.FTZ R22, R15, UR10, -R182 ;  /* 0x0000000a0f167c23 */ /* 0x000fe200080108b6 */
[----:B------:R-:W-:Y:S01]  /*80b0*/  FADD.FTZ R15, R167, R8 ;  /* 0x00000008a70f7221 */ /* 0x000fe20000010000 */
[----:B------:R-:W-:Y:S01]  /*80c0*/  FADD.FTZ R5, -R5, R6 ;  /* 0x0000000605057221 */ /* 0x000fe20000010100 */
[----:B------:R-:W4:Y:S01]  /*80d0*/  MUFU.EX2 R178, R178 ;  /* 0x000000b200b27308 */ /* 0x000f220000000800 */
[----:B------:R-:W-:Y:S01]  /*80e0*/  @!P0 LEA R8, R153, R2, 0x6 ;  /* 0x0000000299088211 */ /* 0x000fe200078e30ff */
[----:B--2---:R-:W-:Y:S01]  /*80f0*/  FADD.FTZ R15, R172, R15 ;  /* 0x0000000fac0f7221 */ /* 0x004fe20000010000 */
[----:B------:R-:W-:Y:S01]  /*8100*/  FMUL.FTZ R5, R5, UR10 ;  /* 0x0000000a05057c20 */ /* 0x000fe20008410000 */
[--C-:B------:R-:W-:Y:S01]  /*8110*/  FFMA.FTZ R153, R16, UR10, -R182.reuse ;  /* 0x0000000a10997c23 */ /* 0x100fe200080108b6 */
[--C-:B------:R-:W-:Y:S01]  /*8120*/  FFMA.FTZ R17, R17, UR10, -R182.reuse ;  /* 0x0000000a11117c23 */ /* 0x100fe200080108b6 */
[----:B---3--:R-:W-:Y:S01]  /*8130*/  FADD.FTZ R6, R166, R15 ;  /* 0x0000000fa6067221 */ /* 0x008fe20000010000 */
[--C-:B------:R-:W-:Y:S01]  /*8140*/  FFMA.FTZ R18, R18, UR10, -R182.reuse ;  /* 0x0000000a12127c23 */ /* 0x100fe200080108b6 */
[----:B------:R-:W-:Y:S01]  /*8150*/  MUFU.EX2 R22, R22 ;  /* 0x0000001600167308 */ /* 0x000fe20000000800 */
[----:B------:R-:W-:Y:S01]  /*8160*/  FFMA.FTZ R19, R19, UR10, -R182 ;  /* 0x0000000a13137c23 */ /* 0x000fe200080108b6 */
[----:B0-----:R-:W-:Y:S01]  /*8170*/  FADD.FTZ R15, R171, R6 ;  /* 0x00000006ab0f7221 */ /* 0x001fe20000010000 */
[--C-:B------:R-:W-:Y:S01]  /*8180*/  FFMA.FTZ R20, R20, UR10, -R182.reuse ;  /* 0x0000000a14147c23 */ /* 0x100fe200080108b6 */
[--C-:B------:R-:W-:Y:S01]  /*8190*/  FFMA.FTZ R183, R161, UR10, -R182.reuse ;  /* 0x0000000aa1b77c23 */ /* 0x100fe200080108b6 */
[--C-:B------:R-:W-:Y:S01]  /*81a0*/  FFMA.FTZ R23, R23, UR10, -R182.reuse ;  /* 0x0000000a17177c23 */ /* 0x100fe200080108b6 */
[----:B-1----:R-:W-:Y:S01]  /*81b0*/  FADD.FTZ R16, R176, R15 ;  /* 0x0000000fb0107221 */ /* 0x002fe20000010000 */
[----:B------:R-:W-:Y:S01]  /*81c0*/  FFMA.FTZ R15, R156, UR10, -R182 ;  /* 0x0000000a9c0f7c23 */ /* 0x000fe200080108b6 */
[----:B------:R-:W0:Y:S01]  /*81d0*/  MUFU.EX2 R5, R5 ;  /* 0x0000000500057308 */ /* 0x000e220000000800 */
[----:B------:R-:W-:Y:S01]  /*81e0*/  F2FP.F16.F32.PACK_AB R156, R172, R167 ;  /* 0x000000a7ac9c723e */ /* 0x000fe200000000ff */
[----:B------:R-:W-:Y:S01]  /*81f0*/  FADD.FTZ R16, R169, R16 ;  /* 0x00000010a9107221 */ /* 0x000fe20000010000 */
[--C-:B------:R-:W-:Y:S01]  /*8200*/  FFMA.FTZ R6, R152, UR10, -R182.reuse ;  /* 0x0000000a98067c23 */ /* 0x100fe200080108b6 */
[----:B------:R-:W-:Y:S01]  /*8210*/  @!P0 LEA R8, R8, UR37, 0x2 ;  /* 0x0000002508088c11 */ /* 0x000fe2000f8e10ff */
[----:B------:R-:W-:Y:S01]  /*8220*/  FFMA.FTZ R155, R155, UR10, -R182 ;  /* 0x0000000a9b9b7c23 */ /* 0x000fe200080108b6 */
[----:B-----5:R-:W-:Y:S01]  /*8230*/  FADD.FTZ R185, R165, R16 ;  /* 0x00000010a5b97221 */ /* 0x020fe20000010000 */
[----:B------:R-:W-:Y:S01]  /*8240*/  F2FP.F16.F32.PACK_AB R152, R174, R177 ;  /* 0x000000b1ae98723e */ /* 0x000fe200000000ff */
[----:B------:R-:W1:Y:S01]  /*8250*/  MUFU.EX2 R153, R153 ;  /* 0x0000009900997308 */ /* 0x000e620000000800 */
[----:B------:R-:W-:Y:S01]  /*8260*/  @!P0 STS [R8+0x28800], R170 ;  /* 0x028800aa08008388 */ /* 0x000fe20000000800 */
[----:B----4-:R-:W-:Y:S01]  /*8270*/  FADD.FTZ R16, R178, R185 ;  /* 0x000000b9b2107221 */ /* 0x010fe20000010000 */
[--C-:B------:R-:W-:Y:S01]  /*8280*/  FFMA.FTZ R157, R157, UR10, -R182.reuse ;  /* 0x0000000a9d9d7c23 */ /* 0x100fe200080108b6 */
[--C-:B------:R-:W-:Y:S01]  /*8290*/  FFMA.FTZ R159, R159, UR10, -R182.reuse ;  /* 0x0000000a9f9f7c23 */ /* 0x100fe200080108b6 */
[----:B------:R-:W-:Y:S01]  /*82a0*/  FFMA.FTZ R173, R173, UR10, -R182 ;  /* 0x0000000aadad7c23 */ /* 0x000fe200080108b6 */
[----:B------:R-:W-:Y:S01]  /*82b0*/  FADD.FTZ R161, R163, R16 ;  /* 0x00000010a3a17221 */ /* 0x000fe20000010000 */
[-C--:B------:R-:W-:Y:S01]  /*82c0*/  FMUL.FTZ R108, R108, R170.reuse ;  /* 0x000000aa6c6c7220 */ /* 0x080fe20000410000 */
[----:B------:R-:W2:Y:S01]  /*82d0*/  MUFU.EX2 R164, R164 ;  /* 0x000000a400a47308 */ /* 0x000ea20000000800 */
[----:B0-----:R-:W-:Y:S01]  /*82e0*/  FFMA.FTZ R172, R5, R7, R22 ;  /* 0x0000000705ac7223 */ /* 0x001fe20000010016 */
[----:B------:R0:W-:Y:S01]  /*82f0*/  @!P0 STS [R8+0x28820], R5 ;  /* 0x0288200508008388 */ /* 0x0001e20000000800 */
[-C--:B------:R-:W-:Y:S01]  /*8300*/  FMUL.FTZ R109, R109, R170.reuse ;  /* 0x000000aa6d6d7220 */ /* 0x080fe20000410000 */
[-C--:B------:R-:W-:Y:S01]  /*8310*/  FMUL.FTZ R112, R112, R170.reuse ;  /* 0x000000aa70707220 */ /* 0x080fe20000410000 */
[-C--:B------:R-:W-:Y:S01]  /*8320*/  FMUL.FTZ R113, R113, R170.reuse ;  /* 0x000000aa71717220 */ /* 0x080fe20000410000 */
[-C--:B------:R-:W-:Y:S01]  /*8330*/  FMUL.FTZ R116, R116, R170.reuse ;  /* 0x000000aa74747220 */ /* 0x080fe20000410000 */
[----:B------:R-:W-:Y:S01]  /*8340*/  FMUL.FTZ R117, R117, R170 ;  /* 0x000000aa75757220 */ /* 0x000fe20000410000 */
[----:B------:R-:W3:Y:S01]  /*8350*/  MUFU.EX2 R17, R17 ;  /* 0x0000001100117308 */ /* 0x000ee20000000800 */
[C---:B-1----:R-:W-:Y:S01]  /*8360*/  FADD.FTZ R172, R153.reuse, R172 ;  /* 0x000000ac99ac7221 */ /* 0x042fe20000010000 */
[----:B------:R-:W-:Y:S01]  /*8370*/  F2FP.F16.F32.PACK_AB R153, R153, R22 ;  /* 0x000000169999723e */ /* 0x000fe200000000ff */
[-C--:B------:R-:W-:Y:S01]  /*8380*/  FMUL.FTZ R120, R120, R170.reuse ;  /* 0x000000aa78787220 */ /* 0x080fe20000410000 */
[-C--:B------:R-:W-:Y:S01]  /*8390*/  FMUL.FTZ R121, R121, R170.reuse ;  /* 0x000000aa79797220 */ /* 0x080fe20000410000 */
[-C--:B------:R-:W-:Y:S01]  /*83a0*/  FMUL.FTZ R124, R124, R170.reuse ;  /* 0x000000aa7c7c7220 */ /* 0x080fe20000410000 */
[-C--:B------:R-:W-:Y:S01]  /*83b0*/  FMUL.FTZ R125, R125, R170.reuse ;  /* 0x000000aa7d7d7220 */ /* 0x080fe20000410000 */
[-C--:B------:R-:W-:Y:S01]  /*83c0*/  FMUL.FTZ R128, R128, R170.reuse ;  /* 0x000000aa80807220 */ /* 0x080fe20000410000 */
[----:B------:R1:W4:Y:S01]  /*83d0*/  MUFU.EX2 R179, R154 ;  /* 0x0000009a00b37308 */ /* 0x0003220000000800 */
[C---:B--2---:R-:W-:Y:S01]  /*83e0*/  FADD.FTZ R16, R164.reuse, R161 ;  /* 0x000000a1a4107221 */ /* 0x044fe20000010000 */
[----:B------:R-:W-:Y:S01]  /*83f0*/  F2FP.F16.F32.PACK_AB R164, R164, R163 ;  /* 0x000000a3a4a4723e */ /* 0x000fe200000000ff */
[-C--:B------:R-:W-:Y:S01]  /*8400*/  FMUL.FTZ R129, R129, R170.reuse ;  /* 0x000000aa81817220 */ /* 0x080fe20000410000 */
[-C--:B------:R-:W-:Y:S01]  /*8410*/  FMUL.FTZ R132, R132, R170.reuse ;  /* 0x000000aa84847220 */ /* 0x080fe20000410000 */
[-C--:B------:R-:W-:Y:S01]  /*8420*/  FMUL.FTZ R133, R133, R170.reuse ;  /* 0x000000aa85857220 */ /* 0x080fe20000410000 */
[-C--:B------:R-:W-:Y:S01]  /*8430*/  FMUL.FTZ R136, R136, R170.reuse ;  /* 0x000000aa88887220 */ /* 0x080fe20000410000 */
[----:B------:R-:W-:Y:S01]  /*8440*/  FMUL.FTZ R137, R137, R170 ;  /* 0x000000aa89897220 */ /* 0x000fe20000410000 */
[----:B------:R-:W2:Y:S01]  /*8450*/  MUFU.EX2 R18, R18 ;  /* 0x0000001200127308 */ /* 0x000ea20000000800 */
[----:B---3--:R-:W-:Y:S01]  /*8460*/  FADD.FTZ R7, R17, R172 ;  /* 0x000000ac11077221 */ /* 0x008fe20000010000 */
[----:B-1----:R-:W-:Y:S01]  /*8470*/  F2FP.F16.F32.PACK_AB R154, R175, R160 ;  /* 0x000000a0af9a723e */ /* 0x002fe200000000ff */
[----:B------:R-:W-:Y:S01]  /*8480*/  FMUL.FTZ R140, R140, R170 ;  /* 0x000000aa8c8c7220 */ /* 0x000fe20000410000 */
[----:B------:R-:W-:Y:S01]  /*8490*/  F2FP.F16.F32.PACK_AB R160, R169, R176 ;  /* 0x000000b0a9a0723e */ /* 0x000fe200000000ff */
[-C--:B------:R-:W-:Y:S01]  /*84a0*/  FMUL.FTZ R141, R141, R170.reuse ;  /* 0x000000aa8d8d7220 */ /* 0x080fe20000410000 */
[-C--:B------:R-:W-:Y:S01]  /*84b0*/  FMUL.FTZ R144, R144, R170.reuse ;  /* 0x000000aa90907220 */ /* 0x080fe20000410000 */
[-C--:B------:R-:W-:Y:S01]  /*84c0*/  FMUL.FTZ R145, R145, R170.reuse ;  /* 0x000000aa91917220 */ /* 0x080fe20000410000 */
[----:B------:R1:W0:Y:S01]  /*84d0*/  MUFU.EX2 R180, R181 ;  /* 0x000000b500b47308 */ /* 0x0002220000000800 */
[----:B----4-:R-:W-:Y:S01]  /*84e0*/  FADD.FTZ R161, R179, R16 ;  /* 0x00000010b3a17221 */ /* 0x010fe20000010000 */
[-C--:B------:R-:W-:Y:S01]  /*84f0*/  FMUL.FTZ R148, R148, R170.reuse ;  /* 0x000000aa94947220 */ /* 0x080fe20000410000 */
[----:B------:R-:W-:Y:S01]  /*8500*/  FMUL.FTZ R149, R149, R170 ;  /* 0x000000aa95957220 */ /* 0x000fe20000410000 */
[-C--:B------:R-:W-:Y:S01]  /*8510*/  FMUL.FTZ R26, R26, R5.reuse ;  /* 0x000000051a1a7220 */ /* 0x080fe20000410000 */
[-C--:B------:R-:W-:Y:S01]  /*8520*/  FMUL.FTZ R27, R27, R5.reuse ;  /* 0x000000051b1b7220 */ /* 0x080fe20000410000 */
[-C--:B------:R-:W-:Y:S01]  /*8530*/  FMUL.FTZ R30, R30, R5.reuse ;  /* 0x000000051e1e7220 */ /* 0x080fe20000410000 */
[----:B------:R-:W-:Y:S01]  /*8540*/  FMUL.FTZ R31, R31, R5 ;  /* 0x000000051f1f7220 */ /* 0x000fe20000410000 */
[----:B------:R-:W3:Y:S01]  /*8550*/  MUFU.EX2 R19, R19 ;  /* 0x0000001300137308 */ /* 0x000ee20000000800 */
[----:B--2---:R-:W-:Y:S01]  /*8560*/  FADD.FTZ R174, R18, R7 ;  /* 0x0000000712ae7221 */ /* 0x004fe20000010000 */
[--C-:B-1----:R-:W-:Y:S01]  /*8570*/  FFMA.FTZ R181, R158, UR10, -R182.reuse ;  /* 0x0000000a9eb57c23 */ /* 0x102fe200080108b6 */
[----:B------:R-:W-:Y:S01]  /*8580*/  FFMA.FTZ R182, R162, UR10, -R182 ;  /* 0x0000000aa2b67c23 */ /* 0x000fe200080108b6 */
[----:B------:R-:W-:Y:S01]  /*8590*/  F2FP.F16.F32.PACK_AB R162, R178, R165 ;  /* 0x000000a5b2a2723e */ /* 0x000fe200000000ff */
[-C--:B------:R-:W-:Y:S01]  /*85a0*/  FMUL.FTZ R34, R34, R5.reuse ;  /* 0x0000000522227220 */ /* 0x080fe20000410000 */
[----:B------:R-:W-:Y:S01]  /*85b0*/  F2FP.F16.F32.PACK_AB R158, R171, R166 ;  /* 0x000000a6ab9e723e */ /* 0x000fe200000000ff */
[----:B------:R-:W-:Y:S01]  /*85c0*/  FMUL.FTZ R35, R35, R5 ;  /* 0x0000000523237220 */ /* 0x000fe20000410000 */
[----:B------:R-:W1:Y:S01]  /*85d0*/  MUFU.EX2 R20, R20 ;  /* 0x0000001400147308 */ /* 0x000e620000000800 */
[C---:B0-----:R-:W-:Y:S01]  /*85e0*/  FADD.FTZ R8, R180.reuse, R161 ;  /* 0x000000a1b4087221 */ /* 0x041fe20000010000 */
[----:B------:R-:W-:Y:S01]  /*85f0*/  F2FP.F16.F32.PACK_AB R166, R180, R179 ;  /* 0x000000b3b4a6723e */ /* 0x000fe200000000ff */
[-C--:B------:R-:W-:Y:S01]  /*8600*/  FMUL.FTZ R38, R38, R5.reuse ;  /* 0x0000000526267220 */ /* 0x080fe20000410000 */
[-C--:B------:R-:W-:Y:S01]  /*8610*/  FMUL.FTZ R39, R39, R5.reuse ;  /* 0x0000000527277220 */ /* 0x080fe20000410000 */
[-C--:B------:R-:W-:Y:S01]  /*8620*/  FMUL.FTZ R42, R42, R5.reuse ;  /* 0x000000052a2a7220 */ /* 0x080fe20000410000 */
[-C--:B------:R-:W-:Y:S01]  /*8630*/  FMUL.FTZ R43, R43, R5.reuse ;  /* 0x000000052b2b7220 */ /* 0x080fe20000410000 */
[-C--:B------:R-:W-:Y:S01]  /*8640*/  FMUL.FTZ R46, R46, R5.reuse ;  /* 0x000000052e2e7220 */ /* 0x080fe20000410000 */
[----:B------:R-:W0:Y:S01]  /*8650*/  MUFU.EX2 R23, R23 ;  /* 0x0000001700177308 */ /* 0x000e220000000800 */
[----:B---3--:R-:W-:Y:S01]  /*8660*/  FADD.FTZ R7, R19, R174 ;  /* 0x000000ae13077221 */ /* 0x008fe20000010000 */
        /* <DEDUP_REMOVED lines=14> */
[----:B------:R1:W3:Y:S01]  /*8750*/  MUFU.EX2 R161, R155 ;  /* 0x0000009b00a17308 */ /* 0x0002e20000000800 */
[----:B0-----:R-:W-:Y:S01]  /*8760*/  FADD.FTZ R7, R23, R174 ;  /* 0x000000ae17077221 */ /* 0x001fe20000010000 */
[-C--:B------:R-:W-:Y:S01]  /*8770*/  FMUL.FTZ R71, R71, R5.reuse ;  /* 0x0000000547477220 */ /* 0x080fe20000410000 */
[-C--:B------:R-:W-:Y:S01]  /*8780*/  FMUL.FTZ R74, R74, R5.reuse ;  /* 0x000000054a4a7220 */ /* 0x080fe20000410000 */
[-C--:B------:R-:W-:Y:S01]  /*8790*/  FMUL.FTZ R75, R75, R5.reuse ;  /* 0x000000054b4b7220 */ /* 0x080fe20000410000 */
[-C--:B------:R-:W-:Y:S01]  /*87a0*/  FMUL.FTZ R78, R78, R5.reuse ;  /* 0x000000054e4e7220 */ /* 0x080fe20000410000 */
[-C--:B------:R-:W-:Y:S01]  /*87b0*/  FMUL.FTZ R79, R79, R5.reuse ;  /* 0x000000054f4f7220 */ /* 0x080fe20000410000 */
[----:B------:R-:W-:Y:S01]  /*87c0*/  FMUL.FTZ R82, R82, R5 ;  /* 0x0000000552527220 */ /* 0x000fe20000410000 */
[----:B------:R-:W0:Y:S01]  /*87d0*/  MUFU.EX2 R16, R15 ;  /* 0x0000000f00107308 */ /* 0x000e220000000800 */
[----:B--2---:R-:W-:Y:S01]  /*87e0*/  FADD.FTZ R176, R6, R7 ;  /* 0x0000000706b07221 */ /* 0x004fe20000010000 */
[----:B-1----:R-:W-:Y:S01]  /*87f0*/  F2FP.F16.F32.PACK_AB R155, R18, R17 ;  /* 0x00000011129b723e */ /* 0x002fe200000000ff */
[----:B------:R-:W-:Y:S01]  /*8800*/  BAR.SYNC.DEFER_BLOCKING 0xf, 0x100 ;  /* 0x03c4000000007b1d */ /* 0x000fe20000010000 */
[-C--:B------:R-:W-:Y:S01]  /*8810*/  FMUL.FTZ R83, R83, R5.reuse ;  /* 0x0000000553537220 */ /* 0x080fe20000410000 */
[-C--:B------:R-:W-:Y:S01]  /*8820*/  FMUL.FTZ R86, R86, R5.reuse ;  /* 0x0000000556567220 */ /* 0x080fe20000410000 */
[-C--:B------:R-:W-:Y:S01]  /*8830*/  FMUL.FTZ R87, R87, R5.reuse ;  /* 0x0000000557577220 */ /* 0x080fe20000410000 */
[-C--:B------:R-:W-:Y:S01]  /*8840*/  FMUL.FTZ R90, R90, R5.reuse ;  /* 0x000000055a5a7220 */ /* 0x080fe20000410000 */
[-C--:B------:R-:W-:Y:S01]  /*8850*/  FMUL.FTZ R91, R91, R5.reuse ;  /* 0x000000055b5b7220 */ /* 0x080fe20000410000 */
[----:B------:R1:W2:Y:S01]  /*8860*/  MUFU.EX2 R163, R157 ;  /* 0x0000009d00a37308 */ /* 0x0002a20000000800 */
        /* <DEDUP_REMOVED lines=8> */
[----:B0-----:R-:W-:Y:S01]  /*88f0*/  FADD.FTZ R176, R16, R7 ;  /* 0x0000000710b07221 */ /* 0x001fe20000010000 */
[----:B-1----:R-:W-:Y:S01]  /*8900*/  F2FP.F16.F32.PACK_AB R157, R20, R19 ;  /* 0x00000013149d723e */ /* 0x002fe200000000ff */
[----:B------:R-:W-:Y:S01]  /*8910*/  FMUL.FTZ R106, R106, R5 ;  /* 0x000000056a6a7220 */ /* 0x000fe20000410000 */
[----:B------:R-:W-:Y:S01]  /*8920*/  F2FP.F16.F32.PACK_AB R161, R16, R161 ;  /* 0x000000a110a1723e */ /* 0x000fe200000000ff */
[-C--:B------:R-:W-:Y:S01]  /*8930*/  FMUL.FTZ R107, R107, R5.reuse ;  /* 0x000000056b6b7220 */ /* 0x080fe20000410000 */
[-C--:B------:R-:W-:Y:S01]  /*8940*/  FMUL.FTZ R110, R110, R5.reuse ;  /* 0x000000056e6e7220 */ /* 0x080fe20000410000 */
[-C--:B------:R-:W-:Y:S01]  /*8950*/  FMUL.FTZ R111, R111, R5.reuse ;  /* 0x000000056f6f7220 */ /* 0x080fe20000410000 */
[----:B------:R0:W1:Y:S01]  /*8960*/  MUFU.EX2 R165, R159 ;  /* 0x0000009f00a57308 */ /* 0x0000620000000800 */
[----:B--2---:R-:W-:Y:S01]  /*8970*/  FADD.FTZ R7, R163, R176 ;  /* 0x000000b0a3077221 */ /* 0x004fe20000010000 */
[----:B------:R2:W-:Y:S01]  /*8980*/  STSM.16.M88.4 [R12+0x26800], R152 ;  /* 0x026800980c007844 */ /* 0x0005e20000000200 */
[-C--:B------:R-:W-:Y:S01]  /*8990*/  FMUL.FTZ R114, R114, R5.reuse ;  /* 0x0000000572727220 */ /* 0x080fe20000410000 */
[-C--:B------:R-:W-:Y:S01]  /*89a0*/  FMUL.FTZ R115, R115, R5.reuse ;  /* 0x0000000573737220 */ /* 0x080fe20000410000 */
[-C--:B------:R-:W-:Y:S01]  /*89b0*/  FMUL.FTZ R118, R118, R5.reuse ;  /* 0x0000000576767220 */ /* 0x080fe20000410000 */
[-C--:B------:R-:W-:Y:S01]  /*89c0*/  FMUL.FTZ R119, R119, R5.reuse ;  /* 0x0000000577777220 */ /* 0x080fe20000410000 */
[----:B------:R-:W-:Y:S01]  /*89d0*/  FMUL.FTZ R122, R122, R5 ;  /* 0x000000057a7a7220 */ /* 0x000fe20000410000 */
[----:B------:R-:W4:Y:S01]  /*89e0*/  MUFU.EX2 R174, R173 ;  /* 0x000000ad00ae7308 */ /* 0x000f220000000800 */
[----:B---3--:R-:W-:Y:S01]  /*89f0*/  FADD.FTZ R176, R172, R7 ;  /* 0x00000007acb07221 */ /* 0x008fe20000010000 */
[----:B0-----:R-:W-:Y:S01]  /*8a00*/  F2FP.F16.F32.PACK_AB R159, R6, R23 ;  /* 0x00000017069f723e */ /* 0x001fe200000000ff */
[----:B------:R-:W-:Y:S01]  /*8a10*/  FMUL.FTZ R123, R123, R5 ;  /* 0x000000057b7b7220 */ /* 0x000fe20000410000 */
[----:B------:R-:W-:Y:S01]  /*8a20*/  F2FP.F16.F32.PACK_AB R163, R172, R163 ;  /* 0x000000a3aca3723e */ /* 0x000fe200000000ff */
[-C--:B------:R-:W-:Y:S01]  /*8a30*/  FMUL.FTZ R126, R126, R5.reuse ;  /* 0x000000057e7e7220 */ /* 0x080fe20000410000 */
[-C--:B------:R-:W-:Y:S01]  /*8a40*/  FMUL.FTZ R127, R127, R5.reuse ;  /* 0x000000057f7f7220 */ /* 0x080fe20000410000 */
[----:B------:R2:W-:Y:S01]  /*8a50*/  STSM.16.M88.4 [R10], R156 ;  /* 0x0000009c0a007844 */ /* 0x0005e20000000200 */
[----:B------:R-:W0:Y:S01]  /*8a60*/  MUFU.EX2 R167, R183 ;  /* 0x000000b700a77308 */ /* 0x000e220000000800 */
[----:B-1----:R-:W-:Y:S01]  /*8a70*/  FADD.FTZ R7, R165, R176 ;  /* 0x000000b0a5077221 */ /* 0x002fe20000010000 */
[-C--:B------:R-:W-:Y:S01]  /*8a80*/  FMUL.FTZ R130, R130, R5.reuse ;  /* 0x0000000582827220 */ /* 0x080fe20000410000 */
[----:B------:R2:W-:Y:S01]  /*8a90*/  STSM.16.M88.4 [R11], R160 ;  /* 0x000000a00b007844 */ /* 0x0005e20000000200 */
[-C--:B------:R-:W-:Y:S01]  /*8aa0*/  FMUL.FTZ R131, R131, R5.reuse ;  /* 0x0000000583837220 */ /* 0x080fe20000410000 */
[-C--:B------:R-:W-:Y:S01]  /*8ab0*/  FMUL.FTZ R134, R134, R5.reuse ;  /* 0x0000000586867220 */ /* 0x080fe20000410000 */
[-C--:B------:R-:W-:Y:S01]  /*8ac0*/  FMUL.FTZ R135, R135, R5.reuse ;  /* 0x0000000587877220 */ /* 0x080fe20000410000 */
[----:B------:R-:W-:Y:S01]  /*8ad0*/  FMUL.FTZ R138, R138, R5 ;  /* 0x000000058a8a7220 */ /* 0x000fe20000410000 */
[----:B------:R-:W1:Y:S01]  /*8ae0*/  MUFU.EX2 R182, R182 ;  /* 0x000000b600b67308 */ /* 0x000e620000000800 */
[C---:B----4-:R-:W-:Y:S01]  /*8af0*/  FADD.FTZ R22, R174.reuse, R7 ;  /* 0x00000007ae167221 */ /* 0x050fe20000010000 */
[----:B------:R-:W-:Y:S01]  /*8b00*/  F2FP.F16.F32.PACK_AB R165, R174, R165 ;  /* 0x000000a5aea5723e */ /* 0x000fe200000000ff */
[-C--:B------:R-:W-:Y:S01]  /*8b10*/  FMUL.FTZ R139, R139, R5.reuse ;  /* 0x000000058b8b7220 */ /* 0x080fe20000410000 */
[-C--:B------:R-:W-:Y:S01]  /*8b20*/  FMUL.FTZ R142, R142, R5.reuse ;  /* 0x000000058e8e7220 */ /* 0x080fe20000410000 */
[-C--:B------:R-:W-:Y:S01]  /*8b30*/  FMUL.FTZ R143, R143, R5.reuse ;  /* 0x000000058f8f7220 */ /* 0x080fe20000410000 */
[-C--:B------:R-:W-:Y:S01]  /*8b40*/  FMUL.FTZ R146, R146, R5.reuse ;  /* 0x0000000592927220 */ /* 0x080fe20000410000 */
[-C--:B------:R-:W-:Y:S01]  /*8b50*/  FMUL.FTZ R147, R147, R5.reuse ;  /* 0x0000000593937220 */ /* 0x080fe20000410000 */
[-C--:B------:R-:W-:Y:S01]  /*8b60*/  FMUL.FTZ R150, R150, R5.reuse ;  /* 0x0000000596967220 */ /* 0x080fe20000410000 */
[----:B0-----:R-:W-:Y:S01]  /*8b70*/  FADD.FTZ R7, R167, R22 ;  /* 0x00000016a7077221 */ /* 0x001fe20000010000 */
[----:B------:R-:W-:Y:S01]  /*8b80*/  FMUL.FTZ R151, R151, R5 ;  /* 0x0000000597977220 */ /* 0x000fe20000410000 */
[----:B-1----:R-:W-:-:S02]  /*8b90*/  F2FP.F16.F32.PACK_AB R167, R182, R167 ;  /* 0x000000a7b6a7723e */ /* 0x002fc400000000ff */
[----:B------:R-:W-:-:S03]  /*8ba0*/  FADD.FTZ R7, R182, R7 ;  /* 0x00000007b6077221 */ /* 0x000fc60000010000 */
[----:B------:R2:W-:Y:S01]  /*8bb0*/  STSM.16.M88.4 [R9], R164 ;  /* 0x000000a409007844 */ /* 0x0005e20000000200 */
[----:B------:R-:W-:Y:S05]  /*8bc0*/  @!P5 BRA `(.L_x_4798) ;  /* 0x000000000004d947 */ /* 0x000fea0003800000 */
[----:B------:R-:W-:Y:S01]  /*8bd0*/  BPT.TRAP 0x1 ;  /* 0x000000040000795c */ /* 0x000fe20000300000 */
.L_x_4798:
[----:B------:R0:W1:Y:S01]  /*8be0*/  SYNCS.PHASECHK.TRANS64.TRYWAIT P0, [UR32+0x28c50], R13 ;  /* 0x028c500dff0075a7 */ /* 0x0000620008000160 */
[----:B------:R-:W-:Y:S05]  /*8bf0*/  @!P5 BRA `(.L_x_4799) ;  /* 0x000000000004d947 */ /* 0x000fea0003800000 */
[----:B------:R-:W-:Y:S01]  /*8c00*/  BPT.TRAP 0x1 ;  /* 0x000000040000795c */ /* 0x000fe20000300000 */
.L_x_4799:
[----:B-1----:R-:W-:Y:S05]  /*8c10*/  @P0 BRA `(.L_x_4800) ;  /* 0x0000000000080947 */ /* 0x002fea0003800000 */
[----:B------:R-:W1:Y:S02]  /*8c20*/  SYNCS.PHASECHK.TRANS64.TRYWAIT P0, [UR32+0x28c50], R13 ;  /* 0x028c500dff0075a7 */ /* 0x000e640008000160 */
[----:B-1----:R-:W-:Y:S05]  /*8c30*/  @!P0 BRA `(.L_x_4801) ;  /* 0x000000c800408947 */ /* 0x002fea0003800000 */
.L_x_4800:
[----:B------:R-:W-:Y:S01]  /*8c40*/  ULEA UR19, UR4, UR36, 0xc ;  /* 0x0000002404137291 */ /* 0x000fe2000f8e603f */
[----:B------:R-:W-:Y:S01]  /*8c50*/  WARPGROUP.ARRIVE ;  /* 0x00000000000079c5 */ /* 0x000fe20000000000 */
[----:B------:R-:W-:Y:S01]  /*8c60*/  UMOV UR15, 0x40000040 ;  /* 0x40000040000f7882 */ /* 0x000fe20000000000 */
[----:B------:R-:W-:Y:S01]  /*8c70*/  UISETP.GT.AND UP2, UPT, UR42, UR25, UPT ;  /* 0x000000192a00728c */ /* 0x000fe2000bf44270 */
[----:B-1----:R-:W-:Y:S01]  /*8c80*/  @!P6 VIADD R14, R14, 0x28c60 ;  /* 0x00028c600e0ee836 */ /* 0x002fe20000000000 */
[----:B------:R-:W-:Y:S01]  /*8c90*/  UIADD3 UR42, UR42, -0x1, URZ ;  /* 0xffffffff2a2a7890 */ /* 0x000fe2000fffe03f */
[----:B------:R-:W-:Y:S01]  /*8ca0*/  IMAD.MOV.U32 R6, RZ, RZ, R168 ;  /* 0x000000ffff067224 */ /* 0x000fe200078e00a8 */
[----:B------:R-:W-:Y:S01]  /*8cb0*/  UMOV UR14, UR19 ;  /* 0x00000013000e7c82 */ /* 0x000fe20008000000 */
[----:B------:R-:W-:Y:S01]  /*8cc0*/  UMOV UR24, UR4 ;  /* 0x0000000400187c82 */ /* 0x000fe20008000000 */
[----:B------:R-:W-:Y:S01]  /*8cd0*/  HGMMA.64x256x16.F32 R24, R152, gdesc[UR12].tnspB, R24, gsb0 ;  /* 0x43e0000c98187df0 */ /* 0x000fe20008000818 */
[----:B------:R-:W-:Y:S01]  /*8ce0*/  UIADD3 UR14, UR19, 0x80, URZ ;  /* 0x00000080130e7890 */ /* 0x000fe2000fffe03f */
[----:B------:R-:W-:Y:S01]  /*8cf0*/  PLOP3.LUT P0, PT, PT, PT, UP2, 0x80, 0x0 ;  /* 0x000000000000781c */ /* 0x000fe20003f0f028 */
[----:B------:R-:W-:Y:S01]  /*8d00*/  UMOV UR15, 0x40000040 ;  /* 0x40000040000f7882 */ /* 0x000fe20000000000 */
[----:B------:R-:W-:Y:S01]  /*8d10*/  @!P6 PRMT R14, RZ, 0x654, R14 ;  /* 0x00000654ff0ee816 */ /* 0x000fe2000000000e */
[----:B------:R-:W-:Y:S01]  /*8d20*/  IMAD.MOV.U32 R5, RZ, RZ, R21 ;  /* 0x000000ffff057224 */ /* 0x000fe200078e0015 */
        /* <DEDUP_REMOVED lines=27> */
[----:B------:R-:W-:Y:S01]  /*8ee0*/  MOV R6, R168 ;  /* 0x000000a800067202 */ /* 0x000fe20000000f00 */
[----:B------:R-:W-:-:S07]  /*8ef0*/  IMAD.MOV.U32 R5, RZ, RZ, R21 ;  /* 0x000000ffff057224 */ /* 0x000fce00078e0015 */
.L_x_4785:
[----:B------:R-:W4:Y:S01]  /*8f00*/  S2UR UR19, SR_CTAID.X ;  /* 0x00000000001379c3 */ /* 0x000f220000002500 */
[----:B------:R-:W-:Y:S01]  /*8f10*/  ULDC UR14, c[0x0][0x448] ;  /* 0x00011200000e7ab9 */ /* 0x000fe20000000800 */
[----:B------:R-:W-:Y:S01]  /*8f20*/  ULDC UR22, c[0x0][0x9e4] ;  /* 0x0002790000167ab9 */ /* 0x000fe20000000800 */
[----:B------:R-:W-:Y:S02]  /*8f30*/  UISETP.NE.AND UP0, UPT, UR14, 0x1, UPT ;  /* 0x000000010e00788c */ /* 0x000fe4000bf05270 */
[----:B------:R-:W-:Y:S02]  /*8f40*/  UISETP.GE.AND UP1, UPT, UR22, 0x1, UPT ;  /* 0x000000011600788c */ /* 0x000fe4000bf26270 */
[----:B------:R-:W-:-:S04]  /*8f50*/  UIADD3 UR18, -UR18, 0x1, URZ ;  /* 0x0000000112127890 */ /* 0x000fc8000fffe13f */
[----:B------:R-:W-:Y:S01]  /*8f60*/  PLOP3.LUT P4, PT, PT, PT, UP1, 0x80, 0x0 ;  /* 0x000000000000781c */ /* 0x000fe20003f8f018 */
[----:B------:R-:W-:Y:S02]  /*8f70*/  UIMAD UR18, UR39, UR11, UR18 ;  /* 0x0000000b271272a4 */ /* 0x000fe4000f8e0212 */
[----:B------:R-:W-:Y:S01]  /*8f80*/  @UP0 ULDC UR14, c[0x0][0x44c] ;  /* 0x00011300000e0ab9 */ /* 0x000fe20000000800 */
[----:B------:R-:W-:Y:S01]  /*8f90*/  @UP0 ULDC UR11, c[0x0][0x450] ;  /* 0x00011400000b0ab9 */ /* 0x000fe20000000800 */
[----:B----4-:R-:W-:-:S04]  /*8fa0*/  ULEA UR19, UR19, 0x3f, 0x6 ;  /* 0x0000003f13137891 */ /* 0x010fc8000f8e303f */
[----:B------:R-:W-:-:S04]  /*8fb0*/  UIMAD.WIDE.U32 UR14, UR19, UR14, URZ ;  /* 0x0000000e130e72a5 */ /* 0x000fc8000f8e003f */
[----:B------:R-:W-:-:S03]  /*8fc0*/  @UP0 USHF.R.U32.HI UR19, URZ, UR11, UR15 ;  /* 0x0000000b3f130299 */ /* 0x000fc6000801160f */
[----:B------:R-:W-:Y:S01]  /*8fd0*/  ULDC UR11, c[0x0][0x9dc] ;  /* 0x00027700000b7ab9 */ /* 0x000fe20000000800 */
[----:B------:R-:W-:-:S04]  /*8fe0*/  UIADD3 UR19, UR18, UR19, URZ ;  /* 0x0000001312137290 */ /* 0x000fc8000fffe03f */
        /* <DEDUP_REMOVED lines=12> */
.L_x_4804:
[----:B------:R-:W-:-:S11]  /*90b0*/  UISETP.NE.AND UP1, UPT, UR22, 0x1, UPT ;  /* 0x000000011600788c */ /* 0x000fd6000bf25270 */
[----:B------:R-:W-:Y:S02]  /*90c0*/  @UP1 ULDC.64 UR24, c[0x0][0x9e8] ;  /* 0x00027a0000181ab9 */ /* 0x000fe40000000a00 */
[----:B------:R-:W-:-:S04]  /*90d0*/  UIMAD.WIDE.U32 UR14, UR19, UR24, URZ ;  /* 0x00000018130e72a5 */ /* 0x000fc8000f8e003f */
[----:B------:R-:W-:-:S12]  /*90e0*/  @UP1 USHF.R.U32.HI UR19, URZ, UR25, UR15 ;  /* 0x000000193f131299 */ /* 0x000fd8000801160f */
.L_x_4805:
[----:B------:R-:W-:-:S04]  /*90f0*/  UIMAD UR19, UR19, UR22, URZ ;  /* 0x00000016131372a4 */ /* 0x000fc8000f8e023f */
[----:B------:R-:W-:-:S04]  /*9100*/  UISETP.LT.AND UP1, UPT, UR11, UR19, UPT ;  /* 0x000000130b00728c */ /* 0x000fc8000bf21270 */
[----:B------:R-:W-:-:S12]  /*9110*/  USEL UR11, UR11, UR19, !UP1 ;  /* 0x000000130b0b7287 */ /* 0x000fd8000c800000 */
.L_x_4803:
[----:B------:R-:W-:-:S04]  /*9120*/  UIADD3 UR11, UR11, 0x3f, URZ ;  /* 0x0000003f0b0b7890 */ /* 0x000fc8000fffe03f */
[----:B------:R-:W-:-:S04]  /*9130*/  USHF.R.S32.HI UR14, URZ, 0x1f, UR11 ;  /* 0x0000001f3f0e7899 */ /* 0x000fc8000801140b */
[----:B------:R-:W-:-:S04]  /*9140*/  ULEA.HI UR14, UR14, UR11, URZ, 0x6 ;  /* 0x0000000b0e0e7291 */ /* 0x000fc8000f8f303f */
[----:B------:R-:W-:-:S04]  /*9150*/  USHF.R.S32.HI UR14, URZ, 0x6, UR14 ;  /* 0x000000063f0e7899 */ /* 0x000fc8000801140e */
[----:B------:R-:W-:-:S04]  /*9160*/  UISETP.LT.AND UP1, UPT, UR38, UR14, UPT ;  /* 0x0000000e2600728c */ /* 0x000fc8000bf21270 */
[----:B------:R-:W-:-:S04]  /*9170*/  USEL UR24, UR38, UR14, !UP1 ;  /* 0x0000000e26187287 */ /* 0x000fc8000c800000 */
[----:B------:R-:W-:-:S06]  /*9180*/  UISETP.GE.AND UP1, UPT, UR42, UR24, UPT ;  /* 0x000000182a00728c */ /* 0x000fcc000bf26270 */
[----:B------:R-:W-:-:S13]  /*9190*/  PLOP3.LUT P0, PT, PT, PT, UP1, 0x80, 0x0 ;  /* 0x000000000000781c */ /* 0x000fda0003f0f018 */
[----:B------:R-:W-:Y:S05]  /*91a0*/  @!P0 BRA `(.L_x_4806) ;  /* 0x0000001c00348947 */ /* 0x000fea0003800000 */
[----:B------:R-:W-:Y:S01]  /*91b0*/  IMAD.MOV.U32 R15, RZ, RZ, R6 ;  /* 0x000000ffff0f7224 */ /* 0x000fe200078e0006 */
[----:B------:R-:W-:Y:S01]  /*91c0*/  UMOV UR27, UR4 ;  /* 0x00000004001b7c82 */ /* 0x000fe20008000000 */
[----:B------:R-:W-:Y:S01]  /*91d0*/  IMAD.MOV.U32 R20, RZ, RZ, R5 ;  /* 0x000000ffff147224 */ /* 0x000fe200078e0005 */
[----:B------:R-:W-:Y:S01]  /*91e0*/  ULDC UR28, c[0x0][0x9d8] ;  /* 0x00027600001c7ab9 */ /* 0x000fe20000000800 */
[----:B------:R-:W-:-:S05]  /*91f0*/  ULDC UR26, c[0x0][0x988] ;  /* 0x00026200001a7ab9 */ /* 0x000fca0000000800 */
.L_x_4815:
[----:B------:R-:W-:Y:S01]  /*9200*/  UIADD3 UR4, UR27, 0x1, URZ ;  /* 0x000000011b047890 */ /* 0x000fe2000fffe03f */
[----:B------:R-:W-:Y:S01]  /*9210*/  MOV R5, UR42 ;  /* 0x0000002a00057c02 */ /* 0x000fe20008000f00 */
[----:B------:R-:W-:Y:S02]  /*9220*/  UIADD3 UR25, UR42, -0x1, URZ ;  /* 0xffffffff2a197890 */ /* 0x000fe4000fffe03f */
[----:B------:R-:W-:Y:S01]  /*9230*/  UISETP.NE.AND UP1, UPT, UR4, 0x2, UPT ;  /* 0x000000020400788c */ /* 0x000fe2000bf25270 */
[----:B------:R-:W-:-:S03]  /*9240*/  ISETP.GT.AND P0, PT, R5, UR24, PT ;  /* 0x0000001805007c0c */ /* 0x000fc6000bf04270 */
[----:B------:R-:W-:Y:S02]  /*9250*/  USEL UR10, URZ, 0x1, UP1 ;  /* 0x000000013f0a7887 */ /* 0x000fe40008800000 */
[----:B------:R-:W-:Y:S02]  /*9260*/  USEL UR4, UR4, URZ, UP1 ;  /* 0x0000003f04047287 */ /* 0x000fe40008800000 */
[----:B------:R-:W-:Y:S01]  /*9270*/  ULOP3.LUT UR5, UR5, UR10, URZ, 0x3c, !UPT ;  /* 0x0000000a05057292 */ /* 0x000fe2000f8e3c3f */
[----:B------:R-:W-:Y:S01]  /*9280*/  UMOV UR42, UR25 ;  /* 0x00000019002a7c82 */ /* 0x000fe20008000000 */
[----:B-1--4-:R-:W-:Y:S10]  /*9290*/  @!P5 BRA `(.L_x_4807) ;  /* 0x000000000004d947 */ /* 0x012ff40003800000 */
[----:B------:R-:W-:Y:S01]  /*92a0*/  BPT.TRAP 0x1 ;  /* 0x000000040000795c */ /* 0x000fe20000300000 */
.L_x_4807:
[----:B------:R-:W-:Y:S01]  /*92b0*/  ULEA UR29, UR4, UR37, 0x3 ;  /* 0x00000025041d7291 */ /* 0x000fe2000f8e183f */
[----:B01----:R-:W-:-:S05]  /*92c0*/  IMAD.U32 R13, RZ, RZ, UR5 ;  /* 0x00000005ff0d7e24 */ /* 0x003fca000f8e00ff */
[----:B------:R-:W-:-:S04]  /*92d0*/  SHF.L.U32 R13, R13, 0x1f, RZ ;  /* 0x0000001f0d0d7819 */ /* 0x000fc800000006ff */
[----:B------:R0:W1:Y:S01]  /*92e0*/  SYNCS.PHASECHK.TRANS64.TRYWAIT P1, [UR29+0x28c30], R13 ;  /* 0x028c300dff0075a7 */ /* 0x000062000802015d */
[----:B------:R-:W-:Y:S05]  /*92f0*/  @!P5 BRA `(.L_x_4808) ;  /* 0x000000000004d947 */ /* 0x000fea0003800000 */
[----:B------:R-:W-:Y:S01]  /*9300*/  BPT.TRAP 0x1 ;  /* 0x000000040000795c */ /* 0x000fe20000300000 */
.L_x_4808:
[----:B-1----:R-:W-:Y:S05]  /*9310*/  @P1 BRA `(.L_x_4809) ;  /* 0x0000000000081947 */ /* 0x002fea0003800000 */
[----:B------:R-:W1:Y:S02]  /*9320*/  SYNCS.PHASECHK.TRANS64.TRYWAIT P1, [UR29+0x28c30], R13 ;  /* 0x028c300dff0075a7 */ /* 0x000e64000802015d */
[----:B-1----:R-:W-:Y:S05]  /*9330*/  @!P1 BRA `(.L_x_4810) ;  /* 0x000000c000949947 */ /* 0x002fea0003800000 */
.L_x_4809:
[----:B------:R-:W-:Y:S01]  /*9340*/  ULEA UR22, UR4, UR6, 0x9 ;  /* 0x0000000604167291 */ /* 0x000fe2000f8e483f */
[----:B--2---:R-:W-:Y:S01]  /*9350*/  WARPGROUP.ARRIVE ;  /* 0x00000000000079c5 */ /* 0x004fe20000000000 */
[----:B------:R-:W-:Y:S01]  /*9360*/  UMOV UR23, 0x40000040 ;  /* 0x4000004000177882 */ /* 0x000fe20000000000 */
[----:B------:R-:W-:Y:S01]  /*9370*/  UMOV UR11, 0x40000040 ;  /* 0x40000040000b7882 */ /* 0x000fe20000000000 */
[----:B------:R-:W-:Y:S01]  /*9380*/  UIADD3 UR10, UR22, 0x2, URZ ;  /* 0x00000002160a7890 */ /* 0x000fe2000fffe03f */
[----:B------:R-:W-:Y:S01]  /*9390*/  IMAD.U32 R192, RZ, RZ, UR29 ;  /* 0x0000001dffc07e24 */ /* 0x000fe2000f8e00ff */
[----:B------:R-:W-:Y:S01]  /*93a0*/  UIADD3 UR14, UR22, 0x4, URZ ;  /* 0x00000004160e7890 */ /* 0x000fe2000fffe03f */
[----:B------:R-:W-:Y:S01]  /*93b0*/  ISETP.NE.AND P1, PT, R3, RZ, PT ;  /* 0x000000ff0300720c */ /* 0x000fe20003f25270 */
[----:B------:R-:W-:Y:S01]  /*93c0*/  UMOV UR15, 0x40000040 ;  /* 0x40000040000f7882 */ /* 0x000fe20000000000 */
[----:B------:R-:W-:Y:S01]  /*93d0*/  HGMMA.64x64x16.F32 R152, gdesc[UR20], RZ, !UPT, gsb0 ;  /* 0x00e00000149879f0 */ /* 0x000fe2000c0008ff */
[----:B------:R-:W-:Y:S01]  /*93e0*/  UIADD3 UR18, UR22, 0x6, URZ ;  /* 0x0000000616127890 */ /* 0x000fe2000fffe03f */
[----:B------:R-:W-:Y:S01]  /*93f0*/  UMOV UR19, 0x40000040 ;  /* 0x4000004000137882 */ /* 0x000fe20000000000 */
[----:B------:R-:W-:-:S02]  /*9400*/  WARPGROUP.DEPBAR.LE gsb0, 0x0 ;  /* 0x00008000000079c5 */ /* 0x000fc40000010000 */
[----:B------:R-:W-:-:S06]  /*9410*/  WARPGROUP.ARRIVE ;  /* 0x00000000000079c5 */ /* 0x000fcc0000000000 */
[----:B------:R-:W-:Y:S01]  /*9420*/  HGMMA.64x64x16.F32 R152, gdesc[UR8], R152, gsb0 ;  /* 0x00e00000089879f0 */ /* 0x000fe20008000898 */
[----:B------:R-:W-:Y:S02]  /*9430*/  UMOV UR10, UR26 ;  /* 0x0000001a000a7c82 */ /* 0x000fe40008000000 */
        /* <DEDUP_REMOVED lines=8> */
[----:B-1----:R-:W-:Y:S01]  /*94c0*/  FMUL.FTZ R6, R153, UR28 ;  /* 0x0000001c99067c20 */ /* 0x002fe20008410000 */
[----:B------:R-:W-:Y:S01]  /*94d0*/  FMUL.FTZ R21, R156, UR28 ;  /* 0x0000001c9c157c20 */ /* 0x000fe20008410000 */
[----:B------:R-:W-:Y:S01]  /*94e0*/  FMUL.FTZ R22, R157, UR28 ;  /* 0x0000001c9d167c20 */ /* 0x000fe20008410000 */
[----:B------:R-:W-:Y:S01]  /*94f0*/  FMUL.FTZ R23, R160, UR28 ;  /* 0x0000001ca0177c20 */ /* 0x000fe20008410000 */
[----:B------:R-:W-:Y:S01]  /*9500*/  FMUL.FTZ R152, R161, UR28 ;  /* 0x0000001ca1987c20 */ /* 0x000fe20008410000 */
[----:B------:R-:W1:Y:S01]  /*9510*/  MUFU.TANH R19, R19 ;  /* 0x0000001300137308 */ /* 0x000e620000002400 */
[----:B------:R-:W-:Y:S01]  /*9520*/  FMUL.FTZ R153, R164, UR28 ;  /* 0x0000001ca4997c20 */ /* 0x000fe20008410000 */
[----:B---3--:R-:W-:Y:S01]  /*9530*/  FMUL.FTZ R14, R154, UR28 ;  /* 0x0000001c9a0e7c20 */ /* 0x008fe20008410000 */
        /* <DEDUP_REMOVED lines=22> */
[----:B--2---:R-:W-:-:S07]  /*96a0*/  FMNMX.FTZ R160, R6, R5, !PT ;  /* 0x0000000506a07209 */ /* 0x004fce0007810000 */
[----:B------:R-:W2:Y:S01]  /*96b0*/  MUFU.TANH R23, R23 ;  /* 0x0000001700177308 */ /* 0x000ea20000002400 */
[----:B---3--:R-:W-:-:S07]  /*96c0*/  FMNMX.FTZ R5, R21, R160, !PT ;  /* 0x000000a015057209 */ /* 0x008fce0007810000 */
[----:B------:R-:W3:Y:S01]  /*96d0*/  MUFU.TANH R152, R152 ;  /* 0x0000009800987308 */ /* 0x000ee20000002400 */
[----:B-1----:R-:W-:-:S07]  /*96e0*/  FMNMX.FTZ R160, R22, R5, !PT ;  /* 0x0000000516a07209 */ /* 0x002fce0007810000 */
[----:B------:R-:W1:Y:S01]  /*96f0*/  MUFU.TANH R153, R153 ;  /* 0x0000009900997308 */ /* 0x000e620000002400 */
[----:B--2---:R-:W-:Y:S01]  /*9700*/  FMNMX.FTZ R5, R23, R160, !PT ;  /* 0x000000a017057209 */ /* 0x004fe20007810000 */
[----:B------:R-:W-:-:S06]  /*9710*/  FMUL.FTZ R160, R177, UR28 ;  /* 0x0000001cb1a07c20 */ /* 0x000fcc0008410000 */
[----:B------:R-:W2:Y:S01]  /*9720*/  MUFU.TANH R154, R154 ;  /* 0x0000009a009a7308 */ /* 0x000ea20000002400 */
[----:B---3--:R-:W-:-:S07]  /*9730*/  FMNMX.FTZ R164, R152, R5, !PT ;  /* 0x0000000598a47209 */ /* 0x008fce0007810000 */
[----:B------:R-:W3:Y:S01]  /*9740*/  MUFU.TANH R155, R155 ;  /* 0x0000009b009b7308 */ /* 0x000ee20000002400 */
[----:B-1----:R-:W-:-:S07]  /*9750*/  FMNMX.FTZ R5, R153, R164, !PT ;  /* 0x000000a499057209 */ /* 0x002fce0007810000 */
[----:B------:R-:W1:Y:S01]  /*9760*/  MUFU.TANH R156, R156 ;  /* 0x0000009c009c7308 */ /* 0x000e620000002400 */
[----:B--2---:R-:W-:-:S07]  /*9770*/  FMNMX.FTZ R164, R154, R5, !PT ;  /* 0x000000059aa47209 */ /* 0x004fce0007810000 */
[----:B------:R-:W2:Y:S01]  /*9780*/  MUFU.TANH R157, R157 ;  /* 0x0000009d009d7308 */ /* 0x000ea20000002400 */
[----:B---3--:R-:W-:Y:S01]  /*9790*/  FMNMX.FTZ R5, R155, R164, !PT ;  /* 0x000000a49b057209 */ /* 0x008fe20007810000 */
[----:B------:R-:W-:-:S06]  /*97a0*/  FMUL.FTZ R164, R181, UR28 ;  /* 0x0000001cb5a47c20 */ /* 0x000fcc0008410000 */
        /* <DEDUP_REMOVED lines=12> */
[----:B------:R-:W-:Y:S01]  /*9870*/  FMUL.FTZ R168, R171, UR28 ;  /* 0x0000001caba87c20 */ /* 0x000fe20008410000 */
[----:B------:R-:W-:-:S05]  /*9880*/  FMUL.FTZ R171, R179, UR28 ;  /* 0x0000001cb3ab7c20 */ /* 0x000fca0008410000 */
[----:B------:R-:W3:Y:S01]  /*9890*/  MUFU.TANH R16, R16 ;  /* 0x0000001000107308 */ /* 0x000ee20000002400 */
[----:B-1----:R-:W-:-:S05]  /*98a0*/  FMNMX.FTZ R5, R164, R5, !PT ;  /* 0x00000005a4057209 */ /* 0x002fca0007810000 */
[----:B------:R-:W1:Y:S02]  /*98b0*/  SHFL.BFLY PT, R172, R5, 0x2, 0x1f ;  /* 0x0c401f0005ac7f89 */ /* 0x000e6400000e0000 */
[----:B------:R-:W4:Y:S08]  /*98c0*/  MUFU.TANH R17, R17 ;  /* 0x0000001100117308 */ /* 0x000f300000002400 */
[----:B------:R-:W5:Y:S08]  /*98d0*/  MUFU.TANH R18, R18 ;  /* 0x0000001200127308 */ /* 0x000f700000002400 */
[----:B------:R-:W0:Y:S01]  /*98e0*/  MUFU.TANH R162, R162 ;  /* 0x000000a200a27308 */ /* 0x000e220000002400 */
[----:B-1----:R-:W-:Y:S01]  /*98f0*/  FMNMX.FTZ R177, R5, R172, !PT ;  /* 0x000000ac05b17209 */ /* 0x002fe20007810000 */
[----:B------:R-:W-:Y:S01]  /*9900*/  FMUL.FTZ R172, R178, UR28 ;  /* 0x0000001cb2ac7c20 */ /* 0x000fe20008410000 */
[----:B--2---:R-:W-:-:S05]  /*9910*/  FMNMX.FTZ R5, R14, R15, !PT ;  /* 0x0000000f0e057209 */ /* 0x004fca0007810000 */
[----:B------:R-:W1:Y:S01]  /*9920*/  MUFU.TANH R163, R163 ;  /* 0x000000a300a37308 */ /* 0x000e620000002400 */
[----:B------:R-:W2:Y:S01]  /*9930*/  SHFL.BFLY PT, R180, R177, 0x1, 0x1f ;  /* 0x0c201f00b1b47f89 */ /* 0x000ea200000e0000 */
[----:B---3--:R-:W-:-:S04]  /*9940*/  FMNMX.FTZ R174, R16, R5, !PT ;  /* 0x0000000510ae7209 */ /* 0x008fc80007810000 */
[----:B----4-:R-:W-:Y:S02]  /*9950*/  FMNMX.FTZ R5, R17, R174, !PT ;  /* 0x000000ae11057209 */ /* 0x010fe40007810000 */
[----:B------:R-:W3:Y:S01]  /*9960*/  MUFU.TANH R165, R165 ;  /* 0x000000a500a57308 */ /* 0x000ee20000002400 */
[----:B------:R-:W-:Y:S01]  /*9970*/  FMUL.FTZ R174, R183, UR28 ;  /* 0x0000001cb7ae7c20 */ /* 0x000fe20008410000 */
[----:B-----5:R-:W-:-:S04]  /*9980*/  FMNMX.FTZ R5, R18, R5, !PT ;  /* 0x0000000512057209 */ /* 0x020fc80007810000 */
[----:B0-----:R-:W-:Y:S02]  /*9990*/  FMNMX.FTZ R176, R162, R5, !PT ;  /* 0x00000005a2b07209 */ /* 0x001fe40007810000 */
[----:B------:R-:W0:Y:S02]  /*99a0*/  MUFU.TANH R166, R166 ;  /* 0x000000a600a67308 */ /* 0x000e240000002400 */
[----:B-1----:R-:W-:-:S06]  /*99b0*/  FMNMX.FTZ R176, R163, R176, !PT ;  /* 0x000000b0a3b07209 */ /* 0x002fcc0007810000 */
[----:B------:R-:W1:Y:S01]  /*99c0*/  MUFU.TANH R167, R167 ;  /* 0x000000a700a77308 */ /* 0x000e620000002400 */
[----:B---3--:R-:W-:Y:S02]  /*99d0*/  FMNMX.FTZ R175, R165, R176, !PT ;  /* 0x000000b0a5af7209 */ /* 0x008fe40007810000 */
[----:B--2---:R-:W-:-:S05]  /*99e0*/  FMNMX.FTZ R5, R177, R180, !PT ;  /* 0x000000b4b1057209 */ /* 0x004fca0007810000 */
[----:B------:R-:W2:Y:S01]  /*99f0*/  MUFU.TANH R168, R168 ;  /* 0x000000a800a87308 */ /* 0x000ea20000002400 */
[C---:B------:R-:W-:Y:S01]  /*9a00*/  FADD.FTZ R20, -R5.reuse, R20 ;  /* 0x0000001405147221 */ /* 0x040fe20000010100 */
[----:B------:R-:W-:-:S03]  /*9a10*/  FMUL.FTZ R179, R5, UR10 ;  /* 0x0000000a05b37c20 */ /* 0x000fc60008410000 */
[----:B------:R-:W-:Y:S01]  /*9a20*/  FMUL.FTZ R178, R20, UR10 ;  /* 0x0000000a14b27c20 */ /* 0x000fe20008410000 */
[----:B0-----:R-:W-:Y:S01]  /*9a30*/  FMNMX.FTZ R20, R166, R175, !PT ;  /* 0x000000afa6147209 */ /* 0x001fe20007810000 */
[--C-:B------:R-:W-:Y:S01]  /*9a40*/  FFMA.FTZ R21, R21, UR10, -R179.reuse ;  /* 0x0000000a15157c23 */ /* 0x100fe200080108b3 */
[----:B------:R-:W0:Y:S01]  /*9a50*/  MUFU.TANH R169, R169 ;  /* 0x000000a900a97308 */ /* 0x000e220000002400 */
[--C-:B------:R-:W-:Y:S01]  /*9a60*/  FFMA.FTZ R22, R22, UR10, -R179.reuse ;  /* 0x0000000a16167c23 */ /* 0x100fe200080108b3 */
[----:B-1----:R-:W-:Y:S01]  /*9a70*/  FMNMX.FTZ R177, R167, R20, !PT ;  /* 0x00000014a7b17209 */ /* 0x002fe20007810000 */
[--C-:B------:R-:W-:Y:S01]  /*9a80*/  FFMA.FTZ R20, R19, UR10, -R179.reuse ;  /* 0x0000000a13147c23 */ /* 0x100fe200080108b3 */
[--C-:B------:R-:W-:Y:S01]  /*9a90*/  FFMA.FTZ R23, R23, UR10, -R179.reuse ;  /* 0x0000000a17177c23 */ /* 0x100fe200080108b3 */
[--C-:B------:R-:W-:Y:S01]  /*9aa0*/  FFMA.FTZ R153, R153, UR10, -R179.reuse ;  /* 0x0000000a99997c23 */ /* 0x100fe200080108b3 */
[--C-:B------:R-:W-:Y:S01]  /*9ab0*/  FFMA.FTZ R155, R155, UR10, -R179.reuse ;  /* 0x0000000a9b9b7c23 */ /* 0x100fe200080108b3 */
[--C-:B------:R-:W-:Y:S01]  /*9ac0*/  FFMA.FTZ R180, R156, UR10, -R179.reuse ;  /* 0x0000000a9cb47c23 */ /* 0x100fe200080108b3 */
[----:B------:R-:W1:Y:S01]  /*9ad0*/  MUFU.TANH R170, R170 ;  /* 0x000000aa00aa7308 */ /* 0x000e620000002400 */
[----:B--2---:R-:W-:Y:S01]  /*9ae0*/  FMNMX.FTZ R176, R168, R177, !PT ;  /* 0x000000b1a8b07209 */ /* 0x004fe20007810000 */
[--C-:B------:R-:W-:Y:S01]  /*9af0*/  FFMA.FTZ R157, R157, UR10, -R179.reuse ;  /* 0x0000000a9d9d7c23 */ /* 0x100fe200080108b3 */
[--C-:B------:R-:W-:Y:S01]  /*9b00*/  FFMA.FTZ R182, R158, UR10, -R179.reuse ;  /* 0x0000000a9eb67c23 */ /* 0x100fe200080108b3 */
[--C-:B------:R-:W-:Y:S01]  /*9b10*/  FFMA.FTZ R159, R159, UR10, -R179.reuse ;  /* 0x0000000a9f9f7c23 */ /* 0x100fe200080108b3 */
[--C-:B------:R-:W-:Y:S01]  /*9b20*/  FFMA.FTZ R186, R160, UR10, -R179.reuse ;  /* 0x0000000aa0ba7c23 */ /* 0x100fe200080108b3 */
[--C-:B------:R-:W-:Y:S01]  /*9b30*/  FFMA.FTZ R161, R161, UR10, -R179.reuse ;  /* 0x0000000aa1a17c23 */ /* 0x100fe200080108b3 */
[--C-:B------:R-:W-:Y:S01]  /*9b40*/  FFMA.FTZ R188, R164, UR10, -R179.reuse ;  /* 0x0000000aa4bc7c23 */ /* 0x100fe200080108b3 */
[----:B------:R-:W2:Y:S01]  /*9b50*/  MUFU.TANH R172, R172 ;  /* 0x000000ac00ac7308 */ /* 0x000ea20000002400 */
[----:B0-----:R-:W-:Y:S01]  /*9b60*/  FMNMX.FTZ R19, R169, R176, !PT ;  /* 0x000000b0a9137209 */ /* 0x001fe20007810000 */
[----:B------:R-:W-:-:S06]  /*9b70*/  FFMA.FTZ R176, R6, UR10, -R179 ;  /* 0x0000000a06b07c23 */ /* 0x000fcc00080108b3 */
[----:B------:R-:W0:Y:S01]  /*9b80*/  MUFU.TANH R171, R171 ;  /* 0x000000ab00ab7308 */ /* 0x000e220000002400 */
[----:B-1----:R-:W-:-:S07]  /*9b90*/  FMNMX.FTZ R177, R170, R19, !PT ;  /* 0x00000013aab17209 */ /* 0x002fce0007810000 */
[----:B------:R-:W1:Y:S01]  /*9ba0*/  MUFU.TANH R173, R173 ;  /* 0x000000ad00ad7308 */ /* 0x000e620000002400 */
[----:B--2---:R-:W-:-:S07]  /*9bb0*/  FMNMX.FTZ R6, R172, R177, !PT ;  /* 0x000000b1ac067209 */ /* 0x004fce0007810000 */
[----:B------:R-:W2:Y:S01]  /*9bc0*/  MUFU.TANH R174, R174 ;  /* 0x000000ae00ae7308 */ /* 0x000ea20000002400 */
[----:B0-----:R-:W-:-:S07]  /*9bd0*/  FMNMX.FTZ R6, R171, R6, !PT ;  /* 0x00000006ab067209 */ /* 0x001fce0007810000 */
[----:B------:R0:W-:Y:S01]  /*9be0*/  MUFU.EX2 R19, R176 ;  /* 0x000000b000137308 */ /* 0x0001e20000000800 */
[----:B-1----:R-:W-:-:S07]  /*9bf0*/  FMNMX.FTZ R177, R173, R6, !PT ;  /* 0x00000006adb17209 */ /* 0x002fce0007810000 */
[----:B------:R1:W3:Y:S01]  /*9c00*/  MUFU.EX2 R175, R178 ;  /* 0x000000b200af7308 */ /* 0x0002e20000000800 */
[----:B--2---:R-:W-:Y:S01]  /*9c10*/  FMNMX.FTZ R177, R174, R177, !PT ;  /* 0x000000b1aeb17209 */ /* 0x004fe20007810000 */
[----:B0-----:R-:W-:-:S04]  /*9c20*/  FFMA.FTZ R176, R152, UR10, -R179 ;  /* 0x0000000a98b07c23 */ /* 0x001fc800080108b3 */
[----:B------:R-:W0:Y:S02]  /*9c30*/  SHFL.BFLY PT, R6, R177, 0x2, 0x1f ;  /* 0x0c401f00b1067f89 */ /* 0x000e2400000e0000 */
[----:B------:R-:W2:Y:S01]  /*9c40*/  MUFU.EX2 R20, R20 ;  /* 0x0000001400147308 */ /* 0x000ea20000000800 */
[----:B-1----:R-:W-:Y:S01]  /*9c50*/  FFMA.FTZ R178, R154, UR10, -R179 ;  /* 0x0000000a9ab27c23 */ /* 0x002fe200080108b3 */
[----:B------:R-:W-:-:S04]  /*9c60*/  IMAD.U32 R179, RZ, RZ, UR27 ;  /* 0x0000001bffb37e24 */ /* 0x000fc8000f8e00ff */
[----:B------:R-:W-:Y:S02]  /*9c70*/  @!P1 IMAD R154, R179, 0x40, R2 ;  /* 0x00000040b39a9824 */ /* 0x000fe400078e0202 */
[----:B------:R-:W-:Y:S01]  /*9c80*/  MUFU.EX2 R21, R21 ;  /* 0x0000001500157308 */ /* 0x000fe20000000800 */
[-C--:B---3--:R-:W-:Y:S01]  /*9c90*/  FMUL.FTZ R24, R24, R175.reuse ;  /* 0x000000af18187220 */ /* 0x088fe20000410000 */
[-C--:B------:R-:W-:Y:S01]  /*9ca0*/  FMUL.FTZ R25, R25, R175.reuse ;  /* 0x000000af19197220 */ /* 0x080fe20000410000 */
[----:B------:R-:W-:Y:S01]  /*9cb0*/  @!P1 LEA R154, R154, UR37, 0x2 ;  /* 0x000000259a9a9c11 */ /* 0x000fe2000f8e10ff */
[-C--:B------:R-:W-:Y:S01]  /*9cc0*/  FMUL.FTZ R28, R28, R175.reuse ;  /* 0x000000af1c1c7220 */ /* 0x080fe20000410000 */
[-C--:B------:R-:W-:Y:S01]  /*9cd0*/  FMUL.FTZ R29, R29, R175.reuse ;  /* 0x000000af1d1d7220 */ /* 0x080fe20000410000 */
[-C--:B------:R-:W-:Y:S01]  /*9ce0*/  FMUL.FTZ R32, R32, R175.reuse ;  /* 0x000000af20207220 */ /* 0x080fe20000410000 */
[-C--:B------:R-:W-:Y:S01]  /*9cf0*/  FMUL.FTZ R33, R33, R175.reuse ;  /* 0x000000af21217220 */ /* 0x080fe20000410000 */
[----:B------:R-:W-:Y:S01]  /*9d00*/  MUFU.EX2 R22, R22 ;  /* 0x0000001600167308 */ /* 0x000fe20000000800 */
[----:B--2---:R-:W-:Y:S01]  /*9d10*/  FFMA.FTZ R8, R175, R8, R20 ;  /* 0x00000008af087223 */ /* 0x004fe20000010014 */
[-C--:B------:R-:W-:Y:S01]  /*9d20*/  FMUL.FTZ R36, R36, R175.reuse ;  /* 0x000000af24247220 */ /* 0x080fe20000410000 */
[-C--:B------:R-:W-:Y:S01]  /*9d30*/  FMUL.FTZ R37, R37, R175.reuse ;  /* 0x000000af25257220 */ /* 0x080fe20000410000 */
[-C--:B------:R-:W-:Y:S01]  /*9d40*/  FMUL.FTZ R40, R40, R175.reuse ;  /* 0x000000af28287220 */ /* 0x080fe20000410000 */
[----:B------:R-:W-:Y:S01]  /*9d50*/  FADD.FTZ R8, R19, R8 ;  /* 0x0000000813087221 */ /* 0x000fe20000010000 */
[----:B0-----:R-:W-:Y:S01]  /*9d60*/  FMNMX.FTZ R152, R177, R6, !PT ;  /* 0x00000006b1987209 */ /* 0x001fe20007810000 */
[-C--:B------:R-:W-:Y:S01]  /*9d70*/  FMUL.FTZ R41, R41, R175.reuse ;  /* 0x000000af29297220 */ /* 0x080fe20000410000 */
[----:B------:R-:W-:Y:S01]  /*9d80*/  MUFU.EX2 R23, R23 ;  /* 0x0000001700177308 */ /* 0x000fe20000000800 */
[-C--:B------:R-:W-:Y:S01]  /*9d90*/  FMUL.FTZ R44, R44, R175.reuse ;  /* 0x000000af2c2c7220 */ /* 0x080fe20000410000 */
[-C--:B------:R-:W-:Y:S01]  /*9da0*/  FMUL.FTZ R45, R45, R175.reuse ;  /* 0x000000af2d2d7220 */ /* 0x080fe20000410000 */
[----:B------:R-:W0:Y:S01]  /*9db0*/  SHFL.BFLY PT, R177, R152, 0x1, 0x1f ;  /* 0x0c201f0098b17f89 */ /* 0x000e2200000e0000 */
        /* <DEDUP_REMOVED lines=20> */
[----:B------:R-:W2:Y:S01]  /*9f00*/  MUFU.EX2 R178, R178 ;  /* 0x000000b200b27308 */ /* 0x000ea20000000800 */
[----:B-1----:R-:W-:Y:S01]  /*9f10*/  F2FP.F16.F32.PACK_AB R156, R176, R23 ;  /* 0x00000017b09c723e */ /* 0x002fe200000000ff */
[----:B------:R-:W-:Y:S01]  /*9f20*/  FMUL.FTZ R84, R84, R175 ;  /* 0x000000af54547220 */ /* 0x000fe20000410000 */
[----:B0-----:R-:W-:Y:S01]  /*9f30*/  FMNMX.FTZ R6, R152, R177, !PT ;  /* 0x000000b198067209 */ /* 0x001fe20007810000 */
[-C--:B------:R-:W-:Y:S01]  /*9f40*/  FMUL.FTZ R85, R85, R175.reuse ;  /* 0x000000af55557220 */ /* 0x080fe20000410000 */
[----:B------:R-:W-:Y:S01]  /*9f50*/  @!P6 IADD3 R152, R192, 0x28c40, RZ ;  /* 0x00028c40c098e810 */ /* 0x000fe20007ffe0ff */
[-C--:B------:R-:W-:Y:S01]  /*9f60*/  FMUL.FTZ R88, R88, R175.reuse ;  /* 0x000000af58587220 */ /* 0x080fe20000410000 */
[----:B------:R-:W-:Y:S01]  /*9f70*/  FMUL.FTZ R89, R89, R175 ;  /* 0x000000af59597220 */ /* 0x000fe20000410000 */
[C---:B------:R-:W-:Y:S01]  /*9f80*/  FADD.FTZ R15, -R6.reuse, R15 ;  /* 0x0000000f060f7221 */ /* 0x040fe20000010100 */
[----:B------:R-:W-:Y:S01]  /*9f90*/  FMUL.FTZ R177, R6, UR10 ;  /* 0x0000000a06b17c20 */ /* 0x000fe20008410000 */
[----:B------:R-:W-:Y:S01]  /*9fa0*/  MUFU.EX2 R155, R155 ;  /* 0x0000009b009b7308 */ /* 0x000fe20000000800 */
[----:B------:R-:W-:Y:S01]  /*9fb0*/  @!P6 PRMT R152, RZ, 0x654, R152 ;  /* 0x00000654ff98e816 */ /* 0x000fe20000000098 */
[----:B------:R-:W-:Y:S01]  /*9fc0*/  FMUL.FTZ R184, R15, UR10 ;  /* 0x0000000a0fb87c20 */ /* 0x000fe20008410000 */
[--C-:B------:R-:W-:Y:S01]  /*9fd0*/  FFMA.FTZ R15, R14, UR10, -R177.reuse ;  /* 0x0000000a0e0f7c23 */ /* 0x100fe200080108b1 */
[--C-:B------:R-:W-:Y:S01]  /*9fe0*/  FFMA.FTZ R14, R16, UR10, -R177.reuse ;  /* 0x0000000a100e7c23 */ /* 0x100fe200080108b1 */
[--C-:B------:R-:W-:Y:S01]  /*9ff0*/  FFMA.FTZ R16, R17, UR10, -R177.reuse ;  /* 0x0000000a11107c23 */ /* 0x100fe200080108b1 */
[--C-:B------:R-:W-:Y:S01]  /*a000*/  FFMA.FTZ R17, R18, UR10, -R177.reuse ;  /* 0x0000000a12117c23 */ /* 0x100fe200080108b1 */
[--C-:B------:R-:W-:Y:S01]  /*a010*/  FFMA.FTZ R18, R162, UR10, -R177.reuse ;  /* 0x0000000aa2127c23 */ /* 0x100fe200080108b1 */
        /* <DEDUP_REMOVED lines=12> */
[----:B------:R-:W-:Y:S01]  /*a0e0*/  FFMA.FTZ R174, R174, UR10, -R177 ;  /* 0x0000000aaeae7c23 */ /* 0x000fe200080108b1 */
[----:B------:R-:W-:Y:S01]  /*a0f0*/  FADD.FTZ R177, R21, R8 ;  /* 0x0000000815b17221 */ /* 0x000fe20000010000 */
[----:B------:R3:W-:Y:S01]  /*a100*/  @!P6 SYNCS.ARRIVE.TRANS64.RED.A1T0 RZ, [R152+URZ], RZ ;  /* 0x000000ff98ffe9a7 */ /* 0x0007e2000810043f */
[----:B------:R-:W-:Y:S01]  /*a110*/  @!P1 STS [R154+0x28800], R175 ;  /* 0x028800af9a009388 */ /* 0x000fe20000000800 */
[----:B------:R-:W4:Y:S01]  /*a120*/  MUFU.EX2 R14, R14 ;  /* 0x0000000e000e7308 */ /* 0x000f220000000800 */
[----:B------:R-:W-:Y:S01]  /*a130*/  FADD.FTZ R8, R22, R177 ;  /* 0x000000b116087221 */ /* 0x000fe20000010000 */
[----:B--2---:R-:W-:Y:S01]  /*a140*/  F2FP.F16.F32.PACK_AB R158, R178, R153 ;  /* 0x00000099b29e723e */ /* 0x004fe200000000ff */
[----:B0-----:R0:W-:Y:S01]  /*a150*/  @!P1 STS [R154+0x28820], R184 ;  /* 0x028820b89a009388 */ /* 0x0011e20000000800 */
[-C--:B------:R-:W-:Y:S01]  /*a160*/  FMUL.FTZ R92, R92, R175.reuse ;  /* 0x000000af5c5c7220 */ /* 0x080fe20000410000 */
[----:B------:R-:W-:Y:S01]  /*a170*/  FADD.FTZ R177, R23, R8 ;  /* 0x0000000817b17221 */ /* 0x000fe20000010000 */
[-C--:B------:R-:W-:Y:S01]  /*a180*/  FMUL.FTZ R93, R93, R175.reuse ;  /* 0x000000af5d5d7220 */ /* 0x080fe20000410000 */
[----:B------:R-:W-:Y:S01]  /*a190*/  FMUL.FTZ R96, R96, R175 ;  /* 0x000000af60607220 */ /* 0x000fe20000410000 */
[----:B------:R-:W2:Y:S01]  /*a1a0*/  MUFU.EX2 R16, R16 ;  /* 0x0000001000107308 */ /* 0x000ea20000000800 */
[----:B-1----:R-:W-:Y:S01]  /*a1b0*/  FFMA.FTZ R7, R184, R7, R15 ;  /* 0x00000007b8077223 */ /* 0x002fe2000001000f */
[----:B---3--:R-:W-:Y:S01]  /*a1c0*/  FADD.FTZ R152, R176, R177 ;  /* 0x000000b1b0987221 */ /* 0x008fe20000010000 */
[-C--:B------:R-:W-:Y:S01]  /*a1d0*/  FMUL.FTZ R97, R97, R175.reuse ;  /* 0x000000af61617220 */ /* 0x080fe20000410000 */
[----:B------:R-:W-:Y:S01]  /*a1e0*/  FMUL.FTZ R100, R100, R175 ;  /* 0x000000af64647220 */ /* 0x000fe20000410000 */
[----:B0-----:R-:W-:Y:S01]  /*a1f0*/  F2FP.F16.F32.PACK_AB R154, R22, R21 ;  /* 0x00000015169a723e */ /* 0x001fe200000000ff */
[----:B------:R-:W-:Y:S01]  /*a200*/  FADD.FTZ R177, R153, R152 ;  /* 0x0000009899b17221 */ /* 0x000fe20000010000 */
[----:B------:R-:W-:Y:S01]  /*a210*/  FMUL.FTZ R101, R101, R175 ;  /* 0x000000af65657220 */ /* 0x000fe20000410000 */
[----:B------:R-:W0:Y:S01]  /*a220*/  MUFU.EX2 R17, R17 ;  /* 0x0000001100117308 */ /* 0x000e220000000800 */
[----:B----4-:R-:W-:Y:S01]  /*a230*/  FADD.FTZ R7, R14, R7 ;  /* 0x000000070e077221 */ /* 0x010fe20000010000 */
[----:B------:R-:W-:Y:S01]  /*a240*/  FADD.FTZ R152, R178, R177 ;  /* 0x000000b1b2987221 */ /* 0x000fe20000010000 */
[----:B------:R-:W-:Y:S01]  /*a250*/  F2FP.F16.F32.PACK_AB R153, R14, R15 ;  /* 0x0000000f0e99723e */ /* 0x000fe200000000ff */
[-C--:B------:R-:W-:Y:S01]  /*a260*/  FMUL.FTZ R104, R104, R175.reuse ;  /* 0x000000af68687220 */ /* 0x080fe20000410000 */
[-C--:B------:R-:W-:Y:S01]  /*a270*/  FMUL.FTZ R105, R105, R175.reuse ;  /* 0x000000af69697220 */ /* 0x080fe20000410000 */
[----:B------:R-:W-:Y:S01]  /*a280*/  FADD.FTZ R177, R155, R152 ;  /* 0x000000989bb17221 */ /* 0x000fe20000010000 */
        /* <DEDUP_REMOVED lines=17> */
[----:B------:R-:W0:Y:S01]  /*a3a0*/  MUFU.EX2 R165, R165 ;  /* 0x000000a500a57308 */ /* 0x000e220000000800 */
        /* <DEDUP_REMOVED lines=8> */
[----:B--2---:R-:W-:Y:S01]  /*a430*/  FADD.FTZ R8, R163, R8 ;  /* 0x00000008a3087221 */ /* 0x004fe20000010000 */
[-C--:B------:R-:W-:Y:S01]  /*a440*/  FMUL.FTZ R145, R145, R175.reuse ;  /* 0x000000af91917220 */ /* 0x080fe20000410000 */
[-C--:B------:R-:W-:Y:S01]  /*a450*/  FMUL.FTZ R148, R148, R175.reuse ;  /* 0x000000af94947220 */ /* 0x080fe20000410000 */
[----:B------:R-:W-:Y:S01]  /*a460*/  FMUL.FTZ R149, R149, R175 ;  /* 0x000000af95957220 */ /* 0x000fe20000410000 */
        /* <DEDUP_REMOVED lines=36> */
[----:B-1----:R-:W-:Y:S01]  /*a6b0*/  FADD.FTZ R177, R157, R152 ;  /* 0x000000989db17221 */ /* 0x002fe20000010000 */
[----:B------:R-:W-:Y:S01]  /*a6c0*/  F2FP.F16.F32.PACK_AB R152, R19, R20 ;  /* 0x000000141398723e */ /* 0x000fe200000000ff */
[----:B------:R-:W-:Y:S01]  /*a6d0*/  BAR.SYNC.DEFER_BLOCKING 0xf, 0x100 ;  /* 0x03c4000000007b1d */ /* 0x000fe20000010000 */
        /* <DEDUP_REMOVED lines=14> */
[C---:B0-----:R-:W-:Y:S01]  /*a7c0*/  FADD.FTZ R20, R182.reuse, R177 ;  /* 0x000000b1b6147221 */ /* 0x041fe20000010000 */
[----:B------:R-:W-:Y:S01]  /*a7d0*/  F2FP.F16.F32.PACK_AB R162, R182, R157 ;  /* 0x0000009db6a2723e */ /* 0x000fe200000000ff */
[----:B------:R-:W-:Y:S01]  /*a7e0*/  FMUL.FTZ R98, R98, R184 ;  /* 0x000000b862627220 */ /* 0x000fe20000410000 */
[----:B------:R-:W-:Y:S01]  /*a7f0*/  F2FP.F16.F32.PACK_AB R157, R163, R18 ;  /* 0x00000012a39d723e */ /* 0x000fe200000000ff */
[-C--:B------:R-:W-:Y:S01]  /*a800*/  FMUL.FTZ R99, R99, R184.reuse ;  /* 0x000000b863637220 */ /* 0x080fe20000410000 */
[-C--:B------:R-:W-:Y:S01]  /*a810*/  FMUL.FTZ R102, R102, R184.reuse ;  /* 0x000000b866667220 */ /* 0x080fe20000410000 */
[-C--:B------:R-:W-:Y:S01]  /*a820*/  FMUL.FTZ R103, R103, R184.reuse ;  /* 0x000000b867677220 */ /* 0x080fe20000410000 */
[----:B------:R-:W0:Y:S01]  /*a830*/  MUFU.EX2 R170, R170 ;  /* 0x000000aa00aa7308 */ /* 0x000e220000000800 */
[----:B-1----:R-:W-:Y:S01]  /*a840*/  FADD.FTZ R7, R169, R8 ;  /* 0x00000008a9077221 */ /* 0x002fe20000010000 */
[----:B------:R1:W-:Y:S01]  /*a850*/  STSM.16.M88.4 [R12+0x26800], R152 ;  /* 0x026800980c007844 */ /* 0x0003e20000000200 */
        /* <DEDUP_REMOVED lines=22> */
[C---:B---3--:R-:W-:Y:S01]  /*a9c0*/  FADD.FTZ R8, R186.reuse, R19 ;  /* 0x00000013ba087221 */ /* 0x048fe20000010000 */
[----:B------:R-:W-:Y:S01]  /*a9d0*/  F2FP.F16.F32.PACK_AB R164, R186, R159 ;  /* 0x0000009fbaa4723e */ /* 0x000fe200000000ff */
[-C--:B------:R-:W-:Y:S01]  /*a9e0*/  FMUL.FTZ R138, R138, R184.reuse ;  /* 0x000000b88a8a7220 */ /* 0x080fe20000410000 */
[----:B------:R-:W-:Y:S01]  /*a9f0*/  F2FP.F16.F32.PACK_AB R159, R190, R165 ;  /* 0x000000a5be9f723e */ /* 0x000fe200000000ff */
[-C--:B------:R-:W-:Y:S01]  /*aa00*/  FMUL.FTZ R139, R139, R184.reuse ;  /* 0x000000b88b8b7220 */ /* 0x080fe20000410000 */
[-C--:B------:R-:W-:Y:S01]  /*aa10*/  FMUL.FTZ R142, R142, R184.reuse ;  /* 0x000000b88e8e7220 */ /* 0x080fe20000410000 */
[-C--:B------:R-:W-:Y:S01]  /*aa20*/  FMUL.FTZ R143, R143, R184.reuse ;  /* 0x000000b88f8f7220 */ /* 0x080fe20000410000 */
[----:B------:R-:W3:Y:S01]  /*aa30*/  MUFU.EX2 R188, R188 ;  /* 0x000000bc00bc7308 */ /* 0x000ee20000000800 */
[----:B--2---:R-:W-:Y:S01]  /*aa40*/  FADD.FTZ R20, R172, R7 ;  /* 0x00000007ac147221 */ /* 0x004fe20000010000 */
[----:B------:R1:W-:Y:S01]  /*aa50*/  STSM.16.M88.4 [R10], R156 ;  /* 0x0000009c0a007844 */ /* 0x0003e20000000200 */
[-C--:B------:R-:W-:Y:S01]  /*aa60*/  FMUL.FTZ R146, R146, R184.reuse ;  /* 0x000000b892927220 */ /* 0x080fe20000410000 */
[-C--:B------:R-:W-:Y:S01]  /*aa70*/  FMUL.FTZ R147, R147, R184.reuse ;  /* 0x000000b893937220 */ /* 0x080fe20000410000 */
[-C--:B------:R-:W-:Y:S01]  /*aa80*/  FMUL.FTZ R150, R150, R184.reuse ;  /* 0x000000b896967220 */ /* 0x080fe20000410000 */
[----:B------:R-:W-:-:S02]  /*aa90*/  FMUL.FTZ R151, R151, R184 ;  /* 0x000000b897977220 */ /* 0x000fc40000410000 */
[----:B------:R-:W2:Y:S01]  /*aaa0*/  MUFU.EX2 R171, R171 ;  /* 0x000000ab00ab7308 */ /* 0x000ea20000000800 */
[----:B0-----:R-:W-:-:S07]  /*aab0*/  FADD.FTZ R19, R161, R8 ;  /* 0x00000008a1137221 */ /* 0x001fce0000010000 */
[----:B------:R-:W0:Y:S01]  /*aac0*/  MUFU.EX2 R173, R173 ;  /* 0x000000ad00ad7308 */ /* 0x000e220000000800 */
[C---:B---3--:R-:W-:Y:S01]  /*aad0*/  F2FP.F16.F32.PACK_AB R166, R188.reuse, R161 ;  /* 0x000000a1bca6723e */ /* 0x048fe200000000ff */
[----:B------:R-:W-:Y:S01]  /*aae0*/  FADD.FTZ R8, R188, R19 ;  /* 0x00000013bc087221 */ /* 0x000fe20000010000 */
[----:B------:R-:W-:-:S05]  /*aaf0*/  F2FP.F16.F32.PACK_AB R161, R168, R167 ;  /* 0x000000a7a8a1723e */ /* 0x000fca00000000ff */
[----:B------:R-:W3:Y:S01]  /*ab00*/  MUFU.EX2 R174, R174 ;  /* 0x000000ae00ae7308 */ /* 0x000ee20000000800 */
[C---:B--2---:R-:W-:Y:S01]  /*ab10*/  FADD.FTZ R20, R171.reuse, R20 ;  /* 0x00000014ab147221 */ /* 0x044fe20000010000 */
[----:B------:R-:W-:Y:S01]  /*ab20*/  F2FP.F16.F32.PACK_AB R165, R171, R172 ;  /* 0x000000acaba5723e */ /* 0x000fe200000000ff */
[----:B------:R1:W-:Y:S02]  /*ab30*/  STSM.16.M88.4 [R11], R160 ;  /* 0x000000a00b007844 */ /* 0x0003e40000000200 */
[----:B0-----:R-:W-:Y:S01]  /*ab40*/  FADD.FTZ R7, R173, R20 ;  /* 0x00000014ad077221 */ /* 0x001fe20000010000 */
[----:B---3--:R-:W-:-:S03]  /*ab50*/  F2FP.F16.F32.PACK_AB R167, R174, R173 ;  /* 0x000000adaea7723e */ /* 0x008fc600000000ff */
[----:B------:R-:W-:Y:S02]  /*ab60*/  FADD.FTZ R7, R174, R7 ;  /* 0x00000007ae077221 */ /* 0x000fe40000010000 */
[----:B------:R1:W-:Y:S01]  /*ab70*/  STSM.16.M88.4 [R9], R164 ;  /* 0x000000a409007844 */ /* 0x0003e20000000200 */
[----:B------:R-:W-:Y:S05]  /*ab80*/  @!P5 BRA `(.L_x_4811) ;  /* 0x000000000004d947 */ /* 0x000fea0003800000 */
[----:B------:R-:W-:Y:S01]  /*ab90*/  BPT.TRAP 0x1 ;  /* 0x000000040000795c */ /* 0x000fe20000300000 */
.L_x_4811:
[----:B------:R0:W2:Y:S01]  /*aba0*/  SYNCS.PHASECHK.TRANS64.TRYWAIT P1, [UR29+0x28c50], R13 ;  /* 0x028c500dff0075a7 */ /* 0x0000a2000802015d */
[----:B------:R-:W-:Y:S05]  /*abb0*/  @!P5 BRA `(.L_x_4812) ;  /* 0x000000000004d947 */ /* 0x000fea0003800000 */
[----:B------:R-:W-:Y:S01]  /*abc0*/  BPT.TRAP 0x1 ;  /* 0x000000040000795c */ /* 0x000fe20000300000 */
.L_x_4812:
[----:B--2---:R-:W-:Y:S05]  /*abd0*/  @P1 BRA `(.L_x_4813) ;  /* 0x0000000000081947 */ /* 0x004fea0003800000 */
[----:B------:R-:W2:Y:S02]  /*abe0*/  SYNCS.PHASECHK.TRANS64.TRYWAIT P1, [UR29+0x28c50], R13 ;  /* 0x028c500dff0075a7 */ /* 0x000ea4000802015d */
[----:B--2---:R-:W-:Y:S05]  /*abf0*/  @!P1 BRA `(.L_x_4814) ;  /* 0x000000a8007c9947 */ /* 0x004fea0003800000 */
.L_x_4813:
[----:B------:R-:W-:Y:S01]  /*ac00*/  ULEA UR11, UR4, UR36, 0xc ;  /* 0x00000024040b7291 */ /* 0x000fe2000f8e603f */
[----:B------:R-:W-:Y:S01]  /*ac10*/  WARPGROUP.ARRIVE ;  /* 0x00000000000079c5 */ /* 0x000fe20000000000 */
[----:B------:R-:W-:Y:S01]  /*ac20*/  UMOV UR15, 0x40000040 ;  /* 0x40000040000f7882 */ /* 0x000fe20000000000 */
[----:B0-2---:R-:W-:Y:S01]  /*ac30*/  @!P6 VIADD R13, R192, 0x28c60 ;  /* 0x00028c60c00de836 */ /* 0x005fe20000000000 */
[----:B------:R-:W-:Y:S01]  /*ac40*/  UMOV UR27, UR4 ;  /* 0x00000004001b7c82 */ /* 0x000fe20008000000 */
[----:B------:R-:W-:Y:S01]  /*ac50*/  IMAD.MOV.U32 R15, RZ, RZ, R6 ;  /* 0x000000ffff0f7224 */ /* 0x000fe200078e0006 */
[----:B------:R-:W-:Y:S01]  /*ac60*/  MOV R20, R5 ;  /* 0x0000000500147202 */ /* 0x000fe20000000f00 */
[----:B------:R-:W-:Y:S01]  /*ac70*/  UMOV UR14, UR11 ;  /* 0x0000000b000e7c82 */ /* 0x000fe20008000000 */
[----:B------:R-:W-:Y:S01]  /*ac80*/  @!P6 PRMT R13, RZ, 0x654, R13 ;  /* 0x00000654ff0de816 */ /* 0x000fe2000000000d */
[----:B------:R-:W-:Y:S01]  /*ac90*/  HGMMA.64x256x16.F32 R24, R152, gdesc[UR12].tnspB, R24, gsb0 ;  /* 0x43e0000c98187df0 */ /* 0x000fe20008000818 */
[----:B------:R-:W-:Y:S01]  /*aca0*/  UIADD3 UR14, UR11, 0x80, URZ ;  /* 0x000000800b0e7890 */ /* 0x000fe2000fffe03f */
[----:B------:R-:W-:Y:S01]  /*acb0*/  UMOV UR15, 0x40000040 ;  /* 0x40000040000f7882 */ /* 0x000fe20000000000 */
[----:B------:R-:W-:-:S02]  /*acc0*/  WARPGROUP.DEPBAR.LE gsb0, 0x0 ;  /* 0x00008000000079c5 */ /* 0x000fc40000010000 */
        /* <DEDUP_REMOVED lines=26> */
[----:B------:R-:W-:-:S05]  /*ae70*/  UMOV UR42, UR25 ;  /* 0x00000019002a7c82 */ /* 0x000fca0008000000 */
.L_x_4806:
[----:B------:R-:W-:-:S06]  /*ae80*/  UISETP.GE.AND UP1, UPT, UR42, UR38, UPT ;  /* 0x000000262a00728c */ /* 0x000fcc000bf26270 */
[----:B------:R-:W-:-:S13]  /*ae90*/  PLOP3.LUT P0, PT, PT, PT, UP1, 0x80, 0x0 ;  /* 0x000000000000781c */ /* 0x000fda0003f0f018 */
[----:B------:R-:W-:Y:S05]  /*aea0*/  @!P0 BRA `(.L_x_4816) ;  /* 0x0000002400ec8947 */ /* 0x000fea0003800000 */
[----:B0--3--:R-:W-:Y:S01]  /*aeb0*/  IMAD.MOV.U32 R14, RZ, RZ, R6 ;  /* 0x000000ffff0e7224 */ /* 0x009fe200078e0006 */
[----:B------:R-:W-:Y:S01]  /*aec0*/  UMOV UR25, UR4 ;  /* 0x0000000400197c82 */ /* 0x000fe20008000000 */
[----:B------:R-:W-:Y:S01]  /*aed0*/  IMAD.MOV.U32 R15, RZ, RZ, R5 ;  /* 0x000000ffff0f7224 */ /* 0x000fe200078e0005 */
[----:B------:R-:W-:Y:S01]  /*aee0*/  ULDC UR26, c[0x0][0x9e4] ;  /* 0x00027900001a7ab9 */ /* 0x000fe20000000800 */
[----:B------:R-:W-:Y:S01]  /*aef0*/  ULDC UR27, c[0x0][0x288] ;  /* 0x0000a200001b7ab9 */ /* 0x000fe20000000800 */
[----:B------:R-:W-:Y:S01]  /*af00*/  ULDC UR28, c[0x0][0x2f0] ;  /* 0x0000bc00001c7ab9 */ /* 0x000fe20000000800 */
[----:B------:R-:W-:Y:S01]  /*af10*/  ULDC UR29, c[0x0][0x9d8] ;  /* 0x00027600001d7ab9 */ /* 0x000fe20000000800 */
[----:B------:R-:W-:Y:S01]  /*af20*/  ULDC UR24, c[0x0][0x988] ;  /* 0x0002620000187ab9 */ /* 0x000fe20000000800 */
[----:B------:R-:W-:-:S05]  /*af30*/  ULDC UR30, c[0x0][0x9e0] ;  /* 0x00027800001e7ab9 */ /* 0x000fca0000000800 */
.L_x_4833:
[----:B------:R-:W-:-:S04]  /*af40*/  UIADD3 UR4, UR25, 0x1, URZ ;  /* 0x0000000119047890 */ /* 0x000fc8000fffe03f */
[----:B------:R-:W-:-:S04]  /*af50*/  UISETP.NE.AND UP1, UPT, UR4, 0x2, UPT ;  /* 0x000000020400788c */ /* 0x000fc8000bf25270 */
[----:B------:R-:W-:Y:S02]  /*af60*/  USEL UR10, URZ, 0x1, UP1 ;  /* 0x000000013f0a7887 */ /* 0x000fe40008800000 */
[----:B------:R-:W-:Y:S02]  /*af70*/  USEL UR4, UR4, URZ, UP1 ;  /* 0x0000003f04047287 */ /* 0x000fe40008800000 */
[----:B------:R-:W-:Y:S01]  /*af80*/  ULOP3.LUT UR5, UR5, UR10, URZ, 0x3c, !UPT ;  /* 0x0000000a05057292 */ /* 0x000fe2000f8e3c3f */
[----:B01----:R-:W-:Y:S11]  /*af90*/  @!P5 BRA `(.L_x_4817) ;  /* 0x000000000004d947 */ /* 0x003ff60003800000 */
[----:B------:R-:W-:Y:S01]  /*afa0*/  BPT.TRAP 0x1 ;  /* 0x000000040000795c */ /* 0x000fe20000300000 */
.L_x_4817:
[----:B------:R-:W-:Y:S01]  /*afb0*/  ULEA UR31, UR4, UR37, 0x3 ;  /* 0x00000025041f7291 */ /* 0x000fe2000f8e183f */
[----:B-1--4-:R-:W-:-:S05]  /*afc0*/  IMAD.U32 R13, RZ, RZ, UR5 ;  /* 0x00000005ff0d7e24 */ /* 0x012fca000f8e00ff */
[----:B------:R-:W-:-:S04]  /*afd0*/  SHF.L.U32 R13, R13, 0x1f, RZ ;  /* 0x0000001f0d0d7819 */ /* 0x000fc800000006ff */
[----:B------:R0:W1:Y:S01]  /*afe0*/  SYNCS.PHASECHK.TRANS64.TRYWAIT P0, [UR31+0x28c30], R13 ;  /* 0x028c300dff0075a7 */ /* 0x000062000800015f */
[----:B------:R-:W-:Y:S05]  /*aff0*/  @!P5 BRA `(.L_x_4818) ;  /* 0x000000000004d947 */ /* 0x000fea0003800000 */
[----:B------:R-:W-:Y:S01]  /*b000*/  BPT.TRAP 0x1 ;  /* 0x000000040000795c */ /* 0x000fe20000300000 */
.L_x_4818:
[----:B-1----:R-:W-:Y:S05]  /*b010*/  @P0 BRA `(.L_x_4819) ;  /* 0x0000000000080947 */ /* 0x002fea0003800000 */
[----:B------:R-:W1:Y:S02]  /*b020*/  SYNCS.PHASECHK.TRANS64.TRYWAIT P0, [UR31+0x28c30], R13 ;  /* 0x028c300dff0075a7 */ /* 0x000e64000800015f */
[----:B-1----:R-:W-:Y:S05]  /*b030*/  @!P0 BRA `(.L_x_4820) ;  /* 0x000000a400808947 */ /* 0x002fea0003800000 */
.L_x_4819:
[----:B------:R-:W-:Y:S01]  /*b040*/  ULEA UR22, UR4, UR6, 0x9 ;  /* 0x0000000604167291 */ /* 0x000fe2000f8e483f */
[----:B--2---:R-:W-:Y:S01]  /*b050*/  WARPGROUP.ARRIVE ;  /* 0x00000000000079c5 */ /* 0x004fe20000000000 */
[----:B------:R-:W-:Y:S01]  /*b060*/  UMOV UR23, 0x40000040 ;  /* 0x4000004000177882 */ /* 0x000fe20000000000 */
[----:B------:R-:W-:Y:S01]  /*b070*/  UMOV UR11, 0x40000040 ;  /* 0x40000040000b7882 */ /* 0x000fe20000000000 */
[----:B------:R-:W-:Y:S01]  /*b080*/  UIADD3 UR10, UR22, 0x2, URZ ;  /* 0x00000002160a7890 */ /* 0x000fe2000fffe03f */
[----:B------:R-:W-:Y:S01]  /*b090*/  PLOP3.LUT P0, PT, PT, PT, UP0, 0x80, 0x0 ;  /* 0x000000000000781c */ /* 0x000fe20003f0f008 */
[----:B------:R-:W-:Y:S01]  /*b0a0*/  UIADD3 UR14, UR22, 0x4, URZ ;  /* 0x00000004160e7890 */ /* 0x000fe2000fffe03f */
[----:B------:R-:W-:Y:S01]  /*b0b0*/  MOV R193, UR28 ;  /* 0x0000001c00c17c02 */ /* 0x000fe20008000f00 */
[----:B------:R-:W-:Y:S01]  /*b0c0*/  UMOV UR15, 0x40000040 ;  /* 0x40000040000f7882 */ /* 0x000fe20000000000 */
[----:B------:R-:W-:Y:S01]  /*b0d0*/  HGMMA.64x64x16.F32 R152, gdesc[UR20], RZ, !UPT, gsb0 ;  /* 0x00e00000149879f0 */ /* 0x000fe2000c0008ff */
[----:B------:R-:W-:Y:S01]  /*b0e0*/  UIADD3 UR18, UR22, 0x6, URZ ;  /* 0x0000000616127890 */ /* 0x000fe2000fffe03f */
[----:B------:R-:W-:Y:S01]  /*b0f0*/  UMOV UR19, 0x40000040 ;  /* 0x4000004000137882 */ /* 0x000fe20000000000 */
[----:B------:R-:W-:-:S02]  /*b100*/  WARPGROUP.DEPBAR.LE gsb0, 0x0 ;  /* 0x00008000000079c5 */ /* 0x000fc40000010000 */
[----:B------:R-:W-:-:S06]  /*b110*/  WARPGROUP.ARRIVE ;  /* 0x00000000000079c5 */ /* 0x000fcc0000000000 */
[----:B------:R-:W-:Y:S01]  /*b120*/  HGMMA.64x64x16.F32 R152, gdesc[UR8], R152, gsb0 ;  /* 0x00e00000089879f0 */ /* 0x000fe20008000898 */
[----:B------:R-:W-:Y:S02]  /*b130*/  @UP0 ULDC UR10, c[0x0][0x44c] ;  /* 0x00011300000a0ab9 */ /* 0x000fe40000000800 */
[----:B------:R-:W-:Y:S01]  /*b140*/  @P0 IMAD.HI.U32 R16, R4, UR10, RZ ;  /* 0x0000000a04100c27 */ /* 0x000fe2000f8e00ff */
[----:B------:R-:W-:Y:S01]  /*b150*/  @UP0 ULDC UR10, c[0x0][0x450] ;  /* 0x00011400000a0ab9 */ /* 0x000fe20000000800 */
        /* <DEDUP_REMOVED lines=9> */
[----:B------:R-:W-:Y:S01]  /*b1f0*/  MOV R175, R4 ;  /* 0x0000000400af7202 */ /* 0x000fe20000000f00 */
[----:B------:R-:W-:Y:S01]  /*b200*/  FMUL.FTZ R185, R161, UR29 ;  /* 0x0000001da1b97c20 */ /* 0x000fe20008410000 */
[----:B------:R-:W-:Y:S01]  /*b210*/  @P0 SHF.R.U32.HI R175, RZ, UR10, R16 ;  /* 0x0000000affaf0c19 */ /* 0x000fe20008011610 */
[----:B------:R-:W-:Y:S01]  /*b220*/  IMAD.U32 R16, RZ, RZ, UR31 ;  /* 0x0000001fff107e24 */ /* 0x000fe2000f8e00ff */
[----:B------:R-:W-:Y:S01]  /*b230*/  USHF.L.U32 UR10, UR42, 0x6, URZ ;  /* 0x000000062a0a7899 */ /* 0x000fe2000800063f */
[----:B------:R-:W-:Y:S01]  /*b240*/  FMUL.FTZ R21, R163, UR29 ;  /* 0x0000001da3157c20 */ /* 0x000fe20008410000 */
[----:B------:R-:W-:Y:S01]  /*b250*/  FMUL.FTZ R163, R164, UR29 ;  /* 0x0000001da4a37c20 */ /* 0x000fe20008410000 */
[----:B------:R-:W-:-:S02]  /*b260*/  @!P6 VIADD R161, R16, 0x28c40 ;  /* 0x00028c4010a1e836 */ /* 0x000fc40000000000 */
[----:B------:R-:W-:Y:S01]  /*b270*/  FMUL.FTZ R23, R166, UR29 ;  /* 0x0000001da6177c20 */ /* 0x000fe20008410000 */
[----:B------:R-:W-:Y:S01]  /*b280*/  FMUL.FTZ R20, R162, UR29 ;  /* 0x0000001da2147c20 */ /* 0x000fe20008410000 */
[----:B------:R-:W-:Y:S01]  /*b290*/  FMUL.FTZ R164, R165, UR29 ;  /* 0x0000001da5a47c20 */ /* 0x000fe20008410000 */
[----:B------:R-:W2:Y:S01]  /*b2a0*/  SHFL.IDX PT, R166, R175, RZ, 0x1c1f ;  /* 0x001c1fffafa67589 */ /* 0x000ea200000e0000 */
[----:B------:R-:W-:Y:S01]  /*b2b0*/  IMAD.U32 R165, RZ, RZ, UR10 ;  /* 0x0000000affa57e24 */ /* 0x000fe2000f8e00ff */
[----:B------:R-:W-:Y:S01]  /*b2c0*/  @!P6 PRMT R162, RZ, 0x654, R161 ;  /* 0x00000654ffa2e816 */ /* 0x000fe200000000a1 */
[----:B------:R-:W-:Y:S01]  /*b2d0*/  FMUL.FTZ R22, R153, UR29 ;  /* 0x0000001d99167c20 */ /* 0x000fe20008410000 */
[----:B-1----:R-:W-:Y:S01]  /*b2e0*/  FMUL.FTZ R6, R154, UR29 ;  /* 0x0000001d9a067c20 */ /* 0x002fe20008410000 */
[----:B------:R-:W-:Y:S01]  /*b2f0*/  FMUL.FTZ R5, R152, UR29 ;  /* 0x0000001d98057c20 */ /* 0x000fe20008410000 */
[----:B------:R-:W-:Y:S01]  /*b300*/  FMUL.FTZ R17, R155, UR29 ;  /* 0x0000001d9b117c20 */ /* 0x000fe20008410000 */
[----:B------:R-:W-:Y:S01]  /*b310*/  FMUL.FTZ R153, R156, UR29 ;  /* 0x0000001d9c997c20 */ /* 0x000fe20008410000 */
[----:B------:R-:W-:Y:S01]  /*b320*/  FMUL.FTZ R154, R157, UR29 ;  /* 0x0000001d9d9a7c20 */ /* 0x000fe20008410000 */
[----:B------:R-:W-:Y:S01]  /*b330*/  FMUL.FTZ R19, R159, UR29 ;  /* 0x0000001d9f137c20 */ /* 0x000fe20008410000 */
[----:B------:R-:W-:Y:S01]  /*b340*/  FMUL.FTZ R184, R160, UR29 ;  /* 0x0000001da0b87c20 */ /* 0x000fe20008410000 */
        /* <DEDUP_REMOVED lines=11> */
[----:B------:R-:W-:Y:S01]  /*b400*/  IADD3 R165, -R0, 0x1, -R165 ;  /* 0x0000000100a57810 */ /* 0x000fe20007ffe9a5 */
[----:B-1----:R-:W-:Y:S01]  /*b410*/  FMUL.FTZ R162, R183, UR29 ;  /* 0x0000001db7a27c20 */ /* 0x002fe20008410000 */
[----:B------:R-:W-:Y:S01]  /*b420*/  FMUL.FTZ R172, R172, UR29 ;  /* 0x0000001dacac7c20 */ /* 0x000fe20008410000 */
[----:B------:R-:W-:Y:S01]  /*b430*/  FMUL.FTZ R173, R173, UR29 ;  /* 0x0000001dadad7c20 */ /* 0x000fe20008410000 */
[----:B------:R-:W-:Y:S01]  /*b440*/  FMUL.FTZ R176, R176, UR29 ;  /* 0x0000001db0b07c20 */ /* 0x000fe20008410000 */
[----:B------:R-:W-:Y:S01]  /*b450*/  FMUL.FTZ R182, R182, UR29 ;  /* 0x0000001db6b67c20 */ /* 0x000fe20008410000 */
[----:B------:R-:W-:Y:S01]  /*b460*/  IMAD R165, R193, UR39, R165 ;  /* 0x00000027c1a57c24 */ /* 0x000fe2000f8e02a5 */
[----:B------:R-:W1:Y:S01]  /*b470*/  MUFU.TANH R5, R5 ;  /* 0x0000000500057308 */ /* 0x000e620000002400 */
[----:B------:R-:W-:-:S02]  /*b480*/  FMUL.FTZ R177, R177, UR29 ;  /* 0x0000001db1b17c20 */ /* 0x000fc40008410000 */
[----:B------:R-:W-:-:S04]  /*b490*/  VIADD R165, R165, -UR27 ;  /* 0x8000001ba5a57c36 */ /* 0x000fc80008000000 */
[C---:B------:R-:W-:Y:S01]  /*b4a0*/  VIADD R179, R165.reuse, UR30 ;  /* 0x0000001ea5b37c36 */ /* 0x040fe20008000000 */
[----:B------:R-:W3:Y:S01]  /*b4b0*/  MUFU.TANH R22, R22 ;  /* 0x0000001600167308 */ /* 0x000ee20000002400 */
[----:B------:R-:W-:-:S04]  /*b4c0*/  VIADD R183, R165, UR7 ;  /* 0x00000007a5b77c36 */ /* 0x000fc80008000000 */
[----:B--2---:R-:W-:-:S03]  /*b4d0*/  IMAD.IADD R178, R183, 0x1, R166 ;  /* 0x00000001b7b27824 */ /* 0x004fc600078e02a6 */
[----:B------:R-:W2:Y:S08]  /*b4e0*/  MUFU.TANH R6, R6 ;  /* 0x0000000600067308 */ /* 0x000eb00000002400 */
        /* <DEDUP_REMOVED lines=29> */
[----:B-----5:R-:W-:Y:S01]  /*b6c0*/  IADD3 R177, R179, R166, RZ ;  /* 0x000000a6b3b17210 */ /* 0x020fe20007ffe0ff */
[----:B-1234-:R-:W-:Y:S06]  /*b6d0*/  @!P4 BRA `(.L_x_4821) ;  /* 0x00000000005cc947 */ /* 0x01efec0003800000 */
        /* <DEDUP_REMOVED lines=13> */
.L_x_4823:
[----:B------:R-:W-:-:S04]  /*b7b0*/  MOV R168, UR26 ;  /* 0x0000001a00a87c02 */ /* 0x000fc80008000f00 */
[----:B------:R-:W-:-:S13]  /*b7c0*/  ISETP.NE.AND P0, PT, R168, 0x1, PT ;  /* 0x00000001a800780c */ /* 0x000fda0003f05270 */
[----:B------:R-:W1:Y:S02]  /*b7d0*/  @P0 LDC.64 R166, c[0x0][0x9e8] ;  /* 0x00027a00ffa60b82 */ /* 0x000e640000000a00 */
[----:B-1----:R-:W-:-:S05]  /*b7e0*/  @P0 IMAD.HI.U32 R166, R165, R166, RZ ;  /* 0x000000a6a5a60227 */ /* 0x002fca00078e00ff */
[----:B------:R-:W-:-:S07]  /*b7f0*/  @P0 SHF.R.U32.HI R165, RZ, R167, R166 ;  /* 0x000000a7ffa50219 */ /* 0x000fce00000116a6 */
.L_x_4824:
[----:B------:R-:W-:Y:S05]  /*b800*/  BSYNC B0 ;  /* 0x0000000000007941 */ /* 0x000fea0003800000 */
.L_x_4822:
[----:B------:R-:W-:-:S04]  /*b810*/  IMAD R165, R165, R168, -UR10 ;  /* 0x8000000aa5a57e24 */ /* 0x000fc8000f8e02a8 */
[----:B------:R-:W-:-:S05]  /*b820*/  IMAD.IADD R165, R165, 0x1, -R0 ;  /* 0x00000001a5a57824 */ /* 0x000fca00078e0a00 */
[----:B------:R-:W-:Y:S02]  /*b830*/  VIADDMNMX R177, R165, R168, R177, PT ;  /* 0x000000a8a5b17246 */ /* 0x000fe400038001b1 */
[----:B------:R-:W-:-:S07]  /*b840*/  VIMNMX R178, R178, R165, !PT ;  /* 0x000000a5b2b27248 */ /* 0x000fce0007fe0100 */
.L_x_4821:
[----:B------:R-:W-:Y:S01]  /*b850*/  UISETP.GT.AND UP1, UPT, UR42, -0x1, UPT ;  /* 0xffffffff2a00788c */ /* 0x000fe2000bf24270 */
[----:B------:R-:W1:Y:S05]  /*b860*/  SHFL.IDX PT, R182, R175, 0x1, 0x1c1f ;  /* 0x003c1f00afb67f89 */ /* 0x000e6a00000e0000 */
[----:B------:R-:W-:-:S04]  /*b870*/  PLOP3.LUT P0, PT, PT, PT, UP1, 0x80, 0x0 ;  /* 0x000000000000781c */ /* 0x000fc80003f0f018 */
[C---:B------:R-:W-:Y:S02]  /*b880*/  ISETP.GT.AND P1, PT, R178.reuse, RZ, P0 ;  /* 0x000000ffb200720c */ /* 0x040fe40000724270 */
[C---:B------:R-:W-:Y:S02]  /*b890*/  ISETP.GT.AND P3, PT, R178.reuse, 0x1, P0 ;  /* 0x00000001b200780c */ /* 0x040fe40000764270 */
[----:B------:R-:W-:Y:S02]  /*b8a0*/  ISETP.LT.OR P2, PT, R177, 0x1, P1 ;  /* 0x00000001b100780c */ /* 0x000fe40000f41670 */
[C---:B------:R-:W-:Y:S02]  /*b8b0*/  ISETP.GT.AND P1, PT, R178.reuse, 0x8, P0 ;  /* 0x00000008b200780c */ /* 0x040fe40000724270 */
[----:B------:R-:W-:Y:S02]  /*b8c0*/  FSEL R176, R5, -INF , !P2 ;  /* 0xff80000005b07808 */ /* 0x000fe40005000000 */
[----:B------:R-:W-:-:S02]  /*b8d0*/  ISETP.GT.AND P2, PT, R178, 0x9, P0 ;  /* 0x00000009b200780c */ /* 0x000fc40000744270 */
[C---:B------:R-:W-:Y:S02]  /*b8e0*/  ISETP.LT.OR P3, PT, R177.reuse, 0x2, P3 ;  /* 0x00000002b100780c */ /* 0x040fe40001f61670 */
[C---:B------:R-:W-:Y:S02]  /*b8f0*/  ISETP.LT.OR P1, PT, R177.reuse, 0x9, P1 ;  /* 0x00000009b100780c */ /* 0x040fe40000f21670 */
[----:B------:R-:W-:Y:S02]  /*b900*/  ISETP.LT.OR P2, PT, R177, 0xa, P2 ;  /* 0x0000000ab100780c */ /* 0x000fe40001741670 */
[----:B------:R-:W-:Y:S02]  /*b910*/  FSEL R174, R22, -INF , !P3 ;  /* 0xff80000016ae7808 */ /* 0x000fe40005800000 */
[----:B0-----:R-:W-:Y:S02]  /*b920*/  FSEL R173, R153, -INF , !P1 ;  /* 0xff80000099ad7808 */ /* 0x001fe40004800000 */
[----:B------:R-:W-:-:S02]  /*b930*/  FSEL R169, R154, -INF , !P2 ;  /* 0xff8000009aa97808 */ /* 0x000fc40005000000 */
[C---:B------:R-:W-:Y:S02]  /*b940*/  ISETP.GT.AND P3, PT, R178.reuse, 0x10, P0 ;  /* 0x00000010b200780c */ /* 0x040fe40000764270 */
[C---:B------:R-:W-:Y:S02]  /*b950*/  ISETP.GT.AND P1, PT, R178.reuse, 0x11, P0 ;  /* 0x00000011b200780c */ /* 0x040fe40000724270 */
[----:B------:R-:W-:Y:S02]  /*b960*/  ISETP.GT.AND P2, PT, R178, 0x18, P0 ;  /* 0x00000018b200780c */ /* 0x000fe40000744270 */
[C---:B------:R-:W-:Y:S02]  /*b970*/  ISETP.LT.OR P3, PT, R177.reuse, 0x11, P3 ;  /* 0x00000011b100780c */ /* 0x040fe40001f61670 */
[C---:B------:R-:W-:Y:S02]  /*b980*/  ISETP.LT.OR P1, PT, R177.reuse, 0x12, P1 ;  /* 0x00000012b100780c */ /* 0x040fe40000f21670 */
[----:B------:R-:W-:-:S02]  /*b990*/  ISETP.LT.OR P2, PT, R177, 0x19, P2 ;  /* 0x00000019b100780c */ /* 0x000fc40001741670 */
[----:B------:R-:W-:Y:S02]  /*b9a0*/  FSEL R166, R184, -INF , !P3 ;  /* 0xff800000b8a67808 */ /* 0x000fe40005800000 */
[----:B------:R-:W-:Y:S02]  /*b9b0*/  FSEL R168, R185, -INF , !P1 ;  /* 0xff800000b9a87808 */ /* 0x000fe40004800000 */
[----:B------:R-:W-:Y:S02]  /*b9c0*/  FSEL R165, R163, -INF , !P2 ;  /* 0xff800000a3a57808 */ /* 0x000fe40005000000 */
[C---:B------:R-:W-:Y:S02]  /*b9d0*/  ISETP.GT.AND P3, PT, R178.reuse, 0x19, P0 ;  /* 0x00000019b200780c */ /* 0x040fe40000764270 */
[C---:B------:R-:W-:Y:S02]  /*b9e0*/  ISETP.GT.AND P1, PT, R178.reuse, 0x20, P0 ;  /* 0x00000020b200780c */ /* 0x040fe40000724270 */
[----:B------:R-:W-:-:S02]  /*b9f0*/  ISETP.GT.AND P2, PT, R178, 0x21, P0 ;  /* 0x00000021b200780c */ /* 0x000fc40000744270 */
[C---:B------:R-:W-:Y:S02]  /*ba00*/  ISETP.LT.OR P3, PT, R177.reuse, 0x1a, P3 ;  /* 0x0000001ab100780c */ /* 0x040fe40001f61670 */
[C---:B------:R-:W-:Y:S02]  /*ba10*/  ISETP.LT.OR P1, PT, R177.reuse, 0x21, P1 ;  /* 0x00000021b100780c */ /* 0x040fe40000f21670 */
[----:B------:R-:W-:Y:S02]  /*ba20*/  ISETP.LT.OR P2, PT, R177, 0x22, P2 ;  /* 0x00000022b100780c */ /* 0x000fe40001741670 */
[----:B------:R-:W-:Y:S02]  /*ba30*/  FSEL R172, R164, -INF , !P3 ;  /* 0xff800000a4ac7808 */ /* 0x000fe40005800000 */
[----:B------:R-:W-:Y:S02]  /*ba40*/  FSEL R170, R186, -INF , !P1 ;  /* 0xff800000baaa7808 */ /* 0x000fe40004800000 */
        /* <DEDUP_REMOVED lines=12> */
[----:B------:R-:W-:Y:S01]  /*bb10*/  ISETP.GT.AND P2, PT, R178, 0x39, P0 ;  /* 0x00000039b200780c */ /* 0x000fe20000744270 */
[--C-:B-1----:R-:W-:Y:S01]  /*bb20*/  IMAD.IADD R178, R179, 0x1, R182.reuse ;  /* 0x00000001b3b27824 */ /* 0x102fe200078e02b6 */
[----:B------:R-:W-:Y:S01]  /*bb30*/  ISETP.LT.OR P3, PT, R177, 0x32, P3 ;  /* 0x00000032b100780c */ /* 0x000fe20001f61670 */
[----:B------:R-:W-:Y:S01]  /*bb40*/  IMAD.IADD R179, R183, 0x1, R182 ;  /* 0x00000001b7b37824 */ /* 0x000fe200078e02b6 */
[----:B------:R-:W-:-:S02]  /*bb50*/  ISETP.LT.OR P1, PT, R177, 0x39, P1 ;  /* 0x00000039b100780c */ /* 0x000fc40000f21670 */
[----:B------:R-:W-:Y:S02]  /*bb60*/  ISETP.LT.OR P2, PT, R177, 0x3a, P2 ;  /* 0x0000003ab100780c */ /* 0x000fe40001741670 */
[----:B------:R-:W-:Y:S02]  /*bb70*/  FSEL R164, R191, -INF , !P3 ;  /* 0xff800000bfa47808 */ /* 0x000fe40005800000 */
[----:B------:R-:W-:Y:S02]  /*bb80*/  FSEL R154, R180, -INF , !P1 ;  /* 0xff800000b49a7808 */ /* 0x000fe40004800000 */
[----:B------:R-:W-:Y:S01]  /*bb90*/  FSEL R153, R181, -INF , !P2 ;  /* 0xff800000b5997808 */ /* 0x000fe20005000000 */
[----:B------:R-:W-:Y:S06]  /*bba0*/  @!P4 BRA `(.L_x_4825) ;  /* 0x00000000005cc947 */ /* 0x000fec0003800000 */
[----:B------:R-:W-:Y:S01]  /*bbb0*/  IMAD R5, R193, UR39, R182 ;  /* 0x00000027c1057c24 */ /* 0x000fe2000f8e02b6 */
[----:B------:R-:W-:Y:S04]  /*bbc0*/  BSSY B0, `(.L_x_4826) ;  /* 0x0000011000007945 */ /* 0x000fe80003800000 */
[----:B------:R-:W-:-:S04]  /*bbd0*/  IADD3 R5, R5, -UR27, RZ ;  /* 0x8000001b05057c10 */ /* 0x000fc8000fffe0ff */
        /* <DEDUP_REMOVED lines=10> */
.L_x_4827:
[----:B------:R-:W-:-:S05]  /*bc80*/  IMAD.U32 R182, RZ, RZ, UR26 ;  /* 0x0000001affb67e24 */ /* 0x000fca000f8e00ff */
[----:B------:R-:W-:-:S13]  /*bc90*/  ISETP.NE.AND P1, PT, R182, 0x1, PT ;  /* 0x00000001b600780c */ /* 0x000fda0003f25270 */
[----:B------:R-:W0:Y:S02]  /*bca0*/  @P1 LDC.64 R180, c[0x0][0x9e8] ;  /* 0x00027a00ffb41b82 */ /* 0x000e240000000a00 */
[----:B0-----:R-:W-:-:S05]  /*bcb0*/  @P1 IMAD.HI.U32 R180, R5, R180, RZ ;  /* 0x000000b405b41227 */ /* 0x001fca00078e00ff */
[----:B------:R-:W-:-:S07]  /*bcc0*/  @P1 SHF.R.U32.HI R5, RZ, R181, R180 ;  /* 0x000000b5ff051219 */ /* 0x000fce00000116b4 */
.L_x_4828:
[----:B------:R-:W-:Y:S05]  /*bcd0*/  BSYNC B0 ;  /* 0x0000000000007941 */ /* 0x000fea0003800000 */
.L_x_4826:
[----:B------:R-:W-:-:S04]  /*bce0*/  IMAD R5, R5, R182, -UR10 ;  /* 0x8000000a05057e24 */ /* 0x000fc8000f8e02b6 */
[----:B------:R-:W-:-:S05]  /*bcf0*/  IMAD.IADD R5, R5, 0x1, -R0 ;  /* 0x0000000105057824 */ /* 0x000fca00078e0a00 */
[----:B------:R-:W-:Y:S02]  /*bd00*/  VIADDMNMX R178, R5, R182, R178, PT ;  /* 0x000000b605b27246 */ /* 0x000fe400038001b2 */
[----:B------:R-:W-:-:S07]  /*bd10*/  VIMNMX R179, R179, R5, !PT ;  /* 0x00000005b3b37248 */ /* 0x000fce0007fe0100 */
.L_x_4825:
[----:B------:R-:W-:Y:S01]  /*bd20*/  FMNMX.FTZ R5, R176, R15, !PT ;  /* 0x0000000fb0057209 */ /* 0x000fe20007810000 */
[----:B------:R-:W-:Y:S01]  /*bd30*/  UMOV UR10, UR24 ;  /* 0x00000018000a7c82 */ /* 0x000fe20008000000 */
[----:B------:R-:W-:Y:S02]  /*bd40*/  ISETP.GT.AND P1, PT, R179, 0x1, P0 ;  /* 0x00000001b300780c */ /* 0x000fe40000724270 */
[----:B------:R-:W-:Y:S02]  /*bd50*/  FMNMX.FTZ R180, R174, R5, !PT ;  /* 0x00000005aeb47209 */ /* 0x000fe40007810000 */
[----:B------:R-:W-:Y:S02]  /*bd60*/  ISETP.LT.OR P1, PT, R178, 0x2, P1 ;  /* 0x00000002b200780c */ /* 0x000fe40000f21670 */
[----:B------:R-:W-:Y:S02]  /*bd70*/  FMNMX.FTZ R180, R173, R180, !PT ;  /* 0x000000b4adb47209 */ /* 0x000fe40007810000 */
[----:B------:R-:W-:-:S02]  /*bd80*/  FSEL R17, R17, -INF , !P1 ;  /* 0xff80000011117808 */ /* 0x000fc40004800000 */
[----:B------:R-:W-:Y:S02]  /*bd90*/  FMNMX.FTZ R5, R169, R180, !PT ;  /* 0x000000b4a9057209 */ /* 0x000fe40007810000 */
[C---:B------:R-:W-:Y:S02]  /*bda0*/  ISETP.GT.AND P1, PT, R179.reuse, RZ, P0 ;  /* 0x000000ffb300720c */ /* 0x040fe40000724270 */
[----:B------:R-:W-:Y:S02]  /*bdb0*/  FMNMX.FTZ R5, R166, R5, !PT ;  /* 0x00000005a6057209 */ /* 0x000fe40007810000 */
[----:B------:R-:W-:Y:S02]  /*bdc0*/  ISETP.LT.OR P1, PT, R178, 0x1, P1 ;  /* 0x00000001b200780c */ /* 0x000fe40000f21670 */
[----:B------:R-:W-:Y:S02]  /*bdd0*/  FMNMX.FTZ R180, R168, R5, !PT ;  /* 0x00000005a8b47209 */ /* 0x000fe40007810000 */
[----:B------:R-:W-:-:S02]  /*bde0*/  ISETP.GT.AND P2, PT, R179, 0x8, P0 ;  /* 0x00000008b300780c */ /* 0x000fc40000744270 */
[----:B------:R-:W-:Y:S02]  /*bdf0*/  FMNMX.FTZ R5, R165, R180, !PT ;  /* 0x000000b4a5057209 */ /* 0x000fe40007810000 */
[----:B------:R-:W-:Y:S02]  /*be00*/  ISETP.LT.OR P2, PT, R178, 0x9, P2 ;  /* 0x00000009b200780c */ /* 0x000fe40001741670 */
[----:B------:R-:W-:Y:S02]  /*be10*/  FMNMX.FTZ R5, R172, R5, !PT ;  /* 0x00000005ac057209 */ /* 0x000fe40007810000 */
[----:B------:R-:W-:Y:S02]  /*be20*/  ISETP.GT.AND P3, PT, R179, 0x9, P0 ;  /* 0x00000009b300780c */ /* 0x000fe40000764270 */
[----:B------:R-:W-:Y:S02]  /*be30*/  FMNMX.FTZ R180, R170, R5, !PT ;  /* 0x00000005aab47209 */ /* 0x000fe40007810000 */
[----:B------:R-:W-:-:S02]  /*be40*/  FSEL R18, R18, -INF , !P2 ;  /* 0xff80000012127808 */ /* 0x000fc40005000000 */
        /* <DEDUP_REMOVED lines=13> */
[C---:B------:R-:W-:Y:S02]  /*bf20*/  ISETP.LT.OR P3, PT, R178.reuse, 0x12, P3 ;  /* 0x00000012b200780c */ /* 0x040fe40001f61670 */
[----:B------:R-:W-:Y:S01]  /*bf30*/  ISETP.GT.AND P2, PT, R179, 0x19, P0 ;  /* 0x00000019b300780c */ /* 0x000fe20000744270 */
[----:B------:R-:W0:Y:S01]  /*bf40*/  SHFL.BFLY PT, R5, R180, 0x2, 0x1f ;  /* 0x0c401f00b4057f89 */ /* 0x000e2200000e0000 */
[----:B------:R-:W-:Y:S02]  /*bf50*/  FSEL R21, R21, -INF , !P3 ;  /* 0xff80000015157808 */ /* 0x000fe40005800000 */
[----:B------:R-:W-:Y:S02]  /*bf60*/  ISETP.GT.AND P3, PT, R179, 0x20, P0 ;  /* 0x00000020b300780c */ /* 0x000fe40000764270 */
[----:B------:R-:W-:-:S02]  /*bf70*/  ISETP.LT.OR P2, PT, R178, 0x1a, P2 ;  /* 0x0000001ab200780c */ /* 0x000fc40001741670 */
[----:B------:R-:W-:Y:S02]  /*bf80*/  ISETP.LT.OR P3, PT, R178, 0x21, P3 ;  /* 0x00000021b200780c */ /* 0x000fe40001f61670 */
[----:B------:R-:W-:Y:S02]  /*bf90*/  FSEL R152, R152, -INF , !P2 ;  /* 0xff80000098987808 */ /* 0x000fe40005000000 */
[----:B------:R-:W-:Y:S02]  /*bfa0*/  ISETP.GT.AND P2, PT, R179, 0x28, P0 ;  /* 0x00000028b300780c */ /* 0x000fe40000744270 */
[----:B------:R-:W-:Y:S02]  /*bfb0*/  FSEL R155, R155, -INF , !P3 ;  /* 0xff8000009b9b7808 */ /* 0x000fe40005800000 */
[----:B------:R-:W-:-:S04]  /*bfc0*/  ISETP.LT.OR P2, PT, R178, 0x29, P2 ;  /* 0x00000029b200780c */ /* 0x000fc80001741670 */
[----:B------:R-:W-:Y:S02]  /*bfd0*/  FSEL R157, R157, -INF , !P2 ;  /* 0xff8000009d9d7808 */ /* 0x000fe40005000000 */
[----:B------:R-:W-:Y:S02]  /*bfe0*/  ISETP.GT.AND P2, PT, R179, 0x30, P0 ;  /* 0x00000030b300780c */ /* 0x000fe40000744270 */
[----:B0-----:R-:W-:Y:S02]  /*bff0*/  FMNMX.FTZ R175, R180, R5, !PT ;  /* 0x00000005b4af7209 */ /* 0x001fe40007810000 */
[----:B------:R-:W-:-:S03]  /*c000*/  ISETP.LT.OR P2, PT, R178, 0x31, P2 ;  /* 0x00000031b200780c */ /* 0x000fc60001741670 */
[----:B------:R-:W0:Y:S01]  /*c010*/  SHFL.BFLY PT, R182, R175, 0x1, 0x1f ;  /* 0x0c201f00afb67f89 */ /* 0x000e2200000e0000 */
[----:B------:R-:W-:Y:S02]  /*c020*/  FSEL R159, R159, -INF , !P2 ;  /* 0xff8000009f9f7808 */ /* 0x000fe40005000000 */
[----:B------:R-:W-:-:S04]  /*c030*/  ISETP.GT.AND P2, PT, R179, 0x38, P0 ;  /* 0x00000038b300780c */ /* 0x000fc80000744270 */
[----:B------:R-:W-:-:S04]  /*c040*/  ISETP.LT.OR P2, PT, R178, 0x39, P2 ;  /* 0x00000039b200780c */ /* 0x000fc80001741670 */
[----:B------:R-:W-:Y:S02]  /*c050*/  FSEL R161, R161, -INF , !P2 ;  /* 0xff800000a1a17808 */ /* 0x000fe40005000000 */
[----:B0-----:R-:W-:Y:S02]  /*c060*/  FMNMX.FTZ R5, R175, R182, !PT ;  /* 0x000000b6af057209 */ /* 0x001fe40007810000 */
[----:B------:R-:W-:Y:S02]  /*c070*/  FSEL R175, R6, -INF , !P1 ;  /* 0xff80000006af7808 */ /* 0x000fe40004800000 */
[----:B------:R-:W-:Y:S01]  /*c080*/  ISETP.GT.AND P1, PT, R179, 0x18, P0 ;  /* 0x00000018b300780c */ /* 0x000fe20000724270 */
[----:B------:R-:W-:Y:S01]  /*c090*/  FMUL.FTZ R183, R5, UR10 ;  /* 0x0000000a05b77c20 */ /* 0x000fe20008410000 */
[----:B------:R-:W-:Y:S02]  /*c0a0*/  FMNMX.FTZ R6, R175, R14, !PT ;  /* 0x0000000eaf067209 */ /* 0x000fe40007810000 */
[----:B------:R-:W-:-:S02]  /*c0b0*/  ISETP.LT.OR P1, PT, R178, 0x19, P1 ;  /* 0x00000019b200780c */ /* 0x000fc40000f21670 */
[----:B------:R-:W-:Y:S02]  /*c0c0*/  FMNMX.FTZ R177, R17, R6, !PT ;  /* 0x0000000611b17209 */ /* 0x000fe40007810000 */
[----:B------:R-:W-:Y:S02]  /*c0d0*/  FSEL R23, R23, -INF , !P1 ;  /* 0xff80000017177808 */ /* 0x000fe40004800000 */
[----:B------:R-:W-:Y:S02]  /*c0e0*/  FMNMX.FTZ R6, R18, R177, !PT ;  /* 0x000000b112067209 */ /* 0x000fe40007810000 */
[----:B------:R-:W-:Y:S02]  /*c0f0*/  ISETP.GT.AND P1, PT, R179, 0x21, P0 ;  /* 0x00000021b300780c */ /* 0x000fe40000724270 */
[----:B------:R-:W-:Y:S02]  /*c100*/  FMNMX.FTZ R177, R19, R6, !PT ;  /* 0x0000000613b17209 */ /* 0x000fe40007810000 */
[----:B------:R-:W-:-:S02]  /*c110*/  ISETP.LT.OR P1, PT, R178, 0x22, P1 ;  /* 0x00000022b200780c */ /* 0x000fc40000f21670 */
[----:B------:R-:W-:Y:S02]  /*c120*/  FMNMX.FTZ R6, R20, R177, !PT ;  /* 0x000000b114067209 */ /* 0x000fe40007810000 */
[----:B------:R-:W-:Y:S02]  /*c130*/  FSEL R156, R156, -INF , !P1 ;  /* 0xff8000009c9c7808 */ /* 0x000fe40004800000 */
[----:B------:R-:W-:Y:S02]  /*c140*/  FMNMX.FTZ R6, R21, R6, !PT ;  /* 0x0000000615067209 */ /* 0x000fe40007810000 */
[----:B------:R-:W-:Y:S02]  /*c150*/  ISETP.GT.AND P1, PT, R179, 0x29, P0 ;  /* 0x00000029b300780c */ /* 0x000fe40000724270 */
[----:B------:R-:W-:Y:S02]  /*c160*/  FMNMX.FTZ R177, R23, R6, !PT ;  /* 0x0000000617b17209 */ /* 0x000fe40007810000 */
[----:B------:R-:W-:-:S02]  /*c170*/  FSETP.NEU.FTZ.AND P3, PT, R5, -INF , PT ;  /* 0xff8000000500780b */ /* 0x000fc40003f7d000 */
[----:B------:R-:W-:Y:S02]  /*c180*/  FMNMX.FTZ R6, R152, R177, !PT ;  /* 0x000000b198067209 */ /* 0x000fe40007810000 */
[----:B------:R-:W-:Y:S02]  /*c190*/  ISETP.LT.OR P1, PT, R178, 0x2a, P1 ;  /* 0x0000002ab200780c */ /* 0x000fe40000f21670 */
[----:B------:R-:W-:Y:S02]  /*c1a0*/  FMNMX.FTZ R181, R155, R6, !PT ;  /* 0x000000069bb57209 */ /* 0x000fe40007810000 */
[----:B------:R-:W-:Y:S02]  /*c1b0*/  FSEL R183, R183, RZ, P3 ;  /* 0x000000ffb7b77208 */ /* 0x000fe40001800000 */
[----:B------:R-:W-:Y:S02]  /*c1c0*/  FMNMX.FTZ R6, R156, R181, !PT ;  /* 0x000000b59c067209 */ /* 0x000fe40007810000 */
[----:B------:R-:W-:Y:S01]  /*c1d0*/  FSEL R158, R158, -INF , !P1 ;  /* 0xff8000009e9e7808 */ /* 0x000fe20004800000 */
[--C-:B------:R-:W-:Y:S01]  /*c1e0*/  FFMA.FTZ R176, R176, UR10, -R183.reuse ;  /* 0x0000000ab0b07c23 */ /* 0x100fe200080108b7 */
[----:B------:R-:W-:Y:S01]  /*c1f0*/  ISETP.GT.AND P1, PT, R179, 0x31, P0 ;  /* 0x00000031b300780c */ /* 0x000fe20000724270 */
[--C-:B------:R-:W-:Y:S01]  /*c200*/  FFMA.FTZ R174, R174, UR10, -R183.reuse ;  /* 0x0000000aaeae7c23 */ /* 0x100fe200080108b7 */
[----:B------:R-:W-:Y:S01]  /*c210*/  FMNMX.FTZ R181, R157, R6, !PT ;  /* 0x000000069db57209 */ /* 0x000fe20007810000 */
[----:B------:R0:W-:Y:S01]  /*c220*/  MUFU.EX2 R177, R176 ;  /* 0x000000b000b17308 */ /* 0x0001e20000000800 */
[----:B------:R-:W-:Y:S01]  /*c230*/  ISETP.LT.OR P1, PT, R178, 0x32, P1 ;  /* 0x00000032b200780c */ /* 0x000fe20000f21670 */
[--C-:B------:R-:W-:Y:S01]  /*c240*/  FFMA.FTZ R169, R169, UR10, -R183.reuse ;  /* 0x0000000aa9a97c23 */ /* 0x100fe200080108b7 */
[----:B------:R-:W-:Y:S01]  /*c250*/  FMNMX.FTZ R6, R158, R181, !PT ;  /* 0x000000b59e067209 */ /* 0x000fe20007810000 */
[--C-:B------:R-:W-:Y:S01]  /*c260*/  FFMA.FTZ R166, R166, UR10, -R183.reuse ;  /* 0x0000000aa6a67c23 */ /* 0x100fe200080108b7 */
[----:B------:R-:W-:Y:S01]  /*c270*/  ISETP.GT.AND P0, PT, R179, 0x39, P0 ;  /* 0x00000039b300780c */ /* 0x000fe20000704270 */
[--C-:B------:R-:W-:Y:S01]  /*c280*/  FFMA.FTZ R165, R165, UR10, -R183.reuse ;  /* 0x0000000aa5a57c23 */ /* 0x100fe200080108b7 */
[----:B------:R-:W-:Y:S01]  /*c290*/  FMNMX.FTZ R6, R159, R6, !PT ;  /* 0x000000069f067209 */ /* 0x000fe20007810000 */
[----:B------:R-:W-:Y:S01]  /*c2a0*/  MUFU.EX2 R174, R174 ;  /* 0x000000ae00ae7308 */ /* 0x000fe20000000800 */
[--C-:B0-----:R-:W-:Y:S01]  /*c2b0*/  FFMA.FTZ R176, R173, UR10, -R183.reuse ;  /* 0x0000000aadb07c23 */ /* 0x101fe200080108b7 */
[----:B------:R-:W-:Y:S01]  /*c2c0*/  FSEL R173, R160, -INF , !P1 ;  /* 0xff800000a0ad7808 */ /* 0x000fe20004800000 */
[--C-:B------:R-:W-:Y:S01]  /*c2d0*/  FFMA.FTZ R172, R172, UR10, -R183.reuse ;  /* 0x0000000aacac7c23 */ /* 0x100fe200080108b7 */
[----:B------:R-:W-:Y:S01]  /*c2e0*/  ISETP.LT.OR P0, PT, R178, 0x3a, P0 ;  /* 0x0000003ab200780c */ /* 0x000fe20000701670 */
[--C-:B------:R-:W-:Y:S01]  /*c2f0*/  FFMA.FTZ R22, R22, UR10, -R183.reuse ;  /* 0x0000000a16167c23 */ /* 0x100fe200080108b7 */
[----:B------:R-:W-:Y:S01]  /*c300*/  FMNMX.FTZ R6, R173, R6, !PT ;  /* 0x00000006ad067209 */ /* 0x000fe20007810000 */
[--C-:B------:R-:W-:Y:S01]  /*c310*/  FFMA.FTZ R170, R170, UR10, -R183.reuse ;  /* 0x0000000aaaaa7c23 */ /* 0x100fe200080108b7 */
[----:B------:R-:W-:Y:S01]  /*c320*/  FSEL R162, R162, -INF , !P0 ;  /* 0xff800000a2a27808 */ /* 0x000fe20004000000 */
[----:B------:R0:W-:Y:S01]  /*c330*/  MUFU.EX2 R160, R176 ;  /* 0x000000b000a07308 */ /* 0x0001e20000000800 */
[----:B------:R-:W-:Y:S01]  /*c340*/  FMNMX.FTZ R179, R161, R6, !PT ;  /* 0x00000006a1b37209 */ /* 0x000fe20007810000 */
[--C-:B------:R-:W-:Y:S01]  /*c350*/  FFMA.FTZ R154, R154, UR10, -R183.reuse ;  /* 0x0000000a9a9a7c23 */ /* 0x100fe200080108b7 */
[--C-:B------:R-:W-:Y:S01]  /*c360*/  FFMA.FTZ R171, R171, UR10, -R183.reuse ;  /* 0x0000000aabab7c23 */ /* 0x100fe200080108b7 */
[--C-:B------:R-:W-:Y:S01]  /*c370*/  FFMA.FTZ R167, R167, UR10, -R183.reuse ;  /* 0x0000000aa7a77c23 */ /* 0x100fe200080108b7 */
[----:B------:R-:W-:Y:S01]  /*c380*/  FMNMX.FTZ R6, R162, R179, !PT ;  /* 0x000000b3a2067209 */ /* 0x000fe20007810000 */
[--C-:B------:R-:W-:Y:S01]  /*c390*/  FFMA.FTZ R179, R168, UR10, -R183.reuse ;  /* 0x0000000aa8b37c23 */ /* 0x100fe200080108b7 */
[----:B------:R-:W-:Y:S01]  /*c3a0*/  FSEL R168, R5, RZ, P3 ;  /* 0x000000ff05a87208 */ /* 0x000fe20001800000 */
[----:B------:R-:W-:Y:S01]  /*c3b0*/  MUFU.EX2 R169, R169 ;  /* 0x000000a900a97308 */ /* 0x000fe20000000800 */
[--C-:B0-----:R-:W-:Y:S01]  /*c3c0*/  FFMA.FTZ R176, R163, UR10, -R183.reuse ;  /* 0x0000000aa3b07c23 */ /* 0x101fe200080108b7 */
[----:B------:R-:W0:Y:S01]  /*c3d0*/  SHFL.BFLY PT, R181, R6, 0x2, 0x1f ;  /* 0x0c401f0006b57f89 */ /* 0x000e2200000e0000 */
[----:B------:R-:W-:Y:S01]  /*c3e0*/  FFMA.FTZ R153, R153, UR10, -R183 ;  /* 0x0000000a99997c23 */ /* 0x000fe200080108b7 */
[----:B------:R-:W-:Y:S01]  /*c3f0*/  FADD.FTZ R168, -R168, R15 ;  /* 0x0000000fa8a87221 */ /* 0x000fe20000010100 */
[----:B------:R-:W-:Y:S01]  /*c400*/  ISETP.NE.AND P1, PT, R3, RZ, PT ;  /* 0x000000ff0300720c */ /* 0x000fe20003f25270 */
[----:B------:R-:W-:Y:S01]  /*c410*/  FFMA.FTZ R164, R164, UR10, -R183 ;  /* 0x0000000aa4a47c23 */ /* 0x000fe200080108b7 */
[----:B------:R-:W-:Y:S01]  /*c420*/  MOV R183, UR25 ;  /* 0x0000001900b77c02 */ /* 0x000fe20008000f00 */
[----:B------:R-:W-:Y:S01]  /*c430*/  FMUL.FTZ R168, R168, UR10 ;  /* 0x0000000aa8a87c20 */ /* 0x000fe20008410000 */
[----:B------:R-:W-:Y:S08]  /*c440*/  MUFU.EX2 R166, R166 ;  /* 0x000000a600a67308 */ /* 0x000ff00000000800 */
[----:B------:R-:W1:Y:S08]  /*c450*/  MUFU.EX2 R168, R168 ;  /* 0x000000a800a87308 */ /* 0x000e700000000800 */
[----:B------:R-:W2:Y:S01]  /*c460*/  MUFU.EX2 R179, R179 ;  /* 0x000000b300b37308 */ /* 0x000ea20000000800 */
[----:B0-----:R-:W-:-:S05]  /*c470*/  FMNMX.FTZ R181, R6, R181, !PT ;  /* 0x000000b506b57209 */ /* 0x001fca0007810000 */
[----:B------:R-:W0:Y:S02]  /*c480*/  SHFL.BFLY PT, R6, R181, 0x1, 0x1f ;  /* 0x0c201f00b5067f89 */ /* 0x000e2400000e0000 */
[----:B------:R-:W3:Y:S01]  /*c490*/  MUFU.EX2 R165, R165 ;  /* 0x000000a500a57308 */ /* 0x000ee20000000800 */
[----:B-1----:R-:W-:Y:S01]  /*c4a0*/  FFMA.FTZ R15, R168, R8, R177 ;  /* 0x00000008a80f7223 */ /* 0x002fe200000100b1 */
[-C--:B------:R-:W-:Y:S01]  /*c4b0*/  FMUL.FTZ R24, R24, R168.reuse ;  /* 0x000000a818187220 */ /* 0x080fe20000410000 */
[-C--:B------:R-:W-:Y:S01]  /*c4c0*/  FMUL.FTZ R25, R25, R168.reuse ;  /* 0x000000a819197220 */ /* 0x080fe20000410000 */
[-C--:B------:R-:W-:Y:S01]  /*c4d0*/  FMUL.FTZ R28, R28, R168.reuse ;  /* 0x000000a81c1c7220 */ /* 0x080fe20000410000 */
[----:B------:R-:W-:Y:S01]  /*c4e0*/  FADD.FTZ R15, R174, R15 ;  /* 0x0000000fae0f7221 */ /* 0x000fe20000010000 */
[-C--:B------:R-:W-:Y:S01]  /*c4f0*/  FMUL.FTZ R29, R29, R168.reuse ;  /* 0x000000a81d1d7220 */ /* 0x080fe20000410000 */
[-C--:B------:R-:W-:Y:S01]  /*c500*/  FMUL.FTZ R32, R32, R168.reuse ;  /* 0x000000a820207220 */ /* 0x080fe20000410000 */
[----:B------:R1:W-:Y:S01]  /*c510*/  MUFU.EX2 R163, R22 ;  /* 0x0000001600a37308 */ /* 0x0003e20000000800 */
[----:B------:R-:W-:Y:S01]  /*c520*/  FADD.FTZ R8, R160, R15 ;  /* 0x0000000fa0087221 */ /* 0x000fe20000010000 */
[-C--:B------:R-:W-:Y:S01]  /*c530*/  FMUL.FTZ R33, R33, R168.reuse ;  /* 0x000000a821217220 */ /* 0x080fe20000410000 */
[-C--:B------:R-:W-:Y:S01]  /*c540*/  FMUL.FTZ R36, R36, R168.reuse ;  /* 0x000000a824247220 */ /* 0x080fe20000410000 */
[-C--:B------:R-:W-:Y:S01]  /*c550*/  FMUL.FTZ R37, R37, R168.reuse ;  /* 0x000000a825257220 */ /* 0x080fe20000410000 */
[-C--:B------:R-:W-:Y:S01]  /*c560*/  FMUL.FTZ R40, R40, R168.reuse ;  /* 0x000000a828287220 */ /* 0x080fe20000410000 */
[-C--:B------:R-:W-:Y:S01]  /*c570*/  FMUL.FTZ R41, R41, R168.reuse ;  /* 0x000000a829297220 */ /* 0x080fe20000410000 */
[-C--:B------:R-:W-:Y:S01]  /*c580*/  FMUL.FTZ R44, R44, R168.reuse ;  /* 0x000000a82c2c7220 */ /* 0x080fe20000410000 */
[----:B------:R-:W4:Y:S01]  /*c590*/  MUFU.EX2 R172, R172 ;  /* 0x000000ac00ac7308 */ /* 0x000f220000000800 */
[-C--:B------:R-:W-:Y:S01]  /*c5a0*/  FMUL.FTZ R45, R45, R168.reuse ;  /* 0x000000a82d2d7220 */ /* 0x080fe20000410000 */
[-C--:B------:R-:W-:Y:S01]  /*c5b0*/  FMUL.FTZ R48, R48, R168.reuse ;  /* 0x000000a830307220 */ /* 0x080fe20000410000 */
[-C--:B------:R-:W-:Y:S01]  /*c5c0*/  FMUL.FTZ R49, R49, R168.reuse ;  /* 0x000000a831317220 */ /* 0x080fe20000410000 */
[-C--:B------:R-:W-:Y:S01]  /*c5d0*/  FMUL.FTZ R52, R52, R168.reuse ;  /* 0x000000a834347220 */ /* 0x080fe20000410000 */
[----:B------:R-:W-:Y:S01]  /*c5e0*/  FMUL.FTZ R53, R53, R168 ;  /* 0x000000a835357220 */ /* 0x000fe20000410000 */
[----:B0-----:R-:W-:Y:S01]  /*c5f0*/  FMNMX.FTZ R6, R181, R6, !PT ;  /* 0x00000006b5067209 */ /* 0x001fe20007810000 */
[-C--:B------:R-:W-:Y:S01]  /*c600*/  FMUL.FTZ R56, R56, R168.reuse ;  /* 0x000000a838387220 */ /* 0x080fe20000410000 */
[----:B------:R-:W0:Y:S01]  /*c610*/  MUFU.EX2 R170, R170 ;  /* 0x000000aa00aa7308 */ /* 0x000e220000000800 */
[-C--:B------:R-:W-:Y:S01]  /*c620*/  FMUL.FTZ R57, R57, R168.reuse ;  /* 0x000000a839397220 */ /* 0x080fe20000410000 */
[C---:B------:R-:W-:Y:S01]  /*c630*/  FSETP.NEU.FTZ.AND P0, PT, R6.reuse, -INF , PT ;  /* 0xff8000000600780b */ /* 0x040fe20003f1d000 */
[----:B------:R-:W-:Y:S01]  /*c640*/  FMUL.FTZ R180, R6, UR10 ;  /* 0x0000000a06b47c20 */ /* 0x000fe20008410000 */
[-C--:B------:R-:W-:Y:S01]  /*c650*/  FMUL.FTZ R60, R60, R168.reuse ;  /* 0x000000a83c3c7220 */ /* 0x080fe20000410000 */
[-C--:B------:R-:W-:Y:S01]  /*c660*/  FMUL.FTZ R61, R61, R168.reuse ;  /* 0x000000a83d3d7220 */ /* 0x080fe20000410000 */
[----:B------:R-:W-:Y:S01]  /*c670*/  FSEL R15, R6, RZ, P0 ;  /* 0x000000ff060f7208 */ /* 0x000fe20000000000 */
[-C--:B------:R-:W-:Y:S01]  /*c680*/  FMUL.FTZ R64, R64, R168.reuse ;  /* 0x000000a840407220 */ /* 0x080fe20000410000 */
[----:B------:R-:W-:Y:S01]  /*c690*/  FSEL R180, R180, RZ, P0 ;  /* 0x000000ffb4b47208 */ /* 0x000fe20000000000 */
[----:B------:R5:W-:Y:S01]  /*c6a0*/  MUFU.EX2 R178, R154 ;  /* 0x0000009a00b27308 */ /* 0x000be20000000800 */
[-C--:B------:R-:W-:Y:S01]  /*c6b0*/  FMUL.FTZ R65, R65, R168.reuse ;  /* 0x000000a841417220 */ /* 0x080fe20000410000 */
[----:B------:R-:W-:Y:S01]  /*c6c0*/  FADD.FTZ R15, -R15, R14 ;  /* 0x0000000e0f0f7221 */ /* 0x000fe20000010100 */
[----:B------:R-:W-:Y:S01]  /*c6d0*/  FMUL.FTZ R68, R68, R168 ;  /* 0x000000a844447220 */ /* 0x000fe20000410000 */
[----:B-1----:R-:W-:Y:S01]  /*c6e0*/  FFMA.FTZ R22, R175, UR10, -R180 ;  /* 0x0000000aaf167c23 */ /* 0x002fe200080108b4 */
[----:B------:R-:W-:Y:S01]  /*c6f0*/  FADD.FTZ R175, R169, R8 ;  /* 0x00000008a9af7221 */ /* 0x000fe20000010000 */
[----:B------:R-:W-:Y:S01]  /*c700*/  FMUL.FTZ R15, R15, UR10 ;  /* 0x0000000a0f0f7c20 */ /* 0x000fe20008410000 */
[--C-:B------:R-:W-:Y:S01]  /*c710*/  FFMA.FTZ R17, R17, UR10, -R180.reuse ;  /* 0x0000000a11117c23 */ /* 0x100fe200080108b4 */
[----:B------:R-:W1:Y:S01]  /*c720*/  MUFU.EX2 R171, R171 ;  /* 0x000000ab00ab7308 */ /* 0x000e620000000800 */
[----:B-----5:R-:W-:Y:S01]  /*c730*/  FADD.FTZ R154, R166, R175 ;  /* 0x000000afa69a7221 */ /* 0x020fe20000010000 */
[--C-:B------:R-:W-:Y:S01]  /*c740*/  FFMA.FTZ R18, R18, UR10, -R180.reuse ;  /* 0x0000000a12127c23 */ /* 0x100fe200080108b4 */
[--C-:B------:R-:W-:Y:S01]  /*c750*/  FFMA.FTZ R19, R19, UR10, -R180.reuse ;  /* 0x0000000a13137c23 */ /* 0x100fe200080108b4 */
[----:B------:R-:W-:Y:S01]  /*c760*/  FFMA.FTZ R20, R20, UR10, -R180 ;  /* 0x0000000a14147c23 */ /* 0x000fe200080108b4 */
[----:B--2---:R-:W-:Y:S01]  /*c770*/  FADD.FTZ R154, R179, R154 ;  /* 0x0000009ab39a7221 */ /* 0x004fe20000010000 */
[----:B------:R-:W-:-:S02]  /*c780*/  @!P1 IMAD R8, R183, 0x40, R2 ;  /* 0x00000040b7089824 */ /* 0x000fc400078e0202 */
[----:B------:R-:W-:Y:S01]  /*c790*/  FFMA.FTZ R21, R21, UR10, -R180 ;  /* 0x0000000a15157c23 */ /* 0x000fe200080108b4 */
[----:B------:R-:W2:Y:S01]  /*c7a0*/  MUFU.EX2 R167, R167 ;  /* 0x000000a700a77308 */ /* 0x000ea20000000800 */
[----:B---3--:R-:W-:Y:S01]  /*c7b0*/  FADD.FTZ R175, R165, R154 ;  /* 0x0000009aa5af7221 */ /* 0x008fe20000010000 */
[--C-:B------:R-:W-:Y:S01]  /*c7c0*/  FFMA.FTZ R14, R152, UR10, -R180.reuse ;  /* 0x0000000a980e7c23 */ /* 0x100fe200080108b4 */
[--C-:B------:R-:W-:Y:S01]  /*c7d0*/  FFMA.FTZ R23, R23, UR10, -R180.reuse ;  /* 0x0000000a17177c23 */ /* 0x100fe200080108b4 */
[--C-:B------:R-:W-:Y:S01]  /*c7e0*/  FFMA.FTZ R182, R161, UR10, -R180.reuse ;  /* 0x0000000aa1b67c23 */ /* 0x100fe200080108b4 */
[----:B----4-:R-:W-:Y:S01]  /*c7f0*/  FADD.FTZ R175, R172, R175 ;  /* 0x000000afacaf7221 */ /* 0x010fe20000010000 */
[--C-:B------:R-:W-:Y:S01]  /*c800*/  FFMA.FTZ R155, R155, UR10, -R180.reuse ;  /* 0x0000000a9b9b7c23 */ /* 0x100fe200080108b4 */
[--C-:B------:R-:W-:Y:S01]  /*c810*/  FFMA.FTZ R157, R157, UR10, -R180.reuse ;  /* 0x0000000a9d9d7c23 */ /* 0x100fe200080108b4 */
[----:B------:R-:W-:Y:S01]  /*c820*/  MUFU.EX2 R22, R22 ;  /* 0x0000001600167308 */ /* 0x000fe20000000800 */
[----:B0-----:R-:W-:Y:S01]  /*c830*/  FADD.FTZ R154, R170, R175 ;  /* 0x000000afaa9a7221 */ /* 0x001fe20000010000 */
[--C-:B------:R-:W-:Y:S01]  /*c840*/  FFMA.FTZ R175, R158, UR10, -R180.reuse ;  /* 0x0000000a9eaf7c23 */ /* 0x100fe200080108b4 */
[----:B------:R-:W-:Y:S01]  /*c850*/  F2FP.F16.F32.PACK_AB R158, R172, R165 ;  /* 0x000000a5ac9e723e */ /* 0x000fe200000000ff */
[----:B------:R-:W-:Y:S01]  /*c860*/  FFMA.FTZ R159, R159, UR10, -R180 ;  /* 0x0000000a9f9f7c23 */ /* 0x000fe200080108b4 */
[----:B-1----:R-:W-:Y:S01]  /*c870*/  FADD.FTZ R154, R171, R154 ;  /* 0x0000009aab9a7221 */ /* 0x002fe20000010000 */
[----:B------:R-:W-:Y:S01]  /*c880*/  FFMA.FTZ R173, R173, UR10, -R180 ;  /* 0x0000000aadad7c23 */ /* 0x000fe200080108b4 */
[----:B------:R-:W-:Y:S01]  /*c890*/  @!P1 LEA R8, R8, UR37, 0x2 ;  /* 0x0000002508089c11 */ /* 0x000fe2000f8e10ff */
[----:B------:R-:W0:Y:S01]  /*c8a0*/  MUFU.EX2 R15, R15 ;  /* 0x0000000f000f7308 */ /* 0x000e220000000800 */
[----:B--2---:R-:W-:Y:S01]  /*c8b0*/  FADD.FTZ R183, R167, R154 ;  /* 0x0000009aa7b77221 */ /* 0x004fe20000010000 */
[----:B------:R-:W-:Y:S01]  /*c8c0*/  F2FP.F16.F32.PACK_AB R154, R169, R160 ;  /* 0x000000a0a99a723e */ /* 0x000fe200000000ff */
[----:B------:R-:W-:Y:S01]  /*c8d0*/  FMUL.FTZ R69, R69, R168 ;  /* 0x000000a845457220 */ /* 0x000fe20000410000 */
[----:B------:R-:W-:Y:S01]  /*c8e0*/  F2FP.F16.F32.PACK_AB R160, R171, R170 ;  /* 0x000000aaaba0723e */ /* 0x000fe200000000ff */
[----:B------:R-:W-:Y:S01]  /*c8f0*/  @!P1 STS [R8+0x28800], R168 ;  /* 0x028800a808009388 */ /* 0x000fe20000000800 */
        /* <DEDUP_REMOVED lines=11> */
[----:B0-----:R-:W-:Y:S01]  /*c9b0*/  FFMA.FTZ R172, R15, R7, R22 ;  /* 0x000000070fac7223 */ /* 0x001fe20000010016 */
[----:B------:R0:W-:Y:S01]  /*c9c0*/  @!P1 STS [R8+0x28820], R15 ;  /* 0x0288200f08009388 */ /* 0x0001e20000000800 */
        /* <DEDUP_REMOVED lines=10> */
[----:B------:R-:W-:Y:S01]  /*ca70*/  FADD.FTZ R161, R163, R152 ;  /* 0x00000098a3a17221 */ /* 0x000fe20000010000 */
[----:B------:R-:W-:Y:S01]  /*ca80*/  F2FP.F16.F32.PACK_AB R152, R174, R177 ;  /* 0x000000b1ae98723e */ /* 0x000fe200000000ff */
[----:B------:R-:W-:Y:S01]  /*ca90*/  FMUL.FTZ R105, R105, R168 ;  /* 0x000000a869697220 */ /* 0x000fe20000410000 */
[----:B------:R-:W1:Y:S01]  /*caa0*/  MUFU.EX2 R18, R18 ;  /* 0x0000001200127308 */ /* 0x000e620000000800 */
[--C-:B--2---:R-:W-:Y:S01]  /*cab0*/  FFMA.FTZ R17, R156, UR10, -R180.reuse ;  /* 0x0000000a9c117c23 */ /* 0x104fe200080108b4 */
[----:B------:R-:W-:Y:S01]  /*cac0*/  F2FP.F16.F32.PACK_AB R156, R179, R166 ;  /* 0x000000a6b39c723e */ /* 0x000fe200000000ff */
[----:B------:R-:W-:Y:S01]  /*cad0*/  FFMA.FTZ R180, R162, UR10, -R180 ;  /* 0x0000000aa2b47c23 */ /* 0x000fe200080108b4 */
[----:B------:R-:W-:Y:S01]  /*cae0*/  F2FP.F16.F32.PACK_AB R162, R176, R167 ;  /* 0x000000a7b0a2723e */ /* 0x000fe200000000ff */
[-C--:B------:R-:W-:Y:S01]  /*caf0*/  FMUL.FTZ R108, R108, R168.reuse ;  /* 0x000000a86c6c7220 */ /* 0x080fe20000410000 */
[-C--:B------:R-:W-:Y:S01]  /*cb00*/  FMUL.FTZ R109, R109, R168.reuse ;  /* 0x000000a86d6d7220 */ /* 0x080fe20000410000 */
[----:B------:R-:W-:Y:S01]  /*cb10*/  FMUL.FTZ R112, R112, R168 ;  /* 0x000000a870707220 */ /* 0x000fe20000410000 */
[----:B------:R-:W2:Y:S01]  /*cb20*/  MUFU.EX2 R164, R164 ;  /* 0x000000a400a47308 */ /* 0x000ea20000000800 */
[C---:B---3--:R-:W-:Y:S01]  /*cb30*/  FADD.FTZ R7, R153.reuse, R172 ;  /* 0x000000ac99077221 */ /* 0x048fe20000010000 */
[----:B------:R-:W-:Y:S01]  /*cb40*/  F2FP.F16.F32.PACK_AB R153, R153, R22 ;  /* 0x000000169999723e */ /* 0x000fe200000000ff */
[-C--:B------:R-:W-:Y:S01]  /*cb50*/  FMUL.FTZ R113, R113, R168.reuse ;  /* 0x000000a871717220 */ /* 0x080fe20000410000 */
[-C--:B------:R-:W-:Y:S01]  /*cb60*/  FMUL.FTZ R116, R116, R168.reuse ;  /* 0x000000a874747220 */ /* 0x080fe20000410000 */
[-C--:B------:R-:W-:Y:S01]  /*cb70*/  FMUL.FTZ R117, R117, R168.reuse ;  /* 0x000000a875757220 */ /* 0x080fe20000410000 */
[-C--:B------:R-:W-:Y:S01]  /*cb80*/  FMUL.FTZ R120, R120, R168.reuse ;  /* 0x000000a878787220 */ /* 0x080fe20000410000 */
[-C--:B------:R-:W-:Y:S01]  /*cb90*/  FMUL.FTZ R121, R121, R168.reuse ;  /* 0x000000a879797220 */ /* 0x080fe20000410000 */
[----:B------:R-:W3:Y:S01]  /*cba0*/  MUFU.EX2 R19, R19 ;  /* 0x0000001300137308 */ /* 0x000ee20000000800 */
        /* <DEDUP_REMOVED lines=10> */
[-C--:B------:R-:W-:Y:S01]  /*cc50*/  FMUL.FTZ R136, R136, R168.reuse ;  /* 0x000000a888887220 */ /* 0x080fe20000410000 */
[-C--:B------:R-:W-:Y:S01]  /*cc60*/  FMUL.FTZ R137, R137, R168.reuse ;  /* 0x000000a889897220 */ /* 0x080fe20000410000 */
[----:B------:R-:W-:Y:S01]  /*cc70*/  FADD.FTZ R166, R178, R161 ;  /* 0x000000a1b2a67221 */ /* 0x000fe20000010000 */
[-C--:B------:R-:W-:Y:S01]  /*cc80*/  FMUL.FTZ R140, R140, R168.reuse ;  /* 0x000000a88c8c7220 */ /* 0x080fe20000410000 */
[----:B------:R-:W-:Y:S01]  /*cc90*/  FMUL.FTZ R141, R141, R168 ;  /* 0x000000a88d8d7220 */ /* 0x000fe20000410000 */
[----:B------:R-:W2:Y:S01]  /*cca0*/  MUFU.EX2 R21, R21 ;  /* 0x0000001500157308 */ /* 0x000ea20000000800 */
[----:B---3--:R-:W-:Y:S01]  /*ccb0*/  FADD.FTZ R7, R19, R174 ;  /* 0x000000ae13077221 */ /* 0x008fe20000010000 */
[C---:B0-----:R-:W-:Y:S01]  /*ccc0*/  FADD.FTZ R8, R181.reuse, R166 ;  /* 0x000000a6b5087221 */ /* 0x041fe20000010000 */
[----:B------:R-:W-:Y:S01]  /*ccd0*/  F2FP.F16.F32.PACK_AB R166, R181, R178 ;  /* 0x000000b2b5a6723e */ /* 0x000fe200000000ff */
[-C--:B------:R-:W-:Y:S01]  /*cce0*/  FMUL.FTZ R144, R144, R168.reuse ;  /* 0x000000a890907220 */ /* 0x080fe20000410000 */
[-C--:B------:R-:W-:Y:S01]  /*ccf0*/  FMUL.FTZ R145, R145, R168.reuse ;  /* 0x000000a891917220 */ /* 0x080fe20000410000 */
[-C--:B------:R-:W-:Y:S01]  /*cd00*/  FMUL.FTZ R148, R148, R168.reuse ;  /* 0x000000a894947220 */ /* 0x080fe20000410000 */
[----:B------:R-:W-:Y:S01]  /*cd10*/  FMUL.FTZ R149, R149, R168 ;  /* 0x000000a895957220 */ /* 0x000fe20000410000 */
        /* <DEDUP_REMOVED lines=26> */
[----:B--2---:R-:W-:Y:S01]  /*cec0*/  F2FP.F16.F32.PACK_AB R155, R19, R18 ;  /* 0x00000012139b723e */ /* 0x004fe200000000ff */
        /* <DEDUP_REMOVED lines=15> */
[C---:B0-----:R-:W-:Y:S01]  /*cfc0*/  FADD.FTZ R176, R170.reuse, R7 ;  /* 0x00000007aab07221 */ /* 0x041fe20000010000 */
        /* <DEDUP_REMOVED lines=44> */
[-C--:B------:R-:W-:Y:S01]  /*d290*/  FMUL.FTZ R138, R138, R15.reuse ;  /* 0x0000000f8a8a7220 */ /* 0x080fe20000410000 */
[-C--:B------:R-:W-:Y:S01]  /*d2a0*/  FMUL.FTZ R139, R139, R15.reuse ;  /* 0x0000000f8b8b7220 */ /* 0x080fe20000410000 */
[----:B------:R-:W-:Y:S01]  /*d2b0*/  FMUL.FTZ R142, R142, R15 ;  /* 0x0000000f8e8e7220 */ /* 0x000fe20000410000 */
[C---:B-1----:R-:W-:Y:S01]  /*d2c0*/  F2FP.F16.F32.PACK_AB R167, R180.reuse, R167 ;  /* 0x000000a7b4a7723e */ /* 0x042fe200000000ff */
[----:B------:R-:W-:Y:S01]  /*d2d0*/  FADD.FTZ R7, R180, R7 ;  /* 0x00000007b4077221 */ /* 0x000fe20000010000 */
[-C--:B------:R-:W-:Y:S01]  /*d2e0*/  FMUL.FTZ R143, R143, R15.reuse ;  /* 0x0000000f8f8f7220 */ /* 0x080fe20000410000 */
[-C--:B------:R-:W-:Y:S01]  /*d2f0*/  FMUL.FTZ R146, R146, R15.reuse ;  /* 0x0000000f92927220 */ /* 0x080fe20000410000 */
[-C--:B------:R-:W-:Y:S01]  /*d300*/  FMUL.FTZ R147, R147, R15.reuse ;  /* 0x0000000f93937220 */ /* 0x080fe20000410000 */
[----:B------:R2:W-:Y:S01]  /*d310*/  STSM.16.M88.4 [R9], R164 ;  /* 0x000000a409007844 */ /* 0x0005e20000000200 */
[-C--:B------:R-:W-:Y:S01]  /*d320*/  FMUL.FTZ R150, R150, R15.reuse ;  /* 0x0000000f96967220 */ /* 0x080fe20000410000 */
[----:B------:R-:W-:Y:S01]  /*d330*/  FMUL.FTZ R151, R151, R15 ;  /* 0x0000000f97977220 */ /* 0x000fe20000410000 */
[----:B------:R-:W-:Y:S06]  /*d340*/  @!P5 BRA `(.L_x_4829) ;  /* 0x000000000004d947 */ /* 0x000fec0003800000 */
[----:B------:R-:W-:Y:S01]  /*d350*/  BPT.TRAP 0x1 ;  /* 0x000000040000795c */ /* 0x000fe20000300000 */
.L_x_4829:
[----:B------:R0:W1:Y:S01]  /*d360*/  SYNCS.PHASECHK.TRANS64.TRYWAIT P0, [UR31+0x28c50], R13 ;  /* 0x028c500dff0075a7 */ /* 0x000062000800015f */
[----:B------:R-:W-:Y:S05]  /*d370*/  @!P5 BRA `(.L_x_4830) ;  /* 0x000000000004d947 */ /* 0x000fea0003800000 */
[----:B------:R-:W-:Y:S01]  /*d380*/  BPT.TRAP 0x1 ;  /* 0x000000040000795c */ /* 0x000fe20000300000 */
.L_x_4830:
[----:B-1----:R-:W-:Y:S05]  /*d390*/  @P0 BRA `(.L_x_4831) ;  /* 0x0000000000080947 */ /* 0x002fea0003800000 */
[----:B------:R-:W1:Y:S02]  /*d3a0*/  SYNCS.PHASECHK.TRANS64.TRYWAIT P0, [UR31+0x28c50], R13 ;  /* 0x028c500dff0075a7 */ /* 0x000e64000800015f */
[----:B-1----:R-:W-:Y:S05]  /*d3b0*/  @!P0 BRA `(.L_x_4832) ;  /* 0x0000008000b88947 */ /* 0x002fea0003800000 */
.L_x_4831:
        /* <DEDUP_REMOVED lines=13> */
[----:B------:R-:W-:-:S02]  /*d490*/  @!P6 PRMT R16, RZ, 0x654, R16 ;  /* 0x00000654ff10e816 */ /* 0x000fc40000000010 */
[----:B------:R-:W-:Y:S01]  /*d4a0*/  MOV R15, R5 ;  /* 0x00000005000f7202 */ /* 0x000fe20000000f00 */
[----:B------:R-:W-:Y:S02]  /*d4b0*/  WARPGROUP.DEPBAR.LE gsb0, 0x0 ;  /* 0x00008000000079c5 */ /* 0x000fe40000010000 */
[----:B------:R-:W-:-:S15]  /*d4c0*/  WARPGROUP.ARRIVE ;  /* 0x00000000000079c5 */ /* 0x000fde0000000000 */
[----:B------:R-:W-:-:S04]  /*d4d0*/  NOP ;  /* 0x0000000000007918 */ /* 0x000fc80000000000 */
        /* <DEDUP_REMOVED lines=24> */
.L_x_4816:
[----:B-12---:R-:W1:Y:S01]  /*d660*/  SHFL.BFLY PT, R9, R8, 0x2, 0x1f ;  /* 0x0c401f0008097f89 */ /* 0x006e6200000e0000 */
[----:B------:R-:W-:Y:S01]  /*d670*/  IMAD.MOV.U32 R10, RZ, RZ, RZ ;  /* 0x000000ffff0a7224 */ /* 0x000fe200078e00ff */
[----:B------:R-:W-:Y:S08]  /*d680*/  BAR.ARV 0x8, 0x100 ;  /* 0x0204000000007b1d */ /* 0x000ff00000002000 */
[----:B------:R-:W-:Y:S01]  /*d690*/  BAR.SYNC.DEFER_BLOCKING 0xf, 0x100 ;  /* 0x03c4000000007b1d */ /* 0x000fe20000010000 */
[----:B------:R-:W-:-:S05]  /*d6a0*/  ISETP.NE.AND P0, PT, R3, RZ, PT ;  /* 0x000000ff0300720c */ /* 0x000fca0003f05270 */
[----:B------:R-:W2:Y:S01]  /*d6b0*/  SHFL.BFLY PT, R4, R7, 0x2, 0x1f ;  /* 0x0c401f0007047f89 */ /* 0x000ea200000e0000 */
[----:B-1----:R-:W-:Y:S01]  /*d6c0*/  FADD.FTZ R9, R9, R8 ;  /* 0x0000000809097221 */ /* 0x002fe20000010000 */
[----:B------:R-:W-:-:S04]  /*d6d0*/  IMAD.U32 R8, RZ, RZ, UR10 ;  /* 0x0000000aff087e24 */ /* 0x000fc8000f8e00ff */
[----:B------:R-:W1:Y:S01]  /*d6e0*/  SHFL.BFLY PT, R0, R9, 0x1, 0x1f ;  /* 0x0c201f0009007f89 */ /* 0x000e6200000e0000 */
[----:B--2---:R-:W-:-:S05]  /*d6f0*/  FADD.FTZ R4, R4, R7 ;  /* 0x0000000704047221 */ /* 0x004fca0000010000 */
[----:B------:R-:W2:Y:S01]  /*d700*/  SHFL.BFLY PT, R11, R4, 0x1, 0x1f ;  /* 0x0c201f00040b7f89 */ /* 0x000ea200000e0000 */
[----:B-1----:R-:W-:Y:S01]  /*d710*/  FADD.FTZ R12, R9, R0 ;  /* 0x00000000090c7221 */ /* 0x002fe20000010000 */
[----:B------:R-:W-:Y:S02]  /*d720*/  IMAD.MOV.U32 R0, RZ, RZ, RZ ;  /* 0x000000ffff007224 */ /* 0x000fe400078e00ff */
[----:B------:R-:W-:Y:S02]  /*d730*/  IMAD.U32 R9, RZ, RZ, UR4 ;  /* 0x00000004ff097e24 */ /* 0x000fe4000f8e00ff */
[----:B------:R-:W-:-:S03]  /*d740*/  FSETP.NE.FTZ.AND P1, PT, R12, RZ, PT ;  /* 0x000000ff0c00720b */ /* 0x000fc60003f35000 */
[----:B------:R-:W-:Y:S01]  /*d750*/  LEA R9, R9, R2, 0x6 ;  /* 0x0000000209097211 */ /* 0x000fe200078e30ff */
[----:B------:R-:W-:-:S03]  /*d760*/  IMAD.MOV.U32 R2, RZ, RZ, -0x800000 ;  /* 0xff800000ff027424 */ /* 0x000fc600078e00ff */
[----:B------:R-:W-:-:S06]  /*d770*/  @!P0 LEA R9, R9, UR37, 0x2 ;  /* 0x0000002509098c11 */ /* 0x000fcc000f8e10ff */
[----:B------:R-:W1:Y:S01]  /*d780*/  @P1 MUFU.RCP R10, R12 ;  /* 0x0000000c000a1308 */ /* 0x000e620000001000 */
[----:B------:R-:W-:Y:S01]  /*d790*/  @P1 FMUL.FTZ R8, R8, 0.69314718246459960938 ;  /* 0x3f31721808081820 */ /* 0x000fe20000410000 */
[----:B--2---:R-:W-:Y:S01]  /*d7a0*/  FADD.FTZ R11, R4, R11 ;  /* 0x0000000b040b7221 */ /* 0x004fe20000010000 */
[----:B------:R-:W-:-:S04]  /*d7b0*/  MOV R4, 0xff800000 ;  /* 0xff80000000047802 */ /* 0x000fc80000000f00 */
[----:B------:R-:W-:Y:S01]  /*d7c0*/  FSETP.NE.FTZ.AND P2, PT, R11, RZ, PT ;  /* 0x000000ff0b00720b */ /* 0x000fe20003f55000 */
[----:B------:R-:W-:Y:S01]  /*d7d0*/  @P1 MUFU.LG2 R3, R12 ;  /* 0x0000000c00031308 */ /* 0x000fe20000000c00 */
[----:B-1----:R1:W-:Y:S01]  /*d7e0*/  @!P0 STS [R9+0x28800], R10 ;  /* 0x0288000a09008388 */ /* 0x0023e20000000800 */
[-C--:B------:R-:W-:Y:S01]  /*d7f0*/  FMUL.FTZ R24, R24, R10.reuse ;  /* 0x0000000a18187220 */ /* 0x080fe20000410000 */
[----:B------:R-:W-:-:S09]  /*d800*/  FMUL.FTZ R25, R25, R10 ;  /* 0x0000000a19197220 */ /* 0x000fd20000410000 */
[----:B------:R-:W2:Y:S01]  /*d810*/  @P2 MUFU.RCP R0, R11 ;  /* 0x0000000b00002308 */ /* 0x000ea20000001000 */
[-C--:B------:R-:W-:Y:S01]  /*d820*/  FMUL.FTZ R28, R28, R10.reuse ;  /* 0x0000000a1c1c7220 */ /* 0x080fe20000410000 */
[-C--:B------:R-:W-:Y:S01]  /*d830*/  FMUL.FTZ R29, R29, R10.reuse ;  /* 0x0000000a1d1d7220 */ /* 0x080fe20000410000 */
[-C--:B------:R-:W-:Y:S01]  /*d840*/  FMUL.FTZ R32, R32, R10.reuse ;  /* 0x0000000a20207220 */ /* 0x080fe20000410000 */
[-C--:B------:R-:W-:Y:S01]  /*d850*/  FMUL.FTZ R33, R33, R10.reuse ;  /* 0x0000000a21217220 */ /* 0x080fe20000410000 */
[-C--:B------:R-:W-:Y:S01]  /*d860*/  FMUL.FTZ R36, R36, R10.reuse ;  /* 0x0000000a24247220 */ /* 0x080fe20000410000 */
[-C--:B------:R-:W-:Y:S01]  /*d870*/  FMUL.FTZ R37, R37, R10.reuse ;  /* 0x0000000a25257220 */ /* 0x080fe20000410000 */
[-C--:B------:R-:W-:Y:S01]  /*d880*/  FMUL.FTZ R40, R40, R10.reuse ;  /* 0x0000000a28287220 */ /* 0x080fe20000410000 */
[----:B------:R-:W5:Y:S01]  /*d890*/  @P2 MUFU.LG2 R7, R11 ;  /* 0x0000000b00072308 */ /* 0x000f620000000c00 */
        /* <DEDUP_REMOVED lines=8> */
[----:B--2---:R2:W-:Y:S01]  /*d920*/  @!P0 STS [R9+0x28820], R0 ;  /* 0x0288200009008388 */ /* 0x0045e20000000800 */
        /* <DEDUP_REMOVED lines=47> */
[----:B-1----:R-:W-:-:S02]  /*dc20*/  IMAD.U32 R10, RZ, RZ, UR10 ;  /* 0x0000000aff0a7e24 */ /* 0x002fc4000f8e00ff */
[----:B------:R-:W-:Y:S01]  /*dc30*/  @P1 FMUL.FTZ R3, R3, 0.69314718246459960938 ;  /* 0x3f31721803031820 */ /* 0x000fe20000410000 */
[----:B-----5:R-:W-:Y:S01]  /*dc40*/  @P2 FMUL.FTZ R7, R7, 0.69314718246459960938 ;  /* 0x3f31721807072820 */ /* 0x020fe20000410000 */
[----:B------:R-:W-:Y:S01]  /*dc50*/  PLOP3.LUT P0, PT, PT, PT, PT, 0x8, 0x0 ;  /* 0x000000000000781c */ /* 0x000fe20003f0e170 */
        /* <DEDUP_REMOVED lines=67> */
[----:B--2---:R-:W-:Y:S06]  /*e090*/  BAR.ARV 0xe, 0x100 ;  /* 0x0384000000007b1d */ /* 0x004fec0000002000 */
.L_x_4748:
[----:B------:R-:W-:Y:S05]  /*e0a0*/  @P0 BRA `(.L_x_4834) ;  /* 0x0000002000f80947 */ /* 0x000fea0003800000 */
[----:B------:R-:W1:Y:S01]  /*e0b0*/  S2R R0, SR_TID.X ;  /* 0x0000000000007919 */ /* 0x000e620000002100 */
[----:B------:R-:W2:Y:S01]  /*e0c0*/  S2UR UR5, SR_CgaCtaId ;  /* 0x00000000000579c3 */ /* 0x000ea20000008800 */
[----:B------:R-:W-:Y:S01]  /*e0d0*/  UMOV UR4, 0x400 ;  /* 0x0000040000047882 */ /* 0x000fe20000000000 */
[----:B------:R-:W-:-:S06]  /*e0e0*/  IMAD R3, RZ, RZ, -UR40 ;  /* 0x80000028ff037e24 */ /* 0x000fcc000f8e02ff */
[----:B------:R-:W-:Y:S08]  /*e0f0*/  BAR.SYNC.DEFER_BLOCKING 0x1, 0x100 ;  /* 0x0044000000007b1d */ /* 0x000ff00000010000 */
[----:B------:R-:W5:Y:S08]  /*e100*/  S2UR UR6, SR_CTAID.Y ;  /* 0x00000000000679c3 */ /* 0x000f700000002600 */
[----:B------:R-:W5:Y:S01]  /*e110*/  LDC R10, c[0x0][0xc50] ;  /* 0x00031400ff0a7b82 */ /* 0x000f620000000800 */
[----:B--2---:R-:W-:-:S07]  /*e120*/  ULEA UR4, UR5, UR4, 0x18 ;  /* 0x0000000405047291 */ /* 0x004fce000f8ec03f */
[----:B------:R-:W2:Y:S01]  /*e130*/  LDC R6, c[0x0][0xbe8] ;  /* 0x0002fa00ff067b82 */ /* 0x000ea20000000800 */
[----:B------:R-:W-:Y:S01]  /*e140*/  UIADD3 UR4, UR4, 0x28c20, URZ ;  /* 0x00028c2004047890 */ /* 0x000fe2000fffe03f */
[----:B-1----:R-:W-:-:S03]  /*e150*/  VIADD R20, R0, 0xffffff80 ;  /* 0xffffff8000147836 */ /* 0x002fc60000000000 */
[----:B------:R-:W-:Y:S02]  /*e160*/  UPRMT UR4, URZ, 0x654, UR4 ;  /* 0x000006543f047896 */ /* 0x000fe40008000004 */
[----:B------:R-:W-:-:S04]  /*e170*/  SHF.R.S32.HI R21, RZ, 0x1f, R20 ;  /* 0x0000001fff157819 */ /* 0x000fc80000011414 */
[----:B------:R-:W-:Y:S01]  /*e180*/  LEA.HI R9, R21, R20, RZ, 0x7 ;  /* 0x0000001415097211 */ /* 0x000fe200078f38ff */
[----:B-----5:R-:W-:Y:S01]  /*e190*/  IMAD R3, R10, R3, UR6 ;  /* 0x000000060a037e24 */ /* 0x020fe2000f8e0203 */
[----:B------:R-:W-:Y:S01]  /*e1a0*/  USHF.R.S32.HI UR6, URZ, 0x1f, UR40 ;  /* 0x0000001f3f067899 */ /* 0x000fe20008011428 */
[----:B------:R-:W-:Y:S01]  /*e1b0*/  SYNCS.ARRIVE.TRANS64.RED.A1T0 RZ, [UR4], RZ ;  /* 0x000000ffffff79a7 */ /* 0x000fe20008100404 */
[----:B------:R-:W-:Y:S02]  /*e1c0*/  SHF.R.S32.HI R0, RZ, 0x7, R9 ;  /* 0x00000007ff007819 */ /* 0x000fe40000011409 */
[----:B------:R-:W-:-:S03]  /*e1d0*/  LOP3.LUT R5, R9, 0xffffff80, RZ, 0xc0, !PT ;  /* 0xffffff8009057812 */ /* 0x000fc600078ec0ff */
[----:B------:R-:W1:Y:S01]  /*e1e0*/  SHFL.IDX PT, R7, R0, RZ, 0x1f ;  /* 0x00001fff00077589 */ /* 0x000e6200000e0000 */
[----:B--2---:R-:W-:Y:S01]  /*e1f0*/  ISETP.NE.AND P1, PT, R6, 0x1, PT ;  /* 0x000000010600780c */ /* 0x004fe20003f25270 */
[----:B------:R-:W-:Y:S01]  /*e200*/  IMAD.IADD R8, R20, 0x1, -R5 ;  /* 0x0000000114087824 */ /* 0x000fe200078e0a05 */
[----:B------:R-:W-:-:S04]  /*e210*/  SHF.R.S32.HI R5, RZ, 0x1f, R3 ;  /* 0x0000001fff057819 */ /* 0x000fc80000011403 */
[----:B------:R-:W-:Y:S02]  /*e220*/  SHF.R.S32.HI R155, RZ, 0x1f, R8 ;  /* 0x0000001fff9b7819 */ /* 0x000fe40000011408 */
[----:B-1----:R-:W-:Y:S02]  /*e230*/  ISETP.NE.AND P0, PT, R7, RZ, PT ;  /* 0x000000ff0700720c */ /* 0x002fe40003f05270 */
[----:B------:R-:W-:-:S04]  /*e240*/  LEA.HI R7, R155, R8, RZ, 0x2 ;  /* 0x000000089b077211 */ /* 0x000fc800078f10ff */
[----:B------:R-:W-:-:S07]  /*e250*/  SHF.R.S32.HI R154, RZ, 0x2, R7 ;  /* 0x00000002ff9a7819 */ /* 0x000fce0000011407 */
[----:B------:R-:W-:Y:S05]  /*e260*/  @P0 BRA `(.L_x_4835) ;  /* 0x0000000400440947 */ /* 0x000fea0003800000 */
[----:B------:R-:W1:Y:S01]  /*e270*/  LDC R16, c[0x0][0xbe8] ;  /* 0x0002fa00ff107b82 */ /* 0x000e620000000800 */
[----:B------:R-:W-:Y:S01]  /*e280*/  LOP3.LUT R9, R9, 0xffffff80, RZ, 0xc0, !PT ;  /* 0xffffff8009097812 */ /* 0x000fe200078ec0ff */
[----:B------:R-:W2:Y:S01]  /*e290*/  S2R R22, SR_CTAID.X ;  /* 0x0000000000167919 */ /* 0x000ea20000002500 */
[----:B------:R-:W-:Y:S01]  /*e2a0*/  LEA.HI R11, R21, R20, RZ, 0x2 ;  /* 0x00000014150b7211 */ /* 0x000fe200078f10ff */
[----:B------:R-:W-:Y:S01]  /*e2b0*/  ULDC.64 UR4, c[0x0][0xbd0] ;  /* 0x0002f40000047ab9 */ /* 0x000fe20000000a00 */
[----:B------:R-:W-:Y:S01]  /*e2c0*/  IADD3 R23, R20, -R9, RZ ;  /* 0x8000000914177210 */ /* 0x000fe20007ffe0ff */
[----:B------:R-:W-:Y:S01]  /*e2d0*/  UIMAD.WIDE.U32 UR8, UR40, UR4, URZ ;  /* 0x00000004280872a5 */ /* 0x000fe2000f8e003f */
[----:B------:R-:W-:Y:S01]  /*e2e0*/  LOP3.LUT R11, R11, 0xfffffffc, RZ, 0xc0, !PT ;  /* 0xfffffffc0b0b7812 */ /* 0x000fe200078ec0ff */
[----:B------:R-:W5:Y:S01]  /*e2f0*/  S2UR UR7, SR_CTAID.Z ;  /* 0x00000000000779c3 */ /* 0x000f620000002700 */
[----:B------:R-:W-:Y:S01]  /*e300*/  SHF.R.S32.HI R10, RZ, 0x1f, R23 ;  /* 0x0000001fff0a7819 */ /* 0x000fe20000011417 */
[----:B------:R-:W-:-:S02]  /*e310*/  UIMAD UR4, UR6, UR4, URZ ;  /* 0x00000004060472a4 */ /* 0x000fc4000f8e023f */
[----:B------:R-:W-:Y:S01]  /*e320*/  IMAD.IADD R11, R20, 0x1, -R11 ;  /* 0x00000001140b7824 */ /* 0x000fe200078e0a0b */
[CC--:B------:R-:W-:Y:S01]  /*e330*/  LEA.HI R152, R10.reuse, R23.reuse, RZ, 0x2 ;  /* 0x000000170a987211 */ /* 0x0c0fe200078f10ff */
[----:B------:R-:W-:Y:S01]  /*e340*/  UIMAD UR4, UR40, UR5, UR4 ;  /* 0x00000005280472a4 */ /* 0x000fe2000f8e0204 */
[----:B------:R-:W-:Y:S01]  /*e350*/  LEA.HI R10, R10, R23, RZ, 0x5 ;  /* 0x000000170a0a7211 */ /* 0x000fe200078f28ff */
[----:B------:R-:W4:Y:S01]  /*e360*/  LDC.64 R18, c[0x0][0xbd8] ;  /* 0x0002f600ff127b82 */ /* 0x000f220000000a00 */
[--C-:B------:R-:W-:Y:S01]  /*e370*/  SHF.R.S32.HI R9, RZ, 0x2, R152.reuse ;  /* 0x00000002ff097819 */ /* 0x100fe20000011498 */
[----:B------:R-:W-:Y:S01]  /*e380*/  UIADD3 UR4, UR9, UR4, URZ ;  /* 0x0000000409047290 */ /* 0x000fe2000fffe03f */
[----:B------:R-:W-:Y:S02]  /*e390*/  SHF.R.S32.HI R12, RZ, 0x1f, R152 ;  /* 0x0000001fff0c7819 */ /* 0x000fe40000011498 */
[----:B------:R-:W-:Y:S02]  /*e3a0*/  SHF.R.S32.HI R10, RZ, 0x5, R10 ;  /* 0x00000005ff0a7819 */ /* 0x000fe4000001140a */
[----:B------:R-:W-:-:S02]  /*e3b0*/  LEA.HI R12, R12, R9, RZ, 0x3 ;  /* 0x000000090c0c7211 */ /* 0x000fc400078f18ff */
[----:B-1----:R-:W-:Y:S02]  /*e3c0*/  ISETP.NE.AND P0, PT, R16, 0x1, PT ;  /* 0x000000011000780c */ /* 0x002fe40003f05270 */
[----:B------:R-:W-:Y:S02]  /*e3d0*/  LOP3.LUT R12, R12, 0xfffffff8, RZ, 0xc0, !PT ;  /* 0xfffffff80c0c7812 */ /* 0x000fe400078ec0ff */
[----:B------:R-:W-:-:S03]  /*e3e0*/  LOP3.LUT R152, R152, 0x7ffffffc, RZ, 0xc0, !PT ;  /* 0x7ffffffc98987812 */ /* 0x000fc600078ec0ff */
[----:B------:R-:W-:Y:S01]  /*e3f0*/  IMAD.IADD R9, R9, 0x1, -R12 ;  /* 0x0000000109097824 */ /* 0x000fe200078e0a0c */
[----:B------:R-:W-:Y:S01]  /*e400*/  LEA.HI R12, R11, R11, RZ, 0x1 ;  /* 0x0000000b0b0c7211 */ /* 0x000fe200078f08ff */
[----:B-----5:R-:W-:Y:S01]  /*e410*/  USHF.R.S32.HI UR5, URZ, 0x1f, UR7 ;  /* 0x0000001f3f057899 */ /* 0x020fe20008011407 */
[----:B------:R-:W-:Y:S02]  /*e420*/  IMAD.IADD R152, R23, 0x1, -R152 ;  /* 0x0000000117987824 */ /* 0x000fe400078e0a98 */
[----:B------:R-:W-:Y:S01]  /*e430*/  LOP3.LUT R12, R12, 0x1ffffffe, RZ, 0xc0, !PT ;  /* 0x1ffffffe0c0c7812 */ /* 0x000fe200078ec0ff */
[----:B0--3--:R-:W0:Y:S01]  /*e440*/  @P0 LDC R14, c[0x0][0xbec] ;  /* 0x0002fb00ff0e0b82 */ /* 0x009e220000000800 */
[----:B------:R-:W-:Y:S01]  /*e450*/  LEA R153, R10, R9, 0x4 ;  /* 0x000000090a997211 */ /* 0x000fe200078e20ff */
[----:B------:R-:W-:Y:S02]  /*e460*/  IMAD.U32 R10, RZ, RZ, UR8 ;  /* 0x00000008ff0a7e24 */ /* 0x000fe4000f8e00ff */
[----:B------:R-:W-:-:S02]  /*e470*/  IMAD.IADD R12, R11, 0x1, -R12 ;  /* 0x000000010b0c7824 */ /* 0x000fc400078e0a0c */
[----:B------:R-:W-:Y:S01]  /*e480*/  IMAD.U32 R11, RZ, RZ, UR9 ;  /* 0x00000009ff0b7e24 */ /* 0x000fe2000f8e00ff */
[----:B------:R-:W-:Y:S01]  /*e490*/  MOV R11, UR4 ;  /* 0x00000004000b7c02 */ /* 0x000fe20008000f00 */
[----:B------:R-:W1:Y:S01]  /*e4a0*/  @P0 LDC R17, c[0x0][0xbf0] ;  /* 0x0002fc00ff110b82 */ /* 0x000e620000000800 */
[----:B------:R-:W-:Y:S02]  /*e4b0*/  IMAD R9, R12, 0x8, R153 ;  /* 0x000000080c097824 */ /* 0x000fe400078e0299 */
[----:B----4-:R-:W-:Y:S01]  /*e4c0*/  IMAD R12, R18, UR5, RZ ;  /* 0x00000005120c7c24 */ /* 0x010fe2000f8e02ff */
[----:B------:R-:W-:Y:S01]  /*e4d0*/  ULDC.64 UR4, c[0x0][0xbe0] ;  /* 0x0002f80000047ab9 */ /* 0x000fe20000000a00 */
[----:B--2---:R-:W-:Y:S02]  /*e4e0*/  IMAD R9, R22, 0x40, R9 ;  /* 0x0000004016097824 */ /* 0x004fe400078e0209 */
[----:B------:R-:W-:Y:S02]  /*e4f0*/  IMAD R15, R19, UR7, R12 ;  /* 0x00000007130f7c24 */ /* 0x000fe4000f8e020c */
[----:B------:R-:W-:-:S02]  /*e500*/  IMAD.MOV.U32 R13, RZ, RZ, R9 ;  /* 0x000000ffff0d7224 */ /* 0x000fc400078e0009 */
[----:B------:R-:W-:-:S04]  /*e510*/  IMAD.WIDE.U32 R10, R18, UR7, R10 ;  /* 0x00000007120a7c25 */ /* 0x000fc8000f8e000a */
[----:B------:R-:W-:Y:S02]  /*e520*/  IMAD.IADD R11, R11, 0x1, R15 ;  /* 0x000000010b0b7824 */ /* 0x000fe400078e020f */
[----:B0-----:R-:W-:-:S04]  /*e530*/  @P0 IMAD.HI.U32 R12, R9, R14, RZ ;  /* 0x0000000e090c0227 */ /* 0x001fc800078e00ff */
[----:B------:R-:W-:Y:S01]  /*e540*/  IMAD.WIDE.U32 R10, R3, UR4, R10 ;  /* 0x00000004030a7c25 */ /* 0x000fe2000f8e000a */
[----:B-1----:R-:W-:-:S03]  /*e550*/  @P0 SHF.R.U32.HI R13, RZ, R17, R12 ;  /* 0x00000011ff0d0219 */ /* 0x002fc6000001160c */
[----:B------:R-:W-:Y:S02]  /*e560*/  IMAD R12, R5, UR4, RZ ;  /* 0x00000004050c7c24 */ /* 0x000fe4000f8e02ff */
[----:B------:R-:W-:Y:S01]  /*e570*/  IMAD.SHL.U32 R152, R152, 0x2, RZ ;  /* 0x0000000298987824 */ /* 0x000fe200078e00ff */
[C---:B------:R-:W-:Y:S02]  /*e580*/  IADD3 R14, -R13.reuse, RZ, RZ ;  /* 0x000000ff0d0e7210 */ /* 0x040fe40007ffe1ff */
[----:B------:R-:W-:Y:S02]  /*e590*/  SHF.R.S32.HI R15, RZ, 0x1f, R13 ;  /* 0x0000001fff0f7819 */ /* 0x000fe4000001140d */
[----:B------:R-:W-:Y:S01]  /*e5a0*/  IADD3 R10, P0, R13, R10, RZ ;  /* 0x0000000a0d0a7210 */ /* 0x000fe20007f1e0ff */
[----:B------:R-:W-:Y:S02]  /*e5b0*/  IMAD R9, R16, R14, R9 ;  /* 0x0000000e10097224 */ /* 0x000fe400078e0209 */
[----:B------:R-:W-:Y:S01]  /*e5c0*/  IMAD R14, R3, UR5, R12 ;  /* 0x00000005030e7c24 */ /* 0x000fe2000f8e020c */
[----:B------:R-:W-:-:S02]  /*e5d0*/  ULDC.64 UR4, c[0x0][0xbc8] ;  /* 0x0002f20000047ab9 */ /* 0x000fc40000000a00 */
        /* <DEDUP_REMOVED lines=10> */
[----:B------:R-:W-:Y:S01]  /*e680*/  LOP3.LUT R11, R12, 0xfffffe, RZ, 0xc0, !PT ;  /* 0x00fffffe0c0b7812 */ /* 0x000fe200078ec0ff */
[----:B------:R-:W-:Y:S01]  /*e690*/  IMAD R14, R16, UR4, RZ ;  /* 0x00000004100e7c24 */ /* 0x000fe2000f8e02ff */
[----:B------:R-:W-:Y:S01]  /*e6a0*/  LEA.HI.X R18, R10, UR5, R9, 0x2, P0 ;  /* 0x000000050a127c11 */ /* 0x000fe200080f1409 */
[----:B------:R-:W-:Y:S01]  /*e6b0*/  SHFL.IDX PT, R12, R17, 0x1, 0x1c1f ;  /* 0x003c1f00110c7f89 */ /* 0x000fe200000e0000 */
[----:B------:R-:W-:Y:S01]  /*e6c0*/  LEA R9, R22, R153, 0x6 ;  /* 0x0000009916097211 */ /* 0x000fe200078e30ff */
[----:B------:R-:W-:-:S02]  /*e6d0*/  IMAD.IADD R15, R0, 0x1, -R11 ;  /* 0x00000001000f7824 */ /* 0x000fc400078e0a0b */
[----:B------:R-:W-:Y:S02]  /*e6e0*/  SHFL.IDX PT, R10, R17, RZ, 0x1c1f ;  /* 0x001c1fff110a7589 */ /* 0x000fe400000e0000 */
[----:B------:R-:W-:Y:S02]  /*e6f0*/  IMAD.U32 R15, R15, -0x100, RZ ;  /* 0xffffff000f0f7824 */ /* 0x000fe400078e00ff */
[----:B------:R-:W0:Y:S03]  /*e700*/  SHFL.IDX PT, R11, R18, RZ, 0x1c1f ;  /* 0x001c1fff120b7589 */ /* 0x000e2600000e0000 */
[----:B------:R-:W-:Y:S01]  /*e710*/  ISETP.NE.AND P0, PT, R152, R15, PT ;  /* 0x0000000f9800720c */ /* 0x000fe20003f05270 */
[----:B------:R-:W1:Y:S01]  /*e720*/  SHFL.IDX PT, R13, R18, 0x1, 0x1c1f ;  /* 0x003c1f00120d7f89 */ /* 0x000e6200000e0000 */
[C---:B------:R-:W-:Y:S02]  /*e730*/  VIADD R15, R9.reuse, 0x8 ;  /* 0x00000008090f7836 */ /* 0x040fe40000000000 */
[----:B------:R-:W-:-:S03]  /*e740*/  ISETP.GE.OR P2, PT, R9, R14, P0 ;  /* 0x0000000e0900720c */ /* 0x000fc60000746670 */
[----:B------:R-:W-:-:S10]  /*e750*/  ISETP.GE.OR P0, PT, R15, R14, P0 ;  /* 0x0000000e0f00720c */ /* 0x000fd40000706670 */
[----:B0-----:R2:W-:Y:S04]  /*e760*/  @!P2 ST.E desc[UR48][R10.64], R2 ;  /* 0x000000020a00a985 */ /* 0x0015e8000c101930 */
[----:B-1----:R2:W-:Y:S02]  /*e770*/  @!P0 ST.E desc[UR48][R12.64], R4 ;  /* 0x000000040c008985 */ /* 0x0025e4000c101930 */
.L_x_4835:
[----:B0--3--:R-:W0:Y:S01]  /*e780*/  S2R R14, SR_CTAID.X ;  /* 0x00000000000e7919 */ /* 0x009e220000002500 */
[----:B------:R-:W-:Y:S01]  /*e790*/  LEA.HI R21, R21, R20, RZ, 0x2 ;  /* 0x0000001415157211 */ /* 0x000fe200078f10ff */
[----:B------:R-:W1:Y:S01]  /*e7a0*/  S2UR UR7, SR_CTAID.Z ;  /* 0x00000000000779c3 */ /* 0x000e620000002700 */
[----:B------:R-:W-:Y:S01]  /*e7b0*/  SHF.R.S32.HI R9, RZ, 0x1f, R7 ;  /* 0x0000001fff097819 */ /* 0x000fe20000011407 */
[----:B------:R-:W-:Y:S01]  /*e7c0*/  ULDC.64 UR8, c[0x0][0xb38] ;  /* 0x0002ce0000087ab9 */ /* 0x000fe20000000a00 */
[----:B------:R-:W-:Y:S01]  /*e7d0*/  LOP3.LUT R21, R21, 0xfffffffc, RZ, 0xc0, !PT ;  /* 0xfffffffc15157812 */ /* 0x000fe200078ec0ff */
[----:B------:R-:W-:Y:S01]  /*e7e0*/  UIMAD UR6, UR6, UR8, URZ ;  /* 0x00000008060672a4 */ /* 0x000fe2000f8e023f */
[----:B------:R-:W-:Y:S01]  /*e7f0*/  LEA.HI R9, R9, R154, RZ, 0x3 ;  /* 0x0000009a09097211 */ /* 0x000fe200078f18ff */
[----:B------:R-:W-:Y:S01]  /*e800*/  UIMAD.WIDE.U32 UR4, UR40, UR8, URZ ;  /* 0x00000008280472a5 */ /* 0x000fe2000f8e003f */
[----:B------:R-:W-:Y:S01]  /*e810*/  IADD3 R21, R20, -R21, RZ ;  /* 0x8000001514157210 */ /* 0x000fe20007ffe0ff */
[----:B--2-4-:R-:W2:Y:S01]  /*e820*/  LDC.64 R12, c[0x0][0xb40] ;  /* 0x0002d000ff0c7b82 */ /* 0x014ea20000000a00 */
[----:B------:R-:W-:Y:S01]  /*e830*/  LOP3.LUT R9, R9, 0xfffffff8, RZ, 0xc0, !PT ;  /* 0xfffffff809097812 */ /* 0x000fe200078ec0ff */
[----:B------:R-:W-:Y:S01]  /*e840*/  UIMAD UR6, UR40, UR9, UR6 ;  /* 0x00000009280672a4 */ /* 0x000fe2000f8e0206 */
[----:B------:R-:W-:Y:S01]  /*e850*/  LEA.HI R2, R21, R21, RZ, 0x1 ;  /* 0x0000001515027211 */ /* 0x000fe200078f08ff */
[----:B------:R-:W-:Y:S01]  /*e860*/  IMAD.U32 R11, RZ, RZ, UR5 ;  /* 0x00000005ff0b7e24 */ /* 0x000fe2000f8e00ff */
[----:B------:R-:W-:Y:S01]  /*e870*/  LEA.HI R155, R155, R8, RZ, 0x5 ;  /* 0x000000089b9b7211 */ /* 0x000fe200078f28ff */
[----:B------:R-:W-:Y:S01]  /*e880*/  IMAD.IADD R154, R154, 0x1, -R9 ;  /* 0x000000019a9a7824 */ /* 0x000fe200078e0a09 */
[----:B------:R-:W-:Y:S01]  /*e890*/  LOP3.LUT R2, R2, 0x1ffffffe, RZ, 0xc0, !PT ;  /* 0x1ffffffe02027812 */ /* 0x000fe200078ec0ff */
[----:B------:R-:W3:Y:S01]  /*e8a0*/  @P1 LDC R4, c[0x0][0xbec] ;  /* 0x0002fb00ff041b82 */ /* 0x000ee20000000800 */
[----:B------:R-:W-:Y:S01]  /*e8b0*/  SHF.R.S32.HI R155, RZ, 0x5, R155 ;  /* 0x00000005ff9b7819 */ /* 0x000fe2000001149b */
[----:B------:R-:W-:Y:S01]  /*e8c0*/  UIADD3 UR6, UR5, UR6, URZ ;  /* 0x0000000605067290 */ /* 0x000fe2000fffe03f */
[----:B------:R-:W-:Y:S01]  /*e8d0*/  IMAD.U32 R10, RZ, RZ, UR4 ;  /* 0x00000004ff0a7e24 */ /* 0x000fe2000f8e00ff */
[----:B------:R-:W-:Y:S01]  /*e8e0*/  BSSY B0, `(.L_x_4836) ;  /* 0x00000f3000007945 */ /* 0x000fe20003800000 */
[----:B------:R-:W-:Y:S01]  /*e8f0*/  IMAD.IADD R2, R21, 0x1, -R2 ;  /* 0x0000000115027824 */ /* 0x000fe200078e0a02 */
[----:B------:R-:W-:Y:S01]  /*e900*/  ULDC.64 UR4, c[0x0][0xb48] ;  /* 0x0002d20000047ab9 */ /* 0x000fe20000000a00 */
[----:B------:R-:W-:Y:S01]  /*e910*/  IMAD R155, R155, 0x10, R154 ;  /* 0x000000109b9b7824 */ /* 0x000fe200078e029a */
[----:B------:R-:W4:Y:S01]  /*e920*/  @P1 LDC R17, c[0x0][0xbf0] ;  /* 0x0002fc00ff111b82 */ /* 0x000f220000000800 */
[----:B-1----:R-:W-:Y:S01]  /*e930*/  USHF.R.S32.HI UR8, URZ, 0x1f, UR7 ;  /* 0x0000001f3f087899 */ /* 0x002fe20008011407 */
[----:B------:R-:W-:-:S02]  /*e940*/  IMAD.U32 R11, RZ, RZ, UR6 ;  /* 0x00000006ff0b7e24 */ /* 0x000fc4000f8e00ff */
[----:B------:R-:W-:-:S04]  /*e950*/  LEA R9, R2, R155, 0x3 ;  /* 0x0000009b02097211 */ /* 0x000fc800078e18ff */
[----:B0-----:R-:W-:Y:S01]  /*e960*/  LEA R15, R14, R9, 0x6 ;  /* 0x000000090e0f7211 */ /* 0x001fe200078e30ff */
[C---:B--2---:R-:W-:Y:S02]  /*e970*/  IMAD R2, R12.reuse, UR8, RZ ;  /* 0x000000080c027c24 */ /* 0x044fe4000f8e02ff */
[----:B------:R-:W-:-:S04]  /*e980*/  IMAD.WIDE.U32 R10, R12, UR7, R10 ;  /* 0x000000070c0a7c25 */ /* 0x000fc8000f8e000a */
[----:B------:R-:W-:Y:S02]  /*e990*/  IMAD R13, R13, UR7, R2 ;  /* 0x000000070d0d7c24 */ /* 0x000fe4000f8e0202 */
[----:B---3--:R-:W-:-:S04]  /*e9a0*/  @P1 IMAD.HI.U32 R4, R15, R4, RZ ;  /* 0x000000040f041227 */ /* 0x008fc800078e00ff */
[----:B------:R-:W-:Y:S02]  /*e9b0*/  IMAD.MOV.U32 R9, RZ, RZ, R15 ;  /* 0x000000ffff097224 */ /* 0x000fe400078e000f */
[----:B------:R-:W-:Y:S01]  /*e9c0*/  IMAD R2, R5, UR4, RZ ;  /* 0x0000000405027c24 */ /* 0x000fe2000f8e02ff */
[----:B----4-:R-:W-:Y:S01]  /*e9d0*/  @P1 SHF.R.U32.HI R9, RZ, R17, R4 ;  /* 0x00000011ff091219 */ /* 0x010fe20000011604 */
[----:B------:R-:W-:Y:S02]  /*e9e0*/  IMAD.IADD R11, R11, 0x1, R13 ;  /* 0x000000010b0b7824 */ /* 0x000fe400078e020d */
[C---:B------:R-:W-:Y:S01]  /*e9f0*/  IMAD R13, R3.reuse, UR5, R2 ;  /* 0x00000005030d7c24 */ /* 0x040fe2000f8e0202 */
[--C-:B------:R-:W-:Y:S01]  /*ea00*/  SHF.R.S32.HI R4, RZ, 0x1f, R9.reuse ;  /* 0x0000001fff047819 */ /* 0x100fe20000011409 */
[----:B------:R-:W-:Y:S02]  /*ea10*/  IMAD.MOV R5, RZ, RZ, -R9 ;  /* 0x000000ffff057224 */ /* 0x000fe400078e0a09 */
[----:B------:R-:W-:Y:S01]  /*ea20*/  IMAD.WIDE.U32 R2, R3, UR4, R10 ;  /* 0x0000000403027c25 */ /* 0x000fe2000f8e000a */
[----:B------:R-:W-:-:S03]  /*ea30*/  ULDC.64 UR4, c[0x0][0xb30] ;  /* 0x0002cc0000047ab9 */ /* 0x000fc60000000a00 */
[----:B------:R-:W-:Y:S01]  /*ea40*/  IMAD R5, R6, R5, R15 ;  /* 0x0000000506057224 */ /* 0x000fe200078e020f */
[----:B------:R-:W-:Y:S01]  /*ea50*/  IADD3 R3, R3, R13, RZ ;  /* 0x0000000d03037210 */ /* 0x000fe20007ffe0ff */
[----:B------:R-:W-:-:S04]  /*ea60*/  IMAD R4, R4, UR4, RZ ;  /* 0x0000000404047c24 */ /* 0x000fc8000f8e02ff */
[C---:B------:R-:W-:Y:S01]  /*ea70*/  IMAD R11, R9.reuse, UR5, R4 ;  /* 0x00000005090b7c24 */ /* 0x040fe2000f8e0204 */
[----:B------:R-:W-:Y:S01]  /*ea80*/  SHF.R.S32.HI R4, RZ, 0x1f, R5 ;  /* 0x0000001fff047819 */ /* 0x000fe20000011405 */
        /* <DEDUP_REMOVED lines=8> */
[-C--:B------:R-:W-:Y:S02]  /*eb10*/  LEA.HI R9, R0, R0.reuse, RZ, 0x1 ;  /* 0x0000000000097211 */ /* 0x080fe400078f08ff */
[----:B------:R-:W-:Y:S01]  /*eb20*/  LEA R4, P0, R2, UR4, 0x2 ;  /* 0x0000000402047c11 */ /* 0x000fe2000f8010ff */
[----:B------:R-:W-:Y:S01]  /*eb30*/  ULDC UR4, c[0x0][0xa88] ;  /* 0x0002a20000047ab9 */ /* 0x000fe20000000800 */
[----:B------:R-:W-:Y:S01]  /*eb40*/  LOP3.LUT R11, R9, 0xfffffe, RZ, 0xc0, !PT ;  /* 0x00fffffe090b7812 */ /* 0x000fe200078ec0ff */
[----:B------:R-:W-:Y:S01]  /*eb50*/  IMAD R6, R6, UR4, RZ ;  /* 0x0000000406067c24 */ /* 0x000fe2000f8e02ff */
[----:B------:R-:W-:Y:S01]  /*eb60*/  LOP3.LUT R9, R7, 0x7ffffffc, RZ, 0xc0, !PT ;  /* 0x7ffffffc07097812 */ /* 0x000fe200078ec0ff */
[----:B------:R-:W-:Y:S01]  /*eb70*/  IMAD R7, R14, 0x40, R155 ;  /* 0x000000400e077824 */ /* 0x000fe200078e029b */
[----:B------:R-:W-:Y:S02]  /*eb80*/  LEA.HI.X R5, R2, UR5, R5, 0x2, P0 ;  /* 0x0000000502057c11 */ /* 0x000fe400080f1405 */
[----:B------:R-:W-:Y:S01]  /*eb90*/  IADD3 R11, -R11, R0, RZ ;  /* 0x000000000b0b7210 */ /* 0x000fe20007ffe1ff */
[----:B------:R-:W-:Y:S01]  /*eba0*/  IMAD.IADD R0, R8, 0x1, -R9 ;  /* 0x0000000108007824 */ /* 0x000fe200078e0a09 */
[----:B------:R-:W-:Y:S01]  /*ebb0*/  ISETP.GE.AND P0, PT, R7, R6, PT ;  /* 0x000000060700720c */ /* 0x000fe20003f06270 */
[----:B------:R0:W1:Y:S02]  /*ebc0*/  SHFL.IDX PT, R2, R4, RZ, 0x1c1f ;  /* 0x001c1fff04027589 */ /* 0x00006400000e0000 */
[----:B------:R-:W-:-:S02]  /*ebd0*/  IMAD R0, R11, 0x80, R0 ;  /* 0x000000800b007824 */ /* 0x000fc400078e0200 */
[----:B------:R0:W2:Y:S02]  /*ebe0*/  SHFL.IDX PT, R3, R5, RZ, 0x1c1f ;  /* 0x001c1fff05037589 */ /* 0x0000a400000e0000 */
[----:B------:R-:W-:-:S06]  /*ebf0*/  IMAD.SHL.U32 R0, R0, 0x2, RZ ;  /* 0x0000000200007824 */ /* 0x000fcc00078e00ff */
[----:B0-----:R-:W-:Y:S05]  /*ec00*/  @P0 BRA `(.L_x_4837) ;  /* 0x0000000c00000947 */ /* 0x001fea0003800000 */
[C---:B------:R-:W-:Y:S01]  /*ec10*/  IADD3 R9, R0.reuse, 0x8, RZ ;  /* 0x0000000800097810 */ /* 0x040fe20007ffe0ff */
        /* <DEDUP_REMOVED lines=14> */
[----:B------:R-:W-:Y:S01]  /*ed00*/  VIADD R23, R0, 0x58 ;  /* 0x0000005800177836 */ /* 0x000fe20000000000 */
[----:B------:R-:W-:-:S02]  /*ed10*/  ISETP.GE.AND P1, PT, R17, UR4, PT ;  /* 0x0000000411007c0c */ /* 0x000fc4000bf26270 */
[----:B------:R-:W-:Y:S02]  /*ed20*/  @!P2 LEA.HI R8, R0, R0, RZ, 0x1 ;  /* 0x000000000008a211 */ /* 0x000fe400078f08ff */
[----:B------:R-:W-:Y:S02]  /*ed30*/  @!P3 LEA.HI R10, R9, R9, RZ, 0x1 ;  /* 0x00000009090ab211 */ /* 0x000fe400078f08ff */
[----:B------:R-:W-:Y:S02]  /*ed40*/  @!P4 LEA.HI R12, R11, R11, RZ, 0x1 ;  /* 0x0000000b0b0cc211 */ /* 0x000fe400078f08ff */
[----:B------:R-:W-:Y:S02]  /*ed50*/  @!P5 LEA.HI R14, R13, R13, RZ, 0x1 ;  /* 0x0000000d0d0ed211 */ /* 0x000fe400078f08ff */
[----:B------:R-:W-:Y:S02]  /*ed60*/  @!P2 LOP3.LUT R9, R8, 0xfffffffe, RZ, 0xc0, !PT ;  /* 0xfffffffe0809a812 */ /* 0x000fe400078ec0ff */
[----:B------:R-:W-:-:S02]  /*ed70*/  @!P3 LOP3.LUT R11, R10, 0xfffffffe, RZ, 0xc0, !PT ;  /* 0xfffffffe0a0bb812 */ /* 0x000fc400078ec0ff */
[----:B------:R-:W-:Y:S01]  /*ed80*/  @!P4 LOP3.LUT R13, R12, 0xfffffffe, RZ, 0xc0, !PT ;  /* 0xfffffffe0c0dc812 */ /* 0x000fe200078ec0ff */
[--C-:B-12---:R-:W-:Y:S01]  /*ed90*/  @!P2 IMAD.WIDE R8, R9, 0x4, R2.reuse ;  /* 0x000000040908a825 */ /* 0x106fe200078e0202 */
[----:B------:R-:W-:Y:S02]  /*eda0*/  @!P5 LOP3.LUT R15, R14, 0xfffffffe, RZ, 0xc0, !PT ;  /* 0xfffffffe0e0fd812 */ /* 0x000fe400078ec0ff */
[----:B------:R-:W-:Y:S01]  /*edb0*/  IADD3 R21, R0, 0x48, RZ ;  /* 0x0000004800157810 */ /* 0x000fe20007ffe0ff */
        /* <DEDUP_REMOVED lines=9> */
[----:B------:R-:W-:Y:S01]  /*ee50*/  ISETP.GE.AND P6, PT, R22, UR4, PT ;  /* 0x0000000416007c0c */ /* 0x000fe2000bfc6270 */
[----:B------:R3:W-:Y:S01]  /*ee60*/  @!P5 ST.E.64 desc[UR48][R14.64], R36 ;  /* 0x000000240e00d985 */ /* 0x0007e2000c101b30 */
[----:B------:R-:W-:Y:S01]  /*ee70*/  ISETP.GE.AND P5, PT, R21, UR4, PT ;  /* 0x0000000415007c0c */ /* 0x000fe2000bfa6270 */
[----:B0-----:R-:W-:Y:S01]  /*ee80*/  VIADD R24, R0, 0x60 ;  /* 0x0000006000187836 */ /* 0x001fe20000000000 */
[----:B------:R-:W-:Y:S02]  /*ee90*/  @!P0 LEA.HI R16, R16, R16, RZ, 0x1 ;  /* 0x0000001010108211 */ /* 0x000fe400078f08ff */
        /* <DEDUP_REMOVED lines=14> */
[----:B---3--:R-:W-:Y:S01]  /*ef80*/  @!P4 LOP3.LUT R15, R20, 0xfffffffe, RZ, 0xc0, !PT ;  /* 0xfffffffe140fc812 */ /* 0x008fe200078ec0ff */
[----:B------:R-:W-:Y:S01]  /*ef90*/  VIADD R20, R0, 0x78 ;  /* 0x0000007800147836 */ /* 0x000fe20000000000 */
[----:B------:R-:W-:Y:S02]  /*efa0*/  @!P5 LOP3.LUT R21, R21, 0xfffffffe, RZ, 0xc0, !PT ;  /* 0xfffffffe1515d812 */ /* 0x000fe400078ec0ff */
[----:B------:R-:W-:Y:S02]  /*efb0*/  @!P6 LOP3.LUT R17, R22, 0xfffffffe, RZ, 0xc0, !PT ;  /* 0xfffffffe1611e812 */ /* 0x000fe400078ec0ff */
[----:B------:R-:W-:Y:S01]  /*efc0*/  ISETP.GE.AND P1, PT, R23, UR4, PT ;  /* 0x0000000417007c0c */ /* 0x000fe2000bf26270 */
[----:B0-----:R-:W-:Y:S01]  /*efd0*/  @!P2 IMAD.WIDE R8, R13, 0x4, R2 ;  /* 0x000000040d08a825 */ /* 0x001fe200078e0202 */
[----:B------:R-:W-:-:S02]  /*efe0*/  ISETP.GE.AND P0, PT, R24, UR4, PT ;  /* 0x0000000418007c0c */ /* 0x000fc4000bf06270 */
[C---:B------:R-:W-:Y:S01]  /*eff0*/  IADD3 R18, R0.reuse, 0x68, RZ ;  /* 0x0000006800127810 */ /* 0x040fe20007ffe0ff */
        /* <DEDUP_REMOVED lines=18> */
[----:B------:R-:W-:Y:S02]  /*f120*/  @!P0 LEA.HI R24, R24, R24, RZ, 0x1 ;  /* 0x0000001818188211 */ /* 0x000fe400078f08ff */
        /* <DEDUP_REMOVED lines=43> */
[----:B------:R-:W-:Y:S02]  /*f3e0*/  @!P2 LEA.HI R18, R18, R18, RZ, 0x1 ;  /* 0x000000121212a211 */ /* 0x000fe400078f08ff */
[----:B-1----:R-:W-:Y:S01]  /*f3f0*/  @!P1 LOP3.LUT R11, R24, 0xfffffffe, RZ, 0xc0, !PT ;  /* 0xfffffffe180b9812 */ /* 0x002fe200078ec0ff */
[--C-:B------:R-:W-:Y:S01]  /*f400*/  @!P0 IMAD.WIDE R8, R9, 0x4, R2.reuse ;  /* 0x0000000409088825 */ /* 0x100fe200078e0202 */
[----:B------:R-:W-:Y:S02]  /*f410*/  @!P3 LEA.HI R19, R19, R19, RZ, 0x1 ;  /* 0x000000131313b211 */ /* 0x000fe400078f08ff */
[----:B------:R-:W-:Y:S01]  /*f420*/  @!P4 LEA.HI R20, R20, R20, RZ, 0x1 ;  /* 0x000000141414c211 */ /* 0x000fe200078f08ff */
[----:B------:R-:W-:Y:S01]  /*f430*/  @!P1 IMAD.WIDE R10, R11, 0x4, R2 ;  /* 0x000000040b0a9825 */ /* 0x000fe200078e0202 */
[----:B--2---:R-:W-:Y:S01]  /*f440*/  @!P2 LOP3.LUT R13, R18, 0xfffffffe, RZ, 0xc0, !PT ;  /* 0xfffffffe120da812 */ /* 0x004fe200078ec0ff */
[----:B------:R0:W-:Y:S01]  /*f450*/  @!P0 ST.E.64 desc[UR48][R8.64], R96 ;  /* 0x0000006008008985 */ /* 0x0001e2000c101b30 */
[----:B------:R-:W-:-:S02]  /*f460*/  @!P5 LEA.HI R21, R21, R21, RZ, 0x1 ;  /* 0x000000151515d211 */ /* 0x000fc400078f08ff */
[----:B------:R-:W-:Y:S01]  /*f470*/  @!P3 LOP3.LUT R19, R19, 0xfffffffe, RZ, 0xc0, !PT ;  /* 0xfffffffe1313b812 */ /* 0x000fe200078ec0ff */
[--C-:B------:R-:W-:Y:S01]  /*f480*/  @!P2 IMAD.WIDE R12, R13, 0x4, R2.reuse ;  /* 0x000000040d0ca825 */ /* 0x100fe200078e0202 */
[----:B------:R-:W-:Y:S01]  /*f490*/  @!P6 LEA.HI R22, R22, R22, RZ, 0x1 ;  /* 0x000000161616e211 */ /* 0x000fe200078f08ff */
[----:B------:R1:W-:Y:S01]  /*f4a0*/  @!P1 ST.E.64 desc[UR48][R10.64], R100 ;  /* 0x000000640a009985 */ /* 0x0003e2000c101b30 */
[----:B---3--:R-:W-:Y:S01]  /*f4b0*/  @!P4 LOP3.LUT R15, R20, 0xfffffffe, RZ, 0xc0, !PT ;  /* 0xfffffffe140fc812 */ /* 0x008fe200078ec0ff */
[----:B------:R-:W-:Y:S01]  /*f4c0*/  VIADD R20, R0, 0xd8 ;  /* 0x000000d800147836 */ /* 0x000fe20000000000 */
[----:B------:R-:W-:Y:S01]  /*f4d0*/  @!P5 LOP3.LUT R21, R21, 0xfffffffe, RZ, 0xc0, !PT ;  /* 0xfffffffe1515d812 */ /* 0x000fe200078ec0ff */
[----:B------:R2:W-:Y:S01]  /*f4e0*/  @!P2 ST.E.64 desc[UR48][R12.64], R104 ;  /* 0x000000680c00a985 */ /* 0x0005e2000c101b30 */
[----:B----4-:R-:W-:Y:S02]  /*f4f0*/  @!P6 LOP3.LUT R17, R22, 0xfffffffe, RZ, 0xc0, !PT ;  /* 0xfffffffe1611e812 */ /* 0x010fe400078ec0ff */
[----:B------:R-:W-:Y:S01]  /*f500*/  IADD3 R18, R0, 0xc8, RZ ;  /* 0x000000c800127810 */ /* 0x000fe20007ffe0ff */
[----:B0-----:R-:W-:Y:S01]  /*f510*/  @!P3 IMAD.WIDE R8, R19, 0x4, R2 ;  /* 0x000000041308b825 */ /* 0x001fe200078e0202 */
[----:B------:R-:W-:-:S02]  /*f520*/  ISETP.GE.AND P2, PT, R20, UR4, PT ;  /* 0x0000000414007c0c */ /* 0x000fc4000bf46270 */
[----:B------:R-:W-:Y:S01]  /*f530*/  ISETP.GE.AND P0, PT, R18, UR4, PT ;  /* 0x0000000412007c0c */ /* 0x000fe2000bf06270 */
[----:B------:R-:W-:Y:S01]  /*f540*/  VIADD R19, R0, 0xd0 ;  /* 0x000000d000137836 */ /* 0x000fe20000000000 */
[----:B------:R0:W-:Y:S01]  /*f550*/  @!P3 ST.E.64 desc[UR48][R8.64], R108 ;  /* 0x0000006c0800b985 */ /* 0x0001e2000c101b30 */
[----:B-1----:R-:W-:-:S03]  /*f560*/  @!P4 IMAD.WIDE R10, R15, 0x4, R2 ;  /* 0x000000040f0ac825 */ /* 0x002fc600078e0202 */
[----:B------:R-:W-:Y:S01]  /*f570*/  ISETP.GE.AND P1, PT, R19, UR4, PT ;  /* 0x0000000413007c0c */ /* 0x000fe2000bf26270 */
[--C-:B------:R-:W-:Y:S01]  /*f580*/  @!P5 IMAD.WIDE R14, R21, 0x4, R2.reuse ;  /* 0x00000004150ed825 */ /* 0x100fe200078e0202 */
[----:B------:R1:W-:Y:S01]  /*f590*/  @!P4 ST.E.64 desc[UR48][R10.64], R112 ;  /* 0x000000700a00c985 */ /* 0x0003e2000c101b30 */
[----:B--2---:R-:W-:Y:S02]  /*f5a0*/  IADD3 R12, R0, 0xe8, RZ ;  /* 0x000000e8000c7810 */ /* 0x004fe40007ffe0ff */
[----:B------:R-:W-:Y:S01]  /*f5b0*/  @!P6 IMAD.WIDE R16, R17, 0x4, R2 ;  /* 0x000000041110e825 */ /* 0x000fe200078e0202 */
[----:B------:R2:W-:Y:S01]  /*f5c0*/  @!P5 ST.E.64 desc[UR48][R14.64], R116 ;  /* 0x000000740e00d985 */ /* 0x0005e2000c101b30 */
[----:B------:R-:W-:Y:S02]  /*f5d0*/  ISETP.GE.AND P4, PT, R12, UR4, PT ;  /* 0x000000040c007c0c */ /* 0x000fe4000bf86270 */
[C---:B------:R-:W-:Y:S01]  /*f5e0*/  VIADD R21, R0.reuse, 0xe0 ;  /* 0x000000e000157836 */ /* 0x040fe20000000000 */
[----:B------:R3:W-:Y:S01]  /*f5f0*/  @!P6 ST.E.64 desc[UR48][R16.64], R120 ;  /* 0x000000781000e985 */ /* 0x0007e2000c101b30 */
[----:B0-----:R-:W-:Y:S01]  /*f600*/  VIADD R9, R0, 0xf8 ;  /* 0x000000f800097836 */ /* 0x001fe20000000000 */
[----:B------:R-:W-:Y:S01]  /*f610*/  @!P0 LEA.HI R18, R18, R18, RZ, 0x1 ;  /* 0x0000001212128211 */ /* 0x000fe200078f08ff */
[----:B------:R-:W-:Y:S01]  /*f620*/  VIADD R13, R0, 0xf0 ;  /* 0x000000f0000d7836 */ /* 0x000fe20000000000 */
[----:B------:R-:W-:-:S02]  /*f630*/  ISETP.GE.AND P3, PT, R21, UR4, PT ;  /* 0x0000000415007c0c */ /* 0x000fc4000bf66270 */
[----:B------:R-:W-:Y:S02]  /*f640*/  ISETP.GE.AND P6, PT, R9, UR4, PT ;  /* 0x0000000409007c0c */ /* 0x000fe4000bfc6270 */
[----:B------:R-:W-:Y:S02]  /*f650*/  ISETP.GE.AND P5, PT, R13, UR4, PT ;  /* 0x000000040d007c0c */ /* 0x000fe4000bfa6270 */
[----:B------:R-:W-:Y:S02]  /*f660*/  @!P1 LEA.HI R19, R19, R19, RZ, 0x1 ;  /* 0x0000001313139211 */ /* 0x000fe400078f08ff */
[----:B------:R-:W-:Y:S02]  /*f670*/  @!P2 LEA.HI R20, R20, R20, RZ, 0x1 ;  /* 0x000000141414a211 */ /* 0x000fe400078f08ff */
[----:B------:R-:W-:Y:S02]  /*f680*/  @!P4 LEA.HI R12, R12, R12, RZ, 0x1 ;  /* 0x0000000c0c0cc211 */ /* 0x000fe400078f08ff */
[----:B-1----:R-:W-:-:S02]  /*f690*/  @!P1 LOP3.LUT R11, R19, 0xfffffffe, RZ, 0xc0, !PT ;  /* 0xfffffffe130b9812 */ /* 0x002fc400078ec0ff */
[----:B------:R-:W-:Y:S02]  /*f6a0*/  @!P3 LEA.HI R21, R21, R21, RZ, 0x1 ;  /* 0x000000151515b211 */ /* 0x000fe400078f08ff */
[----:B------:R-:W-:Y:S02]  /*f6b0*/  @!P6 LEA.HI R10, R9, R9, RZ, 0x1 ;  /* 0x00000009090ae211 */ /* 0x000fe400078f08ff */
[----:B------:R-:W-:Y:S02]  /*f6c0*/  @!P5 LEA.HI R8, R13, R13, RZ, 0x1 ;  /* 0x0000000d0d08d211 */ /* 0x000fe400078f08ff */
[----:B------:R-:W-:Y:S02]  /*f6d0*/  @!P0 LOP3.LUT R9, R18, 0xfffffffe, RZ, 0xc0, !PT ;  /* 0xfffffffe12098812 */ /* 0x000fe400078ec0ff */
[----:B------:R-:W-:Y:S02]  /*f6e0*/  @!P2 LOP3.LUT R13, R20, 0xfffffffe, RZ, 0xc0, !PT ;  /* 0xfffffffe140da812 */ /* 0x000fe400078ec0ff */
[----:B--2---:R-:W-:-:S02]  /*f6f0*/  @!P3 LOP3.LUT R15, R21, 0xfffffffe, RZ, 0xc0, !PT ;  /* 0xfffffffe150fb812 */ /* 0x004fc400078ec0ff */
        /* <DEDUP_REMOVED lines=17> */
.L_x_4837:
[----:B------:R-:W-:Y:S05]  /*f810*/  BSYNC B0 ;  /* 0x0000000000007941 */ /* 0x000fea0003800000 */
.L_x_4836:
[----:B------:R-:W-:Y:S01]  /*f820*/  VIADD R7, R7, 0x8 ;  /* 0x0000000807077836 */ /* 0x000fe20000000000 */
[----:B0-2---:R2:W0:Y:S04]  /*f830*/  SHFL.IDX PT, R3, R5, 0x1, 0x1c1f ;  /* 0x003c1f0005037f89 */ /* 0x00542800000e0000 */
[----:B------:R-:W-:Y:S01]  /*f840*/  ISETP.GE.AND P0, PT, R7, R6, PT ;  /* 0x000000060700720c */ /* 0x000fe20003f06270 */
[----:B-1----:R2:W1:-:S12]  /*f850*/  SHFL.IDX PT, R2, R4, 0x1, 0x1c1f ;  /* 0x003c1f0004027f89 */ /* 0x00245800000e0000 */
[----:B--2---:R-:W-:Y:S05]  /*f860*/  @P0 BRA `(.L_x_4739) ;  /* 0x0000005800a00947 */ /* 0x004fea0003800000 */
        /* <DEDUP_REMOVED lines=18> */
[----:B------:R-:W-:-:S02]  /*f990*/  @!P0 LEA.HI R4, R0, R0, RZ, 0x1 ;  /* 0x0000000000048211 */ /* 0x000fc400078f08ff */
[----:B------:R-:W-:Y:S02]  /*f9a0*/  @!P1 LEA.HI R6, R5, R5, RZ, 0x1 ;  /* 0x0000000505069211 */ /* 0x000fe400078f08ff */
[----:B------:R-:W-:Y:S02]  /*f9b0*/  @!P2 LEA.HI R8, R7, R7, RZ, 0x1 ;  /* 0x000000070708a211 */ /* 0x000fe400078f08ff */
[----:B------:R-:W-:Y:S02]  /*f9c0*/  @!P0 LOP3.LUT R5, R4, 0xfffffffe, RZ, 0xc0, !PT ;  /* 0xfffffffe04058812 */ /* 0x000fe400078ec0ff */
[----:B------:R-:W-:Y:S02]  /*f9d0*/  @!P1 LOP3.LUT R7, R6, 0xfffffffe, RZ, 0xc0, !PT ;  /* 0xfffffffe06079812 */ /* 0x000fe400078ec0ff */
[----:B------:R-:W-:Y:S01]  /*f9e0*/  @!P2 LOP3.LUT R9, R8, 0xfffffffe, RZ, 0xc0, !PT ;  /* 0xfffffffe0809a812 */ /* 0x000fe200078ec0ff */
[----:B01----:R-:W-:Y:S01]  /*f9f0*/  @!P0 IMAD.WIDE R4, R5, 0x4, R2 ;  /* 0x0000000405048825 */ /* 0x003fe200078e0202 */
        /* <DEDUP_REMOVED lines=48> */
[----:B------:R-:W-:Y:S02]  /*fd00*/  ISETP.GE.AND P2, PT, R16, UR4, PT ;  /* 0x0000000410007c0c */ /* 0x000fe4000bf46270 */
[----:B------:R-:W-:-:S02]  /*fd10*/  ISETP.GE.AND P1, PT, R17, UR4, PT ;  /* 0x0000000411007c0c */ /* 0x000fc4000bf26270 */
[----:B------:R-:W-:Y:S02]  /*fd20*/  @!P6 LEA.HI R19, R19, R19, RZ, 0x1 ;  /* 0x000000131313e211 */ /* 0x000fe400078f08ff */
[----:B0-----:R-:W-:Y:S02]  /*fd30*/  @!P5 LOP3.LUT R5, R18, 0xfffffffe, RZ, 0xc0, !PT ;  /* 0xfffffffe1205d812 */ /* 0x001fe400078ec0ff */
        /* <DEDUP_REMOVED lines=14> */
[----:B---3--:R-:W-:Y:S02]  /*fe20*/  @!P2 LOP3.LUT R11, R16, 0xfffffffe, RZ, 0xc0, !PT ;  /* 0xfffffffe100ba812 */ /* 0x008fe400078ec0ff */
[----:B------:R-:W-:Y:S02]  /*fe30*/  @!P1 LOP3.LUT R17, R17, 0xfffffffe, RZ, 0xc0, !PT ;  /* 0xfffffffe11119812 */ /* 0x000fe400078ec0ff */
[----:B----4-:R-:W-:Y:S01]  /*fe40*/  @!P0 LOP3.LUT R13, R20, 0xfffffffe, RZ, 0xc0, !PT ;  /* 0xfffffffe140d8812 */ /* 0x010fe200078ec0ff */
[C---:B------:R-:W-:Y:S01]  /*fe50*/  VIADD R20, R0.reuse, 0xb8 ;  /* 0x000000b800147836 */ /* 0x040fe20000000000 */
[----:B------:R-:W-:Y:S01]  /*fe60*/  IADD3 R18, R0, 0x88, RZ ;  /* 0x0000008800127810 */ /* 0x000fe20007ffe0ff */
[----:B0-----:R-:W-:Y:S01]  /*fe70*/  @!P4 IMAD.WIDE R4, R9, 0x4, R2 ;  /* 0x000000040904c825 */ /* 0x001fe200078e0202 */
[----:B------:R-:W-:-:S02]  /*fe80*/  ISETP.GE.AND P5, PT, R19, UR4, PT ;  /* 0x0000000413007c0c */ /* 0x000fc4000bfa6270 */
[----:B------:R-:W-:Y:S01]  /*fe90*/  ISETP.GE.AND P6, PT, R18, UR4, PT ;  /* 0x0000000412007c0c */ /* 0x000fe2000bfc6270 */
[--C-:B-1----:R-:W-:Y:S01]  /*fea0*/  @!P3 IMAD.WIDE R6, R15, 0x4, R2.reuse ;  /* 0x000000040f06b825 */ /* 0x102fe200078e0202 */
[----:B------:R-:W-:Y:S01]  /*feb0*/  @!P4 ST.E.64 desc[UR48][R4.64], R74 ;  /* 0x0000004a0400c985 */ /* 0x000fe2000c101b30 */
[----:B------:R-:W-:Y:S02]  /*fec0*/  IADD3 R16, R0, 0xa8, RZ ;  /* 0x000000a800107810 */ /* 0x000fe40007ffe0ff */
        /* <DEDUP_REMOVED lines=12> */
[----:B------:R-:W-:Y:S02]  /*ff90*/  ISETP.GE.AND P0, PT, R14, UR4, PT ;  /* 0x000000040e007c0c */ /* 0x000fe4000bf06270 */
[----:B------:R-:W-:Y:S02]  /*ffa0*/  ISETP.GE.AND P4, PT, R15, UR4, PT ;  /* 0x000000040f007c0c */ /* 0x000fe4000bf86270 */
[----:B------:R-:W-:-:S02]  /*ffb0*/  ISETP.GE.AND P2, PT, R17, UR4, PT ;  /* 0x0000000411007c0c */ /* 0x000fc4000bf46270 */
[----:B------:R-:W-:Y:S02]  /*ffc0*/  @!P6 LEA.HI R18, R18, R18, RZ, 0x1 ;  /* 0x000000121212e211 */ /* 0x000fe400078f08ff */
[----:B0-----:R-:W-:Y:S02]  /*ffd0*/  @!P5 LOP3.LUT R7, R19, 0xfffffffe, RZ, 0xc0, !PT ;  /* 0xfffffffe1307d812 */ /* 0x001fe400078ec0ff */
[----:B------:R-:W-:Y:S01]  /*ffe0*/  @!P6 LOP3.LUT R5, R18, 0xfffffffe, RZ, 0xc0, !PT ;  /* 0xfffffffe1205e812 */ /* 0x000fe200078ec0ff */
[----:B------:R-:W-:Y:S01]  /*fff0*/  VIADD R18, R0, 0xc0 ;  /* 0x000000c000127836 */ /* 0x000fe20000000000 */
[----:B------:R-:W-:Y:S01]  /*10000*/  @!P3 LEA.HI R16, R16, R16, RZ, 0x1 ;  /* 0x000000101010b211 */ /* 0x000fe200078f08ff */
[--C-:B------:R-:W-:Y:S01]  /*10010*/  @!P5 IMAD.WIDE R6, R7, 0x4, R2.reuse ;  /* 0x000000040706d825 */ /* 0x100fe200078e0202 */
[----:B------:R-:W-:Y:S02]  /*10020*/  @!P0 LEA.HI R14, R14, R14, RZ, 0x1 ;  /* 0x0000000e0e0e8211 */ /* 0x000fe400078f08ff */
[----:B------:R-:W-:Y:S01]  /*10030*/  @!P4 LEA.HI R15, R15, R15, RZ, 0x1 ;  /* 0x0000000f0f0fc211 */ /* 0x000fe200078f08ff */
[----:B------:R-:W-:Y:S01]  /*10040*/  @!P6 IMAD.WIDE R4, R5, 0x4, R2 ;  /* 0x000000040504e825 */ /* 0x000fe200078e0202 */
[----:B------:R-:W-:-:S02]  /*10050*/  @!P2 LEA.HI R17, R17, R17, RZ, 0x1 ;  /* 0x000000111111a211 */ /* 0x000fc400078f08ff */
[----:B------:R-:W-:Y:S02]  /*10060*/  @!P1 LEA.HI R20, R20, R20, RZ, 0x1 ;  /* 0x0000001414149211 */ /* 0x000fe400078f08ff */
[----:B-1----:R-:W-:Y:S01]  /*10070*/  @!P0 LOP3.LUT R9, R14, 0xfffffffe, RZ, 0xc0, !PT ;  /* 0xfffffffe0e098812 */ /* 0x002fe200078ec0ff */
[----:B------:R0:W-:Y:S01]  /*10080*/  @!P6 ST.E.64 desc[UR48][R4.64], R94 ;  /* 0x0000005e0400e985 */ /* 0x0001e2000c101b30 */
[----:B------:R-:W-:Y:S01]  /*10090*/  @!P4 LOP3.LUT R15, R15, 0xfffffffe, RZ, 0xc0, !PT ;  /* 0xfffffffe0f0fc812 */ /* 0x000fe200078ec0ff */
[----:B------:R-:W-:Y:S01]  /*100a0*/  VIADD R14, R0, 0xd0 ;  /* 0x000000d0000e7836 */ /* 0x000fe20000000000 */
[----:B--2---:R-:W-:Y:S01]  /*100b0*/  @!P3 LOP3.LUT R11, R16, 0xfffffffe, RZ, 0xc0, !PT ;  /* 0xfffffffe100bb812 */ /* 0x004fe200078ec0ff */
[----:B------:R1:W-:Y:S01]  /*100c0*/  @!P5 ST.E.64 desc[UR48][R6.64], R98 ;  /* 0x000000620600d985 */ /* 0x0003e2000c101b30 */
[----:B------:R-:W-:Y:S01]  /*100d0*/  @!P2 LOP3.LUT R17, R17, 0xfffffffe, RZ, 0xc0, !PT ;  /* 0xfffffffe1111a812 */ /* 0x000fe200078ec0ff */
[----:B------:R-:W-:Y:S01]  /*100e0*/  VIADD R16, R0, 0xe0 ;  /* 0x000000e000107836 */ /* 0x000fe20000000000 */
[----:B---3--:R-:W-:Y:S01]  /*100f0*/  @!P1 LOP3.LUT R13, R20, 0xfffffffe, RZ, 0xc0, !PT ;  /* 0xfffffffe140d9812 */ /* 0x008fe200078ec0ff */
[C---:B------:R-:W-:Y:S01]  /*10100*/  VIADD R20, R0.reuse, 0xf0 ;  /* 0x000000f000147836 */ /* 0x040fe20000000000 */
[----:B------:R-:W-:-:S02]  /*10110*/  IADD3 R19, R0, 0xc8, RZ ;  /* 0x000000c800137810 */ /* 0x000fc40007ffe0ff */
[----:B------:R-:W-:Y:S01]  /*10120*/  ISETP.GE.AND P5, PT, R18, UR4, PT ;  /* 0x0000000412007c0c */ /* 0x000fe2000bfa6270 */
[----:B------:R-:W-:Y:S01]  /*10130*/  @!P1 IMAD.WIDE R12, R13, 0x4, R2 ;  /* 0x000000040d0c9825 */ /* 0x000fe200078e0202 */
[----:B------:R-:W-:-:S03]  /*10140*/  ISETP.GE.AND P6, PT, R19, UR4, PT ;  /* 0x0000000413007c0c */ /* 0x000fc6000bfc6270 */
        /* <DEDUP_REMOVED lines=10> */
[----:B------:R-:W-:Y:S01]  /*101f0*/  VIADD R15, R0, 0xd8 ;  /* 0x000000d8000f7836 */ /* 0x000fe20000000000 */
[----:B------:R3:W-:Y:S01]  /*10200*/  @!P2 ST.E.64 desc[UR48][R10.64], R114 ;  /* 0x000000720a00a985 */ /* 0x0007e2000c101b30 */
[----:B------:R-:W-:Y:S01]  /*10210*/  ISETP.GE.AND P2, PT, R16, UR4, PT ;  /* 0x0000000410007c0c */ /* 0x000fe2000bf46270 */
[----:B------:R-:W-:Y:S01]  /*10220*/  VIADD R0, R0, 0xf8 ;  /* 0x000000f800007836 */ /* 0x000fe20000000000 */
[----:B------:R-:W-:Y:S01]  /*10230*/  ISETP.GE.AND P3, PT, R17, UR4, PT ;  /* 0x0000000411007c0c */ /* 0x000fe2000bf66270 */
[----:B------:R4:W-:Y:S01]  /*10240*/  @!P1 ST.E.64 desc[UR48][R12.64], R118 ;  /* 0x000000760c009985 */ /* 0x0009e2000c101b30 */
[----:B------:R-:W-:Y:S02]  /*10250*/  ISETP.GE.AND P1, PT, R15, UR4, PT ;  /* 0x000000040f007c0c */ /* 0x000fe4000bf26270 */
[----:B------:R-:W-:Y:S02]  /*10260*/  @!P5 LEA.HI R18, R18, R18, RZ, 0x1 ;  /* 0x000000121212d211 */ /* 0x000fe400078f08ff */
[----:B------:R-:W-:-:S02]  /*10270*/  @!P6 LEA.HI R19, R19, R19, RZ, 0x1 ;  /* 0x000000131313e211 */ /* 0x000fc400078f08ff */
        /* <DEDUP_REMOVED lines=29> */
[----:B--2---:R-:W-:-:S05]  /*10450*/  LOP3.LUT R5, R0, 0xfffffffe, RZ, 0xc0, !PT ;  /* 0xfffffffe00057812 */ /* 0x004fca00078ec0ff */
[----:B------:R-:W-:-:S05]  /*10460*/  IMAD.WIDE R2, R5, 0x4, R2 ;  /* 0x0000000405027825 */ /* 0x000fca00078e0202 */
[----:B------:R0:W-:Y:S01]  /*10470*/  ST.E.64 desc[UR48][R2.64], R150 ;  /* 0x0000009602007985 */ /* 0x0001e2000c101b30 */
[----:B------:R-:W-:Y:S05]  /*10480*/  BRA `(.L_x_4739) ;  /* 0x0000004c00987947 */ /* 0x000fea0003800000 */
.L_x_4834:
        /* <DEDUP_REMOVED lines=14> */
[----:B------:R-:W-:Y:S01]  /*10570*/  USHF.R.S32.HI UR6, URZ, 0x1f, UR40 ;  /* 0x0000001f3f067899 */ /* 0x000fe20008011428 */
[----:B------:R-:W-:Y:S01]  /*10580*/  IMAD.MOV.U32 R5, RZ, RZ, R0 ;  /* 0x000000ffff057224 */ /* 0x000fe200078e0000 */
[----:B------:R-:W-:Y:S02]  /*10590*/  ULDC.64 UR8, c[0x0][0xbd0] ;  /* 0x0002f40000087ab9 */ /* 0x000fe40000000a00 */
[----:B------:R-:W-:Y:S02]  /*105a0*/  UIMAD UR6, UR6, UR8, URZ ;  /* 0x00000008060672a4 */ /* 0x000fe4000f8e023f */
[----:B------:R-:W-:Y:S01]  /*105b0*/  UIMAD.WIDE.U32 UR4, UR40, UR8, URZ ;  /* 0x00000008280472a5 */ /* 0x000fe2000f8e003f */
[----:B------:R-:W2:Y:S01]  /*105c0*/  LDC.64 R10, c[0x0][0xbd8] ;  /* 0x0002f600ff0a7b82 */ /* 0x000ea20000000a00 */
[----:B------:R-:W-:-:S04]  /*105d0*/  UIMAD UR6, UR40, UR9, UR6 ;  /* 0x00000009280672a4 */ /* 0x000fc8000f8e0206 */
[----:B------:R-:W-:Y:S02]  /*105e0*/  UIADD3 UR6, UR5, UR6, URZ ;  /* 0x0000000605067290 */ /* 0x000fe4000fffe03f */
[----:B------:R-:W-:Y:S01]  /*105f0*/  MOV R3, UR5 ;  /* 0x0000000500037c02 */ /* 0x000fe20008000f00 */
[----:B------:R-:W-:Y:S01]  /*10600*/  IMAD.U32 R2, RZ, RZ, UR4 ;  /* 0x00000004ff027e24 */ /* 0x000fe2000f8e00ff */
[----:B------:R-:W5:Y:S01]  /*10610*/  @P0 LDC R7, c[0x0][0xbec] ;  /* 0x0002fb00ff070b82 */ /* 0x000f620000000800 */
[----:B------:R-:W-:Y:S01]  /*10620*/  ULDC.64 UR4, c[0x0][0xbe0] ;  /* 0x0002f80000047ab9 */ /* 0x000fe20000000a00 */
[----:B------:R-:W-:-:S06]  /*10630*/  IMAD.U32 R3, RZ, RZ, UR6 ;  /* 0x00000006ff037e24 */ /* 0x000fcc000f8e00ff */
[----:B------:R-:W0:Y:S01]  /*10640*/  @P0 LDC R9, c[0x0][0xbf0] ;  /* 0x0002fc00ff090b82 */ /* 0x000e220000000800 */
[----:B-1----:R-:W-:-:S07]  /*10650*/  USHF.R.S32.HI UR8, URZ, 0x1f, UR7 ;  /* 0x0000001f3f087899 */ /* 0x002fce0008011407 */
[----:B------:R-:W1:Y:S01]  /*10660*/  S2UR UR10, SR_CTAID.Y ;  /* 0x00000000000a79c3 */ /* 0x000e620000002600 */
[C---:B--2---:R-:W-:Y:S02]  /*10670*/  IMAD R12, R10.reuse, UR8, RZ ;  /* 0x000000080a0c7c24 */ /* 0x044fe4000f8e02ff */
[----:B------:R-:W-:-:S04]  /*10680*/  IMAD.WIDE.U32 R2, R10, UR7, R2 ;  /* 0x000000070a027c25 */ /* 0x000fc8000f8e0002 */
[----:B------:R-:W-:Y:S01]  /*10690*/  IMAD R11, R11, UR7, R12 ;  /* 0x000000070b0b7c24 */ /* 0x000fe2000f8e020c */
[----:B------:R-:W1:Y:S01]  /*106a0*/  LDC R8, c[0x0][0xc50] ;  /* 0x00031400ff087b82 */ /* 0x000e620000000800 */
[----:B-----5:R-:W-:-:S03]  /*106b0*/  @P0 IMAD.HI.U32 R4, R0, R7, RZ ;  /* 0x0000000700040227 */ /* 0x020fc600078e00ff */
[----:B------:R-:W-:Y:S01]  /*106c0*/  IADD3 R3, R11, R3, RZ ;  /* 0x000000030b037210 */ /* 0x000fe20007ffe0ff */
[----:B------:R-:W-:Y:S01]  /*106d0*/  IMAD R7, RZ, RZ, -UR40 ;  /* 0x80000028ff077e24 */ /* 0x000fe2000f8e02ff */
[----:B0-----:R-:W-:-:S03]  /*106e0*/  @P0 SHF.R.U32.HI R5, RZ, R9, R4 ;  /* 0x00000009ff050219 */ /* 0x001fc60000011604 */
[----:B-1----:R-:W-:Y:S02]  /*106f0*/  IMAD R9, R8, R7, UR10 ;  /* 0x0000000a08097e24 */ /* 0x002fe4000f8e0207 */
[----:B------:R-:W-:Y:S02]  /*10700*/  IMAD.MOV R7, RZ, RZ, -R5 ;  /* 0x000000ffff077224 */ /* 0x000fe400078e0a05 */
[----:B------:R-:W-:Y:S01]  /*10710*/  IMAD.WIDE.U32 R2, R9, UR4, R2 ;  /* 0x0000000409027c25 */ /* 0x000fe2000f8e0002 */
[----:B------:R-:W-:-:S03]  /*10720*/  SHF.R.S32.HI R4, RZ, 0x1f, R9 ;  /* 0x0000001fff047819 */ /* 0x000fc60000011409 */
[----:B------:R-:W-:Y:S01]  /*10730*/  IMAD R7, R6, R7, R0 ;  /* 0x0000000706077224 */ /* 0x000fe200078e0200 */
[----:B------:R-:W-:Y:S01]  /*10740*/  IADD3 R2, P0, R5, R2, RZ ;  /* 0x0000000205027210 */ /* 0x000fe20007f1e0ff */
[----:B------:R-:W-:-:S03]  /*10750*/  IMAD R4, R4, UR4, RZ ;  /* 0x0000000404047c24 */ /* 0x000fc6000f8e02ff */
[----:B------:R-:W-:Y:S01]  /*10760*/  SHF.R.S32.HI R0, RZ, 0x1f, R7 ;  /* 0x0000001fff007819 */ /* 0x000fe20000011407 */
[----:B------:R-:W-:Y:S01]  /*10770*/  IMAD R4, R9, UR5, R4 ;  /* 0x0000000509047c24 */ /* 0x000fe2000f8e0204 */
[----:B------:R-:W-:Y:S01]  /*10780*/  SHF.R.S32.HI R9, RZ, 0x1f, R5 ;  /* 0x0000001fff097819 */ /* 0x000fe20000011405 */
[----:B------:R-:W-:Y:S02]  /*10790*/  ULDC.64 UR4, c[0x0][0xbc8] ;  /* 0x0002f20000047ab9 */ /* 0x000fe40000000a00 */
[----:B------:R-:W-:Y:S01]  /*107a0*/  IMAD R0, R0, UR4, RZ ;  /* 0x0000000400007c24 */ /* 0x000fe2000f8e02ff */
[----:B------:R-:W-:-:S03]  /*107b0*/  IADD3.X R3, R9, R3, R4, P0, !PT ;  /* 0x0000000309037210 */ /* 0x000fc600007fe404 */
        /* <DEDUP_REMOVED lines=9> */
.L_x_4737:
[----:B------:R-:W-:-:S08]  /*10850*/  NOP ;  /* 0x0000000000007918 */ /* 0x000fd00000000000 */
[----:B------:R-:W0:-:S00]  /*10860*/  USETMAXREG.DEALLOC.CTAPOOL 0x18 ;  /* 0x00000018000079c8 */ /* 0x000e0000080e0500 */
        /* <DEDUP_REMOVED lines=16> */
.L_x_4838:
[----:B------:R-:W-:Y:S01]  /*10970*/  ULDC UR7, c[0x0][0xc50] ;  /* 0x0003140000077ab9 */ /* 0x000fe20000000800 */
[----:B------:R-:W-:Y:S01]  /*10980*/  UMOV UR36, UR6 ;  /* 0x0000000600247c82 */ /* 0x000fe20008000000 */
[----:B------:R-:W-:-:S11]  /*10990*/  UISETP.NE.AND UP0, UPT, UR7, 0x1, UPT ;  /* 0x000000010700788c */ /* 0x000fd6000bf05270 */
[----:B------:R-:W-:Y:S01]  /*109a0*/  @UP0 ULDC UR4, c[0x0][0xc54] ;  /* 0x0003150000040ab9 */ /* 0x000fe20000000800 */
[----:B------:R-:W-:Y:S01]  /*109b0*/  @UP0 ULDC UR8, c[0x0][0xc58] ;  /* 0x0003160000080ab9 */ /* 0x000fe20000000800 */
[----:B------:R-:W-:-:S04]  /*109c0*/  UIMAD.WIDE.U32 UR4, UR6, UR4, URZ ;  /* 0x00000004060472a5 */ /* 0x000fc8000f8e003f */
[----:B------:R-:W-:-:S12]  /*109d0*/  @UP0 USHF.R.U32.HI UR36, URZ, UR8, UR5 ;  /* 0x000000083f240299 */ /* 0x000fd80008011605 */
.L_x_4839:
[----:B------:R-:W-:Y:S01]  /*109e0*/  ISETP.GE.AND P0, PT, R17, RZ, PT ;  /* 0x000000ff1100720c */ /* 0x000fe20003f06270 */
[----:B------:R-:W-:Y:S01]  /*109f0*/  UIADD3 UR42, -UR36, URZ, URZ ;  /* 0x0000003f242a7290 */ /* 0x000fe2000fffe13f */
[----:B------:R-:W-:Y:S01]  /*10a00*/  IMAD.MOV.U32 R0, RZ, RZ, 0x1 ;  /* 0x00000001ff007424 */ /* 0x000fe200078e00ff */
[----:B------:R-:W-:Y:S01]  /*10a10*/  MOV R6, RZ ;  /* 0x000000ff00067202 */ /* 0x000fe20000000f00 */
[----:B------:R-:W-:Y:S01]  /*10a20*/  IMAD.MOV.U32 R9, RZ, RZ, 0x1 ;  /* 0x00000001ff097424 */ /* 0x000fe200078e00ff */
[----:B------:R-:W-:-:S08]  /*10a30*/  UIMAD UR42, UR7, UR42, UR6 ;  /* 0x0000002a072a72a4 */ /* 0x000fd0000f8e0206 */
[----:B------:R-:W-:Y:S05]  /*10a40*/  @!P0 BRA `(.L_x_4840) ;  /* 0x0000004400688947 */ /* 0x000fea0003800000 */
[----:B------:R-:W0:Y:S01]  /*10a50*/  S2UR UR40, SR_CTAID.X ;  /* 0x00000000002879c3 */ /* 0x000e220000002500 */
[----:B------:R-:W-:Y:S01]  /*10a60*/  ULDC.64 UR4, c[0x0][0x418] ;  /* 0x0001060000047ab9 */ /* 0x000fe20000000a00 */
[----:B------:R-:W-:Y:S01]  /*10a70*/  ULDC UR6, c[0x0][0x448] ;  /* 0x0001120000067ab9 */ /* 0x000fe20000000800 */
[----:B------:R-:W-:Y:S02]  /*10a80*/  UISETP.NE.U32.AND UP0, UPT, UR4, URZ, UPT ;  /* 0x0000003f0400728c */ /* 0x000fe4000bf05070 */
[----:B------:R-:W-:Y:S02]  /*10a90*/  UISETP.NE.AND UP1, UPT, UR6, 0x1, UPT ;  /* 0x000000010600788c */ /* 0x000fe4000bf25270 */
[----:B------:R-:W-:Y:S01]  /*10aa0*/  UISETP.NE.AND.EX UP0, UPT, UR5, URZ, UPT, UP0 ;  /* 0x0000003f0500728c */ /* 0x000fe2000bf05300 */
[----:B------:R-:W-:Y:S02]  /*10ab0*/  ULDC UR6, c[0x0][0x424] ;  /* 0x0001090000067ab9 */ /* 0x000fe40000000800 */
[----:B------:R-:W-:Y:S01]  /*10ac0*/  ULDC.64 UR4, c[0x0][0x9e0] ;  /* 0x0002780000047ab9 */ /* 0x000fe20000000a00 */
[----:B------:R-:W-:-:S02]  /*10ad0*/  USEL UR9, UR6, 0x1, UP0 ;  /* 0x0000000106097887 */ /* 0x000fc40008000000 */
[----:B------:R-:W-:Y:S01]  /*10ae0*/  UISETP.GE.AND UP0, UPT, UR5, 0x1, UPT ;  /* 0x000000010500788c */ /* 0x000fe2000bf06270 */
[----:B------:R-:W-:Y:S02]  /*10af0*/  ULDC UR10, c[0x0][0x288] ;  /* 0x0000a200000a7ab9 */ /* 0x000fe40000000800 */
[----:B------:R-:W-:Y:S01]  /*10b00*/  @UP1 ULDC UR7, c[0x0][0x44c] ;  /* 0x0001130000071ab9 */ /* 0x000fe20000000800 */
[----:B------:R-:W-:Y:S01]  /*10b10*/  ULDC UR12, c[0x0][0x2f0] ;  /* 0x0000bc00000c7ab9 */ /* 0x000fe20000000800 */
[----:B------:R-:W-:Y:S01]  /*10b20*/  UIADD3 UR11, -UR10, 0x1, URZ ;  /* 0x000000010a0b7890 */ /* 0x000fe2000fffe13f */
[----:B------:R-:W-:Y:S01]  /*10b30*/  PLOP3.LUT P1, PT, PT, PT, UP0, 0x80, 0x0 ;  /* 0x000000000000781c */ /* 0x000fe20003f2f008 */
[----:B------:R-:W-:Y:S01]  /*10b40*/  UIMAD UR13, UR9, UR12, 0x3f ;  /* 0x0000003f090d74a4 */ /* 0x000fe2000f8e020c */
[----:B------:R-:W-:Y:S01]  /*10b50*/  @UP1 ULDC UR14, c[0x0][0x450] ;  /* 0x00011400000e1ab9 */ /* 0x000fe20000000800 */
[----:B------:R-:W-:Y:S02]  /*10b60*/  UIMAD UR11, UR9, UR12, UR11 ;  /* 0x0000000c090b72a4 */ /* 0x000fe4000f8e020b */
[----:B0-----:R-:W-:-:S04]  /*10b70*/  USHF.L.U32 UR40, UR40, 0x6, URZ ;  /* 0x0000000628287899 */ /* 0x001fc8000800063f */
[----:B------:R-:W-:-:S04]  /*10b80*/  UIADD3 UR8, UR40, 0x3f, URZ ;  /* 0x0000003f28087890 */ /* 0x000fc8000fffe03f */
[----:B------:R-:W-:-:S04]  /*10b90*/  UIMAD.WIDE.U32 UR6, UR8, UR7, URZ ;  /* 0x00000007080672a5 */ /* 0x000fc8000f8e003f */
[----:B------:R-:W-:Y:S02]  /*10ba0*/  @UP1 USHF.R.U32.HI UR8, URZ, UR14, UR7 ;  /* 0x0000000e3f081299 */ /* 0x000fe40008011607 */
[----:B------:R-:W-:Y:S02]  /*10bb0*/  USHF.R.S32.HI UR7, URZ, 0x1f, UR13 ;  /* 0x0000001f3f077899 */ /* 0x000fe4000801140d */
[----:B------:R-:W-:Y:S02]  /*10bc0*/  UIADD3 UR6, UR11, UR8, URZ ;  /* 0x000000080b067290 */ /* 0x000fe4000fffe03f */
[----:B------:R-:W-:Y:S02]  /*10bd0*/  ULEA.HI UR7, UR7, UR13, URZ, 0x6 ;  /* 0x0000000d07077291 */ /* 0x000fe4000f8f303f */
[----:B------:R-:W-:Y:S02]  /*10be0*/  UIADD3 UR4, UR6, UR4, URZ ;  /* 0x0000000406047290 */ /* 0x000fe4000fffe03f */
[----:B------:R-:W-:Y:S01]  /*10bf0*/  USHF.R.S32.HI UR39, URZ, 0x6, UR7 ;  /* 0x000000063f277899 */ /* 0x000fe20008011407 */
        /* <DEDUP_REMOVED lines=11> */
.L_x_4842:
[----:B------:R-:W-:-:S11]  /*10cb0*/  UISETP.NE.AND UP0, UPT, UR5, 0x1, UPT ;  /* 0x000000010500788c */ /* 0x000fd6000bf05270 */
[----:B------:R-:W-:Y:S02]  /*10cc0*/  @UP0 ULDC.64 UR14, c[0x0][0x9e8] ;  /* 0x00027a00000e0ab9 */ /* 0x000fe40000000a00 */
[----:B------:R-:W-:-:S04]  /*10cd0*/  UIMAD.WIDE.U32 UR6, UR8, UR14, URZ ;  /* 0x0000000e080672a5 */ /* 0x000fc8000f8e003f */
[----:B------:R-:W-:-:S12]  /*10ce0*/  @UP0 USHF.R.U32.HI UR8, URZ, UR15, UR7 ;  /* 0x0000000f3f080299 */ /* 0x000fd80008011607 */
.L_x_4843:
[----:B------:R-:W-:-:S04]  /*10cf0*/  UIMAD UR8, UR8, UR5, UR5 ;  /* 0x00000005080872a4 */ /* 0x000fc8000f8e0205 */
[----:B------:R-:W-:-:S04]  /*10d00*/  UISETP.LT.AND UP0, UPT, UR4, UR8, UPT ;  /* 0x000000080400728c */ /* 0x000fc8000bf01270 */
[----:B------:R-:W-:-:S12]  /*10d10*/  USEL UR4, UR4, UR8, UP0 ;  /* 0x0000000804047287 */ /* 0x000fd80008000000 */
.L_x_4841:
        /* <DEDUP_REMOVED lines=11> */
[----:B------:R-:W-:Y:S01]  /*10dd0*/  UIADD3 UR4, UR9, UR4, URZ ;  /* 0x0000000409047290 */ /* 0x000fe2000fffe03f */
[----:B------:R-:W-:Y:S01]  /*10de0*/  ULDC UR8, c[0x0][0x9dc] ;  /* 0x0002770000087ab9 */ /* 0x000fe20000000800 */
[----:B------:R-:W-:Y:S02]  /*10df0*/  USEL UR12, UR39, UR44, UP0 ;  /* 0x0000002c270c7287 */ /* 0x000fe40008000000 */
        /* <DEDUP_REMOVED lines=12> */
.L_x_4845:
[----:B------:R-:W-:-:S11]  /*10ec0*/  UISETP.NE.AND UP0, UPT, UR5, 0x1, UPT ;  /* 0x000000010500788c */ /* 0x000fd6000bf05270 */
[----:B------:R-:W-:Y:S02]  /*10ed0*/  @UP0 ULDC.64 UR10, c[0x0][0x9e8] ;  /* 0x00027a00000a0ab9 */ /* 0x000fe40000000a00 */
[----:B------:R-:W-:-:S04]  /*10ee0*/  UIMAD.WIDE.U32 UR6, UR4, UR10, URZ ;  /* 0x0000000a040672a5 */ /* 0x000fc8000f8e003f */
[----:B------:R-:W-:-:S12]  /*10ef0*/  @UP0 USHF.R.U32.HI UR4, URZ, UR11, UR7 ;  /* 0x0000000b3f040299 */ /* 0x000fd80008011607 */
.L_x_4846:
[----:B------:R-:W-:-:S04]  /*10f00*/  UIMAD UR4, UR4, UR5, URZ ;  /* 0x00000005040472a4 */ /* 0x000fc8000f8e023f */
[----:B------:R-:W-:-:S04]  /*10f10*/  UISETP.LT.AND UP0, UPT, UR8, UR4, UPT ;  /* 0x000000040800728c */ /* 0x000fc8000bf01270 */
[----:B------:R-:W-:-:S12]  /*10f20*/  USEL UR8, UR8, UR4, !UP0 ;  /* 0x0000000408087287 */ /* 0x000fd8000c000000 */
.L_x_4844:
[----:B------:R-:W-:Y:S02]  /*10f30*/  USHF.R.S32.HI UR4, URZ, 0x1f, UR8 ;  /* 0x0000001f3f047899 */ /* 0x000fe40008011408 */
[----:B------:R-:W-:Y:S02]  /*10f40*/  USHF.R.U32.HI UR10, URZ, 0x10, UR42 ;  /* 0x000000103f0a7899 */ /* 0x000fe4000801162a */
[----:B------:R-:W-:Y:S02]  /*10f50*/  ULEA.HI UR4, UR4, UR8, URZ, 0x6 ;  /* 0x0000000804047291 */ /* 0x000fe4000f8f303f */
[----:B------:R-:W-:Y:S02]  /*10f60*/  ULOP3.LUT UR42, UR42, 0xffff, URZ, 0xc0, !UPT ;  /* 0x0000ffff2a2a7892 */ /* 0x000fe4000f8ec03f */
[----:B------:R-:W-:Y:S01]  /*10f70*/  USHF.R.S32.HI UR4, URZ, 0x6, UR4 ;  /* 0x000000063f047899 */ /* 0x000fe20008011404 */
[----:B------:R-:W-:-:S03]  /*10f80*/  UMOV UR46, URZ ;  /* 0x0000003f002e7c82 */ /* 0x000fc60008000000 */
[----:B------:R-:W-:-:S04]  /*10f90*/  UISETP.LT.AND UP0, UPT, URZ, UR4, UPT ;  /* 0x000000043f00728c */ /* 0x000fc8000bf01270 */
[----:B------:R-:W-:Y:S02]  /*10fa0*/  USEL UR43, URZ, UR4, !UP0 ;  /* 0x000000043f2b7287 */ /* 0x000fe4000c000000 */
[----:B------:R-:W-:Y:S02]  /*10fb0*/  UISETP.NE.AND UP0, UPT, UR10, URZ, UPT ;  /* 0x0000003f0a00728c */ /* 0x000fe4000bf05270 */
[----:B------:R-:W-:-:S06]  /*10fc0*/  UISETP.GT.AND UP1, UPT, UR12, UR43, UPT ;  /* 0x0000002b0c00728c */ /* 0x000fcc000bf24270 */
[----:B------:R-:W-:-:S03]  /*10fd0*/  PLOP3.LUT P0, PT, PT, PT, UP1, 0x80, 0x0 ;  /* 0x000000000000781c */ /* 0x000fc60003f0f018 */
[----:B------:R-:W-:-:S10]  /*10fe0*/  @!UP0 ULDC UR10, c[0x0][0x9f0] ;  /* 0x00027c00000a8ab9 */ /* 0x000fd40000000800 */
[----:B------:R-:W-:Y:S05]  /*10ff0*/  @!P0 BRA `(.L_x_4847) ;  /* 0x0000000000808947 */ /* 0x000fea0003800000 */
[----:B------:R-:W-:Y:S01]  /*11000*/  IMAD.U32 R3, RZ, RZ, UR10 ;  /* 0x0000000aff037e24 */ /* 0x000fe2000f8e00ff */
[----:B------:R-:W-:-:S04]  /*11010*/  UIADD3 UR4, UR10, -0x1, UR12 ;  /* 0xffffffff0a047890 */ /* 0x000fc8000fffe00c */
[-C--:B------:R-:W-:Y:S01]  /*11020*/  IABS R0, R3.reuse ;  /* 0x0000000300007213 */ /* 0x080fe20000000000 */
[----:B------:R-:W-:Y:S01]  /*11030*/  UIADD3 UR6, -UR43, UR4, URZ ;  /* 0x000000042b067290 */ /* 0x000fe2000fffe13f */
[----:B------:R-:W-:Y:S02]  /*11040*/  IABS R3, R3 ;  /* 0x0000000300037213 */ /* 0x000fe40000000000 */
[----:B------:R-:W-:Y:S01]  /*11050*/  R2UR UR11, R0 ;  /* 0x00000000000b72ca */ /* 0x000fe200000e0000 */
[----:B------:R-:W-:Y:S01]  /*11060*/  UMOV UR4, URZ ;  /* 0x0000003f00047c82 */ /* 0x000fe20008000000 */
[----:B------:R-:W-:-:S04]  /*11070*/  IADD3 R3, RZ, -R3, RZ ;  /* 0x80000003ff037210 */ /* 0x000fc80007ffe0ff */
[----:B------:R-:W-:-:S07]  /*11080*/  R2UR UR9, R3 ;  /* 0x00000000030972ca */ /* 0x000fce00000e0000 */
[----:B------:R-:W0:Y:S08]  /*11090*/  I2F.RP R0, UR11 ;  /* 0x0000000b00007d06 */ /* 0x000e300008209400 */
[----:B0-----:R-:W0:Y:S02]  /*110a0*/  MUFU.RCP R0, R0 ;  /* 0x0000000000007308 */ /* 0x001e240000001000 */
[----:B0-----:R-:W-:Y:S01]  /*110b0*/  VIADD R2, R0, 0xffffffe ;  /* 0x0ffffffe00027836 */ /* 0x001fe20000000000 */
[----:B------:R-:W-:Y:S01]  /*110c0*/  IABS R0, UR6 ;  /* 0x0000000600007c13 */ /* 0x000fe20008000000 */
[----:B------:R-:W-:-:S03]  /*110d0*/  ULOP3.LUT UR6, UR6, UR10, URZ, 0x3c, !UPT ;  /* 0x0000000a06067292 */ /* 0x000fc6000f8e3c3f */
[----:B------:R-:W-:Y:S01]  /*110e0*/  R2UR UR8, R0 ;  /* 0x00000000000872ca */ /* 0x000fe200000e0000 */
[----:B------:R-:W0:Y:S02]  /*110f0*/  F2I.FTZ.U32.TRUNC.NTZ R2, R2 ;  /* 0x0000000200027305 */ /* 0x000e24000021f000 */
        /* <DEDUP_REMOVED lines=16> */
.L_x_4847:
[----:B------:R-:W-:Y:S01]  /*11200*/  UIMAD UR41, UR42, UR46, UR43 ;  /* 0x0000002e2a2972a4 */ /* 0x000fe2000f8e022b */
[----:B------:R-:W-:Y:S02]  /*11210*/  IMAD.U32 R0, RZ, RZ, UR12 ;  /* 0x0000000cff007e24 */ /* 0x000fe4000f8e00ff */
[----:B------:R-:W-:Y:S02]  /*11220*/  IMAD.MOV.U32 R6, RZ, RZ, RZ ;  /* 0x000000ffff067224 */ /* 0x000fe400078e00ff */
[----:B------:R-:W-:Y:S02]  /*11230*/  IMAD.MOV.U32 R9, RZ, RZ, 0x1 ;  /* 0x00000001ff097424 */ /* 0x000fe400078e00ff */
[----:B------:R-:W-:-:S05]  /*11240*/  IMAD.U32 R3, RZ, RZ, UR41 ;  /* 0x00000029ff037e24 */ /* 0x000fca000f8e00ff */
[----:B------:R-:W-:Y:S02]  /*11250*/  VIADDMNMX R18, R3, UR46, R0, PT ;  /* 0x0000002e03127c46 */ /* 0x000fe4000b800100 */
[----:B------:R-:W-:Y:S02]  /*11260*/  MOV R0, 0x1 ;  /* 0x0000000100007802 */ /* 0x000fe40000000f00 */
        /* <DEDUP_REMOVED lines=26> */
.L_x_4848:
        /* <DEDUP_REMOVED lines=20> */
.L_x_4850:
        /* <DEDUP_REMOVED lines=15> */
.L_x_4849:
        /* <DEDUP_REMOVED lines=17> */
.L_x_4947:
        /* <DEDUP_REMOVED lines=8> */
.L_x_4950:
[----:B------:R-:W-:Y:S05]  /*117d0*/  @!P6 BRA `(.L_x_4852) ;  /* 0x0000000000d4e947 */ /* 0x000fea0003800000 */
[----:B------:R-:W-:Y:S01]  /*117e0*/  IMAD.MOV.U32 R16, RZ, RZ, R17 ;  /* 0x000000ffff107224 */ /* 0x000fe200078e0011 */
[----:B------:R-:W-:Y:S06]  /*117f0*/  @!P1 BRA `(.L_x_4854) ;  /* 0x0000000000509947 */ /* 0x000fec0003800000 */
[----:B------:R-:W-:Y:S01]  /*11800*/  IMAD.MOV.U32 R8, RZ, RZ, R0 ;  /* 0x000000ffff087224 */ /* 0x000fe200078e0000 */
[----:B------:R-:W-:Y:S01]  /*11810*/  ULDC.64 UR4, c[0x0][0x428] ;  /* 0x00010a0000047ab9 */ /* 0x000fe20000000a00 */
[----:B------:R-:W0:Y:S01]  /*11820*/  LDC R0, c[0x0][0x43c] ;  /* 0x00010f00ff007b82 */ /* 0x000e220000000800 */
[----:B------:R-:W-:Y:S02]  /*11830*/  IMAD R6, R18, UR4, RZ ;  /* 0x0000000412067c24 */ /* 0x000fe4000f8e02ff */
[----:B------:R-:W-:Y:S02]  /*11840*/  MOV R7, R8 ;  /* 0x0000000800077202 */ /* 0x000fe40000000f00 */
[----:B------:R-:W-:Y:S01]  /*11850*/  IMAD R9, R17, UR5, R6 ;  /* 0x0000000511097c24 */ /* 0x000fe2000f8e0206 */
[----:B0-----:R-:W-:-:S13]  /*11860*/  ISETP.NE.AND P0, PT, R0, 0x1, PT ;  /* 0x000000010000780c */ /* 0x001fda0003f05270 */
        /* <DEDUP_REMOVED lines=13> */
.L_x_4854:
[----:B------:R-:W-:Y:S01]  /*11940*/  MOV R0, 0x1 ;  /* 0x0000000100007802 */ /* 0x000fe20000000f00 */
[----:B0-----:R-:W0:Y:S03]  /*11950*/  S2R R8, SR_TID.X ;  /* 0x0000000000087919 */ /* 0x001e260000002100 */
[----:B------:R-:W-:-:S04]  /*11960*/  SHF.L.U32 R0, R0, 0x1f, RZ ;  /* 0x0000001f00007819 */ /* 0x000fc800000006ff */
[----:B------:R-:W1:Y:S01]  /*11970*/  SYNCS.PHASECHK.TRANS64.TRYWAIT P0, [UR38+0x28c40], R0 ;  /* 0x028c4000ff0075a7 */ /* 0x000e620008000166 */
[----:B0-----:R-:W-:-:S04]  /*11980*/  LOP3.LUT R2, R8, 0x7f, RZ, 0xc0, !PT ;  /* 0x0000007f08027812 */ /* 0x001fc800078ec0ff */
[----:B------:R-:W-:Y:S01]  /*11990*/  ISETP.NE.AND P1, PT, R2, RZ, PT ;  /* 0x000000ff0200720c */ /* 0x000fe20003f25270 */
[----:B-1----:R-:W-:-:S12]  /*119a0*/  @!P0 BRA `(.L_x_4855) ;  /* 0x0000003c00908947 */ /* 0x002fd80003800000 */
.L_x_4951:
[----:B------:R-:W-:Y:S05]  /*119b0*/  @P1 BRA `(.L_x_4856) ;  /* 0x0000000000181947 */ /* 0x000fea0003800000 */
[----:B------:R-:W1:Y:S01]  /*119c0*/  S2R R2, SR_TID.X ;  /* 0x0000000000027919 */ /* 0x000e620000002100 */
[----:B0-----:R-:W-:-:S04]  /*119d0*/  IMAD.MOV.U32 R0, RZ, RZ, 0x2000 ;  /* 0x00002000ff007424 */ /* 0x001fc800078e00ff */
[----:B------:R2:W-:Y:S01]  /*119e0*/  SYNCS.ARRIVE.TRANS64 RZ, [UR38+0x28c30], R0 ;  /* 0x028c3000ffff79a7 */ /* 0x0005e20008000026 */
[----:B-1----:R-:W-:-:S13]  /*119f0*/  LOP3.LUT P0, RZ, R2, 0x1f, RZ, 0xc0, !PT ;  /* 0x0000001f02ff7812 */ /* 0x002fda000780c0ff */
[----:B--2---:R-:W-:Y:S05]  /*11a00*/  @!P0 BRA `(.L_x_4856) ;  /* 0x0000000000048947 */ /* 0x004fea0003800000 */
[----:B------:R-:W-:Y:S01]  /*11a10*/  BPT.TRAP 0x1 ;  /* 0x000000040000795c */ /* 0x000fe20000300000 */
.L_x_4856:
        /* <DEDUP_REMOVED lines=17> */
.L_x_4852:
        /* <DEDUP_REMOVED lines=22> */
.L_x_4857:
[----:B------:R-:W0:Y:S01]  /*11c90*/  LDC R6, c[0x0][0x448] ;  /* 0x00011200ff067b82 */ /* 0x000e220000000800 */
[----:B------:R-:W1:Y:S01]  /*11ca0*/  S2R R11, SR_TID.X ;  /* 0x00000000000b7919 */ /* 0x000e620000002100 */
[----:B------:R-:W-:Y:S01]  /*11cb0*/  USHF.R.S32.HI UR4, URZ, 0x1f, UR36 ;  /* 0x0000001f3f047899 */ /* 0x000fe20008011424 */
[----:B------:R-:W-:Y:S01]  /*11cc0*/  ULDC.64 UR8, c[0x0][0x2d8] ;  /* 0x0000b60000087ab9 */ /* 0x000fe20000000a00 */
[----:B------:R-:W2:Y:S02]  /*11cd0*/  S2R R12, SR_CTAID.Z ;  /* 0x00000000000c7919 */ /* 0x000ea40000002700 */
[----:B------:R-:W-:Y:S02]  /*11ce0*/  UIMAD UR6, UR4, UR8, URZ ;  /* 0x00000008040672a4 */ /* 0x000fe4000f8e023f */
[----:B------:R-:W-:Y:S02]  /*11cf0*/  UIMAD.WIDE.U32 UR4, UR36, UR8, URZ ;  /* 0x00000008240472a5 */ /* 0x000fe4000f8e003f */
[----:B------:R-:W-:-:S04]  /*11d00*/  UIMAD UR6, UR36, UR9, UR6 ;  /* 0x00000009240672a4 */ /* 0x000fc8000f8e0206 */
[----:B------:R-:W-:Y:S01]  /*11d10*/  UIADD3 UR5, UR5, UR6, URZ ;  /* 0x0000000605057290 */ /* 0x000fe2000fffe03f */
[----:B0-----:R-:W-:Y:S02]  /*11d20*/  ISETP.NE.AND P0, PT, R6, 0x1, PT ;  /* 0x000000010600780c */ /* 0x001fe40003f05270 */
[C---:B-1----:R-:W-:Y:S01]  /*11d30*/  LOP3.LUT R10, R11.reuse, 0x7f, RZ, 0xc0, !PT ;  /* 0x0000007f0b0a7812 */ /* 0x042fe200078ec0ff */
[----:B------:R-:W-:-:S10]  /*11d40*/  IMAD.SHL.U32 R3, R11, 0x10, RZ ;  /* 0x000000100b037824 */ /* 0x000fd400078e00ff */
[----:B------:R-:W0:Y:S01]  /*11d50*/  @P0 LDC R8, c[0x0][0x44c] ;  /* 0x00011300ff080b82 */ /* 0x000e220000000800 */
[----:B------:R-:W-:-:S04]  /*11d60*/  SHF.R.U32.HI R4, RZ, 0x3, R10 ;  /* 0x00000003ff047819 */ /* 0x000fc8000001160a */
[----:B------:R-:W-:-:S03]  /*11d70*/  LOP3.LUT R3, R4, 0x70, R3, 0xf8, !PT ;  /* 0x0000007004037812 */ /* 0x000fc600078ef803 */
[----:B------:R-:W1:Y:S01]  /*11d80*/  @P0 LDC R0, c[0x0][0x450] ;  /* 0x00011400ff000b82 */ /* 0x000e620000000800 */
[----:B------:R-:W-:-:S05]  /*11d90*/  IADD3 R5, R3, UR40, RZ ;  /* 0x0000002803057c10 */ /* 0x000fca000fffe0ff */
[----:B------:R-:W-:Y:S02]  /*11da0*/  IMAD.MOV.U32 R7, RZ, RZ, R5 ;  /* 0x000000ffff077224 */ /* 0x000fe400078e0005 */
[----:B------:R-:W3:Y:S01]  /*11db0*/  LDC.64 R2, c[0x0][0x2e0] ;  /* 0x0000b800ff027b82 */ /* 0x000ee20000000a00 */
[----:B0-----:R-:W-:-:S05]  /*11dc0*/  @P0 IMAD.HI.U32 R9, R5, R8, RZ ;  /* 0x0000000805090227 */ /* 0x001fca00078e00ff */
[----:B-1----:R-:W-:Y:S02]  /*11dd0*/  @P0 SHF.R.U32.HI R7, RZ, R0, R9 ;  /* 0x00000000ff070219 */ /* 0x002fe40000011609 */
[----:B--2---:R-:W-:-:S03]  /*11de0*/  SHF.R.S32.HI R9, RZ, 0x1f, R12 ;  /* 0x0000001fff097819 */ /* 0x004fc6000001140c */
[----:B------:R-:W-:Y:S02]  /*11df0*/  IMAD.MOV R8, RZ, RZ, -R7 ;  /* 0x000000ffff087224 */ /* 0x000fe400078e0a07 */
[----:B---3--:R-:W-:Y:S02]  /*11e00*/  IMAD R0, R9, R2, RZ ;  /* 0x0000000209007224 */ /* 0x008fe400078e02ff */
[----:B------:R-:W-:Y:S02]  /*11e10*/  IMAD R5, R6, R8, R5 ;  /* 0x0000000806057224 */ /* 0x000fe400078e0205 */
[C---:B------:R-:W-:Y:S01]  /*11e20*/  IMAD R9, R12.reuse, R3, R0 ;  /* 0x000000030c097224 */ /* 0x040fe200078e0200 */
[----:B------:R-:W-:Y:S01]  /*11e30*/  SHF.R.S32.HI R0, RZ, 0x1f, R7 ;  /* 0x0000001fff007819 */ /* 0x000fe20000011407 */
[----:B------:R-:W-:Y:S01]  /*11e40*/  IMAD.WIDE.U32 R2, R12, R2, UR4 ;  /* 0x000000040c027e25 */ /* 0x000fe2000f8e0002 */
[----:B------:R-:W-:-:S03]  /*11e50*/  ULDC.64 UR4, c[0x0][0x2d0] ;  /* 0x0000b40000047ab9 */ /* 0x000fc60000000a00 */
[----:B------:R-:W-:Y:S02]  /*11e60*/  IMAD.IADD R3, R3, 0x1, R9 ;  /* 0x0000000103037824 */ /* 0x000fe400078e0209 */
[----:B------:R-:W-:Y:S02]  /*11e70*/  IMAD R0, R0, UR4, RZ ;  /* 0x0000000400007c24 */ /* 0x000fe4000f8e02ff */
[----:B------:R-:W-:-:S04]  /*11e80*/  IMAD.WIDE.U32 R2, R7, UR4, R2 ;  /* 0x0000000407027c25 */ /* 0x000fc8000f8e0002 */
[----:B------:R-:W-:Y:S01]  /*11e90*/  IMAD R9, R7, UR5, R0 ;  /* 0x0000000507097c24 */ /* 0x000fe2000f8e0200 */
[----:B------:R-:W-:Y:S01]  /*11ea0*/  SHF.R.S32.HI R0, RZ, 0x1f, R5 ;  /* 0x0000001fff007819 */ /* 0x000fe20000011405 */
[----:B------:R-:W-:-:S03]  /*11eb0*/  ULDC.64 UR4, c[0x0][0x2c8] ;  /* 0x0000b20000047ab9 */ /* 0x000fc60000000a00 */
[----:B------:R-:W-:Y:S01]  /*11ec0*/  IADD3 R3, R3, R9, RZ ;  /* 0x0000000903037210 */ /* 0x000fe20007ffe0ff */
[----:B------:R-:W-:-:S04]  /*11ed0*/  IMAD R0, R0, UR4, RZ ;  /* 0x0000000400007c24 */ /* 0x000fc8000f8e02ff */
[C---:B------:R-:W-:Y:S02]  /*11ee0*/  IMAD R7, R5.reuse, UR5, R0 ;  /* 0x0000000505077c24 */ /* 0x040fe4000f8e0200 */
[----:B------:R-:W-:Y:S01]  /*11ef0*/  IMAD.WIDE.U32 R2, R5, UR4, R2 ;  /* 0x0000000405027c25 */ /* 0x000fe2000f8e0002 */
[----:B------:R-:W-:-:S03]  /*11f00*/  ULDC.64 UR4, c[0x0][0x280] ;  /* 0x0000a00000047ab9 */ /* 0x000fc60000000a00 */
[----:B------:R-:W-:Y:S01]  /*11f10*/  IMAD.IADD R7, R3, 0x1, R7 ;  /* 0x0000000103077824 */ /* 0x000fe200078e0207 */
[----:B------:R-:W-:Y:S01]  /*11f20*/  LEA R0, P0, R2, UR4, 0x1 ;  /* 0x0000000402007c11 */ /* 0x000fe2000f8008ff */
[----:B------:R-:W-:Y:S01]  /*11f30*/  ULDC UR4, c[0x0][0x2b8] ;  /* 0x0000ae0000047ab9 */ /* 0x000fe20000000800 */
[----:B------:R-:W-:Y:S02]  /*11f40*/  IMAD.SHL.U32 R5, R10, 0x8, RZ ;  /* 0x000000080a057824 */ /* 0x000fe400078e00ff */
        /* <DEDUP_REMOVED lines=11> */
[----:B------:R-:W-:Y:S01]  /*12000*/  IADD3 R4, R4, UR40, RZ ;  /* 0x0000002804047c10 */ /* 0x000fe2000fffe0ff */
[----:B------:R-:W-:Y:S01]  /*12010*/  IMAD R6, R6, UR4, RZ ;  /* 0x0000000406067c24 */ /* 0x000fe2000f8e02ff */
[----:B------:R-:W1:Y:S03]  /*12020*/  SHFL.IDX PT, R2, R7, RZ, 0x181f ;  /* 0x00181fff07027589 */ /* 0x000e6600000e0000 */
[C---:B------:R-:W-:Y:S01]  /*12030*/  VIADD R11, R4.reuse, 0x10 ;  /* 0x00000010040b7836 */ /* 0x040fe20000000000 */
[----:B------:R-:W-:-:S13]  /*12040*/  ISETP.GE.AND P1, PT, R4, R6, PT ;  /* 0x000000060400720c */ /* 0x000fda0003f26270 */
[----:B------:R-:W-:Y:S02]  /*12050*/  @!P1 LEA R9, R5, UR38, 0x1 ;  /* 0x0000002605099c11 */ /* 0x000fe4000f8e08ff */
[----:B0-----:R-:W-:-:S05]  /*12060*/  @!P1 LEA R14, P2, R8, R14, 0x1 ;  /* 0x0000000e080e9211 */ /* 0x001fca00078408ff */
[----:B-1----:R-:W-:Y:S02]  /*12070*/  @!P1 IMAD.X R3, RZ, RZ, R2, P2 ;  /* 0x000000ffff039224 */ /* 0x002fe400010e0602 */
[----:B------:R-:W-:Y:S02]  /*12080*/  @!P1 IMAD.MOV.U32 R2, RZ, RZ, R14 ;  /* 0x000000ffff029224 */ /* 0x000fe400078e000e */
[----:B------:R-:W0:Y:S04]  /*12090*/  SHFL.IDX PT, R14, R0, 0x1, 0x181f ;  /* 0x00381f00000e7f89 */ /* 0x000e2800000e0000 */
[----:B------:R1:W-:Y:S01]  /*120a0*/  @!P1 LDGSTS.E.BYPASS.LTC128B.128 [R9+0x20400], desc[UR48][R2.64], !P0 ;  /* 0x2040000002099fae */ /* 0x0003e2000c101d70 */
[----:B------:R-:W-:-:S03]  /*120b0*/  ISETP.GE.AND P1, PT, R11, R6, PT ;  /* 0x000000060b00720c */ /* 0x000fc60003f26270 */
[----:B-1----:R-:W1:Y:S01]  /*120c0*/  SHFL.IDX PT, R2, R7, 0x1, 0x181f ;  /* 0x00381f0007027f89 */ /* 0x002e6200000e0000 */
[----:B------:R-:W-:-:S09]  /*120d0*/  VIADD R9, R4, 0x20 ;  /* 0x0000002004097836 */ /* 0x000fd20000000000 */
[----:B------:R-:W-:Y:S02]  /*120e0*/  @!P1 LEA R21, R5, UR38, 0x1 ;  /* 0x0000002605159c11 */ /* 0x000fe4000f8e08ff */
[----:B0-----:R-:W-:-:S04]  /*120f0*/  @!P1 LEA R14, P2, R8, R14, 0x1 ;  /* 0x0000000e080e9211 */ /* 0x001fc800078408ff */
[----:B-1----:R-:W-:Y:S01]  /*12100*/  @!P1 IADD3.X R3, RZ, R2, RZ, P2, !PT ;  /* 0x00000002ff039210 */ /* 0x002fe200017fe4ff */
[----:B------:R-:W-:Y:S02]  /*12110*/  @!P1 IMAD.MOV.U32 R2, RZ, RZ, R14 ;  /* 0x000000ffff029224 */ /* 0x000fe400078e000e */
[----:B------:R-:W0:Y:S04]  /*12120*/  SHFL.IDX PT, R14, R0, 0x2, 0x181f ;  /* 0x00581f00000e7f89 */ /* 0x000e2800000e0000 */
[----:B------:R1:W-:Y:S01]  /*12130*/  @!P1 LDGSTS.E.BYPASS.LTC128B.128 [R21+0x20c00], desc[UR48][R2.64], !P0 ;  /* 0x20c0000002159fae */ /* 0x0003e2000c101d70 */
[----:B------:R-:W-:-:S03]  /*12140*/  ISETP.GE.AND P1, PT, R9, R6, PT ;  /* 0x000000060900720c */ /* 0x000fc60003f26270 */
[----:B-1----:R-:W1:Y:S10]  /*12150*/  SHFL.IDX PT, R2, R7, 0x2, 0x181f ;  /* 0x00581f0007027f89 */ /* 0x002e7400000e0000 */
[----:B------:R-:W-:Y:S01]  /*12160*/  @!P1 LEA R9, R5, UR38, 0x1 ;  /* 0x0000002605099c11 */ /* 0x000fe2000f8e08ff */
[----:B------:R-:W2:Y:S01]  /*12170*/  SHFL.IDX PT, R7, R7, 0x3, 0x181f ;  /* 0x00781f0007077f89 */ /* 0x000ea200000e0000 */
[----:B0-----:R-:W-:-:S05]  /*12180*/  @!P1 LEA R14, P2, R8, R14, 0x1 ;  /* 0x0000000e080e9211 */ /* 0x001fca00078408ff */
[----:B-1----:R-:W-:Y:S01]  /*12190*/  @!P1 IMAD.X R3, RZ, RZ, R2, P2 ;  /* 0x000000ffff039224 */ /* 0x002fe200010e0602 */
[----:B------:R-:W-:Y:S02]  /*121a0*/  @!P1 MOV R2, R14 ;  /* 0x0000000e00029202 */ /* 0x000fe40000000f00 */
[----:B------:R0:W1:Y:S04]  /*121b0*/  SHFL.IDX PT, R14, R0, 0x3, 0x181f ;  /* 0x00781f00000e7f89 */ /* 0x00006800000e0000 */
[----:B--2---:R0:W-:Y:S02]  /*121c0*/  @!P1 LDGSTS.E.BYPASS.LTC128B.128 [R9+0x21400], desc[UR48][R2.64], !P0 ;  /* 0x2140000002099fae */ /* 0x0041e4000c101d70 */
.L_x_4960:
[----:B0-----:R-:W-:Y:S02]  /*121d0*/  VIADD R3, R4, 0x30 ;  /* 0x0000003004037836 */ /* 0x001fe40000000000 */
[----:B------:R-:W-:-:S03]  /*121e0*/  IMAD.MOV.U32 R4, RZ, RZ, 0x1 ;  /* 0x00000001ff047424 */ /* 0x000fc600078e00ff */
[----:B------:R-:W-:Y:S02]  /*121f0*/  ISETP.GE.AND P1, PT, R3, R6, PT ;  /* 0x000000060300720c */ /* 0x000fe40003f26270 */
[----:B------:R-:W-:-:S11]  /*12200*/  SHF.L.U32 R4, R4, 0x1f, RZ ;  /* 0x0000001f04047819 */ /* 0x000fd600000006ff */
[----:B-1----:R-:W-:Y:S02]  /*12210*/  @!P1 LEA R2, P2, R8, R14, 0x1 ;  /* 0x0000000e08029211 */ /* 0x002fe400078408ff */
        /* <DEDUP_REMOVED lines=13> */
.L_x_4961:
[----:B------:R-:W-:Y:S01]  /*122f0*/  ISETP.NE.AND P0, PT, R19, RZ, PT ;  /* 0x000000ff1300720c */ /* 0x000fe20003f05270 */
[----:B------:R-:W-:Y:S01]  /*12300*/  BSSY B0, `(.L_x_4860) ;  /* 0x000007f000007945 */ /* 0x000fe20003800000 */
[----:B------:R-:W-:-:S11]  /*12310*/  MOV R0, 0x1 ;  /* 0x0000000100007802 */ /* 0x000fd60000000f00 */
[----:B------:R-:W-:Y:S05]  /*12320*/  @!P0 BRA `(.L_x_4861) ;  /* 0x0000000400f08947 */ /* 0x000fea0003800000 */
[----:B------:R-:W1:Y:S01]  /*12330*/  SYNCS.PHASECHK.TRANS64.TRYWAIT P0, [UR38+0x28c60], R4 ;  /* 0x028c6004ff0075a7 */ /* 0x000e620008000166 */
[----:B------:R-:W2:Y:S02]  /*12340*/  S2R R2, SR_TID.X ;  /* 0x0000000000027919 */ /* 0x000ea40000002100 */
[----:B--2---:R-:W-:-:S04]  /*12350*/  LOP3.LUT R2, R2, 0x7f, RZ, 0xc0, !PT ;  /* 0x0000007f02027812 */ /* 0x004fc800078ec0ff */
[----:B------:R-:W-:Y:S01]  /*12360*/  ISETP.NE.AND P1, PT, R2, RZ, PT ;  /* 0x000000ff0200720c */ /* 0x000fe20003f25270 */
[----:B-1----:R-:W-:-:S12]  /*12370*/  @!P0 BRA `(.L_x_4862) ;  /* 0x00000038007c8947 */ /* 0x002fd80003800000 */
.L_x_4962:
        /* <DEDUP_REMOVED lines=8> */
.L_x_4864:
[----:B------:R-:W-:Y:S05]  /*12400*/  BSYNC B1 ;  /* 0x0000000000017941 */ /* 0x000fea0003800000 */
.L_x_4863:
        /* <DEDUP_REMOVED lines=11> */
.L_x_4865:
        /* <DEDUP_REMOVED lines=13> */
.L_x_4866:
        /* <DEDUP_REMOVED lines=13> */
.L_x_4867:
        /* <DEDUP_REMOVED lines=13> */
.L_x_4868:
        /* <DEDUP_REMOVED lines=13> */
.L_x_4869:
        /* <DEDUP_REMOVED lines=13> */
.L_x_4870:
        /* <DEDUP_REMOVED lines=13> */
.L_x_4871:
        /* <DEDUP_REMOVED lines=13> */
.L_x_4872:
        /* <DEDUP_REMOVED lines=8> */
.L_x_4861:
[----:B------:R-:W-:Y:S05]  /*12af0*/  BSYNC B0 ;  /* 0x0000000000007941 */ /* 0x000fea0003800000 */
.L_x_4860:
[----:B0-----:R-:W2:Y:S01]  /*12b00*/  LDL.LU R3, [R1+0x8] ;  /* 0x0000080001037983 */ /* 0x001ea20000300800 */
[----:B------:R-:W-:Y:S01]  /*12b10*/  MOV R9, RZ ;  /* 0x000000ff00097202 */ /* 0x000fe20000000f00 */
[----:B------:R-:W-:Y:S02]  /*12b20*/  IMAD.MOV.U32 R6, RZ, RZ, 0x1 ;  /* 0x00000001ff067424 */ /* 0x000fe400078e00ff */
[----:B--2---:R-:W-:-:S05]  /*12b30*/  VIADD R7, R3, 0xfffffffe ;  /* 0xfffffffe03077836 */ /* 0x004fca0000000000 */
[----:B------:R-:W-:-:S13]  /*12b40*/  ISETP.GE.AND P0, PT, R7, UR41, PT ;  /* 0x0000002907007c0c */ /* 0x000fda000bf06270 */
[----:B------:R-:W-:Y:S05]  /*12b50*/  @!P0 BRA `(.L_x_4840) ;  /* 0x0000002400248947 */ /* 0x000fea0003800000 */
[----:B------:R-:W-:Y:S01]  /*12b60*/  UIADD3 UR4, UR42, 0x1, URZ ;  /* 0x000000012a047890 */ /* 0x000fe2000fffe03f */
[----:B------:R-:W0:Y:S01]  /*12b70*/  S2R R4, SR_TID.X ;  /* 0x0000000000047919 */ /* 0x000e220000002100 */
[----:B------:R-:W-:Y:S01]  /*12b80*/  ULOP3.LUT UR5, URZ, UR44, URZ, 0x33, !UPT ;  /* 0x0000002c3f057292 */ /* 0x000fe2000f8e333f */
[----:B------:R-:W-:Y:S01]  /*12b90*/  IMAD.MOV.U32 R6, RZ, RZ, 0x1 ;  /* 0x00000001ff067424 */ /* 0x000fe200078e00ff */
[----:B------:R-:W-:-:S04]  /*12ba0*/  UIMAD UR4, UR4, UR46, URZ ;  /* 0x0000002e040472a4 */ /* 0x000fc8000f8e023f */
[----:B------:R-:W-:Y:S01]  /*12bb0*/  IMAD.U32 R3, RZ, RZ, UR5 ;  /* 0x00000005ff037e24 */ /* 0x000fe2000f8e00ff */
[----:B------:R-:W-:Y:S01]  /*12bc0*/  ULOP3.LUT UR5, URZ, UR41, URZ, 0x33, !UPT ;  /* 0x000000293f057292 */ /* 0x000fe2000f8e333f */
[----:B------:R-:W-:Y:S01]  /*12bd0*/  LOP3.LUT R0, RZ, UR4, RZ, 0x33, !PT ;  /* 0x00000004ff007c12 */ /* 0x000fe2000f8e33ff */
[----:B------:R-:W-:-:S03]  /*12be0*/  ULOP3.LUT UR4, URZ, UR39, URZ, 0x33, !UPT ;  /* 0x000000273f047292 */ /* 0x000fc6000f8e333f */
[----:B------:R-:W-:Y:S01]  /*12bf0*/  VIADDMNMX R0, R0, -UR43, R3, !PT ;  /* 0x8000002b00007c46 */ /* 0x000fe2000f800103 */
[----:B------:R-:W-:-:S03]  /*12c00*/  IMAD.MOV.U32 R3, RZ, RZ, 0x2 ;  /* 0x00000002ff037424 */ /* 0x000fc600078e00ff */
[----:B------:R-:W-:-:S04]  /*12c10*/  VIMNMX R0, R0, UR4, !PT ;  /* 0x0000000400007c48 */ /* 0x000fc8000ffe0100 */
[----:B------:R-:W-:-:S04]  /*12c20*/  VIADDMNMX R2, R0, R3, UR5, !PT ;  /* 0x0000000500027e46 */ /* 0x000fc8000f800103 */
[----:B------:R-:W-:-:S04]  /*12c30*/  IADD3 R3, R2, -0x2, RZ ;  /* 0xfffffffe02037810 */ /* 0x000fc80007ffe0ff */
[-C--:B------:R-:W-:Y:S02]  /*12c40*/  ISETP.NE.AND P0, PT, R3, R0.reuse, PT ;  /* 0x000000000300720c */ /* 0x080fe40003f05270 */
[----:B------:R-:W-:Y:S01]  /*12c50*/  LOP3.LUT R3, RZ, R0, RZ, 0x33, !PT ;  /* 0x00000000ff037212 */ /* 0x000fe200078e33ff */
[----:B------:R-:W-:Y:S01]  /*12c60*/  IMAD.MOV.U32 R0, RZ, RZ, 0x1 ;  /* 0x00000001ff007424 */ /* 0x000fe200078e00ff */
[----:B0-----:R-:W-:-:S03]  /*12c70*/  LOP3.LUT R10, R4, 0x1f, RZ, 0xc0, !PT ;  /* 0x0000001f040a7812 */ /* 0x001fc600078ec0ff */
[----:B------:R-:W-:-:S05]  /*12c80*/  IMAD.IADD R2, R2, 0x1, R3 ;  /* 0x0000000102027824 */ /* 0x000fca00078e0203 */
[----:B------:R-:W-:Y:S01]  /*12c90*/  LOP3.LUT R11, R2, 0x1, RZ, 0xc0, !PT ;  /* 0x00000001020b7812 */ /* 0x000fe200078ec0ff */
[----:B------:R-:W-:Y:S06]  /*12ca0*/  @!P0 BRA `(.L_x_4873) ;  /* 0x0000001400e08947 */ /* 0x000fec0003800000 */
[----:B------:R-:W-:Y:S01]  /*12cb0*/  BSSY B0, `(.L_x_4873) ;  /* 0x0000177000007945 */ /* 0x000fe20003800000 */
[----:B------:R-:W-:Y:S01]  /*12cc0*/  IADD3 R8, R2, -R11, RZ ;  /* 0x8000000b02087210 */ /* 0x000fe20007ffe0ff */
[----:B------:R-:W-:-:S07]  /*12cd0*/  IMAD.MOV.U32 R0, RZ, RZ, 0x1 ;  /* 0x00000001ff007424 */ /* 0x000fce00078e00ff */
.L_x_4914:
[----:B------:R-:W-:Y:S01]  /*12ce0*/  ISETP.NE.AND P0, PT, R19, RZ, PT ;  /* 0x000000ff1300720c */ /* 0x000fe20003f05270 */
[----:B------:R-:W-:Y:S01]  /*12cf0*/  VIADD R8, R8, 0xfffffffe ;  /* 0xfffffffe08087836 */ /* 0x000fe20000000000 */
[----:B------:R-:W-:Y:S04]  /*12d00*/  BSSY B1, `(.L_x_4874) ;  /* 0x00000b6000017945 */ /* 0x000fe80003800000 */
[----:B------:R-:W-:-:S07]  /*12d10*/  ISETP.NE.AND P1, PT, R8, RZ, PT ;  /* 0x000000ff0800720c */ /* 0x000fce0003f25270 */
[----:B0-----:R-:W-:Y:S06]  /*12d20*/  @!P0 BRA `(.L_x_4875) ;  /* 0x0000000800cc8947 */ /* 0x001fec0003800000 */
        /* <DEDUP_REMOVED lines=12> */
[----:B------:R-:W-:Y:S01]  /*12df0*/  SHF.R.S32.HI R3, RZ, 0x1f, R12 ;  /* 0x0000001fff037819 */ /* 0x000fe2000001140c */
        /* <DEDUP_REMOVED lines=10> */
.L_x_4876:
[----:B------:R-:W1:Y:S01]  /*12ea0*/  S2R R2, SR_TID.X ;  /* 0x0000000000027919 */ /* 0x000e620000002100 */
[----:B------:R-:W-:Y:S01]  /*12eb0*/  BSSY B2, `(.L_x_4877) ;  /* 0x0000006000027945 */ /* 0x000fe20003800000 */
[----:B-1----:R-:W-:Y:S02]  /*12ec0*/  LOP3.LUT R3, R2, 0x7f, RZ, 0xc0, !PT ;  /* 0x0000007f02037812 */ /* 0x002fe400078ec0ff */
[----:B------:R-:W-:Y:S02]  /*12ed0*/  SHF.L.U32 R2, R0, 0x1f, RZ ;  /* 0x0000001f00027819 */ /* 0x000fe400000006ff */
[----:B------:R-:W-:Y:S02]  /*12ee0*/  ISETP.NE.AND P2, PT, R3, RZ, PT ;  /* 0x000000ff0300720c */ /* 0x000fe40003f45270 */
[----:B------:R-:W1:Y:S02]  /*12ef0*/  SYNCS.PHASECHK.TRANS64.TRYWAIT P0, [UR38+0x28c48], R2 ;  /* 0x028c4802ff0075a7 */ /* 0x000e640008000166 */
[----:B-1----:R-:W-:Y:S09]  /*12f00*/  @!P0 BRA `(.L_x_4878) ;  /* 0x0000002c00b08947 */ /* 0x002ff20003800000 */
.L_x_4963:
[----:B------:R-:W-:Y:S05]  /*12f10*/  BSYNC B2 ;  /* 0x0000000000027941 */ /* 0x000fea0003800000 */
.L_x_4877:
[----:B------:R-:W-:Y:S04]  /*12f20*/  BSSY B2, `(.L_x_4879) ;  /* 0x0000007000027945 */ /* 0x000fe80003800000 */
[----:B------:R-:W-:Y:S05]  /*12f30*/  @P2 BRA `(.L_x_4880) ;  /* 0x0000000000142947 */ /* 0x000fea0003800000 */
[----:B------:R-:W-:Y:S02]  /*12f40*/  ISETP.NE.AND P0, PT, R10, RZ, PT ;  /* 0x000000ff0a00720c */ /* 0x000fe40003f05270 */
[----:B-1----:R-:W-:-:S04]  /*12f50*/  MOV R3, 0x2000 ;  /* 0x0000200000037802 */ /* 0x002fc80000000f00 */
[----:B------:R2:W-:Y:S07]  /*12f60*/  SYNCS.ARRIVE.TRANS64 RZ, [UR38+0x28c38], R3 ;  /* 0x028c3803ffff79a7 */ /* 0x0005ee0008000026 */
[----:B------:R-:W-:Y:S05]  /*12f70*/  @!P0 BRA `(.L_x_4880) ;  /* 0x0000000000048947 */ /* 0x000fea0003800000 */
[----:B------:R-:W-:Y:S01]  /*12f80*/  BPT.TRAP 0x1 ;  /* 0x000000040000795c */ /* 0x000fe20000300000 */
.L_x_4880:
[----:B------:R-:W-:Y:S05]  /*12f90*/  BSYNC B2 ;  /* 0x0000000000027941 */ /* 0x000fea0003800000 */
.L_x_4879:
        /* <DEDUP_REMOVED lines=11> */
.L_x_4881:
        /* <DEDUP_REMOVED lines=10> */
.L_x_4964:
[----:B------:R-:W-:Y:S05]  /*130f0*/  BSYNC B2 ;  /* 0x0000000000027941 */ /* 0x000fea0003800000 */
.L_x_4882:
[----:B------:R-:W-:Y:S01]  /*13100*/  BSSY B2, `(.L_x_4884) ;  /* 0x0000009000027945 */ /* 0x000fe20003800000 */
[----:B01----:R-:W-:Y:S01]  /*13110*/  IMAD.MOV.U32 R2, RZ, RZ, 0x0 ;  /* 0x00000000ff027424 */ /* 0x003fe200078e00ff */
[----:B--2---:R-:W-:Y:S02]  /*13120*/  MOV R3, 0x14f00000 ;  /* 0x14f0000000037802 */ /* 0x004fe40000000f00 */
[----:B------:R-:W-:Y:S05]  /*13130*/  @P2 BRA `(.L_x_4885) ;  /* 0x0000000000142947 */ /* 0x000fea0003800000 */
[----:B------:R-:W-:Y:S01]  /*13140*/  ISETP.NE.AND P0, PT, R10, RZ, PT ;  /* 0x000000ff0a00720c */ /* 0x000fe20003f05270 */
[----:B------:R-:W-:-:S04]  /*13150*/  IMAD.MOV.U32 R12, RZ, RZ, 0x10000 ;  /* 0x00010000ff0c7424 */ /* 0x000fc800078e00ff */
[----:B------:R0:W-:Y:S08]  /*13160*/  SYNCS.ARRIVE.TRANS64 RZ, [UR38+0x28c58], R12 ;  /* 0x028c580cffff79a7 */ /* 0x0001f00008000026 */
[----:B0-----:R-:W-:Y:S05]  /*13170*/  @!P0 BRA `(.L_x_4885) ;  /* 0x0000000000048947 */ /* 0x001fea0003800000 */
[----:B------:R-:W-:Y:S01]  /*13180*/  BPT.TRAP 0x1 ;  /* 0x000000040000795c */ /* 0x000fe20000300000 */
.L_x_4885:
[----:B------:R-:W-:Y:S05]  /*13190*/  BSYNC B2 ;  /* 0x0000000000027941 */ /* 0x000fea0003800000 */
.L_x_4884:
        /* <DEDUP_REMOVED lines=9> */
.L_x_4886:
        /* <DEDUP_REMOVED lines=13> */
.L_x_4887:
        /* <DEDUP_REMOVED lines=13> */
.L_x_4888:
        /* <DEDUP_REMOVED lines=13> */
.L_x_4889:
        /* <DEDUP_REMOVED lines=13> */
.L_x_4890:
        /* <DEDUP_REMOVED lines=13> */
.L_x_4891:
        /* <DEDUP_REMOVED lines=13> */
.L_x_4892:
        /* <DEDUP_REMOVED lines=13> */
.L_x_4893:
        /* <DEDUP_REMOVED lines=8> */
.L_x_4875:
[----:B------:R-:W-:Y:S05]  /*13860*/  BSYNC B1 ;  /* 0x0000000000017941 */ /* 0x000fea0003800000 */
.L_x_4874:
[----:B------:R-:W-:Y:S01]  /*13870*/  ISETP.NE.AND P3, PT, R19, RZ, PT ;  /* 0x000000ff1300720c */ /* 0x000fe20003f65270 */
[----:B------:R-:W-:Y:S01]  /*13880*/  BSSY B1, `(.L_x_4894) ;  /* 0x00000b7000017945 */ /* 0x000fe20003800000 */
[----:B------:R-:W-:-:S11]  /*13890*/  LOP3.LUT R0, R0, 0x1, RZ, 0x3c, !PT ;  /* 0x0000000100007812 */ /* 0x000fd600078e3cff */
[----:B------:R-:W-:Y:S05]  /*138a0*/  @!P3 BRA `(.L_x_4895) ;  /* 0x0000000800d0b947 */ /* 0x000fea0003800000 */
[----:B------:R-:W2:Y:S01]  /*138b0*/  LDL R2, [R1] ;  /* 0x0000000001027983 */ /* 0x000ea20000100800 */
[----:B------:R-:W-:Y:S01]  /*138c0*/  VIADD R12, R7, 0xffffffff ;  /* 0xffffffff070c7836 */ /* 0x000fe20000000000 */
[----:B--2---:R-:W-:-:S13]  /*138d0*/  ISETP.NE.AND P3, PT, R2, RZ, PT ;  /* 0x000000ff0200720c */ /* 0x004fda0003f65270 */
[----:B------:R-:W-:Y:S05]  /*138e0*/  @!P3 BRA `(.L_x_4896) ;  /* 0x00000000004cb947 */ /* 0x000fea0003800000 */
[----:B------:R-:W0:Y:S01]  /*138f0*/  LDC R14, c[0x0][0x43c] ;  /* 0x00010f00ff0e7b82 */ /* 0x000e220000000800 */
[----:B------:R-:W-:Y:S01]  /*13900*/  IMAD.MOV.U32 R13, RZ, RZ, R12 ;  /* 0x000000ffff0d7224 */ /* 0x000fe200078e000c */
[----:B------:R-:W-:Y:S01]  /*13910*/  ULDC.64 UR4, c[0x0][0x428] ;  /* 0x00010a0000047ab9 */ /* 0x000fe20000000a00 */
[----:B0-----:R-:W-:-:S13]  /*13920*/  ISETP.NE.AND P0, PT, R14, 0x1, PT ;  /* 0x000000010e00780c */ /* 0x001fda0003f05270 */
[----:B------:R-:W0:Y:S02]  /*13930*/  @P0 LDC.64 R2, c[0x0][0x440] ;  /* 0x00011000ff020b82 */ /* 0x000e240000000a00 */
[----:B0-----:R-:W-:-:S05]  /*13940*/  @P0 IMAD.HI.U32 R2, R12, R2, RZ ;  /* 0x000000020c020227 */ /* 0x001fca00078e00ff */
[----:B------:R-:W-:Y:S01]  /*13950*/  @P0 SHF.R.U32.HI R13, RZ, R3, R2 ;  /* 0x00000003ff0d0219 */ /* 0x000fe20000011602 */
[----:B------:R-:W-:-:S03]  /*13960*/  IMAD R2, R18, UR4, RZ ;  /* 0x0000000412027c24 */ /* 0x000fc6000f8e02ff */
[----:B------:R-:W-:Y:S01]  /*13970*/  SHF.R.S32.HI R3, RZ, 0x1f, R13 ;  /* 0x0000001fff037819 */ /* 0x000fe2000001140d */
[----:B------:R-:W-:Y:S01]  /*13980*/  IMAD R5, R17, UR5, R2 ;  /* 0x0000000511057c24 */ /* 0x000fe2000f8e0202 */
        /* <DEDUP_REMOVED lines=9> */
.L_x_4896:
[----:B------:R-:W1:Y:S01]  /*13a20*/  S2R R2, SR_TID.X ;  /* 0x0000000000027919 */ /* 0x000e620000002100 */
[----:B------:R-:W-:Y:S01]  /*13a30*/  BSSY B2, `(.L_x_4897) ;  /* 0x0000006000027945 */ /* 0x000fe20003800000 */
[----:B-1----:R-:W-:Y:S02]  /*13a40*/  LOP3.LUT R3, R2, 0x7f, RZ, 0xc0, !PT ;  /* 0x0000007f02037812 */ /* 0x002fe400078ec0ff */
[----:B------:R-:W-:Y:S02]  /*13a50*/  SHF.L.U32 R2, R0, 0x1f, RZ ;  /* 0x0000001f00027819 */ /* 0x000fe400000006ff */
[----:B------:R-:W-:Y:S02]  /*13a60*/  ISETP.NE.AND P2, PT, R3, RZ, PT ;  /* 0x000000ff0300720c */ /* 0x000fe40003f45270 */
[----:B------:R-:W1:Y:S02]  /*13a70*/  SYNCS.PHASECHK.TRANS64.TRYWAIT P0, [UR38+0x28c40], R2 ;  /* 0x028c4002ff0075a7 */ /* 0x000e640008000166 */
[----:B-1----:R-:W-:Y:S09]  /*13a80*/  @!P0 BRA `(.L_x_4898) ;  /* 0x0000002400008947 */ /* 0x002ff20003800000 */
.L_x_4965:
[----:B------:R-:W-:Y:S05]  /*13a90*/  BSYNC B2 ;  /* 0x0000000000027941 */ /* 0x000fea0003800000 */
.L_x_4897:
[----:B------:R-:W-:Y:S04]  /*13aa0*/  BSSY B2, `(.L_x_4899) ;  /* 0x0000007000027945 */ /* 0x000fe80003800000 */
[----:B------:R-:W-:Y:S05]  /*13ab0*/  @P2 BRA `(.L_x_4900) ;  /* 0x0000000000142947 */ /* 0x000fea0003800000 */
[----:B------:R-:W-:Y:S01]  /*13ac0*/  ISETP.NE.AND P0, PT, R10, RZ, PT ;  /* 0x000000ff0a00720c */ /* 0x000fe20003f05270 */
[----:B-1----:R-:W-:-:S04]  /*13ad0*/  IMAD.MOV.U32 R3, RZ, RZ, 0x2000 ;  /* 0x00002000ff037424 */ /* 0x002fc800078e00ff */
[----:B------:R2:W-:Y:S08]  /*13ae0*/  SYNCS.ARRIVE.TRANS64 RZ, [UR38+0x28c30], R3 ;  /* 0x028c3003ffff79a7 */ /* 0x0005f00008000026 */
[----:B--2---:R-:W-:Y:S05]  /*13af0*/  @!P0 BRA `(.L_x_4900) ;  /* 0x0000000000048947 */ /* 0x004fea0003800000 */
[----:B------:R-:W-:Y:S01]  /*13b00*/  BPT.TRAP 0x1 ;  /* 0x000000040000795c */ /* 0x000fe20000300000 */
.L_x_4900:
[----:B------:R-:W-:Y:S05]  /*13b10*/  BSYNC B2 ;  /* 0x0000000000027941 */ /* 0x000fea0003800000 */
.L_x_4899:
        /* <DEDUP_REMOVED lines=11> */
.L_x_4901:
        /* <DEDUP_REMOVED lines=11> */
.L_x_4966:
[----:B------:R-:W-:Y:S05]  /*13c80*/  BSYNC B2 ;  /* 0x0000000000027941 */ /* 0x000fea0003800000 */
.L_x_4902:
[----:B------:R-:W-:Y:S01]  /*13c90*/  BSSY B2, `(.L_x_4904) ;  /* 0x0000009000027945 */ /* 0x000fe20003800000 */
[----:B01----:R-:W-:Y:S02]  /*13ca0*/  IMAD.MOV.U32 R2, RZ, RZ, 0x0 ;  /* 0x00000000ff027424 */ /* 0x003fe400078e00ff */
[----:B------:R-:W-:Y:S01]  /*13cb0*/  IMAD.MOV.U32 R3, RZ, RZ, 0x14f00000 ;  /* 0x14f00000ff037424 */ /* 0x000fe200078e00ff */
[----:B------:R-:W-:Y:S06]  /*13cc0*/  @P2 BRA `(.L_x_4905) ;  /* 0x0000000000142947 */ /* 0x000fec0003800000 */
[----:B------:R-:W-:Y:S02]  /*13cd0*/  ISETP.NE.AND P0, PT, R10, RZ, PT ;  /* 0x000000ff0a00720c */ /* 0x000fe40003f05270 */
[----:B------:R-:W-:-:S04]  /*13ce0*/  MOV R5, 0x10000 ;  /* 0x0001000000057802 */ /* 0x000fc80000000f00 */
[----:B------:R0:W-:Y:S07]  /*13cf0*/  SYNCS.ARRIVE.TRANS64 RZ, [UR38+0x28c50], R5 ;  /* 0x028c5005ffff79a7 */ /* 0x0001ee0008000026 */
[----:B------:R-:W-:Y:S05]  /*13d00*/  @!P0 BRA `(.L_x_4905) ;  /* 0x0000000000048947 */ /* 0x000fea0003800000 */
[----:B------:R-:W-:Y:S01]  /*13d10*/  BPT.TRAP 0x1 ;  /* 0x000000040000795c */ /* 0x000fe20000300000 */
.L_x_4905:
[----:B------:R-:W-:Y:S05]  /*13d20*/  BSYNC B2 ;  /* 0x0000000000027941 */ /* 0x000fea0003800000 */
.L_x_4904:
        /* <DEDUP_REMOVED lines=9> */
.L_x_4906:
        /* <DEDUP_REMOVED lines=13> */
.L_x_4907:
        /* <DEDUP_REMOVED lines=13> */
.L_x_4908:
        /* <DEDUP_REMOVED lines=13> */
.L_x_4909:
        /* <DEDUP_REMOVED lines=13> */
.L_x_4910:
        /* <DEDUP_REMOVED lines=13> */
.L_x_4911:
        /* <DEDUP_REMOVED lines=13> */
.L_x_4912:
        /* <DEDUP_REMOVED lines=13> */
.L_x_4913:
        /* <DEDUP_REMOVED lines=8> */
.L_x_4895:
[----:B------:R-:W-:Y:S05]  /*143f0*/  BSYNC B1 ;  /* 0x0000000000017941 */ /* 0x000fea0003800000 */
.L_x_4894:
[----:B------:R-:W-:Y:S01]  /*14400*/  VIADD R7, R7, 0xfffffffe ;  /* 0xfffffffe07077836 */ /* 0x000fe20000000000 */
[----:B------:R-:W-:Y:S06]  /*14410*/  @P1 BRA `(.L_x_4914) ;  /* 0xffffffe800301947 */ /* 0x000fec000383ffff */
[----:B------:R-:W-:Y:S05]  /*14420*/  BSYNC B0 ;  /* 0x0000000000007941 */ /* 0x000fea0003800000 */
.L_x_4873:
        /* <DEDUP_REMOVED lines=19> */
[----:B------:R-:W-:Y:S01]  /*14560*/  IMAD.WIDE.U32 R2, R17, UR4, R2 ;  /* 0x0000000411027c25 */ /* 0x000fe2000f8e0002 */
[----:B------:R-:W-:-:S04]  /*14570*/  ULDC.64 UR4, c[0x0][0x418] ;  /* 0x0001060000047ab9 */ /* 0x000fc80000000a00 */
[----:B------:R-:W-:Y:S02]  /*14580*/  IADD3 R3, R9, R3, RZ ;  /* 0x0000000309037210 */ /* 0x000fe40007ffe0ff */
[----:B------:R-:W-:-:S04]  /*14590*/  LEA R16, P0, R2, UR4, 0x2 ;  /* 0x0000000402107c11 */ /* 0x000fc8000f8010ff */
[----:B------:R-:W-:-:S05]  /*145a0*/  LEA.HI.X R17, R2, UR5, R3, 0x2, P0 ;  /* 0x0000000502117c11 */ /* 0x000fca00080f1403 */
[----:B------:R1:W5:Y:S01]  /*145b0*/  LDG.E R16, desc[UR48][R16.64] ;  /* 0x0000003010107981 */ /* 0x000362000c1e1900 */
[----:B------:R-:W-:-:S04]  /*145c0*/  IMAD.MOV R2, RZ, RZ, -R5 ;  /* 0x000000ffff027224 */ /* 0x000fc800078e0a05 */
[----:B------:R-:W-:-:S07]  /*145d0*/  IMAD R7, R4, R2, R7 ;  /* 0x0000000204077224 */ /* 0x000fce00078e0207 */
.L_x_4917:
[----:B------:R-:W2:Y:S01]  /*145e0*/  S2R R2, SR_TID.X ;  /* 0x0000000000027919 */ /* 0x000ea20000002100 */
[----:B------:R-:W-:Y:S01]  /*145f0*/  BSSY B1, `(.L_x_4918) ;  /* 0x0000006000017945 */ /* 0x000fe20003800000 */
[----:B--2---:R-:W-:Y:S02]  /*14600*/  LOP3.LUT R3, R2, 0x7f, RZ, 0xc0, !PT ;  /* 0x0000007f02037812 */ /* 0x004fe400078ec0ff */
[----:B------:R-:W-:Y:S02]  /*14610*/  SHF.L.U32 R2, R0, 0x1f, RZ ;  /* 0x0000001f00027819 */ /* 0x000fe400000006ff */
[----:B------:R-:W-:Y:S02]  /*14620*/  ISETP.NE.AND P1, PT, R3, RZ, PT ;  /* 0x000000ff0300720c */ /* 0x000fe40003f25270 */
[----:B------:R-:W2:Y:S02]  /*14630*/  SYNCS.PHASECHK.TRANS64.TRYWAIT P0, [UR38+0x28c48], R2 ;  /* 0x028c4802ff0075a7 */ /* 0x000ea40008000166 */
[----:B--2---:R-:W-:Y:S09]  /*14640*/  @!P0 BRA `(.L_x_4919) ;  /* 0x0000001800408947 */ /* 0x004ff20003800000 */
.L_x_4967:
[----:B------:R-:W-:Y:S05]  /*14650*/  BSYNC B1 ;  /* 0x0000000000017941 */ /* 0x000fea0003800000 */
.L_x_4918:
[----:B------:R-:W-:Y:S04]  /*14660*/  BSSY B1, `(.L_x_4920) ;  /* 0x0000007000017945 */ /* 0x000fe80003800000 */
[----:B------:R-:W-:Y:S05]  /*14670*/  @P1 BRA `(.L_x_4921) ;  /* 0x0000000000141947 */ /* 0x000fea0003800000 */
[----:B------:R-:W-:Y:S01]  /*14680*/  ISETP.NE.AND P0, PT, R10, RZ, PT ;  /* 0x000000ff0a00720c */ /* 0x000fe20003f05270 */
[----:B--2---:R-:W-:-:S04]  /*14690*/  IMAD.MOV.U32 R3, RZ, RZ, 0x2000 ;  /* 0x00002000ff037424 */ /* 0x004fc800078e00ff */
[----:B------:R3:W-:Y:S08]  /*146a0*/  SYNCS.ARRIVE.TRANS64 RZ, [UR38+0x28c38], R3 ;  /* 0x028c3803ffff79a7 */ /* 0x0007f00008000026 */
[----:B---3--:R-:W-:Y:S05]  /*146b0*/  @!P0 BRA `(.L_x_4921) ;  /* 0x0000000000048947 */ /* 0x008fea0003800000 */
[----:B------:R-:W-:Y:S01]  /*146c0*/  BPT.TRAP 0x1 ;  /* 0x000000040000795c */ /* 0x000fe20000300000 */
.L_x_4921:
[----:B------:R-:W-:Y:S05]  /*146d0*/  BSYNC B1 ;  /* 0x0000000000017941 */ /* 0x000fea0003800000 */
.L_x_4920:
[----:B------:R-:W-:Y:S01]  /*146e0*/  IMAD.MOV.U32 R4, RZ, RZ, RZ ;  /* 0x000000ffff047224 */ /* 0x000fe200078e00ff */
[----:B------:R-:W-:Y:S01]  /*146f0*/  ULDC.64 UR4, c[0x0][0x198] ;  /* 0x0000660000047ab9 */ /* 0x000fe20000000a00 */
[----:B------:R-:W-:Y:S01]  /*14700*/  PLOP3.LUT P0, PT, PT, PT, PT, 0x80, 0x0 ;  /* 0x000000000000781c */ /* 0x000fe20003f0f070 */
[----:B------:R-:W-:Y:S01]  /*14710*/  UIADD3 UR4, UP0, UR4, 0x370, URZ ;  /* 0x0000037004047890 */ /* 0x000fe2000ff1e03f */
[----:B------:R-:W-:Y:S01]  /*14720*/  SHF.L.U32 R7, R7, 0x6, RZ ;  /* 0x0000000607077819 */ /* 0x000fe200000006ff */
[----:B------:R-:W-:Y:S01]  /*14730*/  UIADD3 UR8, UR38, 0x24400, URZ ;  /* 0x0002440026087890 */ /* 0x000fe2000fffe03f */
[----:B------:R-:W-:Y:S01]  /*14740*/  R2UR UR10, R4 ;  /* 0x00000000040a72ca */ /* 0x000fe200000e0000 */
[----:B------:R-:W-:Y:S02]  /*14750*/  UIADD3 UR9, UR38, 0x28c38, URZ ;  /* 0x00028c3826097890 */ /* 0x000fe4000fffe03f */
[----:B------:R-:W-:Y:S01]  /*14760*/  UIADD3.X UR5, URZ, UR5, URZ, UP0, !UPT ;  /* 0x000000053f057290 */ /* 0x000fe200087fe43f */
[----:B------:R-:W-:Y:S01]  /*14770*/  UMOV UR6, 0x0 ;  /* 0x0000000000067882 */ /* 0x000fe20000000000 */
[----:B------:R-:W-:-:S10]  /*14780*/  UMOV UR7, 0x14f00000 ;  /* 0x14f0000000077882 */ /* 0x000fd40000000000 */
.L_x_4922:
        /* <DEDUP_REMOVED lines=11> */
.L_x_4968:
[----:B------:R-:W-:Y:S05]  /*14840*/  BSYNC B1 ;  /* 0x0000000000017941 */ /* 0x000fea0003800000 */
.L_x_4923:
[----:B------:R-:W-:Y:S01]  /*14850*/  BSSY B1, `(.L_x_4925) ;  /* 0x0000009000017945 */ /* 0x000fe20003800000 */
[----:B--2---:R-:W-:Y:S02]  /*14860*/  IMAD.MOV.U32 R2, RZ, RZ, 0x0 ;  /* 0x00000000ff027424 */ /* 0x004fe400078e00ff */
[----:B------:R-:W-:Y:S01]  /*14870*/  IMAD.MOV.U32 R3, RZ, RZ, 0x14f00000 ;  /* 0x14f00000ff037424 */ /* 0x000fe200078e00ff */
[----:B------:R-:W-:Y:S06]  /*14880*/  @P1 BRA `(.L_x_4926) ;  /* 0x0000000000141947 */ /* 0x000fec0003800000 */
[----:B------:R-:W-:Y:S01]  /*14890*/  ISETP.NE.AND P0, PT, R10, RZ, PT ;  /* 0x000000ff0a00720c */ /* 0x000fe20003f05270 */
[----:B0-----:R-:W-:-:S04]  /*148a0*/  IMAD.MOV.U32 R5, RZ, RZ, 0x10000 ;  /* 0x00010000ff057424 */ /* 0x001fc800078e00ff */
[----:B------:R2:W-:Y:S08]  /*148b0*/  SYNCS.ARRIVE.TRANS64 RZ, [UR38+0x28c58], R5 ;  /* 0x028c5805ffff79a7 */ /* 0x0005f00008000026 */
[----:B--2---:R-:W-:Y:S05]  /*148c0*/  @!P0 BRA `(.L_x_4926) ;  /* 0x0000000000048947 */ /* 0x004fea0003800000 */
[----:B------:R-:W-:Y:S01]  /*148d0*/  BPT.TRAP 0x1 ;  /* 0x000000040000795c */ /* 0x000fe20000300000 */
.L_x_4926:
[----:B------:R-:W-:Y:S05]  /*148e0*/  BSYNC B1 ;  /* 0x0000000000017941 */ /* 0x000fea0003800000 */
.L_x_4925:
        /* <DEDUP_REMOVED lines=9> */
.L_x_4927:
        /* <DEDUP_REMOVED lines=13> */
.L_x_4928:
        /* <DEDUP_REMOVED lines=13> */
.L_x_4929:
        /* <DEDUP_REMOVED lines=13> */
.L_x_4930:
        /* <DEDUP_REMOVED lines=13> */
.L_x_4931:
        /* <DEDUP_REMOVED lines=13> */
.L_x_4932:
        /* <DEDUP_REMOVED lines=13> */
.L_x_4933:
        /* <DEDUP_REMOVED lines=13> */
.L_x_4934:
        /* <DEDUP_REMOVED lines=8> */
.L_x_4916:
[----:B------:R-:W-:Y:S05]  /*14fb0*/  BSYNC B0 ;  /* 0x0000000000007941 */ /* 0x000fea0003800000 */
.L_x_4915:
[----:B------:R-:W-:Y:S01]  /*14fc0*/  LOP3.LUT R0, R0, 0x1, RZ, 0x3c, !PT ;  /* 0x0000000100007812 */ /* 0x000fe200078e3cff */
[----:B------:R-:W-:Y:S01]  /*14fd0*/  IMAD.MOV.U32 R9, RZ, RZ, RZ ;  /* 0x000000ffff097224 */ /* 0x000fe200078e00ff */
[----:B------:R-:W-:-:S07]  /*14fe0*/  MOV R6, RZ ;  /* 0x000000ff00067202 */ /* 0x000fce0000000f00 */
.L_x_4840:
[----:B------:R-:W2:Y:S01]  /*14ff0*/  S2R R3, SR_CgaCtaId ;  /* 0x0000000000037919 */ /* 0x000ea20000008800 */
[----:B------:R-:W-:Y:S02]  /*15000*/  MOV R2, 0x400 ;  /* 0x0000040000027802 */ /* 0x000fe40000000f00 */
[----:B------:R-:W-:Y:S02]  /*15010*/  SHF.L.U32 R9, R9, 0x1f, RZ ;  /* 0x0000001f09097819 */ /* 0x000fe400000006ff */
[----:B--2---:R-:W-:-:S04]  /*15020*/  LEA R2, R3, R2, 0x18 ;  /* 0x0000000203027211 */ /* 0x004fc800078ec0ff */
[----:B------:R-:W2:Y:S02]  /*15030*/  SYNCS.PHASECHK.TRANS64.TRYWAIT P0, [R2+URZ+0x28c20], R9 ;  /* 0x028c2009020075a7 */ /* 0x000ea4000800017f */
[----:B--2---:R-:W-:Y:S05]  /*15040*/  @!P0 BRA `(.L_x_4935) ;  /* 0x0000000c00f08947 */ /* 0x004fea0003800000 */
.L_x_4969:
[----:B------:R-:W-:-:S03]  /*15050*/  UMOV UR4, 0xffffffff ;  /* 0xffffffff00047882 */ /* 0x000fc60000000000 */
[----:B------:R-:W-:Y:S05]  /*15060*/  BRA.DIV UR4, `(.L_x_4936) ;  /* 0x0000000e04fc7947 */ /* 0x000fea000b800000 */
[----:B------:R-:W3:Y:S02]  /*15070*/  S2R R3, SR_TID.X ;  /* 0x0000000000037919 */ /* 0x000ee40000002100 */
[----:B---3--:R-:W-:-:S04]  /*15080*/  SHF.R.U32.HI R3, RZ, 0x5, R3 ;  /* 0x00000005ff037819 */ /* 0x008fc80000011603 */
[----:B------:R-:W-:-:S05]  /*15090*/  LOP3.LUT R3, R3, 0x3, RZ, 0xc0, !PT ;  /* 0x0000000303037812 */ /* 0x000fca00078ec0ff */
[----:B------:R3:W4:Y:S02]  /*150a0*/  SHFL.IDX PT, R14, R3, RZ, 0x1f ;  /* 0x00001fff030e7589 */ /* 0x00072400000e0000 */
.L_x_4972:
[----:B----4-:R-:W-:-:S13]  /*150b0*/  ISETP.NE.AND P0, PT, R14, RZ, PT ;  /* 0x000000ff0e00720c */ /* 0x010fda0003f05270 */
[----:B------:R-:W-:Y:S05]  /*150c0*/  @P0 BRA `(.L_x_4739) ;  /* 0x0000000000880947 */ /* 0x000fea0003800000 */
[----:B------:R-:W-:-:S03]  /*150d0*/  UMOV UR4, 0xffffffff ;  /* 0xffffffff00047882 */ /* 0x000fc60000000000 */
[----:B------:R-:W-:Y:S05]  /*150e0*/  BRA.DIV UR4, `(.L_x_4937) ;  /* 0x0000001204107947 */ /* 0x000fea000b800000 */
[----:B------:R-:W-:-:S13]  /*150f0*/  ELECT P6, URZ, PT ;  /* 0x00000000003f782f */ /* 0x000fda00038c0000 */
.L_x_4975:
[----:B------:R-:W-:Y:S05]  /*15100*/  @!P6 BRA `(.L_x_4739) ;  /* 0x000000000078e947 */ /* 0x000fea0003800000 */
[----:B------:R-:W-:-:S06]  /*15110*/  ULOP3.LUT UR4, UR45, 0x2, URZ, 0xfc, !UPT ;  /* 0x000000022d047892 */ /* 0x000fcc000f8efc3f */
[----:B---3--:R-:W-:-:S05]  /*15120*/  IMAD.U32 R3, RZ, RZ, UR4 ;  /* 0x00000004ff037e24 */ /* 0x008fca000f8e00ff */
[----:B------:R-:W-:-:S13]  /*15130*/  ISETP.NE.AND P2, PT, R3, 0x3, PT ;  /* 0x000000030300780c */ /* 0x000fda0003f45270 */
[----:B------:R-:W-:Y:S05]  /*15140*/  @!P2 BRA `(.L_x_4938) ;  /* 0x000000000004a947 */ /* 0x000fea0003800000 */
[----:B------:R-:W-:Y:S01]  /*15150*/  BPT.TRAP 0x1 ;  /* 0x000000040000795c */ /* 0x000fe20000300000 */
.L_x_4938:
[----:B------:R-:W-:Y:S01]  /*15160*/  VIADD R8, R2, 0x28c40 ;  /* 0x00028c4002087836 */ /* 0x000fe20000000000 */
[----:B------:R-:W-:Y:S01]  /*15170*/  SHF.L.U32 R4, R0, 0x1f, RZ ;  /* 0x0000001f00047819 */ /* 0x000fe200000006ff */
[----:B------:R-:W-:-:S03]  /*15180*/  VIADD R3, R6, 0x1 ;  /* 0x0000000106037836 */ /* 0x000fc60000000000 */
[----:B------:R-:W-:Y:S02]  /*15190*/  LEA R7, R6, R8, 0x3 ;  /* 0x0000000806077211 */ /* 0x000fe400078e18ff */
[C---:B------:R-:W-:Y:S02]  /*151a0*/  ISETP.NE.AND P1, PT, R3.reuse, 0x2, PT ;  /* 0x000000020300780c */ /* 0x040fe40003f25270 */
[----:B------:R-:W3:Y:S02]  /*151b0*/  SYNCS.PHASECHK.TRANS64.TRYWAIT P0, [R7+URZ], R4 ;  /* 0x00000004070075a7 */ /* 0x000ee4000800017f */
[----:B0-----:R-:W-:Y:S02]  /*151c0*/  SEL R5, RZ, 0x1, P1 ;  /* 0x00000001ff057807 */ /* 0x001fe40000800000 */
[----:B------:R-:W-:Y:S02]  /*151d0*/  SEL R3, R3, RZ, P1 ;  /* 0x000000ff03037207 */ /* 0x000fe40000800000 */
[----:B------:R-:W-:-:S03]  /*151e0*/  LOP3.LUT R0, R0, R5, RZ, 0x3c, !PT ;  /* 0x0000000500007212 */ /* 0x000fc600078e3cff */
[----:B------:R-:W-:Y:S01]  /*151f0*/  IMAD R5, R3, 0x8, R8 ;  /* 0x0000000803057824 */ /* 0x000fe200078e0208 */
[----:B------:R-:W-:Y:S01]  /*15200*/  SHF.L.U32 R0, R0, 0x1f, RZ ;  /* 0x0000001f00007819 */ /* 0x000fe200000006ff */
[----:B---3--:R-:W-:Y:S06]  /*15210*/  @!P0 BRA `(.L_x_4939) ;  /* 0x0000000c00e48947 */ /* 0x008fec0003800000 */
.L_x_4976:
[----:B------:R-:W3:Y:S02]  /*15220*/  SYNCS.PHASECHK.TRANS64.TRYWAIT P0, [R5+URZ], R0 ;  /* 0x00000000050075a7 */ /* 0x000ee4000800017f */
[----:B---3--:R-:W-:Y:S05]  /*15230*/  @!P0 BRA `(.L_x_4940) ;  /* 0x0000000c00f08947 */ /* 0x008fea0003800000 */
.L_x_4977:
[----:B------:R-:W-:Y:S05]  /*15240*/  @!P2 BRA `(.L_x_4941) ;  /* 0x000000000004a947 */ /* 0x000fea0003800000 */
[----:B------:R-:W-:Y:S01]  /*15250*/  BPT.TRAP 0x1 ;  /* 0x000000040000795c */ /* 0x000fe20000300000 */
.L_x_4941:
[----:B--2---:R-:W-:-:S05]  /*15260*/  VIADD R2, R2, 0x28c60 ;  /* 0x00028c6002027836 */ /* 0x004fca0000000000 */
[----:B---3--:R-:W-:-:S04]  /*15270*/  LEA R5, R6, R2, 0x3 ;  /* 0x0000000206057211 */ /* 0x008fc800078e18ff */
[----:B------:R-:W2:Y:S02]  /*15280*/  SYNCS.PHASECHK.TRANS64.TRYWAIT P0, [R5+URZ], R4 ;  /* 0x00000004050075a7 */ /* 0x000ea4000800017f */
[----:B--2---:R-:W-:Y:S05]  /*15290*/  @!P0 BRA `(.L_x_4942) ;  /* 0x0000000c00ec8947 */ /* 0x004fea0003800000 */
.L_x_4978:
[----:B------:R-:W-:-:S07]  /*152a0*/  IMAD R3, R3, 0x8, R2 ;  /* 0x0000000803037824 */ /* 0x000fce00078e0202 */
.L_x_4943:
[----:B---3--:R3:W4:Y:S02]  /*152b0*/  SYNCS.PHASECHK.TRANS64.TRYWAIT P0, [R3+URZ], R0 ;  /* 0x00000000030075a7 */ /* 0x008724000800017f */
[----:B----4-:R-:W-:Y:S05]  /*152c0*/  @!P0 NANOSLEEP.SYNCS 0x989680 ;  /* 0x009896800000895d */ /* 0x010fea0003900000 */
[----:B------:R-:W4:Y:S02]  /*152d0*/  @!P0 SYNCS.PHASECHK.TRANS64 P0, [R3+URZ], R0 ;  /* 0x00000000030085a7 */ /* 0x000f24000800007f */
[----:B----4-:R-:W-:Y:S05]  /*152e0*/  @!P0 BRA `(.L_x_4943) ;  /* 0xfffffffc00f08947 */ /* 0x010fea000383ffff */
.L_x_4739:
[----:B------:R-:W-:Y:S05]  /*152f0*/  BSYNC B6 ;  /* 0x0000000000067941 */ /* 0x000fea0003800000 */
.L_x_4736:
[----:B------:R-:W-:Y:S05]  /*15300*/  EXIT ;  /* 0x000000000000794d */ /* 0x000fea0003800000 */
.L_x_4750:
[----:B0-----:R-:W-:-:S04]  /*15310*/  IMAD.U32 R5, RZ, RZ, UR5 ;  /* 0x00000005ff057e24 */ /* 0x001fc8000f8e00ff */
[----:B------:R0:W1:Y:S03]  /*15320*/  SYNCS.PHASECHK.TRANS64.TRYWAIT P1, [R5+URZ+0x28c50], R2 ;  /* 0x028c5002050075a7 */ /* 0x000066000802017f */
[----:B-1----:R-:W-:Y:S05]  /*15330*/  @!P1 NANOSLEEP.SYNCS 0x989680 ;  /* 0x009896800000995d */ /* 0x002fea0003900000 */
[----:B------:R-:W1:Y:S02]  /*15340*/  @!P1 SYNCS.PHASECHK.TRANS64 P1, [R5+URZ+0x28c50], R2 ;  /* 0x028c5002050095a7 */ /* 0x000e64000802007f */
[----:B-1----:R-:W-:Y:S05]  /*15350*/  @!P1 BRA `(.L_x_4750) ;  /* 0xfffffffc00ec9947 */ /* 0x002fea000383ffff */
[----:B------:R-:W-:Y:S05]  /*15360*/  BRA `(.L_x_4944) ;  /* 0xfffffec400647947 */ /* 0x000fea000383ffff */
.L_x_4755:
[----:B-1----:R-:W-:-:S04]  /*15370*/  IMAD.U32 R5, RZ, RZ, UR7 ;  /* 0x00000007ff057e24 */ /* 0x002fc8000f8e00ff */
[----:B------:R1:W2:Y:S03]  /*15380*/  SYNCS.PHASECHK.TRANS64.TRYWAIT P1, [R5+URZ+0x28c50], R2 ;  /* 0x028c5002050075a7 */ /* 0x0002a6000802017f */
[----:B--2---:R-:W-:Y:S05]  /*15390*/  @!P1 NANOSLEEP.SYNCS 0x989680 ;  /* 0x009896800000995d */ /* 0x004fea0003900000 */
[----:B------:R-:W2:Y:S02]  /*153a0*/  @!P1 SYNCS.PHASECHK.TRANS64 P1, [R5+URZ+0x28c50], R2 ;  /* 0x028c5002050095a7 */ /* 0x000ea4000802007f */
[----:B--2---:R-:W-:Y:S05]  /*153b0*/  @!P1 BRA `(.L_x_4755) ;  /* 0xfffffffc00ec9947 */ /* 0x004fea000383ffff */
[----:B------:R-:W-:Y:S05]  /*153c0*/  BRA `(.L_x_4754) ;  /* 0xfffffed0006c7947 */ /* 0x000fea000383ffff */
.L_x_4765:
[----:B0-----:R-:W-:-:S04]  /*153d0*/  MOV R9, UR37 ;  /* 0x0000002500097c02 */ /* 0x001fc80008000f00 */
[----:B------:R0:W1:Y:S03]  /*153e0*/  SYNCS.PHASECHK.TRANS64.TRYWAIT P0, [R9+URZ+0x28c00], R14 ;  /* 0x028c000e090075a7 */ /* 0x000066000800017f */
[----:B-1----:R-:W-:Y:S05]  /*153f0*/  @!P0 NANOSLEEP.SYNCS 0x989680 ;  /* 0x009896800000895d */ /* 0x002fea0003900000 */
[----:B------:R-:W1:Y:S02]  /*15400*/  @!P0 SYNCS.PHASECHK.TRANS64 P0, [R9+URZ+0x28c00], R14 ;  /* 0x028c000e090085a7 */ /* 0x000e64000800007f */
[----:B-1----:R-:W-:Y:S05]  /*15410*/  @!P0 BRA `(.L_x_4765) ;  /* 0xfffffffc00ec8947 */ /* 0x002fea000383ffff */
[----:B------:R-:W-:Y:S05]  /*15420*/  BRA `(.L_x_4945) ;  /* 0xfffffee800a07947 */ /* 0x000fea000383ffff */
.L_x_4769:
[----:B--2---:R-:W-:-:S04]  /*15430*/  IMAD.U32 R5, RZ, RZ, UR37 ;  /* 0x00000025ff057e24 */ /* 0x004fc8000f8e00ff */
[----:B------:R2:W3:Y:S03]  /*15440*/  SYNCS.PHASECHK.TRANS64.TRYWAIT P0, [R5+URZ+0x28c30], R14 ;  /* 0x028c300e050075a7 */ /* 0x0004e6000800017f */
[----:B---3--:R-:W-:Y:S05]  /*15450*/  @!P0 NANOSLEEP.SYNCS 0x989680 ;  /* 0x009896800000895d */ /* 0x008fea0003900000 */
[----:B------:R-:W3:Y:S02]  /*15460*/  @!P0 SYNCS.PHASECHK.TRANS64 P0, [R5+URZ+0x28c30], R14 ;  /* 0x028c300e050085a7 */ /* 0x000ee4000800007f */
[----:B---3--:R-:W-:Y:S05]  /*15470*/  @!P0 BRA `(.L_x_4769) ;  /* 0xfffffffc00ec8947 */ /* 0x008fea000383ffff */
[----:B------:R-:W-:Y:S05]  /*15480*/  BRA `(.L_x_4768) ;  /* 0xfffffee800ec7947 */ /* 0x000fea000383ffff */
.L_x_4781:
[----:B-1----:R1:W3:Y:S02]  /*15490*/  SYNCS.PHASECHK.TRANS64.TRYWAIT P0, [R13+URZ+0x28c50], R14 ;  /* 0x028c500e0d0075a7 */ /* 0x0022e4000800017f */
[----:B---3--:R-:W-:Y:S05]  /*154a0*/  @!P0 NANOSLEEP.SYNCS 0x989680 ;  /* 0x009896800000895d */ /* 0x008fea0003900000 */
[----:B------:R-:W3:Y:S02]  /*154b0*/  @!P0 SYNCS.PHASECHK.TRANS64 P0, [R13+URZ+0x28c50], R14 ;  /* 0x028c500e0d0085a7 */ /* 0x000ee4000800007f */
[----:B---3--:R-:W-:Y:S05]  /*154c0*/  @!P0 BRA `(.L_x_4781) ;  /* 0xfffffffc00f08947 */ /* 0x008fea000383ffff */
[----:B------:R-:W-:Y:S05]  /*154d0*/  BRA `(.L_x_4780) ;  /* 0xffffff0c00587947 */ /* 0x000fea000383ffff */
.L_x_4789:
[----:B0-----:R-:W-:-:S04]  /*154e0*/  IMAD.U32 R14, RZ, RZ, UR32 ;  /* 0x00000020ff0e7e24 */ /* 0x001fc8000f8e00ff */
[----:B------:R0:W3:Y:S03]  /*154f0*/  SYNCS.PHASECHK.TRANS64.TRYWAIT P0, [R14+URZ+0x28c30], R13 ;  /* 0x028c300d0e0075a7 */ /* 0x0000e6000800017f */
[----:B---3--:R-:W-:Y:S05]  /*15500*/  @!P0 NANOSLEEP.SYNCS 0x989680 ;  /* 0x009896800000895d */ /* 0x008fea0003900000 */
[----:B------:R-:W3:Y:S02]  /*15510*/  @!P0 SYNCS.PHASECHK.TRANS64 P0, [R14+URZ+0x28c30], R13 ;  /* 0x028c300d0e0085a7 */ /* 0x000ee4000800007f */
[----:B---3--:R-:W-:Y:S05]  /*15520*/  @!P0 BRA `(.L_x_4789) ;  /* 0xfffffffc00ec8947 */ /* 0x008fea000383ffff */
[----:B------:R-:W-:Y:S05]  /*15530*/  BRA `(.L_x_4788) ;  /* 0xffffff1000c47947 */ /* 0x000fea000383ffff */
.L_x_4801:
[----:B-1----:R1:W3:Y:S02]  /*15540*/  SYNCS.PHASECHK.TRANS64.TRYWAIT P0, [R14+URZ+0x28c50], R13 ;  /* 0x028c500d0e0075a7 */ /* 0x0022e4000800017f */
[----:B---3--:R-:W-:Y:S05]  /*15550*/  @!P0 NANOSLEEP.SYNCS 0x989680 ;  /* 0x009896800000895d */ /* 0x008fea0003900000 */
[----:B------:R-:W3:Y:S02]  /*15560*/  @!P0 SYNCS.PHASECHK.TRANS64 P0, [R14+URZ+0x28c50], R13 ;  /* 0x028c500d0e0085a7 */ /* 0x000ee4000800007f */
[----:B---3--:R-:W-:Y:S05]  /*15570*/  @!P0 BRA `(.L_x_4801) ;  /* 0xfffffffc00f08947 */ /* 0x008fea000383ffff */
[----:B------:R-:W-:Y:S05]  /*15580*/  BRA `(.L_x_4800) ;  /* 0xffffff3400ac7947 */ /* 0x000fea000383ffff */
.L_x_4810:
[----:B-1----:R-:W-:-:S04]  /*15590*/  IMAD.U32 R6, RZ, RZ, UR29 ;  /* 0x0000001dff067e24 */ /* 0x002fc8000f8e00ff */
[----:B------:R1:W4:Y:S03]  /*155a0*/  SYNCS.PHASECHK.TRANS64.TRYWAIT P1, [R6+URZ+0x28c30], R13 ;  /* 0x028c300d060075a7 */ /* 0x000326000802017f */
[----:B----4-:R-:W-:Y:S05]  /*155b0*/  @!P1 NANOSLEEP.SYNCS 0x989680 ;  /* 0x009896800000995d */ /* 0x010fea0003900000 */
[----:B------:R-:W4:Y:S02]  /*155c0*/  @!P1 SYNCS.PHASECHK.TRANS64 P1, [R6+URZ+0x28c30], R13 ;  /* 0x028c300d060095a7 */ /* 0x000f24000802007f */
[----:B----4-:R-:W-:Y:S05]  /*155d0*/  @!P1 BRA `(.L_x_4810) ;  /* 0xfffffffc00ec9947 */ /* 0x010fea000383ffff */
[----:B------:R-:W-:Y:S05]  /*155e0*/  BRA `(.L_x_4809) ;  /* 0xffffff3c00547947 */ /* 0x000fea000383ffff */
.L_x_4814:
[----:B--2---:R2:W3:Y:S02]  /*155f0*/  SYNCS.PHASECHK.TRANS64.TRYWAIT P1, [R192+URZ+0x28c50], R13 ;  /* 0x028c500dc00075a7 */ /* 0x0044e4000802017f */
[----:B---3--:R-:W-:Y:S05]  /*15600*/  @!P1 NANOSLEEP.SYNCS 0x989680 ;  /* 0x009896800000995d */ /* 0x008fea0003900000 */
[----:B------:R-:W3:Y:S02]  /*15610*/  @!P1 SYNCS.PHASECHK.TRANS64 P1, [R192+URZ+0x28c50], R13 ;  /* 0x028c500dc00095a7 */ /* 0x000ee4000802007f */
[----:B---3--:R-:W-:Y:S05]  /*15620*/  @!P1 BRA `(.L_x_4814) ;  /* 0xfffffffc00f09947 */ /* 0x008fea000383ffff */
[----:B------:R-:W-:Y:S05]  /*15630*/  BRA `(.L_x_4813) ;  /* 0xffffff5400707947 */ /* 0x000fea000383ffff */
.L_x_4820:
[----:B-1----:R-:W-:-:S04]  /*15640*/  MOV R6, UR31 ;  /* 0x0000001f00067c02 */ /* 0x002fc80008000f00 */
[----:B------:R1:W3:Y:S03]  /*15650*/  SYNCS.PHASECHK.TRANS64.TRYWAIT P0, [R6+URZ+0x28c30], R13 ;  /* 0x028c300d060075a7 */ /* 0x0002e6000800017f */
[----:B---3--:R-:W-:Y:S05]  /*15660*/  @!P0 NANOSLEEP.SYNCS 0x989680 ;  /* 0x009896800000895d */ /* 0x008fea0003900000 */
[----:B------:R-:W3:Y:S02]  /*15670*/  @!P0 SYNCS.PHASECHK.TRANS64 P0, [R6+URZ+0x28c30], R13 ;  /* 0x028c300d060085a7 */ /* 0x000ee4000800007f */
[----:B---3--:R-:W-:Y:S05]  /*15680*/  @!P0 BRA `(.L_x_4820) ;  /* 0xfffffffc00ec8947 */ /* 0x008fea000383ffff */
[----:B------:R-:W-:Y:S05]  /*15690*/  BRA `(.L_x_4819) ;  /* 0xffffff5800687947 */ /* 0x000fea000383ffff */
.L_x_4832:
[----:B-1----:R1:W3:Y:S02]  /*156a0*/  SYNCS.PHASECHK.TRANS64.TRYWAIT P0, [R16+URZ+0x28c50], R13 ;  /* 0x028c500d100075a7 */ /* 0x0022e4000800017f */
[----:B---3--:R-:W-:Y:S05]  /*156b0*/  @!P0 NANOSLEEP.SYNCS 0x989680 ;  /* 0x009896800000895d */ /* 0x008fea0003900000 */
[----:B------:R-:W3:Y:S02]  /*156c0*/  @!P0 SYNCS.PHASECHK.TRANS64 P0, [R16+URZ+0x28c50], R13 ;  /* 0x028c500d100085a7 */ /* 0x000ee4000800007f */
[----:B---3--:R-:W-:Y:S05]  /*156d0*/  @!P0 BRA `(.L_x_4832) ;  /* 0xfffffffc00f08947 */ /* 0x008fea000383ffff */
[----:B------:R-:W-:Y:S05]  /*156e0*/  BRA `(.L_x_4831) ;  /* 0xffffff7c00347947 */ /* 0x000fea000383ffff */
.L_x_4851:
[----:B------:R-:W-:Y:S01]  /*156f0*/  IMAD.MOV.U32 R13, RZ, RZ, R19 ;  /* 0x000000ffff0d7224 */ /* 0x000fe200078e0013 */
[----:B------:R-:W-:Y:S01]  /*15700*/  MOV R15, 0xffffffff ;  /* 0xffffffff000f7802 */ /* 0x000fe20000000f00 */
[----:B------:R-:W-:Y:S02]  /*15710*/  IMAD.MOV.U32 R12, RZ, RZ, RZ ;  /* 0x000000ffff0c7224 */ /* 0x000fe400078e00ff */
[----:B------:R-:W-:-:S07]  /*15720*/  IMAD.MOV.U32 R11, RZ, RZ, 0x1f ;  /* 0x0000001fff0b7424 */ /* 0x000fce00078e00ff */
[----:B------:R-:W-:Y:S05]  /*15730*/  WARPSYNC.COLLECTIVE R15, `(.L_x_4946) ;  /* 0x000000000f087348 */ /* 0x000fea0003c00000 */
[----:B------:R0:W1:Y:S02]  /*15740*/  SHFL.IDX P6, R14, R13, R12, R11 ;  /* 0x0000000c0d0e7389 */ /* 0x00006400000c000b */
[----:B01----:R-:W-:Y:S01]  /*15750*/  ENDCOLLECTIVE ;  /* 0x000000000000791b */ /* 0x003fe20003800000 */
.L_x_4946:
[----:B------:R-:W-:Y:S05]  /*15760*/  BRA `(.L_x_4947) ;  /* 0xffffffbc00f87947 */ /* 0x000fea000383ffff */
.L_x_4853:
[----:B------:R-:W-:Y:S01]  /*15770*/  BSSY B0, `(.L_x_4948) ;  /* 0x0000006000007945 */ /* 0x000fe20003800000 */
[----:B------:R-:W-:-:S07]  /*15780*/  IMAD.MOV.U32 R15, RZ, RZ, -0x1 ;  /* 0xffffffffff0f7424 */ /* 0x000fce00078e00ff */
[----:B------:R-:W-:Y:S05]  /*15790*/  WARPSYNC.COLLECTIVE R15, `(.L_x_4949) ;  /* 0x000000000f0c7348 */ /* 0x000fea0003c00000 */
[----:B------:R-:W-:Y:S02]  /*157a0*/  ELECT P6, UR62, PT ;  /* 0x00000000003e782f */ /* 0x000fe400038c0000 */
[----:B------:R-:W-:Y:S01]  /*157b0*/  MOV R14, UR62 ;  /* 0x0000003e000e7c02 */ /* 0x000fe20008000f00 */
[----:B------:R-:W-:Y:S10]  /*157c0*/  ENDCOLLECTIVE ;  /* 0x000000000000791b */ /* 0x000ff40003800000 */
.L_x_4949:
[----:B------:R-:W-:Y:S05]  /*157d0*/  BSYNC B0 ;  /* 0x0000000000007941 */ /* 0x000fea0003800000 */
.L_x_4948:
[----:B------:R-:W-:Y:S05]  /*157e0*/  BRA `(.L_x_4950) ;  /* 0xffffffbc00f87947 */ /* 0x000fea000383ffff */
.L_x_4855:
[----:B0-----:R-:W-:-:S04]  /*157f0*/  IMAD.U32 R3, RZ, RZ, UR38 ;  /* 0x00000026ff037e24 */ /* 0x001fc8000f8e00ff */
[----:B------:R0:W1:Y:S03]  /*15800*/  SYNCS.PHASECHK.TRANS64.TRYWAIT P0, [R3+URZ+0x28c40], R0 ;  /* 0x028c4000030075a7 */ /* 0x000066000800017f */
[----:B-1----:R-:W-:Y:S05]  /*15810*/  @!P0 NANOSLEEP.SYNCS 0x989680 ;  /* 0x009896800000895d */ /* 0x002fea0003900000 */
[----:B------:R-:W1:Y:S02]  /*15820*/  @!P0 SYNCS.PHASECHK.TRANS64 P0, [R3+URZ+0x28c40], R0 ;  /* 0x028c4000030085a7 */ /* 0x000e64000800007f */
[----:B-1----:R-:W-:Y:S05]  /*15830*/  @!P0 BRA `(.L_x_4855) ;  /* 0xfffffffc00ec8947 */ /* 0x002fea000383ffff */
[----:B------:R-:W-:Y:S05]  /*15840*/  BRA `(.L_x_4951) ;  /* 0xffffffc000587947 */ /* 0x000fea000383ffff */
.L_x_4858:
[----:B------:R-:W-:Y:S01]  /*15850*/  IMAD.MOV.U32 R13, RZ, RZ, R7 ;  /* 0x000000ffff0d7224 */ /* 0x000fe200078e0007 */
[----:B------:R-:W-:Y:S01]  /*15860*/  MOV R12, RZ ;  /* 0x000000ff000c7202 */ /* 0x000fe20000000f00 */
[----:B------:R-:W-:Y:S02]  /*15870*/  IMAD.MOV.U32 R11, RZ, RZ, 0x181f ;  /* 0x0000181fff0b7424 */ /* 0x000fe400078e00ff */
[----:B------:R-:W-:Y:S02]  /*15880*/  IMAD.MOV.U32 R15, RZ, RZ, -0x1 ;  /* 0xffffffffff0f7424 */ /* 0x000fe400078e00ff */
[----:B------:R-:W-:-:S07]  /*15890*/  VIADD R4, R4, UR40 ;  /* 0x0000002804047c36 */ /* 0x000fce0008000000 */
[----:B------:R-:W-:Y:S05]  /*158a0*/  WARPSYNC.COLLECTIVE R15, `(.L_x_4952) ;  /* 0x000000000f087348 */ /* 0x000fea0003c00000 */
[----:B------:R0:W1:Y:S02]  /*158b0*/  SHFL.IDX P6, R14, R13, R12, R11 ;  /* 0x0000000c0d0e7389 */ /* 0x00006400000c000b */
[----:B01----:R-:W-:Y:S01]  /*158c0*/  ENDCOLLECTIVE ;  /* 0x000000000000791b */ /* 0x003fe20003800000 */
.L_x_4952:
[----:B------:R-:W-:Y:S01]  /*158d0*/  MOV R13, R0 ;  /* 0x00000000000d7202 */ /* 0x000fe20000000f00 */
[----:B------:R-:W-:-:S07]  /*158e0*/  IMAD.MOV.U32 R2, RZ, RZ, R14 ;  /* 0x000000ffff027224 */ /* 0x000fce00078e000e */
[----:B------:R-:W-:Y:S05]  /*158f0*/  WARPSYNC.COLLECTIVE R15, `(.L_x_4953) ;  /* 0x000000000f087348 */ /* 0x000fea0003c00000 */
[----:B------:R0:W1:Y:S02]  /*15900*/  SHFL.IDX P6, R14, R13, R12, R11 ;  /* 0x0000000c0d0e7389 */ /* 0x00006400000c000b */
[----:B01----:R-:W-:Y:S01]  /*15910*/  ENDCOLLECTIVE ;  /* 0x000000000000791b */ /* 0x003fe20003800000 */
.L_x_4953:
[----:B------:R-:W-:Y:S02]  /*15920*/  ULDC UR4, c[0x0][0x288] ;  /* 0x0000a20000047ab9 */ /* 0x000fe40000000800 */
[----:B------:R-:W-:-:S05]  /*15930*/  IMAD R6, R6, UR4, RZ ;  /* 0x0000000406067c24 */ /* 0x000fca000f8e02ff */
[C---:B------:R-:W-:Y:S02]  /*15940*/  ISETP.GE.AND P1, PT, R4.reuse, R6, PT ;  /* 0x000000060400720c */ /* 0x040fe40003f26270 */
[----:B------:R-:W-:Y:S01]  /*15950*/  IADD3 R11, R4, 0x10, RZ ;  /* 0x00000010040b7810 */ /* 0x000fe20007ffe0ff */
[----:B------:R-:W-:Y:S02]  /*15960*/  IMAD.MOV.U32 R13, RZ, RZ, R7 ;  /* 0x000000ffff0d7224 */ /* 0x000fe400078e0007 */
[----:B------:R-:W-:-:S08]  /*15970*/  IMAD.MOV.U32 R12, RZ, RZ, 0x1 ;  /* 0x00000001ff0c7424 */ /* 0x000fd000078e00ff */
[----:B------:R-:W-:Y:S02]  /*15980*/  @!P1 LEA R9, R5, UR38, 0x1 ;  /* 0x0000002605099c11 */ /* 0x000fe4000f8e08ff */
[----:B------:R-:W-:-:S05]  /*15990*/  @!P1 LEA R14, P2, R8, R14, 0x1 ;  /* 0x0000000e080e9211 */ /* 0x000fca00078408ff */
[----:B------:R-:W-:Y:S02]  /*159a0*/  @!P1 IMAD.X R3, RZ, RZ, R2, P2 ;  /* 0x000000ffff039224 */ /* 0x000fe400010e0602 */
[----:B------:R-:W-:-:S05]  /*159b0*/  @!P1 IMAD.MOV.U32 R2, RZ, RZ, R14 ;  /* 0x000000ffff029224 */ /* 0x000fca00078e000e */
[----:B------:R-:W-:Y:S01]  /*159c0*/  @!PT LDS RZ, [RZ] ;  /* 0x00000000fffff984 */ /* 0x000fe20000000800 */
[----:B------:R-:W-:Y:S01]  /*159d0*/  @!PT LDS RZ, [RZ] ;  /* 0x00000000fffff984 */ /* 0x000fe20000000800 */
[----:B------:R-:W-:Y:S01]  /*159e0*/  @!PT LDS RZ, [RZ] ;  /* 0x00000000fffff984 */ /* 0x000fe20000000800 */
[----:B------:R0:W-:Y:S01]  /*159f0*/  @!P1 LDGSTS.E.BYPASS.LTC128B.128 [R9+0x20400], desc[UR48][R2.64], !P0 ;  /* 0x2040000002099fae */ /* 0x0001e2000c101d70 */
[----:B------:R-:W-:Y:S02]  /*15a00*/  ISETP.GE.AND P1, PT, R11, R6, PT ;  /* 0x000000060b00720c */ /* 0x000fe40003f26270 */
[----:B------:R-:W-:-:S11]  /*15a10*/  MOV R11, 0x181f ;  /* 0x0000181f000b7802 */ /* 0x000fd60000000f00 */
[----:B0-----:R-:W-:Y:S05]  /*15a20*/  WARPSYNC.COLLECTIVE R15, `(.L_x_4954) ;  /* 0x000000000f087348 */ /* 0x001fea0003c00000 */
[----:B------:R1:W2:Y:S02]  /*15a30*/  SHFL.IDX P6, R14, R13, R12, R11 ;  /* 0x0000000c0d0e7389 */ /* 0x0002a400000c000b */
[----:B012---:R-:W-:Y:S01]  /*15a40*/  ENDCOLLECTIVE ;  /* 0x000000000000791b */ /* 0x007fe20003800000 */
.L_x_4954:
[----:B------:R-:W-:Y:S01]  /*15a50*/  VIADD R9, R4, 0x20 ;  /* 0x0000002004097836 */ /* 0x000fe20000000000 */
[----:B------:R-:W-:Y:S01]  /*15a60*/  @!P1 LEA R21, R5, UR38, 0x1 ;  /* 0x0000002605159c11 */ /* 0x000fe2000f8e08ff */
[----:B------:R-:W-:Y:S02]  /*15a70*/  IMAD.MOV.U32 R13, RZ, RZ, R0 ;  /* 0x000000ffff0d7224 */ /* 0x000fe400078e0000 */
[----:B------:R-:W-:-:S07]  /*15a80*/  IMAD.MOV.U32 R2, RZ, RZ, R14 ;  /* 0x000000ffff027224 */ /* 0x000fce00078e000e */
[----:B------:R-:W-:Y:S05]  /*15a90*/  WARPSYNC.COLLECTIVE R15, `(.L_x_4955) ;  /* 0x000000000f087348 */ /* 0x000fea0003c00000 */
[----:B------:R0:W1:Y:S02]  /*15aa0*/  SHFL.IDX P6, R14, R13, R12, R11 ;  /* 0x0000000c0d0e7389 */ /* 0x00006400000c000b */
[----:B01----:R-:W-:Y:S01]  /*15ab0*/  ENDCOLLECTIVE ;  /* 0x000000000000791b */ /* 0x003fe20003800000 */
.L_x_4955:
[----:B------:R-:W-:Y:S01]  /*15ac0*/  MOV R13, R7 ;  /* 0x00000007000d7202 */ /* 0x000fe20000000f00 */
[----:B------:R-:W-:Y:S01]  /*15ad0*/  IMAD.MOV.U32 R12, RZ, RZ, 0x2 ;  /* 0x00000002ff0c7424 */ /* 0x000fe200078e00ff */
[----:B------:R-:W-:-:S04]  /*15ae0*/  @!P1 LEA R14, P2, R8, R14, 0x1 ;  /* 0x0000000e080e9211 */ /* 0x000fc800078408ff */
[----:B------:R-:W-:Y:S01]  /*15af0*/  @!P1 IADD3.X R3, RZ, R2, RZ, P2, !PT ;  /* 0x00000002ff039210 */ /* 0x000fe200017fe4ff */
[----:B------:R-:W-:-:S08]  /*15b00*/  @!P1 IMAD.MOV.U32 R2, RZ, RZ, R14 ;  /* 0x000000ffff029224 */ /* 0x000fd000078e000e */
[----:B------:R-:W-:Y:S05]  /*15b10*/  WARPSYNC.COLLECTIVE R15, `(.L_x_4956) ;  /* 0x000000000f087348 */ /* 0x000fea0003c00000 */
[----:B------:R0:W1:Y:S02]  /*15b20*/  SHFL.IDX P6, R14, R13, R12, R11 ;  /* 0x0000000c0d0e7389 */ /* 0x00006400000c000b */
[----:B01----:R-:W-:Y:S01]  /*15b30*/  ENDCOLLECTIVE ;  /* 0x000000000000791b */ /* 0x003fe20003800000 */
.L_x_4956:
[----:B------:R-:W-:Y:S01]  /*15b40*/  @!PT LDS RZ, [RZ] ;  /* 0x00000000fffff984 */ /* 0x000fe20000000800 */
[----:B------:R-:W-:Y:S01]  /*15b50*/  @!PT LDS RZ, [RZ] ;  /* 0x00000000fffff984 */ /* 0x000fe20000000800 */
[----:B------:R-:W-:Y:S01]  /*15b60*/  @!PT LDS RZ, [RZ] ;  /* 0x00000000fffff984 */ /* 0x000fe20000000800 */
[----:B------:R0:W-:Y:S01]  /*15b70*/  @!P1 LDGSTS.E.BYPASS.LTC128B.128 [R21+0x20c00], desc[UR48][R2.64], !P0 ;  /* 0x20c0000002159fae */ /* 0x0001e2000c101d70 */
[----:B------:R-:W-:Y:S02]  /*15b80*/  ISETP.GE.AND P1, PT, R9, R6, PT ;  /* 0x000000060900720c */ /* 0x000fe40003f26270 */
[----:B------:R-:W-:-:S11]  /*15b90*/  MOV R13, R0 ;  /* 0x00000000000d7202 */ /* 0x000fd60000000f00 */
[----:B------:R-:W-:Y:S01]  /*15ba0*/  @!P1 LEA R9, R5, UR38, 0x1 ;  /* 0x0000002605099c11 */ /* 0x000fe2000f8e08ff */
[----:B0-----:R-:W-:-:S07]  /*15bb0*/  IMAD.MOV.U32 R2, RZ, RZ, R14 ;  /* 0x000000ffff027224 */ /* 0x001fce00078e000e */
[----:B------:R-:W-:Y:S05]  /*15bc0*/  WARPSYNC.COLLECTIVE R15, `(.L_x_4957) ;  /* 0x000000000f087348 */ /* 0x000fea0003c00000 */
[----:B------:R0:W1:Y:S02]  /*15bd0*/  SHFL.IDX P6, R14, R13, R12, R11 ;  /* 0x0000000c0d0e7389 */ /* 0x00006400000c000b */
[----:B01----:R-:W-:Y:S01]  /*15be0*/  ENDCOLLECTIVE ;  /* 0x000000000000791b */ /* 0x003fe20003800000 */
.L_x_4957:
[----:B------:R-:W-:Y:S01]  /*15bf0*/  MOV R13, R7 ;  /* 0x00000007000d7202 */ /* 0x000fe20000000f00 */
[----:B------:R-:W-:Y:S01]  /*15c00*/  IMAD.MOV.U32 R12, RZ, RZ, 0x3 ;  /* 0x00000003ff0c7424 */ /* 0x000fe200078e00ff */
[----:B------:R-:W-:-:S05]  /*15c10*/  @!P1 LEA R14, P2, R8, R14, 0x1 ;  /* 0x0000000e080e9211 */ /* 0x000fca00078408ff */
[----:B------:R-:W-:Y:S02]  /*15c20*/  @!P1 IMAD.X R3, RZ, RZ, R2, P2 ;  /* 0x000000ffff039224 */ /* 0x000fe400010e0602 */
[----:B------:R-:W-:-:S07]  /*15c30*/  @!P1 IMAD.MOV.U32 R2, RZ, RZ, R14 ;  /* 0x000000ffff029224 */ /* 0x000fce00078e000e */
[----:B------:R-:W-:Y:S05]  /*15c40*/  WARPSYNC.COLLECTIVE R15, `(.L_x_4958) ;  /* 0x000000000f087348 */ /* 0x000fea0003c00000 */
[----:B------:R0:W1:Y:S02]  /*15c50*/  SHFL.IDX P6, R14, R13, R12, R11 ;  /* 0x0000000c0d0e7389 */ /* 0x00006400000c000b */
[----:B01----:R-:W-:Y:S01]  /*15c60*/  ENDCOLLECTIVE ;  /* 0x000000000000791b */ /* 0x003fe20003800000 */
.L_x_4958:
[----:B------:R-:W-:Y:S01]  /*15c70*/  @!PT LDS RZ, [RZ] ;  /* 0x00000000fffff984 */ /* 0x000fe20000000800 */
[----:B------:R-:W-:Y:S01]  /*15c80*/  @!PT LDS RZ, [RZ] ;  /* 0x00000000fffff984 */ /* 0x000fe20000000800 */
[----:B------:R-:W-:Y:S01]  /*15c90*/  @!PT LDS RZ, [RZ] ;  /* 0x00000000fffff984 */ /* 0x000fe20000000800 */
[----:B------:R0:W-:Y:S01]  /*15ca0*/  @!P1 LDGSTS.E.BYPASS.LTC128B.128 [R9+0x21400], desc[UR48][R2.64], !P0 ;  /* 0x2140000002099fae */ /* 0x0001e2000c101d70 */
[----:B------:R-:W-:Y:S01]  /*15cb0*/  MOV R13, R0 ;  /* 0x00000000000d7202 */ /* 0x000fe20000000f00 */
[----:B------:R-:W-:-:S07]  /*15cc0*/  IMAD.MOV.U32 R7, RZ, RZ, R14 ;  /* 0x000000ffff077224 */ /* 0x000fce00078e000e */
[----:B0-----:R-:W-:Y:S05]  /*15cd0*/  WARPSYNC.COLLECTIVE R15, `(.L_x_4959) ;  /* 0x000000000f087348 */ /* 0x001fea0003c00000 */
[----:B------:R1:W2:Y:S02]  /*15ce0*/  SHFL.IDX P6, R14, R13, R12, R11 ;  /* 0x0000000c0d0e7389 */ /* 0x0002a400000c000b */
[----:B012---:R-:W-:Y:S01]  /*15cf0*/  ENDCOLLECTIVE ;  /* 0x000000000000791b */ /* 0x007fe20003800000 */
.L_x_4959:
[----:B------:R-:W-:Y:S05]  /*15d00*/  BRA `(.L_x_4960) ;  /* 0xffffffc400307947 */ /* 0x000fea000383ffff */
.L_x_4859:
[----:B0-----:R-:W-:-:S04]  /*15d10*/  IMAD.U32 R3, RZ, RZ, UR38 ;  /* 0x00000026ff037e24 */ /* 0x001fc8000f8e00ff */
[----:B------:R0:W1:Y:S03]  /*15d20*/  SYNCS.PHASECHK.TRANS64.TRYWAIT P0, [R3+URZ+0x28c20], R4 ;  /* 0x028c2004030075a7 */ /* 0x000066000800017f */
[----:B-1----:R-:W-:Y:S05]  /*15d30*/  @!P0 NANOSLEEP.SYNCS 0x989680 ;  /* 0x009896800000895d */ /* 0x002fea0003900000 */
[----:B------:R-:W1:Y:S02]  /*15d40*/  @!P0 SYNCS.PHASECHK.TRANS64 P0, [R3+URZ+0x28c20], R4 ;  /* 0x028c2004030085a7 */ /* 0x000e64000800007f */
[----:B-1----:R-:W-:Y:S05]  /*15d50*/  @!P0 BRA `(.L_x_4859) ;  /* 0xfffffffc00ec8947 */ /* 0x002fea000383ffff */
[----:B------:R-:W-:Y:S05]  /*15d60*/  BRA `(.L_x_4961) ;  /* 0xffffffc400607947 */ /* 0x000fea000383ffff */
.L_x_4862:
[----:B0-----:R-:W-:-:S04]  /*15d70*/  IMAD.U32 R3, RZ, RZ, UR38 ;  /* 0x00000026ff037e24 */ /* 0x001fc8000f8e00ff */
[----:B------:R0:W1:Y:S03]  /*15d80*/  SYNCS.PHASECHK.TRANS64.TRYWAIT P0, [R3+URZ+0x28c60], R4 ;  /* 0x028c6004030075a7 */ /* 0x000066000800017f */
[----:B-1----:R-:W-:Y:S05]  /*15d90*/  @!P0 NANOSLEEP.SYNCS 0x989680 ;  /* 0x009896800000895d */ /* 0x002fea0003900000 */
[----:B------:R-:W1:Y:S02]  /*15da0*/  @!P0 SYNCS.PHASECHK.TRANS64 P0, [R3+URZ+0x28c60], R4 ;  /* 0x028c6004030085a7 */ /* 0x000e64000800007f */
[----:B-1----:R-:W-:Y:S05]  /*15db0*/  @!P0 BRA `(.L_x_4862) ;  /* 0xfffffffc00ec8947 */ /* 0x002fea000383ffff */
[----:B------:R-:W-:Y:S05]  /*15dc0*/  BRA `(.L_x_4962) ;  /* 0xffffffc4006c7947 */ /* 0x000fea000383ffff */
.L_x_4878:
[----:B-1----:R-:W-:-:S04]  /*15dd0*/  MOV R3, UR38 ;  /* 0x0000002600037c02 */ /* 0x002fc80008000f00 */
[----:B------:R1:W2:Y:S03]  /*15de0*/  SYNCS.PHASECHK.TRANS64.TRYWAIT P0, [R3+URZ+0x28c48], R2 ;  /* 0x028c4802030075a7 */ /* 0x0002a6000800017f */
[----:B--2---:R-:W-:Y:S05]  /*15df0*/  @!P0 NANOSLEEP.SYNCS 0x989680 ;  /* 0x009896800000895d */ /* 0x004fea0003900000 */
[----:B------:R-:W2:Y:S02]  /*15e00*/  @!P0 SYNCS.PHASECHK.TRANS64 P0, [R3+URZ+0x28c48], R2 ;  /* 0x028c4802030085a7 */ /* 0x000ea4000800007f */
[----:B--2---:R-:W-:Y:S05]  /*15e10*/  @!P0 BRA `(.L_x_4878) ;  /* 0xfffffffc00ec8947 */ /* 0x004fea000383ffff */
[----:B------:R-:W-:Y:S05]  /*15e20*/  BRA `(.L_x_4963) ;  /* 0xffffffd000387947 */ /* 0x000fea000383ffff */
.L_x_4883:
[----:B012---:R-:W-:-:S04]  /*15e30*/  IMAD.U32 R3, RZ, RZ, UR38 ;  /* 0x00000026ff037e24 */ /* 0x007fc8000f8e00ff */
[----:B------:R0:W1:Y:S03]  /*15e40*/  SYNCS.PHASECHK.TRANS64.TRYWAIT P0, [R3+URZ+0x28c68], R2 ;  /* 0x028c6802030075a7 */ /* 0x000066000800017f */
[----:B-1----:R-:W-:Y:S05]  /*15e50*/  @!P0 NANOSLEEP.SYNCS 0x989680 ;  /* 0x009896800000895d */ /* 0x002fea0003900000 */
[----:B------:R-:W1:Y:S02]  /*15e60*/  @!P0 SYNCS.PHASECHK.TRANS64 P0, [R3+URZ+0x28c68], R2 ;  /* 0x028c6802030085a7 */ /* 0x000e64000800007f */
[----:B-1----:R-:W-:Y:S05]  /*15e70*/  @!P0 BRA `(.L_x_4883) ;  /* 0xfffffffc00ec8947 */ /* 0x002fea000383ffff */
[----:B------:R-:W-:Y:S05]  /*15e80*/  BRA `(.L_x_4964) ;  /* 0xffffffd000987947 */ /* 0x000fea000383ffff */
.L_x_4898:
[----:B-1----:R-:W-:-:S04]  /*15e90*/  IMAD.U32 R3, RZ, RZ, UR38 ;  /* 0x00000026ff037e24 */ /* 0x002fc8000f8e00ff */
[----:B------:R1:W2:Y:S03]  /*15ea0*/  SYNCS.PHASECHK.TRANS64.TRYWAIT P0, [R3+URZ+0x28c40], R2 ;  /* 0x028c4002030075a7 */ /* 0x0002a6000800017f */
[----:B--2---:R-:W-:Y:S05]  /*15eb0*/  @!P0 NANOSLEEP.SYNCS 0x989680 ;  /* 0x009896800000895d */ /* 0x004fea0003900000 */
[----:B------:R-:W2:Y:S02]  /*15ec0*/  @!P0 SYNCS.PHASECHK.TRANS64 P0, [R3+URZ+0x28c40], R2 ;  /* 0x028c4002030085a7 */ /* 0x000ea4000800007f */
[----:B--2---:R-:W-:Y:S05]  /*15ed0*/  @!P0 BRA `(.L_x_4898) ;  /* 0xfffffffc00ec8947 */ /* 0x004fea000383ffff */
[----:B------:R-:W-:Y:S05]  /*15ee0*/  BRA `(.L_x_4965) ;  /* 0xffffffd800e87947 */ /* 0x000fea000383ffff */
.L_x_4903:
[----:B01----:R-:W-:-:S04]  /*15ef0*/  MOV R3, UR38 ;  /* 0x0000002600037c02 */ /* 0x003fc80008000f00 */
[----:B------:R0:W1:Y:S03]  /*15f00*/  SYNCS.PHASECHK.TRANS64.TRYWAIT P0, [R3+URZ+0x28c60], R2 ;  /* 0x028c6002030075a7 */ /* 0x000066000800017f */
[----:B-1----:R-:W-:Y:S05]  /*15f10*/  @!P0 NANOSLEEP.SYNCS 0x989680 ;  /* 0x009896800000895d */ /* 0x002fea0003900000 */
[----:B------:R-:W1:Y:S02]  /*15f20*/  @!P0 SYNCS.PHASECHK.TRANS64 P0, [R3+URZ+0x28c60], R2 ;  /* 0x028c6002030085a7 */ /* 0x000e64000800007f */
[----:B-1----:R-:W-:Y:S05]  /*15f30*/  @!P0 BRA `(.L_x_4903) ;  /* 0xfffffffc00ec8947 */ /* 0x002fea000383ffff */
[----:B------:R-:W-:Y:S05]  /*15f40*/  BRA `(.L_x_4966) ;  /* 0xffffffdc004c7947 */ /* 0x000fea000383ffff */
.L_x_4919:
[----:B--2---:R-:W-:-:S04]  /*15f50*/  IMAD.U32 R3, RZ, RZ, UR38 ;  /* 0x00000026ff037e24 */ /* 0x004fc8000f8e00ff */
[----:B------:R2:W3:Y:S03]  /*15f60*/  SYNCS.PHASECHK.TRANS64.TRYWAIT P0, [R3+URZ+0x28c48], R2 ;  /* 0x028c4802030075a7 */ /* 0x0004e6000800017f */
[----:B---3--:R-:W-:Y:S05]  /*15f70*/  @!P0 NANOSLEEP.SYNCS 0x989680 ;  /* 0x009896800000895d */ /* 0x008fea0003900000 */
[----:B------:R-:W3:Y:S02]  /*15f80*/  @!P0 SYNCS.PHASECHK.TRANS64 P0, [R3+URZ+0x28c48], R2 ;  /* 0x028c4802030085a7 */ /* 0x000ee4000800007f */
[----:B---3--:R-:W-:Y:S05]  /*15f90*/  @!P0 BRA `(.L_x_4919) ;  /* 0xfffffffc00ec8947 */ /* 0x008fea000383ffff */
[----:B------:R-:W-:Y:S05]  /*15fa0*/  BRA `(.L_x_4967) ;  /* 0xffffffe400a87947 */ /* 0x000fea000383ffff */
.L_x_4924:
[----:B--2---:R-:W-:-:S04]  /*15fb0*/  IMAD.U32 R3, RZ, RZ, UR38 ;  /* 0x00000026ff037e24 */ /* 0x004fc8000f8e00ff */
[----:B------:R2:W3:Y:S03]  /*15fc0*/  SYNCS.PHASECHK.TRANS64.TRYWAIT P0, [R3+URZ+0x28c68], R2 ;  /* 0x028c6802030075a7 */ /* 0x0004e6000800017f */
[----:B---3--:R-:W-:Y:S05]  /*15fd0*/  @!P0 NANOSLEEP.SYNCS 0x989680 ;  /* 0x009896800000895d */ /* 0x008fea0003900000 */
[----:B------:R-:W3:Y:S02]  /*15fe0*/  @!P0 SYNCS.PHASECHK.TRANS64 P0, [R3+URZ+0x28c68], R2 ;  /* 0x028c6802030085a7 */ /* 0x000ee4000800007f */
[----:B---3--:R-:W-:Y:S05]  /*15ff0*/  @!P0 BRA `(.L_x_4924) ;  /* 0xfffffffc00ec8947 */ /* 0x008fea000383ffff */
[----:B------:R-:W-:Y:S05]  /*16000*/  BRA `(.L_x_4968) ;  /* 0xffffffe8000c7947 */ /* 0x000fea000383ffff */
.L_x_4935:
[----:B--2---:R2:W3:Y:S02]  /*16010*/  SYNCS.PHASECHK.TRANS64.TRYWAIT P0, [R2+URZ+0x28c20], R9 ;  /* 0x028c2009020075a7 */ /* 0x0044e4000800017f */
[----:B---3--:R-:W-:Y:S05]  /*16020*/  @!P0 NANOSLEEP.SYNCS 0x989680 ;  /* 0x009896800000895d */ /* 0x008fea0003900000 */
[----:B------:R-:W3:Y:S02]  /*16030*/  @!P0 SYNCS.PHASECHK.TRANS64 P0, [R2+URZ+0x28c20], R9 ;  /* 0x028c2009020085a7 */ /* 0x000ee4000800007f */
[----:B---3--:R-:W-:Y:S05]  /*16040*/  @!P0 BRA `(.L_x_4935) ;  /* 0xfffffffc00f08947 */ /* 0x008fea000383ffff */
[----:B------:R-:W-:Y:S05]  /*16050*/  BRA `(.L_x_4969) ;  /* 0xffffffec00fc7947 */ /* 0x000fea000383ffff */
.L_x_4936:
[----:B------:R-:W3:Y:S01]  /*16060*/  S2R R3, SR_TID.X ;  /* 0x0000000000037919 */ /* 0x000ee20000002100 */
[----:B------:R-:W-:Y:S01]  /*16070*/  BSSY B0, `(.L_x_4970) ;  /* 0x000000a000007945 */ /* 0x000fe20003800000 */
[----:B------:R-:W-:Y:S01]  /*16080*/  IMAD.MOV.U32 R12, RZ, RZ, RZ ;  /* 0x000000ffff0c7224 */ /* 0x000fe200078e00ff */
[----:B------:R-:W-:Y:S01]  /*16090*/  MOV R15, 0xffffffff ;  /* 0xffffffff000f7802 */ /* 0x000fe20000000f00 */
[----:B------:R-:W-:Y:S01]  /*160a0*/  IMAD.MOV.U32 R11, RZ, RZ, 0x1f ;  /* 0x0000001fff0b7424 */ /* 0x000fe200078e00ff */
[----:B---3--:R-:W-:-:S04]  /*160b0*/  SHF.R.U32.HI R3, RZ, 0x5, R3 ;  /* 0x00000005ff037819 */ /* 0x008fc80000011603 */
[----:B------:R-:W-:-:S04]  /*160c0*/  LOP3.LUT R3, R3, 0x3, RZ, 0xc0, !PT ;  /* 0x0000000303037812 */ /* 0x000fc800078ec0ff */
[----:B------:R-:W-:-:S07]  /*160d0*/  MOV R13, R3 ;  /* 0x00000003000d7202 */ /* 0x000fce0000000f00 */
[----:B012---:R-:W-:Y:S05]  /*160e0*/  WARPSYNC.COLLECTIVE R15, `(.L_x_4971) ;  /* 0x000000000f087348 */ /* 0x007fea0003c00000 */
[----:B------:R3:W4:Y:S02]  /*160f0*/  SHFL.IDX P6, R14, R13, R12, R11 ;  /* 0x0000000c0d0e7389 */ /* 0x00072400000c000b */
[----:B01234-:R-:W-:Y:S01]  /*16100*/  ENDCOLLECTIVE ;  /* 0x000000000000791b */ /* 0x01ffe20003800000 */
.L_x_4971:
[----:B------:R-:W-:Y:S05]  /*16110*/  BSYNC B0 ;  /* 0x0000000000007941 */ /* 0x000fea0003800000 */
.L_x_4970:
[----:B------:R-:W-:Y:S05]  /*16120*/  BRA `(.L_x_4972) ;  /* 0xffffffec00e07947 */ /* 0x000fea000383ffff */
.L_x_4937:
[----:B------:R-:W-:Y:S01]  /*16130*/  BSSY B0, `(.L_x_4973) ;  /* 0x0000006000007945 */ /* 0x000fe20003800000 */
[----:B------:R-:W-:-:S07]  /*16140*/  IMAD.MOV.U32 R15, RZ, RZ, -0x1 ;  /* 0xffffffffff0f7424 */ /* 0x000fce00078e00ff */
[----:B0123--:R-:W-:Y:S05]  /*16150*/  WARPSYNC.COLLECTIVE R15, `(.L_x_4974) ;  /* 0x000000000f0c7348 */ /* 0x00ffea0003c00000 */
[----:B------:R-:W-:Y:S02]  /*16160*/  ELECT P6, UR62, PT ;  /* 0x00000000003e782f */ /* 0x000fe400038c0000 */
[----:B------:R-:W-:Y:S01]  /*16170*/  MOV R14, UR62 ;  /* 0x0000003e000e7c02 */ /* 0x000fe20008000f00 */
[----:B0123--:R-:W-:Y:S10]  /*16180*/  ENDCOLLECTIVE ;  /* 0x000000000000791b */ /* 0x00fff40003800000 */
.L_x_4974:
[----:B------:R-:W-:Y:S05]  /*16190*/  BSYNC B0 ;  /* 0x0000000000007941 */ /* 0x000fea0003800000 */
.L_x_4973:
[----:B------:R-:W-:Y:S05]  /*161a0*/  BRA `(.L_x_4975) ;  /* 0xffffffec00d47947 */ /* 0x000fea000383ffff */
.L_x_4939:
[----:B0-----:R0:W3:Y:S02]  /*161b0*/  SYNCS.PHASECHK.TRANS64.TRYWAIT P0, [R7+URZ], R4 ;  /* 0x00000004070075a7 */ /* 0x0010e4000800017f */
[----:B---3--:R-:W-:Y:S05]  /*161c0*/  @!P0 NANOSLEEP.SYNCS 0x989680 ;  /* 0x009896800000895d */ /* 0x008fea0003900000 */
[----:B------:R-:W3:Y:S02]  /*161d0*/  @!P0 SYNCS.PHASECHK.TRANS64 P0, [R7+URZ], R4 ;  /* 0x00000004070085a7 */ /* 0x000ee4000800007f */
[----:B---3--:R-:W-:Y:S05]  /*161e0*/  @!P0 BRA `(.L_x_4939) ;  /* 0xfffffffc00f08947 */ /* 0x008fea000383ffff */
[----:B------:R-:W-:Y:S05]  /*161f0*/  BRA `(.L_x_4976) ;  /* 0xfffffff000087947 */ /* 0x000fea000383ffff */
.L_x_4940:
[----:B---3--:R3:W4:Y:S02]  /*16200*/  SYNCS.PHASECHK.TRANS64.TRYWAIT P0, [R5+URZ], R0 ;  /* 0x00000000050075a7 */ /* 0x008724000800017f */
[----:B----4-:R-:W-:Y:S05]  /*16210*/  @!P0 NANOSLEEP.SYNCS 0x989680 ;  /* 0x009896800000895d */ /* 0x010fea0003900000 */
[----:B------:R-:W4:Y:S02]  /*16220*/  @!P0 SYNCS.PHASECHK.TRANS64 P0, [R5+URZ], R0 ;  /* 0x00000000050085a7 */ /* 0x000f24000800007f */
[----:B----4-:R-:W-:Y:S05]  /*16230*/  @!P0 BRA `(.L_x_4940) ;  /* 0xfffffffc00f08947 */ /* 0x010fea000383ffff */
[----:B------:R-:W-:Y:S05]  /*16240*/  BRA `(.L_x_4977) ;  /* 0xffffffec00fc7947 */ /* 0x000fea000383ffff */
.L_x_4942:
[----:B--2---:R2:W3:Y:S02]  /*16250*/  SYNCS.PHASECHK.TRANS64.TRYWAIT P0, [R5+URZ], R4 ;  /* 0x00000004050075a7 */ /* 0x0044e4000800017f */
[----:B---3--:R-:W-:Y:S05]  /*16260*/  @!P0 NANOSLEEP.SYNCS 0x989680 ;  /* 0x009896800000895d */ /* 0x008fea0003900000 */
[----:B------:R-:W3:Y:S02]  /*16270*/  @!P0 SYNCS.PHASECHK.TRANS64 P0, [R5+URZ], R4 ;  /* 0x00000004050085a7 */ /* 0x000ee4000800007f */
[----:B---3--:R-:W-:Y:S05]  /*16280*/  @!P0 BRA `(.L_x_4942) ;  /* 0xfffffffc00f08947 */ /* 0x008fea000383ffff */
[----:B------:R-:W-:Y:S05]  /*16290*/  BRA `(.L_x_4978) ;  /* 0xfffffff000007947 */ /* 0x000fea000383ffff */
.L_x_4979:
        /* <DEDUP_REMOVED lines=14> */
.L_x_15173:


//--------------------- .text._ZN7cutlass13device_kernelIN5flash11enable_sm90INS1_16FlashAttnFwdSm90INS1_25CollectiveMainloopFwdSm90ILi2EN4cute5tupleIJNS5_1CILi1EEES8_S8_EEENS6_IJNS7_ILi64EEESA_SA_EEELi512ENS_6half_tEfNS_4arch4Sm90ELb0ELb1ELb1ELb0ELb0ELb0ELb1ELb0ELb0ELb1ELb1ELb0EEENS1_21CollectiveEpilogueFwdINS6_IJSA_NS7_ILi512EEESA_EEES9_SC_SE_Li256ELb0ELb1ELb1ELb0EEENS1_19SingleTileSchedulerILb0ELb1ELb1ELi64EEEEEEEEEvNT_6ParamsE --------------------------
	.section	.text._ZN7cutlass13device_kernelIN5flash11enable_sm90INS1_16FlashAttnFwdSm90INS1_25CollectiveMainloopFwdSm90ILi2EN4cute5tupleIJNS5_1CILi1EEES8_S8_EEENS6_IJNS7_ILi64EEESA_SA_EEELi512ENS_6half_tEfNS_4arch4Sm90ELb0ELb1ELb1ELb0ELb0ELb0ELb1ELb0ELb0ELb1ELb1ELb0EEENS1_21CollectiveEpilogueFwdINS6_IJSA_NS7_ILi512EEESA_EEES9_SC_SE_Li256ELb0ELb1ELb1ELb0EEENS1_19SingleTileSchedulerILb0ELb1ELb1ELi64EEEEEEEEEvNT_6ParamsE,"ax",@progbits
	.align	128
.text._ZN7cutlass13device_kernelIN5flash11enable_sm90INS1_16FlashAttnFwdSm90INS1_25CollectiveMainloopFwdSm90ILi2EN4cute5tupleIJNS5_1CILi1EEES8_S8_EEENS6_IJNS7_ILi64EEESA_SA_EEELi512ENS_6half_tEfNS_4arch4Sm90ELb0ELb1ELb1ELb0ELb0ELb0ELb1ELb0ELb0ELb1ELb1ELb0EEENS1_21CollectiveEpilogueFwdINS6_IJSA_NS7_ILi512EEESA_EEES9_SC_SE_Li256ELb0ELb1ELb1ELb0EEENS1_19SingleTileSchedulerILb0ELb1ELb1ELi64EEEEEEEEEvNT_6ParamsE:
        .type           _ZN7cutlass13device_kernelIN5flash11enable_sm90INS1_16FlashAttnFwdSm90INS1_25CollectiveMainloopFwdSm90ILi2EN4cute5tupleIJNS5_1CILi1EEES8_S8_EEENS6_IJNS7_ILi64EEESA_SA_EEELi512ENS_6half_tEfNS_4arch4Sm90ELb0ELb1ELb1ELb0ELb0ELb0ELb1ELb0ELb0ELb1ELb1ELb0EEENS1_21CollectiveEpilogueFwdINS6_IJSA_NS7_ILi512EEESA_EEES9_SC_SE_Li256ELb0ELb1ELb1ELb0EEENS1_19SingleTileSchedulerILb0ELb1ELb1ELi64EEEEEEEEEvNT_6ParamsE,@function
        .size           _ZN7cutlass13device_kernelIN5flash11enable_sm90INS1_16FlashAttnFwdSm90INS1_25CollectiveMainloopFwdSm90ILi2EN4cute5tupleIJNS5_1CILi1EEES8_S8_EEENS6_IJNS7_ILi64EEESA_SA_EEELi512ENS_6half_tEfNS_4arch4Sm90ELb0ELb1ELb1ELb0ELb0ELb0ELb1ELb0ELb0ELb1ELb1ELb0EEENS1_21CollectiveEpilogueFwdINS6_IJSA_NS7_ILi512EEESA_EEES9_SC_SE_Li256ELb0ELb1ELb1ELb0EEENS1_19SingleTileSchedulerILb0ELb1ELb1ELi64EEEEEEEEEvNT_6ParamsE,(.L_x_15174 - _ZN7cutlass13device_kernelIN5flash11enable_sm90INS1_16FlashAttnFwdSm90INS1_25CollectiveMainloopFwdSm90ILi2EN4cute5tupleIJNS5_1CILi1EEES8_S8_EEENS6_IJNS7_ILi64EEESA_SA_EEELi512ENS_6half_tEfNS_4arch4Sm90ELb0ELb1ELb1ELb0ELb0ELb0ELb1ELb0ELb0ELb1ELb1ELb0EEENS1_21CollectiveEpilogueFwdINS6_IJSA_NS7_ILi512EEESA_EEES9_SC_SE_Li256ELb0ELb1ELb1ELb0EEENS1_19SingleTileSchedulerILb0ELb1ELb1ELi64EEEEEEEEEvNT_6ParamsE)
        .other          _ZN7cutlass13device_kernelIN5flash11enable_sm90INS1_16FlashAttnFwdSm90INS1_25CollectiveMainloopFwdSm90ILi2EN4cute5tupleIJNS5_1CILi1EEES8_S8_EEENS6_IJNS7_ILi64EEESA_SA_EEELi512ENS_6half_tEfNS_4arch4Sm90ELb0ELb1ELb1ELb0ELb0ELb0ELb1ELb0ELb0ELb1ELb1ELb0EEENS1_21CollectiveEpilogueFwdINS6_IJSA_NS7_ILi512EEESA_EEES9_SC_SE_Li256ELb0ELb1ELb1ELb0EEENS1_19SingleTileSchedulerILb0ELb1ELb1ELi64EEEEEEEEEvNT_6ParamsE,@"STO_CUDA_ENTRY STV_DEFAULT"
_ZN7cutlass13device_kernelIN5flash11enable_sm90INS1_16FlashAttnFwdSm90INS1_25CollectiveMainloopFwdSm90ILi2EN4cute5tupleIJNS5_1CILi1EEES8_S8_EEENS6_IJNS7_ILi64EEESA_SA_EEELi512ENS_6half_tEfNS_4arch4Sm90ELb0ELb1ELb1ELb0ELb0ELb0ELb1ELb0ELb0ELb1ELb1ELb0EEENS1_21CollectiveEpilogueFwdINS6_IJSA_NS7_ILi512EEESA_EEES9_SC_SE_Li256ELb0ELb1ELb1ELb0EEENS1_19SingleTileSchedulerILb0ELb1ELb1ELi64EEEEEEEEEvNT_6ParamsE:
[----:B------:R-:W0:Y:S02]  /*0000*/  LDC R1, c[0x0][0x28] ;  /* 0x00000a00ff017b82 */ /* 0x000e240000000800 */
[----:B0-----:R-:W-:Y:S01]  /*0010*/  VIADD R1, R1, 0xfffffb80 ;  /* 0xfffffb8001017836 */ /* 0x001fe20000000000 */
[----:B------:R-:W0:Y:S01]  /*0020*/  S2R R3, SR_TID.X ;  /* 0x0000000000037919 */ /* 0x000e220000002100 */
[----:B------:R-:W-:Y:S01]  /*0030*/  ELECT P0, URZ, PT ;  /* 0x00000000003f782f */ /* 0x000fe20003800000 */
[----:B------:R-:W-:Y:S01]  /*0040*/  BSSY B0, `(.L_x_4980) ;  /* 0x0000011000007945 */ /* 0x000fe20003800000 */
[----:B------:R-:W-:Y:S02]  /*0050*/  ULDC UR4, c[0x0][0x20] ;  /* 0x0000080000047ab9 */ /* 0x000fe40000000800 */
[----:B------:R-:W-:Y:S01]  /*0060*/  IADD3 R16, P1, R1, UR4, RZ ;  /* 0x0000000401107c10 */ /* 0x000fe2000ff3e0ff */
[----:B------:R-:W-:-:S04]  /*0070*/  ULDC UR4, c[0x0][0x24] ;  /* 0x0000090000047ab9 */ /* 0x000fc80000000800 */
[----:B------:R-:W-:Y:S01]  /*0080*/  IMAD.X R17, RZ, RZ, UR4, P1 ;  /* 0x00000004ff117e24 */ /* 0x000fe200088e06ff */
        /* <DEDUP_REMOVED lines=12> */
.L_x_4981:
[----:B------:R-:W-:Y:S05]  /*0150*/  BSYNC B0 ;  /* 0x0000000000007941 */ /* 0x000fea0003800000 */
.L_x_4980:
        /* <DEDUP_REMOVED lines=10> */
[----:B------:R-:W-:Y:S01]  /*0200*/  SHF.R.U32.HI R3, RZ, 0x7, R3 ;  /* 0x00000007ff037819 */ /* 0x000fe20000011603 */
[----:B------:R-:W-:-:S04]  /*0210*/  VOTEU.ANY UP2, P0 ;  /* 0x00000000003f7886 */ /* 0x000fc80000040100 */
[----:B------:R2:W3:Y:S01]  /*0220*/  SHFL.IDX PT, R4, R3, RZ, 0x1f ;  /* 0x00001fff03047589 */ /* 0x0004e200000e0000 */
[----:B0-----:R-:W-:Y:S01]  /*0230*/  ISETP.NE.AND P1, PT, R2, RZ, PT ;  /* 0x000000ff0200720c */ /* 0x001fe20003f25270 */
[----:B-1----:R-:W-:Y:S02]  /*0240*/  @UP0 ULEA UR8, UR8, UR6, 0x18 ;  /* 0x0000000608080291 */ /* 0x002fe4000f8ec03f */
[----:B------:R-:W-:-:S04]  /*0250*/  @UP0 UIADD3 UR6, -UR7, 0x100000, URZ ;  /* 0x0010000007060890 */ /* 0x000fc8000fffe13f */
[----:B------:R-:W-:Y:S02]  /*0260*/  @UP0 USHF.L.U32 UR7, UR6, 0xb, URZ ;  /* 0x0000000b06070899 */ /* 0x000fe4000800063f */
[----:B------:R-:W-:Y:S01]  /*0270*/  @UP0 USHF.L.U32 UR6, UR6, 0x1, URZ ;  /* 0x0000000106060899 */ /* 0x000fe2000800063f */
[----:B------:R-:W-:Y:S01]  /*0280*/  VOTEU.ANY UP0, P0 ;  /* 0x00000000003f7886 */ /* 0x000fe20000000100 */
[----:B------:R-:W0:Y:S04]  /*0290*/  FENCE.VIEW.ASYNC.S ;  /* 0x00000000000073c6 */ /* 0x000e280000000000 */
[----:B0-----:R2:W0:Y:S01]  /*02a0*/  @UP0 SYNCS.EXCH.64 URZ, [UR8+0x38800], UR4 ;  /* 0x03880004083f05b2 */ /* 0x0014220008000100 */
[----:B------:R2:W1:Y:S05]  /*02b0*/  @UP1 SYNCS.EXCH.64 URZ, [UR8+0x38810], UR4 ;  /* 0x03881004083f15b2 */ /* 0x00046a0008000100 */
[----:B------:R2:W4:Y:S02]  /*02c0*/  @UP2 SYNCS.EXCH.64 URZ, [UR8+0x38820], UR6 ;  /* 0x03882006083f25b2 */ /* 0x0005240008000100 */
[----:B--23--:R-:W-:Y:S05]  /*02d0*/  @P1 BRA `(.L_x_4982) ;  /* 0x0000000000381947 */ /* 0x00cfea0003800000 */
[----:B------:R-:W2:Y:S01]  /*02e0*/  S2UR UR5, SR_CgaCtaId ;  /* 0x00000000000579c3 */ /* 0x000ea20000008800 */
[----:B------:R-:W-:Y:S01]  /*02f0*/  UMOV UR4, 0x400 ;  /* 0x0000040000047882 */ /* 0x000fe20000000000 */
[----:B------:R-:W-:Y:S01]  /*0300*/  UMOV UR7, 0x1 ;  /* 0x0000000100077882 */ /* 0x000fe20000000000 */
[----:B------:R-:W-:Y:S01]  /*0310*/  ELECT P0, URZ, PT ;  /* 0x00000000003f782f */ /* 0x000fe20003800000 */
[----:B--2---:R-:W-:Y:S02]  /*0320*/  ULEA UR6, UR5, UR4, 0x18 ;  /* 0x0000000405067291 */ /* 0x004fe4000f8ec03f */
[----:B------:R-:W-:-:S04]  /*0330*/  UIADD3 UR4, -UR7, 0x100000, URZ ;  /* 0x0010000007047890 */ /* 0x000fc8000fffe13f */
[----:B------:R-:W-:Y:S02]  /*0340*/  USHF.L.U32 UR5, UR4, 0xb, URZ ;  /* 0x0000000b04057899 */ /* 0x000fe4000800063f */
[----:B------:R-:W-:Y:S01]  /*0350*/  USHF.L.U32 UR4, UR4, 0x1, URZ ;  /* 0x0000000104047899 */ /* 0x000fe2000800063f */
[----:B------:R-:W2:Y:S11]  /*0360*/  FENCE.VIEW.ASYNC.S ;  /* 0x00000000000073c6 */ /* 0x000eb60000000000 */
[----:B--2---:R2:W3:Y:S01]  /*0370*/  SYNCS.EXCH.64 URZ, [UR6+0x38830], UR4 ;  /* 0x03883004063f75b2 */ /* 0x0044e20008000100 */
[----:B------:R2:W0:Y:S01]  /*0380*/  SYNCS.EXCH.64 URZ, [UR6+0x38840], UR4 ;  /* 0x03884004063f75b2 */ /* 0x0004220008000100 */
[----:B------:R2:W0:Y:S01]  /*0390*/  SYNCS.EXCH.64 URZ, [UR6+0x38838], UR4 ;  /* 0x03883804063f75b2 */ /* 0x0004220008000100 */
[----:B------:R2:W0:Y:S01]  /*03a0*/  SYNCS.EXCH.64 URZ, [UR6+0x38848], UR4 ;  /* 0x03884804063f75b2 */ /* 0x0004220008000100 */
[----:B------:R-:W-:Y:S01]  /*03b0*/  NOP ;  /* 0x0000000000007918 */ /* 0x000fe20000000000 */
.L_x_4982:
[----:B------:R-:W5:Y:S01]  /*03c0*/  SHFL.IDX PT, R2, R0, RZ, 0x1f ;  /* 0x00001fff00027589 */ /* 0x000f6200000e0000 */
[----:B------:R-:W-:Y:S01]  /*03d0*/  NOP ;  /* 0x0000000000007918 */ /* 0x000fe20000000000 */
[----:B-----5:R-:W-:-:S13]  /*03e0*/  ISETP.NE.AND P0, PT, R2, RZ, PT ;  /* 0x000000ff0200720c */ /* 0x020fda0003f05270 */
[----:B------:R-:W-:Y:S05]  /*03f0*/  @P0 BRA `(.L_x_4983) ;  /* 0x0000000000480947 */ /* 0x000fea0003800000 */
[----:B--2---:R-:W2:Y:S01]  /*0400*/  S2UR UR5, SR_CgaCtaId ;  /* 0x00000000000579c3 */ /* 0x004ea20000008800 */
[----:B------:R-:W-:Y:S01]  /*0410*/  UMOV UR4, 0x400 ;  /* 0x0000040000047882 */ /* 0x000fe20000000000 */
[----:B------:R-:W-:Y:S01]  /*0420*/  UMOV UR6, 0x1 ;  /* 0x0000000100067882 */ /* 0x000fe20000000000 */
[----:B------:R-:W-:Y:S01]  /*0430*/  UMOV UR9, 0x2 ;  /* 0x0000000200097882 */ /* 0x000fe20000000000 */
[----:B------:R-:W-:-:S04]  /*0440*/  UIADD3 UR6, -UR6, 0x100000, URZ ;  /* 0x0010000006067890 */ /* 0x000fc8000fffe13f */
[----:B------:R-:W-:Y:S02]  /*0450*/  USHF.L.U32 UR7, UR6, 0xb, URZ ;  /* 0x0000000b06077899 */ /* 0x000fe4000800063f */
[----:B------:R-:W-:Y:S01]  /*0460*/  USHF.L.U32 UR6, UR6, 0x1, URZ ;  /* 0x0000000106067899 */ /* 0x000fe2000800063f */
[----:B------:R-:W-:Y:S01]  /*0470*/  ELECT P0, URZ, PT ;  /* 0x00000000003f782f */ /* 0x000fe20003800000 */
[----:B--2---:R-:W-:Y:S02]  /*0480*/  ULEA UR8, UR5, UR4, 0x18 ;  /* 0x0000000405087291 */ /* 0x004fe4000f8ec03f */
[----:B------:R-:W-:-:S04]  /*0490*/  UIADD3 UR4, -UR9, 0x100000, URZ ;  /* 0x0010000009047890 */ /* 0x000fc8000fffe13f */
[----:B------:R-:W-:Y:S02]  /*04a0*/  USHF.L.U32 UR5, UR4, 0xb, URZ ;  /* 0x0000000b04057899 */ /* 0x000fe4000800063f */
[----:B------:R-:W-:Y:S01]  /*04b0*/  USHF.L.U32 UR4, UR4, 0x1, URZ ;  /* 0x0000000104047899 */ /* 0x000fe2000800063f */
[----:B------:R-:W2:Y:S03]  /*04c0*/  FENCE.VIEW.ASYNC.S ;  /* 0x00000000000073c6 */ /* 0x000ea60000000000 */
[----:B--2---:R2:W0:Y:S08]  /*04d0*/  SYNCS.EXCH.64 URZ, [UR8+0x38850], UR6 ;  /* 0x03885006083f75b2 */ /* 0x0044300008000100 */
[----:B------:R2:W0:Y:S01]  /*04e0*/  SYNCS.EXCH.64 URZ, [UR8+0x38860], UR4 ;  /* 0x03886004083f75b2 */ /* 0x0004220008000100 */
[----:B------:R2:W0:Y:S01]  /*04f0*/  SYNCS.EXCH.64 URZ, [UR8+0x38858], UR6 ;  /* 0x03885806083f75b2 */ /* 0x0004220008000100 */
[----:B------:R2:W0:Y:S01]  /*0500*/  SYNCS.EXCH.64 URZ, [UR8+0x38868], UR4 ;  /* 0x03886804083f75b2 */ /* 0x0004220008000100 */
[----:B------:R-:W-:Y:S01]  /*0510*/  NOP ;  /* 0x0000000000007918 */ /* 0x000fe20000000000 */
.L_x_4983:
[----:B------:R-:W5:Y:S01]  /*0520*/  SHFL.IDX PT, R2, R0, RZ, 0x1f ;  /* 0x00001fff00027589 */ /* 0x000f6200000e0000 */
[----:B------:R-:W-:Y:S01]  /*0530*/  NOP ;  /* 0x0000000000007918 */ /* 0x000fe20000000000 */
[----:B-----5:R-:W-:-:S13]  /*0540*/  ISETP.NE.AND P0, PT, R2, RZ, PT ;  /* 0x000000ff0200720c */ /* 0x020fda0003f05270 */
[----:B------:R-:W-:Y:S05]  /*0550*/  @P0 BRA `(.L_x_4984) ;  /* 0x0000000000380947 */ /* 0x000fea0003800000 */
[----:B--2---:R-:W2:Y:S01]  /*0560*/  S2UR UR5, SR_CgaCtaId ;  /* 0x00000000000579c3 */ /* 0x004ea20000008800 */
        /* <DEDUP_REMOVED lines=8> */
[----:B--2---:R2:W0:Y:S01]  /*05f0*/  SYNCS.EXCH.64 URZ, [UR6+0x38870], UR4 ;  /* 0x03887004063f75b2 */ /* 0x0044220008000100 */
[----:B------:R2:W0:Y:S01]  /*0600*/  SYNCS.EXCH.64 URZ, [UR6+0x38880], UR4 ;  /* 0x03888004063f75b2 */ /* 0x0004220008000100 */
[----:B------:R2:W0:Y:S01]  /*0610*/  SYNCS.EXCH.64 URZ, [UR6+0x38878], UR4 ;  /* 0x03887804063f75b2 */ /* 0x0004220008000100 */
[----:B------:R2:W0:Y:S01]  /*0620*/  SYNCS.EXCH.64 URZ, [UR6+0x38888], UR4 ;  /* 0x03888804063f75b2 */ /* 0x0004220008000100 */
[----:B------:R-:W-:Y:S01]  /*0630*/  NOP ;  /* 0x0000000000007918 */ /* 0x000fe20000000000 */
.L_x_4984:
        /* <DEDUP_REMOVED lines=8> */
[----:B------:R-:W-:Y:S01]  /*06c0*/  ELECT P0, URZ, PT ;  /* 0x00000000003f782f */ /* 0x000fe20003800000 */
[----:B--2---:R-:W-:Y:S02]  /*06d0*/  ULEA UR8, UR5, UR4, 0x18 ;  /* 0x0000000405087291 */ /* 0x004fe4000f8ec03f */
[----:B------:R-:W-:-:S04]  /*06e0*/  UIADD3 UR4, -UR6, 0x100000, URZ ;  /* 0x0010000006047890 */ /* 0x000fc8000fffe13f */
[----:B------:R-:W-:Y:S02]  /*06f0*/  USHF.L.U32 UR5, UR4, 0xb, URZ ;  /* 0x0000000b04057899 */ /* 0x000fe4000800063f */
[----:B------:R-:W-:Y:S02]  /*0700*/  USHF.L.U32 UR4, UR4, 0x1, URZ ;  /* 0x0000000104047899 */ /* 0x000fe4000800063f */
        /* <DEDUP_REMOVED lines=9> */
.L_x_4985:
        /* <DEDUP_REMOVED lines=22> */
.L_x_4986:
[----:B------:R-:W-:Y:S01]  /*0900*/  IMAD.MOV.U32 R2, RZ, RZ, 0x1 ;  /* 0x00000001ff027424 */ /* 0x000fe200078e00ff */
[----:B------:R-:W-:Y:S01]  /*0910*/  ISETP.NE.AND P0, PT, R4, RZ, PT ;  /* 0x000000ff0400720c */ /* 0x000fe20003f05270 */
[----:B------:R-:W-:Y:S01]  /*0920*/  NOP ;  /* 0x0000000000007918 */ /* 0x000fe20000000000 */
[----:B01-34-:R-:W-:Y:S01]  /*0930*/  BAR.SYNC.DEFER_BLOCKING 0x0 ;  /* 0x0000000000007b1d */ /* 0x01bfe20000010000 */
[----:B------:R-:W-:Y:S02]  /*0940*/  IADD3 R154, P1, R16, 0x70, RZ ;  /* 0x00000070109a7810 */ /* 0x000fe40007f3e0ff */
[----:B------:R-:W-:Y:S02]  /*0950*/  SEL R2, R2, 0x2, !P0 ;  /* 0x0000000202027807 */ /* 0x000fe40004000000 */
[C---:B------:R-:W-:Y:S01]  /*0960*/  IADD3 R44, P2, R16.reuse, 0x1f4, RZ ;  /* 0x000001f4102c7810 */ /* 0x040fe20007f5e0ff */
[----:B------:R-:W-:Y:S01]  /*0970*/  ULDC.64 UR44, c[0x0][0x208] ;  /* 0x00008200002c7ab9 */ /* 0x000fe20000000a00 */
[----:B------:R-:W-:Y:S01]  /*0980*/  IADD3 R156, P3, R16, 0x230, RZ ;  /* 0x00000230109c7810 */ /* 0x000fe20007f7e0ff */
[----:B------:R0:W-:Y:S01]  /*0990*/  STL [R1+0x44c], R2 ;  /* 0x00044c0201007387 */ /* 0x0001e20000100800 */
[----:B------:R-:W-:Y:S01]  /*09a0*/  BSSY B6, `(.L_x_4987) ;  /* 0x0002c29000067945 */ /* 0x000fe20003800000 */
[----:B------:R-:W-:-:S02]  /*09b0*/  IMAD.X R22, RZ, RZ, R17, P1 ;  /* 0x000000ffff167224 */ /* 0x000fc400008e0611 */
[--C-:B------:R-:W-:Y:S02]  /*09c0*/  IMAD.X R45, RZ, RZ, R17.reuse, P2 ;  /* 0x000000ffff2d7224 */ /* 0x100fe400010e0611 */
[----:B------:R-:W-:Y:S01]  /*09d0*/  IMAD.X R23, RZ, RZ, R17, P3 ;  /* 0x000000ffff177224 */ /* 0x000fe200018e0611 */
[----:B------:R-:W-:Y:S06]  /*09e0*/  @!P0 BRA `(.L_x_4988) ;  /* 0x0000026400f08947 */ /* 0x000fec0003800000 */
.L_x_4989:
[----:B------:R-:W-:-:S08]  /*09f0*/  NOP ;  /* 0x0000000000007918 */ /* 0x000fd00000000000 */
[----:B------:R-:W1:Y:S02]  /*0a00*/  USETMAXREG.TRY_ALLOC.CTAPOOL UP0, 0xf0 ;  /* 0x000000f0000079c8 */ /* 0x000e640008000600 */
[----:B-1----:R-:W-:-:S13]  /*0a10*/  PLOP3.LUT P0, PT, PT, PT, UP0, 0x80, 0x0 ;  /* 0x000000000000781c */ /* 0x002fda0003f0f008 */
[----:B------:R-:W-:Y:S05]  /*0a20*/  @!P0 BRA `(.L_x_4989) ;  /* 0xfffffffc00f08947 */ /* 0x000fea000383ffff */
[----:B------:R-:W1:Y:S01]  /*0a30*/  S2R R5, SR_TID.X ;  /* 0x0000000000057919 */ /* 0x000e620000002100 */
[----:B0-----:R-:W0:Y:S01]  /*0a40*/  LDC R2, c[0x0][0xd50] ;  /* 0x00035400ff027b82 */ /* 0x001e220000000800 */
[----:B------:R3:W-:Y:S04]  /*0a50*/  STL.64 [R1+0x1e8], RZ ;  /* 0x0001e8ff01007387 */ /* 0x0007e80000100a00 */
[----:B------:R3:W-:Y:S03]  /*0a60*/  STL [R1+0x1f0], RZ ;  /* 0x0001f0ff01007387 */ /* 0x0007e60000100800 */
[----:B--2---:R-:W2:Y:S01]  /*0a70*/  S2UR UR4, SR_CTAID.Y ;  /* 0x00000000000479c3 */ /* 0x004ea20000002600 */
[----:B------:R3:W-:Y:S07]  /*0a80*/  STL [R1+0x1f4], RZ ;  /* 0x0001f4ff01007387 */ /* 0x0007ee0000100800 */
[----:B------:R-:W4:Y:S01]  /*0a90*/  S2UR UR36, SR_CTAID.Z ;  /* 0x00000000002479c3 */ /* 0x000f220000002700 */
[----:B0-----:R-:W-:-:S02]  /*0aa0*/  ISETP.NE.AND P1, PT, R2, 0x1, PT ;  /* 0x000000010200780c */ /* 0x001fc40003f25270 */
[----:B-1----:R-:W-:Y:S01]  /*0ab0*/  LOP3.LUT R0, R5, 0xffffff80, RZ, 0xc0, !PT ;  /* 0xffffff8005007812 */ /* 0x002fe200078ec0ff */
[----:B--2---:R-:W-:-:S03]  /*0ac0*/  IMAD.U32 R160, RZ, RZ, UR4 ;  /* 0x00000004ffa07e24 */ /* 0x004fc6000f8e00ff */
[----:B------:R-:W-:-:S07]  /*0ad0*/  ISETP.NE.AND P0, PT, R0, 0x80, PT ;  /* 0x000000800000780c */ /* 0x000fce0003f05270 */
[----:B------:R-:W0:Y:S08]  /*0ae0*/  @P1 LDC R0, c[0x0][0xd54] ;  /* 0x00035500ff001b82 */ /* 0x000e300000000800 */
[----:B------:R-:W1:Y:S08]  /*0af0*/  @P1 LDC R3, c[0x0][0xd58] ;  /* 0x00035600ff031b82 */ /* 0x000e700000000800 */
[----:B------:R-:W-:Y:S06]  /*0b00*/  @!P0 BAR.ARV 0x8, 0x100 ;  /* 0x0204000000008b1d */ /* 0x000fec0000002000 */
[----:B------:R-:W-:Y:S01]  /*0b10*/  ISETP.GE.U32.AND P0, PT, R5, 0x100, PT ;  /* 0x000001000500780c */ /* 0x000fe20003f06070 */
[----:B0-----:R-:W-:-:S12]  /*0b20*/  @P1 IMAD.HI.U32 R0, R0, UR4, RZ ;  /* 0x0000000400001c27 */ /* 0x001fd8000f8e00ff */
[----:B------:R-:W-:Y:S06]  /*0b30*/  @P0 BAR.ARV 0xf, 0x100 ;  /* 0x03c4000000000b1d */ /* 0x000fec0000002000 */
[----:B----4-:R-:W-:Y:S02]  /*0b40*/  ISETP.LE.AND P0, PT, RZ, UR36, PT ;  /* 0x00000024ff007c0c */ /* 0x010fe4000bf03270 */
[----:B-1----:R-:W-:Y:S02]  /*0b50*/  @P1 SHF.R.U32.HI R160, RZ, R3, R0 ;  /* 0x00000003ffa01219 */ /* 0x002fe40000011600 */
[----:B------:R-:W-:-:S03]  /*0b60*/  IADD3 R34, P1, R16, 0x1e8, RZ ;  /* 0x000001e810227810 */ /* 0x000fc60007f3e0ff */
[----:B------:R-:W-:Y:S02]  /*0b70*/  IMAD.MOV R159, RZ, RZ, -R160 ;  /* 0x000000ffff9f7224 */ /* 0x000fe400078e0aa0 */
[----:B------:R-:W-:Y:S02]  /*0b80*/  IMAD.X R35, RZ, RZ, R17, P1 ;  /* 0x000000ffff237224 */ /* 0x000fe400008e0611 */
[----:B------:R-:W-:Y:S02]  /*0b90*/  IMAD R159, R2, R159, UR4 ;  /* 0x00000004029f7e24 */ /* 0x000fe4000f8e029f */
[----:B---3--:R-:W-:Y:S05]  /*0ba0*/  @!P0 BRA `(.L_x_4990) ;  /* 0x000002c000208947 */ /* 0x008fea0003800000 */
[----:B------:R-:W0:Y:S01]  /*0bb0*/  LDC.64 R6, c[0x0][0x418] ;  /* 0x00010600ff067b82 */ /* 0x000e220000000a00 */
[----:B------:R-:W1:Y:S01]  /*0bc0*/  S2R R8, SR_TID.X ;  /* 0x0000000000087919 */ /* 0x000e620000002100 */
[C---:B------:R-:W-:Y:S01]  /*0bd0*/  IADD3 R158, P3, R16.reuse, 0x200, RZ ;  /* 0x00000200109e7810 */ /* 0x040fe20007f7e0ff */
[----:B------:R-:W-:Y:S01]  /*0be0*/  USHF.R.S32.HI UR37, URZ, 0x1f, UR36 ;  /* 0x0000001f3f257899 */ /* 0x000fe20008011424 */
[C---:B------:R-:W-:Y:S01]  /*0bf0*/  IADD3 R40, P2, R16.reuse, 0x38, RZ ;  /* 0x0000003810287810 */ /* 0x040fe20007f5e0ff */
[----:B------:R2:W-:Y:S01]  /*0c00*/  STL.128 [R1+0x200], RZ ;  /* 0x000200ff01007387 */ /* 0x0005e20000100c00 */
[C---:B------:R-:W-:Y:S01]  /*0c10*/  IADD3 R24, P6, R16.reuse, 0x78, RZ ;  /* 0x0000007810187810 */ /* 0x040fe20007fde0ff */
[--C-:B------:R-:W-:Y:S01]  /*0c20*/  IMAD.X R155, RZ, RZ, R17.reuse, P3 ;  /* 0x000000ffff9b7224 */ /* 0x100fe200018e0611 */
[----:B------:R-:W3:Y:S01]  /*0c30*/  LDC R0, c[0x0][0xa80] ;  /* 0x0002a000ff007b82 */ /* 0x000ee20000000800 */
[C---:B------:R-:W-:Y:S01]  /*0c40*/  IADD3 R42, P5, R16.reuse, 0x80, RZ ;  /* 0x00000080102a7810 */ /* 0x040fe20007fbe0ff */
[----:B------:R2:W-:Y:S01]  /*0c50*/  STL.128 [R1+0x210], RZ ;  /* 0x000210ff01007387 */ /* 0x0005e20000100c00 */
[C---:B------:R-:W-:Y:S01]  /*0c60*/  IADD3 R38, P4, R16.reuse, 0x88, RZ ;  /* 0x0000008810267810 */ /* 0x040fe20007f9e0ff */
[--C-:B------:R-:W-:Y:S01]  /*0c70*/  IMAD.X R41, RZ, RZ, R17.reuse, P2 ;  /* 0x000000ffff297224 */ /* 0x100fe200010e0611 */
[C---:B------:R-:W-:Y:S01]  /*0c80*/  IADD3 R19, P3, R16.reuse, 0x94, RZ ;  /* 0x0000009410137810 */ /* 0x040fe20007f7e0ff */
[----:B------:R2:W-:Y:S01]  /*0c90*/  STL.128 [R1+0x230], RZ ;  /* 0x000230ff01007387 */ /* 0x0005e20000100c00 */
[--C-:B------:R-:W-:Y:S01]  /*0ca0*/  IMAD.X R25, RZ, RZ, R17.reuse, P6 ;  /* 0x000000ffff197224 */ /* 0x100fe200030e0611 */
[----:B------:R-:W4:Y:S01]  /*0cb0*/  LDC R29, c[0x0][0x424] ;  /* 0x00010900ff1d7b82 */ /* 0x000f220000000800 */
[--C-:B------:R-:W-:Y:S01]  /*0cc0*/  IMAD.X R67, RZ, RZ, R17.reuse, P5 ;  /* 0x000000ffff437224 */ /* 0x100fe200028e0611 */
[----:B------:R2:W-:Y:S01]  /*0cd0*/  STL.128 [R1+0x240], RZ ;  /* 0x000240ff01007387 */ /* 0x0005e20000100c00 */
[--C-:B------:R-:W-:Y:S01]  /*0ce0*/  IMAD.X R61, RZ, RZ, R17.reuse, P4 ;  /* 0x000000ffff3d7224 */ /* 0x100fe200020e0611 */
[C---:B------:R-:W-:Y:S01]  /*0cf0*/  IADD3 R36, P2, R16.reuse, 0x98, RZ ;  /* 0x0000009810247810 */ /* 0x040fe20007f5e0ff */
[--C-:B------:R-:W-:Y:S01]  /*0d00*/  IMAD.X R50, RZ, RZ, R17.reuse, P3 ;  /* 0x000000ffff327224 */ /* 0x100fe200018e0611 */
[----:B------:R2:W-:Y:S01]  /*0d10*/  STL.128 [R1+0x250], RZ ;  /* 0x000250ff01007387 */ /* 0x0005e20000100c00 */
[----:B------:R-:W-:Y:S01]  /*0d20*/  IADD3 R63, P6, R16, 0xa0, RZ ;  /* 0x000000a0103f7810 */ /* 0x000fe20007fde0ff */
[----:B------:R-:W5:Y:S01]  /*0d30*/  LDC R2, c[0x0][0x2f0] ;  /* 0x0000bc00ff027b82 */ /* 0x000f620000000800 */
[----:B0-----:R-:W-:Y:S01]  /*0d40*/  ISETP.NE.U32.AND P0, PT, R6, RZ, PT ;  /* 0x000000ff0600720c */ /* 0x001fe20003f05070 */
[----:B------:R2:W-:Y:S01]  /*0d50*/  STL.128 [R1+0x260], RZ ;  /* 0x000260ff01007387 */ /* 0x0005e20000100c00 */
[C---:B------:R-:W-:Y:S01]  /*0d60*/  IADD3 R39, P5, R16.reuse, 0xa8, RZ ;  /* 0x000000a810277810 */ /* 0x040fe20007fbe0ff */
[--C-:B------:R-:W-:Y:S01]  /*0d70*/  IMAD.X R37, RZ, RZ, R17.reuse, P2 ;  /* 0x000000ffff257224 */ /* 0x100fe200010e0611 */
[----:B------:R-:W-:Y:S01]  /*0d80*/  ISETP.NE.AND.EX P0, PT, R7, RZ, PT, P0 ;  /* 0x000000ff0700720c */ /* 0x000fe20003f05300 */
[----:B------:R2:W-:Y:S01]  /*0d90*/  STL.128 [R1+0x270], RZ ;  /* 0x000270ff01007387 */ /* 0x0005e20000100c00 */
[C---:B------:R-:W-:Y:S01]  /*0da0*/  IADD3 R59, P4, R16.reuse, 0xb0, RZ ;  /* 0x000000b0103b7810 */ /* 0x040fe20007f9e0ff */
[--C-:B------:R-:W-:Y:S01]  /*0db0*/  IMAD.X R66, RZ, RZ, R17.reuse, P6 ;  /* 0x000000ffff427224 */ /* 0x100fe200030e0611 */
[C---:B------:R-:W-:Y:S01]  /*0dc0*/  IADD3 R57, P3, R16.reuse, 0xb8, RZ ;  /* 0x000000b810397810 */ /* 0x040fe20007f7e0ff */
[----:B---3--:R2:W-:Y:S01]  /*0dd0*/  STL [R1+0x220], R0 ;  /* 0x0002200001007387 */ /* 0x0085e20000100800 */
[--C-:B------:R-:W-:Y:S01]  /*0de0*/  IMAD.X R52, RZ, RZ, R17.reuse, P5 ;  /* 0x000000ffff347224 */ /* 0x100fe200028e0611 */
[C---:B------:R-:W-:Y:S01]  /*0df0*/  IADD3 R48, P2, R16.reuse, 0xc0, RZ ;  /* 0x000000c010307810 */ /* 0x040fe20007f5e0ff */
[--C-:B------:R-:W-:Y:S01]  /*0e00*/  IMAD.X R64, RZ, RZ, R17.reuse, P4 ;  /* 0x000000ffff407224 */ /* 0x100fe200020e0611 */
[----:B------:R2:W-:Y:S01]  /*0e10*/  STL.128 [R1+0x280], RZ ;  /* 0x000280ff01007387 */ /* 0x0005e20000100c00 */
[----:B------:R-:W-:Y:S01]  /*0e20*/  IADD3 R30, P6, R16, 0xd0, RZ ;  /* 0x000000d0101e7810 */ /* 0x000fe20007fde0ff */
[--C-:B------:R-:W-:Y:S01]  /*0e30*/  IMAD.X R62, RZ, RZ, R17.reuse, P3 ;  /* 0x000000ffff3e7224 */ /* 0x100fe200018e0611 */
[----:B----4-:R-:W-:Y:S01]  /*0e40*/  SEL R29, R29, 0x1, P0 ;  /* 0x000000011d1d7807 */ /* 0x010fe20000000000 */
[----:B------:R2:W-:Y:S01]  /*0e50*/  STL.128 [R1+0x290], RZ ;  /* 0x000290ff01007387 */ /* 0x0005e20000100c00 */
[----:B------:R-:W-:Y:S01]  /*0e60*/  ISETP.NE.AND P0, PT, R4, 0x1, PT ;  /* 0x000000010400780c */ /* 0x000fe20003f05270 */
[--C-:B------:R-:W-:Y:S01]  /*0e70*/  IMAD.X R51, RZ, RZ, R17.reuse, P2 ;  /* 0x000000ffff337224 */ /* 0x100fe200010e0611 */
[C---:B------:R-:W-:Y:S01]  /*0e80*/  IADD3 R53, P5, R16.reuse, 0xd8, RZ ;  /* 0x000000d810357810 */ /* 0x040fe20007fbe0ff */
[----:B------:R2:W-:Y:S01]  /*0e90*/  STL.128 [R1+0x2a0], RZ ;  /* 0x0002a0ff01007387 */ /* 0x0005e20000100c00 */
[----:B------:R-:W-:Y:S01]  /*0ea0*/  IADD3 R65, P4, R16, 0xe8, RZ ;  /* 0x000000e810417810 */ /* 0x000fe20007f9e0ff */
[--C-:B------:R-:W-:Y:S01]  /*0eb0*/  IMAD.X R31, RZ, RZ, R17.reuse, P6 ;  /* 0x000000ffff1f7224 */ /* 0x100fe200030e0611 */
[----:B-1----:R-:W-:Y:S01]  /*0ec0*/  LOP3.LUT R8, R8, 0x7f, RZ, 0xc0, !PT ;  /* 0x0000007f08087812 */ /* 0x002fe200078ec0ff */
[----:B------:R2:W-:Y:S01]  /*0ed0*/  STL.128 [R1+0x2b0], RZ ;  /* 0x0002b0ff01007387 */ /* 0x0005e20000100c00 */
[--C-:B------:R-:W-:Y:S01]  /*0ee0*/  IMAD.X R58, RZ, RZ, R17.reuse, P5 ;  /* 0x000000ffff3a7224 */ /* 0x100fe200028e0611 */
[C---:B------:R-:W-:Y:S01]  /*0ef0*/  IADD3 R152, P3, R16.reuse, 0xec, RZ ;  /* 0x000000ec10987810 */ /* 0x040fe20007f7e0ff */
[----:B------:R-:W-:Y:S01]  /*0f00*/  IMAD.X R68, RZ, RZ, R17, P4 ;  /* 0x000000ffff447224 */ /* 0x000fe200020e0611 */
[----:B------:R2:W-:Y:S01]  /*0f10*/  STL.128 [R1+0x2c0], RZ ;  /* 0x0002c0ff01007387 */ /* 0x0005e20000100c00 */
[C---:B------:R-:W-:Y:S01]  /*0f20*/  IADD3 R49, P2, R16.reuse, 0x11c, RZ ;  /* 0x0000011c10317810 */ /* 0x040fe20007f5e0ff */
[----:B-----5:R-:W-:Y:S01]  /*0f30*/  IMAD R29, R29, R2, RZ ;  /* 0x000000021d1d7224 */ /* 0x020fe200078e02ff */
[C---:B------:R-:W-:Y:S01]  /*0f40*/  IADD3 R55, P6, R16.reuse, 0x120, RZ ;  /* 0x0000012010377810 */ /* 0x040fe20007fde0ff */
[----:B------:R2:W-:Y:S01]  /*0f50*/  STL.128 [R1+0x2d0], RZ ;  /* 0x0002d0ff01007387 */ /* 0x0005e20000100c00 */
[C---:B------:R-:W-:Y:S01]  /*0f60*/  IADD3 R43, P5, R16.reuse, 0x128, RZ ;  /* 0x00000128102b7810 */ /* 0x040fe20007fbe0ff */
[C---:B------:R-:W-:Y:S01]  /*0f70*/  VIADD R153, R16.reuse, 0x148 ;  /* 0x0000014810997836 */ /* 0x040fe20000000000 */
[----:B------:R-:W-:Y:S01]  /*0f80*/  IADD3 R32, P4, R16, 0x140, RZ ;  /* 0x0000014010207810 */ /* 0x000fe20007f9e0ff */
[----:B------:R2:W-:Y:S01]  /*0f90*/  STL.128 [R1+0x2e0], RZ ;  /* 0x0002e0ff01007387 */ /* 0x0005e20000100c00 */
[----:B------:R-:W-:Y:S01]  /*0fa0*/  ISETP.NE.AND P1, PT, R8, RZ, PT ;  /* 0x000000ff0800720c */ /* 0x000fe20003f25270 */
[----:B------:R-:W-:-:S02]  /*0fb0*/  VIADD R18, R5, 0xffffff80 ;  /* 0xffffff8005127836 */ /* 0x000fc40000000000 */
[----:B------:R2:W-:Y:S01]  /*0fc0*/  STL.128 [R1+0x2f0], RZ ;  /* 0x0002f0ff01007387 */ /* 0x0005e20000100c00 */
[--C-:B------:R-:W-:Y:S01]  /*0fd0*/  IMAD.X R2, RZ, RZ, R17.reuse, P3 ;  /* 0x000000ffff027224 */ /* 0x100fe200018e0611 */
[----:B------:R-:W-:Y:S01]  /*0fe0*/  SEL R4, RZ, 0x1, P1 ;  /* 0x00000001ff047807 */ /* 0x000fe20000800000 */
[--C-:B------:R-:W-:Y:S01]  /*0ff0*/  IMAD.X R28, RZ, RZ, R17.reuse, P2 ;  /* 0x000000ffff1c7224 */ /* 0x100fe200010e0611 */
[----:B------:R2:W-:Y:S01]  /*1000*/  STL.128 [R1+0x300], RZ ;  /* 0x000300ff01007387 */ /* 0x0005e20000100c00 */
[--C-:B------:R-:W-:Y:S02]  /*1010*/  IMAD.X R60, RZ, RZ, R17.reuse, P6 ;  /* 0x000000ffff3c7224 */ /* 0x100fe400030e0611 */
[--C-:B------:R-:W-:Y:S01]  /*1020*/  IMAD.X R54, RZ, RZ, R17.reuse, P5 ;  /* 0x000000ffff367224 */ /* 0x100fe200028e0611 */
[----:B------:R2:W-:Y:S01]  /*1030*/  STL.128 [R1+0x310], RZ ;  /* 0x000310ff01007387 */ /* 0x0005e20000100c00 */
[----:B------:R-:W-:-:S03]  /*1040*/  IMAD.X R33, RZ, RZ, R17, P4 ;  /* 0x000000ffff217224 */ /* 0x000fc600020e0611 */
[----:B------:R2:W-:Y:S04]  /*1050*/  STL.128 [R1+0x320], RZ ;  /* 0x000320ff01007387 */ /* 0x0005e80000100c00 */
        /* <DEDUP_REMOVED lines=15> */
[----:B------:R2:W-:Y:S01]  /*1150*/  STL.128 [R1+0x420], RZ ;  /* 0x000420ff01007387 */ /* 0x0005e20000100c00 */
[----:B------:R-:W0:Y:S01]  /*1160*/  S2R R12, SR_CTAID.X ;  /* 0x00000000000c7919 */ /* 0x000e220000002500 */
[----:B------:R-:W-:Y:S05]  /*1170*/  @!P0 BRA `(.L_x_4991) ;  /* 0x0000008000c08947 */ /* 0x000fea0003800000 */
[----:B--2---:R-:W1:Y:S01]  /*1180*/  LDC R0, c[0x0][0x448] ;  /* 0x00011200ff007b82 */ /* 0x004e620000000800 */
[----:B0-----:R-:W-:-:S07]  /*1190*/  IMAD.SHL.U32 R12, R12, 0x40, RZ ;  /* 0x000000400c0c7824 */ /* 0x001fce00078e00ff */
[----:B------:R-:W0:Y:S08]  /*11a0*/  LDC.64 R8, c[0x0][0xad8] ;  /* 0x0002b600ff087b82 */ /* 0x000e300000000a00 */
[----:B------:R-:W2:Y:S01]  /*11b0*/  LDC R6, c[0x0][0x288] ;  /* 0x0000a200ff067b82 */ /* 0x000ea20000000800 */
[----:B-1----:R-:W-:Y:S02]  /*11c0*/  ISETP.NE.AND P1, PT, R0, 0x1, PT ;  /* 0x000000010000780c */ /* 0x002fe40003f25270 */
[----:B0-----:R-:W-:-:S11]  /*11d0*/  ISETP.GE.AND P2, PT, R9, 0x1, PT ;  /* 0x000000010900780c */ /* 0x001fd60003f46270 */
[----:B------:R-:W0:Y:S01]  /*11e0*/  @P1 LDC R3, c[0x0][0x44c] ;  /* 0x00011300ff031b82 */ /* 0x000e220000000800 */
[----:B------:R-:W-:-:S07]  /*11f0*/  @P1 VIADD R0, R12, 0x3f ;  /* 0x0000003f0c001836 */ /* 0x000fce0000000000 */
[----:B------:R-:W1:Y:S01]  /*1200*/  @P1 LDC R5, c[0x0][0x450] ;  /* 0x00011400ff051b82 */ /* 0x000e620000000800 */
[----:B0-----:R-:W-:Y:S01]  /*1210*/  @P1 IMAD.HI.U32 R2, R0, R3, RZ ;  /* 0x0000000300021227 */ /* 0x001fe200078e00ff */
[----:B--2---:R-:W-:-:S03]  /*1220*/  IADD3 R3, R29, 0x1, -R6 ;  /* 0x000000011d037810 */ /* 0x004fc60007ffe806 */
[----:B------:R-:W-:Y:S01]  /*1230*/  VIADD R0, R12, 0x3f ;  /* 0x0000003f0c007836 */ /* 0x000fe20000000000 */
[----:B-1----:R-:W-:-:S05]  /*1240*/  @P1 SHF.R.U32.HI R0, RZ, R5, R2 ;  /* 0x00000005ff001219 */ /* 0x002fca0000011602 */
        /* <DEDUP_REMOVED lines=13> */
.L_x_4993:
[----:B------:R-:W-:-:S13]  /*1320*/  ISETP.NE.AND P0, PT, R9, 0x1, PT ;  /* 0x000000010900780c */ /* 0x000fda0003f05270 */
[----:B------:R-:W0:Y:S02]  /*1330*/  @P0 LDC.64 R4, c[0x0][0xae0] ;  /* 0x0002b800ff040b82 */ /* 0x000e240000000a00 */
[----:B0-----:R-:W-:-:S05]  /*1340*/  @P0 IMAD.HI.U32 R4, R2, R4, RZ ;  /* 0x0000000402040227 */ /* 0x001fca00078e00ff */
[----:B------:R-:W-:-:S07]  /*1350*/  @P0 SHF.R.U32.HI R2, RZ, R5, R4 ;  /* 0x00000005ff020219 */ /* 0x000fce0000011604 */
.L_x_4994:
[----:B------:R-:W-:-:S05]  /*1360*/  IMAD R3, R2, R9, R9 ;  /* 0x0000000902037224 */ /* 0x000fca00078e0209 */
[----:B------:R-:W-:-:S07]  /*1370*/  VIMNMX R0, R0, R3, PT ;  /* 0x0000000300007248 */ /* 0x000fce0003fe0100 */
.L_x_4992:
[----:B------:R-:W0:Y:S01]  /*1380*/  @P1 LDC R7, c[0x0][0x44c] ;  /* 0x00011300ff071b82 */ /* 0x000e220000000800 */
[----:B------:R-:W-:Y:S01]  /*1390*/  VIADD R2, R0, 0x3f ;  /* 0x0000003f00027836 */ /* 0x000fe20000000000 */
[----:B------:R-:W-:Y:S01]  /*13a0*/  ULDC UR4, c[0x0][0xad4] ;  /* 0x0002b50000047ab9 */ /* 0x000fe20000000800 */
[----:B------:R-:W-:-:S03]  /*13b0*/  VIADD R0, R29, 0x3f ;  /* 0x0000003f1d007836 */ /* 0x000fc60000000000 */
[----:B------:R-:W-:Y:S02]  /*13c0*/  SHF.R.S32.HI R5, RZ, 0x1f, R2 ;  /* 0x0000001fff057819 */ /* 0x000fe40000011402 */
[----:B------:R-:W1:Y:S01]  /*13d0*/  @P1 LDC R11, c[0x0][0x450] ;  /* 0x00011400ff0b1b82 */ /* 0x000e620000000800 */
[----:B------:R-:W-:Y:S02]  /*13e0*/  SHF.R.S32.HI R3, RZ, 0x1f, R0 ;  /* 0x0000001fff037819 */ /* 0x000fe40000011400 */
[----:B------:R-:W-:Y:S02]  /*13f0*/  LEA.HI R5, R5, R2, RZ, 0x6 ;  /* 0x0000000205057211 */ /* 0x000fe400078f30ff */
[----:B------:R-:W-:Y:S02]  /*1400*/  LEA.HI R3, R3, R0, RZ, 0x6 ;  /* 0x0000000003037211 */ /* 0x000fe400078f30ff */
[----:B------:R-:W-:Y:S02]  /*1410*/  SHF.R.S32.HI R0, RZ, 0x6, R5 ;  /* 0x00000006ff007819 */ /* 0x000fe40000011405 */
[----:B------:R-:W-:Y:S01]  /*1420*/  SHF.R.S32.HI R3, RZ, 0x6, R3 ;  /* 0x00000006ff037819 */ /* 0x000fe20000011403 */
[----:B0-----:R-:W-:-:S05]  /*1430*/  @P1 IMAD.HI.U32 R4, R12, R7, RZ ;  /* 0x000000070c041227 */ /* 0x001fca00078e00ff */
[----:B-1----:R-:W-:Y:S02]  /*1440*/  @P1 SHF.R.U32.HI R12, RZ, R11, R4 ;  /* 0x0000000bff0c1219 */ /* 0x002fe40000011604 */
[----:B------:R-:W-:Y:S02]  /*1450*/  VIMNMX R11, R3, R0, PT ;  /* 0x00000000030b7248 */ /* 0x000fe40003fe0100 */
[----:B------:R-:W-:-:S05]  /*1460*/  IADD3 R12, R12, -R6, R29 ;  /* 0x800000060c0c7210 */ /* 0x000fca0007ffe01d */
        /* <DEDUP_REMOVED lines=11> */
.L_x_4996:
[----:B------:R-:W-:-:S13]  /*1520*/  ISETP.NE.AND P0, PT, R9, 0x1, PT ;  /* 0x000000010900780c */ /* 0x000fda0003f05270 */
[----:B------:R-:W0:Y:S02]  /*1530*/  @P0 LDC.64 R2, c[0x0][0xae0] ;  /* 0x0002b800ff020b82 */ /* 0x000e240000000a00 */
[----:B0-----:R-:W-:-:S05]  /*1540*/  @P0 IMAD.HI.U32 R2, R12, R2, RZ ;  /* 0x000000020c020227 */ /* 0x001fca00078e00ff */
[----:B------:R-:W-:-:S07]  /*1550*/  @P0 SHF.R.U32.HI R12, RZ, R3, R2 ;  /* 0x00000003ff0c0219 */ /* 0x000fce0000011602 */
.L_x_4997:
[----:B------:R-:W-:-:S05]  /*1560*/  IMAD R3, R12, R9, RZ ;  /* 0x000000090c037224 */ /* 0x000fca00078e02ff */
[----:B------:R-:W-:-:S07]  /*1570*/  VIMNMX R0, R0, R3, !PT ;  /* 0x0000000300007248 */ /* 0x000fce0007fe0100 */
.L_x_4995:
[----:B------:R-:W-:Y:S01]  /*1580*/  SHF.R.S32.HI R3, RZ, 0x1f, R0 ;  /* 0x0000001fff037819 */ /* 0x000fe20000011400 */
[----:B------:R-:W-:Y:S01]  /*1590*/  IMAD.MOV.U32 R231, RZ, RZ, RZ ;  /* 0x000000ffffe77224 */ /* 0x000fe200078e00ff */
[----:B------:R-:W-:Y:S02]  /*15a0*/  LOP3.LUT R6, R159, 0xffff, RZ, 0xc0, !PT ;  /* 0x0000ffff9f067812 */ /* 0x000fe400078ec0ff */
[----:B------:R-:W-:-:S04]  /*15b0*/  LEA.HI R3, R3, R0, RZ, 0x6 ;  /* 0x0000000003037211 */ /* 0x000fc800078f30ff */
[----:B------:R-:W-:-:S04]  /*15c0*/  SHF.R.S32.HI R3, RZ, 0x6, R3 ;  /* 0x00000006ff037819 */ /* 0x000fc80000011403 */
[----:B------:R-:W-:-:S04]  /*15d0*/  VIMNMX R9, RZ, R3, !PT ;  /* 0x00000003ff097248 */ /* 0x000fc80007fe0100 */
[----:B------:R-:W-:-:S13]  /*15e0*/  ISETP.GT.AND P0, PT, R11, R9, PT ;  /* 0x000000090b00720c */ /* 0x000fda0003f04270 */
[----:B------:R-:W-:Y:S05]  /*15f0*/  @!P0 BRA `(.L_x_4998) ;  /* 0x00000000007c8947 */ /* 0x000fea0003800000 */
[----:B------:R-:W-:-:S04]  /*1600*/  SHF.R.U32.HI R0, RZ, 0x10, R159 ;  /* 0x00000010ff007819 */ /* 0x000fc8000001169f */
[----:B------:R-:W-:-:S13]  /*1610*/  ISETP.NE.AND P0, PT, R0, RZ, PT ;  /* 0x000000ff0000720c */ /* 0x000fda0003f05270 */
[----:B------:R-:W0:Y:S02]  /*1620*/  @!P0 LDC R0, c[0x0][0xae8] ;  /* 0x0002ba00ff008b82 */ /* 0x000e240000000800 */
        /* <DEDUP_REMOVED lines=28> */
.L_x_4998:
[----:B------:R-:W-:Y:S01]  /*17f0*/  IMAD R0, R6, R231, R9 ;  /* 0x000000e706007224 */ /* 0x000fe200078e0209 */
[----:B------:R-:W-:-:S04]  /*1800*/  PRMT R3, RZ, 0x7610, R3 ;  /* 0x00007610ff037816 */ /* 0x000fc80000000003 */
[----:B------:R-:W-:-:S04]  /*1810*/  VIADDMNMX R231, R0, R231, R11, PT ;  /* 0x000000e700e77246 */ /* 0x000fc8000380010b */
[----:B------:R-:W-:-:S13]  /*1820*/  ISETP.GT.AND P0, PT, R231, R0, PT ;  /* 0x00000000e700720c */ /* 0x000fda0003f04270 */
[----:B------:R-:W-:Y:S05]  /*1830*/  @!P0 BRA `(.L_x_4999) ;  /* 0x0000022c00a88947 */ /* 0x000fea0003800000 */
[----:B------:R-:W2:Y:S04]  /*1840*/  LDL R3, [R1+0x1e8] ;  /* 0x0001e80001037983 */ /* 0x000ea80000100800 */
[----:B------:R-:W3:Y:S04]  /*1850*/  LDL R24, [R1+0x230] ;  /* 0x0002300001187983 */ /* 0x000ee80000100800 */
[----:B------:R-:W4:Y:S04]  /*1860*/  LDL R36, [R1+0x234] ;  /* 0x0002340001247983 */ /* 0x000f280000100800 */
[----:B------:R-:W5:Y:S04]  /*1870*/  LDL R38, [R1+0x238] ;  /* 0x0002380001267983 */ /* 0x000f680000100800 */
        /* <DEDUP_REMOVED lines=124> */
[----:B------:R-:W5:Y:S01]  /*2040*/  LDL R227, [R1+0x42c] ;  /* 0x00042c0001e37983 */ /* 0x000f620000100800 */
[----:B------:R-:W-:-:S04]  /*2050*/  SHF.R.S32.HI R229, RZ, 0x1f, R18 ;  /* 0x0000001fffe57819 */ /* 0x000fc80000011412 */
[----:B------:R-:W-:-:S04]  /*2060*/  LEA.HI R229, R229, R18, RZ, 0x7 ;  /* 0x00000012e5e57211 */ /* 0x000fc800078f38ff */
[----:B------:R-:W-:-:S06]  /*2070*/  SHF.R.S32.HI R2, RZ, 0x7, R229 ;  /* 0x00000007ff027819 */ /* 0x000fcc00000114e5 */
[----:B------:R-:W0:Y:S01]  /*2080*/  SHFL.IDX PT, R2, R2, RZ, 0x1f ;  /* 0x00001fff02027589 */ /* 0x000e2200000e0000 */
[----:B------:R-:W1:Y:S01]  /*2090*/  S2UR UR7, SR_CgaCtaId ;  /* 0x00000000000779c3 */ /* 0x000e620000008800 */
[----:B------:R-:W-:Y:S01]  /*20a0*/  UMOV UR6, 0x400 ;  /* 0x0000040000067882 */ /* 0x000fe20000000000 */
[----:B0-----:R-:W-:Y:S01]  /*20b0*/  R2UR UR4, R2 ;  /* 0x00000000020472ca */ /* 0x001fe200000e0000 */
[----:B-1----:R-:W-:-:S12]  /*20c0*/  ULEA UR21, UR7, UR6, 0x18 ;  /* 0x0000000607157291 */ /* 0x002fd8000f8ec03f */
[----:B------:R-:W-:-:S04]  /*20d0*/  ULEA.HI UR5, UR4, UR4, URZ, 0x1 ;  /* 0x0000000404057291 */ /* 0x000fc8000f8f083f */
[----:B------:R-:W-:-:S04]  /*20e0*/  ULOP3.LUT UR5, UR5, 0x1fffe, URZ, 0xc0, !UPT ;  /* 0x0001fffe05057892 */ /* 0x000fc8000f8ec03f */
[----:B------:R-:W-:-:S04]  /*20f0*/  UIADD3 UR5, UR4, -UR5, URZ ;  /* 0x8000000504057290 */ /* 0x000fc8000fffe03f */
[----:B------:R-:W-:-:S04]  /*2100*/  ULEA UR5, UR5, UR21, 0xf ;  /* 0x0000001505057291 */ /* 0x000fc8000f8e783f */
[----:B------:R-:W-:-:S04]  /*2110*/  UIADD3 UR5, UR5, 0x400, URZ ;  /* 0x0000040005057890 */ /* 0x000fc8000fffe03f */
[----:B------:R-:W-:-:S04]  /*2120*/  USHF.R.U32.HI UR5, URZ, 0x4, UR5 ;  /* 0x000000043f057899 */ /* 0x000fc80008011605 */
[----:B------:R-:W-:-:S04]  /*2130*/  ULOP3.LUT UR5, UR5, 0x3fff, URZ, 0xc0, !UPT ;  /* 0x00003fff05057892 */ /* 0x000fc8000f8ec03f */
[----:B------:R-:W-:Y:S02]  /*2140*/  ULOP3.LUT UR20, UR5, 0x2000000, URZ, 0xfc, !UPT ;  /* 0x0200000005147892 */ /* 0x000fe4000f8efc3f */
[----:B------:R-:W-:-:S04]  /*2150*/  UIADD3 UR4, UR21, 0x36400, URZ ;  /* 0x0003640015047890 */ /* 0x000fc8000fffe03f */
[----:B--2---:R-:W-:Y:S01]  /*2160*/  LEA R2, R3, UR20, 0xc ;  /* 0x0000001403027c11 */ /* 0x004fe2000f8e60ff */
[----:B------:R-:W-:Y:S01]  /*2170*/  IMAD.MOV.U32 R3, RZ, RZ, 0x40000040 ;  /* 0x40000040ff037424 */ /* 0x000fe200078e00ff */
[----:B------:R-:W-:Y:S02]  /*2180*/  USHF.R.U32.HI UR4, URZ, 0x4, UR4 ;  /* 0x000000043f047899 */ /* 0x000fe40008011604 */
[----:B------:R-:W-:Y:S02]  /*2190*/  R2UR UR6, R2 ;  /* 0x00000000020672ca */ /* 0x000fe400000e0000 */
[----:B------:R-:W-:Y:S01]  /*21a0*/  R2UR UR7, R3 ;  /* 0x00000000030772ca */ /* 0x000fe200000e0000 */
[----:B------:R-:W-:Y:S01]  /*21b0*/  ULOP3.LUT UR4, UR4, 0x3fff, URZ, 0xc0, !UPT ;  /* 0x00003fff04047892 */ /* 0x000fe2000f8ec03f */
[----:B---3--:R-:W-:Y:S03]  /*21c0*/  STL [R1+0x230], R24 ;  /* 0x0002301801007387 */ /* 0x008fe60000100800 */
[----:B------:R-:W-:Y:S01]  /*21d0*/  ULOP3.LUT UR16, UR4, 0x10000, URZ, 0xfc, !UPT ;  /* 0x0001000004107892 */ /* 0x000fe2000f8efc3f */
[----:B----4-:R-:W-:Y:S04]  /*21e0*/  STL [R1+0x234], R36 ;  /* 0x0002342401007387 */ /* 0x010fe80000100800 */
[----:B-----5:R-:W-:Y:S04]  /*21f0*/  STL [R1+0x238], R38 ;  /* 0x0002382601007387 */ /* 0x020fe80000100800 */
[----:B------:R-:W-:Y:S04]  /*2200*/  STL [R1+0x23c], R40 ;  /* 0x00023c2801007387 */ /* 0x000fe80000100800 */
        /* <DEDUP_REMOVED lines=22> */
[----:B------:R0:W-:Y:S01]  /*2370*/  STL [R1+0x2a4], R76 ;  /* 0x0002a44c01007387 */ /* 0x0001e20000100800 */
[----:B------:R-:W-:Y:S06]  /*2380*/  BAR.SYNC.DEFER_BLOCKING 0xe, 0x100 ;  /* 0x0384000000007b1d */ /* 0x000fec0000010000 */
[----:B------:R-:W-:Y:S01]  /*2390*/  UMOV UR4, UR16 ;  /* 0x0000001000047c82 */ /* 0x000fe20008000000 */
[----:B------:R-:W-:Y:S01]  /*23a0*/  UMOV UR5, 0x40000040 ;  /* 0x4000004000057882 */ /* 0x000fe20000000000 */
[----:B0-----:R-:W-:-:S06]  /*23b0*/  WARPGROUP.ARRIVE ;  /* 0x00000000000079c5 */ /* 0x001fcc0000000000 */
[----:B------:R-:W-:Y:S01]  /*23c0*/  HGMMA.64x256x16.F32 R24, gdesc[UR4].tnspB, RZ, !UPT, gsb0 ;  /* 0x43e00000041879f0 */ /* 0x000fe2000c0008ff */
[----:B------:R0:W-:Y:S04]  /*23d0*/  STL [R1+0x2a8], R4 ;  /* 0x0002a80401007387 */ /* 0x0001e80000100800 */
[----:B------:R1:W-:Y:S01]  /*23e0*/  STL [R1+0x374], R5 ;  /* 0x0003740501007387 */ /* 0x0003e20000100800 */
[----:B0-----:R-:W-:Y:S02]  /*23f0*/  VIADD R4, R2, 0x80 ;  /* 0x0000008002047836 */ /* 0x001fe40000000000 */
[----:B-1----:R-:W-:-:S03]  /*2400*/  IMAD.MOV.U32 R5, RZ, RZ, 0x40000040 ;  /* 0x40000040ff057424 */ /* 0x002fc600078e00ff */
[----:B------:R-:W-:Y:S02]  /*2410*/  R2UR UR10, R4 ;  /* 0x00000000040a72ca */ /* 0x000fe400000e0000 */
[----:B------:R-:W-:Y:S01]  /*2420*/  R2UR UR11, R5 ;  /* 0x00000000050b72ca */ /* 0x000fe200000e0000 */
[----:B------:R-:W-:Y:S01]  /*2430*/  UIADD3 UR8, UR16, 0x2, URZ ;  /* 0x0000000210087890 */ /* 0x000fe2000fffe03f */
        /* <DEDUP_REMOVED lines=60> */
[----:B------:R-:W-:Y:S01]  /*2800*/  STL [R1+0x394], R21 ;  /* 0x0003941501007387 */ /* 0x000fe20000100800 */
[----:B------:R-:W-:-:S03]  /*2810*/  WARPGROUP.DEPBAR.LE gsb0, 0x0 ;  /* 0x00008000000079c5 */ /* 0x000fc60000010000 */
        /* <DEDUP_REMOVED lines=38> */
[----:B------:R-:W-:Y:S04]  /*2a80*/  STL.128 [R1+0x230], R24 ;  /* 0x0002301801007387 */ /* 0x000fe80000100c00 */
        /* <DEDUP_REMOVED lines=30> */
[----:B------:R0:W-:Y:S01]  /*2c70*/  STL.128 [R1+0x420], R148 ;  /* 0x0004209401007387 */ /* 0x0001e20000100c00 */
[----:B------:R-:W-:Y:S01]  /*2c80*/  UMOV UR9, 0x40000040 ;  /* 0x4000004000097882 */ /* 0x000fe20000000000 */
[----:B0-----:R-:W-:-:S06]  /*2c90*/  WARPGROUP.ARRIVE ;  /* 0x00000000000079c5 */ /* 0x001fcc0000000000 */
[----:B------:R-:W-:Y:S01]  /*2ca0*/  HGMMA.64x256x16.F32 R24, gdesc[UR8].tnspB, R24, gsb0 ;  /* 0x43e00000081879f0 */ /* 0x000fe20008000818 */
[----:B------:R-:W-:Y:S02]  /*2cb0*/  VIADD R4, R2, 0x100 ;  /* 0x0000010002047836 */ /* 0x000fe40000000000 */
[----:B------:R-:W-:-:S03]  /*2cc0*/  IMAD.MOV.U32 R5, RZ, RZ, 0x40000040 ;  /* 0x40000040ff057424 */ /* 0x000fc600078e00ff */
[----:B------:R-:W-:Y:S02]  /*2cd0*/  R2UR UR14, R4 ;  /* 0x00000000040e72ca */ /* 0x000fe400000e0000 */
[----:B------:R-:W-:Y:S01]  /*2ce0*/  R2UR UR15, R5 ;  /* 0x00000000050f72ca */ /* 0x000fe200000e0000 */
[----:B------:R-:W-:Y:S01]  /*2cf0*/  UIADD3 UR12, UR16, 0x4, URZ ;  /* 0x00000004100c7890 */ /* 0x000fe2000fffe03f */
[----:B------:R-:W-:Y:S01]  /*2d00*/  UMOV UR13, 0x40000040 ;  /* 0x40000040000d7882 */ /* 0x000fe20000000000 */
[----:B------:R-:W-:Y:S02]  /*2d10*/  VIADD R2, R2, 0x180 ;  /* 0x0000018002027836 */ /* 0x000fe40000000000 */
[----:B------:R-:W-:-:S03]  /*2d20*/  IMAD.MOV.U32 R3, RZ, RZ, 0x40000040 ;  /* 0x40000040ff037424 */ /* 0x000fc600078e00ff */
[----:B------:R-:W-:Y:S02]  /*2d30*/  R2UR UR18, R2 ;  /* 0x00000000021272ca */ /* 0x000fe400000e0000 */
[----:B------:R-:W-:Y:S01]  /*2d40*/  R2UR UR19, R3 ;  /* 0x00000000031372ca */ /* 0x000fe200000e0000 */
[----:B------:R-:W-:Y:S01]  /*2d50*/  UIADD3 UR16, UR16, 0x6, URZ ;  /* 0x0000000610107890 */ /* 0x000fe2000fffe03f */
[----:B------:R-:W-:Y:S01]  /*2d60*/  UMOV UR17, 0x40000040 ;  /* 0x4000004000117882 */ /* 0x000fe20000000000 */
[----:B------:R-:W-:Y:S02]  /*2d70*/  WARPGROUP.DEPBAR.LE gsb0, 0x0 ;  /* 0x00008000000079c5 */ /* 0x000fe40000010000 */
        /* <DEDUP_REMOVED lines=31> */
[----:B------:R0:W-:Y:S02]  /*2f70*/  STL.128 [R1+0x420], R148 ;  /* 0x0004209401007387 */ /* 0x0001e40000100c00 */
[----:B0-----:R-:W-:-:S06]  /*2f80*/  WARPGROUP.ARRIVE ;  /* 0x00000000000079c5 */ /* 0x001fcc0000000000 */
[----:B------:R-:W-:Y:S03]  /*2f90*/  HGMMA.64x256x16.F32 R24, gdesc[UR12].tnspB, R24, gsb0 ;  /* 0x43e000000c1879f0 */ /* 0x000fe60008000818 */
        /* <DEDUP_REMOVED lines=37> */
[----:B------:R-:W2:Y:S04]  /*31f0*/  LDL R2, [R1+0x230] ;  /* 0x0002300001027983 */ /* 0x000ea80000100800 */
        /* <DEDUP_REMOVED lines=10> */
[----:B------:R0:W-:Y:S04]  /*32a0*/  STL.128 [R1+0x2e0], R68 ;  /* 0x0002e04401007387 */ /* 0x0001e80000100c00 */
        /* <DEDUP_REMOVED lines=18> */
[----:B------:R-:W-:Y:S04]  /*33d0*/  STL.128 [R1+0x410], R144 ;  /* 0x0004109001007387 */ /* 0x000fe80000100c00 */
[----:B------:R-:W-:Y:S04]  /*33e0*/  STL.128 [R1+0x420], R148 ;  /* 0x0004209401007387 */ /* 0x000fe80000100c00 */
[----:B0-----:R-:W2:Y:S04]  /*33f0*/  LDL R68, [R1+0x234] ;  /* 0x0002340001447983 */ /* 0x001ea80000100800 */
[----:B------:R-:W2:Y:S04]  /*3400*/  LDL R70, [R1+0x238] ;  /* 0x0002380001467983 */ /* 0x000ea80000100800 */
[----:B-1----:R-:W2:Y:S04]  /*3410*/  LDL R72, [R1+0x23c] ;  /* 0x00023c0001487983 */ /* 0x002ea80000100800 */
[----:B------:R-:W2:Y:S04]  /*3420*/  LDL R74, [R1+0x244] ;  /* 0x00024400014a7983 */ /* 0x000ea80000100800 */
[----:B---3--:R-:W3:Y:S04]  /*3430*/  LDL R76, [R1+0x248] ;  /* 0x00024800014c7983 */ /* 0x008ee80000100800 */
[----:B------:R-:W3:Y:S04]  /*3440*/  LDL R78, [R1+0x24c] ;  /* 0x00024c00014e7983 */ /* 0x000ee80000100800 */
[----:B------:R-:W3:Y:S04]  /*3450*/  LDL R6, [R1+0x250] ;  /* 0x0002500001067983 */ /* 0x000ee80000100800 */
[----:B----4-:R-:W4:Y:S04]  /*3460*/  LDL R80, [R1+0x254] ;  /* 0x0002540001507983 */ /* 0x010f280000100800 */
[----:B------:R-:W4:Y:S04]  /*3470*/  LDL R82, [R1+0x258] ;  /* 0x0002580001527983 */ /* 0x000f280000100800 */
[----:B-----5:R-:W5:Y:S04]  /*3480*/  LDL R84, [R1+0x25c] ;  /* 0x00025c0001547983 */ /* 0x020f680000100800 */
        /* <DEDUP_REMOVED lines=117> */
[----:B------:R-:W0:Y:S01]  /*3be0*/  S2R R233, SR_TID.X ;  /* 0x0000000000e97919 */ /* 0x000e220000002100 */
[----:B------:R-:W-:-:S05]  /*3bf0*/  LOP3.LUT R229, R229, 0xffffff80, RZ, 0xc0, !PT ;  /* 0xffffff80e5e57812 */ /* 0x000fca00078ec0ff */
[----:B------:R-:W-:Y:S01]  /*3c00*/  IMAD.IADD R229, R18, 0x1, -R229 ;  /* 0x0000000112e57824 */ /* 0x000fe200078e0ae5 */
[----:B--2---:R1:W-:Y:S04]  /*3c10*/  STL [R1+0x230], R2 ;  /* 0x0002300201007387 */ /* 0x0043e80000100800 */
[----:B------:R-:W-:Y:S04]  /*3c20*/  STL [R1+0x234], R68 ;  /* 0x0002344401007387 */ /* 0x000fe80000100800 */
[----:B------:R-:W-:Y:S01]  /*3c30*/  STL [R1+0x238], R70 ;  /* 0x0002384601007387 */ /* 0x000fe20000100800 */
[----:B-1----:R-:W-:-:S03]  /*3c40*/  SHF.R.S32.HI R2, RZ, 0x1f, R229 ;  /* 0x0000001fff027819 */ /* 0x002fc600000114e5 */
[----:B------:R-:W-:Y:S04]  /*3c50*/  STL [R1+0x23c], R72 ;  /* 0x00023c4801007387 */ /* 0x000fe80000100800 */
[----:B------:R-:W-:Y:S04]  /*3c60*/  STL [R1+0x244], R74 ;  /* 0x0002444a01007387 */ /* 0x000fe80000100800 */
[----:B---3--:R-:W-:Y:S04]  /*3c70*/  STL [R1+0x248], R76 ;  /* 0x0002484c01007387 */ /* 0x008fe80000100800 */
[----:B------:R-:W-:Y:S01]  /*3c80*/  STL [R1+0x24c], R78 ;  /* 0x00024c4e01007387 */ /* 0x000fe20000100800 */
[----:B0-----:R-:W-:-:S03]  /*3c90*/  LOP3.LUT R233, R233, 0x7f, RZ, 0xc0, !PT ;  /* 0x0000007fe9e97812 */ /* 0x001fc600078ec0ff */
[----:B------:R-:W-:Y:S04]  /*3ca0*/  STL [R1+0x250], R6 ;  /* 0x0002500601007387 */ /* 0x000fe80000100800 */
[----:B----4-:R-:W-:Y:S04]  /*3cb0*/  STL [R1+0x254], R80 ;  /* 0x0002545001007387 */ /* 0x010fe80000100800 */
[----:B------:R-:W-:Y:S04]  /*3cc0*/  STL [R1+0x258], R82 ;  /* 0x0002585201007387 */ /* 0x000fe80000100800 */
        /* <DEDUP_REMOVED lines=117> */
[----:B------:R-:W-:Y:S06]  /*4420*/  BAR.ARV 0xf, 0x100 ;  /* 0x03c4000000007b1d */ /* 0x000fec0000002000 */
[----:B0-----:R-:W-:Y:S01]  /*4430*/  LEA.HI R3, R2, R229, RZ, 0x2 ;  /* 0x000000e502037211 */ /* 0x001fe200078f10ff */
[----:B------:R0:W-:Y:S01]  /*4440*/  STL [R1+0x240], R4 ;  /* 0x0002400401007387 */ /* 0x0001e20000100800 */
[----:B------:R-:W-:-:S02]  /*4450*/  ISETP.NE.AND P1, PT, R233, RZ, PT ;  /* 0x000000ffe900720c */ /* 0x000fc40003f25270 */
[--C-:B0-----:R-:W-:Y:S02]  /*4460*/  SHF.R.S32.HI R4, RZ, 0x2, R3.reuse ;  /* 0x00000002ff047819 */ /* 0x101fe40000011403 */
[----:B------:R-:W-:-:S04]  /*4470*/  SHF.R.S32.HI R3, RZ, 0x1f, R3 ;  /* 0x0000001fff037819 */ /* 0x000fc80000011403 */
[----:B------:R-:W-:Y:S01]  /*4480*/  LEA.HI R3, R3, R4, RZ, 0x3 ;  /* 0x0000000403037211 */ /* 0x000fe200078f18ff */
[----:B------:R-:W-:Y:S01]  /*4490*/  VIADD R231, R231, 0xfffffffe ;  /* 0xfffffffee7e77836 */ /* 0x000fe20000000000 */
[----:B------:R-:W-:Y:S02]  /*44a0*/  LEA.HI R2, R2, R229, RZ, 0x5 ;  /* 0x000000e502027211 */ /* 0x000fe400078f28ff */
[----:B------:R-:W-:Y:S01]  /*44b0*/  LOP3.LUT R3, R3, 0xfffffff8, RZ, 0xc0, !PT ;  /* 0xfffffff803037812 */ /* 0x000fe200078ec0ff */
[----:B------:R-:W-:Y:S01]  /*44c0*/  BSSY B0, `(.L_x_5000) ;  /* 0x000000a000007945 */ /* 0x000fe20003800000 */
[----:B------:R-:W-:Y:S02]  /*44d0*/  ISETP.GE.AND P0, PT, R231, R0, PT ;  /* 0x00000000e700720c */ /* 0x000fe40003f06270 */
[----:B------:R-:W-:Y:S01]  /*44e0*/  SHF.R.S32.HI R2, RZ, 0x5, R2 ;  /* 0x00000005ff027819 */ /* 0x000fe20000011402 */
[----:B------:R-:W-:Y:S01]  /*44f0*/  IMAD.IADD R3, R4, 0x1, -R3 ;  /* 0x0000000104037824 */ /* 0x000fe200078e0a03 */
[----:B------:R-:W-:Y:S09]  /*4500*/  @P1 BRA `(.L_x_5001) ;  /* 0x0000000000141947 */ /* 0x000ff20003800000 */
[----:B------:R-:W2:Y:S02]  /*4510*/  LDL R4, [R1+0x1e8] ;  /* 0x0001e80001047983 */ /* 0x000ea40000100800 */
[----:B--2---:R-:W-:-:S05]  /*4520*/  LEA R4, R4, UR21, 0x3 ;  /* 0x0000001504047c11 */ /* 0x004fca000f8e18ff */
[----:B------:R-:W-:-:S05]  /*4530*/  VIADD R4, R4, 0x38860 ;  /* 0x0003886004047836 */ /* 0x000fca0000000000 */
[----:B------:R-:W-:-:S04]  /*4540*/  PRMT R4, RZ, 0x654, R4 ;  /* 0x00000654ff047816 */ /* 0x000fc80000000004 */
[----:B------:R0:W-:Y:S03]  /*4550*/  SYNCS.ARRIVE.TRANS64.RED.A1T0 RZ, [R4+URZ], RZ ;  /* 0x000000ff04ff79a7 */ /* 0x0001e6000810043f */
.L_x_5001:
[----:B------:R-:W-:Y:S05]  /*4560*/  BSYNC B0 ;  /* 0x0000000000007941 */ /* 0x000fea0003800000 */
.L_x_5000:
[----:B------:R-:W-:Y:S01]  /*4570*/  IMAD R152, R2, 0x10, R3 ;  /* 0x0000001002987824 */ /* 0x000fe200078e0203 */
[----:B------:R-:W-:Y:S06]  /*4580*/  @!P0 BRA `(.L_x_5002) ;  /* 0x0000003c00608947 */ /* 0x000fec0003800000 */
.L_x_5005:
[----:B------:R-:W2:Y:S04]  /*4590*/  LDL R153, [R1+0x1e8] ;  /* 0x0001e80001997983 */ /* 0x000ea80000100800 */
[----:B0-----:R-:W3:Y:S04]  /*45a0*/  LDL.64 R46, [R1+0x240] ;  /* 0x00024000012e7983 */ /* 0x001ee80000100a00 */
[----:B------:R-:W4:Y:S04]  /*45b0*/  LDL.64 R48, [R1+0x250] ;  /* 0x0002500001307983 */ /* 0x000f280000100a00 */
[----:B------:R-:W5:Y:S04]  /*45c0*/  LDL.64 R50, [R1+0x260] ;  /* 0x0002600001327983 */ /* 0x000f680000100a00 */
        /* <DEDUP_REMOVED lines=56> */
[----:B-1----:R-:W5:Y:S04]  /*4950*/  LDL.64 R2, [R1+0x3e8] ;  /* 0x0003e80001027983 */ /* 0x002f680000100a00 */
[----:B------:R-:W5:Y:S04]  /*4960*/  LDL.64 R10, [R1+0x3f8] ;  /* 0x0003f800010a7983 */ /* 0x000f680000100a00 */
[----:B------:R-:W5:Y:S04]  /*4970*/  LDL.64 R8, [R1+0x408] ;  /* 0x0004080001087983 */ /* 0x000f680000100a00 */
[----:B------:R-:W5:Y:S04]  /*4980*/  LDL.64 R6, [R1+0x418] ;  /* 0x0004180001067983 */ /* 0x000f680000100a00 */
[----:B0-----:R-:W5:Y:S01]  /*4990*/  LDL.64 R4, [R1+0x428] ;  /* 0x0004280001047983 */ /* 0x001f620000100a00 */
[----:B--2---:R-:W-:-:S05]  /*49a0*/  IMAD R40, R153, 0x40, R152 ;  /* 0x0000004099287824 */ /* 0x004fca00078e0298 */
[----:B------:R-:W-:Y:S01]  /*49b0*/  LEA R40, R40, UR21, 0x2 ;  /* 0x0000001528287c11 */ /* 0x000fe2000f8e10ff */
[----:B------:R-:W-:Y:S06]  /*49c0*/  BAR.SYNC.DEFER_BLOCKING 0xe, 0x100 ;  /* 0x0384000000007b1d */ /* 0x000fec0000010000 */
[----:B------:R-:W3:Y:S04]  /*49d0*/  LDS R43, [R40+0x38400] ;  /* 0x03840000282b7984 */ /* 0x000ee80000000800 */
[----:B------:R0:W1:Y:S01]  /*49e0*/  LDS R42, [R40+0x38420] ;  /* 0x03842000282a7984 */ /* 0x0000620000000800 */
[C---:B---3--:R-:W-:Y:S01]  /*49f0*/  FMUL.FTZ R47, R43.reuse, R47 ;  /* 0x0000002f2b2f7220 */ /* 0x048fe20000410000 */
[C---:B------:R-:W-:Y:S01]  /*4a00*/  FMUL.FTZ R46, R43.reuse, R46 ;  /* 0x0000002e2b2e7220 */ /* 0x040fe20000410000 */
[C---:B----4-:R-:W-:Y:S01]  /*4a10*/  FMUL.FTZ R49, R43.reuse, R49 ;  /* 0x000000312b317220 */ /* 0x050fe20000410000 */
[C---:B------:R-:W-:Y:S01]  /*4a20*/  FMUL.FTZ R48, R43.reuse, R48 ;  /* 0x000000302b307220 */ /* 0x040fe20000410000 */
[C---:B-----5:R-:W-:Y:S01]  /*4a30*/  FMUL.FTZ R51, R43.reuse, R51 ;  /* 0x000000332b337220 */ /* 0x060fe20000410000 */
[C---:B------:R-:W-:Y:S01]  /*4a40*/  FMUL.FTZ R50, R43.reuse, R50 ;  /* 0x000000322b327220 */ /* 0x040fe20000410000 */
        /* <DEDUP_REMOVED lines=53> */
[----:B------:R-:W-:Y:S01]  /*4da0*/  FMUL.FTZ R104, R43, R104 ;  /* 0x000000682b687220 */ /* 0x000fe20000410000 */
[-C--:B0-----:R-:W-:Y:S01]  /*4db0*/  FMUL.FTZ R40, R44, R43.reuse ;  /* 0x0000002b2c287220 */ /* 0x081fe20000410000 */
[----:B------:R-:W-:Y:S01]  /*4dc0*/  FMUL.FTZ R41, R45, R43 ;  /* 0x0000002b2d297220 */ /* 0x000fe20000410000 */
[C---:B------:R-:W-:Y:S01]  /*4dd0*/  FMUL.FTZ R107, R43.reuse, R107 ;  /* 0x0000006b2b6b7220 */ /* 0x040fe20000410000 */
[----:B------:R-:W-:Y:S01]  /*4de0*/  FMUL.FTZ R106, R43, R106 ;  /* 0x0000006a2b6a7220 */ /* 0x000fe20000410000 */
[C---:B-1----:R-:W-:Y:S01]  /*4df0*/  FMUL.FTZ R109, R42.reuse, R109 ;  /* 0x0000006d2a6d7220 */ /* 0x042fe20000410000 */
[C---:B------:R-:W-:Y:S01]  /*4e00*/  FMUL.FTZ R108, R42.reuse, R108 ;  /* 0x0000006c2a6c7220 */ /* 0x040fe20000410000 */
[C---:B------:R-:W-:Y:S01]  /*4e10*/  FMUL.FTZ R111, R42.reuse, R111 ;  /* 0x0000006f2a6f7220 */ /* 0x040fe20000410000 */
[C---:B------:R-:W-:Y:S01]  /*4e20*/  FMUL.FTZ R110, R42.reuse, R110 ;  /* 0x0000006e2a6e7220 */ /* 0x040fe20000410000 */
[----:B------:R-:W-:Y:S01]  /*4e30*/  STL.64 [R1+0x240], R46 ;  /* 0x0002402e01007387 */ /* 0x000fe20000100a00 */
[C---:B------:R-:W-:Y:S01]  /*4e40*/  FMUL.FTZ R113, R42.reuse, R113 ;  /* 0x000000712a717220 */ /* 0x040fe20000410000 */
[----:B------:R-:W-:-:S02]  /*4e50*/  FMUL.FTZ R112, R42, R112 ;  /* 0x000000702a707220 */ /* 0x000fc40000410000 */
[----:B------:R-:W-:Y:S01]  /*4e60*/  STL.64 [R1+0x250], R48 ;  /* 0x0002503001007387 */ /* 0x000fe20000100a00 */
[C---:B------:R-:W-:Y:S01]  /*4e70*/  FMUL.FTZ R115, R42.reuse, R115 ;  /* 0x000000732a737220 */ /* 0x040fe20000410000 */
[C---:B------:R-:W-:Y:S02]  /*4e80*/  FMUL.FTZ R114, R42.reuse, R114 ;  /* 0x000000722a727220 */ /* 0x040fe40000410000 */
[----:B------:R-:W-:Y:S01]  /*4e90*/  STL.64 [R1+0x260], R50 ;  /* 0x0002603201007387 */ /* 0x000fe20000100a00 */
[C---:B------:R-:W-:Y:S01]  /*4ea0*/  FMUL.FTZ R117, R42.reuse, R117 ;  /* 0x000000752a757220 */ /* 0x040fe20000410000 */
[C---:B------:R-:W-:Y:S02]  /*4eb0*/  FMUL.FTZ R116, R42.reuse, R116 ;  /* 0x000000742a747220 */ /* 0x040fe40000410000 */
        /* <DEDUP_REMOVED lines=21> */
[----:B------:R0:W-:Y:S01]  /*5010*/  STL.64 [R1+0x2e0], R66 ;  /* 0x0002e04201007387 */ /* 0x0001e20000100a00 */
[C---:B------:R-:W-:Y:S01]  /*5020*/  FMUL.FTZ R133, R42.reuse, R133 ;  /* 0x000000852a857220 */ /* 0x040fe20000410000 */
[C---:B------:R-:W-:Y:S02]  /*5030*/  FMUL.FTZ R132, R42.reuse, R132 ;  /* 0x000000842a847220 */ /* 0x040fe40000410000 */
[----:B------:R1:W-:Y:S01]  /*5040*/  STL.64 [R1+0x2f0], R68 ;  /* 0x0002f04401007387 */ /* 0x0003e20000100a00 */
[C---:B------:R-:W-:Y:S01]  /*5050*/  FMUL.FTZ R39, R42.reuse, R39 ;  /* 0x000000272a277220 */ /* 0x040fe20000410000 */
[C---:B------:R-:W-:Y:S02]  /*5060*/  FMUL.FTZ R38, R42.reuse, R38 ;  /* 0x000000262a267220 */ /* 0x040fe40000410000 */
[----:B------:R2:W-:Y:S01]  /*5070*/  STL.64 [R1+0x300], R70 ;  /* 0x0003004601007387 */ /* 0x0005e20000100a00 */
        /* <DEDUP_REMOVED lines=52> */
[----:B------:R-:W-:Y:S02]  /*53c0*/  FMUL.FTZ R4, R42, R4 ;  /* 0x000000042a047220 */ /* 0x000fe40000410000 */
[----:B------:R-:W-:Y:S04]  /*53d0*/  STL.64 [R1+0x230], R40 ;  /* 0x0002302801007387 */ /* 0x000fe80000100a00 */
        /* <DEDUP_REMOVED lines=23> */
[----:B------:R3:W-:Y:S04]  /*5550*/  STL.64 [R1+0x398], R12 ;  /* 0x0003980c01007387 */ /* 0x0007e80000100a00 */
        /* <DEDUP_REMOVED lines=8> */
[----:B------:R5:W-:Y:S04]  /*55e0*/  STL.64 [R1+0x428], R4 ;  /* 0x0004280401007387 */ /* 0x000be80000100a00 */
[----:B0-----:R-:W5:Y:S04]  /*55f0*/  LDL R66, [R1+0x234] ;  /* 0x0002340001427983 */ /* 0x001f680000100800 */
[----:B-1----:R-:W5:Y:S04]  /*5600*/  LDL R68, [R1+0x238] ;  /* 0x0002380001447983 */ /* 0x002f680000100800 */
[----:B--2---:R-:W2:Y:S04]  /*5610*/  LDL R70, [R1+0x23c] ;  /* 0x00023c0001467983 */ /* 0x004ea80000100800 */
[----:B---3--:R-:W3:Y:S04]  /*5620*/  LDL R12, [R1+0x240] ;  /* 0x00024000010c7983 */ /* 0x008ee80000100800 */
[----:B------:R-:W3:Y:S04]  /*5630*/  LDL R72, [R1+0x244] ;  /* 0x0002440001487983 */ /* 0x000ee80000100800 */
[----:B------:R-:W3:Y:S04]  /*5640*/  LDL R74, [R1+0x248] ;  /* 0x00024800014a7983 */ /* 0x000ee80000100800 */
[----:B------:R-:W3:Y:S04]  /*5650*/  LDL R76, [R1+0x24c] ;  /* 0x00024c00014c7983 */ /* 0x000ee80000100800 */
[----:B----4-:R-:W4:Y:S04]  /*5660*/  LDL R2, [R1+0x250] ;  /* 0x0002500001027983 */ /* 0x010f280000100800 */
[----:B------:R-:W4:Y:S04]  /*5670*/  LDL R78, [R1+0x254] ;  /* 0x00025400014e7983 */ /* 0x000f280000100800 */
[----:B------:R-:W4:Y:S04]  /*5680*/  LDL R80, [R1+0x258] ;  /* 0x0002580001507983 */ /* 0x000f280000100800 */
        /* <DEDUP_REMOVED lines=117> */
[----:B------:R-:W-:Y:S04]  /*5de0*/  STL [R1+0x230], R40 ;  /* 0x0002302801007387 */ /* 0x000fe80000100800 */
[----:B------:R-:W-:Y:S04]  /*5df0*/  STL [R1+0x234], R66 ;  /* 0x0002344201007387 */ /* 0x000fe80000100800 */
[----:B------:R-:W-:Y:S04]  /*5e00*/  STL [R1+0x238], R68 ;  /* 0x0002384401007387 */ /* 0x000fe80000100800 */
[----:B--2---:R-:W-:Y:S04]  /*5e10*/  STL [R1+0x23c], R70 ;  /* 0x00023c4601007387 */ /* 0x004fe80000100800 */
[----:B---3--:R-:W-:Y:S04]  /*5e20*/  STL [R1+0x240], R12 ;  /* 0x0002400c01007387 */ /* 0x008fe80000100800 */
[----:B------:R-:W-:Y:S04]  /*5e30*/  STL [R1+0x244], R72 ;  /* 0x0002444801007387 */ /* 0x000fe80000100800 */
[----:B------:R-:W-:Y:S04]  /*5e40*/  STL [R1+0x248], R74 ;  /* 0x0002484a01007387 */ /* 0x000fe80000100800 */
[----:B------:R-:W-:Y:S04]  /*5e50*/  STL [R1+0x24c], R76 ;  /* 0x00024c4c01007387 */ /* 0x000fe80000100800 */
[----:B----4-:R-:W-:Y:S04]  /*5e60*/  STL [R1+0x250], R2 ;  /* 0x0002500201007387 */ /* 0x010fe80000100800 */
[----:B------:R-:W-:Y:S04]  /*5e70*/  STL [R1+0x254], R78 ;  /* 0x0002544e01007387 */ /* 0x000fe80000100800 */
[----:B------:R-:W-:Y:S04]  /*5e80*/  STL [R1+0x258], R80 ;  /* 0x0002585001007387 */ /* 0x000fe80000100800 */
        /* <DEDUP_REMOVED lines=41> */
[----:B------:R0:W-:Y:S04]  /*6120*/  STL [R1+0x300], R26 ;  /* 0x0003001a01007387 */ /* 0x0001e80000100800 */
        /* <DEDUP_REMOVED lines=74> */
[----:B------:R5:W-:Y:S04]  /*65d0*/  STL [R1+0x42c], R65 ;  /* 0x00042c4101007387 */ /* 0x000be80000100800 */
[----:B0-----:R-:W5:Y:S04]  /*65e0*/  LDL.128 R24, [R1+0x230] ;  /* 0x0002300001187983 */ /* 0x001f680000100c00 */
[----:B-1----:R-:W5:Y:S04]  /*65f0*/  LDL.128 R28, [R1+0x240] ;  /* 0x00024000011c7983 */ /* 0x002f680000100c00 */
[----:B--2---:R-:W2:Y:S04]  /*6600*/  LDL.128 R32, [R1+0x250] ;  /* 0x0002500001207983 */ /* 0x004ea80000100c00 */
[----:B---3--:R-:W2:Y:S04]  /*6610*/  LDL.128 R36, [R1+0x260] ;  /* 0x0002600001247983 */ /* 0x008ea80000100c00 */
[----:B----4-:R-:W2:Y:S04]  /*6620*/  LDL.128 R40, [R1+0x270] ;  /* 0x0002700001287983 */ /* 0x010ea80000100c00 */
[----:B-----5:R-:W2:Y:S04]  /*6630*/  LDL.128 R44, [R1+0x280] ;  /* 0x00028000012c7983 */ /* 0x020ea80000100c00 */
[----:B------:R-:W2:Y:S04]  /*6640*/  LDL.128 R48, [R1+0x290] ;  /* 0x0002900001307983 */ /* 0x000ea80000100c00 */
        /* <DEDUP_REMOVED lines=24> */
[----:B------:R-:W2:Y:S01]  /*67d0*/  LDL.128 R148, [R1+0x420] ;  /* 0x0004200001947983 */ /* 0x000ea20000100c00 */
[----:B------:R-:W-:-:S02]  /*67e0*/  VIADD R2, R153, 0x1 ;  /* 0x0000000199027836 */ /* 0x000fc40000000000 */
[----:B------:R-:W-:Y:S02]  /*67f0*/  IMAD.MOV.U32 R5, RZ, RZ, 0x40000040 ;  /* 0x40000040ff057424 */ /* 0x000fe400078e00ff */
[----:B------:R-:W-:Y:S01]  /*6800*/  IMAD.MOV.U32 R7, RZ, RZ, 0x40000040 ;  /* 0x40000040ff077424 */ /* 0x000fe200078e00ff */
[----:B------:R-:W-:Y:S01]  /*6810*/  ISETP.NE.AND P0, PT, R2, 0x2, PT ;  /* 0x000000020200780c */ /* 0x000fe20003f05270 */
[----:B------:R0:W-:Y:S01]  /*6820*/  STL [R1+0x1e8], R2 ;  /* 0x0001e80201007387 */ /* 0x0001e20000100800 */
[----:B------:R-:W-:Y:S01]  /*6830*/  R2UR UR7, R5 ;  /* 0x00000000050772ca */ /* 0x000fe200000e0000 */
[----:B------:R-:W-:Y:S01]  /*6840*/  IMAD.MOV.U32 R3, RZ, RZ, 0x40000040 ;  /* 0x40000040ff037424 */ /* 0x000fe200078e00ff */
[----:B------:R-:W-:Y:S01]  /*6850*/  R2UR UR11, R7 ;  /* 0x00000000070b72ca */ /* 0x000fe200000e0000 */
[----:B------:R-:W-:-:S03]  /*6860*/  IMAD.MOV.U32 R5, RZ, RZ, 0x40000040 ;  /* 0x40000040ff057424 */ /* 0x000fc600078e00ff */
[----:B------:R-:W-:Y:S02]  /*6870*/  R2UR UR15, R3 ;  /* 0x00000000030f72ca */ /* 0x000fe400000e0000 */
[----:B------:R-:W-:-:S03]  /*6880*/  R2UR UR19, R5 ;  /* 0x00000000051372ca */ /* 0x000fc600000e0000 */
[----:B0-----:R-:W-:-:S05]  /*6890*/  @!P0 IMAD.MOV.U32 R2, RZ, RZ, RZ ;  /* 0x000000ffff028224 */ /* 0x001fca00078e00ff */
[----:B------:R-:W-:-:S04]  /*68a0*/  LEA R4, R2, UR20, 0xc ;  /* 0x0000001402047c11 */ /* 0x000fc8000f8e60ff */
[C---:B------:R-:W-:Y:S01]  /*68b0*/  R2UR UR6, R4.reuse ;  /* 0x00000000040672ca */ /* 0x040fe200000e0000 */
[C---:B------:R-:W-:Y:S02]  /*68c0*/  VIADD R6, R4.reuse, 0x80 ;  /* 0x0000008004067836 */ /* 0x040fe40000000000 */
[C---:B------:R-:W-:Y:S02]  /*68d0*/  VIADD R2, R4.reuse, 0x100 ;  /* 0x0000010004027836 */ /* 0x040fe40000000000 */
[----:B------:R-:W-:Y:S01]  /*68e0*/  VIADD R4, R4, 0x180 ;  /* 0x0000018004047836 */ /* 0x000fe20000000000 */
[----:B------:R-:W-:Y:S02]  /*68f0*/  R2UR UR10, R6 ;  /* 0x00000000060a72ca */ /* 0x000fe400000e0000 */
[----:B------:R-:W-:Y:S02]  /*6900*/  R2UR UR14, R2 ;  /* 0x00000000020e72ca */ /* 0x000fe400000e0000 */
[----:B------:R-:W-:Y:S01]  /*6910*/  R2UR UR18, R4 ;  /* 0x00000000041272ca */ /* 0x000fe200000e0000 */
[----:B------:R-:W3:Y:S04]  /*6920*/  LDL R2, [R1+0x1f0] ;  /* 0x0001f00001027983 */ /* 0x000ee80000100800 */
[----:B------:R-:W4:Y:S01]  /*6930*/  @!P0 LDL R4, [R1+0x1ec] ;  /* 0x0001ec0001048983 */ /* 0x000f220000100800 */
[----:B--2---:R-:W-:-:S06]  /*6940*/  WARPGROUP.ARRIVE ;  /* 0x00000000000079c5 */ /* 0x004fcc0000000000 */
        /* <DEDUP_REMOVED lines=139> */
[----:B------:R-:W4:Y:S04]  /*7200*/  LDL R6, [R1+0x230] ;  /* 0x0002300001067983 */ /* 0x000f280000100800 */
[----:B0-----:R-:W4:Y:S04]  /*7210*/  LDL R70, [R1+0x234] ;  /* 0x0002340001467983 */ /* 0x001f280000100800 */
[----:B-1----:R-:W4:Y:S04]  /*7220*/  LDL R72, [R1+0x238] ;  /* 0x0002380001487983 */ /* 0x002f280000100800 */
[----:B------:R-:W4:Y:S04]  /*7230*/  LDL R74, [R1+0x23c] ;  /* 0x00023c00014a7983 */ /* 0x000f280000100800 */
[----:B------:R-:W4:Y:S04]  /*7240*/  LDL R8, [R1+0x240] ;  /* 0x0002400001087983 */ /* 0x000f280000100800 */
[----:B--2---:R-:W2:Y:S04]  /*7250*/  LDL R76, [R1+0x244] ;  /* 0x00024400014c7983 */ /* 0x004ea80000100800 */
[----:B------:R-:W2:Y:S04]  /*7260*/  LDL R78, [R1+0x248] ;  /* 0x00024800014e7983 */ /* 0x000ea80000100800 */
[----:B-----5:R-:W5:Y:S04]  /*7270*/  LDL R80, [R1+0x24c] ;  /* 0x00024c0001507983 */ /* 0x020f680000100800 */
[----:B------:R-:W5:Y:S04]  /*7280*/  LDL R10, [R1+0x250] ;  /* 0x00025000010a7983 */ /* 0x000f680000100800 */
[----:B------:R-:W5:Y:S04]  /*7290*/  LDL R82, [R1+0x254] ;  /* 0x0002540001527983 */ /* 0x000f680000100800 */
[----:B---3--:R-:W3:Y:S04]  /*72a0*/  LDL R84, [R1+0x258] ;  /* 0x0002580001547983 */ /* 0x008ee80000100800 */
[----:B------:R-:W3:Y:S04]  /*72b0*/  LDL R86, [R1+0x25c] ;  /* 0x00025c0001567983 */ /* 0x000ee80000100800 */
[----:B------:R-:W3:Y:S04]  /*72c0*/  LDL R12, [R1+0x260] ;  /* 0x00026000010c7983 */ /* 0x000ee80000100800 */
[----:B----4-:R-:W4:Y:S04]  /*72d0*/  LDL R88, [R1+0x264] ;  /* 0x0002640001587983 */ /* 0x010f280000100800 */
[----:B------:R-:W4:Y:S04]  /*72e0*/  LDL R90, [R1+0x268] ;  /* 0x00026800015a7983 */ /* 0x000f280000100800 */
        /* <DEDUP_REMOVED lines=112> */
[----:B------:R-:W4:Y:S01]  /*79f0*/  LDL R29, [R1+0x42c] ;  /* 0x00042c00011d7983 */ /* 0x000f220000100800 */
[----:B------:R-:W-:-:S03]  /*7a00*/  VIADD R2, R2, 0x1 ;  /* 0x0000000102027836 */ /* 0x000fc60000000000 */
[----:B------:R0:W-:Y:S04]  /*7a10*/  STL [R1+0x230], R6 ;  /* 0x0002300601007387 */ /* 0x0001e80000100800 */
[----:B------:R0:W-:Y:S04]  /*7a20*/  STL [R1+0x1f0], R2 ;  /* 0x0001f00201007387 */ /* 0x0001e80000100800 */
[----:B------:R0:W-:Y:S04]  /*7a30*/  STL [R1+0x234], R70 ;  /* 0x0002344601007387 */ /* 0x0001e80000100800 */
[----:B------:R0:W-:Y:S04]  /*7a40*/  STL [R1+0x238], R72 ;  /* 0x0002384801007387 */ /* 0x0001e80000100800 */
[----:B------:R0:W-:Y:S04]  /*7a50*/  STL [R1+0x23c], R74 ;  /* 0x00023c4a01007387 */ /* 0x0001e80000100800 */
[----:B------:R0:W-:Y:S04]  /*7a60*/  STL [R1+0x240], R8 ;  /* 0x0002400801007387 */ /* 0x0001e80000100800 */
[----:B--2---:R0:W-:Y:S04]  /*7a70*/  STL [R1+0x244], R76 ;  /* 0x0002444c01007387 */ /* 0x0041e80000100800 */
[----:B------:R0:W-:Y:S04]  /*7a80*/  STL [R1+0x248], R78 ;  /* 0x0002484e01007387 */ /* 0x0001e80000100800 */
[----:B-----5:R0:W-:Y:S04]  /*7a90*/  STL [R1+0x24c], R80 ;  /* 0x00024c5001007387 */ /* 0x0201e80000100800 */
[----:B------:R0:W-:Y:S04]  /*7aa0*/  STL [R1+0x250], R10 ;  /* 0x0002500a01007387 */ /* 0x0001e80000100800 */
[----:B------:R0:W-:Y:S04]  /*7ab0*/  STL [R1+0x254], R82 ;  /* 0x0002545201007387 */ /* 0x0001e80000100800 */
[----:B---3--:R0:W-:Y:S04]  /*7ac0*/  STL [R1+0x258], R84 ;  /* 0x0002585401007387 */ /* 0x0081e80000100800 */
[----:B------:R0:W-:Y:S04]  /*7ad0*/  STL [R1+0x25c], R86 ;  /* 0x00025c5601007387 */ /* 0x0001e80000100800 */
[----:B------:R0:W-:Y:S04]  /*7ae0*/  STL [R1+0x260], R12 ;  /* 0x0002600c01007387 */ /* 0x0001e80000100800 */
[----:B----4-:R0:W-:Y:S04]  /*7af0*/  STL [R1+0x264], R88 ;  /* 0x0002645801007387 */ /* 0x0101e80000100800 */
[----:B------:R0:W-:Y:S04]  /*7b00*/  STL [R1+0x268], R90 ;  /* 0x0002685a01007387 */ /* 0x0001e80000100800 */
        /* <DEDUP_REMOVED lines=112> */
[----:B------:R0:W-:Y:S01]  /*8210*/  STL [R1+0x42c], R29 ;  /* 0x00042c1d01007387 */ /* 0x0001e20000100800 */
[----:B------:R-:W-:Y:S01]  /*8220*/  @!P0 LOP3.LUT R4, R4, 0x1, RZ, 0x3c, !PT ;  /* 0x0000000104048812 */ /* 0x000fe200078e3cff */
[----:B------:R-:W-:Y:S02]  /*8230*/  BSSY B0, `(.L_x_5003) ;  /* 0x000000b000007945 */ /* 0x000fe40003800000 */
[----:B------:R0:W-:Y:S04]  /*8240*/  @!P0 STL [R1+0x1e8], RZ ;  /* 0x0001e8ff01008387 */ /* 0x0001e80000100800 */
[----:B------:R0:W-:Y:S01]  /*8250*/  @!P0 STL [R1+0x1ec], R4 ;  /* 0x0001ec0401008387 */ /* 0x0001e20000100800 */
[----:B------:R-:W-:Y:S06]  /*8260*/  BAR.ARV 0xf, 0x100 ;  /* 0x03c4000000007b1d */ /* 0x000fec0000002000 */
[----:B------:R-:W-:Y:S01]  /*8270*/  ISETP.GT.AND P0, PT, R231, R0, PT ;  /* 0x00000000e700720c */ /* 0x000fe20003f04270 */
[----:B------:R-:W-:-:S12]  /*8280*/  @P1 BRA `(.L_x_5004) ;  /* 0x0000000000141947 */ /* 0x000fd80003800000 */
[----:B0-----:R-:W2:Y:S02]  /*8290*/  LDL R2, [R1+0x1e8] ;  /* 0x0001e80001027983 */ /* 0x001ea40000100800 */
[----:B--2---:R-:W-:-:S05]  /*82a0*/  LEA R2, R2, UR21, 0x3 ;  /* 0x0000001502027c11 */ /* 0x004fca000f8e18ff */
[----:B------:R-:W-:-:S05]  /*82b0*/  VIADD R2, R2, 0x38860 ;  /* 0x0003886002027836 */ /* 0x000fca0000000000 */
[----:B------:R-:W-:-:S04]  /*82c0*/  PRMT R2, RZ, 0x654, R2 ;  /* 0x00000654ff027816 */ /* 0x000fc80000000002 */
[----:B------:R1:W-:Y:S03]  /*82d0*/  SYNCS.ARRIVE.TRANS64.RED.A1T0 RZ, [R2+URZ], RZ ;  /* 0x000000ff02ff79a7 */ /* 0x0003e6000810043f */
.L_x_5004:
[----:B------:R-:W-:Y:S05]  /*82e0*/  BSYNC B0 ;  /* 0x0000000000007941 */ /* 0x000fea0003800000 */
.L_x_5003:
[----:B------:R-:W-:Y:S01]  /*82f0*/  VIADD R231, R231, 0xffffffff ;  /* 0xffffffffe7e77836 */ /* 0x000fe20000000000 */
[----:B------:R-:W-:Y:S06]  /*8300*/  @P0 BRA `(.L_x_5005) ;  /* 0xffffffc000a00947 */ /* 0x000fec000383ffff */
.L_x_5002:
        /* <DEDUP_REMOVED lines=65> */
[----:B------:R-:W5:Y:S04]  /*8720*/  LDL R38, [R1+0x1f0] ;  /* 0x0001f00001267983 */ /* 0x000f680000100800 */
[----:B------:R-:W5:Y:S01]  /*8730*/  LDL R0, [R1+0x1e8] ;  /* 0x0001e80001007983 */ /* 0x000f620000100800 */
[----:B--2---:R-:W-:-:S05]  /*8740*/  IMAD R152, R39, 0x40, R152 ;  /* 0x0000004027987824 */ /* 0x004fca00078e0298 */
[----:B------:R-:W-:Y:S01]  /*8750*/  LEA R152, R152, UR21, 0x2 ;  /* 0x0000001598987c11 */ /* 0x000fe2000f8e10ff */
[----:B------:R-:W-:Y:S06]  /*8760*/  BAR.SYNC.DEFER_BLOCKING 0xe, 0x100 ;  /* 0x0384000000007b1d */ /* 0x000fec0000010000 */
[----:B------:R-:W-:Y:S04]  /*8770*/  LDS R39, [R152+0x38400] ;  /* 0x0384000098277984 */ /* 0x000fe80000000800 */
[----:B------:R-:W3:Y:S01]  /*8780*/  LDS R152, [R152+0x38420] ;  /* 0x0384200098987984 */ /* 0x000ee20000000800 */
[----:B------:R-:W-:Y:S01]  /*8790*/  BSSY B0, `(.L_x_5006) ;  /* 0x00000cd000007945 */ /* 0x000fe20003800000 */
[C---:B---3--:R-:W-:Y:S01]  /*87a0*/  FMUL.FTZ R19, R152.reuse, R19 ;  /* 0x0000001398137220 */ /* 0x048fe20000410000 */
[C---:B------:R-:W-:Y:S01]  /*87b0*/  FMUL.FTZ R18, R152.reuse, R18 ;  /* 0x0000001298127220 */ /* 0x040fe20000410000 */
[C---:B----4-:R-:W-:Y:S01]  /*87c0*/  FMUL.FTZ R43, R39.reuse, R43 ;  /* 0x0000002b272b7220 */ /* 0x050fe20000410000 */
[C---:B------:R-:W-:Y:S01]  /*87d0*/  FMUL.FTZ R42, R39.reuse, R42 ;  /* 0x0000002a272a7220 */ /* 0x040fe20000410000 */
[C---:B-----5:R-:W-:Y:S01]  /*87e0*/  FMUL.FTZ R45, R39.reuse, R45 ;  /* 0x0000002d272d7220 */ /* 0x060fe20000410000 */
[C---:B------:R-:W-:Y:S01]  /*87f0*/  FMUL.FTZ R44, R39.reuse, R44 ;  /* 0x0000002c272c7220 */ /* 0x040fe20000410000 */
[----:B------:R0:W-:Y:S01]  /*8800*/  STL.64 [R1+0x368], R18 ;  /* 0x0003681201007387 */ /* 0x0001e20000100a00 */
        /* <DEDUP_REMOVED lines=116> */
[C---:B0-----:R-:W-:Y:S01]  /*8f50*/  FMUL.FTZ R19, R152.reuse, R3 ;  /* 0x0000000398137220 */ /* 0x041fe20000410000 */
[C---:B------:R-:W-:Y:S01]  /*8f60*/  FMUL.FTZ R18, R152.reuse, R2 ;  /* 0x0000000298127220 */ /* 0x040fe20000410000 */
[C---:B------:R-:W-:Y:S01]  /*8f70*/  FMUL.FTZ R7, R152.reuse, R7 ;  /* 0x0000000798077220 */ /* 0x040fe20000410000 */
[C---:B------:R-:W-:Y:S01]  /*8f80*/  FMUL.FTZ R6, R152.reuse, R6 ;  /* 0x0000000698067220 */ /* 0x040fe20000410000 */
[C---:B------:R-:W-:Y:S01]  /*8f90*/  FMUL.FTZ R5, R152.reuse, R5 ;  /* 0x0000000598057220 */ /* 0x040fe20000410000 */
[----:B------:R-:W-:Y:S01]  /*8fa0*/  FMUL.FTZ R4, R152, R4 ;  /* 0x0000000498047220 */ /* 0x000fe20000410000 */
[----:B------:R-:W-:-:S02]  /*8fb0*/  VIADD R38, R38, 0x1 ;  /* 0x0000000126267836 */ /* 0x000fc40000000000 */
[----:B------:R-:W-:Y:S01]  /*8fc0*/  VIADD R0, R0, 0x1 ;  /* 0x0000000100007836 */ /* 0x000fe20000000000 */
[----:B------:R0:W-:Y:S04]  /*8fd0*/  STL.64 [R1+0x230], R42 ;  /* 0x0002302a01007387 */ /* 0x0001e80000100a00 */
        /* <DEDUP_REMOVED lines=62> */
[----:B------:R0:W-:Y:S04]  /*93c0*/  STL [R1+0x1f0], R38 ;  /* 0x0001f02601007387 */ /* 0x0001e80000100800 */
[----:B------:R0:W-:Y:S01]  /*93d0*/  STL [R1+0x1e8], R0 ;  /* 0x0001e80001007387 */ /* 0x0001e20000100800 */
[----:B------:R-:W-:Y:S06]  /*93e0*/  BAR.ARV 0xf, 0x100 ;  /* 0x03c4000000007b1d */ /* 0x000fec0000002000 */
[----:B------:R-:W-:Y:S01]  /*93f0*/  ISETP.NE.AND P0, PT, R0, 0x2, PT ;  /* 0x000000020000780c */ /* 0x000fe20003f05270 */
[----:B------:R-:W-:-:S12]  /*9400*/  IMAD.MOV.U32 R3, RZ, RZ, 0x1 ;  /* 0x00000001ff037424 */ /* 0x000fd800078e00ff */
[----:B0-----:R-:W-:Y:S05]  /*9410*/  @P0 BRA `(.L_x_5007) ;  /* 0x0000000000100947 */ /* 0x001fea0003800000 */
[----:B------:R-:W2:Y:S04]  /*9420*/  LDL R0, [R1+0x1ec] ;  /* 0x0001ec0001007983 */ /* 0x000ea80000100800 */
[----:B------:R0:W-:Y:S01]  /*9430*/  STL [R1+0x1e8], RZ ;  /* 0x0001e8ff01007387 */ /* 0x0001e20000100800 */
[----:B--2---:R-:W-:-:S05]  /*9440*/  LOP3.LUT R0, R0, 0x1, RZ, 0x3c, !PT ;  /* 0x0000000100007812 */ /* 0x004fca00078e3cff */
[----:B------:R0:W-:Y:S02]  /*9450*/  STL [R1+0x1ec], R0 ;  /* 0x0001ec0001007387 */ /* 0x0001e40000100800 */
.L_x_5007:
[----:B------:R-:W-:Y:S05]  /*9460*/  BSYNC B0 ;  /* 0x0000000000007941 */ /* 0x000fea0003800000 */
.L_x_5006:
[----:B------:R-:W-:Y:S05]  /*9470*/  BRA `(.L_x_4999) ;  /* 0x000001b000987947 */ /* 0x000fea0003800000 */
.L_x_4991:
[----:B------:R-:W3:Y:S01]  /*9480*/  LDL.LU R15, [R1+0x44c] ;  /* 0x00044c00010f7983 */ /* 0x000ee20000300800 */
[----:B--2---:R-:W1:Y:S01]  /*9490*/  LDC R0, c[0x0][0x448] ;  /* 0x00011200ff007b82 */ /* 0x004e620000000800 */
[----:B------:R-:W-:Y:S01]  /*94a0*/  MOV R56, 0x400 ;  /* 0x0000040000387802 */ /* 0x000fe20000000f00 */
[----:B------:R-:W-:Y:S01]  /*94b0*/  IMAD.MOV.U32 R10, RZ, RZ, R4 ;  /* 0x000000ffff0a7224 */ /* 0x000fe200078e0004 */
[----:B------:R-:W2:Y:S01]  /*94c0*/  S2R R5, SR_CgaCtaId ;  /* 0x0000000000057919 */ /* 0x000ea20000008800 */
[----:B------:R-:W-:Y:S02]  /*94d0*/  IMAD.MOV.U32 R8, RZ, RZ, 0x10000 ;  /* 0x00010000ff087424 */ /* 0x000fe400078e00ff */
[----:B------:R-:W-:Y:S01]  /*94e0*/  IMAD.MOV.U32 R11, RZ, RZ, 0x100 ;  /* 0x00000100ff0b7424 */ /* 0x000fe200078e00ff */
[----:B------:R-:W4:Y:S01]  /*94f0*/  S2R R3, SR_SWINHI ;  /* 0x0000000000037919 */ /* 0x000f220000002f00 */
[----:B------:R-:W5:Y:S01]  /*9500*/  LDC.64 R20, c[0x0][0xad8] ;  /* 0x0002b600ff147b82 */ /* 0x000f620000000a00 */
[----:B------:R-:W-:-:S02]  /*9510*/  IMAD.MOV.U32 R6, RZ, RZ, 0x1 ;  /* 0x00000001ff067424 */ /* 0x000fc400078e00ff */
[----:B------:R-:W-:Y:S01]  /*9520*/  IMAD.MOV.U32 R7, RZ, RZ, RZ ;  /* 0x000000ffff077224 */ /* 0x000fe200078e00ff */
[----:B0-----:R-:W-:Y:S01]  /*9530*/  STL [R1+0x70], R12 ;  /* 0x0000700c01007387 */ /* 0x001fe20000100800 */
[----:B------:R-:W-:Y:S02]  /*9540*/  IMAD.MOV.U32 R14, RZ, RZ, 0x2000 ;  /* 0x00002000ff0e7424 */ /* 0x000fe400078e00ff */
[----:B------:R-:W-:Y:S01]  /*9550*/  IMAD.MOV.U32 R46, RZ, RZ, 0x1 ;  /* 0x00000001ff2e7424 */ /* 0x000fe200078e00ff */
[----:B------:R-:W0:Y:S01]  /*9560*/  LDC R236, c[0x0][0x288] ;  /* 0x0000a200ffec7b82 */ /* 0x000e220000000800 */
[----:B------:R-:W-:Y:S01]  /*9570*/  IMAD.MOV.U32 R47, RZ, RZ, RZ ;  /* 0x000000ffff2f7224 */ /* 0x000fe200078e00ff */
[----:B------:R-:W-:Y:S04]  /*9580*/  STL.64 [R1], RZ ;  /* 0x000000ff01007387 */ /* 0x000fe80000100a00 */
[----:B------:R-:W-:Y:S01]  /*9590*/  STL.64 [R1+0x60], R46 ;  /* 0x0000602e01007387 */ /* 0x000fe20000100a00 */
[----:B-1----:R-:W-:-:S03]  /*95a0*/  ISETP.NE.AND P0, PT, R0, 0x1, PT ;  /* 0x000000010000780c */ /* 0x002fc60003f05270 */
[----:B------:R-:W-:Y:S01]  /*95b0*/  STL.64 [R1+0x38], RZ ;  /* 0x000038ff01007387 */ /* 0x000fe20000100a00 */
[----:B--2---:R-:W-:Y:S01]  /*95c0*/  LEA R56, R5, R56, 0x18 ;  /* 0x0000003805387211 */ /* 0x004fe200078ec0ff */
[----:B------:R-:W-:-:S08]  /*95d0*/  IMAD.MOV.U32 R5, RZ, RZ, 0x80 ;  /* 0x00000080ff057424 */ /* 0x000fd000078e00ff */
[----:B------:R-:W1:Y:S01]  /*95e0*/  @P0 LDC R13, c[0x0][0x44c] ;  /* 0x00011300ff0d0b82 */ /* 0x000e620000000800 */
[----:B------:R-:W-:Y:S02]  /*95f0*/  MOV R26, R56 ;  /* 0x00000038001a7202 */ /* 0x000fe40000000f00 */
[----:B----4-:R-:W-:Y:S01]  /*9600*/  MOV R27, R3 ;  /* 0x00000003001b7202 */ /* 0x010fe20000000f00 */
[----:B------:R2:W-:Y:S01]  /*9610*/  STL.128 [R1+0x20], R4 ;  /* 0x0000200401007387 */ /* 0x0005e20000100c00 */
[----:B0-----:R-:W-:Y:S02]  /*9620*/  IADD3 R237, R29, 0x1, -R236 ;  /* 0x000000011ded7810 */ /* 0x001fe40007ffe8ec */
[C---:B------:R-:W-:Y:S02]  /*9630*/  IADD3 R0, P2, R26.reuse, 0x38850, RZ ;  /* 0x000388501a007810 */ /* 0x040fe40007f5e0ff */
[----:B------:R-:W-:-:S03]  /*9640*/  IADD3 R3, P3, R26, 0x38860, RZ ;  /* 0x000388601a037810 */ /* 0x000fc60007f7e0ff */
[--C-:B--2---:R-:W-:Y:S02]  /*9650*/  IMAD.X R5, RZ, RZ, R27.reuse, P2 ;  /* 0x000000ffff057224 */ /* 0x104fe400010e061b */
[----:B------:R-:W-:Y:S02]  /*9660*/  IMAD.X R7, RZ, RZ, R27, P3 ;  /* 0x000000ffff077224 */ /* 0x000fe400018e061b */
[----:B------:R-:W-:Y:S02]  /*9670*/  IMAD.MOV.U32 R6, RZ, RZ, R3 ;  /* 0x000000ffff067224 */ /* 0x000fe400078e0003 */
[----:B------:R-:W-:Y:S02]  /*9680*/  IMAD.SHL.U32 R3, R12, 0x40, RZ ;  /* 0x000000400c037824 */ /* 0x000fe400078e00ff */
[----:B------:R-:W-:Y:S01]  /*9690*/  IMAD.MOV.U32 R4, RZ, RZ, R0 ;  /* 0x000000ffff047224 */ /* 0x000fe200078e0000 */
[----:B------:R-:W-:Y:S01]  /*96a0*/  STL.64 [R1+0x68], R6 ;  /* 0x0000680601007387 */ /* 0x000fe20000100a00 */
[----:B------:R-:W-:-:S03]  /*96b0*/  @P0 VIADD R0, R3, 0x3f ;  /* 0x0000003f03000836 */ /* 0x000fc60000000000 */
[----:B------:R1:W-:Y:S02]  /*96c0*/  STL.128 [R1+0x40], R4 ;  /* 0x0000400401007387 */ /* 0x0003e40000100c00 */
[----:B-1----:R-:W-:-:S04]  /*96d0*/  @P0 IMAD.HI.U32 R4, R0, R13, RZ ;  /* 0x0000000d00040227 */ /* 0x002fc800078e00ff */
[----:B------:R-:W-:Y:S02]  /*96e0*/  VIADD R0, R3, 0x3f ;  /* 0x0000003f03007836 */ /* 0x000fe40000000000 */
[----:B---3--:R-:W-:Y:S01]  /*96f0*/  IMAD.MOV.U32 R9, RZ, RZ, R15 ;  /* 0x000000ffff097224 */ /* 0x008fe200078e000f */
[----:B------:R0:W-:Y:S04]  /*9700*/  STL.64 [R1+0x18], R14 ;  /* 0x0000180e01007387 */ /* 0x0001e80000100a00 */
[----:B------:R1:W-:Y:S01]  /*9710*/  STL.128 [R1+0x50], R8 ;  /* 0x0000500801007387 */ /* 0x0003e20000100c00 */
[----:B0-----:R-:W-:-:S05]  /*9720*/  IADD3 R14, P1, R26, 0x38830, RZ ;  /* 0x000388301a0e7810 */ /* 0x001fca0007f3e0ff */
[----:B------:R-:W-:Y:S01]  /*9730*/  IMAD.X R15, RZ, RZ, R27, P1 ;  /* 0x000000ffff0f7224 */ /* 0x000fe200008e061b */
[----:B-1----:R-:W0:Y:S01]  /*9740*/  @P0 LDC R11, c[0x0][0x450] ;  /* 0x00011400ff0b0b82 */ /* 0x002e220000000800 */
[----:B------:R-:W-:-:S03]  /*9750*/  IADD3 R8, P2, R26, 0x38840, RZ ;  /* 0x000388401a087810 */ /* 0x000fc60007f5e0ff */
[----:B------:R1:W-:Y:S02]  /*9760*/  STL.64 [R1+0x8], R14 ;  /* 0x0000080e01007387 */ /* 0x0003e40000100a00 */
[----:B------:R-:W-:Y:S01]  /*9770*/  IMAD.X R9, RZ, RZ, R27, P2 ;  /* 0x000000ffff097224 */ /* 0x000fe200010e061b */
[----:B-----5:R-:W-:-:S04]  /*9780*/  ISETP.GE.AND P2, PT, R21, 0x1, PT ;  /* 0x000000011500780c */ /* 0x020fc80003f46270 */
[----:B------:R1:W-:Y:S04]  /*9790*/  STL.64 [R1+0x10], R8 ;  /* 0x0000100801007387 */ /* 0x0003e80000100a00 */
[----:B------:R1:W-:Y:S01]  /*97a0*/  STL.64 [R1+0x30], R8 ;  /* 0x0000300801007387 */ /* 0x0003e20000100a00 */
[----:B0-----:R-:W-:-:S05]  /*97b0*/  @P0 SHF.R.U32.HI R0, RZ, R11, R4 ;  /* 0x0000000bff000219 */ /* 0x001fca0000011604 */
[----:B------:R-:W-:-:S04]  /*97c0*/  IMAD.IADD R5, R237, 0x1, R0 ;  /* 0x00000001ed057824 */ /* 0x000fc800078e0200 */
[----:B------:R-:W-:Y:S01]  /*97d0*/  IMAD.IADD R0, R5, 0x1, R20 ;  /* 0x0000000105007824 */ /* 0x000fe200078e0214 */
[----:B-1----:R-:W-:Y:S06]  /*97e0*/  @!P2 BRA `(.L_x_5008) ;  /* 0x000000000040a947 */ /* 0x002fec0003800000 */
        /* <DEDUP_REMOVED lines=10> */
.L_x_5009:
[----:B------:R-:W-:-:S13]  /*9890*/  ISETP.NE.AND P1, PT, R21, 0x1, PT ;  /* 0x000000011500780c */ /* 0x000fda0003f25270 */
[----:B------:R-:W0:Y:S02]  /*98a0*/  @P1 LDC.64 R6, c[0x0][0xae0] ;  /* 0x0002b800ff061b82 */ /* 0x000e240000000a00 */
[----:B0-----:R-:W-:-:S05]  /*98b0*/  @P1 IMAD.HI.U32 R6, R4, R6, RZ ;  /* 0x0000000604061227 */ /* 0x001fca00078e00ff */
[----:B------:R-:W-:-:S07]  /*98c0*/  @P1 SHF.R.U32.HI R4, RZ, R7, R6 ;  /* 0x00000007ff041219 */ /* 0x000fce0000011606 */
.L_x_5010:
[----:B------:R-:W-:-:S05]  /*98d0*/  IMAD R5, R4, R21, R21 ;  /* 0x0000001504057224 */ /* 0x000fca00078e0215 */
[----:B------:R-:W-:-:S07]  /*98e0*/  VIMNMX R0, R0, R5, PT ;  /* 0x0000000500007248 */ /* 0x000fce0003fe0100 */
.L_x_5008:
[----:B------:R-:W0:Y:S01]  /*98f0*/  @P0 LDC R4, c[0x0][0x44c] ;  /* 0x00011300ff040b82 */ /* 0x000e220000000800 */
[----:B------:R-:W-:Y:S01]  /*9900*/  VIADD R0, R0, 0x3f ;  /* 0x0000003f00007836 */ /* 0x000fe20000000000 */
[----:B------:R-:W-:Y:S01]  /*9910*/  ULDC UR4, c[0x0][0xad4] ;  /* 0x0002b50000047ab9 */ /* 0x000fe20000000800 */
[C---:B------:R-:W-:Y:S02]  /*9920*/  VIADD R6, R29.reuse, 0x3f ;  /* 0x0000003f1d067836 */ /* 0x040fe40000000000 */
[----:B------:R-:W-:Y:S01]  /*9930*/  IMAD.IADD R236, R29, 0x1, -R236 ;  /* 0x000000011dec7824 */ /* 0x000fe200078e0aec */
[----:B------:R-:W-:Y:S02]  /*9940*/  SHF.R.S32.HI R5, RZ, 0x1f, R0 ;  /* 0x0000001fff057819 */ /* 0x000fe40000011400 */
[----:B------:R-:W1:Y:S01]  /*9950*/  @P0 LDC R9, c[0x0][0x450] ;  /* 0x00011400ff090b82 */ /* 0x000e620000000800 */
[----:B------:R-:W-:Y:S02]  /*9960*/  SHF.R.S32.HI R7, RZ, 0x1f, R6 ;  /* 0x0000001fff077819 */ /* 0x000fe40000011406 */
[----:B------:R-:W-:-:S02]  /*9970*/  LEA.HI R5, R5, R0, RZ, 0x6 ;  /* 0x0000000005057211 */ /* 0x000fc400078f30ff */
[----:B------:R-:W-:Y:S02]  /*9980*/  LEA.HI R7, R7, R6, RZ, 0x6 ;  /* 0x0000000607077211 */ /* 0x000fe400078f30ff */
[----:B------:R-:W-:Y:S02]  /*9990*/  SHF.R.S32.HI R5, RZ, 0x6, R5 ;  /* 0x00000006ff057819 */ /* 0x000fe40000011405 */
[----:B------:R-:W-:-:S04]  /*99a0*/  SHF.R.S32.HI R8, RZ, 0x6, R7 ;  /* 0x00000006ff087819 */ /* 0x000fc80000011407 */
[----:B------:R-:W-:Y:S01]  /*99b0*/  VIMNMX R8, R5, R8, PT ;  /* 0x0000000805087248 */ /* 0x000fe20003fe0100 */
[----:B0-----:R-:W-:-:S05]  /*99c0*/  @P0 IMAD.HI.U32 R4, R3, R4, RZ ;  /* 0x0000000403040227 */ /* 0x001fca00078e00ff */
[----:B-1----:R-:W-:-:S05]  /*99d0*/  @P0 SHF.R.U32.HI R3, RZ, R9, R4 ;  /* 0x00000009ff030219 */ /* 0x002fca0000011604 */
        /* <DEDUP_REMOVED lines=12> */
.L_x_5012:
[----:B------:R-:W-:-:S13]  /*9aa0*/  ISETP.NE.AND P0, PT, R21, 0x1, PT ;  /* 0x000000011500780c */ /* 0x000fda0003f05270 */
[----:B------:R-:W0:Y:S02]  /*9ab0*/  @P0 LDC.64 R4, c[0x0][0xae0] ;  /* 0x0002b800ff040b82 */ /* 0x000e240000000a00 */
[----:B0-----:R-:W-:-:S05]  /*9ac0*/  @P0 IMAD.HI.U32 R4, R3, R4, RZ ;  /* 0x0000000403040227 */ /* 0x001fca00078e00ff */
[----:B------:R-:W-:-:S07]  /*9ad0*/  @P0 SHF.R.U32.HI R3, RZ, R5, R4 ;  /* 0x00000005ff030219 */ /* 0x000fce0000011604 */
.L_x_5013:
[----:B------:R-:W-:-:S05]  /*9ae0*/  IMAD R3, R3, R21, RZ ;  /* 0x0000001503037224 */ /* 0x000fca00078e02ff */
[----:B------:R-:W-:-:S07]  /*9af0*/  VIMNMX R0, R0, R3, !PT ;  /* 0x0000000300007248 */ /* 0x000fce0007fe0100 */
.L_x_5011:
        /* <DEDUP_REMOVED lines=39> */
.L_x_5014:
[----:B------:R-:W-:Y:S01]  /*9d70*/  IMAD R157, R10, R182, R157 ;  /* 0x000000b60a9d7224 */ /* 0x000fe200078e029d */
[----:B------:R-:W-:-:S04]  /*9d80*/  PRMT R3, RZ, 0x7610, R3 ;  /* 0x00007610ff037816 */ /* 0x000fc80000000003 */
[----:B------:R-:W-:-:S04]  /*9d90*/  VIADDMNMX R182, R157, R182, R8, PT ;  /* 0x000000b69db67246 */ /* 0x000fc80003800108 */
[----:B------:R-:W-:-:S13]  /*9da0*/  ISETP.GT.AND P0, PT, R182, R157, PT ;  /* 0x0000009db600720c */ /* 0x000fda0003f04270 */
[----:B------:R-:W-:Y:S05]  /*9db0*/  @!P0 BRA `(.L_x_4999) ;  /* 0x000001a800488947 */ /* 0x000fea0003800000 */
[----:B------:R-:W-:Y:S01]  /*9dc0*/  SHF.R.S32.HI R3, RZ, 0x1f, R18 ;  /* 0x0000001fff037819 */ /* 0x000fe20000011412 */
[----:B------:R-:W-:Y:S01]  /*9dd0*/  VIADD R9, R56, 0x400 ;  /* 0x0000040038097836 */ /* 0x000fe20000000000 */
[----:B------:R-:W-:Y:S01]  /*9de0*/  IADD3 R12, P0, R26, 0x38400, RZ ;  /* 0x000384001a0c7810 */ /* 0x000fe20007f1e0ff */
[C---:B------:R-:W-:Y:S01]  /*9df0*/  VIADD R10, R56.reuse, 0x26400 ;  /* 0x00026400380a7836 */ /* 0x040fe20000000000 */
[----:B------:R-:W-:Y:S01]  /*9e00*/  LEA.HI R46, R3, R18, RZ, 0x7 ;  /* 0x00000012032e7211 */ /* 0x000fe200078f38ff */
[----:B------:R-:W-:Y:S01]  /*9e10*/  VIADD R8, R56, 0x22400 ;  /* 0x0002240038087836 */ /* 0x000fe20000000000 */
[----:B------:R-:W-:Y:S01]  /*9e20*/  STL [R1+0x94], R18 ;  /* 0x0000941201007387 */ /* 0x000fe20000100800 */
[----:B------:R-:W-:Y:S01]  /*9e30*/  IMAD.MOV.U32 R4, RZ, RZ, 0x1 ;  /* 0x00000001ff047424 */ /* 0x000fe200078e00ff */
[----:B------:R-:W-:Y:S01]  /*9e40*/  SHF.R.S32.HI R70, RZ, 0x7, R46 ;  /* 0x00000007ff467819 */ /* 0x000fe2000001142e */
[----:B------:R-:W-:Y:S01]  /*9e50*/  IMAD.MOV.U32 R5, RZ, RZ, RZ ;  /* 0x000000ffff057224 */ /* 0x000fe200078e00ff */
[----:B------:R-:W-:Y:S01]  /*9e60*/  SHF.R.U32.HI R10, RZ, 0x4, R10 ;  /* 0x00000004ff0a7819 */ /* 0x000fe2000001160a */
[----:B------:R-:W-:Y:S01]  /*9e70*/  IMAD.MOV.U32 R6, RZ, RZ, 0x1 ;  /* 0x00000001ff067424 */ /* 0x000fe200078e00ff */
[----:B------:R-:W-:Y:S01]  /*9e80*/  SHF.R.U32.HI R8, RZ, 0x4, R8 ;  /* 0x00000004ff087819 */ /* 0x000fe20000011608 */
[----:B------:R-:W0:Y:S01]  /*9e90*/  SHFL.IDX PT, R0, R70, RZ, 0x1f ;  /* 0x00001fff46007589 */ /* 0x000e2200000e0000 */
[----:B------:R-:W-:Y:S01]  /*9ea0*/  IMAD.MOV.U32 R7, RZ, RZ, RZ ;  /* 0x000000ffff077224 */ /* 0x000fe200078e00ff */
[----:B------:R-:W-:Y:S01]  /*9eb0*/  LOP3.LUT R10, R10, 0x3fff, RZ, 0xc0, !PT ;  /* 0x00003fff0a0a7812 */ /* 0x000fe200078ec0ff */
[----:B------:R-:W-:Y:S01]  /*9ec0*/  IMAD.X R13, RZ, RZ, R27, P0 ;  /* 0x000000ffff0d7224 */ /* 0x000fe200000e061b */
[----:B------:R-:W-:Y:S01]  /*9ed0*/  LOP3.LUT R8, R8, 0x3fff, RZ, 0xc0, !PT ;  /* 0x00003fff08087812 */ /* 0x000fe200078ec0ff */
[----:B------:R-:W-:Y:S01]  /*9ee0*/  IMAD.MOV.U32 R11, RZ, RZ, 0x40000040 ;  /* 0x40000040ff0b7424 */ /* 0x000fe200078e00ff */
[----:B------:R1:W-:Y:S02]  /*9ef0*/  STL.128 [R1+0x80], R4 ;  /* 0x0000800401007387 */ /* 0x0003e40000100c00 */
[----:B------:R-:W-:-:S02]  /*9f00*/  LOP3.LUT R8, R8, 0x10000, RZ, 0xfc, !PT ;  /* 0x0001000008087812 */ /* 0x000fc400078efcff */
[----:B------:R2:W-:Y:S01]  /*9f10*/  STL.64 [R1+0x78], R12 ;  /* 0x0000780c01007387 */ /* 0x0005e20000100a00 */
[----:B-1----:R-:W-:Y:S01]  /*9f20*/  LOP3.LUT R4, R10, 0x10000, RZ, 0xfc, !PT ;  /* 0x000100000a047812 */ /* 0x002fe200078efcff */
[----:B------:R-:W-:Y:S01]  /*9f30*/  IMAD.MOV.U32 R5, RZ, RZ, 0x40000040 ;  /* 0x40000040ff057424 */ /* 0x000fe200078e00ff */
[----:B0-----:R-:W-:Y:S01]  /*9f40*/  LEA.HI R3, R0, R0, RZ, 0x1 ;  /* 0x0000000000037211 */ /* 0x001fe200078f08ff */
[----:B------:R-:W-:Y:S02]  /*9f50*/  IMAD.MOV.U32 R7, RZ, RZ, 0x40000040 ;  /* 0x40000040ff077424 */ /* 0x000fe400078e00ff */
[----:B--2---:R-:W-:Y:S01]  /*9f60*/  IMAD.MOV.U32 R13, RZ, RZ, 0x40000040 ;  /* 0x40000040ff0d7424 */ /* 0x004fe200078e00ff */
[----:B------:R-:W-:-:S05]  /*9f70*/  LOP3.LUT R3, R3, 0x6, RZ, 0xc0, !PT ;  /* 0x0000000603037812 */ /* 0x000fca00078ec0ff */
[----:B------:R-:W-:Y:S02]  /*9f80*/  IMAD.IADD R0, R0, 0x1, -R3 ;  /* 0x0000000100007824 */ /* 0x000fe400078e0a03 */
[----:B------:R-:W-:Y:S02]  /*9f90*/  VIADD R3, R56, 0x20400 ;  /* 0x0002040038037836 */ /* 0x000fe40000000000 */
[--C-:B------:R-:W-:Y:S01]  /*9fa0*/  IMAD R0, R0, 0x8000, R9.reuse ;  /* 0x0000800000007824 */ /* 0x100fe200078e0209 */
[----:B------:R-:W-:Y:S02]  /*9fb0*/  SHF.R.U32.HI R9, RZ, 0x4, R9 ;  /* 0x00000004ff097819 */ /* 0x000fe40000011609 */
[----:B------:R-:W-:Y:S02]  /*9fc0*/  SHF.R.U32.HI R3, RZ, 0x4, R3 ;  /* 0x00000004ff037819 */ /* 0x000fe40000011603 */
[----:B------:R-:W-:Y:S02]  /*9fd0*/  SHF.R.U32.HI R0, RZ, 0x4, R0 ;  /* 0x00000004ff007819 */ /* 0x000fe40000011600 */
[----:B------:R-:W-:-:S02]  /*9fe0*/  LOP3.LUT R9, R9, 0x3fff, RZ, 0xc0, !PT ;  /* 0x00003fff09097812 */ /* 0x000fc400078ec0ff */
[----:B------:R-:W-:Y:S02]  /*9ff0*/  LOP3.LUT R3, R3, 0x3fff, RZ, 0xc0, !PT ;  /* 0x00003fff03037812 */ /* 0x000fe400078ec0ff */
[----:B------:R-:W-:Y:S02]  /*a000*/  LOP3.LUT R0, R0, 0x3fff, RZ, 0xc0, !PT ;  /* 0x00003fff00007812 */ /* 0x000fe400078ec0ff */
[----:B------:R-:W-:Y:S01]  /*a010*/  LOP3.LUT R6, R9, 0x10000, RZ, 0xfc, !PT ;  /* 0x0001000009067812 */ /* 0x000fe200078efcff */
[----:B------:R-:W-:Y:S01]  /*a020*/  IMAD.MOV.U32 R9, RZ, RZ, 0x40000040 ;  /* 0x40000040ff097424 */ /* 0x000fe200078e00ff */
[----:B------:R-:W-:Y:S02]  /*a030*/  LOP3.LUT R12, R3, 0x10000, RZ, 0xfc, !PT ;  /* 0x00010000030c7812 */ /* 0x000fe400078efcff */
[----:B------:R-:W-:Y:S01]  /*a040*/  LOP3.LUT R10, R0, 0x2000000, RZ, 0xfc, !PT ;  /* 0x02000000000a7812 */ /* 0x000fe200078efcff */
[----:B------:R0:W-:Y:S01]  /*a050*/  STL.128 [R1+0xb0], R4 ;  /* 0x0000b00401007387 */ /* 0x0001e20000100c00 */
[----:B------:R-:W-:-:S03]  /*a060*/  VIADD R0, R56, 0x36400 ;  /* 0x0003640038007836 */ /* 0x000fc60000000000 */
[----:B------:R0:W-:Y:S02]  /*a070*/  STL.64 [R1+0x98], R12 ;  /* 0x0000980c01007387 */ /* 0x0001e40000100a00 */
[----:B------:R-:W-:Y:S01]  /*a080*/  LOP3.LUT P0, RZ, R0, 0x3ff, RZ, 0xc0, !PT ;  /* 0x000003ff00ff7812 */ /* 0x000fe2000780c0ff */
[----:B------:R-:W-:Y:S01]  /*a090*/  IMAD.MOV.U32 R0, RZ, RZ, R18 ;  /* 0x000000ffff007224 */ /* 0x000fe200078e0012 */
[----:B------:R0:W-:Y:S11]  /*a0a0*/  STL.128 [R1+0xa0], R8 ;  /* 0x0000a00801007387 */ /* 0x0001f60000100c00 */
[----:B------:R-:W-:Y:S05]  /*a0b0*/  @!P0 BRA `(.L_x_5015) ;  /* 0x0000000000448947 */ /* 0x000fea0003800000 */
[----:B------:R-:W-:Y:S01]  /*a0c0*/  MOV R0, 0x0 ;  /* 0x0000000000007802 */ /* 0x000fe20000000f00 */
[----:B------:R-:W-:Y:S01]  /*a0d0*/  ULDC.64 UR4, c[0x4][0x118] ;  /* 0x0100460000047ab9 */ /* 0x000fe20000000a00 */
[----:B------:R-:W-:Y:S01]  /*a0e0*/  ULDC.64 UR6, c[0x4][0x58] ;  /* 0x0100160000067ab9 */ /* 0x000fe20000000a00 */
[----:B0-----:R-:W-:Y:S01]  /*a0f0*/  IMAD.U32 R4, RZ, RZ, UR4 ;  /* 0x00000004ff047e24 */ /* 0x001fe2000f8e00ff */
        /* <DEDUP_REMOVED lines=12> */
.L_x_5016:
[----:B------:R1:W5:Y:S02]  /*a1c0*/  LDL R0, [R1+0x94] ;  /* 0x0000940001007983 */ /* 0x0003640000100800 */
.L_x_5015:
[----:B------:R-:W2:Y:S01]  /*a1d0*/  LDL R47, [R1+0x1f4] ;  /* 0x0001f400012f7983 */ /* 0x000ea20000100800 */
[----:B-----5:R-:W-:Y:S01]  /*a1e0*/  SHF.R.S32.HI R3, RZ, 0x1f, R0 ;  /* 0x0000001fff037819 */ /* 0x020fe20000011400 */
[----:B0-----:R-:W-:Y:S01]  /*a1f0*/  IMAD.MOV.U32 R4, RZ, RZ, R19 ;  /* 0x000000ffff047224 */ /* 0x001fe200078e0013 */
[----:B------:R-:W-:Y:S01]  /*a200*/  LOP3.LUT R11, R46, 0xffffff80, RZ, 0xc0, !PT ;  /* 0xffffff802e0b7812 */ /* 0x000fe200078ec0ff */
[----:B------:R-:W0:Y:S01]  /*a210*/  S2R R13, SR_TID.X ;  /* 0x00000000000d7919 */ /* 0x000e220000002100 */
[CC--:B------:R-:W-:Y:S01]  /*a220*/  LEA.HI R8, R3.reuse, R0.reuse, RZ, 0x4 ;  /* 0x0000000003087211 */ /* 0x0c0fe200078f20ff */
[----:B------:R-:W-:Y:S01]  /*a230*/  IMAD.MOV.U32 R5, RZ, RZ, R50 ;  /* 0x000000ffff057224 */ /* 0x000fe200078e0032 */
[----:B------:R-:W-:Y:S01]  /*a240*/  LEA.HI R3, R3, R0, RZ, 0x5 ;  /* 0x0000000003037211 */ /* 0x000fe200078f28ff */
[----:B------:R-:W-:Y:S01]  /*a250*/  IMAD.MOV.U32 R6, RZ, RZ, R48 ;  /* 0x000000ffff067224 */ /* 0x000fe200078e0030 */
[----:B------:R-:W-:Y:S01]  /*a260*/  LOP3.LUT R9, R8, 0xfffffff0, RZ, 0xc0, !PT ;  /* 0xfffffff008097812 */ /* 0x000fe200078ec0ff */
[----:B------:R-:W-:Y:S01]  /*a270*/  IMAD.MOV.U32 R7, RZ, RZ, R51 ;  /* 0x000000ffff077224 */ /* 0x000fe200078e0033 */
[----:B------:R3:W-:Y:S01]  /*a280*/  STL.64 [R1+0xe0], R24 ;  /* 0x0000e01801007387 */ /* 0x0007e20000100a00 */
[----:B------:R-:W-:Y:S01]  /*a290*/  IMAD.IADD R12, R18, 0x1, -R11 ;  /* 0x00000001120c7824 */ /* 0x000fe200078e0a0b */
[----:B------:R-:W4:Y:S01]  /*a2a0*/  LDC.64 R162, c[0x0][0xad8] ;  /* 0x0002b600ffa27b82 */ /* 0x000f220000000a00 */
[----:B------:R-:W-:Y:S01]  /*a2b0*/  IMAD.IADD R9, R0, 0x1, -R9 ;  /* 0x0000000100097824 */ /* 0x000fe200078e0a09 */
[----:B------:R1:W-:Y:S01]  /*a2c0*/  STL.128 [R1+0x130], R4 ;  /* 0x0001300401007387 */ /* 0x0003e20000100c00 */
[----:B------:R-:W-:Y:S01]  /*a2d0*/  IMAD.SHL.U32 R3, R3, 0x20, RZ ;  /* 0x0000002003037824 */ /* 0x000fe200078e00ff */
[----:B------:R-:W-:Y:S01]  /*a2e0*/  LEA.HI R11, R70, R70, RZ, 0x1 ;  /* 0x00000046460b7211 */ /* 0x000fe200078f08ff */
[----:B------:R-:W-:Y:S01]  /*a2f0*/  IMAD.MOV.U32 R48, RZ, RZ, RZ ;  /* 0x000000ffff307224 */ /* 0x000fe200078e00ff */
[----:B------:R-:W-:Y:S01]  /*a300*/  SHF.R.S32.HI R10, RZ, 0x1f, R9 ;  /* 0x0000001fff0a7819 */ /* 0x000fe20000011409 */
[----:B------:R4:W-:Y:S01]  /*a310*/  STL.64 [R1+0xd8], R30 ;  /* 0x0000d81e01007387 */ /* 0x0009e20000100a00 */
[----:B------:R-:W4:Y:S01]  /*a320*/  LDC.64 R20, c[0x0][0xae0] ;  /* 0x0002b800ff147b82 */ /* 0x000f220000000a00 */
[----:B------:R-:W-:Y:S01]  /*a330*/  LOP3.LUT R3, R3, 0xfffffc00, RZ, 0xc0, !PT ;  /* 0xfffffc0003037812 */ /* 0x000fe200078ec0ff */
[----:B------:R-:W-:Y:S01]  /*a340*/  BSSY B0, `(.L_x_5017) ;  /* 0x0000045000007945 */ /* 0x000fe20003800000 */
[----:B------:R-:W-:Y:S01]  /*a350*/  LEA.HI R10, R10, R9, RZ, 0x3 ;  /* 0x000000090a0a7211 */ /* 0x000fe200078f18ff */
[----:B------:R-:W-:Y:S01]  /*a360*/  STL.U8 [R1+0xe8], RZ ;  /* 0x0000e8ff01007387 */ /* 0x000fe20000100000 */
[----:B------:R-:W-:-:S03]  /*a370*/  LOP3.LUT R11, R11, 0xfffffe, RZ, 0xc0, !PT ;  /* 0x00fffffe0b0b7812 */ /* 0x000fc600078ec0ff */
[----:B---3--:R-:W3:Y:S01]  /*a380*/  LDC.64 R24, c[0x0][0xad0] ;  /* 0x0002b400ff187b82 */ /* 0x008ee20000000a00 */
[----:B------:R-:W-:Y:S01]  /*a390*/  STL.U8 [R1+0x140], RZ ;  /* 0x000140ff01007387 */ /* 0x000fe20000100000 */
[C---:B-1----:R-:W-:Y:S01]  /*a3a0*/  LOP3.LUT R4, R10.reuse, 0xfffffff8, RZ, 0xc0, !PT ;  /* 0xfffffff80a047812 */ /* 0x042fe200078ec0ff */
[----:B------:R-:W-:Y:S02]  /*a3b0*/  IMAD.SHL.U32 R10, R10, 0x40, RZ ;  /* 0x000000400a0a7824 */ /* 0x000fe400078e00ff */
[----:B------:R-:W-:Y:S02]  /*a3c0*/  IMAD.IADD R11, R70, 0x1, -R11 ;  /* 0x00000001460b7824 */ /* 0x000fe400078e0a0b */
[----:B0-----:R-:W-:Y:S01]  /*a3d0*/  VIADD R14, R13, 0xffffff80 ;  /* 0xffffff800d0e7836 */ /* 0x001fe20000000000 */
[----:B------:R-:W-:Y:S01]  /*a3e0*/  SHF.R.S32.HI R13, RZ, 0x1f, R12 ;  /* 0x0000001fff0d7819 */ /* 0x000fe2000001140c */
[----:B------:R-:W-:Y:S01]  /*a3f0*/  IMAD.IADD R4, R9, 0x1, -R4 ;  /* 0x0000000109047824 */ /* 0x000fe200078e0a04 */
[----:B------:R-:W-:Y:S01]  /*a400*/  SHF.R.U32.HI R9, RZ, 0x1, R8 ;  /* 0x00000001ff097819 */ /* 0x000fe20000011608 */
[----:B----4-:R-:W-:Y:S01]  /*a410*/  IMAD.MOV.U32 R31, RZ, RZ, R162 ;  /* 0x000000ffff1f7224 */ /* 0x010fe200078e00a2 */
[----:B------:R-:W-:Y:S01]  /*a420*/  LEA.HI R6, R13, R12, RZ, 0x2 ;  /* 0x0000000c0d067211 */ /* 0x000fe200078f10ff */
[----:B------:R-:W-:Y:S01]  /*a430*/  IMAD.SHL.U32 R0, R4, 0x40, RZ ;  /* 0x0000004004007824 */ /* 0x000fe200078e00ff */
[----:B------:R-:W-:Y:S01]  /*a440*/  LOP3.LUT R10, R10, 0xfffffe00, RZ, 0xc0, !PT ;  /* 0xfffffe000a0a7812 */ /* 0x000fe200078ec0ff */
[----:B------:R0:W-:Y:S01]  /*a450*/  STL [R1+0xec], R14 ;  /* 0x0000ec0e01007387 */ /* 0x0001e20000100800 */
[----:B------:R-:W-:Y:S01]  /*a460*/  LOP3.LUT R5, R6, 0x7ffffffc, RZ, 0xc0, !PT ;  /* 0x7ffffffc06057812 */ /* 0x000fe200078ec0ff */
[----:B------:R-:W-:Y:S01]  /*a470*/  IMAD.MOV.U32 R50, RZ, RZ, R20 ;  /* 0x000000ffff327224 */ /* 0x000fe200078e0014 */
[--C-:B------:R-:W-:Y:S01]  /*a480*/  SHF.R.S32.HI R7, RZ, 0x2, R6.reuse ;  /* 0x00000002ff077819 */ /* 0x100fe20000011406 */
[----:B------:R-:W-:Y:S01]  /*a490*/  IMAD.MOV.U32 R51, RZ, RZ, R21 ;  /* 0x000000ffff337224 */ /* 0x000fe200078e0015 */
[----:B------:R-:W-:Y:S01]  /*a4a0*/  SHF.R.S32.HI R6, RZ, 0x1f, R6 ;  /* 0x0000001fff067819 */ /* 0x000fe20000011406 */
[----:B------:R-:W-:Y:S01]  /*a4b0*/  IMAD.IADD R8, R12, 0x1, -R5 ;  /* 0x000000010c087824 */ /* 0x000fe200078e0a05 */
[----:B------:R-:W-:-:S02]  /*a4c0*/  LOP3.LUT R0, R0, 0x1c0, RZ, 0xc0, !PT ;  /* 0x000001c000007812 */ /* 0x000fc400078ec0ff */
[----:B------:R-:W-:Y:S01]  /*a4d0*/  LEA.HI R6, R6, R7, RZ, 0x3 ;  /* 0x0000000706067211 */ /* 0x000fe200078f18ff */
[----:B------:R-:W-:Y:S01]  /*a4e0*/  IMAD R19, R11, 0x80, R8 ;  /* 0x000000800b137824 */ /* 0x000fe200078e0208 */
[----:B------:R-:W-:Y:S01]  /*a4f0*/  LOP3.LUT R9, R0, 0x8, R9, 0xf8, !PT ;  /* 0x0000000800097812 */ /* 0x000fe200078ef809 */
[----:B------:R-:W-:Y:S01]  /*a500*/  IMAD.MOV.U32 R8, RZ, RZ, R49 ;  /* 0x000000ffff087224 */ /* 0x000fe200078e0031 */
[----:B------:R-:W-:Y:S01]  /*a510*/  LOP3.LUT R6, R6, 0xfffffff8, RZ, 0xc0, !PT ;  /* 0xfffffff806067812 */ /* 0x000fe200078ec0ff */
[----:B------:R-:W-:Y:S01]  /*a520*/  IMAD.SHL.U32 R19, R19, 0x2, RZ ;  /* 0x0000000213137824 */ /* 0x000fe200078e00ff */
[----:B------:R-:W-:Y:S01]  /*a530*/  SHF.R.U32.HI R0, RZ, 0x3, R0 ;  /* 0x00000003ff007819 */ /* 0x000fe20000011600 */
[----:B---3--:R-:W-:Y:S01]  /*a540*/  IMAD.MOV.U32 R30, RZ, RZ, R25 ;  /* 0x000000ffff1e7224 */ /* 0x008fe200078e0019 */
[----:B------:R-:W-:Y:S01]  /*a550*/  LEA.HI R12, R13, R12, RZ, 0x5 ;  /* 0x0000000c0d0c7211 */ /* 0x000fe200078f28ff */
[----:B------:R-:W-:Y:S01]  /*a560*/  IMAD.IADD R7, R7, 0x1, -R6 ;  /* 0x0000000107077824 */ /* 0x000fe200078e0a06 */
[----:B------:R-:W-:Y:S01]  /*a570*/  LOP3.LUT R0, R9, R0, RZ, 0x3c, !PT ;  /* 0x0000000009007212 */ /* 0x000fe200078e3cff */
[----:B------:R-:W-:Y:S01]  /*a580*/  IMAD.MOV.U32 R9, RZ, RZ, R28 ;  /* 0x000000ffff097224 */ /* 0x000fe200078e001c */
[C---:B------:R-:W-:Y:S01]  /*a590*/  LOP3.LUT P0, RZ, R4.reuse, 0x2, RZ, 0xc0, !PT ;  /* 0x0000000204ff7812 */ /* 0x040fe2000780c0ff */
[----:B------:R-:W1:Y:S01]  /*a5a0*/  LDC R28, c[0x0][0x288] ;  /* 0x0000a200ff1c7b82 */ /* 0x000e620000000800 */
[----:B------:R-:W-:Y:S01]  /*a5b0*/  LOP3.LUT P1, RZ, R4, 0x4, RZ, 0xc0, !PT ;  /* 0x0000000404ff7812 */ /* 0x000fe2000782c0ff */
[----:B------:R-:W-:Y:S01]  /*a5c0*/  IMAD.MOV.U32 R13, RZ, RZ, 0x20 ;  /* 0x00000020ff0d7424 */ /* 0x000fe200078e00ff */
[----:B------:R-:W-:Y:S01]  /*a5d0*/  SHF.R.S32.HI R12, RZ, 0x5, R12 ;  /* 0x00000005ff0c7819 */ /* 0x000fe2000001140c */
[----:B------:R-:W-:Y:S01]  /*a5e0*/  IMAD.MOV.U32 R49, RZ, RZ, R163 ;  /* 0x000000ffff317224 */ /* 0x000fe200078e00a3 */
[----:B------:R-:W-:-:S02]  /*a5f0*/  IADD3 R3, R0, R10, R3 ;  /* 0x0000000a00037210 */ /* 0x000fc40007ffe003 */
[----:B------:R-:W-:Y:S01]  /*a600*/  IADD3 R10, P2, R16, 0x90, RZ ;  /* 0x00000090100a7810 */ /* 0x000fe20007f5e0ff */
[----:B------:R-:W3:Y:S01]  /*a610*/  LDC R6, c[0x0][0x450] ;  /* 0x00011400ff067b82 */ /* 0x000ee20000000800 */
[----:B------:R-:W-:Y:S01]  /*a620*/  IMAD R18, R12, 0x10, R7 ;  /* 0x000000100c127824 */ /* 0x000fe200078e0207 */
[----:B------:R-:W-:Y:S01]  /*a630*/  SEL R13, R13, 0xffffffe0, !P1 ;  /* 0xffffffe00d0d7807 */ /* 0x000fe20004800000 */
[----:B------:R-:W-:Y:S01]  /*a640*/  IMAD.MOV.U32 R12, RZ, RZ, 0x10 ;  /* 0x00000010ff0c7424 */ /* 0x000fe200078e00ff */
[----:B------:R4:W-:Y:S01]  /*a650*/  STL.128 [R1+0x100], R48 ;  /* 0x0001003001007387 */ /* 0x0009e20000100c00 */
[----:B0-----:R-:W-:-:S03]  /*a660*/  IMAD.WIDE.U32 R14, R3, 0x2, R26 ;  /* 0x00000002030e7825 */ /* 0x001fc600078e001a */
[----:B------:R-:W3:Y:S01]  /*a670*/  LDC.64 R4, c[0x0][0x448] ;  /* 0x00011200ff047b82 */ /* 0x000ee20000000a00 */
[----:B------:R-:W-:Y:S01]  /*a680*/  SEL R12, R12, 0xfffffff0, !P0 ;  /* 0xfffffff00c0c7807 */ /* 0x000fe20004000000 */
[----:B------:R-:W-:Y:S01]  /*a690*/  IMAD.X R11, RZ, RZ, R17, P2 ;  /* 0x000000ffff0b7224 */ /* 0x000fe200010e0611 */
[----:B------:R-:W-:Y:S01]  /*a6a0*/  IADD3 R14, P0, R14, 0x36400, RZ ;  /* 0x000364000e0e7810 */ /* 0x000fe20007f1e0ff */
[----:B------:R-:W-:Y:S01]  /*a6b0*/  IMAD.MOV.U32 R7, RZ, RZ, R24 ;  /* 0x000000ffff077224 */ /* 0x000fe200078e0018 */
[----:B------:R4:W-:Y:S03]  /*a6c0*/  STL.64 [R1+0xd0], R18 ;  /* 0x0000d01201007387 */ /* 0x0009e60000100a00 */
[----:B------:R-:W-:Y:S01]  /*a6d0*/  IMAD.X R15, RZ, RZ, R15, P0 ;  /* 0x000000ffff0f7224 */ /* 0x000fe200000e060f */
[----:B------:R4:W-:Y:S04]  /*a6e0*/  STL.128 [R1+0x120], R8 ;  /* 0x0001200801007387 */ /* 0x0009e80000100c00 */
[----:B------:R4:W-:Y:S04]  /*a6f0*/  STL.64 [R1+0xc0], R12 ;  /* 0x0000c00c01007387 */ /* 0x0009e80000100a00 */
[----:B------:R4:W-:Y:S04]  /*a700*/  STL.64 [R1+0xc8], R14 ;  /* 0x0000c80e01007387 */ /* 0x0009e80000100a00 */
[----:B-1----:R4:W-:Y:S04]  /*a710*/  STL.128 [R1+0xf0], R28 ;  /* 0x0000f01c01007387 */ /* 0x0029e80000100c00 */
[----:B---3--:R4:W-:Y:S01]  /*a720*/  STL.128 [R1+0x110], R4 ;  /* 0x0001100401007387 */ /* 0x0089e20000100c00 */
[----:B--2---:R-:W-:-:S04]  /*a730*/  LEA.HI R0, R47, R47, RZ, 0x1 ;  /* 0x0000002f2f007211 */ /* 0x004fc800078f08ff */
[----:B------:R-:W-:-:S05]  /*a740*/  LOP3.LUT R0, R0, 0xfffffffe, RZ, 0xc0, !PT ;  /* 0xfffffffe00007812 */ /* 0x000fca00078ec0ff */
[----:B------:R-:W-:-:S05]  /*a750*/  IMAD.IADD R0, R47, 0x1, -R0 ;  /* 0x000000012f007824 */ /* 0x000fca00078e0a00 */
[----:B------:R-:W-:-:S04]  /*a760*/  SHF.L.U32 R0, R0, 0x1f, RZ ;  /* 0x0000001f00007819 */ /* 0x000fc800000006ff */
[----:B------:R-:W0:Y:S02]  /*a770*/  SYNCS.PHASECHK.TRANS64.TRYWAIT P0, [R56+URZ+0x38800], R0 ;  /* 0x03880000380075a7 */ /* 0x000e24000800017f */
[----:B0---4-:R-:W-:Y:S05]  /*a780*/  @!P0 BRA `(.L_x_5018) ;  /* 0x0000022400308947 */ /* 0x011fea0003800000 */
.L_x_5227:
[----:B------:R-:W-:Y:S05]  /*a790*/  BSYNC B0 ;  /* 0x0000000000007941 */ /* 0x000fea0003800000 */
.L_x_5017:
[----:B------:R-:W2:Y:S04]  /*a7a0*/  LDL R7, [R1+0x1c] ;  /* 0x00001c0001077983 */ /* 0x000ea80000100800 */
[----:B------:R1:W5:Y:S01]  /*a7b0*/  LDL.64 R8, [R1+0x1e8] ;  /* 0x0001e80001087983 */ /* 0x0003620000100a00 */
[----:B------:R-:W-:Y:S01]  /*a7c0*/  IMAD.MOV.U32 R12, RZ, RZ, R42 ;  /* 0x000000ffff0c7224 */ /* 0x000fe200078e002a */
[----:B0-----:R-:W-:Y:S01]  /*a7d0*/  IADD3 R0, P0, R16, 0x430, RZ ;  /* 0x0000043010007810 */ /* 0x001fe20007f1e0ff */
[----:B------:R-:W-:Y:S01]  /*a7e0*/  IMAD.MOV.U32 R13, RZ, RZ, R67 ;  /* 0x000000ffff0d7224 */ /* 0x000fe200078e0043 */
[----:B------:R-:W-:Y:S01]  /*a7f0*/  STL.64 [R1+0x148], R34 ;  /* 0x0001482201007387 */ /* 0x000fe20000100a00 */
[----:B------:R-:W-:Y:S01]  /*a800*/  IMAD.MOV.U32 R14, RZ, RZ, R65 ;  /* 0x000000ffff0e7224 */ /* 0x000fe200078e0041 */
[----:B------:R-:W-:Y:S01]  /*a810*/  BSSY B0, `(.L_x_5019) ;  /* 0x000002b000007945 */ /* 0x000fe20003800000 */
[----:B------:R-:W-:Y:S01]  /*a820*/  IMAD.MOV.U32 R15, RZ, RZ, R68 ;  /* 0x000000ffff0f7224 */ /* 0x000fe200078e0044 */
[----:B------:R-:W-:Y:S01]  /*a830*/  STL.64 [R1+0x1e0], R32 ;  /* 0x0001e02001007387 */ /* 0x000fe20000100a00 */
[----:B------:R-:W-:-:S02]  /*a840*/  IMAD.X R3, RZ, RZ, R17, P0 ;  /* 0x000000ffff037224 */ /* 0x000fc400000e0611 */
[----:B------:R-:W-:Y:S01]  /*a850*/  IMAD.MOV.U32 R24, RZ, RZ, R63 ;  /* 0x000000ffff187224 */ /* 0x000fe200078e003f */
[----:B------:R0:W-:Y:S01]  /*a860*/  STL.128 [R1+0x150], R12 ;  /* 0x0001500c01007387 */ /* 0x0001e20000100c00 */
[----:B------:R-:W-:Y:S02]  /*a870*/  IMAD.MOV.U32 R25, RZ, RZ, R66 ;  /* 0x000000ffff197224 */ /* 0x000fe400078e0042 */
[----:B------:R-:W-:Y:S02]  /*a880*/  IMAD.MOV.U32 R46, RZ, RZ, R40 ;  /* 0x000000ffff2e7224 */ /* 0x000fe400078e0028 */
[----:B------:R-:W-:Y:S01]  /*a890*/  IMAD.MOV.U32 R47, RZ, RZ, R41 ;  /* 0x000000ffff2f7224 */ /* 0x000fe200078e0029 */
[----:B------:R-:W-:Y:S01]  /*a8a0*/  STL.128 [R1+0x170], R24 ;  /* 0x0001701801007387 */ /* 0x000fe20000100c00 */
[----:B------:R-:W-:Y:S02]  /*a8b0*/  IMAD.MOV.U32 R18, RZ, RZ, R36 ;  /* 0x000000ffff127224 */ /* 0x000fe400078e0024 */
[----:B------:R-:W-:Y:S01]  /*a8c0*/  IMAD.MOV.U32 R19, RZ, RZ, R37 ;  /* 0x000000ffff137224 */ /* 0x000fe200078e0025 */
[----:B------:R-:W-:Y:S04]  /*a8d0*/  STL.128 [R1+0x180], R44 ;  /* 0x0001802c01007387 */ /* 0x000fe80000100c00 */
[----:B------:R-:W-:Y:S01]  /*a8e0*/  STL.128 [R1+0x160], R16 ;  /* 0x0001601001007387 */ /* 0x000fe20000100c00 */
[----:B0-----:R-:W-:-:S02]  /*a8f0*/  IMAD.MOV.U32 R12, RZ, RZ, R38 ;  /* 0x000000ffff0c7224 */ /* 0x001fc400078e0026 */
[----:B------:R-:W-:Y:S02]  /*a900*/  IMAD.MOV.U32 R13, RZ, RZ, R61 ;  /* 0x000000ffff0d7224 */ /* 0x000fe400078e003d */
[----:B------:R-:W-:Y:S02]  /*a910*/  IMAD.MOV.U32 R14, RZ, RZ, R59 ;  /* 0x000000ffff0e7224 */ /* 0x000fe400078e003b */
[----:B------:R-:W-:-:S05]  /*a920*/  IMAD.MOV.U32 R15, RZ, RZ, R64 ;  /* 0x000000ffff0f7224 */ /* 0x000fca00078e0040 */
[----:B------:R0:W-:Y:S02]  /*a930*/  STL.128 [R1+0x190], R12 ;  /* 0x0001900c01007387 */ /* 0x0001e40000100c00 */
[----:B0-----:R-:W-:Y:S02]  /*a940*/  IMAD.MOV.U32 R12, RZ, RZ, R57 ;  /* 0x000000ffff0c7224 */ /* 0x001fe400078e0039 */
        /* <DEDUP_REMOVED lines=18> */
[----:B------:R1:W-:Y:S01]  /*aa70*/  STL.128 [R1+0x1d0], R12 ;  /* 0x0001d00c01007387 */ /* 0x0003e20000100c00 */
[----:B--2---:R-:W-:-:S04]  /*aa80*/  LOP3.LUT R0, R7, 0x1, RZ, 0xfc, !PT ;  /* 0x0000000107007812 */ /* 0x004fc800078efcff */
[----:B------:R-:W-:-:S13]  /*aa90*/  ISETP.NE.AND P1, PT, R0, 0x3, PT ;  /* 0x000000030000780c */ /* 0x000fda0003f25270 */
[----:B-1----:R-:W-:Y:S05]  /*aaa0*/  @!P1 BRA `(.L_x_5020) ;  /* 0x0000000000049947 */ /* 0x002fea0003800000 */
[----:B------:R-:W-:Y:S01]  /*aab0*/  BPT.TRAP 0x1 ;  /* 0x000000040000795c */ /* 0x000fe20000300000 */
.L_x_5020:
[----:B------:R-:W-:Y:S05]  /*aac0*/  BSYNC B0 ;  /* 0x0000000000007941 */ /* 0x000fea0003800000 */
.L_x_5019:
[----:B------:R-:W2:Y:S01]  /*aad0*/  LDL.64 R10, [R1+0x8] ;  /* 0x00000800010a7983 */ /* 0x000ea20000100a00 */
[----:B-----5:R-:W-:Y:S01]  /*aae0*/  SHF.L.U32 R9, R9, 0x1f, RZ ;  /* 0x0000001f09097819 */ /* 0x020fe200000006ff */
[----:B------:R-:W-:Y:S01]  /*aaf0*/  BSSY B0, `(.L_x_5021) ;  /* 0x0000006000007945 */ /* 0x000fe20003800000 */
[----:B--2---:R-:W-:-:S05]  /*ab00*/  MOV R3, R10 ;  /* 0x0000000a00037202 */ /* 0x004fca0000000f00 */
[----:B------:R-:W-:-:S04]  /*ab10*/  IMAD R8, R8, 0x8, R3 ;  /* 0x0000000808087824 */ /* 0x000fc800078e0203 */
[----:B------:R0:W1:Y:S01]  /*ab20*/  SYNCS.PHASECHK.TRANS64.TRYWAIT P0, [R8+URZ], R9 ;  /* 0x00000009080075a7 */ /* 0x000062000800017f */
[----:B------:R-:W-:Y:S05]  /*ab30*/  @!P1 BRA `(.L_x_5022) ;  /* 0x0000000000049947 */ /* 0x000fea0003800000 */
[----:B------:R-:W-:Y:S01]  /*ab40*/  BPT.TRAP 0x1 ;  /* 0x000000040000795c */ /* 0x000fe20000300000 */
.L_x_5022:
[----:B------:R-:W-:Y:S05]  /*ab50*/  BSYNC B0 ;  /* 0x0000000000007941 */ /* 0x000fea0003800000 */
.L_x_5021:
[----:B------:R-:W-:Y:S04]  /*ab60*/  BSSY B0, `(.L_x_5023) ;  /* 0x0000004000007945 */ /* 0x000fe80003800000 */
[----:B-1----:R-:W-:Y:S05]  /*ab70*/  @P0 BRA `(.L_x_5024) ;  /* 0x0000000000080947 */ /* 0x002fea0003800000 */
[----:B------:R-:W1:Y:S02]  /*ab80*/  SYNCS.PHASECHK.TRANS64.TRYWAIT P0, [R8+URZ], R9 ;  /* 0x00000009080075a7 */ /* 0x000e64000800017f */
[----:B-1----:R-:W-:Y:S05]  /*ab90*/  @!P0 BRA `(.L_x_5025) ;  /* 0x0000022000408947 */ /* 0x002fea0003800000 */
.L_x_5024:
[----:B------:R-:W-:Y:S05]  /*aba0*/  BSYNC B0 ;  /* 0x0000000000007941 */ /* 0x000fea0003800000 */
.L_x_5023:
[----:B------:R-:W2:Y:S04]  /*abb0*/  LDL R7, [R1+0x1e8] ;  /* 0x0001e80001077983 */ /* 0x000ea80000100800 */
[----:B01----:R-:W2:Y:S01]  /*abc0*/  LDL.64 R8, [R1+0xa0] ;  /* 0x0000a00001087983 */ /* 0x003ea20000100a00 */
[----:B------:R-:W-:Y:S05]  /*abd0*/  WARPSYNC.ALL ;  /* 0x0000000000007948 */ /* 0x000fea0003800000 */
[----:B------:R-:W3:Y:S04]  /*abe0*/  LDL.64 R12, [R1+0x98] ;  /* 0x00009800010c7983 */ /* 0x000ee80000100a00 */
[----:B------:R-:W4:Y:S04]  /*abf0*/  LDL.64 R10, [R1+0x98] ;  /* 0x00009800010a7983 */ /* 0x000f280000100a00 */
[----:B------:R-:W5:Y:S04]  /*ac00*/  LDL.64 R14, [R1+0x98] ;  /* 0x00009800010e7983 */ /* 0x000f680000100a00 */
[----:B------:R-:W5:Y:S01]  /*ac10*/  LDL.64 R18, [R1+0x98] ;  /* 0x0000980001127983 */ /* 0x000f620000100a00 */
[----:B--2---:R-:W-:Y:S01]  /*ac20*/  IMAD R8, R7, 0x200, R8 ;  /* 0x0000020007087824 */ /* 0x004fe200078e0208 */
[----:B------:R-:W-:-:S02]  /*ac30*/  R2UR UR7, R9 ;  /* 0x00000000090772ca */ /* 0x000fc400000e0000 */
[----:B------:R-:W2:Y:S01]  /*ac40*/  LDL R3, [R1+0x1f4] ;  /* 0x0001f40001037983 */ /* 0x000ea20000100800 */
[----:B------:R-:W-:Y:S01]  /*ac50*/  WARPGROUP.ARRIVE ;  /* 0x00000000000079c5 */ /* 0x000fe20000000000 */
[----:B------:R-:W-:Y:S01]  /*ac60*/  R2UR UR6, R8 ;  /* 0x00000000080672ca */ /* 0x000fe200000e0000 */
[----:B------:R-:W-:Y:S01]  /*ac70*/  BSSY B0, `(.L_x_5026) ;  /* 0x000002e000007945 */ /* 0x000fe20003800000 */
[----:B------:R0:W-:Y:S01]  /*ac80*/  STL [R1+0x80], RZ ;  /* 0x000080ff01007387 */ /* 0x0001e20000100800 */
[----:B---3--:R-:W-:Y:S01]  /*ac90*/  R2UR UR4, R12 ;  /* 0x000000000c0472ca */ /* 0x008fe200000e0000 */
[----:B------:R-:W-:Y:S01]  /*aca0*/  VIADD R12, R8, 0x2 ;  /* 0x00000002080c7836 */ /* 0x000fe20000000000 */
[----:B------:R-:W-:Y:S01]  /*acb0*/  R2UR UR5, R13 ;  /* 0x000000000d0572ca */ /* 0x000fe200000e0000 */
[----:B------:R-:W-:Y:S02]  /*acc0*/  IMAD.MOV.U32 R13, RZ, RZ, R9 ;  /* 0x000000ffff0d7224 */ /* 0x000fe400078e0009 */
[----:B----4-:R-:W-:-:S02]  /*acd0*/  VIADD R10, R10, 0x2 ;  /* 0x000000020a0a7836 */ /* 0x010fc40000000000 */
[----:B-----5:R-:W-:Y:S02]  /*ace0*/  VIADD R14, R14, 0x4 ;  /* 0x000000040e0e7836 */ /* 0x020fe40000000000 */
[----:B------:R-:W-:-:S06]  /*acf0*/  VIADD R18, R18, 0x6 ;  /* 0x0000000612127836 */ /* 0x000fcc0000000000 */
[----:B------:R-:W-:Y:S01]  /*ad00*/  HGMMA.64x64x16.F32 R24, gdesc[UR4], RZ, !UPT, gsb0 ;  /* 0x00e00000041879f0 */ /* 0x000fe2000c0008ff */
[----:B------:R-:W-:Y:S02]  /*ad10*/  R2UR UR6, R12 ;  /* 0x000000000c0672ca */ /* 0x000fe400000e0000 */
[----:B------:R-:W-:Y:S02]  /*ad20*/  R2UR UR7, R13 ;  /* 0x000000000d0772ca */ /* 0x000fe400000e0000 */
[----:B------:R-:W-:Y:S01]  /*ad30*/  R2UR UR4, R10 ;  /* 0x000000000a0472ca */ /* 0x000fe200000e0000 */
[C---:B------:R-:W-:Y:S01]  /*ad40*/  VIADD R10, R8.reuse, 0x4 ;  /* 0x00000004080a7836 */ /* 0x040fe20000000000 */
[----:B------:R-:W-:Y:S01]  /*ad50*/  R2UR UR5, R11 ;  /* 0x000000000b0572ca */ /* 0x000fe200000e0000 */
[----:B------:R-:W-:Y:S01]  /*ad60*/  IMAD.MOV.U32 R11, RZ, RZ, R9 ;  /* 0x000000ffff0b7224 */ /* 0x000fe200078e0009 */
[----:B--2---:R-:W-:Y:S01]  /*ad70*/  LEA.HI R0, R3, R3, RZ, 0x1 ;  /* 0x0000000303007211 */ /* 0x004fe200078f08ff */
[----:B------:R-:W-:Y:S01]  /*ad80*/  VIADD R8, R8, 0x6 ;  /* 0x0000000608087836 */ /* 0x000fe20000000000 */
[----:B------:R-:W-:-:S02]  /*ad90*/  WARPGROUP.DEPBAR.LE gsb0, 0x0 ;  /* 0x00008000000079c5 */ /* 0x000fc40000010000 */
        /* <DEDUP_REMOVED lines=13> */
[----:B------:R-:W-:Y:S01]  /*ae70*/  LOP3.LUT R8, R0, 0xfffffffe, RZ, 0xc0, !PT ;  /* 0xfffffffe00087812 */ /* 0x000fe200078ec0ff */
[----:B------:R-:W-:-:S04]  /*ae80*/  IMAD.MOV.U32 R0, RZ, RZ, 0x1 ;  /* 0x00000001ff007424 */ /* 0x000fc800078e00ff */
[----:B------:R-:W-:Y:S01]  /*ae90*/  IMAD.IADD R3, R3, 0x1, -R8 ;  /* 0x0000000103037824 */ /* 0x000fe200078e0a08 */
[----:B------:R0:W-:Y:S04]  /*aea0*/  STL [R1+0x80], R0 ;  /* 0x0000800001007387 */ /* 0x0001e80000100800 */
[----:B------:R-:W-:Y:S01]  /*aeb0*/  SHF.L.U32 R3, R3, 0x1f, RZ ;  /* 0x0000001f03037819 */ /* 0x000fe200000006ff */
[----:B------:R0:W-:Y:S04]  /*aec0*/  STL [R1+0x80], R0 ;  /* 0x0000800001007387 */ /* 0x0001e80000100800 */
[----:B------:R0:W-:Y:S04]  /*aed0*/  STL [R1+0x80], R0 ;  /* 0x0000800001007387 */ /* 0x0001e80000100800 */
[----:B------:R0:W-:Y:S01]  /*aee0*/  STL [R1+0x80], R0 ;  /* 0x0000800001007387 */ /* 0x0001e20000100800 */
[----:B------:R-:W-:-:S02]  /*aef0*/  WARPGROUP.DEPBAR.LE gsb0, 0x0 ;  /* 0x00008000000079c5 */ /* 0x000fc40000010000 */
[----:B------:R-:W-:-:S06]  /*af00*/  WARPGROUP.ARRIVE ;  /* 0x00000000000079c5 */ /* 0x000fcc0000000000 */
[----:B------:R-:W-:Y:S03]  /*af10*/  HGMMA.64x64x16.F32 R24, gdesc[UR4], R24, gsb0 ;  /* 0x00e00000041879f0 */ /* 0x000fe60008000818 */
[----:B------:R-:W-:Y:S02]  /*af20*/  WARPGROUP.DEPBAR.LE gsb0, 0x0 ;  /* 0x00008000000079c5 */ /* 0x000fe40000010000 */
[----:B------:R-:W1:Y:S02]  /*af30*/  SYNCS.PHASECHK.TRANS64.TRYWAIT P0, [R56+URZ+0x38810], R3 ;  /* 0x03881003380075a7 */ /* 0x000e64000800017f */
[----:B01----:R-:W-:Y:S05]  /*af40*/  @!P0 BRA `(.L_x_5027) ;  /* 0x0000021c00688947 */ /* 0x003fea0003800000 */
.L_x_5228:
[----:B------:R-:W-:Y:S05]  /*af50*/  BSYNC B0 ;  /* 0x0000000000007941 */ /* 0x000fea0003800000 */
.L_x_5026:
[----:B0-----:R-:W2:Y:S04]  /*af60*/  LDL R3, [R1+0x54] ;  /* 0x0000540001037983 */ /* 0x001ea80000100800 */
[----:B------:R0:W5:Y:S01]  /*af70*/  LDL.64 R8, [R1+0x1e8] ;  /* 0x0001e80001087983 */ /* 0x0001620000100a00 */
[----:B------:R-:W-:Y:S01]  /*af80*/  BSSY B0, `(.L_x_5028) ;  /* 0x0000005000007945 */ /* 0x000fe20003800000 */
[----:B--2---:R-:W-:-:S04]  /*af90*/  LOP3.LUT R3, R3, 0x1, RZ, 0xfc, !PT ;  /* 0x0000000103037812 */ /* 0x004fc800078efcff */
[----:B------:R-:W-:-:S13]  /*afa0*/  ISETP.NE.AND P1, PT, R3, 0x3, PT ;  /* 0x000000030300780c */ /* 0x000fda0003f25270 */
[----:B0-----:R-:W-:Y:S05]  /*afb0*/  @!P1 BRA `(.L_x_5029) ;  /* 0x0000000000049947 */ /* 0x001fea0003800000 */
[----:B------:R-:W-:Y:S01]  /*afc0*/  BPT.TRAP 0x1 ;  /* 0x000000040000795c */ /* 0x000fe20000300000 */
.L_x_5029:
[----:B------:R-:W-:Y:S05]  /*afd0*/  BSYNC B0 ;  /* 0x0000000000007941 */ /* 0x000fea0003800000 */
.L_x_5028:
        /* <DEDUP_REMOVED lines=8> */
.L_x_5031:
[----:B------:R-:W-:Y:S05]  /*b060*/  BSYNC B0 ;  /* 0x0000000000007941 */ /* 0x000fea0003800000 */
.L_x_5030:
[----:B------:R-:W-:Y:S04]  /*b070*/  BSSY B0, `(.L_x_5032) ;  /* 0x0000004000007945 */ /* 0x000fe80003800000 */
[----:B-1----:R-:W-:Y:S05]  /*b080*/  @P0 BRA `(.L_x_5033) ;  /* 0x0000000000080947 */ /* 0x002fea0003800000 */
[----:B------:R-:W1:Y:S02]  /*b090*/  SYNCS.PHASECHK.TRANS64.TRYWAIT P0, [R8+URZ], R9 ;  /* 0x00000009080075a7 */ /* 0x000e64000800017f */
[----:B-1----:R-:W-:Y:S05]  /*b0a0*/  @!P0 BRA `(.L_x_5034) ;  /* 0x0000021c00248947 */ /* 0x002fea0003800000 */
.L_x_5033:
[----:B------:R-:W-:Y:S05]  /*b0b0*/  BSYNC B0 ;  /* 0x0000000000007941 */ /* 0x000fea0003800000 */
.L_x_5032:
[----:B------:R-:W2:Y:S01]  /*b0c0*/  S2R R3, SR_TID.X ;  /* 0x0000000000037919 */ /* 0x000ea20000002100 */
[----:B01----:R-:W3:Y:S01]  /*b0d0*/  LDL.64 R8, [R1+0xb8] ;  /* 0x0000b80001087983 */ /* 0x003ee20000100a00 */
[----:B--2---:R-:W-:-:S03]  /*b0e0*/  LOP3.LUT R7, R3, 0x7f, RZ, 0xc0, !PT ;  /* 0x0000007f03077812 */ /* 0x004fc600078ec0ff */
[----:B------:R-:W3:Y:S01]  /*b0f0*/  LDL R3, [R1+0x1e8] ;  /* 0x0001e80001037983 */ /* 0x000ee20000100800 */
[----:B------:R-:W-:Y:S05]  /*b100*/  WARPSYNC.ALL ;  /* 0x0000000000007948 */ /* 0x000fea0003800000 */
[----:B------:R-:W-:Y:S02]  /*b110*/  ISETP.NE.AND P0, PT, R7, RZ, PT ;  /* 0x000000ff0700720c */ /* 0x000fe40003f05270 */
[----:B------:R-:W2:Y:S04]  /*b120*/  LDL R7, [R1+0x88] ;  /* 0x0000880001077983 */ /* 0x000ea80000100800 */
[----:B------:R-:W4:Y:S04]  /*b130*/  LDL.64 R10, [R1+0xb0] ;  /* 0x0000b000010a7983 */ /* 0x000f280000100a00 */
[----:B------:R-:W5:Y:S04]  /*b140*/  LDL.64 R12, [R1+0xb0] ;  /* 0x0000b000010c7983 */ /* 0x000f680000100a00 */
[----:B------:R-:W5:Y:S04]  /*b150*/  LDL.64 R14, [R1+0xb0] ;  /* 0x0000b000010e7983 */ /* 0x000f680000100a00 */
[----:B------:R-:W5:Y:S01]  /*b160*/  LDL.64 R18, [R1+0xb0] ;  /* 0x0000b00001127983 */ /* 0x000f620000100a00 */
[----:B---3--:R-:W-:Y:S01]  /*b170*/  IMAD R8, R3, 0x1000, R8 ;  /* 0x0000100003087824 */ /* 0x008fe200078e0208 */
[----:B------:R-:W-:Y:S01]  /*b180*/  R2UR UR7, R9 ;  /* 0x00000000090772ca */ /* 0x000fe200000e0000 */
[----:B------:R-:W-:Y:S01]  /*b190*/  WARPGROUP.ARRIVE ;  /* 0x00000000000079c5 */ /* 0x000fe20000000000 */
[----:B------:R-:W3:Y:S02]  /*b1a0*/  LDL.64 R56, [R1+0xb0] ;  /* 0x0000b00001387983 */ /* 0x000ee40000100a00 */
[----:B------:R-:W-:-:S02]  /*b1b0*/  R2UR UR6, R8 ;  /* 0x00000000080672ca */ /* 0x000fc400000e0000 */
[----:B------:R-:W3:Y:S01]  /*b1c0*/  LDL.64 R58, [R1+0xb0] ;  /* 0x0000b000013a7983 */ /* 0x000ee20000100a00 */
[----:B------:R-:W0:Y:S03]  /*b1d0*/  S2R R60, SR_TID.X ;  /* 0x00000000003c7919 */ /* 0x000e260000002100 */
[----:B------:R-:W3:Y:S04]  /*b1e0*/  LDL.64 R62, [R1+0xb0] ;  /* 0x0000b000013e7983 */ /* 0x000ee80000100a00 */
[----:B------:R-:W3:Y:S04]  /*b1f0*/  LDL.64 R64, [R1+0xb0] ;  /* 0x0000b00001407983 */ /* 0x000ee80000100a00 */
[----:B------:R-:W3:Y:S01]  /*b200*/  LDL.64 R66, [R1+0xb0] ;  /* 0x0000b00001427983 */ /* 0x000ee20000100a00 */
[----:B--2---:R-:W-:-:S02]  /*b210*/  ISETP.NE.U32.AND P1, PT, R7, RZ, PT ;  /* 0x000000ff0700720c */ /* 0x004fc40003f25070 */
[----:B----4-:R-:W-:Y:S02]  /*b220*/  R2UR UR4, R10 ;  /* 0x000000000a0472ca */ /* 0x010fe400000e0000 */
[----:B------:R-:W-:-:S09]  /*b230*/  R2UR UR5, R11 ;  /* 0x000000000b0572ca */ /* 0x000fd200000e0000 */
[----:B------:R-:W-:-:S05]  /*b240*/  VOTEU.ANY UP0, P1 ;  /* 0x00000000003f7886 */ /* 0x000fca0000800100 */
[----:B------:R-:W-:Y:S01]  /*b250*/  HGMMA.64x64x16.F32 R24, gdesc[UR4], R24, UP0, gsb0 ;  /* 0x00e00000041879f0 */ /* 0x000fe2000b800818 */
[----:B-----5:R-:W-:Y:S02]  /*b260*/  VIADD R12, R12, 0x2 ;  /* 0x000000020c0c7836 */ /* 0x020fe40000000000 */
[----:B------:R-:W-:Y:S02]  /*b270*/  VIADD R10, R8, 0x2 ;  /* 0x00000002080a7836 */ /* 0x000fe40000000000 */
[----:B------:R-:W-:Y:S01]  /*b280*/  IMAD.MOV.U32 R11, RZ, RZ, R9 ;  /* 0x000000ffff0b7224 */ /* 0x000fe200078e0009 */
[----:B------:R-:W-:Y:S02]  /*b290*/  R2UR UR4, R12 ;  /* 0x000000000c0472ca */ /* 0x000fe400000e0000 */
[----:B------:R-:W-:Y:S02]  /*b2a0*/  R2UR UR6, R10 ;  /* 0x000000000a0672ca */ /* 0x000fe400000e0000 */
[----:B------:R-:W-:-:S02]  /*b2b0*/  R2UR UR7, R11 ;  /* 0x000000000b0772ca */ /* 0x000fc400000e0000 */
[----:B------:R-:W-:Y:S01]  /*b2c0*/  R2UR UR5, R13 ;  /* 0x000000000d0572ca */ /* 0x000fe200000e0000 */
[----:B------:R-:W-:Y:S02]  /*b2d0*/  WARPGROUP.DEPBAR.LE gsb0, 0x0 ;  /* 0x00008000000079c5 */ /* 0x000fe40000010000 */
[----:B------:R-:W-:Y:S01]  /*b2e0*/  WARPGROUP.ARRIVE ;  /* 0x00000000000079c5 */ /* 0x000fe20000000000 */
[----:B------:R-:W-:Y:S01]  /*b2f0*/  VIADD R14, R14, 0x4 ;  /* 0x000000040e0e7836 */ /* 0x000fe20000000000 */
[----:B------:R-:W2:Y:S08]  /*b300*/  LDL.64 R12, [R1+0xb0] ;  /* 0x0000b000010c7983 */ /* 0x000eb00000100a00 */
[----:B------:R-:W-:Y:S01]  /*b310*/  HGMMA.64x64x16.F32 R24, gdesc[UR4], R24, gsb0 ;  /* 0x00e00000041879f0 */ /* 0x000fe20008000818 */
[----:B------:R-:W-:-:S02]  /*b320*/  VIADD R10, R8, 0x4 ;  /* 0x00000004080a7836 */ /* 0x000fc40000000000 */
[----:B------:R-:W-:Y:S01]  /*b330*/  IMAD.MOV.U32 R11, RZ, RZ, R9 ;  /* 0x000000ffff0b7224 */ /* 0x000fe200078e0009 */
[----:B------:R-:W-:Y:S02]  /*b340*/  R2UR UR4, R14 ;  /* 0x000000000e0472ca */ /* 0x000fe400000e0000 */
[----:B------:R-:W-:Y:S02]  /*b350*/  R2UR UR6, R10 ;  /* 0x000000000a0672ca */ /* 0x000fe400000e0000 */
[----:B------:R-:W-:Y:S02]  /*b360*/  R2UR UR7, R11 ;  /* 0x000000000b0772ca */ /* 0x000fe400000e0000 */
[----:B------:R-:W-:Y:S01]  /*b370*/  R2UR UR5, R15 ;  /* 0x000000000f0572ca */ /* 0x000fe200000e0000 */
[----:B------:R-:W-:Y:S02]  /*b380*/  WARPGROUP.DEPBAR.LE gsb0, 0x0 ;  /* 0x00008000000079c5 */ /* 0x000fe40000010000 */
[----:B------:R-:W-:Y:S01]  /*b390*/  WARPGROUP.ARRIVE ;  /* 0x00000000000079c5 */ /* 0x000fe20000000000 */
[----:B------:R-:W-:Y:S01]  /*b3a0*/  VIADD R18, R18, 0x6 ;  /* 0x0000000612127836 */ /* 0x000fe20000000000 */
[----:B------:R-:W4:Y:S08]  /*b3b0*/  LDL.64 R14, [R1+0xb0] ;  /* 0x0000b000010e7983 */ /* 0x000f300000100a00 */
        /* <DEDUP_REMOVED lines=9> */
[----:B---3--:R-:W-:Y:S01]  /*b450*/  VIADD R56, R56, 0x200 ;  /* 0x0000020038387836 */ /* 0x008fe20000000000 */
[----:B------:R-:W3:Y:S08]  /*b460*/  LDL.64 R18, [R1+0xb0] ;  /* 0x0000b00001127983 */ /* 0x000ef00000100a00 */
        /* <DEDUP_REMOVED lines=10> */
[----:B------:R-:W5:Y:S08]  /*b510*/  LDL.64 R56, [R1+0xb0] ;  /* 0x0000b00001387983 */ /* 0x000f700000100a00 */
        /* <DEDUP_REMOVED lines=9> */
[----:B--2---:R-:W-:Y:S01]  /*b5b0*/  VIADD R12, R12, 0x204 ;  /* 0x000002040c0c7836 */ /* 0x004fe20000000000 */
        /* <DEDUP_REMOVED lines=10> */
[----:B----4-:R-:W-:Y:S01]  /*b660*/  VIADD R14, R14, 0x206 ;  /* 0x000002060e0e7836 */ /* 0x010fe20000000000 */
        /* <DEDUP_REMOVED lines=21> */
[----:B-----5:R-:W-:Y:S01]  /*b7c0*/  VIADD R56, R56, 0x402 ;  /* 0x0000040238387836 */ /* 0x020fe20000000000 */
        /* <DEDUP_REMOVED lines=73> */
[----:B------:R-:W-:Y:S02]  /*bc60*/  R2UR UR5, R59 ;  /* 0x000000003b0572ca */ /* 0x000fe400000e0000 */
[----:B0-----:R-:W-:-:S05]  /*bc70*/  SHF.R.U32.HI R60, RZ, 0x7, R60 ;  /* 0x00000007ff3c7819 */ /* 0x001fca000001163c */
[----:B------:R0:W1:Y:S01]  /*bc80*/  SHFL.IDX PT, R3, R60, RZ, 0x1f ;  /* 0x00001fff3c037589 */ /* 0x00006200000e0000 */
[----:B------:R-:W-:Y:S02]  /*bc90*/  WARPGROUP.DEPBAR.LE gsb0, 0x0 ;  /* 0x00008000000079c5 */ /* 0x000fe40000010000 */
[----:B------:R-:W-:Y:S01]  /*bca0*/  WARPGROUP.ARRIVE ;  /* 0x00000000000079c5 */ /* 0x000fe20000000000 */
[----:B------:R-:W-:Y:S01]  /*bcb0*/  VIADD R10, R8, 0x800 ;  /* 0x00000800080a7836 */ /* 0x000fe20000000000 */
[----:B---3--:R-:W-:Y:S01]  /*bcc0*/  R2UR UR9, R13 ;  /* 0x000000000d0972ca */ /* 0x008fe200000e0000 */
[----:B------:R-:W-:Y:S01]  /*bcd0*/  IMAD.MOV.U32 R59, RZ, RZ, R9 ;  /* 0x000000ffff3b7224 */ /* 0x000fe200078e0009 */
[----:B0-----:R-:W3:Y:S02]  /*bce0*/  LDL.64 R60, [R1+0xb0] ;  /* 0x0000b000013c7983 */ /* 0x001ee40000100a00 */
[----:B------:R-:W-:Y:S01]  /*bcf0*/  HGMMA.64x64x16.F32 R24, gdesc[UR4], R24, gsb0 ;  /* 0x00e00000041879f0 */ /* 0x000fe20008000818 */
[----:B-1----:R-:W-:-:S04]  /*bd00*/  ISETP.GT.AND P1, PT, R3, 0x7f, PT ;  /* 0x0000007f0300780c */ /* 0x002fc80003f24270 */
[----:B------:R-:W-:-:S04]  /*bd10*/  SEL R3, RZ, 0x2, !P1 ;  /* 0x00000002ff037807 */ /* 0x000fc80004800000 */
[----:B------:R-:W-:Y:S01]  /*bd20*/  IADD3 R12, R12, 0x800, R3 ;  /* 0x000008000c0c7810 */ /* 0x000fe20007ffe003 */
[----:B------:R-:W-:Y:S01]  /*bd30*/  IMAD.IADD R58, R3, 0x1, R10 ;  /* 0x00000001033a7824 */ /* 0x000fe200078e020a */
[----:B------:R-:W-:Y:S01]  /*bd40*/  R2UR UR11, R59 ;  /* 0x000000003b0b72ca */ /* 0x000fe200000e0000 */
[----:B------:R-:W-:Y:S01]  /*bd50*/  UMOV UR4, 0x1 ;  /* 0x0000000100047882 */ /* 0x000fe20000000000 */
[----:B------:R-:W-:Y:S02]  /*bd60*/  R2UR UR8, R12 ;  /* 0x000000000c0872ca */ /* 0x000fe400000e0000 */
[----:B------:R-:W-:Y:S01]  /*bd70*/  R2UR UR10, R58 ;  /* 0x000000003a0a72ca */ /* 0x000fe200000e0000 */
[----:B------:R-:W-:Y:S01]  /*bd80*/  UISETP.NE.U32.AND UP0, UPT, UR4, URZ, UPT ;  /* 0x0000003f0400728c */ /* 0x000fe2000bf05070 */
[----:B------:R-:W-:Y:S01]  /*bd90*/  IMAD.MOV.U32 R11, RZ, RZ, 0x4 ;  /* 0x00000004ff0b7424 */ /* 0x000fe200078e00ff */
[----:B------:R-:W3:Y:S01]  /*bda0*/  LDL.64 R58, [R1+0xb0] ;  /* 0x0000b000013a7983 */ /* 0x000ee20000100a00 */
[----:B------:R-:W-:-:S02]  /*bdb0*/  WARPGROUP.DEPBAR.LE gsb0, 0x0 ;  /* 0x00008000000079c5 */ /* 0x000fc40000010000 */
[----:B------:R-:W-:-:S07]  /*bdc0*/  WARPGROUP.ARRIVE ;  /* 0x00000000000079c5 */ /* 0x000fce0000000000 */
[----:B------:R-:W-:Y:S01]  /*bdd0*/  HGMMA.64x64x16.F32 R24, gdesc[UR8], R24, UP0, gsb0 ;  /* 0x00e00000081879f0 */ /* 0x000fe2000b800818 */
[----:B------:R-:W-:Y:S01]  /*bde0*/  SEL R7, R11, 0x2, P1 ;  /* 0x000000020b077807 */ /* 0x000fe20000800000 */
[----:B------:R-:W-:-:S03]  /*bdf0*/  IMAD.MOV.U32 R13, RZ, RZ, R9 ;  /* 0x000000ffff0d7224 */ /* 0x000fc600078e0009 */
[----:B-----5:R-:W-:Y:S01]  /*be00*/  IADD3 R14, R7, 0x800, R14 ;  /* 0x00000800070e7810 */ /* 0x020fe20007ffe00e */
[----:B------:R-:W-:Y:S01]  /*be10*/  IMAD.IADD R12, R10, 0x1, R7 ;  /* 0x000000010a0c7824 */ /* 0x000fe200078e0207 */
[----:B------:R-:W-:Y:S02]  /*be20*/  R2UR UR7, R13 ;  /* 0x000000000d0772ca */ /* 0x000fe400000e0000 */
[----:B------:R-:W-:Y:S02]  /*be30*/  R2UR UR4, R14 ;  /* 0x000000000e0472ca */ /* 0x000fe400000e0000 */
[----:B------:R-:W-:Y:S02]  /*be40*/  R2UR UR6, R12 ;  /* 0x000000000c0672ca */ /* 0x000fe400000e0000 */
[----:B------:R-:W-:Y:S01]  /*be50*/  R2UR UR5, R15 ;  /* 0x000000000f0572ca */ /* 0x000fe200000e0000 */
[----:B------:R-:W-:Y:S02]  /*be60*/  WARPGROUP.DEPBAR.LE gsb0, 0x0 ;  /* 0x00008000000079c5 */ /* 0x000fe40000010000 */
[----:B------:R-:W-:-:S10]  /*be70*/  WARPGROUP.ARRIVE ;  /* 0x00000000000079c5 */ /* 0x000fd40000000000 */
[----:B------:R-:W-:Y:S01]  /*be80*/  HGMMA.64x64x16.F32 R24, gdesc[UR4], R24, gsb0 ;  /* 0x00e00000041879f0 */ /* 0x000fe20008000818 */
[----:B------:R-:W-:Y:S01]  /*be90*/  SEL R11, R11, 0x6, !P1 ;  /* 0x000000060b0b7807 */ /* 0x000fe20004800000 */
[----:B------:R-:W-:-:S03]  /*bea0*/  IMAD.MOV.U32 R13, RZ, RZ, R9 ;  /* 0x000000ffff0d7224 */ /* 0x000fc600078e0009 */
[----:B--2---:R-:W-:Y:S01]  /*beb0*/  IADD3 R18, R11, 0x800, R18 ;  /* 0x000008000b127810 */ /* 0x004fe20007ffe012 */
[----:B------:R-:W-:Y:S01]  /*bec0*/  IMAD.IADD R12, R10, 0x1, R11 ;  /* 0x000000010a0c7824 */ /* 0x000fe200078e020b */
[----:B------:R-:W-:Y:S02]  /*bed0*/  R2UR UR7, R13 ;  /* 0x000000000d0772ca */ /* 0x000fe400000e0000 */
[----:B------:R-:W-:Y:S02]  /*bee0*/  R2UR UR4, R18 ;  /* 0x00000000120472ca */ /* 0x000fe400000e0000 */
[----:B------:R-:W-:Y:S02]  /*bef0*/  R2UR UR6, R12 ;  /* 0x000000000c0672ca */ /* 0x000fe400000e0000 */
[----:B------:R-:W-:Y:S01]  /*bf00*/  R2UR UR5, R19 ;  /* 0x00000000130572ca */ /* 0x000fe200000e0000 */
[----:B------:R-:W-:Y:S01]  /*bf10*/  IMAD.MOV.U32 R10, RZ, RZ, 0x28 ;  /* 0x00000028ff0a7424 */ /* 0x000fe200078e00ff */
[----:B------:R-:W2:Y:S01]  /*bf20*/  LDL.64 R18, [R1+0xb0] ;  /* 0x0000b00001127983 */ /* 0x000ea20000100a00 */
[----:B------:R-:W-:-:S03]  /*bf30*/  IMAD.MOV.U32 R13, RZ, RZ, 0xa00 ;  /* 0x00000a00ff0d7424 */ /* 0x000fc600078e00ff */
[----:B------:R-:W-:Y:S01]  /*bf40*/  SEL R10, R10, 0x26, P1 ;  /* 0x000000260a0a7807 */ /* 0x000fe20000800000 */
[----:B------:R-:W-:Y:S02]  /*bf50*/  WARPGROUP.DEPBAR.LE gsb0, 0x0 ;  /* 0x00008000000079c5 */ /* 0x000fe40000010000 */
[----:B------:R-:W-:-:S06]  /*bf60*/  WARPGROUP.ARRIVE ;  /* 0x00000000000079c5 */ /* 0x000fcc0000000000 */
[----:B------:R-:W-:Y:S01]  /*bf70*/  HGMMA.64x64x16.F32 R24, gdesc[UR4], R24, gsb0 ;  /* 0x00e00000041879f0 */ /* 0x000fe20008000818 */
[----:B------:R-:W-:-:S05]  /*bf80*/  SEL R13, R13, 0x980, P1 ;  /* 0x000009800d0d7807 */ /* 0x000fca0000800000 */
[----:B------:R-:W-:-:S05]  /*bf90*/  IMAD.IADD R10, R10, 0x1, R13 ;  /* 0x000000010a0a7824 */ /* 0x000fca00078e020d */
[----:B------:R-:W-:-:S05]  /*bfa0*/  LOP3.LUT R13, R10, 0xa06, RZ, 0xc0, !PT ;  /* 0x00000a060a0d7812 */ /* 0x000fca00078ec0ff */
[----:B----4-:R-:W-:Y:S02]  /*bfb0*/  IMAD.IADD R56, R13, 0x1, R56 ;  /* 0x000000010d387824 */ /* 0x010fe400078e0238 */
[----:B------:R-:W-:Y:S02]  /*bfc0*/  IMAD.IADD R12, R8, 0x1, R13 ;  /* 0x00000001080c7824 */ /* 0x000fe400078e020d */
[----:B------:R-:W-:Y:S01]  /*bfd0*/  IMAD.MOV.U32 R13, RZ, RZ, R9 ;  /* 0x000000ffff0d7224 */ /* 0x000fe200078e0009 */
[----:B------:R-:W-:Y:S02]  /*bfe0*/  R2UR UR4, R56 ;  /* 0x00000000380472ca */ /* 0x000fe400000e0000 */
[----:B------:R-:W-:Y:S02]  /*bff0*/  R2UR UR6, R12 ;  /* 0x000000000c0672ca */ /* 0x000fe400000e0000 */
[----:B------:R-:W-:Y:S02]  /*c000*/  R2UR UR7, R13 ;  /* 0x000000000d0772ca */ /* 0x000fe400000e0000 */
[----:B------:R-:W-:Y:S01]  /*c010*/  R2UR UR5, R57 ;  /* 0x00000000390572ca */ /* 0x000fe200000e0000 */
[----:B------:R-:W-:-:S02]  /*c020*/  WARPGROUP.DEPBAR.LE gsb0, 0x0 ;  /* 0x00008000000079c5 */ /* 0x000fc40000010000 */
[----:B------:R-:W-:Y:S01]  /*c030*/  WARPGROUP.ARRIVE ;  /* 0x00000000000079c5 */ /* 0x000fe20000000000 */
[----:B------:R-:W-:Y:S01]  /*c040*/  VIADD R10, R8, 0xa00 ;  /* 0x00000a00080a7836 */ /* 0x000fe20000000000 */
[C---:B---3--:R-:W-:Y:S01]  /*c050*/  IADD3 R12, R3.reuse, 0xa00, R60 ;  /* 0x00000a00030c7810 */ /* 0x048fe20007ffe03c */
[----:B------:R-:W-:Y:S01]  /*c060*/  IMAD.MOV.U32 R13, RZ, RZ, R61 ;  /* 0x000000ffff0d7224 */ /* 0x000fe200078e003d */
[----:B------:R-:W3:Y:S06]  /*c070*/  LDL.64 R56, [R1+0xb0] ;  /* 0x0000b00001387983 */ /* 0x000eec0000100a00 */
[----:B------:R-:W-:Y:S01]  /*c080*/  HGMMA.64x64x16.F32 R24, gdesc[UR4], R24, gsb0 ;  /* 0x00e00000041879f0 */ /* 0x000fe20008000818 */
[----:B------:R-:W-:-:S02]  /*c090*/  IMAD.IADD R14, R3, 0x1, R10 ;  /* 0x00000001030e7824 */ /* 0x000fc400078e020a */
[----:B------:R-:W-:Y:S01]  /*c0a0*/  IMAD.MOV.U32 R15, RZ, RZ, R9 ;  /* 0x000000ffff0f7224 */ /* 0x000fe200078e0009 */
[----:B------:R-:W-:Y:S01]  /*c0b0*/  R2UR UR4, R12 ;  /* 0x000000000c0472ca */ /* 0x000fe200000e0000 */
[----:B------:R-:W4:Y:S01]  /*c0c0*/  LDL.64 R60, [R1+0xb0] ;  /* 0x0000b000013c7983 */ /* 0x000f220000100a00 */
[----:B------:R-:W-:Y:S02]  /*c0d0*/  R2UR UR6, R14 ;  /* 0x000000000e0672ca */ /* 0x000fe400000e0000 */
[----:B------:R-:W-:Y:S02]  /*c0e0*/  R2UR UR7, R15 ;  /* 0x000000000f0772ca */ /* 0x000fe400000e0000 */
[----:B------:R-:W-:Y:S01]  /*c0f0*/  R2UR UR5, R13 ;  /* 0x000000000d0572ca */ /* 0x000fe200000e0000 */
[----:B------:R-:W-:Y:S02]  /*c100*/  WARPGROUP.DEPBAR.LE gsb0, 0x0 ;  /* 0x00008000000079c5 */ /* 0x000fe40000010000 */
[----:B------:R-:W-:-:S10]  /*c110*/  WARPGROUP.ARRIVE ;  /* 0x00000000000079c5 */ /* 0x000fd40000000000 */
[----:B------:R-:W-:Y:S01]  /*c120*/  HGMMA.64x64x16.F32 R24, gdesc[UR4], R24, gsb0 ;  /* 0x00e00000041879f0 */ /* 0x000fe20008000818 */
[C---:B------:R-:W-:Y:S01]  /*c130*/  IMAD.IADD R14, R7.reuse, 0x1, R10 ;  /* 0x00000001070e7824 */ /* 0x040fe200078e020a */
[----:B------:R-:W-:Y:S01]  /*c140*/  IADD3 R12, R7, 0xa00, R62 ;  /* 0x00000a00070c7810 */ /* 0x000fe20007ffe03e */
[----:B------:R-:W-:Y:S02]  /*c150*/  IMAD.MOV.U32 R13, RZ, RZ, R63 ;  /* 0x000000ffff0d7224 */ /* 0x000fe400078e003f */
[----:B------:R-:W-:Y:S01]  /*c160*/  IMAD.MOV.U32 R15, RZ, RZ, R9 ;  /* 0x000000ffff0f7224 */ /* 0x000fe200078e0009 */
[----:B------:R-:W-:Y:S01]  /*c170*/  R2UR UR6, R14 ;  /* 0x000000000e0672ca */ /* 0x000fe200000e0000 */
[----:B------:R-:W5:Y:S01]  /*c180*/  @!P0 LDL.64 R62, [R1+0x30] ;  /* 0x00003000013e8983 */ /* 0x000f620000100a00 */
[----:B------:R-:W-:Y:S02]  /*c190*/  R2UR UR4, R12 ;  /* 0x000000000c0472ca */ /* 0x000fe400000e0000 */
[----:B------:R-:W-:-:S02]  /*c1a0*/  R2UR UR7, R15 ;  /* 0x000000000f0772ca */ /* 0x000fc400000e0000 */
[----:B------:R-:W-:Y:S01]  /*c1b0*/  R2UR UR5, R13 ;  /* 0x000000000d0572ca */ /* 0x000fe200000e0000 */
[----:B------:R-:W-:Y:S02]  /*c1c0*/  WARPGROUP.DEPBAR.LE gsb0, 0x0 ;  /* 0x00008000000079c5 */ /* 0x000fe40000010000 */
[----:B------:R-:W-:Y:S01]  /*c1d0*/  WARPGROUP.ARRIVE ;  /* 0x00000000000079c5 */ /* 0x000fe20000000000 */
[C---:B------:R-:W-:Y:S01]  /*c1e0*/  IMAD.IADD R12, R11.reuse, 0x1, R10 ;  /* 0x000000010b0c7824 */ /* 0x040fe200078e020a */
[----:B------:R-:W-:Y:S01]  /*c1f0*/  IADD3 R58, R11, 0xa00, R58 ;  /* 0x00000a000b3a7810 */ /* 0x000fe20007ffe03a */
[----:B------:R-:W4:Y:S07]  /*c200*/  LDL.64 R14, [R1+0xb0] ;  /* 0x0000b000010e7983 */ /* 0x000f2e0000100a00 */
[----:B------:R-:W-:Y:S01]  /*c210*/  HGMMA.64x64x16.F32 R24, gdesc[UR4], R24, gsb0 ;  /* 0x00e00000041879f0 */ /* 0x000fe20008000818 */
[----:B------:R-:W-:Y:S01]  /*c220*/  IMAD.MOV.U32 R13, RZ, RZ, R9 ;  /* 0x000000ffff0d7224 */ /* 0x000fe200078e0009 */
[----:B------:R-:W-:-:S02]  /*c230*/  R2UR UR6, R12 ;  /* 0x000000000c0672ca */ /* 0x000fc400000e0000 */
[----:B------:R-:W-:Y:S02]  /*c240*/  R2UR UR4, R58 ;  /* 0x000000003a0472ca */ /* 0x000fe400000e0000 */
[----:B------:R-:W-:Y:S02]  /*c250*/  R2UR UR7, R13 ;  /* 0x000000000d0772ca */ /* 0x000fe400000e0000 */
[----:B------:R-:W-:Y:S01]  /*c260*/  R2UR UR5, R59 ;  /* 0x000000003b0572ca */ /* 0x000fe200000e0000 */
[----:B------:R-:W-:Y:S02]  /*c270*/  IMAD.MOV.U32 R10, RZ, RZ, 0x30 ;  /* 0x00000030ff0a7424 */ /* 0x000fe400078e00ff */
[----:B------:R-:W-:-:S03]  /*c280*/  IMAD.MOV.U32 R13, RZ, RZ, 0xc00 ;  /* 0x00000c00ff0d7424 */ /* 0x000fc600078e00ff */
[----:B------:R-:W-:Y:S02]  /*c290*/  SEL R10, R10, 0x2e, P1 ;  /* 0x0000002e0a0a7807 */ /* 0x000fe40000800000 */
[----:B------:R-:W-:Y:S01]  /*c2a0*/  SEL R13, R13, 0xb80, P1 ;  /* 0x00000b800d0d7807 */ /* 0x000fe20000800000 */
[----:B------:R-:W-:Y:S02]  /*c2b0*/  WARPGROUP.DEPBAR.LE gsb0, 0x0 ;  /* 0x00008000000079c5 */ /* 0x000fe40000010000 */
[----:B------:R-:W-:-:S06]  /*c2c0*/  WARPGROUP.ARRIVE ;  /* 0x00000000000079c5 */ /* 0x000fcc0000000000 */
[----:B------:R-:W-:Y:S01]  /*c2d0*/  HGMMA.64x64x16.F32 R24, gdesc[UR4], R24, gsb0 ;  /* 0x00e00000041879f0 */ /* 0x000fe20008000818 */
[----:B------:R-:W-:-:S05]  /*c2e0*/  IMAD.IADD R10, R10, 0x1, R13 ;  /* 0x000000010a0a7824 */ /* 0x000fca00078e020d */
[----:B------:R-:W-:Y:S01]  /*c2f0*/  LOP3.LUT R59, R10, 0xe06, RZ, 0xc0, !PT ;  /* 0x00000e060a3b7812 */ /* 0x000fe200078ec0ff */
[----:B------:R-:W-:-:S04]  /*c300*/  IMAD.MOV.U32 R13, RZ, RZ, R65 ;  /* 0x000000ffff0d7224 */ /* 0x000fc800078e0041 */
[----:B------:R-:W-:Y:S02]  /*c310*/  IMAD.IADD R12, R59, 0x1, R64 ;  /* 0x000000013b0c7824 */ /* 0x000fe400078e0240 */
[----:B------:R-:W-:Y:S01]  /*c320*/  IMAD.IADD R58, R8, 0x1, R59 ;  /* 0x00000001083a7824 */ /* 0x000fe200078e023b */
[----:B------:R-:W-:Y:S01]  /*c330*/  R2UR UR5, R13 ;  /* 0x000000000d0572ca */ /* 0x000fe200000e0000 */
[--C-:B------:R-:W-:Y:S01]  /*c340*/  IMAD.MOV.U32 R59, RZ, RZ, R9.reuse ;  /* 0x000000ffff3b7224 */ /* 0x100fe200078e0009 */
[----:B------:R-:W-:Y:S01]  /*c350*/  R2UR UR4, R12 ;  /* 0x000000000c0472ca */ /* 0x000fe200000e0000 */
[----:B------:R-:W-:Y:S02]  /*c360*/  WARPGROUP.DEPBAR.LE gsb0, 0x0 ;  /* 0x00008000000079c5 */ /* 0x000fe40000010000 */
[----:B------:R-:W-:Y:S01]  /*c370*/  R2UR UR6, R58 ;  /* 0x000000003a0672ca */ /* 0x000fe200000e0000 */
[----:B------:R-:W-:Y:S01]  /*c380*/  VIADD R10, R8, 0xc00 ;  /* 0x00000c00080a7836 */ /* 0x000fe20000000000 */
[----:B------:R-:W-:Y:S01]  /*c390*/  R2UR UR7, R59 ;  /* 0x000000003b0772ca */ /* 0x000fe200000e0000 */
[----:B------:R-:W-:Y:S01]  /*c3a0*/  WARPGROUP.ARRIVE ;  /* 0x00000000000079c5 */ /* 0x000fe20000000000 */
[----:B------:R-:W-:Y:S01]  /*c3b0*/  IMAD.MOV.U32 R13, RZ, RZ, R9 ;  /* 0x000000ffff0d7224 */ /* 0x000fe200078e0009 */
[C---:B--2---:R-:W-:Y:S01]  /*c3c0*/  IADD3 R18, R3.reuse, 0xc00, R18 ;  /* 0x00000c0003127810 */ /* 0x044fe20007ffe012 */
[----:B------:R-:W-:Y:S01]  /*c3d0*/  IMAD.IADD R12, R3, 0x1, R10 ;  /* 0x00000001030c7824 */ /* 0x000fe200078e020a */
[----:B------:R-:W2:Y:S01]  /*c3e0*/  LDL.64 R58, [R1+0xb0] ;  /* 0x0000b000013a7983 */ /* 0x000ea20000100a00 */
[----:B---3--:R-:W-:-:S03]  /*c3f0*/  IADD3 R56, R7, 0xc00, R56 ;  /* 0x00000c0007387810 */ /* 0x008fc60007ffe038 */
[----:B------:R-:W3:Y:S04]  /*c400*/  @!P0 LDL R64, [R1+0x1e8] ;  /* 0x0001e80001408983 */ /* 0x000ee80000100800 */
[----:B------:R-:W-:Y:S01]  /*c410*/  HGMMA.64x64x16.F32 R24, gdesc[UR4], R24, gsb0 ;  /* 0x00e00000041879f0 */ /* 0x000fe20008000818 */
[----:B------:R-:W-:Y:S02]  /*c420*/  R2UR UR6, R12 ;  /* 0x000000000c0672ca */ /* 0x000fe400000e0000 */
[----:B------:R-:W-:Y:S02]  /*c430*/  R2UR UR7, R13 ;  /* 0x000000000d0772ca */ /* 0x000fe400000e0000 */
[----:B------:R-:W-:Y:S02]  /*c440*/  R2UR UR4, R18 ;  /* 0x00000000120472ca */ /* 0x000fe400000e0000 */
[----:B------:R-:W-:Y:S01]  /*c450*/  R2UR UR5, R19 ;  /* 0x00000000130572ca */ /* 0x000fe200000e0000 */
[----:B------:R-:W-:-:S02]  /*c460*/  WARPGROUP.DEPBAR.LE gsb0, 0x0 ;  /* 0x00008000000079c5 */ /* 0x000fc40000010000 */
[----:B------:R-:W-:Y:S01]  /*c470*/  WARPGROUP.ARRIVE ;  /* 0x00000000000079c5 */ /* 0x000fe20000000000 */
[----:B------:R-:W-:Y:S01]  /*c480*/  IMAD.IADD R12, R7, 0x1, R10 ;  /* 0x00000001070c7824 */ /* 0x000fe200078e020a */
[----:B------:R-:W5:Y:S08]  /*c490*/  LDL.64 R18, [R1+0xb0] ;  /* 0x0000b00001127983 */ /* 0x000f700000100a00 */
[----:B------:R-:W-:Y:S01]  /*c4a0*/  HGMMA.64x64x16.F32 R24, gdesc[UR4], R24, gsb0 ;  /* 0x00e00000041879f0 */ /* 0x000fe20008000818 */
[----:B------:R-:W-:Y:S01]  /*c4b0*/  IMAD.MOV.U32 R13, RZ, RZ, R9 ;  /* 0x000000ffff0d7224 */ /* 0x000fe200078e0009 */
[----:B------:R-:W-:-:S02]  /*c4c0*/  R2UR UR6, R12 ;  /* 0x000000000c0672ca */ /* 0x000fc400000e0000 */
[----:B------:R-:W-:Y:S02]  /*c4d0*/  R2UR UR4, R56 ;  /* 0x00000000380472ca */ /* 0x000fe400000e0000 */
[----:B------:R-:W-:Y:S02]  /*c4e0*/  R2UR UR7, R13 ;  /* 0x000000000d0772ca */ /* 0x000fe400000e0000 */
[----:B------:R-:W-:Y:S01]  /*c4f0*/  R2UR UR5, R57 ;  /* 0x00000000390572ca */ /* 0x000fe200000e0000 */
[----:B------:R-:W-:Y:S02]  /*c500*/  WARPGROUP.DEPBAR.LE gsb0, 0x0 ;  /* 0x00008000000079c5 */ /* 0x000fe40000010000 */
[----:B------:R-:W-:Y:S01]  /*c510*/  WARPGROUP.ARRIVE ;  /* 0x00000000000079c5 */ /* 0x000fe20000000000 */
[C---:B------:R-:W-:Y:S01]  /*c520*/  IMAD.IADD R12, R11.reuse, 0x1, R10 ;  /* 0x000000010b0c7824 */ /* 0x040fe200078e020a */
[----:B----4-:R-:W-:Y:S01]  /*c530*/  IADD3 R14, R11, 0xc00, R14 ;  /* 0x00000c000b0e7810 */ /* 0x010fe20007ffe00e */
[----:B------:R-:W-:Y:S01]  /*c540*/  IMAD.MOV.U32 R13, RZ, RZ, R9 ;  /* 0x000000ffff0d7224 */ /* 0x000fe200078e0009 */
[----:B------:R-:W4:Y:S06]  /*c550*/  LDL.64 R56, [R1+0xb0] ;  /* 0x0000b00001387983 */ /* 0x000f2c0000100a00 */
[----:B------:R-:W-:Y:S01]  /*c560*/  HGMMA.64x64x16.F32 R24, gdesc[UR4], R24, gsb0 ;  /* 0x00e00000041879f0 */ /* 0x000fe20008000818 */
        /* <DEDUP_REMOVED lines=15> */
[----:B------:R-:W-:Y:S02]  /*c660*/  IMAD.IADD R14, R8, 0x1, R13 ;  /* 0x00000001080e7824 */ /* 0x000fe400078e020d */
[----:B------:R-:W-:Y:S01]  /*c670*/  IMAD.MOV.U32 R13, RZ, RZ, R67 ;  /* 0x000000ffff0d7224 */ /* 0x000fe200078e0043 */
[----:B------:R-:W-:Y:S02]  /*c680*/  R2UR UR7, R15 ;  /* 0x000000000f0772ca */ /* 0x000fe400000e0000 */
[----:B------:R-:W-:Y:S02]  /*c690*/  R2UR UR6, R14 ;  /* 0x000000000e0672ca */ /* 0x000fe400000e0000 */
[----:B------:R-:W-:Y:S02]  /*c6a0*/  R2UR UR4, R12 ;  /* 0x000000000c0472ca */ /* 0x000fe400000e0000 */
[----:B------:R-:W-:Y:S01]  /*c6b0*/  R2UR UR5, R13 ;  /* 0x000000000d0572ca */ /* 0x000fe200000e0000 */
[----:B------:R-:W-:-:S02]  /*c6c0*/  WARPGROUP.DEPBAR.LE gsb0, 0x0 ;  /* 0x00008000000079c5 */ /* 0x000fc40000010000 */
[----:B------:R-:W-:-:S10]  /*c6d0*/  WARPGROUP.ARRIVE ;  /* 0x00000000000079c5 */ /* 0x000fd40000000000 */
[----:B------:R-:W-:Y:S01]  /*c6e0*/  HGMMA.64x64x16.F32 R24, gdesc[UR4], R24, gsb0 ;  /* 0x00e00000041879f0 */ /* 0x000fe20008000818 */
[----:B------:R-:W-:Y:S01]  /*c6f0*/  VIADD R10, R8, 0xe00 ;  /* 0x00000e00080a7836 */ /* 0x000fe20000000000 */
[C---:B--2---:R-:W-:Y:S01]  /*c700*/  IADD3 R58, R3.reuse, 0xe00, R58 ;  /* 0x00000e00033a7810 */ /* 0x044fe20007ffe03a */
[----:B------:R-:W-:Y:S02]  /*c710*/  IMAD.MOV.U32 R13, RZ, RZ, R9 ;  /* 0x000000ffff0d7224 */ /* 0x000fe400078e0009 */
[----:B------:R-:W-:Y:S01]  /*c720*/  IMAD.IADD R12, R3, 0x1, R10 ;  /* 0x00000001030c7824 */ /* 0x000fe200078e020a */
[----:B------:R-:W-:Y:S02]  /*c730*/  R2UR UR4, R58 ;  /* 0x000000003a0472ca */ /* 0x000fe400000e0000 */
[----:B------:R-:W-:Y:S02]  /*c740*/  R2UR UR7, R13 ;  /* 0x000000000d0772ca */ /* 0x000fe400000e0000 */
[----:B------:R-:W-:-:S02]  /*c750*/  R2UR UR6, R12 ;  /* 0x000000000c0672ca */ /* 0x000fc400000e0000 */
[----:B------:R-:W-:Y:S01]  /*c760*/  R2UR UR5, R59 ;  /* 0x000000003b0572ca */ /* 0x000fe200000e0000 */
[----:B------:R-:W-:Y:S02]  /*c770*/  WARPGROUP.DEPBAR.LE gsb0, 0x0 ;  /* 0x00008000000079c5 */ /* 0x000fe40000010000 */
[----:B------:R-:W-:-:S10]  /*c780*/  WARPGROUP.ARRIVE ;  /* 0x00000000000079c5 */ /* 0x000fd40000000000 */
[----:B------:R-:W-:Y:S01]  /*c790*/  HGMMA.64x64x16.F32 R24, gdesc[UR4], R24, gsb0 ;  /* 0x00e00000041879f0 */ /* 0x000fe20008000818 */
[C---:B------:R-:W-:Y:S01]  /*c7a0*/  IMAD.IADD R12, R7.reuse, 0x1, R10 ;  /* 0x00000001070c7824 */ /* 0x040fe200078e020a */
[----:B-----5:R-:W-:Y:S01]  /*c7b0*/  IADD3 R18, R7, 0xe00, R18 ;  /* 0x00000e0007127810 */ /* 0x020fe20007ffe012 */
        /* <DEDUP_REMOVED lines=8> */
[C---:B----4-:R-:W-:Y:S01]  /*c840*/  IADD3 R56, R11.reuse, 0xe00, R56 ;  /* 0x00000e000b387810 */ /* 0x050fe20007ffe038 */
[----:B------:R-:W-:Y:S02]  /*c850*/  IMAD.IADD R10, R11, 0x1, R10 ;  /* 0x000000010b0a7824 */ /* 0x000fe400078e020a */
[----:B------:R-:W-:Y:S01]  /*c860*/  IMAD.MOV.U32 R11, RZ, RZ, R9 ;  /* 0x000000ffff0b7224 */ /* 0x000fe200078e0009 */
[----:B------:R-:W-:Y:S02]  /*c870*/  R2UR UR4, R56 ;  /* 0x00000000380472ca */ /* 0x000fe400000e0000 */
[----:B------:R-:W-:Y:S02]  /*c880*/  R2UR UR6, R10 ;  /* 0x000000000a0672ca */ /* 0x000fe400000e0000 */
[----:B------:R-:W-:Y:S02]  /*c890*/  R2UR UR7, R11 ;  /* 0x000000000b0772ca */ /* 0x000fe400000e0000 */
[----:B------:R-:W-:Y:S01]  /*c8a0*/  R2UR UR5, R57 ;  /* 0x00000000390572ca */ /* 0x000fe200000e0000 */
[----:B------:R-:W-:-:S02]  /*c8b0*/  IMAD.MOV.U32 R3, RZ, RZ, 0x40 ;  /* 0x00000040ff037424 */ /* 0x000fc400078e00ff */
[----:B------:R-:W-:-:S03]  /*c8c0*/  IMAD.MOV.U32 R10, RZ, RZ, 0x1000 ;  /* 0x00001000ff0a7424 */ /* 0x000fc600078e00ff */
[----:B------:R-:W-:Y:S02]  /*c8d0*/  SEL R3, R3, 0x3e, P1 ;  /* 0x0000003e03037807 */ /* 0x000fe40000800000 */
[----:B------:R-:W-:Y:S01]  /*c8e0*/  SEL R10, R10, 0xf80, P1 ;  /* 0x00000f800a0a7807 */ /* 0x000fe20000800000 */
[----:B------:R-:W-:Y:S02]  /*c8f0*/  WARPGROUP.DEPBAR.LE gsb0, 0x0 ;  /* 0x00008000000079c5 */ /* 0x000fe40000010000 */
[----:B------:R-:W-:-:S06]  /*c900*/  WARPGROUP.ARRIVE ;  /* 0x00000000000079c5 */ /* 0x000fcc0000000000 */
[----:B------:R-:W-:Y:S01]  /*c910*/  HGMMA.64x64x16.F32 R24, gdesc[UR4], R24, gsb0 ;  /* 0x00e00000041879f0 */ /* 0x000fe20008000818 */
[----:B------:R-:W-:-:S05]  /*c920*/  IMAD.IADD R3, R3, 0x1, R10 ;  /* 0x0000000103037824 */ /* 0x000fca00078e020a */
[----:B------:R-:W-:-:S05]  /*c930*/  LOP3.LUT R3, R3, 0x1e06, RZ, 0xc0, !PT ;  /* 0x00001e0603037812 */ /* 0x000fca00078ec0ff */
[----:B------:R-:W-:Y:S02]  /*c940*/  IMAD.IADD R8, R8, 0x1, R3 ;  /* 0x0000000108087824 */ /* 0x000fe400078e0203 */
[----:B------:R-:W-:Y:S01]  /*c950*/  IMAD.IADD R60, R3, 0x1, R60 ;  /* 0x00000001033c7824 */ /* 0x000fe200078e023c */
[----:B------:R-:W-:Y:S02]  /*c960*/  R2UR UR7, R9 ;  /* 0x00000000090772ca */ /* 0x000fe400000e0000 */
[----:B------:R-:W-:Y:S02]  /*c970*/  R2UR UR6, R8 ;  /* 0x00000000080672ca */ /* 0x000fe400000e0000 */
[----:B------:R-:W-:Y:S02]  /*c980*/  R2UR UR4, R60 ;  /* 0x000000003c0472ca */ /* 0x000fe400000e0000 */
[----:B------:R-:W-:Y:S01]  /*c990*/  R2UR UR5, R61 ;  /* 0x000000003d0572ca */ /* 0x000fe200000e0000 */
[----:B------:R-:W-:Y:S01]  /*c9a0*/  STL [R1+0x88], R0 ;  /* 0x0000880001007387 */ /* 0x000fe20000100800 */
[----:B------:R-:W-:-:S02]  /*c9b0*/  WARPGROUP.DEPBAR.LE gsb0, 0x0 ;  /* 0x00008000000079c5 */ /* 0x000fc40000010000 */
[----:B------:R-:W-:-:S09]  /*c9c0*/  WARPGROUP.ARRIVE ;  /* 0x00000000000079c5 */ /* 0x000fd20000000000 */
[----:B------:R-:W-:Y:S01]  /*c9d0*/  HGMMA.64x64x16.F32 R24, gdesc[UR4], R24, gsb0 ;  /* 0x00e00000041879f0 */ /* 0x000fe20008000818 */
        /* <DEDUP_REMOVED lines=14> */
[----:B------:R-:W-:-:S03]  /*cac0*/  @!P0 MOV R63, R62 ;  /* 0x0000003e003f8202 */ /* 0x000fc60000000f00 */
[----:B------:R-:W-:Y:S04]  /*cad0*/  STL [R1+0x88], R0 ;  /* 0x0000880001007387 */ /* 0x000fe80000100800 */
[----:B------:R-:W-:Y:S04]  /*cae0*/  STL [R1+0x88], R0 ;  /* 0x0000880001007387 */ /* 0x000fe80000100800 */
[----:B------:R-:W-:Y:S04]  /*caf0*/  STL [R1+0x88], R0 ;  /* 0x0000880001007387 */ /* 0x000fe80000100800 */
[----:B------:R-:W-:Y:S04]  /*cb00*/  STL [R1+0x88], R0 ;  /* 0x0000880001007387 */ /* 0x000fe80000100800 */
[----:B------:R-:W-:Y:S01]  /*cb10*/  STL [R1+0x88], R0 ;  /* 0x0000880001007387 */ /* 0x000fe20000100800 */
[----:B---3--:R-:W-:-:S03]  /*cb20*/  @!P0 IMAD R3, R64, 0x8, R63 ;  /* 0x0000000840038824 */ /* 0x008fc600078e023f */
[----:B------:R-:W-:Y:S04]  /*cb30*/  STL [R1+0x88], R0 ;  /* 0x0000880001007387 */ /* 0x000fe80000100800 */
[----:B------:R-:W-:Y:S04]  /*cb40*/  STL [R1+0x88], R0 ;  /* 0x0000880001007387 */ /* 0x000fe80000100800 */
[----:B------:R-:W-:Y:S04]  /*cb50*/  STL [R1+0x88], R0 ;  /* 0x0000880001007387 */ /* 0x000fe80000100800 */
[----:B------:R-:W-:Y:S04]  /*cb60*/  STL [R1+0x88], R0 ;  /* 0x0000880001007387 */ /* 0x000fe80000100800 */
[----:B------:R-:W-:Y:S01]  /*cb70*/  STL [R1+0x88], R0 ;  /* 0x0000880001007387 */ /* 0x000fe20000100800 */
[----:B------:R-:W-:-:S03]  /*cb80*/  @!P0 PRMT R3, RZ, 0x654, R3 ;  /* 0x00000654ff038816 */ /* 0x000fc60000000003 */
[----:B------:R-:W-:Y:S04]  /*cb90*/  STL [R1+0x88], R0 ;  /* 0x0000880001007387 */ /* 0x000fe80000100800 */
[----:B------:R-:W-:Y:S04]  /*cba0*/  STL [R1+0x88], R0 ;  /* 0x0000880001007387 */ /* 0x000fe80000100800 */
[----:B------:R-:W-:Y:S01]  /*cbb0*/  STL [R1+0x88], R0 ;  /* 0x0000880001007387 */ /* 0x000fe20000100800 */
[----:B------:R-:W-:-:S03]  /*cbc0*/  WARPGROUP.DEPBAR.LE gsb0, 0x0 ;  /* 0x00008000000079c5 */ /* 0x000fc60000010000 */
[----:B------:R-:W-:Y:S04]  /*cbd0*/  STL [R1+0x88], R0 ;  /* 0x0000880001007387 */ /* 0x000fe80000100800 */
[----:B------:R-:W-:Y:S04]  /*cbe0*/  STL [R1+0x88], R0 ;  /* 0x0000880001007387 */ /* 0x000fe80000100800 */
[----:B------:R-:W-:Y:S04]  /*cbf0*/  STL [R1+0x88], R0 ;  /* 0x0000880001007387 */ /* 0x000fe80000100800 */
[----:B------:R0:W-:Y:S01]  /*cc00*/  STL [R1+0x88], R0 ;  /* 0x0000880001007387 */ /* 0x0001e20000100800 */
[----:B------:R1:W-:Y:S03]  /*cc10*/  @!P0 SYNCS.ARRIVE.TRANS64.RED.A1T0 RZ, [R3+URZ], RZ ;  /* 0x000000ff03ff89a7 */ /* 0x0003e6000810043f */
[----:B------:R-:W2:Y:S04]  /*cc20*/  LDL.64 R56, [R1+0x120] ;  /* 0x0001200001387983 */ /* 0x000ea80000100a00 */
[----:B------:R-:W3:Y:S04]  /*cc30*/  LDL.64 R18, [R1+0x110] ;  /* 0x0001100001127983 */ /* 0x000ee80000100a00 */
[----:B-1----:R-:W0:Y:S04]  /*cc40*/  LDL R3, [R1+0xec] ;  /* 0x0000ec0001037983 */ /* 0x002e280000100800 */
[----:B------:R-:W4:Y:S04]  /*cc50*/  LDL R7, [R1+0x70] ;  /* 0x0000700001077983 */ /* 0x000f280000100800 */
[----:B------:R-:W5:Y:S04]  /*cc60*/  LDL R58, [R1+0x118] ;  /* 0x00011800013a7983 */ /* 0x000f680000100800 */
[----:B------:R-:W5:Y:S04]  /*cc70*/  LDL.128 R8, [R1+0xf0] ;  /* 0x0000f00001087983 */ /* 0x000f680000100c00 */
[----:B------:R-:W4:Y:S04]  /*cc80*/  LDL.128 R12, [R1+0x100] ;  /* 0x00010000010c7983 */ /* 0x000f280000100c00 */
[----:B--2---:R-:W2:Y:S01]  /*cc90*/  LD.E R56, desc[UR44][R56.64] ;  /* 0x0000002c38387980 */ /* 0x004ea2000c101900 */
[----:B0-----:R-:W-:-:S02]  /*cca0*/  SHF.R.S32.HI R0, RZ, 0x1f, R3 ;  /* 0x0000001fff007819 */ /* 0x001fc40000011403 */
[----:B---3--:R-:W-:Y:S01]  /*ccb0*/  ISETP.NE.AND P1, PT, R18, 0x1, PT ;  /* 0x000000011200780c */ /* 0x008fe20003f25270 */
[----:B------:R-:W-:Y:S01]  /*ccc0*/  BSSY B0, `(.L_x_5035) ;  /* 0x000007d000007945 */ /* 0x000fe20003800000 */
[----:B----4-:R-:W-:Y:S01]  /*ccd0*/  ISETP.GE.AND P2, PT, R13, 0x1, PT ;  /* 0x000000010d00780c */ /* 0x010fe20003f46270 */
[-C--:B--2---:R-:W-:Y:S01]  /*cce0*/  FMUL.FTZ R29, R29, R56.reuse ;  /* 0x000000381d1d7220 */ /* 0x084fe20000410000 */
[----:B------:R-:W-:-:S03]  /*ccf0*/  FMUL.FTZ R30, R30, R56 ;  /* 0x000000381e1e7220 */ /* 0x000fc60000410000 */
[----:B------:R0:W1:Y:S02]  /*cd00*/  MUFU.TANH R57, R29 ;  /* 0x0000001d00397308 */ /* 0x0000640000002400 */
[----:B0-----:R-:W-:-:S06]  /*cd10*/  LEA.HI R29, R0, R3, RZ, 0x7 ;  /* 0x00000003001d7211 */ /* 0x001fcc00078f38ff */
[----:B------:R0:W2:Y:S02]  /*cd20*/  MUFU.TANH R59, R30 ;  /* 0x0000001e003b7308 */ /* 0x0000a40000002400 */
[----:B0-----:R-:W-:Y:S01]  /*cd30*/  LOP3.LUT R30, R29, 0xffffff80, RZ, 0xc0, !PT ;  /* 0xffffff801d1e7812 */ /* 0x001fe200078ec0ff */
[----:B------:R-:W-:-:S04]  /*cd40*/  FMUL.FTZ R31, R31, R56 ;  /* 0x000000381f1f7220 */ /* 0x000fc80000410000 */
[----:B------:R-:W-:Y:S02]  /*cd50*/  IMAD.IADD R30, R3, 0x1, -R30 ;  /* 0x00000001031e7824 */ /* 0x000fe400078e0a1e */
[-C--:B------:R-:W-:Y:S01]  /*cd60*/  FMUL.FTZ R32, R32, R56.reuse ;  /* 0x0000003820207220 */ /* 0x080fe20000410000 */
[----:B------:R0:W3:Y:S02]  /*cd70*/  MUFU.TANH R60, R31 ;  /* 0x0000001f003c7308 */ /* 0x0000e40000002400 */
[----:B------:R-:W-:Y:S01]  /*cd80*/  SHF.R.S32.HI R29, RZ, 0x1f, R30 ;  /* 0x0000001fff1d7819 */ /* 0x000fe2000001141e */
[----:B------:R-:W-:-:S05]  /*cd90*/  FMUL.FTZ R33, R33, R56 ;  /* 0x0000003821217220 */ /* 0x000fca0000410000 */
[----:B------:R4:W1:Y:S01]  /*cda0*/  MUFU.TANH R61, R32 ;  /* 0x00000020003d7308 */ /* 0x0008620000002400 */
[----:B0-----:R-:W-:Y:S02]  /*cdb0*/  LEA.HI R31, R29, R30, RZ, 0x2 ;  /* 0x0000001e1d1f7211 */ /* 0x001fe400078f10ff */
[----:B----4-:R-:W-:-:S05]  /*cdc0*/  LEA.HI R32, R0, R3, RZ, 0x2 ;  /* 0x0000000300207211 */ /* 0x010fca00078f10ff */
[----:B------:R0:W4:Y:S01]  /*cdd0*/  MUFU.TANH R62, R33 ;  /* 0x00000021003e7308 */ /* 0x0001220000002400 */
[--C-:B------:R-:W-:Y:S02]  /*cde0*/  SHF.R.S32.HI R0, RZ, 0x2, R31.reuse ;  /* 0x00000002ff007819 */ /* 0x100fe4000001141f */
[----:B------:R-:W-:Y:S02]  /*cdf0*/  LOP3.LUT R32, R32, 0xfffffffc, RZ, 0xc0, !PT ;  /* 0xfffffffc20207812 */ /* 0x000fe400078ec0ff */
[----:B0-----:R-:W-:-:S03]  /*ce00*/  SHF.R.S32.HI R33, RZ, 0x1f, R31 ;  /* 0x0000001fff217819 */ /* 0x001fc6000001141f */
[----:B------:R-:W-:Y:S01]  /*ce10*/  IMAD.IADD R3, R3, 0x1, -R32 ;  /* 0x0000000103037824 */ /* 0x000fe200078e0a20 */
[----:B------:R-:W-:Y:S02]  /*ce20*/  LEA.HI R29, R29, R30, RZ, 0x5 ;  /* 0x0000001e1d1d7211 */ /* 0x000fe400078f28ff */
[----:B------:R-:W-:Y:S02]  /*ce30*/  LEA.HI R33, R33, R0, RZ, 0x3 ;  /* 0x0000000021217211 */ /* 0x000fe400078f18ff */
[----:B------:R-:W-:Y:S02]  /*ce40*/  SHF.R.S32.HI R32, RZ, 0x5, R29 ;  /* 0x00000005ff207819 */ /* 0x000fe4000001141d */
[----:B------:R-:W-:Y:S02]  /*ce50*/  LOP3.LUT R33, R33, 0xfffffff8, RZ, 0xc0, !PT ;  /* 0xfffffff821217812 */ /* 0x000fe400078ec0ff */
[----:B------:R-:W-:Y:S01]  /*ce60*/  LEA.HI R29, R3, R3, RZ, 0x1 ;  /* 0x00000003031d7211 */ /* 0x000fe200078f08ff */
[----:B------:R-:W-:-:S02]  /*ce70*/  IMAD R32, R7, 0x4, R32 ;  /* 0x0000000407207824 */ /* 0x000fc400078e0220 */
[----:B------:R-:W-:Y:S01]  /*ce80*/  IMAD.IADD R33, R0, 0x1, -R33 ;  /* 0x0000000100217824 */ /* 0x000fe200078e0a21 */
[----:B------:R-:W-:-:S03]  /*ce90*/  LOP3.LUT R0, R29, 0x1ffffffe, RZ, 0xc0, !PT ;  /* 0x1ffffffe1d007812 */ /* 0x000fc600078ec0ff */
[----:B------:R-:W-:Y:S02]  /*cea0*/  IMAD.U32 R33, R32, 0x10, R33 ;  /* 0x0000001020217824 */ /* 0x000fe400078e0021 */
[----:B------:R-:W-:-:S04]  /*ceb0*/  IMAD.IADD R0, R3, 0x1, -R0 ;  /* 0x0000000103007824 */ /* 0x000fc800078e0a00 */
[----:B------:R-:W-:-:S04]  /*cec0*/  IMAD R18, R0, 0x8, R33 ;  /* 0x0000000800127824 */ /* 0x000fc800078e0221 */
[----:B------:R-:W-:-:S05]  /*ced0*/  @P1 IMAD.HI.U32 R19, R18, R19, RZ ;  /* 0x0000001312131227 */ /* 0x000fca00078e00ff */
[----:B-----5:R-:W-:Y:S01]  /*cee0*/  @P1 SHF.R.U32.HI R18, RZ, R58, R19 ;  /* 0x0000003aff121219 */ /* 0x020fe20000011613 */
[----:B------:R-:W-:Y:S01]  /*cef0*/  IMAD.MOV.U32 R3, RZ, RZ, -0x40 ;  /* 0xffffffc0ff037424 */ /* 0x000fe200078e00ff */
[----:B------:R-:W-:-:S03]  /*cf00*/  LOP3.LUT R31, R31, 0x7ffffffc, RZ, 0xc0, !PT ;  /* 0x7ffffffc1f1f7812 */ /* 0x000fc600078ec0ff */
[----:B------:R-:W0:Y:S01]  /*cf10*/  SHFL.IDX PT, R7, R18, RZ, 0x1c1f ;  /* 0x001c1fff12077589 */ /* 0x000e2200000e0000 */
[----:B------:R-:W-:Y:S02]  /*cf20*/  IMAD R0, R182, R3, 0x41 ;  /* 0x00000041b6007424 */ /* 0x000fe400078e0203 */
        /* <DEDUP_REMOVED lines=26> */
[----:B------:R-:W-:-:S02]  /*d0d0*/  IMAD.IADD R31, R30, 0x1, -R31 ;  /* 0x000000011e1f7824 */ /* 0x000fc400078e0a1f */
[----:B------:R-:W-:Y:S01]  /*d0e0*/  FMUL.FTZ R55, R55, R56 ;  /* 0x0000003837377220 */ /* 0x000fe20000410000 */
[----:B------:R-:W-:Y:S01]  /*d0f0*/  IMAD.IADD R0, R9, 0x1, R0 ;  /* 0x0000000109007824 */ /* 0x000fe200078e0200 */
[----:B------:R-:W-:Y:S01]  /*d100*/  LEA R32, R182, 0xffffffc0, 0x6 ;  /* 0xffffffc0b6207811 */ /* 0x000fe200078e30ff */
[----:B------:R-:W0:Y:S02]  /*d110*/  MUFU.TANH R24, R24 ;  /* 0x0000001800187308 */ /* 0x000e240000002400 */
[----:B------:R-:W-:Y:S02]  /*d120*/  IMAD R3, R31, -0x2, R0 ;  /* 0xfffffffe1f037824 */ /* 0x000fe400078e0200 */
[----:B------:R-:W-:Y:S02]  /*d130*/  IMAD.IADD R0, R9, 0x1, -R32 ;  /* 0x0000000109007824 */ /* 0x000fe400078e0a20 */
[----:B------:R-:W-:Y:S02]  /*d140*/  IMAD.IADD R30, R3, 0x1, -R8 ;  /* 0x00000001031e7824 */ /* 0x000fe400078e0a08 */
[----:B------:R-:W0:Y:S01]  /*d150*/  MUFU.TANH R25, R25 ;  /* 0x0000001900197308 */ /* 0x000e220000002400 */
[----:B------:R-:W-:-:S07]  /*d160*/  LOP3.LUT R3, RZ, R10, RZ, 0x33, !PT ;  /* 0x0000000aff037212 */ /* 0x000fce00078e33ff */
[----:B------:R-:W0:Y:S01]  /*d170*/  MUFU.TANH R26, R26 ;  /* 0x0000001a001a7308 */ /* 0x000e220000002400 */
[----:B------:R-:W-:-:S07]  /*d180*/  IMAD R19, R31, -0x2, R0 ;  /* 0xfffffffe1f137824 */ /* 0x000fce00078e0200 */
[----:B------:R-:W0:Y:S01]  /*d190*/  MUFU.TANH R27, R27 ;  /* 0x0000001b001b7308 */ /* 0x000e220000002400 */
[----:B------:R-:W-:-:S07]  /*d1a0*/  IMAD.IADD R56, R30, 0x1, R11 ;  /* 0x000000011e387824 */ /* 0x000fce00078e020b */
        /* <DEDUP_REMOVED lines=21> */
[----:B------:R-:W1:Y:S08]  /*d300*/  MUFU.TANH R54, R54 ;  /* 0x0000003600367308 */ /* 0x000e700000002400 */
[----:B------:R-:W1:Y:S01]  /*d310*/  MUFU.TANH R55, R55 ;  /* 0x0000003700377308 */ /* 0x000e620000002400 */
[----:B------:R-:W-:Y:S01]  /*d320*/  IMAD.IADD R30, R30, 0x1, R3 ;  /* 0x000000011e1e7824 */ /* 0x000fe200078e0203 */
[----:B0-----:R-:W-:Y:S01]  /*d330*/  VIADDMNMX R0, R7, R56, R19, PT ;  /* 0x0000003807007246 */ /* 0x001fe20003800113 */
[----:B------:R-:W-:-:S02]  /*d340*/  IMAD.IADD R12, R12, 0x1, -R32 ;  /* 0x000000010c0c7824 */ /* 0x000fc400078e0a20 */
        /* <DEDUP_REMOVED lines=8> */
[----:B------:R-:W-:-:S05]  /*d3d0*/  @P1 IMAD.HI.U32 R10, R7, R14, RZ ;  /* 0x0000000e070a1227 */ /* 0x000fca00078e00ff */
[----:B------:R-:W-:-:S04]  /*d3e0*/  @P1 SHF.R.U32.HI R7, RZ, R15, R10 ;  /* 0x0000000fff071219 */ /* 0x000fc8000001160a */
[----:B------:R-:W-:Y:S01]  /*d3f0*/  LOP3.LUT R7, RZ, R7, RZ, 0x33, !PT ;  /* 0x00000007ff077212 */ /* 0x000fe200078e33ff */
[----:B------:R-:W-:Y:S06]  /*d400*/  BRA `(.L_x_5039) ;  /* 0x00000000000c7947 */ /* 0x000fec0003800000 */
.L_x_5038:
[----:B------:R-:W-:-:S13]  /*d410*/  ISETP.NE.AND P1, PT, R13, 0x1, PT ;  /* 0x000000010d00780c */ /* 0x000fda0003f25270 */
[----:B------:R-:W-:-:S05]  /*d420*/  @P1 IMAD.HI.U32 R10, R7, R14, RZ ;  /* 0x0000000e070a1227 */ /* 0x000fca00078e00ff */
[----:B------:R-:W-:-:S07]  /*d430*/  @P1 SHF.R.U32.HI R7, RZ, R15, R10 ;  /* 0x0000000fff071219 */ /* 0x000fce000001160a */
.L_x_5039:
[----:B------:R-:W-:Y:S05]  /*d440*/  BSYNC B1 ;  /* 0x0000000000017941 */ /* 0x000fea0003800000 */
.L_x_5037:
[----:B------:R-:W-:-:S04]  /*d450*/  IMAD R10, R7, R13, -R32 ;  /* 0x0000000d070a7224 */ /* 0x000fc800078e0a20 */
[----:B------:R-:W-:-:S05]  /*d460*/  IMAD R10, R31, -0x2, R10 ;  /* 0xfffffffe1f0a7824 */ /* 0x000fca00078e020a */
[----:B------:R-:W-:Y:S02]  /*d470*/  VIMNMX R3, R3, R10, !PT ;  /* 0x0000000a03037248 */ /* 0x000fe40007fe0100 */
[----:B------:R-:W-:-:S07]  /*d480*/  VIADDMNMX R0, R10, R13, R0, PT ;  /* 0x0000000d0a007246 */ /* 0x000fce0003800100 */
.L_x_5036:
[----:B------:R-:W-:Y:S05]  /*d490*/  BSYNC B0 ;  /* 0x0000000000007941 */ /* 0x000fea0003800000 */
.L_x_5035:
[C---:B------:R-:W-:Y:S01]  /*d4a0*/  ISETP.GE.AND P1, PT, R12.reuse, 0x2, PT ;  /* 0x000000020c00780c */ /* 0x040fe20003f26270 */
[----:B------:R-:W0:Y:S01]  /*d4b0*/  SHFL.IDX PT, R7, R18, 0x1, 0x1c1f ;  /* 0x003c1f0012077f89 */ /* 0x000e2200000e0000 */
[C---:B------:R-:W-:Y:S01]  /*d4c0*/  ISETP.GE.AND P5, PT, R12.reuse, 0xa, PT ;  /* 0x0000000a0c00780c */ /* 0x040fe20003fa6270 */
[----:B------:R-:W-:Y:S01]  /*d4d0*/  BSSY B0, `(.L_x_5040) ;  /* 0x0000060000007945 */ /* 0x000fe20003800000 */
        /* <DEDUP_REMOVED lines=9> */
[----:B-1----:R-:W-:-:S02]  /*d570*/  FSEL R64, R57, -INF , !P3 ;  /* 0xff80000039407808 */ /* 0x002fc40005800000 */
[----:B------:R-:W-:Y:S02]  /*d580*/  ISETP.LT.OR P4, PT, R0, 0x9, P4 ;  /* 0x000000090000780c */ /* 0x000fe40002781670 */
[----:B------:R-:W-:Y:S02]  /*d590*/  ISETP.GT.AND P3, PT, R3, 0x10, !P5 ;  /* 0x000000100300780c */ /* 0x000fe40006f64270 */
[----:B------:R-:W-:Y:S02]  /*d5a0*/  FSEL R166, R28, -INF , !P4 ;  /* 0xff8000001ca67808 */ /* 0x000fe40006000000 */
[----:B------:R-:W-:Y:S02]  /*d5b0*/  ISETP.LT.OR P3, PT, R0, 0x11, P3 ;  /* 0x000000110000780c */ /* 0x000fe40001f61670 */
[----:B------:R-:W-:Y:S02]  /*d5c0*/  ISETP.GE.AND P4, PT, R12, 0x12, PT ;  /* 0x000000120c00780c */ /* 0x000fe40003f86270 */
[----:B------:R-:W-:-:S02]  /*d5d0*/  FSEL R168, R61, -INF , !P3 ;  /* 0xff8000003da87808 */ /* 0x000fc40005800000 */
[C---:B------:R-:W-:Y:S02]  /*d5e0*/  ISETP.GT.AND P3, PT, R3.reuse, 0x11, !P4 ;  /* 0x000000110300780c */ /* 0x040fe40006764270 */
        /* <DEDUP_REMOVED lines=53> */
[----:B------:R-:W-:Y:S01]  /*d940*/  ISETP.GT.AND P6, PT, R3, 0x39, !P6 ;  /* 0x000000390300780c */ /* 0x000fe200077c4270 */
[----:B0-----:R-:W-:-:S03]  /*d950*/  IMAD.IADD R3, R30, 0x1, R7 ;  /* 0x000000011e037824 */ /* 0x001fc600078e0207 */
[----:B------:R-:W-:Y:S02]  /*d960*/  ISETP.LT.OR P6, PT, R0, 0x3a, P6 ;  /* 0x0000003a0000780c */ /* 0x000fe400037c1670 */
[----:B------:R-:W-:Y:S02]  /*d970*/  VIADDMNMX R0, R7, R56, R19, PT ;  /* 0x0000003807007246 */ /* 0x000fe40003800113 */
        /* <DEDUP_REMOVED lines=13> */
.L_x_5043:
[----:B------:R-:W-:-:S13]  /*da50*/  ISETP.NE.AND P6, PT, R13, 0x1, PT ;  /* 0x000000010d00780c */ /* 0x000fda0003fc5270 */
[----:B------:R-:W-:-:S05]  /*da60*/  @P6 IMAD.HI.U32 R14, R8, R14, RZ ;  /* 0x0000000e080e6227 */ /* 0x000fca00078e00ff */
[----:B------:R-:W-:-:S07]  /*da70*/  @P6 SHF.R.U32.HI R8, RZ, R15, R14 ;  /* 0x0000000fff086219 */ /* 0x000fce000001160e */
.L_x_5044:
[----:B------:R-:W-:Y:S05]  /*da80*/  BSYNC B1 ;  /* 0x0000000000017941 */ /* 0x000fea0003800000 */
.L_x_5042:
[----:B------:R-:W-:-:S04]  /*da90*/  IMAD R8, R8, R13, -R32 ;  /* 0x0000000d08087224 */ /* 0x000fc800078e0a20 */
[----:B------:R-:W-:-:S05]  /*daa0*/  IMAD R8, R31, -0x2, R8 ;  /* 0xfffffffe1f087824 */ /* 0x000fca00078e0208 */
[----:B------:R-:W-:Y:S02]  /*dab0*/  VIADDMNMX R0, R8, R13, R0, PT ;  /* 0x0000000d08007246 */ /* 0x000fe40003800100 */
[----:B------:R-:W-:-:S07]  /*dac0*/  VIMNMX R3, R3, R8, !PT ;  /* 0x0000000803037248 */ /* 0x000fce0007fe0100 */
.L_x_5041:
[----:B------:R-:W-:Y:S05]  /*dad0*/  BSYNC B0 ;  /* 0x0000000000007941 */ /* 0x000fea0003800000 */
.L_x_5040:
[----:B------:R-:W-:Y:S01]  /*dae0*/  ISETP.GT.AND P1, PT, R3, 0x1, !P1 ;  /* 0x000000010300780c */ /* 0x000fe20004f24270 */
[----:B------:R-:W-:Y:S01]  /*daf0*/  BAR.SYNC.DEFER_BLOCKING 0xf, 0x100 ;  /* 0x03c4000000007b1d */ /* 0x000fe20000010000 */
[----:B------:R-:W-:Y:S02]  /*db00*/  FMNMX.FTZ R7, R164, R58, !PT ;  /* 0x0000003aa4077209 */ /* 0x000fe40007810000 */
[----:B------:R-:W-:Y:S02]  /*db10*/  ISETP.LT.OR P1, PT, R0, 0x2, P1 ;  /* 0x000000020000780c */ /* 0x000fe40000f21670 */
[----:B------:R-:W-:Y:S02]  /*db20*/  FMNMX.FTZ R7, R166, R7, !PT ;  /* 0x00000007a6077209 */ /* 0x000fe40007810000 */
[----:B------:R-:W-:Y:S01]  /*db30*/  FSEL R27, R27, -INF , !P1 ;  /* 0xff8000001b1b7808 */ /* 0x000fe20004800000 */
[----:B------:R-:W2:Y:S01]  /*db40*/  LDL R76, [R1+0x25c] ;  /* 0x00025c00014c7983 */ /* 0x000ea20000100800 */
[----:B------:R-:W-:-:S02]  /*db50*/  ISETP.NE.AND P1, PT, R11, RZ, PT ;  /* 0x000000ff0b00720c */ /* 0x000fc40003f25270 */
[----:B------:R-:W-:Y:S01]  /*db60*/  FMNMX.FTZ R7, R64, R7, !PT ;  /* 0x0000000740077209 */ /* 0x000fe20007810000 */
[----:B------:R-:W3:Y:S01]  /*db70*/  LDL R78, [R1+0x264] ;  /* 0x00026400014e7983 */ /* 0x000ee20000100800 */
[----:B------:R-:W-:Y:S02]  /*db80*/  ISETP.GT.AND P1, PT, R3, 0x9, !P1 ;  /* 0x000000090300780c */ /* 0x000fe40004f24270 */
[----:B------:R-:W-:Y:S01]  /*db90*/  FMNMX.FTZ R7, R168, R7, !PT ;  /* 0x00000007a8077209 */ /* 0x000fe20007810000 */
[----:B------:R-:W4:Y:S01]  /*dba0*/  LDL R80, [R1+0x268] ;  /* 0x0002680001507983 */ /* 0x000f220000100800 */
[----:B------:R-:W-:Y:S02]  /*dbb0*/  ISETP.LT.OR P1, PT, R0, 0xa, P1 ;  /* 0x0000000a0000780c */ /* 0x000fe40000f21670 */
[----:B------:R-:W-:Y:S01]  /*dbc0*/  FMNMX.FTZ R7, R62, R7, !PT ;  /* 0x000000073e077209 */ /* 0x000fe20007810000 */
[----:B------:R-:W5:Y:S01]  /*dbd0*/  LDL R82, [R1+0x26c] ;  /* 0x00026c0001527983 */ /* 0x000f620000100800 */
[----:B------:R-:W-:-:S02]  /*dbe0*/  FSEL R14, R60, -INF , !P1 ;  /* 0xff8000003c0e7808 */ /* 0x000fc40004800000 */
[----:B------:R-:W-:Y:S01]  /*dbf0*/  ISETP.NE.AND P1, PT, R25, RZ, PT ;  /* 0x000000ff1900720c */ /* 0x000fe20003f25270 */
[----:B------:R-:W2:Y:S01]  /*dc00*/  LDL R60, [R1+0x234] ;  /* 0x00023400013c7983 */ /* 0x000ea20000100800 */
[C---:B------:R-:W-:Y:S02]  /*dc10*/  ISETP.GT.AND P2, PT, R3.reuse, 0x8, !P2 ;  /* 0x000000080300780c */ /* 0x040fe40005744270 */
[----:B------:R-:W-:Y:S01]  /*dc20*/  ISETP.GT.AND P1, PT, R3, 0x10, !P1 ;  /* 0x000000100300780c */ /* 0x000fe20004f24270 */
[----:B------:R-:W5:Y:S01]  /*dc30*/  LDL R84, [R1+0x274] ;  /* 0x0002740001547983 */ /* 0x000f620000100800 */
[----:B------:R-:W-:Y:S02]  /*dc40*/  FMNMX.FTZ R7, R170, R7, !PT ;  /* 0x00000007aa077209 */ /* 0x000fe40007810000 */
[C---:B------:R-:W-:Y:S01]  /*dc50*/  ISETP.LT.OR P1, PT, R0.reuse, 0x11, P1 ;  /* 0x000000110000780c */ /* 0x040fe20000f21670 */
[----:B------:R-:W5:Y:S01]  /*dc60*/  LDL R86, [R1+0x278] ;  /* 0x0002780001567983 */ /* 0x000f620000100800 */
[----:B------:R-:W-:-:S02]  /*dc70*/  ISETP.LT.OR P2, PT, R0, 0x9, P2 ;  /* 0x000000090000780c */ /* 0x000fc40001741670 */
[----:B------:R-:W-:Y:S01]  /*dc80*/  FSEL R15, R34, -INF , !P1 ;  /* 0xff800000220f7808 */ /* 0x000fe20004800000 */
[----:B------:R-:W5:Y:S01]  /*dc90*/  LDL R88, [R1+0x27c] ;  /* 0x00027c0001587983 */ /* 0x000f620000100800 */
[----:B------:R-:W-:Y:S02]  /*dca0*/  ISETP.NE.AND P1, PT, R28, RZ, PT ;  /* 0x000000ff1c00720c */ /* 0x000fe40003f25270 */
[----:B------:R-:W-:Y:S01]  /*dcb0*/  FMNMX.FTZ R7, R66, R7, !PT ;  /* 0x0000000742077209 */ /* 0x000fe20007810000 */
[----:B------:R-:W5:Y:S01]  /*dcc0*/  LDL R90, [R1+0x284] ;  /* 0x00028400015a7983 */ /* 0x000f620000100800 */
[----:B------:R-:W-:Y:S02]  /*dcd0*/  ISETP.GT.AND P1, PT, R3, 0x11, !P1 ;  /* 0x000000110300780c */ /* 0x000fe40004f24270 */
[----:B------:R-:W-:Y:S01]  /*dce0*/  FSEL R13, R59, -INF , !P2 ;  /* 0xff8000003b0d7808 */ /* 0x000fe20005000000 */
[----:B------:R-:W5:Y:S01]  /*dcf0*/  LDL R92, [R1+0x288] ;  /* 0x00028800015c7983 */ /* 0x000f620000100800 */
[----:B------:R-:W-:-:S02]  /*dd00*/  ISETP.LT.OR P1, PT, R0, 0x12, P1 ;  /* 0x000000120000780c */ /* 0x000fc40000f21670 */
[----:B------:R-:W-:Y:S01]  /*dd10*/  ISETP.NE.AND P2, PT, R37, RZ, PT ;  /* 0x000000ff2500720c */ /* 0x000fe20003f45270 */
[----:B------:R-:W5:Y:S01]  /*dd20*/  LDL R94, [R1+0x28c] ;  /* 0x00028c00015e7983 */ /* 0x000f620000100800 */
[----:B------:R-:W-:Y:S02]  /*dd30*/  FSEL R18, R35, -INF , !P1 ;  /* 0xff80000023127808 */ /* 0x000fe40004800000 */
[----:B------:R-:W-:Y:S01]  /*dd40*/  ISETP.NE.AND P1, PT, R29, RZ, PT ;  /* 0x000000ff1d00720c */ /* 0x000fe20003f25270 */
[----:B------:R-:W5:Y:S01]  /*dd50*/  LDL R96, [R1+0x294] ;  /* 0x0002940001607983 */ /* 0x000f620000100800 */
[----:B------:R-:W-:Y:S02]  /*dd60*/  FMNMX.FTZ R7, R172, R7, !PT ;  /* 0x00000007ac077209 */ /* 0x000fe40007810000 */
[----:B------:R-:W-:Y:S01]  /*dd70*/  ISETP.GT.AND P1, PT, R3, 0x18, !P1 ;  /* 0x000000180300780c */ /* 0x000fe20004f24270 */
[----:B------:R-:W5:Y:S01]  /*dd80*/  LDL R98, [R1+0x298] ;  /* 0x0002980001627983 */ /* 0x000f620000100800 */
[----:B------:R-:W-:-:S02]  /*dd90*/  FMNMX.FTZ R7, R68, R7, !PT ;  /* 0x0000000744077209 */ /* 0x000fc40007810000 */
[----:B------:R-:W-:Y:S01]  /*dda0*/  ISETP.LT.OR P1, PT, R0, 0x19, P1 ;  /* 0x000000190000780c */ /* 0x000fe20000f21670 */
[----:B------:R-:W5:Y:S01]  /*ddb0*/  LDL R100, [R1+0x29c] ;  /* 0x00029c0001647983 */ /* 0x000f620000100800 */
[----:B------:R-:W-:Y:S02]  /*ddc0*/  FMNMX.FTZ R7, R44, R7, !PT ;  /* 0x000000072c077209 */ /* 0x000fe40007810000 */
[----:B------:R-:W-:Y:S01]  /*ddd0*/  FSEL R19, R38, -INF , !P1 ;  /* 0xff80000026137808 */ /* 0x000fe20004800000 */
[----:B------:R-:W5:Y:S01]  /*dde0*/  LDL R102, [R1+0x2a4] ;  /* 0x0002a40001667983 */ /* 0x000f620000100800 */
[----:B------:R-:W-:Y:S02]  /*ddf0*/  ISETP.NE.AND P1, PT, R33, RZ, PT ;  /* 0x000000ff2100720c */ /* 0x000fe40003f25270 */
[----:B------:R-:W-:Y:S01]  /*de00*/  ISETP.NE.AND P6, PT, R10, RZ, PT ;  /* 0x000000ff0a00720c */ /* 0x000fe20003fc5270 */
[----:B------:R-:W5:Y:S01]  /*de10*/  LDL R104, [R1+0x2a8] ;  /* 0x0002a80001687983 */ /* 0x000f620000100800 */
[----:B------:R-:W-:-:S02]  /*de20*/  ISETP.GT.AND P1, PT, R3, 0x19, !P1 ;  /* 0x000000190300780c */ /* 0x000fc40004f24270 */
[----:B------:R-:W-:Y:S01]  /*de30*/  FMNMX.FTZ R7, R70, R7, !PT ;  /* 0x0000000746077209 */ /* 0x000fe20007810000 */
[----:B------:R-:W5:Y:S01]  /*de40*/  LDL R106, [R1+0x2ac] ;  /* 0x0002ac00016a7983 */ /* 0x000f620000100800 */
[----:B------:R-:W-:Y:S02]  /*de50*/  ISETP.LT.OR P1, PT, R0, 0x1a, P1 ;  /* 0x0000001a0000780c */ /* 0x000fe40000f21670 */
[----:B------:R-:W-:Y:S01]  /*de60*/  FMNMX.FTZ R7, R48, R7, !PT ;  /* 0x0000000730077209 */ /* 0x000fe20007810000 */
[----:B------:R-:W5:Y:S01]  /*de70*/  LDL R108, [R1+0x2b4] ;  /* 0x0002b400016c7983 */ /* 0x000f620000100800 */
[----:B------:R-:W-:Y:S02]  /*de80*/  FSEL R24, R39, -INF , !P1 ;  /* 0xff80000027187808 */ /* 0x000fe40004800000 */
[----:B------:R-:W-:Y:S01]  /*de90*/  ISETP.NE.AND P1, PT, R36, RZ, PT ;  /* 0x000000ff2400720c */ /* 0x000fe20003f25270 */
[----:B------:R-:W5:Y:S01]  /*dea0*/  LDL R110, [R1+0x2b8] ;  /* 0x0002b800016e7983 */ /* 0x000f620000100800 */
[----:B------:R-:W-:-:S02]  /*deb0*/  FMNMX.FTZ R7, R72, R7, !PT ;  /* 0x0000000748077209 */ /* 0x000fc40007810000 */
[C---:B------:R-:W-:Y:S01]  /*dec0*/  ISETP.GT.AND P1, PT, R3.reuse, 0x20, !P1 ;  /* 0x000000200300780c */ /* 0x040fe20004f24270 */
[----:B------:R-:W5:Y:S01]  /*ded0*/  LDL R112, [R1+0x2bc] ;  /* 0x0002bc0001707983 */ /* 0x000f620000100800 */
[----:B------:R-:W-:Y:S02]  /*dee0*/  FMNMX.FTZ R7, R52, R7, !PT ;  /* 0x0000000734077209 */ /* 0x000fe40007810000 */
[----:B------:R-:W-:Y:S01]  /*def0*/  ISETP.LT.OR P1, PT, R0, 0x21, P1 ;  /* 0x000000210000780c */ /* 0x000fe20000f21670 */
[----:B------:R-:W5:Y:S01]  /*df00*/  LDL R114, [R1+0x2c4] ;  /* 0x0002c40001727983 */ /* 0x000f620000100800 */
[----:B------:R-:W-:Y:S02]  /*df10*/  FMNMX.FTZ R8, R74, R7, !PT ;  /* 0x000000074a087209 */ /* 0x000fe40007810000 */
[----:B------:R-:W-:Y:S01]  /*df20*/  FSEL R25, R42, -INF , !P1 ;  /* 0xff8000002a197808 */ /* 0x000fe20004800000 */
[----:B------:R-:W5:Y:S01]  /*df30*/  LDL R116, [R1+0x2c8] ;  /* 0x0002c80001747983 */ /* 0x000f620000100800 */
[----:B------:R-:W-:-:S02]  /*df40*/  ISETP.GT.AND P1, PT, R3, 0x21, !P2 ;  /* 0x000000210300780c */ /* 0x000fc40005724270 */
[----:B------:R-:W-:Y:S01]  /*df50*/  ISETP.NE.AND P2, PT, R41, RZ, PT ;  /* 0x000000ff2900720c */ /* 0x000fe20003f45270 */
[----:B------:R-:W0:Y:S01]  /*df60*/  SHFL.BFLY PT, R9, R8, 0x2, 0x1f ;  /* 0x0c401f0008097f89 */ /* 0x000e2200000e0000 */
[----:B------:R-:W-:Y:S02]  /*df70*/  ISETP.LT.OR P1, PT, R0, 0x22, P1 ;  /* 0x000000220000780c */ /* 0x000fe40000f21670 */
[----:B------:R-:W-:Y:S01]  /*df80*/  ISETP.GT.AND P2, PT, R3, 0x29, !P2 ;  /* 0x000000290300780c */ /* 0x000fe20005744270 */
[----:B------:R-:W5:Y:S01]  /*df90*/  LDL R42, [R1+0x2a0] ;  /* 0x0002a000012a7983 */ /* 0x000f620000100800 */
[----:B------:R-:W-:Y:S02]  /*dfa0*/  FSEL R28, R43, -INF , !P1 ;  /* 0xff8000002b1c7808 */ /* 0x000fe40004800000 */
[C---:B------:R-:W-:Y:S01]  /*dfb0*/  ISETP.GT.AND P1, PT, R3.reuse, RZ, !P6 ;  /* 0x000000ff0300720c */ /* 0x040fe20007724270 */
[----:B------:R-:W5:Y:S01]  /*dfc0*/  LDL R118, [R1+0x2cc] ;  /* 0x0002cc0001767983 */ /* 0x000f620000100800 */
[----:B------:R-:W-:-:S02]  /*dfd0*/  ISETP.GT.AND P3, PT, R3, 0x30, !P3 ;  /* 0x000000300300780c */ /* 0x000fc40005f64270 */
[C---:B------:R-:W-:Y:S01]  /*dfe0*/  ISETP.LT.OR P1, PT, R0.reuse, 0x1, P1 ;  /* 0x000000010000780c */ /* 0x040fe20000f21670 */
[----:B------:R-:W5:Y:S01]  /*dff0*/  LDL R120, [R1+0x2d4] ;  /* 0x0002d40001787983 */ /* 0x000f620000100800 */
[----:B------:R-:W-:Y:S02]  /*e000*/  ISETP.LT.OR P2, PT, R0, 0x2a, P2 ;  /* 0x0000002a0000780c */ /* 0x000fe40001741670 */
[----:B------:R-:W-:Y:S01]  /*e010*/  FSEL R26, R26, -INF , !P1 ;  /* 0xff8000001a1a7808 */ /* 0x000fe20004800000 */
[----:B------:R-:W5:Y:S01]  /*e020*/  LDL R122, [R1+0x2d8] ;  /* 0x0002d800017a7983 */ /* 0x000f620000100800 */
[----:B------:R-:W-:Y:S02]  /*e030*/  ISETP.NE.AND P1, PT, R40, RZ, PT ;  /* 0x000000ff2800720c */ /* 0x000fe40003f25270 */
[----:B------:R-:W-:Y:S01]  /*e040*/  FMNMX.FTZ R10, R26, R27, !PT ;  /* 0x0000001b1a0a7209 */ /* 0x000fe20007810000 */
[----:B------:R-:W3:Y:S01]  /*e050*/  LDL R40, [R1+0x220] ;  /* 0x0002200001287983 */ /* 0x000ee20000100800 */
[----:B------:R-:W-:-:S02]  /*e060*/  ISETP.GT.AND P1, PT, R3, 0x28, !P1 ;  /* 0x000000280300780c */ /* 0x000fc40004f24270 */
[----:B------:R-:W-:Y:S01]  /*e070*/  FMNMX.FTZ R7, R13, R10, !PT ;  /* 0x0000000a0d077209 */ /* 0x000fe20007810000 */
[----:B------:R-:W5:Y:S01]  /*e080*/  LDL R124, [R1+0x2dc] ;  /* 0x0002dc00017c7983 */ /* 0x000f620000100800 */
[----:B------:R-:W-:Y:S02]  /*e090*/  ISETP.LT.OR P1, PT, R0, 0x29, P1 ;  /* 0x000000290000780c */ /* 0x000fe40000f21670 */
[----:B------:R-:W-:Y:S01]  /*e0a0*/  FMNMX.FTZ R10, R14, R7, !PT ;  /* 0x000000070e0a7209 */ /* 0x000fe20007810000 */
[----:B------:R-:W5:Y:S01]  /*e0b0*/  LDL R126, [R1+0x2e4] ;  /* 0x0002e400017e7983 */ /* 0x000f620000100800 */
[----:B------:R-:W-:Y:S02]  /*e0c0*/  FSEL R30, R46, -INF , !P1 ;  /* 0xff8000002e1e7808 */ /* 0x000fe40004800000 */
[----:B------:R-:W-:Y:S01]  /*e0d0*/  FMNMX.FTZ R7, R15, R10, !PT ;  /* 0x0000000a0f077209 */ /* 0x000fe20007810000 */
        /* <DEDUP_REMOVED lines=10> */
[----:B------:R-:W-:-:S02]  /*e180*/  ISETP.NE.AND P6, PT, R12, RZ, PT ;  /* 0x000000ff0c00720c */ /* 0x000fc40003fc5270 */
[----:B------:R-:W-:Y:S01]  /*e190*/  FMNMX.FTZ R7, R25, R10, !PT ;  /* 0x0000000a19077209 */ /* 0x000fe20007810000 */
[----:B------:R-:W5:Y:S01]  /*e1a0*/  LDL R134, [R1+0x2f8] ;  /* 0x0002f80001867983 */ /* 0x000f620000100800 */
[----:B------:R-:W-:Y:S02]  /*e1b0*/  ISETP.GT.AND P5, PT, R3, 0x38, !P5 ;  /* 0x000000380300780c */ /* 0x000fe40006fa4270 */
[----:B------:R-:W-:Y:S01]  /*e1c0*/  FMNMX.FTZ R7, R28, R7, !PT ;  /* 0x000000071c077209 */ /* 0x000fe20007810000 */
[----:B------:R-:W5:Y:S01]  /*e1d0*/  LDL R136, [R1+0x2fc] ;  /* 0x0002fc0001887983 */ /* 0x000f620000100800 */
[----:B------:R-:W-:Y:S02]  /*e1e0*/  ISETP.LT.OR P4, PT, R0, 0x32, P4 ;  /* 0x000000320000780c */ /* 0x000fe40002781670 */
[----:B------:R-:W-:Y:S01]  /*e1f0*/  FMNMX.FTZ R10, R30, R7, !PT ;  /* 0x000000071e0a7209 */ /* 0x000fe20007810000 */
[----:B------:R-:W5:Y:S01]  /*e200*/  LDL R138, [R1+0x304] ;  /* 0x00030400018a7983 */ /* 0x000f620000100800 */
[----:B------:R-:W-:-:S02]  /*e210*/  FSEL R32, R50, -INF , !P3 ;  /* 0xff80000032207808 */ /* 0x000fc40005800000 */
[----:B------:R-:W-:Y:S01]  /*e220*/  FMNMX.FTZ R7, R31, R10, !PT ;  /* 0x0000000a1f077209 */ /* 0x000fe20007810000 */
[----:B------:R-:W5:Y:S01]  /*e230*/  LDL R50, [R1+0x2e0] ;  /* 0x0002e00001327983 */ /* 0x000f620000100800 */
[----:B------:R-:W-:Y:S02]  /*e240*/  ISETP.GT.AND P1, PT, R3, 0x39, !P6 ;  /* 0x000000390300780c */ /* 0x000fe40007724270 */
[----:B------:R-:W-:Y:S01]  /*e250*/  ISETP.LT.OR P5, PT, R0, 0x39, P5 ;  /* 0x000000390000780c */ /* 0x000fe20002fa1670 */
[----:B------:R-:W5:Y:S01]  /*e260*/  LDL R140, [R1+0x308] ;  /* 0x00030800018c7983 */ /* 0x000f620000100800 */
[----:B------:R-:W-:Y:S02]  /*e270*/  FSEL R34, R51, -INF , !P4 ;  /* 0xff80000033227808 */ /* 0x000fe40006000000 */
[----:B------:R-:W-:Y:S01]  /*e280*/  FMNMX.FTZ R7, R32, R7, !PT ;  /* 0x0000000720077209 */ /* 0x000fe20007810000 */
[----:B------:R-:W5:Y:S01]  /*e290*/  LDL R142, [R1+0x30c] ;  /* 0x00030c00018e7983 */ /* 0x000f620000100800 */
[----:B------:R-:W-:-:S02]  /*e2a0*/  ISETP.LT.OR P1, PT, R0, 0x3a, P1 ;  /* 0x0000003a0000780c */ /* 0x000fc40000f21670 */
[----:B------:R-:W-:Y:S01]  /*e2b0*/  FSEL R36, R54, -INF , !P5 ;  /* 0xff80000036247808 */ /* 0x000fe20006800000 */
[----:B------:R-:W5:Y:S01]  /*e2c0*/  LDL R56, [R1+0x310] ;  /* 0x0003100001387983 */ /* 0x000f620000100800 */
[----:B------:R-:W-:Y:S02]  /*e2d0*/  FMNMX.FTZ R7, R34, R7, !PT ;  /* 0x0000000722077209 */ /* 0x000fe40007810000 */
[----:B------:R-:W-:Y:S01]  /*e2e0*/  FSEL R38, R55, -INF , !P1 ;  /* 0xff80000037267808 */ /* 0x000fe20004800000 */
[----:B------:R-:W5:Y:S01]  /*e2f0*/  LDL R54, [R1+0x300] ;  /* 0x0003000001367983 */ /* 0x000f620000100800 */
[----:B------:R-:W-:Y:S02]  /*e300*/  FMNMX.FTZ R7, R36, R7, !PT ;  /* 0x0000000724077209 */ /* 0x000fe40007810000 */
[----:B0-----:R-:W-:Y:S01]  /*e310*/  FMNMX.FTZ R11, R8, R9, !PT ;  /* 0x00000009080b7209 */ /* 0x001fe20007810000 */
[----:B------:R-:W5:Y:S01]  /*e320*/  LDL R144, [R1+0x314] ;  /* 0x0003140001907983 */ /* 0x000f620000100800 */
[----:B------:R-:W-:-:S03]  /*e330*/  FMNMX.FTZ R9, R38, R7, !PT ;  /* 0x0000000726097209 */ /* 0x000fc60007810000 */
[----:B------:R-:W0:Y:S04]  /*e340*/  SHFL.BFLY PT, R12, R11, 0x1, 0x1f ;  /* 0x0c201f000b0c7f89 */ /* 0x000e2800000e0000 */
[----:B------:R-:W-:Y:S04]  /*e350*/  STL.64 [R1+0x200], R8 ;  /* 0x0002000801007387 */ /* 0x000fe80000100a00 */
[----:B------:R-:W4:Y:S04]  /*e360*/  LDL R7, [R1+0x204] ;  /* 0x0002040001077983 */ /* 0x000f280000100800 */
[----:B------:R-:W5:Y:S04]  /*e370*/  LDL R146, [R1+0x318] ;  /* 0x0003180001927983 */ /* 0x000f680000100800 */
[----:B------:R-:W5:Y:S04]  /*e380*/  LDL R148, [R1+0x31c] ;  /* 0x00031c0001947983 */ /* 0x000f680000100800 */
[----:B------:R-:W5:Y:S01]  /*e390*/  LDL R235, [R1+0x330] ;  /* 0x0003300001eb7983 */ /* 0x000f620000100800 */
[----:B0-----:R-:W-:-:S03]  /*e3a0*/  FMNMX.FTZ R0, R11, R12, !PT ;  /* 0x0000000c0b007209 */ /* 0x001fc60007810000 */
[----:B------:R-:W5:Y:S04]  /*e3b0*/  LDL R234, [R1+0x340] ;  /* 0x0003400001ea7983 */ /* 0x000f680000100800 */
[----:B------:R-:W-:Y:S04]  /*e3c0*/  STL [R1+0x200], R0 ;  /* 0x0002000001007387 */ /* 0x000fe80000100800 */
[----:B------:R-:W3:Y:S04]  /*e3d0*/  LDL R12, [R1+0x200] ;  /* 0x00020000010c7983 */ /* 0x000ee80000100800 */
[----:B------:R-:W2:Y:S04]  /*e3e0*/  LDL.64 R10, [R1+0x138] ;  /* 0x00013800010a7983 */ /* 0x000ea80000100a00 */
        /* <DEDUP_REMOVED lines=54> */
[----:B----4-:R-:W0:Y:S02]  /*e750*/  SHFL.BFLY PT, R8, R7, 0x2, 0x1f ;  /* 0x0c401f0007087f89 */ /* 0x010e2400000e0000 */
[----:B0-----:R-:W-:-:S05]  /*e760*/  FMNMX.FTZ R8, R8, R7, !PT ;  /* 0x0000000708087209 */ /* 0x001fca0007810000 */
[----:B------:R-:W0:Y:S01]  /*e770*/  SHFL.BFLY PT, R7, R8, 0x1, 0x1f ;  /* 0x0c201f0008077f89 */ /* 0x000e2200000e0000 */
[----:B---3--:R-:W-:Y:S01]  /*e780*/  FMUL.FTZ R3, R40, R12 ;  /* 0x0000000c28037220 */ /* 0x008fe20000410000 */
[----:B------:R-:W-:-:S04]  /*e790*/  FSETP.NEU.FTZ.AND P1, PT, R12, -INF , PT ;  /* 0xff8000000c00780b */ /* 0x000fc80003f3d000 */
        /* <DEDUP_REMOVED lines=14> */
[----:B0-----:R-:W-:Y:S01]  /*e880*/  FMNMX.FTZ R0, R8, R7, !PT ;  /* 0x0000000708007209 */ /* 0x001fe20007810000 */
[-CC-:B------:R-:W-:Y:S01]  /*e890*/  FFMA.FTZ R41, R70, R40.reuse, -R3.reuse ;  /* 0x0000002846297223 */ /* 0x180fe20000010803 */
[-CC-:B------:R-:W-:Y:S01]  /*e8a0*/  FFMA.FTZ R176, R48, R40.reuse, -R3.reuse ;  /* 0x0000002830b07223 */ /* 0x180fe20000010803 */
[-CC-:B------:R-:W-:Y:S01]  /*e8b0*/  FFMA.FTZ R43, R72, R40.reuse, -R3.reuse ;  /* 0x00000028482b7223 */ /* 0x180fe20000010803 */
[C---:B------:R-:W-:Y:S01]  /*e8c0*/  FSETP.NEU.FTZ.AND P1, PT, R0.reuse, -INF , PT ;  /* 0xff8000000000780b */ /* 0x040fe20003f3d000 */
[-C--:B------:R-:W-:Y:S01]  /*e8d0*/  FMUL.FTZ R7, R0, R40.reuse ;  /* 0x0000002800077220 */ /* 0x080fe20000410000 */
[-CC-:B------:R-:W-:Y:S01]  /*e8e0*/  FFMA.FTZ R178, R52, R40.reuse, -R3.reuse ;  /* 0x0000002834b27223 */ /* 0x180fe20000010803 */
[----:B------:R-:W0:Y:S01]  /*e8f0*/  MUFU.EX2 R29, R29 ;  /* 0x0000001d001d7308 */ /* 0x000e220000000800 */
[----:B------:R-:W-:Y:S01]  /*e900*/  FFMA.FTZ R45, R74, R40, -R3 ;  /* 0x000000284a2d7223 */ /* 0x000fe20000010803 */
[----:B------:R-:W3:Y:S01]  /*e910*/  LDL R62, [R1+0x238] ;  /* 0x00023800013e7983 */ /* 0x000ee20000100800 */
[----:B------:R-:W-:-:S03]  /*e920*/  FSEL R7, R7, RZ, P1 ;  /* 0x000000ff07077208 */ /* 0x000fc60000800000 */
[----:B------:R-:W4:Y:S02]  /*e930*/  LDL R64, [R1+0x23c] ;  /* 0x00023c0001407983 */ /* 0x000f240000100800 */
[-CC-:B------:R-:W-:Y:S01]  /*e940*/  FFMA.FTZ R165, R26, R40.reuse, -R7.reuse ;  /* 0x000000281aa57223 */ /* 0x180fe20000010807 */
[-CC-:B------:R-:W-:Y:S01]  /*e950*/  FFMA.FTZ R150, R27, R40.reuse, -R7.reuse ;  /* 0x000000281b967223 */ /* 0x180fe20000010807 */
[-CC-:B------:R-:W-:Y:S01]  /*e960*/  FFMA.FTZ R167, R13, R40.reuse, -R7.reuse ;  /* 0x000000280da77223 */ /* 0x180fe20000010807 */
[-CC-:B------:R-:W-:Y:S01]  /*e970*/  FFMA.FTZ R47, R14, R40.reuse, -R7.reuse ;  /* 0x000000280e2f7223 */ /* 0x180fe20000010807 */
[----:B------:R-:W-:Y:S01]  /*e980*/  MUFU.EX2 R166, R166 ;  /* 0x000000a600a67308 */ /* 0x000fe20000000800 */
[-CC-:B------:R-:W-:Y:S01]  /*e990*/  FFMA.FTZ R169, R15, R40.reuse, -R7.reuse ;  /* 0x000000280fa97223 */ /* 0x180fe20000010807 */
[-CC-:B------:R-:W-:Y:S01]  /*e9a0*/  FFMA.FTZ R49, R18, R40.reuse, -R7.reuse ;  /* 0x0000002812317223 */ /* 0x180fe20000010807 */
[-C--:B------:R-:W-:Y:S01]  /*e9b0*/  FFMA.FTZ R171, R19, R40.reuse, -R7 ;  /* 0x0000002813ab7223 */ /* 0x080fe20000010807 */
[----:B------:R-:W5:Y:S04]  /*e9c0*/  LDL R58, [R1+0x320] ;  /* 0x00032000013a7983 */ /* 0x000f680000100800 */
[----:B------:R-:W-:Y:S01]  /*e9d0*/  MUFU.EX2 R165, R165 ;  /* 0x000000a500a57308 */ /* 0x000fe20000000800 */
[----:B0-----:R-:W-:Y:S01]  /*e9e0*/  FADD.FTZ R3, R164, R29 ;  /* 0x0000001da4037221 */ /* 0x001fe20000010000 */
[----:B------:R-:W-:-:S06]  /*e9f0*/  FFMA.FTZ R51, R24, R40, -R7 ;  /* 0x0000002818337223 */ /* 0x000fcc0000010807 */
[----:B------:R-:W-:Y:S01]  /*ea00*/  MUFU.EX2 R168, R168 ;  /* 0x000000a800a87308 */ /* 0x000fe20000000800 */
[----:B------:R-:W-:-:S07]  /*ea10*/  FFMA.FTZ R173, R25, R40, -R7 ;  /* 0x0000002819ad7223 */ /* 0x000fce0000010807 */
[----:B------:R-:W-:Y:S01]  /*ea20*/  MUFU.EX2 R35, R35 ;  /* 0x0000002300237308 */ /* 0x000fe20000000800 */
[----:B------:R-:W-:-:S07]  /*ea30*/  FFMA.FTZ R53, R28, R40, -R7 ;  /* 0x000000281c357223 */ /* 0x000fce0000010807 */
[----:B------:R-:W-:Y:S01]  /*ea40*/  MUFU.EX2 R170, R170 ;  /* 0x000000aa00aa7308 */ /* 0x000fe20000000800 */
[-CC-:B------:R-:W-:Y:S01]  /*ea50*/  FFMA.FTZ R175, R30, R40.reuse, -R7.reuse ;  /* 0x000000281eaf7223 */ /* 0x180fe20000010807 */
[----:B------:R-:W5:Y:S06]  /*ea60*/  LDL R66, [R1+0x244] ;  /* 0x0002440001427983 */ /* 0x000f6c0000100800 */
[----:B------:R-:W-:Y:S01]  /*ea70*/  MUFU.EX2 R37, R37 ;  /* 0x0000002500257308 */ /* 0x000fe20000000800 */
[----:B------:R-:W-:-:S07]  /*ea80*/  FFMA.FTZ R55, R31, R40, -R7 ;  /* 0x000000281f377223 */ /* 0x000fce0000010807 */
[----:B------:R-:W-:Y:S01]  /*ea90*/  MUFU.EX2 R172, R172 ;  /* 0x000000ac00ac7308 */ /* 0x000fe20000000800 */
[-CC-:B------:R-:W-:Y:S01]  /*eaa0*/  FFMA.FTZ R177, R32, R40.reuse, -R7.reuse ;  /* 0x0000002820b17223 */ /* 0x180fe20000010807 */
[----:B------:R-:W5:Y:S04]  /*eab0*/  LDL R68, [R1+0x248] ;  /* 0x0002480001447983 */ /* 0x000f680000100800 */
[----:B------:R-:W5:Y:S02]  /*eac0*/  LDL R44, [R1+0x2b0] ;  /* 0x0002b000012c7983 */ /* 0x000f640000100800 */
[----:B------:R-:W0:Y:S08]  /*ead0*/  MUFU.EX2 R150, R150 ;  /* 0x0000009600967308 */ /* 0x000e300000000800 */
[----:B------:R-:W-:Y:S01]  /*eae0*/  MUFU.EX2 R39, R39 ;  /* 0x0000002700277308 */ /* 0x000fe20000000800 */
[----:B------:R-:W-:-:S07]  /*eaf0*/  FFMA.FTZ R57, R34, R40, -R7 ;  /* 0x0000002822397223 */ /* 0x000fce0000010807 */
[----:B------:R-:W-:Y:S01]  /*eb00*/  MUFU.EX2 R174, R174 ;  /* 0x000000ae00ae7308 */ /* 0x000fe20000000800 */
[----:B------:R1:W-:Y:S04]  /*eb10*/  STL [R1+0x204], R0 ;  /* 0x0002040001007387 */ /* 0x0003e80000100800 */
[----:B------:R-:W5:Y:S03]  /*eb20*/  LDL R70, [R1+0x24c] ;  /* 0x00024c0001467983 */ /* 0x000f660000100800 */
[----:B------:R-:W2:Y:S08]  /*eb30*/  MUFU.EX2 R167, R167 ;  /* 0x000000a700a77308 */ /* 0x000eb00000000800 */
[----:B------:R-:W-:Y:S01]  /*eb40*/  MUFU.EX2 R41, R41 ;  /* 0x0000002900297308 */ /* 0x000fe20000000800 */
[----:B------:R-:W-:Y:S01]  /*eb50*/  FFMA.FTZ R36, R36, R40, -R7 ;  /* 0x0000002824247223 */ /* 0x000fe20000010807 */
[----:B------:R-:W5:Y:S04]  /*eb60*/  LDL R72, [R1+0x254] ;  /* 0x0002540001487983 */ /* 0x000f680000100800 */
[----:B------:R-:W5:Y:S02]  /*eb70*/  LDL R74, [R1+0x258] ;  /* 0x00025800014a7983 */ /* 0x000f640000100800 */
[----:B------:R-:W1:Y:S01]  /*eb80*/  MUFU.EX2 R47, R47 ;  /* 0x0000002f002f7308 */ /* 0x000e620000000800 */
[----:B0-----:R-:W-:Y:S01]  /*eb90*/  FADD.FTZ R8, R165, R150 ;  /* 0x00000096a5087221 */ /* 0x001fe20000010000 */
[----:B------:R-:W5:Y:S04]  /*eba0*/  LDL R48, [R1+0x2d0] ;  /* 0x0002d00001307983 */ /* 0x000f680000100800 */
[----:B------:R-:W5:Y:S02]  /*ebb0*/  LDL R52, [R1+0x2f0] ;  /* 0x0002f00001347983 */ /* 0x000f640000100800 */
[----:B------:R-:W0:Y:S01]  /*ebc0*/  MUFU.EX2 R169, R169 ;  /* 0x000000a900a97308 */ /* 0x000e220000000800 */
[----:B------:R-:W-:Y:S01]  /*ebd0*/  FADD.FTZ R12, R166, R3 ;  /* 0x00000003a60c7221 */ /* 0x000fe20000010000 */
[----:B--2---:R-:W-:Y:S01]  /*ebe0*/  FADD.FTZ R8, R167, R8 ;  /* 0x00000008a7087221 */ /* 0x004fe20000010000 */
[----:B------:R-:W2:Y:S04]  /*ebf0*/  LDL R31, [R1+0x1e8] ;  /* 0x0001e800011f7983 */ /* 0x000ea80000100800 */
[----:B------:R-:W2:Y:S01]  /*ec00*/  LDL R14, [R1+0x348] ;  /* 0x00034800010e7983 */ /* 0x000ea20000100800 */
[----:B------:R-:W0:Y:S01]  /*ec10*/  MUFU.EX2 R49, R49 ;  /* 0x0000003100317308 */ /* 0x000e220000000800 */
[----:B------:R-:W-:Y:S01]  /*ec20*/  FADD.FTZ R3, R33, R12 ;  /* 0x0000000c21037221 */ /* 0x000fe20000010000 */
[----:B-1----:R-:W-:Y:S01]  /*ec30*/  FADD.FTZ R8, R47, R8 ;  /* 0x000000082f087221 */ /* 0x002fe20000010000 */
[----:B------:R-:W2:Y:S04]  /*ec40*/  LDL R28, [R1+0x230] ;  /* 0x00023000011c7983 */ /* 0x000ea80000100800 */
[----:B------:R-:W2:Y:S01]  /*ec50*/  LDL R15, [R1+0x34c] ;  /* 0x00034c00010f7983 */ /* 0x000ea20000100800 */
[----:B------:R-:W1:Y:S01]  /*ec60*/  MUFU.EX2 R171, R171 ;  /* 0x000000ab00ab7308 */ /* 0x000e620000000800 */
[----:B------:R-:W-:Y:S01]  /*ec70*/  FADD.FTZ R12, R168, R3 ;  /* 0x00000003a80c7221 */ /* 0x000fe20000010000 */
[----:B0-----:R-:W-:Y:S01]  /*ec80*/  FADD.FTZ R8, R169, R8 ;  /* 0x00000008a9087221 */ /* 0x001fe20000010000 */
[----:B------:R-:W2:Y:S04]  /*ec90*/  LDL R30, [R1+0x240] ;  /* 0x00024000011e7983 */ /* 0x000ea80000100800 */
[----:B------:R-:W2:Y:S01]  /*eca0*/  LDL R18, [R1+0x350] ;  /* 0x0003500001127983 */ /* 0x000ea20000100800 */
[----:B------:R-:W0:Y:S01]  /*ecb0*/  MUFU.EX2 R51, R51 ;  /* 0x0000003300337308 */ /* 0x000e220000000800 */
[----:B------:R-:W-:Y:S01]  /*ecc0*/  FADD.FTZ R3, R35, R12 ;  /* 0x0000000c23037221 */ /* 0x000fe20000010000 */
[----:B------:R-:W-:Y:S01]  /*ecd0*/  FADD.FTZ R8, R49, R8 ;  /* 0x0000000831087221 */ /* 0x000fe20000010000 */
[----:B------:R-:W2:Y:S04]  /*ece0*/  LDL R32, [R1+0x250] ;  /* 0x0002500001207983 */ /* 0x000ea80000100800 */
[----:B------:R-:W2:Y:S01]  /*ecf0*/  LDL R19, [R1+0x354] ;  /* 0x0003540001137983 */ /* 0x000ea20000100800 */
[----:B------:R-:W0:Y:S01]  /*ed00*/  MUFU.EX2 R173, R173 ;  /* 0x000000ad00ad7308 */ /* 0x000e220000000800 */
[----:B------:R-:W-:Y:S01]  /*ed10*/  FADD.FTZ R12, R170, R3 ;  /* 0x00000003aa0c7221 */ /* 0x000fe20000010000 */
[----:B-1----:R-:W-:Y:S01]  /*ed20*/  FADD.FTZ R8, R171, R8 ;  /* 0x00000008ab087221 */ /* 0x002fe20000010000 */
[----:B------:R-:W2:Y:S05]  /*ed30*/  LDL R34, [R1+0x260] ;  /* 0x0002600001227983 */ /* 0x000eaa0000100800 */
[----:B------:R-:W1:Y:S01]  /*ed40*/  MUFU.EX2 R53, R53 ;  /* 0x0000003500357308 */ /* 0x000e620000000800 */
[----:B------:R-:W-:Y:S01]  /*ed50*/  FADD.FTZ R3, R37, R12 ;  /* 0x0000000c25037221 */ /* 0x000fe20000010000 */
[----:B0-----:R-:W-:Y:S01]  /*ed60*/  FADD.FTZ R8, R51, R8 ;  /* 0x0000000833087221 */ /* 0x001fe20000010000 */
[----:B------:R-:W2:Y:S05]  /*ed70*/  LDL R0, [R1+0x324] ;  /* 0x0003240001007983 */ /* 0x000eaa0000100800 */
[----:B------:R-:W0:Y:S01]  /*ed80*/  MUFU.EX2 R175, R175 ;  /* 0x000000af00af7308 */ /* 0x000e220000000800 */
[----:B------:R-:W-:Y:S01]  /*ed90*/  FADD.FTZ R12, R172, R3 ;  /* 0x00000003ac0c7221 */ /* 0x000fe20000010000 */
[----:B------:R-:W-:-:S06]  /*eda0*/  FADD.FTZ R8, R173, R8 ;  /* 0x00000008ad087221 */ /* 0x000fcc0000010000 */
[----:B------:R-:W0:Y:S01]  /*edb0*/  MUFU.EX2 R55, R55 ;  /* 0x0000003700377308 */ /* 0x000e220000000800 */
[----:B------:R-:W-:Y:S01]  /*edc0*/  FADD.FTZ R3, R39, R12 ;  /* 0x0000000c27037221 */ /* 0x000fe20000010000 */
[----:B-1----:R-:W-:-:S06]  /*edd0*/  FADD.FTZ R8, R53, R8 ;  /* 0x0000000835087221 */ /* 0x002fcc0000010000 */
[----:B------:R-:W1:Y:S08]  /*ede0*/  MUFU.EX2 R176, R176 ;  /* 0x000000b000b07308 */ /* 0x000e700000000800 */
[----:B------:R-:W1:Y:S01]  /*edf0*/  MUFU.EX2 R177, R177 ;  /* 0x000000b100b17308 */ /* 0x000e620000000800 */
[----:B------:R-:W-:Y:S01]  /*ee00*/  FFMA.FTZ R7, R38, R40, -R7 ;  /* 0x0000002826077223 */ /* 0x000fe20000010807 */
[----:B------:R-:W-:Y:S01]  /*ee10*/  FADD.FTZ R12, R174, R3 ;  /* 0x00000003ae0c7221 */ /* 0x000fe20000010000 */
[----:B0-----:R-:W-:Y:S01]  /*ee20*/  FADD.FTZ R8, R175, R8 ;  /* 0x00000008af087221 */ /* 0x001fe20000010000 */
[----:B------:R-:W2:Y:S04]  /*ee30*/  LDL R38, [R1+0x280] ;  /* 0x0002800001267983 */ /* 0x000ea80000100800 */
[----:B------:R-:W0:Y:S08]  /*ee40*/  MUFU.EX2 R43, R43 ;  /* 0x0000002b002b7308 */ /* 0x000e300000000800 */
[----:B------:R-:W0:Y:S01]  /*ee50*/  MUFU.EX2 R57, R57 ;  /* 0x0000003900397308 */ /* 0x000e220000000800 */
[----:B------:R-:W-:Y:S01]  /*ee60*/  FADD.FTZ R3, R41, R12 ;  /* 0x0000000c29037221 */ /* 0x000fe20000010000 */
[----:B------:R-:W-:Y:S01]  /*ee70*/  FADD.FTZ R8, R55, R8 ;  /* 0x0000000837087221 */ /* 0x000fe20000010000 */
[----:B------:R-:W2:Y:S05]  /*ee80*/  LDL R40, [R1+0x290] ;  /* 0x0002900001287983 */ /* 0x000eaa0000100800 */
[----:B------:R-:W0:Y:S08]  /*ee90*/  MUFU.EX2 R178, R178 ;  /* 0x000000b200b27308 */ /* 0x000e300000000800 */
[----:B------:R0:W0:Y:S01]  /*eea0*/  MUFU.EX2 R179, R36 ;  /* 0x0000002400b37308 */ /* 0x0000220000000800 */
[----:B-1----:R-:W-:Y:S01]  /*eeb0*/  FADD.FTZ R12, R176, R3 ;  /* 0x00000003b00c7221 */ /* 0x002fe20000010000 */
[----:B------:R-:W-:-:S06]  /*eec0*/  FADD.FTZ R8, R177, R8 ;  /* 0x00000008b1087221 */ /* 0x000fcc0000010000 */
[----:B------:R-:W1:Y:S08]  /*eed0*/  MUFU.EX2 R45, R45 ;  /* 0x0000002d002d7308 */ /* 0x000e700000000800 */
[----:B------:R1:W1:Y:S01]  /*eee0*/  MUFU.EX2 R59, R7 ;  /* 0x00000007003b7308 */ /* 0x0002620000000800 */
[----:B0-----:R-:W-:Y:S01]  /*eef0*/  FADD.FTZ R3, R43, R12 ;  /* 0x0000000c2b037221 */ /* 0x001fe20000010000 */
[----:B------:R-:W-:Y:S01]  /*ef00*/  FADD.FTZ R8, R57, R8 ;  /* 0x0000000839087221 */ /* 0x000fe20000010000 */
[----:B------:R-:W2:Y:S02]  /*ef10*/  LDL R36, [R1+0x270] ;  /* 0x0002700001247983 */ /* 0x000ea40000100800 */
[----:B------:R-:W-:Y:S01]  /*ef20*/  FADD.FTZ R12, R178, R3 ;  /* 0x00000003b20c7221 */ /* 0x000fe20000010000 */
[----:B------:R-:W-:Y:S01]  /*ef30*/  FADD.FTZ R8, R179, R8 ;  /* 0x00000008b3087221 */ /* 0x000fe20000010000 */
[----:B------:R-:W2:Y:S02]  /*ef40*/  LDL R3, [R1+0x328] ;  /* 0x0003280001037983 */ /* 0x000ea40000100800 */
[----:B-1----:R-:W-:-:S02]  /*ef50*/  FADD.FTZ R12, R45, R12 ;  /* 0x0000000c2d0c7221 */ /* 0x002fc40000010000 */
[----:B------:R-:W2:Y:S01]  /*ef60*/  LDL R7, [R1+0x32c] ;  /* 0x00032c0001077983 */ /* 0x000ea20000100800 */
[----:B------:R-:W-:-:S03]  /*ef70*/  FADD.FTZ R13, R59, R8 ;  /* 0x000000083b0d7221 */ /* 0x000fc60000010000 */
[----:B------:R-:W2:Y:S04]  /*ef80*/  LDL.64 R8, [R1+0xa8] ;  /* 0x0000a80001087983 */ /* 0x000ea80000100a00 */
[----:B------:R0:W-:Y:S04]  /*ef90*/  STL.64 [R1+0x210], R12 ;  /* 0x0002100c01007387 */ /* 0x0001e80000100a00 */
[----:B------:R-:W2:Y:S04]  /*efa0*/  LD.E.64 R26, desc[UR44][R10.64+0x8] ;  /* 0x0000082c0a1a7980 */ /* 0x000ea8000c101b00 */
[----:B------:R-:W2:Y:S04]  /*efb0*/  LD.E.64 R24, desc[UR44][R10.64] ;  /* 0x0000002c0a187980 */ /* 0x000ea8000c101b00 */
[----:B0-----:R-:W2:Y:S04]  /*efc0*/  LDL R12, [R1+0x33c] ;  /* 0x00033c00010c7983 */ /* 0x001ea80000100800 */
[----:B------:R-:W2:Y:S04]  /*efd0*/  LDL R13, [R1+0x344] ;  /* 0x00034400010d7983 */ /* 0x000ea80000100800 */
[----:B------:R-:W2:Y:S04]  /*efe0*/  LDL R10, [R1+0x334] ;  /* 0x00033400010a7983 */ /* 0x000ea80000100800 */
[----:B------:R-:W2:Y:S01]  /*eff0*/  LDL R11, [R1+0x338] ;  /* 0x00033800010b7983 */ /* 0x000ea20000100800 */
[----:B------:R-:W-:-:S02]  /*f000*/  F2FP.F16.F32.PACK_AB R164, R29, R164 ;  /* 0x000000a41da4723e */ /* 0x000fc400000000ff */
[----:B------:R-:W-:Y:S02]  /*f010*/  F2FP.F16.F32.PACK_AB R166, R33, R166 ;  /* 0x000000a621a6723e */ /* 0x000fe400000000ff */
[----:B------:R-:W-:Y:S02]  /*f020*/  F2FP.F16.F32.PACK_AB R165, R150, R165 ;  /* 0x000000a596a5723e */ /* 0x000fe400000000ff */
[----:B------:R-:W-:Y:S02]  /*f030*/  F2FP.F16.F32.PACK_AB R167, R47, R167 ;  /* 0x000000a72fa7723e */ /* 0x000fe400000000ff */
[----:B------:R-:W-:Y:S02]  /*f040*/  F2FP.F16.F32.PACK_AB R168, R35, R168 ;  /* 0x000000a823a8723e */ /* 0x000fe400000000ff */
[----:B------:R-:W-:Y:S02]  /*f050*/  F2FP.F16.F32.PACK_AB R170, R37, R170 ;  /* 0x000000aa25aa723e */ /* 0x000fe400000000ff */
        /* <DEDUP_REMOVED lines=9> */
[----:B------:R-:W-:Y:S01]  /*f0f0*/  F2FP.F16.F32.PACK_AB R179, R59, R179 ;  /* 0x000000b33bb3723e */ /* 0x000fe200000000ff */
[----:B------:R-:W-:Y:S04]  /*f100*/  STL [R1+0x234], R60 ;  /* 0x0002343c01007387 */ /* 0x000fe80000100800 */
[----:B---3--:R-:W-:Y:S04]  /*f110*/  STL [R1+0x238], R62 ;  /* 0x0002383e01007387 */ /* 0x008fe80000100800 */
        /* <DEDUP_REMOVED lines=26> */
[----:B--2---:R-:W-:Y:S04]  /*f2c0*/  STL [R1+0x230], R28 ;  /* 0x0002301c01007387 */ /* 0x004fe80000100800 */
        /* <DEDUP_REMOVED lines=29> */
[----:B------:R-:W-:Y:S01]  /*f4a0*/  IMAD R8, R31, 0x1000, R8 ;  /* 0x000010001f087824 */ /* 0x000fe200078e0208 */
[----:B------:R-:W-:-:S04]  /*f4b0*/  MOV R26, R26 ;  /* 0x0000001a001a7202 */ /* 0x000fc80000000f00 */
[----:B------:R-:W-:Y:S01]  /*f4c0*/  R2UR UR6, R8 ;  /* 0x00000000080672ca */ /* 0x000fe200000e0000 */
[--C-:B------:R-:W-:Y:S01]  /*f4d0*/  IMAD R27, R25, 0x2, R26.reuse ;  /* 0x00000002191b7824 */ /* 0x100fe200078e021a */
[----:B------:R-:W-:Y:S01]  /*f4e0*/  R2UR UR7, R9 ;  /* 0x00000000090772ca */ /* 0x000fe200000e0000 */
[C---:B------:R-:W-:Y:S02]  /*f4f0*/  IMAD R25, R24.reuse, 0x2, R26 ;  /* 0x0000000218197824 */ /* 0x040fe400078e021a */
[----:B------:R-:W-:Y:S01]  /*f500*/  IMAD R24, R24, 0x2, R27 ;  /* 0x0000000218187824 */ /* 0x000fe200078e021b */
[----:B------:R-:W-:Y:S04]  /*f510*/  STSM.16.M88.4 [R26], R164 ;  /* 0x000000a41a007844 */ /* 0x000fe80000000200 */
[----:B------:R-:W-:Y:S04]  /*f520*/  STSM.16.M88.4 [R25], R168 ;  /* 0x000000a819007844 */ /* 0x000fe80000000200 */
[----:B------:R-:W-:Y:S04]  /*f530*/  STSM.16.M88.4 [R27], R172 ;  /* 0x000000ac1b007844 */ /* 0x000fe80000000200 */
[----:B------:R-:W-:Y:S04]  /*f540*/  STSM.16.M88.4 [R24], R176 ;  /* 0x000000b018007844 */ /* 0x000fe80000000200 */
[----:B------:R-:W-:Y:S04]  /*f550*/  STL [R1+0x318], R146 ;  /* 0x0003189201007387 */ /* 0x000fe80000100800 */
[----:B------:R-:W-:Y:S04]  /*f560*/  STL [R1+0x31c], R148 ;  /* 0x00031c9401007387 */ /* 0x000fe80000100800 */
[----:B------:R0:W-:Y:S02]  /*f570*/  STL [R1+0x320], R58 ;  /* 0x0003203a01007387 */ /* 0x0001e40000100800 */
[----:B0-----:R-:W-:-:S06]  /*f580*/  WARPGROUP.ARRIVE ;  /* 0x00000000000079c5 */ /* 0x001fcc0000000000 */
[----:B------:R-:W-:Y:S01]  /*f590*/  HGMMA.64x256x16.F32 R24, R164, gdesc[UR4].tnspB, RZ, !UPT, gsb0 ;  /* 0x43e00004a4187df0 */ /* 0x000fe2000c0008ff */
[----:B------:R0:W-:Y:S04]  /*f5a0*/  STL [R1+0x334], R10 ;  /* 0x0003340a01007387 */ /* 0x0001e80000100800 */
[----:B------:R1:W-:Y:S01]  /*f5b0*/  STL [R1+0x338], R11 ;  /* 0x0003380b01007387 */ /* 0x0003e20000100800 */
[----:B0-----:R-:W-:Y:S02]  /*f5c0*/  VIADD R10, R8, 0x80 ;  /* 0x00000080080a7836 */ /* 0x001fe40000000000 */
[----:B-1----:R-:W-:-:S03]  /*f5d0*/  IMAD.MOV.U32 R11, RZ, RZ, R9 ;  /* 0x000000ffff0b7224 */ /* 0x002fc600078e0009 */
[----:B------:R-:W-:Y:S02]  /*f5e0*/  R2UR UR6, R10 ;  /* 0x000000000a0672ca */ /* 0x000fe400000e0000 */
[----:B------:R-:W-:Y:S01]  /*f5f0*/  R2UR UR7, R11 ;  /* 0x000000000b0772ca */ /* 0x000fe200000e0000 */
        /* <DEDUP_REMOVED lines=99> */
[----:B------:R-:W-:Y:S01]  /*fc30*/  HGMMA.64x256x16.F32 R24, R168, gdesc[UR4].tnspB, R24, gsb0 ;  /* 0x43e00004a8187df0 */ /* 0x000fe20008000818 */
[----:B------:R-:W-:Y:S02]  /*fc40*/  VIADD R10, R8, 0x100 ;  /* 0x00000100080a7836 */ /* 0x000fe40000000000 */
[----:B------:R-:W-:-:S03]  /*fc50*/  IMAD.MOV.U32 R11, RZ, RZ, R9 ;  /* 0x000000ffff0b7224 */ /* 0x000fc600078e0009 */
[----:B------:R-:W-:Y:S02]  /*fc60*/  R2UR UR6, R10 ;  /* 0x000000000a0672ca */ /* 0x000fe400000e0000 */
[----:B------:R-:W-:Y:S01]  /*fc70*/  R2UR UR7, R11 ;  /* 0x000000000b0772ca */ /* 0x000fe200000e0000 */
[----:B------:R-:W-:Y:S01]  /*fc80*/  VIADD R8, R8, 0x180 ;  /* 0x0000018008087836 */ /* 0x000fe20000000000 */
        /* <DEDUP_REMOVED lines=35> */
[----:B------:R-:W-:Y:S02]  /*fec0*/  R2UR UR6, R8 ;  /* 0x00000000080672ca */ /* 0x000fe400000e0000 */
[----:B------:R-:W-:Y:S01]  /*fed0*/  R2UR UR7, R9 ;  /* 0x00000000090772ca */ /* 0x000fe200000e0000 */
        /* <DEDUP_REMOVED lines=34> */
[----:B------:R-:W-:Y:S03]  /*10100*/  HGMMA.64x256x16.F32 R24, R176, gdesc[UR4].tnspB, R24, gsb0 ;  /* 0x43e00004b0187df0 */ /* 0x000fe60008000818 */
        /* <DEDUP_REMOVED lines=33> */
[----:B------:R-:W5:Y:S04]  /*10320*/  LDL R0, [R1+0x230] ;  /* 0x0002300001007983 */ /* 0x000f680000100800 */
[----:B0-----:R-:W5:Y:S04]  /*10330*/  LDL R76, [R1+0x234] ;  /* 0x00023400014c7983 */ /* 0x001f680000100800 */
[----:B------:R-:W5:Y:S04]  /*10340*/  LDL R78, [R1+0x238] ;  /* 0x00023800014e7983 */ /* 0x000f680000100800 */
[----:B-1----:R-:W5:Y:S04]  /*10350*/  LDL R80, [R1+0x23c] ;  /* 0x00023c0001507983 */ /* 0x002f680000100800 */
[----:B------:R-:W5:Y:S04]  /*10360*/  LDL R8, [R1+0x240] ;  /* 0x0002400001087983 */ /* 0x000f680000100800 */
[----:B------:R-:W5:Y:S04]  /*10370*/  LDL R82, [R1+0x244] ;  /* 0x0002440001527983 */ /* 0x000f680000100800 */
[----:B--2---:R-:W2:Y:S04]  /*10380*/  LDL R84, [R1+0x248] ;  /* 0x0002480001547983 */ /* 0x004ea80000100800 */
[----:B------:R-:W2:Y:S04]  /*10390*/  LDL R86, [R1+0x24c] ;  /* 0x00024c0001567983 */ /* 0x000ea80000100800 */
[----:B------:R-:W2:Y:S04]  /*103a0*/  LDL R10, [R1+0x250] ;  /* 0x00025000010a7983 */ /* 0x000ea80000100800 */
[----:B---3--:R-:W3:Y:S04]  /*103b0*/  LDL R88, [R1+0x254] ;  /* 0x0002540001587983 */ /* 0x008ee80000100800 */
[----:B------:R-:W3:Y:S04]  /*103c0*/  LDL R90, [R1+0x258] ;  /* 0x00025800015a7983 */ /* 0x000ee80000100800 */
[----:B----4-:R-:W4:Y:S04]  /*103d0*/  LDL R92, [R1+0x25c] ;  /* 0x00025c00015c7983 */ /* 0x010f280000100800 */
        /* <DEDUP_REMOVED lines=116> */
[----:B------:R-:W-:Y:S01]  /*10b20*/  @!PT LDS RZ, [RZ] ;  /* 0x00000000fffff984 */ /* 0x000fe20000000800 */
[----:B------:R-:W-:Y:S01]  /*10b30*/  @!PT LDS RZ, [RZ] ;  /* 0x00000000fffff984 */ /* 0x000fe20000000800 */
[----:B------:R-:W-:Y:S01]  /*10b40*/  @!PT LDS RZ, [RZ] ;  /* 0x00000000fffff984 */ /* 0x000fe20000000800 */
[----:B------:R-:W-:Y:S01]  /*10b50*/  @!PT LDS RZ, [RZ] ;  /* 0x00000000fffff984 */ /* 0x000fe20000000800 */
[----:B------:R0:W-:Y:S06]  /*10b60*/  MEMBAR.ALL.CTA ;  /* 0x0000000000007992 */ /* 0x0001ec0000008000 */
[----:B0-----:R-:W0:Y:S04]  /*10b70*/  FENCE.VIEW.ASYNC.S ;  /* 0x00000000000073c6 */ /* 0x001e280000000000 */
        /* <DEDUP_REMOVED lines=9> */
[----:B---3--:R-:W-:Y:S04]  /*10c10*/  STL [R1+0x254], R88 ;  /* 0x0002545801007387 */ /* 0x008fe80000100800 */
[----:B------:R-:W-:Y:S04]  /*10c20*/  STL [R1+0x258], R90 ;  /* 0x0002585a01007387 */ /* 0x000fe80000100800 */
[----:B----4-:R-:W-:Y:S04]  /*10c30*/  STL [R1+0x25c], R92 ;  /* 0x00025c5c01007387 */ /* 0x010fe80000100800 */
        /* <DEDUP_REMOVED lines=116> */
[----:B0-----:R-:W-:-:S03]  /*11380*/  NOP ;  /* 0x0000000000007918 */ /* 0x001fc60000000000 */
[----:B-1----:R-:W3:Y:S04]  /*11390*/  @!P0 LDL.64 R8, [R1+0x68] ;  /* 0x0000680001088983 */ /* 0x002ee80000100a00 */
[----:B------:R-:W4:Y:S01]  /*113a0*/  @!P0 LDL R0, [R1+0x1e8] ;  /* 0x0001e80001008983 */ /* 0x000f220000100800 */
[----:B------:R-:W-:Y:S06]  /*113b0*/  BAR.ARV 0xe, 0x100 ;  /* 0x0384000000007b1d */ /* 0x000fec0000002000 */
[----:B---3--:R-:W-:-:S05]  /*113c0*/  @!P0 MOV R9, R8 ;  /* 0x0000000800098202 */ /* 0x008fca0000000f00 */
[----:B----4-:R-:W-:-:S05]  /*113d0*/  @!P0 IMAD R0, R0, 0x8, R9 ;  /* 0x0000000800008824 */ /* 0x010fca00078e0209 */
[----:B------:R-:W-:-:S04]  /*113e0*/  @!P0 PRMT R0, RZ, 0x654, R0 ;  /* 0x00000654ff008816 */ /* 0x000fc80000000000 */
[----:B------:R0:W-:Y:S02]  /*113f0*/  @!P0 SYNCS.ARRIVE.TRANS64.RED.A1T0 RZ, [R0+URZ], RZ ;  /* 0x000000ff00ff89a7 */ /* 0x0001e4000810043f */
[----:B0-----:R-:W3:Y:S01]  /*11400*/  LDL R0, [R1+0x70] ;  /* 0x0000700001007983 */ /* 0x001ee20000100800 */
[----:B------:R-:W-:Y:S01]  /*11410*/  ISETP.NE.AND P1, PT, R4, 0x1, PT ;  /* 0x000000010400780c */ /* 0x000fe20003f25270 */
[----:B---3--:R-:W-:-:S12]  /*11420*/  IMAD.SHL.U32 R4, R0, 0x40, RZ ;  /* 0x0000004000047824 */ /* 0x008fd800078e00ff */
[----:B------:R-:W-:-:S04]  /*11430*/  @P1 IMAD.HI.U32 R5, R4, R5, RZ ;  /* 0x0000000504051227 */ /* 0x000fc800078e00ff */
[----:B------:R-:W-:Y:S01]  /*11440*/  IMAD.MOV.U32 R3, RZ, RZ, R4 ;  /* 0x000000ffff037224 */ /* 0x000fe200078e0004 */
[----:B------:R-:W-:Y:S02]  /*11450*/  @P1 SHF.R.U32.HI R3, RZ, R6, R5 ;  /* 0x00000006ff031219 */ /* 0x000fe40000011605 */
[----:B------:R-:W-:-:S03]  /*11460*/  ISETP.GE.AND P1, PT, R163, 0x1, PT ;  /* 0x00000001a300780c */ /* 0x000fc60003f26270 */
[----:B------:R-:W-:Y:S02]  /*11470*/  IMAD.IADD R3, R236, 0x1, R3 ;  /* 0x00000001ec037824 */ /* 0x000fe400078e0203 */
[----:B------:R-:W-:Y:S02]  /*11480*/  VIADD R0, R182, 0xfffffffe ;  /* 0xfffffffeb6007836 */ /* 0x000fe40000000000 */
[----:B------:R-:W-:-:S06]  /*11490*/  IMAD.IADD R162, R3, 0x1, R162 ;  /* 0x0000000103a27824 */ /* 0x000fcc00078e02a2 */
[----:B--2---:R-:W-:Y:S05]  /*114a0*/  @!P1 BRA `(.L_x_5045) ;  /* 0x0000000000409947 */ /* 0x004fea0003800000 */
[C---:B------:R-:W-:Y:S01]  /*114b0*/  ISETP.GT.AND P1, PT, R3.reuse, RZ, PT ;  /* 0x000000ff0300720c */ /* 0x040fe20003f24270 */
[----:B------:R-:W-:Y:S01]  /*114c0*/  BSSY B0, `(.L_x_5046) ;  /* 0x000000c000007945 */ /* 0x000fe20003800000 */
[----:B------:R-:W-:-:S11]  /*114d0*/  VIADD R5, R3, 0xffffffff ;  /* 0xffffffff03057836 */ /* 0x000fd60000000000 */
[----:B------:R-:W-:Y:S05]  /*114e0*/  @P1 BRA `(.L_x_5047) ;  /* 0x0000000000181947 */ /* 0x000fea0003800000 */
[----:B------:R-:W-:Y:S01]  /*114f0*/  ISETP.NE.AND P1, PT, R163, 0x1, PT ;  /* 0x00000001a300780c */ /* 0x000fe20003f25270 */
[----:B------:R-:W-:-:S12]  /*11500*/  IMAD.MOV R3, RZ, RZ, -R3 ;  /* 0x000000ffff037224 */ /* 0x000fd800078e0a03 */
[----:B------:R-:W-:-:S05]  /*11510*/  @P1 IMAD.HI.U32 R20, R3, R20, RZ ;  /* 0x0000001403141227 */ /* 0x000fca00078e00ff */
[----:B------:R-:W-:-:S04]  /*11520*/  @P1 SHF.R.U32.HI R3, RZ, R21, R20 ;  /* 0x00000015ff031219 */ /* 0x000fc80000011614 */
[----:B------:R-:W-:Y:S01]  /*11530*/  LOP3.LUT R5, RZ, R3, RZ, 0x33, !PT ;  /* 0x00000003ff057212 */ /* 0x000fe200078e33ff */
[----:B------:R-:W-:Y:S06]  /*11540*/  BRA `(.L_x_5048) ;  /* 0x00000000000c7947 */ /* 0x000fec0003800000 */
.L_x_5047:
[----:B------:R-:W-:-:S13]  /*11550*/  ISETP.NE.AND P1, PT, R163, 0x1, PT ;  /* 0x00000001a300780c */ /* 0x000fda0003f25270 */
[----:B------:R-:W-:-:S05]  /*11560*/  @P1 IMAD.HI.U32 R20, R5, R20, RZ ;  /* 0x0000001405141227 */ /* 0x000fca00078e00ff */
[----:B------:R-:W-:-:S07]  /*11570*/  @P1 SHF.R.U32.HI R5, RZ, R21, R20 ;  /* 0x00000015ff051219 */ /* 0x000fce0000011614 */
.L_x_5048:
[----:B------:R-:W-:Y:S05]  /*11580*/  BSYNC B0 ;  /* 0x0000000000007941 */ /* 0x000fea0003800000 */
.L_x_5046:
[----:B------:R-:W-:-:S05]  /*11590*/  IMAD R5, R5, R163, R163 ;  /* 0x000000a305057224 */ /* 0x000fca00078e02a3 */
[----:B------:R-:W-:-:S07]  /*115a0*/  VIMNMX R162, R162, R5, PT ;  /* 0x00000005a2a27248 */ /* 0x000fce0003fe0100 */
.L_x_5045:
[----:B------:R-:W-:Y:S01]  /*115b0*/  SHF.R.S32.HI R3, RZ, 0x1f, R162 ;  /* 0x0000001fff037819 */ /* 0x000fe200000114a2 */
[----:B------:R-:W-:Y:S03]  /*115c0*/  BSSY B2, `(.L_x_5049) ;  /* 0x0000011000027945 */ /* 0x000fe60003800000 */
[----:B------:R-:W-:-:S04]  /*115d0*/  LEA.HI R3, R3, R162, RZ, 0x6 ;  /* 0x000000a203037211 */ /* 0x000fc800078f30ff */
[----:B------:R-:W-:-:S04]  /*115e0*/  SHF.R.S32.HI R6, RZ, 0x6, R3 ;  /* 0x00000006ff067819 */ /* 0x000fc80000011403 */
[----:B------:R-:W-:-:S04]  /*115f0*/  VIMNMX R3, R157, R6, !PT ;  /* 0x000000069d037248 */ /* 0x000fc80007fe0100 */
[----:B------:R-:W-:-:S13]  /*11600*/  ISETP.GE.AND P1, PT, R0, R3, PT ;  /* 0x000000030000720c */ /* 0x000fda0003f26270 */
[----:B------:R-:W-:Y:S05]  /*11610*/  @!P1 BRA `(.L_x_5050) ;  /* 0x00000000002c9947 */ /* 0x000fea0003800000 */
[----:B------:R-:W-:Y:S01]  /*11620*/  BSSY B1, `(.L_x_5051) ;  /* 0x0000008000017945 */ /* 0x000fe20003800000 */
.L_x_5053:
[----:B------:R-:W-:Y:S01]  /*11630*/  BSSY B0, `(.L_x_5052) ;  /* 0x0000003000007945 */ /* 0x000fe20003800000 */
[----:B------:R-:W-:-:S07]  /*11640*/  MOV R6, 0x11660 ;  /* 0x0001166000067802 */ /* 0x000fce0000000f00 */
[----:B------:R-:W-:Y:S05]  /*11650*/  CALL.REL.NOINC `($_ZN7cutlass13device_kernelIN5flash11enable_sm90INS1_16FlashAttnFwdSm90INS1_25CollectiveMainloopFwdSm90ILi2EN4cute5tupleIJNS5_1CILi1EEES8_S8_EEENS6_IJNS7_ILi64EEESA_SA_EEELi512ENS_6half_tEfNS_4arch4Sm90ELb0ELb1ELb1ELb0ELb0ELb0ELb1ELb0ELb0ELb1ELb1ELb0EEENS1_21CollectiveEpilogueFwdINS6_IJSA_NS7_ILi512EEESA_EEES9_SC_SE_Li256ELb0ELb1ELb1ELb0EEENS1_19SingleTileSchedulerILb0ELb1ELb1ELi64EEEEEEEEEvNT_6ParamsE$_ZZN5flash25CollectiveMainloopFwdSm90ILi2EN4cute5tupleIJNS1_1CILi1EEES4_S4_EEENS2_IJNS3_ILi64EEES6_S6_EEELi512EN7cutlass6half_tEfNS8_4arch4Sm90ELb0ELb1ELb1ELb0ELb0ELb0ELb1ELb0ELb0ELb1ELb1ELb0EE3mmaINS_16FlashAttnFwdSm90ISC_NS_21CollectiveEpilogueFwdINS2_IJS6_NS3_ILi512EEES6_EEES5_S9_SB_Li256ELb0ELb1ELb1ELb0EEENS_19SingleTileSchedulerILb0ELb1ELb1ELi64EEEE13SharedStorageENS1_6TensorINS1_11ArrayEngineIfLm128EEENS1_6LayoutINS2_IJNS2_IJNS3_ILi2EEESR_NS3_ILi32EEEEEES4_S4_EEENS2_IJNS2_IJS4_SR_NS3_ILi4EEEEEENS3_ILi0EEESX_EEEEEEENS_7SoftmaxILi2ELi0EEEEEbRKNSC_6ParamsENS8_25PipelineTmaAsyncNoClusterILi2ENS8_16PipelineTmaAsyncILi2EEEEES19_RNS8_13PipelineStateILj2EEERT0_RT1_iRiRKNS_16SeqlenInfoQKNewKILb0ELb0EEENS2_IJiiiiEEERT_ENKUliT_T0_T1_E_clIZSD_ISM_S10_S12_EbS15_S19_S19_S1C_S1E_S1G_iS1H_S1L_S1M_S1O_EUlRS1P_iE1_NS3_ILb0EEENS3_ILb1EEEEEDaiS1P_S1Q_S1R_) ;  /* 0x000001cc00c87944 */ /* 0x000fea0003c00000 */
[----:B------:R-:W-:Y:S05]  /*11660*/  BSYNC B0 ;  /* 0x0000000000007941 */ /* 0x000fea0003800000 */
.L_x_5052:
[C---:B------:R-:W-:Y:S01]  /*11670*/  ISETP.GT.AND P1, PT, R0.reuse, R3, PT ;  /* 0x000000030000720c */ /* 0x040fe20003f24270 */
[----:B------:R-:W-:-:S12]  /*11680*/  VIADD R0, R0, 0xffffffff ;  /* 0xffffffff00007836 */ /* 0x000fd80000000000 */
[----:B------:R-:W-:Y:S05]  /*11690*/  @P1 BRA `(.L_x_5053) ;  /* 0xfffffffc00e41947 */ /* 0x000fea000383ffff */
[----:B------:R-:W-:Y:S05]  /*116a0*/  BSYNC B1 ;  /* 0x0000000000017941 */ /* 0x000fea0003800000 */
.L_x_5051:
[----:B------:R-:W2:Y:S02]  /*116b0*/  LDL R4, [R1+0x70] ;  /* 0x0000700001047983 */ /* 0x000ea40000100800 */
[----:B--2---:R-:W-:-:S07]  /*116c0*/  IMAD.SHL.U32 R4, R4, 0x40, RZ ;  /* 0x0000004004047824 */ /* 0x004fce00078e00ff */
.L_x_5050:
[----:B------:R-:W-:Y:S05]  /*116d0*/  BSYNC B2 ;  /* 0x0000000000027941 */ /* 0x000fea0003800000 */
.L_x_5049:
[----:B------:R-:W0:Y:S01]  /*116e0*/  LDC R2, c[0x0][0x448] ;  /* 0x00011200ff027b82 */ /* 0x000e220000000800 */
[----:B------:R-:W-:Y:S01]  /*116f0*/  VIADD R4, R4, 0x3f ;  /* 0x0000003f04047836 */ /* 0x000fe20000000000 */
[----:B------:R-:W-:-:S06]  /*11700*/  ULDC UR4, c[0x0][0xad4] ;  /* 0x0002b50000047ab9 */ /* 0x000fcc0000000800 */
[----:B------:R-:W1:Y:S01]  /*11710*/  LDC R7, c[0x0][0xadc] ;  /* 0x0002b700ff077b82 */ /* 0x000e620000000800 */
[----:B0-----:R-:W-:-:S13]  /*11720*/  ISETP.NE.AND P1, PT, R2, 0x1, PT ;  /* 0x000000010200780c */ /* 0x001fda0003f25270 */
[----:B------:R-:W0:Y:S08]  /*11730*/  @P1 LDC R3, c[0x0][0x44c] ;  /* 0x00011300ff031b82 */ /* 0x000e300000000800 */
[----:B------:R-:W2:Y:S01]  /*11740*/  @P1 LDC R5, c[0x0][0x450] ;  /* 0x00011400ff051b82 */ /* 0x000ea20000000800 */
[----:B0-----:R-:W-:-:S05]  /*11750*/  @P1 IMAD.HI.U32 R2, R4, R3, RZ ;  /* 0x0000000304021227 */ /* 0x001fca00078e00ff */
[----:B--2---:R-:W-:Y:S02]  /*11760*/  @P1 SHF.R.U32.HI R4, RZ, R5, R2 ;  /* 0x00000005ff041219 */ /* 0x004fe40000011602 */
[----:B-1----:R-:W-:-:S03]  /*11770*/  ISETP.GE.AND P1, PT, R7, 0x1, PT ;  /* 0x000000010700780c */ /* 0x002fc60003f26270 */
[----:B------:R-:W-:-:S04]  /*11780*/  IMAD.IADD R4, R237, 0x1, R4 ;  /* 0x00000001ed047824 */ /* 0x000fc800078e0204 */
[----:B------:R-:W-:-:S06]  /*11790*/  VIADD R2, R4, -UR4 ;  /* 0x8000000404027c36 */ /* 0x000fcc0008000000 */
[----:B------:R-:W-:Y:S05]  /*117a0*/  @!P1 BRA `(.L_x_5054) ;  /* 0x0000000000449947 */ /* 0x000fea0003800000 */
        /* <DEDUP_REMOVED lines=10> */
.L_x_5056:
[----:B------:R-:W-:-:S13]  /*11850*/  ISETP.NE.AND P1, PT, R7, 0x1, PT ;  /* 0x000000010700780c */ /* 0x000fda0003f25270 */
[----:B------:R-:W0:Y:S02]  /*11860*/  @P1 LDC.64 R8, c[0x0][0xae0] ;  /* 0x0002b800ff081b82 */ /* 0x000e240000000a00 */
[----:B0-----:R-:W-:-:S05]  /*11870*/  @P1 IMAD.HI.U32 R6, R4, R8, RZ ;  /* 0x0000000804061227 */ /* 0x001fca00078e00ff */
[----:B------:R-:W-:-:S07]  /*11880*/  @P1 SHF.R.U32.HI R4, RZ, R9, R6 ;  /* 0x00000009ff041219 */ /* 0x000fce0000011606 */
.L_x_5057:
[----:B------:R-:W-:Y:S05]  /*11890*/  BSYNC B0 ;  /* 0x0000000000007941 */ /* 0x000fea0003800000 */
.L_x_5055:
[----:B------:R-:W-:-:S05]  /*118a0*/  IMAD R3, R4, R7, RZ ;  /* 0x0000000704037224 */ /* 0x000fca00078e02ff */
[----:B------:R-:W-:-:S07]  /*118b0*/  VIMNMX R2, R2, R3, !PT ;  /* 0x0000000302027248 */ /* 0x000fce0007fe0100 */
.L_x_5054:
[----:B------:R-:W-:-:S05]  /*118c0*/  VIADD R2, R2, 0x3f ;  /* 0x0000003f02027836 */ /* 0x000fca0000000000 */
[----:B------:R-:W-:-:S04]  /*118d0*/  SHF.R.S32.HI R3, RZ, 0x1f, R2 ;  /* 0x0000001fff037819 */ /* 0x000fc80000011402 */
[----:B------:R-:W-:-:S04]  /*118e0*/  LEA.HI R3, R3, R2, RZ, 0x6 ;  /* 0x0000000203037211 */ /* 0x000fc800078f30ff */
[----:B------:R-:W-:-:S04]  /*118f0*/  SHF.R.S32.HI R2, RZ, 0x6, R3 ;  /* 0x00000006ff027819 */ /* 0x000fc80000011403 */
[----:B------:R-:W-:-:S04]  /*11900*/  VIMNMX R161, R157, R2, !PT ;  /* 0x000000029da17248 */ /* 0x000fc80007fe0100 */
[----:B------:R-:W-:-:S13]  /*11910*/  ISETP.GE.AND P1, PT, R0, R161, PT ;  /* 0x000000a10000720c */ /* 0x000fda0003f26270 */
[----:B------:R-:W-:Y:S05]  /*11920*/  @!P1 BRA `(.L_x_5058) ;  /* 0x0000007000209947 */ /* 0x000fea0003800000 */
.L_x_5079:
[----:B-1----:R-:W2:Y:S04]  /*11930*/  LDL R56, [R1+0x1e8] ;  /* 0x0001e80001387983 */ /* 0x002ea80000100800 */
[----:B0-----:R-:W3:Y:S04]  /*11940*/  LDL R2, [R1+0x1f0] ;  /* 0x0001f00001027983 */ /* 0x001ee80000100800 */
[----:B------:R-:W4:Y:S01]  /*11950*/  LDL R3, [R1+0x1c] ;  /* 0x00001c0001037983 */ /* 0x000f220000100800 */
[----:B--2---:R-:W-:-:S05]  /*11960*/  VIADD R4, R56, 0x1 ;  /* 0x0000000138047836 */ /* 0x004fca0000000000 */
[----:B------:R-:W-:-:S13]  /*11970*/  ISETP.NE.AND P2, PT, R4, 0x2, PT ;  /* 0x000000020400780c */ /* 0x000fda0003f45270 */
[----:B------:R0:W5:Y:S04]  /*11980*/  @P2 LDL R6, [R1+0x1ec] ;  /* 0x0001ec0001062983 */ /* 0x0001680000100800 */
[----:B------:R-:W2:Y:S01]  /*11990*/  @!P2 LDL R5, [R1+0x1ec] ;  /* 0x0001ec000105a983 */ /* 0x000ea20000100800 */
[----:B---3--:R-:W-:Y:S01]  /*119a0*/  VIADD R2, R2, 0x1 ;  /* 0x0000000102027836 */ /* 0x008fe20000000000 */
[----:B----4-:R-:W-:Y:S02]  /*119b0*/  LOP3.LUT R3, R3, 0x1, RZ, 0xfc, !PT ;  /* 0x0000000103037812 */ /* 0x010fe400078efcff */
[----:B------:R1:W-:Y:S04]  /*119c0*/  STL [R1+0x1e8], R4 ;  /* 0x0001e80401007387 */ /* 0x0003e80000100800 */
[----:B------:R0:W-:Y:S04]  /*119d0*/  STL [R1+0x1f0], R2 ;  /* 0x0001f00201007387 */ /* 0x0001e80000100800 */
[----:B------:R0:W-:Y:S01]  /*119e0*/  @!P2 STL [R1+0x1e8], RZ ;  /* 0x0001e8ff0100a387 */ /* 0x0001e20000100800 */
[----:B------:R-:W-:Y:S01]  /*119f0*/  ISETP.NE.AND P3, PT, R3, 0x3, PT ;  /* 0x000000030300780c */ /* 0x000fe20003f65270 */
[----:B------:R-:W-:Y:S01]  /*11a00*/  IMAD.MOV.U32 R8, RZ, RZ, R0 ;  /* 0x000000ffff087224 */ /* 0x000fe200078e0000 */
[----:B------:R-:W-:Y:S05]  /*11a10*/  YIELD ;  /* 0x0000000000007946 */ /* 0x000fea0003800000 */
[----:B------:R-:W-:Y:S01]  /*11a20*/  BSSY B0, `(.L_x_5059) ;  /* 0x0000008000007945 */ /* 0x000fe20003800000 */
[----:B------:R-:W-:Y:S01]  /*11a30*/  VIADD R0, R0, 0xffffffff ;  /* 0xffffffff00007836 */ /* 0x000fe20000000000 */
[----:B------:R-:W-:Y:S01]  /*11a40*/  ISETP.GT.AND P1, PT, R8, R161, PT ;  /* 0x000000a10800720c */ /* 0x000fe20003f24270 */
[----:B-1----:R-:W-:Y:S01]  /*11a50*/  @!P2 IMAD.MOV.U32 R4, RZ, RZ, RZ ;  /* 0x000000ffff04a224 */ /* 0x002fe200078e00ff */
[----:B--2---:R-:W-:-:S05]  /*11a60*/  @!P2 LOP3.LUT R6, R5, 0x1, RZ, 0x3c, !PT ;  /* 0x000000010506a812 */ /* 0x004fca00078e3cff */
[----:B------:R0:W-:Y:S01]  /*11a70*/  @!P2 STL [R1+0x1ec], R6 ;  /* 0x0001ec060100a387 */ /* 0x0001e20000100800 */
[----:B------:R-:W-:Y:S05]  /*11a80*/  @!P3 BRA `(.L_x_5060) ;  /* 0x000000000004b947 */ /* 0x000fea0003800000 */
[----:B------:R-:W-:Y:S01]  /*11a90*/  BPT.TRAP 0x1 ;  /* 0x000000040000795c */ /* 0x000fe20000300000 */
.L_x_5060:
[----:B------:R-:W-:Y:S05]  /*11aa0*/  BSYNC B0 ;  /* 0x0000000000007941 */ /* 0x000fea0003800000 */
.L_x_5059:
[----:B0-----:R-:W2:Y:S01]  /*11ab0*/  LDL.64 R2, [R1+0x8] ;  /* 0x0000080001027983 */ /* 0x001ea20000100a00 */
[----:B-----5:R-:W-:Y:S02]  /*11ac0*/  SHF.L.U32 R5, R6, 0x1f, RZ ;  /* 0x0000001f06057819 */ /* 0x020fe400000006ff */
[----:B--2---:R-:W-:-:S05]  /*11ad0*/  MOV R3, R2 ;  /* 0x0000000200037202 */ /* 0x004fca0000000f00 */
[----:B------:R-:W-:-:S04]  /*11ae0*/  IMAD R4, R4, 0x8, R3 ;  /* 0x0000000804047824 */ /* 0x000fc800078e0203 */
[----:B------:R0:W1:Y:S01]  /*11af0*/  SYNCS.PHASECHK.TRANS64.TRYWAIT P2, [R4+URZ], R5 ;  /* 0x00000005040075a7 */ /* 0x000062000804017f */
[----:B------:R0:W5:Y:S01]  /*11b00*/  LDL.64 R6, [R1+0x1e8] ;  /* 0x0001e80001067983 */ /* 0x0001620000100a00 */
[----:B------:R-:W-:Y:S04]  /*11b10*/  BSSY B0, `(.L_x_5061) ;  /* 0x0000003000007945 */ /* 0x000fe80003800000 */
[----:B------:R-:W-:Y:S05]  /*11b20*/  @!P3 BRA `(.L_x_5062) ;  /* 0x000000000004b947 */ /* 0x000fea0003800000 */
[----:B------:R-:W-:Y:S01]  /*11b30*/  BPT.TRAP 0x1 ;  /* 0x000000040000795c */ /* 0x000fe20000300000 */
.L_x_5062:
[----:B------:R-:W-:Y:S05]  /*11b40*/  BSYNC B0 ;  /* 0x0000000000007941 */ /* 0x000fea0003800000 */
.L_x_5061:
[----:B------:R-:W-:Y:S04]  /*11b50*/  BSSY B0, `(.L_x_5063) ;  /* 0x0000006000007945 */ /* 0x000fe80003800000 */
[----:B-1----:R-:W-:Y:S05]  /*11b60*/  @P2 BRA `(.L_x_5064) ;  /* 0x0000000000102947 */ /* 0x002fea0003800000 */
[----:B-----5:R-:W-:Y:S01]  /*11b70*/  IMAD R6, R6, 0x8, R3 ;  /* 0x0000000806067824 */ /* 0x020fe200078e0203 */
[----:B------:R-:W-:-:S04]  /*11b80*/  SHF.L.U32 R7, R7, 0x1f, RZ ;  /* 0x0000001f07077819 */ /* 0x000fc800000006ff */
[----:B------:R-:W1:Y:S02]  /*11b90*/  SYNCS.PHASECHK.TRANS64.TRYWAIT P2, [R6+URZ], R7 ;  /* 0x00000007060075a7 */ /* 0x000e64000804017f */
[----:B-1----:R-:W-:Y:S05]  /*11ba0*/  @!P2 BRA `(.L_x_5065) ;  /* 0x000001b00078a947 */ /* 0x002fea0003800000 */
.L_x_5064:
[----:B------:R-:W-:Y:S05]  /*11bb0*/  BSYNC B0 ;  /* 0x0000000000007941 */ /* 0x000fea0003800000 */
.L_x_5063:
[----:B-1---5:R-:W2:Y:S04]  /*11bc0*/  LDL R7, [R1+0x1e8] ;  /* 0x0001e80001077983 */ /* 0x022ea80000100800 */
[----:B------:R-:W2:Y:S01]  /*11bd0*/  LDL.64 R2, [R1+0xa0] ;  /* 0x0000a00001027983 */ /* 0x000ea20000100a00 */
[----:B------:R-:W-:Y:S05]  /*11be0*/  WARPSYNC.ALL ;  /* 0x0000000000007948 */ /* 0x000fea0003800000 */
[----:B------:R-:W3:Y:S04]  /*11bf0*/  LDL.64 R12, [R1+0x98] ;  /* 0x00009800010c7983 */ /* 0x000ee80000100a00 */
[----:B0-----:R-:W4:Y:S04]  /*11c00*/  LDL.64 R4, [R1+0x98] ;  /* 0x0000980001047983 */ /* 0x001f280000100a00 */
[----:B------:R-:W4:Y:S04]  /*11c10*/  LDL.64 R8, [R1+0x98] ;  /* 0x0000980001087983 */ /* 0x000f280000100a00 */
[----:B------:R-:W4:Y:S01]  /*11c20*/  LDL.64 R10, [R1+0x98] ;  /* 0x00009800010a7983 */ /* 0x000f220000100a00 */
[----:B--2---:R-:W-:Y:S01]  /*11c30*/  IMAD R2, R7, 0x200, R2 ;  /* 0x0000020007027824 */ /* 0x004fe200078e0202 */
[----:B------:R-:W-:-:S02]  /*11c40*/  R2UR UR7, R3 ;  /* 0x00000000030772ca */ /* 0x000fc400000e0000 */
[----:B------:R-:W2:Y:S02]  /*11c50*/  LDL R14, [R1+0x54] ;  /* 0x00005400010e7983 */ /* 0x000ea40000100800 */
[C---:B------:R-:W-:Y:S01]  /*11c60*/  R2UR UR6, R2.reuse ;  /* 0x00000000020672ca */ /* 0x040fe200000e0000 */
[----:B------:R-:W-:Y:S01]  /*11c70*/  WARPGROUP.ARRIVE ;  /* 0x00000000000079c5 */ /* 0x000fe20000000000 */
[----:B------:R-:W-:Y:S02]  /*11c80*/  VIADD R6, R2, 0x2 ;  /* 0x0000000202067836 */ /* 0x000fe40000000000 */
[----:B------:R-:W-:Y:S01]  /*11c90*/  IMAD.MOV.U32 R7, RZ, RZ, R3 ;  /* 0x000000ffff077224 */ /* 0x000fe200078e0003 */
[----:B---3--:R-:W-:Y:S02]  /*11ca0*/  R2UR UR4, R12 ;  /* 0x000000000c0472ca */ /* 0x008fe400000e0000 */
[----:B------:R-:W-:Y:S02]  /*11cb0*/  R2UR UR5, R13 ;  /* 0x000000000d0572ca */ /* 0x000fe400000e0000 */
[----:B------:R0:W5:Y:S11]  /*11cc0*/  LDL.64 R12, [R1+0x1e8] ;  /* 0x0001e800010c7983 */ /* 0x0001760000100a00 */
[----:B------:R-:W-:Y:S01]  /*11cd0*/  HGMMA.64x64x16.F32 R24, gdesc[UR4], RZ, !UPT, gsb0 ;  /* 0x00e00000041879f0 */ /* 0x000fe2000c0008ff */
[----:B----4-:R-:W-:Y:S01]  /*11ce0*/  VIADD R4, R4, 0x2 ;  /* 0x0000000204047836 */ /* 0x010fe20000000000 */
[----:B------:R-:W-:-:S02]  /*11cf0*/  R2UR UR6, R6 ;  /* 0x00000000060672ca */ /* 0x000fc400000e0000 */
[----:B------:R-:W-:Y:S02]  /*11d00*/  R2UR UR7, R7 ;  /* 0x00000000070772ca */ /* 0x000fe400000e0000 */
[----:B------:R-:W-:Y:S02]  /*11d10*/  R2UR UR4, R4 ;  /* 0x00000000040472ca */ /* 0x000fe400000e0000 */
[----:B------:R-:W-:Y:S01]  /*11d20*/  R2UR UR5, R5 ;  /* 0x00000000050572ca */ /* 0x000fe200000e0000 */
[----:B------:R-:W-:Y:S02]  /*11d30*/  WARPGROUP.DEPBAR.LE gsb0, 0x0 ;  /* 0x00008000000079c5 */ /* 0x000fe40000010000 */
[----:B------:R-:W-:-:S10]  /*11d40*/  WARPGROUP.ARRIVE ;  /* 0x00000000000079c5 */ /* 0x000fd40000000000 */
[----:B------:R-:W-:Y:S01]  /*11d50*/  HGMMA.64x64x16.F32 R24, gdesc[UR4], R24, gsb0 ;  /* 0x00e00000041879f0 */ /* 0x000fe20008000818 */
[----:B------:R-:W-:Y:S02]  /*11d60*/  VIADD R8, R8, 0x4 ;  /* 0x0000000408087836 */ /* 0x000fe40000000000 */
[----:B------:R-:W-:Y:S02]  /*11d70*/  VIADD R4, R2, 0x4 ;  /* 0x0000000402047836 */ /* 0x000fe40000000000 */
[----:B------:R-:W-:Y:S01]  /*11d80*/  IMAD.MOV.U32 R5, RZ, RZ, R3 ;  /* 0x000000ffff057224 */ /* 0x000fe200078e0003 */
        /* <DEDUP_REMOVED lines=8> */
[----:B------:R-:W-:Y:S01]  /*11e10*/  VIADD R10, R10, 0x6 ;  /* 0x000000060a0a7836 */ /* 0x000fe20000000000 */
[----:B------:R-:W-:Y:S02]  /*11e20*/  R2UR UR7, R3 ;  /* 0x00000000030772ca */ /* 0x000fe400000e0000 */
[----:B------:R-:W-:Y:S02]  /*11e30*/  R2UR UR6, R2 ;  /* 0x00000000020672ca */ /* 0x000fe400000e0000 */
[----:B------:R-:W-:Y:S02]  /*11e40*/  R2UR UR4, R10 ;  /* 0x000000000a0472ca */ /* 0x000fe400000e0000 */
[----:B------:R-:W-:Y:S01]  /*11e50*/  R2UR UR5, R11 ;  /* 0x000000000b0572ca */ /* 0x000fe200000e0000 */
[----:B------:R-:W-:Y:S01]  /*11e60*/  IMAD.MOV.U32 R4, RZ, RZ, 0x1 ;  /* 0x00000001ff047424 */ /* 0x000fe200078e00ff */
[----:B------:R0:W-:Y:S01]  /*11e70*/  STL [R1+0x80], RZ ;  /* 0x000080ff01007387 */ /* 0x0001e20000100800 */
[----:B------:R-:W-:-:S02]  /*11e80*/  WARPGROUP.DEPBAR.LE gsb0, 0x0 ;  /* 0x00008000000079c5 */ /* 0x000fc40000010000 */
[----:B------:R-:W-:-:S08]  /*11e90*/  WARPGROUP.ARRIVE ;  /* 0x00000000000079c5 */ /* 0x000fd00000000000 */
[----:B------:R-:W-:Y:S01]  /*11ea0*/  HGMMA.64x64x16.F32 R24, gdesc[UR4], R24, gsb0 ;  /* 0x00e00000041879f0 */ /* 0x000fe20008000818 */
[----:B------:R0:W-:Y:S01]  /*11eb0*/  STL [R1+0x80], R4 ;  /* 0x0000800401007387 */ /* 0x0001e20000100800 */
[----:B--2---:R-:W-:-:S03]  /*11ec0*/  LOP3.LUT R14, R14, 0x1, RZ, 0xfc, !PT ;  /* 0x000000010e0e7812 */ /* 0x004fc600078efcff */
[----:B------:R0:W-:Y:S04]  /*11ed0*/  STL [R1+0x80], R4 ;  /* 0x0000800401007387 */ /* 0x0001e80000100800 */
[----:B------:R0:W-:Y:S04]  /*11ee0*/  STL [R1+0x80], R4 ;  /* 0x0000800401007387 */ /* 0x0001e80000100800 */
[----:B------:R0:W-:Y:S01]  /*11ef0*/  STL [R1+0x80], R4 ;  /* 0x0000800401007387 */ /* 0x0001e20000100800 */
[----:B------:R-:W-:Y:S01]  /*11f00*/  ISETP.NE.AND P3, PT, R14, 0x3, PT ;  /* 0x000000030e00780c */ /* 0x000fe20003f65270 */
[----:B------:R-:W-:Y:S01]  /*11f10*/  BSSY B0, `(.L_x_5066) ;  /* 0x0000004000007945 */ /* 0x000fe20003800000 */
[----:B------:R-:W-:-:S11]  /*11f20*/  WARPGROUP.DEPBAR.LE gsb0, 0x0 ;  /* 0x00008000000079c5 */ /* 0x000fd60000010000 */
[----:B0-----:R-:W-:Y:S05]  /*11f30*/  @!P3 BRA `(.L_x_5067) ;  /* 0x000000000004b947 */ /* 0x001fea0003800000 */
[----:B------:R-:W-:Y:S01]  /*11f40*/  BPT.TRAP 0x1 ;  /* 0x000000040000795c */ /* 0x000fe20000300000 */
.L_x_5067:
[----:B------:R-:W-:Y:S05]  /*11f50*/  BSYNC B0 ;  /* 0x0000000000007941 */ /* 0x000fea0003800000 */
.L_x_5066:
        /* <DEDUP_REMOVED lines=8> */
.L_x_5069:
[----:B------:R-:W-:Y:S05]  /*11fe0*/  BSYNC B0 ;  /* 0x0000000000007941 */ /* 0x000fea0003800000 */
.L_x_5068:
[----:B------:R-:W-:Y:S04]  /*11ff0*/  BSSY B0, `(.L_x_5070) ;  /* 0x0000004000007945 */ /* 0x000fe80003800000 */
[----:B-1----:R-:W-:Y:S05]  /*12000*/  @P2 BRA `(.L_x_5071) ;  /* 0x0000000000082947 */ /* 0x002fea0003800000 */
[----:B------:R-:W1:Y:S02]  /*12010*/  SYNCS.PHASECHK.TRANS64.TRYWAIT P2, [R12+URZ], R13 ;  /* 0x0000000d0c0075a7 */ /* 0x000e64000804017f */
[----:B-1----:R-:W-:Y:S05]  /*12020*/  @!P2 BRA `(.L_x_5072) ;  /* 0x000001ac006ca947 */ /* 0x002fea0003800000 */
.L_x_5071:
[----:B------:R-:W-:Y:S05]  /*12030*/  BSYNC B0 ;  /* 0x0000000000007941 */ /* 0x000fea0003800000 */
.L_x_5070:
[----:B------:R-:W2:Y:S04]  /*12040*/  LDL R14, [R1+0x88] ;  /* 0x00008800010e7983 */ /* 0x000ea80000100800 */
[----:B------:R-:W3:Y:S04]  /*12050*/  LDL R5, [R1+0x1e8] ;  /* 0x0001e80001057983 */ /* 0x000ee80000100800 */
[----:B------:R-:W3:Y:S04]  /*12060*/  LDL.64 R2, [R1+0xb8] ;  /* 0x0000b80001027983 */ /* 0x000ee80000100a00 */
[----:B------:R-:W4:Y:S04]  /*12070*/  LDL.64 R6, [R1+0xb0] ;  /* 0x0000b00001067983 */ /* 0x000f280000100a00 */
[----:B------:R-:W5:Y:S04]  /*12080*/  LDL.64 R8, [R1+0xb0] ;  /* 0x0000b00001087983 */ /* 0x000f680000100a00 */
[----:B------:R-:W5:Y:S04]  /*12090*/  LDL.64 R10, [R1+0xb0] ;  /* 0x0000b000010a7983 */ /* 0x000f680000100a00 */
[----:B01----:R-:W5:Y:S01]  /*120a0*/  LDL.64 R12, [R1+0xb0] ;  /* 0x0000b000010c7983 */ /* 0x003f620000100a00 */
[----:B------:R-:W-:Y:S05]  /*120b0*/  WARPSYNC.ALL ;  /* 0x0000000000007948 */ /* 0x000fea0003800000 */
[----:B------:R-:W-:Y:S01]  /*120c0*/  WARPGROUP.ARRIVE ;  /* 0x00000000000079c5 */ /* 0x000fe20000000000 */
[----:B------:R-:W5:Y:S05]  /*120d0*/  LDL.64 R18, [R1+0xb0] ;  /* 0x0000b00001127983 */ /* 0x000f6a0000100a00 */
[----:B------:R-:W0:Y:S01]  /*120e0*/  S2R R20, SR_TID.X ;  /* 0x0000000000147919 */ /* 0x000e220000002100 */
[----:B------:R-:W5:Y:S04]  /*120f0*/  LDL.64 R58, [R1+0xb0] ;  /* 0x0000b000013a7983 */ /* 0x000f680000100a00 */
[----:B------:R-:W5:Y:S04]  /*12100*/  LDL.64 R60, [R1+0xb0] ;  /* 0x0000b000013c7983 */ /* 0x000f680000100a00 */
[----:B------:R-:W5:Y:S01]  /*12110*/  LDL.64 R62, [R1+0xb0] ;  /* 0x0000b000013e7983 */ /* 0x000f620000100a00 */
[----:B--2---:R-:W-:-:S03]  /*12120*/  ISETP.NE.U32.AND P2, PT, R14, RZ, PT ;  /* 0x000000ff0e00720c */ /* 0x004fc60003f45070 */
[----:B------:R-:W2:Y:S01]  /*12130*/  LDL.64 R14, [R1+0xb0] ;  /* 0x0000b000010e7983 */ /* 0x000ea20000100a00 */
[----:B---3--:R-:W-:Y:S01]  /*12140*/  IMAD R2, R5, 0x1000, R2 ;  /* 0x0000100005027824 */ /* 0x008fe200078e0202 */
[----:B------:R-:W-:Y:S02]  /*12150*/  R2UR UR7, R3 ;  /* 0x00000000030772ca */ /* 0x000fe400000e0000 */
[----:B----4-:R-:W-:Y:S02]  /*12160*/  R2UR UR4, R6 ;  /* 0x00000000060472ca */ /* 0x010fe400000e0000 */
[----:B------:R-:W-:Y:S02]  /*12170*/  R2UR UR6, R2 ;  /* 0x00000000020672ca */ /* 0x000fe400000e0000 */
[----:B------:R-:W-:Y:S02]  /*12180*/  R2UR UR5, R7 ;  /* 0x00000000070572ca */ /* 0x000fe400000e0000 */
[----:B------:R-:W-:-:S11]  /*12190*/  VOTEU.ANY UP0, P2 ;  /* 0x00000000003f7886 */ /* 0x000fd60001000100 */
        /* <DEDUP_REMOVED lines=25> */
[--C-:B------:R-:W-:Y:S01]  /*12330*/  IMAD.MOV.U32 R7, RZ, RZ, R3.reuse ;  /* 0x000000ffff077224 */ /* 0x100fe200078e0003 */
        /* <DEDUP_REMOVED lines=9> */
[----:B------:R-:W-:Y:S01]  /*123d0*/  IMAD.MOV.U32 R7, RZ, RZ, R3 ;  /* 0x000000ffff077224 */ /* 0x000fe200078e0003 */
[----:B------:R-:W-:-:S04]  /*123e0*/  R2UR UR6, R6 ;  /* 0x00000000060672ca */ /* 0x000fc800000e0000 */
[----:B------:R-:W-:Y:S01]  /*123f0*/  R2UR UR7, R7 ;  /* 0x00000000070772ca */ /* 0x000fe200000e0000 */
[----:B--2---:R-:W-:Y:S01]  /*12400*/  VIADD R14, R14, 0x200 ;  /* 0x000002000e0e7836 */ /* 0x004fe20000000000 */
[----:B------:R-:W-:-:S04]  /*12410*/  R2UR UR5, R15 ;  /* 0x000000000f0572ca */ /* 0x000fc800000e0000 */
        /* <DEDUP_REMOVED lines=127> */
[----:B-----5:R-:W-:Y:S01]  /*12c10*/  R2UR UR9, R9 ;  /* 0x00000000090972ca */ /* 0x020fe200000e0000 */
[----:B------:R-:W-:Y:S01]  /*12c20*/  IMAD.MOV.U32 R19, RZ, RZ, R3 ;  /* 0x000000ffff137224 */ /* 0x000fe200078e0003 */
[----:B0-----:R-:W5:Y:S02]  /*12c30*/  LDL.64 R20, [R1+0xb0] ;  /* 0x0000b00001147983 */ /* 0x001f640000100a00 */
        /* <DEDUP_REMOVED lines=10> */
[----:B------:R-:W-:Y:S02]  /*12ce0*/  WARPGROUP.DEPBAR.LE gsb0, 0x0 ;  /* 0x00008000000079c5 */ /* 0x000fe40000010000 */
[----:B------:R-:W-:-:S09]  /*12cf0*/  WARPGROUP.ARRIVE ;  /* 0x00000000000079c5 */ /* 0x000fd20000000000 */
[----:B------:R-:W-:Y:S01]  /*12d00*/  HGMMA.64x64x16.F32 R24, gdesc[UR8], R24, UP0, gsb0 ;  /* 0x00e00000081879f0 */ /* 0x000fe2000b800818 */
[----:B------:R-:W-:-:S05]  /*12d10*/  IMAD.MOV.U32 R18, RZ, RZ, 0x4 ;  /* 0x00000004ff127424 */ /* 0x000fca00078e00ff */
[----:B------:R-:W-:Y:S01]  /*12d20*/  SEL R7, R18, 0x2, P2 ;  /* 0x0000000212077807 */ /* 0x000fe20001000000 */
[----:B------:R-:W-:-:S03]  /*12d30*/  IMAD.MOV.U32 R9, RZ, RZ, R3 ;  /* 0x000000ffff097224 */ /* 0x000fc600078e0003 */
[----:B--2---:R-:W-:Y:S01]  /*12d40*/  IADD3 R10, R7, 0x800, R10 ;  /* 0x00000800070a7810 */ /* 0x004fe20007ffe00a */
[----:B------:R-:W-:Y:S01]  /*12d50*/  IMAD.IADD R8, R6, 0x1, R7 ;  /* 0x0000000106087824 */ /* 0x000fe200078e0207 */
[----:B------:R-:W-:Y:S02]  /*12d60*/  R2UR UR7, R9 ;  /* 0x00000000090772ca */ /* 0x000fe400000e0000 */
[----:B------:R-:W-:Y:S02]  /*12d70*/  R2UR UR4, R10 ;  /* 0x000000000a0472ca */ /* 0x000fe400000e0000 */
[----:B------:R-:W-:Y:S02]  /*12d80*/  R2UR UR6, R8 ;  /* 0x00000000080672ca */ /* 0x000fe400000e0000 */
[----:B------:R-:W-:Y:S01]  /*12d90*/  R2UR UR5, R11 ;  /* 0x000000000b0572ca */ /* 0x000fe200000e0000 */
[----:B------:R-:W-:Y:S02]  /*12da0*/  WARPGROUP.DEPBAR.LE gsb0, 0x0 ;  /* 0x00008000000079c5 */ /* 0x000fe40000010000 */
[----:B------:R-:W-:Y:S01]  /*12db0*/  WARPGROUP.ARRIVE ;  /* 0x00000000000079c5 */ /* 0x000fe20000000000 */
[----:B------:R-:W-:Y:S01]  /*12dc0*/  SEL R9, R18, 0x6, !P2 ;  /* 0x0000000612097807 */ /* 0x000fe20005000000 */
[----:B------:R-:W-:Y:S01]  /*12dd0*/  IMAD.MOV.U32 R11, RZ, RZ, R3 ;  /* 0x000000ffff0b7224 */ /* 0x000fe200078e0003 */
[----:B------:R-:W2:Y:S07]  /*12de0*/  LDL.64 R18, [R1+0xb0] ;  /* 0x0000b00001127983 */ /* 0x000eae0000100a00 */
[----:B------:R-:W-:Y:S01]  /*12df0*/  HGMMA.64x64x16.F32 R24, gdesc[UR4], R24, gsb0 ;  /* 0x00e00000041879f0 */ /* 0x000fe20008000818 */
[----:B------:R-:W-:Y:S01]  /*12e00*/  IMAD.IADD R10, R6, 0x1, R9 ;  /* 0x00000001060a7824 */ /* 0x000fe200078e0209 */
[----:B---3--:R-:W-:Y:S01]  /*12e10*/  IADD3 R12, R9, 0x800, R12 ;  /* 0x00000800090c7810 */ /* 0x008fe20007ffe00c */
[----:B------:R-:W3:Y:S01]  /*12e20*/  @!P0 LDL R8, [R1+0x1e8] ;  /* 0x0001e80001088983 */ /* 0x000ee20000100800 */
        /* <DEDUP_REMOVED lines=23> */
[C---:B-----5:R-:W-:Y:S01]  /*12fa0*/  IADD3 R10, R5.reuse, 0xa00, R20 ;  /* 0x00000a00050a7810 */ /* 0x060fe20007ffe014 */
[----:B------:R-:W-:Y:S01]  /*12fb0*/  IMAD.MOV.U32 R11, RZ, RZ, R21 ;  /* 0x000000ffff0b7224 */ /* 0x000fe200078e0015 */
[----:B------:R-:W4:Y:S06]  /*12fc0*/  LDL.64 R14, [R1+0xb0] ;  /* 0x0000b000010e7983 */ /* 0x000f2c0000100a00 */
[----:B------:R-:W-:Y:S01]  /*12fd0*/  HGMMA.64x64x16.F32 R24, gdesc[UR4], R24, gsb0 ;  /* 0x00e00000041879f0 */ /* 0x000fe20008000818 */
[----:B------:R-:W-:-:S02]  /*12fe0*/  IMAD.IADD R12, R5, 0x1, R6 ;  /* 0x00000001050c7824 */ /* 0x000fc400078e0206 */
[----:B------:R-:W-:Y:S01]  /*12ff0*/  IMAD.MOV.U32 R13, RZ, RZ, R3 ;  /* 0x000000ffff0d7224 */ /* 0x000fe200078e0003 */
[----:B------:R-:W-:Y:S01]  /*13000*/  R2UR UR4, R10 ;  /* 0x000000000a0472ca */ /* 0x000fe200000e0000 */
[----:B------:R-:W5:Y:S01]  /*13010*/  LDL.64 R20, [R1+0xb0] ;  /* 0x0000b00001147983 */ /* 0x000f620000100a00 */
        /* <DEDUP_REMOVED lines=11> */
[----:B------:R-:W3:Y:S01]  /*130d0*/  LDL.64 R58, [R1+0xb0] ;  /* 0x0000b000013a7983 */ /* 0x000ee20000100a00 */
[----:B------:R-:W-:Y:S02]  /*130e0*/  R2UR UR4, R10 ;  /* 0x000000000a0472ca */ /* 0x000fe400000e0000 */
[----:B------:R-:W-:-:S02]  /*130f0*/  R2UR UR7, R13 ;  /* 0x000000000d0772ca */ /* 0x000fc400000e0000 */
[----:B------:R-:W-:Y:S01]  /*13100*/  R2UR UR5, R11 ;  /* 0x000000000b0572ca */ /* 0x000fe200000e0000 */
[----:B------:R-:W-:Y:S02]  /*13110*/  WARPGROUP.DEPBAR.LE gsb0, 0x0 ;  /* 0x00008000000079c5 */ /* 0x000fe40000010000 */
[----:B------:R-:W-:Y:S01]  /*13120*/  WARPGROUP.ARRIVE ;  /* 0x00000000000079c5 */ /* 0x000fe20000000000 */
[C---:B------:R-:W-:Y:S01]  /*13130*/  IMAD.IADD R10, R9.reuse, 0x1, R6 ;  /* 0x00000001090a7824 */ /* 0x040fe200078e0206 */
[----:B--2---:R-:W-:Y:S01]  /*13140*/  IADD3 R18, R9, 0xa00, R18 ;  /* 0x00000a0009127810 */ /* 0x004fe20007ffe012 */
[----:B------:R-:W2:Y:S07]  /*13150*/  LDL.64 R12, [R1+0xb0] ;  /* 0x0000b000010c7983 */ /* 0x000eae0000100a00 */
        /* <DEDUP_REMOVED lines=27> */
[C---:B----4-:R-:W-:Y:S01]  /*13310*/  IADD3 R14, R5.reuse, 0xc00, R14 ;  /* 0x00000c00050e7810 */ /* 0x050fe20007ffe00e */
[----:B------:R-:W-:Y:S01]  /*13320*/  IMAD.IADD R10, R5, 0x1, R6 ;  /* 0x00000001050a7824 */ /* 0x000fe200078e0206 */
[----:B------:R-:W4:Y:S01]  /*13330*/  LDL.64 R18, [R1+0xb0] ;  /* 0x0000b00001127983 */ /* 0x000f220000100a00 */
[----:B-----5:R-:W-:-:S03]  /*13340*/  IADD3 R20, R7, 0xc00, R20 ;  /* 0x00000c0007147810 */ /* 0x020fc60007ffe014 */
[----:B------:R-:W5:Y:S04]  /*13350*/  @!P0 LDL.64 R60, [R1+0x30] ;  /* 0x00003000013c8983 */ /* 0x000f680000100a00 */
        /* <DEDUP_REMOVED lines=8> */
[----:B------:R-:W3:Y:S08]  /*133e0*/  LDL.64 R14, [R1+0xb0] ;  /* 0x0000b000010e7983 */ /* 0x000ef00000100a00 */
        /* <DEDUP_REMOVED lines=9> */
[----:B--2---:R-:W-:Y:S01]  /*13480*/  IADD3 R12, R9, 0xc00, R12 ;  /* 0x00000c00090c7810 */ /* 0x004fe20007ffe00c */
[----:B------:R-:W-:Y:S01]  /*13490*/  IMAD.MOV.U32 R11, RZ, RZ, R3 ;  /* 0x000000ffff0b7224 */ /* 0x000fe200078e0003 */
[----:B------:R-:W2:Y:S06]  /*134a0*/  LDL.64 R20, [R1+0xb0] ;  /* 0x0000b00001147983 */ /* 0x000eac0000100a00 */
        /* <DEDUP_REMOVED lines=26> */
[C---:B----4-:R-:W-:Y:S01]  /*13650*/  IADD3 R18, R5.reuse, 0xe00, R18 ;  /* 0x00000e0005127810 */ /* 0x050fe20007ffe012 */
        /* <DEDUP_REMOVED lines=9> */
[C---:B---3--:R-:W-:Y:S01]  /*136f0*/  IADD3 R14, R7.reuse, 0xe00, R14 ;  /* 0x00000e00070e7810 */ /* 0x048fe20007ffe00e */
        /* <DEDUP_REMOVED lines=9> */
[C---:B------:R-:W-:Y:S01]  /*13790*/  IMAD.IADD R6, R9.reuse, 0x1, R12 ;  /* 0x0000000109067824 */ /* 0x040fe200078e020c */
[----:B--2---:R-:W-:Y:S01]  /*137a0*/  IADD3 R20, R9, 0xe00, R20 ;  /* 0x00000e0009147810 */ /* 0x004fe20007ffe014 */
        /* <DEDUP_REMOVED lines=38> */
[----:B-----5:R-:W-:-:S03]  /*13a10*/  @!P0 MOV R61, R60 ;  /* 0x0000003c003d8202 */ /* 0x020fc60000000f00 */
[----:B------:R-:W-:Y:S04]  /*13a20*/  STL [R1+0x88], R4 ;  /* 0x0000880401007387 */ /* 0x000fe80000100800 */
[----:B------:R-:W-:Y:S04]  /*13a30*/  STL [R1+0x88], R4 ;  /* 0x0000880401007387 */ /* 0x000fe80000100800 */
[----:B------:R-:W-:Y:S04]  /*13a40*/  STL [R1+0x88], R4 ;  /* 0x0000880401007387 */ /* 0x000fe80000100800 */
[----:B------:R-:W-:Y:S04]  /*13a50*/  STL [R1+0x88], R4 ;  /* 0x0000880401007387 */ /* 0x000fe80000100800 */
[----:B------:R-:W-:Y:S01]  /*13a60*/  STL [R1+0x88], R4 ;  /* 0x0000880401007387 */ /* 0x000fe20000100800 */
[----:B------:R-:W-:-:S03]  /*13a70*/  @!P0 IMAD R8, R8, 0x8, R61 ;  /* 0x0000000808088824 */ /* 0x000fc600078e023d */
        /* <DEDUP_REMOVED lines=16> */
[----:B------:R-:W3:Y:S04]  /*13b80*/  LDL R11, [R1+0x220] ;  /* 0x00022000010b7983 */ /* 0x000ee80000100800 */
[----:B-1----:R-:W4:Y:S04]  /*13b90*/  LDL.64 R2, [R1+0x200] ;  /* 0x0002000001027983 */ /* 0x002f280000100a00 */
[----:B------:R-:W5:Y:S04]  /*13ba0*/  LDL.64 R18, [R1+0x210] ;  /* 0x0002100001127983 */ /* 0x000f680000100a00 */
[----:B------:R-:W5:Y:S04]  /*13bb0*/  LDL.64 R20, [R1+0xd8] ;  /* 0x0000d80001147983 */ /* 0x000f680000100a00 */
[----:B--2---:R-:W2:Y:S02]  /*13bc0*/  LD.E R6, desc[UR44][R6.64] ;  /* 0x0000002c06067980 */ /* 0x004ea4000c101900 */
[-C--:B--2---:R-:W-:Y:S01]  /*13bd0*/  FMUL.FTZ R14, R26, R6.reuse ;  /* 0x000000061a0e7220 */ /* 0x084fe20000410000 */
[-C--:B------:R-:W-:Y:S01]  /*13be0*/  FMUL.FTZ R24, R24, R6.reuse ;  /* 0x0000000618187220 */ /* 0x080fe20000410000 */
[-C--:B------:R-:W-:Y:S01]  /*13bf0*/  FMUL.FTZ R5, R25, R6.reuse ;  /* 0x0000000619057220 */ /* 0x080fe20000410000 */
[----:B------:R-:W-:-:S02]  /*13c00*/  FMUL.FTZ R12, R27, R6 ;  /* 0x000000061b0c7220 */ /* 0x000fc40000410000 */
[----:B------:R-:W4:Y:S01]  /*13c10*/  MUFU.TANH R153, R24 ;  /* 0x0000001800997308 */ /* 0x000f220000002400 */
[-C--:B0-----:R-:W-:Y:S01]  /*13c20*/  FMUL.FTZ R4, R28, R6.reuse ;  /* 0x000000061c047220 */ /* 0x081fe20000410000 */
[----:B------:R-:W-:-:S06]  /*13c30*/  FMUL.FTZ R162, R30, R6 ;  /* 0x000000061ea27220 */ /* 0x000fcc0000410000 */
[----:B------:R-:W0:Y:S01]  /*13c40*/  MUFU.TANH R14, R14 ;  /* 0x0000000e000e7308 */ /* 0x000e220000002400 */
[-C--:B------:R-:W-:Y:S01]  /*13c50*/  FMUL.FTZ R81, R29, R6.reuse ;  /* 0x000000061d517220 */ /* 0x080fe20000410000 */
[----:B------:R-:W-:-:S06]  /*13c60*/  FMUL.FTZ R152, R31, R6 ;  /* 0x000000061f987220 */ /* 0x000fcc0000410000 */
[----:B------:R-:W1:Y:S01]  /*13c70*/  MUFU.TANH R5, R5 ;  /* 0x0000000500057308 */ /* 0x000e620000002400 */
[-C--:B------:R-:W-:Y:S01]  /*13c80*/  FMUL.FTZ R85, R32, R6.reuse ;  /* 0x0000000620557220 */ /* 0x080fe20000410000 */
[----:B------:R-:W-:-:S06]  /*13c90*/  FMUL.FTZ R169, R34, R6 ;  /* 0x0000000622a97220 */ /* 0x000fcc0000410000 */
[----:B------:R-:W2:Y:S01]  /*13ca0*/  MUFU.TANH R12, R12 ;  /* 0x0000000c000c7308 */ /* 0x000ea20000002400 */
[-C--:B------:R-:W-:Y:S01]  /*13cb0*/  FMUL.FTZ R91, R33, R6.reuse ;  /* 0x00000006215b7220 */ /* 0x080fe20000410000 */
[----:B------:R-:W-:-:S06]  /*13cc0*/  FMUL.FTZ R163, R35, R6 ;  /* 0x0000000623a37220 */ /* 0x000fcc0000410000 */
[----:B------:R-:W3:Y:S08]  /*13cd0*/  MUFU.TANH R4, R4 ;  /* 0x0000000400047308 */ /* 0x000ef00000002400 */
[----:B------:R-:W5:Y:S01]  /*13ce0*/  MUFU.TANH R162, R162 ;  /* 0x000000a200a27308 */ /* 0x000f620000002400 */
[----:B----4-:R-:W-:Y:S01]  /*13cf0*/  FMNMX.FTZ R8, R153, R2, !PT ;  /* 0x0000000299087209 */ /* 0x010fe20007810000 */
[----:B------:R-:W-:Y:S01]  /*13d00*/  FMUL.FTZ R95, R36, R6 ;  /* 0x00000006245f7220 */ /* 0x000fe20000410000 */
[----:B0-----:R-:W-:-:S05]  /*13d10*/  FMNMX.FTZ R7, R14, R3, !PT ;  /* 0x000000030e077209 */ /* 0x001fca0007810000 */
[----:B------:R-:W0:Y:S01]  /*13d20*/  MUFU.TANH R81, R81 ;  /* 0x0000005100517308 */ /* 0x000e220000002400 */
[----:B------:R-:W-:-:S07]  /*13d30*/  FMUL.FTZ R171, R38, R6 ;  /* 0x0000000626ab7220 */ /* 0x000fce0000410000 */
[----:B------:R-:W4:Y:S01]  /*13d40*/  MUFU.TANH R152, R152 ;  /* 0x0000009800987308 */ /* 0x000f220000002400 */
[----:B-1----:R-:W-:Y:S01]  /*13d50*/  FMNMX.FTZ R9, R5, R8, !PT ;  /* 0x0000000805097209 */ /* 0x002fe20007810000 */
[----:B------:R-:W-:Y:S01]  /*13d60*/  FMUL.FTZ R15, R37, R6 ;  /* 0x00000006250f7220 */ /* 0x000fe20000410000 */
[----:B--2---:R-:W-:-:S05]  /*13d70*/  FMNMX.FTZ R7, R12, R7, !PT ;  /* 0x000000070c077209 */ /* 0x004fca0007810000 */
[----:B------:R-:W1:Y:S01]  /*13d80*/  MUFU.TANH R85, R85 ;  /* 0x0000005500557308 */ /* 0x000e620000002400 */
[----:B------:R-:W-:-:S07]  /*13d90*/  FMUL.FTZ R173, R39, R6 ;  /* 0x0000000627ad7220 */ /* 0x000fce0000410000 */
[----:B------:R-:W2:Y:S01]  /*13da0*/  MUFU.TANH R169, R169 ;  /* 0x000000a900a97308 */ /* 0x000ea20000002400 */
[----:B---3--:R-:W-:Y:S01]  /*13db0*/  FMNMX.FTZ R8, R4, R9, !PT ;  /* 0x0000000904087209 */ /* 0x008fe20007810000 */
[----:B------:R-:W-:Y:S01]  /*13dc0*/  FMUL.FTZ R105, R40, R6 ;  /* 0x0000000628697220 */ /* 0x000fe20000410000 */
[----:B-----5:R-:W-:-:S05]  /*13dd0*/  FMNMX.FTZ R7, R162, R7, !PT ;  /* 0x00000007a2077209 */ /* 0x020fca0007810000 */
[----:B------:R-:W3:Y:S01]  /*13de0*/  MUFU.TANH R91, R91 ;  /* 0x0000005b005b7308 */ /* 0x000ee20000002400 */
[----:B------:R-:W-:-:S07]  /*13df0*/  FMUL.FTZ R175, R42, R6 ;  /* 0x000000062aaf7220 */ /* 0x000fce0000410000 */
[----:B------:R-:W5:Y:S01]  /*13e00*/  MUFU.TANH R163, R163 ;  /* 0x000000a300a37308 */ /* 0x000f620000002400 */
[----:B0-----:R-:W-:Y:S01]  /*13e10*/  FMNMX.FTZ R8, R81, R8, !PT ;  /* 0x0000000851087209 */ /* 0x001fe20007810000 */
[----:B------:R-:W-:Y:S01]  /*13e20*/  FMUL.FTZ R111, R41, R6 ;  /* 0x00000006296f7220 */ /* 0x000fe20000410000 */
[----:B----4-:R-:W-:-:S05]  /*13e30*/  FMNMX.FTZ R10, R152, R7, !PT ;  /* 0x00000007980a7209 */ /* 0x010fca0007810000 */
        /* <DEDUP_REMOVED lines=39> */
[----:B-1----:R-:W-:Y:S02]  /*140b0*/  FMNMX.FTZ R8, R115, R8, !PT ;  /* 0x0000000873087209 */ /* 0x002fe40007810000 */
[----:B--2---:R-:W-:-:S05]  /*140c0*/  FMNMX.FTZ R7, R177, R10, !PT ;  /* 0x0000000ab1077209 */ /* 0x004fca0007810000 */
[----:B------:R-:W1:Y:S08]  /*140d0*/  MUFU.TANH R131, R131 ;  /* 0x0000008300837308 */ /* 0x000e700000002400 */
[----:B------:R-:W2:Y:S01]  /*140e0*/  MUFU.TANH R182, R182 ;  /* 0x000000b600b67308 */ /* 0x000ea20000002400 */
[----:B---3--:R-:W-:Y:S02]  /*140f0*/  FMNMX.FTZ R8, R121, R8, !PT ;  /* 0x0000000879087209 */ /* 0x008fe40007810000 */
[----:B-----5:R-:W-:-:S05]  /*14100*/  FMNMX.FTZ R6, R176, R7, !PT ;  /* 0x00000007b0067209 */ /* 0x020fca0007810000 */
[----:B------:R-:W3:Y:S08]  /*14110*/  MUFU.TANH R133, R133 ;  /* 0x0000008500857308 */ /* 0x000ef00000002400 */
[----:B------:R-:W5:Y:S01]  /*14120*/  MUFU.TANH R183, R183 ;  /* 0x000000b700b77308 */ /* 0x000f620000002400 */
[----:B0-----:R-:W-:Y:S02]  /*14130*/  FMNMX.FTZ R8, R125, R8, !PT ;  /* 0x000000087d087209 */ /* 0x001fe40007810000 */
[----:B----4-:R-:W-:-:S05]  /*14140*/  FMNMX.FTZ R7, R179, R6, !PT ;  /* 0x00000006b3077209 */ /* 0x010fca0007810000 */
[----:B------:R-:W0:Y:S08]  /*14150*/  MUFU.TANH R143, R143 ;  /* 0x0000008f008f7308 */ /* 0x000e300000002400 */
[----:B------:R-:W4:Y:S01]  /*14160*/  MUFU.TANH R184, R184 ;  /* 0x000000b800b87308 */ /* 0x000f220000002400 */
[----:B-1----:R-:W-:Y:S02]  /*14170*/  FMNMX.FTZ R8, R131, R8, !PT ;  /* 0x0000000883087209 */ /* 0x002fe40007810000 */
[----:B--2---:R-:W-:-:S02]  /*14180*/  FMNMX.FTZ R6, R182, R7, !PT ;  /* 0x00000007b6067209 */ /* 0x004fc40007810000 */
[----:B---3--:R-:W-:Y:S02]  /*14190*/  FMNMX.FTZ R8, R133, R8, !PT ;  /* 0x0000000885087209 */ /* 0x008fe40007810000 */
[----:B-----5:R-:W-:Y:S02]  /*141a0*/  FMNMX.FTZ R7, R183, R6, !PT ;  /* 0x00000006b7077209 */ /* 0x020fe40007810000 */
[----:B0-----:R-:W-:Y:S02]  /*141b0*/  FMNMX.FTZ R6, R143, R8, !PT ;  /* 0x000000088f067209 */ /* 0x001fe40007810000 */
[----:B----4-:R-:W-:-:S03]  /*141c0*/  FMNMX.FTZ R7, R184, R7, !PT ;  /* 0x00000007b8077209 */ /* 0x010fc60007810000 */
[----:B------:R-:W0:Y:S04]  /*141d0*/  SHFL.BFLY PT, R9, R6, 0x2, 0x1f ;  /* 0x0c401f0006097f89 */ /* 0x000e2800000e0000 */
[----:B------:R-:W-:Y:S04]  /*141e0*/  STL.64 [R1+0x200], R6 ;  /* 0x0002000601007387 */ /* 0x000fe80000100a00 */
[----:B------:R-:W2:Y:S01]  /*141f0*/  LDL R24, [R1+0x204] ;  /* 0x0002040001187983 */ /* 0x000ea20000100800 */
[----:B0-----:R-:W-:-:S05]  /*14200*/  FMNMX.FTZ R9, R6, R9, !PT ;  /* 0x0000000906097209 */ /* 0x001fca0007810000 */
[----:B------:R-:W0:Y:S02]  /*14210*/  SHFL.BFLY PT, R8, R9, 0x1, 0x1f ;  /* 0x0c201f0009087f89 */ /* 0x000e2400000e0000 */
[----:B0-----:R-:W-:-:S05]  /*14220*/  FMNMX.FTZ R8, R9, R8, !PT ;  /* 0x0000000809087209 */ /* 0x001fca0007810000 */
[----:B------:R-:W-:Y:S04]  /*14230*/  STL [R1+0x200], R8 ;  /* 0x0002000801007387 */ /* 0x000fe80000100800 */
[----:B------:R-:W3:Y:S04]  /*14240*/  LDL R13, [R1+0x200] ;  /* 0x00020000010d7983 */ /* 0x000ee80000100800 */
[----:B--2---:R-:W0:Y:S02]  /*14250*/  SHFL.BFLY PT, R7, R24, 0x2, 0x1f ;  /* 0x0c401f0018077f89 */ /* 0x004e2400000e0000 */
[----:B0-----:R-:W-:-:S05]  /*14260*/  FMNMX.FTZ R7, R7, R24, !PT ;  /* 0x0000001807077209 */ /* 0x001fca0007810000 */
[----:B------:R-:W0:Y:S02]  /*14270*/  SHFL.BFLY PT, R6, R7, 0x1, 0x1f ;  /* 0x0c201f0007067f89 */ /* 0x000e2400000e0000 */
[----:B0-----:R-:W-:Y:S01]  /*14280*/  FMNMX.FTZ R6, R7, R6, !PT ;  /* 0x0000000607067209 */ /* 0x001fe20007810000 */
[----:B---3--:R-:W-:-:S04]  /*14290*/  FADD.FTZ R2, R2, -R13 ;  /* 0x8000000d02027221 */ /* 0x008fc80000010000 */
[----:B------:R-:W-:Y:S01]  /*142a0*/  FADD.FTZ R10, R3, -R6 ;  /* 0x80000006030a7221 */ /* 0x000fe20000010000 */
[----:B------:R-:W-:-:S03]  /*142b0*/  FMUL.FTZ R2, R2, R11 ;  /* 0x0000000b02027220 */ /* 0x000fc60000410000 */
[----:B------:R-:W-:Y:S01]  /*142c0*/  FMUL.FTZ R10, R11, R10 ;  /* 0x0000000a0b0a7220 */ /* 0x000fe20000410000 */
[----:B------:R-:W0:Y:S08]  /*142d0*/  MUFU.EX2 R181, R2 ;  /* 0x0000000200b57308 */ /* 0x000e300000000800 */
[----:B------:R-:W1:Y:S01]  /*142e0*/  MUFU.EX2 R180, R10 ;  /* 0x0000000a00b47308 */ /* 0x000e620000000800 */
[----:B------:R2:W-:Y:S01]  /*142f0*/  STL [R1+0x204], R6 ;  /* 0x0002040601007387 */ /* 0x0005e20000100800 */
[----:B0-----:R-:W-:Y:S01]  /*14300*/  FMUL.FTZ R18, R181, R18 ;  /* 0x00000012b5127220 */ /* 0x001fe20000410000 */
[----:B-1----:R-:W-:-:S05]  /*14310*/  FMUL.FTZ R19, R19, R180 ;  /* 0x000000b413137220 */ /* 0x002fca0000410000 */
[----:B------:R2:W-:Y:S04]  /*14320*/  STL.64 [R1+0x210], R18 ;  /* 0x0002101201007387 */ /* 0x0005e80000100a00 */
[----:B------:R-:W3:Y:S01]  /*14330*/  LD.E R3, desc[UR44][R20.64+0x4] ;  /* 0x0000042c14037980 */ /* 0x000ee2000c101900 */
[----:B------:R-:W-:Y:S01]  /*14340*/  BSSY B0, `(.L_x_5073) ;  /* 0x000000c000007945 */ /* 0x000fe20003800000 */
[----:B---3--:R-:W-:-:S13]  /*14350*/  ISETP.NE.AND P2, PT, R3, RZ, PT ;  /* 0x000000ff0300720c */ /* 0x008fda0003f45270 */
[----:B--2---:R-:W-:Y:S05]  /*14360*/  @P2 BRA `(.L_x_5074) ;  /* 0x0000000000242947 */ /* 0x004fea0003800000 */
[----:B------:R-:W2:Y:S04]  /*14370*/  LDL.64 R8, [R1+0xe0] ;  /* 0x0000e00001087983 */ /* 0x000ea80000100a00 */
[----:B------:R-:W3:Y:S04]  /*14380*/  LD.E R21, desc[UR44][R20.64] ;  /* 0x0000002c14157980 */ /* 0x000ee8000c101900 */
[----:B--2---:R-:W2:Y:S01]  /*14390*/  LD.E.64 R6, desc[UR44][R8.64] ;  /* 0x0000002c08067980 */ /* 0x004ea2000c101b00 */
[----:B---3--:R-:W-:-:S04]  /*143a0*/  IMAD R2, R56, 0x40, R21 ;  /* 0x0000004038027824 */ /* 0x008fc800078e0215 */
[----:B--2---:R-:W-:-:S05]  /*143b0*/  IMAD.WIDE R2, R2, 0x4, R6 ;  /* 0x0000000402027825 */ /* 0x004fca00078e0206 */
[----:B------:R0:W-:Y:S04]  /*143c0*/  ST.E desc[UR44][R2.64], R181 ;  /* 0x000000b502007985 */ /* 0x0001e8000c10192c */
[----:B------:R-:W2:Y:S04]  /*143d0*/  LDL.64 R20, [R1+0xd8] ;  /* 0x0000d80001147983 */ /* 0x000ea80000100a00 */
[----:B--2---:R-:W2:Y:S02]  /*143e0*/  LD.E R6, desc[UR44][R20.64+0x4] ;  /* 0x0000042c14067980 */ /* 0x004ea4000c101900 */
[----:B0-2---:R-:W-:-:S13]  /*143f0*/  ISETP.NE.AND P2, PT, R6, RZ, PT ;  /* 0x000000ff0600720c */ /* 0x005fda0003f45270 */
.L_x_5074:
[----:B------:R-:W-:Y:S05]  /*14400*/  BSYNC B0 ;  /* 0x0000000000007941 */ /* 0x000fea0003800000 */
.L_x_5073:
[----:B------:R-:W-:Y:S04]  /*14410*/  BSSY B0, `(.L_x_5075) ;  /* 0x0000009000007945 */ /* 0x000fe80003800000 */
[----:B------:R-:W-:Y:S05]  /*14420*/  @P2 BRA `(.L_x_5076) ;  /* 0x00000000001c2947 */ /* 0x000fea0003800000 */
[----:B------:R-:W2:Y:S04]  /*14430*/  LDL.64 R6, [R1+0xe0] ;  /* 0x0000e00001067983 */ /* 0x000ea80000100a00 */
[----:B------:R-:W3:Y:S04]  /*14440*/  LD.E R21, desc[UR44][R20.64] ;  /* 0x0000002c14157980 */ /* 0x000ee8000c101900 */
[----:B--2---:R-:W2:Y:S01]  /*14450*/  LD.E.64 R2, desc[UR44][R6.64] ;  /* 0x0000002c06027980 */ /* 0x004ea2000c101b00 */
[----:B---3--:R-:W-:-:S04]  /*14460*/  IMAD R56, R56, 0x40, R21 ;  /* 0x0000004038387824 */ /* 0x008fc800078e0215 */
[----:B------:R-:W-:-:S04]  /*14470*/  VIADD R56, R56, 0x8 ;  /* 0x0000000838387836 */ /* 0x000fc80000000000 */
[----:B--2---:R-:W-:-:S05]  /*14480*/  IMAD.WIDE R2, R56, 0x4, R2 ;  /* 0x0000000438027825 */ /* 0x004fca00078e0202 */
[----:B------:R0:W-:Y:S02]  /*14490*/  ST.E desc[UR44][R2.64], R180 ;  /* 0x000000b402007985 */ /* 0x0001e4000c10192c */
.L_x_5076:
[----:B------:R-:W-:Y:S05]  /*144a0*/  BSYNC B0 ;  /* 0x0000000000007941 */ /* 0x000fea0003800000 */
.L_x_5075:
[----:B------:R-:W2:Y:S04]  /*144b0*/  LDL R185, [R1+0x220] ;  /* 0x0002200001b97983 */ /* 0x000ea80000100800 */
[----:B------:R-:W2:Y:S04]  /*144c0*/  LDL.64 R140, [R1+0x200] ;  /* 0x00020000018c7983 */ /* 0x000ea80000100a00 */
[----:B------:R-:W3:Y:S04]  /*144d0*/  LDL.64 R150, [R1+0x210] ;  /* 0x0002100001967983 */ /* 0x000ee80000100a00 */
[----:B------:R-:W4:Y:S04]  /*144e0*/  LDL.64 R70, [R1+0x230] ;  /* 0x0002300001467983 */ /* 0x000f280000100a00 */
[----:B------:R-:W5:Y:S04]  /*144f0*/  LDL.64 R10, [R1+0x250] ;  /* 0x00025000010a7983 */ /* 0x000f680000100a00 */
[----:B------:R-:W5:Y:S04]  /*14500*/  LDL.64 R128, [R1+0x378] ;  /* 0x0003780001807983 */ /* 0x000f680000100a00 */
[----:B0-----:R-:W5:Y:S04]  /*14510*/  LDL.64 R2, [R1+0x420] ;  /* 0x0004200001027983 */ /* 0x001f680000100a00 */
        /* <DEDUP_REMOVED lines=47> */
[----:B------:R-:W5:Y:S01]  /*14810*/  LDL.64 R148, [R1+0x418] ;  /* 0x0004180001947983 */ /* 0x000f620000100a00 */
[-C--:B--2---:R-:W-:Y:S01]  /*14820*/  FMUL.FTZ R140, R140, R185.reuse ;  /* 0x000000b98c8c7220 */ /* 0x084fe20000410000 */
[----:B------:R-:W-:-:S03]  /*14830*/  FMUL.FTZ R20, R141, R185 ;  /* 0x000000b98d147220 */ /* 0x000fc60000410000 */
        /* <DEDUP_REMOVED lines=15> */
[-C--:B------:R-:W-:Y:S01]  /*14930*/  FFMA.FTZ R4, R143, R185.reuse, -R140 ;  /* 0x000000b98f047223 */ /* 0x080fe2000001088c */
[----:B------:R-:W2:Y:S04]  /*14940*/  LDL.64 R80, [R1+0x3e0] ;  /* 0x0003e00001507983 */ /* 0x000ea80000100a00 */
        /* <DEDUP_REMOVED lines=11> */
[----:B------:R-:W2:Y:S01]  /*14a00*/  LDL.64 R142, [R1+0x3e8] ;  /* 0x0003e800018e7983 */ /* 0x000ea20000100a00 */
[-CC-:B------:R-:W-:Y:S01]  /*14a10*/  FFMA.FTZ R18, R14, R185.reuse, -R20.reuse ;  /* 0x000000b90e127223 */ /* 0x180fe20000010814 */
[-CC-:B------:R-:W-:Y:S01]  /*14a20*/  FFMA.FTZ R165, R12, R185.reuse, -R20.reuse ;  /* 0x000000b90ca57223 */ /* 0x180fe20000010814 */
[----:B------:R-:W-:Y:S01]  /*14a30*/  MUFU.EX2 R153, R153 ;  /* 0x0000009900997308 */ /* 0x000fe20000000800 */
[----:B------:R-:W-:-:S07]  /*14a40*/  FFMA.FTZ R167, R162, R185, -R20 ;  /* 0x000000b9a2a77223 */ /* 0x000fce0000010814 */
[----:B------:R-:W3:Y:S01]  /*14a50*/  MUFU.EX2 R18, R18 ;  /* 0x0000001200127308 */ /* 0x000ee20000000800 */
[-CC-:B------:R-:W-:Y:S01]  /*14a60*/  FFMA.FTZ R14, R152, R185.reuse, -R20.reuse ;  /* 0x000000b9980e7223 */ /* 0x180fe20000010814 */
[----:B------:R-:W-:-:S06]  /*14a70*/  FFMA.FTZ R169, R169, R185, -R20 ;  /* 0x000000b9a9a97223 */ /* 0x000fcc0000010814 */
[----:B------:R-:W-:Y:S08]  /*14a80*/  MUFU.EX2 R164, R164 ;  /* 0x000000a400a47308 */ /* 0x000ff00000000800 */
[----:B------:R-:W0:Y:S01]  /*14a90*/  MUFU.EX2 R165, R165 ;  /* 0x000000a500a57308 */ /* 0x000e220000000800 */
[----:B------:R-:W-:-:S07]  /*14aa0*/  FFMA.FTZ R12, R163, R185, -R20 ;  /* 0x000000b9a30c7223 */ /* 0x000fce0000010814 */
[----:B------:R-:W-:Y:S08]  /*14ab0*/  MUFU.EX2 R166, R166 ;  /* 0x000000a600a67308 */ /* 0x000ff00000000800 */
[----:B------:R-:W1:Y:S01]  /*14ac0*/  MUFU.EX2 R167, R167 ;  /* 0x000000a700a77308 */ /* 0x000e620000000800 */
[----:B---3--:R-:W-:Y:S01]  /*14ad0*/  FADD.FTZ R152, R18, R151 ;  /* 0x0000009712987221 */ /* 0x008fe20000010000 */
[----:B------:R-:W-:-:S06]  /*14ae0*/  FADD.FTZ R151, R153, R150 ;  /* 0x0000009699977221 */ /* 0x000fcc0000010000 */
[----:B------:R-:W-:Y:S01]  /*14af0*/  MUFU.EX2 R21, R21 ;  /* 0x0000001500157308 */ /* 0x000fe20000000800 */
[----:B------:R-:W-:-:S07]  /*14b00*/  FFMA.FTZ R171, R171, R185, -R20 ;  /* 0x000000b9abab7223 */ /* 0x000fce0000010814 */
[----:B------:R-:W3:Y:S01]  /*14b10*/  MUFU.EX2 R14, R14 ;  /* 0x0000000e000e7308 */ /* 0x000ee20000000800 */
[----:B0-----:R-:W-:Y:S01]  /*14b20*/  FADD.FTZ R152, R165, R152 ;  /* 0x00000098a5987221 */ /* 0x001fe20000010000 */
[----:B------:R-:W-:-:S06]  /*14b30*/  FADD.FTZ R151, R164, R151 ;  /* 0x00000097a4977221 */ /* 0x000fcc0000010000 */
[----:B------:R-:W-:Y:S01]  /*14b40*/  MUFU.EX2 R168, R168 ;  /* 0x000000a800a87308 */ /* 0x000fe20000000800 */
[----:B------:R-:W-:-:S07]  /*14b50*/  FFMA.FTZ R178, R173, R185, -R20 ;  /* 0x000000b9adb27223 */ /* 0x000fce0000010814 */
[----:B------:R-:W0:Y:S01]  /*14b60*/  MUFU.EX2 R169, R169 ;  /* 0x000000a900a97308 */ /* 0x000e220000000800 */
[----:B-1----:R-:W-:Y:S01]  /*14b70*/  FADD.FTZ R163, R167, R152 ;  /* 0x00000098a7a37221 */ /* 0x002fe20000010000 */
[----:B------:R-:W-:-:S06]  /*14b80*/  FADD.FTZ R150, R166, R151 ;  /* 0x00000097a6967221 */ /* 0x000fcc0000010000 */
[----:B------:R-:W-:Y:S01]  /*14b90*/  MUFU.EX2 R19, R19 ;  /* 0x0000001300137308 */ /* 0x000fe20000000800 */
[----:B------:R-:W-:-:S07]  /*14ba0*/  FFMA.FTZ R173, R175, R185, -R20 ;  /* 0x000000b9afad7223 */ /* 0x000fce0000010814 */
        /* <DEDUP_REMOVED lines=38> */
[----:B------:R-:W-:Y:S08]  /*14e10*/  MUFU.EX2 R6, R6 ;  /* 0x0000000600067308 */ /* 0x000ff00000000800 */
[----:B------:R-:W0:Y:S01]  /*14e20*/  MUFU.EX2 R152, R152 ;  /* 0x0000009800987308 */ /* 0x000e220000000800 */
[----:B-1----:R-:W-:Y:S01]  /*14e30*/  FADD.FTZ R162, R176, R163 ;  /* 0x000000a3b0a27221 */ /* 0x002fe20000010000 */
[----:B------:R-:W-:-:S06]  /*14e40*/  FADD.FTZ R150, R8, R151 ;  /* 0x0000009708967221 */ /* 0x000fcc0000010000 */
[----:B------:R-:W-:Y:S08]  /*14e50*/  MUFU.EX2 R5, R5 ;  /* 0x0000000500057308 */ /* 0x000ff00000000800 */
[----:B------:R-:W1:Y:S01]  /*14e60*/  MUFU.EX2 R179, R179 ;  /* 0x000000b300b37308 */ /* 0x000e620000000800 */
[----:B---3--:R-:W-:Y:S01]  /*14e70*/  FADD.FTZ R163, R177, R162 ;  /* 0x000000a2b1a37221 */ /* 0x008fe20000010000 */
[----:B------:R-:W-:-:S06]  /*14e80*/  FADD.FTZ R151, R7, R150 ;  /* 0x0000009607977221 */ /* 0x000fcc0000010000 */
[----:B------:R-:W3:Y:S08]  /*14e90*/  MUFU.EX2 R4, R4 ;  /* 0x0000000400047308 */ /* 0x000ef00000000800 */
[----:B------:R-:W5:Y:S01]  /*14ea0*/  MUFU.EX2 R20, R20 ;  /* 0x0000001400147308 */ /* 0x000f620000000800 */
[----:B0-----:R-:W-:Y:S01]  /*14eb0*/  FADD.FTZ R162, R152, R163 ;  /* 0x000000a398a27221 */ /* 0x001fe20000010000 */
[----:B------:R-:W-:-:S03]  /*14ec0*/  FADD.FTZ R150, R6, R151 ;  /* 0x0000009706967221 */ /* 0x000fc60000010000 */
[----:B-1----:R-:W-:Y:S01]  /*14ed0*/  FADD.FTZ R151, R179, R162 ;  /* 0x000000a2b3977221 */ /* 0x002fe20000010000 */
[----:B------:R-:W-:Y:S01]  /*14ee0*/  FADD.FTZ R163, R5, R150 ;  /* 0x0000009605a37221 */ /* 0x000fe20000010000 */
[C---:B----4-:R-:W-:Y:S01]  /*14ef0*/  FMUL.FTZ R71, R181.reuse, R71 ;  /* 0x00000047b5477220 */ /* 0x050fe20000410000 */
[C---:B------:R-:W-:Y:S02]  /*14f00*/  FMUL.FTZ R70, R181.reuse, R70 ;  /* 0x00000046b5467220 */ /* 0x040fe40000410000 */
[----:B---3--:R-:W-:Y:S01]  /*14f10*/  FADD.FTZ R150, R4, R163 ;  /* 0x000000a304967221 */ /* 0x008fe20000010000 */
[C---:B-----5:R-:W-:Y:S01]  /*14f20*/  FMUL.FTZ R11, R181.reuse, R11 ;  /* 0x0000000bb50b7220 */ /* 0x060fe20000410000 */
[C---:B------:R-:W-:Y:S01]  /*14f30*/  FMUL.FTZ R10, R181.reuse, R10 ;  /* 0x0000000ab50a7220 */ /* 0x040fe20000410000 */
[C---:B------:R-:W-:Y:S01]  /*14f40*/  FMUL.FTZ R129, R180.reuse, R129 ;  /* 0x00000081b4817220 */ /* 0x040fe20000410000 */
[----:B------:R-:W-:Y:S01]  /*14f50*/  FMUL.FTZ R128, R180, R128 ;  /* 0x00000080b4807220 */ /* 0x000fe20000410000 */
[----:B------:R-:W-:Y:S01]  /*14f60*/  FADD.FTZ R151, R20, R151 ;  /* 0x0000009714977221 */ /* 0x000fe20000010000 */
[C---:B------:R-:W-:Y:S01]  /*14f70*/  FMUL.FTZ R183, R181.reuse, R3 ;  /* 0x00000003b5b77220 */ /* 0x040fe20000410000 */
[----:B------:R-:W-:-:S03]  /*14f80*/  FMUL.FTZ R182, R181, R2 ;  /* 0x00000002b5b67220 */ /* 0x000fc60000410000 */
[----:B------:R-:W-:Y:S01]  /*14f90*/  STL.64 [R1+0x210], R150 ;  /* 0x0002109601007387 */ /* 0x000fe20000100a00 */
[----:B------:R-:W-:Y:S01]  /*14fa0*/  BAR.SYNC.DEFER_BLOCKING 0xf, 0x100 ;  /* 0x03c4000000007b1d */ /* 0x000fe20000010000 */
        /* <DEDUP_REMOVED lines=16> */
[----:B------:R-:W3:Y:S04]  /*150b0*/  LD.E.64 R2, desc[UR44][R62.64+0x8] ;  /* 0x0000082c3e027980 */ /* 0x000ee8000c101b00 */
[----:B------:R-:W4:Y:S04]  /*150c0*/  LD.E.64 R162, desc[UR44][R62.64] ;  /* 0x0000002c3ea27980 */ /* 0x000f28000c101b00 */
[----:B------:R-:W-:Y:S04]  /*150d0*/  STL.64 [R1+0x230], R70 ;  /* 0x0002304601007387 */ /* 0x000fe80000100a00 */
[----:B------:R0:W-:Y:S04]  /*150e0*/  STL.64 [R1+0x250], R10 ;  /* 0x0002500a01007387 */ /* 0x0001e80000100a00 */
[----:B------:R-:W-:Y:S01]  /*150f0*/  STL.64 [R1+0x378], R128 ;  /* 0x0003788001007387 */ /* 0x000fe20000100a00 */
[C---:B------:R-:W-:Y:S01]  /*15100*/  FMUL.FTZ R37, R181.reuse, R37 ;  /* 0x00000025b5257220 */ /* 0x040fe20000410000 */
[C---:B------:R-:W-:Y:S01]  /*15110*/  FMUL.FTZ R36, R181.reuse, R36 ;  /* 0x00000024b5247220 */ /* 0x040fe20000410000 */
[C---:B------:R-:W-:Y:S01]  /*15120*/  FMUL.FTZ R39, R181.reuse, R39 ;  /* 0x00000027b5277220 */ /* 0x040fe20000410000 */
[C---:B------:R-:W-:Y:S01]  /*15130*/  FMUL.FTZ R38, R181.reuse, R38 ;  /* 0x00000026b5267220 */ /* 0x040fe20000410000 */
[C---:B------:R-:W-:Y:S01]  /*15140*/  FMUL.FTZ R41, R181.reuse, R41 ;  /* 0x00000029b5297220 */ /* 0x040fe20000410000 */
[C---:B------:R-:W-:Y:S01]  /*15150*/  FMUL.FTZ R40, R181.reuse, R40 ;  /* 0x00000028b5287220 */ /* 0x040fe20000410000 */
[----:B0-----:R-:W5:Y:S04]  /*15160*/  LDL R10, [R1+0x230] ;  /* 0x00023000010a7983 */ /* 0x001f680000100800 */
[----:B------:R-:W3:Y:S01]  /*15170*/  LDL R11, [R1+0x37c] ;  /* 0x00037c00010b7983 */ /* 0x000ee20000100800 */
        /* <DEDUP_REMOVED lines=30> */
[C---:B--2---:R-:W-:Y:S01]  /*15360*/  FMUL.FTZ R81, R181.reuse, R81 ;  /* 0x00000051b5517220 */ /* 0x044fe20000410000 */
        /* <DEDUP_REMOVED lines=128> */
[----:B0-----:R-:W3:Y:S04]  /*15b70*/  LDL R86, [R1+0x234] ;  /* 0x0002340001567983 */ /* 0x001ee80000100800 */
[----:B-1----:R-:W3:Y:S04]  /*15b80*/  LDL R88, [R1+0x238] ;  /* 0x0002380001587983 */ /* 0x002ee80000100800 */
[----:B--2---:R-:W2:Y:S04]  /*15b90*/  LDL R90, [R1+0x23c] ;  /* 0x00023c00015a7983 */ /* 0x004ea80000100800 */
[----:B------:R-:W2:Y:S04]  /*15ba0*/  LDL R24, [R1+0x240] ;  /* 0x0002400001187983 */ /* 0x000ea80000100800 */
[----:B------:R-:W2:Y:S04]  /*15bb0*/  LDL R92, [R1+0x244] ;  /* 0x00024400015c7983 */ /* 0x000ea80000100800 */
[----:B------:R-:W2:Y:S04]  /*15bc0*/  LDL R94, [R1+0x248] ;  /* 0x00024800015e7983 */ /* 0x000ea80000100800 */
[----:B------:R-:W2:Y:S04]  /*15bd0*/  LDL R96, [R1+0x24c] ;  /* 0x00024c0001607983 */ /* 0x000ea80000100800 */
[----:B------:R-:W2:Y:S04]  /*15be0*/  LDL R26, [R1+0x250] ;  /* 0x00025000011a7983 */ /* 0x000ea80000100800 */
[----:B----4-:R-:W4:Y:S04]  /*15bf0*/  LDL R98, [R1+0x254] ;  /* 0x0002540001627983 */ /* 0x010f280000100800 */
[----:B------:R-:W4:Y:S04]  /*15c00*/  LDL R100, [R1+0x258] ;  /* 0x0002580001647983 */ /* 0x000f280000100800 */
[----:B------:R-:W4:Y:S04]  /*15c10*/  LDL R102, [R1+0x25c] ;  /* 0x00025c0001667983 */ /* 0x000f280000100800 */
[----:B------:R-:W4:Y:S04]  /*15c20*/  LDL R28, [R1+0x260] ;  /* 0x00026000011c7983 */ /* 0x000f280000100800 */
[----:B------:R-:W4:Y:S04]  /*15c30*/  LDL R104, [R1+0x264] ;  /* 0x0002640001687983 */ /* 0x000f280000100800 */
[----:B------:R-:W4:Y:S04]  /*15c40*/  LDL R106, [R1+0x268] ;  /* 0x00026800016a7983 */ /* 0x000f280000100800 */
[----:B-----5:R-:W5:Y:S04]  /*15c50*/  LDL R108, [R1+0x26c] ;  /* 0x00026c00016c7983 */ /* 0x020f680000100800 */
[----:B------:R-:W5:Y:S04]  /*15c60*/  LDL R30, [R1+0x270] ;  /* 0x00027000011e7983 */ /* 0x000f680000100800 */
[----:B------:R-:W5:Y:S04]  /*15c70*/  LDL R110, [R1+0x274] ;  /* 0x00027400016e7983 */ /* 0x000f680000100800 */
[----:B------:R-:W5:Y:S04]  /*15c80*/  LDL R112, [R1+0x278] ;  /* 0x0002780001707983 */ /* 0x000f680000100800 */
[----:B---3--:R-:W3:Y:S04]  /*15c90*/  LDL R114, [R1+0x27c] ;  /* 0x00027c0001727983 */ /* 0x008ee80000100800 */
[----:B------:R-:W3:Y:S04]  /*15ca0*/  LDL R32, [R1+0x280] ;  /* 0x0002800001207983 */ /* 0x000ee80000100800 */
        /* <DEDUP_REMOVED lines=106> */
[----:B------:R-:W-:Y:S04]  /*16350*/  STL [R1+0x230], R10 ;  /* 0x0002300a01007387 */ /* 0x000fe80000100800 */
[----:B------:R0:W-:Y:S04]  /*16360*/  STL [R1+0x37c], R11 ;  /* 0x00037c0b01007387 */ /* 0x0001e80000100800 */
[----:B------:R-:W3:Y:S04]  /*16370*/  LDL R181, [R1+0x1e8] ;  /* 0x0001e80001b57983 */ /* 0x000ee80000100800 */
[----:B0-----:R-:W3:Y:S04]  /*16380*/  LDL.64 R10, [R1+0xa8] ;  /* 0x0000a800010a7983 */ /* 0x001ee80000100a00 */
        /* <DEDUP_REMOVED lines=8> */
[----:B----4-:R-:W-:Y:S04]  /*16410*/  STL [R1+0x254], R98 ;  /* 0x0002546201007387 */ /* 0x010fe80000100800 */
[----:B------:R-:W-:Y:S04]  /*16420*/  STL [R1+0x258], R100 ;  /* 0x0002586401007387 */ /* 0x000fe80000100800 */
[----:B------:R-:W-:Y:S04]  /*16430*/  STL [R1+0x25c], R102 ;  /* 0x00025c6601007387 */ /* 0x000fe80000100800 */
[----:B------:R-:W-:Y:S04]  /*16440*/  STL [R1+0x260], R28 ;  /* 0x0002601c01007387 */ /* 0x000fe80000100800 */
[----:B------:R-:W-:Y:S04]  /*16450*/  STL [R1+0x264], R104 ;  /* 0x0002646801007387 */ /* 0x000fe80000100800 */
[----:B------:R-:W-:Y:S04]  /*16460*/  STL [R1+0x268], R106 ;  /* 0x0002686a01007387 */ /* 0x000fe80000100800 */
[----:B-----5:R-:W-:Y:S04]  /*16470*/  STL [R1+0x26c], R108 ;  /* 0x00026c6c01007387 */ /* 0x020fe80000100800 */
[----:B------:R-:W-:Y:S04]  /*16480*/  STL [R1+0x270], R30 ;  /* 0x0002701e01007387 */ /* 0x000fe80000100800 */
[----:B------:R-:W-:Y:S04]  /*16490*/  STL [R1+0x274], R110 ;  /* 0x0002746e01007387 */ /* 0x000fe80000100800 */
[----:B------:R-:W-:Y:S04]  /*164a0*/  STL [R1+0x278], R112 ;  /* 0x0002787001007387 */ /* 0x000fe80000100800 */
[----:B---3--:R-:W-:Y:S04]  /*164b0*/  STL [R1+0x27c], R114 ;  /* 0x00027c7201007387 */ /* 0x008fe80000100800 */
        /* <DEDUP_REMOVED lines=68> */
[----:B------:R1:W-:Y:S04]  /*16900*/  STL [R1+0x394], R31 ;  /* 0x0003941f01007387 */ /* 0x0003e80000100800 */
[----:B------:R-:W-:Y:S04]  /*16910*/  STL [R1+0x398], R33 ;  /* 0x0003982101007387 */ /* 0x000fe80000100800 */
[----:B------:R2:W-:Y:S04]  /*16920*/  STL [R1+0x39c], R35 ;  /* 0x00039c2301007387 */ /* 0x0005e80000100800 */
        /* <DEDUP_REMOVED lines=68> */
[----:B------:R-:W-:Y:S01]  /*16d70*/  MOV R3, R2 ;  /* 0x0000000200037202 */ /* 0x000fe20000000f00 */
[----:B------:R-:W-:Y:S01]  /*16d80*/  IMAD R10, R181, 0x1000, R10 ;  /* 0x00001000b50a7824 */ /* 0x000fe200078e020a */
[----:B------:R-:W-:-:S02]  /*16d90*/  F2FP.F16.F32.PACK_AB R164, R164, R153 ;  /* 0x00000099a4a4723e */ /* 0x000fc400000000ff */
[----:B------:R-:W-:Y:S01]  /*16da0*/  F2FP.F16.F32.PACK_AB R165, R165, R18 ;  /* 0x00000012a5a5723e */ /* 0x000fe200000000ff */
[--C-:B------:R-:W-:Y:S01]  /*16db0*/  IMAD R163, R163, 0x2, R3.reuse ;  /* 0x00000002a3a37824 */ /* 0x100fe200078e0203 */
[----:B------:R-:W-:Y:S01]  /*16dc0*/  F2FP.F16.F32.PACK_AB R166, R21, R166 ;  /* 0x000000a615a6723e */ /* 0x000fe200000000ff */
[----:B------:R-:W-:Y:S01]  /*16dd0*/  IMAD R2, R162, 0x2, R3 ;  /* 0x00000002a2027824 */ /* 0x000fe200078e0203 */
[----:B------:R-:W-:Y:S02]  /*16de0*/  F2FP.F16.F32.PACK_AB R167, R14, R167 ;  /* 0x000000a70ea7723e */ /* 0x000fe400000000ff */
[----:B------:R-:W-:Y:S02]  /*16df0*/  F2FP.F16.F32.PACK_AB R168, R19, R168 ;  /* 0x000000a813a8723e */ /* 0x000fe400000000ff */
[----:B------:R-:W-:Y:S02]  /*16e00*/  F2FP.F16.F32.PACK_AB R169, R12, R169 ;  /* 0x000000a90ca9723e */ /* 0x000fe400000000ff */
[----:B------:R-:W-:-:S02]  /*16e10*/  F2FP.F16.F32.PACK_AB R170, R15, R170 ;  /* 0x000000aa0faa723e */ /* 0x000fc400000000ff */
[----:B------:R-:W-:Y:S02]  /*16e20*/  F2FP.F16.F32.PACK_AB R171, R178, R171 ;  /* 0x000000abb2ab723e */ /* 0x000fe400000000ff */
[----:B------:R-:W-:Y:S01]  /*16e30*/  F2FP.F16.F32.PACK_AB R173, R174, R173 ;  /* 0x000000adaead723e */ /* 0x000fe200000000ff */
[----:B------:R-:W-:Y:S01]  /*16e40*/  IMAD R162, R162, 0x2, R163 ;  /* 0x00000002a2a27824 */ /* 0x000fe200078e02a3 */
[----:B------:R-:W-:Y:S02]  /*16e50*/  R2UR UR6, R10 ;  /* 0x000000000a0672ca */ /* 0x000fe400000e0000 */
[----:B------:R-:W-:Y:S02]  /*16e60*/  R2UR UR7, R11 ;  /* 0x000000000b0772ca */ /* 0x000fe400000e0000 */
[----:B------:R-:W-:Y:S02]  /*16e70*/  F2FP.F16.F32.PACK_AB R172, R13, R172 ;  /* 0x000000ac0dac723e */ /* 0x000fe400000000ff */
[----:B------:R-:W-:-:S02]  /*16e80*/  F2FP.F16.F32.PACK_AB R174, R8, R9 ;  /* 0x0000000908ae723e */ /* 0x000fc400000000ff */
[----:B------:R-:W-:Y:S02]  /*16e90*/  F2FP.F16.F32.PACK_AB R175, R176, R175 ;  /* 0x000000afb0af723e */ /* 0x000fe400000000ff */
[----:B------:R-:W-:Y:S02]  /*16ea0*/  F2FP.F16.F32.PACK_AB R176, R6, R7 ;  /* 0x0000000706b0723e */ /* 0x000fe400000000ff */
[----:B------:R-:W-:Y:S02]  /*16eb0*/  F2FP.F16.F32.PACK_AB R177, R152, R177 ;  /* 0x000000b198b1723e */ /* 0x000fe400000000ff */
[----:B------:R-:W-:Y:S02]  /*16ec0*/  F2FP.F16.F32.PACK_AB R178, R4, R5 ;  /* 0x0000000504b2723e */ /* 0x000fe400000000ff */
[----:B------:R-:W-:Y:S01]  /*16ed0*/  F2FP.F16.F32.PACK_AB R179, R20, R179 ;  /* 0x000000b314b3723e */ /* 0x000fe200000000ff */
[----:B------:R-:W-:Y:S04]  /*16ee0*/  STSM.16.M88.4 [R3], R164 ;  /* 0x000000a403007844 */ /* 0x000fe80000000200 */
[----:B------:R0:W-:Y:S04]  /*16ef0*/  STSM.16.M88.4 [R2], R168 ;  /* 0x000000a802007844 */ /* 0x0001e80000000200 */
[----:B------:R-:W-:Y:S04]  /*16f00*/  STSM.16.M88.4 [R163], R172 ;  /* 0x000000aca3007844 */ /* 0x000fe80000000200 */
[----:B------:R-:W-:Y:S01]  /*16f10*/  STSM.16.M88.4 [R162], R176 ;  /* 0x000000b0a2007844 */ /* 0x000fe20000000200 */
[----:B------:R-:W-:-:S02]  /*16f20*/  VIADD R4, R10, 0x80 ;  /* 0x000000800a047836 */ /* 0x000fc40000000000 */
[----:B------:R-:W-:Y:S01]  /*16f30*/  IMAD.MOV.U32 R5, RZ, RZ, R11 ;  /* 0x000000ffff057224 */ /* 0x000fe200078e000b */
[----:B--2---:R-:W-:-:S06]  /*16f40*/  WARPGROUP.ARRIVE ;  /* 0x00000000000079c5 */ /* 0x004fcc0000000000 */
[----:B------:R-:W-:Y:S01]  /*16f50*/  HGMMA.64x256x16.F32 R24, R164, gdesc[UR4].tnspB, R24, gsb0 ;  /* 0x43e00004a4187df0 */ /* 0x000fe20008000818 */
[----:B------:R-:W-:Y:S02]  /*16f60*/  R2UR UR6, R4 ;  /* 0x00000000040672ca */ /* 0x000fe400000e0000 */
[----:B------:R-:W-:Y:S01]  /*16f70*/  R2UR UR7, R5 ;  /* 0x00000000050772ca */ /* 0x000fe200000e0000 */
[----:B0-----:R-:W-:Y:S02]  /*16f80*/  VIADD R2, R10, 0x100 ;  /* 0x000001000a027836 */ /* 0x001fe40000000000 */
[----:B------:R-:W-:Y:S01]  /*16f90*/  IMAD.MOV.U32 R3, RZ, RZ, R11 ;  /* 0x000000ffff037224 */ /* 0x000fe200078e000b */
        /* <DEDUP_REMOVED lines=145> */
[----:B-1----:R-:W5:Y:S04]  /*178b0*/  LDL R72, [R1+0x238] ;  /* 0x0002380001487983 */ /* 0x002f680000100800 */
[----:B------:R-:W5:Y:S04]  /*178c0*/  LDL R74, [R1+0x23c] ;  /* 0x00023c00014a7983 */ /* 0x000f680000100800 */
[----:B------:R-:W5:Y:S04]  /*178d0*/  LDL R4, [R1+0x240] ;  /* 0x0002400001047983 */ /* 0x000f680000100800 */
[----:B--2---:R-:W2:Y:S04]  /*178e0*/  LDL R76, [R1+0x244] ;  /* 0x00024400014c7983 */ /* 0x004ea80000100800 */
[----:B------:R-:W2:Y:S04]  /*178f0*/  LDL R78, [R1+0x248] ;  /* 0x00024800014e7983 */ /* 0x000ea80000100800 */
[----:B---3--:R-:W3:Y:S04]  /*17900*/  LDL R80, [R1+0x24c] ;  /* 0x00024c0001507983 */ /* 0x008ee80000100800 */
[----:B------:R-:W3:Y:S04]  /*17910*/  LDL R6, [R1+0x250] ;  /* 0x0002500001067983 */ /* 0x000ee80000100800 */
        /* <DEDUP_REMOVED lines=124> */
[----:B0-----:R-:W0:Y:S01]  /*180e0*/  FENCE.VIEW.ASYNC.S ;  /* 0x00000000000073c6 */ /* 0x001e220000000000 */
[----:B------:R-:W-:Y:S03]  /*180f0*/  BSSY B0, `(.L_x_5077) ;  /* 0x000008a000007945 */ /* 0x000fe60003800000 */
[----:B------:R1:W-:Y:S04]  /*18100*/  STL [R1+0x230], R2 ;  /* 0x0002300201007387 */ /* 0x0003e80000100800 */
[----:B------:R1:W-:Y:S04]  /*18110*/  STL [R1+0x234], R70 ;  /* 0x0002344601007387 */ /* 0x0003e80000100800 */
[----:B------:R1:W-:Y:S04]  /*18120*/  STL [R1+0x238], R72 ;  /* 0x0002384801007387 */ /* 0x0003e80000100800 */
[----:B------:R1:W-:Y:S04]  /*18130*/  STL [R1+0x23c], R74 ;  /* 0x00023c4a01007387 */ /* 0x0003e80000100800 */
[----:B------:R1:W-:Y:S04]  /*18140*/  STL [R1+0x240], R4 ;  /* 0x0002400401007387 */ /* 0x0003e80000100800 */
[----:B--2---:R1:W-:Y:S04]  /*18150*/  STL [R1+0x244], R76 ;  /* 0x0002444c01007387 */ /* 0x0043e80000100800 */
[----:B------:R1:W-:Y:S04]  /*18160*/  STL [R1+0x248], R78 ;  /* 0x0002484e01007387 */ /* 0x0003e80000100800 */
[----:B---3--:R1:W-:Y:S04]  /*18170*/  STL [R1+0x24c], R80 ;  /* 0x00024c5001007387 */ /* 0x0083e80000100800 */
[----:B------:R1:W-:Y:S04]  /*18180*/  STL [R1+0x250], R6 ;  /* 0x0002500601007387 */ /* 0x0003e80000100800 */
[----:B------:R1:W-:Y:S04]  /*18190*/  STL [R1+0x254], R82 ;  /* 0x0002545201007387 */ /* 0x0003e80000100800 */
[----:B----4-:R1:W-:Y:S04]  /*181a0*/  STL [R1+0x258], R84 ;  /* 0x0002585401007387 */ /* 0x0103e80000100800 */
[----:B------:R1:W-:Y:S04]  /*181b0*/  STL [R1+0x25c], R86 ;  /* 0x00025c5601007387 */ /* 0x0003e80000100800 */
[----:B------:R1:W-:Y:S04]  /*181c0*/  STL [R1+0x260], R8 ;  /* 0x0002600801007387 */ /* 0x0003e80000100800 */
[----:B-----5:R1:W-:Y:S04]  /*181d0*/  STL [R1+0x264], R88 ;  /* 0x0002645801007387 */ /* 0x0203e80000100800 */
        /* <DEDUP_REMOVED lines=114> */
[----:B0-----:R-:W-:Y:S01]  /*18900*/  NOP ;  /* 0x0000000000007918 */ /* 0x001fe20000000000 */
[----:B------:R-:W-:Y:S06]  /*18910*/  BAR.ARV 0xe, 0x100 ;  /* 0x0384000000007b1d */ /* 0x000fec0000002000 */
[----:B------:R-:W-:Y:S05]  /*18920*/  @P0 BRA `(.L_x_5078) ;  /* 0x0000000000180947 */ /* 0x000fea0003800000 */
[----:B-1----:R-:W2:Y:S04]  /*18930*/  LDL.64 R4, [R1+0x68] ;  /* 0x0000680001047983 */ /* 0x002ea80000100a00 */
[----:B------:R-:W3:Y:S01]  /*18940*/  LDL R2, [R1+0x1e8] ;  /* 0x0001e80001027983 */ /* 0x000ee20000100800 */
[----:B--2---:R-:W-:-:S05]  /*18950*/  MOV R3, R4 ;  /* 0x0000000400037202 */ /* 0x004fca0000000f00 */
[----:B---3--:R-:W-:-:S05]  /*18960*/  IMAD R2, R2, 0x8, R3 ;  /* 0x0000000802027824 */ /* 0x008fca00078e0203 */
[----:B------:R-:W-:-:S04]  /*18970*/  PRMT R2, RZ, 0x654, R2 ;  /* 0x00000654ff027816 */ /* 0x000fc80000000002 */
[----:B------:R0:W-:Y:S03]  /*18980*/  SYNCS.ARRIVE.TRANS64.RED.A1T0 RZ, [R2+URZ], RZ ;  /* 0x000000ff02ff79a7 */ /* 0x0001e6000810043f */
.L_x_5078:
[----:B------:R-:W-:Y:S05]  /*18990*/  BSYNC B0 ;  /* 0x0000000000007941 */ /* 0x000fea0003800000 */
.L_x_5077:
[----:B------:R-:W-:Y:S05]  /*189a0*/  @P1 BRA `(.L_x_5079) ;  /* 0xffffff8c00e01947 */ /* 0x000fea000383ffff */
.L_x_5058:
[----:B------:R-:W-:-:S13]  /*189b0*/  ISETP.GE.AND P1, PT, R0, R157, PT ;  /* 0x0000009d0000720c */ /* 0x000fda0003f26270 */
[----:B------:R-:W-:Y:S05]  /*189c0*/  @!P1 BRA `(.L_x_5080) ;  /* 0x000000a8001c9947 */ /* 0x000fea0003800000 */
.L_x_5109:
[----:B01----:R-:W2:Y:S04]  /*189d0*/  LD.E R14, desc[UR44][R16.64+0x1e8] ;  /* 0x0001e82c100e7980 */ /* 0x003ea8000c101900 */
[----:B0-----:R-:W3:Y:S04]  /*189e0*/  LD.E R2, desc[UR44][R16.64+0x1f0] ;  /* 0x0001f02c10027980 */ /* 0x001ee8000c101900 */
[----:B------:R-:W4:Y:S01]  /*189f0*/  LD.E R6, desc[UR44][R16.64+0x1c] ;  /* 0x00001c2c10067980 */ /* 0x000f22000c101900 */
[----:B--2---:R-:W-:-:S05]  /*18a00*/  VIADD R5, R14, 0x1 ;  /* 0x000000010e057836 */ /* 0x004fca0000000000 */
[----:B------:R-:W-:-:S13]  /*18a10*/  ISETP.NE.AND P1, PT, R5, 0x2, PT ;  /* 0x000000020500780c */ /* 0x000fda0003f25270 */
[----:B------:R0:W5:Y:S04]  /*18a20*/  @P1 LD.E R7, desc[UR44][R16.64+0x1ec] ;  /* 0x0001ec2c10071980 */ /* 0x000168000c101900 */
[----:B------:R-:W2:Y:S01]  /*18a30*/  @!P1 LD.E R4, desc[UR44][R16.64+0x1ec] ;  /* 0x0001ec2c10049980 */ /* 0x000ea2000c101900 */
[----:B---3--:R-:W-:Y:S01]  /*18a40*/  VIADD R3, R2, 0x1 ;  /* 0x0000000102037836 */ /* 0x008fe20000000000 */
[----:B----4-:R-:W-:Y:S02]  /*18a50*/  LOP3.LUT R6, R6, 0x1, RZ, 0xfc, !PT ;  /* 0x0000000106067812 */ /* 0x010fe400078efcff */
[----:B------:R1:W-:Y:S04]  /*18a60*/  ST.E desc[UR44][R16.64+0x1e8], R5 ;  /* 0x0001e80510007985 */ /* 0x0003e8000c10192c */
[----:B------:R0:W-:Y:S04]  /*18a70*/  ST.E desc[UR44][R16.64+0x1f0], R3 ;  /* 0x0001f00310007985 */ /* 0x0001e8000c10192c */
[----:B------:R0:W-:Y:S01]  /*18a80*/  @!P1 ST.E desc[UR44][R16.64+0x1e8], RZ ;  /* 0x0001e8ff10009985 */ /* 0x0001e2000c10192c */
[----:B------:R-:W-:Y:S01]  /*18a90*/  ISETP.NE.AND P2, PT, R6, 0x3, PT ;  /* 0x000000030600780c */ /* 0x000fe20003f45270 */
[----:B------:R-:W-:Y:S05]  /*18aa0*/  YIELD ;  /* 0x0000000000007946 */ /* 0x000fea0003800000 */
[----:B------:R-:W-:Y:S01]  /*18ab0*/  BSSY B0, `(.L_x_5081) ;  /* 0x0000006000007945 */ /* 0x000fe20003800000 */
[----:B-1----:R-:W-:Y:S01]  /*18ac0*/  @!P1 IMAD.MOV.U32 R5, RZ, RZ, RZ ;  /* 0x000000ffff059224 */ /* 0x002fe200078e00ff */
[----:B--2---:R-:W-:-:S05]  /*18ad0*/  @!P1 LOP3.LUT R7, R4, 0x1, RZ, 0x3c, !PT ;  /* 0x0000000104079812 */ /* 0x004fca00078e3cff */
[----:B------:R0:W-:Y:S01]  /*18ae0*/  @!P1 ST.E desc[UR44][R16.64+0x1ec], R7 ;  /* 0x0001ec0710009985 */ /* 0x0001e2000c10192c */
[----:B------:R-:W-:Y:S05]  /*18af0*/  @!P2 BRA `(.L_x_5082) ;  /* 0x000000000004a947 */ /* 0x000fea0003800000 */
[----:B------:R-:W-:Y:S01]  /*18b00*/  BPT.TRAP 0x1 ;  /* 0x000000040000795c */ /* 0x000fe20000300000 */
.L_x_5082:
[----:B------:R-:W-:Y:S05]  /*18b10*/  BSYNC B0 ;  /* 0x0000000000007941 */ /* 0x000fea0003800000 */
.L_x_5081:
[----:B0-----:R-:W2:Y:S01]  /*18b20*/  LD.E.64 R2, desc[UR44][R16.64+0x8] ;  /* 0x0000082c10027980 */ /* 0x001ea2000c101b00 */
[----:B-----5:R-:W-:Y:S02]  /*18b30*/  SHF.L.U32 R8, R7, 0x1f, RZ ;  /* 0x0000001f07087819 */ /* 0x020fe400000006ff */
[----:B--2---:R-:W-:-:S05]  /*18b40*/  MOV R2, R2 ;  /* 0x0000000200027202 */ /* 0x004fca0000000f00 */
[----:B------:R-:W-:-:S04]  /*18b50*/  IMAD R5, R5, 0x8, R2 ;  /* 0x0000000805057824 */ /* 0x000fc800078e0202 */
[----:B------:R0:W1:Y:S01]  /*18b60*/  SYNCS.PHASECHK.TRANS64.TRYWAIT P1, [R5+URZ], R8 ;  /* 0x00000008050075a7 */ /* 0x000062000802017f */
[----:B------:R-:W2:Y:S04]  /*18b70*/  LD.E R2, desc[UR44][R16.64+0x1c] ;  /* 0x00001c2c10027980 */ /* 0x000ea8000c101900 */
[----:B------:R0:W5:Y:S04]  /*18b80*/  LD.E R4, desc[UR44][R16.64+0x1e8] ;  /* 0x0001e82c10047980 */ /* 0x000168000c101900 */
[----:B------:R0:W5:Y:S01]  /*18b90*/  LD.E R6, desc[UR44][R16.64+0x1ec] ;  /* 0x0001ec2c10067980 */ /* 0x000162000c101900 */
[----:B------:R-:W-:Y:S01]  /*18ba0*/  BSSY B0, `(.L_x_5083) ;  /* 0x0000005000007945 */ /* 0x000fe20003800000 */
[----:B--2---:R-:W-:-:S04]  /*18bb0*/  LOP3.LUT R2, R2, 0x1, RZ, 0xfc, !PT ;  /* 0x0000000102027812 */ /* 0x004fc800078efcff */
[----:B------:R-:W-:-:S13]  /*18bc0*/  ISETP.NE.AND P2, PT, R2, 0x3, PT ;  /* 0x000000030200780c */ /* 0x000fda0003f45270 */
[----:B01----:R-:W-:Y:S05]  /*18bd0*/  @!P2 BRA `(.L_x_5084) ;  /* 0x000000000004a947 */ /* 0x003fea0003800000 */
[----:B------:R-:W-:Y:S01]  /*18be0*/  BPT.TRAP 0x1 ;  /* 0x000000040000795c */ /* 0x000fe20000300000 */
.L_x_5084:
[----:B------:R-:W-:Y:S05]  /*18bf0*/  BSYNC B0 ;  /* 0x0000000000007941 */ /* 0x000fea0003800000 */
.L_x_5083:
[----:B------:R-:W-:Y:S04]  /*18c00*/  BSSY B0, `(.L_x_5085) ;  /* 0x0000008000007945 */ /* 0x000fe80003800000 */
[----:B------:R-:W-:Y:S05]  /*18c10*/  @P1 BRA `(.L_x_5086) ;  /* 0x0000000000181947 */ /* 0x000fea0003800000 */
[----:B------:R-:W2:Y:S01]  /*18c20*/  LD.E.64 R2, desc[UR44][R16.64+0x8] ;  /* 0x0000082c10027980 */ /* 0x000ea2000c101b00 */
[----:B-----5:R-:W-:Y:S02]  /*18c30*/  SHF.L.U32 R5, R6, 0x1f, RZ ;  /* 0x0000001f06057819 */ /* 0x020fe400000006ff */
[----:B--2---:R-:W-:-:S05]  /*18c40*/  MOV R3, R2 ;  /* 0x0000000200037202 */ /* 0x004fca0000000f00 */
[----:B------:R-:W-:-:S04]  /*18c50*/  IMAD R4, R4, 0x8, R3 ;  /* 0x0000000804047824 */ /* 0x000fc800078e0203 */
[----:B------:R-:W0:Y:S02]  /*18c60*/  SYNCS.PHASECHK.TRANS64.TRYWAIT P1, [R4+URZ], R5 ;  /* 0x00000005040075a7 */ /* 0x000e24000802017f */
[----:B0-----:R-:W-:Y:S05]  /*18c70*/  @!P1 BRA `(.L_x_5087) ;  /* 0x00000140006c9947 */ /* 0x001fea0003800000 */
.L_x_5086:
[----:B------:R-:W-:Y:S05]  /*18c80*/  BSYNC B0 ;  /* 0x0000000000007941 */ /* 0x000fea0003800000 */
.L_x_5085:
[----:B------:R-:W2:Y:S04]  /*18c90*/  LD.E R3, desc[UR44][R16.64+0x1e8] ;  /* 0x0001e82c10037980 */ /* 0x000ea8000c101900 */
[----:B-----5:R-:W2:Y:S01]  /*18ca0*/  LD.E.64 R6, desc[UR44][R16.64+0xa0] ;  /* 0x0000a02c10067980 */ /* 0x020ea2000c101b00 */
[----:B------:R-:W-:Y:S05]  /*18cb0*/  WARPSYNC.ALL ;  /* 0x0000000000007948 */ /* 0x000fea0003800000 */
[----:B------:R-:W3:Y:S04]  /*18cc0*/  LD.E.64 R12, desc[UR44][R16.64+0x98] ;  /* 0x0000982c100c7980 */ /* 0x000ee8000c101b00 */
[----:B0-----:R-:W4:Y:S04]  /*18cd0*/  LD.E.64 R4, desc[UR44][R16.64+0x98] ;  /* 0x0000982c10047980 */ /* 0x001f28000c101b00 */
[----:B------:R-:W4:Y:S04]  /*18ce0*/  LD.E.64 R8, desc[UR44][R16.64+0x98] ;  /* 0x0000982c10087980 */ /* 0x000f28000c101b00 */
[----:B------:R-:W4:Y:S01]  /*18cf0*/  LD.E.64 R10, desc[UR44][R16.64+0x98] ;  /* 0x0000982c100a7980 */ /* 0x000f22000c101b00 */
[----:B--2---:R-:W-:-:S02]  /*18d00*/  IMAD R2, R3, 0x200, R6 ;  /* 0x0000020003027824 */ /* 0x004fc400078e0206 */
[----:B------:R-:W-:Y:S01]  /*18d10*/  IMAD.MOV.U32 R3, RZ, RZ, R7 ;  /* 0x000000ffff037224 */ /* 0x000fe200078e0007 */
[----:B------:R-:W2:Y:S02]  /*18d20*/  LD.E R18, desc[UR44][R16.64+0x54] ;  /* 0x0000542c10127980 */ /* 0x000ea4000c101900 */
[C---:B------:R-:W-:Y:S02]  /*18d30*/  R2UR UR6, R2.reuse ;  /* 0x00000000020672ca */ /* 0x040fe400000e0000 */
[----:B------:R-:W-:Y:S01]  /*18d40*/  R2UR UR7, R3 ;  /* 0x00000000030772ca */ /* 0x000fe200000e0000 */
[----:B------:R0:W-:Y:S01]  /*18d50*/  ST.E desc[UR44][R16.64+0x80], RZ ;  /* 0x000080ff10007985 */ /* 0x0001e2000c10192c */
[----:B------:R-:W-:Y:S01]  /*18d60*/  WARPGROUP.ARRIVE ;  /* 0x00000000000079c5 */ /* 0x000fe20000000000 */
[----:B------:R-:W-:Y:S02]  /*18d70*/  VIADD R6, R2, 0x2 ;  /* 0x0000000202067836 */ /* 0x000fe40000000000 */
[----:B------:R-:W-:Y:S01]  /*18d80*/  IMAD.MOV.U32 R15, RZ, RZ, 0x1 ;  /* 0x00000001ff0f7424 */ /* 0x000fe200078e00ff */
[----:B---3--:R-:W-:-:S02]  /*18d90*/  R2UR UR4, R12 ;  /* 0x000000000c0472ca */ /* 0x008fc400000e0000 */
[----:B------:R-:W-:-:S13]  /*18da0*/  R2UR UR5, R13 ;  /* 0x000000000d0572ca */ /* 0x000fda00000e0000 */
[----:B------:R-:W-:Y:S01]  /*18db0*/  HGMMA.64x64x16.F32 R24, gdesc[UR4], RZ, !UPT, gsb0 ;  /* 0x00e00000041879f0 */ /* 0x000fe2000c0008ff */
[----:B----4-:R-:W-:Y:S01]  /*18dc0*/  VIADD R4, R4, 0x2 ;  /* 0x0000000204047836 */ /* 0x010fe20000000000 */
[----:B------:R-:W-:Y:S02]  /*18dd0*/  R2UR UR6, R6 ;  /* 0x00000000060672ca */ /* 0x000fe400000e0000 */
[----:B------:R-:W-:Y:S02]  /*18de0*/  R2UR UR7, R7 ;  /* 0x00000000070772ca */ /* 0x000fe400000e0000 */
[----:B------:R-:W-:Y:S02]  /*18df0*/  R2UR UR4, R4 ;  /* 0x00000000040472ca */ /* 0x000fe400000e0000 */
[----:B------:R-:W-:Y:S01]  /*18e00*/  R2UR UR5, R5 ;  /* 0x00000000050572ca */ /* 0x000fe200000e0000 */
[----:B------:R-:W-:Y:S02]  /*18e10*/  WARPGROUP.DEPBAR.LE gsb0, 0x0 ;  /* 0x00008000000079c5 */ /* 0x000fe40000010000 */
[----:B------:R0:W5:Y:S04]  /*18e20*/  LD.E R12, desc[UR44][R16.64+0x1e8] ;  /* 0x0001e82c100c7980 */ /* 0x000168000c101900 */
[----:B------:R0:W5:Y:S04]  /*18e30*/  LD.E R13, desc[UR44][R16.64+0x1ec] ;  /* 0x0001ec2c100d7980 */ /* 0x000168000c101900 */
[----:B------:R0:W-:Y:S01]  /*18e40*/  ST.E desc[UR44][R16.64+0x80], R15 ;  /* 0x0000800f10007985 */ /* 0x0001e2000c10192c */
[----:B------:R-:W-:-:S06]  /*18e50*/  WARPGROUP.ARRIVE ;  /* 0x00000000000079c5 */ /* 0x000fcc0000000000 */
        /* <DEDUP_REMOVED lines=9> */
[----:B------:R0:W-:Y:S01]  /*18ef0*/  ST.E desc[UR44][R16.64+0x80], R15 ;  /* 0x0000800f10007985 */ /* 0x0001e2000c10192c */
[----:B------:R-:W-:-:S09]  /*18f00*/  WARPGROUP.ARRIVE ;  /* 0x00000000000079c5 */ /* 0x000fd20000000000 */
[----:B------:R-:W-:Y:S01]  /*18f10*/  HGMMA.64x64x16.F32 R24, gdesc[UR4], R24, gsb0 ;  /* 0x00e00000041879f0 */ /* 0x000fe20008000818 */
[----:B------:R-:W-:Y:S02]  /*18f20*/  VIADD R4, R2, 0x6 ;  /* 0x0000000602047836 */ /* 0x000fe40000000000 */
[----:B------:R-:W-:Y:S02]  /*18f30*/  VIADD R2, R10, 0x6 ;  /* 0x000000060a027836 */ /* 0x000fe40000000000 */
[----:B------:R-:W-:Y:S02]  /*18f40*/  IMAD.MOV.U32 R5, RZ, RZ, R7 ;  /* 0x000000ffff057224 */ /* 0x000fe400078e0007 */
[----:B------:R-:W-:Y:S01]  /*18f50*/  IMAD.MOV.U32 R3, RZ, RZ, R11 ;  /* 0x000000ffff037224 */ /* 0x000fe200078e000b */
[----:B------:R-:W-:Y:S02]  /*18f60*/  R2UR UR6, R4 ;  /* 0x00000000040672ca */ /* 0x000fe400000e0000 */
[----:B------:R-:W-:-:S02]  /*18f70*/  R2UR UR7, R5 ;  /* 0x00000000050772ca */ /* 0x000fc400000e0000 */
[----:B------:R-:W-:Y:S02]  /*18f80*/  R2UR UR4, R2 ;  /* 0x00000000020472ca */ /* 0x000fe400000e0000 */
[----:B------:R-:W-:Y:S01]  /*18f90*/  R2UR UR5, R3 ;  /* 0x00000000030572ca */ /* 0x000fe200000e0000 */
[----:B------:R-:W-:Y:S02]  /*18fa0*/  WARPGROUP.DEPBAR.LE gsb0, 0x0 ;  /* 0x00008000000079c5 */ /* 0x000fe40000010000 */
[----:B------:R0:W-:Y:S01]  /*18fb0*/  ST.E desc[UR44][R16.64+0x80], R15 ;  /* 0x0000800f10007985 */ /* 0x0001e2000c10192c */
[----:B------:R-:W-:-:S09]  /*18fc0*/  WARPGROUP.ARRIVE ;  /* 0x00000000000079c5 */ /* 0x000fd20000000000 */
[----:B------:R-:W-:Y:S01]  /*18fd0*/  HGMMA.64x64x16.F32 R24, gdesc[UR4], R24, gsb0 ;  /* 0x00e00000041879f0 */ /* 0x000fe20008000818 */
[----:B--2---:R-:W-:-:S04]  /*18fe0*/  LOP3.LUT R18, R18, 0x1, RZ, 0xfc, !PT ;  /* 0x0000000112127812 */ /* 0x004fc800078efcff */
[----:B------:R-:W-:Y:S01]  /*18ff0*/  ISETP.NE.AND P1, PT, R18, 0x3, PT ;  /* 0x000000031200780c */ /* 0x000fe20003f25270 */
[----:B------:R-:W-:Y:S01]  /*19000*/  BSSY B0, `(.L_x_5088) ;  /* 0x0000005000007945 */ /* 0x000fe20003800000 */
[----:B------:R-:W-:Y:S02]  /*19010*/  WARPGROUP.DEPBAR.LE gsb0, 0x0 ;  /* 0x00008000000079c5 */ /* 0x000fe40000010000 */
[----:B------:R0:W-:Y:S09]  /*19020*/  ST.E desc[UR44][R16.64+0x80], R15 ;  /* 0x0000800f10007985 */ /* 0x0001f2000c10192c */
[----:B------:R-:W-:Y:S05]  /*19030*/  @!P1 BRA `(.L_x_5089) ;  /* 0x0000000000049947 */ /* 0x000fea0003800000 */
[----:B------:R-:W-:Y:S01]  /*19040*/  BPT.TRAP 0x1 ;  /* 0x000000040000795c */ /* 0x000fe20000300000 */
.L_x_5089:
[----:B------:R-:W-:Y:S05]  /*19050*/  BSYNC B0 ;  /* 0x0000000000007941 */ /* 0x000fea0003800000 */
.L_x_5088:
[----:B------:R-:W2:Y:S01]  /*19060*/  LD.E.64 R2, desc[UR44][R16.64+0x40] ;  /* 0x0000402c10027980 */ /* 0x000ea2000c101b00 */
[----:B-----5:R-:W-:Y:S02]  /*19070*/  SHF.L.U32 R13, R13, 0x1f, RZ ;  /* 0x0000001f0d0d7819 */ /* 0x020fe400000006ff */
[----:B--2---:R-:W-:-:S05]  /*19080*/  MOV R3, R2 ;  /* 0x0000000200037202 */ /* 0x004fca0000000f00 */
[----:B------:R-:W-:-:S04]  /*19090*/  IMAD R12, R12, 0x8, R3 ;  /* 0x000000080c0c7824 */ /* 0x000fc800078e0203 */
[----:B------:R1:W2:Y:S01]  /*190a0*/  SYNCS.PHASECHK.TRANS64.TRYWAIT P1, [R12+URZ], R13 ;  /* 0x0000000d0c0075a7 */ /* 0x0002a2000802017f */
[----:B------:R-:W3:Y:S04]  /*190b0*/  LD.E R2, desc[UR44][R16.64+0x54] ;  /* 0x0000542c10027980 */ /* 0x000ee8000c101900 */
[----:B------:R1:W5:Y:S04]  /*190c0*/  LD.E R4, desc[UR44][R16.64+0x1e8] ;  /* 0x0001e82c10047980 */ /* 0x000368000c101900 */
[----:B------:R1:W5:Y:S01]  /*190d0*/  LD.E R5, desc[UR44][R16.64+0x1ec] ;  /* 0x0001ec2c10057980 */ /* 0x000362000c101900 */
[----:B------:R-:W-:Y:S01]  /*190e0*/  BSSY B0, `(.L_x_5090) ;  /* 0x0000005000007945 */ /* 0x000fe20003800000 */
[----:B---3--:R-:W-:-:S04]  /*190f0*/  LOP3.LUT R2, R2, 0x1, RZ, 0xfc, !PT ;  /* 0x0000000102027812 */ /* 0x008fc800078efcff */
[----:B------:R-:W-:-:S13]  /*19100*/  ISETP.NE.AND P2, PT, R2, 0x3, PT ;  /* 0x000000030200780c */ /* 0x000fda0003f45270 */
[----:B-12---:R-:W-:Y:S05]  /*19110*/  @!P2 BRA `(.L_x_5091) ;  /* 0x000000000004a947 */ /* 0x006fea0003800000 */
[----:B------:R-:W-:Y:S01]  /*19120*/  BPT.TRAP 0x1 ;  /* 0x000000040000795c */ /* 0x000fe20000300000 */
.L_x_5091:
[----:B------:R-:W-:Y:S05]  /*19130*/  BSYNC B0 ;  /* 0x0000000000007941 */ /* 0x000fea0003800000 */
.L_x_5090:
[----:B------:R-:W-:Y:S04]  /*19140*/  BSSY B0, `(.L_x_5092) ;  /* 0x0000008000007945 */ /* 0x000fe80003800000 */
[----:B------:R-:W-:Y:S05]  /*19150*/  @P1 BRA `(.L_x_5093) ;  /* 0x0000000000181947 */ /* 0x000fea0003800000 */
[----:B------:R-:W2:Y:S01]  /*19160*/  LD.E.64 R2, desc[UR44][R16.64+0x40] ;  /* 0x0000402c10027980 */ /* 0x000ea2000c101b00 */
[----:B-----5:R-:W-:Y:S02]  /*19170*/  SHF.L.U32 R5, R5, 0x1f, RZ ;  /* 0x0000001f05057819 */ /* 0x020fe400000006ff */
[----:B--2---:R-:W-:-:S05]  /*19180*/  MOV R3, R2 ;  /* 0x0000000200037202 */ /* 0x004fca0000000f00 */
[----:B------:R-:W-:-:S04]  /*19190*/  IMAD R4, R4, 0x8, R3 ;  /* 0x0000000804047824 */ /* 0x000fc800078e0203 */
[----:B------:R-:W1:Y:S02]  /*191a0*/  SYNCS.PHASECHK.TRANS64.TRYWAIT P1, [R4+URZ], R5 ;  /* 0x00000005040075a7 */ /* 0x000e64000802017f */
[----:B-1----:R-:W-:Y:S05]  /*191b0*/  @!P1 BRA `(.L_x_5094) ;  /* 0x0000013c00309947 */ /* 0x002fea0003800000 */
.L_x_5093:
[----:B------:R-:W-:Y:S05]  /*191c0*/  BSYNC B0 ;  /* 0x0000000000007941 */ /* 0x000fea0003800000 */
.L_x_5092:
[----:B------:R-:W2:Y:S04]  /*191d0*/  LD.E R6, desc[UR44][R16.64+0x88] ;  /* 0x0000882c10067980 */ /* 0x000ea8000c101900 */
[----:B------:R-:W3:Y:S04]  /*191e0*/  LD.E R7, desc[UR44][R16.64+0x1e8] ;  /* 0x0001e82c10077980 */ /* 0x000ee8000c101900 */
[----:B------:R-:W3:Y:S04]  /*191f0*/  LD.E.64 R2, desc[UR44][R16.64+0xb8] ;  /* 0x0000b82c10027980 */ /* 0x000ee8000c101b00 */
[----:B-1---5:R-:W4:Y:S04]  /*19200*/  LD.E.64 R4, desc[UR44][R16.64+0xb0] ;  /* 0x0000b02c10047980 */ /* 0x022f28000c101b00 */
[----:B------:R-:W4:Y:S04]  /*19210*/  LD.E.64 R8, desc[UR44][R16.64+0xb0] ;  /* 0x0000b02c10087980 */ /* 0x000f28000c101b00 */
[----:B------:R-:W4:Y:S04]  /*19220*/  LD.E.64 R10, desc[UR44][R16.64+0xb0] ;  /* 0x0000b02c100a7980 */ /* 0x000f28000c101b00 */
[----:B------:R-:W4:Y:S01]  /*19230*/  LD.E.64 R12, desc[UR44][R16.64+0xb0] ;  /* 0x0000b02c100c7980 */ /* 0x000f22000c101b00 */
[----:B------:R-:W-:Y:S05]  /*19240*/  WARPSYNC.ALL ;  /* 0x0000000000007948 */ /* 0x000fea0003800000 */
[----:B------:R-:W4:Y:S01]  /*19250*/  LD.E.64 R18, desc[UR44][R16.64+0xb0] ;  /* 0x0000b02c10127980 */ /* 0x000f22000c101b00 */
[----:B------:R-:W-:Y:S01]  /*19260*/  WARPGROUP.ARRIVE ;  /* 0x00000000000079c5 */ /* 0x000fe20000000000 */
[----:B--2---:R-:W-:Y:S01]  /*19270*/  ISETP.NE.U32.AND P1, PT, R6, RZ, PT ;  /* 0x000000ff0600720c */ /* 0x004fe20003f25070 */
[----:B---3--:R-:W-:Y:S01]  /*19280*/  IMAD R2, R7, 0x1000, R2 ;  /* 0x0000100007027824 */ /* 0x008fe200078e0202 */
[----:B------:R-:W-:-:S02]  /*19290*/  R2UR UR7, R3 ;  /* 0x00000000030772ca */ /* 0x000fc400000e0000 */
[----:B----4-:R-:W-:Y:S02]  /*192a0*/  R2UR UR4, R4 ;  /* 0x00000000040472ca */ /* 0x010fe400000e0000 */
[----:B------:R-:W-:Y:S02]  /*192b0*/  R2UR UR6, R2 ;  /* 0x00000000020672ca */ /* 0x000fe400000e0000 */
[----:B------:R-:W-:-:S05]  /*192c0*/  R2UR UR5, R5 ;  /* 0x00000000050572ca */ /* 0x000fca00000e0000 */
[----:B------:R-:W-:-:S08]  /*192d0*/  VOTEU.ANY UP0, P1 ;  /* 0x00000000003f7886 */ /* 0x000fd00000800100 */
[----:B------:R-:W-:Y:S01]  /*192e0*/  HGMMA.64x64x16.F32 R24, gdesc[UR4], R24, UP0, gsb0 ;  /* 0x00e00000041879f0 */ /* 0x000fe2000b800818 */
        /* <DEDUP_REMOVED lines=9> */
[----:B------:R-:W2:Y:S04]  /*19380*/  LD.E.64 R20, desc[UR44][R16.64+0xb0] ;  /* 0x0000b02c10147980 */ /* 0x000ea8000c101b00 */
[----:B------:R-:W-:Y:S01]  /*19390*/  ST.E desc[UR44][R16.64+0x88], R15 ;  /* 0x0000880f10007985 */ /* 0x000fe2000c10192c */
[----:B------:R-:W-:-:S06]  /*193a0*/  WARPGROUP.ARRIVE ;  /* 0x00000000000079c5 */ /* 0x000fcc0000000000 */
        /* <DEDUP_REMOVED lines=10> */
[----:B------:R-:W3:Y:S04]  /*19450*/  LD.E.64 R8, desc[UR44][R16.64+0xb0] ;  /* 0x0000b02c10087980 */ /* 0x000ee8000c101b00 */
        /* <DEDUP_REMOVED lines=12> */
[----:B------:R-:W4:Y:S04]  /*19520*/  LD.E.64 R10, desc[UR44][R16.64+0xb0] ;  /* 0x0000b02c100a7980 */ /* 0x000f28000c101b00 */
        /* <DEDUP_REMOVED lines=17> */
[----:B------:R-:W-:-:S03]  /*19640*/  IMAD.MOV.U32 R7, RZ, RZ, R3 ;  /* 0x000000ffff077224 */ /* 0x000fc600078e0003 */
[----:B------:R-:W-:Y:S02]  /*19650*/  R2UR UR6, R6 ;  /* 0x00000000060672ca */ /* 0x000fe400000e0000 */
[----:B------:R-:W-:Y:S01]  /*19660*/  R2UR UR7, R7 ;  /* 0x00000000070772ca */ /* 0x000fe200000e0000 */
[----:B--2---:R-:W-:Y:S02]  /*19670*/  VIADD R4, R20, 0x202 ;  /* 0x0000020214047836 */ /* 0x004fe40000000000 */
[----:B------:R-:W-:-:S03]  /*19680*/  IMAD.MOV.U32 R5, RZ, RZ, R21 ;  /* 0x000000ffff057224 */ /* 0x000fc600078e0015 */
        /* <DEDUP_REMOVED lines=8> */
[----:B------:R-:W-:-:S03]  /*19710*/  IMAD.MOV.U32 R7, RZ, RZ, R3 ;  /* 0x000000ffff077224 */ /* 0x000fc600078e0003 */
[----:B------:R-:W-:Y:S02]  /*19720*/  R2UR UR6, R6 ;  /* 0x00000000060672ca */ /* 0x000fe400000e0000 */
[----:B------:R-:W-:Y:S01]  /*19730*/  R2UR UR7, R7 ;  /* 0x00000000070772ca */ /* 0x000fe200000e0000 */
[----:B---3--:R-:W-:Y:S02]  /*19740*/  VIADD R4, R8, 0x204 ;  /* 0x0000020408047836 */ /* 0x008fe40000000000 */
[----:B------:R-:W-:-:S03]  /*19750*/  IMAD.MOV.U32 R5, RZ, RZ, R9 ;  /* 0x000000ffff057224 */ /* 0x000fc600078e0009 */
        /* <DEDUP_REMOVED lines=8> */
[----:B------:R-:W-:-:S03]  /*197e0*/  IMAD.MOV.U32 R7, RZ, RZ, R3 ;  /* 0x000000ffff077224 */ /* 0x000fc600078e0003 */
[----:B------:R-:W-:Y:S02]  /*197f0*/  R2UR UR6, R6 ;  /* 0x00000000060672ca */ /* 0x000fe400000e0000 */
[----:B------:R-:W-:Y:S01]  /*19800*/  R2UR UR7, R7 ;  /* 0x00000000070772ca */ /* 0x000fe200000e0000 */
[----:B----4-:R-:W-:Y:S02]  /*19810*/  VIADD R4, R10, 0x206 ;  /* 0x000002060a047836 */ /* 0x010fe40000000000 */
[----:B------:R-:W-:-:S03]  /*19820*/  IMAD.MOV.U32 R5, RZ, RZ, R11 ;  /* 0x000000ffff057224 */ /* 0x000fc600078e000b */
        /* <DEDUP_REMOVED lines=11> */
[----:B------:R-:W-:Y:S02]  /*198e0*/  VIADD R4, R12, 0x400 ;  /* 0x000004000c047836 */ /* 0x000fe40000000000 */
        /* <DEDUP_REMOVED lines=94> */
[----:B------:R-:W1:Y:S01]  /*19ed0*/  S2R R62, SR_TID.X ;  /* 0x00000000003e7919 */ /* 0x000e620000002100 */
[----:B------:R-:W-:Y:S02]  /*19ee0*/  WARPGROUP.DEPBAR.LE gsb0, 0x0 ;  /* 0x00008000000079c5 */ /* 0x000fe40000010000 */
[----:B------:R-:W4:Y:S04]  /*19ef0*/  LD.E.64 R60, desc[UR44][R16.64+0xb0] ;  /* 0x0000b02c103c7980 */ /* 0x000f28000c101b00 */
[----:B------:R-:W-:Y:S01]  /*19f00*/  ST.E desc[UR44][R16.64+0x88], R15 ;  /* 0x0000880f10007985 */ /* 0x000fe2000c10192c */
[----:B------:R-:W-:-:S06]  /*19f10*/  WARPGROUP.ARRIVE ;  /* 0x00000000000079c5 */ /* 0x000fcc0000000000 */
[----:B------:R-:W-:Y:S01]  /*19f20*/  HGMMA.64x64x16.F32 R24, gdesc[UR4], R24, gsb0 ;  /* 0x00e00000041879f0 */ /* 0x000fe20008000818 */
[----:B-1----:R-:W-:-:S05]  /*19f30*/  SHF.R.U32.HI R62, RZ, 0x7, R62 ;  /* 0x00000007ff3e7819 */ /* 0x002fca000001163e */
[----:B------:R-:W1:Y:S01]  /*19f40*/  SHFL.IDX PT, R4, R62, RZ, 0x1f ;  /* 0x00001fff3e047589 */ /* 0x000e6200000e0000 */
[----:B------:R-:W-:Y:S02]  /*19f50*/  VIADD R10, R2, 0x800 ;  /* 0x00000800020a7836 */ /* 0x000fe40000000000 */
[----:B------:R-:W-:Y:S01]  /*19f60*/  IMAD.MOV.U32 R7, RZ, RZ, R3 ;  /* 0x000000ffff077224 */ /* 0x000fe200078e0003 */
[----:B------:R-:W-:Y:S02]  /*19f70*/  UMOV UR4, 0x1 ;  /* 0x0000000100047882 */ /* 0x000fe40000000000 */
[----:B------:R-:W-:Y:S02]  /*19f80*/  UISETP.NE.U32.AND UP0, UPT, UR4, URZ, UPT ;  /* 0x0000003f0400728c */ /* 0x000fe4000bf05070 */
[----:B------:R-:W-:Y:S02]  /*19f90*/  R2UR UR11, R7 ;  /* 0x00000000070b72ca */ /* 0x000fe400000e0000 */
[----:B-1----:R-:W-:-:S04]  /*19fa0*/  ISETP.GT.AND P1, PT, R4, 0x7f, PT ;  /* 0x0000007f0400780c */ /* 0x002fc80003f24270 */
[----:B------:R-:W-:Y:S01]  /*19fb0*/  SEL R11, RZ, 0x2, !P1 ;  /* 0x00000002ff0b7807 */ /* 0x000fe20004800000 */
[----:B------:R-:W-:-:S03]  /*19fc0*/  IMAD.MOV.U32 R5, RZ, RZ, R9 ;  /* 0x000000ffff057224 */ /* 0x000fc600078e0009 */
[----:B------:R-:W-:Y:S01]  /*19fd0*/  IADD3 R4, R8, 0x800, R11 ;  /* 0x0000080008047810 */ /* 0x000fe20007ffe00b */
[----:B------:R-:W-:Y:S01]  /*19fe0*/  IMAD.IADD R6, R11, 0x1, R10 ;  /* 0x000000010b067824 */ /* 0x000fe200078e020a */
[----:B------:R-:W-:Y:S02]  /*19ff0*/  R2UR UR9, R5 ;  /* 0x00000000050972ca */ /* 0x000fe400000e0000 */
[----:B------:R-:W-:Y:S02]  /*1a000*/  R2UR UR8, R4 ;  /* 0x00000000040872ca */ /* 0x000fe400000e0000 */
[----:B------:R-:W-:Y:S01]  /*1a010*/  R2UR UR10, R6 ;  /* 0x00000000060a72ca */ /* 0x000fe200000e0000 */
[----:B------:R-:W-:Y:S02]  /*1a020*/  WARPGROUP.DEPBAR.LE gsb0, 0x0 ;  /* 0x00008000000079c5 */ /* 0x000fe40000010000 */
[----:B------:R-:W4:Y:S04]  /*1a030*/  LD.E.64 R8, desc[UR44][R16.64+0xb0] ;  /* 0x0000b02c10087980 */ /* 0x000f28000c101b00 */
[----:B------:R-:W-:Y:S01]  /*1a040*/  ST.E desc[UR44][R16.64+0x88], R15 ;  /* 0x0000880f10007985 */ /* 0x000fe2000c10192c */
[----:B------:R-:W-:-:S06]  /*1a050*/  WARPGROUP.ARRIVE ;  /* 0x00000000000079c5 */ /* 0x000fcc0000000000 */
[----:B------:R-:W-:Y:S01]  /*1a060*/  HGMMA.64x64x16.F32 R24, gdesc[UR8], R24, UP0, gsb0 ;  /* 0x00e00000081879f0 */ /* 0x000fe2000b800818 */
[----:B------:R-:W-:-:S05]  /*1a070*/  IMAD.MOV.U32 R19, RZ, RZ, 0x4 ;  /* 0x00000004ff137424 */ /* 0x000fca00078e00ff */
[----:B------:R-:W-:Y:S01]  /*1a080*/  SEL R13, R19, 0x2, P1 ;  /* 0x00000002130d7807 */ /* 0x000fe20000800000 */
[----:B------:R-:W-:-:S04]  /*1a090*/  IMAD.MOV.U32 R7, RZ, RZ, R3 ;  /* 0x000000ffff077224 */ /* 0x000fc800078e0003 */
[----:B------:R-:W-:Y:S01]  /*1a0a0*/  IMAD.IADD R6, R10, 0x1, R13 ;  /* 0x000000010a067824 */ /* 0x000fe200078e020d */
[----:B------:R-:W-:-:S04]  /*1a0b0*/  R2UR UR7, R7 ;  /* 0x00000000070772ca */ /* 0x000fc800000e0000 */
[----:B------:R-:W-:Y:S01]  /*1a0c0*/  R2UR UR6, R6 ;  /* 0x00000000060672ca */ /* 0x000fe200000e0000 */
[----:B--2---:R-:W-:Y:S01]  /*1a0d0*/  IMAD.MOV.U32 R5, RZ, RZ, R57 ;  /* 0x000000ffff057224 */ /* 0x004fe200078e0039 */
[----:B------:R-:W-:-:S04]  /*1a0e0*/  IADD3 R4, R13, 0x800, R56 ;  /* 0x000008000d047810 */ /* 0x000fc80007ffe038 */
[----:B------:R-:W-:Y:S02]  /*1a0f0*/  R2UR UR4, R4 ;  /* 0x00000000040472ca */ /* 0x000fe400000e0000 */
[----:B------:R-:W-:Y:S01]  /*1a100*/  R2UR UR5, R5 ;  /* 0x00000000050572ca */ /* 0x000fe200000e0000 */
[----:B------:R-:W-:Y:S02]  /*1a110*/  WARPGROUP.DEPBAR.LE gsb0, 0x0 ;  /* 0x00008000000079c5 */ /* 0x000fe40000010000 */
[----:B------:R-:W2:Y:S04]  /*1a120*/  LD.E.64 R20, desc[UR44][R16.64+0xb0] ;  /* 0x0000b02c10147980 */ /* 0x000ea8000c101b00 */
[----:B------:R-:W-:Y:S01]  /*1a130*/  ST.E desc[UR44][R16.64+0x88], R15 ;  /* 0x0000880f10007985 */ /* 0x000fe2000c10192c */
[----:B------:R-:W-:-:S06]  /*1a140*/  WARPGROUP.ARRIVE ;  /* 0x00000000000079c5 */ /* 0x000fcc0000000000 */
[----:B------:R-:W-:Y:S01]  /*1a150*/  HGMMA.64x64x16.F32 R24, gdesc[UR4], R24, gsb0 ;  /* 0x00e00000041879f0 */ /* 0x000fe20008000818 */
[----:B------:R-:W-:Y:S01]  /*1a160*/  SEL R19, R19, 0x6, !P1 ;  /* 0x0000000613137807 */ /* 0x000fe20004800000 */
[----:B------:R-:W-:-:S04]  /*1a170*/  IMAD.MOV.U32 R7, RZ, RZ, R3 ;  /* 0x000000ffff077224 */ /* 0x000fc800078e0003 */
[----:B------:R-:W-:Y:S01]  /*1a180*/  IMAD.IADD R6, R10, 0x1, R19 ;  /* 0x000000010a067824 */ /* 0x000fe200078e0213 */
[----:B------:R-:W-:-:S04]  /*1a190*/  R2UR UR7, R7 ;  /* 0x00000000070772ca */ /* 0x000fc800000e0000 */
[----:B------:R-:W-:Y:S01]  /*1a1a0*/  R2UR UR6, R6 ;  /* 0x00000000060672ca */ /* 0x000fe200000e0000 */
[----:B---3--:R-:W-:Y:S01]  /*1a1b0*/  IMAD.MOV.U32 R5, RZ, RZ, R59 ;  /* 0x000000ffff057224 */ /* 0x008fe200078e003b */
[----:B------:R-:W-:-:S04]  /*1a1c0*/  IADD3 R4, R19, 0x800, R58 ;  /* 0x0000080013047810 */ /* 0x000fc80007ffe03a */
[----:B------:R-:W-:Y:S02]  /*1a1d0*/  R2UR UR4, R4 ;  /* 0x00000000040472ca */ /* 0x000fe400000e0000 */
[----:B------:R-:W-:Y:S01]  /*1a1e0*/  R2UR UR5, R5 ;  /* 0x00000000050572ca */ /* 0x000fe200000e0000 */
[----:B------:R-:W-:Y:S02]  /*1a1f0*/  WARPGROUP.DEPBAR.LE gsb0, 0x0 ;  /* 0x00008000000079c5 */ /* 0x000fe40000010000 */
[----:B------:R-:W3:Y:S04]  /*1a200*/  LD.E.64 R56, desc[UR44][R16.64+0xb0] ;  /* 0x0000b02c10387980 */ /* 0x000ee8000c101b00 */
[----:B------:R-:W-:Y:S01]  /*1a210*/  ST.E desc[UR44][R16.64+0x88], R15 ;  /* 0x0000880f10007985 */ /* 0x000fe2000c10192c */
[----:B------:R-:W-:-:S06]  /*1a220*/  WARPGROUP.ARRIVE ;  /* 0x00000000000079c5 */ /* 0x000fcc0000000000 */
[----:B------:R-:W-:Y:S01]  /*1a230*/  HGMMA.64x64x16.F32 R24, gdesc[UR4], R24, gsb0 ;  /* 0x00e00000041879f0 */ /* 0x000fe20008000818 */
[----:B------:R-:W-:Y:S02]  /*1a240*/  IMAD.MOV.U32 R4, RZ, RZ, 0x28 ;  /* 0x00000028ff047424 */ /* 0x000fe400078e00ff */
[----:B------:R-:W-:-:S03]  /*1a250*/  IMAD.MOV.U32 R5, RZ, RZ, 0xa00 ;  /* 0x00000a00ff057424 */ /* 0x000fc600078e00ff */
[----:B------:R-:W-:Y:S02]  /*1a260*/  SEL R4, R4, 0x26, P1 ;  /* 0x0000002604047807 */ /* 0x000fe40000800000 */
[----:B------:R-:W-:-:S05]  /*1a270*/  SEL R5, R5, 0x980, P1 ;  /* 0x0000098005057807 */ /* 0x000fca0000800000 */
[----:B------:R-:W-:-:S05]  /*1a280*/  IMAD.IADD R4, R4, 0x1, R5 ;  /* 0x0000000104047824 */ /* 0x000fca00078e0205 */
[----:B------:R-:W-:Y:S01]  /*1a290*/  LOP3.LUT R7, R4, 0xa06, RZ, 0xc0, !PT ;  /* 0x00000a0604077812 */ /* 0x000fe200078ec0ff */
[----:B----4-:R-:W-:-:S04]  /*1a2a0*/  IMAD.MOV.U32 R5, RZ, RZ, R61 ;  /* 0x000000ffff057224 */ /* 0x010fc800078e003d */
        /* <DEDUP_REMOVED lines=8> */
[----:B------:R-:W4:Y:S04]  /*1a330*/  LD.E.64 R58, desc[UR44][R16.64+0xb0] ;  /* 0x0000b02c103a7980 */ /* 0x000f28000c101b00 */
[----:B------:R-:W-:Y:S01]  /*1a340*/  ST.E desc[UR44][R16.64+0x88], R15 ;  /* 0x0000880f10007985 */ /* 0x000fe2000c10192c */
[----:B------:R-:W-:-:S06]  /*1a350*/  WARPGROUP.ARRIVE ;  /* 0x00000000000079c5 */ /* 0x000fcc0000000000 */
[----:B------:R-:W-:Y:S01]  /*1a360*/  HGMMA.64x64x16.F32 R24, gdesc[UR4], R24, gsb0 ;  /* 0x00e00000041879f0 */ /* 0x000fe20008000818 */
[----:B------:R-:W-:Y:S02]  /*1a370*/  VIADD R10, R2, 0xa00 ;  /* 0x00000a00020a7836 */ /* 0x000fe40000000000 */
[----:B------:R-:W-:Y:S02]  /*1a380*/  IMAD.MOV.U32 R7, RZ, RZ, R3 ;  /* 0x000000ffff077224 */ /* 0x000fe400078e0003 */
[----:B------:R-:W-:-:S03]  /*1a390*/  IMAD.IADD R6, R11, 0x1, R10 ;  /* 0x000000010b067824 */ /* 0x000fc600078e020a */
[----:B------:R-:W-:Y:S02]  /*1a3a0*/  R2UR UR7, R7 ;  /* 0x00000000070772ca */ /* 0x000fe400000e0000 */
[----:B------:R-:W-:Y:S01]  /*1a3b0*/  R2UR UR6, R6 ;  /* 0x00000000060672ca */ /* 0x000fe200000e0000 */
[----:B------:R-:W-:Y:S01]  /*1a3c0*/  IMAD.MOV.U32 R5, RZ, RZ, R9 ;  /* 0x000000ffff057224 */ /* 0x000fe200078e0009 */
[----:B------:R-:W-:-:S04]  /*1a3d0*/  IADD3 R4, R11, 0xa00, R8 ;  /* 0x00000a000b047810 */ /* 0x000fc80007ffe008 */
[----:B------:R-:W-:Y:S02]  /*1a3e0*/  R2UR UR4, R4 ;  /* 0x00000000040472ca */ /* 0x000fe400000e0000 */
[----:B------:R-:W-:Y:S01]  /*1a3f0*/  R2UR UR5, R5 ;  /* 0x00000000050572ca */ /* 0x000fe200000e0000 */
[----:B------:R-:W-:Y:S02]  /*1a400*/  WARPGROUP.DEPBAR.LE gsb0, 0x0 ;  /* 0x00008000000079c5 */ /* 0x000fe40000010000 */
[----:B------:R-:W4:Y:S04]  /*1a410*/  LD.E.64 R60, desc[UR44][R16.64+0xb0] ;  /* 0x0000b02c103c7980 */ /* 0x000f28000c101b00 */
[----:B------:R-:W-:Y:S01]  /*1a420*/  ST.E desc[UR44][R16.64+0x88], R15 ;  /* 0x0000880f10007985 */ /* 0x000fe2000c10192c */
[----:B------:R-:W-:-:S06]  /*1a430*/  WARPGROUP.ARRIVE ;  /* 0x00000000000079c5 */ /* 0x000fcc0000000000 */
[----:B------:R-:W-:Y:S01]  /*1a440*/  HGMMA.64x64x16.F32 R24, gdesc[UR4], R24, gsb0 ;  /* 0x00e00000041879f0 */ /* 0x000fe20008000818 */
[----:B------:R-:W-:Y:S02]  /*1a450*/  IMAD.IADD R6, R13, 0x1, R10 ;  /* 0x000000010d067824 */ /* 0x000fe400078e020a */
[----:B------:R-:W-:-:S03]  /*1a460*/  IMAD.MOV.U32 R7, RZ, RZ, R3 ;  /* 0x000000ffff077224 */ /* 0x000fc600078e0003 */
[----:B------:R-:W-:Y:S02]  /*1a470*/  R2UR UR6, R6 ;  /* 0x00000000060672ca */ /* 0x000fe400000e0000 */
        /* <DEDUP_REMOVED lines=10> */
[----:B------:R-:W-:Y:S02]  /*1a520*/  IMAD.IADD R6, R19, 0x1, R10 ;  /* 0x0000000113067824 */ /* 0x000fe400078e020a */
[----:B------:R-:W-:-:S03]  /*1a530*/  IMAD.MOV.U32 R7, RZ, RZ, R3 ;  /* 0x000000ffff077224 */ /* 0x000fc600078e0003 */
[----:B------:R-:W-:Y:S02]  /*1a540*/  R2UR UR6, R6 ;  /* 0x00000000060672ca */ /* 0x000fe400000e0000 */
        /* <DEDUP_REMOVED lines=85> */
[----:B------:R-:W4:Y:S04]  /*1aaa0*/  @!P0 LD.E.64 R8, desc[UR44][R16.64+0x30] ;  /* 0x0000302c10088980 */ /* 0x000f28000c101b00 */
[----:B------:R-:W4:Y:S04]  /*1aab0*/  @!P0 LD.E R12, desc[UR44][R16.64+0x1e8] ;  /* 0x0001e82c100c8980 */ /* 0x000f28000c101900 */
[----:B------:R-:W-:Y:S01]  /*1aac0*/  ST.E desc[UR44][R16.64+0x88], R15 ;  /* 0x0000880f10007985 */ /* 0x000fe2000c10192c */
[----:B------:R-:W-:-:S06]  /*1aad0*/  WARPGROUP.ARRIVE ;  /* 0x00000000000079c5 */ /* 0x000fcc0000000000 */
[----:B------:R-:W-:Y:S01]  /*1aae0*/  HGMMA.64x64x16.F32 R24, gdesc[UR4], R24, gsb0 ;  /* 0x00e00000041879f0 */ /* 0x000fe20008000818 */
[----:B------:R-:W-:Y:S02]  /*1aaf0*/  VIADD R10, R2, 0xe00 ;  /* 0x00000e00020a7836 */ /* 0x000fe40000000000 */
[----:B------:R-:W-:Y:S02]  /*1ab00*/  IMAD.MOV.U32 R7, RZ, RZ, R3 ;  /* 0x000000ffff077224 */ /* 0x000fe400078e0003 */
[----:B------:R-:W-:-:S03]  /*1ab10*/  IMAD.IADD R6, R11, 0x1, R10 ;  /* 0x000000010b067824 */ /* 0x000fc600078e020a */
[----:B------:R-:W-:Y:S01]  /*1ab20*/  R2UR UR7, R7 ;  /* 0x00000000070772ca */ /* 0x000fe200000e0000 */
[----:B------:R-:W-:Y:S01]  /*1ab30*/  IMAD.MOV.U32 R5, RZ, RZ, R59 ;  /* 0x000000ffff057224 */ /* 0x000fe200078e003b */
[----:B------:R-:W-:Y:S02]  /*1ab40*/  IADD3 R4, R11, 0xe00, R58 ;  /* 0x00000e000b047810 */ /* 0x000fe40007ffe03a */
[----:B------:R-:W-:Y:S02]  /*1ab50*/  R2UR UR6, R6 ;  /* 0x00000000060672ca */ /* 0x000fe400000e0000 */
[----:B------:R-:W-:Y:S02]  /*1ab60*/  R2UR UR4, R4 ;  /* 0x00000000040472ca */ /* 0x000fe400000e0000 */
[----:B------:R-:W-:Y:S01]  /*1ab70*/  R2UR UR5, R5 ;  /* 0x00000000050572ca */ /* 0x000fe200000e0000 */
[----:B------:R-:W-:Y:S02]  /*1ab80*/  WARPGROUP.DEPBAR.LE gsb0, 0x0 ;  /* 0x00008000000079c5 */ /* 0x000fe40000010000 */
[----:B------:R-:W-:Y:S01]  /*1ab90*/  ST.E desc[UR44][R16.64+0x88], R15 ;  /* 0x0000880f10007985 */ /* 0x000fe2000c10192c */
[----:B------:R-:W-:-:S09]  /*1aba0*/  WARPGROUP.ARRIVE ;  /* 0x00000000000079c5 */ /* 0x000fd20000000000 */
        /* <DEDUP_REMOVED lines=22> */
[----:B------:R-:W-:Y:S01]  /*1ad10*/  ST.E desc[UR44][R16.64+0x88], R15 ;  /* 0x0000880f10007985 */ /* 0x000fe2000c10192c */
[----:B------:R-:W-:-:S09]  /*1ad20*/  WARPGROUP.ARRIVE ;  /* 0x00000000000079c5 */ /* 0x000fd20000000000 */
[----:B------:R-:W-:Y:S01]  /*1ad30*/  HGMMA.64x64x16.F32 R24, gdesc[UR4], R24, gsb0 ;  /* 0x00e00000041879f0 */ /* 0x000fe20008000818 */
[----:B------:R-:W-:Y:S02]  /*1ad40*/  IMAD.MOV.U32 R4, RZ, RZ, 0x40 ;  /* 0x00000040ff047424 */ /* 0x000fe400078e00ff */
[----:B------:R-:W-:-:S03]  /*1ad50*/  IMAD.MOV.U32 R5, RZ, RZ, 0x1000 ;  /* 0x00001000ff057424 */ /* 0x000fc600078e00ff */
[----:B------:R-:W-:Y:S02]  /*1ad60*/  SEL R4, R4, 0x3e, P1 ;  /* 0x0000003e04047807 */ /* 0x000fe40000800000 */
[----:B------:R-:W-:-:S05]  /*1ad70*/  SEL R5, R5, 0xf80, P1 ;  /* 0x00000f8005057807 */ /* 0x000fca0000800000 */
[----:B------:R-:W-:-:S05]  /*1ad80*/  IMAD.IADD R4, R4, 0x1, R5 ;  /* 0x0000000104047824 */ /* 0x000fca00078e0205 */
[----:B------:R-:W-:-:S05]  /*1ad90*/  LOP3.LUT R5, R4, 0x1e06, RZ, 0xc0, !PT ;  /* 0x00001e0604057812 */ /* 0x000fca00078ec0ff */
[----:B------:R-:W-:Y:S02]  /*1ada0*/  IMAD.IADD R4, R2, 0x1, R5 ;  /* 0x0000000102047824 */ /* 0x000fe400078e0205 */
[----:B----4-:R-:W-:Y:S02]  /*1adb0*/  IMAD.IADD R2, R5, 0x1, R20 ;  /* 0x0000000105027824 */ /* 0x010fe400078e0214 */
[----:B------:R-:W-:Y:S02]  /*1adc0*/  IMAD.MOV.U32 R5, RZ, RZ, R3 ;  /* 0x000000ffff057224 */ /* 0x000fe400078e0003 */
[----:B------:R-:W-:Y:S01]  /*1add0*/  IMAD.MOV.U32 R3, RZ, RZ, R21 ;  /* 0x000000ffff037224 */ /* 0x000fe200078e0015 */
[----:B------:R-:W-:Y:S02]  /*1ade0*/  R2UR UR6, R4 ;  /* 0x00000000040672ca */ /* 0x000fe400000e0000 */
[----:B------:R-:W-:Y:S02]  /*1adf0*/  R2UR UR7, R5 ;  /* 0x00000000050772ca */ /* 0x000fe400000e0000 */
[----:B------:R-:W-:-:S02]  /*1ae00*/  R2UR UR4, R2 ;  /* 0x00000000020472ca */ /* 0x000fc400000e0000 */
[----:B------:R-:W-:Y:S01]  /*1ae10*/  R2UR UR5, R3 ;  /* 0x00000000030572ca */ /* 0x000fe200000e0000 */
[----:B------:R-:W-:Y:S02]  /*1ae20*/  WARPGROUP.DEPBAR.LE gsb0, 0x0 ;  /* 0x00008000000079c5 */ /* 0x000fe40000010000 */
[----:B------:R-:W-:Y:S01]  /*1ae30*/  ST.E desc[UR44][R16.64+0x88], R15 ;  /* 0x0000880f10007985 */ /* 0x000fe2000c10192c */
[----:B------:R-:W-:-:S09]  /*1ae40*/  WARPGROUP.ARRIVE ;  /* 0x00000000000079c5 */ /* 0x000fd20000000000 */
[----:B------:R-:W-:Y:S01]  /*1ae50*/  HGMMA.64x64x16.F32 R24, gdesc[UR4], R24, gsb0 ;  /* 0x00e00000041879f0 */ /* 0x000fe20008000818 */
[----:B------:R-:W-:-:S05]  /*1ae60*/  @!P0 MOV R9, R8 ;  /* 0x0000000800098202 */ /* 0x000fca0000000f00 */
[----:B------:R-:W-:-:S05]  /*1ae70*/  @!P0 IMAD R12, R12, 0x8, R9 ;  /* 0x000000080c0c8824 */ /* 0x000fca00078e0209 */
[----:B------:R-:W-:Y:S01]  /*1ae80*/  @!P0 PRMT R12, RZ, 0x654, R12 ;  /* 0x00000654ff0c8816 */ /* 0x000fe2000000000c */
[----:B------:R-:W-:Y:S02]  /*1ae90*/  WARPGROUP.DEPBAR.LE gsb0, 0x0 ;  /* 0x00008000000079c5 */ /* 0x000fe40000010000 */
[----:B------:R0:W-:Y:S01]  /*1aea0*/  ST.E desc[UR44][R16.64+0x88], R15 ;  /* 0x0000880f10007985 */ /* 0x0001e2000c10192c */
[----:B------:R1:W-:Y:S03]  /*1aeb0*/  @!P0 SYNCS.ARRIVE.TRANS64.RED.A1T0 RZ, [R12+URZ], RZ ;  /* 0x000000ff0cff89a7 */ /* 0x0003e6000810043f */
[----:B------:R-:W2:Y:S04]  /*1aec0*/  LD.E.64 R18, desc[UR44][R16.64+0x120] ;  /* 0x0001202c10127980 */ /* 0x000ea8000c101b00 */
[----:B------:R-:W0:Y:S04]  /*1aed0*/  LDL R20, [R1+0xec] ;  /* 0x0000ec0001147983 */ /* 0x000e280000100800 */
[----:B-1----:R-:W3:Y:S04]  /*1aee0*/  LDL.64 R12, [R1+0x110] ;  /* 0x00011000010c7983 */ /* 0x002ee80000100a00 */
[----:B------:R-:W4:Y:S04]  /*1aef0*/  LDL R2, [R1+0x70] ;  /* 0x0000700001027983 */ /* 0x000f280000100800 */
[----:B------:R-:W4:Y:S04]  /*1af00*/  LDL R3, [R1+0x118] ;  /* 0x0001180001037983 */ /* 0x000f280000100800 */
[----:B------:R-:W4:Y:S04]  /*1af10*/  LDL.128 R8, [R1+0x100] ;  /* 0x0001000001087983 */ /* 0x000f280000100c00 */
[----:B------:R-:W4:Y:S04]  /*1af20*/  LDL.128 R4, [R1+0xf0] ;  /* 0x0000f00001047983 */ /* 0x000f280000100c00 */
[----:B--2---:R1:W2:Y:S01]  /*1af30*/  LD.E R18, desc[UR44][R18.64] ;  /* 0x0000002c12127980 */ /* 0x0042a2000c101900 */
[----:B0-----:R-:W-:-:S04]  /*1af40*/  SHF.R.S32.HI R15, RZ, 0x1f, R20 ;  /* 0x0000001fff0f7819 */ /* 0x001fc80000011414 */
[----:B-1----:R-:W-:-:S04]  /*1af50*/  LEA.HI R19, R15, R20, RZ, 0x7 ;  /* 0x000000140f137211 */ /* 0x002fc800078f38ff */
[----:B------:R-:W-:-:S05]  /*1af60*/  LOP3.LUT R19, R19, 0xffffff80, RZ, 0xc0, !PT ;  /* 0xffffff8013137812 */ /* 0x000fca00078ec0ff */
[----:B------:R-:W-:Y:S01]  /*1af70*/  IMAD.IADD R19, R20, 0x1, -R19 ;  /* 0x0000000114137824 */ /* 0x000fe200078e0a13 */
[----:B---3--:R-:W-:Y:S02]  /*1af80*/  ISETP.NE.AND P1, PT, R12, 0x1, PT ;  /* 0x000000010c00780c */ /* 0x008fe40003f25270 */
[----:B----4-:R-:W-:Y:S01]  /*1af90*/  ISETP.GE.AND P2, PT, R9, 0x1, PT ;  /* 0x000000010900780c */ /* 0x010fe20003f46270 */
[----:B------:R-:W-:Y:S01]  /*1afa0*/  BSSY B0, `(.L_x_5095) ;  /* 0x0000075000007945 */ /* 0x000fe20003800000 */
[-C--:B--2---:R-:W-:Y:S01]  /*1afb0*/  FMUL.FTZ R30, R30, R18.reuse ;  /* 0x000000121e1e7220 */ /* 0x084fe20000410000 */
[----:B------:R-:W-:-:S03]  /*1afc0*/  FMUL.FTZ R29, R29, R18 ;  /* 0x000000121d1d7220 */ /* 0x000fc60000410000 */
[----:B------:R0:W1:Y:S01]  /*1afd0*/  MUFU.TANH R57, R30 ;  /* 0x0000001e00397308 */ /* 0x0000620000002400 */
[----:B------:R-:W-:-:S07]  /*1afe0*/  FMUL.FTZ R32, R32, R18 ;  /* 0x0000001220207220 */ /* 0x000fce0000410000 */
[----:B------:R2:W3:Y:S01]  /*1aff0*/  MUFU.TANH R56, R29 ;  /* 0x0000001d00387308 */ /* 0x0004e20000002400 */
[----:B0-----:R-:W-:-:S04]  /*1b000*/  SHF.R.S32.HI R30, RZ, 0x1f, R19 ;  /* 0x0000001fff1e7819 */ /* 0x001fc80000011413 */
[CC--:B------:R-:W-:Y:S02]  /*1b010*/  LEA.HI R21, R30.reuse, R19.reuse, RZ, 0x2 ;  /* 0x000000131e157211 */ /* 0x0c0fe400078f10ff */
[----:B--2---:R-:W-:Y:S01]  /*1b020*/  LEA.HI R29, R15, R20, RZ, 0x2 ;  /* 0x000000140f1d7211 */ /* 0x004fe200078f10ff */
[----:B------:R0:W2:Y:S01]  /*1b030*/  MUFU.TANH R59, R32 ;  /* 0x00000020003b7308 */ /* 0x0000a20000002400 */
[--C-:B------:R-:W-:Y:S02]  /*1b040*/  SHF.R.S32.HI R15, RZ, 0x2, R21.reuse ;  /* 0x00000002ff0f7819 */ /* 0x100fe40000011415 */
[----:B------:R-:W-:Y:S01]  /*1b050*/  LOP3.LUT R29, R29, 0xfffffffc, RZ, 0xc0, !PT ;  /* 0xfffffffc1d1d7812 */ /* 0x000fe200078ec0ff */
[----:B------:R-:W-:Y:S01]  /*1b060*/  FMUL.FTZ R31, R31, R18 ;  /* 0x000000121f1f7220 */ /* 0x000fe20000410000 */
[----:B------:R-:W-:Y:S02]  /*1b070*/  LEA.HI R30, R30, R19, RZ, 0x5 ;  /* 0x000000131e1e7211 */ /* 0x000fe400078f28ff */
[----:B0-----:R-:W-:Y:S01]  /*1b080*/  SHF.R.S32.HI R32, RZ, 0x1f, R21 ;  /* 0x0000001fff207819 */ /* 0x001fe20000011415 */
[----:B------:R-:W-:-:S03]  /*1b090*/  IMAD.IADD R20, R20, 0x1, -R29 ;  /* 0x0000000114147824 */ /* 0x000fc600078e0a1d */
[----:B------:R-:W-:Y:S01]  /*1b0a0*/  LEA.HI R32, R32, R15, RZ, 0x3 ;  /* 0x0000000f20207211 */ /* 0x000fe200078f18ff */
[----:B------:R0:W4:Y:S01]  /*1b0b0*/  MUFU.TANH R58, R31 ;  /* 0x0000001f003a7308 */ /* 0x0001220000002400 */
[----:B------:R-:W-:Y:S02]  /*1b0c0*/  SHF.R.S32.HI R29, RZ, 0x5, R30 ;  /* 0x00000005ff1d7819 */ /* 0x000fe4000001141e */
[----:B------:R-:W-:Y:S02]  /*1b0d0*/  LOP3.LUT R32, R32, 0xfffffff8, RZ, 0xc0, !PT ;  /* 0xfffffff820207812 */ /* 0x000fe400078ec0ff */
[----:B0-----:R-:W-:-:S03]  /*1b0e0*/  LEA.HI R31, R20, R20, RZ, 0x1 ;  /* 0x00000014141f7211 */ /* 0x001fc600078f08ff */
[----:B------:R-:W-:Y:S02]  /*1b0f0*/  IMAD.IADD R32, R15, 0x1, -R32 ;  /* 0x000000010f207824 */ /* 0x000fe400078e0a20 */
[----:B------:R-:W-:Y:S01]  /*1b100*/  IMAD R29, R2, 0x4, R29 ;  /* 0x00000004021d7824 */ /* 0x000fe200078e021d */
[----:B------:R-:W-:-:S03]  /*1b110*/  LOP3.LUT R31, R31, 0x1ffffffe, RZ, 0xc0, !PT ;  /* 0x1ffffffe1f1f7812 */ /* 0x000fc600078ec0ff */
[----:B------:R-:W-:Y:S02]  /*1b120*/  IMAD.U32 R32, R29, 0x10, R32 ;  /* 0x000000101d207824 */ /* 0x000fe400078e0020 */
[----:B------:R-:W-:-:S04]  /*1b130*/  IMAD.IADD R31, R20, 0x1, -R31 ;  /* 0x00000001141f7824 */ /* 0x000fc800078e0a1f */
[----:B------:R-:W-:-:S04]  /*1b140*/  IMAD R32, R31, 0x8, R32 ;  /* 0x000000081f207824 */ /* 0x000fc800078e0220 */
[----:B------:R-:W-:-:S05]  /*1b150*/  @P1 IMAD.HI.U32 R2, R32, R13, RZ ;  /* 0x0000000d20021227 */ /* 0x000fca00078e00ff */
[----:B------:R-:W-:Y:S01]  /*1b160*/  @P1 SHF.R.U32.HI R32, RZ, R3, R2 ;  /* 0x00000003ff201219 */ /* 0x000fe20000011602 */
[----:B------:R-:W-:Y:S01]  /*1b170*/  IMAD.SHL.U32 R20, R0, 0x40, RZ ;  /* 0x0000004000147824 */ /* 0x000fe200078e00ff */
[----:B------:R-:W-:-:S03]  /*1b180*/  LOP3.LUT R2, R21, 0x7ffffffc, RZ, 0xc0, !PT ;  /* 0x7ffffffc15027812 */ /* 0x000fc600078ec0ff */
[----:B------:R-:W0:Y:S01]  /*1b190*/  SHFL.IDX PT, R21, R32, RZ, 0x1c1f ;  /* 0x001c1fff20157589 */ /* 0x000e2200000e0000 */
[----:B------:R-:W-:Y:S01]  /*1b1a0*/  IADD3 R3, -R20, 0x1, RZ ;  /* 0x0000000114037810 */ /* 0x000fe20007ffe1ff */
        /* <DEDUP_REMOVED lines=27> */
[-C--:B------:R-:W-:Y:S01]  /*1b360*/  FMUL.FTZ R54, R54, R18.reuse ;  /* 0x0000001236367220 */ /* 0x080fe20000410000 */
[----:B------:R-:W-:Y:S01]  /*1b370*/  FMUL.FTZ R18, R55, R18 ;  /* 0x0000001237127220 */ /* 0x000fe20000410000 */
[----:B------:R-:W-:Y:S01]  /*1b380*/  IMAD R3, R2, -0x2, R3 ;  /* 0xfffffffe02037824 */ /* 0x000fe200078e0203 */
[----:B------:R-:W0:Y:S04]  /*1b390*/  MUFU.TANH R24, R24 ;  /* 0x0000001800187308 */ /* 0x000e280000002400 */
[----:B------:R-:W-:-:S04]  /*1b3a0*/  IADD3 R12, -R4, R3, R5 ;  /* 0x00000003040c7210 */ /* 0x000fc80007ffe105 */
[----:B------:R-:W0:Y:S01]  /*1b3b0*/  MUFU.TANH R25, R25 ;  /* 0x0000001900197308 */ /* 0x000e220000002400 */
[----:B------:R-:W-:-:S07]  /*1b3c0*/  LOP3.LUT R3, RZ, R6, RZ, 0x33, !PT ;  /* 0x00000006ff037212 */ /* 0x000fce00078e33ff */
        /* <DEDUP_REMOVED lines=27> */
[----:B------:R-:W-:-:S02]  /*1b580*/  IMAD.IADD R12, R12, 0x1, R3 ;  /* 0x000000010c0c7824 */ /* 0x000fc400078e0203 */
[----:B------:R-:W-:Y:S02]  /*1b590*/  IMAD.IADD R15, R8, 0x1, -R20 ;  /* 0x00000001080f7824 */ /* 0x000fe400078e0a14 */
[--C-:B0-----:R-:W-:Y:S02]  /*1b5a0*/  IMAD.IADD R6, R13, 0x1, R21.reuse ;  /* 0x000000010d067824 */ /* 0x101fe400078e0215 */
        /* <DEDUP_REMOVED lines=12> */
.L_x_5098:
[----:B------:R-:W-:-:S13]  /*1b670*/  ISETP.NE.AND P1, PT, R9, 0x1, PT ;  /* 0x000000010900780c */ /* 0x000fda0003f25270 */
[----:B------:R-:W-:-:S05]  /*1b680*/  @P1 IMAD.HI.U32 R8, R7, R10, RZ ;  /* 0x0000000a07081227 */ /* 0x000fca00078e00ff */
[----:B------:R-:W-:-:S07]  /*1b690*/  @P1 SHF.R.U32.HI R7, RZ, R11, R8 ;  /* 0x0000000bff071219 */ /* 0x000fce0000011608 */
.L_x_5099:
[----:B------:R-:W-:Y:S05]  /*1b6a0*/  BSYNC B1 ;  /* 0x0000000000017941 */ /* 0x000fea0003800000 */
.L_x_5097:
[----:B------:R-:W-:-:S04]  /*1b6b0*/  IMAD R7, R7, R9, -R20 ;  /* 0x0000000907077224 */ /* 0x000fc800078e0a14 */
[----:B------:R-:W-:-:S05]  /*1b6c0*/  IMAD R8, R2, -0x2, R7 ;  /* 0xfffffffe02087824 */ /* 0x000fca00078e0207 */
[----:B------:R-:W-:Y:S02]  /*1b6d0*/  VIMNMX R3, R3, R8, !PT ;  /* 0x0000000803037248 */ /* 0x000fe40007fe0100 */
[----:B------:R-:W-:-:S07]  /*1b6e0*/  VIADDMNMX R6, R8, R9, R6, PT ;  /* 0x0000000908067246 */ /* 0x000fce0003800106 */
.L_x_5096:
[----:B------:R-:W-:Y:S05]  /*1b6f0*/  BSYNC B0 ;  /* 0x0000000000007941 */ /* 0x000fea0003800000 */
.L_x_5095:
[C---:B------:R-:W-:Y:S01]  /*1b700*/  ISETP.GE.AND P1, PT, R15.reuse, 0x2, PT ;  /* 0x000000020f00780c */ /* 0x040fe20003f26270 */
[----:B------:R-:W0:Y:S01]  /*1b710*/  SHFL.IDX PT, R32, R32, 0x1, 0x1c1f ;  /* 0x003c1f0020207f89 */ /* 0x000e2200000e0000 */
[----:B------:R-:W-:Y:S01]  /*1b720*/  ISETP.GE.AND P5, PT, R15, 0xa, PT ;  /* 0x0000000a0f00780c */ /* 0x000fe20003fa6270 */
        /* <DEDUP_REMOVED lines=73> */
[----:B------:R-:W-:Y:S01]  /*1bbc0*/  ISETP.LT.OR P6, PT, R6, 0x3a, P6 ;  /* 0x0000003a0600780c */ /* 0x000fe200037c1670 */
[----:B------:R-:W-:-:S03]  /*1bbd0*/  IMAD.IADD R6, R13, 0x1, R32 ;  /* 0x000000010d067824 */ /* 0x000fc600078e0220 */
        /* <DEDUP_REMOVED lines=13> */
.L_x_5103:
[----:B------:R-:W-:-:S13]  /*1bcb0*/  ISETP.NE.AND P6, PT, R9, 0x1, PT ;  /* 0x000000010900780c */ /* 0x000fda0003fc5270 */
[----:B------:R-:W-:-:S05]  /*1bcc0*/  @P6 IMAD.HI.U32 R10, R4, R10, RZ ;  /* 0x0000000a040a6227 */ /* 0x000fca00078e00ff */
[----:B------:R-:W-:-:S07]  /*1bcd0*/  @P6 SHF.R.U32.HI R4, RZ, R11, R10 ;  /* 0x0000000bff046219 */ /* 0x000fce000001160a */
.L_x_5104:
[----:B------:R-:W-:Y:S05]  /*1bce0*/  BSYNC B1 ;  /* 0x0000000000017941 */ /* 0x000fea0003800000 */
.L_x_5102:
[----:B------:R-:W-:-:S04]  /*1bcf0*/  IMAD R5, R4, R9, -R20 ;  /* 0x0000000904057224 */ /* 0x000fc800078e0a14 */
[----:B------:R-:W-:-:S05]  /*1bd00*/  IMAD R2, R2, -0x2, R5 ;  /* 0xfffffffe02027824 */ /* 0x000fca00078e0205 */
[----:B------:R-:W-:Y:S02]  /*1bd10*/  VIADDMNMX R6, R2, R9, R6, PT ;  /* 0x0000000902067246 */ /* 0x000fe40003800106 */
[----:B------:R-:W-:-:S07]  /*1bd20*/  VIMNMX R3, R3, R2, !PT ;  /* 0x0000000203037248 */ /* 0x000fce0007fe0100 */
.L_x_5101:
[----:B------:R-:W-:Y:S05]  /*1bd30*/  BSYNC B0 ;  /* 0x0000000000007941 */ /* 0x000fea0003800000 */
.L_x_5100:
[C---:B------:R-:W-:Y:S02]  /*1bd40*/  ISETP.GT.AND P1, PT, R3.reuse, 0x1, !P1 ;  /* 0x000000010300780c */ /* 0x040fe40004f24270 */
[----:B------:R-:W-:Y:S02]  /*1bd50*/  ISETP.GT.AND P2, PT, R3, 0x8, !P2 ;  /* 0x000000080300780c */ /* 0x000fe40005744270 */
[C---:B------:R-:W-:Y:S02]  /*1bd60*/  ISETP.LT.OR P1, PT, R6.reuse, 0x2, P1 ;  /* 0x000000020600780c */ /* 0x040fe40000f21670 */
[----:B------:R-:W-:Y:S02]  /*1bd70*/  ISETP.LT.OR P2, PT, R6, 0x9, P2 ;  /* 0x000000090600780c */ /* 0x000fe40001741670 */
[----:B------:R-:W-:Y:S02]  /*1bd80*/  FSEL R71, R27, -INF , !P1 ;  /* 0xff8000001b477808 */ /* 0x000fe40004800000 */
[----:B------:R-:W-:-:S02]  /*1bd90*/  ISETP.NE.AND P1, PT, R8, RZ, PT ;  /* 0x000000ff0800720c */ /* 0x000fc40003f25270 */
[----:B------:R-:W2:Y:S01]  /*1bda0*/  LD.E.64 R8, desc[UR44][R16.64+0x200] ;  /* 0x0002002c10087980 */ /* 0x000ea2000c101b00 */
[----:B-1----:R-:W-:Y:S02]  /*1bdb0*/  FSEL R57, R57, -INF , !P2 ;  /* 0xff80000039397808 */ /* 0x002fe40005000000 */
[----:B------:R-:W-:Y:S02]  /*1bdc0*/  ISETP.GT.AND P1, PT, R3, 0x9, !P1 ;  /* 0x000000090300780c */ /* 0x000fe40004f24270 */
[----:B------:R-:W-:Y:S02]  /*1bdd0*/  ISETP.NE.AND P2, PT, R40, RZ, PT ;  /* 0x000000ff2800720c */ /* 0x000fe40003f45270 */
[----:B------:R-:W-:Y:S02]  /*1bde0*/  ISETP.LT.OR P1, PT, R6, 0xa, P1 ;  /* 0x0000000a0600780c */ /* 0x000fe40000f21670 */
[----:B------:R-:W-:Y:S02]  /*1bdf0*/  ISETP.NE.AND P6, PT, R7, RZ, PT ;  /* 0x000000ff0700720c */ /* 0x000fe40003fc5270 */
[----:B------:R-:W-:-:S02]  /*1be00*/  FSEL R73, R58, -INF , !P1 ;  /* 0xff8000003a497808 */ /* 0x000fc40004800000 */
[----:B------:R-:W-:-:S04]  /*1be10*/  ISETP.NE.AND P1, PT, R28, RZ, PT ;  /* 0x000000ff1c00720c */ /* 0x000fc80003f25270 */
[----:B------:R-:W-:-:S04]  /*1be20*/  ISETP.GT.AND P1, PT, R3, 0x10, !P1 ;  /* 0x000000100300780c */ /* 0x000fc80004f24270 */
[----:B------:R-:W-:-:S04]  /*1be30*/  ISETP.LT.OR P1, PT, R6, 0x11, P1 ;  /* 0x000000110600780c */ /* 0x000fc80000f21670 */
[----:B------:R-:W-:Y:S02]  /*1be40*/  FSEL R75, R34, -INF , !P1 ;  /* 0xff800000224b7808 */ /* 0x000fe40004800000 */
        /* <DEDUP_REMOVED lines=16> */
[----:B------:R-:W-:Y:S02]  /*1bf50*/  ISETP.GT.AND P1, PT, R3, 0x21, !P2 ;  /* 0x000000210300780c */ /* 0x000fe40005724270 */
[----:B------:R-:W-:Y:S02]  /*1bf60*/  ISETP.NE.AND P2, PT, R44, RZ, PT ;  /* 0x000000ff2c00720c */ /* 0x000fe40003f45270 */
[----:B------:R-:W-:-:S04]  /*1bf70*/  ISETP.LT.OR P1, PT, R6, 0x22, P1 ;  /* 0x000000220600780c */ /* 0x000fc80000f21670 */
[----:B------:R-:W-:Y:S02]  /*1bf80*/  FSEL R43, R43, -INF , !P1 ;  /* 0xff8000002b2b7808 */ /* 0x000fe40004800000 */
[C---:B------:R-:W-:Y:S02]  /*1bf90*/  ISETP.GT.AND P1, PT, R3.reuse, RZ, !P6 ;  /* 0x000000ff0300720c */ /* 0x040fe40007724270 */
[C---:B------:R-:W-:Y:S02]  /*1bfa0*/  ISETP.GT.AND P2, PT, R3.reuse, 0x29, !P2 ;  /* 0x000000290300780c */ /* 0x040fe40005744270 */
[----:B------:R-:W-:Y:S02]  /*1bfb0*/  ISETP.LT.OR P1, PT, R6, 0x1, P1 ;  /* 0x000000010600780c */ /* 0x000fe40000f21670 */
[----:B------:R-:W-:Y:S02]  /*1bfc0*/  ISETP.GT.AND P3, PT, R3, 0x30, !P3 ;  /* 0x000000300300780c */ /* 0x000fe40005f64270 */
[----:B------:R-:W-:-:S02]  /*1bfd0*/  FSEL R35, R26, -INF , !P1 ;  /* 0xff8000001a237808 */ /* 0x000fc40004800000 */
[----:B------:R-:W-:Y:S02]  /*1bfe0*/  ISETP.NE.AND P1, PT, R56, RZ, PT ;  /* 0x000000ff3800720c */ /* 0x000fe40003f25270 */
[C---:B------:R-:W-:Y:S02]  /*1bff0*/  ISETP.GT.AND P4, PT, R3.reuse, 0x31, !P4 ;  /* 0x000000310300780c */ /* 0x040fe40006784270 */
[----:B------:R-:W-:Y:S02]  /*1c000*/  ISETP.GT.AND P1, PT, R3, 0x28, !P1 ;  /* 0x000000280300780c */ /* 0x000fe40004f24270 */
[----:B------:R-:W-:Y:S02]  /*1c010*/  ISETP.NE.AND P6, PT, R15, RZ, PT ;  /* 0x000000ff0f00720c */ /* 0x000fe40003fc5270 */
[C---:B------:R-:W-:Y:S02]  /*1c020*/  ISETP.LT.OR P1, PT, R6.reuse, 0x29, P1 ;  /* 0x000000290600780c */ /* 0x040fe40000f21670 */
[----:B------:R-:W-:-:S02]  /*1c030*/  ISETP.LT.OR P2, PT, R6, 0x2a, P2 ;  /* 0x0000002a0600780c */ /* 0x000fc40001741670 */
[----:B------:R-:W-:Y:S02]  /*1c040*/  FSEL R83, R46, -INF , !P1 ;  /* 0xff8000002e537808 */ /* 0x000fe40004800000 */
[C---:B------:R-:W-:Y:S02]  /*1c050*/  ISETP.LT.OR P3, PT, R6.reuse, 0x31, P3 ;  /* 0x000000310600780c */ /* 0x040fe40001f61670 */
[----:B------:R-:W-:Y:S02]  /*1c060*/  FSEL R47, R47, -INF , !P2 ;  /* 0xff8000002f2f7808 */ /* 0x000fe40005000000 */
[----:B------:R-:W-:Y:S02]  /*1c070*/  ISETP.GT.AND P5, PT, R3, 0x38, !P5 ;  /* 0x000000380300780c */ /* 0x000fe40006fa4270 */
[----:B------:R-:W-:Y:S02]  /*1c080*/  ISETP.LT.OR P4, PT, R6, 0x32, P4 ;  /* 0x000000320600780c */ /* 0x000fe40002781670 */
[----:B------:R-:W-:-:S02]  /*1c090*/  FSEL R85, R50, -INF , !P3 ;  /* 0xff80000032557808 */ /* 0x000fc40005800000 */
[----:B------:R-:W-:Y:S02]  /*1c0a0*/  ISETP.GT.AND P1, PT, R3, 0x39, !P6 ;  /* 0x000000390300780c */ /* 0x000fe40007724270 */
[C---:B------:R-:W-:Y:S02]  /*1c0b0*/  ISETP.LT.OR P5, PT, R6.reuse, 0x39, P5 ;  /* 0x000000390600780c */ /* 0x040fe40002fa1670 */
[----:B------:R-:W-:Y:S02]  /*1c0c0*/  FSEL R51, R51, -INF , !P4 ;  /* 0xff80000033337808 */ /* 0x000fe40006000000 */
[----:B------:R-:W-:Y:S02]  /*1c0d0*/  ISETP.LT.OR P1, PT, R6, 0x3a, P1 ;  /* 0x0000003a0600780c */ /* 0x000fe40000f21670 */
[----:B------:R-:W-:Y:S02]  /*1c0e0*/  FSEL R87, R54, -INF , !P5 ;  /* 0xff80000036577808 */ /* 0x000fe40006800000 */
[----:B------:R-:W-:-:S02]  /*1c0f0*/  FSEL R89, R18, -INF , !P1 ;  /* 0xff80000012597808 */ /* 0x000fc40004800000 */
[----:B------:R-:W-:Y:S02]  /*1c100*/  LOP3.LUT R154, R158, 0x4, RZ, 0xfc, !PT ;  /* 0x000000049e9a7812 */ /* 0x000fe400078efcff */
[----:B--2---:R-:W-:-:S04]  /*1c110*/  FMNMX.FTZ R2, R19, R8, !PT ;  /* 0x0000000813027209 */ /* 0x004fc80007810000 */
        /* <DEDUP_REMOVED lines=12> */
[----:B------:R-:W-:Y:S02]  /*1c1e0*/  FMNMX.FTZ R4, R49, R2, !PT ;  /* 0x0000000231047209 */ /* 0x000fe40007810000 */
[----:B------:R-:W-:Y:S02]  /*1c1f0*/  FMNMX.FTZ R2, R35, R9, !PT ;  /* 0x0000000923027209 */ /* 0x000fe40007810000 */
[----:B------:R-:W-:Y:S02]  /*1c200*/  FMNMX.FTZ R4, R69, R4, !PT ;  /* 0x0000000445047209 */ /* 0x000fe40007810000 */
[----:B------:R-:W-:Y:S02]  /*1c210*/  FMNMX.FTZ R2, R71, R2, !PT ;  /* 0x0000000247027209 */ /* 0x000fe40007810000 */
[----:B------:R-:W-:Y:S02]  /*1c220*/  FMNMX.FTZ R5, R53, R4, !PT ;  /* 0x0000000435057209 */ /* 0x000fe40007810000 */
[----:B------:R-:W-:-:S03]  /*1c230*/  FMNMX.FTZ R2, R57, R2, !PT ;  /* 0x0000000239027209 */ /* 0x000fc60007810000 */
[----:B------:R-:W0:Y:S01]  /*1c240*/  SHFL.BFLY PT, R4, R5, 0x2, 0x1f ;  /* 0x0c401f0005047f89 */ /* 0x000e2200000e0000 */
[----:B------:R-:W-:-:S04]  /*1c250*/  FMNMX.FTZ R2, R73, R2, !PT ;  /* 0x0000000249027209 */ /* 0x000fc80007810000 */
[----:B------:R-:W-:-:S04]  /*1c260*/  FMNMX.FTZ R2, R75, R2, !PT ;  /* 0x000000024b027209 */ /* 0x000fc80007810000 */
[----:B------:R-:W-:-:S04]  /*1c270*/  FMNMX.FTZ R2, R77, R2, !PT ;  /* 0x000000024d027209 */ /* 0x000fc80007810000 */
[----:B------:R-:W-:-:S04]  /*1c280*/  FMNMX.FTZ R2, R79, R2, !PT ;  /* 0x000000024f027209 */ /* 0x000fc80007810000 */
[----:B------:R-:W-:-:S04]  /*1c290*/  FMNMX.FTZ R2, R39, R2, !PT ;  /* 0x0000000227027209 */ /* 0x000fc80007810000 */
[----:B------:R-:W-:Y:S02]  /*1c2a0*/  FMNMX.FTZ R2, R81, R2, !PT ;  /* 0x0000000251027209 */ /* 0x000fe40007810000 */
[----:B0-----:R-:W-:Y:S02]  /*1c2b0*/  FMNMX.FTZ R4, R5, R4, !PT ;  /* 0x0000000405047209 */ /* 0x001fe40007810000 */
        /* <DEDUP_REMOVED lines=8> */
[----:B0-----:R-:W-:Y:S01]  /*1c340*/  FMNMX.FTZ R7, R4, R7, !PT ;  /* 0x0000000704077209 */ /* 0x001fe20007810000 */
[----:B------:R-:W-:Y:S04]  /*1c350*/  ST.E desc[UR44][R16.64+0x200], R5 ;  /* 0x0002000510007985 */ /* 0x000fe8000c10192c */
[----:B------:R-:W-:Y:S04]  /*1c360*/  ST.E desc[UR44][R154.64], R3 ;  /* 0x000000039a007985 */ /* 0x000fe8000c10192c */
[----:B------:R-:W-:Y:S04]  /*1c370*/  ST.E desc[UR44][R16.64+0x200], R7 ;  /* 0x0002000710007985 */ /* 0x000fe8000c10192c */
[----:B------:R-:W2:Y:S04]  /*1c380*/  LD.E R2, desc[UR44][R154.64] ;  /* 0x0000002c9a027980 */ /* 0x000ea8000c101900 */
[----:B--2---:R-:W0:Y:S02]  /*1c390*/  SHFL.BFLY PT, R11, R2, 0x2, 0x1f ;  /* 0x0c401f00020b7f89 */ /* 0x004e2400000e0000 */
[----:B0-----:R-:W-:-:S05]  /*1c3a0*/  FMNMX.FTZ R11, R2, R11, !PT ;  /* 0x0000000b020b7209 */ /* 0x001fca0007810000 */
[----:B------:R-:W0:Y:S02]  /*1c3b0*/  SHFL.BFLY PT, R4, R11, 0x1, 0x1f ;  /* 0x0c201f000b047f89 */ /* 0x000e2400000e0000 */
[----:B0-----:R-:W-:-:S05]  /*1c3c0*/  FMNMX.FTZ R13, R11, R4, !PT ;  /* 0x000000040b0d7209 */ /* 0x001fca0007810000 */
[----:B------:R0:W-:Y:S04]  /*1c3d0*/  ST.E desc[UR44][R154.64], R13 ;  /* 0x0000000d9a007985 */ /* 0x0001e8000c10192c */
[----:B------:R-:W2:Y:S04]  /*1c3e0*/  LD.E R6, desc[UR44][R16.64+0x200] ;  /* 0x0002002c10067980 */ /* 0x000ea8000c101900 */
[----:B------:R-:W3:Y:S04]  /*1c3f0*/  LD.E R10, desc[UR44][R16.64+0x220] ;  /* 0x0002202c100a7980 */ /* 0x000ee8000c101900 */
[----:B------:R-:W4:Y:S04]  /*1c400*/  LD.E R15, desc[UR44][R16.64+0x214] ;  /* 0x0002142c100f7980 */ /* 0x000f28000c101900 */
[----:B------:R-:W5:Y:S04]  /*1c410*/  LD.E R12, desc[UR44][R16.64+0x210] ;  /* 0x0002102c100c7980 */ /* 0x000f68000c101900 */
[----:B------:R-:W5:Y:S01]  /*1c420*/  LD.E.64 R4, desc[UR44][R16.64+0xd8] ;  /* 0x0000d82c10047980 */ /* 0x000f62000c101b00 */
[----:B------:R-:W-:-:S04]  /*1c430*/  FSETP.NEU.FTZ.AND P1, PT, R13, -INF , PT ;  /* 0xff8000000d00780b */ /* 0x000fc80003f3d000 */
[----:B------:R-:W-:-:S05]  /*1c440*/  FSEL R2, R13, RZ, P1 ;  /* 0x000000ff0d027208 */ /* 0x000fca0000800000 */
[----:B------:R-:W-:Y:S01]  /*1c450*/  FADD.FTZ R9, R9, -R2 ;  /* 0x8000000209097221 */ /* 0x000fe20000010000 */
[----:B--2---:R-:W-:-:S04]  /*1c460*/  FSETP.NEU.FTZ.AND P1, PT, R6, -INF , PT ;  /* 0xff8000000600780b */ /* 0x004fc80003f3d000 */
[----:B------:R-:W-:Y:S01]  /*1c470*/  FSEL R3, R6, RZ, P1 ;  /* 0x000000ff06037208 */ /* 0x000fe20000800000 */
[----:B---3--:R-:W-:-:S04]  /*1c480*/  FMUL.FTZ R2, R10, R9 ;  /* 0x000000090a027220 */ /* 0x008fc80000410000 */
[----:B------:R-:W-:-:S04]  /*1c490*/  FADD.FTZ R3, R8, -R3 ;  /* 0x8000000308037221 */ /* 0x000fc80000010000 */
[----:B------:R-:W-:Y:S01]  /*1c4a0*/  FMUL.FTZ R3, R3, R10 ;  /* 0x0000000a03037220 */ /* 0x000fe20000410000 */
[----:B------:R-:W4:Y:S08]  /*1c4b0*/  MUFU.EX2 R2, R2 ;  /* 0x0000000200027308 */ /* 0x000f300000000800 */
[----:B------:R-:W5:Y:S01]  /*1c4c0*/  MUFU.EX2 R3, R3 ;  /* 0x0000000300037308 */ /* 0x000f620000000800 */
[----:B----4-:R-:W-:Y:S01]  /*1c4d0*/  FMUL.FTZ R15, R2, R15 ;  /* 0x0000000f020f7220 */ /* 0x010fe20000410000 */
[----:B-----5:R-:W-:-:S04]  /*1c4e0*/  FMUL.FTZ R7, R3, R12 ;  /* 0x0000000c03077220 */ /* 0x020fc80000410000 */
[----:B------:R0:W-:Y:S04]  /*1c4f0*/  ST.E desc[UR44][R16.64+0x214], R15 ;  /* 0x0002140f10007985 */ /* 0x0001e8000c10192c */
[----:B------:R0:W-:Y:S04]  /*1c500*/  ST.E desc[UR44][R16.64+0x210], R7 ;  /* 0x0002100710007985 */ /* 0x0001e8000c10192c */
[----:B------:R-:W2:Y:S01]  /*1c510*/  LD.E R6, desc[UR44][R4.64+0x4] ;  /* 0x0000042c04067980 */ /* 0x000ea2000c101900 */
[----:B------:R-:W-:Y:S01]  /*1c520*/  BSSY B0, `(.L_x_5105) ;  /* 0x000000c000007945 */ /* 0x000fe20003800000 */
[----:B--2---:R-:W-:-:S13]  /*1c530*/  ISETP.NE.AND P1, PT, R6, RZ, PT ;  /* 0x000000ff0600720c */ /* 0x004fda0003f25270 */
[----:B0-----:R-:W-:Y:S05]  /*1c540*/  @P1 BRA `(.L_x_5106) ;  /* 0x0000000000241947 */ /* 0x001fea0003800000 */
[----:B------:R-:W2:Y:S04]  /*1c550*/  LD.E.64 R6, desc[UR44][R16.64+0xe0] ;  /* 0x0000e02c10067980 */ /* 0x000ea8000c101b00 */
[----:B------:R-:W3:Y:S04]  /*1c560*/  LD.E R5, desc[UR44][R4.64] ;  /* 0x0000002c04057980 */ /* 0x000ee8000c101900 */
[----:B--2---:R-:W2:Y:S01]  /*1c570*/  LD.E.64 R6, desc[UR44][R6.64] ;  /* 0x0000002c06067980 */ /* 0x004ea2000c101b00 */
[----:B---3--:R-:W-:-:S04]  /*1c580*/  IMAD R9, R14, 0x40, R5 ;  /* 0x000000400e097824 */ /* 0x008fc800078e0205 */
[----:B--2---:R-:W-:-:S05]  /*1c590*/  IMAD.WIDE R8, R9, 0x4, R6 ;  /* 0x0000000409087825 */ /* 0x004fca00078e0206 */
[----:B------:R0:W-:Y:S04]  /*1c5a0*/  ST.E desc[UR44][R8.64], R3 ;  /* 0x0000000308007985 */ /* 0x0001e8000c10192c */
[----:B------:R-:W2:Y:S04]  /*1c5b0*/  LD.E.64 R4, desc[UR44][R16.64+0xd8] ;  /* 0x0000d82c10047980 */ /* 0x000ea8000c101b00 */
[----:B--2---:R-:W2:Y:S02]  /*1c5c0*/  LD.E R10, desc[UR44][R4.64+0x4] ;  /* 0x0000042c040a7980 */ /* 0x004ea4000c101900 */
[----:B0-2---:R-:W-:-:S13]  /*1c5d0*/  ISETP.NE.AND P1, PT, R10, RZ, PT ;  /* 0x000000ff0a00720c */ /* 0x005fda0003f25270 */
.L_x_5106:
[----:B------:R-:W-:Y:S05]  /*1c5e0*/  BSYNC B0 ;  /* 0x0000000000007941 */ /* 0x000fea0003800000 */
.L_x_5105:
[----:B------:R-:W2:Y:S04]  /*1c5f0*/  @!P1 LD.E.64 R6, desc[UR44][R16.64+0xe0] ;  /* 0x0000e02c10069980 */ /* 0x000ea8000c101b00 */
[----:B------:R-:W3:Y:S04]  /*1c600*/  @!P1 LD.E R5, desc[UR44][R4.64] ;  /* 0x0000002c04059980 */ /* 0x000ee8000c101900 */
[----:B--2---:R-:W2:Y:S01]  /*1c610*/  @!P1 LD.E.64 R6, desc[UR44][R6.64] ;  /* 0x0000002c06069980 */ /* 0x004ea2000c101b00 */
[----:B---3--:R-:W-:-:S04]  /*1c620*/  @!P1 IMAD R14, R14, 0x40, R5 ;  /* 0x000000400e0e9824 */ /* 0x008fc800078e0205 */
[----:B------:R-:W-:-:S04]  /*1c630*/  @!P1 VIADD R9, R14, 0x8 ;  /* 0x000000080e099836 */ /* 0x000fc80000000000 */
[----:B--2---:R-:W-:-:S05]  /*1c640*/  @!P1 IMAD.WIDE R8, R9, 0x4, R6 ;  /* 0x0000000409089825 */ /* 0x004fca00078e0206 */
[----:B------:R0:W-:Y:S04]  /*1c650*/  @!P1 ST.E desc[UR44][R8.64], R2 ;  /* 0x0000000208009985 */ /* 0x0001e8000c10192c */
[----:B------:R-:W2:Y:S04]  /*1c660*/  LD.E R10, desc[UR44][R16.64+0x200] ;  /* 0x0002002c100a7980 */ /* 0x000ea8000c101900 */
[----:B------:R-:W3:Y:S04]  /*1c670*/  LD.E R11, desc[UR44][R16.64+0x220] ;  /* 0x0002202c100b7980 */ /* 0x000ee8000c101900 */
[----:B------:R-:W4:Y:S04]  /*1c680*/  LD.E R18, desc[UR44][R16.64+0x204] ;  /* 0x0002042c10127980 */ /* 0x000f28000c101900 */
[----:B------:R-:W5:Y:S04]  /*1c690*/  LD.E R31, desc[UR44][R16.64+0x210] ;  /* 0x0002102c101f7980 */ /* 0x000f68000c101900 */
[----:B------:R-:W5:Y:S01]  /*1c6a0*/  LD.E R33, desc[UR44][R16.64+0x214] ;  /* 0x0002142c10217980 */ /* 0x000f62000c101900 */
[C---:B--2---:R-:W-:Y:S01]  /*1c6b0*/  FSETP.NEU.FTZ.AND P1, PT, R10.reuse, -INF , PT ;  /* 0xff8000000a00780b */ /* 0x044fe20003f3d000 */
[----:B---3--:R-:W-:Y:S01]  /*1c6c0*/  FMUL.FTZ R4, R10, R11 ;  /* 0x0000000b0a047220 */ /* 0x008fe20000410000 */
[----:B----4-:R-:W-:-:S04]  /*1c6d0*/  FMUL.FTZ R20, R11, R18 ;  /* 0x000000120b147220 */ /* 0x010fc80000410000 */
[----:B------:R-:W-:Y:S02]  /*1c6e0*/  FSEL R4, R4, RZ, P1 ;  /* 0x000000ff04047208 */ /* 0x000fe40000800000 */
[----:B------:R-:W-:-:S03]  /*1c6f0*/  FSETP.NEU.FTZ.AND P1, PT, R18, -INF , PT ;  /* 0xff8000001200780b */ /* 0x000fc60003f3d000 */
[-CC-:B0-----:R-:W-:Y:S01]  /*1c700*/  FFMA.FTZ R8, R29, R11.reuse, -R4.reuse ;  /* 0x0000000b1d087223 */ /* 0x181fe20000010804 */
[-CC-:B------:R-:W-:Y:S01]  /*1c710*/  FFMA.FTZ R5, R19, R11.reuse, -R4.reuse ;  /* 0x0000000b13057223 */ /* 0x180fe20000010804 */
[-CC-:B------:R-:W-:Y:S01]  /*1c720*/  FFMA.FTZ R6, R25, R11.reuse, -R4.reuse ;  /* 0x0000000b19067223 */ /* 0x180fe20000010804 */
[----:B------:R-:W-:Y:S01]  /*1c730*/  FSEL R20, R20, RZ, P1 ;  /* 0x000000ff14147208 */ /* 0x000fe20000800000 */
[----:B------:R0:W-:Y:S01]  /*1c740*/  MUFU.EX2 R13, R8 ;  /* 0x00000008000d7308 */ /* 0x0001e20000000800 */
[-CC-:B------:R-:W-:Y:S01]  /*1c750*/  FFMA.FTZ R7, R21, R11.reuse, -R4.reuse ;  /* 0x0000000b15077223 */ /* 0x180fe20000010804 */
[-CC-:B------:R-:W-:Y:S01]  /*1c760*/  FFMA.FTZ R12, R55, R11.reuse, -R4.reuse ;  /* 0x0000000b370c7223 */ /* 0x180fe20000010804 */
[-CC-:B------:R-:W-:Y:S01]  /*1c770*/  FFMA.FTZ R10, R59, R11.reuse, -R4.reuse ;  /* 0x0000000b3b0a7223 */ /* 0x180fe20000010804 */
[-C--:B------:R-:W-:Y:S01]  /*1c780*/  FFMA.FTZ R14, R65, R11.reuse, -R4 ;  /* 0x0000000b410e7223 */ /* 0x080fe20000010804 */
[-CC-:B------:R-:W-:Y:S01]  /*1c790*/  FFMA.FTZ R22, R79, R11.reuse, -R20.reuse ;  /* 0x0000000b4f167223 */ /* 0x180fe20000010814 */
[----:B------:R-:W-:-:S02]  /*1c7a0*/  FFMA.FTZ R24, R43, R11, -R20 ;  /* 0x0000000b2b187223 */ /* 0x000fc40000010814 */
[----:B------:R1:W5:Y:S01]  /*1c7b0*/  MUFU.EX2 R176, R5 ;  /* 0x0000000500b07308 */ /* 0x0003620000000800 */
[----:B0-----:R-:W-:-:S07]  /*1c7c0*/  FFMA.FTZ R8, R41, R11, -R4 ;  /* 0x0000000b29087223 */ /* 0x001fce0000010804 */
[----:B------:R0:W2:Y:S01]  /*1c7d0*/  MUFU.EX2 R9, R6 ;  /* 0x0000000600097308 */ /* 0x0000a20000000800 */
[----:B-1----:R-:W-:-:S07]  /*1c7e0*/  FFMA.FTZ R5, R61, R11, -R4 ;  /* 0x0000000b3d057223 */ /* 0x002fce0000010804 */
[----:B------:R1:W-:Y:S01]  /*1c7f0*/  MUFU.EX2 R21, R8 ;  /* 0x0000000800157308 */ /* 0x0003e20000000800 */
[----:B0-----:R-:W-:Y:S01]  /*1c800*/  FFMA.FTZ R6, R37, R11, -R4 ;  /* 0x0000000b25067223 */ /* 0x001fe20000010804 */
[----:B-----5:R-:W-:-:S06]  /*1c810*/  FADD.FTZ R26, R176, R31 ;  /* 0x0000001fb01a7221 */ /* 0x020fcc0000010000 */
[----:B------:R0:W-:Y:S01]  /*1c820*/  MUFU.EX2 R174, R5 ;  /* 0x0000000500ae7308 */ /* 0x0001e20000000800 */
[----:B-1----:R-:W-:Y:S01]  /*1c830*/  FFMA.FTZ R8, R35, R11, -R20 ;  /* 0x0000000b23087223 */ /* 0x002fe20000010814 */
[----:B--2---:R-:W-:-:S06]  /*1c840*/  FADD.FTZ R31, R9, R26 ;  /* 0x0000001a091f7221 */ /* 0x004fcc0000010000 */
[----:B------:R1:W-:Y:S01]  /*1c850*/  MUFU.EX2 R19, R6 ;  /* 0x0000000600137308 */ /* 0x0003e20000000800 */
[----:B0-----:R-:W-:-:S07]  /*1c860*/  FFMA.FTZ R5, R67, R11, -R4 ;  /* 0x0000000b43057223 */ /* 0x001fce0000010804 */
[----:B------:R0:W-:Y:S01]  /*1c870*/  MUFU.EX2 R164, R5 ;  /* 0x0000000500a47308 */ /* 0x0001e20000000800 */
[----:B-1----:R-:W-:-:S07]  /*1c880*/  FFMA.FTZ R6, R49, R11, -R4 ;  /* 0x0000000b31067223 */ /* 0x002fce0000010804 */
[----:B------:R1:W2:Y:S01]  /*1c890*/  MUFU.EX2 R178, R7 ;  /* 0x0000000700b27308 */ /* 0x0002a20000000800 */
[----:B0-----:R-:W-:-:S07]  /*1c8a0*/  FFMA.FTZ R5, R71, R11, -R20 ;  /* 0x0000000b47057223 */ /* 0x001fce0000010814 */
[----:B------:R0:W-:Y:S01]  /*1c8b0*/  MUFU.EX2 R15, R12 ;  /* 0x0000000c000f7308 */ /* 0x0001e20000000800 */
[----:B-1----:R-:W-:-:S07]  /*1c8c0*/  FFMA.FTZ R7, R63, R11, -R4 ;  /* 0x0000000b3f077223 */ /* 0x002fce0000010804 */
[----:B------:R-:W-:Y:S01]  /*1c8d0*/  MUFU.EX2 R8, R8 ;  /* 0x0000000800087308 */ /* 0x000fe20000000800 */
[----:B0-----:R-:W-:Y:S01]  /*1c8e0*/  FFMA.FTZ R12, R45, R11, -R4 ;  /* 0x0000000b2d0c7223 */ /* 0x001fe20000010804 */
[----:B--2---:R-:W-:-:S04]  /*1c8f0*/  FADD.FTZ R28, R178, R31 ;  /* 0x0000001fb21c7221 */ /* 0x004fc80000010000 */
[----:B------:R-:W-:Y:S02]  /*1c900*/  FADD.FTZ R31, R13, R28 ;  /* 0x0000001c0d1f7221 */ /* 0x000fe40000010000 */
[----:B------:R0:W-:Y:S08]  /*1c910*/  MUFU.EX2 R27, R6 ;  /* 0x00000006001b7308 */ /* 0x0001f00000000800 */
[----:B------:R1:W-:Y:S01]  /*1c920*/  MUFU.EX2 R177, R5 ;  /* 0x0000000500b17308 */ /* 0x0003e20000000800 */
[----:B0-----:R-:W-:-:S07]  /*1c930*/  FFMA.FTZ R6, R57, R11, -R20 ;  /* 0x0000000b39067223 */ /* 0x001fce0000010814 */
[----:B------:R0:W-:Y:S01]  /*1c940*/  MUFU.EX2 R168, R7 ;  /* 0x0000000700a87308 */ /* 0x0001e20000000800 */
[----:B-1----:R-:W-:-:S07]  /*1c950*/  FFMA.FTZ R5, R39, R11, -R20 ;  /* 0x0000000b27057223 */ /* 0x002fce0000010814 */
[----:B------:R1:W-:Y:S01]  /*1c960*/  MUFU.EX2 R25, R12 ;  /* 0x0000000c00197308 */ /* 0x0003e20000000800 */
[-CC-:B0-----:R-:W-:Y:S01]  /*1c970*/  FFMA.FTZ R7, R69, R11.reuse, -R4.reuse ;  /* 0x0000000b45077223 */ /* 0x181fe20000010804 */
[----:B------:R-:W-:-:S06]  /*1c980*/  FFMA.FTZ R4, R53, R11, -R4 ;  /* 0x0000000b35047223 */ /* 0x000fcc0000010804 */
[----:B------:R0:W-:Y:S01]  /*1c990*/  MUFU.EX2 R179, R6 ;  /* 0x0000000600b37308 */ /* 0x0001e20000000800 */
[----:B-1----:R-:W-:-:S07]  /*1c9a0*/  FFMA.FTZ R12, R73, R11, -R20 ;  /* 0x0000000b490c7223 */ /* 0x002fce0000010814 */
[----:B------:R1:W-:Y:S01]  /*1c9b0*/  MUFU.EX2 R166, R7 ;  /* 0x0000000700a67308 */ /* 0x0003e20000000800 */
[----:B0-----:R-:W-:-:S07]  /*1c9c0*/  FFMA.FTZ R6, R81, R11, -R20 ;  /* 0x0000000b51067223 */ /* 0x001fce0000010814 */
[----:B------:R0:W-:Y:S01]  /*1c9d0*/  MUFU.EX2 R29, R4 ;  /* 0x00000004001d7308 */ /* 0x0001e20000000800 */
[----:B-1----:R-:W-:-:S07]  /*1c9e0*/  FFMA.FTZ R7, R75, R11, -R20 ;  /* 0x0000000b4b077223 */ /* 0x002fce0000010814 */
[----:B------:R-:W-:Y:S01]  /*1c9f0*/  MUFU.EX2 R12, R12 ;  /* 0x0000000c000c7308 */ /* 0x000fe20000000800 */
[----:B0-----:R-:W-:-:S07]  /*1ca00*/  FFMA.FTZ R4, R77, R11, -R20 ;  /* 0x0000000b4d047223 */ /* 0x001fce0000010814 */
[----:B------:R-:W0:Y:S08]  /*1ca10*/  MUFU.EX2 R10, R10 ;  /* 0x0000000a000a7308 */ /* 0x000e300000000800 */
[----:B------:R1:W2:Y:S08]  /*1ca20*/  MUFU.EX2 R173, R7 ;  /* 0x0000000700ad7308 */ /* 0x0002b00000000800 */
[----:B------:R3:W4:Y:S01]  /*1ca30*/  MUFU.EX2 R18, R4 ;  /* 0x0000000400127308 */ /* 0x0007220000000800 */
[----:B-1----:R-:W-:Y:S01]  /*1ca40*/  FFMA.FTZ R7, R83, R11, -R20 ;  /* 0x0000000b53077223 */ /* 0x002fe20000010814 */
[----:B0-----:R-:W-:-:S04]  /*1ca50*/  FADD.FTZ R28, R10, R31 ;  /* 0x0000001f0a1c7221 */ /* 0x001fc80000010000 */
[----:B------:R-:W-:Y:S02]  /*1ca60*/  FADD.FTZ R31, R15, R28 ;  /* 0x0000001c0f1f7221 */ /* 0x000fe40000010000 */
[----:B------:R-:W0:Y:S01]  /*1ca70*/  MUFU.EX2 R22, R22 ;  /* 0x0000001600167308 */ /* 0x000e220000000800 */
[----:B---3--:R-:W-:Y:S01]  /*1ca80*/  FADD.FTZ R4, R8, R33 ;  /* 0x0000002108047221 */ /* 0x008fe20000010000 */
[----:B------:R-:W-:-:S03]  /*1ca90*/  FADD.FTZ R30, R174, R31 ;  /* 0x0000001fae1e7221 */ /* 0x000fc60000010000 */
[----:B------:R-:W-:Y:S01]  /*1caa0*/  FADD.FTZ R26, R177, R4 ;  /* 0x00000004b11a7221 */ /* 0x000fe20000010000 */
[----:B------:R-:W-:Y:S02]  /*1cab0*/  FFMA.FTZ R4, R47, R11, -R20 ;  /* 0x0000000b2f047223 */ /* 0x000fe40000010814 */
[----:B------:R1:W3:Y:S08]  /*1cac0*/  MUFU.EX2 R175, R5 ;  /* 0x0000000500af7308 */ /* 0x0002f00000000800 */
[----:B------:R5:W3:Y:S01]  /*1cad0*/  MUFU.EX2 R169, R6 ;  /* 0x0000000600a97308 */ /* 0x000ae20000000800 */
[----:B-1----:R-:W-:-:S07]  /*1cae0*/  FADD.FTZ R5, R179, R26 ;  /* 0x0000001ab3057221 */ /* 0x002fce0000010000 */
[----:B------:R2:W-:Y:S01]  /*1caf0*/  MUFU.EX2 R171, R7 ;  /* 0x0000000700ab7308 */ /* 0x0005e20000000800 */
[----:B-----5:R-:W-:Y:S01]  /*1cb00*/  FADD.FTZ R6, R12, R5 ;  /* 0x000000050c067221 */ /* 0x020fe20000010000 */
[----:B------:R-:W-:-:S06]  /*1cb10*/  FFMA.FTZ R5, R85, R11, -R20 ;  /* 0x0000000b55057223 */ /* 0x000fcc0000010814 */
[----:B------:R-:W1:Y:S01]  /*1cb20*/  MUFU.EX2 R24, R24 ;  /* 0x0000001800187308 */ /* 0x000e620000000800 */
[----:B--2---:R-:W-:Y:S01]  /*1cb30*/  FADD.FTZ R7, R173, R6 ;  /* 0x00000006ad077221 */ /* 0x004fe20000010000 */
[----:B------:R-:W-:-:S03]  /*1cb40*/  FFMA.FTZ R6, R51, R11, -R20 ;  /* 0x0000000b33067223 */ /* 0x000fc60000010814 */
[----:B----4-:R-:W-:-:S03]  /*1cb50*/  FADD.FTZ R7, R18, R7 ;  /* 0x0000000712077221 */ /* 0x010fc60000010000 */
[----:B------:R-:W2:Y:S08]  /*1cb60*/  MUFU.EX2 R14, R14 ;  /* 0x0000000e000e7308 */ /* 0x000eb00000000800 */
[----:B------:R0:W4:Y:S08]  /*1cb70*/  MUFU.EX2 R26, R4 ;  /* 0x00000004001a7308 */ /* 0x0001300000000800 */
[----:B------:R5:W4:Y:S01]  /*1cb80*/  MUFU.EX2 R165, R5 ;  /* 0x0000000500a57308 */ /* 0x000b220000000800 */
[----:B0-----:R-:W-:Y:S01]  /*1cb90*/  FADD.FTZ R4, R22, R7 ;  /* 0x0000000716047221 */ /* 0x001fe20000010000 */
[----:B------:R-:W-:-:S03]  /*1cba0*/  FADD.FTZ R7, R19, R30 ;  /* 0x0000001e13077221 */ /* 0x000fc60000010000 */
[----:B---3--:R-:W-:Y:S01]  /*1cbb0*/  FADD.FTZ R30, R175, R4 ;  /* 0x00000004af1e7221 */ /* 0x008fe20000010000 */
[----:B------:R-:W-:Y:S01]  /*1cbc0*/  FADD.FTZ R32, R168, R7 ;  /* 0x00000007a8207221 */ /* 0x000fe20000010000 */
[-C--:B------:R-:W-:Y:S01]  /*1cbd0*/  FFMA.FTZ R4, R87, R11.reuse, -R20 ;  /* 0x0000000b57047223 */ /* 0x080fe20000010814 */
[----:B------:R4:W0:Y:S01]  /*1cbe0*/  MUFU.EX2 R28, R6 ;  /* 0x00000006001c7308 */ /* 0x0008220000000800 */
[----:B-----5:R-:W-:Y:S01]  /*1cbf0*/  FADD.FTZ R5, R169, R30 ;  /* 0x0000001ea9057221 */ /* 0x020fe20000010000 */
[----:B------:R-:W-:Y:S01]  /*1cc00*/  FADD.FTZ R7, R21, R32 ;  /* 0x0000002015077221 */ /* 0x000fe20000010000 */
[----:B------:R-:W-:Y:S02]  /*1cc10*/  FFMA.FTZ R11, R89, R11, -R20 ;  /* 0x0000000b590b7223 */ /* 0x000fe40000010814 */
[----:B-1----:R-:W-:Y:S01]  /*1cc20*/  FADD.FTZ R30, R24, R5 ;  /* 0x00000005181e7221 */ /* 0x002fe20000010000 */
[----:B--2---:R-:W-:Y:S02]  /*1cc30*/  FADD.FTZ R32, R14, R7 ;  /* 0x000000070e207221 */ /* 0x004fe40000010000 */
[----:B------:R0:W1:Y:S01]  /*1cc40*/  MUFU.EX2 R167, R4 ;  /* 0x0000000400a77308 */ /* 0x0000620000000800 */
[----:B------:R-:W-:Y:S01]  /*1cc50*/  FADD.FTZ R5, R171, R30 ;  /* 0x0000001eab057221 */ /* 0x000fe20000010000 */
[----:B------:R-:W-:-:S03]  /*1cc60*/  FADD.FTZ R7, R25, R32 ;  /* 0x0000002019077221 */ /* 0x000fc60000010000 */
[----:B----4-:R-:W-:Y:S01]  /*1cc70*/  FADD.FTZ R6, R26, R5 ;  /* 0x000000051a067221 */ /* 0x010fe20000010000 */
[----:B------:R-:W-:Y:S02]  /*1cc80*/  FADD.FTZ R30, R164, R7 ;  /* 0x00000007a41e7221 */ /* 0x000fe40000010000 */
[----:B------:R-:W2:Y:S01]  /*1cc90*/  MUFU.EX2 R20, R11 ;  /* 0x0000000b00147308 */ /* 0x000ea20000000800 */
[----:B------:R-:W-:Y:S01]  /*1cca0*/  FADD.FTZ R5, R165, R6 ;  /* 0x00000006a5057221 */ /* 0x000fe20000010000 */
[----:B------:R-:W-:-:S03]  /*1ccb0*/  FADD.FTZ R7, R27, R30 ;  /* 0x0000001e1b077221 */ /* 0x000fc60000010000 */
[----:B0-----:R-:W-:Y:S01]  /*1ccc0*/  FADD.FTZ R4, R28, R5 ;  /* 0x000000051c047221 */ /* 0x001fe20000010000 */
[----:B------:R-:W-:-:S03]  /*1ccd0*/  FADD.FTZ R6, R166, R7 ;  /* 0x00000007a6067221 */ /* 0x000fc60000010000 */
[----:B-1----:R-:W-:Y:S01]  /*1cce0*/  FADD.FTZ R5, R167, R4 ;  /* 0x00000004a7057221 */ /* 0x002fe20000010000 */
[----:B------:R-:W-:-:S05]  /*1ccf0*/  FADD.FTZ R31, R29, R6 ;  /* 0x000000061d1f7221 */ /* 0x000fca0000010000 */
[----:B------:R-:W-:Y:S01]  /*1cd00*/  ST.E desc[UR44][R16.64+0x210], R31 ;  /* 0x0002101f10007985 */ /* 0x000fe2000c10192c */
[----:B--2---:R-:W-:-:S05]  /*1cd10*/  FADD.FTZ R33, R20, R5 ;  /* 0x0000000514217221 */ /* 0x004fca0000010000 */
[----:B------:R-:W-:Y:S01]  /*1cd20*/  ST.E desc[UR44][R16.64+0x214], R33 ;  /* 0x0002142110007985 */ /* 0x000fe2000c10192c */
[----:B------:R-:W-:Y:S06]  /*1cd30*/  BAR.SYNC.DEFER_BLOCKING 0xf, 0x100 ;  /* 0x03c4000000007b1d */ /* 0x000fec0000010000 */
[----:B------:R-:W2:Y:S04]  /*1cd40*/  LD.E.64 R4, desc[UR44][R16.64+0x138] ;  /* 0x0001382c10047980 */ /* 0x000ea8000c101b00 */
[----:B--2---:R-:W2:Y:S04]  /*1cd50*/  LD.E.64 R6, desc[UR44][R4.64+0x8] ;  /* 0x0000082c04067980 */ /* 0x004ea8000c101b00 */
[----:B------:R-:W3:Y:S01]  /*1cd60*/  LD.E.64 R34, desc[UR44][R4.64] ;  /* 0x0000002c04227980 */ /* 0x000ee2000c101b00 */
        /* <DEDUP_REMOVED lines=16> */
[----:B--2---:R-:W-:-:S05]  /*1ce70*/  MOV R11, R6 ;  /* 0x00000006000b7202 */ /* 0x004fca0000000f00 */
[--C-:B---3--:R-:W-:Y:S01]  /*1ce80*/  IMAD R35, R35, 0x2, R11.reuse ;  /* 0x0000000223237824 */ /* 0x108fe200078e020b */
[----:B------:R-:W-:Y:S01]  /*1ce90*/  STSM.16.M88.4 [R11], R176 ;  /* 0x000000b00b007844 */ /* 0x000fe20000000200 */
[C---:B------:R-:W-:Y:S02]  /*1cea0*/  IMAD R6, R34.reuse, 0x2, R11 ;  /* 0x0000000222067824 */ /* 0x040fe400078e020b */
[----:B------:R-:W-:-:S03]  /*1ceb0*/  IMAD R34, R34, 0x2, R35 ;  /* 0x0000000222227824 */ /* 0x000fc600078e0223 */
[----:B------:R0:W-:Y:S04]  /*1cec0*/  STSM.16.M88.4 [R6], R172 ;  /* 0x000000ac06007844 */ /* 0x0001e80000000200 */
[----:B------:R-:W-:Y:S04]  /*1ced0*/  STSM.16.M88.4 [R35], R168 ;  /* 0x000000a823007844 */ /* 0x000fe80000000200 */
[----:B------:R1:W-:Y:S04]  /*1cee0*/  STSM.16.M88.4 [R34], R164 ;  /* 0x000000a422007844 */ /* 0x0003e80000000200 */
[----:B------:R-:W2:Y:S01]  /*1cef0*/  LD.E R4, desc[UR44][R16.64+0x230] ;  /* 0x0002302c10047980 */ /* 0x000ea2000c101900 */
[----:B------:R-:W-:Y:S01]  /*1cf00*/  LOP3.LUT R22, R156, 0x4, RZ, 0xfc, !PT ;  /* 0x000000049c167812 */ /* 0x000fe200078efcff */
[----:B--2---:R-:W-:-:S05]  /*1cf10*/  FMUL.FTZ R5, R3, R4 ;  /* 0x0000000403057220 */ /* 0x004fca0000410000 */
[----:B------:R2:W-:Y:S04]  /*1cf20*/  ST.E desc[UR44][R16.64+0x230], R5 ;  /* 0x0002300510007985 */ /* 0x0005e8000c10192c */
[----:B------:R-:W3:Y:S02]  /*1cf30*/  LD.E R4, desc[UR44][R22.64] ;  /* 0x0000002c16047980 */ /* 0x000ee4000c101900 */
[----:B---3--:R-:W-:-:S05]  /*1cf40*/  FMUL.FTZ R7, R3, R4 ;  /* 0x0000000403077220 */ /* 0x008fca0000410000 */
[----:B------:R3:W-:Y:S04]  /*1cf50*/  ST.E desc[UR44][R22.64], R7 ;  /* 0x0000000716007985 */ /* 0x0007e8000c10192c */
[----:B------:R-:W2:Y:S04]  /*1cf60*/  LD.E R4, desc[UR44][R16.64+0x240] ;  /* 0x0002402c10047980 */ /* 0x000ea8000c101900 */
[----:B------:R-:W4:Y:S04]  /*1cf70*/  LD.E R130, desc[UR44][R16.64+0x424] ;  /* 0x0004242c10827980 */ /* 0x000f28000c101900 */
[----:B------:R-:W5:Y:S04]  /*1cf80*/  LD.E R20, desc[UR44][R16.64+0x274] ;  /* 0x0002742c10147980 */ /* 0x000f68000c101900 */
[----:B0-----:R-:W3:Y:S04]  /*1cf90*/  LD.E R6, desc[UR44][R16.64+0x244] ;  /* 0x0002442c10067980 */ /* 0x001ee8000c101900 */
[----:B------:R-:W5:Y:S04]  /*1cfa0*/  LD.E R8, desc[UR44][R16.64+0x250] ;  /* 0x0002502c10087980 */ /* 0x000f68000c101900 */
        /* <DEDUP_REMOVED lines=10> */
[----:B-1----:R-:W5:Y:S04]  /*1d050*/  LD.E R34, desc[UR44][R16.64+0x2a4] ;  /* 0x0002a42c10227980 */ /* 0x002f68000c101900 */
        /* <DEDUP_REMOVED lines=45> */
[----:B------:R-:W5:Y:S01]  /*1d330*/  LD.E R128, desc[UR44][R16.64+0x420] ;  /* 0x0004202c10807980 */ /* 0x000f62000c101900 */
[C---:B--2---:R-:W-:Y:S01]  /*1d340*/  FMUL.FTZ R5, R3.reuse, R4 ;  /* 0x0000000403057220 */ /* 0x044fe20000410000 */
[----:B----4-:R-:W-:-:S04]  /*1d350*/  FMUL.FTZ R21, R3, R130 ;  /* 0x0000008203157220 */ /* 0x010fc80000410000 */
[----:B------:R5:W-:Y:S04]  /*1d360*/  ST.E desc[UR44][R16.64+0x240], R5 ;  /* 0x0002400510007985 */ /* 0x000be8000c10192c */
[----:B------:R0:W-:Y:S01]  /*1d370*/  ST.E desc[UR44][R16.64+0x424], R21 ;  /* 0x0004241510007985 */ /* 0x0001e2000c10192c */
[C---:B---3--:R-:W-:Y:S01]  /*1d380*/  FMUL.FTZ R7, R3.reuse, R6 ;  /* 0x0000000603077220 */ /* 0x048fe20000410000 */
[C---:B-----5:R-:W-:Y:S01]  /*1d390*/  FMUL.FTZ R5, R3.reuse, R20 ;  /* 0x0000001403057220 */ /* 0x060fe20000410000 */
[C---:B------:R-:W-:Y:S01]  /*1d3a0*/  FMUL.FTZ R9, R3.reuse, R8 ;  /* 0x0000000803097220 */ /* 0x040fe20000410000 */
[----:B------:R-:W-:-:S03]  /*1d3b0*/  FMUL.FTZ R11, R3, R10 ;  /* 0x0000000a030b7220 */ /* 0x000fc60000410000 */
[----:B------:R1:W-:Y:S01]  /*1d3c0*/  ST.E desc[UR44][R16.64+0x274], R5 ;  /* 0x0002740510007985 */ /* 0x0003e2000c10192c */
[C---:B------:R-:W-:Y:S01]  /*1d3d0*/  FMUL.FTZ R13, R3.reuse, R12 ;  /* 0x0000000c030d7220 */ /* 0x040fe20000410000 */
[C---:B------:R-:W-:Y:S01]  /*1d3e0*/  FMUL.FTZ R15, R3.reuse, R14 ;  /* 0x0000000e030f7220 */ /* 0x040fe20000410000 */
[C---:B------:R-:W-:Y:S01]  /*1d3f0*/  FMUL.FTZ R19, R3.reuse, R18 ;  /* 0x0000001203137220 */ /* 0x040fe20000410000 */
[C---:B0-----:R-:W-:Y:S01]  /*1d400*/  FMUL.FTZ R21, R3.reuse, R26 ;  /* 0x0000001a03157220 */ /* 0x041fe20000410000 */
[C---:B------:R-:W-:Y:S01]  /*1d410*/  FMUL.FTZ R25, R3.reuse, R28 ;  /* 0x0000001c03197220 */ /* 0x040fe20000410000 */
[----:B------:R0:W-:Y:S01]  /*1d420*/  ST.E desc[UR44][R16.64+0x244], R7 ;  /* 0x0002440710007985 */ /* 0x0001e2000c10192c */
[----:B-1----:R-:W-:-:S03]  /*1d430*/  FMUL.FTZ R5, R3, R42 ;  /* 0x0000002a03057220 */ /* 0x002fc60000410000 */
[----:B------:R1:W-:Y:S04]  /*1d440*/  ST.E desc[UR44][R16.64+0x250], R9 ;  /* 0x0002500910007985 */ /* 0x0003e8000c10192c */
[----:B------:R2:W-:Y:S01]  /*1d450*/  ST.E desc[UR44][R16.64+0x254], R11 ;  /* 0x0002540b10007985 */ /* 0x0005e2000c10192c */
[----:B------:R-:W-:-:S03]  /*1d460*/  FMUL.FTZ R27, R3, R30 ;  /* 0x0000001e031b7220 */ /* 0x000fc60000410000 */
[----:B------:R3:W-:Y:S01]  /*1d470*/  ST.E desc[UR44][R16.64+0x260], R13 ;  /* 0x0002600d10007985 */ /* 0x0007e2000c10192c */
[----:B0-----:R-:W-:-:S03]  /*1d480*/  FMUL.FTZ R7, R3, R24 ;  /* 0x0000001803077220 */ /* 0x001fc60000410000 */
[----:B------:R0:W-:Y:S01]  /*1d490*/  ST.E desc[UR44][R16.64+0x264], R15 ;  /* 0x0002640f10007985 */ /* 0x0001e2000c10192c */
[----:B-1----:R-:W-:-:S03]  /*1d4a0*/  FMUL.FTZ R9, R3, R32 ;  /* 0x0000002003097220 */ /* 0x002fc60000410000 */
[----:B------:R1:W-:Y:S01]  /*1d4b0*/  ST.E desc[UR44][R16.64+0x270], R19 ;  /* 0x0002701310007985 */ /* 0x0003e2000c10192c */
[----:B--2---:R-:W-:-:S03]  /*1d4c0*/  FMUL.FTZ R11, R3, R34 ;  /* 0x00000022030b7220 */ /* 0x004fc60000410000 */
[----:B------:R2:W-:Y:S01]  /*1d4d0*/  ST.E desc[UR44][R16.64+0x284], R21 ;  /* 0x0002841510007985 */ /* 0x0005e2000c10192c */
[----:B---3--:R-:W-:-:S03]  /*1d4e0*/  FMUL.FTZ R13, R3, R36 ;  /* 0x00000024030d7220 */ /* 0x008fc60000410000 */
[----:B------:R3:W-:Y:S01]  /*1d4f0*/  ST.E desc[UR44][R16.64+0x290], R25 ;  /* 0x0002901910007985 */ /* 0x0007e2000c10192c */
[C---:B0-----:R-:W-:Y:S01]  /*1d500*/  FMUL.FTZ R15, R3.reuse, R38 ;  /* 0x00000026030f7220 */ /* 0x041fe20000410000 */
[C---:B-1----:R-:W-:Y:S02]  /*1d510*/  FMUL.FTZ R19, R3.reuse, R40 ;  /* 0x0000002803137220 */ /* 0x042fe40000410000 */
[----:B------:R0:W-:Y:S01]  /*1d520*/  ST.E desc[UR44][R16.64+0x2c4], R5 ;  /* 0x0002c40510007985 */ /* 0x0001e2000c10192c */
[C---:B--2---:R-:W-:Y:S01]  /*1d530*/  FMUL.FTZ R21, R3.reuse, R46 ;  /* 0x0000002e03157220 */ /* 0x044fe20000410000 */
[C---:B---3--:R-:W-:Y:S02]  /*1d540*/  FMUL.FTZ R25, R3.reuse, R48 ;  /* 0x0000003003197220 */ /* 0x048fe40000410000 */
[----:B------:R1:W-:Y:S01]  /*1d550*/  ST.E desc[UR44][R16.64+0x280], R7 ;  /* 0x0002800710007985 */ /* 0x0003e2000c10192c */
[----:B0-----:R-:W-:-:S03]  /*1d560*/  FMUL.FTZ R5, R3, R62 ;  /* 0x0000003e03057220 */ /* 0x001fc60000410000 */
[----:B------:R0:W-:Y:S04]  /*1d570*/  ST.E desc[UR44][R16.64+0x294], R27 ;  /* 0x0002941b10007985 */ /* 0x0001e8000c10192c */
[----:B------:R2:W-:Y:S01]  /*1d580*/  ST.E desc[UR44][R16.64+0x2a0], R9 ;  /* 0x0002a00910007985 */ /* 0x0005e2000c10192c */
[----:B-1----:R-:W-:-:S03]  /*1d590*/  FMUL.FTZ R7, R3, R44 ;  /* 0x0000002c03077220 */ /* 0x002fc60000410000 */
[----:B------:R1:W-:Y:S04]  /*1d5a0*/  ST.E desc[UR44][R16.64+0x2a4], R11 ;  /* 0x0002a40b10007985 */ /* 0x0003e8000c10192c */
[----:B------:R3:W-:Y:S01]  /*1d5b0*/  ST.E desc[UR44][R16.64+0x2b0], R13 ;  /* 0x0002b00d10007985 */ /* 0x0007e2000c10192c */
[----:B0-----:R-:W-:-:S03]  /*1d5c0*/  FMUL.FTZ R27, R3, R50 ;  /* 0x00000032031b7220 */ /* 0x001fc60000410000 */
[----:B------:R0:W-:Y:S01]  /*1d5d0*/  ST.E desc[UR44][R16.64+0x2b4], R15 ;  /* 0x0002b40f10007985 */ /* 0x0001e2000c10192c */
[----:B--2---:R-:W-:-:S03]  /*1d5e0*/  FMUL.FTZ R9, R3, R52 ;  /* 0x0000003403097220 */ /* 0x004fc60000410000 */
[----:B------:R2:W-:Y:S01]  /*1d5f0*/  ST.E desc[UR44][R16.64+0x2c0], R19 ;  /* 0x0002c01310007985 */ /* 0x0005e2000c10192c */
[----:B-1----:R-:W-:-:S03]  /*1d600*/  FMUL.FTZ R11, R3, R54 ;  /* 0x00000036030b7220 */ /* 0x002fc60000410000 */
[----:B------:R1:W-:Y:S01]  /*1d610*/  ST.E desc[UR44][R16.64+0x2d4], R21 ;  /* 0x0002d41510007985 */ /* 0x0003e2000c10192c */
[----:B---3--:R-:W-:-:S03]  /*1d620*/  FMUL.FTZ R13, R3, R56 ;  /* 0x00000038030d7220 */ /* 0x008fc60000410000 */
[----:B------:R3:W-:Y:S01]  /*1d630*/  ST.E desc[UR44][R16.64+0x2e0], R25 ;  /* 0x0002e01910007985 */ /* 0x0007e2000c10192c */
[C---:B0-----:R-:W-:Y:S01]  /*1d640*/  FMUL.FTZ R15, R3.reuse, R58 ;  /* 0x0000003a030f7220 */ /* 0x041fe20000410000 */
[C---:B--2---:R-:W-:Y:S02]  /*1d650*/  FMUL.FTZ R19, R3.reuse, R60 ;  /* 0x0000003c03137220 */ /* 0x044fe40000410000 */
[----:B------:R0:W-:Y:S01]  /*1d660*/  ST.E desc[UR44][R16.64+0x314], R5 ;  /* 0x0003140510007985 */ /* 0x0001e2000c10192c */
[C---:B-1----:R-:W-:Y:S01]  /*1d670*/  FMUL.FTZ R21, R3.reuse, R66 ;  /* 0x0000004203157220 */ /* 0x042fe20000410000 */
        /* <DEDUP_REMOVED lines=43> */
[----:B------:R0:W-:Y:S01]  /*1d930*/  ST.E desc[UR44][R16.64+0x384], R27 ;  /* 0x0003841b10007985 */ /* 0x0001e2000c10192c */
[----:B------:R-:W-:-:S03]  /*1d940*/  LOP3.LUT R4, R156, 0x8, RZ, 0xfc, !PT ;  /* 0x000000089c047812 */ /* 0x000fc600078efcff */
        /* <DEDUP_REMOVED lines=16> */
[C---:B---3--:R-:W-:Y:S01]  /*1da50*/  FMUL.FTZ R25, R3.reuse, R126 ;  /* 0x0000007e03197220 */ /* 0x048fe20000410000 */
[----:B------:R-:W-:Y:S01]  /*1da60*/  FMUL.FTZ R3, R3, R128 ;  /* 0x0000008003037220 */ /* 0x000fe20000410000 */
[--C-:B0-----:R-:W-:Y:S01]  /*1da70*/  IMAD.MOV.U32 R5, RZ, RZ, R23.reuse ;  /* 0x000000ffff057224 */ /* 0x101fe200078e0017 */
[----:B------:R0:W-:Y:S04]  /*1da80*/  ST.E desc[UR44][R16.64+0x3c0], R7 ;  /* 0x0003c00710007985 */ /* 0x0001e8000c10192c */
[----:B------:R-:W-:Y:S04]  /*1da90*/  ST.E desc[UR44][R16.64+0x3d4], R27 ;  /* 0x0003d41b10007985 */ /* 0x000fe8000c10192c */
[----:B------:R1:W-:Y:S04]  /*1daa0*/  ST.E desc[UR44][R16.64+0x3e0], R9 ;  /* 0x0003e00910007985 */ /* 0x0003e8000c10192c */
[----:B------:R2:W-:Y:S04]  /*1dab0*/  ST.E desc[UR44][R16.64+0x3e4], R11 ;  /* 0x0003e40b10007985 */ /* 0x0005e8000c10192c */
[----:B------:R-:W-:Y:S04]  /*1dac0*/  ST.E desc[UR44][R16.64+0x3f0], R13 ;  /* 0x0003f00d10007985 */ /* 0x000fe8000c10192c */
[----:B------:R-:W-:Y:S04]  /*1dad0*/  ST.E desc[UR44][R16.64+0x3f4], R15 ;  /* 0x0003f40f10007985 */ /* 0x000fe8000c10192c */
[----:B------:R-:W-:Y:S04]  /*1dae0*/  ST.E desc[UR44][R16.64+0x400], R19 ;  /* 0x0004001310007985 */ /* 0x000fe8000c10192c */
[----:B------:R-:W-:Y:S04]  /*1daf0*/  ST.E desc[UR44][R16.64+0x410], R21 ;  /* 0x0004101510007985 */ /* 0x000fe8000c10192c */
[----:B------:R-:W-:Y:S04]  /*1db00*/  ST.E desc[UR44][R16.64+0x414], R25 ;  /* 0x0004141910007985 */ /* 0x000fe8000c10192c */
[----:B------:R3:W-:Y:S04]  /*1db10*/  ST.E desc[UR44][R16.64+0x420], R3 ;  /* 0x0004200310007985 */ /* 0x0007e8000c10192c */
[----:B0-----:R-:W1:Y:S01]  /*1db20*/  LD.E R7, desc[UR44][R4.64] ;  /* 0x0000002c04077980 */ /* 0x001e62000c101900 */
[----:B------:R-:W-:Y:S01]  /*1db30*/  LOP3.LUT R6, R156, 0xc, RZ, 0xfc, !PT ;  /* 0x0000000c9c067812 */ /* 0x000fe200078efcff */
[----:B-1----:R-:W-:Y:S01]  /*1db40*/  FMUL.FTZ R9, R2, R7 ;  /* 0x0000000702097220 */ /* 0x002fe20000410000 */
[----:B------:R-:W-:-:S04]  /*1db50*/  IMAD.MOV.U32 R7, RZ, RZ, R23 ;  /* 0x000000ffff077224 */ /* 0x000fc800078e0017 */
[----:B------:R0:W-:Y:S04]  /*1db60*/  ST.E desc[UR44][R4.64], R9 ;  /* 0x0000000904007985 */ /* 0x0001e8000c10192c */
[----:B--2---:R-:W2:Y:S02]  /*1db70*/  LD.E R11, desc[UR44][R6.64] ;  /* 0x0000002c060b7980 */ /* 0x004ea4000c101900 */
[----:B--2---:R-:W-:-:S05]  /*1db80*/  FMUL.FTZ R11, R2, R11 ;  /* 0x0000000b020b7220 */ /* 0x004fca0000410000 */
[----:B------:R1:W-:Y:S04]  /*1db90*/  ST.E desc[UR44][R6.64], R11 ;  /* 0x0000000b06007985 */ /* 0x0003e8000c10192c */
[----:B------:R-:W2:Y:S04]  /*1dba0*/  LD.E R133, desc[UR44][R16.64+0x42c] ;  /* 0x00042c2c10857980 */ /* 0x000ea8000c101900 */
[----:B---3--:R-:W3:Y:S04]  /*1dbb0*/  LD.E R3, desc[UR44][R16.64+0x248] ;  /* 0x0002482c10037980 */ /* 0x008ee8000c101900 */
[----:B------:R-:W4:Y:S04]  /*1dbc0*/  LD.E R13, desc[UR44][R16.64+0x24c] ;  /* 0x00024c2c100d7980 */ /* 0x000f28000c101900 */
[----:B------:R-:W5:Y:S04]  /*1dbd0*/  LD.E R15, desc[UR44][R16.64+0x258] ;  /* 0x0002582c100f7980 */ /* 0x000f68000c101900 */
[----:B------:R-:W5:Y:S04]  /*1dbe0*/  LD.E R19, desc[UR44][R16.64+0x25c] ;  /* 0x00025c2c10137980 */ /* 0x000f68000c101900 */
[----:B------:R-:W5:Y:S04]  /*1dbf0*/  LD.E R21, desc[UR44][R16.64+0x268] ;  /* 0x0002682c10157980 */ /* 0x000f68000c101900 */
[----:B------:R-:W5:Y:S04]  /*1dc00*/  LD.E R25, desc[UR44][R16.64+0x26c] ;  /* 0x00026c2c10197980 */ /* 0x000f68000c101900 */
[----:B0-----:R-:W5:Y:S04]  /*1dc10*/  LD.E R9, desc[UR44][R16.64+0x278] ;  /* 0x0002782c10097980 */ /* 0x001f68000c101900 */
        /* <DEDUP_REMOVED lines=56> */
[C---:B---3--:R-:W-:Y:S01]  /*1dfa0*/  FMUL.FTZ R3, R2.reuse, R3 ;  /* 0x0000000302037220 */ /* 0x048fe20000410000 */
[C---:B----4-:R-:W-:Y:S01]  /*1dfb0*/  FMUL.FTZ R13, R2.reuse, R13 ;  /* 0x0000000d020d7220 */ /* 0x050fe20000410000 */
        /* <DEDUP_REMOVED lines=59> */
[----:B------:R-:W-:Y:S04]  /*1e370*/  ST.E desc[UR44][R16.64+0x42c], R133 ;  /* 0x00042c8510007985 */ /* 0x000fe8000c10192c */
        /* <DEDUP_REMOVED lines=62> */
[----:B0-----:R-:W2:Y:S04]  /*1e760*/  LD.E R11, desc[UR44][R22.64] ;  /* 0x0000002c160b7980 */ /* 0x001ea8000c101900 */
[----:B------:R-:W3:Y:S04]  /*1e770*/  LD.E R9, desc[UR44][R16.64+0x1e8] ;  /* 0x0001e82c10097980 */ /* 0x000ee8000c101900 */
[----:B------:R-:W3:Y:S04]  /*1e780*/  LD.E.64 R2, desc[UR44][R16.64+0xa8] ;  /* 0x0000a82c10027980 */ /* 0x000ee8000c101b00 */
[----:B--2---:R0:W-:Y:S04]  /*1e790*/  ST.E desc[UR44][R22.64], R11 ;  /* 0x0000000b16007985 */ /* 0x0041e8000c10192c */
[----:B------:R-:W2:Y:S04]  /*1e7a0*/  LD.E R13, desc[UR44][R4.64] ;  /* 0x0000002c040d7980 */ /* 0x000ea8000c101900 */
[----:B--2---:R2:W-:Y:S04]  /*1e7b0*/  ST.E desc[UR44][R4.64], R13 ;  /* 0x0000000d04007985 */ /* 0x0045e8000c10192c */
[----:B------:R-:W4:Y:S04]  /*1e7c0*/  LD.E R15, desc[UR44][R6.64] ;  /* 0x0000002c060f7980 */ /* 0x000f28000c101900 */
[----:B----4-:R4:W-:Y:S04]  /*1e7d0*/  ST.E desc[UR44][R6.64], R15 ;  /* 0x0000000f06007985 */ /* 0x0109e8000c10192c */
[----:B------:R-:W5:Y:S04]  /*1e7e0*/  LD.E R19, desc[UR44][R16.64+0x240] ;  /* 0x0002402c10137980 */ /* 0x000f68000c101900 */
[----:B------:R-:W3:Y:S04]  /*1e7f0*/  LD.E R21, desc[UR44][R16.64+0x244] ;  /* 0x0002442c10157980 */ /* 0x000ee8000c101900 */
[----:B------:R-:W3:Y:S04]  /*1e800*/  LD.E R25, desc[UR44][R16.64+0x248] ;  /* 0x0002482c10197980 */ /* 0x000ee8000c101900 */
[----:B------:R-:W3:Y:S04]  /*1e810*/  LD.E R27, desc[UR44][R16.64+0x24c] ;  /* 0x00024c2c101b7980 */ /* 0x000ee8000c101900 */
[----:B------:R-:W3:Y:S04]  /*1e820*/  LD.E R29, desc[UR44][R16.64+0x250] ;  /* 0x0002502c101d7980 */ /* 0x000ee8000c101900 */
[----:B-1----:R-:W3:Y:S04]  /*1e830*/  LD.E R31, desc[UR44][R16.64+0x254] ;  /* 0x0002542c101f7980 */ /* 0x002ee8000c101900 */
[----:B0-----:R-:W3:Y:S04]  /*1e840*/  LD.E R11, desc[UR44][R16.64+0x258] ;  /* 0x0002582c100b7980 */ /* 0x001ee8000c101900 */
[----:B------:R-:W3:Y:S04]  /*1e850*/  LD.E R33, desc[UR44][R16.64+0x25c] ;  /* 0x00025c2c10217980 */ /* 0x000ee8000c101900 */
[----:B--2---:R-:W2:Y:S04]  /*1e860*/  LD.E R13, desc[UR44][R16.64+0x260] ;  /* 0x0002602c100d7980 */ /* 0x004ea8000c101900 */
[----:B------:R-:W2:Y:S04]  /*1e870*/  LD.E R35, desc[UR44][R16.64+0x264] ;  /* 0x0002642c10237980 */ /* 0x000ea8000c101900 */
[----:B----4-:R-:W4:Y:S04]  /*1e880*/  LD.E R15, desc[UR44][R16.64+0x268] ;  /* 0x0002682c100f7980 */ /* 0x010f28000c101900 */
[----:B------:R-:W4:Y:S04]  /*1e890*/  LD.E R37, desc[UR44][R16.64+0x26c] ;  /* 0x00026c2c10257980 */ /* 0x000f28000c101900 */
        /* <DEDUP_REMOVED lines=112> */
[----:B-----5:R-:W-:Y:S04]  /*1efa0*/  ST.E desc[UR44][R16.64+0x240], R19 ;  /* 0x0002401310007985 */ /* 0x020fe8000c10192c */
[----:B---3--:R-:W-:Y:S04]  /*1efb0*/  ST.E desc[UR44][R16.64+0x244], R21 ;  /* 0x0002441510007985 */ /* 0x008fe8000c10192c */
[----:B------:R-:W-:Y:S04]  /*1efc0*/  ST.E desc[UR44][R16.64+0x248], R25 ;  /* 0x0002481910007985 */ /* 0x000fe8000c10192c */
[----:B------:R-:W-:Y:S04]  /*1efd0*/  ST.E desc[UR44][R16.64+0x24c], R27 ;  /* 0x00024c1b10007985 */ /* 0x000fe8000c10192c */
[----:B------:R-:W-:Y:S04]  /*1efe0*/  ST.E desc[UR44][R16.64+0x250], R29 ;  /* 0x0002501d10007985 */ /* 0x000fe8000c10192c */
[----:B------:R-:W-:Y:S04]  /*1eff0*/  ST.E desc[UR44][R16.64+0x254], R31 ;  /* 0x0002541f10007985 */ /* 0x000fe8000c10192c */
[----:B------:R-:W-:Y:S04]  /*1f000*/  ST.E desc[UR44][R16.64+0x258], R11 ;  /* 0x0002580b10007985 */ /* 0x000fe8000c10192c */
[----:B------:R-:W-:Y:S04]  /*1f010*/  ST.E desc[UR44][R16.64+0x25c], R33 ;  /* 0x00025c2110007985 */ /* 0x000fe8000c10192c */
[----:B--2---:R-:W-:Y:S04]  /*1f020*/  ST.E desc[UR44][R16.64+0x260], R13 ;  /* 0x0002600d10007985 */ /* 0x004fe8000c10192c */
[----:B------:R-:W-:Y:S04]  /*1f030*/  ST.E desc[UR44][R16.64+0x264], R35 ;  /* 0x0002642310007985 */ /* 0x000fe8000c10192c */
[----:B----4-:R-:W-:Y:S04]  /*1f040*/  ST.E desc[UR44][R16.64+0x268], R15 ;  /* 0x0002680f10007985 */ /* 0x010fe8000c10192c */
        /* <DEDUP_REMOVED lines=97> */
[----:B------:R-:W-:Y:S04]  /*1f660*/  ST.E desc[UR44][R16.64+0x3f0], R26 ;  /* 0x0003f01a10007985 */ /* 0x000fe8000c10192c */
[----:B------:R1:W-:Y:S04]  /*1f670*/  ST.E desc[UR44][R16.64+0x3f4], R28 ;  /* 0x0003f41c10007985 */ /* 0x0003e8000c10192c */
        /* <DEDUP_REMOVED lines=14> */
[----:B0-----:R-:W5:Y:S04]  /*1f760*/  LD.E R24, desc[UR44][R16.64+0x230] ;  /* 0x0002302c10187980 */ /* 0x001f68000c101900 */
[----:B-1----:R-:W5:Y:S04]  /*1f770*/  LD.E R28, desc[UR44][R16.64+0x240] ;  /* 0x0002402c101c7980 */ /* 0x002f68000c101900 */
[----:B------:R-:W5:Y:S04]  /*1f780*/  LD.E R29, desc[UR44][R16.64+0x244] ;  /* 0x0002442c101d7980 */ /* 0x000f68000c101900 */
[----:B--2---:R-:W2:Y:S04]  /*1f790*/  LD.E R30, desc[UR44][R16.64+0x248] ;  /* 0x0002482c101e7980 */ /* 0x004ea8000c101900 */
[----:B------:R-:W2:Y:S04]  /*1f7a0*/  LD.E R31, desc[UR44][R16.64+0x24c] ;  /* 0x00024c2c101f7980 */ /* 0x000ea8000c101900 */
[----:B---3--:R-:W2:Y:S04]  /*1f7b0*/  LD.E R32, desc[UR44][R16.64+0x250] ;  /* 0x0002502c10207980 */ /* 0x008ea8000c101900 */
[----:B------:R-:W2:Y:S04]  /*1f7c0*/  LD.E R33, desc[UR44][R16.64+0x254] ;  /* 0x0002542c10217980 */ /* 0x000ea8000c101900 */
[----:B----4-:R-:W2:Y:S04]  /*1f7d0*/  LD.E R34, desc[UR44][R16.64+0x258] ;  /* 0x0002582c10227980 */ /* 0x010ea8000c101900 */
[----:B------:R-:W2:Y:S04]  /*1f7e0*/  LD.E R35, desc[UR44][R16.64+0x25c] ;  /* 0x00025c2c10237980 */ /* 0x000ea8000c101900 */
[----:B-----5:R-:W2:Y:S04]  /*1f7f0*/  LD.E R36, desc[UR44][R16.64+0x260] ;  /* 0x0002602c10247980 */ /* 0x020ea8000c101900 */
[----:B------:R-:W2:Y:S04]  /*1f800*/  LD.E R37, desc[UR44][R16.64+0x264] ;  /* 0x0002642c10257980 */ /* 0x000ea8000c101900 */
        /* <DEDUP_REMOVED lines=116> */
[----:B------:R-:W2:Y:S01]  /*1ff50*/  LD.E R151, desc[UR44][R16.64+0x42c] ;  /* 0x00042c2c10977980 */ /* 0x000ea2000c101900 */
[----:B------:R-:W-:Y:S01]  /*1ff60*/  IMAD R2, R9, 0x1000, R2 ;  /* 0x0000100009027824 */ /* 0x000fe200078e0202 */
[----:B------:R-:W-:-:S04]  /*1ff70*/  R2UR UR7, R3 ;  /* 0x00000000030772ca */ /* 0x000fc800000e0000 */
[C---:B------:R-:W-:Y:S01]  /*1ff80*/  R2UR UR6, R2.reuse ;  /* 0x00000000020672ca */ /* 0x040fe200000e0000 */
[----:B------:R-:W-:Y:S02]  /*1ff90*/  VIADD R8, R2, 0x80 ;  /* 0x0000008002087836 */ /* 0x000fe40000000000 */
[----:B------:R-:W-:Y:S01]  /*1ffa0*/  IMAD.MOV.U32 R9, RZ, RZ, R3 ;  /* 0x000000ffff097224 */ /* 0x000fe200078e0003 */
[----:B--2---:R-:W-:-:S09]  /*1ffb0*/  WARPGROUP.ARRIVE ;  /* 0x00000000000079c5 */ /* 0x004fd20000000000 */
[----:B------:R-:W-:Y:S01]  /*1ffc0*/  HGMMA.64x256x16.F32 R24, R176, gdesc[UR4].tnspB, R24, gsb0 ;  /* 0x43e00004b0187df0 */ /* 0x000fe20008000818 */
[----:B------:R-:W-:Y:S02]  /*1ffd0*/  R2UR UR6, R8 ;  /* 0x00000000080672ca */ /* 0x000fe400000e0000 */
[----:B------:R-:W-:Y:S01]  /*1ffe0*/  R2UR UR7, R9 ;  /* 0x00000000090772ca */ /* 0x000fe200000e0000 */
[----:B------:R-:W-:Y:S02]  /*1fff0*/  VIADD R8, R2, 0x100 ;  /* 0x0000010002087836 */ /* 0x000fe40000000000 */
[----:B------:R-:W-:Y:S01]  /*20000*/  IMAD.MOV.U32 R9, RZ, RZ, R3 ;  /* 0x000000ffff097224 */ /* 0x000fe200078e0003 */
[----:B------:R-:W-:Y:S02]  /*20010*/  WARPGROUP.DEPBAR.LE gsb0, 0x0 ;  /* 0x00008000000079c5 */ /* 0x000fe40000010000 */
        /* <DEDUP_REMOVED lines=127> */
[----:B------:R0:W-:Y:S02]  /*20810*/  ST.E desc[UR44][R16.64+0x42c], R151 ;  /* 0x00042c9710007985 */ /* 0x0001e4000c10192c */
[----:B0-----:R-:W-:-:S06]  /*20820*/  WARPGROUP.ARRIVE ;  /* 0x00000000000079c5 */ /* 0x001fcc0000000000 */
[----:B------:R-:W-:Y:S01]  /*20830*/  HGMMA.64x256x16.F32 R24, R172, gdesc[UR4].tnspB, R24, gsb0 ;  /* 0x43e00004ac187df0 */ /* 0x000fe20008000818 */
[----:B------:R-:W-:Y:S02]  /*20840*/  R2UR UR6, R8 ;  /* 0x00000000080672ca */ /* 0x000fe400000e0000 */
[----:B------:R-:W-:Y:S01]  /*20850*/  R2UR UR7, R9 ;  /* 0x00000000090772ca */ /* 0x000fe200000e0000 */
[----:B------:R-:W-:Y:S01]  /*20860*/  VIADD R2, R2, 0x180 ;  /* 0x0000018002027836 */ /* 0x000fe20000000000 */
        /* <DEDUP_REMOVED lines=263> */
[----:B------:R-:W-:Y:S03]  /*218e0*/  HGMMA.64x256x16.F32 R24, R164, gdesc[UR4].tnspB, R24, gsb0 ;  /* 0x43e00004a4187df0 */ /* 0x000fe60008000818 */
[----:B------:R-:W-:Y:S02]  /*218f0*/  WARPGROUP.DEPBAR.LE gsb0, 0x0 ;  /* 0x00008000000079c5 */ /* 0x000fe40000010000 */
[----:B------:R-:W-:Y:S04]  /*21900*/  ST.E desc[UR44][R16.64+0x230], R24 ;  /* 0x0002301810007985 */ /* 0x000fe8000c10192c */
[----:B------:R0:W-:Y:S04]  /*21910*/  ST.E desc[UR44][R22.64], R25 ;  /* 0x0000001916007985 */ /* 0x0001e8000c10192c */
[----:B------:R-:W-:Y:S04]  /*21920*/  ST.E desc[UR44][R4.64], R26 ;  /* 0x0000001a04007985 */ /* 0x000fe8000c10192c */
[----:B------:R-:W-:Y:S04]  /*21930*/  ST.E desc[UR44][R6.64], R27 ;  /* 0x0000001b06007985 */ /* 0x000fe8000c10192c */
[----:B------:R-:W2:Y:S04]  /*21940*/  LD.E R3, desc[UR44][R16.64+0x230] ;  /* 0x0002302c10037980 */ /* 0x000ea8000c101900 */
        /* <DEDUP_REMOVED lines=124> */
[----:B--2---:R1:W-:Y:S04]  /*22110*/  ST.E desc[UR44][R16.64+0x230], R3 ;  /* 0x0002300310007985 */ /* 0x0043e8000c10192c */
[----:B------:R-:W2:Y:S04]  /*22120*/  LD.E R9, desc[UR44][R22.64] ;  /* 0x0000002c16097980 */ /* 0x000ea8000c101900 */
[----:B--2---:R2:W-:Y:S04]  /*22130*/  ST.E desc[UR44][R22.64], R9 ;  /* 0x0000000916007985 */ /* 0x0045e8000c10192c */
[----:B------:R-:W3:Y:S04]  /*22140*/  LD.E R11, desc[UR44][R4.64] ;  /* 0x0000002c040b7980 */ /* 0x000ee8000c101900 */
[----:B---3--:R3:W-:Y:S04]  /*22150*/  ST.E desc[UR44][R4.64], R11 ;  /* 0x0000000b04007985 */ /* 0x0087e8000c10192c */
[----:B------:R-:W4:Y:S04]  /*22160*/  LD.E R13, desc[UR44][R6.64] ;  /* 0x0000002c060d7980 */ /* 0x000f28000c101900 */
[----:B----4-:R4:W-:Y:S04]  /*22170*/  ST.E desc[UR44][R6.64], R13 ;  /* 0x0000000d06007985 */ /* 0x0109e8000c10192c */
[----:B------:R-:W5:Y:S04]  /*22180*/  LD.E R15, desc[UR44][R16.64+0x240] ;  /* 0x0002402c100f7980 */ /* 0x000f68000c101900 */
[----:B------:R-:W5:Y:S04]  /*22190*/  LD.E R19, desc[UR44][R16.64+0x244] ;  /* 0x0002442c10137980 */ /* 0x000f68000c101900 */
[----:B------:R-:W5:Y:S04]  /*221a0*/  LD.E R21, desc[UR44][R16.64+0x248] ;  /* 0x0002482c10157980 */ /* 0x000f68000c101900 */
[----:B0-----:R-:W5:Y:S04]  /*221b0*/  LD.E R25, desc[UR44][R16.64+0x24c] ;  /* 0x00024c2c10197980 */ /* 0x001f68000c101900 */
[----:B-1----:R-:W5:Y:S04]  /*221c0*/  LD.E R3, desc[UR44][R16.64+0x250] ;  /* 0x0002502c10037980 */ /* 0x002f68000c101900 */
[----:B------:R-:W5:Y:S04]  /*221d0*/  LD.E R27, desc[UR44][R16.64+0x254] ;  /* 0x0002542c101b7980 */ /* 0x000f68000c101900 */
[----:B--2---:R-:W2:Y:S04]  /*221e0*/  LD.E R9, desc[UR44][R16.64+0x258] ;  /* 0x0002582c10097980 */ /* 0x004ea8000c101900 */
[----:B------:R-:W2:Y:S04]  /*221f0*/  LD.E R29, desc[UR44][R16.64+0x25c] ;  /* 0x00025c2c101d7980 */ /* 0x000ea8000c101900 */
[----:B---3--:R-:W3:Y:S04]  /*22200*/  LD.E R5, desc[UR44][R16.64+0x260] ;  /* 0x0002602c10057980 */ /* 0x008ee8000c101900 */
[----:B------:R-:W3:Y:S04]  /*22210*/  LD.E R11, desc[UR44][R16.64+0x264] ;  /* 0x0002642c100b7980 */ /* 0x000ee8000c101900 */
        /* <DEDUP_REMOVED lines=114> */
[----:B-----5:R0:W-:Y:S04]  /*22940*/  ST.E desc[UR44][R16.64+0x240], R15 ;  /* 0x0002400f10007985 */ /* 0x0201e8000c10192c */
[----:B------:R0:W-:Y:S04]  /*22950*/  ST.E desc[UR44][R16.64+0x244], R19 ;  /* 0x0002441310007985 */ /* 0x0001e8000c10192c */
[----:B------:R0:W-:Y:S04]  /*22960*/  ST.E desc[UR44][R16.64+0x248], R21 ;  /* 0x0002481510007985 */ /* 0x0001e8000c10192c */
[----:B------:R0:W-:Y:S04]  /*22970*/  ST.E desc[UR44][R16.64+0x24c], R25 ;  /* 0x00024c1910007985 */ /* 0x0001e8000c10192c */
[----:B------:R0:W-:Y:S04]  /*22980*/  ST.E desc[UR44][R16.64+0x250], R3 ;  /* 0x0002500310007985 */ /* 0x0001e8000c10192c */
[----:B------:R0:W-:Y:S04]  /*22990*/  ST.E desc[UR44][R16.64+0x254], R27 ;  /* 0x0002541b10007985 */ /* 0x0001e8000c10192c */
[----:B--2---:R0:W-:Y:S04]  /*229a0*/  ST.E desc[UR44][R16.64+0x258], R9 ;  /* 0x0002580910007985 */ /* 0x0041e8000c10192c */
[----:B------:R0:W-:Y:S04]  /*229b0*/  ST.E desc[UR44][R16.64+0x25c], R29 ;  /* 0x00025c1d10007985 */ /* 0x0001e8000c10192c */
[----:B---3--:R0:W-:Y:S04]  /*229c0*/  ST.E desc[UR44][R16.64+0x260], R5 ;  /* 0x0002600510007985 */ /* 0x0081e8000c10192c */
[----:B------:R0:W-:Y:S04]  /*229d0*/  ST.E desc[UR44][R16.64+0x264], R11 ;  /* 0x0002640b10007985 */ /* 0x0001e8000c10192c */
[----:B----4-:R0:W-:Y:S04]  /*229e0*/  ST.E desc[UR44][R16.64+0x268], R7 ;  /* 0x0002680710007985 */ /* 0x0101e8000c10192c */
        /* <DEDUP_REMOVED lines=112> */
[----:B------:R0:W-:Y:S01]  /*230f0*/  ST.E desc[UR44][R16.64+0x42c], R26 ;  /* 0x00042c1a10007985 */ /* 0x0001e2000c10192c */
[----:B------:R-:W-:Y:S01]  /*23100*/  @!PT LDS RZ, [RZ] ;  /* 0x00000000fffff984 */ /* 0x000fe20000000800 */
[----:B------:R-:W-:Y:S01]  /*23110*/  @!PT LDS RZ, [RZ] ;  /* 0x00000000fffff984 */ /* 0x000fe20000000800 */
[----:B------:R-:W-:Y:S01]  /*23120*/  @!PT LDS RZ, [RZ] ;  /* 0x00000000fffff984 */ /* 0x000fe20000000800 */
[----:B------:R-:W-:Y:S01]  /*23130*/  @!PT LDS RZ, [RZ] ;  /* 0x00000000fffff984 */ /* 0x000fe20000000800 */
[----:B------:R1:W-:Y:S06]  /*23140*/  MEMBAR.ALL.CTA ;  /* 0x0000000000007992 */ /* 0x0003ec0000008000 */
[----:B-1----:R-:W1:Y:S01]  /*23150*/  FENCE.VIEW.ASYNC.S ;  /* 0x00000000000073c6 */ /* 0x002e620000000000 */
[----:B------:R-:W-:Y:S01]  /*23160*/  BSSY B0, `(.L_x_5107) ;  /* 0x000000a000007945 */ /* 0x000fe20003800000 */
[----:B-1----:R-:W-:Y:S01]  /*23170*/  NOP ;  /* 0x0000000000007918 */ /* 0x002fe20000000000 */
[----:B------:R-:W-:Y:S06]  /*23180*/  BAR.ARV 0xe, 0x100 ;  /* 0x0384000000007b1d */ /* 0x000fec0000002000 */
[----:B------:R-:W-:Y:S05]  /*23190*/  @P0 BRA `(.L_x_5108) ;  /* 0x0000000000180947 */ /* 0x000fea0003800000 */
[----:B0-----:R-:W2:Y:S04]  /*231a0*/  LD.E.64 R2, desc[UR44][R16.64+0x68] ;  /* 0x0000682c10027980 */ /* 0x001ea8000c101b00 */
[----:B------:R-:W3:Y:S01]  /*231b0*/  LD.E R4, desc[UR44][R16.64+0x1e8] ;  /* 0x0001e82c10047980 */ /* 0x000ee2000c101900 */
[----:B--2---:R-:W-:-:S05]  /*231c0*/  MOV R3, R2 ;  /* 0x0000000200037202 */ /* 0x004fca0000000f00 */
[----:B---3--:R-:W-:-:S05]  /*231d0*/  IMAD R4, R4, 0x8, R3 ;  /* 0x0000000804047824 */ /* 0x008fca00078e0203 */
[----:B------:R-:W-:-:S04]  /*231e0*/  PRMT R4, RZ, 0x654, R4 ;  /* 0x00000654ff047816 */ /* 0x000fc80000000004 */
[----:B------:R1:W-:Y:S03]  /*231f0*/  SYNCS.ARRIVE.TRANS64.RED.A1T0 RZ, [R4+URZ], RZ ;  /* 0x000000ff04ff79a7 */ /* 0x0003e6000810043f */
.L_x_5108:
[----:B------:R-:W-:Y:S05]  /*23200*/  BSYNC B0 ;  /* 0x0000000000007941 */ /* 0x000fea0003800000 */
.L_x_5107:
[C---:B------:R-:W-:Y:S01]  /*23210*/  ISETP.GT.AND P1, PT, R0.reuse, R157, PT ;  /* 0x0000009d0000720c */ /* 0x040fe20003f24270 */
[----:B------:R-:W-:-:S12]  /*23220*/  VIADD R0, R0, 0xffffffff ;  /* 0xffffffff00007836 */ /* 0x000fd80000000000 */
[----:B------:R-:W-:Y:S05]  /*23230*/  @P1 BRA `(.L_x_5109) ;  /* 0xffffff5400e41947 */ /* 0x000fea000383ffff */
.L_x_5080:
[----:B------:R-:W-:Y:S05]  /*23240*/  WARPSYNC.ALL ;  /* 0x0000000000007948 */ /* 0x000fea0003800000 */
[----:B01----:R-:W2:Y:S04]  /*23250*/  LDL R5, [R1+0x210] ;  /* 0x0002100001057983 */ /* 0x003ea80000100800 */
[----:B------:R-:W3:Y:S04]  /*23260*/  LDL R6, [R1+0x214] ;  /* 0x0002140001067983 */ /* 0x000ee80000100800 */
[----:B------:R-:W4:Y:S01]  /*23270*/  LDL.64 R14, [R1+0xd8] ;  /* 0x0000d800010e7983 */ /* 0x000f220000100a00 */
[----:B------:R-:W-:Y:S01]  /*23280*/  IMAD.MOV.U32 R8, RZ, RZ, -0x800000 ;  /* 0xff800000ff087424 */ /* 0x000fe200078e00ff */
[----:B------:R-:W-:Y:S08]  /*23290*/  BAR.ARV 0x8, 0x100 ;  /* 0x0204000000007b1d */ /* 0x000ff00000002000 */
[----:B------:R-:W-:Y:S06]  /*232a0*/  BAR.SYNC.DEFER_BLOCKING 0xf, 0x100 ;  /* 0x03c4000000007b1d */ /* 0x000fec0000010000 */
[----:B--2---:R-:W0:Y:S02]  /*232b0*/  SHFL.BFLY PT, R0, R5, 0x2, 0x1f ;  /* 0x0c401f0005007f89 */ /* 0x004e2400000e0000 */
[----:B0-----:R-:W-:-:S05]  /*232c0*/  FADD.FTZ R0, R5, R0 ;  /* 0x0000000005007221 */ /* 0x001fca0000010000 */
[----:B------:R-:W0:Y:S02]  /*232d0*/  SHFL.BFLY PT, R3, R0, 0x1, 0x1f ;  /* 0x0c201f0000037f89 */ /* 0x000e2400000e0000 */
[----:B0-----:R-:W-:-:S05]  /*232e0*/  FADD.FTZ R2, R0, R3 ;  /* 0x0000000300027221 */ /* 0x001fca0000010000 */
[----:B------:R-:W-:Y:S04]  /*232f0*/  STL [R1+0x210], R2 ;  /* 0x0002100201007387 */ /* 0x000fe80000100800 */
[----:B------:R-:W2:Y:S04]  /*23300*/  LDL R13, [R1+0x210] ;  /* 0x00021000010d7983 */ /* 0x000ea80000100800 */
[----:B---3--:R-:W0:Y:S02]  /*23310*/  SHFL.BFLY PT, R3, R6, 0x2, 0x1f ;  /* 0x0c401f0006037f89 */ /* 0x008e2400000e0000 */
[----:B0-----:R-:W-:-:S05]  /*23320*/  FADD.FTZ R3, R3, R6 ;  /* 0x0000000603037221 */ /* 0x001fca0000010000 */
[----:B------:R-:W0:Y:S02]  /*23330*/  SHFL.BFLY PT, R4, R3, 0x1, 0x1f ;  /* 0x0c201f0003047f89 */ /* 0x000e2400000e0000 */
[----:B0-----:R-:W-:-:S05]  /*23340*/  FADD.FTZ R4, R3, R4 ;  /* 0x0000000403047221 */ /* 0x001fca0000010000 */
[----:B------:R-:W-:-:S13]  /*23350*/  FSETP.NE.FTZ.AND P2, PT, R4, RZ, PT ;  /* 0x000000ff0400720b */ /* 0x000fda0003f55000 */
[----:B------:R-:W3:Y:S04]  /*23360*/  @P2 LDL R7, [R1+0x220] ;  /* 0x0002200001072983 */ /* 0x000ee80000100800 */
[----:B------:R-:W5:Y:S01]  /*23370*/  @P2 LDL R10, [R1+0x204] ;  /* 0x00020400010a2983 */ /* 0x000f620000100800 */
[----:B--2---:R-:W-:-:S13]  /*23380*/  FSETP.NE.FTZ.AND P1, PT, R13, RZ, PT ;  /* 0x000000ff0d00720b */ /* 0x004fda0003f35000 */
[----:B------:R-:W2:Y:S04]  /*23390*/  @P1 LDL R5, [R1+0x220] ;  /* 0x0002200001051983 */ /* 0x000ea80000100800 */
[----:B------:R-:W4:Y:S01]  /*233a0*/  @P1 LDL R2, [R1+0x200] ;  /* 0x0002000001021983 */ /* 0x000f220000100800 */
[----:B------:R-:W0:Y:S08]  /*233b0*/  @P2 MUFU.LG2 R9, R4 ;  /* 0x0000000400092308 */ /* 0x000e300000000c00 */
[----:B------:R-:W1:Y:S01]  /*233c0*/  @P1 MUFU.LG2 R6, R13 ;  /* 0x0000000d00061308 */ /* 0x000e620000000c00 */
[----:B------:R-:W-:-:S02]  /*233d0*/  IMAD.MOV.U32 R0, RZ, RZ, -0x800000 ;  /* 0xff800000ff007424 */ /* 0x000fc400078e00ff */
[----:B0-----:R-:W-:Y:S01]  /*233e0*/  @P2 FMUL.FTZ R12, R9, 0.69314718246459960938 ;  /* 0x3f317218090c2820 */ /* 0x001fe20000410000 */
[----:B-1----:R-:W-:Y:S01]  /*233f0*/  @P1 FMUL.FTZ R6, R6, 0.69314718246459960938 ;  /* 0x3f31721806061820 */ /* 0x002fe20000410000 */
[----:B------:R-:W-:Y:S01]  /*23400*/  STL [R1+0x214], R4 ;  /* 0x0002140401007387 */ /* 0x000fe20000100800 */
[----:B---3--:R-:W-:-:S04]  /*23410*/  @P2 FMUL.FTZ R7, R7, 0.69314718246459960938 ;  /* 0x3f31721807072820 */ /* 0x008fc80000410000 */
[----:B-----5:R-:W-:-:S05]  /*23420*/  @P2 FFMA.FTZ R8, R7, R10, R12 ;  /* 0x0000000a07082223 */ /* 0x020fca000001000c */
[----:B------:R0:W-:Y:S01]  /*23430*/  STL [R1+0x214], R8 ;  /* 0x0002140801007387 */ /* 0x0001e20000100800 */
[----:B--2---:R-:W-:-:S04]  /*23440*/  @P1 FMUL.FTZ R5, R5, 0.69314718246459960938 ;  /* 0x3f31721805051820 */ /* 0x004fc80000410000 */
[----:B----4-:R-:W-:-:S05]  /*23450*/  @P1 FFMA.FTZ R0, R5, R2, R6 ;  /* 0x0000000205001223 */ /* 0x010fca0000010006 */
[----:B------:R1:W-:Y:S04]  /*23460*/  STL [R1+0x210], R0 ;  /* 0x0002100001007387 */ /* 0x0003e80000100800 */
[----:B------:R-:W2:Y:S02]  /*23470*/  LD.E R2, desc[UR44][R14.64+0x4] ;  /* 0x0000042c0e027980 */ /* 0x000ea4000c101900 */
[----:B--2---:R-:W-:Y:S02]  /*23480*/  ISETP.NE.AND P0, PT, R2, RZ, PT ;  /* 0x000000ff0200720c */ /* 0x004fe40003f05270 */
[----:B------:R-:W2:Y:S11]  /*23490*/  LDL R2, [R1+0x1e8] ;  /* 0x0001e80001027983 */ /* 0x000eb60000100800 */
[----:B------:R-:W3:Y:S04]  /*234a0*/  @!P0 LDL.64 R6, [R1+0xe0] ;  /* 0x0000e00001068983 */ /* 0x000ee80000100a00 */
[----:B------:R-:W2:Y:S01]  /*234b0*/  @!P0 LD.E R3, desc[UR44][R14.64] ;  /* 0x0000002c0e038980 */ /* 0x000ea2000c101900 */
[----:B------:R-:W-:-:S06]  /*234c0*/  IMAD.MOV.U32 R42, RZ, RZ, RZ ;  /* 0x000000ffff2a7224 */ /* 0x000fcc00078e00ff */
[----:B------:R-:W4:Y:S01]  /*234d0*/  @P1 MUFU.RCP R42, R13 ;  /* 0x0000000d002a1308 */ /* 0x000f220000001000 */
[----:B---3--:R-:W0:Y:S01]  /*234e0*/  @!P0 LD.E.64 R6, desc[UR44][R6.64] ;  /* 0x0000002c06068980 */ /* 0x008e22000c101b00 */
[----:B--2---:R-:W-:-:S04]  /*234f0*/  @!P0 IMAD R3, R2, 0x40, R3 ;  /* 0x0000004002038824 */ /* 0x004fc800078e0203 */
[----:B0-----:R-:W-:-:S05]  /*23500*/  @!P0 IMAD.WIDE R8, R3, 0x4, R6 ;  /* 0x0000000403088825 */ /* 0x001fca00078e0206 */
[----:B----4-:R0:W-:Y:S04]  /*23510*/  @!P0 ST.E desc[UR44][R8.64], R42 ;  /* 0x0000002a08008985 */ /* 0x0101e8000c10192c */
[----:B------:R-:W1:Y:S04]  /*23520*/  @!P0 LDL.64 R14, [R1+0xd8] ;  /* 0x0000d800010e8983 */ /* 0x000e680000100a00 */
[----:B-1----:R-:W2:Y:S02]  /*23530*/  @!P0 LD.E R0, desc[UR44][R14.64+0x4] ;  /* 0x0000042c0e008980 */ /* 0x002ea4000c101900 */
[----:B--2---:R-:W-:-:S13]  /*23540*/  @!P0 ISETP.NE.AND P0, PT, R0, RZ, PT ;  /* 0x000000ff0000820c */ /* 0x004fda0003f05270 */
[----:B------:R-:W2:Y:S04]  /*23550*/  @!P0 LDL.64 R10, [R1+0xe0] ;  /* 0x0000e000010a8983 */ /* 0x000ea80000100a00 */
[----:B------:R-:W3:Y:S01]  /*23560*/  @!P0 LD.E R3, desc[UR44][R14.64] ;  /* 0x0000002c0e038980 */ /* 0x000ee2000c101900 */
[----:B------:R-:W-:-:S06]  /*23570*/  IMAD.MOV.U32 R0, RZ, RZ, RZ ;  /* 0x000000ffff007224 */ /* 0x000fcc00078e00ff */
[----:B------:R-:W1:Y:S01]  /*23580*/  @P2 MUFU.RCP R0, R4 ;  /* 0x0000000400002308 */ /* 0x000e620000001000 */
[----:B--2---:R-:W2:Y:S01]  /*23590*/  @!P0 LD.E.64 R10, desc[UR44][R10.64] ;  /* 0x0000002c0a0a8980 */ /* 0x004ea2000c101b00 */
[----:B---3--:R-:W-:-:S04]  /*235a0*/  @!P0 IMAD R3, R2, 0x40, R3 ;  /* 0x0000004002038824 */ /* 0x008fc800078e0203 */
[----:B------:R-:W-:-:S04]  /*235b0*/  @!P0 VIADD R3, R3, 0x8 ;  /* 0x0000000803038836 */ /* 0x000fc80000000000 */
[----:B--2---:R-:W-:-:S05]  /*235c0*/  @!P0 IMAD.WIDE R2, R3, 0x4, R10 ;  /* 0x0000000403028825 */ /* 0x004fca00078e020a */
[----:B-1----:R1:W-:Y:S04]  /*235d0*/  @!P0 ST.E desc[UR44][R2.64], R0 ;  /* 0x0000000002008985 */ /* 0x0023e8000c10192c */
[----:B------:R-:W2:Y:S04]  /*235e0*/  LDL R34, [R1+0x1e8] ;  /* 0x0001e80001227983 */ /* 0x000ea80000100800 */
[----:B------:R-:W3:Y:S04]  /*235f0*/  LDL.64 R12, [R1+0x388] ;  /* 0x00038800010c7983 */ /* 0x000ee80000100a00 */
        /* <DEDUP_REMOVED lines=26> */
[----:B0-----:R-:W5:Y:S04]  /*237a0*/  LDL.64 R8, [R1+0x3d8] ;  /* 0x0003d80001087983 */ /* 0x001f680000100a00 */
[----:B------:R-:W5:Y:S04]  /*237b0*/  LDL.64 R4, [R1+0x3e8] ;  /* 0x0003e80001047983 */ /* 0x000f680000100a00 */
[----:B------:R-:W5:Y:S04]  /*237c0*/  LDL.64 R10, [R1+0x3f8] ;  /* 0x0003f800010a7983 */ /* 0x000f680000100a00 */
[----:B-1----:R-:W5:Y:S04]  /*237d0*/  LDL.64 R2, [R1+0x408] ;  /* 0x0004080001027983 */ /* 0x002f680000100a00 */
        /* <DEDUP_REMOVED lines=33> */
[----:B------:R-:W5:Y:S04]  /*239f0*/  LDL R35, [R1+0x1f0] ;  /* 0x0001f00001237983 */ /* 0x000f680000100800 */
[----:B------:R-:W5:Y:S01]  /*23a00*/  LDL R32, [R1+0x1f4] ;  /* 0x0001f40001207983 */ /* 0x000f620000100800 */
[----:B--2---:R-:W-:-:S05]  /*23a10*/  VIADD R34, R34, 0x1 ;  /* 0x0000000122227836 */ /* 0x004fca0000000000 */
[----:B------:R-:W-:-:S13]  /*23a20*/  ISETP.NE.AND P0, PT, R34, 0x2, PT ;  /* 0x000000022200780c */ /* 0x000fda0003f05270 */
[----:B------:R-:W2:Y:S01]  /*23a30*/  @!P0 LDL R33, [R1+0x1ec] ;  /* 0x0001ec0001218983 */ /* 0x000ea20000100800 */
[-C--:B---3--:R-:W-:Y:S01]  /*23a40*/  FMUL.FTZ R13, R13, R0.reuse ;  /* 0x000000000d0d7220 */ /* 0x088fe20000410000 */
[-C--:B------:R-:W-:Y:S01]  /*23a50*/  FMUL.FTZ R12, R12, R0.reuse ;  /* 0x000000000c0c7220 */ /* 0x080fe20000410000 */
[-C--:B----4-:R-:W-:Y:S01]  /*23a60*/  FMUL.FTZ R135, R135, R0.reuse ;  /* 0x0000000087877220 */ /* 0x090fe20000410000 */
[-C--:B------:R-:W-:Y:S01]  /*23a70*/  FMUL.FTZ R134, R134, R0.reuse ;  /* 0x0000000086867220 */ /* 0x080fe20000410000 */
        /* <DEDUP_REMOVED lines=12> */
[----:B------:R2:W-:Y:S01]  /*23b40*/  STL.64 [R1+0x388], R12 ;  /* 0x0003880c01007387 */ /* 0x0005e20000100a00 */
        /* <DEDUP_REMOVED lines=113> */
[----:B------:R-:W-:Y:S01]  /*24260*/  VIADD R32, R32, 0x1 ;  /* 0x0000000120207836 */ /* 0x000fe20000000000 */
[----:B------:R-:W-:Y:S04]  /*24270*/  STL [R1+0x1e8], R34 ;  /* 0x0001e82201007387 */ /* 0x000fe80000100800 */
        /* <DEDUP_REMOVED lines=11> */
[----:B------:R-:W-:Y:S01]  /*24330*/  STL.64 [R1+0x2c0], R62 ;  /* 0x0002c03e01007387 */ /* 0x000fe20000100a00 */
[----:B--2---:R-:W-:-:S03]  /*24340*/  @!P0 LOP3.LUT R12, R33, 0x1, RZ, 0x3c, !PT ;  /* 0x00000001210c8812 */ /* 0x004fc600078e3cff */
        /* <DEDUP_REMOVED lines=50> */
[----:B------:R-:W-:Y:S04]  /*24670*/  STL [R1+0x1f0], R0 ;  /* 0x0001f00001007387 */ /* 0x000fe80000100800 */
[----:B------:R-:W-:Y:S04]  /*24680*/  @!P0 STL [R1+0x1ec], R12 ;  /* 0x0001ec0c01008387 */ /* 0x000fe80000100800 */
[----:B------:R-:W-:Y:S04]  /*24690*/  STL [R1+0x1f4], R32 ;  /* 0x0001f42001007387 */ /* 0x000fe80000100800 */
[----:B------:R-:W-:Y:S04]  /*246a0*/  @!P0 STL [R1+0x1e8], RZ ;  /* 0x0001e8ff01008387 */ /* 0x000fe80000100800 */
[----:B------:R0:W-:Y:S02]  /*246b0*/  STL.64 [R1+0x408], R2 ;  /* 0x0004080201007387 */ /* 0x0001e40000100a00 */
[----:B0-----:R-:W-:Y:S01]  /*246c0*/  IMAD.MOV.U32 R3, RZ, RZ, 0x1 ;  /* 0x00000001ff037424 */ /* 0x001fe200078e00ff */
[----:B------:R-:W-:Y:S06]  /*246d0*/  BAR.ARV 0xe, 0x100 ;  /* 0x0384000000007b1d */ /* 0x000fec0000002000 */
.L_x_4999:
[----:B0-----:R-:W-:-:S04]  /*246e0*/  PRMT R0, R3, 0x9910, RZ ;  /* 0x0000991003007816 */ /* 0x001fc800000000ff */
[----:B------:R-:W-:-:S13]  /*246f0*/  ISETP.NE.AND P0, PT, R0, RZ, PT ;  /* 0x000000ff0000720c */ /* 0x000fda0003f05270 */
[----:B------:R-:W-:Y:S05]  /*24700*/  @!P0 BRA `(.L_x_5110) ;  /* 0x0000002400e08947 */ /* 0x000fea0003800000 */
[----:B------:R-:W0:Y:S01]  /*24710*/  S2R R0, SR_TID.X ;  /* 0x0000000000007919 */ /* 0x000e220000002100 */
[----:B------:R-:W1:Y:S01]  /*24720*/  S2UR UR5, SR_CgaCtaId ;  /* 0x00000000000579c3 */ /* 0x000e620000008800 */
[----:B------:R-:W-:Y:S01]  /*24730*/  UMOV UR4, 0x400 ;  /* 0x0000040000047882 */ /* 0x000fe20000000000 */
[----:B------:R-:W-:-:S06]  /*24740*/  SHF.R.S32.HI R14, RZ, 0x1f, R160 ;  /* 0x0000001fff0e7819 */ /* 0x000fcc00000114a0 */
[----:B------:R-:W-:Y:S01]  /*24750*/  BAR.SYNC.DEFER_BLOCKING 0x1, 0x100 ;  /* 0x0044000000007b1d */ /* 0x000fe20000010000 */
[----:B------:R-:W-:-:S07]  /*24760*/  SHF.R.S32.HI R16, RZ, 0x1f, R159 ;  /* 0x0000001fff107819 */ /* 0x000fce000001149f */
[----:B------:R-:W2:Y:S01]  /*24770*/  LDC R28, c[0x0][0xce8] ;  /* 0x00033a00ff1c7b82 */ /* 0x000ea20000000800 */
[----:B------:R-:W3:Y:S07]  /*24780*/  S2R R23, SR_CTAID.X ;  /* 0x0000000000177919 */ /* 0x000eee0000002500 */
[----:B------:R-:W4:Y:S01]  /*24790*/  LDC.64 R18, c[0x0][0xc40] ;  /* 0x00031000ff127b82 */ /* 0x000f220000000a00 */
[----:B-1----:R-:W-:-:S04]  /*247a0*/  ULEA UR4, UR5, UR4, 0x18 ;  /* 0x0000000405047291 */ /* 0x002fc8000f8ec03f */
[----:B------:R-:W-:Y:S01]  /*247b0*/  UIADD3 UR4, UR4, 0x38820, URZ ;  /* 0x0003882004047890 */ /* 0x000fe2000fffe03f */
[----:B0-----:R-:W-:-:S03]  /*247c0*/  VIADD R5, R0, 0xffffff80 ;  /* 0xffffff8000057836 */ /* 0x001fc60000000000 */
[----:B------:R-:W-:Y:S01]  /*247d0*/  UPRMT UR4, URZ, 0x654, UR4 ;  /* 0x000006543f047896 */ /* 0x000fe20008000004 */
[----:B--2---:R-:W-:Y:S02]  /*247e0*/  ISETP.NE.AND P1, PT, R28, 0x1, PT ;  /* 0x000000011c00780c */ /* 0x004fe40003f25270 */
[----:B------:R-:W-:-:S04]  /*247f0*/  SHF.R.S32.HI R2, RZ, 0x1f, R5 ;  /* 0x0000001fff027819 */ /* 0x000fc80000011405 */
[----:B------:R-:W-:Y:S02]  /*24800*/  LEA.HI R0, R2, R5, RZ, 0x7 ;  /* 0x0000000502007211 */ /* 0x000fe400078f38ff */
[----:B------:R-:W-:Y:S02]  /*24810*/  SYNCS.ARRIVE.TRANS64.RED.A1T0 RZ, [UR4], RZ ;  /* 0x000000ffffff79a7 */ /* 0x000fe40008100404 */
[----:B------:R-:W-:Y:S02]  /*24820*/  SHF.R.S32.HI R22, RZ, 0x7, R0 ;  /* 0x00000007ff167819 */ /* 0x000fe40000011400 */
[----:B------:R-:W-:-:S03]  /*24830*/  LOP3.LUT R4, R0, 0xffffff80, RZ, 0xc0, !PT ;  /* 0xffffff8000047812 */ /* 0x000fc600078ec0ff */
[----:B------:R-:W0:Y:S02]  /*24840*/  SHFL.IDX PT, R3, R22, RZ, 0x1f ;  /* 0x00001fff16037589 */ /* 0x000e2400000e0000 */
[----:B------:R-:W-:-:S05]  /*24850*/  IMAD.IADD R24, R5, 0x1, -R4 ;  /* 0x0000000105187824 */ /* 0x000fca00078e0a04 */
[----:B------:R-:W-:-:S04]  /*24860*/  SHF.R.S32.HI R21, RZ, 0x1f, R24 ;  /* 0x0000001fff157819 */ /* 0x000fc80000011418 */
[----:B------:R-:W-:-:S04]  /*24870*/  LEA.HI R20, R21, R24, RZ, 0x2 ;  /* 0x0000001815147211 */ /* 0x000fc800078f10ff */
[--C-:B------:R-:W-:Y:S02]  /*24880*/  SHF.R.S32.HI R25, RZ, 0x2, R20.reuse ;  /* 0x00000002ff197819 */ /* 0x100fe40000011414 */
[----:B------:R-:W-:-:S04]  /*24890*/  SHF.R.S32.HI R4, RZ, 0x1f, R20 ;  /* 0x0000001fff047819 */ /* 0x000fc80000011414 */
[----:B------:R-:W-:Y:S02]  /*248a0*/  LEA.HI R4, R4, R25, RZ, 0x3 ;  /* 0x0000001904047211 */ /* 0x000fe400078f18ff */
[----:B0-----:R-:W-:Y:S02]  /*248b0*/  ISETP.NE.AND P0, PT, R3, RZ, PT ;  /* 0x000000ff0300720c */ /* 0x001fe40003f05270 */
[----:B------:R-:W-:Y:S02]  /*248c0*/  LEA.HI R3, R2, R5, RZ, 0x2 ;  /* 0x0000000502037211 */ /* 0x000fe400078f10ff */
[----:B------:R-:W-:Y:S02]  /*248d0*/  LOP3.LUT R26, R4, 0xfffffff8, RZ, 0xc0, !PT ;  /* 0xfffffff8041a7812 */ /* 0x000fe400078ec0ff */
[----:B------:R-:W-:-:S05]  /*248e0*/  LOP3.LUT R6, R3, 0xfffffffc, RZ, 0xc0, !PT ;  /* 0xfffffffc03067812 */ /* 0x000fca00078ec0ff */
[----:B------:R-:W-:Y:S02]  /*248f0*/  IMAD.IADD R27, R5, 0x1, -R6 ;  /* 0x00000001051b7824 */ /* 0x000fe400078e0a06 */
[----:B---34-:R-:W-:Y:S05]  /*24900*/  @P0 BRA `(.L_x_5111) ;  /* 0x0000000400440947 */ /* 0x018fea0003800000 */
[----:B------:R-:W-:Y:S01]  /*24910*/  LOP3.LUT R0, R0, 0xffffff80, RZ, 0xc0, !PT ;  /* 0xffffff8000007812 */ /* 0x000fe200078ec0ff */
[----:B------:R-:W0:Y:S01]  /*24920*/  S2R R11, SR_CTAID.X ;  /* 0x00000000000b7919 */ /* 0x000e220000002500 */
[----:B------:R-:W1:Y:S01]  /*24930*/  LDC R12, c[0x0][0xce8] ;  /* 0x00033a00ff0c7b82 */ /* 0x000e620000000800 */
[----:B------:R-:W-:Y:S01]  /*24940*/  LEA.HI R9, R22, R22, RZ, 0x1 ;  /* 0x0000001616097211 */ /* 0x000fe200078f08ff */
[----:B------:R-:W-:Y:S01]  /*24950*/  ULDC UR4, c[0x0][0xb88] ;  /* 0x0002e20000047ab9 */ /* 0x000fe20000000800 */
[----:B------:R-:W-:Y:S02]  /*24960*/  IMAD.IADD R0, R5, 0x1, -R0 ;  /* 0x0000000105007824 */ /* 0x000fe400078e0a00 */
[----:B------:R-:W-:-:S03]  /*24970*/  LOP3.LUT R13, R9, 0xfffffe, RZ, 0xc0, !PT ;  /* 0x00fffffe090d7812 */ /* 0x000fc600078ec0ff */
[----:B------:R-:W-:Y:S02]  /*24980*/  SHF.R.S32.HI R3, RZ, 0x1f, R0 ;  /* 0x0000001fff037819 */ /* 0x000fe40000011400 */
[----:B------:R-:W-:Y:S02]  /*24990*/  IMAD.IADD R13, R22, 0x1, -R13 ;  /* 0x00000001160d7824 */ /* 0x000fe400078e0a0d */
[CC--:B------:R-:W-:Y:S02]  /*249a0*/  LEA.HI R4, R3.reuse, R0.reuse, RZ, 0x2 ;  /* 0x0000000003047211 */ /* 0x0c0fe400078f10ff */
[----:B------:R-:W-:Y:S02]  /*249b0*/  LEA.HI R3, R3, R0, RZ, 0x5 ;  /* 0x0000000003037211 */ /* 0x000fe400078f28ff */
[--C-:B------:R-:W-:Y:S02]  /*249c0*/  SHF.R.S32.HI R6, RZ, 0x2, R4.reuse ;  /* 0x00000002ff067819 */ /* 0x100fe40000011404 */
[----:B------:R-:W-:-:S04]  /*249d0*/  SHF.R.S32.HI R7, RZ, 0x1f, R4 ;  /* 0x0000001fff077819 */ /* 0x000fc80000011404 */
[----:B------:R-:W-:Y:S02]  /*249e0*/  LEA.HI R8, R7, R6, RZ, 0x3 ;  /* 0x0000000607087211 */ /* 0x000fe400078f18ff */
[----:B------:R-:W-:Y:S02]  /*249f0*/  LOP3.LUT R7, R4, 0x7ffffffc, RZ, 0xc0, !PT ;  /* 0x7ffffffc04077812 */ /* 0x000fe400078ec0ff */
[----:B------:R-:W-:Y:S01]  /*24a00*/  LOP3.LUT R9, R8, 0xfffffff8, RZ, 0xc0, !PT ;  /* 0xfffffff808097812 */ /* 0x000fe200078ec0ff */
[----:B-1----:R-:W-:Y:S01]  /*24a10*/  IMAD R8, R12, UR4, RZ ;  /* 0x000000040c087c24 */ /* 0x002fe2000f8e02ff */
[----:B------:R-:W-:Y:S01]  /*24a20*/  SHF.R.S32.HI R4, RZ, 0x5, R3 ;  /* 0x00000005ff047819 */ /* 0x000fe20000011403 */
[----:B------:R-:W-:Y:S01]  /*24a30*/  IMAD.IADD R0, R0, 0x1, -R7 ;  /* 0x0000000100007824 */ /* 0x000fe200078e0a07 */
[----:B------:R-:W-:Y:S01]  /*24a40*/  ISETP.NE.AND P3, PT, R12, 0x1, PT ;  /* 0x000000010c00780c */ /* 0x000fe20003f65270 */
[----:B------:R-:W-:Y:S01]  /*24a50*/  IMAD.IADD R9, R6, 0x1, -R9 ;  /* 0x0000000106097824 */ /* 0x000fe200078e0a09 */
[----:B------:R-:W-:Y:S01]  /*24a60*/  ULDC.64 UR4, c[0x0][0xcd0] ;  /* 0x0003340000047ab9 */ /* 0x000fe20000000a00 */
[----:B------:R-:W-:Y:S01]  /*24a70*/  IMAD.U32 R3, R13, -0x100, RZ ;  /* 0xffffff000d037824 */ /* 0x000fe200078e00ff */
[----:B------:R-:W1:Y:S01]  /*24a80*/  LDC.64 R6, c[0x0][0xcd8] ;  /* 0x00033600ff067b82 */ /* 0x000e620000000a00 */
[----:B------:R-:W-:-:S02]  /*24a90*/  IMAD.SHL.U32 R0, R0, 0x2, RZ ;  /* 0x0000000200007824 */ /* 0x000fc400078e00ff */
[----:B------:R-:W-:-:S03]  /*24aa0*/  IMAD R10, R4, 0x10, R9 ;  /* 0x00000010040a7824 */ /* 0x000fc600078e0209 */
[----:B------:R-:W-:Y:S01]  /*24ab0*/  ISETP.NE.AND P0, PT, R0, R3, PT ;  /* 0x000000030000720c */ /* 0x000fe20003f05270 */
[----:B0-----:R-:W-:Y:S02]  /*24ac0*/  IMAD R13, R11, 0x40, R10 ;  /* 0x000000400b0d7824 */ /* 0x001fe400078e020a */
[----:B------:R-:W0:Y:S03]  /*24ad0*/  @P3 LDC R4, c[0x0][0xcec] ;  /* 0x00033b00ff043b82 */ /* 0x000e260000000800 */
[----:B------:R-:W-:-:S13]  /*24ae0*/  ISETP.GE.OR P2, PT, R13, R8, P0 ;  /* 0x000000080d00720c */ /* 0x000fda0000746670 */
[----:B------:R-:W2:Y:S01]  /*24af0*/  @!P2 LDL R15, [R1+0x210] ;  /* 0x00021000010fa983 */ /* 0x000ea20000100800 */
[----:B------:R-:W-:Y:S01]  /*24b00*/  LEA.HI R0, R2, R5, RZ, 0x2 ;  /* 0x0000000502007211 */ /* 0x000fe200078f10ff */
[----:B------:R-:W-:Y:S01]  /*24b10*/  IMAD R9, R14, UR4, RZ ;  /* 0x000000040e097c24 */ /* 0x000fe2000f8e02ff */
[----:B------:R-:W-:Y:S01]  /*24b20*/  BSSY B0, `(.L_x_5111) ;  /* 0x000002f000007945 */ /* 0x000fe20003800000 */
[----:B------:R-:W-:Y:S01]  /*24b30*/  VIADD R13, R13, 0x8 ;  /* 0x000000080d0d7836 */ /* 0x000fe20000000000 */
[----:B------:R-:W-:Y:S01]  /*24b40*/  LOP3.LUT R0, R0, 0xfffffffc, RZ, 0xc0, !PT ;  /* 0xfffffffc00007812 */ /* 0x000fe200078ec0ff */
[----:B------:R-:W-:-:S03]  /*24b50*/  IMAD R9, R160, UR5, R9 ;  /* 0x00000005a0097c24 */ /* 0x000fc6000f8e0209 */
[----:B------:R-:W-:Y:S01]  /*24b60*/  ISETP.GE.OR P0, PT, R13, R8, P0 ;  /* 0x000000080d00720c */ /* 0x000fe20000706670 */
[----:B------:R-:W-:Y:S02]  /*24b70*/  IMAD.IADD R0, R5, 0x1, -R0 ;  /* 0x0000000105007824 */ /* 0x000fe400078e0a00 */
[----:B------:R-:W3:Y:S03]  /*24b80*/  @P3 LDC R5, c[0x0][0xcf0] ;  /* 0x00033c00ff053b82 */ /* 0x000ee60000000800 */
[----:B------:R-:W-:-:S04]  /*24b90*/  LEA.HI R2, R0, R0, RZ, 0x1 ;  /* 0x0000000000027211 */ /* 0x000fc800078f08ff */
[----:B------:R-:W-:-:S05]  /*24ba0*/  LOP3.LUT R3, R2, 0x1ffffffe, RZ, 0xc0, !PT ;  /* 0x1ffffffe02037812 */ /* 0x000fca00078ec0ff */
[----:B------:R-:W-:Y:S02]  /*24bb0*/  IMAD.IADD R0, R0, 0x1, -R3 ;  /* 0x0000000100007824 */ /* 0x000fe400078e0a03 */
[----:B------:R-:W-:Y:S01]  /*24bc0*/  IMAD.WIDE.U32 R2, R160, UR4, RZ ;  /* 0x00000004a0027c25 */ /* 0x000fe2000f8e00ff */
[----:B------:R-:W-:-:S03]  /*24bd0*/  ULDC.64 UR4, c[0x0][0xce0] ;  /* 0x0003380000047ab9 */ /* 0x000fc60000000a00 */
[----:B------:R-:W-:Y:S02]  /*24be0*/  IMAD R0, R0, 0x8, R10 ;  /* 0x0000000800007824 */ /* 0x000fe400078e020a */
[----:B------:R-:W-:Y:S02]  /*24bf0*/  IMAD.IADD R3, R3, 0x1, R9 ;  /* 0x0000000103037824 */ /* 0x000fe400078e0209 */
[----:B------:R-:W-:Y:S02]  /*24c00*/  IMAD R9, R11, 0x40, R0 ;  /* 0x000000400b097824 */ /* 0x000fe400078e0200 */
[----:B-1----:R-:W-:Y:S02]  /*24c10*/  IMAD R10, R6, UR37, RZ ;  /* 0x00000025060a7c24 */ /* 0x002fe4000f8e02ff */
[----:B0-----:R-:W-:-:S04]  /*24c20*/  @P3 IMAD.HI.U32 R4, R9, R4, RZ ;  /* 0x0000000409043227 */ /* 0x001fc800078e00ff */
[----:B------:R-:W-:Y:S02]  /*24c30*/  IMAD R17, R7, UR36, R10 ;  /* 0x0000002407117c24 */ /* 0x000fe4000f8e020a */
[----:B------:R-:W-:Y:S01]  /*24c40*/  IMAD.MOV.U32 R11, RZ, RZ, R9 ;  /* 0x000000ffff0b7224 */ /* 0x000fe200078e0009 */
[----:B---3--:R-:W-:Y:S01]  /*24c50*/  @P3 SHF.R.U32.HI R11, RZ, R5, R4 ;  /* 0x00000005ff0b3219 */ /* 0x008fe20000011604 */
[----:B------:R-:W-:-:S04]  /*24c60*/  IMAD.WIDE.U32 R6, R6, UR36, R2 ;  /* 0x0000002406067c25 */ /* 0x000fc8000f8e0002 */
[----:B------:R-:W-:Y:S02]  /*24c70*/  IMAD.IADD R7, R7, 0x1, R17 ;  /* 0x0000000107077824 */ /* 0x000fe400078e0211 */
[----:B------:R-:W-:Y:S02]  /*24c80*/  IMAD.MOV R5, RZ, RZ, -R11 ;  /* 0x000000ffff057224 */ /* 0x000fe400078e0a0b */
[----:B------:R-:W-:Y:S02]  /*24c90*/  IMAD R0, R16, UR4, RZ ;  /* 0x0000000410007c24 */ /* 0x000fe4000f8e02ff */
[----:B------:R-:W-:Y:S01]  /*24ca0*/  IMAD.WIDE.U32 R2, R159, UR4, R6 ;  /* 0x000000049f027c25 */ /* 0x000fe2000f8e0006 */
[----:B------:R-:W-:-:S03]  /*24cb0*/  SHF.R.S32.HI R7, RZ, 0x1f, R11 ;  /* 0x0000001fff077819 */ /* 0x000fc6000001140b */
[----:B------:R-:W-:Y:S01]  /*24cc0*/  IMAD R5, R12, R5, R9 ;  /* 0x000000050c057224 */ /* 0x000fe200078e0209 */
[----:B------:R-:W-:Y:S01]  /*24cd0*/  IADD3 R2, P3, R11, R2, RZ ;  /* 0x000000020b027210 */ /* 0x000fe20007f7e0ff */
[----:B------:R-:W-:Y:S01]  /*24ce0*/  IMAD R4, R159, UR5, R0 ;  /* 0x000000059f047c24 */ /* 0x000fe2000f8e0200 */
[----:B------:R-:W-:Y:S02]  /*24cf0*/  ULDC.64 UR4, c[0x0][0xcc8] ;  /* 0x0003320000047ab9 */ /* 0x000fe40000000a00 */
[----:B------:R-:W-:Y:S02]  /*24d00*/  SHF.R.S32.HI R0, RZ, 0x1f, R5 ;  /* 0x0000001fff007819 */ /* 0x000fe40000011405 */
[----:B------:R-:W-:-:S03]  /*24d10*/  IADD3.X R3, R7, R3, R4, P3, !PT ;  /* 0x0000000307037210 */ /* 0x000fc60001ffe404 */
[----:B------:R-:W-:Y:S02]  /*24d20*/  IMAD R0, R0, UR4, RZ ;  /* 0x0000000400007c24 */ /* 0x000fe4000f8e02ff */
[----:B------:R-:W-:-:S04]  /*24d30*/  IMAD.WIDE.U32 R2, R5, UR4, R2 ;  /* 0x0000000405027c25 */ /* 0x000fc8000f8e0002 */
[----:B------:R-:W-:Y:S01]  /*24d40*/  IMAD R5, R5, UR5, R0 ;  /* 0x0000000505057c24 */ /* 0x000fe2000f8e0200 */
[----:B------:R-:W-:Y:S02]  /*24d50*/  ULDC.64 UR4, c[0x0][0xca8] ;  /* 0x00032a0000047ab9 */ /* 0x000fe40000000a00 */
[----:B------:R-:W-:Y:S01]  /*24d60*/  LEA R0, P3, R2, UR4, 0x2 ;  /* 0x0000000402007c11 */ /* 0x000fe2000f8610ff */
[----:B------:R-:W-:-:S04]  /*24d70*/  IMAD.IADD R3, R3, 0x1, R5 ;  /* 0x0000000103037824 */ /* 0x000fc800078e0205 */
[----:B------:R-:W-:Y:S01]  /*24d80*/  SHFL.IDX PT, R4, R0, 0x1, 0x1c1f ;  /* 0x003c1f0000047f89 */ /* 0x000fe200000e0000 */
[----:B------:R-:W-:-:S03]  /*24d90*/  LEA.HI.X R6, R2, UR5, R3, 0x2, P3 ;  /* 0x0000000502067c11 */ /* 0x000fc600098f1403 */
[----:B------:R-:W-:Y:S04]  /*24da0*/  SHFL.IDX PT, R2, R0, RZ, 0x1c1f ;  /* 0x001c1fff00027589 */ /* 0x000fe800000e0000 */
[----:B------:R-:W2:Y:S04]  /*24db0*/  SHFL.IDX PT, R3, R6, RZ, 0x1c1f ;  /* 0x001c1fff06037589 */ /* 0x000ea800000e0000 */
[----:B------:R0:W1:Y:S04]  /*24dc0*/  SHFL.IDX PT, R5, R6, 0x1, 0x1c1f ;  /* 0x003c1f0006057f89 */ /* 0x00006800000e0000 */
[----:B--2---:R0:W-:Y:S01]  /*24dd0*/  @!P2 ST.E desc[UR44][R2.64], R15 ;  /* 0x0000000f0200a985 */ /* 0x0041e2000c10192c */
[----:B-1----:R-:W-:Y:S05]  /*24de0*/  @P0 BRA `(.L_x_5112) ;  /* 0x0000000000080947 */ /* 0x002fea0003800000 */
[----:B0-----:R-:W2:Y:S04]  /*24df0*/  LDL R3, [R1+0x214] ;  /* 0x0002140001037983 */ /* 0x001ea80000100800 */
[----:B--2---:R1:W-:Y:S02]  /*24e00*/  ST.E desc[UR44][R4.64], R3 ;  /* 0x0000000304007985 */ /* 0x0043e4000c10192c */
.L_x_5112:
[----:B------:R-:W-:Y:S05]  /*24e10*/  BSYNC B0 ;  /* 0x0000000000007941 */ /* 0x000fea0003800000 */
.L_x_5111:
[----:B------:R-:W2:Y:S01]  /*24e20*/  @P1 LDC R9, c[0x0][0xcec] ;  /* 0x00033b00ff091b82 */ /* 0x000ea20000000800 */
[----:B------:R-:W-:Y:S01]  /*24e30*/  LEA.HI R0, R27, R27, RZ, 0x1 ;  /* 0x0000001b1b007211 */ /* 0x000fe200078f08ff */
[----:B------:R-:W-:Y:S01]  /*24e40*/  IMAD.IADD R26, R25, 0x1, -R26 ;  /* 0x00000001191a7824 */ /* 0x000fe200078e0a1a */
[----:B------:R-:W-:Y:S01]  /*24e50*/  LEA.HI R21, R21, R24, RZ, 0x5 ;  /* 0x0000001815157211 */ /* 0x000fe200078f28ff */
[----:B------:R-:W-:Y:S01]  /*24e60*/  ULDC.64 UR4, c[0x0][0xc38] ;  /* 0x00030e0000047ab9 */ /* 0x000fe20000000a00 */
[----:B------:R-:W-:Y:S01]  /*24e70*/  LOP3.LUT R0, R0, 0x1ffffffe, RZ, 0xc0, !PT ;  /* 0x1ffffffe00007812 */ /* 0x000fe200078ec0ff */
[----:B01----:R-:W-:Y:S01]  /*24e80*/  IMAD R3, R14, UR4, RZ ;  /* 0x000000040e037c24 */ /* 0x003fe2000f8e02ff */
[----:B------:R-:W-:Y:S01]  /*24e90*/  SHF.R.S32.HI R21, RZ, 0x5, R21 ;  /* 0x00000005ff157819 */ /* 0x000fe20000011415 */
[----:B------:R-:W0:Y:S01]  /*24ea0*/  @P1 LDC R6, c[0x0][0xcf0] ;  /* 0x00033c00ff061b82 */ /* 0x000e220000000800 */
[----:B------:R-:W-:Y:S01]  /*24eb0*/  BSSY B0, `(.L_x_5113) ;  /* 0x0000113000007945 */ /* 0x000fe20003800000 */
[----:B------:R-:W-:-:S02]  /*24ec0*/  IMAD.IADD R27, R27, 0x1, -R0 ;  /* 0x000000011b1b7824 */ /* 0x000fc400078e0a00 */
[----:B------:R-:W-:Y:S02]  /*24ed0*/  IMAD R26, R21, 0x10, R26 ;  /* 0x00000010151a7824 */ /* 0x000fe400078e021a */
[C---:B------:R-:W-:Y:S02]  /*24ee0*/  IMAD R5, R160.reuse, UR5, R3 ;  /* 0x00000005a0057c24 */ /* 0x040fe4000f8e0203 */
[----:B------:R-:W-:Y:S02]  /*24ef0*/  IMAD R4, R27, 0x8, R26 ;  /* 0x000000081b047824 */ /* 0x000fe400078e021a */
[----:B------:R-:W-:Y:S01]  /*24f00*/  IMAD.WIDE.U32 R2, R160, UR4, RZ ;  /* 0x00000004a0027c25 */ /* 0x000fe2000f8e00ff */
[----:B------:R-:W-:-:S03]  /*24f10*/  ULDC.64 UR4, c[0x0][0xc48] ;  /* 0x0003120000047ab9 */ /* 0x000fc60000000a00 */
[----:B------:R-:W-:Y:S02]  /*24f20*/  IMAD R4, R23, 0x40, R4 ;  /* 0x0000004017047824 */ /* 0x000fe400078e0204 */
[----:B------:R-:W-:Y:S02]  /*24f30*/  IMAD.IADD R3, R3, 0x1, R5 ;  /* 0x0000000103037824 */ /* 0x000fe400078e0205 */
[----:B------:R-:W-:Y:S02]  /*24f40*/  IMAD R0, R18, UR37, RZ ;  /* 0x0000002512007c24 */ /* 0x000fe4000f8e02ff */
[----:B--2---:R-:W-:-:S04]  /*24f50*/  @P1 IMAD.HI.U32 R9, R4, R9, RZ ;  /* 0x0000000904091227 */ /* 0x004fc800078e00ff */
[----:B------:R-:W-:Y:S02]  /*24f60*/  IMAD R7, R19, UR36, R0 ;  /* 0x0000002413077c24 */ /* 0x000fe4000f8e0200 */
[----:B------:R-:W-:-:S04]  /*24f70*/  IMAD.WIDE.U32 R2, R18, UR36, R2 ;  /* 0x0000002412027c25 */ /* 0x000fc8000f8e0002 */
[----:B------:R-:W-:Y:S01]  /*24f80*/  IMAD.MOV.U32 R5, RZ, RZ, R4 ;  /* 0x000000ffff057224 */ /* 0x000fe200078e0004 */
[----:B0-----:R-:W-:Y:S01]  /*24f90*/  @P1 SHF.R.U32.HI R5, RZ, R6, R9 ;  /* 0x00000006ff051219 */ /* 0x001fe20000011609 */
[----:B------:R-:W-:Y:S02]  /*24fa0*/  IMAD R0, R16, UR4, RZ ;  /* 0x0000000410007c24 */ /* 0x000fe4000f8e02ff */
[----:B------:R-:W-:Y:S02]  /*24fb0*/  IMAD.IADD R3, R3, 0x1, R7 ;  /* 0x0000000103037824 */ /* 0x000fe400078e0207 */
[C---:B------:R-:W-:Y:S01]  /*24fc0*/  IMAD R9, R159.reuse, UR5, R0 ;  /* 0x000000059f097c24 */ /* 0x040fe2000f8e0200 */
[--C-:B------:R-:W-:Y:S01]  /*24fd0*/  SHF.R.S32.HI R0, RZ, 0x1f, R5.reuse ;  /* 0x0000001fff007819 */ /* 0x100fe20000011405 */
[----:B------:R-:W-:Y:S02]  /*24fe0*/  IMAD.MOV R7, RZ, RZ, -R5 ;  /* 0x000000ffff077224 */ /* 0x000fe400078e0a05 */
[----:B------:R-:W-:Y:S01]  /*24ff0*/  IMAD.WIDE.U32 R2, R159, UR4, R2 ;  /* 0x000000049f027c25 */ /* 0x000fe2000f8e0002 */
[----:B------:R-:W-:-:S03]  /*25000*/  ULDC.64 UR4, c[0x0][0xc30] ;  /* 0x00030c0000047ab9 */ /* 0x000fc60000000a00 */
[----:B------:R-:W-:Y:S02]  /*25010*/  IMAD R7, R28, R7, R4 ;  /* 0x000000071c077224 */ /* 0x000fe400078e0204 */
[----:B------:R-:W-:Y:S02]  /*25020*/  IMAD R0, R0, UR4, RZ ;  /* 0x0000000400007c24 */ /* 0x000fe4000f8e02ff */
[----:B------:R-:W-:Y:S02]  /*25030*/  IMAD.IADD R3, R3, 0x1, R9 ;  /* 0x0000000103037824 */ /* 0x000fe400078e0209 */
[C---:B------:R-:W-:Y:S01]  /*25040*/  IMAD R9, R5.reuse, UR5, R0 ;  /* 0x0000000505097c24 */ /* 0x040fe2000f8e0200 */
[----:B------:R-:W-:Y:S01]  /*25050*/  SHF.R.S32.HI R0, RZ, 0x1f, R7 ;  /* 0x0000001fff007819 */ /* 0x000fe20000011407 */
[----:B------:R-:W-:Y:S01]  /*25060*/  IMAD.WIDE.U32 R2, R5, UR4, R2 ;  /* 0x0000000405027c25 */ /* 0x000fe2000f8e0002 */
[----:B------:R-:W-:-:S03]  /*25070*/  ULDC.64 UR4, c[0x0][0xc28] ;  /* 0x00030a0000047ab9 */ /* 0x000fc60000000a00 */
[----:B------:R-:W-:Y:S02]  /*25080*/  IMAD.IADD R3, R3, 0x1, R9 ;  /* 0x0000000103037824 */ /* 0x000fe400078e0209 */
[----:B------:R-:W-:Y:S02]  /*25090*/  IMAD R0, R0, UR4, RZ ;  /* 0x0000000400007c24 */ /* 0x000fe4000f8e02ff */
[----:B------:R-:W-:-:S04]  /*250a0*/  IMAD.WIDE.U32 R2, R7, UR4, R2 ;  /* 0x0000000407027c25 */ /* 0x000fc8000f8e0002 */
[----:B------:R-:W-:Y:S01]  /*250b0*/  IMAD R21, R7, UR5, R0 ;  /* 0x0000000507157c24 */ /* 0x000fe2000f8e0200 */
[----:B------:R-:W-:Y:S01]  /*250c0*/  ULDC.64 UR4, c[0x0][0xc00] ;  /* 0x0003000000047ab9 */ /* 0x000fe20000000a00 */
[----:B------:R-:W-:Y:S01]  /*250d0*/  IMAD R23, R23, 0x40, R26 ;  /* 0x0000004017177824 */ /* 0x000fe200078e021a */
[----:B------:R-:W-:Y:S01]  /*250e0*/  LEA R19, P0, R2, UR4, 0x2 ;  /* 0x0000000402137c11 */ /* 0x000fe2000f8010ff */
[----:B------:R-:W-:Y:S01]  /*250f0*/  IMAD.IADD R21, R3, 0x1, R21 ;  /* 0x0000000103157824 */ /* 0x000fe200078e0215 */
[----:B------:R-:W-:Y:S01]  /*25100*/  ULDC UR4, c[0x0][0xb88] ;  /* 0x0002e20000047ab9 */ /* 0x000fe20000000800 */
[----:B------:R-:W-:Y:S01]  /*25110*/  LOP3.LUT R3, R20, 0x7ffffffc, RZ, 0xc0, !PT ;  /* 0x7ffffffc14037812 */ /* 0x000fe200078ec0ff */
[----:B------:R-:W-:Y:S01]  /*25120*/  IMAD R20, R28, UR4, RZ ;  /* 0x000000041c147c24 */ /* 0x000fe2000f8e02ff */
[----:B------:R-:W-:Y:S01]  /*25130*/  LEA.HI R0, R22, R22, RZ, 0x1 ;  /* 0x0000001616007211 */ /* 0x000fe200078f08ff */
[----:B------:R0:W1:Y:S01]  /*25140*/  SHFL.IDX PT, R14, R19, RZ, 0x1c1f ;  /* 0x001c1fff130e7589 */ /* 0x00006200000e0000 */
[----:B------:R-:W-:Y:S01]  /*25150*/  LEA.HI.X R21, R2, UR5, R21, 0x2, P0 ;  /* 0x0000000502157c11 */ /* 0x000fe200080f1415 */
[----:B------:R-:W-:Y:S01]  /*25160*/  IMAD.IADD R3, R24, 0x1, -R3 ;  /* 0x0000000118037824 */ /* 0x000fe200078e0a03 */
[----:B------:R-:W-:-:S02]  /*25170*/  ISETP.GE.AND P0, PT, R23, R20, PT ;  /* 0x000000141700720c */ /* 0x000fc40003f06270 */
[----:B------:R-:W-:Y:S01]  /*25180*/  LOP3.LUT R5, R0, 0xfffffe, RZ, 0xc0, !PT ;  /* 0x00fffffe00057812 */ /* 0x000fe200078ec0ff */
[----:B------:R0:W2:Y:S04]  /*25190*/  SHFL.IDX PT, R15, R21, RZ, 0x1c1f ;  /* 0x001c1fff150f7589 */ /* 0x0000a800000e0000 */
[----:B------:R-:W-:-:S04]  /*251a0*/  IMAD.IADD R22, R22, 0x1, -R5 ;  /* 0x0000000116167824 */ /* 0x000fc800078e0a05 */
[----:B------:R-:W-:-:S04]  /*251b0*/  IMAD R3, R22, 0x80, R3 ;  /* 0x0000008016037824 */ /* 0x000fc800078e0203 */
[----:B------:R-:W-:Y:S01]  /*251c0*/  IMAD.SHL.U32 R18, R3, 0x2, RZ ;  /* 0x0000000203127824 */ /* 0x000fe200078e00ff */
[----:B0-----:R-:W-:Y:S06]  /*251d0*/  @P0 BRA `(.L_x_5114) ;  /* 0x0000000c00800947 */ /* 0x001fec0003800000 */
[----:B------:R-:W-:Y:S02]  /*251e0*/  ULDC UR4, c[0x0][0xbc8] ;  /* 0x0002f20000047ab9 */ /* 0x000fe40000000800 */
[----:B------:R-:W-:-:S13]  /*251f0*/  ISETP.GE.AND P0, PT, R18, UR4, PT ;  /* 0x0000000412007c0c */ /* 0x000fda000bf06270 */
[----:B------:R-:W3:Y:S01]  /*25200*/  @!P0 LDL.64 R12, [R1+0x230] ;  /* 0x00023000010c8983 */ /* 0x000ee20000100a00 */
[C---:B------:R-:W-:Y:S01]  /*25210*/  VIADD R4, R18.reuse, 0x8 ;  /* 0x0000000812047836 */ /* 0x040fe20000000000 */
[----:B------:R-:W-:-:S04]  /*25220*/  @!P0 LEA.HI R0, R18, R18, RZ, 0x1 ;  /* 0x0000001212008211 */ /* 0x000fc800078f08ff */
[----:B------:R-:W-:Y:S02]  /*25230*/  ISETP.GE.AND P1, PT, R4, UR4, PT ;  /* 0x0000000404007c0c */ /* 0x000fe4000bf26270 */
[----:B------:R-:W-:-:S05]  /*25240*/  @!P0 LOP3.LUT R0, R0, 0xfffffffe, RZ, 0xc0, !PT ;  /* 0xfffffffe00008812 */ /* 0x000fca00078ec0ff */
[----:B-12---:R-:W-:-:S05]  /*25250*/  @!P0 IMAD.WIDE R2, R0, 0x4, R14 ;  /* 0x0000000400028825 */ /* 0x006fca00078e020e */
[----:B---3--:R0:W-:Y:S04]  /*25260*/  @!P0 ST.E.64 desc[UR44][R2.64], R12 ;  /* 0x0000000c02008985 */ /* 0x0081e8000c101b2c */
[----:B------:R-:W2:Y:S01]  /*25270*/  @!P1 LDL.64 R6, [R1+0x240] ;  /* 0x0002400001069983 */ /* 0x000ea20000100a00 */
[----:B------:R-:W-:Y:S01]  /*25280*/  VIADD R0, R18, 0x10 ;  /* 0x0000001012007836 */ /* 0x000fe20000000000 */
[----:B------:R-:W-:-:S04]  /*25290*/  @!P1 LEA.HI R4, R4, R4, RZ, 0x1 ;  /* 0x0000000404049211 */ /* 0x000fc800078f08ff */
[----:B------:R-:W-:Y:S02]  /*252a0*/  ISETP.GE.AND P0, PT, R0, UR4, PT ;  /* 0x0000000400007c0c */ /* 0x000fe4000bf06270 */
[----:B------:R-:W-:-:S05]  /*252b0*/  @!P1 LOP3.LUT R4, R4, 0xfffffffe, RZ, 0xc0, !PT ;  /* 0xfffffffe04049812 */ /* 0x000fca00078ec0ff */
[----:B------:R-:W-:-:S05]  /*252c0*/  @!P1 IMAD.WIDE R4, R4, 0x4, R14 ;  /* 0x0000000404049825 */ /* 0x000fca00078e020e */
[----:B--2---:R1:W-:Y:S04]  /*252d0*/  @!P1 ST.E.64 desc[UR44][R4.64], R6 ;  /* 0x0000000604009985 */ /* 0x0043e8000c101b2c */
[----:B------:R-:W2:Y:S01]  /*252e0*/  @!P0 LDL.64 R8, [R1+0x250] ;  /* 0x0002500001088983 */ /* 0x000ea20000100a00 */
[----:B------:R-:W-:Y:S01]  /*252f0*/  VIADD R10, R18, 0x18 ;  /* 0x00000018120a7836 */ /* 0x000fe20000000000 */
[----:B------:R-:W-:-:S04]  /*25300*/  @!P0 LEA.HI R0, R0, R0, RZ, 0x1 ;  /* 0x0000000000008211 */ /* 0x000fc800078f08ff */
[----:B------:R-:W-:Y:S02]  /*25310*/  ISETP.GE.AND P1, PT, R10, UR4, PT ;  /* 0x000000040a007c0c */ /* 0x000fe4000bf26270 */
[----:B------:R-:W-:-:S05]  /*25320*/  @!P0 LOP3.LUT R0, R0, 0xfffffffe, RZ, 0xc0, !PT ;  /* 0xfffffffe00008812 */ /* 0x000fca00078ec0ff */
[----:B0-----:R-:W-:-:S05]  /*25330*/  @!P0 IMAD.WIDE R2, R0, 0x4, R14 ;  /* 0x0000000400028825 */ /* 0x001fca00078e020e */
[----:B--2---:R0:W-:Y:S04]  /*25340*/  @!P0 ST.E.64 desc[UR44][R2.64], R8 ;  /* 0x0000000802008985 */ /* 0x0041e8000c101b2c */
[----:B------:R-:W2:Y:S01]  /*25350*/  @!P1 LDL.64 R12, [R1+0x260] ;  /* 0x00026000010c9983 */ /* 0x000ea20000100a00 */
[----:B------:R-:W-:Y:S01]  /*25360*/  VIADD R0, R18, 0x20 ;  /* 0x0000002012007836 */ /* 0x000fe20000000000 */
[----:B------:R-:W-:-:S04]  /*25370*/  @!P1 LEA.HI R10, R10, R10, RZ, 0x1 ;  /* 0x0000000a0a0a9211 */ /* 0x000fc800078f08ff */
[----:B------:R-:W-:Y:S02]  /*25380*/  ISETP.GE.AND P0, PT, R0, UR4, PT ;  /* 0x0000000400007c0c */ /* 0x000fe4000bf06270 */
[----:B------:R-:W-:-:S05]  /*25390*/  @!P1 LOP3.LUT R10, R10, 0xfffffffe, RZ, 0xc0, !PT ;  /* 0xfffffffe0a0a9812 */ /* 0x000fca00078ec0ff */
[----:B------:R-:W-:-:S05]  /*253a0*/  @!P1 IMAD.WIDE R10, R10, 0x4, R14 ;  /* 0x000000040a0a9825 */ /* 0x000fca00078e020e */
[----:B--2---:R2:W-:Y:S04]  /*253b0*/  @!P1 ST.E.64 desc[UR44][R10.64], R12 ;  /* 0x0000000c0a009985 */ /* 0x0045e8000c101b2c */
[----:B-1----:R-:W3:Y:S01]  /*253c0*/  @!P0 LDL.64 R4, [R1+0x270] ;  /* 0x0002700001048983 */ /* 0x002ee20000100a00 */
[----:B------:R-:W-:Y:S01]  /*253d0*/  VIADD R6, R18, 0x28 ;  /* 0x0000002812067836 */ /* 0x000fe20000000000 */
[----:B------:R-:W-:-:S04]  /*253e0*/  @!P0 LEA.HI R0, R0, R0, RZ, 0x1 ;  /* 0x0000000000008211 */ /* 0x000fc800078f08ff */
[----:B------:R-:W-:Y:S02]  /*253f0*/  ISETP.GE.AND P1, PT, R6, UR4, PT ;  /* 0x0000000406007c0c */ /* 0x000fe4000bf26270 */
[----:B------:R-:W-:-:S05]  /*25400*/  @!P0 LOP3.LUT R0, R0, 0xfffffffe, RZ, 0xc0, !PT ;  /* 0xfffffffe00008812 */ /* 0x000fca00078ec0ff */
[----:B0-----:R-:W-:-:S05]  /*25410*/  @!P0 IMAD.WIDE R2, R0, 0x4, R14 ;  /* 0x0000000400028825 */ /* 0x001fca00078e020e */
[----:B---3--:R0:W-:Y:S04]  /*25420*/  @!P0 ST.E.64 desc[UR44][R2.64], R4 ;  /* 0x0000000402008985 */ /* 0x0081e8000c101b2c */
[----:B------:R-:W3:Y:S01]  /*25430*/  @!P1 LDL.64 R8, [R1+0x280] ;  /* 0x0002800001089983 */ /* 0x000ee20000100a00 */
[----:B------:R-:W-:Y:S01]  /*25440*/  VIADD R0, R18, 0x30 ;  /* 0x0000003012007836 */ /* 0x000fe20000000000 */
[----:B------:R-:W-:-:S04]  /*25450*/  @!P1 LEA.HI R6, R6, R6, RZ, 0x1 ;  /* 0x0000000606069211 */ /* 0x000fc800078f08ff */
[----:B------:R-:W-:Y:S02]  /*25460*/  ISETP.GE.AND P0, PT, R0, UR4, PT ;  /* 0x0000000400007c0c */ /* 0x000fe4000bf06270 */
[----:B------:R-:W-:-:S05]  /*25470*/  @!P1 LOP3.LUT R6, R6, 0xfffffffe, RZ, 0xc0, !PT ;  /* 0xfffffffe06069812 */ /* 0x000fca00078ec0ff */
[----:B------:R-:W-:-:S05]  /*25480*/  @!P1 IMAD.WIDE R6, R6, 0x4, R14 ;  /* 0x0000000406069825 */ /* 0x000fca00078e020e */
[----:B---3--:R1:W-:Y:S04]  /*25490*/  @!P1 ST.E.64 desc[UR44][R6.64], R8 ;  /* 0x0000000806009985 */ /* 0x0083e8000c101b2c */
[----:B--2---:R-:W2:Y:S01]  /*254a0*/  @!P0 LDL.64 R10, [R1+0x290] ;  /* 0x00029000010a8983 */ /* 0x004ea20000100a00 */
        /* <DEDUP_REMOVED lines=129> */
[----:B0-----:R-:W-:-:S05]  /*25cc0*/  @!P0 LOP3.LUT R3, R0, 0xfffffffe, RZ, 0xc0, !PT ;  /* 0xfffffffe00038812 */ /* 0x001fca00078ec0ff */
[----:B------:R-:W-:-:S05]  /*25cd0*/  @!P0 IMAD.WIDE R2, R3, 0x4, R14 ;  /* 0x0000000403028825 */ /* 0x000fca00078e020e */
        /* <DEDUP_REMOVED lines=12> */
[----:B0-----:R-:W-:-:S05]  /*25da0*/  @!P0 LOP3.LUT R3, R0, 0xfffffffe, RZ, 0xc0, !PT ;  /* 0xfffffffe00038812 */ /* 0x001fca00078ec0ff */
[----:B------:R-:W-:-:S05]  /*25db0*/  @!P0 IMAD.WIDE R2, R3, 0x4, R14 ;  /* 0x0000000403028825 */ /* 0x000fca00078e020e */
[----:B--2---:R0:W-:Y:S04]  /*25dc0*/  @!P0 ST.E.64 desc[UR44][R2.64], R6 ;  /* 0x0000000602008985 */ /* 0x0041e8000c101b2c */
[----:B------:R-:W2:Y:S01]  /*25dd0*/  @!P1 LDL.64 R8, [R1+0x3e0] ;  /* 0x0003e00001089983 */ /* 0x000ea20000100a00 */
[----:B------:R-:W-:Y:S01]  /*25de0*/  VIADD R0, R18, 0xe0 ;  /* 0x000000e012007836 */ /* 0x000fe20000000000 */
[----:B------:R-:W-:-:S04]  /*25df0*/  @!P1 LEA.HI R10, R10, R10, RZ, 0x1 ;  /* 0x0000000a0a0a9211 */ /* 0x000fc800078f08ff */
[----:B------:R-:W-:Y:S02]  /*25e00*/  ISETP.GE.AND P0, PT, R0, UR4, PT ;  /* 0x0000000400007c0c */ /* 0x000fe4000bf06270 */
[----:B-1----:R-:W-:-:S05]  /*25e10*/  @!P1 LOP3.LUT R5, R10, 0xfffffffe, RZ, 0xc0, !PT ;  /* 0xfffffffe0a059812 */ /* 0x002fca00078ec0ff */
[----:B------:R-:W-:-:S05]  /*25e20*/  @!P1 IMAD.WIDE R4, R5, 0x4, R14 ;  /* 0x0000000405049825 */ /* 0x000fca00078e020e */
[----:B--2---:R1:W-:Y:S04]  /*25e30*/  @!P1 ST.E.64 desc[UR44][R4.64], R8 ;  /* 0x0000000804009985 */ /* 0x0043e8000c101b2c */
[----:B------:R-:W2:Y:S01]  /*25e40*/  @!P0 LDL.64 R10, [R1+0x3f0] ;  /* 0x0003f000010a8983 */ /* 0x000ea20000100a00 */
        /* <DEDUP_REMOVED lines=21> */
[----:B------:R-:W-:-:S04]  /*25fa0*/  @!P1 LEA.HI R12, R12, R12, RZ, 0x1 ;  /* 0x0000000c0c0c9211 */ /* 0x000fc800078f08ff */
[----:B------:R-:W-:-:S05]  /*25fb0*/  @!P1 LOP3.LUT R11, R12, 0xfffffffe, RZ, 0xc0, !PT ;  /* 0xfffffffe0c0b9812 */ /* 0x000fca00078ec0ff */
[----:B------:R-:W-:-:S05]  /*25fc0*/  @!P1 IMAD.WIDE R14, R11, 0x4, R14 ;  /* 0x000000040b0e9825 */ /* 0x000fca00078e020e */
[----:B--2---:R3:W-:Y:S02]  /*25fd0*/  @!P1 ST.E.64 desc[UR44][R14.64], R16 ;  /* 0x000000100e009985 */ /* 0x0047e4000c101b2c */
.L_x_5114:
[----:B------:R-:W-:Y:S05]  /*25fe0*/  BSYNC B0 ;  /* 0x0000000000007941 */ /* 0x000fea0003800000 */
.L_x_5113:
[----:B------:R-:W-:Y:S01]  /*25ff0*/  VIADD R23, R23, 0x8 ;  /* 0x0000000817177836 */ /* 0x000fe20000000000 */
[----:B--23--:R2:W3:Y:S04]  /*26000*/  SHFL.IDX PT, R15, R21, 0x1, 0x1c1f ;  /* 0x003c1f00150f7f89 */ /* 0x00c4e800000e0000 */
[----:B------:R-:W-:Y:S01]  /*26010*/  ISETP.GE.AND P0, PT, R23, R20, PT ;  /* 0x000000141700720c */ /* 0x000fe20003f06270 */
[----:B-1----:R2:W1:-:S12]  /*26020*/  SHFL.IDX PT, R14, R19, 0x1, 0x1c1f ;  /* 0x003c1f00130e7f89 */ /* 0x00245800000e0000 */
[----:B--2---:R-:W-:Y:S05]  /*26030*/  @P0 BRA `(.L_x_4990) ;  /* 0x0000006800fc0947 */ /* 0x004fea0003800000 */
[----:B------:R-:W0:Y:S02]  /*26040*/  LDC R17, c[0x0][0xbc8] ;  /* 0x0002f200ff117b82 */ /* 0x000e240000000800 */
[----:B0-----:R-:W-:-:S13]  /*26050*/  ISETP.GE.AND P0, PT, R18, R17, PT ;  /* 0x000000111200720c */ /* 0x001fda0003f06270 */
[----:B------:R-:W2:Y:S01]  /*26060*/  @!P0 LDL.64 R10, [R1+0x238] ;  /* 0x00023800010a8983 */ /* 0x000ea20000100a00 */
[C---:B------:R-:W-:Y:S01]  /*26070*/  VIADD R4, R18.reuse, 0x8 ;  /* 0x0000000812047836 */ /* 0x040fe20000000000 */
[----:B------:R-:W-:-:S04]  /*26080*/  @!P0 LEA.HI R0, R18, R18, RZ, 0x1 ;  /* 0x0000001212008211 */ /* 0x000fc800078f08ff */
[----:B------:R-:W-:Y:S02]  /*26090*/  ISETP.GE.AND P1, PT, R4, R17, PT ;  /* 0x000000110400720c */ /* 0x000fe40003f26270 */
[----:B------:R-:W-:-:S05]  /*260a0*/  @!P0 LOP3.LUT R0, R0, 0xfffffffe, RZ, 0xc0, !PT ;  /* 0xfffffffe00008812 */ /* 0x000fca00078ec0ff */
[----:B-1-3--:R-:W-:-:S05]  /*260b0*/  @!P0 IMAD.WIDE R2, R0, 0x4, R14 ;  /* 0x0000000400028825 */ /* 0x00afca00078e020e */
[----:B--2---:R0:W-:Y:S04]  /*260c0*/  @!P0 ST.E.64 desc[UR44][R2.64], R10 ;  /* 0x0000000a02008985 */ /* 0x0041e8000c101b2c */
[----:B------:R-:W2:Y:S01]  /*260d0*/  @!P1 LDL.64 R6, [R1+0x248] ;  /* 0x0002480001069983 */ /* 0x000ea20000100a00 */
[----:B------:R-:W-:Y:S01]  /*260e0*/  VIADD R0, R18, 0x10 ;  /* 0x0000001012007836 */ /* 0x000fe20000000000 */
[----:B------:R-:W-:-:S04]  /*260f0*/  @!P1 LEA.HI R4, R4, R4, RZ, 0x1 ;  /* 0x0000000404049211 */ /* 0x000fc800078f08ff */
[----:B------:R-:W-:Y:S02]  /*26100*/  ISETP.GE.AND P0, PT, R0, R17, PT ;  /* 0x000000110000720c */ /* 0x000fe40003f06270 */
[----:B------:R-:W-:-:S05]  /*26110*/  @!P1 LOP3.LUT R4, R4, 0xfffffffe, RZ, 0xc0, !PT ;  /* 0xfffffffe04049812 */ /* 0x000fca00078ec0ff */
[----:B------:R-:W-:-:S05]  /*26120*/  @!P1 IMAD.WIDE R4, R4, 0x4, R14 ;  /* 0x0000000404049825 */ /* 0x000fca00078e020e */
[----:B--2---:R1:W-:Y:S04]  /*26130*/  @!P1 ST.E.64 desc[UR44][R4.64], R6 ;  /* 0x0000000604009985 */ /* 0x0043e8000c101b2c */
[----:B------:R-:W2:Y:S01]  /*26140*/  @!P0 LDL.64 R8, [R1+0x258] ;  /* 0x0002580001088983 */ /* 0x000ea20000100a00 */
[----:B------:R-:W-:Y:S01]  /*26150*/  VIADD R12, R18, 0x18 ;  /* 0x00000018120c7836 */ /* 0x000fe20000000000 */
[----:B------:R-:W-:-:S04]  /*26160*/  @!P0 LEA.HI R0, R0, R0, RZ, 0x1 ;  /* 0x0000000000008211 */ /* 0x000fc800078f08ff */
[----:B------:R-:W-:Y:S02]  /*26170*/  ISETP.GE.AND P1, PT, R12, R17, PT ;  /* 0x000000110c00720c */ /* 0x000fe40003f26270 */
[----:B------:R-:W-:-:S05]  /*26180*/  @!P0 LOP3.LUT R0, R0, 0xfffffffe, RZ, 0xc0, !PT ;  /* 0xfffffffe00008812 */ /* 0x000fca00078ec0ff */
[----:B0-----:R-:W-:-:S05]  /*26190*/  @!P0 IMAD.WIDE R2, R0, 0x4, R14 ;  /* 0x0000000400028825 */ /* 0x001fca00078e020e */
[----:B--2---:R0:W-:Y:S04]  /*261a0*/  @!P0 ST.E.64 desc[UR44][R2.64], R8 ;  /* 0x0000000802008985 */ /* 0x0041e8000c101b2c */
[----:B------:R-:W2:Y:S01]  /*261b0*/  @!P1 LDL.64 R10, [R1+0x268] ;  /* 0x00026800010a9983 */ /* 0x000ea20000100a00 */
[----:B------:R-:W-:Y:S01]  /*261c0*/  VIADD R0, R18, 0x20 ;  /* 0x0000002012007836 */ /* 0x000fe20000000000 */
[----:B------:R-:W-:-:S04]  /*261d0*/  @!P1 LEA.HI R12, R12, R12, RZ, 0x1 ;  /* 0x0000000c0c0c9211 */ /* 0x000fc800078f08ff */
[----:B------:R-:W-:Y:S02]  /*261e0*/  ISETP.GE.AND P0, PT, R0, R17, PT ;  /* 0x000000110000720c */ /* 0x000fe40003f06270 */
[----:B-1----:R-:W-:-:S05]  /*261f0*/  @!P1 LOP3.LUT R4, R12, 0xfffffffe, RZ, 0xc0, !PT ;  /* 0xfffffffe0c049812 */ /* 0x002fca00078ec0ff */
        /* <DEDUP_REMOVED lines=118> */
[----:B0-----:R-:W-:-:S05]  /*26960*/  @!P0 LOP3.LUT R3, R0, 0xfffffffe, RZ, 0xc0, !PT ;  /* 0xfffffffe00038812 */ /* 0x001fca00078ec0ff */
[----:B------:R-:W-:-:S05]  /*26970*/  @!P0 IMAD.WIDE R2, R3, 0x4, R14 ;  /* 0x0000000403028825 */ /* 0x000fca00078e020e */
        /* <DEDUP_REMOVED lines=55> */
[----:B------:R-:W-:-:S04]  /*26cf0*/  @!P0 IMAD.WIDE R2, R3, 0x4, R14 ;  /* 0x0000000403028825 */ /* 0x000fc800078e020e */
[----:B------:R-:W-:Y:S01]  /*26d00*/  VIADD R0, R18, 0xf0 ;  /* 0x000000f012007836 */ /* 0x000fe20000000000 */
[----:B--2---:R0:W-:Y:S04]  /*26d10*/  @!P0 ST.E.64 desc[UR44][R2.64], R6 ;  /* 0x0000000602008985 */ /* 0x0041e8000c101b2c */
[----:B------:R-:W2:Y:S01]  /*26d20*/  @!P1 LDL.64 R8, [R1+0x408] ;  /* 0x0004080001089983 */ /* 0x000ea20000100a00 */
[----:B------:R-:W-:Y:S01]  /*26d30*/  @!P1 LEA.HI R12, R12, R12, RZ, 0x1 ;  /* 0x0000000c0c0c9211 */ /* 0x000fe200078f08ff */
[----:B------:R-:W-:Y:S01]  /*26d40*/  VIADD R18, R18, 0xf8 ;  /* 0x000000f812127836 */ /* 0x000fe20000000000 */
[----:B------:R-:W-:Y:S01]  /*26d50*/  ISETP.GE.AND P0, PT, R0, R17, PT ;  /* 0x000000110000720c */ /* 0x000fe20003f06270 */
[----:B------:R-:W-:Y:S01]  /*26d60*/  BSSY B0, `(.L_x_5115) ;  /* 0x000000b000007945 */ /* 0x000fe20003800000 */
[----:B------:R-:W-:-:S05]  /*26d70*/  @!P1 LOP3.LUT R13, R12, 0xfffffffe, RZ, 0xc0, !PT ;  /* 0xfffffffe0c0d9812 */ /* 0x000fca00078ec0ff */
[----:B-1----:R-:W-:-:S05]  /*26d80*/  @!P1 IMAD.WIDE R4, R13, 0x4, R14 ;  /* 0x000000040d049825 */ /* 0x002fca00078e020e */
[----:B--2---:R0:W-:Y:S01]  /*26d90*/  @!P1 ST.E.64 desc[UR44][R4.64], R8 ;  /* 0x0000000804009985 */ /* 0x0041e2000c101b2c */
[----:B------:R-:W-:Y:S01]  /*26da0*/  ISETP.GE.AND P1, PT, R18, R17, PT ;  /* 0x000000111200720c */ /* 0x000fe20003f26270 */
[----:B------:R-:W-:-:S12]  /*26db0*/  @P0 BRA `(.L_x_5116) ;  /* 0x0000000000140947 */ /* 0x000fd80003800000 */
[----:B0-----:R-:W2:Y:S01]  /*26dc0*/  LDL.64 R4, [R1+0x418] ;  /* 0x0004180001047983 */ /* 0x001ea20000100a00 */
[----:B------:R-:W-:-:S04]  /*26dd0*/  LEA.HI R0, R0, R0, RZ, 0x1 ;  /* 0x0000000000007211 */ /* 0x000fc800078f08ff */
[----:B------:R-:W-:-:S05]  /*26de0*/  LOP3.LUT R3, R0, 0xfffffffe, RZ, 0xc0, !PT ;  /* 0xfffffffe00037812 */ /* 0x000fca00078ec0ff */
[----:B------:R-:W-:-:S05]  /*26df0*/  IMAD.WIDE R2, R3, 0x4, R14 ;  /* 0x0000000403027825 */ /* 0x000fca00078e020e */
[----:B--2---:R1:W-:Y:S02]  /*26e00*/  ST.E.64 desc[UR44][R2.64], R4 ;  /* 0x0000000402007985 */ /* 0x0043e4000c101b2c */
.L_x_5116:
[----:B------:R-:W-:Y:S05]  /*26e10*/  BSYNC B0 ;  /* 0x0000000000007941 */ /* 0x000fea0003800000 */
.L_x_5115:
[----:B------:R-:W-:Y:S05]  /*26e20*/  @P1 BRA `(.L_x_4990) ;  /* 0x0000005c00801947 */ /* 0x000fea0003800000 */
[----:B01----:R-:W2:Y:S01]  /*26e30*/  LDL.64 R4, [R1+0x428] ;  /* 0x0004280001047983 */ /* 0x003ea20000100a00 */
[----:B------:R-:W-:-:S04]  /*26e40*/  LEA.HI R18, R18, R18, RZ, 0x1 ;  /* 0x0000001212127211 */ /* 0x000fc800078f08ff */
[----:B------:R-:W-:-:S05]  /*26e50*/  LOP3.LUT R3, R18, 0xfffffffe, RZ, 0xc0, !PT ;  /* 0xfffffffe12037812 */ /* 0x000fca00078ec0ff */
[----:B------:R-:W-:-:S05]  /*26e60*/  IMAD.WIDE R2, R3, 0x4, R14 ;  /* 0x0000000403027825 */ /* 0x000fca00078e020e */
[----:B--2---:R2:W-:Y:S01]  /*26e70*/  ST.E.64 desc[UR44][R2.64], R4 ;  /* 0x0000000402007985 */ /* 0x0045e2000c101b2c */
[----:B------:R-:W-:Y:S05]  /*26e80*/  BRA `(.L_x_4990) ;  /* 0x0000005c00687947 */ /* 0x000fea0003800000 */
.L_x_5110:
[----:B------:R-:W0:Y:S02]  /*26e90*/  S2R R0, SR_TID.X ;  /* 0x0000000000007919 */ /* 0x000e240000002100 */
[----:B0-----:R-:W-:-:S05]  /*26ea0*/  VIADD R0, R0, 0xffffff80 ;  /* 0xffffff8000007836 */ /* 0x001fca0000000000 */
[----:B------:R-:W-:-:S13]  /*26eb0*/  ISETP.GT.AND P0, PT, R0, 0x3f, PT ;  /* 0x0000003f0000780c */ /* 0x000fda0003f04270 */
[----:B------:R-:W-:Y:S05]  /*26ec0*/  @P0 BRA `(.L_x_4990) ;  /* 0x0000005c00580947 */ /* 0x000fea0003800000 */
[----:B------:R-:W0:Y:S01]  /*26ed0*/  S2R R3, SR_CTAID.X ;  /* 0x0000000000037919 */ /* 0x000e220000002500 */
[----:B------:R-:W1:Y:S01]  /*26ee0*/  LDC R6, c[0x0][0xce8] ;  /* 0x00033a00ff067b82 */ /* 0x000e620000000800 */
[----:B------:R-:W-:Y:S02]  /*26ef0*/  ULDC UR4, c[0x0][0xb88] ;  /* 0x0002e20000047ab9 */ /* 0x000fe40000000800 */
[----:B-1----:R-:W-:Y:S02]  /*26f00*/  IMAD R5, R6, UR4, RZ ;  /* 0x0000000406057c24 */ /* 0x002fe4000f8e02ff */
[----:B0-----:R-:W-:-:S05]  /*26f10*/  IMAD R0, R3, 0x40, R0 ;  /* 0x0000004003007824 */ /* 0x001fca00078e0200 */
[----:B------:R-:W-:-:S13]  /*26f20*/  ISETP.GE.AND P0, PT, R0, R5, PT ;  /* 0x000000050000720c */ /* 0x000fda0003f06270 */
[----:B------:R-:W-:Y:S05]  /*26f30*/  @P0 BRA `(.L_x_4990) ;  /* 0x0000005c003c0947 */ /* 0x000fea0003800000 */
[----:B------:R-:W-:Y:S01]  /*26f40*/  ISETP.NE.AND P0, PT, R6, 0x1, PT ;  /* 0x000000010600780c */ /* 0x000fe20003f05270 */
[----:B------:R-:W0:Y:S01]  /*26f50*/  LDC.64 R12, c[0x0][0xcd8] ;  /* 0x00033600ff0c7b82 */ /* 0x000e220000000a00 */
[----:B------:R-:W-:Y:S01]  /*26f60*/  SHF.R.S32.HI R3, RZ, 0x1f, R160 ;  /* 0x0000001fff037819 */ /* 0x000fe200000114a0 */
[----:B------:R-:W-:Y:S01]  /*26f70*/  ULDC.64 UR4, c[0x0][0xcd0] ;  /* 0x0003340000047ab9 */ /* 0x000fe20000000a00 */
[----:B------:R-:W-:-:S03]  /*26f80*/  IMAD.MOV.U32 R5, RZ, RZ, R0 ;  /* 0x000000ffff057224 */ /* 0x000fc600078e0000 */
[----:B------:R-:W-:-:S04]  /*26f90*/  IMAD R3, R3, UR4, RZ ;  /* 0x0000000403037c24 */ /* 0x000fc8000f8e02ff */
[C---:B------:R-:W-:Y:S02]  /*26fa0*/  IMAD R7, R160.reuse, UR5, R3 ;  /* 0x00000005a0077c24 */ /* 0x040fe4000f8e0203 */
[----:B------:R-:W1:Y:S01]  /*26fb0*/  @P0 LDC R9, c[0x0][0xcec] ;  /* 0x00033b00ff090b82 */ /* 0x000e620000000800 */
[----:B------:R-:W-:Y:S01]  /*26fc0*/  IMAD.WIDE.U32 R2, R160, UR4, RZ ;  /* 0x00000004a0027c25 */ /* 0x000fe2000f8e00ff */
[----:B------:R-:W-:-:S03]  /*26fd0*/  ULDC.64 UR4, c[0x0][0xce0] ;  /* 0x0003380000047ab9 */ /* 0x000fc60000000a00 */
[----:B------:R-:W-:-:S03]  /*26fe0*/  IMAD.IADD R3, R3, 0x1, R7 ;  /* 0x0000000103037824 */ /* 0x000fc600078e0207 */
[----:B------:R-:W2:Y:S01]  /*26ff0*/  @P0 LDC R11, c[0x0][0xcf0] ;  /* 0x00033c00ff0b0b82 */ /* 0x000ea20000000800 */
[C---:B0-----:R-:W-:Y:S02]  /*27000*/  IMAD R8, R12.reuse, UR37, RZ ;  /* 0x000000250c087c24 */ /* 0x041fe4000f8e02ff */
[----:B------:R-:W-:-:S04]  /*27010*/  IMAD.WIDE.U32 R2, R12, UR36, R2 ;  /* 0x000000240c027c25 */ /* 0x000fc8000f8e0002 */
[----:B------:R-:W-:-:S04]  /*27020*/  IMAD R13, R13, UR36, R8 ;  /* 0x000000240d0d7c24 */ /* 0x000fc8000f8e0208 */
[----:B------:R-:W-:Y:S02]  /*27030*/  IMAD.IADD R3, R13, 0x1, R3 ;  /* 0x000000010d037824 */ /* 0x000fe400078e0203 */
[----:B-1----:R-:W-:-:S04]  /*27040*/  @P0 IMAD.HI.U32 R4, R0, R9, RZ ;  /* 0x0000000900040227 */ /* 0x002fc800078e00ff */
[----:B------:R-:W-:Y:S01]  /*27050*/  IMAD.WIDE.U32 R2, R159, UR4, R2 ;  /* 0x000000049f027c25 */ /* 0x000fe2000f8e0002 */
[----:B--2---:R-:W-:Y:S02]  /*27060*/  @P0 SHF.R.U32.HI R5, RZ, R11, R4 ;  /* 0x0000000bff050219 */ /* 0x004fe40000011604 */
[----:B------:R-:W-:Y:S02]  /*27070*/  SHF.R.S32.HI R4, RZ, 0x1f, R159 ;  /* 0x0000001fff047819 */ /* 0x000fe4000001149f */
[--C-:B------:R-:W-:Y:S01]  /*27080*/  SHF.R.S32.HI R9, RZ, 0x1f, R5.reuse ;  /* 0x0000001fff097819 */ /* 0x100fe20000011405 */
[----:B------:R-:W-:Y:S01]  /*27090*/  IMAD.MOV R7, RZ, RZ, -R5 ;  /* 0x000000ffff077224 */ /* 0x000fe200078e0a05 */
[----:B------:R-:W-:Y:S01]  /*270a0*/  IADD3 R2, P0, R5, R2, RZ ;  /* 0x0000000205027210 */ /* 0x000fe20007f1e0ff */
[----:B------:R-:W-:Y:S02]  /*270b0*/  IMAD R4, R4, UR4, RZ ;  /* 0x0000000404047c24 */ /* 0x000fe4000f8e02ff */
[----:B------:R-:W-:-:S02]  /*270c0*/  IMAD R7, R6, R7, R0 ;  /* 0x0000000706077224 */ /* 0x000fc400078e0200 */
        /* <DEDUP_REMOVED lines=14> */
.L_x_4988:
[----:B------:R-:W-:-:S08]  /*271b0*/  NOP ;  /* 0x0000000000007918 */ /* 0x000fd00000000000 */
[----:B0-----:R-:W0:-:S00]  /*271c0*/  USETMAXREG.DEALLOC.CTAPOOL 0x18 ;  /* 0x00000018000079c8 */ /* 0x001e0000080e0500 */
[----:B0-----:R-:W-:Y:S01]  /*271d0*/  LOP3.LUT R0, R0, 0x3, RZ, 0xc0, !PT ;  /* 0x0000000300007812 */ /* 0x001fe200078ec0ff */
[----:B------:R-:W0:Y:S05]  /*271e0*/  S2R R18, SR_CTAID.Z ;  /* 0x0000000000127919 */ /* 0x000e2a0000002700 */
[----:B--2---:R-:W1:Y:S01]  /*271f0*/  S2UR UR6, SR_CTAID.Y ;  /* 0x00000000000679c3 */ /* 0x004e620000002600 */
        /* <DEDUP_REMOVED lines=13> */
.L_x_5117:
[----:B------:R-:W-:Y:S01]  /*272d0*/  ULDC UR7, c[0x0][0xd50] ;  /* 0x0003540000077ab9 */ /* 0x000fe20000000800 */
[----:B------:R-:W-:Y:S01]  /*272e0*/  UMOV UR36, UR6 ;  /* 0x0000000600247c82 */ /* 0x000fe20008000000 */
[----:B------:R-:W-:-:S11]  /*272f0*/  UISETP.NE.AND UP0, UPT, UR7, 0x1, UPT ;  /* 0x000000010700788c */ /* 0x000fd6000bf05270 */
[----:B------:R-:W-:Y:S01]  /*27300*/  @UP0 ULDC UR4, c[0x0][0xd54] ;  /* 0x0003550000040ab9 */ /* 0x000fe20000000800 */
[----:B------:R-:W-:Y:S01]  /*27310*/  @UP0 ULDC UR8, c[0x0][0xd58] ;  /* 0x0003560000080ab9 */ /* 0x000fe20000000800 */
[----:B------:R-:W-:-:S04]  /*27320*/  UIMAD.WIDE.U32 UR4, UR6, UR4, URZ ;  /* 0x00000004060472a5 */ /* 0x000fc8000f8e003f */
[----:B------:R-:W-:-:S12]  /*27330*/  @UP0 USHF.R.U32.HI UR36, URZ, UR8, UR5 ;  /* 0x000000083f240299 */ /* 0x000fd80008011605 */
.L_x_5118:
        /* <DEDUP_REMOVED lines=17> */
[----:B------:R-:W-:Y:S01]  /*27450*/  ULDC UR12, c[0x0][0x288] ;  /* 0x0000a200000c7ab9 */ /* 0x000fe20000000800 */
[----:B------:R-:W-:Y:S01]  /*27460*/  ULDC UR13, c[0x0][0x2f0] ;  /* 0x0000bc00000d7ab9 */ /* 0x000fe20000000800 */
[----:B------:R-:W-:Y:S01]  /*27470*/  @UP1 ULDC UR7, c[0x0][0x44c] ;  /* 0x0001130000071ab9 */ /* 0x000fe20000000800 */
[----:B------:R-:W-:Y:S02]  /*27480*/  UIADD3 UR9, -UR12, 0x1, URZ ;  /* 0x000000010c097890 */ /* 0x000fe4000fffe13f */
[----:B------:R-:W-:Y:S01]  /*27490*/  PLOP3.LUT P1, PT, PT, PT, UP0, 0x80, 0x0 ;  /* 0x000000000000781c */ /* 0x000fe20003f2f008 */
[----:B------:R-:W-:Y:S01]  /*274a0*/  UIMAD UR10, UR11, UR13, 0x3f ;  /* 0x0000003f0b0a74a4 */ /* 0x000fe2000f8e020d */
[----:B------:R-:W-:Y:S01]  /*274b0*/  @UP1 ULDC UR14, c[0x0][0x450] ;  /* 0x00011400000e1ab9 */ /* 0x000fe20000000800 */
[----:B------:R-:W-:Y:S02]  /*274c0*/  UIMAD UR9, UR11, UR13, UR9 ;  /* 0x0000000d0b0972a4 */ /* 0x000fe4000f8e0209 */
[----:B0-----:R-:W-:-:S04]  /*274d0*/  USHF.L.U32 UR39, UR39, 0x6, URZ ;  /* 0x0000000627277899 */ /* 0x001fc8000800063f */
[----:B------:R-:W-:-:S04]  /*274e0*/  UIADD3 UR8, UR39, 0x3f, URZ ;  /* 0x0000003f27087890 */ /* 0x000fc8000fffe03f */
[----:B------:R-:W-:Y:S02]  /*274f0*/  UIMAD.WIDE.U32 UR6, UR8, UR7, URZ ;  /* 0x00000007080672a5 */ /* 0x000fe4000f8e003f */
[----:B------:R-:W-:Y:S02]  /*27500*/  USHF.R.S32.HI UR6, URZ, 0x1f, UR10 ;  /* 0x0000001f3f067899 */ /* 0x000fe4000801140a */
[----:B------:R-:W-:Y:S02]  /*27510*/  @UP1 USHF.R.U32.HI UR8, URZ, UR14, UR7 ;  /* 0x0000000e3f081299 */ /* 0x000fe40008011607 */
[----:B------:R-:W-:Y:S02]  /*27520*/  ULEA.HI UR6, UR6, UR10, URZ, 0x6 ;  /* 0x0000000a06067291 */ /* 0x000fe4000f8f303f */
[----:B------:R-:W-:Y:S02]  /*27530*/  UIADD3 UR9, UR9, UR8, URZ ;  /* 0x0000000809097290 */ /* 0x000fe4000fffe03f */
[----:B------:R-:W-:-:S02]  /*27540*/  USHF.R.S32.HI UR42, URZ, 0x6, UR6 ;  /* 0x000000063f2a7899 */ /* 0x000fc40008011406 */
        /* <DEDUP_REMOVED lines=12> */
.L_x_5121:
[----:B------:R-:W-:-:S11]  /*27610*/  UISETP.NE.AND UP0, UPT, UR5, 0x1, UPT ;  /* 0x000000010500788c */ /* 0x000fd6000bf05270 */
[----:B------:R-:W-:Y:S02]  /*27620*/  @UP0 ULDC.64 UR14, c[0x0][0xae0] ;  /* 0x0002b800000e0ab9 */ /* 0x000fe40000000a00 */
[----:B------:R-:W-:-:S04]  /*27630*/  UIMAD.WIDE.U32 UR6, UR8, UR14, URZ ;  /* 0x0000000e080672a5 */ /* 0x000fc8000f8e003f */
[----:B------:R-:W-:-:S12]  /*27640*/  @UP0 USHF.R.U32.HI UR8, URZ, UR15, UR7 ;  /* 0x0000000f3f080299 */ /* 0x000fd80008011607 */
.L_x_5122:
[----:B------:R-:W-:-:S04]  /*27650*/  UIMAD UR8, UR8, UR5, UR5 ;  /* 0x00000005080872a4 */ /* 0x000fc8000f8e0205 */
[----:B------:R-:W-:-:S04]  /*27660*/  UISETP.LT.AND UP0, UPT, UR4, UR8, UPT ;  /* 0x000000080400728c */ /* 0x000fc8000bf01270 */
[----:B------:R-:W-:-:S12]  /*27670*/  USEL UR4, UR4, UR8, UP0 ;  /* 0x0000000804047287 */ /* 0x000fd80008000000 */
.L_x_5120:
        /* <DEDUP_REMOVED lines=8> */
[----:B------:R-:W-:-:S02]  /*27700*/  @UP1 USHF.R.U32.HI UR4, URZ, UR10, UR7 ;  /* 0x0000000a3f041299 */ /* 0x000fc40008011607 */
[----:B------:R-:W-:Y:S02]  /*27710*/  USHF.R.S32.HI UR41, URZ, 0x6, UR8 ;  /* 0x000000063f297899 */ /* 0x000fe40008011408 */
[----:B------:R-:W-:Y:S02]  /*27720*/  UIADD3 UR9, UR9, UR4, URZ ;  /* 0x0000000409097290 */ /* 0x000fe4000fffe03f */
[----:B------:R-:W-:Y:S01]  /*27730*/  UISETP.LT.AND UP0, UPT, UR41, UR42, UPT ;  /* 0x0000002a2900728c */ /* 0x000fe2000bf01270 */
[----:B------:R-:W-:-:S03]  /*27740*/  ULDC UR4, c[0x0][0xad4] ;  /* 0x0002b50000047ab9 */ /* 0x000fc60000000800 */
        /* <DEDUP_REMOVED lines=13> */
.L_x_5124:
[----:B------:R-:W-:-:S11]  /*27820*/  UISETP.NE.AND UP0, UPT, UR5, 0x1, UPT ;  /* 0x000000010500788c */ /* 0x000fd6000bf05270 */
[----:B------:R-:W-:Y:S02]  /*27830*/  @UP0 ULDC.64 UR10, c[0x0][0xae0] ;  /* 0x0002b800000a0ab9 */ /* 0x000fe40000000a00 */
[----:B------:R-:W-:-:S04]  /*27840*/  UIMAD.WIDE.U32 UR6, UR9, UR10, URZ ;  /* 0x0000000a090672a5 */ /* 0x000fc8000f8e003f */
[----:B------:R-:W-:-:S12]  /*27850*/  @UP0 USHF.R.U32.HI UR9, URZ, UR11, UR7 ;  /* 0x0000000b3f090299 */ /* 0x000fd80008011607 */
.L_x_5125:
[----:B------:R-:W-:-:S04]  /*27860*/  UIMAD UR5, UR9, UR5, URZ ;  /* 0x00000005090572a4 */ /* 0x000fc8000f8e023f */
[----:B------:R-:W-:-:S04]  /*27870*/  UISETP.LT.AND UP0, UPT, UR4, UR5, UPT ;  /* 0x000000050400728c */ /* 0x000fc8000bf01270 */
[----:B------:R-:W-:-:S12]  /*27880*/  USEL UR4, UR4, UR5, !UP0 ;  /* 0x0000000504047287 */ /* 0x000fd8000c000000 */
.L_x_5123:
[----:B------:R-:W-:Y:S01]  /*27890*/  USHF.R.S32.HI UR5, URZ, 0x1f, UR4 ;  /* 0x0000001f3f057899 */ /* 0x000fe20008011404 */
[----:B------:R0:W-:Y:S03]  /*278a0*/  STL [R1+0x454], RZ ;  /* 0x000454ff01007387 */ /* 0x0001e60000100800 */
[----:B------:R-:W-:Y:S02]  /*278b0*/  ULEA.HI UR5, UR5, UR4, URZ, 0x6 ;  /* 0x0000000405057291 */ /* 0x000fe4000f8f303f */
[----:B------:R-:W-:Y:S02]  /*278c0*/  USHF.R.U32.HI UR4, URZ, 0x10, UR40 ;  /* 0x000000103f047899 */ /* 0x000fe40008011628 */
[----:B------:R-:W-:Y:S02]  /*278d0*/  USHF.R.S32.HI UR5, URZ, 0x6, UR5 ;  /* 0x000000063f057899 */ /* 0x000fe40008011405 */
[----:B------:R-:W-:-:S02]  /*278e0*/  UISETP.NE.AND UP0, UPT, UR4, URZ, UPT ;  /* 0x0000003f0400728c */ /* 0x000fc4000bf05270 */
[----:B------:R-:W-:Y:S02]  /*278f0*/  ULOP3.LUT UR40, UR40, 0xffff, URZ, 0xc0, !UPT ;  /* 0x0000ffff28287892 */ /* 0x000fe4000f8ec03f */
[----:B------:R-:W-:-:S04]  /*27900*/  VIMNMX R7, RZ, UR5, !PT ;  /* 0x00000005ff077c48 */ /* 0x000fc8000ffe0100 */
[----:B------:R-:W-:Y:S01]  /*27910*/  ISETP.LT.AND P0, PT, R7, UR8, PT ;  /* 0x0000000807007c0c */ /* 0x000fe2000bf01270 */
[----:B------:R0:W-:Y:S02]  /*27920*/  STL [R1+0x450], R7 ;  /* 0x0004500701007387 */ /* 0x0001e40000100800 */
[----:B------:R-:W-:-:S10]  /*27930*/  @!UP0 ULDC UR4, c[0x0][0xae8] ;  /* 0x0002ba0000048ab9 */ /* 0x000fd40000000800 */
        /* <DEDUP_REMOVED lines=29> */
.L_x_5126:
[----:B------:R-:W2:Y:S01]  /*27b10*/  LDL R2, [R1+0x454] ;  /* 0x0004540001027983 */ /* 0x000ea20000100800 */
[----:B------:R-:W-:Y:S02]  /*27b20*/  IMAD.MOV.U32 R6, RZ, RZ, RZ ;  /* 0x000000ffff067224 */ /* 0x000fe400078e00ff */
[----:B--2---:R-:W-:Y:S02]  /*27b30*/  IMAD R0, R2, UR40, R7 ;  /* 0x0000002802007c24 */ /* 0x004fe4000f8e0207 */
[----:B------:R-:W-:-:S03]  /*27b40*/  IMAD.MOV.U32 R7, RZ, RZ, 0x1 ;  /* 0x00000001ff077424 */ /* 0x000fc600078e00ff */
[----:B------:R-:W-:Y:S01]  /*27b50*/  VIADDMNMX R19, R0, R2, UR8, PT ;  /* 0x0000000800137e46 */ /* 0x000fe2000b800102 */
[----:B------:R1:W-:Y:S03]  /*27b60*/  STL [R1+0x448], R0 ;  /* 0x0004480001007387 */ /* 0x0003e60000100800 */
[----:B------:R-:W-:Y:S01]  /*27b70*/  ISETP.GT.AND P0, PT, R19, R0, PT ;  /* 0x000000001300720c */ /* 0x000fe20003f04270 */
[----:B------:R2:W-:Y:S01]  /*27b80*/  STL [R1+0x468], R19 ;  /* 0x0004681301007387 */ /* 0x0005e20000100800 */
[----:B-1----:R-:W-:-:S11]  /*27b90*/  IMAD.MOV.U32 R0, RZ, RZ, 0x1 ;  /* 0x00000001ff007424 */ /* 0x002fd600078e00ff */
        /* <DEDUP_REMOVED lines=24> */
.L_x_5127:
        /* <DEDUP_REMOVED lines=20> */
.L_x_5129:
        /* <DEDUP_REMOVED lines=15> */
.L_x_5128:
[----:B------:R-:W1:Y:S02]  /*27f50*/  LDC.64 R2, c[0x0][0xaf0] ;  /* 0x0002bc00ff027b82 */ /* 0x000e640000000a00 */
        /* <DEDUP_REMOVED lines=16> */
[----:B------:R-:W-:Y:S01]  /*28060*/  SEL R16, R18, RZ, !P1 ;  /* 0x000000ff12107207 */ /* 0x000fe20004800000 */
[----:B------:R-:W-:Y:S06]  /*28070*/  BRA.DIV UR4, `(.L_x_5130) ;  /* 0x0000004e04947947 */ /* 0x000fec000b800000 */
[----:B------:R1:W2:Y:S02]  /*28080*/  SHFL.IDX PT, R14, R4, RZ, 0x1f ;  /* 0x00001fff040e7589 */ /* 0x0002a400000e0000 */
.L_x_5230:
[----:B------:R3:W-:Y:S01]  /*28090*/  STL [R1+0x444], R0 ;  /* 0x0004440001007387 */ /* 0x0007e20000100800 */
[----:B--2---:R-:W-:Y:S02]  /*280a0*/  ISETP.NE.AND P0, PT, R14, RZ, PT ;  /* 0x000000ff0e00720c */ /* 0x004fe40003f05270 */
[----:B------:R-:W-:Y:S02]  /*280b0*/  PLOP3.LUT P2, PT, PT, PT, PT, 0x8, 0x0 ;  /* 0x000000000000781c */ /* 0x000fe40003f4e170 */
[----:B------:R-:W-:-:S11]  /*280c0*/  LOP3.LUT R17, R17, 0xfffffffd, RZ, 0xc0, !PT ;  /* 0xfffffffd11117812 */ /* 0x000fd600078ec0ff */
[----:B------:R-:W-:Y:S01]  /*280d0*/  @P2 LOP3.LUT R17, R17, 0x2, RZ, 0xfc, !PT ;  /* 0x0000000211112812 */ /* 0x000fe200078efcff */
[----:B---3--:R-:W-:Y:S06]  /*280e0*/  @P0 BRA `(.L_x_5131) ;  /* 0x0000000000e40947 */ /* 0x008fec0003800000 */
[----:B------:R-:W-:-:S03]  /*280f0*/  UMOV UR4, 0xffffffff ;  /* 0xffffffff00047882 */ /* 0x000fc60000000000 */
[----:B------:R-:W-:Y:S05]  /*28100*/  BRA.DIV UR4, `(.L_x_5132) ;  /* 0x0000004e04907947 */ /* 0x000fea000b800000 */
[----:B------:R-:W-:-:S13]  /*28110*/  ELECT P6, URZ, PT ;  /* 0x00000000003f782f */ /* 0x000fda00038c0000 */
.L_x_5233:
[----:B------:R-:W-:Y:S05]  /*28120*/  @!P6 BRA `(.L_x_5131) ;  /* 0x0000000000d4e947 */ /* 0x000fea0003800000 */
[----:B------:R-:W-:Y:S01]  /*28130*/  IMAD.MOV.U32 R16, RZ, RZ, R18 ;  /* 0x000000ffff107224 */ /* 0x000fe200078e0012 */
[----:B------:R-:W-:Y:S06]  /*28140*/  @!P1 BRA `(.L_x_5133) ;  /* 0x00000000004c9947 */ /* 0x000fec0003800000 */
[----:B------:R-:W2:Y:S01]  /*28150*/  LDC R6, c[0x0][0x43c] ;  /* 0x00010f00ff067b82 */ /* 0x000ea20000000800 */
[----:B------:R-:W-:Y:S01]  /*28160*/  IMAD.MOV.U32 R7, RZ, RZ, R0 ;  /* 0x000000ffff077224 */ /* 0x000fe200078e0000 */
[----:B------:R-:W-:Y:S01]  /*28170*/  ULDC.64 UR4, c[0x0][0x428] ;  /* 0x00010a0000047ab9 */ /* 0x000fe20000000a00 */
[----:B--2---:R-:W-:-:S13]  /*28180*/  ISETP.NE.AND P0, PT, R6, 0x1, PT ;  /* 0x000000010600780c */ /* 0x004fda0003f05270 */
[----:B01----:R-:W0:Y:S02]  /*28190*/  @P0 LDC.64 R4, c[0x0][0x440] ;  /* 0x00011000ff040b82 */ /* 0x003e240000000a00 */
[----:B0-----:R-:W-:-:S04]  /*281a0*/  @P0 IMAD.HI.U32 R0, R7, R4, RZ ;  /* 0x0000000407000227 */ /* 0x001fc800078e00ff */
[----:B------:R-:W-:Y:S01]  /*281b0*/  IMAD.MOV.U32 R4, RZ, RZ, R7 ;  /* 0x000000ffff047224 */ /* 0x000fe200078e0007 */
[----:B------:R-:W-:-:S05]  /*281c0*/  @P0 SHF.R.U32.HI R4, RZ, R5, R0 ;  /* 0x00000005ff040219 */ /* 0x000fca0000011600 */
[----:B------:R-:W-:-:S04]  /*281d0*/  IMAD.MOV R5, RZ, RZ, -R4 ;  /* 0x000000ffff057224 */ /* 0x000fc800078e0a04 */
[----:B------:R-:W-:Y:S01]  /*281e0*/  IMAD R7, R6, R5, R7 ;  /* 0x0000000506077224 */ /* 0x000fe200078e0207 */
[----:B------:R-:W-:-:S04]  /*281f0*/  SHF.R.S32.HI R5, RZ, 0x1f, R4 ;  /* 0x0000001fff057819 */ /* 0x000fc80000011404 */
[----:B------:R0:W-:Y:S01]  /*28200*/  STL [R1+0x444], R7 ;  /* 0x0004440701007387 */ /* 0x0001e20000100800 */
[----:B------:R-:W-:-:S03]  /*28210*/  IMAD.WIDE.U32 R4, R18, UR4, R4 ;  /* 0x0000000412047c25 */ /* 0x000fc6000f8e0004 */
[----:B------:R-:W-:Y:S01]  /*28220*/  LEA R2, P0, R4, R2, 0x2 ;  /* 0x0000000204027211 */ /* 0x000fe200078010ff */
[----:B0-----:R-:W-:-:S04]  /*28230*/  IMAD R7, R19, UR4, RZ ;  /* 0x0000000413077c24 */ /* 0x001fc8000f8e02ff */
[----:B------:R-:W-:-:S04]  /*28240*/  IMAD R7, R18, UR5, R7 ;  /* 0x0000000512077c24 */ /* 0x000fc8000f8e0207 */
[----:B------:R-:W-:-:S05]  /*28250*/  IMAD.IADD R0, R5, 0x1, R7 ;  /* 0x0000000105007824 */ /* 0x000fca00078e0207 */
[----:B------:R-:W-:-:S05]  /*28260*/  LEA.HI.X R3, R4, R3, R0, 0x2, P0 ;  /* 0x0000000304037211 */ /* 0x000fca00000f1400 */
[----:B------:R2:W5:Y:S02]  /*28270*/  LDG.E R16, desc[UR44][R2.64] ;  /* 0x0000002c02107981 */ /* 0x000564000c1e1900 */
.L_x_5133:
[----:B------:R-:W-:Y:S01]  /*28280*/  IMAD.MOV.U32 R0, RZ, RZ, 0x1 ;  /* 0x00000001ff007424 */ /* 0x000fe200078e00ff */
[----:B------:R-:W2:Y:S04]  /*28290*/  S2R R8, SR_TID.X ;  /* 0x0000000000087919 */ /* 0x000ea80000002100 */
[----:B------:R-:W-:-:S04]  /*282a0*/  SHF.L.U32 R0, R0, 0x1f, RZ ;  /* 0x0000001f00007819 */ /* 0x000fc800000006ff */
[----:B------:R-:W3:Y:S01]  /*282b0*/  SYNCS.PHASECHK.TRANS64.TRYWAIT P0, [UR38+0x38840], R0 ;  /* 0x03884000ff0075a7 */ /* 0x000ee20008000166 */
[----:B--2---:R-:W-:-:S04]  /*282c0*/  LOP3.LUT R2, R8, 0x7f, RZ, 0xc0, !PT ;  /* 0x0000007f08027812 */ /* 0x004fc800078ec0ff */
[----:B------:R-:W-:Y:S01]  /*282d0*/  ISETP.NE.AND P1, PT, R2, RZ, PT ;  /* 0x000000ff0200720c */ /* 0x000fe20003f25270 */
[----:B---3--:R-:W-:-:S12]  /*282e0*/  @!P0 BRA `(.L_x_5134) ;  /* 0x0000004c00388947 */ /* 0x008fd80003800000 */
.L_x_5234:
[----:B------:R-:W-:Y:S05]  /*282f0*/  @P1 BRA `(.L_x_5135) ;  /* 0x0000000000181947 */ /* 0x000fea0003800000 */
[----:B------:R-:W3:Y:S01]  /*28300*/  S2R R2, SR_TID.X ;  /* 0x0000000000027919 */ /* 0x000ee20000002100 */
[----:B--2---:R-:W-:-:S04]  /*28310*/  IMAD.MOV.U32 R0, RZ, RZ, 0x2000 ;  /* 0x00002000ff007424 */ /* 0x004fc800078e00ff */
[----:B------:R4:W-:Y:S01]  /*28320*/  SYNCS.ARRIVE.TRANS64 RZ, [UR38+0x38830], R0 ;  /* 0x03883000ffff79a7 */ /* 0x0009e20008000026 */
[----:B---3--:R-:W-:-:S13]  /*28330*/  LOP3.LUT P0, RZ, R2, 0x1f, RZ, 0xc0, !PT ;  /* 0x0000001f02ff7812 */ /* 0x008fda000780c0ff */
[----:B----4-:R-:W-:Y:S05]  /*28340*/  @!P0 BRA `(.L_x_5135) ;  /* 0x0000000000048947 */ /* 0x010fea0003800000 */
[----:B------:R-:W-:Y:S01]  /*28350*/  BPT.TRAP 0x1 ;  /* 0x000000040000795c */ /* 0x000fe20000300000 */
.L_x_5135:
[----:B--2---:R-:W2:Y:S01]  /*28360*/  LDL R0, [R1+0x444] ;  /* 0x0004440001007983 */ /* 0x004ea20000100800 */
        /* <DEDUP_REMOVED lines=16> */
[----:B--2---:R-:W-:Y:S01]  /*28470*/  NOP ;  /* 0x0000000000007918 */ /* 0x004fe20000000000 */
.L_x_5131:
[----:B------:R-:W-:Y:S05]  /*28480*/  WARPSYNC.ALL ;  /* 0x0000000000007948 */ /* 0x000fea0003800000 */
[----:B------:R-:W-:Y:S01]  /*28490*/  UIADD3 UR4, UR38, 0x20400, URZ ;  /* 0x0002040026047890 */ /* 0x000fe2000fffe03f */
[----:B------:R-:W-:Y:S01]  /*284a0*/  BAR.SYNC.DEFER_BLOCKING 0x8, 0x100 ;  /* 0x0204000000007b1d */ /* 0x000fe20000010000 */
[----:B------:R-:W-:Y:S02]  /*284b0*/  USHF.R.S32.HI UR43, URZ, 0x1f, UR36 ;  /* 0x0000001f3f2b7899 */ /* 0x000fe40008011424 */
[----:B------:R-:W-:-:S06]  /*284c0*/  ULOP3.LUT UP0, URZ, UR4, 0x3ff, URZ, 0xc0, !UPT ;  /* 0x000003ff043f7892 */ /* 0x000fcc000f80c03f */
[----:B------:R-:W-:-:S13]  /*284d0*/  PLOP3.LUT P0, PT, PT, PT, UP0, 0x80, 0x0 ;  /* 0x000000000000781c */ /* 0x000fda0003f0f008 */
        /* <DEDUP_REMOVED lines=17> */
.L_x_5136:
[----:B------:R-:W2:Y:S01]  /*285f0*/  LDC R7, c[0x0][0x448] ;  /* 0x00011200ff077b82 */ /* 0x000ea20000000800 */
[----:B------:R-:W3:Y:S01]  /*28600*/  S2R R10, SR_TID.X ;  /* 0x00000000000a7919 */ /* 0x000ee20000002100 */
[----:B------:R-:W-:Y:S02]  /*28610*/  ULDC.64 UR8, c[0x0][0x2d8] ;  /* 0x0000b60000087ab9 */ /* 0x000fe40000000a00 */
[----:B------:R-:W-:Y:S01]  /*28620*/  UIMAD UR6, UR43, UR8, URZ ;  /* 0x000000082b0672a4 */ /* 0x000fe2000f8e023f */
[----:B-1----:R-:W1:Y:S01]  /*28630*/  S2R R4, SR_CTAID.Z ;  /* 0x0000000000047919 */ /* 0x002e620000002700 */
[----:B------:R-:W-:Y:S02]  /*28640*/  UIMAD.WIDE.U32 UR4, UR36, UR8, URZ ;  /* 0x00000008240472a5 */ /* 0x000fe4000f8e003f */
[----:B------:R-:W-:Y:S01]  /*28650*/  UIMAD UR6, UR36, UR9, UR6 ;  /* 0x00000009240672a4 */ /* 0x000fe2000f8e0206 */
[----:B------:R-:W4:Y:S03]  /*28660*/  S2R R9, SR_CTAID.Z ;  /* 0x0000000000097919 */ /* 0x000f260000002700 */
[----:B------:R-:W-:Y:S01]  /*28670*/  UIADD3 UR5, UR5, UR6, URZ ;  /* 0x0000000605057290 */ /* 0x000fe2000fffe03f */
[----:B--2---:R-:W-:-:S02]  /*28680*/  ISETP.NE.AND P0, PT, R7, 0x1, PT ;  /* 0x000000010700780c */ /* 0x004fc40003f05270 */
[C---:B---3--:R-:W-:Y:S01]  /*28690*/  LOP3.LUT R8, R10.reuse, 0x7f, RZ, 0xc0, !PT ;  /* 0x0000007f0a087812 */ /* 0x048fe200078ec0ff */
[----:B------:R-:W-:-:S10]  /*286a0*/  IMAD.SHL.U32 R3, R10, 0x10, RZ ;  /* 0x000000100a037824 */ /* 0x000fd400078e00ff */
[----:B------:R-:W2:Y:S01]  /*286b0*/  @P0 LDC R0, c[0x0][0x44c] ;  /* 0x00011300ff000b82 */ /* 0x000ea20000000800 */
[----:B------:R-:W-:Y:S02]  /*286c0*/  SHF.R.U32.HI R6, RZ, 0x3, R8 ;  /* 0x00000003ff067819 */ /* 0x000fe40000011608 */
[----:B-1----:R-:W-:Y:S02]  /*286d0*/  SHF.R.S32.HI R4, RZ, 0x1f, R4 ;  /* 0x0000001fff047819 */ /* 0x002fe40000011404 */
[----:B------:R-:W-:-:S03]  /*286e0*/  LOP3.LUT R3, R6, 0x70, R3, 0xf8, !PT ;  /* 0x0000007006037812 */ /* 0x000fc600078ef803 */
[----:B------:R-:W1:Y:S02]  /*286f0*/  @P0 LDC R2, c[0x0][0x450] ;  /* 0x00011400ff020b82 */ /* 0x000e640000000800 */
[----:B0-----:R-:W-:-:S04]  /*28700*/  VIADD R5, R3, UR39 ;  /* 0x0000002703057c36 */ /* 0x001fc80008000000 */
[----:B--2---:R-:W-:-:S04]  /*28710*/  @P0 IMAD.HI.U32 R3, R5, R0, RZ ;  /* 0x0000000005030227 */ /* 0x004fc800078e00ff */
[----:B------:R-:W-:Y:S01]  /*28720*/  IMAD.MOV.U32 R0, RZ, RZ, R5 ;  /* 0x000000ffff007224 */ /* 0x000fe200078e0005 */
[----:B-1----:R-:W-:Y:S02]  /*28730*/  @P0 SHF.R.U32.HI R0, RZ, R2, R3 ;  /* 0x00000002ff000219 */ /* 0x002fe40000011603 */
[----:B------:R-:W0:Y:S02]  /*28740*/  LDC.64 R2, c[0x0][0x2e0] ;  /* 0x0000b800ff027b82 */ /* 0x000e240000000a00 */
[----:B0-----:R-:W-:-:S04]  /*28750*/  IMAD R4, R4, R2, RZ ;  /* 0x0000000204047224 */ /* 0x001fc800078e02ff */
[C---:B----4-:R-:W-:Y:S02]  /*28760*/  IMAD R4, R9.reuse, R3, R4 ;  /* 0x0000000309047224 */ /* 0x050fe400078e0204 */
[----:B------:R-:W-:Y:S01]  /*28770*/  IMAD.WIDE.U32 R2, R9, R2, UR4 ;  /* 0x0000000409027e25 */ /* 0x000fe2000f8e0002 */
[----:B------:R-:W-:-:S03]  /*28780*/  ULDC.64 UR4, c[0x0][0x2d0] ;  /* 0x0000b40000047ab9 */ /* 0x000fc60000000a00 */
[----:B------:R-:W-:Y:S01]  /*28790*/  IMAD.IADD R3, R3, 0x1, R4 ;  /* 0x0000000103037824 */ /* 0x000fe200078e0204 */
[----:B------:R-:W-:Y:S01]  /*287a0*/  SHF.R.S32.HI R4, RZ, 0x1f, R0 ;  /* 0x0000001fff047819 */ /* 0x000fe20000011400 */
[----:B------:R-:W-:-:S04]  /*287b0*/  IMAD.WIDE.U32 R2, R0, UR4, R2 ;  /* 0x0000000400027c25 */ /* 0x000fc8000f8e0002 */
[----:B------:R-:W-:-:S04]  /*287c0*/  IMAD R4, R4, UR4, RZ ;  /* 0x0000000404047c24 */ /* 0x000fc8000f8e02ff */
[----:B------:R-:W-:Y:S01]  /*287d0*/  IMAD R4, R0, UR5, R4 ;  /* 0x0000000500047c24 */ /* 0x000fe2000f8e0204 */
[----:B------:R-:W-:Y:S01]  /*287e0*/  ULDC.64 UR4, c[0x0][0x2c8] ;  /* 0x0000b20000047ab9 */ /* 0x000fe20000000a00 */
[----:B------:R-:W-:Y:S02]  /*287f0*/  IMAD.MOV R0, RZ, RZ, -R0 ;  /* 0x000000ffff007224 */ /* 0x000fe400078e0a00 */
[----:B------:R-:W-:Y:S02]  /*28800*/  IMAD.IADD R3, R3, 0x1, R4 ;  /* 0x0000000103037824 */ /* 0x000fe400078e0204 */
[----:B------:R-:W-:-:S04]  /*28810*/  IMAD R0, R7, R0, R5 ;  /* 0x0000000007007224 */ /* 0x000fc800078e0205 */
[----:B------:R-:W-:Y:S01]  /*28820*/  IMAD.WIDE.U32 R2, R0, UR4, R2 ;  /* 0x0000000400027c25 */ /* 0x000fe2000f8e0002 */
[----:B------:R-:W-:-:S05]  /*28830*/  SHF.R.S32.HI R4, RZ, 0x1f, R0 ;  /* 0x0000001fff047819 */ /* 0x000fca0000011400 */
[----:B------:R-:W-:-:S04]  /*28840*/  IMAD R4, R4, UR4, RZ ;  /* 0x0000000404047c24 */ /* 0x000fc8000f8e02ff */
[----:B------:R-:W-:Y:S01]  /*28850*/  IMAD R5, R0, UR5, R4 ;  /* 0x0000000500057c24 */ /* 0x000fe2000f8e0204 */
[----:B------:R-:W-:Y:S01]  /*28860*/  ULDC.64 UR4, c[0x0][0x280] ;  /* 0x0000a00000047ab9 */ /* 0x000fe20000000a00 */
[----:B------:R-:W-:Y:S01]  /*28870*/  IMAD.SHL.U32 R4, R8, 0x8, RZ ;  /* 0x0000000808047824 */ /* 0x000fe200078e00ff */
        /* <DEDUP_REMOVED lines=14> */
[----:B------:R-:W-:Y:S02]  /*28960*/  VIADD R10, R6, UR39 ;  /* 0x00000027060a7c36 */ /* 0x000fe40008000000 */
[----:B------:R-:W1:Y:S01]  /*28970*/  SHFL.IDX PT, R4, R3, RZ, 0x181f ;  /* 0x00181fff03047589 */ /* 0x000e6200000e0000 */
[----:B------:R-:W-:Y:S02]  /*28980*/  IMAD R2, R7, UR4, RZ ;  /* 0x0000000407027c24 */ /* 0x000fe4000f8e02ff */
[C---:B------:R-:W-:Y:S01]  /*28990*/  VIADD R11, R10.reuse, 0x10 ;  /* 0x000000100a0b7836 */ /* 0x040fe20000000000 */
[----:B------:R-:W-:Y:S01]  /*289a0*/  STL [R1+0x440], R10 ;  /* 0x0004400a01007387 */ /* 0x000fe20000100800 */
[C---:B------:R-:W-:Y:S01]  /*289b0*/  VIADD R7, R10.reuse, 0x20 ;  /* 0x000000200a077836 */ /* 0x040fe20000000000 */
[----:B------:R-:W-:-:S02]  /*289c0*/  ISETP.GE.AND P1, PT, R10, R2, PT ;  /* 0x000000020a00720c */ /* 0x000fc40003f26270 */
[----:B------:R-:W-:Y:S04]  /*289d0*/  STL [R1+0x460], R11 ;  /* 0x0004600b01007387 */ /* 0x000fe80000100800 */
[----:B------:R-:W-:Y:S07]  /*289e0*/  STL [R1+0x464], R7 ;  /* 0x0004640701007387 */ /* 0x000fee0000100800 */
[----:B------:R-:W-:-:S02]  /*289f0*/  @!P1 LEA R6, R8, UR38, 0x1 ;  /* 0x0000002608069c11 */ /* 0x000fc4000f8e08ff */
[----:B0-----:R-:W-:-:S05]  /*28a00*/  @!P1 LEA R5, P2, R9, R5, 0x1 ;  /* 0x0000000509059211 */ /* 0x001fca00078408ff */
[----:B-1----:R-:W-:-:S05]  /*28a10*/  @!P1 IMAD.X R4, RZ, RZ, R4, P2 ;  /* 0x000000ffff049224 */ /* 0x002fca00010e0604 */
[----:B------:R-:W-:-:S04]  /*28a20*/  @!P1 LOP3.LUT R5, R5, R4, RZ, 0x3c, !PT ;  /* 0x0000000405059212 */ /* 0x000fc800078e3cff */
[----:B------:R-:W-:-:S04]  /*28a30*/  @!P1 LOP3.LUT R4, R5, R4, RZ, 0x3c, !PT ;  /* 0x0000000405049212 */ /* 0x000fc800078e3cff */
[----:B------:R-:W-:-:S05]  /*28a40*/  @!P1 LOP3.LUT R5, R5, R4, RZ, 0x3c, !PT ;  /* 0x0000000405059212 */ /* 0x000fca00078e3cff */
[----:B------:R-:W-:Y:S01]  /*28a50*/  @!PT LDS RZ, [RZ] ;  /* 0x00000000fffff984 */ /* 0x000fe20000000800 */
[----:B------:R0:W-:Y:S01]  /*28a60*/  @!P1 LDGSTS.E.BYPASS.LTC128B.128 [R6+0x20400], desc[UR44][R4.64], !P0 ;  /* 0x2040000004069fae */ /* 0x0001e2000c101d6c */
[----:B------:R-:W-:-:S03]  /*28a70*/  ISETP.GE.AND P1, PT, R11, R2, PT ;  /* 0x000000020b00720c */ /* 0x000fc60003f26270 */
[----:B0-----:R-:W0:Y:S10]  /*28a80*/  SHFL.IDX PT, R5, R0, 0x1, 0x181f ;  /* 0x00381f0000057f89 */ /* 0x001e3400000e0000 */
[----:B------:R-:W-:Y:S01]  /*28a90*/  @!P1 LEA R6, R8, UR38, 0x1 ;  /* 0x0000002608069c11 */ /* 0x000fe2000f8e08ff */
[----:B------:R-:W1:Y:S01]  /*28aa0*/  SHFL.IDX PT, R4, R3, 0x1, 0x181f ;  /* 0x00381f0003047f89 */ /* 0x000e6200000e0000 */
[----:B0-----:R-:W-:-:S05]  /*28ab0*/  @!P1 LEA R5, P2, R9, R5, 0x1 ;  /* 0x0000000509059211 */ /* 0x001fca00078408ff */
[----:B-1----:R-:W-:-:S05]  /*28ac0*/  @!P1 IMAD.X R4, RZ, RZ, R4, P2 ;  /* 0x000000ffff049224 */ /* 0x002fca00010e0604 */
[----:B------:R-:W-:-:S04]  /*28ad0*/  @!P1 LOP3.LUT R5, R5, R4, RZ, 0x3c, !PT ;  /* 0x0000000405059212 */ /* 0x000fc800078e3cff */
[----:B------:R-:W-:-:S04]  /*28ae0*/  @!P1 LOP3.LUT R4, R5, R4, RZ, 0x3c, !PT ;  /* 0x0000000405049212 */ /* 0x000fc800078e3cff */
[----:B------:R-:W-:-:S05]  /*28af0*/  @!P1 LOP3.LUT R5, R5, R4, RZ, 0x3c, !PT ;  /* 0x0000000405059212 */ /* 0x000fca00078e3cff */
[----:B------:R0:W-:Y:S01]  /*28b00*/  @!P1 LDGSTS.E.BYPASS.LTC128B.128 [R6+0x20c00], desc[UR44][R4.64], !P0 ;  /* 0x20c0000004069fae */ /* 0x0001e2000c101d6c */
[----:B------:R-:W-:-:S03]  /*28b10*/  ISETP.GE.AND P1, PT, R7, R2, PT ;  /* 0x000000020700720c */ /* 0x000fc60003f26270 */
[----:B0-----:R-:W0:Y:S10]  /*28b20*/  SHFL.IDX PT, R5, R0, 0x2, 0x181f ;  /* 0x00581f0000057f89 */ /* 0x001e3400000e0000 */
[----:B------:R-:W-:Y:S01]  /*28b30*/  @!P1 LEA R6, R8, UR38, 0x1 ;  /* 0x0000002608069c11 */ /* 0x000fe2000f8e08ff */
[----:B------:R-:W1:Y:S04]  /*28b40*/  SHFL.IDX PT, R4, R3, 0x2, 0x181f ;  /* 0x00581f0003047f89 */ /* 0x000e6800000e0000 */
[----:B------:R-:W2:Y:S04]  /*28b50*/  SHFL.IDX PT, R0, R0, 0x3, 0x181f ;  /* 0x00781f0000007f89 */ /* 0x000ea800000e0000 */
[----:B------:R-:W3:Y:S01]  /*28b60*/  SHFL.IDX PT, R3, R3, 0x3, 0x181f ;  /* 0x00781f0003037f89 */ /* 0x000ee200000e0000 */
[----:B0-----:R-:W-:-:S05]  /*28b70*/  @!P1 LEA R5, P2, R9, R5, 0x1 ;  /* 0x0000000509059211 */ /* 0x001fca00078408ff */
[----:B-1----:R-:W-:-:S05]  /*28b80*/  @!P1 IMAD.X R4, RZ, RZ, R4, P2 ;  /* 0x000000ffff049224 */ /* 0x002fca00010e0604 */
[----:B------:R-:W-:-:S04]  /*28b90*/  @!P1 LOP3.LUT R5, R5, R4, RZ, 0x3c, !PT ;  /* 0x0000000405059212 */ /* 0x000fc800078e3cff */
[----:B------:R-:W-:-:S04]  /*28ba0*/  @!P1 LOP3.LUT R4, R5, R4, RZ, 0x3c, !PT ;  /* 0x0000000405049212 */ /* 0x000fc800078e3cff */
[----:B------:R-:W-:-:S05]  /*28bb0*/  @!P1 LOP3.LUT R5, R5, R4, RZ, 0x3c, !PT ;  /* 0x0000000405059212 */ /* 0x000fca00078e3cff */
[----:B--23--:R0:W-:Y:S02]  /*28bc0*/  @!P1 LDGSTS.E.BYPASS.LTC128B.128 [R6+0x21400], desc[UR44][R4.64], !P0 ;  /* 0x2140000004069fae */ /* 0x00c1e4000c101d6c */
.L_x_5243:
[----:B01----:R-:W2:Y:S02]  /*28bd0*/  LDL R4, [R1+0x440] ;  /* 0x0004400001047983 */ /* 0x003ea40000100800 */
        /* <DEDUP_REMOVED lines=13> */
[----:B-1----:R-:W1:Y:S01]  /*28cb0*/  LDC.64 R2, c[0x0][0x3d8] ;  /* 0x0000f600ff027b82 */ /* 0x002e620000000a00 */
[----:B------:R-:W-:Y:S01]  /*28cc0*/  NOP ;  /* 0x0000000000007918 */ /* 0x000fe20000000000 */
[C---:B-1----:R-:W-:Y:S01]  /*28cd0*/  IMAD R0, R2.reuse, UR43, RZ ;  /* 0x0000002b02007c24 */ /* 0x042fe2000f8e02ff */
[----:B------:R-:W-:Y:S01]  /*28ce0*/  UIADD3 UR4, UR38, 0x26400, URZ ;  /* 0x0002640026047890 */ /* 0x000fe2000fffe03f */
[----:B0-----:R-:W-:Y:S01]  /*28cf0*/  IMAD.WIDE.U32 R4, R2, UR36, RZ ;  /* 0x0000002402047c25 */ /* 0x001fe2000f8e00ff */
        /* <DEDUP_REMOVED lines=24> */
.L_x_5138:
[----:B0-----:R-:W2:Y:S01]  /*28e80*/  LDL.LU.64 R4, [R1+0x470] ;  /* 0x0004700001047983 */ /* 0x001ea20000300a00 */
[----:B------:R-:W0:Y:S01]  /*28e90*/  LDC R7, c[0x0][0x448] ;  /* 0x00011200ff077b82 */ /* 0x000e220000000800 */
[----:B------:R-:W-:Y:S02]  /*28ea0*/  ULDC.64 UR4, c[0x0][0x3e0] ;  /* 0x0000f80000047ab9 */ /* 0x000fe40000000a00 */
[----:B------:R-:W2:Y:S01]  /*28eb0*/  LDL.LU.64 R2, [R1+0x458] ;  /* 0x0004580001027983 */ /* 0x000ea20000300a00 */
[----:B------:R-:W1:Y:S01]  /*28ec0*/  S2R R0, SR_CTAID.Z ;  /* 0x0000000000007919 */ /* 0x000e620000002700 */
[----:B0-----:R-:W-:Y:S02]  /*28ed0*/  ISETP.NE.AND P0, PT, R7, 0x1, PT ;  /* 0x000000010700780c */ /* 0x001fe40003f05270 */
[----:B-1----:R-:W-:-:S05]  /*28ee0*/  SHF.R.S32.HI R0, RZ, 0x1f, R0 ;  /* 0x0000001fff007819 */ /* 0x002fca0000011400 */
[----:B------:R-:W-:Y:S01]  /*28ef0*/  IMAD R0, R0, UR4, RZ ;  /* 0x0000000400007c24 */ /* 0x000fe2000f8e02ff */
[----:B------:R-:W0:Y:S02]  /*28f00*/  S2R R8, SR_TID.X ;  /* 0x0000000000087919 */ /* 0x000e240000002100 */
[----:B0-----:R-:W-:-:S05]  /*28f10*/  IMAD.SHL.U32 R10, R8, 0x8, RZ ;  /* 0x00000008080a7824 */ /* 0x001fca00078e00ff */
[----:B------:R-:W-:Y:S02]  /*28f20*/  LOP3.LUT R10, R10, 0x38, RZ, 0xc0, !PT ;  /* 0x000000380a0a7812 */ /* 0x000fe400078ec0ff */
[----:B------:R-:W-:Y:S01]  /*28f30*/  LOP3.LUT R17, R17, 0xfffffff7, RZ, 0xc0, !PT ;  /* 0xfffffff711117812 */ /* 0x000fe200078ec0ff */
[----:B--2---:R-:W-:Y:S02]  /*28f40*/  IMAD.MOV.U32 R2, RZ, RZ, R4 ;  /* 0x000000ffff027224 */ /* 0x004fe400078e0004 */
[----:B------:R-:W0:Y:S01]  /*28f50*/  S2R R4, SR_CTAID.Z ;  /* 0x0000000000047919 */ /* 0x000e220000002700 */
[----:B------:R-:W1:Y:S01]  /*28f60*/  S2R R5, SR_TID.X ;  /* 0x0000000000057919 */ /* 0x000e620000002100 */
[C---:B0-----:R-:W-:Y:S02]  /*28f70*/  IMAD R0, R4.reuse, UR5, R0 ;  /* 0x0000000504007c24 */ /* 0x041fe4000f8e0200 */
[----:B------:R-:W-:Y:S01]  /*28f80*/  IMAD.WIDE.U32 R2, R4, UR4, R2 ;  /* 0x0000000404027c25 */ /* 0x000fe2000f8e0002 */
[----:B------:R-:W-:-:S03]  /*28f90*/  ULDC.64 UR4, c[0x0][0x3d0] ;  /* 0x0000f40000047ab9 */ /* 0x000fc60000000a00 */
[----:B------:R-:W-:Y:S02]  /*28fa0*/  IMAD.IADD R3, R3, 0x1, R0 ;  /* 0x0000000103037824 */ /* 0x000fe400078e0200 */
[----:B------:R-:W0:Y:S01]  /*28fb0*/  @P0 LDC R0, c[0x0][0x44c] ;  /* 0x00011300ff000b82 */ /* 0x000e220000000800 */
[C---:B-1----:R-:W-:Y:S01]  /*28fc0*/  LOP3.LUT R4, R5.reuse, 0x7f, RZ, 0xc0, !PT ;  /* 0x0000007f05047812 */ /* 0x042fe200078ec0ff */
[----:B------:R-:W-:-:S06]  /*28fd0*/  IMAD.SHL.U32 R15, R5, 0x10, RZ ;  /* 0x00000010050f7824 */ /* 0x000fcc00078e00ff */
[----:B------:R-:W1:Y:S01]  /*28fe0*/  @P0 LDC R5, c[0x0][0x450] ;  /* 0x00011400ff050b82 */ /* 0x000e620000000800 */
[----:B------:R-:W-:-:S04]  /*28ff0*/  SHF.R.U32.HI R6, RZ, 0x3, R4 ;  /* 0x00000003ff067819 */ /* 0x000fc80000011604 */
[----:B------:R-:W-:-:S05]  /*29000*/  LOP3.LUT R6, R6, 0x70, R15, 0xf8, !PT ;  /* 0x0000007006067812 */ /* 0x000fca00078ef80f */
[----:B------:R-:W-:-:S04]  /*29010*/  VIADD R6, R6, UR39 ;  /* 0x0000002706067c36 */ /* 0x000fc80008000000 */
[----:B0-----:R-:W-:-:S04]  /*29020*/  @P0 IMAD.HI.U32 R0, R6, R0, RZ ;  /* 0x0000000006000227 */ /* 0x001fc800078e00ff */
[----:B------:R-:W-:Y:S01]  /*29030*/  IMAD.MOV.U32 R4, RZ, RZ, R6 ;  /* 0x000000ffff047224 */ /* 0x000fe200078e0006 */
[----:B-1----:R-:W-:-:S04]  /*29040*/  @P0 SHF.R.U32.HI R4, RZ, R5, R0 ;  /* 0x00000005ff040219 */ /* 0x002fc80000011600 */
[--C-:B------:R-:W-:Y:S01]  /*29050*/  SHF.R.S32.HI R5, RZ, 0x1f, R4.reuse ;  /* 0x0000001fff057819 */ /* 0x100fe20000011404 */
[----:B------:R-:W-:-:S04]  /*29060*/  IMAD.MOV R0, RZ, RZ, -R4 ;  /* 0x000000ffff007224 */ /* 0x000fc800078e0a04 */
[----:B------:R-:W-:Y:S02]  /*29070*/  IMAD R0, R7, R0, R6 ;  /* 0x0000000007007224 */ /* 0x000fe400078e0206 */
[----:B------:R-:W-:Y:S02]  /*29080*/  IMAD R5, R5, UR4, RZ ;  /* 0x0000000405057c24 */ /* 0x000fe4000f8e02ff */
[----:B------:R-:W-:-:S04]  /*29090*/  IMAD.WIDE.U32 R2, R4, UR4, R2 ;  /* 0x0000000404027c25 */ /* 0x000fc8000f8e0002 */
        /* <DEDUP_REMOVED lines=56> */
[----:B------:R-:W-:Y:S01]  /*29420*/  LOP3.LUT R17, R17, 0xffffdfff, RZ, 0xc0, !PT ;  /* 0xffffdfff11117812 */ /* 0x000fe200078ec0ff */
[----:B------:R-:W5:Y:S03]  /*29430*/  SHFL.IDX PT, R3, R0, RZ, 0x181f ;  /* 0x00181fff00037589 */ /* 0x000f6600000e0000 */
[----:B------:R-:W-:-:S04]  /*29440*/  @P1 LOP3.LUT R17, R17, 0x2000, RZ, 0xfc, !PT ;  /* 0x0000200011111812 */ /* 0x000fc800078efcff */
[C---:B------:R-:W-:Y:S02]  /*29450*/  LOP3.LUT P1, RZ, R17.reuse, 0x8, RZ, 0xc0, !PT ;  /* 0x0000000811ff7812 */ /* 0x040fe4000782c0ff */
        /* <DEDUP_REMOVED lines=11> */
[----:B------:R-:W0:Y:S10]  /*29510*/  SHFL.IDX PT, R2, R6, RZ, 0x181f ;  /* 0x00181fff06027589 */ /* 0x000e3400000e0000 */
[----:B-----5:R-:W-:-:S02]  /*29520*/  @!P2 LEA R3, P6, R13, R3, 0x1 ;  /* 0x000000030d03a211 */ /* 0x020fc400078c08ff */
[----:B------:R-:W-:-:S04]  /*29530*/  @!P2 LOP3.LUT R8, R4, 0x40, RZ, 0xc0, !PT ;  /* 0x000000400408a812 */ /* 0x000fc800078ec0ff */
[----:B------:R-:W-:Y:S02]  /*29540*/  @!P2 SHF.R.U32.HI R8, RZ, 0x2, R8 ;  /* 0x00000002ff08a819 */ /* 0x000fe40000011608 */
[----:B------:R-:W-:Y:S02]  /*29550*/  @!P2 LEA R9, R11, UR38, 0x1 ;  /* 0x000000260b09ac11 */ /* 0x000fe4000f8e08ff */
[----:B------:R-:W-:Y:S01]  /*29560*/  @!P2 ISETP.NE.U32.AND P4, PT, R8, RZ, PT ;  /* 0x000000ff0800a20c */ /* 0x000fe20003f85070 */
[----:B0-----:R-:W-:-:S05]  /*29570*/  @!P2 IMAD.X R2, RZ, RZ, R2, P6 ;  /* 0x000000ffff02a224 */ /* 0x001fca00030e0602 */
[----:B------:R-:W-:-:S04]  /*29580*/  @!P2 LOP3.LUT R3, R3, R2, RZ, 0x3c, !PT ;  /* 0x000000020303a212 */ /* 0x000fc800078e3cff */
[----:B------:R-:W-:Y:S02]  /*29590*/  @!P2 LOP3.LUT R2, R3, R2, RZ, 0x3c, !PT ;  /* 0x000000020302a212 */ /* 0x000fe400078e3cff */
[----:B------:R-:W-:Y:S02]  /*295a0*/  @!P2 LOP3.LUT R8, R5, 0x80, RZ, 0xc0, !PT ;  /* 0x000000800508a812 */ /* 0x000fe400078ec0ff */
        /* <DEDUP_REMOVED lines=14> */
[----:B---3--:R-:W-:-:S13]  /*29690*/  ISETP.GE.AND P2, PT, R10, R7, PT ;  /* 0x000000070a00720c */ /* 0x008fda0003f46270 */
        /* <DEDUP_REMOVED lines=19> */
[----:B------:R-:W-:-:S13]  /*297d0*/  @!P2 ISETP.NE.U32.AND P4, PT, R8, RZ, PT ;  /* 0x000000ff0800a20c */ /* 0x000fda0003f85070 */
[----:B------:R0:W-:Y:S01]  /*297e0*/  @!P2 LDGSTS.E.BYPASS.LTC128B.128 [R21+0x34c00], desc[UR44][R2.64+0x380], P4 ;  /* 0x34c003800215afae */ /* 0x0001e2000a101d6c */
[----:B----4-:R-:W-:-:S03]  /*297f0*/  ISETP.GE.AND P2, PT, R15, R7, PT ;  /* 0x000000070f00720c */ /* 0x010fc60003f46270 */
[----:B0-----:R-:W0:Y:S04]  /*29800*/  SHFL.IDX PT, R3, R0, 0x2, 0x181f ;  /* 0x00581f0000037f89 */ /* 0x001e2800000e0000 */
[----:B------:R-:W1:Y:S06]  /*29810*/  SHFL.IDX PT, R2, R6, 0x2, 0x181f ;  /* 0x00581f0006027f89 */ /* 0x000e6c00000e0000 */
[----:B------:R-:W-:-:S02]  /*29820*/  @!P2 LOP3.LUT R8, R4, 0x40, RZ, 0xc0, !PT ;  /* 0x000000400408a812 */ /* 0x000fc400078ec0ff */
[----:B0-----:R-:W-:-:S05]  /*29830*/  @!P2 LEA R3, P4, R13, R3, 0x1 ;  /* 0x000000030d03a211 */ /* 0x001fca00078808ff */
[----:B-1----:R-:W-:Y:S01]  /*29840*/  @!P2 IMAD.X R2, RZ, RZ, R2, P4 ;  /* 0x000000ffff02a224 */ /* 0x002fe200020e0602 */
[----:B------:R-:W-:-:S04]  /*29850*/  LOP3.LUT P4, RZ, R17, 0x10, RZ, 0xc0, !PT ;  /* 0x0000001011ff7812 */ /* 0x000fc8000788c0ff */
[----:B------:R-:W-:-:S04]  /*29860*/  @!P2 LOP3.LUT R3, R3, R2, RZ, 0x3c, !PT ;  /* 0x000000020303a212 */ /* 0x000fc800078e3cff */
[----:B------:R-:W-:Y:S02]  /*29870*/  @!P2 LOP3.LUT R2, R3, R2, RZ, 0x3c, !PT ;  /* 0x000000020302a212 */ /* 0x000fe400078e3cff */
[----:B------:R-:W-:Y:S02]  /*29880*/  @!P2 LEA R9, R11, UR38, 0x1 ;  /* 0x000000260b09ac11 */ /* 0x000fe4000f8e08ff */
[----:B------:R-:W-:Y:S02]  /*29890*/  @!P2 LOP3.LUT R3, R3, R2, RZ, 0x3c, !PT ;  /* 0x000000020303a212 */ /* 0x000fe400078e3cff */
[----:B------:R-:W-:-:S03]  /*298a0*/  @!P2 SHF.R.U32.HI R8, RZ, 0x2, R8 ;  /* 0x00000002ff08a819 */ /* 0x000fc60000011608 */
        /* <DEDUP_REMOVED lines=14> */
.L_x_5253:
[----:B0-----:R-:W4:Y:S01]  /*29990*/  LDL.LU R0, [R1+0x478] ;  /* 0x0004780001007983 */ /* 0x001f220000300800 */
[----:B------:R-:W-:Y:S01]  /*299a0*/  BSSY B0, `(.L_x_5140) ;  /* 0x0000024000007945 */ /* 0x000fe20003800000 */
[----:B----4-:R-:W-:-:S13]  /*299b0*/  ISETP.GE.AND P2, PT, R0, R7, PT ;  /* 0x000000070000720c */ /* 0x010fda0003f46270 */
[----:B------:R-:W-:Y:S05]  /*299c0*/  @P2 BRA `(.L_x_5141) ;  /* 0x0000000000842947 */ /* 0x000fea0003800000 */
[----:B------:R-:W0:Y:S01]  /*299d0*/  S2R R0, SR_TID.X ;  /* 0x0000000000007919 */ /* 0x000e220000002100 */
[C---:B------:R-:W-:Y:S02]  /*299e0*/  LOP3.LUT P6, RZ, R17.reuse, 0x10, RZ, 0xc0, !PT ;  /* 0x0000001011ff7812 */ /* 0x040fe400078cc0ff */
[C---:B------:R-:W-:Y:S01]  /*299f0*/  LOP3.LUT P4, RZ, R17.reuse, 0x8, RZ, 0xc0, !PT ;  /* 0x0000000811ff7812 */ /* 0x040fe2000788c0ff */
[----:B---3--:R-:W3:Y:S01]  /*29a00*/  S2R R3, SR_TID.X ;  /* 0x0000000000037919 */ /* 0x008ee20000002100 */
        /* <DEDUP_REMOVED lines=29> */
.L_x_5141:
[----:B------:R-:W-:Y:S05]  /*29be0*/  BSYNC B0 ;  /* 0x0000000000007941 */ /* 0x000fea0003800000 */
.L_x_5140:
[----:B------:R-:W-:Y:S01]  /*29bf0*/  NOP ;  /* 0x0000000000007918 */ /* 0x000fe20000000000 */
[----:B------:R-:W-:Y:S01]  /*29c00*/  SYNCS.ARRIVE.TRANS64.RED.A0T1 RZ, [UR38+0x38810], RZ ;  /* 0x038810ffffff79a7 */ /* 0x000fe20008200426 */
[----:B0--3--:R-:W-:Y:S01]  /*29c10*/  IMAD.MOV.U32 R2, RZ, RZ, 0x1 ;  /* 0x00000001ff027424 */ /* 0x009fe200078e00ff */
[----:B------:R-:W-:Y:S04]  /*29c20*/  ARRIVES.LDGSTSBAR.64.TRANSCNT [UR38+0x38810] ;  /* 0x03881000ff0079b0 */ /* 0x000fe80008000aa6 */
[----:B------:R-:W-:Y:S01]  /*29c30*/  SHF.L.U32 R2, R2, 0x1f, RZ ;  /* 0x0000001f02027819 */ /* 0x000fe200000006ff */
[----:B------:R-:W-:Y:S01]  /*29c40*/  NOP ;  /* 0x0000000000007918 */ /* 0x000fe20000000000 */
[----:B------:R-:W-:Y:S02]  /*29c50*/  SYNCS.ARRIVE.TRANS64.A1T0 RZ, [UR38+0x38810], RZ ;  /* 0x038810ffffff79a7 */ /* 0x000fe40008100026 */
[----:B------:R-:W0:Y:S02]  /*29c60*/  SYNCS.PHASECHK.TRANS64.TRYWAIT P0, [UR38+0x38820], R2 ;  /* 0x03882002ff0075a7 */ /* 0x000e240008000166 */
[----:B0-----:R-:W-:Y:S05]  /*29c70*/  @!P0 BRA `(.L_x_5142) ;  /* 0x0000004000dc8947 */ /* 0x001fea0003800000 */
.L_x_5254:
        /* <DEDUP_REMOVED lines=9> */
.L_x_5255:
        /* <DEDUP_REMOVED lines=8> */
.L_x_5147:
[----:B------:R-:W-:Y:S05]  /*29d90*/  BSYNC B1 ;  /* 0x0000000000017941 */ /* 0x000fea0003800000 */
.L_x_5146:
        /* <DEDUP_REMOVED lines=11> */
.L_x_5148:
        /* <DEDUP_REMOVED lines=13> */
.L_x_5149:
        /* <DEDUP_REMOVED lines=13> */
.L_x_5150:
        /* <DEDUP_REMOVED lines=13> */
.L_x_5151:
        /* <DEDUP_REMOVED lines=13> */
.L_x_5152:
        /* <DEDUP_REMOVED lines=13> */
.L_x_5153:
        /* <DEDUP_REMOVED lines=13> */
.L_x_5154:
        /* <DEDUP_REMOVED lines=13> */
.L_x_5155:
        /* <DEDUP_REMOVED lines=8> */
.L_x_5144:
[----:B------:R-:W-:Y:S05]  /*2a480*/  BSYNC B0 ;  /* 0x0000000000007941 */ /* 0x000fea0003800000 */
.L_x_5143:
[----:B------:R-:W3:Y:S04]  /*2a490*/  LDL.LU R4, [R1+0x468] ;  /* 0x0004680001047983 */ /* 0x000ee80000300800 */
[----:B0-----:R-:W4:Y:S01]  /*2a4a0*/  LDL R3, [R1+0x448] ;  /* 0x0004480001037983 */ /* 0x001f220000100800 */
[----:B------:R-:W-:Y:S02]  /*2a4b0*/  IMAD.MOV.U32 R7, RZ, RZ, RZ ;  /* 0x000000ffff077224 */ /* 0x000fe400078e00ff */
[----:B-1----:R-:W-:Y:S02]  /*2a4c0*/  IMAD.MOV.U32 R6, RZ, RZ, 0x1 ;  /* 0x00000001ff067424 */ /* 0x002fe400078e00ff */
[----:B---3--:R-:W-:-:S05]  /*2a4d0*/  VIADD R8, R4, 0xfffffffe ;  /* 0xfffffffe04087836 */ /* 0x008fca0000000000 */
[----:B----4-:R-:W-:-:S13]  /*2a4e0*/  ISETP.GE.AND P0, PT, R8, R3, PT ;  /* 0x000000030800720c */ /* 0x010fda0003f06270 */
[----:B------:R-:W-:Y:S05]  /*2a4f0*/  @!P0 BRA `(.L_x_5119) ;  /* 0x00000024000c8947 */ /* 0x000fea0003800000 */
[----:B------:R-:W3:Y:S04]  /*2a500*/  LDL.LU R5, [R1+0x454] ;  /* 0x0004540001057983 */ /* 0x000ee80000300800 */
[----:B------:R-:W4:Y:S01]  /*2a510*/  LDL.LU R4, [R1+0x450] ;  /* 0x0004500001047983 */ /* 0x000f220000300800 */
[----:B------:R-:W-:Y:S01]  /*2a520*/  UIADD3 UR4, UR40, 0x1, URZ ;  /* 0x0000000128047890 */ /* 0x000fe2000fffe03f */
[----:B------:R-:W-:Y:S01]  /*2a530*/  LOP3.LUT R3, RZ, R3, RZ, 0x33, !PT ;  /* 0x00000003ff037212 */ /* 0x000fe200078e33ff */
[----:B------:R-:W-:-:S04]  /*2a540*/  IMAD.MOV.U32 R6, RZ, RZ, 0x1 ;  /* 0x00000001ff067424 */ /* 0x000fc800078e00ff */
[----:B---3--:R-:W-:Y:S01]  /*2a550*/  IMAD R0, R5, UR4, RZ ;  /* 0x0000000405007c24 */ /* 0x008fe2000f8e02ff */
[----:B------:R-:W-:-:S04]  /*2a560*/  ULOP3.LUT UR4, URZ, UR41, URZ, 0x33, !UPT ;  /* 0x000000293f047292 */ /* 0x000fc8000f8e333f */
[----:B------:R-:W-:-:S04]  /*2a570*/  LOP3.LUT R0, RZ, R0, RZ, 0x33, !PT ;  /* 0x00000000ff007212 */ /* 0x000fc800078e33ff */
[----:B----4-:R-:W-:Y:S01]  /*2a580*/  VIADDMNMX R0, R0, -R4, UR4, !PT ;  /* 0x0000000400007e46 */ /* 0x010fe2000f800904 */
[----:B------:R-:W-:Y:S01]  /*2a590*/  ULOP3.LUT UR4, URZ, UR42, URZ, 0x33, !UPT ;  /* 0x0000002a3f047292 */ /* 0x000fe2000f8e333f */
[----:B------:R-:W0:Y:S05]  /*2a5a0*/  S2R R4, SR_TID.X ;  /* 0x0000000000047919 */ /* 0x000e2a0000002100 */
[----:B------:R-:W-:-:S04]  /*2a5b0*/  VIMNMX R0, R0, UR4, !PT ;  /* 0x0000000400007c48 */ /* 0x000fc8000ffe0100 */
[----:B------:R-:W-:-:S05]  /*2a5c0*/  VIADDMNMX R3, R0, 0x2, R3, !PT ;  /* 0x0000000200037846 */ /* 0x000fca0007800103 */
[----:B------:R-:W-:-:S05]  /*2a5d0*/  VIADD R5, R3, 0xfffffffe ;  /* 0xfffffffe03057836 */ /* 0x000fca0000000000 */
[-C--:B------:R-:W-:Y:S02]  /*2a5e0*/  ISETP.NE.AND P0, PT, R5, R0.reuse, PT ;  /* 0x000000000500720c */ /* 0x080fe40003f05270 */
[----:B------:R-:W-:-:S05]  /*2a5f0*/  LOP3.LUT R0, RZ, R0, RZ, 0x33, !PT ;  /* 0x00000000ff007212 */ /* 0x000fca00078e33ff */
[----:B------:R-:W-:Y:S02]  /*2a600*/  IMAD.IADD R2, R3, 0x1, R0 ;  /* 0x0000000103027824 */ /* 0x000fe400078e0200 */
[----:B------:R-:W-:-:S03]  /*2a610*/  IMAD.MOV.U32 R0, RZ, RZ, 0x1 ;  /* 0x00000001ff007424 */ /* 0x000fc600078e00ff */
[----:B------:R-:W-:Y:S02]  /*2a620*/  LOP3.LUT R11, R2, 0x1, RZ, 0xc0, !PT ;  /* 0x00000001020b7812 */ /* 0x000fe400078ec0ff */
[----:B0-----:R-:W-:Y:S01]  /*2a630*/  LOP3.LUT R10, R4, 0x1f, RZ, 0xc0, !PT ;  /* 0x0000001f040a7812 */ /* 0x001fe200078ec0ff */
[----:B------:R-:W-:Y:S06]  /*2a640*/  @!P0 BRA `(.L_x_5156) ;  /* 0x0000001400d48947 */ /* 0x000fec0003800000 */
[----:B------:R-:W-:Y:S01]  /*2a650*/  BSSY B0, `(.L_x_5156) ;  /* 0x0000174000007945 */ /* 0x000fe20003800000 */
[----:B------:R-:W-:Y:S02]  /*2a660*/  IMAD.IADD R9, R2, 0x1, -R11 ;  /* 0x0000000102097824 */ /* 0x000fe400078e0a0b */
[----:B------:R-:W-:-:S07]  /*2a670*/  IMAD.MOV.U32 R0, RZ, RZ, 0x1 ;  /* 0x00000001ff007424 */ /* 0x000fce00078e00ff */
.L_x_5197:
        /* <DEDUP_REMOVED lines=27> */
.L_x_5159:
[----:B------:R-:W1:Y:S01]  /*2a830*/  S2R R2, SR_TID.X ;  /* 0x0000000000027919 */ /* 0x000e620000002100 */
[----:B------:R-:W-:Y:S01]  /*2a840*/  BSSY B2, `(.L_x_5160) ;  /* 0x0000006000027945 */ /* 0x000fe20003800000 */
[----:B-1----:R-:W-:Y:S02]  /*2a850*/  LOP3.LUT R3, R2, 0x7f, RZ, 0xc0, !PT ;  /* 0x0000007f02037812 */ /* 0x002fe400078ec0ff */
[----:B------:R-:W-:Y:S02]  /*2a860*/  SHF.L.U32 R2, R0, 0x1f, RZ ;  /* 0x0000001f00027819 */ /* 0x000fe400000006ff */
[----:B------:R-:W-:Y:S02]  /*2a870*/  ISETP.NE.AND P2, PT, R3, RZ, PT ;  /* 0x000000ff0300720c */ /* 0x000fe40003f45270 */
[----:B------:R-:W1:Y:S02]  /*2a880*/  SYNCS.PHASECHK.TRANS64.TRYWAIT P0, [UR38+0x38848], R2 ;  /* 0x03884802ff0075a7 */ /* 0x000e640008000166 */
[----:B-1----:R-:W-:Y:S09]  /*2a890*/  @!P0 BRA `(.L_x_5161) ;  /* 0x0000003800048947 */ /* 0x002ff20003800000 */
.L_x_5256:
[----:B------:R-:W-:Y:S05]  /*2a8a0*/  BSYNC B2 ;  /* 0x0000000000027941 */ /* 0x000fea0003800000 */
.L_x_5160:
[----:B------:R-:W-:Y:S04]  /*2a8b0*/  BSSY B2, `(.L_x_5162) ;  /* 0x0000007000027945 */ /* 0x000fe80003800000 */
[----:B------:R-:W-:Y:S05]  /*2a8c0*/  @P2 BRA `(.L_x_5163) ;  /* 0x0000000000142947 */ /* 0x000fea0003800000 */
[----:B------:R-:W-:Y:S01]  /*2a8d0*/  ISETP.NE.AND P0, PT, R10, RZ, PT ;  /* 0x000000ff0a00720c */ /* 0x000fe20003f05270 */
[----:B-1----:R-:W-:-:S04]  /*2a8e0*/  IMAD.MOV.U32 R3, RZ, RZ, 0x2000 ;  /* 0x00002000ff037424 */ /* 0x002fc800078e00ff */
[----:B------:R3:W-:Y:S08]  /*2a8f0*/  SYNCS.ARRIVE.TRANS64 RZ, [UR38+0x38838], R3 ;  /* 0x03883803ffff79a7 */ /* 0x0007f00008000026 */
[----:B---3--:R-:W-:Y:S05]  /*2a900*/  @!P0 BRA `(.L_x_5163) ;  /* 0x0000000000048947 */ /* 0x008fea0003800000 */
[----:B------:R-:W-:Y:S01]  /*2a910*/  BPT.TRAP 0x1 ;  /* 0x000000040000795c */ /* 0x000fe20000300000 */
.L_x_5163:
[----:B------:R-:W-:Y:S05]  /*2a920*/  BSYNC B2 ;  /* 0x0000000000027941 */ /* 0x000fea0003800000 */
.L_x_5162:
        /* <DEDUP_REMOVED lines=11> */
.L_x_5164:
        /* <DEDUP_REMOVED lines=10> */
.L_x_5257:
[----:B------:R-:W-:Y:S05]  /*2aa80*/  BSYNC B2 ;  /* 0x0000000000027941 */ /* 0x000fea0003800000 */
.L_x_5165:
        /* <DEDUP_REMOVED lines=9> */
.L_x_5168:
[----:B------:R-:W-:Y:S05]  /*2ab20*/  BSYNC B2 ;  /* 0x0000000000027941 */ /* 0x000fea0003800000 */
.L_x_5167:
        /* <DEDUP_REMOVED lines=9> */
.L_x_5169:
        /* <DEDUP_REMOVED lines=13> */
.L_x_5170:
        /* <DEDUP_REMOVED lines=13> */
.L_x_5171:
        /* <DEDUP_REMOVED lines=13> */
.L_x_5172:
        /* <DEDUP_REMOVED lines=13> */
.L_x_5173:
        /* <DEDUP_REMOVED lines=13> */
.L_x_5174:
        /* <DEDUP_REMOVED lines=13> */
.L_x_5175:
        /* <DEDUP_REMOVED lines=13> */
.L_x_5176:
        /* <DEDUP_REMOVED lines=8> */
.L_x_5158:
[----:B------:R-:W-:Y:S05]  /*2b1f0*/  BSYNC B1 ;  /* 0x0000000000017941 */ /* 0x000fea0003800000 */
.L_x_5157:
[----:B------:R-:W-:Y:S01]  /*2b200*/  LOP3.LUT P3, RZ, R17, 0x2, RZ, 0xc0, !PT ;  /* 0x0000000211ff7812 */ /* 0x000fe2000786c0ff */
[----:B------:R-:W-:Y:S01]  /*2b210*/  BSSY B1, `(.L_x_5177) ;  /* 0x00000b5000017945 */ /* 0x000fe20003800000 */
[----:B------:R-:W-:-:S11]  /*2b220*/  LOP3.LUT R0, R0, 0x1, RZ, 0x3c, !PT ;  /* 0x0000000100007812 */ /* 0x000fd600078e3cff */
[----:B------:R-:W-:Y:S05]  /*2b230*/  @!P3 BRA `(.L_x_5178) ;  /* 0x0000000800c8b947 */ /* 0x000fea0003800000 */
[----:B------:R-:W-:Y:S01]  /*2b240*/  LOP3.LUT P3, RZ, R17, 0x1, RZ, 0xc0, !PT ;  /* 0x0000000111ff7812 */ /* 0x000fe2000786c0ff */
[----:B------:R-:W-:-:S12]  /*2b250*/  VIADD R12, R8, 0xffffffff ;  /* 0xffffffff080c7836 */ /* 0x000fd80000000000 */
[----:B------:R-:W-:Y:S05]  /*2b260*/  @!P3 BRA `(.L_x_5179) ;  /* 0x000000000048b947 */ /* 0x000fea0003800000 */
[----:B------:R-:W0:Y:S01]  /*2b270*/  LDC R5, c[0x0][0x43c] ;  /* 0x00010f00ff057b82 */ /* 0x000e220000000800 */
        /* <DEDUP_REMOVED lines=17> */
.L_x_5179:
[----:B------:R-:W1:Y:S01]  /*2b390*/  S2R R2, SR_TID.X ;  /* 0x0000000000027919 */ /* 0x000e620000002100 */
[----:B------:R-:W-:Y:S01]  /*2b3a0*/  BSSY B2, `(.L_x_5180) ;  /* 0x0000006000027945 */ /* 0x000fe20003800000 */
[----:B-1----:R-:W-:Y:S02]  /*2b3b0*/  LOP3.LUT R3, R2, 0x7f, RZ, 0xc0, !PT ;  /* 0x0000007f02037812 */ /* 0x002fe400078ec0ff */
[----:B------:R-:W-:Y:S02]  /*2b3c0*/  SHF.L.U32 R2, R0, 0x1f, RZ ;  /* 0x0000001f00027819 */ /* 0x000fe400000006ff */
[----:B------:R-:W-:Y:S02]  /*2b3d0*/  ISETP.NE.AND P2, PT, R3, RZ, PT ;  /* 0x000000ff0300720c */ /* 0x000fe40003f45270 */
[----:B------:R-:W1:Y:S02]  /*2b3e0*/  SYNCS.PHASECHK.TRANS64.TRYWAIT P0, [UR38+0x38840], R2 ;  /* 0x03884002ff0075a7 */ /* 0x000e640008000166 */
[----:B-1----:R-:W-:Y:S09]  /*2b3f0*/  @!P0 BRA `(.L_x_5181) ;  /* 0x0000002c005c8947 */ /* 0x002ff20003800000 */
.L_x_5258:
[----:B------:R-:W-:Y:S05]  /*2b400*/  BSYNC B2 ;  /* 0x0000000000027941 */ /* 0x000fea0003800000 */
.L_x_5180:
[----:B------:R-:W-:Y:S04]  /*2b410*/  BSSY B2, `(.L_x_5182) ;  /* 0x0000007000027945 */ /* 0x000fe80003800000 */
[----:B------:R-:W-:Y:S05]  /*2b420*/  @P2 BRA `(.L_x_5183) ;  /* 0x0000000000142947 */ /* 0x000fea0003800000 */
[----:B------:R-:W-:Y:S01]  /*2b430*/  ISETP.NE.AND P0, PT, R10, RZ, PT ;  /* 0x000000ff0a00720c */ /* 0x000fe20003f05270 */
[----:B-1----:R-:W-:-:S04]  /*2b440*/  IMAD.MOV.U32 R3, RZ, RZ, 0x2000 ;  /* 0x00002000ff037424 */ /* 0x002fc800078e00ff */
[----:B------:R3:W-:Y:S08]  /*2b450*/  SYNCS.ARRIVE.TRANS64 RZ, [UR38+0x38830], R3 ;  /* 0x03883003ffff79a7 */ /* 0x0007f00008000026 */
[----:B---3--:R-:W-:Y:S05]  /*2b460*/  @!P0 BRA `(.L_x_5183) ;  /* 0x0000000000048947 */ /* 0x008fea0003800000 */
[----:B------:R-:W-:Y:S01]  /*2b470*/  BPT.TRAP 0x1 ;  /* 0x000000040000795c */ /* 0x000fe20000300000 */
.L_x_5183:
[----:B------:R-:W-:Y:S05]  /*2b480*/  BSYNC B2 ;  /* 0x0000000000027941 */ /* 0x000fea0003800000 */
.L_x_5182:
        /* <DEDUP_REMOVED lines=11> */
.L_x_5184:
        /* <DEDUP_REMOVED lines=11> */
.L_x_5259:
[----:B------:R-:W-:Y:S05]  /*2b5f0*/  BSYNC B2 ;  /* 0x0000000000027941 */ /* 0x000fea0003800000 */
.L_x_5185:
        /* <DEDUP_REMOVED lines=9> */
.L_x_5188:
[----:B------:R-:W-:Y:S05]  /*2b690*/  BSYNC B2 ;  /* 0x0000000000027941 */ /* 0x000fea0003800000 */
.L_x_5187:
        /* <DEDUP_REMOVED lines=9> */
.L_x_5189:
        /* <DEDUP_REMOVED lines=13> */
.L_x_5190:
        /* <DEDUP_REMOVED lines=13> */
.L_x_5191:
        /* <DEDUP_REMOVED lines=13> */
.L_x_5192:
        /* <DEDUP_REMOVED lines=13> */
.L_x_5193:
        /* <DEDUP_REMOVED lines=13> */
.L_x_5194:
        /* <DEDUP_REMOVED lines=13> */
.L_x_5195:
        /* <DEDUP_REMOVED lines=13> */
.L_x_5196:
        /* <DEDUP_REMOVED lines=8> */
.L_x_5178:
[----:B------:R-:W-:Y:S05]  /*2bd60*/  BSYNC B1 ;  /* 0x0000000000017941 */ /* 0x000fea0003800000 */
.L_x_5177:
[----:B------:R-:W-:Y:S01]  /*2bd70*/  VIADD R8, R8, 0xfffffffe ;  /* 0xfffffffe08087836 */ /* 0x000fe20000000000 */
[----:B------:R-:W-:Y:S06]  /*2bd80*/  @P1 BRA `(.L_x_5197) ;  /* 0xffffffe8003c1947 */ /* 0x000fec000383ffff */
[----:B------:R-:W-:Y:S05]  /*2bd90*/  BSYNC B0 ;  /* 0x0000000000007941 */ /* 0x000fea0003800000 */
.L_x_5156:
        /* <DEDUP_REMOVED lines=8> */
[----:B------:R-:W-:Y:S02]  /*2be20*/  ULDC.64 UR4, c[0x0][0x428] ;  /* 0x00010a0000047ab9 */ /* 0x000fe40000000a00 */
        /* <DEDUP_REMOVED lines=16> */
.L_x_5200:
[----:B------:R-:W1:Y:S01]  /*2bf30*/  S2R R2, SR_TID.X ;  /* 0x0000000000027919 */ /* 0x000e620000002100 */
[----:B------:R-:W-:Y:S01]  /*2bf40*/  BSSY B1, `(.L_x_5201) ;  /* 0x0000006000017945 */ /* 0x000fe20003800000 */
[----:B-1----:R-:W-:Y:S02]  /*2bf50*/  LOP3.LUT R3, R2, 0x7f, RZ, 0xc0, !PT ;  /* 0x0000007f02037812 */ /* 0x002fe400078ec0ff */
[----:B------:R-:W-:Y:S02]  /*2bf60*/  SHF.L.U32 R2, R0, 0x1f, RZ ;  /* 0x0000001f00027819 */ /* 0x000fe400000006ff */
[----:B------:R-:W-:Y:S02]  /*2bf70*/  ISETP.NE.AND P1, PT, R3, RZ, PT ;  /* 0x000000ff0300720c */ /* 0x000fe40003f25270 */
[----:B------:R-:W1:Y:S02]  /*2bf80*/  SYNCS.PHASECHK.TRANS64.TRYWAIT P0, [UR38+0x38848], R2 ;  /* 0x03884802ff0075a7 */ /* 0x000e640008000166 */
[----:B-1----:R-:W-:Y:S09]  /*2bf90*/  @!P0 BRA `(.L_x_5202) ;  /* 0x0000002000a48947 */ /* 0x002ff20003800000 */
.L_x_5260:
[----:B------:R-:W-:Y:S05]  /*2bfa0*/  BSYNC B1 ;  /* 0x0000000000017941 */ /* 0x000fea0003800000 */
.L_x_5201:
[----:B------:R-:W-:Y:S04]  /*2bfb0*/  BSSY B1, `(.L_x_5203) ;  /* 0x0000007000017945 */ /* 0x000fe80003800000 */
[----:B------:R-:W-:Y:S05]  /*2bfc0*/  @P1 BRA `(.L_x_5204) ;  /* 0x0000000000141947 */ /* 0x000fea0003800000 */
[----:B------:R-:W-:Y:S01]  /*2bfd0*/  ISETP.NE.AND P0, PT, R10, RZ, PT ;  /* 0x000000ff0a00720c */ /* 0x000fe20003f05270 */
[----:B-1----:R-:W-:-:S04]  /*2bfe0*/  IMAD.MOV.U32 R3, RZ, RZ, 0x2000 ;  /* 0x00002000ff037424 */ /* 0x002fc800078e00ff */
[----:B------:R3:W-:Y:S08]  /*2bff0*/  SYNCS.ARRIVE.TRANS64 RZ, [UR38+0x38838], R3 ;  /* 0x03883803ffff79a7 */ /* 0x0007f00008000026 */
[----:B---3--:R-:W-:Y:S05]  /*2c000*/  @!P0 BRA `(.L_x_5204) ;  /* 0x0000000000048947 */ /* 0x008fea0003800000 */
[----:B------:R-:W-:Y:S01]  /*2c010*/  BPT.TRAP 0x1 ;  /* 0x000000040000795c */ /* 0x000fe20000300000 */
.L_x_5204:
[----:B------:R-:W-:Y:S05]  /*2c020*/  BSYNC B1 ;  /* 0x0000000000017941 */ /* 0x000fea0003800000 */
.L_x_5203:
        /* <DEDUP_REMOVED lines=11> */
.L_x_5205:
        /* <DEDUP_REMOVED lines=11> */
.L_x_5261:
[----:B------:R-:W-:Y:S05]  /*2c190*/  BSYNC B1 ;  /* 0x0000000000017941 */ /* 0x000fea0003800000 */
.L_x_5206:
        /* <DEDUP_REMOVED lines=9> */
.L_x_5209:
[----:B------:R-:W-:Y:S05]  /*2c230*/  BSYNC B1 ;  /* 0x0000000000017941 */ /* 0x000fea0003800000 */
.L_x_5208:
        /* <DEDUP_REMOVED lines=9> */
.L_x_5210:
        /* <DEDUP_REMOVED lines=13> */
.L_x_5211:
        /* <DEDUP_REMOVED lines=13> */
.L_x_5212:
        /* <DEDUP_REMOVED lines=13> */
.L_x_5213:
        /* <DEDUP_REMOVED lines=13> */
.L_x_5214:
        /* <DEDUP_REMOVED lines=13> */
.L_x_5215:
        /* <DEDUP_REMOVED lines=13> */
.L_x_5216:
        /* <DEDUP_REMOVED lines=13> */
.L_x_5217:
        /* <DEDUP_REMOVED lines=8> */
.L_x_5199:
[----:B------:R-:W-:Y:S05]  /*2c900*/  BSYNC B0 ;  /* 0x0000000000007941 */ /* 0x000fea0003800000 */
.L_x_5198:
[----:B------:R-:W-:Y:S02]  /*2c910*/  LOP3.LUT R0, R0, 0x1, RZ, 0x3c, !PT ;  /* 0x0000000100007812 */ /* 0x000fe400078e3cff */
[----:B------:R-:W-:-:S07]  /*2c920*/  CS2R R6, SRZ ;  /* 0x0000000000067805 */ /* 0x000fce000001ff00 */
.L_x_5119:
[----:B------:R-:W1:Y:S01]  /*2c930*/  S2R R3, SR_CgaCtaId ;  /* 0x0000000000037919 */ /* 0x000e620000008800 */
[----:B------:R-:W-:Y:S02]  /*2c940*/  MOV R2, 0x400 ;  /* 0x0000040000027802 */ /* 0x000fe40000000f00 */
[----:B------:R-:W-:Y:S02]  /*2c950*/  SHF.L.U32 R7, R7, 0x1f, RZ ;  /* 0x0000001f07077819 */ /* 0x000fe400000006ff */
[----:B-1----:R-:W-:-:S04]  /*2c960*/  LEA R2, R3, R2, 0x18 ;  /* 0x0000000203027211 */ /* 0x002fc800078ec0ff */
[----:B------:R-:W1:Y:S02]  /*2c970*/  SYNCS.PHASECHK.TRANS64.TRYWAIT P0, [R2+URZ+0x38820], R7 ;  /* 0x03882007020075a7 */ /* 0x000e64000800017f */
[----:B-1----:R-:W-:Y:S05]  /*2c980*/  @!P0 BRA `(.L_x_5218) ;  /* 0x0000001800588947 */ /* 0x002fea0003800000 */
.L_x_5262:
[----:B------:R-:W-:-:S03]  /*2c990*/  UMOV UR4, 0xffffffff ;  /* 0xffffffff00047882 */ /* 0x000fc60000000000 */
[----:B------:R-:W-:Y:S05]  /*2c9a0*/  BRA.DIV UR4, `(.L_x_5219) ;  /* 0x0000001a04647947 */ /* 0x000fea000b800000 */
[----:B------:R-:W3:Y:S02]  /*2c9b0*/  S2R R3, SR_TID.X ;  /* 0x0000000000037919 */ /* 0x000ee40000002100 */
[----:B---3--:R-:W-:-:S04]  /*2c9c0*/  SHF.R.U32.HI R3, RZ, 0x5, R3 ;  /* 0x00000005ff037819 */ /* 0x008fc80000011603 */
[----:B------:R-:W-:-:S05]  /*2c9d0*/  LOP3.LUT R3, R3, 0x3, RZ, 0xc0, !PT ;  /* 0x0000000303037812 */ /* 0x000fca00078ec0ff */
[----:B--2---:R2:W3:Y:S02]  /*2c9e0*/  SHFL.IDX PT, R14, R3, RZ, 0x1f ;  /* 0x00001fff030e7589 */ /* 0x0044e400000e0000 */
.L_x_5265:
[----:B---3--:R-:W-:-:S13]  /*2c9f0*/  ISETP.NE.AND P0, PT, R14, RZ, PT ;  /* 0x000000ff0e00720c */ /* 0x008fda0003f05270 */
[----:B------:R-:W-:Y:S05]  /*2ca00*/  @P0 BRA `(.L_x_4990) ;  /* 0x0000000000880947 */ /* 0x000fea0003800000 */
[----:B------:R-:W-:-:S03]  /*2ca10*/  UMOV UR4, 0xffffffff ;  /* 0xffffffff00047882 */ /* 0x000fc60000000000 */
[----:B------:R-:W-:Y:S05]  /*2ca20*/  BRA.DIV UR4, `(.L_x_5220) ;  /* 0x0000001a04787947 */ /* 0x000fea000b800000 */
[----:B------:R-:W-:-:S13]  /*2ca30*/  ELECT P6, URZ, PT ;  /* 0x00000000003f782f */ /* 0x000fda00038c0000 */
.L_x_5268:
[----:B------:R-:W-:Y:S05]  /*2ca40*/  @!P6 BRA `(.L_x_4990) ;  /* 0x000000000078e947 */ /* 0x000fea0003800000 */
[----:B--2---:R-:W2:Y:S02]  /*2ca50*/  LDL.LU R3, [R1+0x44c] ;  /* 0x00044c0001037983 */ /* 0x004ea40000300800 */
[----:B--2---:R-:W-:-:S04]  /*2ca60*/  LOP3.LUT R3, R3, 0x2, RZ, 0xfc, !PT ;  /* 0x0000000203037812 */ /* 0x004fc800078efcff */
[----:B------:R-:W-:-:S13]  /*2ca70*/  ISETP.NE.AND P2, PT, R3, 0x3, PT ;  /* 0x000000030300780c */ /* 0x000fda0003f45270 */
[----:B------:R-:W-:Y:S05]  /*2ca80*/  @!P2 BRA `(.L_x_5221) ;  /* 0x000000000004a947 */ /* 0x000fea0003800000 */
[----:B------:R-:W-:Y:S01]  /*2ca90*/  BPT.TRAP 0x1 ;  /* 0x000000040000795c */ /* 0x000fe20000300000 */
.L_x_5221:
[----:B------:R-:W-:Y:S01]  /*2caa0*/  VIADD R3, R2, 0x38840 ;  /* 0x0003884002037836 */ /* 0x000fe20000000000 */
[----:B-1----:R-:W-:Y:S01]  /*2cab0*/  SHF.L.U32 R7, R0, 0x1f, RZ ;  /* 0x0000001f00077819 */ /* 0x002fe200000006ff */
[C---:B------:R-:W-:Y:S02]  /*2cac0*/  VIADD R4, R6.reuse, 0x1 ;  /* 0x0000000106047836 */ /* 0x040fe40000000000 */
[----:B------:R-:W-:-:S03]  /*2cad0*/  IMAD R8, R6, 0x8, R3 ;  /* 0x0000000806087824 */ /* 0x000fc600078e0203 */
[C---:B------:R-:W-:Y:S01]  /*2cae0*/  ISETP.NE.AND P1, PT, R4.reuse, 0x2, PT ;  /* 0x000000020400780c */ /* 0x040fe20003f25270 */
[----:B------:R-:W1:Y:S03]  /*2caf0*/  SYNCS.PHASECHK.TRANS64.TRYWAIT P0, [R8+URZ], R7 ;  /* 0x00000007080075a7 */ /* 0x000e66000800017f */
[----:B0-----:R-:W-:Y:S02]  /*2cb00*/  SEL R5, RZ, 0x1, P1 ;  /* 0x00000001ff057807 */ /* 0x001fe40000800000 */
[----:B------:R-:W-:Y:S02]  /*2cb10*/  SEL R4, R4, RZ, P1 ;  /* 0x000000ff04047207 */ /* 0x000fe40000800000 */
[----:B------:R-:W-:-:S03]  /*2cb20*/  LOP3.LUT R0, R0, R5, RZ, 0x3c, !PT ;  /* 0x0000000500007212 */ /* 0x000fc600078e3cff */
[----:B------:R-:W-:Y:S01]  /*2cb30*/  IMAD R3, R4, 0x8, R3 ;  /* 0x0000000804037824 */ /* 0x000fe200078e0203 */
[----:B------:R-:W-:Y:S01]  /*2cb40*/  SHF.L.U32 R0, R0, 0x1f, RZ ;  /* 0x0000001f00007819 */ /* 0x000fe200000006ff */
[----:B-1----:R-:W-:Y:S06]  /*2cb50*/  @!P0 BRA `(.L_x_5222) ;  /* 0x00000018004c8947 */ /* 0x002fec0003800000 */
.L_x_5269:
[----:B------:R-:W1:Y:S02]  /*2cb60*/  SYNCS.PHASECHK.TRANS64.TRYWAIT P0, [R3+URZ], R0 ;  /* 0x00000000030075a7 */ /* 0x000e64000800017f */
[----:B-1----:R-:W-:Y:S05]  /*2cb70*/  @!P0 BRA `(.L_x_5223) ;  /* 0x0000001800588947 */ /* 0x002fea0003800000 */
.L_x_5270:
[----:B------:R-:W-:Y:S05]  /*2cb80*/  @!P2 BRA `(.L_x_5224) ;  /* 0x000000000004a947 */ /* 0x000fea0003800000 */
[----:B------:R-:W-:Y:S01]  /*2cb90*/  BPT.TRAP 0x1 ;  /* 0x000000040000795c */ /* 0x000fe20000300000 */
.L_x_5224:
[----:B-1----:R-:W-:-:S04]  /*2cba0*/  VIADD R3, R2, 0x38860 ;  /* 0x0003886002037836 */ /* 0x002fc80000000000 */
[----:B------:R-:W-:-:S04]  /*2cbb0*/  IMAD R6, R6, 0x8, R3 ;  /* 0x0000000806067824 */ /* 0x000fc800078e0203 */
[----:B------:R-:W1:Y:S02]  /*2cbc0*/  SYNCS.PHASECHK.TRANS64.TRYWAIT P0, [R6+URZ], R7 ;  /* 0x00000007060075a7 */ /* 0x000e64000800017f */
[----:B-1----:R-:W-:Y:S05]  /*2cbd0*/  @!P0 BRA `(.L_x_5225) ;  /* 0x0000001800548947 */ /* 0x002fea0003800000 */
.L_x_5271:
[----:B------:R-:W-:-:S07]  /*2cbe0*/  IMAD R3, R4, 0x8, R3 ;  /* 0x0000000804037824 */ /* 0x000fce00078e0203 */
.L_x_5226:
[----:B--2---:R2:W3:Y:S02]  /*2cbf0*/  SYNCS.PHASECHK.TRANS64.TRYWAIT P0, [R3+URZ], R0 ;  /* 0x00000000030075a7 */ /* 0x0044e4000800017f */
[----:B---3--:R-:W-:Y:S05]  /*2cc00*/  @!P0 NANOSLEEP.SYNCS 0x989680 ;  /* 0x009896800000895d */ /* 0x008fea0003900000 */
[----:B------:R-:W3:Y:S02]  /*2cc10*/  @!P0 SYNCS.PHASECHK.TRANS64 P0, [R3+URZ], R0 ;  /* 0x00000000030085a7 */ /* 0x000ee4000800007f */
[----:B---3--:R-:W-:Y:S05]  /*2cc20*/  @!P0 BRA `(.L_x_5226) ;  /* 0xfffffffc00f08947 */ /* 0x008fea000383ffff */
.L_x_4990:
[----:B------:R-:W-:Y:S05]  /*2cc30*/  BSYNC B6 ;  /* 0x0000000000067941 */ /* 0x000fea0003800000 */
.L_x_4987:
[----:B------:R-:W-:Y:S05]  /*2cc40*/  EXIT ;  /* 0x000000000000794d */ /* 0x000fea0003800000 */
.L_x_5018:
[----:B0-----:R0:W1:Y:S02]  /*2cc50*/  SYNCS.PHASECHK.TRANS64.TRYWAIT P0, [R56+URZ+0x38800], R0 ;  /* 0x03880000380075a7 */ /* 0x001064000800017f */
[----:B-1----:R-:W-:Y:S05]  /*2cc60*/  @!P0 NANOSLEEP.SYNCS 0x989680 ;  /* 0x009896800000895d */ /* 0x002fea0003900000 */
[----:B------:R-:W1:Y:S02]  /*2cc70*/  @!P0 SYNCS.PHASECHK.TRANS64 P0, [R56+URZ+0x38800], R0 ;  /* 0x03880000380085a7 */ /* 0x000e64000800007f */
[----:B-1----:R-:W-:Y:S05]  /*2cc80*/  @!P0 BRA `(.L_x_5018) ;  /* 0xfffffffc00f08947 */ /* 0x002fea000383ffff */
[----:B------:R-:W-:Y:S05]  /*2cc90*/  BRA `(.L_x_5227) ;  /* 0xfffffdd800bc7947 */ /* 0x000fea000383ffff */
.L_x_5025:
[----:B-1----:R1:W2:Y:S02]  /*2cca0*/  SYNCS.PHASECHK.TRANS64.TRYWAIT P0, [R8+URZ], R9 ;  /* 0x00000009080075a7 */ /* 0x0022a4000800017f */
[----:B--2---:R-:W-:Y:S05]  /*2ccb0*/  @!P0 NANOSLEEP.SYNCS 0x989680 ;  /* 0x009896800000895d */ /* 0x004fea0003900000 */
[----:B------:R-:W2:Y:S02]  /*2ccc0*/  @!P0 SYNCS.PHASECHK.TRANS64 P0, [R8+URZ], R9 ;  /* 0x00000009080085a7 */ /* 0x000ea4000800007f */
[----:B--2---:R-:W-:Y:S05]  /*2ccd0*/  @!P0 BRA `(.L_x_5025) ;  /* 0xfffffffc00f08947 */ /* 0x004fea000383ffff */
[----:B------:R-:W-:Y:S05]  /*2cce0*/  BRA `(.L_x_5024) ;  /* 0xfffffddc00ac7947 */ /* 0x000fea000383ffff */
.L_x_5027:
[----:B0-----:R0:W1:Y:S02]  /*2ccf0*/  SYNCS.PHASECHK.TRANS64.TRYWAIT P0, [R56+URZ+0x38810], R3 ;  /* 0x03881003380075a7 */ /* 0x001064000800017f */
[----:B-1----:R-:W-:Y:S05]  /*2cd00*/  @!P0 NANOSLEEP.SYNCS 0x989680 ;  /* 0x009896800000895d */ /* 0x002fea0003900000 */
[----:B------:R-:W1:Y:S02]  /*2cd10*/  @!P0 SYNCS.PHASECHK.TRANS64 P0, [R56+URZ+0x38810], R3 ;  /* 0x03881003380085a7 */ /* 0x000e64000800007f */
[----:B-1----:R-:W-:Y:S05]  /*2cd20*/  @!P0 BRA `(.L_x_5027) ;  /* 0xfffffffc00f08947 */ /* 0x002fea000383ffff */
[----:B------:R-:W-:Y:S05]  /*2cd30*/  BRA `(.L_x_5228) ;  /* 0xfffffde000847947 */ /* 0x000fea000383ffff */
.L_x_5034:
[----:B-1----:R1:W2:Y:S02]  /*2cd40*/  SYNCS.PHASECHK.TRANS64.TRYWAIT P0, [R8+URZ], R9 ;  /* 0x00000009080075a7 */ /* 0x0022a4000800017f */
[----:B--2---:R-:W-:Y:S05]  /*2cd50*/  @!P0 NANOSLEEP.SYNCS 0x989680 ;  /* 0x009896800000895d */ /* 0x004fea0003900000 */
[----:B------:R-:W2:Y:S02]  /*2cd60*/  @!P0 SYNCS.PHASECHK.TRANS64 P0, [R8+URZ], R9 ;  /* 0x00000009080085a7 */ /* 0x000ea4000800007f */
[----:B--2---:R-:W-:Y:S05]  /*2cd70*/  @!P0 BRA `(.L_x_5034) ;  /* 0xfffffffc00f08947 */ /* 0x004fea000383ffff */
[----:B------:R-:W-:Y:S05]  /*2cd80*/  BRA `(.L_x_5033) ;  /* 0xfffffde000c87947 */ /* 0x000fea000383ffff */
.L_x_5065:
[----:B-1----:R1:W2:Y:S02]  /*2cd90*/  SYNCS.PHASECHK.TRANS64.TRYWAIT P2, [R6+URZ], R7 ;  /* 0x00000007060075a7 */ /* 0x0022a4000804017f */
[----:B--2---:R-:W-:Y:S05]  /*2cda0*/  @!P2 NANOSLEEP.SYNCS 0x989680 ;  /* 0x009896800000a95d */ /* 0x004fea0003900000 */
[----:B------:R-:W2:Y:S02]  /*2cdb0*/  @!P2 SYNCS.PHASECHK.TRANS64 P2, [R6+URZ], R7 ;  /* 0x000000070600a5a7 */ /* 0x000ea4000804007f */
[----:B--2---:R-:W-:Y:S05]  /*2cdc0*/  @!P2 BRA `(.L_x_5065) ;  /* 0xfffffffc00f0a947 */ /* 0x004fea000383ffff */
[----:B------:R-:W-:Y:S05]  /*2cdd0*/  BRA `(.L_x_5064) ;  /* 0xfffffe4c00747947 */ /* 0x000fea000383ffff */
.L_x_5072:
[----:B-1----:R1:W2:Y:S02]  /*2cde0*/  SYNCS.PHASECHK.TRANS64.TRYWAIT P2, [R12+URZ], R13 ;  /* 0x0000000d0c0075a7 */ /* 0x0022a4000804017f */
[----:B--2---:R-:W-:Y:S05]  /*2cdf0*/  @!P2 NANOSLEEP.SYNCS 0x989680 ;  /* 0x009896800000a95d */ /* 0x004fea0003900000 */
[----:B------:R-:W2:Y:S02]  /*2ce00*/  @!P2 SYNCS.PHASECHK.TRANS64 P2, [R12+URZ], R13 ;  /* 0x0000000d0c00a5a7 */ /* 0x000ea4000804007f */
[----:B--2---:R-:W-:Y:S05]  /*2ce10*/  @!P2 BRA `(.L_x_5072) ;  /* 0xfffffffc00f0a947 */ /* 0x004fea000383ffff */
[----:B------:R-:W-:Y:S05]  /*2ce20*/  BRA `(.L_x_5071) ;  /* 0xfffffe5000807947 */ /* 0x000fea000383ffff */
.L_x_5087:
[----:B0-----:R0:W1:Y:S02]  /*2ce30*/  SYNCS.PHASECHK.TRANS64.TRYWAIT P1, [R4+URZ], R5 ;  /* 0x00000005040075a7 */ /* 0x001064000802017f */
[----:B-1----:R-:W-:Y:S05]  /*2ce40*/  @!P1 NANOSLEEP.SYNCS 0x989680 ;  /* 0x009896800000995d */ /* 0x002fea0003900000 */
[----:B------:R-:W1:Y:S02]  /*2ce50*/  @!P1 SYNCS.PHASECHK.TRANS64 P1, [R4+URZ], R5 ;  /* 0x00000005040095a7 */ /* 0x000e64000802007f */
[----:B-1----:R-:W-:Y:S05]  /*2ce60*/  @!P1 BRA `(.L_x_5087) ;  /* 0xfffffffc00f09947 */ /* 0x002fea000383ffff */
[----:B------:R-:W-:Y:S05]  /*2ce70*/  BRA `(.L_x_5086) ;  /* 0xfffffebc00807947 */ /* 0x000fea000383ffff */
.L_x_5094:
[----:B-1----:R1:W2:Y:S02]  /*2ce80*/  SYNCS.PHASECHK.TRANS64.TRYWAIT P1, [R4+URZ], R5 ;  /* 0x00000005040075a7 */ /* 0x0022a4000802017f */
[----:B--2---:R-:W-:Y:S05]  /*2ce90*/  @!P1 NANOSLEEP.SYNCS 0x989680 ;  /* 0x009896800000995d */ /* 0x004fea0003900000 */
[----:B------:R-:W2:Y:S02]  /*2cea0*/  @!P1 SYNCS.PHASECHK.TRANS64 P1, [R4+URZ], R5 ;  /* 0x00000005040095a7 */ /* 0x000ea4000802007f */
[----:B--2---:R-:W-:Y:S05]  /*2ceb0*/  @!P1 BRA `(.L_x_5094) ;  /* 0xfffffffc00f09947 */ /* 0x004fea000383ffff */
[----:B------:R-:W-:Y:S05]  /*2cec0*/  BRA `(.L_x_5093) ;  /* 0xfffffec000bc7947 */ /* 0x000fea000383ffff */
.L_x_5130:
[----:B------:R-:W-:Y:S02]  /*2ced0*/  IMAD.MOV.U32 R13, RZ, RZ, R4 ;  /* 0x000000ffff0d7224 */ /* 0x000fe400078e0004 */
[----:B------:R-:W-:Y:S02]  /*2cee0*/  IMAD.MOV.U32 R12, RZ, RZ, RZ ;  /* 0x000000ffff0c7224 */ /* 0x000fe400078e00ff */
[----:B------:R-:W-:Y:S02]  /*2cef0*/  IMAD.MOV.U32 R11, RZ, RZ, 0x1f ;  /* 0x0000001fff0b7424 */ /* 0x000fe400078e00ff */
[----:B------:R-:W-:-:S07]  /*2cf00*/  IMAD.MOV.U32 R15, RZ, RZ, -0x1 ;  /* 0xffffffffff0f7424 */ /* 0x000fce00078e00ff */
[----:B0-----:R-:W-:Y:S05]  /*2cf10*/  WARPSYNC.COLLECTIVE R15, `(.L_x_5229) ;  /* 0x000000000f087348 */ /* 0x001fea0003c00000 */
[----:B------:R1:W2:Y:S02]  /*2cf20*/  SHFL.IDX P6, R14, R13, R12, R11 ;  /* 0x0000000c0d0e7389 */ /* 0x0002a400000c000b */
[----:B012---:R-:W-:Y:S01]  /*2cf30*/  ENDCOLLECTIVE ;  /* 0x000000000000791b */ /* 0x007fe20003800000 */
.L_x_5229:
[----:B------:R-:W-:Y:S05]  /*2cf40*/  BRA `(.L_x_5230) ;  /* 0xffffffb000507947 */ /* 0x000fea000383ffff */
.L_x_5132:
[----:B------:R-:W-:Y:S01]  /*2cf50*/  BSSY B0, `(.L_x_5231) ;  /* 0x0000006000007945 */ /* 0x000fe20003800000 */
[----:B------:R-:W-:-:S07]  /*2cf60*/  IMAD.MOV.U32 R15, RZ, RZ, -0x1 ;  /* 0xffffffffff0f7424 */ /* 0x000fce00078e00ff */
[----:B01----:R-:W-:Y:S05]  /*2cf70*/  WARPSYNC.COLLECTIVE R15, `(.L_x_5232) ;  /* 0x000000000f0c7348 */ /* 0x003fea0003c00000 */
[----:B------:R-:W-:Y:S02]  /*2cf80*/  ELECT P6, UR62, PT ;  /* 0x00000000003e782f */ /* 0x000fe400038c0000 */
[----:B------:R-:W-:Y:S01]  /*2cf90*/  MOV R14, UR62 ;  /* 0x0000003e000e7c02 */ /* 0x000fe20008000f00 */
[----:B01----:R-:W-:Y:S10]  /*2cfa0*/  ENDCOLLECTIVE ;  /* 0x000000000000791b */ /* 0x003ff40003800000 */
.L_x_5232:
[----:B------:R-:W-:Y:S05]  /*2cfb0*/  BSYNC B0 ;  /* 0x0000000000007941 */ /* 0x000fea0003800000 */
.L_x_5231:
[----:B------:R-:W-:Y:S05]  /*2cfc0*/  BRA `(.L_x_5233) ;  /* 0xffffffb000547947 */ /* 0x000fea000383ffff */
.L_x_5134:
[----:B--2---:R-:W-:-:S04]  /*2cfd0*/  IMAD.U32 R3, RZ, RZ, UR38 ;  /* 0x00000026ff037e24 */ /* 0x004fc8000f8e00ff */
[----:B------:R2:W3:Y:S03]  /*2cfe0*/  SYNCS.PHASECHK.TRANS64.TRYWAIT P0, [R3+URZ+0x38840], R0 ;  /* 0x03884000030075a7 */ /* 0x0004e6000800017f */
[----:B---3--:R-:W-:Y:S05]  /*2cff0*/  @!P0 NANOSLEEP.SYNCS 0x989680 ;  /* 0x009896800000895d */ /* 0x008fea0003900000 */
[----:B------:R-:W3:Y:S02]  /*2d000*/  @!P0 SYNCS.PHASECHK.TRANS64 P0, [R3+URZ+0x38840], R0 ;  /* 0x03884000030085a7 */ /* 0x000ee4000800007f */
[----:B---3--:R-:W-:Y:S05]  /*2d010*/  @!P0 BRA `(.L_x_5134) ;  /* 0xfffffffc00ec8947 */ /* 0x008fea000383ffff */
[----:B------:R-:W-:Y:S05]  /*2d020*/  BRA `(.L_x_5234) ;  /* 0xffffffb000b07947 */ /* 0x000fea000383ffff */
.L_x_5137:
        /* <DEDUP_REMOVED lines=8> */
.L_x_5235:
[----:B------:R0:W-:Y:S01]  /*2d0b0*/  STL [R1+0x440], R10 ;  /* 0x0004400a01007387 */ /* 0x0001e20000100800 */
[----:B------:R-:W-:Y:S02]  /*2d0c0*/  IMAD.MOV.U32 R13, RZ, RZ, R0 ;  /* 0x000000ffff0d7224 */ /* 0x000fe400078e0000 */
[----:B------:R-:W-:-:S07]  /*2d0d0*/  IMAD.MOV.U32 R4, RZ, RZ, R14 ;  /* 0x000000ffff047224 */ /* 0x000fce00078e000e */
[----:B0-----:R-:W-:Y:S05]  /*2d0e0*/  WARPSYNC.COLLECTIVE R15, `(.L_x_5236) ;  /* 0x000000000f087348 */ /* 0x001fea0003c00000 */
[----:B------:R1:W2:Y:S02]  /*2d0f0*/  SHFL.IDX P6, R14, R13, R12, R11 ;  /* 0x0000000c0d0e7389 */ /* 0x0002a400000c000b */
[----:B012---:R-:W-:Y:S01]  /*2d100*/  ENDCOLLECTIVE ;  /* 0x000000000000791b */ /* 0x007fe20003800000 */
.L_x_5236:
[----:B------:R-:W-:Y:S02]  /*2d110*/  ULDC UR4, c[0x0][0x288] ;  /* 0x0000a20000047ab9 */ /* 0x000fe40000000800 */
[----:B------:R-:W-:Y:S02]  /*2d120*/  IMAD R2, R7, UR4, RZ ;  /* 0x0000000407027c24 */ /* 0x000fe4000f8e02ff */
[----:B------:R-:W-:-:S03]  /*2d130*/  VIADD R7, R10, 0x10 ;  /* 0x000000100a077836 */ /* 0x000fc60000000000 */
[----:B------:R-:W-:Y:S02]  /*2d140*/  ISETP.GE.AND P1, PT, R10, R2, PT ;  /* 0x000000020a00720c */ /* 0x000fe40003f26270 */
[----:B------:R0:W-:Y:S01]  /*2d150*/  STL [R1+0x460], R7 ;  /* 0x0004600701007387 */ /* 0x0001e20000100800 */
[----:B------:R-:W-:Y:S02]  /*2d160*/  IMAD.MOV.U32 R13, RZ, RZ, R3 ;  /* 0x000000ffff0d7224 */ /* 0x000fe400078e0003 */
[----:B------:R-:W-:-:S08]  /*2d170*/  IMAD.MOV.U32 R12, RZ, RZ, 0x1 ;  /* 0x00000001ff0c7424 */ /* 0x000fd000078e00ff */
[----:B------:R-:W-:Y:S01]  /*2d180*/  @!P1 LEA R6, R8, UR38, 0x1 ;  /* 0x0000002608069c11 */ /* 0x000fe2000f8e08ff */
[----:B0-----:R-:W-:-:S07]  /*2d190*/  IMAD.MOV.U32 R5, RZ, RZ, R14 ;  /* 0x000000ffff057224 */ /* 0x001fce00078e000e */
[----:B------:R-:W-:Y:S05]  /*2d1a0*/  WARPSYNC.COLLECTIVE R15, `(.L_x_5237) ;  /* 0x000000000f087348 */ /* 0x000fea0003c00000 */
[----:B------:R0:W1:Y:S02]  /*2d1b0*/  SHFL.IDX P6, R14, R13, R12, R11 ;  /* 0x0000000c0d0e7389 */ /* 0x00006400000c000b */
[----:B01----:R-:W-:Y:S01]  /*2d1c0*/  ENDCOLLECTIVE ;  /* 0x000000000000791b */ /* 0x003fe20003800000 */
.L_x_5237:
        /* <DEDUP_REMOVED lines=11> */
[----:B------:R-:W-:-:S05]  /*2d280*/  VIADD R7, R10, 0x20 ;  /* 0x000000200a077836 */ /* 0x000fca0000000000 */
[----:B------:R1:W-:Y:S01]  /*2d290*/  STL [R1+0x464], R7 ;  /* 0x0004640701007387 */ /* 0x0003e20000100800 */
[----:B0-----:R-:W-:-:S07]  /*2d2a0*/  IMAD.MOV.U32 R4, RZ, RZ, R14 ;  /* 0x000000ffff047224 */ /* 0x001fce00078e000e */
[----:B-1----:R-:W-:Y:S05]  /*2d2b0*/  WARPSYNC.COLLECTIVE R15, `(.L_x_5238) ;  /* 0x000000000f087348 */ /* 0x002fea0003c00000 */
[----:B------:R0:W2:Y:S02]  /*2d2c0*/  SHFL.IDX P6, R14, R13, R12, R11 ;  /* 0x0000000c0d0e7389 */ /* 0x0000a400000c000b */
[----:B012---:R-:W-:Y:S01]  /*2d2d0*/  ENDCOLLECTIVE ;  /* 0x000000000000791b */ /* 0x007fe20003800000 */
.L_x_5238:
[----:B------:R-:W-:Y:S01]  /*2d2e0*/  @!P1 LEA R6, R8, UR38, 0x1 ;  /* 0x0000002608069c11 */ /* 0x000fe2000f8e08ff */
[----:B------:R-:W-:Y:S02]  /*2d2f0*/  IMAD.MOV.U32 R13, RZ, RZ, R3 ;  /* 0x000000ffff0d7224 */ /* 0x000fe400078e0003 */
[----:B------:R-:W-:Y:S02]  /*2d300*/  IMAD.MOV.U32 R12, RZ, RZ, 0x2 ;  /* 0x00000002ff0c7424 */ /* 0x000fe400078e00ff */
[----:B------:R-:W-:-:S07]  /*2d310*/  IMAD.MOV.U32 R5, RZ, RZ, R14 ;  /* 0x000000ffff057224 */ /* 0x000fce00078e000e */
[----:B------:R-:W-:Y:S05]  /*2d320*/  WARPSYNC.COLLECTIVE R15, `(.L_x_5239) ;  /* 0x000000000f087348 */ /* 0x000fea0003c00000 */
[----:B------:R0:W1:Y:S02]  /*2d330*/  SHFL.IDX P6, R14, R13, R12, R11 ;  /* 0x0000000c0d0e7389 */ /* 0x00006400000c000b */
[----:B01----:R-:W-:Y:S01]  /*2d340*/  ENDCOLLECTIVE ;  /* 0x000000000000791b */ /* 0x003fe20003800000 */
.L_x_5239:
        /* <DEDUP_REMOVED lines=15> */
.L_x_5240:
[----:B------:R-:W-:Y:S01]  /*2d440*/  @!P1 LEA R6, R8, UR38, 0x1 ;  /* 0x0000002608069c11 */ /* 0x000fe2000f8e08ff */
[----:B------:R-:W-:Y:S02]  /*2d450*/  IMAD.MOV.U32 R13, RZ, RZ, R3 ;  /* 0x000000ffff0d7224 */ /* 0x000fe400078e0003 */
[----:B------:R-:W-:Y:S02]  /*2d460*/  IMAD.MOV.U32 R12, RZ, RZ, 0x3 ;  /* 0x00000003ff0c7424 */ /* 0x000fe400078e00ff */
[----:B------:R-:W-:-:S07]  /*2d470*/  IMAD.MOV.U32 R5, RZ, RZ, R14 ;  /* 0x000000ffff057224 */ /* 0x000fce00078e000e */
[----:B------:R-:W-:Y:S05]  /*2d480*/  WARPSYNC.COLLECTIVE R15, `(.L_x_5241) ;  /* 0x000000000f087348 */ /* 0x000fea0003c00000 */
[----:B------:R0:W1:Y:S02]  /*2d490*/  SHFL.IDX P6, R14, R13, R12, R11 ;  /* 0x0000000c0d0e7389 */ /* 0x00006400000c000b */
[----:B01----:R-:W-:Y:S01]  /*2d4a0*/  ENDCOLLECTIVE ;  /* 0x000000000000791b */ /* 0x003fe20003800000 */
.L_x_5241:
        /* <DEDUP_REMOVED lines=10> */
.L_x_5242:
[----:B------:R-:W-:Y:S01]  /*2d550*/  @!PT LDS RZ, [RZ] ;  /* 0x00000000fffff984 */ /* 0x000fe20000000800 */
[----:B------:R-:W-:Y:S01]  /*2d560*/  @!PT LDS RZ, [RZ] ;  /* 0x00000000fffff984 */ /* 0x000fe20000000800 */
[----:B------:R-:W-:Y:S01]  /*2d570*/  @!PT LDS RZ, [RZ] ;  /* 0x00000000fffff984 */ /* 0x000fe20000000800 */
[----:B------:R1:W-:Y:S01]  /*2d580*/  @!P1 LDGSTS.E.BYPASS.LTC128B.128 [R6+0x21400], desc[UR44][R4.64], !P0 ;  /* 0x2140000004069fae */ /* 0x0003e2000c101d6c */
[----:B------:R-:W-:Y:S01]  /*2d590*/  IMAD.MOV.U32 R0, RZ, RZ, R14 ;  /* 0x000000ffff007224 */ /* 0x000fe200078e000e */
[----:B------:R-:W-:Y:S06]  /*2d5a0*/  BRA `(.L_x_5243) ;  /* 0xffffffb400887947 */ /* 0x000fec000383ffff */
.L_x_5139:
        /* <DEDUP_REMOVED lines=8> */
.L_x_5245:
[----:B------:R-:W-:Y:S05]  /*2d630*/  BSYNC B0 ;  /* 0x0000000000007941 */ /* 0x000fea0003800000 */
.L_x_5244:
[----:B------:R-:W0:Y:S01]  /*2d640*/  S2R R3, SR_TID.X ;  /* 0x0000000000037919 */ /* 0x000e220000002100 */
[----:B------:R-:W-:-:S05]  /*2d650*/  LOP3.LUT R8, R8, 0x7f, RZ, 0xc0, !PT ;  /* 0x0000007f08087812 */ /* 0x000fca00078ec0ff */
[----:B------:R-:W-:Y:S02]  /*2d660*/  IMAD.SHL.U32 R9, R8, 0x8, RZ ;  /* 0x0000000808097824 */ /* 0x000fe400078e00ff */
[----:B------:R-:W-:Y:S02]  /*2d670*/  IMAD.MOV.U32 R13, RZ, RZ, R0 ;  /* 0x000000ffff0d7224 */ /* 0x000fe400078e0000 */
[----:B------:R-:W-:Y:S02]  /*2d680*/  IMAD.MOV.U32 R12, RZ, RZ, RZ ;  /* 0x000000ffff0c7224 */ /* 0x000fe400078e00ff */
[----:B------:R-:W-:Y:S02]  /*2d690*/  IMAD.MOV.U32 R11, RZ, RZ, 0x181f ;  /* 0x0000181fff0b7424 */ /* 0x000fe400078e00ff */
[----:B------:R-:W-:Y:S02]  /*2d6a0*/  IMAD.MOV.U32 R15, RZ, RZ, -0x1 ;  /* 0xffffffffff0f7424 */ /* 0x000fe400078e00ff */
[----:B------:R-:W-:-:S07]  /*2d6b0*/  IMAD.MOV.U32 R2, RZ, RZ, R14 ;  /* 0x000000ffff027224 */ /* 0x000fce00078e000e */
[----:B0-----:R-:W-:Y:S05]  /*2d6c0*/  WARPSYNC.COLLECTIVE R15, `(.L_x_5246) ;  /* 0x000000000f087348 */ /* 0x001fea0003c00000 */
[----:B------:R1:W2:Y:S02]  /*2d6d0*/  SHFL.IDX P6, R14, R13, R12, R11 ;  /* 0x0000000c0d0e7389 */ /* 0x0002a400000c000b */
[----:B012---:R-:W-:Y:S01]  /*2d6e0*/  ENDCOLLECTIVE ;  /* 0x000000000000791b */ /* 0x007fe20003800000 */
.L_x_5246:
[----:B------:R-:W-:Y:S01]  /*2d6f0*/  ULDC UR4, c[0x0][0x288] ;  /* 0x0000a20000047ab9 */ /* 0x000fe20000000800 */
[----:B------:R-:W-:Y:S01]  /*2d700*/  IMAD.SHL.U32 R8, R3, 0x8, RZ ;  /* 0x0000000803087824 */ /* 0x000fe200078e00ff */
[----:B------:R-:W2:Y:S04]  /*2d710*/  LDL.LU R11, [R1+0x440] ;  /* 0x00044000010b7983 */ /* 0x000ea80000300800 */
[----:B------:R-:W-:-:S04]  /*2d720*/  LOP3.LUT R8, R8, 0x1f8, RZ, 0xc0, !PT ;  /* 0x000001f808087812 */ /* 0x000fc800078ec0ff */
[----:B------:R-:W-:-:S04]  /*2d730*/  LOP3.LUT R8, R8, 0x38, R3, 0x78, !PT ;  /* 0x0000003808087812 */ /* 0x000fc800078e7803 */
[----:B------:R-:W-:Y:S02]  /*2d740*/  LOP3.LUT R8, R8, 0x200, R9, 0xf8, !PT ;  /* 0x0000020008087812 */ /* 0x000fe400078ef809 */
[----:B------:R-:W3:Y:S03]  /*2d750*/  LDL.LU R9, [R1+0x460] ;  /* 0x0004600001097983 */ /* 0x000ee60000300800 */
[----:B------:R-:W-:Y:S02]  /*2d760*/  IMAD.MOV.U32 R3, RZ, RZ, R8 ;  /* 0x000000ffff037224 */ /* 0x000fe400078e0008 */
[----:B------:R-:W4:Y:S01]  /*2d770*/  LDL.LU R8, [R1+0x464] ;  /* 0x0004640001087983 */ /* 0x000f220000300800 */
[----:B------:R-:W-:Y:S01]  /*2d780*/  IMAD R7, R7, UR4, RZ ;  /* 0x0000000407077c24 */ /* 0x000fe2000f8e02ff */
[----:B------:R-:W-:Y:S01]  /*2d790*/  LOP3.LUT R17, R17, 0xffffbfff, RZ, 0xc0, !PT ;  /* 0xffffbfff11117812 */ /* 0x000fe200078ec0ff */
[----:B------:R-:W-:-:S02]  /*2d7a0*/  IMAD.MOV.U32 R15, RZ, RZ, R3 ;  /* 0x000000ffff0f7224 */ /* 0x000fc400078e0003 */
[----:B------:R-:W-:Y:S01]  /*2d7b0*/  IMAD.MOV.U32 R3, RZ, RZ, R14 ;  /* 0x000000ffff037224 */ /* 0x000fe200078e000e */
[----:B------:R-:W-:-:S04]  /*2d7c0*/  @P1 LOP3.LUT R17, R17, 0x4000, RZ, 0xfc, !PT ;  /* 0x0000400011111812 */ /* 0x000fc800078efcff */
[C---:B------:R-:W-:Y:S02]  /*2d7d0*/  LOP3.LUT P1, RZ, R17.reuse, 0x10, RZ, 0xc0, !PT ;  /* 0x0000001011ff7812 */ /* 0x040fe4000782c0ff */
[----:B------:R-:W-:Y:S01]  /*2d7e0*/  LOP3.LUT R17, R17, 0xffffdfff, RZ, 0xc0, !PT ;  /* 0xffffdfff11117812 */ /* 0x000fe200078ec0ff */
[----:B------:R-:W-:Y:S02]  /*2d7f0*/  IMAD.MOV.U32 R13, RZ, RZ, R6 ;  /* 0x000000ffff0d7224 */ /* 0x000fe400078e0006 */
[----:B------:R-:W-:Y:S01]  /*2d800*/  IMAD.MOV.U32 R12, RZ, RZ, 0x1 ;  /* 0x00000001ff0c7424 */ /* 0x000fe200078e00ff */
[----:B--2---:R-:W-:-:S13]  /*2d810*/  ISETP.GE.AND P4, PT, R11, R7, PT ;  /* 0x000000070b00720c */ /* 0x004fda0003f86270 */
[----:B------:R-:W-:Y:S02]  /*2d820*/  @!P4 LEA R3, P6, R10, R3, 0x1 ;  /* 0x000000030a03c211 */ /* 0x000fe400078c08ff */
[----:B----4-:R-:W-:-:S03]  /*2d830*/  ISETP.GE.AND P3, PT, R8, R7, PT ;  /* 0x000000070800720c */ /* 0x010fc60003f66270 */
[----:B------:R-:W-:-:S05]  /*2d840*/  @!P4 IMAD.X R2, RZ, RZ, R2, P6 ;  /* 0x000000ffff02c224 */ /* 0x000fca00030e0602 */
[----:B------:R-:W-:-:S05]  /*2d850*/  @!P4 LOP3.LUT R3, R3, R2, RZ, 0x3c, !PT ;  /* 0x000000020303c212 */ /* 0x000fca00078e3cff */
[----:B------:R-:W-:-:S04]  /*2d860*/  @P3 LOP3.LUT R17, R17, 0x2000, RZ, 0xfc, !PT ;  /* 0x0000200011113812 */ /* 0x000fc800078efcff */
[----:B------:R-:W-:Y:S02]  /*2d870*/  LOP3.LUT P6, RZ, R17, 0x8, RZ, 0xc0, !PT ;  /* 0x0000000811ff7812 */ /* 0x000fe400078cc0ff */
[----:B------:R-:W-:Y:S02]  /*2d880*/  @!P4 LOP3.LUT R2, R3, R2, RZ, 0x3c, !PT ;  /* 0x000000020302c212 */ /* 0x000fe400078e3cff */
[----:B---3--:R-:W-:Y:S02]  /*2d890*/  ISETP.GE.AND P2, PT, R9, R7, PT ;  /* 0x000000070900720c */ /* 0x008fe40003f46270 */
[----:B------:R-:W-:Y:S02]  /*2d8a0*/  @!P4 LOP3.LUT R8, R4, 0x40, RZ, 0xc0, !PT ;  /* 0x000000400408c812 */ /* 0x000fe400078ec0ff */
[----:B------:R-:W-:Y:S02]  /*2d8b0*/  @!P4 LEA R9, R15, UR38, 0x1 ;  /* 0x000000260f09cc11 */ /* 0x000fe4000f8e08ff */
[----:B------:R-:W-:-:S02]  /*2d8c0*/  @!P4 LOP3.LUT R3, R3, R2, RZ, 0x3c, !PT ;  /* 0x000000020303c212 */ /* 0x000fc400078e3cff */
[C---:B------:R-:W-:Y:S02]  /*2d8d0*/  LOP3.LUT P3, RZ, R17.reuse, 0x4, RZ, 0xc0, !PT ;  /* 0x0000000411ff7812 */ /* 0x040fe4000786c0ff */
        /* <DEDUP_REMOVED lines=23> */
.L_x_5247:
[----:B------:R-:W-:Y:S02]  /*2da50*/  IMAD.MOV.U32 R13, RZ, RZ, R0 ;  /* 0x000000ffff0d7224 */ /* 0x000fe400078e0000 */
[----:B------:R-:W-:-:S07]  /*2da60*/  IMAD.MOV.U32 R8, RZ, RZ, R14 ;  /* 0x000000ffff087224 */ /* 0x000fce00078e000e */
[----:B------:R-:W-:Y:S05]  /*2da70*/  WARPSYNC.COLLECTIVE R15, `(.L_x_5248) ;  /* 0x000000000f087348 */ /* 0x000fea0003c00000 */
[----:B------:R0:W1:Y:S02]  /*2da80*/  SHFL.IDX P6, R14, R13, R12, R11 ;  /* 0x0000000c0d0e7389 */ /* 0x00006400000c000b */
[----:B01----:R-:W-:Y:S01]  /*2da90*/  ENDCOLLECTIVE ;  /* 0x000000000000791b */ /* 0x003fe20003800000 */
.L_x_5248:
[----:B------:R-:W-:Y:S02]  /*2daa0*/  @!P2 LEA R21, R9, UR38, 0x1 ;  /* 0x000000260915ac11 */ /* 0x000fe4000f8e08ff */
[----:B------:R-:W-:-:S05]  /*2dab0*/  @!P2 LEA R10, P4, R10, R14, 0x1 ;  /* 0x0000000e0a0aa211 */ /* 0x000fca00078808ff */
[----:B------:R-:W-:Y:S01]  /*2dac0*/  @!P2 IMAD.X R14, RZ, RZ, R8, P4 ;  /* 0x000000ffff0ea224 */ /* 0x000fe200020e0608 */
[C---:B------:R-:W-:Y:S02]  /*2dad0*/  LOP3.LUT P4, RZ, R17.reuse, 0x10, RZ, 0xc0, !PT ;  /* 0x0000001011ff7812 */ /* 0x040fe4000788c0ff */
[----:B------:R-:W-:Y:S02]  /*2dae0*/  LOP3.LUT P6, RZ, R17, 0x8, RZ, 0xc0, !PT ;  /* 0x0000000811ff7812 */ /* 0x000fe400078cc0ff */
[----:B------:R-:W-:Y:S01]  /*2daf0*/  @!P2 LOP3.LUT R8, R4, 0x40, RZ, 0xc0, !PT ;  /* 0x000000400408a812 */ /* 0x000fe200078ec0ff */
[----:B------:R-:W-:Y:S02]  /*2db00*/  @!P2 IMAD.MOV.U32 R2, RZ, RZ, R10 ;  /* 0x000000ffff02a224 */ /* 0x000fe400078e000a */
[----:B------:R-:W-:Y:S01]  /*2db10*/  @!P2 IMAD.MOV.U32 R3, RZ, RZ, R14 ;  /* 0x000000ffff03a224 */ /* 0x000fe200078e000e */
[----:B------:R-:W-:Y:S01]  /*2db20*/  @!P2 SHF.R.U32.HI R8, RZ, 0x2, R8 ;  /* 0x00000002ff08a819 */ /* 0x000fe20000011608 */
[----:B------:R-:W-:-:S02]  /*2db30*/  IMAD.MOV.U32 R13, RZ, RZ, R6 ;  /* 0x000000ffff0d7224 */ /* 0x000fc400078e0006 */
[----:B------:R-:W-:Y:S02]  /*2db40*/  IMAD.MOV.U32 R12, RZ, RZ, 0x2 ;  /* 0x00000002ff0c7424 */ /* 0x000fe400078e00ff */
[----:B------:R-:W-:Y:S01]  /*2db50*/  @!PT LDS RZ, [RZ] ;  /* 0x00000000fffff984 */ /* 0x000fe20000000800 */
[----:B------:R-:W-:Y:S01]  /*2db60*/  @!PT LDS RZ, [RZ] ;  /* 0x00000000fffff984 */ /* 0x000fe20000000800 */
[----:B------:R-:W-:Y:S01]  /*2db70*/  @!PT LDS RZ, [RZ] ;  /* 0x00000000fffff984 */ /* 0x000fe20000000800 */
[----:B------:R0:W-:Y:S01]  /*2db80*/  @!P2 LDGSTS.E.BYPASS.LTC128B.128 [R21+0x26c00], desc[UR44][R2.64], !P4 ;  /* 0x26c000000215afae */ /* 0x0001e2000e101d6c */
[----:B------:R-:W-:-:S03]  /*2db90*/  @!P2 ISETP.NE.U32.AND P4, PT, R8, RZ, PT ;  /* 0x000000ff0800a20c */ /* 0x000fc60003f85070 */
[----:B------:R0:W-:Y:S01]  /*2dba0*/  @!P2 LDGSTS.E.BYPASS.LTC128B.128 [R21+0x28c00], desc[UR44][R2.64+0x80], !P6 ;  /* 0x28c000800215afae */ /* 0x0001e2000f101d6c */
[----:B------:R-:W-:-:S09]  /*2dbb0*/  @!P2 LOP3.LUT R8, R5, 0x80, RZ, 0xc0, !PT ;  /* 0x000000800508a812 */ /* 0x000fd200078ec0ff */
[----:B0-----:R-:W-:Y:S05]  /*2dbc0*/  WARPSYNC.COLLECTIVE R15, `(.L_x_5249) ;  /* 0x000000000f087348 */ /* 0x001fea0003c00000 */
[----:B------:R1:W2:Y:S02]  /*2dbd0*/  SHFL.IDX P6, R14, R13, R12, R11 ;  /* 0x0000000c0d0e7389 */ /* 0x0002a400000c000b */
[----:B012---:R-:W-:Y:S01]  /*2dbe0*/  ENDCOLLECTIVE ;  /* 0x000000000000791b */ /* 0x007fe20003800000 */
.L_x_5249:
[----:B------:R-:W-:Y:S01]  /*2dbf0*/  @!P2 SHF.R.U32.HI R8, RZ, 0x3, R8 ;  /* 0x00000003ff08a819 */ /* 0x000fe20000011608 */
[----:B------:R-:W-:Y:S01]  /*2dc00*/  @!PT LDS RZ, [RZ] ;  /* 0x00000000fffff984 */ /* 0x000fe20000000800 */
[----:B------:R-:W-:Y:S01]  /*2dc10*/  @!PT LDS RZ, [RZ] ;  /* 0x00000000fffff984 */ /* 0x000fe20000000800 */
[----:B------:R-:W-:Y:S01]  /*2dc20*/  @!PT LDS RZ, [RZ] ;  /* 0x00000000fffff984 */ /* 0x000fe20000000800 */
[----:B------:R-:W-:Y:S04]  /*2dc30*/  @!P2 LDGSTS.E.BYPASS.LTC128B.128 [R21+0x2ac00], desc[UR44][R2.64+0x100], !P3 ;  /* 0x2ac001000215afae */ /* 0x000fe8000d901d6c */
[----:B------:R-:W-:Y:S04]  /*2dc40*/  @!P2 LDGSTS.E.BYPASS.LTC128B.128 [R21+0x2cc00], desc[UR44][R2.64+0x180], !P5 ;  /* 0x2cc001800215afae */ /* 0x000fe8000e901d6c */
[----:B------:R-:W-:Y:S04]  /*2dc50*/  @!P2 LDGSTS.E.BYPASS.LTC128B.128 [R21+0x2ec00], desc[UR44][R2.64+0x200], !P0 ;  /* 0x2ec002000215afae */ /* 0x000fe8000c101d6c */
[----:B------:R-:W-:Y:S04]  /*2dc60*/  @!P2 LDGSTS.E.BYPASS.LTC128B.128 [R21+0x30c00], desc[UR44][R2.64+0x280], !P1 ;  /* 0x30c002800215afae */ /* 0x000fe8000c901d6c */
[----:B------:R-:W-:Y:S01]  /*2dc70*/  @!P2 LDGSTS.E.BYPASS.LTC128B.128 [R21+0x32c00], desc[UR44][R2.64+0x300], P4 ;  /* 0x32c003000215afae */ /* 0x000fe2000a101d6c */
[----:B------:R-:W-:Y:S01]  /*2dc80*/  @!P2 ISETP.NE.U32.AND P4, PT, R8, RZ, PT ;  /* 0x000000ff0800a20c */ /* 0x000fe20003f85070 */
[----:B------:R-:W0:Y:S01]  /*2dc90*/  S2R R10, SR_TID.X ;  /* 0x00000000000a7919 */ /* 0x000e220000002100 */
[----:B------:R-:W-:-:S11]  /*2dca0*/  IMAD.MOV.U32 R13, RZ, RZ, R0 ;  /* 0x000000ffff0d7224 */ /* 0x000fd600078e0000 */
[----:B------:R1:W-:Y:S02]  /*2dcb0*/  @!P2 LDGSTS.E.BYPASS.LTC128B.128 [R21+0x34c00], desc[UR44][R2.64+0x380], P4 ;  /* 0x34c003800215afae */ /* 0x0003e4000a101d6c */
[----:B-1----:R-:W-:-:S07]  /*2dcc0*/  IMAD.MOV.U32 R2, RZ, RZ, R14 ;  /* 0x000000ffff027224 */ /* 0x002fce00078e000e */
[----:B0-----:R-:W-:Y:S05]  /*2dcd0*/  WARPSYNC.COLLECTIVE R15, `(.L_x_5250) ;  /* 0x000000000f087348 */ /* 0x001fea0003c00000 */
[----:B------:R1:W2:Y:S02]  /*2dce0*/  SHFL.IDX P6, R14, R13, R12, R11 ;  /* 0x0000000c0d0e7389 */ /* 0x0002a400000c000b */
[----:B012---:R-:W-:Y:S01]  /*2dcf0*/  ENDCOLLECTIVE ;  /* 0x000000000000791b */ /* 0x007fe20003800000 */
.L_x_5250:
[----:B------:R-:W-:Y:S01]  /*2dd00*/  LOP3.LUT P3, RZ, R17, 0x2000, RZ, 0xc0, !PT ;  /* 0x0000200011ff7812 */ /* 0x000fe2000786c0ff */
[----:B------:R-:W-:-:S05]  /*2dd10*/  IMAD.SHL.U32 R10, R10, 0x8, RZ ;  /* 0x000000080a0a7824 */ /* 0x000fca00078e00ff */
[----:B------:R-:W-:Y:S01]  /*2dd20*/  LOP3.LUT R10, R10, 0x38, RZ, 0xc0, !PT ;  /* 0x000000380a0a7812 */ /* 0x000fe200078ec0ff */
[----:B------:R-:W-:-:S06]  /*2dd30*/  IMAD.MOV.U32 R3, RZ, RZ, R14 ;  /* 0x000000ffff037224 */ /* 0x000fcc00078e000e */
[----:B------:R-:W-:-:S05]  /*2dd40*/  @!P3 LEA R3, P4, R10, R3, 0x1 ;  /* 0x000000030a03b211 */ /* 0x000fca00078808ff */
[----:B------:R-:W-:Y:S01]  /*2dd50*/  @!P3 IMAD.X R2, RZ, RZ, R2, P4 ;  /* 0x000000ffff02b224 */ /* 0x000fe200020e0602 */
[C---:B------:R-:W-:Y:S02]  /*2dd60*/  LOP3.LUT P4, RZ, R17.reuse, 0x10, RZ, 0xc0, !PT ;  /* 0x0000001011ff7812 */ /* 0x040fe4000788c0ff */
[----:B------:R-:W-:Y:S02]  /*2dd70*/  LOP3.LUT P6, RZ, R17, 0x8, RZ, 0xc0, !PT ;  /* 0x0000000811ff7812 */ /* 0x000fe400078cc0ff */
[-C--:B------:R-:W-:Y:S02]  /*2dd80*/  @!P3 LOP3.LUT R3, R3, R2.reuse, RZ, 0x3c, !PT ;  /* 0x000000020303b212 */ /* 0x080fe400078e3cff */
[----:B------:R-:W-:Y:S02]  /*2dd90*/  @!P3 LOP3.LUT R8, R4, 0x40, RZ, 0xc0, !PT ;  /* 0x000000400408b812 */ /* 0x000fe400078ec0ff */
[----:B------:R-:W-:Y:S02]  /*2dda0*/  @!P3 LOP3.LUT R2, R3, R2, RZ, 0x3c, !PT ;  /* 0x000000020302b212 */ /* 0x000fe400078e3cff */
[----:B------:R-:W-:-:S02]  /*2ddb0*/  @!P3 LEA R9, R9, UR38, 0x1 ;  /* 0x000000260909bc11 */ /* 0x000fc4000f8e08ff */
[----:B------:R-:W-:Y:S01]  /*2ddc0*/  @!P3 LOP3.LUT R3, R3, R2, RZ, 0x3c, !PT ;  /* 0x000000020303b212 */ /* 0x000fe200078e3cff */
[----:B------:R-:W-:Y:S01]  /*2ddd0*/  IMAD.MOV.U32 R13, RZ, RZ, R6 ;  /* 0x000000ffff0d7224 */ /* 0x000fe200078e0006 */
[----:B------:R-:W-:Y:S01]  /*2dde0*/  LOP3.LUT P2, RZ, R17, 0x4, RZ, 0xc0, !PT ;  /* 0x0000000411ff7812 */ /* 0x000fe2000784c0ff */
[----:B------:R-:W-:Y:S01]  /*2ddf0*/  IMAD.MOV.U32 R12, RZ, RZ, 0x3 ;  /* 0x00000003ff0c7424 */ /* 0x000fe200078e00ff */
[----:B------:R-:W-:Y:S01]  /*2de00*/  @!P3 SHF.R.U32.HI R8, RZ, 0x2, R8 ;  /* 0x00000002ff08b819 */ /* 0x000fe20000011608 */
[----:B------:R-:W-:Y:S01]  /*2de10*/  @!PT LDS RZ, [RZ] ;  /* 0x00000000fffff984 */ /* 0x000fe20000000800 */
[----:B------:R-:W-:Y:S01]  /*2de20*/  @!PT LDS RZ, [RZ] ;  /* 0x00000000fffff984 */ /* 0x000fe20000000800 */
[----:B------:R-:W-:Y:S01]  /*2de30*/  @!PT LDS RZ, [RZ] ;  /* 0x00000000fffff984 */ /* 0x000fe20000000800 */
[----:B------:R0:W-:Y:S03]  /*2de40*/  @!P3 LDGSTS.E.BYPASS.LTC128B.128 [R9+0x27400], desc[UR44][R2.64], !P4 ;  /* 0x274000000209bfae */ /* 0x0001e6000e101d6c */
[----:B------:R-:W-:Y:S01]  /*2de50*/  @!P3 ISETP.NE.U32.AND P4, PT, R8, RZ, PT ;  /* 0x000000ff0800b20c */ /* 0x000fe20003f85070 */
[----:B------:R0:W-:-:S12]  /*2de60*/  @!P3 LDGSTS.E.BYPASS.LTC128B.128 [R9+0x29400], desc[UR44][R2.64+0x80], !P6 ;  /* 0x294000800209bfae */ /* 0x0001d8000f101d6c */
[----:B0-----:R-:W-:Y:S05]  /*2de70*/  WARPSYNC.COLLECTIVE R15, `(.L_x_5251) ;  /* 0x000000000f087348 */ /* 0x001fea0003c00000 */
[----:B------:R1:W2:Y:S02]  /*2de80*/  SHFL.IDX P6, R14, R13, R12, R11 ;  /* 0x0000000c0d0e7389 */ /* 0x0002a400000c000b */
[----:B012---:R-:W-:Y:S01]  /*2de90*/  ENDCOLLECTIVE ;  /* 0x000000000000791b */ /* 0x007fe20003800000 */
.L_x_5251:
[----:B------:R-:W-:Y:S01]  /*2dea0*/  @!P3 LOP3.LUT R8, R5, 0x80, RZ, 0xc0, !PT ;  /* 0x000000800508b812 */ /* 0x000fe200078ec0ff */
[----:B------:R-:W-:Y:S01]  /*2deb0*/  @!PT LDS RZ, [RZ] ;  /* 0x00000000fffff984 */ /* 0x000fe20000000800 */
[----:B------:R-:W-:Y:S01]  /*2dec0*/  @!PT LDS RZ, [RZ] ;  /* 0x00000000fffff984 */ /* 0x000fe20000000800 */
[----:B------:R-:W-:Y:S01]  /*2ded0*/  @!PT LDS RZ, [RZ] ;  /* 0x00000000fffff984 */ /* 0x000fe20000000800 */
[----:B------:R0:W-:Y:S03]  /*2dee0*/  @!P3 LDGSTS.E.BYPASS.LTC128B.128 [R9+0x2b400], desc[UR44][R2.64+0x100], !P2 ;  /* 0x2b4001000209bfae */ /* 0x0001e6000d101d6c */
[----:B------:R-:W-:Y:S01]  /*2def0*/  @!P3 SHF.R.U32.HI R8, RZ, 0x3, R8 ;  /* 0x00000003ff08b819 */ /* 0x000fe20000011608 */
[----:B------:R0:W-:Y:S04]  /*2df00*/  @!P3 LDGSTS.E.BYPASS.LTC128B.128 [R9+0x2d400], desc[UR44][R2.64+0x180], !P5 ;  /* 0x2d4001800209bfae */ /* 0x0001e8000e901d6c */
[----:B------:R0:W-:Y:S04]  /*2df10*/  @!P3 LDGSTS.E.BYPASS.LTC128B.128 [R9+0x2f400], desc[UR44][R2.64+0x200], !P0 ;  /* 0x2f4002000209bfae */ /* 0x0001e8000c101d6c */
[----:B------:R0:W-:Y:S04]  /*2df20*/  @!P3 LDGSTS.E.BYPASS.LTC128B.128 [R9+0x31400], desc[UR44][R2.64+0x280], !P1 ;  /* 0x314002800209bfae */ /* 0x0001e8000c901d6c */
[----:B------:R0:W-:Y:S01]  /*2df30*/  @!P3 LDGSTS.E.BYPASS.LTC128B.128 [R9+0x33400], desc[UR44][R2.64+0x300], P4 ;  /* 0x334003000209bfae */ /* 0x0001e2000a101d6c */
[----:B------:R-:W-:Y:S01]  /*2df40*/  @!P3 ISETP.NE.U32.AND P4, PT, R8, RZ, PT ;  /* 0x000000ff0800b20c */ /* 0x000fe20003f85070 */
[----:B------:R-:W-:-:S02]  /*2df50*/  IMAD.MOV.U32 R13, RZ, RZ, R0 ;  /* 0x000000ffff0d7224 */ /* 0x000fc400078e0000 */
[----:B------:R-:W-:-:S10]  /*2df60*/  IMAD.MOV.U32 R6, RZ, RZ, R14 ;  /* 0x000000ffff067224 */ /* 0x000fd400078e000e */
[----:B0-----:R-:W-:Y:S05]  /*2df70*/  WARPSYNC.COLLECTIVE R15, `(.L_x_5252) ;  /* 0x000000000f087348 */ /* 0x001fea0003c00000 */
[----:B------:R1:W2:Y:S02]  /*2df80*/  SHFL.IDX P6, R14, R13, R12, R11 ;  /* 0x0000000c0d0e7389 */ /* 0x0002a400000c000b */
[----:B012---:R-:W-:Y:S01]  /*2df90*/  ENDCOLLECTIVE ;  /* 0x000000000000791b */ /* 0x007fe20003800000 */
.L_x_5252:
[----:B------:R-:W-:Y:S01]  /*2dfa0*/  @!PT LDS RZ, [RZ] ;  /* 0x00000000fffff984 */ /* 0x000fe20000000800 */
[----:B------:R-:W-:Y:S01]  /*2dfb0*/  @!PT LDS RZ, [RZ] ;  /* 0x00000000fffff984 */ /* 0x000fe20000000800 */
[----:B------:R-:W-:Y:S01]  /*2dfc0*/  @!PT LDS RZ, [RZ] ;  /* 0x00000000fffff984 */ /* 0x000fe20000000800 */
[----:B------:R3:W-:Y:S01]  /*2dfd0*/  @!P3 LDGSTS.E.BYPASS.LTC128B.128 [R9+0x35400], desc[UR44][R2.64+0x380], P4 ;  /* 0x354003800209bfae */ /* 0x0007e2000a101d6c */
[----:B------:R-:W-:Y:S05]  /*2dfe0*/  BRA `(.L_x_5253) ;  /* 0xffffffb800687947 */ /* 0x000fea000383ffff */
.L_x_5142:
[----:B0-----:R-:W-:-:S04]  /*2dff0*/  IMAD.U32 R3, RZ, RZ, UR38 ;  /* 0x00000026ff037e24 */ /* 0x001fc8000f8e00ff */
[----:B------:R0:W3:Y:S03]  /*2e000*/  SYNCS.PHASECHK.TRANS64.TRYWAIT P0, [R3+URZ+0x38820], R2 ;  /* 0x03882002030075a7 */ /* 0x0000e6000800017f */
[----:B---3--:R-:W-:Y:S05]  /*2e010*/  @!P0 NANOSLEEP.SYNCS 0x989680 ;  /* 0x009896800000895d */ /* 0x008fea0003900000 */
[----:B------:R-:W3:Y:S02]  /*2e020*/  @!P0 SYNCS.PHASECHK.TRANS64 P0, [R3+URZ+0x38820], R2 ;  /* 0x03882002030085a7 */ /* 0x000ee4000800007f */
[----:B---3--:R-:W-:Y:S05]  /*2e030*/  @!P0 BRA `(.L_x_5142) ;  /* 0xfffffffc00ec8947 */ /* 0x008fea000383ffff */
[----:B------:R-:W-:Y:S05]  /*2e040*/  BRA `(.L_x_5254) ;  /* 0xffffffbc000c7947 */ /* 0x000fea000383ffff */
.L_x_5145:
[----:B0-----:R-:W-:-:S04]  /*2e050*/  IMAD.U32 R3, RZ, RZ, UR38 ;  /* 0x00000026ff037e24 */ /* 0x001fc8000f8e00ff */
[----:B------:R0:W3:Y:S03]  /*2e060*/  SYNCS.PHASECHK.TRANS64.TRYWAIT P0, [R3+URZ+0x38860], R2 ;  /* 0x03886002030075a7 */ /* 0x0000e6000800017f */
[----:B---3--:R-:W-:Y:S05]  /*2e070*/  @!P0 NANOSLEEP.SYNCS 0x989680 ;  /* 0x009896800000895d */ /* 0x008fea0003900000 */
[----:B------:R-:W3:Y:S02]  /*2e080*/  @!P0 SYNCS.PHASECHK.TRANS64 P0, [R3+URZ+0x38860], R2 ;  /* 0x03886002030085a7 */ /* 0x000ee4000800007f */
[----:B---3--:R-:W-:Y:S05]  /*2e090*/  @!P0 BRA `(.L_x_5145) ;  /* 0xfffffffc00ec8947 */ /* 0x008fea000383ffff */
[----:B------:R-:W-:Y:S05]  /*2e0a0*/  BRA `(.L_x_5255) ;  /* 0xffffffbc00187947 */ /* 0x000fea000383ffff */
.L_x_5161:
[----:B-1----:R-:W-:-:S04]  /*2e0b0*/  IMAD.U32 R3, RZ, RZ, UR38 ;  /* 0x00000026ff037e24 */ /* 0x002fc8000f8e00ff */
[----:B------:R1:W3:Y:S03]  /*2e0c0*/  SYNCS.PHASECHK.TRANS64.TRYWAIT P0, [R3+URZ+0x38848], R2 ;  /* 0x03884802030075a7 */ /* 0x0002e6000800017f */
[----:B---3--:R-:W-:Y:S05]  /*2e0d0*/  @!P0 NANOSLEEP.SYNCS 0x989680 ;  /* 0x009896800000895d */ /* 0x008fea0003900000 */
[----:B------:R-:W3:Y:S02]  /*2e0e0*/  @!P0 SYNCS.PHASECHK.TRANS64 P0, [R3+URZ+0x38848], R2 ;  /* 0x03884802030085a7 */ /* 0x000ee4000800007f */
[----:B---3--:R-:W-:Y:S05]  /*2e0f0*/  @!P0 BRA `(.L_x_5161) ;  /* 0xfffffffc00ec8947 */ /* 0x008fea000383ffff */
[----:B------:R-:W-:Y:S05]  /*2e100*/  BRA `(.L_x_5256) ;  /* 0xffffffc400e47947 */ /* 0x000fea000383ffff */
.L_x_5166:
[----:B01----:R-:W-:-:S04]  /*2e110*/  IMAD.U32 R3, RZ, RZ, UR38 ;  /* 0x00000026ff037e24 */ /* 0x003fc8000f8e00ff */
[----:B------:R0:W1:Y:S03]  /*2e120*/  SYNCS.PHASECHK.TRANS64.TRYWAIT P0, [R3+URZ+0x38868], R2 ;  /* 0x03886802030075a7 */ /* 0x000066000800017f */
[----:B-1----:R-:W-:Y:S05]  /*2e130*/  @!P0 NANOSLEEP.SYNCS 0x989680 ;  /* 0x009896800000895d */ /* 0x002fea0003900000 */
[----:B------:R-:W1:Y:S02]  /*2e140*/  @!P0 SYNCS.PHASECHK.TRANS64 P0, [R3+URZ+0x38868], R2 ;  /* 0x03886802030085a7 */ /* 0x000e64000800007f */
[----:B-1----:R-:W-:Y:S05]  /*2e150*/  @!P0 BRA `(.L_x_5166) ;  /* 0xfffffffc00ec8947 */ /* 0x002fea000383ffff */
[----:B------:R-:W-:Y:S05]  /*2e160*/  BRA `(.L_x_5257) ;  /* 0xffffffc800447947 */ /* 0x000fea000383ffff */
.L_x_5181:
[----:B-1----:R-:W-:-:S04]  /*2e170*/  IMAD.U32 R3, RZ, RZ, UR38 ;  /* 0x00000026ff037e24 */ /* 0x002fc8000f8e00ff */
[----:B------:R1:W3:Y:S03]  /*2e180*/  SYNCS.PHASECHK.TRANS64.TRYWAIT P0, [R3+URZ+0x38840], R2 ;  /* 0x03884002030075a7 */ /* 0x0002e6000800017f */
[----:B---3--:R-:W-:Y:S05]  /*2e190*/  @!P0 NANOSLEEP.SYNCS 0x989680 ;  /* 0x009896800000895d */ /* 0x008fea0003900000 */
[----:B------:R-:W3:Y:S02]  /*2e1a0*/  @!P0 SYNCS.PHASECHK.TRANS64 P0, [R3+URZ+0x38840], R2 ;  /* 0x03884002030085a7 */ /* 0x000ee4000800007f */
[----:B---3--:R-:W-:Y:S05]  /*2e1b0*/  @!P0 BRA `(.L_x_5181) ;  /* 0xfffffffc00ec8947 */ /* 0x008fea000383ffff */
[----:B------:R-:W-:Y:S05]  /*2e1c0*/  BRA `(.L_x_5258) ;  /* 0xffffffd0008c7947 */ /* 0x000fea000383ffff */
.L_x_5186:
[----:B01----:R-:W-:-:S04]  /*2e1d0*/  IMAD.U32 R3, RZ, RZ, UR38 ;  /* 0x00000026ff037e24 */ /* 0x003fc8000f8e00ff */
[----:B------:R0:W1:Y:S03]  /*2e1e0*/  SYNCS.PHASECHK.TRANS64.TRYWAIT P0, [R3+URZ+0x38860], R2 ;  /* 0x03886002030075a7 */ /* 0x000066000800017f */
[----:B-1----:R-:W-:Y:S05]  /*2e1f0*/  @!P0 NANOSLEEP.SYNCS 0x989680 ;  /* 0x009896800000895d */ /* 0x002fea0003900000 */
[----:B------:R-:W1:Y:S02]  /*2e200*/  @!P0 SYNCS.PHASECHK.TRANS64 P0, [R3+URZ+0x38860], R2 ;  /* 0x03886002030085a7 */ /* 0x000e64000800007f */
[----:B-1----:R-:W-:Y:S05]  /*2e210*/  @!P0 BRA `(.L_x_5186) ;  /* 0xfffffffc00ec8947 */ /* 0x002fea000383ffff */
[----:B------:R-:W-:Y:S05]  /*2e220*/  BRA `(.L_x_5259) ;  /* 0xffffffd000f07947 */ /* 0x000fea000383ffff */
.L_x_5202:
[----:B-1----:R-:W-:-:S04]  /*2e230*/  IMAD.U32 R3, RZ, RZ, UR38 ;  /* 0x00000026ff037e24 */ /* 0x002fc8000f8e00ff */
[----:B------:R1:W3:Y:S03]  /*2e240*/  SYNCS.PHASECHK.TRANS64.TRYWAIT P0, [R3+URZ+0x38848], R2 ;  /* 0x03884802030075a7 */ /* 0x0002e6000800017f */
[----:B---3--:R-:W-:Y:S05]  /*2e250*/  @!P0 NANOSLEEP.SYNCS 0x989680 ;  /* 0x009896800000895d */ /* 0x008fea0003900000 */
[----:B------:R-:W3:Y:S02]  /*2e260*/  @!P0 SYNCS.PHASECHK.TRANS64 P0, [R3+URZ+0x38848], R2 ;  /* 0x03884802030085a7 */ /* 0x000ee4000800007f */
[----:B---3--:R-:W-:Y:S05]  /*2e270*/  @!P0 BRA `(.L_x_5202) ;  /* 0xfffffffc00ec8947 */ /* 0x008fea000383ffff */
[----:B------:R-:W-:Y:S05]  /*2e280*/  BRA `(.L_x_5260) ;  /* 0xffffffdc00447947 */ /* 0x000fea000383ffff */
.L_x_5207:
[----:B-1----:R-:W-:-:S04]  /*2e290*/  IMAD.U32 R3, RZ, RZ, UR38 ;  /* 0x00000026ff037e24 */ /* 0x002fc8000f8e00ff */
[----:B------:R1:W3:Y:S03]  /*2e2a0*/  SYNCS.PHASECHK.TRANS64.TRYWAIT P0, [R3+URZ+0x38868], R2 ;  /* 0x03886802030075a7 */ /* 0x0002e6000800017f */
[----:B---3--:R-:W-:Y:S05]  /*2e2b0*/  @!P0 NANOSLEEP.SYNCS 0x989680 ;  /* 0x009896800000895d */ /* 0x008fea0003900000 */
[----:B------:R-:W3:Y:S02]  /*2e2c0*/  @!P0 SYNCS.PHASECHK.TRANS64 P0, [R3+URZ+0x38868], R2 ;  /* 0x03886802030085a7 */ /* 0x000ee4000800007f */
[----:B---3--:R-:W-:Y:S05]  /*2e2d0*/  @!P0 BRA `(.L_x_5207) ;  /* 0xfffffffc00ec8947 */ /* 0x008fea000383ffff */
[----:B------:R-:W-:Y:S05]  /*2e2e0*/  BRA `(.L_x_5261) ;  /* 0xffffffdc00a87947 */ /* 0x000fea000383ffff */
.L_x_5218:
[----:B-1----:R1:W3:Y:S02]  /*2e2f0*/  SYNCS.PHASECHK.TRANS64.TRYWAIT P0, [R2+URZ+0x38820], R7 ;  /* 0x03882007020075a7 */ /* 0x0022e4000800017f */
[----:B---3--:R-:W-:Y:S05]  /*2e300*/  @!P0 NANOSLEEP.SYNCS 0x989680 ;  /* 0x009896800000895d */ /* 0x008fea0003900000 */
[----:B------:R-:W3:Y:S02]  /*2e310*/  @!P0 SYNCS.PHASECHK.TRANS64 P0, [R2+URZ+0x38820], R7 ;  /* 0x03882007020085a7 */ /* 0x000ee4000800007f */
[----:B---3--:R-:W-:Y:S05]  /*2e320*/  @!P0 BRA `(.L_x_5218) ;  /* 0xfffffffc00f08947 */ /* 0x008fea000383ffff */
[----:B------:R-:W-:Y:S05]  /*2e330*/  BRA `(.L_x_5262) ;  /* 0xffffffe400947947 */ /* 0x000fea000383ffff */
.L_x_5219:
        /* <DEDUP_REMOVED lines=11> */
.L_x_5264:
[----:B------:R-:W-:Y:S05]  /*2e3f0*/  BSYNC B0 ;  /* 0x0000000000007941 */ /* 0x000fea0003800000 */
.L_x_5263:
[----:B------:R-:W-:Y:S05]  /*2e400*/  BRA `(.L_x_5265) ;  /* 0xffffffe400787947 */ /* 0x000fea000383ffff */
.L_x_5220:
[----:B------:R-:W-:Y:S01]  /*2e410*/  BSSY B0, `(.L_x_5266) ;  /* 0x0000006000007945 */ /* 0x000fe20003800000 */
[----:B------:R-:W-:-:S07]  /*2e420*/  IMAD.MOV.U32 R15, RZ, RZ, -0x1 ;  /* 0xffffffffff0f7424 */ /* 0x000fce00078e00ff */
[----:B012---:R-:W-:Y:S05]  /*2e430*/  WARPSYNC.COLLECTIVE R15, `(.L_x_5267) ;  /* 0x000000000f0c7348 */ /* 0x007fea0003c00000 */
[----:B------:R-:W-:Y:S02]  /*2e440*/  ELECT P6, UR62, PT ;  /* 0x00000000003e782f */ /* 0x000fe400038c0000 */
[----:B------:R-:W-:Y:S01]  /*2e450*/  MOV R14, UR62 ;  /* 0x0000003e000e7c02 */ /* 0x000fe20008000f00 */
[----:B012---:R-:W-:Y:S10]  /*2e460*/  ENDCOLLECTIVE ;  /* 0x000000000000791b */ /* 0x007ff40003800000 */
.L_x_5267:
[----:B------:R-:W-:Y:S05]  /*2e470*/  BSYNC B0 ;  /* 0x0000000000007941 */ /* 0x000fea0003800000 */
.L_x_5266:
[----:B------:R-:W-:Y:S05]  /*2e480*/  BRA `(.L_x_5268) ;  /* 0xffffffe4006c7947 */ /* 0x000fea000383ffff */
.L_x_5222:
[----:B0-----:R0:W1:Y:S02]  /*2e490*/  SYNCS.PHASECHK.TRANS64.TRYWAIT P0, [R8+URZ], R7 ;  /* 0x00000007080075a7 */ /* 0x001064000800017f */
[----:B-1----:R-:W-:Y:S05]  /*2e4a0*/  @!P0 NANOSLEEP.SYNCS 0x989680 ;  /* 0x009896800000895d */ /* 0x002fea0003900000 */
[----:B------:R-:W1:Y:S02]  /*2e4b0*/  @!P0 SYNCS.PHASECHK.TRANS64 P0, [R8+URZ], R7 ;  /* 0x00000007080085a7 */ /* 0x000e64000800007f */
[----:B-1----:R-:W-:Y:S05]  /*2e4c0*/  @!P0 BRA `(.L_x_5222) ;  /* 0xfffffffc00f08947 */ /* 0x002fea000383ffff */
[----:B------:R-:W-:Y:S05]  /*2e4d0*/  BRA `(.L_x_5269) ;  /* 0xffffffe400a07947 */ /* 0x000fea000383ffff */
.L_x_5223:
[----:B-1----:R1:W2:Y:S02]  /*2e4e0*/  SYNCS.PHASECHK.TRANS64.TRYWAIT P0, [R3+URZ], R0 ;  /* 0x00000000030075a7 */ /* 0x0022a4000800017f */
[----:B--2---:R-:W-:Y:S05]  /*2e4f0*/  @!P0 NANOSLEEP.SYNCS 0x989680 ;  /* 0x009896800000895d */ /* 0x004fea0003900000 */
[----:B------:R-:W2:Y:S02]  /*2e500*/  @!P0 SYNCS.PHASECHK.TRANS64 P0, [R3+URZ], R0 ;  /* 0x00000000030085a7 */ /* 0x000ea4000800007f */
[----:B--2---:R-:W-:Y:S05]  /*2e510*/  @!P0 BRA `(.L_x_5223) ;  /* 0xfffffffc00f08947 */ /* 0x004fea000383ffff */
[----:B------:R-:W-:Y:S05]  /*2e520*/  BRA `(.L_x_5270) ;  /* 0xffffffe400947947 */ /* 0x000fea000383ffff */
.L_x_5225:
[----:B-1----:R1:W2:Y:S02]  /*2e530*/  SYNCS.PHASECHK.TRANS64.TRYWAIT P0, [R6+URZ], R7 ;  /* 0x00000007060075a7 */ /* 0x0022a4000800017f */
[----:B--2---:R-:W-:Y:S05]  /*2e540*/  @!P0 NANOSLEEP.SYNCS 0x989680 ;  /* 0x009896800000895d */ /* 0x004fea0003900000 */
[----:B------:R-:W2:Y:S02]  /*2e550*/  @!P0 SYNCS.PHASECHK.TRANS64 P0, [R6+URZ], R7 ;  /* 0x00000007060085a7 */ /* 0x000ea4000800007f */
[----:B--2---:R-:W-:Y:S05]  /*2e560*/  @!P0 BRA `(.L_x_5225) ;  /* 0xfffffffc00f08947 */ /* 0x004fea000383ffff */
[----:B------:R-:W-:Y:S05]  /*2e570*/  BRA `(.L_x_5271) ;  /* 0xffffffe400987947 */ /* 0x000fea000383ffff */
        .type           $_ZN7cutlass13device_kernelIN5flash11enable_sm90INS1_16FlashAttnFwdSm90INS1_25CollectiveMainloopFwdSm90ILi2EN4cute5tupleIJNS5_1CILi1EEES8_S8_EEENS6_IJNS7_ILi64EEESA_SA_EEELi512ENS_6half_tEfNS_4arch4Sm90ELb0ELb1ELb1ELb0ELb0ELb0ELb1ELb0ELb0ELb1ELb1ELb0EEENS1_21CollectiveEpilogueFwdINS6_IJSA_NS7_ILi512EEESA_EEES9_SC_SE_Li256ELb0ELb1ELb1ELb0EEENS1_19SingleTileSchedulerILb0ELb1ELb1ELi64EEEEEEEEEvNT_6ParamsE$_ZZN5flash25CollectiveMainloopFwdSm90ILi2EN4cute5tupleIJNS1_1CILi1EEES4_S4_EEENS2_IJNS3_ILi64EEES6_S6_EEELi512EN7cutlass6half_tEfNS8_4arch4Sm90ELb0ELb1ELb1ELb0ELb0ELb0ELb1ELb0ELb0ELb1ELb1ELb0EE3mmaINS_16FlashAttnFwdSm90ISC_NS_21CollectiveEpilogueFwdINS2_IJS6_NS3_ILi512EEES6_EEES5_S9_SB_Li256ELb0ELb1ELb1ELb0EEENS_19SingleTileSchedulerILb0ELb1ELb1ELi64EEEE13SharedStorageENS1_6TensorINS1_11ArrayEngineIfLm128EEENS1_6LayoutINS2_IJNS2_IJNS3_ILi2EEESR_NS3_ILi32EEEEEES4_S4_EEENS2_IJNS2_IJS4_SR_NS3_ILi4EEEEEENS3_ILi0EEESX_EEEEEEENS_7SoftmaxILi2ELi0EEEEEbRKNSC_6ParamsENS8_25PipelineTmaAsyncNoClusterILi2ENS8_16PipelineTmaAsyncILi2EEEEES19_RNS8_13PipelineStateILj2EEERT0_RT1_iRiRKNS_16SeqlenInfoQKNewKILb0ELb0EEENS2_IJiiiiEEERT_ENKUliT_T0_T1_E_clIZSD_ISM_S10_S12_EbS15_S19_S19_S1C_S1E_S1G_iS1H_S1L_S1M_S1O_EUlRS1P_iE1_NS3_ILb0EEENS3_ILb1EEEEEDaiS1P_S1Q_S1R_,@function
        .size           $_ZN7cutlass13device_kernelIN5flash11enable_sm90INS1_16FlashAttnFwdSm90INS1_25CollectiveMainloopFwdSm90ILi2EN4cute5tupleIJNS5_1CILi1EEES8_S8_EEENS6_IJNS7_ILi64EEESA_SA_EEELi512ENS_6half_tEfNS_4arch4Sm90ELb0ELb1ELb1ELb0ELb0ELb0ELb1ELb0ELb0ELb1ELb1ELb0EEENS1_21CollectiveEpilogueFwdINS6_IJSA_NS7_ILi512EEESA_EEES9_SC_SE_Li256ELb0ELb1ELb1ELb0EEENS1_19SingleTileSchedulerILb0ELb1ELb1ELi64EEEEEEEEEvNT_6ParamsE$_ZZN5flash25CollectiveMainloopFwdSm90ILi2EN4cute5tupleIJNS1_1CILi1EEES4_S4_EEENS2_IJNS3_ILi64EEES6_S6_EEELi512EN7cutlass6half_tEfNS8_4arch4Sm90ELb0ELb1ELb1ELb0ELb0ELb0ELb1ELb0ELb0ELb1ELb1ELb0EE3mmaINS_16FlashAttnFwdSm90ISC_NS_21CollectiveEpilogueFwdINS2_IJS6_NS3_ILi512EEES6_EEES5_S9_SB_Li256ELb0ELb1ELb1ELb0EEENS_19SingleTileSchedulerILb0ELb1ELb1ELi64EEEE13SharedStorageENS1_6TensorINS1_11ArrayEngineIfLm128EEENS1_6LayoutINS2_IJNS2_IJNS3_ILi2EEESR_NS3_ILi32EEEEEES4_S4_EEENS2_IJNS2_IJS4_SR_NS3_ILi4EEEEEENS3_ILi0EEESX_EEEEEEENS_7SoftmaxILi2ELi0EEEEEbRKNSC_6ParamsENS8_25PipelineTmaAsyncNoClusterILi2ENS8_16PipelineTmaAsyncILi2EEEEES19_RNS8_13PipelineStateILj2EEERT0_RT1_iRiRKNS_16SeqlenInfoQKNewKILb0ELb0EEENS2_IJiiiiEEERT_ENKUliT_T0_T1_E_clIZSD_ISM_S10_S12_EbS15_S19_S19_S1C_S1E_S1G_iS1H_S1L_S1M_S1O_EUlRS1P_iE1_NS3_ILb0EEENS3_ILb1EEEEEDaiS1P_S1Q_S1R_,(.L_x_15174 - $_ZN7cutlass13device_kernelIN5flash11enable_sm90INS1_16FlashAttnFwdSm90INS1_25CollectiveMainloopFwdSm90ILi2EN4cute5tupleIJNS5_1CILi1EEES8_S8_EEENS6_IJNS7_ILi64EEESA_SA_EEELi512ENS_6half_tEfNS_4arch4Sm90ELb0ELb1ELb1ELb0ELb0ELb0ELb1ELb0ELb0ELb1ELb1ELb0EEENS1_21CollectiveEpilogueFwdINS6_IJSA_NS7_ILi512EEESA_EEES9_SC_SE_Li256ELb0ELb1ELb1ELb0EEENS1_19SingleTileSchedulerILb0ELb1ELb1ELi64EEEEEEEEEvNT_6ParamsE$_ZZN5flash25CollectiveMainloopFwdSm90ILi2EN4cute5tupleIJNS1_1CILi1EEES4_S4_EEENS2_IJNS3_ILi64EEES6_S6_EEELi512EN7cutlass6half_tEfNS8_4arch4Sm90ELb0ELb1ELb1ELb0ELb0ELb0ELb1ELb0ELb0ELb1ELb1ELb0EE3mmaINS_16FlashAttnFwdSm90ISC_NS_21CollectiveEpilogueFwdINS2_IJS6_NS3_ILi512EEES6_EEES5_S9_SB_Li256ELb0ELb1ELb1ELb0EEENS_19SingleTileSchedulerILb0ELb1ELb1ELi64EEEE13SharedStorageENS1_6TensorINS1_11ArrayEngineIfLm128EEENS1_6LayoutINS2_IJNS2_IJNS3_ILi2EEESR_NS3_ILi32EEEEEES4_S4_EEENS2_IJNS2_IJS4_SR_NS3_ILi4EEEEEENS3_ILi0EEESX_EEEEEEENS_7SoftmaxILi2ELi0EEEEEbRKNSC_6ParamsENS8_25PipelineTmaAsyncNoClusterILi2ENS8_16PipelineTmaAsyncILi2EEEEES19_RNS8_13PipelineStateILj2EEERT0_RT1_iRiRKNS_16SeqlenInfoQKNewKILb0ELb0EEENS2_IJiiiiEEERT_ENKUliT_T0_T1_E_clIZSD_ISM_S10_S12_EbS15_S19_S19_S1C_S1E_S1G_iS1H_S1L_S1M_S1O_EUlRS1P_iE1_NS3_ILb0EEENS3_ILb1EEEEEDaiS1P_S1Q_S1R_)
$_ZN7cutlass13device_kernelIN5flash11enable_sm90INS1_16FlashAttnFwdSm90INS1_25CollectiveMainloopFwdSm90ILi2EN4cute5tupleIJNS5_1CILi1EEES8_S8_EEENS6_IJNS7_ILi64EEESA_SA_EEELi512ENS_6half_tEfNS_4arch4Sm90ELb0ELb1ELb1ELb0ELb0ELb0ELb1ELb0ELb0ELb1ELb1ELb0EEENS1_21CollectiveEpilogueFwdINS6_IJSA_NS7_ILi512EEESA_EEES9_SC_SE_Li256ELb0ELb1ELb1ELb0EEENS1_19SingleTileSchedulerILb0ELb1ELb1ELi64EEEEEEEEEvNT_6ParamsE$_ZZN5flash25CollectiveMainloopFwdSm90ILi2EN4cute5tupleIJNS1_1CILi1EEES4_S4_EEENS2_IJNS3_ILi64EEES6_S6_EEELi512EN7cutlass6half_tEfNS8_4arch4Sm90ELb0ELb1ELb1ELb0ELb0ELb0ELb1ELb0ELb0ELb1ELb1ELb0EE3mmaINS_16FlashAttnFwdSm90ISC_NS_21CollectiveEpilogueFwdINS2_IJS6_NS3_ILi512EEES6_EEES5_S9_SB_Li256ELb0ELb1ELb1ELb0EEENS_19SingleTileSchedulerILb0ELb1ELb1ELi64EEEE13SharedStorageENS1_6TensorINS1_11ArrayEngineIfLm128EEENS1_6LayoutINS2_IJNS2_IJNS3_ILi2EEESR_NS3_ILi32EEEEEES4_S4_EEENS2_IJNS2_IJS4_SR_NS3_ILi4EEEEEENS3_ILi0EEESX_EEEEEEENS_7SoftmaxILi2ELi0EEEEEbRKNSC_6ParamsENS8_25PipelineTmaAsyncNoClusterILi2ENS8_16PipelineTmaAsyncILi2EEEEES19_RNS8_13PipelineStateILj2EEERT0_RT1_iRiRKNS_16SeqlenInfoQKNewKILb0ELb0EEENS2_IJiiiiEEERT_ENKUliT_T0_T1_E_clIZSD_ISM_S10_S12_EbS15_S19_S19_S1C_S1E_S1G_iS1H_S1L_S1M_S1O_EUlRS1P_iE1_NS3_ILb0EEENS3_ILb1EEEEEDaiS1P_S1Q_S1R_:
[----:B------:R-:W-:Y:S05]  /*2e580*/  YIELD ;  /* 0x0000000000007946 */ /* 0x000fea0003800000 */
[----:B------:R-:W-:Y:S02]  /*2e590*/  ULDC UR4, c[0x0][0x20] ;  /* 0x0000080000047ab9 */ /* 0x000fe40000000800 */
[----:B------:R-:W-:-:S05]  /*2e5a0*/  VIADD R7, R153, -UR4 ;  /* 0x8000000499077c36 */ /* 0x000fca0008000000 */
[----:B------:R-:W2:Y:S01]  /*2e5b0*/  LDL.64 R8, [R7] ;  /* 0x0000000007087983 */ /* 0x000ea20000100a00 */
[----:B------:R-:W0:Y:S02]  /*2e5c0*/  LDC.64 R4, c[0x0][0x208] ;  /* 0x00008200ff047b82 */ /* 0x000e240000000a00 */
[----:B0-----:R-:W-:Y:S02]  /*2e5d0*/  R2UR UR4, R4 ;  /* 0x00000000040472ca */ /* 0x001fe400000e0000 */
[----:B------:R-:W-:-:S13]  /*2e5e0*/  R2UR UR5, R5 ;  /* 0x00000000050572ca */ /* 0x000fda00000e0000 */
[----:B--2---:R-:W2:Y:S01]  /*2e5f0*/  LD.E R10, desc[UR4][R8.64] ;  /* 0x00000004080a7980 */ /* 0x004ea2000c101900 */
[----:B------:R-:W-:Y:S02]  /*2e600*/  R2UR UR4, R4 ;  /* 0x00000000040472ca */ /* 0x000fe400000e0000 */
[----:B------:R-:W-:-:S13]  /*2e610*/  R2UR UR5, R5 ;  /* 0x00000000050572ca */ /* 0x000fda00000e0000 */
[----:B------:R-:W3:Y:S01]  /*2e620*/  LD.E R12, desc[UR4][R8.64+0x8] ;  /* 0x00000804080c7980 */ /* 0x000ee2000c101900 */
[----:B--2---:R-:W-:-:S05]  /*2e630*/  VIADD R11, R10, 0x1 ;  /* 0x000000010a0b7836 */ /* 0x004fca0000000000 */
[----:B------:R-:W-:-:S13]  /*2e640*/  ISETP.NE.AND P1, PT, R11, 0x2, PT ;  /* 0x000000020b00780c */ /* 0x000fda0003f25270 */
[----:B------:R-:W-:Y:S02]  /*2e650*/  @!P1 R2UR UR6, R4 ;  /* 0x00000000040692ca */ /* 0x000fe400000e0000 */
[----:B------:R-:W-:-:S13]  /*2e660*/  @!P1 R2UR UR7, R5 ;  /* 0x00000000050792ca */ /* 0x000fda00000e0000 */
[----:B------:R-:W2:Y:S01]  /*2e670*/  @!P1 LD.E R13, desc[UR6][R8.64+0x4] ;  /* 0x00000406080d9980 */ /* 0x000ea2000c101900 */
[C---:B------:R-:W-:Y:S02]  /*2e680*/  R2UR UR4, R4.reuse ;  /* 0x00000000040472ca */ /* 0x040fe400000e0000 */
[C---:B------:R-:W-:Y:S02]  /*2e690*/  R2UR UR5, R5.reuse ;  /* 0x00000000050572ca */ /* 0x040fe400000e0000 */
[C---:B------:R-:W-:Y:S02]  /*2e6a0*/  R2UR UR6, R4.reuse ;  /* 0x00000000040672ca */ /* 0x040fe400000e0000 */
[C---:B------:R-:W-:Y:S02]  /*2e6b0*/  R2UR UR7, R5.reuse ;  /* 0x00000000050772ca */ /* 0x040fe400000e0000 */
[----:B------:R-:W-:Y:S02]  /*2e6c0*/  @!P1 R2UR UR8, R4 ;  /* 0x00000000040892ca */ /* 0x000fe400000e0000 */
[----:B------:R-:W-:-:S02]  /*2e6d0*/  @!P1 R2UR UR9, R5 ;  /* 0x00000000050992ca */ /* 0x000fc400000e0000 */
[----:B------:R-:W-:Y:S02]  /*2e6e0*/  @!P1 R2UR UR10, R4 ;  /* 0x00000000040a92ca */ /* 0x000fe400000e0000 */
[----:B------:R-:W-:Y:S01]  /*2e6f0*/  @!P1 R2UR UR11, R5 ;  /* 0x00000000050b92ca */ /* 0x000fe200000e0000 */
[----:B---3--:R-:W-:Y:S01]  /*2e700*/  VIADD R19, R12, 0x1 ;  /* 0x000000010c137836 */ /* 0x008fe20000000000 */
[----:B------:R-:W-:Y:S04]  /*2e710*/  ST.E desc[UR4][R8.64], R11 ;  /* 0x0000000b08007985 */ /* 0x000fe8000c101904 */
[----:B------:R-:W-:Y:S04]  /*2e720*/  ST.E desc[UR6][R8.64+0x8], R19 ;  /* 0x0000081308007985 */ /* 0x000fe8000c101906 */
[----:B------:R-:W-:Y:S01]  /*2e730*/  @!P1 ST.E desc[UR8][R8.64], RZ ;  /* 0x000000ff08009985 */ /* 0x000fe2000c101908 */
[----:B--2---:R-:W-:-:S05]  /*2e740*/  @!P1 LOP3.LUT R21, R13, 0x1, RZ, 0x3c, !PT ;  /* 0x000000010d159812 */ /* 0x004fca00078e3cff */
[----:B------:R0:W-:Y:S04]  /*2e750*/  @!P1 ST.E desc[UR10][R8.64+0x4], R21 ;  /* 0x0000041508009985 */ /* 0x0001e8000c10190a */
[----:B------:R-:W2:Y:S01]  /*2e760*/  LDL.64 R14, [R7+0x18] ;  /* 0x00001800070e7983 */ /* 0x000ea20000100a00 */
[----:B------:R-:W-:Y:S02]  /*2e770*/  R2UR UR4, R4 ;  /* 0x00000000040472ca */ /* 0x000fe400000e0000 */
[----:B------:R-:W-:Y:S01]  /*2e780*/  R2UR UR5, R5 ;  /* 0x00000000050572ca */ /* 0x000fe200000e0000 */
[----:B------:R-:W3:-:S12]  /*2e790*/  LDL.64 R12, [R7] ;  /* 0x00000000070c7983 */ /* 0x000ed80000100a00 */
[----:B--2---:R-:W2:Y:S01]  /*2e7a0*/  LD.E R18, desc[UR4][R14.64+0x1c] ;  /* 0x00001c040e127980 */ /* 0x004ea2000c101900 */
[C---:B------:R-:W-:Y:S02]  /*2e7b0*/  R2UR UR4, R4.reuse ;  /* 0x00000000040472ca */ /* 0x040fe400000e0000 */
[C---:B------:R-:W-:Y:S02]  /*2e7c0*/  R2UR UR5, R5.reuse ;  /* 0x00000000050572ca */ /* 0x040fe400000e0000 */
[----:B------:R-:W-:Y:S02]  /*2e7d0*/  R2UR UR6, R4 ;  /* 0x00000000040672ca */ /* 0x000fe400000e0000 */
[----:B------:R-:W-:Y:S01]  /*2e7e0*/  R2UR UR7, R5 ;  /* 0x00000000050772ca */ /* 0x000fe200000e0000 */
[----:B------:R-:W-:Y:S01]  /*2e7f0*/  BSSY B3, `(.L_x_5272) ;  /* 0x0000009000037945 */ /* 0x000fe20003800000 */
[----:B0-----:R-:W-:Y:S02]  /*2e800*/  IMAD.MOV.U32 R8, RZ, RZ, R152 ;  /* 0x000000ffff087224 */ /* 0x001fe400078e0098 */
[----:B------:R-:W-:-:S05]  /*2e810*/  IMAD.MOV.U32 R9, RZ, RZ, R2 ;  /* 0x000000ffff097224 */ /* 0x000fca00078e0002 */
[----:B---3--:R0:W5:Y:S04]  /*2e820*/  LD.E R20, desc[UR4][R12.64] ;  /* 0x000000040c147980 */ /* 0x008168000c101900 */
[----:B------:R0:W5:Y:S01]  /*2e830*/  LD.E R11, desc[UR6][R12.64+0x4] ;  /* 0x000004060c0b7980 */ /* 0x000162000c101900 */
[----:B--2---:R-:W-:-:S04]  /*2e840*/  LOP3.LUT R18, R18, 0x1, RZ, 0xfc, !PT ;  /* 0x0000000112127812 */ /* 0x004fc800078efcff */
[----:B------:R-:W-:-:S13]  /*2e850*/  ISETP.NE.AND P1, PT, R18, 0x3, PT ;  /* 0x000000031200780c */ /* 0x000fda0003f25270 */
[----:B0-----:R-:W-:Y:S05]  /*2e860*/  @!P1 BRA `(.L_x_5273) ;  /* 0x0000000000049947 */ /* 0x001fea0003800000 */
[----:B------:R-:W-:Y:S01]  /*2e870*/  BPT.TRAP 0x1 ;  /* 0x000000040000795c */ /* 0x000fe20000300000 */
.L_x_5273:
[----:B------:R-:W-:Y:S05]  /*2e880*/  BSYNC B3 ;  /* 0x0000000000037941 */ /* 0x000fea0003800000 */
.L_x_5272:
[----:B------:R-:W-:Y:S02]  /*2e890*/  R2UR UR4, R4 ;  /* 0x00000000040472ca */ /* 0x000fe400000e0000 */
[----:B------:R-:W-:-:S13]  /*2e8a0*/  R2UR UR5, R5 ;  /* 0x00000000050572ca */ /* 0x000fda00000e0000 */
[----:B------:R-:W2:Y:S01]  /*2e8b0*/  LD.E.64 R18, desc[UR4][R14.64+0x8] ;  /* 0x000008040e127980 */ /* 0x000ea2000c101b00 */
[----:B-----5:R-:W-:Y:S02]  /*2e8c0*/  SHF.L.U32 R21, R11, 0x1f, RZ ;  /* 0x0000001f0b157819 */ /* 0x020fe400000006ff */
[----:B--2---:R-:W-:-:S05]  /*2e8d0*/  MOV R19, R18 ;  /* 0x0000001200137202 */ /* 0x004fca0000000f00 */
[----:B------:R-:W-:-:S04]  /*2e8e0*/  IMAD R20, R20, 0x8, R19 ;  /* 0x0000000814147824 */ /* 0x000fc800078e0213 */
[----:B------:R0:W1:Y:S01]  /*2e8f0*/  SYNCS.PHASECHK.TRANS64.TRYWAIT P1, [R20+URZ], R21 ;  /* 0x00000015140075a7 */ /* 0x000062000802017f */
[----:B------:R-:W2:Y:S01]  /*2e900*/  LD.E R19, desc[UR4][R14.64+0x1c] ;  /* 0x00001c040e137980 */ /* 0x000ea2000c101900 */
[----:B------:R-:W-:Y:S02]  /*2e910*/  R2UR UR6, R4 ;  /* 0x00000000040672ca */ /* 0x000fe400000e0000 */
[----:B------:R-:W-:Y:S01]  /*2e920*/  R2UR UR7, R5 ;  /* 0x00000000050772ca */ /* 0x000fe200000e0000 */
[----:B------:R0:W5:Y:S01]  /*2e930*/  LD.E R11, desc[UR4][R12.64] ;  /* 0x000000040c0b7980 */ /* 0x000162000c101900 */
[----:B------:R-:W-:Y:S11]  /*2e940*/  BSSY B3, `(.L_x_5274) ;  /* 0x0000006000037945 */ /* 0x000ff60003800000 */
[----:B------:R0:W5:Y:S01]  /*2e950*/  LD.E R18, desc[UR6][R12.64+0x4] ;  /* 0x000004060c127980 */ /* 0x000162000c101900 */
[----:B--2---:R-:W-:-:S04]  /*2e960*/  LOP3.LUT R19, R19, 0x1, RZ, 0xfc, !PT ;  /* 0x0000000113137812 */ /* 0x004fc800078efcff */
[----:B------:R-:W-:-:S13]  /*2e970*/  ISETP.NE.AND P2, PT, R19, 0x3, PT ;  /* 0x000000031300780c */ /* 0x000fda0003f45270 */
[----:B01----:R-:W-:Y:S05]  /*2e980*/  @!P2 BRA `(.L_x_5275) ;  /* 0x000000000004a947 */ /* 0x003fea0003800000 */
[----:B------:R-:W-:Y:S01]  /*2e990*/  BPT.TRAP 0x1 ;  /* 0x000000040000795c */ /* 0x000fe20000300000 */
.L_x_5275:
[----:B------:R-:W-:Y:S05]  /*2e9a0*/  BSYNC B3 ;  /* 0x0000000000037941 */ /* 0x000fea0003800000 */
.L_x_5274:
[----:B------:R-:W-:Y:S04]  /*2e9b0*/  BSSY B3, `(.L_x_5276) ;  /* 0x000000a000037945 */ /* 0x000fe80003800000 */
[----:B------:R-:W-:Y:S05]  /*2e9c0*/  @P1 BRA `(.L_x_5277) ;  /* 0x0000000000201947 */ /* 0x000fea0003800000 */
[----:B------:R-:W-:Y:S02]  /*2e9d0*/  R2UR UR4, R4 ;  /* 0x00000000040472ca */ /* 0x000fe400000e0000 */
[----:B------:R-:W-:-:S13]  /*2e9e0*/  R2UR UR5, R5 ;  /* 0x00000000050572ca */ /* 0x000fda00000e0000 */
[----:B------:R-:W2:Y:S01]  /*2e9f0*/  LD.E.64 R14, desc[UR4][R14.64+0x8] ;  /* 0x000008040e0e7980 */ /* 0x000ea2000c101b00 */
[----:B-----5:R-:W-:Y:S02]  /*2ea00*/  SHF.L.U32 R18, R18, 0x1f, RZ ;  /* 0x0000001f12127819 */ /* 0x020fe400000006ff */
[----:B--2---:R-:W-:-:S05]  /*2ea10*/  MOV R12, R14 ;  /* 0x0000000e000c7202 */ /* 0x004fca0000000f00 */
[----:B------:R-:W-:-:S04]  /*2ea20*/  IMAD R11, R11, 0x8, R12 ;  /* 0x000000080b0b7824 */ /* 0x000fc800078e020c */
[----:B------:R-:W0:Y:S02]  /*2ea30*/  SYNCS.PHASECHK.TRANS64.TRYWAIT P1, [R11+URZ], R18 ;  /* 0x000000120b0075a7 */ /* 0x000e24000802017f */
[----:B0-----:R-:W-:Y:S05]  /*2ea40*/  @!P1 BRA `(.L_x_5278) ;  /* 0x00000118001c9947 */ /* 0x001fea0003800000 */
.L_x_5277:
[----:B------:R-:W-:Y:S05]  /*2ea50*/  BSYNC B3 ;  /* 0x0000000000037941 */ /* 0x000fea0003800000 */
.L_x_5276:
[----:B0----5:R-:W2:Y:S04]  /*2ea60*/  LDL.64 R18, [R7] ;  /* 0x0000000007127983 */ /* 0x021ea80000100a00 */
[----:B------:R-:W3:Y:S01]  /*2ea70*/  LDL.64 R14, [R7+0x28] ;  /* 0x00002800070e7983 */ /* 0x000ee20000100a00 */
[C---:B------:R-:W-:Y:S02]  /*2ea80*/  R2UR UR6, R4.reuse ;  /* 0x00000000040672ca */ /* 0x040fe400000e0000 */
[C---:B------:R-:W-:Y:S01]  /*2ea90*/  R2UR UR7, R5.reuse ;  /* 0x00000000050772ca */ /* 0x040fe200000e0000 */
[----:B------:R-:W4:Y:S01]  /*2eaa0*/  LDL.64 R12, [R7+0x20] ;  /* 0x00002000070c7983 */ /* 0x000f220000100a00 */
[C---:B------:R-:W-:Y:S02]  /*2eab0*/  R2UR UR4, R4.reuse ;  /* 0x00000000040472ca */ /* 0x040fe400000e0000 */
[----:B------:R-:W-:Y:S01]  /*2eac0*/  R2UR UR5, R5 ;  /* 0x00000000050572ca */ /* 0x000fe200000e0000 */
[----:B------:R-:W4:Y:S08]  /*2ead0*/  LDL.64 R20, [R7+0x8] ;  /* 0x0000080007147983 */ /* 0x000f300000100a00 */
[----:B--2---:R-:W2:Y:S04]  /*2eae0*/  LD.E R19, desc[UR6][R18.64] ;  /* 0x0000000612137980 */ /* 0x004ea8000c101900 */
[----:B---3--:R-:W2:Y:S01]  /*2eaf0*/  LD.E.64 R56, desc[UR4][R14.64] ;  /* 0x000000040e387980 */ /* 0x008ea2000c101b00 */
[----:B------:R-:W-:Y:S05]  /*2eb00*/  WARPSYNC.ALL ;  /* 0x0000000000007948 */ /* 0x000fea0003800000 */
[----:B------:R-:W-:-:S02]  /*2eb10*/  R2UR UR4, R4 ;  /* 0x00000000040472ca */ /* 0x000fc400000e0000 */
[C---:B------:R-:W-:Y:S02]  /*2eb20*/  R2UR UR5, R5.reuse ;  /* 0x00000000050572ca */ /* 0x040fe400000e0000 */
[----:B------:R-:W-:Y:S02]  /*2eb30*/  R2UR UR6, R4 ;  /* 0x00000000040672ca */ /* 0x000fe400000e0000 */
[----:B------:R-:W-:-:S09]  /*2eb40*/  R2UR UR7, R5 ;  /* 0x00000000050772ca */ /* 0x000fd200000e0000 */
[----:B----4-:R0:W-:Y:S04]  /*2eb50*/  ST.E desc[UR4][R20.64], RZ ;  /* 0x000000ff14007985 */ /* 0x0101e8000c101904 */
[----:B------:R-:W3:Y:S01]  /*2eb60*/  LD.E.64 R14, desc[UR6][R12.64] ;  /* 0x000000060c0e7980 */ /* 0x000ee2000c101b00 */
[----:B--2---:R-:W-:Y:S01]  /*2eb70*/  IMAD R18, R19, 0x200, R56 ;  /* 0x0000020013127824 */ /* 0x004fe200078e0238 */
[----:B------:R-:W-:Y:S01]  /*2eb80*/  WARPGROUP.ARRIVE ;  /* 0x00000000000079c5 */ /* 0x000fe20000000000 */
[----:B------:R-:W-:Y:S01]  /*2eb90*/  IMAD.MOV.U32 R19, RZ, RZ, R57 ;  /* 0x000000ffff137224 */ /* 0x000fe200078e0039 */
[----:B------:R-:W-:Y:S01]  /*2eba0*/  R2UR UR8, R4 ;  /* 0x00000000040872ca */ /* 0x000fe200000e0000 */
[----:B------:R-:W-:Y:S01]  /*2ebb0*/  IMAD.MOV.U32 R11, RZ, RZ, 0x1 ;  /* 0x00000001ff0b7424 */ /* 0x000fe200078e00ff */
[----:B------:R-:W-:-:S02]  /*2ebc0*/  R2UR UR6, R18 ;  /* 0x00000000120672ca */ /* 0x000fc400000e0000 */
[----:B------:R-:W-:Y:S02]  /*2ebd0*/  R2UR UR7, R19 ;  /* 0x00000000130772ca */ /* 0x000fe400000e0000 */
[C---:B------:R-:W-:Y:S02]  /*2ebe0*/  R2UR UR9, R5.reuse ;  /* 0x00000000050972ca */ /* 0x040fe400000e0000 */
[----:B------:R-:W-:Y:S02]  /*2ebf0*/  R2UR UR10, R4 ;  /* 0x00000000040a72ca */ /* 0x000fe400000e0000 */
[----:B------:R-:W-:Y:S02]  /*2ec00*/  R2UR UR11, R5 ;  /* 0x00000000050b72ca */ /* 0x000fe400000e0000 */
[----:B---3--:R-:W-:Y:S02]  /*2ec10*/  R2UR UR4, R14 ;  /* 0x000000000e0472ca */ /* 0x008fe400000e0000 */
[----:B------:R-:W-:-:S13]  /*2ec20*/  R2UR UR5, R15 ;  /* 0x000000000f0572ca */ /* 0x000fda00000e0000 */
[----:B------:R-:W-:Y:S03]  /*2ec30*/  HGMMA.64x64x16.F32 R24, gdesc[UR4], RZ, !UPT, gsb0 ;  /* 0x00e00000041879f0 */ /* 0x000fe6000c0008ff */
[----:B------:R-:W-:Y:S02]  /*2ec40*/  WARPGROUP.DEPBAR.LE gsb0, 0x0 ;  /* 0x00008000000079c5 */ /* 0x000fe40000010000 */
[----:B------:R0:W-:Y:S04]  /*2ec50*/  ST.E desc[UR8][R20.64], R11 ;  /* 0x0000000b14007985 */ /* 0x0001e8000c101908 */
[----:B------:R-:W2:Y:S01]  /*2ec60*/  LD.E.64 R14, desc[UR10][R12.64] ;  /* 0x0000000a0c0e7980 */ /* 0x000ea2000c101b00 */
[----:B------:R-:W-:Y:S01]  /*2ec70*/  VIADD R56, R18, 0x2 ;  /* 0x0000000212387836 */ /* 0x000fe20000000000 */
[----:B------:R-:W-:Y:S01]  /*2ec80*/  R2UR UR7, R57 ;  /* 0x00000000390772ca */ /* 0x000fe200000e0000 */
[----:B------:R-:W-:Y:S01]  /*2ec90*/  WARPGROUP.ARRIVE ;  /* 0x00000000000079c5 */ /* 0x000fe20000000000 */
[----:B------:R-:W-:-:S02]  /*2eca0*/  R2UR UR8, R4 ;  /* 0x00000000040872ca */ /* 0x000fc400000e0000 */
[----:B------:R-:W-:Y:S02]  /*2ecb0*/  R2UR UR6, R56 ;  /* 0x00000000380672ca */ /* 0x000fe400000e0000 */
[C---:B------:R-:W-:Y:S02]  /*2ecc0*/  R2UR UR9, R5.reuse ;  /* 0x00000000050972ca */ /* 0x040fe400000e0000 */
[----:B------:R-:W-:Y:S02]  /*2ecd0*/  R2UR UR10, R4 ;  /* 0x00000000040a72ca */ /* 0x000fe400000e0000 */
[----:B------:R-:W-:Y:S01]  /*2ece0*/  R2UR UR11, R5 ;  /* 0x00000000050b72ca */ /* 0x000fe200000e0000 */
[----:B--2---:R-:W-:Y:S01]  /*2ecf0*/  VIADD R14, R14, 0x2 ;  /* 0x000000020e0e7836 */ /* 0x004fe20000000000 */
[----:B------:R-:W-:-:S04]  /*2ed00*/  R2UR UR5, R15 ;  /* 0x000000000f0572ca */ /* 0x000fc800000e0000 */
[----:B------:R-:W-:-:S13]  /*2ed10*/  R2UR UR4, R14 ;  /* 0x000000000e0472ca */ /* 0x000fda00000e0000 */
[----:B------:R-:W-:Y:S03]  /*2ed20*/  HGMMA.64x64x16.F32 R24, gdesc[UR4], R24, gsb0 ;  /* 0x00e00000041879f0 */ /* 0x000fe60008000818 */
        /* <DEDUP_REMOVED lines=19> */
[----:B------:R-:W-:Y:S01]  /*2ee60*/  WARPGROUP.ARRIVE ;  /* 0x00000000000079c5 */ /* 0x000fe20000000000 */
[----:B------:R-:W-:Y:S01]  /*2ee70*/  IMAD.MOV.U32 R19, RZ, RZ, R57 ;  /* 0x000000ffff137224 */ /* 0x000fe200078e0039 */
[----:B------:R-:W-:-:S02]  /*2ee80*/  R2UR UR8, R4 ;  /* 0x00000000040872ca */ /* 0x000fc400000e0000 */
[----:B------:R-:W-:Y:S02]  /*2ee90*/  R2UR UR6, R18 ;  /* 0x00000000120672ca */ /* 0x000fe400000e0000 */
        /* <DEDUP_REMOVED lines=8> */
[----:B------:R-:W2:Y:S01]  /*2ef20*/  LDL.64 R14, [R7+0x40] ;  /* 0x00004000070e7983 */ /* 0x000ea20000100a00 */
[----:B------:R-:W-:-:S02]  /*2ef30*/  R2UR UR4, R4 ;  /* 0x00000000040472ca */ /* 0x000fc400000e0000 */
[----:B------:R-:W-:Y:S01]  /*2ef40*/  R2UR UR5, R5 ;  /* 0x00000000050572ca */ /* 0x000fe200000e0000 */
[----:B------:R-:W3:-:S12]  /*2ef50*/  LDL.64 R12, [R7] ;  /* 0x00000000070c7983 */ /* 0x000ed80000100a00 */
[----:B--2---:R-:W2:Y:S01]  /*2ef60*/  LD.E R18, desc[UR4][R14.64+0x1c] ;  /* 0x00001c040e127980 */ /* 0x004ea2000c101900 */
[C---:B------:R-:W-:Y:S02]  /*2ef70*/  R2UR UR4, R4.reuse ;  /* 0x00000000040472ca */ /* 0x040fe400000e0000 */
[C---:B------:R-:W-:Y:S02]  /*2ef80*/  R2UR UR5, R5.reuse ;  /* 0x00000000050572ca */ /* 0x040fe400000e0000 */
[----:B------:R-:W-:Y:S02]  /*2ef90*/  R2UR UR6, R4 ;  /* 0x00000000040672ca */ /* 0x000fe400000e0000 */
[----:B------:R-:W-:Y:S01]  /*2efa0*/  R2UR UR7, R5 ;  /* 0x00000000050772ca */ /* 0x000fe200000e0000 */
[----:B------:R-:W-:Y:S08]  /*2efb0*/  BSSY B3, `(.L_x_5279) ;  /* 0x0000007000037945 */ /* 0x000ff00003800000 */
[----:B---3--:R0:W5:Y:S04]  /*2efc0*/  LD.E R56, desc[UR4][R12.64] ;  /* 0x000000040c387980 */ /* 0x008168000c101900 */
[----:B------:R0:W5:Y:S01]  /*2efd0*/  LD.E R57, desc[UR6][R12.64+0x4] ;  /* 0x000004060c397980 */ /* 0x000162000c101900 */
[----:B--2---:R-:W-:-:S04]  /*2efe0*/  LOP3.LUT R18, R18, 0x1, RZ, 0xfc, !PT ;  /* 0x0000000112127812 */ /* 0x004fc800078efcff */
[----:B------:R-:W-:-:S13]  /*2eff0*/  ISETP.NE.AND P1, PT, R18, 0x3, PT ;  /* 0x000000031200780c */ /* 0x000fda0003f25270 */
[----:B0-----:R-:W-:Y:S05]  /*2f000*/  @!P1 BRA `(.L_x_5280) ;  /* 0x0000000000049947 */ /* 0x001fea0003800000 */
[----:B------:R-:W-:Y:S01]  /*2f010*/  BPT.TRAP 0x1 ;  /* 0x000000040000795c */ /* 0x000fe20000300000 */
.L_x_5280:
[----:B------:R-:W-:Y:S05]  /*2f020*/  BSYNC B3 ;  /* 0x0000000000037941 */ /* 0x000fea0003800000 */
.L_x_5279:
        /* <DEDUP_REMOVED lines=17> */
.L_x_5282:
[----:B------:R-:W-:Y:S05]  /*2f140*/  BSYNC B3 ;  /* 0x0000000000037941 */ /* 0x000fea0003800000 */
.L_x_5281:
        /* <DEDUP_REMOVED lines=10> */
.L_x_5284:
[----:B------:R-:W-:Y:S05]  /*2f1f0*/  BSYNC B3 ;  /* 0x0000000000037941 */ /* 0x000fea0003800000 */
.L_x_5283:
[----:B------:R-:W2:Y:S04]  /*2f200*/  LDL.64 R56, [R7] ;  /* 0x0000000007387983 */ /* 0x000ea80000100a00 */
[----:B------:R-:W3:Y:S04]  /*2f210*/  LDL.64 R20, [R7+0x58] ;  /* 0x0000580007147983 */ /* 0x000ee80000100a00 */
[----:B------:R-:W4:Y:S04]  /*2f220*/  LDL.64 R12, [R7+0x48] ;  /* 0x00004800070c7983 */ /* 0x000f280000100a00 */
[----:B0----5:R-:W4:Y:S01]  /*2f230*/  LDL.64 R18, [R7+0x50] ;  /* 0x0000500007127983 */ /* 0x021f220000100a00 */
[----:B------:R-:W-:-:S02]  /*2f240*/  R2UR UR6, R4 ;  /* 0x00000000040672ca */ /* 0x000fc400000e0000 */
[C---:B------:R-:W-:Y:S02]  /*2f250*/  R2UR UR7, R5.reuse ;  /* 0x00000000050772ca */ /* 0x040fe400000e0000 */
[----:B------:R-:W-:Y:S02]  /*2f260*/  R2UR UR4, R4 ;  /* 0x00000000040472ca */ /* 0x000fe400000e0000 */
[----:B------:R-:W-:-:S09]  /*2f270*/  R2UR UR5, R5 ;  /* 0x00000000050572ca */ /* 0x000fd200000e0000 */
[----:B--2---:R-:W2:Y:S04]  /*2f280*/  LD.E R57, desc[UR6][R56.64] ;  /* 0x0000000638397980 */ /* 0x004ea8000c101900 */
[----:B---3--:R-:W2:Y:S01]  /*2f290*/  LD.E.64 R14, desc[UR4][R20.64] ;  /* 0x00000004140e7980 */ /* 0x008ea2000c101b00 */
[----:B------:R-:W-:Y:S05]  /*2f2a0*/  WARPSYNC.ALL ;  /* 0x0000000000007948 */ /* 0x000fea0003800000 */
[----:B------:R-:W-:-:S02]  /*2f2b0*/  R2UR UR6, R4 ;  /* 0x00000000040672ca */ /* 0x000fc400000e0000 */
[C---:B------:R-:W-:Y:S02]  /*2f2c0*/  R2UR UR7, R5.reuse ;  /* 0x00000000050772ca */ /* 0x040fe400000e0000 */
[----:B------:R-:W-:Y:S02]  /*2f2d0*/  R2UR UR4, R4 ;  /* 0x00000000040472ca */ /* 0x000fe400000e0000 */
[----:B------:R-:W-:-:S09]  /*2f2e0*/  R2UR UR5, R5 ;  /* 0x00000000050572ca */ /* 0x000fd200000e0000 */
[----:B----4-:R-:W3:Y:S04]  /*2f2f0*/  LD.E R60, desc[UR6][R12.64] ;  /* 0x000000060c3c7980 */ /* 0x010ee8000c101900 */
[----:B------:R-:W4:Y:S01]  /*2f300*/  LD.E.64 R58, desc[UR4][R18.64] ;  /* 0x00000004123a7980 */ /* 0x000f22000c101b00 */
[----:B------:R-:W-:Y:S01]  /*2f310*/  WARPGROUP.ARRIVE ;  /* 0x00000000000079c5 */ /* 0x000fe20000000000 */
[C---:B------:R-:W-:Y:S02]  /*2f320*/  R2UR UR8, R4.reuse ;  /* 0x00000000040872ca */ /* 0x040fe400000e0000 */
[----:B------:R-:W-:Y:S02]  /*2f330*/  R2UR UR9, R5 ;  /* 0x00000000050972ca */ /* 0x000fe400000e0000 */
[----:B------:R-:W-:-:S02]  /*2f340*/  R2UR UR10, R4 ;  /* 0x00000000040a72ca */ /* 0x000fc400000e0000 */
[----:B------:R-:W-:Y:S01]  /*2f350*/  R2UR UR11, R5 ;  /* 0x00000000050b72ca */ /* 0x000fe200000e0000 */
[----:B--2---:R-:W-:Y:S01]  /*2f360*/  IMAD R14, R57, 0x1000, R14 ;  /* 0x00001000390e7824 */ /* 0x004fe200078e020e */
[----:B------:R-:W-:-:S04]  /*2f370*/  R2UR UR7, R15 ;  /* 0x000000000f0772ca */ /* 0x000fc800000e0000 */
[----:B------:R-:W-:Y:S02]  /*2f380*/  R2UR UR6, R14 ;  /* 0x000000000e0672ca */ /* 0x000fe400000e0000 */
[----:B---3--:R-:W-:Y:S02]  /*2f390*/  ISETP.NE.U32.AND P1, PT, R60, RZ, PT ;  /* 0x000000ff3c00720c */ /* 0x008fe40003f25070 */
[----:B----4-:R-:W-:Y:S02]  /*2f3a0*/  R2UR UR4, R58 ;  /* 0x000000003a0472ca */ /* 0x010fe400000e0000 */
[----:B------:R-:W-:-:S09]  /*2f3b0*/  R2UR UR5, R59 ;  /* 0x000000003b0572ca */ /* 0x000fd200000e0000 */
[----:B------:R-:W-:-:S05]  /*2f3c0*/  VOTEU.ANY UP0, P1 ;  /* 0x00000000003f7886 */ /* 0x000fca0000800100 */
[----:B------:R-:W-:Y:S03]  /*2f3d0*/  HGMMA.64x64x16.F32 R24, gdesc[UR4], R24, UP0, gsb0 ;  /* 0x00e00000041879f0 */ /* 0x000fe6000b800818 */
[----:B------:R-:W-:Y:S02]  /*2f3e0*/  WARPGROUP.DEPBAR.LE gsb0, 0x0 ;  /* 0x00008000000079c5 */ /* 0x000fe40000010000 */
[----:B------:R-:W-:Y:S04]  /*2f3f0*/  ST.E desc[UR8][R12.64], R11 ;  /* 0x0000000b0c007985 */ /* 0x000fe8000c101908 */
[----:B------:R-:W2:Y:S01]  /*2f400*/  LD.E.64 R20, desc[UR10][R18.64] ;  /* 0x0000000a12147980 */ /* 0x000ea2000c101b00 */
[----:B------:R-:W-:Y:S01]  /*2f410*/  VIADD R56, R14, 0x2 ;  /* 0x000000020e387836 */ /* 0x000fe20000000000 */
[----:B------:R-:W-:Y:S01]  /*2f420*/  WARPGROUP.ARRIVE ;  /* 0x00000000000079c5 */ /* 0x000fe20000000000 */
[----:B------:R-:W-:Y:S01]  /*2f430*/  IMAD.MOV.U32 R57, RZ, RZ, R15 ;  /* 0x000000ffff397224 */ /* 0x000fe200078e000f */
[----:B------:R-:W-:-:S02]  /*2f440*/  R2UR UR8, R4 ;  /* 0x00000000040872ca */ /* 0x000fc400000e0000 */
[----:B------:R-:W-:Y:S02]  /*2f450*/  R2UR UR6, R56 ;  /* 0x00000000380672ca */ /* 0x000fe400000e0000 */
        /* <DEDUP_REMOVED lines=236> */
[----:B------:R-:W-:Y:S01]  /*30320*/  UMOV UR4, 0x1 ;  /* 0x0000000100047882 */ /* 0x000fe20000000000 */
[----:B------:R-:W-:Y:S01]  /*30330*/  IMAD.MOV.U32 R57, RZ, RZ, R15 ;  /* 0x000000ffff397224 */ /* 0x000fe200078e000f */
[----:B------:R-:W0:Y:S01]  /*30340*/  S2R R62, SR_TID.X ;  /* 0x00000000003e7919 */ /* 0x000e220000002100 */
[----:B------:R-:W-:Y:S01]  /*30350*/  UISETP.NE.U32.AND UP0, UPT, UR4, URZ, UPT ;  /* 0x0000003f0400728c */ /* 0x000fe2000bf05070 */
[----:B------:R-:W-:Y:S01]  /*30360*/  WARPGROUP.ARRIVE ;  /* 0x00000000000079c5 */ /* 0x000fe20000000000 */
[----:B------:R-:W-:-:S02]  /*30370*/  R2UR UR6, R4 ;  /* 0x00000000040672ca */ /* 0x000fc400000e0000 */
[----:B------:R-:W-:Y:S02]  /*30380*/  R2UR UR11, R57 ;  /* 0x00000000390b72ca */ /* 0x000fe400000e0000 */
[C---:B------:R-:W-:Y:S02]  /*30390*/  R2UR UR7, R5.reuse ;  /* 0x00000000050772ca */ /* 0x040fe400000e0000 */
[----:B------:R-:W-:Y:S02]  /*303a0*/  R2UR UR12, R4 ;  /* 0x00000000040c72ca */ /* 0x000fe400000e0000 */
[----:B------:R-:W-:Y:S02]  /*303b0*/  R2UR UR13, R5 ;  /* 0x00000000050d72ca */ /* 0x000fe400000e0000 */
[----:B0-----:R-:W-:-:S06]  /*303c0*/  SHF.R.U32.HI R58, RZ, 0x7, R62 ;  /* 0x00000007ff3a7819 */ /* 0x001fcc000001163e */
[----:B------:R-:W0:Y:S02]  /*303d0*/  SHFL.IDX PT, R58, R58, RZ, 0x1f ;  /* 0x00001fff3a3a7589 */ /* 0x000e2400000e0000 */
[----:B0-----:R-:W-:-:S04]  /*303e0*/  ISETP.GT.AND P1, PT, R58, 0x7f, PT ;  /* 0x0000007f3a00780c */ /* 0x001fc80003f24270 */
[----:B------:R-:W-:-:S05]  /*303f0*/  SEL R59, RZ, 0x2, !P1 ;  /* 0x00000002ff3b7807 */ /* 0x000fca0004800000 */
[----:B------:R-:W-:-:S05]  /*30400*/  IMAD.IADD R56, R59, 0x1, R60 ;  /* 0x000000013b387824 */ /* 0x000fca00078e023c */
[----:B------:R-:W-:Y:S02]  /*30410*/  R2UR UR10, R56 ;  /* 0x00000000380a72ca */ /* 0x000fe400000e0000 */
[----:B--2---:R-:W-:Y:S02]  /*30420*/  IADD3 R20, R59, 0x800, R20 ;  /* 0x000008003b147810 */ /* 0x004fe40007ffe014 */
[----:B------:R-:W-:Y:S02]  /*30430*/  R2UR UR9, R21 ;  /* 0x00000000150972ca */ /* 0x000fe400000e0000 */
[----:B------:R-:W-:-:S13]  /*30440*/  R2UR UR8, R20 ;  /* 0x00000000140872ca */ /* 0x000fda00000e0000 */
[----:B------:R-:W-:Y:S03]  /*30450*/  HGMMA.64x64x16.F32 R24, gdesc[UR8], R24, UP0, gsb0 ;  /* 0x00e00000081879f0 */ /* 0x000fe6000b800818 */
[----:B------:R-:W-:Y:S02]  /*30460*/  WARPGROUP.DEPBAR.LE gsb0, 0x0 ;  /* 0x00008000000079c5 */ /* 0x000fe40000010000 */
[----:B------:R-:W-:Y:S04]  /*30470*/  ST.E desc[UR6][R12.64], R11 ;  /* 0x0000000b0c007985 */ /* 0x000fe8000c101906 */
[----:B------:R-:W2:Y:S01]  /*30480*/  LD.E.64 R20, desc[UR12][R18.64] ;  /* 0x0000000c12147980 */ /* 0x000ea2000c101b00 */
[----:B------:R-:W-:Y:S01]  /*30490*/  IMAD.MOV.U32 R63, RZ, RZ, 0x4 ;  /* 0x00000004ff3f7424 */ /* 0x000fe200078e00ff */
[----:B------:R-:W-:Y:S01]  /*304a0*/  WARPGROUP.ARRIVE ;  /* 0x00000000000079c5 */ /* 0x000fe20000000000 */
[----:B------:R-:W-:Y:S01]  /*304b0*/  IMAD.MOV.U32 R57, RZ, RZ, R15 ;  /* 0x000000ffff397224 */ /* 0x000fe200078e000f */
[----:B------:R-:W-:-:S02]  /*304c0*/  R2UR UR8, R4 ;  /* 0x00000000040872ca */ /* 0x000fc400000e0000 */
[----:B------:R-:W-:Y:S02]  /*304d0*/  SEL R61, R63, 0x2, P1 ;  /* 0x000000023f3d7807 */ /* 0x000fe40000800000 */
[----:B------:R-:W-:Y:S02]  /*304e0*/  R2UR UR7, R57 ;  /* 0x00000000390772ca */ /* 0x000fe400000e0000 */
[C---:B------:R-:W-:Y:S01]  /*304f0*/  R2UR UR9, R5.reuse ;  /* 0x00000000050972ca */ /* 0x040fe200000e0000 */
[----:B------:R-:W-:Y:S01]  /*30500*/  IMAD.IADD R56, R60, 0x1, R61 ;  /* 0x000000013c387824 */ /* 0x000fe200078e023d */
[----:B------:R-:W-:Y:S02]  /*30510*/  R2UR UR10, R4 ;  /* 0x00000000040a72ca */ /* 0x000fe400000e0000 */
[----:B------:R-:W-:Y:S02]  /*30520*/  R2UR UR11, R5 ;  /* 0x00000000050b72ca */ /* 0x000fe400000e0000 */
[----:B------:R-:W-:-:S02]  /*30530*/  R2UR UR6, R56 ;  /* 0x00000000380672ca */ /* 0x000fc400000e0000 */
[----:B--2---:R-:W-:Y:S02]  /*30540*/  IADD3 R20, R61, 0x800, R20 ;  /* 0x000008003d147810 */ /* 0x004fe40007ffe014 */
[----:B------:R-:W-:Y:S02]  /*30550*/  R2UR UR5, R21 ;  /* 0x00000000150572ca */ /* 0x000fe400000e0000 */
[----:B------:R-:W-:-:S13]  /*30560*/  R2UR UR4, R20 ;  /* 0x00000000140472ca */ /* 0x000fda00000e0000 */
[----:B------:R-:W-:Y:S03]  /*30570*/  HGMMA.64x64x16.F32 R24, gdesc[UR4], R24, gsb0 ;  /* 0x00e00000041879f0 */ /* 0x000fe60008000818 */
[----:B------:R-:W-:Y:S02]  /*30580*/  WARPGROUP.DEPBAR.LE gsb0, 0x0 ;  /* 0x00008000000079c5 */ /* 0x000fe40000010000 */
[----:B------:R-:W-:Y:S04]  /*30590*/  ST.E desc[UR8][R12.64], R11 ;  /* 0x0000000b0c007985 */ /* 0x000fe8000c101908 */
[----:B------:R-:W2:Y:S01]  /*305a0*/  LD.E.64 R20, desc[UR10][R18.64] ;  /* 0x0000000a12147980 */ /* 0x000ea2000c101b00 */
[----:B------:R-:W-:Y:S01]  /*305b0*/  SEL R63, R63, 0x6, !P1 ;  /* 0x000000063f3f7807 */ /* 0x000fe20004800000 */
[----:B------:R-:W-:Y:S01]  /*305c0*/  IMAD.MOV.U32 R57, RZ, RZ, R15 ;  /* 0x000000ffff397224 */ /* 0x000fe200078e000f */
[----:B------:R-:W-:Y:S01]  /*305d0*/  WARPGROUP.ARRIVE ;  /* 0x00000000000079c5 */ /* 0x000fe20000000000 */
[----:B------:R-:W-:-:S02]  /*305e0*/  R2UR UR8, R4 ;  /* 0x00000000040872ca */ /* 0x000fc400000e0000 */
[----:B------:R-:W-:Y:S01]  /*305f0*/  IMAD.IADD R56, R60, 0x1, R63 ;  /* 0x000000013c387824 */ /* 0x000fe200078e023f */
[----:B------:R-:W-:Y:S02]  /*30600*/  R2UR UR7, R57 ;  /* 0x00000000390772ca */ /* 0x000fe400000e0000 */
[C---:B------:R-:W-:Y:S02]  /*30610*/  R2UR UR9, R5.reuse ;  /* 0x00000000050972ca */ /* 0x040fe400000e0000 */
[----:B------:R-:W-:Y:S02]  /*30620*/  R2UR UR6, R56 ;  /* 0x00000000380672ca */ /* 0x000fe400000e0000 */
[----:B------:R-:W-:Y:S02]  /*30630*/  R2UR UR10, R4 ;  /* 0x00000000040a72ca */ /* 0x000fe400000e0000 */
[----:B------:R-:W-:Y:S02]  /*30640*/  R2UR UR11, R5 ;  /* 0x00000000050b72ca */ /* 0x000fe400000e0000 */
[----:B--2---:R-:W-:-:S02]  /*30650*/  IADD3 R20, R63, 0x800, R20 ;  /* 0x000008003f147810 */ /* 0x004fc40007ffe014 */
[----:B------:R-:W-:Y:S02]  /*30660*/  R2UR UR5, R21 ;  /* 0x00000000150572ca */ /* 0x000fe400000e0000 */
[----:B------:R-:W-:-:S13]  /*30670*/  R2UR UR4, R20 ;  /* 0x00000000140472ca */ /* 0x000fda00000e0000 */
[----:B------:R-:W-:Y:S03]  /*30680*/  HGMMA.64x64x16.F32 R24, gdesc[UR4], R24, gsb0 ;  /* 0x00e00000041879f0 */ /* 0x000fe60008000818 */
[----:B------:R-:W-:Y:S02]  /*30690*/  WARPGROUP.DEPBAR.LE gsb0, 0x0 ;  /* 0x00008000000079c5 */ /* 0x000fe40000010000 */
[----:B------:R-:W-:Y:S04]  /*306a0*/  ST.E desc[UR8][R12.64], R11 ;  /* 0x0000000b0c007985 */ /* 0x000fe8000c101908 */
[----:B------:R-:W2:Y:S01]  /*306b0*/  LD.E.64 R64, desc[UR10][R18.64] ;  /* 0x0000000a12407980 */ /* 0x000ea2000c101b00 */
[----:B------:R-:W-:Y:S01]  /*306c0*/  IMAD.MOV.U32 R20, RZ, RZ, 0x28 ;  /* 0x00000028ff147424 */ /* 0x000fe200078e00ff */
[----:B------:R-:W-:Y:S01]  /*306d0*/  WARPGROUP.ARRIVE ;  /* 0x00000000000079c5 */ /* 0x000fe20000000000 */
[----:B------:R-:W-:Y:S01]  /*306e0*/  IMAD.MOV.U32 R21, RZ, RZ, 0xa00 ;  /* 0x00000a00ff157424 */ /* 0x000fe200078e00ff */
[----:B------:R-:W-:Y:S01]  /*306f0*/  R2UR UR8, R4 ;  /* 0x00000000040872ca */ /* 0x000fe200000e0000 */
[----:B------:R-:W-:Y:S01]  /*30700*/  IMAD.MOV.U32 R57, RZ, RZ, R15 ;  /* 0x000000ffff397224 */ /* 0x000fe200078e000f */
[----:B------:R-:W-:-:S02]  /*30710*/  SEL R20, R20, 0x26, P1 ;  /* 0x0000002614147807 */ /* 0x000fc40000800000 */
[----:B------:R-:W-:Y:S02]  /*30720*/  SEL R21, R21, 0x980, P1 ;  /* 0x0000098015157807 */ /* 0x000fe40000800000 */
[----:B------:R-:W-:Y:S02]  /*30730*/  R2UR UR7, R57 ;  /* 0x00000000390772ca */ /* 0x000fe400000e0000 */
[C---:B------:R-:W-:Y:S01]  /*30740*/  R2UR UR9, R5.reuse ;  /* 0x00000000050972ca */ /* 0x040fe200000e0000 */
[----:B------:R-:W-:Y:S01]  /*30750*/  IMAD.IADD R20, R20, 0x1, R21 ;  /* 0x0000000114147824 */ /* 0x000fe200078e0215 */
[----:B------:R-:W-:Y:S02]  /*30760*/  R2UR UR10, R4 ;  /* 0x00000000040a72ca */ /* 0x000fe400000e0000 */
[----:B------:R-:W-:Y:S02]  /*30770*/  R2UR UR11, R5 ;  /* 0x00000000050b72ca */ /* 0x000fe400000e0000 */
[----:B------:R-:W-:-:S05]  /*30780*/  LOP3.LUT R21, R20, 0xa06, RZ, 0xc0, !PT ;  /* 0x00000a0614157812 */ /* 0x000fca00078ec0ff */
[----:B------:R-:W-:-:S05]  /*30790*/  IMAD.IADD R56, R14, 0x1, R21 ;  /* 0x000000010e387824 */ /* 0x000fca00078e0215 */
[----:B------:R-:W-:Y:S01]  /*307a0*/  R2UR UR6, R56 ;  /* 0x00000000380672ca */ /* 0x000fe200000e0000 */
[----:B--2---:R-:W-:Y:S02]  /*307b0*/  IMAD.IADD R20, R21, 0x1, R64 ;  /* 0x0000000115147824 */ /* 0x004fe400078e0240 */
[----:B------:R-:W-:-:S03]  /*307c0*/  IMAD.MOV.U32 R21, RZ, RZ, R65 ;  /* 0x000000ffff157224 */ /* 0x000fc600078e0041 */
[----:B------:R-:W-:Y:S02]  /*307d0*/  R2UR UR4, R20 ;  /* 0x00000000140472ca */ /* 0x000fe400000e0000 */
        /* <DEDUP_REMOVED lines=8> */
[----:B------:R-:W-:Y:S01]  /*30860*/  R2UR UR8, R4 ;  /* 0x00000000040872ca */ /* 0x000fe200000e0000 */
[----:B------:R-:W-:Y:S01]  /*30870*/  IMAD.IADD R56, R59, 0x1, R58 ;  /* 0x000000013b387824 */ /* 0x000fe200078e023a */
[----:B------:R-:W-:-:S02]  /*30880*/  R2UR UR9, R5 ;  /* 0x00000000050972ca */ /* 0x000fc400000e0000 */
[----:B------:R-:W-:Y:S02]  /*30890*/  R2UR UR7, R57 ;  /* 0x00000000390772ca */ /* 0x000fe400000e0000 */
[----:B------:R-:W-:Y:S02]  /*308a0*/  R2UR UR6, R56 ;  /* 0x00000000380672ca */ /* 0x000fe400000e0000 */
[----:B------:R-:W-:Y:S02]  /*308b0*/  R2UR UR10, R4 ;  /* 0x00000000040a72ca */ /* 0x000fe400000e0000 */
[----:B------:R-:W-:Y:S02]  /*308c0*/  R2UR UR11, R5 ;  /* 0x00000000050b72ca */ /* 0x000fe400000e0000 */
[----:B--2---:R-:W-:Y:S02]  /*308d0*/  IADD3 R20, R59, 0xa00, R20 ;  /* 0x00000a003b147810 */ /* 0x004fe40007ffe014 */
[----:B------:R-:W-:-:S02]  /*308e0*/  R2UR UR5, R21 ;  /* 0x00000000150572ca */ /* 0x000fc400000e0000 */
[----:B------:R-:W-:-:S13]  /*308f0*/  R2UR UR4, R20 ;  /* 0x00000000140472ca */ /* 0x000fda00000e0000 */
[----:B------:R-:W-:Y:S03]  /*30900*/  HGMMA.64x64x16.F32 R24, gdesc[UR4], R24, gsb0 ;  /* 0x00e00000041879f0 */ /* 0x000fe60008000818 */
[----:B------:R-:W-:Y:S02]  /*30910*/  WARPGROUP.DEPBAR.LE gsb0, 0x0 ;  /* 0x00008000000079c5 */ /* 0x000fe40000010000 */
[----:B------:R-:W-:Y:S04]  /*30920*/  ST.E desc[UR8][R12.64], R11 ;  /* 0x0000000b0c007985 */ /* 0x000fe8000c101908 */
[----:B------:R-:W2:Y:S01]  /*30930*/  LD.E.64 R20, desc[UR10][R18.64] ;  /* 0x0000000a12147980 */ /* 0x000ea2000c101b00 */
[----:B------:R-:W-:Y:S01]  /*30940*/  IMAD.IADD R56, R61, 0x1, R58 ;  /* 0x000000013d387824 */ /* 0x000fe200078e023a */
[----:B------:R-:W-:Y:S01]  /*30950*/  WARPGROUP.ARRIVE ;  /* 0x00000000000079c5 */ /* 0x000fe20000000000 */
[----:B------:R-:W-:Y:S01]  /*30960*/  IMAD.MOV.U32 R57, RZ, RZ, R15 ;  /* 0x000000ffff397224 */ /* 0x000fe200078e000f */
[----:B------:R-:W-:-:S02]  /*30970*/  R2UR UR8, R4 ;  /* 0x00000000040872ca */ /* 0x000fc400000e0000 */
[----:B------:R-:W-:Y:S02]  /*30980*/  R2UR UR6, R56 ;  /* 0x00000000380672ca */ /* 0x000fe400000e0000 */
[----:B------:R-:W-:Y:S02]  /*30990*/  R2UR UR7, R57 ;  /* 0x00000000390772ca */ /* 0x000fe400000e0000 */
[C---:B------:R-:W-:Y:S02]  /*309a0*/  R2UR UR9, R5.reuse ;  /* 0x00000000050972ca */ /* 0x040fe400000e0000 */
        /* <DEDUP_REMOVED lines=172> */
[----:B------:R-:W-:-:S02]  /*31470*/  R2UR UR8, R4 ;  /* 0x00000000040872ca */ /* 0x000fc400000e0000 */
[----:B------:R-:W-:Y:S02]  /*31480*/  SEL R20, R20, 0x3e, P1 ;  /* 0x0000003e14147807 */ /* 0x000fe40000800000 */
[----:B------:R-:W-:Y:S02]  /*31490*/  SEL R21, R21, 0xf80, P1 ;  /* 0x00000f8015157807 */ /* 0x000fe40000800000 */
[----:B------:R-:W-:Y:S02]  /*314a0*/  R2UR UR9, R5 ;  /* 0x00000000050972ca */ /* 0x000fe400000e0000 */
[----:B------:R-:W-:Y:S01]  /*314b0*/  LOP3.LUT P1, RZ, R62, 0x7f, RZ, 0xc0, !PT ;  /* 0x0000007f3eff7812 */ /* 0x000fe2000782c0ff */
[----:B------:R-:W-:-:S05]  /*314c0*/  IMAD.IADD R20, R20, 0x1, R21 ;  /* 0x0000000114147824 */ /* 0x000fca00078e0215 */
[----:B------:R-:W-:-:S05]  /*314d0*/  LOP3.LUT R21, R20, 0x1e06, RZ, 0xc0, !PT ;  /* 0x00001e0614157812 */ /* 0x000fca00078ec0ff */
[----:B------:R-:W-:-:S05]  /*314e0*/  IMAD.IADD R20, R14, 0x1, R21 ;  /* 0x000000010e147824 */ /* 0x000fca00078e0215 */
[----:B------:R-:W-:Y:S01]  /*314f0*/  R2UR UR6, R20 ;  /* 0x00000000140672ca */ /* 0x000fe200000e0000 */
[----:B--2---:R-:W-:Y:S02]  /*31500*/  IMAD.IADD R14, R21, 0x1, R18 ;  /* 0x00000001150e7824 */ /* 0x004fe400078e0212 */
[----:B------:R-:W-:Y:S02]  /*31510*/  IMAD.MOV.U32 R21, RZ, RZ, R15 ;  /* 0x000000ffff157224 */ /* 0x000fe400078e000f */
[----:B------:R-:W-:Y:S01]  /*31520*/  IMAD.MOV.U32 R15, RZ, RZ, R19 ;  /* 0x000000ffff0f7224 */ /* 0x000fe200078e0013 */
[----:B------:R-:W-:Y:S02]  /*31530*/  R2UR UR4, R14 ;  /* 0x000000000e0472ca */ /* 0x000fe400000e0000 */
[----:B------:R-:W-:Y:S02]  /*31540*/  R2UR UR7, R21 ;  /* 0x00000000150772ca */ /* 0x000fe400000e0000 */
[----:B------:R-:W-:-:S13]  /*31550*/  R2UR UR5, R15 ;  /* 0x000000000f0572ca */ /* 0x000fda00000e0000 */
[----:B------:R-:W-:Y:S03]  /*31560*/  HGMMA.64x64x16.F32 R24, gdesc[UR4], R24, gsb0 ;  /* 0x00e00000041879f0 */ /* 0x000fe60008000818 */
[----:B------:R-:W-:Y:S02]  /*31570*/  WARPGROUP.DEPBAR.LE gsb0, 0x0 ;  /* 0x00008000000079c5 */ /* 0x000fe40000010000 */
[----:B------:R0:W-:Y:S04]  /*31580*/  ST.E desc[UR8][R12.64], R11 ;  /* 0x0000000b0c007985 */ /* 0x0001e8000c101908 */
[----:B------:R-:W2:Y:S04]  /*31590*/  @!P1 LDL.64 R14, [R7+0x18] ;  /* 0x00001800070e9983 */ /* 0x000ea80000100a00 */
[----:B------:R-:W3:Y:S01]  /*315a0*/  @!P1 LDL.64 R18, [R7] ;  /* 0x0000000007129983 */ /* 0x000ee20000100a00 */
[----:B------:R-:W-:-:S02]  /*315b0*/  @!P1 R2UR UR4, R4 ;  /* 0x00000000040492ca */ /* 0x000fc400000e0000 */
[C---:B------:R-:W-:Y:S02]  /*315c0*/  @!P1 R2UR UR5, R5.reuse ;  /* 0x00000000050592ca */ /* 0x040fe400000e0000 */
[----:B------:R-:W-:Y:S02]  /*315d0*/  @!P1 R2UR UR6, R4 ;  /* 0x00000000040692ca */ /* 0x000fe400000e0000 */
[----:B------:R-:W-:-:S09]  /*315e0*/  @!P1 R2UR UR7, R5 ;  /* 0x00000000050792ca */ /* 0x000fd200000e0000 */
[----:B--2---:R-:W2:Y:S04]  /*315f0*/  @!P1 LD.E.64 R14, desc[UR4][R14.64+0x30] ;  /* 0x000030040e0e9980 */ /* 0x004ea8000c101b00 */
[----:B---3--:R-:W3:Y:S01]  /*31600*/  @!P1 LD.E R18, desc[UR6][R18.64] ;  /* 0x0000000612129980 */ /* 0x008ee2000c101900 */
[----:B--2---:R-:W-:-:S05]  /*31610*/  @!P1 MOV R21, R14 ;  /* 0x0000000e00159202 */ /* 0x004fca0000000f00 */
[----:B---3--:R-:W-:-:S05]  /*31620*/  @!P1 IMAD R20, R18, 0x8, R21 ;  /* 0x0000000812149824 */ /* 0x008fca00078e0215 */
[----:B------:R-:W-:-:S04]  /*31630*/  @!P1 PRMT R20, RZ, 0x654, R20 ;  /* 0x00000654ff149816 */ /* 0x000fc80000000014 */
[----:B------:R1:W-:Y:S01]  /*31640*/  @!P1 SYNCS.ARRIVE.TRANS64.RED.A1T0 RZ, [R20+URZ], RZ ;  /* 0x000000ff14ff99a7 */ /* 0x0003e2000810043f */
[----:B0-----:R-:W2:Y:S01]  /*31650*/  LDL.64 R12, [R7+0x68] ;  /* 0x00006800070c7983 */ /* 0x001ea20000100a00 */
[----:B------:R-:W-:Y:S02]  /*31660*/  R2UR UR4, R4 ;  /* 0x00000000040472ca */ /* 0x000fe400000e0000 */
[----:B------:R-:W-:-:S13]  /*31670*/  R2UR UR5, R5 ;  /* 0x00000000050572ca */ /* 0x000fda00000e0000 */
[----:B--2---:R-:W2:Y:S01]  /*31680*/  LD.E.64 R12, desc[UR4][R12.64] ;  /* 0x000000040c0c7980 */ /* 0x004ea2000c101b00 */
[----:B------:R-:W-:Y:S02]  /*31690*/  R2UR UR4, R4 ;  /* 0x00000000040472ca */ /* 0x000fe400000e0000 */
[----:B------:R-:W-:-:S13]  /*316a0*/  R2UR UR5, R5 ;  /* 0x00000000050572ca */ /* 0x000fda00000e0000 */
[----:B-1----:R-:W3:Y:S01]  /*316b0*/  LD.E R20, desc[UR4][R8.64+0x24] ;  /* 0x0000240408147980 */ /* 0x002ee2000c101900 */
[C---:B------:R-:W-:Y:S02]  /*316c0*/  R2UR UR4, R4.reuse ;  /* 0x00000000040472ca */ /* 0x040fe400000e0000 */
[C---:B------:R-:W-:Y:S02]  /*316d0*/  R2UR UR5, R5.reuse ;  /* 0x00000000050572ca */ /* 0x040fe400000e0000 */
[C---:B------:R-:W-:Y:S02]  /*316e0*/  R2UR UR14, R4.reuse ;  /* 0x00000000040e72ca */ /* 0x040fe400000e0000 */
[C---:B------:R-:W-:Y:S02]  /*316f0*/  R2UR UR15, R5.reuse ;  /* 0x00000000050f72ca */ /* 0x040fe400000e0000 */
[----:B------:R-:W-:Y:S02]  /*31700*/  R2UR UR10, R4 ;  /* 0x00000000040a72ca */ /* 0x000fe400000e0000 */
[----:B------:R-:W-:-:S02]  /*31710*/  R2UR UR11, R5 ;  /* 0x00000000050b72ca */ /* 0x000fc400000e0000 */
[C---:B------:R-:W-:Y:S02]  /*31720*/  R2UR UR8, R4.reuse ;  /* 0x00000000040872ca */ /* 0x040fe400000e0000 */
[----:B------:R-:W-:Y:S02]  /*31730*/  R2UR UR9, R5 ;  /* 0x00000000050972ca */ /* 0x000fe400000e0000 */
[----:B------:R-:W-:-:S03]  /*31740*/  R2UR UR12, R4 ;  /* 0x00000000040c72ca */ /* 0x000fc600000e0000 */
[----:B------:R-:W4:Y:S01]  /*31750*/  LD.E R62, desc[UR14][R8.64+0x18] ;  /* 0x0000180e083e7980 */ /* 0x000f22000c101900 */
[----:B------:R-:W-:-:S03]  /*31760*/  R2UR UR13, R5 ;  /* 0x00000000050d72ca */ /* 0x000fc600000e0000 */
[----:B------:R-:W4:Y:S04]  /*31770*/  LD.E R60, desc[UR10][R8.64+0xc] ;  /* 0x00000c0a083c7980 */ /* 0x000f28000c101900 */
[----:B------:R-:W4:Y:S06]  /*31780*/  LD.E R58, desc[UR8][R8.64+0x10] ;  /* 0x00001008083a7980 */ /* 0x000f2c000c101900 */
[----:B------:R-:W4:Y:S04]  /*31790*/  LD.E R61, desc[UR12][R8.64+0x14] ;  /* 0x0000140c083d7980 */ /* 0x000f28000c101900 */
[----:B--2---:R0:W2:Y:S01]  /*317a0*/  LD.E R11, desc[UR4][R12.64] ;  /* 0x000000040c0b7980 */ /* 0x0040a2000c101900 */
[----:B------:R-:W-:-:S02]  /*317b0*/  R2UR UR4, R4 ;  /* 0x00000000040472ca */ /* 0x000fc400000e0000 */
[----:B------:R-:W-:-:S13]  /*317c0*/  R2UR UR5, R5 ;  /* 0x00000000050572ca */ /* 0x000fda00000e0000 */
[----:B------:R-:W2:Y:S01]  /*317d0*/  LD.E R14, desc[UR4][R8.64] ;  /* 0x00000004080e7980 */ /* 0x000ea2000c101900 */
[----:B------:R-:W-:Y:S01]  /*317e0*/  R2UR UR4, R4 ;  /* 0x00000000040472ca */ /* 0x000fe200000e0000 */
[----:B0-----:R-:W-:Y:S01]  /*317f0*/  IMAD.MOV.U32 R12, RZ, RZ, R154 ;  /* 0x000000ffff0c7224 */ /* 0x001fe200078e009a */
[----:B------:R-:W-:Y:S01]  /*31800*/  R2UR UR5, R5 ;  /* 0x00000000050572ca */ /* 0x000fe200000e0000 */
[----:B------:R-:W-:Y:S01]  /*31810*/  IMAD.MOV.U32 R13, RZ, RZ, R22 ;  /* 0x000000ffff0d7224 */ /* 0x000fe200078e0016 */
[----:B---3--:R-:W-:-:S11]  /*31820*/  ISETP.NE.AND P2, PT, R20, 0x1, PT ;  /* 0x000000011400780c */ /* 0x008fd60003f45270 */
[----:B------:R2:W3:Y:S02]  /*31830*/  LD.E R21, desc[UR4][R12.64] ;  /* 0x000000040c157980 */ /* 0x0004e4000c101900 */
[C---:B------:R-:W-:Y:S02]  /*31840*/  @P2 R2UR UR4, R4.reuse ;  /* 0x00000000040422ca */ /* 0x040fe400000e0000 */
[C---:B------:R-:W-:Y:S02]  /*31850*/  @P2 R2UR UR5, R5.reuse ;  /* 0x00000000050522ca */ /* 0x040fe400000e0000 */
[----:B------:R-:W-:Y:S02]  /*31860*/  @P2 R2UR UR6, R4 ;  /* 0x00000000040622ca */ /* 0x000fe400000e0000 */
[----:B------:R-:W-:-:S09]  /*31870*/  @P2 R2UR UR7, R5 ;  /* 0x00000000050722ca */ /* 0x000fd200000e0000 */
[----:B------:R-:W3:Y:S04]  /*31880*/  @P2 LD.E R57, desc[UR4][R8.64+0x28] ;  /* 0x0000280408392980 */ /* 0x000ee8000c101900 */
[----:B------:R-:W3:Y:S01]  /*31890*/  @P2 LD.E R20, desc[UR6][R8.64+0x2c] ;  /* 0x00002c0608142980 */ /* 0x000ee2000c101900 */
[C---:B------:R-:W-:Y:S02]  /*318a0*/  R2UR UR4, R4.reuse ;  /* 0x00000000040472ca */ /* 0x040fe400000e0000 */
[C---:B------:R-:W-:Y:S02]  /*318b0*/  R2UR UR5, R5.reuse ;  /* 0x00000000050572ca */ /* 0x040fe400000e0000 */
[----:B------:R-:W-:Y:S02]  /*318c0*/  R2UR UR6, R4 ;  /* 0x00000000040672ca */ /* 0x000fe400000e0000 */
[----:B------:R-:W-:-:S09]  /*318d0*/  R2UR UR7, R5 ;  /* 0x00000000050772ca */ /* 0x000fd200000e0000 */
[----:B------:R-:W3:Y:S04]  /*318e0*/  LD.E R56, desc[UR4][R8.64+0x8] ;  /* 0x0000080408387980 */ /* 0x000ee8000c101900 */
[----:B------:R-:W3:Y:S01]  /*318f0*/  LD.E R59, desc[UR6][R8.64+0x4] ;  /* 0x00000406083b7980 */ /* 0x000ee2000c101900 */
[----:B------:R-:W-:Y:S01]  /*31900*/  IMAD.SHL.U32 R64, R0, 0x40, RZ ;  /* 0x0000004000407824 */ /* 0x000fe200078e00ff */
[----:B----4-:R-:W-:Y:S02]  /*31910*/  ISETP.GE.AND P3, PT, R62, 0x1, PT ;  /* 0x000000013e00780c */ /* 0x010fe40003f66270 */
[----:B------:R-:W-:Y:S01]  /*31920*/  LOP3.LUT R60, RZ, R60, RZ, 0x33, !PT ;  /* 0x0000003cff3c7212 */ /* 0x000fe200078e33ff */
[----:B------:R-:W-:Y:S01]  /*31930*/  BSSY B3, `(.L_x_5286) ;  /* 0x0000087000037945 */ /* 0x000fe20003800000 */
[----:B------:R-:W-:Y:S01]  /*31940*/  IMAD.IADD R61, R61, 0x1, -R64 ;  /* 0x000000013d3d7824 */ /* 0x000fe200078e0a40 */
[----:B--2---:R-:W-:-:S04]  /*31950*/  SHF.R.S32.HI R13, RZ, 0x1f, R14 ;  /* 0x0000001fff0d7819 */ /* 0x004fc8000001140e */
[----:B------:R-:W-:-:S04]  /*31960*/  LEA.HI R12, R13, R14, RZ, 0x7 ;  /* 0x0000000e0d0c7211 */ /* 0x000fc800078f38ff */
[----:B------:R-:W-:-:S05]  /*31970*/  LOP3.LUT R15, R12, 0xffffff80, RZ, 0xc0, !PT ;  /* 0xffffff800c0f7812 */ /* 0x000fca00078ec0ff */
[----:B------:R-:W-:Y:S02]  /*31980*/  IMAD.IADD R15, R14, 0x1, -R15 ;  /* 0x000000010e0f7824 */ /* 0x000fe400078e0a0f */
[----:B------:R-:W-:Y:S01]  /*31990*/  FMUL.FTZ R25, R25, R11 ;  /* 0x0000000b19197220 */ /* 0x000fe20000410000 */
[----:B------:R-:W-:Y:S02]  /*319a0*/  LEA.HI R18, R13, R14, RZ, 0x2 ;  /* 0x0000000e0d127211 */ /* 0x000fe400078f10ff */
[----:B------:R-:W-:Y:S01]  /*319b0*/  SHF.R.S32.HI R12, RZ, 0x1f, R15 ;  /* 0x0000001fff0c7819 */ /* 0x000fe2000001140f */
[----:B------:R0:W1:Y:S03]  /*319c0*/  MUFU.TANH R63, R25 ;  /* 0x00000019003f7308 */ /* 0x0000660000002400 */
[----:B------:R-:W-:-:S04]  /*319d0*/  LEA.HI R13, R12, R15, RZ, 0x2 ;  /* 0x0000000f0c0d7211 */ /* 0x000fc800078f10ff */
[--C-:B------:R-:W-:Y:S02]  /*319e0*/  SHF.R.S32.HI R19, RZ, 0x1f, R13.reuse ;  /* 0x0000001fff137819 */ /* 0x100fe4000001140d */
[----:B0-----:R-:W-:Y:S02]  /*319f0*/  LOP3.LUT R25, R18, 0xfffffffc, RZ, 0xc0, !PT ;  /* 0xfffffffc12197812 */ /* 0x001fe400078ec0ff */
[----:B------:R-:W-:Y:S02]  /*31a00*/  SHF.R.S32.HI R18, RZ, 0x2, R13 ;  /* 0x00000002ff127819 */ /* 0x000fe4000001140d */
[----:B------:R-:W-:Y:S01]  /*31a10*/  LEA.HI R12, R12, R15, RZ, 0x5 ;  /* 0x0000000f0c0c7211 */ /* 0x000fe200078f28ff */
[----:B------:R-:W-:Y:S01]  /*31a20*/  IMAD.IADD R25, R14, 0x1, -R25 ;  /* 0x000000010e197824 */ /* 0x000fe200078e0a19 */
[----:B------:R-:W-:Y:S02]  /*31a30*/  LEA.HI R19, R19, R18, RZ, 0x3 ;  /* 0x0000001213137211 */ /* 0x000fe400078f18ff */
[----:B------:R-:W-:-:S02]  /*31a40*/  SHF.R.S32.HI R12, RZ, 0x5, R12 ;  /* 0x00000005ff0c7819 */ /* 0x000fc4000001140c */
[----:B------:R-:W-:Y:S02]  /*31a50*/  LEA.HI R14, R25, R25, RZ, 0x1 ;  /* 0x00000019190e7211 */ /* 0x000fe400078f08ff */
[----:B------:R-:W-:Y:S01]  /*31a60*/  LOP3.LUT R19, R19, 0xfffffff8, RZ, 0xc0, !PT ;  /* 0xfffffff813137812 */ /* 0x000fe200078ec0ff */
[----:B---3--:R-:W-:Y:S01]  /*31a70*/  IMAD R12, R21, 0x4, R12 ;  /* 0x00000004150c7824 */ /* 0x008fe200078e020c */
[----:B------:R-:W-:-:S03]  /*31a80*/  LOP3.LUT R14, R14, 0x1ffffffe, RZ, 0xc0, !PT ;  /* 0x1ffffffe0e0e7812 */ /* 0x000fc600078ec0ff */
[----:B------:R-:W-:Y:S02]  /*31a90*/  IMAD.IADD R19, R18, 0x1, -R19 ;  /* 0x0000000112137824 */ /* 0x000fe400078e0a13 */
[----:B------:R-:W-:Y:S02]  /*31aa0*/  IMAD.IADD R14, R25, 0x1, -R14 ;  /* 0x00000001190e7824 */ /* 0x000fe400078e0a0e */
[----:B------:R-:W-:-:S04]  /*31ab0*/  IMAD.U32 R19, R12, 0x10, R19 ;  /* 0x000000100c137824 */ /* 0x000fc800078e0013 */
[----:B------:R-:W-:-:S04]  /*31ac0*/  IMAD R14, R14, 0x8, R19 ;  /* 0x000000080e0e7824 */ /* 0x000fc800078e0213 */
[----:B------:R-:W-:-:S05]  /*31ad0*/  @P2 IMAD.HI.U32 R57, R14, R57, RZ ;  /* 0x000000390e392227 */ /* 0x000fca00078e00ff */
[----:B------:R-:W-:Y:S02]  /*31ae0*/  @P2 SHF.R.U32.HI R14, RZ, R20, R57 ;  /* 0x00000014ff0e2219 */ /* 0x000fe40000011639 */
        /* <DEDUP_REMOVED lines=36> */
[----:B------:R-:W2:Y:S04]  /*31d30*/  MUFU.TANH R24, R24 ;  /* 0x0000001800187308 */ /* 0x000ea80000002400 */
[----:B------:R-:W-:-:S04]  /*31d40*/  IADD3 R13, -R59, R13, R56 ;  /* 0x0000000d3b0d7210 */ /* 0x000fc80007ffe138 */
        /* <DEDUP_REMOVED lines=29> */
[----:B------:R1:W1:Y:S01]  /*31f20*/  MUFU.TANH R19, R11 ;  /* 0x0000000b00137308 */ /* 0x0002620000002400 */
[----:B------:R-:W-:-:S02]  /*31f30*/  IMAD.IADD R58, R13, 0x1, R58 ;  /* 0x000000010d3a7824 */ /* 0x000fc400078e023a */
[----:B------:R-:W-:Y:S02]  /*31f40*/  IMAD.IADD R60, R13, 0x1, R60 ;  /* 0x000000010d3c7824 */ /* 0x000fe400078e023c */
[--C-:B0-----:R-:W-:Y:S02]  /*31f50*/  IMAD.IADD R13, R58, 0x1, R21.reuse ;  /* 0x000000013a0d7824 */ /* 0x101fe400078e0215 */
[----:B------:R-:W-:Y:S01]  /*31f60*/  IMAD.IADD R15, R60, 0x1, R21 ;  /* 0x000000013c0f7824 */ /* 0x000fe200078e0215 */
[----:B--234-:R-:W-:Y:S06]  /*31f70*/  @!P3 BRA `(.L_x_5287) ;  /* 0x000000000088b947 */ /* 0x01cfec0003800000 */
[----:B-1----:R-:W-:Y:S01]  /*31f80*/  IADD3 R11, -R59, R56, R21 ;  /* 0x000000383b0b7210 */ /* 0x002fe20007ffe115 */
[----:B------:R-:W-:Y:S03]  /*31f90*/  BSSY B4, `(.L_x_5288) ;  /* 0x000001c000047945 */ /* 0x000fe60003800000 */
[----:B------:R-:W-:-:S13]  /*31fa0*/  ISETP.GT.AND P2, PT, R11, -0x1, PT ;  /* 0xffffffff0b00780c */ /* 0x000fda0003f44270 */
[----:B------:R-:W-:Y:S05]  /*31fb0*/  @P2 BRA `(.L_x_5289) ;  /* 0x00000000003c2947 */ /* 0x000fea0003800000 */
[----:B------:R-:W-:Y:S01]  /*31fc0*/  ISETP.NE.AND P2, PT, R62, 0x1, PT ;  /* 0x000000013e00780c */ /* 0x000fe20003f45270 */
[----:B------:R-:W-:Y:S01]  /*31fd0*/  BSSY B5, `(.L_x_5290) ;  /* 0x000000b000057945 */ /* 0x000fe20003800000 */
[----:B------:R-:W-:-:S11]  /*31fe0*/  LOP3.LUT R11, RZ, R11, RZ, 0x33, !PT ;  /* 0x0000000bff0b7212 */ /* 0x000fd600078e33ff */
[----:B------:R-:W-:Y:S05]  /*31ff0*/  @!P2 BRA `(.L_x_5291) ;  /* 0x000000000020a947 */ /* 0x000fea0003800000 */
[C---:B------:R-:W-:Y:S02]  /*32000*/  R2UR UR4, R4.reuse ;  /* 0x00000000040472ca */ /* 0x040fe400000e0000 */
[C---:B------:R-:W-:Y:S02]  /*32010*/  R2UR UR5, R5.reuse ;  /* 0x00000000050572ca */ /* 0x040fe400000e0000 */
[----:B------:R-:W-:Y:S02]  /*32020*/  R2UR UR6, R4 ;  /* 0x00000000040672ca */ /* 0x000fe400000e0000 */
[----:B------:R-:W-:-:S09]  /*32030*/  R2UR UR7, R5 ;  /* 0x00000000050772ca */ /* 0x000fd200000e0000 */
[----:B------:R-:W2:Y:S04]  /*32040*/  LD.E R18, desc[UR4][R8.64+0x1c] ;  /* 0x00001c0408127980 */ /* 0x000ea8000c101900 */
[----:B------:R-:W3:Y:S01]  /*32050*/  LD.E R20, desc[UR6][R8.64+0x20] ;  /* 0x0000200608147980 */ /* 0x000ee2000c101900 */
[----:B--2---:R-:W-:-:S05]  /*32060*/  IMAD.HI.U32 R11, R11, R18, RZ ;  /* 0x000000120b0b7227 */ /* 0x004fca00078e00ff */
[----:B---3--:R-:W-:-:S07]  /*32070*/  SHF.R.U32.HI R11, RZ, R20, R11 ;  /* 0x00000014ff0b7219 */ /* 0x008fce000001160b */
.L_x_5291:
[----:B------:R-:W-:Y:S05]  /*32080*/  BSYNC B5 ;  /* 0x0000000000057941 */ /* 0x000fea0003800000 */
.L_x_5290:
[----:B------:R-:W-:Y:S01]  /*32090*/  LOP3.LUT R11, RZ, R11, RZ, 0x33, !PT ;  /* 0x0000000bff0b7212 */ /* 0x000fe200078e33ff */
[----:B------:R-:W-:Y:S06]  /*320a0*/  BRA `(.L_x_5292) ;  /* 0x0000000000287947 */ /* 0x000fec0003800000 */
.L_x_5289:
[----:B------:R-:W-:-:S13]  /*320b0*/  ISETP.NE.AND P2, PT, R62, 0x1, PT ;  /* 0x000000013e00780c */ /* 0x000fda0003f45270 */
        /* <DEDUP_REMOVED lines=9> */
.L_x_5292:
[----:B------:R-:W-:Y:S05]  /*32150*/  BSYNC B4 ;  /* 0x0000000000047941 */ /* 0x000fea0003800000 */
.L_x_5288:
[----:B------:R-:W-:-:S04]  /*32160*/  IMAD R11, R62, R11, -R64 ;  /* 0x0000000b3e0b7224 */ /* 0x000fc800078e0a40 */
[----:B------:R-:W-:-:S05]  /*32170*/  IMAD R18, R12, -0x2, R11 ;  /* 0xfffffffe0c127824 */ /* 0x000fca00078e020b */
[----:B------:R-:W-:Y:S02]  /*32180*/  VIMNMX R15, R15, R18, !PT ;  /* 0x000000120f0f7248 */ /* 0x000fe40007fe0100 */
[----:B------:R-:W-:-:S07]  /*32190*/  VIADDMNMX R13, R18, R62, R13, PT ;  /* 0x0000003e120d7246 */ /* 0x000fce000380010d */
.L_x_5287:
[----:B------:R-:W-:Y:S05]  /*321a0*/  BSYNC B3 ;  /* 0x0000000000037941 */ /* 0x000fea0003800000 */
.L_x_5286:
[C---:B------:R-:W-:Y:S01]  /*321b0*/  ISETP.GE.AND P3, PT, R61.reuse, 0x9, PT ;  /* 0x000000093d00780c */ /* 0x040fe20003f66270 */
[----:B------:R-:W-:Y:S01]  /*321c0*/  BSSY B3, `(.L_x_5293) ;  /* 0x0000073000037945 */ /* 0x000fe20003800000 */
[----:B------:R-:W-:Y:S02]  /*321d0*/  ISETP.GE.AND P2, PT, R61, 0x2, PT ;  /* 0x000000023d00780c */ /* 0x000fe40003f46270 */
[C---:B------:R-:W-:Y:S02]  /*321e0*/  ISETP.GT.AND P4, PT, R15.reuse, 0x8, !P3 ;  /* 0x000000080f00780c */ /* 0x040fe40005f84270 */
[----:B------:R-:W-:Y:S02]  /*321f0*/  ISETP.GT.AND P5, PT, R15, 0x1, !P2 ;  /* 0x000000010f00780c */ /* 0x000fe400057a4270 */
[----:B------:R-:W-:Y:S02]  /*32200*/  ISETP.LT.OR P4, PT, R13, 0x9, P4 ;  /* 0x000000090d00780c */ /* 0x000fe40002781670 */
[----:B------:R-:W-:-:S02]  /*32210*/  ISETP.GE.AND P6, PT, R61, 0xa, PT ;  /* 0x0000000a3d00780c */ /* 0x000fc40003fc6270 */
[----:B------:R-:W-:Y:S02]  /*32220*/  FSEL R57, R28, -INF , !P4 ;  /* 0xff8000001c397808 */ /* 0x000fe40006000000 */
[----:B------:R-:W-:Y:S02]  /*32230*/  ISETP.LT.OR P5, PT, R13, 0x2, P5 ;  /* 0x000000020d00780c */ /* 0x000fe40002fa1670 */
[----:B------:R-:W-:Y:S02]  /*32240*/  ISETP.GT.AND P4, PT, R15, 0x9, !P6 ;  /* 0x000000090f00780c */ /* 0x000fe40007784270 */
[----:B-1----:R-:W-:Y:S02]  /*32250*/  FSEL R63, R63, -INF , !P5 ;  /* 0xff8000003f3f7808 */ /* 0x002fe40006800000 */
        /* <DEDUP_REMOVED lines=63> */
[----:B------:R-:W-:Y:S02]  /*32650*/  ISETP.GT.AND P6, PT, R15, 0x39, !P6 ;  /* 0x000000390f00780c */ /* 0x000fe400077c4270 */
[----:B------:R-:W0:Y:S02]  /*32660*/  SHFL.IDX PT, R15, R14, 0x1, 0x1c1f ;  /* 0x003c1f000e0f7f89 */ /* 0x000e2400000e0000 */
[----:B------:R-:W-:-:S04]  /*32670*/  ISETP.LT.OR P6, PT, R13, 0x3a, P6 ;  /* 0x0000003a0d00780c */ /* 0x000fc800037c1670 */
[----:B------:R-:W-:Y:S02]  /*32680*/  FSEL R53, R53, -INF , !P6 ;  /* 0xff80000035357808 */ /* 0x000fe40007000000 */
[----:B------:R-:W-:Y:S01]  /*32690*/  ISETP.GE.AND P6, PT, R62, 0x1, PT ;  /* 0x000000013e00780c */ /* 0x000fe20003fc6270 */
[--C-:B0-----:R-:W-:Y:S02]  /*326a0*/  IMAD.IADD R11, R58, 0x1, R15.reuse ;  /* 0x000000013a0b7824 */ /* 0x101fe400078e020f */
[----:B------:R-:W-:-:S10]  /*326b0*/  IMAD.IADD R13, R60, 0x1, R15 ;  /* 0x000000013c0d7824 */ /* 0x000fd400078e020f */
[----:B------:R-:W-:Y:S05]  /*326c0*/  @!P6 BRA `(.L_x_5294) ;  /* 0x000000000088e947 */ /* 0x000fea0003800000 */
[----:B------:R-:W-:Y:S01]  /*326d0*/  IADD3 R59, -R59, R56, R15 ;  /* 0x000000383b3b7210 */ /* 0x000fe20007ffe10f */
        /* <DEDUP_REMOVED lines=15> */
.L_x_5298:
[----:B------:R-:W-:Y:S05]  /*327d0*/  BSYNC B5 ;  /* 0x0000000000057941 */ /* 0x000fea0003800000 */
.L_x_5297:
[----:B------:R-:W-:Y:S01]  /*327e0*/  LOP3.LUT R59, RZ, R59, RZ, 0x33, !PT ;  /* 0x0000003bff3b7212 */ /* 0x000fe200078e33ff */
[----:B------:R-:W-:Y:S06]  /*327f0*/  BRA `(.L_x_5299) ;  /* 0x0000000000287947 */ /* 0x000fec0003800000 */
.L_x_5296:
        /* <DEDUP_REMOVED lines=10> */
.L_x_5299:
[----:B------:R-:W-:Y:S05]  /*328a0*/  BSYNC B4 ;  /* 0x0000000000047941 */ /* 0x000fea0003800000 */
.L_x_5295:
[----:B------:R-:W-:-:S04]  /*328b0*/  IMAD R59, R62, R59, -R64 ;  /* 0x0000003b3e3b7224 */ /* 0x000fc800078e0a40 */
[----:B------:R-:W-:-:S05]  /*328c0*/  IMAD R12, R12, -0x2, R59 ;  /* 0xfffffffe0c0c7824 */ /* 0x000fca00078e023b */
[----:B------:R-:W-:Y:S02]  /*328d0*/  VIADDMNMX R11, R12, R62, R11, PT ;  /* 0x0000003e0c0b7246 */ /* 0x000fe4000380010b */
[----:B------:R-:W-:-:S07]  /*328e0*/  VIMNMX R13, R13, R12, !PT ;  /* 0x0000000c0d0d7248 */ /* 0x000fce0007fe0100 */
.L_x_5294:
[----:B------:R-:W-:Y:S05]  /*328f0*/  BSYNC B3 ;  /* 0x0000000000037941 */ /* 0x000fea0003800000 */
.L_x_5293:
[----:B------:R-:W2:Y:S01]  /*32900*/  LDL.64 R8, [R7+0x70] ;  /* 0x0000700007087983 */ /* 0x000ea20000100a00 */
[----:B------:R-:W-:Y:S02]  /*32910*/  R2UR UR4, R4 ;  /* 0x00000000040472ca */ /* 0x000fe400000e0000 */
[----:B------:R-:W-:Y:S02]  /*32920*/  R2UR UR5, R5 ;  /* 0x00000000050572ca */ /* 0x000fe400000e0000 */
[C---:B------:R-:W-:Y:S02]  /*32930*/  ISETP.GT.AND P2, PT, R13.reuse, 0x1, !P2 ;  /* 0x000000010d00780c */ /* 0x040fe40005744270 */
[----:B------:R-:W-:Y:S02]  /*32940*/  ISETP.GT.AND P3, PT, R13, 0x8, !P3 ;  /* 0x000000080d00780c */ /* 0x000fe40005f64270 */
[C---:B------:R-:W-:Y:S02]  /*32950*/  ISETP.LT.OR P2, PT, R11.reuse, 0x2, P2 ;  /* 0x000000020b00780c */ /* 0x040fe40001741670 */
[----:B------:R-:W-:-:S02]  /*32960*/  ISETP.LT.OR P3, PT, R11, 0x9, P3 ;  /* 0x000000090b00780c */ /* 0x000fc40001f61670 */
[----:B------:R-:W-:Y:S02]  /*32970*/  FSEL R27, R27, -INF , !P2 ;  /* 0xff8000001b1b7808 */ /* 0x000fe40005000000 */
[----:B------:R-:W-:Y:S02]  /*32980*/  ISETP.NE.AND P2, PT, R21, RZ, PT ;  /* 0x000000ff1500720c */ /* 0x000fe40003f45270 */
[----:B------:R-:W-:Y:S02]  /*32990*/  FSEL R59, R30, -INF , !P3 ;  /* 0xff8000001e3b7808 */ /* 0x000fe40005800000 */
[----:B------:R-:W-:Y:S02]  /*329a0*/  ISETP.GT.AND P2, PT, R13, 0x9, !P2 ;  /* 0x000000090d00780c */ /* 0x000fe40005744270 */
[----:B------:R-:W-:Y:S02]  /*329b0*/  ISETP.NE.AND P3, PT, R36, RZ, PT ;  /* 0x000000ff2400720c */ /* 0x000fe40003f65270 */
[----:B------:R-:W-:-:S02]  /*329c0*/  ISETP.LT.OR P2, PT, R11, 0xa, P2 ;  /* 0x0000000a0b00780c */ /* 0x000fc40001741670 */
[----:B------:R-:W-:Y:S02]  /*329d0*/  ISETP.NE.AND P6, PT, R40, RZ, PT ;  /* 0x000000ff2800720c */ /* 0x000fe40003fc5270 */
        /* <DEDUP_REMOVED lines=17> */
[----:B------:R-:W-:-:S04]  /*32af0*/  ISETP.NE.AND P2, PT, R55, RZ, PT ;  /* 0x000000ff3700720c */ /* 0x000fc80003f45270 */
[----:B------:R-:W-:-:S04]  /*32b00*/  ISETP.GT.AND P2, PT, R13, 0x20, !P2 ;  /* 0x000000200d00780c */ /* 0x000fc80005744270 */
[----:B------:R-:W-:-:S04]  /*32b10*/  ISETP.LT.OR P2, PT, R11, 0x21, P2 ;  /* 0x000000210b00780c */ /* 0x000fc80001741670 */
[----:B------:R-:W-:Y:S02]  /*32b20*/  FSEL R85, R42, -INF , !P2 ;  /* 0xff8000002a557808 */ /* 0x000fe40005000000 */
[----:B------:R-:W-:Y:S01]  /*32b30*/  ISETP.GT.AND P2, PT, R13, 0x21, !P6 ;  /* 0x000000210d00780c */ /* 0x000fe20007744270 */
[----:B--2---:R-:W2:Y:S03]  /*32b40*/  LD.E.64 R14, desc[UR4][R8.64] ;  /* 0x00000004080e7980 */ /* 0x004ea6000c101b00 */
[----:B------:R-:W-:Y:S02]  /*32b50*/  ISETP.LT.OR P2, PT, R11, 0x22, P2 ;  /* 0x000000220b00780c */ /* 0x000fe40001741670 */
[----:B------:R-:W-:Y:S02]  /*32b60*/  ISETP.GT.AND P3, PT, R13, 0x30, !P3 ;  /* 0x000000300d00780c */ /* 0x000fe40005f64270 */
[----:B------:R-:W-:-:S02]  /*32b70*/  FSEL R87, R43, -INF , !P2 ;  /* 0xff8000002b577808 */ /* 0x000fc40005000000 */
[----:B------:R-:W-:Y:S02]  /*32b80*/  ISETP.NE.AND P2, PT, R66, RZ, PT ;  /* 0x000000ff4200720c */ /* 0x000fe40003f45270 */
[C---:B------:R-:W-:Y:S02]  /*32b90*/  ISETP.GT.AND P4, PT, R13.reuse, 0x31, !P4 ;  /* 0x000000310d00780c */ /* 0x040fe40006784270 */
[----:B------:R-:W-:Y:S02]  /*32ba0*/  ISETP.GT.AND P2, PT, R13, 0x28, !P2 ;  /* 0x000000280d00780c */ /* 0x000fe40005744270 */
[----:B------:R-:W-:Y:S02]  /*32bb0*/  ISETP.NE.AND P6, PT, R24, RZ, PT ;  /* 0x000000ff1800720c */ /* 0x000fe40003fc5270 */
[----:B------:R-:W-:-:S04]  /*32bc0*/  ISETP.LT.OR P2, PT, R11, 0x29, P2 ;  /* 0x000000290b00780c */ /* 0x000fc80001741670 */
[----:B------:R-:W-:Y:S02]  /*32bd0*/  FSEL R89, R46, -INF , !P2 ;  /* 0xff8000002e597808 */ /* 0x000fe40005000000 */
[----:B------:R-:W-:Y:S02]  /*32be0*/  ISETP.NE.AND P2, PT, R20, RZ, PT ;  /* 0x000000ff1400720c */ /* 0x000fe40003f45270 */
[----:B------:R-:W-:Y:S01]  /*32bf0*/  ISETP.LT.OR P3, PT, R11, 0x31, P3 ;  /* 0x000000310b00780c */ /* 0x000fe20001f61670 */
[----:B------:R-:W3:Y:S01]  /*32c00*/  LD.E R20, desc[UR4][R8.64+0x10] ;  /* 0x0000100408147980 */ /* 0x000ee2000c101900 */
[----:B------:R-:W-:-:S04]  /*32c10*/  ISETP.GT.AND P2, PT, R13, RZ, !P2 ;  /* 0x000000ff0d00720c */ /* 0x000fc80005744270 */
[----:B------:R-:W-:-:S04]  /*32c20*/  ISETP.LT.OR P2, PT, R11, 0x1, P2 ;  /* 0x000000010b00780c */ /* 0x000fc80001741670 */
[----:B------:R-:W-:Y:S02]  /*32c30*/  FSEL R39, R26, -INF , !P2 ;  /* 0xff8000001a277808 */ /* 0x000fe40005000000 */
[----:B------:R-:W-:-:S04]  /*32c40*/  ISETP.NE.AND P2, PT, R44, RZ, PT ;  /* 0x000000ff2c00720c */ /* 0x000fc80003f45270 */
[----:B------:R-:W-:-:S04]  /*32c50*/  ISETP.GT.AND P2, PT, R13, 0x29, !P2 ;  /* 0x000000290d00780c */ /* 0x000fc80005744270 */
[----:B------:R-:W-:-:S04]  /*32c60*/  ISETP.LT.OR P2, PT, R11, 0x2a, P2 ;  /* 0x0000002a0b00780c */ /* 0x000fc80001741670 */
[----:B------:R-:W-:Y:S02]  /*32c70*/  FSEL R91, R47, -INF , !P2 ;  /* 0xff8000002f5b7808 */ /* 0x000fe40005000000 */
[----:B------:R-:W-:Y:S02]  /*32c80*/  ISETP.GT.AND P5, PT, R13, 0x38, !P5 ;  /* 0x000000380d00780c */ /* 0x000fe40006fa4270 */
[----:B------:R-:W-:Y:S02]  /*32c90*/  ISETP.LT.OR P4, PT, R11, 0x32, P4 ;  /* 0x000000320b00780c */ /* 0x000fe40002781670 */
[----:B------:R-:W-:Y:S02]  /*32ca0*/  FSEL R93, R50, -INF , !P3 ;  /* 0xff800000325d7808 */ /* 0x000fe40005800000 */
[----:B------:R-:W-:Y:S02]  /*32cb0*/  ISETP.GT.AND P6, PT, R13, 0x39, !P6 ;  /* 0x000000390d00780c */ /* 0x000fe400077c4270 */
[----:B------:R-:W-:-:S02]  /*32cc0*/  ISETP.LT.OR P5, PT, R11, 0x39, P5 ;  /* 0x000000390b00780c */ /* 0x000fc40002fa1670 */
[----:B------:R-:W-:Y:S02]  /*32cd0*/  FSEL R95, R51, -INF , !P4 ;  /* 0xff800000335f7808 */ /* 0x000fe40006000000 */
[----:B------:R-:W-:Y:S02]  /*32ce0*/  ISETP.LT.OR P6, PT, R11, 0x3a, P6 ;  /* 0x0000003a0b00780c */ /* 0x000fe400037c1670 */
[----:B------:R-:W-:Y:S02]  /*32cf0*/  FSEL R97, R54, -INF , !P5 ;  /* 0xff80000036617808 */ /* 0x000fe40006800000 */
[----:B------:R-:W-:Y:S02]  /*32d00*/  R2UR UR6, R4 ;  /* 0x00000000040672ca */ /* 0x000fe400000e0000 */
[----:B------:R-:W-:Y:S02]  /*32d10*/  R2UR UR7, R5 ;  /* 0x00000000050772ca */ /* 0x000fe400000e0000 */
[----:B------:R-:W-:-:S11]  /*32d20*/  FSEL R99, R19, -INF , !P6 ;  /* 0xff80000013637808 */ /* 0x000fd60007000000 */
[----:B------:R-:W4:Y:S01]  /*32d30*/  LD.E R25, desc[UR6][R8.64+0x14] ;  /* 0x0000140608197980 */ /* 0x000f22000c101900 */
[----:B--2---:R-:W-:Y:S02]  /*32d40*/  FMNMX.FTZ R12, R29, R14, !PT ;  /* 0x0000000e1d0c7209 */ /* 0x004fe40007810000 */
[----:B------:R-:W-:Y:S02]  /*32d50*/  FMNMX.FTZ R18, R39, R15, !PT ;  /* 0x0000000f27127209 */ /* 0x000fe40007810000 */
[----:B------:R-:W-:Y:S02]  /*32d60*/  FMNMX.FTZ R12, R63, R12, !PT ;  /* 0x0000000c3f0c7209 */ /* 0x000fe40007810000 */
[----:B------:R-:W-:Y:S02]  /*32d70*/  FMNMX.FTZ R18, R27, R18, !PT ;  /* 0x000000121b127209 */ /* 0x000fe40007810000 */
[----:B------:R-:W-:Y:S02]  /*32d80*/  FMNMX.FTZ R12, R57, R12, !PT ;  /* 0x0000000c390c7209 */ /* 0x000fe40007810000 */
[----:B------:R-:W-:-:S02]  /*32d90*/  FMNMX.FTZ R18, R59, R18, !PT ;  /* 0x000000123b127209 */ /* 0x000fc40007810000 */
[----:B------:R-:W-:Y:S02]  /*32da0*/  FMNMX.FTZ R12, R65, R12, !PT ;  /* 0x0000000c410c7209 */ /* 0x000fe40007810000 */
        /* <DEDUP_REMOVED lines=24> */
[----:B------:R-:W-:-:S03]  /*32f30*/  FMNMX.FTZ R13, R99, R18, !PT ;  /* 0x00000012630d7209 */ /* 0x000fc60007810000 */
[----:B------:R-:W0:Y:S04]  /*32f40*/  SHFL.BFLY PT, R11, R12, 0x2, 0x1f ;  /* 0x0c401f000c0b7f89 */ /* 0x000e2800000e0000 */
[----:B------:R-:W-:Y:S04]  /*32f50*/  ST.E.64 desc[UR4][R8.64], R12 ;  /* 0x0000000c08007985 */ /* 0x000fe8000c101b04 */
[----:B------:R-:W2:Y:S01]  /*32f60*/  LD.E R26, desc[UR6][R8.64+0x4] ;  /* 0x00000406081a7980 */ /* 0x000ea2000c101900 */
[----:B0-----:R-:W-:-:S05]  /*32f70*/  FMNMX.FTZ R11, R12, R11, !PT ;  /* 0x0000000b0c0b7209 */ /* 0x001fca0007810000 */
[----:B------:R-:W0:Y:S02]  /*32f80*/  SHFL.BFLY PT, R18, R11, 0x1, 0x1f ;  /* 0x0c201f000b127f89 */ /* 0x000e2400000e0000 */
[----:B0-----:R-:W-:Y:S02]  /*32f90*/  FMNMX.FTZ R19, R11, R18, !PT ;  /* 0x000000120b137209 */ /* 0x001fe40007810000 */
[----:B------:R-:W5:Y:S04]  /*32fa0*/  LD.E R18, desc[UR4][R8.64+0x20] ;  /* 0x0000200408127980 */ /* 0x000f68000c101900 */
[----:B------:R-:W-:Y:S04]  /*32fb0*/  ST.E desc[UR4][R8.64], R19 ;  /* 0x0000001308007985 */ /* 0x000fe8000c101904 */
[----:B------:R-:W3:Y:S01]  /*32fc0*/  LD.E R21, desc[UR6][R8.64] ;  /* 0x0000000608157980 */ /* 0x000ee2000c101900 */
[----:B------:R-:W-:-:S02]  /*32fd0*/  R2UR UR8, R4 ;  /* 0x00000000040872ca */ /* 0x000fc400000e0000 */
[----:B------:R-:W-:Y:S01]  /*32fe0*/  R2UR UR9, R5 ;  /* 0x00000000050972ca */ /* 0x000fe200000e0000 */
[----:B--2---:R-:W0:Y:S02]  /*32ff0*/  SHFL.BFLY PT, R11, R26, 0x2, 0x1f ;  /* 0x0c401f001a0b7f89 */ /* 0x004e2400000e0000 */
[----:B0-----:R-:W-:-:S05]  /*33000*/  FMNMX.FTZ R12, R11, R26, !PT ;  /* 0x0000001a0b0c7209 */ /* 0x001fca0007810000 */
[----:B------:R-:W0:Y:S02]  /*33010*/  SHFL.BFLY PT, R11, R12, 0x1, 0x1f ;  /* 0x0c201f000c0b7f89 */ /* 0x000e2400000e0000 */
[----:B0-----:R-:W-:Y:S02]  /*33020*/  FMNMX.FTZ R13, R12, R11, !PT ;  /* 0x0000000b0c0d7209 */ /* 0x001fe40007810000 */
[----:B---3--:R-:W-:Y:S02]  /*33030*/  FSETP.NEU.FTZ.AND P2, PT, R21, -INF , PT ;  /* 0xff8000001500780b */ /* 0x008fe40003f5d000 */
[----:B------:R-:W-:Y:S02]  /*33040*/  FSETP.NEU.FTZ.AND P3, PT, R13, -INF , PT ;  /* 0xff8000000d00780b */ /* 0x000fe40003f7d000 */
[----:B------:R-:W-:Y:S02]  /*33050*/  FSEL R11, R21, RZ, P2 ;  /* 0x000000ff150b7208 */ /* 0x000fe40001000000 */
[----:B------:R-:W-:-:S03]  /*33060*/  FSEL R24, R13, RZ, P3 ;  /* 0x000000ff0d187208 */ /* 0x000fc60001800000 */
[----:B------:R-:W-:Y:S02]  /*33070*/  FADD.FTZ R11, R14, -R11 ;  /* 0x8000000b0e0b7221 */ /* 0x000fe40000010000 */
[----:B------:R-:W-:Y:S02]  /*33080*/  FADD.FTZ R15, R15, -R24 ;  /* 0x800000180f0f7221 */ /* 0x000fe40000010000 */
[----:B-----5:R-:W-:Y:S02]  /*33090*/  FMUL.FTZ R11, R11, R18 ;  /* 0x000000120b0b7220 */ /* 0x020fe40000410000 */
[----:B------:R-:W-:-:S04]  /*330a0*/  FMUL.FTZ R18, R18, R15 ;  /* 0x0000000f12127220 */ /* 0x000fc80000410000 */
[----:B------:R-:W0:Y:S08]  /*330b0*/  MUFU.EX2 R11, R11 ;  /* 0x0000000b000b7308 */ /* 0x000e300000000800 */
[----:B------:R-:W4:Y:S01]  /*330c0*/  MUFU.EX2 R12, R18 ;  /* 0x00000012000c7308 */ /* 0x000f220000000800 */
[----:B------:R1:W-:Y:S01]  /*330d0*/  ST.E desc[UR4][R8.64+0x4], R13 ;  /* 0x0000040d08007985 */ /* 0x0003e2000c101904 */
[----:B0-----:R-:W-:Y:S01]  /*330e0*/  FMUL.FTZ R21, R11, R20 ;  /* 0x000000140b157220 */ /* 0x001fe20000410000 */
[----:B----4-:R-:W-:-:S04]  /*330f0*/  FMUL.FTZ R25, R12, R25 ;  /* 0x000000190c197220 */ /* 0x010fc80000410000 */
[----:B------:R1:W-:Y:S04]  /*33100*/  ST.E desc[UR6][R8.64+0x10], R21 ;  /* 0x0000101508007985 */ /* 0x0003e8000c101906 */
[----:B------:R1:W-:Y:S04]  /*33110*/  ST.E desc[UR8][R8.64+0x14], R25 ;  /* 0x0000141908007985 */ /* 0x0003e8000c101908 */
[----:B------:R-:W2:Y:S04]  /*33120*/  LDL.64 R14, [R7+0x78] ;  /* 0x00007800070e7983 */ /* 0x000ea80000100a00 */
[----:B--2---:R-:W2:Y:S04]  /*33130*/  LD.E.64 R18, desc[UR4][R14.64] ;  /* 0x000000040e127980 */ /* 0x004ea8000c101b00 */
[----:B--2---:R-:W2:Y:S01]  /*33140*/  LD.E R20, desc[UR4][R18.64+0x4] ;  /* 0x0000040412147980 */ /* 0x004ea2000c101900 */
[----:B------:R-:W-:Y:S01]  /*33150*/  BSSY B3, `(.L_x_5300) ;  /* 0x0000010000037945 */ /* 0x000fe20003800000 */
[----:B--2---:R-:W-:-:S13]  /*33160*/  ISETP.NE.AND P2, PT, R20, RZ, PT ;  /* 0x000000ff1400720c */ /* 0x004fda0003f45270 */
[----:B-1----:R-:W-:Y:S05]  /*33170*/  @P2 BRA `(.L_x_5301) ;  /* 0x0000000000342947 */ /* 0x002fea0003800000 */
[----:B------:R-:W-:Y:S02]  /*33180*/  R2UR UR4, R4 ;  /* 0x00000000040472ca */ /* 0x000fe400000e0000 */
[----:B------:R-:W-:-:S13]  /*33190*/  R2UR UR5, R5 ;  /* 0x00000000050572ca */ /* 0x000fda00000e0000 */
[----:B------:R-:W2:Y:S01]  /*331a0*/  LD.E.64 R8, desc[UR4][R14.64+0x8] ;  /* 0x000008040e087980 */ /* 0x000ea2000c101b00 */
[----:B------:R-:W-:Y:S02]  /*331b0*/  R2UR UR6, R4 ;  /* 0x00000000040672ca */ /* 0x000fe400000e0000 */
[----:B------:R-:W-:Y:S01]  /*331c0*/  R2UR UR7, R5 ;  /* 0x00000000050772ca */ /* 0x000fe200000e0000 */
[----:B------:R-:W3:-:S12]  /*331d0*/  LD.E R19, desc[UR4][R18.64] ;  /* 0x0000000412137980 */ /* 0x000ed8000c101900 */
[----:B--2---:R-:W2:Y:S01]  /*331e0*/  LD.E.64 R8, desc[UR6][R8.64] ;  /* 0x0000000608087980 */ /* 0x004ea2000c101b00 */
[----:B---3--:R-:W-:-:S04]  /*331f0*/  IMAD R21, R10, 0x40, R19 ;  /* 0x000000400a157824 */ /* 0x008fc800078e0213 */
[----:B--2---:R-:W-:-:S05]  /*33200*/  IMAD.WIDE R20, R21, 0x4, R8 ;  /* 0x0000000415147825 */ /* 0x004fca00078e0208 */
[----:B------:R0:W-:Y:S04]  /*33210*/  ST.E desc[UR4][R20.64], R11 ;  /* 0x0000000b14007985 */ /* 0x0001e8000c101904 */
[----:B------:R-:W2:Y:S04]  /*33220*/  LD.E.64 R18, desc[UR6][R14.64] ;  /* 0x000000060e127980 */ /* 0x000ea8000c101b00 */
[----:B--2---:R-:W2:Y:S02]  /*33230*/  LD.E R13, desc[UR4][R18.64+0x4] ;  /* 0x00000404120d7980 */ /* 0x004ea4000c101900 */
[----:B0-2---:R-:W-:-:S13]  /*33240*/  ISETP.NE.AND P2, PT, R13, RZ, PT ;  /* 0x000000ff0d00720c */ /* 0x005fda0003f45270 */
.L_x_5301:
[----:B------:R-:W-:Y:S05]  /*33250*/  BSYNC B3 ;  /* 0x0000000000037941 */ /* 0x000fea0003800000 */
.L_x_5300:
[----:B------:R-:W-:Y:S04]  /*33260*/  BSSY B3, `(.L_x_5302) ;  /* 0x000000d000037945 */ /* 0x000fe80003800000 */
[----:B------:R-:W-:Y:S05]  /*33270*/  @P2 BRA `(.L_x_5303) ;  /* 0x00000000002c2947 */ /* 0x000fea0003800000 */
        /* <DEDUP_REMOVED lines=8> */
[----:B------:R-:W-:-:S04]  /*33300*/  VIADD R13, R10, 0x8 ;  /* 0x000000080a0d7836 */ /* 0x000fc80000000000 */
[----:B--2---:R-:W-:-:S05]  /*33310*/  IMAD.WIDE R8, R13, 0x4, R8 ;  /* 0x000000040d087825 */ /* 0x004fca00078e0208 */
[----:B------:R0:W-:Y:S02]  /*33320*/  ST.E desc[UR4][R8.64], R12 ;  /* 0x0000000c08007985 */ /* 0x0001e4000c101904 */
.L_x_5303:
[----:B------:R-:W-:Y:S05]  /*33330*/  BSYNC B3 ;  /* 0x0000000000037941 */ /* 0x000fea0003800000 */
.L_x_5302:
[----:B0-----:R-:W2:Y:S01]  /*33340*/  LDL.64 R8, [R7+0x70] ;  /* 0x0000700007087983 */ /* 0x001ea20000100a00 */
[C---:B------:R-:W-:Y:S02]  /*33350*/  R2UR UR4, R4.reuse ;  /* 0x00000000040472ca */ /* 0x040fe400000e0000 */
[C---:B------:R-:W-:Y:S02]  /*33360*/  R2UR UR5, R5.reuse ;  /* 0x00000000050572ca */ /* 0x040fe400000e0000 */
[C---:B------:R-:W-:Y:S02]  /*33370*/  R2UR UR6, R4.reuse ;  /* 0x00000000040672ca */ /* 0x040fe400000e0000 */
[C---:B------:R-:W-:Y:S02]  /*33380*/  R2UR UR7, R5.reuse ;  /* 0x00000000050772ca */ /* 0x040fe400000e0000 */
[----:B------:R-:W-:Y:S02]  /*33390*/  R2UR UR8, R4 ;  /* 0x00000000040872ca */ /* 0x000fe400000e0000 */
[----:B------:R-:W-:-:S05]  /*333a0*/  R2UR UR9, R5 ;  /* 0x00000000050972ca */ /* 0x000fca00000e0000 */
[----:B--2---:R-:W2:Y:S04]  /*333b0*/  LD.E R10, desc[UR4][R8.64] ;  /* 0x00000004080a7980 */ /* 0x004ea8000c101900 */
[----:B------:R-:W3:Y:S04]  /*333c0*/  LD.E R13, desc[UR6][R8.64+0x20] ;  /* 0x00002006080d7980 */ /* 0x000ee8000c101900 */
[----:B------:R-:W4:Y:S04]  /*333d0*/  LD.E R18, desc[UR8][R8.64+0x4] ;  /* 0x0000040808127980 */ /* 0x000f28000c101900 */
[----:B------:R-:W5:Y:S04]  /*333e0*/  LD.E R55, desc[UR4][R8.64+0x10] ;  /* 0x0000100408377980 */ /* 0x000f68000c101900 */
[----:B------:R-:W5:Y:S01]  /*333f0*/  LD.E R54, desc[UR6][R8.64+0x14] ;  /* 0x0000140608367980 */ /* 0x000f62000c101900 */
[C---:B--2---:R-:W-:Y:S01]  /*33400*/  FSETP.NEU.FTZ.AND P2, PT, R10.reuse, -INF , PT ;  /* 0xff8000000a00780b */ /* 0x044fe20003f5d000 */
[----:B---3--:R-:W-:Y:S01]  /*33410*/  FMUL.FTZ R14, R10, R13 ;  /* 0x0000000d0a0e7220 */ /* 0x008fe20000410000 */
[----:B----4-:R-:W-:Y:S01]  /*33420*/  FSETP.NEU.FTZ.AND P3, PT, R18, -INF , PT ;  /* 0xff8000001200780b */ /* 0x010fe20003f7d000 */
[----:B------:R-:W-:-:S03]  /*33430*/  FMUL.FTZ R18, R13, R18 ;  /* 0x000000120d127220 */ /* 0x000fc60000410000 */
[----:B------:R-:W-:Y:S02]  /*33440*/  FSEL R14, R14, RZ, P2 ;  /* 0x000000ff0e0e7208 */ /* 0x000fe40001000000 */
[----:B------:R-:W-:-:S03]  /*33450*/  FSEL R38, R18, RZ, P3 ;  /* 0x000000ff12267208 */ /* 0x000fc60001800000 */
[-CC-:B------:R-:W-:Y:S01]  /*33460*/  FFMA.FTZ R10, R29, R13.reuse, -R14.reuse ;  /* 0x0000000d1d0a7223 */ /* 0x180fe2000001080e */
[-CC-:B------:R-:W-:Y:S01]  /*33470*/  FFMA.FTZ R21, R33, R13.reuse, -R14.reuse ;  /* 0x0000000d21157223 */ /* 0x180fe2000001080e */
[-CC-:B------:R-:W-:Y:S01]  /*33480*/  FFMA.FTZ R15, R63, R13.reuse, -R14.reuse ;  /* 0x0000000d3f0f7223 */ /* 0x180fe2000001080e */
[-C--:B------:R-:W-:Y:S01]  /*33490*/  FFMA.FTZ R18, R57, R13.reuse, -R14 ;  /* 0x0000000d39127223 */ /* 0x080fe2000001080e */
[-CC-:B------:R-:W-:Y:S01]  /*334a0*/  FFMA.FTZ R39, R39, R13.reuse, -R38.reuse ;  /* 0x0000000d27277223 */ /* 0x180fe20000010826 */
[-C--:B------:R-:W-:Y:S01]  /*334b0*/  FFMA.FTZ R40, R27, R13.reuse, -R38 ;  /* 0x0000000d1b287223 */ /* 0x080fe20000010826 */
        /* <DEDUP_REMOVED lines=12> */
[-C--:B------:R-:W-:Y:S01]  /*33580*/  FFMA.FTZ R14, R53, R13.reuse, -R14 ;  /* 0x0000000d350e7223 */ /* 0x080fe2000001080e */
[-CC-:B------:R-:W-:Y:S01]  /*33590*/  FFMA.FTZ R41, R59, R13.reuse, -R38.reuse ;  /* 0x0000000d3b297223 */ /* 0x180fe20000010826 */
[-CC-:B------:R-:W-:Y:S01]  /*335a0*/  FFMA.FTZ R42, R31, R13.reuse, -R38.reuse ;  /* 0x0000000d1f2a7223 */ /* 0x180fe20000010826 */
[-CC-:B------:R-:W-:Y:S01]  /*335b0*/  FFMA.FTZ R43, R61, R13.reuse, -R38.reuse ;  /* 0x0000000d3d2b7223 */ /* 0x180fe20000010826 */
[-CC-:B------:R-:W-:Y:S01]  /*335c0*/  FFMA.FTZ R44, R79, R13.reuse, -R38.reuse ;  /* 0x0000000d4f2c7223 */ /* 0x180fe20000010826 */
[-CC-:B------:R-:W-:Y:S01]  /*335d0*/  FFMA.FTZ R45, R81, R13.reuse, -R38.reuse ;  /* 0x0000000d512d7223 */ /* 0x180fe20000010826 */
[-CC-:B------:R-:W-:Y:S01]  /*335e0*/  FFMA.FTZ R46, R83, R13.reuse, -R38.reuse ;  /* 0x0000000d532e7223 */ /* 0x180fe20000010826 */
[----:B------:R-:W5:Y:S01]  /*335f0*/  MUFU.EX2 R39, R39 ;  /* 0x0000002700277308 */ /* 0x000f620000000800 */
[-CC-:B------:R-:W-:Y:S01]  /*33600*/  FFMA.FTZ R47, R85, R13.reuse, -R38.reuse ;  /* 0x0000000d552f7223 */ /* 0x180fe20000010826 */
[-CC-:B------:R-:W-:Y:S01]  /*33610*/  FFMA.FTZ R48, R87, R13.reuse, -R38.reuse ;  /* 0x0000000d57307223 */ /* 0x180fe20000010826 */
[-CC-:B------:R-:W-:Y:S01]  /*33620*/  FFMA.FTZ R49, R89, R13.reuse, -R38.reuse ;  /* 0x0000000d59317223 */ /* 0x180fe20000010826 */
[-CC-:B------:R-:W-:Y:S01]  /*33630*/  FFMA.FTZ R50, R91, R13.reuse, -R38.reuse ;  /* 0x0000000d5b327223 */ /* 0x180fe20000010826 */
[-CC-:B------:R-:W-:Y:S01]  /*33640*/  FFMA.FTZ R51, R93, R13.reuse, -R38.reuse ;  /* 0x0000000d5d337223 */ /* 0x180fe20000010826 */
[-CC-:B------:R-:W-:Y:S01]  /*33650*/  FFMA.FTZ R52, R95, R13.reuse, -R38.reuse ;  /* 0x0000000d5f347223 */ /* 0x180fe20000010826 */
[-CC-:B------:R-:W-:Y:S01]  /*33660*/  FFMA.FTZ R53, R97, R13.reuse, -R38.reuse ;  /* 0x0000000d61357223 */ /* 0x180fe20000010826 */
[----:B------:R-:W-:Y:S01]  /*33670*/  FFMA.FTZ R38, R99, R13, -R38 ;  /* 0x0000000d63267223 */ /* 0x000fe20000010826 */
[----:B------:R-:W-:Y:S08]  /*33680*/  MUFU.EX2 R40, R40 ;  /* 0x0000002800287308 */ /* 0x000ff00000000800 */
[----:B------:R5:W0:Y:S08]  /*33690*/  MUFU.EX2 R13, R15 ;  /* 0x0000000f000d7308 */ /* 0x000a300000000800 */
[----:B------:R1:W-:Y:S01]  /*336a0*/  MUFU.EX2 R166, R18 ;  /* 0x0000001200a67308 */ /* 0x0003e20000000800 */
[----:B-----5:R-:W-:-:S07]  /*336b0*/  FADD.FTZ R15, R39, R54 ;  /* 0x00000036270f7221 */ /* 0x020fce0000010000 */
[----:B------:R-:W2:Y:S01]  /*336c0*/  MUFU.EX2 R41, R41 ;  /* 0x0000002900297308 */ /* 0x000ea20000000800 */
[----:B-1----:R-:W-:-:S07]  /*336d0*/  FADD.FTZ R18, R10, R55 ;  /* 0x000000370a127221 */ /* 0x002fce0000010000 */
[----:B------:R0:W1:Y:S08]  /*336e0*/  MUFU.EX2 R25, R19 ;  /* 0x0000001300197308 */ /* 0x0000700000000800 */
[----:B------:R-:W3:Y:S01]  /*336f0*/  MUFU.EX2 R42, R42 ;  /* 0x0000002a002a7308 */ /* 0x000ee20000000800 */
[----:B0-----:R-:W-:Y:S01]  /*33700*/  FADD.FTZ R19, R13, R18 ;  /* 0x000000120d137221 */ /* 0x001fe20000010000 */
[----:B------:R-:W-:-:S04]  /*33710*/  FADD.FTZ R18, R40, R15 ;  /* 0x0000000f28127221 */ /* 0x000fc80000010000 */
[----:B--2---:R-:W-:Y:S02]  /*33720*/  FADD.FTZ R15, R41, R18 ;  /* 0x00000012290f7221 */ /* 0x004fe40000010000 */
[----:B------:R-:W0:Y:S08]  /*33730*/  MUFU.EX2 R168, R20 ;  /* 0x0000001400a87308 */ /* 0x000e300000000800 */
[----:B------:R-:W2:Y:S08]  /*33740*/  MUFU.EX2 R43, R43 ;  /* 0x0000002b002b7308 */ /* 0x000eb00000000800 */
[----:B------:R-:W4:Y:S08]  /*33750*/  MUFU.EX2 R27, R21 ;  /* 0x00000015001b7308 */ /* 0x000f300000000800 */
[----:B------:R-:W5:Y:S08]  /*33760*/  MUFU.EX2 R44, R44 ;  /* 0x0000002c002c7308 */ /* 0x000f700000000800 */
[----:B------:R1:W-:Y:S08]  /*33770*/  MUFU.EX2 R37, R14 ;  /* 0x0000000e00257308 */ /* 0x0003f00000000800 */
[----:B------:R-:W5:Y:S01]  /*33780*/  MUFU.EX2 R24, R24 ;  /* 0x0000001800187308 */ /* 0x000f620000000800 */
[----:B-1----:R-:W-:-:S04]  /*33790*/  FADD.FTZ R14, R166, R19 ;  /* 0x00000013a60e7221 */ /* 0x002fc80000010000 */
[----:B------:R-:W-:Y:S01]  /*337a0*/  FADD.FTZ R19, R25, R14 ;  /* 0x0000000e19137221 */ /* 0x000fe20000010000 */
[----:B---3--:R-:W-:Y:S02]  /*337b0*/  FADD.FTZ R14, R42, R15 ;  /* 0x0000000f2a0e7221 */ /* 0x008fe40000010000 */
[----:B------:R-:W1:Y:S01]  /*337c0*/  MUFU.EX2 R45, R45 ;  /* 0x0000002d002d7308 */ /* 0x000e620000000800 */
[----:B0-----:R-:W-:Y:S01]  /*337d0*/  FADD.FTZ R18, R168, R19 ;  /* 0x00000013a8127221 */ /* 0x001fe20000010000 */
[----:B--2---:R-:W-:-:S03]  /*337e0*/  FADD.FTZ R15, R43, R14 ;  /* 0x0000000e2b0f7221 */ /* 0x004fc60000010000 */
[----:B----4-:R-:W-:Y:S01]  /*337f0*/  FADD.FTZ R19, R27, R18 ;  /* 0x000000121b137221 */ /* 0x010fe20000010000 */
[----:B-----5:R-:W-:Y:S02]  /*33800*/  FADD.FTZ R14, R44, R15 ;  /* 0x0000000f2c0e7221 */ /* 0x020fe40000010000 */
[----:B------:R-:W0:Y:S01]  /*33810*/  MUFU.EX2 R29, R26 ;  /* 0x0000001a001d7308 */ /* 0x000e220000000800 */
[----:B------:R-:W-:-:S07]  /*33820*/  FADD.FTZ R18, R24, R19 ;  /* 0x0000001318127221 */ /* 0x000fce0000010000 */
[----:B------:R-:W2:Y:S01]  /*33830*/  MUFU.EX2 R46, R46 ;  /* 0x0000002e002e7308 */ /* 0x000ea20000000800 */
[----:B-1----:R-:W-:-:S07]  /*33840*/  FADD.FTZ R15, R45, R14 ;  /* 0x0000000e2d0f7221 */ /* 0x002fce0000010000 */
[----:B------:R-:W1:Y:S01]  /*33850*/  MUFU.EX2 R28, R28 ;  /* 0x0000001c001c7308 */ /* 0x000e620000000800 */
[----:B0-----:R-:W-:-:S07]  /*33860*/  FADD.FTZ R19, R29, R18 ;  /* 0x000000121d137221 */ /* 0x001fce0000010000 */
[----:B------:R-:W0:Y:S01]  /*33870*/  MUFU.EX2 R47, R47 ;  /* 0x0000002f002f7308 */ /* 0x000e220000000800 */
[----:B--2---:R-:W-:-:S07]  /*33880*/  FADD.FTZ R14, R46, R15 ;  /* 0x0000000f2e0e7221 */ /* 0x004fce0000010000 */
        /* <DEDUP_REMOVED lines=25> */
[----:B-1----:R-:W-:-:S04]  /*33a20*/  FADD.FTZ R18, R36, R19 ;  /* 0x0000001324127221 */ /* 0x002fc80000010000 */
[----:B------:R-:W-:Y:S01]  /*33a30*/  FADD.FTZ R55, R37, R18 ;  /* 0x0000001225377221 */ /* 0x000fe20000010000 */
[----:B0-----:R-:W-:-:S04]  /*33a40*/  FADD.FTZ R15, R53, R14 ;  /* 0x0000000e350f7221 */ /* 0x001fc80000010000 */
[----:B------:R-:W-:Y:S01]  /*33a50*/  ST.E desc[UR4][R8.64+0x10], R55 ;  /* 0x0000103708007985 */ /* 0x000fe2000c101904 */
[----:B--2---:R-:W-:-:S05]  /*33a60*/  FADD.FTZ R57, R38, R15 ;  /* 0x0000000f26397221 */ /* 0x004fca0000010000 */
[----:B------:R0:W-:Y:S04]  /*33a70*/  ST.E desc[UR6][R8.64+0x14], R57 ;  /* 0x0000143908007985 */ /* 0x0001e8000c101906 */
[----:B------:R-:W2:Y:S01]  /*33a80*/  LDL.64 R18, [R7+0x80] ;  /* 0x0000800007127983 */ /* 0x000ea20000100a00 */
[----:B------:R-:W-:Y:S06]  /*33a90*/  BAR.SYNC.DEFER_BLOCKING 0xf, 0x100 ;  /* 0x03c4000000007b1d */ /* 0x000fec0000010000 */
[----:B------:R-:W3:Y:S04]  /*33aa0*/  LDL.64 R14, [R7+0x88] ;  /* 0x00008800070e7983 */ /* 0x000ee80000100a00 */
[----:B--2---:R-:W2:Y:S04]  /*33ab0*/  LD.E.64 R18, desc[UR4][R18.64+0x10] ;  /* 0x0000100412127980 */ /* 0x004ea8000c101b00 */
[----:B--2---:R-:W2:Y:S04]  /*33ac0*/  LD.E.64 R20, desc[UR6][R18.64+0x8] ;  /* 0x0000080612147980 */ /* 0x004ea8000c101b00 */
[----:B------:R-:W4:Y:S01]  /*33ad0*/  LD.E.64 R58, desc[UR4][R18.64] ;  /* 0x00000004123a7980 */ /* 0x000f22000c101b00 */
        /* <DEDUP_REMOVED lines=17> */
[--C-:B----4-:R-:W-:Y:S02]  /*33bf0*/  IMAD R59, R59, 0x2, R20.reuse ;  /* 0x000000023b3b7824 */ /* 0x110fe400078e0214 */
[C---:B0-----:R-:W-:Y:S02]  /*33c00*/  IMAD R8, R58.reuse, 0x2, R20 ;  /* 0x000000023a087824 */ /* 0x041fe400078e0214 */
[----:B------:R-:W-:Y:S01]  /*33c10*/  IMAD R58, R58, 0x2, R59 ;  /* 0x000000023a3a7824 */ /* 0x000fe200078e023b */
[----:B------:R-:W-:Y:S04]  /*33c20*/  STSM.16.M88.4 [R20], R164 ;  /* 0x000000a414007844 */ /* 0x000fe80000000200 */
[----:B------:R0:W-:Y:S04]  /*33c30*/  STSM.16.M88.4 [R8], R168 ;  /* 0x000000a808007844 */ /* 0x0001e80000000200 */
[----:B------:R-:W-:Y:S04]  /*33c40*/  STSM.16.M88.4 [R59], R172 ;  /* 0x000000ac3b007844 */ /* 0x000fe80000000200 */
[----:B------:R1:W-:Y:S04]  /*33c50*/  STSM.16.M88.4 [R58], R176 ;  /* 0x000000b03a007844 */ /* 0x0003e80000000200 */
[----:B---3--:R-:W2:Y:S04]  /*33c60*/  LD.E R10, desc[UR4][R14.64] ;  /* 0x000000040e0a7980 */ /* 0x008ea8000c101900 */
[----:B0-----:R-:W3:Y:S04]  /*33c70*/  LD.E R8, desc[UR4][R14.64+0x14] ;  /* 0x000014040e087980 */ /* 0x001ee8000c101900 */
[----:B------:R-:W4:Y:S04]  /*33c80*/  LD.E R34, desc[UR4][R14.64+0x44] ;  /* 0x000044040e227980 */ /* 0x000f28000c101900 */
[----:B------:R-:W5:Y:S01]  /*33c90*/  LD.E R48, desc[UR4][R14.64+0x80] ;  /* 0x000080040e307980 */ /* 0x000f62000c101900 */
[----:B------:R-:W-:-:S02]  /*33ca0*/  R2UR UR18, R4 ;  /* 0x00000000041272ca */ /* 0x000fc400000e0000 */
[----:B------:R-:W-:Y:S01]  /*33cb0*/  R2UR UR19, R5 ;  /* 0x00000000051372ca */ /* 0x000fe200000e0000 */
        /* <DEDUP_REMOVED lines=13> */
[----:B------:R-:W-:-:S02]  /*33d90*/  R2UR UR10, R4 ;  /* 0x00000000040a72ca */ /* 0x000fc400000e0000 */
[C---:B------:R-:W-:Y:S01]  /*33da0*/  R2UR UR11, R5.reuse ;  /* 0x00000000050b72ca */ /* 0x040fe200000e0000 */
[----:B------:R-:W5:Y:S01]  /*33db0*/  LD.E R62, desc[UR18][R14.64+0xb4] ;  /* 0x0000b4120e3e7980 */ /* 0x000f62000c101900 */
[C---:B------:R-:W-:Y:S02]  /*33dc0*/  R2UR UR12, R4.reuse ;  /* 0x00000000040c72ca */ /* 0x040fe400000e0000 */
[C---:B------:R-:W-:Y:S01]  /*33dd0*/  R2UR UR13, R5.reuse ;  /* 0x00000000050d72ca */ /* 0x040fe200000e0000 */
[----:B------:R-:W5:Y:S01]  /*33de0*/  LD.E R78, desc[UR18][R14.64+0xf4] ;  /* 0x0000f4120e4e7980 */ /* 0x000f62000c101900 */
[C---:B------:R-:W-:Y:S02]  /*33df0*/  R2UR UR14, R4.reuse ;  /* 0x00000000040e72ca */ /* 0x040fe400000e0000 */
[----:B------:R-:W-:Y:S02]  /*33e00*/  R2UR UR15, R5 ;  /* 0x00000000050f72ca */ /* 0x000fe400000e0000 */
        /* <DEDUP_REMOVED lines=22> */
[----:B--2---:R-:W-:-:S05]  /*33f70*/  FMUL.FTZ R9, R11, R10 ;  /* 0x0000000a0b097220 */ /* 0x004fca0000410000 */
[----:B------:R3:W-:Y:S02]  /*33f80*/  ST.E desc[UR4][R14.64], R9 ;  /* 0x000000090e007985 */ /* 0x0007e4000c101904 */
[C---:B---3--:R-:W-:Y:S02]  /*33f90*/  FMUL.FTZ R9, R11.reuse, R8 ;  /* 0x000000080b097220 */ /* 0x048fe40000410000 */
[----:B------:R-:W2:Y:S04]  /*33fa0*/  LD.E R8, desc[UR18][R14.64+0x134] ;  /* 0x000134120e087980 */ /* 0x000ea8000c101900 */
[----:B------:R4:W-:Y:S02]  /*33fb0*/  ST.E desc[UR4][R14.64+0x14], R9 ;  /* 0x000014090e007985 */ /* 0x0009e4000c101904 */
[----:B----4-:R-:W-:-:S05]  /*33fc0*/  FMUL.FTZ R9, R11, R34 ;  /* 0x000000220b097220 */ /* 0x010fca0000410000 */
[----:B------:R5:W-:Y:S02]  /*33fd0*/  ST.E desc[UR4][R14.64+0x44], R9 ;  /* 0x000044090e007985 */ /* 0x000be4000c101904 */
[----:B-----5:R-:W-:-:S05]  /*33fe0*/  FMUL.FTZ R9, R11, R48 ;  /* 0x000000300b097220 */ /* 0x020fca0000410000 */
[----:B------:R0:W-:Y:S02]  /*33ff0*/  ST.E desc[UR4][R14.64+0x80], R9 ;  /* 0x000080090e007985 */ /* 0x0001e4000c101904 */
[----:B0-----:R-:W-:-:S05]  /*34000*/  FMUL.FTZ R9, R11, R64 ;  /* 0x000000400b097220 */ /* 0x001fca0000410000 */
[----:B------:R0:W-:Y:S02]  /*34010*/  ST.E desc[UR4][R14.64+0xc0], R9 ;  /* 0x0000c0090e007985 */ /* 0x0001e4000c101904 */
[----:B0-----:R-:W-:-:S05]  /*34020*/  FMUL.FTZ R9, R11, R80 ;  /* 0x000000500b097220 */ /* 0x001fca0000410000 */
[----:B------:R2:W-:Y:S02]  /*34030*/  ST.E desc[UR4][R14.64+0x100], R9 ;  /* 0x000100090e007985 */ /* 0x0005e4000c101904 */
[C---:B--2---:R-:W-:Y:S02]  /*34040*/  FMUL.FTZ R9, R11.reuse, R8 ;  /* 0x000000080b097220 */ /* 0x044fe40000410000 */
[----:B------:R-:W2:Y:S01]  /*34050*/  LD.E R8, desc[UR6][R14.64+0x140] ;  /* 0x000140060e087980 */ /* 0x000ea2000c101900 */
[----:B------:R-:W-:-:S05]  /*34060*/  FMUL.FTZ R13, R11, R18 ;  /* 0x000000120b0d7220 */ /* 0x000fca0000410000 */
[----:B------:R0:W-:Y:S02]  /*34070*/  ST.E desc[UR6][R14.64+0x4], R13 ;  /* 0x0000040d0e007985 */ /* 0x0001e4000c101906 */
[----:B0-----:R-:W-:-:S05]  /*34080*/  FMUL.FTZ R13, R11, R32 ;  /* 0x000000200b0d7220 */ /* 0x001fca0000410000 */
        /* <DEDUP_REMOVED lines=22> */
[----:B------:R-:W2:Y:S04]  /*341f0*/  LD.E R8, desc[UR6][R14.64+0x150] ;  /* 0x000150060e087980 */ /* 0x000ea8000c101900 */
[----:B------:R2:W-:Y:S02]  /*34200*/  ST.E desc[UR4][R14.64+0x134], R9 ;  /* 0x000134090e007985 */ /* 0x0005e4000c101904 */
[----:B--2---:R-:W-:-:S02]  /*34210*/  FMUL.FTZ R9, R11, R8 ;  /* 0x000000080b097220 */ /* 0x004fc40000410000 */
[----:B------:R-:W2:Y:S04]  /*34220*/  LD.E R8, desc[UR6][R14.64+0x154] ;  /* 0x000154060e087980 */ /* 0x000ea8000c101900 */
        /* <DEDUP_REMOVED lines=57> */
[----:B------:R2:W-:Y:S01]  /*345c0*/  ST.E desc[UR4][R14.64+0x1d4], R19 ;  /* 0x0001d4130e007985 */ /* 0x0005e2000c101904 */
[C---:B------:R-:W-:Y:S01]  /*345d0*/  FMUL.FTZ R21, R11.reuse, R24 ;  /* 0x000000180b157220 */ /* 0x040fe20000410000 */
[C---:B------:R-:W-:Y:S01]  /*345e0*/  FMUL.FTZ R25, R11.reuse, R26 ;  /* 0x0000001a0b197220 */ /* 0x040fe20000410000 */
[C---:B------:R-:W-:Y:S01]  /*345f0*/  FMUL.FTZ R27, R11.reuse, R28 ;  /* 0x0000001c0b1b7220 */ /* 0x040fe20000410000 */
[----:B------:R-:W-:-:S02]  /*34600*/  FMUL.FTZ R29, R11, R30 ;  /* 0x0000001e0b1d7220 */ /* 0x000fc40000410000 */
[----:B------:R0:W-:Y:S04]  /*34610*/  ST.E desc[UR10][R14.64+0x20], R21 ;  /* 0x000020150e007985 */ /* 0x0001e8000c10190a */
[----:B------:R1:W-:Y:S04]  /*34620*/  ST.E desc[UR12][R14.64+0x24], R25 ;  /* 0x000024190e007985 */ /* 0x0003e8000c10190c */
[----:B------:R3:W-:Y:S01]  /*34630*/  ST.E desc[UR14][R14.64+0x30], R27 ;  /* 0x0000301b0e007985 */ /* 0x0007e2000c10190e */
[----:B--2---:R-:W-:-:S03]  /*34640*/  FMUL.FTZ R19, R11, R8 ;  /* 0x000000080b137220 */ /* 0x004fc60000410000 */
[----:B------:R-:W2:Y:S01]  /*34650*/  LD.E R8, desc[UR6][R14.64+0x1f4] ;  /* 0x0001f4060e087980 */ /* 0x000ea2000c101900 */
[C---:B0-----:R-:W-:Y:S01]  /*34660*/  FMUL.FTZ R21, R11.reuse, R38 ;  /* 0x000000260b157220 */ /* 0x041fe20000410000 */
[C---:B-1----:R-:W-:Y:S01]  /*34670*/  FMUL.FTZ R25, R11.reuse, R40 ;  /* 0x000000280b197220 */ /* 0x042fe20000410000 */
[C---:B---3--:R-:W-:Y:S01]  /*34680*/  FMUL.FTZ R27, R11.reuse, R42 ;  /* 0x0000002a0b1b7220 */ /* 0x048fe20000410000 */
[----:B------:R0:W-:Y:S04]  /*34690*/  ST.E desc[UR16][R14.64+0x34], R29 ;  /* 0x0000341d0e007985 */ /* 0x0001e8000c101910 */
[----:B------:R1:W-:Y:S01]  /*346a0*/  ST.E desc[UR10][R14.64+0x54], R21 ;  /* 0x000054150e007985 */ /* 0x0003e2000c10190a */
[----:B0-----:R-:W-:-:S03]  /*346b0*/  FMUL.FTZ R29, R11, R46 ;  /* 0x0000002e0b1d7220 */ /* 0x001fc60000410000 */
[----:B------:R0:W-:Y:S01]  /*346c0*/  ST.E desc[UR12][R14.64+0x60], R25 ;  /* 0x000060190e007985 */ /* 0x0001e2000c10190c */
[----:B-1----:R-:W-:-:S03]  /*346d0*/  FMUL.FTZ R21, R11, R52 ;  /* 0x000000340b157220 */ /* 0x002fc60000410000 */
[----:B------:R1:W-:Y:S04]  /*346e0*/  ST.E desc[UR14][R14.64+0x64], R27 ;  /* 0x0000641b0e007985 */ /* 0x0003e8000c10190e */
[----:B------:R3:W-:Y:S01]  /*346f0*/  ST.E desc[UR16][R14.64+0x74], R29 ;  /* 0x0000741d0e007985 */ /* 0x0007e2000c101910 */
[C---:B0-----:R-:W-:Y:S01]  /*34700*/  FMUL.FTZ R25, R11.reuse, R56 ;  /* 0x000000380b197220 */ /* 0x041fe20000410000 */
[C---:B-1----:R-:W-:Y:S01]  /*34710*/  FMUL.FTZ R27, R11.reuse, R58 ;  /* 0x0000003a0b1b7220 */ /* 0x042fe20000410000 */
[C---:B---3--:R-:W-:Y:S01]  /*34720*/  FMUL.FTZ R29, R11.reuse, R60 ;  /* 0x0000003c0b1d7220 */ /* 0x048fe20000410000 */
[----:B------:R0:W-:Y:S01]  /*34730*/  ST.E desc[UR10][R14.64+0x90], R21 ;  /* 0x000090150e007985 */ /* 0x0001e2000c10190a */
[----:B------:R-:W-:-:S03]  /*34740*/  FMUL.FTZ R31, R11, R62 ;  /* 0x0000003e0b1f7220 */ /* 0x000fc60000410000 */
[----:B------:R1:W-:Y:S04]  /*34750*/  ST.E desc[UR12][R14.64+0xa0], R25 ;  /* 0x0000a0190e007985 */ /* 0x0003e8000c10190c */
[----:B------:R3:W-:Y:S04]  /*34760*/  ST.E desc[UR14][R14.64+0xa4], R27 ;  /* 0x0000a41b0e007985 */ /* 0x0007e8000c10190e */
[----:B------:R4:W-:Y:S01]  /*34770*/  ST.E desc[UR16][R14.64+0xb0], R29 ;  /* 0x0000b01d0e007985 */ /* 0x0009e2000c101910 */
[C---:B0-----:R-:W-:Y:S01]  /*34780*/  FMUL.FTZ R21, R11.reuse, R70 ;  /* 0x000000460b157220 */ /* 0x041fe20000410000 */
[C---:B-1----:R-:W-:Y:S01]  /*34790*/  FMUL.FTZ R25, R11.reuse, R72 ;  /* 0x000000480b197220 */ /* 0x042fe20000410000 */
[C---:B---3--:R-:W-:Y:S01]  /*347a0*/  FMUL.FTZ R27, R11.reuse, R74 ;  /* 0x0000004a0b1b7220 */ /* 0x048fe20000410000 */
[C---:B----4-:R-:W-:Y:S01]  /*347b0*/  FMUL.FTZ R29, R11.reuse, R76 ;  /* 0x0000004c0b1d7220 */ /* 0x050fe20000410000 */
[----:B------:R0:W-:Y:S04]  /*347c0*/  ST.E desc[UR18][R14.64+0xb4], R31 ;  /* 0x0000b41f0e007985 */ /* 0x0001e8000c101912 */
[----:B------:R1:W-:Y:S04]  /*347d0*/  ST.E desc[UR10][R14.64+0xd4], R21 ;  /* 0x0000d4150e007985 */ /* 0x0003e8000c10190a */
[----:B------:R3:W-:Y:S04]  /*347e0*/  ST.E desc[UR12][R14.64+0xe0], R25 ;  /* 0x0000e0190e007985 */ /* 0x0007e8000c10190c */
[----:B------:R4:W-:Y:S01]  /*347f0*/  ST.E desc[UR14][R14.64+0xe4], R27 ;  /* 0x0000e41b0e007985 */ /* 0x0009e2000c10190e */
[----:B0-----:R-:W-:-:S03]  /*34800*/  FMUL.FTZ R31, R11, R78 ;  /* 0x0000004e0b1f7220 */ /* 0x001fc60000410000 */
[----:B------:R0:W-:Y:S01]  /*34810*/  ST.E desc[UR16][R14.64+0xf0], R29 ;  /* 0x0000f01d0e007985 */ /* 0x0001e2000c101910 */
[C---:B-1----:R-:W-:Y:S01]  /*34820*/  FMUL.FTZ R21, R11.reuse, R86 ;  /* 0x000000560b157220 */ /* 0x042fe20000410000 */
[C---:B---3--:R-:W-:Y:S01]  /*34830*/  FMUL.FTZ R25, R11.reuse, R88 ;  /* 0x000000580b197220 */ /* 0x048fe20000410000 */
[C---:B----4-:R-:W-:Y:S01]  /*34840*/  FMUL.FTZ R27, R11.reuse, R90 ;  /* 0x0000005a0b1b7220 */ /* 0x050fe20000410000 */
[C---:B0-----:R-:W-:Y:S01]  /*34850*/  FMUL.FTZ R29, R11.reuse, R92 ;  /* 0x0000005c0b1d7220 */ /* 0x041fe20000410000 */
[----:B------:R0:W-:Y:S04]  /*34860*/  ST.E desc[UR4][R14.64+0x1e0], R9 ;  /* 0x0001e0090e007985 */ /* 0x0001e8000c101904 */
[----:B------:R1:W-:Y:S04]  /*34870*/  ST.E desc[UR4][R14.64+0x1e4], R13 ;  /* 0x0001e40d0e007985 */ /* 0x0003e8000c101904 */
[----:B0-----:R-:W3:Y:S04]  /*34880*/  LD.E R9, desc[UR6][R14.64+0x8] ;  /* 0x000008060e097980 */ /* 0x001ee8000c101900 */
[----:B-1----:R-:W4:Y:S01]  /*34890*/  LD.E R13, desc[UR6][R14.64+0xc] ;  /* 0x00000c060e0d7980 */ /* 0x002f22000c101900 */
[----:B--2---:R-:W-:-:S05]  /*348a0*/  FMUL.FTZ R11, R11, R8 ;  /* 0x000000080b0b7220 */ /* 0x004fca0000410000 */
[----:B------:R0:W-:Y:S04]  /*348b0*/  ST.E desc[UR4][R14.64+0x1f4], R11 ;  /* 0x0001f40b0e007985 */ /* 0x0001e8000c101904 */
[----:B0-----:R-:W2:Y:S01]  /*348c0*/  LD.E R11, desc[UR6][R14.64+0x18] ;  /* 0x000018060e0b7980 */ /* 0x001ea2000c101900 */
[C---:B---3--:R-:W-:Y:S01]  /*348d0*/  FMUL.FTZ R9, R12.reuse, R9 ;  /* 0x000000090c097220 */ /* 0x048fe20000410000 */
[----:B----4-:R-:W-:-:S04]  /*348e0*/  FMUL.FTZ R13, R12, R13 ;  /* 0x0000000d0c0d7220 */ /* 0x010fc80000410000 */
        /* <DEDUP_REMOVED lines=60> */
[----:B0-----:R-:W2:Y:S04]  /*34cb0*/  LD.E R11, desc[UR6][R14.64+0xbc] ;  /* 0x0000bc060e0b7980 */ /* 0x001ea8000c101900 */
[----:B------:R-:W-:Y:S04]  /*34cc0*/  ST.E desc[UR18][R14.64+0xf4], R31 ;  /* 0x0000f41f0e007985 */ /* 0x000fe8000c101912 */
[----:B------:R-:W-:Y:S04]  /*34cd0*/  ST.E desc[UR10][R14.64+0x114], R21 ;  /* 0x000114150e007985 */ /* 0x000fe8000c10190a */
[----:B------:R-:W-:Y:S04]  /*34ce0*/  ST.E desc[UR12][R14.64+0x120], R25 ;  /* 0x000120190e007985 */ /* 0x000fe8000c10190c */
[----:B------:R-:W-:Y:S04]  /*34cf0*/  ST.E desc[UR14][R14.64+0x124], R27 ;  /* 0x0001241b0e007985 */ /* 0x000fe8000c10190e */
[----:B------:R-:W-:Y:S04]  /*34d00*/  ST.E desc[UR16][R14.64+0x130], R29 ;  /* 0x0001301d0e007985 */ /* 0x000fe8000c101910 */
[----:B------:R-:W-:Y:S01]  /*34d10*/  ST.E desc[UR4][R14.64+0x1f0], R19 ;  /* 0x0001f0130e007985 */ /* 0x000fe2000c101904 */
[C---:B---3--:R-:W-:Y:S01]  /*34d20*/  FMUL.FTZ R9, R12.reuse, R9 ;  /* 0x000000090c097220 */ /* 0x048fe20000410000 */
[----:B----4-:R-:W-:-:S04]  /*34d30*/  FMUL.FTZ R13, R12, R13 ;  /* 0x0000000d0c0d7220 */ /* 0x010fc80000410000 */
[----:B------:R0:W-:Y:S04]  /*34d40*/  ST.E desc[UR4][R14.64+0xac], R9 ;  /* 0x0000ac090e007985 */ /* 0x0001e8000c101904 */
[----:B------:R1:W-:Y:S01]  /*34d50*/  ST.E desc[UR4][R14.64+0xb8], R13 ;  /* 0x0000b80d0e007985 */ /* 0x0003e2000c101904 */
[----:B--2---:R-:W-:-:S05]  /*34d60*/  FMUL.FTZ R11, R12, R11 ;  /* 0x0000000b0c0b7220 */ /* 0x004fca0000410000 */
[----:B------:R2:W-:Y:S04]  /*34d70*/  ST.E desc[UR4][R14.64+0xbc], R11 ;  /* 0x0000bc0b0e007985 */ /* 0x0005e8000c101904 */
[----:B0-----:R-:W3:Y:S02]  /*34d80*/  LD.E R9, desc[UR6][R14.64+0xc8] ;  /* 0x0000c8060e097980 */ /* 0x001ee4000c101900 */
[----:B---3--:R-:W-:-:S05]  /*34d90*/  FMUL.FTZ R9, R12, R9 ;  /* 0x000000090c097220 */ /* 0x008fca0000410000 */
[----:B------:R0:W-:Y:S04]  /*34da0*/  ST.E desc[UR4][R14.64+0xc8], R9 ;  /* 0x0000c8090e007985 */ /* 0x0001e8000c101904 */
[----:B-1----:R-:W3:Y:S02]  /*34db0*/  LD.E R13, desc[UR6][R14.64+0xcc] ;  /* 0x0000cc060e0d7980 */ /* 0x002ee4000c101900 */
[----:B---3--:R-:W-:-:S05]  /*34dc0*/  FMUL.FTZ R13, R12, R13 ;  /* 0x0000000d0c0d7220 */ /* 0x008fca0000410000 */
[----:B------:R1:W-:Y:S04]  /*34dd0*/  ST.E desc[UR4][R14.64+0xcc], R13 ;  /* 0x0000cc0d0e007985 */ /* 0x0003e8000c101904 */
[----:B--2---:R-:W2:Y:S02]  /*34de0*/  LD.E R11, desc[UR6][R14.64+0xd8] ;  /* 0x0000d8060e0b7980 */ /* 0x004ea4000c101900 */
        /* <DEDUP_REMOVED lines=109> */
[----:B------:R-:W-:Y:S04]  /*354c0*/  ST.E desc[UR4][R14.64+0x1f8], R19 ;  /* 0x0001f8130e007985 */ /* 0x000fe8000c101904 */
[----:B0-----:R-:W2:Y:S02]  /*354d0*/  LD.E R9, desc[UR6][R14.64+0x1fc] ;  /* 0x0001fc060e097980 */ /* 0x001ea4000c101900 */
[----:B--2---:R-:W-:-:S05]  /*354e0*/  FMUL.FTZ R21, R12, R9 ;  /* 0x000000090c157220 */ /* 0x004fca0000410000 */
[----:B------:R0:W-:Y:S04]  /*354f0*/  ST.E desc[UR4][R14.64+0x1fc], R21 ;  /* 0x0001fc150e007985 */ /* 0x0001e8000c101904 */
[----:B------:R-:W2:Y:S04]  /*35500*/  LDL.64 R8, [R7+0x88] ;  /* 0x0000880007087983 */ /* 0x000ea80000100a00 */
[----:B-1----:R-:W3:Y:S04]  /*35510*/  LDL.64 R12, [R7] ;  /* 0x00000000070c7983 */ /* 0x002ee80000100a00 */
[----:B------:R-:W4:Y:S04]  /*35520*/  LDL.64 R10, [R7+0x90] ;  /* 0x00009000070a7983 */ /* 0x000f280000100a00 */
[----:B--2---:R-:W2:Y:S04]  /*35530*/  LD.E R25, desc[UR4][R8.64] ;  /* 0x0000000408197980 */ /* 0x004ea8000c101900 */
[----:B---3--:R-:W3:Y:S04]  /*35540*/  LD.E R13, desc[UR6][R12.64] ;  /* 0x000000060c0d7980 */ /* 0x008ee8000c101900 */
[----:B----4-:R-:W3:Y:S04]  /*35550*/  LD.E.64 R10, desc[UR4][R10.64] ;  /* 0x000000040a0a7980 */ /* 0x010ee8000c101b00 */
[----:B--2---:R1:W-:Y:S04]  /*35560*/  ST.E desc[UR8][R8.64], R25 ;  /* 0x0000001908007985 */ /* 0x0043e8000c101908 */
[----:B0-----:R-:W2:Y:S04]  /*35570*/  LD.E R15, desc[UR10][R8.64+0x4] ;  /* 0x0000040a080f7980 */ /* 0x001ea8000c101900 */
[----:B--2---:R0:W-:Y:S04]  /*35580*/  ST.E desc[UR4][R8.64+0x4], R15 ;  /* 0x0000040f08007985 */ /* 0x0041e8000c101904 */
[----:B------:R-:W2:Y:S04]  /*35590*/  LD.E R19, desc[UR6][R8.64+0x8] ;  /* 0x0000080608137980 */ /* 0x000ea8000c101900 */
[----:B--2---:R2:W-:Y:S04]  /*355a0*/  ST.E desc[UR4][R8.64+0x8], R19 ;  /* 0x0000081308007985 */ /* 0x0045e8000c101904 */
[----:B------:R-:W4:Y:S04]  /*355b0*/  LD.E R21, desc[UR6][R8.64+0xc] ;  /* 0x00000c0608157980 */ /* 0x000f28000c101900 */
[----:B----4-:R4:W-:Y:S04]  /*355c0*/  ST.E desc[UR4][R8.64+0xc], R21 ;  /* 0x00000c1508007985 */ /* 0x0109e8000c101904 */
[----:B-1----:R-:W5:Y:S04]  /*355d0*/  LD.E R25, desc[UR6][R8.64+0x10] ;  /* 0x0000100608197980 */ /* 0x002f68000c101900 */
[----:B-----5:R1:W-:Y:S04]  /*355e0*/  ST.E desc[UR4][R8.64+0x10], R25 ;  /* 0x0000101908007985 */ /* 0x0203e8000c101904 */
[----:B0-----:R-:W5:Y:S04]  /*355f0*/  LD.E R15, desc[UR6][R8.64+0x14] ;  /* 0x00001406080f7980 */ /* 0x001f68000c101900 */
[----:B-----5:R0:W-:Y:S04]  /*35600*/  ST.E desc[UR4][R8.64+0x14], R15 ;  /* 0x0000140f08007985 */ /* 0x0201e8000c101904 */
[----:B--2---:R-:W2:Y:S04]  /*35610*/  LD.E R19, desc[UR6][R8.64+0x18] ;  /* 0x0000180608137980 */ /* 0x004ea8000c101900 */
[----:B--2---:R2:W-:Y:S04]  /*35620*/  ST.E desc[UR4][R8.64+0x18], R19 ;  /* 0x0000181308007985 */ /* 0x0045e8000c101904 */
[----:B----4-:R-:W4:Y:S04]  /*35630*/  LD.E R21, desc[UR6][R8.64+0x1c] ;  /* 0x00001c0608157980 */ /* 0x010f28000c101900 */
        /* <DEDUP_REMOVED lines=236> */
[----:B-----5:R-:W-:Y:S04]  /*36500*/  ST.E desc[UR4][R8.64+0x1f4], R15 ;  /* 0x0001f40f08007985 */ /* 0x020fe8000c101904 */
[----:B--2---:R-:W2:Y:S01]  /*36510*/  LD.E R19, desc[UR6][R8.64+0x1f8] ;  /* 0x0001f80608137980 */ /* 0x004ea2000c101900 */
[----:B------:R-:W-:-:S02]  /*36520*/  R2UR UR20, R4 ;  /* 0x00000000041472ca */ /* 0x000fc400000e0000 */
[C---:B------:R-:W-:Y:S02]  /*36530*/  R2UR UR21, R5.reuse ;  /* 0x00000000051572ca */ /* 0x040fe400000e0000 */
[C---:B------:R-:W-:Y:S02]  /*36540*/  R2UR UR22, R4.reuse ;  /* 0x00000000041672ca */ /* 0x040fe400000e0000 */
[C---:B------:R-:W-:Y:S02]  /*36550*/  R2UR UR23, R5.reuse ;  /* 0x00000000051772ca */ /* 0x040fe400000e0000 */
[C---:B------:R-:W-:Y:S02]  /*36560*/  R2UR UR24, R4.reuse ;  /* 0x00000000041872ca */ /* 0x040fe400000e0000 */
[----:B------:R-:W-:Y:S01]  /*36570*/  R2UR UR25, R5 ;  /* 0x00000000051972ca */ /* 0x000fe200000e0000 */
[----:B--2---:R-:W-:Y:S04]  /*36580*/  ST.E desc[UR4][R8.64+0x1f8], R19 ;  /* 0x0001f81308007985 */ /* 0x004fe8000c101904 */
[----:B----4-:R-:W2:Y:S01]  /*36590*/  LD.E R21, desc[UR6][R8.64+0x1fc] ;  /* 0x0001fc0608157980 */ /* 0x010ea2000c101900 */
[----:B------:R-:W-:-:S02]  /*365a0*/  R2UR UR26, R4 ;  /* 0x00000000041a72ca */ /* 0x000fc400000e0000 */
[C---:B------:R-:W-:Y:S02]  /*365b0*/  R2UR UR27, R5.reuse ;  /* 0x00000000051b72ca */ /* 0x040fe400000e0000 */
[C---:B------:R-:W-:Y:S02]  /*365c0*/  R2UR UR28, R4.reuse ;  /* 0x00000000041c72ca */ /* 0x040fe400000e0000 */
[C---:B------:R-:W-:Y:S02]  /*365d0*/  R2UR UR29, R5.reuse ;  /* 0x00000000051d72ca */ /* 0x040fe400000e0000 */
[C---:B------:R-:W-:Y:S02]  /*365e0*/  R2UR UR30, R4.reuse ;  /* 0x00000000041e72ca */ /* 0x040fe400000e0000 */
[----:B------:R-:W-:Y:S02]  /*365f0*/  R2UR UR31, R5 ;  /* 0x00000000051f72ca */ /* 0x000fe400000e0000 */
        /* <DEDUP_REMOVED lines=25> */
[----:B------:R-:W-:Y:S01]  /*36790*/  R2UR UR61, R5 ;  /* 0x00000000053d72ca */ /* 0x000fe200000e0000 */
[----:B--2---:R-:W-:Y:S04]  /*367a0*/  ST.E desc[UR4][R8.64+0x1fc], R21 ;  /* 0x0001fc1508007985 */ /* 0x004fe8000c101904 */
[----:B------:R-:W2:Y:S04]  /*367b0*/  LD.E R24, desc[UR16][R8.64] ;  /* 0x0000001008187980 */ /* 0x000ea8000c101900 */
[----:B-1----:R-:W2:Y:S04]  /*367c0*/  LD.E R25, desc[UR18][R8.64+0x4] ;  /* 0x0000041208197980 */ /* 0x002ea8000c101900 */
        /* <DEDUP_REMOVED lines=126> */
[----:B---3--:R-:W-:Y:S01]  /*36fb0*/  IMAD R10, R13, 0x1000, R10 ;  /* 0x000010000d0a7824 */ /* 0x008fe200078e020a */
[----:B------:R-:W-:-:S04]  /*36fc0*/  R2UR UR7, R11 ;  /* 0x000000000b0772ca */ /* 0x000fc800000e0000 */
[----:B------:R-:W-:Y:S02]  /*36fd0*/  R2UR UR6, R10 ;  /* 0x000000000a0672ca */ /* 0x000fe400000e0000 */
        /* <DEDUP_REMOVED lines=50> */
[----:B------:R-:W-:Y:S02]  /*37300*/  R2UR UR4, R4 ;  /* 0x00000000040472ca */ /* 0x000fe400000e0000 */
[----:B------:R-:W-:Y:S01]  /*37310*/  R2UR UR5, R5 ;  /* 0x00000000050572ca */ /* 0x000fe200000e0000 */
[----:B--2---:R-:W-:-:S12]  /*37320*/  WARPGROUP.ARRIVE ;  /* 0x00000000000079c5 */ /* 0x004fd80000000000 */
[----:B------:R-:W-:Y:S01]  /*37330*/  HGMMA.64x256x16.F32 R24, R164, gdesc[UR4].tnspB, R24, gsb0 ;  /* 0x43e00004a4187df0 */ /* 0x000fe20008000818 */
[----:B------:R-:W-:Y:S02]  /*37340*/  VIADD R12, R10, 0x80 ;  /* 0x000000800a0c7836 */ /* 0x000fe40000000000 */
[----:B------:R-:W-:-:S03]  /*37350*/  IMAD.MOV.U32 R13, RZ, RZ, R11 ;  /* 0x000000ffff0d7224 */ /* 0x000fc600078e000b */
        /* <DEDUP_REMOVED lines=12> */
[----:B------:R-:W-:Y:S01]  /*37420*/  ST.E desc[UR26][R8.64+0x24], R33 ;  /* 0x0000242108007985 */ /* 0x000fe2000c10191a */
[----:B------:R-:W-:-:S03]  /*37430*/  R2UR UR8, R4 ;  /* 0x00000000040872ca */ /* 0x000fc600000e0000 */
[----:B------:R-:W-:Y:S01]  /*37440*/  ST.E desc[UR28][R8.64+0x28], R34 ;  /* 0x0000282208007985 */ /* 0x000fe2000c10191c */
[----:B------:R-:W-:-:S03]  /*37450*/  R2UR UR9, R5 ;  /* 0x00000000050972ca */ /* 0x000fc600000e0000 */
[----:B------:R-:W-:Y:S01]  /*37460*/  ST.E desc[UR30][R8.64+0x2c], R35 ;  /* 0x00002c2308007985 */ /* 0x000fe2000c10191e */
[----:B------:R-:W-:-:S03]  /*37470*/  R2UR UR10, R4 ;  /* 0x00000000040a72ca */ /* 0x000fc600000e0000 */
[----:B------:R-:W-:Y:S01]  /*37480*/  ST.E desc[UR32][R8.64+0x30], R36 ;  /* 0x0000302408007985 */ /* 0x000fe2000c101920 */
[----:B------:R-:W-:-:S03]  /*37490*/  R2UR UR11, R5 ;  /* 0x00000000050b72ca */ /* 0x000fc600000e0000 */
[----:B------:R-:W-:Y:S01]  /*374a0*/  ST.E desc[UR34][R8.64+0x34], R37 ;  /* 0x0000342508007985 */ /* 0x000fe2000c101922 */
[C---:B------:R-:W-:Y:S02]  /*374b0*/  R2UR UR12, R4.reuse ;  /* 0x00000000040c72ca */ /* 0x040fe400000e0000 */
[C---:B------:R-:W-:Y:S01]  /*374c0*/  R2UR UR13, R5.reuse ;  /* 0x00000000050d72ca */ /* 0x040fe200000e0000 */
[----:B------:R-:W-:Y:S01]  /*374d0*/  ST.E desc[UR38][R8.64+0x38], R38 ;  /* 0x0000382608007985 */ /* 0x000fe2000c101926 */
[C---:B------:R-:W-:Y:S02]  /*374e0*/  R2UR UR14, R4.reuse ;  /* 0x00000000040e72ca */ /* 0x040fe400000e0000 */
[C---:B------:R-:W-:Y:S01]  /*374f0*/  R2UR UR15, R5.reuse ;  /* 0x00000000050f72ca */ /* 0x040fe200000e0000 */
[----:B------:R-:W-:Y:S01]  /*37500*/  ST.E desc[UR40][R8.64+0x3c], R39 ;  /* 0x00003c2708007985 */ /* 0x000fe2000c101928 */
[C---:B------:R-:W-:Y:S02]  /*37510*/  R2UR UR16, R4.reuse ;  /* 0x00000000041072ca */ /* 0x040fe400000e0000 */
[----:B------:R-:W-:Y:S01]  /*37520*/  R2UR UR17, R5 ;  /* 0x00000000051172ca */ /* 0x000fe200000e0000 */
[----:B------:R-:W-:Y:S01]  /*37530*/  ST.E desc[UR42][R8.64+0x40], R40 ;  /* 0x0000402808007985 */ /* 0x000fe2000c10192a */
[----:B------:R-:W-:-:S02]  /*37540*/  R2UR UR18, R4 ;  /* 0x00000000041272ca */ /* 0x000fc400000e0000 */
        /* <DEDUP_REMOVED lines=288> */
[----:B------:R-:W-:Y:S01]  /*38750*/  R2UR UR59, R5 ;  /* 0x00000000053b72ca */ /* 0x000fe200000e0000 */
        /* <DEDUP_REMOVED lines=67> */
[----:B------:R-:W-:Y:S02]  /*38b90*/  R2UR UR4, R4 ;  /* 0x00000000040472ca */ /* 0x000fe400000e0000 */
[----:B------:R-:W-:Y:S01]  /*38ba0*/  R2UR UR5, R5 ;  /* 0x00000000050572ca */ /* 0x000fe200000e0000 */
        /* <DEDUP_REMOVED lines=391> */
[----:B------:R-:W-:Y:S01]  /*3a420*/  VIADD R10, R10, 0x180 ;  /* 0x000001800a0a7836 */ /* 0x000fe20000000000 */
[----:B------:R-:W-:-:S04]  /*3a430*/  R2UR UR7, R11 ;  /* 0x000000000b0772ca */ /* 0x000fc800000e0000 */
        /* <DEDUP_REMOVED lines=357> */
[----:B------:R-:W-:Y:S01]  /*3ba90*/  R2UR UR25, R5 ;  /* 0x00000000051972ca */ /* 0x000fe200000e0000 */
[----:B------:R-:W-:Y:S02]  /*3baa0*/  WARPGROUP.DEPBAR.LE gsb0, 0x0 ;  /* 0x00008000000079c5 */ /* 0x000fe40000010000 */
[----:B------:R-:W-:Y:S01]  /*3bab0*/  ST.E desc[UR4][R8.64], R24 ;  /* 0x0000001808007985 */ /* 0x000fe2000c101904 */
[----:B------:R-:W-:-:S02]  /*3bac0*/  R2UR UR4, R4 ;  /* 0x00000000040472ca */ /* 0x000fc400000e0000 */
[----:B------:R-:W-:Y:S01]  /*3bad0*/  R2UR UR5, R5 ;  /* 0x00000000050572ca */ /* 0x000fe200000e0000 */
[----:B------:R-:W-:Y:S04]  /*3bae0*/  ST.E desc[UR6][R8.64+0x4], R25 ;  /* 0x0000041908007985 */ /* 0x000fe8000c101906 */
[----:B------:R-:W-:Y:S04]  /*3baf0*/  ST.E desc[UR8][R8.64+0x8], R26 ;  /* 0x0000081a08007985 */ /* 0x000fe8000c101908 */
[----:B------:R-:W-:Y:S01]  /*3bb00*/  ST.E desc[UR10][R8.64+0xc], R27 ;  /* 0x00000c1b08007985 */ /* 0x000fe2000c10190a */
[----:B------:R-:W-:-:S03]  /*3bb10*/  R2UR UR6, R4 ;  /* 0x00000000040672ca */ /* 0x000fc600000e0000 */
[----:B------:R-:W-:Y:S01]  /*3bb20*/  ST.E desc[UR12][R8.64+0x10], R28 ;  /* 0x0000101c08007985 */ /* 0x000fe2000c10190c */
[----:B------:R-:W-:-:S03]  /*3bb30*/  R2UR UR7, R5 ;  /* 0x00000000050772ca */ /* 0x000fc600000e0000 */
        /* <DEDUP_REMOVED lines=21> */
[C---:B------:R-:W-:Y:S02]  /*3bc90*/  R2UR UR20, R4.reuse ;  /* 0x00000000041472ca */ /* 0x040fe400000e0000 */
[----:B------:R-:W-:Y:S01]  /*3bca0*/  R2UR UR21, R5 ;  /* 0x00000000051572ca */ /* 0x000fe200000e0000 */
[----:B------:R-:W-:Y:S01]  /*3bcb0*/  ST.E desc[UR6][R8.64+0x30], R36 ;  /* 0x0000302408007985 */ /* 0x000fe2000c101906 */
[----:B------:R-:W-:-:S02]  /*3bcc0*/  R2UR UR22, R4 ;  /* 0x00000000041672ca */ /* 0x000fc400000e0000 */
[C---:B------:R-:W-:Y:S02]  /*3bcd0*/  R2UR UR23, R5.reuse ;  /* 0x00000000051772ca */ /* 0x040fe400000e0000 */
[C---:B------:R-:W-:Y:S02]  /*3bce0*/  R2UR UR24, R4.reuse ;  /* 0x00000000041872ca */ /* 0x040fe400000e0000 */
[C---:B------:R-:W-:Y:S02]  /*3bcf0*/  R2UR UR25, R5.reuse ;  /* 0x00000000051972ca */ /* 0x040fe400000e0000 */
        /* <DEDUP_REMOVED lines=33> */
[C---:B------:R-:W-:Y:S01]  /*3bf10*/  R2UR UR21, R5.reuse ;  /* 0x00000000051572ca */ /* 0x040fe200000e0000 */
[----:B------:R-:W-:Y:S01]  /*3bf20*/  ST.E desc[UR4][R8.64+0x64], R49 ;  /* 0x0000643108007985 */ /* 0x000fe2000c101904 */
[C---:B------:R-:W-:Y:S02]  /*3bf30*/  R2UR UR22, R4.reuse ;  /* 0x00000000041672ca */ /* 0x040fe400000e0000 */
[C---:B------:R-:W-:Y:S01]  /*3bf40*/  R2UR UR23, R5.reuse ;  /* 0x00000000051772ca */ /* 0x040fe200000e0000 */
[----:B------:R-:W-:Y:S01]  /*3bf50*/  ST.E desc[UR6][R8.64+0x68], R50 ;  /* 0x0000683208007985 */ /* 0x000fe2000c101906 */
[C---:B------:R-:W-:Y:S02]  /*3bf60*/  R2UR UR24, R4.reuse ;  /* 0x00000000041872ca */ /* 0x040fe400000e0000 */
[----:B------:R-:W-:Y:S02]  /*3bf70*/  R2UR UR25, R5 ;  /* 0x00000000051972ca */ /* 0x000fe400000e0000 */
[----:B------:R-:W-:-:S02]  /*3bf80*/  R2UR UR4, R4 ;  /* 0x00000000040472ca */ /* 0x000fc400000e0000 */
[C---:B------:R-:W-:Y:S02]  /*3bf90*/  R2UR UR5, R5.reuse ;  /* 0x00000000050572ca */ /* 0x040fe400000e0000 */
[C---:B------:R-:W-:Y:S02]  /*3bfa0*/  R2UR UR6, R4.reuse ;  /* 0x00000000040672ca */ /* 0x040fe400000e0000 */
        /* <DEDUP_REMOVED lines=9> */
[----:B------:R-:W-:Y:S04]  /*3c040*/  ST.E desc[UR20][R8.64+0x84], R57 ;  /* 0x0000843908007985 */ /* 0x000fe8000c101914 */
[----:B------:R-:W-:Y:S04]  /*3c050*/  ST.E desc[UR22][R8.64+0x88], R58 ;  /* 0x0000883a08007985 */ /* 0x000fe8000c101916 */
[----:B------:R-:W-:Y:S01]  /*3c060*/  ST.E desc[UR24][R8.64+0x8c], R59 ;  /* 0x00008c3b08007985 */ /* 0x000fe2000c101918 */
[----:B------:R-:W-:-:S03]  /*3c070*/  R2UR UR10, R4 ;  /* 0x00000000040a72ca */ /* 0x000fc600000e0000 */
[----:B------:R-:W-:Y:S01]  /*3c080*/  ST.E desc[UR4][R8.64+0x90], R60 ;  /* 0x0000903c08007985 */ /* 0x000fe2000c101904 */
[C---:B------:R-:W-:Y:S02]  /*3c090*/  R2UR UR4, R4.reuse ;  /* 0x00000000040472ca */ /* 0x040fe400000e0000 */
[C---:B------:R-:W-:Y:S01]  /*3c0a0*/  R2UR UR5, R5.reuse ;  /* 0x00000000050572ca */ /* 0x040fe200000e0000 */
[----:B------:R-:W-:Y:S01]  /*3c0b0*/  ST.E desc[UR6][R8.64+0x94], R61 ;  /* 0x0000943d08007985 */ /* 0x000fe2000c101906 */
        /* <DEDUP_REMOVED lines=267> */
[----:B------:R-:W2:Y:S01]  /*3d170*/  LD.E R19, desc[UR28][R8.64+0x1fc] ;  /* 0x0001fc1c08137980 */ /* 0x000ea2000c101900 */
[----:B------:R-:W-:-:S02]  /*3d180*/  R2UR UR6, R4 ;  /* 0x00000000040672ca */ /* 0x000fc400000e0000 */
[C---:B------:R-:W-:Y:S02]  /*3d190*/  R2UR UR7, R5.reuse ;  /* 0x00000000050772ca */ /* 0x040fe400000e0000 */
[----:B------:R-:W-:Y:S02]  /*3d1a0*/  R2UR UR4, R4 ;  /* 0x00000000040472ca */ /* 0x000fe400000e0000 */
[----:B------:R-:W-:-:S09]  /*3d1b0*/  R2UR UR5, R5 ;  /* 0x00000000050572ca */ /* 0x000fd200000e0000 */
[----:B--2---:R0:W-:Y:S04]  /*3d1c0*/  ST.E desc[UR6][R8.64+0x1fc], R19 ;  /* 0x0001fc1308007985 */ /* 0x0041e8000c101906 */
[----:B------:R-:W2:Y:S01]  /*3d1d0*/  LD.E R11, desc[UR4][R8.64] ;  /* 0x00000004080b7980 */ /* 0x000ea2000c101900 */
[C---:B------:R-:W-:Y:S02]  /*3d1e0*/  R2UR UR4, R4.reuse ;  /* 0x00000000040472ca */ /* 0x040fe400000e0000 */
        /* <DEDUP_REMOVED lines=10> */
[----:B------:R-:W3:Y:S01]  /*3d290*/  LD.E R15, desc[UR6][R8.64+0x8] ;  /* 0x00000806080f7980 */ /* 0x000ee2000c101900 */
[C---:B------:R-:W-:Y:S02]  /*3d2a0*/  R2UR UR4, R4.reuse ;  /* 0x00000000040472ca */ /* 0x040fe400000e0000 */
[C---:B------:R-:W-:Y:S02]  /*3d2b0*/  R2UR UR5, R5.reuse ;  /* 0x00000000050572ca */ /* 0x040fe400000e0000 */
[----:B------:R-:W-:Y:S02]  /*3d2c0*/  R2UR UR6, R4 ;  /* 0x00000000040672ca */ /* 0x000fe400000e0000 */
[----:B------:R-:W-:-:S09]  /*3d2d0*/  R2UR UR7, R5 ;  /* 0x00000000050772ca */ /* 0x000fd200000e0000 */
[----:B---3--:R3:W-:Y:S04]  /*3d2e0*/  ST.E desc[UR4][R8.64+0x8], R15 ;  /* 0x0000080f08007985 */ /* 0x0087e8000c101904 */
[----:B0-----:R-:W4:Y:S01]  /*3d2f0*/  LD.E R19, desc[UR6][R8.64+0xc] ;  /* 0x00000c0608137980 */ /* 0x001f22000c101900 */
[C---:B------:R-:W-:Y:S02]  /*3d300*/  R2UR UR4, R4.reuse ;  /* 0x00000000040472ca */ /* 0x040fe400000e0000 */
[C---:B------:R-:W-:Y:S02]  /*3d310*/  R2UR UR5, R5.reuse ;  /* 0x00000000050572ca */ /* 0x040fe400000e0000 */
[----:B------:R-:W-:Y:S02]  /*3d320*/  R2UR UR6, R4 ;  /* 0x00000000040672ca */ /* 0x000fe400000e0000 */
[----:B------:R-:W-:-:S09]  /*3d330*/  R2UR UR7, R5 ;  /* 0x00000000050772ca */ /* 0x000fd200000e0000 */
[----:B----4-:R0:W-:Y:S04]  /*3d340*/  ST.E desc[UR4][R8.64+0xc], R19 ;  /* 0x00000c1308007985 */ /* 0x0101e8000c101904 */
[----:B-1----:R-:W4:Y:S01]  /*3d350*/  LD.E R11, desc[UR6][R8.64+0x10] ;  /* 0x00001006080b7980 */ /* 0x002f22000c101900 */
[C---:B------:R-:W-:Y:S02]  /*3d360*/  R2UR UR4, R4.reuse ;  /* 0x00000000040472ca */ /* 0x040fe400000e0000 */
[C---:B------:R-:W-:Y:S02]  /*3d370*/  R2UR UR5, R5.reuse ;  /* 0x00000000050572ca */ /* 0x040fe400000e0000 */
[----:B------:R-:W-:Y:S02]  /*3d380*/  R2UR UR6, R4 ;  /* 0x00000000040672ca */ /* 0x000fe400000e0000 */
[----:B------:R-:W-:-:S09]  /*3d390*/  R2UR UR7, R5 ;  /* 0x00000000050772ca */ /* 0x000fd200000e0000 */
[----:B----4-:R1:W-:Y:S04]  /*3d3a0*/  ST.E desc[UR4][R8.64+0x10], R11 ;  /* 0x0000100b08007985 */ /* 0x0103e8000c101904 */
[----:B--2---:R-:W2:Y:S01]  /*3d3b0*/  LD.E R13, desc[UR6][R8.64+0x14] ;  /* 0x00001406080d7980 */ /* 0x004ea2000c101900 */
[C---:B------:R-:W-:Y:S02]  /*3d3c0*/  R2UR UR4, R4.reuse ;  /* 0x00000000040472ca */ /* 0x040fe400000e0000 */
[C---:B------:R-:W-:Y:S02]  /*3d3d0*/  R2UR UR5, R5.reuse ;  /* 0x00000000050572ca */ /* 0x040fe400000e0000 */
[----:B------:R-:W-:Y:S02]  /*3d3e0*/  R2UR UR6, R4 ;  /* 0x00000000040672ca */ /* 0x000fe400000e0000 */
[----:B------:R-:W-:-:S09]  /*3d3f0*/  R2UR UR7, R5 ;  /* 0x00000000050772ca */ /* 0x000fd200000e0000 */
[----:B--2---:R2:W-:Y:S04]  /*3d400*/  ST.E desc[UR4][R8.64+0x14], R13 ;  /* 0x0000140d08007985 */ /* 0x0045e8000c101904 */
[----:B---3--:R-:W3:Y:S01]  /*3d410*/  LD.E R15, desc[UR6][R8.64+0x18] ;  /* 0x00001806080f7980 */ /* 0x008ee2000c101900 */
        /* <DEDUP_REMOVED lines=719> */
[----:B---3--:R-:W2:Y:S01]  /*40110*/  LD.E R15, desc[UR6][R8.64+0x1f8] ;  /* 0x0001f806080f7980 */ /* 0x008ea2000c101900 */
[----:B------:R-:W-:Y:S02]  /*40120*/  R2UR UR4, R4 ;  /* 0x00000000040472ca */ /* 0x000fe400000e0000 */
[----:B------:R-:W-:-:S13]  /*40130*/  R2UR UR5, R5 ;  /* 0x00000000050572ca */ /* 0x000fda00000e0000 */
[----:B--2---:R0:W-:Y:S01]  /*40140*/  ST.E desc[UR4][R8.64+0x1f8], R15 ;  /* 0x0001f80f08007985 */ /* 0x0041e2000c101904 */
        /* <DEDUP_REMOVED lines=8> */
[----:B------:R-:W-:Y:S05]  /*401d0*/  @P1 BRA `(.L_x_5304) ;  /* 0x0000000000301947 */ /* 0x000fea0003800000 */
[----:B0-----:R-:W2:Y:S04]  /*401e0*/  LDL.64 R8, [R7+0x40] ;  /* 0x0000400007087983 */ /* 0x001ea80000100a00 */
[----:B------:R-:W3:Y:S01]  /*401f0*/  LDL.64 R10, [R7] ;  /* 0x00000000070a7983 */ /* 0x000ee20000100a00 */
[C---:B------:R-:W-:Y:S02]  /*40200*/  R2UR UR4, R4.reuse ;  /* 0x00000000040472ca */ /* 0x040fe400000e0000 */
[C---:B------:R-:W-:Y:S02]  /*40210*/  R2UR UR5, R5.reuse ;  /* 0x00000000050572ca */ /* 0x040fe400000e0000 */
[----:B------:R-:W-:Y:S02]  /*40220*/  R2UR UR6, R4 ;  /* 0x00000000040672ca */ /* 0x000fe400000e0000 */
[----:B------:R-:W-:-:S09]  /*40230*/  R2UR UR7, R5 ;  /* 0x00000000050772ca */ /* 0x000fd200000e0000 */
[----:B--2---:R-:W2:Y:S04]  /*40240*/  LD.E.64 R8, desc[UR4][R8.64+0x30] ;  /* 0x0000300408087980 */ /* 0x004ea8000c101b00 */
[----:B---3--:R-:W3:Y:S01]  /*40250*/  LD.E R10, desc[UR6][R10.64] ;  /* 0x000000060a0a7980 */ /* 0x008ee2000c101900 */
[----:B--2---:R-:W-:-:S05]  /*40260*/  MOV R5, R8 ;  /* 0x0000000800057202 */ /* 0x004fca0000000f00 */
[----:B---3--:R-:W-:-:S05]  /*40270*/  IMAD R4, R10, 0x8, R5 ;  /* 0x000000080a047824 */ /* 0x008fca00078e0205 */
[----:B------:R-:W-:-:S04]  /*40280*/  PRMT R4, RZ, 0x654, R4 ;  /* 0x00000654ff047816 */ /* 0x000fc80000000004 */
[----:B------:R1:W-:Y:S03]  /*40290*/  SYNCS.ARRIVE.TRANS64.RED.A1T0 RZ, [R4+URZ], RZ ;  /* 0x000000ff04ff79a7 */ /* 0x0003e6000810043f */
.L_x_5304:
[----:B------:R-:W-:-:S04]  /*402a0*/  IMAD.MOV.U32 R7, RZ, RZ, 0x0 ;  /* 0x00000000ff077424 */ /* 0x000fc800078e00ff */
[----:B01----:R-:W-:Y:S05]  /*402b0*/  RET.REL.NODEC R6 `(_ZN7cutlass13device_kernelIN5flash11enable_sm90INS1_16FlashAttnFwdSm90INS1_25CollectiveMainloopFwdSm90ILi2EN4cute5tupleIJNS5_1CILi1EEES8_S8_EEENS6_IJNS7_ILi64EEESA_SA_EEELi512ENS_6half_tEfNS_4arch4Sm90ELb0ELb1ELb1ELb0ELb0ELb0ELb1ELb0ELb0ELb1ELb1ELb0EEENS1_21CollectiveEpilogueFwdINS6_IJSA_NS7_ILi512EEESA_EEES9_SC_SE_Li256ELb0ELb1ELb1ELb0EEENS1_19SingleTileSchedulerILb0ELb1ELb1ELi64EEEEEEEEEvNT_6ParamsE) ;  /* 0xfffffbfc06507950 */ /* 0x003fea0003c3ffff */
.L_x_5278:
[----:B0-----:R0:W1:Y:S02]  /*402c0*/  SYNCS.PHASECHK.TRANS64.TRYWAIT P1, [R11+URZ], R18 ;  /* 0x000000120b0075a7 */ /* 0x001064000802017f */
[----:B-1----:R-:W-:Y:S05]  /*402d0*/  @!P1 NANOSLEEP.SYNCS 0x989680 ;  /* 0x009896800000995d */ /* 0x002fea0003900000 */
[----:B------:R-:W1:Y:S02]  /*402e0*/  @!P1 SYNCS.PHASECHK.TRANS64 P1, [R11+URZ], R18 ;  /* 0x000000120b0095a7 */ /* 0x000e64000802007f */
[----:B-1----:R-:W-:Y:S05]  /*402f0*/  @!P1 BRA `(.L_x_5278) ;  /* 0xfffffffc00f09947 */ /* 0x002fea000383ffff */
[----:B------:R-:W-:Y:S05]  /*40300*/  BRA `(.L_x_5277) ;  /* 0xfffffee400d07947 */ /* 0x000fea000383ffff */
.L_x_5285:
[----:B0-----:R0:W1:Y:S02]  /*40310*/  SYNCS.PHASECHK.TRANS64.TRYWAIT P1, [R18+URZ], R19 ;  /* 0x00000013120075a7 */ /* 0x001064000802017f */
[----:B-1----:R-:W-:Y:S05]  /*40320*/  @!P1 NANOSLEEP.SYNCS 0x989680 ;  /* 0x009896800000995d */ /* 0x002fea0003900000 */
[----:B------:R-:W1:Y:S02]  /*40330*/  @!P1 SYNCS.PHASECHK.TRANS64 P1, [R18+URZ], R19 ;  /* 0x00000013120095a7 */ /* 0x000e64000802007f */
[----:B-1----:R-:W-:Y:S05]  /*40340*/  @!P1 BRA `(.L_x_5285) ;  /* 0xfffffffc00f09947 */ /* 0x002fea000383ffff */
[----:B------:R-:W-:Y:S05]  /*40350*/  BRA `(.L_x_5284) ;  /* 0xfffffeec00a47947 */ /* 0x000fea000383ffff */
.L_x_5305:
        /* <DEDUP_REMOVED lines=10> */
.L_x_15174:


//--------------------- .text._ZN7cutlass13device_kernelIN5flash11enable_sm90INS1_16FlashAttnFwdSm90INS1_25CollectiveMainloopFwdSm90ILi2EN4cute5tupleIJNS5_1CILi1EEES8_S8_EEENS6_IJNS7_ILi64EEESA_SA_EEELi512ENS_6half_tEfNS_4arch4Sm90ELb0ELb1ELb1ELb1ELb0ELb0ELb0ELb0ELb0ELb1ELb1ELb0EEENS1_21CollectiveEpilogueFwdINS6_IJSA_NS7_ILi512EEESA_EEES9_SC_SE_Li256ELb1ELb1ELb1ELb0EEENS1_36VarlenDynamicPersistentTileSchedulerILi64ELi64ELi256ELi128ELb1ELb1ELb1ELb1ELb0ELb1EEEEEEEEEvNT_6ParamsE --------------------------
	.section	.text._ZN7cutlass13device_kernelIN5flash11enable_sm90INS1_16FlashAttnFwdSm90INS1_25CollectiveMainloopFwdSm90ILi2EN4cute5tupleIJNS5_1CILi1EEES8_S8_EEENS6_IJNS7_ILi64EEESA_SA_EEELi512ENS_6half_tEfNS_4arch4Sm90ELb0ELb1ELb1ELb1ELb0ELb0ELb0ELb0ELb0ELb1ELb1ELb0EEENS1_21CollectiveEpilogueFwdINS6_IJSA_NS7_ILi512EEESA_EEES9_SC_SE_Li256ELb1ELb1ELb1ELb0EEENS1_36VarlenDynamicPersistentTileSchedulerILi64ELi64ELi256ELi128ELb1ELb1ELb1ELb1ELb0ELb1EEEEEEEEEvNT_6ParamsE,"ax",@progbits
	.align	128
.text._ZN7cutlass13device_kernelIN5flash11enable_sm90INS1_16FlashAttnFwdSm90INS1_25CollectiveMainloopFwdSm90ILi2EN4cute5tupleIJNS5_1CILi1EEES8_S8_EEENS6_IJNS7_ILi64EEESA_SA_EEELi512ENS_6half_tEfNS_4arch4Sm90ELb0ELb1ELb1ELb1ELb0ELb0ELb0ELb0ELb0ELb1ELb1ELb0EEENS1_21CollectiveEpilogueFwdINS6_IJSA_NS7_ILi512EEESA_EEES9_SC_SE_Li256ELb1ELb1ELb1ELb0EEENS1_36VarlenDynamicPersistentTileSchedulerILi64ELi64ELi256ELi128ELb1ELb1ELb1ELb1ELb0ELb1EEEEEEEEEvNT_6ParamsE:
        .type           _ZN7cutlass13device_kernelIN5flash11enable_sm90INS1_16FlashAttnFwdSm90INS1_25CollectiveMainloopFwdSm90ILi2EN4cute5tupleIJNS5_1CILi1EEES8_S8_EEENS6_IJNS7_ILi64EEESA_SA_EEELi512ENS_6half_tEfNS_4arch4Sm90ELb0ELb1ELb1ELb1ELb0ELb0ELb0ELb0ELb0ELb1ELb1ELb0EEENS1_21CollectiveEpilogueFwdINS6_IJSA_NS7_ILi512EEESA_EEES9_SC_SE_Li256ELb1ELb1ELb1ELb0EEENS1_36VarlenDynamicPersistentTileSchedulerILi64ELi64ELi256ELi128ELb1ELb1ELb1ELb1ELb0ELb1EEEEEEEEEvNT_6ParamsE,@function
        .size           _ZN7cutlass13device_kernelIN5flash11enable_sm90INS1_16FlashAttnFwdSm90INS1_25CollectiveMainloopFwdSm90ILi2EN4cute5tupleIJNS5_1CILi1EEES8_S8_EEENS6_IJNS7_ILi64EEESA_SA_EEELi512ENS_6half_tEfNS_4arch4Sm90ELb0ELb1ELb1ELb1ELb0ELb0ELb0ELb0ELb0ELb1ELb1ELb0EEENS1_21CollectiveEpilogueFwdINS6_IJSA_NS7_ILi512EEESA_EEES9_SC_SE_Li256ELb1ELb1ELb1ELb0EEENS1_36VarlenDynamicPersistentTileSchedulerILi64ELi64ELi256ELi128ELb1ELb1ELb1ELb1ELb0ELb1EEEEEEEEEvNT_6ParamsE,(.L_x_15176 - _ZN7cutlass13device_kernelIN5flash11enable_sm90INS1_16FlashAttnFwdSm90INS1_25CollectiveMainloopFwdSm90ILi2EN4cute5tupleIJNS5_1CILi1EEES8_S8_EEENS6_IJNS7_ILi64EEESA_SA_EEELi512ENS_6half_tEfNS_4arch4Sm90ELb0ELb1ELb1ELb1ELb0ELb0ELb0ELb0ELb0ELb1ELb1ELb0EEENS1_21CollectiveEpilogueFwdINS6_IJSA_NS7_ILi512EEESA_EEES9_SC_SE_Li256ELb1ELb1ELb1ELb0EEENS1_36VarlenDynamicPersistentTileSchedulerILi64ELi64ELi256ELi128ELb1ELb1ELb1ELb1ELb0ELb1EEEEEEEEEvNT_6ParamsE)
        .other          _ZN7cutlass13device_kernelIN5flash11enable_sm90INS1_16FlashAttnFwdSm90INS1_25CollectiveMainloopFwdSm90ILi2EN4cute5tupleIJNS5_1CILi1EEES8_S8_EEENS6_IJNS7_ILi64EEESA_SA_EEELi512ENS_6half_tEfNS_4arch4Sm90ELb0ELb1ELb1ELb1ELb0ELb0ELb0ELb0ELb0ELb1ELb1ELb0EEENS1_21CollectiveEpilogueFwdINS6_IJSA_NS7_ILi512EEESA_EEES9_SC_SE_Li256ELb1ELb1ELb1ELb0EEENS1_36VarlenDynamicPersistentTileSchedulerILi64ELi64ELi256ELi128ELb1ELb1ELb1ELb1ELb0ELb1EEEEEEEEEvNT_6ParamsE,@"STO_CUDA_ENTRY STV_DEFAULT"
_ZN7cutlass13device_kernelIN5flash11enable_sm90INS1_16FlashAttnFwdSm90INS1_25CollectiveMainloopFwdSm90ILi2EN4cute5tupleIJNS5_1CILi1EEES8_S8_EEENS6_IJNS7_ILi64EEESA_SA_EEELi512ENS_6half_tEfNS_4arch4Sm90ELb0ELb1ELb1ELb1ELb0ELb0ELb0ELb0ELb0ELb1ELb1ELb0EEENS1_21CollectiveEpilogueFwdINS6_IJSA_NS7_ILi512EEESA_EEES9_SC_SE_Li256ELb1ELb1ELb1ELb0EEENS1_36VarlenDynamicPersistentTileSchedulerILi64ELi64ELi256ELi128ELb1ELb1ELb1ELb1ELb0ELb1EEEEEEEEEvNT_6ParamsE:
        /* <DEDUP_REMOVED lines=18> */
.L_x_5307:
[----:B------:R-:W-:Y:S05]  /*0120*/  BSYNC B0 ;  /* 0x0000000000007941 */ /* 0x000fea0003800000 */
.L_x_5306:
        /* <DEDUP_REMOVED lines=37> */
.L_x_5308:
        /* <DEDUP_REMOVED lines=22> */
.L_x_5309:
        /* <DEDUP_REMOVED lines=18> */
.L_x_5310:
        /* <DEDUP_REMOVED lines=22> */
.L_x_5311:
        /* <DEDUP_REMOVED lines=22> */
.L_x_5312:
[----:B------:R-:W-:Y:S01]  /*08c0*/  PLOP3.LUT P0, PT, PT, PT, UP0, 0x80, 0x0 ;  /* 0x000000000000781c */ /* 0x000fe20003f0f008 */
[----:B------:R-:W-:Y:S01]  /*08d0*/  UMOV UR36, 0x1 ;  /* 0x0000000100247882 */ /* 0x000fe20000000000 */
[----:B------:R-:W-:Y:S01]  /*08e0*/  NOP ;  /* 0x0000000000007918 */ /* 0x000fe20000000000 */
[----:B------:R-:W-:Y:S01]  /*08f0*/  USEL UR36, UR36, 0x2, !UP0 ;  /* 0x0000000224247887 */ /* 0x000fe2000c000000 */
[----:B------:R-:W-:Y:S01]  /*0900*/  ULDC.64 UR40, c[0x0][0x208] ;  /* 0x0000820000287ab9 */ /* 0x000fe20000000a00 */
[----:B012-4-:R-:W-:Y:S08]  /*0910*/  BAR.SYNC.DEFER_BLOCKING 0x0 ;  /* 0x0000000000007b1d */ /* 0x017ff00000010000 */
[----:B------:R-:W-:Y:S05]  /*0920*/  @!P0 BRA `(.L_x_5313) ;  /* 0x0000012800c08947 */ /* 0x000fea0003800000 */
.L_x_5314:
        /* <DEDUP_REMOVED lines=25> */
[----:B------:R-:W-:Y:S01]  /*0ac0*/  R2UR UR5, R9 ;  /* 0x00000000090572ca */ /* 0x000fe200000e0000 */
[----:B------:R-:W-:Y:S01]  /*0ad0*/  UMOV UR37, URZ ;  /* 0x0000003f00257c82 */ /* 0x000fe20008000000 */
        /* <DEDUP_REMOVED lines=9> */
[----:B------:R-:W-:Y:S01]  /*0b70*/  IMAD.IADD R10, R6, 0x1, -R11 ;  /* 0x00000001060a7824 */ /* 0x000fe200078e0a0b */
[----:B------:R-:W-:Y:S02]  /*0b80*/  SHF.R.S32.HI R7, RZ, 0x1f, R2 ;  /* 0x0000001fff077819 */ /* 0x000fe40000011402 */
[----:B------:R-:W-:Y:S01]  /*0b90*/  LEA.HI R2, R0, R5, RZ, 0x1 ;  /* 0x0000000500027211 */ /* 0x000fe200078f08ff */
[----:B------:R-:W-:Y:S01]  /*0ba0*/  IMAD.IADD R0, R6, 0x1, -R3 ;  /* 0x0000000106007824 */ /* 0x000fe200078e0a03 */
[----:B------:R-:W-:Y:S02]  /*0bb0*/  LEA.HI R7, R7, R4, RZ, 0x2 ;  /* 0x0000000407077211 */ /* 0x000fe400078f10ff */
[----:B------:R-:W-:Y:S02]  /*0bc0*/  LOP3.LUT R2, R2, 0x1ffffffe, RZ, 0xc0, !PT ;  /* 0x1ffffffe02027812 */ /* 0x000fe400078ec0ff */
[----:B------:R-:W-:-:S02]  /*0bd0*/  SHF.R.S32.HI R3, RZ, 0x1f, R0 ;  /* 0x0000001fff037819 */ /* 0x000fc40000011400 */
[----:B------:R-:W-:Y:S01]  /*0be0*/  SHF.R.S32.HI R221, RZ, 0x7, R8 ;  /* 0x00000007ffdd7819 */ /* 0x000fe20000011408 */
[----:B------:R-:W-:Y:S01]  /*0bf0*/  IMAD.IADD R2, R5, 0x1, -R2 ;  /* 0x0000000105027824 */ /* 0x000fe200078e0a02 */
[----:B------:R-:W-:Y:S02]  /*0c00*/  LEA.HI R5, R3, R0, RZ, 0x3 ;  /* 0x0000000003057211 */ /* 0x000fe400078f18ff */
[----:B------:R-:W-:Y:S01]  /*0c10*/  LOP3.LUT R7, R7, 0x3ffffc, RZ, 0xc0, !PT ;  /* 0x003ffffc07077812 */ /* 0x000fe200078ec0ff */
[----:B------:R-:W-:Y:S01]  /*0c20*/  IMAD R12, R221, 0x100, R0 ;  /* 0x00000100dd0c7824 */ /* 0x000fe200078e0200 */
[----:B------:R-:W-:Y:S01]  /*0c30*/  LOP3.LUT R9, R8, 0xffffff80, RZ, 0xc0, !PT ;  /* 0xffffff8008097812 */ /* 0x000fe200078ec0ff */
[----:B------:R-:W-:Y:S01]  /*0c40*/  IMAD.SHL.U32 R2, R2, 0x8, RZ ;  /* 0x0000000802027824 */ /* 0x000fe200078e00ff */
[----:B------:R-:W-:Y:S01]  /*0c50*/  LOP3.LUT R187, R220, 0xfffffff8, RZ, 0xc0, !PT ;  /* 0xfffffff8dcbb7812 */ /* 0x000fe200078ec0ff */
[----:B------:R-:W-:Y:S01]  /*0c60*/  IMAD.IADD R7, R4, 0x1, -R7 ;  /* 0x0000000104077824 */ /* 0x000fe200078e0a07 */
[C---:B------:R-:W-:Y:S01]  /*0c70*/  LOP3.LUT R11, R5.reuse, 0xfffffff8, RZ, 0xc0, !PT ;  /* 0xfffffff8050b7812 */ /* 0x040fe200078ec0ff */
[----:B------:R-:W-:Y:S01]  /*0c80*/  IMAD.SHL.U32 R5, R5, 0x40, RZ ;  /* 0x0000004005057824 */ /* 0x000fe200078e00ff */
[----:B------:R-:W-:Y:S01]  /*0c90*/  LEA.HI R8, R8, R221, RZ, 0x1 ;  /* 0x000000dd08087211 */ /* 0x000fe200078f08ff */
[C---:B------:R-:W-:Y:S01]  /*0ca0*/  IMAD.IADD R9, R6.reuse, 0x1, -R9 ;  /* 0x0000000106097824 */ /* 0x040fe200078e0a09 */
[----:B------:R-:W-:Y:S01]  /*0cb0*/  SHF.R.S32.HI R220, RZ, 0x3, R220 ;  /* 0x00000003ffdc7819 */ /* 0x000fe200000114dc */
[----:B------:R-:W-:Y:S01]  /*0cc0*/  IMAD.IADD R187, R6, 0x1, -R187 ;  /* 0x0000000106bb7824 */ /* 0x000fe200078e0abb */
[----:B------:R-:W-:Y:S01]  /*0cd0*/  LEA.HI R6, R10, R10, RZ, 0x1 ;  /* 0x0000000a0a067211 */ /* 0x000fe200078f08ff */
[----:B------:R-:W-:Y:S01]  /*0ce0*/  IMAD.IADD R11, R0, 0x1, -R11 ;  /* 0x00000001000b7824 */ /* 0x000fe200078e0a0b */
[----:B------:R-:W-:Y:S01]  /*0cf0*/  LOP3.LUT R8, R8, 0xfffffe, RZ, 0xc0, !PT ;  /* 0x00fffffe08087812 */ /* 0x000fe200078ec0ff */
[----:B------:R-:W-:Y:S01]  /*0d00*/  IMAD R15, R7, 0x10, R12 ;  /* 0x00000010070f7824 */ /* 0x000fe200078e020c */
[----:B------:R-:W-:Y:S01]  /*0d10*/  LOP3.LUT R7, R5, 0x7ffffe00, RZ, 0xc0, !PT ;  /* 0x7ffffe0005077812 */ /* 0x000fe200078ec0ff */
[----:B------:R-:W-:Y:S01]  /*0d20*/  IMAD.SHL.U32 R5, R11, 0x40, RZ ;  /* 0x000000400b057824 */ /* 0x000fe200078e00ff */
[----:B------:R-:W-:Y:S01]  /*0d30*/  LOP3.LUT R3, R6, 0x1ffffffe, RZ, 0xc0, !PT ;  /* 0x1ffffffe06037812 */ /* 0x000fe200078ec0ff */
[----:B------:R-:W-:Y:S01]  /*0d40*/  IMAD.IADD R8, R221, 0x1, -R8 ;  /* 0x00000001dd087824 */ /* 0x000fe200078e0a08 */
[----:B------:R-:W-:Y:S01]  /*0d50*/  SHF.R.S32.HI R6, RZ, 0x1f, R9 ;  /* 0x0000001fff067819 */ /* 0x000fe20000011409 */
[----:B------:R-:W-:Y:S01]  /*0d60*/  IMAD R7, R4, 0x400, R7 ;  /* 0x0000040004077824 */ /* 0x000fe200078e0207 */
[----:B------:R-:W-:Y:S01]  /*0d70*/  LOP3.LUT R5, R5, 0x1c0, RZ, 0xc0, !PT ;  /* 0x000001c005057812 */ /* 0x000fe200078ec0ff */
[----:B------:R-:W-:Y:S01]  /*0d80*/  IMAD.IADD R13, R10, 0x1, -R3 ;  /* 0x000000010a0d7824 */ /* 0x000fe200078e0a03 */
[----:B------:R-:W-:Y:S01]  /*0d90*/  LEA.HI R3, R6, R9, RZ, 0x2 ;  /* 0x0000000906037211 */ /* 0x000fe200078f10ff */
[--C-:B------:R-:W-:Y:S01]  /*0da0*/  IMAD.U32 R4, R15, 0x40, R2.reuse ;  /* 0x000000400f047824 */ /* 0x100fe200078e0002 */
[----:B------:R-:W-:Y:S01]  /*0db0*/  LOP3.LUT R2, R5, 0x8, R2, 0xf8, !PT ;  /* 0x0000000805027812 */ /* 0x000fe200078ef802 */
[----:B------:R-:W-:Y:S01]  /*0dc0*/  IMAD.SHL.U32 R185, R187, 0x8, RZ ;  /* 0x00000008bbb97824 */ /* 0x000fe200078e00ff */
[----:B------:R-:W-:-:S02]  /*0dd0*/  SHF.R.U32.HI R5, RZ, 0x3, R5 ;  /* 0x00000003ff057819 */ /* 0x000fc40000011605 */
[----:B------:R-:W-:Y:S01]  /*0de0*/  LOP3.LUT R10, R3, 0x7ffffffc, RZ, 0xc0, !PT ;  /* 0x7ffffffc030a7812 */ /* 0x000fe200078ec0ff */
[----:B------:R0:W-:Y:S01]  /*0df0*/  STL [R1+0x44], R4 ;  /* 0x0000440401007387 */ /* 0x0001e20000100800 */
[--C-:B------:R-:W-:Y:S01]  /*0e00*/  SHF.R.S32.HI R0, RZ, 0x2, R3.reuse ;  /* 0x00000002ff007819 */ /* 0x100fe20000011403 */
[----:B------:R-:W-:Y:S01]  /*0e10*/  VIADD R188, R185, 0x40 ;  /* 0x00000040b9bc7836 */ /* 0x000fe20000000000 */
[----:B------:R-:W-:Y:S01]  /*0e20*/  SHF.R.S32.HI R3, RZ, 0x1f, R3 ;  /* 0x0000001fff037819 */ /* 0x000fe20000011403 */
[----:B------:R-:W-:Y:S01]  /*0e30*/  IMAD.IADD R10, R9, 0x1, -R10 ;  /* 0x00000001090a7824 */ /* 0x000fe200078e0a0a */
[----:B------:R-:W-:Y:S02]  /*0e40*/  LOP3.LUT R2, R2, R5, RZ, 0x3c, !PT ;  /* 0x0000000502027212 */ /* 0x000fe400078e3cff */
[----:B------:R-:W-:Y:S02]  /*0e50*/  LEA.HI R3, R3, R0, RZ, 0x3 ;  /* 0x0000000003037211 */ /* 0x000fe400078f18ff */
[----:B------:R-:W-:Y:S01]  /*0e60*/  R2P PR, R11, 0x6 ;  /* 0x000000060b007804 */ /* 0x000fe20000000000 */
[----:B------:R-:W-:Y:S01]  /*0e70*/  IMAD.IADD R7, R7, 0x1, R2 ;  /* 0x0000000107077824 */ /* 0x000fe200078e0202 */
[----:B------:R-:W-:Y:S01]  /*0e80*/  LEA.HI R6, R6, R9, RZ, 0x5 ;  /* 0x0000000906067211 */ /* 0x000fe200078f28ff */
[----:B0-----:R-:W-:Y:S01]  /*0e90*/  IMAD.SHL.U32 R4, R8, 0x100, RZ ;  /* 0x0000010008047824 */ /* 0x001fe200078e00ff */
[----:B------:R-:W-:Y:S01]  /*0ea0*/  LOP3.LUT R3, R3, 0xfffffff8, RZ, 0xc0, !PT ;  /* 0xfffffff803037812 */ /* 0x000fe200078ec0ff */
[----:B------:R-:W-:Y:S01]  /*0eb0*/  IMAD.SHL.U32 R2, R10, 0x2, RZ ;  /* 0x000000020a027824 */ /* 0x000fe200078e00ff */
[----:B------:R-:W-:-:S02]  /*0ec0*/  LEA R19, R7, UR46, 0x1 ;  /* 0x0000002e07137c11 */ /* 0x000fc4000f8e08ff */
[----:B------:R-:W-:Y:S01]  /*0ed0*/  SHF.R.S32.HI R6, RZ, 0x5, R6 ;  /* 0x00000005ff067819 */ /* 0x000fe20000011406 */
[----:B------:R-:W-:Y:S01]  /*0ee0*/  IMAD.IADD R17, R2, 0x1, R4 ;  /* 0x0000000102117824 */ /* 0x000fe200078e0204 */
[----:B------:R-:W-:Y:S01]  /*0ef0*/  SEL R23, R23, 0xffffffe0, !P1 ;  /* 0xffffffe017177807 */ /* 0x000fe20004800000 */
[----:B------:R-:W-:Y:S01]  /*0f00*/  IMAD.IADD R3, R0, 0x1, -R3 ;  /* 0x0000000100037824 */ /* 0x000fe200078e0a03 */
[----:B------:R0:W-:Y:S01]  /*0f10*/  STL [R1+0x40], R4 ;  /* 0x0000400401007387 */ /* 0x0001e20000100800 */
[C---:B------:R-:W-:Y:S01]  /*0f20*/  VIADD R219, R17.reuse, 0x8 ;  /* 0x0000000811db7836 */ /* 0x040fe20000000000 */
[----:B------:R-:W-:Y:S01]  /*0f30*/  SHF.R.S32.HI R0, RZ, 0x1f, R17 ;  /* 0x0000001fff007819 */ /* 0x000fe20000011411 */
[C---:B------:R-:W-:Y:S02]  /*0f40*/  VIADD R218, R17.reuse, 0x10 ;  /* 0x0000001011da7836 */ /* 0x040fe40000000000 */
[C---:B------:R-:W-:Y:S02]  /*0f50*/  VIADD R217, R17.reuse, 0x18 ;  /* 0x0000001811d97836 */ /* 0x040fe40000000000 */
[----:B------:R-:W-:-:S02]  /*0f60*/  VIADD R216, R17, 0x20 ;  /* 0x0000002011d87836 */ /* 0x000fc40000000000 */
[C---:B------:R-:W-:Y:S01]  /*0f70*/  VIADD R215, R17.reuse, 0x28 ;  /* 0x0000002811d77836 */ /* 0x040fe20000000000 */
[----:B0-----:R-:W-:Y:S01]  /*0f80*/  SHF.R.S32.HI R4, RZ, 0x1f, R219 ;  /* 0x0000001fff047819 */ /* 0x001fe200000114db */
[----:B------:R-:W-:Y:S01]  /*0f90*/  VIADD R214, R17, 0x30 ;  /* 0x0000003011d67836 */ /* 0x000fe20000000000 */
[----:B------:R-:W-:Y:S01]  /*0fa0*/  SHF.R.S32.HI R0, RZ, 0x1f, R217 ;  /* 0x0000001fff007819 */ /* 0x000fe200000114d9 */
[----:B------:R-:W-:Y:S01]  /*0fb0*/  VIADD R184, R19, 0x26800 ;  /* 0x0002680013b87836 */ /* 0x000fe20000000000 */
[----:B------:R-:W-:Y:S01]  /*0fc0*/  SHF.R.S32.HI R4, RZ, 0x1f, R216 ;  /* 0x0000001fff047819 */ /* 0x000fe200000114d8 */
[C---:B------:R-:W-:Y:S01]  /*0fd0*/  VIADD R213, R17.reuse, 0x38 ;  /* 0x0000003811d57836 */ /* 0x040fe20000000000 */
[----:B------:R-:W-:Y:S01]  /*0fe0*/  SHF.R.S32.HI R0, RZ, 0x1f, R214 ;  /* 0x0000001fff007819 */ /* 0x000fe200000114d6 */
[C---:B------:R-:W-:Y:S02]  /*0ff0*/  VIADD R212, R17.reuse, 0x40 ;  /* 0x0000004011d47836 */ /* 0x040fe40000000000 */
[C---:B------:R-:W-:Y:S01]  /*1000*/  VIADD R211, R17.reuse, 0x48 ;  /* 0x0000004811d37836 */ /* 0x040fe20000000000 */
[----:B------:R-:W-:Y:S01]  /*1010*/  SHF.R.S32.HI R4, RZ, 0x1f, R213 ;  /* 0x0000001fff047819 */ /* 0x000fe200000114d5 */
[----:B------:R-:W-:Y:S01]  /*1020*/  IMAD R16, R6, 0x10, R3 ;  /* 0x0000001006107824 */ /* 0x000fe200078e0203 */
        /* <DEDUP_REMOVED lines=51> */
[----:B------:R-:W-:Y:S01]  /*1360*/  IMAD R186, R13, 0x8, R16 ;  /* 0x000000080dba7824 */ /* 0x000fe200078e0210 */
[----:B------:R-:W-:Y:S01]  /*1370*/  SHF.R.S32.HI R222, RZ, 0x1f, R189 ;  /* 0x0000001fffde7819 */ /* 0x000fe200000114bd */
[----:B------:R-:W-:-:S07]  /*1380*/  IMAD.IADD R23, R23, 0x1, R22 ;  /* 0x0000000117177824 */ /* 0x000fce00078e0216 */
.L_x_5427:
[----:B------:R-:W-:Y:S02]  /*1390*/  ULDC.64 UR8, c[0x0][0xa28] ;  /* 0x00028a0000087ab9 */ /* 0x000fe40000000a00 */
[----:B------:R-:W-:-:S04]  /*13a0*/  UISETP.NE.U32.AND UP0, UPT, UR8, URZ, UPT ;  /* 0x0000003f0800728c */ /* 0x000fc8000bf05070 */
[----:B------:R-:W-:-:S03]  /*13b0*/  UISETP.NE.AND.EX UP0, UPT, UR9, URZ, UPT, UP0 ;  /* 0x0000003f0900728c */ /* 0x000fc6000bf05300 */
[----:B------:R-:W-:Y:S02]  /*13c0*/  ULDC.64 UR8, c[0x0][0xa18] ;  /* 0x0002860000087ab9 */ /* 0x000fe40000000a00 */
[----:B------:R-:W-:Y:S01]  /*13d0*/  UISETP.NE.U32.AND UP1, UPT, UR8, URZ, UPT ;  /* 0x0000003f0800728c */ /* 0x000fe2000bf25070 */
[----:B------:R-:W-:-:S03]  /*13e0*/  PLOP3.LUT P0, PT, PT, PT, UP0, 0x80, 0x0 ;  /* 0x000000000000781c */ /* 0x000fc60003f0f008 */
[----:B------:R-:W-:-:S03]  /*13f0*/  UISETP.NE.AND.EX UP1, UPT, UR9, URZ, UPT, UP1 ;  /* 0x0000003f0900728c */ /* 0x000fc6000bf25310 */
[----:B------:R-:W-:Y:S02]  /*1400*/  @UP0 ULDC.64 UR8, c[0x0][0xa28] ;  /* 0x00028a0000080ab9 */ /* 0x000fe40000000a00 */
[----:B------:R-:W-:Y:S01]  /*1410*/  @UP0 UIMAD.WIDE UR8, UR6, 0x4, UR8 ;  /* 0x00000004060808a5 */ /* 0x000fe2000f8e0208 */
[----:B------:R-:W-:-:S05]  /*1420*/  PLOP3.LUT P2, PT, PT, PT, UP1, 0x80, 0x0 ;  /* 0x000000000000781c */ /* 0x000fca0003f4f018 */
[----:B------:R-:W-:Y:S01]  /*1430*/  @UP1 ULDC.64 UR10, c[0x0][0xa18] ;  /* 0x00028600000a1ab9 */ /* 0x000fe20000000a00 */
[----:B0---4-:R-:W-:Y:S02]  /*1440*/  IMAD.U32 R4, RZ, RZ, UR8 ;  /* 0x00000008ff047e24 */ /* 0x011fe4000f8e00ff */
[----:B------:R-:W-:Y:S01]  /*1450*/  IMAD.U32 R5, RZ, RZ, UR9 ;  /* 0x00000009ff057e24 */ /* 0x000fe2000f8e00ff */
[----:B------:R-:W-:Y:S02]  /*1460*/  @UP1 UIMAD.WIDE UR8, UR6, 0x4, UR10 ;  /* 0x00000004060818a5 */ /* 0x000fe4000f8e020a */
[----:B------:R-:W-:Y:S02]  /*1470*/  ULOP3.LUT UR4, UR7, 0xff000000, URZ, 0xc0, !UPT ;  /* 0xff00000007047892 */ /* 0x000fe4000f8ec03f */
[----:B--2---:R-:W2:Y:S01]  /*1480*/  @P0 LDG.E R4, desc[UR40][R4.64] ;  /* 0x0000002804040981 */ /* 0x004ea2000c1e1900 */
[----:B------:R-:W-:Y:S01]  /*1490*/  ULDC.64 UR10, c[0x0][0xa20] ;  /* 0x00028800000a7ab9 */ /* 0x000fe20000000a00 */
[----:B-1----:R-:W-:-:S02]  /*14a0*/  IMAD.U32 R6, RZ, RZ, UR8 ;  /* 0x00000008ff067e24 */ /* 0x002fc4000f8e00ff */
[----:B------:R-:W-:Y:S01]  /*14b0*/  IMAD.U32 R7, RZ, RZ, UR9 ;  /* 0x00000009ff077e24 */ /* 0x000fe2000f8e00ff */
[----:B------:R-:W-:-:S04]  /*14c0*/  ULDC.64 UR8, c[0x0][0x418] ;  /* 0x0001060000087ab9 */ /* 0x000fc80000000a00 */
[----:B---3--:R-:W3:Y:S01]  /*14d0*/  @P2 LDG.E R6, desc[UR40][R6.64] ;  /* 0x0000002806062981 */ /* 0x008ee2000c1e1900 */
[----:B------:R-:W-:Y:S01]  /*14e0*/  UISETP.NE.U32.AND UP0, UPT, UR8, URZ, UPT ;  /* 0x0000003f0800728c */ /* 0x000fe2000bf05070 */
[----:B------:R-:W-:Y:S01]  /*14f0*/  ISETP.NE.U32.AND P1, PT, RZ, UR10, PT ;  /* 0x0000000aff007c0c */ /* 0x000fe2000bf25070 */
[----:B------:R-:W-:Y:S02]  /*1500*/  ULOP3.LUT UR45, UR7, 0xff0000, URZ, 0xc0, !UPT ;  /* 0x00ff0000072d7892 */ /* 0x000fe4000f8ec03f */
[----:B------:R-:W-:Y:S01]  /*1510*/  UISETP.NE.AND.EX UP0, UPT, UR9, URZ, UPT, UP0 ;  /* 0x0000003f0900728c */ /* 0x000fe2000bf05300 */
[----:B------:R-:W-:Y:S01]  /*1520*/  ISETP.NE.AND.EX P1, PT, RZ, UR11, PT, P1 ;  /* 0x0000000bff007c0c */ /* 0x000fe2000bf25310 */
[----:B------:R-:W-:Y:S01]  /*1530*/  ULDC UR8, c[0x0][0x424] ;  /* 0x0001090000087ab9 */ /* 0x000fe20000000800 */
[----:B------:R-:W-:Y:S02]  /*1540*/  USHF.R.U32.HI UR4, URZ, 0x8, UR4 ;  /* 0x000000083f047899 */ /* 0x000fe40008011604 */
[----:B------:R-:W-:Y:S01]  /*1550*/  USEL UR8, UR8, 0x1, UP0 ;  /* 0x0000000108087887 */ /* 0x000fe20008000000 */
[----:B------:R-:W-:Y:S01]  /*1560*/  ULDC UR9, c[0x0][0x2f0] ;  /* 0x0000bc0000097ab9 */ /* 0x000fe20000000800 */
[----:B------:R-:W-:Y:S01]  /*1570*/  UMOV UR49, URZ ;  /* 0x0000003f00317c82 */ /* 0x000fe20008000000 */
[----:B------:R-:W-:Y:S01]  /*1580*/  ULEA.HI UR45, UR45, UR4, URZ, 0x10 ;  /* 0x000000042d2d7291 */ /* 0x000fe2000f8f803f */
[----:B------:R-:W-:Y:S01]  /*1590*/  ULDC UR51, c[0x0][0x288] ;  /* 0x0000a20000337ab9 */ /* 0x000fe20000000800 */
[----:B------:R-:W-:-:S02]  /*15a0*/  UIMAD UR4, UR8, UR9, URZ ;  /* 0x00000009080472a4 */ /* 0x000fc4000f8e023f */
[----:B------:R-:W-:Y:S01]  /*15b0*/  ULOP3.LUT UR44, UR7, 0xffff, URZ, 0xc0, !UPT ;  /* 0x0000ffff072c7892 */ /* 0x000fe2000f8ec03f */
[----:B--2---:R-:W-:Y:S02]  /*15c0*/  @P0 R2UR UR49, R4 ;  /* 0x00000000043102ca */ /* 0x004fe400000e0000 */
        /* <DEDUP_REMOVED lines=15> */
.L_x_5315:
[----:B------:R-:W-:Y:S01]  /*16c0*/  UMOV UR43, UR6 ;  /* 0x00000006002b7c82 */ /* 0x000fe20008000000 */
[----:B------:R-:W-:Y:S05]  /*16d0*/  @!P1 BRA `(.L_x_5316) ;  /* 0x00000000001c9947 */ /* 0x000fea0003800000 */
[----:B------:R-:W-:Y:S02]  /*16e0*/  ULDC.64 UR8, c[0x0][0xa20] ;  /* 0x0002880000087ab9 */ /* 0x000fe40000000a00 */
[----:B------:R-:W-:-:S06]  /*16f0*/  UIMAD.WIDE UR6, UR6, 0x4, UR8 ;  /* 0x00000004060678a5 */ /* 0x000fcc000f8e0208 */
[----:B------:R-:W-:Y:S02]  /*1700*/  IMAD.U32 R4, RZ, RZ, UR6 ;  /* 0x00000006ff047e24 */ /* 0x000fe4000f8e00ff */
[----:B------:R-:W-:-:S05]  /*1710*/  IMAD.U32 R5, RZ, RZ, UR7 ;  /* 0x00000007ff057e24 */ /* 0x000fca000f8e00ff */
[----:B------:R-:W2:Y:S02]  /*1720*/  LDG.E R4, desc[UR40][R4.64] ;  /* 0x0000002804047981 */ /* 0x000ea4000c1e1900 */
[----:B--2---:R-:W-:Y:S01]  /*1730*/  R2UR UR4, R4 ;  /* 0x00000000040472ca */ /* 0x004fe200000e0000 */
[----:B------:R-:W-:-:S14]  /*1740*/  BRA `(.L_x_5317) ;  /* 0x0000000000347947 */ /* 0x000fdc0003800000 */
.L_x_5316:
        /* <DEDUP_REMOVED lines=13> */
.L_x_5317:
[----:B------:R-:W-:Y:S02]  /*1820*/  UISETP.NE.AND UP0, UPT, UR47, 0x1, UPT ;  /* 0x000000012f00788c */ /* 0x000fe4000bf05270 */
[----:B------:R-:W-:Y:S02]  /*1830*/  UIADD3 UR49, UR4, -UR49, URZ ;  /* 0x8000003104317290 */ /* 0x000fe4000fffe03f */
[----:B------:R-:W-:Y:S02]  /*1840*/  USHF.L.U32 UR42, UR5, 0x6, URZ ;  /* 0x00000006052a7899 */ /* 0x000fe4000800063f */
[----:B------:R-:W-:Y:S01]  /*1850*/  UIADD3 UR4, UR49, 0x3f, URZ ;  /* 0x0000003f31047890 */ /* 0x000fe2000fffe03f */
[----:B------:R-:W-:-:S03]  /*1860*/  PLOP3.LUT P0, PT, PT, PT, UP0, 0x80, 0x0 ;  /* 0x000000000000781c */ /* 0x000fc60003f0f008 */
[----:B------:R-:W-:-:S04]  /*1870*/  USHF.R.S32.HI UR6, URZ, 0x1f, UR4 ;  /* 0x0000001f3f067899 */ /* 0x000fc80008011404 */
[----:B------:R-:W-:-:S04]  /*1880*/  ULEA.HI UR6, UR6, UR4, URZ, 0x6 ;  /* 0x0000000406067291 */ /* 0x000fc8000f8f303f */
[----:B------:R-:W-:Y:S02]  /*1890*/  USHF.R.S32.HI UR6, URZ, 0x6, UR6 ;  /* 0x000000063f067899 */ /* 0x000fe40008011406 */
[----:B------:R-:W-:Y:S10]  /*18a0*/  @!P0 BRA `(.L_x_5318) ;  /* 0x0000002400108947 */ /* 0x000ff40003800000 */
[----:B------:R-:W-:Y:S01]  /*18b0*/  ULDC UR4, c[0x0][0x448] ;  /* 0x0001120000047ab9 */ /* 0x000fe20000000800 */
[----:B------:R-:W-:Y:S02]  /*18c0*/  UIADD3 UR7, UR42, 0x3f, URZ ;  /* 0x0000003f2a077890 */ /* 0x000fe4000fffe03f */
[----:B------:R-:W-:Y:S02]  /*18d0*/  UISETP.NE.AND UP0, UPT, UR4, 0x1, UPT ;  /* 0x000000010400788c */ /* 0x000fe4000bf05270 */
[----:B------:R-:W-:Y:S01]  /*18e0*/  UIADD3 UR10, UR49, 0x1, -UR51 ;  /* 0x00000001310a7890 */ /* 0x000fe2000fffe833 */
[----:B------:R-:W-:Y:S02]  /*18f0*/  ULDC.64 UR4, c[0x0][0x9e0] ;  /* 0x0002780000047ab9 */ /* 0x000fe40000000a00 */
[----:B------:R-:W-:-:S06]  /*1900*/  UISETP.GE.AND UP1, UPT, UR5, 0x1, UPT ;  /* 0x000000010500788c */ /* 0x000fcc000bf26270 */
        /* <DEDUP_REMOVED lines=18> */
.L_x_5320:
[----:B------:R-:W-:-:S11]  /*1a30*/  UISETP.NE.AND UP1, UPT, UR5, 0x1, UPT ;  /* 0x000000010500788c */ /* 0x000fd6000bf25270 */
[----:B------:R-:W-:Y:S02]  /*1a40*/  @UP1 ULDC.64 UR10, c[0x0][0x9e8] ;  /* 0x00027a00000a1ab9 */ /* 0x000fe40000000a00 */
[----:B------:R-:W-:-:S04]  /*1a50*/  UIMAD.WIDE.U32 UR8, UR7, UR10, URZ ;  /* 0x0000000a070872a5 */ /* 0x000fc8000f8e003f */
[----:B------:R-:W-:-:S12]  /*1a60*/  @UP1 USHF.R.U32.HI UR7, URZ, UR11, UR9 ;  /* 0x0000000b3f071299 */ /* 0x000fd80008011609 */
.L_x_5321:
[----:B------:R-:W-:-:S04]  /*1a70*/  UIMAD UR7, UR7, UR5, UR5 ;  /* 0x00000005070772a4 */ /* 0x000fc8000f8e0205 */
[----:B------:R-:W-:-:S04]  /*1a80*/  UISETP.LT.AND UP1, UPT, UR4, UR7, UPT ;  /* 0x000000070400728c */ /* 0x000fc8000bf21270 */
[----:B------:R-:W-:-:S12]  /*1a90*/  USEL UR4, UR4, UR7, UP1 ;  /* 0x0000000704047287 */ /* 0x000fd80008800000 */
.L_x_5319:
[----:B------:R-:W-:Y:S01]  /*1aa0*/  UIADD3 UR4, UR4, 0x3f, URZ ;  /* 0x0000003f04047890 */ /* 0x000fe2000fffe03f */
[----:B------:R-:W-:Y:S01]  /*1ab0*/  @UP0 ULDC UR8, c[0x0][0x44c] ;  /* 0x0001130000080ab9 */ /* 0x000fe20000000800 */
[----:B------:R-:W-:Y:S02]  /*1ac0*/  @UP0 ULDC UR10, c[0x0][0x450] ;  /* 0x00011400000a0ab9 */ /* 0x000fe40000000800 */
[----:B------:R-:W-:Y:S02]  /*1ad0*/  USHF.R.S32.HI UR7, URZ, 0x1f, UR4 ;  /* 0x0000001f3f077899 */ /* 0x000fe40008011404 */
[----:B------:R-:W-:Y:S02]  /*1ae0*/  UIMAD.WIDE.U32 UR8, UR42, UR8, URZ ;  /* 0x000000082a0872a5 */ /* 0x000fe4000f8e003f */
[----:B------:R-:W-:-:S03]  /*1af0*/  ULEA.HI UR7, UR7, UR4, URZ, 0x6 ;  /* 0x0000000407077291 */ /* 0x000fc6000f8f303f */
[----:B------:R-:W-:Y:S01]  /*1b00*/  UMOV UR4, UR42 ;  /* 0x0000002a00047c82 */ /* 0x000fe20008000000 */
[----:B------:R-:W-:Y:S02]  /*1b10*/  @UP0 USHF.R.U32.HI UR4, URZ, UR10, UR9 ;  /* 0x0000000a3f040299 */ /* 0x000fe40008011609 */
[----:B------:R-:W-:Y:S02]  /*1b20*/  USHF.R.S32.HI UR7, URZ, 0x6, UR7 ;  /* 0x000000063f077899 */ /* 0x000fe40008011407 */
[----:B------:R-:W-:Y:S02]  /*1b30*/  UIADD3 UR49, UR4, UR49, -UR51 ;  /* 0x0000003104317290 */ /* 0x000fe4000fffe833 */
        /* <DEDUP_REMOVED lines=15> */
.L_x_5323:
[----:B------:R-:W-:-:S11]  /*1c30*/  UISETP.NE.AND UP0, UPT, UR5, 0x1, UPT ;  /* 0x000000010500788c */ /* 0x000fd6000bf05270 */
[----:B------:R-:W-:Y:S02]  /*1c40*/  @UP0 ULDC.64 UR10, c[0x0][0x9e8] ;  /* 0x00027a00000a0ab9 */ /* 0x000fe40000000a00 */
[----:B------:R-:W-:-:S04]  /*1c50*/  UIMAD.WIDE.U32 UR6, UR49, UR10, URZ ;  /* 0x0000000a310672a5 */ /* 0x000fc8000f8e003f */
[----:B------:R-:W-:-:S12]  /*1c60*/  @UP0 USHF.R.U32.HI UR49, URZ, UR11, UR7 ;  /* 0x0000000b3f310299 */ /* 0x000fd80008011607 */
.L_x_5324:
[----:B------:R-:W-:-:S04]  /*1c70*/  UIMAD UR5, UR49, UR5, URZ ;  /* 0x00000005310572a4 */ /* 0x000fc8000f8e023f */
[----:B------:R-:W-:-:S04]  /*1c80*/  UISETP.LT.AND UP0, UPT, UR4, UR5, UPT ;  /* 0x000000050400728c */ /* 0x000fc8000bf01270 */
[----:B------:R-:W-:-:S12]  /*1c90*/  USEL UR4, UR4, UR5, !UP0 ;  /* 0x0000000504047287 */ /* 0x000fd8000c000000 */
.L_x_5322:
[----:B------:R-:W-:Y:S02]  /*1ca0*/  USHF.R.S32.HI UR5, URZ, 0x1f, UR4 ;  /* 0x0000001f3f057899 */ /* 0x000fe40008011404 */
[----:B------:R-:W-:Y:S02]  /*1cb0*/  ULOP3.LUT UR20, UR45, 0xff, URZ, 0xc0, !UPT ;  /* 0x000000ff2d147892 */ /* 0x000fe4000f8ec03f */
[----:B------:R-:W-:-:S03]  /*1cc0*/  ULEA.HI UR5, UR5, UR4, URZ, 0x6 ;  /* 0x0000000405057291 */ /* 0x000fc6000f8f303f */
[----:B------:R-:W-:Y:S01]  /*1cd0*/  UMOV UR4, URZ ;  /* 0x0000003f00047c82 */ /* 0x000fe20008000000 */
[----:B------:R-:W-:-:S04]  /*1ce0*/  USHF.R.S32.HI UR5, URZ, 0x6, UR5 ;  /* 0x000000063f057899 */ /* 0x000fc80008011405 */
[----:B------:R-:W-:-:S04]  /*1cf0*/  UISETP.LT.AND UP0, UPT, URZ, UR5, UPT ;  /* 0x000000053f00728c */ /* 0x000fc8000bf01270 */
[----:B------:R-:W-:-:S04]  /*1d00*/  USEL UR10, URZ, UR5, !UP0 ;  /* 0x000000053f0a7287 */ /* 0x000fc8000c000000 */
[----:B------:R-:W-:-:S06]  /*1d10*/  UISETP.GT.AND UP0, UPT, UR9, UR10, UPT ;  /* 0x0000000a0900728c */ /* 0x000fcc000bf04270 */
[----:B------:R-:W-:-:S13]  /*1d20*/  PLOP3.LUT P0, PT, PT, PT, UP0, 0x80, 0x0 ;  /* 0x000000000000781c */ /* 0x000fda0003f0f008 */
[----:B------:R-:W-:Y:S05]  /*1d30*/  @!P0 BRA `(.L_x_5325) ;  /* 0x0000000000948947 */ /* 0x000fea0003800000 */
[----:B------:R-:W-:-:S04]  /*1d40*/  USHF.R.U32.HI UR11, URZ, 0x10, UR45 ;  /* 0x000000103f0b7899 */ /* 0x000fc8000801162d */
[----:B------:R-:W-:-:S11]  /*1d50*/  UISETP.NE.AND UP0, UPT, UR11, URZ, UPT ;  /* 0x0000003f0b00728c */ /* 0x000fd6000bf05270 */
[----:B------:R-:W-:Y:S02]  /*1d60*/  @!UP0 ULDC UR11, c[0x0][0x9f0] ;  /* 0x00027c00000b8ab9 */ /* 0x000fe40000000800 */
        /* <DEDUP_REMOVED lines=9> */
[----:B------:R-:W-:-:S05]  /*1e00*/  IABS R5, R5 ;  /* 0x0000000500057213 */ /* 0x000fca0000000000 */
[----:B------:R-:W0:Y:S01]  /*1e10*/  I2F.RP R0, UR12 ;  /* 0x0000000c00007d06 */ /* 0x000e220008209400 */
[----:B------:R-:W-:-:S05]  /*1e20*/  IMAD.MOV.U32 R4, RZ, RZ, R5 ;  /* 0x000000ffff047224 */ /* 0x000fca00078e0005 */
[----:B------:R-:W-:Y:S02]  /*1e30*/  R2UR UR8, R4 ;  /* 0x00000000040872ca */ /* 0x000fe400000e0000 */
        /* <DEDUP_REMOVED lines=21> */
.L_x_5325:
[----:B------:R-:W-:Y:S01]  /*1f90*/  UIMAD UR20, UR20, UR4, UR10 ;  /* 0x00000004141472a4 */ /* 0x000fe2000f8e020a */
[----:B------:R-:W-:Y:S01]  /*1fa0*/  IMAD.U32 R0, RZ, RZ, UR9 ;  /* 0x00000009ff007e24 */ /* 0x000fe2000f8e00ff */
[----:B------:R-:W-:Y:S01]  /*1fb0*/  PLOP3.LUT P0, PT, PT, PT, PT, 0x80, 0x0 ;  /* 0x000000000000781c */ /* 0x000fe20003f0f070 */
[----:B------:R-:W-:Y:S01]  /*1fc0*/  IMAD.U32 R3, RZ, RZ, UR4 ;  /* 0x00000004ff037e24 */ /* 0x000fe2000f8e00ff */
[----:B------:R-:W-:Y:S01]  /*1fd0*/  CS2R R150, SRZ ;  /* 0x0000000000967805 */ /* 0x000fe2000001ff00 */
[----:B------:R-:W-:Y:S01]  /*1fe0*/  IMAD.MOV.U32 R12, RZ, RZ, RZ ;  /* 0x000000ffff0c7224 */ /* 0x000fe200078e00ff */
[----:B------:R-:W-:Y:S02]  /*1ff0*/  CS2R R148, SRZ ;  /* 0x0000000000947805 */ /* 0x000fe4000001ff00 */
[----:B------:R-:W-:Y:S02]  /*2000*/  CS2R R146, SRZ ;  /* 0x0000000000927805 */ /* 0x000fe4000001ff00 */
[----:B------:R-:W-:Y:S01]  /*2010*/  VIADDMNMX R0, R3, UR20, R0, PT ;  /* 0x0000001403007c46 */ /* 0x000fe2000b800100 */
[----:B------:R-:W-:Y:S01]  /*2020*/  IMAD.MOV.U32 R3, RZ, RZ, RZ ;  /* 0x000000ffff037224 */ /* 0x000fe200078e00ff */
[----:B------:R-:W-:-:S02]  /*2030*/  CS2R R144, SRZ ;  /* 0x0000000000907805 */ /* 0x000fc4000001ff00 */
[----:B------:R-:W-:Y:S02]  /*2040*/  CS2R R142, SRZ ;  /* 0x00000000008e7805 */ /* 0x000fe4000001ff00 */
[----:B------:R-:W-:Y:S02]  /*2050*/  R2UR UR22, R0 ;  /* 0x00000000001672ca */ /* 0x000fe400000e0000 */
        /* <DEDUP_REMOVED lines=12> */
[----:B------:R-:W-:Y:S01]  /*2120*/  UISETP.GT.AND UP0, UPT, UR22, UR20, UPT ;  /* 0x000000141600728c */ /* 0x000fe2000bf04270 */
[----:B------:R-:W-:Y:S02]  /*2130*/  CS2R R116, SRZ ;  /* 0x0000000000747805 */ /* 0x000fe4000001ff00 */
[----:B------:R-:W-:Y:S02]  /*2140*/  CS2R R114, SRZ ;  /* 0x0000000000727805 */ /* 0x000fe4000001ff00 */
[----:B------:R-:W-:Y:S02]  /*2150*/  CS2R R112, SRZ ;  /* 0x0000000000707805 */ /* 0x000fe4000001ff00 */
[----:B------:R-:W-:-:S02]  /*2160*/  CS2R R110, SRZ ;  /* 0x00000000006e7805 */ /* 0x000fc4000001ff00 */
[----:B------:R-:W-:Y:S02]  /*2170*/  CS2R R108, SRZ ;  /* 0x00000000006c7805 */ /* 0x000fe4000001ff00 */
[----:B------:R-:W-:Y:S02]  /*2180*/  PLOP3.LUT P1, PT, PT, PT, UP0, 0x80, 0x0 ;  /* 0x000000000000781c */ /* 0x000fe40003f2f008 */
        /* <DEDUP_REMOVED lines=44> */
[----:B------:R-:W-:Y:S02]  /*2450*/  ISETP.NE.AND P0, PT, RZ, UR47, PT ;  /* 0x0000002fff007c0c */ /* 0x000fe4000bf05270 */
[----:B0-----:R-:W-:Y:S01]  /*2460*/  R2UR UR4, R0 ;  /* 0x00000000000472ca */ /* 0x001fe200000e0000 */
[----:B------:R-:W-:-:S05]  /*2470*/  IMAD.MOV.U32 R0, RZ, RZ, 0x1 ;  /* 0x00000001ff007424 */ /* 0x000fca00078e00ff */
[----:B------:R-:W-:-:S04]  /*2480*/  SEL R0, R0, 0x2, !P0 ;  /* 0x0000000200007807 */ /* 0x000fc80004000000 */
[----:B------:R-:W-:-:S03]  /*2490*/  LOP3.LUT R0, R0, 0x1, RZ, 0xfc, !PT ;  /* 0x0000000100007812 */ /* 0x000fc600078efcff */
[----:B------:R-:W-:Y:S01]  /*24a0*/  ULEA.HI UR5, UR4, UR4, URZ, 0x1 ;  /* 0x0000000404057291 */ /* 0x000fe2000f8f083f */
[----:B------:R-:W-:-:S03]  /*24b0*/  ISETP.NE.AND P0, PT, R0, 0x3, PT ;  /* 0x000000030000780c */ /* 0x000fc60003f05270 */
        /* <DEDUP_REMOVED lines=9> */
.L_x_5327:
[----:B------:R-:W-:Y:S01]  /*2550*/  ULEA UR23, UR37, UR46, 0x3 ;  /* 0x0000002e25177291 */ /* 0x000fe2000f8e183f */
[----:B------:R-:W-:-:S05]  /*2560*/  IMAD.U32 R0, RZ, RZ, UR38 ;  /* 0x00000026ff007e24 */ /* 0x000fca000f8e00ff */
[----:B------:R-:W-:-:S04]  /*2570*/  SHF.L.U32 R0, R0, 0x1f, RZ ;  /* 0x0000001f00007819 */ /* 0x000fc800000006ff */
[----:B------:R-:W0:Y:S02]  /*2580*/  SYNCS.PHASECHK.TRANS64.TRYWAIT P1, [UR23+0x28c50], R0 ;  /* 0x028c5000ff0075a7 */ /* 0x000e240008020157 */
[----:B0-----:R-:W-:Y:S05]  /*2590*/  @!P1 BRA `(.L_x_5328) ;  /* 0x0000018c004c9947 */ /* 0x001fea0003800000 */
.L_x_5578:
        /* <DEDUP_REMOVED lines=9> */
[----:B------:R-:W-:-:S02]  /*2630*/  UIADD3 UR6, UR18, 0x80, URZ ;  /* 0x0000008012067890 */ /* 0x000fc4000fffe03f */
[----:B------:R-:W-:Y:S01]  /*2640*/  ULOP3.LUT UR16, UR4, 0x10000, URZ, 0xfc, !UPT ;  /* 0x0001000004107892 */ /* 0x000fe2000f8efc3f */
[----:B------:R-:W-:Y:S01]  /*2650*/  UMOV UR7, 0x40000040 ;  /* 0x4000004000077882 */ /* 0x000fe20000000000 */
[----:B------:R-:W-:Y:S02]  /*2660*/  UMOV UR5, 0x40000040 ;  /* 0x4000004000057882 */ /* 0x000fe40000000000 */
[----:B------:R-:W-:Y:S02]  /*2670*/  UIADD3 UR4, UR16, 0x2, URZ ;  /* 0x0000000210047890 */ /* 0x000fe4000fffe03f */
[----:B------:R-:W-:Y:S02]  /*2680*/  UIADD3 UR10, UR18, 0x100, URZ ;  /* 0x00000100120a7890 */ /* 0x000fe4000fffe03f */
[----:B------:R-:W-:Y:S01]  /*2690*/  UIADD3 UR8, UR16, 0x4, URZ ;  /* 0x0000000410087890 */ /* 0x000fe2000fffe03f */
[----:B------:R-:W-:Y:S01]  /*26a0*/  UMOV UR11, 0x40000040 ;  /* 0x40000040000b7882 */ /* 0x000fe20000000000 */
[----:B------:R-:W-:Y:S01]  /*26b0*/  WARPGROUP.ARRIVE ;  /* 0x00000000000079c5 */ /* 0x000fe20000000000 */
[----:B------:R-:W-:Y:S01]  /*26c0*/  UMOV UR9, 0x40000040 ;  /* 0x4000004000097882 */ /* 0x000fe20000000000 */
[----:B------:R-:W-:-:S02]  /*26d0*/  UIADD3 UR14, UR18, 0x180, URZ ;  /* 0x00000180120e7890 */ /* 0x000fc4000fffe03f */
[----:B------:R-:W-:Y:S02]  /*26e0*/  UIADD3 UR12, UR16, 0x6, URZ ;  /* 0x00000006100c7890 */ /* 0x000fe4000fffe03f */
[----:B------:R-:W-:Y:S01]  /*26f0*/  HGMMA.64x256x16.F32 R24, gdesc[UR16].tnspB, RZ, !UPT, gsb0 ;  /* 0x43e00000101879f0 */ /* 0x000fe2000c0008ff */
[----:B------:R-:W-:Y:S01]  /*2700*/  UMOV UR15, 0x40000040 ;  /* 0x40000040000f7882 */ /* 0x000fe20000000000 */
        /* <DEDUP_REMOVED lines=9> */
[----:B------:R-:W-:-:S06]  /*27a0*/  UISETP.GE.AND UP0, UPT, UR6, UR20, UPT ;  /* 0x000000140600728c */ /* 0x000fcc000bf06270 */
[----:B------:R-:W-:Y:S01]  /*27b0*/  PLOP3.LUT P1, PT, PT, PT, UP0, 0x80, 0x0 ;  /* 0x000000000000781c */ /* 0x000fe20003f2f008 */
        /* <DEDUP_REMOVED lines=12> */
.L_x_5334:
[----:B------:R-:W-:Y:S01]  /*2880*/  BAR.SYNC.DEFER_BLOCKING 0xe, 0x100 ;  /* 0x0384000000007b1d */ /* 0x000fe20000010000 */
[----:B------:R-:W-:Y:S01]  /*2890*/  IMAD.U32 R3, RZ, RZ, UR37 ;  /* 0x00000025ff037e24 */ /* 0x000fe2000f8e00ff */
[----:B------:R-:W-:-:S03]  /*28a0*/  UIADD3 UR37, UR37, 0x1, URZ ;  /* 0x0000000125257890 */ /* 0x000fc6000fffe03f */
[----:B01----:R-:W-:Y:S01]  /*28b0*/  IMAD R0, R3, 0x40, R16 ;  /* 0x0000004003007824 */ /* 0x003fe200078e0210 */
[----:B------:R-:W-:Y:S01]  /*28c0*/  UISETP.NE.AND UP0, UPT, UR37, 0x2, UPT ;  /* 0x000000022500788c */ /* 0x000fe2000bf05270 */
[----:B------:R-:W-:Y:S01]  /*28d0*/  UMOV UR6, UR22 ;  /* 0x0000001600067c82 */ /* 0x000fe20008000000 */
[----:B------:R-:W-:Y:S02]  /*28e0*/  UIADD3 UR22, UR22, -0x1, URZ ;  /* 0xffffffff16167890 */ /* 0x000fe4000fffe03f */
[----:B------:R-:W-:Y:S01]  /*28f0*/  LEA R0, R0, UR46, 0x2 ;  /* 0x0000002e00007c11 */ /* 0x000fe2000f8e10ff */
[----:B------:R-:W-:Y:S02]  /*2900*/  UISETP.GT.AND UP1, UPT, UR6, UR20, UPT ;  /* 0x000000140600728c */ /* 0x000fe4000bf24270 */
[----:B------:R-:W-:Y:S02]  /*2910*/  USEL UR6, URZ, 0x1, UP0 ;  /* 0x000000013f067887 */ /* 0x000fe40008000000 */
[----:B------:R-:W-:-:S02]  /*2920*/  USEL UR37, UR37, URZ, UP0 ;  /* 0x0000003f25257287 */ /* 0x000fc40008000000 */
        /* <DEDUP_REMOVED lines=133> */
.L_x_5330:
[----:B------:R-:W-:Y:S01]  /*3180*/  ULEA UR23, UR37, UR46, 0x3 ;  /* 0x0000002e25177291 */ /* 0x000fe2000f8e183f */
[----:B------:R-:W-:-:S05]  /*3190*/  IMAD.U32 R0, RZ, RZ, UR38 ;  /* 0x00000026ff007e24 */ /* 0x000fca000f8e00ff */
[----:B------:R-:W-:-:S04]  /*31a0*/  SHF.L.U32 R0, R0, 0x1f, RZ ;  /* 0x0000001f00007819 */ /* 0x000fc800000006ff */
[----:B------:R0:W1:Y:S01]  /*31b0*/  SYNCS.PHASECHK.TRANS64.TRYWAIT P1, [UR23+0x28c50], R0 ;  /* 0x028c5000ff0075a7 */ /* 0x0000620008020157 */
[----:B------:R-:W-:Y:S05]  /*31c0*/  @!P0 BRA `(.L_x_5331) ;  /* 0x0000000000048947 */ /* 0x000fea0003800000 */
[----:B------:R-:W-:Y:S01]  /*31d0*/  BPT.TRAP 0x1 ;  /* 0x000000040000795c */ /* 0x000fe20000300000 */
.L_x_5331:
[----:B-1----:R-:W-:Y:S05]  /*31e0*/  @P1 BRA `(.L_x_5332) ;  /* 0x0000000000081947 */ /* 0x002fea0003800000 */
[----:B------:R-:W1:Y:S02]  /*31f0*/  SYNCS.PHASECHK.TRANS64.TRYWAIT P1, [UR23+0x28c50], R0 ;  /* 0x028c5000ff0075a7 */ /* 0x000e640008020157 */
[----:B-1----:R-:W-:Y:S05]  /*3200*/  @!P1 BRA `(.L_x_5333) ;  /* 0x0000018000489947 */ /* 0x002fea0003800000 */
.L_x_5332:
[----:B------:R-:W-:Y:S01]  /*3210*/  ULEA UR18, UR37, UR21, 0xc ;  /* 0x0000001525127291 */ /* 0x000fe2000f8e603f */
[----:B------:R-:W-:Y:S01]  /*3220*/  WARPGROUP.ARRIVE ;  /* 0x00000000000079c5 */ /* 0x000fe20000000000 */
[----:B------:R-:W-:Y:S01]  /*3230*/  UMOV UR19, 0x40000040 ;  /* 0x4000004000137882 */ /* 0x000fe20000000000 */
[----:B------:R-:W-:Y:S01]  /*3240*/  UMOV UR7, 0x40000040 ;  /* 0x4000004000077882 */ /* 0x000fe20000000000 */
[----:B------:R-:W-:Y:S01]  /*3250*/  UIADD3 UR6, UR18, 0x80, URZ ;  /* 0x0000008012067890 */ /* 0x000fe2000fffe03f */
[----:B01----:R-:W-:Y:S01]  /*3260*/  IMAD.U32 R0, RZ, RZ, UR23 ;  /* 0x00000017ff007e24 */ /* 0x003fe2000f8e00ff */
[----:B------:R-:W-:Y:S01]  /*3270*/  UIADD3 UR10, UR18, 0x100, URZ ;  /* 0x00000100120a7890 */ /* 0x000fe2000fffe03f */
[----:B------:R-:W-:Y:S01]  /*3280*/  PLOP3.LUT P1, PT, PT, PT, UP1, 0x80, 0x0 ;  /* 0x000000000000781c */ /* 0x000fe20003f2f018 */
[----:B------:R-:W-:Y:S01]  /*3290*/  UMOV UR11, 0x40000040 ;  /* 0x40000040000b7882 */ /* 0x000fe20000000000 */
        /* <DEDUP_REMOVED lines=21> */
.L_x_5329:
[----:B------:R-:W-:Y:S01]  /*33f0*/  BAR.SYNC.DEFER_BLOCKING 0xe, 0x100 ;  /* 0x0384000000007b1d */ /* 0x000fe20000010000 */
[----:B------:R-:W-:Y:S01]  /*3400*/  IMAD.U32 R3, RZ, RZ, UR37 ;  /* 0x00000025ff037e24 */ /* 0x000fe2000f8e00ff */
[----:B------:R-:W-:Y:S01]  /*3410*/  UIADD3 UR37, UR37, 0x1, URZ ;  /* 0x0000000125257890 */ /* 0x000fe2000fffe03f */
[----:B------:R-:W-:Y:S01]  /*3420*/  PLOP3.LUT P0, PT, PT, PT, PT, 0x8, 0x0 ;  /* 0x000000000000781c */ /* 0x000fe20003f0e170 */
[----:B------:R-:W-:Y:S02]  /*3430*/  IMAD.MOV.U32 R12, RZ, RZ, RZ ;  /* 0x000000ffff0c7224 */ /* 0x000fe400078e00ff */
[----:B01----:R-:W-:Y:S01]  /*3440*/  IMAD R0, R3, 0x40, R16 ;  /* 0x0000004003007824 */ /* 0x003fe200078e0210 */
        /* <DEDUP_REMOVED lines=138> */
.L_x_5318:
        /* <DEDUP_REMOVED lines=24> */
.L_x_5336:
[----:B------:R-:W-:-:S11]  /*3e70*/  UISETP.NE.AND UP1, UPT, UR5, 0x1, UPT ;  /* 0x000000010500788c */ /* 0x000fd6000bf25270 */
[----:B------:R-:W-:Y:S02]  /*3e80*/  @UP1 ULDC.64 UR10, c[0x0][0x9e8] ;  /* 0x00027a00000a1ab9 */ /* 0x000fe40000000a00 */
[----:B------:R-:W-:-:S04]  /*3e90*/  UIMAD.WIDE.U32 UR8, UR7, UR10, URZ ;  /* 0x0000000a070872a5 */ /* 0x000fc8000f8e003f */
[----:B------:R-:W-:-:S12]  /*3ea0*/  @UP1 USHF.R.U32.HI UR7, URZ, UR11, UR9 ;  /* 0x0000000b3f071299 */ /* 0x000fd80008011609 */
.L_x_5337:
[----:B------:R-:W-:-:S04]  /*3eb0*/  UIMAD UR7, UR7, UR5, UR5 ;  /* 0x00000005070772a4 */ /* 0x000fc8000f8e0205 */
[----:B------:R-:W-:-:S04]  /*3ec0*/  UISETP.LT.AND UP1, UPT, UR4, UR7, UPT ;  /* 0x000000070400728c */ /* 0x000fc8000bf21270 */
[----:B------:R-:W-:-:S12]  /*3ed0*/  USEL UR4, UR4, UR7, UP1 ;  /* 0x0000000704047287 */ /* 0x000fd80008800000 */
.L_x_5335:
[----:B------:R-:W-:Y:S01]  /*3ee0*/  UIADD3 UR4, UR4, 0x3f, URZ ;  /* 0x0000003f04047890 */ /* 0x000fe2000fffe03f */
[----:B------:R-:W-:Y:S01]  /*3ef0*/  @UP0 ULDC UR8, c[0x0][0x44c] ;  /* 0x0001130000080ab9 */ /* 0x000fe20000000800 */
[----:B------:R-:W-:Y:S02]  /*3f00*/  @UP0 ULDC UR10, c[0x0][0x450] ;  /* 0x00011400000a0ab9 */ /* 0x000fe40000000800 */
[----:B------:R-:W-:Y:S02]  /*3f10*/  USHF.R.S32.HI UR7, URZ, 0x1f, UR4 ;  /* 0x0000001f3f077899 */ /* 0x000fe40008011404 */
[----:B------:R-:W-:Y:S02]  /*3f20*/  UIMAD.WIDE.U32 UR8, UR42, UR8, URZ ;  /* 0x000000082a0872a5 */ /* 0x000fe4000f8e003f */
[----:B------:R-:W-:-:S03]  /*3f30*/  ULEA.HI UR7, UR7, UR4, URZ, 0x6 ;  /* 0x0000000407077291 */ /* 0x000fc6000f8f303f */
[----:B------:R-:W-:Y:S01]  /*3f40*/  UMOV UR4, UR42 ;  /* 0x0000002a00047c82 */ /* 0x000fe20008000000 */
[----:B------:R-:W-:Y:S02]  /*3f50*/  USHF.R.S32.HI UR7, URZ, 0x6, UR7 ;  /* 0x000000063f077899 */ /* 0x000fe40008011407 */
[----:B------:R-:W-:Y:S02]  /*3f60*/  @UP0 USHF.R.U32.HI UR4, URZ, UR10, UR9 ;  /* 0x0000000a3f040299 */ /* 0x000fe40008011609 */
[----:B------:R-:W-:Y:S02]  /*3f70*/  UISETP.LT.AND UP0, UPT, UR6, UR7, UPT ;  /* 0x000000070600728c */ /* 0x000fe4000bf01270 */
[----:B------:R-:W-:Y:S01]  /*3f80*/  UIADD3 UR4, UR4, UR49, -UR51 ;  /* 0x0000003104047290 */ /* 0x000fe2000fffe833 */
        /* <DEDUP_REMOVED lines=14> */
.L_x_5339:
[----:B------:R-:W-:-:S11]  /*4070*/  UISETP.NE.AND UP0, UPT, UR5, 0x1, UPT ;  /* 0x000000010500788c */ /* 0x000fd6000bf05270 */
[----:B------:R-:W-:Y:S02]  /*4080*/  @UP0 ULDC.64 UR10, c[0x0][0x9e8] ;  /* 0x00027a00000a0ab9 */ /* 0x000fe40000000a00 */
[----:B------:R-:W-:-:S04]  /*4090*/  UIMAD.WIDE.U32 UR8, UR4, UR10, URZ ;  /* 0x0000000a040872a5 */ /* 0x000fc8000f8e003f */
[----:B------:R-:W-:-:S12]  /*40a0*/  @UP0 USHF.R.U32.HI UR4, URZ, UR11, UR9 ;  /* 0x0000000b3f040299 */ /* 0x000fd80008011609 */
.L_x_5340:
[----:B------:R-:W-:-:S04]  /*40b0*/  UIMAD UR4, UR4, UR5, URZ ;  /* 0x00000005040472a4 */ /* 0x000fc8000f8e023f */
[----:B------:R-:W-:-:S04]  /*40c0*/  UISETP.LT.AND UP0, UPT, UR7, UR4, UPT ;  /* 0x000000040700728c */ /* 0x000fc8000bf01270 */
[----:B------:R-:W-:-:S12]  /*40d0*/  USEL UR7, UR7, UR4, !UP0 ;  /* 0x0000000407077287 */ /* 0x000fd8000c000000 */
.L_x_5338:
[----:B------:R-:W-:Y:S02]  /*40e0*/  USHF.R.S32.HI UR4, URZ, 0x1f, UR7 ;  /* 0x0000001f3f047899 */ /* 0x000fe40008011407 */
[----:B------:R-:W-:Y:S02]  /*40f0*/  ULOP3.LUT UR10, UR45, 0xff, URZ, 0xc0, !UPT ;  /* 0x000000ff2d0a7892 */ /* 0x000fe4000f8ec03f */
[----:B------:R-:W-:-:S04]  /*4100*/  ULEA.HI UR4, UR4, UR7, URZ, 0x6 ;  /* 0x0000000704047291 */ /* 0x000fc8000f8f303f */
[----:B------:R-:W-:-:S04]  /*4110*/  USHF.R.S32.HI UR4, URZ, 0x6, UR4 ;  /* 0x000000063f047899 */ /* 0x000fc80008011404 */
[----:B------:R-:W-:-:S04]  /*4120*/  UISETP.LT.AND UP0, UPT, URZ, UR4, UPT ;  /* 0x000000043f00728c */ /* 0x000fc8000bf01270 */
[----:B------:R-:W-:-:S03]  /*4130*/  USEL UR48, URZ, UR4, !UP0 ;  /* 0x000000043f307287 */ /* 0x000fc6000c000000 */
[----:B------:R-:W-:Y:S01]  /*4140*/  UMOV UR4, URZ ;  /* 0x0000003f00047c82 */ /* 0x000fe20008000000 */
        /* <DEDUP_REMOVED lines=40> */
.L_x_5341:
        /* <DEDUP_REMOVED lines=12> */
[----:B------:R-:W-:Y:S02]  /*4490*/  ISETP.GT.AND P1, PT, R168, UR48, PT ;  /* 0x00000030a8007c0c */ /* 0x000fe4000bf24270 */
        /* <DEDUP_REMOVED lines=90> */
.L_x_5342:
[----:B------:R-:W-:Y:S01]  /*4a40*/  ULEA.HI UR4, UR39, UR39, URZ, 0x1 ;  /* 0x0000002727047291 */ /* 0x000fe2000f8f083f */
[----:B------:R-:W-:Y:S01]  /*4a50*/  IMAD.MOV.U32 R3, RZ, RZ, 0x1 ;  /* 0x00000001ff037424 */ /* 0x000fe200078e00ff */
[----:B------:R-:W-:Y:S02]  /*4a60*/  ISETP.NE.AND P0, PT, RZ, UR47, PT ;  /* 0x0000002fff007c0c */ /* 0x000fe4000bf05270 */
[----:B------:R-:W-:Y:S02]  /*4a70*/  ULOP3.LUT UR4, UR4, 0xfffffffe, URZ, 0xc0, !UPT ;  /* 0xfffffffe04047892 */ /* 0x000fe4000f8ec03f */
[----:B------:R-:W-:Y:S02]  /*4a80*/  SEL R3, R3, 0x2, !P0 ;  /* 0x0000000203037807 */ /* 0x000fe40004000000 */
[----:B------:R-:W-:Y:S02]  /*4a90*/  UIADD3 UR4, UR39, -UR4, URZ ;  /* 0x8000000427047290 */ /* 0x000fe4000fffe03f */
[----:B------:R-:W-:-:S04]  /*4aa0*/  LOP3.LUT R3, R3, 0x1, RZ, 0xfc, !PT ;  /* 0x0000000103037812 */ /* 0x000fc800078efcff */
[----:B------:R-:W-:Y:S01]  /*4ab0*/  IMAD.U32 R0, RZ, RZ, UR4 ;  /* 0x00000004ff007e24 */ /* 0x000fe2000f8e00ff */
[----:B------:R-:W-:-:S04]  /*4ac0*/  ISETP.NE.AND P0, PT, R3, 0x3, PT ;  /* 0x000000030300780c */ /* 0x000fc80003f05270 */
[----:B------:R-:W-:-:S04]  /*4ad0*/  SHF.L.U32 R0, R0, 0x1f, RZ ;  /* 0x0000001f00007819 */ /* 0x000fc800000006ff */
[----:B------:R-:W0:Y:S02]  /*4ae0*/  SYNCS.PHASECHK.TRANS64.TRYWAIT P1, [UR46+0x28c00], R0 ;  /* 0x028c0000ff0075a7 */ /* 0x000e24000802016e */
[----:B0-----:R-:W-:Y:S05]  /*4af0*/  @!P1 BRA `(.L_x_5343) ;  /* 0x0000016800249947 */ /* 0x001fea0003800000 */
.L_x_5579:
[----:B------:R-:W-:Y:S05]  /*4b00*/  @!P0 BRA `(.L_x_5344) ;  /* 0x0000000000048947 */ /* 0x000fea0003800000 */
[----:B------:R-:W-:Y:S01]  /*4b10*/  BPT.TRAP 0x1 ;  /* 0x000000040000795c */ /* 0x000fe20000300000 */
.L_x_5344:
[----:B------:R-:W-:Y:S02]  /*4b20*/  IMAD.U32 R7, RZ, RZ, UR37 ;  /* 0x00000025ff077e24 */ /* 0x000fe4000f8e00ff */
[----:B------:R-:W-:-:S03]  /*4b30*/  IMAD.U32 R8, RZ, RZ, UR38 ;  /* 0x00000026ff087e24 */ /* 0x000fc6000f8e00ff */
[----:B------:R-:W-:Y:S02]  /*4b40*/  LEA R7, R7, UR46, 0x3 ;  /* 0x0000002e07077c11 */ /* 0x000fe4000f8e18ff */
[----:B------:R-:W-:-:S04]  /*4b50*/  SHF.L.U32 R8, R8, 0x1f, RZ ;  /* 0x0000001f08087819 */ /* 0x000fc800000006ff */
[----:B------:R1:W2:Y:S01]  /*4b60*/  SYNCS.PHASECHK.TRANS64.TRYWAIT P1, [R7+URZ+0x28c30], R8 ;  /* 0x028c3008070075a7 */ /* 0x0002a2000802017f */
[----:B------:R-:W-:Y:S05]  /*4b70*/  @!P0 BRA `(.L_x_5345) ;  /* 0x0000000000048947 */ /* 0x000fea0003800000 */
[----:B------:R-:W-:Y:S01]  /*4b80*/  BPT.TRAP 0x1 ;  /* 0x000000040000795c */ /* 0x000fe20000300000 */
.L_x_5345:
[----:B--2---:R-:W-:Y:S05]  /*4b90*/  @P1 BRA `(.L_x_5346) ;  /* 0x0000000000081947 */ /* 0x004fea0003800000 */
[----:B------:R-:W2:Y:S02]  /*4ba0*/  SYNCS.PHASECHK.TRANS64.TRYWAIT P1, [R7+URZ+0x28c30], R8 ;  /* 0x028c3008070075a7 */ /* 0x000ea4000802017f */
[----:B--2---:R-:W-:Y:S05]  /*4bb0*/  @!P1 BRA `(.L_x_5347) ;  /* 0x00000168000c9947 */ /* 0x004fea0003800000 */
.L_x_5346:
        /* <DEDUP_REMOVED lines=15> */
[----:B------:R-:W-:Y:S01]  /*4cb0*/  VIADD R4, R186, UR42 ;  /* 0x0000002aba047c36 */ /* 0x000fe20008000000 */
[----:B------:R-:W-:Y:S01]  /*4cc0*/  UMOV UR7, 0x40000040 ;  /* 0x4000004000077882 */ /* 0x000fe20000000000 */
[----:B------:R-:W-:Y:S01]  /*4cd0*/  UMOV UR5, 0x40000040 ;  /* 0x4000004000057882 */ /* 0x000fe20000000000 */
[----:B------:R-:W-:Y:S01]  /*4ce0*/  ULOP3.LUT UR4, UR4, 0x3fff, URZ, 0xc0, !UPT ;  /* 0x00003fff04047892 */ /* 0x000fe2000f8ec03f */
[----:B------:R-:W-:Y:S01]  /*4cf0*/  IMAD.MOV.U32 R5, RZ, RZ, R4 ;  /* 0x000000ffff057224 */ /* 0x000fe200078e0004 */
[----:B------:R-:W-:Y:S01]  /*4d00*/  UMOV UR11, 0x40000040 ;  /* 0x40000040000b7882 */ /* 0x000fe20000000000 */
[----:B------:R-:W-:Y:S01]  /*4d10*/  UMOV UR9, 0x40000040 ;  /* 0x4000004000097882 */ /* 0x000fe20000000000 */
[----:B------:R-:W-:Y:S01]  /*4d20*/  ULEA UR18, UR37, UR18, 0x9 ;  /* 0x0000001225127291 */ /* 0x000fe2000f8e483f */
[----:B------:R-:W-:Y:S01]  /*4d30*/  IMAD.MOV.U32 R9, RZ, RZ, -0x40 ;  /* 0xffffffc0ff097424 */ /* 0x000fe200078e00ff */
[----:B------:R-:W-:-:S02]  /*4d40*/  ULOP3.LUT UR16, UR4, 0x10000, URZ, 0xfc, !UPT ;  /* 0x0001000004107892 */ /* 0x000fc4000f8efc3f */
[----:B------:R-:W-:Y:S01]  /*4d50*/  UIADD3 UR6, UR18, 0x2, URZ ;  /* 0x0000000212067890 */ /* 0x000fe2000fffe03f */
[----:B------:R-:W-:Y:S01]  /*4d60*/  IMAD R9, R168, R9, 0x41 ;  /* 0x00000041a8097424 */ /* 0x000fe200078e0209 */
[----:B------:R-:W-:Y:S02]  /*4d70*/  UIADD3 UR4, UR16, 0x2, URZ ;  /* 0x0000000210047890 */ /* 0x000fe4000fffe03f */
[----:B------:R-:W-:Y:S02]  /*4d80*/  UIADD3 UR10, UR18, 0x4, URZ ;  /* 0x00000004120a7890 */ /* 0x000fe4000fffe03f */
[----:B------:R-:W-:Y:S02]  /*4d90*/  UIADD3 UR8, UR16, 0x4, URZ ;  /* 0x0000000410087890 */ /* 0x000fe4000fffe03f */
[----:B------:R-:W-:Y:S01]  /*4da0*/  HGMMA.64x64x16.F32 R24, gdesc[UR16], RZ, !UPT, gsb0 ;  /* 0x00e00000101879f0 */ /* 0x000fe2000c0008ff */
[----:B------:R-:W-:Y:S02]  /*4db0*/  UIADD3 UR14, UR18, 0x6, URZ ;  /* 0x00000006120e7890 */ /* 0x000fe4000fffe03f */
[----:B------:R-:W-:Y:S01]  /*4dc0*/  UIADD3 UR12, UR16, 0x6, URZ ;  /* 0x00000006100c7890 */ /* 0x000fe2000fffe03f */
[----:B------:R-:W-:Y:S01]  /*4dd0*/  UMOV UR15, 0x40000040 ;  /* 0x40000040000f7882 */ /* 0x000fe20000000000 */
[----:B------:R-:W-:Y:S01]  /*4de0*/  UMOV UR13, 0x40000040 ;  /* 0x40000040000d7882 */ /* 0x000fe20000000000 */
[----:B------:R-:W-:-:S02]  /*4df0*/  ULDC UR20, c[0x0][0x9dc] ;  /* 0x0002770000147ab9 */ /* 0x000fc40000000800 */
[----:B------:R-:W-:Y:S01]  /*4e00*/  ULOP3.LUT UR20, URZ, UR20, URZ, 0x33, !UPT ;  /* 0x000000143f147292 */ /* 0x000fe2000f8e333f */
[----:B------:R-:W-:Y:S02]  /*4e10*/  WARPGROUP.DEPBAR.LE gsb0, 0x0 ;  /* 0x00008000000079c5 */ /* 0x000fe40000010000 */
[----:B------:R-:W-:-:S06]  /*4e20*/  WARPGROUP.ARRIVE ;  /* 0x00000000000079c5 */ /* 0x000fcc0000000000 */
[----:B------:R-:W-:Y:S01]  /*4e30*/  HGMMA.64x64x16.F32 R24, gdesc[UR4], R24, gsb0 ;  /* 0x00e00000041879f0 */ /* 0x000fe20008000818 */
[----:B------:R-:W-:Y:S01]  /*4e40*/  ULDC UR7, c[0x0][0x448] ;  /* 0x0001120000077ab9 */ /* 0x000fe20000000800 */
[----:B------:R-:W-:Y:S01]  /*4e50*/  ULDC UR6, c[0x0][0x9d8] ;  /* 0x0002760000067ab9 */ /* 0x000fe20000000800 */
[----:B------:R-:W-:-:S06]  /*4e60*/  UISETP.NE.AND UP0, UPT, UR7, 0x1, UPT ;  /* 0x000000010700788c */ /* 0x000fcc000bf05270 */
[----:B------:R-:W-:Y:S02]  /*4e70*/  PLOP3.LUT P2, PT, PT, PT, UP0, 0x80, 0x0 ;  /* 0x000000000000781c */ /* 0x000fe40003f4f008 */
[----:B------:R-:W-:-:S03]  /*4e80*/  PLOP3.LUT P3, PT, PT, PT, UP0, 0x80, 0x0 ;  /* 0x000000000000781c */ /* 0x000fc60003f6f008 */
[----:B------:R-:W-:-:S08]  /*4e90*/  @UP0 ULDC UR7, c[0x0][0x44c] ;  /* 0x0001130000070ab9 */ /* 0x000fd00000000800 */
[----:B------:R-:W-:Y:S01]  /*4ea0*/  @P2 IMAD.HI.U32 R6, R4, UR7, RZ ;  /* 0x0000000704062c27 */ /* 0x000fe2000f8e00ff */
[----:B------:R-:W-:-:S03]  /*4eb0*/  @UP0 ULDC UR7, c[0x0][0x450] ;  /* 0x0001140000070ab9 */ /* 0x000fc60000000800 */
[----:B------:R-:W-:Y:S01]  /*4ec0*/  @!P1 VIADD R4, R7, 0x28c40 ;  /* 0x00028c4007049836 */ /* 0x000fe20000000000 */
[----:B------:R-:W-:-:S04]  /*4ed0*/  @P3 SHF.R.U32.HI R5, RZ, UR7, R6 ;  /* 0x00000007ff053c19 */ /* 0x000fc80008011606 */
[----:B------:R-:W-:Y:S01]  /*4ee0*/  @!P1 PRMT R4, RZ, 0x654, R4 ;  /* 0x00000654ff049816 */ /* 0x000fe20000000004 */
[----:B------:R-:W-:Y:S02]  /*4ef0*/  WARPGROUP.DEPBAR.LE gsb0, 0x0 ;  /* 0x00008000000079c5 */ /* 0x000fe40000010000 */
[----:B------:R-:W-:-:S06]  /*4f00*/  WARPGROUP.ARRIVE ;  /* 0x00000000000079c5 */ /* 0x000fcc0000000000 */
[----:B------:R-:W-:Y:S03]  /*4f10*/  HGMMA.64x64x16.F32 R24, gdesc[UR8], R24, gsb0 ;  /* 0x00e00000081879f0 */ /* 0x000fe60008000818 */
[----:B------:R-:W-:Y:S02]  /*4f20*/  WARPGROUP.DEPBAR.LE gsb0, 0x0 ;  /* 0x00008000000079c5 */ /* 0x000fe40000010000 */
[----:B------:R-:W-:-:S06]  /*4f30*/  WARPGROUP.ARRIVE ;  /* 0x00000000000079c5 */ /* 0x000fcc0000000000 */
[----:B------:R-:W-:Y:S01]  /*4f40*/  HGMMA.64x64x16.F32 R24, gdesc[UR12], R24, gsb0 ;  /* 0x00e000000c1879f0 */ /* 0x000fe20008000818 */
[----:B------:R-:W-:Y:S02]  /*4f50*/  ULDC.64 UR14, c[0x0][0x9e0] ;  /* 0x00027800000e7ab9 */ /* 0x000fe40000000a00 */
[----:B------:R-:W-:-:S06]  /*4f60*/  UISETP.GE.AND UP1, UPT, UR15, 0x1, UPT ;  /* 0x000000010f00788c */ /* 0x000fcc000bf26270 */
[----:B------:R-:W-:Y:S01]  /*4f70*/  PLOP3.LUT P2, PT, PT, PT, UP1, 0x40, 0x0 ;  /* 0x000000000000781c */ /* 0x000fe20003f4e818 */
[----:B------:R-:W-:Y:S02]  /*4f80*/  WARPGROUP.DEPBAR.LE gsb0, 0x0 ;  /* 0x00008000000079c5 */ /* 0x000fe40000010000 */
[----:B------:R-:W-:Y:S01]  /*4f90*/  FMUL.FTZ R38, R38, UR6 ;  /* 0x0000000626267c20 */ /* 0x000fe20008410000 */
[----:B------:R-:W-:Y:S01]  /*4fa0*/  FMUL.FTZ R24, R24, UR6 ;  /* 0x0000000618187c20 */ /* 0x000fe20008410000 */
[----:B------:R-:W-:Y:S01]  /*4fb0*/  FMUL.FTZ R25, R25, UR6 ;  /* 0x0000000619197c20 */ /* 0x000fe20008410000 */
[----:B------:R-:W-:Y:S01]  /*4fc0*/  FMUL.FTZ R3, R26, UR6 ;  /* 0x000000061a037c20 */ /* 0x000fe20008410000 */
[----:B------:R0:W3:Y:S01]  /*4fd0*/  MUFU.TANH R14, R38 ;  /* 0x00000026000e7308 */ /* 0x0000e20000002400 */
        /* <DEDUP_REMOVED lines=8> */
[----:B0-----:R-:W0:Y:S01]  /*5060*/  SHFL.IDX PT, R38, R5, RZ, 0x1c1f ;  /* 0x001c1fff05267589 */ /* 0x001e2200000e0000 */
        /* <DEDUP_REMOVED lines=17> */
[----:B------:R-:W0:Y:S01]  /*5180*/  MUFU.TANH R24, R24 ;  /* 0x0000001800187308 */ /* 0x000e220000002400 */
[----:B------:R-:W-:Y:S01]  /*5190*/  FMUL.FTZ R34, R34, UR6 ;  /* 0x0000000622227c20 */ /* 0x000fe20008410000 */
[----:B------:R-:W-:Y:S01]  /*51a0*/  FMUL.FTZ R27, R27, UR6 ;  /* 0x000000061b1b7c20 */ /* 0x000fe20008410000 */
[----:B------:R-:W-:Y:S01]  /*51b0*/  FMUL.FTZ R31, R31, UR6 ;  /* 0x000000061f1f7c20 */ /* 0x000fe20008410000 */
[----:B------:R-:W-:Y:S01]  /*51c0*/  LEA R26, R168, 0xffffffc0, 0x6 ;  /* 0xffffffc0a81a7811 */ /* 0x000fe200078e30ff */
[----:B------:R-:W-:Y:S01]  /*51d0*/  FMUL.FTZ R35, R35, UR6 ;  /* 0x0000000623237c20 */ /* 0x000fe20008410000 */
[----:B----4-:R-:W-:-:S02]  /*51e0*/  IADD3 R4, -R2, UR49, R9 ;  /* 0x0000003102047c10 */ /* 0x010fc4000fffe109 */
[----:B------:R-:W4:Y:S03]  /*51f0*/  MUFU.TANH R25, R25 ;  /* 0x0000001900197308 */ /* 0x000f260000002400 */
[----:B------:R-:W-:-:S05]  /*5200*/  VIADD R4, R4, -UR51 ;  /* 0x8000003304047c36 */ /* 0x000fca0008000000 */
        /* <DEDUP_REMOVED lines=27> */
[----:B-----5:R-:W-:-:S07]  /*53c0*/  VIADD R34, R4, UR14 ;  /* 0x0000000e04227c36 */ /* 0x020fce0008000000 */
[----:B------:R5:W2:Y:S01]  /*53d0*/  MUFU.TANH R11, R31 ;  /* 0x0000001f000b7308 */ /* 0x000aa20000002400 */
[----:B-1----:R-:W-:-:S07]  /*53e0*/  IADD3 R27, -R2, UR49, -R26 ;  /* 0x00000031021b7c10 */ /* 0x002fce000fffe91a */
[----:B------:R1:W2:Y:S01]  /*53f0*/  MUFU.TANH R13, R35 ;  /* 0x00000023000d7308 */ /* 0x0002a20000002400 */
[----:B-----5:R-:W-:Y:S01]  /*5400*/  VIADD R31, R4, UR20 ;  /* 0x00000014041f7c36 */ /* 0x020fe20008000000 */
[----:B0-----:R-:W-:-:S03]  /*5410*/  VIADDMNMX R4, R38, R34, R27, PT ;  /* 0x0000002226047246 */ /* 0x001fc6000380011b */
[----:B------:R-:W-:Y:S02]  /*5420*/  IMAD.IADD R6, R31, 0x1, R38 ;  /* 0x000000011f067824 */ /* 0x000fe400078e0226 */
[----:B-1----:R-:W-:Y:S01]  /*5430*/  VIADD R35, R9, 0xffffffff ;  /* 0xffffffff09237836 */ /* 0x002fe20000000000 */
[----:B---34-:R-:W-:Y:S06]  /*5440*/  @P2 BRA `(.L_x_5348) ;  /* 0x00000000005c2947 */ /* 0x018fec0003800000 */
[----:B------:R-:W-:Y:S01]  /*5450*/  IMAD.U32 R9, RZ, RZ, UR51 ;  /* 0x00000033ff097e24 */ /* 0x000fe2000f8e00ff */
[----:B------:R-:W-:Y:S04]  /*5460*/  BSSY B0, `(.L_x_5349) ;  /* 0x0000011000007945 */ /* 0x000fe80003800000 */
[----:B------:R-:W-:-:S04]  /*5470*/  IADD3 R9, -R9, UR49, R38 ;  /* 0x0000003109097c10 */ /* 0x000fc8000fffe126 */
        /* <DEDUP_REMOVED lines=10> */
.L_x_5350:
[----:B------:R-:W-:-:S06]  /*5520*/  UISETP.NE.AND UP2, UPT, UR15, 0x1, UPT ;  /* 0x000000010f00788c */ /* 0x000fcc000bf45270 */
[----:B------:R-:W-:-:S05]  /*5530*/  PLOP3.LUT P2, PT, PT, PT, UP2, 0x80, 0x0 ;  /* 0x000000000000781c */ /* 0x000fca0003f4f028 */
[----:B------:R-:W-:-:S08]  /*5540*/  @UP2 ULDC.64 UR6, c[0x0][0x9e8] ;  /* 0x00027a0000062ab9 */ /* 0x000fd00000000a00 */
[----:B------:R-:W-:-:S05]  /*5550*/  @P2 IMAD.HI.U32 R38, R9, UR6, RZ ;  /* 0x0000000609262c27 */ /* 0x000fca000f8e00ff */
[----:B------:R-:W-:-:S07]  /*5560*/  @P2 SHF.R.U32.HI R9, RZ, UR7, R38 ;  /* 0x00000007ff092c19 */ /* 0x000fce0008011626 */
.L_x_5351:
[----:B------:R-:W-:Y:S05]  /*5570*/  BSYNC B0 ;  /* 0x0000000000007941 */ /* 0x000fea0003800000 */
.L_x_5349:
[----:B------:R-:W-:-:S04]  /*5580*/  IMAD R9, R9, UR15, -R26 ;  /* 0x0000000f09097c24 */ /* 0x000fc8000f8e0a1a */
[----:B------:R-:W-:-:S05]  /*5590*/  IMAD.IADD R9, R9, 0x1, -R2 ;  /* 0x0000000109097824 */ /* 0x000fca00078e0a02 */
[----:B------:R-:W-:Y:S02]  /*55a0*/  VIMNMX R6, R6, R9, !PT ;  /* 0x0000000906067248 */ /* 0x000fe40007fe0100 */
[----:B------:R-:W-:-:S07]  /*55b0*/  VIADDMNMX R4, R9, UR15, R4, PT ;  /* 0x0000000f09047c46 */ /* 0x000fce000b800104 */
.L_x_5348:
[C---:B------:R-:W-:Y:S02]  /*55c0*/  ISETP.GE.AND P2, PT, R35.reuse, 0x2, PT ;  /* 0x000000022300780c */ /* 0x040fe40003f46270 */
[C---:B------:R-:W-:Y:S02]  /*55d0*/  ISETP.GE.AND P6, PT, R35.reuse, 0xa, PT ;  /* 0x0000000a2300780c */ /* 0x040fe40003fc6270 */
[----:B------:R-:W-:Y:S02]  /*55e0*/  ISETP.GT.AND P4, PT, R6, 0x1, !P2 ;  /* 0x000000010600780c */ /* 0x000fe40005784270 */
[----:B------:R-:W-:Y:S02]  /*55f0*/  ISETP.GE.AND P3, PT, R35, 0x9, PT ;  /* 0x000000092300780c */ /* 0x000fe40003f66270 */
[----:B------:R-:W-:Y:S02]  /*5600*/  ISETP.LT.OR P4, PT, R4, 0x2, P4 ;  /* 0x000000020400780c */ /* 0x000fe40002781670 */
[----:B------:R-:W-:-:S02]  /*5610*/  ISETP.GT.AND P5, PT, R6, 0x8, !P3 ;  /* 0x000000080600780c */ /* 0x000fc40005fa4270 */
[----:B------:R-:W-:Y:S02]  /*5620*/  FSEL R38, R25, -INF , !P4 ;  /* 0xff80000019267808 */ /* 0x000fe40006000000 */
[----:B------:R-:W-:Y:S02]  /*5630*/  ISETP.GT.AND P4, PT, R6, 0x9, !P6 ;  /* 0x000000090600780c */ /* 0x000fe40007784270 */
[----:B------:R-:W-:Y:S02]  /*5640*/  P2R R25, PR, RZ, 0x40 ;  /* 0x00000040ff197803 */ /* 0x000fe40000000000 */
        /* <DEDUP_REMOVED lines=68> */
[----:B------:R-:W-:Y:S02]  /*5a90*/  PLOP3.LUT P6, PT, PT, PT, UP1, 0x40, 0x0 ;  /* 0x000000000000781c */ /* 0x000fe40003fce818 */
[----:B0-----:R-:W-:Y:S01]  /*5aa0*/  VIADDMNMX R4, R24, R34, R27, PT ;  /* 0x0000002218047246 */ /* 0x001fe2000380011b */
[----:B------:R-:W-:-:S10]  /*5ab0*/  IMAD.IADD R6, R31, 0x1, R24 ;  /* 0x000000011f067824 */ /* 0x000fd400078e0218 */
[----:B------:R-:W-:Y:S05]  /*5ac0*/  @P6 BRA `(.L_x_5352) ;  /* 0x0000000000646947 */ /* 0x000fea0003800000 */
        /* <DEDUP_REMOVED lines=14> */
.L_x_5354:
[----:B------:R-:W-:-:S06]  /*5bb0*/  UISETP.NE.AND UP2, UPT, UR15, 0x1, UPT ;  /* 0x000000010f00788c */ /* 0x000fcc000bf45270 */
[----:B------:R-:W-:-:S05]  /*5bc0*/  PLOP3.LUT P6, PT, PT, PT, UP2, 0x80, 0x0 ;  /* 0x000000000000781c */ /* 0x000fca0003fcf028 */
[----:B------:R-:W-:-:S08]  /*5bd0*/  @UP2 ULDC.64 UR6, c[0x0][0x9e8] ;  /* 0x00027a0000062ab9 */ /* 0x000fd00000000a00 */
[----:B------:R-:W-:Y:S01]  /*5be0*/  @P6 IMAD.HI.U32 R24, R5, UR6, RZ ;  /* 0x0000000605186c27 */ /* 0x000fe2000f8e00ff */
[----:B------:R-:W-:-:S13]  /*5bf0*/  PLOP3.LUT P6, PT, PT, PT, UP2, 0x80, 0x0 ;  /* 0x000000000000781c */ /* 0x000fda0003fcf028 */
[----:B------:R-:W-:-:S07]  /*5c00*/  @P6 SHF.R.U32.HI R5, RZ, UR7, R24 ;  /* 0x00000007ff056c19 */ /* 0x000fce0008011618 */
.L_x_5355:
[----:B------:R-:W-:Y:S05]  /*5c10*/  BSYNC B0 ;  /* 0x0000000000007941 */ /* 0x000fea0003800000 */
.L_x_5353:
[----:B------:R-:W-:-:S04]  /*5c20*/  IMAD R5, R5, UR15, -R26 ;  /* 0x0000000f05057c24 */ /* 0x000fc8000f8e0a1a */
[----:B------:R-:W-:-:S05]  /*5c30*/  IMAD.IADD R5, R5, 0x1, -R2 ;  /* 0x0000000105057824 */ /* 0x000fca00078e0a02 */
[----:B------:R-:W-:Y:S02]  /*5c40*/  VIMNMX R6, R6, R5, !PT ;  /* 0x0000000506067248 */ /* 0x000fe40007fe0100 */
[----:B------:R-:W-:-:S07]  /*5c50*/  VIADDMNMX R4, R5, UR15, R4, PT ;  /* 0x0000000f05047c46 */ /* 0x000fce000b800104 */
.L_x_5352:
[----:B------:R-:W-:Y:S01]  /*5c60*/  BAR.SYNC.DEFER_BLOCKING 0xf, 0x100 ;  /* 0x03c4000000007b1d */ /* 0x000fe20000010000 */
[----:B------:R-:W-:Y:S02]  /*5c70*/  ISETP.GT.AND P2, PT, R6, 0x1, !P2 ;  /* 0x000000010600780c */ /* 0x000fe40005744270 */
[----:B------:R-:W-:Y:S02]  /*5c80*/  FMNMX.FTZ R5, R32, R38, !PT ;  /* 0x0000002620057209 */ /* 0x000fe40007810000 */
[----:B------:R-:W-:Y:S01]  /*5c90*/  ISETP.LT.OR P2, PT, R4, 0x2, P2 ;  /* 0x000000020400780c */ /* 0x000fe20001741670 */
[----:B------:R-:W-:Y:S01]  /*5ca0*/  ULDC UR10, c[0x0][0x988] ;  /* 0x00026200000a7ab9 */ /* 0x000fe20000000800 */
[----:B------:R-:W-:Y:S02]  /*5cb0*/  FMNMX.FTZ R5, R42, R5, !PT ;  /* 0x000000052a057209 */ /* 0x000fe40007810000 */
[----:B------:R-:W-:Y:S02]  /*5cc0*/  FSEL R10, R10, -INF , !P2 ;  /* 0xff8000000a0a7808 */ /* 0x000fe40005000000 */
[----:B------:R-:W-:-:S02]  /*5cd0*/  ISETP.NE.AND P2, PT, R25, RZ, PT ;  /* 0x000000ff1900720c */ /* 0x000fc40003f45270 */
[----:B------:R-:W-:Y:S02]  /*5ce0*/  FMNMX.FTZ R5, R56, R5, !PT ;  /* 0x0000000538057209 */ /* 0x000fe40007810000 */
[----:B------:R-:W-:Y:S02]  /*5cf0*/  ISETP.GT.AND P2, PT, R6, 0x9, !P2 ;  /* 0x000000090600780c */ /* 0x000fe40005744270 */
[----:B------:R-:W-:Y:S02]  /*5d00*/  FMNMX.FTZ R5, R58, R5, !PT ;  /* 0x000000053a057209 */ /* 0x000fe40007810000 */
[----:B------:R-:W-:Y:S02]  /*5d10*/  ISETP.LT.OR P2, PT, R4, 0xa, P2 ;  /* 0x0000000a0400780c */ /* 0x000fe40001741670 */
[----:B------:R-:W-:Y:S02]  /*5d20*/  FMNMX.FTZ R5, R60, R5, !PT ;  /* 0x000000053c057209 */ /* 0x000fe40007810000 */
[----:B--2---:R-:W-:-:S02]  /*5d30*/  FSEL R11, R11, -INF , !P2 ;  /* 0xff8000000b0b7808 */ /* 0x004fc40005000000 */
        /* <DEDUP_REMOVED lines=22> */
[C---:B------:R-:W-:Y:S02]  /*5ea0*/  ISETP.GT.AND P3, PT, R6.reuse, 0x8, !P3 ;  /* 0x000000080600780c */ /* 0x040fe40005f64270 */
[----:B------:R-:W-:-:S02]  /*5eb0*/  ISETP.GT.AND P2, PT, R6, 0x19, !P2 ;  /* 0x000000190600780c */ /* 0x000fc40005744270 */
[----:B------:R-:W-:Y:S02]  /*5ec0*/  FMNMX.FTZ R27, R72, R5, !PT ;  /* 0x00000005481b7209 */ /* 0x000fe40007810000 */
[C---:B------:R-:W-:Y:S02]  /*5ed0*/  ISETP.LT.OR P2, PT, R4.reuse, 0x1a, P2 ;  /* 0x0000001a0400780c */ /* 0x040fe40001741670 */
[----:B------:R-:W-:Y:S01]  /*5ee0*/  ISETP.LT.OR P3, PT, R4, 0x9, P3 ;  /* 0x000000090400780c */ /* 0x000fe20001f61670 */
[----:B------:R-:W0:Y:S01]  /*5ef0*/  SHFL.BFLY PT, R26, R27, 0x2, 0x1f ;  /* 0x0c401f001b1a7f89 */ /* 0x000e2200000e0000 */
[----:B------:R-:W-:Y:S02]  /*5f00*/  FSEL R15, R15, -INF , !P2 ;  /* 0xff8000000f0f7808 */ /* 0x000fe40005000000 */
[----:B------:R-:W-:Y:S02]  /*5f10*/  ISETP.NE.AND P2, PT, R37, RZ, PT ;  /* 0x000000ff2500720c */ /* 0x000fe40003f45270 */
[----:B------:R-:W-:-:S02]  /*5f20*/  ISETP.NE.AND P6, PT, R9, RZ, PT ;  /* 0x000000ff0900720c */ /* 0x000fc40003fc5270 */
[----:B------:R-:W-:Y:S02]  /*5f30*/  ISETP.GT.AND P2, PT, R6, 0x20, !P2 ;  /* 0x000000200600780c */ /* 0x000fe40005744270 */
[----:B------:R-:W-:Y:S02]  /*5f40*/  FSEL R9, R30, -INF , !P3 ;  /* 0xff8000001e097808 */ /* 0x000fe40005800000 */
[----:B------:R-:W-:Y:S02]  /*5f50*/  ISETP.LT.OR P2, PT, R4, 0x21, P2 ;  /* 0x000000210400780c */ /* 0x000fe40001741670 */
[----:B------:R-:W-:Y:S02]  /*5f60*/  ISETP.NE.AND P3, PT, R41, RZ, PT ;  /* 0x000000ff2900720c */ /* 0x000fe40003f65270 */
[----:B------:R-:W-:Y:S02]  /*5f70*/  FSEL R20, R20, -INF , !P2 ;  /* 0xff80000014147808 */ /* 0x000fe40005000000 */
[----:B------:R-:W-:-:S02]  /*5f80*/  ISETP.NE.AND P2, PT, R39, RZ, PT ;  /* 0x000000ff2700720c */ /* 0x000fc40003f45270 */
[C---:B------:R-:W-:Y:S02]  /*5f90*/  ISETP.GT.AND P4, PT, R6.reuse, 0x31, !P4 ;  /* 0x000000310600780c */ /* 0x040fe40006784270 */
[C---:B------:R-:W-:Y:S02]  /*5fa0*/  ISETP.GT.AND P2, PT, R6.reuse, 0x21, !P2 ;  /* 0x000000210600780c */ /* 0x040fe40005744270 */
[----:B------:R-:W-:Y:S02]  /*5fb0*/  ISETP.GT.AND P5, PT, R6, 0x38, !P5 ;  /* 0x000000380600780c */ /* 0x000fe40006fa4270 */
[----:B------:R-:W-:Y:S02]  /*5fc0*/  ISETP.LT.OR P2, PT, R4, 0x22, P2 ;  /* 0x000000220400780c */ /* 0x000fe40001741670 */
[----:B0-----:R-:W-:Y:S02]  /*5fd0*/  FMNMX.FTZ R28, R27, R26, !PT ;  /* 0x0000001a1b1c7209 */ /* 0x001fe40007810000 */
[----:B------:R-:W-:-:S02]  /*5fe0*/  FSEL R21, R21, -INF , !P2 ;  /* 0xff80000015157808 */ /* 0x000fc40005000000 */
[----:B------:R-:W-:Y:S01]  /*5ff0*/  ISETP.GT.AND P2, PT, R6, 0x28, !P3 ;  /* 0x000000280600780c */ /* 0x000fe20005f44270 */
[----:B------:R-:W0:Y:S01]  /*6000*/  SHFL.BFLY PT, R29, R28, 0x1, 0x1f ;  /* 0x0c201f001c1d7f89 */ /* 0x000e2200000e0000 */
[----:B------:R-:W-:Y:S02]  /*6010*/  ISETP.NE.AND P3, PT, R45, RZ, PT ;  /* 0x000000ff2d00720c */ /* 0x000fe40003f65270 */
[----:B------:R-:W-:Y:S02]  /*6020*/  ISETP.LT.OR P2, PT, R4, 0x29, P2 ;  /* 0x000000290400780c */ /* 0x000fe40001741670 */
[----:B------:R-:W-:Y:S02]  /*6030*/  ISETP.GT.AND P3, PT, R6, 0x30, !P3 ;  /* 0x000000300600780c */ /* 0x000fe40005f64270 */
[----:B------:R-:W-:Y:S02]  /*6040*/  FSEL R24, R46, -INF , !P2 ;  /* 0xff8000002e187808 */ /* 0x000fe40005000000 */
[----:B------:R-:W-:-:S02]  /*6050*/  ISETP.GT.AND P2, PT, R6, RZ, !P6 ;  /* 0x000000ff0600720c */ /* 0x000fc40007744270 */
[----:B------:R-:W-:Y:S02]  /*6060*/  ISETP.NE.AND P6, PT, R35, RZ, PT ;  /* 0x000000ff2300720c */ /* 0x000fe40003fc5270 */
[C---:B------:R-:W-:Y:S02]  /*6070*/  ISETP.LT.OR P2, PT, R4.reuse, 0x1, P2 ;  /* 0x000000010400780c */ /* 0x040fe40001741670 */
[----:B------:R-:W-:Y:S02]  /*6080*/  ISETP.LT.OR P3, PT, R4, 0x31, P3 ;  /* 0x000000310400780c */ /* 0x000fe40001f61670 */
[----:B------:R-:W-:Y:S02]  /*6090*/  FSEL R3, R3, -INF , !P2 ;  /* 0xff80000003037808 */ /* 0x000fe40005000000 */
[----:B------:R-:W-:Y:S02]  /*60a0*/  ISETP.NE.AND P2, PT, R43, RZ, PT ;  /* 0x000000ff2b00720c */ /* 0x000fe40003f45270 */
[----:B------:R-:W-:-:S02]  /*60b0*/  FMNMX.FTZ R26, R3, R10, !PT ;  /* 0x0000000a031a7209 */ /* 0x000fc40007810000 */
[----:B------:R-:W-:Y:S02]  /*60c0*/  ISETP.GT.AND P2, PT, R6, 0x29, !P2 ;  /* 0x000000290600780c */ /* 0x000fe40005744270 */
[----:B------:R-:W-:Y:S02]  /*60d0*/  FMNMX.FTZ R26, R9, R26, !PT ;  /* 0x0000001a091a7209 */ /* 0x000fe40007810000 */
[C---:B------:R-:W-:Y:S02]  /*60e0*/  ISETP.LT.OR P2, PT, R4.reuse, 0x2a, P2 ;  /* 0x0000002a0400780c */ /* 0x040fe40001741670 */
[----:B------:R-:W-:Y:S02]  /*60f0*/  FMNMX.FTZ R5, R11, R26, !PT ;  /* 0x0000001a0b057209 */ /* 0x000fe40007810000 */
[----:B------:R-:W-:Y:S02]  /*6100*/  ISETP.LT.OR P4, PT, R4, 0x32, P4 ;  /* 0x000000320400780c */ /* 0x000fe40002781670 */
[----:B------:R-:W-:-:S02]  /*6110*/  FMNMX.FTZ R26, R12, R5, !PT ;  /* 0x000000050c1a7209 */ /* 0x000fc40007810000 */
[----:B0-----:R-:W-:Y:S02]  /*6120*/  FMNMX.FTZ R5, R28, R29, !PT ;  /* 0x0000001d1c057209 */ /* 0x001fe40007810000 */
[----:B------:R-:W-:Y:S02]  /*6130*/  FMNMX.FTZ R25, R13, R26, !PT ;  /* 0x0000001a0d197209 */ /* 0x000fe40007810000 */
[----:B------:R-:W-:Y:S01]  /*6140*/  ISETP.LT.OR P5, PT, R4, 0x39, P5 ;  /* 0x000000390400780c */ /* 0x000fe20002fa1670 */
[----:B------:R-:W-:Y:S01]  /*6150*/  FMUL.FTZ R28, R5, UR10 ;  /* 0x0000000a051c7c20 */ /* 0x000fe20008410000 */
[----:B------:R-:W-:Y:S02]  /*6160*/  FMNMX.FTZ R26, R14, R25, !PT ;  /* 0x000000190e1a7209 */ /* 0x000fe40007810000 */
[----:B------:R-:W-:Y:S02]  /*6170*/  FSEL R25, R47, -INF , !P2 ;  /* 0xff8000002f197808 */ /* 0x000fe40005000000 */
[----:B------:R-:W-:-:S02]  /*6180*/  FMNMX.FTZ R27, R15, R26, !PT ;  /* 0x0000001a0f1b7209 */ /* 0x000fc40007810000 */
[----:B------:R-:W-:Y:S02]  /*6190*/  FSETP.NEU.FTZ.AND P2, PT, R5, -INF , PT ;  /* 0xff8000000500780b */ /* 0x000fe40003f5d000 */
[----:B------:R-:W-:Y:S02]  /*61a0*/  FMNMX.FTZ R26, R20, R27, !PT ;  /* 0x0000001b141a7209 */ /* 0x000fe40007810000 */
[----:B------:R-:W-:Y:S02]  /*61b0*/  FSEL R31, R28, RZ, P2 ;  /* 0x000000ff1c1f7208 */ /* 0x000fe40001000000 */
[----:B------:R-:W-:Y:S02]  /*61c0*/  FMNMX.FTZ R27, R21, R26, !PT ;  /* 0x0000001a151b7209 */ /* 0x000fe40007810000 */
[----:B------:R-:W-:Y:S01]  /*61d0*/  ISETP.GT.AND P2, PT, R6, 0x39, !P6 ;  /* 0x000000390600780c */ /* 0x000fe20007744270 */
[--C-:B------:R-:W-:Y:S01]  /*61e0*/  FFMA.FTZ R30, R32, UR10, -R31.reuse ;  /* 0x0000000a201e7c23 */ /* 0x100fe2000801081f */
[----:B------:R-:W-:Y:S01]  /*61f0*/  FMNMX.FTZ R6, R24, R27, !PT ;  /* 0x0000001b18067209 */ /* 0x000fe20007810000 */
[--C-:B------:R-:W-:Y:S01]  /*6200*/  FFMA.FTZ R34, R56, UR10, -R31.reuse ;  /* 0x0000000a38227c23 */ /* 0x100fe2000801081f */
[----:B------:R-:W-:Y:S01]  /*6210*/  FSEL R26, R50, -INF , !P3 ;  /* 0xff800000321a7808 */ /* 0x000fe20005800000 */
[----:B------:R0:W-:Y:S01]  /*6220*/  MUFU.EX2 R152, R30 ;  /* 0x0000001e00987308 */ /* 0x0001e20000000800 */
        /* <DEDUP_REMOVED lines=8> */
[----:B------:R-:W-:Y:S01]  /*62b0*/  FSEL R4, R54, -INF , !P5 ;  /* 0xff80000036047808 */ /* 0x000fe20006800000 */
[--C-:B0-----:R-:W-:Y:S01]  /*62c0*/  FFMA.FTZ R30, R42, UR10, -R31.reuse ;  /* 0x0000000a2a1e7c23 */ /* 0x101fe2000801081f */
[----:B------:R-:W-:Y:S01]  /*62d0*/  FMNMX.FTZ R29, R27, R6, !PT ;  /* 0x000000061b1d7209 */ /* 0x000fe20007810000 */
[--C-:B------:R-:W-:Y:S01]  /*62e0*/  FFMA.FTZ R42, R68, UR10, -R31.reuse ;  /* 0x0000000a442a7c23 */ /* 0x100fe2000801081f */
[----:B------:R-:W-:Y:S01]  /*62f0*/  FSEL R28, R55, -INF , !P2 ;  /* 0xff800000371c7808 */ /* 0x000fe20005000000 */
[--C-:B------:R-:W-:Y:S01]  /*6300*/  FFMA.FTZ R39, R64, UR10, -R31.reuse ;  /* 0x0000000a40277c23 */ /* 0x100fe2000801081f */
[----:B------:R-:W-:Y:S01]  /*6310*/  FMNMX.FTZ R29, R4, R29, !PT ;  /* 0x0000001d041d7209 */ /* 0x000fe20007810000 */
[----:B------:R-:W-:Y:S01]  /*6320*/  MUFU.EX2 R154, R30 ;  /* 0x0000001e009a7308 */ /* 0x000fe20000000800 */
[--C-:B-1----:R-:W-:Y:S01]  /*6330*/  FFMA.FTZ R34, R66, UR10, -R31.reuse ;  /* 0x0000000a42227c23 */ /* 0x102fe2000801081f */
[--C-:B------:R-:W-:Y:S01]  /*6340*/  FFMA.FTZ R40, R40, UR10, -R31.reuse ;  /* 0x0000000a28287c23 */ /* 0x100fe2000801081f */
[----:B------:R-:W-:Y:S01]  /*6350*/  FMNMX.FTZ R29, R28, R29, !PT ;  /* 0x0000001d1c1d7209 */ /* 0x000fe20007810000 */
[----:B------:R-:W-:-:S04]  /*6360*/  FFMA.FTZ R45, R70, UR10, -R31 ;  /* 0x0000000a462d7c23 */ /* 0x000fc8000801081f */
[----:B------:R-:W0:Y:S01]  /*6370*/  SHFL.BFLY PT, R6, R29, 0x2, 0x1f ;  /* 0x0c401f001d067f89 */ /* 0x000e2200000e0000 */
[----:B------:R-:W-:Y:S08]  /*6380*/  MUFU.EX2 R41, R34 ;  /* 0x0000002200297308 */ /* 0x000ff00000000800 */
[----:B------:R1:W-:Y:S08]  /*6390*/  MUFU.EX2 R33, R32 ;  /* 0x0000002000217308 */ /* 0x0003f00000000800 */
[----:B------:R-:W-:Y:S01]  /*63a0*/  MUFU.EX2 R36, R36 ;  /* 0x0000002400247308 */ /* 0x000fe20000000800 */
[----:B-1----:R-:W-:Y:S01]  /*63b0*/  FFMA.FTZ R32, R60, UR10, -R31 ;  /* 0x0000000a3c207c23 */ /* 0x002fe2000801081f */
[----:B0-----:R-:W-:-:S06]  /*63c0*/  FMNMX.FTZ R30, R29, R6, !PT ;  /* 0x000000061d1e7209 */ /* 0x001fcc0007810000 */
[----:B------:R-:W-:Y:S01]  /*63d0*/  MUFU.EX2 R43, R42 ;  /* 0x0000002a002b7308 */ /* 0x000fe20000000800 */
[----:B------:R-:W0:Y:S07]  /*63e0*/  SHFL.BFLY PT, R29, R30, 0x1, 0x1f ;  /* 0x0c201f001e1d7f89 */ /* 0x000e2e00000e0000 */
[----:B------:R1:W2:Y:S08]  /*63f0*/  MUFU.EX2 R37, R32 ;  /* 0x0000002000257308 */ /* 0x0002b00000000800 */
[----:B------:R-:W-:Y:S01]  /*6400*/  MUFU.EX2 R38, R38 ;  /* 0x0000002600267308 */ /* 0x000fe20000000800 */
[--C-:B-1----:R-:W-:Y:S01]  /*6410*/  FFMA.FTZ R32, R44, UR10, -R31.reuse ;  /* 0x0000000a2c207c23 */ /* 0x102fe2000801081f */
[----:B------:R-:W-:-:S06]  /*6420*/  FFMA.FTZ R44, R48, UR10, -R31 ;  /* 0x0000000a302c7c23 */ /* 0x000fcc000801081f */
[----:B------:R-:W1:Y:S01]  /*6430*/  MUFU.EX2 R39, R39 ;  /* 0x0000002700277308 */ /* 0x000e620000000800 */
[----:B--2---:R-:W-:Y:S02]  /*6440*/  F2FP.F16.F32.PACK_AB R156, R37, R36 ;  /* 0x00000024259c723e */ /* 0x004fe400000000ff */
[----:B0-----:R-:W-:Y:S01]  /*6450*/  FMNMX.FTZ R6, R30, R29, !PT ;  /* 0x0000001d1e067209 */ /* 0x001fe20007810000 */
[--C-:B------:R-:W-:Y:S01]  /*6460*/  FFMA.FTZ R29, R52, UR10, -R31.reuse ;  /* 0x0000000a341d7c23 */ /* 0x100fe2000801081f */
[----:B------:R-:W-:Y:S02]  /*6470*/  FFMA.FTZ R31, R72, UR10, -R31 ;  /* 0x0000000a481f7c23 */ /* 0x000fe4000801081f */
[C---:B------:R-:W-:Y:S01]  /*6480*/  FSETP.NEU.FTZ.AND P2, PT, R6.reuse, -INF , PT ;  /* 0xff8000000600780b */ /* 0x040fe20003f5d000 */
[----:B------:R-:W-:Y:S01]  /*6490*/  FMUL.FTZ R30, R6, UR10 ;  /* 0x0000000a061e7c20 */ /* 0x000fe20008410000 */
[----:B------:R-:W0:Y:S04]  /*64a0*/  MUFU.EX2 R40, R40 ;  /* 0x0000002800287308 */ /* 0x000e280000000800 */
[----:B------:R-:W-:-:S02]  /*64b0*/  FSEL R34, R30, RZ, P2 ;  /* 0x000000ff1e227208 */ /* 0x000fc40001000000 */
[----:B-1----:R-:W-:Y:S02]  /*64c0*/  F2FP.F16.F32.PACK_AB R158, R39, R38 ;  /* 0x00000026279e723e */ /* 0x002fe400000000ff */
        /* <DEDUP_REMOVED lines=18> */
[----:B------:R-:W-:Y:S01]  /*65f0*/  FFMA.FTZ R28, R28, UR10, -R34 ;  /* 0x0000000a1c1c7c23 */ /* 0x000fe20008010822 */
[----:B0-----:R-:W-:-:S05]  /*6600*/  F2FP.F16.F32.PACK_AB R160, R41, R40 ;  /* 0x0000002829a0723e */ /* 0x001fca00000000ff */
[----:B------:R-:W0:Y:S08]  /*6610*/  MUFU.EX2 R9, R9 ;  /* 0x0000000900097308 */ /* 0x000e300000000800 */
[----:B------:R2:W3:Y:S01]  /*6620*/  MUFU.EX2 R42, R11 ;  /* 0x0000000b002a7308 */ /* 0x0004e20000000800 */
[----:B-1----:R-:W-:Y:S01]  /*6630*/  FADD.FTZ R46, R3, R10 ;  /* 0x0000000a032e7221 */ /* 0x002fe20000010000 */
[----:B------:R-:W-:-:S06]  /*6640*/  F2FP.F16.F32.PACK_AB R153, R10, R3 ;  /* 0x000000030a99723e */ /* 0x000fcc00000000ff */
[----:B------:R-:W1:Y:S01]  /*6650*/  MUFU.EX2 R12, R12 ;  /* 0x0000000c000c7308 */ /* 0x000e620000000800 */
[----:B--2---:R-:W-:Y:S01]  /*6660*/  FADD.FTZ R11, R152, R33 ;  /* 0x00000021980b7221 */ /* 0x004fe20000010000 */
[----:B------:R-:W-:-:S03]  /*6670*/  F2FP.F16.F32.PACK_AB R152, R33, R152 ;  /* 0x000000982198723e */ /* 0x000fc600000000ff */
[----:B------:R-:W-:Y:S01]  /*6680*/  FADD.FTZ R48, R154, R11 ;  /* 0x0000000b9a307221 */ /* 0x000fe20000010000 */
[----:B0-----:R-:W-:Y:S01]  /*6690*/  FADD.FTZ R11, R9, R46 ;  /* 0x0000002e090b7221 */ /* 0x001fe20000010000 */
[C---:B------:R-:W-:Y:S01]  /*66a0*/  F2FP.F16.F32.PACK_AB R154, R35.reuse, R154 ;  /* 0x0000009a239a723e */ /* 0x040fe200000000ff */
[----:B------:R-:W0:Y:S01]  /*66b0*/  MUFU.EX2 R13, R13 ;  /* 0x0000000d000d7308 */ /* 0x000e220000000800 */
[----:B------:R-:W-:Y:S01]  /*66c0*/  FADD.FTZ R31, R35, R48 ;  /* 0x00000030231f7221 */ /* 0x000fe20000010000 */
[C---:B---3--:R-:W-:Y:S01]  /*66d0*/  FADD.FTZ R11, R42.reuse, R11 ;  /* 0x0000000b2a0b7221 */ /* 0x048fe20000010000 */
[----:B------:R-:W-:Y:S02]  /*66e0*/  F2FP.F16.F32.PACK_AB R155, R42, R9 ;  /* 0x000000092a9b723e */ /* 0x000fe400000000ff */
[----:B------:R-:W-:-:S03]  /*66f0*/  FADD.FTZ R46, R36, R31 ;  /* 0x0000001f242e7221 */ /* 0x000fc60000010000 */
[----:B------:R-:W2:Y:S01]  /*6700*/  MUFU.EX2 R14, R14 ;  /* 0x0000000e000e7308 */ /* 0x000ea20000000800 */
[----:B------:R-:W-:Y:S01]  /*6710*/  FADD.FTZ R31, R37, R46 ;  /* 0x0000002e251f7221 */ /* 0x000fe20000010000 */
[----:B-1----:R-:W-:Y:S01]  /*6720*/  FADD.FTZ R34, R12, R11 ;  /* 0x0000000b0c227221 */ /* 0x002fe20000010000 */
[----:B------:R1:W-:Y:S02]  /*6730*/  STSM.16.M88.4 [R19+0x26800], R152 ;  /* 0x0268009813007844 */ /* 0x0003e40000000200 */
[----:B------:R-:W-:-:S03]  /*6740*/  FADD.FTZ R46, R38, R31 ;  /* 0x0000001f262e7221 */ /* 0x000fc60000010000 */
[----:B------:R-:W3:Y:S01]  /*6750*/  MUFU.EX2 R15, R15 ;  /* 0x0000000f000f7308 */ /* 0x000ee20000000800 */
[----:B0-----:R-:W-:Y:S01]  /*6760*/  FADD.FTZ R11, R13, R34 ;  /* 0x000000220d0b7221 */ /* 0x001fe20000010000 */
[----:B------:R-:W-:Y:S01]  /*6770*/  FADD.FTZ R31, R39, R46 ;  /* 0x0000002e271f7221 */ /* 0x000fe20000010000 */
[----:B------:R-:W-:-:S03]  /*6780*/  F2FP.F16.F32.PACK_AB R157, R13, R12 ;  /* 0x0000000c0d9d723e */ /* 0x000fc600000000ff */
[----:B------:R-:W-:Y:S02]  /*6790*/  FADD.FTZ R36, R40, R31 ;  /* 0x0000001f28247221 */ /* 0x000fe40000010000 */
[----:B------:R-:W0:Y:S01]  /*67a0*/  MUFU.EX2 R20, R20 ;  /* 0x0000001400147308 */ /* 0x000e220000000800 */
[----:B--2---:R-:W-:Y:S01]  /*67b0*/  FADD.FTZ R34, R14, R11 ;  /* 0x0000000b0e227221 */ /* 0x004fe20000010000 */
[----:B------:R-:W-:-:S06]  /*67c0*/  FADD.FTZ R33, R41, R36 ;  /* 0x0000002429217221 */ /* 0x000fcc0000010000 */
[----:B------:R-:W2:Y:S01]  /*67d0*/  MUFU.EX2 R21, R21 ;  /* 0x0000001500157308 */ /* 0x000ea20000000800 */
[C---:B---3--:R-:W-:Y:S01]  /*67e0*/  FADD.FTZ R31, R15.reuse, R34 ;  /* 0x000000220f1f7221 */ /* 0x048fe20000010000 */
[----:B------:R-:W-:-:S05]  /*67f0*/  F2FP.F16.F32.PACK_AB R159, R15, R14 ;  /* 0x0000000e0f9f723e */ /* 0x000fca00000000ff */
[----:B------:R1:W-:Y:S01]  /*6800*/  STSM.16.M88.4 [R184], R156 ;  /* 0x0000009cb8007844 */ /* 0x0003e20000000200 */
[----:B------:R-:W3:Y:S01]  /*6810*/  MUFU.EX2 R32, R32 ;  /* 0x0000002000207308 */ /* 0x000ee20000000800 */
[----:B0-----:R-:W-:-:S07]  /*6820*/  FADD.FTZ R10, R20, R31 ;  /* 0x0000001f140a7221 */ /* 0x001fce0000010000 */
[----:B------:R-:W0:Y:S01]  /*6830*/  MUFU.EX2 R24, R24 ;  /* 0x0000001800187308 */ /* 0x000e220000000800 */
[C---:B--2---:R-:W-:Y:S01]  /*6840*/  FADD.FTZ R3, R21.reuse, R10 ;  /* 0x0000000a15037221 */ /* 0x044fe20000010000 */
[----:B------:R-:W-:-:S06]  /*6850*/  F2FP.F16.F32.PACK_AB R161, R21, R20 ;  /* 0x0000001415a1723e */ /* 0x000fcc00000000ff */
[----:B------:R-:W2:Y:S01]  /*6860*/  MUFU.EX2 R25, R25 ;  /* 0x0000001900197308 */ /* 0x000ea20000000800 */
[----:B---3--:R-:W-:Y:S01]  /*6870*/  FADD.FTZ R10, R32, R33 ;  /* 0x00000021200a7221 */ /* 0x008fe20000010000 */
[----:B------:R-:W-:-:S03]  /*6880*/  F2FP.F16.F32.PACK_AB R162, R43, R32 ;  /* 0x000000202ba2723e */ /* 0x000fc600000000ff */
[----:B------:R-:W-:-:S03]  /*6890*/  FADD.FTZ R43, R43, R10 ;  /* 0x0000000a2b2b7221 */ /* 0x000fc60000010000 */
[----:B------:R-:W-:Y:S01]  /*68a0*/  MUFU.EX2 R44, R44 ;  /* 0x0000002c002c7308 */ /* 0x000fe20000000800 */
[----:B0-----:R-:W-:-:S07]  /*68b0*/  FADD.FTZ R12, R24, R3 ;  /* 0x00000003180c7221 */ /* 0x001fce0000010000 */
[----:B------:R-:W0:Y:S01]  /*68c0*/  MUFU.EX2 R45, R45 ;  /* 0x0000002d002d7308 */ /* 0x000e220000000800 */
[C---:B--2---:R-:W-:Y:S01]  /*68d0*/  F2FP.F16.F32.PACK_AB R163, R25.reuse, R24 ;  /* 0x0000001819a3723e */ /* 0x044fe200000000ff */
[----:B------:R-:W-:-:S04]  /*68e0*/  FADD.FTZ R25, R25, R12 ;  /* 0x0000000c19197221 */ /* 0x000fc80000010000 */
[----:B------:R1:W-:Y:S02]  /*68f0*/  STSM.16.M88.4 [R22], R160 ;  /* 0x000000a016007844 */ /* 0x0003e40000000200 */
        /* <DEDUP_REMOVED lines=20> */
.L_x_5356:
[----:B------:R0:W2:Y:S01]  /*6a40*/  SYNCS.PHASECHK.TRANS64.TRYWAIT P2, [R7+URZ+0x28c50], R8 ;  /* 0x028c5008070075a7 */ /* 0x0000a2000804017f */
[----:B------:R-:W-:Y:S05]  /*6a50*/  @!P0 BRA `(.L_x_5357) ;  /* 0x0000000000048947 */ /* 0x000fea0003800000 */
[----:B------:R-:W-:Y:S01]  /*6a60*/  BPT.TRAP 0x1 ;  /* 0x000000040000795c */ /* 0x000fe20000300000 */
.L_x_5357:
[----:B--2---:R-:W-:Y:S05]  /*6a70*/  @P2 BRA `(.L_x_5358) ;  /* 0x0000000000082947 */ /* 0x004fea0003800000 */
[----:B------:R-:W2:Y:S02]  /*6a80*/  SYNCS.PHASECHK.TRANS64.TRYWAIT P2, [R7+URZ+0x28c50], R8 ;  /* 0x028c5008070075a7 */ /* 0x000ea4000804017f */
[----:B--2---:R-:W-:Y:S05]  /*6a90*/  @!P2 BRA `(.L_x_5359) ;  /* 0x000001480068a947 */ /* 0x004fea0003800000 */
.L_x_5358:
[----:B------:R-:W-:Y:S01]  /*6aa0*/  ULEA UR11, UR37, UR50, 0xc ;  /* 0x00000032250b7291 */ /* 0x000fe2000f8e603f */
[----:B------:R-:W-:Y:S01]  /*6ab0*/  WARPGROUP.ARRIVE ;  /* 0x00000000000079c5 */ /* 0x000fe20000000000 */
[----:B------:R-:W-:Y:S01]  /*6ac0*/  UMOV UR7, 0x40000040 ;  /* 0x4000004000077882 */ /* 0x000fe20000000000 */
[----:B------:R-:W-:Y:S01]  /*6ad0*/  R2UR UR21, R168 ;  /* 0x00000000a81572ca */ /* 0x000fe200000e0000 */
[----:B------:R-:W-:Y:S01]  /*6ae0*/  @UP0 ULDC UR18, c[0x0][0x450] ;  /* 0x0001140000120ab9 */ /* 0x000fe20000000800 */
[----:B------:R-:W-:Y:S01]  /*6af0*/  PLOP3.LUT P2, PT, PT, PT, UP1, 0x40, 0x0 ;  /* 0x000000000000781c */ /* 0x000fe20003f4e818 */
[----:B0-2---:R-:W-:Y:S01]  /*6b00*/  @!P1 VIADD R7, R7, 0x28c60 ;  /* 0x00028c6007079836 */ /* 0x005fe20000000000 */
[----:B------:R-:W-:Y:S02]  /*6b10*/  UMOV UR6, UR11 ;  /* 0x0000000b00067c82 */ /* 0x000fe40008000000 */
[----:B------:R-:W-:Y:S01]  /*6b20*/  HGMMA.64x256x16.F32 R24, R152, gdesc[UR4].tnspB, RZ, !UPT, gsb0 ;  /* 0x43e0000498187df0 */ /* 0x000fe2000c0008ff */
[----:B------:R-:W-:Y:S01]  /*6b30*/  UIADD3 UR6, UR11, 0x80, URZ ;  /* 0x000000800b067890 */ /* 0x000fe2000fffe03f */
[----:B------:R-:W-:Y:S01]  /*6b40*/  @!P1 PRMT R7, RZ, 0x654, R7 ;  /* 0x00000654ff079816 */ /* 0x000fe20000000007 */
[----:B------:R-:W-:-:S04]  /*6b50*/  UMOV UR7, 0x40000040 ;  /* 0x4000004000077882 */ /* 0x000fc80000000000 */
[----:B------:R-:W-:Y:S01]  /*6b60*/  UIADD3 UR21, UR21, -0x2, URZ ;  /* 0xfffffffe15157890 */ /* 0x000fe2000fffe03f */
[----:B------:R-:W-:Y:S02]  /*6b70*/  WARPGROUP.DEPBAR.LE gsb0, 0x0 ;  /* 0x00008000000079c5 */ /* 0x000fe40000010000 */
[----:B------:R-:W-:-:S15]  /*6b80*/  WARPGROUP.ARRIVE ;  /* 0x00000000000079c5 */ /* 0x000fde0000000000 */
[----:B------:R-:W-:-:S03]  /*6b90*/  NOP ;  /* 0x0000000000007918 */ /* 0x000fc60000000000 */
        /* <DEDUP_REMOVED lines=8> */
[----:B------:R-:W-:Y:S02]  /*6c20*/  UMOV UR7, 0x40000040 ;  /* 0x4000004000077882 */ /* 0x000fe40000000000 */
[----:B------:R-:W-:Y:S01]  /*6c30*/  UMOV UR11, UR42 ;  /* 0x0000002a000b7c82 */ /* 0x000fe20008000000 */
[----:B------:R-:W-:Y:S02]  /*6c40*/  WARPGROUP.DEPBAR.LE gsb0, 0x0 ;  /* 0x00008000000079c5 */ /* 0x000fe40000010000 */
[----:B------:R-:W-:-:S15]  /*6c50*/  WARPGROUP.ARRIVE ;  /* 0x00000000000079c5 */ /* 0x000fde0000000000 */
[----:B------:R-:W-:-:S06]  /*6c60*/  NOP ;  /* 0x0000000000007918 */ /* 0x000fcc0000000000 */
[----:B------:R-:W-:Y:S01]  /*6c70*/  HGMMA.64x256x16.F32 R24, R164, gdesc[UR4].tnspB, R24, gsb0 ;  /* 0x43e00004a4187df0 */ /* 0x000fe20008000818 */
[----:B------:R-:W-:Y:S02]  /*6c80*/  @UP0 ULDC UR6, c[0x0][0x44c] ;  /* 0x0001130000060ab9 */ /* 0x000fe40000000800 */
[----:B------:R-:W-:-:S04]  /*6c90*/  UIMAD.WIDE.U32 UR6, UR42, UR6, URZ ;  /* 0x000000062a0672a5 */ /* 0x000fc8000f8e003f */
[----:B------:R-:W-:-:S04]  /*6ca0*/  @UP0 USHF.R.U32.HI UR11, URZ, UR18, UR7 ;  /* 0x000000123f0b0299 */ /* 0x000fc80008011607 */
[----:B------:R-:W-:-:S04]  /*6cb0*/  UIADD3 UR6, UR11, UR49, -UR51 ;  /* 0x000000310b067290 */ /* 0x000fc8000fffe833 */
[----:B------:R-:W-:Y:S01]  /*6cc0*/  UIADD3 UR14, UR6, UR14, URZ ;  /* 0x0000000e060e7290 */ /* 0x000fe2000fffe03f */
        /* <DEDUP_REMOVED lines=21> */
.L_x_5361:
[----:B------:R-:W-:-:S11]  /*6e20*/  UISETP.NE.AND UP2, UPT, UR15, 0x1, UPT ;  /* 0x000000010f00788c */ /* 0x000fd6000bf45270 */
[----:B------:R-:W-:Y:S02]  /*6e30*/  @UP2 ULDC.64 UR18, c[0x0][0x9e8] ;  /* 0x00027a0000122ab9 */ /* 0x000fe40000000a00 */
[----:B------:R-:W-:-:S04]  /*6e40*/  UIMAD.WIDE.U32 UR6, UR11, UR18, URZ ;  /* 0x000000120b0672a5 */ /* 0x000fc8000f8e003f */
[----:B------:R-:W-:-:S12]  /*6e50*/  @UP2 USHF.R.U32.HI UR11, URZ, UR19, UR7 ;  /* 0x000000133f0b2299 */ /* 0x000fd80008011607 */
.L_x_5362:
[----:B------:R-:W-:-:S04]  /*6e60*/  UIMAD UR11, UR11, UR15, UR15 ;  /* 0x0000000f0b0b72a4 */ /* 0x000fc8000f8e020f */
[----:B------:R-:W-:-:S04]  /*6e70*/  UISETP.LT.AND UP2, UPT, UR14, UR11, UPT ;  /* 0x0000000b0e00728c */ /* 0x000fc8000bf41270 */
[----:B------:R-:W-:-:S12]  /*6e80*/  USEL UR14, UR14, UR11, UP2 ;  /* 0x0000000b0e0e7287 */ /* 0x000fd80009000000 */
.L_x_5360:
[----:B------:R-:W-:Y:S01]  /*6e90*/  USHF.R.S32.HI UR6, URZ, 0x1f, UR14 ;  /* 0x0000001f3f067899 */ /* 0x000fe2000801140e */
[----:B------:R-:W-:Y:S01]  /*6ea0*/  ULDC UR25, c[0x0][0x9e4] ;  /* 0x0002790000197ab9 */ /* 0x000fe20000000800 */
[----:B------:R-:W-:Y:S02]  /*6eb0*/  ULDC UR26, c[0x0][0x9d8] ;  /* 0x00027600001a7ab9 */ /* 0x000fe40000000800 */
[----:B------:R-:W-:Y:S01]  /*6ec0*/  ULEA.HI UR6, UR6, UR14, URZ, 0x6 ;  /* 0x0000000e06067291 */ /* 0x000fe2000f8f303f */
[----:B------:R-:W-:Y:S01]  /*6ed0*/  ULDC UR23, c[0x0][0x988] ;  /* 0x0002620000177ab9 */ /* 0x000fe20000000800 */
[----:B------:R-:W-:Y:S02]  /*6ee0*/  ULDC UR27, c[0x0][0x9e0] ;  /* 0x00027800001b7ab9 */ /* 0x000fe40000000800 */
[----:B------:R-:W-:-:S04]  /*6ef0*/  USHF.R.S32.HI UR6, URZ, 0x6, UR6 ;  /* 0x000000063f067899 */ /* 0x000fc80008011406 */
[----:B------:R-:W-:-:S04]  /*6f00*/  UISETP.LT.AND UP2, UPT, UR48, UR6, UPT ;  /* 0x000000063000728c */ /* 0x000fc8000bf41270 */
[----:B------:R-:W-:-:S04]  /*6f10*/  USEL UR22, UR48, UR6, !UP2 ;  /* 0x0000000630167287 */ /* 0x000fc8000d000000 */
[----:B------:R-:W-:-:S06]  /*6f20*/  UISETP.GE.AND UP2, UPT, UR21, UR22, UPT ;  /* 0x000000161500728c */ /* 0x000fcc000bf46270 */
[----:B------:R-:W-:-:S13]  /*6f30*/  PLOP3.LUT P2, PT, PT, PT, UP2, 0x80, 0x0 ;  /* 0x000000000000781c */ /* 0x000fda0003f4f028 */
[----:B------:R-:W-:Y:S05]  /*6f40*/  @!P2 BRA `(.L_x_5363) ;  /* 0x000000280058a947 */ /* 0x000fea0003800000 */
.L_x_5380:
[----:B------:R-:W-:-:S04]  /*6f50*/  UIADD3 UR24, UR37, 0x1, URZ ;  /* 0x0000000125187890 */ /* 0x000fc8000fffe03f */
[----:B------:R-:W-:-:S04]  /*6f60*/  UISETP.NE.AND UP2, UPT, UR24, 0x2, UPT ;  /* 0x000000021800788c */ /* 0x000fc8000bf45270 */
[----:B------:R-:W-:Y:S02]  /*6f70*/  USEL UR6, URZ, 0x1, UP2 ;  /* 0x000000013f067887 */ /* 0x000fe40009000000 */
[----:B------:R-:W-:Y:S02]  /*6f80*/  USEL UR24, UR24, URZ, UP2 ;  /* 0x0000003f18187287 */ /* 0x000fe40009000000 */
[----:B------:R-:W-:Y:S01]  /*6f90*/  ULOP3.LUT UR38, UR38, UR6, URZ, 0x3c, !UPT ;  /* 0x0000000626267292 */ /* 0x000fe2000f8e3c3f */
[----:B--2---:R-:W-:Y:S11]  /*6fa0*/  @!P0 BRA `(.L_x_5364) ;  /* 0x0000000000048947 */ /* 0x004ff60003800000 */
[----:B------:R-:W-:Y:S01]  /*6fb0*/  BPT.TRAP 0x1 ;  /* 0x000000040000795c */ /* 0x000fe20000300000 */
.L_x_5364:
[----:B------:R-:W-:Y:S01]  /*6fc0*/  ULEA UR28, UR24, UR46, 0x3 ;  /* 0x0000002e181c7291 */ /* 0x000fe2000f8e183f */
[----:B0-----:R-:W-:-:S05]  /*6fd0*/  IMAD.U32 R7, RZ, RZ, UR38 ;  /* 0x00000026ff077e24 */ /* 0x001fca000f8e00ff */
[----:B------:R-:W-:-:S04]  /*6fe0*/  SHF.L.U32 R7, R7, 0x1f, RZ ;  /* 0x0000001f07077819 */ /* 0x000fc800000006ff */
[----:B------:R0:W2:Y:S01]  /*6ff0*/  SYNCS.PHASECHK.TRANS64.TRYWAIT P2, [UR28+0x28c30], R7 ;  /* 0x028c3007ff0075a7 */ /* 0x0000a2000804015c */
[----:B------:R-:W-:Y:S05]  /*7000*/  @!P0 BRA `(.L_x_5365) ;  /* 0x0000000000048947 */ /* 0x000fea0003800000 */
[----:B------:R-:W-:Y:S01]  /*7010*/  BPT.TRAP 0x1 ;  /* 0x000000040000795c */ /* 0x000fe20000300000 */
.L_x_5365:
[----:B--2---:R-:W-:Y:S05]  /*7020*/  @P2 BRA `(.L_x_5366) ;  /* 0x0000000000082947 */ /* 0x004fea0003800000 */
[----:B------:R-:W2:Y:S02]  /*7030*/  SYNCS.PHASECHK.TRANS64.TRYWAIT P2, [UR28+0x28c30], R7 ;  /* 0x028c3007ff0075a7 */ /* 0x000ea4000804015c */
[----:B--2---:R-:W-:Y:S05]  /*7040*/  @!P2 BRA `(.L_x_5367) ;  /* 0x000001440010a947 */ /* 0x004fea0003800000 */
.L_x_5366:
[----:B------:R-:W-:Y:S01]  /*7050*/  R2UR UR18, R0 ;  /* 0x00000000001272ca */ /* 0x000fe200000e0000 */
[----:B-1----:R-:W-:Y:S01]  /*7060*/  WARPGROUP.ARRIVE ;  /* 0x00000000000079c5 */ /* 0x002fe20000000000 */
[----:B------:R-:W-:Y:S01]  /*7070*/  UMOV UR19, 0x40000040 ;  /* 0x4000004000137882 */ /* 0x000fe20000000000 */
[----:B------:R-:W-:Y:S01]  /*7080*/  UMOV UR7, 0x40000040 ;  /* 0x4000004000077882 */ /* 0x000fe20000000000 */
[----:B------:R-:W-:Y:S01]  /*7090*/  UMOV UR11, 0x40000040 ;  /* 0x40000040000b7882 */ /* 0x000fe20000000000 */
[----:B------:R-:W-:Y:S01]  /*70a0*/  UMOV UR15, 0x40000040 ;  /* 0x40000040000f7882 */ /* 0x000fe20000000000 */
[----:B------:R-:W-:Y:S02]  /*70b0*/  PLOP3.LUT P2, PT, PT, PT, UP0, 0x80, 0x0 ;  /* 0x000000000000781c */ /* 0x000fe40003f4f008 */
[----:B------:R-:W-:-:S05]  /*70c0*/  PLOP3.LUT P3, PT, PT, PT, UP0, 0x80, 0x0 ;  /* 0x000000000000781c */ /* 0x000fca0003f6f008 */
[----:B------:R-:W-:-:S04]  /*70d0*/  ULEA UR18, UR24, UR18, 0x9 ;  /* 0x0000001218127291 */ /* 0x000fc8000f8e483f */
[----:B------:R-:W-:Y:S02]  /*70e0*/  UIADD3 UR6, UR18, 0x2, URZ ;  /* 0x0000000212067890 */ /* 0x000fe4000fffe03f */
[----:B------:R-:W-:Y:S02]  /*70f0*/  UIADD3 UR10, UR18, 0x4, URZ ;  /* 0x00000004120a7890 */ /* 0x000fe4000fffe03f */
[----:B------:R-:W-:Y:S02]  /*7100*/  UIADD3 UR14, UR18, 0x6, URZ ;  /* 0x00000006120e7890 */ /* 0x000fe4000fffe03f */
[----:B------:R-:W-:Y:S03]  /*7110*/  HGMMA.64x64x16.F32 R152, gdesc[UR16], RZ, !UPT, gsb0 ;  /* 0x00e00000109879f0 */ /* 0x000fe6000c0008ff */
[----:B------:R-:W-:Y:S02]  /*7120*/  WARPGROUP.DEPBAR.LE gsb0, 0x0 ;  /* 0x00008000000079c5 */ /* 0x000fe40000010000 */
[----:B------:R-:W-:-:S06]  /*7130*/  WARPGROUP.ARRIVE ;  /* 0x00000000000079c5 */ /* 0x000fcc0000000000 */
[----:B------:R-:W-:Y:S01]  /*7140*/  HGMMA.64x64x16.F32 R152, gdesc[UR4], R152, gsb0 ;  /* 0x00e00000049879f0 */ /* 0x000fe20008000898 */
[----:B------:R-:W-:Y:S02]  /*7150*/  @UP0 ULDC UR6, c[0x0][0x44c] ;  /* 0x0001130000060ab9 */ /* 0x000fe40000000800 */
        /* <DEDUP_REMOVED lines=10> */
[----:B------:R-:W-:Y:S02]  /*7200*/  VIADD R172, R186, UR42 ;  /* 0x0000002abaac7c36 */ /* 0x000fe40008000000 */
[----:B------:R-:W-:Y:S01]  /*7210*/  FMUL.FTZ R12, R152, UR26 ;  /* 0x0000001a980c7c20 */ /* 0x000fe20008410000 */
[----:B------:R-:W-:Y:S01]  /*7220*/  FMUL.FTZ R152, R162, UR26 ;  /* 0x0000001aa2987c20 */ /* 0x000fe20008410000 */
[----:B------:R-:W-:Y:S01]  /*7230*/  FMUL.FTZ R162, R168, UR26 ;  /* 0x0000001aa8a27c20 */ /* 0x000fe20008410000 */
[----:B--2---:R-:W-:Y:S01]  /*7240*/  @P2 IMAD.HI.U32 R8, R172, UR6, RZ ;  /* 0x00000006ac082c27 */ /* 0x004fe2000f8e00ff */
[----:B------:R-:W-:-:S03]  /*7250*/  @UP0 ULDC UR6, c[0x0][0x450] ;  /* 0x0001140000060ab9 */ /* 0x000fc60000000800 */
[----:B------:R-:W-:Y:S01]  /*7260*/  FMUL.FTZ R11, R155, UR26 ;  /* 0x0000001a9b0b7c20 */ /* 0x000fe20008410000 */
[----:B------:R-:W-:Y:S01]  /*7270*/  FMUL.FTZ R155, R161, UR26 ;  /* 0x0000001aa19b7c20 */ /* 0x000fe20008410000 */
[----:B------:R-:W-:Y:S01]  /*7280*/  IMAD.U32 R168, RZ, RZ, UR28 ;  /* 0x0000001cffa87e24 */ /* 0x000fe2000f8e00ff */
[----:B------:R-:W-:Y:S01]  /*7290*/  @P3 SHF.R.U32.HI R172, RZ, UR6, R8 ;  /* 0x00000006ffac3c19 */ /* 0x000fe20008011608 */
[----:B------:R-:W-:Y:S01]  /*72a0*/  USHF.L.U32 UR6, UR21, 0x6, URZ ;  /* 0x0000000615067899 */ /* 0x000fe2000800063f */
[----:B------:R-:W-:Y:S01]  /*72b0*/  FMUL.FTZ R161, R171, UR26 ;  /* 0x0000001aaba17c20 */ /* 0x000fe20008410000 */
[----:B------:R-:W-:Y:S02]  /*72c0*/  @!P1 VIADD R8, R168, 0x28c40 ;  /* 0x00028c40a8089836 */ /* 0x000fe40000000000 */
[----:B------:R-:W-:Y:S01]  /*72d0*/  FMUL.FTZ R171, R176, UR26 ;  /* 0x0000001ab0ab7c20 */ /* 0x000fe20008410000 */
[----:B------:R-:W-:Y:S01]  /*72e0*/  FMUL.FTZ R176, R180, UR26 ;  /* 0x0000001ab4b07c20 */ /* 0x000fe20008410000 */
[----:B------:R-:W-:-:S02]  /*72f0*/  IMAD.U32 R180, RZ, RZ, UR51 ;  /* 0x00000033ffb47e24 */ /* 0x000fc4000f8e00ff */
[----:B------:R-:W-:Y:S01]  /*7300*/  FMUL.FTZ R21, R157, UR26 ;  /* 0x0000001a9d157c20 */ /* 0x000fe20008410000 */
[----:B------:R-:W-:Y:S01]  /*7310*/  @!P1 PRMT R8, RZ, 0x654, R8 ;  /* 0x00000654ff089816 */ /* 0x000fe20000000008 */
        /* <DEDUP_REMOVED lines=11> */
[----:B-1----:R-:W-:-:S02]  /*73d0*/  IMAD.U32 R8, RZ, RZ, UR6 ;  /* 0x00000006ff087e24 */ /* 0x002fc4000f8e00ff */
[----:B------:R-:W-:Y:S01]  /*73e0*/  FMUL.FTZ R163, R169, UR26 ;  /* 0x0000001aa9a37c20 */ /* 0x000fe20008410000 */
[----:B------:R-:W-:Y:S01]  /*73f0*/  FMUL.FTZ R160, R170, UR26 ;  /* 0x0000001aaaa07c20 */ /* 0x000fe20008410000 */
[----:B------:R-:W-:Y:S01]  /*7400*/  FMUL.FTZ R164, R174, UR26 ;  /* 0x0000001aaea47c20 */ /* 0x000fe20008410000 */
[----:B------:R-:W-:Y:S01]  /*7410*/  FMUL.FTZ R165, R175, UR26 ;  /* 0x0000001aafa57c20 */ /* 0x000fe20008410000 */
[----:B------:R-:W-:Y:S01]  /*7420*/  IADD3 R8, -R2, 0x1, -R8 ;  /* 0x0000000102087810 */ /* 0x000fe20007ffe908 */
[----:B------:R-:W-:Y:S01]  /*7430*/  FMUL.FTZ R173, R177, UR26 ;  /* 0x0000001ab1ad7c20 */ /* 0x000fe20008410000 */
[----:B------:R-:W-:Y:S01]  /*7440*/  FMUL.FTZ R169, R178, UR26 ;  /* 0x0000001ab2a97c20 */ /* 0x000fe20008410000 */
[----:B------:R-:W-:Y:S01]  /*7450*/  FMUL.FTZ R170, R179, UR26 ;  /* 0x0000001ab3aa7c20 */ /* 0x000fe20008410000 */
[----:B------:R-:W-:Y:S01]  /*7460*/  IADD3 R180, -R180, UR49, R8 ;  /* 0x00000031b4b47c10 */ /* 0x000fe2000fffe108 */
[----:B------:R-:W-:Y:S01]  /*7470*/  FMUL.FTZ R177, R181, UR26 ;  /* 0x0000001ab5b17c20 */ /* 0x000fe20008410000 */
[----:B------:R-:W1:Y:S01]  /*7480*/  SHFL.IDX PT, R8, R172, RZ, 0x1c1f ;  /* 0x001c1fffac087589 */ /* 0x000e6200000e0000 */
[----:B------:R-:W-:Y:S01]  /*7490*/  FMUL.FTZ R174, R182, UR26 ;  /* 0x0000001ab6ae7c20 */ /* 0x000fe20008410000 */
[----:B------:R-:W-:Y:S01]  /*74a0*/  FMUL.FTZ R175, R183, UR26 ;  /* 0x0000001ab7af7c20 */ /* 0x000fe20008410000 */
[----:B------:R-:W-:Y:S01]  /*74b0*/  PLOP3.LUT P2, PT, PT, PT, UP1, 0x40, 0x0 ;  /* 0x000000000000781c */ /* 0x000fe20003f4e818 */
[----:B------:R-:W2:Y:S01]  /*74c0*/  MUFU.TANH R12, R12 ;  /* 0x0000000c000c7308 */ /* 0x000ea20000002400 */
[----:B------:R-:W-:-:S02]  /*74d0*/  VIADD R181, R180, UR27 ;  /* 0x0000001bb4b57c36 */ /* 0x000fc40008000000 */
[----:B------:R-:W-:-:S05]  /*74e0*/  VIADD R180, R180, UR20 ;  /* 0x00000014b4b47c36 */ /* 0x000fca0008000000 */
[----:B------:R-:W3:Y:S08]  /*74f0*/  MUFU.TANH R13, R13 ;  /* 0x0000000d000d7308 */ /* 0x000ef00000002400 */
[----:B------:R-:W4:Y:S01]  /*7500*/  MUFU.TANH R10, R10 ;  /* 0x0000000a000a7308 */ /* 0x000f220000002400 */
[C---:B-1----:R-:W-:Y:S02]  /*7510*/  IMAD.IADD R179, R8.reuse, 0x1, R181 ;  /* 0x0000000108b37824 */ /* 0x042fe400078e02b5 */
[----:B------:R-:W-:-:S05]  /*7520*/  IMAD.IADD R178, R8, 0x1, R180 ;  /* 0x0000000108b27824 */ /* 0x000fca00078e02b4 */
        /* <DEDUP_REMOVED lines=29> */
[----:B-1234-:R-:W-:Y:S05]  /*7700*/  @P2 BRA `(.L_x_5368) ;  /* 0x00000000005c2947 */ /* 0x01efea0003800000 */
[----:B------:R-:W-:Y:S01]  /*7710*/  IMAD.U32 R182, RZ, RZ, UR51 ;  /* 0x00000033ffb67e24 */ /* 0x000fe2000f8e00ff */
[----:B------:R-:W-:Y:S04]  /*7720*/  BSSY B0, `(.L_x_5369) ;  /* 0x0000011000007945 */ /* 0x000fe80003800000 */
[----:B------:R-:W-:-:S04]  /*7730*/  IADD3 R182, -R182, UR49, R8 ;  /* 0x00000031b6b67c10 */ /* 0x000fc8000fffe108 */
        /* <DEDUP_REMOVED lines=10> */
.L_x_5370:
[----:B------:R-:W-:-:S05]  /*77e0*/  IMAD.U32 R183, RZ, RZ, UR25 ;  /* 0x00000019ffb77e24 */ /* 0x000fca000f8e00ff */
[----:B------:R-:W-:-:S13]  /*77f0*/  ISETP.NE.AND P2, PT, R183, 0x1, PT ;  /* 0x00000001b700780c */ /* 0x000fda0003f45270 */
[----:B------:R-:W1:Y:S02]  /*7800*/  @P2 LDC.64 R8, c[0x0][0x9e8] ;  /* 0x00027a00ff082b82 */ /* 0x000e640000000a00 */
[----:B-1----:R-:W-:-:S05]  /*7810*/  @P2 IMAD.HI.U32 R8, R182, R8, RZ ;  /* 0x00000008b6082227 */ /* 0x002fca00078e00ff */
[----:B------:R-:W-:-:S07]  /*7820*/  @P2 SHF.R.U32.HI R182, RZ, R9, R8 ;  /* 0x00000009ffb62219 */ /* 0x000fce0000011608 */
.L_x_5371:
[----:B------:R-:W-:Y:S05]  /*7830*/  BSYNC B0 ;  /* 0x0000000000007941 */ /* 0x000fea0003800000 */
.L_x_5369:
[----:B------:R-:W-:-:S04]  /*7840*/  IMAD R182, R182, R183, -UR6 ;  /* 0x80000006b6b67e24 */ /* 0x000fc8000f8e02b7 */
[----:B------:R-:W-:-:S05]  /*7850*/  IMAD.IADD R182, R182, 0x1, -R2 ;  /* 0x00000001b6b67824 */ /* 0x000fca00078e0a02 */
[----:B------:R-:W-:Y:S02]  /*7860*/  VIMNMX R178, R178, R182, !PT ;  /* 0x000000b6b2b27248 */ /* 0x000fe40007fe0100 */
[----:B------:R-:W-:-:S07]  /*7870*/  VIADDMNMX R179, R182, R183, R179, PT ;  /* 0x000000b7b6b37246 */ /* 0x000fce00038001b3 */
.L_x_5368:
[----:B------:R-:W-:Y:S01]  /*7880*/  UISETP.GT.AND UP2, UPT, UR21, -0x1, UPT ;  /* 0xffffffff1500788c */ /* 0x000fe2000bf44270 */
[----:B------:R-:W1:Y:S05]  /*7890*/  SHFL.IDX PT, R172, R172, 0x1, 0x1c1f ;  /* 0x003c1f00acac7f89 */ /* 0x000e6a00000e0000 */
[----:B------:R-:W-:-:S04]  /*78a0*/  PLOP3.LUT P2, PT, PT, PT, UP2, 0x80, 0x0 ;  /* 0x000000000000781c */ /* 0x000fc80003f4f028 */
[C---:B------:R-:W-:Y:S02]  /*78b0*/  ISETP.GT.AND P5, PT, R178.reuse, RZ, P2 ;  /* 0x000000ffb200720c */ /* 0x040fe400017a4270 */
[C---:B------:R-:W-:Y:S02]  /*78c0*/  ISETP.GT.AND P4, PT, R178.reuse, 0x1, P2 ;  /* 0x00000001b200780c */ /* 0x040fe40001784270 */
[----:B------:R-:W-:Y:S02]  /*78d0*/  ISETP.LT.OR P5, PT, R179, 0x1, P5 ;  /* 0x00000001b300780c */ /* 0x000fe40002fa1670 */
[----:B------:R-:W-:Y:S02]  /*78e0*/  ISETP.GT.AND P6, PT, R178, 0x8, P2 ;  /* 0x00000008b200780c */ /* 0x000fe400017c4270 */
[----:B------:R-:W-:Y:S02]  /*78f0*/  FSEL R12, R12, -INF , !P5 ;  /* 0xff8000000c0c7808 */ /* 0x000fe40006800000 */
[----:B------:R-:W-:-:S02]  /*7900*/  ISETP.GT.AND P5, PT, R178, 0x10, P2 ;  /* 0x00000010b200780c */ /* 0x000fc400017a4270 */
[----:B------:R-:W-:Y:S02]  /*7910*/  ISETP.GT.AND P3, PT, R178, 0x9, P2 ;  /* 0x00000009b200780c */ /* 0x000fe40001764270 */
[----:B------:R-:W-:Y:S01]  /*7920*/  ISETP.LT.OR P5, PT, R179, 0x11, P5 ;  /* 0x00000011b300780c */ /* 0x000fe20002fa1670 */
[--C-:B-1----:R-:W-:Y:S01]  /*7930*/  IMAD.IADD R181, R181, 0x1, R172.reuse ;  /* 0x00000001b5b57824 */ /* 0x102fe200078e02ac */
[C---:B------:R-:W-:Y:S01]  /*7940*/  ISETP.LT.OR P4, PT, R179.reuse, 0x2, P4 ;  /* 0x00000002b300780c */ /* 0x040fe20002781670 */
[----:B------:R-:W-:Y:S01]  /*7950*/  IMAD.IADD R180, R180, 0x1, R172 ;  /* 0x00000001b4b47824 */ /* 0x000fe200078e02ac */
[----:B0-----:R-:W-:Y:S02]  /*7960*/  FSEL R154, R154, -INF , !P5 ;  /* 0xff8000009a9a7808 */ /* 0x001fe40006800000 */
        /* <DEDUP_REMOVED lines=28> */
[----:B------:R-:W-:Y:S02]  /*7b30*/  FSEL R166, R166, -INF , !P6 ;  /* 0xff800000a6a67808 */ /* 0x000fe40007000000 */
[----:B------:R-:W-:Y:S02]  /*7b40*/  FSEL R167, R167, -INF , !P3 ;  /* 0xff800000a7a77808 */ /* 0x000fe40005800000 */
[C---:B------:R-:W-:Y:S02]  /*7b50*/  ISETP.GT.AND P4, PT, R178.reuse, 0x31, P2 ;  /* 0x00000031b200780c */ /* 0x040fe40001784270 */
[----:B------:R-:W-:-:S02]  /*7b60*/  ISETP.GT.AND P6, PT, R178, 0x38, P2 ;  /* 0x00000038b200780c */ /* 0x000fc400017c4270 */
[----:B------:R-:W-:Y:S02]  /*7b70*/  ISETP.GT.AND P3, PT, R178, 0x39, P2 ;  /* 0x00000039b200780c */ /* 0x000fe40001764270 */
[C---:B------:R-:W-:Y:S02]  /*7b80*/  ISETP.LT.OR P4, PT, R179.reuse, 0x32, P4 ;  /* 0x00000032b300780c */ /* 0x040fe40002781670 */
[C---:B------:R-:W-:Y:S02]  /*7b90*/  ISETP.LT.OR P6, PT, R179.reuse, 0x39, P6 ;  /* 0x00000039b300780c */ /* 0x040fe400037c1670 */
[----:B------:R-:W-:Y:S02]  /*7ba0*/  ISETP.LT.OR P3, PT, R179, 0x3a, P3 ;  /* 0x0000003ab300780c */ /* 0x000fe40001f61670 */
[----:B------:R-:W-:Y:S02]  /*7bb0*/  FSEL R173, R173, -INF , !P4 ;  /* 0xff800000adad7808 */ /* 0x000fe40006000000 */
[----:B------:R-:W-:-:S02]  /*7bc0*/  FSEL R176, R176, -INF , !P6 ;  /* 0xff800000b0b07808 */ /* 0x000fc40007000000 */
[----:B------:R-:W-:Y:S01]  /*7bd0*/  FSEL R177, R177, -INF , !P3 ;  /* 0xff800000b1b17808 */ /* 0x000fe20005800000 */
[----:B------:R-:W-:Y:S06]  /*7be0*/  @P5 BRA `(.L_x_5372) ;  /* 0x00000000005c5947 */ /* 0x000fec0003800000 */
        /* <DEDUP_REMOVED lines=13> */
.L_x_5374:
[----:B------:R-:W-:-:S05]  /*7cc0*/  IMAD.U32 R178, RZ, RZ, UR25 ;  /* 0x00000019ffb27e24 */ /* 0x000fca000f8e00ff */
[----:B------:R-:W-:-:S13]  /*7cd0*/  ISETP.NE.AND P3, PT, R178, 0x1, PT ;  /* 0x00000001b200780c */ /* 0x000fda0003f65270 */
[----:B------:R-:W0:Y:S02]  /*7ce0*/  @P3 LDC.64 R8, c[0x0][0x9e8] ;  /* 0x00027a00ff083b82 */ /* 0x000e240000000a00 */
[----:B0-----:R-:W-:-:S05]  /*7cf0*/  @P3 IMAD.HI.U32 R8, R172, R8, RZ ;  /* 0x00000008ac083227 */ /* 0x001fca00078e00ff */
[----:B------:R-:W-:-:S07]  /*7d00*/  @P3 SHF.R.U32.HI R172, RZ, R9, R8 ;  /* 0x00000009ffac3219 */ /* 0x000fce0000011608 */
.L_x_5375:
[----:B------:R-:W-:Y:S05]  /*7d10*/  BSYNC B0 ;  /* 0x0000000000007941 */ /* 0x000fea0003800000 */
.L_x_5373:
[----:B------:R-:W-:-:S04]  /*7d20*/  IMAD R172, R172, R178, -UR6 ;  /* 0x80000006acac7e24 */ /* 0x000fc8000f8e02b2 */
[----:B------:R-:W-:-:S05]  /*7d30*/  IMAD.IADD R172, R172, 0x1, -R2 ;  /* 0x00000001acac7824 */ /* 0x000fca00078e0a02 */
[----:B------:R-:W-:Y:S02]  /*7d40*/  VIMNMX R180, R180, R172, !PT ;  /* 0x000000acb4b47248 */ /* 0x000fe40007fe0100 */
[----:B------:R-:W-:-:S07]  /*7d50*/  VIADDMNMX R181, R172, R178, R181, PT ;  /* 0x000000b2acb57246 */ /* 0x000fce00038001b5 */
.L_x_5372:
[----:B------:R-:W-:Y:S01]  /*7d60*/  FMNMX.FTZ R8, R12, R5, !PT ;  /* 0x000000050c087209 */ /* 0x000fe20007810000 */
[----:B------:R-:W-:Y:S01]  /*7d70*/  UMOV UR10, UR23 ;  /* 0x00000017000a7c82 */ /* 0x000fe20008000000 */
[----:B------:R-:W-:Y:S02]  /*7d80*/  LOP3.LUT R18, R18, 0xffffdfff, RZ, 0xc0, !PT ;  /* 0xffffdfff12127812 */ /* 0x000fe400078ec0ff */
[----:B------:R-:W-:Y:S02]  /*7d90*/  FMNMX.FTZ R8, R13, R8, !PT ;  /* 0x000000080d087209 */ /* 0x000fe40007810000 */
[----:B------:R-:W-:Y:S02]  /*7da0*/  @P0 LOP3.LUT R18, R18, 0x2000, RZ, 0xfc, !PT ;  /* 0x0000200012120812 */ /* 0x000fe400078efcff */
[----:B------:R-:W-:Y:S02]  /*7db0*/  FMNMX.FTZ R8, R20, R8, !PT ;  /* 0x0000000814087209 */ /* 0x000fe40007810000 */
[----:B------:R-:W-:-:S02]  /*7dc0*/  ISETP.GT.AND P0, PT, R180, 0x31, P2 ;  /* 0x00000031b400780c */ /* 0x000fc40001704270 */
[----:B------:R-:W-:Y:S02]  /*7dd0*/  FMNMX.FTZ R8, R21, R8, !PT ;  /* 0x0000000815087209 */ /* 0x000fe40007810000 */
[----:B------:R-:W-:Y:S02]  /*7de0*/  LOP3.LUT R18, R18, 0xffffefff, RZ, 0xc0, !PT ;  /* 0xffffefff12127812 */ /* 0x000fe400078ec0ff */
[----:B------:R-:W-:Y:S02]  /*7df0*/  FMNMX.FTZ R8, R154, R8, !PT ;  /* 0x000000089a087209 */ /* 0x000fe40007810000 */
[----:B------:R-:W-:Y:S02]  /*7e00*/  @P1 LOP3.LUT R18, R18, 0x1000, RZ, 0xfc, !PT ;  /* 0x0000100012121812 */ /* 0x000fe400078efcff */
[----:B------:R-:W-:Y:S02]  /*7e10*/  FMNMX.FTZ R8, R155, R8, !PT ;  /* 0x000000089b087209 */ /* 0x000fe40007810000 */
[----:B------:R-:W-:-:S02]  /*7e20*/  LOP3.LUT R18, R18, 0xfffffffd, RZ, 0xc0, !PT ;  /* 0xfffffffd12127812 */ /* 0x000fc400078ec0ff */
[----:B------:R-:W-:Y:S02]  /*7e30*/  FMNMX.FTZ R8, R158, R8, !PT ;  /* 0x000000089e087209 */ /* 0x000fe40007810000 */
[C---:B------:R-:W-:Y:S02]  /*7e40*/  ISETP.GT.AND P3, PT, R180.reuse, 0x1, P2 ;  /* 0x00000001b400780c */ /* 0x040fe40001764270 */
[----:B------:R-:W-:Y:S02]  /*7e50*/  FMNMX.FTZ R8, R159, R8, !PT ;  /* 0x000000089f087209 */ /* 0x000fe40007810000 */
[----:B------:R-:W-:Y:S02]  /*7e60*/  ISETP.GT.AND P4, PT, R180, 0x8, P2 ;  /* 0x00000008b400780c */ /* 0x000fe40001784270 */
[----:B------:R-:W-:Y:S02]  /*7e70*/  FMNMX.FTZ R8, R162, R8, !PT ;  /* 0x00000008a2087209 */ /* 0x000fe40007810000 */
[----:B------:R-:W-:-:S02]  /*7e80*/  ISETP.GT.AND P5, PT, R180, 0x9, P2 ;  /* 0x00000009b400780c */ /* 0x000fc400017a4270 */
[----:B------:R-:W-:Y:S02]  /*7e90*/  FMNMX.FTZ R8, R163, R8, !PT ;  /* 0x00000008a3087209 */ /* 0x000fe40007810000 */
[----:B------:R-:W-:Y:S02]  /*7ea0*/  @P0 LOP3.LUT R18, R18, 0x2, RZ, 0xfc, !PT ;  /* 0x0000000212120812 */ /* 0x000fe400078efcff */
[----:B------:R-:W-:Y:S02]  /*7eb0*/  FMNMX.FTZ R8, R166, R8, !PT ;  /* 0x00000008a6087209 */ /* 0x000fe40007810000 */
[----:B------:R-:W-:Y:S02]  /*7ec0*/  ISETP.LT.OR P3, PT, R181, 0x2, P3 ;  /* 0x00000002b500780c */ /* 0x000fe40001f61670 */
[----:B------:R-:W-:Y:S02]  /*7ed0*/  FMNMX.FTZ R8, R167, R8, !PT ;  /* 0x00000008a7087209 */ /* 0x000fe40007810000 */
[----:B------:R-:W-:-:S02]  /*7ee0*/  ISETP.LT.OR P4, PT, R181, 0x9, P4 ;  /* 0x00000009b500780c */ /* 0x000fc40002781670 */
[----:B------:R-:W-:Y:S02]  /*7ef0*/  FMNMX.FTZ R8, R171, R8, !PT ;  /* 0x00000008ab087209 */ /* 0x000fe40007810000 */
[----:B------:R-:W-:Y:S02]  /*7f00*/  ISETP.LT.OR P5, PT, R181, 0xa, P5 ;  /* 0x0000000ab500780c */ /* 0x000fe40002fa1670 */
[----:B------:R-:W-:Y:S02]  /*7f10*/  FMNMX.FTZ R8, R173, R8, !PT ;  /* 0x00000008ad087209 */ /* 0x000fe40007810000 */
[----:B------:R-:W-:Y:S02]  /*7f20*/  ISETP.GT.AND P0, PT, R180, 0x38, P2 ;  /* 0x00000038b400780c */ /* 0x000fe40001704270 */
[----:B------:R-:W-:Y:S02]  /*7f30*/  FMNMX.FTZ R8, R176, R8, !PT ;  /* 0x00000008b0087209 */ /* 0x000fe40007810000 */
[----:B------:R-:W-:-:S02]  /*7f40*/  FSEL R11, R11, -INF , !P3 ;  /* 0xff8000000b0b7808 */ /* 0x000fc40005800000 */
[----:B------:R-:W-:Y:S02]  /*7f50*/  FSEL R14, R14, -INF , !P4 ;  /* 0xff8000000e0e7808 */ /* 0x000fe40006000000 */
[----:B------:R-:W-:Y:S02]  /*7f60*/  FSEL R15, R15, -INF , !P5 ;  /* 0xff8000000f0f7808 */ /* 0x000fe40006800000 */
[C---:B------:R-:W-:Y:S02]  /*7f70*/  ISETP.GT.AND P6, PT, R180.reuse, 0x10, P2 ;  /* 0x00000010b400780c */ /* 0x040fe400017c4270 */
[C---:B------:R-:W-:Y:S02]  /*7f80*/  ISETP.GT.AND P3, PT, R180.reuse, 0x11, P2 ;  /* 0x00000011b400780c */ /* 0x040fe40001764270 */
[C---:B------:R-:W-:Y:S02]  /*7f90*/  ISETP.GT.AND P4, PT, R180.reuse, 0x18, P2 ;  /* 0x00000018b400780c */ /* 0x040fe40001784270 */
[----:B------:R-:W-:-:S02]  /*7fa0*/  ISETP.GT.AND P5, PT, R180, 0x19, P2 ;  /* 0x00000019b400780c */ /* 0x000fc400017a4270 */
[----:B------:R-:W-:Y:S02]  /*7fb0*/  FMNMX.FTZ R8, R177, R8, !PT ;  /* 0x00000008b1087209 */ /* 0x000fe40007810000 */
[C---:B------:R-:W-:Y:S02]  /*7fc0*/  ISETP.LT.OR P6, PT, R181.reuse, 0x11, P6 ;  /* 0x00000011b500780c */ /* 0x040fe400037c1670 */
[C---:B------:R-:W-:Y:S01]  /*7fd0*/  ISETP.LT.OR P3, PT, R181.reuse, 0x12, P3 ;  /* 0x00000012b500780c */ /* 0x040fe20001f61670 */
[----:B------:R-:W0:Y:S01]  /*7fe0*/  SHFL.BFLY PT, R9, R8, 0x2, 0x1f ;  /* 0x0c401f0008097f89 */ /* 0x000e2200000e0000 */
[C---:B------:R-:W-:Y:S02]  /*7ff0*/  ISETP.LT.OR P4, PT, R181.reuse, 0x19, P4 ;  /* 0x00000019b500780c */ /* 0x040fe40002781670 */
[----:B------:R-:W-:Y:S02]  /*8000*/  ISETP.LT.OR P5, PT, R181, 0x1a, P5 ;  /* 0x0000001ab500780c */ /* 0x000fe40002fa1670 */
[----:B------:R-:W-:-:S02]  /*8010*/  LOP3.LUT R18, R18, 0xfffffff7, RZ, 0xc0, !PT ;  /* 0xfffffff712127812 */ /* 0x000fc400078ec0ff */
[----:B------:R-:W-:Y:S02]  /*8020*/  FSEL R152, R152, -INF , !P6 ;  /* 0xff80000098987808 */ /* 0x000fe40007000000 */
[----:B------:R-:W-:Y:S02]  /*8030*/  FSEL R153, R153, -INF , !P3 ;  /* 0xff80000099997808 */ /* 0x000fe40005800000 */
[----:B------:R-:W-:Y:S02]  /*8040*/  FSEL R156, R156, -INF , !P4 ;  /* 0xff8000009c9c7808 */ /* 0x000fe40006000000 */
[----:B------:R-:W-:Y:S02]  /*8050*/  FSEL R157, R157, -INF , !P5 ;  /* 0xff8000009d9d7808 */ /* 0x000fe40006800000 */
[----:B------:R-:W-:Y:S02]  /*8060*/  @P0 LOP3.LUT R18, R18, 0x8, RZ, 0xfc, !PT ;  /* 0x0000000812120812 */ /* 0x000fe400078efcff */
[----:B------:R-:W-:-:S02]  /*8070*/  ISETP.GT.AND P1, PT, R180, 0x20, P2 ;  /* 0x00000020b400780c */ /* 0x000fc40001724270 */
[C---:B------:R-:W-:Y:S02]  /*8080*/  ISETP.GT.AND P3, PT, R180.reuse, 0x21, P2 ;  /* 0x00000021b400780c */ /* 0x040fe40001764270 */
[C---:B------:R-:W-:Y:S02]  /*8090*/  ISETP.GT.AND P4, PT, R180.reuse, 0x28, P2 ;  /* 0x00000028b400780c */ /* 0x040fe40001784270 */
[C---:B------:R-:W-:Y:S02]  /*80a0*/  ISETP.GT.AND P5, PT, R180.reuse, 0x29, P2 ;  /* 0x00000029b400780c */ /* 0x040fe400017a4270 */
[C---:B------:R-:W-:Y:S02]  /*80b0*/  ISETP.GT.AND P6, PT, R180.reuse, 0x30, P2 ;  /* 0x00000030b400780c */ /* 0x040fe400017c4270 */
[C---:B------:R-:W-:Y:S02]  /*80c0*/  ISETP.GT.AND P0, PT, R180.reuse, RZ, P2 ;  /* 0x000000ffb400720c */ /* 0x040fe40001704270 */
[----:B------:R-:W-:-:S02]  /*80d0*/  ISETP.GT.AND P2, PT, R180, 0x39, P2 ;  /* 0x00000039b400780c */ /* 0x000fc40001744270 */
[----:B------:R-:W-:Y:S02]  /*80e0*/  LOP3.LUT R18, R18, 0xffffffdf, RZ, 0xc0, !PT ;  /* 0xffffffdf12127812 */ /* 0x000fe400078ec0ff */
[C---:B------:R-:W-:Y:S02]  /*80f0*/  ISETP.LT.OR P1, PT, R181.reuse, 0x21, P1 ;  /* 0x00000021b500780c */ /* 0x040fe40000f21670 */
[----:B0-----:R-:W-:Y:S02]  /*8100*/  FMNMX.FTZ R8, R8, R9, !PT ;  /* 0x0000000908087209 */ /* 0x001fe40007810000 */
[C---:B------:R-:W-:Y:S02]  /*8110*/  ISETP.LT.OR P0, PT, R181.reuse, 0x1, P0 ;  /* 0x00000001b500780c */ /* 0x040fe40000701670 */
[----:B------:R-:W-:Y:S01]  /*8120*/  ISETP.LT.OR P6, PT, R181, 0x31, P6 ;  /* 0x00000031b500780c */ /* 0x000fe200037c1670 */
[----:B------:R-:W0:Y:S01]  /*8130*/  SHFL.BFLY PT, R9, R8, 0x1, 0x1f ;  /* 0x0c201f0008097f89 */ /* 0x000e2200000e0000 */
[----:B------:R-:W-:-:S02]  /*8140*/  FSEL R10, R10, -INF , !P0 ;  /* 0xff8000000a0a7808 */ /* 0x000fc40004000000 */
[----:B------:R-:W-:-:S04]  /*8150*/  @P2 LOP3.LUT R18, R18, 0x20, RZ, 0xfc, !PT ;  /* 0x0000002012122812 */ /* 0x000fc800078efcff */
[C---:B------:R-:W-:Y:S02]  /*8160*/  LOP3.LUT P2, RZ, R18.reuse, 0x8, RZ, 0xc0, !PT ;  /* 0x0000000812ff7812 */ /* 0x040fe4000784c0ff */
[----:B------:R-:W-:Y:S02]  /*8170*/  LOP3.LUT R18, R18, 0xfffffeff, RZ, 0xc0, !PT ;  /* 0xfffffeff12127812 */ /* 0x000fe400078ec0ff */
[C---:B------:R-:W-:Y:S02]  /*8180*/  ISETP.LT.OR P2, PT, R181.reuse, 0x39, P2 ;  /* 0x00000039b500780c */ /* 0x040fe40001741670 */
[----:B------:R-:W-:Y:S02]  /*8190*/  @P1 LOP3.LUT R18, R18, 0x100, RZ, 0xfc, !PT ;  /* 0x0000010012121812 */ /* 0x000fe400078efcff */
[----:B------:R-:W-:Y:S02]  /*81a0*/  ISETP.LT.OR P1, PT, R181, 0x22, P3 ;  /* 0x00000022b500780c */ /* 0x000fe40001f21670 */
[----:B------:R-:W-:-:S02]  /*81b0*/  LOP3.LUT P3, RZ, R18, 0x2, RZ, 0xc0, !PT ;  /* 0x0000000212ff7812 */ /* 0x000fc4000786c0ff */
[----:B------:R-:W-:Y:S02]  /*81c0*/  LOP3.LUT R18, R18, 0xffffffbf, RZ, 0xc0, !PT ;  /* 0xffffffbf12127812 */ /* 0x000fe400078ec0ff */
[----:B------:R-:W-:Y:S02]  /*81d0*/  ISETP.LT.OR P3, PT, R181, 0x32, P3 ;  /* 0x00000032b500780c */ /* 0x000fe40001f61670 */
[----:B------:R-:W-:Y:S02]  /*81e0*/  FSEL R174, R174, -INF , !P2 ;  /* 0xff800000aeae7808 */ /* 0x000fe40005000000 */
[----:B0-----:R-:W-:Y:S02]  /*81f0*/  FMNMX.FTZ R8, R8, R9, !PT ;  /* 0x0000000908087209 */ /* 0x001fe40007810000 */
[----:B------:R-:W-:Y:S02]  /*8200*/  FSEL R170, R170, -INF , !P3 ;  /* 0xff800000aaaa7808 */ /* 0x000fe40005800000 */
[----:B------:R-:W-:-:S02]  /*8210*/  @P1 LOP3.LUT R18, R18, 0x40, RZ, 0xfc, !PT ;  /* 0x0000004012121812 */ /* 0x000fc400078efcff */
[C---:B------:R-:W-:Y:S02]  /*8220*/  ISETP.LT.OR P1, PT, R181.reuse, 0x29, P4 ;  /* 0x00000029b500780c */ /* 0x040fe40002721670 */
[C---:B------:R-:W-:Y:S02]  /*8230*/  LOP3.LUT P4, RZ, R18.reuse, 0x20, RZ, 0xc0, !PT ;  /* 0x0000002012ff7812 */ /* 0x040fe4000788c0ff */
[----:B------:R-:W-:Y:S02]  /*8240*/  LOP3.LUT R18, R18, 0xffffffef, RZ, 0xc0, !PT ;  /* 0xffffffef12127812 */ /* 0x000fe400078ec0ff */
[----:B------:R-:W-:Y:S02]  /*8250*/  ISETP.LT.OR P4, PT, R181, 0x3a, P4 ;  /* 0x0000003ab500780c */ /* 0x000fe40002781670 */
[----:B------:R-:W-:Y:S02]  /*8260*/  ISETP.NE.AND P2, PT, R17, RZ, PT ;  /* 0x000000ff1100720c */ /* 0x000fe40003f45270 */
[----:B------:R-:W-:-:S03]  /*8270*/  FSEL R175, R175, -INF , !P4 ;  /* 0xff800000afaf7808 */ /* 0x000fc60006000000 */
[----:B------:R-:W-:Y:S02]  /*8280*/  @P1 LOP3.LUT R18, R18, 0x10, RZ, 0xfc, !PT ;  /* 0x0000001012121812 */ /* 0x000fe400078efcff */
[----:B------:R-:W-:Y:S02]  /*8290*/  ISETP.LT.OR P1, PT, R181, 0x2a, P5 ;  /* 0x0000002ab500780c */ /* 0x000fe40002f21670 */
[----:B------:R-:W-:Y:S02]  /*82a0*/  FSETP.NEU.FTZ.AND P5, PT, R8, -INF , PT ;  /* 0xff8000000800780b */ /* 0x000fe40003fbd000 */
[----:B------:R-:W-:Y:S02]  /*82b0*/  LOP3.LUT R18, R18, 0xffffbfff, RZ, 0xc0, !PT ;  /* 0xffffbfff12127812 */ /* 0x000fe400078ec0ff */
[----:B------:R-:W-:-:S05]  /*82c0*/  FSEL R9, R8, RZ, P5 ;  /* 0x000000ff08097208 */ /* 0x000fca0002800000 */
[----:B------:R-:W-:Y:S01]  /*82d0*/  FADD.FTZ R5, -R9, R5 ;  /* 0x0000000509057221 */ /* 0x000fe20000010100 */
[----:B------:R-:W-:Y:S01]  /*82e0*/  FMUL.FTZ R9, R8, UR10 ;  /* 0x0000000a08097c20 */ /* 0x000fe20008410000 */
[----:B------:R-:W-:Y:S02]  /*82f0*/  @P1 LOP3.LUT R18, R18, 0x4000, RZ, 0xfc, !PT ;  /* 0x0000400012121812 */ /* 0x000fe400078efcff */
[----:B------:R-:W-:Y:S02]  /*8300*/  FMUL.FTZ R5, R5, UR10 ;  /* 0x0000000a05057c20 */ /* 0x000fe40008410000 */
[----:B------:R-:W-:Y:S02]  /*8310*/  FSEL R9, R9, RZ, P5 ;  /* 0x000000ff09097208 */ /* 0x000fe40002800000 */
[----:B------:R-:W-:-:S03]  /*8320*/  LOP3.LUT R18, R18, 0xffff7fff, RZ, 0xc0, !PT ;  /* 0xffff7fff12127812 */ /* 0x000fc600078ec0ff */
        /* <DEDUP_REMOVED lines=15> */
[----:B------:R-:W-:Y:S01]  /*8420*/  FFMA.FTZ R177, R177, UR10, -R9 ;  /* 0x0000000ab1b17c23 */ /* 0x000fe20008010809 */
[----:B------:R-:W-:Y:S01]  /*8430*/  FMNMX.FTZ R9, R10, R6, !PT ;  /* 0x000000060a097209 */ /* 0x000fe20007810000 */
[----:B------:R-:W-:Y:S01]  /*8440*/  MUFU.EX2 R12, R12 ;  /* 0x0000000c000c7308 */ /* 0x000fe20000000800 */
[----:B------:R-:W-:-:S02]  /*8450*/  @P6 LOP3.LUT R18, R18, 0x8000, RZ, 0xfc, !PT ;  /* 0x0000800012126812 */ /* 0x000fc400078efcff */
[----:B------:R-:W-:Y:S02]  /*8460*/  FMNMX.FTZ R9, R11, R9, !PT ;  /* 0x000000090b097209 */ /* 0x000fe40007810000 */
[----:B------:R-:W-:Y:S02]  /*8470*/  LOP3.LUT P6, RZ, R18, 0x100, RZ, 0xc0, !PT ;  /* 0x0000010012ff7812 */ /* 0x000fe400078cc0ff */
[----:B------:R-:W-:Y:S01]  /*8480*/  FMNMX.FTZ R9, R14, R9, !PT ;  /* 0x000000090e097209 */ /* 0x000fe20007810000 */
[----:B------:R-:W-:Y:S01]  /*8490*/  MUFU.EX2 R13, R13 ;  /* 0x0000000d000d7308 */ /* 0x000fe20000000800 */
[----:B------:R-:W-:Y:S02]  /*84a0*/  LOP3.LUT P1, RZ, R18, 0x40, RZ, 0xc0, !PT ;  /* 0x0000004012ff7812 */ /* 0x000fe4000782c0ff */
[----:B------:R-:W-:Y:S02]  /*84b0*/  FMNMX.FTZ R9, R15, R9, !PT ;  /* 0x000000090f097209 */ /* 0x000fe40007810000 */
[----:B------:R-:W-:-:S02]  /*84c0*/  FSEL R160, R160, -INF , !P6 ;  /* 0xff800000a0a07808 */ /* 0x000fc40007000000 */
[----:B------:R-:W-:Y:S01]  /*84d0*/  FMNMX.FTZ R9, R152, R9, !PT ;  /* 0x0000000998097209 */ /* 0x000fe20007810000 */
[----:B------:R-:W-:Y:S01]  /*84e0*/  MUFU.EX2 R20, R20 ;  /* 0x0000001400147308 */ /* 0x000fe20000000800 */
[----:B------:R-:W-:Y:S02]  /*84f0*/  LOP3.LUT P5, RZ, R18, 0x10, RZ, 0xc0, !PT ;  /* 0x0000001012ff7812 */ /* 0x000fe400078ac0ff */
[----:B------:R-:W-:Y:S02]  /*8500*/  FMNMX.FTZ R9, R153, R9, !PT ;  /* 0x0000000999097209 */ /* 0x000fe40007810000 */
[----:B------:R-:W-:Y:S02]  /*8510*/  FSEL R161, R161, -INF , !P1 ;  /* 0xff800000a1a17808 */ /* 0x000fe40004800000 */
[----:B------:R-:W-:Y:S01]  /*8520*/  FMNMX.FTZ R9, R156, R9, !PT ;  /* 0x000000099c097209 */ /* 0x000fe20007810000 */
[----:B------:R-:W-:Y:S01]  /*8530*/  MUFU.EX2 R21, R21 ;  /* 0x0000001500157308 */ /* 0x000fe20000000800 */
[----:B------:R-:W-:-:S02]  /*8540*/  LOP3.LUT P1, RZ, R18, 0x4000, RZ, 0xc0, !PT ;  /* 0x0000400012ff7812 */ /* 0x000fc4000782c0ff */
[----:B------:R-:W-:Y:S02]  /*8550*/  FMNMX.FTZ R9, R157, R9, !PT ;  /* 0x000000099d097209 */ /* 0x000fe40007810000 */
[----:B------:R-:W-:Y:S02]  /*8560*/  FSEL R164, R164, -INF , !P5 ;  /* 0xff800000a4a47808 */ /* 0x000fe40006800000 */
[----:B------:R-:W-:Y:S01]  /*8570*/  FMNMX.FTZ R9, R160, R9, !PT ;  /* 0x00000009a0097209 */ /* 0x000fe20007810000 */
[----:B------:R-:W-:Y:S01]  /*8580*/  MUFU.EX2 R155, R155 ;  /* 0x0000009b009b7308 */ /* 0x000fe20000000800 */
[----:B------:R-:W-:Y:S02]  /*8590*/  LOP3.LUT P6, RZ, R18, 0x8000, RZ, 0xc0, !PT ;  /* 0x0000800012ff7812 */ /* 0x000fe400078cc0ff */
[----:B------:R-:W-:Y:S02]  /*85a0*/  FMNMX.FTZ R9, R161, R9, !PT ;  /* 0x00000009a1097209 */ /* 0x000fe40007810000 */
[----:B------:R-:W-:-:S02]  /*85b0*/  FSEL R165, R165, -INF , !P1 ;  /* 0xff800000a5a57808 */ /* 0x000fc40004800000 */
[----:B------:R-:W-:Y:S01]  /*85c0*/  FMNMX.FTZ R9, R164, R9, !PT ;  /* 0x00000009a4097209 */ /* 0x000fe20007810000 */
[----:B------:R-:W-:Y:S01]  /*85d0*/  MUFU.EX2 R158, R158 ;  /* 0x0000009e009e7308 */ /* 0x000fe20000000800 */
[----:B------:R-:W-:Y:S02]  /*85e0*/  FSEL R169, R169, -INF , !P6 ;  /* 0xff800000a9a97808 */ /* 0x000fe40007000000 */
[----:B------:R-:W-:Y:S02]  /*85f0*/  FMNMX.FTZ R9, R165, R9, !PT ;  /* 0x00000009a5097209 */ /* 0x000fe40007810000 */
[C---:B------:R-:W-:Y:S02]  /*8600*/  LOP3.LUT P0, RZ, R18.reuse, 0x2000, RZ, 0xc0, !PT ;  /* 0x0000200012ff7812 */ /* 0x040fe4000780c0ff */
[----:B------:R-:W-:Y:S01]  /*8610*/  FMNMX.FTZ R9, R169, R9, !PT ;  /* 0x00000009a9097209 */ /* 0x000fe20007810000 */
[----:B------:R-:W-:Y:S01]  /*8620*/  MUFU.EX2 R159, R159 ;  /* 0x0000009f009f7308 */ /* 0x000fe20000000800 */
[----:B------:R-:W-:-:S02]  /*8630*/  LOP3.LUT P1, RZ, R18, 0x1000, RZ, 0xc0, !PT ;  /* 0x0000100012ff7812 */ /* 0x000fc4000782c0ff */
        /* <DEDUP_REMOVED lines=12> */
[----:B------:R-:W-:Y:S01]  /*8700*/  MUFU.EX2 R177, R177 ;  /* 0x000000b100b17308 */ /* 0x000fe20000000800 */
[----:B0-----:R-:W-:-:S07]  /*8710*/  FMNMX.FTZ R9, R9, R172, !PT ;  /* 0x000000ac09097209 */ /* 0x001fce0007810000 */
[----:B------:R0:W-:Y:S01]  /*8720*/  MUFU.EX2 R172, R154 ;  /* 0x0000009a00ac7308 */ /* 0x0001e20000000800 */
[----:B------:R-:W-:-:S04]  /*8730*/  FSETP.NEU.FTZ.AND P3, PT, R9, -INF , PT ;  /* 0xff8000000900780b */ /* 0x000fc80003f7d000 */
[----:B0-----:R-:W-:-:S05]  /*8740*/  FSEL R154, R9, RZ, P3 ;  /* 0x000000ff099a7208 */ /* 0x001fca0001800000 */
[----:B------:R-:W-:Y:S02]  /*8750*/  FADD.FTZ R154, -R154, R6 ;  /* 0x000000069a9a7221 */ /* 0x000fe40000010100 */
[----:B------:R0:W1:Y:S02]  /*8760*/  MUFU.EX2 R6, R5 ;  /* 0x0000000500067308 */ /* 0x0000640000000800 */
[----:B0-----:R-:W-:Y:S01]  /*8770*/  FMUL.FTZ R5, R154, UR10 ;  /* 0x0000000a9a057c20 */ /* 0x001fe20008410000 */
[----:B------:R-:W-:-:S04]  /*8780*/  IMAD.U32 R154, RZ, RZ, UR37 ;  /* 0x00000025ff9a7e24 */ /* 0x000fc8000f8e00ff */
[----:B------:R-:W-:Y:S01]  /*8790*/  @!P2 IMAD R154, R154, 0x40, R16 ;  /* 0x000000409a9aa824 */ /* 0x000fe200078e0210 */
[----:B------:R-:W0:Y:S01]  /*87a0*/  MUFU.EX2 R5, R5 ;  /* 0x0000000500057308 */ /* 0x000e220000000800 */
[----:B-1----:R-:W-:Y:S01]  /*87b0*/  FFMA.FTZ R3, R6, R3, R12 ;  /* 0x0000000306037223 */ /* 0x002fe2000001000c */
[-C--:B------:R-:W-:Y:S02]  /*87c0*/  FMUL.FTZ R24, R24, R6.reuse ;  /* 0x0000000618187220 */ /* 0x080fe40000410000 */
[----:B------:R-:W-:Y:S01]  /*87d0*/  @!P2 LEA R154, R154, UR46, 0x2 ;  /* 0x0000002e9a9aac11 */ /* 0x000fe2000f8e10ff */
[-C--:B------:R-:W-:Y:S01]  /*87e0*/  FMUL.FTZ R25, R25, R6.reuse ;  /* 0x0000000619197220 */ /* 0x080fe20000410000 */
[----:B------:R-:W-:Y:S01]  /*87f0*/  FADD.FTZ R3, R13, R3 ;  /* 0x000000030d037221 */ /* 0x000fe20000010000 */
[-C--:B------:R-:W-:Y:S01]  /*8800*/  FMUL.FTZ R28, R28, R6.reuse ;  /* 0x000000061c1c7220 */ /* 0x080fe20000410000 */
[-C--:B------:R-:W-:Y:S01]  /*8810*/  FMUL.FTZ R29, R29, R6.reuse ;  /* 0x000000061d1d7220 */ /* 0x080fe20000410000 */
[----:B------:R-:W-:Y:S01]  /*8820*/  @!P2 STS [R154+0x28800], R6 ;  /* 0x028800069a00a388 */ /* 0x000fe20000000800 */
[----:B------:R-:W-:Y:S01]  /*8830*/  FADD.FTZ R3, R20, R3 ;  /* 0x0000000314037221 */ /* 0x000fe20000010000 */
[-C--:B------:R-:W-:Y:S01]  /*8840*/  FMUL.FTZ R32, R32, R6.reuse ;  /* 0x0000000620207220 */ /* 0x080fe20000410000 */
[-C--:B------:R-:W-:Y:S01]  /*8850*/  FMUL.FTZ R33, R33, R6.reuse ;  /* 0x0000000621217220 */ /* 0x080fe20000410000 */
[-C--:B------:R-:W-:Y:S01]  /*8860*/  FMUL.FTZ R36, R36, R6.reuse ;  /* 0x0000000624247220 */ /* 0x080fe20000410000 */
[----:B------:R-:W-:Y:S01]  /*8870*/  FADD.FTZ R3, R21, R3 ;  /* 0x0000000315037221 */ /* 0x000fe20000010000 */
[-C--:B------:R-:W-:Y:S01]  /*8880*/  FMUL.FTZ R37, R37, R6.reuse ;  /* 0x0000000625257220 */ /* 0x080fe20000410000 */
[-C--:B------:R-:W-:Y:S01]  /*8890*/  FMUL.FTZ R40, R40, R6.reuse ;  /* 0x0000000628287220 */ /* 0x080fe20000410000 */
[----:B0-----:R0:W-:Y:S01]  /*88a0*/  @!P2 STS [R154+0x28820], R5 ;  /* 0x028820059a00a388 */ /* 0x0011e20000000800 */
[----:B------:R-:W-:Y:S01]  /*88b0*/  FADD.FTZ R3, R172, R3 ;  /* 0x00000003ac037221 */ /* 0x000fe20000010000 */
[-C--:B------:R-:W-:Y:S01]  /*88c0*/  FMUL.FTZ R41, R41, R6.reuse ;  /* 0x0000000629297220 */ /* 0x080fe20000410000 */
[-C--:B------:R-:W-:Y:S01]  /*88d0*/  FMUL.FTZ R44, R44, R6.reuse ;  /* 0x000000062c2c7220 */ /* 0x080fe20000410000 */
[-C--:B------:R-:W-:Y:S01]  /*88e0*/  FMUL.FTZ R45, R45, R6.reuse ;  /* 0x000000062d2d7220 */ /* 0x080fe20000410000 */
[----:B------:R-:W-:Y:S01]  /*88f0*/  FADD.FTZ R3, R155, R3 ;  /* 0x000000039b037221 */ /* 0x000fe20000010000 */
[-C--:B------:R-:W-:Y:S01]  /*8900*/  FMUL.FTZ R48, R48, R6.reuse ;  /* 0x0000000630307220 */ /* 0x080fe20000410000 */
[-C--:B------:R-:W-:Y:S01]  /*8910*/  FMUL.FTZ R49, R49, R6.reuse ;  /* 0x0000000631317220 */ /* 0x080fe20000410000 */
[----:B------:R-:W-:Y:S01]  /*8920*/  FMUL.FTZ R52, R52, R6 ;  /* 0x0000000634347220 */ /* 0x000fe20000410000 */
[----:B------:R-:W-:Y:S01]  /*8930*/  FADD.FTZ R3, R158, R3 ;  /* 0x000000039e037221 */ /* 0x000fe20000010000 */
[----:B0-----:R-:W-:Y:S01]  /*8940*/  FMUL.FTZ R154, R9, UR10 ;  /* 0x0000000a099a7c20 */ /* 0x001fe20008410000 */
[----:B------:R-:W-:Y:S01]  /*8950*/  F2FP.F16.F32.PACK_AB R158, R159, R158 ;  /* 0x0000009e9f9e723e */ /* 0x000fe200000000ff */
[-C--:B------:R-:W-:Y:S01]  /*8960*/  FMUL.FTZ R53, R53, R6.reuse ;  /* 0x0000000635357220 */ /* 0x080fe20000410000 */
[----:B------:R-:W-:Y:S01]  /*8970*/  FADD.FTZ R3, R159, R3 ;  /* 0x000000039f037221 */ /* 0x000fe20000010000 */
[-C--:B------:R-:W-:Y:S01]  /*8980*/  FMUL.FTZ R56, R56, R6.reuse ;  /* 0x0000000638387220 */ /* 0x080fe20000410000 */
[----:B------:R-:W-:Y:S01]  /*8990*/  FSEL R154, R154, RZ, P3 ;  /* 0x000000ff9a9a7208 */ /* 0x000fe20001800000 */
[-C--:B------:R-:W-:Y:S01]  /*89a0*/  FMUL.FTZ R57, R57, R6.reuse ;  /* 0x0000000639397220 */ /* 0x080fe20000410000 */
[----:B------:R-:W-:Y:S01]  /*89b0*/  FADD.FTZ R3, R162, R3 ;  /* 0x00000003a2037221 */ /* 0x000fe20000010000 */
[-C--:B------:R-:W-:Y:S01]  /*89c0*/  FMUL.FTZ R60, R60, R6.reuse ;  /* 0x000000063c3c7220 */ /* 0x080fe20000410000 */
[----:B------:R-:W-:Y:S01]  /*89d0*/  FMUL.FTZ R61, R61, R6 ;  /* 0x000000063d3d7220 */ /* 0x000fe20000410000 */
[--C-:B------:R-:W-:Y:S01]  /*89e0*/  FFMA.FTZ R10, R10, UR10, -R154.reuse ;  /* 0x0000000a0a0a7c23 */ /* 0x100fe2000801089a */
[--C-:B------:R-:W-:Y:S01]  /*89f0*/  FFMA.FTZ R11, R11, UR10, -R154.reuse ;  /* 0x0000000a0b0b7c23 */ /* 0x100fe2000801089a */
[--C-:B------:R-:W-:Y:S01]  /*8a00*/  FFMA.FTZ R14, R14, UR10, -R154.reuse ;  /* 0x0000000a0e0e7c23 */ /* 0x100fe2000801089a */
[--C-:B------:R-:W-:Y:S01]  /*8a10*/  FFMA.FTZ R15, R15, UR10, -R154.reuse ;  /* 0x0000000a0f0f7c23 */ /* 0x100fe2000801089a */
[--C-:B------:R-:W-:Y:S01]  /*8a20*/  FFMA.FTZ R178, R152, UR10, -R154.reuse ;  /* 0x0000000a98b27c23 */ /* 0x100fe2000801089a */
[--C-:B------:R-:W-:Y:S01]  /*8a30*/  FFMA.FTZ R153, R153, UR10, -R154.reuse ;  /* 0x0000000a99997c23 */ /* 0x100fe2000801089a */
[----:B------:R-:W0:Y:S01]  /*8a40*/  MUFU.EX2 R10, R10 ;  /* 0x0000000a000a7308 */ /* 0x000e220000000800 */
[----:B------:R-:W-:Y:S01]  /*8a50*/  F2FP.F16.F32.PACK_AB R152, R13, R12 ;  /* 0x0000000c0d98723e */ /* 0x000fe200000000ff */
[--C-:B------:R-:W-:Y:S01]  /*8a60*/  FFMA.FTZ R179, R156, UR10, -R154.reuse ;  /* 0x0000000a9cb37c23 */ /* 0x100fe2000801089a */
[--C-:B------:R-:W-:Y:S01]  /*8a70*/  FFMA.FTZ R157, R157, UR10, -R154.reuse ;  /* 0x0000000a9d9d7c23 */ /* 0x100fe2000801089a */
[--C-:B------:R-:W-:Y:S01]  /*8a80*/  FFMA.FTZ R180, R160, UR10, -R154.reuse ;  /* 0x0000000aa0b47c23 */ /* 0x100fe2000801089a */
[--C-:B------:R-:W-:Y:S01]  /*8a90*/  FFMA.FTZ R161, R161, UR10, -R154.reuse ;  /* 0x0000000aa1a17c23 */ /* 0x100fe2000801089a */
[--C-:B------:R-:W-:Y:S01]  /*8aa0*/  FFMA.FTZ R181, R164, UR10, -R154.reuse ;  /* 0x0000000aa4b57c23 */ /* 0x100fe2000801089a */
[--C-:B------:R-:W-:Y:S01]  /*8ab0*/  FFMA.FTZ R165, R165, UR10, -R154.reuse ;  /* 0x0000000aa5a57c23 */ /* 0x100fe2000801089a */
[----:B------:R-:W1:Y:S01]  /*8ac0*/  MUFU.EX2 R11, R11 ;  /* 0x0000000b000b7308 */ /* 0x000e620000000800 */
[C---:B------:R-:W-:Y:S01]  /*8ad0*/  FADD.FTZ R3, R163.reuse, R3 ;  /* 0x00000003a3037221 */ /* 0x040fe20000010000 */
[----:B------:R-:W-:Y:S01]  /*8ae0*/  F2FP.F16.F32.PACK_AB R160, R163, R162 ;  /* 0x000000a2a3a0723e */ /* 0x000fe200000000ff */
[--C-:B------:R-:W-:Y:S01]  /*8af0*/  FFMA.FTZ R169, R169, UR10, -R154.reuse ;  /* 0x0000000aa9a97c23 */ /* 0x100fe2000801089a */
[--C-:B------:R-:W-:Y:S01]  /*8b00*/  FFMA.FTZ R170, R170, UR10, -R154.reuse ;  /* 0x0000000aaaaa7c23 */ /* 0x100fe2000801089a */
[--C-:B------:R-:W-:Y:S01]  /*8b10*/  FFMA.FTZ R175, R175, UR10, -R154.reuse ;  /* 0x0000000aafaf7c23 */ /* 0x100fe2000801089a */
[----:B------:R-:W-:Y:S01]  /*8b20*/  FADD.FTZ R3, R166, R3 ;  /* 0x00000003a6037221 */ /* 0x000fe20000010000 */
[----:B------:R-:W-:Y:S01]  /*8b30*/  FFMA.FTZ R174, R174, UR10, -R154 ;  /* 0x0000000aaeae7c23 */ /* 0x000fe2000801089a */
[----:B------:R-:W2:Y:S01]  /*8b40*/  MUFU.EX2 R14, R14 ;  /* 0x0000000e000e7308 */ /* 0x000ea20000000800 */
[----:B0-----:R-:W-:Y:S01]  /*8b50*/  FFMA.FTZ R4, R5, R4, R10 ;  /* 0x0000000405047223 */ /* 0x001fe2000001000a */
[C---:B------:R-:W-:Y:S01]  /*8b60*/  FADD.FTZ R3, R167.reuse, R3 ;  /* 0x00000003a7037221 */ /* 0x040fe20000010000 */
[----:B------:R-:W-:Y:S01]  /*8b70*/  F2FP.F16.F32.PACK_AB R162, R167, R166 ;  /* 0x000000a6a7a2723e */ /* 0x000fe200000000ff */
[----:B------:R-:W-:Y:S01]  /*8b80*/  FMUL.FTZ R64, R64, R6 ;  /* 0x0000000640407220 */ /* 0x000fe20000410000 */
[----:B------:R-:W-:Y:S01]  /*8b90*/  F2FP.F16.F32.PACK_AB R156, R155, R172 ;  /* 0x000000ac9b9c723e */ /* 0x000fe200000000ff */
[----:B------:R-:W-:Y:S01]  /*8ba0*/  FMUL.FTZ R65, R65, R6 ;  /* 0x0000000641417220 */ /* 0x000fe20000410000 */
[----:B------:R-:W-:Y:S01]  /*8bb0*/  F2FP.F16.F32.PACK_AB R154, R21, R20 ;  /* 0x00000014159a723e */ /* 0x000fe200000000ff */
[----:B------:R-:W0:Y:S01]  /*8bc0*/  MUFU.EX2 R15, R15 ;  /* 0x0000000f000f7308 */ /* 0x000e220000000800 */
[----:B-1----:R-:W-:Y:S01]  /*8bd0*/  FADD.FTZ R4, R11, R4 ;  /* 0x000000040b047221 */ /* 0x002fe20000010000 */
[----:B------:R-:W-:Y:S01]  /*8be0*/  F2FP.F16.F32.PACK_AB R166, R177, R176 ;  /* 0x000000b0b1a6723e */ /* 0x000fe200000000ff */
        /* <DEDUP_REMOVED lines=12> */
[----:B------:R-:W-:Y:S01]  /*8cb0*/  FMUL.FTZ R88, R88, R6 ;  /* 0x0000000658587220 */ /* 0x000fe20000410000 */
[----:B------:R2:W3:Y:S01]  /*8cc0*/  MUFU.EX2 R12, R153 ;  /* 0x00000099000c7308 */ /* 0x0004e20000000800 */
[C---:B0-----:R-:W-:Y:S01]  /*8cd0*/  FADD.FTZ R4, R15.reuse, R4 ;  /* 0x000000040f047221 */ /* 0x041fe20000010000 */
[----:B------:R-:W-:Y:S01]  /*8ce0*/  F2FP.F16.F32.PACK_AB R155, R15, R14 ;  /* 0x0000000e0f9b723e */ /* 0x000fe200000000ff */
[-C--:B------:R-:W-:Y:S01]  /*8cf0*/  FMUL.FTZ R89, R89, R6.reuse ;  /* 0x0000000659597220 */ /* 0x080fe20000410000 */
[-C--:B------:R-:W-:Y:S01]  /*8d00*/  FMUL.FTZ R92, R92, R6.reuse ;  /* 0x000000065c5c7220 */ /* 0x080fe20000410000 */
[-C--:B------:R-:W-:Y:S01]  /*8d10*/  FMUL.FTZ R93, R93, R6.reuse ;  /* 0x000000065d5d7220 */ /* 0x080fe20000410000 */
[-C--:B------:R-:W-:Y:S01]  /*8d20*/  FMUL.FTZ R96, R96, R6.reuse ;  /* 0x0000000660607220 */ /* 0x080fe20000410000 */
[----:B------:R-:W-:Y:S01]  /*8d30*/  FMUL.FTZ R97, R97, R6 ;  /* 0x0000000661617220 */ /* 0x000fe20000410000 */
        /* <DEDUP_REMOVED lines=20> */
[-C--:B------:R-:W-:Y:S01]  /*8e80*/  FMUL.FTZ R121, R121, R6.reuse ;  /* 0x0000000679797220 */ /* 0x080fe20000410000 */
[-C--:B------:R-:W-:Y:S01]  /*8e90*/  FMUL.FTZ R124, R124, R6.reuse ;  /* 0x000000067c7c7220 */ /* 0x080fe20000410000 */
[-C--:B------:R-:W-:Y:S01]  /*8ea0*/  FMUL.FTZ R125, R125, R6.reuse ;  /* 0x000000067d7d7220 */ /* 0x080fe20000410000 */
[-C--:B------:R-:W-:Y:S01]  /*8eb0*/  FMUL.FTZ R128, R128, R6.reuse ;  /* 0x0000000680807220 */ /* 0x080fe20000410000 */
[-C--:B------:R-:W-:Y:S01]  /*8ec0*/  FMUL.FTZ R129, R129, R6.reuse ;  /* 0x0000000681817220 */ /* 0x080fe20000410000 */
[----:B------:R-:W0:Y:S01]  /*8ed0*/  MUFU.EX2 R161, R161 ;  /* 0x000000a100a17308 */ /* 0x000e220000000800 */
[C---:B--2---:R-:W-:Y:S01]  /*8ee0*/  FADD.FTZ R4, R13.reuse, R4 ;  /* 0x000000040d047221 */ /* 0x044fe20000010000 */
[----:B------:R-:W-:Y:S01]  /*8ef0*/  F2FP.F16.F32.PACK_AB R159, R13, R159 ;  /* 0x0000009f0d9f723e */ /* 0x000fe200000000ff */
[----:B------:R1:W-:Y:S01]  /*8f00*/  STSM.16.M88.4 [R19+0x26800], R152 ;  /* 0x0268009813007844 */ /* 0x0003e20000000200 */
[-C--:B------:R-:W-:Y:S01]  /*8f10*/  FMUL.FTZ R132, R132, R6.reuse ;  /* 0x0000000684847220 */ /* 0x080fe20000410000 */
[-C--:B------:R-:W-:Y:S01]  /*8f20*/  FMUL.FTZ R133, R133, R6.reuse ;  /* 0x0000000685857220 */ /* 0x080fe20000410000 */
[-C--:B------:R-:W-:Y:S01]  /*8f30*/  FMUL.FTZ R136, R136, R6.reuse ;  /* 0x0000000688887220 */ /* 0x080fe20000410000 */
[----:B------:R1:W-:Y:S01]  /*8f40*/  STSM.16.M88.4 [R184], R156 ;  /* 0x0000009cb8007844 */ /* 0x0003e20000000200 */
[----:B------:R-:W2:Y:S01]  /*8f50*/  MUFU.EX2 R163, R181 ;  /* 0x000000b500a37308 */ /* 0x000ea20000000800 */
        /* <DEDUP_REMOVED lines=8> */
[C---:B0-----:R-:W-:Y:S01]  /*8fe0*/  FADD.FTZ R4, R161.reuse, R4 ;  /* 0x00000004a1047221 */ /* 0x041fe20000010000 */
[----:B------:R-:W-:Y:S01]  /*8ff0*/  F2FP.F16.F32.PACK_AB R161, R161, R180 ;  /* 0x000000b4a1a1723e */ /* 0x000fe200000000ff */
[----:B------:R-:W-:Y:S01]  /*9000*/  FMUL.FTZ R149, R149, R6 ;  /* 0x0000000695957220 */ /* 0x000fe20000410000 */
[-C--:B------:R-:W-:Y:S01]  /*9010*/  FMUL.FTZ R26, R26, R5.reuse ;  /* 0x000000051a1a7220 */ /* 0x080fe20000410000 */
[-C--:B------:R-:W-:Y:S01]  /*9020*/  FMUL.FTZ R27, R27, R5.reuse ;  /* 0x000000051b1b7220 */ /* 0x080fe20000410000 */
[-C--:B------:R-:W-:Y:S01]  /*9030*/  FMUL.FTZ R30, R30, R5.reuse ;  /* 0x000000051e1e7220 */ /* 0x080fe20000410000 */
[-C--:B------:R-:W-:Y:S01]  /*9040*/  FMUL.FTZ R31, R31, R5.reuse ;  /* 0x000000051f1f7220 */ /* 0x080fe20000410000 */
[----:B------:R-:W0:Y:S01]  /*9050*/  MUFU.EX2 R169, R169 ;  /* 0x000000a900a97308 */ /* 0x000e220000000800 */
[----:B--2---:R-:W-:Y:S01]  /*9060*/  FADD.FTZ R4, R163, R4 ;  /* 0x00000004a3047221 */ /* 0x004fe20000010000 */
[-C--:B------:R-:W-:Y:S01]  /*9070*/  FMUL.FTZ R34, R34, R5.reuse ;  /* 0x0000000522227220 */ /* 0x080fe20000410000 */
[-C--:B------:R-:W-:Y:S01]  /*9080*/  FMUL.FTZ R35, R35, R5.reuse ;  /* 0x0000000523237220 */ /* 0x080fe20000410000 */
[-C--:B------:R-:W-:Y:S01]  /*9090*/  FMUL.FTZ R38, R38, R5.reuse ;  /* 0x0000000526267220 */ /* 0x080fe20000410000 */
        /* <DEDUP_REMOVED lines=10> */
[----:B------:R1:W-:Y:S01]  /*9140*/  STSM.16.M88.4 [R22], R160 ;  /* 0x000000a016007844 */ /* 0x0003e20000000200 */
[----:B------:R-:W3:Y:S01]  /*9150*/  MUFU.EX2 R164, R171 ;  /* 0x000000ab00a47308 */ /* 0x000ee20000000800 */
        /* <DEDUP_REMOVED lines=8> */
[C---:B--2---:R-:W-:Y:S01]  /*91e0*/  FADD.FTZ R4, R170.reuse, R4 ;  /* 0x00000004aa047221 */ /* 0x044fe20000010000 */
[----:B------:R-:W-:Y:S01]  /*91f0*/  F2FP.F16.F32.PACK_AB R165, R170, R169 ;  /* 0x000000a9aaa5723e */ /* 0x000fe200000000ff */
[-C--:B------:R-:W-:Y:S01]  /*9200*/  FMUL.FTZ R66, R66, R5.reuse ;  /* 0x0000000542427220 */ /* 0x080fe20000410000 */
[-C--:B------:R-:W-:Y:S01]  /*9210*/  FMUL.FTZ R67, R67, R5.reuse ;  /* 0x0000000543437220 */ /* 0x080fe20000410000 */
[-C--:B------:R-:W-:Y:S01]  /*9220*/  FMUL.FTZ R70, R70, R5.reuse ;  /* 0x0000000546467220 */ /* 0x080fe20000410000 */
[-C--:B------:R-:W-:Y:S01]  /*9230*/  FMUL.FTZ R71, R71, R5.reuse ;  /* 0x0000000547477220 */ /* 0x080fe20000410000 */
[-C--:B------:R-:W-:Y:S01]  /*9240*/  FMUL.FTZ R74, R74, R5.reuse ;  /* 0x000000054a4a7220 */ /* 0x080fe20000410000 */
[----:B------:R-:W2:Y:S01]  /*9250*/  MUFU.EX2 R175, R175 ;  /* 0x000000af00af7308 */ /* 0x000ea20000000800 */
[----:B---3--:R-:W-:Y:S01]  /*9260*/  FADD.FTZ R3, R164, R3 ;  /* 0x00000003a4037221 */ /* 0x008fe20000010000 */
[----:B------:R-:W-:Y:S01]  /*9270*/  F2FP.F16.F32.PACK_AB R164, R173, R164 ;  /* 0x000000a4ada4723e */ /* 0x000fe200000000ff */
[-C--:B------:R-:W-:Y:S01]  /*9280*/  FMUL.FTZ R75, R75, R5.reuse ;  /* 0x000000054b4b7220 */ /* 0x080fe20000410000 */
[-C--:B------:R-:W-:Y:S01]  /*9290*/  FMUL.FTZ R78, R78, R5.reuse ;  /* 0x000000054e4e7220 */ /* 0x080fe20000410000 */
[----:B------:R-:W-:Y:S01]  /*92a0*/  FADD.FTZ R3, R173, R3 ;  /* 0x00000003ad037221 */ /* 0x000fe20000010000 */
[-C--:B------:R-:W-:Y:S01]  /*92b0*/  FMUL.FTZ R79, R79, R5.reuse ;  /* 0x000000054f4f7220 */ /* 0x080fe20000410000 */
[-C--:B------:R-:W-:Y:S01]  /*92c0*/  FMUL.FTZ R82, R82, R5.reuse ;  /* 0x0000000552527220 */ /* 0x080fe20000410000 */
[-C--:B------:R-:W-:Y:S01]  /*92d0*/  FMUL.FTZ R83, R83, R5.reuse ;  /* 0x0000000553537220 */ /* 0x080fe20000410000 */
[----:B0-----:R-:W-:Y:S01]  /*92e0*/  FADD.FTZ R4, R167, R4 ;  /* 0x00000004a7047221 */ /* 0x001fe20000010000 */
[----:B------:R-:W-:Y:S01]  /*92f0*/  FADD.FTZ R3, R176, R3 ;  /* 0x00000003b0037221 */ /* 0x000fe20000010000 */
[-C--:B------:R-:W-:Y:S01]  /*9300*/  FMUL.FTZ R86, R86, R5.reuse ;  /* 0x0000000556567220 */ /* 0x080fe20000410000 */
[-C--:B------:R-:W-:Y:S01]  /*9310*/  FMUL.FTZ R87, R87, R5.reuse ;  /* 0x0000000557577220 */ /* 0x080fe20000410000 */
[-C--:B------:R-:W-:Y:S01]  /*9320*/  FMUL.FTZ R90, R90, R5.reuse ;  /* 0x000000055a5a7220 */ /* 0x080fe20000410000 */
[----:B------:R-:W-:Y:S01]  /*9330*/  FADD.FTZ R3, R177, R3 ;  /* 0x00000003b1037221 */ /* 0x000fe20000010000 */
[-C--:B------:R-:W-:Y:S01]  /*9340*/  FMUL.FTZ R91, R91, R5.reuse ;  /* 0x000000055b5b7220 */ /* 0x080fe20000410000 */
[----:B------:R-:W-:Y:S01]  /*9350*/  FMUL.FTZ R94, R94, R5 ;  /* 0x000000055e5e7220 */ /* 0x000fe20000410000 */
[C---:B--2---:R-:W-:Y:S01]  /*9360*/  F2FP.F16.F32.PACK_AB R167, R175.reuse, R167 ;  /* 0x000000a7afa7723e */ /* 0x044fe200000000ff */
[----:B------:R-:W-:Y:S01]  /*9370*/  FADD.FTZ R4, R175, R4 ;  /* 0x00000004af047221 */ /* 0x000fe20000010000 */
[-C--:B------:R-:W-:Y:S01]  /*9380*/  FMUL.FTZ R95, R95, R5.reuse ;  /* 0x000000055f5f7220 */ /* 0x080fe20000410000 */
[-C--:B------:R-:W-:Y:S01]  /*9390*/  FMUL.FTZ R98, R98, R5.reuse ;  /* 0x0000000562627220 */ /* 0x080fe20000410000 */
[-C--:B------:R-:W-:Y:S01]  /*93a0*/  FMUL.FTZ R99, R99, R5.reuse ;  /* 0x0000000563637220 */ /* 0x080fe20000410000 */
[----:B------:R1:W-:Y:S01]  /*93b0*/  STSM.16.M88.4 [R23], R164 ;  /* 0x000000a417007844 */ /* 0x0003e20000000200 */
        /* <DEDUP_REMOVED lines=26> */
[----:B-1----:R-:W-:Y:S06]  /*9560*/  @!P0 BRA `(.L_x_5376) ;  /* 0x0000000000048947 */ /* 0x002fec0003800000 */
[----:B------:R-:W-:Y:S01]  /*9570*/  BPT.TRAP 0x1 ;  /* 0x000000040000795c */ /* 0x000fe20000300000 */
.L_x_5376:
[----:B------:R0:W1:Y:S01]  /*9580*/  SYNCS.PHASECHK.TRANS64.TRYWAIT P2, [UR28+0x28c50], R7 ;  /* 0x028c5007ff0075a7 */ /* 0x000062000804015c */
[----:B------:R-:W-:Y:S05]  /*9590*/  @!P0 BRA `(.L_x_5377) ;  /* 0x0000000000048947 */ /* 0x000fea0003800000 */
[----:B------:R-:W-:Y:S01]  /*95a0*/  BPT.TRAP 0x1 ;  /* 0x000000040000795c */ /* 0x000fe20000300000 */
.L_x_5377:
[----:B-1----:R-:W-:Y:S05]  /*95b0*/  @P2 BRA `(.L_x_5378) ;  /* 0x0000000000082947 */ /* 0x002fea0003800000 */
[----:B------:R-:W1:Y:S02]  /*95c0*/  SYNCS.PHASECHK.TRANS64.TRYWAIT P2, [UR28+0x28c50], R7 ;  /* 0x028c5007ff0075a7 */ /* 0x000e64000804015c */
[----:B-1----:R-:W-:Y:S05]  /*95d0*/  @!P2 BRA `(.L_x_5379) ;  /* 0x0000011c00c4a947 */ /* 0x002fea0003800000 */
.L_x_5378:
        /* <DEDUP_REMOVED lines=42> */
[----:B------:R-:W-:Y:S01]  /*9880*/  IMAD.MOV.U32 R6, RZ, RZ, R9 ;  /* 0x000000ffff067224 */ /* 0x000fe200078e0009 */
[----:B------:R-:W-:Y:S01]  /*9890*/  UMOV UR37, UR24 ;  /* 0x0000001800257c82 */ /* 0x000fe20008000000 */
[----:B------:R-:W-:-:S07]  /*98a0*/  IMAD.MOV.U32 R5, RZ, RZ, R8 ;  /* 0x000000ffff057224 */ /* 0x000fce00078e0008 */
.L_x_5363:
[----:B------:R-:W-:Y:S01]  /*98b0*/  ULDC UR6, c[0x0][0x448] ;  /* 0x0001120000067ab9 */ /* 0x000fe20000000800 */
[----:B------:R-:W-:Y:S01]  /*98c0*/  ULDC UR15, c[0x0][0x9e4] ;  /* 0x00027900000f7ab9 */ /* 0x000fe20000000800 */
[----:B------:R-:W-:Y:S02]  /*98d0*/  UISETP.NE.AND UP0, UPT, UR6, 0x1, UPT ;  /* 0x000000010600788c */ /* 0x000fe4000bf05270 */
[----:B------:R-:W-:Y:S02]  /*98e0*/  UISETP.GE.AND UP1, UPT, UR15, 0x1, UPT ;  /* 0x000000010f00788c */ /* 0x000fe4000bf26270 */
[----:B------:R-:W-:Y:S02]  /*98f0*/  UIADD3 UR11, UR42, 0x3f, URZ ;  /* 0x0000003f2a0b7890 */ /* 0x000fe4000fffe03f */
[----:B------:R-:W-:Y:S02]  /*9900*/  UIADD3 UR14, UR49, 0x1, -UR51 ;  /* 0x00000001310e7890 */ /* 0x000fe4000fffe833 */
[----:B------:R-:W-:-:S03]  /*9910*/  PLOP3.LUT P5, PT, PT, PT, UP1, 0x80, 0x0 ;  /* 0x000000000000781c */ /* 0x000fc60003faf018 */
[----:B------:R-:W-:Y:S01]  /*9920*/  @UP0 ULDC UR6, c[0x0][0x44c] ;  /* 0x0001130000060ab9 */ /* 0x000fe20000000800 */
[----:B------:R-:W-:Y:S01]  /*9930*/  @UP0 ULDC UR18, c[0x0][0x450] ;  /* 0x0001140000120ab9 */ /* 0x000fe20000000800 */
[----:B------:R-:W-:-:S04]  /*9940*/  UIMAD.WIDE.U32 UR6, UR11, UR6, URZ ;  /* 0x000000060b0672a5 */ /* 0x000fc8000f8e003f */
[----:B------:R-:W-:-:S04]  /*9950*/  @UP0 USHF.R.U32.HI UR11, URZ, UR18, UR7 ;  /* 0x000000123f0b0299 */ /* 0x000fc80008011607 */
[----:B------:R-:W-:-:S03]  /*9960*/  UIADD3 UR11, UR14, UR11, URZ ;  /* 0x0000000b0e0b7290 */ /* 0x000fc6000fffe03f */
        /* <DEDUP_REMOVED lines=13> */
.L_x_5382:
[----:B------:R-:W-:-:S11]  /*9a40*/  UISETP.NE.AND UP1, UPT, UR15, 0x1, UPT ;  /* 0x000000010f00788c */ /* 0x000fd6000bf25270 */
[----:B------:R-:W-:Y:S02]  /*9a50*/  @UP1 ULDC.64 UR18, c[0x0][0x9e8] ;  /* 0x00027a0000121ab9 */ /* 0x000fe40000000a00 */
[----:B------:R-:W-:-:S04]  /*9a60*/  UIMAD.WIDE.U32 UR6, UR11, UR18, URZ ;  /* 0x000000120b0672a5 */ /* 0x000fc8000f8e003f */
[----:B------:R-:W-:-:S12]  /*9a70*/  @UP1 USHF.R.U32.HI UR11, URZ, UR19, UR7 ;  /* 0x000000133f0b1299 */ /* 0x000fd80008011607 */
.L_x_5383:
[----:B------:R-:W-:-:S04]  /*9a80*/  UIMAD UR11, UR11, UR15, URZ ;  /* 0x0000000f0b0b72a4 */ /* 0x000fc8000f8e023f */
[----:B------:R-:W-:-:S04]  /*9a90*/  UISETP.LT.AND UP1, UPT, UR14, UR11, UPT ;  /* 0x0000000b0e00728c */ /* 0x000fc8000bf21270 */
[----:B------:R-:W-:-:S12]  /*9aa0*/  USEL UR14, UR14, UR11, !UP1 ;  /* 0x0000000b0e0e7287 */ /* 0x000fd8000c800000 */
.L_x_5381:
        /* <DEDUP_REMOVED lines=12> */
[----:B------:R-:W-:Y:S01]  /*9b70*/  UMOV UR24, UR37 ;  /* 0x0000002500187c82 */ /* 0x000fe20008000000 */
[----:B------:R-:W-:Y:S01]  /*9b80*/  ULDC UR25, c[0x0][0x9d8] ;  /* 0x0002760000197ab9 */ /* 0x000fe20000000800 */
[----:B------:R-:W-:-:S05]  /*9b90*/  ULDC UR21, c[0x0][0x988] ;  /* 0x0002620000157ab9 */ /* 0x000fca0000000800 */
.L_x_5393:
        /* <DEDUP_REMOVED lines=10> */
.L_x_5385:
[----:B------:R-:W-:Y:S01]  /*9c40*/  ULEA UR26, UR37, UR46, 0x3 ;  /* 0x0000002e251a7291 */ /* 0x000fe2000f8e183f */
[----:B0-----:R-:W-:-:S05]  /*9c50*/  IMAD.U32 R7, RZ, RZ, UR38 ;  /* 0x00000026ff077e24 */ /* 0x001fca000f8e00ff */
[----:B------:R-:W-:-:S04]  /*9c60*/  SHF.L.U32 R7, R7, 0x1f, RZ ;  /* 0x0000001f07077819 */ /* 0x000fc800000006ff */
[----:B------:R0:W3:Y:S01]  /*9c70*/  SYNCS.PHASECHK.TRANS64.TRYWAIT P2, [UR26+0x28c30], R7 ;  /* 0x028c3007ff0075a7 */ /* 0x0000e2000804015a */
[----:B------:R-:W-:Y:S05]  /*9c80*/  @!P0 BRA `(.L_x_5386) ;  /* 0x0000000000048947 */ /* 0x000fea0003800000 */
[----:B------:R-:W-:Y:S01]  /*9c90*/  BPT.TRAP 0x1 ;  /* 0x000000040000795c */ /* 0x000fe20000300000 */
.L_x_5386:
[----:B---3--:R-:W-:Y:S05]  /*9ca0*/  @P2 BRA `(.L_x_5387) ;  /* 0x0000000000082947 */ /* 0x008fea0003800000 */
[----:B------:R-:W3:Y:S02]  /*9cb0*/  SYNCS.PHASECHK.TRANS64.TRYWAIT P2, [UR26+0x28c30], R7 ;  /* 0x028c3007ff0075a7 */ /* 0x000ee4000804015a */
[----:B---3--:R-:W-:Y:S05]  /*9cc0*/  @!P2 BRA `(.L_x_5388) ;  /* 0x00000118001ca947 */ /* 0x008fea0003800000 */
.L_x_5387:
[----:B------:R-:W-:Y:S01]  /*9cd0*/  R2UR UR18, R0 ;  /* 0x00000000001272ca */ /* 0x000fe200000e0000 */
[----:B-12---:R-:W-:Y:S01]  /*9ce0*/  WARPGROUP.ARRIVE ;  /* 0x00000000000079c5 */ /* 0x006fe20000000000 */
[----:B------:R-:W-:Y:S01]  /*9cf0*/  UMOV UR19, 0x40000040 ;  /* 0x4000004000137882 */ /* 0x000fe20000000000 */
[----:B------:R-:W-:Y:S01]  /*9d00*/  UMOV UR7, 0x40000040 ;  /* 0x4000004000077882 */ /* 0x000fe20000000000 */
[----:B------:R-:W-:Y:S01]  /*9d10*/  UMOV UR11, 0x40000040 ;  /* 0x40000040000b7882 */ /* 0x000fe20000000000 */
[----:B------:R-:W-:Y:S01]  /*9d20*/  UMOV UR15, 0x40000040 ;  /* 0x40000040000f7882 */ /* 0x000fe20000000000 */
[----:B------:R-:W-:-:S07]  /*9d30*/  ISETP.NE.AND P2, PT, R17, RZ, PT ;  /* 0x000000ff1100720c */ /* 0x000fce0003f45270 */
[----:B------:R-:W-:-:S04]  /*9d40*/  ULEA UR18, UR37, UR18, 0x9 ;  /* 0x0000001225127291 */ /* 0x000fc8000f8e483f */
[----:B------:R-:W-:Y:S02]  /*9d50*/  UIADD3 UR6, UR18, 0x2, URZ ;  /* 0x0000000212067890 */ /* 0x000fe4000fffe03f */
[----:B------:R-:W-:Y:S02]  /*9d60*/  UIADD3 UR10, UR18, 0x4, URZ ;  /* 0x00000004120a7890 */ /* 0x000fe4000fffe03f */
[----:B------:R-:W-:Y:S02]  /*9d70*/  UIADD3 UR14, UR18, 0x6, URZ ;  /* 0x00000006120e7890 */ /* 0x000fe4000fffe03f */
[----:B------:R-:W-:Y:S03]  /*9d80*/  HGMMA.64x64x16.F32 R152, gdesc[UR16], RZ, !UPT, gsb0 ;  /* 0x00e00000109879f0 */ /* 0x000fe6000c0008ff */
        /* <DEDUP_REMOVED lines=8> */
[----:B------:R-:W-:-:S06]  /*9e10*/  WARPGROUP.ARRIVE ;  /* 0x00000000000079c5 */ /* 0x000fcc0000000000 */
[----:B------:R-:W-:Y:S03]  /*9e20*/  HGMMA.64x64x16.F32 R152, gdesc[UR12], R152, gsb0 ;  /* 0x00e000000c9879f0 */ /* 0x000fe60008000898 */
[----:B------:R-:W-:Y:S02]  /*9e30*/  WARPGROUP.DEPBAR.LE gsb0, 0x0 ;  /* 0x00008000000079c5 */ /* 0x000fe40000010000 */
[----:B---3--:R-:W-:Y:S01]  /*9e40*/  FMUL.FTZ R6, R152, UR25 ;  /* 0x0000001998067c20 */ /* 0x008fe20008410000 */
        /* <DEDUP_REMOVED lines=246> */
[----:B------:R-:W-:Y:S01]  /*adb0*/  FMUL.FTZ R38, R38, R8 ;  /* 0x0000000826267220 */ /* 0x000fe20000410000 */
        /* <DEDUP_REMOVED lines=120> */
.L_x_5389:
[----:B------:R1:W2:Y:S01]  /*b540*/  SYNCS.PHASECHK.TRANS64.TRYWAIT P2, [UR26+0x28c50], R7 ;  /* 0x028c5007ff0075a7 */ /* 0x0002a2000804015a */
[----:B------:R-:W-:Y:S05]  /*b550*/  @!P0 BRA `(.L_x_5390) ;  /* 0x0000000000048947 */ /* 0x000fea0003800000 */
[----:B------:R-:W-:Y:S01]  /*b560*/  BPT.TRAP 0x1 ;  /* 0x000000040000795c */ /* 0x000fe20000300000 */
.L_x_5390:
[----:B--2---:R-:W-:Y:S05]  /*b570*/  @P2 BRA `(.L_x_5391) ;  /* 0x0000000000082947 */ /* 0x004fea0003800000 */
[----:B------:R-:W2:Y:S02]  /*b580*/  SYNCS.PHASECHK.TRANS64.TRYWAIT P2, [UR26+0x28c50], R7 ;  /* 0x028c5007ff0075a7 */ /* 0x000ea4000804015a */
[----:B--2---:R-:W-:Y:S05]  /*b590*/  @!P2 BRA `(.L_x_5392) ;  /* 0x000001000000a947 */ /* 0x004fea0003800000 */
.L_x_5391:
        /* <DEDUP_REMOVED lines=40> */
[----:B------:R-:W-:-:S05]  /*b820*/  UMOV UR21, UR23 ;  /* 0x0000001700157c82 */ /* 0x000fca0008000000 */
.L_x_5384:
[----:B------:R-:W-:-:S06]  /*b830*/  UISETP.GE.AND UP1, UPT, UR21, UR48, UPT ;  /* 0x000000301500728c */ /* 0x000fcc000bf26270 */
[----:B------:R-:W-:-:S13]  /*b840*/  PLOP3.LUT P2, PT, PT, PT, UP1, 0x80, 0x0 ;  /* 0x000000000000781c */ /* 0x000fda0003f4f018 */
[----:B------:R-:W-:Y:S05]  /*b850*/  @!P2 BRA `(.L_x_5394) ;  /* 0x0000002400e4a947 */ /* 0x000fea0003800000 */
[----:B------:R-:W-:Y:S01]  /*b860*/  IMAD.MOV.U32 R10, RZ, RZ, R6 ;  /* 0x000000ffff0a7224 */ /* 0x000fe200078e0006 */
[----:B------:R-:W-:Y:S01]  /*b870*/  UMOV UR23, UR37 ;  /* 0x0000002500177c82 */ /* 0x000fe20008000000 */
[----:B------:R-:W-:Y:S01]  /*b880*/  IMAD.MOV.U32 R11, RZ, RZ, R5 ;  /* 0x000000ffff0b7224 */ /* 0x000fe200078e0005 */
[----:B------:R-:W-:Y:S01]  /*b890*/  ULDC UR24, c[0x0][0x9e4] ;  /* 0x0002790000187ab9 */ /* 0x000fe20000000800 */
[----:B------:R-:W-:Y:S01]  /*b8a0*/  ULDC UR25, c[0x0][0x9d8] ;  /* 0x0002760000197ab9 */ /* 0x000fe20000000800 */
[----:B------:R-:W-:Y:S01]  /*b8b0*/  ULDC UR22, c[0x0][0x988] ;  /* 0x0002620000167ab9 */ /* 0x000fe20000000800 */
[----:B------:R-:W-:-:S05]  /*b8c0*/  ULDC UR26, c[0x0][0x9e0] ;  /* 0x00027800001a7ab9 */ /* 0x000fca0000000800 */
.L_x_5411:
[----:B------:R-:W-:-:S04]  /*b8d0*/  UIADD3 UR37, UR23, 0x1, URZ ;  /* 0x0000000117257890 */ /* 0x000fc8000fffe03f */
[----:B------:R-:W-:-:S04]  /*b8e0*/  UISETP.NE.AND UP1, UPT, UR37, 0x2, UPT ;  /* 0x000000022500788c */ /* 0x000fc8000bf25270 */
[----:B------:R-:W-:Y:S02]  /*b8f0*/  USEL UR6, URZ, 0x1, UP1 ;  /* 0x000000013f067887 */ /* 0x000fe40008800000 */
[----:B------:R-:W-:Y:S02]  /*b900*/  USEL UR37, UR37, URZ, UP1 ;  /* 0x0000003f25257287 */ /* 0x000fe40008800000 */
[----:B------:R-:W-:Y:S01]  /*b910*/  ULOP3.LUT UR38, UR38, UR6, URZ, 0x3c, !UPT ;  /* 0x0000000626267292 */ /* 0x000fe2000f8e3c3f */
[----:B---3--:R-:W-:Y:S11]  /*b920*/  @!P0 BRA `(.L_x_5395) ;  /* 0x0000000000048947 */ /* 0x008ff60003800000 */
[----:B------:R-:W-:Y:S01]  /*b930*/  BPT.TRAP 0x1 ;  /* 0x000000040000795c */ /* 0x000fe20000300000 */
.L_x_5395:
[----:B------:R-:W-:Y:S01]  /*b940*/  ULEA UR27, UR37, UR46, 0x3 ;  /* 0x0000002e251b7291 */ /* 0x000fe2000f8e183f */
[----:B01----:R-:W-:-:S05]  /*b950*/  IMAD.U32 R7, RZ, RZ, UR38 ;  /* 0x00000026ff077e24 */ /* 0x003fca000f8e00ff */
[----:B------:R-:W-:-:S04]  /*b960*/  SHF.L.U32 R7, R7, 0x1f, RZ ;  /* 0x0000001f07077819 */ /* 0x000fc800000006ff */
[----:B------:R0:W1:Y:S01]  /*b970*/  SYNCS.PHASECHK.TRANS64.TRYWAIT P2, [UR27+0x28c30], R7 ;  /* 0x028c3007ff0075a7 */ /* 0x000062000804015b */
[----:B------:R-:W-:Y:S05]  /*b980*/  @!P0 BRA `(.L_x_5396) ;  /* 0x0000000000048947 */ /* 0x000fea0003800000 */
[----:B------:R-:W-:Y:S01]  /*b990*/  BPT.TRAP 0x1 ;  /* 0x000000040000795c */ /* 0x000fe20000300000 */
.L_x_5396:
[----:B-1----:R-:W-:Y:S05]  /*b9a0*/  @P2 BRA `(.L_x_5397) ;  /* 0x0000000000082947 */ /* 0x002fea0003800000 */
[----:B------:R-:W1:Y:S02]  /*b9b0*/  SYNCS.PHASECHK.TRANS64.TRYWAIT P2, [UR27+0x28c30], R7 ;  /* 0x028c3007ff0075a7 */ /* 0x000e64000804015b */
[----:B-1----:R-:W-:Y:S05]  /*b9c0*/  @!P2 BRA `(.L_x_5398) ;  /* 0x000000fc0008a947 */ /* 0x002fea0003800000 */
.L_x_5397:
[----:B------:R-:W-:Y:S01]  /*b9d0*/  R2UR UR18, R0 ;  /* 0x00000000001272ca */ /* 0x000fe200000e0000 */
[----:B--2---:R-:W-:Y:S01]  /*b9e0*/  WARPGROUP.ARRIVE ;  /* 0x00000000000079c5 */ /* 0x004fe20000000000 */
[----:B------:R-:W-:Y:S01]  /*b9f0*/  UMOV UR19, 0x40000040 ;  /* 0x4000004000137882 */ /* 0x000fe20000000000 */
[----:B------:R-:W-:Y:S01]  /*ba00*/  UMOV UR7, 0x40000040 ;  /* 0x4000004000077882 */ /* 0x000fe20000000000 */
[----:B------:R-:W-:Y:S01]  /*ba10*/  UMOV UR11, 0x40000040 ;  /* 0x40000040000b7882 */ /* 0x000fe20000000000 */
[----:B------:R-:W-:Y:S01]  /*ba20*/  UMOV UR15, 0x40000040 ;  /* 0x40000040000f7882 */ /* 0x000fe20000000000 */
[----:B------:R-:W-:Y:S01]  /*ba30*/  PLOP3.LUT P2, PT, PT, PT, UP0, 0x80, 0x0 ;  /* 0x000000000000781c */ /* 0x000fe20003f4f008 */
[----:B------:R-:W-:Y:S02]  /*ba40*/  IMAD.U32 R20, RZ, RZ, UR27 ;  /* 0x0000001bff147e24 */ /* 0x000fe4000f8e00ff */
[----:B------:R-:W-:-:S04]  /*ba50*/  IMAD.U32 R9, RZ, RZ, UR51 ;  /* 0x00000033ff097e24 */ /* 0x000fc8000f8e00ff */
        /* <DEDUP_REMOVED lines=20> */
[----:B------:R-:W-:Y:S02]  /*bba0*/  VIADD R172, R186, UR42 ;  /* 0x0000002abaac7c36 */ /* 0x000fe40008000000 */
[----:B------:R-:W-:Y:S01]  /*bbb0*/  FMUL.FTZ R13, R158, UR25 ;  /* 0x000000199e0d7c20 */ /* 0x000fe20008410000 */
[----:B------:R-:W-:Y:S01]  /*bbc0*/  FMUL.FTZ R158, R167, UR25 ;  /* 0x00000019a79e7c20 */ /* 0x000fe20008410000 */
[----:B------:R-:W-:Y:S01]  /*bbd0*/  FMUL.FTZ R167, R178, UR25 ;  /* 0x00000019b2a77c20 */ /* 0x000fe20008410000 */
[----:B------:R-:W-:Y:S01]  /*bbe0*/  @P2 IMAD.HI.U32 R8, R172, UR6, RZ ;  /* 0x00000006ac082c27 */ /* 0x000fe2000f8e00ff */
[----:B------:R-:W-:-:S03]  /*bbf0*/  @UP0 ULDC UR6, c[0x0][0x450] ;  /* 0x0001140000060ab9 */ /* 0x000fc60000000800 */
[----:B------:R-:W-:Y:S01]  /*bc00*/  FMUL.FTZ R5, R152, UR25 ;  /* 0x0000001998057c20 */ /* 0x000fe20008410000 */
[----:B------:R-:W-:Y:S01]  /*bc10*/  FMUL.FTZ R14, R153, UR25 ;  /* 0x00000019990e7c20 */ /* 0x000fe20008410000 */
[----:B------:R-:W-:Y:S01]  /*bc20*/  FMUL.FTZ R12, R155, UR25 ;  /* 0x000000199b0c7c20 */ /* 0x000fe20008410000 */
[----:B------:R-:W-:Y:S01]  /*bc30*/  @P2 SHF.R.U32.HI R172, RZ, UR6, R8 ;  /* 0x00000006ffac2c19 */ /* 0x000fe20008011608 */
[----:B------:R-:W-:Y:S01]  /*bc40*/  @!P1 VIADD R8, R20, 0x28c40 ;  /* 0x00028c4014089836 */ /* 0x000fe20000000000 */
[----:B------:R-:W-:Y:S01]  /*bc50*/  USHF.L.U32 UR6, UR21, 0x6, URZ ;  /* 0x0000000615067899 */ /* 0x000fe2000800063f */
[----:B------:R-:W-:Y:S01]  /*bc60*/  FMUL.FTZ R21, R156, UR25 ;  /* 0x000000199c157c20 */ /* 0x000fe20008410000 */
[----:B------:R-:W-:Y:S01]  /*bc70*/  FMUL.FTZ R152, R157, UR25 ;  /* 0x000000199d987c20 */ /* 0x000fe20008410000 */
[----:B------:R-:W2:Y:S01]  /*bc80*/  SHFL.IDX PT, R178, R172, RZ, 0x1c1f ;  /* 0x001c1fffacb27589 */ /* 0x000ea200000e0000 */
[----:B------:R-:W-:Y:S01]  /*bc90*/  @!P1 PRMT R8, RZ, 0x654, R8 ;  /* 0x00000654ff089816 */ /* 0x000fe20000000008 */
[----:B-1----:R-:W-:Y:S01]  /*bca0*/  FMUL.FTZ R6, R154, UR25 ;  /* 0x000000199a067c20 */ /* 0x002fe20008410000 */
        /* <DEDUP_REMOVED lines=20> */
[----:B------:R-:W3:Y:S01]  /*bdf0*/  MUFU.TANH R5, R5 ;  /* 0x0000000500057308 */ /* 0x000ee20000002400 */
[----:B-1----:R-:W-:-:S05]  /*be00*/  IMAD.U32 R8, RZ, RZ, UR6 ;  /* 0x00000006ff087e24 */ /* 0x002fca000f8e00ff */
[----:B------:R-:W-:Y:S02]  /*be10*/  IADD3 R8, -R2, 0x1, -R8 ;  /* 0x0000000102087810 */ /* 0x000fe40007ffe908 */
[----:B------:R-:W1:Y:S02]  /*be20*/  MUFU.TANH R14, R14 ;  /* 0x0000000e000e7308 */ /* 0x000e640000002400 */
[----:B------:R-:W-:-:S06]  /*be30*/  IADD3 R8, -R9, UR49, R8 ;  /* 0x0000003109087c10 */ /* 0x000fcc000fffe108 */
[----:B------:R-:W4:Y:S01]  /*be40*/  MUFU.TANH R6, R6 ;  /* 0x0000000600067308 */ /* 0x000f220000002400 */
[C---:B------:R-:W-:Y:S02]  /*be50*/  VIADD R182, R8.reuse, UR26 ;  /* 0x0000001a08b67c36 */ /* 0x040fe40008000000 */
[----:B------:R-:W-:Y:S02]  /*be60*/  VIADD R181, R8, UR20 ;  /* 0x0000001408b57c36 */ /* 0x000fe40008000000 */
[--C-:B--2---:R-:W-:Y:S02]  /*be70*/  IMAD.IADD R180, R182, 0x1, R178.reuse ;  /* 0x00000001b6b47824 */ /* 0x104fe400078e02b2 */
[----:B------:R-:W-:Y:S01]  /*be80*/  IMAD.IADD R179, R181, 0x1, R178 ;  /* 0x00000001b5b37824 */ /* 0x000fe200078e02b2 */
        /* <DEDUP_REMOVED lines=43> */
.L_x_5401:
[----:B------:R-:W-:-:S05]  /*c140*/  IMAD.U32 R183, RZ, RZ, UR24 ;  /* 0x00000018ffb77e24 */ /* 0x000fca000f8e00ff */
[----:B------:R-:W-:-:S13]  /*c150*/  ISETP.NE.AND P2, PT, R183, 0x1, PT ;  /* 0x00000001b700780c */ /* 0x000fda0003f45270 */
[----:B------:R-:W1:Y:S02]  /*c160*/  @P2 LDC.64 R8, c[0x0][0x9e8] ;  /* 0x00027a00ff082b82 */ /* 0x000e640000000a00 */
[----:B-1----:R-:W-:-:S05]  /*c170*/  @P2 IMAD.HI.U32 R8, R178, R8, RZ ;  /* 0x00000008b2082227 */ /* 0x002fca00078e00ff */
[----:B------:R-:W-:-:S07]  /*c180*/  @P2 SHF.R.U32.HI R178, RZ, R9, R8 ;  /* 0x00000009ffb22219 */ /* 0x000fce0000011608 */
.L_x_5402:
[----:B------:R-:W-:Y:S05]  /*c190*/  BSYNC B0 ;  /* 0x0000000000007941 */ /* 0x000fea0003800000 */
.L_x_5400:
[----:B------:R-:W-:-:S04]  /*c1a0*/  IMAD R178, R178, R183, -UR6 ;  /* 0x80000006b2b27e24 */ /* 0x000fc8000f8e02b7 */
[----:B------:R-:W-:-:S05]  /*c1b0*/  IMAD.IADD R178, R178, 0x1, -R2 ;  /* 0x00000001b2b27824 */ /* 0x000fca00078e0a02 */
[----:B------:R-:W-:Y:S02]  /*c1c0*/  VIMNMX R179, R179, R178, !PT ;  /* 0x000000b2b3b37248 */ /* 0x000fe40007fe0100 */
[----:B------:R-:W-:-:S07]  /*c1d0*/  VIADDMNMX R180, R178, R183, R180, PT ;  /* 0x000000b7b2b47246 */ /* 0x000fce00038001b4 */
.L_x_5399:
        /* <DEDUP_REMOVED lines=9> */
[C---:B------:R-:W-:Y:S02]  /*c270*/  ISETP.LT.OR P6, PT, R180.reuse, 0x2, P6 ;  /* 0x00000002b400780c */ /* 0x040fe400037c1670 */
[----:B------:R-:W-:Y:S01]  /*c280*/  ISETP.LT.OR P3, PT, R180, 0x9, P3 ;  /* 0x00000009b400780c */ /* 0x000fe20001f61670 */
[--C-:B-1----:R-:W-:Y:S01]  /*c290*/  IMAD.IADD R182, R182, 0x1, R172.reuse ;  /* 0x00000001b6b67824 */ /* 0x102fe200078e02ac */
[----:B------:R-:W-:Y:S01]  /*c2a0*/  ISETP.LT.OR P4, PT, R180, 0xa, P4 ;  /* 0x0000000ab400780c */ /* 0x000fe20002781670 */
[----:B------:R-:W-:Y:S01]  /*c2b0*/  IMAD.IADD R181, R181, 0x1, R172 ;  /* 0x00000001b5b57824 */ /* 0x000fe200078e02ac */
        /* <DEDUP_REMOVED lines=38> */
[----:B------:R-:W-:Y:S01]  /*c520*/  FSEL R177, R177, -INF , !P4 ;  /* 0xff800000b1b17808 */ /* 0x000fe20006000000 */
[----:B------:R-:W-:Y:S06]  /*c530*/  @!P5 BRA `(.L_x_5403) ;  /* 0x00000000005cd947 */ /* 0x000fec0003800000 */
        /* <DEDUP_REMOVED lines=13> */
.L_x_5405:
[----:B------:R-:W-:-:S05]  /*c610*/  IMAD.U32 R5, RZ, RZ, UR24 ;  /* 0x00000018ff057e24 */ /* 0x000fca000f8e00ff */
[----:B------:R-:W-:-:S13]  /*c620*/  ISETP.NE.AND P3, PT, R5, 0x1, PT ;  /* 0x000000010500780c */ /* 0x000fda0003f65270 */
[----:B------:R-:W0:Y:S02]  /*c630*/  @P3 LDC.64 R8, c[0x0][0x9e8] ;  /* 0x00027a00ff083b82 */ /* 0x000e240000000a00 */
[----:B0-----:R-:W-:-:S05]  /*c640*/  @P3 IMAD.HI.U32 R8, R172, R8, RZ ;  /* 0x00000008ac083227 */ /* 0x001fca00078e00ff */
[----:B------:R-:W-:-:S07]  /*c650*/  @P3 SHF.R.U32.HI R172, RZ, R9, R8 ;  /* 0x00000009ffac3219 */ /* 0x000fce0000011608 */
.L_x_5406:
[----:B------:R-:W-:Y:S05]  /*c660*/  BSYNC B0 ;  /* 0x0000000000007941 */ /* 0x000fea0003800000 */
.L_x_5404:
[----:B------:R-:W-:-:S04]  /*c670*/  IMAD R172, R172, R5, -UR6 ;  /* 0x80000006acac7e24 */ /* 0x000fc8000f8e0205 */
[----:B------:R-:W-:-:S05]  /*c680*/  IMAD.IADD R172, R172, 0x1, -R2 ;  /* 0x00000001acac7824 */ /* 0x000fca00078e0a02 */
[----:B------:R-:W-:Y:S02]  /*c690*/  VIMNMX R181, R181, R172, !PT ;  /* 0x000000acb5b57248 */ /* 0x000fe40007fe0100 */
[----:B------:R-:W-:-:S07]  /*c6a0*/  VIADDMNMX R182, R172, R5, R182, PT ;  /* 0x00000005acb67246 */ /* 0x000fce00038001b6 */
.L_x_5403:
        /* <DEDUP_REMOVED lines=22> */
[----:B------:R-:W-:Y:S02]  /*c810*/  ISETP.GT.AND P4, PT, R181, 0x1, P2 ;  /* 0x00000001b500780c */ /* 0x000fe40001784270 */
[----:B------:R-:W-:Y:S02]  /*c820*/  FMNMX.FTZ R5, R170, R5, !PT ;  /* 0x00000005aa057209 */ /* 0x000fe40007810000 */
[----:B------:R-:W-:-:S02]  /*c830*/  ISETP.LT.OR P6, PT, R182, 0x1, P6 ;  /* 0x00000001b600780c */ /* 0x000fc400037c1670 */
[----:B------:R-:W-:Y:S02]  /*c840*/  FMNMX.FTZ R5, R171, R5, !PT ;  /* 0x00000005ab057209 */ /* 0x000fe40007810000 */
[----:B------:R-:W-:Y:S02]  /*c850*/  ISETP.LT.OR P4, PT, R182, 0x2, P4 ;  /* 0x00000002b600780c */ /* 0x000fe40002781670 */
[----:B------:R-:W-:Y:S02]  /*c860*/  FMNMX.FTZ R5, R175, R5, !PT ;  /* 0x00000005af057209 */ /* 0x000fe40007810000 */
[----:B------:R-:W-:Y:S02]  /*c870*/  FSEL R12, R12, -INF , !P4 ;  /* 0xff8000000c0c7808 */ /* 0x000fe40006000000 */
[----:B------:R-:W-:Y:S02]  /*c880*/  FMNMX.FTZ R5, R176, R5, !PT ;  /* 0x00000005b0057209 */ /* 0x000fe40007810000 */
[----:B------:R-:W-:-:S02]  /*c890*/  ISETP.GT.AND P4, PT, R181, 0x10, P2 ;  /* 0x00000010b500780c */ /* 0x000fc40001784270 */
[----:B------:R-:W-:Y:S02]  /*c8a0*/  FMNMX.FTZ R5, R177, R5, !PT ;  /* 0x00000005b1057209 */ /* 0x000fe40007810000 */
[----:B------:R-:W-:-:S03]  /*c8b0*/  ISETP.LT.OR P4, PT, R182, 0x11, P4 ;  /* 0x00000011b600780c */ /* 0x000fc60002781670 */
[----:B------:R-:W0:Y:S01]  /*c8c0*/  SHFL.BFLY PT, R8, R5, 0x2, 0x1f ;  /* 0x0c401f0005087f89 */ /* 0x000e2200000e0000 */
[----:B------:R-:W-:Y:S02]  /*c8d0*/  FSEL R153, R153, -INF , !P4 ;  /* 0xff80000099997808 */ /* 0x000fe40006000000 */
[----:B------:R-:W-:-:S04]  /*c8e0*/  ISETP.GT.AND P4, PT, R181, 0x19, P2 ;  /* 0x00000019b500780c */ /* 0x000fc80001784270 */
[----:B------:R-:W-:-:S04]  /*c8f0*/  ISETP.LT.OR P4, PT, R182, 0x1a, P4 ;  /* 0x0000001ab600780c */ /* 0x000fc80002781670 */
[----:B------:R-:W-:Y:S02]  /*c900*/  FSEL R158, R158, -INF , !P4 ;  /* 0xff8000009e9e7808 */ /* 0x000fe40006000000 */
[----:B------:R-:W-:-:S04]  /*c910*/  ISETP.GT.AND P4, PT, R181, 0x28, P2 ;  /* 0x00000028b500780c */ /* 0x000fc80001784270 */
[----:B------:R-:W-:-:S04]  /*c920*/  ISETP.LT.OR P4, PT, R182, 0x29, P4 ;  /* 0x00000029b600780c */ /* 0x000fc80002781670 */
[----:B------:R-:W-:Y:S02]  /*c930*/  FSEL R163, R163, -INF , !P4 ;  /* 0xff800000a3a37808 */ /* 0x000fe40006000000 */
[----:B------:R-:W-:Y:S02]  /*c940*/  ISETP.GT.AND P4, PT, R181, 0x30, P2 ;  /* 0x00000030b500780c */ /* 0x000fe40001784270 */
[----:B0-----:R-:W-:Y:S02]  /*c950*/  FMNMX.FTZ R5, R5, R8, !PT ;  /* 0x0000000805057209 */ /* 0x001fe40007810000 */
[----:B------:R-:W-:-:S03]  /*c960*/  ISETP.LT.OR P4, PT, R182, 0x31, P4 ;  /* 0x00000031b600780c */ /* 0x000fc60002781670 */
[----:B------:R-:W0:Y:S01]  /*c970*/  SHFL.BFLY PT, R8, R5, 0x1, 0x1f ;  /* 0x0c201f0005087f89 */ /* 0x000e2200000e0000 */
[----:B------:R-:W-:Y:S02]  /*c980*/  FSEL R167, R167, -INF , !P4 ;  /* 0xff800000a7a77808 */ /* 0x000fe40006000000 */
[----:B0-----:R-:W-:-:S04]  /*c990*/  FMNMX.FTZ R5, R5, R8, !PT ;  /* 0x0000000805057209 */ /* 0x001fc80007810000 */
[C---:B------:R-:W-:Y:S01]  /*c9a0*/  FSETP.NEU.FTZ.AND P3, PT, R5.reuse, -INF , PT ;  /* 0xff8000000500780b */ /* 0x040fe20003f7d000 */
[----:B------:R-:W-:-:S03]  /*c9b0*/  FMUL.FTZ R8, R5, UR10 ;  /* 0x0000000a05087c20 */ /* 0x000fc60008410000 */
[----:B------:R-:W-:Y:S02]  /*c9c0*/  FSEL R9, R5, RZ, P3 ;  /* 0x000000ff05097208 */ /* 0x000fe40001800000 */
[----:B------:R-:W-:Y:S02]  /*c9d0*/  FSEL R8, R8, RZ, P3 ;  /* 0x000000ff08087208 */ /* 0x000fe40001800000 */
[----:B------:R-:W-:Y:S01]  /*c9e0*/  ISETP.GT.AND P3, PT, R181, 0x8, P2 ;  /* 0x00000008b500780c */ /* 0x000fe20001764270 */
[----:B------:R-:W-:Y:S02]  /*c9f0*/  FADD.FTZ R9, -R9, R11 ;  /* 0x0000000b09097221 */ /* 0x000fe40000010100 */
        /* <DEDUP_REMOVED lines=16> */
[----:B------:R-:W-:Y:S01]  /*cb00*/  FMUL.FTZ R8, R9, UR10 ;  /* 0x0000000a09087c20 */ /* 0x000fe20008410000 */
[----:B------:R-:W-:Y:S01]  /*cb10*/  MUFU.EX2 R152, R178 ;  /* 0x000000b200987308 */ /* 0x000fe20000000800 */
[----:B------:R-:W-:-:S04]  /*cb20*/  ISETP.LT.OR P3, PT, R182, 0x9, P3 ;  /* 0x00000009b600780c */ /* 0x000fc80001f61670 */
[----:B------:R-:W-:Y:S02]  /*cb30*/  FSEL R13, R13, -INF , !P3 ;  /* 0xff8000000d0d7808 */ /* 0x000fe40005800000 */
[----:B------:R-:W-:Y:S01]  /*cb40*/  ISETP.GT.AND P3, PT, R181, 0x11, P2 ;  /* 0x00000011b500780c */ /* 0x000fe20001764270 */
[----:B------:R-:W0:Y:S03]  /*cb50*/  MUFU.EX2 R8, R8 ;  /* 0x0000000800087308 */ /* 0x000e260000000800 */
[----:B------:R-:W-:-:S04]  /*cb60*/  ISETP.LT.OR P3, PT, R182, 0x12, P3 ;  /* 0x00000012b600780c */ /* 0x000fc80001f61670 */
[----:B------:R-:W-:Y:S01]  /*cb70*/  FSEL R154, R154, -INF , !P3 ;  /* 0xff8000009a9a7808 */ /* 0x000fe20005800000 */
[----:B------:R-:W1:Y:S01]  /*cb80*/  MUFU.EX2 R14, R14 ;  /* 0x0000000e000e7308 */ /* 0x000e620000000800 */
[----:B------:R-:W-:-:S04]  /*cb90*/  ISETP.GT.AND P3, PT, R181, 0x20, P2 ;  /* 0x00000020b500780c */ /* 0x000fc80001764270 */
[----:B------:R-:W-:-:S03]  /*cba0*/  ISETP.LT.OR P3, PT, R182, 0x21, P3 ;  /* 0x00000021b600780c */ /* 0x000fc60001f61670 */
[----:B------:R-:W2:Y:S01]  /*cbb0*/  MUFU.EX2 R21, R21 ;  /* 0x0000001500157308 */ /* 0x000ea20000000800 */
[----:B0-----:R-:W-:Y:S01]  /*cbc0*/  FFMA.FTZ R3, R8, R3, R152 ;  /* 0x0000000308037223 */ /* 0x001fe20000010098 */
[----:B------:R-:W-:Y:S01]  /*cbd0*/  FSEL R160, R160, -INF , !P3 ;  /* 0xff800000a0a07808 */ /* 0x000fe20005800000 */
[-C--:B------:R-:W-:Y:S01]  /*cbe0*/  FMUL.FTZ R24, R24, R8.reuse ;  /* 0x0000000818187220 */ /* 0x080fe20000410000 */
[----:B------:R-:W-:Y:S01]  /*cbf0*/  ISETP.GT.AND P3, PT, R181, 0x29, P2 ;  /* 0x00000029b500780c */ /* 0x000fe20001764270 */
[-C--:B------:R-:W-:Y:S01]  /*cc00*/  FMUL.FTZ R25, R25, R8.reuse ;  /* 0x0000000819197220 */ /* 0x080fe20000410000 */
[-C--:B------:R-:W-:Y:S01]  /*cc10*/  FMUL.FTZ R28, R28, R8.reuse ;  /* 0x000000081c1c7220 */ /* 0x080fe20000410000 */
[----:B------:R-:W-:Y:S01]  /*cc20*/  FMUL.FTZ R29, R29, R8 ;  /* 0x000000081d1d7220 */ /* 0x000fe20000410000 */
[----:B------:R-:W-:Y:S01]  /*cc30*/  ISETP.LT.OR P3, PT, R182, 0x2a, P3 ;  /* 0x0000002ab600780c */ /* 0x000fe20001f61670 */
[C---:B-1----:R-:W-:Y:S01]  /*cc40*/  FADD.FTZ R3, R14.reuse, R3 ;  /* 0x000000030e037221 */ /* 0x042fe20000010000 */
[----:B------:R-:W-:Y:S01]  /*cc50*/  F2FP.F16.F32.PACK_AB R152, R14, R152 ;  /* 0x000000980e98723e */ /* 0x000fe200000000ff */
[----:B------:R-:W0:Y:S01]  /*cc60*/  MUFU.EX2 R11, R11 ;  /* 0x0000000b000b7308 */ /* 0x000e220000000800 */
[----:B------:R-:W-:Y:S01]  /*cc70*/  FSEL R14, R6, -INF , !P6 ;  /* 0xff800000060e7808 */ /* 0x000fe20007000000 */
[-C--:B------:R-:W-:Y:S01]  /*cc80*/  FMUL.FTZ R32, R32, R8.reuse ;  /* 0x0000000820207220 */ /* 0x080fe20000410000 */
[----:B------:R-:W-:Y:S01]  /*cc90*/  FSEL R166, R166, -INF , !P3 ;  /* 0xff800000a6a67808 */ /* 0x000fe20005800000 */
[----:B------:R-:W-:Y:S01]  /*cca0*/  FMUL.FTZ R33, R33, R8 ;  /* 0x0000000821217220 */ /* 0x000fe20000410000 */
[----:B------:R-:W-:Y:S01]  /*ccb0*/  FMNMX.FTZ R6, R14, R10, !PT ;  /* 0x0000000a0e067209 */ /* 0x000fe20007810000 */
[----:B--2---:R-:W-:Y:S01]  /*ccc0*/  FADD.FTZ R3, R21, R3 ;  /* 0x0000000315037221 */ /* 0x004fe20000010000 */
[C---:B------:R-:W-:Y:S01]  /*ccd0*/  ISETP.GT.AND P3, PT, R181.reuse, 0x31, P2 ;  /* 0x00000031b500780c */ /* 0x040fe20001764270 */
[----:B------:R-:W1:Y:S01]  /*cce0*/  MUFU.EX2 R156, R156 ;  /* 0x0000009c009c7308 */ /* 0x000e620000000800 */
[----:B------:R-:W-:Y:S01]  /*ccf0*/  FMNMX.FTZ R6, R12, R6, !PT ;  /* 0x000000060c067209 */ /* 0x000fe20007810000 */
[-C--:B------:R-:W-:Y:S01]  /*cd00*/  FMUL.FTZ R36, R36, R8.reuse ;  /* 0x0000000824247220 */ /* 0x080fe20000410000 */
[----:B------:R-:W-:Y:S01]  /*cd10*/  ISETP.GT.AND P6, PT, R181, 0x38, P2 ;  /* 0x00000038b500780c */ /* 0x000fe200017c4270 */
[----:B------:R-:W-:Y:S01]  /*cd20*/  FMUL.FTZ R37, R37, R8 ;  /* 0x0000000825257220 */ /* 0x000fe20000410000 */
[----:B------:R-:W-:Y:S01]  /*cd30*/  FMNMX.FTZ R6, R13, R6, !PT ;  /* 0x000000060d067209 */ /* 0x000fe20007810000 */
[----:B------:R-:W-:Y:S01]  /*cd40*/  FMUL.FTZ R40, R40, R8 ;  /* 0x0000000828287220 */ /* 0x000fe20000410000 */
[----:B------:R-:W-:Y:S01]  /*cd50*/  ISETP.LT.OR P3, PT, R182, 0x32, P3 ;  /* 0x00000032b600780c */ /* 0x000fe20001f61670 */
[----:B------:R-:W2:Y:S01]  /*cd60*/  MUFU.EX2 R157, R157 ;  /* 0x0000009d009d7308 */ /* 0x000ea20000000800 */
[----:B------:R-:W-:Y:S01]  /*cd70*/  FMNMX.FTZ R6, R15, R6, !PT ;  /* 0x000000060f067209 */ /* 0x000fe20007810000 */
[----:B0-----:R-:W-:Y:S01]  /*cd80*/  FADD.FTZ R3, R11, R3 ;  /* 0x000000030b037221 */ /* 0x001fe20000010000 */
[----:B------:R-:W-:Y:S01]  /*cd90*/  ISETP.GT.AND P2, PT, R181, 0x39, P2 ;  /* 0x00000039b500780c */ /* 0x000fe20001744270 */
[----:B------:R-:W-:Y:S01]  /*cda0*/  FMUL.FTZ R41, R41, R8 ;  /* 0x0000000829297220 */ /* 0x000fe20000410000 */
[----:B------:R-:W-:Y:S01]  /*cdb0*/  FMNMX.FTZ R6, R153, R6, !PT ;  /* 0x0000000699067209 */ /* 0x000fe20007810000 */
[----:B------:R-:W-:Y:S01]  /*cdc0*/  FMUL.FTZ R44, R44, R8 ;  /* 0x000000082c2c7220 */ /* 0x000fe20000410000 */
[----:B------:R-:W-:Y:S01]  /*cdd0*/  ISETP.LT.OR P6, PT, R182, 0x39, P6 ;  /* 0x00000039b600780c */ /* 0x000fe200037c1670 */
[----:B------:R-:W0:Y:S01]  /*cde0*/  MUFU.EX2 R159, R159 ;  /* 0x0000009f009f7308 */ /* 0x000e220000000800 */
[----:B------:R-:W-:Y:S01]  /*cdf0*/  FMNMX.FTZ R6, R154, R6, !PT ;  /* 0x000000069a067209 */ /* 0x000fe20007810000 */
[----:B-1----:R-:W-:Y:S01]  /*ce00*/  FADD.FTZ R3, R156, R3 ;  /* 0x000000039c037221 */ /* 0x002fe20000010000 */
[----:B------:R-:W-:Y:S01]  /*ce10*/  FSEL R169, R169, -INF , !P3 ;  /* 0xff800000a9a97808 */ /* 0x000fe20005800000 */
[----:B------:R-:W-:Y:S01]  /*ce20*/  FMUL.FTZ R45, R45, R8 ;  /* 0x000000082d2d7220 */ /* 0x000fe20000410000 */
[----:B------:R-:W-:Y:S01]  /*ce30*/  FMNMX.FTZ R6, R155, R6, !PT ;  /* 0x000000069b067209 */ /* 0x000fe20007810000 */
[----:B------:R-:W-:Y:S01]  /*ce40*/  FMUL.FTZ R48, R48, R8 ;  /* 0x0000000830307220 */ /* 0x000fe20000410000 */
[----:B------:R-:W-:Y:S01]  /*ce50*/  ISETP.LT.OR P2, PT, R182, 0x3a, P2 ;  /* 0x0000003ab600780c */ /* 0x000fe20001741670 */
[----:B------:R-:W1:Y:S01]  /*ce60*/  MUFU.EX2 R162, R162 ;  /* 0x000000a200a27308 */ /* 0x000e620000000800 */
[----:B------:R-:W-:Y:S01]  /*ce70*/  FMNMX.FTZ R6, R158, R6, !PT ;  /* 0x000000069e067209 */ /* 0x000fe20007810000 */
[----:B--2---:R-:W-:Y:S01]  /*ce80*/  FADD.FTZ R3, R157, R3 ;  /* 0x000000039d037221 */ /* 0x004fe20000010000 */
[----:B------:R-:W-:Y:S01]  /*ce90*/  FSEL R173, R173, -INF , !P6 ;  /* 0xff800000adad7808 */ /* 0x000fe20007000000 */
[----:B------:R-:W-:Y:S01]  /*cea0*/  FMUL.FTZ R49, R49, R8 ;  /* 0x0000000831317220 */ /* 0x000fe20000410000 */
[----:B------:R-:W-:Y:S01]  /*ceb0*/  FMNMX.FTZ R6, R160, R6, !PT ;  /* 0x00000006a0067209 */ /* 0x000fe20007810000 */
[----:B------:R-:W-:Y:S01]  /*cec0*/  FMUL.FTZ R52, R52, R8 ;  /* 0x0000000834347220 */ /* 0x000fe20000410000 */
[----:B------:R-:W-:Y:S01]  /*ced0*/  FSEL R174, R174, -INF , !P2 ;  /* 0xff800000aeae7808 */ /* 0x000fe20005000000 */
[----:B------:R-:W2:Y:S01]  /*cee0*/  MUFU.EX2 R164, R164 ;  /* 0x000000a400a47308 */ /* 0x000ea20000000800 */
[----:B------:R-:W-:Y:S01]  /*cef0*/  FMNMX.FTZ R6, R161, R6, !PT ;  /* 0x00000006a1067209 */ /* 0x000fe20007810000 */
[----:B0-----:R-:W-:Y:S01]  /*cf00*/  FADD.FTZ R3, R159, R3 ;  /* 0x000000039f037221 */ /* 0x001fe20000010000 */
[----:B------:R-:W-:Y:S01]  /*cf10*/  ISETP.NE.AND P3, PT, R17, RZ, PT ;  /* 0x000000ff1100720c */ /* 0x000fe20003f65270 */
[----:B------:R-:W-:Y:S01]  /*cf20*/  FMUL.FTZ R53, R53, R8 ;  /* 0x0000000835357220 */ /* 0x000fe20000410000 */
[----:B------:R-:W-:Y:S01]  /*cf30*/  FMNMX.FTZ R6, R163, R6, !PT ;  /* 0x00000006a3067209 */ /* 0x000fe20007810000 */
[----:B------:R-:W-:Y:S01]  /*cf40*/  FMUL.FTZ R56, R56, R8 ;  /* 0x0000000838387220 */ /* 0x000fe20000410000 */
[----:B------:R-:W-:Y:S01]  /*cf50*/  F2FP.F16.F32.PACK_AB R156, R157, R156 ;  /* 0x0000009c9d9c723e */ /* 0x000fe200000000ff */
[----:B------:R-:W0:Y:S01]  /*cf60*/  MUFU.EX2 R165, R165 ;  /* 0x000000a500a57308 */ /* 0x000e220000000800 */
[----:B------:R-:W-:Y:S01]  /*cf70*/  FMNMX.FTZ R6, R166, R6, !PT ;  /* 0x00000006a6067209 */ /* 0x000fe20007810000 */
[----:B-1----:R-:W-:Y:S01]  /*cf80*/  FADD.FTZ R3, R162, R3 ;  /* 0x00000003a2037221 */ /* 0x002fe20000010000 */
[-C--:B------:R-:W-:Y:S01]  /*cf90*/  FMUL.FTZ R57, R57, R8.reuse ;  /* 0x0000000839397220 */ /* 0x080fe20000410000 */
[----:B------:R-:W-:Y:S01]  /*cfa0*/  FMUL.FTZ R60, R60, R8 ;  /* 0x000000083c3c7220 */ /* 0x000fe20000410000 */
[----:B------:R-:W-:Y:S01]  /*cfb0*/  FMNMX.FTZ R6, R167, R6, !PT ;  /* 0x00000006a7067209 */ /* 0x000fe20007810000 */
[-C--:B------:R-:W-:Y:S01]  /*cfc0*/  FMUL.FTZ R61, R61, R8.reuse ;  /* 0x000000083d3d7220 */ /* 0x080fe20000410000 */
[----:B------:R-:W-:Y:S01]  /*cfd0*/  FMUL.FTZ R64, R64, R8 ;  /* 0x0000000840407220 */ /* 0x000fe20000410000 */
[----:B------:R-:W1:Y:S01]  /*cfe0*/  MUFU.EX2 R168, R168 ;  /* 0x000000a800a87308 */ /* 0x000e620000000800 */
[----:B------:R-:W-:Y:S01]  /*cff0*/  FMNMX.FTZ R6, R169, R6, !PT ;  /* 0x00000006a9067209 */ /* 0x000fe20007810000 */
[----:B--2---:R-:W-:Y:S01]  /*d000*/  FADD.FTZ R3, R164, R3 ;  /* 0x00000003a4037221 */ /* 0x004fe20000010000 */
[-C--:B------:R-:W-:Y:S01]  /*d010*/  FMUL.FTZ R65, R65, R8.reuse ;  /* 0x0000000841417220 */ /* 0x080fe20000410000 */
[----:B------:R-:W-:Y:S01]  /*d020*/  FMUL.FTZ R68, R68, R8 ;  /* 0x0000000844447220 */ /* 0x000fe20000410000 */
[----:B------:R-:W-:Y:S01]  /*d030*/  FMNMX.FTZ R6, R173, R6, !PT ;  /* 0x00000006ad067209 */ /* 0x000fe20007810000 */
[-C--:B------:R-:W-:Y:S01]  /*d040*/  FMUL.FTZ R69, R69, R8.reuse ;  /* 0x0000000845457220 */ /* 0x080fe20000410000 */
[----:B------:R-:W-:Y:S01]  /*d050*/  FMUL.FTZ R72, R72, R8 ;  /* 0x0000000848487220 */ /* 0x000fe20000410000 */
[----:B------:R-:W2:Y:S01]  /*d060*/  MUFU.EX2 R170, R170 ;  /* 0x000000aa00aa7308 */ /* 0x000ea20000000800 */
[----:B------:R-:W-:Y:S01]  /*d070*/  FMNMX.FTZ R6, R174, R6, !PT ;  /* 0x00000006ae067209 */ /* 0x000fe20007810000 */
[----:B0-----:R-:W-:Y:S01]  /*d080*/  FADD.FTZ R3, R165, R3 ;  /* 0x00000003a5037221 */ /* 0x001fe20000010000 */
[-C--:B------:R-:W-:Y:S01]  /*d090*/  FMUL.FTZ R73, R73, R8.reuse ;  /* 0x0000000849497220 */ /* 0x080fe20000410000 */
[-C--:B------:R-:W-:Y:S01]  /*d0a0*/  FMUL.FTZ R76, R76, R8.reuse ;  /* 0x000000084c4c7220 */ /* 0x080fe20000410000 */
[-C--:B------:R-:W-:Y:S01]  /*d0b0*/  FMUL.FTZ R77, R77, R8.reuse ;  /* 0x000000084d4d7220 */ /* 0x080fe20000410000 */
[----:B------:R-:W0:Y:S01]  /*d0c0*/  SHFL.BFLY PT, R9, R6, 0x2, 0x1f ;  /* 0x0c401f0006097f89 */ /* 0x000e2200000e0000 */
        /* <DEDUP_REMOVED lines=17> */
[----:B------:R-:W-:Y:S01]  /*d1e0*/  MUFU.EX2 R177, R177 ;  /* 0x000000b100b17308 */ /* 0x000fe20000000800 */
[----:B---3--:R-:W-:Y:S01]  /*d1f0*/  FADD.FTZ R3, R171, R3 ;  /* 0x00000003ab037221 */ /* 0x008fe20000010000 */
[-C--:B------:R-:W-:Y:S01]  /*d200*/  FMUL.FTZ R105, R105, R8.reuse ;  /* 0x0000000869697220 */ /* 0x080fe20000410000 */
[-C--:B------:R-:W-:Y:S01]  /*d210*/  FMUL.FTZ R108, R108, R8.reuse ;  /* 0x000000086c6c7220 */ /* 0x080fe20000410000 */
[-C--:B------:R-:W-:Y:S01]  /*d220*/  FMUL.FTZ R109, R109, R8.reuse ;  /* 0x000000086d6d7220 */ /* 0x080fe20000410000 */
[-C--:B------:R-:W-:Y:S01]  /*d230*/  FMUL.FTZ R112, R112, R8.reuse ;  /* 0x0000000870707220 */ /* 0x080fe20000410000 */
[----:B0-----:R-:W-:Y:S01]  /*d240*/  FMNMX.FTZ R6, R6, R9, !PT ;  /* 0x0000000906067209 */ /* 0x001fe20007810000 */
[-C--:B------:R-:W-:Y:S01]  /*d250*/  FMUL.FTZ R113, R113, R8.reuse ;  /* 0x0000000871717220 */ /* 0x080fe20000410000 */
[-C--:B------:R-:W-:Y:S01]  /*d260*/  FMUL.FTZ R116, R116, R8.reuse ;  /* 0x0000000874747220 */ /* 0x080fe20000410000 */
[----:B-1----:R-:W-:Y:S01]  /*d270*/  FADD.FTZ R3, R175, R3 ;  /* 0x00000003af037221 */ /* 0x002fe20000010000 */
        /* <DEDUP_REMOVED lines=18> */
[----:B0-----:R-:W-:-:S04]  /*d3a0*/  FMNMX.FTZ R6, R6, R9, !PT ;  /* 0x0000000906067209 */ /* 0x001fc80007810000 */
[C---:B------:R-:W-:Y:S01]  /*d3b0*/  FSETP.NEU.FTZ.AND P2, PT, R6.reuse, -INF , PT ;  /* 0xff8000000600780b */ /* 0x040fe20003f5d000 */
[----:B------:R-:W-:-:S03]  /*d3c0*/  FMUL.FTZ R172, R6, UR10 ;  /* 0x0000000a06ac7c20 */ /* 0x000fc60008410000 */
[----:B------:R-:W-:Y:S02]  /*d3d0*/  FSEL R9, R6, RZ, P2 ;  /* 0x000000ff06097208 */ /* 0x000fe40001000000 */
[----:B------:R-:W-:-:S03]  /*d3e0*/  FSEL R172, R172, RZ, P2 ;  /* 0x000000ffacac7208 */ /* 0x000fc60001000000 */
[----:B------:R-:W-:Y:S01]  /*d3f0*/  FADD.FTZ R9, -R9, R10 ;  /* 0x0000000a09097221 */ /* 0x000fe20000010100 */
[----:B------:R-:W-:Y:S02]  /*d400*/  IMAD.U32 R10, RZ, RZ, UR23 ;  /* 0x00000017ff0a7e24 */ /* 0x000fe4000f8e00ff */
[--C-:B------:R-:W-:Y:S01]  /*d410*/  FFMA.FTZ R14, R14, UR10, -R172.reuse ;  /* 0x0000000a0e0e7c23 */ /* 0x100fe200080108ac */
[--C-:B------:R-:W-:Y:S01]  /*d420*/  FFMA.FTZ R12, R12, UR10, -R172.reuse ;  /* 0x0000000a0c0c7c23 */ /* 0x100fe200080108ac */
[----:B------:R-:W-:Y:S01]  /*d430*/  FMUL.FTZ R9, R9, UR10 ;  /* 0x0000000a09097c20 */ /* 0x000fe20008410000 */
[----:B------:R-:W-:Y:S01]  /*d440*/  FFMA.FTZ R13, R13, UR10, -R172 ;  /* 0x0000000a0d0d7c23 */ /* 0x000fe200080108ac */
[----:B------:R-:W-:Y:S02]  /*d450*/  @!P3 IMAD R10, R10, 0x40, R16 ;  /* 0x000000400a0ab824 */ /* 0x000fe400078e0210 */
[--C-:B------:R-:W-:Y:S01]  /*d460*/  FFMA.FTZ R15, R15, UR10, -R172.reuse ;  /* 0x0000000a0f0f7c23 */ /* 0x100fe200080108ac */
[----:B------:R-:W-:Y:S01]  /*d470*/  MUFU.EX2 R14, R14 ;  /* 0x0000000e000e7308 */ /* 0x000fe20000000800 */
[--C-:B------:R-:W-:Y:S01]  /*d480*/  FFMA.FTZ R153, R153, UR10, -R172.reuse ;  /* 0x0000000a99997c23 */ /* 0x100fe200080108ac */
[--C-:B------:R-:W-:Y:S01]  /*d490*/  FFMA.FTZ R155, R155, UR10, -R172.reuse ;  /* 0x0000000a9b9b7c23 */ /* 0x100fe200080108ac */
[----:B------:R-:W-:Y:S01]  /*d4a0*/  @!P3 LEA R10, R10, UR46, 0x2 ;  /* 0x0000002e0a0abc11 */ /* 0x000fe2000f8e10ff */
[--C-:B------:R-:W-:Y:S01]  /*d4b0*/  FFMA.FTZ R178, R158, UR10, -R172.reuse ;  /* 0x0000000a9eb27c23 */ /* 0x100fe200080108ac */
[----:B------:R-:W-:Y:S01]  /*d4c0*/  F2FP.F16.F32.PACK_AB R158, R162, R159 ;  /* 0x0000009fa29e723e */ /* 0x000fe200000000ff */
[--C-:B------:R-:W-:Y:S01]  /*d4d0*/  FFMA.FTZ R179, R160, UR10, -R172.reuse ;  /* 0x0000000aa0b37c23 */ /* 0x100fe200080108ac */
[--C-:B------:R-:W-:Y:S01]  /*d4e0*/  FFMA.FTZ R161, R161, UR10, -R172.reuse ;  /* 0x0000000aa1a17c23 */ /* 0x100fe200080108ac */
[----:B------:R-:W0:Y:S01]  /*d4f0*/  MUFU.EX2 R9, R9 ;  /* 0x0000000900097308 */ /* 0x000e220000000800 */
[----:B------:R-:W-:Y:S01]  /*d500*/  @!P3 STS [R10+0x28800], R8 ;  /* 0x028800080a00b388 */ /* 0x000fe20000000800 */
[--C-:B------:R-:W-:Y:S01]  /*d510*/  FFMA.FTZ R163, R163, UR10, -R172.reuse ;  /* 0x0000000aa3a37c23 */ /* 0x100fe200080108ac */
[--C-:B------:R-:W-:Y:S01]  /*d520*/  FFMA.FTZ R180, R166, UR10, -R172.reuse ;  /* 0x0000000aa6b47c23 */ /* 0x100fe200080108ac */
[--C-:B------:R-:W-:Y:S01]  /*d530*/  FFMA.FTZ R167, R167, UR10, -R172.reuse ;  /* 0x0000000aa7a77c23 */ /* 0x100fe200080108ac */
[--C-:B------:R-:W-:Y:S01]  /*d540*/  FFMA.FTZ R169, R169, UR10, -R172.reuse ;  /* 0x0000000aa9a97c23 */ /* 0x100fe200080108ac */
[----:B------:R-:W-:Y:S01]  /*d550*/  F2FP.F16.F32.PACK_AB R160, R165, R164 ;  /* 0x000000a4a5a0723e */ /* 0x000fe200000000ff */
[----:B------:R-:W-:Y:S01]  /*d560*/  FFMA.FTZ R173, R173, UR10, -R172 ;  /* 0x0000000aadad7c23 */ /* 0x000fe200080108ac */
[----:B------:R-:W1:Y:S01]  /*d570*/  MUFU.EX2 R12, R12 ;  /* 0x0000000c000c7308 */ /* 0x000e620000000800 */
[----:B------:R-:W-:-:S02]  /*d580*/  F2FP.F16.F32.PACK_AB R162, R170, R168 ;  /* 0x000000a8aaa2723e */ /* 0x000fc400000000ff */
[----:B------:R-:W-:-:S05]  /*d590*/  F2FP.F16.F32.PACK_AB R164, R175, R171 ;  /* 0x000000abafa4723e */ /* 0x000fca00000000ff */
[----:B------:R-:W2:Y:S01]  /*d5a0*/  MUFU.EX2 R13, R13 ;  /* 0x0000000d000d7308 */ /* 0x000ea20000000800 */
[----:B0-----:R0:W-:Y:S01]  /*d5b0*/  @!P3 STS [R10+0x28820], R9 ;  /* 0x028820090a00b388 */ /* 0x0011e20000000800 */
[----:B------:R-:W-:Y:S01]  /*d5c0*/  FFMA.FTZ R4, R9, R4, R14 ;  /* 0x0000000409047223 */ /* 0x000fe2000001000e */
[-C--:B------:R-:W-:Y:S01]  /*d5d0*/  FMUL.FTZ R26, R26, R9.reuse ;  /* 0x000000091a1a7220 */ /* 0x080fe20000410000 */
[-C--:B------:R-:W-:Y:S01]  /*d5e0*/  FMUL.FTZ R27, R27, R9.reuse ;  /* 0x000000091b1b7220 */ /* 0x080fe20000410000 */
[-C--:B------:R-:W-:Y:S01]  /*d5f0*/  FMUL.FTZ R30, R30, R9.reuse ;  /* 0x000000091e1e7220 */ /* 0x080fe20000410000 */
[-C--:B------:R-:W-:Y:S01]  /*d600*/  FMUL.FTZ R31, R31, R9.reuse ;  /* 0x000000091f1f7220 */ /* 0x080fe20000410000 */
[-C--:B------:R-:W-:Y:S01]  /*d610*/  FMUL.FTZ R34, R34, R9.reuse ;  /* 0x0000000922227220 */ /* 0x080fe20000410000 */
[----:B------:R-:W3:Y:S01]  /*d620*/  MUFU.EX2 R15, R15 ;  /* 0x0000000f000f7308 */ /* 0x000ee20000000800 */
[----:B-1----:R-:W-:Y:S01]  /*d630*/  FADD.FTZ R4, R12, R4 ;  /* 0x000000040c047221 */ /* 0x002fe20000010000 */
[----:B------:R-:W-:Y:S01]  /*d640*/  FMUL.FTZ R35, R35, R9 ;  /* 0x0000000923237220 */ /* 0x000fe20000410000 */
[--C-:B0-----:R-:W-:Y:S01]  /*d650*/  FFMA.FTZ R10, R154, UR10, -R172.reuse ;  /* 0x0000000a9a0a7c23 */ /* 0x101fe200080108ac */
[----:B------:R-:W-:Y:S01]  /*d660*/  FFMA.FTZ R172, R174, UR10, -R172 ;  /* 0x0000000aaeac7c23 */ /* 0x000fe200080108ac */
[----:B------:R-:W-:Y:S01]  /*d670*/  F2FP.F16.F32.PACK_AB R154, R11, R21 ;  /* 0x000000150b9a723e */ /* 0x000fe200000000ff */
[-C--:B------:R-:W-:Y:S01]  /*d680*/  FMUL.FTZ R38, R38, R9.reuse ;  /* 0x0000000926267220 */ /* 0x080fe20000410000 */
[-C--:B------:R-:W-:Y:S01]  /*d690*/  FMUL.FTZ R39, R39, R9.reuse ;  /* 0x0000000927277220 */ /* 0x080fe20000410000 */
[----:B------:R0:W1:Y:S01]  /*d6a0*/  MUFU.EX2 R157, R153 ;  /* 0x00000099009d7308 */ /* 0x0000620000000800 */
        /* <DEDUP_REMOVED lines=8> */
[----:B---3--:R-:W-:Y:S01]  /*d730*/  FADD.FTZ R4, R15, R4 ;  /* 0x000000040f047221 */ /* 0x008fe20000010000 */
[----:B0-----:R-:W-:Y:S01]  /*d740*/  F2FP.F16.F32.PACK_AB R153, R12, R14 ;  /* 0x0000000e0c99723e */ /* 0x001fe200000000ff */
        /* <DEDUP_REMOVED lines=12> */
[----:B------:R-:W-:Y:S01]  /*d810*/  FMUL.FTZ R74, R74, R9 ;  /* 0x000000094a4a7220 */ /* 0x000fe20000410000 */
[----:B------:R-:W1:Y:S01]  /*d820*/  MUFU.EX2 R178, R178 ;  /* 0x000000b200b27308 */ /* 0x000e620000000800 */
[C---:B--2---:R-:W-:Y:S01]  /*d830*/  FADD.FTZ R4, R10.reuse, R4 ;  /* 0x000000040a047221 */ /* 0x044fe20000010000 */
[----:B0-----:R-:W-:Y:S01]  /*d840*/  F2FP.F16.F32.PACK_AB R155, R15, R13 ;  /* 0x0000000d0f9b723e */ /* 0x001fe200000000ff */
[----:B------:R-:W-:Y:S01]  /*d850*/  BAR.SYNC.DEFER_BLOCKING 0xf, 0x100 ;  /* 0x03c4000000007b1d */ /* 0x000fe20000010000 */
[----:B------:R-:W-:Y:S01]  /*d860*/  F2FP.F16.F32.PACK_AB R157, R10, R157 ;  /* 0x0000009d0a9d723e */ /* 0x000fe200000000ff */
        /* <DEDUP_REMOVED lines=11> */
[----:B------:R-:W-:Y:S01]  /*d920*/  FMUL.FTZ R94, R94, R9 ;  /* 0x000000095e5e7220 */ /* 0x000fe20000410000 */
[----:B------:R-:W2:Y:S01]  /*d930*/  MUFU.EX2 R161, R161 ;  /* 0x000000a100a17308 */ /* 0x000ea20000000800 */
[C---:B-1----:R-:W-:Y:S01]  /*d940*/  FADD.FTZ R4, R178.reuse, R4 ;  /* 0x00000004b2047221 */ /* 0x042fe20000010000 */
[----:B------:R-:W-:Y:S01]  /*d950*/  F2FP.F16.F32.PACK_AB R159, R178, R159 ;  /* 0x0000009fb29f723e */ /* 0x000fe200000000ff */
[-C--:B------:R-:W-:Y:S01]  /*d960*/  FMUL.FTZ R95, R95, R9.reuse ;  /* 0x000000095f5f7220 */ /* 0x080fe20000410000 */
[-C--:B------:R-:W-:Y:S01]  /*d970*/  FMUL.FTZ R98, R98, R9.reuse ;  /* 0x0000000962627220 */ /* 0x080fe20000410000 */
[-C--:B------:R-:W-:Y:S01]  /*d980*/  FMUL.FTZ R99, R99, R9.reuse ;  /* 0x0000000963637220 */ /* 0x080fe20000410000 */
[-C--:B------:R-:W-:Y:S01]  /*d990*/  FMUL.FTZ R102, R102, R9.reuse ;  /* 0x0000000966667220 */ /* 0x080fe20000410000 */
[-C--:B------:R-:W-:Y:S01]  /*d9a0*/  FMUL.FTZ R103, R103, R9.reuse ;  /* 0x0000000967677220 */ /* 0x080fe20000410000 */
[----:B------:R-:W1:Y:S01]  /*d9b0*/  MUFU.EX2 R163, R163 ;  /* 0x000000a300a37308 */ /* 0x000e620000000800 */
[----:B0-----:R-:W-:Y:S01]  /*d9c0*/  FADD.FTZ R4, R179, R4 ;  /* 0x00000004b3047221 */ /* 0x001fe20000010000 */
[----:B------:R0:W-:Y:S01]  /*d9d0*/  STSM.16.M88.4 [R19+0x26800], R152 ;  /* 0x0268009813007844 */ /* 0x0001e20000000200 */
[-C--:B------:R-:W-:Y:S01]  /*d9e0*/  FMUL.FTZ R106, R106, R9.reuse ;  /* 0x000000096a6a7220 */ /* 0x080fe20000410000 */
[-C--:B------:R-:W-:Y:S01]  /*d9f0*/  FMUL.FTZ R107, R107, R9.reuse ;  /* 0x000000096b6b7220 */ /* 0x080fe20000410000 */
[-C--:B------:R-:W-:Y:S01]  /*da00*/  FMUL.FTZ R110, R110, R9.reuse ;  /* 0x000000096e6e7220 */ /* 0x080fe20000410000 */
[----:B------:R0:W-:Y:S01]  /*da10*/  STSM.16.M88.4 [R184], R156 ;  /* 0x0000009cb8007844 */ /* 0x0001e20000000200 */
[----:B------:R-:W-:Y:S01]  /*da20*/  FMUL.FTZ R111, R111, R9 ;  /* 0x000000096f6f7220 */ /* 0x000fe20000410000 */
[----:B------:R-:W3:Y:S01]  /*da30*/  MUFU.EX2 R180, R180 ;  /* 0x000000b400b47308 */ /* 0x000ee20000000800 */
        /* <DEDUP_REMOVED lines=24> */
[----:B--2---:R-:W-:Y:S01]  /*dbc0*/  FADD.FTZ R4, R165, R4 ;  /* 0x00000004a5047221 */ /* 0x004fe20000010000 */
[-C--:B------:R-:W-:Y:S01]  /*dbd0*/  FMUL.FTZ R143, R143, R9.reuse ;  /* 0x000000098f8f7220 */ /* 0x080fe20000410000 */
[-C--:B------:R-:W-:Y:S01]  /*dbe0*/  FMUL.FTZ R146, R146, R9.reuse ;  /* 0x0000000992927220 */ /* 0x080fe20000410000 */
[-C--:B------:R-:W-:Y:S01]  /*dbf0*/  FMUL.FTZ R147, R147, R9.reuse ;  /* 0x0000000993937220 */ /* 0x080fe20000410000 */
[-C--:B------:R-:W-:Y:S01]  /*dc00*/  FMUL.FTZ R150, R150, R9.reuse ;  /* 0x0000000996967220 */ /* 0x080fe20000410000 */
[----:B------:R-:W-:-:S02]  /*dc10*/  FMUL.FTZ R151, R151, R9 ;  /* 0x0000000997977220 */ /* 0x000fc40000410000 */
[----:B------:R-:W2:Y:S01]  /*dc20*/  MUFU.EX2 R167, R173 ;  /* 0x000000ad00a77308 */ /* 0x000ea20000000800 */
[C---:B-1----:R-:W-:Y:S01]  /*dc30*/  FADD.FTZ R4, R169.reuse, R4 ;  /* 0x00000004a9047221 */ /* 0x042fe20000010000 */
[----:B------:R-:W-:-:S06]  /*dc40*/  F2FP.F16.F32.PACK_AB R165, R169, R165 ;  /* 0x000000a5a9a5723e */ /* 0x000fcc00000000ff */
[----:B------:R-:W1:Y:S01]  /*dc50*/  MUFU.EX2 R172, R172 ;  /* 0x000000ac00ac7308 */ /* 0x000e620000000800 */
[----:B---3--:R-:W-:Y:S01]  /*dc60*/  FADD.FTZ R3, R166, R3 ;  /* 0x00000003a6037221 */ /* 0x008fe20000010000 */
[----:B------:R-:W-:-:S03]  /*dc70*/  F2FP.F16.F32.PACK_AB R166, R177, R166 ;  /* 0x000000a6b1a6723e */ /* 0x000fc600000000ff */
[----:B------:R-:W-:Y:S01]  /*dc80*/  FADD.FTZ R3, R177, R3 ;  /* 0x00000003b1037221 */ /* 0x000fe20000010000 */
[----:B--2---:R-:W-:Y:S01]  /*dc90*/  FADD.FTZ R11, R167, R4 ;  /* 0x00000004a70b7221 */ /* 0x004fe20000010000 */
[----:B-1----:R-:W-:-:S03]  /*dca0*/  F2FP.F16.F32.PACK_AB R167, R172, R167 ;  /* 0x000000a7aca7723e */ /* 0x002fc600000000ff */
[----:B------:R-:W-:Y:S02]  /*dcb0*/  FADD.FTZ R4, R172, R11 ;  /* 0x0000000bac047221 */ /* 0x000fe40000010000 */
[----:B------:R0:W-:Y:S01]  /*dcc0*/  STSM.16.M88.4 [R23], R164 ;  /* 0x000000a417007844 */ /* 0x0001e20000000200 */
[----:B------:R-:W-:Y:S05]  /*dcd0*/  @!P0 BRA `(.L_x_5407) ;  /* 0x0000000000048947 */ /* 0x000fea0003800000 */
[----:B------:R-:W-:Y:S01]  /*dce0*/  BPT.TRAP 0x1 ;  /* 0x000000040000795c */ /* 0x000fe20000300000 */
.L_x_5407:
[----:B------:R1:W2:Y:S01]  /*dcf0*/  SYNCS.PHASECHK.TRANS64.TRYWAIT P2, [UR27+0x28c50], R7 ;  /* 0x028c5007ff0075a7 */ /* 0x0002a2000804015b */
[----:B------:R-:W-:Y:S05]  /*dd00*/  @!P0 BRA `(.L_x_5408) ;  /* 0x0000000000048947 */ /* 0x000fea0003800000 */
[----:B------:R-:W-:Y:S01]  /*dd10*/  BPT.TRAP 0x1 ;  /* 0x000000040000795c */ /* 0x000fe20000300000 */
.L_x_5408:
[----:B--2---:R-:W-:Y:S05]  /*dd20*/  @P2 BRA `(.L_x_5409) ;  /* 0x0000000000082947 */ /* 0x004fea0003800000 */
[----:B------:R-:W2:Y:S02]  /*dd30*/  SYNCS.PHASECHK.TRANS64.TRYWAIT P2, [UR27+0x28c50], R7 ;  /* 0x028c5007ff0075a7 */ /* 0x000ea4000804015b */
[----:B--2---:R-:W-:Y:S05]  /*dd40*/  @!P2 BRA `(.L_x_5410) ;  /* 0x000000d80040a947 */ /* 0x004fea0003800000 */
.L_x_5409:
[----:B------:R-:W-:Y:S01]  /*dd50*/  ULEA UR11, UR37, UR50, 0xc ;  /* 0x00000032250b7291 */ /* 0x000fe2000f8e603f */
[----:B------:R-:W-:Y:S01]  /*dd60*/  WARPGROUP.ARRIVE ;  /* 0x00000000000079c5 */ /* 0x000fe20000000000 */
[----:B------:R-:W-:Y:S01]  /*dd70*/  UMOV UR7, 0x40000040 ;  /* 0x4000004000077882 */ /* 0x000fe20000000000 */
[----:B------:R-:W-:Y:S01]  /*dd80*/  UISETP.GT.AND UP1, UPT, UR21, UR48, UPT ;  /* 0x000000301500728c */ /* 0x000fe2000bf24270 */
[----:B--2---:R-:W-:Y:S01]  /*dd90*/  @!P1 VIADD R20, R20, 0x28c60 ;  /* 0x00028c6014149836 */ /* 0x004fe20000000000 */
        /* <DEDUP_REMOVED lines=37> */
.L_x_5394:
[----:B------:R-:W0:Y:S01]  /*dff0*/  SHFL.BFLY PT, R0, R3, 0x2, 0x1f ;  /* 0x0c401f0003007f89 */ /* 0x000e2200000e0000 */
[----:B------:R-:W-:Y:S08]  /*e000*/  BAR.ARV 0x8, 0x100 ;  /* 0x0204000000007b1d */ /* 0x000ff00000002000 */
[----:B------:R-:W-:Y:S01]  /*e010*/  BAR.SYNC.DEFER_BLOCKING 0xf, 0x100 ;  /* 0x03c4000000007b1d */ /* 0x000fe20000010000 */
[----:B------:R-:W-:Y:S01]  /*e020*/  ISETP.NE.AND P0, PT, R17, RZ, PT ;  /* 0x000000ff1100720c */ /* 0x000fe20003f05270 */
[----:B------:R-:W-:Y:S01]  /*e030*/  IMAD.U32 R13, RZ, RZ, UR37 ;  /* 0x00000025ff0d7e24 */ /* 0x000fe2000f8e00ff */
[----:B------:R-:W-:Y:S01]  /*e040*/  UIADD3 UR37, UR37, 0x1, URZ ;  /* 0x0000000125257890 */ /* 0x000fe2000fffe03f */
[----:B------:R-:W-:Y:S01]  /*e050*/  IMAD.MOV.U32 R12, RZ, RZ, -0x800000 ;  /* 0xff800000ff0c7424 */ /* 0x000fe200078e00ff */
[----:B------:R-:W-:-:S02]  /*e060*/  UIADD3 UR39, UR39, 0x1, URZ ;  /* 0x0000000127277890 */ /* 0x000fc4000fffe03f */
[----:B------:R-:W-:Y:S01]  /*e070*/  UISETP.NE.AND UP0, UPT, UR37, 0x2, UPT ;  /* 0x000000022500788c */ /* 0x000fe2000bf05270 */
[----:B------:R-:W4:Y:S03]  /*e080*/  SHFL.BFLY PT, R9, R4, 0x2, 0x1f ;  /* 0x0c401f0004097f89 */ /* 0x000f2600000e0000 */
[----:B------:R-:W-:Y:S01]  /*e090*/  USEL UR4, URZ, 0x1, UP0 ;  /* 0x000000013f047887 */ /* 0x000fe20008000000 */
[----:B01----:R-:W-:Y:S01]  /*e0a0*/  FADD.FTZ R7, R0, R3 ;  /* 0x0000000300077221 */ /* 0x003fe20000010000 */
[----:B------:R-:W-:Y:S01]  /*e0b0*/  IMAD.MOV.U32 R3, RZ, RZ, RZ ;  /* 0x000000ffff037224 */ /* 0x000fe200078e00ff */
[----:B------:R-:W-:Y:S02]  /*e0c0*/  USEL UR37, UR37, URZ, UP0 ;  /* 0x0000003f25257287 */ /* 0x000fe40008000000 */
[----:B------:R-:W-:Y:S01]  /*e0d0*/  ULOP3.LUT UR38, UR38, UR4, URZ, 0x3c, !UPT ;  /* 0x0000000426267292 */ /* 0x000fe2000f8e3c3f */
[----:B------:R-:W0:Y:S01]  /*e0e0*/  SHFL.BFLY PT, R0, R7, 0x1, 0x1f ;  /* 0x0c201f0007007f89 */ /* 0x000e2200000e0000 */
[----:B----4-:R-:W-:Y:S01]  /*e0f0*/  FADD.FTZ R9, R9, R4 ;  /* 0x0000000409097221 */ /* 0x010fe20000010000 */
[----:B------:R-:W-:-:S04]  /*e100*/  @!P0 IMAD R4, R13, 0x40, R16 ;  /* 0x000000400d048824 */ /* 0x000fc800078e0210 */
[----:B------:R-:W1:Y:S01]  /*e110*/  SHFL.BFLY PT, R8, R9, 0x1, 0x1f ;  /* 0x0c201f0009087f89 */ /* 0x000e6200000e0000 */
[----:B0-----:R-:W-:Y:S01]  /*e120*/  FADD.FTZ R10, R7, R0 ;  /* 0x00000000070a7221 */ /* 0x001fe20000010000 */
[----:B------:R-:W-:-:S04]  /*e130*/  IMAD.MOV.U32 R0, RZ, RZ, RZ ;  /* 0x000000ffff007224 */ /* 0x000fc800078e00ff */
[----:B------:R-:W-:-:S13]  /*e140*/  FSETP.NE.FTZ.AND P1, PT, R10, RZ, PT ;  /* 0x000000ff0a00720b */ /* 0x000fda0003f35000 */
[----:B------:R-:W0:Y:S01]  /*e150*/  @P1 MUFU.RCP R3, R10 ;  /* 0x0000000a00031308 */ /* 0x000e220000001000 */
[----:B-1----:R-:W-:Y:S01]  /*e160*/  FADD.FTZ R11, R9, R8 ;  /* 0x00000008090b7221 */ /* 0x002fe20000010000 */
[----:B------:R-:W-:Y:S01]  /*e170*/  @!P0 LEA R8, R4, UR46, 0x2 ;  /* 0x0000002e04088c11 */ /* 0x000fe2000f8e10ff */
[----:B------:R-:W-:-:S03]  /*e180*/  IMAD.U32 R9, RZ, RZ, UR10 ;  /* 0x0000000aff097e24 */ /* 0x000fc6000f8e00ff */
[----:B------:R-:W-:Y:S02]  /*e190*/  FSETP.NE.FTZ.AND P2, PT, R11, RZ, PT ;  /* 0x000000ff0b00720b */ /* 0x000fe40003f55000 */
[----:B------:R-:W1:Y:S01]  /*e1a0*/  @P1 MUFU.LG2 R7, R10 ;  /* 0x0000000a00071308 */ /* 0x000e620000000c00 */
[----:B------:R-:W-:Y:S01]  /*e1b0*/  @P1 FMUL.FTZ R9, R9, 0.69314718246459960938 ;  /* 0x3f31721809091820 */ /* 0x000fe20000410000 */
[----:B0-----:R-:W-:Y:S01]  /*e1c0*/  @!P0 STS [R8+0x28800], R3 ;  /* 0x0288000308008388 */ /* 0x001fe20000000800 */
[-C--:B------:R-:W-:Y:S01]  /*e1d0*/  FMUL.FTZ R24, R24, R3.reuse ;  /* 0x0000000318187220 */ /* 0x080fe20000410000 */
[----:B------:R-:W-:-:S07]  /*e1e0*/  FMUL.FTZ R25, R25, R3 ;  /* 0x0000000319197220 */ /* 0x000fce0000410000 */
[----:B------:R-:W0:Y:S01]  /*e1f0*/  @P2 MUFU.RCP R0, R11 ;  /* 0x0000000b00002308 */ /* 0x000e220000001000 */
[-C--:B------:R-:W-:Y:S01]  /*e200*/  FMUL.FTZ R28, R28, R3.reuse ;  /* 0x000000031c1c7220 */ /* 0x080fe20000410000 */
[-C--:B------:R-:W-:Y:S01]  /*e210*/  FMUL.FTZ R29, R29, R3.reuse ;  /* 0x000000031d1d7220 */ /* 0x080fe20000410000 */
[-C--:B------:R-:W-:Y:S01]  /*e220*/  FMUL.FTZ R32, R32, R3.reuse ;  /* 0x0000000320207220 */ /* 0x080fe20000410000 */
[-C--:B------:R-:W-:Y:S01]  /*e230*/  FMUL.FTZ R33, R33, R3.reuse ;  /* 0x0000000321217220 */ /* 0x080fe20000410000 */
[----:B-1----:R-:W-:Y:S01]  /*e240*/  @P1 FMUL.FTZ R7, R7, 0.69314718246459960938 ;  /* 0x3f31721807071820 */ /* 0x002fe20000410000 */
[-C--:B------:R-:W-:Y:S01]  /*e250*/  FMUL.FTZ R36, R36, R3.reuse ;  /* 0x0000000324247220 */ /* 0x080fe20000410000 */
[-C--:B------:R-:W-:Y:S01]  /*e260*/  FMUL.FTZ R37, R37, R3.reuse ;  /* 0x0000000325257220 */ /* 0x080fe20000410000 */
        /* <DEDUP_REMOVED lines=130> */
.L_x_5326:
[----:B------:R-:W0:Y:S08]  /*ea90*/  S2UR UR4, SR_CgaCtaId ;  /* 0x00000000000479c3 */ /* 0x000e300000008800 */
[----:B------:R-:W-:Y:S01]  /*eaa0*/  BAR.SYNC.DEFER_BLOCKING 0x5, 0x180 ;  /* 0x0146000000007b1d */ /* 0x000fe20000010000 */
[----:B------:R-:W-:-:S05]  /*eab0*/  USHF.R.U32.HI UR9, URZ, 0x10, UR45 ;  /* 0x000000103f097899 */ /* 0x000fca000801162d */
        /* <DEDUP_REMOVED lines=9> */
[----:B------:R-:W3:Y:S01]  /*eb50*/  LDL R0, [R1+0x44] ;  /* 0x0000440001007983 */ /* 0x000ee20000100800 */
[----:B------:R-:W0:Y:S01]  /*eb60*/  S2UR UR4, SR_SWINHI ;  /* 0x00000000000479c3 */ /* 0x000e220000002f00 */
[----:B------:R-:W-:Y:S01]  /*eb70*/  F2FP.F16.F32.PACK_AB R4, R25, R24 ;  /* 0x000000181904723e */ /* 0x000fe200000000ff */
[----:B------:R-:W-:Y:S01]  /*eb80*/  ULDC.64 UR14, c[0x0][0xc00] ;  /* 0x00030000000e7ab9 */ /* 0x000fe20000000a00 */
[----:B------:R-:W-:Y:S01]  /*eb90*/  F2FP.F16.F32.PACK_AB R5, R27, R26 ;  /* 0x0000001a1b05723e */ /* 0x000fe200000000ff */
[----:B------:R-:W-:Y:S01]  /*eba0*/  ULDC.64 UR12, c[0x0][0xc00] ;  /* 0x00030000000c7ab9 */ /* 0x000fe20000000a00 */
[----:B------:R-:W-:Y:S01]  /*ebb0*/  F2FP.F16.F32.PACK_AB R8, R33, R32 ;  /* 0x000000202108723e */ /* 0x000fe200000000ff */
[----:B------:R-:W-:Y:S01]  /*ebc0*/  UIMAD.WIDE UR12, UR43, 0x4, UR12 ;  /* 0x000000042b0c78a5 */ /* 0x000fe2000f8e020c */
[----:B------:R-:W-:Y:S02]  /*ebd0*/  F2FP.F16.F32.PACK_AB R10, R37, R36 ;  /* 0x00000024250a723e */ /* 0x000fe400000000ff */
[----:B------:R-:W-:Y:S01]  /*ebe0*/  F2FP.F16.F32.PACK_AB R11, R39, R38 ;  /* 0x00000026270b723e */ /* 0x000fe200000000ff */
[----:B------:R-:W-:Y:S01]  /*ebf0*/  UMOV UR10, UR46 ;  /* 0x0000002e000a7c82 */ /* 0x000fe20008000000 */
[----:B0-----:R-:W-:Y:S01]  /*ec00*/  UMOV UR11, UR4 ;  /* 0x00000004000b7c82 */ /* 0x001fe20008000000 */
[----:B------:R-:W-:Y:S01]  /*ec10*/  ULDC UR4, c[0x0][0xad4] ;  /* 0x0002b50000047ab9 */ /* 0x000fe20000000800 */
[----:B------:R-:W-:-:S02]  /*ec20*/  IMAD.U32 R14, RZ, RZ, UR10 ;  /* 0x0000000aff0e7e24 */ /* 0x000fc4000f8e00ff */
[----:B------:R-:W-:Y:S01]  /*ec30*/  IMAD.U32 R15, RZ, RZ, UR11 ;  /* 0x0000000bff0f7e24 */ /* 0x000fe2000f8e00ff */
[----:B------:R-:W-:Y:S02]  /*ec40*/  ULDC.64 UR10, c[0x0][0xc08] ;  /* 0x00030200000a7ab9 */ /* 0x000fe40000000a00 */
[----:B------:R-:W-:-:S04]  /*ec50*/  UISETP.NE.U32.AND UP0, UPT, UR10, URZ, UPT ;  /* 0x0000003f0a00728c */ /* 0x000fc8000bf05070 */
[----:B------:R-:W-:-:S11]  /*ec60*/  UISETP.NE.AND.EX UP0, UPT, UR11, URZ, UPT, UP0 ;  /* 0x0000003f0b00728c */ /* 0x000fd6000bf05300 */
[----:B------:R-:W-:Y:S02]  /*ec70*/  @UP0 ULDC.64 UR10, c[0x0][0xc08] ;  /* 0x00030200000a0ab9 */ /* 0x000fe40000000a00 */
[----:B------:R-:W-:Y:S01]  /*ec80*/  @UP0 UIMAD.WIDE UR10, UR43, 0x4, UR10 ;  /* 0x000000042b0a08a5 */ /* 0x000fe2000f8e020a */
[----:B------:R-:W-:Y:S01]  /*ec90*/  BAR.SYNC.DEFER_BLOCKING 0x1, 0x100 ;  /* 0x0044000000007b1d */ /* 0x000fe20000010000 */
[----:B---3--:R-:W-:-:S03]  /*eca0*/  IMAD.WIDE R20, R0, 0x2, R14 ;  /* 0x0000000200147825 */ /* 0x008fc600078e020e */
        /* <DEDUP_REMOVED lines=11> */
[--C-:B0-----:R-:W-:Y:S01]  /*ed60*/  IMAD.X R5, RZ, RZ, R21.reuse, P0 ;  /* 0x000000ffff057224 */ /* 0x101fe200000e0615 */
[----:B------:R-:W-:Y:S02]  /*ed70*/  LOP3.LUT R4, R0, R9, RZ, 0x3c, !PT ;  /* 0x0000000900047212 */ /* 0x000fe400078e3cff */
[----:B------:R-:W-:Y:S02]  /*ed80*/  IADD3 R153, P0, R20, 0x40, RZ ;  /* 0x0000004014997810 */ /* 0x000fe40007f1e0ff */
[----:B------:R-:W-:Y:S02]  /*ed90*/  MOV R0, R4 ;  /* 0x0000000400007202 */ /* 0x000fe40000000f00 */
[----:B------:R-:W-:Y:S01]  /*eda0*/  LOP3.LUT R4, R153, 0x380, RZ, 0xc0, !PT ;  /* 0x0000038099047812 */ /* 0x000fe200078ec0ff */
[----:B------:R-:W-:Y:S01]  /*edb0*/  IMAD.X R7, RZ, RZ, R21, P0 ;  /* 0x000000ffff077224 */ /* 0x000fe200000e0615 */
[----:B------:R-:W-:-:S02]  /*edc0*/  F2FP.F16.F32.PACK_AB R9, R35, R34 ;  /* 0x000000222309723e */ /* 0x000fc400000000ff */
[----:B------:R-:W-:Y:S02]  /*edd0*/  SHF.R.U64 R4, R4, 0x3, RZ ;  /* 0x0000000304047819 */ /* 0x000fe400000012ff */
[----:B------:R-:W-:Y:S01]  /*ede0*/  F2FP.F16.F32.PACK_AB R5, R43, R42 ;  /* 0x0000002a2b05723e */ /* 0x000fe200000000ff */
[----:B------:R0:W-:Y:S01]  /*edf0*/  STSM.16.M88.4 [R0], R8 ;  /* 0x0000000800007844 */ /* 0x0001e20000000200 */
[----:B------:R-:W-:Y:S02]  /*ee00*/  LOP3.LUT R6, R4, R153, RZ, 0x3c, !PT ;  /* 0x0000009904067212 */ /* 0x000fe400078e3cff */
[----:B------:R-:W-:Y:S02]  /*ee10*/  IADD3 R153, P0, R20, 0x60, RZ ;  /* 0x0000006014997810 */ /* 0x000fe40007f1e0ff */
[----:B------:R-:W-:Y:S02]  /*ee20*/  MOV R13, R6 ;  /* 0x00000006000d7202 */ /* 0x000fe40000000f00 */
[----:B------:R-:W-:-:S02]  /*ee30*/  F2FP.F16.F32.PACK_AB R4, R41, R40 ;  /* 0x000000282904723e */ /* 0x000fc400000000ff */
[----:B------:R-:W-:Y:S02]  /*ee40*/  F2FP.F16.F32.PACK_AB R6, R45, R44 ;  /* 0x0000002c2d06723e */ /* 0x000fe400000000ff */
[----:B------:R-:W-:Y:S02]  /*ee50*/  F2FP.F16.F32.PACK_AB R7, R47, R46 ;  /* 0x0000002e2f07723e */ /* 0x000fe400000000ff */
[----:B0-----:R-:W-:-:S03]  /*ee60*/  LOP3.LUT R0, R153, 0x380, RZ, 0xc0, !PT ;  /* 0x0000038099007812 */ /* 0x001fc600078ec0ff */
[----:B------:R0:W-:Y:S01]  /*ee70*/  STSM.16.M88.4 [R13], R4 ;  /* 0x000000040d007844 */ /* 0x0001e20000000200 */
[----:B------:R-:W-:Y:S02]  /*ee80*/  F2FP.F16.F32.PACK_AB R8, R49, R48 ;  /* 0x000000303108723e */ /* 0x000fe400000000ff */
[----:B------:R-:W-:Y:S02]  /*ee90*/  SHF.R.U64 R0, R0, 0x3, RZ ;  /* 0x0000000300007819 */ /* 0x000fe400000012ff */
[----:B------:R-:W-:Y:S02]  /*eea0*/  F2FP.F16.F32.PACK_AB R9, R51, R50 ;  /* 0x000000323309723e */ /* 0x000fe400000000ff */
[----:B------:R-:W-:Y:S02]  /*eeb0*/  F2FP.F16.F32.PACK_AB R10, R53, R52 ;  /* 0x00000034350a723e */ /* 0x000fe400000000ff */
[----:B------:R-:W-:Y:S01]  /*eec0*/  F2FP.F16.F32.PACK_AB R11, R55, R54 ;  /* 0x00000036370b723e */ /* 0x000fe200000000ff */
[----:B0-----:R-:W-:Y:S01]  /*eed0*/  IMAD.X R5, RZ, RZ, R21, P0 ;  /* 0x000000ffff057224 */ /* 0x001fe200000e0615 */
[----:B------:R-:W-:-:S02]  /*eee0*/  LOP3.LUT R4, R0, R153, RZ, 0x3c, !PT ;  /* 0x0000009900047212 */ /* 0x000fc400078e3cff */
[----:B------:R-:W-:Y:S02]  /*eef0*/  IADD3 R153, P0, R20, 0x2000, RZ ;  /* 0x0000200014997810 */ /* 0x000fe40007f1e0ff */
[----:B------:R-:W-:Y:S02]  /*ef00*/  MOV R0, R4 ;  /* 0x0000000400007202 */ /* 0x000fe40000000f00 */
[----:B------:R-:W-:Y:S01]  /*ef10*/  LOP3.LUT R4, R153, 0x380, RZ, 0xc0, !PT ;  /* 0x0000038099047812 */ /* 0x000fe200078ec0ff */
[----:B------:R-:W-:Y:S01]  /*ef20*/  IMAD.X R7, RZ, RZ, R21, P0 ;  /* 0x000000ffff077224 */ /* 0x000fe200000e0615 */
[----:B------:R-:W-:Y:S01]  /*ef30*/  F2FP.F16.F32.PACK_AB R5, R59, R58 ;  /* 0x0000003a3b05723e */ /* 0x000fe200000000ff */
[----:B------:R0:W-:Y:S01]  /*ef40*/  STSM.16.M88.4 [R0], R8 ;  /* 0x0000000800007844 */ /* 0x0001e20000000200 */
[----:B------:R-:W-:-:S04]  /*ef50*/  SHF.R.U64 R4, R4, 0x3, RZ ;  /* 0x0000000304047819 */ /* 0x000fc800000012ff */
[----:B------:R-:W-:Y:S02]  /*ef60*/  LOP3.LUT R6, R4, R153, RZ, 0x3c, !PT ;  /* 0x0000009904067212 */ /* 0x000fe400078e3cff */
[----:B------:R-:W-:Y:S02]  /*ef70*/  IADD3 R153, P0, R20, 0x2020, RZ ;  /* 0x0000202014997810 */ /* 0x000fe40007f1e0ff */
[----:B------:R-:W-:Y:S02]  /*ef80*/  MOV R13, R6 ;  /* 0x00000006000d7202 */ /* 0x000fe40000000f00 */
[----:B------:R-:W-:Y:S02]  /*ef90*/  F2FP.F16.F32.PACK_AB R4, R57, R56 ;  /* 0x000000383904723e */ /* 0x000fe400000000ff */
[----:B------:R-:W-:Y:S02]  /*efa0*/  F2FP.F16.F32.PACK_AB R6, R61, R60 ;  /* 0x0000003c3d06723e */ /* 0x000fe400000000ff */
[----:B------:R-:W-:-:S02]  /*efb0*/  F2FP.F16.F32.PACK_AB R7, R63, R62 ;  /* 0x0000003e3f07723e */ /* 0x000fc400000000ff */
[----:B0-----:R-:W-:Y:S02]  /*efc0*/  LOP3.LUT R0, R153, 0x380, RZ, 0xc0, !PT ;  /* 0x0000038099007812 */ /* 0x001fe400078ec0ff */
[----:B------:R-:W-:Y:S01]  /*efd0*/  F2FP.F16.F32.PACK_AB R8, R65, R64 ;  /* 0x000000404108723e */ /* 0x000fe200000000ff */
[----:B------:R0:W-:Y:S01]  /*efe0*/  STSM.16.M88.4 [R13], R4 ;  /* 0x000000040d007844 */ /* 0x0001e20000000200 */
        /* <DEDUP_REMOVED lines=94> */
[C---:B------:R-:W-:Y:S02]  /*f5d0*/  IADD3 R153, P1, R20.reuse, 0x6040, RZ ;  /* 0x0000604014997810 */ /* 0x040fe40007f3e0ff */
[----:B------:R-:W-:Y:S02]  /*f5e0*/  IADD3 R7, P0, R20, 0x6060, RZ ;  /* 0x0000606014077810 */ /* 0x000fe40007f1e0ff */
[----:B------:R-:W-:Y:S01]  /*f5f0*/  MOV R0, R4 ;  /* 0x0000000400007202 */ /* 0x000fe20000000f00 */
[--C-:B------:R-:W-:Y:S01]  /*f600*/  IMAD.X R5, RZ, RZ, R21.reuse, P1 ;  /* 0x000000ffff057224 */ /* 0x100fe200008e0615 */
[----:B------:R-:W-:Y:S01]  /*f610*/  LOP3.LUT R4, R153, 0x380, RZ, 0xc0, !PT ;  /* 0x0000038099047812 */ /* 0x000fe200078ec0ff */
[----:B------:R-:W-:Y:S01]  /*f620*/  IMAD.X R21, RZ, RZ, R21, P0 ;  /* 0x000000ffff157224 */ /* 0x000fe200000e0615 */
[----:B------:R-:W-:Y:S01]  /*f630*/  LOP3.LUT R6, R7, 0x380, RZ, 0xc0, !PT ;  /* 0x0000038007067812 */ /* 0x000fe200078ec0ff */
[----:B------:R0:W-:Y:S01]  /*f640*/  STSM.16.M88.4 [R0], R8 ;  /* 0x0000000800007844 */ /* 0x0001e20000000200 */
[----:B------:R-:W-:-:S02]  /*f650*/  SHF.R.U64 R4, R4, 0x3, RZ ;  /* 0x0000000304047819 */ /* 0x000fc400000012ff */
[----:B------:R-:W-:Y:S02]  /*f660*/  SHF.R.U64 R6, R6, 0x3, RZ ;  /* 0x0000000306067819 */ /* 0x000fe400000012ff */
[----:B------:R-:W-:Y:S02]  /*f670*/  LOP3.LUT R4, R4, R153, RZ, 0x3c, !PT ;  /* 0x0000009904047212 */ /* 0x000fe400078e3cff */
[----:B------:R-:W-:Y:S02]  /*f680*/  LOP3.LUT R20, R6, R7, RZ, 0x3c, !PT ;  /* 0x0000000706147212 */ /* 0x000fe400078e3cff */
[----:B------:R-:W-:Y:S02]  /*f690*/  F2FP.F16.F32.PACK_AB R6, R141, R140 ;  /* 0x0000008c8d06723e */ /* 0x000fe400000000ff */
[----:B------:R-:W-:Y:S02]  /*f6a0*/  F2FP.F16.F32.PACK_AB R7, R143, R142 ;  /* 0x0000008e8f07723e */ /* 0x000fe400000000ff */
[----:B------:R-:W-:-:S02]  /*f6b0*/  MOV R20, R20 ;  /* 0x0000001400147202 */ /* 0x000fc40000000f00 */
[----:B------:R-:W-:Y:S02]  /*f6c0*/  PLOP3.LUT P1, PT, PT, PT, UP0, 0x80, 0x0 ;  /* 0x000000000000781c */ /* 0x000fe40003f2f008 */
[----:B0-----:R-:W-:Y:S02]  /*f6d0*/  MOV R0, R4 ;  /* 0x0000000400007202 */ /* 0x001fe40000000f00 */
[----:B------:R-:W-:Y:S02]  /*f6e0*/  F2FP.F16.F32.PACK_AB R4, R137, R136 ;  /* 0x000000888904723e */ /* 0x000fe400000000ff */
[----:B------:R-:W-:Y:S02]  /*f6f0*/  F2FP.F16.F32.PACK_AB R5, R139, R138 ;  /* 0x0000008a8b05723e */ /* 0x000fe400000000ff */
[----:B------:R-:W-:Y:S02]  /*f700*/  F2FP.F16.F32.PACK_AB R8, R145, R144 ;  /* 0x000000909108723e */ /* 0x000fe400000000ff */
[----:B------:R-:W-:Y:S01]  /*f710*/  F2FP.F16.F32.PACK_AB R9, R147, R146 ;  /* 0x000000929309723e */ /* 0x000fe200000000ff */
[----:B------:R0:W-:Y:S01]  /*f720*/  STSM.16.M88.4 [R0], R4 ;  /* 0x0000000400007844 */ /* 0x0001e20000000200 */
[----:B------:R-:W-:-:S02]  /*f730*/  F2FP.F16.F32.PACK_AB R10, R149, R148 ;  /* 0x00000094950a723e */ /* 0x000fc400000000ff */
[----:B------:R-:W-:Y:S02]  /*f740*/  F2FP.F16.F32.PACK_AB R11, R151, R150 ;  /* 0x00000096970b723e */ /* 0x000fe400000000ff */
[----:B------:R-:W-:-:S03]  /*f750*/  ISETP.NE.U32.AND P0, PT, RZ, UR14, PT ;  /* 0x0000000eff007c0c */ /* 0x000fc6000bf05070 */
[----:B------:R1:W-:Y:S01]  /*f760*/  STSM.16.M88.4 [R20], R8 ;  /* 0x0000000814007844 */ /* 0x0003e20000000200 */
[----:B------:R-:W-:Y:S01]  /*f770*/  BAR.SYNC.DEFER_BLOCKING 0x1, 0x100 ;  /* 0x0044000000007b1d */ /* 0x000fe20000010000 */
[----:B------:R-:W-:Y:S01]  /*f780*/  ISETP.NE.AND.EX P0, PT, RZ, UR15, PT, P0 ;  /* 0x0000000fff007c0c */ /* 0x000fe2000bf05300 */
[----:B0-----:R-:W-:Y:S02]  /*f790*/  IMAD.U32 R4, RZ, RZ, UR10 ;  /* 0x0000000aff047e24 */ /* 0x001fe4000f8e00ff */
[----:B------:R-:W-:-:S05]  /*f7a0*/  IMAD.U32 R5, RZ, RZ, UR11 ;  /* 0x0000000bff057e24 */ /* 0x000fca000f8e00ff */
[----:B------:R0:W3:Y:S02]  /*f7b0*/  @P1 LDG.E R6, desc[UR40][R4.64] ;  /* 0x0000002804061981 */ /* 0x0000e4000c1e1900 */
[----:B0-----:R-:W-:Y:S02]  /*f7c0*/  IMAD.U32 R4, RZ, RZ, UR12 ;  /* 0x0000000cff047e24 */ /* 0x001fe4000f8e00ff */
[----:B------:R-:W-:-:S05]  /*f7d0*/  IMAD.U32 R5, RZ, RZ, UR13 ;  /* 0x0000000dff057e24 */ /* 0x000fca000f8e00ff */
[----:B------:R1:W5:Y:S01]  /*f7e0*/  @P0 LDG.E R0, desc[UR40][R4.64] ;  /* 0x0000002804000981 */ /* 0x000362000c1e1900 */
[----:B------:R-:W-:Y:S01]  /*f7f0*/  UISETP.NE.AND UP0, UPT, UR9, URZ, UPT ;  /* 0x0000003f0900728c */ /* 0x000fe2000bf05270 */
[----:B------:R-:W-:Y:S01]  /*f800*/  ULDC UR8, c[0x0][0xa88] ;  /* 0x0002a20000087ab9 */ /* 0x000fe20000000800 */
[----:B------:R-:W-:Y:S02]  /*f810*/  ULOP3.LUT UR45, UR45, 0xff, URZ, 0xc0, !UPT ;  /* 0x000000ff2d2d7892 */ /* 0x000fe4000f8ec03f */
[----:B------:R-:W-:Y:S01]  /*f820*/  USEL UR10, UR9, UR4, UP0 ;  /* 0x00000004090a7287 */ /* 0x000fe20008000000 */
[----:B---3--:R-:W-:Y:S01]  /*f830*/  @P1 R2UR UR8, R6 ;  /* 0x00000000060812ca */ /* 0x008fe200000e0000 */
[----:B-1----:R-:W-:-:S14]  /*f840*/  @P1 BRA `(.L_x_5414) ;  /* 0x0000000000281947 */ /* 0x002fdc0003800000 */
[----:B------:R-:W-:Y:S05]  /*f850*/  @!P0 BRA `(.L_x_5414) ;  /* 0x0000000000248947 */ /* 0x000fea0003800000 */
[----:B------:R-:W-:Y:S02]  /*f860*/  IMAD.U32 R4, RZ, RZ, UR12 ;  /* 0x0000000cff047e24 */ /* 0x000fe4000f8e00ff */
[----:B------:R-:W-:Y:S02]  /*f870*/  IMAD.U32 R6, RZ, RZ, UR12 ;  /* 0x0000000cff067e24 */ /* 0x000fe4000f8e00ff */
[----:B------:R-:W-:Y:S02]  /*f880*/  IMAD.U32 R5, RZ, RZ, UR13 ;  /* 0x0000000dff057e24 */ /* 0x000fe4000f8e00ff */
[----:B------:R-:W-:-:S03]  /*f890*/  IMAD.U32 R7, RZ, RZ, UR13 ;  /* 0x0000000dff077e24 */ /* 0x000fc6000f8e00ff */
[----:B------:R-:W3:Y:S04]  /*f8a0*/  LDG.E R4, desc[UR40][R4.64] ;  /* 0x0000002804047981 */ /* 0x000ee8000c1e1900 */
[----:B------:R-:W4:Y:S01]  /*f8b0*/  LDG.E R6, desc[UR40][R6.64+0x4] ;  /* 0x0000042806067981 */ /* 0x000f22000c1e1900 */
[----:B---3--:R-:W-:Y:S02]  /*f8c0*/  R2UR UR4, R4 ;  /* 0x00000000040472ca */ /* 0x008fe400000e0000 */
[----:B----4-:R-:W-:-:S13]  /*f8d0*/  R2UR UR8, R6 ;  /* 0x00000000060872ca */ /* 0x010fda00000e0000 */
[----:B------:R-:W-:-:S12]  /*f8e0*/  UIADD3 UR8, -UR4, UR8, URZ ;  /* 0x0000000804087290 */ /* 0x000fd8000fffe13f */
.L_x_5414:
        /* <DEDUP_REMOVED lines=11> */
[----:B------:R-:W3:Y:S01]  /*f9a0*/  LDL R11, [R1+0x40] ;  /* 0x00004000010b7983 */ /* 0x000ee20000100800 */
[----:B------:R-:W0:Y:S01]  /*f9b0*/  LDC R0, c[0x0][0xbe8] ;  /* 0x0002fa00ff007b82 */ /* 0x000e220000000800 */
[----:B------:R-:W-:Y:S01]  /*f9c0*/  UISETP.GT.AND UP1, UPT, UR10, 0x1, UPT ;  /* 0x000000010a00788c */ /* 0x000fe2000bf24270 */
[----:B------:R-:W-:Y:S01]  /*f9d0*/  VIADD R9, R186, UR42 ;  /* 0x0000002aba097c36 */ /* 0x000fe20008000000 */
[----:B------:R-:W-:Y:S01]  /*f9e0*/  UMOV UR20, 0x9b8 ;  /* 0x000009b800147882 */ /* 0x000fe20000000000 */
[----:B------:R-:W-:Y:S01]  /*f9f0*/  UISETP.NE.U32.AND UP0, UPT, UR14, URZ, UPT ;  /* 0x0000003f0e00728c */ /* 0x000fe2000bf05070 */
[----:B------:R-:W-:Y:S01]  /*fa00*/  VIADD R20, R16, UR42 ;  /* 0x0000002a10147c36 */ /* 0x000fe20008000000 */
[----:B------:R-:W-:Y:S01]  /*fa10*/  USEL UR20, UR20, 0x978, UP1 ;  /* 0x0000097814147887 */ /* 0x000fe20008800000 */
[----:B------:R-:W-:Y:S01]  /*fa20*/  IMAD.MOV.U32 R5, RZ, RZ, R9 ;  /* 0x000000ffff057224 */ /* 0x000fe200078e0009 */
[----:B------:R-:W-:Y:S02]  /*fa30*/  UISETP.NE.AND.EX UP0, UPT, UR15, URZ, UPT, UP0 ;  /* 0x0000003f0f00728c */ /* 0x000fe4000bf05300 */
[----:B------:R-:W-:-:S02]  /*fa40*/  USEL UR16, UR45, URZ, UP1 ;  /* 0x0000003f2d107287 */ /* 0x000fc40008800000 */
[----:B------:R-:W-:Y:S02]  /*fa50*/  USEL UR18, UR43, URZ, !UP0 ;  /* 0x0000003f2b127287 */ /* 0x000fe4000c000000 */
[----:B------:R-:W-:-:S04]  /*fa60*/  USHF.R.S32.HI UR17, URZ, 0x1f, UR43 ;  /* 0x0000001f3f117899 */ /* 0x000fc8000801142b */
[----:B------:R-:W-:Y:S01]  /*fa70*/  ULDC.64 UR14, c[0x0][UR20+0x228] ;  /* 0x00008a00140e7abb */ /* 0x000fe20008000a00 */
[----:B------:R-:W-:Y:S01]  /*fa80*/  ULDC.64 UR10, c[0x0][UR20+0x220] ;  /* 0x00008800140a7abb */ /* 0x000fe20008000a00 */
[----:B------:R-:W-:Y:S02]  /*fa90*/  UIMAD.WIDE.U32 UR22, UR14, UR16, URZ ;  /* 0x000000100e1672a5 */ /* 0x000fe4000f8e003f */
[----:B------:R-:W-:Y:S01]  /*faa0*/  UIMAD UR21, UR15, UR16, URZ ;  /* 0x000000100f1572a4 */ /* 0x000fe2000f8e023f */
[----:B0-----:R-:W-:Y:S01]  /*fab0*/  ISETP.NE.AND P0, PT, R0, 0x1, PT ;  /* 0x000000010000780c */ /* 0x001fe20003f05270 */
[----:B------:R-:W-:Y:S01]  /*fac0*/  UIMAD.WIDE.U32 UR14, UR10, UR18, URZ ;  /* 0x000000120a0e72a5 */ /* 0x000fe2000f8e003f */
[----:B------:R-:W-:Y:S01]  /*fad0*/  ULDC.64 UR12, c[0x0][UR20+0x218] ;  /* 0x00008600140c7abb */ /* 0x000fe20008000a00 */
[----:B------:R-:W-:Y:S02]  /*fae0*/  USEL UR19, UR17, URZ, !UP0 ;  /* 0x0000003f11137287 */ /* 0x000fe4000c000000 */
[----:B------:R-:W-:-:S02]  /*faf0*/  UIMAD UR18, UR11, UR18, URZ ;  /* 0x000000120b1272a4 */ /* 0x000fc4000f8e023f */
[----:B------:R-:W-:Y:S02]  /*fb00*/  UIMAD.WIDE.U32 UR16, UR12, UR44, URZ ;  /* 0x0000002c0c1072a5 */ /* 0x000fe4000f8e003f */
[----:B------:R-:W-:Y:S02]  /*fb10*/  UIMAD UR12, UR13, UR44, URZ ;  /* 0x0000002c0d0c72a4 */ /* 0x000fe4000f8e023f */
[----:B------:R-:W-:Y:S02]  /*fb20*/  UIMAD UR18, UR10, UR19, UR18 ;  /* 0x000000130a1272a4 */ /* 0x000fe4000f8e0212 */
[----:B------:R-:W0:Y:S01]  /*fb30*/  @P0 LDC R4, c[0x0][0xbec] ;  /* 0x0002fb00ff040b82 */ /* 0x000e220000000800 */
[----:B------:R-:W-:Y:S02]  /*fb40*/  UIADD3 UR21, UR23, UR21, URZ ;  /* 0x0000001517157290 */ /* 0x000fe4000fffe03f */
[----:B------:R-:W-:Y:S02]  /*fb50*/  UIADD3 UR10, UR17, UR12, URZ ;  /* 0x0000000c110a7290 */ /* 0x000fe4000fffe03f */
[----:B------:R-:W-:-:S02]  /*fb60*/  UIADD3 UR16, UP0, UP2, UR14, UR16, UR4 ;  /* 0x000000100e107290 */ /* 0x000fc4000fa1e004 */
[----:B------:R-:W-:Y:S01]  /*fb70*/  UIADD3 UR12, UR15, UR18, URZ ;  /* 0x000000120f0c7290 */ /* 0x000fe2000fffe03f */
[----:B------:R-:W1:Y:S01]  /*fb80*/  @P0 LDC R7, c[0x0][0xbf0] ;  /* 0x0002fc00ff070b82 */ /* 0x000e620000000800 */
[----:B------:R-:W-:Y:S02]  /*fb90*/  IMAD.U32 R6, RZ, RZ, UR21 ;  /* 0x00000015ff067e24 */ /* 0x000fe4000f8e00ff */
[----:B------:R-:W-:-:S03]  /*fba0*/  UIADD3.X UR12, UR12, UR10, UR24, UP0, UP2 ;  /* 0x0000000a0c0c7290 */ /* 0x000fc600087e4418 */
[----:B------:R-:W-:Y:S01]  /*fbb0*/  ULDC.64 UR10, c[0x0][UR20+0x210] ;  /* 0x00008400140a7abb */ /* 0x000fe20008000a00 */
[----:B0-----:R-:W-:-:S05]  /*fbc0*/  @P0 IMAD.HI.U32 R4, R9, R4, RZ ;  /* 0x0000000409040227 */ /* 0x001fca00078e00ff */
[----:B-1----:R-:W-:Y:S01]  /*fbd0*/  @P0 SHF.R.U32.HI R5, RZ, R7, R4 ;  /* 0x00000007ff050219 */ /* 0x002fe20000011604 */
[----:B------:R-:W-:-:S04]  /*fbe0*/  IMAD.U32 R4, RZ, RZ, UR22 ;  /* 0x00000016ff047e24 */ /* 0x000fc8000f8e00ff */
[--C-:B------:R-:W-:Y:S01]  /*fbf0*/  IMAD.MOV R7, RZ, RZ, -R5.reuse ;  /* 0x000000ffff077224 */ /* 0x100fe200078e0a05 */
[----:B------:R-:W-:Y:S02]  /*fc00*/  IADD3 R4, P0, P2, R5, UR16, R4 ;  /* 0x0000001005047c10 */ /* 0x000fe4000fa1e004 */
[----:B------:R-:W-:Y:S01]  /*fc10*/  SHF.R.S32.HI R5, RZ, 0x1f, R5 ;  /* 0x0000001fff057819 */ /* 0x000fe20000011405 */
[----:B------:R-:W-:-:S03]  /*fc20*/  IMAD R7, R0, R7, R9 ;  /* 0x0000000700077224 */ /* 0x000fc600078e0209 */
        /* <DEDUP_REMOVED lines=9> */
[----:B------:R-:W-:Y:S02]  /*fcc0*/  IMAD.IADD R5, R5, 0x1, R9 ;  /* 0x0000000105057824 */ /* 0x000fe400078e0209 */
[----:B------:R-:W-:Y:S03]  /*fcd0*/  SHFL.IDX PT, R6, R8, 0x1, 0x1c1f ;  /* 0x003c1f0008067f89 */ /* 0x000fe600000e0000 */
[----:B------:R-:W-:Y:S02]  /*fce0*/  LEA.HI.X R10, R4, UR13, R5, 0x2, P0 ;  /* 0x0000000d040a7c11 */ /* 0x000fe400080f1405 */
[----:B------:R-:W-:Y:S04]  /*fcf0*/  SHFL.IDX PT, R4, R8, RZ, 0x1c1f ;  /* 0x001c1fff08047589 */ /* 0x000fe800000e0000 */
[----:B------:R-:W0:Y:S04]  /*fd00*/  SHFL.IDX PT, R5, R10, RZ, 0x1c1f ;  /* 0x001c1fff0a057589 */ /* 0x000e2800000e0000 */
[----:B------:R-:W1:Y:S01]  /*fd10*/  SHFL.IDX PT, R7, R10, 0x1, 0x1c1f ;  /* 0x003c1f000a077f89 */ /* 0x000e6200000e0000 */
[----:B---3--:R-:W-:-:S02]  /*fd20*/  IMAD.MOV R9, RZ, RZ, -R11 ;  /* 0x000000ffff097224 */ /* 0x008fc400078e0a0b */
[----:B------:R-:W-:Y:S02]  /*fd30*/  IMAD R11, R0, UR8, RZ ;  /* 0x00000008000b7c24 */ /* 0x000fe4000f8e02ff */
[----:B------:R-:W-:Y:S01]  /*fd40*/  VIADD R0, R20, 0x8 ;  /* 0x0000000814007836 */ /* 0x000fe20000000000 */
[----:B------:R-:W-:-:S04]  /*fd50*/  ISETP.NE.AND P0, PT, R2, R9, PT ;  /* 0x000000090200720c */ /* 0x000fc80003f05270 */
[-C--:B------:R-:W-:Y:S02]  /*fd60*/  ISETP.GE.OR P2, PT, R20, R11.reuse, P0 ;  /* 0x0000000b1400720c */ /* 0x080fe40000746670 */
[----:B------:R-:W-:-:S11]  /*fd70*/  ISETP.GE.OR P0, PT, R0, R11, P0 ;  /* 0x0000000b0000720c */ /* 0x000fd60000706670 */
[----:B0-----:R0:W-:Y:S04]  /*fd80*/  @!P2 ST.E desc[UR40][R4.64], R3 ;  /* 0x000000030400a985 */ /* 0x0011e8000c101928 */
[----:B-1----:R0:W-:Y:S02]  /*fd90*/  @!P0 ST.E desc[UR40][R6.64], R12 ;  /* 0x0000000c06008985 */ /* 0x0021e4000c101928 */
.L_x_5415:
[----:B------:R-:W-:Y:S05]  /*fda0*/  @P1 BRA `(.L_x_5416) ;  /* 0x0000001000481947 */ /* 0x000fea0003800000 */
[----:B0-----:R-:W-:Y:S01]  /*fdb0*/  IMAD R3, R220, 0x40, R185 ;  /* 0x00000040dc037824 */ /* 0x001fe200078e02b9 */
[----:B------:R-:W0:Y:S01]  /*fdc0*/  LDC R81, c[0x0][0xbe8] ;  /* 0x0002fa00ff517b82 */ /* 0x000e220000000800 */
[----:B------:R-:W-:Y:S01]  /*fdd0*/  ULDC UR16, c[0x0][0xac8] ;  /* 0x0002b20000107ab9 */ /* 0x000fe20000000800 */
[----:B------:R-:W-:Y:S01]  /*fde0*/  ULDC.64 UR14, c[0x0][0xaa0] ;  /* 0x0002a800000e7ab9 */ /* 0x000fe20000000a00 */
[----:B------:R-:W-:-:S03]  /*fdf0*/  IMAD.WIDE R14, R3, 0x2, R14 ;  /* 0x00000002030e7825 */ /* 0x000fc600078e020e */
[C---:B------:R-:W-:Y:S02]  /*fe00*/  IADD3 R41, P2, R14.reuse, 0x7000, RZ ;  /* 0x000070000e297810 */ /* 0x040fe40007f5e0ff */
[----:B------:R-:W-:Y:S02]  /*fe10*/  IADD3 R9, P3, R14, 0x1000, RZ ;  /* 0x000010000e097810 */ /* 0x000fe40007f7e0ff */
[----:B------:R-:W-:Y:S02]  /*fe20*/  LOP3.LUT R40, R41, 0x380, RZ, 0xc0, !PT ;  /* 0x0000038029287812 */ /* 0x000fe400078ec0ff */
[----:B------:R-:W-:Y:S02]  /*fe30*/  LOP3.LUT R8, R9, 0x380, RZ, 0xc0, !PT ;  /* 0x0000038009087812 */ /* 0x000fe400078ec0ff */
[----:B------:R-:W-:Y:S02]  /*fe40*/  SHF.R.U64 R40, R40, 0x3, RZ ;  /* 0x0000000328287819 */ /* 0x000fe400000012ff */
[----:B------:R-:W-:-:S02]  /*fe50*/  SHF.R.U64 R8, R8, 0x3, RZ ;  /* 0x0000000308087819 */ /* 0x000fc400000012ff */
[----:B------:R-:W-:Y:S02]  /*fe60*/  IADD3 R33, P0, R14, 0x5000, RZ ;  /* 0x000050000e217810 */ /* 0x000fe40007f1e0ff */
[----:B------:R-:W-:Y:S01]  /*fe70*/  LOP3.LUT R40, R40, R41, RZ, 0x3c, !PT ;  /* 0x0000002928287212 */ /* 0x000fe200078e3cff */
[--C-:B------:R-:W-:Y:S01]  /*fe80*/  IMAD.X R41, RZ, RZ, R15.reuse, P2 ;  /* 0x000000ffff297224 */ /* 0x100fe200010e060f */
[----:B------:R-:W-:Y:S01]  /*fe90*/  LOP3.LUT R8, R8, R9, RZ, 0x3c, !PT ;  /* 0x0000000908087212 */ /* 0x000fe200078e3cff */
[----:B------:R-:W-:Y:S01]  /*fea0*/  IMAD.X R9, RZ, RZ, R15, P3 ;  /* 0x000000ffff097224 */ /* 0x000fe200018e060f */
[C---:B------:R-:W-:Y:S02]  /*feb0*/  IADD3 R69, P2, R14.reuse, 0xe000, RZ ;  /* 0x0000e0000e457810 */ /* 0x040fe40007f5e0ff */
[----:B------:R-:W-:Y:S01]  /*fec0*/  LOP3.LUT R32, R33, 0x380, RZ, 0xc0, !PT ;  /* 0x0000038021207812 */ /* 0x000fe200078ec0ff */
[----:B------:R-:W-:Y:S01]  /*fed0*/  UIMAD UR12, UR24, UR14, URZ ;  /* 0x0000000e180c72a4 */ /* 0x000fe2000f8e023f */
[C---:B------:R-:W-:Y:S01]  /*fee0*/  IADD3 R45, P3, R14.reuse, 0x8000, RZ ;  /* 0x000080000e2d7810 */ /* 0x040fe20007f7e0ff */
[C---:B------:R-:W-:Y:S01]  /*fef0*/  VIADD R101, R185.reuse, 0x80 ;  /* 0x00000080b9657836 */ /* 0x040fe20000000000 */
[----:B------:R-:W-:Y:S01]  /*ff00*/  IADD3 R37, P1, R14, 0x6000, RZ ;  /* 0x000060000e257810 */ /* 0x000fe20007f3e0ff */
[----:B------:R-:W-:Y:S01]  /*ff10*/  VIADD R97, R185, 0xc0 ;  /* 0x000000c0b9617836 */ /* 0x000fe20000000000 */
[----:B------:R-:W-:Y:S01]  /*ff20*/  LOP3.LUT R68, R69, 0x380, RZ, 0xc0, !PT ;  /* 0x0000038045447812 */ /* 0x000fe200078ec0ff */
[----:B------:R-:W-:Y:S01]  /*ff30*/  UIMAD.WIDE.U32 UR10, UR4, UR14, URZ ;  /* 0x0000000e040a72a5 */ /* 0x000fe2000f8e003f */
[----:B------:R-:W-:Y:S01]  /*ff40*/  SHF.R.U64 R32, R32, 0x3, RZ ;  /* 0x0000000320207819 */ /* 0x000fe200000012ff */
[----:B------:R-:W-:Y:S01]  /*ff50*/  VIADD R99, R185, 0x100 ;  /* 0x00000100b9637836 */ /* 0x000fe20000000000 */
[----:B------:R-:W-:Y:S01]  /*ff60*/  LOP3.LUT R44, R45, 0x380, RZ, 0xc0, !PT ;  /* 0x000003802d2c7812 */ /* 0x000fe200078ec0ff */
[----:B------:R-:W-:Y:S01]  /*ff70*/  VIADD R91, R185, 0x140 ;  /* 0x00000140b95b7836 */ /* 0x000fe20000000000 */
[----:B------:R-:W-:Y:S01]  /*ff80*/  LOP3.LUT R36, R37, 0x380, RZ, 0xc0, !PT ;  /* 0x0000038025247812 */ /* 0x000fe200078ec0ff */
[----:B------:R-:W5:Y:S01]  /*ff90*/  LD.E.128 R8, desc[UR40][R8.64] ;  /* 0x0000002808087980 */ /* 0x000f62000c101d00 */
[----:B------:R-:W-:-:S02]  /*ffa0*/  SHF.R.U64 R68, R68, 0x3, RZ ;  /* 0x0000000344447819 */ /* 0x000fc400000012ff */
[----:B------:R-:W-:Y:S01]  /*ffb0*/  LOP3.LUT R32, R32, R33, RZ, 0x3c, !PT ;  /* 0x0000002120207212 */ /* 0x000fe200078e3cff */
[--C-:B------:R-:W-:Y:S01]  /*ffc0*/  IMAD.X R33, RZ, RZ, R15.reuse, P0 ;  /* 0x000000ffff217224 */ /* 0x100fe200000e060f */
[----:B------:R-:W-:Y:S01]  /*ffd0*/  SHF.R.U64 R44, R44, 0x3, RZ ;  /* 0x000000032c2c7819 */ /* 0x000fe200000012ff */
[----:B------:R-:W5:Y:S01]  /*ffe0*/  LD.E.128 R40, desc[UR40][R40.64] ;  /* 0x0000002828287980 */ /* 0x000f62000c101d00 */
[----:B------:R-:W-:Y:S02]  /*fff0*/  SHF.R.U64 R36, R36, 0x3, RZ ;  /* 0x0000000324247819 */ /* 0x000fe400000012ff */
[----:B------:R-:W-:Y:S01]  /*10000*/  IADD3 R61, P0, R14, 0xc000, RZ ;  /* 0x0000c0000e3d7810 */ /* 0x000fe20007f1e0ff */
[----:B------:R-:W-:Y:S01]  /*10010*/  UIMAD UR12, UR4, UR15, UR12 ;  /* 0x0000000f040c72a4 */ /* 0x000fe2000f8e020c */
[----:B------:R-:W-:Y:S01]  /*10020*/  LOP3.LUT R68, R68, R69, RZ, 0x3c, !PT ;  /* 0x0000004544447212 */ /* 0x000fe200078e3cff */
[--C-:B------:R-:W-:Y:S01]  /*10030*/  IMAD.X R69, RZ, RZ, R15.reuse, P2 ;  /* 0x000000ffff457224 */ /* 0x100fe200010e060f */
[----:B------:R-:W-:Y:S01]  /*10040*/  LOP3.LUT R44, R44, R45, RZ, 0x3c, !PT ;  /* 0x0000002d2c2c7212 */ /* 0x000fe200078e3cff */
[--C-:B------:R-:W-:Y:S01]  /*10050*/  IMAD.X R45, RZ, RZ, R15.reuse, P3 ;  /* 0x000000ffff2d7224 */ /* 0x100fe200018e060f */
[----:B0-----:R-:W-:Y:S01]  /*10060*/  ISETP.NE.AND P2, PT, R81, 0x1, PT ;  /* 0x000000015100780c */ /* 0x001fe20003f45270 */
[----:B------:R-:W5:Y:S01]  /*10070*/  LD.E.128 R32, desc[UR40][R32.64] ;  /* 0x0000002820207980 */ /* 0x000f62000c101d00 */
[----:B------:R-:W-:Y:S01]  /*10080*/  LOP3.LUT R36, R36, R37, RZ, 0x3c, !PT ;  /* 0x0000002524247212 */ /* 0x000fe200078e3cff */
[----:B------:R-:W-:Y:S01]  /*10090*/  IMAD.X R37, RZ, RZ, R15, P1 ;  /* 0x000000ffff257224 */ /* 0x000fe200008e060f */
[----:B------:R-:W-:-:S02]  /*100a0*/  LOP3.LUT R60, R61, 0x380, RZ, 0xc0, !PT ;  /* 0x000003803d3c7812 */ /* 0x000fc400078ec0ff */
[C---:B------:R-:W-:Y:S02]  /*100b0*/  IADD3 R13, P4, R14.reuse, 0x2000, RZ ;  /* 0x000020000e0d7810 */ /* 0x040fe40007f9e0ff */
[C---:B------:R-:W-:Y:S02]  /*100c0*/  IADD3 R25, P5, R14.reuse, 0x3000, RZ ;  /* 0x000030000e197810 */ /* 0x040fe40007fbe0ff */
[C---:B------:R-:W-:Y:S01]  /*100d0*/  IADD3 R29, P6, R14.reuse, 0x4000, RZ ;  /* 0x000040000e1d7810 */ /* 0x040fe20007fde0ff */
[----:B------:R-:W-:Y:S01]  /*100e0*/  UIADD3 UR11, UR11, UR12, URZ ;  /* 0x0000000c0b0b7290 */ /* 0x000fe2000fffe03f */
[C---:B------:R-:W-:Y:S01]  /*100f0*/  IADD3 R3, P3, R14.reuse, 0xf000, RZ ;  /* 0x0000f0000e037810 */ /* 0x040fe20007f7e0ff */
[----:B------:R-:W0:Y:S01]  /*10100*/  @P2 LDC R21, c[0x0][0xbec] ;  /* 0x0002fb00ff152b82 */ /* 0x000e220000000800 */
[----:B------:R-:W-:Y:S01]  /*10110*/  IADD3 R65, P1, R14, 0xd000, RZ ;  /* 0x0000d0000e417810 */ /* 0x000fe20007f3e0ff */
[----:B------:R-:W-:Y:S01]  /*10120*/  ULDC.64 UR12, c[0x0][0xae8] ;  /* 0x0002ba00000c7ab9 */ /* 0x000fe20000000a00 */
[----:B------:R-:W-:Y:S01]  /*10130*/  SHF.R.U64 R60, R60, 0x3, RZ ;  /* 0x000000033c3c7819 */ /* 0x000fe200000012ff */
[----:B------:R-:W-:Y:S01]  /*10140*/  USHF.R.S32.HI UR4, URZ, 0x1f, UR9 ;  /* 0x0000001f3f047899 */ /* 0x000fe20008011409 */
[----:B------:R-:W-:Y:S01]  /*10150*/  LOP3.LUT R0, R3, 0x380, RZ, 0xc0, !PT ;  /* 0x0000038003007812 */ /* 0x000fe200078ec0ff */
[--C-:B------:R-:W-:Y:S01]  /*10160*/  IMAD.X R73, RZ, RZ, R15.reuse, P3 ;  /* 0x000000ffff497224 */ /* 0x100fe200018e060f */
[----:B------:R-:W-:Y:S01]  /*10170*/  LOP3.LUT R64, R65, 0x380, RZ, 0xc0, !PT ;  /* 0x0000038041407812 */ /* 0x000fe200078ec0ff */
[----:B------:R-:W1:Y:S01]  /*10180*/  @P2 LDC R77, c[0x0][0xbf0] ;  /* 0x0002fc00ff4d2b82 */ /* 0x000e620000000800 */
[----:B------:R-:W-:Y:S01]  /*10190*/  LOP3.LUT R60, R60, R61, RZ, 0x3c, !PT ;  /* 0x0000003d3c3c7212 */ /* 0x000fe200078e3cff */
[----:B------:R-:W-:Y:S01]  /*101a0*/  IMAD.X R61, RZ, RZ, R15, P0 ;  /* 0x000000ffff3d7224 */ /* 0x000fe200000e060f */
[----:B------:R-:W-:Y:S01]  /*101b0*/  SHF.R.U64 R0, R0, 0x3, RZ ;  /* 0x0000000300007819 */ /* 0x000fe200000012ff */
[----:B------:R-:W5:Y:S01]  /*101c0*/  LD.E.128 R36, desc[UR40][R36.64] ;  /* 0x0000002824247980 */ /* 0x000f62000c101d00 */
[----:B------:R-:W-:-:S02]  /*101d0*/  SHF.R.U64 R64, R64, 0x3, RZ ;  /* 0x0000000340407819 */ /* 0x000fc400000012ff */
[----:B------:R-:W-:Y:S01]  /*101e0*/  ISETP.GE.AND P0, PT, R188, UR16, PT ;  /* 0x00000010bc007c0c */ /* 0x000fe2000bf06270 */
[----:B------:R-:W5:Y:S01]  /*101f0*/  LD.E.128 R44, desc[UR40][R44.64] ;  /* 0x000000282c2c7980 */ /* 0x000f62000c101d00 */
[----:B------:R-:W-:Y:S02]  /*10200*/  LOP3.LUT R72, R0, R3, RZ, 0x3c, !PT ;  /* 0x0000000300487212 */ /* 0x000fe400078e3cff */
[----:B------:R-:W-:Y:S01]  /*10210*/  LOP3.LUT R64, R64, R65, RZ, 0x3c, !PT ;  /* 0x0000004140407212 */ /* 0x000fe200078e3cff */
[----:B------:R-:W-:Y:S01]  /*10220*/  IMAD.X R65, RZ, RZ, R15, P1 ;  /* 0x000000ffff417224 */ /* 0x000fe200008e060f */
[----:B------:R-:W-:Y:S01]  /*10230*/  SEL R3, RZ, 0xffffffff, P0 ;  /* 0xffffffffff037807 */ /* 0x000fe20000000000 */
[----:B------:R-:W5:Y:S01]  /*10240*/  LD.E.128 R68, desc[UR40][R68.64] ;  /* 0x0000002844447980 */ /* 0x000f62000c101d00 */
[----:B------:R-:W-:Y:S02]  /*10250*/  ISETP.GE.AND P1, PT, R185, UR16, PT ;  /* 0x00000010b9007c0c */ /* 0x000fe4000bf26270 */
[----:B------:R-:W-:Y:S01]  /*10260*/  LOP3.LUT R12, R13, 0x380, RZ, 0xc0, !PT ;  /* 0x000003800d0c7812 */ /* 0x000fe200078ec0ff */
[----:B------:R-:W-:Y:S01]  /*10270*/  IMAD.SHL.U32 R3, R3, 0x2, RZ ;  /* 0x0000000203037824 */ /* 0x000fe200078e00ff */
[----:B------:R-:W-:-:S02]  /*10280*/  SEL R0, RZ, 0x1, P1 ;  /* 0x00000001ff007807 */ /* 0x000fc40000800000 */
[----:B------:R-:W-:Y:S02]  /*10290*/  LOP3.LUT R24, R25, 0x380, RZ, 0xc0, !PT ;  /* 0x0000038019187812 */ /* 0x000fe400078ec0ff */
[----:B------:R-:W-:Y:S01]  /*102a0*/  LOP3.LUT R28, R29, 0x380, RZ, 0xc0, !PT ;  /* 0x000003801d1c7812 */ /* 0x000fe200078ec0ff */
[----:B------:R-:W-:Y:S01]  /*102b0*/  UIMAD.WIDE.U32 UR10, UR44, UR12, UR10 ;  /* 0x0000000c2c0a72a5 */ /* 0x000fe2000f8e000a */
[----:B------:R-:W-:Y:S01]  /*102c0*/  LOP3.LUT R3, R3, 0x2, R0, 0xe2, !PT ;  /* 0x0000000203037812 */ /* 0x000fe200078ee200 */
[----:B------:R-:W-:Y:S01]  /*102d0*/  IMAD R0, R187, 0x20, R220 ;  /* 0x00000020bb007824 */ /* 0x000fe200078e02dc */
[----:B------:R-:W-:Y:S01]  /*102e0*/  ISETP.GE.AND P1, PT, R101, UR16, PT ;  /* 0x0000001065007c0c */ /* 0x000fe2000bf26270 */
[----:B------:R-:W5:Y:S01]  /*102f0*/  LD.E.128 R60, desc[UR40][R60.64] ;  /* 0x000000283c3c7980 */ /* 0x000f62000c101d00 */
[----:B------:R-:W-:Y:S01]  /*10300*/  ISETP.GE.AND P0, PT, R97, UR16, PT ;  /* 0x0000001061007c0c */ /* 0x000fe2000bf06270 */
[----:B------:R-:W-:Y:S01]  /*10310*/  VIADD R80, R0, UR42 ;  /* 0x0000002a00507c36 */ /* 0x000fe20008000000 */
[----:B------:R-:W-:Y:S01]  /*10320*/  SHF.R.U64 R12, R12, 0x3, RZ ;  /* 0x000000030c0c7819 */ /* 0x000fe200000012ff */
[----:B------:R-:W5:Y:S01]  /*10330*/  LD.E.128 R64, desc[UR40][R64.64] ;  /* 0x0000002840407980 */ /* 0x000f62000c101d00 */
[----:B------:R-:W-:-:S02]  /*10340*/  SHF.R.U64 R24, R24, 0x3, RZ ;  /* 0x0000000318187819 */ /* 0x000fc400000012ff */
[----:B------:R-:W-:Y:S01]  /*10350*/  SHF.R.U64 R28, R28, 0x3, RZ ;  /* 0x000000031c1c7819 */ /* 0x000fe200000012ff */
[----:B------:R-:W5:Y:S01]  /*10360*/  LD.E.128 R72, desc[UR40][R72.64] ;  /* 0x0000002848487980 */ /* 0x000f62000c101d00 */
[----:B------:R-:W-:Y:S02]  /*10370*/  SEL R20, RZ, 0xffffffff, P1 ;  /* 0xffffffffff147807 */ /* 0x000fe40000800000 */
[----:B------:R-:W-:Y:S01]  /*10380*/  SEL R0, RZ, 0xffffffff, P0 ;  /* 0xffffffffff007807 */ /* 0x000fe20000000000 */
[----:B------:R-:W-:Y:S01]  /*10390*/  UIMAD UR11, UR44, UR13, UR11 ;  /* 0x0000000d2c0b72a4 */ /* 0x000fe2000f8e020b */
[----:B------:R-:W-:Y:S01]  /*103a0*/  LOP3.LUT R12, R12, R13, RZ, 0x3c, !PT ;  /* 0x0000000d0c0c7212 */ /* 0x000fe200078e3cff */
[--C-:B------:R-:W-:Y:S01]  /*103b0*/  IMAD.X R13, RZ, RZ, R15.reuse, P4 ;  /* 0x000000ffff0d7224 */ /* 0x100fe200020e060f */
[----:B------:R-:W-:Y:S01]  /*103c0*/  LOP3.LUT R24, R24, R25, RZ, 0x3c, !PT ;  /* 0x0000001918187212 */ /* 0x000fe200078e3cff */
[--C-:B------:R-:W-:Y:S01]  /*103d0*/  IMAD.X R25, RZ, RZ, R15.reuse, P5 ;  /* 0x000000ffff197224 */ /* 0x100fe200028e060f */
[----:B------:R-:W-:Y:S01]  /*103e0*/  LOP3.LUT R28, R28, R29, RZ, 0x3c, !PT ;  /* 0x0000001d1c1c7212 */ /* 0x000fe200078e3cff */
[----:B------:R-:W-:Y:S01]  /*103f0*/  IMAD.X R29, RZ, RZ, R15, P6 ;  /* 0x000000ffff1d7224 */ /* 0x000fe200030e060f */
[----:B------:R-:W-:Y:S01]  /*10400*/  IADD3 R49, P4, R14, 0x9000, RZ ;  /* 0x000090000e317810 */ /* 0x000fe20007f9e0ff */
[----:B------:R-:W-:Y:S01]  /*10410*/  IMAD.SHL.U32 R20, R20, 0x4, RZ ;  /* 0x0000000414147824 */ /* 0x000fe200078e00ff */
[C---:B------:R-:W-:Y:S01]  /*10420*/  IADD3 R53, P5, R14.reuse, 0xa000, RZ ;  /* 0x0000a0000e357810 */ /* 0x040fe20007fbe0ff */
[----:B------:R-:W-:Y:S01]  /*10430*/  ULDC.64 UR12, c[0x0][0xaf0] ;  /* 0x0002bc00000c7ab9 */ /* 0x000fe20000000a00 */
[----:B------:R-:W-:Y:S01]  /*10440*/  IADD3 R57, P6, R14, 0xb000, RZ ;  /* 0x0000b0000e397810 */ /* 0x000fe20007fde0ff */
[----:B------:R-:W-:Y:S01]  /*10450*/  IMAD.SHL.U32 R79, R0, 0x8, RZ ;  /* 0x00000008004f7824 */ /* 0x000fe200078e00ff */
[----:B------:R-:W-:Y:S01]  /*10460*/  UIMAD UR4, UR4, UR12, URZ ;  /* 0x0000000c040472a4 */ /* 0x000fe2000f8e023f */
[----:B0-----:R-:W-:Y:S01]  /*10470*/  @P2 IMAD.HI.U32 R0, R80, R21, RZ ;  /* 0x0000001550002227 */ /* 0x001fe200078e00ff */
[----:B------:R-:W-:Y:S01]  /*10480*/  LOP3.LUT R48, R49, 0x380, RZ, 0xc0, !PT ;  /* 0x0000038031307812 */ /* 0x000fe200078ec0ff */
[----:B------:R-:W5:Y:S01]  /*10490*/  LD.E.128 R24, desc[UR40][R24.64] ;  /* 0x0000002818187980 */ /* 0x000f62000c101d00 */
[----:B------:R-:W-:-:S02]  /*104a0*/  LOP3.LUT R52, R53, 0x380, RZ, 0xc0, !PT ;  /* 0x0000038035347812 */ /* 0x000fc400078ec0ff */
[----:B------:R-:W-:Y:S01]  /*104b0*/  LOP3.LUT R56, R57, 0x380, RZ, 0xc0, !PT ;  /* 0x0000038039387812 */ /* 0x000fe200078ec0ff */
[----:B------:R-:W5:Y:S01]  /*104c0*/  LD.E.128 R28, desc[UR40][R28.64] ;  /* 0x000000281c1c7980 */ /* 0x000f62000c101d00 */
[----:B------:R-:W-:Y:S02]  /*104d0*/  LOP3.LUT R5, R14, 0x380, RZ, 0xc0, !PT ;  /* 0x000003800e057812 */ /* 0x000fe400078ec0ff */
[----:B------:R-:W-:Y:S01]  /*104e0*/  LOP3.LUT R76, R20, 0x4, R3, 0xe2, !PT ;  /* 0x00000004144c7812 */ /* 0x000fe200078ee203 */
[----:B------:R-:W-:Y:S01]  /*104f0*/  IMAD.MOV.U32 R3, RZ, RZ, R80 ;  /* 0x000000ffff037224 */ /* 0x000fe200078e0050 */
[----:B------:R-:W-:Y:S01]  /*10500*/  UIMAD UR4, UR9, UR13, UR4 ;  /* 0x0000000d090472a4 */ /* 0x000fe2000f8e0204 */
[----:B-1----:R-:W-:Y:S01]  /*10510*/  @P2 SHF.R.U32.HI R3, RZ, R77, R0 ;  /* 0x0000004dff032219 */ /* 0x002fe20000011600 */
[----:B------:R-:W-:Y:S01]  /*10520*/  UIMAD.WIDE.U32 UR10, UR9, UR12, UR10 ;  /* 0x0000000c090a72a5 */ /* 0x000fe2000f8e000a */
[----:B------:R-:W-:Y:S02]  /*10530*/  SHF.R.U64 R48, R48, 0x3, RZ ;  /* 0x0000000330307819 */ /* 0x000fe400000012ff */
[----:B------:R-:W-:-:S02]  /*10540*/  SHF.R.U64 R52, R52, 0x3, RZ ;  /* 0x0000000334347819 */ /* 0x000fc400000012ff */
[----:B------:R-:W-:Y:S02]  /*10550*/  SHF.R.U64 R56, R56, 0x3, RZ ;  /* 0x0000000338387819 */ /* 0x000fe400000012ff */
[----:B------:R-:W-:Y:S01]  /*10560*/  SHF.R.U64 R5, R5, 0x3, RZ ;  /* 0x0000000305057819 */ /* 0x000fe200000012ff */
[----:B------:R-:W-:Y:S01]  /*10570*/  UIADD3 UR4, UR11, UR4, URZ ;  /* 0x000000040b047290 */ /* 0x000fe2000fffe03f */
[----:B------:R-:W-:Y:S02]  /*10580*/  ISETP.GE.AND P0, PT, R99, UR16, PT ;  /* 0x0000001063007c0c */ /* 0x000fe4000bf06270 */
[--C-:B------:R-:W-:Y:S01]  /*10590*/  SHF.R.S32.HI R77, RZ, 0x1f, R3.reuse ;  /* 0x0000001fff4d7819 */ /* 0x100fe20000011403 */
[----:B------:R-:W-:Y:S01]  /*105a0*/  IMAD.U32 R20, RZ, RZ, UR10 ;  /* 0x0000000aff147e24 */ /* 0x000fe2000f8e00ff */
[----:B------:R-:W-:Y:S01]  /*105b0*/  LOP3.LUT R76, R79, 0x8, R76, 0xe2, !PT ;  /* 0x000000084f4c7812 */ /* 0x000fe200078ee24c */
[----:B------:R-:W-:Y:S01]  /*105c0*/  IMAD.U32 R21, RZ, RZ, UR11 ;  /* 0x0000000bff157e24 */ /* 0x000fe2000f8e00ff */
        /* <DEDUP_REMOVED lines=8> */
[----:B------:R-:W-:Y:S01]  /*10650*/  ULDC.64 UR10, c[0x0][0xae0] ;  /* 0x0002b800000a7ab9 */ /* 0x000fe20000000a00 */
[----:B------:R-:W-:Y:S01]  /*10660*/  IMAD.MOV.U32 R5, RZ, RZ, R15 ;  /* 0x000000ffff057224 */ /* 0x000fe200078e000f */
[----:B------:R-:W-:Y:S01]  /*10670*/  SEL R0, RZ, 0xffffffff, P0 ;  /* 0xffffffffff007807 */ /* 0x000fe20000000000 */
[----:B------:R-:W-:Y:S01]  /*10680*/  IMAD R78, R77, UR10, RZ ;  /* 0x0000000a4d4e7c24 */ /* 0x000fe2000f8e02ff */
[----:B------:R-:W-:Y:S01]  /*10690*/  ISETP.GE.AND P0, PT, R91, UR16, PT ;  /* 0x000000105b007c0c */ /* 0x000fe2000bf06270 */
[----:B------:R-:W-:Y:S01]  /*106a0*/  IMAD.U32 R21, RZ, RZ, UR4 ;  /* 0x00000004ff157e24 */ /* 0x000fe2000f8e00ff */
[----:B------:R-:W5:Y:S01]  /*106b0*/  LD.E.128 R12, desc[UR40][R12.64] ;  /* 0x000000280c0c7980 */ /* 0x000f62000c101d00 */
[----:B------:R-:W-:-:S02]  /*106c0*/  IMAD R77, R81, R79, R80 ;  /* 0x0000004f514d7224 */ /* 0x000fc400078e0250 */
[----:B------:R-:W-:Y:S01]  /*106d0*/  IMAD.SHL.U32 R83, R0, 0x10, RZ ;  /* 0x0000001000537824 */ /* 0x000fe200078e00ff */
[----:B------:R-:W5:Y:S01]  /*106e0*/  LD.E.128 R4, desc[UR40][R4.64] ;  /* 0x0000002804047980 */ /* 0x000f62000c101d00 */
[C---:B------:R-:W-:Y:S01]  /*106f0*/  IMAD R79, R3.reuse, UR11, R78 ;  /* 0x0000000b034f7c24 */ /* 0x040fe2000f8e024e */
[----:B------:R-:W-:Y:S01]  /*10700*/  SEL R0, RZ, 0xffffffff, P0 ;  /* 0xffffffffff007807 */ /* 0x000fe20000000000 */
[----:B------:R-:W-:Y:S01]  /*10710*/  IMAD.WIDE.U32 R20, R3, UR10, R20 ;  /* 0x0000000a03147c25 */ /* 0x000fe2000f8e0014 */
[----:B------:R-:W5:Y:S01]  /*10720*/  LD.E.128 R48, desc[UR40][R48.64] ;  /* 0x0000002830307980 */ /* 0x000f62000c101d00 */
[----:B------:R-:W-:Y:S01]  /*10730*/  SHF.R.S32.HI R3, RZ, 0x1f, R77 ;  /* 0x0000001fff037819 */ /* 0x000fe2000001144d */
[----:B------:R-:W-:Y:S02]  /*10740*/  ULDC.64 UR10, c[0x0][0xad8] ;  /* 0x0002b600000a7ab9 */ /* 0x000fe40000000a00 */
[----:B------:R-:W5:Y:S01]  /*10750*/  LD.E.128 R52, desc[UR40][R52.64] ;  /* 0x0000002834347980 */ /* 0x000f62000c101d00 */
[----:B------:R-:W-:-:S03]  /*10760*/  VIADD R93, R185, 0x180 ;  /* 0x00000180b95d7836 */ /* 0x000fc60000000000 */
[----:B------:R-:W5:Y:S01]  /*10770*/  LD.E.128 R56, desc[UR40][R56.64] ;  /* 0x0000002838387980 */ /* 0x000f62000c101d00 */
[----:B------:R-:W-:Y:S01]  /*10780*/  @!PT LDS RZ, [RZ] ;  /* 0x00000000fffff984 */ /* 0x000fe20000000800 */
[----:B------:R-:W-:Y:S01]  /*10790*/  @!PT LDS RZ, [RZ] ;  /* 0x00000000fffff984 */ /* 0x000fe20000000800 */
[----:B------:R-:W-:Y:S01]  /*107a0*/  @!PT LDS RZ, [RZ] ;  /* 0x00000000fffff984 */ /* 0x000fe20000000800 */
[----:B------:R-:W-:Y:S01]  /*107b0*/  @!PT LDS RZ, [RZ] ;  /* 0x00000000fffff984 */ /* 0x000fe20000000800 */
[----:B------:R0:W-:Y:S06]  /*107c0*/  MEMBAR.ALL.CTA ;  /* 0x0000000000007992 */ /* 0x0001ec0000008000 */
[----:B0-----:R-:W0:Y:S01]  /*107d0*/  FENCE.VIEW.ASYNC.S ;  /* 0x00000000000073c6 */ /* 0x001e220000000000 */
[----:B------:R-:W-:Y:S01]  /*107e0*/  LOP3.LUT R76, R83, 0x10, R76, 0xe2, !PT ;  /* 0x00000010534c7812 */ /* 0x000fe200078ee24c */
[----:B------:R-:W-:Y:S01]  /*107f0*/  IMAD.SHL.U32 R83, R0, 0x20, RZ ;  /* 0x0000002000537824 */ /* 0x000fe200078e00ff */
[----:B------:R-:W-:Y:S01]  /*10800*/  ISETP.GE.AND P0, PT, R93, UR16, PT ;  /* 0x000000105d007c0c */ /* 0x000fe2000bf06270 */
[----:B------:R-:W-:-:S02]  /*10810*/  IMAD.IADD R21, R21, 0x1, R79 ;  /* 0x0000000115157824 */ /* 0x000fc400078e024f */
[----:B------:R-:W-:Y:S02]  /*10820*/  IMAD R0, R3, UR10, RZ ;  /* 0x0000000a03007c24 */ /* 0x000fe4000f8e02ff */
[----:B------:R-:W-:Y:S02]  /*10830*/  VIADD R88, R220, UR42 ;  /* 0x0000002adc587c36 */ /* 0x000fe40008000000 */
[----:B------:R-:W-:Y:S01]  /*10840*/  IMAD R89, R81, UR8, RZ ;  /* 0x0000000851597c24 */ /* 0x000fe2000f8e02ff */
[----:B------:R-:W-:Y:S01]  /*10850*/  UIADD3 UR4, UR46, 0x28c20, URZ ;  /* 0x00028c202e047890 */ /* 0x000fe2000fffe03f */
[C---:B------:R-:W-:Y:S01]  /*10860*/  IMAD R79, R77.reuse, UR11, R0 ;  /* 0x0000000b4d4f7c24 */ /* 0x040fe2000f8e0200 */
[----:B------:R-:W-:Y:S01]  /*10870*/  SEL R3, RZ, 0x40, P0 ;  /* 0x00000040ff037807 */ /* 0x000fe20000000000 */
[----:B------:R-:W-:Y:S01]  /*10880*/  IMAD.WIDE.U32 R20, R77, UR10, R20 ;  /* 0x0000000a4d147c25 */ /* 0x000fe2000f8e0014 */
[----:B------:R-:W-:Y:S01]  /*10890*/  ISETP.GE.AND P0, PT, R88, R89, PT ;  /* 0x000000595800720c */ /* 0x000fe20003f06270 */
[----:B------:R-:W-:Y:S01]  /*108a0*/  ULDC.64 UR10, c[0x0][0xa80] ;  /* 0x0002a000000a7ab9 */ /* 0x000fe20000000a00 */
[----:B------:R-:W-:Y:S01]  /*108b0*/  UPRMT UR4, URZ, 0x654, UR4 ;  /* 0x000006543f047896 */ /* 0x000fe20008000004 */
[----:B------:R-:W-:Y:S01]  /*108c0*/  VIADD R95, R185, 0x1c0 ;  /* 0x000001c0b95f7836 */ /* 0x000fe20000000000 */
[----:B------:R-:W-:Y:S01]  /*108d0*/  LEA R86, P2, R20, UR10, 0x1 ;  /* 0x0000000a14567c11 */ /* 0x000fe2000f8408ff */
[----:B------:R-:W-:Y:S01]  /*108e0*/  IMAD.IADD R21, R21, 0x1, R79 ;  /* 0x0000000115157824 */ /* 0x000fe200078e024f */
[----:B------:R-:W-:-:S02]  /*108f0*/  LOP3.LUT R76, R83, 0x20, R76, 0xe2, !PT ;  /* 0x00000020534c7812 */ /* 0x000fc400078ee24c */
[----:B------:R-:W-:Y:S02]  /*10900*/  ISETP.GE.AND P1, PT, R95, UR16, PT ;  /* 0x000000105f007c0c */ /* 0x000fe4000bf26270 */
[----:B------:R-:W-:Y:S01]  /*10910*/  LEA.HI.X R87, R20, UR11, R21, 0x1, P2 ;  /* 0x0000000b14577c11 */ /* 0x000fe200090f0c15 */
[----:B0-----:R-:W-:Y:S01]  /*10920*/  SYNCS.ARRIVE.TRANS64.RED.A1T0 RZ, [UR4], RZ ;  /* 0x000000ffffff79a7 */ /* 0x001fe20008100404 */
[----:B------:R-:W-:Y:S01]  /*10930*/  LOP3.LUT R3, R76, R3, RZ, 0xfc, !PT ;  /* 0x000000034c037212 */ /* 0x000fe200078efcff */
[----:B------:R0:W1:Y:S01]  /*10940*/  SHFL.IDX PT, R20, R86, RZ, 0x181f ;  /* 0x00181fff56147589 */ /* 0x00006200000e0000 */
[----:B------:R-:W-:Y:S01]  /*10950*/  SEL R0, RZ, 0x80, P1 ;  /* 0x00000080ff007807 */ /* 0x000fe20000800000 */
[----:B------:R-:W-:Y:S02]  /*10960*/  BSSY B1, `(.L_x_5417) ;  /* 0x000002a000017945 */ /* 0x000fe40003800000 */
[----:B------:R0:W3:Y:S01]  /*10970*/  SHFL.IDX PT, R21, R87, RZ, 0x181f ;  /* 0x00181fff57157589 */ /* 0x0000e200000e0000 */
[----:B------:R-:W-:-:S02]  /*10980*/  LOP3.LUT R0, R3, R0, RZ, 0xfc, !PT ;  /* 0x0000000003007212 */ /* 0x000fc400078efcff */
        /* <DEDUP_REMOVED lines=9> */
[CC--:B-1----:R-:W-:Y:S01]  /*10a20*/  @!P1 LEA R76, P2, R188.reuse, R20.reuse, 0x1 ;  /* 0x00000014bc4c9211 */ /* 0x0c2fe200078408ff */
[----:B---3--:R-:W-:Y:S02]  /*10a30*/  @!P0 IMAD.WIDE R78, R185, 0x2, R20 ;  /* 0x00000002b94e8825 */ /* 0x008fe400078e0214 */
[----:B------:R-:W-:Y:S02]  /*10a40*/  @!P4 LEA R80, P5, R101, R20, 0x1 ;  /* 0x000000146550c211 */ /* 0x000fe400078a08ff */
[----:B------:R-:W-:Y:S01]  /*10a50*/  @!P1 LEA.HI.X R77, R188, R21, R152, 0x1, P2 ;  /* 0x00000015bc4d9211 */ /* 0x000fe200010f0c98 */
[----:B-----5:R1:W-:Y:S01]  /*10a60*/  @!P0 ST.E.128 desc[UR40][R78.64], R4 ;  /* 0x000000044e008985 */ /* 0x0203e2000c101d28 */
[----:B------:R-:W-:Y:S02]  /*10a70*/  ISETP.GE.AND P2, PT, R99, UR16, PT ;  /* 0x0000001063007c0c */ /* 0x000fe4000bf46270 */
[----:B------:R-:W-:Y:S01]  /*10a80*/  LOP3.LUT P0, RZ, R3, 0x40, RZ, 0xc0, !PT ;  /* 0x0000004003ff7812 */ /* 0x000fe2000780c0ff */
[----:B------:R3:W-:Y:S01]  /*10a90*/  @!P1 ST.E.128 desc[UR40][R76.64], R12 ;  /* 0x0000000c4c009985 */ /* 0x0007e2000c101d28 */
[----:B------:R-:W-:-:S02]  /*10aa0*/  ISETP.GE.AND P1, PT, R91, UR16, PT ;  /* 0x000000105b007c0c */ /* 0x000fc4000bf26270 */
[-C--:B------:R-:W-:Y:S02]  /*10ab0*/  @!P3 LEA R82, P6, R97, R20.reuse, 0x1 ;  /* 0x000000146152b211 */ /* 0x080fe400078c08ff */
        /* <DEDUP_REMOVED lines=13> */
[----:B---3--:R-:W-:Y:S01]  /*10b90*/  SHF.R.S32.HI R13, RZ, 0x1f, R95 ;  /* 0x0000001fff0d7819 */ /* 0x008fe2000001145f */
[----:B------:R4:W-:Y:S01]  /*10ba0*/  @!P1 ST.E.128 desc[UR40][R4.64], R52 ;  /* 0x0000003404009985 */ /* 0x0009e2000c101d28 */
[----:B------:R-:W-:-:S02]  /*10bb0*/  @P0 LEA.HI.X R7, R93, R21, R7, 0x1, P5 ;  /* 0x000000155d070211 */ /* 0x000fc400028f0c07 */
[----:B------:R-:W-:-:S03]  /*10bc0*/  @P6 LEA R12, P5, R95, R20, 0x1 ;  /* 0x000000145f0c6211 */ /* 0x000fc600078a08ff */
[----:B------:R4:W-:Y:S01]  /*10bd0*/  @P0 ST.E.128 desc[UR40][R6.64], R60 ;  /* 0x0000003c06000985 */ /* 0x0009e2000c101d28 */
[----:B------:R-:W-:-:S05]  /*10be0*/  @P6 LEA.HI.X R13, R95, R21, R13, 0x1, P5 ;  /* 0x000000155f0d6211 */ /* 0x000fca00028f0c0d */
[----:B------:R4:W-:Y:S04]  /*10bf0*/  @P6 ST.E.128 desc[UR40][R12.64], R68 ;  /* 0x000000440c006985 */ /* 0x0009e8000c101d28 */
.L_x_5418:
[----:B------:R-:W-:Y:S05]  /*10c00*/  BSYNC B1 ;  /* 0x0000000000017941 */ /* 0x000fea0003800000 */
.L_x_5417:
[----:B----45:R-:W-:Y:S01]  /*10c10*/  VIADD R6, R88, 0x20 ;  /* 0x0000002058067836 */ /* 0x030fe20000000000 */
[----:B------:R4:W0:Y:S04]  /*10c20*/  SHFL.IDX PT, R5, R87, 0x1, 0x181f ;  /* 0x00381f0057057f89 */ /* 0x00082800000e0000 */
[----:B------:R-:W-:Y:S01]  /*10c30*/  ISETP.GE.AND P0, PT, R6, R89, PT ;  /* 0x000000590600720c */ /* 0x000fe20003f06270 */
[----:B------:R4:W0:-:S12]  /*10c40*/  SHFL.IDX PT, R4, R86, 0x1, 0x181f ;  /* 0x00381f0056047f89 */ /* 0x00081800000e0000 */
[----:B----4-:R-:W-:Y:S05]  /*10c50*/  @P0 BRA `(.L_x_5419) ;  /* 0x0000002400dc0947 */ /* 0x010fea0003800000 */
[----:B------:R-:W-:Y:S02]  /*10c60*/  ISETP.GE.AND P0, PT, R185, UR16, PT ;  /* 0x00000010b9007c0c */ /* 0x000fe4000bf06270 */
[----:B------:R-:W-:Y:S02]  /*10c70*/  ISETP.GE.AND P4, PT, R188, UR16, PT ;  /* 0x00000010bc007c0c */ /* 0x000fe4000bf86270 */
[----:B------:R-:W-:Y:S02]  /*10c80*/  ISETP.GE.AND P3, PT, R101, UR16, PT ;  /* 0x0000001065007c0c */ /* 0x000fe4000bf66270 */
[----:B------:R-:W-:Y:S02]  /*10c90*/  ISETP.GE.AND P2, PT, R97, UR16, PT ;  /* 0x0000001061007c0c */ /* 0x000fe4000bf46270 */
[----:B------:R-:W-:Y:S02]  /*10ca0*/  ISETP.GE.AND P1, PT, R99, UR16, PT ;  /* 0x0000001063007c0c */ /* 0x000fe4000bf26270 */
[----:B------:R-:W-:-:S02]  /*10cb0*/  SHF.R.S32.HI R15, RZ, 0x1f, R101 ;  /* 0x0000001fff0f7819 */ /* 0x000fc40000011465 */
[----:B---3--:R-:W-:Y:S01]  /*10cc0*/  SHF.R.S32.HI R21, RZ, 0x1f, R97 ;  /* 0x0000001fff157819 */ /* 0x008fe20000011461 */
[----:B0-----:R-:W-:Y:S02]  /*10cd0*/  @!P0 IMAD.WIDE R6, R185, 0x2, R4 ;  /* 0x00000002b9068825 */ /* 0x001fe400078e0204 */
[CC--:B------:R-:W-:Y:S02]  /*10ce0*/  @!P4 LEA R12, P5, R188.reuse, R4.reuse, 0x1 ;  /* 0x00000004bc0cc211 */ /* 0x0c0fe400078a08ff */
[-C--:B------:R-:W-:Y:S01]  /*10cf0*/  @!P3 LEA R14, P6, R101, R4.reuse, 0x1 ;  /* 0x00000004650eb211 */ /* 0x080fe200078c08ff */
[----:B------:R0:W-:Y:S01]  /*10d00*/  @!P0 ST.E.128 desc[UR40][R6.64], R8 ;  /* 0x0000000806008985 */ /* 0x0001e2000c101d28 */
[----:B------:R-:W-:Y:S02]  /*10d10*/  ISETP.GE.AND P0, PT, R91, UR16, PT ;  /* 0x000000105b007c0c */ /* 0x000fe4000bf06270 */
[----:B------:R-:W-:Y:S02]  /*10d20*/  @!P4 LEA.HI.X R13, R188, R5, R152, 0x1, P5 ;  /* 0x00000005bc0dc211 */ /* 0x000fe400028f0c98 */
[----:B-1----:R-:W-:-:S02]  /*10d30*/  @!P2 LEA R20, P5, R97, R4, 0x1 ;  /* 0x000000046114a211 */ /* 0x002fc400078a08ff */
[-C--:B------:R-:W-:Y:S01]  /*10d40*/  @!P3 LEA.HI.X R15, R101, R5.reuse, R15, 0x1, P6 ;  /* 0x00000005650fb211 */ /* 0x080fe200030f0c0f */
[----:B------:R1:W-:Y:S01]  /*10d50*/  @!P4 ST.E.128 desc[UR40][R12.64], R24 ;  /* 0x000000180c00c985 */ /* 0x0003e2000c101d28 */
[----:B------:R-:W-:Y:S02]  /*10d60*/  LOP3.LUT P6, RZ, R3, 0x40, RZ, 0xc0, !PT ;  /* 0x0000004003ff7812 */ /* 0x000fe400078cc0ff */
[----:B------:R-:W-:Y:S01]  /*10d70*/  @!P2 LEA.HI.X R21, R97, R5, R21, 0x1, P5 ;  /* 0x000000056115a211 */ /* 0x000fe200028f0c15 */
[----:B------:R1:W-:Y:S01]  /*10d80*/  @!P3 ST.E.128 desc[UR40][R14.64], R32 ;  /* 0x000000200e00b985 */ /* 0x0003e2000c101d28 */
[----:B------:R-:W-:-:S03]  /*10d90*/  SHF.R.S32.HI R3, RZ, 0x1f, R99 ;  /* 0x0000001fff037819 */ /* 0x000fc60000011463 */
[----:B------:R1:W-:Y:S01]  /*10da0*/  @!P2 ST.E.128 desc[UR40][R20.64], R40 ;  /* 0x000000281400a985 */ /* 0x0003e2000c101d28 */
[----:B0-----:R-:W-:-:S04]  /*10db0*/  @!P1 LEA R6, P5, R99, R4, 0x1 ;  /* 0x0000000463069211 */ /* 0x001fc800078a08ff */
[-C--:B------:R-:W-:Y:S02]  /*10dc0*/  @!P1 LEA.HI.X R7, R99, R5.reuse, R3, 0x1, P5 ;  /* 0x0000000563079211 */ /* 0x080fe400028f0c03 */
[----:B------:R-:W-:Y:S02]  /*10dd0*/  SHF.R.S32.HI R3, RZ, 0x1f, R91 ;  /* 0x0000001fff037819 */ /* 0x000fe4000001145b */
[C---:B------:R-:W-:Y:S01]  /*10de0*/  @!P0 LEA R8, P5, R91.reuse, R4, 0x1 ;  /* 0x000000045b088211 */ /* 0x040fe200078a08ff */
[----:B------:R1:W-:Y:S03]  /*10df0*/  @!P1 ST.E.128 desc[UR40][R6.64], R48 ;  /* 0x0000003006009985 */ /* 0x0003e6000c101d28 */
[----:B------:R-:W-:Y:S02]  /*10e00*/  @!P0 LEA.HI.X R9, R91, R5, R3, 0x1, P5 ;  /* 0x000000055b098211 */ /* 0x000fe400028f0c03 */
[----:B------:R-:W-:-:S02]  /*10e10*/  SHF.R.S32.HI R3, RZ, 0x1f, R93 ;  /* 0x0000001fff037819 */ /* 0x000fc4000001145d */
[C---:B------:R-:W-:Y:S01]  /*10e20*/  @P6 LEA R10, P5, R93.reuse, R4, 0x1 ;  /* 0x000000045d0a6211 */ /* 0x040fe200078a08ff */
[----:B------:R1:W-:Y:S01]  /*10e30*/  @!P0 ST.E.128 desc[UR40][R8.64], R56 ;  /* 0x0000003808008985 */ /* 0x0003e2000c101d28 */
[----:B------:R-:W-:Y:S02]  /*10e40*/  LOP3.LUT P0, RZ, R0, 0x80, RZ, 0xc0, !PT ;  /* 0x0000008000ff7812 */ /* 0x000fe4000780c0ff */
[----:B------:R-:W-:-:S05]  /*10e50*/  @P6 LEA.HI.X R11, R93, R5, R3, 0x1, P5 ;  /* 0x000000055d0b6211 */ /* 0x000fca00028f0c03 */
[----:B------:R1:W-:Y:S06]  /*10e60*/  @P6 ST.E.128 desc[UR40][R10.64], R64 ;  /* 0x000000400a006985 */ /* 0x0003ec000c101d28 */
[----:B------:R-:W-:Y:S05]  /*10e70*/  @!P0 BRA `(.L_x_5419) ;  /* 0x0000002400548947 */ /* 0x000fea0003800000 */
[----:B------:R-:W-:Y:S02]  /*10e80*/  LEA R4, P0, R95, R4, 0x1 ;  /* 0x000000045f047211 */ /* 0x000fe400078008ff */
[----:B------:R-:W-:-:S04]  /*10e90*/  SHF.R.S32.HI R0, RZ, 0x1f, R95 ;  /* 0x0000001fff007819 */ /* 0x000fc8000001145f */
[----:B------:R-:W-:-:S05]  /*10ea0*/  LEA.HI.X R5, R95, R5, R0, 0x1, P0 ;  /* 0x000000055f057211 */ /* 0x000fca00000f0c00 */
[----:B------:R0:W-:Y:S01]  /*10eb0*/  ST.E.128 desc[UR40][R4.64], R72 ;  /* 0x0000004804007985 */ /* 0x0001e2000c101d28 */
[----:B------:R-:W-:Y:S05]  /*10ec0*/  BRA `(.L_x_5419) ;  /* 0x0000002400407947 */ /* 0x000fea0003800000 */
.L_x_5416:
[----:B------:R-:W-:Y:S01]  /*10ed0*/  ULDC.64 UR14, c[0x0][0xb08] ;  /* 0x0002c200000e7ab9 */ /* 0x000fe20000000a00 */
[----:B0-----:R-:W-:Y:S01]  /*10ee0*/  VIADD R4, R186, UR42 ;  /* 0x0000002aba047c36 */ /* 0x001fe20008000000 */
[----:B------:R-:W-:Y:S01]  /*10ef0*/  UIMAD UR12, UR24, UR14, URZ ;  /* 0x0000000e180c72a4 */ /* 0x000fe2000f8e023f */
[----:B------:R-:W-:Y:S01]  /*10f00*/  BSSY B1, `(.L_x_5420) ;  /* 0x00000c6000017945 */ /* 0x000fe20003800000 */
[----:B------:R-:W-:Y:S01]  /*10f10*/  UIMAD.WIDE.U32 UR10, UR4, UR14, URZ ;  /* 0x0000000e040a72a5 */ /* 0x000fe2000f8e003f */
[----:B------:R-:W-:Y:S01]  /*10f20*/  IMAD.MOV.U32 R3, RZ, RZ, R4 ;  /* 0x000000ffff037224 */ /* 0x000fe200078e0004 */
[----:B------:R-:W-:Y:S01]  /*10f30*/  UIMAD UR12, UR4, UR15, UR12 ;  /* 0x0000000f040c72a4 */ /* 0x000fe2000f8e020c */
[----:B------:R-:W-:Y:S01]  /*10f40*/  SHF.R.S32.HI R21, RZ, 0x1f, R205 ;  /* 0x0000001fff157819 */ /* 0x000fe200000114cd */
[----:B------:R-:W-:Y:S01]  /*10f50*/  ULDC UR14, c[0x0][0xbe8] ;  /* 0x0002fa00000e7ab9 */ /* 0x000fe20000000800 */
[----:B------:R-:W-:Y:S01]  /*10f60*/  USHF.R.S32.HI UR4, URZ, 0x1f, UR9 ;  /* 0x0000001f3f047899 */ /* 0x000fe20008011409 */
[----:B------:R-:W-:Y:S01]  /*10f70*/  SHF.R.S32.HI R152, RZ, 0x1f, R206 ;  /* 0x0000001fff987819 */ /* 0x000fe200000114ce */
[----:B------:R-:W-:Y:S01]  /*10f80*/  UIADD3 UR11, UR11, UR12, URZ ;  /* 0x0000000c0b0b7290 */ /* 0x000fe2000fffe03f */
[----:B------:R-:W-:Y:S01]  /*10f90*/  SHF.R.S32.HI R153, RZ, 0x1f, R207 ;  /* 0x0000001fff997819 */ /* 0x000fe200000114cf */
[----:B------:R-:W-:Y:S01]  /*10fa0*/  UISETP.NE.AND UP0, UPT, UR14, 0x1, UPT ;  /* 0x000000010e00788c */ /* 0x000fe2000bf05270 */
[----:B------:R-:W-:Y:S01]  /*10fb0*/  SHF.R.S32.HI R154, RZ, 0x1f, R208 ;  /* 0x0000001fff9a7819 */ /* 0x000fe200000114d0 */
[----:B------:R-:W-:Y:S01]  /*10fc0*/  ULDC.64 UR12, c[0x0][0xb38] ;  /* 0x0002ce00000c7ab9 */ /* 0x000fe20000000a00 */
[----:B------:R-:W-:Y:S01]  /*10fd0*/  UIMAD UR8, UR8, UR14, URZ ;  /* 0x0000000e080872a4 */ /* 0x000fe2000f8e023f */
[----:B------:R-:W-:Y:S01]  /*10fe0*/  SHF.R.S32.HI R155, RZ, 0x1f, R209 ;  /* 0x0000001fff9b7819 */ /* 0x000fe200000114d1 */
[----:B------:R-:W-:Y:S01]  /*10ff0*/  UIMAD.WIDE.U32 UR10, UR44, UR12, UR10 ;  /* 0x0000000c2c0a72a5 */ /* 0x000fe2000f8e000a */
[----:B------:R-:W-:-:S02]  /*11000*/  PLOP3.LUT P0, PT, PT, PT, UP0, 0x80, 0x0 ;  /* 0x000000000000781c */ /* 0x000fc40003f0f008 */
[----:B------:R-:W-:Y:S01]  /*11010*/  SHF.R.S32.HI R156, RZ, 0x1f, R210 ;  /* 0x0000001fff9c7819 */ /* 0x000fe200000114d2 */
[----:B------:R-:W-:Y:S01]  /*11020*/  UIMAD UR11, UR44, UR13, UR11 ;  /* 0x0000000d2c0b72a4 */ /* 0x000fe2000f8e020b */
[----:B------:R-:W-:Y:S02]  /*11030*/  SHF.R.S32.HI R157, RZ, 0x1f, R211 ;  /* 0x0000001fff9d7819 */ /* 0x000fe400000114d3 */
[----:B------:R-:W-:Y:S01]  /*11040*/  ULDC.64 UR12, c[0x0][0xb40] ;  /* 0x0002d000000c7ab9 */ /* 0x000fe20000000a00 */
[----:B------:R-:W-:Y:S01]  /*11050*/  SHF.R.S32.HI R158, RZ, 0x1f, R212 ;  /* 0x0000001fff9e7819 */ /* 0x000fe200000114d4 */
[----:B------:R-:W-:Y:S01]  /*11060*/  UIMAD UR4, UR4, UR12, URZ ;  /* 0x0000000c040472a4 */ /* 0x000fe2000f8e023f */
[----:B------:R-:W-:Y:S01]  /*11070*/  SHF.R.S32.HI R159, RZ, 0x1f, R213 ;  /* 0x0000001fff9f7819 */ /* 0x000fe200000114d5 */
[----:B------:R-:W-:Y:S01]  /*11080*/  UIMAD.WIDE.U32 UR10, UR9, UR12, UR10 ;  /* 0x0000000c090a72a5 */ /* 0x000fe2000f8e000a */
[----:B------:R-:W-:Y:S01]  /*11090*/  SHF.R.S32.HI R160, RZ, 0x1f, R214 ;  /* 0x0000001fffa07819 */ /* 0x000fe200000114d6 */
[----:B------:R-:W-:Y:S01]  /*110a0*/  UIMAD UR4, UR9, UR13, UR4 ;  /* 0x0000000d090472a4 */ /* 0x000fe2000f8e0204 */
[----:B------:R-:W-:-:S02]  /*110b0*/  SHF.R.S32.HI R161, RZ, 0x1f, R215 ;  /* 0x0000001fffa17819 */ /* 0x000fc400000114d7 */
[----:B------:R-:W-:Y:S01]  /*110c0*/  @UP0 ULDC UR9, c[0x0][0xbec] ;  /* 0x0002fb0000090ab9 */ /* 0x000fe20000000800 */
[----:B------:R-:W-:Y:S01]  /*110d0*/  UIADD3 UR11, UR11, UR4, URZ ;  /* 0x000000040b0b7290 */ /* 0x000fe2000fffe03f */
[----:B------:R-:W-:Y:S01]  /*110e0*/  @P0 IMAD.HI.U32 R0, R4, UR9, RZ ;  /* 0x0000000904000c27 */ /* 0x000fe2000f8e00ff */
[----:B------:R-:W-:Y:S01]  /*110f0*/  ULDC.64 UR12, c[0x0][0xb48] ;  /* 0x0002d200000c7ab9 */ /* 0x000fe20000000a00 */
[----:B------:R-:W-:Y:S01]  /*11100*/  @UP0 ULDC UR4, c[0x0][0xbf0] ;  /* 0x0002fc0000040ab9 */ /* 0x000fe20000000800 */
[----:B------:R-:W-:Y:S01]  /*11110*/  UIMAD.WIDE.U32 UR10, UR45, UR12, UR10 ;  /* 0x0000000c2d0a72a5 */ /* 0x000fe2000f8e000a */
[----:B------:R-:W-:Y:S02]  /*11120*/  SHF.R.S32.HI R162, RZ, 0x1f, R216 ;  /* 0x0000001fffa27819 */ /* 0x000fe400000114d8 */
[----:B------:R-:W-:Y:S01]  /*11130*/  @P0 SHF.R.U32.HI R3, RZ, UR4, R0 ;  /* 0x00000004ff030c19 */ /* 0x000fe20008011600 */
[----:B------:R-:W-:Y:S01]  /*11140*/  UIMAD UR45, UR45, UR13, UR11 ;  /* 0x0000000d2d2d72a4 */ /* 0x000fe2000f8e020b */
[----:B------:R-:W-:Y:S01]  /*11150*/  SHF.R.S32.HI R13, RZ, 0x1f, R217 ;  /* 0x0000001fff0d7819 */ /* 0x000fe200000114d9 */
[----:B------:R-:W-:Y:S01]  /*11160*/  IMAD.U32 R5, RZ, RZ, UR11 ;  /* 0x0000000bff057e24 */ /* 0x000fe2000f8e00ff */
[--C-:B------:R-:W-:Y:S01]  /*11170*/  SHF.R.S32.HI R0, RZ, 0x1f, R3.reuse ;  /* 0x0000001fff007819 */ /* 0x100fe20000011403 */
[----:B------:R-:W-:Y:S01]  /*11180*/  IMAD.MOV R7, RZ, RZ, -R3 ;  /* 0x000000ffff077224 */ /* 0x000fe200078e0a03 */
[----:B------:R-:W-:Y:S01]  /*11190*/  ULDC.64 UR12, c[0x0][0xb30] ;  /* 0x0002cc00000c7ab9 */ /* 0x000fe20000000a00 */
[----:B------:R-:W-:Y:S01]  /*111a0*/  IMAD.U32 R5, RZ, RZ, UR45 ;  /* 0x0000002dff057e24 */ /* 0x000fe2000f8e00ff */
[----:B------:R-:W-:Y:S01]  /*111b0*/  UIADD3 UR4, UR46, 0x28c20, URZ ;  /* 0x00028c202e047890 */ /* 0x000fe2000fffe03f */
[----:B------:R-:W-:Y:S01]  /*111c0*/  IMAD R7, R7, UR14, R4 ;  /* 0x0000000e07077c24 */ /* 0x000fe2000f8e0204 */
[----:B------:R-:W-:Y:S01]  /*111d0*/  SHF.R.S32.HI R163, RZ, 0x1f, R218 ;  /* 0x0000001fffa37819 */ /* 0x000fe200000114da */
[----:B------:R-:W-:Y:S01]  /*111e0*/  IMAD R0, R0, UR12, RZ ;  /* 0x0000000c00007c24 */ /* 0x000fe2000f8e02ff */
[----:B------:R-:W-:Y:S01]  /*111f0*/  UPRMT UR4, URZ, 0x654, UR4 ;  /* 0x000006543f047896 */ /* 0x000fe20008000004 */
[----:B------:R-:W-:Y:S01]  /*11200*/  IMAD.U32 R4, RZ, RZ, UR10 ;  /* 0x0000000aff047e24 */ /* 0x000fe2000f8e00ff */
[----:B------:R-:W-:Y:S01]  /*11210*/  ULDC.64 UR10, c[0x0][0xb28] ;  /* 0x0002ca00000a7ab9 */ /* 0x000fe20000000a00 */
[C---:B------:R-:W-:Y:S01]  /*11220*/  IMAD R9, R3.reuse, UR13, R0 ;  /* 0x0000000d03097c24 */ /* 0x040fe2000f8e0200 */
[----:B------:R-:W-:Y:S01]  /*11230*/  SHF.R.S32.HI R0, RZ, 0x1f, R7 ;  /* 0x0000001fff007819 */ /* 0x000fe20000011407 */
[----:B------:R-:W-:Y:S01]  /*11240*/  IMAD.WIDE.U32 R4, R3, UR12, R4 ;  /* 0x0000000c03047c25 */ /* 0x000fe2000f8e0004 */
[----:B------:R-:W-:-:S02]  /*11250*/  SHF.R.S32.HI R164, RZ, 0x1f, R219 ;  /* 0x0000001fffa47819 */ /* 0x000fc400000114db */
[----:B------:R-:W-:Y:S01]  /*11260*/  SHF.R.S32.HI R165, RZ, 0x1f, R17 ;  /* 0x0000001fffa57819 */ /* 0x000fe20000011411 */
[----:B------:R-:W-:Y:S01]  /*11270*/  IMAD R0, R0, UR10, RZ ;  /* 0x0000000a00007c24 */ /* 0x000fe2000f8e02ff */
[----:B------:R-:W-:Y:S01]  /*11280*/  SYNCS.ARRIVE.TRANS64.RED.A1T0 RZ, [UR4], RZ ;  /* 0x000000ffffff79a7 */ /* 0x000fe20008100404 */
[----:B------:R-:W-:Y:S02]  /*11290*/  IMAD.IADD R5, R5, 0x1, R9 ;  /* 0x0000000105057824 */ /* 0x000fe400078e0209 */
[C---:B------:R-:W-:Y:S02]  /*112a0*/  IMAD R3, R7.reuse, UR11, R0 ;  /* 0x0000000b07037c24 */ /* 0x040fe4000f8e0200 */
[----:B------:R-:W-:Y:S02]  /*112b0*/  VIADD R0, R16, UR42 ;  /* 0x0000002a10007c36 */ /* 0x000fe40008000000 */
[----:B------:R-:W-:Y:S01]  /*112c0*/  IMAD.WIDE.U32 R4, R7, UR10, R4 ;  /* 0x0000000a07047c25 */ /* 0x000fe2000f8e0004 */
[----:B------:R-:W-:-:S02]  /*112d0*/  ULDC.64 UR10, c[0x0][0xb00] ;  /* 0x0002c000000a7ab9 */ /* 0x000fc40000000a00 */
[----:B------:R-:W-:Y:S01]  /*112e0*/  ISETP.GE.AND P0, PT, R0, UR8, PT ;  /* 0x0000000800007c0c */ /* 0x000fe2000bf06270 */
[----:B------:R-:W-:Y:S01]  /*112f0*/  IMAD.IADD R5, R5, 0x1, R3 ;  /* 0x0000000105057824 */ /* 0x000fe200078e0203 */
[----:B------:R-:W-:-:S04]  /*11300*/  LEA R3, P1, R4, UR10, 0x2 ;  /* 0x0000000a04037c11 */ /* 0x000fc8000f8210ff */
[----:B------:R-:W-:Y:S01]  /*11310*/  LEA.HI.X R10, R4, UR11, R5, 0x2, P1 ;  /* 0x0000000b040a7c11 */ /* 0x000fe200088f1405 */
[----:B------:R0:W1:Y:S04]  /*11320*/  SHFL.IDX PT, R11, R3, RZ, 0x1c1f ;  /* 0x001c1fff030b7589 */ /* 0x00006800000e0000 */
[----:B------:R0:W3:Y:S02]  /*11330*/  SHFL.IDX PT, R12, R10, RZ, 0x1c1f ;  /* 0x001c1fff0a0c7589 */ /* 0x0000e400000e0000 */
        /* <DEDUP_REMOVED lines=8> */
[-C--:B---3--:R-:W-:Y:S02]  /*113c0*/  @!P3 LEA.HI.X R5, R17, R12.reuse, R165, 0x2, P0 ;  /* 0x0000000c1105b211 */ /* 0x088fe400000f14a5 */
[----:B------:R-:W-:Y:S02]  /*113d0*/  ISETP.GE.AND P0, PT, R216, UR4, PT ;  /* 0x00000004d8007c0c */ /* 0x000fe4000bf06270 */
[----:B------:R-:W-:Y:S01]  /*113e0*/  @!P4 LEA.HI.X R7, R219, R12, R164, 0x2, P5 ;  /* 0x0000000cdb07c211 */ /* 0x000fe200028f14a4 */
[----:B------:R1:W-:Y:S01]  /*113f0*/  @!P3 ST.E.64 desc[UR40][R4.64], R24 ;  /* 0x000000180400b985 */ /* 0x0003e2000c101b28 */
[----:B------:R-:W-:-:S03]  /*11400*/  ISETP.GE.AND P3, PT, R215, UR4, PT ;  /* 0x00000004d7007c0c */ /* 0x000fc6000bf66270 */
[----:B------:R3:W-:Y:S01]  /*11410*/  @!P4 ST.E.64 desc[UR40][R6.64], R28 ;  /* 0x0000001c0600c985 */ /* 0x0007e2000c101b28 */
[----:B------:R-:W-:Y:S02]  /*11420*/  ISETP.GE.AND P4, PT, R214, UR4, PT ;  /* 0x00000004d6007c0c */ /* 0x000fe4000bf86270 */
[CC--:B-1----:R-:W-:Y:S02]  /*11430*/  @!P2 LEA R4, P6, R218.reuse, R11.reuse, 0x2 ;  /* 0x0000000bda04a211 */ /* 0x0c2fe400078c10ff */
[CC--:B---3--:R-:W-:Y:S02]  /*11440*/  @!P1 LEA R6, P5, R217.reuse, R11.reuse, 0x2 ;  /* 0x0000000bd9069211 */ /* 0x0c8fe400078a10ff */
        /* <DEDUP_REMOVED lines=10> */
[----:B---3--:R-:W-:-:S02]  /*114f0*/  @!P4 LEA R6, P2, R214, R11, 0x2 ;  /* 0x0000000bd606c211 */ /* 0x008fc400078410ff */
[-C--:B------:R-:W-:Y:S02]  /*11500*/  @!P3 LEA.HI.X R5, R215, R12.reuse, R161, 0x2, P1 ;  /* 0x0000000cd705b211 */ /* 0x080fe400008f14a1 */
[----:B------:R-:W-:Y:S02]  /*11510*/  ISETP.GE.AND P1, PT, R211, UR4, PT ;  /* 0x00000004d3007c0c */ /* 0x000fe4000bf26270 */
[----:B------:R-:W-:Y:S01]  /*11520*/  @!P4 LEA.HI.X R7, R214, R12, R160, 0x2, P2 ;  /* 0x0000000cd607c211 */ /* 0x000fe200010f14a0 */
[----:B------:R1:W-:Y:S01]  /*11530*/  @!P3 ST.E.64 desc[UR40][R4.64], R44 ;  /* 0x0000002c0400b985 */ /* 0x0003e2000c101b28 */
[----:B------:R-:W-:Y:S02]  /*11540*/  ISETP.GE.AND P2, PT, R210, UR4, PT ;  /* 0x00000004d2007c0c */ /* 0x000fe4000bf46270 */
[----:B----4-:R-:W-:Y:S01]  /*11550*/  @!P5 LEA R8, P6, R213, R11, 0x2 ;  /* 0x0000000bd508d211 */ /* 0x010fe200078c10ff */
[----:B------:R3:W-:Y:S01]  /*11560*/  @!P4 ST.E.64 desc[UR40][R6.64], R48 ;  /* 0x000000300600c985 */ /* 0x0007e2000c101b28 */
[----:B------:R-:W-:-:S02]  /*11570*/  ISETP.GE.AND P3, PT, R209, UR4, PT ;  /* 0x00000004d1007c0c */ /* 0x000fc4000bf66270 */
[----:B------:R-:W-:Y:S02]  /*11580*/  @!P5 LEA.HI.X R9, R213, R12, R159, 0x2, P6 ;  /* 0x0000000cd509d211 */ /* 0x000fe400030f149f */
[----:B------:R-:W-:-:S03]  /*11590*/  ISETP.GE.AND P4, PT, R208, UR4, PT ;  /* 0x00000004d0007c0c */ /* 0x000fc6000bf86270 */
[----:B------:R4:W-:Y:S01]  /*115a0*/  @!P5 ST.E.64 desc[UR40][R8.64], R52 ;  /* 0x000000340800d985 */ /* 0x0009e2000c101b28 */
[CC--:B-1----:R-:W-:Y:S02]  /*115b0*/  @!P0 LEA R4, P6, R212.reuse, R11.reuse, 0x2 ;  /* 0x0000000bd4048211 */ /* 0x0c2fe400078c10ff */
[CC--:B---3--:R-:W-:Y:S02]  /*115c0*/  @!P1 LEA R6, P5, R211.reuse, R11.reuse, 0x2 ;  /* 0x0000000bd3069211 */ /* 0x0c8fe400078a10ff */
        /* <DEDUP_REMOVED lines=21> */
[----:B-1----:R-:W-:-:S04]  /*11720*/  @!P0 LEA R4, P4, R206, R11, 0x2 ;  /* 0x0000000bce048211 */ /* 0x002fc800078810ff */
[-C--:B------:R-:W-:Y:S02]  /*11730*/  @!P0 LEA.HI.X R5, R206, R12.reuse, R152, 0x2, P4 ;  /* 0x0000000cce058211 */ /* 0x080fe400020f1498 */
[----:B------:R-:W-:Y:S02]  /*11740*/  ISETP.GE.AND P4, PT, R202, UR4, PT ;  /* 0x00000004ca007c0c */ /* 0x000fe4000bf86270 */
[CC--:B---3--:R-:W-:Y:S01]  /*11750*/  @!P1 LEA R6, P3, R205.reuse, R11.reuse, 0x2 ;  /* 0x0000000bcd069211 */ /* 0x0c8fe200078610ff */
        /* <DEDUP_REMOVED lines=11> */
[----:B---3--:R-:W-:-:S03]  /*11810*/  @!P4 LEA R6, P0, R202, R11, 0x2 ;  /* 0x0000000bca06c211 */ /* 0x008fc600078010ff */
[----:B------:R1:W-:Y:S01]  /*11820*/  @!P5 ST.E.64 desc[UR40][R4.64], R92 ;  /* 0x0000005c0400d985 */ /* 0x0003e2000c101b28 */
[----:B------:R-:W-:Y:S02]  /*11830*/  ISETP.GE.AND P5, PT, R197, UR4, PT ;  /* 0x00000004c5007c0c */ /* 0x000fe4000bfa6270 */
[-C--:B------:R-:W-:Y:S02]  /*11840*/  @!P4 LEA.HI.X R7, R202, R12.reuse, R235, 0x2, P0 ;  /* 0x0000000cca07c211 */ /* 0x080fe400000f14eb */
[----:B------:R-:W-:Y:S02]  /*11850*/  ISETP.GE.AND P0, PT, R198, UR4, PT ;  /* 0x00000004c6007c0c */ /* 0x000fe4000bf06270 */
[C---:B----4-:R-:W-:Y:S01]  /*11860*/  @!P3 LEA R8, P6, R201.reuse, R11, 0x2 ;  /* 0x0000000bc908b211 */ /* 0x050fe200078c10ff */
[----:B------:R3:W-:Y:S01]  /*11870*/  @!P4 ST.E.64 desc[UR40][R6.64], R96 ;  /* 0x000000600600c985 */ /* 0x0007e2000c101b28 */
[----:B------:R-:W-:Y:S02]  /*11880*/  ISETP.GE.AND P4, PT, R196, UR4, PT ;  /* 0x00000004c4007c0c */ /* 0x000fe4000bf86270 */
[----:B------:R-:W-:-:S02]  /*11890*/  @!P3 LEA.HI.X R9, R201, R12, R234, 0x2, P6 ;  /* 0x0000000cc909b211 */ /* 0x000fc400030f14ea */
[----:B-1----:R-:W-:-:S03]  /*118a0*/  @!P2 LEA R4, P6, R200, R11, 0x2 ;  /* 0x0000000bc804a211 */ /* 0x002fc600078c10ff */
[----:B------:R1:W-:Y:S01]  /*118b0*/  @!P3 ST.E.64 desc[UR40][R8.64], R100 ;  /* 0x000000640800b985 */ /* 0x0003e2000c101b28 */
[----:B------:R-:W-:Y:S02]  /*118c0*/  @!P2 LEA.HI.X R5, R200, R12, R233, 0x2, P6 ;  /* 0x0000000cc805a211 */ /* 0x000fe400030f14e9 */
[----:B---3--:R-:W-:-:S03]  /*118d0*/  @!P1 LEA R6, P3, R199, R11, 0x2 ;  /* 0x0000000bc7069211 */ /* 0x008fc600078610ff */
[----:B------:R3:W-:Y:S01]  /*118e0*/  @!P2 ST.E.64 desc[UR40][R4.64], R104 ;  /* 0x000000680400a985 */ /* 0x0007e2000c101b28 */
[-C--:B------:R-:W-:Y:S02]  /*118f0*/  @!P1 LEA.HI.X R7, R199, R12.reuse, R232, 0x2, P3 ;  /* 0x0000000cc7079211 */ /* 0x080fe400018f14e8 */
[----:B------:R-:W-:Y:S02]  /*11900*/  ISETP.GE.AND P3, PT, R195, UR4, PT ;  /* 0x00000004c3007c0c */ /* 0x000fe4000bf66270 */
[CC--:B-1----:R-:W-:Y:S01]  /*11910*/  @!P0 LEA R8, P6, R198.reuse, R11.reuse, 0x2 ;  /* 0x0000000bc6088211 */ /* 0x0c2fe200078c10ff */
[----:B------:R1:W-:Y:S03]  /*11920*/  @!P1 ST.E.64 desc[UR40][R6.64], R108 ;  /* 0x0000006c06009985 */ /* 0x0003e6000c101b28 */
[----:B------:R-:W-:Y:S02]  /*11930*/  @!P0 LEA.HI.X R9, R198, R12, R231, 0x2, P6 ;  /* 0x0000000cc6098211 */ /* 0x000fe400030f14e7 */
[----:B---3--:R-:W-:-:S03]  /*11940*/  @!P5 LEA R4, P1, R197, R11, 0x2 ;  /* 0x0000000bc504d211 */ /* 0x008fc600078210ff */
        /* <DEDUP_REMOVED lines=17> */
[C---:B---3--:R-:W-:Y:S01]  /*11a60*/  @!P1 LEA R6, P6, R193.reuse, R11, 0x2 ;  /* 0x0000000bc1069211 */ /* 0x048fe200078c10ff */
[----:B------:R3:W-:Y:S03]  /*11a70*/  @!P0 ST.E.64 desc[UR40][R4.64], R128 ;  /* 0x0000008004008985 */ /* 0x0007e6000c101b28 */
[----:B------:R-:W-:-:S03]  /*11a80*/  @!P1 LEA.HI.X R7, R193, R12, R226, 0x2, P6 ;  /* 0x0000000cc1079211 */ /* 0x000fc600030f14e2 */
[CC--:B-1----:R-:W-:Y:S02]  /*11a90*/  @!P3 LEA R8, P6, R191.reuse, R11.reuse, 0x2 ;  /* 0x0000000bbf08b211 */ /* 0x0c2fe400078c10ff */
[----:B------:R1:W-:Y:S02]  /*11aa0*/  @!P1 ST.E.64 desc[UR40][R6.64], R132 ;  /* 0x0000008406009985 */ /* 0x0003e4000c101b28 */
[----:B------:R-:W-:Y:S02]  /*11ab0*/  @!P3 LEA.HI.X R9, R191, R12, R224, 0x2, P6 ;  /* 0x0000000cbf09b211 */ /* 0x000fe400030f14e0 */
[----:B---3--:R-:W-:-:S04]  /*11ac0*/  @!P4 LEA R4, P0, R192, R11, 0x2 ;  /* 0x0000000bc004c211 */ /* 0x008fc800078010ff */
        /* <DEDUP_REMOVED lines=9> */
.L_x_5421:
[----:B------:R-:W-:Y:S05]  /*11b60*/  BSYNC B1 ;  /* 0x0000000000017941 */ /* 0x000fea0003800000 */
.L_x_5420:
[----:B------:R-:W-:Y:S01]  /*11b70*/  VIADD R0, R0, 0x8 ;  /* 0x0000000800007836 */ /* 0x000fe20000000000 */
[----:B------:R0:W0:Y:S04]  /*11b80*/  SHFL.IDX PT, R20, R10, 0x1, 0x1c1f ;  /* 0x003c1f000a147f89 */ /* 0x00002800000e0000 */
[----:B------:R-:W-:Y:S01]  /*11b90*/  ISETP.GE.AND P0, PT, R0, UR8, PT ;  /* 0x0000000800007c0c */ /* 0x000fe2000bf06270 */
[----:B------:R0:W0:-:S12]  /*11ba0*/  SHFL.IDX PT, R24, R3, 0x1, 0x1c1f ;  /* 0x003c1f0003187f89 */ /* 0x00001800000e0000 */
[----:B------:R-:W-:Y:S05]  /*11bb0*/  @P0 BRA `(.L_x_5419) ;  /* 0x0000001800040947 */ /* 0x000fea0003800000 */
[----:B------:R-:W-:Y:S02]  /*11bc0*/  ULDC UR4, c[0x0][0xac8] ;  /* 0x0002b20000047ab9 */ /* 0x000fe40000000800 */
[----:B------:R-:W-:Y:S02]  /*11bd0*/  ISETP.GE.AND P4, PT, R17, UR4, PT ;  /* 0x0000000411007c0c */ /* 0x000fe4000bf86270 */
[----:B------:R-:W-:Y:S02]  /*11be0*/  ISETP.GE.AND P2, PT, R219, UR4, PT ;  /* 0x00000004db007c0c */ /* 0x000fe4000bf46270 */
[----:B------:R-:W-:Y:S02]  /*11bf0*/  ISETP.GE.AND P1, PT, R218, UR4, PT ;  /* 0x00000004da007c0c */ /* 0x000fe4000bf26270 */
[----:B------:R-:W-:-:S07]  /*11c00*/  ISETP.GE.AND P0, PT, R217, UR4, PT ;  /* 0x00000004d9007c0c */ /* 0x000fce000bf06270 */
[-C--:B0---4-:R-:W-:Y:S02]  /*11c10*/  @!P4 LEA R4, P3, R17, R24.reuse, 0x2 ;  /* 0x000000181104c211 */ /* 0x091fe400078610ff */
[----:B------:R-:W-:Y:S02]  /*11c20*/  @!P2 LEA R6, P6, R219, R24, 0x2 ;  /* 0x00000018db06a211 */ /* 0x000fe400078c10ff */
[----:B------:R-:W-:Y:S02]  /*11c30*/  @!P4 LEA.HI.X R5, R17, R20, R165, 0x2, P3 ;  /* 0x000000141105c211 */ /* 0x000fe400018f14a5 */
        /* <DEDUP_REMOVED lines=9> */
[----:B-1----:R-:W-:Y:S01]  /*11cd0*/  @!P0 LEA.HI.X R11, R217, R20, R13, 0x2, P6 ;  /* 0x00000014d90b8211 */ /* 0x002fe200030f140d */
[----:B------:R1:W-:Y:S01]  /*11ce0*/  @!P1 ST.E.64 desc[UR40][R8.64], R34 ;  /* 0x0000002208009985 */ /* 0x0003e2000c101b28 */
[----:B0-----:R-:W-:-:S03]  /*11cf0*/  @!P3 LEA R4, P1, R216, R24, 0x2 ;  /* 0x00000018d804b211 */ /* 0x001fc600078210ff */
[----:B------:R0:W-:Y:S01]  /*11d00*/  @!P0 ST.E.64 desc[UR40][R10.64], R38 ;  /* 0x000000260a008985 */ /* 0x0001e2000c101b28 */
[----:B------:R-:W-:Y:S02]  /*11d10*/  ISETP.GE.AND P0, PT, R213, UR4, PT ;  /* 0x00000004d5007c0c */ /* 0x000fe4000bf06270 */
[C---:B---3--:R-:W-:Y:S02]  /*11d20*/  @!P4 LEA R12, P2, R215.reuse, R24, 0x2 ;  /* 0x00000018d70cc211 */ /* 0x048fe400078410ff */
        /* <DEDUP_REMOVED lines=9> */
[-C--:B----4-:R-:W-:Y:S02]  /*11dc0*/  @!P0 LEA R6, P6, R213, R24.reuse, 0x2 ;  /* 0x00000018d5068211 */ /* 0x090fe400078c10ff */
[----:B------:R-:W-:Y:S01]  /*11dd0*/  ISETP.GE.AND P4, PT, R209, UR4, PT ;  /* 0x00000004d1007c0c */ /* 0x000fe2000bf86270 */
[----:B------:R4:W-:Y:S01]  /*11de0*/  @!P5 ST.E.64 desc[UR40][R14.64], R50 ;  /* 0x000000320e00d985 */ /* 0x0009e2000c101b28 */
[----:B-1----:R-:W-:-:S02]  /*11df0*/  @!P1 LEA R8, P5, R212, R24, 0x2 ;  /* 0x00000018d4089211 */ /* 0x002fc400078a10ff */
        /* <DEDUP_REMOVED lines=8> */
[-C--:B---3--:R-:W-:Y:S01]  /*11e80*/  @!P3 LEA R4, P6, R210, R24.reuse, 0x2 ;  /* 0x00000018d204b211 */ /* 0x088fe200078c10ff */
[----:B------:R3:W-:Y:S01]  /*11e90*/  @!P2 ST.E.64 desc[UR40][R10.64], R62 ;  /* 0x0000003e0a00a985 */ /* 0x0007e2000c101b28 */
[C---:B-----5:R-:W-:Y:S02]  /*11ea0*/  @!P4 LEA R12, P2, R209.reuse, R24, 0x2 ;  /* 0x00000018d10cc211 */ /* 0x060fe400078410ff */
[----:B------:R-:W-:Y:S02]  /*11eb0*/  ISETP.GE.AND P1, PT, R206, UR4, PT ;  /* 0x00000004ce007c0c */ /* 0x000fe4000bf26270 */
[-C--:B------:R-:W-:Y:S02]  /*11ec0*/  @!P3 LEA.HI.X R5, R210, R20.reuse, R156, 0x2, P6 ;  /* 0x00000014d205b211 */ /* 0x080fe400030f149c */
[----:B------:R-:W-:Y:S02]  /*11ed0*/  @!P4 LEA.HI.X R13, R209, R20, R155, 0x2, P2 ;  /* 0x00000014d10dc211 */ /* 0x000fe400010f149b */
[----:B------:R-:W-:Y:S01]  /*11ee0*/  ISETP.GE.AND P2, PT, R205, UR4, PT ;  /* 0x00000004cd007c0c */ /* 0x000fe2000bf46270 */
[----:B------:R-:W-:Y:S01]  /*11ef0*/  @!P3 ST.E.64 desc[UR40][R4.64], R66 ;  /* 0x000000420400b985 */ /* 0x000fe2000c101b28 */
[----:B----4-:R-:W-:-:S03]  /*11f00*/  @!P5 LEA R14, P6, R208, R24, 0x2 ;  /* 0x00000018d00ed211 */ /* 0x010fc600078c10ff */
[----:B------:R4:W-:Y:S01]  /*11f10*/  @!P4 ST.E.64 desc[UR40][R12.64], R70 ;  /* 0x000000460c00c985 */ /* 0x0009e2000c101b28 */
[----:B------:R-:W-:Y:S02]  /*11f20*/  @!P5 LEA.HI.X R15, R208, R20, R154, 0x2, P6 ;  /* 0x00000014d00fd211 */ /* 0x000fe400030f149a */
[CC--:B0-----:R-:W-:Y:S02]  /*11f30*/  @!P0 LEA R6, P4, R207.reuse, R24.reuse, 0x2 ;  /* 0x00000018cf068211 */ /* 0x0c1fe400078810ff */
[----:B-1----:R-:W-:Y:S01]  /*11f40*/  @!P1 LEA R8, P3, R206, R24, 0x2 ;  /* 0x00000018ce089211 */ /* 0x002fe200078610ff */
[----:B------:R0:W-:Y:S01]  /*11f50*/  @!P5 ST.E.64 desc[UR40][R14.64], R74 ;  /* 0x0000004a0e00d985 */ /* 0x0001e2000c101b28 */
[----:B------:R-:W-:Y:S02]  /*11f60*/  @!P0 LEA.HI.X R7, R207, R20, R153, 0x2, P4 ;  /* 0x00000014cf078211 */ /* 0x000fe400020f1499 */
[----:B------:R-:W-:Y:S02]  /*11f70*/  ISETP.GE.AND P4, PT, R203, UR4, PT ;  /* 0x00000004cb007c0c */ /* 0x000fe4000bf86270 */
[----:B------:R-:W-:Y:S01]  /*11f80*/  ISETP.GE.AND P5, PT, R204, UR4, PT ;  /* 0x00000004cc007c0c */ /* 0x000fe2000bfa6270 */
[----:B------:R1:W-:Y:S01]  /*11f90*/  @!P0 ST.E.64 desc[UR40][R6.64], R78 ;  /* 0x0000004e06008985 */ /* 0x0003e2000c101b28 */
        /* <DEDUP_REMOVED lines=18> */
[-C--:B-1----:R-:W-:Y:S02]  /*120c0*/  @!P2 LEA R6, P6, R201, R24.reuse, 0x2 ;  /* 0x00000018c906a211 */ /* 0x082fe400078c10ff */
[----:B------:R-:W-:Y:S01]  /*120d0*/  ISETP.GE.AND P4, PT, R197, UR4, PT ;  /* 0x00000004c5007c0c */ /* 0x000fe2000bf86270 */
[----:B------:R1:W-:Y:S01]  /*120e0*/  @!P3 ST.E.64 desc[UR40][R14.64], R98 ;  /* 0x000000620e00b985 */ /* 0x0003e2000c101b28 */
[----:B---3--:R-:W-:Y:S02]  /*120f0*/  @!P1 LEA R8, P3, R200, R24, 0x2 ;  /* 0x00000018c8089211 */ /* 0x008fe400078610ff */
[----:B------:R-:W-:Y:S02]  /*12100*/  @!P2 LEA.HI.X R7, R201, R20, R234, 0x2, P6 ;  /* 0x00000014c907a211 */ /* 0x000fe400030f14ea */
[----:B----4-:R-:W-:-:S02]  /*12110*/  @!P0 LEA R10, P6, R199, R24, 0x2 ;  /* 0x00000018c70a8211 */ /* 0x010fc400078c10ff */
[-C--:B------:R-:W-:Y:S01]  /*12120*/  @!P1 LEA.HI.X R9, R200, R20.reuse, R233, 0x2, P3 ;  /* 0x00000014c8099211 */ /* 0x080fe200018f14e9 */
[----:B------:R3:W-:Y:S01]  /*12130*/  @!P2 ST.E.64 desc[UR40][R6.64], R102 ;  /* 0x000000660600a985 */ /* 0x0007e2000c101b28 */
[----:B------:R-:W-:Y:S02]  /*12140*/  ISETP.GE.AND P3, PT, R196, UR4, PT ;  /* 0x00000004c4007c0c */ /* 0x000fe4000bf66270 */
[----:B------:R-:W-:Y:S01]  /*12150*/  @!P0 LEA.HI.X R11, R199, R20, R232, 0x2, P6 ;  /* 0x00000014c70b8211 */ /* 0x000fe200030f14e8 */
[----:B------:R4:W-:Y:S01]  /*12160*/  @!P1 ST.E.64 desc[UR40][R8.64], R106 ;  /* 0x0000006a08009985 */ /* 0x0009e2000c101b28 */
[-C--:B0-----:R-:W-:Y:S02]  /*12170*/  @!P5 LEA R4, P1, R198, R24.reuse, 0x2 ;  /* 0x00000018c604d211 */ /* 0x081fe400078210ff */
[----:B-----5:R-:W-:Y:S01]  /*12180*/  @!P4 LEA R12, P2, R197, R24, 0x2 ;  /* 0x00000018c50cc211 */ /* 0x020fe200078410ff */
[----:B------:R-:W-:Y:S01]  /*12190*/  @!P0 ST.E.64 desc[UR40][R10.64], R110 ;  /* 0x0000006e0a008985 */ /* 0x000fe2000c101b28 */
[----:B------:R-:W-:-:S02]  /*121a0*/  ISETP.GE.AND P0, PT, R195, UR4, PT ;  /* 0x00000004c3007c0c */ /* 0x000fc4000bf06270 */
[----:B------:R-:W-:Y:S02]  /*121b0*/  @!P5 LEA.HI.X R5, R198, R20, R231, 0x2, P1 ;  /* 0x00000014c605d211 */ /* 0x000fe400008f14e7 */
[----:B------:R-:W-:Y:S02]  /*121c0*/  ISETP.GE.AND P1, PT, R194, UR4, PT ;  /* 0x00000004c2007c0c */ /* 0x000fe4000bf26270 */
[C---:B-1----:R-:W-:Y:S01]  /*121d0*/  @!P3 LEA R14, P6, R196.reuse, R24, 0x2 ;  /* 0x00000018c40eb211 */ /* 0x042fe200078c10ff */
[----:B------:R0:W-:Y:S01]  /*121e0*/  @!P5 ST.E.64 desc[UR40][R4.64], R114 ;  /* 0x000000720400d985 */ /* 0x0001e2000c101b28 */
[-C--:B------:R-:W-:Y:S02]  /*121f0*/  @!P4 LEA.HI.X R13, R197, R20.reuse, R230, 0x2, P2 ;  /* 0x00000014c50dc211 */ /* 0x080fe400010f14e6 */
[----:B------:R-:W-:Y:S02]  /*12200*/  @!P3 LEA.HI.X R15, R196, R20, R229, 0x2, P6 ;  /* 0x00000014c40fb211 */ /* 0x000fe400030f14e5 */
[----:B------:R-:W-:Y:S01]  /*12210*/  ISETP.GE.AND P2, PT, R191, UR4, PT ;  /* 0x00000004bf007c0c */ /* 0x000fe2000bf46270 */
[----:B------:R1:W-:Y:S01]  /*12220*/  @!P4 ST.E.64 desc[UR40][R12.64], R118 ;  /* 0x000000760c00c985 */ /* 0x0003e2000c101b28 */
[----:B------:R-:W-:-:S02]  /*12230*/  ISETP.GE.AND P4, PT, R193, UR4, PT ;  /* 0x00000004c1007c0c */ /* 0x000fc4000bf86270 */
[C---:B---3--:R-:W-:Y:S01]  /*12240*/  @!P0 LEA R6, P5, R195.reuse, R24, 0x2 ;  /* 0x00000018c3068211 */ /* 0x048fe200078a10ff */
[----:B------:R3:W-:Y:S01]  /*12250*/  @!P3 ST.E.64 desc[UR40][R14.64], R122 ;  /* 0x0000007a0e00b985 */ /* 0x0007e2000c101b28 */
[----:B------:R-:W-:Y:S02]  /*12260*/  ISETP.GE.AND P3, PT, R192, UR4, PT ;  /* 0x00000004c0007c0c */ /* 0x000fe4000bf66270 */
[----:B------:R-:W-:Y:S02]  /*12270*/  @!P0 LEA.HI.X R7, R195, R20, R228, 0x2, P5 ;  /* 0x00000014c3078211 */ /* 0x000fe400028f14e4 */
[----:B------:R-:W-:Y:S02]  /*12280*/  ISETP.GE.AND P5, PT, R190, UR4, PT ;  /* 0x00000004be007c0c */ /* 0x000fe4000bfa6270 */
[-C--:B----4-:R-:W-:Y:S01]  /*12290*/  @!P1 LEA R8, P6, R194, R24.reuse, 0x2 ;  /* 0x00000018c2089211 */ /* 0x090fe200078c10ff */
[----:B------:R4:W-:Y:S02]  /*122a0*/  @!P0 ST.E.64 desc[UR40][R6.64], R126 ;  /* 0x0000007e06008985 */ /* 0x0009e4000c101b28 */
[----:B0-----:R-:W-:-:S02]  /*122b0*/  @!P4 LEA R4, P0, R193, R24, 0x2 ;  /* 0x00000018c104c211 */ /* 0x001fc400078010ff */
[----:B------:R-:W-:Y:S02]  /*122c0*/  @!P1 LEA.HI.X R9, R194, R20, R227, 0x2, P6 ;  /* 0x00000014c2099211 */ /* 0x000fe400030f14e3 */
[----:B------:R-:W-:Y:S02]  /*122d0*/  @!P3 LEA R10, P6, R192, R24, 0x2 ;  /* 0x00000018c00ab211 */ /* 0x000fe400078c10ff */
[----:B------:R-:W-:Y:S01]  /*122e0*/  @!P4 LEA.HI.X R5, R193, R20, R226, 0x2, P0 ;  /* 0x00000014c105c211 */ /* 0x000fe200000f14e2 */
[----:B------:R4:W-:Y:S01]  /*122f0*/  @!P1 ST.E.64 desc[UR40][R8.64], R130 ;  /* 0x0000008208009985 */ /* 0x0009e2000c101b28 */
[-C--:B-1----:R-:W-:Y:S02]  /*12300*/  @!P2 LEA R12, P1, R191, R24.reuse, 0x2 ;  /* 0x00000018bf0ca211 */ /* 0x082fe400078210ff */
[----:B---3--:R-:W-:Y:S01]  /*12310*/  @!P5 LEA R14, P0, R190, R24, 0x2 ;  /* 0x00000018be0ed211 */ /* 0x008fe200078010ff */
        /* <DEDUP_REMOVED lines=13> */
.L_x_5413:
        /* <DEDUP_REMOVED lines=9> */
[----:B------:R-:W-:Y:S01]  /*12480*/  UISETP.NE.U32.AND UP1, UPT, UR10, URZ, UPT ;  /* 0x0000003f0a00728c */ /* 0x000fe2000bf25070 */
[----:B------:R-:W-:Y:S02]  /*12490*/  ULDC UR4, c[0x0][0xa88] ;  /* 0x0002a20000047ab9 */ /* 0x000fe40000000800 */
[----:B------:R-:W4:Y:S01]  /*124a0*/  @P1 LDG.E R9, desc[UR40][R4.64] ;  /* 0x0000002804091981 */ /* 0x000f22000c1e1900 */
[----:B------:R-:W-:Y:S01]  /*124b0*/  UISETP.NE.AND.EX UP1, UPT, UR11, URZ, UPT, UP1 ;  /* 0x0000003f0b00728c */ /* 0x000fe2000bf25310 */
[----:B------:R-:W-:-:S05]  /*124c0*/  IMAD.U32 R0, RZ, RZ, UR4 ;  /* 0x00000004ff007e24 */ /* 0x000fca000f8e00ff */
[----:B------:R-:W-:-:S05]  /*124d0*/  PLOP3.LUT P2, PT, PT, PT, UP1, 0x80, 0x0 ;  /* 0x000000000000781c */ /* 0x000fca0003f4f018 */
[----:B------:R-:W-:Y:S02]  /*124e0*/  @UP1 ULDC.64 UR10, c[0x0][0xc08] ;  /* 0x00030200000a1ab9 */ /* 0x000fe40000000a00 */
[----:B------:R-:W-:-:S06]  /*124f0*/  @UP1 UIMAD.WIDE UR10, UR43, 0x4, UR10 ;  /* 0x000000042b0a18a5 */ /* 0x000fcc000f8e020a */
[----:B------:R-:W-:Y:S02]  /*12500*/  IMAD.U32 R6, RZ, RZ, UR10 ;  /* 0x0000000aff067e24 */ /* 0x000fe4000f8e00ff */
[----:B------:R-:W-:-:S05]  /*12510*/  IMAD.U32 R7, RZ, RZ, UR11 ;  /* 0x0000000bff077e24 */ /* 0x000fca000f8e00ff */
[----:B------:R0:W5:Y:S01]  /*12520*/  @P2 LDG.E R0, desc[UR40][R6.64] ;  /* 0x0000002806002981 */ /* 0x000162000c1e1900 */
[----:B------:R-:W-:Y:S01]  /*12530*/  UISETP.NE.AND UP1, UPT, UR9, URZ, UPT ;  /* 0x0000003f0900728c */ /* 0x000fe2000bf25270 */
[----:B------:R-:W-:Y:S01]  /*12540*/  UMOV UR4, URZ ;  /* 0x0000003f00047c82 */ /* 0x000fe20008000000 */
[----:B------:R-:W1:Y:S09]  /*12550*/  S2R R8, SR_TID.X ;  /* 0x0000000000087919 */ /* 0x000e720000002100 */
[----:B------:R-:W-:Y:S01]  /*12560*/  @!UP1 ULDC UR9, c[0x0][0xad4] ;  /* 0x0002b50000099ab9 */ /* 0x000fe20000000800 */
[----:B-1----:R-:W-:-:S05]  /*12570*/  VIADD R3, R8, 0xffffff80 ;  /* 0xffffff8008037836 */ /* 0x002fca0000000000 */
[----:B------:R-:W-:Y:S02]  /*12580*/  ISETP.GT.AND P0, PT, R3, 0x3f, PT ;  /* 0x0000003f0300780c */ /* 0x000fe40003f04270 */
[----:B----4-:R-:W-:Y:S01]  /*12590*/  @P1 R2UR UR4, R9 ;  /* 0x00000000090412ca */ /* 0x010fe200000e0000 */
[----:B0-----:R-:W-:-:S14]  /*125a0*/  @P2 BRA `(.L_x_5422) ;  /* 0x0000000000102947 */ /* 0x001fdc0003800000 */
[----:B------:R-:W-:Y:S05]  /*125b0*/  @!P1 BRA `(.L_x_5422) ;  /* 0x00000000000c9947 */ /* 0x000fea0003800000 */
[----:B------:R-:W4:Y:S04]  /*125c0*/  LDG.E R3, desc[UR40][R4.64] ;  /* 0x0000002804037981 */ /* 0x000f28000c1e1900 */
[----:B-----5:R-:W4:Y:S02]  /*125d0*/  LDG.E R0, desc[UR40][R4.64+0x4] ;  /* 0x0000042804007981 */ /* 0x020f24000c1e1900 */
[----:B----4-:R-:W-:-:S07]  /*125e0*/  IMAD.IADD R0, R0, 0x1, -R3 ;  /* 0x0000000100007824 */ /* 0x010fce00078e0a03 */
.L_x_5422:
[----:B------:R-:W-:Y:S01]  /*125f0*/  USHF.R.S32.HI UR16, URZ, 0x1f, UR43 ;  /* 0x0000001f3f107899 */ /* 0x000fe2000801142b */
[----:B------:R-:W-:Y:S01]  /*12600*/  BSSY B1, `(.L_x_5423) ;  /* 0x000003a000017945 */ /* 0x000fe20003800000 */
[----:B------:R-:W-:Y:S02]  /*12610*/  USHF.R.S32.HI UR24, URZ, 0x1f, UR4 ;  /* 0x0000001f3f187899 */ /* 0x000fe40008011404 */
[----:B------:R-:W-:Y:S02]  /*12620*/  USEL UR8, UR43, URZ, !UP0 ;  /* 0x0000003f2b087287 */ /* 0x000fe4000c000000 */
[----:B------:R-:W-:Y:S01]  /*12630*/  USEL UR16, UR16, URZ, !UP0 ;  /* 0x0000003f10107287 */ /* 0x000fe2000c000000 */
[----:B------:R-:W-:Y:S11]  /*12640*/  @P0 BRA `(.L_x_5424) ;  /* 0x0000000000d40947 */ /* 0x000ff60003800000 */
[----:B------:R-:W0:Y:S01]  /*12650*/  LDC R9, c[0x0][0xbe8] ;  /* 0x0002fa00ff097b82 */ /* 0x000e220000000800 */
[----:B------:R-:W-:-:S05]  /*12660*/  IMAD.U32 R5, RZ, RZ, UR42 ;  /* 0x0000002aff057e24 */ /* 0x000fca000f8e00ff */
[----:B------:R-:W-:Y:S01]  /*12670*/  IADD3 R6, R5, -0x80, R8 ;  /* 0xffffff8005067810 */ /* 0x000fe20007ffe008 */
[----:B0----5:R-:W-:-:S05]  /*12680*/  IMAD R3, R0, R9, RZ ;  /* 0x0000000900037224 */ /* 0x021fca00078e02ff */
[----:B------:R-:W-:-:S13]  /*12690*/  ISETP.GE.AND P0, PT, R6, R3, PT ;  /* 0x000000030600720c */ /* 0x000fda0003f06270 */
[----:B------:R-:W-:Y:S05]  /*126a0*/  @P0 BRA `(.L_x_5424) ;  /* 0x0000000000bc0947 */ /* 0x000fea0003800000 */
[----:B------:R-:W-:Y:S01]  /*126b0*/  ISETP.NE.AND P0, PT, R9, 0x1, PT ;  /* 0x000000010900780c */ /* 0x000fe20003f05270 */
[----:B------:R-:W-:Y:S01]  /*126c0*/  UISETP.GT.AND UP0, UPT, UR9, 0x1, UPT ;  /* 0x000000010900788c */ /* 0x000fe2000bf04270 */
[----:B------:R-:W-:Y:S01]  /*126d0*/  UMOV UR20, 0x9b8 ;  /* 0x000009b800147882 */ /* 0x000fe20000000000 */
[----:B------:R-:W-:Y:S02]  /*126e0*/  ULOP3.LUT UR17, UR45, 0xff, URZ, 0xc0, !UPT ;  /* 0x000000ff2d117892 */ /* 0x000fe4000f8ec03f */
[----:B------:R-:W-:Y:S02]  /*126f0*/  USEL UR20, UR20, 0x978, UP0 ;  /* 0x0000097814147887 */ /* 0x000fe40008000000 */
[----:B------:R-:W-:-:S06]  /*12700*/  USEL UR17, UR17, URZ, UP0 ;  /* 0x0000003f11117287 */ /* 0x000fcc0008000000 */
[----:B------:R-:W0:Y:S04]  /*12710*/  @P0 LDC R3, c[0x0][0xbec] ;  /* 0x0002fb00ff030b82 */ /* 0x000e280000000800 */
[----:B------:R-:W-:Y:S01]  /*12720*/  ULDC.64 UR14, c[0x0][UR20+0x220] ;  /* 0x00008800140e7abb */ /* 0x000fe20008000a00 */
[----:B------:R-:W-:Y:S01]  /*12730*/  ULDC.64 UR12, c[0x0][UR20+0x218] ;  /* 0x00008600140c7abb */ /* 0x000fe20008000a00 */
[----:B------:R-:W-:Y:S02]  /*12740*/  ULDC.64 UR18, c[0x0][UR20+0x228] ;  /* 0x00008a0014127abb */ /* 0x000fe40008000a00 */
[----:B------:R-:W1:Y:S01]  /*12750*/  @P0 LDC R5, c[0x0][0xbf0] ;  /* 0x0002fc00ff050b82 */ /* 0x000e620000000800 */
[----:B------:R-:W-:Y:S02]  /*12760*/  UIMAD UR15, UR15, UR8, URZ ;  /* 0x000000080f0f72a4 */ /* 0x000fe4000f8e023f */
[----:B------:R-:W-:-:S02]  /*12770*/  UIMAD.WIDE.U32 UR10, UR12, UR44, URZ ;  /* 0x0000002c0c0a72a5 */ /* 0x000fc4000f8e003f */
[----:B------:R-:W-:Y:S02]  /*12780*/  UIMAD UR21, UR13, UR44, URZ ;  /* 0x0000002c0d1572a4 */ /* 0x000fe4000f8e023f */
[----:B------:R-:W-:Y:S02]  /*12790*/  UIMAD.WIDE.U32 UR22, UR18, UR17, URZ ;  /* 0x00000011121672a5 */ /* 0x000fe4000f8e003f */
[----:B------:R-:W-:Y:S02]  /*127a0*/  UIMAD.WIDE.U32 UR12, UR14, UR8, URZ ;  /* 0x000000080e0c72a5 */ /* 0x000fe4000f8e003f */
[----:B------:R-:W-:Y:S02]  /*127b0*/  UIMAD UR17, UR19, UR17, URZ ;  /* 0x00000011131172a4 */ /* 0x000fe4000f8e023f */
[----:B------:R-:W-:Y:S02]  /*127c0*/  UIMAD UR15, UR14, UR16, UR15 ;  /* 0x000000100e0f72a4 */ /* 0x000fe4000f8e020f */
[----:B------:R-:W-:Y:S01]  /*127d0*/  UIADD3 UR10, UP1, UP2, UR12, UR10, UR4 ;  /* 0x0000000a0c0a7290 */ /* 0x000fe2000fa3e004 */
[----:B0-----:R-:W-:Y:S01]  /*127e0*/  @P0 IMAD.HI.U32 R4, R6, R3, RZ ;  /* 0x0000000306040227 */ /* 0x001fe200078e00ff */
[----:B------:R-:W-:-:S02]  /*127f0*/  UIADD3 UR17, UR23, UR17, URZ ;  /* 0x0000001117117290 */ /* 0x000fc4000fffe03f */
[----:B------:R-:W-:Y:S01]  /*12800*/  UIADD3 UR21, UR11, UR21, URZ ;  /* 0x000000150b157290 */ /* 0x000fe2000fffe03f */
[----:B------:R-:W-:Y:S01]  /*12810*/  IMAD.MOV.U32 R3, RZ, RZ, R6 ;  /* 0x000000ffff037224 */ /* 0x000fe200078e0006 */
[----:B------:R-:W-:Y:S02]  /*12820*/  UIADD3 UR12, UR13, UR15, URZ ;  /* 0x0000000f0d0c7290 */ /* 0x000fe4000fffe03f */
[----:B------:R-:W-:Y:S01]  /*12830*/  IMAD.U32 R8, RZ, RZ, UR17 ;  /* 0x00000011ff087e24 */ /* 0x000fe2000f8e00ff */
[----:B-1----:R-:W-:Y:S01]  /*12840*/  @P0 SHF.R.U32.HI R3, RZ, R5, R4 ;  /* 0x00000005ff030219 */ /* 0x002fe20000011604 */
[----:B------:R-:W-:Y:S01]  /*12850*/  IMAD.U32 R4, RZ, RZ, UR22 ;  /* 0x00000016ff047e24 */ /* 0x000fe2000f8e00ff */
[----:B------:R-:W-:Y:S01]  /*12860*/  UIADD3.X UR12, UR12, UR21, UR24, UP1, UP2 ;  /* 0x000000150c0c7290 */ /* 0x000fe20008fe4418 */
[----:B------:R-:W-:Y:S01]  /*12870*/  IMAD.U32 R5, RZ, RZ, UR23 ;  /* 0x00000017ff057e24 */ /* 0x000fe2000f8e00ff */
[--C-:B------:R-:W-:Y:S01]  /*12880*/  SHF.R.S32.HI R5, RZ, 0x1f, R3.reuse ;  /* 0x0000001fff057819 */ /* 0x100fe20000011403 */
[----:B------:R-:W-:Y:S01]  /*12890*/  IMAD.MOV R7, RZ, RZ, -R3 ;  /* 0x000000ffff077224 */ /* 0x000fe200078e0a03 */
[----:B------:R-:W-:Y:S01]  /*128a0*/  IADD3 R4, P0, P1, R3, UR10, R4 ;  /* 0x0000000a03047c10 */ /* 0x000fe2000f91e004 */
[----:B------:R-:W-:-:S02]  /*128b0*/  ULDC.64 UR10, c[0x0][UR20+0x210] ;  /* 0x00008400140a7abb */ /* 0x000fc40008000a00 */
[----:B------:R-:W-:Y:S01]  /*128c0*/  IMAD R7, R9, R7, R6 ;  /* 0x0000000709077224 */ /* 0x000fe200078e0206 */
[----:B------:R-:W-:Y:S01]  /*128d0*/  IADD3.X R5, R5, UR12, R8, P0, P1 ;  /* 0x0000000c05057c10 */ /* 0x000fe200087e2408 */
[----:B------:R-:W-:Y:S01]  /*128e0*/  ULDC.64 UR12, c[0x0][0xba8] ;  /* 0x0002ea00000c7ab9 */ /* 0x000fe20000000a00 */
[----:B------:R-:W-:Y:S01]  /*128f0*/  @!UP0 ULDC UR12, c[0x0][0xb50] ;  /* 0x0002d400000c8ab9 */ /* 0x000fe20000000800 */
[C---:B------:R-:W-:Y:S01]  /*12900*/  IMAD R6, R7.reuse, UR11, RZ ;  /* 0x0000000b07067c24 */ /* 0x040fe2000f8e02ff */
[----:B------:R-:W-:Y:S01]  /*12910*/  SHF.R.S32.HI R3, RZ, 0x1f, R7 ;  /* 0x0000001fff037819 */ /* 0x000fe20000011407 */
        /* <DEDUP_REMOVED lines=8> */
.L_x_5424:
[----:B------:R-:W-:Y:S05]  /*129a0*/  BSYNC B1 ;  /* 0x0000000000017941 */ /* 0x000fea0003800000 */
.L_x_5423:
[----:B------:R-:W-:-:S06]  /*129b0*/  UISETP.GT.AND UP0, UPT, UR9, 0x1, UPT ;  /* 0x000000010900788c */ /* 0x000fcc000bf04270 */
[----:B------:R-:W-:-:S13]  /*129c0*/  PLOP3.LUT P0, PT, PT, PT, UP0, 0x80, 0x0 ;  /* 0x000000000000781c */ /* 0x000fda0003f0f008 */
[----:B------:R-:W-:Y:S05]  /*129d0*/  @P0 BRA `(.L_x_5419) ;  /* 0x00000008007c0947 */ /* 0x000fea0003800000 */
[----:B------:R-:W1:Y:S01]  /*129e0*/  LDC R11, c[0x0][0xbe8] ;  /* 0x0002fa00ff0b7b82 */ /* 0x000e620000000800 */
[----:B------:R-:W-:Y:S01]  /*129f0*/  ULDC UR14, c[0x0][0xac8] ;  /* 0x0002b200000e7ab9 */ /* 0x000fe20000000800 */
[----:B------:R-:W-:Y:S01]  /*12a00*/  ULDC.64 UR12, c[0x0][0xaa0] ;  /* 0x0002a800000c7ab9 */ /* 0x000fe20000000a00 */
[----:B------:R-:W-:Y:S01]  /*12a10*/  ISETP.GE.AND P1, PT, R188, UR14, PT ;  /* 0x0000000ebc007c0c */ /* 0x000fe2000bf26270 */
[----:B------:R-:W-:Y:S01]  /*12a20*/  UIMAD UR9, UR24, UR12, URZ ;  /* 0x0000000c180972a4 */ /* 0x000fe2000f8e023f */
[C---:B------:R-:W-:Y:S01]  /*12a30*/  ISETP.GE.AND P2, PT, R185.reuse, UR14, PT ;  /* 0x0000000eb9007c0c */ /* 0x040fe2000bf46270 */
[----:B------:R-:W-:Y:S01]  /*12a40*/  UIMAD.WIDE.U32 UR10, UR4, UR12, URZ ;  /* 0x0000000c040a72a5 */ /* 0x000fe2000f8e003f */
[----:B------:R-:W-:Y:S01]  /*12a50*/  SEL R4, RZ, 0xffffffff, P1 ;  /* 0xffffffffff047807 */ /* 0x000fe20000800000 */
[----:B------:R-:W-:Y:S01]  /*12a60*/  UIMAD UR9, UR4, UR13, UR9 ;  /* 0x0000000d040972a4 */ /* 0x000fe2000f8e0209 */
[----:B0-----:R-:W-:Y:S01]  /*12a70*/  SEL R3, RZ, 0x1, P2 ;  /* 0x00000001ff037807 */ /* 0x001fe20001000000 */
[C---:B------:R-:W-:Y:S01]  /*12a80*/  VIADD R37, R185.reuse, 0x80 ;  /* 0x00000080b9257836 */ /* 0x040fe20000000000 */
[----:B------:R-:W-:Y:S01]  /*12a90*/  ULDC.64 UR12, c[0x0][0xae8] ;  /* 0x0002ba00000c7ab9 */ /* 0x000fe20000000a00 */
[----:B------:R-:W-:Y:S01]  /*12aa0*/  IMAD.SHL.U32 R4, R4, 0x2, RZ ;  /* 0x0000000204047824 */ /* 0x000fe200078e00ff */
[----:B------:R-:W-:Y:S01]  /*12ab0*/  UIADD3 UR11, UR11, UR9, URZ ;  /* 0x000000090b0b7290 */ /* 0x000fe2000fffe03f */
[----:B------:R-:W-:Y:S01]  /*12ac0*/  VIADD R29, R185, 0xc0 ;  /* 0x000000c0b91d7836 */ /* 0x000fe20000000000 */
[----:B------:R-:W-:Y:S01]  /*12ad0*/  ISETP.GE.AND P1, PT, R37, UR14, PT ;  /* 0x0000000e25007c0c */ /* 0x000fe2000bf26270 */
[----:B------:R-:W-:Y:S01]  /*12ae0*/  VIADD R31, R185, 0x100 ;  /* 0x00000100b91f7836 */ /* 0x000fe20000000000 */
[----:B------:R-:W-:Y:S01]  /*12af0*/  LOP3.LUT R6, R4, 0x2, R3, 0xe2, !PT ;  /* 0x0000000204067812 */ /* 0x000fe200078ee203 */
[----:B------:R-:W-:Y:S01]  /*12b00*/  IMAD R3, R187, 0x20, R220 ;  /* 0x00000020bb037824 */ /* 0x000fe200078e02dc */
[----:B------:R-:W-:Y:S01]  /*12b10*/  UIMAD.WIDE.U32 UR10, UR44, UR12, UR10 ;  /* 0x0000000c2c0a72a5 */ /* 0x000fe2000f8e000a */
[----:B------:R-:W-:Y:S01]  /*12b20*/  VIADD R35, R185, 0x140 ;  /* 0x00000140b9237836 */ /* 0x000fe20000000000 */
[----:B------:R-:W-:Y:S01]  /*12b30*/  BSSY B1, `(.L_x_5425) ;  /* 0x0000065000017945 */ /* 0x000fe20003800000 */
[----:B------:R-:W-:Y:S01]  /*12b40*/  VIADD R8, R3, UR42 ;  /* 0x0000002a03087c36 */ /* 0x000fe20008000000 */
[----:B------:R-:W-:Y:S01]  /*12b50*/  SEL R3, RZ, 0xffffffff, P1 ;  /* 0xffffffffff037807 */ /* 0x000fe20000800000 */
[----:B------:R-:W-:Y:S01]  /*12b60*/  UIMAD UR11, UR44, UR13, UR11 ;  /* 0x0000000d2c0b72a4 */ /* 0x000fe2000f8e020b */
[----:B-1----:R-:W-:Y:S01]  /*12b70*/  ISETP.NE.AND P0, PT, R11, 0x1, PT ;  /* 0x000000010b00780c */ /* 0x002fe20003f05270 */
[----:B------:R-:W-:Y:S01]  /*12b80*/  VIADD R27, R185, 0x180 ;  /* 0x00000180b91b7836 */ /* 0x000fe20000000000 */
[----:B------:R-:W-:Y:S01]  /*12b90*/  ISETP.GE.AND P1, PT, R29, UR14, PT ;  /* 0x0000000e1d007c0c */ /* 0x000fe2000bf26270 */
[----:B------:R-:W-:Y:S01]  /*12ba0*/  ULDC.64 UR12, c[0x0][0xaf0] ;  /* 0x0002bc00000c7ab9 */ /* 0x000fe20000000a00 */
[----:B------:R-:W-:Y:S01]  /*12bb0*/  IMAD.SHL.U32 R9, R3, 0x4, RZ ;  /* 0x0000000403097824 */ /* 0x000fe200078e00ff */
[----:B------:R-:W-:Y:S01]  /*12bc0*/  UIMAD UR16, UR16, UR12, URZ ;  /* 0x0000000c101072a4 */ /* 0x000fe2000f8e023f */
[----:B------:R-:W-:Y:S01]  /*12bd0*/  IMAD.MOV.U32 R3, RZ, RZ, R8 ;  /* 0x000000ffff037224 */ /* 0x000fe200078e0008 */
[----:B------:R-:W-:Y:S01]  /*12be0*/  SHF.R.S32.HI R30, RZ, 0x1f, R31 ;  /* 0x0000001fff1e7819 */ /* 0x000fe2000001141f */
[----:B-----5:R-:W-:Y:S01]  /*12bf0*/  IMAD R25, R0, R11, RZ ;  /* 0x0000000b00197224 */ /* 0x020fe200078e02ff */
[----:B------:R-:W-:Y:S01]  /*12c00*/  UIMAD UR4, UR8, UR13, UR16 ;  /* 0x0000000d080472a4 */ /* 0x000fe2000f8e0210 */
[----:B------:R-:W-:Y:S01]  /*12c10*/  LOP3.LUT R6, R9, 0x4, R6, 0xe2, !PT ;  /* 0x0000000409067812 */ /* 0x000fe200078ee206 */
[----:B------:R-:W-:Y:S01]  /*12c20*/  UIMAD.WIDE.U32 UR8, UR8, UR12, UR10 ;  /* 0x0000000c080872a5 */ /* 0x000fe2000f8e000a */
[----:B------:R-:W-:Y:S01]  /*12c30*/  VIADD R26, R220, UR42 ;  /* 0x0000002adc1a7c36 */ /* 0x000fe20008000000 */
[----:B------:R-:W0:Y:S01]  /*12c40*/  @P0 LDC R5, c[0x0][0xbec] ;  /* 0x0002fb00ff050b82 */ /* 0x000e220000000800 */
[----:B------:R-:W-:Y:S01]  /*12c50*/  VIADD R33, R185, 0x1c0 ;  /* 0x000001c0b9217836 */ /* 0x000fe20000000000 */
[----:B------:R-:W-:Y:S01]  /*12c60*/  UIADD3 UR4, UR9, UR4, URZ ;  /* 0x0000000409047290 */ /* 0x000fe2000fffe03f */
[----:B------:R-:W-:-:S02]  /*12c70*/  SHF.R.S32.HI R32, RZ, 0x1f, R27 ;  /* 0x0000001fff207819 */ /* 0x000fc4000001141b */
[----:B------:R-:W-:Y:S02]  /*12c80*/  SHF.R.S32.HI R34, RZ, 0x1f, R37 ;  /* 0x0000001fff227819 */ /* 0x000fe40000011425 */
[----:B------:R-:W-:Y:S01]  /*12c90*/  SHF.R.S32.HI R28, RZ, 0x1f, R33 ;  /* 0x0000001fff1c7819 */ /* 0x000fe20000011421 */
[----:B------:R-:W1:Y:S01]  /*12ca0*/  @P0 LDC R7, c[0x0][0xbf0] ;  /* 0x0002fc00ff070b82 */ /* 0x000e620000000800 */
[----:B------:R-:W-:Y:S02]  /*12cb0*/  SHF.R.S32.HI R36, RZ, 0x1f, R29 ;  /* 0x0000001fff247819 */ /* 0x000fe4000001141d */
[----:B------:R-:W-:Y:S02]  /*12cc0*/  SHF.R.S32.HI R38, RZ, 0x1f, R35 ;  /* 0x0000001fff267819 */ /* 0x000fe40000011423 */
[----:B------:R-:W-:Y:S01]  /*12cd0*/  SHF.R.S32.HI R39, RZ, 0x1f, R188 ;  /* 0x0000001fff277819 */ /* 0x000fe200000114bc */
[----:B0-----:R-:W-:Y:S01]  /*12ce0*/  @P0 IMAD.HI.U32 R4, R8, R5, RZ ;  /* 0x0000000508040227 */ /* 0x001fe200078e00ff */
[----:B------:R-:W-:-:S02]  /*12cf0*/  SEL R5, RZ, 0xffffffff, P1 ;  /* 0xffffffffff057807 */ /* 0x000fc40000800000 */
[----:B------:R-:W-:-:S04]  /*12d00*/  ISETP.GE.AND P1, PT, R33, UR14, PT ;  /* 0x0000000e21007c0c */ /* 0x000fc8000bf26270 */
[----:B------:R-:W-:Y:S02]  /*12d10*/  SEL R0, RZ, 0x80, P1 ;  /* 0x00000080ff007807 */ /* 0x000fe40000800000 */
[----:B-1----:R-:W-:Y:S01]  /*12d20*/  @P0 SHF.R.U32.HI R3, RZ, R7, R4 ;  /* 0x00000007ff030219 */ /* 0x002fe20000011604 */
[----:B------:R-:W-:Y:S01]  /*12d30*/  IMAD.SHL.U32 R7, R5, 0x8, RZ ;  /* 0x0000000805077824 */ /* 0x000fe200078e00ff */
[----:B------:R-:W-:Y:S01]  /*12d40*/  ISETP.GE.AND P0, PT, R31, UR14, PT ;  /* 0x0000000e1f007c0c */ /* 0x000fe2000bf06270 */
[----:B------:R-:W-:Y:S02]  /*12d50*/  IMAD.U32 R4, RZ, RZ, UR8 ;  /* 0x00000008ff047e24 */ /* 0x000fe4000f8e00ff */
[----:B------:R-:W-:Y:S01]  /*12d60*/  IMAD.U32 R5, RZ, RZ, UR9 ;  /* 0x00000009ff057e24 */ /* 0x000fe2000f8e00ff */
[----:B------:R-:W-:Y:S01]  /*12d70*/  LOP3.LUT R10, R7, 0x8, R6, 0xe2, !PT ;  /* 0x00000008070a7812 */ /* 0x000fe200078ee206 */
[--C-:B------:R-:W-:Y:S01]  /*12d80*/  IMAD.MOV R7, RZ, RZ, -R3.reuse ;  /* 0x000000ffff077224 */ /* 0x100fe200078e0a03 */
[----:B------:R-:W-:Y:S01]  /*12d90*/  SHF.R.S32.HI R6, RZ, 0x1f, R3 ;  /* 0x0000001fff067819 */ /* 0x000fe20000011403 */
[----:B------:R-:W-:Y:S01]  /*12da0*/  ULDC.64 UR8, c[0x0][0xae0] ;  /* 0x0002b80000087ab9 */ /* 0x000fe20000000a00 */
[----:B------:R-:W-:Y:S01]  /*12db0*/  SEL R9, RZ, 0xffffffff, P0 ;  /* 0xffffffffff097807 */ /* 0x000fe20000000000 */
[----:B------:R-:W-:Y:S01]  /*12dc0*/  IMAD.U32 R5, RZ, RZ, UR4 ;  /* 0x00000004ff057e24 */ /* 0x000fe2000f8e00ff */
[----:B------:R-:W-:Y:S01]  /*12dd0*/  ISETP.GE.AND P0, PT, R35, UR14, PT ;  /* 0x0000000e23007c0c */ /* 0x000fe2000bf06270 */
[----:B------:R-:W-:-:S02]  /*12de0*/  IMAD R6, R6, UR8, RZ ;  /* 0x0000000806067c24 */ /* 0x000fc4000f8e02ff */
[----:B------:R-:W-:Y:S01]  /*12df0*/  IMAD R7, R11, R7, R8 ;  /* 0x000000070b077224 */ /* 0x000fe200078e0208 */
[----:B------:R-:W-:Y:S01]  /*12e00*/  SEL R8, RZ, 0xffffffff, P0 ;  /* 0xffffffffff087807 */ /* 0x000fe20000000000 */
[----:B------:R-:W-:Y:S01]  /*12e10*/  IMAD.SHL.U32 R13, R9, 0x10, RZ ;  /* 0x00000010090d7824 */ /* 0x000fe200078e00ff */
[----:B------:R-:W-:Y:S01]  /*12e20*/  ISETP.GE.AND P0, PT, R27, UR14, PT ;  /* 0x0000000e1b007c0c */ /* 0x000fe2000bf06270 */
[C---:B------:R-:W-:Y:S02]  /*12e30*/  IMAD R9, R3.reuse, UR9, R6 ;  /* 0x0000000903097c24 */ /* 0x040fe4000f8e0206 */
[----:B------:R-:W-:Y:S01]  /*12e40*/  IMAD.WIDE.U32 R4, R3, UR8, R4 ;  /* 0x0000000803047c25 */ /* 0x000fe2000f8e0004 */
[----:B------:R-:W-:Y:S01]  /*12e50*/  SHF.R.S32.HI R3, RZ, 0x1f, R7 ;  /* 0x0000001fff037819 */ /* 0x000fe20000011407 */
[----:B------:R-:W-:Y:S01]  /*12e60*/  ULDC.64 UR8, c[0x0][0xad8] ;  /* 0x0002b60000087ab9 */ /* 0x000fe20000000a00 */
[----:B------:R-:W-:Y:S01]  /*12e70*/  LOP3.LUT R10, R13, 0x10, R10, 0xe2, !PT ;  /* 0x000000100d0a7812 */ /* 0x000fe200078ee20a */
[----:B------:R-:W-:-:S02]  /*12e80*/  IMAD.IADD R5, R5, 0x1, R9 ;  /* 0x0000000105057824 */ /* 0x000fc400078e0209 */
[----:B------:R-:W-:Y:S02]  /*12e90*/  IMAD R6, R3, UR8, RZ ;  /* 0x0000000803067c24 */ /* 0x000fe4000f8e02ff */
[----:B------:R-:W-:-:S04]  /*12ea0*/  IMAD.WIDE.U32 R4, R7, UR8, R4 ;  /* 0x0000000807047c25 */ /* 0x000fc8000f8e0004 */
[----:B------:R-:W-:Y:S01]  /*12eb0*/  IMAD R3, R7, UR9, R6 ;  /* 0x0000000907037c24 */ /* 0x000fe2000f8e0206 */
[----:B------:R-:W-:Y:S01]  /*12ec0*/  ULDC.64 UR8, c[0x0][0xa80] ;  /* 0x0002a00000087ab9 */ /* 0x000fe20000000a00 */
[----:B------:R-:W-:Y:S01]  /*12ed0*/  SEL R7, RZ, 0x40, P0 ;  /* 0x00000040ff077807 */ /* 0x000fe20000000000 */
[----:B------:R-:W-:Y:S01]  /*12ee0*/  IMAD.SHL.U32 R9, R8, 0x20, RZ ;  /* 0x0000002008097824 */ /* 0x000fe200078e00ff */
[----:B---3--:R-:W-:Y:S01]  /*12ef0*/  LEA R20, P0, R4, UR8, 0x1 ;  /* 0x0000000804147c11 */ /* 0x008fe2000f8008ff */
[----:B------:R-:W-:-:S03]  /*12f00*/  IMAD.IADD R3, R5, 0x1, R3 ;  /* 0x0000000105037824 */ /* 0x000fc600078e0203 */
[----:B------:R-:W-:Y:S01]  /*12f10*/  LOP3.LUT R10, R9, 0x20, R10, 0xe2, !PT ;  /* 0x00000020090a7812 */ /* 0x000fe200078ee20a */
[----:B------:R0:W1:Y:S01]  /*12f20*/  SHFL.IDX PT, R6, R20, RZ, 0x181f ;  /* 0x00181fff14067589 */ /* 0x00006200000e0000 */
[----:B------:R-:W-:Y:S02]  /*12f30*/  LEA.HI.X R3, R4, UR9, R3, 0x1, P0 ;  /* 0x0000000904037c11 */ /* 0x000fe400080f0c03 */
[----:B------:R-:W-:Y:S02]  /*12f40*/  ISETP.GE.AND P0, PT, R26, R25, PT ;  /* 0x000000191a00720c */ /* 0x000fe40003f06270 */
[----:B------:R-:W-:Y:S02]  /*12f50*/  LOP3.LUT R21, R10, R7, RZ, 0xfc, !PT ;  /* 0x000000070a157212 */ /* 0x000fe400078efcff */
[----:B------:R0:W3:Y:S02]  /*12f60*/  SHFL.IDX PT, R7, R3, RZ, 0x181f ;  /* 0x00181fff03077589 */ /* 0x0000e400000e0000 */
[----:B------:R-:W-:-:S07]  /*12f70*/  LOP3.LUT R24, R21, R0, RZ, 0xfc, !PT ;  /* 0x0000000015187212 */ /* 0x000fce00078efcff */
[----:B0-----:R-:W-:Y:S05]  /*12f80*/  @P0 BRA `(.L_x_5426) ;  /* 0x00000000007c0947 */ /* 0x001fea0003800000 */
[----:B------:R-:W-:Y:S02]  /*12f90*/  ISETP.GE.AND P2, PT, R188, UR14, PT ;  /* 0x0000000ebc007c0c */ /* 0x000fe4000bf46270 */
[----:B------:R-:W-:Y:S02]  /*12fa0*/  ISETP.GE.AND P1, PT, R185, UR14, PT ;  /* 0x0000000eb9007c0c */ /* 0x000fe4000bf26270 */
[----:B------:R-:W-:Y:S02]  /*12fb0*/  ISETP.GE.AND P5, PT, R37, UR14, PT ;  /* 0x0000000e25007c0c */ /* 0x000fe4000bfa6270 */
[----:B------:R-:W-:-:S07]  /*12fc0*/  ISETP.GE.AND P3, PT, R29, UR14, PT ;  /* 0x0000000e1d007c0c */ /* 0x000fce000bf66270 */
[CC--:B-1----:R-:W-:Y:S02]  /*12fd0*/  @!P2 LEA R8, P0, R188.reuse, R6.reuse, 0x1 ;  /* 0x00000006bc08a211 */ /* 0x0c2fe400078008ff */
[----:B---3--:R-:W-:Y:S02]  /*12fe0*/  @!P1 IMAD.WIDE R4, R185, 0x2, R6 ;  /* 0x00000002b9049825 */ /* 0x008fe400078e0206 */
        /* <DEDUP_REMOVED lines=25> */
.L_x_5426:
[----:B------:R-:W-:Y:S05]  /*13180*/  BSYNC B1 ;  /* 0x0000000000017941 */ /* 0x000fea0003800000 */
.L_x_5425:
[----:B------:R-:W-:Y:S01]  /*13190*/  VIADD R0, R26, 0x20 ;  /* 0x000000201a007836 */ /* 0x000fe20000000000 */
[----:B---34-:R4:W0:Y:S04]  /*131a0*/  SHFL.IDX PT, R7, R3, 0x1, 0x181f ;  /* 0x00381f0003077f89 */ /* 0x01882800000e0000 */
[----:B------:R-:W-:Y:S01]  /*131b0*/  ISETP.GE.AND P0, PT, R0, R25, PT ;  /* 0x000000190000720c */ /* 0x000fe20003f06270 */
[----:B-1----:R4:W1:-:S12]  /*131c0*/  SHFL.IDX PT, R6, R20, 0x1, 0x181f ;  /* 0x00381f0014067f89 */ /* 0x00285800000e0000 */
[----:B----4-:R-:W-:Y:S05]  /*131d0*/  @P0 BRA `(.L_x_5419) ;  /* 0x00000000007c0947 */ /* 0x010fea0003800000 */
        /* <DEDUP_REMOVED lines=31> */
.L_x_5419:
[----:B------:R-:W-:Y:S05]  /*133d0*/  BSYNC B0 ;  /* 0x0000000000007941 */ /* 0x000fea0003800000 */
.L_x_5412:
[----:B------:R-:W-:Y:S02]  /*133e0*/  ULDC UR4, c[0x0][0xc3c] ;  /* 0x00030f0000047ab9 */ /* 0x000fe40000000800 */
[----:B------:R-:W-:-:S06]  /*133f0*/  UISETP.GE.AND UP0, UPT, UR6, UR4, UPT ;  /* 0x000000040600728c */ /* 0x000fcc000bf06270 */
[----:B------:R-:W-:-:S13]  /*13400*/  PLOP3.LUT P0, PT, PT, PT, UP0, 0x80, 0x0 ;  /* 0x000000000000781c */ /* 0x000fda0003f0f008 */
[----:B------:R-:W-:Y:S05]  /*13410*/  @!P0 BRA `(.L_x_5427) ;  /* 0xfffffedc00dc8947 */ /* 0x000fea000383ffff */
[----:B------:R-:W-:Y:S05]  /*13420*/  EXIT ;  /* 0x000000000000794d */ /* 0x000fea0003800000 */
.L_x_5313:
        /* <DEDUP_REMOVED lines=18> */
.L_x_5428:
        /* <DEDUP_REMOVED lines=43> */
.L_x_5432:
        /* <DEDUP_REMOVED lines=39> */
.L_x_5430:
        /* <DEDUP_REMOVED lines=12> */
.L_x_5433:
[----:B---34-:R-:W-:Y:S01]  /*13b30*/  IMAD R2, R3, UR5, R10 ;  /* 0x0000000503027c24 */ /* 0x018fe2000f8e020a */
[----:B-1----:R-:W-:Y:S01]  /*13b40*/  ISETP.NE.AND P0, PT, R8, 0x1, PT ;  /* 0x000000010800780c */ /* 0x002fe20003f05270 */
[----:B------:R-:W-:-:S03]  /*13b50*/  VIADD R14, R9, UR4 ;  /* 0x00000004090e7c36 */ /* 0x000fc60008000000 */
[----:B------:R1:W-:Y:S01]  /*13b60*/  STL [R1], R2 ;  /* 0x0000000201007387 */ /* 0x0003e20000100800 */
[----:B------:R-:W-:-:S03]  /*13b70*/  IADD3 R5, -R2, UR6, RZ ;  /* 0x0000000602057c10 */ /* 0x000fc6000fffe1ff */
[----:B------:R1:W-:Y:S05]  /*13b80*/  STL [R1+0xc], R14 ;  /* 0x00000c0e01007387 */ /* 0x0003ea0000100800 */
[----:B------:R-:W-:Y:S05]  /*13b90*/  @!P0 BRA `(.L_x_5434) ;  /* 0x0000000000e08947 */ /* 0x000fea0003800000 */
[----:B0-2---:R-:W-:Y:S02]  /*13ba0*/  IABS R7, R4 ;  /* 0x0000000400077213 */ /* 0x005fe40000000000 */
[----:B------:R-:W-:Y:S02]  /*13bb0*/  IABS R9, R8 ;  /* 0x0000000800097213 */ /* 0x000fe40000000000 */
[----:B------:R-:W0:Y:S08]  /*13bc0*/  I2F.RP R10, R7 ;  /* 0x00000007000a7306 */ /* 0x000e300000209400 */
[----:B------:R-:W2:Y:S08]  /*13bd0*/  I2F.RP R11, R9 ;  /* 0x00000009000b7306 */ /* 0x000eb00000209400 */
[----:B0-----:R-:W1:Y:S08]  /*13be0*/  MUFU.RCP R10, R10 ;  /* 0x0000000a000a7308 */ /* 0x001e700000001000 */
[----:B--2---:R-:W-:Y:S01]  /*13bf0*/  MUFU.RCP R11, R11 ;  /* 0x0000000b000b7308 */ /* 0x004fe20000001000 */
[----:B-1----:R-:W-:Y:S01]  /*13c00*/  VIADD R2, R10, 0xffffffe ;  /* 0x0ffffffe0a027836 */ /* 0x002fe20000000000 */
[----:B------:R-:W-:-:S06]  /*13c10*/  IABS R10, R4 ;  /* 0x00000004000a7213 */ /* 0x000fcc0000000000 */
[----:B------:R0:W1:Y:S02]  /*13c20*/  F2I.FTZ.U32.TRUNC.NTZ R3, R2 ;  /* 0x0000000200037305 */ /* 0x000064000021f000 */
[----:B0-----:R-:W-:Y:S02]  /*13c30*/  IMAD.MOV.U32 R2, RZ, RZ, RZ ;  /* 0x000000ffff027224 */ /* 0x001fe400078e00ff */
[----:B-1----:R-:W-:-:S04]  /*13c40*/  IMAD.MOV R12, RZ, RZ, -R3 ;  /* 0x000000ffff0c7224 */ /* 0x002fc800078e0a03 */
[----:B------:R-:W-:-:S04]  /*13c50*/  IMAD R13, R12, R7, RZ ;  /* 0x000000070c0d7224 */ /* 0x000fc800078e02ff */
[----:B------:R-:W-:Y:S01]  /*13c60*/  IMAD.HI.U32 R3, R3, R13, R2 ;  /* 0x0000000d03037227 */ /* 0x000fe200078e0002 */
[----:B------:R-:W-:-:S03]  /*13c70*/  IABS R2, R5 ;  /* 0x0000000500027213 */ /* 0x000fc60000000000 */
[----:B------:R-:W-:Y:S02]  /*13c80*/  IMAD.MOV R13, RZ, RZ, -R10 ;  /* 0x000000ffff0d7224 */ /* 0x000fe400078e0a0a */
[----:B------:R-:W-:-:S04]  /*13c90*/  IMAD.HI.U32 R10, R3, R2, RZ ;  /* 0x00000002030a7227 */ /* 0x000fc800078e00ff */
[----:B------:R-:W-:Y:S02]  /*13ca0*/  IMAD R2, R10, R13, R2 ;  /* 0x0000000d0a027224 */ /* 0x000fe400078e0202 */
[----:B------:R-:W-:-:S03]  /*13cb0*/  VIADD R3, R11, 0xffffffe ;  /* 0x0ffffffe0b037836 */ /* 0x000fc60000000000 */
[----:B------:R-:W-:-:S03]  /*13cc0*/  ISETP.GT.U32.AND P1, PT, R7, R2, PT ;  /* 0x000000020700720c */ /* 0x000fc60003f24070 */
[----:B------:R-:W0:Y:S10]  /*13cd0*/  F2I.FTZ.U32.TRUNC.NTZ R3, R3 ;  /* 0x0000000300037305 */ /* 0x000e34000021f000 */
[----:B------:R-:W-:-:S02]  /*13ce0*/  @!P1 IMAD.IADD R2, R2, 0x1, -R7 ;  /* 0x0000000102029824 */ /* 0x000fc400078e0a07 */
[----:B------:R-:W-:Y:S01]  /*13cf0*/  @!P1 VIADD R10, R10, 0x1 ;  /* 0x000000010a0a9836 */ /* 0x000fe20000000000 */
[----:B------:R-:W-:Y:S02]  /*13d00*/  ISETP.NE.AND P1, PT, R4, RZ, PT ;  /* 0x000000ff0400720c */ /* 0x000fe40003f25270 */
[----:B------:R-:W-:Y:S01]  /*13d10*/  ISETP.GE.U32.AND P0, PT, R2, R7, PT ;  /* 0x000000070200720c */ /* 0x000fe20003f06070 */
[----:B0-----:R-:W-:-:S04]  /*13d20*/  IMAD.MOV R2, RZ, RZ, -R3 ;  /* 0x000000ffff027224 */ /* 0x001fc800078e0a03 */
[----:B------:R-:W-:Y:S02]  /*13d30*/  IMAD R7, R2, R9, RZ ;  /* 0x0000000902077224 */ /* 0x000fe400078e02ff */
[----:B------:R-:W-:-:S04]  /*13d40*/  IMAD.MOV.U32 R2, RZ, RZ, RZ ;  /* 0x000000ffff027224 */ /* 0x000fc800078e00ff */
        /* <DEDUP_REMOVED lines=29> */
.L_x_5434:
        /* <DEDUP_REMOVED lines=61> */
.L_x_5435:
[----:B01----:R-:W-:-:S05]  /*142f0*/  LOP3.LUT R3, RZ, R2, RZ, 0x33, !PT ;  /* 0x00000002ff037212 */ /* 0x003fca00078e33ff */
[----:B------:R-:W-:-:S05]  /*14300*/  IMAD.IADD R2, R4, 0x1, R3 ;  /* 0x0000000104027824 */ /* 0x000fca00078e0203 */
[----:B------:R1:W-:Y:S01]  /*14310*/  STL [R1+0x4], R2 ;  /* 0x0000040201007387 */ /* 0x0003e20000100800 */
[----:B------:R-:W-:Y:S05]  /*14320*/  BRA `(.L_x_5436) ;  /* 0x0000000000107947 */ /* 0x000fea0003800000 */
.L_x_5431:
[----:B------:R-:W-:Y:S01]  /*14330*/  IMAD.U32 R2, RZ, RZ, UR6 ;  /* 0x00000006ff027e24 */ /* 0x000fe2000f8e00ff */
[----:B------:R0:W-:Y:S04]  /*14340*/  STL [R1+0x4], RZ ;  /* 0x000004ff01007387 */ /* 0x0001e80000100800 */
[----:B------:R0:W-:Y:S04]  /*14350*/  STL [R1+0x8], RZ ;  /* 0x000008ff01007387 */ /* 0x0001e80000100800 */
[----:B------:R0:W-:Y:S02]  /*14360*/  STL [R1], R2 ;  /* 0x0000000201007387 */ /* 0x0001e40000100800 */
.L_x_5436:
        /* <DEDUP_REMOVED lines=10> */
.L_x_5429:
        /* <DEDUP_REMOVED lines=8> */
[----:B------:R-:W2:Y:S01]  /*14490*/  S2UR UR5, SR_CgaCtaId ;  /* 0x00000000000579c3 */ /* 0x000ea20000008800 */
[C---:B---3--:R-:W-:Y:S01]  /*144a0*/  IMAD.SHL.U32 R0, R6.reuse, 0x8, RZ ;  /* 0x0000000806007824 */ /* 0x048fe200078e00ff */
[----:B------:R-:W-:Y:S01]  /*144b0*/  LOP3.LUT R4, R6, 0x7f, RZ, 0xc0, !PT ;  /* 0x0000007f06047812 */ /* 0x000fe200078ec0ff */
[----:B------:R-:W-:Y:S01]  /*144c0*/  UMOV UR4, 0x400 ;  /* 0x0000040000047882 */ /* 0x000fe20000000000 */
[----:B------:R-:W-:Y:S01]  /*144d0*/  BSSY B8, `(.L_x_5437) ;  /* 0x00006a2000087945 */ /* 0x000fe20003800000 */
[----:B------:R-:W-:Y:S01]  /*144e0*/  ULDC UR37, c[0x0][0xc] ;  /* 0x0000030000257ab9 */ /* 0x000fe20000000800 */
[----:B------:R-:W-:Y:S01]  /*144f0*/  LOP3.LUT R3, R0, 0x1f8, RZ, 0xc0, !PT ;  /* 0x000001f800037812 */ /* 0x000fe200078ec0ff */
[----:B01----:R-:W-:Y:S01]  /*14500*/  IMAD.SHL.U32 R2, R4, 0x8, RZ ;  /* 0x0000000804027824 */ /* 0x003fe200078e00ff */
[----:B------:R-:W-:Y:S01]  /*14510*/  ULDC.64 UR38, c[0x0][0x198] ;  /* 0x0000660000267ab9 */ /* 0x000fe20000000a00 */
[----:B------:R-:W-:Y:S01]  /*14520*/  IMAD.MOV.U32 R0, RZ, RZ, 0x1 ;  /* 0x00000001ff007424 */ /* 0x000fe200078e00ff */
[----:B------:R-:W-:Y:S01]  /*14530*/  LOP3.LUT R3, R3, 0x38, R6, 0x78, !PT ;  /* 0x0000003803037812 */ /* 0x000fe200078e7806 */
[----:B------:R-:W-:-:S03]  /*14540*/  IMAD.SHL.U32 R6, R6, 0x10, RZ ;  /* 0x0000001006067824 */ /* 0x000fc600078e00ff */
[----:B------:R-:W-:Y:S02]  /*14550*/  LOP3.LUT R2, R3, 0x200, R2, 0xf8, !PT ;  /* 0x0000020003027812 */ /* 0x000fe400078ef802 */
[----:B------:R-:W-:-:S04]  /*14560*/  SHF.R.U32.HI R3, RZ, 0x3, R4 ;  /* 0x00000003ff037819 */ /* 0x000fc80000011604 */
[----:B------:R-:W-:Y:S01]  /*14570*/  LOP3.LUT R3, R3, 0x70, R6, 0xf8, !PT ;  /* 0x0000007003037812 */ /* 0x000fe200078ef806 */
[----:B--2---:R-:W-:-:S06]  /*14580*/  ULEA UR4, UR5, UR4, 0x18 ;  /* 0x0000000405047291 */ /* 0x004fcc000f8ec03f */
[----:B------:R-:W-:-:S04]  /*14590*/  IMAD.U32 R19, RZ, RZ, UR4 ;  /* 0x00000004ff137e24 */ /* 0x000fc8000f8e00ff */
[----:B------:R-:W-:-:S05]  /*145a0*/  IMAD R2, R2, 0x2, R19 ;  /* 0x0000000202027824 */ /* 0x000fca00078e0213 */
[----:B------:R0:W-:Y:S04]  /*145b0*/  STL [R1+0x54], R2 ;  /* 0x0000540201007387 */ /* 0x0001e80000100800 */
[----:B------:R0:W-:Y:S04]  /*145c0*/  STL [R1+0x48], RZ ;  /* 0x000048ff01007387 */ /* 0x0001e80000100800 */
[----:B------:R0:W-:Y:S04]  /*145d0*/  STL [R1+0x14], R0 ;  /* 0x0000140001007387 */ /* 0x0001e80000100800 */
[----:B------:R0:W-:Y:S02]  /*145e0*/  STL [R1+0x10], RZ ;  /* 0x000010ff01007387 */ /* 0x0001e40000100800 */
.L_x_5565:
[----:B--2---:R-:W2:Y:S01]  /*145f0*/  LDL R9, [R1+0xc] ;  /* 0x00000c0001097983 */ /* 0x004ea20000100800 */
[----:B------:R-:W-:Y:S05]  /*14600*/  YIELD ;  /* 0x0000000000007946 */ /* 0x000fea0003800000 */
[----:B------:R-:W-:Y:S01]  /*14610*/  ULDC.64 UR4, c[0x0][0xa28] ;  /* 0x00028a0000047ab9 */ /* 0x000fe20000000a00 */
[----:B0-----:R-:W-:Y:S01]  /*14620*/  IMAD.MOV.U32 R0, RZ, RZ, RZ ;  /* 0x000000ffff007224 */ /* 0x001fe200078e00ff */
[----:B------:R-:W-:Y:S01]  /*14630*/  ISETP.NE.U32.AND P0, PT, RZ, UR4, PT ;  /* 0x00000004ff007c0c */ /* 0x000fe2000bf05070 */
[----:B-1----:R-:W0:Y:S01]  /*14640*/  LDC.64 R4, c[0x0][0xa00] ;  /* 0x00028000ff047b82 */ /* 0x002e220000000a00 */
[----:B------:R-:W-:Y:S01]  /*14650*/  IMAD.MOV.U32 R10, RZ, RZ, RZ ;  /* 0x000000ffff0a7224 */ /* 0x000fe200078e00ff */
[----:B------:R-:W-:Y:S01]  /*14660*/  ULDC.64 UR6, c[0x0][0xa08] ;  /* 0x0002820000067ab9 */ /* 0x000fe20000000a00 */
[----:B------:R-:W-:Y:S01]  /*14670*/  ISETP.NE.AND.EX P0, PT, RZ, UR5, PT, P0 ;  /* 0x00000005ff007c0c */ /* 0x000fe2000bf05300 */
[----:B------:R-:W-:-:S12]  /*14680*/  ULDC.64 UR4, c[0x0][0xa18] ;  /* 0x0002860000047ab9 */ /* 0x000fd80000000a00 */
        /* <DEDUP_REMOVED lines=37> */
.L_x_5438:
        /* <DEDUP_REMOVED lines=12> */
[----:B------:R-:W3:Y:S02]  /*149a0*/  LDC.64 R2, c[0x0][0xa20] ;  /* 0x00028800ff027b82 */ /* 0x000ee40000000a00 */
[----:B---3--:R-:W-:-:S05]  /*149b0*/  IMAD.WIDE R2, R9, 0x4, R2 ;  /* 0x0000000409027825 */ /* 0x008fca00078e0202 */
[----:B------:R3:W5:Y:S01]  /*149c0*/  LDG.E R7, desc[UR40][R2.64] ;  /* 0x0000002802077981 */ /* 0x000762000c1e1900 */
[----:B------:R-:W-:Y:S05]  /*149d0*/  BRA `(.L_x_5440) ;  /* 0x0000000000107947 */ /* 0x000fea0003800000 */
.L_x_5439:
[----:B------:R-:W-:Y:S05]  /*149e0*/  @!P1 BRA `(.L_x_5440) ;  /* 0x00000000000c9947 */ /* 0x000fea0003800000 */
[----:B------:R-:W3:Y:S04]  /*149f0*/  LDG.E R7, desc[UR40][R2.64] ;  /* 0x0000002802077981 */ /* 0x000ee8000c1e1900 */
[----:B------:R-:W3:Y:S02]  /*14a00*/  LDG.E R2, desc[UR40][R2.64+0x4] ;  /* 0x0000042802027981 */ /* 0x000ee4000c1e1900 */
[----:B---3--:R-:W-:-:S07]  /*14a10*/  IMAD.IADD R7, R2, 0x1, -R7 ;  /* 0x0000000102077824 */ /* 0x008fce00078e0a07 */
.L_x_5440:
        /* <DEDUP_REMOVED lines=12> */
[----:B------:R-:W-:-:S05]  /*14ae0*/  VIADD R4, R0, 0x3f ;  /* 0x0000003f00047836 */ /* 0x000fca0000000000 */
[----:B------:R-:W-:-:S04]  /*14af0*/  SHF.R.S32.HI R2, RZ, 0x1f, R4 ;  /* 0x0000001fff027819 */ /* 0x000fc80000011404 */
[----:B------:R-:W-:Y:S02]  /*14b00*/  LEA.HI R4, R2, R4, RZ, 0x6 ;  /* 0x0000000402047211 */ /* 0x000fe400078f30ff */
[----:B------:R-:W-:Y:S02]  /*14b10*/  IADD3 R2, R0, 0x1, -R10 ;  /* 0x0000000100027810 */ /* 0x000fe40007ffe80a */
[----:B------:R-:W-:-:S03]  /*14b20*/  SHF.R.S32.HI R9, RZ, 0x6, R4 ;  /* 0x00000006ff097819 */ /* 0x000fc60000011404 */
[----:B------:R-:W-:Y:S02]  /*14b30*/  IMAD.IADD R7, R2, 0x1, R7 ;  /* 0x0000000102077824 */ /* 0x000fe400078e0207 */
[----:B------:R-:W3:Y:S01]  /*14b40*/  LDC.64 R2, c[0x0][0x9e0] ;  /* 0x00027800ff027b82 */ /* 0x000ee20000000a00 */
[----:B------:R2:W-:Y:S01]  /*14b50*/  STL [R1+0x58], R9 ;  /* 0x0000580901007387 */ /* 0x0005e20000100800 */
        /* <DEDUP_REMOVED lines=14> */
.L_x_5443:
[----:B------:R-:W-:-:S13]  /*14c40*/  ISETP.NE.AND P0, PT, R3, 0x1, PT ;  /* 0x000000010300780c */ /* 0x000fda0003f05270 */
[----:B------:R-:W2:Y:S02]  /*14c50*/  @P0 LDC.64 R4, c[0x0][0x9e8] ;  /* 0x00027a00ff040b82 */ /* 0x000ea40000000a00 */
[----:B--2---:R-:W-:-:S05]  /*14c60*/  @P0 IMAD.HI.U32 R4, R8, R4, RZ ;  /* 0x0000000408040227 */ /* 0x004fca00078e00ff */
[----:B------:R-:W-:-:S07]  /*14c70*/  @P0 SHF.R.U32.HI R8, RZ, R5, R4 ;  /* 0x00000005ff080219 */ /* 0x000fce0000011604 */
.L_x_5444:
[----:B------:R-:W-:Y:S05]  /*14c80*/  BSYNC B0 ;  /* 0x0000000000007941 */ /* 0x000fea0003800000 */
.L_x_5442:
[----:B------:R-:W-:-:S05]  /*14c90*/  IMAD R8, R8, R3, R3 ;  /* 0x0000000308087224 */ /* 0x000fca00078e0203 */
[----:B------:R-:W-:-:S07]  /*14ca0*/  VIMNMX R2, R2, R8, PT ;  /* 0x0000000802027248 */ /* 0x000fce0003fe0100 */
.L_x_5441:
[----:B------:R-:W2:Y:S01]  /*14cb0*/  @P1 LDC R4, c[0x0][0x44c] ;  /* 0x00011300ff041b82 */ /* 0x000ea20000000800 */
[----:B------:R-:W-:Y:S01]  /*14cc0*/  IMAD.MOV.U32 R5, RZ, RZ, R11 ;  /* 0x000000ffff057224 */ /* 0x000fe200078e000b */
[----:B------:R-:W-:Y:S01]  /*14cd0*/  ULDC UR4, c[0x0][0x9dc] ;  /* 0x0002770000047ab9 */ /* 0x000fe20000000800 */
[----:B------:R-:W-:-:S05]  /*14ce0*/  VIADD R2, R2, 0x3f ;  /* 0x0000003f02027836 */ /* 0x000fca0000000000 */
[----:B------:R-:W3:Y:S01]  /*14cf0*/  @P1 LDC R7, c[0x0][0x450] ;  /* 0x00011400ff071b82 */ /* 0x000ee20000000800 */
[----:B--2---:R-:W-:-:S05]  /*14d00*/  @P1 IMAD.HI.U32 R4, R11, R4, RZ ;  /* 0x000000040b041227 */ /* 0x004fca00078e00ff */
[----:B---3--:R-:W-:-:S04]  /*14d10*/  @P1 SHF.R.U32.HI R5, RZ, R7, R4 ;  /* 0x00000007ff051219 */ /* 0x008fc80000011604 */
[----:B------:R-:W-:Y:S02]  /*14d20*/  IADD3 R7, R5, R0, -R10 ;  /* 0x0000000005077210 */ /* 0x000fe40007ffe80a */
[----:B------:R-:W-:-:S04]  /*14d30*/  SHF.R.S32.HI R0, RZ, 0x1f, R2 ;  /* 0x0000001fff007819 */ /* 0x000fc80000011402 */
[----:B------:R-:W-:Y:S01]  /*14d40*/  LEA.HI R0, R0, R2, RZ, 0x6 ;  /* 0x0000000200007211 */ /* 0x000fe200078f30ff */
[----:B------:R-:W-:-:S03]  /*14d50*/  VIADD R2, R7, -UR4 ;  /* 0x8000000407027c36 */ /* 0x000fc60008000000 */
[----:B------:R-:W-:-:S04]  /*14d60*/  SHF.R.S32.HI R4, RZ, 0x6, R0 ;  /* 0x00000006ff047819 */ /* 0x000fc80000011400 */
        /* <DEDUP_REMOVED lines=13> */
.L_x_5447:
[----:B------:R-:W-:-:S13]  /*14e40*/  ISETP.NE.AND P0, PT, R3, 0x1, PT ;  /* 0x000000010300780c */ /* 0x000fda0003f05270 */
[----:B--2---:R-:W2:Y:S02]  /*14e50*/  @P0 LDC.64 R4, c[0x0][0x9e8] ;  /* 0x00027a00ff040b82 */ /* 0x004ea40000000a00 */
[----:B--2---:R-:W-:-:S05]  /*14e60*/  @P0 IMAD.HI.U32 R4, R7, R4, RZ ;  /* 0x0000000407040227 */ /* 0x004fca00078e00ff */
[----:B------:R-:W-:-:S07]  /*14e70*/  @P0 SHF.R.U32.HI R7, RZ, R5, R4 ;  /* 0x00000005ff070219 */ /* 0x000fce0000011604 */
.L_x_5448:
[----:B------:R-:W-:Y:S05]  /*14e80*/  BSYNC B0 ;  /* 0x0000000000007941 */ /* 0x000fea0003800000 */
.L_x_5446:
[----:B------:R-:W-:-:S05]  /*14e90*/  IMAD R3, R7, R3, RZ ;  /* 0x0000000307037224 */ /* 0x000fca00078e02ff */
[----:B------:R-:W-:-:S07]  /*14ea0*/  VIMNMX R2, R2, R3, !PT ;  /* 0x0000000302027248 */ /* 0x000fce0007fe0100 */
.L_x_5445:
[----:B------:R-:W-:Y:S01]  /*14eb0*/  SHF.R.S32.HI R3, RZ, 0x1f, R2 ;  /* 0x0000001fff037819 */ /* 0x000fe20000011402 */
[----:B------:R-:W-:Y:S01]  /*14ec0*/  IMAD.MOV.U32 R5, RZ, RZ, RZ ;  /* 0x000000ffff057224 */ /* 0x000fe200078e00ff */
[----:B--2---:R-:W-:Y:S01]  /*14ed0*/  SHF.R.U32.HI R4, RZ, 0x10, R6 ;  /* 0x00000010ff047819 */ /* 0x004fe20000011606 */
[----:B------:R-:W-:Y:S01]  /*14ee0*/  BSSY B0, `(.L_x_5449) ;  /* 0x0000029000007945 */ /* 0x000fe20003800000 */
[----:B------:R-:W-:Y:S01]  /*14ef0*/  LEA.HI R3, R3, R2, RZ, 0x6 ;  /* 0x0000000203037211 */ /* 0x000fe200078f30ff */
[----:B01----:R-:W-:Y:S01]  /*14f00*/  IMAD.MOV.U32 R10, RZ, RZ, R5 ;  /* 0x000000ffff0a7224 */ /* 0x003fe200078e0005 */
[----:B------:R-:W-:Y:S02]  /*14f10*/  ISETP.NE.AND P0, PT, R4, RZ, PT ;  /* 0x000000ff0400720c */ /* 0x000fe40003f05270 */
[----:B------:R-:W-:Y:S02]  /*14f20*/  SHF.R.S32.HI R3, RZ, 0x6, R3 ;  /* 0x00000006ff037819 */ /* 0x000fe40000011403 */
[----:B------:R-:W-:-:S02]  /*14f30*/  LOP3.LUT R8, R6, 0xff, RZ, 0xc0, !PT ;  /* 0x000000ff06087812 */ /* 0x000fc400078ec0ff */
        /* <DEDUP_REMOVED lines=35> */
.L_x_5450:
[----:B------:R-:W-:Y:S05]  /*15170*/  BSYNC B0 ;  /* 0x0000000000007941 */ /* 0x000fea0003800000 */
.L_x_5449:
        /* <DEDUP_REMOVED lines=15> */
[----:B------:R-:W0:Y:S02]  /*15270*/  FLO.U32 R0, UR4 ;  /* 0x0000000400007d00 */ /* 0x000e2400080e0000 */
        /* <DEDUP_REMOVED lines=10> */
.L_x_5452:
        /* <DEDUP_REMOVED lines=20> */
.L_x_5455:
[----:B------:R-:W-:Y:S05]  /*15460*/  BSYNC B6 ;  /* 0x0000000000067941 */ /* 0x000fea0003800000 */
.L_x_5454:
        /* <DEDUP_REMOVED lines=20> */
.L_x_5458:
        /* <DEDUP_REMOVED lines=15> */
.L_x_5457:
[----:B------:R-:W-:Y:S05]  /*156a0*/  BSYNC B6 ;  /* 0x0000000000067941 */ /* 0x000fea0003800000 */
.L_x_5456:
[----:B------:R-:W3:Y:S01]  /*156b0*/  LDL R0, [R1+0xc] ;  /* 0x00000c0001007983 */ /* 0x000ee20000100800 */
[----:B------:R-:W-:Y:S02]  /*156c0*/  ULDC.64 UR4, c[0x0][0x9f8] ;  /* 0x00027e0000047ab9 */ /* 0x000fe40000000a00 */
[----:B------:R-:W-:Y:S01]  /*156d0*/  ISETP.NE.U32.AND P0, PT, RZ, UR4, PT ;  /* 0x00000004ff007c0c */ /* 0x000fe2000bf05070 */
[----:B------:R-:W4:Y:S03]  /*156e0*/  LDL R16, [R1+0x30] ;  /* 0x0000300001107983 */ /* 0x000f260000100800 */
        /* <DEDUP_REMOVED lines=20> */
.L_x_5582:
        /* <DEDUP_REMOVED lines=9> */
.L_x_5585:
        /* <DEDUP_REMOVED lines=9> */
[----:B-1----:R-:W1:Y:S02]  /*15950*/  @P0 LDC.64 R4, c[0x0][0x440] ;  /* 0x00011000ff040b82 */ /* 0x002e640000000a00 */
        /* <DEDUP_REMOVED lines=14> */
.L_x_5462:
[----:B------:R-:W4:Y:S04]  /*15a40*/  LDL R0, [R1+0x10] ;  /* 0x0000100001007983 */ /* 0x000f280000100800 */
[----:B---3--:R-:W3:Y:S01]  /*15a50*/  LDL R2, [R1+0x14] ;  /* 0x0000140001027983 */ /* 0x008ee20000100800 */
[----:B----4-:R-:W-:Y:S01]  /*15a60*/  IMAD R0, R0, 0x8, R19 ;  /* 0x0000000800007824 */ /* 0x010fe200078e0213 */
[----:B---3--:R-:W-:-:S04]  /*15a70*/  SHF.L.U32 R2, R2, 0x1f, RZ ;  /* 0x0000001f02027819 */ /* 0x008fc800000006ff */
[----:B------:R-:W3:Y:S02]  /*15a80*/  SYNCS.PHASECHK.TRANS64.TRYWAIT P0, [R0+URZ+0x28c40], R2 ;  /* 0x028c4002000075a7 */ /* 0x000ee4000800017f */
[----:B---3--:R-:W-:Y:S05]  /*15a90*/  @!P0 BRA `(.L_x_5463) ;  /* 0x0000005c00548947 */ /* 0x008fea0003800000 */
.L_x_5586:
        /* <DEDUP_REMOVED lines=11> */
.L_x_5464:
[----:B------:R-:W4:Y:S04]  /*15b50*/  LDL R3, [R1+0x10] ;  /* 0x0000100001037983 */ /* 0x000f280000100800 */
[----:B-1----:R-:W2:Y:S04]  /*15b60*/  LDL R4, [R1+0x20] ;  /* 0x0000200001047983 */ /* 0x002ea80000100800 */
        /* <DEDUP_REMOVED lines=21> */
.L_x_5460:
[----:B------:R-:W3:Y:S01]  /*15cc0*/  LDL.LU R3, [R1+0x3c] ;  /* 0x00003c0001037983 */ /* 0x000ee20000300800 */
[----:B------:R-:W-:Y:S05]  /*15cd0*/  WARPSYNC.ALL ;  /* 0x0000000000007948 */ /* 0x000fea0003800000 */
[----:B------:R-:W-:Y:S01]  /*15ce0*/  ULDC.64 UR4, c[0x0][0x298] ;  /* 0x0000a60000047ab9 */ /* 0x000fe20000000a00 */
[----:B------:R-:W-:Y:S01]  /*15cf0*/  BSSY B6, `(.L_x_5465) ;  /* 0x000001c000067945 */ /* 0x000fe20003800000 */
[----:B------:R-:W-:Y:S01]  /*15d00*/  BAR.SYNC.DEFER_BLOCKING 0x8, 0x100 ;  /* 0x0204000000007b1d */ /* 0x000fe20000010000 */
[----:B---3--:R-:W-:Y:S01]  /*15d10*/  SHF.R.S32.HI R0, RZ, 0x1f, R3 ;  /* 0x0000001fff007819 */ /* 0x008fe20000011403 */
[----:B-1----:R-:W-:-:S04]  /*15d20*/  IMAD.WIDE.U32 R4, R3, UR4, RZ ;  /* 0x0000000403047c25 */ /* 0x002fc8000f8e00ff */
        /* <DEDUP_REMOVED lines=24> */
.L_x_5466:
[----:B------:R-:W-:Y:S05]  /*15eb0*/  BSYNC B6 ;  /* 0x0000000000067941 */ /* 0x000fea0003800000 */
.L_x_5465:
[----:B-1----:R-:W3:Y:S01]  /*15ec0*/  LDL.LU R0, [R1+0x3c] ;  /* 0x00003c0001007983 */ /* 0x002ee20000300800 */
[----:B------:R-:W-:Y:S01]  /*15ed0*/  ULDC.64 UR6, c[0x0][0xa00] ;  /* 0x0002800000067ab9 */ /* 0x000fe20000000a00 */
[----:B------:R-:W-:Y:S01]  /*15ee0*/  ULDC.64 UR4, c[0x0][0x2d8] ;  /* 0x0000b60000047ab9 */ /* 0x000fe20000000a00 */
[----:B0-----:R-:W0:Y:S01]  /*15ef0*/  LDC R7, c[0x0][0x448] ;  /* 0x00011200ff077b82 */ /* 0x001e220000000800 */
[----:B------:R-:W3:Y:S04]  /*15f00*/  LDL.LU.64 R2, [R1+0x40] ;  /* 0x0000400001027983 */ /* 0x000ee80000300a00 */
[----:B------:R-:W4:Y:S04]  /*15f10*/  LDL R5, [R1+0xc] ;  /* 0x00000c0001057983 */ /* 0x000f280000100800 */
[----:B------:R-:W2:Y:S01]  /*15f20*/  LDL R12, [R1+0x24] ;  /* 0x00002400010c7983 */ /* 0x000ea20000100800 */
[----:B------:R-:W-:Y:S01]  /*15f30*/  ISETP.NE.U32.AND P0, PT, RZ, UR6, PT ;  /* 0x00000006ff007c0c */ /* 0x000fe2000bf05070 */
[----:B------:R-:W-:-:S03]  /*15f40*/  ULDC UR6, c[0x0][0x2b8] ;  /* 0x0000ae0000067ab9 */ /* 0x000fc60000000800 */
[----:B------:R-:W-:Y:S01]  /*15f50*/  ISETP.NE.AND.EX P0, PT, RZ, UR7, PT, P0 ;  /* 0x00000007ff007c0c */ /* 0x000fe2000bf05300 */
[----:B------:R-:W1:Y:S02]  /*15f60*/  S2R R8, SR_TID.X ;  /* 0x0000000000087919 */ /* 0x000e640000002100 */
[----:B-1----:R-:W-:Y:S02]  /*15f70*/  IMAD.SHL.U32 R8, R8, 0x10, RZ ;  /* 0x0000001008087824 */ /* 0x002fe400078e00ff */
[----:B---3--:R-:W-:Y:S01]  /*15f80*/  IMAD.MOV.U32 R3, RZ, RZ, R0 ;  /* 0x000000ffff037224 */ /* 0x008fe200078e0000 */
[----:B----4-:R-:W-:-:S04]  /*15f90*/  SHF.R.S32.HI R0, RZ, 0x1f, R5 ;  /* 0x0000001fff007819 */ /* 0x010fc80000011405 */
[----:B------:R-:W-:Y:S02]  /*15fa0*/  SEL R4, R0, RZ, !P0 ;  /* 0x000000ff00047207 */ /* 0x000fe40004000000 */
[----:B------:R-:W-:Y:S02]  /*15fb0*/  SEL R0, R5, RZ, !P0 ;  /* 0x000000ff05007207 */ /* 0x000fe40004000000 */
[----:B------:R-:W1:Y:S01]  /*15fc0*/  S2R R5, SR_TID.X ;  /* 0x0000000000057919 */ /* 0x000e620000002100 */
[----:B------:R-:W-:-:S04]  /*15fd0*/  IMAD.WIDE.U32 R2, R17, UR4, R2 ;  /* 0x0000000411027c25 */ /* 0x000fc8000f8e0002 */
[----:B------:R-:W-:Y:S01]  /*15fe0*/  IMAD R3, R17, UR5, R3 ;  /* 0x0000000511037c24 */ /* 0x000fe2000f8e0203 */
[----:B------:R-:W-:Y:S02]  /*15ff0*/  ULDC.64 UR4, c[0x0][0x2e0] ;  /* 0x0000b80000047ab9 */ /* 0x000fe40000000a00 */
[----:B------:R-:W-:Y:S02]  /*16000*/  IMAD R4, R4, UR4, RZ ;  /* 0x0000000404047c24 */ /* 0x000fe4000f8e02ff */
[----:B------:R-:W-:-:S04]  /*16010*/  IMAD.WIDE.U32 R2, R0, UR4, R2 ;  /* 0x0000000400027c25 */ /* 0x000fc8000f8e0002 */
[----:B------:R-:W-:Y:S01]  /*16020*/  IMAD R0, R0, UR5, R4 ;  /* 0x0000000500007c24 */ /* 0x000fe2000f8e0204 */
[----:B0-----:R-:W-:Y:S01]  /*16030*/  ISETP.NE.AND P0, PT, R7, 0x1, PT ;  /* 0x000000010700780c */ /* 0x001fe20003f05270 */
[----:B------:R-:W0:Y:S01]  /*16040*/  S2R R9, SR_TID.X ;  /* 0x0000000000097919 */ /* 0x000e220000002100 */
[----:B------:R-:W-:-:S11]  /*16050*/  ULDC.64 UR4, c[0x0][0x2d0] ;  /* 0x0000b40000047ab9 */ /* 0x000fd60000000a00 */
[----:B------:R-:W3:Y:S01]  /*16060*/  @P0 LDC R6, c[0x0][0x450] ;  /* 0x00011400ff060b82 */ /* 0x000ee20000000800 */
[----:B-1----:R-:W-:-:S04]  /*16070*/  LOP3.LUT R5, R5, 0x7f, RZ, 0xc0, !PT ;  /* 0x0000007f05057812 */ /* 0x002fc800078ec0ff */
[----:B------:R-:W-:-:S04]  /*16080*/  SHF.R.U32.HI R5, RZ, 0x3, R5 ;  /* 0x00000003ff057819 */ /* 0x000fc80000011605 */
[----:B------:R-:W-:Y:S02]  /*16090*/  LOP3.LUT R8, R5, 0x70, R8, 0xf8, !PT ;  /* 0x0000007005087812 */ /* 0x000fe400078ef808 */
[----:B------:R-:W1:Y:S03]  /*160a0*/  @P0 LDC R5, c[0x0][0x44c] ;  /* 0x00011300ff050b82 */ /* 0x000e660000000800 */
[----:B--2---:R-:W-:Y:S02]  /*160b0*/  IMAD.IADD R4, R8, 0x1, R12 ;  /* 0x0000000108047824 */ /* 0x004fe400078e020c */
[----:B------:R2:W5:Y:S01]  /*160c0*/  LDL R8, [R1+0x54] ;  /* 0x0000540001087983 */ /* 0x0005620000100800 */
[----:B------:R-:W-:Y:S02]  /*160d0*/  IMAD.IADD R3, R3, 0x1, R0 ;  /* 0x0000000103037824 */ /* 0x000fe400078e0200 */
[----:B------:R-:W-:Y:S01]  /*160e0*/  IMAD.MOV.U32 R0, RZ, RZ, R4 ;  /* 0x000000ffff007224 */ /* 0x000fe200078e0004 */
[----:B------:R-:W4:Y:S01]  /*160f0*/  S2R R10, SR_TID.X ;  /* 0x00000000000a7919 */ /* 0x000f220000002100 */
[----:B-1----:R-:W-:-:S05]  /*16100*/  @P0 IMAD.HI.U32 R5, R4, R5, RZ ;  /* 0x0000000504050227 */ /* 0x002fca00078e00ff */
        /* <DEDUP_REMOVED lines=10> */
[----:B0-----:R-:W-:-:S04]  /*161b0*/  IMAD.SHL.U32 R9, R9, 0x8, RZ ;  /* 0x0000000809097824 */ /* 0x001fc800078e00ff */
[----:B------:R-:W-:Y:S02]  /*161c0*/  IMAD R0, R0, UR4, RZ ;  /* 0x0000000400007c24 */ /* 0x000fe4000f8e02ff */
[----:B------:R-:W-:-:S04]  /*161d0*/  IMAD.WIDE.U32 R2, R4, UR4, R2 ;  /* 0x0000000404027c25 */ /* 0x000fc8000f8e0002 */
[----:B------:R-:W-:Y:S01]  /*161e0*/  IMAD R0, R4, UR5, R0 ;  /* 0x0000000504007c24 */ /* 0x000fe2000f8e0200 */
[----:B------:R-:W-:Y:S01]  /*161f0*/  ULDC.64 UR4, c[0x0][0x280] ;  /* 0x0000a00000047ab9 */ /* 0x000fe20000000a00 */
[----:B------:R-:W-:Y:S02]  /*16200*/  LOP3.LUT R9, R9, 0x38, RZ, 0xc0, !PT ;  /* 0x0000003809097812 */ /* 0x000fe400078ec0ff */
[----:B------:R-:W-:Y:S01]  /*16210*/  IMAD.IADD R0, R3, 0x1, R0 ;  /* 0x0000000103007824 */ /* 0x000fe200078e0200 */
[----:B------:R-:W-:Y:S01]  /*16220*/  LEA R4, P1, R2, UR4, 0x1 ;  /* 0x0000000402047c11 */ /* 0x000fe2000f8208ff */
[----:B------:R-:W-:Y:S01]  /*16230*/  UMOV UR4, 0xffffffff ;  /* 0xffffffff00047882 */ /* 0x000fe20000000000 */
[----:B----4-:R-:W-:Y:S02]  /*16240*/  LOP3.LUT R10, R10, 0x7f, RZ, 0xc0, !PT ;  /* 0x0000007f0a0a7812 */ /* 0x010fe400078ec0ff */
[----:B------:R-:W-:Y:S02]  /*16250*/  ISETP.GE.AND P0, PT, R9, UR6, PT ;  /* 0x0000000609007c0c */ /* 0x000fe4000bf06270 */
[----:B------:R-:W-:-:S02]  /*16260*/  LEA.HI.X R0, R2, UR5, R0, 0x1, P1 ;  /* 0x0000000502007c11 */ /* 0x000fc400088f0c00 */
[----:B------:R-:W-:Y:S01]  /*16270*/  SHF.R.U32.HI R10, RZ, 0x3, R10 ;  /* 0x00000003ff0a7819 */ /* 0x000fe2000001160a */
[----:B--2---:R-:W-:Y:S08]  /*16280*/  BRA.DIV UR4, `(.L_x_5467) ;  /* 0x00000056046c7947 */ /* 0x004ff0000b800000 */
[----:B------:R-:W2:Y:S04]  /*16290*/  LDL.LU R6, [R1+0x28] ;  /* 0x0000280001067983 */ /* 0x000ea80000300800 */
[----:B------:R-:W3:Y:S01]  /*162a0*/  LDL.LU R5, [R1+0x24] ;  /* 0x0000240001057983 */ /* 0x000ee20000300800 */
        /* <DEDUP_REMOVED lines=24> */
[----:B------:R-:W-:Y:S04]  /*16430*/  SHFL.IDX PT, R4, R4, 0x3, 0x181f ;  /* 0x00781f0004047f89 */ /* 0x000fe800000e0000 */
[----:B0-----:R-:W0:Y:S04]  /*16440*/  SHFL.IDX PT, R6, R0, 0x2, 0x181f ;  /* 0x00581f0000067f89 */ /* 0x001e2800000e0000 */
[----:B------:R-:W2:Y:S01]  /*16450*/  SHFL.IDX PT, R0, R0, 0x3, 0x181f ;  /* 0x00781f0000007f89 */ /* 0x000ea200000e0000 */
[----:B-1----:R-:W-:-:S05]  /*16460*/  @!P1 LEA R5, P2, R9, R5, 0x1 ;  /* 0x0000000509059211 */ /* 0x002fca00078408ff */
[----:B0-----:R-:W-:-:S04]  /*16470*/  @!P1 IMAD.X R6, RZ, RZ, R6, P2 ;  /* 0x000000ffff069224 */ /* 0x001fc800010e0606 */
[----:B------:R-:W-:Y:S02]  /*16480*/  @!P1 IMAD.MOV.U32 R7, RZ, RZ, R6 ;  /* 0x000000ffff079224 */ /* 0x000fe400078e0006 */
[----:B------:R-:W-:-:S05]  /*16490*/  @!P1 IMAD.MOV.U32 R6, RZ, RZ, R5 ;  /* 0x000000ffff069224 */ /* 0x000fca00078e0005 */
[----:B--2---:R0:W-:Y:S02]  /*164a0*/  @!P1 LDGSTS.E.BYPASS.LTC128B.128 [R8+0x21400], desc[UR40][R6.64], !P0 ;  /* 0x2140000006089fae */ /* 0x0041e4000c101d68 */
.L_x_5595:
[----:B------:R-:W-:-:S05]  /*164b0*/  VIADD R3, R3, 0x30 ;  /* 0x0000003003037836 */ /* 0x000fca0000000000 */
[----:B------:R-:W-:-:S13]  /*164c0*/  ISETP.GE.AND P1, PT, R3, R2, PT ;  /* 0x000000020300720c */ /* 0x000fda0003f26270 */
[----:B------:R-:W-:-:S05]  /*164d0*/  @!P1 LEA R2, P2, R9, R4, 0x1 ;  /* 0x0000000409029211 */ /* 0x000fca00078408ff */
[----:B------:R-:W-:-:S05]  /*164e0*/  @!P1 IMAD.X R3, RZ, RZ, R0, P2 ;  /* 0x000000ffff039224 */ /* 0x000fca00010e0600 */
[----:B------:R-:W-:Y:S01]  /*164f0*/  @!PT LDS RZ, [RZ] ;  /* 0x00000000fffff984 */ /* 0x000fe20000000800 */
[----:B------:R-:W-:Y:S01]  /*16500*/  @!PT LDS RZ, [RZ] ;  /* 0x00000000fffff984 */ /* 0x000fe20000000800 */
[----:B------:R-:W-:Y:S01]  /*16510*/  @!PT LDS RZ, [RZ] ;  /* 0x00000000fffff984 */ /* 0x000fe20000000800 */
[----:B------:R1:W-:Y:S01]  /*16520*/  @!P1 LDGSTS.E.BYPASS.LTC128B.128 [R8+0x21c00], desc[UR40][R2.64], !P0 ;  /* 0x21c0000002089fae */ /* 0x0003e2000c101d68 */
[----:B------:R-:W-:Y:S01]  /*16530*/  PLOP3.LUT P0, PT, PT, PT, PT, 0x80, 0x0 ;  /* 0x000000000000781c */ /* 0x000fe20003f0f070 */
[----:B------:R-:W-:-:S12]  /*16540*/  NOP ;  /* 0x0000000000007918 */ /* 0x000fd80000000000 */
.L_x_5468:
[----:B------:R-:W-:Y:S02]  /*16550*/  PLOP3.LUT P1, PT, P1, P0, PT, 0xa2, 0x0 ;  /* 0x000000000000781c */ /* 0x000fe40000f21472 */
[----:B------:R-:W-:-:S08]  /*16560*/  @P0 R2UR P1, UR4, R19 ;  /* 0x00000000130402ca */ /* 0x000fd00000020000 */
[----:B------:R-:W-:-:S05]  /*16570*/  @P0 PLOP3.LUT P0, PT, P1, PT, PT, 0x80, 0x0 ;  /* 0x000000000000081c */ /* 0x000fca0000f0f070 */
[----:B------:R-:W-:Y:S01]  /*16580*/  @!P1 SYNCS.ARRIVE.TRANS64.RED.A0T1 RZ, [UR4+0x28c00], RZ ;  /* 0x028c00ffffff99a7 */ /* 0x000fe20008200404 */
[----:B------:R-:W-:Y:S07]  /*16590*/  @!P1 ARRIVES.LDGSTSBAR.64.TRANSCNT [UR4+0x28c00] ;  /* 0x028c0000ff0099b0 */ /* 0x000fee0008000a84 */
[----:B------:R-:W-:Y:S05]  /*165a0*/  @P0 BRA.U.ANY `(.L_x_5468) ;  /* 0xfffffffd00e80947 */ /* 0x000fea000393ffff */
[----:B-1----:R-:W2:Y:S02]  /*165b0*/  LDL.LU R2, [R1+0x48] ;  /* 0x0000480001027983 */ /* 0x002ea40000300800 */
        /* <DEDUP_REMOVED lines=9> */
[----:B------:R-:W2:Y:S03]  /*16650*/  SYNCS.PHASECHK.TRANS64.TRYWAIT P0, [R19+URZ+0x28c20], R0 ;  /* 0x028c2000130075a7 */ /* 0x000ea6000800017f */
[----:B-12---:R-:W-:Y:S05]  /*16660*/  @!P0 BRA `(.L_x_5470) ;  /* 0x0000005400b88947 */ /* 0x006fea0003800000 */
.L_x_5596:
[----:B------:R-:W-:Y:S05]  /*16670*/  BSYNC B0 ;  /* 0x0000000000007941 */ /* 0x000fea0003800000 */
.L_x_5469:
[----:B------:R-:W-:Y:S01]  /*16680*/  LOP3.LUT P0, RZ, R18, 0x1, RZ, 0xc0, !PT ;  /* 0x0000000112ff7812 */ /* 0x000fe2000780c0ff */
[----:B------:R-:W-:-:S12]  /*16690*/  BSSY B0, `(.L_x_5471) ;  /* 0x0000097000007945 */ /* 0x000fd80003800000 */
[----:B------:R-:W-:Y:S05]  /*166a0*/  @!P0 BRA `(.L_x_5472) ;  /* 0x0000000800548947 */ /* 0x000fea0003800000 */
[----:B------:R-:W1:Y:S04]  /*166b0*/  LDL R4, [R1+0x10] ;  /* 0x0000100001047983 */ /* 0x000e680000100800 */
[----:B------:R-:W2:Y:S01]  /*166c0*/  LDL R2, [R1+0x14] ;  /* 0x0000140001027983 */ /* 0x000ea20000100800 */
[----:B------:R-:W-:Y:S01]  /*166d0*/  BSSY B1, `(.L_x_5473) ;  /* 0x0000008000017945 */ /* 0x000fe20003800000 */
[----:B------:R-:W3:Y:S02]  /*166e0*/  S2R R3, SR_TID.X ;  /* 0x0000000000037919 */ /* 0x000ee40000002100 */
[----:B---3--:R-:W-:-:S04]  /*166f0*/  LOP3.LUT R3, R3, 0x7f, RZ, 0xc0, !PT ;  /* 0x0000007f03037812 */ /* 0x008fc800078ec0ff */
[----:B------:R-:W-:Y:S01]  /*16700*/  ISETP.NE.AND P1, PT, R3, RZ, PT ;  /* 0x000000ff0300720c */ /* 0x000fe20003f25270 */
[----:B-1----:R-:W-:Y:S01]  /*16710*/  IMAD R0, R4, 0x8, R19 ;  /* 0x0000000804007824 */ /* 0x002fe200078e0213 */
[----:B--2---:R-:W-:-:S04]  /*16720*/  SHF.L.U32 R2, R2, 0x1f, RZ ;  /* 0x0000001f02027819 */ /* 0x004fc800000006ff */
[----:B------:R-:W1:Y:S02]  /*16730*/  SYNCS.PHASECHK.TRANS64.TRYWAIT P0, [R0+URZ+0x28c60], R2 ;  /* 0x028c6002000075a7 */ /* 0x000e64000800017f */
[----:B-1----:R-:W-:Y:S05]  /*16740*/  @!P0 BRA `(.L_x_5474) ;  /* 0x0000005400948947 */ /* 0x002fea0003800000 */
.L_x_5597:
[----:B------:R-:W-:Y:S05]  /*16750*/  BSYNC B1 ;  /* 0x0000000000017941 */ /* 0x000fea0003800000 */
.L_x_5473:
[----:B------:R-:W-:Y:S04]  /*16760*/  BSSY B1, `(.L_x_5475) ;  /* 0x0000009000017945 */ /* 0x000fe80003800000 */
        /* <DEDUP_REMOVED lines=8> */
.L_x_5476:
[----:B------:R-:W-:Y:S05]  /*167f0*/  BSYNC B1 ;  /* 0x0000000000017941 */ /* 0x000fea0003800000 */
.L_x_5475:
[----:B------:R-:W2:Y:S04]  /*16800*/  LDL R4, [R1+0x18] ;  /* 0x0000180001047983 */ /* 0x000ea80000100800 */
[----:B------:R-:W2:Y:S04]  /*16810*/  LDL.LU R3, [R1+0x20] ;  /* 0x0000200001037983 */ /* 0x000ea80000300800 */
[----:B-1----:R-:W3:Y:S01]  /*16820*/  LDL R2, [R1+0x10] ;  /* 0x0000100001027983 */ /* 0x002ee20000100800 */
        /* <DEDUP_REMOVED lines=10> */
.L_x_5477:
        /* <DEDUP_REMOVED lines=15> */
.L_x_5478:
        /* <DEDUP_REMOVED lines=15> */
.L_x_5479:
        /* <DEDUP_REMOVED lines=15> */
.L_x_5480:
        /* <DEDUP_REMOVED lines=15> */
.L_x_5481:
        /* <DEDUP_REMOVED lines=15> */
.L_x_5482:
        /* <DEDUP_REMOVED lines=15> */
.L_x_5483:
        /* <DEDUP_REMOVED lines=15> */
.L_x_5484:
        /* <DEDUP_REMOVED lines=10> */
.L_x_5472:
[----:B------:R-:W-:Y:S05]  /*17000*/  BSYNC B0 ;  /* 0x0000000000007941 */ /* 0x000fea0003800000 */
.L_x_5471:
[----:B------:R-:W1:Y:S04]  /*17010*/  LDL R4, [R1+0x30] ;  /* 0x0000300001047983 */ /* 0x000e680000100800 */
[----:B------:R-:W2:Y:S01]  /*17020*/  LDL R5, [R1+0x1c] ;  /* 0x00001c0001057983 */ /* 0x000ea20000100800 */
[----:B------:R-:W-:Y:S01]  /*17030*/  BSSY B0, `(.L_x_5485) ;  /* 0x00002b1000007945 */ /* 0x000fe20003800000 */
[----:B-1----:R-:W-:-:S05]  /*17040*/  VIADD R0, R4, 0xfffffffe ;  /* 0xfffffffe04007836 */ /* 0x002fca0000000000 */
[----:B--2---:R-:W-:-:S13]  /*17050*/  ISETP.GE.AND P0, PT, R0, R5, PT ;  /* 0x000000050000720c */ /* 0x004fda0003f06270 */
[----:B------:R-:W-:Y:S05]  /*17060*/  @!P0 BRA `(.L_x_5486) ;  /* 0x0000002800b48947 */ /* 0x000fea0003800000 */
[----:B------:R-:W2:Y:S04]  /*17070*/  LDL.LU R9, [R1+0x4c] ;  /* 0x00004c0001097983 */ /* 0x000ea80000300800 */
[----:B0-----:R-:W3:Y:S04]  /*17080*/  LDL.LU R8, [R1+0x38] ;  /* 0x0000380001087983 */ /* 0x001ee80000300800 */
[----:B------:R-:W4:Y:S04]  /*17090*/  LDL.LU R7, [R1+0x50] ;  /* 0x0000500001077983 */ /* 0x000f280000300800 */
[----:B------:R-:W5:Y:S04]  /*170a0*/  LDL.LU R6, [R1+0x34] ;  /* 0x0000340001067983 */ /* 0x000f680000300800 */
[----:B------:R-:W5:Y:S01]  /*170b0*/  LDL.LU R4, [R1+0x58] ;  /* 0x0000580001047983 */ /* 0x000f620000300800 */
[----:B------:R-:W-:Y:S01]  /*170c0*/  LOP3.LUT R5, RZ, R5, RZ, 0x33, !PT ;  /* 0x00000005ff057212 */ /* 0x000fe200078e33ff */
[----:B------:R-:W-:Y:S01]  /*170d0*/  BSSY B2, `(.L_x_5487) ;  /* 0x00000eb000027945 */ /* 0x000fe20003800000 */
[----:B--2---:R-:W-:-:S04]  /*170e0*/  VIADD R2, R9, 0x1 ;  /* 0x0000000109027836 */ /* 0x004fc80000000000 */
[----:B---3--:R-:W-:Y:S01]  /*170f0*/  IMAD R2, R2, R8, RZ ;  /* 0x0000000802027224 */ /* 0x008fe200078e02ff */
[----:B----4-:R-:W-:-:S04]  /*17100*/  LOP3.LUT R3, RZ, R7, RZ, 0x33, !PT ;  /* 0x00000007ff037212 */ /* 0x010fc800078e33ff */
        /* <DEDUP_REMOVED lines=45> */
.L_x_5491:
        /* <DEDUP_REMOVED lines=8> */
.L_x_5598:
[----:B------:R-:W-:Y:S05]  /*17460*/  BSYNC B3 ;  /* 0x0000000000037941 */ /* 0x000fea0003800000 */
.L_x_5492:
        /* <DEDUP_REMOVED lines=9> */
.L_x_5495:
[----:B------:R-:W-:Y:S05]  /*17500*/  BSYNC B3 ;  /* 0x0000000000037941 */ /* 0x000fea0003800000 */
.L_x_5494:
[----:B------:R-:W2:Y:S04]  /*17510*/  LDL R6, [R1+0x10] ;  /* 0x0000100001067983 */ /* 0x000ea80000100800 */
[----:B------:R-:W3:Y:S01]  /*17520*/  LDL R7, [R1+0x18] ;  /* 0x0000180001077983 */ /* 0x000ee20000100800 */
[----:B------:R-:W-:Y:S01]  /*17530*/  IMAD.MOV.U32 R10, RZ, RZ, RZ ;  /* 0x000000ffff0a7224 */ /* 0x000fe200078e00ff */
        /* <DEDUP_REMOVED lines=10> */
.L_x_5496:
        /* <DEDUP_REMOVED lines=13> */
.L_x_5599:
[----:B------:R-:W-:Y:S05]  /*176b0*/  BSYNC B3 ;  /* 0x0000000000037941 */ /* 0x000fea0003800000 */
.L_x_5497:
        /* <DEDUP_REMOVED lines=11> */
.L_x_5500:
[----:B------:R-:W-:Y:S05]  /*17770*/  BSYNC B3 ;  /* 0x0000000000037941 */ /* 0x000fea0003800000 */
.L_x_5499:
[----:B-12---:R-:W2:Y:S01]  /*17780*/  LDL R2, [R1+0x10] ;  /* 0x0000100001027983 */ /* 0x006ea20000100800 */
        /* <DEDUP_REMOVED lines=9> */
.L_x_5501:
        /* <DEDUP_REMOVED lines=15> */
.L_x_5502:
        /* <DEDUP_REMOVED lines=15> */
.L_x_5503:
        /* <DEDUP_REMOVED lines=15> */
.L_x_5504:
        /* <DEDUP_REMOVED lines=15> */
.L_x_5505:
        /* <DEDUP_REMOVED lines=15> */
.L_x_5506:
        /* <DEDUP_REMOVED lines=15> */
.L_x_5507:
        /* <DEDUP_REMOVED lines=15> */
.L_x_5508:
        /* <DEDUP_REMOVED lines=10> */
.L_x_5490:
[----:B------:R-:W-:Y:S05]  /*17f50*/  BSYNC B1 ;  /* 0x0000000000017941 */ /* 0x000fea0003800000 */
.L_x_5489:
[----:B------:R-:W2:Y:S02]  /*17f60*/  LDL.LU R6, [R1+0x30] ;  /* 0x0000300001067983 */ /* 0x000ea40000300800 */
[----:B--2---:R-:W-:-:S07]  /*17f70*/  VIADD R0, R6, 0xfffffffd ;  /* 0xfffffffd06007836 */ /* 0x004fce0000000000 */
.L_x_5488:
[----:B------:R-:W-:Y:S05]  /*17f80*/  BSYNC B2 ;  /* 0x0000000000027941 */ /* 0x000fea0003800000 */
.L_x_5487:
[----:B------:R-:W-:-:S05]  /*17f90*/  VIADD R5, R5, 0xfffffffe ;  /* 0xfffffffe05057836 */ /* 0x000fca0000000000 */
[----:B------:R-:W-:-:S13]  /*17fa0*/  ISETP.NE.AND P0, PT, R5, R4, PT ;  /* 0x000000040500720c */ /* 0x000fda0003f05270 */
[----:B------:R-:W-:Y:S05]  /*17fb0*/  @!P0 BRA `(.L_x_5486) ;  /* 0x0000001800e08947 */ /* 0x000fea0003800000 */
.L_x_5549:
        /* <DEDUP_REMOVED lines=35> */
.L_x_5511:
        /* <DEDUP_REMOVED lines=8> */
.L_x_5600:
[----:B------:R-:W-:Y:S05]  /*18270*/  BSYNC B2 ;  /* 0x0000000000027941 */ /* 0x000fea0003800000 */
.L_x_5512:
        /* <DEDUP_REMOVED lines=9> */
.L_x_5515:
[----:B------:R-:W-:Y:S05]  /*18310*/  BSYNC B2 ;  /* 0x0000000000027941 */ /* 0x000fea0003800000 */
.L_x_5514:
        /* <DEDUP_REMOVED lines=12> */
.L_x_5516:
        /* <DEDUP_REMOVED lines=13> */
.L_x_5601:
[----:B------:R-:W-:Y:S05]  /*184b0*/  BSYNC B2 ;  /* 0x0000000000027941 */ /* 0x000fea0003800000 */
.L_x_5517:
        /* <DEDUP_REMOVED lines=11> */
.L_x_5520:
[----:B------:R-:W-:Y:S05]  /*18570*/  BSYNC B2 ;  /* 0x0000000000027941 */ /* 0x000fea0003800000 */
.L_x_5519:
        /* <DEDUP_REMOVED lines=9> */
.L_x_5521:
        /* <DEDUP_REMOVED lines=15> */
.L_x_5522:
        /* <DEDUP_REMOVED lines=15> */
.L_x_5523:
        /* <DEDUP_REMOVED lines=15> */
.L_x_5524:
        /* <DEDUP_REMOVED lines=15> */
.L_x_5525:
        /* <DEDUP_REMOVED lines=15> */
.L_x_5526:
        /* <DEDUP_REMOVED lines=15> */
.L_x_5527:
        /* <DEDUP_REMOVED lines=15> */
.L_x_5528:
        /* <DEDUP_REMOVED lines=10> */
.L_x_5510:
[----:B------:R-:W-:Y:S05]  /*18d40*/  BSYNC B1 ;  /* 0x0000000000017941 */ /* 0x000fea0003800000 */
.L_x_5509:
        /* <DEDUP_REMOVED lines=35> */
.L_x_5531:
        /* <DEDUP_REMOVED lines=8> */
.L_x_5602:
[----:B------:R-:W-:Y:S05]  /*19000*/  BSYNC B2 ;  /* 0x0000000000027941 */ /* 0x000fea0003800000 */
.L_x_5532:
        /* <DEDUP_REMOVED lines=9> */
.L_x_5535:
[----:B------:R-:W-:Y:S05]  /*190a0*/  BSYNC B2 ;  /* 0x0000000000027941 */ /* 0x000fea0003800000 */
.L_x_5534:
        /* <DEDUP_REMOVED lines=13> */
.L_x_5536:
        /* <DEDUP_REMOVED lines=13> */
.L_x_5603:
[----:B------:R-:W-:Y:S05]  /*19250*/  BSYNC B2 ;  /* 0x0000000000027941 */ /* 0x000fea0003800000 */
.L_x_5537:
        /* <DEDUP_REMOVED lines=11> */
.L_x_5540:
[----:B------:R-:W-:Y:S05]  /*19310*/  BSYNC B2 ;  /* 0x0000000000027941 */ /* 0x000fea0003800000 */
.L_x_5539:
        /* <DEDUP_REMOVED lines=10> */
.L_x_5541:
        /* <DEDUP_REMOVED lines=15> */
.L_x_5542:
        /* <DEDUP_REMOVED lines=15> */
.L_x_5543:
        /* <DEDUP_REMOVED lines=15> */
.L_x_5544:
        /* <DEDUP_REMOVED lines=15> */
.L_x_5545:
        /* <DEDUP_REMOVED lines=15> */
.L_x_5546:
        /* <DEDUP_REMOVED lines=15> */
.L_x_5547:
        /* <DEDUP_REMOVED lines=15> */
.L_x_5548:
        /* <DEDUP_REMOVED lines=10> */
.L_x_5530:
[----:B------:R-:W-:Y:S05]  /*19af0*/  BSYNC B1 ;  /* 0x0000000000017941 */ /* 0x000fea0003800000 */
.L_x_5529:
[----:B------:R-:W2:Y:S01]  /*19b00*/  LDL R2, [R1+0x1c] ;  /* 0x00001c0001027983 */ /* 0x000ea20000100800 */
[----:B------:R-:W-:Y:S01]  /*19b10*/  VIADD R0, R0, 0xfffffffe ;  /* 0xfffffffe00007836 */ /* 0x000fe20000000000 */
[----:B--2---:R-:W-:-:S13]  /*19b20*/  ISETP.GT.AND P0, PT, R6, R2, PT ;  /* 0x000000020600720c */ /* 0x004fda0003f04270 */
[----:B------:R-:W-:Y:S05]  /*19b30*/  @P0 BRA `(.L_x_5549) ;  /* 0xffffffe400200947 */ /* 0x000fea000383ffff */
.L_x_5486:
[----:B------:R-:W-:Y:S05]  /*19b40*/  BSYNC B0 ;  /* 0x0000000000007941 */ /* 0x000fea0003800000 */
.L_x_5485:
        /* <DEDUP_REMOVED lines=19> */
[----:B0-----:R-:W0:Y:S02]  /*19c80*/  S2R R6, SR_LTMASK ;  /* 0x0000000000067919 */ /* 0x001e240000003900 */
[----:B0-----:R-:W-:-:S04]  /*19c90*/  LOP3.LUT R6, R6, UR4, RZ, 0xc0, !PT ;  /* 0x0000000406067c12 */ /* 0x001fc8000f8ec0ff */
[----:B------:R-:W0:Y:S01]  /*19ca0*/  POPC R7, R6 ;  /* 0x0000000600077309 */ /* 0x000e220000000000 */
[----:B--2---:R-:W0:Y:S02]  /*19cb0*/  SHFL.IDX PT, R4, R3, R4, 0x1f ;  /* 0x00001f0403047589 */ /* 0x004e2400000e0000 */
[----:B0-----:R-:W-:-:S05]  /*19cc0*/  IADD3 R2, R4, UR37, R7 ;  /* 0x0000002504027c10 */ /* 0x001fca000fffe007 */
[----:B------:R2:W-:Y:S02]  /*19cd0*/  STL [R1], R2 ;  /* 0x0000000201007387 */ /* 0x0005e40000100800 */
.L_x_5551:
[----:B------:R-:W-:Y:S05]  /*19ce0*/  BSYNC B0 ;  /* 0x0000000000007941 */ /* 0x000fea0003800000 */
.L_x_5550:
[----:B------:R-:W-:-:S05]  /*19cf0*/  SEL R0, R0, RZ, P0 ;  /* 0x000000ff00007207 */ /* 0x000fca0000000000 */
[----:B------:R3:W-:Y:S02]  /*19d00*/  STL [R1+0x10], R0 ;  /* 0x0000100001007387 */ /* 0x0007e40000100800 */
.L_x_5453:
[----:B------:R-:W-:Y:S05]  /*19d10*/  BSYNC B7 ;  /* 0x0000000000077941 */ /* 0x000fea0003800000 */
.L_x_5451:
        /* <DEDUP_REMOVED lines=8> */
[----:B01----:R-:W0:Y:S04]  /*19da0*/  LDS.128 R4, [R19+0x28cd0] ;  /* 0x028cd00013047984 */ /* 0x003e280000000c00 */
[----:B0-----:R1:W-:Y:S04]  /*19db0*/  STL.64 [R1], R4 ;  /* 0x0000000401007387 */ /* 0x0013e80000100a00 */
[----:B------:R1:W-:Y:S01]  /*19dc0*/  STL.64 [R1+0x8], R6 ;  /* 0x0000080601007387 */ /* 0x0003e20000100a00 */
[----:B------:R-:W-:Y:S06]  /*19dd0*/  BAR.ARV 0x4, 0x180 ;  /* 0x0106000000007b1d */ /* 0x000fec0000002000 */
[----:B------:R-:W-:Y:S05]  /*19de0*/  BRA `(.L_x_5553) ;  /* 0x0000001000307947 */ /* 0x000fea0003800000 */
.L_x_5552:
[----:B------:R-:W5:Y:S01]  /*19df0*/  S2R R16, SR_TID.X ;  /* 0x0000000000107919 */ /* 0x000f620000002100 */
[----:B------:R-:W-:Y:S01]  /*19e00*/  UMOV UR4, 0xffffffff ;  /* 0xffffffff00047882 */ /* 0x000fe20000000000 */
[----:B-----5:R-:W-:-:S04]  /*19e10*/  LOP3.LUT R16, R16, 0x1f, RZ, 0xc0, !PT ;  /* 0x0000001f10107812 */ /* 0x020fc800078ec0ff */
[----:B------:R-:W-:Y:S01]  /*19e20*/  ISETP.NE.AND P0, PT, R16, 0x1f, PT ;  /* 0x0000001f1000780c */ /* 0x000fe20003f05270 */
[----:B------:R-:W-:-:S12]  /*19e30*/  BRA.DIV UR4, `(.L_x_5554) ;  /* 0x0000002204647947 */ /* 0x000fd8000b800000 */
[----:B-1----:R-:W2:Y:S01]  /*19e40*/  LDL.LU R3, [R1] ;  /* 0x0000000001037983 */ /* 0x002ea20000300800 */
[----:B------:R-:W-:-:S03]  /*19e50*/  ULDC UR4, c[0x0][0xc3c] ;  /* 0x00030f0000047ab9 */ /* 0x000fc60000000800 */
[----:B0-----:R-:W3:Y:S01]  /*19e60*/  LDL R8, [R1+0xc] ;  /* 0x00000c0001087983 */ /* 0x001ee20000100800 */
[----:B--2---:R-:W-:Y:S02]  /*19e70*/  IMAD.MOV.U32 R10, RZ, RZ, R3 ;  /* 0x000000ffff0a7224 */ /* 0x004fe400078e0003 */
[----:B---34-:R-:W-:-:S05]  /*19e80*/  IMAD.IADD R0, R8, 0x1, R16 ;  /* 0x0000000108007824 */ /* 0x018fca00078e0210 */
        /* <DEDUP_REMOVED lines=16> */
[----:B---3--:R-:W-:Y:S01]  /*19f90*/  @!P1 IMAD.MOV.U32 R7, RZ, RZ, R6 ;  /* 0x000000ffff079224 */ /* 0x008fe200078e0006 */
        /* <DEDUP_REMOVED lines=19> */
.L_x_5613:
[----:B------:R-:W-:Y:S02]  /*1a0d0*/  ULDC UR4, c[0x0][0xc38] ;  /* 0x00030e0000047ab9 */ /* 0x000fe40000000800 */
[----:B------:R-:W-:-:S04]  /*1a0e0*/  IMAD.U32 R8, RZ, RZ, UR4 ;  /* 0x00000004ff087e24 */ /* 0x000fc8000f8e00ff */
[----:B-1----:R-:W-:-:S04]  /*1a0f0*/  IMAD R9, R14, R8, RZ ;  /* 0x000000080e097224 */ /* 0x002fc800078e02ff */
[----:B------:R-:W-:-:S05]  /*1a100*/  IMAD.IADD R0, R0, 0x1, R9 ;  /* 0x0000000100007824 */ /* 0x000fca00078e0209 */
[----:B------:R-:W-:-:S13]  /*1a110*/  ISETP.GT.AND P6, PT, R0, R4, PT ;  /* 0x000000040000720c */ /* 0x000fda0003fc4270 */
[----:B------:R-:W-:Y:S05]  /*1a120*/  @P6 BRA `(.L_x_5555) ;  /* 0x0000000000ac6947 */ /* 0x000fea0003800000 */
.L_x_5558:
        /* <DEDUP_REMOVED lines=37> */
.L_x_5621:
[----:B------:R-:W-:Y:S02]  /*1a380*/  ULDC UR4, c[0x0][0xc38] ;  /* 0x00030e0000047ab9 */ /* 0x000fe40000000800 */
[----:B------:R-:W-:-:S04]  /*1a390*/  IMAD.U32 R8, RZ, RZ, UR4 ;  /* 0x00000004ff087e24 */ /* 0x000fc8000f8e00ff */
[----:B-1----:R-:W-:-:S04]  /*1a3a0*/  IMAD R9, R14, R8, RZ ;  /* 0x000000080e097224 */ /* 0x002fc800078e02ff */
[----:B------:R-:W-:-:S05]  /*1a3b0*/  IMAD.IADD R0, R9, 0x1, R0 ;  /* 0x0000000109007824 */ /* 0x000fca00078e0200 */
[----:B------:R-:W-:-:S13]  /*1a3c0*/  ISETP.GT.AND P6, PT, R0, R4, PT ;  /* 0x000000040000720c */ /* 0x000fda0003fc4270 */
[----:B------:R-:W-:Y:S05]  /*1a3d0*/  @!P6 BRA `(.L_x_5558) ;  /* 0xfffffffc0054e947 */ /* 0x000fea000383ffff */
.L_x_5555:
        /* <DEDUP_REMOVED lines=12> */
.L_x_5626:
[----:B------:R-:W-:-:S13]  /*1a4a0*/  ISETP.NE.AND P0, PT, R3, RZ, PT ;  /* 0x000000ff0300720c */ /* 0x000fda0003f05270 */
[----:B------:R-:W-:Y:S05]  /*1a4b0*/  @!P0 BRA `(.L_x_5560) ;  /* 0x0000000000108947 */ /* 0x000fea0003800000 */
[----:B------:R-:W-:Y:S01]  /*1a4c0*/  UMOV UR4, 0xffffffff ;  /* 0xffffffff00047882 */ /* 0x000fe20000000000 */
[----:B------:R-:W-:Y:S02]  /*1a4d0*/  VIADD R12, R10, 0xffffffff ;  /* 0xffffffff0a0c7836 */ /* 0x000fe40000000000 */
[----:B------:R-:W-:Y:S05]  /*1a4e0*/  BRA.DIV UR4, `(.L_x_5561) ;  /* 0x0000002604287947 */ /* 0x000fea000b800000 */
[----:B------:R2:W4:Y:S02]  /*1a4f0*/  SHFL.IDX PT, R6, R2, R12, 0x1f ;  /* 0x00001f0c02067589 */ /* 0x00052400000e0000 */
.L_x_5560:
[----:B----4-:R-:W-:Y:S01]  /*1a500*/  IMAD R3, R6, R8, R9 ;  /* 0x0000000806037224 */ /* 0x010fe200078e0209 */
[----:B------:R-:W-:-:S03]  /*1a510*/  ISETP.NE.AND P0, PT, R7, 0x1, PT ;  /* 0x000000010700780c */ /* 0x000fc60003f05270 */
[----:B------:R-:W-:Y:S01]  /*1a520*/  IMAD.IADD R4, R4, 0x1, -R3 ;  /* 0x0000000104047824 */ /* 0x000fe200078e0a03 */
[----:B------:R4:W-:Y:S09]  /*1a530*/  STL [R1], R3 ;  /* 0x0000000301007387 */ /* 0x0009f20000100800 */
[----:B------:R-:W-:Y:S05]  /*1a540*/  @!P0 BRA `(.L_x_5562) ;  /* 0x0000000000e48947 */ /* 0x000fea0003800000 */
[----:B-1-3--:R-:W-:-:S04]  /*1a550*/  IABS R5, R0 ;  /* 0x0000000000057213 */ /* 0x00afc80000000000 */
[----:B------:R-:W1:Y:S08]  /*1a560*/  I2F.RP R6, R5 ;  /* 0x0000000500067306 */ /* 0x000e700000209400 */
[----:B-1----:R-:W1:Y:S02]  /*1a570*/  MUFU.RCP R6, R6 ;  /* 0x0000000600067308 */ /* 0x002e640000001000 */
[----:B-1----:R-:W-:-:S06]  /*1a580*/  VIADD R9, R6, 0xffffffe ;  /* 0x0ffffffe06097836 */ /* 0x002fcc0000000000 */
[----:B----4-:R-:W0:Y:S02]  /*1a590*/  F2I.FTZ.U32.TRUNC.NTZ R3, R9 ;  /* 0x0000000900037305 */ /* 0x010e24000021f000 */
[----:B0-2---:R-:W-:-:S04]  /*1a5a0*/  IMAD.MOV R2, RZ, RZ, -R3 ;  /* 0x000000ffff027224 */ /* 0x005fc800078e0a03 */
        /* <DEDUP_REMOVED lines=38> */
[----:B------:R-:W-:Y:S01]  /*1a810*/  IMAD.MOV R5, RZ, RZ, -R3 ;  /* 0x000000ffff057224 */ /* 0x000fe200078e0a03 */
[----:B------:R-:W-:-:S03]  /*1a820*/  LOP3.LUT R2, R3, R7, RZ, 0x3c, !PT ;  /* 0x0000000703027212 */ /* 0x000fc600078e3cff */
[----:B------:R-:W-:Y:S01]  /*1a830*/  IMAD R4, R0, R5, R4 ;  /* 0x0000000500047224 */ /* 0x000fe200078e0204 */
        /* <DEDUP_REMOVED lines=10> */
.L_x_5562:
[----:B-1-3--:R-:W3:Y:S01]  /*1a8e0*/  LDL R5, [R1+0xc] ;  /* 0x00000c0001057983 */ /* 0x00aee20000100800 */
[----:B0-2-4-:R-:W3:Y:S02]  /*1a8f0*/  LDC.64 R2, c[0x0][0xc90] ;  /* 0x00032400ff027b82 */ /* 0x015ee40000000a00 */
[----:B---3--:R-:W-:-:S05]  /*1a900*/  IMAD.WIDE R2, R5, 0x4, R2 ;  /* 0x0000000405027825 */ /* 0x008fca00078e0202 */
        /* <DEDUP_REMOVED lines=60> */
.L_x_5563:
[----:B-1----:R-:W-:-:S05]  /*1acd0*/  LOP3.LUT R3, RZ, R4, RZ, 0x33, !PT ;  /* 0x00000004ff037212 */ /* 0x002fca00078e33ff */
[----:B------:R-:W-:-:S05]  /*1ace0*/  IMAD.IADD R0, R0, 0x1, R3 ;  /* 0x0000000100007824 */ /* 0x000fca00078e0203 */
[----:B------:R1:W-:Y:S01]  /*1acf0*/  STL [R1+0x4], R0 ;  /* 0x0000040001007387 */ /* 0x0003e20000100800 */
[----:B------:R-:W-:Y:S05]  /*1ad00*/  BRA `(.L_x_5564) ;  /* 0x0000000000287947 */ /* 0x000fea0003800000 */
.L_x_5556:
        /* <DEDUP_REMOVED lines=10> */
.L_x_5564:
[----:B0-----:R-:W2:Y:S04]  /*1adb0*/  LDL R3, [R1+0x8] ;  /* 0x0000080001037983 */ /* 0x001ea80000100800 */
[----:B------:R-:W3:Y:S04]  /*1adc0*/  LDL R2, [R1+0xc] ;  /* 0x00000c0001027983 */ /* 0x000ee80000100800 */
[----:B------:R-:W4:Y:S04]  /*1add0*/  LDL R5, [R1+0x4] ;  /* 0x0000040001057983 */ /* 0x000f280000100800 */
[----:B------:R-:W4:Y:S01]  /*1ade0*/  LDL R4, [R1] ;  /* 0x0000000001047983 */ /* 0x000f220000100800 */
[----:B-1----:R-:W0:Y:S01]  /*1adf0*/  S2R R0, SR_TID.X ;  /* 0x0000000000007919 */ /* 0x002e220000002100 */
        /* <DEDUP_REMOVED lines=11> */
.L_x_5553:
[----:B---34-:R-:W3:Y:S01]  /*1aeb0*/  LDL R0, [R1+0xc] ;  /* 0x00000c0001007983 */ /* 0x018ee20000100800 */
[----:B------:R-:W-:Y:S02]  /*1aec0*/  ULDC UR4, c[0x0][0xc3c] ;  /* 0x00030f0000047ab9 */ /* 0x000fe40000000800 */
[----:B---3--:R-:W-:-:S13]  /*1aed0*/  ISETP.GE.AND P0, PT, R0, UR4, PT ;  /* 0x0000000400007c0c */ /* 0x008fda000bf06270 */
[----:B------:R-:W-:Y:S05]  /*1aee0*/  @!P0 BRA `(.L_x_5565) ;  /* 0xffffff9400c08947 */ /* 0x000fea000383ffff */
[----:B------:R-:W-:Y:S05]  /*1aef0*/  BSYNC B8 ;  /* 0x0000000000087941 */ /* 0x000fea0003800000 */
.L_x_5437:
[----:B---3--:R-:W3:Y:S01]  /*1af00*/  LDL.LU R0, [R1+0x48] ;  /* 0x0000480001007983 */ /* 0x008ee20000300800 */
[----:B------:R-:W-:Y:S01]  /*1af10*/  BSSY B0, `(.L_x_5566) ;  /* 0x000000b000007945 */ /* 0x000fe20003800000 */
[----:B01----:R-:W0:Y:S01]  /*1af20*/  S2R R5, SR_CgaCtaId ;  /* 0x0000000000057919 */ /* 0x003e220000008800 */
[----:B---3--:R-:W-:-:S05]  /*1af30*/  VIADD R0, R0, 0x1 ;  /* 0x0000000100007836 */ /* 0x008fca0000000000 */
[----:B--2---:R-:W-:-:S04]  /*1af40*/  LEA.HI R2, R0, R0, RZ, 0x1 ;  /* 0x0000000000027211 */ /* 0x004fc800078f08ff */
[----:B------:R-:W-:-:S05]  /*1af50*/  LOP3.LUT R3, R2, 0xfffffffe, RZ, 0xc0, !PT ;  /* 0xfffffffe02037812 */ /* 0x000fca00078ec0ff */
[----:B------:R-:W-:Y:S01]  /*1af60*/  IMAD.IADD R3, R0, 0x1, -R3 ;  /* 0x0000000100037824 */ /* 0x000fe200078e0a03 */
[----:B------:R-:W-:-:S04]  /*1af70*/  MOV R0, 0x400 ;  /* 0x0000040000007802 */ /* 0x000fc80000000f00 */
[----:B0-----:R-:W-:Y:S02]  /*1af80*/  LEA R0, R5, R0, 0x18 ;  /* 0x0000000005007211 */ /* 0x001fe400078ec0ff */
[----:B------:R-:W-:-:S04]  /*1af90*/  SHF.L.U32 R3, R3, 0x1f, RZ ;  /* 0x0000001f03037819 */ /* 0x000fc800000006ff */
[----:B------:R-:W0:Y:S02]  /*1afa0*/  SYNCS.PHASECHK.TRANS64.TRYWAIT P0, [R0+URZ+0x28c20], R3 ;  /* 0x028c2003000075a7 */ /* 0x000e24000800017f */
[----:B0-----:R-:W-:Y:S05]  /*1afb0*/  @!P0 BRA `(.L_x_5567) ;  /* 0x00000018009c8947 */ /* 0x001fea0003800000 */
.L_x_5629:
[----:B------:R-:W-:Y:S05]  /*1afc0*/  BSYNC B0 ;  /* 0x0000000000007941 */ /* 0x000fea0003800000 */
.L_x_5566:
[----:B------:R-:W-:-:S03]  /*1afd0*/  UMOV UR4, 0xffffffff ;  /* 0xffffffff00047882 */ /* 0x000fc60000000000 */
[----:B------:R-:W-:Y:S05]  /*1afe0*/  BRA.DIV UR4, `(.L_x_5568) ;  /* 0x0000001a04a47947 */ /* 0x000fea000b800000 */
[----:B------:R-:W1:Y:S02]  /*1aff0*/  S2R R2, SR_TID.X ;  /* 0x0000000000027919 */ /* 0x000e640000002100 */
[----:B-1----:R-:W-:-:S04]  /*1b000*/  SHF.R.U32.HI R2, RZ, 0x5, R2 ;  /* 0x00000005ff027819 */ /* 0x002fc80000011602 */
[----:B------:R-:W-:-:S05]  /*1b010*/  LOP3.LUT R2, R2, 0x3, RZ, 0xc0, !PT ;  /* 0x0000000302027812 */ /* 0x000fca00078ec0ff */
[----:B------:R1:W2:Y:S02]  /*1b020*/  SHFL.IDX PT, R14, R2, RZ, 0x1f ;  /* 0x00001fff020e7589 */ /* 0x0002a400000e0000 */
.L_x_5632:
[----:B--2---:R-:W-:Y:S01]  /*1b030*/  ISETP.NE.AND P0, PT, R14, RZ, PT ;  /* 0x000000ff0e00720c */ /* 0x004fe20003f05270 */
[----:B------:R-:W-:-:S12]  /*1b040*/  BSSY B0, `(.L_x_5569) ;  /* 0x0000027000007945 */ /* 0x000fd80003800000 */
[----:B------:R-:W-:Y:S05]  /*1b050*/  @P0 BRA `(.L_x_5570) ;  /* 0x0000000000940947 */ /* 0x000fea0003800000 */
[----:B------:R-:W-:-:S03]  /*1b060*/  UMOV UR4, 0xffffffff ;  /* 0xffffffff00047882 */ /* 0x000fc60000000000 */
[----:B------:R-:W-:Y:S05]  /*1b070*/  BRA.DIV UR4, `(.L_x_5571) ;  /* 0x0000001a04b47947 */ /* 0x000fea000b800000 */
[----:B------:R-:W-:-:S13]  /*1b080*/  ELECT P6, URZ, PT ;  /* 0x00000000003f782f */ /* 0x000fda00038c0000 */
.L_x_5635:
[----:B------:R-:W-:Y:S05]  /*1b090*/  @!P6 BRA `(.L_x_5570) ;  /* 0x000000000084e947 */ /* 0x000fea0003800000 */
[----:B------:R-:W-:-:S06]  /*1b0a0*/  ULOP3.LUT UR4, UR36, 0x2, URZ, 0xfc, !UPT ;  /* 0x0000000224047892 */ /* 0x000fcc000f8efc3f */
[----:B-1----:R-:W-:-:S05]  /*1b0b0*/  IMAD.U32 R2, RZ, RZ, UR4 ;  /* 0x00000004ff027e24 */ /* 0x002fca000f8e00ff */
[----:B------:R-:W-:-:S13]  /*1b0c0*/  ISETP.NE.AND P2, PT, R2, 0x3, PT ;  /* 0x000000030200780c */ /* 0x000fda0003f45270 */
[----:B------:R-:W-:Y:S05]  /*1b0d0*/  @!P2 BRA `(.L_x_5572) ;  /* 0x000000000004a947 */ /* 0x000fea0003800000 */
[----:B------:R-:W-:Y:S01]  /*1b0e0*/  BPT.TRAP 0x1 ;  /* 0x000000040000795c */ /* 0x000fe20000300000 */
.L_x_5572:
[----:B0-----:R-:W2:Y:S04]  /*1b0f0*/  LDL R3, [R1+0x10] ;  /* 0x0000100001037983 */ /* 0x001ea80000100800 */
[----:B------:R-:W3:Y:S01]  /*1b100*/  LDL.LU R7, [R1+0x14] ;  /* 0x0000140001077983 */ /* 0x000ee20000300800 */
[----:B------:R-:W-:-:S04]  /*1b110*/  VIADD R2, R0, 0x28c40 ;  /* 0x00028c4000027836 */ /* 0x000fc80000000000 */
[C---:B--2---:R-:W-:Y:S02]  /*1b120*/  IMAD R6, R3.reuse, 0x8, R2 ;  /* 0x0000000803067824 */ /* 0x044fe400078e0202 */
[----:B------:R-:W-:Y:S01]  /*1b130*/  VIADD R3, R3, 0x1 ;  /* 0x0000000103037836 */ /* 0x000fe20000000000 */
[----:B---3--:R-:W-:-:S04]  /*1b140*/  SHF.L.U32 R5, R7, 0x1f, RZ ;  /* 0x0000001f07057819 */ /* 0x008fc800000006ff */
        /* <DEDUP_REMOVED lines=8> */
.L_x_5636:
[----:B------:R-:W1:Y:S02]  /*1b1d0*/  SYNCS.PHASECHK.TRANS64.TRYWAIT P0, [R7+URZ], R2 ;  /* 0x00000002070075a7 */ /* 0x000e64000800017f */
[----:B-1----:R-:W-:Y:S05]  /*1b1e0*/  @!P0 BRA `(.L_x_5574) ;  /* 0x00000018008c8947 */ /* 0x002fea0003800000 */
.L_x_5637:
[----:B------:R-:W-:Y:S05]  /*1b1f0*/  @!P2 BRA `(.L_x_5575) ;  /* 0x000000000004a947 */ /* 0x000fea0003800000 */
[----:B------:R-:W-:Y:S01]  /*1b200*/  BPT.TRAP 0x1 ;  /* 0x000000040000795c */ /* 0x000fe20000300000 */
.L_x_5575:
[----:B------:R-:W2:Y:S01]  /*1b210*/  LDL.LU R4, [R1+0x10] ;  /* 0x0000100001047983 */ /* 0x000ea20000300800 */
[----:B------:R-:W-:-:S04]  /*1b220*/  VIADD R0, R0, 0x28c60 ;  /* 0x00028c6000007836 */ /* 0x000fc80000000000 */
[----:B--2---:R-:W-:-:S04]  /*1b230*/  IMAD R4, R4, 0x8, R0 ;  /* 0x0000000804047824 */ /* 0x004fc800078e0200 */
[----:B------:R-:W2:Y:S02]  /*1b240*/  SYNCS.PHASECHK.TRANS64.TRYWAIT P0, [R4+URZ], R5 ;  /* 0x00000005040075a7 */ /* 0x000ea4000800017f */
[----:B--2---:R-:W-:Y:S05]  /*1b250*/  @!P0 BRA `(.L_x_5576) ;  /* 0x0000001800848947 */ /* 0x004fea0003800000 */
.L_x_5638:
[----:B------:R-:W-:-:S07]  /*1b260*/  IMAD R3, R3, 0x8, R0 ;  /* 0x0000000803037824 */ /* 0x000fce00078e0200 */
.L_x_5577:
[----:B---3--:R3:W4:Y:S02]  /*1b270*/  SYNCS.PHASECHK.TRANS64.TRYWAIT P0, [R3+URZ], R2 ;  /* 0x00000002030075a7 */ /* 0x008724000800017f */
[----:B----4-:R-:W-:Y:S05]  /*1b280*/  @!P0 NANOSLEEP.SYNCS 0x989680 ;  /* 0x009896800000895d */ /* 0x010fea0003900000 */
[----:B------:R-:W4:Y:S02]  /*1b290*/  @!P0 SYNCS.PHASECHK.TRANS64 P0, [R3+URZ], R2 ;  /* 0x00000002030085a7 */ /* 0x000f24000800007f */
[----:B----4-:R-:W-:Y:S05]  /*1b2a0*/  @!P0 BRA `(.L_x_5577) ;  /* 0xfffffffc00f08947 */ /* 0x010fea000383ffff */
.L_x_5570:
[----:B------:R-:W-:Y:S05]  /*1b2b0*/  BSYNC B0 ;  /* 0x0000000000007941 */ /* 0x000fea0003800000 */
.L_x_5569:
[----:B------:R-:W-:Y:S05]  /*1b2c0*/  EXIT ;  /* 0x000000000000794d */ /* 0x000fea0003800000 */
.L_x_5328:
[----:B0-----:R-:W-:-:S04]  /*1b2d0*/  IMAD.U32 R3, RZ, RZ, UR23 ;  /* 0x00000017ff037e24 */ /* 0x001fc8000f8e00ff */
[----:B------:R0:W1:Y:S03]  /*1b2e0*/  SYNCS.PHASECHK.TRANS64.TRYWAIT P1, [R3+URZ+0x28c50], R0 ;  /* 0x028c5000030075a7 */ /* 0x000066000802017f */
[----:B-1----:R-:W-:Y:S05]  /*1b2f0*/  @!P1 NANOSLEEP.SYNCS 0x989680 ;  /* 0x009896800000995d */ /* 0x002fea0003900000 */
[----:B------:R-:W1:Y:S02]  /*1b300*/  @!P1 SYNCS.PHASECHK.TRANS64 P1, [R3+URZ+0x28c50], R0 ;  /* 0x028c5000030095a7 */ /* 0x000e64000802007f */
[----:B-1----:R-:W-:Y:S05]  /*1b310*/  @!P1 BRA `(.L_x_5328) ;  /* 0xfffffffc00ec9947 */ /* 0x002fea000383ffff */
[----:B------:R-:W-:Y:S05]  /*1b320*/  BRA `(.L_x_5578) ;  /* 0xfffffe70009c7947 */ /* 0x000fea000383ffff */
.L_x_5333:
[----:B-1----:R-:W-:-:S04]  /*1b330*/  IMAD.U32 R3, RZ, RZ, UR23 ;  /* 0x00000017ff037e24 */ /* 0x002fc8000f8e00ff */
[----:B------:R1:W2:Y:S03]  /*1b340*/  SYNCS.PHASECHK.TRANS64.TRYWAIT P1, [R3+URZ+0x28c50], R0 ;  /* 0x028c5000030075a7 */ /* 0x0002a6000802017f */
[----:B--2---:R-:W-:Y:S05]  /*1b350*/  @!P1 NANOSLEEP.SYNCS 0x989680 ;  /* 0x009896800000995d */ /* 0x004fea0003900000 */
[----:B------:R-:W2:Y:S02]  /*1b360*/  @!P1 SYNCS.PHASECHK.TRANS64 P1, [R3+URZ+0x28c50], R0 ;  /* 0x028c5000030095a7 */ /* 0x000ea4000802007f */
[----:B--2---:R-:W-:Y:S05]  /*1b370*/  @!P1 BRA `(.L_x_5333) ;  /* 0xfffffffc00ec9947 */ /* 0x004fea000383ffff */
[----:B------:R-:W-:Y:S05]  /*1b380*/  BRA `(.L_x_5332) ;  /* 0xfffffe7c00a07947 */ /* 0x000fea000383ffff */
.L_x_5343:
[----:B0-----:R-:W-:-:S04]  /*1b390*/  IMAD.U32 R3, RZ, RZ, UR46 ;  /* 0x0000002eff037e24 */ /* 0x001fc8000f8e00ff */
[----:B------:R0:W1:Y:S03]  /*1b3a0*/  SYNCS.PHASECHK.TRANS64.TRYWAIT P1, [R3+URZ+0x28c00], R0 ;  /* 0x028c0000030075a7 */ /* 0x000066000802017f */
[----:B-1----:R-:W-:Y:S05]  /*1b3b0*/  @!P1 NANOSLEEP.SYNCS 0x989680 ;  /* 0x009896800000995d */ /* 0x002fea0003900000 */
[----:B------:R-:W1:Y:S02]  /*1b3c0*/  @!P1 SYNCS.PHASECHK.TRANS64 P1, [R3+URZ+0x28c00], R0 ;  /* 0x028c0000030095a7 */ /* 0x000e64000802007f */
[----:B-1----:R-:W-:Y:S05]  /*1b3d0*/  @!P1 BRA `(.L_x_5343) ;  /* 0xfffffffc00ec9947 */ /* 0x002fea000383ffff */
[----:B------:R-:W-:Y:S05]  /*1b3e0*/  BRA `(.L_x_5579) ;  /* 0xfffffe9400c47947 */ /* 0x000fea000383ffff */
.L_x_5347:
[----:B--2---:R2:W3:Y:S02]  /*1b3f0*/  SYNCS.PHASECHK.TRANS64.TRYWAIT P1, [R7+URZ+0x28c30], R8 ;  /* 0x028c3008070075a7 */ /* 0x0044e4000802017f */
[----:B---3--:R-:W-:Y:S05]  /*1b400*/  @!P1 NANOSLEEP.SYNCS 0x989680 ;  /* 0x009896800000995d */ /* 0x008fea0003900000 */
[----:B------:R-:W3:Y:S02]  /*1b410*/  @!P1 SYNCS.PHASECHK.TRANS64 P1, [R7+URZ+0x28c30], R8 ;  /* 0x028c3008070095a7 */ /* 0x000ee4000802007f */
[----:B---3--:R-:W-:Y:S05]  /*1b420*/  @!P1 BRA `(.L_x_5347) ;  /* 0xfffffffc00f09947 */ /* 0x008fea000383ffff */
[----:B------:R-:W-:Y:S05]  /*1b430*/  BRA `(.L_x_5346) ;  /* 0xfffffe9400e07947 */ /* 0x000fea000383ffff */
.L_x_5359:
[----:B--2---:R2:W3:Y:S02]  /*1b440*/  SYNCS.PHASECHK.TRANS64.TRYWAIT P2, [R7+URZ+0x28c50], R8 ;  /* 0x028c5008070075a7 */ /* 0x0044e4000804017f */
[----:B---3--:R-:W-:Y:S05]  /*1b450*/  @!P2 NANOSLEEP.SYNCS 0x989680 ;  /* 0x009896800000a95d */ /* 0x008fea0003900000 */
[----:B------:R-:W3:Y:S02]  /*1b460*/  @!P2 SYNCS.PHASECHK.TRANS64 P2, [R7+URZ+0x28c50], R8 ;  /* 0x028c50080700a5a7 */ /* 0x000ee4000804007f */
[----:B---3--:R-:W-:Y:S05]  /*1b470*/  @!P2 BRA `(.L_x_5359) ;  /* 0xfffffffc00f0a947 */ /* 0x008fea000383ffff */
[----:B------:R-:W-:Y:S05]  /*1b480*/  BRA `(.L_x_5358) ;  /* 0xfffffeb400847947 */ /* 0x000fea000383ffff */
.L_x_5367:
[----:B--2---:R-:W-:-:S04]  /*1b490*/  IMAD.U32 R8, RZ, RZ, UR28 ;  /* 0x0000001cff087e24 */ /* 0x004fc8000f8e00ff */
[----:B------:R2:W3:Y:S03]  /*1b4a0*/  SYNCS.PHASECHK.TRANS64.TRYWAIT P2, [R8+URZ+0x28c30], R7 ;  /* 0x028c3007080075a7 */ /* 0x0004e6000804017f */
[----:B---3--:R-:W-:Y:S05]  /*1b4b0*/  @!P2 NANOSLEEP.SYNCS 0x989680 ;  /* 0x009896800000a95d */ /* 0x008fea0003900000 */
[----:B------:R-:W3:Y:S02]  /*1b4c0*/  @!P2 SYNCS.PHASECHK.TRANS64 P2, [R8+URZ+0x28c30], R7 ;  /* 0x028c30070800a5a7 */ /* 0x000ee4000804007f */
[----:B---3--:R-:W-:Y:S05]  /*1b4d0*/  @!P2 BRA `(.L_x_5367) ;  /* 0xfffffffc00eca947 */ /* 0x008fea000383ffff */
[----:B------:R-:W-:Y:S05]  /*1b4e0*/  BRA `(.L_x_5366) ;  /* 0xfffffeb800d87947 */ /* 0x000fea000383ffff */
.L_x_5379:
[----:B-1----:R1:W2:Y:S02]  /*1b4f0*/  SYNCS.PHASECHK.TRANS64.TRYWAIT P2, [R168+URZ+0x28c50], R7 ;  /* 0x028c5007a80075a7 */ /* 0x0022a4000804017f */
[----:B--2---:R-:W-:Y:S05]  /*1b500*/  @!P2 NANOSLEEP.SYNCS 0x989680 ;  /* 0x009896800000a95d */ /* 0x004fea0003900000 */
[----:B------:R-:W2:Y:S02]  /*1b510*/  @!P2 SYNCS.PHASECHK.TRANS64 P2, [R168+URZ+0x28c50], R7 ;  /* 0x028c5007a800a5a7 */ /* 0x000ea4000804007f */
[----:B--2---:R-:W-:Y:S05]  /*1b520*/  @!P2 BRA `(.L_x_5379) ;  /* 0xfffffffc00f0a947 */ /* 0x004fea000383ffff */
[----:B------:R-:W-:Y:S05]  /*1b530*/  BRA `(.L_x_5378) ;  /* 0xfffffee000287947 */ /* 0x000fea000383ffff */
.L_x_5388:
[----:B---3--:R-:W-:-:S04]  /*1b540*/  IMAD.U32 R6, RZ, RZ, UR26 ;  /* 0x0000001aff067e24 */ /* 0x008fc8000f8e00ff */
[----:B------:R3:W4:Y:S03]  /*1b550*/  SYNCS.PHASECHK.TRANS64.TRYWAIT P2, [R6+URZ+0x28c30], R7 ;  /* 0x028c3007060075a7 */ /* 0x000726000804017f */
[----:B----4-:R-:W-:Y:S05]  /*1b560*/  @!P2 NANOSLEEP.SYNCS 0x989680 ;  /* 0x009896800000a95d */ /* 0x010fea0003900000 */
[----:B------:R-:W4:Y:S02]  /*1b570*/  @!P2 SYNCS.PHASECHK.TRANS64 P2, [R6+URZ+0x28c30], R7 ;  /* 0x028c30070600a5a7 */ /* 0x000f24000804007f */
[----:B----4-:R-:W-:Y:S05]  /*1b580*/  @!P2 BRA `(.L_x_5388) ;  /* 0xfffffffc00eca947 */ /* 0x010fea000383ffff */
[----:B------:R-:W-:Y:S05]  /*1b590*/  BRA `(.L_x_5387) ;  /* 0xfffffee400cc7947 */ /* 0x000fea000383ffff */
.L_x_5392:
[----:B--2---:R2:W3:Y:S02]  /*1b5a0*/  SYNCS.PHASECHK.TRANS64.TRYWAIT P2, [R9+URZ+0x28c50], R7 ;  /* 0x028c5007090075a7 */ /* 0x0044e4000804017f */
[----:B---3--:R-:W-:Y:S05]  /*1b5b0*/  @!P2 NANOSLEEP.SYNCS 0x989680 ;  /* 0x009896800000a95d */ /* 0x008fea0003900000 */
[----:B------:R-:W3:Y:S02]  /*1b5c0*/  @!P2 SYNCS.PHASECHK.TRANS64 P2, [R9+URZ+0x28c50], R7 ;  /* 0x028c50070900a5a7 */ /* 0x000ee4000804007f */
[----:B---3--:R-:W-:Y:S05]  /*1b5d0*/  @!P2 BRA `(.L_x_5392) ;  /* 0xfffffffc00f0a947 */ /* 0x008fea000383ffff */
[----:B------:R-:W-:Y:S05]  /*1b5e0*/  BRA `(.L_x_5391) ;  /* 0xfffffefc00ec7947 */ /* 0x000fea000383ffff */
.L_x_5398:
[----:B-1----:R-:W-:-:S04]  /*1b5f0*/  IMAD.U32 R6, RZ, RZ, UR27 ;  /* 0x0000001bff067e24 */ /* 0x002fc8000f8e00ff */
[----:B------:R1:W3:Y:S03]  /*1b600*/  SYNCS.PHASECHK.TRANS64.TRYWAIT P2, [R6+URZ+0x28c30], R7 ;  /* 0x028c3007060075a7 */ /* 0x0002e6000804017f */
[----:B---3--:R-:W-:Y:S05]  /*1b610*/  @!P2 NANOSLEEP.SYNCS 0x989680 ;  /* 0x009896800000a95d */ /* 0x008fea0003900000 */
[----:B------:R-:W3:Y:S02]  /*1b620*/  @!P2 SYNCS.PHASECHK.TRANS64 P2, [R6+URZ+0x28c30], R7 ;  /* 0x028c30070600a5a7 */ /* 0x000ee4000804007f */
[----:B---3--:R-:W-:Y:S05]  /*1b630*/  @!P2 BRA `(.L_x_5398) ;  /* 0xfffffffc00eca947 */ /* 0x008fea000383ffff */
[----:B------:R-:W-:Y:S05]  /*1b640*/  BRA `(.L_x_5397) ;  /* 0xffffff0000e07947 */ /* 0x000fea000383ffff */
.L_x_5410:
[----:B--2---:R2:W3:Y:S02]  /*1b650*/  SYNCS.PHASECHK.TRANS64.TRYWAIT P2, [R20+URZ+0x28c50], R7 ;  /* 0x028c5007140075a7 */ /* 0x0044e4000804017f */
[----:B---3--:R-:W-:Y:S05]  /*1b660*/  @!P2 NANOSLEEP.SYNCS 0x989680 ;  /* 0x009896800000a95d */ /* 0x008fea0003900000 */
[----:B------:R-:W3:Y:S02]  /*1b670*/  @!P2 SYNCS.PHASECHK.TRANS64 P2, [R20+URZ+0x28c50], R7 ;  /* 0x028c50071400a5a7 */ /* 0x000ee4000804007f */
[----:B---3--:R-:W-:Y:S05]  /*1b680*/  @!P2 BRA `(.L_x_5410) ;  /* 0xfffffffc00f0a947 */ /* 0x008fea000383ffff */
[----:B------:R-:W-:Y:S05]  /*1b690*/  BRA `(.L_x_5409) ;  /* 0xffffff2400ac7947 */ /* 0x000fea000383ffff */
.L_x_5459:
        /* <DEDUP_REMOVED lines=11> */
.L_x_5581:
[----:B------:R-:W-:Y:S05]  /*1b750*/  BSYNC B0 ;  /* 0x0000000000007941 */ /* 0x000fea0003800000 */
.L_x_5580:
[----:B------:R-:W-:Y:S05]  /*1b760*/  BRA `(.L_x_5582) ;  /* 0xffffffa000307947 */ /* 0x000fea000383ffff */
.L_x_5461:
[----:B------:R-:W-:Y:S01]  /*1b770*/  BSSY B0, `(.L_x_5583) ;  /* 0x0000006000007945 */ /* 0x000fe20003800000 */
[----:B------:R-:W-:-:S07]  /*1b780*/  IMAD.MOV.U32 R15, RZ, RZ, -0x1 ;  /* 0xffffffffff0f7424 */ /* 0x000fce00078e00ff */
[----:B012---:R-:W-:Y:S05]  /*1b790*/  WARPSYNC.COLLECTIVE R15, `(.L_x_5584) ;  /* 0x000000000f0c7348 */ /* 0x007fea0003c00000 */
[----:B------:R-:W-:Y:S02]  /*1b7a0*/  ELECT P6, UR62, PT ;  /* 0x00000000003e782f */ /* 0x000fe400038c0000 */
[----:B------:R-:W-:Y:S01]  /*1b7b0*/  MOV R14, UR62 ;  /* 0x0000003e000e7c02 */ /* 0x000fe20008000f00 */
[----:B012---:R-:W-:Y:S10]  /*1b7c0*/  ENDCOLLECTIVE ;  /* 0x000000000000791b */ /* 0x007ff40003800000 */
.L_x_5584:
[----:B------:R-:W-:Y:S05]  /*1b7d0*/  BSYNC B0 ;  /* 0x0000000000007941 */ /* 0x000fea0003800000 */
.L_x_5583:
[----:B------:R-:W-:Y:S05]  /*1b7e0*/  BRA `(.L_x_5585) ;  /* 0xffffffa000347947 */ /* 0x000fea000383ffff */
.L_x_5463:
[----:B---3--:R3:W4:Y:S02]  /*1b7f0*/  SYNCS.PHASECHK.TRANS64.TRYWAIT P0, [R0+URZ+0x28c40], R2 ;  /* 0x028c4002000075a7 */ /* 0x008724000800017f */
[----:B----4-:R-:W-:Y:S05]  /*1b800*/  @!P0 NANOSLEEP.SYNCS 0x989680 ;  /* 0x009896800000895d */ /* 0x010fea0003900000 */
[----:B------:R-:W4:Y:S02]  /*1b810*/  @!P0 SYNCS.PHASECHK.TRANS64 P0, [R0+URZ+0x28c40], R2 ;  /* 0x028c4002000085a7 */ /* 0x000f24000800007f */
[----:B----4-:R-:W-:Y:S05]  /*1b820*/  @!P0 BRA `(.L_x_5463) ;  /* 0xfffffffc00f08947 */ /* 0x010fea000383ffff */
[----:B------:R-:W-:Y:S05]  /*1b830*/  BRA `(.L_x_5586) ;  /* 0xffffffa000987947 */ /* 0x000fea000383ffff */
.L_x_5467:
[----:B------:R-:W2:Y:S01]  /*1b840*/  LDL.LU R11, [R1+0x28] ;  /* 0x00002800010b7983 */ /* 0x000ea20000300800 */
[----:B------:R-:W-:Y:S02]  /*1b850*/  IMAD.MOV.U32 R5, RZ, RZ, R12 ;  /* 0x000000ffff057224 */ /* 0x000fe400078e000c */
[----:B------:R-:W-:Y:S02]  /*1b860*/  IMAD.MOV.U32 R13, RZ, RZ, R0 ;  /* 0x000000ffff0d7224 */ /* 0x000fe400078e0000 */
[----:B------:R-:W-:Y:S02]  /*1b870*/  IMAD.MOV.U32 R12, RZ, RZ, RZ ;  /* 0x000000ffff0c7224 */ /* 0x000fe400078e00ff */
[----:B------:R-:W-:Y:S02]  /*1b880*/  IMAD.MOV.U32 R15, RZ, RZ, -0x1 ;  /* 0xffffffffff0f7424 */ /* 0x000fe400078e00ff */
        /* <DEDUP_REMOVED lines=8> */
.L_x_5587:
[----:B------:R-:W-:Y:S02]  /*1b910*/  IMAD.MOV.U32 R13, RZ, RZ, R4 ;  /* 0x000000ffff0d7224 */ /* 0x000fe400078e0004 */
[----:B------:R-:W-:-:S07]  /*1b920*/  IMAD.MOV.U32 R6, RZ, RZ, R14 ;  /* 0x000000ffff067224 */ /* 0x000fce00078e000e */
[----:B------:R-:W-:Y:S05]  /*1b930*/  WARPSYNC.COLLECTIVE R15, `(.L_x_5588) ;  /* 0x000000000f087348 */ /* 0x000fea0003c00000 */
[----:B------:R0:W1:Y:S02]  /*1b940*/  SHFL.IDX P6, R14, R13, R12, R11 ;  /* 0x0000000c0d0e7389 */ /* 0x00006400000c000b */
[----:B01----:R-:W-:Y:S01]  /*1b950*/  ENDCOLLECTIVE ;  /* 0x000000000000791b */ /* 0x003fe20003800000 */
.L_x_5588:
[----:B------:R-:W-:Y:S02]  /*1b960*/  IMAD.MOV.U32 R13, RZ, RZ, R0 ;  /* 0x000000ffff0d7224 */ /* 0x000fe400078e0000 */
[----:B------:R-:W-:Y:S02]  /*1b970*/  IMAD.MOV.U32 R12, RZ, RZ, 0x1 ;  /* 0x00000001ff0c7424 */ /* 0x000fe400078e00ff */
[----:B------:R-:W-:-:S07]  /*1b980*/  IMAD.MOV.U32 R7, RZ, RZ, R14 ;  /* 0x000000ffff077224 */ /* 0x000fce00078e000e */
[----:B------:R-:W-:Y:S05]  /*1b990*/  WARPSYNC.COLLECTIVE R15, `(.L_x_5589) ;  /* 0x000000000f087348 */ /* 0x000fea0003c00000 */
[----:B------:R0:W1:Y:S02]  /*1b9a0*/  SHFL.IDX P6, R14, R13, R12, R11 ;  /* 0x0000000c0d0e7389 */ /* 0x00006400000c000b */
[----:B01----:R-:W-:Y:S01]  /*1b9b0*/  ENDCOLLECTIVE ;  /* 0x000000000000791b */ /* 0x003fe20003800000 */
.L_x_5589:
        /* <DEDUP_REMOVED lines=15> */
.L_x_5590:
[----:B------:R-:W-:Y:S02]  /*1bab0*/  IMAD.MOV.U32 R13, RZ, RZ, R0 ;  /* 0x000000ffff0d7224 */ /* 0x000fe400078e0000 */
[----:B------:R-:W-:Y:S02]  /*1bac0*/  IMAD.MOV.U32 R12, RZ, RZ, 0x2 ;  /* 0x00000002ff0c7424 */ /* 0x000fe400078e00ff */
[----:B------:R-:W-:-:S07]  /*1bad0*/  IMAD.MOV.U32 R5, RZ, RZ, R14 ;  /* 0x000000ffff057224 */ /* 0x000fce00078e000e */
[----:B------:R-:W-:Y:S05]  /*1bae0*/  WARPSYNC.COLLECTIVE R15, `(.L_x_5591) ;  /* 0x000000000f087348 */ /* 0x000fea0003c00000 */
[----:B------:R0:W1:Y:S02]  /*1baf0*/  SHFL.IDX P6, R14, R13, R12, R11 ;  /* 0x0000000c0d0e7389 */ /* 0x00006400000c000b */
[----:B01----:R-:W-:Y:S01]  /*1bb00*/  ENDCOLLECTIVE ;  /* 0x000000000000791b */ /* 0x003fe20003800000 */
.L_x_5591:
        /* <DEDUP_REMOVED lines=15> */
.L_x_5592:
[----:B------:R-:W-:Y:S02]  /*1bc00*/  IMAD.MOV.U32 R13, RZ, RZ, R0 ;  /* 0x000000ffff0d7224 */ /* 0x000fe400078e0000 */
[----:B------:R-:W-:Y:S02]  /*1bc10*/  IMAD.MOV.U32 R12, RZ, RZ, 0x3 ;  /* 0x00000003ff0c7424 */ /* 0x000fe400078e00ff */
[----:B------:R-:W-:-:S07]  /*1bc20*/  IMAD.MOV.U32 R5, RZ, RZ, R14 ;  /* 0x000000ffff057224 */ /* 0x000fce00078e000e */
[----:B------:R-:W-:Y:S05]  /*1bc30*/  WARPSYNC.COLLECTIVE R15, `(.L_x_5593) ;  /* 0x000000000f087348 */ /* 0x000fea0003c00000 */
[----:B------:R0:W1:Y:S02]  /*1bc40*/  SHFL.IDX P6, R14, R13, R12, R11 ;  /* 0x0000000c0d0e7389 */ /* 0x00006400000c000b */
[----:B01----:R-:W-:Y:S01]  /*1bc50*/  ENDCOLLECTIVE ;  /* 0x000000000000791b */ /* 0x003fe20003800000 */
.L_x_5593:
        /* <DEDUP_REMOVED lines=13> */
.L_x_5594:
[----:B------:R-:W-:Y:S01]  /*1bd30*/  IMAD.MOV.U32 R4, RZ, RZ, R14 ;  /* 0x000000ffff047224 */ /* 0x000fe200078e000e */
[----:B------:R-:W-:Y:S06]  /*1bd40*/  BRA `(.L_x_5595) ;  /* 0xffffffa400d87947 */ /* 0x000fec000383ffff */
.L_x_5470:
[----:B-1----:R1:W2:Y:S02]  /*1bd50*/  SYNCS.PHASECHK.TRANS64.TRYWAIT P0, [R19+URZ+0x28c20], R0 ;  /* 0x028c2000130075a7 */ /* 0x0022a4000800017f */
[----:B--2---:R-:W-:Y:S05]  /*1bd60*/  @!P0 NANOSLEEP.SYNCS 0x989680 ;  /* 0x009896800000895d */ /* 0x004fea0003900000 */
[----:B------:R-:W2:Y:S02]  /*1bd70*/  @!P0 SYNCS.PHASECHK.TRANS64 P0, [R19+URZ+0x28c20], R0 ;  /* 0x028c2000130085a7 */ /* 0x000ea4000800007f */
[----:B--2---:R-:W-:Y:S05]  /*1bd80*/  @!P0 BRA `(.L_x_5470) ;  /* 0xfffffffc00f08947 */ /* 0x004fea000383ffff */
[----:B------:R-:W-:Y:S05]  /*1bd90*/  BRA `(.L_x_5596) ;  /* 0xffffffa800347947 */ /* 0x000fea000383ffff */
.L_x_5474:
[----:B-1----:R1:W2:Y:S02]  /*1bda0*/  SYNCS.PHASECHK.TRANS64.TRYWAIT P0, [R0+URZ+0x28c60], R2 ;  /* 0x028c6002000075a7 */ /* 0x0022a4000800017f */
[----:B--2---:R-:W-:Y:S05]  /*1bdb0*/  @!P0 NANOSLEEP.SYNCS 0x989680 ;  /* 0x009896800000895d */ /* 0x004fea0003900000 */
[----:B------:R-:W2:Y:S02]  /*1bdc0*/  @!P0 SYNCS.PHASECHK.TRANS64 P0, [R0+URZ+0x28c60], R2 ;  /* 0x028c6002000085a7 */ /* 0x000ea4000800007f */
[----:B--2---:R-:W-:Y:S05]  /*1bdd0*/  @!P0 BRA `(.L_x_5474) ;  /* 0xfffffffc00f08947 */ /* 0x004fea000383ffff */
[----:B------:R-:W-:Y:S05]  /*1bde0*/  BRA `(.L_x_5597) ;  /* 0xffffffa800587947 */ /* 0x000fea000383ffff */
.L_x_5493:
[----:B-1----:R1:W2:Y:S02]  /*1bdf0*/  SYNCS.PHASECHK.TRANS64.TRYWAIT P0, [R3+URZ+0x28c40], R2 ;  /* 0x028c4002030075a7 */ /* 0x0022a4000800017f */
[----:B--2---:R-:W-:Y:S05]  /*1be00*/  @!P0 NANOSLEEP.SYNCS 0x989680 ;  /* 0x009896800000895d */ /* 0x004fea0003900000 */
[----:B------:R-:W2:Y:S02]  /*1be10*/  @!P0 SYNCS.PHASECHK.TRANS64 P0, [R3+URZ+0x28c40], R2 ;  /* 0x028c4002030085a7 */ /* 0x000ea4000800007f */
[----:B--2---:R-:W-:Y:S05]  /*1be20*/  @!P0 BRA `(.L_x_5493) ;  /* 0xfffffffc00f08947 */ /* 0x004fea000383ffff */
[----:B------:R-:W-:Y:S05]  /*1be30*/  BRA `(.L_x_5598) ;  /* 0xffffffb400887947 */ /* 0x000fea000383ffff */
.L_x_5498:
[----:B--2---:R2:W3:Y:S02]  /*1be40*/  SYNCS.PHASECHK.TRANS64.TRYWAIT P0, [R3+URZ+0x28c60], R2 ;  /* 0x028c6002030075a7 */ /* 0x0044e4000800017f */
[----:B---3--:R-:W-:Y:S05]  /*1be50*/  @!P0 NANOSLEEP.SYNCS 0x989680 ;  /* 0x009896800000895d */ /* 0x008fea0003900000 */
[----:B------:R-:W3:Y:S02]  /*1be60*/  @!P0 SYNCS.PHASECHK.TRANS64 P0, [R3+URZ+0x28c60], R2 ;  /* 0x028c6002030085a7 */ /* 0x000ee4000800007f */
[----:B---3--:R-:W-:Y:S05]  /*1be70*/  @!P0 BRA `(.L_x_5498) ;  /* 0xfffffffc00f08947 */ /* 0x008fea000383ffff */
[----:B------:R-:W-:Y:S05]  /*1be80*/  BRA `(.L_x_5599) ;  /* 0xffffffb800087947 */ /* 0x000fea000383ffff */
.L_x_5513:
[----:B0-----:R0:W1:Y:S02]  /*1be90*/  SYNCS.PHASECHK.TRANS64.TRYWAIT P0, [R4+URZ+0x28c40], R2 ;  /* 0x028c4002040075a7 */ /* 0x001064000800017f */
[----:B-1----:R-:W-:Y:S05]  /*1bea0*/  @!P0 NANOSLEEP.SYNCS 0x989680 ;  /* 0x009896800000895d */ /* 0x002fea0003900000 */
[----:B------:R-:W1:Y:S02]  /*1beb0*/  @!P0 SYNCS.PHASECHK.TRANS64 P0, [R4+URZ+0x28c40], R2 ;  /* 0x028c4002040085a7 */ /* 0x000e64000800007f */
[----:B-1----:R-:W-:Y:S05]  /*1bec0*/  @!P0 BRA `(.L_x_5513) ;  /* 0xfffffffc00f08947 */ /* 0x002fea000383ffff */
[----:B------:R-:W-:Y:S05]  /*1bed0*/  BRA `(.L_x_5600) ;  /* 0xffffffc000e47947 */ /* 0x000fea000383ffff */
.L_x_5518:
[----:B-1----:R1:W2:Y:S02]  /*1bee0*/  SYNCS.PHASECHK.TRANS64.TRYWAIT P0, [R4+URZ+0x28c60], R2 ;  /* 0x028c6002040075a7 */ /* 0x0022a4000800017f */
[----:B--2---:R-:W-:Y:S05]  /*1bef0*/  @!P0 NANOSLEEP.SYNCS 0x989680 ;  /* 0x009896800000895d */ /* 0x004fea0003900000 */
[----:B------:R-:W2:Y:S02]  /*1bf00*/  @!P0 SYNCS.PHASECHK.TRANS64 P0, [R4+URZ+0x28c60], R2 ;  /* 0x028c6002040085a7 */ /* 0x000ea4000800007f */
[----:B--2---:R-:W-:Y:S05]  /*1bf10*/  @!P0 BRA `(.L_x_5518) ;  /* 0xfffffffc00f08947 */ /* 0x004fea000383ffff */
[----:B------:R-:W-:Y:S05]  /*1bf20*/  BRA `(.L_x_5601) ;  /* 0xffffffc400607947 */ /* 0x000fea000383ffff */
.L_x_5533:
[----:B-1----:R1:W2:Y:S02]  /*1bf30*/  SYNCS.PHASECHK.TRANS64.TRYWAIT P0, [R4+URZ+0x28c40], R2 ;  /* 0x028c4002040075a7 */ /* 0x0022a4000800017f */
[----:B--2---:R-:W-:Y:S05]  /*1bf40*/  @!P0 NANOSLEEP.SYNCS 0x989680 ;  /* 0x009896800000895d */ /* 0x004fea0003900000 */
[----:B------:R-:W2:Y:S02]  /*1bf50*/  @!P0 SYNCS.PHASECHK.TRANS64 P0, [R4+URZ+0x28c40], R2 ;  /* 0x028c4002040085a7 */ /* 0x000ea4000800007f */
[----:B--2---:R-:W-:Y:S05]  /*1bf60*/  @!P0 BRA `(.L_x_5533) ;  /* 0xfffffffc00f08947 */ /* 0x004fea000383ffff */
[----:B------:R-:W-:Y:S05]  /*1bf70*/  BRA `(.L_x_5602) ;  /* 0xffffffd000207947 */ /* 0x000fea000383ffff */
.L_x_5538:
[----:B0-----:R0:W2:Y:S02]  /*1bf80*/  SYNCS.PHASECHK.TRANS64.TRYWAIT P0, [R4+URZ+0x28c60], R2 ;  /* 0x028c6002040075a7 */ /* 0x0010a4000800017f */
[----:B--2---:R-:W-:Y:S05]  /*1bf90*/  @!P0 NANOSLEEP.SYNCS 0x989680 ;  /* 0x009896800000895d */ /* 0x004fea0003900000 */
[----:B------:R-:W2:Y:S02]  /*1bfa0*/  @!P0 SYNCS.PHASECHK.TRANS64 P0, [R4+URZ+0x28c60], R2 ;  /* 0x028c6002040085a7 */ /* 0x000ea4000800007f */
[----:B--2---:R-:W-:Y:S05]  /*1bfb0*/  @!P0 BRA `(.L_x_5538) ;  /* 0xfffffffc00f08947 */ /* 0x004fea000383ffff */
[----:B------:R-:W-:Y:S05]  /*1bfc0*/  BRA `(.L_x_5603) ;  /* 0xffffffd000a07947 */ /* 0x000fea000383ffff */
.L_x_5554:
[----:B---34-:R-:W3:Y:S01]  /*1bfd0*/  LDL R0, [R1] ;  /* 0x0000000001007983 */ /* 0x018ee20000100800 */
[----:B------:R-:W-:Y:S01]  /*1bfe0*/  BSSY B0, `(.L_x_5604) ;  /* 0x0000008000007945 */ /* 0x000fe20003800000 */
[----:B------:R-:W-:Y:S02]  /*1bff0*/  IMAD.MOV.U32 R12, RZ, RZ, RZ ;  /* 0x000000ffff0c7224 */ /* 0x000fe400078e00ff */
[----:B------:R-:W-:Y:S02]  /*1c000*/  IMAD.MOV.U32 R11, RZ, RZ, 0x1f ;  /* 0x0000001fff0b7424 */ /* 0x000fe400078e00ff */
[----:B------:R-:W-:Y:S02]  /*1c010*/  IMAD.MOV.U32 R15, RZ, RZ, -0x1 ;  /* 0xffffffffff0f7424 */ /* 0x000fe400078e00ff */
[----:B---3--:R-:W-:-:S07]  /*1c020*/  IMAD.MOV.U32 R13, RZ, RZ, R0 ;  /* 0x000000ffff0d7224 */ /* 0x008fce00078e0000 */
[----:B012---:R-:W-:Y:S05]  /*1c030*/  WARPSYNC.COLLECTIVE R15, `(.L_x_5605) ;  /* 0x000000000f087348 */ /* 0x007fea0003c00000 */
[----:B------:R3:W4:Y:S02]  /*1c040*/  SHFL.IDX P6, R14, R13, R12, R11 ;  /* 0x0000000c0d0e7389 */ /* 0x00072400000c000b */
[----:B01234-:R-:W-:Y:S01]  /*1c050*/  ENDCOLLECTIVE ;  /* 0x000000000000791b */ /* 0x01ffe20003800000 */
.L_x_5605:
[----:B------:R-:W-:Y:S05]  /*1c060*/  BSYNC B0 ;  /* 0x0000000000007941 */ /* 0x000fea0003800000 */
.L_x_5604:
        /* <DEDUP_REMOVED lines=9> */
.L_x_5606:
        /* <DEDUP_REMOVED lines=14> */
[C---:B------:R-:W-:Y:S02]  /*1c1e0*/  ISETP.GE.U32.AND P3, PT, R16.reuse, 0x4, PT ;  /* 0x000000041000780c */ /* 0x040fe40003f66070 */
[C---:B------:R-:W-:Y:S02]  /*1c1f0*/  ISETP.GE.U32.AND P4, PT, R16.reuse, 0x8, PT ;  /* 0x000000081000780c */ /* 0x040fe40003f86070 */
[C---:B------:R-:W-:Y:S01]  /*1c200*/  ISETP.GE.U32.AND P5, PT, R16.reuse, 0x10, PT ;  /* 0x000000101000780c */ /* 0x040fe20003fa6070 */
[----:B--2---:R-:W-:Y:S02]  /*1c210*/  @!P1 IMAD.MOV.U32 R5, RZ, RZ, R8 ;  /* 0x000000ffff059224 */ /* 0x004fe400078e0008 */
[----:B---3--:R-:W-:Y:S01]  /*1c220*/  @!P1 IMAD.MOV.U32 R7, RZ, RZ, R6 ;  /* 0x000000ffff079224 */ /* 0x008fe200078e0006 */
[----:B------:R-:W-:Y:S01]  /*1c230*/  ISETP.NE.AND P1, PT, R16, RZ, PT ;  /* 0x000000ff1000720c */ /* 0x000fe20003f25270 */
[----:B------:R-:W-:-:S02]  /*1c240*/  IMAD.MOV.U32 R6, RZ, RZ, RZ ;  /* 0x000000ffff067224 */ /* 0x000fc400078e00ff */
[----:B------:R-:W-:-:S04]  /*1c250*/  IMAD R2, R7, R5, RZ ;  /* 0x0000000507027224 */ /* 0x000fc800078e02ff */
[----:B------:R-:W-:-:S07]  /*1c260*/  IMAD.MOV.U32 R13, RZ, RZ, R2 ;  /* 0x000000ffff0d7224 */ /* 0x000fce00078e0002 */
[----:B------:R-:W-:Y:S05]  /*1c270*/  WARPSYNC.COLLECTIVE R15, `(.L_x_5607) ;  /* 0x000000000f087348 */ /* 0x000fea0003c00000 */
[----:B------:R0:W1:Y:S02]  /*1c280*/  SHFL.UP P6, R14, R13, R12, R11 ;  /* 0x0400000c0d0e7389 */ /* 0x00006400000c000b */
[----:B01----:R-:W-:Y:S01]  /*1c290*/  ENDCOLLECTIVE ;  /* 0x000000000000791b */ /* 0x003fe20003800000 */
.L_x_5607:
[----:B------:R-:W-:Y:S01]  /*1c2a0*/  IMAD.MOV.U32 R12, RZ, RZ, 0x2 ;  /* 0x00000002ff0c7424 */ /* 0x000fe200078e00ff */
[----:B------:R-:W-:-:S05]  /*1c2b0*/  SEL R3, R14, RZ, P1 ;  /* 0x000000ff0e037207 */ /* 0x000fca0000800000 */
[----:B------:R-:W-:-:S04]  /*1c2c0*/  IMAD.IADD R2, R2, 0x1, R3 ;  /* 0x0000000102027824 */ /* 0x000fc800078e0203 */
[----:B------:R-:W-:-:S07]  /*1c2d0*/  IMAD.MOV.U32 R13, RZ, RZ, R2 ;  /* 0x000000ffff0d7224 */ /* 0x000fce00078e0002 */
[----:B------:R-:W-:Y:S05]  /*1c2e0*/  WARPSYNC.COLLECTIVE R15, `(.L_x_5608) ;  /* 0x000000000f087348 */ /* 0x000fea0003c00000 */
[----:B------:R0:W1:Y:S02]  /*1c2f0*/  SHFL.UP P6, R14, R13, R12, R11 ;  /* 0x0400000c0d0e7389 */ /* 0x00006400000c000b */
[----:B01----:R-:W-:Y:S01]  /*1c300*/  ENDCOLLECTIVE ;  /* 0x000000000000791b */ /* 0x003fe20003800000 */
.L_x_5608:
[----:B------:R-:W-:Y:S01]  /*1c310*/  IMAD.MOV.U32 R12, RZ, RZ, 0x4 ;  /* 0x00000004ff0c7424 */ /* 0x000fe200078e00ff */
[----:B------:R-:W-:-:S05]  /*1c320*/  SEL R3, R14, RZ, P2 ;  /* 0x000000ff0e037207 */ /* 0x000fca0001000000 */
[----:B------:R-:W-:-:S04]  /*1c330*/  IMAD.IADD R2, R2, 0x1, R3 ;  /* 0x0000000102027824 */ /* 0x000fc800078e0203 */
[----:B------:R-:W-:-:S07]  /*1c340*/  IMAD.MOV.U32 R13, RZ, RZ, R2 ;  /* 0x000000ffff0d7224 */ /* 0x000fce00078e0002 */
[----:B------:R-:W-:Y:S05]  /*1c350*/  WARPSYNC.COLLECTIVE R15, `(.L_x_5609) ;  /* 0x000000000f087348 */ /* 0x000fea0003c00000 */
[----:B------:R0:W1:Y:S02]  /*1c360*/  SHFL.UP P6, R14, R13, R12, R11 ;  /* 0x0400000c0d0e7389 */ /* 0x00006400000c000b */
[----:B01----:R-:W-:Y:S01]  /*1c370*/  ENDCOLLECTIVE ;  /* 0x000000000000791b */ /* 0x003fe20003800000 */
.L_x_5609:
[----:B------:R-:W-:Y:S01]  /*1c380*/  IMAD.MOV.U32 R12, RZ, RZ, 0x8 ;  /* 0x00000008ff0c7424 */ /* 0x000fe200078e00ff */
[----:B------:R-:W-:-:S05]  /*1c390*/  SEL R3, R14, RZ, P3 ;  /* 0x000000ff0e037207 */ /* 0x000fca0001800000 */
[----:B------:R-:W-:-:S04]  /*1c3a0*/  IMAD.IADD R2, R2, 0x1, R3 ;  /* 0x0000000102027824 */ /* 0x000fc800078e0203 */
[----:B------:R-:W-:-:S07]  /*1c3b0*/  IMAD.MOV.U32 R13, RZ, RZ, R2 ;  /* 0x000000ffff0d7224 */ /* 0x000fce00078e0002 */
[----:B------:R-:W-:Y:S05]  /*1c3c0*/  WARPSYNC.COLLECTIVE R15, `(.L_x_5610) ;  /* 0x000000000f087348 */ /* 0x000fea0003c00000 */
[----:B------:R0:W1:Y:S02]  /*1c3d0*/  SHFL.UP P6, R14, R13, R12, R11 ;  /* 0x0400000c0d0e7389 */ /* 0x00006400000c000b */
[----:B01----:R-:W-:Y:S01]  /*1c3e0*/  ENDCOLLECTIVE ;  /* 0x000000000000791b */ /* 0x003fe20003800000 */
.L_x_5610:
[----:B------:R-:W-:Y:S01]  /*1c3f0*/  IMAD.MOV.U32 R12, RZ, RZ, 0x10 ;  /* 0x00000010ff0c7424 */ /* 0x000fe200078e00ff */
[----:B------:R-:W-:-:S05]  /*1c400*/  SEL R3, R14, RZ, P4 ;  /* 0x000000ff0e037207 */ /* 0x000fca0002000000 */
[----:B------:R-:W-:-:S04]  /*1c410*/  IMAD.IADD R2, R2, 0x1, R3 ;  /* 0x0000000102027824 */ /* 0x000fc800078e0203 */
[----:B------:R-:W-:-:S07]  /*1c420*/  IMAD.MOV.U32 R13, RZ, RZ, R2 ;  /* 0x000000ffff0d7224 */ /* 0x000fce00078e0002 */
[----:B------:R-:W-:Y:S05]  /*1c430*/  WARPSYNC.COLLECTIVE R15, `(.L_x_5611) ;  /* 0x000000000f087348 */ /* 0x000fea0003c00000 */
[----:B------:R0:W1:Y:S02]  /*1c440*/  SHFL.UP P6, R14, R13, R12, R11 ;  /* 0x0400000c0d0e7389 */ /* 0x00006400000c000b */
[----:B01----:R-:W-:Y:S01]  /*1c450*/  ENDCOLLECTIVE ;  /* 0x000000000000791b */ /* 0x003fe20003800000 */
.L_x_5611:
        /* <DEDUP_REMOVED lines=8> */
.L_x_5612:
[----:B------:R-:W-:Y:S05]  /*1c4e0*/  BRA `(.L_x_5613) ;  /* 0xffffffd800f87947 */ /* 0x000fea000383ffff */
.L_x_5557:
        /* <DEDUP_REMOVED lines=8> */
.L_x_5615:
[----:B------:R-:W-:Y:S05]  /*1c570*/  BSYNC B0 ;  /* 0x0000000000007941 */ /* 0x000fea0003800000 */
.L_x_5614:
        /* <DEDUP_REMOVED lines=9> */
.L_x_5616:
[----:B------:R-:W-:Y:S01]  /*1c610*/  IMAD.MOV.U32 R12, RZ, RZ, 0x4 ;  /* 0x00000004ff0c7424 */ /* 0x000fe200078e00ff */
[----:B------:R-:W-:-:S05]  /*1c620*/  SEL R3, R14, RZ, P2 ;  /* 0x000000ff0e037207 */ /* 0x000fca0001000000 */
[----:B------:R-:W-:-:S04]  /*1c630*/  IMAD.IADD R2, R2, 0x1, R3 ;  /* 0x0000000102027824 */ /* 0x000fc800078e0203 */
[----:B------:R-:W-:-:S07]  /*1c640*/  IMAD.MOV.U32 R13, RZ, RZ, R2 ;  /* 0x000000ffff0d7224 */ /* 0x000fce00078e0002 */
[----:B------:R-:W-:Y:S05]  /*1c650*/  WARPSYNC.COLLECTIVE R15, `(.L_x_5617) ;  /* 0x000000000f087348 */ /* 0x000fea0003c00000 */
[----:B------:R0:W1:Y:S02]  /*1c660*/  SHFL.UP P6, R14, R13, R12, R11 ;  /* 0x0400000c0d0e7389 */ /* 0x00006400000c000b */
[----:B01----:R-:W-:Y:S01]  /*1c670*/  ENDCOLLECTIVE ;  /* 0x000000000000791b */ /* 0x003fe20003800000 */
.L_x_5617:
[----:B------:R-:W-:Y:S01]  /*1c680*/  IMAD.MOV.U32 R12, RZ, RZ, 0x8 ;  /* 0x00000008ff0c7424 */ /* 0x000fe200078e00ff */
[----:B------:R-:W-:-:S05]  /*1c690*/  SEL R3, R14, RZ, P3 ;  /* 0x000000ff0e037207 */ /* 0x000fca0001800000 */
[----:B------:R-:W-:-:S04]  /*1c6a0*/  IMAD.IADD R2, R2, 0x1, R3 ;  /* 0x0000000102027824 */ /* 0x000fc800078e0203 */
[----:B------:R-:W-:-:S07]  /*1c6b0*/  IMAD.MOV.U32 R13, RZ, RZ, R2 ;  /* 0x000000ffff0d7224 */ /* 0x000fce00078e0002 */
[----:B------:R-:W-:Y:S05]  /*1c6c0*/  WARPSYNC.COLLECTIVE R15, `(.L_x_5618) ;  /* 0x000000000f087348 */ /* 0x000fea0003c00000 */
[----:B------:R0:W1:Y:S02]  /*1c6d0*/  SHFL.UP P6, R14, R13, R12, R11 ;  /* 0x0400000c0d0e7389 */ /* 0x00006400000c000b */
[----:B01----:R-:W-:Y:S01]  /*1c6e0*/  ENDCOLLECTIVE ;  /* 0x000000000000791b */ /* 0x003fe20003800000 */
.L_x_5618:
[----:B------:R-:W-:Y:S01]  /*1c6f0*/  IMAD.MOV.U32 R12, RZ, RZ, 0x10 ;  /* 0x00000010ff0c7424 */ /* 0x000fe200078e00ff */
[----:B------:R-:W-:-:S05]  /*1c700*/  SEL R3, R14, RZ, P4 ;  /* 0x000000ff0e037207 */ /* 0x000fca0002000000 */
[----:B------:R-:W-:-:S04]  /*1c710*/  IMAD.IADD R2, R2, 0x1, R3 ;  /* 0x0000000102027824 */ /* 0x000fc800078e0203 */
[----:B------:R-:W-:-:S07]  /*1c720*/  IMAD.MOV.U32 R13, RZ, RZ, R2 ;  /* 0x000000ffff0d7224 */ /* 0x000fce00078e0002 */
[----:B------:R-:W-:Y:S05]  /*1c730*/  WARPSYNC.COLLECTIVE R15, `(.L_x_5619) ;  /* 0x000000000f087348 */ /* 0x000fea0003c00000 */
[----:B------:R0:W1:Y:S02]  /*1c740*/  SHFL.UP P6, R14, R13, R12, R11 ;  /* 0x0400000c0d0e7389 */ /* 0x00006400000c000b */
[----:B01----:R-:W-:Y:S01]  /*1c750*/  ENDCOLLECTIVE ;  /* 0x000000000000791b */ /* 0x003fe20003800000 */
.L_x_5619:
        /* <DEDUP_REMOVED lines=8> */
.L_x_5620:
[----:B------:R-:W-:Y:S05]  /*1c7e0*/  BRA `(.L_x_5621) ;  /* 0xffffffd800e47947 */ /* 0x000fea000383ffff */
.L_x_5559:
[----:B------:R-:W-:Y:S01]  /*1c7f0*/  BSSY B0, `(.L_x_5622) ;  /* 0x0000006000007945 */ /* 0x000fe20003800000 */
[----:B------:R-:W-:Y:S01]  /*1c800*/  PLOP3.LUT P6, PT, P6, PT, PT, 0x8, 0x0 ;  /* 0x000000000000781c */ /* 0x000fe200037ce170 */
[----:B------:R-:W-:-:S12]  /*1c810*/  IMAD.MOV.U32 R15, RZ, RZ, -0x1 ;  /* 0xffffffffff0f7424 */ /* 0x000fd800078e00ff */
[----:B0-----:R-:W-:Y:S05]  /*1c820*/  WARPSYNC.COLLECTIVE R15, `(.L_x_5623) ;  /* 0x000000000f087348 */ /* 0x001fea0003c00000 */
[----:B------:R-:W-:Y:S01]  /*1c830*/  VOTE.ANY R14, PT, P6 ;  /* 0x00000000000e7806 */ /* 0x000fe200030e0100 */
[----:B0-----:R-:W-:Y:S06]  /*1c840*/  ENDCOLLECTIVE ;  /* 0x000000000000791b */ /* 0x001fec0003800000 */
.L_x_5623:
[----:B------:R-:W-:Y:S05]  /*1c850*/  BSYNC B0 ;  /* 0x0000000000007941 */ /* 0x000fea0003800000 */
.L_x_5622:
        /* <DEDUP_REMOVED lines=10> */
.L_x_5624:
[----:B------:R-:W-:Y:S02]  /*1c900*/  IMAD.MOV.U32 R13, RZ, RZ, R7 ;  /* 0x000000ffff0d7224 */ /* 0x000fe400078e0007 */
[----:B------:R-:W-:-:S07]  /*1c910*/  IMAD.MOV.U32 R0, RZ, RZ, R14 ;  /* 0x000000ffff007224 */ /* 0x000fce00078e000e */
[----:B------:R-:W-:Y:S05]  /*1c920*/  WARPSYNC.COLLECTIVE R15, `(.L_x_5625) ;  /* 0x000000000f087348 */ /* 0x000fea0003c00000 */
[----:B------:R0:W1:Y:S02]  /*1c930*/  SHFL.IDX P6, R14, R13, R12, R11 ;  /* 0x0000000c0d0e7389 */ /* 0x00006400000c000b */
[----:B01----:R-:W-:Y:S01]  /*1c940*/  ENDCOLLECTIVE ;  /* 0x000000000000791b */ /* 0x003fe20003800000 */
.L_x_5625:
[----:B------:R-:W-:Y:S02]  /*1c950*/  IMAD.MOV.U32 R7, RZ, RZ, R14 ;  /* 0x000000ffff077224 */ /* 0x000fe400078e000e */
[----:B------:R-:W-:-:S05]  /*1c960*/  IMAD.IADD R5, R10, 0x1, R16 ;  /* 0x000000010a057824 */ /* 0x000fca00078e0210 */
[----:B------:R1:W-:Y:S01]  /*1c970*/  STL [R1+0xc], R5 ;  /* 0x00000c0501007387 */ /* 0x0003e20000100800 */
[----:B------:R-:W-:Y:S05]  /*1c980*/  BRA `(.L_x_5626) ;  /* 0xffffffd800c47947 */ /* 0x000fea000383ffff */
.L_x_5561:
[----:B------:R-:W-:Y:S01]  /*1c990*/  BSSY B0, `(.L_x_5627) ;  /* 0x0000007000007945 */ /* 0x000fe20003800000 */
[----:B------:R-:W-:Y:S02]  /*1c9a0*/  IMAD.MOV.U32 R13, RZ, RZ, R2 ;  /* 0x000000ffff0d7224 */ /* 0x000fe400078e0002 */
[----:B------:R-:W-:Y:S02]  /*1c9b0*/  IMAD.MOV.U32 R11, RZ, RZ, 0x1f ;  /* 0x0000001fff0b7424 */ /* 0x000fe400078e00ff */
[----:B------:R-:W-:-:S07]  /*1c9c0*/  IMAD.MOV.U32 R15, RZ, RZ, -0x1 ;  /* 0xffffffffff0f7424 */ /* 0x000fce00078e00ff */
[----:B01-3--:R-:W-:Y:S05]  /*1c9d0*/  WARPSYNC.COLLECTIVE R15, `(.L_x_5628) ;  /* 0x000000000f087348 */ /* 0x00bfea0003c00000 */
[----:B------:R2:W4:Y:S02]  /*1c9e0*/  SHFL.IDX P6, R14, R13, R12, R11 ;  /* 0x0000000c0d0e7389 */ /* 0x00052400000c000b */
[----:B01234-:R-:W-:Y:S01]  /*1c9f0*/  ENDCOLLECTIVE ;  /* 0x000000000000791b */ /* 0x01ffe20003800000 */
.L_x_5628:
[----:B------:R-:W-:Y:S05]  /*1ca00*/  BSYNC B0 ;  /* 0x0000000000007941 */ /* 0x000fea0003800000 */
.L_x_5627:
[----:B------:R-:W-:Y:S01]  /*1ca10*/  IMAD.MOV.U32 R6, RZ, RZ, R14 ;  /* 0x000000ffff067224 */ /* 0x000fe200078e000e */
[----:B------:R-:W-:Y:S06]  /*1ca20*/  BRA `(.L_x_5560) ;  /* 0xffffffd800b47947 */ /* 0x000fec000383ffff */
.L_x_5567:
[----:B0-----:R0:W1:Y:S02]  /*1ca30*/  SYNCS.PHASECHK.TRANS64.TRYWAIT P0, [R0+URZ+0x28c20], R3 ;  /* 0x028c2003000075a7 */ /* 0x001064000800017f */
[----:B-1----:R-:W-:Y:S05]  /*1ca40*/  @!P0 NANOSLEEP.SYNCS 0x989680 ;  /* 0x009896800000895d */ /* 0x002fea0003900000 */
[----:B------:R-:W1:Y:S02]  /*1ca50*/  @!P0 SYNCS.PHASECHK.TRANS64 P0, [R0+URZ+0x28c20], R3 ;  /* 0x028c2003000085a7 */ /* 0x000e64000800007f */
[----:B-1----:R-:W-:Y:S05]  /*1ca60*/  @!P0 BRA `(.L_x_5567) ;  /* 0xfffffffc00f08947 */ /* 0x002fea000383ffff */
[----:B------:R-:W-:Y:S05]  /*1ca70*/  BRA `(.L_x_5629) ;  /* 0xffffffe400507947 */ /* 0x000fea000383ffff */
.L_x_5568:
        /* <DEDUP_REMOVED lines=11> */
.L_x_5631:
[----:B------:R-:W-:Y:S05]  /*1cb30*/  BSYNC B0 ;  /* 0x0000000000007941 */ /* 0x000fea0003800000 */
.L_x_5630:
[----:B------:R-:W-:Y:S05]  /*1cb40*/  BRA `(.L_x_5632) ;  /* 0xffffffe400387947 */ /* 0x000fea000383ffff */
.L_x_5571:
[----:B------:R-:W-:Y:S01]  /*1cb50*/  BSSY B1, `(.L_x_5633) ;  /* 0x0000006000017945 */ /* 0x000fe20003800000 */
[----:B------:R-:W-:-:S07]  /*1cb60*/  IMAD.MOV.U32 R15, RZ, RZ, -0x1 ;  /* 0xffffffffff0f7424 */ /* 0x000fce00078e00ff */
[----:B01----:R-:W-:Y:S05]  /*1cb70*/  WARPSYNC.COLLECTIVE R15, `(.L_x_5634) ;  /* 0x000000000f0c7348 */ /* 0x003fea0003c00000 */
[----:B------:R-:W-:Y:S02]  /*1cb80*/  ELECT P6, UR62, PT ;  /* 0x00000000003e782f */ /* 0x000fe400038c0000 */
[----:B------:R-:W-:Y:S01]  /*1cb90*/  MOV R14, UR62 ;  /* 0x0000003e000e7c02 */ /* 0x000fe20008000f00 */
[----:B01----:R-:W-:Y:S10]  /*1cba0*/  ENDCOLLECTIVE ;  /* 0x000000000000791b */ /* 0x003ff40003800000 */
.L_x_5634:
[----:B------:R-:W-:Y:S05]  /*1cbb0*/  BSYNC B1 ;  /* 0x0000000000017941 */ /* 0x000fea0003800000 */
.L_x_5633:
[----:B------:R-:W-:Y:S05]  /*1cbc0*/  BRA `(.L_x_5635) ;  /* 0xffffffe400307947 */ /* 0x000fea000383ffff */
.L_x_5573:
[----:B0-----:R0:W1:Y:S02]  /*1cbd0*/  SYNCS.PHASECHK.TRANS64.TRYWAIT P0, [R6+URZ], R5 ;  /* 0x00000005060075a7 */ /* 0x001064000800017f */
[----:B-1----:R-:W-:Y:S05]  /*1cbe0*/  @!P0 NANOSLEEP.SYNCS 0x989680 ;  /* 0x009896800000895d */ /* 0x002fea0003900000 */
[----:B------:R-:W1:Y:S02]  /*1cbf0*/  @!P0 SYNCS.PHASECHK.TRANS64 P0, [R6+URZ], R5 ;  /* 0x00000005060085a7 */ /* 0x000e64000800007f */
[----:B-1----:R-:W-:Y:S05]  /*1cc00*/  @!P0 BRA `(.L_x_5573) ;  /* 0xfffffffc00f08947 */ /* 0x002fea000383ffff */
[----:B------:R-:W-:Y:S05]  /*1cc10*/  BRA `(.L_x_5636) ;  /* 0xffffffe4006c7947 */ /* 0x000fea000383ffff */
.L_x_5574:
[----:B-1----:R1:W2:Y:S02]  /*1cc20*/  SYNCS.PHASECHK.TRANS64.TRYWAIT P0, [R7+URZ], R2 ;  /* 0x00000002070075a7 */ /* 0x0022a4000800017f */
[----:B--2---:R-:W-:Y:S05]  /*1cc30*/  @!P0 NANOSLEEP.SYNCS 0x989680 ;  /* 0x009896800000895d */ /* 0x004fea0003900000 */
[----:B------:R-:W2:Y:S02]  /*1cc40*/  @!P0 SYNCS.PHASECHK.TRANS64 P0, [R7+URZ], R2 ;  /* 0x00000002070085a7 */ /* 0x000ea4000800007f */
[----:B--2---:R-:W-:Y:S05]  /*1cc50*/  @!P0 BRA `(.L_x_5574) ;  /* 0xfffffffc00f08947 */ /* 0x004fea000383ffff */
[----:B------:R-:W-:Y:S05]  /*1cc60*/  BRA `(.L_x_5637) ;  /* 0xffffffe400607947 */ /* 0x000fea000383ffff */
.L_x_5576:
[----:B--2---:R2:W3:Y:S02]  /*1cc70*/  SYNCS.PHASECHK.TRANS64.TRYWAIT P0, [R4+URZ], R5 ;  /* 0x00000005040075a7 */ /* 0x0044e4000800017f */
[----:B---3--:R-:W-:Y:S05]  /*1cc80*/  @!P0 NANOSLEEP.SYNCS 0x989680 ;  /* 0x009896800000895d */ /* 0x008fea0003900000 */
[----:B------:R-:W3:Y:S02]  /*1cc90*/  @!P0 SYNCS.PHASECHK.TRANS64 P0, [R4+URZ], R5 ;  /* 0x00000005040085a7 */ /* 0x000ee4000800007f */
[----:B---3--:R-:W-:Y:S05]  /*1cca0*/  @!P0 BRA `(.L_x_5576) ;  /* 0xfffffffc00f08947 */ /* 0x008fea000383ffff */
[----:B------:R-:W-:Y:S05]  /*1ccb0*/  BRA `(.L_x_5638) ;  /* 0xffffffe400687947 */ /* 0x000fea000383ffff */
.L_x_5639:
        /* <DEDUP_REMOVED lines=12> */
.L_x_15176:


//--------------------- .text._ZN7cutlass13device_kernelIN5flash11enable_sm90INS1_16FlashAttnFwdSm90INS1_25CollectiveMainloopFwdSm90ILi2EN4cute5tupleIJNS5_1CILi1EEES8_S8_EEENS6_IJNS7_ILi64EEESA_SA_EEELi512ENS_6half_tEfNS_4arch4Sm90ELb0ELb1ELb1ELb1ELb0ELb1ELb0ELb0ELb0ELb1ELb1ELb0EEENS1_21CollectiveEpilogueFwdINS6_IJSA_NS7_ILi512EEESA_EEES9_SC_SE_Li256ELb1ELb1ELb1ELb0EEENS1_36VarlenDynamicPersistentTileSchedulerILi64ELi64ELi256ELi128ELb1ELb1ELb1ELb1ELb0ELb1EEEEEEEEEvNT_6ParamsE --------------------------
	.section	.text._ZN7cutlass13device_kernelIN5flash11enable_sm90INS1_16FlashAttnFwdSm90INS1_25CollectiveMainloopFwdSm90ILi2EN4cute5tupleIJNS5_1CILi1EEES8_S8_EEENS6_IJNS7_ILi64EEESA_SA_EEELi512ENS_6half_tEfNS_4arch4Sm90ELb0ELb1ELb1ELb1ELb0ELb1ELb0ELb0ELb0ELb1ELb1ELb0EEENS1_21CollectiveEpilogueFwdINS6_IJSA_NS7_ILi512EEESA_EEES9_SC_SE_Li256ELb1ELb1ELb1ELb0EEENS1_36VarlenDynamicPersistentTileSchedulerILi64ELi64ELi256ELi128ELb1ELb1ELb1ELb1ELb0ELb1EEEEEEEEEvNT_6ParamsE,"ax",@progbits
	.align	128
.text._ZN7cutlass13device_kernelIN5flash11enable_sm90INS1_16FlashAttnFwdSm90INS1_25CollectiveMainloopFwdSm90ILi2EN4cute5tupleIJNS5_1CILi1EEES8_S8_EEENS6_IJNS7_ILi64EEESA_SA_EEELi512ENS_6half_tEfNS_4arch4Sm90ELb0ELb1ELb1ELb1ELb0ELb1ELb0ELb0ELb0ELb1ELb1ELb0EEENS1_21CollectiveEpilogueFwdINS6_IJSA_NS7_ILi512EEESA_EEES9_SC_SE_Li256ELb1ELb1ELb1ELb0EEENS1_36VarlenDynamicPersistentTileSchedulerILi64ELi64ELi256ELi128ELb1ELb1ELb1ELb1ELb0ELb1EEEEEEEEEvNT_6ParamsE:
        .type           _ZN7cutlass13device_kernelIN5flash11enable_sm90INS1_16FlashAttnFwdSm90INS1_25CollectiveMainloopFwdSm90ILi2EN4cute5tupleIJNS5_1CILi1EEES8_S8_EEENS6_IJNS7_ILi64EEESA_SA_EEELi512ENS_6half_tEfNS_4arch4Sm90ELb0ELb1ELb1ELb1ELb0ELb1ELb0ELb0ELb0ELb1ELb1ELb0EEENS1_21CollectiveEpilogueFwdINS6_IJSA_NS7_ILi512EEESA_EEES9_SC_SE_Li256ELb1ELb1ELb1ELb0EEENS1_36VarlenDynamicPersistentTileSchedulerILi64ELi64ELi256ELi128ELb1ELb1ELb1ELb1ELb0ELb1EEEEEEEEEvNT_6ParamsE,@function
        .size           _ZN7cutlass13device_kernelIN5flash11enable_sm90INS1_16FlashAttnFwdSm90INS1_25CollectiveMainloopFwdSm90ILi2EN4cute5tupleIJNS5_1CILi1EEES8_S8_EEENS6_IJNS7_ILi64EEESA_SA_EEELi512ENS_6half_tEfNS_4arch4Sm90ELb0ELb1ELb1ELb1ELb0ELb1ELb0ELb0ELb0ELb1ELb1ELb0EEENS1_21CollectiveEpilogueFwdINS6_IJSA_NS7_ILi512EEESA_EEES9_SC_SE_Li256ELb1ELb1ELb1ELb0EEENS1_36VarlenDynamicPersistentTileSchedulerILi64ELi64ELi256ELi128ELb1ELb1ELb1ELb1ELb0ELb1EEEEEEEEEvNT_6ParamsE,(.L_x_15177 - _ZN7cutlass13device_kernelIN5flash11enable_sm90INS1_16FlashAttnFwdSm90INS1_25CollectiveMainloopFwdSm90ILi2EN4cute5tupleIJNS5_1CILi1EEES8_S8_EEENS6_IJNS7_ILi64EEESA_SA_EEELi512ENS_6half_tEfNS_4arch4Sm90ELb0ELb1ELb1ELb1ELb0ELb1ELb0ELb0ELb0ELb1ELb1ELb0EEENS1_21CollectiveEpilogueFwdINS6_IJSA_NS7_ILi512EEESA_EEES9_SC_SE_Li256ELb1ELb1ELb1ELb0EEENS1_36VarlenDynamicPersistentTileSchedulerILi64ELi64ELi256ELi128ELb1ELb1ELb1ELb1ELb0ELb1EEEEEEEEEvNT_6ParamsE)
        .other          _ZN7cutlass13device_kernelIN5flash11enable_sm90INS1_16FlashAttnFwdSm90INS1_25CollectiveMainloopFwdSm90ILi2EN4cute5tupleIJNS5_1CILi1EEES8_S8_EEENS6_IJNS7_ILi64EEESA_SA_EEELi512ENS_6half_tEfNS_4arch4Sm90ELb0ELb1ELb1ELb1ELb0ELb1ELb0ELb0ELb0ELb1ELb1ELb0EEENS1_21CollectiveEpilogueFwdINS6_IJSA_NS7_ILi512EEESA_EEES9_SC_SE_Li256ELb1ELb1ELb1ELb0EEENS1_36VarlenDynamicPersistentTileSchedulerILi64ELi64ELi256ELi128ELb1ELb1ELb1ELb1ELb0ELb1EEEEEEEEEvNT_6ParamsE,@"STO_CUDA_ENTRY STV_DEFAULT"
_ZN7cutlass13device_kernelIN5flash11enable_sm90INS1_16FlashAttnFwdSm90INS1_25CollectiveMainloopFwdSm90ILi2EN4cute5tupleIJNS5_1CILi1EEES8_S8_EEENS6_IJNS7_ILi64EEESA_SA_EEELi512ENS_6half_tEfNS_4arch4Sm90ELb0ELb1ELb1ELb1ELb0ELb1ELb0ELb0ELb0ELb1ELb1ELb0EEENS1_21CollectiveEpilogueFwdINS6_IJSA_NS7_ILi512EEESA_EEES9_SC_SE_Li256ELb1ELb1ELb1ELb0EEENS1_36VarlenDynamicPersistentTileSchedulerILi64ELi64ELi256ELi128ELb1ELb1ELb1ELb1ELb0ELb1EEEEEEEEEvNT_6ParamsE:
        /* <DEDUP_REMOVED lines=24> */
.L_x_5641:
[----:B------:R-:W-:Y:S05]  /*0180*/  BSYNC B0 ;  /* 0x0000000000007941 */ /* 0x000fea0003800000 */
.L_x_5640:
        /* <DEDUP_REMOVED lines=37> */
.L_x_5642:
        /* <DEDUP_REMOVED lines=22> */
.L_x_5643:
        /* <DEDUP_REMOVED lines=18> */
.L_x_5644:
        /* <DEDUP_REMOVED lines=22> */
.L_x_5645:
        /* <DEDUP_REMOVED lines=22> */
.L_x_5646:
        /* <DEDUP_REMOVED lines=8> */
.L_x_5649:
        /* <DEDUP_REMOVED lines=34> */
[----:B------:R-:W-:Y:S01]  /*0bc0*/  LOP3.LUT R9, R7, 0xffffff80, RZ, 0xc0, !PT ;  /* 0xffffff8007097812 */ /* 0x000fe200078ec0ff */
[C---:B------:R-:W-:Y:S01]  /*0bd0*/  IMAD.IADD R13, R6.reuse, 0x1, -R13 ;  /* 0x00000001060d7824 */ /* 0x040fe200078e0a0d */
[--C-:B------:R-:W-:Y:S01]  /*0be0*/  SHF.R.S32.HI R203, RZ, 0x5, R4.reuse ;  /* 0x00000005ffcb7819 */ /* 0x100fe20000011404 */
[----:B------:R-:W-:Y:S01]  /*0bf0*/  IMAD.IADD R3, R6, 0x1, -R3 ;  /* 0x0000000106037824 */ /* 0x000fe200078e0a03 */
[----:B------:R-:W-:Y:S01]  /*0c00*/  LEA.HI R0, R0, R5, RZ, 0x1 ;  /* 0x0000000500007211 */ /* 0x000fe200078f08ff */
[----:B------:R-:W-:Y:S01]  /*0c10*/  IMAD.IADD R9, R6, 0x1, -R9 ;  /* 0x0000000106097824 */ /* 0x000fe200078e0a09 */
[----:B------:R-:W-:Y:S01]  /*0c20*/  LOP3.LUT R11, R10, 0xfffffffc, RZ, 0xc0, !PT ;  /* 0xfffffffc0a0b7812 */ /* 0x000fe200078ec0ff */
[----:B------:R-:W-:Y:S01]  /*0c30*/  IMAD.SHL.U32 R193, R13, 0x8, RZ ;  /* 0x000000080dc17824 */ /* 0x000fe200078e00ff */
[----:B------:R-:W-:Y:S02]  /*0c40*/  SHF.R.S32.HI R4, RZ, 0x1f, R4 ;  /* 0x0000001fff047819 */ /* 0x000fe40000011404 */
[----:B------:R-:W-:Y:S01]  /*0c50*/  SHF.R.S32.HI R8, RZ, 0x1f, R3 ;  /* 0x0000001fff087819 */ /* 0x000fe20000011403 */
[----:B------:R-:W-:Y:S01]  /*0c60*/  IMAD.IADD R188, R6, 0x1, -R11 ;  /* 0x0000000106bc7824 */ /* 0x000fe200078e0a0b */
[----:B------:R-:W-:Y:S01]  /*0c70*/  LOP3.LUT R0, R0, 0x1ffffffe, RZ, 0xc0, !PT ;  /* 0x1ffffffe00007812 */ /* 0x000fe200078ec0ff */
[C---:B------:R-:W-:Y:S01]  /*0c80*/  VIADD R212, R193.reuse, 0x40 ;  /* 0x00000040c1d47836 */ /* 0x040fe20000000000 */
[----:B------:R-:W-:Y:S01]  /*0c90*/  LEA.HI R4, R4, R203, RZ, 0x2 ;  /* 0x000000cb04047211 */ /* 0x000fe200078f10ff */
[----:B------:R-:W-:Y:S01]  /*0ca0*/  VIADD R210, R193, 0xc0 ;  /* 0x000000c0c1d27836 */ /* 0x000fe20000000000 */
[----:B------:R-:W-:Y:S01]  /*0cb0*/  SHF.R.S32.HI R6, RZ, 0x1f, R9 ;  /* 0x0000001fff067819 */ /* 0x000fe20000011409 */
[----:B------:R-:W-:Y:S01]  /*0cc0*/  IMAD.IADD R0, R5, 0x1, -R0 ;  /* 0x0000000105007824 */ /* 0x000fe200078e0a00 */
[----:B------:R-:W-:Y:S01]  /*0cd0*/  LEA.HI R12, R8, R3, RZ, 0x3 ;  /* 0x00000003080c7211 */ /* 0x000fe200078f18ff */
[C---:B------:R-:W-:Y:S01]  /*0ce0*/  VIADD R211, R193.reuse, 0x80 ;  /* 0x00000080c1d37836 */ /* 0x040fe20000000000 */
[----:B------:R-:W-:Y:S01]  /*0cf0*/  SHF.R.S32.HI R20, RZ, 0x7, R7 ;  /* 0x00000007ff147819 */ /* 0x000fe20000011407 */
[----:B------:R-:W-:Y:S01]  /*0d00*/  IMAD.SHL.U32 R0, R0, 0x8, RZ ;  /* 0x0000000800007824 */ /* 0x000fe200078e00ff */
[----:B------:R-:W-:Y:S01]  /*0d10*/  LOP3.LUT R4, R4, 0x3ffffc, RZ, 0xc0, !PT ;  /* 0x003ffffc04047812 */ /* 0x000fe200078ec0ff */
[----:B------:R-:W-:Y:S01]  /*0d20*/  VIADD R209, R193, 0x100 ;  /* 0x00000100c1d17836 */ /* 0x000fe20000000000 */
[----:B------:R-:W-:Y:S01]  /*0d30*/  LEA.HI R5, R6, R9, RZ, 0x2 ;  /* 0x0000000906057211 */ /* 0x000fe200078f10ff */
[----:B------:R-:W-:Y:S01]  /*0d40*/  IMAD R15, R20, 0x100, R3 ;  /* 0x00000100140f7824 */ /* 0x000fe200078e0203 */
[C---:B------:R-:W-:Y:S01]  /*0d50*/  LOP3.LUT R14, R12.reuse, 0xfffffff8, RZ, 0xc0, !PT ;  /* 0xfffffff80c0e7812 */ /* 0x040fe200078ec0ff */
[----:B------:R-:W-:Y:S01]  /*0d60*/  IMAD.IADD R4, R203, 0x1, -R4 ;  /* 0x00000001cb047824 */ /* 0x000fe200078e0a04 */
[----:B------:R-:W-:Y:S01]  /*0d70*/  SHF.R.S32.HI R186, RZ, 0x2, R10 ;  /* 0x00000002ffba7819 */ /* 0x000fe2000001140a */
[----:B------:R-:W-:Y:S01]  /*0d80*/  IMAD.SHL.U32 R12, R12, 0x40, RZ ;  /* 0x000000400c0c7824 */ /* 0x000fe200078e00ff */
[--C-:B------:R-:W-:Y:S01]  /*0d90*/  SHF.R.S32.HI R8, RZ, 0x2, R5.reuse ;  /* 0x00000002ff087819 */ /* 0x100fe20000011405 */
[----:B------:R-:W-:Y:S01]  /*0da0*/  IMAD.IADD R14, R3, 0x1, -R14 ;  /* 0x00000001030e7824 */ /* 0x000fe200078e0a0e */
[----:B------:R-:W-:Y:S01]  /*0db0*/  SHF.R.S32.HI R11, RZ, 0x1f, R5 ;  /* 0x0000001fff0b7819 */ /* 0x000fe20000011405 */
[----:B------:R-:W-:Y:S01]  /*0dc0*/  IMAD R17, R4, 0x10, R15 ;  /* 0x0000001004117824 */ /* 0x000fe200078e020f */
[----:B------:R-:W-:Y:S01]  /*0dd0*/  LOP3.LUT R4, R5, 0x7ffffffc, RZ, 0xc0, !PT ;  /* 0x7ffffffc05047812 */ /* 0x000fe200078ec0ff */
[----:B------:R-:W-:Y:S01]  /*0de0*/  VIADD R15, R186, 0x20 ;  /* 0x00000020ba0f7836 */ /* 0x000fe20000000000 */
[----:B------:R-:W-:Y:S01]  /*0df0*/  LEA.HI R11, R11, R8, RZ, 0x3 ;  /* 0x000000080b0b7211 */ /* 0x000fe200078f18ff */
[----:B------:R-:W-:Y:S01]  /*0e00*/  IMAD.SHL.U32 R3, R14, 0x40, RZ ;  /* 0x000000400e037824 */ /* 0x000fe200078e00ff */
[----:B------:R-:W-:Y:S01]  /*0e10*/  LOP3.LUT R12, R12, 0x7ffffe00, RZ, 0xc0, !PT ;  /* 0x7ffffe000c0c7812 */ /* 0x000fe200078ec0ff */
[----:B------:R-:W-:Y:S01]  /*0e20*/  STL [R1+0x48], R20 ;  /* 0x0000481401007387 */ /* 0x000fe20000100800 */
        /* <DEDUP_REMOVED lines=10> */
[----:B------:R-:W-:Y:S01]  /*0ed0*/  SHF.R.U32.HI R3, RZ, 0x3, R3 ;  /* 0x00000003ff037819 */ /* 0x000fe20000011603 */
[----:B------:R-:W-:Y:S01]  /*0ee0*/  IMAD.SHL.U32 R5, R5, 0x40, RZ ;  /* 0x0000004005057824 */ /* 0x000fe200078e00ff */
[----:B------:R-:W-:Y:S01]  /*0ef0*/  LEA.HI R7, R7, R20, RZ, 0x1 ;  /* 0x0000001407077211 */ /* 0x000fe200078f08ff */
[----:B------:R-:W-:Y:S01]  /*0f00*/  IMAD.SHL.U32 R16, R188, 0x8, RZ ;  /* 0x00000008bc107824 */ /* 0x000fe200078e00ff */
[----:B------:R-:W-:Y:S01]  /*0f10*/  LEA.HI R6, R6, R9, RZ, 0x5 ;  /* 0x0000000906067211 */ /* 0x000fe200078f28ff */
[----:B------:R0:W-:Y:S01]  /*0f20*/  STL [R1+0x6c], R8 ;  /* 0x00006c0801007387 */ /* 0x0001e20000100800 */
[----:B------:R-:W-:Y:S01]  /*0f30*/  LOP3.LUT R3, R0, R3, RZ, 0x3c, !PT ;  /* 0x0000000300037212 */ /* 0x000fe200078e3cff */
[----:B------:R-:W-:Y:S01]  /*0f40*/  IMAD.SHL.U32 R185, R4, 0x2, RZ ;  /* 0x0000000204b97824 */ /* 0x000fe200078e00ff */
[----:B------:R-:W-:-:S02]  /*0f50*/  LOP3.LUT R7, R7, 0xfffffe, RZ, 0xc0, !PT ;  /* 0x00fffffe07077812 */ /* 0x000fc400078ec0ff */
[----:B------:R-:W-:Y:S02]  /*0f60*/  LOP3.LUT R15, R15, 0x1c0, RZ, 0xc0, !PT ;  /* 0x000001c00f0f7812 */ /* 0x000fe400078ec0ff */
[----:B------:R-:W-:Y:S01]  /*0f70*/  SHF.R.S32.HI R6, RZ, 0x5, R6 ;  /* 0x00000005ff067819 */ /* 0x000fe20000011406 */
[----:B------:R-:W-:Y:S01]  /*0f80*/  IMAD.IADD R7, R20, 0x1, -R7 ;  /* 0x0000000114077824 */ /* 0x000fe200078e0a07 */
[----:B------:R-:W-:Y:S02]  /*0f90*/  SHF.R.U32.HI R9, RZ, 0x3, R15 ;  /* 0x00000003ff097819 */ /* 0x000fe4000001160f */
[----:B0-----:R-:W-:Y:S01]  /*0fa0*/  LOP3.LUT R8, R5, 0xfffffe00, RZ, 0xc0, !PT ;  /* 0xfffffe0005087812 */ /* 0x001fe200078ec0ff */
[----:B------:R-:W-:Y:S01]  /*0fb0*/  IMAD.IADD R5, R12, 0x1, R3 ;  /* 0x000000010c057824 */ /* 0x000fe200078e0203 */
[----:B------:R-:W-:Y:S01]  /*0fc0*/  SHF.R.S32.HI R3, RZ, 0x1f, R10 ;  /* 0x0000001fff037819 */ /* 0x000fe2000001140a */
[----:B------:R-:W-:Y:S01]  /*0fd0*/  IMAD R191, R6, 0x10, R11 ;  /* 0x0000001006bf7824 */ /* 0x000fe200078e020b */
[----:B------:R-:W-:Y:S01]  /*0fe0*/  LOP3.LUT R15, R15, 0x38, R16, 0xf8, !PT ;  /* 0x000000380f0f7812 */ /* 0x000fe200078ef810 */
[----:B------:R-:W-:Y:S01]  /*0ff0*/  IMAD.SHL.U32 R6, R7, 0x100, RZ ;  /* 0x0000010007067824 */ /* 0x000fe200078e00ff */
[----:B------:R-:W-:Y:S01]  /*1000*/  LEA.HI R0, R188, R188, RZ, 0x1 ;  /* 0x000000bcbc007211 */ /* 0x000fe200078f08ff */
[----:B------:R-:W-:Y:S01]  /*1010*/  IMAD R196, R5, 0x2, R2 ;  /* 0x0000000205c47824 */ /* 0x000fe200078e0202 */
[----:B------:R-:W-:Y:S01]  /*1020*/  LEA.HI R3, R3, R186, RZ, 0x3 ;  /* 0x000000ba03037211 */ /* 0x000fe200078f18ff */
[----:B------:R-:W-:Y:S01]  /*1030*/  IMAD.IADD R194, R185, 0x1, R6 ;  /* 0x00000001b9c27824 */ /* 0x000fe200078e0206 */
[----:B------:R-:W-:Y:S01]  /*1040*/  LOP3.LUT R15, R8, R15, R9, 0xf6, !PT ;  /* 0x0000000f080f7212 */ /* 0x000fe200078ef609 */
[----:B------:R-:W-:Y:S01]  /*1050*/  STL [R1+0x68], R6 ;  /* 0x0000680601007387 */ /* 0x000fe20000100800 */
[----:B------:R-:W-:Y:S01]  /*1060*/  LOP3.LUT R9, R0, 0x1ffffffe, RZ, 0xc0, !PT ;  /* 0x1ffffffe00097812 */ /* 0x000fe200078ec0ff */
[C---:B------:R-:W-:Y:S01]  /*1070*/  VIADD R24, R194.reuse, 0x10 ;  /* 0x00000010c2187836 */ /* 0x040fe20000000000 */
[----:B------:R-:W-:Y:S01]  /*1080*/  LOP3.LUT R3, R3, 0xfffffff8, RZ, 0xc0, !PT ;  /* 0xfffffff803037812 */ /* 0x000fe200078ec0ff */
[----:B------:R-:W-:Y:S01]  /*1090*/  VIADD R21, R194, 0x28 ;  /* 0x00000028c2157836 */ /* 0x000fe20000000000 */
[----:B------:R-:W-:Y:S01]  /*10a0*/  SHF.R.S32.HI R4, RZ, 0x1f, R212 ;  /* 0x0000001fff047819 */ /* 0x000fe200000114d4 */
[----:B------:R-:W-:Y:S01]  /*10b0*/  IMAD.IADD R0, R188, 0x1, -R9 ;  /* 0x00000001bc007824 */ /* 0x000fe200078e0a09 */
[----:B------:R-:W-:Y:S01]  /*10c0*/  SHF.R.S32.HI R4, RZ, 0x1f, R210 ;  /* 0x0000001fff047819 */ /* 0x000fe200000114d2 */
[----:B------:R-:W-:Y:S01]  /*10d0*/  IMAD R4, R15, 0x2, R2 ;  /* 0x000000020f047824 */ /* 0x000fe200078e0202 */
[----:B------:R-:W-:Y:S01]  /*10e0*/  R2P PR, R14, 0x6 ;  /* 0x000000060e007804 */ /* 0x000fe20000000000 */
[----:B------:R-:W-:Y:S01]  /*10f0*/  IMAD.IADD R195, R186, 0x1, -R3 ;  /* 0x00000001bac37824 */ /* 0x000fe200078e0a03 */
[----:B------:R-:W-:Y:S01]  /*1100*/  SHF.R.S32.HI R3, RZ, 0x1f, R211 ;  /* 0x0000001fff037819 */ /* 0x000fe200000114d3 */
[C---:B------:R-:W-:Y:S01]  /*1110*/  VIADD R14, R194.reuse, 0x40 ;  /* 0x00000040c20e7836 */ /* 0x040fe20000000000 */
[----:B------:R-:W-:Y:S01]  /*1120*/  SHF.R.S32.HI R3, RZ, 0x1f, R209 ;  /* 0x0000001fff037819 */ /* 0x000fe200000114d1 */
[C---:B------:R-:W-:Y:S01]  /*1130*/  VIADD R11, R194.reuse, 0x58 ;  /* 0x00000058c20b7836 */ /* 0x040fe20000000000 */
[----:B------:R0:W-:Y:S01]  /*1140*/  STL [R1+0x64], R4 ;  /* 0x0000640401007387 */ /* 0x0001e20000100800 */
[----:B------:R-:W-:Y:S01]  /*1150*/  VIADD R8, R194, 0x70 ;  /* 0x00000070c2087836 */ /* 0x000fe20000000000 */
        /* <DEDUP_REMOVED lines=9> */
[C---:B0-----:R-:W-:Y:S01]  /*11f0*/  VIADD R4, R194.reuse, 0x88 ;  /* 0x00000088c2047836 */ /* 0x041fe20000000000 */
[----:B------:R-:W-:Y:S01]  /*1200*/  SHF.R.S32.HI R0, RZ, 0x1f, R8 ;  /* 0x0000001fff007819 */ /* 0x000fe20000011408 */
[----:B------:R-:W-:Y:S01]  /*1210*/  VIADD R228, R194, 0xb0 ;  /* 0x000000b0c2e47836 */ /* 0x000fe20000000000 */
[----:B------:R-:W-:Y:S01]  /*1220*/  SEL R198, R198, 0xffffffe0, !P1 ;  /* 0xffffffe0c6c67807 */ /* 0x000fe20004800000 */
        /* <DEDUP_REMOVED lines=54> */
.L_x_5868:
[----:B------:R-:W-:Y:S01]  /*1590*/  ULDC.64 UR4, c[0x0][0xa28] ;  /* 0x00028a0000047ab9 */ /* 0x000fe20000000a00 */
[----:B01--4-:R-:W0:Y:S01]  /*15a0*/  LDC.64 R4, c[0x0][0xa08] ;  /* 0x00028200ff047b82 */ /* 0x013e220000000a00 */
        /* <DEDUP_REMOVED lines=10> */
[----:B------:R-:W1:Y:S01]  /*1650*/  @P0 LDC.64 R6, c[0x0][0xa28] ;  /* 0x00028a00ff060b82 */ /* 0x000e620000000a00 */
[----:B------:R-:W-:Y:S01]  /*1660*/  ISETP.NE.AND.EX P3, PT, RZ, UR5, PT, P3 ;  /* 0x00000005ff007c0c */ /* 0x000fe2000bf65330 */
[----:B0-----:R-:W-:-:S06]  /*1670*/  IMAD.WIDE R4, R79, 0x4, R4 ;  /* 0x000000044f047825 */ /* 0x001fcc00078e0204 */
[----:B------:R-:W0:Y:S01]  /*1680*/  @P1 LDC.64 R8, c[0x0][0xa18] ;  /* 0x00028600ff081b82 */ /* 0x000e220000000a00 */
[----:B------:R-:W-:Y:S02]  /*1690*/  ULDC UR4, c[0x0][0x288] ;  /* 0x0000a20000047ab9 */ /* 0x000fe40000000800 */
[----:B------:R-:W-:Y:S01]  /*16a0*/  IMAD.U32 R22, RZ, RZ, UR4 ;  /* 0x00000004ff167e24 */ /* 0x000fe2000f8e00ff */
[----:B------:R-:W-:Y:S02]  /*16b0*/  ULDC.64 UR4, c[0x0][0x418] ;  /* 0x0001060000047ab9 */ /* 0x000fe40000000a00 */
[----:B--2---:R2:W5:Y:S01]  /*16c0*/  @P3 LDG.E R24, desc[UR42][R4.64] ;  /* 0x0000002a04183981 */ /* 0x004562000c1e1900 */
[----:B-1----:R-:W-:-:S05]  /*16d0*/  @P0 IMAD.WIDE R6, R79, 0x4, R6 ;  /* 0x000000044f060825 */ /* 0x002fca00078e0206 */
[----:B------:R2:W5:Y:S01]  /*16e0*/  @P0 LDG.E R10, desc[UR42][R6.64] ;  /* 0x0000002a060a0981 */ /* 0x000562000c1e1900 */
[----:B0-----:R-:W-:-:S05]  /*16f0*/  @P1 IMAD.WIDE R8, R79, 0x4, R8 ;  /* 0x000000044f081825 */ /* 0x001fca00078e0208 */
[----:B------:R2:W5:Y:S01]  /*1700*/  @P1 LDG.E R22, desc[UR42][R8.64] ;  /* 0x0000002a08161981 */ /* 0x000562000c1e1900 */
[----:B------:R-:W-:Y:S01]  /*1710*/  UISETP.NE.U32.AND UP0, UPT, UR4, URZ, UPT ;  /* 0x0000003f0400728c */ /* 0x000fe2000bf05070 */
[C---:B------:R-:W-:Y:S02]  /*1720*/  LOP3.LUT R3, R78.reuse, 0xff000000, RZ, 0xc0, !PT ;  /* 0xff0000004e037812 */ /* 0x040fe400078ec0ff */
[----:B------:R-:W-:Y:S01]  /*1730*/  ULDC UR4, c[0x0][0x424] ;  /* 0x0001090000047ab9 */ /* 0x000fe20000000800 */
[----:B------:R-:W-:Y:S01]  /*1740*/  UISETP.NE.AND.EX UP0, UPT, UR5, URZ, UPT, UP0 ;  /* 0x0000003f0500728c */ /* 0x000fe2000bf05300 */
[----:B------:R-:W-:Y:S02]  /*1750*/  ISETP.NE.U32.AND P2, PT, RZ, UR6, PT ;  /* 0x00000006ff007c0c */ /* 0x000fe4000bf45070 */
[----:B------:R-:W-:Y:S01]  /*1760*/  ULDC UR5, c[0x0][0x2f0] ;  /* 0x0000bc0000057ab9 */ /* 0x000fe20000000800 */
[----:B------:R-:W-:Y:S01]  /*1770*/  USEL UR4, UR4, 0x1, UP0 ;  /* 0x0000000104047887 */ /* 0x000fe20008000000 */
[----:B------:R-:W-:-:S02]  /*1780*/  LOP3.LUT R0, R78, 0xff0000, RZ, 0xc0, !PT ;  /* 0x00ff00004e007812 */ /* 0x000fc400078ec0ff */
[----:B------:R-:W-:Y:S01]  /*1790*/  SHF.R.U32.HI R3, RZ, 0x8, R3 ;  /* 0x00000008ff037819 */ /* 0x000fe20000011603 */
[----:B------:R-:W-:Y:S01]  /*17a0*/  UIMAD UR4, UR4, UR5, URZ ;  /* 0x00000005040472a4 */ /* 0x000fe2000f8e023f */
[----:B------:R-:W-:Y:S02]  /*17b0*/  ISETP.NE.AND.EX P2, PT, RZ, UR7, PT, P2 ;  /* 0x00000007ff007c0c */ /* 0x000fe4000bf45320 */
[----:B------:R-:W-:Y:S01]  /*17c0*/  ULDC UR5, c[0x0][0x348] ;  /* 0x0000d20000057ab9 */ /* 0x000fe20000000800 */
[----:B------:R-:W-:Y:S01]  /*17d0*/  LEA.HI R205, R0, R3, RZ, 0x10 ;  /* 0x0000000300cd7211 */ /* 0x000fe200078f80ff */
[----:B------:R-:W-:Y:S01]  /*17e0*/  IMAD.MOV.U32 R208, RZ, RZ, R79 ;  /* 0x000000ffffd07224 */ /* 0x000fe200078e004f */
[----:B------:R-:W-:Y:S01]  /*17f0*/  LOP3.LUT R204, R78, 0xffff, RZ, 0xc0, !PT ;  /* 0x0000ffff4ecc7812 */ /* 0x000fe200078ec0ff */
[----:B--2---:R-:W-:Y:S07]  /*1800*/  @P1 BRA `(.L_x_5651) ;  /* 0x0000000000241947 */ /* 0x004fee0003800000 */
        /* <DEDUP_REMOVED lines=9> */
.L_x_5651:
[----:B------:R-:W-:Y:S02]  /*18a0*/  IMAD.U32 R40, RZ, RZ, UR5 ;  /* 0x00000005ff287e24 */ /* 0x000fe4000f8e00ff */
[----:B------:R-:W-:Y:S01]  /*18b0*/  IMAD.U32 R25, RZ, RZ, UR4 ;  /* 0x00000004ff197e24 */ /* 0x000fe2000f8e00ff */
[----:B------:R-:W-:Y:S06]  /*18c0*/  @!P2 BRA `(.L_x_5652) ;  /* 0x000000000010a947 */ /* 0x000fec0003800000 */
[----:B------:R-:W0:Y:S02]  /*18d0*/  LDC.64 R4, c[0x0][0xa20] ;  /* 0x00028800ff047b82 */ /* 0x000e240000000a00 */
[----:B0-----:R-:W-:-:S05]  /*18e0*/  IMAD.WIDE R4, R79, 0x4, R4 ;  /* 0x000000044f047825 */ /* 0x001fca00078e0204 */
[----:B------:R0:W5:Y:S01]  /*18f0*/  LDG.E R25, desc[UR42][R4.64] ;  /* 0x0000002a04197981 */ /* 0x000162000c1e1900 */
[----:B------:R-:W-:Y:S05]  /*1900*/  BRA `(.L_x_5653) ;  /* 0x0000000000107947 */ /* 0x000fea0003800000 */
.L_x_5652:
[----:B------:R-:W-:Y:S05]  /*1910*/  @!P3 BRA `(.L_x_5653) ;  /* 0x00000000000cb947 */ /* 0x000fea0003800000 */
[----:B------:R-:W2:Y:S04]  /*1920*/  LDG.E R0, desc[UR42][R4.64] ;  /* 0x0000002a04007981 */ /* 0x000ea8000c1e1900 */
[----:B------:R-:W2:Y:S02]  /*1930*/  LDG.E R25, desc[UR42][R4.64+0x4] ;  /* 0x0000042a04197981 */ /* 0x000ea4000c1e1900 */
[----:B--2---:R-:W-:-:S07]  /*1940*/  IMAD.IADD R25, R25, 0x1, -R0 ;  /* 0x0000000119197824 */ /* 0x004fce00078e0a00 */
.L_x_5653:
        /* <DEDUP_REMOVED lines=16> */
[----:B------:R-:W-:Y:S01]  /*1a50*/  IMAD.SHL.U32 R192, R77, 0x40, RZ ;  /* 0x000000404dc07824 */ /* 0x000fe200078e00ff */
[----:B------:R-:W0:Y:S01]  /*1a60*/  LDC.64 R4, c[0x0][0x9e0] ;  /* 0x00027800ff047b82 */ /* 0x000e220000000a00 */
[----:B------:R-:W-:-:S10]  /*1a70*/  IMAD.IADD R13, R25, 0x1, -R10 ;  /* 0x00000001190d7824 */ /* 0x000fd400078e0a0a */
[----:B------:R-:W2:Y:S08]  /*1a80*/  @P1 LDC R11, c[0x0][0x44c] ;  /* 0x00011300ff0b1b82 */ /* 0x000eb00000000800 */
[----:B------:R-:W4:Y:S01]  /*1a90*/  @P1 LDC R12, c[0x0][0x450] ;  /* 0x00011400ff0c1b82 */ /* 0x000f220000000800 */
[----:B0-----:R-:W-:Y:S01]  /*1aa0*/  ISETP.GE.AND P2, PT, R5, 0x1, PT ;  /* 0x000000010500780c */ /* 0x001fe20003f46270 */
[----:B---3--:R-:W-:-:S02]  /*1ab0*/  @P0 IMAD.IADD R40, R3, 0x1, -R0 ;  /* 0x0000000103280824 */ /* 0x008fc400078e0a00 */
[----:B------:R-:W-:Y:S02]  /*1ac0*/  VIADD R0, R192, 0x3f ;  /* 0x0000003fc0007836 */ /* 0x000fe40000000000 */
[----:B------:R-:W-:Y:S02]  /*1ad0*/  IMAD.IADD R23, R13, 0x1, R40 ;  /* 0x000000010d177824 */ /* 0x000fe400078e0228 */
[----:B--2---:R-:W-:-:S03]  /*1ae0*/  @P1 IMAD.HI.U32 R3, R0, R11, RZ ;  /* 0x0000000b00031227 */ /* 0x004fc600078e00ff */
[C---:B------:R-:W-:Y:S01]  /*1af0*/  IADD3 R7, R23.reuse, 0x1, -R22 ;  /* 0x0000000117077810 */ /* 0x040fe20007ffe816 */
[----:B------:R-:W-:Y:S01]  /*1b00*/  IMAD.MOV.U32 R6, RZ, RZ, R0 ;  /* 0x000000ffff067224 */ /* 0x000fe200078e0000 */
[----:B----4-:R-:W-:Y:S01]  /*1b10*/  @P1 SHF.R.U32.HI R6, RZ, R12, R3 ;  /* 0x0000000cff061219 */ /* 0x010fe20000011603 */
[----:B------:R-:W-:-:S04]  /*1b20*/  VIADD R0, R23, 0x3f ;  /* 0x0000003f17007836 */ /* 0x000fc80000000000 */
[----:B-1----:R-:W-:Y:S01]  /*1b30*/  IMAD.IADD R9, R7, 0x1, R6 ;  /* 0x0000000107097824 */ /* 0x002fe200078e0206 */
[----:B------:R-:W-:-:S03]  /*1b40*/  SHF.R.S32.HI R3, RZ, 0x1f, R0 ;  /* 0x0000001fff037819 */ /* 0x000fc60000011400 */
[----:B------:R-:W-:Y:S01]  /*1b50*/  IMAD.IADD R4, R9, 0x1, R4 ;  /* 0x0000000109047824 */ /* 0x000fe200078e0204 */
[----:B------:R-:W-:-:S04]  /*1b60*/  LEA.HI R3, R3, R0, RZ, 0x6 ;  /* 0x0000000003037211 */ /* 0x000fc800078f30ff */
[----:B------:R-:W-:Y:S01]  /*1b70*/  SHF.R.S32.HI R43, RZ, 0x6, R3 ;  /* 0x00000006ff2b7819 */ /* 0x000fe20000011403 */
        /* <DEDUP_REMOVED lines=12> */
.L_x_5656:
[----:B------:R-:W-:-:S13]  /*1c40*/  ISETP.NE.AND P0, PT, R5, 0x1, PT ;  /* 0x000000010500780c */ /* 0x000fda0003f05270 */
[----:B------:R-:W0:Y:S02]  /*1c50*/  @P0 LDC.64 R6, c[0x0][0x9e8] ;  /* 0x00027a00ff060b82 */ /* 0x000e240000000a00 */
[----:B0-----:R-:W-:-:S05]  /*1c60*/  @P0 IMAD.HI.U32 R6, R0, R6, RZ ;  /* 0x0000000600060227 */ /* 0x001fca00078e00ff */
[----:B------:R-:W-:-:S07]  /*1c70*/  @P0 SHF.R.U32.HI R0, RZ, R7, R6 ;  /* 0x00000007ff000219 */ /* 0x000fce0000011606 */
.L_x_5657:
[----:B------:R-:W-:Y:S05]  /*1c80*/  BSYNC B0 ;  /* 0x0000000000007941 */ /* 0x000fea0003800000 */
.L_x_5655:
[----:B------:R-:W-:-:S05]  /*1c90*/  IMAD R3, R0, R5, R5 ;  /* 0x0000000500037224 */ /* 0x000fca00078e0205 */
[----:B------:R-:W-:-:S07]  /*1ca0*/  VIMNMX R4, R4, R3, PT ;  /* 0x0000000304047248 */ /* 0x000fce0003fe0100 */
.L_x_5654:
[----:B------:R-:W0:Y:S01]  /*1cb0*/  @P1 LDC R7, c[0x0][0x44c] ;  /* 0x00011300ff071b82 */ /* 0x000e220000000800 */
[----:B------:R-:W-:Y:S01]  /*1cc0*/  VIADD R4, R4, 0x3f ;  /* 0x0000003f04047836 */ /* 0x000fe20000000000 */
[----:B------:R-:W-:Y:S01]  /*1cd0*/  ULDC UR4, c[0x0][0x9dc] ;  /* 0x0002770000047ab9 */ /* 0x000fe20000000800 */
[----:B------:R-:W-:-:S03]  /*1ce0*/  IMAD.MOV.U32 R6, RZ, RZ, R192 ;  /* 0x000000ffff067224 */ /* 0x000fc600078e00c0 */
[----:B------:R-:W-:Y:S02]  /*1cf0*/  SHF.R.S32.HI R3, RZ, 0x1f, R4 ;  /* 0x0000001fff037819 */ /* 0x000fe40000011404 */
[----:B------:R-:W1:Y:S02]  /*1d00*/  @P1 LDC R9, c[0x0][0x450] ;  /* 0x00011400ff091b82 */ /* 0x000e640000000800 */
[----:B------:R-:W-:Y:S01]  /*1d10*/  LEA.HI R3, R3, R4, RZ, 0x6 ;  /* 0x0000000403037211 */ /* 0x000fe200078f30ff */
[----:B0-----:R-:W-:-:S05]  /*1d20*/  @P1 IMAD.HI.U32 R0, R192, R7, RZ ;  /* 0x00000007c0001227 */ /* 0x001fca00078e00ff */
[----:B-1----:R-:W-:Y:S02]  /*1d30*/  @P1 SHF.R.U32.HI R6, RZ, R9, R0 ;  /* 0x00000009ff061219 */ /* 0x002fe40000011600 */
[----:B------:R-:W-:Y:S02]  /*1d40*/  SHF.R.S32.HI R0, RZ, 0x6, R3 ;  /* 0x00000006ff007819 */ /* 0x000fe40000011403 */
[----:B------:R-:W-:Y:S02]  /*1d50*/  IADD3 R3, R6, R23, -R22 ;  /* 0x0000001706037210 */ /* 0x000fe40007ffe816 */
[----:B------:R-:W-:-:S03]  /*1d60*/  VIMNMX R8, R43, R0, PT ;  /* 0x000000002b087248 */ /* 0x000fc60003fe0100 */
        /* <DEDUP_REMOVED lines=12> */
.L_x_5660:
[----:B------:R-:W-:-:S13]  /*1e30*/  ISETP.NE.AND P0, PT, R5, 0x1, PT ;  /* 0x000000010500780c */ /* 0x000fda0003f05270 */
[----:B------:R-:W0:Y:S02]  /*1e40*/  @P0 LDC.64 R6, c[0x0][0x9e8] ;  /* 0x00027a00ff060b82 */ /* 0x000e240000000a00 */
[----:B0-----:R-:W-:-:S05]  /*1e50*/  @P0 IMAD.HI.U32 R4, R3, R6, RZ ;  /* 0x0000000603040227 */ /* 0x001fca00078e00ff */
[----:B------:R-:W-:-:S07]  /*1e60*/  @P0 SHF.R.U32.HI R3, RZ, R7, R4 ;  /* 0x00000007ff030219 */ /* 0x000fce0000011604 */
.L_x_5661:
[----:B------:R-:W-:Y:S05]  /*1e70*/  BSYNC B0 ;  /* 0x0000000000007941 */ /* 0x000fea0003800000 */
.L_x_5659:
[----:B------:R-:W-:-:S05]  /*1e80*/  IMAD R3, R3, R5, RZ ;  /* 0x0000000503037224 */ /* 0x000fca00078e02ff */
[----:B------:R-:W-:-:S07]  /*1e90*/  VIMNMX R0, R0, R3, !PT ;  /* 0x0000000300007248 */ /* 0x000fce0007fe0100 */
.L_x_5658:
[----:B------:R-:W-:Y:S01]  /*1ea0*/  SHF.R.S32.HI R3, RZ, 0x1f, R0 ;  /* 0x0000001fff037819 */ /* 0x000fe20000011400 */
[----:B------:R-:W-:Y:S01]  /*1eb0*/  BSSY B0, `(.L_x_5662) ;  /* 0x0000028000007945 */ /* 0x000fe20003800000 */
[----:B------:R-:W-:Y:S02]  /*1ec0*/  LOP3.LUT R218, R205, 0xff, RZ, 0xc0, !PT ;  /* 0x000000ffcdda7812 */ /* 0x000fe400078ec0ff */
[----:B------:R-:W-:Y:S02]  /*1ed0*/  LEA.HI R3, R3, R0, RZ, 0x6 ;  /* 0x0000000003037211 */ /* 0x000fe400078f30ff */
[----:B------:R-:W-:Y:S02]  /*1ee0*/  SHF.R.U32.HI R205, RZ, 0x10, R205 ;  /* 0x00000010ffcd7819 */ /* 0x000fe400000116cd */
[----:B------:R-:W-:-:S04]  /*1ef0*/  SHF.R.S32.HI R3, RZ, 0x6, R3 ;  /* 0x00000006ff037819 */ /* 0x000fc80000011403 */
[----:B------:R-:W-:Y:S01]  /*1f00*/  VIMNMX R9, RZ, R3, !PT ;  /* 0x00000003ff097248 */ /* 0x000fe20007fe0100 */
[----:B------:R-:W-:-:S03]  /*1f10*/  IMAD.MOV.U32 R3, RZ, RZ, RZ ;  /* 0x000000ffff037224 */ /* 0x000fc600078e00ff */
        /* <DEDUP_REMOVED lines=33> */
.L_x_5663:
[----:B------:R-:W-:Y:S05]  /*2130*/  BSYNC B0 ;  /* 0x0000000000007941 */ /* 0x000fea0003800000 */
.L_x_5662:
[----:B------:R-:W-:-:S05]  /*2140*/  IMAD R0, R218, R3, R9 ;  /* 0x00000003da007224 */ /* 0x000fca00078e0209 */
        /* <DEDUP_REMOVED lines=35> */
.L_x_5666:
[----:B------:R-:W-:Y:S05]  /*2380*/  BSYNC B6 ;  /* 0x0000000000067941 */ /* 0x000fea0003800000 */
.L_x_5665:
        /* <DEDUP_REMOVED lines=20> */
.L_x_5668:
[----:B------:R-:W-:Y:S05]  /*24d0*/  BSYNC B6 ;  /* 0x0000000000067941 */ /* 0x000fea0003800000 */
.L_x_5667:
[----:B------:R-:W-:Y:S01]  /*24e0*/  ULDC.64 UR4, c[0x0][0x9f8] ;  /* 0x00027e0000047ab9 */ /* 0x000fe20000000a00 */
[----:B------:R-:W0:Y:S01]  /*24f0*/  LDC.64 R60, c[0x0][0x300] ;  /* 0x0000c000ff3c7b82 */ /* 0x000e220000000a00 */
[----:B------:R-:W-:Y:S01]  /*2500*/  ISETP.NE.U32.AND P0, PT, RZ, UR4, PT ;  /* 0x00000004ff007c0c */ /* 0x000fe2000bf05070 */
[----:B------:R-:W-:Y:S01]  /*2510*/  IMAD.IADD R39, R24, 0x1, R25 ;  /* 0x0000000118277824 */ /* 0x000fe200078e0219 */
[----:B------:R-:W-:Y:S02]  /*2520*/  ULDC.64 UR6, c[0x0][0xa08] ;  /* 0x0002820000067ab9 */ /* 0x000fe40000000a00 */
[----:B------:R-:W-:Y:S01]  /*2530*/  ISETP.NE.AND.EX P0, PT, RZ, UR5, PT, P0 ;  /* 0x00000005ff007c0c */ /* 0x000fe2000bf05300 */
[----:B------:R-:W-:Y:S02]  /*2540*/  ULDC.64 UR4, c[0x0][0x308] ;  /* 0x0000c20000047ab9 */ /* 0x000fe40000000a00 */
[----:B------:R-:W1:Y:S01]  /*2550*/  LDC.64 R58, c[0x0][0x3f8] ;  /* 0x0000fe00ff3a7b82 */ /* 0x000e620000000a00 */
[----:B------:R-:W-:-:S07]  /*2560*/  SHF.R.S32.HI R17, RZ, 0x1f, R16 ;  /* 0x0000001fff117819 */ /* 0x000fce0000011410 */
[----:B------:R-:W2:Y:S08]  /*2570*/  LDC R51, c[0x0][0x3f4] ;  /* 0x0000fd00ff337b82 */ /* 0x000eb00000000800 */
[----:B------:R-:W3:Y:S02]  /*2580*/  @P0 LDC.64 R4, c[0x0][0x9f8] ;  /* 0x00027e00ff040b82 */ /* 0x000ee40000000a00 */
[----:B---3--:R-:W-:-:S05]  /*2590*/  @P0 IMAD.WIDE R4, R79, 0x4, R4 ;  /* 0x000000044f040825 */ /* 0x008fca00078e0204 */
        /* <DEDUP_REMOVED lines=9> */
[----:B------:R-:W-:Y:S01]  /*2630*/  SHF.R.S32.HI R189, RZ, 0x1f, R188 ;  /* 0x0000001fffbd7819 */ /* 0x000fe200000114bc */
[----:B------:R-:W-:Y:S01]  /*2640*/  IMAD R3, R39, R61, R0 ;  /* 0x0000003d27037224 */ /* 0x000fe200078e0200 */
[----:B---3--:R-:W3:Y:S01]  /*2650*/  LDC.64 R4, c[0x0][0x408] ;  /* 0x00010200ff047b82 */ /* 0x008ee20000000a00 */
[----:B------:R-:W-:Y:S01]  /*2660*/  IMAD R8, R72, R60, RZ ;  /* 0x0000003c48087224 */ /* 0x000fe200078e02ff */
[----:B--2---:R-:W-:Y:S01]  /*2670*/  ISETP.GE.AND P1, PT, R16, R51, PT ;  /* 0x000000331000720c */ /* 0x004fe20003f26270 */
[----:B------:R-:W-:Y:S01]  /*2680*/  IMAD.IADD R7, R7, 0x1, R3 ;  /* 0x0000000107077824 */ /* 0x000fe200078e0203 */
[----:B------:R-:W-:Y:S01]  /*2690*/  LOP3.LUT R57, R57, 0x1c0, RZ, 0xc0, !PT ;  /* 0x000001c039397812 */ /* 0x000fe200078ec0ff */
[----:B-1----:R-:W-:Y:S01]  /*26a0*/  IMAD R3, R72, R58, RZ ;  /* 0x0000003a48037224 */ /* 0x002fe200078e02ff */
[----:B------:R-:W-:Y:S01]  /*26b0*/  P2R R73, PR, RZ, 0x2 ;  /* 0x00000002ff497803 */ /* 0x000fe20000000000 */
[----:B------:R-:W-:Y:S01]  /*26c0*/  IMAD.WIDE.U32 R20, R204, UR4, R6 ;  /* 0x00000004cc147c25 */ /* 0x000fe2000f8e0006 */
[----:B------:R-:W-:-:S03]  /*26d0*/  SHF.R.U32.HI R53, RZ, 0x3, R57 ;  /* 0x00000003ff357819 */ /* 0x000fc60000011639 */
[----:B------:R-:W-:Y:S01]  /*26e0*/  IMAD R21, R204, UR5, R21 ;  /* 0x00000005cc157c24 */ /* 0x000fe2000f8e0215 */
[----:B------:R-:W-:Y:S01]  /*26f0*/  ULDC.64 UR4, c[0x0][0x330] ;  /* 0x0000cc0000047ab9 */ /* 0x000fe20000000a00 */
[----:B------:R-:W-:Y:S01]  /*2700*/  IMAD R8, R186, R61, R8 ;  /* 0x0000003dba087224 */ /* 0x000fe200078e0208 */
[----:B------:R-:W-:Y:S01]  /*2710*/  SHF.L.U64.HI R61, R60, 0x6, R61 ;  /* 0x000000063c3d7819 */ /* 0x000fe2000001023d */
[----:B------:R-:W-:-:S04]  /*2720*/  IMAD.WIDE.U32 R28, R204, UR4, R16 ;  /* 0x00000004cc1c7c25 */ /* 0x000fc8000f8e0010 */
[----:B------:R-:W-:Y:S01]  /*2730*/  IMAD R29, R204, UR5, R29 ;  /* 0x00000005cc1d7c24 */ /* 0x000fe2000f8e021d */
[----:B------:R-:W-:Y:S01]  /*2740*/  ULDC.64 UR4, c[0x0][0x310] ;  /* 0x0000c40000047ab9 */ /* 0x000fe20000000a00 */
[C---:B------:R-:W-:Y:S01]  /*2750*/  IMAD R11, R186.reuse, R59, R3 ;  /* 0x0000003bba0b7224 */ /* 0x040fe200078e0203 */
[----:B------:R-:W-:Y:S01]  /*2760*/  SEL R3, R51, RZ, P1 ;  /* 0x000000ff33037207 */ /* 0x000fe20000800000 */
[----:B------:R-:W-:Y:S01]  /*2770*/  IMAD.WIDE.U32 R30, R186, R58, R188 ;  /* 0x0000003aba1e7225 */ /* 0x000fe200078e00bc */
[----:B---3--:R-:W-:Y:S02]  /*2780*/  SHF.L.U64.HI R56, R4, 0x6, R5 ;  /* 0x0000000604387819 */ /* 0x008fe40000010205 */
[----:B0-----:R-:W-:Y:S01]  /*2790*/  LEA.HI R52, R52, 0x8, RZ, 0x19 ;  /* 0x0000000834347811 */ /* 0x001fe200078fc8ff */
[----:B------:R-:W-:-:S04]  /*27a0*/  IMAD.WIDE.U32 R34, R186, R4, R188 ;  /* 0x00000004ba227225 */ /* 0x000fc800078e00bc */
[----:B------:R-:W-:-:S04]  /*27b0*/  IMAD.WIDE.U32 R36, R186, R4, R16 ;  /* 0x00000004ba247225 */ /* 0x000fc800078e0010 */
[----:B------:R-:W-:Y:S02]  /*27c0*/  IMAD.IADD R3, R16, 0x1, R3 ;  /* 0x0000000110037824 */ /* 0x000fe400078e0203 */
[----:B------:R-:W-:-:S03]  /*27d0*/  IMAD.WIDE.U32 R32, R186, R58, R16 ;  /* 0x0000003aba207225 */ /* 0x000fc600078e0010 */
[----:B------:R-:W-:Y:S01]  /*27e0*/  SHF.R.S32.HI R62, RZ, 0x1f, R3 ;  /* 0x0000001fff3e7819 */ /* 0x000fe20000011403 */
[----:B------:R-:W-:Y:S02]  /*27f0*/  IMAD.IADD R31, R31, 0x1, R11 ;  /* 0x000000011f1f7824 */ /* 0x000fe400078e020b */
[----:B------:R-:W-:Y:S01]  /*2800*/  IMAD.IADD R33, R11, 0x1, R33 ;  /* 0x000000010b217824 */ /* 0x000fe200078e0221 */
[----:B------:R-:W-:Y:S01]  /*2810*/  LEA.HI R62, R62, R3, RZ, 0x3 ;  /* 0x000000033e3e7211 */ /* 0x000fe200078f18ff */
[----:B-----5:R-:W-:-:S03]  /*2820*/  IMAD.WIDE.U32 R30, R76, R58, R30 ;  /* 0x0000003a4c1e7225 */ /* 0x020fc600078e001e */
[----:B------:R-:W-:Y:S01]  /*2830*/  LOP3.LUT R47, R62, 0xfffffff8, RZ, 0xc0, !PT ;  /* 0xfffffff83e2f7812 */ /* 0x000fe200078ec0ff */
[----:B------:R-:W-:-:S03]  /*2840*/  IMAD.WIDE.U32 R32, R76, R58, R32 ;  /* 0x0000003a4c207225 */ /* 0x000fc600078e0020 */
[----:B------:R-:W-:Y:S01]  /*2850*/  SHF.R.S32.HI R44, RZ, 0x1f, R47 ;  /* 0x0000001fff2c7819 */ /* 0x000fe2000001142f */
[----:B------:R-:W-:Y:S02]  /*2860*/  VIADD R54, R16, 0x20 ;  /* 0x0000002010367836 */ /* 0x000fe40000000000 */
[----:B------:R-:W-:Y:S02]  /*2870*/  IMAD.SHL.U32 R55, R4, 0x40, RZ ;  /* 0x0000004004377824 */ /* 0x000fe400078e00ff */
[----:B------:R-:W-:Y:S01]  /*2880*/  IMAD.SHL.U32 R51, R51, 0x2, RZ ;  /* 0x0000000233337824 */ /* 0x000fe200078e00ff */
[----:B----4-:R-:W-:Y:S02]  /*2890*/  SHF.R.S32.HI R0, RZ, 0x1f, R79 ;  /* 0x0000001fff007819 */ /* 0x010fe4000001144f */
[----:B------:R-:W-:Y:S02]  /*28a0*/  SEL R79, R79, RZ, !P0 ;  /* 0x000000ff4f4f7207 */ /* 0x000fe40004000000 */
[----:B------:R-:W-:-:S03]  /*28b0*/  SEL R0, R0, RZ, !P0 ;  /* 0x000000ff00007207 */ /* 0x000fc60004000000 */
[----:B------:R-:W-:-:S04]  /*28c0*/  IMAD.WIDE.U32 R20, R79, UR4, R20 ;  /* 0x000000044f147c25 */ /* 0x000fc8000f8e0014 */
[----:B------:R-:W-:-:S04]  /*28d0*/  IMAD R6, R0, UR4, RZ ;  /* 0x0000000400067c24 */ /* 0x000fc8000f8e02ff */
[----:B------:R-:W-:Y:S01]  /*28e0*/  IMAD R65, R79, UR5, R6 ;  /* 0x000000054f417c24 */ /* 0x000fe2000f8e0206 */
[----:B------:R-:W-:Y:S01]  /*28f0*/  ULDC.64 UR4, c[0x0][0x338] ;  /* 0x0000ce0000047ab9 */ /* 0x000fe20000000a00 */
[----:B------:R-:W-:-:S04]  /*2900*/  IMAD.WIDE.U32 R6, R186, R60, R16 ;  /* 0x0000003cba067225 */ /* 0x000fc800078e0010 */
[----:B------:R-:W-:Y:S01]  /*2910*/  IMAD R0, R0, UR4, RZ ;  /* 0x0000000400007c24 */ /* 0x000fe2000f8e02ff */
[----:B------:R-:W-:Y:S01]  /*2920*/  IADD3 R64, P0, R20, R6, RZ ;  /* 0x0000000614407210 */ /* 0x000fe20007f1e0ff */
[----:B------:R-:W-:Y:S02]  /*2930*/  IMAD.IADD R65, R21, 0x1, R65 ;  /* 0x0000000115417824 */ /* 0x000fe400078e0241 */
[----:B------:R-:W-:Y:S01]  /*2940*/  IMAD.WIDE.U32 R28, R79, UR4, R28 ;  /* 0x000000044f1c7c25 */ /* 0x000fe2000f8e001c */
[----:B------:R-:W-:Y:S02]  /*2950*/  ULDC UR4, c[0x0][0x2f4] ;  /* 0x0000bd0000047ab9 */ /* 0x000fe40000000800 */
[----:B------:R-:W-:Y:S01]  /*2960*/  IADD3.X R63, R65, R7, R8, P0, !PT ;  /* 0x00000007413f7210 */ /* 0x000fe200007fe408 */
[----:B------:R-:W-:Y:S01]  /*2970*/  IMAD R79, R79, UR5, R0 ;  /* 0x000000054f4f7c24 */ /* 0x000fe2000f8e0200 */
[----:B------:R-:W-:Y:S01]  /*2980*/  IADD3 R38, P0, R186, R39, RZ ;  /* 0x00000027ba267210 */ /* 0x000fe20007f1e0ff */
[----:B------:R-:W-:Y:S01]  /*2990*/  IMAD R0, R72, R4, RZ ;  /* 0x0000000448007224 */ /* 0x000fe200078e02ff */
[----:B------:R-:W-:Y:S01]  /*29a0*/  ISETP.GE.AND P4, PT, R16, UR4, PT ;  /* 0x0000000410007c0c */ /* 0x000fe2000bf86270 */
[----:B------:R-:W-:Y:S01]  /*29b0*/  IMAD.SHL.U32 R60, R60, 0x40, RZ ;  /* 0x000000403c3c7824 */ /* 0x000fe200078e00ff */
[----:B------:R-:W-:Y:S01]  /*29c0*/  ISETP.GE.AND P3, PT, R54, UR4, PT ;  /* 0x0000000436007c0c */ /* 0x000fe2000bf66270 */
[----:B------:R-:W-:-:S02]  /*29d0*/  IMAD R7, R186, R5, R0 ;  /* 0x00000005ba077224 */ /* 0x000fc400078e0200 */
[----:B------:R-:W-:Y:S02]  /*29e0*/  IMAD.X R39, R9, 0x1, R72, P0 ;  /* 0x0000000109277824 */ /* 0x000fe400000e0648 */
[----:B------:R-:W-:Y:S02]  /*29f0*/  IMAD.IADD R35, R35, 0x1, R7 ;  /* 0x0000000123237824 */ /* 0x000fe400078e0207 */
[----:B------:R-:W-:Y:S01]  /*2a00*/  IMAD.IADD R37, R7, 0x1, R37 ;  /* 0x0000000107257824 */ /* 0x000fe200078e0225 */
[----:B------:R-:W-:Y:S01]  /*2a10*/  SHF.R.S32.HI R7, RZ, 0x1f, R76 ;  /* 0x0000001fff077819 */ /* 0x000fe2000001144c */
[----:B------:R-:W-:-:S04]  /*2a20*/  IMAD.WIDE.U32 R34, R76, R4, R34 ;  /* 0x000000044c227225 */ /* 0x000fc800078e0022 */
[C---:B------:R-:W-:Y:S02]  /*2a30*/  IMAD R0, R7.reuse, R58, RZ ;  /* 0x0000003a07007224 */ /* 0x040fe400078e02ff */
[-C--:B------:R-:W-:Y:S02]  /*2a40*/  IMAD R7, R7, R4.reuse, RZ ;  /* 0x0000000407077224 */ /* 0x080fe400078e02ff */
[C---:B------:R-:W-:Y:S01]  /*2a50*/  IMAD R3, R76.reuse, R59, R0 ;  /* 0x0000003b4c037224 */ /* 0x040fe200078e0200 */
[----:B------:R-:W-:Y:S01]  /*2a60*/  LOP3.LUT R0, R57, 0x18, R16, 0xf8, !PT ;  /* 0x0000001839007812 */ /* 0x000fe200078ef810 */
[----:B------:R-:W-:Y:S01]  /*2a70*/  IMAD R7, R76, R5, R7 ;  /* 0x000000054c077224 */ /* 0x000fe200078e0207 */
[----:B------:R-:W-:Y:S01]  /*2a80*/  SHF.L.U64.HI R59, R58, 0x6, R59 ;  /* 0x000000063a3b7819 */ /* 0x000fe2000001023b */
[----:B------:R-:W-:Y:S01]  /*2a90*/  IMAD.WIDE.U32 R36, R76, R4, R36 ;  /* 0x000000044c247225 */ /* 0x000fe200078e0024 */
[----:B------:R-:W-:-:S03]  /*2aa0*/  LOP3.LUT R0, R0, R53, RZ, 0x3c, !PT ;  /* 0x0000003500007212 */ /* 0x000fc600078e3cff */
[----:B------:R-:W-:Y:S02]  /*2ab0*/  IMAD.IADD R49, R31, 0x1, R3 ;  /* 0x000000011f317824 */ /* 0x000fe400078e0203 */
[----:B------:R-:W-:Y:S01]  /*2ac0*/  IMAD R50, R203, 0x200, R0 ;  /* 0x00000200cb327824 */ /* 0x000fe200078e0200 */
[----:B------:R-:W-:Y:S01]  /*2ad0*/  LOP3.LUT R0, R57, 0x38, R62, 0xf8, !PT ;  /* 0x0000003839007812 */ /* 0x000fe200078ef83e */
[----:B------:R-:W-:Y:S02]  /*2ae0*/  IMAD.IADD R48, R3, 0x1, R33 ;  /* 0x0000000103307824 */ /* 0x000fe400078e0221 */
[----:B------:R-:W-:Y:S01]  /*2af0*/  IMAD.SHL.U32 R58, R58, 0x40, RZ ;  /* 0x000000403a3a7824 */ /* 0x000fe200078e00ff */
[----:B------:R-:W-:Y:S01]  /*2b00*/  LOP3.LUT R0, R0, R53, RZ, 0x3c, !PT ;  /* 0x0000003500007212 */ /* 0x000fe200078e3cff */
[----:B------:R-:W-:Y:S02]  /*2b10*/  IMAD.IADD R46, R35, 0x1, R7 ;  /* 0x00000001232e7824 */ /* 0x000fe400078e0207 */
[----:B------:R-:W-:-:S02]  /*2b20*/  IMAD.IADD R45, R7, 0x1, R37 ;  /* 0x00000001072d7824 */ /* 0x000fc400078e0225 */
[----:B------:R-:W-:Y:S02]  /*2b30*/  IMAD R3, R203, 0x200, R0 ;  /* 0x00000200cb037824 */ /* 0x000fe400078e0200 */
[----:B------:R-:W-:-:S07]  /*2b40*/  IMAD.IADD R0, R29, 0x1, R79 ;  /* 0x000000011d007824 */ /* 0x000fce00078e024f */
.L_x_5698:
[----:B0-----:R-:W0:Y:S01]  /*2b50*/  LDC R69, c[0x0][0x3f4] ;  /* 0x0000fd00ff457b82 */ /* 0x001e220000000800 */
[----:B------:R-:W-:Y:S01]  /*2b60*/  VIADD R41, R41, 0xffffffff ;  /* 0xffffffff29297836 */ /* 0x000fe20000000000 */
[----:B------:R-:W-:Y:S05]  /*2b70*/  YIELD ;  /* 0x0000000000007946 */ /* 0x000fea0003800000 */
[----:B------:R-:W-:Y:S01]  /*2b80*/  SHF.R.S32.HI R68, RZ, 0x1f, R41 ;  /* 0x0000001fff447819 */ /* 0x000fe20000011429 */
[----:B----4-:R-:W1:Y:S01]  /*2b90*/  LDC.64 R66, c[0x0][0x2e8] ;  /* 0x0000ba00ff427b82 */ /* 0x010e620000000a00 */
[-C--:B------:R-:W-:Y:S01]  /*2ba0*/  IMAD R5, R61, R41.reuse, RZ ;  /* 0x000000293d057224 */ /* 0x080fe200078e02ff */
[----:B------:R-:W-:Y:S01]  /*2bb0*/  BSSY B0, `(.L_x_5669) ;  /* 0x000017f000007945 */ /* 0x000fe20003800000 */
[----:B---3--:R-:W-:Y:S01]  /*2bc0*/  IMAD.WIDE.U32 R14, R60, R41, RZ ;  /* 0x000000293c0e7225 */ /* 0x008fe200078e00ff */
[----:B------:R-:W-:-:S03]  /*2bd0*/  ISETP.GT.AND P2, PT, R41, R42, PT ;  /* 0x0000002a2900720c */ /* 0x000fc60003f44270 */
[----:B------:R-:W-:Y:S01]  /*2be0*/  IMAD R5, R68, R60, R5 ;  /* 0x0000003c44057224 */ /* 0x000fe200078e0205 */
[----:B------:R-:W-:Y:S01]  /*2bf0*/  IADD3 R4, P0, R64, R14, RZ ;  /* 0x0000000e40047210 */ /* 0x000fe20007f1e0ff */
[----:B--2---:R-:W-:Y:S02]  /*2c00*/  IMAD.SHL.U32 R27, R184, 0x1000, RZ ;  /* 0x00001000b81b7824 */ /* 0x004fe400078e00ff */
        /* <DEDUP_REMOVED lines=25> */
[----:B------:R-:W-:Y:S01]  /*2da0*/  ULDC.64 UR4, c[0x0][0x3e8] ;  /* 0x0000fa0000047ab9 */ /* 0x000fe20000000a00 */
[----:B------:R-:W-:Y:S01]  /*2db0*/  IMAD.MOV.U32 R6, RZ, RZ, R34 ;  /* 0x000000ffff067224 */ /* 0x000fe200078e0022 */
[----:B------:R-:W-:Y:S01]  /*2dc0*/  ULDC.64 UR6, c[0x0][0x400] ;  /* 0x0001000000067ab9 */ /* 0x000fe20000000a00 */
[----:B------:R-:W-:Y:S02]  /*2dd0*/  IMAD.MOV.U32 R7, RZ, RZ, R46 ;  /* 0x000000ffff077224 */ /* 0x000fe400078e002e */
[-C--:B------:R-:W-:Y:S02]  /*2de0*/  IMAD R5, R68, R55.reuse, R8 ;  /* 0x0000003744057224 */ /* 0x080fe400078e0208 */
[----:B------:R-:W-:Y:S01]  /*2df0*/  IMAD.WIDE.U32 R8, R41, R55, R6 ;  /* 0x0000003729087225 */ /* 0x000fe200078e0006 */
[----:B------:R-:W-:-:S03]  /*2e00*/  IADD3 R7, P0, R30, R4, RZ ;  /* 0x000000041e077210 */ /* 0x000fc60007f1e0ff */
[----:B------:R-:W-:Y:S01]  /*2e10*/  IMAD.IADD R5, R9, 0x1, R5 ;  /* 0x0000000109057824 */ /* 0x000fe200078e0205 */
[----:B------:R-:W-:Y:S01]  /*2e20*/  LEA R4, P5, R8, UR6, 0x1 ;  /* 0x0000000608047c11 */ /* 0x000fe2000f8a08ff */
[----:B------:R-:W-:Y:S01]  /*2e30*/  IMAD.X R10, R70, 0x1, R49, P0 ;  /* 0x00000001460a7824 */ /* 0x000fe200000e0631 */
[C---:B------:R-:W-:Y:S02]  /*2e40*/  LEA R6, P0, R7.reuse, UR4, 0x1 ;  /* 0x0000000407067c11 */ /* 0x040fe4000f8008ff */
[----:B------:R-:W-:Y:S02]  /*2e50*/  LEA.HI.X R5, R8, UR7, R5, 0x1, P5 ;  /* 0x0000000708057c11 */ /* 0x000fe4000a8f0c05 */
[----:B------:R-:W-:Y:S02]  /*2e60*/  CS2R R8, SRZ ;  /* 0x0000000000087805 */ /* 0x000fe4000001ff00 */
[----:B------:R-:W-:Y:S02]  /*2e70*/  LEA.HI.X R7, R7, UR5, R10, 0x1, P0 ;  /* 0x0000000507077c11 */ /* 0x000fe400080f0c0a */
[----:B------:R-:W-:-:S02]  /*2e80*/  CS2R R10, SRZ ;  /* 0x00000000000a7805 */ /* 0x000fc4000001ff00 */
[-C--:B------:R-:W-:Y:S02]  /*2e90*/  ISETP.GE.AND P5, PT, R188, R69.reuse, PT ;  /* 0x00000045bc00720c */ /* 0x080fe40003fa6270 */
[----:B------:R-:W-:-:S11]  /*2ea0*/  ISETP.GE.AND P0, PT, R200, R69, PT ;  /* 0x00000045c800720c */ /* 0x000fd60003f06270 */
[----:B------:R0:W5:Y:S04]  /*2eb0*/  @!P5 LDG.E.64 R14, desc[UR42][R6.64] ;  /* 0x0000002a060ed981 */ /* 0x000168000c1e1b00 */
[----:B------:R0:W5:Y:S04]  /*2ec0*/  @!P0 LDG.E.64 R8, desc[UR42][R6.64+0x20] ;  /* 0x0000202a06088981 */ /* 0x000168000c1e1b00 */
[----:B------:R0:W5:Y:S04]  /*2ed0*/  @!P5 LDG.E.64 R24, desc[UR42][R4.64] ;  /* 0x0000002a0418d981 */ /* 0x000168000c1e1b00 */
[----:B------:R0:W5:Y:S02]  /*2ee0*/  @!P0 LDG.E.64 R10, desc[UR42][R4.64+0x20] ;  /* 0x0000202a040a8981 */ /* 0x000164000c1e1b00 */
.L_x_5673:
[----:B------:R-:W-:Y:S05]  /*2ef0*/  BSYNC B1 ;  /* 0x0000000000017941 */ /* 0x000fea0003800000 */
.L_x_5672:
        /* <DEDUP_REMOVED lines=16> */
.L_x_5674:
[----:B------:R-:W-:Y:S01]  /*3000*/  IMAD R74, R184, 0x8, R2 ;  /* 0x00000008b84a7824 */ /* 0x000fe200078e0202 */
[----:B------:R-:W-:Y:S01]  /*3010*/  SHF.L.U32 R75, R187, 0x1f, RZ ;  /* 0x0000001fbb4b7819 */ /* 0x000fe200000006ff */
[----:B------:R-:W-:Y:S03]  /*3020*/  BSSY B1, `(.L_x_5675) ;  /* 0x0000003000017945 */ /* 0x000fe60003800000 */
[----:B------:R-:W0:Y:S02]  /*3030*/  SYNCS.PHASECHK.TRANS64.TRYWAIT P5, [R74+URZ+0x28c90], R75 ;  /* 0x028c904b4a0075a7 */ /* 0x000e2400080a017f */
[----:B0-----:R-:W-:Y:S05]  /*3040*/  @!P5 BRA `(.L_x_5676) ;  /* 0x000002080064d947 */ /* 0x001fea0003800000 */
.L_x_6073:
[----:B------:R-:W-:Y:S05]  /*3050*/  BSYNC B1 ;  /* 0x0000000000017941 */ /* 0x000fea0003800000 */
.L_x_5675:
        /* <DEDUP_REMOVED lines=48> */
.L_x_5681:
[----:B------:R-:W-:Y:S05]  /*3360*/  BSYNC B2 ;  /* 0x0000000000027941 */ /* 0x000fea0003800000 */
.L_x_5680:
[----:B--2---:R1:W-:Y:S02]  /*3370*/  STG.E.128 desc[UR42][R12.64], R4 ;  /* 0x000000040c007986 */ /* 0x0043e4000c101d2a */
.L_x_5679:
[----:B------:R-:W-:Y:S05]  /*3380*/  BSYNC B1 ;  /* 0x0000000000017941 */ /* 0x000fea0003800000 */
.L_x_5678:
        /* <DEDUP_REMOVED lines=51> */
.L_x_5683:
[----:B------:R-:W-:Y:S05]  /*36c0*/  BSYNC B1 ;  /* 0x0000000000017941 */ /* 0x000fea0003800000 */
.L_x_5682:
[----:B-1----:R1:W-:Y:S01]  /*36d0*/  STG.E.128 desc[UR42][R12.64+0x40], R4 ;  /* 0x000040040c007986 */ /* 0x0023e2000c101d2a */
[----:B------:R-:W-:Y:S05]  /*36e0*/  BRA `(.L_x_5677) ;  /* 0x0000000c002c7947 */ /* 0x000fea0003800000 */
.L_x_5671:
[----:B------:R-:W-:-:S05]  /*36f0*/  IMAD R5, R41, -0x40, R40 ;  /* 0xffffffc029057824 */ /* 0x000fca00078e0228 */
[----:B------:R-:W-:-:S04]  /*3700*/  VIMNMX R5, R5, 0x40, PT ;  /* 0x0000004005057848 */ /* 0x000fc80003fe0100 */
[----:B------:R-:W-:-:S04]  /*3710*/  ISETP.GE.AND P1, PT, R186, R5, PT ;  /* 0x00000005ba00720c */ /* 0x000fc80003f26270 */
[----:B------:R-:W-:-:S13]  /*3720*/  ISETP.GE.OR P0, PT, R16, R69, P1 ;  /* 0x000000451000720c */ /* 0x000fda0000f06670 */
[----:B------:R-:W0:Y:S01]  /*3730*/  @!P0 LDC.64 R8, c[0x0][0x3e8] ;  /* 0x0000fa00ff088b82 */ /* 0x000e220000000a00 */
[----:B------:R-:W-:Y:S01]  /*3740*/  @!P0 IADD3 R6, P5, R32, R4, RZ ;  /* 0x0000000420068210 */ /* 0x000fe20007fbe0ff */
[----:B------:R-:W-:Y:S02]  /*3750*/  @!P0 IMAD R4, R56, R41, RZ ;  /* 0x0000002938048224 */ /* 0x000fe400078e02ff */
[----:B------:R-:W-:Y:S02]  /*3760*/  @!P0 IMAD.MOV.U32 R5, RZ, RZ, R45 ;  /* 0x000000ffff058224 */ /* 0x000fe400078e002d */
[----:B------:R-:W-:Y:S02]  /*3770*/  @!P0 IMAD R25, R68, R55, R4 ;  /* 0x0000003744198224 */ /* 0x000fe400078e0204 */
[----:B------:R-:W1:Y:S01]  /*3780*/  @!P0 LDC.64 R12, c[0x0][0x400] ;  /* 0x00010000ff0c8b82 */ /* 0x000e620000000a00 */
[----:B------:R-:W-:Y:S02]  /*3790*/  @!P0 IMAD.MOV.U32 R4, RZ, RZ, R36 ;  /* 0x000000ffff048224 */ /* 0x000fe400078e0024 */
[----:B------:R-:W-:-:S02]  /*37a0*/  @!P0 IMAD.X R7, R70, 0x1, R48, P5 ;  /* 0x0000000146078824 */ /* 0x000fc400028e0630 */
[----:B------:R-:W-:Y:S01]  /*37b0*/  @!P0 IMAD.WIDE.U32 R10, R41, R55, R4 ;  /* 0x00000037290a8225 */ /* 0x000fe200078e0004 */
[----:B------:R-:W-:-:S03]  /*37c0*/  CS2R R4, SRZ ;  /* 0x0000000000047805 */ /* 0x000fc6000001ff00 */
[----:B------:R-:W-:Y:S01]  /*37d0*/  @!P0 IMAD.IADD R11, R25, 0x1, R11 ;  /* 0x00000001190b8824 */ /* 0x000fe200078e020b */
[----:B0-----:R-:W-:-:S04]  /*37e0*/  @!P0 LEA R8, P5, R6, R8, 0x1 ;  /* 0x0000000806088211 */ /* 0x001fc800078a08ff */
[----:B------:R-:W-:Y:S02]  /*37f0*/  @!P0 LEA.HI.X R9, R6, R9, R7, 0x1, P5 ;  /* 0x0000000906098211 */ /* 0x000fe400028f0c07 */
[----:B------:R-:W-:Y:S02]  /*3800*/  CS2R R6, SRZ ;  /* 0x0000000000067805 */ /* 0x000fe4000001ff00 */
[----:B-1----:R-:W-:-:S04]  /*3810*/  @!P0 LEA R12, P5, R10, R12, 0x1 ;  /* 0x0000000c0a0c8211 */ /* 0x002fc800078a08ff */
[----:B------:R0:W2:Y:S01]  /*3820*/  @!P0 LDG.E.128 R4, desc[UR42][R8.64] ;  /* 0x0000002a08048981 */ /* 0x0000a2000c1e1d00 */
[----:B------:R-:W-:Y:S02]  /*3830*/  @!P0 LEA.HI.X R13, R10, R13, R11, 0x1, P5 ;  /* 0x0000000d0a0d8211 */ /* 0x000fe400028f0c0b */
[----:B------:R-:W-:Y:S02]  /*3840*/  CS2R R10, SRZ ;  /* 0x00000000000a7805 */ /* 0x000fe4000001ff00 */
        /* <DEDUP_REMOVED lines=22> */
.L_x_5684:
[----:B------:R-:W-:Y:S01]  /*39b0*/  IMAD R74, R184, 0x8, R2 ;  /* 0x00000008b84a7824 */ /* 0x000fe200078e0202 */
[----:B------:R-:W-:Y:S01]  /*39c0*/  SHF.L.U32 R75, R187, 0x1f, RZ ;  /* 0x0000001fbb4b7819 */ /* 0x000fe200000006ff */
[----:B------:R-:W0:Y:S01]  /*39d0*/  LDC R77, c[0x0][0x2f4] ;  /* 0x0000bd00ff4d7b82 */ /* 0x000e220000000800 */
[----:B------:R-:W-:Y:S02]  /*39e0*/  BSSY B1, `(.L_x_5685) ;  /* 0x0000003000017945 */ /* 0x000fe40003800000 */
[----:B------:R-:W1:Y:S02]  /*39f0*/  SYNCS.PHASECHK.TRANS64.TRYWAIT P5, [R74+URZ+0x28c90], R75 ;  /* 0x028c904b4a0075a7 */ /* 0x000e6400080a017f */
[----:B-1----:R-:W-:Y:S05]  /*3a00*/  @!P5 BRA `(.L_x_5686) ;  /* 0x000002000008d947 */ /* 0x002fea0003800000 */
.L_x_6074:
[----:B------:R-:W-:Y:S05]  /*3a10*/  BSYNC B1 ;  /* 0x0000000000017941 */ /* 0x000fea0003800000 */
.L_x_5685:
        /* <DEDUP_REMOVED lines=22> */
[----:B------:R-:W-:Y:S02]  /*3b80*/  IMAD.SHL.U32 R79, R13, 0x8, RZ ;  /* 0x000000080d4f7824 */ /* 0x000fe400078e00ff */
[----:B------:R-:W-:-:S03]  /*3b90*/  IMAD.IADD R13, R3, 0x1, R27 ;  /* 0x00000001030d7824 */ /* 0x000fc600078e021b */
[----:B------:R-:W-:Y:S01]  /*3ba0*/  LOP3.LUT R12, R57, 0x38, R79, 0xf8, !PT ;  /* 0x00000038390c7812 */ /* 0x000fe200078ef84f */
[----:B------:R-:W-:-:S03]  /*3bb0*/  IMAD R13, R13, 0x2, R2 ;  /* 0x000000020d0d7824 */ /* 0x000fc600078e0202 */
[----:B------:R-:W-:-:S05]  /*3bc0*/  LOP3.LUT R12, R12, R53, RZ, 0x3c, !PT ;  /* 0x000000350c0c7212 */ /* 0x000fca00078e3cff */
[----:B------:R-:W-:-:S04]  /*3bd0*/  IMAD R12, R203, 0x200, R12 ;  /* 0x00000200cb0c7824 */ /* 0x000fc800078e020c */
[----:B------:R-:W-:Y:S02]  /*3be0*/  IMAD.IADD R27, R27, 0x1, R12 ;  /* 0x000000011b1b7824 */ /* 0x000fe400078e020c */
[----:B------:R-:W0:Y:S02]  /*3bf0*/  LDS.128 R12, [R13+0x22400] ;  /* 0x022400000d0c7984 */ /* 0x000e240000000c00 */
[----:B------:R-:W-:-:S06]  /*3c00*/  IMAD R27, R27, 0x2, R2 ;  /* 0x000000021b1b7824 */ /* 0x000fcc00078e0202 */
[----:B------:R-:W2:Y:S01]  /*3c10*/  LDS.128 R24, [R27+0x22400] ;  /* 0x022400001b187984 */ /* 0x000ea20000000c00 */
[----:B------:R-:W-:Y:S05]  /*3c20*/  @P6 BRA `(.L_x_5688) ;  /* 0x00000004004c6947 */ /* 0x000fea0003800000 */
[----:B------:R-:W-:Y:S02]  /*3c30*/  SHF.R.U64 R80, R4, 0x10, R5 ;  /* 0x0000001004507819 */ /* 0x000fe40000001205 */
[--C-:B------:R-:W-:Y:S02]  /*3c40*/  SHF.R.U32.HI R82, RZ, 0x10, R9.reuse ;  /* 0x00000010ff527819 */ /* 0x100fe40000011609 */
[----:B------:R-:W-:Y:S01]  /*3c50*/  SHF.R.U64 R89, R8, 0x10, R9 ;  /* 0x0000001008597819 */ /* 0x000fe20000001209 */
[----:B------:R-:W-:Y:S01]  /*3c60*/  HADD2.F32 R9, -RZ, R84.H0_H0 ;  /* 0x20000054ff097230 */ /* 0x000fe20000004100 */
[--C-:B------:R-:W-:Y:S01]  /*3c70*/  SHF.R.U64 R4, R6, 0x10, R7.reuse ;  /* 0x0000001006047819 */ /* 0x100fe20000001207 */
[----:B0-----:R-:W-:Y:S01]  /*3c80*/  HADD2.F32 R6, -RZ, R13.H0_H0 ;  /* 0x2000000dff067230 */ /* 0x001fe20000004100 */
[----:B------:R-:W-:Y:S01]  /*3c90*/  SHF.R.U32.HI R85, RZ, 0x10, R7 ;  /* 0x00000010ff557819 */ /* 0x000fe20000011607 */
[--C-:B--2---:R-:W-:Y:S01]  /*3ca0*/  HADD2.F32 R7, -RZ, R25.reuse.H0_H0 ;  /* 0x20000019ff077230 */ /* 0x104fe20000004100 */
[----:B------:R-:W-:Y:S01]  /*3cb0*/  SHF.R.U32.HI R81, RZ, 0x10, R5 ;  /* 0x00000010ff517819 */ /* 0x000fe20000011605 */
[----:B------:R-:W-:Y:S01]  /*3cc0*/  HADD2.F32 R25, -RZ, R25.H1_H1 ;  /* 0x30000019ff197230 */ /* 0x000fe20000004100 */
[--C-:B------:R-:W-:Y:S01]  /*3cd0*/  SHF.R.U64 R5, R10, 0x10, R11.reuse ;  /* 0x000000100a057819 */ /* 0x100fe2000000120b */
[----:B------:R-:W-:Y:S01]  /*3ce0*/  HADD2.F32 R82, -RZ, R82.H0_H0 ;  /* 0x20000052ff527230 */ /* 0x000fe20000004100 */
[----:B------:R-:W-:Y:S01]  /*3cf0*/  SHF.R.U32.HI R83, RZ, 0x10, R11 ;  /* 0x00000010ff537819 */ /* 0x000fe2000001160b */
[----:B------:R-:W-:-:S02]  /*3d00*/  HADD2.F32 R8, -RZ, R84.H1_H1 ;  /* 0x30000054ff087230 */ /* 0x000fc40000004100 */
[-C--:B------:R-:W-:Y:S01]  /*3d10*/  FMUL.FTZ R11, R7, R9.reuse ;  /* 0x00000009070b7220 */ /* 0x080fe20000410000 */
[----:B------:R-:W-:Y:S02]  /*3d20*/  HADD2.F32 R13, -RZ, R13.H1_H1 ;  /* 0x3000000dff0d7230 */ /* 0x000fe40000004100 */
[C---:B------:R-:W-:Y:S01]  /*3d30*/  FMUL.FTZ R84, R6.reuse, R9 ;  /* 0x0000000906547220 */ /* 0x040fe20000410000 */
[----:B------:R-:W-:Y:S02]  /*3d40*/  HADD2.F32 R10, -RZ, R81.H0_H0 ;  /* 0x20000051ff0a7230 */ /* 0x000fe40000004100 */
[----:B------:R-:W-:Y:S01]  /*3d50*/  FMUL.FTZ R86, R25, R82 ;  /* 0x0000005219567220 */ /* 0x000fe20000410000 */
[----:B------:R-:W-:Y:S01]  /*3d60*/  FFMA.FTZ R6, R6, R8, -R11 ;  /* 0x0000000806067223 */ /* 0x000fe2000001080b */
[----:B------:R-:W-:Y:S01]  /*3d70*/  FMUL.FTZ R82, R13, R82 ;  /* 0x000000520d527220 */ /* 0x000fe20000410000 */
[----:B------:R-:W-:Y:S01]  /*3d80*/  FFMA.FTZ R7, R7, R8, R84 ;  /* 0x0000000807077223 */ /* 0x000fe20000010054 */
[----:B------:R-:W-:-:S02]  /*3d90*/  HADD2.F32 R11, -RZ, R87.H0_H0 ;  /* 0x20000057ff0b7230 */ /* 0x000fc40000004100 */
[-C--:B------:R-:W-:Y:S01]  /*3da0*/  FFMA.FTZ R81, R13, R10.reuse, -R86 ;  /* 0x0000000a0d517223 */ /* 0x080fe20000010856 */
[----:B------:R-:W-:Y:S02]  /*3db0*/  HADD2.F32 R9, -RZ, R27.H0_H0 ;  /* 0x2000001bff097230 */ /* 0x000fe40000004100 */
[----:B------:R-:W-:Y:S01]  /*3dc0*/  FFMA.FTZ R86, R25, R10, R82 ;  /* 0x0000000a19567223 */ /* 0x000fe20000010052 */
[----:B------:R-:W-:Y:S02]  /*3dd0*/  HADD2.F32 R8, -RZ, R15.H0_H0 ;  /* 0x2000000fff087230 */ /* 0x000fe40000004100 */
[----:B------:R-:W-:Y:S02]  /*3de0*/  HADD2.F32 R27, -RZ, R27.H1_H1 ;  /* 0x3000001bff1b7230 */ /* 0x000fe40000004100 */
[-C--:B------:R-:W-:Y:S01]  /*3df0*/  FMUL.FTZ R13, R9, R11.reuse ;  /* 0x0000000b090d7220 */ /* 0x080fe20000410000 */
[----:B------:R-:W-:Y:S02]  /*3e00*/  HADD2.F32 R84, -RZ, R83.H0_H0 ;  /* 0x20000053ff547230 */ /* 0x000fe40000004100 */
[----:B------:R-:W-:Y:S01]  /*3e10*/  FMUL.FTZ R88, R8, R11 ;  /* 0x0000000b08587220 */ /* 0x000fe20000410000 */
[----:B------:R-:W-:Y:S01]  /*3e20*/  HADD2.F32 R15, -RZ, R15.H1_H1 ;  /* 0x3000000fff0f7230 */ /* 0x000fe20000004100 */
[----:B------:R-:W-:Y:S01]  /*3e30*/  F2FP.F16.F32.PACK_AB R7, R86, R7 ;  /* 0x000000075607723e */ /* 0x000fe200000000ff */
[----:B------:R-:W-:-:S02]  /*3e40*/  HADD2.F32 R10, -RZ, R87.H1_H1 ;  /* 0x30000057ff0a7230 */ /* 0x000fc40000004100 */
[-C--:B------:R-:W-:Y:S01]  /*3e50*/  FMUL.FTZ R90, R27, R84.reuse ;  /* 0x000000541b5a7220 */ /* 0x080fe20000410000 */
[----:B------:R-:W-:Y:S02]  /*3e60*/  HADD2.F32 R82, -RZ, R85.H0_H0 ;  /* 0x20000055ff527230 */ /* 0x000fe40000004100 */
[----:B------:R-:W-:Y:S01]  /*3e70*/  FMUL.FTZ R92, R15, R84 ;  /* 0x000000540f5c7220 */ /* 0x000fe20000410000 */
[----:B------:R-:W-:Y:S02]  /*3e80*/  HADD2.F32 R11, -RZ, R80.H0_H0 ;  /* 0x20000050ff0b7230 */ /* 0x000fe40000004100 */
[-C--:B------:R-:W-:Y:S01]  /*3e90*/  FFMA.FTZ R84, R8, R10.reuse, -R13 ;  /* 0x0000000a08547223 */ /* 0x080fe2000001080d */
[----:B------:R-:W-:Y:S01]  /*3ea0*/  FFMA.FTZ R88, R9, R10, R88 ;  /* 0x0000000a09587223 */ /* 0x000fe20000010058 */
[-C--:B------:R-:W-:Y:S01]  /*3eb0*/  FFMA.FTZ R85, R15, R82.reuse, -R90 ;  /* 0x000000520f557223 */ /* 0x080fe2000001085a */
[----:B------:R-:W-:Y:S02]  /*3ec0*/  HADD2.F32 R13, -RZ, R91.H0_H0 ;  /* 0x2000005bff0d7230 */ /* 0x000fe40000004100 */
[----:B------:R-:W-:Y:S01]  /*3ed0*/  FFMA.FTZ R87, R27, R82, R92 ;  /* 0x000000521b577223 */ /* 0x000fe2000001005c */
[----:B------:R-:W-:-:S02]  /*3ee0*/  HADD2.F32 R9, -RZ, R24.H0_H0 ;  /* 0x20000018ff097230 */ /* 0x000fc40000004100 */
[----:B------:R-:W-:Y:S01]  /*3ef0*/  HADD2.F32 R8, -RZ, R12.H0_H0 ;  /* 0x2000000cff087230 */ /* 0x000fe20000004100 */
[----:B------:R-:W-:Y:S01]  /*3f00*/  F2FP.F16.F32.PACK_AB R84, R85, R84 ;  /* 0x000000545554723e */ /* 0x000fe200000000ff */
[----:B------:R-:W-:Y:S02]  /*3f10*/  HADD2.F32 R15, -RZ, R89.H0_H0 ;  /* 0x20000059ff0f7230 */ /* 0x000fe40000004100 */
[-C--:B------:R-:W-:Y:S01]  /*3f20*/  FMUL.FTZ R25, R9, R13.reuse ;  /* 0x0000000d09197220 */ /* 0x080fe20000410000 */
[----:B------:R-:W-:Y:S02]  /*3f30*/  HADD2.F32 R24, -RZ, R24.H1_H1 ;  /* 0x30000018ff187230 */ /* 0x000fe40000004100 */
[----:B------:R-:W-:Y:S01]  /*3f40*/  FMUL.FTZ R80, R8, R13 ;  /* 0x0000000d08507220 */ /* 0x000fe20000410000 */
[----:B------:R-:W-:Y:S01]  /*3f50*/  HADD2.F32 R12, -RZ, R12.H1_H1 ;  /* 0x3000000cff0c7230 */ /* 0x000fe20000004100 */
[----:B------:R-:W-:Y:S01]  /*3f60*/  F2FP.F16.F32.PACK_AB R87, R87, R88 ;  /* 0x000000585757723e */ /* 0x000fe200000000ff */
[----:B------:R-:W-:-:S02]  /*3f70*/  HADD2.F32 R10, -RZ, R93.H0_H0 ;  /* 0x2000005dff0a7230 */ /* 0x000fc40000004100 */
[-C--:B------:R-:W-:Y:S01]  /*3f80*/  FMUL.FTZ R13, R24, R15.reuse ;  /* 0x0000000f180d7220 */ /* 0x080fe20000410000 */
[----:B------:R-:W-:Y:S02]  /*3f90*/  FMUL.FTZ R15, R12, R15 ;  /* 0x0000000f0c0f7220 */ /* 0x000fe40000410000 */
[-C--:B------:R-:W-:Y:S01]  /*3fa0*/  FFMA.FTZ R25, R8, R10.reuse, -R25 ;  /* 0x0000000a08197223 */ /* 0x080fe20000010819 */
[-C--:B------:R-:W-:Y:S01]  /*3fb0*/  FFMA.FTZ R12, R12, R11.reuse, -R13 ;  /* 0x0000000b0c0c7223 */ /* 0x080fe2000001080d */
[----:B------:R-:W-:Y:S02]  /*3fc0*/  HADD2.F32 R13, -RZ, R5.H0_H0 ;  /* 0x20000005ff0d7230 */ /* 0x000fe40000004100 */
[----:B------:R-:W-:Y:S01]  /*3fd0*/  FFMA.FTZ R80, R9, R10, R80 ;  /* 0x0000000a09507223 */ /* 0x000fe20000010050 */
[----:B------:R-:W-:Y:S02]  /*3fe0*/  HADD2.F32 R8, -RZ, R26.H0_H0 ;  /* 0x2000001aff087230 */ /* 0x000fe40000004100 */
[----:B------:R-:W-:Y:S01]  /*3ff0*/  FFMA.FTZ R15, R24, R11, R15 ;  /* 0x0000000b180f7223 */ /* 0x000fe2000001000f */
[----:B------:R-:W-:Y:S01]  /*4000*/  HADD2.F32 R5, -RZ, R14.H0_H0 ;  /* 0x2000000eff057230 */ /* 0x000fe20000004100 */
[----:B------:R-:W-:Y:S01]  /*4010*/  F2FP.F16.F32.PACK_AB R12, R12, R25 ;  /* 0x000000190c0c723e */ /* 0x000fe200000000ff */
[----:B------:R-:W-:-:S02]  /*4020*/  HADD2.F32 R26, -RZ, R26.H1_H1 ;  /* 0x3000001aff1a7230 */ /* 0x000fc40000004100 */
[----:B------:R-:W-:Y:S01]  /*4030*/  HADD2.F32 R10, -RZ, R91.H1_H1 ;  /* 0x3000005bff0a7230 */ /* 0x000fe20000004100 */
[----:B------:R-:W-:Y:S01]  /*4040*/  F2FP.F16.F32.PACK_AB R24, R15, R80 ;  /* 0x000000500f18723e */ /* 0x000fe200000000ff */
[----:B------:R-:W-:Y:S02]  /*4050*/  HADD2.F32 R14, -RZ, R14.H1_H1 ;  /* 0x3000000eff0e7230 */ /* 0x000fe40000004100 */
[-C--:B------:R-:W-:Y:S01]  /*4060*/  FMUL.FTZ R83, R26, R13.reuse ;  /* 0x0000000d1a537220 */ /* 0x080fe20000410000 */
[----:B------:R-:W-:Y:S02]  /*4070*/  HADD2.F32 R9, -RZ, R93.H1_H1 ;  /* 0x3000005dff097230 */ /* 0x000fe40000004100 */
[-C--:B------:R-:W-:Y:S01]  /*4080*/  FMUL.FTZ R27, R5, R10.reuse ;  /* 0x0000000a051b7220 */ /* 0x080fe20000410000 */
[----:B------:R-:W-:Y:S02]  /*4090*/  HADD2.F32 R11, -RZ, R4.H0_H0 ;  /* 0x20000004ff0b7230 */ /* 0x000fe40000004100 */
[----:B------:R-:W-:Y:S01]  /*40a0*/  FMUL.FTZ R13, R14, R13 ;  /* 0x0000000d0e0d7220 */ /* 0x000fe20000410000 */
[C---:B------:R-:W-:Y:S01]  /*40b0*/  FMUL.FTZ R4, R8.reuse, R10 ;  /* 0x0000000a08047220 */ /* 0x040fe20000410000 */
[----:B------:R-:W-:Y:S01]  /*40c0*/  FFMA.FTZ R27, R8, R9, R27 ;  /* 0x00000009081b7223 */ /* 0x000fe2000001001b */
[----:B------:R-:W-:-:S02]  /*40d0*/  IMAD.MOV.U32 R25, RZ, RZ, R7 ;  /* 0x000000ffff197224 */ /* 0x000fc400078e0007 */
[----:B------:R-:W-:Y:S01]  /*40e0*/  FFMA.FTZ R26, R26, R11, R13 ;  /* 0x0000000b1a1a7223 */ /* 0x000fe2000001000d */
[----:B------:R-:W-:Y:S01]  /*40f0*/  FFMA.FTZ R4, R5, R9, -R4 ;  /* 0x0000000905047223 */ /* 0x000fe20000010804 */
[----:B------:R-:W-:Y:S01]  /*4100*/  FFMA.FTZ R83, R14, R11, -R83 ;  /* 0x0000000b0e537223 */ /* 0x000fe20000010853 */
[----:B------:R-:W-:Y:S01]  /*4110*/  F2FP.F16.F32.PACK_AB R13, R81, R6 ;  /* 0x00000006510d723e */ /* 0x000fe200000000ff */
[----:B------:R-:W-:Y:S01]  /*4120*/  IMAD.MOV.U32 R15, RZ, RZ, R84 ;  /* 0x000000ffff0f7224 */ /* 0x000fe200078e0054 */
[----:B------:R-:W-:Y:S01]  /*4130*/  F2FP.F16.F32.PACK_AB R26, R26, R27 ;  /* 0x0000001b1a1a723e */ /* 0x000fe200000000ff */
[----:B------:R-:W-:Y:S01]  /*4140*/  IMAD.MOV.U32 R27, RZ, RZ, R87 ;  /* 0x000000ffff1b7224 */ /* 0x000fe200078e0057 */
[----:B------:R-:W-:-:S07]  /*4150*/  F2FP.F16.F32.PACK_AB R14, R83, R4 ;  /* 0x00000004530e723e */ /* 0x000fce00000000ff */
.L_x_5688:
[----:B------:R-:W-:Y:S05]  /*4160*/  BSYNC B1 ;  /* 0x0000000000017941 */ /* 0x000fea0003800000 */
.L_x_5687:
        /* <DEDUP_REMOVED lines=10> */
.L_x_5670:
[----:B------:R-:W-:-:S06]  /*4210*/  UISETP.NE.AND UP0, UPT, UR37, 0x3, UPT ;  /* 0x000000032500788c */ /* 0x000fcc000bf05270 */
[----:B------:R-:W-:-:S13]  /*4220*/  PLOP3.LUT P0, PT, PT, PT, UP0, 0x80, 0x0 ;  /* 0x000000000000781c */ /* 0x000fda0003f0f008 */
[----:B------:R-:W-:Y:S05]  /*4230*/  @!P0 BRA `(.L_x_5689) ;  /* 0x0000000000048947 */ /* 0x000fea0003800000 */
[----:B------:R-:W-:Y:S01]  /*4240*/  BPT.TRAP 0x1 ;  /* 0x000000040000795c */ /* 0x000fe20000300000 */
.L_x_5689:
        /* <DEDUP_REMOVED lines=8> */
.L_x_6075:
[----:B------:R-:W-:Y:S05]  /*42d0*/  BSYNC B1 ;  /* 0x0000000000017941 */ /* 0x000fea0003800000 */
.L_x_5690:
[----:B------:R-:W-:Y:S05]  /*42e0*/  @P1 BRA `(.L_x_5677) ;  /* 0x00000000002c1947 */ /* 0x000fea0003800000 */
[----:B------:R-:W-:Y:S01]  /*42f0*/  @!P3 LOP3.LUT P5, RZ, R195, 0x4, RZ, 0xc0, !PT ;  /* 0x00000004c3ffb812 */ /* 0x000fe200078ac0ff */
[----:B------:R-:W-:Y:S01]  /*4300*/  @!P3 VIADD R4, R50, 0x20 ;  /* 0x000000203204b836 */ /* 0x000fe20000000000 */
[----:B------:R-:W-:Y:S02]  /*4310*/  PLOP3.LUT P6, PT, PT, PT, PT, 0x8, 0x0 ;  /* 0x000000000000781c */ /* 0x000fe40003fce170 */
[----:B------:R-:W-:-:S13]  /*4320*/  @!P3 PLOP3.LUT P6, PT, P5, PT, PT, 0x80, 0x0 ;  /* 0x000000000000b81c */ /* 0x000fda0002fcf070 */
[----:B------:R-:W-:-:S04]  /*4330*/  @P6 VIADD R4, R50, 0xffffffe0 ;  /* 0xffffffe032046836 */ /* 0x000fc80000000000 */
[----:B------:R-:W-:Y:S02]  /*4340*/  @!P3 IMAD.IADD R27, R27, 0x1, R4 ;  /* 0x000000011b1bb824 */ /* 0x000fe400078e0204 */
[----:B------:R-:W1:Y:S02]  /*4350*/  @!P4 LDS.128 R4, [R26+0x22400] ;  /* 0x022400001a04c984 */ /* 0x000e640000000c00 */
[----:B------:R-:W-:-:S06]  /*4360*/  @!P3 IMAD R8, R27, 0x2, R2 ;  /* 0x000000021b08b824 */ /* 0x000fcc00078e0202 */
[----:B------:R-:W2:Y:S04]  /*4370*/  @!P3 LDS.128 R8, [R8+0x22400] ;  /* 0x022400000808b984 */ /* 0x000ea80000000c00 */
[----:B-1----:R1:W-:Y:S04]  /*4380*/  @!P4 STG.E.128 desc[UR42][R12.64], R4 ;  /* 0x000000040c00c986 */ /* 0x0023e8000c101d2a */
[----:B--2---:R1:W-:Y:S02]  /*4390*/  @!P3 STG.E.128 desc[UR42][R12.64+0x40], R8 ;  /* 0x000040080c00b986 */ /* 0x0043e4000c101d2a */
.L_x_5677:
[----:B------:R-:W-:Y:S05]  /*43a0*/  BSYNC B0 ;  /* 0x0000000000007941 */ /* 0x000fea0003800000 */
.L_x_5669:
[----:B-1----:R-:W1:Y:S01]  /*43b0*/  S2R R4, SR_TID.X ;  /* 0x0000000000047919 */ /* 0x002e620000002100 */
[----:B------:R-:W-:Y:S01]  /*43c0*/  @!PT LDS RZ, [RZ] ;  /* 0x00000000fffff984 */ /* 0x000fe20000000800 */
[----:B------:R-:W-:Y:S01]  /*43d0*/  @!PT LDS RZ, [RZ] ;  /* 0x00000000fffff984 */ /* 0x000fe20000000800 */
[----:B------:R-:W-:Y:S01]  /*43e0*/  @!PT LDS RZ, [RZ] ;  /* 0x00000000fffff984 */ /* 0x000fe20000000800 */
[----:B------:R-:W-:Y:S01]  /*43f0*/  @!PT LDS RZ, [RZ] ;  /* 0x00000000fffff984 */ /* 0x000fe20000000800 */
[----:B------:R5:W-:Y:S06]  /*4400*/  MEMBAR.ALL.CTA ;  /* 0x0000000000007992 */ /* 0x000bec0000008000 */
[----:B-----5:R-:W5:Y:S01]  /*4410*/  FENCE.VIEW.ASYNC.S ;  /* 0x00000000000073c6 */ /* 0x020f620000000000 */
[----:B------:R-:W-:Y:S05]  /*4420*/  WARPSYNC.ALL ;  /* 0x0000000000007948 */ /* 0x000fea0003800000 */
[----:B------:R-:W-:Y:S01]  /*4430*/  BSSY B0, `(.L_x_5692) ;  /* 0x0000009000007945 */ /* 0x000fe20003800000 */
[----:B-1----:R-:W-:Y:S01]  /*4440*/  LOP3.LUT R4, R4, 0x7f, RZ, 0xc0, !PT ;  /* 0x0000007f04047812 */ /* 0x002fe200078ec0ff */
[----:B-----5:R1:W-:Y:S03]  /*4450*/  BAR.SYNC.DEFER_BLOCKING R52, 0x80 ;  /* 0x000200340000751d */ /* 0x0203e60000010000 */
[----:B------:R-:W-:-:S13]  /*4460*/  ISETP.NE.AND P5, PT, R4, RZ, PT ;  /* 0x000000ff0400720c */ /* 0x000fda0003fa5270 */
[----:B------:R-:W-:-:S05]  /*4470*/  @!P5 VIADD R4, R74, 0x28ca0 ;  /* 0x00028ca04a04d836 */ /* 0x000fca0000000000 */
[----:B------:R-:W-:-:S04]  /*4480*/  @!P5 PRMT R4, RZ, 0x654, R4 ;  /* 0x00000654ff04d816 */ /* 0x000fc80000000004 */
[----:B------:R1:W-:Y:S01]  /*4490*/  @!P5 SYNCS.ARRIVE.TRANS64.RED.A1T0 RZ, [R4+URZ], RZ ;  /* 0x000000ff04ffd9a7 */ /* 0x0003e2000810043f */
[----:B------:R-:W-:Y:S05]  /*44a0*/  @!P0 BRA `(.L_x_5693) ;  /* 0x0000000000048947 */ /* 0x000fea0003800000 */
[----:B------:R-:W-:Y:S01]  /*44b0*/  BPT.TRAP 0x1 ;  /* 0x000000040000795c */ /* 0x000fe20000300000 */
.L_x_5693:
[----:B------:R-:W-:Y:S05]  /*44c0*/  BSYNC B0 ;  /* 0x0000000000007941 */ /* 0x000fea0003800000 */
.L_x_5692:
[----:B------:R-:W5:Y:S01]  /*44d0*/  SYNCS.PHASECHK.TRANS64.TRYWAIT P0, [R74+URZ+0x28cb0], R75 ;  /* 0x028cb04b4a0075a7 */ /* 0x000f62000800017f */
[----:B------:R-:W-:Y:S04]  /*44e0*/  BSSY B0, `(.L_x_5694) ;  /* 0x0000002000007945 */ /* 0x000fe80003800000 */
[----:B-----5:R-:W-:Y:S05]  /*44f0*/  @!P0 BRA `(.L_x_5695) ;  /* 0x000001f400748947 */ /* 0x020fea0003800000 */
.L_x_6076:
[----:B------:R-:W-:Y:S05]  /*4500*/  BSYNC B0 ;  /* 0x0000000000007941 */ /* 0x000fea0003800000 */
.L_x_5694:
[----:B------:R-:W-:Y:S04]  /*4510*/  BSSY B0, `(.L_x_5696) ;  /* 0x0000052000007945 */ /* 0x000fe80003800000 */
[----:B------:R-:W-:Y:S05]  /*4520*/  @P1 BRA `(.L_x_5697) ;  /* 0x0000000400401947 */ /* 0x000fea0003800000 */
[----:B------:R-:W-:Y:S01]  /*4530*/  IMAD.WIDE R6, R41, 0x40, R38 ;  /* 0x0000004029067825 */ /* 0x000fe200078e0226 */
[----:B------:R-:W-:Y:S01]  /*4540*/  ULDC.64 UR4, c[0x0][0x328] ;  /* 0x0000ca0000047ab9 */ /* 0x000fe20000000a00 */
[----:B------:R-:W-:Y:S02]  /*4550*/  LOP3.LUT P0, RZ, R195, 0x4, RZ, 0xc0, !PT ;  /* 0x00000004c3ff7812 */ /* 0x000fe4000780c0ff */
[----:B------:R-:W-:Y:S02]  /*4560*/  IMAD R7, R7, UR4, RZ ;  /* 0x0000000407077c24 */ /* 0x000fe4000f8e02ff */
[----:B-1----:R-:W-:Y:S02]  /*4570*/  IMAD.MOV.U32 R4, RZ, RZ, R28 ;  /* 0x000000ffff047224 */ /* 0x002fe400078e001c */
[----:B------:R-:W-:Y:S02]  /*4580*/  IMAD.MOV.U32 R5, RZ, RZ, R0 ;  /* 0x000000ffff057224 */ /* 0x000fe400078e0000 */
[----:B------:R-:W-:-:S02]  /*4590*/  IMAD R7, R6, UR5, R7 ;  /* 0x0000000506077c24 */ /* 0x000fc4000f8e0207 */
[----:B------:R-:W-:Y:S01]  /*45a0*/  IMAD.WIDE.U32 R4, R6, UR4, R4 ;  /* 0x0000000406047c25 */ /* 0x000fe2000f8e0004 */
[----:B------:R-:W-:-:S03]  /*45b0*/  ULDC.64 UR4, c[0x0][0x318] ;  /* 0x0000c60000047ab9 */ /* 0x000fc60000000a00 */
[----:B------:R-:W-:Y:S01]  /*45c0*/  IMAD R9, R184, 0x8000, R50 ;  /* 0x00008000b8097824 */ /* 0x000fe200078e0232 */
[----:B---3--:R-:W-:Y:S01]  /*45d0*/  LEA R12, P1, R4, UR4, 0x1 ;  /* 0x00000004040c7c11 */ /* 0x008fe2000f8208ff */
[----:B------:R-:W-:Y:S01]  /*45e0*/  IMAD.IADD R5, R5, 0x1, R7 ;  /* 0x0000000105057824 */ /* 0x000fe200078e0207 */
[----:B------:R-:W-:Y:S01]  /*45f0*/  ULDC UR4, c[0x0][0x320] ;  /* 0x0000c80000047ab9 */ /* 0x000fe20000000800 */
[----:B------:R-:W-:Y:S02]  /*4600*/  VIADD R6, R16, 0x40 ;  /* 0x0000004010067836 */ /* 0x000fe40000000000 */
[C---:B------:R-:W-:Y:S01]  /*4610*/  VIADD R15, R9.reuse, 0x20 ;  /* 0x00000020090f7836 */ /* 0x040fe20000000000 */
[----:B------:R-:W-:Y:S01]  /*4620*/  LEA.HI.X R13, R4, UR5, R5, 0x1, P1 ;  /* 0x00000005040d7c11 */ /* 0x000fe200088f0c05 */
[C---:B------:R-:W-:Y:S01]  /*4630*/  @P0 VIADD R15, R9.reuse, 0xffffffe0 ;  /* 0xffffffe0090f0836 */ /* 0x040fe20000000000 */
[----:B------:R-:W-:Y:S01]  /*4640*/  ISETP.GE.AND P1, PT, R16, UR4, PT ;  /* 0x0000000410007c0c */ /* 0x000fe2000bf26270 */
[----:B--2-4-:R-:W-:Y:S01]  /*4650*/  IMAD R25, R9, 0x2, R2 ;  /* 0x0000000209197824 */ /* 0x014fe200078e0202 */
[----:B------:R-:W-:Y:S01]  /*4660*/  ISETP.GE.AND P0, PT, R6, UR4, PT ;  /* 0x0000000406007c0c */ /* 0x000fe2000bf06270 */
[----:B------:R-:W-:-:S02]  /*4670*/  VIADD R14, R16, 0x80 ;  /* 0x00000080100e7836 */ /* 0x000fc40000000000 */
[----:B------:R-:W-:-:S08]  /*4680*/  VIADD R24, R16, 0xc0 ;  /* 0x000000c010187836 */ /* 0x000fd00000000000 */
[----:B------:R-:W1:Y:S04]  /*4690*/  @!P1 LDS.128 R4, [R25+0x400] ;  /* 0x0004000019049984 */ /* 0x000e680000000c00 */
[----:B------:R-:W2:Y:S04]  /*46a0*/  @!P0 LDS.128 R8, [R25+0x2400] ;  /* 0x0024000019088984 */ /* 0x000ea80000000c00 */
[----:B-1----:R-:W-:Y:S01]  /*46b0*/  @!P1 STG.E.128 desc[UR42][R12.64], R4 ;  /* 0x000000040c009986 */ /* 0x002fe2000c101d2a */
[----:B------:R-:W-:Y:S01]  /*46c0*/  ISETP.GE.AND P1, PT, R14, UR4, PT ;  /* 0x000000040e007c0c */ /* 0x000fe2000bf26270 */
[----:B------:R-:W-:-:S02]  /*46d0*/  VIADD R14, R16, 0x100 ;  /* 0x00000100100e7836 */ /* 0x000fc40000000000 */
[----:B--2---:R-:W-:Y:S01]  /*46e0*/  @!P0 STG.E.128 desc[UR42][R12.64+0x80], R8 ;  /* 0x000080080c008986 */ /* 0x004fe2000c101d2a */
[----:B------:R-:W-:Y:S01]  /*46f0*/  ISETP.GE.AND P0, PT, R24, UR4, PT ;  /* 0x0000000418007c0c */ /* 0x000fe2000bf06270 */
        /* <DEDUP_REMOVED lines=16> */
[----:B------:R-:W-:Y:S02]  /*4800*/  IMAD R24, R15, 0x2, R2 ;  /* 0x000000020f187824 */ /* 0x000fe400078e0202 */
[----:B------:R-:W-:-:S06]  /*4810*/  VIADD R15, R16, 0xe0 ;  /* 0x000000e0100f7836 */ /* 0x000fcc0000000000 */
[----:B------:R-:W1:Y:S04]  /*4820*/  @!P1 LDS.128 R4, [R25+0xc400] ;  /* 0x00c4000019049984 */ /* 0x000e680000000c00 */
[----:B------:R-:W2:Y:S04]  /*4830*/  @!P0 LDS.128 R8, [R25+0xe400] ;  /* 0x00e4000019088984 */ /* 0x000ea80000000c00 */
[----:B-1----:R-:W-:Y:S01]  /*4840*/  @!P1 STG.E.128 desc[UR42][R12.64+0x300], R4 ;  /* 0x000300040c009986 */ /* 0x002fe2000c101d2a */
[----:B------:R-:W-:-:S03]  /*4850*/  ISETP.GE.AND P1, PT, R54, UR4, PT ;  /* 0x0000000436007c0c */ /* 0x000fc6000bf26270 */
        /* <DEDUP_REMOVED lines=22> */
[----:B------:R-:W-:-:S03]  /*49c0*/  ISETP.GE.AND P1, PT, R14, UR4, PT ;  /* 0x000000040e007c0c */ /* 0x000fc6000bf26270 */
[----:B--2---:R-:W-:Y:S01]  /*49d0*/  @!P0 STG.E.128 desc[UR42][R12.64+0x2c0], R8 ;  /* 0x0002c0080c008986 */ /* 0x004fe2000c101d2a */
[----:B------:R-:W-:-:S09]  /*49e0*/  ISETP.GE.AND P0, PT, R15, UR4, PT ;  /* 0x000000040f007c0c */ /* 0x000fd2000bf06270 */
[----:B------:R-:W1:Y:S04]  /*49f0*/  @!P1 LDS.128 R4, [R24+0xc400] ;  /* 0x00c4000018049984 */ /* 0x000e680000000c00 */
[----:B------:R-:W2:Y:S04]  /*4a00*/  @!P0 LDS.128 R8, [R24+0xe400] ;  /* 0x00e4000018088984 */ /* 0x000ea80000000c00 */
[----:B-1----:R1:W-:Y:S04]  /*4a10*/  @!P1 STG.E.128 desc[UR42][R12.64+0x340], R4 ;  /* 0x000340040c009986 */ /* 0x0023e8000c101d2a */
[----:B--2---:R1:W-:Y:S02]  /*4a20*/  @!P0 STG.E.128 desc[UR42][R12.64+0x3c0], R8 ;  /* 0x0003c0080c008986 */ /* 0x0043e4000c101d2a */
.L_x_5697:
[----:B------:R-:W-:Y:S05]  /*4a30*/  BSYNC B0 ;  /* 0x0000000000007941 */ /* 0x000fea0003800000 */
.L_x_5696:
        /* <DEDUP_REMOVED lines=8> */
[----:B0-----:R-:W-:-:S03]  /*4ac0*/  @!P5 VIADD R74, R74, 0x28cc0 ;  /* 0x00028cc04a4ad836 */ /* 0x001fc60000000000 */
        /* <DEDUP_REMOVED lines=8> */
.L_x_5664:
[----:B------:R-:W-:Y:S04]  /*4b50*/  BSSY B0, `(.L_x_5699) ;  /* 0x0000004000007945 */ /* 0x000fe80003800000 */
[----:B------:R-:W-:Y:S05]  /*4b60*/  @P0 BRA `(.L_x_5700) ;  /* 0x0000000000080947 */ /* 0x000fea0003800000 */
[----:B------:R-:W1:Y:S02]  /*4b70*/  FENCE.VIEW.ASYNC.G ;  /* 0x00000000000073c6 */ /* 0x000e640000000100 */
[----:B-1----:R-:W-:Y:S06]  /*4b80*/  BAR.ARV 0xc, 0x180 ;  /* 0x0306000000007b1d */ /* 0x002fec0000002000 */
.L_x_5700:
[----:B------:R-:W-:Y:S05]  /*4b90*/  BSYNC B0 ;  /* 0x0000000000007941 */ /* 0x000fea0003800000 */
.L_x_5699:
[----:B------:R-:W-:Y:S01]  /*4ba0*/  UISETP.NE.AND UP0, UPT, UR38, 0x1, UPT ;  /* 0x000000012600788c */ /* 0x000fe2000bf05270 */
[----:B------:R-:W-:Y:S05]  /*4bb0*/  BSSY B7, `(.L_x_5701) ;  /* 0x0001029000077945 */ /* 0x000fea0003800000 */
[----:B------:R-:W-:-:S13]  /*4bc0*/  PLOP3.LUT P0, PT, PT, PT, UP0, 0x80, 0x0 ;  /* 0x000000000000781c */ /* 0x000fda0003f0f008 */
[----:B------:R-:W-:Y:S05]  /*4bd0*/  @!P0 BRA `(.L_x_5702) ;  /* 0x00000024004c8947 */ /* 0x000fea0003800000 */
[----:B------:R-:W1:Y:S01]  /*4be0*/  LDC R0, c[0x0][0x448] ;  /* 0x00011200ff007b82 */ /* 0x000e620000000800 */
[----:B------:R-:W-:-:S07]  /*4bf0*/  IADD3 R7, R23, 0x1, -R22 ;  /* 0x0000000117077810 */ /* 0x000fce0007ffe816 */
[----:B------:R-:W0:Y:S01]  /*4c00*/  LDC.64 R4, c[0x0][0x9e0] ;  /* 0x00027800ff047b82 */ /* 0x000e220000000a00 */
[----:B-1----:R-:W-:Y:S01]  /*4c10*/  ISETP.NE.AND P1, PT, R0, 0x1, PT ;  /* 0x000000010000780c */ /* 0x002fe20003f25270 */
[----:B------:R-:W-:Y:S01]  /*4c20*/  VIADD R0, R192, 0x3f ;  /* 0x0000003fc0007836 */ /* 0x000fe20000000000 */
[----:B0-----:R-:W-:-:S11]  /*4c30*/  ISETP.GE.AND P2, PT, R5, 0x1, PT ;  /* 0x000000010500780c */ /* 0x001fd60003f46270 */
[----:B------:R-:W0:Y:S08]  /*4c40*/  @P1 LDC R3, c[0x0][0x44c] ;  /* 0x00011300ff031b82 */ /* 0x000e300000000800 */
[----:B------:R-:W1:Y:S01]  /*4c50*/  @P1 LDC R6, c[0x0][0x450] ;  /* 0x00011400ff061b82 */ /* 0x000e620000000800 */
[----:B0-----:R-:W-:-:S05]  /*4c60*/  @P1 IMAD.HI.U32 R3, R0, R3, RZ ;  /* 0x0000000300031227 */ /* 0x001fca00078e00ff */
[----:B-1----:R-:W-:-:S05]  /*4c70*/  @P1 SHF.R.U32.HI R0, RZ, R6, R3 ;  /* 0x00000006ff001219 */ /* 0x002fca0000011603 */
[----:B------:R-:W-:-:S04]  /*4c80*/  IMAD.IADD R3, R7, 0x1, R0 ;  /* 0x0000000107037824 */ /* 0x000fc800078e0200 */
[----:B------:R-:W-:Y:S01]  /*4c90*/  IMAD.IADD R4, R3, 0x1, R4 ;  /* 0x0000000103047824 */ /* 0x000fe200078e0204 */
        /* <DEDUP_REMOVED lines=12> */
.L_x_5705:
[----:B------:R-:W-:-:S13]  /*4d60*/  ISETP.NE.AND P0, PT, R5, 0x1, PT ;  /* 0x000000010500780c */ /* 0x000fda0003f05270 */
[----:B------:R-:W0:Y:S02]  /*4d70*/  @P0 LDC.64 R6, c[0x0][0x9e8] ;  /* 0x00027a00ff060b82 */ /* 0x000e240000000a00 */
[----:B0-----:R-:W-:-:S05]  /*4d80*/  @P0 IMAD.HI.U32 R6, R0, R6, RZ ;  /* 0x0000000600060227 */ /* 0x001fca00078e00ff */
[----:B------:R-:W-:-:S07]  /*4d90*/  @P0 SHF.R.U32.HI R0, RZ, R7, R6 ;  /* 0x00000007ff000219 */ /* 0x000fce0000011606 */
.L_x_5706:
[----:B------:R-:W-:Y:S05]  /*4da0*/  BSYNC B0 ;  /* 0x0000000000007941 */ /* 0x000fea0003800000 */
.L_x_5704:
[----:B------:R-:W-:-:S05]  /*4db0*/  IMAD R3, R0, R5, R5 ;  /* 0x0000000500037224 */ /* 0x000fca00078e0205 */
[----:B------:R-:W-:-:S07]  /*4dc0*/  VIMNMX R4, R4, R3, PT ;  /* 0x0000000304047248 */ /* 0x000fce0003fe0100 */
.L_x_5703:
        /* <DEDUP_REMOVED lines=24> */
.L_x_5709:
[----:B------:R-:W-:-:S13]  /*4f50*/  ISETP.NE.AND P0, PT, R5, 0x1, PT ;  /* 0x000000010500780c */ /* 0x000fda0003f05270 */
[----:B------:R-:W0:Y:S02]  /*4f60*/  @P0 LDC.64 R6, c[0x0][0x9e8] ;  /* 0x00027a00ff060b82 */ /* 0x000e240000000a00 */
[----:B0-----:R-:W-:-:S05]  /*4f70*/  @P0 IMAD.HI.U32 R4, R22, R6, RZ ;  /* 0x0000000616040227 */ /* 0x001fca00078e00ff */
[----:B------:R-:W-:-:S07]  /*4f80*/  @P0 SHF.R.U32.HI R22, RZ, R7, R4 ;  /* 0x00000007ff160219 */ /* 0x000fce0000011604 */
.L_x_5710:
[----:B------:R-:W-:Y:S05]  /*4f90*/  BSYNC B0 ;  /* 0x0000000000007941 */ /* 0x000fea0003800000 */
.L_x_5708:
[----:B------:R-:W-:-:S05]  /*4fa0*/  IMAD R5, R22, R5, RZ ;  /* 0x0000000516057224 */ /* 0x000fca00078e02ff */
[----:B------:R-:W-:-:S07]  /*4fb0*/  VIMNMX R0, R0, R5, !PT ;  /* 0x0000000500007248 */ /* 0x000fce0007fe0100 */
.L_x_5707:
[----:B------:R-:W-:Y:S01]  /*4fc0*/  SHF.R.S32.HI R3, RZ, 0x1f, R0 ;  /* 0x0000001fff037819 */ /* 0x000fe20000011400 */
[----:B------:R-:W-:Y:S01]  /*4fd0*/  BSSY B0, `(.L_x_5711) ;  /* 0x0000025000007945 */ /* 0x000fe20003800000 */
[----:B------:R-:W-:Y:S02]  /*4fe0*/  IMAD.MOV.U32 R5, RZ, RZ, RZ ;  /* 0x000000ffff057224 */ /* 0x000fe400078e00ff */
[----:B------:R-:W-:-:S04]  /*4ff0*/  LEA.HI R3, R3, R0, RZ, 0x6 ;  /* 0x0000000003037211 */ /* 0x000fc800078f30ff */
[----:B------:R-:W-:-:S04]  /*5000*/  SHF.R.S32.HI R3, RZ, 0x6, R3 ;  /* 0x00000006ff037819 */ /* 0x000fc80000011403 */
        /* <DEDUP_REMOVED lines=9> */
[----:B---3--:R-:W-:Y:S02]  /*50a0*/  IABS R12, R11 ;  /* 0x0000000b000c7213 */ /* 0x008fe40000000000 */
        /* <DEDUP_REMOVED lines=23> */
.L_x_5712:
[----:B------:R-:W-:Y:S05]  /*5220*/  BSYNC B0 ;  /* 0x0000000000007941 */ /* 0x000fea0003800000 */
.L_x_5711:
        /* <DEDUP_REMOVED lines=46> */
[----:B---3--:R-:W-:Y:S02]  /*5510*/  CS2R R70, SRZ ;  /* 0x0000000000467805 */ /* 0x008fe4000001ff00 */
[----:B------:R-:W-:Y:S02]  /*5520*/  CS2R R68, SRZ ;  /* 0x0000000000447805 */ /* 0x000fe4000001ff00 */
[----:B----4-:R-:W-:Y:S02]  /*5530*/  CS2R R66, SRZ ;  /* 0x0000000000427805 */ /* 0x010fe4000001ff00 */
        /* <DEDUP_REMOVED lines=19> */
[----:B--2---:R-:W-:-:S02]  /*5670*/  CS2R R26, SRZ ;  /* 0x00000000001a7805 */ /* 0x004fc4000001ff00 */
[----:B------:R-:W-:Y:S01]  /*5680*/  CS2R R24, SRZ ;  /* 0x0000000000187805 */ /* 0x000fe2000001ff00 */
[----:B------:R-:W-:Y:S06]  /*5690*/  @!P1 BRA `(.L_x_5713) ;  /* 0x000000f400e89947 */ /* 0x000fec0003800000 */
[----:B------:R-:W2:Y:S04]  /*56a0*/  LDL R10, [R1+0x48] ;  /* 0x00004800010a7983 */ /* 0x000ea80000100800 */
[----:B--2---:R-:W0:Y:S02]  /*56b0*/  SHFL.IDX PT, R3, R10, RZ, 0x1f ;  /* 0x00001fff0a037589 */ /* 0x004e2400000e0000 */
[----:B0-----:R-:W-:-:S04]  /*56c0*/  LEA.HI R4, R3, R3, RZ, 0x1 ;  /* 0x0000000303047211 */ /* 0x001fc800078f08ff */
[----:B------:R-:W-:-:S05]  /*56d0*/  LOP3.LUT R4, R4, 0x1fffe, RZ, 0xc0, !PT ;  /* 0x0001fffe04047812 */ /* 0x000fca00078ec0ff */
[----:B------:R-:W-:Y:S02]  /*56e0*/  IMAD.IADD R3, R3, 0x1, -R4 ;  /* 0x0000000103037824 */ /* 0x000fe400078e0a04 */
[----:B------:R-:W-:Y:S02]  /*56f0*/  IMAD.U32 R4, RZ, RZ, UR37 ;  /* 0x00000025ff047e24 */ /* 0x000fe4000f8e00ff */
[----:B------:R-:W-:-:S03]  /*5700*/  IMAD R3, R3, 0x8000, R2 ;  /* 0x0000800003037824 */ /* 0x000fc600078e0202 */
[----:B------:R-:W-:Y:S01]  /*5710*/  ISETP.NE.AND P0, PT, R4, 0x3, PT ;  /* 0x000000030400780c */ /* 0x000fe20003f05270 */
[----:B------:R-:W-:-:S05]  /*5720*/  VIADD R3, R3, 0x400 ;  /* 0x0000040003037836 */ /* 0x000fca0000000000 */
[----:B------:R-:W-:-:S04]  /*5730*/  SHF.R.U32.HI R3, RZ, 0x4, R3 ;  /* 0x00000004ff037819 */ /* 0x000fc80000011603 */
[----:B------:R-:W-:-:S04]  /*5740*/  LOP3.LUT R3, R3, 0x3fff, RZ, 0xc0, !PT ;  /* 0x00003fff03037812 */ /* 0x000fc800078ec0ff */
[----:B------:R-:W-:Y:S01]  /*5750*/  LOP3.LUT R3, R3, 0x2000000, RZ, 0xfc, !PT ;  /* 0x0200000003037812 */ /* 0x000fe200078efcff */
[----:B------:R-:W-:Y:S06]  /*5760*/  @!P0 BRA `(.L_x_5714) ;  /* 0x0000000000048947 */ /* 0x000fec0003800000 */
[----:B------:R-:W-:Y:S01]  /*5770*/  BPT.TRAP 0x1 ;  /* 0x000000040000795c */ /* 0x000fe20000300000 */
.L_x_5714:
[----:B------:R-:W-:Y:S01]  /*5780*/  IMAD R9, R18, 0x8, R2 ;  /* 0x0000000812097824 */ /* 0x000fe200078e0202 */
[----:B------:R-:W-:Y:S01]  /*5790*/  SHF.L.U32 R10, R19, 0x1f, RZ ;  /* 0x0000001f130a7819 */ /* 0x000fe200000006ff */
[----:B------:R-:W-:Y:S01]  /*57a0*/  VIADD R4, R2, 0x26800 ;  /* 0x0002680002047836 */ /* 0x000fe20000000000 */
[----:B------:R-:W-:Y:S01]  /*57b0*/  BSSY B0, `(.L_x_5715) ;  /* 0x0000008000007945 */ /* 0x000fe20003800000 */
[----:B------:R-:W-:Y:S01]  /*57c0*/  IMAD R6, R18, 0x1000, R3 ;  /* 0x0000100012067824 */ /* 0x000fe200078e0203 */
[----:B------:R-:W0:Y:S01]  /*57d0*/  SYNCS.PHASECHK.TRANS64.TRYWAIT P1, [R9+URZ+0x28c50], R10 ;  /* 0x028c500a090075a7 */ /* 0x000e22000802017f */
[----:B------:R-:W-:Y:S01]  /*57e0*/  IMAD.MOV.U32 R7, RZ, RZ, 0x40000040 ;  /* 0x40000040ff077424 */ /* 0x000fe200078e00ff */
[----:B------:R-:W-:-:S04]  /*57f0*/  SHF.R.U32.HI R4, RZ, 0x4, R4 ;  /* 0x00000004ff047819 */ /* 0x000fc80000011604 */
[----:B------:R-:W-:-:S04]  /*5800*/  LOP3.LUT R4, R4, 0x3fff, RZ, 0xc0, !PT ;  /* 0x00003fff04047812 */ /* 0x000fc800078ec0ff */
[----:B------:R-:W-:Y:S01]  /*5810*/  LOP3.LUT R4, R4, 0x10000, RZ, 0xfc, !PT ;  /* 0x0001000004047812 */ /* 0x000fe200078efcff */
[----:B0-----:R-:W-:Y:S06]  /*5820*/  @!P1 BRA `(.L_x_5716) ;  /* 0x000001e000bc9947 */ /* 0x001fec0003800000 */
.L_x_6077:
[----:B------:R-:W-:Y:S05]  /*5830*/  BSYNC B0 ;  /* 0x0000000000007941 */ /* 0x000fea0003800000 */
.L_x_5715:
        /* <DEDUP_REMOVED lines=24> */
[----:B-----5:R-:W-:Y:S01]  /*59c0*/  WARPGROUP.ARRIVE ;  /* 0x00000000000079c5 */ /* 0x020fe20000000000 */
[----:B------:R-:W-:Y:S01]  /*59d0*/  R2UR UR5, R11 ;  /* 0x000000000b0572ca */ /* 0x000fe200000e0000 */
[----:B------:R-:W-:Y:S01]  /*59e0*/  VIADD R8, R8, 0xfffffffe ;  /* 0xfffffffe08087836 */ /* 0x000fe20000000000 */
[----:B------:R-:W-:Y:S03]  /*59f0*/  BSSY B0, `(.L_x_5717) ;  /* 0x00000e2000007945 */ /* 0x000fe60003800000 */
[----:B------:R-:W-:Y:S01]  /*5a00*/  HGMMA.64x256x16.F32 R24, gdesc[UR12].tnspB, RZ, !UPT, gsb0 ;  /* 0x43e000000c1879f0 */ /* 0x000fe2000c0008ff */
[----:B------:R-:W-:Y:S01]  /*5a10*/  R2UR UR14, R6 ;  /* 0x00000000060e72ca */ /* 0x000fe200000e0000 */
[----:B------:R-:W-:Y:S01]  /*5a20*/  VIADD R6, R4, 0x6 ;  /* 0x0000000604067836 */ /* 0x000fe20000000000 */
[----:B------:R-:W-:Y:S01]  /*5a30*/  R2UR UR15, R7 ;  /* 0x00000000070f72ca */ /* 0x000fe200000e0000 */
[----:B------:R-:W-:Y:S01]  /*5a40*/  IMAD.MOV.U32 R7, RZ, RZ, 0x40000040 ;  /* 0x40000040ff077424 */ /* 0x000fe200078e00ff */
[----:B------:R-:W-:-:S02]  /*5a50*/  ISETP.GE.AND P2, PT, R8, R0, PT ;  /* 0x000000000800720c */ /* 0x000fc40003f46270 */
        /* <DEDUP_REMOVED lines=22> */
.L_x_5724:
[----:B------:R-:W-:Y:S01]  /*5bc0*/  BAR.SYNC.DEFER_BLOCKING 0xe, 0x100 ;  /* 0x0384000000007b1d */ /* 0x000fe20000010000 */
[C---:B------:R-:W-:Y:S02]  /*5bd0*/  IMAD R8, R18.reuse, 0x40, R191 ;  /* 0x0000004012087824 */ /* 0x040fe400078e02bf */
[----:B------:R-:W-:Y:S02]  /*5be0*/  VIADD R18, R18, 0x1 ;  /* 0x0000000112127836 */ /* 0x000fe40000000000 */
[----:B------:R-:W-:-:S03]  /*5bf0*/  IMAD R8, R8, 0x4, R2 ;  /* 0x0000000408087824 */ /* 0x000fc600078e0202 */
[----:B------:R-:W-:-:S04]  /*5c00*/  ISETP.NE.AND P2, PT, R18, 0x2, PT ;  /* 0x000000021200780c */ /* 0x000fc80003f45270 */
[----:B------:R-:W-:Y:S01]  /*5c10*/  SEL R18, R18, RZ, P2 ;  /* 0x000000ff12127207 */ /* 0x000fe20001000000 */
[----:B0-----:R-:W0:Y:S04]  /*5c20*/  LDS R9, [R8+0x28800] ;  /* 0x0288000008097984 */ /* 0x001e280000000800 */
[----:B-1----:R-:W1:Y:S01]  /*5c30*/  LDS R8, [R8+0x28820] ;  /* 0x0288200008087984 */ /* 0x002e620000000800 */
        /* <DEDUP_REMOVED lines=135> */
.L_x_5719:
[----:B------:R-:W-:Y:S01]  /*64b0*/  IMAD R21, R18, 0x8, R2 ;  /* 0x0000000812157824 */ /* 0x000fe200078e0202 */
[----:B------:R-:W-:-:S04]  /*64c0*/  SHF.L.U32 R8, R19, 0x1f, RZ ;  /* 0x0000001f13087819 */ /* 0x000fc800000006ff */
[----:B------:R0:W1:Y:S01]  /*64d0*/  SYNCS.PHASECHK.TRANS64.TRYWAIT P2, [R21+URZ+0x28c50], R8 ;  /* 0x028c5008150075a7 */ /* 0x000062000804017f */
[----:B------:R-:W-:Y:S05]  /*64e0*/  @!P0 BRA `(.L_x_5720) ;  /* 0x0000000000048947 */ /* 0x000fea0003800000 */
[----:B------:R-:W-:Y:S01]  /*64f0*/  BPT.TRAP 0x1 ;  /* 0x000000040000795c */ /* 0x000fe20000300000 */
.L_x_5720:
[----:B------:R-:W-:Y:S04]  /*6500*/  BSSY B1, `(.L_x_5721) ;  /* 0x0000004000017945 */ /* 0x000fe80003800000 */
[----:B-1----:R-:W-:Y:S05]  /*6510*/  @P2 BRA `(.L_x_5722) ;  /* 0x0000000000082947 */ /* 0x002fea0003800000 */
[----:B------:R-:W1:Y:S02]  /*6520*/  SYNCS.PHASECHK.TRANS64.TRYWAIT P2, [R21+URZ+0x28c50], R8 ;  /* 0x028c5008150075a7 */ /* 0x000e64000804017f */
[----:B-1----:R-:W-:Y:S05]  /*6530*/  @!P2 BRA `(.L_x_5723) ;  /* 0x000001d4008ca947 */ /* 0x002fea0003800000 */
.L_x_5722:
[----:B------:R-:W-:Y:S05]  /*6540*/  BSYNC B1 ;  /* 0x0000000000017941 */ /* 0x000fea0003800000 */
.L_x_5721:
[----:B01----:R-:W-:Y:S01]  /*6550*/  IMAD R8, R18, 0x1000, R3 ;  /* 0x0000100012087824 */ /* 0x003fe200078e0203 */
[----:B------:R-:W-:Y:S01]  /*6560*/  R2UR UR4, R4 ;  /* 0x00000000040472ca */ /* 0x000fe200000e0000 */
[----:B------:R-:W-:Y:S01]  /*6570*/  IMAD.MOV.U32 R9, RZ, RZ, 0x40000040 ;  /* 0x40000040ff097424 */ /* 0x000fe200078e00ff */
[----:B------:R-:W-:Y:S01]  /*6580*/  R2UR UR5, R5 ;  /* 0x00000000050572ca */ /* 0x000fe200000e0000 */
[----:B------:R-:W-:Y:S01]  /*6590*/  WARPGROUP.ARRIVE ;  /* 0x00000000000079c5 */ /* 0x000fe20000000000 */
[C---:B------:R-:W-:Y:S01]  /*65a0*/  R2UR UR6, R8.reuse ;  /* 0x00000000080672ca */ /* 0x040fe200000e0000 */
[----:B------:R-:W-:Y:S01]  /*65b0*/  VIADD R14, R8, 0x80 ;  /* 0x00000080080e7836 */ /* 0x000fe20000000000 */
[----:B------:R-:W-:Y:S01]  /*65c0*/  R2UR UR7, R9 ;  /* 0x00000000090772ca */ /* 0x000fe200000e0000 */
[----:B------:R-:W-:Y:S02]  /*65d0*/  IMAD.MOV.U32 R15, RZ, RZ, 0x40000040 ;  /* 0x40000040ff0f7424 */ /* 0x000fe400078e00ff */
[----:B------:R-:W-:-:S02]  /*65e0*/  IMAD.MOV.U32 R9, RZ, RZ, 0x40000040 ;  /* 0x40000040ff097424 */ /* 0x000fc400078e00ff */
[----:B------:R-:W-:-:S05]  /*65f0*/  @!P1 VIADD R21, R21, 0x28c60 ;  /* 0x00028c6015159836 */ /* 0x000fca0000000000 */
[----:B------:R-:W-:-:S03]  /*6600*/  @!P1 PRMT R21, RZ, 0x654, R21 ;  /* 0x00000654ff159816 */ /* 0x000fc60000000015 */
        /* <DEDUP_REMOVED lines=27> */
[----:B------:R-:W-:Y:S03]  /*67c0*/  HGMMA.64x256x16.F32 R24, gdesc[UR4].tnspB, R24, gsb0 ;  /* 0x43e00000041879f0 */ /* 0x000fe60008000818 */
[----:B------:R-:W-:Y:S02]  /*67d0*/  WARPGROUP.DEPBAR.LE gsb0, 0x0 ;  /* 0x00008000000079c5 */ /* 0x000fe40000010000 */
[----:B------:R-:W-:Y:S06]  /*67e0*/  BAR.ARV 0xf, 0x100 ;  /* 0x03c4000000007b1d */ /* 0x000fec0000002000 */
[----:B------:R1:W-:Y:S01]  /*67f0*/  @!P1 SYNCS.ARRIVE.TRANS64.RED.A1T0 RZ, [R21+URZ], RZ ;  /* 0x000000ff15ff99a7 */ /* 0x0003e2000810043f */
[----:B------:R-:W-:Y:S05]  /*6800*/  @P3 BRA `(.L_x_5724) ;  /* 0xfffffff000ec3947 */ /* 0x000fea000383ffff */
.L_x_5718:
[----:B------:R-:W-:Y:S05]  /*6810*/  BSYNC B0 ;  /* 0x0000000000007941 */ /* 0x000fea0003800000 */
.L_x_5717:
[----:B------:R-:W-:Y:S01]  /*6820*/  BAR.SYNC.DEFER_BLOCKING 0xe, 0x100 ;  /* 0x0384000000007b1d */ /* 0x000fe20000010000 */
[C---:B------:R-:W-:Y:S01]  /*6830*/  IMAD R3, R18.reuse, 0x40, R191 ;  /* 0x0000004012037824 */ /* 0x040fe200078e02bf */
[----:B------:R-:W-:Y:S01]  /*6840*/  PLOP3.LUT P0, PT, PT, PT, PT, 0x8, 0x0 ;  /* 0x000000000000781c */ /* 0x000fe20003f0e170 */
[----:B------:R-:W-:Y:S02]  /*6850*/  VIADD R18, R18, 0x1 ;  /* 0x0000000112127836 */ /* 0x000fe40000000000 */
[----:B------:R-:W-:Y:S02]  /*6860*/  IMAD R3, R3, 0x4, R2 ;  /* 0x0000000403037824 */ /* 0x000fe400078e0202 */
[----:B------:R-:W-:Y:S01]  /*6870*/  IMAD.MOV.U32 R152, RZ, RZ, RZ ;  /* 0x000000ffff987224 */ /* 0x000fe200078e00ff */
[----:B------:R-:W-:-:S04]  /*6880*/  ISETP.NE.AND P1, PT, R18, 0x2, PT ;  /* 0x000000021200780c */ /* 0x000fc80003f25270 */
[----:B------:R-:W-:Y:S01]  /*6890*/  SEL R18, R18, RZ, P1 ;  /* 0x000000ff12127207 */ /* 0x000fe20000800000 */
[----:B------:R-:W2:Y:S04]  /*68a0*/  LDS R0, [R3+0x28820] ;  /* 0x0288200003007984 */ /* 0x000ea80000000800 */
[----:B------:R3:W4:Y:S02]  /*68b0*/  LDS R2, [R3+0x28800] ;  /* 0x0288000003027984 */ /* 0x0007240000000800 */
[----:B---3--:R-:W-:Y:S02]  /*68c0*/  IMAD.MOV.U32 R3, RZ, RZ, RZ ;  /* 0x000000ffff037224 */ /* 0x008fe400078e00ff */
        /* <DEDUP_REMOVED lines=65> */
[-C--:B----4-:R-:W-:Y:S01]  /*6ce0*/  FMUL.FTZ R24, R24, R2.reuse ;  /* 0x0000000218187220 */ /* 0x090fe20000410000 */
        /* <DEDUP_REMOVED lines=66> */
.L_x_5702:
        /* <DEDUP_REMOVED lines=24> */
.L_x_5727:
[----:B------:R-:W-:-:S13]  /*7290*/  ISETP.NE.AND P0, PT, R5, 0x1, PT ;  /* 0x000000010500780c */ /* 0x000fda0003f05270 */
[----:B------:R-:W0:Y:S02]  /*72a0*/  @P0 LDC.64 R6, c[0x0][0x9e8] ;  /* 0x00027a00ff060b82 */ /* 0x000e240000000a00 */
[----:B0-----:R-:W-:-:S05]  /*72b0*/  @P0 IMAD.HI.U32 R6, R0, R6, RZ ;  /* 0x0000000600060227 */ /* 0x001fca00078e00ff */
[----:B------:R-:W-:-:S07]  /*72c0*/  @P0 SHF.R.U32.HI R0, RZ, R7, R6 ;  /* 0x00000007ff000219 */ /* 0x000fce0000011606 */
.L_x_5728:
[----:B------:R-:W-:Y:S05]  /*72d0*/  BSYNC B0 ;  /* 0x0000000000007941 */ /* 0x000fea0003800000 */
.L_x_5726:
[----:B------:R-:W-:-:S05]  /*72e0*/  IMAD R3, R0, R5, R5 ;  /* 0x0000000500037224 */ /* 0x000fca00078e0205 */
[----:B------:R-:W-:-:S07]  /*72f0*/  VIMNMX R4, R4, R3, PT ;  /* 0x0000000304047248 */ /* 0x000fce0003fe0100 */
.L_x_5725:
        /* <DEDUP_REMOVED lines=24> */
.L_x_5731:
[----:B------:R-:W-:-:S13]  /*7480*/  ISETP.NE.AND P0, PT, R5, 0x1, PT ;  /* 0x000000010500780c */ /* 0x000fda0003f05270 */
[----:B------:R-:W0:Y:S02]  /*7490*/  @P0 LDC.64 R6, c[0x0][0x9e8] ;  /* 0x00027a00ff060b82 */ /* 0x000e240000000a00 */
[----:B0-----:R-:W-:-:S05]  /*74a0*/  @P0 IMAD.HI.U32 R4, R3, R6, RZ ;  /* 0x0000000603040227 */ /* 0x001fca00078e00ff */
[----:B------:R-:W-:-:S07]  /*74b0*/  @P0 SHF.R.U32.HI R3, RZ, R7, R4 ;  /* 0x00000007ff030219 */ /* 0x000fce0000011604 */
.L_x_5732:
[----:B------:R-:W-:Y:S05]  /*74c0*/  BSYNC B0 ;  /* 0x0000000000007941 */ /* 0x000fea0003800000 */
.L_x_5730:
[----:B------:R-:W-:-:S05]  /*74d0*/  IMAD R3, R3, R5, RZ ;  /* 0x0000000503037224 */ /* 0x000fca00078e02ff */
[----:B------:R-:W-:-:S07]  /*74e0*/  VIMNMX R0, R0, R3, !PT ;  /* 0x0000000300007248 */ /* 0x000fce0007fe0100 */
.L_x_5729:
        /* <DEDUP_REMOVED lines=38> */
.L_x_5734:
[----:B------:R-:W-:Y:S05]  /*7750*/  BSYNC B0 ;  /* 0x0000000000007941 */ /* 0x000fea0003800000 */
.L_x_5733:
        /* <DEDUP_REMOVED lines=82> */
[----:B------:R-:W-:-:S04]  /*7c80*/  LOP3.LUT R3, R3, 0x3fff, RZ, 0xc0, !PT ;  /* 0x00003fff03037812 */ /* 0x000fc800078ec0ff */
[----:B------:R-:W-:Y:S01]  /*7c90*/  LOP3.LUT R190, R3, 0x2000000, RZ, 0xfc, !PT ;  /* 0x0200000003be7812 */ /* 0x000fe200078efcff */
        /* <DEDUP_REMOVED lines=17> */
.L_x_5736:
[----:B------:R-:W-:Y:S05]  /*7db0*/  BSYNC B6 ;  /* 0x0000000000067941 */ /* 0x000fea0003800000 */
.L_x_5735:
        /* <DEDUP_REMOVED lines=12> */
.L_x_5740:
[----:B-1----:R1:W2:Y:S02]  /*7e80*/  SYNCS.PHASECHK.TRANS64.TRYWAIT P0, [R2+URZ+0x28c00], R3 ;  /* 0x028c0003020075a7 */ /* 0x0022a4000800017f */
[----:B--2---:R-:W-:Y:S05]  /*7e90*/  @!P0 NANOSLEEP.SYNCS 0x989680 ;  /* 0x009896800000895d */ /* 0x004fea0003900000 */
[----:B------:R-:W2:Y:S02]  /*7ea0*/  @!P0 SYNCS.PHASECHK.TRANS64 P0, [R2+URZ+0x28c00], R3 ;  /* 0x028c0003020085a7 */ /* 0x000ea4000800007f */
[----:B--2---:R-:W-:Y:S05]  /*7eb0*/  @!P0 BRA `(.L_x_5740) ;  /* 0xfffffffc00f08947 */ /* 0x004fea000383ffff */
.L_x_5739:
[----:B------:R-:W-:Y:S05]  /*7ec0*/  BSYNC B0 ;  /* 0x0000000000007941 */ /* 0x000fea0003800000 */
.L_x_5738:
[----:B------:R-:W-:Y:S05]  /*7ed0*/  BRA `(.L_x_5741) ;  /* 0x0000002c00187947 */ /* 0x000fea0003800000 */
.L_x_5737:
[----:B------:R-:W-:Y:S01]  /*7ee0*/  VIADD R4, R2, 0x20400 ;  /* 0x0002040002047836 */ /* 0x000fe20000000000 */
[----:B-----5:R-:W-:Y:S01]  /*7ef0*/  SHF.R.S32.HI R0, RZ, 0x1f, R76 ;  /* 0x0000001fff007819 */ /* 0x020fe2000001144c */
[----:B------:R-:W-:Y:S01]  /*7f00*/  ULDC.64 UR4, c[0x0][0x3f8] ;  /* 0x0000fe0000047ab9 */ /* 0x000fe20000000a00 */
[----:B------:R-:W-:Y:S01]  /*7f10*/  ULDC.64 UR6, c[0x0][0x408] ;  /* 0x0001020000067ab9 */ /* 0x000fe20000000a00 */
[----:B------:R-:W-:Y:S01]  /*7f20*/  IMAD.WIDE.U32 R24, R76, UR4, RZ ;  /* 0x000000044c187c25 */ /* 0x000fe2000f8e00ff */
[----:B------:R-:W-:Y:S01]  /*7f30*/  LOP3.LUT P0, RZ, R4, 0x3ff, RZ, 0xc0, !PT ;  /* 0x000003ff04ff7812 */ /* 0x000fe2000780c0ff */
[----:B------:R-:W-:Y:S02]  /*7f40*/  BSSY B6, `(.L_x_5742) ;  /* 0x0000019000067945 */ /* 0x000fe40003800000 */
[C---:B------:R-:W-:Y:S02]  /*7f50*/  IMAD R3, R0.reuse, UR4, RZ ;  /* 0x0000000400037c24 */ /* 0x040fe4000f8e02ff */
[----:B------:R-:W-:-:S02]  /*7f60*/  IMAD R5, R0, UR6, RZ ;  /* 0x0000000600057c24 */ /* 0x000fc4000f8e02ff */
        /* <DEDUP_REMOVED lines=22> */
.L_x_5743:
[----:B------:R-:W-:Y:S05]  /*80d0*/  BSYNC B6 ;  /* 0x0000000000067941 */ /* 0x000fea0003800000 */
.L_x_5742:
[----:B------:R-:W0:Y:S01]  /*80e0*/  S2R R0, SR_TID.X ;  /* 0x0000000000007919 */ /* 0x000e220000002100 */
[----:B------:R-:W-:Y:S01]  /*80f0*/  ULDC.U8 UR4, c[0x0][0x410] ;  /* 0x0001040000047ab9 */ /* 0x000fe20000000000 */
[----:B------:R-:W-:Y:S01]  /*8100*/  BSSY B0, `(.L_x_5744) ;  /* 0x000029b000007945 */ /* 0x000fe20003800000 */
[----:B------:R-:W-:Y:S01]  /*8110*/  ISETP.NE.AND P0, PT, RZ, UR4, PT ;  /* 0x00000004ff007c0c */ /* 0x000fe2000bf05270 */
[C---:B------:R-:W-:Y:S02]  /*8120*/  VIADD R36, R186.reuse, 0x20 ;  /* 0x00000020ba247836 */ /* 0x040fe40000000000 */
[----:B------:R-:W-:Y:S02]  /*8130*/  IMAD.IADD R34, R186, 0x1, R192 ;  /* 0x00000001ba227824 */ /* 0x000fe400078e02c0 */
[----:B0-----:R-:W-:-:S05]  /*8140*/  VIADD R0, R0, 0xffffff80 ;  /* 0xffffff8000007836 */ /* 0x001fca0000000000 */
[----:B------:R-:W-:-:S04]  /*8150*/  SHF.R.S32.HI R3, RZ, 0x1f, R0 ;  /* 0x0000001fff037819 */ /* 0x000fc80000011400 */
[----:B------:R-:W-:-:S04]  /*8160*/  LEA.HI R3, R3, R0, RZ, 0x2 ;  /* 0x0000000003037211 */ /* 0x000fc800078f10ff */
[----:B------:R-:W-:-:S05]  /*8170*/  LOP3.LUT R3, R3, 0xfffffffc, RZ, 0xc0, !PT ;  /* 0xfffffffc03037812 */ /* 0x000fca00078ec0ff */
[----:B------:R-:W-:Y:S01]  /*8180*/  IMAD.IADD R3, R0, 0x1, -R3 ;  /* 0x0000000100037824 */ /* 0x000fe200078e0a03 */
[----:B------:R-:W-:Y:S06]  /*8190*/  @!P0 BRA `(.L_x_5745) ;  /* 0x0000001400508947 */ /* 0x000fec0003800000 */
[----:B------:R-:W0:Y:S01]  /*81a0*/  LDC R37, c[0x0][0x448] ;  /* 0x00011200ff257b82 */ /* 0x000e220000000800 */
[----:B------:R-:W-:Y:S01]  /*81b0*/  IMAD R3, R3, 0x20, R34 ;  /* 0x0000002003037824 */ /* 0x000fe200078e0222 */
[----:B------:R-:W-:Y:S01]  /*81c0*/  ULDC.64 UR4, c[0x0][0x3f8] ;  /* 0x0000fe0000047ab9 */ /* 0x000fe20000000a00 */
[----:B------:R-:W-:Y:S01]  /*81d0*/  ULDC.64 UR6, c[0x0][0x408] ;  /* 0x0001020000067ab9 */ /* 0x000fe20000000a00 */
[----:B------:R-:W-:Y:S01]  /*81e0*/  IMAD.MOV.U32 R6, RZ, RZ, R24 ;  /* 0x000000ffff067224 */ /* 0x000fe200078e0018 */
[----:B------:R-:W-:Y:S01]  /*81f0*/  SHF.R.S32.HI R31, RZ, 0x1f, R200 ;  /* 0x0000001fff1f7819 */ /* 0x000fe200000114c8 */
[----:B------:R-:W-:Y:S02]  /*8200*/  IMAD.MOV.U32 R7, RZ, RZ, R27 ;  /* 0x000000ffff077224 */ /* 0x000fe400078e001b */
[----:B------:R-:W-:Y:S02]  /*8210*/  IMAD.MOV.U32 R8, RZ, RZ, R76 ;  /* 0x000000ffff087224 */ /* 0x000fe400078e004c */
[----:B------:R-:W-:Y:S01]  /*8220*/  IMAD.MOV.U32 R9, RZ, RZ, R29 ;  /* 0x000000ffff097224 */ /* 0x000fe200078e001d */
[----:B0-----:R-:W-:-:S13]  /*8230*/  ISETP.NE.AND P0, PT, R37, 0x1, PT ;  /* 0x000000012500780c */ /* 0x001fda0003f05270 */
[----:B------:R-:W0:Y:S08]  /*8240*/  @P0 LDC R0, c[0x0][0x44c] ;  /* 0x00011300ff000b82 */ /* 0x000e300000000800 */
[----:B------:R-:W1:Y:S01]  /*8250*/  @P0 LDC R5, c[0x0][0x450] ;  /* 0x00011400ff050b82 */ /* 0x000e620000000800 */
[----:B0-----:R-:W-:-:S05]  /*8260*/  @P0 IMAD.HI.U32 R0, R3, R0, RZ ;  /* 0x0000000003000227 */ /* 0x001fca00078e00ff */
[----:B-1----:R-:W-:-:S04]  /*8270*/  @P0 SHF.R.U32.HI R3, RZ, R5, R0 ;  /* 0x00000005ff030219 */ /* 0x002fc80000011600 */
        /* <DEDUP_REMOVED lines=21> */
.L_x_6083:
[----:B------:R-:W-:Y:S01]  /*83d0*/  IMAD R37, R22, R37, RZ ;  /* 0x0000002516257224 */ /* 0x000fe200078e02ff */
[----:B------:R-:W-:Y:S01]  /*83e0*/  BSSY B1, `(.L_x_5747) ;  /* 0x000001d000017945 */ /* 0x000fe20003800000 */
[----:B------:R-:W-:Y:S02]  /*83f0*/  CS2R R26, SRZ ;  /* 0x00000000001a7805 */ /* 0x000fe4000001ff00 */
[----:B------:R-:W-:Y:S02]  /*8400*/  CS2R R24, SRZ ;  /* 0x0000000000187805 */ /* 0x000fe4000001ff00 */
[----:B------:R-:W-:Y:S02]  /*8410*/  CS2R R28, SRZ ;  /* 0x00000000001c7805 */ /* 0x000fe4000001ff00 */
[----:B------:R-:W-:Y:S02]  /*8420*/  ISETP.GE.AND P0, PT, R34, R37, PT ;  /* 0x000000252200720c */ /* 0x000fe40003f06270 */
[----:B------:R-:W-:-:S11]  /*8430*/  CS2R R20, SRZ ;  /* 0x0000000000147805 */ /* 0x000fd6000001ff00 */
[----:B------:R-:W-:Y:S05]  /*8440*/  @P0 BRA `(.L_x_5748) ;  /* 0x0000000000580947 */ /* 0x000fea0003800000 */
[----:B------:R-:W-:Y:S01]  /*8450*/  ULDC UR4, c[0x0][0x3f4] ;  /* 0x0000fd0000047ab9 */ /* 0x000fe20000000800 */
[----:B--2---:R-:W-:Y:S01]  /*8460*/  IMAD.MOV.U32 R8, RZ, RZ, R0 ;  /* 0x000000ffff087224 */ /* 0x004fe200078e0000 */
[----:B------:R-:W-:Y:S01]  /*8470*/  ISETP.GE.AND P2, PT, R188, UR4, PT ;  /* 0x00000004bc007c0c */ /* 0x000fe2000bf46270 */
[----:B-1----:R-:W-:Y:S01]  /*8480*/  IMAD.MOV.U32 R9, RZ, RZ, R3 ;  /* 0x000000ffff097224 */ /* 0x002fe200078e0003 */
[----:B------:R-:W-:Y:S01]  /*8490*/  ISETP.GE.AND P3, PT, R200, UR4, PT ;  /* 0x00000004c8007c0c */ /* 0x000fe2000bf66270 */
[----:B---3--:R-:W-:Y:S01]  /*84a0*/  IMAD.MOV.U32 R15, RZ, RZ, R5 ;  /* 0x000000ffff0f7224 */ /* 0x008fe200078e0005 */
[----:B------:R-:W-:-:S09]  /*84b0*/  CS2R R28, SRZ ;  /* 0x00000000001c7805 */ /* 0x000fd2000001ff00 */
[----:B------:R-:W-:Y:S02]  /*84c0*/  @!P2 IMAD.WIDE R32, R188, 0x2, R8 ;  /* 0x00000002bc20a825 */ /* 0x000fe400078e0208 */
[C---:B------:R-:W-:Y:S02]  /*84d0*/  @!P3 SHF.L.U64.HI R24, R200.reuse, 0x1, R31 ;  /* 0x00000001c818b819 */ /* 0x040fe4000001021f */
[----:B------:R-:W-:Y:S01]  /*84e0*/  @!P3 IMAD.SHL.U32 R9, R200, 0x2, RZ ;  /* 0x00000002c809b824 */ /* 0x000fe200078e00ff */
[----:B------:R-:W-:Y:S02]  /*84f0*/  CS2R R26, SRZ ;  /* 0x00000000001a7805 */ /* 0x000fe4000001ff00 */
[----:B------:R-:W-:Y:S01]  /*8500*/  CS2R R20, SRZ ;  /* 0x0000000000147805 */ /* 0x000fe2000001ff00 */
[----:B----4-:R-:W-:Y:S01]  /*8510*/  @!P2 IMAD.WIDE R12, R188, 0x2, R14 ;  /* 0x00000002bc0ca825 */ /* 0x010fe200078e020e */
[----:B------:R1:W5:Y:S01]  /*8520*/  @!P2 LD.E.64 R28, desc[UR42][R32.64] ;  /* 0x0000002a201ca980 */ /* 0x000362000c101b00 */
[----:B------:R-:W-:-:S02]  /*8530*/  @!P3 IADD3 R10, P0, R0, R9, RZ ;  /* 0x00000009000ab210 */ /* 0x000fc40007f1e0ff */
[----:B------:R-:W-:Y:S01]  /*8540*/  @!P3 IADD3 R8, P1, R14, R9, RZ ;  /* 0x000000090e08b210 */ /* 0x000fe20007f3e0ff */
[----:B------:R1:W5:Y:S02]  /*8550*/  @!P2 LD.E.64 R26, desc[UR42][R12.64] ;  /* 0x0000002a0c1aa980 */ /* 0x000364000c101b00 */
[--C-:B------:R-:W-:Y:S02]  /*8560*/  @!P3 IMAD.X R11, R3, 0x1, R24.reuse, P0 ;  /* 0x00000001030bb824 */ /* 0x100fe400000e0618 */
[----:B------:R-:W-:Y:S01]  /*8570*/  @!P3 IMAD.X R9, R5, 0x1, R24, P1 ;  /* 0x000000010509b824 */ /* 0x000fe200008e0618 */
[----:B------:R-:W-:Y:S02]  /*8580*/  CS2R R24, SRZ ;  /* 0x0000000000187805 */ /* 0x000fe4000001ff00 */
[----:B------:R1:W5:Y:S04]  /*8590*/  @!P3 LD.E.64 R20, desc[UR42][R10.64] ;  /* 0x0000002a0a14b980 */ /* 0x000368000c101b00 */
[----:B------:R1:W5:Y:S02]  /*85a0*/  @!P3 LD.E.64 R24, desc[UR42][R8.64] ;  /* 0x0000002a0818b980 */ /* 0x000364000c101b00 */
.L_x_5748:
[----:B------:R-:W-:Y:S05]  /*85b0*/  BSYNC B1 ;  /* 0x0000000000017941 */ /* 0x000fea0003800000 */
.L_x_5747:
[----:B-1---5:R-:W-:Y:S01]  /*85c0*/  IMAD.MOV.U32 R3, RZ, RZ, R27 ;  /* 0x000000ffff037224 */ /* 0x022fe200078e001b */
[----:B------:R-:W-:Y:S01]  /*85d0*/  UMOV UR4, 0xffffffff ;  /* 0xffffffff00047882 */ /* 0x000fe20000000000 */
[----:B---3--:R-:W-:Y:S02]  /*85e0*/  IMAD.MOV.U32 R5, RZ, RZ, R24 ;  /* 0x000000ffff057224 */ /* 0x008fe400078e0018 */
[----:B------:R-:W-:Y:S02]  /*85f0*/  IMAD.MOV.U32 R8, RZ, RZ, R25 ;  /* 0x000000ffff087224 */ /* 0x000fe400078e0019 */
[----:B--2---:R-:W-:Y:S01]  /*8600*/  IMAD.MOV.U32 R0, RZ, RZ, R26 ;  /* 0x000000ffff007224 */ /* 0x004fe200078e001a */
[----:B------:R-:W-:Y:S01]  /*8610*/  PRMT R44, R3, 0x5410, R5 ;  /* 0x00005410032c7816 */ /* 0x000fe20000000005 */
[----:B------:R-:W-:Y:S01]  /*8620*/  IMAD.MOV.U32 R5, RZ, RZ, R20 ;  /* 0x000000ffff057224 */ /* 0x000fe200078e0014 */
[----:B------:R-:W-:Y:S01]  /*8630*/  PRMT R45, R8, 0x7610, R45 ;  /* 0x00007610082d7816 */ /* 0x000fe2000000002d */
[----:B------:R-:W-:Y:S01]  /*8640*/  IMAD.MOV.U32 R8, RZ, RZ, R21 ;  /* 0x000000ffff087224 */ /* 0x000fe200078e0015 */
[----:B------:R-:W-:Y:S01]  /*8650*/  PRMT R39, R0, 0x7610, R39 ;  /* 0x0000761000277816 */ /* 0x000fe20000000027 */
[----:B------:R-:W-:-:S02]  /*8660*/  IMAD.MOV.U32 R0, RZ, RZ, R28 ;  /* 0x000000ffff007224 */ /* 0x000fc400078e001c */
[----:B------:R-:W-:Y:S01]  /*8670*/  IMAD.MOV.U32 R3, RZ, RZ, R29 ;  /* 0x000000ffff037224 */ /* 0x000fe200078e001d */
[----:B------:R-:W-:Y:S02]  /*8680*/  PRMT R46, R5, 0x5410, R8 ;  /* 0x00005410052e7816 */ /* 0x000fe40000000008 */
[----:B------:R-:W-:Y:S02]  /*8690*/  CS2R R8, SRZ ;  /* 0x0000000000087805 */ /* 0x000fe4000001ff00 */
[----:B------:R-:W-:Y:S02]  /*86a0*/  PRMT R39, R39, 0x5410, R0 ;  /* 0x0000541027277816 */ /* 0x000fe40000000000 */
[----:B------:R-:W-:Y:S01]  /*86b0*/  PRMT R45, R45, 0x5410, R3 ;  /* 0x000054102d2d7816 */ /* 0x000fe20000000003 */
[----:B------:R-:W-:Y:S06]  /*86c0*/  BRA.DIV UR4, `(.L_x_5749) ;  /* 0x000001b604ac7947 */ /* 0x000fec000b800000 */
[----:B------:R1:W2:Y:S04]  /*86d0*/  SHFL.IDX PT, R3, R6, 0x1, 0x1c1f ;  /* 0x003c1f0006037f89 */ /* 0x0002a800000e0000 */
[----:B0-----:R-:W0:Y:S04]  /*86e0*/  SHFL.IDX PT, R4, R4, 0x1, 0x1c1f ;  /* 0x003c1f0004047f89 */ /* 0x001e2800000e0000 */
[----:B------:R-:W3:Y:S04]  /*86f0*/  SHFL.IDX PT, R7, R7, 0x1, 0x1c1f ;  /* 0x003c1f0007077f89 */ /* 0x000ee800000e0000 */
[----:B------:R1:W0:Y:S02]  /*8700*/  SHFL.IDX PT, R0, R30, 0x1, 0x1c1f ;  /* 0x003c1f001e007f89 */ /* 0x00022400000e0000 */
.L_x_6089:
[----:B------:R-:W-:Y:S01]  /*8710*/  VIADD R34, R34, 0x20 ;  /* 0x0000002022227836 */ /* 0x000fe20000000000 */
[----:B------:R-:W-:Y:S01]  /*8720*/  LEA.HI R5, R217, R217, RZ, 0x1 ;  /* 0x000000d9d9057211 */ /* 0x000fe200078f08ff */
[----:B------:R-:W-:Y:S01]  /*8730*/  BSSY B1, `(.L_x_5750) ;  /* 0x0000020000017945 */ /* 0x000fe20003800000 */
[----:B------:R-:W-:Y:S01]  /*8740*/  IMAD.SHL.U32 R38, R195, 0x40, RZ ;  /* 0x00000040c3267824 */ /* 0x000fe200078e00ff */
[----:B------:R-:W-:Y:S02]  /*8750*/  CS2R R10, SRZ ;  /* 0x00000000000a7805 */ /* 0x000fe4000001ff00 */
[----:B------:R-:W-:Y:S02]  /*8760*/  ISETP.GE.AND P0, PT, R34, R37, PT ;  /* 0x000000252200720c */ /* 0x000fe40003f06270 */
[----:B----4-:R-:W-:Y:S02]  /*8770*/  CS2R R14, SRZ ;  /* 0x00000000000e7805 */ /* 0x010fe4000001ff00 */
[----:B-1----:R-:W-:-:S02]  /*8780*/  LOP3.LUT R6, R5, 0xfffffffe, RZ, 0xc0, !PT ;  /* 0xfffffffe05067812 */ /* 0x002fc400078ec0ff */
[----:B------:R-:W-:-:S03]  /*8790*/  CS2R R12, SRZ ;  /* 0x00000000000c7805 */ /* 0x000fc6000001ff00 */
[----:B------:R-:W-:-:S05]  /*87a0*/  IMAD.IADD R6, R217, 0x1, -R6 ;  /* 0x00000001d9067824 */ /* 0x000fca00078e0a06 */
[----:B------:R-:W-:Y:S01]  /*87b0*/  SHF.L.U32 R35, R6, 0x1f, RZ ;  /* 0x0000001f06237819 */ /* 0x000fe200000006ff */
[----:B------:R-:W-:Y:S06]  /*87c0*/  @P0 BRA `(.L_x_5751) ;  /* 0x0000000000580947 */ /* 0x000fec0003800000 */
[----:B------:R-:W-:Y:S01]  /*87d0*/  ULDC UR4, c[0x0][0x3f4] ;  /* 0x0000fd0000047ab9 */ /* 0x000fe20000000800 */
[----:B--2---:R-:W-:Y:S01]  /*87e0*/  IMAD.MOV.U32 R5, RZ, RZ, R3 ;  /* 0x000000ffff057224 */ /* 0x004fe200078e0003 */
[----:B------:R-:W-:Y:S02]  /*87f0*/  ISETP.GE.AND P2, PT, R188, UR4, PT ;  /* 0x00000004bc007c0c */ /* 0x000fe4000bf46270 */
[----:B------:R-:W-:Y:S02]  /*8800*/  CS2R R14, SRZ ;  /* 0x00000000000e7805 */ /* 0x000fe4000001ff00 */
[----:B------:R-:W-:Y:S01]  /*8810*/  ISETP.GE.AND P3, PT, R200, UR4, PT ;  /* 0x00000004c8007c0c */ /* 0x000fe2000bf66270 */
[----:B0-----:R-:W-:Y:S02]  /*8820*/  IMAD.MOV.U32 R10, RZ, RZ, R0 ;  /* 0x000000ffff0a7224 */ /* 0x001fe400078e0000 */
[----:B---3--:R-:W-:-:S06]  /*8830*/  IMAD.MOV.U32 R11, RZ, RZ, R7 ;  /* 0x000000ffff0b7224 */ /* 0x008fcc00078e0007 */
[----:B------:R-:W-:-:S04]  /*8840*/  @!P2 IMAD.WIDE R32, R188, 0x2, R4 ;  /* 0x00000002bc20a825 */ /* 0x000fc800078e0204 */
[C---:B------:R-:W-:Y:S01]  /*8850*/  @!P3 SHF.L.U64.HI R34, R200.reuse, 0x1, R31 ;  /* 0x00000001c822b819 */ /* 0x040fe2000001021f */
[----:B------:R-:W-:Y:S01]  /*8860*/  @!P3 IMAD.SHL.U32 R5, R200, 0x2, RZ ;  /* 0x00000002c805b824 */ /* 0x000fe200078e00ff */
[----:B------:R-:W-:Y:S01]  /*8870*/  CS2R R8, SRZ ;  /* 0x0000000000087805 */ /* 0x000fe2000001ff00 */
[----:B------:R-:W-:Y:S01]  /*8880*/  @!P2 IMAD.WIDE R30, R188, 0x2, R10 ;  /* 0x00000002bc1ea825 */ /* 0x000fe200078e020a */
[----:B------:R-:W-:Y:S01]  /*8890*/  CS2R R12, SRZ ;  /* 0x00000000000c7805 */ /* 0x000fe2000001ff00 */
[----:B------:R1:W5:Y:S01]  /*88a0*/  @!P2 LD.E.64 R14, desc[UR42][R32.64] ;  /* 0x0000002a200ea980 */ /* 0x000362000c101b00 */
[-C--:B------:R-:W-:Y:S02]  /*88b0*/  @!P3 IADD3 R4, P0, R4, R5.reuse, RZ ;  /* 0x000000050404b210 */ /* 0x080fe40007f1e0ff */
[----:B------:R-:W-:Y:S02]  /*88c0*/  CS2R R10, SRZ ;  /* 0x00000000000a7805 */ /* 0x000fe4000001ff00 */
[----:B------:R-:W-:Y:S01]  /*88d0*/  @!P3 IADD3 R6, P1, R0, R5, RZ ;  /* 0x000000050006b210 */ /* 0x000fe20007f3e0ff */
[----:B------:R1:W5:Y:S01]  /*88e0*/  @!P2 LD.E.64 R8, desc[UR42][R30.64] ;  /* 0x0000002a1e08a980 */ /* 0x000362000c101b00 */
[----:B------:R-:W-:-:S03]  /*88f0*/  @!P3 IMAD.X R5, R3, 0x1, R34, P0 ;  /* 0x000000010305b824 */ /* 0x000fc600000e0622 */
[----:B------:R-:W-:Y:S02]  /*8900*/  @!P3 IMAD.X R7, R7, 0x1, R34, P1 ;  /* 0x000000010707b824 */ /* 0x000fe400008e0622 */
[----:B------:R1:W5:Y:S04]  /*8910*/  @!P3 LD.E.64 R12, desc[UR42][R4.64] ;  /* 0x0000002a040cb980 */ /* 0x000368000c101b00 */
[----:B------:R1:W5:Y:S02]  /*8920*/  @!P3 LD.E.64 R10, desc[UR42][R6.64] ;  /* 0x0000002a060ab980 */ /* 0x000364000c101b00 */
.L_x_5751:
[----:B------:R-:W-:Y:S05]  /*8930*/  BSYNC B1 ;  /* 0x0000000000017941 */ /* 0x000fea0003800000 */
.L_x_5750:
[----:B------:R-:W4:Y:S01]  /*8940*/  SYNCS.PHASECHK.TRANS64.TRYWAIT P0, [R2+URZ+0x28c00], R35 ;  /* 0x028c0023020075a7 */ /* 0x000f22000800017f */
[----:B--2---:R-:W-:Y:S01]  /*8950*/  LOP3.LUT R3, R38, 0x1c0, RZ, 0xc0, !PT ;  /* 0x000001c026037812 */ /* 0x004fe200078ec0ff */
[----:B01---5:R-:W-:Y:S01]  /*8960*/  IMAD.MOV.U32 R4, RZ, RZ, R8 ;  /* 0x000000ffff047224 */ /* 0x023fe200078e0008 */
[----:B------:R-:W-:Y:S01]  /*8970*/  VIADDMNMX R31, R37, -R192, 0x40, PT ;  /* 0x00000040251f7446 */ /* 0x000fe200038009c0 */
[----:B------:R-:W-:Y:S01]  /*8980*/  IMAD.MOV.U32 R6, RZ, RZ, R14 ;  /* 0x000000ffff067224 */ /* 0x000fe200078e000e */
[----:B------:R-:W-:Y:S01]  /*8990*/  LOP3.LUT R0, R3, 0x18, R16, 0xf8, !PT ;  /* 0x0000001803007812 */ /* 0x000fe200078ef810 */
[----:B------:R-:W-:Y:S01]  /*89a0*/  IMAD.MOV.U32 R5, RZ, RZ, R11 ;  /* 0x000000ffff057224 */ /* 0x000fe200078e000b */
[----:B------:R-:W-:Y:S01]  /*89b0*/  SHF.R.U32.HI R3, RZ, 0x3, R3 ;  /* 0x00000003ff037819 */ /* 0x000fe20000011603 */
[----:B------:R-:W-:Y:S01]  /*89c0*/  BSSY B1, `(.L_x_5752) ;  /* 0x0000013000017945 */ /* 0x000fe20003800000 */
[----:B------:R-:W-:Y:S01]  /*89d0*/  PRMT R32, R32, 0x5410, R4 ;  /* 0x0000541020207816 */ /* 0x000fe20000000004 */
[----:B------:R-:W-:Y:S01]  /*89e0*/  IMAD.MOV.U32 R4, RZ, RZ, R10 ;  /* 0x000000ffff047224 */ /* 0x000fe200078e000a */
[----:B------:R-:W-:Y:S01]  /*89f0*/  LOP3.LUT R0, R0, R3, RZ, 0x3c, !PT ;  /* 0x0000000300007212 */ /* 0x000fe200078e3cff */
[----:B------:R-:W-:Y:S01]  /*8a00*/  IMAD.MOV.U32 R3, RZ, RZ, R9 ;  /* 0x000000ffff037224 */ /* 0x000fe200078e0009 */
[----:B------:R-:W-:Y:S01]  /*8a10*/  PRMT R30, R5, 0x7610, R30 ;  /* 0x00007610051e7816 */ /* 0x000fe2000000001e */
[----:B------:R-:W-:Y:S01]  /*8a20*/  IMAD.MOV.U32 R5, RZ, RZ, R13 ;  /* 0x000000ffff057224 */ /* 0x000fe200078e000d */
[----:B------:R-:W-:Y:S01]  /*8a30*/  PRMT R32, R4, 0x7610, R32 ;  /* 0x0000761004207816 */ /* 0x000fe20000000020 */
[----:B------:R-:W-:Y:S01]  /*8a40*/  IMAD.MOV.U32 R4, RZ, RZ, R12 ;  /* 0x000000ffff047224 */ /* 0x000fe200078e000c */
[----:B------:R-:W-:Y:S01]  /*8a50*/  PRMT R47, R3, 0x5410, R6 ;  /* 0x00005410032f7816 */ /* 0x000fe20000000006 */
[----:B------:R-:W-:Y:S01]  /*8a60*/  IMAD R3, R203, 0x200, R0 ;  /* 0x00000200cb037824 */ /* 0x000fe200078e0200 */
[----:B------:R-:W-:Y:S01]  /*8a70*/  LOP3.LUT P2, RZ, R195, 0x4, RZ, 0xc0, !PT ;  /* 0x00000004c3ff7812 */ /* 0x000fe2000784c0ff */
[----:B------:R-:W-:Y:S01]  /*8a80*/  IMAD.MOV.U32 R0, RZ, RZ, R15 ;  /* 0x000000ffff007224 */ /* 0x000fe200078e000f */
[----:B------:R-:W-:Y:S01]  /*8a90*/  ISETP.GE.AND P1, PT, R186, R31, PT ;  /* 0x0000001fba00720c */ /* 0x000fe20003f26270 */
[----:B------:R-:W-:-:S03]  /*8aa0*/  IMAD R3, R3, 0x2, R2 ;  /* 0x0000000203037824 */ /* 0x000fc600078e0202 */
[----:B------:R-:W-:Y:S01]  /*8ab0*/  PRMT R48, R0, 0x5410, R4 ;  /* 0x0000541000307816 */ /* 0x000fe20000000004 */
[C---:B------:R-:W-:Y:S02]  /*8ac0*/  VIADD R4, R3.reuse, 0x20400 ;  /* 0x0002040003047836 */ /* 0x040fe40000000000 */
[----:B------:R-:W-:Y:S01]  /*8ad0*/  VIADD R0, R3, 0x20440 ;  /* 0x0002044003007836 */ /* 0x000fe20000000000 */
[----:B----4-:R-:W-:Y:S06]  /*8ae0*/  @!P0 BRA `(.L_x_5753) ;  /* 0x000001b400188947 */ /* 0x010fec0003800000 */
.L_x_6090:
[----:B------:R-:W-:Y:S05]  /*8af0*/  BSYNC B1 ;  /* 0x0000000000017941 */ /* 0x000fea0003800000 */
.L_x_5752:
[----:B------:R-:W-:Y:S01]  /*8b00*/  BSSY B1, `(.L_x_5754) ;  /* 0x000005f000017945 */ /* 0x000fe20003800000 */
[----:B------:R-:W-:Y:S01]  /*8b10*/  PRMT R30, R30, 0x5410, R5 ;  /* 0x000054101e1e7816 */ /* 0x000fe20000000005 */
[----:B------:R-:W-:Y:S02]  /*8b20*/  @P2 VIADD R0, R4, 0xffffffc0 ;  /* 0xffffffc004002836 */ /* 0x000fe40000000000 */
[----:B------:R-:W-:Y:S05]  /*8b30*/  @P1 BRA `(.L_x_5755) ;  /* 0x00000004006c1947 */ /* 0x000fea0003800000 */
[----:B------:R-:W1:Y:S01]  /*8b40*/  LDC R5, c[0x0][0x3f4] ;  /* 0x0000fd00ff057b82 */ /* 0x000e620000000800 */
[----:B------:R-:W-:Y:S01]  /*8b50*/  BSSY B2, `(.L_x_5756) ;  /* 0x000002e000027945 */ /* 0x000fe20003800000 */
[-C--:B-1----:R-:W-:Y:S02]  /*8b60*/  ISETP.GE.AND P0, PT, R188, R5.reuse, PT ;  /* 0x00000005bc00720c */ /* 0x082fe40003f06270 */
[----:B------:R-:W-:-:S11]  /*8b70*/  ISETP.GE.AND P1, PT, R200, R5, PT ;  /* 0x00000005c800720c */ /* 0x000fd60003f26270 */
[----:B------:R-:W-:Y:S05]  /*8b80*/  @P0 BRA `(.L_x_5757) ;  /* 0x0000000000a80947 */ /* 0x000fea0003800000 */
[----:B---3--:R-:W1:Y:S01]  /*8b90*/  LDS.128 R4, [R3+0x20400] ;  /* 0x0204000003047984 */ /* 0x008e620000000c00 */
[----:B------:R-:W-:Y:S01]  /*8ba0*/  SHF.R.U32.HI R37, RZ, 0x10, R27 ;  /* 0x00000010ff257819 */ /* 0x000fe2000001161b */
[--C-:B0-----:R-:W-:Y:S01]  /*8bb0*/  HADD2.F32 R35, -RZ, R39.reuse.H0_H0 ;  /* 0x20000027ff237230 */ /* 0x101fe20000004100 */
[--C-:B------:R-:W-:Y:S01]  /*8bc0*/  SHF.R.U32.HI R34, RZ, 0x10, R29.reuse ;  /* 0x00000010ff227819 */ /* 0x100fe2000001161d */
[----:B------:R-:W-:Y:S01]  /*8bd0*/  HADD2.F32 R33, -RZ, R39.H1_H1 ;  /* 0x30000027ff217230 */ /* 0x000fe20000004100 */
[----:B------:R-:W-:Y:S01]  /*8be0*/  SHF.R.U64 R43, R28, 0x10, R29 ;  /* 0x000000101c2b7819 */ /* 0x000fe2000000121d */
[----:B------:R-:W-:Y:S01]  /*8bf0*/  HADD2.F32 R37, -RZ, R37.H0_H0 ;  /* 0x20000025ff257230 */ /* 0x000fe20000004100 */
[----:B------:R-:W-:Y:S01]  /*8c00*/  SHF.R.U64 R41, R26, 0x10, R27 ;  /* 0x000000101a297819 */ /* 0x000fe2000000121b */
[----:B------:R-:W-:Y:S02]  /*8c10*/  HADD2.F32 R34, -RZ, R34.H0_H0 ;  /* 0x20000022ff227230 */ /* 0x000fe40000004100 */
[----:B-1----:R-:W-:-:S02]  /*8c20*/  HADD2.F32 R28, -RZ, R7.H0_H0 ;  /* 0x20000007ff1c7230 */ /* 0x002fc40000004100 */
[----:B------:R-:W-:Y:S02]  /*8c30*/  HADD2.F32 R29, -RZ, R7.H1_H1 ;  /* 0x30000007ff1d7230 */ /* 0x000fe40000004100 */
[--C-:B------:R-:W-:Y:S02]  /*8c40*/  HADD2.F32 R7, -RZ, R4.reuse.H0_H0 ;  /* 0x20000004ff077230 */ /* 0x100fe40000004100 */
[----:B------:R-:W-:Y:S02]  /*8c50*/  HADD2.F32 R4, -RZ, R4.H1_H1 ;  /* 0x30000004ff047230 */ /* 0x000fe40000004100 */
[C---:B------:R-:W-:Y:S01]  /*8c60*/  FMUL.FTZ R39, R29.reuse, R37 ;  /* 0x000000251d277220 */ /* 0x040fe20000410000 */
[----:B------:R-:W-:Y:S01]  /*8c70*/  FMUL.FTZ R40, R29, R34 ;  /* 0x000000221d287220 */ /* 0x000fe20000410000 */
[--C-:B------:R-:W-:Y:S02]  /*8c80*/  HADD2.F32 R26, -RZ, R6.reuse.H0_H0 ;  /* 0x20000006ff1a7230 */ /* 0x100fe40000004100 */
[----:B------:R-:W-:Y:S01]  /*8c90*/  FMUL.FTZ R38, R4, R35 ;  /* 0x0000002304267220 */ /* 0x000fe20000410000 */
[----:B------:R-:W-:-:S02]  /*8ca0*/  HADD2.F32 R27, -RZ, R6.H1_H1 ;  /* 0x30000006ff1b7230 */ /* 0x000fc40000004100 */
[C---:B------:R-:W-:Y:S01]  /*8cb0*/  FFMA.FTZ R39, R28.reuse, R34, -R39 ;  /* 0x000000221c277223 */ /* 0x040fe20000010827 */
[--C-:B------:R-:W-:Y:S02]  /*8cc0*/  HADD2.F32 R6, -RZ, R5.reuse.H0_H0 ;  /* 0x20000005ff067230 */ /* 0x100fe40000004100 */
[----:B------:R-:W-:Y:S01]  /*8cd0*/  FFMA.FTZ R42, R28, R37, R40 ;  /* 0x000000251c2a7223 */ /* 0x000fe20000010028 */
[-C--:B------:R-:W-:Y:S01]  /*8ce0*/  FMUL.FTZ R34, R4, R33.reuse ;  /* 0x0000002104227220 */ /* 0x080fe20000410000 */
[C---:B------:R-:W-:Y:S01]  /*8cf0*/  FFMA.FTZ R38, R7.reuse, R33, -R38 ;  /* 0x0000002107267223 */ /* 0x040fe20000010826 */
[----:B------:R-:W-:Y:S02]  /*8d00*/  HADD2.F32 R5, -RZ, R5.H1_H1 ;  /* 0x30000005ff057230 */ /* 0x000fe40000004100 */
[----:B------:R-:W-:Y:S02]  /*8d10*/  HADD2.F32 R33, -RZ, R44.H0_H0 ;  /* 0x2000002cff217230 */ /* 0x000fe40000004100 */
[----:B------:R-:W-:Y:S01]  /*8d20*/  FFMA.FTZ R35, R7, R35, R34 ;  /* 0x0000002307237223 */ /* 0x000fe20000010022 */
[----:B------:R-:W-:-:S02]  /*8d30*/  HADD2.F32 R28, -RZ, R45.H1_H1 ;  /* 0x3000002dff1c7230 */ /* 0x000fc40000004100 */
[----:B------:R-:W-:Y:S02]  /*8d40*/  HADD2.F32 R29, -RZ, R41.H0_H0 ;  /* 0x20000029ff1d7230 */ /* 0x000fe40000004100 */
[C---:B------:R-:W-:Y:S01]  /*8d50*/  FMUL.FTZ R37, R27.reuse, R33 ;  /* 0x000000211b257220 */ /* 0x040fe20000410000 */
[----:B------:R-:W-:Y:S02]  /*8d60*/  HADD2.F32 R4, -RZ, R43.H0_H0 ;  /* 0x2000002bff047230 */ /* 0x000fe40000004100 */
[-C--:B------:R-:W-:Y:S01]  /*8d70*/  FMUL.FTZ R40, R27, R28.reuse ;  /* 0x0000001c1b287220 */ /* 0x080fe20000410000 */
[C---:B------:R-:W-:Y:S01]  /*8d80*/  FMUL.FTZ R7, R5.reuse, R29 ;  /* 0x0000001d05077220 */ /* 0x040fe20000410000 */
[C---:B------:R-:W-:Y:S01]  /*8d90*/  FFMA.FTZ R37, R26.reuse, R28, -R37 ;  /* 0x0000001c1a257223 */ /* 0x040fe20000010825 */
[-C--:B------:R-:W-:Y:S01]  /*8da0*/  FMUL.FTZ R34, R5, R4.reuse ;  /* 0x0000000405227220 */ /* 0x080fe20000410000 */
[----:B------:R-:W-:Y:S01]  /*8db0*/  FFMA.FTZ R40, R26, R33, R40 ;  /* 0x000000211a287223 */ /* 0x000fe20000010028 */
[----:B------:R-:W-:Y:S01]  /*8dc0*/  FFMA.FTZ R5, R6, R4, -R7 ;  /* 0x0000000406057223 */ /* 0x000fe20000010807 */
[----:B------:R-:W-:Y:S01]  /*8dd0*/  F2FP.F16.F32.PACK_AB R7, R42, R39 ;  /* 0x000000272a07723e */ /* 0x000fe200000000ff */
[----:B------:R-:W-:Y:S01]  /*8de0*/  FFMA.FTZ R34, R6, R29, R34 ;  /* 0x0000001d06227223 */ /* 0x000fe20000010022 */
[----:B------:R-:W-:-:S02]  /*8df0*/  F2FP.F16.F32.PACK_AB R4, R35, R38 ;  /* 0x000000262304723e */ /* 0x000fc400000000ff */
[----:B------:R-:W-:Y:S02]  /*8e00*/  F2FP.F16.F32.PACK_AB R6, R40, R37 ;  /* 0x000000252806723e */ /* 0x000fe400000000ff */
[----:B------:R-:W-:-:S05]  /*8e10*/  F2FP.F16.F32.PACK_AB R5, R34, R5 ;  /* 0x000000052205723e */ /* 0x000fca00000000ff */
[----:B------:R1:W-:Y:S02]  /*8e20*/  STS.128 [R3+0x20400], R4 ;  /* 0x0204000403007388 */ /* 0x0003e40000000c00 */
.L_x_5757:
[----:B------:R-:W-:Y:S05]  /*8e30*/  BSYNC B2 ;  /* 0x0000000000027941 */ /* 0x000fea0003800000 */
.L_x_5756:
[----:B------:R-:W-:Y:S05]  /*8e40*/  @P1 BRA `(.L_x_5755) ;  /* 0x0000000000a81947 */ /* 0x000fea0003800000 */
[----:B-1-3--:R-:W1:Y:S01]  /*8e50*/  LDS.128 R4, [R0] ;  /* 0x0000000000047984 */ /* 0x00ae620000000c00 */
[----:B------:R-:W-:Y:S01]  /*8e60*/  SHF.R.U32.HI R27, RZ, 0x10, R21 ;  /* 0x00000010ff1b7819 */ /* 0x000fe20000011615 */
[----:B------:R-:W-:Y:S01]  /*8e70*/  HADD2.F32 R28, -RZ, R44.H1_H1 ;  /* 0x3000002cff1c7230 */ /* 0x000fe20000004100 */
[--C-:B------:R-:W-:Y:S01]  /*8e80*/  SHF.R.U32.HI R29, RZ, 0x10, R25.reuse ;  /* 0x00000010ff1d7819 */ /* 0x100fe20000011619 */
[----:B------:R-:W-:Y:S01]  /*8e90*/  HADD2.F32 R26, -RZ, R46.H0_H0 ;  /* 0x2000002eff1a7230 */ /* 0x000fe20000004100 */
[----:B0-----:R-:W-:Y:S01]  /*8ea0*/  SHF.R.U64 R35, R24, 0x10, R25 ;  /* 0x0000001018237819 */ /* 0x001fe20000001219 */
        /* <DEDUP_REMOVED lines=8> */
[-C--:B------:R-:W-:Y:S01]  /*8f30*/  FMUL.FTZ R33, R25, R29.reuse ;  /* 0x0000001d19217220 */ /* 0x080fe20000410000 */
[--C-:B------:R-:W-:Y:S02]  /*8f40*/  HADD2.F32 R20, -RZ, R6.reuse.H0_H0 ;  /* 0x20000006ff147230 */ /* 0x100fe40000004100 */
[----:B------:R-:W-:Y:S01]  /*8f50*/  FMUL.FTZ R34, R4, R28 ;  /* 0x0000001c04227220 */ /* 0x000fe20000410000 */
[----:B------:R-:W-:Y:S01]  /*8f60*/  FFMA.FTZ R40, R24, R29, R38 ;  /* 0x0000001d18287223 */ /* 0x000fe20000010026 */
[----:B------:R-:W-:-:S02]  /*8f70*/  HADD2.F32 R21, -RZ, R6.H1_H1 ;  /* 0x30000006ff157230 */ /* 0x000fc40000004100 */
[-C--:B------:R-:W-:Y:S01]  /*8f80*/  FMUL.FTZ R38, R4, R26.reuse ;  /* 0x0000001a04267220 */ /* 0x080fe20000410000 */
[C---:B------:R-:W-:Y:S01]  /*8f90*/  FFMA.FTZ R34, R7.reuse, R26, -R34 ;  /* 0x0000001a07227223 */ /* 0x040fe20000010822 */
[----:B------:R-:W-:Y:S02]  /*8fa0*/  HADD2.F32 R6, -RZ, R5.H0_H0 ;  /* 0x20000005ff067230 */ /* 0x000fe40000004100 */
[----:B------:R-:W-:Y:S01]  /*8fb0*/  FFMA.FTZ R33, R24, R27, -R33 ;  /* 0x0000001b18217223 */ /* 0x000fe20000010821 */
[----:B------:R-:W-:Y:S02]  /*8fc0*/  HADD2.F32 R26, -RZ, R45.H0_H0 ;  /* 0x2000002dff1a7230 */ /* 0x000fe40000004100 */
[----:B------:R-:W-:Y:S01]  /*8fd0*/  FFMA.FTZ R27, R7, R28, R38 ;  /* 0x0000001c071b7223 */ /* 0x000fe20000010026 */
[----:B------:R-:W-:Y:S02]  /*8fe0*/  HADD2.F32 R5, -RZ, R5.H1_H1 ;  /* 0x30000005ff057230 */ /* 0x000fe40000004100 */
[----:B------:R-:W-:-:S02]  /*8ff0*/  HADD2.F32 R24, -RZ, R46.H1_H1 ;  /* 0x3000002eff187230 */ /* 0x000fc40000004100 */
[C---:B------:R-:W-:Y:S01]  /*9000*/  FMUL.FTZ R29, R21.reuse, R26 ;  /* 0x0000001a151d7220 */ /* 0x040fe20000410000 */
[----:B------:R-:W-:Y:S02]  /*9010*/  HADD2.F32 R25, -RZ, R35.H0_H0 ;  /* 0x20000023ff197230 */ /* 0x000fe40000004100 */
[----:B------:R-:W-:Y:S02]  /*9020*/  HADD2.F32 R4, -RZ, R37.H0_H0 ;  /* 0x20000025ff047230 */ /* 0x000fe40000004100 */
[-C--:B------:R-:W-:Y:S01]  /*9030*/  FMUL.FTZ R21, R21, R24.reuse ;  /* 0x0000001815157220 */ /* 0x080fe20000410000 */
[C---:B------:R-:W-:Y:S01]  /*9040*/  FFMA.FTZ R29, R20.reuse, R24, -R29 ;  /* 0x00000018141d7223 */ /* 0x040fe2000001081d */
[C---:B------:R-:W-:Y:S01]  /*9050*/  FMUL.FTZ R7, R5.reuse, R25 ;  /* 0x0000001905077220 */ /* 0x040fe20000410000 */
[----:B------:R-:W-:Y:S01]  /*9060*/  FMUL.FTZ R28, R5, R4 ;  /* 0x00000004051c7220 */ /* 0x000fe20000410000 */
[----:B------:R-:W-:Y:S02]  /*9070*/  FFMA.FTZ R20, R20, R26, R21 ;  /* 0x0000001a14147223 */ /* 0x000fe40000010015 */
[----:B------:R-:W-:Y:S01]  /*9080*/  FFMA.FTZ R5, R6, R4, -R7 ;  /* 0x0000000406057223 */ /* 0x000fe20000010807 */
[----:B------:R-:W-:Y:S01]  /*9090*/  F2FP.F16.F32.PACK_AB R7, R40, R33 ;  /* 0x000000212807723e */ /* 0x000fe200000000ff */
[----:B------:R-:W-:Y:S01]  /*90a0*/  FFMA.FTZ R28, R6, R25, R28 ;  /* 0x00000019061c7223 */ /* 0x000fe2000001001c */
[----:B------:R-:W-:-:S02]  /*90b0*/  F2FP.F16.F32.PACK_AB R4, R27, R34 ;  /* 0x000000221b04723e */ /* 0x000fc400000000ff */
[----:B------:R-:W-:Y:S02]  /*90c0*/  F2FP.F16.F32.PACK_AB R6, R20, R29 ;  /* 0x0000001d1406723e */ /* 0x000fe400000000ff */
[----:B------:R-:W-:-:S05]  /*90d0*/  F2FP.F16.F32.PACK_AB R5, R28, R5 ;  /* 0x000000051c05723e */ /* 0x000fca00000000ff */
[----:B------:R2:W-:Y:S02]  /*90e0*/  STS.128 [R0], R4 ;  /* 0x0000000400007388 */ /* 0x0005e40000000c00 */
.L_x_5755:
[----:B------:R-:W-:Y:S05]  /*90f0*/  BSYNC B1 ;  /* 0x0000000000017941 */ /* 0x000fea0003800000 */
.L_x_5754:
[----:B------:R-:W-:-:S13]  /*9100*/  ISETP.GE.AND P0, PT, R36, R31, PT ;  /* 0x0000001f2400720c */ /* 0x000fda0003f06270 */
[----:B------:R-:W-:Y:S05]  /*9110*/  @P0 BRA `(.L_x_5758) ;  /* 0x0000001800640947 */ /* 0x000fea0003800000 */
[----:B-12---:R-:W1:Y:S01]  /*9120*/  LDC R5, c[0x0][0x3f4] ;  /* 0x0000fd00ff057b82 */ /* 0x006e620000000800 */
[----:B------:R-:W-:Y:S01]  /*9130*/  BSSY B1, `(.L_x_5759) ;  /* 0x000002e000017945 */ /* 0x000fe20003800000 */
[-C--:B-1----:R-:W-:Y:S02]  /*9140*/  ISETP.GE.AND P0, PT, R188, R5.reuse, PT ;  /* 0x00000005bc00720c */ /* 0x082fe40003f06270 */
[----:B------:R-:W-:-:S11]  /*9150*/  ISETP.GE.AND P1, PT, R200, R5, PT ;  /* 0x00000005c800720c */ /* 0x000fd60003f26270 */
[----:B------:R-:W-:Y:S05]  /*9160*/  @P0 BRA `(.L_x_5760) ;  /* 0x0000000000a80947 */ /* 0x000fea0003800000 */
[----:B---3--:R-:W1:Y:S01]  /*9170*/  LDS.128 R4, [R3+0x21400] ;  /* 0x0214000003047984 */ /* 0x008e620000000c00 */
        /* <DEDUP_REMOVED lines=25> */
[----:B------:R-:W-:-:S02]  /*9310*/  HADD2.F32 R14, -RZ, R48.H0_H0 ;  /* 0x20000030ff0e7230 */ /* 0x000fc40000004100 */
        /* <DEDUP_REMOVED lines=14> */
[----:B------:R1:W-:Y:S02]  /*9400*/  STS.128 [R3+0x21400], R4 ;  /* 0x0214000403007388 */ /* 0x0003e40000000c00 */
.L_x_5760:
[----:B------:R-:W-:Y:S05]  /*9410*/  BSYNC B1 ;  /* 0x0000000000017941 */ /* 0x000fea0003800000 */
.L_x_5759:
[----:B------:R-:W-:Y:S05]  /*9420*/  @P1 BRA `(.L_x_5758) ;  /* 0x0000001400a01947 */ /* 0x000fea0003800000 */
[----:B-1-3--:R-:W1:Y:S01]  /*9430*/  LDS.128 R4, [R0+0x1000] ;  /* 0x0010000000047984 */ /* 0x00ae620000000c00 */
[--C-:B------:R-:W-:Y:S01]  /*9440*/  SHF.R.U64 R24, R12, 0x10, R13.reuse ;  /* 0x000000100c187819 */ /* 0x100fe2000000120d */
[----:B------:R-:W-:Y:S01]  /*9450*/  HADD2.F32 R32, -RZ, R32.H0_H0 ;  /* 0x20000020ff207230 */ /* 0x000fe20000004100 */
[----:B------:R-:W-:Y:S02]  /*9460*/  SHF.R.U32.HI R12, RZ, 0x10, R13 ;  /* 0x00000010ff0c7819 */ /* 0x000fe4000001160d */
[--C-:B------:R-:W-:Y:S02]  /*9470*/  SHF.R.U32.HI R13, RZ, 0x10, R11.reuse ;  /* 0x00000010ff0d7819 */ /* 0x100fe4000001160b */
[----:B------:R-:W-:Y:S01]  /*9480*/  SHF.R.U64 R21, R10, 0x10, R11 ;  /* 0x000000100a157819 */ /* 0x000fe2000000120b */
[----:B------:R-:W-:Y:S02]  /*9490*/  HADD2.F32 R12, -RZ, R12.H0_H0 ;  /* 0x2000000cff0c7230 */ /* 0x000fe40000004100 */
[----:B------:R-:W-:-:S02]  /*94a0*/  HADD2.F32 R13, -RZ, R13.H0_H0 ;  /* 0x2000000dff0d7230 */ /* 0x000fc40000004100 */
[----:B------:R-:W-:Y:S02]  /*94b0*/  HADD2.F32 R11, -RZ, R48.H1_H1 ;  /* 0x30000030ff0b7230 */ /* 0x000fe40000004100 */
[--C-:B-1----:R-:W-:Y:S02]  /*94c0*/  HADD2.F32 R10, -RZ, R7.reuse.H1_H1 ;  /* 0x30000007ff0a7230 */ /* 0x102fe40000004100 */
[--C-:B------:R-:W-:Y:S02]  /*94d0*/  HADD2.F32 R3, -RZ, R4.reuse.H0_H0 ;  /* 0x20000004ff037230 */ /* 0x100fe40000004100 */
[----:B------:R-:W-:Y:S02]  /*94e0*/  HADD2.F32 R4, -RZ, R4.H1_H1 ;  /* 0x30000004ff047230 */ /* 0x000fe40000004100 */
[C---:B------:R-:W-:Y:S01]  /*94f0*/  FMUL.FTZ R14, R10.reuse, R13 ;  /* 0x0000000d0a0e7220 */ /* 0x040fe20000410000 */
[----:B------:R-:W-:Y:S02]  /*9500*/  HADD2.F32 R9, -RZ, R7.H0_H0 ;  /* 0x20000007ff097230 */ /* 0x000fe40000004100 */
[----:B------:R-:W-:Y:S01]  /*9510*/  FMUL.FTZ R20, R10, R12 ;  /* 0x0000000c0a147220 */ /* 0x000fe20000410000 */
[----:B------:R-:W-:-:S02]  /*9520*/  HADD2.F32 R7, -RZ, R6.H0_H0 ;  /* 0x20000006ff077230 */ /* 0x000fc40000004100 */
[C---:B------:R-:W-:Y:S01]  /*9530*/  FMUL.FTZ R10, R4.reuse, R32 ;  /* 0x00000020040a7220 */ /* 0x040fe20000410000 */
[----:B------:R-:W-:Y:S02]  /*9540*/  HADD2.F32 R8, -RZ, R6.H1_H1 ;  /* 0x30000006ff087230 */ /* 0x000fe40000004100 */
[----:B------:R-:W-:Y:S01]  /*9550*/  FFMA.FTZ R15, R9, R12, -R14 ;  /* 0x0000000c090f7223 */ /* 0x000fe2000001080e */
[-C--:B------:R-:W-:Y:S01]  /*9560*/  FMUL.FTZ R12, R4, R11.reuse ;  /* 0x0000000b040c7220 */ /* 0x080fe20000410000 */
[----:B------:R-:W-:Y:S01]  /*9570*/  FFMA.FTZ R11, R3, R11, -R10 ;  /* 0x0000000b030b7223 */ /* 0x000fe2000001080a */
[--C-:B------:R-:W-:Y:S02]  /*9580*/  HADD2.F32 R10, -RZ, R30.reuse.H0_H0 ;  /* 0x2000001eff0a7230 */ /* 0x100fe40000004100 */
[----:B------:R-:W-:Y:S01]  /*9590*/  FFMA.FTZ R20, R9, R13, R20 ;  /* 0x0000000d09147223 */ /* 0x000fe20000010014 */
[----:B------:R-:W-:Y:S02]  /*95a0*/  HADD2.F32 R6, -RZ, R5.H0_H0 ;  /* 0x20000005ff067230 */ /* 0x000fe40000004100 */
[----:B------:R-:W-:Y:S01]  /*95b0*/  FFMA.FTZ R12, R3, R32, R12 ;  /* 0x00000020030c7223 */ /* 0x000fe2000001000c */
[----:B------:R-:W-:-:S02]  /*95c0*/  HADD2.F32 R30, -RZ, R30.H1_H1 ;  /* 0x3000001eff1e7230 */ /* 0x000fc40000004100 */
[C---:B------:R-:W-:Y:S01]  /*95d0*/  FMUL.FTZ R14, R8.reuse, R10 ;  /* 0x0000000a080e7220 */ /* 0x040fe20000410000 */
[----:B------:R-:W-:Y:S02]  /*95e0*/  HADD2.F32 R5, -RZ, R5.H1_H1 ;  /* 0x30000005ff057230 */ /* 0x000fe40000004100 */
[----:B------:R-:W-:Y:S02]  /*95f0*/  HADD2.F32 R9, -RZ, R21.H0_H0 ;  /* 0x20000015ff097230 */ /* 0x000fe40000004100 */
[-C--:B------:R-:W-:Y:S01]  /*9600*/  FMUL.FTZ R13, R8, R30.reuse ;  /* 0x0000001e080d7220 */ /* 0x080fe20000410000 */
[----:B------:R-:W-:Y:S02]  /*9610*/  HADD2.F32 R4, -RZ, R24.H0_H0 ;  /* 0x20000018ff047230 */ /* 0x000fe40000004100 */
[----:B------:R-:W-:Y:S01]  /*9620*/  FFMA.FTZ R14, R7, R30, -R14 ;  /* 0x0000001e070e7223 */ /* 0x000fe2000001080e */
[----:B------:R-:W-:Y:S01]  /*9630*/  FMUL.FTZ R3, R5, R9 ;  /* 0x0000000905037220 */ /* 0x000fe20000410000 */
[----:B------:R-:W-:Y:S01]  /*9640*/  FFMA.FTZ R13, R7, R10, R13 ;  /* 0x0000000a070d7223 */ /* 0x000fe2000001000d */
[-C--:B------:R-:W-:Y:S01]  /*9650*/  FMUL.FTZ R8, R5, R4.reuse ;  /* 0x0000000405087220 */ /* 0x080fe20000410000 */
[----:B------:R-:W-:Y:S01]  /*9660*/  F2FP.F16.F32.PACK_AB R7, R20, R15 ;  /* 0x0000000f1407723e */ /* 0x000fe200000000ff */
[----:B------:R-:W-:Y:S01]  /*9670*/  FFMA.FTZ R3, R6, R4, -R3 ;  /* 0x0000000406037223 */ /* 0x000fe20000010803 */
[----:B------:R-:W-:Y:S01]  /*9680*/  F2FP.F16.F32.PACK_AB R4, R12, R11 ;  /* 0x0000000b0c04723e */ /* 0x000fe200000000ff */
[----:B------:R-:W-:Y:S01]  /*9690*/  FFMA.FTZ R8, R6, R9, R8 ;  /* 0x0000000906087223 */ /* 0x000fe20000010008 */
[----:B------:R-:W-:-:S04]  /*96a0*/  F2FP.F16.F32.PACK_AB R6, R13, R14 ;  /* 0x0000000e0d06723e */ /* 0x000fc800000000ff */
[----:B------:R-:W-:-:S05]  /*96b0*/  F2FP.F16.F32.PACK_AB R5, R8, R3 ;  /* 0x000000030805723e */ /* 0x000fca00000000ff */
[----:B------:R4:W-:Y:S01]  /*96c0*/  STS.128 [R0+0x1000], R4 ;  /* 0x0010000400007388 */ /* 0x0009e20000000c00 */
[----:B------:R-:W-:Y:S05]  /*96d0*/  BRA `(.L_x_5758) ;  /* 0x0000001000f47947 */ /* 0x000fea0003800000 */
.L_x_5745:
[----:B------:R-:W0:Y:S01]  /*96e0*/  LDC R21, c[0x0][0x448] ;  /* 0x00011200ff157b82 */ /* 0x000e220000000800 */
[----:B------:R-:W-:Y:S01]  /*96f0*/  IMAD R3, R3, 0x20, R34 ;  /* 0x0000002003037824 */ /* 0x000fe200078e0222 */
[----:B------:R-:W-:Y:S01]  /*9700*/  ULDC.64 UR4, c[0x0][0x3f8] ;  /* 0x0000fe0000047ab9 */ /* 0x000fe20000000a00 */
[----:B------:R-:W-:Y:S01]  /*9710*/  ULDC.64 UR6, c[0x0][0x408] ;  /* 0x0001020000067ab9 */ /* 0x000fe20000000a00 */
[----:B------:R-:W-:Y:S02]  /*9720*/  IMAD.MOV.U32 R8, RZ, RZ, R24 ;  /* 0x000000ffff087224 */ /* 0x000fe400078e0018 */
        /* <DEDUP_REMOVED lines=31> */
.L_x_6096:
[----:B------:R-:W-:Y:S01]  /*9920*/  IMAD R33, R22, R21, RZ ;  /* 0x0000001516217224 */ /* 0x000fe200078e02ff */
[----:B------:R-:W-:Y:S01]  /*9930*/  BSSY B1, `(.L_x_5762) ;  /* 0x000000f000017945 */ /* 0x000fe20003800000 */
[----:B---3--:R-:W-:Y:S01]  /*9940*/  IMAD.MOV.U32 R15, RZ, RZ, R5 ;  /* 0x000000ffff0f7224 */ /* 0x008fe200078e0005 */
[----:B------:R-:W-:Y:S02]  /*9950*/  CS2R R28, SRZ ;  /* 0x00000000001c7805 */ /* 0x000fe4000001ff00 */
[----:B------:R-:W-:Y:S02]  /*9960*/  CS2R R30, SRZ ;  /* 0x00000000001e7805 */ /* 0x000fe4000001ff00 */
[----:B------:R-:W-:Y:S02]  /*9970*/  ISETP.GE.AND P0, PT, R34, R33, PT ;  /* 0x000000212200720c */ /* 0x000fe40003f06270 */
[----:B------:R-:W-:Y:S02]  /*9980*/  CS2R R24, SRZ ;  /* 0x0000000000187805 */ /* 0x000fe4000001ff00 */
[----:B------:R-:W-:-:S09]  /*9990*/  CS2R R26, SRZ ;  /* 0x00000000001a7805 */ /* 0x000fd2000001ff00 */
[----:B------:R-:W-:Y:S05]  /*99a0*/  @P0 BRA `(.L_x_5763) ;  /* 0x00000000001c0947 */ /* 0x000fea0003800000 */
[----:B------:R-:W-:Y:S02]  /*99b0*/  ULDC UR4, c[0x0][0x3f4] ;  /* 0x0000fd0000047ab9 */ /* 0x000fe40000000800 */
[----:B------:R-:W-:-:S13]  /*99c0*/  ISETP.GE.AND P0, PT, R16, UR4, PT ;  /* 0x0000000410007c0c */ /* 0x000fda000bf06270 */
[----:B------:R-:W-:Y:S05]  /*99d0*/  @P0 BRA `(.L_x_5763) ;  /* 0x0000000000100947 */ /* 0x000fea0003800000 */
[----:B------:R-:W-:-:S04]  /*99e0*/  IMAD.WIDE R10, R16, 0x2, R10 ;  /* 0x00000002100a7825 */ /* 0x000fc800078e020a */
[----:B----4-:R-:W-:Y:S01]  /*99f0*/  IMAD.WIDE R14, R16, 0x2, R14 ;  /* 0x00000002100e7825 */ /* 0x010fe200078e020e */
[----:B------:R0:W5:Y:S04]  /*9a00*/  LD.E.128 R24, desc[UR42][R10.64] ;  /* 0x0000002a0a187980 */ /* 0x000168000c101d00 */
[----:B------:R0:W5:Y:S02]  /*9a10*/  LD.E.128 R28, desc[UR42][R14.64] ;  /* 0x0000002a0e1c7980 */ /* 0x000164000c101d00 */
.L_x_5763:
[----:B------:R-:W-:Y:S05]  /*9a20*/  BSYNC B1 ;  /* 0x0000000000017941 */ /* 0x000fea0003800000 */
.L_x_5762:
[----:B-----5:R-:W-:Y:S01]  /*9a30*/  IMAD.MOV.U32 R0, RZ, RZ, R28 ;  /* 0x000000ffff007224 */ /* 0x020fe200078e001c */
[----:B------:R-:W-:Y:S01]  /*9a40*/  UMOV UR4, 0xffffffff ;  /* 0xffffffff00047882 */ /* 0x000fe20000000000 */
[----:B------:R-:W-:Y:S02]  /*9a50*/  IMAD.MOV.U32 R4, RZ, RZ, R30 ;  /* 0x000000ffff047224 */ /* 0x000fe400078e001e */
[----:B------:R-:W-:Y:S02]  /*9a60*/  IMAD.MOV.U32 R5, RZ, RZ, R31 ;  /* 0x000000ffff057224 */ /* 0x000fe400078e001f */
[----:B------:R-:W-:Y:S01]  /*9a70*/  IMAD.MOV.U32 R3, RZ, RZ, R29 ;  /* 0x000000ffff037224 */ /* 0x000fe200078e001d */
        /* <DEDUP_REMOVED lines=8> */
[----:B------:R-:W-:Y:S02]  /*9b00*/  PRMT R44, R44, 0x5410, R5 ;  /* 0x000054102c2c7816 */ /* 0x000fe40000000005 */
[----:B------:R-:W-:Y:S02]  /*9b10*/  CS2R R4, SRZ ;  /* 0x0000000000047805 */ /* 0x000fe4000001ff00 */
[----:B------:R-:W-:Y:S01]  /*9b20*/  PRMT R38, R3, 0x7610, R38 ;  /* 0x0000761003267816 */ /* 0x000fe20000000026 */
[----:B------:R-:W-:Y:S06]  /*9b30*/  BRA.DIV UR4, `(.L_x_5764) ;  /* 0x000001a604907947 */ /* 0x000fec000b800000 */
[----:B------:R-:W1:Y:S04]  /*9b40*/  SHFL.IDX PT, R3, R8, 0x1, 0x1c1f ;  /* 0x003c1f0008037f89 */ /* 0x000e6800000e0000 */
[----:B------:R-:W2:Y:S04]  /*9b50*/  SHFL.IDX PT, R0, R6, 0x1, 0x1c1f ;  /* 0x003c1f0006007f89 */ /* 0x000ea800000e0000 */
[----:B------:R-:W3:Y:S04]  /*9b60*/  SHFL.IDX PT, R7, R7, 0x1, 0x1c1f ;  /* 0x003c1f0007077f89 */ /* 0x000ee800000e0000 */
[----:B0---4-:R0:W4:Y:S01]  /*9b70*/  SHFL.IDX PT, R14, R9, 0x1, 0x1c1f ;  /* 0x003c1f00090e7f89 */ /* 0x01112200000e0000 */
[----:B-1----:R-:W-:-:S02]  /*9b80*/  IMAD.MOV.U32 R13, RZ, RZ, R3 ;  /* 0x000000ffff0d7224 */ /* 0x002fc400078e0003 */
[----:B0-2---:R-:W-:-:S07]  /*9b90*/  IMAD.MOV.U32 R12, RZ, RZ, R0 ;  /* 0x000000ffff0c7224 */ /* 0x005fce00078e0000 */
.L_x_6102:
[----:B------:R-:W0:Y:S01]  /*9ba0*/  LDC R35, c[0x0][0x3f4] ;  /* 0x0000fd00ff237b82 */ /* 0x000e220000000800 */
[----:B------:R-:W-:Y:S01]  /*9bb0*/  VIADD R34, R34, 0x20 ;  /* 0x0000002022227836 */ /* 0x000fe20000000000 */
[----:B------:R-:W-:Y:S01]  /*9bc0*/  LEA.HI R0, R217, R217, RZ, 0x1 ;  /* 0x000000d9d9007211 */ /* 0x000fe200078f08ff */
[----:B------:R-:W-:Y:S01]  /*9bd0*/  BSSY B1, `(.L_x_5765) ;  /* 0x0000014000017945 */ /* 0x000fe20003800000 */
[----:B---3--:R-:W-:Y:S01]  /*9be0*/  IMAD.MOV.U32 R15, RZ, RZ, R7 ;  /* 0x000000ffff0f7224 */ /* 0x008fe200078e0007 */
[----:B------:R-:W-:Y:S02]  /*9bf0*/  CS2R R6, SRZ ;  /* 0x0000000000067805 */ /* 0x000fe4000001ff00 */
[----:B------:R-:W-:Y:S02]  /*9c00*/  ISETP.GE.AND P0, PT, R34, R33, PT ;  /* 0x000000212200720c */ /* 0x000fe40003f06270 */
[----:B------:R-:W-:Y:S02]  /*9c10*/  CS2R R8, SRZ ;  /* 0x0000000000087805 */ /* 0x000fe4000001ff00 */
[----:B------:R-:W-:-:S02]  /*9c20*/  LOP3.LUT R0, R0, 0xfffffffe, RZ, 0xc0, !PT ;  /* 0xfffffffe00007812 */ /* 0x000fc400078ec0ff */
[----:B------:R-:W-:-:S03]  /*9c30*/  CS2R R10, SRZ ;  /* 0x00000000000a7805 */ /* 0x000fc6000001ff00 */
[----:B------:R-:W-:-:S05]  /*9c40*/  IMAD.IADD R0, R217, 0x1, -R0 ;  /* 0x00000001d9007824 */ /* 0x000fca00078e0a00 */
[----:B------:R-:W-:Y:S01]  /*9c50*/  SHF.L.U32 R21, R0, 0x1f, RZ ;  /* 0x0000001f00157819 */ /* 0x000fe200000006ff */
[----:B------:R-:W-:Y:S06]  /*9c60*/  @P0 BRA `(.L_x_5766) ;  /* 0x0000000000280947 */ /* 0x000fec0003800000 */
[----:B------:R-:W-:Y:S01]  /*9c70*/  ULDC UR4, c[0x0][0x3f4] ;  /* 0x0000fd0000047ab9 */ /* 0x000fe20000000800 */
[----:B------:R-:W-:Y:S02]  /*9c80*/  CS2R R6, SRZ ;  /* 0x0000000000067805 */ /* 0x000fe4000001ff00 */
[----:B------:R-:W-:Y:S02]  /*9c90*/  ISETP.GE.AND P0, PT, R16, UR4, PT ;  /* 0x0000000410007c0c */ /* 0x000fe4000bf06270 */
[----:B------:R-:W-:Y:S02]  /*9ca0*/  CS2R R8, SRZ ;  /* 0x0000000000087805 */ /* 0x000fe4000001ff00 */
[----:B------:R-:W-:-:S09]  /*9cb0*/  CS2R R10, SRZ ;  /* 0x00000000000a7805 */ /* 0x000fd2000001ff00 */
[----:B------:R-:W-:Y:S05]  /*9cc0*/  @P0 BRA `(.L_x_5766) ;  /* 0x0000000000100947 */ /* 0x000fea0003800000 */
[----:B------:R-:W-:-:S04]  /*9cd0*/  IMAD.WIDE R12, R16, 0x2, R12 ;  /* 0x00000002100c7825 */ /* 0x000fc800078e020c */
[----:B----4-:R-:W-:Y:S01]  /*9ce0*/  IMAD.WIDE R14, R16, 0x2, R14 ;  /* 0x00000002100e7825 */ /* 0x010fe200078e020e */
[----:B------:R1:W5:Y:S04]  /*9cf0*/  LD.E.128 R8, desc[UR42][R12.64] ;  /* 0x0000002a0c087980 */ /* 0x000368000c101d00 */
[----:B------:R1:W5:Y:S02]  /*9d00*/  LD.E.128 R4, desc[UR42][R14.64] ;  /* 0x0000002a0e047980 */ /* 0x000364000c101d00 */
.L_x_5766:
[----:B------:R-:W-:Y:S05]  /*9d10*/  BSYNC B1 ;  /* 0x0000000000017941 */ /* 0x000fea0003800000 */
.L_x_5765:
[----:B------:R-:W2:Y:S01]  /*9d20*/  SYNCS.PHASECHK.TRANS64.TRYWAIT P1, [R2+URZ+0x28c00], R21 ;  /* 0x028c0015020075a7 */ /* 0x000ea2000802017f */
[----:B------:R-:W-:Y:S01]  /*9d30*/  VIADDMNMX R3, R33, -R192, 0x40, PT ;  /* 0x0000004021037446 */ /* 0x000fe200038009c0 */
[----:B-----5:R-:W-:Y:S01]  /*9d40*/  IMAD.MOV.U32 R0, RZ, RZ, R4 ;  /* 0x000000ffff007224 */ /* 0x020fe200078e0004 */
[----:B0-----:R-:W-:Y:S01]  /*9d50*/  ISETP.GE.AND P0, PT, R16, R35, PT ;  /* 0x000000231000720c */ /* 0x001fe20003f06270 */
[----:B-1----:R-:W-:Y:S01]  /*9d60*/  IMAD.MOV.U32 R12, RZ, RZ, R5 ;  /* 0x000000ffff0c7224 */ /* 0x002fe200078e0005 */
[----:B------:R-:W-:Y:S01]  /*9d70*/  BSSY B1, `(.L_x_5767) ;  /* 0x000000e000017945 */ /* 0x000fe20003800000 */
[----:B------:R-:W-:Y:S01]  /*9d80*/  IMAD.MOV.U32 R13, RZ, RZ, R9 ;  /* 0x000000ffff0d7224 */ /* 0x000fe200078e0009 */
[-C--:B------:R-:W-:Y:S02]  /*9d90*/  ISETP.GE.OR P2, PT, R186, R3.reuse, P0 ;  /* 0x00000003ba00720c */ /* 0x080fe40000746670 */
[----:B------:R-:W-:Y:S01]  /*9da0*/  PRMT R37, R37, 0x5410, R0 ;  /* 0x0000541025257816 */ /* 0x000fe20000000000 */
[----:B------:R-:W-:Y:S01]  /*9db0*/  IMAD.MOV.U32 R0, RZ, RZ, R6 ;  /* 0x000000ffff007224 */ /* 0x000fe200078e0006 */
[----:B------:R-:W-:Y:S01]  /*9dc0*/  ISETP.GE.OR P0, PT, R36, R3, P0 ;  /* 0x000000032400720c */ /* 0x000fe20000706670 */
[----:B------:R-:W-:Y:S01]  /*9dd0*/  IMAD.MOV.U32 R3, RZ, RZ, R7 ;  /* 0x000000ffff037224 */ /* 0x000fe200078e0007 */
[----:B------:R-:W-:Y:S01]  /*9de0*/  PRMT R57, R12, 0x7610, R57 ;  /* 0x000076100c397816 */ /* 0x000fe20000000039 */
[----:B------:R-:W-:-:S03]  /*9df0*/  IMAD.MOV.U32 R12, RZ, RZ, R8 ;  /* 0x000000ffff0c7224 */ /* 0x000fc600078e0008 */
[----:B------:R-:W-:Y:S01]  /*9e00*/  PRMT R0, R3, 0x5410, R0 ;  /* 0x0000541003007816 */ /* 0x000fe20000000000 */
[----:B------:R-:W-:Y:S01]  /*9e10*/  IMAD.IADD R3, R16, 0x1, R35 ;  /* 0x0000000110037824 */ /* 0x000fe200078e0223 */
[----:B------:R-:W-:Y:S02]  /*9e20*/  PRMT R37, R12, 0x7610, R37 ;  /* 0x000076100c257816 */ /* 0x000fe40000000025 */
[----:B------:R-:W-:Y:S01]  /*9e30*/  PRMT R57, R57, 0x5410, R13 ;  /* 0x0000541039397816 */ /* 0x000fe2000000000d */
[----:B--2---:R-:W-:Y:S06]  /*9e40*/  @!P1 BRA `(.L_x_5768) ;  /* 0x000001a400449947 */ /* 0x004fec0003800000 */
.L_x_6103:
[----:B------:R-:W-:Y:S05]  /*9e50*/  BSYNC B1 ;  /* 0x0000000000017941 */ /* 0x000fea0003800000 */
.L_x_5767:
[----:B------:R-:W-:Y:S01]  /*9e60*/  BSSY B1, `(.L_x_5769) ;  /* 0x0000063000017945 */ /* 0x000fe20003800000 */
[----:B------:R-:W-:Y:S01]  /*9e70*/  IMAD.MOV.U32 R20, RZ, RZ, R10 ;  /* 0x000000ffff147224 */ /* 0x000fe200078e000a */
[----:B------:R-:W-:Y:S01]  /*9e80*/  LOP3.LUT R3, R3, 0x38, RZ, 0xc0, !PT ;  /* 0x0000003803037812 */ /* 0x000fe200078ec0ff */
[----:B0-----:R-:W-:Y:S01]  /*9e90*/  IMAD.MOV.U32 R21, RZ, RZ, R11 ;  /* 0x000000ffff157224 */ /* 0x001fe200078e000b */
[----:B------:R-:W-:Y:S06]  /*9ea0*/  @P2 BRA `(.L_x_5770) ;  /* 0x0000000400782947 */ /* 0x000fec0003800000 */
[----:B------:R-:W-:Y:S01]  /*9eb0*/  IMAD.SHL.U32 R12, R195, 0x40, RZ ;  /* 0x00000040c30c7824 */ /* 0x000fe200078e00ff */
[--C-:B------:R-:W-:Y:S01]  /*9ec0*/  SHF.R.U64 R52, R28, 0x10, R29.reuse ;  /* 0x000000101c347819 */ /* 0x100fe2000000121d */
[----:B------:R-:W-:Y:S01]  /*9ed0*/  HADD2.F32 R39, -RZ, R39.H0_H0 ;  /* 0x20000027ff277230 */ /* 0x000fe20000004100 */
[----:B------:R-:W-:Y:S01]  /*9ee0*/  SHF.R.U32.HI R40, RZ, 0x10, R29 ;  /* 0x00000010ff287819 */ /* 0x000fe2000001161d */
[----:B------:R-:W-:Y:S01]  /*9ef0*/  HADD2.F32 R38, -RZ, R38.H0_H0 ;  /* 0x20000026ff267230 */ /* 0x000fe20000004100 */
[----:B------:R-:W-:Y:S02]  /*9f00*/  LOP3.LUT R32, R12, 0x1c0, RZ, 0xc0, !PT ;  /* 0x000001c00c207812 */ /* 0x000fe400078ec0ff */
[----:B------:R-:W-:Y:S01]  /*9f10*/  SHF.R.U64 R54, R24, 0x10, R25 ;  /* 0x0000001018367819 */ /* 0x000fe20000001219 */
[----:B------:R-:W-:Y:S01]  /*9f20*/  HADD2.F32 R40, -RZ, R40.H0_H0 ;  /* 0x20000028ff287230 */ /* 0x000fe20000004100 */
[----:B------:R-:W-:Y:S02]  /*9f30*/  SHF.R.U32.HI R15, RZ, 0x3, R32 ;  /* 0x00000003ff0f7819 */ /* 0x000fe40000011620 */
[----:B------:R-:W-:-:S02]  /*9f40*/  LOP3.LUT R12, R32, 0x38, R16, 0xf8, !PT ;  /* 0x00000038200c7812 */ /* 0x000fc400078ef810 */
[----:B------:R-:W-:Y:S02]  /*9f50*/  LOP3.LUT R32, R15, R3, R32, 0x1e, !PT ;  /* 0x000000030f207212 */ /* 0x000fe400078e1e20 */
[----:B------:R-:W-:Y:S02]  /*9f60*/  LOP3.LUT R12, R12, R15, RZ, 0x3c, !PT ;  /* 0x0000000f0c0c7212 */ /* 0x000fe400078e3cff */
[----:B------:R-:W-:Y:S01]  /*9f70*/  SHF.R.U32.HI R42, RZ, 0x10, R25 ;  /* 0x00000010ff2a7819 */ /* 0x000fe20000011619 */
[C---:B------:R-:W-:Y:S01]  /*9f80*/  IMAD R33, R203.reuse, 0x200, R32 ;  /* 0x00000200cb217824 */ /* 0x040fe200078e0220 */
[--C-:B------:R-:W-:Y:S01]  /*9f90*/  SHF.R.U64 R51, R30, 0x10, R31.reuse ;  /* 0x000000101e337819 */ /* 0x100fe2000000121f */
[----:B------:R-:W-:Y:S01]  /*9fa0*/  IMAD R13, R203, 0x200, R12 ;  /* 0x00000200cb0d7824 */ /* 0x000fe200078e020c */
[----:B------:R-:W-:Y:S01]  /*9fb0*/  SHF.R.U32.HI R45, RZ, 0x10, R31 ;  /* 0x00000010ff2d7819 */ /* 0x000fe2000001161f */
[--C-:B------:R-:W-:Y:S01]  /*9fc0*/  IMAD R49, R33, 0x2, R2.reuse ;  /* 0x0000000221317824 */ /* 0x100fe200078e0202 */
[--C-:B------:R-:W-:Y:S01]  /*9fd0*/  SHF.R.U64 R53, R26, 0x10, R27.reuse ;  /* 0x000000101a357819 */ /* 0x100fe2000000121b */
[----:B------:R-:W-:Y:S01]  /*9fe0*/  IMAD R47, R13, 0x2, R2 ;  /* 0x000000020d2f7824 */ /* 0x000fe200078e0202 */
[----:B------:R-:W-:-:S02]  /*9ff0*/  SHF.R.U32.HI R50, RZ, 0x10, R27 ;  /* 0x00000010ff327819 */ /* 0x000fc4000001161b */
[----:B------:R-:W0:Y:S04]  /*a000*/  LDS.128 R32, [R49+0x20400] ;  /* 0x0204000031207984 */ /* 0x000e280000000c00 */
[----:B----4-:R-:W1:Y:S01]  /*a010*/  LDS.128 R12, [R47+0x20400] ;  /* 0x020400002f0c7984 */ /* 0x010e620000000c00 */
[--C-:B0-----:R-:W-:Y:S02]  /*a020*/  HADD2.F32 R29, -RZ, R33.reuse.H0_H0 ;  /* 0x20000021ff1d7230 */ /* 0x101fe40000004100 */
[----:B------:R-:W-:Y:S02]  /*a030*/  HADD2.F32 R33, -RZ, R33.H1_H1 ;  /* 0x30000021ff217230 */ /* 0x000fe40000004100 */
[--C-:B-1----:R-:W-:Y:S02]  /*a040*/  HADD2.F32 R24, -RZ, R13.reuse.H0_H0 ;  /* 0x2000000dff187230 */ /* 0x102fe40000004100 */
[C---:B------:R-:W-:Y:S01]  /*a050*/  FMUL.FTZ R41, R29.reuse, R39 ;  /* 0x000000271d297220 */ /* 0x040fe20000410000 */
[----:B------:R-:W-:Y:S01]  /*a060*/  FMUL.FTZ R43, R29, R38 ;  /* 0x000000261d2b7220 */ /* 0x000fe20000410000 */
[----:B------:R-:W-:-:S02]  /*a070*/  HADD2.F32 R25, -RZ, R13.H1_H1 ;  /* 0x3000000dff197230 */ /* 0x000fc40000004100 */
[C---:B------:R-:W-:Y:S01]  /*a080*/  FFMA.FTZ R41, R24.reuse, R38, -R41 ;  /* 0x0000002618297223 */ /* 0x040fe20000010829 */
[----:B------:R-:W-:Y:S02]  /*a090*/  HADD2.F32 R38, -RZ, R42.H0_H0 ;  /* 0x2000002aff267230 */ /* 0x000fe40000004100 */
[----:B------:R-:W-:Y:S01]  /*a0a0*/  FFMA.FTZ R43, R24, R39, R43 ;  /* 0x00000027182b7223 */ /* 0x000fe2000001002b */
[----:B------:R-:W-:Y:S02]  /*a0b0*/  HADD2.F32 R31, -RZ, R35.H0_H0 ;  /* 0x20000023ff1f7230 */ /* 0x000fe40000004100 */
[C---:B------:R-:W-:Y:S01]  /*a0c0*/  FMUL.FTZ R42, R33.reuse, R40 ;  /* 0x00000028212a7220 */ /* 0x040fe20000410000 */
[--C-:B------:R-:W-:Y:S02]  /*a0d0*/  HADD2.F32 R29, -RZ, R44.reuse.H0_H0 ;  /* 0x2000002cff1d7230 */ /* 0x100fe40000004100 */
[----:B------:R-:W-:Y:S01]  /*a0e0*/  FMUL.FTZ R46, R33, R38 ;  /* 0x00000026212e7220 */ /* 0x000fe20000410000 */
[----:B------:R-:W-:-:S02]  /*a0f0*/  HADD2.F32 R24, -RZ, R44.H1_H1 ;  /* 0x3000002cff187230 */ /* 0x000fc40000004100 */
[----:B------:R-:W-:Y:S01]  /*a100*/  FFMA.FTZ R44, R25, R38, -R42 ;  /* 0x00000026192c7223 */ /* 0x000fe2000001082a */
[----:B------:R-:W-:Y:S02]  /*a110*/  HADD2.F32 R26, -RZ, R15.H0_H0 ;  /* 0x2000000fff1a7230 */ /* 0x000fe40000004100 */
[C---:B------:R-:W-:Y:S01]  /*a120*/  FMUL.FTZ R33, R31.reuse, R29 ;  /* 0x0000001d1f217220 */ /* 0x040fe20000410000 */
[----:B------:R-:W-:Y:S02]  /*a130*/  HADD2.F32 R35, -RZ, R35.H1_H1 ;  /* 0x30000023ff237230 */ /* 0x000fe40000004100 */
[----:B------:R-:W-:Y:S01]  /*a140*/  FMUL.FTZ R48, R31, R24 ;  /* 0x000000181f307220 */ /* 0x000fe20000410000 */
[----:B------:R-:W-:Y:S02]  /*a150*/  HADD2.F32 R42, -RZ, R45.H0_H0 ;  /* 0x2000002dff2a7230 */ /* 0x000fe40000004100 */
[----:B------:R-:W-:Y:S01]  /*a160*/  FFMA.FTZ R46, R25, R40, R46 ;  /* 0x00000028192e7223 */ /* 0x000fe2000001002e */
[----:B------:R-:W-:-:S02]  /*a170*/  HADD2.F32 R27, -RZ, R15.H1_H1 ;  /* 0x3000000fff1b7230 */ /* 0x000fc40000004100 */
[C---:B------:R-:W-:Y:S01]  /*a180*/  FFMA.FTZ R39, R26.reuse, R24, -R33 ;  /* 0x000000181a277223 */ /* 0x040fe20000010821 */
[----:B------:R-:W-:Y:S02]  /*a190*/  HADD2.F32 R38, -RZ, R50.H0_H0 ;  /* 0x20000032ff267230 */ /* 0x000fe40000004100 */
[----:B------:R-:W-:Y:S01]  /*a1a0*/  FFMA.FTZ R48, R26, R29, R48 ;  /* 0x0000001d1a307223 */ /* 0x000fe20000010030 */
[----:B------:R-:W-:Y:S02]  /*a1b0*/  HADD2.F32 R28, -RZ, R32.H0_H0 ;  /* 0x20000020ff1c7230 */ /* 0x000fe40000004100 */
[C---:B------:R-:W-:Y:S01]  /*a1c0*/  FMUL.FTZ R40, R35.reuse, R42 ;  /* 0x0000002a23287220 */ /* 0x040fe20000410000 */
[----:B------:R-:W-:Y:S02]  /*a1d0*/  HADD2.F32 R26, -RZ, R55.H0_H0 ;  /* 0x20000037ff1a7230 */ /* 0x000fe40000004100 */
[----:B------:R-:W-:Y:S01]  /*a1e0*/  FMUL.FTZ R50, R35, R38 ;  /* 0x0000002623327220 */ /* 0x000fe20000410000 */
[----:B------:R-:W-:-:S02]  /*a1f0*/  HADD2.F32 R24, -RZ, R56.H0_H0 ;  /* 0x20000038ff187230 */ /* 0x000fc40000004100 */
[C---:B------:R-:W-:Y:S01]  /*a200*/  FFMA.FTZ R40, R27.reuse, R38, -R40 ;  /* 0x000000261b287223 */ /* 0x040fe20000010828 */
[----:B------:R-:W-:Y:S02]  /*a210*/  HADD2.F32 R30, -RZ, R34.H0_H0 ;  /* 0x20000022ff1e7230 */ /* 0x000fe40000004100 */
[C---:B------:R-:W-:Y:S01]  /*a220*/  FMUL.FTZ R38, R28.reuse, R26 ;  /* 0x0000001a1c267220 */ /* 0x040fe20000410000 */
[----:B------:R-:W-:Y:S02]  /*a230*/  HADD2.F32 R29, -RZ, R55.H1_H1 ;  /* 0x30000037ff1d7230 */ /* 0x000fe40000004100 */
[----:B------:R-:W-:Y:S01]  /*a240*/  FMUL.FTZ R31, R28, R24 ;  /* 0x000000181c1f7220 */ /* 0x000fe20000410000 */
[----:B------:R-:W-:Y:S02]  /*a250*/  HADD2.F32 R13, -RZ, R12.H0_H0 ;  /* 0x2000000cff0d7230 */ /* 0x000fe40000004100 */
[----:B------:R-:W-:Y:S01]  /*a260*/  FFMA.FTZ R45, R27, R42, R50 ;  /* 0x0000002a1b2d7223 */ /* 0x000fe20000010032 */
[----:B------:R-:W-:-:S02]  /*a270*/  HADD2.F32 R15, -RZ, R14.H0_H0 ;  /* 0x2000000eff0f7230 */ /* 0x000fc40000004100 */
[C---:B------:R-:W-:Y:S01]  /*a280*/  FMUL.FTZ R28, R30.reuse, R29 ;  /* 0x0000001d1e1c7220 */ /* 0x040fe20000410000 */
[----:B------:R-:W-:Y:S02]  /*a290*/  HADD2.F32 R25, -RZ, R56.H1_H1 ;  /* 0x30000038ff197230 */ /* 0x000fe40000004100 */
[C---:B------:R-:W-:Y:S01]  /*a2a0*/  FFMA.FTZ R38, R13.reuse, R24, -R38 ;  /* 0x000000180d267223 */ /* 0x040fe20000010826 */
[----:B------:R-:W-:Y:S01]  /*a2b0*/  FFMA.FTZ R24, R13, R26, R31 ;  /* 0x0000001a0d187223 */ /* 0x000fe2000001001f */
[----:B------:R-:W-:Y:S02]  /*a2c0*/  HADD2.F32 R32, -RZ, R32.H1_H1 ;  /* 0x30000020ff207230 */ /* 0x000fe40000004100 */
[----:B------:R-:W-:Y:S02]  /*a2d0*/  HADD2.F32 R34, -RZ, R34.H1_H1 ;  /* 0x30000022ff227230 */ /* 0x000fe40000004100 */
[-C--:B------:R-:W-:Y:S01]  /*a2e0*/  FMUL.FTZ R30, R30, R25.reuse ;  /* 0x000000191e1e7220 */ /* 0x080fe20000410000 */
[----:B------:R-:W-:Y:S01]  /*a2f0*/  FFMA.FTZ R28, R15, R25, -R28 ;  /* 0x000000190f1c7223 */ /* 0x000fe2000001081c */
[----:B------:R-:W-:-:S02]  /*a300*/  HADD2.F32 R27, -RZ, R52.H0_H0 ;  /* 0x20000034ff1b7230 */ /* 0x000fc40000004100 */
[----:B------:R-:W-:Y:S02]  /*a310*/  HADD2.F32 R31, -RZ, R51.H0_H0 ;  /* 0x20000033ff1f7230 */ /* 0x000fe40000004100 */
        /* <DEDUP_REMOVED lines=23> */
.L_x_5770:
[----:B------:R-:W-:Y:S05]  /*a490*/  BSYNC B1 ;  /* 0x0000000000017941 */ /* 0x000fea0003800000 */
.L_x_5769:
[----:B------:R-:W-:Y:S01]  /*a4a0*/  PRMT R31, R20, 0x5410, R21 ;  /* 0x00005410141f7816 */ /* 0x000fe20000000015 */
[----:B------:R-:W-:Y:S06]  /*a4b0*/  @P0 BRA `(.L_x_5758) ;  /* 0x00000004007c0947 */ /* 0x000fec0003800000 */
[----:B------:R-:W4:Y:S01]  /*a4c0*/  LDL R42, [R1+0x64] ;  /* 0x00006400012a7983 */ /* 0x000f220000100800 */
[----:B0-----:R-:W-:Y:S01]  /*a4d0*/  SHF.R.S32.HI R13, RZ, 0x1f, R36 ;  /* 0x0000001fff0d7819 */ /* 0x001fe20000011424 */
[----:B------:R-:W-:Y:S01]  /*a4e0*/  IMAD.SHL.U32 R12, R36, 0x40, RZ ;  /* 0x00000040240c7824 */ /* 0x000fe200078e00ff */
[--C-:B------:R-:W-:Y:S01]  /*a4f0*/  SHF.R.U64 R41, R8, 0x10, R9.reuse ;  /* 0x0000001008297819 */ /* 0x100fe20000001209 */
[--C-:B------:R-:W-:Y:S01]  /*a500*/  HADD2.F32 R28, -RZ, R57.reuse.H0_H0 ;  /* 0x20000039ff1c7230 */ /* 0x100fe20000004100 */
[----:B------:R-:W-:Y:S01]  /*a510*/  LEA.HI R36, R13, R36, RZ, 0x3 ;  /* 0x000000240d247211 */ /* 0x000fe200078f18ff */
[----:B------:R-:W-:Y:S01]  /*a520*/  HADD2.F32 R20, -RZ, R57.H1_H1 ;  /* 0x30000039ff147230 */ /* 0x000fe20000004100 */
[----:B------:R-:W-:Y:S02]  /*a530*/  LOP3.LUT R12, R12, 0x1c0, RZ, 0xc0, !PT ;  /* 0x000001c00c0c7812 */ /* 0x000fe400078ec0ff */
[----:B------:R-:W-:Y:S01]  /*a540*/  SHF.R.U32.HI R21, RZ, 0x10, R9 ;  /* 0x00000010ff157819 */ /* 0x000fe20000011609 */
[----:B------:R-:W-:Y:S01]  /*a550*/  IMAD.SHL.U32 R36, R36, 0x40, RZ ;  /* 0x0000004024247824 */ /* 0x000fe200078e00ff */
[----:B------:R-:W-:-:S02]  /*a560*/  SHF.R.U32.HI R13, RZ, 0x3, R12 ;  /* 0x00000003ff0d7819 */ /* 0x000fc4000001160c */
[--C-:B------:R-:W-:Y:S02]  /*a570*/  SHF.R.U64 R38, R4, 0x10, R5.reuse ;  /* 0x0000001004267819 */ /* 0x100fe40000001205 */
[----:B------:R-:W-:Y:S02]  /*a580*/  LOP3.LUT R3, R13, R3, R12, 0x1e, !PT ;  /* 0x000000030d037212 */ /* 0x000fe400078e1e0c */
[----:B------:R-:W-:Y:S02]  /*a590*/  LOP3.LUT R36, R36, 0xfffffe00, RZ, 0xc0, !PT ;  /* 0xfffffe0024247812 */ /* 0x000fe400078ec0ff */
[----:B------:R-:W-:Y:S02]  /*a5a0*/  SHF.R.U32.HI R30, RZ, 0x10, R5 ;  /* 0x00000010ff1e7819 */ /* 0x000fe40000011605 */
[----:B------:R-:W-:Y:S01]  /*a5b0*/  SHF.R.U64 R40, R10, 0x10, R11 ;  /* 0x000000100a287819 */ /* 0x000fe2000000120b */
[----:B------:R-:W-:Y:S01]  /*a5c0*/  IMAD.IADD R3, R36, 0x1, R3 ;  /* 0x0000000124037824 */ /* 0x000fe200078e0203 */
[----:B------:R-:W-:Y:S01]  /*a5d0*/  SHF.R.U32.HI R39, RZ, 0x10, R11 ;  /* 0x00000010ff277819 */ /* 0x000fe2000001160b */
[----:B------:R-:W-:Y:S01]  /*a5e0*/  HADD2.F32 R30, -RZ, R30.H0_H0 ;  /* 0x2000001eff1e7230 */ /* 0x000fe20000004100 */
        /* <DEDUP_REMOVED lines=11> */
[----:B------:R-:W-:Y:S02]  /*a6a0*/  HADD2.F32 R37, -RZ, R37.H0_H0 ;  /* 0x20000025ff257230 */ /* 0x000fe40000004100 */
[----:B------:R-:W-:Y:S02]  /*a6b0*/  HADD2.F32 R10, -RZ, R26.H0_H0 ;  /* 0x2000001aff0a7230 */ /* 0x000fe40000004100 */
[--C-:B------:R-:W-:Y:S02]  /*a6c0*/  HADD2.F32 R11, -RZ, R27.reuse.H0_H0 ;  /* 0x2000001bff0b7230 */ /* 0x100fe40000004100 */
[----:B------:R-:W-:Y:S02]  /*a6d0*/  HADD2.F32 R27, -RZ, R27.H1_H1 ;  /* 0x3000001bff1b7230 */ /* 0x000fe40000004100 */
[----:B------:R-:W-:Y:S02]  /*a6e0*/  HADD2.F32 R24, -RZ, R24.H1_H1 ;  /* 0x30000018ff187230 */ /* 0x000fe40000004100 */
[----:B------:R-:W-:Y:S01]  /*a6f0*/  HADD2.F32 R26, -RZ, R26.H1_H1 ;  /* 0x3000001aff1a7230 */ /* 0x000fe20000004100 */
[----:B----4-:R-:W0:Y:S02]  /*a700*/  LDS.128 R12, [R42+0x20400] ;  /* 0x020400002a0c7984 */ /* 0x010e240000000c00 */
[----:B0-----:R-:W-:-:S02]  /*a710*/  HADD2.F32 R5, -RZ, R13.H0_H0 ;  /* 0x2000000dff057230 */ /* 0x001fc40000004100 */
[----:B------:R-:W-:Y:S02]  /*a720*/  HADD2.F32 R13, -RZ, R13.H1_H1 ;  /* 0x3000000dff0d7230 */ /* 0x000fe40000004100 */
[----:B------:R-:W-:Y:S02]  /*a730*/  HADD2.F32 R4, -RZ, R12.H0_H0 ;  /* 0x2000000cff047230 */ /* 0x000fe40000004100 */
[C---:B------:R-:W-:Y:S01]  /*a740*/  FFMA.FTZ R32, R5.reuse, R20, -R32 ;  /* 0x0000001405207223 */ /* 0x040fe20000010820 */
[----:B------:R-:W-:Y:S02]  /*a750*/  HADD2.F32 R20, -RZ, R21.H0_H0 ;  /* 0x20000015ff147230 */ /* 0x000fe40000004100 */
[----:B------:R-:W-:Y:S01]  /*a760*/  FFMA.FTZ R34, R5, R28, R34 ;  /* 0x0000001c05227223 */ /* 0x000fe20000010022 */
[C---:B------:R-:W-:Y:S01]  /*a770*/  FMUL.FTZ R5, R8.reuse, R9 ;  /* 0x0000000908057220 */ /* 0x040fe20000410000 */
[----:B------:R-:W-:Y:S01]  /*a780*/  FMUL.FTZ R8, R8, R37 ;  /* 0x0000002508087220 */ /* 0x000fe20000410000 */
[----:B------:R-:W-:-:S02]  /*a790*/  HADD2.F32 R21, -RZ, R0.H1_H1 ;  /* 0x30000000ff157230 */ /* 0x000fc40000004100 */
[-C--:B------:R-:W-:Y:S01]  /*a7a0*/  FMUL.FTZ R28, R25, R20.reuse ;  /* 0x00000014191c7220 */ /* 0x080fe20000410000 */
[C---:B------:R-:W-:Y:S01]  /*a7b0*/  FFMA.FTZ R25, R13.reuse, R20, -R36 ;  /* 0x000000140d197223 */ /* 0x040fe20000010824 */
[C---:B------:R-:W-:Y:S01]  /*a7c0*/  FFMA.FTZ R37, R4.reuse, R37, -R5 ;  /* 0x0000002504257223 */ /* 0x040fe20000010805 */
[--C-:B------:R-:W-:Y:S02]  /*a7d0*/  HADD2.F32 R5, -RZ, R31.reuse.H0_H0 ;  /* 0x2000001fff057230 */ /* 0x100fe40000004100 */
[----:B------:R-:W-:Y:S01]  /*a7e0*/  FFMA.FTZ R29, R13, R30, R28 ;  /* 0x0000001e0d1d7223 */ /* 0x000fe2000001001c */
[----:B------:R-:W-:Y:S01]  /*a7f0*/  FFMA.FTZ R13, R4, R9, R8 ;  /* 0x00000009040d7223 */ /* 0x000fe20000010008 */
[----:B------:R-:W-:Y:S02]  /*a800*/  HADD2.F32 R8, -RZ, R0.H0_H0 ;  /* 0x20000000ff087230 */ /* 0x000fe40000004100 */
[----:B------:R-:W-:Y:S01]  /*a810*/  FMUL.FTZ R9, R10, R21 ;  /* 0x000000150a097220 */ /* 0x000fe20000410000 */
[----:B------:R-:W-:-:S02]  /*a820*/  HADD2.F32 R4, -RZ, R31.H1_H1 ;  /* 0x3000001fff047230 */ /* 0x000fc40000004100 */
[-C--:B------:R-:W-:Y:S01]  /*a830*/  FMUL.FTZ R31, R10, R5.reuse ;  /* 0x000000050a1f7220 */ /* 0x080fe20000410000 */
[----:B------:R-:W-:Y:S02]  /*a840*/  HADD2.F32 R6, -RZ, R14.H0_H0 ;  /* 0x2000000eff067230 */ /* 0x000fe40000004100 */
[C---:B------:R-:W-:Y:S01]  /*a850*/  FMUL.FTZ R28, R11.reuse, R8 ;  /* 0x000000080b1c7220 */ /* 0x040fe20000410000 */
[----:B------:R-:W-:Y:S02]  /*a860*/  HADD2.F32 R7, -RZ, R15.H0_H0 ;  /* 0x2000000fff077230 */ /* 0x000fe40000004100 */
[----:B------:R-:W-:Y:S01]  /*a870*/  FMUL.FTZ R11, R11, R4 ;  /* 0x000000040b0b7220 */ /* 0x000fe20000410000 */
[----:B------:R-:W-:Y:S02]  /*a880*/  HADD2.F32 R10, -RZ, R33.H0_H0 ;  /* 0x20000021ff0a7230 */ /* 0x000fe40000004100 */
[----:B------:R-:W-:Y:S01]  /*a890*/  FFMA.FTZ R20, R6, R5, -R9 ;  /* 0x0000000506147223 */ /* 0x000fe20000010809 */
[----:B------:R-:W-:-:S02]  /*a8a0*/  HADD2.F32 R0, -RZ, R39.H0_H0 ;  /* 0x20000027ff007230 */ /* 0x000fc40000004100 */
[----:B------:R-:W-:Y:S01]  /*a8b0*/  FFMA.FTZ R31, R6, R21, R31 ;  /* 0x00000015061f7223 */ /* 0x000fe2000001001f */
[----:B------:R-:W-:Y:S02]  /*a8c0*/  HADD2.F32 R15, -RZ, R15.H1_H1 ;  /* 0x3000000fff0f7230 */ /* 0x000fe40000004100 */
[C---:B------:R-:W-:Y:S01]  /*a8d0*/  FFMA.FTZ R28, R7.reuse, R4, -R28 ;  /* 0x00000004071c7223 */ /* 0x040fe2000001081c */
[----:B------:R-:W-:Y:S01]  /*a8e0*/  FFMA.FTZ R6, R7, R8, R11 ;  /* 0x0000000807067223 */ /* 0x000fe2000001000b */
[C---:B------:R-:W-:Y:S01]  /*a8f0*/  FMUL.FTZ R30, R27.reuse, R10 ;  /* 0x0000000a1b1e7220 */ /* 0x040fe20000410000 */
[-C--:B------:R-:W-:Y:S01]  /*a900*/  FMUL.FTZ R4, R27, R0.reuse ;  /* 0x000000001b047220 */ /* 0x080fe20000410000 */
[----:B------:R-:W-:Y:S02]  /*a910*/  HADD2.F32 R9, -RZ, R38.H0_H0 ;  /* 0x20000026ff097230 */ /* 0x000fe40000004100 */
        /* <DEDUP_REMOVED lines=23> */
[----:B------:R-:W-:-:S05]  /*aa90*/  F2FP.F16.F32.PACK_AB R10, R10, R31 ;  /* 0x0000001f0a0a723e */ /* 0x000fca00000000ff */
[----:B------:R0:W-:Y:S02]  /*aaa0*/  STS.128 [R3+0x20400], R8 ;  /* 0x0204000803007388 */ /* 0x0001e40000000c00 */
.L_x_5758:
[----:B------:R-:W-:Y:S05]  /*aab0*/  BSYNC B0 ;  /* 0x0000000000007941 */ /* 0x000fea0003800000 */
.L_x_5744:
        /* <DEDUP_REMOVED lines=8> */
.L_x_5741:
[----:B--2-4-:R-:W-:-:S05]  /*ab40*/  IMAD.U32 R0, RZ, RZ, UR37 ;  /* 0x00000025ff007e24 */ /* 0x014fca000f8e00ff */
[----:B------:R-:W-:-:S13]  /*ab50*/  ISETP.NE.AND P0, PT, R0, 0x3, PT ;  /* 0x000000030000780c */ /* 0x000fda0003f05270 */
[----:B------:R-:W-:Y:S05]  /*ab60*/  @!P0 BRA `(.L_x_5771) ;  /* 0x0000000000048947 */ /* 0x000fea0003800000 */
[----:B------:R-:W-:Y:S01]  /*ab70*/  BPT.TRAP 0x1 ;  /* 0x000000040000795c */ /* 0x000fe20000300000 */
.L_x_5771:
[----:B0-----:R-:W-:Y:S01]  /*ab80*/  IMAD R12, R18, 0x8, R2 ;  /* 0x00000008120c7824 */ /* 0x001fe200078e0202 */
[----:B------:R-:W-:-:S04]  /*ab90*/  SHF.L.U32 R21, R19, 0x1f, RZ ;  /* 0x0000001f13157819 */ /* 0x000fc800000006ff */
[----:B------:R0:W2:Y:S01]  /*aba0*/  SYNCS.PHASECHK.TRANS64.TRYWAIT P2, [R12+URZ+0x28c30], R21 ;  /* 0x028c30150c0075a7 */ /* 0x0000a2000804017f */
[----:B------:R-:W-:Y:S05]  /*abb0*/  @!P0 BRA `(.L_x_5772) ;  /* 0x0000000000048947 */ /* 0x000fea0003800000 */
[----:B------:R-:W-:Y:S01]  /*abc0*/  BPT.TRAP 0x1 ;  /* 0x000000040000795c */ /* 0x000fe20000300000 */
.L_x_5772:
[----:B------:R-:W4:Y:S02]  /*abd0*/  S2R R0, SR_TID.X ;  /* 0x0000000000007919 */ /* 0x000f240000002100 */
[----:B----4-:R-:W-:-:S04]  /*abe0*/  LOP3.LUT R0, R0, 0x7f, RZ, 0xc0, !PT ;  /* 0x0000007f00007812 */ /* 0x010fc800078ec0ff */
[----:B------:R-:W-:Y:S01]  /*abf0*/  ISETP.NE.AND P1, PT, R0, RZ, PT ;  /* 0x000000ff0000720c */ /* 0x000fe20003f25270 */
[----:B------:R-:W-:-:S05]  /*ac00*/  VIADD R0, R2, 0x22400 ;  /* 0x0002240002007836 */ /* 0x000fca0000000000 */
[----:B------:R-:W-:Y:S01]  /*ac10*/  SHF.R.U32.HI R0, RZ, 0x4, R0 ;  /* 0x00000004ff007819 */ /* 0x000fe20000011600 */
[----:B--2---:R-:W-:Y:S06]  /*ac20*/  @P2 BRA `(.L_x_5773) ;  /* 0x0000000000082947 */ /* 0x004fec0003800000 */
[----:B------:R-:W2:Y:S02]  /*ac30*/  SYNCS.PHASECHK.TRANS64.TRYWAIT P2, [R12+URZ+0x28c30], R21 ;  /* 0x028c30150c0075a7 */ /* 0x000ea4000804017f */
[----:B--2---:R-:W-:Y:S05]  /*ac40*/  @!P2 BRA `(.L_x_5774) ;  /* 0x0000019400d8a947 */ /* 0x004fea0003800000 */
.L_x_5773:
[----:B------:R-:W-:Y:S01]  /*ac50*/  LOP3.LUT R0, R0, 0x3fff, RZ, 0xc0, !PT ;  /* 0x00003fff00007812 */ /* 0x000fe200078ec0ff */
[----:B------:R-:W-:Y:S05]  /*ac60*/  WARPSYNC.ALL ;  /* 0x0000000000007948 */ /* 0x000fea0003800000 */
[----:B------:R-:W-:Y:S01]  /*ac70*/  LOP3.LUT R13, R0, 0x10000, RZ, 0xfc, !PT ;  /* 0x00010000000d7812 */ /* 0x000fe200078efcff */
[----:B------:R-:W-:Y:S01]  /*ac80*/  VIADD R0, R2, 0x20400 ;  /* 0x0002040002007836 */ /* 0x000fe20000000000 */
[----:B------:R-:W-:-:S03]  /*ac90*/  WARPGROUP.ARRIVE ;  /* 0x00000000000079c5 */ /* 0x000fc60000000000 */
[----:B-1----:R-:W-:Y:S01]  /*aca0*/  IMAD R6, R18, 0x200, R13 ;  /* 0x0000020012067824 */ /* 0x002fe200078e020d */
[----:B------:R-:W-:Y:S01]  /*acb0*/  ULDC.64 UR46, c[0x0][0x9e0] ;  /* 0x00027800002e7ab9 */ /* 0x000fe20000000a00 */
[----:B---3--:R-:W-:Y:S01]  /*acc0*/  IMAD.MOV.U32 R7, RZ, RZ, 0x40000040 ;  /* 0x40000040ff077424 */ /* 0x008fe200078e00ff */
[----:B------:R-:W-:Y:S01]  /*acd0*/  SHF.R.U32.HI R0, RZ, 0x4, R0 ;  /* 0x00000004ff007819 */ /* 0x000fe20000011600 */
[----:B------:R-:W-:Y:S01]  /*ace0*/  IMAD.MOV.U32 R5, RZ, RZ, 0x40000040 ;  /* 0x40000040ff057424 */ /* 0x000fe200078e00ff */
[C---:B------:R-:W-:Y:S01]  /*acf0*/  R2UR UR6, R6.reuse ;  /* 0x00000000060672ca */ /* 0x040fe200000e0000 */
[----:B------:R-:W-:Y:S01]  /*ad00*/  VIADD R8, R6, 0x2 ;  /* 0x0000000206087836 */ /* 0x000fe20000000000 */
[----:B------:R-:W-:Y:S01]  /*ad10*/  LOP3.LUT R0, R0, 0x3fff, RZ, 0xc0, !PT ;  /* 0x00003fff00007812 */ /* 0x000fe200078ec0ff */
[----:B------:R-:W-:Y:S01]  /*ad20*/  IMAD.MOV.U32 R9, RZ, RZ, 0x40000040 ;  /* 0x40000040ff097424 */ /* 0x000fe200078e00ff */
[----:B------:R-:W-:Y:S01]  /*ad30*/  R2UR UR7, R7 ;  /* 0x00000000070772ca */ /* 0x000fe200000e0000 */
[----:B------:R-:W-:Y:S01]  /*ad40*/  IMAD.MOV.U32 R11, RZ, RZ, 0x40000040 ;  /* 0x40000040ff0b7424 */ /* 0x000fe200078e00ff */
[----:B------:R-:W-:Y:S01]  /*ad50*/  LOP3.LUT R4, R0, 0x10000, RZ, 0xfc, !PT ;  /* 0x0001000000047812 */ /* 0x000fe200078efcff */
[----:B------:R-:W-:Y:S01]  /*ad60*/  VIADD R14, R6, 0x4 ;  /* 0x00000004060e7836 */ /* 0x000fe20000000000 */
[----:B------:R-:W-:Y:S01]  /*ad70*/  R2UR UR5, R5 ;  /* 0x00000000050572ca */ /* 0x000fe200000e0000 */
[----:B------:R-:W-:Y:S01]  /*ad80*/  IMAD.MOV.U32 R15, RZ, RZ, 0x40000040 ;  /* 0x40000040ff0f7424 */ /* 0x000fe200078e00ff */
[C---:B------:R-:W-:Y:S01]  /*ad90*/  R2UR UR4, R4.reuse ;  /* 0x00000000040472ca */ /* 0x040fe200000e0000 */
[----:B------:R-:W-:Y:S01]  /*ada0*/  VIADD R10, R4, 0x2 ;  /* 0x00000002040a7836 */ /* 0x000fe20000000000 */
[----:B------:R-:W-:Y:S01]  /*adb0*/  UISETP.GE.AND UP0, UPT, UR47, 0x1, UPT ;  /* 0x000000012f00788c */ /* 0x000fe2000bf06270 */
[----:B------:R-:W-:Y:S01]  /*adc0*/  IMAD.MOV.U32 R7, RZ, RZ, 0x40000040 ;  /* 0x40000040ff077424 */ /* 0x000fe200078e00ff */
[----:B------:R-:W-:-:S02]  /*add0*/  ULDC UR45, c[0x0][0x9dc] ;  /* 0x00027700002d7ab9 */ /* 0x000fc40000000800 */
[----:B------:R-:W-:Y:S02]  /*ade0*/  ULOP3.LUT UR45, URZ, UR45, URZ, 0x33, !UPT ;  /* 0x0000002d3f2d7292 */ /* 0x000fe4000f8e333f */
[----:B------:R-:W-:Y:S01]  /*adf0*/  PLOP3.LUT P3, PT, PT, PT, UP0, 0x40, 0x0 ;  /* 0x000000000000781c */ /* 0x000fe20003f6e808 */
[----:B------:R-:W-:-:S04]  /*ae00*/  UP2UR UR48, UPR, URZ, 0x1 ;  /* 0x000000013f307883 */ /* 0x000fc80008000000 */
[----:B------:R-:W-:Y:S01]  /*ae10*/  HGMMA.64x64x16.F32 R24, gdesc[UR4], RZ, !UPT, gsb0 ;  /* 0x00e00000041879f0 */ /* 0x000fe2000c0008ff */
[----:B------:R-:W-:Y:S01]  /*ae20*/  R2UR UR6, R8 ;  /* 0x00000000080672ca */ /* 0x000fe200000e0000 */
[----:B------:R-:W-:Y:S01]  /*ae30*/  VIADD R8, R4, 0x4 ;  /* 0x0000000404087836 */ /* 0x000fe20000000000 */
[----:B------:R-:W-:Y:S01]  /*ae40*/  R2UR UR7, R9 ;  /* 0x00000000090772ca */ /* 0x000fe200000e0000 */
[----:B------:R-:W-:Y:S01]  /*ae50*/  IMAD.MOV.U32 R9, RZ, RZ, 0x40000040 ;  /* 0x40000040ff097424 */ /* 0x000fe200078e00ff */
[----:B------:R-:W-:Y:S02]  /*ae60*/  R2UR UR4, R10 ;  /* 0x000000000a0472ca */ /* 0x000fe400000e0000 */
[----:B------:R-:W-:Y:S01]  /*ae70*/  R2UR UR5, R11 ;  /* 0x000000000b0572ca */ /* 0x000fe200000e0000 */
[----:B------:R-:W-:Y:S02]  /*ae80*/  WARPGROUP.DEPBAR.LE gsb0, 0x0 ;  /* 0x00008000000079c5 */ /* 0x000fe40000010000 */
[----:B------:R-:W-:-:S10]  /*ae90*/  WARPGROUP.ARRIVE ;  /* 0x00000000000079c5 */ /* 0x000fd40000000000 */
[----:B------:R-:W-:Y:S01]  /*aea0*/  HGMMA.64x64x16.F32 R24, gdesc[UR4], R24, gsb0 ;  /* 0x00e00000041879f0 */ /* 0x000fe20008000818 */
[----:B------:R-:W-:Y:S01]  /*aeb0*/  R2UR UR6, R14 ;  /* 0x000000000e0672ca */ /* 0x000fe200000e0000 */
[----:B------:R-:W-:Y:S01]  /*aec0*/  VIADD R14, R6, 0x6 ;  /* 0x00000006060e7836 */ /* 0x000fe20000000000 */
[----:B------:R-:W-:Y:S01]  /*aed0*/  R2UR UR7, R15 ;  /* 0x000000000f0772ca */ /* 0x000fe200000e0000 */
[----:B------:R-:W-:Y:S01]  /*aee0*/  VIADD R6, R4, 0x6 ;  /* 0x0000000604067836 */ /* 0x000fe20000000000 */
[----:B------:R-:W-:Y:S01]  /*aef0*/  R2UR UR4, R8 ;  /* 0x00000000080472ca */ /* 0x000fe200000e0000 */
[----:B------:R-:W-:Y:S01]  /*af00*/  IMAD.MOV.U32 R15, RZ, RZ, 0x40000040 ;  /* 0x40000040ff0f7424 */ /* 0x000fe200078e00ff */
        /* <DEDUP_REMOVED lines=11> */
[----:B------:R-:W-:Y:S02]  /*afc0*/  ULDC UR4, c[0x0][0x9d8] ;  /* 0x0002760000047ab9 */ /* 0x000fe40000000800 */
[----:B------:R-:W-:Y:S02]  /*afd0*/  WARPGROUP.DEPBAR.LE gsb0, 0x0 ;  /* 0x00008000000079c5 */ /* 0x000fe40000010000 */
[----:B------:R-:W-:Y:S01]  /*afe0*/  FMUL.FTZ R20, R24, UR4 ;  /* 0x0000000418147c20 */ /* 0x000fe20008410000 */
[----:B------:R-:W-:Y:S01]  /*aff0*/  FMUL.FTZ R32, R32, UR4 ;  /* 0x0000000420207c20 */ /* 0x000fe20008410000 */
[----:B------:R-:W1:Y:S01]  /*b000*/  LDC R24, c[0x0][0x448] ;  /* 0x00011200ff187b82 */ /* 0x000e620000000800 */
        /* <DEDUP_REMOVED lines=10> */
[----:B------:R4:W0:Y:S01]  /*b0b0*/  MUFU.TANH R69, R3 ;  /* 0x0000000300457308 */ /* 0x0008220000002400 */
        /* <DEDUP_REMOVED lines=8> */
[----:B----4-:R-:W-:Y:S01]  /*b140*/  FMUL.FTZ R3, R36, UR4 ;  /* 0x0000000424037c20 */ /* 0x010fe20008410000 */
[----:B------:R-:W-:Y:S01]  /*b150*/  FMUL.FTZ R36, R38, UR4 ;  /* 0x0000000426247c20 */ /* 0x000fe20008410000 */
[----:B------:R-:W-:Y:S01]  /*b160*/  FMUL.FTZ R38, R39, UR4 ;  /* 0x0000000427267c20 */ /* 0x000fe20008410000 */
[----:B------:R-:W-:Y:S01]  /*b170*/  FMUL.FTZ R52, R52, UR4 ;  /* 0x0000000434347c20 */ /* 0x000fe20008410000 */
[----:B-1----:R-:W-:Y:S01]  /*b180*/  ISETP.NE.AND P2, PT, R24, 0x1, PT ;  /* 0x000000011800780c */ /* 0x002fe20003f45270 */
[----:B------:R-:W-:Y:S01]  /*b190*/  FMUL.FTZ R24, R51, UR4 ;  /* 0x0000000433187c20 */ /* 0x000fe20008410000 */
[----:B------:R-:W-:Y:S01]  /*b1a0*/  FMUL.FTZ R53, R53, UR4 ;  /* 0x0000000435357c20 */ /* 0x000fe20008410000 */
[----:B------:R1:W4:Y:S01]  /*b1b0*/  MUFU.TANH R61, R3 ;  /* 0x00000003003d7308 */ /* 0x0003220000002400 */
[----:B------:R-:W-:Y:S01]  /*b1c0*/  FMUL.FTZ R45, R45, UR4 ;  /* 0x000000042d2d7c20 */ /* 0x000fe20008410000 */
[----:B------:R-:W-:Y:S01]  /*b1d0*/  FMUL.FTZ R29, R29, UR4 ;  /* 0x000000041d1d7c20 */ /* 0x000fe20008410000 */
[----:B------:R-:W-:-:S05]  /*b1e0*/  FMUL.FTZ R33, R33, UR4 ;  /* 0x0000000421217c20 */ /* 0x000fca0008410000 */
[----:B------:R-:W0:Y:S01]  /*b1f0*/  MUFU.TANH R35, R48 ;  /* 0x0000003000237308 */ /* 0x000e220000002400 */
[----:B-1----:R-:W-:Y:S01]  /*b200*/  FMUL.FTZ R3, R44, UR4 ;  /* 0x000000042c037c20 */ /* 0x002fe20008410000 */
[----:B------:R-:W1:Y:S01]  /*b210*/  @P2 LDC R32, c[0x0][0x44c] ;  /* 0x00011300ff202b82 */ /* 0x000e620000000800 */
[----:B------:R-:W-:Y:S01]  /*b220*/  FMUL.FTZ R44, R46, UR4 ;  /* 0x000000042e2c7c20 */ /* 0x000fe20008410000 */
[----:B------:R-:W-:-:S04]  /*b230*/  FMUL.FTZ R46, R47, UR4 ;  /* 0x000000042f2e7c20 */ /* 0x000fc80008410000 */
[----:B------:R2:W0:Y:S02]  /*b240*/  MUFU.TANH R25, R3 ;  /* 0x0000000300197308 */ /* 0x0004240000002400 */
[----:B------:R-:W3:Y:S06]  /*b250*/  @P2 LDC R34, c[0x0][0x450] ;  /* 0x00011400ff222b82 */ /* 0x000eec0000000800 */
[----:B------:R-:W0:Y:S01]  /*b260*/  MUFU.TANH R20, R20 ;  /* 0x0000001400147308 */ /* 0x000e220000002400 */
[----:B--2---:R-:W-:-:S04]  /*b270*/  IMAD.IADD R3, R201, 0x1, R192 ;  /* 0x00000001c9037824 */ /* 0x004fc800078e02c0 */
[----:B------:R-:W-:-:S03]  /*b280*/  IMAD.MOV.U32 R31, RZ, RZ, R3 ;  /* 0x000000ffff1f7224 */ /* 0x000fc600078e0003 */
[----:B------:R-:W2:Y:S01]  /*b290*/  MUFU.TANH R71, R71 ;  /* 0x0000004700477308 */ /* 0x000ea20000002400 */
[----:B-1----:R-:W-:-:S04]  /*b2a0*/  @P2 IMAD.HI.U32 R15, R3, R32, RZ ;  /* 0x00000020030f2227 */ /* 0x002fc800078e00ff */
[----:B------:R-:W-:Y:S01]  /*b2b0*/  FMUL.FTZ R32, R55, UR4 ;  /* 0x0000000437207c20 */ /* 0x000fe20008410000 */
[----:B------:R-:W-:Y:S02]  /*b2c0*/  @!P1 VIADD R3, R12, 0x28c40 ;  /* 0x00028c400c039836 */ /* 0x000fe40000000000 */
[----:B------:R-:W1:Y:S01]  /*b2d0*/  MUFU.TANH R0, R0 ;  /* 0x0000000000007308 */ /* 0x000e620000002400 */
[----:B---3--:R-:W-:Y:S01]  /*b2e0*/  @P2 SHF.R.U32.HI R31, RZ, R34, R15 ;  /* 0x00000022ff1f2219 */ /* 0x008fe2000001160f */
[----:B------:R-:W-:Y:S01]  /*b2f0*/  IMAD.MOV.U32 R15, RZ, RZ, -0x40 ;  /* 0xffffffc0ff0f7424 */ /* 0x000fe200078e00ff */
[----:B------:R-:W-:Y:S01]  /*b300*/  @!P1 PRMT R3, RZ, 0x654, R3 ;  /* 0x00000654ff039816 */ /* 0x000fe20000000003 */
[----:B------:R-:W-:Y:S01]  /*b310*/  FMUL.FTZ R34, R54, UR4 ;  /* 0x0000000436227c20 */ /* 0x000fe20008410000 */
[C---:B------:R-:W-:Y:S01]  /*b320*/  LEA R54, R168.reuse, 0xffffffc0, 0x6 ;  /* 0xffffffc0a8367811 */ /* 0x040fe200078e30ff */
[----:B------:R-:W3:Y:S01]  /*b330*/  SHFL.IDX PT, R60, R31, RZ, 0x1c1f ;  /* 0x001c1fff1f3c7589 */ /* 0x000ee200000e0000 */
[----:B------:R-:W-:Y:S01]  /*b340*/  IMAD R48, R168, R15, 0x41 ;  /* 0x00000041a8307424 */ /* 0x000fe200078e020f */
[----:B------:R4:W-:Y:S01]  /*b350*/  @!P1 SYNCS.ARRIVE.TRANS64.RED.A1T0 RZ, [R3+URZ], RZ ;  /* 0x000000ff03ff99a7 */ /* 0x0009e2000810043f */
[----:B------:R-:W0:Y:S01]  /*b360*/  MUFU.TANH R14, R14 ;  /* 0x0000000e000e7308 */ /* 0x000e220000002400 */
[C---:B------:R-:W-:Y:S01]  /*b370*/  IADD3 R43, -R185.reuse, R23, -R54 ;  /* 0x00000017b92b7210 */ /* 0x040fe20007ffe936 */
[----:B------:R-:W-:Y:S01]  /*b380*/  VIADD R47, R48, 0xffffffff ;  /* 0xffffffff302f7836 */ /* 0x000fe20000000000 */
[----:B----4-:R-:W-:-:S05]  /*b390*/  IADD3 R3, -R185, R48, R23 ;  /* 0x00000030b9037210 */ /* 0x010fca0007ffe117 */
[----:B------:R-:W4:Y:S01]  /*b3a0*/  MUFU.TANH R28, R28 ;  /* 0x0000001c001c7308 */ /* 0x000f220000002400 */
[----:B------:R-:W-:-:S07]  /*b3b0*/  IMAD.IADD R3, R3, 0x1, -R22 ;  /* 0x0000000103037824 */ /* 0x000fce00078e0a16 */
[----:B------:R-:W0:Y:S01]  /*b3c0*/  MUFU.TANH R30, R30 ;  /* 0x0000001e001e7308 */ /* 0x000e220000002400 */
[----:B------:R-:W-:-:S07]  /*b3d0*/  VIADD R50, R3, UR46 ;  /* 0x0000002e03327c36 */ /* 0x000fce0008000000 */
        /* <DEDUP_REMOVED lines=19> */
[----:B--2---:R-:W-:-:S07]  /*b510*/  VIADD R45, R3, UR45 ;  /* 0x0000002d032d7c36 */ /* 0x004fce0008000000 */
[----:B------:R2:W0:Y:S01]  /*b520*/  MUFU.TANH R63, R33 ;  /* 0x00000021003f7308 */ /* 0x0004220000002400 */
[----:B---3--:R-:W-:Y:S01]  /*b530*/  VIADDMNMX R29, R60, R50, R43, PT ;  /* 0x000000323c1d7246 */ /* 0x008fe2000380012b */
[----:B--2---:R-:W-:Y:S01]  /*b540*/  IMAD.IADD R33, R45, 0x1, R60 ;  /* 0x000000012d217824 */ /* 0x004fe200078e023c */
[----:B-1--4-:R-:W-:Y:S06]  /*b550*/  @P3 BRA `(.L_x_5775) ;  /* 0x0000000000583947 */ /* 0x012fec0003800000 */
        /* <DEDUP_REMOVED lines=12> */
.L_x_5777:
[----:B------:R-:W-:-:S06]  /*b620*/  UISETP.NE.AND UP0, UPT, UR47, 0x1, UPT ;  /* 0x000000012f00788c */ /* 0x000fcc000bf05270 */
[----:B------:R-:W-:-:S05]  /*b630*/  PLOP3.LUT P3, PT, PT, PT, UP0, 0x80, 0x0 ;  /* 0x000000000000781c */ /* 0x000fca0003f6f008 */
[----:B------:R-:W-:-:S08]  /*b640*/  @UP0 ULDC.64 UR4, c[0x0][0x9e8] ;  /* 0x00027a0000040ab9 */ /* 0x000fd00000000a00 */
[----:B------:R-:W-:-:S05]  /*b650*/  @P3 IMAD.HI.U32 R15, R3, UR4, RZ ;  /* 0x00000004030f3c27 */ /* 0x000fca000f8e00ff */
[----:B------:R-:W-:-:S07]  /*b660*/  @P3 SHF.R.U32.HI R3, RZ, UR5, R15 ;  /* 0x00000005ff033c19 */ /* 0x000fce000801160f */
.L_x_5778:
[----:B------:R-:W-:Y:S05]  /*b670*/  BSYNC B0 ;  /* 0x0000000000007941 */ /* 0x000fea0003800000 */
.L_x_5776:
[----:B------:R-:W-:-:S04]  /*b680*/  IMAD R48, R3, UR47, -R54 ;  /* 0x0000002f03307c24 */ /* 0x000fc8000f8e0a36 */
[----:B------:R-:W-:-:S05]  /*b690*/  IMAD.IADD R48, R48, 0x1, -R185 ;  /* 0x0000000130307824 */ /* 0x000fca00078e0ab9 */
[----:B------:R-:W-:Y:S02]  /*b6a0*/  VIMNMX R33, R33, R48, !PT ;  /* 0x0000003021217248 */ /* 0x000fe40007fe0100 */
[----:B------:R-:W-:-:S07]  /*b6b0*/  VIADDMNMX R29, R48, UR47, R29, PT ;  /* 0x0000002f301d7c46 */ /* 0x000fce000b80011d */
.L_x_5775:
[C---:B------:R-:W-:Y:S01]  /*b6c0*/  ISETP.GE.AND P3, PT, R47.reuse, 0x2, PT ;  /* 0x000000022f00780c */ /* 0x040fe20003f66270 */
[----:B------:R-:W-:Y:S01]  /*b6d0*/  UISETP.NE.AND UP0, UPT, UR48, URZ, UPT ;  /* 0x0000003f3000728c */ /* 0x000fe2000bf05270 */
[----:B------:R-:W-:Y:S02]  /*b6e0*/  ISETP.GE.AND P4, PT, R47, 0x9, PT ;  /* 0x000000092f00780c */ /* 0x000fe40003f86270 */
[C---:B------:R-:W-:Y:S02]  /*b6f0*/  ISETP.GT.AND P6, PT, R33.reuse, 0x1, !P3 ;  /* 0x000000012100780c */ /* 0x040fe40005fc4270 */
[----:B------:R-:W-:Y:S02]  /*b700*/  ISETP.GT.AND P5, PT, R33, 0x8, !P4 ;  /* 0x000000082100780c */ /* 0x000fe400067a4270 */
[C---:B------:R-:W-:Y:S02]  /*b710*/  ISETP.LT.OR P6, PT, R29.reuse, 0x2, P6 ;  /* 0x000000021d00780c */ /* 0x040fe400037c1670 */
[----:B------:R-:W-:-:S02]  /*b720*/  ISETP.LT.OR P5, PT, R29, 0x9, P5 ;  /* 0x000000091d00780c */ /* 0x000fc40002fa1670 */
[----:B------:R-:W-:Y:S02]  /*b730*/  FSEL R71, R71, -INF , !P6 ;  /* 0xff80000047477808 */ /* 0x000fe40007000000 */
[----:B------:R-:W-:Y:S02]  /*b740*/  ISETP.GE.AND P6, PT, R47, 0xa, PT ;  /* 0x0000000a2f00780c */ /* 0x000fe40003fc6270 */
[----:B0-----:R-:W-:Y:S02]  /*b750*/  FSEL R69, R69, -INF , !P5 ;  /* 0xff80000045457808 */ /* 0x001fe40006800000 */
        /* <DEDUP_REMOVED lines=86> */
.L_x_5781:
[----:B------:R-:W-:-:S06]  /*bcc0*/  UISETP.NE.AND UP0, UPT, UR47, 0x1, UPT ;  /* 0x000000012f00788c */ /* 0x000fcc000bf05270 */
[----:B------:R-:W-:-:S05]  /*bcd0*/  PLOP3.LUT P6, PT, PT, PT, UP0, 0x80, 0x0 ;  /* 0x000000000000781c */ /* 0x000fca0003fcf008 */
[----:B------:R-:W-:-:S08]  /*bce0*/  @UP0 ULDC.64 UR4, c[0x0][0x9e8] ;  /* 0x00027a0000040ab9 */ /* 0x000fd00000000a00 */
[----:B------:R-:W-:Y:S01]  /*bcf0*/  @P6 IMAD.HI.U32 R31, R20, UR4, RZ ;  /* 0x00000004141f6c27 */ /* 0x000fe2000f8e00ff */
[----:B------:R-:W-:-:S13]  /*bd00*/  PLOP3.LUT P6, PT, PT, PT, UP0, 0x80, 0x0 ;  /* 0x000000000000781c */ /* 0x000fda0003fcf008 */
[----:B------:R-:W-:-:S07]  /*bd10*/  @P6 SHF.R.U32.HI R20, RZ, UR5, R31 ;  /* 0x00000005ff146c19 */ /* 0x000fce000801161f */
.L_x_5782:
[----:B------:R-:W-:Y:S05]  /*bd20*/  BSYNC B0 ;  /* 0x0000000000007941 */ /* 0x000fea0003800000 */
.L_x_5780:
[----:B------:R-:W-:-:S04]  /*bd30*/  IMAD R20, R20, UR47, -R54 ;  /* 0x0000002f14147c24 */ /* 0x000fc8000f8e0a36 */
[----:B------:R-:W-:-:S05]  /*bd40*/  IMAD.IADD R31, R20, 0x1, -R185 ;  /* 0x00000001141f7824 */ /* 0x000fca00078e0ab9 */
[----:B------:R-:W-:Y:S02]  /*bd50*/  VIMNMX R50, R50, R31, !PT ;  /* 0x0000001f32327248 */ /* 0x000fe40007fe0100 */
[----:B------:R-:W-:-:S07]  /*bd60*/  VIADDMNMX R48, R31, UR47, R48, PT ;  /* 0x0000002f1f307c46 */ /* 0x000fce000b800130 */
.L_x_5779:
[----:B------:R-:W-:Y:S01]  /*bd70*/  BAR.SYNC.DEFER_BLOCKING 0xf, 0x100 ;  /* 0x03c4000000007b1d */ /* 0x000fe20000010000 */
[----:B------:R-:W-:Y:S02]  /*bd80*/  ISETP.GT.AND P3, PT, R50, 0x1, !P3 ;  /* 0x000000013200780c */ /* 0x000fe40005f64270 */
[----:B------:R-:W-:Y:S02]  /*bd90*/  ISETP.NE.AND P6, PT, R35, RZ, PT ;  /* 0x000000ff2300720c */ /* 0x000fe40003fc5270 */
[----:B------:R-:W-:Y:S01]  /*bda0*/  ISETP.LT.OR P3, PT, R48, 0x2, P3 ;  /* 0x000000023000780c */ /* 0x000fe20001f61670 */
[----:B------:R-:W-:Y:S01]  /*bdb0*/  ULDC UR4, c[0x0][0x988] ;  /* 0x0002620000047ab9 */ /* 0x000fe20000000800 */
[----:B------:R-:W-:Y:S01]  /*bdc0*/  ISETP.GT.AND P4, PT, R50, 0x8, !P4 ;  /* 0x000000083200780c */ /* 0x000fe20006784270 */
[----:B------:R-:W-:Y:S01]  /*bdd0*/  IMAD.U32 R20, RZ, RZ, UR4 ;  /* 0x00000004ff147e24 */ /* 0x000fe2000f8e00ff */
        /* <DEDUP_REMOVED lines=43> */
[----:B------:R-:W-:-:S02]  /*c090*/  ISETP.NE.AND P3, PT, R70, RZ, PT ;  /* 0x000000ff4600720c */ /* 0x000fc40003f65270 */
[C---:B------:R-:W-:Y:S02]  /*c0a0*/  ISETP.GT.AND P5, PT, R50.reuse, 0x38, !P5 ;  /* 0x000000383200780c */ /* 0x040fe40006fa4270 */
[----:B------:R-:W-:Y:S02]  /*c0b0*/  ISETP.GT.AND P3, PT, R50, 0x21, !P3 ;  /* 0x000000213200780c */ /* 0x000fe40005f64270 */
[C---:B------:R-:W-:Y:S02]  /*c0c0*/  ISETP.LT.OR P5, PT, R48.reuse, 0x39, P5 ;  /* 0x000000393000780c */ /* 0x040fe40002fa1670 */
        /* <DEDUP_REMOVED lines=8> */
[----:B------:R-:W0:Y:S01]  /*c150*/  SHFL.BFLY PT, R73, R30, 0x2, 0x1f ;  /* 0x0c401f001e497f89 */ /* 0x000e2200000e0000 */
[----:B------:R-:W-:Y:S02]  /*c160*/  ISETP.LT.OR P3, PT, R48, 0x2a, P3 ;  /* 0x0000002a3000780c */ /* 0x000fe40001f61670 */
[----:B------:R-:W-:Y:S02]  /*c170*/  ISETP.GT.AND P4, PT, R50, 0x31, !P4 ;  /* 0x000000313200780c */ /* 0x000fe40006784270 */
[----:B------:R-:W-:-:S02]  /*c180*/  FSEL R51, R46, -INF , !P3 ;  /* 0xff8000002e337808 */ /* 0x000fc40005800000 */
[----:B------:R-:W-:Y:S02]  /*c190*/  ISETP.GT.AND P3, PT, R50, RZ, !P6 ;  /* 0x000000ff3200720c */ /* 0x000fe40007764270 */
[----:B------:R-:W-:Y:S02]  /*c1a0*/  ISETP.NE.AND P6, PT, R52, RZ, PT ;  /* 0x000000ff3400720c */ /* 0x000fe40003fc5270 */
[C---:B------:R-:W-:Y:S02]  /*c1b0*/  ISETP.LT.OR P3, PT, R48.reuse, 0x1, P3 ;  /* 0x000000013000780c */ /* 0x040fe40001f61670 */
[----:B------:R-:W-:Y:S02]  /*c1c0*/  ISETP.LT.OR P4, PT, R48, 0x32, P4 ;  /* 0x000000323000780c */ /* 0x000fe40002781670 */
[----:B------:R-:W-:Y:S02]  /*c1d0*/  FSEL R0, R0, -INF , !P3 ;  /* 0xff80000000007808 */ /* 0x000fe40005800000 */
[----:B------:R-:W-:-:S04]  /*c1e0*/  ISETP.GT.AND P6, PT, R50, 0x39, !P6 ;  /* 0x000000393200780c */ /* 0x000fc800077c4270 */
[----:B------:R-:W-:Y:S02]  /*c1f0*/  ISETP.LT.OR P6, PT, R48, 0x3a, P6 ;  /* 0x0000003a3000780c */ /* 0x000fe400037c1670 */
[----:B0-----:R-:W-:Y:S02]  /*c200*/  FMNMX.FTZ R73, R30, R73, !PT ;  /* 0x000000491e497209 */ /* 0x001fe40007810000 */
[----:B------:R-:W-:-:S03]  /*c210*/  FSEL R77, R32, -INF , !P6 ;  /* 0xff800000204d7808 */ /* 0x000fc60007000000 */
[----:B------:R-:W0:Y:S02]  /*c220*/  SHFL.BFLY PT, R14, R73, 0x1, 0x1f ;  /* 0x0c201f00490e7f89 */ /* 0x000e2400000e0000 */
[----:B0-----:R-:W-:-:S04]  /*c230*/  FMNMX.FTZ R14, R73, R14, !PT ;  /* 0x0000000e490e7209 */ /* 0x001fc80007810000 */
[C---:B------:R-:W-:Y:S01]  /*c240*/  FSETP.NEU.FTZ.AND P3, PT, R14.reuse, -INF , PT ;  /* 0xff8000000e00780b */ /* 0x040fe20003f7d000 */
[----:B------:R-:W-:-:S05]  /*c250*/  FMUL.FTZ R28, R14, R20 ;  /* 0x000000140e1c7220 */ /* 0x000fca0000410000 */
[----:B------:R-:W-:Y:S02]  /*c260*/  FSEL R36, R28, RZ, P3 ;  /* 0x000000ff1c247208 */ /* 0x000fe40001800000 */
[----:B------:R-:W-:Y:S02]  /*c270*/  FMNMX.FTZ R28, R0, R31, !PT ;  /* 0x0000001f001c7209 */ /* 0x000fe40007810000 */
[----:B------:R-:W-:Y:S01]  /*c280*/  ISETP.NE.AND P3, PT, R74, RZ, PT ;  /* 0x000000ff4a00720c */ /* 0x000fe20003f65270 */
[--C-:B------:R-:W-:Y:S01]  /*c290*/  FFMA.FTZ R164, R75, R20, -R36.reuse ;  /* 0x000000144ba47223 */ /* 0x100fe20000010824 */
[----:B------:R-:W-:Y:S01]  /*c2a0*/  FMNMX.FTZ R28, R33, R28, !PT ;  /* 0x0000001c211c7209 */ /* 0x000fe20007810000 */
[-CC-:B------:R-:W-:Y:S01]  /*c2b0*/  FFMA.FTZ R30, R15, R20.reuse, -R36.reuse ;  /* 0x000000140f1e7223 */ /* 0x180fe20000010824 */
[----:B------:R-:W-:Y:S01]  /*c2c0*/  ISETP.GT.AND P3, PT, R50, 0x30, !P3 ;  /* 0x000000303200780c */ /* 0x000fe20005f64270 */
        /* <DEDUP_REMOVED lines=10> */
[----:B------:R-:W-:Y:S01]  /*c370*/  MUFU.EX2 R69, R69 ;  /* 0x0000004500457308 */ /* 0x000fe20000000800 */
[----:B------:R-:W-:Y:S01]  /*c380*/  FSEL R75, R24, -INF , !P4 ;  /* 0xff800000184b7808 */ /* 0x000fe20006000000 */
[--C-:B------:R-:W-:Y:S01]  /*c390*/  FFMA.FTZ R24, R71, R20, -R36.reuse ;  /* 0x0000001447187223 */ /* 0x100fe20000010824 */
[----:B------:R-:W-:Y:S01]  /*c3a0*/  FMNMX.FTZ R28, R41, R28, !PT ;  /* 0x0000001c291c7209 */ /* 0x000fe20007810000 */
[-CC-:B------:R-:W-:Y:S01]  /*c3b0*/  FFMA.FTZ R27, R27, R20.reuse, -R36.reuse ;  /* 0x000000141b1b7223 */ /* 0x180fe20000010824 */
[----:B------:R-:W-:Y:S01]  /*c3c0*/  FSEL R71, R34, -INF , !P5 ;  /* 0xff80000022477808 */ /* 0x000fe20006800000 */
        /* <DEDUP_REMOVED lines=12> */
[----:B------:R-:W-:Y:S01]  /*c490*/  FFMA.FTZ R29, R29, R20, -R36 ;  /* 0x000000141d1d7223 */ /* 0x000fe20000010824 */
[----:B------:R-:W-:-:S04]  /*c4a0*/  FMNMX.FTZ R28, R49, R28, !PT ;  /* 0x0000001c311c7209 */ /* 0x000fc80007810000 */
[----:B------:R-:W-:Y:S01]  /*c4b0*/  FMNMX.FTZ R28, R51, R28, !PT ;  /* 0x0000001c331c7209 */ /* 0x000fe20007810000 */
[----:B------:R-:W-:Y:S01]  /*c4c0*/  MUFU.EX2 R65, R65 ;  /* 0x0000004100417308 */ /* 0x000fe20000000800 */
[----:B0-----:R-:W-:Y:S01]  /*c4d0*/  FADD.FTZ R44, R164, R79 ;  /* 0x0000004fa42c7221 */ /* 0x001fe20000010000 */
[----:B------:R-:W-:Y:S02]  /*c4e0*/  F2FP.F16.F32.PACK_AB R164, R79, R164 ;  /* 0x000000a44fa4723e */ /* 0x000fe400000000ff */
[----:B------:R-:W-:-:S04]  /*c4f0*/  FMNMX.FTZ R28, R73, R28, !PT ;  /* 0x0000001c491c7209 */ /* 0x000fc80007810000 */
[----:B------:R-:W-:Y:S01]  /*c500*/  FMNMX.FTZ R28, R75, R28, !PT ;  /* 0x0000001c4b1c7209 */ /* 0x000fe20007810000 */
[----:B------:R-:W-:Y:S01]  /*c510*/  MUFU.EX2 R160, R63 ;  /* 0x0000003f00a07308 */ /* 0x000fe20000000800 */
[----:B-1----:R-:W-:Y:S02]  /*c520*/  F2FP.F16.F32.PACK_AB R166, R26, R69 ;  /* 0x000000451aa6723e */ /* 0x002fe400000000ff */
[----:B------:R-:W-:-:S04]  /*c530*/  FMNMX.FTZ R28, R71, R28, !PT ;  /* 0x0000001c471c7209 */ /* 0x000fc80007810000 */
[----:B------:R-:W-:Y:S01]  /*c540*/  FMNMX.FTZ R28, R77, R28, !PT ;  /* 0x0000001c4d1c7209 */ /* 0x000fe20007810000 */
[----:B------:R-:W-:Y:S04]  /*c550*/  MUFU.EX2 R61, R61 ;  /* 0x0000003d003d7308 */ /* 0x000fe80000000800 */
[----:B------:R-:W0:Y:S04]  /*c560*/  SHFL.BFLY PT, R67, R28, 0x2, 0x1f ;  /* 0x0c401f001c437f89 */ /* 0x000e2800000e0000 */
[----:B------:R-:W-:Y:S08]  /*c570*/  MUFU.EX2 R162, R59 ;  /* 0x0000003b00a27308 */ /* 0x000ff00000000800 */
[----:B------:R-:W-:Y:S08]  /*c580*/  MUFU.EX2 R57, R57 ;  /* 0x0000003900397308 */ /* 0x000ff00000000800 */
[----:B------:R-:W-:Y:S01]  /*c590*/  MUFU.EX2 R156, R55 ;  /* 0x00000037009c7308 */ /* 0x000fe20000000800 */
[----:B0-----:R-:W-:-:S07]  /*c5a0*/  FMNMX.FTZ R67, R28, R67, !PT ;  /* 0x000000431c437209 */ /* 0x001fce0007810000 */
[----:B------:R0:W-:Y:S01]  /*c5b0*/  MUFU.EX2 R28, R27 ;  /* 0x0000001b001c7308 */ /* 0x0001e20000000800 */
[----:B------:R-:W1:Y:S07]  /*c5c0*/  SHFL.BFLY PT, R24, R67, 0x1, 0x1f ;  /* 0x0c201f0043187f89 */ /* 0x000e6e00000e0000 */
[----:B------:R-:W2:Y:S01]  /*c5d0*/  MUFU.EX2 R53, R53 ;  /* 0x0000003500357308 */ /* 0x000ea20000000800 */
[----:B0-----:R-:W-:-:S04]  /*c5e0*/  FADD.FTZ R27, R69, R44 ;  /* 0x0000002c451b7221 */ /* 0x001fc80000010000 */
[----:B------:R-:W-:-:S03]  /*c5f0*/  FADD.FTZ R46, R26, R27 ;  /* 0x0000001b1a2e7221 */ /* 0x000fc60000010000 */
[----:B------:R-:W-:Y:S08]  /*c600*/  MUFU.EX2 R25, R25 ;  /* 0x0000001900197308 */ /* 0x000ff00000000800 */
[----:B------:R-:W0:Y:S01]  /*c610*/  MUFU.EX2 R30, R30 ;  /* 0x0000001e001e7308 */ /* 0x000e220000000800 */
[----:B-1----:R-:W-:Y:S02]  /*c620*/  FMNMX.FTZ R15, R67, R24, !PT ;  /* 0x00000018430f7209 */ /* 0x002fe40007810000 */
[----:B--2---:R-:W-:-:S02]  /*c630*/  F2FP.F16.F32.PACK_AB R158, R28, R53 ;  /* 0x000000351c9e723e */ /* 0x004fc400000000ff */
        /* <DEDUP_REMOVED lines=21> */
[----:B------:R-:W-:Y:S01]  /*c790*/  FFMA.FTZ R32, R77, R20, -R32 ;  /* 0x000000144d207223 */ /* 0x000fe20000010820 */
[----:B0-----:R-:W-:-:S04]  /*c7a0*/  F2FP.F16.F32.PACK_AB R152, R30, R25 ;  /* 0x000000191e98723e */ /* 0x001fc800000000ff */
[----:B------:R-:W0:Y:S08]  /*c7b0*/  MUFU.EX2 R33, R33 ;  /* 0x0000002100217308 */ /* 0x000e300000000800 */
[----:B------:R-:W2:Y:S01]  /*c7c0*/  MUFU.EX2 R34, R35 ;  /* 0x0000002300227308 */ /* 0x000ea20000000800 */
[----:B-1----:R-:W-:Y:S01]  /*c7d0*/  FADD.FTZ R44, R0, R31 ;  /* 0x0000001f002c7221 */ /* 0x002fe20000010000 */
[----:B------:R-:W-:-:S06]  /*c7e0*/  F2FP.F16.F32.PACK_AB R165, R31, R0 ;  /* 0x000000001fa5723e */ /* 0x000fcc00000000ff */
[----:B------:R-:W-:Y:S01]  /*c7f0*/  MUFU.EX2 R37, R37 ;  /* 0x0000002500257308 */ /* 0x000fe20000000800 */
[----:B0-----:R-:W-:-:S07]  /*c800*/  FADD.FTZ R27, R33, R44 ;  /* 0x0000002c211b7221 */ /* 0x001fce0000010000 */
[----:B------:R-:W0:Y:S01]  /*c810*/  MUFU.EX2 R36, R39 ;  /* 0x0000002700247308 */ /* 0x000e220000000800 */
[----:B--2---:R-:W-:-:S05]  /*c820*/  F2FP.F16.F32.PACK_AB R167, R34, R33 ;  /* 0x0000002122a7723e */ /* 0x004fca00000000ff */
[----:B------:R1:W-:Y:S02]  /*c830*/  STSM.16.M88.4 [R196+0x26800], R164 ;  /* 0x026800a4c4007844 */ /* 0x0003e40000000200 */
[----:B------:R-:W-:Y:S08]  /*c840*/  MUFU.EX2 R41, R41 ;  /* 0x0000002900297308 */ /* 0x000ff00000000800 */
[----:B------:R2:W3:Y:S01]  /*c850*/  MUFU.EX2 R24, R29 ;  /* 0x0000001d00187308 */ /* 0x0004e20000000800 */
[----:B0-----:R-:W-:-:S07]  /*c860*/  F2FP.F16.F32.PACK_AB R161, R36, R37 ;  /* 0x0000002524a1723e */ /* 0x001fce00000000ff */
[----:B------:R-:W0:Y:S01]  /*c870*/  MUFU.EX2 R38, R43 ;  /* 0x0000002b00267308 */ /* 0x000e220000000800 */
[----:B--2---:R-:W-:Y:S01]  /*c880*/  FADD.FTZ R29, R65, R46 ;  /* 0x0000002e411d7221 */ /* 0x004fe20000010000 */
[----:B------:R-:W-:-:S03]  /*c890*/  FADD.FTZ R46, R34, R27 ;  /* 0x0000001b222e7221 */ /* 0x000fc60000010000 */
[C---:B------:R-:W-:Y:S01]  /*c8a0*/  FADD.FTZ R48, R160.reuse, R29 ;  /* 0x0000001da0307221 */ /* 0x040fe20000010000 */
[----:B------:R-:W-:Y:S01]  /*c8b0*/  FADD.FTZ R27, R37, R46 ;  /* 0x0000002e251b7221 */ /* 0x000fe20000010000 */
[----:B------:R-:W-:Y:S01]  /*c8c0*/  F2FP.F16.F32.PACK_AB R160, R160, R65 ;  /* 0x00000041a0a0723e */ /* 0x000fe200000000ff */
[----:B------:R-:W2:Y:S01]  /*c8d0*/  MUFU.EX2 R45, R45 ;  /* 0x0000002d002d7308 */ /* 0x000ea20000000800 */
[----:B------:R-:W-:Y:S01]  /*c8e0*/  FADD.FTZ R29, R61, R48 ;  /* 0x000000303d1d7221 */ /* 0x000fe20000010000 */
[----:B------:R-:W-:Y:S01]  /*c8f0*/  FADD.FTZ R46, R36, R27 ;  /* 0x0000001b242e7221 */ /* 0x000fe20000010000 */
[----:B---3--:R-:W-:Y:S02]  /*c900*/  F2FP.F16.F32.PACK_AB R154, R24, R3 ;  /* 0x00000003189a723e */ /* 0x008fe400000000ff */
[C---:B------:R-:W-:Y:S01]  /*c910*/  FADD.FTZ R48, R162.reuse, R29 ;  /* 0x0000001da2307221 */ /* 0x040fe20000010000 */
[----:B------:R-:W-:Y:S01]  /*c920*/  FADD.FTZ R27, R41, R46 ;  /* 0x0000002e291b7221 */ /* 0x000fe20000010000 */
[----:B------:R-:W-:Y:S01]  /*c930*/  F2FP.F16.F32.PACK_AB R162, R162, R61 ;  /* 0x0000003da2a2723e */ /* 0x000fe200000000ff */
[----:B------:R-:W3:Y:S01]  /*c940*/  MUFU.EX2 R40, R47 ;  /* 0x0000002f00287308 */ /* 0x000ee20000000800 */
[----:B------:R-:W-:Y:S01]  /*c950*/  FADD.FTZ R29, R57, R48 ;  /* 0x00000030391d7221 */ /* 0x000fe20000010000 */
[C---:B0-----:R-:W-:Y:S01]  /*c960*/  FADD.FTZ R26, R38.reuse, R27 ;  /* 0x0000001b261a7221 */ /* 0x041fe20000010000 */
[----:B------:R-:W-:-:S02]  /*c970*/  F2FP.F16.F32.PACK_AB R163, R38, R41 ;  /* 0x0000002926a3723e */ /* 0x000fc400000000ff */
[C---:B------:R-:W-:Y:S01]  /*c980*/  FADD.FTZ R46, R156.reuse, R29 ;  /* 0x0000001d9c2e7221 */ /* 0x040fe20000010000 */
[----:B------:R-:W-:Y:S02]  /*c990*/  F2FP.F16.F32.PACK_AB R156, R156, R57 ;  /* 0x000000399c9c723e */ /* 0x000fe400000000ff */
[----:B------:R-:W0:Y:S01]  /*c9a0*/  MUFU.EX2 R49, R49 ;  /* 0x0000003100317308 */ /* 0x000e220000000800 */
[----:B--2---:R-:W-:Y:S01]  /*c9b0*/  FADD.FTZ R27, R45, R26 ;  /* 0x0000001a2d1b7221 */ /* 0x004fe20000010000 */
[----:B------:R1:W-:Y:S06]  /*c9c0*/  STSM.16.M88.4 [R199], R160 ;  /* 0x000000a0c7007844 */ /* 0x0003ec0000000200 */
[----:B------:R-:W2:Y:S01]  /*c9d0*/  MUFU.EX2 R42, R51 ;  /* 0x00000033002a7308 */ /* 0x000ea20000000800 */
[C---:B---3--:R-:W-:Y:S01]  /*c9e0*/  FADD.FTZ R0, R40.reuse, R27 ;  /* 0x0000001b28007221 */ /* 0x048fe20000010000 */
[----:B------:R-:W-:Y:S01]  /*c9f0*/  FADD.FTZ R27, R53, R46 ;  /* 0x0000002e351b7221 */ /* 0x000fe20000010000 */
[----:B------:R-:W-:-:S03]  /*ca00*/  F2FP.F16.F32.PACK_AB R157, R40, R45 ;  /* 0x0000002d289d723e */ /* 0x000fc600000000ff */
[----:B------:R-:W-:Y:S02]  /*ca10*/  FADD.FTZ R28, R28, R27 ;  /* 0x0000001b1c1c7221 */ /* 0x000fe40000010000 */
[----:B------:R-:W-:Y:S01]  /*ca20*/  MUFU.EX2 R73, R73 ;  /* 0x0000004900497308 */ /* 0x000fe20000000800 */
[----:B0-----:R-:W-:Y:S01]  /*ca30*/  FADD.FTZ R29, R49, R0 ;  /* 0x00000000311d7221 */ /* 0x001fe20000010000 */
[----:B------:R-:W-:-:S04]  /*ca40*/  FADD.FTZ R25, R25, R28 ;  /* 0x0000001c19197221 */ /* 0x000fc80000010000 */
[----:B------:R-:W-:Y:S02]  /*ca50*/  FADD.FTZ R30, R30, R25 ;  /* 0x000000191e1e7221 */ /* 0x000fe40000010000 */
[----:B------:R-:W0:Y:S01]  /*ca60*/  MUFU.EX2 R44, R75 ;  /* 0x0000004b002c7308 */ /* 0x000e220000000800 */
[C---:B--2---:R-:W-:Y:S01]  /*ca70*/  F2FP.F16.F32.PACK_AB R159, R42.reuse, R49 ;  /* 0x000000312a9f723e */ /* 0x044fe200000000ff */
[----:B------:R-:W-:Y:S01]  /*ca80*/  FADD.FTZ R42, R42, R29 ;  /* 0x0000001d2a2a7221 */ /* 0x000fe20000010000 */
[----:B------:R-:W-:-:S03]  /*ca90*/  FADD.FTZ R3, R3, R30 ;  /* 0x0000001e03037221 */ /* 0x000fc60000010000 */
[----:B------:R1:W-:Y:S01]  /*caa0*/  STSM.16.M88.4 [R197], R156 ;  /* 0x0000009cc5007844 */ /* 0x0003e20000000200 */
[----:B------:R-:W-:Y:S01]  /*cab0*/  FADD.FTZ R0, R24, R3 ;  /* 0x0000000318007221 */ /* 0x000fe20000010000 */
[----:B------:R-:W-:Y:S08]  /*cac0*/  MUFU.EX2 R71, R71 ;  /* 0x0000004700477308 */ /* 0x000ff00000000800 */
[----:B------:R-:W2:Y:S01]  /*cad0*/  MUFU.EX2 R32, R32 ;  /* 0x0000002000207308 */ /* 0x000ea20000000800 */
[----:B0-----:R-:W-:Y:S01]  /*cae0*/  F2FP.F16.F32.PACK_AB R153, R44, R73 ;  /* 0x000000492c99723e */ /* 0x001fe200000000ff */
[----:B------:R-:W-:-:S04]  /*caf0*/  FADD.FTZ R73, R73, R42 ;  /* 0x0000002a49497221 */ /* 0x000fc80000010000 */
[----:B------:R-:W-:Y:S01]  /*cb00*/  FADD.FTZ R44, R44, R73 ;  /* 0x000000492c2c7221 */ /* 0x000fe20000010000 */
[----:B--2---:R-:W-:-:S03]  /*cb10*/  F2FP.F16.F32.PACK_AB R155, R32, R71 ;  /* 0x00000047209b723e */ /* 0x004fc600000000ff */
[----:B------:R-:W-:Y:S02]  /*cb20*/  FADD.FTZ R71, R71, R44 ;  /* 0x0000002c47477221 */ /* 0x000fe40000010000 */
[----:B------:R1:W-:Y:S02]  /*cb30*/  STSM.16.M88.4 [R198], R152 ;  /* 0x00000098c6007844 */ /* 0x0003e40000000200 */
[----:B------:R-:W-:Y:S01]  /*cb40*/  FADD.FTZ R3, R32, R71 ;  /* 0x0000004720037221 */ /* 0x000fe20000010000 */
[----:B------:R-:W-:Y:S06]  /*cb50*/  @!P0 BRA `(.L_x_5783) ;  /* 0x0000000000048947 */ /* 0x000fec0003800000 */
[----:B------:R-:W-:Y:S01]  /*cb60*/  BPT.TRAP 0x1 ;  /* 0x000000040000795c */ /* 0x000fe20000300000 */
.L_x_5783:
[----:B------:R0:W2:Y:S01]  /*cb70*/  SYNCS.PHASECHK.TRANS64.TRYWAIT P3, [R12+URZ+0x28c50], R21 ;  /* 0x028c50150c0075a7 */ /* 0x0000a2000806017f */
[----:B------:R-:W-:Y:S05]  /*cb80*/  @!P0 BRA `(.L_x_5784) ;  /* 0x0000000000048947 */ /* 0x000fea0003800000 */
[----:B------:R-:W-:Y:S01]  /*cb90*/  BPT.TRAP 0x1 ;  /* 0x000000040000795c */ /* 0x000fe20000300000 */
.L_x_5784:
[----:B------:R-:W3:Y:S01]  /*cba0*/  @P2 LDC R27, c[0x0][0x44c] ;  /* 0x00011300ff1b2b82 */ /* 0x000ee20000000800 */
[----:B------:R-:W-:Y:S01]  /*cbb0*/  ULDC UR40, c[0x0][0x9e4] ;  /* 0x0002790000287ab9 */ /* 0x000fe20000000800 */
[----:B------:R-:W-:Y:S01]  /*cbc0*/  ULDC UR44, c[0x0][0x9d8] ;  /* 0x00027600002c7ab9 */ /* 0x000fe20000000800 */
[----:B------:R-:W-:Y:S01]  /*cbd0*/  ULDC UR39, c[0x0][0x988] ;  /* 0x0002620000277ab9 */ /* 0x000fe20000000800 */
[----:B------:R-:W-:Y:S01]  /*cbe0*/  ULDC UR41, c[0x0][0x9e0] ;  /* 0x0002780000297ab9 */ /* 0x000fe20000000800 */
[----:B------:R-:W-:Y:S01]  /*cbf0*/  BSSY B0, `(.L_x_5785) ;  /* 0x0000006000007945 */ /* 0x000fe20003800000 */
[----:B------:R-:W-:Y:S02]  /*cc00*/  IMAD R28, R18, 0x1000, R190 ;  /* 0x00001000121c7824 */ /* 0x000fe400078e02be */
[----:B------:R-:W4:Y:S01]  /*cc10*/  @P2 LDC R30, c[0x0][0x450] ;  /* 0x00011400ff1e2b82 */ /* 0x000f220000000800 */
[----:B--2---:R-:W-:Y:S05]  /*cc20*/  @P3 BRA `(.L_x_5786) ;  /* 0x0000000000083947 */ /* 0x004fea0003800000 */
[----:B------:R-:W2:Y:S02]  /*cc30*/  SYNCS.PHASECHK.TRANS64.TRYWAIT P3, [R12+URZ+0x28c50], R21 ;  /* 0x028c50150c0075a7 */ /* 0x000ea4000806017f */
[----:B--2---:R-:W-:Y:S05]  /*cc40*/  @!P3 BRA `(.L_x_5787) ;  /* 0x0000017400ecb947 */ /* 0x004fea0003800000 */
.L_x_5786:
[----:B------:R-:W-:Y:S05]  /*cc50*/  BSYNC B0 ;  /* 0x0000000000007941 */ /* 0x000fea0003800000 */
.L_x_5785:
[----:B------:R-:W-:Y:S01]  /*cc60*/  IMAD.MOV.U32 R24, RZ, RZ, R28 ;  /* 0x000000ffff187224 */ /* 0x000fe200078e001c */
[----:B------:R-:W-:Y:S01]  /*cc70*/  UISETP.NE.AND UP0, UPT, UR48, URZ, UPT ;  /* 0x0000003f3000728c */ /* 0x000fe2000bf05270 */
[----:B------:R-:W-:Y:S02]  /*cc80*/  IMAD.MOV.U32 R25, RZ, RZ, 0x40000040 ;  /* 0x40000040ff197424 */ /* 0x000fe400078e00ff */
[----:B---3--:R-:W-:Y:S01]  /*cc90*/  @P2 IMAD.HI.U32 R27, R192, R27, RZ ;  /* 0x0000001bc01b2227 */ /* 0x008fe200078e00ff */
[----:B------:R-:W-:Y:S02]  /*cca0*/  R2UR UR6, R24 ;  /* 0x00000000180672ca */ /* 0x000fe400000e0000 */
[C---:B------:R-:W-:Y:S01]  /*ccb0*/  R2UR UR7, R25.reuse ;  /* 0x00000000190772ca */ /* 0x040fe200000e0000 */
[----:B0-2---:R-:W-:Y:S01]  /*ccc0*/  IMAD.MOV.U32 R21, RZ, RZ, R192 ;  /* 0x000000ffff157224 */ /* 0x005fe200078e00c0 */
[----:B----4-:R-:W-:Y:S01]  /*ccd0*/  @P2 SHF.R.U32.HI R21, RZ, R30, R27 ;  /* 0x0000001eff152219 */ /* 0x010fe2000001161b */
[C---:B------:R-:W-:Y:S01]  /*cce0*/  VIADD R24, R28.reuse, 0x80 ;  /* 0x000000801c187836 */ /* 0x040fe20000000000 */
[----:B------:R-:W-:Y:S01]  /*ccf0*/  R2UR UR11, R25 ;  /* 0x00000000190b72ca */ /* 0x000fe200000e0000 */
[C---:B------:R-:W-:Y:S01]  /*cd00*/  VIADD R26, R28.reuse, 0x100 ;  /* 0x000001001c1a7836 */ /* 0x040fe20000000000 */
[----:B------:R-:W-:Y:S01]  /*cd10*/  PLOP3.LUT P3, PT, PT, PT, UP0, 0x40, 0x0 ;  /* 0x000000000000781c */ /* 0x000fe20003f6e808 */
[----:B------:R-:W-:Y:S01]  /*cd20*/  VIADD R28, R28, 0x180 ;  /* 0x000001801c1c7836 */ /* 0x000fe20000000000 */
[----:B------:R-:W-:Y:S01]  /*cd30*/  R2UR UR10, R24 ;  /* 0x00000000180a72ca */ /* 0x000fe200000e0000 */
[----:B------:R-:W-:Y:S01]  /*cd40*/  IMAD.MOV.U32 R27, RZ, RZ, 0x40000040 ;  /* 0x40000040ff1b7424 */ /* 0x000fe200078e00ff */
[----:B------:R-:W-:Y:S01]  /*cd50*/  R2UR UR14, R26 ;  /* 0x000000001a0e72ca */ /* 0x000fe200000e0000 */
[----:B------:R-:W-:Y:S01]  /*cd60*/  IMAD.MOV.U32 R29, RZ, RZ, 0x40000040 ;  /* 0x40000040ff1d7424 */ /* 0x000fe200078e00ff */
[----:B------:R-:W-:Y:S01]  /*cd70*/  R2UR UR18, R28 ;  /* 0x000000001c1272ca */ /* 0x000fe200000e0000 */
[----:B------:R-:W-:Y:S01]  /*cd80*/  @!P1 VIADD R12, R12, 0x28c60 ;  /* 0x00028c600c0c9836 */ /* 0x000fe20000000000 */
[----:B------:R-:W-:-:S02]  /*cd90*/  R2UR UR15, R27 ;  /* 0x000000001b0f72ca */ /* 0x000fc400000e0000 */
[----:B------:R-:W-:Y:S02]  /*cda0*/  R2UR UR19, R29 ;  /* 0x000000001d1372ca */ /* 0x000fe400000e0000 */
[----:B-----5:R-:W-:Y:S01]  /*cdb0*/  WARPGROUP.ARRIVE ;  /* 0x00000000000079c5 */ /* 0x020fe20000000000 */
[----:B------:R-:W-:Y:S02]  /*cdc0*/  @!P1 PRMT R12, RZ, 0x654, R12 ;  /* 0x00000654ff0c9816 */ /* 0x000fe4000000000c */
[----:B------:R-:W-:-:S03]  /*cdd0*/  IADD3 R21, R21, R23, -R22 ;  /* 0x0000001715157210 */ /* 0x000fc60007ffe816 */
        /* <DEDUP_REMOVED lines=19> */
[----:B0-----:R-:W0:Y:S01]  /*cf10*/  FENCE.VIEW.ASYNC.S ;  /* 0x00000000000073c6 */ /* 0x001e220000000000 */
[----:B-1----:R-:W-:Y:S01]  /*cf20*/  VIADD R152, R21, UR46 ;  /* 0x0000002e15987c36 */ /* 0x002fe20008000000 */
[----:B0-----:R-:W-:Y:S01]  /*cf30*/  NOP ;  /* 0x0000000000007918 */ /* 0x001fe20000000000 */
[----:B------:R-:W-:Y:S06]  /*cf40*/  BAR.ARV 0xe, 0x100 ;  /* 0x0384000000007b1d */ /* 0x000fec0000002000 */
[----:B------:R0:W-:Y:S02]  /*cf50*/  @!P1 SYNCS.ARRIVE.TRANS64.RED.A1T0 RZ, [R12+URZ], RZ ;  /* 0x000000ff0cff99a7 */ /* 0x0001e4000810043f */
[----:B0-----:R-:W-:Y:S01]  /*cf60*/  VIADD R12, R168, 0xfffffffe ;  /* 0xfffffffea80c7836 */ /* 0x001fe20000000000 */
[----:B------:R-:W-:Y:S06]  /*cf70*/  @P3 BRA `(.L_x_5788) ;  /* 0x0000000000543947 */ /* 0x000fec0003800000 */
[C---:B------:R-:W-:Y:S01]  /*cf80*/  ISETP.GT.AND P3, PT, R21.reuse, RZ, PT ;  /* 0x000000ff1500720c */ /* 0x040fe20003f64270 */
[----:B------:R-:W-:Y:S01]  /*cf90*/  BSSY B0, `(.L_x_5789) ;  /* 0x0000010000007945 */ /* 0x000fe20003800000 */
[----:B------:R-:W-:-:S11]  /*cfa0*/  VIADD R153, R21, 0xffffffff ;  /* 0xffffffff15997836 */ /* 0x000fd60000000000 */
[----:B------:R-:W-:Y:S05]  /*cfb0*/  @P3 BRA `(.L_x_5790) ;  /* 0x0000000000203947 */ /* 0x000fea0003800000 */
[----:B------:R-:W-:Y:S01]  /*cfc0*/  UISETP.NE.AND UP0, UPT, UR47, 0x1, UPT ;  /* 0x000000012f00788c */ /* 0x000fe2000bf05270 */
[----:B------:R-:W-:-:S05]  /*cfd0*/  IMAD.MOV R21, RZ, RZ, -R21 ;  /* 0x000000ffff157224 */ /* 0x000fca00078e0a15 */
[----:B------:R-:W-:-:S05]  /*cfe0*/  PLOP3.LUT P3, PT, PT, PT, UP0, 0x80, 0x0 ;  /* 0x000000000000781c */ /* 0x000fca0003f6f008 */
[----:B------:R-:W-:-:S08]  /*cff0*/  @UP0 ULDC.64 UR4, c[0x0][0x9e8] ;  /* 0x00027a0000040ab9 */ /* 0x000fd00000000a00 */
[----:B------:R-:W-:-:S05]  /*d000*/  @P3 IMAD.HI.U32 R153, R21, UR4, RZ ;  /* 0x0000000415993c27 */ /* 0x000fca000f8e00ff */
[----:B------:R-:W-:-:S04]  /*d010*/  @P3 SHF.R.U32.HI R21, RZ, UR5, R153 ;  /* 0x00000005ff153c19 */ /* 0x000fc80008011699 */
[----:B------:R-:W-:Y:S01]  /*d020*/  LOP3.LUT R153, RZ, R21, RZ, 0x33, !PT ;  /* 0x00000015ff997212 */ /* 0x000fe200078e33ff */
[----:B------:R-:W-:Y:S06]  /*d030*/  BRA `(.L_x_5791) ;  /* 0x0000000000147947 */ /* 0x000fec0003800000 */
.L_x_5790:
[----:B------:R-:W-:-:S06]  /*d040*/  UISETP.NE.AND UP0, UPT, UR47, 0x1, UPT ;  /* 0x000000012f00788c */ /* 0x000fcc000bf05270 */
[----:B------:R-:W-:-:S05]  /*d050*/  PLOP3.LUT P3, PT, PT, PT, UP0, 0x80, 0x0 ;  /* 0x000000000000781c */ /* 0x000fca0003f6f008 */
[----:B------:R-:W-:-:S08]  /*d060*/  @UP0 ULDC.64 UR4, c[0x0][0x9e8] ;  /* 0x00027a0000040ab9 */ /* 0x000fd00000000a00 */
[----:B------:R-:W-:-:S05]  /*d070*/  @P3 IMAD.HI.U32 R21, R153, UR4, RZ ;  /* 0x0000000499153c27 */ /* 0x000fca000f8e00ff */
[----:B------:R-:W-:-:S07]  /*d080*/  @P3 SHF.R.U32.HI R153, RZ, UR5, R21 ;  /* 0x00000005ff993c19 */ /* 0x000fce0008011615 */
.L_x_5791:
[----:B------:R-:W-:Y:S05]  /*d090*/  BSYNC B0 ;  /* 0x0000000000007941 */ /* 0x000fea0003800000 */
.L_x_5789:
[----:B------:R-:W-:-:S04]  /*d0a0*/  IMAD.U32 R21, RZ, RZ, UR47 ;  /* 0x0000002fff157e24 */ /* 0x000fc8000f8e00ff */
[----:B------:R-:W-:-:S05]  /*d0b0*/  IMAD R153, R153, R21, UR47 ;  /* 0x0000002f99997e24 */ /* 0x000fca000f8e0215 */
[----:B------:R-:W-:-:S07]  /*d0c0*/  VIMNMX R152, R152, R153, PT ;  /* 0x0000009998987248 */ /* 0x000fce0003fe0100 */
.L_x_5788:
        /* <DEDUP_REMOVED lines=8> */
.L_x_5813:
[----:B------:R-:W-:-:S05]  /*d150*/  VIADD R214, R18, 0x1 ;  /* 0x0000000112d67836 */ /* 0x000fca0000000000 */
[----:B------:R-:W-:-:S04]  /*d160*/  ISETP.NE.AND P3, PT, R214, 0x2, PT ;  /* 0x00000002d600780c */ /* 0x000fc80003f65270 */
[----:B------:R-:W-:Y:S02]  /*d170*/  SEL R20, RZ, 0x1, P3 ;  /* 0x00000001ff147807 */ /* 0x000fe40001800000 */
[----:B------:R-:W-:Y:S02]  /*d180*/  SEL R214, R214, RZ, P3 ;  /* 0x000000ffd6d67207 */ /* 0x000fe40001800000 */
[----:B------:R-:W-:Y:S01]  /*d190*/  LOP3.LUT R19, R19, R20, RZ, 0x3c, !PT ;  /* 0x0000001413137212 */ /* 0x000fe200078e3cff */
[----:B0-----:R-:W-:Y:S06]  /*d1a0*/  @!P0 BRA `(.L_x_5795) ;  /* 0x0000000000048947 */ /* 0x001fec0003800000 */
[----:B------:R-:W-:Y:S01]  /*d1b0*/  BPT.TRAP 0x1 ;  /* 0x000000040000795c */ /* 0x000fe20000300000 */
.L_x_5795:
[----:B------:R-:W-:Y:S01]  /*d1c0*/  IMAD R215, R214, 0x8, R2 ;  /* 0x00000008d6d77824 */ /* 0x000fe200078e0202 */
[----:B------:R-:W-:-:S04]  /*d1d0*/  SHF.L.U32 R216, R19, 0x1f, RZ ;  /* 0x0000001f13d87819 */ /* 0x000fc800000006ff */
[----:B------:R0:W1:Y:S01]  /*d1e0*/  SYNCS.PHASECHK.TRANS64.TRYWAIT P3, [R215+URZ+0x28c30], R216 ;  /* 0x028c30d8d70075a7 */ /* 0x000062000806017f */
[----:B------:R-:W-:Y:S05]  /*d1f0*/  @!P0 BRA `(.L_x_5796) ;  /* 0x0000000000048947 */ /* 0x000fea0003800000 */
[----:B------:R-:W-:Y:S01]  /*d200*/  BPT.TRAP 0x1 ;  /* 0x000000040000795c */ /* 0x000fe20000300000 */
.L_x_5796:
[----:B------:R-:W-:Y:S01]  /*d210*/  BSSY B2, `(.L_x_5797) ;  /* 0x0000006000027945 */ /* 0x000fe20003800000 */
[----:B------:R-:W-:Y:S02]  /*d220*/  IMAD R20, R214, 0x200, R13 ;  /* 0x00000200d6147824 */ /* 0x000fe400078e020d */
[----:B------:R-:W-:Y:S01]  /*d230*/  IMAD.MOV.U32 R21, RZ, RZ, 0x40000040 ;  /* 0x40000040ff157424 */ /* 0x000fe200078e00ff */
[----:B-1----:R-:W-:Y:S06]  /*d240*/  @P3 BRA `(.L_x_5798) ;  /* 0x0000000000083947 */ /* 0x002fec0003800000 */
[----:B------:R-:W1:Y:S02]  /*d250*/  SYNCS.PHASECHK.TRANS64.TRYWAIT P3, [R215+URZ+0x28c30], R216 ;  /* 0x028c30d8d70075a7 */ /* 0x000e64000806017f */
[----:B-1----:R-:W-:Y:S05]  /*d260*/  @!P3 BRA `(.L_x_5799) ;  /* 0x000001700078b947 */ /* 0x002fea0003800000 */
.L_x_5798:
[----:B------:R-:W-:Y:S05]  /*d270*/  BSYNC B2 ;  /* 0x0000000000027941 */ /* 0x000fea0003800000 */
.L_x_5797:
[C---:B------:R-:W-:Y:S01]  /*d280*/  R2UR UR6, R20.reuse ;  /* 0x00000000140672ca */ /* 0x040fe200000e0000 */
[----:B------:R-:W-:Y:S01]  /*d290*/  WARPGROUP.ARRIVE ;  /* 0x00000000000079c5 */ /* 0x000fe20000000000 */
[----:B------:R-:W-:Y:S01]  /*d2a0*/  R2UR UR7, R21 ;  /* 0x00000000150772ca */ /* 0x000fe200000e0000 */
[----:B------:R-:W-:Y:S01]  /*d2b0*/  VIADD R206, R20, 0x2 ;  /* 0x0000000214ce7836 */ /* 0x000fe20000000000 */
[----:B------:R-:W-:Y:S01]  /*d2c0*/  R2UR UR4, R4 ;  /* 0x00000000040472ca */ /* 0x000fe200000e0000 */
[----:B------:R-:W-:Y:S01]  /*d2d0*/  IMAD.MOV.U32 R207, RZ, RZ, 0x40000040 ;  /* 0x40000040ffcf7424 */ /* 0x000fe200078e00ff */
[----:B------:R-:W-:Y:S01]  /*d2e0*/  R2UR UR5, R5 ;  /* 0x00000000050572ca */ /* 0x000fe200000e0000 */
[----:B------:R-:W-:Y:S01]  /*d2f0*/  IMAD.MOV.U32 R21, RZ, RZ, 0x40000040 ;  /* 0x40000040ff157424 */ /* 0x000fe200078e00ff */
[----:B------:R-:W-:-:S06]  /*d300*/  UISETP.NE.AND UP0, UPT, UR48, URZ, UPT ;  /* 0x0000003f3000728c */ /* 0x000fcc000bf05270 */
[----:B------:R-:W-:-:S05]  /*d310*/  PLOP3.LUT P3, PT, PT, PT, UP0, 0x40, 0x0 ;  /* 0x000000000000781c */ /* 0x000fca0003f6e808 */
[----:B------:R-:W-:Y:S01]  /*d320*/  HGMMA.64x64x16.F32 R152, gdesc[UR4], RZ, !UPT, gsb0 ;  /* 0x00e00000049879f0 */ /* 0x000fe2000c0008ff */
        /* <DEDUP_REMOVED lines=12> */
[----:B------:R-:W-:Y:S02]  /*d3f0*/  R2UR UR7, R207 ;  /* 0x00000000cf0772ca */ /* 0x000fe400000e0000 */
[----:B------:R-:W-:Y:S02]  /*d400*/  R2UR UR4, R8 ;  /* 0x00000000080472ca */ /* 0x000fe400000e0000 */
[----:B------:R-:W-:Y:S01]  /*d410*/  R2UR UR5, R9 ;  /* 0x00000000090572ca */ /* 0x000fe200000e0000 */
[----:B------:R-:W-:Y:S02]  /*d420*/  WARPGROUP.DEPBAR.LE gsb0, 0x0 ;  /* 0x00008000000079c5 */ /* 0x000fe40000010000 */
[----:B------:R-:W-:-:S10]  /*d430*/  WARPGROUP.ARRIVE ;  /* 0x00000000000079c5 */ /* 0x000fd40000000000 */
[----:B------:R-:W-:Y:S01]  /*d440*/  HGMMA.64x64x16.F32 R152, gdesc[UR4], R152, gsb0 ;  /* 0x00e00000049879f0 */ /* 0x000fe20008000898 */
[----:B------:R-:W-:Y:S02]  /*d450*/  R2UR UR6, R20 ;  /* 0x00000000140672ca */ /* 0x000fe400000e0000 */
[----:B------:R-:W-:Y:S01]  /*d460*/  R2UR UR7, R21 ;  /* 0x00000000150772ca */ /* 0x000fe200000e0000 */
[----:B------:R-:W2:Y:S01]  /*d470*/  @P2 LDC R20, c[0x0][0x450] ;  /* 0x00011400ff142b82 */ /* 0x000ea20000000800 */
[----:B------:R-:W-:Y:S02]  /*d480*/  R2UR UR4, R6 ;  /* 0x00000000060472ca */ /* 0x000fe400000e0000 */
[----:B------:R-:W-:-:S05]  /*d490*/  R2UR UR5, R7 ;  /* 0x00000000070572ca */ /* 0x000fca00000e0000 */
[----:B------:R-:W3:Y:S02]  /*d4a0*/  @P2 LDC R21, c[0x0][0x44c] ;  /* 0x00011300ff152b82 */ /* 0x000ee40000000800 */
[----:B---3--:R-:W-:-:S05]  /*d4b0*/  @P2 IMAD.HI.U32 R21, R206, R21, RZ ;  /* 0x00000015ce152227 */ /* 0x008fca00078e00ff */
[----:B--2---:R-:W-:Y:S01]  /*d4c0*/  @P2 SHF.R.U32.HI R206, RZ, R20, R21 ;  /* 0x00000014ffce2219 */ /* 0x004fe20000011615 */
[----:B------:R-:W-:-:S04]  /*d4d0*/  @!P1 VIADD R20, R215, 0x28c40 ;  /* 0x00028c40d7149836 */ /* 0x000fc80000000000 */
[----:B------:R-:W2:Y:S01]  /*d4e0*/  SHFL.IDX PT, R234, R206, RZ, 0x1c1f ;  /* 0x001c1fffceea7589 */ /* 0x000ea200000e0000 */
[----:B------:R-:W-:Y:S01]  /*d4f0*/  @!P1 PRMT R20, RZ, 0x654, R20 ;  /* 0x00000654ff149816 */ /* 0x000fe20000000014 */
        /* <DEDUP_REMOVED lines=30> */
[----:B------:R-:W-:-:S02]  /*d6e0*/  IMAD.SHL.U32 R178, R12, 0x40, RZ ;  /* 0x000000400cb27824 */ /* 0x000fc400078e00ff */
[----:B------:R-:W-:Y:S01]  /*d6f0*/  FMUL.FTZ R152, R152, UR44 ;  /* 0x0000002c98987c20 */ /* 0x000fe20008410000 */
[----:B------:R-:W-:Y:S01]  /*d700*/  FMUL.FTZ R169, R169, UR44 ;  /* 0x0000002ca9a97c20 */ /* 0x000fe20008410000 */
[----:B------:R-:W-:Y:S01]  /*d710*/  FMUL.FTZ R177, R177, UR44 ;  /* 0x0000002cb1b17c20 */ /* 0x000fe20008410000 */
[----:B------:R-:W-:Y:S01]  /*d720*/  FMUL.FTZ R180, R181, UR44 ;  /* 0x0000002cb5b47c20 */ /* 0x000fe20008410000 */
[----:B------:R-:W-:Y:S01]  /*d730*/  FMUL.FTZ R175, R182, UR44 ;  /* 0x0000002cb6af7c20 */ /* 0x000fe20008410000 */
[----:B------:R-:W-:Y:S01]  /*d740*/  FMUL.FTZ R176, R183, UR44 ;  /* 0x0000002cb7b07c20 */ /* 0x000fe20008410000 */
[----:B------:R-:W-:Y:S01]  /*d750*/  IADD3 R183, -R185, 0x1, -R178 ;  /* 0x00000001b9b77810 */ /* 0x000fe20007ffe9b2 */
[----:B------:R-:W3:Y:S01]  /*d760*/  MUFU.TANH R152, R152 ;  /* 0x0000009800987308 */ /* 0x000ee20000002400 */
[----:B------:R4:W-:Y:S02]  /*d770*/  @!P1 SYNCS.ARRIVE.TRANS64.RED.A1T0 RZ, [R20+URZ], RZ ;  /* 0x000000ff14ff99a7 */ /* 0x0009e4000810043f */
[----:B------:R-:W-:-:S05]  /*d780*/  IADD3 R183, -R22, R183, R23 ;  /* 0x000000b716b77210 */ /* 0x000fca0007ffe117 */
[----:B------:R-:W0:Y:S01]  /*d790*/  MUFU.TANH R207, R207 ;  /* 0x000000cf00cf7308 */ /* 0x000e220000002400 */
[C---:B------:R-:W-:Y:S02]  /*d7a0*/  VIADD R233, R183.reuse, UR41 ;  /* 0x00000029b7e97c36 */ /* 0x040fe40008000000 */
[----:B------:R-:W-:Y:S02]  /*d7b0*/  VIADD R183, R183, UR45 ;  /* 0x0000002db7b77c36 */ /* 0x000fe40008000000 */
[C---:B--2---:R-:W-:Y:S02]  /*d7c0*/  IMAD.IADD R182, R234.reuse, 0x1, R233 ;  /* 0x00000001eab67824 */ /* 0x044fe400078e02e9 */
        /* <DEDUP_REMOVED lines=31> */
[----:B--234-:R-:W-:Y:S05]  /*d9c0*/  @P3 BRA `(.L_x_5800) ;  /* 0x0000000000583947 */ /* 0x01cfea0003800000 */
[----:B------:R-:W-:Y:S01]  /*d9d0*/  IADD3 R234, -R22, R23, R234 ;  /* 0x0000001716ea7210 */ /* 0x000fe20007ffe1ea */
[----:B------:R-:W-:Y:S03]  /*d9e0*/  BSSY B2, `(.L_x_5801) ;  /* 0x0000010000027945 */ /* 0x000fe60003800000 */
        /* <DEDUP_REMOVED lines=10> */
.L_x_5802:
[----:B------:R-:W-:-:S05]  /*da90*/  IMAD.U32 R235, RZ, RZ, UR40 ;  /* 0x00000028ffeb7e24 */ /* 0x000fca000f8e00ff */
[----:B------:R-:W-:-:S13]  /*daa0*/  ISETP.NE.AND P3, PT, R235, 0x1, PT ;  /* 0x00000001eb00780c */ /* 0x000fda0003f65270 */
[----:B------:R-:W2:Y:S02]  /*dab0*/  @P3 LDC.64 R20, c[0x0][0x9e8] ;  /* 0x00027a00ff143b82 */ /* 0x000ea40000000a00 */
[----:B--2---:R-:W-:-:S05]  /*dac0*/  @P3 IMAD.HI.U32 R20, R234, R20, RZ ;  /* 0x00000014ea143227 */ /* 0x004fca00078e00ff */
[----:B------:R-:W-:-:S07]  /*dad0*/  @P3 SHF.R.U32.HI R234, RZ, R21, R20 ;  /* 0x00000015ffea3219 */ /* 0x000fce0000011614 */
.L_x_5803:
[----:B------:R-:W-:Y:S05]  /*dae0*/  BSYNC B2 ;  /* 0x0000000000027941 */ /* 0x000fea0003800000 */
.L_x_5801:
[----:B------:R-:W-:-:S04]  /*daf0*/  IMAD R234, R234, R235, -R178 ;  /* 0x000000ebeaea7224 */ /* 0x000fc800078e0ab2 */
[----:B------:R-:W-:-:S05]  /*db00*/  IMAD.IADD R234, R234, 0x1, -R185 ;  /* 0x00000001eaea7824 */ /* 0x000fca00078e0ab9 */
[----:B------:R-:W-:Y:S02]  /*db10*/  VIMNMX R181, R181, R234, !PT ;  /* 0x000000eab5b57248 */ /* 0x000fe40007fe0100 */
[----:B------:R-:W-:-:S07]  /*db20*/  VIADDMNMX R182, R234, R235, R182, PT ;  /* 0x000000ebeab67246 */ /* 0x000fce00038001b6 */
.L_x_5800:
[----:B------:R-:W-:Y:S01]  /*db30*/  ISETP.GT.AND P3, PT, R12, -0x1, PT ;  /* 0xffffffff0c00780c */ /* 0x000fe20003f64270 */
[----:B------:R-:W2:Y:S01]  /*db40*/  SHFL.IDX PT, R206, R206, 0x1, 0x1c1f ;  /* 0x003c1f00cece7f89 */ /* 0x000ea200000e0000 */
[----:B------:R-:W-:Y:S02]  /*db50*/  UISETP.NE.AND UP0, UPT, UR48, URZ, UPT ;  /* 0x0000003f3000728c */ /* 0x000fe4000bf05270 */
[C---:B------:R-:W-:Y:S02]  /*db60*/  ISETP.GT.AND P4, PT, R181.reuse, RZ, P3 ;  /* 0x000000ffb500720c */ /* 0x040fe40001f84270 */
[C---:B------:R-:W-:Y:S02]  /*db70*/  ISETP.GT.AND P6, PT, R181.reuse, 0x8, P3 ;  /* 0x00000008b500780c */ /* 0x040fe40001fc4270 */
[----:B------:R-:W-:Y:S02]  /*db80*/  ISETP.LT.OR P5, PT, R182, 0x1, P4 ;  /* 0x00000001b600780c */ /* 0x000fe400027a1670 */
[----:B------:R-:W-:-:S02]  /*db90*/  ISETP.GT.AND P4, PT, R181, 0x1, P3 ;  /* 0x00000001b500780c */ /* 0x000fc40001f84270 */
[----:B------:R-:W-:Y:S02]  /*dba0*/  FSEL R152, R152, -INF , !P5 ;  /* 0xff80000098987808 */ /* 0x000fe40006800000 */
[C---:B------:R-:W-:Y:S02]  /*dbb0*/  ISETP.LT.OR P4, PT, R182.reuse, 0x2, P4 ;  /* 0x00000002b600780c */ /* 0x040fe40002781670 */
[----:B------:R-:W-:Y:S02]  /*dbc0*/  ISETP.GT.AND P5, PT, R181, 0x9, P3 ;  /* 0x00000009b500780c */ /* 0x000fe40001fa4270 */
[----:B0-----:R-:W-:Y:S02]  /*dbd0*/  FSEL R207, R207, -INF , !P4 ;  /* 0xff800000cfcf7808 */ /* 0x001fe40006000000 */
[----:B------:R-:W-:Y:S02]  /*dbe0*/  ISETP.GT.AND P4, PT, R181, 0x10, P3 ;  /* 0x00000010b500780c */ /* 0x000fe40001f84270 */
[----:B------:R-:W-:-:S02]  /*dbf0*/  ISETP.LT.OR P6, PT, R182, 0x9, P6 ;  /* 0x00000009b600780c */ /* 0x000fc400037c1670 */
[C---:B------:R-:W-:Y:S01]  /*dc00*/  ISETP.LT.OR P4, PT, R182.reuse, 0x11, P4 ;  /* 0x00000011b600780c */ /* 0x040fe20002781670 */
[--C-:B--2---:R-:W-:Y:S01]  /*dc10*/  IMAD.IADD R233, R233, 0x1, R206.reuse ;  /* 0x00000001e9e97824 */ /* 0x104fe200078e02ce */
[----:B------:R-:W-:Y:S01]  /*dc20*/  ISETP.LT.OR P5, PT, R182, 0xa, P5 ;  /* 0x0000000ab600780c */ /* 0x000fe20002fa1670 */
[----:B------:R-:W-:Y:S01]  /*dc30*/  IMAD.IADD R183, R183, 0x1, R206 ;  /* 0x00000001b7b77824 */ /* 0x000fe200078e02ce */
[----:B------:R-:W-:Y:S02]  /*dc40*/  FSEL R159, R159, -INF , !P4 ;  /* 0xff8000009f9f7808 */ /* 0x000fe40006000000 */
[----:B------:R-:W-:Y:S02]  /*dc50*/  ISETP.GT.AND P4, PT, R181, 0x19, P3 ;  /* 0x00000019b500780c */ /* 0x000fe40001f84270 */
[----:B------:R-:W-:Y:S02]  /*dc60*/  FSEL R230, R230, -INF , !P6 ;  /* 0xff800000e6e67808 */ /* 0x000fe40007000000 */
[----:B------:R-:W-:-:S02]  /*dc70*/  ISETP.LT.OR P4, PT, R182, 0x1a, P4 ;  /* 0x0000001ab600780c */ /* 0x000fc40002781670 */
[----:B------:R-:W-:Y:S02]  /*dc80*/  FSEL R231, R231, -INF , !P5 ;  /* 0xff800000e7e77808 */ /* 0x000fe40006800000 */
[C---:B------:R-:W-:Y:S02]  /*dc90*/  ISETP.GT.AND P6, PT, R181.reuse, 0x11, P3 ;  /* 0x00000011b500780c */ /* 0x040fe40001fc4270 */
[C---:B------:R-:W-:Y:S02]  /*dca0*/  ISETP.GT.AND P5, PT, R181.reuse, 0x18, P3 ;  /* 0x00000018b500780c */ /* 0x040fe40001fa4270 */
[----:B------:R-:W-:Y:S02]  /*dcb0*/  FSEL R164, R164, -INF , !P4 ;  /* 0xff800000a4a47808 */ /* 0x000fe40006000000 */
[----:B------:R-:W-:Y:S02]  /*dcc0*/  ISETP.GT.AND P4, PT, R181, 0x28, P3 ;  /* 0x00000028b500780c */ /* 0x000fe40001f84270 */
[----:B------:R-:W-:-:S02]  /*dcd0*/  ISETP.LT.OR P6, PT, R182, 0x12, P6 ;  /* 0x00000012b600780c */ /* 0x000fc400037c1670 */
[C---:B------:R-:W-:Y:S02]  /*dce0*/  ISETP.LT.OR P5, PT, R182.reuse, 0x19, P5 ;  /* 0x00000019b600780c */ /* 0x040fe40002fa1670 */
[----:B------:R-:W-:Y:S02]  /*dcf0*/  ISETP.LT.OR P4, PT, R182, 0x29, P4 ;  /* 0x00000029b600780c */ /* 0x000fe40002781670 */
[----:B------:R-:W-:Y:S02]  /*dd00*/  FSEL R232, R232, -INF , !P6 ;  /* 0xff800000e8e87808 */ /* 0x000fe40007000000 */
[----:B------:R-:W-:Y:S02]  /*dd10*/  FSEL R163, R163, -INF , !P5 ;  /* 0xff800000a3a37808 */ /* 0x000fe40006800000 */
[C---:B------:R-:W-:Y:S02]  /*dd20*/  ISETP.GT.AND P6, PT, R181.reuse, 0x20, P3 ;  /* 0x00000020b500780c */ /* 0x040fe40001fc4270 */
[----:B------:R-:W-:-:S02]  /*dd30*/  ISETP.GT.AND P5, PT, R181, 0x21, P3 ;  /* 0x00000021b500780c */ /* 0x000fc40001fa4270 */
[----:B------:R-:W-:Y:S02]  /*dd40*/  FSEL R171, R171, -INF , !P4 ;  /* 0xff800000abab7808 */ /* 0x000fe40006000000 */
[----:B------:R-:W-:Y:S02]  /*dd50*/  ISETP.GT.AND P4, PT, R181, 0x31, P3 ;  /* 0x00000031b500780c */ /* 0x000fe40001f84270 */
[C---:B------:R-:W-:Y:S02]  /*dd60*/  ISETP.LT.OR P6, PT, R182.reuse, 0x21, P6 ;  /* 0x00000021b600780c */ /* 0x040fe400037c1670 */
[C---:B------:R-:W-:Y:S02]  /*dd70*/  ISETP.LT.OR P5, PT, R182.reuse, 0x22, P5 ;  /* 0x00000022b600780c */ /* 0x040fe40002fa1670 */
[----:B------:R-:W-:Y:S02]  /*dd80*/  ISETP.LT.OR P4, PT, R182, 0x32, P4 ;  /* 0x00000032b600780c */ /* 0x000fe40002781670 */
[----:B------:R-:W-:-:S02]  /*dd90*/  FSEL R166, R166, -INF , !P6 ;  /* 0xff800000a6a67808 */ /* 0x000fc40007000000 */
[----:B------:R-:W-:Y:S02]  /*dda0*/  FSEL R169, R169, -INF , !P5 ;  /* 0xff800000a9a97808 */ /* 0x000fe40006800000 */
[C---:B------:R-:W-:Y:S02]  /*ddb0*/  ISETP.GT.AND P6, PT, R181.reuse, 0x29, P3 ;  /* 0x00000029b500780c */ /* 0x040fe40001fc4270 */
[----:B------:R-:W-:Y:S02]  /*ddc0*/  ISETP.GT.AND P5, PT, R181, 0x30, P3 ;  /* 0x00000030b500780c */ /* 0x000fe40001fa4270 */
[----:B------:R-:W-:Y:S02]  /*ddd0*/  FSEL R177, R177, -INF , !P4 ;  /* 0xff800000b1b17808 */ /* 0x000fe40006000000 */
[----:B------:R-:W-:Y:S02]  /*dde0*/  PLOP3.LUT P4, PT, PT, PT, UP0, 0x40, 0x0 ;  /* 0x000000000000781c */ /* 0x000fe40003f8e808 */
[----:B------:R-:W-:-:S02]  /*ddf0*/  ISETP.LT.OR P6, PT, R182, 0x2a, P6 ;  /* 0x0000002ab600780c */ /* 0x000fc400037c1670 */
[----:B------:R-:W-:Y:S02]  /*de00*/  ISETP.LT.OR P5, PT, R182, 0x31, P5 ;  /* 0x00000031b600780c */ /* 0x000fe40002fa1670 */
[----:B------:R-:W-:Y:S02]  /*de10*/  FSEL R172, R172, -INF , !P6 ;  /* 0xff800000acac7808 */ /* 0x000fe40007000000 */
[----:B------:R-:W-:Y:S02]  /*de20*/  FSEL R174, R174, -INF , !P5 ;  /* 0xff800000aeae7808 */ /* 0x000fe40006800000 */
[C---:B------:R-:W-:Y:S02]  /*de30*/  ISETP.GT.AND P6, PT, R181.reuse, 0x38, P3 ;  /* 0x00000038b500780c */ /* 0x040fe40001fc4270 */
[----:B------:R-:W-:Y:S02]  /*de40*/  ISETP.GT.AND P5, PT, R181, 0x39, P3 ;  /* 0x00000039b500780c */ /* 0x000fe40001fa4270 */
[----:B------:R-:W-:-:S02]  /*de50*/  ISETP.LT.OR P6, PT, R182, 0x39, P6 ;  /* 0x00000039b600780c */ /* 0x000fc400037c1670 */
[----:B------:R-:W-:Y:S02]  /*de60*/  ISETP.LT.OR P5, PT, R182, 0x3a, P5 ;  /* 0x0000003ab600780c */ /* 0x000fe40002fa1670 */
[----:B------:R-:W-:Y:S02]  /*de70*/  FSEL R179, R179, -INF , !P6 ;  /* 0xff800000b3b37808 */ /* 0x000fe40007000000 */
[----:B------:R-:W-:Y:S01]  /*de80*/  FSEL R180, R180, -INF , !P5 ;  /* 0xff800000b4b47808 */ /* 0x000fe20006800000 */
[----:B------:R-:W-:Y:S08]  /*de90*/  @P4 BRA `(.L_x_5804) ;  /* 0x0000000000584947 */ /* 0x000ff00003800000 */
        /* <DEDUP_REMOVED lines=12> */
.L_x_5806:
[----:B------:R-:W-:-:S05]  /*df60*/  IMAD.U32 R181, RZ, RZ, UR40 ;  /* 0x00000028ffb57e24 */ /* 0x000fca000f8e00ff */
[----:B------:R-:W-:-:S13]  /*df70*/  ISETP.NE.AND P4, PT, R181, 0x1, PT ;  /* 0x00000001b500780c */ /* 0x000fda0003f85270 */
[----:B------:R-:W0:Y:S02]  /*df80*/  @P4 LDC.64 R20, c[0x0][0x9e8] ;  /* 0x00027a00ff144b82 */ /* 0x000e240000000a00 */
[----:B0-----:R-:W-:-:S05]  /*df90*/  @P4 IMAD.HI.U32 R20, R206, R20, RZ ;  /* 0x00000014ce144227 */ /* 0x001fca00078e00ff */
[----:B------:R-:W-:-:S07]  /*dfa0*/  @P4 SHF.R.U32.HI R206, RZ, R21, R20 ;  /* 0x00000015ffce4219 */ /* 0x000fce0000011614 */
.L_x_5807:
[----:B------:R-:W-:Y:S05]  /*dfb0*/  BSYNC B2 ;  /* 0x0000000000027941 */ /* 0x000fea0003800000 */
.L_x_5805:
[----:B------:R-:W-:-:S04]  /*dfc0*/  IMAD R178, R206, R181, -R178 ;  /* 0x000000b5ceb27224 */ /* 0x000fc800078e0ab2 */
[----:B------:R-:W-:-:S05]  /*dfd0*/  IMAD.IADD R178, R178, 0x1, -R185 ;  /* 0x00000001b2b27824 */ /* 0x000fca00078e0ab9 */
[----:B------:R-:W-:Y:S02]  /*dfe0*/  VIMNMX R183, R183, R178, !PT ;  /* 0x000000b2b7b77248 */ /* 0x000fe40007fe0100 */
[----:B------:R-:W-:-:S07]  /*dff0*/  VIADDMNMX R233, R178, R181, R233, PT ;  /* 0x000000b5b2e97246 */ /* 0x000fce00038001e9 */
.L_x_5804:
        /* <DEDUP_REMOVED lines=19> */
[----:B------:R-:W-:Y:S02]  /*e130*/  ISETP.GT.AND P6, PT, R183, RZ, P3 ;  /* 0x000000ffb700720c */ /* 0x000fe40001fc4270 */
        /* <DEDUP_REMOVED lines=9> */
[----:B------:R-:W-:-:S02]  /*e1d0*/  FSEL R154, R154, -INF , !P5 ;  /* 0xff8000009a9a7808 */ /* 0x000fc40006800000 */
[----:B------:R-:W-:Y:S02]  /*e1e0*/  FMNMX.FTZ R20, R180, R20, !PT ;  /* 0x00000014b4147209 */ /* 0x000fe40007810000 */
[C---:B------:R-:W-:Y:S02]  /*e1f0*/  ISETP.GT.AND P5, PT, R183.reuse, 0x10, P3 ;  /* 0x00000010b700780c */ /* 0x040fe40001fa4270 */
[----:B------:R-:W-:Y:S01]  /*e200*/  ISETP.GT.AND P6, PT, R183, 0x38, P3 ;  /* 0x00000038b700780c */ /* 0x000fe20001fc4270 */
[----:B------:R-:W0:Y:S01]  /*e210*/  SHFL.BFLY PT, R21, R20, 0x2, 0x1f ;  /* 0x0c401f0014157f89 */ /* 0x000e2200000e0000 */
[C---:B------:R-:W-:Y:S02]  /*e220*/  ISETP.LT.OR P5, PT, R233.reuse, 0x11, P5 ;  /* 0x00000011e900780c */ /* 0x040fe40002fa1670 */
[----:B------:R-:W-:Y:S02]  /*e230*/  ISETP.LT.OR P6, PT, R233, 0x39, P6 ;  /* 0x00000039e900780c */ /* 0x000fe400037c1670 */
[----:B------:R-:W-:-:S02]  /*e240*/  FSEL R157, R157, -INF , !P5 ;  /* 0xff8000009d9d7808 */ /* 0x000fc40006800000 */
[----:B------:R-:W-:Y:S02]  /*e250*/  ISETP.GT.AND P5, PT, R183, 0x19, P3 ;  /* 0x00000019b700780c */ /* 0x000fe40001fa4270 */
[----:B------:R-:W-:Y:S02]  /*e260*/  FSEL R175, R175, -INF , !P6 ;  /* 0xff800000afaf7808 */ /* 0x000fe40007000000 */
[----:B------:R-:W-:-:S04]  /*e270*/  ISETP.LT.OR P5, PT, R233, 0x1a, P5 ;  /* 0x0000001ae900780c */ /* 0x000fc80002fa1670 */
[----:B------:R-:W-:Y:S02]  /*e280*/  FSEL R161, R161, -INF , !P5 ;  /* 0xff800000a1a17808 */ /* 0x000fe40006800000 */
[----:B------:R-:W-:-:S04]  /*e290*/  ISETP.GT.AND P5, PT, R183, 0x28, P3 ;  /* 0x00000028b700780c */ /* 0x000fc80001fa4270 */
[----:B------:R-:W-:Y:S02]  /*e2a0*/  ISETP.LT.OR P5, PT, R233, 0x29, P5 ;  /* 0x00000029e900780c */ /* 0x000fe40002fa1670 */
[----:B0-----:R-:W-:Y:S02]  /*e2b0*/  FMNMX.FTZ R21, R20, R21, !PT ;  /* 0x0000001514157209 */ /* 0x001fe40007810000 */
[----:B------:R-:W-:Y:S02]  /*e2c0*/  FSEL R167, R167, -INF , !P5 ;  /* 0xff800000a7a77808 */ /* 0x000fe40006800000 */
[----:B------:R-:W-:Y:S01]  /*e2d0*/  ISETP.GT.AND P5, PT, R183, 0x30, P3 ;  /* 0x00000030b700780c */ /* 0x000fe20001fa4270 */
[----:B------:R-:W0:Y:S03]  /*e2e0*/  SHFL.BFLY PT, R20, R21, 0x1, 0x1f ;  /* 0x0c201f0015147f89 */ /* 0x000e2600000e0000 */
[----:B------:R-:W-:-:S04]  /*e2f0*/  ISETP.LT.OR P5, PT, R233, 0x31, P5 ;  /* 0x00000031e900780c */ /* 0x000fc80002fa1670 */
[----:B------:R-:W-:Y:S02]  /*e300*/  FSEL R170, R170, -INF , !P5 ;  /* 0xff800000aaaa7808 */ /* 0x000fe40006800000 */
[----:B0-----:R-:W-:Y:S01]  /*e310*/  FMNMX.FTZ R21, R21, R20, !PT ;  /* 0x0000001415157209 */ /* 0x001fe20007810000 */
[----:B------:R-:W-:-:S03]  /*e320*/  IMAD.U32 R20, RZ, RZ, UR39 ;  /* 0x00000027ff147e24 */ /* 0x000fc6000f8e00ff */
[----:B------:R-:W-:-:S04]  /*e330*/  FSETP.NEU.FTZ.AND P4, PT, R21, -INF , PT ;  /* 0xff8000001500780b */ /* 0x000fc80003f9d000 */
[----:B------:R-:W-:-:S05]  /*e340*/  FSEL R178, R21, RZ, P4 ;  /* 0x000000ff15b27208 */ /* 0x000fca0002000000 */
[----:B------:R-:W-:Y:S01]  /*e350*/  FADD.FTZ R178, -R178, R14 ;  /* 0x0000000eb2b27221 */ /* 0x000fe20000010100 */
[----:B------:R-:W-:-:S05]  /*e360*/  FMUL.FTZ R14, R21, R20 ;  /* 0x00000014150e7220 */ /* 0x000fca0000410000 */
[----:B------:R-:W-:Y:S02]  /*e370*/  FSEL R14, R14, RZ, P4 ;  /* 0x000000ff0e0e7208 */ /* 0x000fe40002000000 */
[----:B------:R-:W-:-:S03]  /*e380*/  ISETP.GT.AND P4, PT, R183, 0x8, P3 ;  /* 0x00000008b700780c */ /* 0x000fc60001f84270 */
[-CC-:B------:R-:W-:Y:S01]  /*e390*/  FFMA.FTZ R152, R152, R20.reuse, -R14.reuse ;  /* 0x0000001498987223 */ /* 0x180fe2000001080e */
[----:B------:R-:W-:Y:S01]  /*e3a0*/  ISETP.LT.OR P4, PT, R233, 0x9, P4 ;  /* 0x00000009e900780c */ /* 0x000fe20002781670 */
[-CC-:B------:R-:W-:Y:S01]  /*e3b0*/  FFMA.FTZ R207, R207, R20.reuse, -R14.reuse ;  /* 0x00000014cfcf7223 */ /* 0x180fe2000001080e */
[-CC-:B------:R-:W-:Y:S01]  /*e3c0*/  FFMA.FTZ R230, R230, R20.reuse, -R14.reuse ;  /* 0x00000014e6e67223 */ /* 0x180fe2000001080e */
[-CC-:B------:R-:W-:Y:S01]  /*e3d0*/  FFMA.FTZ R231, R231, R20.reuse, -R14.reuse ;  /* 0x00000014e7e77223 */ /* 0x180fe2000001080e */
[----:B------:R-:W-:Y:S01]  /*e3e0*/  FSEL R155, R155, -INF , !P4 ;  /* 0xff8000009b9b7808 */ /* 0x000fe20006000000 */
[-CC-:B------:R-:W-:Y:S01]  /*e3f0*/  FFMA.FTZ R159, R159, R20.reuse, -R14.reuse ;  /* 0x000000149f9f7223 */ /* 0x180fe2000001080e */
[----:B------:R-:W-:Y:S01]  /*e400*/  ISETP.GT.AND P4, PT, R183, 0x11, P3 ;  /* 0x00000011b700780c */ /* 0x000fe20001f84270 */
[-CC-:B------:R-:W-:Y:S01]  /*e410*/  FFMA.FTZ R232, R232, R20.reuse, -R14.reuse ;  /* 0x00000014e8e87223 */ /* 0x180fe2000001080e */
[-CC-:B------:R-:W-:Y:S01]  /*e420*/  FFMA.FTZ R163, R163, R20.reuse, -R14.reuse ;  /* 0x00000014a3a37223 */ /* 0x180fe2000001080e */
        /* <DEDUP_REMOVED lines=12> */
[-C--:B------:R-:W-:Y:S01]  /*e4f0*/  FFMA.FTZ R180, R180, R20.reuse, -R14 ;  /* 0x00000014b4b47223 */ /* 0x080fe2000001080e */
[----:B------:R-:W-:Y:S01]  /*e500*/  FMUL.FTZ R14, R178, R20 ;  /* 0x00000014b20e7220 */ /* 0x000fe20000410000 */
[----:B------:R-:W-:Y:S01]  /*e510*/  MUFU.EX2 R152, R152 ;  /* 0x0000009800987308 */ /* 0x000fe20000000800 */
[----:B------:R-:W-:-:S02]  /*e520*/  FSEL R162, R162, -INF , !P4 ;  /* 0xff800000a2a27808 */ /* 0x000fc40006000000 */
[----:B------:R-:W-:-:S04]  /*e530*/  ISETP.GT.AND P4, PT, R183, 0x29, P3 ;  /* 0x00000029b700780c */ /* 0x000fc80001f84270 */
[----:B------:R-:W-:Y:S01]  /*e540*/  ISETP.LT.OR P4, PT, R233, 0x2a, P4 ;  /* 0x0000002ae900780c */ /* 0x000fe20002781670 */
[----:B------:R-:W0:Y:S03]  /*e550*/  MUFU.EX2 R14, R14 ;  /* 0x0000000e000e7308 */ /* 0x000e260000000800 */
[----:B------:R-:W-:Y:S02]  /*e560*/  FSEL R178, R168, -INF , !P4 ;  /* 0xff800000a8b27808 */ /* 0x000fe40006000000 */
[----:B------:R-:W-:Y:S02]  /*e570*/  FMNMX.FTZ R168, R153, R15, !PT ;  /* 0x0000000f99a87209 */ /* 0x000fe40007810000 */
[----:B------:R-:W-:Y:S01]  /*e580*/  ISETP.GT.AND P4, PT, R183, 0x31, P3 ;  /* 0x00000031b700780c */ /* 0x000fe20001f84270 */
[----:B------:R-:W2:Y:S01]  /*e590*/  MUFU.EX2 R207, R207 ;  /* 0x000000cf00cf7308 */ /* 0x000ea20000000800 */
[----:B------:R-:W-:-:S02]  /*e5a0*/  FMNMX.FTZ R168, R154, R168, !PT ;  /* 0x000000a89aa87209 */ /* 0x000fc40007810000 */
[----:B------:R-:W-:Y:S02]  /*e5b0*/  ISETP.LT.OR P4, PT, R233, 0x32, P4 ;  /* 0x00000032e900780c */ /* 0x000fe40002781670 */
[----:B------:R-:W-:Y:S02]  /*e5c0*/  FMNMX.FTZ R168, R155, R168, !PT ;  /* 0x000000a89ba87209 */ /* 0x000fe40007810000 */
[----:B------:R-:W-:Y:S01]  /*e5d0*/  ISETP.GT.AND P3, PT, R183, 0x39, P3 ;  /* 0x00000039b700780c */ /* 0x000fe20001f64270 */
[----:B------:R-:W3:Y:S01]  /*e5e0*/  MUFU.EX2 R230, R230 ;  /* 0x000000e600e67308 */ /* 0x000ee20000000800 */
[----:B------:R-:W-:Y:S01]  /*e5f0*/  FMNMX.FTZ R168, R156, R168, !PT ;  /* 0x000000a89ca87209 */ /* 0x000fe20007810000 */
[----:B0-----:R-:W-:Y:S01]  /*e600*/  FFMA.FTZ R0, R14, R0, R152 ;  /* 0x000000000e007223 */ /* 0x001fe20000010098 */
[----:B------:R-:W-:Y:S01]  /*e610*/  FSEL R173, R173, -INF , !P4 ;  /* 0xff800000adad7808 */ /* 0x000fe20006000000 */
[----:B------:R-:W-:Y:S01]  /*e620*/  FMUL.FTZ R24, R24, R14 ;  /* 0x0000000e18187220 */ /* 0x000fe20000410000 */
[----:B------:R-:W-:Y:S01]  /*e630*/  FMNMX.FTZ R168, R157, R168, !PT ;  /* 0x000000a89da87209 */ /* 0x000fe20007810000 */
[----:B------:R-:W-:Y:S01]  /*e640*/  FMUL.FTZ R25, R25, R14 ;  /* 0x0000000e19197220 */ /* 0x000fe20000410000 */
[----:B------:R-:W-:Y:S01]  /*e650*/  ISETP.LT.OR P3, PT, R233, 0x3a, P3 ;  /* 0x0000003ae900780c */ /* 0x000fe20001f61670 */
[----:B------:R-:W0:Y:S01]  /*e660*/  MUFU.EX2 R231, R231 ;  /* 0x000000e700e77308 */ /* 0x000e220000000800 */
[----:B------:R-:W-:Y:S01]  /*e670*/  FMNMX.FTZ R168, R158, R168, !PT ;  /* 0x000000a89ea87209 */ /* 0x000fe20007810000 */
[----:B--2---:R-:W-:Y:S01]  /*e680*/  FADD.FTZ R0, R207, R0 ;  /* 0x00000000cf007221 */ /* 0x004fe20000010000 */
[----:B------:R-:W-:Y:S01]  /*e690*/  FSEL R176, R176, -INF , !P3 ;  /* 0xff800000b0b07808 */ /* 0x000fe20005800000 */
[----:B------:R-:W-:Y:S01]  /*e6a0*/  FMUL.FTZ R28, R28, R14 ;  /* 0x0000000e1c1c7220 */ /* 0x000fe20000410000 */
[----:B------:R-:W-:Y:S01]  /*e6b0*/  FMNMX.FTZ R168, R160, R168, !PT ;  /* 0x000000a8a0a87209 */ /* 0x000fe20007810000 */
[----:B------:R-:W-:Y:S01]  /*e6c0*/  FMUL.FTZ R29, R29, R14 ;  /* 0x0000000e1d1d7220 */ /* 0x000fe20000410000 */
[----:B------:R-:W-:Y:S01]  /*e6d0*/  ISETP.NE.AND P3, PT, R194, RZ, PT ;  /* 0x000000ffc200720c */ /* 0x000fe20003f65270 */
[----:B------:R-:W2:Y:S01]  /*e6e0*/  MUFU.EX2 R159, R159 ;  /* 0x0000009f009f7308 */ /* 0x000ea20000000800 */
[----:B------:R-:W-:Y:S01]  /*e6f0*/  FMNMX.FTZ R168, R161, R168, !PT ;  /* 0x000000a8a1a87209 */ /* 0x000fe20007810000 */
[----:B---3--:R-:W-:Y:S01]  /*e700*/  FADD.FTZ R0, R230, R0 ;  /* 0x00000000e6007221 */ /* 0x008fe20000010000 */
[----:B------:R-:W-:Y:S01]  /*e710*/  F2FP.F16.F32.PACK_AB R152, R207, R152 ;  /* 0x00000098cf98723e */ /* 0x000fe200000000ff */
[----:B------:R-:W-:Y:S01]  /*e720*/  FMUL.FTZ R32, R32, R14 ;  /* 0x0000000e20207220 */ /* 0x000fe20000410000 */
[----:B------:R-:W-:Y:S01]  /*e730*/  FMNMX.FTZ R168, R162, R168, !PT ;  /* 0x000000a8a2a87209 */ /* 0x000fe20007810000 */
[-C--:B------:R-:W-:Y:S01]  /*e740*/  FMUL.FTZ R33, R33, R14.reuse ;  /* 0x0000000e21217220 */ /* 0x080fe20000410000 */
[----:B------:R-:W-:Y:S01]  /*e750*/  FMUL.FTZ R36, R36, R14 ;  /* 0x0000000e24247220 */ /* 0x000fe20000410000 */
[----:B------:R-:W3:Y:S01]  /*e760*/  MUFU.EX2 R232, R232 ;  /* 0x000000e800e87308 */ /* 0x000ee20000000800 */
[----:B------:R-:W-:Y:S01]  /*e770*/  FMNMX.FTZ R168, R165, R168, !PT ;  /* 0x000000a8a5a87209 */ /* 0x000fe20007810000 */
[----:B0-----:R-:W-:Y:S01]  /*e780*/  FADD.FTZ R0, R231, R0 ;  /* 0x00000000e7007221 */ /* 0x001fe20000010000 */
[----:B------:R-:W-:Y:S01]  /*e790*/  FMUL.FTZ R37, R37, R14 ;  /* 0x0000000e25257220 */ /* 0x000fe20000410000 */
[----:B------:R-:W-:Y:S01]  /*e7a0*/  @!P3 IMAD R18, R18, 0x40, R191 ;  /* 0x000000401212b824 */ /* 0x000fe200078e02bf */
[----:B------:R-:W-:Y:S01]  /*e7b0*/  FMNMX.FTZ R168, R167, R168, !PT ;  /* 0x000000a8a7a87209 */ /* 0x000fe20007810000 */
[-C--:B------:R-:W-:Y:S01]  /*e7c0*/  FMUL.FTZ R40, R40, R14.reuse ;  /* 0x0000000e28287220 */ /* 0x080fe20000410000 */
[----:B------:R-:W-:Y:S01]  /*e7d0*/  FMUL.FTZ R41, R41, R14 ;  /* 0x0000000e29297220 */ /* 0x000fe20000410000 */
[----:B------:R-:W-:Y:S01]  /*e7e0*/  @!P3 IMAD R18, R18, 0x4, R2 ;  /* 0x000000041212b824 */ /* 0x000fe200078e0202 */
[----:B------:R-:W-:Y:S01]  /*e7f0*/  FMNMX.FTZ R168, R178, R168, !PT ;  /* 0x000000a8b2a87209 */ /* 0x000fe20007810000 */
[----:B------:R-:W0:Y:S01]  /*e800*/  MUFU.EX2 R163, R163 ;  /* 0x000000a300a37308 */ /* 0x000e220000000800 */
[----:B--2---:R-:W-:Y:S01]  /*e810*/  FADD.FTZ R0, R159, R0 ;  /* 0x000000009f007221 */ /* 0x004fe20000010000 */
[----:B------:R-:W-:Y:S01]  /*e820*/  FMUL.FTZ R44, R44, R14 ;  /* 0x0000000e2c2c7220 */ /* 0x000fe20000410000 */
[----:B------:R-:W-:Y:S01]  /*e830*/  FMNMX.FTZ R168, R170, R168, !PT ;  /* 0x000000a8aaa87209 */ /* 0x000fe20007810000 */
[----:B------:R-:W-:Y:S01]  /*e840*/  @!P3 STS [R18+0x28800], R14 ;  /* 0x0288000e1200b388 */ /* 0x000fe20000000800 */
[-C--:B------:R-:W-:Y:S01]  /*e850*/  FMUL.FTZ R45, R45, R14.reuse ;  /* 0x0000000e2d2d7220 */ /* 0x080fe20000410000 */
[----:B------:R-:W-:Y:S01]  /*e860*/  FMUL.FTZ R48, R48, R14 ;  /* 0x0000000e30307220 */ /* 0x000fe20000410000 */
[----:B------:R-:W-:Y:S01]  /*e870*/  FMNMX.FTZ R168, R173, R168, !PT ;  /* 0x000000a8ada87209 */ /* 0x000fe20007810000 */
[----:B------:R-:W2:Y:S01]  /*e880*/  MUFU.EX2 R164, R164 ;  /* 0x000000a400a47308 */ /* 0x000ea20000000800 */
[----:B---3--:R-:W-:Y:S01]  /*e890*/  FADD.FTZ R0, R232, R0 ;  /* 0x00000000e8007221 */ /* 0x008fe20000010000 */
[----:B------:R-:W-:Y:S01]  /*e8a0*/  FMUL.FTZ R49, R49, R14 ;  /* 0x0000000e31317220 */ /* 0x000fe20000410000 */
[----:B------:R-:W-:Y:S01]  /*e8b0*/  FMNMX.FTZ R168, R175, R168, !PT ;  /* 0x000000a8afa87209 */ /* 0x000fe20007810000 */
[-C--:B------:R-:W-:Y:S01]  /*e8c0*/  FMUL.FTZ R52, R52, R14.reuse ;  /* 0x0000000e34347220 */ /* 0x080fe20000410000 */
[-C--:B------:R-:W-:Y:S01]  /*e8d0*/  FMUL.FTZ R53, R53, R14.reuse ;  /* 0x0000000e35357220 */ /* 0x080fe20000410000 */
[----:B------:R-:W-:Y:S01]  /*e8e0*/  FMUL.FTZ R56, R56, R14 ;  /* 0x0000000e38387220 */ /* 0x000fe20000410000 */
[----:B------:R-:W-:Y:S01]  /*e8f0*/  FMNMX.FTZ R168, R176, R168, !PT ;  /* 0x000000a8b0a87209 */ /* 0x000fe20007810000 */
[----:B------:R-:W3:Y:S01]  /*e900*/  MUFU.EX2 R166, R166 ;  /* 0x000000a600a67308 */ /* 0x000ee20000000800 */
[----:B0-----:R-:W-:Y:S01]  /*e910*/  FADD.FTZ R0, R163, R0 ;  /* 0x00000000a3007221 */ /* 0x001fe20000010000 */
[-C--:B------:R-:W-:Y:S01]  /*e920*/  FMUL.FTZ R57, R57, R14.reuse ;  /* 0x0000000e39397220 */ /* 0x080fe20000410000 */
[-C--:B------:R-:W-:Y:S01]  /*e930*/  FMUL.FTZ R60, R60, R14.reuse ;  /* 0x0000000e3c3c7220 */ /* 0x080fe20000410000 */
[----:B------:R-:W0:Y:S01]  /*e940*/  SHFL.BFLY PT, R181, R168, 0x2, 0x1f ;  /* 0x0c401f00a8b57f89 */ /* 0x000e2200000e0000 */
        /* <DEDUP_REMOVED lines=20> */
[----:B----4-:R-:W-:Y:S01]  /*ea90*/  FADD.FTZ R0, R169, R0 ;  /* 0x00000000a9007221 */ /* 0x010fe20000010000 */
[-C--:B------:R-:W-:Y:S01]  /*eaa0*/  FMUL.FTZ R92, R92, R14.reuse ;  /* 0x0000000e5c5c7220 */ /* 0x080fe20000410000 */
[-C--:B------:R-:W-:Y:S01]  /*eab0*/  FMUL.FTZ R93, R93, R14.reuse ;  /* 0x0000000e5d5d7220 */ /* 0x080fe20000410000 */
[----:B0-----:R-:W-:Y:S01]  /*eac0*/  FMNMX.FTZ R168, R168, R181, !PT ;  /* 0x000000b5a8a87209 */ /* 0x001fe20007810000 */
[-C--:B------:R-:W-:Y:S01]  /*ead0*/  FMUL.FTZ R96, R96, R14.reuse ;  /* 0x0000000e60607220 */ /* 0x080fe20000410000 */
[-C--:B------:R-:W-:Y:S01]  /*eae0*/  FMUL.FTZ R97, R97, R14.reuse ;  /* 0x0000000e61617220 */ /* 0x080fe20000410000 */
[-C--:B------:R-:W-:Y:S01]  /*eaf0*/  FMUL.FTZ R100, R100, R14.reuse ;  /* 0x0000000e64647220 */ /* 0x080fe20000410000 */
[----:B------:R-:W0:Y:S01]  /*eb00*/  MUFU.EX2 R174, R174 ;  /* 0x000000ae00ae7308 */ /* 0x000e220000000800 */
[----:B------:R-:W4:Y:S01]  /*eb10*/  SHFL.BFLY PT, R181, R168, 0x1, 0x1f ;  /* 0x0c201f00a8b57f89 */ /* 0x000f2200000e0000 */
[----:B--2---:R-:W-:Y:S01]  /*eb20*/  FADD.FTZ R0, R171, R0 ;  /* 0x00000000ab007221 */ /* 0x004fe20000010000 */
        /* <DEDUP_REMOVED lines=22> */
[----:B----4-:R-:W-:Y:S01]  /*ec90*/  FMNMX.FTZ R168, R168, R181, !PT ;  /* 0x000000b5a8a87209 */ /* 0x010fe20007810000 */
[----:B--2---:R-:W-:Y:S01]  /*eca0*/  FADD.FTZ R0, R177, R0 ;  /* 0x00000000b1007221 */ /* 0x004fe20000010000 */
[-C--:B------:R-:W-:Y:S01]  /*ecb0*/  FMUL.FTZ R136, R136, R14.reuse ;  /* 0x0000000e88887220 */ /* 0x080fe20000410000 */
[----:B------:R-:W-:Y:S01]  /*ecc0*/  FMUL.FTZ R137, R137, R14 ;  /* 0x0000000e89897220 */ /* 0x000fe20000410000 */
[C---:B------:R-:W-:Y:S01]  /*ecd0*/  FSETP.NEU.FTZ.AND P4, PT, R168.reuse, -INF , PT ;  /* 0xff800000a800780b */ /* 0x040fe20003f9d000 */
[----:B------:R-:W-:Y:S01]  /*ece0*/  FMUL.FTZ R206, R168, R20 ;  /* 0x00000014a8ce7220 */ /* 0x000fe20000410000 */
[-C--:B------:R-:W-:Y:S01]  /*ecf0*/  FMUL.FTZ R140, R140, R14.reuse ;  /* 0x0000000e8c8c7220 */ /* 0x080fe20000410000 */
[-C--:B------:R-:W-:Y:S01]  /*ed00*/  FMUL.FTZ R141, R141, R14.reuse ;  /* 0x0000000e8d8d7220 */ /* 0x080fe20000410000 */
[----:B------:R-:W-:Y:S01]  /*ed10*/  FSEL R181, R168, RZ, P4 ;  /* 0x000000ffa8b57208 */ /* 0x000fe20002000000 */
[----:B---3--:R-:W-:Y:S01]  /*ed20*/  FADD.FTZ R0, R179, R0 ;  /* 0x00000000b3007221 */ /* 0x008fe20000010000 */
[----:B------:R-:W-:Y:S01]  /*ed30*/  FSEL R206, R206, RZ, P4 ;  /* 0x000000ffcece7208 */ /* 0x000fe20002000000 */
[-C--:B------:R-:W-:Y:S01]  /*ed40*/  FMUL.FTZ R144, R144, R14.reuse ;  /* 0x0000000e90907220 */ /* 0x080fe20000410000 */
[-C--:B------:R-:W-:Y:S01]  /*ed50*/  FMUL.FTZ R145, R145, R14.reuse ;  /* 0x0000000e91917220 */ /* 0x080fe20000410000 */
[----:B------:R-:W-:Y:S01]  /*ed60*/  FADD.FTZ R181, -R181, R15 ;  /* 0x0000000fb5b57221 */ /* 0x000fe20000010100 */
[----:B------:R-:W-:Y:S01]  /*ed70*/  FMUL.FTZ R148, R148, R14 ;  /* 0x0000000e94947220 */ /* 0x000fe20000410000 */
[-CC-:B------:R-:W-:Y:S01]  /*ed80*/  FFMA.FTZ R153, R153, R20.reuse, -R206.reuse ;  /* 0x0000001499997223 */ /* 0x180fe200000108ce */
[-CC-:B------:R-:W-:Y:S01]  /*ed90*/  FFMA.FTZ R155, R155, R20.reuse, -R206.reuse ;  /* 0x000000149b9b7223 */ /* 0x180fe200000108ce */
[-C--:B------:R-:W-:Y:S01]  /*eda0*/  FMUL.FTZ R15, R181, R20.reuse ;  /* 0x00000014b50f7220 */ /* 0x080fe20000410000 */
        /* <DEDUP_REMOVED lines=10> */
[----:B------:R-:W-:Y:S01]  /*ee50*/  F2FP.F16.F32.PACK_AB R158, R164, R163 ;  /* 0x000000a3a49e723e */ /* 0x000fe200000000ff */
[----:B------:R-:W2:Y:S01]  /*ee60*/  MUFU.EX2 R15, R15 ;  /* 0x0000000f000f7308 */ /* 0x000ea20000000800 */
[-CC-:B------:R-:W-:Y:S01]  /*ee70*/  FFMA.FTZ R170, R170, R20.reuse, -R206.reuse ;  /* 0x00000014aaaa7223 */ /* 0x180fe200000108ce */
[-CC-:B------:R-:W-:Y:S01]  /*ee80*/  FFMA.FTZ R173, R173, R20.reuse, -R206.reuse ;  /* 0x00000014adad7223 */ /* 0x180fe200000108ce */
[-CC-:B------:R-:W-:Y:S01]  /*ee90*/  FFMA.FTZ R176, R176, R20.reuse, -R206.reuse ;  /* 0x00000014b0b07223 */ /* 0x180fe200000108ce */
[----:B------:R-:W-:Y:S01]  /*eea0*/  FFMA.FTZ R175, R175, R20, -R206 ;  /* 0x00000014afaf7223 */ /* 0x000fe200000108ce */
[----:B------:R-:W-:Y:S01]  /*eeb0*/  F2FP.F16.F32.PACK_AB R154, R231, R230 ;  /* 0x000000e6e79a723e */ /* 0x000fe200000000ff */
[----:B0-----:R-:W-:Y:S01]  /*eec0*/  FADD.FTZ R0, R180, R0 ;  /* 0x00000000b4007221 */ /* 0x001fe20000010000 */
[----:B------:R-:W-:Y:S01]  /*eed0*/  F2FP.F16.F32.PACK_AB R160, R169, R166 ;  /* 0x000000a6a9a0723e */ /* 0x000fe200000000ff */
[----:B------:R-:W0:Y:S01]  /*eee0*/  MUFU.EX2 R181, R181 ;  /* 0x000000b500b57308 */ /* 0x000e220000000800 */
[----:B------:R-:W-:Y:S01]  /*eef0*/  F2FP.F16.F32.PACK_AB R162, R172, R171 ;  /* 0x000000abaca2723e */ /* 0x000fe200000000ff */
[----:B------:R-:W-:Y:S01]  /*ef00*/  FMUL.FTZ R149, R149, R14 ;  /* 0x0000000e95957220 */ /* 0x000fe20000410000 */
[----:B------:R-:W-:-:S02]  /*ef10*/  F2FP.F16.F32.PACK_AB R164, R177, R174 ;  /* 0x000000aeb1a4723e */ /* 0x000fc400000000ff */
[----:B------:R-:W-:-:S03]  /*ef20*/  F2FP.F16.F32.PACK_AB R166, R180, R179 ;  /* 0x000000b3b4a6723e */ /* 0x000fc600000000ff */
[----:B------:R-:W3:Y:S01]  /*ef30*/  MUFU.EX2 R155, R155 ;  /* 0x0000009b009b7308 */ /* 0x000ee20000000800 */
[----:B--2---:R2:W-:Y:S01]  /*ef40*/  @!P3 STS [R18+0x28820], R15 ;  /* 0x0288200f1200b388 */ /* 0x0045e20000000800 */
[----:B------:R-:W-:Y:S01]  /*ef50*/  FFMA.FTZ R3, R15, R3, R153 ;  /* 0x000000030f037223 */ /* 0x000fe20000010099 */
[-C--:B------:R-:W-:Y:S01]  /*ef60*/  FMUL.FTZ R26, R26, R15.reuse ;  /* 0x0000000f1a1a7220 */ /* 0x080fe20000410000 */
[-C--:B------:R-:W-:Y:S01]  /*ef70*/  FMUL.FTZ R27, R27, R15.reuse ;  /* 0x0000000f1b1b7220 */ /* 0x080fe20000410000 */
[-C--:B------:R-:W-:Y:S01]  /*ef80*/  FMUL.FTZ R30, R30, R15.reuse ;  /* 0x0000000f1e1e7220 */ /* 0x080fe20000410000 */
[-C--:B------:R-:W-:Y:S01]  /*ef90*/  FMUL.FTZ R31, R31, R15.reuse ;  /* 0x0000000f1f1f7220 */ /* 0x080fe20000410000 */
[----:B------:R-:W-:Y:S01]  /*efa0*/  FMUL.FTZ R34, R34, R15 ;  /* 0x0000000f22227220 */ /* 0x000fe20000410000 */
[----:B------:R-:W-:Y:S01]  /*efb0*/  MUFU.EX2 R157, R157 ;  /* 0x0000009d009d7308 */ /* 0x000fe20000000800 */
[C---:B0-----:R-:W-:Y:S01]  /*efc0*/  FADD.FTZ R3, R181.reuse, R3 ;  /* 0x00000003b5037221 */ /* 0x041fe20000010000 */
[----:B------:R-:W-:Y:S01]  /*efd0*/  F2FP.F16.F32.PACK_AB R153, R181, R153 ;  /* 0x00000099b599723e */ /* 0x000fe200000000ff */
[----:B--2---:R-:W-:Y:S01]  /*efe0*/  FFMA.FTZ R18, R156, R20, -R206 ;  /* 0x000000149c127223 */ /* 0x004fe200000108ce */
[----:B------:R-:W-:Y:S01]  /*eff0*/  F2FP.F16.F32.PACK_AB R156, R232, R159 ;  /* 0x0000009fe89c723e */ /* 0x000fe200000000ff */
        /* <DEDUP_REMOVED lines=9> */
[-C--:B------:R-:W-:Y:S01]  /*f090*/  FMUL.FTZ R50, R50, R15.reuse ;  /* 0x0000000f32327220 */ /* 0x080fe20000410000 */
[-C--:B------:R-:W-:Y:S01]  /*f0a0*/  FMUL.FTZ R51, R51, R15.reuse ;  /* 0x0000000f33337220 */ /* 0x080fe20000410000 */
[----:B------:R-:W0:Y:S01]  /*f0b0*/  MUFU.EX2 R18, R18 ;  /* 0x0000001200127308 */ /* 0x000e220000000800 */
        /* <DEDUP_REMOVED lines=18> */
[----:B------:R-:W-:Y:S01]  /*f1e0*/  BAR.SYNC.DEFER_BLOCKING 0xf, 0x100 ;  /* 0x03c4000000007b1d */ /* 0x000fe20000010000 */
[----:B------:R-:W-:Y:S01]  /*f1f0*/  FMUL.FTZ R82, R82, R15 ;  /* 0x0000000f52527220 */ /* 0x000fe20000410000 */
[----:B------:R-:W-:Y:S01]  /*f200*/  FADD.FTZ R3, R157, R3 ;  /* 0x000000039d037221 */ /* 0x000fe20000010000 */
[----:B------:R-:W-:Y:S01]  /*f210*/  F2FP.F16.F32.PACK_AB R157, R182, R157 ;  /* 0x0000009db69d723e */ /* 0x000fe200000000ff */
[-C--:B------:R-:W-:Y:S01]  /*f220*/  FMUL.FTZ R83, R83, R15.reuse ;  /* 0x0000000f53537220 */ /* 0x080fe20000410000 */
[-C--:B------:R-:W-:Y:S01]  /*f230*/  FMUL.FTZ R86, R86, R15.reuse ;  /* 0x0000000f56567220 */ /* 0x080fe20000410000 */
[----:B------:R-:W0:Y:S01]  /*f240*/  MUFU.EX2 R207, R207 ;  /* 0x000000cf00cf7308 */ /* 0x000e220000000800 */
[----:B------:R-:W-:Y:S01]  /*f250*/  FADD.FTZ R3, R182, R3 ;  /* 0x00000003b6037221 */ /* 0x000fe20000010000 */
[-C--:B------:R-:W-:Y:S01]  /*f260*/  FMUL.FTZ R87, R87, R15.reuse ;  /* 0x0000000f57577220 */ /* 0x080fe20000410000 */
[-C--:B------:R-:W-:Y:S01]  /*f270*/  FMUL.FTZ R90, R90, R15.reuse ;  /* 0x0000000f5a5a7220 */ /* 0x080fe20000410000 */
[-C--:B------:R-:W-:Y:S01]  /*f280*/  FMUL.FTZ R91, R91, R15.reuse ;  /* 0x0000000f5b5b7220 */ /* 0x080fe20000410000 */
[----:B--2---:R-:W-:Y:S01]  /*f290*/  FADD.FTZ R3, R159, R3 ;  /* 0x000000039f037221 */ /* 0x004fe20000010000 */
        /* <DEDUP_REMOVED lines=11> */
[----:B0-----:R-:W-:Y:S01]  /*f350*/  FADD.FTZ R3, R207, R3 ;  /* 0x00000003cf037221 */ /* 0x001fe20000010000 */
[----:B------:R0:W-:Y:S01]  /*f360*/  STSM.16.M88.4 [R196+0x26800], R152 ;  /* 0x02680098c4007844 */ /* 0x0001e20000000200 */
[-C--:B------:R-:W-:Y:S01]  /*f370*/  FMUL.FTZ R107, R107, R15.reuse ;  /* 0x0000000f6b6b7220 */ /* 0x080fe20000410000 */
[-C--:B------:R-:W-:Y:S01]  /*f380*/  FMUL.FTZ R110, R110, R15.reuse ;  /* 0x0000000f6e6e7220 */ /* 0x080fe20000410000 */
[-C--:B------:R-:W-:Y:S01]  /*f390*/  FMUL.FTZ R111, R111, R15.reuse ;  /* 0x0000000f6f6f7220 */ /* 0x080fe20000410000 */
[----:B------:R0:W-:Y:S01]  /*f3a0*/  STSM.16.M88.4 [R199], R156 ;  /* 0x0000009cc7007844 */ /* 0x0001e20000000200 */
[----:B------:R-:W-:Y:S01]  /*f3b0*/  FMUL.FTZ R114, R114, R15 ;  /* 0x0000000f72727220 */ /* 0x000fe20000410000 */
[----:B------:R-:W4:Y:S01]  /*f3c0*/  MUFU.EX2 R178, R178 ;  /* 0x000000b200b27308 */ /* 0x000f220000000800 */
        /* <DEDUP_REMOVED lines=16> */
[C---:B----4-:R-:W-:Y:S01]  /*f4d0*/  FADD.FTZ R3, R178.reuse, R3 ;  /* 0x00000003b2037221 */ /* 0x050fe20000010000 */
[----:B------:R-:W-:Y:S01]  /*f4e0*/  F2FP.F16.F32.PACK_AB R163, R178, R163 ;  /* 0x000000a3b2a3723e */ /* 0x000fe200000000ff */
[-C--:B------:R-:W-:Y:S01]  /*f4f0*/  FMUL.FTZ R138, R138, R15.reuse ;  /* 0x0000000f8a8a7220 */ /* 0x080fe20000410000 */
[-C--:B------:R-:W-:Y:S01]  /*f500*/  FMUL.FTZ R139, R139, R15.reuse ;  /* 0x0000000f8b8b7220 */ /* 0x080fe20000410000 */
[-C--:B------:R-:W-:Y:S01]  /*f510*/  FMUL.FTZ R142, R142, R15.reuse ;  /* 0x0000000f8e8e7220 */ /* 0x080fe20000410000 */
[-C--:B------:R-:W-:Y:S01]  /*f520*/  FMUL.FTZ R143, R143, R15.reuse ;  /* 0x0000000f8f8f7220 */ /* 0x080fe20000410000 */
[----:B------:R0:W-:Y:S01]  /*f530*/  STSM.16.M88.4 [R197], R160 ;  /* 0x000000a0c5007844 */ /* 0x0001e20000000200 */
[----:B------:R-:W4:Y:S01]  /*f540*/  MUFU.EX2 R167, R175 ;  /* 0x000000af00a77308 */ /* 0x000f220000000800 */
[----:B--2---:R-:W-:Y:S01]  /*f550*/  FADD.FTZ R3, R170, R3 ;  /* 0x00000003aa037221 */ /* 0x004fe20000010000 */
[-C--:B------:R-:W-:Y:S01]  /*f560*/  FMUL.FTZ R146, R146, R15.reuse ;  /* 0x0000000f92927220 */ /* 0x080fe20000410000 */
[-C--:B------:R-:W-:Y:S01]  /*f570*/  FMUL.FTZ R147, R147, R15.reuse ;  /* 0x0000000f93937220 */ /* 0x080fe20000410000 */
[-C--:B------:R-:W-:Y:S01]  /*f580*/  FMUL.FTZ R150, R150, R15.reuse ;  /* 0x0000000f96967220 */ /* 0x080fe20000410000 */
[----:B------:R-:W-:-:S03]  /*f590*/  FMUL.FTZ R151, R151, R15 ;  /* 0x0000000f97977220 */ /* 0x000fc60000410000 */
        /* <DEDUP_REMOVED lines=9> */
.L_x_5808:
[----:B------:R2:W3:Y:S01]  /*f630*/  SYNCS.PHASECHK.TRANS64.TRYWAIT P3, [R215+URZ+0x28c50], R216 ;  /* 0x028c50d8d70075a7 */ /* 0x0004e2000806017f */
[----:B------:R-:W-:Y:S05]  /*f640*/  @!P0 BRA `(.L_x_5809) ;  /* 0x0000000000048947 */ /* 0x000fea0003800000 */
[----:B------:R-:W-:Y:S01]  /*f650*/  BPT.TRAP 0x1 ;  /* 0x000000040000795c */ /* 0x000fe20000300000 */
.L_x_5809:
[----:B------:R-:W-:Y:S04]  /*f660*/  BSSY B2, `(.L_x_5810) ;  /* 0x0000004000027945 */ /* 0x000fe80003800000 */
[----:B---3--:R-:W-:Y:S05]  /*f670*/  @P3 BRA `(.L_x_5811) ;  /* 0x0000000000083947 */ /* 0x008fea0003800000 */
[----:B------:R-:W3:Y:S02]  /*f680*/  SYNCS.PHASECHK.TRANS64.TRYWAIT P3, [R215+URZ+0x28c50], R216 ;  /* 0x028c50d8d70075a7 */ /* 0x000ee4000806017f */
[----:B---3--:R-:W-:Y:S05]  /*f690*/  @!P3 BRA `(.L_x_5812) ;  /* 0x0000014c0080b947 */ /* 0x008fea0003800000 */
.L_x_5811:
[----:B------:R-:W-:Y:S05]  /*f6a0*/  BSYNC B2 ;  /* 0x0000000000027941 */ /* 0x000fea0003800000 */
.L_x_5810:
[----:B------:R-:W-:Y:S01]  /*f6b0*/  IMAD R14, R214, 0x1000, R190 ;  /* 0x00001000d60e7824 */ /* 0x000fe200078e02be */
[----:B------:R-:W-:Y:S01]  /*f6c0*/  WARPGROUP.ARRIVE ;  /* 0x00000000000079c5 */ /* 0x000fe20000000000 */
[----:B------:R-:W-:Y:S01]  /*f6d0*/  IMAD.MOV.U32 R15, RZ, RZ, 0x40000040 ;  /* 0x40000040ff0f7424 */ /* 0x000fe200078e00ff */
[----:B------:R-:W-:Y:S01]  /*f6e0*/  ISETP.GT.AND P3, PT, R12, R213, PT ;  /* 0x000000d50c00720c */ /* 0x000fe20003f64270 */
[----:B-123--:R-:W-:Y:S01]  /*f6f0*/  @!P1 VIADD R215, R215, 0x28c60 ;  /* 0x00028c60d7d79836 */ /* 0x00efe20000000000 */
[----:B------:R-:W-:Y:S01]  /*f700*/  R2UR UR6, R14 ;  /* 0x000000000e0672ca */ /* 0x000fe200000e0000 */
[----:B------:R-:W-:Y:S01]  /*f710*/  VIADD R12, R12, 0xffffffff ;  /* 0xffffffff0c0c7836 */ /* 0x000fe20000000000 */
[----:B------:R-:W-:Y:S01]  /*f720*/  R2UR UR7, R15 ;  /* 0x000000000f0772ca */ /* 0x000fe200000e0000 */
[----:B------:R-:W-:Y:S01]  /*f730*/  IMAD.MOV.U32 R15, RZ, RZ, 0x40000040 ;  /* 0x40000040ff0f7424 */ /* 0x000fe200078e00ff */
[----:B------:R-:W-:Y:S01]  /*f740*/  @!P1 PRMT R215, RZ, 0x654, R215 ;  /* 0x00000654ffd79816 */ /* 0x000fe200000000d7 */
[----:B------:R-:W-:-:S10]  /*f750*/  IMAD.MOV.U32 R18, RZ, RZ, R214 ;  /* 0x000000ffff127224 */ /* 0x000fd400078e00d6 */
[----:B------:R-:W-:Y:S03]  /*f760*/  HGMMA.64x256x16.F32 R24, R152, gdesc[UR4].tnspB, R24, gsb0 ;  /* 0x43e0000498187df0 */ /* 0x000fe60008000818 */
[----:B------:R-:W-:Y:S02]  /*f770*/  WARPGROUP.DEPBAR.LE gsb0, 0x0 ;  /* 0x00008000000079c5 */ /* 0x000fe40000010000 */
[----:B0-----:R-:W-:Y:S01]  /*f780*/  VIADD R152, R14, 0x80 ;  /* 0x000000800e987836 */ /* 0x001fe20000000000 */
[----:B------:R-:W-:Y:S01]  /*f790*/  WARPGROUP.ARRIVE ;  /* 0x00000000000079c5 */ /* 0x000fe20000000000 */
[----:B------:R-:W-:-:S03]  /*f7a0*/  IMAD.MOV.U32 R153, RZ, RZ, 0x40000040 ;  /* 0x40000040ff997424 */ /* 0x000fc600078e00ff */
[----:B------:R-:W-:Y:S01]  /*f7b0*/  R2UR UR6, R152 ;  /* 0x00000000980672ca */ /* 0x000fe200000e0000 */
[C---:B------:R-:W-:Y:S01]  /*f7c0*/  VIADD R152, R14.reuse, 0x100 ;  /* 0x000001000e987836 */ /* 0x040fe20000000000 */
[----:B------:R-:W-:Y:S01]  /*f7d0*/  R2UR UR7, R153 ;  /* 0x00000000990772ca */ /* 0x000fe200000e0000 */
[----:B------:R-:W-:Y:S02]  /*f7e0*/  IMAD.MOV.U32 R153, RZ, RZ, 0x40000040 ;  /* 0x40000040ff997424 */ /* 0x000fe400078e00ff */
[----:B------:R-:W-:-:S13]  /*f7f0*/  VIADD R14, R14, 0x180 ;  /* 0x000001800e0e7836 */ /* 0x000fda0000000000 */
[----:B------:R-:W-:Y:S01]  /*f800*/  HGMMA.64x256x16.F32 R24, R156, gdesc[UR4].tnspB, R24, gsb0 ;  /* 0x43e000049c187df0 */ /* 0x000fe20008000818 */
[----:B------:R-:W-:Y:S02]  /*f810*/  R2UR UR6, R152 ;  /* 0x00000000980672ca */ /* 0x000fe400000e0000 */
[----:B------:R-:W-:Y:S01]  /*f820*/  R2UR UR7, R153 ;  /* 0x00000000990772ca */ /* 0x000fe200000e0000 */
[----:B------:R-:W-:Y:S02]  /*f830*/  WARPGROUP.DEPBAR.LE gsb0, 0x0 ;  /* 0x00008000000079c5 */ /* 0x000fe40000010000 */
[----:B------:R-:W-:-:S15]  /*f840*/  WARPGROUP.ARRIVE ;  /* 0x00000000000079c5 */ /* 0x000fde0000000000 */
[----:B------:R-:W-:-:S07]  /*f850*/  NOP ;  /* 0x0000000000007918 */ /* 0x000fce0000000000 */
[----:B------:R-:W-:Y:S01]  /*f860*/  HGMMA.64x256x16.F32 R24, R160, gdesc[UR4].tnspB, R24, gsb0 ;  /* 0x43e00004a0187df0 */ /* 0x000fe20008000818 */
[----:B------:R-:W-:Y:S01]  /*f870*/  R2UR UR6, R14 ;  /* 0x000000000e0672ca */ /* 0x000fe200000e0000 */
[----:B------:R-:W-:Y:S01]  /*f880*/  IMAD.MOV.U32 R14, RZ, RZ, R21 ;  /* 0x000000ffff0e7224 */ /* 0x000fe200078e0015 */
        /* <DEDUP_REMOVED lines=17> */
[----:B------:R-:W-:Y:S05]  /*f9a0*/  BSYNC B0 ;  /* 0x0000000000007941 */ /* 0x000fea0003800000 */
.L_x_5794:
[----:B------:R-:W-:Y:S02]  /*f9b0*/  IMAD.MOV.U32 R15, RZ, RZ, R168 ;  /* 0x000000ffff0f7224 */ /* 0x000fe400078e00a8 */
[----:B------:R-:W-:Y:S02]  /*f9c0*/  IMAD.MOV.U32 R14, RZ, RZ, R21 ;  /* 0x000000ffff0e7224 */ /* 0x000fe400078e0015 */
[----:B------:R-:W-:-:S07]  /*f9d0*/  IMAD.MOV.U32 R18, RZ, RZ, R214 ;  /* 0x000000ffff127224 */ /* 0x000fce00078e00d6 */
.L_x_5793:
[----:B------:R-:W-:Y:S05]  /*f9e0*/  BSYNC B1 ;  /* 0x0000000000017941 */ /* 0x000fea0003800000 */
.L_x_5792:
[----:B------:R-:W1:Y:S01]  /*f9f0*/  LDC R21, c[0x0][0x448] ;  /* 0x00011200ff157b82 */ /* 0x000e620000000800 */
[----:B------:R-:W-:Y:S01]  /*fa00*/  VIADD R152, R192, 0x3f ;  /* 0x0000003fc0987836 */ /* 0x000fe20000000000 */
[----:B------:R-:W-:-:S06]  /*fa10*/  ULDC UR4, c[0x0][0x9dc] ;  /* 0x0002770000047ab9 */ /* 0x000fcc0000000800 */
[----:B------:R-:W2:Y:S01]  /*fa20*/  LDC R155, c[0x0][0x9e4] ;  /* 0x00027900ff9b7b82 */ /* 0x000ea20000000800 */
[----:B-1----:R-:W-:Y:S02]  /*fa30*/  ISETP.NE.AND P5, PT, R21, 0x1, PT ;  /* 0x000000011500780c */ /* 0x002fe40003fa5270 */
[----:B--2---:R-:W-:-:S11]  /*fa40*/  ISETP.GE.AND P6, PT, R155, 0x1, PT ;  /* 0x000000019b00780c */ /* 0x004fd60003fc6270 */
[----:B------:R-:W1:Y:S08]  /*fa50*/  @P5 LDC R153, c[0x0][0x44c] ;  /* 0x00011300ff995b82 */ /* 0x000e700000000800 */
[----:B------:R-:W2:Y:S01]  /*fa60*/  @P5 LDC R21, c[0x0][0x450] ;  /* 0x00011400ff155b82 */ /* 0x000ea20000000800 */
[----:B-1----:R-:W-:-:S05]  /*fa70*/  @P5 IMAD.HI.U32 R153, R152, R153, RZ ;  /* 0x0000009998995227 */ /* 0x002fca00078e00ff */
[----:B--2---:R-:W-:Y:S02]  /*fa80*/  @P5 SHF.R.U32.HI R152, RZ, R21, R153 ;  /* 0x00000015ff985219 */ /* 0x004fe40000011699 */
[----:B------:R-:W-:-:S05]  /*fa90*/  IADD3 R21, R23, 0x1, -R22 ;  /* 0x0000000117157810 */ /* 0x000fca0007ffe816 */
[----:B------:R-:W-:-:S04]  /*faa0*/  IMAD.IADD R152, R21, 0x1, R152 ;  /* 0x0000000115987824 */ /* 0x000fc800078e0298 */
[----:B------:R-:W-:Y:S01]  /*fab0*/  VIADD R21, R152, -UR4 ;  /* 0x8000000498157c36 */ /* 0x000fe20008000000 */
[----:B------:R-:W-:Y:S06]  /*fac0*/  @!P6 BRA `(.L_x_5814) ;  /* 0x000000000048e947 */ /* 0x000fec0003800000 */
[----:B------:R-:W-:Y:S01]  /*fad0*/  IMAD.MOV.U32 R154, RZ, RZ, R152 ;  /* 0x000000ffff9a7224 */ /* 0x000fe200078e0098 */
[----:B------:R-:W-:Y:S04]  /*fae0*/  BSSY B0, `(.L_x_5815) ;  /* 0x000000e000007945 */ /* 0x000fe80003800000 */
        /* <DEDUP_REMOVED lines=9> */
.L_x_5816:
[----:B------:R-:W-:-:S13]  /*fb80*/  ISETP.NE.AND P2, PT, R155, 0x1, PT ;  /* 0x000000019b00780c */ /* 0x000fda0003f45270 */
[----:B------:R-:W1:Y:S02]  /*fb90*/  @P2 LDC.64 R152, c[0x0][0x9e8] ;  /* 0x00027a00ff982b82 */ /* 0x000e640000000a00 */
[----:B-1----:R-:W-:-:S05]  /*fba0*/  @P2 IMAD.HI.U32 R152, R154, R152, RZ ;  /* 0x000000989a982227 */ /* 0x002fca00078e00ff */
[----:B------:R-:W-:-:S07]  /*fbb0*/  @P2 SHF.R.U32.HI R154, RZ, R153, R152 ;  /* 0x00000099ff9a2219 */ /* 0x000fce0000011698 */
.L_x_5817:
[----:B------:R-:W-:Y:S05]  /*fbc0*/  BSYNC B0 ;  /* 0x0000000000007941 */ /* 0x000fea0003800000 */
.L_x_5815:
[----:B------:R-:W-:-:S05]  /*fbd0*/  IMAD R154, R154, R155, RZ ;  /* 0x0000009b9a9a7224 */ /* 0x000fca00078e02ff */
[----:B------:R-:W-:-:S07]  /*fbe0*/  VIMNMX R21, R21, R154, !PT ;  /* 0x0000009a15157248 */ /* 0x000fce0007fe0100 */
.L_x_5814:
[----:B------:R-:W-:Y:S01]  /*fbf0*/  VIADD R21, R21, 0x3f ;  /* 0x0000003f15157836 */ /* 0x000fe20000000000 */
[----:B------:R-:W-:Y:S04]  /*fc00*/  BSSY B0, `(.L_x_5818) ;  /* 0x00001ed000007945 */ /* 0x000fe80003800000 */
[----:B------:R-:W-:-:S04]  /*fc10*/  SHF.R.S32.HI R152, RZ, 0x1f, R21 ;  /* 0x0000001fff987819 */ /* 0x000fc80000011415 */
[----:B------:R-:W-:-:S04]  /*fc20*/  LEA.HI R152, R152, R21, RZ, 0x6 ;  /* 0x0000001598987211 */ /* 0x000fc800078f30ff */
[----:B------:R-:W-:-:S04]  /*fc30*/  SHF.R.S32.HI R21, RZ, 0x6, R152 ;  /* 0x00000006ff157819 */ /* 0x000fc80000011498 */
[----:B------:R-:W-:-:S04]  /*fc40*/  VIMNMX R21, R202, R21, !PT ;  /* 0x00000015ca157248 */ /* 0x000fc80007fe0100 */
[----:B------:R-:W-:-:S13]  /*fc50*/  ISETP.GE.AND P2, PT, R12, R21, PT ;  /* 0x000000150c00720c */ /* 0x000fda0003f46270 */
[----:B------:R-:W-:Y:S05]  /*fc60*/  @!P2 BRA `(.L_x_5819) ;  /* 0x0000001c0098a947 */ /* 0x000fea0003800000 */
[----:B------:R-:W-:Y:S01]  /*fc70*/  BSSY B1, `(.L_x_5820) ;  /* 0x00001e4000017945 */ /* 0x000fe20003800000 */
[----:B------:R-:W-:Y:S02]  /*fc80*/  IMAD.MOV.U32 R213, RZ, RZ, R15 ;  /* 0x000000ffffd57224 */ /* 0x000fe400078e000f */
[----:B------:R-:W-:Y:S02]  /*fc90*/  IMAD.MOV.U32 R214, RZ, RZ, R14 ;  /* 0x000000ffffd67224 */ /* 0x000fe400078e000e */
[----:B------:R-:W-:Y:S02]  /*fca0*/  IMAD.MOV.U32 R206, RZ, RZ, R12 ;  /* 0x000000ffffce7224 */ /* 0x000fe400078e000c */
[----:B0-----:R-:W-:-:S07]  /*fcb0*/  IMAD.MOV.U32 R215, RZ, RZ, R18 ;  /* 0x000000ffffd77224 */ /* 0x001fce00078e0012 */
.L_x_5831:
        /* <DEDUP_REMOVED lines=8> */
[----:B------:R-:W-:Y:S06]  /*fd40*/  @!P0 BRA `(.L_x_5821) ;  /* 0x0000000000048947 */ /* 0x000fec0003800000 */
[----:B------:R-:W-:Y:S01]  /*fd50*/  BPT.TRAP 0x1 ;  /* 0x000000040000795c */ /* 0x000fe20000300000 */
.L_x_5821:
[----:B------:R-:W-:Y:S01]  /*fd60*/  IMAD R12, R18, 0x8, R2 ;  /* 0x00000008120c7824 */ /* 0x000fe200078e0202 */
[----:B------:R-:W-:-:S04]  /*fd70*/  SHF.L.U32 R207, R19, 0x1f, RZ ;  /* 0x0000001f13cf7819 */ /* 0x000fc800000006ff */
[----:B------:R0:W1:Y:S01]  /*fd80*/  SYNCS.PHASECHK.TRANS64.TRYWAIT P3, [R12+URZ+0x28c30], R207 ;  /* 0x028c30cf0c0075a7 */ /* 0x000062000806017f */
[----:B------:R-:W-:Y:S05]  /*fd90*/  @!P0 BRA `(.L_x_5822) ;  /* 0x0000000000048947 */ /* 0x000fea0003800000 */
[----:B------:R-:W-:Y:S01]  /*fda0*/  BPT.TRAP 0x1 ;  /* 0x000000040000795c */ /* 0x000fe20000300000 */
.L_x_5822:
[----:B------:R-:W-:Y:S01]  /*fdb0*/  BSSY B2, `(.L_x_5823) ;  /* 0x0000006000027945 */ /* 0x000fe20003800000 */
[----:B------:R-:W-:Y:S02]  /*fdc0*/  IMAD R154, R18, 0x200, R13 ;  /* 0x00000200129a7824 */ /* 0x000fe400078e020d */
[----:B------:R-:W-:Y:S01]  /*fdd0*/  IMAD.MOV.U32 R155, RZ, RZ, 0x40000040 ;  /* 0x40000040ff9b7424 */ /* 0x000fe200078e00ff */
[----:B-1----:R-:W-:Y:S06]  /*fde0*/  @P3 BRA `(.L_x_5824) ;  /* 0x0000000000083947 */ /* 0x002fec0003800000 */
[----:B------:R-:W1:Y:S02]  /*fdf0*/  SYNCS.PHASECHK.TRANS64.TRYWAIT P3, [R12+URZ+0x28c30], R207 ;  /* 0x028c30cf0c0075a7 */ /* 0x000e64000806017f */
[----:B-1----:R-:W-:Y:S05]  /*fe00*/  @!P3 BRA `(.L_x_5825) ;  /* 0x0000014400b8b947 */ /* 0x002fea0003800000 */
.L_x_5824:
[----:B------:R-:W-:Y:S05]  /*fe10*/  BSYNC B2 ;  /* 0x0000000000027941 */ /* 0x000fea0003800000 */
.L_x_5823:
[C---:B------:R-:W-:Y:S01]  /*fe20*/  R2UR UR6, R154.reuse ;  /* 0x000000009a0672ca */ /* 0x040fe200000e0000 */
[C---:B------:R-:W-:Y:S01]  /*fe30*/  VIADD R152, R154.reuse, 0x2 ;  /* 0x000000029a987836 */ /* 0x040fe20000000000 */
[----:B------:R-:W-:Y:S01]  /*fe40*/  R2UR UR7, R155 ;  /* 0x000000009b0772ca */ /* 0x000fe200000e0000 */
[----:B------:R-:W-:Y:S01]  /*fe50*/  VIADD R14, R154, 0x4 ;  /* 0x000000049a0e7836 */ /* 0x000fe20000000000 */
[----:B------:R-:W-:Y:S01]  /*fe60*/  R2UR UR4, R4 ;  /* 0x00000000040472ca */ /* 0x000fe200000e0000 */
[----:B------:R-:W-:Y:S01]  /*fe70*/  VIADD R154, R154, 0x6 ;  /* 0x000000069a9a7836 */ /* 0x000fe20000000000 */
[----:B------:R-:W-:Y:S01]  /*fe80*/  R2UR UR5, R5 ;  /* 0x00000000050572ca */ /* 0x000fe200000e0000 */
[----:B------:R-:W-:Y:S01]  /*fe90*/  IMAD.MOV.U32 R153, RZ, RZ, 0x40000040 ;  /* 0x40000040ff997424 */ /* 0x000fe200078e00ff */
        /* <DEDUP_REMOVED lines=11> */
[----:B------:R-:W-:Y:S01]  /*ff50*/  R2UR UR15, R15 ;  /* 0x000000000f0f72ca */ /* 0x000fe200000e0000 */
[----:B------:R-:W-:Y:S01]  /*ff60*/  ULDC UR4, c[0x0][0x9d8] ;  /* 0x0002760000047ab9 */ /* 0x000fe20000000800 */
[----:B------:R-:W-:Y:S01]  /*ff70*/  R2UR UR12, R8 ;  /* 0x00000000080c72ca */ /* 0x000fe200000e0000 */
[----:B------:R-:W-:Y:S01]  /*ff80*/  ULDC UR5, c[0x0][0x988] ;  /* 0x0002620000057ab9 */ /* 0x000fe20000000800 */
[----:B------:R-:W-:-:S02]  /*ff90*/  R2UR UR13, R9 ;  /* 0x00000000090d72ca */ /* 0x000fc400000e0000 */
[----:B------:R-:W-:Y:S02]  /*ffa0*/  R2UR UR16, R6 ;  /* 0x00000000061072ca */ /* 0x000fe400000e0000 */
[----:B------:R-:W-:Y:S02]  /*ffb0*/  R2UR UR17, R7 ;  /* 0x00000000071172ca */ /* 0x000fe400000e0000 */
[----:B------:R-:W-:-:S13]  /*ffc0*/  ISETP.NE.AND P3, PT, R194, RZ, PT ;  /* 0x000000ffc200720c */ /* 0x000fda0003f65270 */
[----:B------:R-:W-:-:S04]  /*ffd0*/  @!P3 IMAD R215, R215, 0x40, R191 ;  /* 0x00000040d7d7b824 */ /* 0x000fc800078e02bf */
[----:B------:R-:W-:Y:S01]  /*ffe0*/  @!P3 IMAD R215, R215, 0x4, R2 ;  /* 0x00000004d7d7b824 */ /* 0x000fe200078e0202 */
        /* <DEDUP_REMOVED lines=41> */
[----:B---3--:R-:W-:Y:S01]  /*10280*/  FMNMX.FTZ R14, R152, R14, !PT ;  /* 0x0000000e980e7209 */ /* 0x008fe20007810000 */
[----:B------:R-:W-:Y:S01]  /*10290*/  FMUL.FTZ R175, R175, UR4 ;  /* 0x00000004afaf7c20 */ /* 0x000fe20008410000 */
[----:B------:R-:W-:Y:S01]  /*102a0*/  FMUL.FTZ R178, R178, UR4 ;  /* 0x00000004b2b27c20 */ /* 0x000fe20008410000 */
[----:B------:R-:W-:Y:S01]  /*102b0*/  FMUL.FTZ R179, R179, UR4 ;  /* 0x00000004b3b37c20 */ /* 0x000fe20008410000 */
[----:B------:R-:W-:Y:S01]  /*102c0*/  FMUL.FTZ R182, R182, UR4 ;  /* 0x00000004b6b67c20 */ /* 0x000fe20008410000 */
[----:B------:R-:W-:-:S02]  /*102d0*/  FMUL.FTZ R183, R183, UR4 ;  /* 0x00000004b7b77c20 */ /* 0x000fc40008410000 */
        /* <DEDUP_REMOVED lines=36> */
[----:B------:R-:W-:Y:S08]  /*10520*/  MUFU.TANH R171, R171 ;  /* 0x000000ab00ab7308 */ /* 0x000ff00000002400 */
[----:B------:R-:W-:Y:S01]  /*10530*/  MUFU.TANH R174, R174 ;  /* 0x000000ae00ae7308 */ /* 0x000fe20000002400 */
[----:B--2---:R-:W-:Y:S01]  /*10540*/  FMNMX.FTZ R14, R14, R20, !PT ;  /* 0x000000140e0e7209 */ /* 0x004fe20007810000 */
[----:B------:R-:W-:-:S04]  /*10550*/  IMAD.U32 R20, RZ, RZ, UR5 ;  /* 0x00000005ff147e24 */ /* 0x000fc8000f8e00ff */
[C---:B------:R-:W-:Y:S01]  /*10560*/  FADD.FTZ R214, -R14.reuse, R214 ;  /* 0x000000d60ed67221 */ /* 0x040fe20000010100 */
[-C--:B------:R-:W-:Y:S01]  /*10570*/  FMUL.FTZ R181, R14, R20.reuse ;  /* 0x000000140eb57220 */ /* 0x080fe20000410000 */
[----:B------:R-:W-:Y:S02]  /*10580*/  MUFU.TANH R175, R175 ;  /* 0x000000af00af7308 */ /* 0x000fe40000002400 */
[-C--:B------:R-:W-:Y:S01]  /*10590*/  FMUL.FTZ R214, R214, R20.reuse ;  /* 0x00000014d6d67220 */ /* 0x080fe20000410000 */
        /* <DEDUP_REMOVED lines=10> */
[-CC-:B------:R-:W-:Y:S01]  /*10640*/  FFMA.FTZ R168, R168, R20.reuse, -R181.reuse ;  /* 0x00000014a8a87223 */ /* 0x180fe200000108b5 */
[-CC-:B------:R-:W-:Y:S01]  /*10650*/  FFMA.FTZ R169, R169, R20.reuse, -R181.reuse ;  /* 0x00000014a9a97223 */ /* 0x180fe200000108b5 */
[-CC-:B------:R-:W-:Y:S01]  /*10660*/  FFMA.FTZ R172, R172, R20.reuse, -R181.reuse ;  /* 0x00000014acac7223 */ /* 0x180fe200000108b5 */
[----:B------:R-:W3:Y:S01]  /*10670*/  MUFU.EX2 R15, R15 ;  /* 0x0000000f000f7308 */ /* 0x000ee20000000800 */
[-CC-:B------:R-:W-:Y:S01]  /*10680*/  FFMA.FTZ R173, R173, R20.reuse, -R181.reuse ;  /* 0x00000014adad7223 */ /* 0x180fe200000108b5 */
[-CC-:B------:R-:W-:Y:S01]  /*10690*/  FFMA.FTZ R176, R176, R20.reuse, -R181.reuse ;  /* 0x00000014b0b07223 */ /* 0x180fe200000108b5 */
[-CC-:B------:R-:W-:Y:S01]  /*106a0*/  FFMA.FTZ R177, R177, R20.reuse, -R181.reuse ;  /* 0x00000014b1b17223 */ /* 0x180fe200000108b5 */
[----:B------:R-:W-:-:S04]  /*106b0*/  FFMA.FTZ R180, R180, R20, -R181 ;  /* 0x00000014b4b47223 */ /* 0x000fc800000108b5 */
[----:B------:R-:W4:Y:S01]  /*106c0*/  MUFU.EX2 R152, R152 ;  /* 0x0000009800987308 */ /* 0x000f220000000800 */
[-C--:B--2---:R-:W-:Y:S01]  /*106d0*/  FMUL.FTZ R24, R24, R214.reuse ;  /* 0x000000d618187220 */ /* 0x084fe20000410000 */
[-C--:B------:R-:W-:Y:S01]  /*106e0*/  FMUL.FTZ R25, R25, R214.reuse ;  /* 0x000000d619197220 */ /* 0x080fe20000410000 */
[-C--:B------:R-:W-:Y:S01]  /*106f0*/  FMUL.FTZ R28, R28, R214.reuse ;  /* 0x000000d61c1c7220 */ /* 0x080fe20000410000 */
[-C--:B------:R-:W-:Y:S01]  /*10700*/  FMUL.FTZ R29, R29, R214.reuse ;  /* 0x000000d61d1d7220 */ /* 0x080fe20000410000 */
[-C--:B------:R-:W-:Y:S01]  /*10710*/  FMUL.FTZ R32, R32, R214.reuse ;  /* 0x000000d620207220 */ /* 0x080fe20000410000 */
[-C--:B------:R-:W-:Y:S01]  /*10720*/  FMUL.FTZ R33, R33, R214.reuse ;  /* 0x000000d621217220 */ /* 0x080fe20000410000 */
[----:B------:R-:W-:Y:S01]  /*10730*/  FMUL.FTZ R36, R36, R214 ;  /* 0x000000d624247220 */ /* 0x000fe20000410000 */
[----:B------:R-:W-:Y:S01]  /*10740*/  MUFU.TANH R178, R178 ;  /* 0x000000b200b27308 */ /* 0x000fe20000002400 */
[----:B---3--:R-:W-:Y:S01]  /*10750*/  FFMA.FTZ R181, R214, R0, R15 ;  /* 0x00000000d6b57223 */ /* 0x008fe2000001000f */
[-C--:B------:R-:W-:Y:S01]  /*10760*/  FMUL.FTZ R37, R37, R214.reuse ;  /* 0x000000d625257220 */ /* 0x080fe20000410000 */
[-C--:B------:R-:W-:Y:S01]  /*10770*/  FMUL.FTZ R40, R40, R214.reuse ;  /* 0x000000d628287220 */ /* 0x080fe20000410000 */
[-C--:B------:R-:W-:Y:S01]  /*10780*/  FMUL.FTZ R41, R41, R214.reuse ;  /* 0x000000d629297220 */ /* 0x080fe20000410000 */
[-C--:B------:R-:W-:Y:S01]  /*10790*/  FMUL.FTZ R44, R44, R214.reuse ;  /* 0x000000d62c2c7220 */ /* 0x080fe20000410000 */
[-C--:B------:R-:W-:Y:S01]  /*107a0*/  FMUL.FTZ R45, R45, R214.reuse ;  /* 0x000000d62d2d7220 */ /* 0x080fe20000410000 */
[-C--:B------:R-:W-:Y:S01]  /*107b0*/  FMUL.FTZ R48, R48, R214.reuse ;  /* 0x000000d630307220 */ /* 0x080fe20000410000 */
[----:B------:R4:W2:Y:S01]  /*107c0*/  MUFU.TANH R0, R166 ;  /* 0x000000a600007308 */ /* 0x0008a20000002400 */
[-C--:B------:R-:W-:Y:S01]  /*107d0*/  FMUL.FTZ R49, R49, R214.reuse ;  /* 0x000000d631317220 */ /* 0x080fe20000410000 */
[-C--:B------:R-:W-:Y:S01]  /*107e0*/  FMUL.FTZ R52, R52, R214.reuse ;  /* 0x000000d634347220 */ /* 0x080fe20000410000 */
[-C--:B------:R-:W-:Y:S01]  /*107f0*/  FMUL.FTZ R53, R53, R214.reuse ;  /* 0x000000d635357220 */ /* 0x080fe20000410000 */
[-C--:B------:R-:W-:Y:S01]  /*10800*/  FMUL.FTZ R56, R56, R214.reuse ;  /* 0x000000d638387220 */ /* 0x080fe20000410000 */
[-C--:B------:R-:W-:Y:S01]  /*10810*/  FMUL.FTZ R57, R57, R214.reuse ;  /* 0x000000d639397220 */ /* 0x080fe20000410000 */
[-C--:B------:R-:W-:Y:S01]  /*10820*/  FMUL.FTZ R60, R60, R214.reuse ;  /* 0x000000d63c3c7220 */ /* 0x080fe20000410000 */
[----:B------:R-:W-:Y:S01]  /*10830*/  FMUL.FTZ R61, R61, R214 ;  /* 0x000000d63d3d7220 */ /* 0x000fe20000410000 */
[----:B------:R-:W-:Y:S01]  /*10840*/  MUFU.TANH R179, R179 ;  /* 0x000000b300b37308 */ /* 0x000fe20000002400 */
[C---:B----4-:R-:W-:Y:S01]  /*10850*/  FADD.FTZ R166, R152.reuse, R181 ;  /* 0x000000b598a67221 */ /* 0x050fe20000010000 */
[----:B------:R-:W-:Y:S01]  /*10860*/  F2FP.F16.F32.PACK_AB R152, R152, R15 ;  /* 0x0000000f9898723e */ /* 0x000fe200000000ff */
[----:B------:R-:W-:-:S02]  /*10870*/  @!P1 VIADD R15, R12, 0x28c40 ;  /* 0x00028c400c0f9836 */ /* 0x000fc40000000000 */
[----:B------:R-:W-:Y:S01]  /*10880*/  FMUL.FTZ R181, R170, UR4 ;  /* 0x00000004aab57c20 */ /* 0x000fe20008410000 */
[-C--:B------:R-:W-:Y:S01]  /*10890*/  FMUL.FTZ R64, R64, R214.reuse ;  /* 0x000000d640407220 */ /* 0x080fe20000410000 */
[-C--:B------:R-:W-:Y:S01]  /*108a0*/  FMUL.FTZ R65, R65, R214.reuse ;  /* 0x000000d641417220 */ /* 0x080fe20000410000 */
[-C--:B------:R-:W-:Y:S01]  /*108b0*/  FMUL.FTZ R68, R68, R214.reuse ;  /* 0x000000d644447220 */ /* 0x080fe20000410000 */
[----:B------:R-:W-:Y:S01]  /*108c0*/  @!P1 PRMT R15, RZ, 0x654, R15 ;  /* 0x00000654ff0f9816 */ /* 0x000fe2000000000f */
[----:B------:R-:W-:Y:S01]  /*108d0*/  MUFU.TANH R182, R182 ;  /* 0x000000b600b67308 */ /* 0x000fe20000002400 */
[-C--:B------:R-:W-:Y:S01]  /*108e0*/  FMUL.FTZ R69, R69, R214.reuse ;  /* 0x000000d645457220 */ /* 0x080fe20000410000 */
[-C--:B------:R-:W-:Y:S01]  /*108f0*/  FMUL.FTZ R72, R72, R214.reuse ;  /* 0x000000d648487220 */ /* 0x080fe20000410000 */
[----:B------:R3:W-:Y:S01]  /*10900*/  @!P1 SYNCS.ARRIVE.TRANS64.RED.A1T0 RZ, [R15+URZ], RZ ;  /* 0x000000ff0fff99a7 */ /* 0x0007e2000810043f */
[-C--:B------:R-:W-:Y:S01]  /*10910*/  FMUL.FTZ R73, R73, R214.reuse ;  /* 0x000000d649497220 */ /* 0x080fe20000410000 */
[-C--:B------:R-:W-:Y:S01]  /*10920*/  FMUL.FTZ R76, R76, R214.reuse ;  /* 0x000000d64c4c7220 */ /* 0x080fe20000410000 */
[-C--:B------:R-:W-:Y:S01]  /*10930*/  FMUL.FTZ R77, R77, R214.reuse ;  /* 0x000000d64d4d7220 */ /* 0x080fe20000410000 */
[-C--:B------:R-:W-:Y:S01]  /*10940*/  FMUL.FTZ R80, R80, R214.reuse ;  /* 0x000000d650507220 */ /* 0x080fe20000410000 */
[----:B------:R-:W4:Y:S01]  /*10950*/  MUFU.TANH R181, R181 ;  /* 0x000000b500b57308 */ /* 0x000f220000002400 */
[-C--:B------:R-:W-:Y:S01]  /*10960*/  FMUL.FTZ R81, R81, R214.reuse ;  /* 0x000000d651517220 */ /* 0x080fe20000410000 */
[-C--:B------:R-:W-:Y:S01]  /*10970*/  FMUL.FTZ R84, R84, R214.reuse ;  /* 0x000000d654547220 */ /* 0x080fe20000410000 */
[----:B---3--:R-:W-:Y:S01]  /*10980*/  FMNMX.FTZ R15, R154, R213, !PT ;  /* 0x000000d59a0f7209 */ /* 0x008fe20007810000 */
[-C--:B------:R-:W-:Y:S01]  /*10990*/  FMUL.FTZ R85, R85, R214.reuse ;  /* 0x000000d655557220 */ /* 0x080fe20000410000 */
[-C--:B------:R-:W-:Y:S01]  /*109a0*/  FMUL.FTZ R88, R88, R214.reuse ;  /* 0x000000d658587220 */ /* 0x080fe20000410000 */
[-C--:B------:R-:W-:Y:S01]  /*109b0*/  FMUL.FTZ R89, R89, R214.reuse ;  /* 0x000000d659597220 */ /* 0x080fe20000410000 */
[----:B------:R-:W-:Y:S01]  /*109c0*/  FMNMX.FTZ R15, R155, R15, !PT ;  /* 0x0000000f9b0f7209 */ /* 0x000fe20007810000 */
[----:B------:R-:W-:Y:S01]  /*109d0*/  MUFU.TANH R183, R183 ;  /* 0x000000b700b77308 */ /* 0x000fe20000002400 */
[-C--:B------:R-:W-:Y:S01]  /*109e0*/  FMUL.FTZ R92, R92, R214.reuse ;  /* 0x000000d65c5c7220 */ /* 0x080fe20000410000 */
[-C--:B------:R-:W-:Y:S01]  /*109f0*/  FMUL.FTZ R93, R93, R214.reuse ;  /* 0x000000d65d5d7220 */ /* 0x080fe20000410000 */
[----:B------:R-:W-:Y:S01]  /*10a00*/  FMNMX.FTZ R15, R158, R15, !PT ;  /* 0x0000000f9e0f7209 */ /* 0x000fe20007810000 */
[-C--:B------:R-:W-:Y:S01]  /*10a10*/  FMUL.FTZ R96, R96, R214.reuse ;  /* 0x000000d660607220 */ /* 0x080fe20000410000 */
[-C--:B------:R-:W-:Y:S01]  /*10a20*/  FMUL.FTZ R97, R97, R214.reuse ;  /* 0x000000d661617220 */ /* 0x080fe20000410000 */
[-C--:B------:R-:W-:Y:S01]  /*10a30*/  FMUL.FTZ R100, R100, R214.reuse ;  /* 0x000000d664647220 */ /* 0x080fe20000410000 */
[----:B------:R-:W-:Y:S01]  /*10a40*/  FMNMX.FTZ R15, R159, R15, !PT ;  /* 0x0000000f9f0f7209 */ /* 0x000fe20007810000 */
[----:B------:R-:W3:Y:S01]  /*10a50*/  MUFU.EX2 R153, R153 ;  /* 0x0000009900997308 */ /* 0x000ee20000000800 */
[-C--:B------:R-:W-:Y:S01]  /*10a60*/  FMUL.FTZ R101, R101, R214.reuse ;  /* 0x000000d665657220 */ /* 0x080fe20000410000 */
[-C--:B------:R-:W-:Y:S01]  /*10a70*/  FMUL.FTZ R104, R104, R214.reuse ;  /* 0x000000d668687220 */ /* 0x080fe20000410000 */
[----:B------:R-:W-:Y:S01]  /*10a80*/  FMNMX.FTZ R15, R162, R15, !PT ;  /* 0x0000000fa20f7209 */ /* 0x000fe20007810000 */
[-C--:B------:R-:W-:Y:S01]  /*10a90*/  FMUL.FTZ R105, R105, R214.reuse ;  /* 0x000000d669697220 */ /* 0x080fe20000410000 */
[-C--:B------:R-:W-:Y:S01]  /*10aa0*/  FMUL.FTZ R108, R108, R214.reuse ;  /* 0x000000d66c6c7220 */ /* 0x080fe20000410000 */
[-C--:B------:R-:W-:Y:S01]  /*10ab0*/  FMUL.FTZ R109, R109, R214.reuse ;  /* 0x000000d66d6d7220 */ /* 0x080fe20000410000 */
[----:B------:R-:W-:Y:S01]  /*10ac0*/  FMNMX.FTZ R15, R163, R15, !PT ;  /* 0x0000000fa30f7209 */ /* 0x000fe20007810000 */
[----:B------:R-:W5:Y:S01]  /*10ad0*/  MUFU.EX2 R156, R156 ;  /* 0x0000009c009c7308 */ /* 0x000f620000000800 */
[-C--:B------:R-:W-:Y:S01]  /*10ae0*/  FMUL.FTZ R112, R112, R214.reuse ;  /* 0x000000d670707220 */ /* 0x080fe20000410000 */
[-C--:B------:R-:W-:Y:S01]  /*10af0*/  FMUL.FTZ R113, R113, R214.reuse ;  /* 0x000000d671717220 */ /* 0x080fe20000410000 */
[----:B--2---:R-:W-:Y:S01]  /*10b00*/  FMNMX.FTZ R15, R0, R15, !PT ;  /* 0x0000000f000f7209 */ /* 0x004fe20007810000 */
[-C--:B------:R-:W-:Y:S01]  /*10b10*/  FMUL.FTZ R116, R116, R214.reuse ;  /* 0x000000d674747220 */ /* 0x080fe20000410000 */
[-C--:B------:R-:W-:Y:S01]  /*10b20*/  FMUL.FTZ R117, R117, R214.reuse ;  /* 0x000000d675757220 */ /* 0x080fe20000410000 */
[-C--:B------:R-:W-:Y:S01]  /*10b30*/  FMUL.FTZ R120, R120, R214.reuse ;  /* 0x000000d678787220 */ /* 0x080fe20000410000 */
[----:B------:R-:W-:Y:S01]  /*10b40*/  FMNMX.FTZ R15, R167, R15, !PT ;  /* 0x0000000fa70f7209 */ /* 0x000fe20007810000 */
[----:B------:R-:W2:Y:S01]  /*10b50*/  MUFU.EX2 R157, R157 ;  /* 0x0000009d009d7308 */ /* 0x000ea20000000800 */
[-C--:B------:R-:W-:Y:S01]  /*10b60*/  FMUL.FTZ R121, R121, R214.reuse ;  /* 0x000000d679797220 */ /* 0x080fe20000410000 */
[-C--:B------:R-:W-:Y:S01]  /*10b70*/  FMUL.FTZ R124, R124, R214.reuse ;  /* 0x000000d67c7c7220 */ /* 0x080fe20000410000 */
[----:B----4-:R-:W-:Y:S01]  /*10b80*/  FMNMX.FTZ R15, R181, R15, !PT ;  /* 0x0000000fb50f7209 */ /* 0x010fe20007810000 */
[-C--:B------:R-:W-:Y:S01]  /*10b90*/  FMUL.FTZ R125, R125, R214.reuse ;  /* 0x000000d67d7d7220 */ /* 0x080fe20000410000 */
[-C--:B------:R-:W-:Y:S01]  /*10ba0*/  FMUL.FTZ R128, R128, R214.reuse ;  /* 0x000000d680807220 */ /* 0x080fe20000410000 */
[-C--:B------:R-:W-:Y:S01]  /*10bb0*/  FMUL.FTZ R129, R129, R214.reuse ;  /* 0x000000d681817220 */ /* 0x080fe20000410000 */
[----:B------:R-:W-:Y:S01]  /*10bc0*/  FMNMX.FTZ R15, R171, R15, !PT ;  /* 0x0000000fab0f7209 */ /* 0x000fe20007810000 */
        /* <DEDUP_REMOVED lines=12> */
[----:B------:R-:W-:Y:S01]  /*10c90*/  FMUL.FTZ R149, R149, R214 ;  /* 0x000000d695957220 */ /* 0x000fe20000410000 */
[----:B------:R-:W-:Y:S01]  /*10ca0*/  @!P3 STS [R215+0x28800], R214 ;  /* 0x028800d6d700b388 */ /* 0x000fe20000000800 */
[----:B------:R-:W4:Y:S01]  /*10cb0*/  MUFU.EX2 R160, R160 ;  /* 0x000000a000a07308 */ /* 0x000f220000000800 */
[----:B------:R-:W-:Y:S01]  /*10cc0*/  FMNMX.FTZ R15, R179, R15, !PT ;  /* 0x0000000fb30f7209 */ /* 0x000fe20007810000 */
[----:B---3--:R-:W-:-:S03]  /*10cd0*/  FADD.FTZ R166, R153, R166 ;  /* 0x000000a699a67221 */ /* 0x008fc60000010000 */
[----:B------:R-:W-:Y:S01]  /*10ce0*/  FMNMX.FTZ R15, R182, R15, !PT ;  /* 0x0000000fb60f7209 */ /* 0x000fe20007810000 */
[----:B-----5:R-:W-:Y:S02]  /*10cf0*/  FADD.FTZ R166, R156, R166 ;  /* 0x000000a69ca67221 */ /* 0x020fe40000010000 */
[----:B------:R-:W3:Y:S01]  /*10d00*/  MUFU.EX2 R161, R161 ;  /* 0x000000a100a17308 */ /* 0x000ee20000000800 */
[----:B------:R-:W-:Y:S01]  /*10d10*/  FMNMX.FTZ R15, R183, R15, !PT ;  /* 0x0000000fb70f7209 */ /* 0x000fe20007810000 */
[----:B--2---:R-:W-:-:S04]  /*10d20*/  FADD.FTZ R166, R157, R166 ;  /* 0x000000a69da67221 */ /* 0x004fc80000010000 */
[----:B------:R-:W2:Y:S02]  /*10d30*/  SHFL.BFLY PT, R170, R15, 0x2, 0x1f ;  /* 0x0c401f000faa7f89 */ /* 0x000ea400000e0000 */
[----:B------:R-:W5:Y:S01]  /*10d40*/  MUFU.EX2 R164, R164 ;  /* 0x000000a400a47308 */ /* 0x000f620000000800 */
[----:B----4-:R-:W-:-:S07]  /*10d50*/  FADD.FTZ R166, R160, R166 ;  /* 0x000000a6a0a67221 */ /* 0x010fce0000010000 */
[----:B------:R-:W4:Y:S01]  /*10d60*/  MUFU.EX2 R165, R165 ;  /* 0x000000a500a57308 */ /* 0x000f220000000800 */
[----:B---3--:R-:W-:-:S07]  /*10d70*/  FADD.FTZ R166, R161, R166 ;  /* 0x000000a6a1a67221 */ /* 0x008fce0000010000 */
[----:B------:R-:W3:Y:S01]  /*10d80*/  MUFU.EX2 R168, R168 ;  /* 0x000000a800a87308 */ /* 0x000ee20000000800 */
[----:B-----5:R-:W-:Y:S01]  /*10d90*/  FADD.FTZ R166, R164, R166 ;  /* 0x000000a6a4a67221 */ /* 0x020fe20000010000 */
[----:B--2---:R-:W-:-:S06]  /*10da0*/  FMNMX.FTZ R15, R15, R170, !PT ;  /* 0x000000aa0f0f7209 */ /* 0x004fcc0007810000 */
[----:B------:R-:W2:Y:S01]  /*10db0*/  MUFU.EX2 R169, R169 ;  /* 0x000000a900a97308 */ /* 0x000ea20000000800 */
[----:B----4-:R-:W-:Y:S01]  /*10dc0*/  FADD.FTZ R166, R165, R166 ;  /* 0x000000a6a5a67221 */ /* 0x010fe20000010000 */
[----:B------:R-:W4:Y:S06]  /*10dd0*/  SHFL.BFLY PT, R170, R15, 0x1, 0x1f ;  /* 0x0c201f000faa7f89 */ /* 0x000f2c00000e0000 */
[----:B------:R-:W5:Y:S01]  /*10de0*/  MUFU.EX2 R172, R172 ;  /* 0x000000ac00ac7308 */ /* 0x000f620000000800 */
[----:B---3--:R-:W-:-:S07]  /*10df0*/  FADD.FTZ R166, R168, R166 ;  /* 0x000000a6a8a67221 */ /* 0x008fce0000010000 */
[----:B------:R-:W3:Y:S01]  /*10e00*/  MUFU.EX2 R173, R173 ;  /* 0x000000ad00ad7308 */ /* 0x000ee20000000800 */
[----:B--2---:R-:W-:-:S07]  /*10e10*/  FADD.FTZ R166, R169, R166 ;  /* 0x000000a6a9a67221 */ /* 0x004fce0000010000 */
[----:B------:R-:W2:Y:S01]  /*10e20*/  MUFU.EX2 R176, R176 ;  /* 0x000000b000b07308 */ /* 0x000ea20000000800 */
[----:B-----5:R-:W-:Y:S01]  /*10e30*/  FADD.FTZ R166, R172, R166 ;  /* 0x000000a6aca67221 */ /* 0x020fe20000010000 */
[----:B----4-:R-:W-:-:S05]  /*10e40*/  FMNMX.FTZ R15, R15, R170, !PT ;  /* 0x000000aa0f0f7209 */ /* 0x010fca0007810000 */
[C---:B------:R-:W-:Y:S01]  /*10e50*/  FADD.FTZ R170, -R15.reuse, R213 ;  /* 0x000000d50faa7221 */ /* 0x040fe20000010100 */
[-C--:B------:R-:W-:Y:S01]  /*10e60*/  FMUL.FTZ R213, R15, R20.reuse ;  /* 0x000000140fd57220 */ /* 0x080fe20000410000 */
[----:B------:R-:W-:Y:S01]  /*10e70*/  MUFU.EX2 R177, R177 ;  /* 0x000000b100b17308 */ /* 0x000fe20000000800 */
[----:B---3--:R-:W-:Y:S01]  /*10e80*/  FADD.FTZ R166, R173, R166 ;  /* 0x000000a6ada67221 */ /* 0x008fe20000010000 */
[-C--:B------:R-:W-:Y:S01]  /*10e90*/  FMUL.FTZ R170, R170, R20.reuse ;  /* 0x00000014aaaa7220 */ /* 0x080fe20000410000 */
        /* <DEDUP_REMOVED lines=18> */
[----:B--2---:R-:W-:Y:S01]  /*10fc0*/  FADD.FTZ R166, R176, R166 ;  /* 0x000000a6b0a67221 */ /* 0x004fe20000010000 */
[----:B---3--:R2:W-:Y:S03]  /*10fd0*/  @!P3 STS [R215+0x28820], R170 ;  /* 0x028820aad700b388 */ /* 0x0085e60000000800 */
[----:B------:R-:W-:Y:S01]  /*10fe0*/  FADD.FTZ R166, R177, R166 ;  /* 0x000000a6b1a67221 */ /* 0x000fe20000010000 */
[----:B------:R-:W-:-:S02]  /*10ff0*/  FMUL.FTZ R26, R26, R170 ;  /* 0x000000aa1a1a7220 */ /* 0x000fc40000410000 */
[----:B------:R3:W4:Y:S01]  /*11000*/  MUFU.EX2 R213, R154 ;  /* 0x0000009a00d57308 */ /* 0x0007220000000800 */
[-C--:B------:R-:W-:Y:S01]  /*11010*/  FMUL.FTZ R27, R27, R170.reuse ;  /* 0x000000aa1b1b7220 */ /* 0x080fe20000410000 */
[-C--:B------:R-:W-:Y:S01]  /*11020*/  FMUL.FTZ R30, R30, R170.reuse ;  /* 0x000000aa1e1e7220 */ /* 0x080fe20000410000 */
[-C--:B------:R-:W-:Y:S01]  /*11030*/  FMUL.FTZ R31, R31, R170.reuse ;  /* 0x000000aa1f1f7220 */ /* 0x080fe20000410000 */
[-C--:B------:R-:W-:Y:S01]  /*11040*/  FMUL.FTZ R34, R34, R170.reuse ;  /* 0x000000aa22227220 */ /* 0x080fe20000410000 */
[-C--:B------:R-:W-:Y:S01]  /*11050*/  FMUL.FTZ R35, R35, R170.reuse ;  /* 0x000000aa23237220 */ /* 0x080fe20000410000 */
[-C--:B------:R-:W-:Y:S01]  /*11060*/  FMUL.FTZ R38, R38, R170.reuse ;  /* 0x000000aa26267220 */ /* 0x080fe20000410000 */
[-C--:B------:R-:W-:Y:S01]  /*11070*/  FMUL.FTZ R39, R39, R170.reuse ;  /* 0x000000aa27277220 */ /* 0x080fe20000410000 */
[----:B------:R5:W0:Y:S01]  /*11080*/  MUFU.EX2 R214, R158 ;  /* 0x0000009e00d67308 */ /* 0x000a220000000800 */
[----:B---3--:R-:W-:Y:S01]  /*11090*/  F2FP.F16.F32.PACK_AB R154, R156, R153 ;  /* 0x000000999c9a723e */ /* 0x008fe200000000ff */
[-C--:B------:R-:W-:Y:S01]  /*110a0*/  FMUL.FTZ R42, R42, R170.reuse ;  /* 0x000000aa2a2a7220 */ /* 0x080fe20000410000 */
[----:B------:R-:W-:Y:S01]  /*110b0*/  F2FP.F16.F32.PACK_AB R156, R160, R157 ;  /* 0x0000009da09c723e */ /* 0x000fe200000000ff */
[-C--:B------:R-:W-:Y:S01]  /*110c0*/  FMUL.FTZ R43, R43, R170.reuse ;  /* 0x000000aa2b2b7220 */ /* 0x080fe20000410000 */
[----:B------:R-:W-:Y:S01]  /*110d0*/  F2FP.F16.F32.PACK_AB R160, R168, R165 ;  /* 0x000000a5a8a0723e */ /* 0x000fe200000000ff */
[-C--:B------:R-:W-:Y:S01]  /*110e0*/  FMUL.FTZ R46, R46, R170.reuse ;  /* 0x000000aa2e2e7220 */ /* 0x080fe20000410000 */
[-C--:B------:R-:W-:Y:S01]  /*110f0*/  FMUL.FTZ R47, R47, R170.reuse ;  /* 0x000000aa2f2f7220 */ /* 0x080fe20000410000 */
[----:B------:R-:W3:Y:S01]  /*11100*/  MUFU.EX2 R159, R159 ;  /* 0x0000009f009f7308 */ /* 0x000ee20000000800 */
[----:B----4-:R-:W-:Y:S01]  /*11110*/  FFMA.FTZ R3, R170, R3, R213 ;  /* 0x00000003aa037223 */ /* 0x010fe200000100d5 */
[----:B-----5:R-:W-:Y:S01]  /*11120*/  F2FP.F16.F32.PACK_AB R158, R164, R161 ;  /* 0x000000a1a49e723e */ /* 0x020fe200000000ff */
[-C--:B------:R-:W-:Y:S01]  /*11130*/  FMUL.FTZ R50, R50, R170.reuse ;  /* 0x000000aa32327220 */ /* 0x080fe20000410000 */
[C---:B------:R-:W-:Y:S01]  /*11140*/  F2FP.F16.F32.PACK_AB R153, R155.reuse, R213 ;  /* 0x000000d59b99723e */ /* 0x040fe200000000ff */
[----:B------:R-:W-:Y:S01]  /*11150*/  FADD.FTZ R3, R155, R3 ;  /* 0x000000039b037221 */ /* 0x000fe20000010000 */
[----:B------:R-:W-:Y:S01]  /*11160*/  F2FP.F16.F32.PACK_AB R164, R176, R173 ;  /* 0x000000adb0a4723e */ /* 0x000fe200000000ff */
[-C--:B------:R-:W-:Y:S01]  /*11170*/  FMUL.FTZ R51, R51, R170.reuse ;  /* 0x000000aa33337220 */ /* 0x080fe20000410000 */
[----:B--2---:R2:W4:Y:S01]  /*11180*/  MUFU.EX2 R215, R162 ;  /* 0x000000a200d77308 */ /* 0x0045220000000800 */
        /* <DEDUP_REMOVED lines=8> */
[C---:B---3--:R-:W-:Y:S01]  /*11210*/  FADD.FTZ R3, R159.reuse, R3 ;  /* 0x000000039f037221 */ /* 0x048fe20000010000 */
[----:B------:R-:W-:Y:S01]  /*11220*/  F2FP.F16.F32.PACK_AB R155, R159, R214 ;  /* 0x000000d69f9b723e */ /* 0x000fe200000000ff */
[----:B------:R-:W-:Y:S01]  /*11230*/  BAR.SYNC.DEFER_BLOCKING 0xf, 0x100 ;  /* 0x03c4000000007b1d */ /* 0x000fe20000010000 */
[----:B--2---:R-:W-:Y:S01]  /*11240*/  F2FP.F16.F32.PACK_AB R162, R172, R169 ;  /* 0x000000a9aca2723e */ /* 0x004fe200000000ff */
        /* <DEDUP_REMOVED lines=45> */
[C---:B----4-:R-:W-:Y:S01]  /*11520*/  FADD.FTZ R3, R171.reuse, R3 ;  /* 0x00000003ab037221 */ /* 0x050fe20000010000 */
[----:B------:R-:W-:Y:S01]  /*11530*/  F2FP.F16.F32.PACK_AB R161, R171, R161 ;  /* 0x000000a1aba1723e */ /* 0x000fe200000000ff */
        /* <DEDUP_REMOVED lines=16> */
[-C--:B------:R-:W-:Y:S01]  /*11640*/  FMUL.FTZ R147, R147, R170.reuse ;  /* 0x000000aa93937220 */ /* 0x080fe20000410000 */
[-C--:B------:R-:W-:Y:S01]  /*11650*/  FMUL.FTZ R150, R150, R170.reuse ;  /* 0x000000aa96967220 */ /* 0x080fe20000410000 */
[----:B------:R-:W-:-:S02]  /*11660*/  FMUL.FTZ R151, R151, R170 ;  /* 0x000000aa97977220 */ /* 0x000fc40000410000 */
[----:B------:R2:W-:Y:S01]  /*11670*/  STSM.16.M88.4 [R197], R160 ;  /* 0x000000a0c5007844 */ /* 0x0005e20000000200 */
[----:B------:R-:W0:Y:S01]  /*11680*/  MUFU.EX2 R179, R179 ;  /* 0x000000b300b37308 */ /* 0x000e220000000800 */
[----:B----4-:R-:W-:-:S07]  /*11690*/  FADD.FTZ R3, R165, R3 ;  /* 0x00000003a5037221 */ /* 0x010fce0000010000 */
[----:B------:R-:W4:Y:S01]  /*116a0*/  MUFU.EX2 R182, R182 ;  /* 0x000000b600b67308 */ /* 0x000f220000000800 */
[C---:B---3--:R-:W-:Y:S01]  /*116b0*/  FADD.FTZ R0, R180.reuse, R166 ;  /* 0x000000a6b4007221 */ /* 0x048fe20000010000 */
[----:B------:R-:W-:-:S06]  /*116c0*/  F2FP.F16.F32.PACK_AB R166, R180, R177 ;  /* 0x000000b1b4a6723e */ /* 0x000fcc00000000ff */
[----:B------:R-:W3:Y:S01]  /*116d0*/  MUFU.EX2 R183, R183 ;  /* 0x000000b700b77308 */ /* 0x000ee20000000800 */
[C---:B0-----:R-:W-:Y:S01]  /*116e0*/  FADD.FTZ R3, R179.reuse, R3 ;  /* 0x00000003b3037221 */ /* 0x041fe20000010000 */
[----:B------:R-:W-:-:S03]  /*116f0*/  F2FP.F16.F32.PACK_AB R165, R179, R165 ;  /* 0x000000a5b3a5723e */ /* 0x000fc600000000ff */
[----:B----4-:R-:W-:Y:S01]  /*11700*/  FADD.FTZ R3, R182, R3 ;  /* 0x00000003b6037221 */ /* 0x010fe20000010000 */
[----:B---3--:R-:W-:-:S03]  /*11710*/  F2FP.F16.F32.PACK_AB R167, R183, R182 ;  /* 0x000000b6b7a7723e */ /* 0x008fc600000000ff */
[----:B------:R-:W-:Y:S02]  /*11720*/  FADD.FTZ R3, R183, R3 ;  /* 0x00000003b7037221 */ /* 0x000fe40000010000 */
[----:B------:R2:W-:Y:S01]  /*11730*/  STSM.16.M88.4 [R198], R164 ;  /* 0x000000a4c6007844 */ /* 0x0005e20000000200 */
[----:B------:R-:W-:Y:S05]  /*11740*/  @!P0 BRA `(.L_x_5826) ;  /* 0x0000000000048947 */ /* 0x000fea0003800000 */
[----:B------:R-:W-:Y:S01]  /*11750*/  BPT.TRAP 0x1 ;  /* 0x000000040000795c */ /* 0x000fe20000300000 */
.L_x_5826:
[----:B------:R0:W3:Y:S01]  /*11760*/  SYNCS.PHASECHK.TRANS64.TRYWAIT P3, [R12+URZ+0x28c50], R207 ;  /* 0x028c50cf0c0075a7 */ /* 0x0000e2000806017f */
[----:B------:R-:W-:Y:S05]  /*11770*/  @!P0 BRA `(.L_x_5827) ;  /* 0x0000000000048947 */ /* 0x000fea0003800000 */
[----:B------:R-:W-:Y:S01]  /*11780*/  BPT.TRAP 0x1 ;  /* 0x000000040000795c */ /* 0x000fe20000300000 */
.L_x_5827:
[----:B------:R-:W-:Y:S04]  /*11790*/  BSSY B2, `(.L_x_5828) ;  /* 0x0000004000027945 */ /* 0x000fe80003800000 */
[----:B---3--:R-:W-:Y:S05]  /*117a0*/  @P3 BRA `(.L_x_5829) ;  /* 0x0000000000083947 */ /* 0x008fea0003800000 */
[----:B------:R-:W3:Y:S02]  /*117b0*/  SYNCS.PHASECHK.TRANS64.TRYWAIT P3, [R12+URZ+0x28c50], R207 ;  /* 0x028c50cf0c0075a7 */ /* 0x000ee4000806017f */
[----:B---3--:R-:W-:Y:S05]  /*117c0*/  @!P3 BRA `(.L_x_5830) ;  /* 0x0000012c005cb947 */ /* 0x008fea0003800000 */
.L_x_5829:
[----:B------:R-:W-:Y:S05]  /*117d0*/  BSYNC B2 ;  /* 0x0000000000027941 */ /* 0x000fea0003800000 */
.L_x_5828:
[----:B------:R-:W-:Y:S01]  /*117e0*/  IMAD R168, R18, 0x1000, R190 ;  /* 0x0000100012a87824 */ /* 0x000fe200078e02be */
[----:B------:R-:W-:Y:S01]  /*117f0*/  WARPGROUP.ARRIVE ;  /* 0x00000000000079c5 */ /* 0x000fe20000000000 */
[----:B------:R-:W-:Y:S02]  /*11800*/  IMAD.MOV.U32 R169, RZ, RZ, 0x40000040 ;  /* 0x40000040ffa97424 */ /* 0x000fe400078e00ff */
[----:B01-3--:R-:W-:Y:S01]  /*11810*/  @!P1 VIADD R12, R12, 0x28c60 ;  /* 0x00028c600c0c9836 */ /* 0x00bfe20000000000 */
[----:B------:R-:W-:Y:S01]  /*11820*/  R2UR UR6, R168 ;  /* 0x00000000a80672ca */ /* 0x000fe200000e0000 */
[----:B------:R-:W-:Y:S01]  /*11830*/  IMAD.MOV.U32 R213, RZ, RZ, R15 ;  /* 0x000000ffffd57224 */ /* 0x000fe200078e000f */
[----:B------:R-:W-:Y:S01]  /*11840*/  R2UR UR7, R169 ;  /* 0x00000000a90772ca */ /* 0x000fe200000e0000 */
[----:B------:R-:W-:Y:S01]  /*11850*/  IMAD.MOV.U32 R169, RZ, RZ, 0x40000040 ;  /* 0x40000040ffa97424 */ /* 0x000fe200078e00ff */
[----:B------:R-:W-:Y:S01]  /*11860*/  @!P1 PRMT R12, RZ, 0x654, R12 ;  /* 0x00000654ff0c9816 */ /* 0x000fe2000000000c */
[----:B------:R-:W-:-:S02]  /*11870*/  IMAD.MOV.U32 R214, RZ, RZ, R14 ;  /* 0x000000ffffd67224 */ /* 0x000fc400078e000e */
[----:B------:R-:W-:-:S08]  /*11880*/  IMAD.MOV.U32 R215, RZ, RZ, R18 ;  /* 0x000000ffffd77224 */ /* 0x000fd000078e0012 */
[----:B------:R-:W-:Y:S03]  /*11890*/  HGMMA.64x256x16.F32 R24, R152, gdesc[UR4].tnspB, R24, gsb0 ;  /* 0x43e0000498187df0 */ /* 0x000fe60008000818 */
[----:B------:R-:W-:Y:S02]  /*118a0*/  WARPGROUP.DEPBAR.LE gsb0, 0x0 ;  /* 0x00008000000079c5 */ /* 0x000fe40000010000 */
[----:B--2---:R-:W-:Y:S01]  /*118b0*/  VIADD R152, R168, 0x80 ;  /* 0x00000080a8987836 */ /* 0x004fe20000000000 */
        /* <DEDUP_REMOVED lines=32> */
.L_x_5820:
[----:B0-----:R-:W-:-:S07]  /*11ac0*/  IMAD.MOV.U32 R12, RZ, RZ, R206 ;  /* 0x000000ffff0c7224 */ /* 0x001fce00078e00ce */
.L_x_5819:
[----:B------:R-:W-:Y:S05]  /*11ad0*/  BSYNC B0 ;  /* 0x0000000000007941 */ /* 0x000fea0003800000 */
.L_x_5818:
[----:B------:R-:W-:Y:S01]  /*11ae0*/  ISETP.GE.AND P2, PT, R12, R202, PT ;  /* 0x000000ca0c00720c */ /* 0x000fe20003f46270 */
[----:B------:R-:W-:-:S12]  /*11af0*/  BSSY B0, `(.L_x_5832) ;  /* 0x000028d000007945 */ /* 0x000fd80003800000 */
[----:B------:R-:W-:Y:S05]  /*11b00*/  @!P2 BRA `(.L_x_5833) ;  /* 0x00000028002ca947 */ /* 0x000fea0003800000 */
[----:B------:R-:W-:Y:S02]  /*11b10*/  IMAD.MOV.U32 R213, RZ, RZ, R15 ;  /* 0x000000ffffd57224 */ /* 0x000fe400078e000f */
[----:B0-----:R-:W-:Y:S02]  /*11b20*/  IMAD.MOV.U32 R215, RZ, RZ, R14 ;  /* 0x000000ffffd77224 */ /* 0x001fe400078e000e */
[----:B------:R-:W-:-:S07]  /*11b30*/  IMAD.MOV.U32 R214, RZ, RZ, R18 ;  /* 0x000000ffffd67224 */ /* 0x000fce00078e0012 */
.L_x_5852:
[----:B------:R-:W-:-:S05]  /*11b40*/  VIADD R18, R214, 0x1 ;  /* 0x00000001d6127836 */ /* 0x000fca0000000000 */
[----:B------:R-:W-:-:S04]  /*11b50*/  ISETP.NE.AND P2, PT, R18, 0x2, PT ;  /* 0x000000021200780c */ /* 0x000fc80003f45270 */
[----:B------:R-:W-:Y:S02]  /*11b60*/  SEL R14, RZ, 0x1, P2 ;  /* 0x00000001ff0e7807 */ /* 0x000fe40001000000 */
[----:B------:R-:W-:Y:S02]  /*11b70*/  SEL R18, R18, RZ, P2 ;  /* 0x000000ff12127207 */ /* 0x000fe40001000000 */
[----:B------:R-:W-:Y:S01]  /*11b80*/  LOP3.LUT R19, R19, R14, RZ, 0x3c, !PT ;  /* 0x0000000e13137212 */ /* 0x000fe200078e3cff */
[----:B-1----:R-:W-:Y:S06]  /*11b90*/  @!P0 BRA `(.L_x_5834) ;  /* 0x0000000000048947 */ /* 0x002fec0003800000 */
[----:B------:R-:W-:Y:S01]  /*11ba0*/  BPT.TRAP 0x1 ;  /* 0x000000040000795c */ /* 0x000fe20000300000 */
.L_x_5834:
[----:B------:R-:W-:Y:S01]  /*11bb0*/  IMAD R206, R18, 0x8, R2 ;  /* 0x0000000812ce7824 */ /* 0x000fe200078e0202 */
[----:B------:R-:W-:-:S04]  /*11bc0*/  SHF.L.U32 R207, R19, 0x1f, RZ ;  /* 0x0000001f13cf7819 */ /* 0x000fc800000006ff */
[----:B------:R0:W1:Y:S01]  /*11bd0*/  SYNCS.PHASECHK.TRANS64.TRYWAIT P2, [R206+URZ+0x28c30], R207 ;  /* 0x028c30cfce0075a7 */ /* 0x000062000804017f */
[----:B------:R-:W-:Y:S05]  /*11be0*/  @!P0 BRA `(.L_x_5835) ;  /* 0x0000000000048947 */ /* 0x000fea0003800000 */
[----:B------:R-:W-:Y:S01]  /*11bf0*/  BPT.TRAP 0x1 ;  /* 0x000000040000795c */ /* 0x000fe20000300000 */
.L_x_5835:
[----:B------:R-:W-:Y:S01]  /*11c00*/  BSSY B1, `(.L_x_5836) ;  /* 0x0000006000017945 */ /* 0x000fe20003800000 */
[----:B------:R-:W-:Y:S02]  /*11c10*/  IMAD R14, R18, 0x200, R13 ;  /* 0x00000200120e7824 */ /* 0x000fe400078e020d */
[----:B------:R-:W-:Y:S01]  /*11c20*/  IMAD.MOV.U32 R15, RZ, RZ, 0x40000040 ;  /* 0x40000040ff0f7424 */ /* 0x000fe200078e00ff */
[----:B-1----:R-:W-:Y:S06]  /*11c30*/  @P2 BRA `(.L_x_5837) ;  /* 0x0000000000082947 */ /* 0x002fec0003800000 */
[----:B------:R-:W1:Y:S02]  /*11c40*/  SYNCS.PHASECHK.TRANS64.TRYWAIT P2, [R206+URZ+0x28c30], R207 ;  /* 0x028c30cfce0075a7 */ /* 0x000e64000804017f */
[----:B-1----:R-:W-:Y:S05]  /*11c50*/  @!P2 BRA `(.L_x_5838) ;  /* 0x00000128004ca947 */ /* 0x002fea0003800000 */
.L_x_5837:
[----:B------:R-:W-:Y:S05]  /*11c60*/  BSYNC B1 ;  /* 0x0000000000017941 */ /* 0x000fea0003800000 */
.L_x_5836:
[C---:B------:R-:W-:Y:S01]  /*11c70*/  R2UR UR6, R14.reuse ;  /* 0x000000000e0672ca */ /* 0x040fe200000e0000 */
[----:B------:R-:W-:Y:S01]  /*11c80*/  WARPGROUP.ARRIVE ;  /* 0x00000000000079c5 */ /* 0x000fe20000000000 */
[----:B------:R-:W-:Y:S01]  /*11c90*/  R2UR UR7, R15 ;  /* 0x000000000f0772ca */ /* 0x000fe200000e0000 */
[----:B------:R-:W-:Y:S01]  /*11ca0*/  VIADD R20, R14, 0x2 ;  /* 0x000000020e147836 */ /* 0x000fe20000000000 */
[----:B------:R-:W-:Y:S01]  /*11cb0*/  R2UR UR4, R4 ;  /* 0x00000000040472ca */ /* 0x000fe200000e0000 */
[----:B------:R-:W-:Y:S01]  /*11cc0*/  IMAD.MOV.U32 R21, RZ, RZ, 0x40000040 ;  /* 0x40000040ff157424 */ /* 0x000fe200078e00ff */
[----:B------:R-:W-:Y:S01]  /*11cd0*/  R2UR UR5, R5 ;  /* 0x00000000050572ca */ /* 0x000fe200000e0000 */
[----:B------:R-:W-:-:S12]  /*11ce0*/  IMAD.MOV.U32 R15, RZ, RZ, 0x40000040 ;  /* 0x40000040ff0f7424 */ /* 0x000fd800078e00ff */
        /* <DEDUP_REMOVED lines=32> */
[----:B------:R-:W-:Y:S01]  /*11ef0*/  HGMMA.64x64x16.F32 R152, gdesc[UR4], R152, gsb0 ;  /* 0x00e00000049879f0 */ /* 0x000fe20008000898 */
[----:B------:R-:W-:Y:S02]  /*11f00*/  ULDC UR4, c[0x0][0x9d8] ;  /* 0x0002760000047ab9 */ /* 0x000fe40000000800 */
        /* <DEDUP_REMOVED lines=36> */
[----:B------:R-:W-:Y:S01]  /*12150*/  ULDC UR4, c[0x0][0x9e0] ;  /* 0x0002780000047ab9 */ /* 0x000fe20000000800 */
[----:B------:R4:W-:Y:S01]  /*12160*/  @!P1 SYNCS.ARRIVE.TRANS64.RED.A1T0 RZ, [R14+URZ], RZ ;  /* 0x000000ff0eff99a7 */ /* 0x0009e2000810043f */
[----:B------:R-:W-:-:S05]  /*12170*/  IADD3 R183, -R22, R183, R23 ;  /* 0x000000b716b77210 */ /* 0x000fca0007ffe117 */
[----:B------:R-:W0:Y:S01]  /*12180*/  MUFU.TANH R230, R230 ;  /* 0x000000e600e67308 */ /* 0x000e220000002400 */
        /* <DEDUP_REMOVED lines=34> */
[----:B--234-:R-:W-:Y:S05]  /*123b0*/  @!P6 BRA `(.L_x_5839) ;  /* 0x000000000060e947 */ /* 0x01cfea0003800000 */
        /* <DEDUP_REMOVED lines=8> */
[----:B------:R-:W2:Y:S02]  /*12440*/  @P2 LDC.64 R14, c[0x0][0x9e8] ;  /* 0x00027a00ff0e2b82 */ /* 0x000ea40000000a00 */
[----:B--2---:R-:W-:-:S05]  /*12450*/  @P2 IMAD.HI.U32 R14, R233, R14, RZ ;  /* 0x0000000ee90e2227 */ /* 0x004fca00078e00ff */
[----:B------:R-:W-:-:S04]  /*12460*/  @P2 SHF.R.U32.HI R233, RZ, R15, R14 ;  /* 0x0000000fffe92219 */ /* 0x000fc8000001160e */
[----:B------:R-:W-:Y:S01]  /*12470*/  LOP3.LUT R233, RZ, R233, RZ, 0x33, !PT ;  /* 0x000000e9ffe97212 */ /* 0x000fe200078e33ff */
[----:B------:R-:W-:Y:S06]  /*12480*/  BRA `(.L_x_5842) ;  /* 0x0000000000187947 */ /* 0x000fec0003800000 */
.L_x_5841:
[----:B------:R-:W-:Y:S02]  /*12490*/  ULDC UR4, c[0x0][0x9e4] ;  /* 0x0002790000047ab9 */ /* 0x000fe40000000800 */
[----:B------:R-:W-:-:S05]  /*124a0*/  IMAD.U32 R234, RZ, RZ, UR4 ;  /* 0x00000004ffea7e24 */ /* 0x000fca000f8e00ff */
[----:B------:R-:W-:-:S13]  /*124b0*/  ISETP.NE.AND P2, PT, R234, 0x1, PT ;  /* 0x00000001ea00780c */ /* 0x000fda0003f45270 */
[----:B------:R-:W2:Y:S02]  /*124c0*/  @P2 LDC.64 R14, c[0x0][0x9e8] ;  /* 0x00027a00ff0e2b82 */ /* 0x000ea40000000a00 */
[----:B--2---:R-:W-:-:S05]  /*124d0*/  @P2 IMAD.HI.U32 R14, R233, R14, RZ ;  /* 0x0000000ee90e2227 */ /* 0x004fca00078e00ff */
[----:B------:R-:W-:-:S07]  /*124e0*/  @P2 SHF.R.U32.HI R233, RZ, R15, R14 ;  /* 0x0000000fffe92219 */ /* 0x000fce000001160e */
.L_x_5842:
[----:B------:R-:W-:Y:S05]  /*124f0*/  BSYNC B1 ;  /* 0x0000000000017941 */ /* 0x000fea0003800000 */
.L_x_5840:
[----:B------:R-:W-:-:S04]  /*12500*/  IMAD R233, R233, R234, -R178 ;  /* 0x000000eae9e97224 */ /* 0x000fc800078e0ab2 */
[----:B------:R-:W-:-:S05]  /*12510*/  IMAD.IADD R233, R233, 0x1, -R185 ;  /* 0x00000001e9e97824 */ /* 0x000fca00078e0ab9 */
[----:B------:R-:W-:Y:S02]  /*12520*/  VIMNMX R182, R182, R233, !PT ;  /* 0x000000e9b6b67248 */ /* 0x000fe40007fe0100 */
[----:B------:R-:W-:-:S07]  /*12530*/  VIADDMNMX R181, R233, R234, R181, PT ;  /* 0x000000eae9b57246 */ /* 0x000fce00038001b5 */
.L_x_5839:
[----:B------:R-:W-:Y:S01]  /*12540*/  ISETP.GT.AND P2, PT, R12, -0x1, PT ;  /* 0xffffffff0c00780c */ /* 0x000fe20003f44270 */
[----:B------:R-:W2:Y:S03]  /*12550*/  SHFL.IDX PT, R20, R20, 0x1, 0x1c1f ;  /* 0x003c1f0014147f89 */ /* 0x000ea600000e0000 */
[C---:B------:R-:W-:Y:S02]  /*12560*/  ISETP.GT.AND P4, PT, R182.reuse, RZ, P2 ;  /* 0x000000ffb600720c */ /* 0x040fe40001784270 */
[----:B------:R-:W-:Y:S02]  /*12570*/  ISETP.GT.AND P3, PT, R182, 0x1, P2 ;  /* 0x00000001b600780c */ /* 0x000fe40001764270 */
[C---:B------:R-:W-:Y:S02]  /*12580*/  ISETP.LT.OR P4, PT, R181.reuse, 0x1, P4 ;  /* 0x00000001b500780c */ /* 0x040fe40002781670 */
[----:B------:R-:W-:-:S02]  /*12590*/  ISETP.LT.OR P3, PT, R181, 0x2, P3 ;  /* 0x00000002b500780c */ /* 0x000fc40001f61670 */
[----:B------:R-:W-:Y:S02]  /*125a0*/  FSEL R216, R216, -INF , !P4 ;  /* 0xff800000d8d87808 */ /* 0x000fe40006000000 */
[----:B0-----:R-:W-:Y:S02]  /*125b0*/  FSEL R230, R230, -INF , !P3 ;  /* 0xff800000e6e67808 */ /* 0x001fe40005800000 */
[C---:B------:R-:W-:Y:S02]  /*125c0*/  ISETP.GT.AND P4, PT, R182.reuse, 0x8, P2 ;  /* 0x00000008b600780c */ /* 0x040fe40001784270 */
[----:B------:R-:W-:Y:S02]  /*125d0*/  ISETP.GT.AND P3, PT, R182, 0x9, P2 ;  /* 0x00000009b600780c */ /* 0x000fe40001764270 */
[C---:B------:R-:W-:Y:S02]  /*125e0*/  ISETP.LT.OR P4, PT, R181.reuse, 0x9, P4 ;  /* 0x00000009b500780c */ /* 0x040fe40002781670 */
[----:B------:R-:W-:-:S02]  /*125f0*/  ISETP.LT.OR P3, PT, R181, 0xa, P3 ;  /* 0x0000000ab500780c */ /* 0x000fc40001f61670 */
[----:B------:R-:W-:Y:S01]  /*12600*/  FSEL R155, R155, -INF , !P4 ;  /* 0xff8000009b9b7808 */ /* 0x000fe20006000000 */
[--C-:B--2---:R-:W-:Y:S01]  /*12610*/  IMAD.IADD R183, R183, 0x1, R20.reuse ;  /* 0x00000001b7b77824 */ /* 0x104fe200078e0214 */
[----:B------:R-:W-:Y:S01]  /*12620*/  FSEL R231, R231, -INF , !P3 ;  /* 0xff800000e7e77808 */ /* 0x000fe20005800000 */
[----:B------:R-:W-:Y:S01]  /*12630*/  IMAD.IADD R232, R232, 0x1, R20 ;  /* 0x00000001e8e87824 */ /* 0x000fe200078e0214 */
[C---:B------:R-:W-:Y:S02]  /*12640*/  ISETP.GT.AND P4, PT, R182.reuse, 0x10, P2 ;  /* 0x00000010b600780c */ /* 0x040fe40001784270 */
[----:B------:R-:W-:Y:S02]  /*12650*/  ISETP.GT.AND P3, PT, R182, 0x11, P2 ;  /* 0x00000011b600780c */ /* 0x000fe40001764270 */
[C---:B------:R-:W-:Y:S02]  /*12660*/  ISETP.LT.OR P4, PT, R181.reuse, 0x11, P4 ;  /* 0x00000011b500780c */ /* 0x040fe40002781670 */
[----:B------:R-:W-:-:S02]  /*12670*/  ISETP.LT.OR P3, PT, R181, 0x12, P3 ;  /* 0x00000012b500780c */ /* 0x000fc40001f61670 */
[----:B------:R-:W-:Y:S02]  /*12680*/  FSEL R158, R158, -INF , !P4 ;  /* 0xff8000009e9e7808 */ /* 0x000fe40006000000 */
[----:B------:R-:W-:Y:S02]  /*12690*/  FSEL R161, R161, -INF , !P3 ;  /* 0xff800000a1a17808 */ /* 0x000fe40005800000 */
        /* <DEDUP_REMOVED lines=29> */
[----:B------:R-:W-:Y:S01]  /*12870*/  FSEL R180, R180, -INF , !P3 ;  /* 0xff800000b4b47808 */ /* 0x000fe20005800000 */
[----:B------:R-:W-:Y:S08]  /*12880*/  @!P6 BRA `(.L_x_5843) ;  /* 0x000000000060e947 */ /* 0x000ff00003800000 */
        /* <DEDUP_REMOVED lines=13> */
.L_x_5845:
[----:B------:R-:W-:Y:S02]  /*12960*/  ULDC UR4, c[0x0][0x9e4] ;  /* 0x0002790000047ab9 */ /* 0x000fe40000000800 */
[----:B------:R-:W-:-:S05]  /*12970*/  IMAD.U32 R181, RZ, RZ, UR4 ;  /* 0x00000004ffb57e24 */ /* 0x000fca000f8e00ff */
[----:B------:R-:W-:-:S13]  /*12980*/  ISETP.NE.AND P3, PT, R181, 0x1, PT ;  /* 0x00000001b500780c */ /* 0x000fda0003f65270 */
[----:B------:R-:W0:Y:S02]  /*12990*/  @P3 LDC.64 R14, c[0x0][0x9e8] ;  /* 0x00027a00ff0e3b82 */ /* 0x000e240000000a00 */
[----:B0-----:R-:W-:-:S05]  /*129a0*/  @P3 IMAD.HI.U32 R14, R20, R14, RZ ;  /* 0x0000000e140e3227 */ /* 0x001fca00078e00ff */
[----:B------:R-:W-:-:S07]  /*129b0*/  @P3 SHF.R.U32.HI R20, RZ, R15, R14 ;  /* 0x0000000fff143219 */ /* 0x000fce000001160e */
.L_x_5846:
[----:B------:R-:W-:Y:S05]  /*129c0*/  BSYNC B1 ;  /* 0x0000000000017941 */ /* 0x000fea0003800000 */
.L_x_5844:
[----:B------:R-:W-:-:S04]  /*129d0*/  IMAD R20, R20, R181, -R178 ;  /* 0x000000b514147224 */ /* 0x000fc800078e0ab2 */
[----:B------:R-:W-:-:S05]  /*129e0*/  IMAD.IADD R20, R20, 0x1, -R185 ;  /* 0x0000000114147824 */ /* 0x000fca00078e0ab9 */
[----:B------:R-:W-:Y:S02]  /*129f0*/  VIMNMX R232, R232, R20, !PT ;  /* 0x00000014e8e87248 */ /* 0x000fe40007fe0100 */
[----:B------:R-:W-:-:S07]  /*12a00*/  VIADDMNMX R183, R20, R181, R183, PT ;  /* 0x000000b514b77246 */ /* 0x000fce00038001b7 */
.L_x_5843:
[----:B------:R-:W-:Y:S01]  /*12a10*/  FMNMX.FTZ R14, R216, R215, !PT ;  /* 0x000000d7d80e7209 */ /* 0x000fe20007810000 */
[----:B------:R-:W-:Y:S02]  /*12a20*/  ULDC UR4, c[0x0][0x988] ;  /* 0x0002620000047ab9 */ /* 0x000fe40000000800 */
[----:B------:R-:W-:Y:S01]  /*12a30*/  IMAD.U32 R20, RZ, RZ, UR4 ;  /* 0x00000004ff147e24 */ /* 0x000fe2000f8e00ff */
        /* <DEDUP_REMOVED lines=16> */
[----:B0-----:R-:W-:-:S05]  /*12b40*/  FMNMX.FTZ R14, R14, R15, !PT ;  /* 0x0000000f0e0e7209 */ /* 0x001fca0007810000 */
[----:B------:R-:W0:Y:S02]  /*12b50*/  SHFL.BFLY PT, R15, R14, 0x1, 0x1f ;  /* 0x0c201f000e0f7f89 */ /* 0x000e2400000e0000 */
[----:B0-----:R-:W-:-:S04]  /*12b60*/  FMNMX.FTZ R14, R14, R15, !PT ;  /* 0x0000000f0e0e7209 */ /* 0x001fc80007810000 */
[C---:B------:R-:W-:Y:S01]  /*12b70*/  FSETP.NEU.FTZ.AND P3, PT, R14.reuse, -INF , PT ;  /* 0xff8000000e00780b */ /* 0x040fe20003f7d000 */
[----:B------:R-:W-:-:S03]  /*12b80*/  FMUL.FTZ R15, R14, R20 ;  /* 0x000000140e0f7220 */ /* 0x000fc60000410000 */
[----:B------:R-:W-:Y:S02]  /*12b90*/  FSEL R178, R14, RZ, P3 ;  /* 0x000000ff0eb27208 */ /* 0x000fe40001800000 */
[----:B------:R-:W-:Y:S02]  /*12ba0*/  FSEL R15, R15, RZ, P3 ;  /* 0x000000ff0f0f7208 */ /* 0x000fe40001800000 */
[----:B------:R-:W-:Y:S01]  /*12bb0*/  ISETP.GT.AND P3, PT, R232, 0x1, P2 ;  /* 0x00000001e800780c */ /* 0x000fe20001764270 */
[----:B------:R-:W-:Y:S02]  /*12bc0*/  FADD.FTZ R178, -R178, R215 ;  /* 0x000000d7b2b27221 */ /* 0x000fe40000010100 */
[-CC-:B------:R-:W-:Y:S01]  /*12bd0*/  FFMA.FTZ R216, R216, R20.reuse, -R15.reuse ;  /* 0x00000014d8d87223 */ /* 0x180fe2000001080f */
[----:B------:R-:W-:Y:S01]  /*12be0*/  ISETP.LT.OR P4, PT, R183, 0x2, P3 ;  /* 0x00000002b700780c */ /* 0x000fe20001f81670 */
[-CC-:B------:R-:W-:Y:S01]  /*12bf0*/  FFMA.FTZ R230, R230, R20.reuse, -R15.reuse ;  /* 0x00000014e6e67223 */ /* 0x180fe2000001080f */
[----:B------:R-:W-:Y:S01]  /*12c00*/  ISETP.GT.AND P3, PT, R232, 0x8, P2 ;  /* 0x00000008e800780c */ /* 0x000fe20001764270 */
[-CC-:B------:R-:W-:Y:S01]  /*12c10*/  FFMA.FTZ R155, R155, R20.reuse, -R15.reuse ;  /* 0x000000149b9b7223 */ /* 0x180fe2000001080f */
[----:B------:R-:W-:Y:S01]  /*12c20*/  FSEL R181, R152, -INF , !P4 ;  /* 0xff80000098b57808 */ /* 0x000fe20006000000 */
[-CC-:B------:R-:W-:Y:S01]  /*12c30*/  FFMA.FTZ R231, R231, R20.reuse, -R15.reuse ;  /* 0x00000014e7e77223 */ /* 0x180fe2000001080f */
[----:B------:R-:W-:Y:S01]  /*12c40*/  ISETP.GT.AND P4, PT, R232, 0x9, P2 ;  /* 0x00000009e800780c */ /* 0x000fe20001784270 */
[-CC-:B------:R-:W-:Y:S01]  /*12c50*/  FFMA.FTZ R158, R158, R20.reuse, -R15.reuse ;  /* 0x000000149e9e7223 */ /* 0x180fe2000001080f */
[----:B------:R-:W-:Y:S01]  /*12c60*/  ISETP.LT.OR P3, PT, R183, 0x9, P3 ;  /* 0x00000009b700780c */ /* 0x000fe20001f61670 */
[-CC-:B------:R-:W-:Y:S01]  /*12c70*/  FFMA.FTZ R161, R161, R20.reuse, -R15.reuse ;  /* 0x00000014a1a17223 */ /* 0x180fe2000001080f */
[----:B------:R-:W-:Y:S01]  /*12c80*/  ISETP.LT.OR P4, PT, R183, 0xa, P4 ;  /* 0x0000000ab700780c */ /* 0x000fe20002781670 */
[-CC-:B------:R-:W-:Y:S01]  /*12c90*/  FFMA.FTZ R162, R162, R20.reuse, -R15.reuse ;  /* 0x00000014a2a27223 */ /* 0x180fe2000001080f */
[----:B------:R-:W-:Y:S01]  /*12ca0*/  FSEL R153, R153, -INF , !P3 ;  /* 0xff80000099997808 */ /* 0x000fe20005800000 */
[-CC-:B------:R-:W-:Y:S01]  /*12cb0*/  FFMA.FTZ R165, R165, R20.reuse, -R15.reuse ;  /* 0x00000014a5a57223 */ /* 0x180fe2000001080f */
[----:B------:R-:W-:Y:S01]  /*12cc0*/  FSEL R154, R154, -INF , !P4 ;  /* 0xff8000009a9a7808 */ /* 0x000fe20006000000 */
[-CC-:B------:R-:W-:Y:S01]  /*12cd0*/  FFMA.FTZ R166, R166, R20.reuse, -R15.reuse ;  /* 0x00000014a6a67223 */ /* 0x180fe2000001080f */
[C---:B------:R-:W-:Y:S01]  /*12ce0*/  ISETP.GT.AND P4, PT, R232.reuse, 0x11, P2 ;  /* 0x00000011e800780c */ /* 0x040fe20001784270 */
[-CC-:B------:R-:W-:Y:S01]  /*12cf0*/  FFMA.FTZ R169, R169, R20.reuse, -R15.reuse ;  /* 0x00000014a9a97223 */ /* 0x180fe2000001080f */
[----:B------:R-:W-:Y:S01]  /*12d00*/  ISETP.GT.AND P3, PT, R232, 0x10, P2 ;  /* 0x00000010e800780c */ /* 0x000fe20001764270 */
        /* <DEDUP_REMOVED lines=8> */
[-C--:B------:R-:W-:Y:S01]  /*12d90*/  FFMA.FTZ R180, R180, R20.reuse, -R15 ;  /* 0x00000014b4b47223 */ /* 0x080fe2000001080f */
[C---:B------:R-:W-:Y:S01]  /*12da0*/  ISETP.LT.OR P3, PT, R183.reuse, 0x11, P3 ;  /* 0x00000011b700780c */ /* 0x040fe20001f61670 */
[----:B------:R-:W-:Y:S01]  /*12db0*/  FMUL.FTZ R157, R178, R20 ;  /* 0x00000014b29d7220 */ /* 0x000fe20000410000 */
[----:B------:R-:W-:Y:S01]  /*12dc0*/  ISETP.LT.OR P4, PT, R183, 0x1a, P4 ;  /* 0x0000001ab700780c */ /* 0x000fe20002781670 */
[----:B------:R-:W-:Y:S01]  /*12dd0*/  MUFU.EX2 R152, R216 ;  /* 0x000000d800987308 */ /* 0x000fe20000000800 */
[----:B------:R-:W-:-:S02]  /*12de0*/  FSEL R156, R156, -INF , !P3 ;  /* 0xff8000009c9c7808 */ /* 0x000fc40005800000 */
[----:B------:R-:W-:Y:S02]  /*12df0*/  FSEL R160, R160, -INF , !P4 ;  /* 0xff800000a0a07808 */ /* 0x000fe40006000000 */
[C---:B------:R-:W-:Y:S02]  /*12e00*/  ISETP.GT.AND P4, PT, R232.reuse, 0x21, P2 ;  /* 0x00000021e800780c */ /* 0x040fe40001784270 */
[----:B------:R-:W-:Y:S01]  /*12e10*/  ISETP.GT.AND P3, PT, R232, 0x18, P2 ;  /* 0x00000018e800780c */ /* 0x000fe20001764270 */
[----:B------:R-:W0:Y:S01]  /*12e20*/  MUFU.EX2 R157, R157 ;  /* 0x0000009d009d7308 */ /* 0x000e220000000800 */
[C---:B------:R-:W-:Y:S02]  /*12e30*/  ISETP.LT.OR P4, PT, R183.reuse, 0x22, P4 ;  /* 0x00000022b700780c */ /* 0x040fe40002781670 */
[----:B------:R-:W-:Y:S02]  /*12e40*/  ISETP.LT.OR P3, PT, R183, 0x19, P3 ;  /* 0x00000019b700780c */ /* 0x000fe40001f61670 */
[----:B------:R-:W-:-:S02]  /*12e50*/  FSEL R164, R164, -INF , !P4 ;  /* 0xff800000a4a47808 */ /* 0x000fc40006000000 */
[C---:B------:R-:W-:Y:S01]  /*12e60*/  ISETP.GT.AND P4, PT, R232.reuse, 0x29, P2 ;  /* 0x00000029e800780c */ /* 0x040fe20001784270 */
[----:B------:R-:W2:Y:S01]  /*12e70*/  MUFU.EX2 R230, R230 ;  /* 0x000000e600e67308 */ /* 0x000ea20000000800 */
[----:B------:R-:W-:Y:S02]  /*12e80*/  FSEL R159, R159, -INF , !P3 ;  /* 0xff8000009f9f7808 */ /* 0x000fe40005800000 */
[----:B------:R-:W-:Y:S02]  /*12e90*/  ISETP.LT.OR P4, PT, R183, 0x2a, P4 ;  /* 0x0000002ab700780c */ /* 0x000fe40002781670 */
[----:B------:R-:W-:Y:S02]  /*12ea0*/  ISETP.GT.AND P3, PT, R232, 0x20, P2 ;  /* 0x00000020e800780c */ /* 0x000fe40001764270 */
[----:B------:R-:W-:Y:S01]  /*12eb0*/  FSEL R168, R168, -INF , !P4 ;  /* 0xff800000a8a87808 */ /* 0x000fe20006000000 */
[----:B------:R-:W3:Y:S01]  /*12ec0*/  MUFU.EX2 R155, R155 ;  /* 0x0000009b009b7308 */ /* 0x000ee20000000800 */
[----:B------:R-:W-:Y:S01]  /*12ed0*/  ISETP.GT.AND P4, PT, R232, RZ, P2 ;  /* 0x000000ffe800720c */ /* 0x000fe20001784270 */
[----:B0-----:R-:W-:Y:S01]  /*12ee0*/  FFMA.FTZ R0, R157, R0, R152 ;  /* 0x000000009d007223 */ /* 0x001fe20000010098 */
[C---:B------:R-:W-:Y:S01]  /*12ef0*/  ISETP.LT.OR P3, PT, R183.reuse, 0x21, P3 ;  /* 0x00000021b700780c */ /* 0x040fe20001f61670 */
[-C--:B------:R-:W-:Y:S01]  /*12f00*/  FMUL.FTZ R24, R24, R157.reuse ;  /* 0x0000009d18187220 */ /* 0x080fe20000410000 */
[----:B------:R-:W-:Y:S01]  /*12f10*/  ISETP.LT.OR P4, PT, R183, 0x1, P4 ;  /* 0x00000001b700780c */ /* 0x000fe20002781670 */
[-C--:B------:R-:W-:Y:S01]  /*12f20*/  FMUL.FTZ R25, R25, R157.reuse ;  /* 0x0000009d19197220 */ /* 0x080fe20000410000 */
[----:B------:R-:W-:Y:S01]  /*12f30*/  FSEL R163, R163, -INF , !P3 ;  /* 0xff800000a3a37808 */ /* 0x000fe20005800000 */
[----:B------:R-:W0:Y:S01]  /*12f40*/  MUFU.EX2 R231, R231 ;  /* 0x000000e700e77308 */ /* 0x000e220000000800 */
[----:B------:R-:W-:Y:S01]  /*12f50*/  FSEL R21, R21, -INF , !P4 ;  /* 0xff80000015157808 */ /* 0x000fe20006000000 */
[----:B--2---:R-:W-:Y:S01]  /*12f60*/  FADD.FTZ R0, R230, R0 ;  /* 0x00000000e6007221 */ /* 0x004fe20000010000 */
[----:B------:R-:W-:Y:S01]  /*12f70*/  ISETP.GT.AND P3, PT, R232, 0x28, P2 ;  /* 0x00000028e800780c */ /* 0x000fe20001764270 */
[----:B------:R-:W-:Y:S01]  /*12f80*/  FMUL.FTZ R28, R28, R157 ;  /* 0x0000009d1c1c7220 */ /* 0x000fe20000410000 */
[----:B------:R-:W-:Y:S01]  /*12f90*/  FMNMX.FTZ R15, R21, R213, !PT ;  /* 0x000000d5150f7209 */ /* 0x000fe20007810000 */
[----:B------:R-:W-:Y:S01]  /*12fa0*/  FMUL.FTZ R29, R29, R157 ;  /* 0x0000009d1d1d7220 */ /* 0x000fe20000410000 */
[----:B------:R-:W-:Y:S01]  /*12fb0*/  ISETP.LT.OR P3, PT, R183, 0x29, P3 ;  /* 0x00000029b700780c */ /* 0x000fe20001f61670 */
[----:B------:R-:W2:Y:S01]  /*12fc0*/  MUFU.EX2 R158, R158 ;  /* 0x0000009e009e7308 */ /* 0x000ea20000000800 */
[----:B------:R-:W-:Y:S01]  /*12fd0*/  FMNMX.FTZ R15, R181, R15, !PT ;  /* 0x0000000fb50f7209 */ /* 0x000fe20007810000 */
[----:B---3--:R-:W-:Y:S01]  /*12fe0*/  FADD.FTZ R0, R155, R0 ;  /* 0x000000009b007221 */ /* 0x008fe20000010000 */
[----:B------:R-:W-:Y:S01]  /*12ff0*/  FSEL R167, R167, -INF , !P3 ;  /* 0xff800000a7a77808 */ /* 0x000fe20005800000 */
[----:B------:R-:W-:Y:S01]  /*13000*/  FMUL.FTZ R32, R32, R157 ;  /* 0x0000009d20207220 */ /* 0x000fe20000410000 */
[----:B------:R-:W-:Y:S01]  /*13010*/  FMNMX.FTZ R15, R153, R15, !PT ;  /* 0x0000000f990f7209 */ /* 0x000fe20007810000 */
[----:B------:R-:W-:Y:S01]  /*13020*/  FMUL.FTZ R33, R33, R157 ;  /* 0x0000009d21217220 */ /* 0x000fe20000410000 */
[----:B------:R-:W-:Y:S01]  /*13030*/  ISETP.GT.AND P3, PT, R232, 0x30, P2 ;  /* 0x00000030e800780c */ /* 0x000fe20001764270 */
[----:B------:R-:W3:Y:S01]  /*13040*/  MUFU.EX2 R161, R161 ;  /* 0x000000a100a17308 */ /* 0x000ee20000000800 */
[----:B------:R-:W-:Y:S01]  /*13050*/  FMNMX.FTZ R15, R154, R15, !PT ;  /* 0x0000000f9a0f7209 */ /* 0x000fe20007810000 */
[----:B0-----:R-:W-:Y:S01]  /*13060*/  FADD.FTZ R0, R231, R0 ;  /* 0x00000000e7007221 */ /* 0x001fe20000010000 */
[----:B------:R-:W-:Y:S01]  /*13070*/  ISETP.LT.OR P3, PT, R183, 0x31, P3 ;  /* 0x00000031b700780c */ /* 0x000fe20001f61670 */
[----:B------:R-:W-:Y:S01]  /*13080*/  FMUL.FTZ R36, R36, R157 ;  /* 0x0000009d24247220 */ /* 0x000fe20000410000 */
[----:B------:R-:W-:Y:S01]  /*13090*/  FMNMX.FTZ R15, R156, R15, !PT ;  /* 0x0000000f9c0f7209 */ /* 0x000fe20007810000 */
[----:B------:R-:W-:Y:S01]  /*130a0*/  FMUL.FTZ R37, R37, R157 ;  /* 0x0000009d25257220 */ /* 0x000fe20000410000 */
[----:B------:R-:W-:Y:S01]  /*130b0*/  FSEL R171, R171, -INF , !P3 ;  /* 0xff800000abab7808 */ /* 0x000fe20005800000 */
[----:B------:R-:W0:Y:S01]  /*130c0*/  MUFU.EX2 R162, R162 ;  /* 0x000000a200a27308 */ /* 0x000e220000000800 */
[----:B------:R-:W-:Y:S01]  /*130d0*/  FMNMX.FTZ R15, R182, R15, !PT ;  /* 0x0000000fb60f7209 */ /* 0x000fe20007810000 */
[----:B--2---:R-:W-:Y:S01]  /*130e0*/  FADD.FTZ R0, R158, R0 ;  /* 0x000000009e007221 */ /* 0x004fe20000010000 */
[----:B------:R-:W-:Y:S01]  /*130f0*/  ISETP.GT.AND P3, PT, R232, 0x31, P2 ;  /* 0x00000031e800780c */ /* 0x000fe20001764270 */
[----:B------:R-:W-:Y:S01]  /*13100*/  FMUL.FTZ R40, R40, R157 ;  /* 0x0000009d28287220 */ /* 0x000fe20000410000 */
[----:B------:R-:W-:Y:S01]  /*13110*/  FMNMX.FTZ R15, R159, R15, !PT ;  /* 0x0000000f9f0f7209 */ /* 0x000fe20007810000 */
[----:B------:R-:W-:Y:S01]  /*13120*/  FMUL.FTZ R41, R41, R157 ;  /* 0x0000009d29297220 */ /* 0x000fe20000410000 */
[----:B------:R-:W-:Y:S01]  /*13130*/  ISETP.GT.AND P4, PT, R232, 0x38, P2 ;  /* 0x00000038e800780c */ /* 0x000fe20001784270 */
[----:B------:R-:W2:Y:S01]  /*13140*/  MUFU.EX2 R165, R165 ;  /* 0x000000a500a57308 */ /* 0x000ea20000000800 */
[----:B------:R-:W-:Y:S01]  /*13150*/  FMNMX.FTZ R15, R160, R15, !PT ;  /* 0x0000000fa00f7209 */ /* 0x000fe20007810000 */
[----:B---3--:R-:W-:Y:S01]  /*13160*/  FADD.FTZ R0, R161, R0 ;  /* 0x00000000a1007221 */ /* 0x008fe20000010000 */
[----:B------:R-:W-:Y:S01]  /*13170*/  ISETP.LT.OR P3, PT, R183, 0x32, P3 ;  /* 0x00000032b700780c */ /* 0x000fe20001f61670 */
        /* <DEDUP_REMOVED lines=15> */
[----:B------:R-:W-:Y:S01]  /*13270*/  ISETP.LT.OR P2, PT, R183, 0x3a, P2 ;  /* 0x0000003ab700780c */ /* 0x000fe20001741670 */
[----:B------:R-:W-:Y:S01]  /*13280*/  FMUL.FTZ R52, R52, R157 ;  /* 0x0000009d34347220 */ /* 0x000fe20000410000 */
[----:B------:R-:W-:Y:S01]  /*13290*/  FMNMX.FTZ R15, R171, R15, !PT ;  /* 0x0000000fab0f7209 */ /* 0x000fe20007810000 */
[----:B------:R-:W-:Y:S01]  /*132a0*/  FMUL.FTZ R53, R53, R157 ;  /* 0x0000009d35357220 */ /* 0x000fe20000410000 */
[----:B------:R-:W-:Y:S01]  /*132b0*/  FSEL R174, R174, -INF , !P4 ;  /* 0xff800000aeae7808 */ /* 0x000fe20006000000 */
[----:B------:R-:W-:Y:S01]  /*132c0*/  MUFU.EX2 R173, R173 ;  /* 0x000000ad00ad7308 */ /* 0x000fe20000000800 */
[----:B------:R-:W-:Y:S01]  /*132d0*/  FMNMX.FTZ R15, R172, R15, !PT ;  /* 0x0000000fac0f7209 */ /* 0x000fe20007810000 */
[----:B---3--:R-:W-:Y:S01]  /*132e0*/  FADD.FTZ R0, R166, R0 ;  /* 0x00000000a6007221 */ /* 0x008fe20000010000 */
[----:B------:R-:W-:Y:S01]  /*132f0*/  FSEL R175, R175, -INF , !P2 ;  /* 0xff800000afaf7808 */ /* 0x000fe20005000000 */
[----:B------:R-:W-:Y:S01]  /*13300*/  FMUL.FTZ R56, R56, R157 ;  /* 0x0000009d38387220 */ /* 0x000fe20000410000 */
[----:B------:R-:W-:Y:S01]  /*13310*/  FMNMX.FTZ R15, R174, R15, !PT ;  /* 0x0000000fae0f7209 */ /* 0x000fe20007810000 */
[----:B------:R-:W-:Y:S01]  /*13320*/  FMUL.FTZ R57, R57, R157 ;  /* 0x0000009d39397220 */ /* 0x000fe20000410000 */
[----:B------:R-:W-:Y:S01]  /*13330*/  F2FP.F16.F32.PACK_AB R152, R230, R152 ;  /* 0x00000098e698723e */ /* 0x000fe200000000ff */
[----:B------:R-:W-:Y:S01]  /*13340*/  MUFU.EX2 R177, R177 ;  /* 0x000000b100b17308 */ /* 0x000fe20000000800 */
[----:B------:R-:W-:Y:S01]  /*13350*/  FMNMX.FTZ R15, R175, R15, !PT ;  /* 0x0000000faf0f7209 */ /* 0x000fe20007810000 */
[----:B0-----:R-:W-:Y:S01]  /*13360*/  FADD.FTZ R0, R169, R0 ;  /* 0x00000000a9007221 */ /* 0x001fe20000010000 */
[----:B------:R-:W-:Y:S01]  /*13370*/  ISETP.NE.AND P3, PT, R194, RZ, PT ;  /* 0x000000ffc200720c */ /* 0x000fe20003f65270 */
[-C--:B------:R-:W-:Y:S01]  /*13380*/  FMUL.FTZ R60, R60, R157.reuse ;  /* 0x0000009d3c3c7220 */ /* 0x080fe20000410000 */
[-C--:B------:R-:W-:Y:S01]  /*13390*/  FMUL.FTZ R61, R61, R157.reuse ;  /* 0x0000009d3d3d7220 */ /* 0x080fe20000410000 */
[----:B------:R-:W0:Y:S01]  /*133a0*/  SHFL.BFLY PT, R178, R15, 0x2, 0x1f ;  /* 0x0c401f000fb27f89 */ /* 0x000e2200000e0000 */
        /* <DEDUP_REMOVED lines=9> */
[----:B------:R-:W-:Y:S01]  /*13440*/  @!P3 IMAD R214, R214, 0x40, R191 ;  /* 0x00000040d6d6b824 */ /* 0x000fe200078e02bf */
[----:B------:R-:W-:Y:S01]  /*13450*/  MUFU.EX2 R180, R180 ;  /* 0x000000b400b47308 */ /* 0x000fe20000000800 */
[-C--:B------:R-:W-:Y:S01]  /*13460*/  FMUL.FTZ R80, R80, R157.reuse ;  /* 0x0000009d50507220 */ /* 0x080fe20000410000 */
[----:B------:R-:W-:Y:S01]  /*13470*/  FMUL.FTZ R81, R81, R157 ;  /* 0x0000009d51517220 */ /* 0x000fe20000410000 */
[----:B------:R-:W-:-:S02]  /*13480*/  @!P3 IMAD R214, R214, 0x4, R2 ;  /* 0x00000004d6d6b824 */ /* 0x000fc400078e0202 */
[-C--:B------:R-:W-:Y:S01]  /*13490*/  FMUL.FTZ R84, R84, R157.reuse ;  /* 0x0000009d54547220 */ /* 0x080fe20000410000 */
[-C--:B------:R-:W-:Y:S01]  /*134a0*/  FMUL.FTZ R85, R85, R157.reuse ;  /* 0x0000009d55557220 */ /* 0x080fe20000410000 */
[-C--:B------:R-:W-:Y:S01]  /*134b0*/  FMUL.FTZ R88, R88, R157.reuse ;  /* 0x0000009d58587220 */ /* 0x080fe20000410000 */
[-C--:B------:R-:W-:Y:S01]  /*134c0*/  FMUL.FTZ R89, R89, R157.reuse ;  /* 0x0000009d59597220 */ /* 0x080fe20000410000 */
[----:B------:R-:W-:Y:S01]  /*134d0*/  @!P3 STS [R214+0x28800], R157 ;  /* 0x0288009dd600b388 */ /* 0x000fe20000000800 */
[-C--:B------:R-:W-:Y:S01]  /*134e0*/  FMUL.FTZ R92, R92, R157.reuse ;  /* 0x0000009d5c5c7220 */ /* 0x080fe20000410000 */
[-C--:B------:R-:W-:Y:S01]  /*134f0*/  FMUL.FTZ R93, R93, R157.reuse ;  /* 0x0000009d5d5d7220 */ /* 0x080fe20000410000 */
[-C--:B------:R-:W-:Y:S01]  /*13500*/  FMUL.FTZ R96, R96, R157.reuse ;  /* 0x0000009d60607220 */ /* 0x080fe20000410000 */
[-C--:B------:R-:W-:Y:S01]  /*13510*/  FMUL.FTZ R97, R97, R157.reuse ;  /* 0x0000009d61617220 */ /* 0x080fe20000410000 */
[----:B0-----:R-:W-:Y:S01]  /*13520*/  FMNMX.FTZ R15, R15, R178, !PT ;  /* 0x000000b20f0f7209 */ /* 0x001fe20007810000 */
        /* <DEDUP_REMOVED lines=27> */
[----:B0-----:R-:W-:-:S02]  /*136e0*/  FMNMX.FTZ R15, R15, R178, !PT ;  /* 0x000000b20f0f7209 */ /* 0x001fc40007810000 */
[----:B------:R0:W2:Y:S02]  /*136f0*/  MUFU.EX2 R178, R170 ;  /* 0x000000aa00b27308 */ /* 0x0000a40000000800 */
[C---:B------:R-:W-:Y:S01]  /*13700*/  FSETP.NEU.FTZ.AND P2, PT, R15.reuse, -INF , PT ;  /* 0xff8000000f00780b */ /* 0x040fe20003f5d000 */
[----:B------:R-:W-:-:S03]  /*13710*/  FMUL.FTZ R215, R15, R20 ;  /* 0x000000140fd77220 */ /* 0x000fc60000410000 */
[----:B------:R-:W-:Y:S02]  /*13720*/  FSEL R216, R15, RZ, P2 ;  /* 0x000000ff0fd87208 */ /* 0x000fe40001000000 */
[----:B------:R-:W-:-:S03]  /*13730*/  FSEL R215, R215, RZ, P2 ;  /* 0x000000ffd7d77208 */ /* 0x000fc60001000000 */
[----:B------:R-:W-:Y:S02]  /*13740*/  FADD.FTZ R216, -R216, R213 ;  /* 0x000000d5d8d87221 */ /* 0x000fe40000010100 */
[-CC-:B------:R-:W-:Y:S01]  /*13750*/  FFMA.FTZ R213, R21, R20.reuse, -R215.reuse ;  /* 0x0000001415d57223 */ /* 0x180fe200000108d7 */
[-CC-:B------:R-:W-:Y:S01]  /*13760*/  FFMA.FTZ R183, R181, R20.reuse, -R215.reuse ;  /* 0x00000014b5b77223 */ /* 0x180fe200000108d7 */
[-C--:B------:R-:W-:Y:S01]  /*13770*/  FMUL.FTZ R21, R216, R20.reuse ;  /* 0x00000014d8157220 */ /* 0x080fe20000410000 */
[-CC-:B------:R-:W-:Y:S01]  /*13780*/  FFMA.FTZ R153, R153, R20.reuse, -R215.reuse ;  /* 0x0000001499997223 */ /* 0x180fe200000108d7 */
[-CC-:B0-----:R-:W-:Y:S01]  /*13790*/  FFMA.FTZ R170, R154, R20.reuse, -R215.reuse ;  /* 0x000000149aaa7223 */ /* 0x181fe200000108d7 */
[----:B------:R-:W-:Y:S01]  /*137a0*/  F2FP.F16.F32.PACK_AB R154, R231, R155 ;  /* 0x0000009be79a723e */ /* 0x000fe200000000ff */
[----:B------:R-:W-:Y:S01]  /*137b0*/  MUFU.EX2 R213, R213 ;  /* 0x000000d500d57308 */ /* 0x000fe20000000800 */
[-CC-:B------:R-:W-:Y:S01]  /*137c0*/  FFMA.FTZ R181, R156, R20.reuse, -R215.reuse ;  /* 0x000000149cb57223 */ /* 0x180fe200000108d7 */
[-CC-:B------:R-:W-:Y:S01]  /*137d0*/  FFMA.FTZ R182, R182, R20.reuse, -R215.reuse ;  /* 0x00000014b6b67223 */ /* 0x180fe200000108d7 */
[-CC-:B------:R-:W-:Y:S01]  /*137e0*/  FFMA.FTZ R159, R159, R20.reuse, -R215.reuse ;  /* 0x000000149f9f7223 */ /* 0x180fe200000108d7 */
[-CC-:B------:R-:W-:Y:S01]  /*137f0*/  FFMA.FTZ R216, R160, R20.reuse, -R215.reuse ;  /* 0x00000014a0d87223 */ /* 0x180fe200000108d7 */
[-CC-:B------:R-:W-:Y:S01]  /*13800*/  FFMA.FTZ R163, R163, R20.reuse, -R215.reuse ;  /* 0x00000014a3a37223 */ /* 0x180fe200000108d7 */
[--C-:B------:R-:W-:Y:S01]  /*13810*/  FFMA.FTZ R230, R164, R20, -R215.reuse ;  /* 0x00000014a4e67223 */ /* 0x100fe200000108d7 */
[----:B------:R-:W-:Y:S01]  /*13820*/  F2FP.F16.F32.PACK_AB R156, R161, R158 ;  /* 0x0000009ea19c723e */ /* 0x000fe200000000ff */
[----:B------:R-:W0:Y:S01]  /*13830*/  MUFU.EX2 R21, R21 ;  /* 0x0000001500157308 */ /* 0x000e220000000800 */
[-CC-:B------:R-:W-:Y:S01]  /*13840*/  FFMA.FTZ R167, R167, R20.reuse, -R215.reuse ;  /* 0x00000014a7a77223 */ /* 0x180fe200000108d7 */
[-CC-:B------:R-:W-:Y:S01]  /*13850*/  FFMA.FTZ R168, R168, R20.reuse, -R215.reuse ;  /* 0x00000014a8a87223 */ /* 0x180fe200000108d7 */
[-CC-:B------:R-:W-:Y:S01]  /*13860*/  FFMA.FTZ R171, R171, R20.reuse, -R215.reuse ;  /* 0x00000014abab7223 */ /* 0x180fe200000108d7 */
[--C-:B------:R-:W-:Y:S01]  /*13870*/  FFMA.FTZ R172, R172, R20, -R215.reuse ;  /* 0x00000014acac7223 */ /* 0x100fe200000108d7 */
[----:B------:R-:W-:Y:S01]  /*13880*/  F2FP.F16.F32.PACK_AB R158, R165, R162 ;  /* 0x000000a2a59e723e */ /* 0x000fe200000000ff */
[-CC-:B------:R-:W-:Y:S01]  /*13890*/  FFMA.FTZ R175, R175, R20.reuse, -R215.reuse ;  /* 0x00000014afaf7223 */ /* 0x180fe200000108d7 */
[----:B------:R-:W-:Y:S01]  /*138a0*/  FFMA.FTZ R174, R174, R20, -R215 ;  /* 0x00000014aeae7223 */ /* 0x000fe200000108d7 */
[----:B------:R-:W3:Y:S01]  /*138b0*/  MUFU.EX2 R183, R183 ;  /* 0x000000b700b77308 */ /* 0x000ee20000000800 */
[----:B--2---:R-:W-:Y:S01]  /*138c0*/  FADD.FTZ R0, R178, R0 ;  /* 0x00000000b2007221 */ /* 0x004fe20000010000 */
[----:B------:R-:W-:-:S02]  /*138d0*/  F2FP.F16.F32.PACK_AB R160, R169, R166 ;  /* 0x000000a6a9a0723e */ /* 0x000fc400000000ff */
[C---:B------:R-:W-:Y:S01]  /*138e0*/  F2FP.F16.F32.PACK_AB R162, R173.reuse, R178 ;  /* 0x000000b2ada2723e */ /* 0x040fe200000000ff */
[----:B------:R-:W-:Y:S01]  /*138f0*/  FADD.FTZ R0, R173, R0 ;  /* 0x00000000ad007221 */ /* 0x000fe20000010000 */
[----:B------:R-:W-:Y:S02]  /*13900*/  F2FP.F16.F32.PACK_AB R166, R180, R179 ;  /* 0x000000b3b4a6723e */ /* 0x000fe400000000ff */
[----:B------:R2:W4:Y:S01]  /*13910*/  MUFU.EX2 R155, R153 ;  /* 0x00000099009b7308 */ /* 0x0005220000000800 */
[----:B0-----:R-:W-:Y:S01]  /*13920*/  FFMA.FTZ R3, R21, R3, R213 ;  /* 0x0000000315037223 */ /* 0x001fe200000100d5 */
[----:B------:R0:W-:Y:S01]  /*13930*/  @!P3 STS [R214+0x28820], R21 ;  /* 0x02882015d600b388 */ /* 0x0001e20000000800 */
[-C--:B------:R-:W-:Y:S01]  /*13940*/  FMUL.FTZ R26, R26, R21.reuse ;  /* 0x000000151a1a7220 */ /* 0x080fe20000410000 */
[-C--:B------:R-:W-:Y:S01]  /*13950*/  FMUL.FTZ R27, R27, R21.reuse ;  /* 0x000000151b1b7220 */ /* 0x080fe20000410000 */
[-C--:B------:R-:W-:Y:S01]  /*13960*/  FMUL.FTZ R30, R30, R21.reuse ;  /* 0x000000151e1e7220 */ /* 0x080fe20000410000 */
[-C--:B------:R-:W-:Y:S01]  /*13970*/  FMUL.FTZ R31, R31, R21.reuse ;  /* 0x000000151f1f7220 */ /* 0x080fe20000410000 */
[----:B------:R-:W-:Y:S01]  /*13980*/  FMUL.FTZ R34, R34, R21 ;  /* 0x0000001522227220 */ /* 0x000fe20000410000 */
[----:B------:R-:W5:Y:S01]  /*13990*/  MUFU.EX2 R170, R170 ;  /* 0x000000aa00aa7308 */ /* 0x000f620000000800 */
[C---:B---3--:R-:W-:Y:S01]  /*139a0*/  FADD.FTZ R3, R183.reuse, R3 ;  /* 0x00000003b7037221 */ /* 0x048fe20000010000 */
[----:B--2---:R-:W-:Y:S01]  /*139b0*/  F2FP.F16.F32.PACK_AB R153, R183, R213 ;  /* 0x000000d5b799723e */ /* 0x004fe200000000ff */
        /* <DEDUP_REMOVED lines=13> */
[----:B------:R-:W3:Y:S01]  /*13a90*/  MUFU.EX2 R182, R182 ;  /* 0x000000b600b67308 */ /* 0x000ee20000000800 */
[C---:B-----5:R-:W-:Y:S01]  /*13aa0*/  FADD.FTZ R3, R170.reuse, R3 ;  /* 0x00000003aa037221 */ /* 0x060fe20000010000 */
[----:B------:R-:W-:Y:S01]  /*13ab0*/  F2FP.F16.F32.PACK_AB R155, R170, R155 ;  /* 0x0000009baa9b723e */ /* 0x000fe200000000ff */
[----:B------:R-:W-:Y:S01]  /*13ac0*/  BAR.SYNC.DEFER_BLOCKING 0xf, 0x100 ;  /* 0x03c4000000007b1d */ /* 0x000fe20000010000 */
        /* <DEDUP_REMOVED lines=22> */
[----:B----4-:R-:W-:Y:S01]  /*13c30*/  FADD.FTZ R3, R159, R3 ;  /* 0x000000039f037221 */ /* 0x010fe20000010000 */
[----:B------:R0:W-:Y:S01]  /*13c40*/  STSM.16.M88.4 [R196+0x26800], R152 ;  /* 0x02680098c4007844 */ /* 0x0001e20000000200 */
[-C--:B------:R-:W-:Y:S01]  /*13c50*/  FMUL.FTZ R90, R90, R21.reuse ;  /* 0x000000155a5a7220 */ /* 0x080fe20000410000 */
[-C--:B------:R-:W-:Y:S01]  /*13c60*/  FMUL.FTZ R91, R91, R21.reuse ;  /* 0x000000155b5b7220 */ /* 0x080fe20000410000 */
[-C--:B------:R-:W-:Y:S01]  /*13c70*/  FMUL.FTZ R94, R94, R21.reuse ;  /* 0x000000155e5e7220 */ /* 0x080fe20000410000 */
[-C--:B------:R-:W-:Y:S01]  /*13c80*/  FMUL.FTZ R95, R95, R21.reuse ;  /* 0x000000155f5f7220 */ /* 0x080fe20000410000 */
        /* <DEDUP_REMOVED lines=42> */
[----:B----4-:R-:W-:Y:S01]  /*13f30*/  FADD.FTZ R3, R165, R3 ;  /* 0x00000003a5037221 */ /* 0x010fe20000010000 */
[-C--:B------:R-:W-:Y:S01]  /*13f40*/  FMUL.FTZ R150, R150, R21.reuse ;  /* 0x0000001596967220 */ /* 0x080fe20000410000 */
[----:B------:R-:W-:-:S05]  /*13f50*/  FMUL.FTZ R151, R151, R21 ;  /* 0x0000001597977220 */ /* 0x000fca0000410000 */
[----:B------:R-:W4:Y:S01]  /*13f60*/  MUFU.EX2 R167, R174 ;  /* 0x000000ae00a77308 */ /* 0x000f220000000800 */
[C---:B--2---:R-:W-:Y:S01]  /*13f70*/  FADD.FTZ R3, R172.reuse, R3 ;  /* 0x00000003ac037221 */ /* 0x044fe20000010000 */
[----:B------:R-:W-:-:S06]  /*13f80*/  F2FP.F16.F32.PACK_AB R165, R172, R165 ;  /* 0x000000a5aca5723e */ /* 0x000fcc00000000ff */
[----:B------:R-:W2:Y:S01]  /*13f90*/  MUFU.EX2 R175, R175 ;  /* 0x000000af00af7308 */ /* 0x000ea20000000800 */
[----:B---3--:R-:W-:Y:S01]  /*13fa0*/  FADD.FTZ R0, R164, R0 ;  /* 0x00000000a4007221 */ /* 0x008fe20000010000 */
[----:B------:R-:W-:-:S03]  /*13fb0*/  F2FP.F16.F32.PACK_AB R164, R177, R164 ;  /* 0x000000a4b1a4723e */ /* 0x000fc600000000ff */
[----:B------:R-:W-:Y:S01]  /*13fc0*/  FADD.FTZ R0, R177, R0 ;  /* 0x00000000b1007221 */ /* 0x000fe20000010000 */
[----:B----4-:R-:W-:-:S03]  /*13fd0*/  FADD.FTZ R3, R167, R3 ;  /* 0x00000003a7037221 */ /* 0x010fc60000010000 */
[----:B------:R-:W-:-:S04]  /*13fe0*/  FADD.FTZ R0, R179, R0 ;  /* 0x00000000b3007221 */ /* 0x000fc80000010000 */
[----:B------:R-:W-:Y:S01]  /*13ff0*/  FADD.FTZ R0, R180, R0 ;  /* 0x00000000b4007221 */ /* 0x000fe20000010000 */
[C---:B--2---:R-:W-:Y:S01]  /*14000*/  F2FP.F16.F32.PACK_AB R167, R175.reuse, R167 ;  /* 0x000000a7afa7723e */ /* 0x044fe200000000ff */
[----:B------:R-:W-:-:S04]  /*14010*/  FADD.FTZ R3, R175, R3 ;  /* 0x00000003af037221 */ /* 0x000fc80000010000 */
[----:B------:R0:W-:Y:S01]  /*14020*/  STSM.16.M88.4 [R198], R164 ;  /* 0x000000a4c6007844 */ /* 0x0001e20000000200 */
[----:B------:R-:W-:Y:S05]  /*14030*/  @!P0 BRA `(.L_x_5847) ;  /* 0x0000000000048947 */ /* 0x000fea0003800000 */
[----:B------:R-:W-:Y:S01]  /*14040*/  BPT.TRAP 0x1 ;  /* 0x000000040000795c */ /* 0x000fe20000300000 */
.L_x_5847:
[----:B------:R2:W3:Y:S01]  /*14050*/  SYNCS.PHASECHK.TRANS64.TRYWAIT P2, [R206+URZ+0x28c50], R207 ;  /* 0x028c50cfce0075a7 */ /* 0x0004e2000804017f */
[----:B------:R-:W-:Y:S05]  /*14060*/  @!P0 BRA `(.L_x_5848) ;  /* 0x0000000000048947 */ /* 0x000fea0003800000 */
[----:B------:R-:W-:Y:S01]  /*14070*/  BPT.TRAP 0x1 ;  /* 0x000000040000795c */ /* 0x000fe20000300000 */
.L_x_5848:
[----:B------:R-:W-:Y:S04]  /*14080*/  BSSY B1, `(.L_x_5849) ;  /* 0x0000004000017945 */ /* 0x000fe80003800000 */
[----:B---3--:R-:W-:Y:S05]  /*14090*/  @P2 BRA `(.L_x_5850) ;  /* 0x0000000000082947 */ /* 0x008fea0003800000 */
[----:B------:R-:W3:Y:S02]  /*140a0*/  SYNCS.PHASECHK.TRANS64.TRYWAIT P2, [R206+URZ+0x28c50], R207 ;  /* 0x028c50cfce0075a7 */ /* 0x000ee4000804017f */
[----:B---3--:R-:W-:Y:S05]  /*140b0*/  @!P2 BRA `(.L_x_5851) ;  /* 0x000001040048a947 */ /* 0x008fea0003800000 */
.L_x_5850:
[----:B------:R-:W-:Y:S05]  /*140c0*/  BSYNC B1 ;  /* 0x0000000000017941 */ /* 0x000fea0003800000 */
.L_x_5849:
        /* <DEDUP_REMOVED lines=10> */
[----:B------:R-:W-:-:S02]  /*14170*/  IMAD.MOV.U32 R213, RZ, RZ, R15 ;  /* 0x000000ffffd57224 */ /* 0x000fc400078e000f */
[----:B------:R-:W-:Y:S02]  /*14180*/  IMAD.MOV.U32 R215, RZ, RZ, R14 ;  /* 0x000000ffffd77224 */ /* 0x000fe400078e000e */
[----:B0-----:R-:W-:-:S06]  /*14190*/  IMAD.MOV.U32 R214, RZ, RZ, R18 ;  /* 0x000000ffffd67224 */ /* 0x001fcc00078e0012 */
[----:B------:R-:W-:Y:S03]  /*141a0*/  HGMMA.64x256x16.F32 R24, R152, gdesc[UR4].tnspB, R24, gsb0 ;  /* 0x43e0000498187df0 */ /* 0x000fe60008000818 */
[----:B------:R-:W-:Y:S02]  /*141b0*/  WARPGROUP.DEPBAR.LE gsb0, 0x0 ;  /* 0x00008000000079c5 */ /* 0x000fe40000010000 */
[----:B------:R-:W-:Y:S01]  /*141c0*/  VIADD R152, R168, 0x80 ;  /* 0x00000080a8987836 */ /* 0x000fe20000000000 */
        /* <DEDUP_REMOVED lines=31> */
.L_x_5833:
[----:B------:R-:W-:Y:S05]  /*143c0*/  BSYNC B0 ;  /* 0x0000000000007941 */ /* 0x000fea0003800000 */
.L_x_5832:
[----:B------:R-:W2:Y:S01]  /*143d0*/  SHFL.BFLY PT, R4, R0, 0x2, 0x1f ;  /* 0x0c401f0000047f89 */ /* 0x000ea200000e0000 */
[----:B------:R-:W-:Y:S02]  /*143e0*/  IMAD.MOV.U32 R152, RZ, RZ, -0x800000 ;  /* 0xff800000ff987424 */ /* 0x000fe400078e00ff */
[----:B------:R-:W-:Y:S01]  /*143f0*/  VIADD R217, R217, 0x1 ;  /* 0x00000001d9d97836 */ /* 0x000fe20000000000 */
[----:B------:R-:W-:Y:S08]  /*14400*/  BAR.ARV 0x8, 0x100 ;  /* 0x0204000000007b1d */ /* 0x000ff00000002000 */
[----:B------:R-:W-:Y:S01]  /*14410*/  BAR.SYNC.DEFER_BLOCKING 0xf, 0x100 ;  /* 0x03c4000000007b1d */ /* 0x000fe20000010000 */
[----:B--2---:R-:W-:-:S05]  /*14420*/  FADD.FTZ R4, R4, R0 ;  /* 0x0000000004047221 */ /* 0x004fca0000010000 */
[----:B------:R-:W2:Y:S02]  /*14430*/  SHFL.BFLY PT, R0, R4, 0x1, 0x1f ;  /* 0x0c201f0004007f89 */ /* 0x000ea400000e0000 */
[----:B--2---:R-:W-:Y:S01]  /*14440*/  FADD.FTZ R0, R4, R0 ;  /* 0x0000000004007221 */ /* 0x004fe20000010000 */
[----:B------:R-:W-:-:S04]  /*14450*/  IMAD.MOV.U32 R4, RZ, RZ, RZ ;  /* 0x000000ffff047224 */ /* 0x000fc800078e00ff */
[----:B------:R-:W-:-:S13]  /*14460*/  FSETP.NE.FTZ.AND P0, PT, R0, RZ, PT ;  /* 0x000000ff0000720b */ /* 0x000fda0003f15000 */
[----:B------:R-:W2:Y:S01]  /*14470*/  @P0 MUFU.RCP R4, R0 ;  /* 0x0000000000040308 */ /* 0x000ea20000001000 */
[----:B------:R-:W-:-:S07]  /*14480*/  @P0 FMUL.FTZ R5, R20, 0.69314718246459960938 ;  /* 0x3f31721814050820 */ /* 0x000fce0000410000 */
[----:B------:R-:W3:Y:S01]  /*14490*/  @P0 MUFU.LG2 R0, R0 ;  /* 0x0000000000000308 */ /* 0x000ee20000000c00 */
        /* <DEDUP_REMOVED lines=8> */
[----:B---3--:R-:W-:Y:S01]  /*14520*/  @P0 FMUL.FTZ R0, R0, 0.69314718246459960938 ;  /* 0x3f31721800000820 */ /* 0x008fe20000410000 */
[-C--:B------:R-:W-:Y:S01]  /*14530*/  FMUL.FTZ R40, R40, R4.reuse ;  /* 0x0000000428287220 */ /* 0x080fe20000410000 */
[-C--:B------:R-:W-:Y:S01]  /*14540*/  FMUL.FTZ R41, R41, R4.reuse ;  /* 0x0000000429297220 */ /* 0x080fe20000410000 */
[----:B------:R-:W-:Y:S01]  /*14550*/  FMUL.FTZ R44, R44, R4 ;  /* 0x000000042c2c7220 */ /* 0x000fe20000410000 */
[----:B------:R-:W-:Y:S01]  /*14560*/  @P0 FFMA.FTZ R152, R5, R14, R0 ;  /* 0x0000000e05980223 */ /* 0x000fe20000010000 */
[-C--:B------:R-:W-:Y:S01]  /*14570*/  FMUL.FTZ R45, R45, R4.reuse ;  /* 0x000000042d2d7220 */ /* 0x080fe20000410000 */
[----:B------:R-:W2:Y:S01]  /*14580*/  SHFL.BFLY PT, R0, R3, 0x2, 0x1f ;  /* 0x0c401f0003007f89 */ /* 0x000ea200000e0000 */
        /* <DEDUP_REMOVED lines=23> */
[----:B--2---:R-:W-:Y:S01]  /*14700*/  FADD.FTZ R0, R0, R3 ;  /* 0x0000000300007221 */ /* 0x004fe20000010000 */
[-C--:B------:R-:W-:Y:S01]  /*14710*/  FMUL.FTZ R93, R93, R4.reuse ;  /* 0x000000045d5d7220 */ /* 0x080fe20000410000 */
[-C--:B------:R-:W-:Y:S01]  /*14720*/  FMUL.FTZ R96, R96, R4.reuse ;  /* 0x0000000460607220 */ /* 0x080fe20000410000 */
[-C--:B------:R-:W-:Y:S01]  /*14730*/  FMUL.FTZ R97, R97, R4.reuse ;  /* 0x0000000461617220 */ /* 0x080fe20000410000 */
        /* <DEDUP_REMOVED lines=25> */
[----:B--2---:R-:W-:Y:S01]  /*148d0*/  FADD.FTZ R3, R0, R3 ;  /* 0x0000000300037221 */ /* 0x004fe20000010000 */
[----:B------:R-:W-:-:S02]  /*148e0*/  IMAD.MOV.U32 R0, RZ, RZ, RZ ;  /* 0x000000ffff007224 */ /* 0x000fc400078e00ff */
[-C--:B------:R-:W-:Y:S01]  /*148f0*/  FMUL.FTZ R148, R148, R4.reuse ;  /* 0x0000000494947220 */ /* 0x080fe20000410000 */
[----:B------:R-:W-:Y:S01]  /*14900*/  FMUL.FTZ R149, R149, R4 ;  /* 0x0000000495957220 */ /* 0x000fe20000410000 */
        /* <DEDUP_REMOVED lines=11> */
[----:B------:R-:W-:Y:S01]  /*149c0*/  FMUL.FTZ R39, R39, R0 ;  /* 0x0000000027277220 */ /* 0x000fe20000410000 */
[----:B---3--:R-:W-:Y:S01]  /*149d0*/  @P0 FMUL.FTZ R5, R3, 0.69314718246459960938 ;  /* 0x3f31721803050820 */ /* 0x008fe20000410000 */
        /* <DEDUP_REMOVED lines=26> */
[----:B------:R2:W-:Y:S01]  /*14b80*/  @!P0 STS [R5+0x28800], R4 ;  /* 0x0288000405008388 */ /* 0x0005e20000000800 */
        /* <DEDUP_REMOVED lines=9> */
[-C--:B--2---:R-:W-:Y:S01]  /*14c20*/  FMUL.FTZ R4, R78, R0.reuse ;  /* 0x000000004e047220 */ /* 0x084fe20000410000 */
[-C--:B------:R-:W-:Y:S01]  /*14c30*/  FMUL.FTZ R99, R99, R0.reuse ;  /* 0x0000000063637220 */ /* 0x080fe20000410000 */
[-C--:B------:R-:W-:Y:S01]  /*14c40*/  FMUL.FTZ R102, R102, R0.reuse ;  /* 0x0000000066667220 */ /* 0x080fe20000410000 */
[-C--:B------:R-:W-:Y:S01]  /*14c50*/  FMUL.FTZ R103, R103, R0.reuse ;  /* 0x0000000067677220 */ /* 0x080fe20000410000 */
        /* <DEDUP_REMOVED lines=26> */
[----:B------:R-:W-:Y:S06]  /*14e00*/  BAR.ARV 0xe, 0x100 ;  /* 0x0384000000007b1d */ /* 0x000fec0000002000 */
[----:B------:R-:W-:-:S02]  /*14e10*/  PLOP3.LUT P0, PT, PT, PT, PT, 0x8, 0x0 ;  /* 0x000000000000781c */ /* 0x000fc40003f0e170 */
[----:B------:R-:W-:Y:S02]  /*14e20*/  LOP3.LUT R19, R19, R0, RZ, 0x3c, !PT ;  /* 0x0000000013137212 */ /* 0x000fe400078e3cff */
[----:B------:R-:W-:-:S09]  /*14e30*/  SEL R18, R18, RZ, P1 ;  /* 0x000000ff12127207 */ /* 0x000fd20000800000 */
.L_x_5713:
[----:B------:R-:W-:Y:S05]  /*14e40*/  BSYNC B7 ;  /* 0x0000000000077941 */ /* 0x000fea0003800000 */
.L_x_5701:
        /* <DEDUP_REMOVED lines=9> */
[----:B------:R-:W4:Y:S01]  /*14ee0*/  LDL R8, [R1+0x6c] ;  /* 0x00006c0001087983 */ /* 0x000f220000100800 */
        /* <DEDUP_REMOVED lines=175> */
[----:B------:R-:W-:Y:S01]  /*159e0*/  ISETP.NE.U32.AND P0, PT, RZ, UR4, PT ;  /* 0x00000004ff007c0c */ /* 0x000fe2000bf05070 */
[----:B------:R-:W-:Y:S02]  /*159f0*/  ULDC UR4, c[0x0][0xa88] ;  /* 0x0002a20000047ab9 */ /* 0x000fe40000000800 */
[----:B------:R0:W-:Y:S01]  /*15a00*/  STSM.16.M88.4 [R12], R8 ;  /* 0x000000080c007844 */ /* 0x0001e20000000200 */
[----:B------:R-:W-:Y:S02]  /*15a10*/  ISETP.NE.AND.EX P0, PT, RZ, UR5, PT, P0 ;  /* 0x00000005ff007c0c */ /* 0x000fe4000bf05300 */
[----:B0-----:R-:W-:-:S11]  /*15a20*/  LOP3.LUT R8, R0, 0x380, RZ, 0xc0, !PT ;  /* 0x0000038000087812 */ /* 0x001fd600078ec0ff */
[----:B------:R-:W0:Y:S01]  /*15a30*/  @P0 LDC.64 R10, c[0x0][0xc08] ;  /* 0x00030200ff0a0b82 */ /* 0x000e220000000a00 */
[----:B------:R-:W-:Y:S02]  /*15a40*/  F2FP.F16.F32.PACK_AB R12, R145, R144 ;  /* 0x00000090910c723e */ /* 0x000fe400000000ff */
[----:B------:R-:W-:-:S04]  /*15a50*/  SHF.R.U64 R8, R8, 0x3, RZ ;  /* 0x0000000308087819 */ /* 0x000fc800000012ff */
[----:B------:R-:W-:Y:S01]  /*15a60*/  LOP3.LUT R22, R8, R0, RZ, 0x3c, !PT ;  /* 0x0000000008167212 */ /* 0x000fe200078e3cff */
[----:B------:R-:W-:-:S03]  /*15a70*/  IMAD.U32 R8, RZ, RZ, UR4 ;  /* 0x00000004ff087e24 */ /* 0x000fc6000f8e00ff */
[----:B------:R-:W-:-:S05]  /*15a80*/  MOV R22, R22 ;  /* 0x0000001600167202 */ /* 0x000fca0000000f00 */
[----:B------:R1:W-:Y:S01]  /*15a90*/  STSM.16.M88.4 [R22], R12 ;  /* 0x0000000c16007844 */ /* 0x0003e20000000200 */
[----:B0-----:R-:W-:Y:S01]  /*15aa0*/  @P0 IMAD.WIDE R10, R208, 0x4, R10 ;  /* 0x00000004d00a0825 */ /* 0x001fe200078e020a */
[----:B------:R-:W-:Y:S01]  /*15ab0*/  BAR.SYNC.DEFER_BLOCKING 0x1, 0x100 ;  /* 0x0044000000007b1d */ /* 0x000fe20000010000 */
[----:B------:R-:W-:-:S04]  /*15ac0*/  ISETP.NE.U32.AND P1, PT, RZ, UR6, PT ;  /* 0x00000006ff007c0c */ /* 0x000fc8000bf25070 */
[----:B------:R-:W-:Y:S01]  /*15ad0*/  ISETP.NE.AND.EX P1, PT, RZ, UR7, PT, P1 ;  /* 0x00000007ff007c0c */ /* 0x000fe2000bf25310 */
[----:B------:R0:W5:Y:S01]  /*15ae0*/  @P0 LDG.E R8, desc[UR42][R10.64] ;  /* 0x0000002a0a080981 */ /* 0x000162000c1e1900 */
[----:B------:R-:W-:Y:S01]  /*15af0*/  IMAD.MOV.U32 R0, RZ, RZ, RZ ;  /* 0x000000ffff007224 */ /* 0x000fe200078e00ff */
[----:B0-----:R-:W0:Y:S02]  /*15b00*/  LDC.64 R10, c[0x0][0xc00] ;  /* 0x00030000ff0a7b82 */ /* 0x001e240000000a00 */
[----:B0-----:R-:W-:-:S08]  /*15b10*/  IMAD.WIDE R10, R208, 0x4, R10 ;  /* 0x00000004d00a7825 */ /* 0x001fd000078e020a */
[----:B------:R1:W5:Y:S01]  /*15b20*/  @P1 LDG.E R0, desc[UR42][R10.64] ;  /* 0x0000002a0a001981 */ /* 0x000362000c1e1900 */
[----:B------:R-:W-:Y:S05]  /*15b30*/  @P0 BRA `(.L_x_5855) ;  /* 0x0000000000100947 */ /* 0x000fea0003800000 */
[----:B------:R-:W-:Y:S05]  /*15b40*/  @!P1 BRA `(.L_x_5855) ;  /* 0x00000000000c9947 */ /* 0x000fea0003800000 */
[----:B-----5:R-:W4:Y:S04]  /*15b50*/  LDG.E R8, desc[UR42][R10.64] ;  /* 0x0000002a0a087981 */ /* 0x020f28000c1e1900 */
[----:B-1----:R-:W4:Y:S02]  /*15b60*/  LDG.E R10, desc[UR42][R10.64+0x4] ;  /* 0x0000042a0a0a7981 */ /* 0x002f24000c1e1900 */
[----:B----4-:R-:W-:-:S07]  /*15b70*/  IMAD.IADD R8, R10, 0x1, -R8 ;  /* 0x000000010a087824 */ /* 0x010fce00078e0a08 */
.L_x_5855:
[----:B------:R-:W4:Y:S01]  /*15b80*/  LDL R9, [R1+0x48] ;  /* 0x0000480001097983 */ /* 0x000f220000100800 */
[----:B------:R-:W-:Y:S01]  /*15b90*/  ISETP.NE.AND P1, PT, R205, RZ, PT ;  /* 0x000000ffcd00720c */ /* 0x000fe20003f25270 */
[----:B------:R-:W-:-:S03]  /*15ba0*/  ULDC UR4, c[0x0][0xad4] ;  /* 0x0002b50000047ab9 */ /* 0x000fc60000000800 */
[----:B------:R-:W-:Y:S01]  /*15bb0*/  SEL R205, R205, UR4, P1 ;  /* 0x00000004cdcd7c07 */ /* 0x000fe20008800000 */
[----:B----4-:R-:W0:Y:S02]  /*15bc0*/  SHFL.IDX PT, R9, R9, RZ, 0x1f ;  /* 0x00001fff09097589 */ /* 0x010e2400000e0000 */
[----:B0-----:R-:W-:Y:S02]  /*15bd0*/  ISETP.NE.AND P0, PT, R9, RZ, PT ;  /* 0x000000ff0900720c */ /* 0x001fe40003f05270 */
[----:B-----5:R-:W-:-:S11]  /*15be0*/  SHF.R.S32.HI R9, RZ, 0x1f, R0 ;  /* 0x0000001fff097819 */ /* 0x020fd60000011400 */
[----:B------:R-:W-:Y:S05]  /*15bf0*/  @P0 BRA `(.L_x_5856) ;  /* 0x0000000000f80947 */ /* 0x000fea0003800000 */
[----:B------:R-:W4:Y:S01]  /*15c00*/  LDL R155, [R1+0x68] ;  /* 0x00006800019b7983 */ /* 0x000f220000100800 */
[----:B-1----:R-:W-:Y:S01]  /*15c10*/  IMAD.MOV.U32 R14, RZ, RZ, 0x9b8 ;  /* 0x000009b8ff0e7424 */ /* 0x002fe200078e00ff */
[----:B------:R-:W-:Y:S01]  /*15c20*/  ISETP.GT.AND P1, PT, R205, 0x1, PT ;  /* 0x00000001cd00780c */ /* 0x000fe20003f24270 */
[----:B------:R-:W0:Y:S01]  /*15c30*/  LDC R154, c[0x0][0xbe8] ;  /* 0x0002fa00ff9a7b82 */ /* 0x000e220000000800 */
[----:B------:R-:W-:Y:S01]  /*15c40*/  ISETP.NE.U32.AND P0, PT, RZ, UR6, PT ;  /* 0x00000006ff007c0c */ /* 0x000fe2000bf05070 */
[----:B---3--:R-:W-:Y:S01]  /*15c50*/  IMAD.IADD R76, R201, 0x1, R192 ;  /* 0x00000001c94c7824 */ /* 0x008fe200078e02c0 */
[----:B------:R-:W-:Y:S02]  /*15c60*/  SEL R14, R14, 0x978, P1 ;  /* 0x000009780e0e7807 */ /* 0x000fe40000800000 */
[----:B------:R-:W-:Y:S02]  /*15c70*/  ISETP.NE.AND.EX P0, PT, RZ, UR7, PT, P0 ;  /* 0x00000007ff007c0c */ /* 0x000fe4000bf05300 */
[----:B------:R-:W-:Y:S01]  /*15c80*/  SHF.R.S32.HI R15, RZ, 0x1f, R208 ;  /* 0x0000001fff0f7819 */ /* 0x000fe200000114d0 */
[----:B------:R-:W1:Y:S01]  /*15c90*/  LDC.64 R12, c[0x0][R14+0x220] ;  /* 0x000088000e0c7b82 */ /* 0x000e620000000a00 */
[----:B------:R-:W-:-:S02]  /*15ca0*/  SEL R22, R208, RZ, !P0 ;  /* 0x000000ffd0167207 */ /* 0x000fc40004000000 */
[----:B------:R-:W-:Y:S02]  /*15cb0*/  SEL R15, R15, RZ, !P0 ;  /* 0x000000ff0f0f7207 */ /* 0x000fe40004000000 */
[----:B------:R-:W-:-:S03]  /*15cc0*/  SEL R153, R218, RZ, P1 ;  /* 0x000000ffda997207 */ /* 0x000fc60000800000 */
[----:B------:R-:W3:Y:S01]  /*15cd0*/  LDC.64 R10, c[0x0][R14+0x218] ;  /* 0x000086000e0a7b82 */ /* 0x000ee20000000a00 */
[----:B0-----:R-:W-:Y:S01]  /*15ce0*/  ISETP.NE.AND P0, PT, R154, 0x1, PT ;  /* 0x000000019a00780c */ /* 0x001fe20003f05270 */
[----:B-1----:R-:W-:-:S04]  /*15cf0*/  IMAD R13, R13, R22, RZ ;  /* 0x000000160d0d7224 */ /* 0x002fc800078e02ff */
[C---:B------:R-:W-:Y:S02]  /*15d00*/  IMAD R15, R12.reuse, R15, R13 ;  /* 0x0000000f0c0f7224 */ /* 0x040fe400078e020d */
[----:B------:R-:W-:-:S04]  /*15d10*/  IMAD.WIDE.U32 R12, R12, R22, RZ ;  /* 0x000000160c0c7225 */ /* 0x000fc800078e00ff */
[-C--:B---3--:R-:W-:Y:S02]  /*15d20*/  IMAD R22, R11, R204.reuse, RZ ;  /* 0x000000cc0b167224 */ /* 0x088fe400078e02ff */
[----:B------:R-:W-:-:S04]  /*15d30*/  IMAD.WIDE.U32 R10, R10, R204, RZ ;  /* 0x000000cc0a0a7225 */ /* 0x000fc800078e00ff */
[----:B------:R-:W-:Y:S01]  /*15d40*/  IMAD.IADD R22, R11, 0x1, R22 ;  /* 0x000000010b167824 */ /* 0x000fe200078e0216 */
[----:B------:R-:W-:Y:S01]  /*15d50*/  IADD3 R23, P2, P3, R12, R10, R0 ;  /* 0x0000000a0c177210 */ /* 0x000fe20007b5e000 */
[----:B------:R-:W0:Y:S01]  /*15d60*/  @P0 LDC R11, c[0x0][0xbec] ;  /* 0x0002fb00ff0b0b82 */ /* 0x000e220000000800 */
[----:B------:R-:W-:-:S05]  /*15d70*/  IMAD.IADD R15, R13, 0x1, R15 ;  /* 0x000000010d0f7824 */ /* 0x000fca00078e020f */
[----:B------:R-:W-:Y:S01]  /*15d80*/  IADD3.X R15, R15, R22, R9, P2, P3 ;  /* 0x000000160f0f7210 */ /* 0x000fe200017e6409 */
[----:B------:R-:W-:Y:S01]  /*15d90*/  IMAD.MOV.U32 R22, RZ, RZ, R76 ;  /* 0x000000ffff167224 */ /* 0x000fe200078e004c */
[----:B------:R-:W1:Y:S01]  /*15da0*/  @P0 LDC R10, c[0x0][0xbf0] ;  /* 0x0002fc00ff0a0b82 */ /* 0x000e620000000800 */
[----:B0-----:R-:W-:-:S05]  /*15db0*/  @P0 IMAD.HI.U32 R11, R76, R11, RZ ;  /* 0x0000000b4c0b0227 */ /* 0x001fca00078e00ff */
[----:B-1----:R-:W-:Y:S02]  /*15dc0*/  @P0 SHF.R.U32.HI R22, RZ, R10, R11 ;  /* 0x0000000aff160219 */ /* 0x002fe4000001160b */
[----:B------:R-:W0:Y:S02]  /*15dd0*/  LDC.64 R10, c[0x0][R14+0x228] ;  /* 0x00008a000e0a7b82 */ /* 0x000e240000000a00 */
[----:B0-----:R-:W-:-:S04]  /*15de0*/  IMAD.WIDE.U32 R12, R10, R153, RZ ;  /* 0x000000990a0c7225 */ /* 0x001fc800078e00ff */
[----:B------:R-:W-:Y:S01]  /*15df0*/  IMAD R10, R11, R153, RZ ;  /* 0x000000990b0a7224 */ /* 0x000fe200078e02ff */
[----:B------:R-:W-:Y:S01]  /*15e00*/  IADD3 R12, P0, P2, R22, R23, R12 ;  /* 0x00000017160c7210 */ /* 0x000fe20007a1e00c */
[--C-:B------:R-:W-:Y:S01]  /*15e10*/  IMAD.MOV R23, RZ, RZ, -R22.reuse ;  /* 0x000000ffff177224 */ /* 0x100fe200078e0a16 */
[----:B------:R-:W-:Y:S01]  /*15e20*/  SHF.R.S32.HI R22, RZ, 0x1f, R22 ;  /* 0x0000001fff167819 */ /* 0x000fe20000011416 */
[----:B------:R-:W-:Y:S02]  /*15e30*/  IMAD.IADD R13, R13, 0x1, R10 ;  /* 0x000000010d0d7824 */ /* 0x000fe400078e020a */
[----:B------:R0:W1:Y:S01]  /*15e40*/  LDC.64 R10, c[0x0][R14+0x210] ;  /* 0x000084000e0a7b82 */ /* 0x0000620000000a00 */
[----:B------:R-:W-:Y:S02]  /*15e50*/  IMAD R23, R154, R23, R76 ;  /* 0x000000179a177224 */ /* 0x000fe400078e024c */
[----:B------:R-:W-:Y:S01]  /*15e60*/  IADD3.X R13, R22, R15, R13, P0, P2 ;  /* 0x0000000f160d7210 */ /* 0x000fe200007e440d */
[----:B------:R-:W-:-:S02]  /*15e70*/  IMAD.IADD R15, R191, 0x1, R192 ;  /* 0x00000001bf0f7824 */ /* 0x000fc400078e02c0 */
[----:B0-----:R-:W-:Y:S01]  /*15e80*/  SHF.R.S32.HI R14, RZ, 0x1f, R23 ;  /* 0x0000001fff0e7819 */ /* 0x001fe20000011417 */
[-C--:B-1----:R-:W-:Y:S02]  /*15e90*/  IMAD R11, R11, R23.reuse, RZ ;  /* 0x000000170b0b7224 */ /* 0x082fe400078e02ff */
[----:B------:R-:W-:-:S04]  /*15ea0*/  IMAD.WIDE.U32 R12, R10, R23, R12 ;  /* 0x000000170a0c7225 */ /* 0x000fc800078e000c */
[----:B------:R-:W-:Y:S02]  /*15eb0*/  IMAD R14, R10, R14, R11 ;  /* 0x0000000e0a0e7224 */ /* 0x000fe400078e020b */
[----:B------:R-:W0:Y:S02]  /*15ec0*/  LDC.64 R10, c[0x0][0xba8] ;  /* 0x0002ea00ff0a7b82 */ /* 0x000e240000000a00 */
[----:B------:R-:W-:-:S06]  /*15ed0*/  IMAD.IADD R14, R13, 0x1, R14 ;  /* 0x000000010d0e7824 */ /* 0x000fcc00078e020e */
[----:B0-----:R-:W0:Y:S08]  /*15ee0*/  @!P1 LDC R10, c[0x0][0xb50] ;  /* 0x0002d400ff0a9b82 */ /* 0x001e300000000800 */
[----:B------:R-:W1:Y:S01]  /*15ef0*/  @!P1 LDC R11, c[0x0][0xb54] ;  /* 0x0002d500ff0b9b82 */ /* 0x000e620000000800 */
[----:B0-----:R-:W-:-:S04]  /*15f00*/  LEA R13, P0, R12, R10, 0x2 ;  /* 0x0000000a0c0d7211 */ /* 0x001fc800078010ff */
[----:B-1----:R-:W-:Y:S02]  /*15f10*/  LEA.HI.X R14, R12, R11, R14, 0x2, P0 ;  /* 0x0000000b0c0e7211 */ /* 0x002fe400000f140e */
[----:B------:R-:W-:Y:S04]  /*15f20*/  SHFL.IDX PT, R12, R13, 0x1, 0x1c1f ;  /* 0x003c1f000d0c7f89 */ /* 0x000fe800000e0000 */
[----:B------:R-:W-:Y:S01]  /*15f30*/  SHFL.IDX PT, R11, R14, RZ, 0x1c1f ;  /* 0x001c1fff0e0b7589 */ /* 0x000fe200000e0000 */
[----:B----4-:R-:W-:-:S05]  /*15f40*/  IMAD.MOV R10, RZ, RZ, -R155 ;  /* 0x000000ffff0a7224 */ /* 0x010fca00078e0a9b */
[----:B------:R-:W-:Y:S02]  /*15f50*/  ISETP.NE.AND P0, PT, R185, R10, PT ;  /* 0x0000000ab900720c */ /* 0x000fe40003f05270 */
[----:B------:R-:W0:Y:S04]  /*15f60*/  SHFL.IDX PT, R10, R13, RZ, 0x1c1f ;  /* 0x001c1fff0d0a7589 */ /* 0x000e2800000e0000 */
[----:B------:R1:W3:Y:S02]  /*15f70*/  SHFL.IDX PT, R13, R14, 0x1, 0x1c1f ;  /* 0x003c1f000e0d7f89 */ /* 0x0002e400000e0000 */
[----:B-1----:R-:W-:-:S05]  /*15f80*/  IMAD R14, R8, R154, RZ ;  /* 0x0000009a080e7224 */ /* 0x002fca00078e02ff */
[C---:B------:R-:W-:Y:S01]  /*15f90*/  ISETP.GE.OR P1, PT, R15.reuse, R14, P0 ;  /* 0x0000000e0f00720c */ /* 0x040fe20000726670 */
[----:B------:R-:W-:-:S05]  /*15fa0*/  VIADD R15, R15, 0x8 ;  /* 0x000000080f0f7836 */ /* 0x000fca0000000000 */
[----:B------:R-:W-:-:S07]  /*15fb0*/  ISETP.GE.OR P0, PT, R15, R14, P0 ;  /* 0x0000000e0f00720c */ /* 0x000fce0000706670 */
[----:B0-----:R0:W-:Y:S06]  /*15fc0*/  @!P1 ST.E desc[UR42][R10.64], R152 ;  /* 0x000000980a009985 */ /* 0x0011ec000c10192a */
[----:B---3--:R0:W-:Y:S02]  /*15fd0*/  @!P0 ST.E desc[UR42][R12.64], R3 ;  /* 0x000000030c008985 */ /* 0x0081e4000c10192a */
.L_x_5856:
[----:B------:R-:W-:Y:S02]  /*15fe0*/  ISETP.GT.AND P1, PT, R205, 0x1, PT ;  /* 0x00000001cd00780c */ /* 0x000fe40003f24270 */
[----:B------:R-:W-:-:S04]  /*15ff0*/  ISETP.NE.U32.AND P0, PT, RZ, UR6, PT ;  /* 0x00000006ff007c0c */ /* 0x000fc8000bf05070 */
[----:B------:R-:W-:-:S04]  /*16000*/  ISETP.NE.AND.EX P0, PT, RZ, UR7, PT, P0 ;  /* 0x00000007ff007c0c */ /* 0x000fc8000bf05300 */
[----:B0-----:R-:W-:-:S03]  /*16010*/  SEL R3, R208, RZ, !P0 ;  /* 0x000000ffd0037207 */ /* 0x001fc60004000000 */
[----:B------:R-:W-:Y:S06]  /*16020*/  @P1 BRA `(.L_x_5857) ;  /* 0x00000010003c1947 */ /* 0x000fec0003800000 */
[----:B------:R-:W0:Y:S01]  /*16030*/  S2R R81, SR_TID.X ;  /* 0x0000000000517919 */ /* 0x000e220000002100 */
[----:B------:R-:W4:Y:S01]  /*16040*/  LDC R83, c[0x0][0xbe8] ;  /* 0x0002fa00ff537b82 */ /* 0x000f220000000800 */
[----:B------:R-:W-:Y:S01]  /*16050*/  ULDC.64 UR4, c[0x0][0xaa0] ;  /* 0x0002a80000047ab9 */ /* 0x000fe20000000a00 */
[----:B0-----:R-:W-:-:S05]  /*16060*/  VIADD R81, R81, 0xffffff80 ;  /* 0xffffff8051517836 */ /* 0x001fca0000000000 */
[----:B------:R-:W-:-:S04]  /*16070*/  SHF.R.S32.HI R80, RZ, 0x1f, R81 ;  /* 0x0000001fff507819 */ /* 0x000fc80000011451 */
[----:B------:R-:W-:-:S04]  /*16080*/  LEA.HI R80, R80, R81, RZ, 0x3 ;  /* 0x0000005150507211 */ /* 0x000fc800078f18ff */
[----:B---3--:R-:W-:-:S05]  /*16090*/  SHF.R.S32.HI R76, RZ, 0x3, R80 ;  /* 0x00000003ff4c7819 */ /* 0x008fca0000011450 */
[----:B------:R-:W-:-:S04]  /*160a0*/  IMAD R5, R76, 0x40, R193 ;  /* 0x000000404c057824 */ /* 0x000fc800078e02c1 */
[----:B------:R-:W-:-:S03]  /*160b0*/  IMAD.WIDE R4, R5, 0x2, R20 ;  /* 0x0000000205047825 */ /* 0x000fc600078e0214 */
[C---:B------:R-:W-:Y:S02]  /*160c0*/  IADD3 R41, P2, R4.reuse, 0x7000, RZ ;  /* 0x0000700004297810 */ /* 0x040fe40007f5e0ff */
[----:B-1----:R-:W-:Y:S02]  /*160d0*/  IADD3 R13, P3, R4, 0x1000, RZ ;  /* 0x00001000040d7810 */ /* 0x002fe40007f7e0ff */
[----:B------:R-:W-:Y:S02]  /*160e0*/  LOP3.LUT R40, R41, 0x380, RZ, 0xc0, !PT ;  /* 0x0000038029287812 */ /* 0x000fe400078ec0ff */
[----:B------:R-:W-:Y:S02]  /*160f0*/  LOP3.LUT R12, R13, 0x380, RZ, 0xc0, !PT ;  /* 0x000003800d0c7812 */ /* 0x000fe400078ec0ff */
[----:B------:R-:W-:Y:S02]  /*16100*/  SHF.R.U64 R40, R40, 0x3, RZ ;  /* 0x0000000328287819 */ /* 0x000fe400000012ff */
[----:B------:R-:W-:-:S02]  /*16110*/  SHF.R.U64 R12, R12, 0x3, RZ ;  /* 0x000000030c0c7819 */ /* 0x000fc400000012ff */
[----:B------:R-:W-:Y:S01]  /*16120*/  LOP3.LUT R40, R40, R41, RZ, 0x3c, !PT ;  /* 0x0000002928287212 */ /* 0x000fe200078e3cff */
[--C-:B------:R-:W-:Y:S01]  /*16130*/  IMAD.X R41, RZ, RZ, R5.reuse, P2 ;  /* 0x000000ffff297224 */ /* 0x100fe200010e0605 */
[----:B------:R-:W-:Y:S02]  /*16140*/  IADD3 R69, P2, R4, 0xe000, RZ ;  /* 0x0000e00004457810 */ /* 0x000fe40007f5e0ff */
[----:B------:R-:W-:Y:S01]  /*16150*/  LOP3.LUT R12, R12, R13, RZ, 0x3c, !PT ;  /* 0x0000000d0c0c7212 */ /* 0x000fe200078e3cff */
[----:B------:R-:W-:Y:S01]  /*16160*/  IMAD.X R13, RZ, RZ, R5, P3 ;  /* 0x000000ffff0d7224 */ /* 0x000fe200018e0605 */
[----:B------:R-:W-:Y:S01]  /*16170*/  LOP3.LUT R68, R69, 0x380, RZ, 0xc0, !PT ;  /* 0x0000038045447812 */ /* 0x000fe200078ec0ff */
        /* <DEDUP_REMOVED lines=9> */
[----:B------:R-:W-:Y:S02]  /*16210*/  IADD3 R45, P3, R4, 0x8000, RZ ;  /* 0x00008000042d7810 */ /* 0x000fe40007f7e0ff */
[----:B------:R-:W-:Y:S02]  /*16220*/  SHF.R.U64 R68, R68, 0x3, RZ ;  /* 0x0000000344447819 */ /* 0x000fe400000012ff */
[----:B------:R-:W-:Y:S02]  /*16230*/  LOP3.LUT R20, R21, 0x380, RZ, 0xc0, !PT ;  /* 0x0000038015147812 */ /* 0x000fe400078ec0ff */
[----:B------:R-:W-:-:S02]  /*16240*/  LOP3.LUT R24, R25, 0x380, RZ, 0xc0, !PT ;  /* 0x0000038019187812 */ /* 0x000fc400078ec0ff */
[----:B------:R-:W-:Y:S02]  /*16250*/  LOP3.LUT R28, R29, 0x380, RZ, 0xc0, !PT ;  /* 0x000003801d1c7812 */ /* 0x000fe400078ec0ff */
[----:B------:R-:W-:Y:S02]  /*16260*/  LOP3.LUT R32, R33, 0x380, RZ, 0xc0, !PT ;  /* 0x0000038021207812 */ /* 0x000fe400078ec0ff */
[----:B------:R-:W-:Y:S02]  /*16270*/  LOP3.LUT R36, R37, 0x380, RZ, 0xc0, !PT ;  /* 0x0000038025247812 */ /* 0x000fe400078ec0ff */
[----:B------:R-:W-:Y:S02]  /*16280*/  LOP3.LUT R44, R45, 0x380, RZ, 0xc0, !PT ;  /* 0x000003802d2c7812 */ /* 0x000fe400078ec0ff */
[----:B------:R-:W-:Y:S01]  /*16290*/  LOP3.LUT R68, R68, R69, RZ, 0x3c, !PT ;  /* 0x0000004544447212 */ /* 0x000fe200078e3cff */
[----:B------:R-:W-:Y:S01]  /*162a0*/  IMAD.X R69, RZ, RZ, R5, P2 ;  /* 0x000000ffff457224 */ /* 0x000fe200010e0605 */
[----:B------:R-:W-:-:S02]  /*162b0*/  LOP3.LUT R11, R4, 0x380, RZ, 0xc0, !PT ;  /* 0x00000380040b7812 */ /* 0x000fc400078ec0ff */
[----:B------:R-:W-:Y:S02]  /*162c0*/  ISETP.NE.AND P2, PT, R83, 0x1, PT ;  /* 0x000000015300780c */ /* 0x000fe40003f45270 */
[----:B------:R-:W-:Y:S01]  /*162d0*/  SHF.R.U64 R20, R20, 0x3, RZ ;  /* 0x0000000314147819 */ /* 0x000fe200000012ff */
[----:B------:R-:W-:Y:S01]  /*162e0*/  IMAD R9, R0, UR5, R9 ;  /* 0x0000000500097c24 */ /* 0x000fe2000f8e0209 */
[----:B------:R-:W-:Y:S01]  /*162f0*/  SHF.R.U64 R24, R24, 0x3, RZ ;  /* 0x0000000318187819 */ /* 0x000fe200000012ff */
[----:B------:R-:W5:Y:S01]  /*16300*/  LD.E.128 R68, desc[UR42][R68.64] ;  /* 0x0000002a44447980 */ /* 0x000f62000c101d00 */
[----:B------:R-:W-:Y:S02]  /*16310*/  SHF.R.U64 R28, R28, 0x3, RZ ;  /* 0x000000031c1c7819 */ /* 0x000fe400000012ff */
[----:B------:R-:W-:Y:S02]  /*16320*/  SHF.R.U64 R32, R32, 0x3, RZ ;  /* 0x0000000320207819 */ /* 0x000fe400000012ff */
[----:B------:R-:W-:-:S02]  /*16330*/  SHF.R.U64 R36, R36, 0x3, RZ ;  /* 0x0000000324247819 */ /* 0x000fc400000012ff */
[----:B------:R-:W-:Y:S01]  /*16340*/  SHF.R.U64 R44, R44, 0x3, RZ ;  /* 0x000000032c2c7819 */ /* 0x000fe200000012ff */
[----:B------:R-:W0:Y:S01]  /*16350*/  @P2 LDC R85, c[0x0][0xbec] ;  /* 0x0002fb00ff552b82 */ /* 0x000e220000000800 */
        /* <DEDUP_REMOVED lines=14> */
[----:B------:R-:W1:Y:S01]  /*16440*/  @P2 LDC R84, c[0x0][0xbf0] ;  /* 0x0002fc00ff542b82 */ /* 0x000e620000000800 */
[C---:B------:R-:W-:Y:S01]  /*16450*/  IADD3 R53, P5, R4.reuse, 0xa000, RZ ;  /* 0x0000a00004357810 */ /* 0x040fe20007fbe0ff */
[----:B------:R-:W5:Y:S01]  /*16460*/  LD.E.128 R20, desc[UR42][R20.64] ;  /* 0x0000002a14147980 */ /* 0x000f62000c101d00 */
[----:B------:R-:W-:-:S02]  /*16470*/  IADD3 R57, P6, R4, 0xb000, RZ ;  /* 0x0000b00004397810 */ /* 0x000fc40007fde0ff */
[C---:B------:R-:W-:Y:S01]  /*16480*/  IADD3 R61, P0, R4.reuse, 0xc000, RZ ;  /* 0x0000c000043d7810 */ /* 0x040fe20007f1e0ff */
[----:B------:R-:W5:Y:S01]  /*16490*/  LD.E.128 R24, desc[UR42][R24.64] ;  /* 0x0000002a18187980 */ /* 0x000f62000c101d00 */
[C---:B------:R-:W-:Y:S02]  /*164a0*/  IADD3 R65, P1, R4.reuse, 0xd000, RZ ;  /* 0x0000d00004417810 */ /* 0x040fe40007f3e0ff */
[----:B------:R-:W-:Y:S01]  /*164b0*/  IADD3 R7, P3, R4, 0xf000, RZ ;  /* 0x0000f00004077810 */ /* 0x000fe20007f7e0ff */
[----:B------:R-:W5:Y:S01]  /*164c0*/  LD.E.128 R28, desc[UR42][R28.64] ;  /* 0x0000002a1c1c7980 */ /* 0x000f62000c101d00 */
[----:B------:R-:W-:Y:S01]  /*164d0*/  LOP3.LUT R4, R11, R4, RZ, 0x3c, !PT ;  /* 0x000000040b047212 */ /* 0x000fe200078e3cff */
[----:B------:R-:W-:Y:S01]  /*164e0*/  IMAD.WIDE.U32 R10, R0, UR4, RZ ;  /* 0x00000004000a7c25 */ /* 0x000fe2000f8e00ff */
[----:B------:R-:W-:Y:S01]  /*164f0*/  ULDC.64 UR4, c[0x0][0xae8] ;  /* 0x0002ba0000047ab9 */ /* 0x000fe20000000a00 */
[----:B------:R-:W3:Y:S01]  /*16500*/  LDC R0, c[0x0][0xac8] ;  /* 0x0002b200ff007b82 */ /* 0x000ee20000000800 */
[----:B------:R-:W-:Y:S01]  /*16510*/  LOP3.LUT R82, R80, 0xfffffff8, RZ, 0xc0, !PT ;  /* 0xfffffff850527812 */ /* 0x000fe200078ec0ff */
[----:B------:R-:W-:Y:S01]  /*16520*/  IMAD.IADD R11, R11, 0x1, R9 ;  /* 0x000000010b0b7824 */ /* 0x000fe200078e0209 */
[----:B------:R-:W-:Y:S01]  /*16530*/  SHF.R.S32.HI R9, RZ, 0x1f, R3 ;  /* 0x0000001fff097819 */ /* 0x000fe20000011403 */
[----:B------:R-:W-:Y:S01]  /*16540*/  IMAD.X R73, RZ, RZ, R5, P3 ;  /* 0x000000ffff497224 */ /* 0x000fe200018e0605 */
[----:B------:R-:W-:Y:S01]  /*16550*/  LOP3.LUT R60, R61, 0x380, RZ, 0xc0, !PT ;  /* 0x000003803d3c7812 */ /* 0x000fe200078ec0ff */
[----:B------:R-:W-:Y:S01]  /*16560*/  IMAD.WIDE.U32 R10, R204, UR4, R10 ;  /* 0x00000004cc0a7c25 */ /* 0x000fe2000f8e000a */
[----:B------:R-:W-:Y:S01]  /*16570*/  LOP3.LUT R64, R65, 0x380, RZ, 0xc0, !PT ;  /* 0x0000038041407812 */ /* 0x000fe200078ec0ff */
[----:B------:R-:W5:Y:S01]  /*16580*/  LD.E.128 R32, desc[UR42][R32.64] ;  /* 0x0000002a20207980 */ /* 0x000f62000c101d00 */
[----:B------:R-:W-:Y:S01]  /*16590*/  SHF.R.U64 R60, R60, 0x3, RZ ;  /* 0x000000033c3c7819 */ /* 0x000fe200000012ff */
[----:B------:R-:W-:Y:S01]  /*165a0*/  IMAD R11, R204, UR5, R11 ;  /* 0x00000005cc0b7c24 */ /* 0x000fe2000f8e020b */
[----:B------:R-:W-:Y:S01]  /*165b0*/  ULDC.64 UR4, c[0x0][0xaf0] ;  /* 0x0002bc0000047ab9 */ /* 0x000fe20000000a00 */
[----:B------:R-:W-:Y:S01]  /*165c0*/  IMAD.IADD R81, R81, 0x1, -R82 ;  /* 0x0000000151517824 */ /* 0x000fe200078e0a52 */
[----:B------:R-:W-:Y:S01]  /*165d0*/  LOP3.LUT R60, R60, R61, RZ, 0x3c, !PT ;  /* 0x0000003d3c3c7212 */ /* 0x000fe200078e3cff */
[----:B------:R-:W-:Y:S01]  /*165e0*/  IMAD R80, R9, UR4, RZ ;  /* 0x0000000409507c24 */ /* 0x000fe2000f8e02ff */
[----:B------:R-:W-:Y:S01]  /*165f0*/  SHF.R.U64 R64, R64, 0x3, RZ ;  /* 0x0000000340407819 */ /* 0x000fe200000012ff */
[----:B------:R-:W-:Y:S01]  /*16600*/  IMAD.WIDE.U32 R10, R3, UR4, R10 ;  /* 0x00000004030a7c25 */ /* 0x000fe2000f8e000a */
[----:B------:R-:W-:Y:S01]  /*16610*/  LOP3.LUT R48, R49, 0x380, RZ, 0xc0, !PT ;  /* 0x0000038031307812 */ /* 0x000fe200078ec0ff */
[----:B------:R-:W5:Y:S01]  /*16620*/  LD.E.128 R36, desc[UR42][R36.64] ;  /* 0x0000002a24247980 */ /* 0x000f62000c101d00 */
[----:B------:R-:W-:Y:S01]  /*16630*/  LOP3.LUT R64, R64, R65, RZ, 0x3c, !PT ;  /* 0x0000004140407212 */ /* 0x000fe200078e3cff */
[----:B------:R-:W-:Y:S01]  /*16640*/  IMAD R9, R3, UR5, R80 ;  /* 0x0000000503097c24 */ /* 0x000fe2000f8e0250 */
[----:B------:R-:W-:Y:S01]  /*16650*/  LOP3.LUT R52, R53, 0x380, RZ, 0xc0, !PT ;  /* 0x0000038035347812 */ /* 0x000fe200078ec0ff */
[----:B------:R-:W-:Y:S01]  /*16660*/  IMAD R3, R81, 0x20, R76 ;  /* 0x0000002051037824 */ /* 0x000fe200078e024c */
[----:B------:R-:W-:Y:S01]  /*16670*/  LOP3.LUT R56, R57, 0x380, RZ, 0xc0, !PT ;  /* 0x0000038039387812 */ /* 0x000fe200078ec0ff */
[----:B------:R-:W-:Y:S01]  /*16680*/  IMAD.X R61, RZ, RZ, R5, P0 ;  /* 0x000000ffff3d7224 */ /* 0x000fe200000e0605 */
[-C--:B---3--:R-:W-:Y:S01]  /*16690*/  ISETP.GE.AND P0, PT, R212, R0.reuse, PT ;  /* 0x00000000d400720c */ /* 0x088fe20003f06270 */
[----:B------:R-:W-:Y:S01]  /*166a0*/  IMAD.IADD R82, R192, 0x1, R3 ;  /* 0x00000001c0527824 */ /* 0x000fe200078e0203 */
[----:B------:R-:W-:Y:S01]  /*166b0*/  LOP3.LUT R6, R7, 0x380, RZ, 0xc0, !PT ;  /* 0x0000038007067812 */ /* 0x000fe200078ec0ff */
[----:B------:R-:W-:Y:S01]  /*166c0*/  IMAD.X R65, RZ, RZ, R5, P1 ;  /* 0x000000ffff417224 */ /* 0x000fe200008e0605 */
[----:B------:R-:W-:Y:S01]  /*166d0*/  SEL R80, RZ, 0xffffffff, P0 ;  /* 0xffffffffff507807 */ /* 0x000fe20000000000 */
[----:B0-----:R-:W-:Y:S01]  /*166e0*/  @P2 IMAD.HI.U32 R3, R82, R85, RZ ;  /* 0x0000005552032227 */ /* 0x001fe200078e00ff */
[-C--:B------:R-:W-:Y:S01]  /*166f0*/  ISETP.GE.AND P1, PT, R193, R0.reuse, PT ;  /* 0x00000000c100720c */ /* 0x080fe20003f26270 */
[----:B------:R-:W-:Y:S01]  /*16700*/  ULDC.64 UR4, c[0x0][0xae0] ;  /* 0x0002b80000047ab9 */ /* 0x000fe20000000a00 */
[----:B------:R-:W-:Y:S01]  /*16710*/  ISETP.GE.AND P0, PT, R211, R0, PT ;  /* 0x00000000d300720c */ /* 0x000fe20003f06270 */
[----:B------:R-:W-:Y:S01]  /*16720*/  IMAD.IADD R11, R11, 0x1, R9 ;  /* 0x000000010b0b7824 */ /* 0x000fe200078e0209 */
[----:B------:R-:W-:Y:S01]  /*16730*/  SHF.R.U64 R48, R48, 0x3, RZ ;  /* 0x0000000330307819 */ /* 0x000fe200000012ff */
[--C-:B------:R-:W-:Y:S01]  /*16740*/  IMAD.MOV.U32 R9, RZ, RZ, R82.reuse ;  /* 0x000000ffff097224 */ /* 0x100fe200078e0052 */
[----:B-1----:R-:W-:Y:S01]  /*16750*/  @P2 SHF.R.U32.HI R9, RZ, R84, R3 ;  /* 0x00000054ff092219 */ /* 0x002fe20000011603 */
[----:B------:R-:W-:Y:S01]  /*16760*/  IMAD.SHL.U32 R84, R80, 0x2, RZ ;  /* 0x0000000250547824 */ /* 0x000fe200078e00ff */
[----:B------:R-:W-:Y:S01]  /*16770*/  SEL R3, RZ, 0x1, P1 ;  /* 0x00000001ff037807 */ /* 0x000fe20000800000 */
[----:B------:R-:W5:Y:S01]  /*16780*/  LD.E.128 R44, desc[UR42][R44.64] ;  /* 0x0000002a2c2c7980 */ /* 0x000f62000c101d00 */
[----:B------:R-:W-:Y:S01]  /*16790*/  SEL R80, RZ, 0xffffffff, P0 ;  /* 0xffffffffff507807 */ /* 0x000fe20000000000 */
[----:B------:R-:W-:Y:S01]  /*167a0*/  IMAD.MOV R81, RZ, RZ, -R9 ;  /* 0x000000ffff517224 */ /* 0x000fe200078e0a09 */
[----:B------:R-:W-:Y:S01]  /*167b0*/  ISETP.GE.AND P0, PT, R210, R0, PT ;  /* 0x00000000d200720c */ /* 0x000fe20003f06270 */
[----:B------:R-:W5:Y:S01]  /*167c0*/  LD.E.128 R60, desc[UR42][R60.64] ;  /* 0x0000002a3c3c7980 */ /* 0x000f62000c101d00 */
[----:B------:R-:W-:Y:S01]  /*167d0*/  LOP3.LUT R3, R84, 0x2, R3, 0xe2, !PT ;  /* 0x0000000254037812 */ /* 0x000fe200078ee203 */
[----:B------:R-:W-:Y:S01]  /*167e0*/  IMAD.SHL.U32 R84, R80, 0x4, RZ ;  /* 0x0000000450547824 */ /* 0x000fe200078e00ff */
[----:B------:R-:W-:Y:S01]  /*167f0*/  SEL R80, RZ, 0xffffffff, P0 ;  /* 0xffffffffff507807 */ /* 0x000fe20000000000 */
[----:B------:R-:W-:Y:S01]  /*16800*/  IMAD R81, R83, R81, R82 ;  /* 0x0000005153517224 */ /* 0x000fe200078e0252 */
[----:B------:R-:W-:Y:S01]  /*16810*/  SHF.R.U64 R52, R52, 0x3, RZ ;  /* 0x0000000334347819 */ /* 0x000fe200000012ff */
[----:B------:R-:W5:Y:S01]  /*16820*/  LD.E.128 R64, desc[UR42][R64.64] ;  /* 0x0000002a40407980 */ /* 0x000f62000c101d00 */
[----:B------:R-:W-:-:S02]  /*16830*/  SHF.R.U64 R56, R56, 0x3, RZ ;  /* 0x0000000338387819 */ /* 0x000fc400000012ff */
[----:B------:R-:W-:Y:S01]  /*16840*/  LOP3.LUT R8, R84, 0x4, R3, 0xe2, !PT ;  /* 0x0000000454087812 */ /* 0x000fe200078ee203 */
[----:B------:R-:W-:Y:S01]  /*16850*/  VIADD R3, R193, 0x140 ;  /* 0x00000140c1037836 */ /* 0x000fe20000000000 */
[----:B------:R-:W-:Y:S02]  /*16860*/  SHF.R.S32.HI R82, RZ, 0x1f, R9 ;  /* 0x0000001fff527819 */ /* 0x000fe40000011409 */
[----:B------:R-:W-:Y:S02]  /*16870*/  SHF.R.U64 R6, R6, 0x3, RZ ;  /* 0x0000000306067819 */ /* 0x000fe400000012ff */
[-C--:B------:R-:W-:Y:S01]  /*16880*/  ISETP.GE.AND P0, PT, R209, R0.reuse, PT ;  /* 0x00000000d100720c */ /* 0x080fe20003f06270 */
[----:B------:R-:W-:Y:S01]  /*16890*/  IMAD.SHL.U32 R83, R80, 0x8, RZ ;  /* 0x0000000850537824 */ /* 0x000fe200078e00ff */
[----:B------:R-:W-:Y:S01]  /*168a0*/  LOP3.LUT R48, R48, R49, RZ, 0x3c, !PT ;  /* 0x0000003130307212 */ /* 0x000fe200078e3cff */
[--C-:B------:R-:W-:Y:S01]  /*168b0*/  IMAD.X R49, RZ, RZ, R5.reuse, P4 ;  /* 0x000000ffff317224 */ /* 0x100fe200020e0605 */
[----:B------:R-:W-:Y:S01]  /*168c0*/  LOP3.LUT R52, R52, R53, RZ, 0x3c, !PT ;  /* 0x0000003534347212 */ /* 0x000fe200078e3cff */
[--C-:B------:R-:W-:Y:S01]  /*168d0*/  IMAD.X R53, RZ, RZ, R5.reuse, P5 ;  /* 0x000000ffff357224 */ /* 0x100fe200028e0605 */
[----:B------:R-:W-:Y:S01]  /*168e0*/  LOP3.LUT R56, R56, R57, RZ, 0x3c, !PT ;  /* 0x0000003938387212 */ /* 0x000fe200078e3cff */
[----:B------:R-:W-:Y:S01]  /*168f0*/  IMAD.X R57, RZ, RZ, R5, P6 ;  /* 0x000000ffff397224 */ /* 0x000fe200030e0605 */
[----:B------:R-:W-:Y:S01]  /*16900*/  LOP3.LUT R72, R6, R7, RZ, 0x3c, !PT ;  /* 0x0000000706487212 */ /* 0x000fe200078e3cff */
[----:B------:R-:W-:Y:S01]  /*16910*/  IMAD R82, R82, UR4, RZ ;  /* 0x0000000452527c24 */ /* 0x000fe2000f8e02ff */
[----:B------:R-:W-:Y:S01]  /*16920*/  SEL R80, RZ, 0xffffffff, P0 ;  /* 0xffffffffff507807 */ /* 0x000fe20000000000 */
[----:B------:R-:W-:Y:S01]  /*16930*/  IMAD.WIDE.U32 R10, R9, UR4, R10 ;  /* 0x00000004090a7c25 */ /* 0x000fe2000f8e000a */
[----:B------:R-:W-:Y:S01]  /*16940*/  ISETP.GE.AND P0, PT, R3, R0, PT ;  /* 0x000000000300720c */ /* 0x000fe20003f06270 */
[----:B------:R-:W5:Y:S01]  /*16950*/  LD.E.128 R4, desc[UR42][R4.64] ;  /* 0x0000002a04047980 */ /* 0x000f62000c101d00 */
[----:B------:R-:W-:Y:S01]  /*16960*/  LOP3.LUT R8, R83, 0x8, R8, 0xe2, !PT ;  /* 0x0000000853087812 */ /* 0x000fe200078ee208 */
[----:B------:R-:W-:Y:S01]  /*16970*/  IMAD R83, R9, UR5, R82 ;  /* 0x0000000509537c24 */ /* 0x000fe2000f8e0252 */
[----:B------:R-:W-:Y:S01]  /*16980*/  SEL R9, RZ, 0xffffffff, P0 ;  /* 0xffffffffff097807 */ /* 0x000fe20000000000 */
[----:B------:R-:W5:Y:S01]  /*16990*/  LD.E.128 R48, desc[UR42][R48.64] ;  /* 0x0000002a30307980 */ /* 0x000f62000c101d00 */
[----:B------:R-:W-:-:S02]  /*169a0*/  IMAD.SHL.U32 R85, R80, 0x10, RZ ;  /* 0x0000001050557824 */ /* 0x000fc400078e00ff */
[----:B------:R-:W-:Y:S01]  /*169b0*/  VIADD R89, R193, 0x180 ;  /* 0x00000180c1597836 */ /* 0x000fe20000000000 */
[----:B------:R-:W5:Y:S01]  /*169c0*/  LD.E.128 R52, desc[UR42][R52.64] ;  /* 0x0000002a34347980 */ /* 0x000f62000c101d00 */
[----:B------:R-:W-:-:S03]  /*169d0*/  SHF.R.S32.HI R80, RZ, 0x1f, R81 ;  /* 0x0000001fff507819 */ /* 0x000fc60000011451 */
[----:B------:R-:W5:Y:S04]  /*169e0*/  LD.E.128 R56, desc[UR42][R56.64] ;  /* 0x0000002a38387980 */ /* 0x000f68000c101d00 */
[----:B------:R-:W5:Y:S01]  /*169f0*/  LD.E.128 R72, desc[UR42][R72.64] ;  /* 0x0000002a48487980 */ /* 0x000f62000c101d00 */
[----:B------:R-:W-:Y:S01]  /*16a00*/  IMAD.SHL.U32 R9, R9, 0x20, RZ ;  /* 0x0000002009097824 */ /* 0x000fe200078e00ff */
[----:B------:R-:W-:Y:S01]  /*16a10*/  ULDC.64 UR4, c[0x0][0xad8] ;  /* 0x0002b60000047ab9 */ /* 0x000fe20000000a00 */
[----:B------:R-:W-:Y:S01]  /*16a20*/  @!PT LDS RZ, [RZ] ;  /* 0x00000000fffff984 */ /* 0x000fe20000000800 */
[----:B------:R-:W-:Y:S01]  /*16a30*/  @!PT LDS RZ, [RZ] ;  /* 0x00000000fffff984 */ /* 0x000fe20000000800 */
[----:B------:R-:W-:Y:S01]  /*16a40*/  @!PT LDS RZ, [RZ] ;  /* 0x00000000fffff984 */ /* 0x000fe20000000800 */
[----:B------:R-:W-:Y:S01]  /*16a50*/  @!PT LDS RZ, [RZ] ;  /* 0x00000000fffff984 */ /* 0x000fe20000000800 */
[----:B------:R0:W-:Y:S06]  /*16a60*/  MEMBAR.ALL.CTA ;  /* 0x0000000000007992 */ /* 0x0001ec0000008000 */
[----:B0-----:R-:W0:Y:S01]  /*16a70*/  FENCE.VIEW.ASYNC.S ;  /* 0x00000000000073c6 */ /* 0x001e220000000000 */
[----:B------:R-:W-:-:S02]  /*16a80*/  LOP3.LUT R8, R85, 0x10, R8, 0xe2, !PT ;  /* 0x0000001055087812 */ /* 0x000fc400078ee208 */
[-C--:B------:R-:W-:Y:S01]  /*16a90*/  ISETP.GE.AND P0, PT, R89, R0.reuse, PT ;  /* 0x000000005900720c */ /* 0x080fe20003f06270 */
[----:B------:R-:W-:Y:S01]  /*16aa0*/  IMAD.IADD R11, R11, 0x1, R83 ;  /* 0x000000010b0b7824 */ /* 0x000fe200078e0253 */
[----:B------:R-:W-:Y:S01]  /*16ab0*/  LOP3.LUT R8, R9, 0x20, R8, 0xe2, !PT ;  /* 0x0000002009087812 */ /* 0x000fe200078ee208 */
[----:B------:R-:W-:Y:S01]  /*16ac0*/  IMAD R80, R80, UR4, RZ ;  /* 0x0000000450507c24 */ /* 0x000fe2000f8e02ff */
[----:B------:R-:W-:Y:S01]  /*16ad0*/  SEL R9, RZ, 0x40, P0 ;  /* 0x00000040ff097807 */ /* 0x000fe20000000000 */
[----:B------:R-:W-:Y:S02]  /*16ae0*/  IMAD.IADD R76, R76, 0x1, R192 ;  /* 0x000000014c4c7824 */ /* 0x000fe400078e02c0 */
[----:B------:R-:W-:Y:S02]  /*16af0*/  VIADD R91, R193, 0x1c0 ;  /* 0x000001c0c15b7836 */ /* 0x000fe40000000000 */
[C---:B------:R-:W-:Y:S02]  /*16b00*/  IMAD R83, R81.reuse, UR5, R80 ;  /* 0x0000000551537c24 */ /* 0x040fe4000f8e0250 */
[----:B------:R-:W-:Y:S01]  /*16b10*/  IMAD.WIDE.U32 R10, R81, UR4, R10 ;  /* 0x00000004510a7c25 */ /* 0x000fe2000f8e000a */
[----:B------:R-:W-:Y:S01]  /*16b20*/  LOP3.LUT R82, R8, R9, RZ, 0xfc, !PT ;  /* 0x0000000908527212 */ /* 0x000fe200078efcff */
[----:B------:R-:W-:Y:S01]  /*16b30*/  ULDC.64 UR4, c[0x0][0xa80] ;  /* 0x0002a00000047ab9 */ /* 0x000fe20000000a00 */
[----:B------:R-:W-:Y:S01]  /*16b40*/  ISETP.GE.AND P1, PT, R76, R87, PT ;  /* 0x000000574c00720c */ /* 0x000fe20003f26270 */
[----:B------:R-:W-:Y:S01]  /*16b50*/  VIADD R8, R2, 0x28c20 ;  /* 0x00028c2002087836 */ /* 0x000fe20000000000 */
[----:B------:R-:W-:Y:S01]  /*16b60*/  ISETP.GE.AND P0, PT, R91, R0, PT ;  /* 0x000000005b00720c */ /* 0x000fe20003f06270 */
[----:B------:R-:W-:Y:S01]  /*16b70*/  IMAD.IADD R11, R11, 0x1, R83 ;  /* 0x000000010b0b7824 */ /* 0x000fe200078e0253 */
[----:B------:R-:W-:-:S02]  /*16b80*/  LEA R84, P2, R10, UR4, 0x1 ;  /* 0x000000040a547c11 */ /* 0x000fc4000f8408ff */
[----:B------:R-:W-:Y:S02]  /*16b90*/  PRMT R8, RZ, 0x654, R8 ;  /* 0x00000654ff087816 */ /* 0x000fe40000000008 */
[----:B------:R-:W-:Y:S02]  /*16ba0*/  SEL R9, RZ, 0x80, P0 ;  /* 0x00000080ff097807 */ /* 0x000fe40000000000 */
[----:B------:R-:W-:Y:S01]  /*16bb0*/  LEA.HI.X R85, R10, UR5, R11, 0x1, P2 ;  /* 0x000000050a557c11 */ /* 0x000fe200090f0c0b */
[----:B0-----:R0:W-:Y:S01]  /*16bc0*/  SYNCS.ARRIVE.TRANS64.RED.A1T0 RZ, [R8+URZ], RZ ;  /* 0x000000ff08ff79a7 */ /* 0x0011e2000810043f */
[----:B------:R-:W-:Y:S01]  /*16bd0*/  LOP3.LUT R83, R82, R9, RZ, 0xfc, !PT ;  /* 0x0000000952537212 */ /* 0x000fe200078efcff */
[----:B------:R-:W-:Y:S02]  /*16be0*/  BSSY B1, `(.L_x_5858) ;  /* 0x000002a000017945 */ /* 0x000fe40003800000 */
[----:B------:R1:W3:Y:S01]  /*16bf0*/  SHFL.IDX PT, R9, R85, RZ, 0x181f ;  /* 0x00181fff55097589 */ /* 0x0002e200000e0000 */
[----:B------:R-:W-:-:S03]  /*16c00*/  SHF.R.S32.HI R152, RZ, 0x1f, R209 ;  /* 0x0000001fff987819 */ /* 0x000fc600000114d1 */
[----:B0-----:R1:W0:Y:S01]  /*16c10*/  SHFL.IDX PT, R8, R84, RZ, 0x181f ;  /* 0x00181fff54087589 */ /* 0x00122200000e0000 */
[----:B------:R-:W-:Y:S02]  /*16c20*/  SHF.R.S32.HI R153, RZ, 0x1f, R210 ;  /* 0x0000001fff997819 */ /* 0x000fe400000114d2 */
[----:B------:R-:W-:Y:S02]  /*16c30*/  SHF.R.S32.HI R154, RZ, 0x1f, R211 ;  /* 0x0000001fff9a7819 */ /* 0x000fe400000114d3 */
[----:B------:R-:W-:Y:S01]  /*16c40*/  SHF.R.S32.HI R155, RZ, 0x1f, R212 ;  /* 0x0000001fff9b7819 */ /* 0x000fe200000114d4 */
[----:B------:R-:W-:Y:S06]  /*16c50*/  @P1 BRA `(.L_x_5859) ;  /* 0x0000000000881947 */ /* 0x000fec0003800000 */
[-C--:B------:R-:W-:Y:S02]  /*16c60*/  ISETP.GE.AND P5, PT, R212, R0.reuse, PT ;  /* 0x00000000d400720c */ /* 0x080fe40003fa6270 */
[-C--:B------:R-:W-:Y:S02]  /*16c70*/  ISETP.GE.AND P0, PT, R193, R0.reuse, PT ;  /* 0x00000000c100720c */ /* 0x080fe40003f06270 */
[-C--:B------:R-:W-:Y:S02]  /*16c80*/  ISETP.GE.AND P4, PT, R211, R0.reuse, PT ;  /* 0x00000000d300720c */ /* 0x080fe40003f86270 */
[-C--:B------:R-:W-:Y:S02]  /*16c90*/  ISETP.GE.AND P3, PT, R210, R0.reuse, PT ;  /* 0x00000000d200720c */ /* 0x080fe40003f66270 */
[----:B------:R-:W-:Y:S02]  /*16ca0*/  ISETP.GE.AND P2, PT, R209, R0, PT ;  /* 0x00000000d100720c */ /* 0x000fe40003f46270 */
[----:B------:R-:W-:-:S03]  /*16cb0*/  SHF.R.S32.HI R86, RZ, 0x1f, R3 ;  /* 0x0000001fff567819 */ /* 0x000fc60000011403 */
[C---:B0-----:R-:W-:Y:S02]  /*16cc0*/  @!P5 LEA R10, P1, R212.reuse, R8, 0x1 ;  /* 0x00000008d40ad211 */ /* 0x041fe400078208ff */
[----:B---3--:R-:W-:Y:S02]  /*16cd0*/  @!P0 IMAD.WIDE R80, R193, 0x2, R8 ;  /* 0x00000002c1508825 */ /* 0x008fe400078e0208 */
[----:B------:R-:W-:Y:S02]  /*16ce0*/  @!P5 LEA.HI.X R11, R212, R9, R155, 0x1, P1 ;  /* 0x00000009d40bd211 */ /* 0x000fe400008f0c9b */
[----:B------:R-:W-:Y:S01]  /*16cf0*/  ISETP.GE.AND P1, PT, R3, R0, PT ;  /* 0x000000000300720c */ /* 0x000fe20003f26270 */
[----:B-----5:R0:W-:Y:S01]  /*16d00*/  @!P0 ST.E.128 desc[UR42][R80.64], R4 ;  /* 0x0000000450008985 */ /* 0x0201e2000c101d2a */
[----:B------:R-:W-:-:S03]  /*16d10*/  LOP3.LUT P0, RZ, R82, 0x40, RZ, 0xc0, !PT ;  /* 0x0000004052ff7812 */ /* 0x000fc6000780c0ff */
[----:B------:R3:W-:Y:S01]  /*16d20*/  @!P5 ST.E.128 desc[UR42][R10.64], R20 ;  /* 0x000000140a00d985 */ /* 0x0007e2000c101d2a */
[----:B0-----:R-:W-:Y:S02]  /*16d30*/  SHF.R.S32.HI R5, RZ, 0x1f, R89 ;  /* 0x0000001fff057819 */ /* 0x001fe40000011459 */
[----:B------:R-:W-:Y:S02]  /*16d40*/  SHF.R.S32.HI R80, RZ, 0x1f, R91 ;  /* 0x0000001fff507819 */ /* 0x000fe4000001145b */
[CC--:B---3--:R-:W-:Y:S02]  /*16d50*/  @!P4 LEA R22, P5, R211.reuse, R8.reuse, 0x1 ;  /* 0x00000008d316c211 */ /* 0x0c8fe400078a08ff */
[-C--:B------:R-:W-:Y:S02]  /*16d60*/  @!P3 LEA R20, P6, R210, R8.reuse, 0x1 ;  /* 0x00000008d214b211 */ /* 0x080fe400078c08ff */
[----:B------:R-:W-:Y:S02]  /*16d70*/  @!P4 LEA.HI.X R23, R211, R9, R154, 0x1, P5 ;  /* 0x00000009d317c211 */ /* 0x000fe400028f0c9a */
[----:B------:R-:W-:-:S02]  /*16d80*/  @!P2 LEA R10, P5, R209, R8, 0x1 ;  /* 0x00000008d10aa211 */ /* 0x000fc400078a08ff */
[-C--:B------:R-:W-:Y:S01]  /*16d90*/  @!P3 LEA.HI.X R21, R210, R9.reuse, R153, 0x1, P6 ;  /* 0x00000009d215b211 */ /* 0x080fe200030f0c99 */
[----:B------:R4:W-:Y:S01]  /*16da0*/  @!P4 ST.E.128 desc[UR42][R22.64], R28 ;  /* 0x0000001c1600c985 */ /* 0x0009e2000c101d2a */
[----:B------:R-:W-:Y:S02]  /*16db0*/  LOP3.LUT P6, RZ, R83, 0x80, RZ, 0xc0, !PT ;  /* 0x0000008053ff7812 */ /* 0x000fe400078cc0ff */
[----:B------:R-:W-:Y:S01]  /*16dc0*/  @!P2 LEA.HI.X R11, R209, R9, R152, 0x1, P5 ;  /* 0x00000009d10ba211 */ /* 0x000fe200028f0c98 */
[----:B------:R4:W-:Y:S01]  /*16dd0*/  @!P3 ST.E.128 desc[UR42][R20.64], R36 ;  /* 0x000000241400b985 */ /* 0x0009e2000c101d2a */
[----:B------:R-:W-:-:S03]  /*16de0*/  @!P1 LEA R6, P5, R3, R8, 0x1 ;  /* 0x0000000803069211 */ /* 0x000fc600078a08ff */
[----:B------:R4:W-:Y:S01]  /*16df0*/  @!P2 ST.E.128 desc[UR42][R10.64], R44 ;  /* 0x0000002c0a00a985 */ /* 0x0009e2000c101d2a */
[----:B------:R-:W-:Y:S02]  /*16e00*/  @!P1 LEA.HI.X R7, R3, R9, R86, 0x1, P5 ;  /* 0x0000000903079211 */ /* 0x000fe400028f0c56 */
[----:B------:R-:W-:-:S03]  /*16e10*/  @P0 LEA R4, P5, R89, R8, 0x1 ;  /* 0x0000000859040211 */ /* 0x000fc600078a08ff */
[----:B------:R4:W-:Y:S01]  /*16e20*/  @!P1 ST.E.128 desc[UR42][R6.64], R52 ;  /* 0x0000003406009985 */ /* 0x0009e2000c101d2a */
[----:B------:R-:W-:Y:S02]  /*16e30*/  @P0 LEA.HI.X R5, R89, R9, R5, 0x1, P5 ;  /* 0x0000000959050211 */ /* 0x000fe400028f0c05 */
[----:B------:R-:W-:-:S03]  /*16e40*/  @P6 LEA R8, P5, R91, R8, 0x1 ;  /* 0x000000085b086211 */ /* 0x000fc600078a08ff */
[----:B------:R4:W-:Y:S01]  /*16e50*/  @P0 ST.E.128 desc[UR42][R4.64], R60 ;  /* 0x0000003c04000985 */ /* 0x0009e2000c101d2a */
[----:B------:R-:W-:-:S05]  /*16e60*/  @P6 LEA.HI.X R9, R91, R9, R80, 0x1, P5 ;  /* 0x000000095b096211 */ /* 0x000fca00028f0c50 */
[----:B------:R4:W-:Y:S04]  /*16e70*/  @P6 ST.E.128 desc[UR42][R8.64], R68 ;  /* 0x0000004408006985 */ /* 0x0009e8000c101d2a */
.L_x_5859:
[----:B------:R-:W-:Y:S05]  /*16e80*/  BSYNC B1 ;  /* 0x0000000000017941 */ /* 0x000fea0003800000 */
.L_x_5858:
[----:B------:R-:W-:Y:S01]  /*16e90*/  VIADD R76, R76, 0x20 ;  /* 0x000000204c4c7836 */ /* 0x000fe20000000000 */
[----:B----45:R4:W0:Y:S04]  /*16ea0*/  SHFL.IDX PT, R5, R85, 0x1, 0x181f ;  /* 0x00381f0055057f89 */ /* 0x03082800000e0000 */
[----:B------:R-:W-:Y:S01]  /*16eb0*/  ISETP.GE.AND P0, PT, R76, R87, PT ;  /* 0x000000574c00720c */ /* 0x000fe20003f06270 */
[----:B------:R4:W0:-:S12]  /*16ec0*/  SHFL.IDX PT, R4, R84, 0x1, 0x181f ;  /* 0x00381f0054047f89 */ /* 0x00081800000e0000 */
[----:B----4-:R-:W-:Y:S05]  /*16ed0*/  @P0 BRA `(.L_x_5860) ;  /* 0x0000002800600947 */ /* 0x010fea0003800000 */
[-C--:B------:R-:W-:Y:S02]  /*16ee0*/  ISETP.GE.AND P2, PT, R193, R0.reuse, PT ;  /* 0x00000000c100720c */ /* 0x080fe40003f46270 */
[-C--:B------:R-:W-:Y:S02]  /*16ef0*/  ISETP.GE.AND P6, PT, R212, R0.reuse, PT ;  /* 0x00000000d400720c */ /* 0x080fe40003fc6270 */
[-C--:B------:R-:W-:Y:S02]  /*16f00*/  ISETP.GE.AND P4, PT, R211, R0.reuse, PT ;  /* 0x00000000d300720c */ /* 0x080fe40003f86270 */
[-C--:B------:R-:W-:Y:S02]  /*16f10*/  ISETP.GE.AND P3, PT, R210, R0.reuse, PT ;  /* 0x00000000d200720c */ /* 0x080fe40003f66270 */
[----:B------:R-:W-:-:S05]  /*16f20*/  ISETP.GE.AND P1, PT, R3, R0, PT ;  /* 0x000000000300720c */ /* 0x000fca0003f26270 */
[----:B0--3--:R-:W-:Y:S02]  /*16f30*/  @!P2 IMAD.WIDE R8, R193, 0x2, R4 ;  /* 0x00000002c108a825 */ /* 0x009fe400078e0204 */
[CC--:B------:R-:W-:Y:S02]  /*16f40*/  @!P6 LEA R6, P0, R212.reuse, R4.reuse, 0x1 ;  /* 0x00000004d406e211 */ /* 0x0c0fe400078008ff */
[----:B------:R-:W-:Y:S01]  /*16f50*/  @!P4 LEA R10, P5, R211, R4, 0x1 ;  /* 0x00000004d30ac211 */ /* 0x000fe200078a08ff */
[----:B------:R0:W-:Y:S01]  /*16f60*/  @!P2 ST.E.128 desc[UR42][R8.64], R12 ;  /* 0x0000000c0800a985 */ /* 0x0001e2000c101d2a */
[----:B------:R-:W-:Y:S02]  /*16f70*/  ISETP.GE.AND P2, PT, R209, R0, PT ;  /* 0x00000000d100720c */ /* 0x000fe40003f46270 */
[----:B------:R-:W-:Y:S02]  /*16f80*/  @!P6 LEA.HI.X R7, R212, R5, R155, 0x1, P0 ;  /* 0x00000005d407e211 */ /* 0x000fe400000f0c9b */
[----:B------:R-:W-:-:S02]  /*16f90*/  LOP3.LUT P0, RZ, R82, 0x40, RZ, 0xc0, !PT ;  /* 0x0000004052ff7812 */ /* 0x000fc4000780c0ff */
[-C--:B------:R-:W-:Y:S01]  /*16fa0*/  @!P4 LEA.HI.X R11, R211, R5.reuse, R154, 0x1, P5 ;  /* 0x00000005d30bc211 */ /* 0x080fe200028f0c9a */
[----:B------:R3:W-:Y:S01]  /*16fb0*/  @!P6 ST.E.128 desc[UR42][R6.64], R24 ;  /* 0x000000180600e985 */ /* 0x0007e2000c101d2a */
[CC--:B------:R-:W-:Y:S02]  /*16fc0*/  @!P3 LEA R22, P5, R210.reuse, R4.reuse, 0x1 ;  /* 0x00000004d216b211 */ /* 0x0c0fe400078a08ff */
[----:B------:R-:W-:Y:S01]  /*16fd0*/  SHF.R.S32.HI R0, RZ, 0x1f, R3 ;  /* 0x0000001fff007819 */ /* 0x000fe20000011403 */
[----:B------:R3:W-:Y:S01]  /*16fe0*/  @!P4 ST.E.128 desc[UR42][R10.64], R32 ;  /* 0x000000200a00c985 */ /* 0x0007e2000c101d2a */
[C---:B------:R-:W-:Y:S02]  /*16ff0*/  @!P1 LEA R20, P6, R3.reuse, R4, 0x1 ;  /* 0x0000000403149211 */ /* 0x040fe400078c08ff */
[-C--:B------:R-:W-:Y:S02]  /*17000*/  @!P3 LEA.HI.X R23, R210, R5.reuse, R153, 0x1, P5 ;  /* 0x00000005d217b211 */ /* 0x080fe400028f0c99 */
[----:B------:R-:W-:-:S02]  /*17010*/  @!P1 LEA.HI.X R21, R3, R5, R0, 0x1, P6 ;  /* 0x0000000503159211 */ /* 0x000fc400030f0c00 */
[-C--:B0-----:R-:W-:Y:S01]  /*17020*/  @!P2 LEA R12, P5, R209, R4.reuse, 0x1 ;  /* 0x00000004d10ca211 */ /* 0x081fe200078a08ff */
[----:B------:R3:W-:Y:S01]  /*17030*/  @!P3 ST.E.128 desc[UR42][R22.64], R40 ;  /* 0x000000281600b985 */ /* 0x0007e2000c101d2a */
[----:B------:R-:W-:Y:S02]  /*17040*/  SHF.R.S32.HI R0, RZ, 0x1f, R89 ;  /* 0x0000001fff007819 */ /* 0x000fe40000011459 */
[----:B------:R-:W-:Y:S02]  /*17050*/  @P0 LEA R8, P6, R89, R4, 0x1 ;  /* 0x0000000459080211 */ /* 0x000fe400078c08ff */
[-C--:B------:R-:W-:Y:S02]  /*17060*/  @!P2 LEA.HI.X R13, R209, R5.reuse, R152, 0x1, P5 ;  /* 0x00000005d10da211 */ /* 0x080fe400028f0c98 */
[----:B------:R-:W-:-:S03]  /*17070*/  @P0 LEA.HI.X R9, R89, R5, R0, 0x1, P6 ;  /* 0x0000000559090211 */ /* 0x000fc600030f0c00 */
        /* <DEDUP_REMOVED lines=10> */
.L_x_5857:
[----:B------:R-:W-:Y:S01]  /*17120*/  ULDC.64 UR4, c[0x0][0xb08] ;  /* 0x0002c20000047ab9 */ /* 0x000fe20000000a00 */
[----:B-1----:R-:W-:Y:S01]  /*17130*/  IMAD.IADD R12, R201, 0x1, R192 ;  /* 0x00000001c90c7824 */ /* 0x002fe200078e02c0 */
[----:B------:R-:W-:Y:S01]  /*17140*/  BSSY B1, `(.L_x_5861) ;  /* 0x00000f7000017945 */ /* 0x000fe20003800000 */
[----:B------:R-:W-:Y:S01]  /*17150*/  IMAD R9, R9, UR4, RZ ;  /* 0x0000000409097c24 */ /* 0x000fe2000f8e02ff */
[----:B------:R-:W-:Y:S01]  /*17160*/  SHF.R.S32.HI R23, RZ, 0x1f, R219 ;  /* 0x0000001fff177819 */ /* 0x000fe200000114db */
[C---:B------:R-:W-:Y:S01]  /*17170*/  IMAD.WIDE.U32 R10, R0.reuse, UR4, RZ ;  /* 0x00000004000a7c25 */ /* 0x040fe2000f8e00ff */
[----:B---3--:R-:W-:Y:S02]  /*17180*/  SHF.R.S32.HI R76, RZ, 0x1f, R220 ;  /* 0x0000001fff4c7819 */ /* 0x008fe400000114dc */
[----:B------:R-:W-:Y:S01]  /*17190*/  SHF.R.S32.HI R152, RZ, 0x1f, R221 ;  /* 0x0000001fff987819 */ /* 0x000fe200000114dd */
[----:B------:R-:W-:Y:S01]  /*171a0*/  IMAD R9, R0, UR5, R9 ;  /* 0x0000000500097c24 */ /* 0x000fe2000f8e0209 */
[----:B------:R-:W-:Y:S01]  /*171b0*/  ULDC.64 UR4, c[0x0][0xb38] ;  /* 0x0002ce0000047ab9 */ /* 0x000fe20000000a00 */
[----:B------:R-:W-:Y:S01]  /*171c0*/  SHF.R.S32.HI R0, RZ, 0x1f, R3 ;  /* 0x0000001fff007819 */ /* 0x000fe20000011403 */
[----:B------:R-:W-:Y:S01]  /*171d0*/  IMAD.IADD R192, R191, 0x1, R192 ;  /* 0x00000001bfc07824 */ /* 0x000fe200078e02c0 */
[----:B------:R-:W-:Y:S01]  /*171e0*/  SHF.R.S32.HI R153, RZ, 0x1f, R222 ;  /* 0x0000001fff997819 */ /* 0x000fe200000114de */
[----:B------:R-:W-:Y:S01]  /*171f0*/  IMAD.IADD R11, R11, 0x1, R9 ;  /* 0x000000010b0b7824 */ /* 0x000fe200078e0209 */
[----:B------:R-:W-:Y:S01]  /*17200*/  SHF.R.S32.HI R154, RZ, 0x1f, R223 ;  /* 0x0000001fff9a7819 */ /* 0x000fe200000114df */
[----:B------:R-:W-:Y:S01]  /*17210*/  IMAD.MOV.U32 R9, RZ, RZ, R12 ;  /* 0x000000ffff097224 */ /* 0x000fe200078e000c */
        /* <DEDUP_REMOVED lines=15> */
[----:B------:R-:W0:Y:S01]  /*17310*/  LDC R0, c[0x0][0xbe8] ;  /* 0x0002fa00ff007b82 */ /* 0x000e220000000800 */
        /* <DEDUP_REMOVED lines=11> */
[C---:B------:R-:W-:Y:S02]  /*173d0*/  VIADD R170, R194.reuse, 0x78 ;  /* 0x00000078c2aa7836 */ /* 0x040fe40000000000 */
[C---:B------:R-:W-:Y:S02]  /*173e0*/  VIADD R172, R194.reuse, 0x70 ;  /* 0x00000070c2ac7836 */ /* 0x040fe40000000000 */
[C---:B------:R-:W-:Y:S01]  /*173f0*/  VIADD R174, R194.reuse, 0x68 ;  /* 0x00000068c2ae7836 */ /* 0x040fe20000000000 */
[----:B------:R-:W-:Y:S01]  /*17400*/  SHF.R.S32.HI R170, RZ, 0x1f, R170 ;  /* 0x0000001fffaa7819 */ /* 0x000fe200000114aa */
[C---:B------:R-:W-:Y:S01]  /*17410*/  VIADD R176, R194.reuse, 0x60 ;  /* 0x00000060c2b07836 */ /* 0x040fe20000000000 */
[----:B------:R-:W-:Y:S01]  /*17420*/  SHF.R.S32.HI R172, RZ, 0x1f, R172 ;  /* 0x0000001fffac7819 */ /* 0x000fe200000114ac */
[C---:B------:R-:W-:Y:S01]  /*17430*/  VIADD R178, R194.reuse, 0x58 ;  /* 0x00000058c2b27836 */ /* 0x040fe20000000000 */
[----:B------:R-:W-:Y:S01]  /*17440*/  SHF.R.S32.HI R174, RZ, 0x1f, R174 ;  /* 0x0000001fffae7819 */ /* 0x000fe200000114ae */
[----:B------:R-:W-:Y:S01]  /*17450*/  VIADD R180, R194, 0x50 ;  /* 0x00000050c2b47836 */ /* 0x000fe20000000000 */
[----:B0-----:R-:W-:Y:S01]  /*17460*/  ISETP.NE.AND P0, PT, R0, 0x1, PT ;  /* 0x000000010000780c */ /* 0x001fe20003f05270 */
        /* <DEDUP_REMOVED lines=12> */
[----:B------:R-:W0:Y:S01]  /*17530*/  @P0 LDC R13, c[0x0][0xbec] ;  /* 0x0002fb00ff0d0b82 */ /* 0x000e220000000800 */
[C---:B------:R-:W-:Y:S01]  /*17540*/  VIADD R230, R194.reuse, 0x18 ;  /* 0x00000018c2e67836 */ /* 0x040fe20000000000 */
[----:B------:R-:W-:Y:S01]  /*17550*/  SHF.R.S32.HI R207, RZ, 0x1f, R207 ;  /* 0x0000001fffcf7819 */ /* 0x000fe200000114cf */
[C---:B------:R-:W-:Y:S01]  /*17560*/  VIADD R232, R194.reuse, 0x10 ;  /* 0x00000010c2e87836 */ /* 0x040fe20000000000 */
[----:B------:R-:W-:Y:S01]  /*17570*/  SHF.R.S32.HI R213, RZ, 0x1f, R213 ;  /* 0x0000001fffd57819 */ /* 0x000fe200000114d5 */
[C---:B------:R-:W-:Y:S01]  /*17580*/  VIADD R234, R194.reuse, 0x8 ;  /* 0x00000008c2ea7836 */ /* 0x040fe20000000000 */
[----:B------:R-:W-:Y:S01]  /*17590*/  SHF.R.S32.HI R215, RZ, 0x1f, R215 ;  /* 0x0000001fffd77819 */ /* 0x000fe200000114d7 */
[C---:B------:R-:W-:Y:S01]  /*175a0*/  VIADD R163, R194.reuse, 0x90 ;  /* 0x00000090c2a37836 */ /* 0x040fe20000000000 */
[----:B------:R-:W1:Y:S01]  /*175b0*/  @P0 LDC R3, c[0x0][0xbf0] ;  /* 0x0002fc00ff030b82 */ /* 0x000e620000000800 */
        /* <DEDUP_REMOVED lines=10> */
[----:B------:R-:W-:Y:S02]  /*17660*/  VIADD R179, R194, 0x50 ;  /* 0x00000050c2b37836 */ /* 0x000fe40000000000 */
[----:B0-----:R-:W-:-:S04]  /*17670*/  @P0 IMAD.HI.U32 R13, R12, R13, RZ ;  /* 0x0000000d0c0d0227 */ /* 0x001fc800078e00ff */
[C---:B------:R-:W-:Y:S02]  /*17680*/  VIADD R181, R194.reuse, 0x48 ;  /* 0x00000048c2b57836 */ /* 0x040fe40000000000 */
[C---:B------:R-:W-:Y:S01]  /*17690*/  VIADD R183, R194.reuse, 0x40 ;  /* 0x00000040c2b77836 */ /* 0x040fe20000000000 */
[----:B-1----:R-:W-:Y:S01]  /*176a0*/  @P0 SHF.R.U32.HI R9, RZ, R3, R13 ;  /* 0x00000003ff090219 */ /* 0x002fe2000001160d */
[C---:B------:R-:W-:Y:S02]  /*176b0*/  VIADD R202, R194.reuse, 0x38 ;  /* 0x00000038c2ca7836 */ /* 0x040fe40000000000 */
[----:B------:R-:W-:Y:S02]  /*176c0*/  VIADD R206, R194, 0x30 ;  /* 0x00000030c2ce7836 */ /* 0x000fe40000000000 */
[----:B------:R-:W-:Y:S02]  /*176d0*/  IMAD.MOV R3, RZ, RZ, -R9 ;  /* 0x000000ffff037224 */ /* 0x000fe400078e0a09 */
[----:B------:R-:W-:-:S04]  /*176e0*/  IMAD.WIDE.U32 R10, R9, UR4, R10 ;  /* 0x00000004090a7c25 */ /* 0x000fc8000f8e000a */
[----:B------:R-:W-:Y:S02]  /*176f0*/  IMAD R3, R0, R3, R12 ;  /* 0x0000000300037224 */ /* 0x000fe400078e020c */
[----:B------:R-:W-:Y:S01]  /*17700*/  IMAD R0, R8, R0, RZ ;  /* 0x0000000008007224 */ /* 0x000fe200078e02ff */
[----:B------:R-:W-:Y:S01]  /*17710*/  SHF.R.S32.HI R8, RZ, 0x1f, R9 ;  /* 0x0000001fff087819 */ /* 0x000fe20000011409 */
[C---:B------:R-:W-:Y:S02]  /*17720*/  VIADD R208, R194.reuse, 0x28 ;  /* 0x00000028c2d07836 */ /* 0x040fe40000000000 */
[----:B------:R-:W-:Y:S02]  /*17730*/  VIADD R214, R194, 0x20 ;  /* 0x00000020c2d67836 */ /* 0x000fe40000000000 */
[----:B------:R-:W-:Y:S02]  /*17740*/  IMAD R8, R8, UR4, RZ ;  /* 0x0000000408087c24 */ /* 0x000fe4000f8e02ff */
[----:B------:R-:W-:-:S02]  /*17750*/  VIADD R216, R194, 0x18 ;  /* 0x00000018c2d87836 */ /* 0x000fc40000000000 */
[----:B------:R-:W-:Y:S01]  /*17760*/  IMAD R9, R9, UR5, R8 ;  /* 0x0000000509097c24 */ /* 0x000fe2000f8e0208 */
[----:B------:R-:W-:Y:S01]  /*17770*/  SHF.R.S32.HI R8, RZ, 0x1f, R3 ;  /* 0x0000001fff087819 */ /* 0x000fe20000011403 */
[----:B------:R-:W-:Y:S01]  /*17780*/  ULDC.64 UR4, c[0x0][0xb28] ;  /* 0x0002ca0000047ab9 */ /* 0x000fe20000000a00 */
[----:B------:R-:W-:Y:S02]  /*17790*/  VIADD R231, R194, 0x10 ;  /* 0x00000010c2e77836 */ /* 0x000fe40000000000 */
[----:B------:R-:W-:Y:S02]  /*177a0*/  IMAD.IADD R11, R11, 0x1, R9 ;  /* 0x000000010b0b7824 */ /* 0x000fe400078e0209 */
[----:B------:R-:W-:Y:S02]  /*177b0*/  IMAD R8, R8, UR4, RZ ;  /* 0x0000000408087c24 */ /* 0x000fe4000f8e02ff */
[----:B------:R-:W-:-:S04]  /*177c0*/  IMAD.WIDE.U32 R10, R3, UR4, R10 ;  /* 0x00000004030a7c25 */ /* 0x000fc8000f8e000a */
[----:B------:R-:W-:Y:S01]  /*177d0*/  IMAD R8, R3, UR5, R8 ;  /* 0x0000000503087c24 */ /* 0x000fe2000f8e0208 */
[----:B------:R-:W-:Y:S01]  /*177e0*/  ULDC.64 UR4, c[0x0][0xb00] ;  /* 0x0002c00000047ab9 */ /* 0x000fe20000000a00 */
[----:B------:R-:W-:Y:S01]  /*177f0*/  VIADD R233, R194, 0x8 ;  /* 0x00000008c2e97836 */ /* 0x000fe20000000000 */
[----:B------:R-:W-:Y:S01]  /*17800*/  LEA R3, P0, R10, UR4, 0x2 ;  /* 0x000000040a037c11 */ /* 0x000fe2000f8010ff */
[----:B------:R-:W-:Y:S02]  /*17810*/  IMAD.IADD R9, R11, 0x1, R8 ;  /* 0x000000010b097824 */ /* 0x000fe400078e0208 */
[----:B------:R-:W-:Y:S02]  /*17820*/  VIADD R8, R2, 0x28c20 ;  /* 0x00028c2002087836 */ /* 0x000fe40000000000 */
[----:B------:R0:W1:Y:S01]  /*17830*/  SHFL.IDX PT, R20, R3, RZ, 0x1c1f ;  /* 0x001c1fff03147589 */ /* 0x00006200000e0000 */
[----:B------:R-:W-:Y:S02]  /*17840*/  LEA.HI.X R14, R10, UR5, R9, 0x2, P0 ;  /* 0x000000050a0e7c11 */ /* 0x000fe400080f1409 */
[----:B------:R-:W-:-:S02]  /*17850*/  ISETP.GE.AND P0, PT, R192, R0, PT ;  /* 0x00000000c000720c */ /* 0x000fc40003f06270 */
[----:B------:R-:W-:Y:S01]  /*17860*/  PRMT R8, RZ, 0x654, R8 ;  /* 0x00000654ff087816 */ /* 0x000fe20000000008 */
[----:B------:R0:W3:Y:S03]  /*17870*/  SHFL.IDX PT, R15, R14, RZ, 0x1c1f ;  /* 0x001c1fff0e0f7589 */ /* 0x0000e600000e0000 */
[----:B------:R0:W-:Y:S07]  /*17880*/  SYNCS.ARRIVE.TRANS64.RED.A1T0 RZ, [R8+URZ], RZ ;  /* 0x000000ff08ff79a7 */ /* 0x0001ee000810043f */
[----:B------:R-:W-:Y:S05]  /*17890*/  @P0 BRA `(.L_x_5862) ;  /* 0x0000000800040947 */ /* 0x000fea0003800000 */
[----:B------:R-:W-:Y:S02]  /*178a0*/  ULDC UR4, c[0x0][0xac8] ;  /* 0x0002b20000047ab9 */ /* 0x000fe40000000800 */
[----:B------:R-:W-:Y:S02]  /*178b0*/  ISETP.GE.AND P0, PT, R194, UR4, PT ;  /* 0x00000004c2007c0c */ /* 0x000fe4000bf06270 */
[----:B------:R-:W-:Y:S02]  /*178c0*/  ISETP.GE.AND P4, PT, R175, UR4, PT ;  /* 0x00000004af007c0c */ /* 0x000fe4000bf86270 */
[----:B------:R-:W-:-:S09]  /*178d0*/  ISETP.GE.AND P5, PT, R173, UR4, PT ;  /* 0x00000004ad007c0c */ /* 0x000fd2000bfa6270 */
[----:B01----:R-:W-:-:S04]  /*178e0*/  @!P0 LEA R8, P1, R194, R20, 0x2 ;  /* 0x00000014c2088211 */ /* 0x003fc800078210ff */
[----:B---3--:R-:W-:Y:S02]  /*178f0*/  @!P0 LEA.HI.X R9, R194, R15, R235, 0x2, P1 ;  /* 0x0000000fc2098211 */ /* 0x008fe400008f14eb */
        /* <DEDUP_REMOVED lines=31> */
[----:B------:R-:W-:-:S09]  /*17af0*/  ISETP.GE.AND P0, PT, R181, UR4, PT ;  /* 0x00000004b5007c0c */ /* 0x000fd2000bf06270 */
[-C--:B------:R-:W-:Y:S02]  /*17b00*/  @!P1 LEA R10, P6, R179, R20.reuse, 0x2 ;  /* 0x00000014b30a9211 */ /* 0x080fe400078c10ff */
[----:B0-----:R-:W-:Y:S02]  /*17b10*/  @!P2 LEA R8, P3, R183, R20, 0x2 ;  /* 0x00000014b708a211 */ /* 0x001fe400078610ff */
[-C--:B------:R-:W-:Y:S02]  /*17b20*/  @!P1 LEA.HI.X R11, R179, R15.reuse, R180, 0x2, P6 ;  /* 0x0000000fb30b9211 */ /* 0x080fe400030f14b4 */
[----:B------:R-:W-:Y:S02]  /*17b30*/  @!P2 LEA.HI.X R9, R183, R15, R190, 0x2, P3 ;  /* 0x0000000fb709a211 */ /* 0x000fe400018f14be */
[----:B------:R-:W-:-:S03]  /*17b40*/  ISETP.GE.AND P3, PT, R177, UR4, PT ;  /* 0x00000004b1007c0c */ /* 0x000fc6000bf66270 */
        /* <DEDUP_REMOVED lines=10> */
[----:B------:R-:W-:Y:S02]  /*17bf0*/  @!P5 LEA R12, P6, R173, R20, 0x2 ;  /* 0x00000014ad0cd211 */ /* 0x000fe400078c10ff */
[-C--:B------:R-:W-:Y:S01]  /*17c00*/  @!P4 LEA.HI.X R11, R175, R15.reuse, R176, 0x2, P2 ;  /* 0x0000000faf0bc211 */ /* 0x080fe200010f14b0 */
[----:B------:R0:W-:Y:S01]  /*17c10*/  @!P3 ST.E.64 desc[UR42][R8.64], R68 ;  /* 0x000000440800b985 */ /* 0x0001e2000c101b2a */
[----:B------:R-:W-:-:S02]  /*17c20*/  @!P5 LEA.HI.X R13, R173, R15, R174, 0x2, P6 ;  /* 0x0000000fad0dd211 */ /* 0x000fc400030f14ae */
[----:B------:R-:W-:Y:S01]  /*17c30*/  ISETP.GE.AND P2, PT, R167, UR4, PT ;  /* 0x00000004a7007c0c */ /* 0x000fe2000bf46270 */
[----:B------:R1:W-:Y:S01]  /*17c40*/  @!P4 ST.E.64 desc[UR42][R10.64], R72 ;  /* 0x000000480a00c985 */ /* 0x0003e2000c101b2a */
[----:B------:R-:W-:-:S03]  /*17c50*/  ISETP.GE.AND P3, PT, R165, UR4, PT ;  /* 0x00000004a5007c0c */ /* 0x000fc6000bf66270 */
[----:B------:R3:W-:Y:S01]  /*17c60*/  @!P5 ST.E.64 desc[UR42][R12.64], R6 ;  /* 0x000000060c00d985 */ /* 0x0007e2000c101b2a */
[----:B0-----:R-:W-:-:S07]  /*17c70*/  @!P1 LEA R8, P5, R169, R20, 0x2 ;  /* 0x00000014a9089211 */ /* 0x001fce00078a10ff */
[-C--:B-1----:R-:W-:Y:S02]  /*17c80*/  @!P2 LEA R10, P6, R167, R20.reuse, 0x2 ;  /* 0x00000014a70aa211 */ /* 0x082fe400078c10ff */
[-C--:B------:R-:W-:Y:S02]  /*17c90*/  @!P1 LEA.HI.X R9, R169, R15.reuse, R170, 0x2, P5 ;  /* 0x0000000fa9099211 */ /* 0x080fe400028f14aa */
[----:B---3--:R-:W-:Y:S02]  /*17ca0*/  @!P0 LEA R6, P4, R171, R20, 0x2 ;  /* 0x00000014ab068211 */ /* 0x008fe400078810ff */
[----:B------:R-:W-:Y:S02]  /*17cb0*/  ISETP.GE.AND P5, PT, R237, UR4, PT ;  /* 0x00000004ed007c0c */ /* 0x000fe4000bfa6270 */
[----:B------:R-:W-:Y:S02]  /*17cc0*/  @!P0 LEA.HI.X R7, R171, R15, R172, 0x2, P4 ;  /* 0x0000000fab078211 */ /* 0x000fe400020f14ac */
[----:B------:R-:W-:-:S02]  /*17cd0*/  ISETP.GE.AND P4, PT, R163, UR4, PT ;  /* 0x00000004a3007c0c */ /* 0x000fc4000bf86270 */
[----:B------:R-:W-:Y:S01]  /*17ce0*/  @!P2 LEA.HI.X R11, R167, R15, R168, 0x2, P6 ;  /* 0x0000000fa70ba211 */ /* 0x000fe200030f14a8 */
[----:B------:R0:W-:Y:S04]  /*17cf0*/  @!P0 ST.E.64 desc[UR42][R6.64], R80 ;  /* 0x0000005006008985 */ /* 0x0001e8000c101b2a */
        /* <DEDUP_REMOVED lines=10> */
[----:B---3--:R-:W-:-:S03]  /*17da0*/  @!P5 LEA R10, P6, R237, R20, 0x2 ;  /* 0x00000014ed0ad211 */ /* 0x008fc600078c10ff */
[----:B------:R1:W-:Y:S01]  /*17db0*/  @!P4 ST.E.64 desc[UR42][R8.64], R96 ;  /* 0x000000600800c985 */ /* 0x0003e2000c101b2a */
[----:B------:R-:W-:Y:S02]  /*17dc0*/  @!P5 LEA.HI.X R11, R237, R15, R162, 0x2, P6 ;  /* 0x0000000fed0bd211 */ /* 0x000fe400030f14a2 */
[----:B------:R-:W-:-:S03]  /*17dd0*/  ISETP.GE.AND P4, PT, R226, UR4, PT ;  /* 0x00000004e2007c0c */ /* 0x000fc6000bf86270 */
[----:B------:R3:W-:Y:S01]  /*17de0*/  @!P5 ST.E.64 desc[UR42][R10.64], R100 ;  /* 0x000000640a00d985 */ /* 0x0007e2000c101b2a */
[----:B------:R-:W-:Y:S02]  /*17df0*/  ISETP.GE.AND P5, PT, R227, UR4, PT ;  /* 0x00000004e3007c0c */ /* 0x000fe4000bfa6270 */
[CC--:B0-----:R-:W-:Y:S02]  /*17e00*/  @!P2 LEA R6, P6, R236.reuse, R20.reuse, 0x2 ;  /* 0x00000014ec06a211 */ /* 0x0c1fe400078c10ff */
[CC--:B-1----:R-:W-:Y:S02]  /*17e10*/  @!P1 LEA R8, P3, R229.reuse, R20.reuse, 0x2 ;  /* 0x00000014e5089211 */ /* 0x0c2fe400078610ff */
[-C--:B------:R-:W-:Y:S02]  /*17e20*/  @!P2 LEA.HI.X R7, R236, R15.reuse, R161, 0x2, P6 ;  /* 0x0000000fec07a211 */ /* 0x080fe400030f14a1 */
[----:B------:R-:W-:Y:S02]  /*17e30*/  @!P1 LEA.HI.X R9, R229, R15, R160, 0x2, P3 ;  /* 0x0000000fe5099211 */ /* 0x000fe400018f14a0 */
[----:B---3--:R-:W-:Y:S01]  /*17e40*/  @!P0 LEA R10, P6, R228, R20, 0x2 ;  /* 0x00000014e40a8211 */ /* 0x008fe200078c10ff */
[----:B------:R0:W-:Y:S01]  /*17e50*/  @!P2 ST.E.64 desc[UR42][R6.64], R104 ;  /* 0x000000680600a985 */ /* 0x0001e2000c101b2a */
[----:B------:R-:W-:-:S02]  /*17e60*/  ISETP.GE.AND P3, PT, R225, UR4, PT ;  /* 0x00000004e1007c0c */ /* 0x000fc4000bf66270 */
[----:B------:R-:W-:Y:S01]  /*17e70*/  @!P0 LEA.HI.X R11, R228, R15, R159, 0x2, P6 ;  /* 0x0000000fe40b8211 */ /* 0x000fe200030f149f */
[----:B------:R1:W-:Y:S04]  /*17e80*/  @!P1 ST.E.64 desc[UR42][R8.64], R108 ;  /* 0x0000006c08009985 */ /* 0x0003e8000c101b2a */
[----:B------:R3:W-:Y:S01]  /*17e90*/  @!P0 ST.E.64 desc[UR42][R10.64], R112 ;  /* 0x000000700a008985 */ /* 0x0007e2000c101b2a */
[----:B------:R-:W-:Y:S02]  /*17ea0*/  ISETP.GE.AND P0, PT, R224, UR4, PT ;  /* 0x00000004e0007c0c */ /* 0x000fe4000bf06270 */
[-C--:B0-----:R-:W-:Y:S02]  /*17eb0*/  @!P5 LEA R6, P1, R227, R20.reuse, 0x2 ;  /* 0x00000014e306d211 */ /* 0x081fe400078210ff */
[----:B-1----:R-:W-:-:S02]  /*17ec0*/  @!P4 LEA R8, P2, R226, R20, 0x2 ;  /* 0x00000014e208c211 */ /* 0x002fc400078410ff */
[-C--:B------:R-:W-:Y:S02]  /*17ed0*/  @!P5 LEA.HI.X R7, R227, R15.reuse, R158, 0x2, P1 ;  /* 0x0000000fe307d211 */ /* 0x080fe400008f149e */
[----:B---3--:R-:W-:Y:S02]  /*17ee0*/  @!P3 LEA R10, P6, R225, R20, 0x2 ;  /* 0x00000014e10ab211 */ /* 0x008fe400078c10ff */
[----:B------:R-:W-:Y:S01]  /*17ef0*/  ISETP.GE.AND P1, PT, R223, UR4, PT ;  /* 0x00000004df007c0c */ /* 0x000fe2000bf26270 */
[----:B------:R0:W-:Y:S01]  /*17f00*/  @!P5 ST.E.64 desc[UR42][R6.64], R116 ;  /* 0x000000740600d985 */ /* 0x0001e2000c101b2a */
[-C--:B------:R-:W-:Y:S02]  /*17f10*/  @!P4 LEA.HI.X R9, R226, R15.reuse, R157, 0x2, P2 ;  /* 0x0000000fe209c211 */ /* 0x080fe400010f149d */
        /* <DEDUP_REMOVED lines=12> */
[----:B---3--:R-:W-:-:S03]  /*17fe0*/  @!P3 LEA R10, P6, R221, R20, 0x2 ;  /* 0x00000014dd0ab211 */ /* 0x008fc600078c10ff */
        /* <DEDUP_REMOVED lines=12> */
.L_x_5862:
[----:B------:R-:W-:Y:S05]  /*180b0*/  BSYNC B1 ;  /* 0x0000000000017941 */ /* 0x000fea0003800000 */
.L_x_5861:
[----:B----4-:R-:W-:Y:S01]  /*180c0*/  VIADD R7, R192, 0x8 ;  /* 0x00000008c0077836 */ /* 0x010fe20000000000 */
[----:B------:R4:W1:Y:S04]  /*180d0*/  SHFL.IDX PT, R22, R14, 0x1, 0x1c1f ;  /* 0x003c1f000e167f89 */ /* 0x00086800000e0000 */
[----:B------:R-:W-:Y:S01]  /*180e0*/  ISETP.GE.AND P0, PT, R7, R0, PT ;  /* 0x000000000700720c */ /* 0x000fe20003f06270 */
[----:B0-----:R-:W0:-:S12]  /*180f0*/  SHFL.IDX PT, R3, R3, 0x1, 0x1c1f ;  /* 0x003c1f0003037f89 */ /* 0x001e1800000e0000 */
[----:B----4-:R-:W-:Y:S05]  /*18100*/  @P0 BRA `(.L_x_5860) ;  /* 0x0000001400d40947 */ /* 0x010fea0003800000 */
[----:B------:R-:W-:Y:S02]  /*18110*/  ULDC UR4, c[0x0][0xac8] ;  /* 0x0002b20000047ab9 */ /* 0x000fe40000000800 */
[----:B------:R-:W-:Y:S02]  /*18120*/  ISETP.GE.AND P4, PT, R194, UR4, PT ;  /* 0x00000004c2007c0c */ /* 0x000fe4000bf86270 */
[----:B------:R-:W-:Y:S02]  /*18130*/  ISETP.GE.AND P2, PT, R233, UR4, PT ;  /* 0x00000004e9007c0c */ /* 0x000fe4000bf46270 */
[----:B------:R-:W-:Y:S02]  /*18140*/  ISETP.GE.AND P1, PT, R231, UR4, PT ;  /* 0x00000004e7007c0c */ /* 0x000fe4000bf26270 */
[----:B------:R-:W-:-:S07]  /*18150*/  ISETP.GE.AND P0, PT, R216, UR4, PT ;  /* 0x00000004d8007c0c */ /* 0x000fce000bf06270 */
[----:B0-----:R-:W-:-:S04]  /*18160*/  @!P4 LEA R6, P3, R194, R3, 0x2 ;  /* 0x00000003c206c211 */ /* 0x001fc800078610ff */
        /* <DEDUP_REMOVED lines=19> */
[-C--:B------:R-:W-:Y:S01]  /*182a0*/  @!P4 LEA.HI.X R9, R208, R22.reuse, R213, 0x2, P2 ;  /* 0x00000016d009c211 */ /* 0x080fe200010f14d5 */
        /* <DEDUP_REMOVED lines=20> */
[-C--:B0-----:R-:W-:Y:S02]  /*183f0*/  @!P3 LEA R6, P6, R179, R3.reuse, 0x2 ;  /* 0x00000003b306b211 */ /* 0x081fe400078c10ff */
[-C--:B-1----:R-:W-:Y:S02]  /*18400*/  @!P4 LEA R8, P2, R177, R3.reuse, 0x2 ;  /* 0x00000003b108c211 */ /* 0x082fe400078410ff */
        /* <DEDUP_REMOVED lines=10> */
[-C--:B------:R-:W-:Y:S02]  /*184b0*/  @!P0 LEA.HI.X R7, R173, R22.reuse, R174, 0x2, P4 ;  /* 0x00000016ad078211 */ /* 0x080fe400020f14ae */
[----:B------:R-:W-:Y:S02]  /*184c0*/  ISETP.GE.AND P4, PT, R165, UR4, PT ;  /* 0x00000004a5007c0c */ /* 0x000fe4000bf86270 */
[-C--:B-1----:R-:W-:Y:S01]  /*184d0*/  @!P1 LEA R8, P3, R171, R3.reuse, 0x2 ;  /* 0x00000003ab089211 */ /* 0x082fe200078610ff */
[----:B------:R0:W-:Y:S01]  /*184e0*/  @!P0 ST.E.64 desc[UR42][R6.64], R4 ;  /* 0x0000000406008985 */ /* 0x0001e2000c101b2a */
[----:B----4-:R-:W-:Y:S02]  /*184f0*/  @!P2 LEA R10, P6, R169, R3, 0x2 ;  /* 0x00000003a90aa211 */ /* 0x010fe400078c10ff */
[----:B------:R-:W-:Y:S02]  /*18500*/  @!P1 LEA.HI.X R9, R171, R22, R172, 0x2, P3 ;  /* 0x00000016ab099211 */ /* 0x000fe400018f14ac */
[----:B------:R-:W-:-:S02]  /*18510*/  ISETP.GE.AND P3, PT, R163, UR4, PT ;  /* 0x00000004a3007c0c */ /* 0x000fc4000bf66270 */
[-C--:B------:R-:W-:Y:S01]  /*18520*/  @!P2 LEA.HI.X R11, R169, R22.reuse, R170, 0x2, P6 ;  /* 0x00000016a90ba211 */ /* 0x080fe200030f14aa */
[----:B------:R1:W-:Y:S01]  /*18530*/  @!P1 ST.E.64 desc[UR42][R8.64], R82 ;  /* 0x0000005208009985 */ /* 0x0003e2000c101b2a */
[-C--:B------:R-:W-:Y:S02]  /*18540*/  @!P5 LEA R12, P6, R167, R3.reuse, 0x2 ;  /* 0x00000003a70cd211 */ /* 0x080fe400078c10ff */
[----:B------:R-:W-:Y:S01]  /*18550*/  @!P4 LEA R14, P0, R165, R3, 0x2 ;  /* 0x00000003a50ec211 */ /* 0x000fe200078010ff */
[----:B------:R4:W-:Y:S01]  /*18560*/  @!P2 ST.E.64 desc[UR42][R10.64], R86 ;  /* 0x000000560a00a985 */ /* 0x0009e2000c101b2a */
[----:B------:R-:W-:Y:S02]  /*18570*/  ISETP.GE.AND P2, PT, R237, UR4, PT ;  /* 0x00000004ed007c0c */ /* 0x000fe4000bf46270 */
[----:B------:R-:W-:Y:S02]  /*18580*/  ISETP.GE.AND P1, PT, R236, UR4, PT ;  /* 0x00000004ec007c0c */ /* 0x000fe4000bf26270 */
[----:B---3--:R-:W-:-:S02]  /*18590*/  @!P4 LEA.HI.X R15, R165, R22, R166, 0x2, P0 ;  /* 0x00000016a50fc211 */ /* 0x008fc400000f14a6 */
[-C--:B------:R-:W-:Y:S02]  /*185a0*/  @!P5 LEA.HI.X R13, R167, R22.reuse, R168, 0x2, P6 ;  /* 0x00000016a70dd211 */ /* 0x080fe400030f14a8 */
[----:B------:R-:W-:Y:S02]  /*185b0*/  ISETP.GE.AND P0, PT, R229, UR4, PT ;  /* 0x00000004e5007c0c */ /* 0x000fe4000bf06270 */
[CC--:B------:R-:W-:Y:S01]  /*185c0*/  @!P3 LEA R20, P6, R163.reuse, R3.reuse, 0x2 ;  /* 0x00000003a314b211 */ /* 0x0c0fe200078c10ff */
[----:B------:R3:W-:Y:S01]  /*185d0*/  @!P5 ST.E.64 desc[UR42][R12.64], R90 ;  /* 0x0000005a0c00d985 */ /* 0x0007e2000c101b2a */
[----:B------:R-:W-:Y:S02]  /*185e0*/  ISETP.GE.AND P5, PT, R228, UR4, PT ;  /* 0x00000004e4007c0c */ /* 0x000fe4000bfa6270 */
[----:B------:R-:W-:Y:S01]  /*185f0*/  @!P3 LEA.HI.X R21, R163, R22, R164, 0x2, P6 ;  /* 0x00000016a315b211 */ /* 0x000fe200030f14a4 */
[----:B------:R5:W-:Y:S01]  /*18600*/  @!P4 ST.E.64 desc[UR42][R14.64], R94 ;  /* 0x0000005e0e00c985 */ /* 0x000be2000c101b2a */
[----:B0-----:R-:W-:-:S02]  /*18610*/  @!P2 LEA R4, P6, R237, R3, 0x2 ;  /* 0x00000003ed04a211 */ /* 0x001fc400078c10ff */
[----:B------:R-:W-:Y:S01]  /*18620*/  ISETP.GE.AND P4, PT, R227, UR4, PT ;  /* 0x00000004e3007c0c */ /* 0x000fe2000bf86270 */
[----:B------:R-:W-:Y:S01]  /*18630*/  @!P3 ST.E.64 desc[UR42][R20.64], R98 ;  /* 0x000000621400b985 */ /* 0x000fe2000c101b2a */
[CC--:B------:R-:W-:Y:S02]  /*18640*/  @!P1 LEA R6, P3, R236.reuse, R3.reuse, 0x2 ;  /* 0x00000003ec069211 */ /* 0x0c0fe400078610ff */
[-C--:B------:R-:W-:Y:S02]  /*18650*/  @!P2 LEA.HI.X R5, R237, R22.reuse, R162, 0x2, P6 ;  /* 0x00000016ed05a211 */ /* 0x080fe400030f14a2 */
[----:B-1----:R-:W-:Y:S02]  /*18660*/  @!P0 LEA R8, P6, R229, R3, 0x2 ;  /* 0x00000003e5088211 */ /* 0x002fe400078c10ff */
[----:B------:R-:W-:Y:S01]  /*18670*/  @!P1 LEA.HI.X R7, R236, R22, R161, 0x2, P3 ;  /* 0x00000016ec079211 */ /* 0x000fe200018f14a1 */
[----:B------:R0:W-:Y:S01]  /*18680*/  @!P2 ST.E.64 desc[UR42][R4.64], R102 ;  /* 0x000000660400a985 */ /* 0x0001e2000c101b2a */
[----:B------:R-:W-:-:S02]  /*18690*/  ISETP.GE.AND P3, PT, R226, UR4, PT ;  /* 0x00000004e2007c0c */ /* 0x000fc4000bf66270 */
[-C--:B------:R-:W-:Y:S01]  /*186a0*/  @!P0 LEA.HI.X R9, R229, R22.reuse, R160, 0x2, P6 ;  /* 0x00000016e5098211 */ /* 0x080fe200030f14a0 */
[----:B------:R1:W-:Y:S01]  /*186b0*/  @!P1 ST.E.64 desc[UR42][R6.64], R106 ;  /* 0x0000006a06009985 */ /* 0x0003e2000c101b2a */
[CC--:B----4-:R-:W-:Y:S02]  /*186c0*/  @!P5 LEA R10, P1, R228.reuse, R3.reuse, 0x2 ;  /* 0x00000003e40ad211 */ /* 0x0d0fe400078210ff */
[----:B---3--:R-:W-:Y:S01]  /*186d0*/  @!P4 LEA R12, P2, R227, R3, 0x2 ;  /* 0x00000003e30cc211 */ /* 0x008fe200078410ff */
[----:B------:R3:W-:Y:S01]  /*186e0*/  @!P0 ST.E.64 desc[UR42][R8.64], R110 ;  /* 0x0000006e08008985 */ /* 0x0007e2000c101b2a */
[----:B------:R-:W-:Y:S02]  /*186f0*/  ISETP.GE.AND P0, PT, R225, UR4, PT ;  /* 0x00000004e1007c0c */ /* 0x000fe4000bf06270 */
[----:B------:R-:W-:Y:S02]  /*18700*/  @!P5 LEA.HI.X R11, R228, R22, R159, 0x2, P1 ;  /* 0x00000016e40bd211 */ /* 0x000fe400008f149f */
[----:B------:R-:W-:-:S02]  /*18710*/  ISETP.GE.AND P1, PT, R224, UR4, PT ;  /* 0x00000004e0007c0c */ /* 0x000fc4000bf26270 */
[CC--:B-----5:R-:W-:Y:S01]  /*18720*/  @!P3 LEA R14, P6, R226.reuse, R3.reuse, 0x2 ;  /* 0x00000003e20eb211 */ /* 0x0e0fe200078c10ff */
[----:B------:R4:W-:Y:S01]  /*18730*/  @!P5 ST.E.64 desc[UR42][R10.64], R114 ;  /* 0x000000720a00d985 */ /* 0x0009e2000c101b2a */
[-C--:B------:R-:W-:Y:S02]  /*18740*/  @!P4 LEA.HI.X R13, R227, R22.reuse, R158, 0x2, P2 ;  /* 0x00000016e30dc211 */ /* 0x080fe400010f149e */
[----:B------:R-:W-:Y:S02]  /*18750*/  @!P3 LEA.HI.X R15, R226, R22, R157, 0x2, P6 ;  /* 0x00000016e20fb211 */ /* 0x000fe400030f149d */
[----:B------:R-:W-:Y:S01]  /*18760*/  ISETP.GE.AND P2, PT, R221, UR4, PT ;  /* 0x00000004dd007c0c */ /* 0x000fe2000bf46270 */
[----:B------:R5:W-:Y:S01]  /*18770*/  @!P4 ST.E.64 desc[UR42][R12.64], R118 ;  /* 0x000000760c00c985 */ /* 0x000be2000c101b2a */
[----:B------:R-:W-:Y:S02]  /*18780*/  ISETP.GE.AND P4, PT, R223, UR4, PT ;  /* 0x00000004df007c0c */ /* 0x000fe4000bf86270 */
[----:B0-----:R-:W-:Y:S01]  /*18790*/  @!P0 LEA R4, P5, R225, R3, 0x2 ;  /* 0x00000003e1048211 */ /* 0x001fe200078a10ff */
[----:B------:R0:W-:Y:S01]  /*187a0*/  @!P3 ST.E.64 desc[UR42][R14.64], R122 ;  /* 0x0000007a0e00b985 */ /* 0x0001e2000c101b2a */
[----:B------:R-:W-:-:S02]  /*187b0*/  ISETP.GE.AND P3, PT, R222, UR4, PT ;  /* 0x00000004de007c0c */ /* 0x000fc4000bf66270 */
[-C--:B------:R-:W-:Y:S02]  /*187c0*/  @!P0 LEA.HI.X R5, R225, R22.reuse, R156, 0x2, P5 ;  /* 0x00000016e1058211 */ /* 0x080fe400028f149c */
[----:B------:R-:W-:Y:S02]  /*187d0*/  ISETP.GE.AND P5, PT, R220, UR4, PT ;  /* 0x00000004dc007c0c */ /* 0x000fe4000bfa6270 */
[CC--:B-1----:R-:W-:Y:S01]  /*187e0*/  @!P1 LEA R6, P6, R224.reuse, R3.reuse, 0x2 ;  /* 0x00000003e0069211 */ /* 0x0c2fe200078c10ff */
[----:B------:R1:W-:Y:S02]  /*187f0*/  @!P0 ST.E.64 desc[UR42][R4.64], R126 ;  /* 0x0000007e04008985 */ /* 0x0003e4000c101b2a */
[-C--:B---3--:R-:W-:Y:S02]  /*18800*/  @!P4 LEA R8, P0, R223, R3.reuse, 0x2 ;  /* 0x00000003df08c211 */ /* 0x088fe400078010ff */
[----:B------:R-:W-:Y:S02]  /*18810*/  @!P1 LEA.HI.X R7, R224, R22, R155, 0x2, P6 ;  /* 0x00000016e0079211 */ /* 0x000fe400030f149b */
[----:B----4-:R-:W-:-:S02]  /*18820*/  @!P3 LEA R10, P6, R222, R3, 0x2 ;  /* 0x00000003de0ab211 */ /* 0x010fc400078c10ff */
[-C--:B------:R-:W-:Y:S01]  /*18830*/  @!P4 LEA.HI.X R9, R223, R22.reuse, R154, 0x2, P0 ;  /* 0x00000016df09c211 */ /* 0x080fe200000f149a */
[----:B------:R1:W-:Y:S01]  /*18840*/  @!P1 ST.E.64 desc[UR42][R6.64], R130 ;  /* 0x0000008206009985 */ /* 0x0003e2000c101b2a */
[CC--:B-----5:R-:W-:Y:S02]  /*18850*/  @!P2 LEA R12, P1, R221.reuse, R3.reuse, 0x2 ;  /* 0x00000003dd0ca211 */ /* 0x0e0fe400078210ff */
[----:B0-----:R-:W-:Y:S01]  /*18860*/  @!P5 LEA R14, P0, R220, R3, 0x2 ;  /* 0x00000003dc0ed211 */ /* 0x001fe200078010ff */
        /* <DEDUP_REMOVED lines=9> */
[----:B-1----:R-:W-:-:S04]  /*18900*/  LEA R4, P0, R219, R3, 0x2 ;  /* 0x00000003db047211 */ /* 0x002fc800078010ff */
[----:B------:R-:W-:-:S05]  /*18910*/  LEA.HI.X R5, R219, R22, R23, 0x2, P0 ;  /* 0x00000016db057211 */ /* 0x000fca00000f1417 */
[----:B------:R0:W-:Y:S01]  /*18920*/  ST.E.64 desc[UR42][R4.64], R150 ;  /* 0x0000009604007985 */ /* 0x0001e2000c101b2a */
[----:B------:R-:W-:Y:S05]  /*18930*/  BRA `(.L_x_5860) ;  /* 0x0000000c00c87947 */ /* 0x000fea0003800000 */
.L_x_5854:
[----:B------:R-:W-:Y:S01]  /*18940*/  ULDC.64 UR4, c[0x0][0xc08] ;  /* 0x0003020000047ab9 */ /* 0x000fe20000000a00 */
[----:B------:R-:W4:Y:S01]  /*18950*/  LDC.64 R4, c[0x0][0xc00] ;  /* 0x00030000ff047b82 */ /* 0x000f220000000a00 */
[----:B------:R-:W-:Y:S01]  /*18960*/  ISETP.NE.U32.AND P0, PT, RZ, UR4, PT ;  /* 0x00000004ff007c0c */ /* 0x000fe2000bf05070 */
[----:B------:R-:W-:-:S03]  /*18970*/  IMAD.MOV.U32 R3, RZ, RZ, RZ ;  /* 0x000000ffff037224 */ /* 0x000fc600078e00ff */
[----:B------:R-:W-:Y:S01]  /*18980*/  ISETP.NE.AND.EX P1, PT, RZ, UR5, PT, P0 ;  /* 0x00000005ff007c0c */ /* 0x000fe2000bf25300 */
[----:B------:R-:W-:Y:S02]  /*18990*/  ULDC.64 UR4, c[0x0][0xc00] ;  /* 0x0003000000047ab9 */ /* 0x000fe40000000a00 */
[----:B------:R-:W-:-:S04]  /*189a0*/  ISETP.NE.U32.AND P0, PT, RZ, UR4, PT ;  /* 0x00000004ff007c0c */ /* 0x000fc8000bf05070 */
[----:B------:R-:W-:-:S06]  /*189b0*/  ISETP.NE.AND.EX P0, PT, RZ, UR5, PT, P0 ;  /* 0x00000005ff007c0c */ /* 0x000fcc000bf05300 */
[----:B------:R-:W0:Y:S01]  /*189c0*/  @P1 LDC.64 R6, c[0x0][0xc08] ;  /* 0x00030200ff061b82 */ /* 0x000e220000000a00 */
[----:B------:R-:W-:Y:S02]  /*189d0*/  ULDC UR4, c[0x0][0xa88] ;  /* 0x0002a20000047ab9 */ /* 0x000fe40000000800 */
[----:B------:R-:W-:Y:S02]  /*189e0*/  IMAD.U32 R0, RZ, RZ, UR4 ;  /* 0x00000004ff007e24 */ /* 0x000fe4000f8e00ff */
[----:B----4-:R-:W-:-:S05]  /*189f0*/  IMAD.WIDE R4, R208, 0x4, R4 ;  /* 0x00000004d0047825 */ /* 0x010fca00078e0204 */
[----:B------:R4:W5:Y:S01]  /*18a00*/  @P0 LDG.E R3, desc[UR42][R4.64] ;  /* 0x0000002a04030981 */ /* 0x000962000c1e1900 */
[----:B0-----:R-:W-:-:S05]  /*18a10*/  @P1 IMAD.WIDE R6, R208, 0x4, R6 ;  /* 0x00000004d0061825 */ /* 0x001fca00078e0206 */
[----:B------:R4:W5:Y:S01]  /*18a20*/  @P1 LDG.E R0, desc[UR42][R6.64] ;  /* 0x0000002a06001981 */ /* 0x000962000c1e1900 */
[----:B------:R-:W-:Y:S02]  /*18a30*/  ISETP.NE.AND P2, PT, R205, RZ, PT ;  /* 0x000000ffcd00720c */ /* 0x000fe40003f45270 */
[----:B------:R-:W-:Y:S01]  /*18a40*/  SHF.R.S32.HI R26, RZ, 0x1f, R208 ;  /* 0x0000001fff1a7819 */ /* 0x000fe200000114d0 */
[----:B------:R-:W0:Y:S10]  /*18a50*/  S2R R29, SR_TID.X ;  /* 0x00000000001d7919 */ /* 0x000e340000002100 */
[----:B------:R-:W1:Y:S01]  /*18a60*/  @!P2 LDC R205, c[0x0][0xad4] ;  /* 0x0002b500ffcdab82 */ /* 0x000e620000000800 */
[----:B0-----:R-:W-:Y:S01]  /*18a70*/  VIADD R8, R29, 0xffffff80 ;  /* 0xffffff801d087836 */ /* 0x001fe20000000000 */
[----:B-1----:R-:W-:-:S04]  /*18a80*/  ISETP.GT.AND P2, PT, R205, 0x1, PT ;  /* 0x00000001cd00780c */ /* 0x002fc80003f44270 */
[----:B------:R-:W-:Y:S01]  /*18a90*/  ISETP.GT.AND P3, PT, R8, 0x3f, PT ;  /* 0x0000003f0800780c */ /* 0x000fe20003f64270 */
[----:B----4-:R-:W-:-:S12]  /*18aa0*/  @P1 BRA `(.L_x_5863) ;  /* 0x0000000000101947 */ /* 0x010fd80003800000 */
[----:B------:R-:W-:Y:S05]  /*18ab0*/  @!P0 BRA `(.L_x_5863) ;  /* 0x00000000000c8947 */ /* 0x000fea0003800000 */
[----:B------:R-:W4:Y:S04]  /*18ac0*/  LDG.E R7, desc[UR42][R4.64] ;  /* 0x0000002a04077981 */ /* 0x000f28000c1e1900 */
[----:B-----5:R-:W4:Y:S02]  /*18ad0*/  LDG.E R0, desc[UR42][R4.64+0x4] ;  /* 0x0000042a04007981 */ /* 0x020f24000c1e1900 */
[----:B----4-:R-:W-:-:S07]  /*18ae0*/  IMAD.IADD R0, R0, 0x1, -R7 ;  /* 0x0000000100007824 */ /* 0x010fce00078e0a07 */
.L_x_5863:
[----:B------:R-:W-:Y:S01]  /*18af0*/  BSSY B1, `(.L_x_5864) ;  /* 0x0000035000017945 */ /* 0x000fe20003800000 */
[----:B------:R-:W-:Y:S02]  /*18b00*/  SEL R27, R208, RZ, !P0 ;  /* 0x000000ffd01b7207 */ /* 0x000fe40004000000 */
[----:B------:R-:W-:Y:S02]  /*18b10*/  SEL R26, R26, RZ, !P0 ;  /* 0x000000ff1a1a7207 */ /* 0x000fe40004000000 */
[----:B-----5:R-:W-:Y:S01]  /*18b20*/  SHF.R.S32.HI R24, RZ, 0x1f, R3 ;  /* 0x0000001fff187819 */ /* 0x020fe20000011403 */
[----:B------:R-:W-:Y:S06]  /*18b30*/  @P3 BRA `(.L_x_5865) ;  /* 0x0000000000c03947 */ /* 0x000fec0003800000 */
[----:B------:R-:W0:Y:S01]  /*18b40*/  LDC R31, c[0x0][0xbe8] ;  /* 0x0002fa00ff1f7b82 */ /* 0x000e220000000800 */
[----:B------:R-:W-:Y:S01]  /*18b50*/  IADD3 R29, R192, -0x80, R29 ;  /* 0xffffff80c01d7810 */ /* 0x000fe20007ffe01d */
[----:B0-----:R-:W-:-:S05]  /*18b60*/  IMAD R4, R0, R31, RZ ;  /* 0x0000001f00047224 */ /* 0x001fca00078e02ff */
        /* <DEDUP_REMOVED lines=11> */
[----:B------:R-:W2:Y:S08]  /*18c20*/  LDC.64 R6, c[0x0][R22+0x210] ;  /* 0x0000840016067b82 */ /* 0x000eb00000000a00 */
[----:B------:R-:W3:Y:S08]  /*18c30*/  @P1 LDC R20, c[0x0][0xbec] ;  /* 0x0002fb00ff141b82 */ /* 0x000ef00000000800 */
[----:B------:R-:W5:Y:S01]  /*18c40*/  @P1 LDC R25, c[0x0][0xbf0] ;  /* 0x0002fc00ff191b82 */ /* 0x000f620000000800 */
[----:B-1----:R-:W-:-:S07]  /*18c50*/  IMAD R13, R13, R27, RZ ;  /* 0x0000001b0d0d7224 */ /* 0x002fce00078e02ff */
[----:B0-----:R-:W0:Y:S01]  /*18c60*/  @!P0 LDC R4, c[0x0][0xb50] ;  /* 0x0002d400ff048b82 */ /* 0x001e220000000800 */
[----:B------:R-:W-:-:S04]  /*18c70*/  IMAD.WIDE.U32 R10, R12, R27, RZ ;  /* 0x0000001b0c0a7225 */ /* 0x000fc800078e00ff */
[----:B---3--:R-:W-:-:S03]  /*18c80*/  @P1 IMAD.HI.U32 R20, R29, R20, RZ ;  /* 0x000000141d141227 */ /* 0x008fc600078e00ff */
        /* <DEDUP_REMOVED lines=13> */
[----:B------:R-:W-:Y:S01]  /*18d60*/  IADD3.X R10, R25, R23, R24, P1, P3 ;  /* 0x00000017190a7210 */ /* 0x000fe20000fe6418 */
[----:B------:R-:W-:Y:S01]  /*18d70*/  IMAD.IADD R15, R9, 0x1, R15 ;  /* 0x00000001090f7824 */ /* 0x000fe200078e020f */
[----:B------:R-:W-:Y:S01]  /*18d80*/  IADD3 R8, P0, P1, R21, R14, R8 ;  /* 0x0000000e15087210 */ /* 0x000fe2000791e008 */
[----:B--2---:R-:W-:Y:S01]  /*18d90*/  IMAD R7, R7, R11, RZ ;  /* 0x0000000b07077224 */ /* 0x004fe200078e02ff */
[----:B------:R-:W-:Y:S02]  /*18da0*/  SHF.R.S32.HI R21, RZ, 0x1f, R21 ;  /* 0x0000001fff157819 */ /* 0x000fe40000011415 */
[----:B------:R-:W-:Y:S02]  /*18db0*/  SHF.R.S32.HI R13, RZ, 0x1f, R11 ;  /* 0x0000001fff0d7819 */ /* 0x000fe4000001140b */
[----:B------:R-:W-:-:S03]  /*18dc0*/  IADD3.X R9, R21, R10, R15, P0, P1 ;  /* 0x0000000a15097210 */ /* 0x000fc600007e240f */
[C---:B------:R-:W-:Y:S02]  /*18dd0*/  IMAD R13, R6.reuse, R13, R7 ;  /* 0x0000000d060d7224 */ /* 0x040fe400078e0207 */
[----:B------:R-:W-:-:S04]  /*18de0*/  IMAD.WIDE.U32 R6, R6, R11, R8 ;  /* 0x0000000b06067225 */ /* 0x000fc800078e0008 */
[----:B------:R-:W-:Y:S01]  /*18df0*/  IMAD.IADD R7, R7, 0x1, R13 ;  /* 0x0000000107077824 */ /* 0x000fe200078e020d */
[----:B0-----:R-:W-:-:S04]  /*18e00*/  LEA R4, P0, R6, R4, 0x2 ;  /* 0x0000000406047211 */ /* 0x001fc800078010ff */
[----:B-1----:R-:W-:Y:S01]  /*18e10*/  LEA.HI.X R5, R6, R5, R7, 0x2, P0 ;  /* 0x0000000506057211 */ /* 0x002fe200000f1407 */
[----:B------:R-:W-:-:S05]  /*18e20*/  IMAD.MOV.U32 R7, RZ, RZ, -0x800000 ;  /* 0xff800000ff077424 */ /* 0x000fca00078e00ff */
[----:B------:R0:W-:Y:S03]  /*18e30*/  STG.E desc[UR42][R4.64], R7 ;  /* 0x0000000704007986 */ /* 0x0001e6000c10192a */
.L_x_5865:
[----:B------:R-:W-:Y:S05]  /*18e40*/  BSYNC B1 ;  /* 0x0000000000017941 */ /* 0x000fea0003800000 */
.L_x_5864:
[----:B------:R-:W-:Y:S05]  /*18e50*/  @P2 BRA `(.L_x_5860) ;  /* 0x0000000800802947 */ /* 0x000fea0003800000 */
[----:B0-----:R-:W0:Y:S01]  /*18e60*/  S2R R5, SR_TID.X ;  /* 0x0000000000057919 */ /* 0x001e220000002100 */
[----:B------:R-:W1:Y:S01]  /*18e70*/  LDC R9, c[0x0][0xbe8] ;  /* 0x0002fa00ff097b82 */ /* 0x000e620000000800 */
[----:B------:R-:W-:Y:S01]  /*18e80*/  ULDC.64 UR4, c[0x0][0xaa0] ;  /* 0x0002a80000047ab9 */ /* 0x000fe20000000a00 */
[C---:B------:R-:W-:Y:S01]  /*18e90*/  VIADD R29, R193.reuse, 0x140 ;  /* 0x00000140c11d7836 */ /* 0x040fe20000000000 */
[----:B------:R-:W-:Y:S01]  /*18ea0*/  BSSY B1, `(.L_x_5866) ;  /* 0x0000077000017945 */ /* 0x000fe20003800000 */
[----:B------:R-:W-:Y:S01]  /*18eb0*/  IMAD R4, R24, UR4, RZ ;  /* 0x0000000418047c24 */ /* 0x000fe2000f8e02ff */
[----:B------:R-:W-:Y:S01]  /*18ec0*/  SHF.R.S32.HI R30, RZ, 0x1f, R209 ;  /* 0x0000001fff1e7819 */ /* 0x000fe200000114d1 */
[----:B------:R-:W-:Y:S01]  /*18ed0*/  VIADD R31, R193, 0x180 ;  /* 0x00000180c11f7836 */ /* 0x000fe20000000000 */
[----:B------:R-:W-:Y:S01]  /*18ee0*/  SHF.R.S32.HI R28, RZ, 0x1f, R29 ;  /* 0x0000001fff1c7819 */ /* 0x000fe2000001141d */
[----:B------:R-:W-:Y:S01]  /*18ef0*/  IMAD R7, R3, UR5, R4 ;  /* 0x0000000503077c24 */ /* 0x000fe2000f8e0204 */
[----:B------:R-:W4:Y:S01]  /*18f00*/  LDC R22, c[0x0][0xac8] ;  /* 0x0002b200ff167b82 */ /* 0x000f220000000800 */
[----:B------:R-:W-:-:S02]  /*18f10*/  SHF.R.S32.HI R32, RZ, 0x1f, R210 ;  /* 0x0000001fff207819 */ /* 0x000fc400000114d2 */
[----:B------:R-:W-:Y:S02]  /*18f20*/  SHF.R.S32.HI R33, RZ, 0x1f, R211 ;  /* 0x0000001fff217819 */ /* 0x000fe400000114d3 */
[----:B------:R-:W-:Y:S02]  /*18f30*/  SHF.R.S32.HI R34, RZ, 0x1f, R212 ;  /* 0x0000001fff227819 */ /* 0x000fe400000114d4 */
[----:B-1----:R-:W-:Y:S01]  /*18f40*/  ISETP.NE.AND P0, PT, R9, 0x1, PT ;  /* 0x000000010900780c */ /* 0x002fe20003f05270 */
[----:B------:R-:W-:Y:S02]  /*18f50*/  IMAD R25, R0, R9, RZ ;  /* 0x0000000900197224 */ /* 0x000fe400078e02ff */
[----:B0-----:R-:W-:Y:S02]  /*18f60*/  VIADD R6, R5, 0xffffff80 ;  /* 0xffffff8005067836 */ /* 0x001fe40000000000 */
[----:B------:R-:W-:Y:S01]  /*18f70*/  IMAD.WIDE.U32 R4, R3, UR4, RZ ;  /* 0x0000000403047c25 */ /* 0x000fe2000f8e00ff */
[----:B------:R-:W-:Y:S01]  /*18f80*/  ULDC.64 UR4, c[0x0][0xae8] ;  /* 0x0002ba0000047ab9 */ /* 0x000fe20000000a00 */
[----:B----4-:R-:W-:-:S02]  /*18f90*/  ISETP.GE.AND P1, PT, R193, R22, PT ;  /* 0x00000016c100720c */ /* 0x010fc40003f26270 */
[----:B------:R-:W-:-:S04]  /*18fa0*/  SHF.R.S32.HI R3, RZ, 0x1f, R6 ;  /* 0x0000001fff037819 */ /* 0x000fc80000011406 */
[----:B------:R-:W0:Y:S01]  /*18fb0*/  @P0 LDC R11, c[0x0][0xbec] ;  /* 0x0002fb00ff0b0b82 */ /* 0x000e220000000800 */
[----:B------:R-:W-:Y:S01]  /*18fc0*/  IMAD.IADD R5, R5, 0x1, R7 ;  /* 0x0000000105057824 */ /* 0x000fe200078e0207 */
[----:B------:R-:W-:Y:S02]  /*18fd0*/  SEL R10, RZ, 0x1, P1 ;  /* 0x00000001ff0a7807 */ /* 0x000fe40000800000 */
[----:B------:R-:W-:Y:S01]  /*18fe0*/  LEA.HI R3, R3, R6, RZ, 0x3 ;  /* 0x0000000603037211 */ /* 0x000fe200078f18ff */
[C---:B------:R-:W-:Y:S01]  /*18ff0*/  IMAD.WIDE.U32 R4, R204.reuse, UR4, R4 ;  /* 0x00000004cc047c25 */ /* 0x040fe2000f8e0004 */
[----:B------:R-:W-:Y:S02]  /*19000*/  ISETP.GE.AND P1, PT, R31, R22, PT ;  /* 0x000000161f00720c */ /* 0x000fe40003f26270 */
[----:B------:R-:W1:Y:S01]  /*19010*/  @P0 LDC R13, c[0x0][0xbf0] ;  /* 0x0002fc00ff0d0b82 */ /* 0x000e620000000800 */
[----:B------:R-:W-:Y:S01]  /*19020*/  LOP3.LUT R7, R3, 0xfffffff8, RZ, 0xc0, !PT ;  /* 0xfffffff803077812 */ /* 0x000fe200078ec0ff */
[----:B------:R-:W-:Y:S01]  /*19030*/  IMAD R5, R204, UR5, R5 ;  /* 0x00000005cc057c24 */ /* 0x000fe2000f8e0205 */
[----:B------:R-:W-:Y:S01]  /*19040*/  SHF.R.S32.HI R15, RZ, 0x3, R3 ;  /* 0x00000003ff0f7819 */ /* 0x000fe20000011403 */
[----:B------:R-:W-:-:S02]  /*19050*/  ULDC.64 UR4, c[0x0][0xaf0] ;  /* 0x0002bc0000047ab9 */ /* 0x000fc40000000a00 */
[----:B------:R-:W-:Y:S02]  /*19060*/  IMAD.IADD R6, R6, 0x1, -R7 ;  /* 0x0000000106067824 */ /* 0x000fe400078e0a07 */
[----:B------:R-:W-:Y:S01]  /*19070*/  IMAD R3, R26, UR4, RZ ;  /* 0x000000041a037c24 */ /* 0x000fe2000f8e02ff */
[----:B------:R-:W-:Y:S01]  /*19080*/  SHF.R.S32.HI R26, RZ, 0x1f, R31 ;  /* 0x0000001fff1a7819 */ /* 0x000fe2000001141f */
[----:B------:R-:W-:Y:S02]  /*19090*/  IMAD R7, R6, 0x20, R15 ;  /* 0x0000002006077824 */ /* 0x000fe400078e020f */
[----:B------:R-:W-:-:S04]  /*190a0*/  IMAD.WIDE.U32 R4, R27, UR4, R4 ;  /* 0x000000041b047c25 */ /* 0x000fc8000f8e0004 */
[----:B------:R-:W-:Y:S02]  /*190b0*/  IMAD.IADD R8, R192, 0x1, R7 ;  /* 0x00000001c0087824 */ /* 0x000fe400078e0207 */
[----:B------:R-:W-:Y:S01]  /*190c0*/  IMAD R7, R27, UR5, R3 ;  /* 0x000000051b077c24 */ /* 0x000fe2000f8e0203 */
[----:B------:R-:W-:Y:S01]  /*190d0*/  ULDC.64 UR4, c[0x0][0xae0] ;  /* 0x0002b80000047ab9 */ /* 0x000fe20000000a00 */
[----:B0-----:R-:W-:-:S04]  /*190e0*/  @P0 IMAD.HI.U32 R6, R8, R11, RZ ;  /* 0x0000000b08060227 */ /* 0x001fc800078e00ff */
[----:B------:R-:W-:Y:S01]  /*190f0*/  IMAD.MOV.U32 R3, RZ, RZ, R8 ;  /* 0x000000ffff037224 */ /* 0x000fe200078e0008 */
[----:B-1----:R-:W-:Y:S01]  /*19100*/  @P0 SHF.R.U32.HI R3, RZ, R13, R6 ;  /* 0x0000000dff030219 */ /* 0x002fe20000011606 */
[----:B------:R-:W-:Y:S01]  /*19110*/  IMAD.IADD R5, R5, 0x1, R7 ;  /* 0x0000000105057824 */ /* 0x000fe200078e0207 */
[-C--:B------:R-:W-:Y:S01]  /*19120*/  ISETP.GE.AND P0, PT, R212, R22.reuse, PT ;  /* 0x00000016d400720c */ /* 0x080fe20003f06270 */
[----:B------:R-:W-:Y:S01]  /*19130*/  IMAD.IADD R192, R15, 0x1, R192 ;  /* 0x000000010fc07824 */ /* 0x000fe200078e02c0 */
[----:B------:R-:W-:Y:S01]  /*19140*/  SHF.R.S32.HI R6, RZ, 0x1f, R3 ;  /* 0x0000001fff067819 */ /* 0x000fe20000011403 */
[----:B------:R-:W-:Y:S01]  /*19150*/  IMAD.WIDE.U32 R4, R3, UR4, R4 ;  /* 0x0000000403047c25 */ /* 0x000fe2000f8e0004 */
[----:B------:R-:W-:Y:S02]  /*19160*/  SEL R7, RZ, 0xffffffff, P0 ;  /* 0xffffffffff077807 */ /* 0x000fe40000000000 */
[----:B------:R-:W-:Y:S01]  /*19170*/  ISETP.GE.AND P0, PT, R211, R22, PT ;  /* 0x00000016d300720c */ /* 0x000fe20003f06270 */
[----:B------:R-:W-:-:S02]  /*19180*/  IMAD R6, R6, UR4, RZ ;  /* 0x0000000406067c24 */ /* 0x000fc4000f8e02ff */
[----:B------:R-:W-:Y:S02]  /*19190*/  IMAD.SHL.U32 R11, R7, 0x2, RZ ;  /* 0x00000002070b7824 */ /* 0x000fe400078e00ff */
[----:B------:R-:W-:Y:S01]  /*191a0*/  IMAD R7, R3, UR5, R6 ;  /* 0x0000000503077c24 */ /* 0x000fe2000f8e0206 */
[----:B------:R-:W-:Y:S01]  /*191b0*/  SEL R6, RZ, 0xffffffff, P0 ;  /* 0xffffffffff067807 */ /* 0x000fe20000000000 */
[----:B------:R-:W-:Y:S01]  /*191c0*/  IMAD.MOV R3, RZ, RZ, -R3 ;  /* 0x000000ffff037224 */ /* 0x000fe200078e0a03 */
[----:B------:R-:W-:Y:S01]  /*191d0*/  ISETP.GE.AND P0, PT, R210, R22, PT ;  /* 0x00000016d200720c */ /* 0x000fe20003f06270 */
[----:B------:R-:W-:Y:S01]  /*191e0*/  IMAD.IADD R5, R5, 0x1, R7 ;  /* 0x0000000105057824 */ /* 0x000fe200078e0207 */
[----:B------:R-:W-:Y:S01]  /*191f0*/  LOP3.LUT R10, R11, 0x2, R10, 0xe2, !PT ;  /* 0x000000020b0a7812 */ /* 0x000fe200078ee20a */
[----:B------:R-:W-:Y:S01]  /*19200*/  IMAD R3, R9, R3, R8 ;  /* 0x0000000309037224 */ /* 0x000fe200078e0208 */
[----:B------:R-:W-:Y:S01]  /*19210*/  ULDC.64 UR4, c[0x0][0xad8] ;  /* 0x0002b60000047ab9 */ /* 0x000fe20000000a00 */
[----:B------:R-:W-:Y:S01]  /*19220*/  IMAD.SHL.U32 R7, R6, 0x4, RZ ;  /* 0x0000000406077824 */ /* 0x000fe200078e00ff */
[----:B------:R-:W-:Y:S01]  /*19230*/  SEL R6, RZ, 0xffffffff, P0 ;  /* 0xffffffffff067807 */ /* 0x000fe20000000000 */
[----:B------:R-:W-:Y:S01]  /*19240*/  IMAD.WIDE.U32 R4, R3, UR4, R4 ;  /* 0x0000000403047c25 */ /* 0x000fe2000f8e0004 */
[----:B------:R-:W-:-:S02]  /*19250*/  SHF.R.S32.HI R0, RZ, 0x1f, R3 ;  /* 0x0000001fff007819 */ /* 0x000fc40000011403 */
[----:B------:R-:W-:Y:S01]  /*19260*/  LOP3.LUT R10, R7, 0x4, R10, 0xe2, !PT ;  /* 0x00000004070a7812 */ /* 0x000fe200078ee20a */
[----:B------:R-:W-:Y:S01]  /*19270*/  IMAD.SHL.U32 R7, R6, 0x8, RZ ;  /* 0x0000000806077824 */ /* 0x000fe200078e00ff */
[-C--:B------:R-:W-:Y:S01]  /*19280*/  ISETP.GE.AND P0, PT, R209, R22.reuse, PT ;  /* 0x00000016d100720c */ /* 0x080fe20003f06270 */
[----:B------:R-:W-:Y:S02]  /*19290*/  IMAD R0, R0, UR4, RZ ;  /* 0x0000000400007c24 */ /* 0x000fe4000f8e02ff */
[----:B------:R-:W-:Y:S01]  /*192a0*/  VIADD R27, R193, 0x1c0 ;  /* 0x000001c0c11b7836 */ /* 0x000fe20000000000 */
[----:B------:R-:W-:Y:S02]  /*192b0*/  SEL R6, RZ, 0xffffffff, P0 ;  /* 0xffffffffff067807 */ /* 0x000fe40000000000 */
[----:B------:R-:W-:Y:S01]  /*192c0*/  LOP3.LUT R10, R7, 0x8, R10, 0xe2, !PT ;  /* 0x00000008070a7812 */ /* 0x000fe200078ee20a */
[----:B------:R-:W-:Y:S01]  /*192d0*/  IMAD R7, R3, UR5, R0 ;  /* 0x0000000503077c24 */ /* 0x000fe2000f8e0200 */
[----:B------:R-:W-:Y:S01]  /*192e0*/  ISETP.GE.AND P0, PT, R29, R22, PT ;  /* 0x000000161d00720c */ /* 0x000fe20003f06270 */
[----:B------:R-:W-:Y:S01]  /*192f0*/  ULDC.64 UR4, c[0x0][0xa80] ;  /* 0x0002a00000047ab9 */ /* 0x000fe20000000a00 */
[----:B------:R-:W-:Y:S01]  /*19300*/  IMAD.SHL.U32 R9, R6, 0x10, RZ ;  /* 0x0000001006097824 */ /* 0x000fe200078e00ff */
[----:B------:R-:W-:Y:S01]  /*19310*/  SHF.R.S32.HI R24, RZ, 0x1f, R27 ;  /* 0x0000001fff187819 */ /* 0x000fe2000001141b */
[----:B------:R-:W-:Y:S01]  /*19320*/  IMAD.IADD R3, R5, 0x1, R7 ;  /* 0x0000000105037824 */ /* 0x000fe200078e0207 */
[----:B------:R-:W-:-:S02]  /*19330*/  SEL R0, RZ, 0xffffffff, P0 ;  /* 0xffffffffff007807 */ /* 0x000fc40000000000 */
[----:B------:R-:W-:Y:S02]  /*19340*/  LEA R20, P0, R4, UR4, 0x1 ;  /* 0x0000000404147c11 */ /* 0x000fe4000f8008ff */
[----:B------:R-:W-:Y:S01]  /*19350*/  LOP3.LUT R10, R9, 0x10, R10, 0xe2, !PT ;  /* 0x00000010090a7812 */ /* 0x000fe200078ee20a */
[----:B------:R-:W-:Y:S01]  /*19360*/  IMAD.SHL.U32 R9, R0, 0x20, RZ ;  /* 0x0000002000097824 */ /* 0x000fe200078e00ff */
[----:B------:R-:W-:Y:S02]  /*19370*/  LEA.HI.X R3, R4, UR5, R3, 0x1, P0 ;  /* 0x0000000504037c11 */ /* 0x000fe400080f0c03 */
[----:B------:R-:W-:Y:S01]  /*19380*/  ISETP.GE.AND P0, PT, R192, R25, PT ;  /* 0x00000019c000720c */ /* 0x000fe20003f06270 */
[----:B------:R0:W1:Y:S01]  /*19390*/  SHFL.IDX PT, R4, R20, RZ, 0x181f ;  /* 0x00181fff14047589 */ /* 0x00006200000e0000 */
[----:B------:R-:W-:Y:S02]  /*193a0*/  SEL R5, RZ, 0x40, P1 ;  /* 0x00000040ff057807 */ /* 0x000fe40000800000 */
[----:B------:R-:W-:-:S02]  /*193b0*/  LOP3.LUT R10, R9, 0x20, R10, 0xe2, !PT ;  /* 0x00000020090a7812 */ /* 0x000fc400078ee20a */
[----:B------:R-:W-:Y:S02]  /*193c0*/  ISETP.GE.AND P1, PT, R27, R22, PT ;  /* 0x000000161b00720c */ /* 0x000fe40003f26270 */
[----:B------:R-:W-:Y:S02]  /*193d0*/  LOP3.LUT R21, R10, R5, RZ, 0xfc, !PT ;  /* 0x000000050a157212 */ /* 0x000fe400078efcff */
[----:B------:R-:W-:Y:S01]  /*193e0*/  SEL R0, RZ, 0x80, P1 ;  /* 0x00000080ff007807 */ /* 0x000fe20000800000 */
[----:B------:R0:W4:Y:S03]  /*193f0*/  SHFL.IDX PT, R5, R3, RZ, 0x181f ;  /* 0x00181fff03057589 */ /* 0x00012600000e0000 */
[----:B------:R-:W-:Y:S01]  /*19400*/  LOP3.LUT R23, R21, R0, RZ, 0xfc, !PT ;  /* 0x0000000015177212 */ /* 0x000fe200078efcff */
[----:B------:R-:W-:Y:S06]  /*19410*/  @P0 BRA `(.L_x_5867) ;  /* 0x00000000007c0947 */ /* 0x000fec0003800000 */
        /* <DEDUP_REMOVED lines=31> */
.L_x_5867:
[----:B------:R-:W-:Y:S05]  /*19610*/  BSYNC B1 ;  /* 0x0000000000017941 */ /* 0x000fea0003800000 */
.L_x_5866:
        /* <DEDUP_REMOVED lines=8> */
[-C--:B------:R-:W-:Y:S02]  /*196a0*/  ISETP.GE.AND P3, PT, R210, R22.reuse, PT ;  /* 0x00000016d200720c */ /* 0x080fe40003f66270 */
[-C--:B------:R-:W-:Y:S02]  /*196b0*/  ISETP.GE.AND P2, PT, R209, R22.reuse, PT ;  /* 0x00000016d100720c */ /* 0x080fe40003f46270 */
[----:B------:R-:W-:-:S03]  /*196c0*/  ISETP.GE.AND P1, PT, R29, R22, PT ;  /* 0x000000161d00720c */ /* 0x000fc60003f26270 */
[CC--:B-1----:R-:W-:Y:S02]  /*196d0*/  @!P5 LEA R8, P0, R212.reuse, R4.reuse, 0x1 ;  /* 0x00000004d408d211 */ /* 0x0c2fe400078008ff */
[----:B0-----:R-:W-:Y:S02]  /*196e0*/  @!P6 IMAD.WIDE R6, R193, 0x2, R4 ;  /* 0x00000002c106e825 */ /* 0x001fe400078e0204 */
[----:B------:R-:W-:Y:S02]  /*196f0*/  @!P5 LEA.HI.X R9, R212, R5, R34, 0x1, P0 ;  /* 0x00000005d409d211 */ /* 0x000fe400000f0c22 */
[----:B------:R-:W-:Y:S01]  /*19700*/  LOP3.LUT P0, RZ, R21, 0x40, RZ, 0xc0, !PT ;  /* 0x0000004015ff7812 */ /* 0x000fe2000780c0ff */
[----:B------:R0:W-:Y:S01]  /*19710*/  @!P6 ST.E.128 desc[UR42][R6.64], RZ ;  /* 0x000000ff0600e985 */ /* 0x0001e2000c101d2a */
[----:B------:R-:W-:-:S03]  /*19720*/  @!P4 LEA R10, P6, R211, R4, 0x1 ;  /* 0x00000004d30ac211 */ /* 0x000fc600078c08ff */
[----:B------:R4:W-:Y:S01]  /*19730*/  @!P5 ST.E.128 desc[UR42][R8.64], RZ ;  /* 0x000000ff0800d985 */ /* 0x0009e2000c101d2a */
[CC--:B------:R-:W-:Y:S02]  /*19740*/  @!P3 LEA R12, P5, R210.reuse, R4.reuse, 0x1 ;  /* 0x00000004d20cb211 */ /* 0x0c0fe400078a08ff */
[-C--:B------:R-:W-:Y:S02]  /*19750*/  @!P4 LEA.HI.X R11, R211, R5.reuse, R33, 0x1, P6 ;  /* 0x00000005d30bc211 */ /* 0x080fe400030f0c21 */
[-C--:B------:R-:W-:Y:S02]  /*19760*/  @!P2 LEA R14, P6, R209, R4.reuse, 0x1 ;  /* 0x00000004d10ea211 */ /* 0x080fe400078c08ff */
[-C--:B------:R-:W-:Y:S01]  /*19770*/  @!P3 LEA.HI.X R13, R210, R5.reuse, R32, 0x1, P5 ;  /* 0x00000005d20db211 */ /* 0x080fe200028f0c20 */
[----:B------:R4:W-:Y:S01]  /*19780*/  @!P4 ST.E.128 desc[UR42][R10.64], RZ ;  /* 0x000000ff0a00c985 */ /* 0x0009e2000c101d2a */
[----:B------:R-:W-:Y:S02]  /*19790*/  LOP3.LUT P5, RZ, R23, 0x80, RZ, 0xc0, !PT ;  /* 0x0000008017ff7812 */ /* 0x000fe400078ac0ff */
[----:B------:R-:W-:Y:S01]  /*197a0*/  @!P2 LEA.HI.X R15, R209, R5, R30, 0x1, P6 ;  /* 0x00000005d10fa211 */ /* 0x000fe200030f0c1e */
[----:B------:R4:W-:Y:S01]  /*197b0*/  @!P3 ST.E.128 desc[UR42][R12.64], RZ ;  /* 0x000000ff0c00b985 */ /* 0x0009e2000c101d2a */
[----:B------:R-:W-:-:S03]  /*197c0*/  @!P1 LEA R20, P6, R29, R4, 0x1 ;  /* 0x000000041d149211 */ /* 0x000fc600078c08ff */
[----:B------:R4:W-:Y:S01]  /*197d0*/  @!P2 ST.E.128 desc[UR42][R14.64], RZ ;  /* 0x000000ff0e00a985 */ /* 0x0009e2000c101d2a */
[----:B------:R-:W-:Y:S02]  /*197e0*/  @!P1 LEA.HI.X R21, R29, R5, R28, 0x1, P6 ;  /* 0x000000051d159211 */ /* 0x000fe400030f0c1c */
[----:B0-----:R-:W-:-:S03]  /*197f0*/  @P0 LEA R6, P6, R31, R4, 0x1 ;  /* 0x000000041f060211 */ /* 0x001fc600078c08ff */
[----:B------:R4:W-:Y:S01]  /*19800*/  @!P1 ST.E.128 desc[UR42][R20.64], RZ ;  /* 0x000000ff14009985 */ /* 0x0009e2000c101d2a */
[----:B------:R-:W-:Y:S02]  /*19810*/  @P0 LEA.HI.X R7, R31, R5, R26, 0x1, P6 ;  /* 0x000000051f070211 */ /* 0x000fe400030f0c1a */
[----:B------:R-:W-:-:S03]  /*19820*/  @P5 LEA R4, P6, R27, R4, 0x1 ;  /* 0x000000041b045211 */ /* 0x000fc600078c08ff */
[----:B------:R4:W-:Y:S01]  /*19830*/  @P0 ST.E.128 desc[UR42][R6.64], RZ ;  /* 0x000000ff06000985 */ /* 0x0009e2000c101d2a */
[----:B------:R-:W-:-:S05]  /*19840*/  @P5 LEA.HI.X R5, R27, R5, R24, 0x1, P6 ;  /* 0x000000051b055211 */ /* 0x000fca00030f0c18 */
[----:B------:R4:W-:Y:S04]  /*19850*/  @P5 ST.E.128 desc[UR42][R4.64], RZ ;  /* 0x000000ff04005985 */ /* 0x0009e8000c101d2a */
.L_x_5860:
[----:B------:R-:W-:Y:S05]  /*19860*/  BSYNC B0 ;  /* 0x0000000000007941 */ /* 0x000fea0003800000 */
.L_x_5853:
[----:B------:R-:W-:Y:S02]  /*19870*/  ULDC UR4, c[0x0][0xc3c] ;  /* 0x00030f0000047ab9 */ /* 0x000fe40000000800 */
[----:B---3--:R-:W-:-:S13]  /*19880*/  ISETP.GE.AND P0, PT, R79, UR4, PT ;  /* 0x000000044f007c0c */ /* 0x008fda000bf06270 */
[----:B------:R-:W-:Y:S05]  /*19890*/  @!P0 BRA `(.L_x_5868) ;  /* 0xfffffe7c003c8947 */ /* 0x000fea000383ffff */
[----:B------:R-:W-:Y:S05]  /*198a0*/  BRA `(.L_x_5650) ;  /* 0x000000a000447947 */ /* 0x000fea0003800000 */
.L_x_5648:
        /* <DEDUP_REMOVED lines=20> */
.L_x_5869:
        /* <DEDUP_REMOVED lines=43> */
.L_x_5873:
        /* <DEDUP_REMOVED lines=39> */
.L_x_5871:
        /* <DEDUP_REMOVED lines=12> */
.L_x_5874:
        /* <DEDUP_REMOVED lines=63> */
.L_x_5875:
        /* <DEDUP_REMOVED lines=61> */
.L_x_5876:
[----:B01----:R-:W-:-:S05]  /*1a790*/  LOP3.LUT R3, RZ, R2, RZ, 0x33, !PT ;  /* 0x00000002ff037212 */ /* 0x003fca00078e33ff */
[----:B------:R-:W-:-:S05]  /*1a7a0*/  IMAD.IADD R2, R4, 0x1, R3 ;  /* 0x0000000104027824 */ /* 0x000fca00078e0203 */
[----:B------:R1:W-:Y:S01]  /*1a7b0*/  STL [R1+0x4], R2 ;  /* 0x0000040201007387 */ /* 0x0003e20000100800 */
[----:B------:R-:W-:Y:S05]  /*1a7c0*/  BRA `(.L_x_5877) ;  /* 0x0000000000107947 */ /* 0x000fea0003800000 */
.L_x_5872:
[----:B------:R-:W-:Y:S01]  /*1a7d0*/  IMAD.U32 R2, RZ, RZ, UR6 ;  /* 0x00000006ff027e24 */ /* 0x000fe2000f8e00ff */
[----:B------:R0:W-:Y:S04]  /*1a7e0*/  STL [R1+0x4], RZ ;  /* 0x000004ff01007387 */ /* 0x0001e80000100800 */
[----:B------:R0:W-:Y:S04]  /*1a7f0*/  STL [R1+0x8], RZ ;  /* 0x000008ff01007387 */ /* 0x0001e80000100800 */
[----:B------:R0:W-:Y:S02]  /*1a800*/  STL [R1], R2 ;  /* 0x0000000201007387 */ /* 0x0001e40000100800 */
.L_x_5877:
        /* <DEDUP_REMOVED lines=10> */
.L_x_5870:
        /* <DEDUP_REMOVED lines=24> */
[----:B----4-:R-:W-:-:S06]  /*1aa30*/  ULEA UR4, UR5, UR4, 0x18 ;  /* 0x0000000405047291 */ /* 0x010fcc000f8ec03f */
[----:B------:R-:W-:-:S04]  /*1aa40*/  IMAD.U32 R18, RZ, RZ, UR4 ;  /* 0x00000004ff127e24 */ /* 0x000fc8000f8e00ff */
[----:B------:R-:W-:-:S05]  /*1aa50*/  IMAD R2, R3, 0x2, R18 ;  /* 0x0000000203027824 */ /* 0x000fca00078e0212 */
[----:B------:R0:W-:Y:S04]  /*1aa60*/  STL [R1+0x60], R2 ;  /* 0x0000600201007387 */ /* 0x0001e80000100800 */
[----:B------:R0:W-:Y:S04]  /*1aa70*/  STL [R1+0x54], RZ ;  /* 0x000054ff01007387 */ /* 0x0001e80000100800 */
[----:B------:R0:W-:Y:S04]  /*1aa80*/  STL [R1+0x18], R0 ;  /* 0x0000180001007387 */ /* 0x0001e80000100800 */
[----:B------:R0:W-:Y:S04]  /*1aa90*/  STL [R1+0x10], RZ ;  /* 0x000010ff01007387 */ /* 0x0001e80000100800 */
[----:B------:R0:W-:Y:S02]  /*1aaa0*/  STL [R1+0x14], R0 ;  /* 0x0000140001007387 */ /* 0x0001e40000100800 */
.L_x_6062:
[----:B------:R-:W2:Y:S01]  /*1aab0*/  LDL R14, [R1+0xc] ;  /* 0x00000c00010e7983 */ /* 0x000ea20000100800 */
[----:B------:R-:W-:Y:S05]  /*1aac0*/  YIELD ;  /* 0x0000000000007946 */ /* 0x000fea0003800000 */
[----:B------:R-:W-:Y:S01]  /*1aad0*/  ULDC.64 UR4, c[0x0][0xa28] ;  /* 0x00028a0000047ab9 */ /* 0x000fe20000000a00 */
[----:B01----:R-:W-:Y:S02]  /*1aae0*/  CS2R R6, SRZ ;  /* 0x0000000000067805 */ /* 0x003fe4000001ff00 */
[----:B------:R-:W-:Y:S01]  /*1aaf0*/  ISETP.NE.U32.AND P0, PT, RZ, UR4, PT ;  /* 0x00000004ff007c0c */ /* 0x000fe2000bf05070 */
[----:B------:R-:W1:Y:S01]  /*1ab00*/  LDC.64 R12, c[0x0][0xa00] ;  /* 0x00028000ff0c7b82 */ /* 0x000e620000000a00 */
[----:B------:R-:W-:Y:S01]  /*1ab10*/  ULDC.64 UR6, c[0x0][0xa08] ;  /* 0x0002820000067ab9 */ /* 0x000fe20000000a00 */
[----:B------:R-:W-:Y:S01]  /*1ab20*/  ULDC.64 UR8, c[0x0][0xa10] ;  /* 0x0002840000087ab9 */ /* 0x000fe20000000a00 */
[----:B------:R-:W-:Y:S01]  /*1ab30*/  ISETP.NE.AND.EX P0, PT, RZ, UR5, PT, P0 ;  /* 0x00000005ff007c0c */ /* 0x000fe2000bf05300 */
[----:B------:R-:W-:-:S04]  /*1ab40*/  ULDC.64 UR4, c[0x0][0xa18] ;  /* 0x0002860000047ab9 */ /* 0x000fc80000000a00 */
[----:B------:R-:W4:Y:S08]  /*1ab50*/  LDC.64 R4, c[0x0][0xa08] ;  /* 0x00028200ff047b82 */ /* 0x000f300000000a00 */
[----:B0-----:R-:W2:Y:S02]  /*1ab60*/  @P0 LDC.64 R2, c[0x0][0xa28] ;  /* 0x00028a00ff020b82 */ /* 0x001ea40000000a00 */
[----:B--2---:R-:W-:-:S05]  /*1ab70*/  @P0 IMAD.WIDE R2, R14, 0x4, R2 ;  /* 0x000000040e020825 */ /* 0x004fca00078e0202 */
[----:B------:R0:W5:Y:S01]  /*1ab80*/  @P0 LDG.E R6, desc[UR42][R2.64] ;  /* 0x0000002a02060981 */ /* 0x000162000c1e1900 */
[----:B------:R-:W-:Y:S01]  /*1ab90*/  ISETP.NE.U32.AND P0, PT, RZ, UR4, PT ;  /* 0x00000004ff007c0c */ /* 0x000fe2000bf05070 */
[----:B-1----:R-:W-:Y:S01]  /*1aba0*/  IMAD.WIDE R12, R14, 0x4, R12 ;  /* 0x000000040e0c7825 */ /* 0x002fe200078e020c */
[----:B------:R-:W-:Y:S02]  /*1abb0*/  ISETP.NE.U32.AND P2, PT, RZ, UR6, PT ;  /* 0x00000006ff007c0c */ /* 0x000fe4000bf45070 */
[----:B------:R-:W-:Y:S01]  /*1abc0*/  ISETP.NE.AND.EX P0, PT, RZ, UR5, PT, P0 ;  /* 0x00000005ff007c0c */ /* 0x000fe2000bf05300 */
[----:B------:R-:W-:Y:S01]  /*1abd0*/  ULDC.64 UR4, c[0x0][0xa00] ;  /* 0x0002800000047ab9 */ /* 0x000fe20000000a00 */
[----:B------:R-:W-:Y:S01]  /*1abe0*/  ISETP.NE.U32.AND P4, PT, RZ, UR8, PT ;  /* 0x00000008ff007c0c */ /* 0x000fe2000bf85070 */
[----:B---3--:R-:W-:Y:S01]  /*1abf0*/  IMAD.MOV.U32 R8, RZ, RZ, RZ ;  /* 0x000000ffff087224 */ /* 0x008fe200078e00ff */
[----:B------:R-:W-:Y:S01]  /*1ac00*/  ISETP.NE.U32.AND P1, PT, RZ, UR4, PT ;  /* 0x00000004ff007c0c */ /* 0x000fe2000bf25070 */
[----:B0-----:R-:W0:Y:S01]  /*1ac10*/  LDC.64 R2, c[0x0][0xa10] ;  /* 0x00028400ff027b82 */ /* 0x001e220000000a00 */
[----:B------:R-:W-:-:S02]  /*1ac20*/  IMAD.MOV.U32 R0, RZ, RZ, RZ ;  /* 0x000000ffff007224 */ /* 0x000fc400078e00ff */
[----:B------:R-:W-:Y:S01]  /*1ac30*/  ISETP.NE.AND.EX P3, PT, RZ, UR5, PT, P1 ;  /* 0x00000005ff007c0c */ /* 0x000fe2000bf65310 */
[----:B----4-:R-:W-:-:S04]  /*1ac40*/  IMAD.WIDE R4, R14, 0x4, R4 ;  /* 0x000000040e047825 */ /* 0x010fc800078e0204 */
[----:B------:R-:W1:Y:S01]  /*1ac50*/  @P0 LDC.64 R10, c[0x0][0xa18] ;  /* 0x00028600ff0a0b82 */ /* 0x000e620000000a00 */
[----:B------:R-:W-:Y:S01]  /*1ac60*/  ULDC UR4, c[0x0][0x288] ;  /* 0x0000a20000047ab9 */ /* 0x000fe20000000800 */
[----:B------:R-:W-:Y:S02]  /*1ac70*/  ISETP.NE.AND.EX P1, PT, RZ, UR7, PT, P2 ;  /* 0x00000007ff007c0c */ /* 0x000fe4000bf25320 */
[----:B------:R-:W-:-:S04]  /*1ac80*/  ISETP.NE.AND.EX P2, PT, RZ, UR9, PT, P4 ;  /* 0x00000009ff007c0c */ /* 0x000fc8000bf45340 */
[----:B------:R-:W2:Y:S07]  /*1ac90*/  @P3 LDG.E R7, desc[UR42][R12.64] ;  /* 0x0000002a0c073981 */ /* 0x000eae000c1e1900 */
[----:B------:R3:W5:Y:S01]  /*1aca0*/  @P1 LDG.E R8, desc[UR42][R4.64] ;  /* 0x0000002a04081981 */ /* 0x000762000c1e1900 */
[----:B0-----:R-:W-:-:S05]  /*1acb0*/  IMAD.WIDE R2, R14, 0x4, R2 ;  /* 0x000000040e027825 */ /* 0x001fca00078e0202 */
[----:B------:R3:W5:Y:S01]  /*1acc0*/  @P2 LDG.E R0, desc[UR42][R2.64] ;  /* 0x0000002a02002981 */ /* 0x000762000c1e1900 */
[----:B-1----:R-:W-:-:S03]  /*1acd0*/  @P0 IMAD.WIDE R10, R14, 0x4, R10 ;  /* 0x000000040e0a0825 */ /* 0x002fc600078e020a */
[----:B--2---:R0:W-:Y:S02]  /*1ace0*/  STL [R1+0x40], R7 ;  /* 0x0000400701007387 */ /* 0x0041e40000100800 */
[----:B0-----:R-:W-:Y:S01]  /*1acf0*/  IMAD.U32 R7, RZ, RZ, UR4 ;  /* 0x00000004ff077e24 */ /* 0x001fe2000f8e00ff */
        /* <DEDUP_REMOVED lines=11> */
[----:B------:R-:W-:Y:S02]  /*1adb0*/  IMAD.U32 R10, RZ, RZ, UR5 ;  /* 0x00000005ff0a7e24 */ /* 0x000fe4000f8e00ff */
[----:B0-----:R-:W-:Y:S01]  /*1adc0*/  IMAD.U32 R7, RZ, RZ, UR4 ;  /* 0x00000004ff077e24 */ /* 0x001fe2000f8e00ff */
[----:B---3--:R-:W-:Y:S06]  /*1add0*/  @P0 BRA `(.L_x_5879) ;  /* 0x0000000000140947 */ /* 0x008fec0003800000 */
[----:B------:R-:W-:Y:S05]  /*1ade0*/  @!P3 BRA `(.L_x_5879) ;  /* 0x000000000010b947 */ /* 0x000fea0003800000 */
[----:B------:R-:W2:Y:S04]  /*1adf0*/  LDG.E R9, desc[UR42][R12.64] ;  /* 0x0000002a0c097981 */ /* 0x000ea8000c1e1900 */
[----:B------:R-:W2:Y:S02]  /*1ae00*/  LDG.E R12, desc[UR42][R12.64+0x4] ;  /* 0x0000042a0c0c7981 */ /* 0x000ea4000c1e1900 */
[----:B--2--5:R-:W-:-:S05]  /*1ae10*/  IMAD.IADD R15, R12, 0x1, -R9 ;  /* 0x000000010c0f7824 */ /* 0x024fca00078e0a09 */
[----:B------:R0:W-:Y:S02]  /*1ae20*/  STL [R1+0x38], R15 ;  /* 0x0000380f01007387 */ /* 0x0001e40000100800 */
.L_x_5879:
        /* <DEDUP_REMOVED lines=16> */
.L_x_5880:
[----:B------:R-:W-:Y:S05]  /*1af30*/  @!P1 BRA `(.L_x_5881) ;  /* 0x00000000000c9947 */ /* 0x000fea0003800000 */
[----:B------:R-:W2:Y:S04]  /*1af40*/  LDG.E R7, desc[UR42][R4.64] ;  /* 0x0000002a04077981 */ /* 0x000ea8000c1e1900 */
[----:B------:R-:W2:Y:S02]  /*1af50*/  LDG.E R4, desc[UR42][R4.64+0x4] ;  /* 0x0000042a04047981 */ /* 0x000ea4000c1e1900 */
[----:B--2---:R-:W-:-:S07]  /*1af60*/  IMAD.IADD R7, R4, 0x1, -R7 ;  /* 0x0000000104077824 */ /* 0x004fce00078e0a07 */
.L_x_5881:
        /* <DEDUP_REMOVED lines=8> */
[----:B--2---:R-:W-:-:S04]  /*1aff0*/  IMAD.SHL.U32 R13, R8, 0x40, RZ ;  /* 0x00000040080d7824 */ /* 0x004fc800078e00ff */
[----:B------:R-:W-:Y:S01]  /*1b000*/  VIADD R7, R13, 0x3f ;  /* 0x0000003f0d077836 */ /* 0x000fe20000000000 */
[----:B------:R2:W-:Y:S01]  /*1b010*/  STL [R1+0x28], R13 ;  /* 0x0000280d01007387 */ /* 0x0005e20000100800 */
[----:B---3--:R-:W-:Y:S02]  /*1b020*/  @P2 IMAD.IADD R10, R2, 0x1, -R4 ;  /* 0x00000001020a2824 */ /* 0x008fe400078e0a04 */
[----:B-1----:R-:W-:-:S04]  /*1b030*/  @P1 IMAD.HI.U32 R2, R7, R3, RZ ;  /* 0x0000000307021227 */ /* 0x002fc800078e00ff */
[----:B------:R-:W-:Y:S01]  /*1b040*/  IMAD.IADD R6, R9, 0x1, R10 ;  /* 0x0000000109067824 */ /* 0x000fe200078e020a */
[----:B----4-:R-:W-:-:S03]  /*1b050*/  @P1 SHF.R.U32.HI R7, RZ, R5, R2 ;  /* 0x00000005ff071219 */ /* 0x010fc60000011602 */
[C---:B------:R-:W-:Y:S01]  /*1b060*/  VIADD R2, R6.reuse, 0x3f ;  /* 0x0000003f06027836 */ /* 0x040fe20000000000 */
[----:B------:R-:W-:-:S04]  /*1b070*/  IADD3 R20, R6, 0x1, -R15 ;  /* 0x0000000106147810 */ /* 0x000fc80007ffe80f */
[----:B------:R-:W-:Y:S01]  /*1b080*/  SHF.R.S32.HI R3, RZ, 0x1f, R2 ;  /* 0x0000001fff037819 */ /* 0x000fe20000011402 */
[----:B------:R-:W-:-:S03]  /*1b090*/  IMAD.IADD R7, R20, 0x1, R7 ;  /* 0x0000000114077824 */ /* 0x000fc600078e0207 */
[----:B------:R-:W-:Y:S02]  /*1b0a0*/  LEA.HI R4, R3, R2, RZ, 0x6 ;  /* 0x0000000203047211 */ /* 0x000fe400078f30ff */
[----:B------:R-:W1:Y:S02]  /*1b0b0*/  LDC.64 R2, c[0x0][0x9e0] ;  /* 0x00027800ff027b82 */ /* 0x000e640000000a00 */
[----:B------:R-:W-:-:S05]  /*1b0c0*/  SHF.R.S32.HI R12, RZ, 0x6, R4 ;  /* 0x00000006ff0c7819 */ /* 0x000fca0000011404 */
[----:B------:R2:W-:Y:S01]  /*1b0d0*/  STL [R1+0x5c], R12 ;  /* 0x00005c0c01007387 */ /* 0x0005e20000100800 */
[----:B-1----:R-:W-:Y:S01]  /*1b0e0*/  ISETP.GE.AND P3, PT, R3, 0x1, PT ;  /* 0x000000010300780c */ /* 0x002fe20003f66270 */
        /* <DEDUP_REMOVED lines=13> */
.L_x_5884:
[----:B------:R-:W-:-:S13]  /*1b1c0*/  ISETP.NE.AND P0, PT, R3, 0x1, PT ;  /* 0x000000010300780c */ /* 0x000fda0003f05270 */
[----:B------:R-:W1:Y:S02]  /*1b1d0*/  @P0 LDC.64 R4, c[0x0][0x9e8] ;  /* 0x00027a00ff040b82 */ /* 0x000e640000000a00 */
[----:B-1----:R-:W-:-:S05]  /*1b1e0*/  @P0 IMAD.HI.U32 R4, R8, R4, RZ ;  /* 0x0000000408040227 */ /* 0x002fca00078e00ff */
[----:B------:R-:W-:-:S07]  /*1b1f0*/  @P0 SHF.R.U32.HI R8, RZ, R5, R4 ;  /* 0x00000005ff080219 */ /* 0x000fce0000011604 */
.L_x_5885:
[----:B------:R-:W-:Y:S05]  /*1b200*/  BSYNC B0 ;  /* 0x0000000000007941 */ /* 0x000fea0003800000 */
.L_x_5883:
[----:B------:R-:W-:-:S05]  /*1b210*/  IMAD R8, R8, R3, R3 ;  /* 0x0000000308087224 */ /* 0x000fca00078e0203 */
[----:B------:R-:W-:-:S07]  /*1b220*/  VIMNMX R2, R2, R8, PT ;  /* 0x0000000802027248 */ /* 0x000fce0003fe0100 */
.L_x_5882:
[----:B------:R-:W1:Y:S01]  /*1b230*/  @P1 LDC R5, c[0x0][0x44c] ;  /* 0x00011300ff051b82 */ /* 0x000e620000000800 */
[----:B------:R-:W-:Y:S01]  /*1b240*/  VIADD R2, R2, 0x3f ;  /* 0x0000003f02027836 */ /* 0x000fe20000000000 */
[----:B------:R-:W-:Y:S01]  /*1b250*/  ULDC UR4, c[0x0][0x9dc] ;  /* 0x0002770000047ab9 */ /* 0x000fe20000000800 */
[----:B------:R-:W-:Y:S02]  /*1b260*/  IMAD.MOV.U32 R4, RZ, RZ, R13 ;  /* 0x000000ffff047224 */ /* 0x000fe400078e000d */
[----:B------:R-:W-:-:S03]  /*1b270*/  IMAD.IADD R17, R6, 0x1, -R15 ;  /* 0x0000000106117824 */ /* 0x000fc600078e0a0f */
[----:B------:R-:W2:Y:S01]  /*1b280*/  @P1 LDC R7, c[0x0][0x450] ;  /* 0x00011400ff071b82 */ /* 0x000ea20000000800 */
[----:B-1----:R-:W-:-:S05]  /*1b290*/  @P1 IMAD.HI.U32 R5, R13, R5, RZ ;  /* 0x000000050d051227 */ /* 0x002fca00078e00ff */
[----:B--2---:R-:W-:Y:S02]  /*1b2a0*/  @P1 SHF.R.U32.HI R4, RZ, R7, R5 ;  /* 0x00000007ff041219 */ /* 0x004fe40000011605 */
[----:B------:R-:W-:-:S03]  /*1b2b0*/  SHF.R.S32.HI R7, RZ, 0x1f, R2 ;  /* 0x0000001fff077819 */ /* 0x000fc60000011402 */
[----:B------:R-:W-:Y:S01]  /*1b2c0*/  IMAD.IADD R6, R17, 0x1, R4 ;  /* 0x0000000111067824 */ /* 0x000fe200078e0204 */
[----:B------:R-:W-:-:S03]  /*1b2d0*/  LEA.HI R7, R7, R2, RZ, 0x6 ;  /* 0x0000000207077211 */ /* 0x000fc600078f30ff */
[----:B------:R-:W-:Y:S01]  /*1b2e0*/  VIADD R2, R6, -UR4 ;  /* 0x8000000406027c36 */ /* 0x000fe20008000000 */
[----:B------:R-:W-:-:S04]  /*1b2f0*/  SHF.R.S32.HI R7, RZ, 0x6, R7 ;  /* 0x00000006ff077819 */ /* 0x000fc80000011407 */
[----:B------:R-:W-:Y:S01]  /*1b300*/  VIMNMX R7, R12, R7, PT ;  /* 0x000000070c077248 */ /* 0x000fe20003fe0100 */
        /* <DEDUP_REMOVED lines=11> */
.L_x_5888:
[----:B------:R-:W-:-:S13]  /*1b3c0*/  ISETP.NE.AND P0, PT, R3, 0x1, PT ;  /* 0x000000010300780c */ /* 0x000fda0003f05270 */
[----:B------:R-:W1:Y:S02]  /*1b3d0*/  @P0 LDC.64 R4, c[0x0][0x9e8] ;  /* 0x00027a00ff040b82 */ /* 0x000e640000000a00 */
[----:B-1----:R-:W-:-:S05]  /*1b3e0*/  @P0 IMAD.HI.U32 R4, R6, R4, RZ ;  /* 0x0000000406040227 */ /* 0x002fca00078e00ff */
[----:B------:R-:W-:-:S07]  /*1b3f0*/  @P0 SHF.R.U32.HI R6, RZ, R5, R4 ;  /* 0x00000005ff060219 */ /* 0x000fce0000011604 */
.L_x_5889:
[----:B------:R-:W-:Y:S05]  /*1b400*/  BSYNC B0 ;  /* 0x0000000000007941 */ /* 0x000fea0003800000 */
.L_x_5887:
[----:B------:R-:W-:-:S05]  /*1b410*/  IMAD R3, R6, R3, RZ ;  /* 0x0000000306037224 */ /* 0x000fca00078e02ff */
[----:B------:R-:W-:-:S07]  /*1b420*/  VIMNMX R2, R2, R3, !PT ;  /* 0x0000000302027248 */ /* 0x000fce0007fe0100 */
.L_x_5886:
[----:B------:R-:W-:Y:S01]  /*1b430*/  SHF.R.S32.HI R5, RZ, 0x1f, R2 ;  /* 0x0000001fff057819 */ /* 0x000fe20000011402 */
[----:B------:R-:W-:Y:S01]  /*1b440*/  BSSY B0, `(.L_x_5890) ;  /* 0x0000028000007945 */ /* 0x000fe20003800000 */
[----:B------:R-:W-:Y:S02]  /*1b450*/  LOP3.LUT R13, R11, 0xff, RZ, 0xc0, !PT ;  /* 0x000000ff0b0d7812 */ /* 0x000fe400078ec0ff */
[----:B------:R-:W-:Y:S01]  /*1b460*/  LEA.HI R5, R5, R2, RZ, 0x6 ;  /* 0x0000000205057211 */ /* 0x000fe200078f30ff */
[----:B------:R-:W-:Y:S01]  /*1b470*/  IMAD.MOV.U32 R2, RZ, RZ, RZ ;  /* 0x000000ffff027224 */ /* 0x000fe200078e00ff */
[----:B------:R-:W-:Y:S01]  /*1b480*/  SHF.R.U32.HI R4, RZ, 0x10, R11 ;  /* 0x00000010ff047819 */ /* 0x000fe2000001160b */
[----:B------:R1:W-:Y:S01]  /*1b490*/  STL [R1+0x50], R13 ;  /* 0x0000500d01007387 */ /* 0x0003e20000100800 */
[----:B------:R-:W-:-:S04]  /*1b4a0*/  SHF.R.S32.HI R5, RZ, 0x6, R5 ;  /* 0x00000006ff057819 */ /* 0x000fc80000011405 */
        /* <DEDUP_REMOVED lines=33> */
.L_x_5891:
[----:B------:R-:W-:Y:S05]  /*1b6c0*/  BSYNC B0 ;  /* 0x0000000000007941 */ /* 0x000fea0003800000 */
.L_x_5890:
[-C--:B------:R-:W-:Y:S01]  /*1b6d0*/  IMAD R5, R13, R2.reuse, R5 ;  /* 0x000000020d057224 */ /* 0x080fe200078e0205 */
[----:B------:R-:W-:Y:S04]  /*1b6e0*/  BSSY B0, `(.L_x_5892) ;  /* 0x00001b8000007945 */ /* 0x000fe80003800000 */
[C---:B------:R-:W-:Y:S01]  /*1b6f0*/  VIADDMNMX R2, R5.reuse, R2, R7, PT ;  /* 0x0000000205027246 */ /* 0x040fe20003800107 */
[----:B------:R-:W-:-:S04]  /*1b700*/  IMAD R5, R5, 0x40, -R9 ;  /* 0x0000004005057824 */ /* 0x000fc800078e0a09 */
[----:B------:R-:W-:Y:S01]  /*1b710*/  IMAD R2, R2, 0x40, -R9 ;  /* 0x0000004002027824 */ /* 0x000fe200078e0a09 */
[----:B------:R-:W-:-:S04]  /*1b720*/  VIMNMX R5, RZ, R5, !PT ;  /* 0x00000005ff057248 */ /* 0x000fc80007fe0100 */
[----:B------:R-:W-:Y:S02]  /*1b730*/  VIMNMX R2, R2, R10, PT ;  /* 0x0000000a02027248 */ /* 0x000fe40003fe0100 */
[----:B------:R-:W-:Y:S02]  /*1b740*/  SHF.R.U32.HI R3, RZ, 0x6, R5 ;  /* 0x00000006ff037819 */ /* 0x000fe40000011605 */
[----:B------:R-:W-:-:S13]  /*1b750*/  ISETP.GT.AND P0, PT, R2, R5, PT ;  /* 0x000000050200720c */ /* 0x000fda0003f04270 */
[----:B------:R-:W-:-:S05]  /*1b760*/  @P0 VIADD R2, R2, 0x3f ;  /* 0x0000003f02020836 */ /* 0x000fca0000000000 */
[----:B------:R-:W-:-:S04]  /*1b770*/  @P0 SHF.R.S32.HI R5, RZ, 0x1f, R2 ;  /* 0x0000001fff050819 */ /* 0x000fc80000011402 */
[----:B------:R-:W-:Y:S01]  /*1b780*/  @P0 LEA.HI R2, R5, R2, RZ, 0x6 ;  /* 0x0000000205020211 */ /* 0x000fe200078f30ff */
[----:B------:R-:W-:-:S03]  /*1b790*/  IMAD.MOV.U32 R5, RZ, RZ, R3 ;  /* 0x000000ffff057224 */ /* 0x000fc600078e0003 */
        /* <DEDUP_REMOVED lines=11> */
.L_x_6106:
[----:B--2---:R-:W-:Y:S02]  /*1b850*/  ISETP.NE.AND P0, PT, R14, RZ, PT ;  /* 0x000000ff0e00720c */ /* 0x004fe40003f05270 */
[----:B------:R-:W-:-:S11]  /*1b860*/  PLOP3.LUT P6, PT, PT, PT, PT, 0x8, 0x0 ;  /* 0x000000000000781c */ /* 0x000fd60003fce170 */
[----:B------:R-:W-:Y:S05]  /*1b870*/  @P0 BRA `(.L_x_5895) ;  /* 0x00000000000c0947 */ /* 0x000fea0003800000 */
[----:B------:R-:W-:-:S03]  /*1b880*/  UMOV UR4, 0xffffffff ;  /* 0xffffffff00047882 */ /* 0x000fc60000000000 */
[----:B------:R-:W-:Y:S05]  /*1b890*/  BRA.DIV UR4, `(.L_x_5896) ;  /* 0x0000008e04987947 */ /* 0x000fea000b800000 */
[----:B------:R-:W-:-:S13]  /*1b8a0*/  ELECT P6, URZ, PT ;  /* 0x00000000003f782f */ /* 0x000fda00038c0000 */
.L_x_5895:
        /* <DEDUP_REMOVED lines=9> */
.L_x_6109:
[----:B------:R-:W-:Y:S05]  /*1b940*/  BSYNC B1 ;  /* 0x0000000000017941 */ /* 0x000fea0003800000 */
.L_x_5897:
        /* <DEDUP_REMOVED lines=12> */
.L_x_6110:
[----:B------:R-:W-:Y:S05]  /*1ba10*/  BSYNC B2 ;  /* 0x0000000000027941 */ /* 0x000fea0003800000 */
.L_x_5901:
[----:B------:R-:W-:Y:S04]  /*1ba20*/  BSSY B2, `(.L_x_5903) ;  /* 0x0000009000027945 */ /* 0x000fe80003800000 */
        /* <DEDUP_REMOVED lines=8> */
.L_x_5904:
[----:B------:R-:W-:Y:S05]  /*1bab0*/  BSYNC B2 ;  /* 0x0000000000027941 */ /* 0x000fea0003800000 */
.L_x_5903:
[----:B------:R-:W3:Y:S01]  /*1bac0*/  LDL R8, [R1+0x10] ;  /* 0x0000100001087983 */ /* 0x000ee20000100800 */
[----:B------:R-:W-:Y:S01]  /*1bad0*/  IMAD.MOV.U32 R12, RZ, RZ, RZ ;  /* 0x000000ffff0c7224 */ /* 0x000fe200078e00ff */
[----:B------:R-:W-:Y:S01]  /*1bae0*/  UIADD3 UR4, UP0, UR40, 0x570, URZ ;  /* 0x0000057028047890 */ /* 0x000fe2000ff1e03f */
[----:B-1----:R-:W-:Y:S01]  /*1baf0*/  IMAD R6, R5, 0x40, R0 ;  /* 0x0000004005067824 */ /* 0x002fe200078e0200 */
[----:B------:R-:W-:Y:S01]  /*1bb00*/  PLOP3.LUT P0, PT, PT, PT, PT, 0x80, 0x0 ;  /* 0x000000000000781c */ /* 0x000fe20003f0f070 */
[----:B------:R-:W-:Y:S01]  /*1bb10*/  VIADD R9, R7, 0x28c90 ;  /* 0x00028c9007097836 */ /* 0x000fe20000000000 */
[----:B------:R-:W-:Y:S01]  /*1bb20*/  R2UR UR10, R12 ;  /* 0x000000000c0a72ca */ /* 0x000fe200000e0000 */
[----:B------:R-:W-:Y:S01]  /*1bb30*/  VIADD R6, R6, 0xffffffc0 ;  /* 0xffffffc006067836 */ /* 0x000fe20000000000 */
[----:B------:R-:W-:Y:S01]  /*1bb40*/  UIADD3.X UR5, URZ, UR41, URZ, UP0, !UPT ;  /* 0x000000293f057290 */ /* 0x000fe200087fe43f */
[----:B------:R-:W-:Y:S01]  /*1bb50*/  UMOV UR6, 0x0 ;  /* 0x0000000000067882 */ /* 0x000fe20000000000 */
[----:B------:R-:W-:Y:S01]  /*1bb60*/  UMOV UR7, 0x12f00000 ;  /* 0x12f0000000077882 */ /* 0x000fe20000000000 */
[----:B---3--:R-:W-:-:S04]  /*1bb70*/  IMAD R8, R8, 0x2000, R18 ;  /* 0x0000200008087824 */ /* 0x008fc800078e0212 */
[----:B------:R-:W-:-:S07]  /*1bb80*/  VIADD R8, R8, 0x22400 ;  /* 0x0002240008087836 */ /* 0x000fce0000000000 */
.L_x_5905:
        /* <DEDUP_REMOVED lines=13> */
.L_x_6111:
[----:B------:R-:W-:Y:S05]  /*1bc60*/  BSYNC B2 ;  /* 0x0000000000027941 */ /* 0x000fea0003800000 */
.L_x_5906:
[----:B------:R-:W-:Y:S01]  /*1bc70*/  BSSY B2, `(.L_x_5908) ;  /* 0x000000b000027945 */ /* 0x000fe20003800000 */
[----:B-12---:R-:W-:Y:S02]  /*1bc80*/  IMAD.MOV.U32 R10, RZ, RZ, 0x0 ;  /* 0x00000000ff0a7424 */ /* 0x006fe400078e00ff */
        /* <DEDUP_REMOVED lines=9> */
.L_x_5909:
[----:B------:R-:W-:Y:S05]  /*1bd20*/  BSYNC B2 ;  /* 0x0000000000027941 */ /* 0x000fea0003800000 */
.L_x_5908:
        /* <DEDUP_REMOVED lines=10> */
.L_x_5910:
        /* <DEDUP_REMOVED lines=12> */
[----:B------:R-:W-:Y:S01]  /*1be90*/  R2UR UR7, R11 ;  /* 0x000000000b0772ca */ /* 0x000fe200000e0000 */
[----:B------:R-:W-:Y:S01]  /*1bea0*/  UMOV UR10, 0x40 ;  /* 0x00000040000a7882 */ /* 0x000fe20000000000 */
[----:B------:R-:W-:-:S13]  /*1beb0*/  PLOP3.LUT P0, PT, PT, PT, PT, 0x80, 0x0 ;  /* 0x000000000000781c */ /* 0x000fda0003f0f070 */
.L_x_5911:
        /* <DEDUP_REMOVED lines=15> */
.L_x_5912:
        /* <DEDUP_REMOVED lines=15> */
.L_x_5913:
        /* <DEDUP_REMOVED lines=15> */
.L_x_5914:
        /* <DEDUP_REMOVED lines=15> */
.L_x_5915:
        /* <DEDUP_REMOVED lines=15> */
.L_x_5916:
        /* <DEDUP_REMOVED lines=15> */
.L_x_5917:
        /* <DEDUP_REMOVED lines=10> */
.L_x_5900:
[----:B------:R-:W-:Y:S05]  /*1c500*/  BSYNC B1 ;  /* 0x0000000000017941 */ /* 0x000fea0003800000 */
.L_x_5899:
[----:B------:R-:W1:Y:S04]  /*1c510*/  LDL.LU R10, [R1+0x10] ;  /* 0x00001000010a7983 */ /* 0x000e680000300800 */
[----:B------:R-:W2:Y:S01]  /*1c520*/  LDL.LU R9, [R1+0x18] ;  /* 0x0000180001097983 */ /* 0x000ea20000300800 */
[----:B------:R-:W-:Y:S01]  /*1c530*/  VIADD R5, R5, 0xfffffffe ;  /* 0xfffffffe05057836 */ /* 0x000fe20000000000 */
[----:B------:R-:W-:-:S04]  /*1c540*/  PLOP3.LUT P0, PT, PT, PT, PT, 0x8, 0x0 ;  /* 0x000000000000781c */ /* 0x000fc80003f0e170 */
[----:B------:R-:W-:Y:S01]  /*1c550*/  ISETP.GE.AND P2, PT, R5, R3, PT ;  /* 0x000000030500720c */ /* 0x000fe20003f46270 */
[----:B-1----:R-:W-:-:S05]  /*1c560*/  VIADD R6, R10, 0x1 ;  /* 0x000000010a067836 */ /* 0x002fca0000000000 */
[----:B------:R-:W-:-:S04]  /*1c570*/  ISETP.NE.AND P1, PT, R6, 0x2, PT ;  /* 0x000000020600780c */ /* 0x000fc80003f25270 */
[----:B------:R-:W-:Y:S02]  /*1c580*/  SEL R7, RZ, 0x1, P1 ;  /* 0x00000001ff077807 */ /* 0x000fe40000800000 */
[----:B------:R-:W-:Y:S02]  /*1c590*/  SEL R6, R6, RZ, P1 ;  /* 0x000000ff06067207 */ /* 0x000fe40000800000 */
[----:B--2---:R-:W-:-:S03]  /*1c5a0*/  LOP3.LUT R9, R9, R7, RZ, 0x3c, !PT ;  /* 0x0000000709097212 */ /* 0x004fc600078e3cff */
[----:B------:R1:W-:Y:S04]  /*1c5b0*/  STL [R1+0x10], R6 ;  /* 0x0000100601007387 */ /* 0x0003e80000100800 */
[----:B------:R1:W-:Y:S01]  /*1c5c0*/  STL [R1+0x18], R9 ;  /* 0x0000180901007387 */ /* 0x0003e20000100800 */
[----:B------:R-:W-:Y:S05]  /*1c5d0*/  @!P2 BRA `(.L_x_5893) ;  /* 0x0000000c0020a947 */ /* 0x000fea0003800000 */
.L_x_5937:
[----:B------:R-:W-:Y:S05]  /*1c5e0*/  YIELD ;  /* 0x0000000000007946 */ /* 0x000fea0003800000 */
[----:B------:R-:W-:Y:S04]  /*1c5f0*/  BSSY B1, `(.L_x_5918) ;  /* 0x00000ba000017945 */ /* 0x000fe80003800000 */
[----:B--2---:R-:W-:Y:S05]  /*1c600*/  @!P6 BRA `(.L_x_5919) ;  /* 0x0000000800e0e947 */ /* 0x004fea0003800000 */
[----:B-1----:R-:W2:Y:S04]  /*1c610*/  LDL R6, [R1+0x10] ;  /* 0x0000100001067983 */ /* 0x002ea80000100800 */
        /* <DEDUP_REMOVED lines=9> */
.L_x_6112:
[----:B------:R-:W-:Y:S05]  /*1c6b0*/  BSYNC B2 ;  /* 0x0000000000027941 */ /* 0x000fea0003800000 */
.L_x_5920:
        /* <DEDUP_REMOVED lines=9> */
.L_x_5923:
[----:B------:R-:W-:Y:S05]  /*1c750*/  BSYNC B2 ;  /* 0x0000000000027941 */ /* 0x000fea0003800000 */
.L_x_5922:
        /* <DEDUP_REMOVED lines=12> */
.L_x_5924:
        /* <DEDUP_REMOVED lines=13> */
.L_x_6113:
[----:B------:R-:W-:Y:S05]  /*1c8f0*/  BSYNC B2 ;  /* 0x0000000000027941 */ /* 0x000fea0003800000 */
.L_x_5925:
[----:B------:R-:W-:Y:S01]  /*1c900*/  BSSY B2, `(.L_x_5927) ;  /* 0x000000b000027945 */ /* 0x000fe20003800000 */
[----:B------:R-:W-:Y:S02]  /*1c910*/  IMAD.MOV.U32 R10, RZ, RZ, 0x0 ;  /* 0x00000000ff0a7424 */ /* 0x000fe400078e00ff */
[----:B------:R-:W-:Y:S01]  /*1c920*/  IMAD.MOV.U32 R11, RZ, RZ, 0x12f00000 ;  /* 0x12f00000ff0b7424 */ /* 0x000fe200078e00ff */
[----:B------:R-:W-:Y:S06]  /*1c930*/  @P2 BRA `(.L_x_5928) ;  /* 0x00000000001c2947 */ /* 0x000fec0003800000 */
[----:B------:R-:W3:Y:S01]  /*1c940*/  S2R R8, SR_TID.X ;  /* 0x0000000000087919 */ /* 0x000ee20000002100 */
[----:B-12---:R-:W-:-:S04]  /*1c950*/  IMAD.MOV.U32 R7, RZ, RZ, 0x10000 ;  /* 0x00010000ff077424 */ /* 0x006fc800078e00ff */
[----:B------:R4:W-:Y:S01]  /*1c960*/  SYNCS.ARRIVE.TRANS64 RZ, [R6+URZ+0x28cb0], R7 ;  /* 0x028cb00706ff79a7 */ /* 0x0009e2000800003f */
[----:B---3--:R-:W-:-:S04]  /*1c970*/  LOP3.LUT R8, R8, 0x1f, RZ, 0xc0, !PT ;  /* 0x0000001f08087812 */ /* 0x008fc800078ec0ff */
[----:B------:R-:W-:-:S13]  /*1c980*/  ISETP.NE.AND P1, PT, R8, RZ, PT ;  /* 0x000000ff0800720c */ /* 0x000fda0003f25270 */
[----:B----4-:R-:W-:Y:S05]  /*1c990*/  @!P1 BRA `(.L_x_5928) ;  /* 0x0000000000049947 */ /* 0x010fea0003800000 */
[----:B------:R-:W-:Y:S01]  /*1c9a0*/  BPT.TRAP 0x1 ;  /* 0x000000040000795c */ /* 0x000fe20000300000 */
.L_x_5928:
[----:B------:R-:W-:Y:S05]  /*1c9b0*/  BSYNC B2 ;  /* 0x0000000000027941 */ /* 0x000fea0003800000 */
.L_x_5927:
        /* <DEDUP_REMOVED lines=10> */
.L_x_5929:
        /* <DEDUP_REMOVED lines=15> */
.L_x_5930:
        /* <DEDUP_REMOVED lines=15> */
.L_x_5931:
        /* <DEDUP_REMOVED lines=15> */
.L_x_5932:
        /* <DEDUP_REMOVED lines=15> */
.L_x_5933:
        /* <DEDUP_REMOVED lines=15> */
.L_x_5934:
        /* <DEDUP_REMOVED lines=15> */
.L_x_5935:
        /* <DEDUP_REMOVED lines=15> */
.L_x_5936:
        /* <DEDUP_REMOVED lines=10> */
.L_x_5919:
[----:B------:R-:W-:Y:S05]  /*1d190*/  BSYNC B1 ;  /* 0x0000000000017941 */ /* 0x000fea0003800000 */
.L_x_5918:
[----:B------:R-:W1:Y:S04]  /*1d1a0*/  LDL.LU R10, [R1+0x10] ;  /* 0x00001000010a7983 */ /* 0x000e680000300800 */
[----:B------:R-:W2:Y:S01]  /*1d1b0*/  LDL.LU R8, [R1+0x18] ;  /* 0x0000180001087983 */ /* 0x000ea20000300800 */
[C---:B------:R-:W-:Y:S01]  /*1d1c0*/  ISETP.GT.AND P2, PT, R5.reuse, R3, PT ;  /* 0x000000030500720c */ /* 0x040fe20003f44270 */
[----:B------:R-:W-:Y:S02]  /*1d1d0*/  VIADD R5, R5, 0xffffffff ;  /* 0xffffffff05057836 */ /* 0x000fe40000000000 */
[----:B-1----:R-:W-:-:S05]  /*1d1e0*/  VIADD R6, R10, 0x1 ;  /* 0x000000010a067836 */ /* 0x002fca0000000000 */
[----:B------:R-:W-:-:S04]  /*1d1f0*/  ISETP.NE.AND P1, PT, R6, 0x2, PT ;  /* 0x000000020600780c */ /* 0x000fc80003f25270 */
[----:B------:R-:W-:Y:S02]  /*1d200*/  SEL R7, RZ, 0x1, P1 ;  /* 0x00000001ff077807 */ /* 0x000fe40000800000 */
[----:B------:R-:W-:Y:S02]  /*1d210*/  SEL R6, R6, RZ, P1 ;  /* 0x000000ff06067207 */ /* 0x000fe40000800000 */
[----:B--2---:R-:W-:-:S05]  /*1d220*/  LOP3.LUT R8, R8, R7, RZ, 0x3c, !PT ;  /* 0x0000000708087212 */ /* 0x004fca00078e3cff */
[----:B------:R2:W-:Y:S04]  /*1d230*/  STL [R1+0x18], R8 ;  /* 0x0000180801007387 */ /* 0x0005e80000100800 */
[----:B------:R2:W-:Y:S01]  /*1d240*/  STL [R1+0x10], R6 ;  /* 0x0000100601007387 */ /* 0x0005e20000100800 */
[----:B------:R-:W-:Y:S05]  /*1d250*/  @P2 BRA `(.L_x_5937) ;  /* 0xfffffff000e02947 */ /* 0x000fea000383ffff */
.L_x_5893:
[----:B------:R-:W-:Y:S05]  /*1d260*/  BSYNC B0 ;  /* 0x0000000000007941 */ /* 0x000fea0003800000 */
.L_x_5892:
[----:B--2---:R-:W2:Y:S01]  /*1d270*/  LDL R8, [R1+0x28] ;  /* 0x0000280001087983 */ /* 0x004ea20000100800 */
[----:B------:R-:W3:Y:S01]  /*1d280*/  LDC R0, c[0x0][0x448] ;  /* 0x00011200ff007b82 */ /* 0x000ee20000000800 */
[----:B------:R-:W-:Y:S07]  /*1d290*/  @!P0 WARPSYNC.ALL ;  /* 0x0000000000008948 */ /* 0x000fee0003800000 */
[----:B------:R-:W-:Y:S01]  /*1d2a0*/  @!P0 BAR.SYNC.DEFER_BLOCKING 0xc, 0x180 ;  /* 0x0306000000008b1d */ /* 0x000fe20000010000 */
[----:B---3--:R-:W-:-:S13]  /*1d2b0*/  ISETP.NE.AND P1, PT, R0, 0x1, PT ;  /* 0x000000010000780c */ /* 0x008fda0003f25270 */
[----:B------:R-:W3:Y:S08]  /*1d2c0*/  @P1 LDC R0, c[0x0][0x44c] ;  /* 0x00011300ff001b82 */ /* 0x000ef00000000800 */
[----:B------:R-:W4:Y:S01]  /*1d2d0*/  @P1 LDC R3, c[0x0][0x450] ;  /* 0x00011400ff031b82 */ /* 0x000f220000000800 */
[----:B--2---:R-:W-:-:S04]  /*1d2e0*/  VIADD R2, R8, 0x3f ;  /* 0x0000003f08027836 */ /* 0x004fc80000000000 */
[----:B---3--:R-:W-:-:S05]  /*1d2f0*/  @P1 IMAD.HI.U32 R0, R2, R0, RZ ;  /* 0x0000000002001227 */ /* 0x008fca00078e00ff */
[----:B----4-:R-:W-:-:S05]  /*1d300*/  @P1 SHF.R.U32.HI R2, RZ, R3, R0 ;  /* 0x00000003ff021219 */ /* 0x010fca0000011600 */
[----:B------:R-:W-:Y:S02]  /*1d310*/  IMAD.IADD R0, R20, 0x1, R2 ;  /* 0x0000000114007824 */ /* 0x000fe400078e0202 */
[----:B------:R-:W2:Y:S02]  /*1d320*/  LDC.64 R2, c[0x0][0x9e0] ;  /* 0x00027800ff027b82 */ /* 0x000ea40000000a00 */
[----:B--2---:R-:W-:Y:S01]  /*1d330*/  ISETP.GE.AND P2, PT, R3, 0x1, PT ;  /* 0x000000010300780c */ /* 0x004fe20003f46270 */
[----:B------:R-:W-:-:S12]  /*1d340*/  IMAD.IADD R2, R0, 0x1, R2 ;  /* 0x0000000100027824 */ /* 0x000fd800078e0202 */
[----:B------:R-:W-:Y:S05]  /*1d350*/  @!P2 BRA `(.L_x_5938) ;  /* 0x000000000048a947 */ /* 0x000fea0003800000 */
[C---:B------:R-:W-:Y:S01]  /*1d360*/  ISETP.GT.AND P0, PT, R0.reuse, RZ, PT ;  /* 0x000000ff0000720c */ /* 0x040fe20003f04270 */
[----:B------:R-:W-:Y:S01]  /*1d370*/  BSSY B0, `(.L_x_5939) ;  /* 0x000000e000007945 */ /* 0x000fe20003800000 */
[----:B------:R-:W-:-:S11]  /*1d380*/  VIADD R5, R0, 0xffffffff ;  /* 0xffffffff00057836 */ /* 0x000fd60000000000 */
[----:B------:R-:W-:Y:S05]  /*1d390*/  @P0 BRA `(.L_x_5940) ;  /* 0x00000000001c0947 */ /* 0x000fea0003800000 */
[----:B------:R-:W-:Y:S01]  /*1d3a0*/  ISETP.NE.AND P0, PT, R3, 0x1, PT ;  /* 0x000000010300780c */ /* 0x000fe20003f05270 */
[----:B------:R-:W-:-:S12]  /*1d3b0*/  IMAD.MOV R0, RZ, RZ, -R0 ;  /* 0x000000ffff007224 */ /* 0x000fd800078e0a00 */
[----:B-1----:R-:W1:Y:S02]  /*1d3c0*/  @P0 LDC.64 R6, c[0x0][0x9e8] ;  /* 0x00027a00ff060b82 */ /* 0x002e640000000a00 */
[----:B-1----:R-:W-:-:S05]  /*1d3d0*/  @P0 IMAD.HI.U32 R6, R0, R6, RZ ;  /* 0x0000000600060227 */ /* 0x002fca00078e00ff */
[----:B------:R-:W-:-:S04]  /*1d3e0*/  @P0 SHF.R.U32.HI R0, RZ, R7, R6 ;  /* 0x00000007ff000219 */ /* 0x000fc80000011606 */
[----:B------:R-:W-:Y:S01]  /*1d3f0*/  LOP3.LUT R5, RZ, R0, RZ, 0x33, !PT ;  /* 0x00000000ff057212 */ /* 0x000fe200078e33ff */
[----:B------:R-:W-:Y:S06]  /*1d400*/  BRA `(.L_x_5941) ;  /* 0x0000000000107947 */ /* 0x000fec0003800000 */
.L_x_5940:
[----:B------:R-:W-:-:S13]  /*1d410*/  ISETP.NE.AND P0, PT, R3, 0x1, PT ;  /* 0x000000010300780c */ /* 0x000fda0003f05270 */
[----:B-1----:R-:W1:Y:S02]  /*1d420*/  @P0 LDC.64 R6, c[0x0][0x9e8] ;  /* 0x00027a00ff060b82 */ /* 0x002e640000000a00 */
[----:B-1----:R-:W-:-:S05]  /*1d430*/  @P0 IMAD.HI.U32 R6, R5, R6, RZ ;  /* 0x0000000605060227 */ /* 0x002fca00078e00ff */
[----:B------:R-:W-:-:S07]  /*1d440*/  @P0 SHF.R.U32.HI R5, RZ, R7, R6 ;  /* 0x00000007ff050219 */ /* 0x000fce0000011606 */
.L_x_5941:
[----:B------:R-:W-:Y:S05]  /*1d450*/  BSYNC B0 ;  /* 0x0000000000007941 */ /* 0x000fea0003800000 */
.L_x_5939:
[----:B------:R-:W-:-:S05]  /*1d460*/  IMAD R5, R5, R3, R3 ;  /* 0x0000000305057224 */ /* 0x000fca00078e0203 */
[----:B------:R-:W-:-:S07]  /*1d470*/  VIMNMX R2, R2, R5, PT ;  /* 0x0000000502027248 */ /* 0x000fce0003fe0100 */
.L_x_5938:
[----:B------:R-:W2:Y:S01]  /*1d480*/  LDL R7, [R1+0x5c] ;  /* 0x00005c0001077983 */ /* 0x000ea20000100800 */
[----:B------:R-:W3:Y:S01]  /*1d490*/  @P1 LDC R5, c[0x0][0x44c] ;  /* 0x00011300ff051b82 */ /* 0x000ee20000000800 */
[----:B------:R-:W-:Y:S01]  /*1d4a0*/  IMAD.MOV.U32 R0, RZ, RZ, R8 ;  /* 0x000000ffff007224 */ /* 0x000fe200078e0008 */
[----:B------:R-:W-:-:S06]  /*1d4b0*/  ULDC UR4, c[0x0][0x9dc] ;  /* 0x0002770000047ab9 */ /* 0x000fcc0000000800 */
[----:B-1----:R-:W1:Y:S01]  /*1d4c0*/  @P1 LDC R6, c[0x0][0x450] ;  /* 0x00011400ff061b82 */ /* 0x002e620000000800 */
[----:B---3--:R-:W-:-:S05]  /*1d4d0*/  @P1 IMAD.HI.U32 R5, R8, R5, RZ ;  /* 0x0000000508051227 */ /* 0x008fca00078e00ff */
[----:B-1----:R-:W-:Y:S01]  /*1d4e0*/  @P1 SHF.R.U32.HI R0, RZ, R6, R5 ;  /* 0x00000006ff001219 */ /* 0x002fe20000011605 */
[----:B------:R-:W-:-:S04]  /*1d4f0*/  VIADD R5, R2, 0x3f ;  /* 0x0000003f02057836 */ /* 0x000fc80000000000 */
[----:B------:R-:W-:Y:S01]  /*1d500*/  IMAD.IADD R2, R17, 0x1, R0 ;  /* 0x0000000111027824 */ /* 0x000fe200078e0200 */
[----:B------:R-:W-:-:S04]  /*1d510*/  SHF.R.S32.HI R0, RZ, 0x1f, R5 ;  /* 0x0000001fff007819 */ /* 0x000fc80000011405 */
[----:B------:R-:W-:-:S04]  /*1d520*/  LEA.HI R0, R0, R5, RZ, 0x6 ;  /* 0x0000000500007211 */ /* 0x000fc800078f30ff */
[----:B------:R-:W-:Y:S01]  /*1d530*/  SHF.R.S32.HI R8, RZ, 0x6, R0 ;  /* 0x00000006ff087819 */ /* 0x000fe20000011400 */
        /* <DEDUP_REMOVED lines=14> */
.L_x_5944:
[----:B------:R-:W-:-:S13]  /*1d620*/  ISETP.NE.AND P0, PT, R3, 0x1, PT ;  /* 0x000000010300780c */ /* 0x000fda0003f05270 */
[----:B------:R-:W1:Y:S02]  /*1d630*/  @P0 LDC.64 R6, c[0x0][0x9e8] ;  /* 0x00027a00ff060b82 */ /* 0x000e640000000a00 */
[----:B-1----:R-:W-:-:S05]  /*1d640*/  @P0 IMAD.HI.U32 R6, R2, R6, RZ ;  /* 0x0000000602060227 */ /* 0x002fca00078e00ff */
[----:B------:R-:W-:-:S07]  /*1d650*/  @P0 SHF.R.U32.HI R2, RZ, R7, R6 ;  /* 0x00000007ff020219 */ /* 0x000fce0000011606 */
.L_x_5945:
[----:B------:R-:W-:Y:S05]  /*1d660*/  BSYNC B0 ;  /* 0x0000000000007941 */ /* 0x000fea0003800000 */
.L_x_5943:
[----:B------:R-:W-:-:S05]  /*1d670*/  IMAD R2, R2, R3, RZ ;  /* 0x0000000302027224 */ /* 0x000fca00078e02ff */
[----:B------:R-:W-:-:S07]  /*1d680*/  VIMNMX R0, R0, R2, !PT ;  /* 0x0000000200007248 */ /* 0x000fce0007fe0100 */
.L_x_5942:
[----:B------:R-:W-:Y:S01]  /*1d690*/  SHF.R.S32.HI R2, RZ, 0x1f, R0 ;  /* 0x0000001fff027819 */ /* 0x000fe20000011400 */
[----:B------:R-:W-:Y:S01]  /*1d6a0*/  BSSY B0, `(.L_x_5946) ;  /* 0x0000025000007945 */ /* 0x000fe20003800000 */
[----:B------:R-:W-:Y:S02]  /*1d6b0*/  ISETP.NE.AND P1, PT, R4, RZ, PT ;  /* 0x000000ff0400720c */ /* 0x000fe40003f25270 */
[----:B------:R-:W-:-:S04]  /*1d6c0*/  LEA.HI R2, R2, R0, RZ, 0x6 ;  /* 0x0000000002027211 */ /* 0x000fc800078f30ff */
[----:B------:R-:W-:-:S04]  /*1d6d0*/  SHF.R.S32.HI R2, RZ, 0x6, R2 ;  /* 0x00000006ff027819 */ /* 0x000fc80000011402 */
[----:B------:R-:W-:-:S03]  /*1d6e0*/  VIMNMX R8, RZ, R2, !PT ;  /* 0x00000002ff087248 */ /* 0x000fc60007fe0100 */
[----:B------:R-:W1:Y:S01]  /*1d6f0*/  @!P1 LDC R4, c[0x0][0x9f0] ;  /* 0x00027c00ff049b82 */ /* 0x000e620000000800 */
[----:B------:R-:W-:Y:S01]  /*1d700*/  ISETP.GT.AND P0, PT, R5, R8, PT ;  /* 0x000000080500720c */ /* 0x000fe20003f04270 */
[----:B------:R2:W-:Y:S04]  /*1d710*/  STL [R1+0x34], R8 ;  /* 0x0000340801007387 */ /* 0x0005e80000100800 */
[----:B------:R2:W-:Y:S08]  /*1d720*/  STL [R1+0x3c], RZ ;  /* 0x00003cff01007387 */ /* 0x0005f00000100800 */
[----:B--2---:R-:W-:Y:S05]  /*1d730*/  @!P0 BRA `(.L_x_5947) ;  /* 0x00000000006c8947 */ /* 0x004fea0003800000 */
[-C--:B-1----:R-:W-:Y:S02]  /*1d740*/  IABS R0, R4.reuse ;  /* 0x0000000400007213 */ /* 0x082fe40000000000 */
[----:B------:R-:W-:Y:S02]  /*1d750*/  IABS R7, R4 ;  /* 0x0000000400077213 */ /* 0x000fe40000000000 */
[----:B------:R-:W1:Y:S03]  /*1d760*/  I2F.RP R2, R0 ;  /* 0x0000000000027306 */ /* 0x000e660000209400 */
[----:B------:R-:W-:-:S05]  /*1d770*/  IMAD.MOV R7, RZ, RZ, -R7 ;  /* 0x000000ffff077224 */ /* 0x000fca00078e0a07 */
[----:B-1----:R-:W1:Y:S02]  /*1d780*/  MUFU.RCP R2, R2 ;  /* 0x0000000200027308 */ /* 0x002e640000001000 */
[----:B-1----:R-:W-:-:S06]  /*1d790*/  VIADD R2, R2, 0xffffffe ;  /* 0x0ffffffe02027836 */ /* 0x002fcc0000000000 */
[----:B------:R-:W1:Y:S02]  /*1d7a0*/  F2I.FTZ.U32.TRUNC.NTZ R3, R2 ;  /* 0x0000000200037305 */ /* 0x000e64000021f000 */
[----:B-1----:R-:W-:-:S04]  /*1d7b0*/  IMAD.MOV R2, RZ, RZ, -R3 ;  /* 0x000000ffff027224 */ /* 0x002fc800078e0a03 */
        /* <DEDUP_REMOVED lines=19> */
.L_x_5947:
[----:B------:R-:W-:Y:S05]  /*1d8f0*/  BSYNC B0 ;  /* 0x0000000000007941 */ /* 0x000fea0003800000 */
.L_x_5946:
        /* <DEDUP_REMOVED lines=15> */
[----:B------:R-:W3:Y:S01]  /*1d9f0*/  LDC.64 R2, c[0x0][0xc60] ;  /* 0x00031800ff027b82 */ /* 0x000ee20000000a00 */
[----:B------:R-:W2:Y:S02]  /*1da00*/  FLO.U32 R0, UR4 ;  /* 0x0000000400007d00 */ /* 0x000ea400080e0000 */
[----:B--2---:R-:W-:-:S06]  /*1da10*/  ISETP.EQ.U32.AND P0, PT, R0, R5, PT ;  /* 0x000000050000720c */ /* 0x004fcc0003f02070 */
[----:B------:R-:W3:Y:S07]  /*1da20*/  POPC R5, UR4 ;  /* 0x0000000400057d09 */ /* 0x000eee0008000000 */
[----:B---3--:R-:W2:Y:S01]  /*1da30*/  @P0 ATOMG.E.ADD.STRONG.GPU PT, R3, desc[UR42][R2.64], R5 ;  /* 0x00000005020309a8 */ /* 0x008ea200081ee1ea */
[----:B-1----:R-:W1:Y:S02]  /*1da40*/  S2R R4, SR_LTMASK ;  /* 0x0000000000047919 */ /* 0x002e640000003900 */
[----:B-1----:R-:W-:-:S04]  /*1da50*/  LOP3.LUT R4, R4, UR4, RZ, 0xc0, !PT ;  /* 0x0000000404047c12 */ /* 0x002fc8000f8ec0ff */
[----:B------:R-:W1:Y:S01]  /*1da60*/  POPC R7, R4 ;  /* 0x0000000400077309 */ /* 0x000e620000000000 */
[----:B--2---:R-:W1:Y:S02]  /*1da70*/  SHFL.IDX PT, R0, R3, R0, 0x1f ;  /* 0x00001f0003007589 */ /* 0x004e6400000e0000 */
[----:B-1----:R-:W-:-:S05]  /*1da80*/  IADD3 R0, R0, UR37, R7 ;  /* 0x0000002500007c10 */ /* 0x002fca000fffe007 */
[----:B------:R2:W-:Y:S01]  /*1da90*/  STL [R1], R0 ;  /* 0x0000000001007387 */ /* 0x0005e20000100800 */
[----:B------:R-:W-:Y:S05]  /*1daa0*/  BRA `(.L_x_5950) ;  /* 0x0000004800647947 */ /* 0x000fea0003800000 */
.L_x_5949:
        /* <DEDUP_REMOVED lines=19> */
[----:B01----:R-:W-:Y:S05]  /*1dbe0*/  CALL.ABS.NOINC R2 ;  /* 0x0000000002007343 */ /* 0x003fea0003c00000 */
.L_x_5952:
[----:B------:R-:W-:Y:S05]  /*1dbf0*/  BSYNC B6 ;  /* 0x0000000000067941 */ /* 0x000fea0003800000 */
.L_x_5951:
        /* <DEDUP_REMOVED lines=8> */
[----:B------:R2:W3:Y:S01]  /*1dc80*/  LDC.64 R2, c[0x4][R17] ;  /* 0x0100000011027b82 */ /* 0x0004e20000000a00 */
[----:B-1----:R-:W-:Y:S02]  /*1dc90*/  IMAD.U32 R4, RZ, RZ, UR6 ;  /* 0x00000006ff047e24 */ /* 0x002fe4000f8e00ff */
[----:B------:R-:W-:Y:S02]  /*1dca0*/  IMAD.U32 R5, RZ, RZ, UR7 ;  /* 0x00000007ff057e24 */ /* 0x000fe4000f8e00ff */
[----:B------:R-:W-:Y:S02]  /*1dcb0*/  IMAD.U32 R6, RZ, RZ, UR8 ;  /* 0x00000008ff067e24 */ /* 0x000fe4000f8e00ff */
[----:B------:R-:W-:-:S02]  /*1dcc0*/  IMAD.U32 R7, RZ, RZ, UR9 ;  /* 0x00000009ff077e24 */ /* 0x000fc4000f8e00ff */
[----:B------:R-:W-:Y:S02]  /*1dcd0*/  IMAD.U32 R10, RZ, RZ, UR4 ;  /* 0x00000004ff0a7e24 */ /* 0x000fe4000f8e00ff */
[----:B------:R-:W-:Y:S02]  /*1dce0*/  IMAD.U32 R11, RZ, RZ, UR5 ;  /* 0x00000005ff0b7e24 */ /* 0x000fe4000f8e00ff */
[----:B------:R-:W-:Y:S02]  /*1dcf0*/  IMAD.MOV.U32 R8, RZ, RZ, 0x70 ;  /* 0x00000070ff087424 */ /* 0x000fe400078e00ff */
[----:B------:R-:W-:Y:S02]  /*1dd00*/  IMAD.MOV.U32 R12, RZ, RZ, 0x1 ;  /* 0x00000001ff0c7424 */ /* 0x000fe400078e00ff */
[----:B--2---:R-:W-:-:S07]  /*1dd10*/  IMAD.MOV.U32 R13, RZ, RZ, RZ ;  /* 0x000000ffff0d7224 */ /* 0x004fce00078e00ff */
[----:B------:R-:W-:-:S07]  /*1dd20*/  LEPC R20, `(.L_x_5955) ;  /* 0x000000001014794e */ /* 0x000fce0000000000 */
[----:B0--3--:R-:W-:Y:S05]  /*1dd30*/  CALL.ABS.NOINC R2 ;  /* 0x0000000002007343 */ /* 0x009fea0003c00000 */
.L_x_5955:
        /* <DEDUP_REMOVED lines=15> */
.L_x_5954:
[----:B------:R-:W-:Y:S05]  /*1de30*/  BSYNC B6 ;  /* 0x0000000000067941 */ /* 0x000fea0003800000 */
.L_x_5953:
[----:B------:R-:W2:Y:S01]  /*1de40*/  LDL R0, [R1+0xc] ;  /* 0x00000c0001007983 */ /* 0x000ea20000100800 */
[----:B------:R-:W-:Y:S02]  /*1de50*/  ULDC.64 UR4, c[0x0][0x9f8] ;  /* 0x00027e0000047ab9 */ /* 0x000fe40000000a00 */
[----:B------:R-:W-:Y:S01]  /*1de60*/  ISETP.NE.U32.AND P0, PT, RZ, UR4, PT ;  /* 0x00000004ff007c0c */ /* 0x000fe2000bf05070 */
[----:B------:R-:W3:Y:S03]  /*1de70*/  LDL R17, [R1+0x30] ;  /* 0x0000300001117983 */ /* 0x000ee60000100800 */
[----:B------:R-:W-:Y:S01]  /*1de80*/  ISETP.NE.AND.EX P0, PT, RZ, UR5, PT, P0 ;  /* 0x00000005ff007c0c */ /* 0x000fe2000bf05300 */
[----:B------:R-:W-:-:S12]  /*1de90*/  ULDC.64 UR4, c[0x0][0xa08] ;  /* 0x0002820000047ab9 */ /* 0x000fd80000000a00 */
[----:B------:R-:W4:Y:S01]  /*1dea0*/  @P0 LDC.64 R2, c[0x0][0x9f8] ;  /* 0x00027e00ff020b82 */ /* 0x000f220000000a00 */
[----:B--2---:R-:W-:Y:S02]  /*1deb0*/  IMAD.MOV.U32 R7, RZ, RZ, R0 ;  /* 0x000000ffff077224 */ /* 0x004fe400078e0000 */
[----:B----4-:R-:W-:-:S05]  /*1dec0*/  @P0 IMAD.WIDE R2, R0, 0x4, R2 ;  /* 0x0000000400020825 */ /* 0x010fca00078e0202 */
[----:B------:R2:W4:Y:S01]  /*1ded0*/  @P0 LDG.E R7, desc[UR42][R2.64] ;  /* 0x0000002a02070981 */ /* 0x000522000c1e1900 */
[----:B---3--:R-:W-:Y:S01]  /*1dee0*/  VIADD R0, R17, 0xffffffff ;  /* 0xffffffff11007836 */ /* 0x008fe20000000000 */
[----:B--2---:R-:W2:Y:S02]  /*1def0*/  LDC.64 R2, c[0x0][0x418] ;  /* 0x00010600ff027b82 */ /* 0x004ea40000000a00 */
[----:B--2---:R-:W-:Y:S01]  /*1df00*/  LOP3.LUT P0, RZ, R2, UR4, RZ, 0xfc, !PT ;  /* 0x0000000402ff7c12 */ /* 0x004fe2000f80fcff */
[----:B------:R-:W-:-:S03]  /*1df10*/  UMOV UR4, 0xffffffff ;  /* 0xffffffff00047882 */ /* 0x000fc60000000000 */
[----:B------:R-:W-:Y:S02]  /*1df20*/  LOP3.LUT P0, RZ, R3, UR5, RZ, 0xfc, P0 ;  /* 0x0000000503ff7c12 */ /* 0x000fe4000800fcff */
[----:B----4-:R-:W-:Y:S01]  /*1df30*/  SHF.R.S32.HI R8, RZ, 0x1f, R7 ;  /* 0x0000001fff087819 */ /* 0x010fe20000011407 */
        /* <DEDUP_REMOVED lines=8> */
.L_x_6116:
        /* <DEDUP_REMOVED lines=11> */
.L_x_6119:
[----:B------:R-:W-:Y:S05]  /*1e070*/  @!P6 BRA `(.L_x_5957) ;  /* 0x0000000000fce947 */ /* 0x000fea0003800000 */
[----:B------:R-:W-:-:S04]  /*1e080*/  ISETP.NE.U32.AND P0, PT, R2, RZ, PT ;  /* 0x000000ff0200720c */ /* 0x000fc80003f05070 */
[----:B------:R-:W-:-:S13]  /*1e090*/  ISETP.NE.AND.EX P0, PT, R3, RZ, PT, P0 ;  /* 0x000000ff0300720c */ /* 0x000fda0003f05300 */
[----:B------:R-:W-:Y:S05]  /*1e0a0*/  @!P0 BRA `(.L_x_5959) ;  /* 0x0000000000508947 */ /* 0x000fea0003800000 */
[----:B------:R-:W3:Y:S01]  /*1e0b0*/  LDC R6, c[0x0][0x43c] ;  /* 0x00010f00ff067b82 */ /* 0x000ee20000000800 */
[----:B------:R-:W-:Y:S01]  /*1e0c0*/  IMAD.MOV.U32 R9, RZ, RZ, R0 ;  /* 0x000000ffff097224 */ /* 0x000fe200078e0000 */
[----:B------:R-:W-:-:S03]  /*1e0d0*/  ULDC.64 UR4, c[0x0][0x428] ;  /* 0x00010a0000047ab9 */ /* 0x000fc60000000a00 */
        /* <DEDUP_REMOVED lines=17> */
.L_x_5959:
[----:B---3--:R-:W3:Y:S01]  /*1e1f0*/  LDL R2, [R1+0x14] ;  /* 0x0000140001027983 */ /* 0x008ee20000100800 */
[----:B-1----:R-:W-:Y:S01]  /*1e200*/  IMAD R0, R19, 0x8, R18 ;  /* 0x0000000813007824 */ /* 0x002fe200078e0212 */
[----:B---3--:R-:W-:-:S04]  /*1e210*/  SHF.L.U32 R2, R2, 0x1f, RZ ;  /* 0x0000001f02027819 */ /* 0x008fc800000006ff */
[----:B------:R-:W1:Y:S02]  /*1e220*/  SYNCS.PHASECHK.TRANS64.TRYWAIT P0, [R0+URZ+0x28c40], R2 ;  /* 0x028c4002000075a7 */ /* 0x000e64000800017f */
[----:B-1----:R-:W-:Y:S05]  /*1e230*/  @!P0 BRA `(.L_x_5960) ;  /* 0x0000006800088947 */ /* 0x002fea0003800000 */
.L_x_6120:
        /* <DEDUP_REMOVED lines=11> */
.L_x_5961:
[----:B------:R-:W3:Y:S04]  /*1e2f0*/  LDL R4, [R1+0x2c] ;  /* 0x00002c0001047983 */ /* 0x000ee80000100800 */
[----:B------:R-:W4:Y:S04]  /*1e300*/  LDL R3, [R1+0x20] ;  /* 0x0000200001037983 */ /* 0x000f280000100800 */
[----:B-1----:R-:W2:Y:S01]  /*1e310*/  LDL.LU R2, [R1+0x1c] ;  /* 0x00001c0001027983 */ /* 0x002ea20000300800 */
        /* <DEDUP_REMOVED lines=12> */
[----:B---3--:R-:W-:Y:S02]  /*1e3e0*/  R2UR UR11, R4 ;  /* 0x00000000040b72ca */ /* 0x008fe400000e0000 */
[----:B----4-:R-:W-:Y:S02]  /*1e3f0*/  R2UR UR4, R3 ;  /* 0x00000000030472ca */ /* 0x010fe400000e0000 */
[----:B--2---:R-:W-:-:S04]  /*1e400*/  LOP3.LUT R2, R2, 0xfffffffe, RZ, 0xc0, !PT ;  /* 0xfffffffe02027812 */ /* 0x004fc800078ec0ff */
[----:B------:R-:W-:-:S07]  /*1e410*/  @P0 LOP3.LUT R2, R2, 0x1, RZ, 0xfc, !PT ;  /* 0x0000000102020812 */ /* 0x000fce00078efcff */
[----:B------:R-:W-:Y:S01]  /*1e420*/  ULEA UR11, UR11, UR4, 0x6 ;  /* 0x000000040b0b7291 */ /* 0x000fe2000f8e303f */
[----:B------:R3:W-:Y:S02]  /*1e430*/  STL [R1+0x1c], R2 ;  /* 0x00001c0201007387 */ /* 0x0007e40000100800 */
[----:B------:R-:W-:-:S06]  /*1e440*/  UMOV UR4, 0x0 ;  /* 0x0000000000047882 */ /* 0x000fcc0000000000 */
[----:B------:R3:W-:Y:S01]  /*1e450*/  UTMALDG.4D [UR8], [UR6], desc[UR4] ;  /* 0x00000408060075b4 */ /* 0x0007e20008019000 */
[----:B------:R-:W-:Y:S02]  /*1e460*/  NOP ;  /* 0x0000000000007918 */ /* 0x000fe40000000000 */
.L_x_5957:
[----:B------:R-:W1:Y:S01]  /*1e470*/  LDL.LU R3, [R1+0x40] ;  /* 0x0000400001037983 */ /* 0x000e620000300800 */
[----:B------:R-:W-:Y:S05]  /*1e480*/  WARPSYNC.ALL ;  /* 0x0000000000007948 */ /* 0x000fea0003800000 */
[----:B---3--:R-:W-:Y:S01]  /*1e490*/  ULDC.64 UR4, c[0x0][0x298] ;  /* 0x0000a60000047ab9 */ /* 0x008fe20000000a00 */
        /* <DEDUP_REMOVED lines=21> */
[----:B------:R-:W-:Y:S02]  /*1e5f0*/  IMAD.U32 R10, RZ, RZ, UR8 ;  /* 0x00000008ff0a7e24 */ /* 0x000fe4000f8e00ff */
[----:B------:R-:W-:Y:S02]  /*1e600*/  IMAD.U32 R11, RZ, RZ, UR9 ;  /* 0x00000009ff0b7e24 */ /* 0x000fe4000f8e00ff */
[----:B------:R-:W-:Y:S02]  /*1e610*/  IMAD.MOV.U32 R8, RZ, RZ, 0x70 ;  /* 0x00000070ff087424 */ /* 0x000fe400078e00ff */
[----:B------:R-:W-:Y:S02]  /*1e620*/  IMAD.MOV.U32 R12, RZ, RZ, 0x1 ;  /* 0x00000001ff0c7424 */ /* 0x000fe400078e00ff */
[----:B------:R-:W-:-:S07]  /*1e630*/  IMAD.MOV.U32 R13, RZ, RZ, RZ ;  /* 0x000000ffff0d7224 */ /* 0x000fce00078e00ff */
[----:B------:R-:W-:-:S07]  /*1e640*/  LEPC R20, `(.L_x_5963) ;  /* 0x000000001014794e */ /* 0x000fce0000000000 */
[----:B01----:R-:W-:Y:S05]  /*1e650*/  CALL.ABS.NOINC R2 ;  /* 0x0000000002007343 */ /* 0x003fea0003c00000 */
.L_x_5963:
[----:B------:R-:W-:Y:S05]  /*1e660*/  BSYNC B6 ;  /* 0x0000000000067941 */ /* 0x000fea0003800000 */
.L_x_5962:
[----:B-1----:R-:W3:Y:S01]  /*1e670*/  LDL.LU R0, [R1+0x40] ;  /* 0x0000400001007983 */ /* 0x002ee20000300800 */
[----:B------:R-:W-:Y:S01]  /*1e680*/  ULDC.64 UR6, c[0x0][0xa00] ;  /* 0x0002800000067ab9 */ /* 0x000fe20000000a00 */
[----:B------:R-:W-:Y:S01]  /*1e690*/  ULDC.64 UR4, c[0x0][0x2d8] ;  /* 0x0000b60000047ab9 */ /* 0x000fe20000000a00 */
[----:B--2---:R-:W1:Y:S01]  /*1e6a0*/  LDC R7, c[0x0][0x448] ;  /* 0x00011200ff077b82 */ /* 0x004e620000000800 */
[----:B------:R-:W3:Y:S04]  /*1e6b0*/  LDL.LU.64 R2, [R1+0x48] ;  /* 0x0000480001027983 */ /* 0x000ee80000300a00 */
[----:B------:R-:W2:Y:S04]  /*1e6c0*/  LDL R5, [R1+0xc] ;  /* 0x00000c0001057983 */ /* 0x000ea80000100800 */
[----:B------:R-:W4:Y:S01]  /*1e6d0*/  LDL R12, [R1+0x28] ;  /* 0x00002800010c7983 */ /* 0x000f220000100800 */
[----:B------:R-:W-:Y:S01]  /*1e6e0*/  ISETP.NE.U32.AND P0, PT, RZ, UR6, PT ;  /* 0x00000006ff007c0c */ /* 0x000fe2000bf05070 */
[----:B------:R-:W-:-:S03]  /*1e6f0*/  ULDC UR6, c[0x0][0x2b8] ;  /* 0x0000ae0000067ab9 */ /* 0x000fc60000000800 */
[----:B------:R-:W-:Y:S01]  /*1e700*/  ISETP.NE.AND.EX P0, PT, RZ, UR7, PT, P0 ;  /* 0x00000007ff007c0c */ /* 0x000fe2000bf05300 */
[----:B------:R-:W0:Y:S02]  /*1e710*/  S2R R8, SR_TID.X ;  /* 0x0000000000087919 */ /* 0x000e240000002100 */
[----:B0-----:R-:W-:Y:S02]  /*1e720*/  IMAD.SHL.U32 R8, R8, 0x10, RZ ;  /* 0x0000001008087824 */ /* 0x001fe400078e00ff */
[----:B---3--:R-:W-:Y:S01]  /*1e730*/  IMAD.MOV.U32 R3, RZ, RZ, R0 ;  /* 0x000000ffff037224 */ /* 0x008fe200078e0000 */
[----:B--2---:R-:W-:-:S04]  /*1e740*/  SHF.R.S32.HI R0, RZ, 0x1f, R5 ;  /* 0x0000001fff007819 */ /* 0x004fc80000011405 */
[----:B------:R-:W-:Y:S02]  /*1e750*/  SEL R4, R0, RZ, !P0 ;  /* 0x000000ff00047207 */ /* 0x000fe40004000000 */
[----:B------:R-:W-:Y:S02]  /*1e760*/  SEL R0, R5, RZ, !P0 ;  /* 0x000000ff05007207 */ /* 0x000fe40004000000 */
[----:B------:R-:W0:Y:S01]  /*1e770*/  S2R R5, SR_TID.X ;  /* 0x0000000000057919 */ /* 0x000e220000002100 */
[----:B------:R-:W-:-:S04]  /*1e780*/  IMAD.WIDE.U32 R2, R16, UR4, R2 ;  /* 0x0000000410027c25 */ /* 0x000fc8000f8e0002 */
[----:B------:R-:W-:Y:S01]  /*1e790*/  IMAD R3, R16, UR5, R3 ;  /* 0x0000000510037c24 */ /* 0x000fe2000f8e0203 */
[----:B------:R-:W-:Y:S02]  /*1e7a0*/  ULDC.64 UR4, c[0x0][0x2e0] ;  /* 0x0000b80000047ab9 */ /* 0x000fe40000000a00 */
[----:B------:R-:W-:Y:S02]  /*1e7b0*/  IMAD R4, R4, UR4, RZ ;  /* 0x0000000404047c24 */ /* 0x000fe4000f8e02ff */
[----:B------:R-:W-:-:S04]  /*1e7c0*/  IMAD.WIDE.U32 R2, R0, UR4, R2 ;  /* 0x0000000400027c25 */ /* 0x000fc8000f8e0002 */
[----:B------:R-:W-:Y:S01]  /*1e7d0*/  IMAD R0, R0, UR5, R4 ;  /* 0x0000000500007c24 */ /* 0x000fe2000f8e0204 */
[----:B-1----:R-:W-:Y:S01]  /*1e7e0*/  ISETP.NE.AND P0, PT, R7, 0x1, PT ;  /* 0x000000010700780c */ /* 0x002fe20003f05270 */
[----:B------:R-:W1:Y:S01]  /*1e7f0*/  S2R R9, SR_TID.X ;  /* 0x0000000000097919 */ /* 0x000e620000002100 */
[----:B------:R-:W-:-:S11]  /*1e800*/  ULDC.64 UR4, c[0x0][0x2d0] ;  /* 0x0000b40000047ab9 */ /* 0x000fd60000000a00 */
[----:B------:R-:W2:Y:S01]  /*1e810*/  @P0 LDC R6, c[0x0][0x450] ;  /* 0x00011400ff060b82 */ /* 0x000ea20000000800 */
[----:B0-----:R-:W-:-:S04]  /*1e820*/  LOP3.LUT R5, R5, 0x7f, RZ, 0xc0, !PT ;  /* 0x0000007f05057812 */ /* 0x001fc800078ec0ff */
[----:B------:R-:W-:-:S04]  /*1e830*/  SHF.R.U32.HI R5, RZ, 0x3, R5 ;  /* 0x00000003ff057819 */ /* 0x000fc80000011605 */
[----:B------:R-:W-:Y:S02]  /*1e840*/  LOP3.LUT R8, R5, 0x70, R8, 0xf8, !PT ;  /* 0x0000007005087812 */ /* 0x000fe400078ef808 */
[----:B------:R-:W0:Y:S03]  /*1e850*/  @P0 LDC R5, c[0x0][0x44c] ;  /* 0x00011300ff050b82 */ /* 0x000e260000000800 */
[----:B----4-:R-:W-:Y:S02]  /*1e860*/  IMAD.IADD R4, R8, 0x1, R12 ;  /* 0x0000000108047824 */ /* 0x010fe400078e020c */
[----:B------:R3:W5:Y:S01]  /*1e870*/  LDL R8, [R1+0x60] ;  /* 0x0000600001087983 */ /* 0x0007620000100800 */
[----:B------:R-:W-:Y:S02]  /*1e880*/  IMAD.IADD R3, R3, 0x1, R0 ;  /* 0x0000000103037824 */ /* 0x000fe400078e0200 */
[----:B------:R-:W-:Y:S01]  /*1e890*/  IMAD.MOV.U32 R0, RZ, RZ, R4 ;  /* 0x000000ffff007224 */ /* 0x000fe200078e0004 */
[----:B------:R-:W4:Y:S01]  /*1e8a0*/  S2R R10, SR_TID.X ;  /* 0x00000000000a7919 */ /* 0x000f220000002100 */
[----:B0-----:R-:W-:-:S05]  /*1e8b0*/  @P0 IMAD.HI.U32 R5, R4, R5, RZ ;  /* 0x0000000504050227 */ /* 0x001fca00078e00ff */
[----:B--2---:R-:W-:-:S05]  /*1e8c0*/  @P0 SHF.R.U32.HI R0, RZ, R6, R5 ;  /* 0x00000006ff000219 */ /* 0x004fca0000011605 */
        /* <DEDUP_REMOVED lines=9> */
[----:B-1----:R-:W-:-:S04]  /*1e960*/  IMAD.SHL.U32 R9, R9, 0x8, RZ ;  /* 0x0000000809097824 */ /* 0x002fc800078e00ff */
        /* <DEDUP_REMOVED lines=12> */
[----:B---3--:R-:W-:Y:S08]  /*1ea30*/  BRA.DIV UR4, `(.L_x_5964) ;  /* 0x00000062041c7947 */ /* 0x008ff0000b800000 */
        /* <DEDUP_REMOVED lines=34> */
.L_x_6129:
        /* <DEDUP_REMOVED lines=10> */
.L_x_5965:
        /* <DEDUP_REMOVED lines=18> */
.L_x_6130:
[----:B------:R-:W-:Y:S05]  /*1ee20*/  BSYNC B0 ;  /* 0x0000000000007941 */ /* 0x000fea0003800000 */
.L_x_5966:
        /* <DEDUP_REMOVED lines=13> */
.L_x_6131:
[----:B------:R-:W-:Y:S05]  /*1ef00*/  BSYNC B1 ;  /* 0x0000000000017941 */ /* 0x000fea0003800000 */
.L_x_5970:
        /* <DEDUP_REMOVED lines=9> */
.L_x_5973:
[----:B------:R-:W-:Y:S05]  /*1efa0*/  BSYNC B1 ;  /* 0x0000000000017941 */ /* 0x000fea0003800000 */
.L_x_5972:
        /* <DEDUP_REMOVED lines=12> */
.L_x_5974:
        /* <DEDUP_REMOVED lines=15> */
.L_x_5975:
        /* <DEDUP_REMOVED lines=15> */
.L_x_5976:
        /* <DEDUP_REMOVED lines=15> */
.L_x_5977:
        /* <DEDUP_REMOVED lines=15> */
.L_x_5978:
        /* <DEDUP_REMOVED lines=15> */
.L_x_5979:
        /* <DEDUP_REMOVED lines=15> */
.L_x_5980:
        /* <DEDUP_REMOVED lines=15> */
.L_x_5981:
        /* <DEDUP_REMOVED lines=10> */
.L_x_5969:
[----:B------:R-:W-:Y:S05]  /*1f7a0*/  BSYNC B0 ;  /* 0x0000000000007941 */ /* 0x000fea0003800000 */
.L_x_5968:
        /* <DEDUP_REMOVED lines=8> */
[----:B------:R-:W4:Y:S04]  /*1f830*/  LDL.LU R7, [R1+0x58] ;  /* 0x0000580001077983 */ /* 0x000f280000300800 */
[----:B------:R-:W5:Y:S04]  /*1f840*/  LDL.LU R6, [R1+0x34] ;  /* 0x0000340001067983 */ /* 0x000f680000300800 */
[----:B------:R-:W5:Y:S01]  /*1f850*/  LDL.LU R4, [R1+0x5c] ;  /* 0x00005c0001047983 */ /* 0x000f620000300800 */
[----:B------:R-:W-:Y:S01]  /*1f860*/  BSSY B2, `(.L_x_5984) ;  /* 0x00000e9000027945 */ /* 0x000fe20003800000 */
[----:B--2---:R-:W-:-:S04]  /*1f870*/  VIADD R2, R9, 0x1 ;  /* 0x0000000109027836 */ /* 0x004fc80000000000 */
[----:B---3--:R-:W-:Y:S01]  /*1f880*/  IMAD R2, R2, R8, RZ ;  /* 0x0000000802027224 */ /* 0x008fe200078e02ff */
[----:B------:R-:W-:Y:S02]  /*1f890*/  LOP3.LUT R8, RZ, R5, RZ, 0x33, !PT ;  /* 0x00000005ff087212 */ /* 0x000fe400078e33ff */
[----:B----4-:R-:W-:Y:S02]  /*1f8a0*/  LOP3.LUT R3, RZ, R7, RZ, 0x33, !PT ;  /* 0x00000007ff037212 */ /* 0x010fe400078e33ff */
        /* <DEDUP_REMOVED lines=44> */
.L_x_5988:
        /* <DEDUP_REMOVED lines=8> */
.L_x_6132:
[----:B------:R-:W-:Y:S05]  /*1fbf0*/  BSYNC B3 ;  /* 0x0000000000037941 */ /* 0x000fea0003800000 */
.L_x_5989:
        /* <DEDUP_REMOVED lines=9> */
.L_x_5992:
[----:B------:R-:W-:Y:S05]  /*1fc90*/  BSYNC B3 ;  /* 0x0000000000037941 */ /* 0x000fea0003800000 */
.L_x_5991:
        /* <DEDUP_REMOVED lines=12> */
.L_x_5993:
        /* <DEDUP_REMOVED lines=13> */
.L_x_6133:
[----:B------:R-:W-:Y:S05]  /*1fe30*/  BSYNC B3 ;  /* 0x0000000000037941 */ /* 0x000fea0003800000 */
.L_x_5994:
        /* <DEDUP_REMOVED lines=11> */
.L_x_5997:
[----:B------:R-:W-:Y:S05]  /*1fef0*/  BSYNC B3 ;  /* 0x0000000000037941 */ /* 0x000fea0003800000 */
.L_x_5996:
        /* <DEDUP_REMOVED lines=9> */
.L_x_5998:
        /* <DEDUP_REMOVED lines=15> */
.L_x_5999:
        /* <DEDUP_REMOVED lines=15> */
.L_x_6000:
        /* <DEDUP_REMOVED lines=15> */
.L_x_6001:
        /* <DEDUP_REMOVED lines=15> */
.L_x_6002:
        /* <DEDUP_REMOVED lines=15> */
.L_x_6003:
        /* <DEDUP_REMOVED lines=15> */
.L_x_6004:
        /* <DEDUP_REMOVED lines=15> */
.L_x_6005:
        /* <DEDUP_REMOVED lines=10> */
.L_x_5987:
[----:B------:R-:W-:Y:S05]  /*206c0*/  BSYNC B1 ;  /* 0x0000000000017941 */ /* 0x000fea0003800000 */
.L_x_5986:
[----:B------:R-:W2:Y:S02]  /*206d0*/  LDL.LU R5, [R1+0x30] ;  /* 0x0000300001057983 */ /* 0x000ea40000300800 */
[----:B--2---:R-:W-:-:S07]  /*206e0*/  VIADD R0, R5, 0xfffffffd ;  /* 0xfffffffd05007836 */ /* 0x004fce0000000000 */
.L_x_5985:
[----:B------:R-:W-:Y:S05]  /*206f0*/  BSYNC B2 ;  /* 0x0000000000027941 */ /* 0x000fea0003800000 */
.L_x_5984:
[----:B------:R-:W-:-:S05]  /*20700*/  VIADD R8, R8, 0xfffffffe ;  /* 0xfffffffe08087836 */ /* 0x000fca0000000000 */
[----:B------:R-:W-:-:S13]  /*20710*/  ISETP.NE.AND P0, PT, R8, R4, PT ;  /* 0x000000040800720c */ /* 0x000fda0003f05270 */
[----:B------:R-:W-:Y:S05]  /*20720*/  @!P0 BRA `(.L_x_5983) ;  /* 0x0000001800d88947 */ /* 0x000fea0003800000 */
.L_x_6046:
        /* <DEDUP_REMOVED lines=35> */
.L_x_6008:
        /* <DEDUP_REMOVED lines=8> */
.L_x_6134:
[----:B------:R-:W-:Y:S05]  /*209e0*/  BSYNC B2 ;  /* 0x0000000000027941 */ /* 0x000fea0003800000 */
.L_x_6009:
        /* <DEDUP_REMOVED lines=9> */
.L_x_6012:
[----:B------:R-:W-:Y:S05]  /*20a80*/  BSYNC B2 ;  /* 0x0000000000027941 */ /* 0x000fea0003800000 */
.L_x_6011:
        /* <DEDUP_REMOVED lines=12> */
.L_x_6013:
        /* <DEDUP_REMOVED lines=13> */
.L_x_6135:
[----:B------:R-:W-:Y:S05]  /*20c20*/  BSYNC B2 ;  /* 0x0000000000027941 */ /* 0x000fea0003800000 */
.L_x_6014:
        /* <DEDUP_REMOVED lines=11> */
.L_x_6017:
[----:B------:R-:W-:Y:S05]  /*20ce0*/  BSYNC B2 ;  /* 0x0000000000027941 */ /* 0x000fea0003800000 */
.L_x_6016:
        /* <DEDUP_REMOVED lines=9> */
.L_x_6018:
        /* <DEDUP_REMOVED lines=15> */
.L_x_6019:
        /* <DEDUP_REMOVED lines=15> */
.L_x_6020:
        /* <DEDUP_REMOVED lines=15> */
.L_x_6021:
        /* <DEDUP_REMOVED lines=15> */
.L_x_6022:
        /* <DEDUP_REMOVED lines=15> */
.L_x_6023:
        /* <DEDUP_REMOVED lines=15> */
.L_x_6024:
        /* <DEDUP_REMOVED lines=15> */
.L_x_6025:
        /* <DEDUP_REMOVED lines=10> */
.L_x_6007:
[----:B------:R-:W-:Y:S05]  /*214b0*/  BSYNC B1 ;  /* 0x0000000000017941 */ /* 0x000fea0003800000 */
.L_x_6006:
        /* <DEDUP_REMOVED lines=35> */
.L_x_6028:
        /* <DEDUP_REMOVED lines=8> */
.L_x_6136:
[----:B------:R-:W-:Y:S05]  /*21770*/  BSYNC B2 ;  /* 0x0000000000027941 */ /* 0x000fea0003800000 */
.L_x_6029:
        /* <DEDUP_REMOVED lines=9> */
.L_x_6032:
[----:B------:R-:W-:Y:S05]  /*21810*/  BSYNC B2 ;  /* 0x0000000000027941 */ /* 0x000fea0003800000 */
.L_x_6031:
        /* <DEDUP_REMOVED lines=12> */
.L_x_6033:
        /* <DEDUP_REMOVED lines=13> */
.L_x_6137:
[----:B------:R-:W-:Y:S05]  /*219b0*/  BSYNC B2 ;  /* 0x0000000000027941 */ /* 0x000fea0003800000 */
.L_x_6034:
        /* <DEDUP_REMOVED lines=11> */
.L_x_6037:
[----:B------:R-:W-:Y:S05]  /*21a70*/  BSYNC B2 ;  /* 0x0000000000027941 */ /* 0x000fea0003800000 */
.L_x_6036:
        /* <DEDUP_REMOVED lines=9> */
.L_x_6038:
        /* <DEDUP_REMOVED lines=15> */
.L_x_6039:
        /* <DEDUP_REMOVED lines=15> */
.L_x_6040:
        /* <DEDUP_REMOVED lines=15> */
.L_x_6041:
        /* <DEDUP_REMOVED lines=15> */
.L_x_6042:
        /* <DEDUP_REMOVED lines=15> */
.L_x_6043:
        /* <DEDUP_REMOVED lines=15> */
.L_x_6044:
        /* <DEDUP_REMOVED lines=15> */
.L_x_6045:
        /* <DEDUP_REMOVED lines=10> */
.L_x_6027:
[----:B------:R-:W-:Y:S05]  /*22240*/  BSYNC B1 ;  /* 0x0000000000017941 */ /* 0x000fea0003800000 */
.L_x_6026:
[----:B------:R-:W2:Y:S01]  /*22250*/  LDL R5, [R1+0x24] ;  /* 0x0000240001057983 */ /* 0x000ea20000100800 */
[----:B------:R-:W-:Y:S01]  /*22260*/  VIADD R0, R0, 0xfffffffe ;  /* 0xfffffffe00007836 */ /* 0x000fe20000000000 */
[----:B--2---:R-:W-:-:S13]  /*22270*/  ISETP.GT.AND P0, PT, R6, R5, PT ;  /* 0x000000050600720c */ /* 0x004fda0003f04270 */
[----:B------:R-:W-:Y:S05]  /*22280*/  @P0 BRA `(.L_x_6046) ;  /* 0xffffffe400280947 */ /* 0x000fea000383ffff */
.L_x_5983:
[----:B------:R-:W-:Y:S05]  /*22290*/  BSYNC B0 ;  /* 0x0000000000007941 */ /* 0x000fea0003800000 */
.L_x_5982:
        /* <DEDUP_REMOVED lines=24> */
.L_x_6048:
[----:B------:R-:W-:Y:S05]  /*22420*/  BSYNC B0 ;  /* 0x0000000000007941 */ /* 0x000fea0003800000 */
.L_x_6047:
[----:B------:R-:W-:-:S07]  /*22430*/  SEL R19, R19, RZ, P0 ;  /* 0x000000ff13137207 */ /* 0x000fce0000000000 */
.L_x_5950:
[----:B------:R-:W-:Y:S05]  /*22440*/  BSYNC B7 ;  /* 0x0000000000077941 */ /* 0x000fea0003800000 */
.L_x_5948:
[----:B--2---:R-:W2:Y:S02]  /*22450*/  LDL R0, [R1+0x1c] ;  /* 0x00001c0001007983 */ /* 0x004ea40000100800 */
        /* <DEDUP_REMOVED lines=13> */
.L_x_6049:
[----:B------:R-:W2:Y:S01]  /*22530*/  S2R R16, SR_TID.X ;  /* 0x0000000000107919 */ /* 0x000ea20000002100 */
[----:B------:R-:W-:Y:S01]  /*22540*/  UMOV UR4, 0xffffffff ;  /* 0xffffffff00047882 */ /* 0x000fe20000000000 */
[----:B--2---:R-:W-:-:S04]  /*22550*/  LOP3.LUT R16, R16, 0x1f, RZ, 0xc0, !PT ;  /* 0x0000001f10107812 */ /* 0x004fc800078ec0ff */
[----:B------:R-:W-:Y:S01]  /*22560*/  ISETP.NE.AND P0, PT, R16, 0x1f, PT ;  /* 0x0000001f1000780c */ /* 0x000fe20003f05270 */
[----:B------:R-:W-:-:S12]  /*22570*/  BRA.DIV UR4, `(.L_x_6051) ;  /* 0x0000002e04307947 */ /* 0x000fd8000b800000 */
[----:B-1----:R-:W2:Y:S01]  /*22580*/  LDL.LU R2, [R1] ;  /* 0x0000000001027983 */ /* 0x002ea20000300800 */
        /* <DEDUP_REMOVED lines=15> */
[----:B------:R-:W-:Y:S01]  /*22680*/  SHFL.IDX PT, R0, R10, 0x1, 0x1f ;  /* 0x00201f000a007f89 */ /* 0x000fe200000e0000 */
        /* <DEDUP_REMOVED lines=10> */
[----:B------:R-:W-:Y:S04]  /*22730*/  SHFL.IDX PT, R5, R10, RZ, 0x1f ;  /* 0x00001fff0a057589 */ /* 0x000fe800000e0000 */
        /* <DEDUP_REMOVED lines=13> */
.L_x_6147:
[----:B------:R-:W-:Y:S02]  /*22810*/  ULDC UR4, c[0x0][0xc38] ;  /* 0x00030e0000047ab9 */ /* 0x000fe40000000800 */
[----:B------:R-:W-:-:S04]  /*22820*/  IMAD.U32 R2, RZ, RZ, UR4 ;  /* 0x00000004ff027e24 */ /* 0x000fc8000f8e00ff */
[----:B-1----:R-:W-:-:S04]  /*22830*/  IMAD R9, R9, R2, RZ ;  /* 0x0000000209097224 */ /* 0x002fc800078e02ff */
[----:B------:R-:W-:-:S05]  /*22840*/  IMAD.IADD R0, R0, 0x1, R9 ;  /* 0x0000000100007824 */ /* 0x000fca00078e0209 */
[----:B------:R-:W-:-:S13]  /*22850*/  ISETP.GT.AND P6, PT, R0, R5, PT ;  /* 0x000000050000720c */ /* 0x000fda0003fc4270 */
[----:B------:R-:W-:Y:S05]  /*22860*/  @P6 BRA `(.L_x_6052) ;  /* 0x0000000000ac6947 */ /* 0x000fea0003800000 */
.L_x_6055:
        /* <DEDUP_REMOVED lines=37> */
.L_x_6155:
[----:B------:R-:W-:Y:S02]  /*22ac0*/  ULDC UR4, c[0x0][0xc38] ;  /* 0x00030e0000047ab9 */ /* 0x000fe40000000800 */
[----:B------:R-:W-:-:S04]  /*22ad0*/  IMAD.U32 R2, RZ, RZ, UR4 ;  /* 0x00000004ff027e24 */ /* 0x000fc8000f8e00ff */
[----:B-1----:R-:W-:-:S04]  /*22ae0*/  IMAD R9, R9, R2, RZ ;  /* 0x0000000209097224 */ /* 0x002fc800078e02ff */
[----:B------:R-:W-:-:S05]  /*22af0*/  IMAD.IADD R0, R9, 0x1, R0 ;  /* 0x0000000109007824 */ /* 0x000fca00078e0200 */
[----:B------:R-:W-:-:S13]  /*22b00*/  ISETP.GT.AND P6, PT, R0, R5, PT ;  /* 0x000000050000720c */ /* 0x000fda0003fc4270 */
[----:B------:R-:W-:Y:S05]  /*22b10*/  @!P6 BRA `(.L_x_6055) ;  /* 0xfffffffc0054e947 */ /* 0x000fea000383ffff */
.L_x_6052:
        /* <DEDUP_REMOVED lines=12> */
.L_x_6160:
[----:B------:R-:W-:-:S13]  /*22be0*/  ISETP.NE.AND P0, PT, R0, RZ, PT ;  /* 0x000000ff0000720c */ /* 0x000fda0003f05270 */
[----:B------:R-:W-:Y:S05]  /*22bf0*/  @!P0 BRA `(.L_x_6057) ;  /* 0x0000000000108947 */ /* 0x000fea0003800000 */
[----:B------:R-:W-:Y:S01]  /*22c00*/  UMOV UR4, 0xffffffff ;  /* 0xffffffff00047882 */ /* 0x000fe20000000000 */
[----:B-1----:R-:W-:Y:S02]  /*22c10*/  VIADD R7, R7, 0xffffffff ;  /* 0xffffffff07077836 */ /* 0x002fe40000000000 */
[----:B------:R-:W-:Y:S05]  /*22c20*/  BRA.DIV UR4, `(.L_x_6058) ;  /* 0x0000003204247947 */ /* 0x000fea000b800000 */
[----:B------:R3:W4:Y:S02]  /*22c30*/  SHFL.IDX PT, R8, R3, R7, 0x1f ;  /* 0x00001f0703087589 */ /* 0x00072400000e0000 */
.L_x_6057:
[----:B------:R-:W-:Y:S01]  /*22c40*/  ISETP.NE.AND P0, PT, R6, 0x1, PT ;  /* 0x000000010600780c */ /* 0x000fe20003f05270 */
[----:B----4-:R-:W-:-:S05]  /*22c50*/  IMAD R0, R8, R2, R9 ;  /* 0x0000000208007224 */ /* 0x010fca00078e0209 */
[----:B------:R4:W-:Y:S02]  /*22c60*/  STL [R1], R0 ;  /* 0x0000000001007387 */ /* 0x0009e40000100800 */
[----:B----4-:R-:W-:-:S05]  /*22c70*/  IMAD.IADD R0, R5, 0x1, -R0 ;  /* 0x0000000105007824 */ /* 0x010fca00078e0a00 */
[----:B------:R-:W-:Y:S05]  /*22c80*/  @!P0 BRA `(.L_x_6059) ;  /* 0x0000000000e48947 */ /* 0x000fea0003800000 */
[----:B------:R-:W-:-:S04]  /*22c90*/  IABS R5, R4 ;  /* 0x0000000400057213 */ /* 0x000fc80000000000 */
[----:B-1-3--:R-:W1:Y:S08]  /*22ca0*/  I2F.RP R7, R5 ;  /* 0x0000000500077306 */ /* 0x00ae700000209400 */
[----:B-1----:R-:W1:Y:S02]  /*22cb0*/  MUFU.RCP R7, R7 ;  /* 0x0000000700077308 */ /* 0x002e640000001000 */
[----:B-1----:R-:W-:-:S06]  /*22cc0*/  VIADD R9, R7, 0xffffffe ;  /* 0x0ffffffe07097836 */ /* 0x002fcc0000000000 */
[----:B0-----:R-:W0:Y:S02]  /*22cd0*/  F2I.FTZ.U32.TRUNC.NTZ R3, R9 ;  /* 0x0000000900037305 */ /* 0x001e24000021f000 */
        /* <DEDUP_REMOVED lines=52> */
.L_x_6059:
[----:B0--3--:R-:W3:Y:S01]  /*23020*/  LDL R3, [R1+0xc] ;  /* 0x00000c0001037983 */ /* 0x009ee20000100800 */
[----:B-1----:R-:W3:Y:S02]  /*23030*/  LDC.64 R6, c[0x0][0xc90] ;  /* 0x00032400ff067b82 */ /* 0x002ee40000000a00 */
[----:B---3--:R-:W-:-:S05]  /*23040*/  IMAD.WIDE R6, R3, 0x4, R6 ;  /* 0x0000000403067825 */ /* 0x008fca00078e0206 */
[----:B------:R-:W3:Y:S02]  /*23050*/  LDG.E R3, desc[UR42][R6.64] ;  /* 0x0000002a06037981 */ /* 0x000ee4000c1e1900 */
[----:B---3--:R-:W-:-:S05]  /*23060*/  IMAD R5, R4, R3, RZ ;  /* 0x0000000304057224 */ /* 0x008fca00078e02ff */
        /* <DEDUP_REMOVED lines=51> */
[----:B------:R-:W-:-:S04]  /*233a0*/  @P0 VIADD R2, R2, 0x1 ;  /* 0x0000000102020836 */ /* 0x000fc80000000000 */
[----:B------:R-:W-:-:S04]  /*233b0*/  IMAD.MOV.U32 R0, RZ, RZ, R2 ;  /* 0x000000ffff007224 */ /* 0x000fc800078e0002 */
[----:B------:R-:W-:Y:S01]  /*233c0*/  @!P2 IMAD.MOV R0, RZ, RZ, -R0 ;  /* 0x000000ffff00a224 */ /* 0x000fe200078e0a00 */
[----:B------:R-:W-:Y:S01]  /*233d0*/  @!P1 LOP3.LUT R0, RZ, R8, RZ, 0x33, !PT ;  /* 0x00000008ff009212 */ /* 0x000fe200078e33ff */
[----:B------:R-:W-:-:S04]  /*233e0*/  IMAD.MOV R8, RZ, RZ, -R8 ;  /* 0x000000ffff087224 */ /* 0x000fc800078e0a08 */
[----:B------:R-:W-:-:S05]  /*233f0*/  IMAD R2, R0, R8, R7 ;  /* 0x0000000800027224 */ /* 0x000fca00078e0207 */
[----:B------:R0:W-:Y:S02]  /*23400*/  STL [R1+0x8], R2 ;  /* 0x0000080201007387 */ /* 0x0001e40000100800 */
.L_x_6060:
[----:B------:R-:W-:-:S05]  /*23410*/  LOP3.LUT R3, RZ, R0, RZ, 0x33, !PT ;  /* 0x00000000ff037212 */ /* 0x000fca00078e33ff */
[----:B------:R-:W-:-:S05]  /*23420*/  IMAD.IADD R0, R4, 0x1, R3 ;  /* 0x0000000104007824 */ /* 0x000fca00078e0203 */
[----:B------:R3:W-:Y:S01]  /*23430*/  STL [R1+0x4], R0 ;  /* 0x0000040001007387 */ /* 0x0007e20000100800 */
[----:B------:R-:W-:Y:S05]  /*23440*/  BRA `(.L_x_6061) ;  /* 0x0000000000287947 */ /* 0x000fea0003800000 */
.L_x_6053:
        /* <DEDUP_REMOVED lines=10> */
.L_x_6061:
[----:B0-----:R-:W4:Y:S04]  /*234f0*/  LDL R3, [R1+0x8] ;  /* 0x0000080001037983 */ /* 0x001f280000100800 */
[----:B-1----:R-:W5:Y:S04]  /*23500*/  LDL R2, [R1+0xc] ;  /* 0x00000c0001027983 */ /* 0x002f680000100800 */
[----:B------:R-:W2:Y:S04]  /*23510*/  LDL R5, [R1+0x4] ;  /* 0x0000040001057983 */ /* 0x000ea80000100800 */
[----:B------:R-:W2:Y:S01]  /*23520*/  LDL R4, [R1] ;  /* 0x0000000001047983 */ /* 0x000ea20000100800 */
[----:B---3--:R-:W0:Y:S01]  /*23530*/  S2R R0, SR_TID.X ;  /* 0x0000000000007919 */ /* 0x008e220000002100 */
[----:B------:R-:W-:Y:S05]  /*23540*/  WARPSYNC.ALL ;  /* 0x0000000000007948 */ /* 0x000fea0003800000 */
[----:B0-----:R-:W-:Y:S01]  /*23550*/  LOP3.LUT R0, R0, 0x1f, RZ, 0xc0, !PT ;  /* 0x0000001f00007812 */ /* 0x001fe200078ec0ff */
[----:B------:R-:W-:Y:S03]  /*23560*/  BAR.SYNC.DEFER_BLOCKING 0x4, 0x180 ;  /* 0x0106000000007b1d */ /* 0x000fe60000010000 */
[----:B------:R-:W-:-:S13]  /*23570*/  ISETP.NE.AND P0, PT, R0, RZ, PT ;  /* 0x000000ff0000720c */ /* 0x000fda0003f05270 */
[----:B------:R-:W-:Y:S01]  /*23580*/  @!P0 MOV R0, 0x400 ;  /* 0x0000040000008802 */ /* 0x000fe20000000f00 */
[----:B----4-:R-:W-:Y:S02]  /*23590*/  IMAD.MOV.U32 R6, RZ, RZ, R3 ;  /* 0x000000ffff067224 */ /* 0x010fe400078e0003 */
[----:B------:R-:W0:Y:S01]  /*235a0*/  @!P0 S2R R3, SR_CgaCtaId ;  /* 0x0000000000038919 */ /* 0x000e220000008800 */
[----:B-----5:R-:W-:Y:S01]  /*235b0*/  IMAD.MOV.U32 R7, RZ, RZ, R2 ;  /* 0x000000ffff077224 */ /* 0x020fe200078e0002 */
[----:B0-----:R-:W-:-:S05]  /*235c0*/  @!P0 LEA R18, R3, R0, 0x18 ;  /* 0x0000000003128211 */ /* 0x001fca00078ec0ff */
[----:B--2---:R0:W-:Y:S01]  /*235d0*/  @!P0 STS.128 [R18+0x28cd0], R4 ;  /* 0x028cd00412008388 */ /* 0x0041e20000000c00 */
[----:B------:R-:W-:Y:S06]  /*235e0*/  BAR.ARV 0x5, 0x180 ;  /* 0x0146000000007b1d */ /* 0x000fec0000002000 */
.L_x_6050:
[----:B------:R-:W2:Y:S01]  /*235f0*/  LDL R0, [R1+0xc] ;  /* 0x00000c0001007983 */ /* 0x000ea20000100800 */
[----:B------:R-:W-:Y:S02]  /*23600*/  ULDC UR4, c[0x0][0xc3c] ;  /* 0x00030f0000047ab9 */ /* 0x000fe40000000800 */
[----:B--2---:R-:W-:-:S13]  /*23610*/  ISETP.GE.AND P0, PT, R0, UR4, PT ;  /* 0x0000000400007c0c */ /* 0x004fda000bf06270 */
[----:B------:R-:W-:Y:S05]  /*23620*/  @!P0 BRA `(.L_x_6062) ;  /* 0xffffff7400208947 */ /* 0x000fea000383ffff */
[----:B------:R-:W-:Y:S05]  /*23630*/  BSYNC B8 ;  /* 0x0000000000087941 */ /* 0x000fea0003800000 */
.L_x_5878:
        /* <DEDUP_REMOVED lines=12> */
.L_x_6163:
[----:B------:R-:W-:Y:S05]  /*23700*/  BSYNC B0 ;  /* 0x0000000000007941 */ /* 0x000fea0003800000 */
.L_x_6063:
[----:B------:R-:W-:-:S03]  /*23710*/  UMOV UR4, 0xffffffff ;  /* 0xffffffff00047882 */ /* 0x000fc60000000000 */
[----:B------:R-:W-:Y:S05]  /*23720*/  BRA.DIV UR4, `(.L_x_6065) ;  /* 0x0000002604a47947 */ /* 0x000fea000b800000 */
[----:B------:R-:W1:Y:S02]  /*23730*/  S2R R2, SR_TID.X ;  /* 0x0000000000027919 */ /* 0x000e640000002100 */
[----:B-1----:R-:W-:-:S04]  /*23740*/  SHF.R.U32.HI R2, RZ, 0x5, R2 ;  /* 0x00000005ff027819 */ /* 0x002fc80000011602 */
[----:B------:R-:W-:-:S05]  /*23750*/  LOP3.LUT R2, R2, 0x3, RZ, 0xc0, !PT ;  /* 0x0000000302027812 */ /* 0x000fca00078ec0ff */
[----:B------:R1:W2:Y:S02]  /*23760*/  SHFL.IDX PT, R14, R2, RZ, 0x1f ;  /* 0x00001fff020e7589 */ /* 0x0002a400000e0000 */
.L_x_6166:
[----:B--2---:R-:W-:-:S13]  /*23770*/  ISETP.NE.AND P0, PT, R14, RZ, PT ;  /* 0x000000ff0e00720c */ /* 0x004fda0003f05270 */
[----:B------:R-:W-:Y:S05]  /*23780*/  @P0 BRA `(.L_x_5650) ;  /* 0x00000000008c0947 */ /* 0x000fea0003800000 */
[----:B------:R-:W-:-:S03]  /*23790*/  UMOV UR4, 0xffffffff ;  /* 0xffffffff00047882 */ /* 0x000fc60000000000 */
[----:B------:R-:W-:Y:S05]  /*237a0*/  BRA.DIV UR4, `(.L_x_6066) ;  /* 0x0000002604b87947 */ /* 0x000fea000b800000 */
[----:B------:R-:W-:-:S13]  /*237b0*/  ELECT P6, URZ, PT ;  /* 0x00000000003f782f */ /* 0x000fda00038c0000 */
.L_x_6169:
[----:B------:R-:W-:Y:S05]  /*237c0*/  @!P6 BRA `(.L_x_5650) ;  /* 0x00000000007ce947 */ /* 0x000fea0003800000 */
[----:B------:R-:W-:-:S06]  /*237d0*/  ULOP3.LUT UR4, UR36, 0x2, URZ, 0xfc, !UPT ;  /* 0x0000000224047892 */ /* 0x000fcc000f8efc3f */
[----:B-1----:R-:W-:-:S05]  /*237e0*/  IMAD.U32 R2, RZ, RZ, UR4 ;  /* 0x00000004ff027e24 */ /* 0x002fca000f8e00ff */
[----:B------:R-:W-:-:S13]  /*237f0*/  ISETP.NE.AND P2, PT, R2, 0x3, PT ;  /* 0x000000030200780c */ /* 0x000fda0003f45270 */
[----:B------:R-:W-:Y:S05]  /*23800*/  @!P2 BRA `(.L_x_6067) ;  /* 0x000000000004a947 */ /* 0x000fea0003800000 */
[----:B------:R-:W-:Y:S01]  /*23810*/  BPT.TRAP 0x1 ;  /* 0x000000040000795c */ /* 0x000fe20000300000 */
.L_x_6067:
        /* <DEDUP_REMOVED lines=13> */
.L_x_6170:
[----:B------:R-:W1:Y:S02]  /*238f0*/  SYNCS.PHASECHK.TRANS64.TRYWAIT P0, [R7+URZ], R2 ;  /* 0x00000002070075a7 */ /* 0x000e64000800017f */
[----:B-1----:R-:W-:Y:S05]  /*23900*/  @!P0 BRA `(.L_x_6069) ;  /* 0x0000002400948947 */ /* 0x002fea0003800000 */
.L_x_6171:
[----:B------:R-:W-:Y:S05]  /*23910*/  @!P2 BRA `(.L_x_6070) ;  /* 0x000000000004a947 */ /* 0x000fea0003800000 */
[----:B------:R-:W-:Y:S01]  /*23920*/  BPT.TRAP 0x1 ;  /* 0x000000040000795c */ /* 0x000fe20000300000 */
.L_x_6070:
[----:B------:R-:W-:-:S04]  /*23930*/  VIADD R0, R0, 0x28c60 ;  /* 0x00028c6000007836 */ /* 0x000fc80000000000 */
[----:B------:R-:W-:-:S04]  /*23940*/  IMAD R4, R19, 0x8, R0 ;  /* 0x0000000813047824 */ /* 0x000fc800078e0200 */
[----:B------:R-:W2:Y:S02]  /*23950*/  SYNCS.PHASECHK.TRANS64.TRYWAIT P0, [R4+URZ], R5 ;  /* 0x00000005040075a7 */ /* 0x000ea4000800017f */
[----:B--2---:R-:W-:Y:S05]  /*23960*/  @!P0 BRA `(.L_x_6071) ;  /* 0x0000002400908947 */ /* 0x004fea0003800000 */
.L_x_6172:
[----:B------:R-:W-:-:S07]  /*23970*/  IMAD R3, R3, 0x8, R0 ;  /* 0x0000000803037824 */ /* 0x000fce00078e0200 */
.L_x_6072:
[----:B----4-:R4:W0:Y:S02]  /*23980*/  SYNCS.PHASECHK.TRANS64.TRYWAIT P0, [R3+URZ], R2 ;  /* 0x00000002030075a7 */ /* 0x010824000800017f */
[----:B0-----:R-:W-:Y:S05]  /*23990*/  @!P0 NANOSLEEP.SYNCS 0x989680 ;  /* 0x009896800000895d */ /* 0x001fea0003900000 */
[----:B------:R-:W0:Y:S02]  /*239a0*/  @!P0 SYNCS.PHASECHK.TRANS64 P0, [R3+URZ], R2 ;  /* 0x00000002030085a7 */ /* 0x000e24000800007f */
[----:B0-----:R-:W-:Y:S05]  /*239b0*/  @!P0 BRA `(.L_x_6072) ;  /* 0xfffffffc00f08947 */ /* 0x001fea000383ffff */
.L_x_5650:
[----:B------:R-:W-:Y:S05]  /*239c0*/  BSYNC B9 ;  /* 0x0000000000097941 */ /* 0x000fea0003800000 */
.L_x_5647:
[----:B------:R-:W-:Y:S05]  /*239d0*/  EXIT ;  /* 0x000000000000794d */ /* 0x000fea0003800000 */
.L_x_5676:
[----:B0-----:R0:W1:Y:S02]  /*239e0*/  SYNCS.PHASECHK.TRANS64.TRYWAIT P5, [R74+URZ+0x28c90], R75 ;  /* 0x028c904b4a0075a7 */ /* 0x00106400080a017f */
[----:B-1----:R-:W-:Y:S05]  /*239f0*/  @!P5 NANOSLEEP.SYNCS 0x989680 ;  /* 0x009896800000d95d */ /* 0x002fea0003900000 */
[----:B------:R-:W1:Y:S02]  /*23a00*/  @!P5 SYNCS.PHASECHK.TRANS64 P5, [R74+URZ+0x28c90], R75 ;  /* 0x028c904b4a00d5a7 */ /* 0x000e6400080a007f */
[----:B-1----:R-:W-:Y:S05]  /*23a10*/  @!P5 BRA `(.L_x_5676) ;  /* 0xfffffffc00f0d947 */ /* 0x002fea000383ffff */
[----:B------:R-:W-:Y:S05]  /*23a20*/  BRA `(.L_x_6073) ;  /* 0xfffffdf400887947 */ /* 0x000fea000383ffff */
.L_x_5686:
[----:B-1----:R1:W2:Y:S02]  /*23a30*/  SYNCS.PHASECHK.TRANS64.TRYWAIT P5, [R74+URZ+0x28c90], R75 ;  /* 0x028c904b4a0075a7 */ /* 0x0022a400080a017f */
[----:B--2---:R-:W-:Y:S05]  /*23a40*/  @!P5 NANOSLEEP.SYNCS 0x989680 ;  /* 0x009896800000d95d */ /* 0x004fea0003900000 */
[----:B------:R-:W2:Y:S02]  /*23a50*/  @!P5 SYNCS.PHASECHK.TRANS64 P5, [R74+URZ+0x28c90], R75 ;  /* 0x028c904b4a00d5a7 */ /* 0x000ea400080a007f */
[----:B--2---:R-:W-:Y:S05]  /*23a60*/  @!P5 BRA `(.L_x_5686) ;  /* 0xfffffffc00f0d947 */ /* 0x004fea000383ffff */
[----:B------:R-:W-:Y:S05]  /*23a70*/  BRA `(.L_x_6074) ;  /* 0xfffffdfc00e47947 */ /* 0x000fea000383ffff */
.L_x_5691:
[----:B0-----:R0:W1:Y:S02]  /*23a80*/  SYNCS.PHASECHK.TRANS64.TRYWAIT P5, [R74+URZ+0x28c90], R75 ;  /* 0x028c904b4a0075a7 */ /* 0x00106400080a017f */
[----:B-1----:R-:W-:Y:S05]  /*23a90*/  @!P5 NANOSLEEP.SYNCS 0x989680 ;  /* 0x009896800000d95d */ /* 0x002fea0003900000 */
[----:B------:R-:W1:Y:S02]  /*23aa0*/  @!P5 SYNCS.PHASECHK.TRANS64 P5, [R74+URZ+0x28c90], R75 ;  /* 0x028c904b4a00d5a7 */ /* 0x000e6400080a007f */
[----:B-1----:R-:W-:Y:S05]  /*23ab0*/  @!P5 BRA `(.L_x_5691) ;  /* 0xfffffffc00f0d947 */ /* 0x002fea000383ffff */
[----:B------:R-:W-:Y:S05]  /*23ac0*/  BRA `(.L_x_6075) ;  /* 0xfffffe0800007947 */ /* 0x000fea000383ffff */
.L_x_5695:
[----:B------:R0:W0:Y:S02]  /*23ad0*/  SYNCS.PHASECHK.TRANS64.TRYWAIT P0, [R74+URZ+0x28cb0], R75 ;  /* 0x028cb04b4a0075a7 */ /* 0x000024000800017f */
[----:B0-----:R-:W-:Y:S05]  /*23ae0*/  @!P0 NANOSLEEP.SYNCS 0x989680 ;  /* 0x009896800000895d */ /* 0x001fea0003900000 */
[----:B------:R-:W0:Y:S02]  /*23af0*/  @!P0 SYNCS.PHASECHK.TRANS64 P0, [R74+URZ+0x28cb0], R75 ;  /* 0x028cb04b4a0085a7 */ /* 0x000e24000800007f */
[----:B0-----:R-:W-:Y:S05]  /*23b00*/  @!P0 BRA `(.L_x_5695) ;  /* 0xfffffffc00f08947 */ /* 0x001fea000383ffff */
[----:B------:R-:W-:Y:S05]  /*23b10*/  BRA `(.L_x_6076) ;  /* 0xfffffe0800787947 */ /* 0x000fea000383ffff */
.L_x_5716:
[----:B0-----:R0:W1:Y:S02]  /*23b20*/  SYNCS.PHASECHK.TRANS64.TRYWAIT P1, [R9+URZ+0x28c50], R10 ;  /* 0x028c500a090075a7 */ /* 0x001064000802017f */
[----:B-1----:R-:W-:Y:S05]  /*23b30*/  @!P1 NANOSLEEP.SYNCS 0x989680 ;  /* 0x009896800000995d */ /* 0x002fea0003900000 */
[----:B------:R-:W1:Y:S02]  /*23b40*/  @!P1 SYNCS.PHASECHK.TRANS64 P1, [R9+URZ+0x28c50], R10 ;  /* 0x028c500a090095a7 */ /* 0x000e64000802007f */
[----:B-1----:R-:W-:Y:S05]  /*23b50*/  @!P1 BRA `(.L_x_5716) ;  /* 0xfffffffc00f09947 */ /* 0x002fea000383ffff */
[----:B------:R-:W-:Y:S05]  /*23b60*/  BRA `(.L_x_6077) ;  /* 0xfffffe1c00307947 */ /* 0x000fea000383ffff */
.L_x_5723:
[----:B-1----:R1:W2:Y:S02]  /*23b70*/  SYNCS.PHASECHK.TRANS64.TRYWAIT P2, [R21+URZ+0x28c50], R8 ;  /* 0x028c5008150075a7 */ /* 0x0022a4000804017f */
[----:B--2---:R-:W-:Y:S05]  /*23b80*/  @!P2 NANOSLEEP.SYNCS 0x989680 ;  /* 0x009896800000a95d */ /* 0x004fea0003900000 */
[----:B------:R-:W2:Y:S02]  /*23b90*/  @!P2 SYNCS.PHASECHK.TRANS64 P2, [R21+URZ+0x28c50], R8 ;  /* 0x028c50081500a5a7 */ /* 0x000ea4000804007f */
[----:B--2---:R-:W-:Y:S05]  /*23ba0*/  @!P2 BRA `(.L_x_5723) ;  /* 0xfffffffc00f0a947 */ /* 0x004fea000383ffff */
[----:B------:R-:W-:Y:S05]  /*23bb0*/  BRA `(.L_x_5722) ;  /* 0xfffffe2800607947 */ /* 0x000fea000383ffff */
.L_x_5746:
        /* <DEDUP_REMOVED lines=8> */
.L_x_6079:
[----:B------:R-:W-:Y:S05]  /*23c40*/  BSYNC B1 ;  /* 0x0000000000017941 */ /* 0x000fea0003800000 */
.L_x_6078:
        /* <DEDUP_REMOVED lines=8> */
.L_x_6080:
[----:B------:R-:W-:Y:S02]  /*23cd0*/  IMAD.MOV.U32 R13, RZ, RZ, R7 ;  /* 0x000000ffff0d7224 */ /* 0x000fe400078e0007 */
[----:B------:R-:W-:-:S07]  /*23ce0*/  IMAD.MOV.U32 R0, RZ, RZ, R14 ;  /* 0x000000ffff007224 */ /* 0x000fce00078e000e */
[----:B------:R-:W-:Y:S05]  /*23cf0*/  WARPSYNC.COLLECTIVE R15, `(.L_x_6081) ;  /* 0x000000000f087348 */ /* 0x000fea0003c00000 */
[----:B------:R0:W1:Y:S02]  /*23d00*/  SHFL.IDX P6, R14, R13, R12, R11 ;  /* 0x0000000c0d0e7389 */ /* 0x00006400000c000b */
[----:B01----:R-:W-:Y:S01]  /*23d10*/  ENDCOLLECTIVE ;  /* 0x000000000000791b */ /* 0x003fe20003800000 */
.L_x_6081:
[----:B------:R-:W-:Y:S02]  /*23d20*/  IMAD.MOV.U32 R13, RZ, RZ, R30 ;  /* 0x000000ffff0d7224 */ /* 0x000fe400078e001e */
[----:B------:R-:W-:-:S07]  /*23d30*/  IMAD.MOV.U32 R5, RZ, RZ, R14 ;  /* 0x000000ffff057224 */ /* 0x000fce00078e000e */
[----:B------:R-:W-:Y:S05]  /*23d40*/  WARPSYNC.COLLECTIVE R15, `(.L_x_6082) ;  /* 0x000000000f087348 */ /* 0x000fea0003c00000 */
[----:B------:R0:W1:Y:S02]  /*23d50*/  SHFL.IDX P6, R14, R13, R12, R11 ;  /* 0x0000000c0d0e7389 */ /* 0x00006400000c000b */
[----:B01----:R-:W-:Y:S01]  /*23d60*/  ENDCOLLECTIVE ;  /* 0x000000000000791b */ /* 0x003fe20003800000 */
.L_x_6082:
[----:B------:R-:W-:Y:S05]  /*23d70*/  BRA `(.L_x_6083) ;  /* 0xfffffe4400947947 */ /* 0x000fea000383ffff */
.L_x_5749:
[----:B------:R-:W-:Y:S01]  /*23d80*/  BSSY B1, `(.L_x_6084) ;  /* 0x0000008000017945 */ /* 0x000fe20003800000 */
[----:B------:R-:W-:Y:S02]  /*23d90*/  IMAD.MOV.U32 R13, RZ, RZ, R6 ;  /* 0x000000ffff0d7224 */ /* 0x000fe400078e0006 */
[----:B------:R-:W-:Y:S02]  /*23da0*/  IMAD.MOV.U32 R12, RZ, RZ, 0x1 ;  /* 0x00000001ff0c7424 */ /* 0x000fe400078e00ff */
[----:B------:R-:W-:Y:S02]  /*23db0*/  IMAD.MOV.U32 R11, RZ, RZ, 0x1c1f ;  /* 0x00001c1fff0b7424 */ /* 0x000fe400078e00ff */
[----:B------:R-:W-:-:S07]  /*23dc0*/  IMAD.MOV.U32 R15, RZ, RZ, -0x1 ;  /* 0xffffffffff0f7424 */ /* 0x000fce00078e00ff */
[----:B0---4-:R-:W-:Y:S05]  /*23dd0*/  WARPSYNC.COLLECTIVE R15, `(.L_x_6085) ;  /* 0x000000000f087348 */ /* 0x011fea0003c00000 */
[----:B----4-:R1:W2:Y:S02]  /*23de0*/  SHFL.IDX P6, R14, R13, R12, R11 ;  /* 0x0000000c0d0e7389 */ /* 0x0102a400000c000b */
[----:B012---:R-:W-:Y:S01]  /*23df0*/  ENDCOLLECTIVE ;  /* 0x000000000000791b */ /* 0x007fe20003800000 */
.L_x_6085:
[----:B------:R-:W-:Y:S05]  /*23e00*/  BSYNC B1 ;  /* 0x0000000000017941 */ /* 0x000fea0003800000 */
.L_x_6084:
[----:B------:R-:W-:Y:S02]  /*23e10*/  IMAD.MOV.U32 R13, RZ, RZ, R4 ;  /* 0x000000ffff0d7224 */ /* 0x000fe400078e0004 */
[----:B------:R-:W-:Y:S02]  /*23e20*/  IMAD.MOV.U32 R12, RZ, RZ, 0x1 ;  /* 0x00000001ff0c7424 */ /* 0x000fe400078e00ff */
[----:B------:R-:W-:Y:S02]  /*23e30*/  IMAD.MOV.U32 R11, RZ, RZ, 0x1c1f ;  /* 0x00001c1fff0b7424 */ /* 0x000fe400078e00ff */
[----:B------:R-:W-:Y:S02]  /*23e40*/  IMAD.MOV.U32 R15, RZ, RZ, -0x1 ;  /* 0xffffffffff0f7424 */ /* 0x000fe400078e00ff */
[----:B------:R-:W-:-:S07]  /*23e50*/  IMAD.MOV.U32 R3, RZ, RZ, R14 ;  /* 0x000000ffff037224 */ /* 0x000fce00078e000e */
[----:B------:R-:W-:Y:S05]  /*23e60*/  WARPSYNC.COLLECTIVE R15, `(.L_x_6086) ;  /* 0x000000000f087348 */ /* 0x000fea0003c00000 */
[----:B------:R0:W1:Y:S02]  /*23e70*/  SHFL.IDX P6, R14, R13, R12, R11 ;  /* 0x0000000c0d0e7389 */ /* 0x00006400000c000b */
[----:B01----:R-:W-:Y:S01]  /*23e80*/  ENDCOLLECTIVE ;  /* 0x000000000000791b */ /* 0x003fe20003800000 */
.L_x_6086:
[----:B------:R-:W-:Y:S02]  /*23e90*/  IMAD.MOV.U32 R13, RZ, RZ, R7 ;  /* 0x000000ffff0d7224 */ /* 0x000fe400078e0007 */
[----:B------:R-:W-:-:S07]  /*23ea0*/  IMAD.MOV.U32 R4, RZ, RZ, R14 ;  /* 0x000000ffff047224 */ /* 0x000fce00078e000e */
[----:B------:R-:W-:Y:S05]  /*23eb0*/  WARPSYNC.COLLECTIVE R15, `(.L_x_6087) ;  /* 0x000000000f087348 */ /* 0x000fea0003c00000 */
[----:B------:R0:W1:Y:S02]  /*23ec0*/  SHFL.IDX P6, R14, R13, R12, R11 ;  /* 0x0000000c0d0e7389 */ /* 0x00006400000c000b */
[----:B01----:R-:W-:Y:S01]  /*23ed0*/  ENDCOLLECTIVE ;  /* 0x000000000000791b */ /* 0x003fe20003800000 */
.L_x_6087:
[----:B------:R-:W-:Y:S02]  /*23ee0*/  IMAD.MOV.U32 R13, RZ, RZ, R30 ;  /* 0x000000ffff0d7224 */ /* 0x000fe400078e001e */
[----:B------:R-:W-:-:S07]  /*23ef0*/  IMAD.MOV.U32 R7, RZ, RZ, R14 ;  /* 0x000000ffff077224 */ /* 0x000fce00078e000e */
[----:B------:R-:W-:Y:S05]  /*23f00*/  WARPSYNC.COLLECTIVE R15, `(.L_x_6088) ;  /* 0x000000000f087348 */ /* 0x000fea0003c00000 */
[----:B------:R0:W1:Y:S02]  /*23f10*/  SHFL.IDX P6, R14, R13, R12, R11 ;  /* 0x0000000c0d0e7389 */ /* 0x00006400000c000b */
[----:B01----:R-:W-:Y:S01]  /*23f20*/  ENDCOLLECTIVE ;  /* 0x000000000000791b */ /* 0x003fe20003800000 */
.L_x_6088:
[----:B------:R-:W-:Y:S01]  /*23f30*/  IMAD.MOV.U32 R0, RZ, RZ, R14 ;  /* 0x000000ffff007224 */ /* 0x000fe200078e000e */
[----:B------:R-:W-:Y:S06]  /*23f40*/  BRA `(.L_x_6089) ;  /* 0xfffffe4400f07947 */ /* 0x000fec000383ffff */
.L_x_5753:
[----:B0-----:R0:W1:Y:S02]  /*23f50*/  SYNCS.PHASECHK.TRANS64.TRYWAIT P0, [R2+URZ+0x28c00], R35 ;  /* 0x028c0023020075a7 */ /* 0x001064000800017f */
[----:B-1----:R-:W-:Y:S05]  /*23f60*/  @!P0 NANOSLEEP.SYNCS 0x989680 ;  /* 0x009896800000895d */ /* 0x002fea0003900000 */
[----:B------:R-:W1:Y:S02]  /*23f70*/  @!P0 SYNCS.PHASECHK.TRANS64 P0, [R2+URZ+0x28c00], R35 ;  /* 0x028c0023020085a7 */ /* 0x000e64000800007f */
[----:B-1----:R-:W-:Y:S05]  /*23f80*/  @!P0 BRA `(.L_x_5753) ;  /* 0xfffffffc00f08947 */ /* 0x002fea000383ffff */
[----:B------:R-:W-:Y:S05]  /*23f90*/  BRA `(.L_x_6090) ;  /* 0xfffffe4800d47947 */ /* 0x000fea000383ffff */
.L_x_5761:
        /* <DEDUP_REMOVED lines=8> */
.L_x_6092:
[----:B------:R-:W-:Y:S05]  /*24020*/  BSYNC B1 ;  /* 0x0000000000017941 */ /* 0x000fea0003800000 */
.L_x_6091:
        /* <DEDUP_REMOVED lines=8> */
.L_x_6093:
[----:B------:R-:W-:Y:S02]  /*240b0*/  IMAD.MOV.U32 R13, RZ, RZ, R7 ;  /* 0x000000ffff0d7224 */ /* 0x000fe400078e0007 */
[----:B------:R-:W-:-:S07]  /*240c0*/  IMAD.MOV.U32 R0, RZ, RZ, R14 ;  /* 0x000000ffff007224 */ /* 0x000fce00078e000e */
[----:B------:R-:W-:Y:S05]  /*240d0*/  WARPSYNC.COLLECTIVE R15, `(.L_x_6094) ;  /* 0x000000000f087348 */ /* 0x000fea0003c00000 */
[----:B------:R0:W1:Y:S02]  /*240e0*/  SHFL.IDX P6, R14, R13, R12, R11 ;  /* 0x0000000c0d0e7389 */ /* 0x00006400000c000b */
[----:B01----:R-:W-:Y:S01]  /*240f0*/  ENDCOLLECTIVE ;  /* 0x000000000000791b */ /* 0x003fe20003800000 */
.L_x_6094:
[----:B------:R-:W-:Y:S02]  /*24100*/  IMAD.MOV.U32 R10, RZ, RZ, R0 ;  /* 0x000000ffff0a7224 */ /* 0x000fe400078e0000 */
[----:B------:R-:W-:Y:S02]  /*24110*/  IMAD.MOV.U32 R13, RZ, RZ, R9 ;  /* 0x000000ffff0d7224 */ /* 0x000fe400078e0009 */
[----:B------:R-:W-:-:S07]  /*24120*/  IMAD.MOV.U32 R5, RZ, RZ, R14 ;  /* 0x000000ffff057224 */ /* 0x000fce00078e000e */
[----:B------:R-:W-:Y:S05]  /*24130*/  WARPSYNC.COLLECTIVE R15, `(.L_x_6095) ;  /* 0x000000000f087348 */ /* 0x000fea0003c00000 */
[----:B------:R0:W1:Y:S02]  /*24140*/  SHFL.IDX P6, R14, R13, R12, R11 ;  /* 0x0000000c0d0e7389 */ /* 0x00006400000c000b */
[----:B01----:R-:W-:Y:S01]  /*24150*/  ENDCOLLECTIVE ;  /* 0x000000000000791b */ /* 0x003fe20003800000 */
.L_x_6095:
[----:B------:R-:W-:Y:S01]  /*24160*/  IMAD.MOV.U32 R11, RZ, RZ, R3 ;  /* 0x000000ffff0b7224 */ /* 0x000fe200078e0003 */
[----:B------:R-:W-:Y:S06]  /*24170*/  BRA `(.L_x_6096) ;  /* 0xfffffe5400e87947 */ /* 0x000fec000383ffff */
.L_x_5764:
[----:B------:R-:W-:Y:S01]  /*24180*/  BSSY B1, `(.L_x_6097) ;  /* 0x0000008000017945 */ /* 0x000fe20003800000 */
[----:B------:R-:W-:Y:S02]  /*24190*/  IMAD.MOV.U32 R13, RZ, RZ, R8 ;  /* 0x000000ffff0d7224 */ /* 0x000fe400078e0008 */
[----:B------:R-:W-:Y:S02]  /*241a0*/  IMAD.MOV.U32 R12, RZ, RZ, 0x1 ;  /* 0x00000001ff0c7424 */ /* 0x000fe400078e00ff */
[----:B0-----:R-:W-:Y:S02]  /*241b0*/  IMAD.MOV.U32 R11, RZ, RZ, 0x1c1f ;  /* 0x00001c1fff0b7424 */ /* 0x001fe400078e00ff */
[----:B------:R-:W-:-:S07]  /*241c0*/  IMAD.MOV.U32 R15, RZ, RZ, -0x1 ;  /* 0xffffffffff0f7424 */ /* 0x000fce00078e00ff */
[----:B----4-:R-:W-:Y:S05]  /*241d0*/  WARPSYNC.COLLECTIVE R15, `(.L_x_6098) ;  /* 0x000000000f087348 */ /* 0x010fea0003c00000 */
[----:B----4-:R0:W1:Y:S02]  /*241e0*/  SHFL.IDX P6, R14, R13, R12, R11 ;  /* 0x0000000c0d0e7389 */ /* 0x01006400000c000b */
[----:B01----:R-:W-:Y:S01]  /*241f0*/  ENDCOLLECTIVE ;  /* 0x000000000000791b */ /* 0x003fe20003800000 */
.L_x_6098:
[----:B------:R-:W-:Y:S05]  /*24200*/  BSYNC B1 ;  /* 0x0000000000017941 */ /* 0x000fea0003800000 */
.L_x_6097:
        /* <DEDUP_REMOVED lines=8> */
.L_x_6099:
[----:B------:R-:W-:Y:S02]  /*24290*/  IMAD.MOV.U32 R13, RZ, RZ, R7 ;  /* 0x000000ffff0d7224 */ /* 0x000fe400078e0007 */
[----:B------:R-:W-:-:S07]  /*242a0*/  IMAD.MOV.U32 R0, RZ, RZ, R14 ;  /* 0x000000ffff007224 */ /* 0x000fce00078e000e */
[----:B------:R-:W-:Y:S05]  /*242b0*/  WARPSYNC.COLLECTIVE R15, `(.L_x_6100) ;  /* 0x000000000f087348 */ /* 0x000fea0003c00000 */
[----:B------:R0:W1:Y:S02]  /*242c0*/  SHFL.IDX P6, R14, R13, R12, R11 ;  /* 0x0000000c0d0e7389 */ /* 0x00006400000c000b */
[----:B01----:R-:W-:Y:S01]  /*242d0*/  ENDCOLLECTIVE ;  /* 0x000000000000791b */ /* 0x003fe20003800000 */
.L_x_6100:
[----:B------:R-:W-:Y:S02]  /*242e0*/  IMAD.MOV.U32 R13, RZ, RZ, R9 ;  /* 0x000000ffff0d7224 */ /* 0x000fe400078e0009 */
[----:B------:R-:W-:-:S07]  /*242f0*/  IMAD.MOV.U32 R7, RZ, RZ, R14 ;  /* 0x000000ffff077224 */ /* 0x000fce00078e000e */
[----:B------:R-:W-:Y:S05]  /*24300*/  WARPSYNC.COLLECTIVE R15, `(.L_x_6101) ;  /* 0x000000000f087348 */ /* 0x000fea0003c00000 */
[----:B------:R0:W1:Y:S02]  /*24310*/  SHFL.IDX P6, R14, R13, R12, R11 ;  /* 0x0000000c0d0e7389 */ /* 0x00006400000c000b */
[----:B01----:R-:W-:Y:S01]  /*24320*/  ENDCOLLECTIVE ;  /* 0x000000000000791b */ /* 0x003fe20003800000 */
.L_x_6101:
[----:B------:R-:W-:Y:S02]  /*24330*/  IMAD.MOV.U32 R12, RZ, RZ, R0 ;  /* 0x000000ffff0c7224 */ /* 0x000fe400078e0000 */
[----:B------:R-:W-:Y:S01]  /*24340*/  IMAD.MOV.U32 R13, RZ, RZ, R3 ;  /* 0x000000ffff0d7224 */ /* 0x000fe200078e0003 */
[----:B------:R-:W-:Y:S06]  /*24350*/  BRA `(.L_x_6102) ;  /* 0xfffffe5800107947 */ /* 0x000fec000383ffff */
.L_x_5768:
[----:B0-----:R0:W1:Y:S02]  /*24360*/  SYNCS.PHASECHK.TRANS64.TRYWAIT P1, [R2+URZ+0x28c00], R21 ;  /* 0x028c0015020075a7 */ /* 0x001064000802017f */
[----:B-1----:R-:W-:Y:S05]  /*24370*/  @!P1 NANOSLEEP.SYNCS 0x989680 ;  /* 0x009896800000995d */ /* 0x002fea0003900000 */
[----:B------:R-:W1:Y:S02]  /*24380*/  @!P1 SYNCS.PHASECHK.TRANS64 P1, [R2+URZ+0x28c00], R21 ;  /* 0x028c0015020095a7 */ /* 0x000e64000802007f */
[----:B-1----:R-:W-:Y:S05]  /*24390*/  @!P1 BRA `(.L_x_5768) ;  /* 0xfffffffc00f09947 */ /* 0x002fea000383ffff */
[----:B------:R-:W-:Y:S05]  /*243a0*/  BRA `(.L_x_6103) ;  /* 0xfffffe5800a87947 */ /* 0x000fea000383ffff */
.L_x_5774:
[----:B--2---:R2:W4:Y:S02]  /*243b0*/  SYNCS.PHASECHK.TRANS64.TRYWAIT P2, [R12+URZ+0x28c30], R21 ;  /* 0x028c30150c0075a7 */ /* 0x004524000804017f */
[----:B----4-:R-:W-:Y:S05]  /*243c0*/  @!P2 NANOSLEEP.SYNCS 0x989680 ;  /* 0x009896800000a95d */ /* 0x010fea0003900000 */
[----:B------:R-:W4:Y:S02]  /*243d0*/  @!P2 SYNCS.PHASECHK.TRANS64 P2, [R12+URZ+0x28c30], R21 ;  /* 0x028c30150c00a5a7 */ /* 0x000f24000804007f */
[----:B----4-:R-:W-:Y:S05]  /*243e0*/  @!P2 BRA `(.L_x_5774) ;  /* 0xfffffffc00f0a947 */ /* 0x010fea000383ffff */
[----:B------:R-:W-:Y:S05]  /*243f0*/  BRA `(.L_x_5773) ;  /* 0xfffffe6800147947 */ /* 0x000fea000383ffff */
.L_x_5787:
[----:B--2---:R2:W0:Y:S02]  /*24400*/  SYNCS.PHASECHK.TRANS64.TRYWAIT P3, [R12+URZ+0x28c50], R21 ;  /* 0x028c50150c0075a7 */ /* 0x004424000806017f */
[----:B0-----:R-:W-:Y:S05]  /*24410*/  @!P3 NANOSLEEP.SYNCS 0x989680 ;  /* 0x009896800000b95d */ /* 0x001fea0003900000 */
[----:B------:R-:W0:Y:S02]  /*24420*/  @!P3 SYNCS.PHASECHK.TRANS64 P3, [R12+URZ+0x28c50], R21 ;  /* 0x028c50150c00b5a7 */ /* 0x000e24000806007f */
[----:B0-----:R-:W-:Y:S05]  /*24430*/  @!P3 BRA `(.L_x_5787) ;  /* 0xfffffffc00f0b947 */ /* 0x001fea000383ffff */
[----:B------:R-:W-:Y:S05]  /*24440*/  BRA `(.L_x_5786) ;  /* 0xfffffe8800007947 */ /* 0x000fea000383ffff */
.L_x_5799:
[----:B-1----:R1:W2:Y:S02]  /*24450*/  SYNCS.PHASECHK.TRANS64.TRYWAIT P3, [R215+URZ+0x28c30], R216 ;  /* 0x028c30d8d70075a7 */ /* 0x0022a4000806017f */
[----:B--2---:R-:W-:Y:S05]  /*24460*/  @!P3 NANOSLEEP.SYNCS 0x989680 ;  /* 0x009896800000b95d */ /* 0x004fea0003900000 */
[----:B------:R-:W2:Y:S02]  /*24470*/  @!P3 SYNCS.PHASECHK.TRANS64 P3, [R215+URZ+0x28c30], R216 ;  /* 0x028c30d8d700b5a7 */ /* 0x000ea4000806007f */
[----:B--2---:R-:W-:Y:S05]  /*24480*/  @!P3 BRA `(.L_x_5799) ;  /* 0xfffffffc00f0b947 */ /* 0x004fea000383ffff */
[----:B------:R-:W-:Y:S05]  /*24490*/  BRA `(.L_x_5798) ;  /* 0xfffffe8c00747947 */ /* 0x000fea000383ffff */
.L_x_5812:
[----:B---3--:R3:W4:Y:S02]  /*244a0*/  SYNCS.PHASECHK.TRANS64.TRYWAIT P3, [R215+URZ+0x28c50], R216 ;  /* 0x028c50d8d70075a7 */ /* 0x008724000806017f */
[----:B----4-:R-:W-:Y:S05]  /*244b0*/  @!P3 NANOSLEEP.SYNCS 0x989680 ;  /* 0x009896800000b95d */ /* 0x010fea0003900000 */
[----:B------:R-:W4:Y:S02]  /*244c0*/  @!P3 SYNCS.PHASECHK.TRANS64 P3, [R215+URZ+0x28c50], R216 ;  /* 0x028c50d8d700b5a7 */ /* 0x000f24000806007f */
[----:B----4-:R-:W-:Y:S05]  /*244d0*/  @!P3 BRA `(.L_x_5812) ;  /* 0xfffffffc00f0b947 */ /* 0x010fea000383ffff */
[----:B------:R-:W-:Y:S05]  /*244e0*/  BRA `(.L_x_5811) ;  /* 0xfffffeb0006c7947 */ /* 0x000fea000383ffff */
.L_x_5825:
[----:B-1----:R1:W2:Y:S02]  /*244f0*/  SYNCS.PHASECHK.TRANS64.TRYWAIT P3, [R12+URZ+0x28c30], R207 ;  /* 0x028c30cf0c0075a7 */ /* 0x0022a4000806017f */
[----:B--2---:R-:W-:Y:S05]  /*24500*/  @!P3 NANOSLEEP.SYNCS 0x989680 ;  /* 0x009896800000b95d */ /* 0x004fea0003900000 */
[----:B------:R-:W2:Y:S02]  /*24510*/  @!P3 SYNCS.PHASECHK.TRANS64 P3, [R12+URZ+0x28c30], R207 ;  /* 0x028c30cf0c00b5a7 */ /* 0x000ea4000806007f */
[----:B--2---:R-:W-:Y:S05]  /*24520*/  @!P3 BRA `(.L_x_5825) ;  /* 0xfffffffc00f0b947 */ /* 0x004fea000383ffff */
[----:B------:R-:W-:Y:S05]  /*24530*/  BRA `(.L_x_5824) ;  /* 0xfffffeb800347947 */ /* 0x000fea000383ffff */
.L_x_5830:
[----:B---3--:R3:W4:Y:S02]  /*24540*/  SYNCS.PHASECHK.TRANS64.TRYWAIT P3, [R12+URZ+0x28c50], R207 ;  /* 0x028c50cf0c0075a7 */ /* 0x008724000806017f */
[----:B----4-:R-:W-:Y:S05]  /*24550*/  @!P3 NANOSLEEP.SYNCS 0x989680 ;  /* 0x009896800000b95d */ /* 0x010fea0003900000 */
[----:B------:R-:W4:Y:S02]  /*24560*/  @!P3 SYNCS.PHASECHK.TRANS64 P3, [R12+URZ+0x28c50], R207 ;  /* 0x028c50cf0c00b5a7 */ /* 0x000f24000806007f */
[----:B----4-:R-:W-:Y:S05]  /*24570*/  @!P3 BRA `(.L_x_5830) ;  /* 0xfffffffc00f0b947 */ /* 0x010fea000383ffff */
[----:B------:R-:W-:Y:S05]  /*24580*/  BRA `(.L_x_5829) ;  /* 0xfffffed000907947 */ /* 0x000fea000383ffff */
.L_x_5838:
[----:B-1----:R1:W2:Y:S02]  /*24590*/  SYNCS.PHASECHK.TRANS64.TRYWAIT P2, [R206+URZ+0x28c30], R207 ;  /* 0x028c30cfce0075a7 */ /* 0x0022a4000804017f */
[----:B--2---:R-:W-:Y:S05]  /*245a0*/  @!P2 NANOSLEEP.SYNCS 0x989680 ;  /* 0x009896800000a95d */ /* 0x004fea0003900000 */
[----:B------:R-:W2:Y:S02]  /*245b0*/  @!P2 SYNCS.PHASECHK.TRANS64 P2, [R206+URZ+0x28c30], R207 ;  /* 0x028c30cfce00a5a7 */ /* 0x000ea4000804007f */
[----:B--2---:R-:W-:Y:S05]  /*245c0*/  @!P2 BRA `(.L_x_5838) ;  /* 0xfffffffc00f0a947 */ /* 0x004fea000383ffff */
[----:B------:R-:W-:Y:S05]  /*245d0*/  BRA `(.L_x_5837) ;  /* 0xfffffed400a07947 */ /* 0x000fea000383ffff */
.L_x_5851:
[----:B---3--:R3:W4:Y:S02]  /*245e0*/  SYNCS.PHASECHK.TRANS64.TRYWAIT P2, [R206+URZ+0x28c50], R207 ;  /* 0x028c50cfce0075a7 */ /* 0x008724000804017f */
[----:B----4-:R-:W-:Y:S05]  /*245f0*/  @!P2 NANOSLEEP.SYNCS 0x989680 ;  /* 0x009896800000a95d */ /* 0x010fea0003900000 */
[----:B------:R-:W4:Y:S02]  /*24600*/  @!P2 SYNCS.PHASECHK.TRANS64 P2, [R206+URZ+0x28c50], R207 ;  /* 0x028c50cfce00a5a7 */ /* 0x000f24000804007f */
[----:B----4-:R-:W-:Y:S05]  /*24610*/  @!P2 BRA `(.L_x_5851) ;  /* 0xfffffffc00f0a947 */ /* 0x010fea000383ffff */
[----:B------:R-:W-:Y:S05]  /*24620*/  BRA `(.L_x_5850) ;  /* 0xfffffef800a47947 */ /* 0x000fea000383ffff */
.L_x_5894:
[----:B------:R-:W1:Y:S01]  /*24630*/  S2R R6, SR_TID.X ;  /* 0x0000000000067919 */ /* 0x000e620000002100 */
[----:B------:R-:W-:Y:S01]  /*24640*/  BSSY B1, `(.L_x_6104) ;  /* 0x000000a000017945 */ /* 0x000fe20003800000 */
[----:B------:R-:W-:Y:S02]  /*24650*/  IMAD.MOV.U32 R12, RZ, RZ, RZ ;  /* 0x000000ffff0c7224 */ /* 0x000fe400078e00ff */
[----:B------:R-:W-:Y:S02]  /*24660*/  IMAD.MOV.U32 R11, RZ, RZ, 0x1f ;  /* 0x0000001fff0b7424 */ /* 0x000fe400078e00ff */
[----:B0-----:R-:W-:Y:S01]  /*24670*/  IMAD.MOV.U32 R15, RZ, RZ, -0x1 ;  /* 0xffffffffff0f7424 */ /* 0x001fe200078e00ff */
[----:B-1----:R-:W-:-:S04]  /*24680*/  SHF.R.U32.HI R6, RZ, 0x5, R6 ;  /* 0x00000005ff067819 */ /* 0x002fc80000011606 */
[----:B------:R-:W-:-:S05]  /*24690*/  LOP3.LUT R6, R6, 0x3, RZ, 0xc0, !PT ;  /* 0x0000000306067812 */ /* 0x000fca00078ec0ff */
[----:B------:R-:W-:-:S07]  /*246a0*/  IMAD.MOV.U32 R13, RZ, RZ, R6 ;  /* 0x000000ffff0d7224 */ /* 0x000fce00078e0006 */
[----:B------:R-:W-:Y:S05]  /*246b0*/  WARPSYNC.COLLECTIVE R15, `(.L_x_6105) ;  /* 0x000000000f087348 */ /* 0x000fea0003c00000 */
[----:B------:R0:W1:Y:S02]  /*246c0*/  SHFL.IDX P6, R14, R13, R12, R11 ;  /* 0x0000000c0d0e7389 */ /* 0x00006400000c000b */
[----:B01----:R-:W-:Y:S01]  /*246d0*/  ENDCOLLECTIVE ;  /* 0x000000000000791b */ /* 0x003fe20003800000 */
.L_x_6105:
[----:B------:R-:W-:Y:S05]  /*246e0*/  BSYNC B1 ;  /* 0x0000000000017941 */ /* 0x000fea0003800000 */
.L_x_6104:
[----:B------:R-:W-:Y:S05]  /*246f0*/  BRA `(.L_x_6106) ;  /* 0xffffff7000547947 */ /* 0x000fea000383ffff */
.L_x_5896:
[----:B------:R-:W-:Y:S01]  /*24700*/  BSSY B1, `(.L_x_6107) ;  /* 0x0000006000017945 */ /* 0x000fe20003800000 */
[----:B0-----:R-:W-:-:S07]  /*24710*/  IMAD.MOV.U32 R15, RZ, RZ, -0x1 ;  /* 0xffffffffff0f7424 */ /* 0x001fce00078e00ff */
[----:B-1----:R-:W-:Y:S05]  /*24720*/  WARPSYNC.COLLECTIVE R15, `(.L_x_6108) ;  /* 0x000000000f0c7348 */ /* 0x002fea0003c00000 */
[----:B------:R-:W-:Y:S02]  /*24730*/  ELECT P6, UR62, PT ;  /* 0x00000000003e782f */ /* 0x000fe400038c0000 */
[----:B------:R-:W-:Y:S01]  /*24740*/  MOV R14, UR62 ;  /* 0x0000003e000e7c02 */ /* 0x000fe20008000f00 */
[----:B-1----:R-:W-:Y:S10]  /*24750*/  ENDCOLLECTIVE ;  /* 0x000000000000791b */ /* 0x002ff40003800000 */
.L_x_6108:
[----:B------:R-:W-:Y:S05]  /*24760*/  BSYNC B1 ;  /* 0x0000000000017941 */ /* 0x000fea0003800000 */
.L_x_6107:
[----:B------:R-:W-:Y:S05]  /*24770*/  BRA `(.L_x_5895) ;  /* 0xffffff70004c7947 */ /* 0x000fea000383ffff */
.L_x_5898:
[----:B-1----:R1:W2:Y:S02]  /*24780*/  SYNCS.PHASECHK.TRANS64.TRYWAIT P0, [R18+URZ+0x28c20], R6 ;  /* 0x028c2006120075a7 */ /* 0x0022a4000800017f */
[----:B--2---:R-:W-:Y:S05]  /*24790*/  @!P0 NANOSLEEP.SYNCS 0x989680 ;  /* 0x009896800000895d */ /* 0x004fea0003900000 */
[----:B------:R-:W2:Y:S02]  /*247a0*/  @!P0 SYNCS.PHASECHK.TRANS64 P0, [R18+URZ+0x28c20], R6 ;  /* 0x028c2006120085a7 */ /* 0x000ea4000800007f */
[----:B--2---:R-:W-:Y:S05]  /*247b0*/  @!P0 BRA `(.L_x_5898) ;  /* 0xfffffffc00f08947 */ /* 0x004fea000383ffff */
[----:B------:R-:W-:Y:S05]  /*247c0*/  BRA `(.L_x_6109) ;  /* 0xffffff70005c7947 */ /* 0x000fea000383ffff */
.L_x_5902:
[----:B--2---:R2:W3:Y:S02]  /*247d0*/  SYNCS.PHASECHK.TRANS64.TRYWAIT P0, [R7+URZ+0x28ca0], R10 ;  /* 0x028ca00a070075a7 */ /* 0x0044e4000800017f */
[----:B---3--:R-:W-:Y:S05]  /*247e0*/  @!P0 NANOSLEEP.SYNCS 0x989680 ;  /* 0x009896800000895d */ /* 0x008fea0003900000 */
[----:B------:R-:W3:Y:S02]  /*247f0*/  @!P0 SYNCS.PHASECHK.TRANS64 P0, [R7+URZ+0x28ca0], R10 ;  /* 0x028ca00a070085a7 */ /* 0x000ee4000800007f */
[----:B---3--:R-:W-:Y:S05]  /*24800*/  @!P0 BRA `(.L_x_5902) ;  /* 0xfffffffc00f08947 */ /* 0x008fea000383ffff */
[----:B------:R-:W-:Y:S05]  /*24810*/  BRA `(.L_x_6110) ;  /* 0xffffff70007c7947 */ /* 0x000fea000383ffff */
.L_x_5907:
[----:B-1----:R1:W3:Y:S02]  /*24820*/  SYNCS.PHASECHK.TRANS64.TRYWAIT P0, [R7+URZ+0x28cc0], R10 ;  /* 0x028cc00a070075a7 */ /* 0x0022e4000800017f */
[----:B---3--:R-:W-:Y:S05]  /*24830*/  @!P0 NANOSLEEP.SYNCS 0x989680 ;  /* 0x009896800000895d */ /* 0x008fea0003900000 */
[----:B------:R-:W3:Y:S02]  /*24840*/  @!P0 SYNCS.PHASECHK.TRANS64 P0, [R7+URZ+0x28cc0], R10 ;  /* 0x028cc00a070085a7 */ /* 0x000ee4000800007f */
[----:B---3--:R-:W-:Y:S05]  /*24850*/  @!P0 BRA `(.L_x_5907) ;  /* 0xfffffffc00f08947 */ /* 0x008fea000383ffff */
[----:B------:R-:W-:Y:S05]  /*24860*/  BRA `(.L_x_6111) ;  /* 0xffffff7000fc7947 */ /* 0x000fea000383ffff */
.L_x_5921:
[----:B-1----:R1:W2:Y:S02]  /*24870*/  SYNCS.PHASECHK.TRANS64.TRYWAIT P1, [R6+URZ+0x28ca0], R7 ;  /* 0x028ca007060075a7 */ /* 0x0022a4000802017f */
[----:B--2---:R-:W-:Y:S05]  /*24880*/  @!P1 NANOSLEEP.SYNCS 0x989680 ;  /* 0x009896800000995d */ /* 0x004fea0003900000 */
[----:B------:R-:W2:Y:S02]  /*24890*/  @!P1 SYNCS.PHASECHK.TRANS64 P1, [R6+URZ+0x28ca0], R7 ;  /* 0x028ca007060095a7 */ /* 0x000ea4000802007f */
[----:B--2---:R-:W-:Y:S05]  /*248a0*/  @!P1 BRA `(.L_x_5921) ;  /* 0xfffffffc00f09947 */ /* 0x004fea000383ffff */
[----:B------:R-:W-:Y:S05]  /*248b0*/  BRA `(.L_x_6112) ;  /* 0xffffff7c007c7947 */ /* 0x000fea000383ffff */
.L_x_5926:
[----:B--2---:R2:W3:Y:S02]  /*248c0*/  SYNCS.PHASECHK.TRANS64.TRYWAIT P1, [R6+URZ+0x28cc0], R7 ;  /* 0x028cc007060075a7 */ /* 0x0044e4000802017f */
[----:B---3--:R-:W-:Y:S05]  /*248d0*/  @!P1 NANOSLEEP.SYNCS 0x989680 ;  /* 0x009896800000995d */ /* 0x008fea0003900000 */
[----:B------:R-:W3:Y:S02]  /*248e0*/  @!P1 SYNCS.PHASECHK.TRANS64 P1, [R6+URZ+0x28cc0], R7 ;  /* 0x028cc007060095a7 */ /* 0x000ee4000802007f */
[----:B---3--:R-:W-:Y:S05]  /*248f0*/  @!P1 BRA `(.L_x_5926) ;  /* 0xfffffffc00f09947 */ /* 0x008fea000383ffff */
[----:B------:R-:W-:Y:S05]  /*24900*/  BRA `(.L_x_6113) ;  /* 0xffffff7c00f87947 */ /* 0x000fea000383ffff */
.L_x_5956:
[----:B-1----:R-:W1:Y:S01]  /*24910*/  S2R R4, SR_TID.X ;  /* 0x0000000000047919 */ /* 0x002e620000002100 */
[----:B------:R-:W-:Y:S01]  /*24920*/  BSSY B0, `(.L_x_6114) ;  /* 0x000000a000007945 */ /* 0x000fe20003800000 */
[----:B------:R-:W-:Y:S02]  /*24930*/  IMAD.MOV.U32 R12, RZ, RZ, RZ ;  /* 0x000000ffff0c7224 */ /* 0x000fe400078e00ff */
[----:B------:R-:W-:Y:S02]  /*24940*/  IMAD.MOV.U32 R11, RZ, RZ, 0x1f ;  /* 0x0000001fff0b7424 */ /* 0x000fe400078e00ff */
[----:B0-----:R-:W-:Y:S01]  /*24950*/  IMAD.MOV.U32 R15, RZ, RZ, -0x1 ;  /* 0xffffffffff0f7424 */ /* 0x001fe200078e00ff */
[----:B-1----:R-:W-:-:S04]  /*24960*/  SHF.R.U32.HI R4, RZ, 0x5, R4 ;  /* 0x00000005ff047819 */ /* 0x002fc80000011604 */
[----:B------:R-:W-:-:S05]  /*24970*/  LOP3.LUT R4, R4, 0x3, RZ, 0xc0, !PT ;  /* 0x0000000304047812 */ /* 0x000fca00078ec0ff */
[----:B------:R-:W-:-:S07]  /*24980*/  IMAD.MOV.U32 R13, RZ, RZ, R4 ;  /* 0x000000ffff0d7224 */ /* 0x000fce00078e0004 */
[----:B--2---:R-:W-:Y:S05]  /*24990*/  WARPSYNC.COLLECTIVE R15, `(.L_x_6115) ;  /* 0x000000000f087348 */ /* 0x004fea0003c00000 */
[----:B------:R0:W1:Y:S02]  /*249a0*/  SHFL.IDX P6, R14, R13, R12, R11 ;  /* 0x0000000c0d0e7389 */ /* 0x00006400000c000b */
[----:B012---:R-:W-:Y:S01]  /*249b0*/  ENDCOLLECTIVE ;  /* 0x000000000000791b */ /* 0x007fe20003800000 */
.L_x_6115:
[----:B------:R-:W-:Y:S05]  /*249c0*/  BSYNC B0 ;  /* 0x0000000000007941 */ /* 0x000fea0003800000 */
.L_x_6114:
[----:B------:R-:W-:Y:S05]  /*249d0*/  BRA `(.L_x_6116) ;  /* 0xffffff9400787947 */ /* 0x000fea000383ffff */
.L_x_5958:
[----:B------:R-:W-:Y:S01]  /*249e0*/  BSSY B0, `(.L_x_6117) ;  /* 0x0000006000007945 */ /* 0x000fe20003800000 */
[----:B0-----:R-:W-:-:S07]  /*249f0*/  IMAD.MOV.U32 R15, RZ, RZ, -0x1 ;  /* 0xffffffffff0f7424 */ /* 0x001fce00078e00ff */
[----:B-12---:R-:W-:Y:S05]  /*24a00*/  WARPSYNC.COLLECTIVE R15, `(.L_x_6118) ;  /* 0x000000000f0c7348 */ /* 0x006fea0003c00000 */
[----:B------:R-:W-:Y:S02]  /*24a10*/  ELECT P6, UR62, PT ;  /* 0x00000000003e782f */ /* 0x000fe400038c0000 */
[----:B------:R-:W-:Y:S01]  /*24a20*/  MOV R14, UR62 ;  /* 0x0000003e000e7c02 */ /* 0x000fe20008000f00 */
[----:B-12---:R-:W-:Y:S10]  /*24a30*/  ENDCOLLECTIVE ;  /* 0x000000000000791b */ /* 0x006ff40003800000 */
.L_x_6118:
[----:B------:R-:W-:Y:S05]  /*24a40*/  BSYNC B0 ;  /* 0x0000000000007941 */ /* 0x000fea0003800000 */
.L_x_6117:
[----:B------:R-:W-:Y:S05]  /*24a50*/  BRA `(.L_x_6119) ;  /* 0xffffff9400847947 */ /* 0x000fea000383ffff */
.L_x_5960:
[----:B-1----:R1:W3:Y:S02]  /*24a60*/  SYNCS.PHASECHK.TRANS64.TRYWAIT P0, [R0+URZ+0x28c40], R2 ;  /* 0x028c4002000075a7 */ /* 0x0022e4000800017f */
[----:B---3--:R-:W-:Y:S05]  /*24a70*/  @!P0 NANOSLEEP.SYNCS 0x989680 ;  /* 0x009896800000895d */ /* 0x008fea0003900000 */
[----:B------:R-:W3:Y:S02]  /*24a80*/  @!P0 SYNCS.PHASECHK.TRANS64 P0, [R0+URZ+0x28c40], R2 ;  /* 0x028c4002000085a7 */ /* 0x000ee4000800007f */
[----:B---3--:R-:W-:Y:S05]  /*24a90*/  @!P0 BRA `(.L_x_5960) ;  /* 0xfffffffc00f08947 */ /* 0x008fea000383ffff */
[----:B------:R-:W-:Y:S05]  /*24aa0*/  BRA `(.L_x_6120) ;  /* 0xffffff9400e47947 */ /* 0x000fea000383ffff */
.L_x_5964:
        /* <DEDUP_REMOVED lines=13> */
.L_x_6121:
[----:B------:R-:W-:Y:S02]  /*24b80*/  IMAD.MOV.U32 R13, RZ, RZ, R4 ;  /* 0x000000ffff0d7224 */ /* 0x000fe400078e0004 */
[----:B------:R-:W-:-:S07]  /*24b90*/  IMAD.MOV.U32 R6, RZ, RZ, R14 ;  /* 0x000000ffff067224 */ /* 0x000fce00078e000e */
[----:B------:R-:W-:Y:S05]  /*24ba0*/  WARPSYNC.COLLECTIVE R15, `(.L_x_6122) ;  /* 0x000000000f087348 */ /* 0x000fea0003c00000 */
[----:B------:R0:W1:Y:S02]  /*24bb0*/  SHFL.IDX P6, R14, R13, R12, R11 ;  /* 0x0000000c0d0e7389 */ /* 0x00006400000c000b */
[----:B01----:R-:W-:Y:S01]  /*24bc0*/  ENDCOLLECTIVE ;  /* 0x000000000000791b */ /* 0x003fe20003800000 */
.L_x_6122:
[----:B------:R-:W-:Y:S02]  /*24bd0*/  IMAD.MOV.U32 R13, RZ, RZ, R3 ;  /* 0x000000ffff0d7224 */ /* 0x000fe400078e0003 */
[----:B------:R-:W-:Y:S02]  /*24be0*/  IMAD.MOV.U32 R12, RZ, RZ, 0x1 ;  /* 0x00000001ff0c7424 */ /* 0x000fe400078e00ff */
[----:B------:R-:W-:-:S07]  /*24bf0*/  IMAD.MOV.U32 R7, RZ, RZ, R14 ;  /* 0x000000ffff077224 */ /* 0x000fce00078e000e */
[----:B------:R-:W-:Y:S05]  /*24c00*/  WARPSYNC.COLLECTIVE R15, `(.L_x_6123) ;  /* 0x000000000f087348 */ /* 0x000fea0003c00000 */
[----:B------:R0:W1:Y:S02]  /*24c10*/  SHFL.IDX P6, R14, R13, R12, R11 ;  /* 0x0000000c0d0e7389 */ /* 0x00006400000c000b */
[----:B01----:R-:W-:Y:S01]  /*24c20*/  ENDCOLLECTIVE ;  /* 0x000000000000791b */ /* 0x003fe20003800000 */
.L_x_6123:
        /* <DEDUP_REMOVED lines=15> */
.L_x_6124:
[----:B------:R-:W-:Y:S02]  /*24d20*/  IMAD.MOV.U32 R13, RZ, RZ, R3 ;  /* 0x000000ffff0d7224 */ /* 0x000fe400078e0003 */
[----:B------:R-:W-:Y:S02]  /*24d30*/  IMAD.MOV.U32 R12, RZ, RZ, 0x2 ;  /* 0x00000002ff0c7424 */ /* 0x000fe400078e00ff */
[----:B------:R-:W-:-:S07]  /*24d40*/  IMAD.MOV.U32 R5, RZ, RZ, R14 ;  /* 0x000000ffff057224 */ /* 0x000fce00078e000e */
[----:B------:R-:W-:Y:S05]  /*24d50*/  WARPSYNC.COLLECTIVE R15, `(.L_x_6125) ;  /* 0x000000000f087348 */ /* 0x000fea0003c00000 */
[----:B------:R0:W1:Y:S02]  /*24d60*/  SHFL.IDX P6, R14, R13, R12, R11 ;  /* 0x0000000c0d0e7389 */ /* 0x00006400000c000b */
[----:B01----:R-:W-:Y:S01]  /*24d70*/  ENDCOLLECTIVE ;  /* 0x000000000000791b */ /* 0x003fe20003800000 */
.L_x_6125:
        /* <DEDUP_REMOVED lines=15> */
.L_x_6126:
[----:B------:R-:W-:Y:S02]  /*24e70*/  IMAD.MOV.U32 R13, RZ, RZ, R3 ;  /* 0x000000ffff0d7224 */ /* 0x000fe400078e0003 */
[----:B------:R-:W-:Y:S02]  /*24e80*/  IMAD.MOV.U32 R12, RZ, RZ, 0x3 ;  /* 0x00000003ff0c7424 */ /* 0x000fe400078e00ff */
[----:B------:R-:W-:-:S07]  /*24e90*/  IMAD.MOV.U32 R5, RZ, RZ, R14 ;  /* 0x000000ffff057224 */ /* 0x000fce00078e000e */
[----:B------:R-:W-:Y:S05]  /*24ea0*/  WARPSYNC.COLLECTIVE R15, `(.L_x_6127) ;  /* 0x000000000f087348 */ /* 0x000fea0003c00000 */
[----:B------:R0:W1:Y:S02]  /*24eb0*/  SHFL.IDX P6, R14, R13, R12, R11 ;  /* 0x0000000c0d0e7389 */ /* 0x00006400000c000b */
[----:B01----:R-:W-:Y:S01]  /*24ec0*/  ENDCOLLECTIVE ;  /* 0x000000000000791b */ /* 0x003fe20003800000 */
.L_x_6127:
        /* <DEDUP_REMOVED lines=13> */
.L_x_6128:
[----:B------:R-:W-:Y:S01]  /*24fa0*/  IMAD.MOV.U32 R3, RZ, RZ, R14 ;  /* 0x000000ffff037224 */ /* 0x000fe200078e000e */
[----:B------:R-:W-:Y:S06]  /*24fb0*/  BRA `(.L_x_6129) ;  /* 0xffffff9c00287947 */ /* 0x000fec000383ffff */
.L_x_5967:
[----:B0-----:R0:W1:Y:S02]  /*24fc0*/  SYNCS.PHASECHK.TRANS64.TRYWAIT P0, [R18+URZ+0x28c20], R0 ;  /* 0x028c2000120075a7 */ /* 0x001064000800017f */
[----:B-1----:R-:W-:Y:S05]  /*24fd0*/  @!P0 NANOSLEEP.SYNCS 0x989680 ;  /* 0x009896800000895d */ /* 0x002fea0003900000 */
[----:B------:R-:W1:Y:S02]  /*24fe0*/  @!P0 SYNCS.PHASECHK.TRANS64 P0, [R18+URZ+0x28c20], R0 ;  /* 0x028c2000120085a7 */ /* 0x000e64000800007f */
[----:B-1----:R-:W-:Y:S05]  /*24ff0*/  @!P0 BRA `(.L_x_5967) ;  /* 0xfffffffc00f08947 */ /* 0x002fea000383ffff */
[----:B------:R-:W-:Y:S05]  /*25000*/  BRA `(.L_x_6130) ;  /* 0xffffff9c00847947 */ /* 0x000fea000383ffff */
.L_x_5971:
[----:B0-----:R0:W1:Y:S02]  /*25010*/  SYNCS.PHASECHK.TRANS64.TRYWAIT P0, [R0+URZ+0x28c60], R2 ;  /* 0x028c6002000075a7 */ /* 0x001064000800017f */
[----:B-1----:R-:W-:Y:S05]  /*25020*/  @!P0 NANOSLEEP.SYNCS 0x989680 ;  /* 0x009896800000895d */ /* 0x002fea0003900000 */
[----:B------:R-:W1:Y:S02]  /*25030*/  @!P0 SYNCS.PHASECHK.TRANS64 P0, [R0+URZ+0x28c60], R2 ;  /* 0x028c6002000085a7 */ /* 0x000e64000800007f */
[----:B-1----:R-:W-:Y:S05]  /*25040*/  @!P0 BRA `(.L_x_5971) ;  /* 0xfffffffc00f08947 */ /* 0x002fea000383ffff */
[----:B------:R-:W-:Y:S05]  /*25050*/  BRA `(.L_x_6131) ;  /* 0xffffff9c00a87947 */ /* 0x000fea000383ffff */
.L_x_5990:
[----:B-1----:R1:W2:Y:S02]  /*25060*/  SYNCS.PHASECHK.TRANS64.TRYWAIT P0, [R2+URZ+0x28c40], R6 ;  /* 0x028c4006020075a7 */ /* 0x0022a4000800017f */
[----:B--2---:R-:W-:Y:S05]  /*25070*/  @!P0 NANOSLEEP.SYNCS 0x989680 ;  /* 0x009896800000895d */ /* 0x004fea0003900000 */
[----:B------:R-:W2:Y:S02]  /*25080*/  @!P0 SYNCS.PHASECHK.TRANS64 P0, [R2+URZ+0x28c40], R6 ;  /* 0x028c4006020085a7 */ /* 0x000ea4000800007f */
[----:B--2---:R-:W-:Y:S05]  /*25090*/  @!P0 BRA `(.L_x_5990) ;  /* 0xfffffffc00f08947 */ /* 0x004fea000383ffff */
[----:B------:R-:W-:Y:S05]  /*250a0*/  BRA `(.L_x_6132) ;  /* 0xffffffa800d07947 */ /* 0x000fea000383ffff */
.L_x_5995:
[----:B0-----:R0:W2:Y:S02]  /*250b0*/  SYNCS.PHASECHK.TRANS64.TRYWAIT P0, [R2+URZ+0x28c60], R6 ;  /* 0x028c6006020075a7 */ /* 0x0010a4000800017f */
[----:B--2---:R-:W-:Y:S05]  /*250c0*/  @!P0 NANOSLEEP.SYNCS 0x989680 ;  /* 0x009896800000895d */ /* 0x004fea0003900000 */
[----:B------:R-:W2:Y:S02]  /*250d0*/  @!P0 SYNCS.PHASECHK.TRANS64 P0, [R2+URZ+0x28c60], R6 ;  /* 0x028c6006020085a7 */ /* 0x000ea4000800007f */
[----:B--2---:R-:W-:Y:S05]  /*250e0*/  @!P0 BRA `(.L_x_5995) ;  /* 0xfffffffc00f08947 */ /* 0x004fea000383ffff */
[----:B------:R-:W-:Y:S05]  /*250f0*/  BRA `(.L_x_6133) ;  /* 0xffffffac004c7947 */ /* 0x000fea000383ffff */
.L_x_6010:
[----:B-1----:R1:W2:Y:S02]  /*25100*/  SYNCS.PHASECHK.TRANS64.TRYWAIT P0, [R2+URZ+0x28c40], R3 ;  /* 0x028c4003020075a7 */ /* 0x0022a4000800017f */
[----:B--2---:R-:W-:Y:S05]  /*25110*/  @!P0 NANOSLEEP.SYNCS 0x989680 ;  /* 0x009896800000895d */ /* 0x004fea0003900000 */
[----:B------:R-:W2:Y:S02]  /*25120*/  @!P0 SYNCS.PHASECHK.TRANS64 P0, [R2+URZ+0x28c40], R3 ;  /* 0x028c4003020085a7 */ /* 0x000ea4000800007f */
[----:B--2---:R-:W-:Y:S05]  /*25130*/  @!P0 BRA `(.L_x_6010) ;  /* 0xfffffffc00f08947 */ /* 0x004fea000383ffff */
[----:B------:R-:W-:Y:S05]  /*25140*/  BRA `(.L_x_6134) ;  /* 0xffffffb800247947 */ /* 0x000fea000383ffff */
.L_x_6015:
[----:B--2---:R2:W3:Y:S02]  /*25150*/  SYNCS.PHASECHK.TRANS64.TRYWAIT P0, [R2+URZ+0x28c60], R3 ;  /* 0x028c6003020075a7 */ /* 0x0044e4000800017f */
[----:B---3--:R-:W-:Y:S05]  /*25160*/  @!P0 NANOSLEEP.SYNCS 0x989680 ;  /* 0x009896800000895d */ /* 0x008fea0003900000 */
[----:B------:R-:W3:Y:S02]  /*25170*/  @!P0 SYNCS.PHASECHK.TRANS64 P0, [R2+URZ+0x28c60], R3 ;  /* 0x028c6003020085a7 */ /* 0x000ee4000800007f */
[----:B---3--:R-:W-:Y:S05]  /*25180*/  @!P0 BRA `(.L_x_6015) ;  /* 0xfffffffc00f08947 */ /* 0x008fea000383ffff */
[----:B------:R-:W-:Y:S05]  /*25190*/  BRA `(.L_x_6135) ;  /* 0xffffffb800a07947 */ /* 0x000fea000383ffff */
.L_x_6030:
[----:B-1----:R1:W2:Y:S02]  /*251a0*/  SYNCS.PHASECHK.TRANS64.TRYWAIT P0, [R3+URZ+0x28c40], R2 ;  /* 0x028c4002030075a7 */ /* 0x0022a4000800017f */
[----:B--2---:R-:W-:Y:S05]  /*251b0*/  @!P0 NANOSLEEP.SYNCS 0x989680 ;  /* 0x009896800000895d */ /* 0x004fea0003900000 */
[----:B------:R-:W2:Y:S02]  /*251c0*/  @!P0 SYNCS.PHASECHK.TRANS64 P0, [R3+URZ+0x28c40], R2 ;  /* 0x028c4002030085a7 */ /* 0x000ea4000800007f */
[----:B--2---:R-:W-:Y:S05]  /*251d0*/  @!P0 BRA `(.L_x_6030) ;  /* 0xfffffffc00f08947 */ /* 0x004fea000383ffff */
[----:B------:R-:W-:Y:S05]  /*251e0*/  BRA `(.L_x_6136) ;  /* 0xffffffc400607947 */ /* 0x000fea000383ffff */
.L_x_6035:
[----:B--2---:R2:W3:Y:S02]  /*251f0*/  SYNCS.PHASECHK.TRANS64.TRYWAIT P0, [R3+URZ+0x28c60], R2 ;  /* 0x028c6002030075a7 */ /* 0x0044e4000800017f */
[----:B---3--:R-:W-:Y:S05]  /*25200*/  @!P0 NANOSLEEP.SYNCS 0x989680 ;  /* 0x009896800000895d */ /* 0x008fea0003900000 */
[----:B------:R-:W3:Y:S02]  /*25210*/  @!P0 SYNCS.PHASECHK.TRANS64 P0, [R3+URZ+0x28c60], R2 ;  /* 0x028c6002030085a7 */ /* 0x000ee4000800007f */
[----:B---3--:R-:W-:Y:S05]  /*25220*/  @!P0 BRA `(.L_x_6035) ;  /* 0xfffffffc00f08947 */ /* 0x008fea000383ffff */
[----:B------:R-:W-:Y:S05]  /*25230*/  BRA `(.L_x_6137) ;  /* 0xffffffc400dc7947 */ /* 0x000fea000383ffff */
.L_x_6051:
[----:B------:R-:W2:Y:S01]  /*25240*/  LDL R0, [R1] ;  /* 0x0000000001007983 */ /* 0x000ea20000100800 */
[----:B------:R-:W-:Y:S01]  /*25250*/  BSSY B0, `(.L_x_6138) ;  /* 0x0000008000007945 */ /* 0x000fe20003800000 */
[----:B------:R-:W-:Y:S02]  /*25260*/  IMAD.MOV.U32 R12, RZ, RZ, RZ ;  /* 0x000000ffff0c7224 */ /* 0x000fe400078e00ff */
[----:B------:R-:W-:Y:S02]  /*25270*/  IMAD.MOV.U32 R11, RZ, RZ, 0x1f ;  /* 0x0000001fff0b7424 */ /* 0x000fe400078e00ff */
[----:B0-----:R-:W-:Y:S02]  /*25280*/  IMAD.MOV.U32 R15, RZ, RZ, -0x1 ;  /* 0xffffffffff0f7424 */ /* 0x001fe400078e00ff */
[----:B--2---:R-:W-:-:S07]  /*25290*/  IMAD.MOV.U32 R13, RZ, RZ, R0 ;  /* 0x000000ffff0d7224 */ /* 0x004fce00078e0000 */
[----:B-1----:R-:W-:Y:S05]  /*252a0*/  WARPSYNC.COLLECTIVE R15, `(.L_x_6139) ;  /* 0x000000000f087348 */ /* 0x002fea0003c00000 */
[----:B------:R0:W2:Y:S02]  /*252b0*/  SHFL.IDX P6, R14, R13, R12, R11 ;  /* 0x0000000c0d0e7389 */ /* 0x0000a400000c000b */
[----:B012---:R-:W-:Y:S01]  /*252c0*/  ENDCOLLECTIVE ;  /* 0x000000000000791b */ /* 0x007fe20003800000 */
.L_x_6139:
[----:B------:R-:W-:Y:S05]  /*252d0*/  BSYNC B0 ;  /* 0x0000000000007941 */ /* 0x000fea0003800000 */
.L_x_6138:
        /* <DEDUP_REMOVED lines=9> */
.L_x_6140:
        /* <DEDUP_REMOVED lines=26> */
.L_x_6141:
        /* <DEDUP_REMOVED lines=8> */
.L_x_6142:
        /* <DEDUP_REMOVED lines=8> */
.L_x_6143:
        /* <DEDUP_REMOVED lines=8> */
.L_x_6144:
        /* <DEDUP_REMOVED lines=8> */
.L_x_6145:
        /* <DEDUP_REMOVED lines=9> */
.L_x_6146:
[----:B------:R-:W-:Y:S01]  /*257a0*/  IMAD.MOV.U32 R9, RZ, RZ, R14 ;  /* 0x000000ffff097224 */ /* 0x000fe200078e000e */
[----:B------:R-:W-:Y:S06]  /*257b0*/  BRA `(.L_x_6147) ;  /* 0xffffffd000147947 */ /* 0x000fec000383ffff */
.L_x_6054:
        /* <DEDUP_REMOVED lines=8> */
.L_x_6149:
[----:B------:R-:W-:Y:S05]  /*25840*/  BSYNC B0 ;  /* 0x0000000000007941 */ /* 0x000fea0003800000 */
.L_x_6148:
        /* <DEDUP_REMOVED lines=10> */
.L_x_6150:
        /* <DEDUP_REMOVED lines=8> */
.L_x_6151:
        /* <DEDUP_REMOVED lines=8> */
.L_x_6152:
        /* <DEDUP_REMOVED lines=8> */
.L_x_6153:
        /* <DEDUP_REMOVED lines=9> */
.L_x_6154:
[----:B------:R-:W-:Y:S01]  /*25b00*/  IMAD.MOV.U32 R9, RZ, RZ, R14 ;  /* 0x000000ffff097224 */ /* 0x000fe200078e000e */
[----:B------:R-:W-:Y:S06]  /*25b10*/  BRA `(.L_x_6155) ;  /* 0xffffffcc00e87947 */ /* 0x000fec000383ffff */
.L_x_6056:
[----:B------:R-:W-:Y:S01]  /*25b20*/  BSSY B0, `(.L_x_6156) ;  /* 0x0000006000007945 */ /* 0x000fe20003800000 */
[----:B------:R-:W-:Y:S01]  /*25b30*/  PLOP3.LUT P6, PT, P6, PT, PT, 0x8, 0x0 ;  /* 0x000000000000781c */ /* 0x000fe200037ce170 */
[----:B------:R-:W-:-:S12]  /*25b40*/  IMAD.MOV.U32 R15, RZ, RZ, -0x1 ;  /* 0xffffffffff0f7424 */ /* 0x000fd800078e00ff */
[----:B0-----:R-:W-:Y:S05]  /*25b50*/  WARPSYNC.COLLECTIVE R15, `(.L_x_6157) ;  /* 0x000000000f087348 */ /* 0x001fea0003c00000 */
[----:B------:R-:W-:Y:S01]  /*25b60*/  VOTE.ANY R14, PT, P6 ;  /* 0x00000000000e7806 */ /* 0x000fe200030e0100 */
[----:B0-----:R-:W-:Y:S06]  /*25b70*/  ENDCOLLECTIVE ;  /* 0x000000000000791b */ /* 0x001fec0003800000 */
.L_x_6157:
[----:B------:R-:W-:Y:S05]  /*25b80*/  BSYNC B0 ;  /* 0x0000000000007941 */ /* 0x000fea0003800000 */
.L_x_6156:
        /* <DEDUP_REMOVED lines=10> */
.L_x_6158:
[----:B------:R-:W-:Y:S02]  /*25c30*/  IMAD.MOV.U32 R13, RZ, RZ, R6 ;  /* 0x000000ffff0d7224 */ /* 0x000fe400078e0006 */
[----:B------:R-:W-:-:S07]  /*25c40*/  IMAD.MOV.U32 R4, RZ, RZ, R14 ;  /* 0x000000ffff047224 */ /* 0x000fce00078e000e */
[----:B------:R-:W-:Y:S05]  /*25c50*/  WARPSYNC.COLLECTIVE R15, `(.L_x_6159) ;  /* 0x000000000f087348 */ /* 0x000fea0003c00000 */
[----:B------:R0:W1:Y:S02]  /*25c60*/  SHFL.IDX P6, R14, R13, R12, R11 ;  /* 0x0000000c0d0e7389 */ /* 0x00006400000c000b */
[----:B01----:R-:W-:Y:S01]  /*25c70*/  ENDCOLLECTIVE ;  /* 0x000000000000791b */ /* 0x003fe20003800000 */
.L_x_6159:
[----:B------:R-:W-:Y:S02]  /*25c80*/  IMAD.MOV.U32 R6, RZ, RZ, R14 ;  /* 0x000000ffff067224 */ /* 0x000fe400078e000e */
[----:B------:R-:W-:-:S05]  /*25c90*/  IMAD.IADD R10, R7, 0x1, R10 ;  /* 0x00000001070a7824 */ /* 0x000fca00078e020a */
[----:B------:R2:W-:Y:S01]  /*25ca0*/  STL [R1+0xc], R10 ;  /* 0x00000c0a01007387 */ /* 0x0005e20000100800 */
[----:B------:R-:W-:Y:S05]  /*25cb0*/  BRA `(.L_x_6160) ;  /* 0xffffffcc00c87947 */ /* 0x000fea000383ffff */
.L_x_6058:
[----:B------:R-:W-:Y:S01]  /*25cc0*/  BSSY B0, `(.L_x_6161) ;  /* 0x0000008000007945 */ /* 0x000fe20003800000 */
[----:B------:R-:W-:Y:S02]  /*25cd0*/  IMAD.MOV.U32 R13, RZ, RZ, R3 ;  /* 0x000000ffff0d7224 */ /* 0x000fe400078e0003 */
[----:B------:R-:W-:Y:S02]  /*25ce0*/  IMAD.MOV.U32 R12, RZ, RZ, R7 ;  /* 0x000000ffff0c7224 */ /* 0x000fe400078e0007 */
[----:B------:R-:W-:Y:S02]  /*25cf0*/  IMAD.MOV.U32 R11, RZ, RZ, 0x1f ;  /* 0x0000001fff0b7424 */ /* 0x000fe400078e00ff */
[----:B------:R-:W-:-:S07]  /*25d00*/  IMAD.MOV.U32 R15, RZ, RZ, -0x1 ;  /* 0xffffffffff0f7424 */ /* 0x000fce00078e00ff */
[----:B0-2---:R-:W-:Y:S05]  /*25d10*/  WARPSYNC.COLLECTIVE R15, `(.L_x_6162) ;  /* 0x000000000f087348 */ /* 0x005fea0003c00000 */
[----:B------:R1:W3:Y:S02]  /*25d20*/  SHFL.IDX P6, R14, R13, R12, R11 ;  /* 0x0000000c0d0e7389 */ /* 0x0002e400000c000b */
[----:B0123--:R-:W-:Y:S01]  /*25d30*/  ENDCOLLECTIVE ;  /* 0x000000000000791b */ /* 0x00ffe20003800000 */
.L_x_6162:
[----:B------:R-:W-:Y:S05]  /*25d40*/  BSYNC B0 ;  /* 0x0000000000007941 */ /* 0x000fea0003800000 */
.L_x_6161:
[----:B------:R-:W-:Y:S01]  /*25d50*/  IMAD.MOV.U32 R8, RZ, RZ, R14 ;  /* 0x000000ffff087224 */ /* 0x000fe200078e000e */
[----:B------:R-:W-:Y:S06]  /*25d60*/  BRA `(.L_x_6057) ;  /* 0xffffffcc00b47947 */ /* 0x000fec000383ffff */
.L_x_6064:
[----:B0-----:R0:W1:Y:S02]  /*25d70*/  SYNCS.PHASECHK.TRANS64.TRYWAIT P0, [R0+URZ+0x28c20], R3 ;  /* 0x028c2003000075a7 */ /* 0x001064000800017f */
[----:B-1----:R-:W-:Y:S05]  /*25d80*/  @!P0 NANOSLEEP.SYNCS 0x989680 ;  /* 0x009896800000895d */ /* 0x002fea0003900000 */
[----:B------:R-:W1:Y:S02]  /*25d90*/  @!P0 SYNCS.PHASECHK.TRANS64 P0, [R0+URZ+0x28c20], R3 ;  /* 0x028c2003000085a7 */ /* 0x000e64000800007f */
[----:B-1----:R-:W-:Y:S05]  /*25da0*/  @!P0 BRA `(.L_x_6064) ;  /* 0xfffffffc00f08947 */ /* 0x002fea000383ffff */
[----:B------:R-:W-:Y:S05]  /*25db0*/  BRA `(.L_x_6163) ;  /* 0xffffffd800507947 */ /* 0x000fea000383ffff */
.L_x_6065:
        /* <DEDUP_REMOVED lines=11> */
.L_x_6165:
[----:B------:R-:W-:Y:S05]  /*25e70*/  BSYNC B0 ;  /* 0x0000000000007941 */ /* 0x000fea0003800000 */
.L_x_6164:
[----:B------:R-:W-:Y:S05]  /*25e80*/  BRA `(.L_x_6166) ;  /* 0xffffffd800387947 */ /* 0x000fea000383ffff */
.L_x_6066:
[----:B------:R-:W-:Y:S01]  /*25e90*/  BSSY B0, `(.L_x_6167) ;  /* 0x0000006000007945 */ /* 0x000fe20003800000 */
[----:B------:R-:W-:-:S07]  /*25ea0*/  IMAD.MOV.U32 R15, RZ, RZ, -0x1 ;  /* 0xffffffffff0f7424 */ /* 0x000fce00078e00ff */
[----:B01-3--:R-:W-:Y:S05]  /*25eb0*/  WARPSYNC.COLLECTIVE R15, `(.L_x_6168) ;  /* 0x000000000f0c7348 */ /* 0x00bfea0003c00000 */
[----:B------:R-:W-:Y:S02]  /*25ec0*/  ELECT P6, UR62, PT ;  /* 0x00000000003e782f */ /* 0x000fe400038c0000 */
[----:B------:R-:W-:Y:S01]  /*25ed0*/  MOV R14, UR62 ;  /* 0x0000003e000e7c02 */ /* 0x000fe20008000f00 */
[----:B01-3--:R-:W-:Y:S10]  /*25ee0*/  ENDCOLLECTIVE ;  /* 0x000000000000791b */ /* 0x00bff40003800000 */
.L_x_6168:
[----:B------:R-:W-:Y:S05]  /*25ef0*/  BSYNC B0 ;  /* 0x0000000000007941 */ /* 0x000fea0003800000 */
.L_x_6167:
[----:B------:R-:W-:Y:S05]  /*25f00*/  BRA `(.L_x_6169) ;  /* 0xffffffd8002c7947 */ /* 0x000fea000383ffff */
.L_x_6068:
[----:B0-----:R0:W1:Y:S02]  /*25f10*/  SYNCS.PHASECHK.TRANS64.TRYWAIT P0, [R6+URZ], R5 ;  /* 0x00000005060075a7 */ /* 0x001064000800017f */
[----:B-1----:R-:W-:Y:S05]  /*25f20*/  @!P0 NANOSLEEP.SYNCS 0x989680 ;  /* 0x009896800000895d */ /* 0x002fea0003900000 */
[----:B------:R-:W1:Y:S02]  /*25f30*/  @!P0 SYNCS.PHASECHK.TRANS64 P0, [R6+URZ], R5 ;  /* 0x00000005060085a7 */ /* 0x000e64000800007f */
[----:B-1----:R-:W-:Y:S05]  /*25f40*/  @!P0 BRA `(.L_x_6068) ;  /* 0xfffffffc00f08947 */ /* 0x002fea000383ffff */
[----:B------:R-:W-:Y:S05]  /*25f50*/  BRA `(.L_x_6170) ;  /* 0xffffffd800647947 */ /* 0x000fea000383ffff */
.L_x_6069:
[----:B-1----:R1:W2:Y:S02]  /*25f60*/  SYNCS.PHASECHK.TRANS64.TRYWAIT P0, [R7+URZ], R2 ;  /* 0x00000002070075a7 */ /* 0x0022a4000800017f */
[----:B--2---:R-:W-:Y:S05]  /*25f70*/  @!P0 NANOSLEEP.SYNCS 0x989680 ;  /* 0x009896800000895d */ /* 0x004fea0003900000 */
[----:B------:R-:W2:Y:S02]  /*25f80*/  @!P0 SYNCS.PHASECHK.TRANS64 P0, [R7+URZ], R2 ;  /* 0x00000002070085a7 */ /* 0x000ea4000800007f */
[----:B--2---:R-:W-:Y:S05]  /*25f90*/  @!P0 BRA `(.L_x_6069) ;  /* 0xfffffffc00f08947 */ /* 0x004fea000383ffff */
[----:B------:R-:W-:Y:S05]  /*25fa0*/  BRA `(.L_x_6171) ;  /* 0xffffffd800587947 */ /* 0x000fea000383ffff */
.L_x_6071:
[----:B--2---:R2:W4:Y:S02]  /*25fb0*/  SYNCS.PHASECHK.TRANS64.TRYWAIT P0, [R4+URZ], R5 ;  /* 0x00000005040075a7 */ /* 0x004524000800017f */
[----:B----4-:R-:W-:Y:S05]  /*25fc0*/  @!P0 NANOSLEEP.SYNCS 0x989680 ;  /* 0x009896800000895d */ /* 0x010fea0003900000 */
[----:B------:R-:W4:Y:S02]  /*25fd0*/  @!P0 SYNCS.PHASECHK.TRANS64 P0, [R4+URZ], R5 ;  /* 0x00000005040085a7 */ /* 0x000f24000800007f */
[----:B----4-:R-:W-:Y:S05]  /*25fe0*/  @!P0 BRA `(.L_x_6071) ;  /* 0xfffffffc00f08947 */ /* 0x010fea000383ffff */
[----:B------:R-:W-:Y:S05]  /*25ff0*/  BRA `(.L_x_6172) ;  /* 0xffffffd8005c7947 */ /* 0x000fea000383ffff */
.L_x_6173:
        /* <DEDUP_REMOVED lines=16> */
.L_x_15177:


//--------------------- .text._ZN7cutlass13device_kernelIN5flash11enable_sm90INS1_16FlashAttnFwdSm90INS1_25CollectiveMainloopFwdSm90ILi2EN4cute5tupleIJNS5_1CILi1EEES8_S8_EEENS6_IJNS7_ILi64EEESA_SA_EEELi512ENS_6half_tEfNS_4arch4Sm90ELb0ELb1ELb1ELb1ELb0ELb0ELb1ELb0ELb0ELb1ELb1ELb0EEENS1_21CollectiveEpilogueFwdINS6_IJSA_NS7_ILi512EEESA_EEES9_SC_SE_Li256ELb1ELb1ELb1ELb0EEENS1_36VarlenDynamicPersistentTileSchedulerILi64ELi64ELi256ELi128ELb1ELb1ELb1ELb1ELb0ELb1EEEEEEEEEvNT_6ParamsE --------------------------
	.section	.text._ZN7cutlass13device_kernelIN5flash11enable_sm90INS1_16FlashAttnFwdSm90INS1_25CollectiveMainloopFwdSm90ILi2EN4cute5tupleIJNS5_1CILi1EEES8_S8_EEENS6_IJNS7_ILi64EEESA_SA_EEELi512ENS_6half_tEfNS_4arch4Sm90ELb0ELb1ELb1ELb1ELb0ELb0ELb1ELb0ELb0ELb1ELb1ELb0EEENS1_21CollectiveEpilogueFwdINS6_IJSA_NS7_ILi512EEESA_EEES9_SC_SE_Li256ELb1ELb1ELb1ELb0EEENS1_36VarlenDynamicPersistentTileSchedulerILi64ELi64ELi256ELi128ELb1ELb1ELb1ELb1ELb0ELb1EEEEEEEEEvNT_6ParamsE,"ax",@progbits
	.align	128
.text._ZN7cutlass13device_kernelIN5flash11enable_sm90INS1_16FlashAttnFwdSm90INS1_25CollectiveMainloopFwdSm90ILi2EN4cute5tupleIJNS5_1CILi1EEES8_S8_EEENS6_IJNS7_ILi64EEESA_SA_EEELi512ENS_6half_tEfNS_4arch4Sm90ELb0ELb1ELb1ELb1ELb0ELb0ELb1ELb0ELb0ELb1ELb1ELb0EEENS1_21CollectiveEpilogueFwdINS6_IJSA_NS7_ILi512EEESA_EEES9_SC_SE_Li256ELb1ELb1ELb1ELb0EEENS1_36VarlenDynamicPersistentTileSchedulerILi64ELi64ELi256ELi128ELb1ELb1ELb1ELb1ELb0ELb1EEEEEEEEEvNT_6ParamsE:
        .type           _ZN7cutlass13device_kernelIN5flash11enable_sm90INS1_16FlashAttnFwdSm90INS1_25CollectiveMainloopFwdSm90ILi2EN4cute5tupleIJNS5_1CILi1EEES8_S8_EEENS6_IJNS7_ILi64EEESA_SA_EEELi512ENS_6half_tEfNS_4arch4Sm90ELb0ELb1ELb1ELb1ELb0ELb0ELb1ELb0ELb0ELb1ELb1ELb0EEENS1_21CollectiveEpilogueFwdINS6_IJSA_NS7_ILi512EEESA_EEES9_SC_SE_Li256ELb1ELb1ELb1ELb0EEENS1_36VarlenDynamicPersistentTileSchedulerILi64ELi64ELi256ELi128ELb1ELb1ELb1ELb1ELb0ELb1EEEEEEEEEvNT_6ParamsE,@function
        .size           _ZN7cutlass13device_kernelIN5flash11enable_sm90INS1_16FlashAttnFwdSm90INS1_25CollectiveMainloopFwdSm90ILi2EN4cute5tupleIJNS5_1CILi1EEES8_S8_EEENS6_IJNS7_ILi64EEESA_SA_EEELi512ENS_6half_tEfNS_4arch4Sm90ELb0ELb1ELb1ELb1ELb0ELb0ELb1ELb0ELb0ELb1ELb1ELb0EEENS1_21CollectiveEpilogueFwdINS6_IJSA_NS7_ILi512EEESA_EEES9_SC_SE_Li256ELb1ELb1ELb1ELb0EEENS1_36VarlenDynamicPersistentTileSchedulerILi64ELi64ELi256ELi128ELb1ELb1ELb1ELb1ELb0ELb1EEEEEEEEEvNT_6ParamsE,(.L_x_15178 - _ZN7cutlass13device_kernelIN5flash11enable_sm90INS1_16FlashAttnFwdSm90INS1_25CollectiveMainloopFwdSm90ILi2EN4cute5tupleIJNS5_1CILi1EEES8_S8_EEENS6_IJNS7_ILi64EEESA_SA_EEELi512ENS_6half_tEfNS_4arch4Sm90ELb0ELb1ELb1ELb1ELb0ELb0ELb1ELb0ELb0ELb1ELb1ELb0EEENS1_21CollectiveEpilogueFwdINS6_IJSA_NS7_ILi512EEESA_EEES9_SC_SE_Li256ELb1ELb1ELb1ELb0EEENS1_36VarlenDynamicPersistentTileSchedulerILi64ELi64ELi256ELi128ELb1ELb1ELb1ELb1ELb0ELb1EEEEEEEEEvNT_6ParamsE)
        .other          _ZN7cutlass13device_kernelIN5flash11enable_sm90INS1_16FlashAttnFwdSm90INS1_25CollectiveMainloopFwdSm90ILi2EN4cute5tupleIJNS5_1CILi1EEES8_S8_EEENS6_IJNS7_ILi64EEESA_SA_EEELi512ENS_6half_tEfNS_4arch4Sm90ELb0ELb1ELb1ELb1ELb0ELb0ELb1ELb0ELb0ELb1ELb1ELb0EEENS1_21CollectiveEpilogueFwdINS6_IJSA_NS7_ILi512EEESA_EEES9_SC_SE_Li256ELb1ELb1ELb1ELb0EEENS1_36VarlenDynamicPersistentTileSchedulerILi64ELi64ELi256ELi128ELb1ELb1ELb1ELb1ELb0ELb1EEEEEEEEEvNT_6ParamsE,@"STO_CUDA_ENTRY STV_DEFAULT"
_ZN7cutlass13device_kernelIN5flash11enable_sm90INS1_16FlashAttnFwdSm90INS1_25CollectiveMainloopFwdSm90ILi2EN4cute5tupleIJNS5_1CILi1EEES8_S8_EEENS6_IJNS7_ILi64EEESA_SA_EEELi512ENS_6half_tEfNS_4arch4Sm90ELb0ELb1ELb1ELb1ELb0ELb0ELb1ELb0ELb0ELb1ELb1ELb0EEENS1_21CollectiveEpilogueFwdINS6_IJSA_NS7_ILi512EEESA_EEES9_SC_SE_Li256ELb1ELb1ELb1ELb0EEENS1_36VarlenDynamicPersistentTileSchedulerILi64ELi64ELi256ELi128ELb1ELb1ELb1ELb1ELb0ELb1EEEEEEEEEvNT_6ParamsE:
[----:B------:R-:W0:Y:S02]  /*0000*/  LDC R1, c[0x0][0x28] ;  /* 0x00000a00ff017b82 */ /* 0x000e240000000800 */
[----:B0-----:R-:W-:Y:S01]  /*0010*/  VIADD R1, R1, 0xfffffb40 ;  /* 0xfffffb4001017836 */ /* 0x001fe20000000000 */
[----:B------:R-:W0:Y:S01]  /*0020*/  S2R R4, SR_TID.X ;  /* 0x0000000000047919 */ /* 0x000e220000002100 */
[----:B------:R-:W-:Y:S01]  /*0030*/  ELECT P0, URZ, PT ;  /* 0x00000000003f782f */ /* 0x000fe20003800000 */
[----:B------:R-:W-:Y:S01]  /*0040*/  BSSY B0, `(.L_x_6174) ;  /* 0x0000011000007945 */ /* 0x000fe20003800000 */
[----:B------:R-:W-:Y:S01]  /*0050*/  ULDC UR4, c[0x0][0x20] ;  /* 0x0000080000047ab9 */ /* 0x000fe20000000800 */
[----:B0-----:R-:W-:-:S05]  /*0060*/  SHF.R.U32.HI R0, RZ, 0x5, R4 ;  /* 0x00000005ff007819 */ /* 0x001fca0000011604 */
[----:B------:R-:W0:Y:S02]  /*0070*/  SHFL.IDX PT, R2, R0, RZ, 0x1f ;  /* 0x00001fff00027589 */ /* 0x000e2400000e0000 */
[----:B0-----:R-:W-:Y:S02]  /*0080*/  ISETP.EQ.AND P0, PT, R2, RZ, P0 ;  /* 0x000000ff0200720c */ /* 0x001fe40000702270 */
[----:B------:R-:W-:Y:S01]  /*0090*/  IADD3 R2, P1, R1, UR4, RZ ;  /* 0x0000000401027c10 */ /* 0x000fe2000ff3e0ff */
[----:B------:R-:W-:-:S04]  /*00a0*/  ULDC UR4, c[0x0][0x24] ;  /* 0x0000090000047ab9 */ /* 0x000fc80000000800 */
[----:B------:R-:W-:-:S06]  /*00b0*/  IMAD.X R16, RZ, RZ, UR4, P1 ;  /* 0x00000004ff107e24 */ /* 0x000fcc00088e06ff */
        /* <DEDUP_REMOVED lines=9> */
.L_x_6175:
[----:B------:R-:W-:Y:S05]  /*0150*/  BSYNC B0 ;  /* 0x0000000000007941 */ /* 0x000fea0003800000 */
.L_x_6174:
[----:B------:R-:W-:Y:S01]  /*0160*/  VOTEU.ANY UP0, P0 ;  /* 0x00000000003f7886 */ /* 0x000fe20000000100 */
[----:B------:R-:W0:Y:S01]  /*0170*/  SHFL.IDX PT, R3, R0, RZ, 0x1f ;  /* 0x00001fff00037589 */ /* 0x000e2200000e0000 */
[----:B------:R-:W-:Y:S01]  /*0180*/  UMOV UR4, 0x80 ;  /* 0x0000008000047882 */ /* 0x000fe20000000000 */
[----:B------:R-:W-:Y:S01]  /*0190*/  UMOV UR7, 0x100 ;  /* 0x0000010000077882 */ /* 0x000fe20000000000 */
[----:B------:R-:W-:Y:S01]  /*01a0*/  SHF.R.U32.HI R4, RZ, 0x7, R4 ;  /* 0x00000007ff047819 */ /* 0x000fe20000011604 */
[----:B------:R-:W1:Y:S01]  /*01b0*/  @UP0 S2UR UR8, SR_CgaCtaId ;  /* 0x00000000000809c3 */ /* 0x000e620000008800 */
[----:B------:R-:W-:Y:S01]  /*01c0*/  @UP0 UMOV UR6, 0x400 ;  /* 0x0000040000060882 */ /* 0x000fe20000000000 */
[----:B------:R-:W-:-:S04]  /*01d0*/  @UP0 UIADD3 UR4, -UR4, 0x100000, URZ ;  /* 0x0010000004040890 */ /* 0x000fc8000fffe13f */
[----:B------:R-:W-:Y:S02]  /*01e0*/  @UP0 USHF.L.U32 UR5, UR4, 0xb, URZ ;  /* 0x0000000b04050899 */ /* 0x000fe4000800063f */
[----:B------:R-:W-:Y:S01]  /*01f0*/  @UP0 USHF.L.U32 UR4, UR4, 0x1, URZ ;  /* 0x0000000104040899 */ /* 0x000fe2000800063f */
[----:B------:R-:W-:Y:S01]  /*0200*/  VOTEU.ANY UP1, P0 ;  /* 0x00000000003f7886 */ /* 0x000fe20000020100 */
[----:B------:R-:W-:Y:S01]  /*0210*/  VOTEU.ANY UP2, P0 ;  /* 0x00000000003f7886 */ /* 0x000fe20000040100 */
[----:B------:R-:W2:Y:S01]  /*0220*/  SHFL.IDX PT, R4, R4, RZ, 0x1f ;  /* 0x00001fff04047589 */ /* 0x000ea200000e0000 */
[----:B0-----:R-:W-:Y:S01]  /*0230*/  ISETP.NE.AND P1, PT, R3, RZ, PT ;  /* 0x000000ff0300720c */ /* 0x001fe20003f25270 */
[----:B-1----:R-:W-:Y:S02]  /*0240*/  @UP0 ULEA UR8, UR8, UR6, 0x18 ;  /* 0x0000000608080291 */ /* 0x002fe4000f8ec03f */
[----:B------:R-:W-:-:S04]  /*0250*/  @UP0 UIADD3 UR6, -UR7, 0x100000, URZ ;  /* 0x0010000007060890 */ /* 0x000fc8000fffe13f */
[----:B------:R-:W-:Y:S02]  /*0260*/  @UP0 USHF.L.U32 UR7, UR6, 0xb, URZ ;  /* 0x0000000b06070899 */ /* 0x000fe4000800063f */
[----:B------:R-:W-:Y:S01]  /*0270*/  @UP0 USHF.L.U32 UR6, UR6, 0x1, URZ ;  /* 0x0000000106060899 */ /* 0x000fe2000800063f */
[----:B------:R-:W-:Y:S01]  /*0280*/  VOTEU.ANY UP0, P0 ;  /* 0x00000000003f7886 */ /* 0x000fe20000000100 */
[----:B------:R-:W0:Y:S04]  /*0290*/  FENCE.VIEW.ASYNC.S ;  /* 0x00000000000073c6 */ /* 0x000e280000000000 */
[----:B0-----:R0:W1:Y:S01]  /*02a0*/  @UP0 SYNCS.EXCH.64 URZ, [UR8+0x38800], UR4 ;  /* 0x03880004083f05b2 */ /* 0x0010620008000100 */
[----:B------:R0:W3:Y:S05]  /*02b0*/  @UP1 SYNCS.EXCH.64 URZ, [UR8+0x38810], UR4 ;  /* 0x03881004083f15b2 */ /* 0x0000ea0008000100 */
[----:B------:R0:W4:Y:S01]  /*02c0*/  @UP2 SYNCS.EXCH.64 URZ, [UR8+0x38820], UR6 ;  /* 0x03882006083f25b2 */ /* 0x0001220008000100 */
[----:B--2---:R-:W-:Y:S05]  /*02d0*/  @P1 BRA `(.L_x_6176) ;  /* 0x0000000000381947 */ /* 0x004fea0003800000 */
        /* <DEDUP_REMOVED lines=13> */
[----:B--2---:R-:W-:Y:S01]  /*03b0*/  NOP ;  /* 0x0000000000007918 */ /* 0x004fe20000000000 */
.L_x_6176:
[----:B------:R-:W2:Y:S01]  /*03c0*/  SHFL.IDX PT, R3, R0, RZ, 0x1f ;  /* 0x00001fff00037589 */ /* 0x000ea200000e0000 */
[----:B------:R-:W-:Y:S01]  /*03d0*/  NOP ;  /* 0x0000000000007918 */ /* 0x000fe20000000000 */
[----:B--2---:R-:W-:-:S13]  /*03e0*/  ISETP.NE.AND P0, PT, R3, RZ, PT ;  /* 0x000000ff0300720c */ /* 0x004fda0003f05270 */
        /* <DEDUP_REMOVED lines=18> */
[----:B--2---:R-:W-:Y:S01]  /*0510*/  NOP ;  /* 0x0000000000007918 */ /* 0x004fe20000000000 */
.L_x_6177:
[----:B------:R-:W2:Y:S01]  /*0520*/  SHFL.IDX PT, R3, R0, RZ, 0x1f ;  /* 0x00001fff00037589 */ /* 0x000ea200000e0000 */
[----:B------:R-:W-:Y:S01]  /*0530*/  NOP ;  /* 0x0000000000007918 */ /* 0x000fe20000000000 */
[----:B--2---:R-:W-:-:S13]  /*0540*/  ISETP.NE.AND P0, PT, R3, RZ, PT ;  /* 0x000000ff0300720c */ /* 0x004fda0003f05270 */
        /* <DEDUP_REMOVED lines=15> */
.L_x_6178:
        /* <DEDUP_REMOVED lines=22> */
.L_x_6179:
[----:B------:R-:W2:Y:S01]  /*07a0*/  SHFL.IDX PT, R3, R0, RZ, 0x1f ;  /* 0x00001fff00037589 */ /* 0x000ea200000e0000 */
[----:B------:R-:W-:Y:S01]  /*07b0*/  R2UR UR38, R4 ;  /* 0x00000000042672ca */ /* 0x000fe200000e0000 */
        /* <DEDUP_REMOVED lines=21> */
.L_x_6180:
[----:B------:R-:W-:Y:S01]  /*0910*/  UISETP.NE.AND UP0, UPT, UR38, URZ, UPT ;  /* 0x0000003f2600728c */ /* 0x000fe2000bf05270 */
[----:B------:R-:W-:Y:S01]  /*0920*/  NOP ;  /* 0x0000000000007918 */ /* 0x000fe20000000000 */
[----:B------:R-:W-:Y:S01]  /*0930*/  ULDC.64 UR40, c[0x0][0x208] ;  /* 0x0000820000287ab9 */ /* 0x000fe20000000a00 */
[----:B------:R-:W-:Y:S01]  /*0940*/  IMAD.MOV.U32 R152, RZ, RZ, R2 ;  /* 0x000000ffff987224 */ /* 0x000fe200078e0002 */
[----:B0-----:R-:W-:Y:S01]  /*0950*/  UP2UR UR4, UPR, URZ, 0x1 ;  /* 0x000000013f047883 */ /* 0x001fe20008000000 */
[----:B------:R-:W-:Y:S01]  /*0960*/  IMAD.MOV.U32 R153, RZ, RZ, R16 ;  /* 0x000000ffff997224 */ /* 0x000fe200078e0010 */
[----:B-1-34-:R-:W-:Y:S01]  /*0970*/  BAR.SYNC.DEFER_BLOCKING 0x0 ;  /* 0x0000000000007b1d */ /* 0x01afe20000010000 */
[----:B------:R-:W-:-:S13]  /*0980*/  PLOP3.LUT P0, PT, PT, PT, UP0, 0x40, 0x0 ;  /* 0x000000000000781c */ /* 0x000fda0003f0e808 */
[----:B------:R-:W-:Y:S05]  /*0990*/  @P0 BRA `(.L_x_6181) ;  /* 0x000002c000140947 */ /* 0x000fea0003800000 */
.L_x_6182:
[----:B------:R-:W-:-:S08]  /*09a0*/  NOP ;  /* 0x0000000000007918 */ /* 0x000fd00000000000 */
[----:B------:R-:W0:Y:S02]  /*09b0*/  USETMAXREG.TRY_ALLOC.CTAPOOL UP0, 0xf0 ;  /* 0x000000f0000079c8 */ /* 0x000e240008000600 */
[----:B0-----:R-:W-:-:S13]  /*09c0*/  PLOP3.LUT P0, PT, PT, PT, UP0, 0x80, 0x0 ;  /* 0x000000000000781c */ /* 0x001fda0003f0f008 */
[----:B------:R-:W-:Y:S05]  /*09d0*/  @!P0 BRA `(.L_x_6182) ;  /* 0xfffffffc00f08947 */ /* 0x000fea000383ffff */
[----:B------:R-:W0:Y:S01]  /*09e0*/  S2R R3, SR_TID.X ;  /* 0x0000000000037919 */ /* 0x000e220000002100 */
[----:B------:R-:W1:Y:S01]  /*09f0*/  S2UR UR4, SR_CgaCtaId ;  /* 0x00000000000479c3 */ /* 0x000e620000008800 */
[----:B------:R-:W-:Y:S01]  /*0a00*/  UMOV UR47, 0x400 ;  /* 0x00000400002f7882 */ /* 0x000fe20000000000 */
[----:B------:R-:W-:Y:S01]  /*0a10*/  IADD3 R8, P1, R2, 0x1e8, RZ ;  /* 0x000001e802087810 */ /* 0x000fe20007f3e0ff */
[----:B------:R-:W-:Y:S04]  /*0a20*/  STL.64 [R1+0x1e8], RZ ;  /* 0x0001e8ff01007387 */ /* 0x000fe80000100a00 */
[----:B------:R-:W-:Y:S01]  /*0a30*/  IMAD.X R9, RZ, RZ, R16, P1 ;  /* 0x000000ffff097224 */ /* 0x000fe200008e0610 */
[----:B------:R-:W-:Y:S04]  /*0a40*/  STL [R1+0x1f0], RZ ;  /* 0x0001f0ff01007387 */ /* 0x000fe80000100800 */
[----:B------:R-:W-:Y:S04]  /*0a50*/  STL.64 [R1+0x490], R8 ;  /* 0x0004900801007387 */ /* 0x000fe80000100a00 */
[----:B------:R-:W-:Y:S01]  /*0a60*/  STL [R1+0x1f4], RZ ;  /* 0x0001f4ff01007387 */ /* 0x000fe20000100800 */
[----:B-1----:R-:W-:-:S03]  /*0a70*/  ULEA UR47, UR4, UR47, 0x18 ;  /* 0x0000002f042f7291 */ /* 0x002fc6000f8ec03f */
[----:B------:R-:W-:Y:S01]  /*0a80*/  ULDC UR4, c[0x0][0xd3c] ;  /* 0x00034f0000047ab9 */ /* 0x000fe20000000800 */
[----:B0-----:R-:W-:-:S04]  /*0a90*/  LOP3.LUT R0, R3, 0xffffff80, RZ, 0xc0, !PT ;  /* 0xffffff8003007812 */ /* 0x001fc800078ec0ff */
[----:B------:R-:W-:-:S13]  /*0aa0*/  ISETP.NE.AND P0, PT, R0, 0x80, PT ;  /* 0x000000800000780c */ /* 0x000fda0003f05270 */
[----:B------:R-:W-:Y:S06]  /*0ab0*/  @!P0 BAR.ARV 0x8, 0x100 ;  /* 0x0204000000008b1d */ /* 0x000fec0000002000 */
[----:B------:R-:W-:-:S13]  /*0ac0*/  ISETP.GE.U32.AND P0, PT, R3, 0x100, PT ;  /* 0x000001000300780c */ /* 0x000fda0003f06070 */
[----:B------:R-:W-:Y:S08]  /*0ad0*/  @P0 BAR.ARV 0xf, 0x100 ;  /* 0x03c4000000000b1d */ /* 0x000ff00000002000 */
[----:B------:R-:W-:Y:S01]  /*0ae0*/  BAR.SYNC.DEFER_BLOCKING 0x5, 0x180 ;  /* 0x0146000000007b1d */ /* 0x000fe20000010000 */
[----:B------:R-:W-:-:S05]  /*0af0*/  IADD3 R0, P2, R2, 0x1f4, RZ ;  /* 0x000001f402007810 */ /* 0x000fca0007f5e0ff */
[----:B------:R0:W-:Y:S02]  /*0b00*/  STL [R1+0x498], R0 ;  /* 0x0004980001007387 */ /* 0x0001e40000100800 */
[----:B0-----:R-:W-:-:S05]  /*0b10*/  IMAD.X R0, RZ, RZ, R16, P2 ;  /* 0x000000ffff007224 */ /* 0x001fca00010e0610 */
[----:B------:R-:W-:Y:S04]  /*0b20*/  STL [R1+0x484], R0 ;  /* 0x0004840001007387 */ /* 0x000fe80000100800 */
[----:B------:R-:W0:Y:S01]  /*0b30*/  LDS.128 R4, [UR47+0x388d0] ;  /* 0x0388d02fff047984 */ /* 0x000e220008000c00 */
[----:B------:R-:W-:Y:S06]  /*0b40*/  BAR.ARV 0x4, 0x180 ;  /* 0x0106000000007b1d */ /* 0x000fec0000002000 */
[----:B0-----:R-:W-:-:S13]  /*0b50*/  ISETP.GE.AND P0, PT, R7, UR4, PT ;  /* 0x0000000407007c0c */ /* 0x001fda000bf06270 */
[----:B------:R-:W-:Y:S05]  /*0b60*/  @P0 EXIT ;  /* 0x000000000000094d */ /* 0x000fea0003800000 */
[----:B------:R-:W-:Y:S01]  /*0b70*/  VIADD R218, R3, 0xffffff80 ;  /* 0xffffff8003da7836 */ /* 0x000fe20000000000 */
[----:B------:R-:W-:Y:S01]  /*0b80*/  R2UR UR7, R6 ;  /* 0x00000000060772ca */ /* 0x000fe200000e0000 */
[----:B------:R-:W0:Y:S01]  /*0b90*/  S2UR UR4, SR_SWINHI ;  /* 0x00000000000479c3 */ /* 0x000e220000002f00 */
[----:B------:R-:W-:Y:S02]  /*0ba0*/  R2UR UR5, R5 ;  /* 0x00000000050572ca */ /* 0x000fe400000e0000 */
[----:B------:R-:W-:Y:S02]  /*0bb0*/  SHF.R.S32.HI R3, RZ, 0x1f, R218 ;  /* 0x0000001fff037819 */ /* 0x000fe400000114da */
[----:B------:R-:W-:Y:S02]  /*0bc0*/  R2UR UR6, R7 ;  /* 0x00000000070672ca */ /* 0x000fe400000e0000 */
[CC--:B------:R-:W-:Y:S02]  /*0bd0*/  LEA.HI R6, R3.reuse, R218.reuse, RZ, 0x7 ;  /* 0x000000da03067211 */ /* 0x0c0fe400078f38ff */
[----:B------:R-:W-:-:S02]  /*0be0*/  LEA.HI R5, R3, R218, RZ, 0x2 ;  /* 0x000000da03057211 */ /* 0x000fc400078f10ff */
[-C--:B------:R-:W-:Y:S02]  /*0bf0*/  LEA.HI R0, R3, R218.reuse, RZ, 0x4 ;  /* 0x000000da03007211 */ /* 0x080fe400078f20ff */
[----:B------:R-:W-:Y:S02]  /*0c00*/  LOP3.LUT R7, R6, 0xffffff80, RZ, 0xc0, !PT ;  /* 0xffffff8006077812 */ /* 0x000fe400078ec0ff */
[----:B------:R-:W-:Y:S02]  /*0c10*/  LOP3.LUT R9, R5, 0xfffffffc, RZ, 0xc0, !PT ;  /* 0xfffffffc05097812 */ /* 0x000fe400078ec0ff */
[----:B------:R-:W-:Y:S01]  /*0c20*/  LOP3.LUT R5, R0, 0xfffffff0, RZ, 0xc0, !PT ;  /* 0xfffffff000057812 */ /* 0x000fe200078ec0ff */
[C---:B------:R-:W-:Y:S01]  /*0c30*/  IMAD.IADD R8, R218.reuse, 0x1, -R7 ;  /* 0x00000001da087824 */ /* 0x040fe200078e0a07 */
[----:B------:R-:W-:Y:S01]  /*0c40*/  LEA.HI R4, R3, R218, RZ, 0x5 ;  /* 0x000000da03047211 */ /* 0x000fe200078f28ff */
[C---:B------:R-:W-:Y:S01]  /*0c50*/  IMAD.IADD R12, R218.reuse, 0x1, -R9 ;  /* 0x00000001da0c7824 */ /* 0x040fe200078e0a09 */
[----:B------:R-:W-:Y:S01]  /*0c60*/  SHF.R.S32.HI R7, RZ, 0x4, R0 ;  /* 0x00000004ff077819 */ /* 0x000fe20000011400 */
[----:B------:R-:W-:Y:S01]  /*0c70*/  IMAD.IADD R15, R218, 0x1, -R5 ;  /* 0x00000001da0f7824 */ /* 0x000fe200078e0a05 */
[----:B------:R-:W-:Y:S01]  /*0c80*/  SHF.R.S32.HI R5, RZ, 0x1f, R8 ;  /* 0x0000001fff057819 */ /* 0x000fe20000011408 */
[----:B------:R-:W-:Y:S01]  /*0c90*/  UMOV UR36, UR47 ;  /* 0x0000002f00247c82 */ /* 0x000fe20008000000 */
[----:B0-----:R-:W-:Y:S01]  /*0ca0*/  UMOV UR37, UR4 ;  /* 0x0000000400257c82 */ /* 0x001fe20008000000 */
[----:B------:R-:W-:Y:S01]  /*0cb0*/  SHF.R.S32.HI R219, RZ, 0x7, R6 ;  /* 0x00000007ffdb7819 */ /* 0x000fe20000011406 */
[----:B------:R-:W-:Y:S01]  /*0cc0*/  IMAD.U32 R20, RZ, RZ, UR36 ;  /* 0x00000024ff147e24 */ /* 0x000fe2000f8e00ff */
[--C-:B------:R-:W-:Y:S01]  /*0cd0*/  SHF.R.S32.HI R14, RZ, 0x5, R4.reuse ;  /* 0x00000005ff0e7819 */ /* 0x100fe20000011404 */
[----:B------:R0:W-:Y:S01]  /*0ce0*/  STL [R1+0x4a4], R15 ;  /* 0x0004a40f01007387 */ /* 0x0001e20000100800 */
[----:B------:R-:W-:Y:S01]  /*0cf0*/  SHF.R.S32.HI R4, RZ, 0x1f, R4 ;  /* 0x0000001fff047819 */ /* 0x000fe20000011404 */
[----:B------:R-:W-:Y:S01]  /*0d00*/  IMAD.U32 R21, RZ, RZ, UR37 ;  /* 0x00000025ff157e24 */ /* 0x000fe2000f8e00ff */
[----:B------:R-:W-:Y:S01]  /*0d10*/  LEA.HI R0, R0, R7, RZ, 0x1 ;  /* 0x0000000700007211 */ /* 0x000fe200078f08ff */
[----:B------:R1:W-:Y:S01]  /*0d20*/  STL [R1+0x4a0], R14 ;  /* 0x0004a00e01007387 */ /* 0x0003e20000100800 */
[----:B------:R-:W-:-:S02]  /*0d30*/  LEA.HI R9, R5, R8, RZ, 0x2 ;  /* 0x0000000805097211 */ /* 0x000fc400078f10ff */
[----:B------:R-:W-:Y:S01]  /*0d40*/  LEA.HI R6, R6, R219, RZ, 0x1 ;  /* 0x000000db06067211 */ /* 0x000fe200078f08ff */
[----:B------:R-:W-:Y:S01]  /*0d50*/  STL.64 [R1+0x488], R20 ;  /* 0x0004881401007387 */ /* 0x000fe20000100a00 */
[----:B------:R-:W-:Y:S01]  /*0d60*/  LEA.HI R4, R4, R14, RZ, 0x2 ;  /* 0x0000000e04047211 */ /* 0x000fe200078f10ff */
[----:B0-----:R-:W-:Y:S01]  /*0d70*/  IMAD R15, R219, 0x100, R15 ;  /* 0x00000100db0f7824 */ /* 0x001fe200078e020f */
[----:B------:R-:W-:Y:S02]  /*0d80*/  LOP3.LUT R0, R0, 0x1ffffffe, RZ, 0xc0, !PT ;  /* 0x1ffffffe00007812 */ /* 0x000fe400078ec0ff */
[--C-:B------:R-:W-:Y:S02]  /*0d90*/  SHF.R.S32.HI R10, RZ, 0x2, R9.reuse ;  /* 0x00000002ff0a7819 */ /* 0x100fe40000011409 */
[----:B------:R-:W-:Y:S01]  /*0da0*/  SHF.R.S32.HI R11, RZ, 0x1f, R9 ;  /* 0x0000001fff0b7819 */ /* 0x000fe20000011409 */
[----:B------:R-:W-:Y:S01]  /*0db0*/  IMAD.IADD R0, R7, 0x1, -R0 ;  /* 0x0000000107007824 */ /* 0x000fe200078e0a00 */
[----:B------:R-:W-:-:S02]  /*0dc0*/  LOP3.LUT R9, R9, 0x7ffffffc, RZ, 0xc0, !PT ;  /* 0x7ffffffc09097812 */ /* 0x000fc400078ec0ff */
[----:B------:R-:W-:Y:S01]  /*0dd0*/  LOP3.LUT R6, R6, 0xfffffe, RZ, 0xc0, !PT ;  /* 0x00fffffe06067812 */ /* 0x000fe200078ec0ff */
[----:B------:R-:W-:Y:S01]  /*0de0*/  IMAD.SHL.U32 R18, R0, 0x8, RZ ;  /* 0x0000000800127824 */ /* 0x000fe200078e00ff */
[----:B------:R-:W-:Y:S01]  /*0df0*/  LOP3.LUT R4, R4, 0x3ffffc, RZ, 0xc0, !PT ;  /* 0x003ffffc04047812 */ /* 0x000fe200078ec0ff */
[----:B------:R-:W-:Y:S01]  /*0e00*/  IMAD.IADD R9, R8, 0x1, -R9 ;  /* 0x0000000108097824 */ /* 0x000fe200078e0a09 */
[----:B------:R-:W-:Y:S01]  /*0e10*/  LEA.HI R11, R11, R10, RZ, 0x3 ;  /* 0x0000000a0b0b7211 */ /* 0x000fe200078f18ff */
[----:B------:R-:W-:Y:S01]  /*0e20*/  IMAD.IADD R6, R219, 0x1, -R6 ;  /* 0x00000001db067824 */ /* 0x000fe200078e0a06 */
[----:B------:R-:W-:Y:S01]  /*0e30*/  LEA.HI R13, R12, R12, RZ, 0x1 ;  /* 0x0000000c0c0d7211 */ /* 0x000fe200078f08ff */
[----:B------:R-:W-:Y:S01]  /*0e40*/  IMAD.IADD R4, R14, 0x1, -R4 ;  /* 0x000000010e047824 */ /* 0x000fe200078e0a04 */
[----:B------:R-:W-:Y:S01]  /*0e50*/  LOP3.LUT R11, R11, 0xfffffff8, RZ, 0xc0, !PT ;  /* 0xfffffff80b0b7812 */ /* 0x000fe200078ec0ff */
[----:B-1----:R-:W-:Y:S01]  /*0e60*/  IMAD.SHL.U32 R14, R6, 0x100, RZ ;  /* 0x00000100060e7824 */ /* 0x002fe200078e00ff */
[----:B------:R-:W-:Y:S01]  /*0e70*/  LEA.HI R5, R5, R8, RZ, 0x5 ;  /* 0x0000000805057211 */ /* 0x000fe200078f28ff */
[----:B------:R-:W-:Y:S01]  /*0e80*/  IMAD.SHL.U32 R0, R9, 0x2, RZ ;  /* 0x0000000209007824 */ /* 0x000fe200078e00ff */
[----:B------:R-:W-:Y:S01]  /*0e90*/  LOP3.LUT R13, R13, 0x1ffffffe, RZ, 0xc0, !PT ;  /* 0x1ffffffe0d0d7812 */ /* 0x000fe200078ec0ff */
[----:B------:R-:W-:Y:S01]  /*0ea0*/  IMAD.IADD R22, R10, 0x1, -R11 ;  /* 0x000000010a167824 */ /* 0x000fe200078e0a0b */
[----:B------:R-:W-:Y:S01]  /*0eb0*/  SHF.R.S32.HI R5, RZ, 0x5, R5 ;  /* 0x00000005ff057819 */ /* 0x000fe20000011405 */
[----:B------:R-:W-:Y:S01]  /*0ec0*/  IMAD.IADD R23, R0, 0x1, R14 ;  /* 0x0000000100177824 */ /* 0x000fe200078e020e */
[----:B------:R0:W-:Y:S01]  /*0ed0*/  STL [R1+0x4a8], R0 ;  /* 0x0004a80001007387 */ /* 0x0001e20000100800 */
[----:B------:R-:W-:Y:S01]  /*0ee0*/  IMAD R4, R4, 0x10, R15 ;  /* 0x0000001004047824 */ /* 0x000fe200078e020f */
[----:B------:R-:W-:Y:S01]  /*0ef0*/  LEA.HI R3, R3, R218, RZ, 0x3 ;  /* 0x000000da03037211 */ /* 0x000fe200078f18ff */
[C---:B------:R-:W-:Y:S01]  /*0f00*/  VIADD R207, R23.reuse, 0x8 ;  /* 0x0000000817cf7836 */ /* 0x040fe20000000000 */
[----:B------:R1:W-:Y:S01]  /*0f10*/  STL [R1+0x4ac], R18 ;  /* 0x0004ac1201007387 */ /* 0x0003e20000100800 */
[----:B------:R-:W-:Y:S01]  /*0f20*/  VIADD R206, R23, 0x10 ;  /* 0x0000001017ce7836 */ /* 0x000fe20000000000 */
[----:B------:R-:W-:Y:S01]  /*0f30*/  LOP3.LUT R7, R3, 0xfffffff8, RZ, 0xc0, !PT ;  /* 0xfffffff803077812 */ /* 0x000fe200078ec0ff */
[----:B------:R-:W-:Y:S01]  /*0f40*/  IMAD.IADD R13, R12, 0x1, -R13 ;  /* 0x000000010c0d7824 */ /* 0x000fe200078e0a0d */
[----:B------:R-:W-:Y:S01]  /*0f50*/  SHF.R.S32.HI R210, RZ, 0x3, R3 ;  /* 0x00000003ffd27819 */ /* 0x000fe20000011403 */
[----:B------:R-:W-:Y:S01]  /*0f60*/  IMAD R22, R5, 0x10, R22 ;  /* 0x0000001005167824 */ /* 0x000fe200078e0216 */
[----:B0-----:R-:W-:Y:S01]  /*0f70*/  SHF.R.S32.HI R0, RZ, 0x1f, R23 ;  /* 0x0000001fff007819 */ /* 0x001fe20000011417 */
[C---:B------:R-:W-:Y:S01]  /*0f80*/  VIADD R205, R23.reuse, 0x18 ;  /* 0x0000001817cd7836 */ /* 0x040fe20000000000 */
[----:B------:R-:W-:Y:S01]  /*0f90*/  SHF.R.S32.HI R3, RZ, 0x1f, R207 ;  /* 0x0000001fff037819 */ /* 0x000fe200000114cf */
[----:B------:R-:W-:Y:S01]  /*0fa0*/  VIADD R204, R23, 0x20 ;  /* 0x0000002017cc7836 */ /* 0x000fe20000000000 */
[----:B------:R-:W-:Y:S01]  /*0fb0*/  STL [R1+0x49c], R14 ;  /* 0x00049c0e01007387 */ /* 0x000fe20000100800 */
[----:B-1----:R-:W-:-:S02]  /*0fc0*/  IMAD.U32 R18, R4, 0x40, R18 ;  /* 0x0000004004127824 */ /* 0x002fc400078e0012 */
[----:B------:R-:W-:Y:S01]  /*0fd0*/  IMAD R4, R13, 0x8, R22 ;  /* 0x000000080d047824 */ /* 0x000fe200078e0216 */
[----:B------:R0:W-:Y:S01]  /*0fe0*/  STL [R1+0x47c], R0 ;  /* 0x00047c0001007387 */ /* 0x0001e20000100800 */
[C---:B------:R-:W-:Y:S02]  /*0ff0*/  VIADD R203, R23.reuse, 0x28 ;  /* 0x0000002817cb7836 */ /* 0x040fe40000000000 */
[C---:B------:R-:W-:Y:S01]  /*1000*/  VIADD R202, R23.reuse, 0x30 ;  /* 0x0000003017ca7836 */ /* 0x040fe20000000000 */
[----:B------:R1:W-:Y:S01]  /*1010*/  STL [R1+0x480], R4 ;  /* 0x0004800401007387 */ /* 0x0003e20000100800 */
[C---:B------:R-:W-:Y:S02]  /*1020*/  VIADD R201, R23.reuse, 0x38 ;  /* 0x0000003817c97836 */ /* 0x040fe40000000000 */
[C---:B------:R-:W-:Y:S01]  /*1030*/  VIADD R200, R23.reuse, 0x40 ;  /* 0x0000004017c87836 */ /* 0x040fe20000000000 */
[----:B------:R2:W-:Y:S01]  /*1040*/  STL [R1+0x478], R3 ;  /* 0x0004780301007387 */ /* 0x0005e20000100800 */
[C---:B------:R-:W-:Y:S01]  /*1050*/  VIADD R199, R23.reuse, 0x48 ;  /* 0x0000004817c77836 */ /* 0x040fe20000000000 */
[----:B0-----:R-:W-:Y:S01]  /*1060*/  SHF.R.S32.HI R0, RZ, 0x1f, R206 ;  /* 0x0000001fff007819 */ /* 0x001fe200000114ce */
[----:B------:R-:W-:-:S02]  /*1070*/  VIADD R198, R23, 0x50 ;  /* 0x0000005017c67836 */ /* 0x000fc40000000000 */
[C---:B------:R-:W-:Y:S01]  /*1080*/  VIADD R197, R23.reuse, 0x58 ;  /* 0x0000005817c57836 */ /* 0x040fe20000000000 */
[----:B-1----:R-:W-:Y:S01]  /*1090*/  SHF.R.S32.HI R4, RZ, 0x1f, R205 ;  /* 0x0000001fff047819 */ /* 0x002fe200000114cd */
[----:B------:R0:W-:Y:S01]  /*10a0*/  STL [R1+0x474], R0 ;  /* 0x0004740001007387 */ /* 0x0001e20000100800 */
[C---:B------:R-:W-:Y:S01]  /*10b0*/  VIADD R196, R23.reuse, 0x60 ;  /* 0x0000006017c47836 */ /* 0x040fe20000000000 */
[----:B--2---:R-:W-:Y:S02]  /*10c0*/  SHF.R.S32.HI R3, RZ, 0x1f, R204 ;  /* 0x0000001fff037819 */ /* 0x004fe400000114cc */
[----:B------:R1:W-:Y:S01]  /*10d0*/  STL [R1+0x470], R4 ;  /* 0x0004700401007387 */ /* 0x0003e20000100800 */
[C---:B------:R-:W-:Y:S02]  /*10e0*/  VIADD R195, R23.reuse, 0x68 ;  /* 0x0000006817c37836 */ /* 0x040fe40000000000 */
[C---:B------:R-:W-:Y:S01]  /*10f0*/  VIADD R194, R23.reuse, 0x70 ;  /* 0x0000007017c27836 */ /* 0x040fe20000000000 */
[----:B------:R2:W-:Y:S01]  /*1100*/  STL [R1+0x46c], R3 ;  /* 0x00046c0301007387 */ /* 0x0005e20000100800 */
[----:B------:R-:W-:Y:S01]  /*1110*/  IMAD.IADD R220, R218, 0x1, -R7 ;  /* 0x00000001dadc7824 */ /* 0x000fe200078e0a07 */
[----:B0-----:R-:W-:Y:S01]  /*1120*/  SHF.R.S32.HI R0, RZ, 0x1f, R203 ;  /* 0x0000001fff007819 */ /* 0x001fe200000114cb */
[----:B------:R-:W-:-:S02]  /*1130*/  VIADD R193, R23, 0x78 ;  /* 0x0000007817c17836 */ /* 0x000fc40000000000 */
[----:B------:R-:W-:Y:S01]  /*1140*/  IMAD.SHL.U32 R160, R220, 0x8, RZ ;  /* 0x00000008dca07824 */ /* 0x000fe200078e00ff */
[----:B-1----:R-:W-:Y:S01]  /*1150*/  SHF.R.S32.HI R4, RZ, 0x1f, R202 ;  /* 0x0000001fff047819 */ /* 0x002fe200000114ca */
[----:B------:R0:W-:Y:S01]  /*1160*/  STL [R1+0x468], R0 ;  /* 0x0004680001007387 */ /* 0x0001e20000100800 */
[C---:B------:R-:W-:Y:S01]  /*1170*/  VIADD R192, R23.reuse, 0x80 ;  /* 0x0000008017c07836 */ /* 0x040fe20000000000 */
[----:B------:R-:W-:Y:S01]  /*1180*/  SHF.R.S32.HI R237, RZ, 0x1f, R193 ;  /* 0x0000001fffed7819 */ /* 0x000fe200000114c1 */
[C---:B------:R-:W-:Y:S01]  /*1190*/  VIADD R159, R160.reuse, 0x40 ;  /* 0x00000040a09f7836 */ /* 0x040fe20000000000 */
[----:B--2---:R-:W-:Y:S01]  /*11a0*/  SHF.R.S32.HI R3, RZ, 0x1f, R201 ;  /* 0x0000001fff037819 */ /* 0x004fe200000114c9 */
[----:B------:R1:W-:Y:S01]  /*11b0*/  STL [R1+0x464], R4 ;  /* 0x0004640401007387 */ /* 0x0003e20000100800 */
[C---:B------:R-:W-:Y:S01]  /*11c0*/  VIADD R158, R160.reuse, 0x80 ;  /* 0x00000080a09e7836 */ /* 0x040fe20000000000 */
[----:B------:R-:W-:Y:S01]  /*11d0*/  SHF.R.S32.HI R236, RZ, 0x1f, R192 ;  /* 0x0000001fffec7819 */ /* 0x000fe200000114c0 */
[C---:B------:R-:W-:Y:S01]  /*11e0*/  VIADD R157, R160.reuse, 0xc0 ;  /* 0x000000c0a09d7836 */ /* 0x040fe20000000000 */
[----:B------:R2:W-:Y:S01]  /*11f0*/  STL [R1+0x460], R3 ;  /* 0x0004600301007387 */ /* 0x0005e20000100800 */
[----:B0-----:R-:W-:Y:S01]  /*1200*/  SHF.R.S32.HI R0, RZ, 0x1f, R200 ;  /* 0x0000001fff007819 */ /* 0x001fe200000114c8 */
[C---:B------:R-:W-:Y:S01]  /*1210*/  VIADD R156, R160.reuse, 0x100 ;  /* 0x00000100a09c7836 */ /* 0x040fe20000000000 */
[----:B------:R-:W-:Y:S01]  /*1220*/  SHF.R.S32.HI R217, RZ, 0x1f, R159 ;  /* 0x0000001fffd97819 */ /* 0x000fe2000001149f */
[C---:B------:R-:W-:Y:S01]  /*1230*/  VIADD R17, R160.reuse, 0x140 ;  /* 0x00000140a0117836 */ /* 0x040fe20000000000 */
[----:B------:R-:W-:Y:S01]  /*1240*/  SHF.R.S32.HI R216, RZ, 0x1f, R158 ;  /* 0x0000001fffd87819 */ /* 0x000fe2000001149e */
[----:B------:R0:W-:Y:S01]  /*1250*/  STL [R1+0x45c], R0 ;  /* 0x00045c0001007387 */ /* 0x0001e20000100800 */
[----:B-1----:R-:W-:Y:S01]  /*1260*/  SHF.R.S32.HI R4, RZ, 0x1f, R199 ;  /* 0x0000001fff047819 */ /* 0x002fe200000114c7 */
[C---:B------:R-:W-:Y:S01]  /*1270*/  VIADD R162, R160.reuse, 0x180 ;  /* 0x00000180a0a27836 */ /* 0x040fe20000000000 */
[----:B------:R-:W-:Y:S01]  /*1280*/  SHF.R.S32.HI R215, RZ, 0x1f, R157 ;  /* 0x0000001fffd77819 */ /* 0x000fe2000001149d */
[----:B------:R-:W-:Y:S01]  /*1290*/  VIADD R161, R160, 0x1c0 ;  /* 0x000001c0a0a17836 */ /* 0x000fe20000000000 */
[----:B--2---:R-:W-:Y:S01]  /*12a0*/  SHF.R.S32.HI R3, RZ, 0x1f, R198 ;  /* 0x0000001fff037819 */ /* 0x004fe200000114c6 */
[----:B------:R1:W-:Y:S01]  /*12b0*/  STL [R1+0x458], R4 ;  /* 0x0004580401007387 */ /* 0x0003e20000100800 */
[C---:B------:R-:W-:Y:S01]  /*12c0*/  VIADD R191, R23.reuse, 0x88 ;  /* 0x0000008817bf7836 */ /* 0x040fe20000000000 */
[----:B------:R-:W-:Y:S01]  /*12d0*/  SHF.R.S32.HI R214, RZ, 0x1f, R156 ;  /* 0x0000001fffd67819 */ /* 0x000fe2000001149c */
[C---:B------:R-:W-:Y:S01]  /*12e0*/  VIADD R190, R23.reuse, 0x90 ;  /* 0x0000009017be7836 */ /* 0x040fe20000000000 */
[----:B0-----:R-:W-:Y:S01]  /*12f0*/  SHF.R.S32.HI R0, RZ, 0x1f, R197 ;  /* 0x0000001fff007819 */ /* 0x001fe200000114c5 */
[----:B------:R0:W-:Y:S01]  /*1300*/  STL [R1+0x454], R3 ;  /* 0x0004540301007387 */ /* 0x0001e20000100800 */
[C---:B------:R-:W-:Y:S01]  /*1310*/  VIADD R189, R23.reuse, 0x98 ;  /* 0x0000009817bd7836 */ /* 0x040fe20000000000 */
[----:B------:R-:W-:Y:S01]  /*1320*/  SHF.R.S32.HI R213, RZ, 0x1f, R17 ;  /* 0x0000001fffd57819 */ /* 0x000fe20000011411 */
[C---:B------:R-:W-:Y:S01]  /*1330*/  VIADD R188, R23.reuse, 0xa0 ;  /* 0x000000a017bc7836 */ /* 0x040fe20000000000 */
[----:B------:R2:W-:Y:S01]  /*1340*/  STL [R1+0x450], R0 ;  /* 0x0004500001007387 */ /* 0x0005e20000100800 */
[----:B-1----:R-:W-:Y:S01]  /*1350*/  SHF.R.S32.HI R4, RZ, 0x1f, R196 ;  /* 0x0000001fff047819 */ /* 0x002fe200000114c4 */
[C---:B------:R-:W-:Y:S01]  /*1360*/  VIADD R187, R23.reuse, 0xa8 ;  /* 0x000000a817bb7836 */ /* 0x040fe20000000000 */
[----:B------:R-:W-:Y:S01]  /*1370*/  SHF.R.S32.HI R212, RZ, 0x1f, R162 ;  /* 0x0000001fffd47819 */ /* 0x000fe200000114a2 */
[C---:B------:R-:W-:Y:S01]  /*1380*/  VIADD R186, R23.reuse, 0xb0 ;  /* 0x000000b017ba7836 */ /* 0x040fe20000000000 */
[----:B------:R-:W-:Y:S01]  /*1390*/  SHF.R.S32.HI R211, RZ, 0x1f, R161 ;  /* 0x0000001fffd37819 */ /* 0x000fe200000114a1 */
[----:B------:R1:W-:Y:S01]  /*13a0*/  STL [R1+0x44c], R4 ;  /* 0x00044c0401007387 */ /* 0x0003e20000100800 */
[----:B0-----:R-:W-:Y:S01]  /*13b0*/  SHF.R.S32.HI R3, RZ, 0x1f, R195 ;  /* 0x0000001fff037819 */ /* 0x001fe200000114c3 */
        /* <DEDUP_REMOVED lines=19> */
[----:B------:R-:W-:Y:S01]  /*14f0*/  IMAD.WIDE R18, R18, 0x2, R20 ;  /* 0x0000000212127825 */ /* 0x000fe200078e0214 */
[----:B------:R-:W-:-:S02]  /*1500*/  SHF.R.S32.HI R228, RZ, 0x1f, R184 ;  /* 0x0000001fffe47819 */ /* 0x000fc400000114b8 */
[----:B------:R-:W-:Y:S02]  /*1510*/  SHF.R.S32.HI R227, RZ, 0x1f, R167 ;  /* 0x0000001fffe37819 */ /* 0x000fe400000114a7 */
[----:B------:R-:W-:Y:S02]  /*1520*/  SHF.R.S32.HI R226, RZ, 0x1f, R166 ;  /* 0x0000001fffe27819 */ /* 0x000fe400000114a6 */
[----:B------:R-:W-:Y:S02]  /*1530*/  SHF.R.S32.HI R225, RZ, 0x1f, R165 ;  /* 0x0000001fffe17819 */ /* 0x000fe400000114a5 */
[----:B------:R-:W-:Y:S02]  /*1540*/  SHF.R.S32.HI R224, RZ, 0x1f, R164 ;  /* 0x0000001fffe07819 */ /* 0x000fe400000114a4 */
[----:B------:R-:W-:Y:S02]  /*1550*/  SHF.R.S32.HI R223, RZ, 0x1f, R163 ;  /* 0x0000001fffdf7819 */ /* 0x000fe400000114a3 */
[----:B------:R-:W-:-:S02]  /*1560*/  SHF.R.S32.HI R222, RZ, 0x1f, R209 ;  /* 0x0000001fffde7819 */ /* 0x000fc400000114d1 */
[----:B-1----:R-:W-:-:S07]  /*1570*/  SHF.R.S32.HI R221, RZ, 0x1f, R208 ;  /* 0x0000001fffdd7819 */ /* 0x002fce00000114d0 */
.L_x_6321:
[----:B------:R-:W-:Y:S01]  /*1580*/  ULDC.64 UR8, c[0x0][0xb20] ;  /* 0x0002c80000087ab9 */ /* 0x000fe20000000a00 */
[----:B------:R-:W-:Y:S02]  /*1590*/  ULOP3.LUT UR39, UR7, 0xff0000, URZ, 0xc0, !UPT ;  /* 0x00ff000007277892 */ /* 0x000fe4000f8ec03f */
[----:B------:R-:W-:Y:S01]  /*15a0*/  UISETP.NE.U32.AND UP0, UPT, UR8, URZ, UPT ;  /* 0x0000003f0800728c */ /* 0x000fe2000bf05070 */
[----:B------:R-:W-:-:S03]  /*15b0*/  ULDC UR49, c[0x0][0x2f0] ;  /* 0x0000bc0000317ab9 */ /* 0x000fc60000000800 */
        /* <DEDUP_REMOVED lines=9> */
[----:B0123--:R-:W-:Y:S02]  /*1650*/  IMAD.U32 R4, RZ, RZ, UR8 ;  /* 0x00000008ff047e24 */ /* 0x00ffe4000f8e00ff */
[----:B----4-:R-:W-:Y:S01]  /*1660*/  IMAD.U32 R5, RZ, RZ, UR9 ;  /* 0x00000009ff057e24 */ /* 0x010fe2000f8e00ff */
[----:B------:R-:W-:-:S03]  /*1670*/  @UP1 UIMAD.WIDE UR8, UR6, 0x4, UR10 ;  /* 0x00000004060818a5 */ /* 0x000fc6000f8e020a */
[----:B------:R-:W-:Y:S01]  /*1680*/  ULDC.64 UR10, c[0x0][0xb18] ;  /* 0x0002c600000a7ab9 */ /* 0x000fe20000000a00 */
[----:B------:R-:W2:Y:S02]  /*1690*/  @P0 LDG.E R4, desc[UR40][R4.64] ;  /* 0x0000002804040981 */ /* 0x000ea4000c1e1900 */
[----:B------:R-:W-:Y:S02]  /*16a0*/  IMAD.U32 R6, RZ, RZ, UR8 ;  /* 0x00000008ff067e24 */ /* 0x000fe4000f8e00ff */
[----:B------:R-:W-:Y:S01]  /*16b0*/  IMAD.U32 R7, RZ, RZ, UR9 ;  /* 0x00000009ff077e24 */ /* 0x000fe2000f8e00ff */
[----:B------:R-:W-:-:S04]  /*16c0*/  ULDC.64 UR8, c[0x0][0x418] ;  /* 0x0001060000087ab9 */ /* 0x000fc80000000a00 */
[----:B------:R-:W3:Y:S01]  /*16d0*/  @P2 LDG.E R6, desc[UR40][R6.64] ;  /* 0x0000002806062981 */ /* 0x000ee2000c1e1900 */
[----:B------:R-:W-:Y:S01]  /*16e0*/  UISETP.NE.U32.AND UP0, UPT, UR8, URZ, UPT ;  /* 0x0000003f0800728c */ /* 0x000fe2000bf05070 */
[----:B------:R-:W-:Y:S01]  /*16f0*/  ISETP.NE.U32.AND P1, PT, RZ, UR10, PT ;  /* 0x0000000aff007c0c */ /* 0x000fe2000bf25070 */
[----:B------:R-:W-:Y:S02]  /*1700*/  ULOP3.LUT UR8, UR7, 0xff000000, URZ, 0xc0, !UPT ;  /* 0xff00000007087892 */ /* 0x000fe4000f8ec03f */
[----:B------:R-:W-:Y:S01]  /*1710*/  UISETP.NE.AND.EX UP0, UPT, UR9, URZ, UPT, UP0 ;  /* 0x0000003f0900728c */ /* 0x000fe2000bf05300 */
[----:B------:R-:W-:Y:S01]  /*1720*/  ISETP.NE.AND.EX P1, PT, RZ, UR11, PT, P1 ;  /* 0x0000000bff007c0c */ /* 0x000fe2000bf25310 */
[----:B------:R-:W-:Y:S01]  /*1730*/  USHF.R.U32.HI UR8, URZ, 0x8, UR8 ;  /* 0x000000083f087899 */ /* 0x000fe20008011608 */
[----:B------:R-:W-:Y:S01]  /*1740*/  ULDC UR9, c[0x0][0x424] ;  /* 0x0001090000097ab9 */ /* 0x000fe20000000800 */
[----:B------:R-:W-:Y:S01]  /*1750*/  UMOV UR4, URZ ;  /* 0x0000003f00047c82 */ /* 0x000fe20008000000 */
[----:B------:R-:W-:Y:S01]  /*1760*/  USEL UR9, UR9, 0x1, UP0 ;  /* 0x0000000109097887 */ /* 0x000fe20008000000 */
[----:B------:R-:W-:Y:S01]  /*1770*/  ULDC UR48, c[0x0][0x288] ;  /* 0x0000a20000307ab9 */ /* 0x000fe20000000800 */
[----:B------:R-:W-:-:S02]  /*1780*/  ULEA.HI UR39, UR39, UR8, URZ, 0x10 ;  /* 0x0000000827277291 */ /* 0x000fc4000f8f803f */
[----:B------:R-:W-:Y:S01]  /*1790*/  UIMAD UR49, UR9, UR49, URZ ;  /* 0x00000031093172a4 */ /* 0x000fe2000f8e023f */
[----:B------:R-:W-:Y:S01]  /*17a0*/  UMOV UR42, UR7 ;  /* 0x00000007002a7c82 */ /* 0x000fe20008000000 */
        /* <DEDUP_REMOVED lines=16> */
.L_x_6183:
[----:B------:R-:W-:Y:S01]  /*18b0*/  UMOV UR43, UR5 ;  /* 0x00000005002b7c82 */ /* 0x000fe20008000000 */
        /* <DEDUP_REMOVED lines=9> */
.L_x_6184:
        /* <DEDUP_REMOVED lines=13> */
.L_x_6185:
[----:B------:R-:W0:Y:S01]  /*1a20*/  LDC R0, c[0x0][0xa80] ;  /* 0x0002a000ff007b82 */ /* 0x000e220000000800 */
[----:B------:R-:W-:Y:S01]  /*1a30*/  UISETP.NE.AND UP0, UPT, UR38, 0x1, UPT ;  /* 0x000000012600788c */ /* 0x000fe2000bf05270 */
[----:B------:R1:W-:Y:S01]  /*1a40*/  STL.128 [R1+0x200], RZ ;  /* 0x000200ff01007387 */ /* 0x0003e20000100c00 */
[C---:B------:R-:W-:Y:S01]  /*1a50*/  IADD3 R36, P0, R2.reuse, 0x200, RZ ;  /* 0x0000020002247810 */ /* 0x040fe20007f1e0ff */
[----:B------:R-:W-:Y:S01]  /*1a60*/  UIADD3 UR49, -UR4, UR49, URZ ;  /* 0x0000003104317290 */ /* 0x000fe2000fffe13f */
[----:B------:R-:W-:Y:S01]  /*1a70*/  IADD3 R35, P1, R2, 0x240, RZ ;  /* 0x0000024002237810 */ /* 0x000fe20007f3e0ff */
[----:B------:R1:W-:Y:S01]  /*1a80*/  STL.128 [R1+0x210], RZ ;  /* 0x000210ff01007387 */ /* 0x0003e20000100c00 */
[----:B------:R-:W-:Y:S01]  /*1a90*/  PLOP3.LUT P2, PT, PT, PT, UP0, 0x80, 0x0 ;  /* 0x000000000000781c */ /* 0x000fe20003f4f008 */
[--C-:B------:R-:W-:Y:S02]  /*1aa0*/  IMAD.X R37, RZ, RZ, R16.reuse, P0 ;  /* 0x000000ffff257224 */ /* 0x100fe400000e0610 */
[----:B------:R1:W-:Y:S01]  /*1ab0*/  STL.128 [R1+0x240], RZ ;  /* 0x000240ff01007387 */ /* 0x0003e20000100c00 */
[----:B------:R-:W-:-:S03]  /*1ac0*/  IMAD.X R34, RZ, RZ, R16, P1 ;  /* 0x000000ffff227224 */ /* 0x000fc600008e0610 */
[----:B------:R1:W-:Y:S04]  /*1ad0*/  STL.128 [R1+0x250], RZ ;  /* 0x000250ff01007387 */ /* 0x0003e80000100c00 */
[----:B------:R1:W-:Y:S04]  /*1ae0*/  STL.128 [R1+0x260], RZ ;  /* 0x000260ff01007387 */ /* 0x0003e80000100c00 */
[----:B------:R1:W-:Y:S04]  /*1af0*/  STL.128 [R1+0x270], RZ ;  /* 0x000270ff01007387 */ /* 0x0003e80000100c00 */
[----:B0-----:R1:W-:Y:S04]  /*1b00*/  STL [R1+0x220], R0 ;  /* 0x0002200001007387 */ /* 0x0013e80000100800 */
        /* <DEDUP_REMOVED lines=28> */
[----:B------:R-:W-:Y:S05]  /*1cd0*/  @!P2 BRA `(.L_x_6186) ;  /* 0x0000008000c0a947 */ /* 0x000fea0003800000 */
[----:B------:R-:W-:Y:S01]  /*1ce0*/  ULDC UR4, c[0x0][0x448] ;  /* 0x0001120000047ab9 */ /* 0x000fe20000000800 */
[----:B------:R-:W-:Y:S02]  /*1cf0*/  USHF.L.U32 UR8, UR5, 0x6, URZ ;  /* 0x0000000605087899 */ /* 0x000fe4000800063f */
[----:B------:R-:W-:Y:S02]  /*1d00*/  UISETP.NE.AND UP0, UPT, UR4, 0x1, UPT ;  /* 0x000000010400788c */ /* 0x000fe4000bf05270 */
[----:B------:R-:W-:Y:S01]  /*1d10*/  UIADD3 UR9, UR8, 0x3f, URZ ;  /* 0x0000003f08097890 */ /* 0x000fe2000fffe03f */
[----:B------:R-:W-:Y:S01]  /*1d20*/  ULDC.64 UR4, c[0x0][0xad8] ;  /* 0x0002b60000047ab9 */ /* 0x000fe20000000a00 */
[----:B------:R-:W-:Y:S02]  /*1d30*/  UIADD3 UR10, UR49, 0x1, -UR48 ;  /* 0x00000001310a7890 */ /* 0x000fe4000fffe830 */
[----:B------:R-:W-:-:S05]  /*1d40*/  UISETP.GE.AND UP1, UPT, UR5, 0x1, UPT ;  /* 0x000000010500788c */ /* 0x000fca000bf26270 */
[----:B------:R-:W-:Y:S01]  /*1d50*/  @UP0 UIADD3 UR6, UR8, 0x3f, URZ ;  /* 0x0000003f08060890 */ /* 0x000fe2000fffe03f */
[----:B------:R-:W-:Y:S01]  /*1d60*/  @UP0 ULDC UR7, c[0x0][0x44c] ;  /* 0x0001130000070ab9 */ /* 0x000fe20000000800 */
[----:B------:R-:W-:Y:S02]  /*1d70*/  PLOP3.LUT P1, PT, PT, PT, UP1, 0x80, 0x0 ;  /* 0x000000000000781c */ /* 0x000fe40003f2f018 */
        /* <DEDUP_REMOVED lines=16> */
.L_x_6188:
[----:B------:R-:W-:-:S11]  /*1e80*/  UISETP.NE.AND UP1, UPT, UR5, 0x1, UPT ;  /* 0x000000010500788c */ /* 0x000fd6000bf25270 */
[----:B------:R-:W-:Y:S02]  /*1e90*/  @UP1 ULDC.64 UR10, c[0x0][0xae0] ;  /* 0x0002b800000a1ab9 */ /* 0x000fe40000000a00 */
[----:B------:R-:W-:-:S04]  /*1ea0*/  UIMAD.WIDE.U32 UR6, UR9, UR10, URZ ;  /* 0x0000000a090672a5 */ /* 0x000fc8000f8e003f */
[----:B------:R-:W-:-:S12]  /*1eb0*/  @UP1 USHF.R.U32.HI UR9, URZ, UR11, UR7 ;  /* 0x0000000b3f091299 */ /* 0x000fd80008011607 */
.L_x_6189:
[----:B------:R-:W-:-:S04]  /*1ec0*/  UIMAD UR9, UR9, UR5, UR5 ;  /* 0x00000005090972a4 */ /* 0x000fc8000f8e0205 */
[----:B------:R-:W-:-:S04]  /*1ed0*/  UISETP.LT.AND UP1, UPT, UR4, UR9, UPT ;  /* 0x000000090400728c */ /* 0x000fc8000bf21270 */
[----:B------:R-:W-:-:S12]  /*1ee0*/  USEL UR4, UR4, UR9, UP1 ;  /* 0x0000000904047287 */ /* 0x000fd80008800000 */
.L_x_6187:
[----:B------:R-:W-:Y:S02]  /*1ef0*/  UIADD3 UR9, UR49, 0x3f, URZ ;  /* 0x0000003f31097890 */ /* 0x000fe4000fffe03f */
[----:B------:R-:W-:Y:S02]  /*1f00*/  UIADD3 UR10, UR4, 0x3f, URZ ;  /* 0x0000003f040a7890 */ /* 0x000fe4000fffe03f */
[----:B------:R-:W-:Y:S02]  /*1f10*/  USHF.R.S32.HI UR4, URZ, 0x1f, UR9 ;  /* 0x0000001f3f047899 */ /* 0x000fe40008011409 */
[----:B------:R-:W-:Y:S01]  /*1f20*/  USHF.R.S32.HI UR11, URZ, 0x1f, UR10 ;  /* 0x0000001f3f0b7899 */ /* 0x000fe2000801140a */
[----:B------:R-:W-:Y:S01]  /*1f30*/  @UP0 ULDC UR6, c[0x0][0x44c] ;  /* 0x0001130000060ab9 */ /* 0x000fe20000000800 */
[----:B------:R-:W-:Y:S02]  /*1f40*/  ULEA.HI UR4, UR4, UR9, URZ, 0x6 ;  /* 0x0000000904047291 */ /* 0x000fe4000f8f303f */
[----:B------:R-:W-:-:S02]  /*1f50*/  ULEA.HI UR11, UR11, UR10, URZ, 0x6 ;  /* 0x0000000a0b0b7291 */ /* 0x000fc4000f8f303f */
[----:B------:R-:W-:Y:S01]  /*1f60*/  UIMAD.WIDE.U32 UR6, UR8, UR6, URZ ;  /* 0x00000006080672a5 */ /* 0x000fe2000f8e003f */
[----:B------:R-:W-:Y:S01]  /*1f70*/  @UP0 ULDC UR9, c[0x0][0x450] ;  /* 0x0001140000090ab9 */ /* 0x000fe20000000800 */
[----:B------:R-:W-:Y:S02]  /*1f80*/  USHF.R.S32.HI UR4, URZ, 0x6, UR4 ;  /* 0x000000063f047899 */ /* 0x000fe40008011404 */
[----:B------:R-:W-:Y:S02]  /*1f90*/  USHF.R.S32.HI UR11, URZ, 0x6, UR11 ;  /* 0x000000063f0b7899 */ /* 0x000fe4000801140b */
[----:B------:R-:W-:Y:S02]  /*1fa0*/  @UP0 USHF.R.U32.HI UR8, URZ, UR9, UR7 ;  /* 0x000000093f080299 */ /* 0x000fe40008011607 */
[----:B------:R-:W-:Y:S02]  /*1fb0*/  UISETP.LT.AND UP0, UPT, UR4, UR11, UPT ;  /* 0x0000000b0400728c */ /* 0x000fe4000bf01270 */
[----:B------:R-:W-:Y:S01]  /*1fc0*/  UIADD3 UR8, UR8, UR49, -UR48 ;  /* 0x0000003108087290 */ /* 0x000fe2000fffe830 */
[----:B------:R-:W-:Y:S01]  /*1fd0*/  ULDC UR6, c[0x0][0xad4] ;  /* 0x0002b50000067ab9 */ /* 0x000fe20000000800 */
[----:B------:R-:W-:-:S02]  /*1fe0*/  USEL UR11, UR4, UR11, UP0 ;  /* 0x0000000b040b7287 */ /* 0x000fc40008000000 */
        /* <DEDUP_REMOVED lines=12> */
.L_x_6191:
[----:B------:R-:W-:-:S11]  /*20b0*/  UISETP.NE.AND UP0, UPT, UR5, 0x1, UPT ;  /* 0x000000010500788c */ /* 0x000fd6000bf05270 */
[----:B------:R-:W-:Y:S02]  /*20c0*/  @UP0 ULDC.64 UR12, c[0x0][0xae0] ;  /* 0x0002b800000c0ab9 */ /* 0x000fe40000000a00 */
[----:B------:R-:W-:-:S04]  /*20d0*/  UIMAD.WIDE.U32 UR6, UR8, UR12, URZ ;  /* 0x0000000c080672a5 */ /* 0x000fc8000f8e003f */
[----:B------:R-:W-:-:S12]  /*20e0*/  @UP0 USHF.R.U32.HI UR8, URZ, UR13, UR7 ;  /* 0x0000000d3f080299 */ /* 0x000fd80008011607 */
.L_x_6192:
[----:B------:R-:W-:-:S04]  /*20f0*/  UIMAD UR5, UR8, UR5, URZ ;  /* 0x00000005080572a4 */ /* 0x000fc8000f8e023f */
[----:B------:R-:W-:-:S04]  /*2100*/  UISETP.LT.AND UP0, UPT, UR4, UR5, UPT ;  /* 0x000000050400728c */ /* 0x000fc8000bf01270 */
[----:B------:R-:W-:-:S12]  /*2110*/  USEL UR4, UR4, UR5, !UP0 ;  /* 0x0000000504047287 */ /* 0x000fd8000c000000 */
.L_x_6190:
        /* <DEDUP_REMOVED lines=15> */
[-C--:B-1----:R-:W-:Y:S01]  /*2210*/  IABS R0, R4.reuse ;  /* 0x0000000400007213 */ /* 0x082fe20000000000 */
        /* <DEDUP_REMOVED lines=31> */
.L_x_6193:
[----:B------:R-:W-:Y:S01]  /*2410*/  UIMAD UR20, UR20, UR4, UR9 ;  /* 0x00000004141472a4 */ /* 0x000fe2000f8e0209 */
[----:B-1----:R-:W-:Y:S02]  /*2420*/  IMAD.U32 R0, RZ, RZ, UR11 ;  /* 0x0000000bff007e24 */ /* 0x002fe4000f8e00ff */
[----:B------:R-:W-:-:S05]  /*2430*/  IMAD.U32 R3, RZ, RZ, UR4 ;  /* 0x00000004ff037e24 */ /* 0x000fca000f8e00ff */
[----:B------:R-:W-:-:S04]  /*2440*/  VIADDMNMX R0, R3, UR20, R0, PT ;  /* 0x0000001403007c46 */ /* 0x000fc8000b800100 */
[----:B------:R-:W-:Y:S02]  /*2450*/  R2UR UR21, R0 ;  /* 0x00000000001572ca */ /* 0x000fe400000e0000 */
[----:B------:R-:W-:-:S11]  /*2460*/  PRMT R0, RZ, 0x7610, R0 ;  /* 0x00007610ff007816 */ /* 0x000fd60000000000 */
[----:B------:R-:W-:-:S06]  /*2470*/  UISETP.GT.AND UP0, UPT, UR21, UR20, UPT ;  /* 0x000000141500728c */ /* 0x000fcc000bf04270 */
[----:B------:R-:W-:-:S13]  /*2480*/  PLOP3.LUT P0, PT, PT, PT, UP0, 0x80, 0x0 ;  /* 0x000000000000781c */ /* 0x000fda0003f0f008 */
        /* <DEDUP_REMOVED lines=106> */
[----:B------:R-:W0:Y:S04]  /*2b30*/  SHFL.IDX PT, R3, R219, RZ, 0x1f ;  /* 0x00001fffdb037589 */ /* 0x000e2800000e0000 */
[----:B------:R-:W5:Y:S04]  /*2b40*/  LDL R20, [R1+0x260] ;  /* 0x0002600001147983 */ /* 0x000f680000100800 */
[----:B------:R-:W5:Y:S04]  /*2b50*/  LDL R21, [R1+0x354] ;  /* 0x0003540001157983 */ /* 0x000f680000100800 */
[----:B--2---:R1:W-:Y:S04]  /*2b60*/  STL [R1+0x240], R0 ;  /* 0x0002400001007387 */ /* 0x0043e80000100800 */
[----:B---3--:R-:W-:Y:S04]  /*2b70*/  STL [R1+0x244], R8 ;  /* 0x0002440801007387 */ /* 0x008fe80000100800 */
[----:B----4-:R2:W-:Y:S01]  /*2b80*/  STL [R1+0x250], R6 ;  /* 0x0002500601007387 */ /* 0x0105e20000100800 */
[----:B0-----:R-:W-:-:S03]  /*2b90*/  R2UR UR4, R3 ;  /* 0x00000000030472ca */ /* 0x001fc600000e0000 */
[----:B------:R-:W3:Y:S04]  /*2ba0*/  LDL R154, [R1+0x30c] ;  /* 0x00030c00019a7983 */ /* 0x000ee80000100800 */
        /* <DEDUP_REMOVED lines=15> */
[----:B-1----:R-:W4:Y:S04]  /*2ca0*/  LDL R0, [R1+0x428] ;  /* 0x0004280001007983 */ /* 0x002f280000100800 */
[----:B------:R-:W4:Y:S04]  /*2cb0*/  LDL R3, [R1+0x42c] ;  /* 0x00042c0001037983 */ /* 0x000f280000100800 */
[----:B--2---:R-:W2:Y:S04]  /*2cc0*/  LDL R6, [R1+0x430] ;  /* 0x0004300001067983 */ /* 0x004ea80000100800 */
[----:B------:R-:W2:Y:S04]  /*2cd0*/  LDL R7, [R1+0x434] ;  /* 0x0004340001077983 */ /* 0x000ea80000100800 */
[----:B------:R-:W2:Y:S04]  /*2ce0*/  LDL R8, [R1+0x438] ;  /* 0x0004380001087983 */ /* 0x000ea80000100800 */
[----:B------:R-:W2:Y:S01]  /*2cf0*/  LDL R9, [R1+0x43c] ;  /* 0x00043c0001097983 */ /* 0x000ea20000100800 */
[----:B------:R-:W-:-:S04]  /*2d00*/  ULEA.HI UR5, UR4, UR4, URZ, 0x1 ;  /* 0x0000000404057291 */ /* 0x000fc8000f8f083f */
[----:B------:R-:W-:-:S04]  /*2d10*/  ULOP3.LUT UR5, UR5, 0x1fffe, URZ, 0xc0, !UPT ;  /* 0x0001fffe05057892 */ /* 0x000fc8000f8ec03f */
[----:B------:R-:W-:-:S04]  /*2d20*/  UIADD3 UR5, UR4, -UR5, URZ ;  /* 0x8000000504057290 */ /* 0x000fc8000fffe03f */
[----:B------:R-:W-:-:S04]  /*2d30*/  ULEA UR5, UR5, UR47, 0xf ;  /* 0x0000002f05057291 */ /* 0x000fc8000f8e783f */
[----:B------:R-:W-:-:S04]  /*2d40*/  UIADD3 UR5, UR5, 0x400, URZ ;  /* 0x0000040005057890 */ /* 0x000fc8000fffe03f */
[----:B------:R-:W-:-:S04]  /*2d50*/  USHF.R.U32.HI UR5, URZ, 0x4, UR5 ;  /* 0x000000043f057899 */ /* 0x000fc80008011605 */
[----:B------:R-:W-:Y:S02]  /*2d60*/  ULOP3.LUT UR5, UR5, 0x3fff, URZ, 0xc0, !UPT ;  /* 0x00003fff05057892 */ /* 0x000fe4000f8ec03f */
[----:B------:R-:W-:Y:S02]  /*2d70*/  UIADD3 UR4, UR47, 0x36400, URZ ;  /* 0x000364002f047890 */ /* 0x000fe4000fffe03f */
[----:B------:R-:W-:Y:S01]  /*2d80*/  ULOP3.LUT UR22, UR5, 0x2000000, URZ, 0xfc, !UPT ;  /* 0x0200000005167892 */ /* 0x000fe2000f8efc3f */
[----:B-----5:R0:W-:Y:S01]  /*2d90*/  STL [R1+0x33c], R5 ;  /* 0x00033c0501007387 */ /* 0x0201e20000100800 */
[----:B------:R-:W-:-:S04]  /*2da0*/  USHF.R.U32.HI UR4, URZ, 0x4, UR4 ;  /* 0x000000043f047899 */ /* 0x000fc80008011604 */
[----:B------:R-:W-:Y:S01]  /*2db0*/  LEA R4, R4, UR22, 0xc ;  /* 0x0000001604047c11 */ /* 0x000fe2000f8e60ff */
[----:B0-----:R-:W-:-:S03]  /*2dc0*/  IMAD.MOV.U32 R5, RZ, RZ, 0x40000040 ;  /* 0x40000040ff057424 */ /* 0x001fc600078e00ff */
[----:B------:R-:W-:Y:S01]  /*2dd0*/  R2UR UR14, R4 ;  /* 0x00000000040e72ca */ /* 0x000fe200000e0000 */
[----:B------:R-:W-:Y:S01]  /*2de0*/  ULOP3.LUT UR4, UR4, 0x3fff, URZ, 0xc0, !UPT ;  /* 0x00003fff04047892 */ /* 0x000fe2000f8ec03f */
[----:B------:R-:W-:-:S03]  /*2df0*/  R2UR UR15, R5 ;  /* 0x00000000050f72ca */ /* 0x000fc600000e0000 */
[----:B------:R-:W-:Y:S01]  /*2e00*/  ULOP3.LUT UR12, UR4, 0x10000, URZ, 0xfc, !UPT ;  /* 0x00010000040c7892 */ /* 0x000fe2000f8efc3f */
        /* <DEDUP_REMOVED lines=111> */
[----:B---3--:R-:W-:Y:S04]  /*3500*/  STL [R1+0x30c], R154 ;  /* 0x00030c9a01007387 */ /* 0x008fe80000100800 */
[----:B----4-:R-:W-:Y:S04]  /*3510*/  STL [R1+0x314], R168 ;  /* 0x000314a801007387 */ /* 0x010fe80000100800 */
        /* <DEDUP_REMOVED lines=19> */
[----:B------:R-:W-:Y:S01]  /*3650*/  STL [R1+0x43c], R9 ;  /* 0x00043c0901007387 */ /* 0x000fe20000100800 */
[----:B------:R-:W-:Y:S01]  /*3660*/  UMOV UR17, 0x40000040 ;  /* 0x4000004000117882 */ /* 0x000fe20000000000 */
[----:B------:R-:W-:-:S02]  /*3670*/  WARPGROUP.DEPBAR.LE gsb0, 0x0 ;  /* 0x00008000000079c5 */ /* 0x000fc40000010000 */
        /* <DEDUP_REMOVED lines=277> */
[----:B------:R-:W0:Y:S03]  /*47d0*/  S2R R169, SR_TID.X ;  /* 0x0000000000a97919 */ /* 0x000e260000002100 */
[----:B------:R1:W-:Y:S04]  /*47e0*/  STL [R1+0x240], R0 ;  /* 0x0002400001007387 */ /* 0x0003e80000100800 */
[----:B------:R1:W-:Y:S04]  /*47f0*/  STL [R1+0x244], R72 ;  /* 0x0002444801007387 */ /* 0x0003e80000100800 */
[----:B------:R1:W-:Y:S04]  /*4800*/  STL [R1+0x248], R74 ;  /* 0x0002484a01007387 */ /* 0x0003e80000100800 */
[----:B------:R1:W-:Y:S04]  /*4810*/  STL [R1+0x24c], R76 ;  /* 0x00024c4c01007387 */ /* 0x0003e80000100800 */
[----:B------:R1:W-:Y:S04]  /*4820*/  STL [R1+0x250], R4 ;  /* 0x0002500401007387 */ /* 0x0003e80000100800 */
[----:B------:R1:W-:Y:S04]  /*4830*/  STL [R1+0x254], R78 ;  /* 0x0002544e01007387 */ /* 0x0003e80000100800 */
[----:B--2---:R1:W-:Y:S04]  /*4840*/  STL [R1+0x258], R80 ;  /* 0x0002585001007387 */ /* 0x0043e80000100800 */
[----:B------:R1:W-:Y:S01]  /*4850*/  STL [R1+0x25c], R82 ;  /* 0x00025c5201007387 */ /* 0x0003e20000100800 */
[----:B0-----:R-:W-:-:S03]  /*4860*/  LOP3.LUT R169, R169, 0x7f, RZ, 0xc0, !PT ;  /* 0x0000007fa9a97812 */ /* 0x001fc600078ec0ff */
[----:B------:R1:W-:Y:S04]  /*4870*/  STL [R1+0x260], R6 ;  /* 0x0002600601007387 */ /* 0x0003e80000100800 */
[----:B---3--:R1:W-:Y:S04]  /*4880*/  STL [R1+0x264], R84 ;  /* 0x0002645401007387 */ /* 0x0083e80000100800 */
        /* <DEDUP_REMOVED lines=118> */
[----:B------:R-:W-:Y:S06]  /*4ff0*/  BAR.ARV 0xf, 0x100 ;  /* 0x03c4000000007b1d */ /* 0x000fec0000002000 */
[----:B------:R-:W-:Y:S01]  /*5000*/  ISETP.NE.AND P1, PT, R169, RZ, PT ;  /* 0x000000ffa900720c */ /* 0x000fe20003f25270 */
[----:B------:R-:W-:-:S12]  /*5010*/  BSSY B0, `(.L_x_6195) ;  /* 0x0000007000007945 */ /* 0x000fd80003800000 */
[----:B-1----:R-:W-:Y:S05]  /*5020*/  @P1 BRA `(.L_x_6196) ;  /* 0x0000000000141947 */ /* 0x002fea0003800000 */
[----:B------:R-:W2:Y:S02]  /*5030*/  LDL R0, [R1+0x1e8] ;  /* 0x0001e80001007983 */ /* 0x000ea40000100800 */
[----:B--2---:R-:W-:-:S05]  /*5040*/  LEA R0, R0, UR47, 0x3 ;  /* 0x0000002f00007c11 */ /* 0x004fca000f8e18ff */
[----:B------:R-:W-:-:S05]  /*5050*/  VIADD R0, R0, 0x38860 ;  /* 0x0003886000007836 */ /* 0x000fca0000000000 */
[----:B------:R-:W-:-:S04]  /*5060*/  PRMT R0, RZ, 0x654, R0 ;  /* 0x00000654ff007816 */ /* 0x000fc80000000000 */
[----:B------:R0:W-:Y:S03]  /*5070*/  SYNCS.ARRIVE.TRANS64.RED.A1T0 RZ, [R0+URZ], RZ ;  /* 0x000000ff00ff79a7 */ /* 0x0001e6000810043f */
.L_x_6196:
[----:B------:R-:W-:Y:S05]  /*5080*/  BSYNC B0 ;  /* 0x0000000000007941 */ /* 0x000fea0003800000 */
.L_x_6195:
[----:B------:R-:W-:-:S04]  /*5090*/  UIADD3 UR6, UR21, -0x2, URZ ;  /* 0xfffffffe15067890 */ /* 0x000fc8000fffe03f */
[----:B------:R-:W-:-:S06]  /*50a0*/  UISETP.GE.AND UP0, UPT, UR6, UR20, UPT ;  /* 0x000000140600728c */ /* 0x000fcc000bf06270 */
[----:B------:R-:W-:-:S13]  /*50b0*/  PLOP3.LUT P0, PT, PT, PT, UP0, 0x80, 0x0 ;  /* 0x000000000000781c */ /* 0x000fda0003f0f008 */
[----:B------:R-:W-:Y:S05]  /*50c0*/  @!P0 BRA `(.L_x_6197) ;  /* 0x0000003c00688947 */ /* 0x000fea0003800000 */
[----:B------:R-:W-:-:S05]  /*50d0*/  UMOV UR21, UR6 ;  /* 0x0000000600157c82 */ /* 0x000fca0008000000 */
.L_x_6200:
[----:B0-----:R-:W2:Y:S04]  /*50e0*/  LDL R0, [R1+0x1e8] ;  /* 0x0001e80001007983 */ /* 0x001ea80000100800 */
        /* <DEDUP_REMOVED lines=63> */
[----:B------:R-:W5:Y:S01]  /*54e0*/  LDL.64 R6, [R1+0x438] ;  /* 0x0004380001067983 */ /* 0x000f620000100a00 */
[----:B--2---:R-:W-:-:S05]  /*54f0*/  IMAD R138, R0, 0x40, R22 ;  /* 0x00000040008a7824 */ /* 0x004fca00078e0216 */
[----:B------:R-:W-:Y:S01]  /*5500*/  LEA R138, R138, UR47, 0x2 ;  /* 0x0000002f8a8a7c11 */ /* 0x000fe2000f8e10ff */
[----:B------:R-:W-:Y:S06]  /*5510*/  BAR.SYNC.DEFER_BLOCKING 0xe, 0x100 ;  /* 0x0384000000007b1d */ /* 0x000fec0000010000 */
[----:B------:R-:W3:Y:S04]  /*5520*/  LDS R3, [R138+0x38400] ;  /* 0x038400008a037984 */ /* 0x000ee80000000800 */
[----:B------:R-:W0:Y:S01]  /*5530*/  LDS R138, [R138+0x38420] ;  /* 0x038420008a8a7984 */ /* 0x000e220000000800 */
        /* <DEDUP_REMOVED lines=60> */
[-C--:B------:R-:W-:Y:S01]  /*5900*/  FMUL.FTZ R80, R80, R3.reuse ;  /* 0x0000000350507220 */ /* 0x080fe20000410000 */
[----:B------:R-:W-:Y:S01]  /*5910*/  FMUL.FTZ R81, R81, R3 ;  /* 0x0000000351517220 */ /* 0x000fe20000410000 */
[C---:B------:R-:W-:Y:S01]  /*5920*/  FMUL.FTZ R79, R3.reuse, R79 ;  /* 0x0000004f034f7220 */ /* 0x040fe20000410000 */
[----:B------:R-:W-:Y:S01]  /*5930*/  FMUL.FTZ R78, R3, R78 ;  /* 0x0000004e034e7220 */ /* 0x000fe20000410000 */
[C---:B0-----:R-:W-:Y:S01]  /*5940*/  FMUL.FTZ R77, R138.reuse, R77 ;  /* 0x0000004d8a4d7220 */ /* 0x041fe20000410000 */
        /* <DEDUP_REMOVED lines=90> */
[----:B------:R0:W-:Y:S01]  /*5ef0*/  STL.64 [R1+0x420], R72 ;  /* 0x0004204801007387 */ /* 0x0001e20000100a00 */
[C---:B------:R-:W-:Y:S01]  /*5f00*/  FMUL.FTZ R7, R138.reuse, R7 ;  /* 0x000000078a077220 */ /* 0x040fe20000410000 */
[----:B------:R-:W-:Y:S02]  /*5f10*/  FMUL.FTZ R6, R138, R6 ;  /* 0x000000068a067220 */ /* 0x000fe40000410000 */
        /* <DEDUP_REMOVED lines=34> */
[----:B0-----:R-:W4:Y:S04]  /*6140*/  LDL R72, [R1+0x244] ;  /* 0x0002440001487983 */ /* 0x001f280000100800 */
[----:B-1----:R-:W5:Y:S04]  /*6150*/  LDL R74, [R1+0x248] ;  /* 0x00024800014a7983 */ /* 0x002f680000100800 */
[----:B------:R-:W5:Y:S04]  /*6160*/  LDL R76, [R1+0x24c] ;  /* 0x00024c00014c7983 */ /* 0x000f680000100800 */
[----:B------:R-:W5:Y:S04]  /*6170*/  LDL R14, [R1+0x250] ;  /* 0x00025000010e7983 */ /* 0x000f680000100800 */
[----:B------:R-:W5:Y:S04]  /*6180*/  LDL R78, [R1+0x254] ;  /* 0x00025400014e7983 */ /* 0x000f680000100800 */
[----:B------:R-:W5:Y:S04]  /*6190*/  LDL R82, [R1+0x258] ;  /* 0x0002580001527983 */ /* 0x000f680000100800 */
[----:B------:R-:W5:Y:S04]  /*61a0*/  LDL R84, [R1+0x25c] ;  /* 0x00025c0001547983 */ /* 0x000f680000100800 */
[----:B--2---:R-:W2:Y:S04]  /*61b0*/  LDL R4, [R1+0x260] ;  /* 0x0002600001047983 */ /* 0x004ea80000100800 */
[----:B------:R-:W2:Y:S04]  /*61c0*/  LDL R86, [R1+0x264] ;  /* 0x0002640001567983 */ /* 0x000ea80000100800 */
[----:B------:R-:W2:Y:S04]  /*61d0*/  LDL R88, [R1+0x268] ;  /* 0x0002680001587983 */ /* 0x000ea80000100800 */
[----:B------:R-:W2:Y:S04]  /*61e0*/  LDL R90, [R1+0x26c] ;  /* 0x00026c00015a7983 */ /* 0x000ea80000100800 */
        /* <DEDUP_REMOVED lines=117> */
[----:B----4-:R-:W-:Y:S04]  /*6940*/  STL [R1+0x244], R72 ;  /* 0x0002444801007387 */ /* 0x010fe80000100800 */
[----:B-----5:R-:W-:Y:S04]  /*6950*/  STL [R1+0x248], R74 ;  /* 0x0002484a01007387 */ /* 0x020fe80000100800 */
        /* <DEDUP_REMOVED lines=168> */
[----:B0-----:R-:W-:Y:S01]  /*73e0*/  @!P0 IMAD.MOV.U32 R0, RZ, RZ, RZ ;  /* 0x000000ffff008224 */ /* 0x001fe200078e00ff */
[----:B------:R-:W3:Y:S04]  /*73f0*/  @!P0 LDL R3, [R1+0x1ec] ;  /* 0x0001ec0001038983 */ /* 0x000ee80000100800 */
[----:B------:R-:W-:Y:S02]  /*7400*/  LEA R4, R0, UR22, 0xc ;  /* 0x0000001600047c11 */ /* 0x000fe4000f8e60ff */
[----:B------:R-:W4:Y:S02]  /*7410*/  LDL R0, [R1+0x1f0] ;  /* 0x0001f00001007983 */ /* 0x000f240000100800 */
[C---:B------:R-:W-:Y:S01]  /*7420*/  R2UR UR14, R4.reuse ;  /* 0x00000000040e72ca */ /* 0x040fe200000e0000 */
[----:B------:R-:W-:-:S05]  /*7430*/  VIADD R6, R4, 0x80 ;  /* 0x0000008004067836 */ /* 0x000fca0000000000 */
[----:B------:R-:W-:Y:S01]  /*7440*/  R2UR UR18, R6 ;  /* 0x00000000061272ca */ /* 0x000fe200000e0000 */
[C---:B------:R-:W-:Y:S02]  /*7450*/  VIADD R6, R4.reuse, 0x100 ;  /* 0x0000010004067836 */ /* 0x040fe40000000000 */
[----:B------:R-:W-:-:S03]  /*7460*/  VIADD R4, R4, 0x180 ;  /* 0x0000018004047836 */ /* 0x000fc60000000000 */
[----:B------:R-:W-:Y:S02]  /*7470*/  R2UR UR6, R6 ;  /* 0x00000000060672ca */ /* 0x000fe400000e0000 */
[----:B------:R-:W-:Y:S01]  /*7480*/  R2UR UR10, R4 ;  /* 0x00000000040a72ca */ /* 0x000fe200000e0000 */
        /* <DEDUP_REMOVED lines=142> */
[----:B------:R-:W4:Y:S04]  /*7d70*/  LDL R78, [R1+0x248] ;  /* 0x00024800014e7983 */ /* 0x000f280000100800 */
[----:B-1----:R-:W4:Y:S04]  /*7d80*/  LDL R80, [R1+0x24c] ;  /* 0x00024c0001507983 */ /* 0x002f280000100800 */
[----:B------:R-:W4:Y:S04]  /*7d90*/  LDL R8, [R1+0x250] ;  /* 0x0002500001087983 */ /* 0x000f280000100800 */
[----:B------:R-:W4:Y:S04]  /*7da0*/  LDL R82, [R1+0x254] ;  /* 0x0002540001527983 */ /* 0x000f280000100800 */
[----:B--2---:R-:W2:Y:S04]  /*7db0*/  LDL R84, [R1+0x258] ;  /* 0x0002580001547983 */ /* 0x004ea80000100800 */
[----:B------:R-:W2:Y:S04]  /*7dc0*/  LDL R86, [R1+0x25c] ;  /* 0x00025c0001567983 */ /* 0x000ea80000100800 */
[----:B------:R-:W2:Y:S04]  /*7dd0*/  LDL R10, [R1+0x260] ;  /* 0x00026000010a7983 */ /* 0x000ea80000100800 */
[----:B-----5:R-:W5:Y:S04]  /*7de0*/  LDL R88, [R1+0x264] ;  /* 0x0002640001587983 */ /* 0x020f680000100800 */
        /* <DEDUP_REMOVED lines=127> */
[----:B-----5:R-:W-:Y:S04]  /*85e0*/  STL [R1+0x264], R88 ;  /* 0x0002645801007387 */ /* 0x020fe80000100800 */
[----:B------:R-:W-:Y:S04]  /*85f0*/  STL [R1+0x268], R90 ;  /* 0x0002685a01007387 */ /* 0x000fe80000100800 */
[----:B---3--:R-:W-:Y:S04]  /*8600*/  STL [R1+0x26c], R92 ;  /* 0x00026c5c01007387 */ /* 0x008fe80000100800 */
        /* <DEDUP_REMOVED lines=116> */
[----:B------:R-:W-:Y:S01]  /*8d50*/  VIADD R0, R0, 0x1 ;  /* 0x0000000100007836 */ /* 0x000fe20000000000 */
[----:B------:R-:W-:Y:S01]  /*8d60*/  @!P0 LOP3.LUT R4, R3, 0x1, RZ, 0x3c, !PT ;  /* 0x0000000103048812 */ /* 0x000fe200078e3cff */
[----:B------:R-:W-:Y:S03]  /*8d70*/  BSSY B0, `(.L_x_6198) ;  /* 0x000000e000007945 */ /* 0x000fe60003800000 */
[----:B------:R0:W-:Y:S04]  /*8d80*/  STL [R1+0x1f0], R0 ;  /* 0x0001f00001007387 */ /* 0x0001e80000100800 */
[----:B------:R1:W-:Y:S01]  /*8d90*/  @!P0 STL [R1+0x1ec], R4 ;  /* 0x0001ec0401008387 */ /* 0x0003e20000100800 */
[----:B0-----:R-:W-:Y:S01]  /*8da0*/  IMAD.U32 R0, RZ, RZ, UR21 ;  /* 0x00000015ff007e24 */ /* 0x001fe2000f8e00ff */
[----:B------:R-:W-:-:S02]  /*8db0*/  UIADD3 UR21, UR21, -0x1, URZ ;  /* 0xffffffff15157890 */ /* 0x000fc4000fffe03f */
[----:B------:R1:W-:Y:S01]  /*8dc0*/  @!P0 STL [R1+0x1e8], RZ ;  /* 0x0001e8ff01008387 */ /* 0x0003e20000100800 */
[----:B------:R-:W-:Y:S06]  /*8dd0*/  BAR.ARV 0xf, 0x100 ;  /* 0x03c4000000007b1d */ /* 0x000fec0000002000 */
[----:B------:R-:W-:Y:S01]  /*8de0*/  ISETP.GT.AND P0, PT, R0, UR20, PT ;  /* 0x0000001400007c0c */ /* 0x000fe2000bf04270 */
[----:B------:R-:W-:-:S12]  /*8df0*/  @P1 BRA `(.L_x_6199) ;  /* 0x0000000000141947 */ /* 0x000fd80003800000 */
[----:B------:R-:W2:Y:S02]  /*8e00*/  LDL R0, [R1+0x1e8] ;  /* 0x0001e80001007983 */ /* 0x000ea40000100800 */
[----:B--2---:R-:W-:-:S05]  /*8e10*/  LEA R0, R0, UR47, 0x3 ;  /* 0x0000002f00007c11 */ /* 0x004fca000f8e18ff */
[----:B------:R-:W-:-:S05]  /*8e20*/  VIADD R0, R0, 0x38860 ;  /* 0x0003886000007836 */ /* 0x000fca0000000000 */
[----:B------:R-:W-:-:S04]  /*8e30*/  PRMT R0, RZ, 0x654, R0 ;  /* 0x00000654ff007816 */ /* 0x000fc80000000000 */
[----:B------:R0:W-:Y:S03]  /*8e40*/  SYNCS.ARRIVE.TRANS64.RED.A1T0 RZ, [R0+URZ], RZ ;  /* 0x000000ff00ff79a7 */ /* 0x0001e6000810043f */
.L_x_6199:
[----:B------:R-:W-:Y:S05]  /*8e50*/  BSYNC B0 ;  /* 0x0000000000007941 */ /* 0x000fea0003800000 */
.L_x_6198:
[----:B------:R-:W-:Y:S05]  /*8e60*/  @P0 BRA `(.L_x_6200) ;  /* 0xffffffc0009c0947 */ /* 0x000fea000383ffff */
.L_x_6197:
[----:B------:R-:W2:Y:S04]  /*8e70*/  LDL R135, [R1+0x1e8] ;  /* 0x0001e80001877983 */ /* 0x000ea80000100800 */
[----:B------:R-:W3:Y:S04]  /*8e80*/  LDL.64 R6, [R1+0x240] ;  /* 0x0002400001067983 */ /* 0x000ee80000100a00 */
[----:B-1----:R-:W4:Y:S04]  /*8e90*/  LDL.64 R4, [R1+0x250] ;  /* 0x0002500001047983 */ /* 0x002f280000100a00 */
        /* <DEDUP_REMOVED lines=62> */
[----:B--2---:R-:W-:-:S05]  /*9280*/  IMAD R135, R135, 0x40, R22 ;  /* 0x0000004087877824 */ /* 0x004fca00078e0216 */
[----:B------:R-:W-:Y:S01]  /*9290*/  LEA R135, R135, UR47, 0x2 ;  /* 0x0000002f87877c11 */ /* 0x000fe2000f8e10ff */
[----:B------:R-:W-:Y:S06]  /*92a0*/  BAR.SYNC.DEFER_BLOCKING 0xe, 0x100 ;  /* 0x0384000000007b1d */ /* 0x000fec0000010000 */
[----:B0-----:R-:W3:Y:S04]  /*92b0*/  LDS R0, [R135+0x38400] ;  /* 0x0384000087007984 */ /* 0x001ee80000000800 */
[----:B------:R-:W5:Y:S01]  /*92c0*/  LDS R135, [R135+0x38420] ;  /* 0x0384200087877984 */ /* 0x000f620000000800 */
[C---:B---3--:R-:W-:Y:S01]  /*92d0*/  FMUL.FTZ R7, R0.reuse, R7 ;  /* 0x0000000700077220 */ /* 0x048fe20000410000 */
[C---:B------:R-:W-:Y:S01]  /*92e0*/  FMUL.FTZ R6, R0.reuse, R6 ;  /* 0x0000000600067220 */ /* 0x040fe20000410000 */
[C---:B----4-:R-:W-:Y:S01]  /*92f0*/  FMUL.FTZ R5, R0.reuse, R5 ;  /* 0x0000000500057220 */ /* 0x050fe20000410000 */
[----:B------:R-:W-:-:S03]  /*9300*/  FMUL.FTZ R4, R0, R4 ;  /* 0x0000000400047220 */ /* 0x000fc60000410000 */
[----:B------:R0:W-:Y:S04]  /*9310*/  STL.64 [R1+0x240], R6 ;  /* 0x0002400601007387 */ /* 0x0001e80000100a00 */
[----:B------:R1:W-:Y:S04]  /*9320*/  STL.64 [R1+0x250], R4 ;  /* 0x0002500401007387 */ /* 0x0003e80000100a00 */
[----:B0-----:R-:W2:Y:S04]  /*9330*/  LDL.64 R6, [R1+0x438] ;  /* 0x0004380001067983 */ /* 0x001ea80000100a00 */
[----:B-1----:R-:W3:Y:S01]  /*9340*/  LDL.64 R4, [R1+0x418] ;  /* 0x0004180001047983 */ /* 0x002ee20000100a00 */
[C---:B-----5:R-:W-:Y:S01]  /*9350*/  FMUL.FTZ R11, R135.reuse, R11 ;  /* 0x0000000b870b7220 */ /* 0x060fe20000410000 */
[C---:B------:R-:W-:Y:S01]  /*9360*/  FMUL.FTZ R10, R135.reuse, R10 ;  /* 0x0000000a870a7220 */ /* 0x040fe20000410000 */
[C---:B------:R-:W-:Y:S01]  /*9370*/  FMUL.FTZ R133, R0.reuse, R133 ;  /* 0x0000008500857220 */ /* 0x040fe20000410000 */
[C---:B------:R-:W-:Y:S01]  /*9380*/  FMUL.FTZ R132, R0.reuse, R132 ;  /* 0x0000008400847220 */ /* 0x040fe20000410000 */
[C---:B------:R-:W-:Y:S01]  /*9390*/  FMUL.FTZ R131, R0.reuse, R131 ;  /* 0x0000008300837220 */ /* 0x040fe20000410000 */
        /* <DEDUP_REMOVED lines=116> */
[----:B0-----:R-:W-:-:S02]  /*9ae0*/  VIADD R10, R3, 0x1 ;  /* 0x00000001030a7836 */ /* 0x001fc40000000000 */
        /* <DEDUP_REMOVED lines=32> */
[----:B------:R0:W-:Y:S01]  /*9cf0*/  STL.64 [R1+0x258], R72 ;  /* 0x0002584801007387 */ /* 0x0001e20000100a00 */
[C---:B--2---:R-:W-:Y:S01]  /*9d00*/  FMUL.FTZ R7, R135.reuse, R7 ;  /* 0x0000000787077220 */ /* 0x044fe20000410000 */
[C---:B------:R-:W-:Y:S01]  /*9d10*/  FMUL.FTZ R6, R135.reuse, R6 ;  /* 0x0000000687067220 */ /* 0x040fe20000410000 */
[C---:B---3--:R-:W-:Y:S01]  /*9d20*/  FMUL.FTZ R5, R135.reuse, R5 ;  /* 0x0000000587057220 */ /* 0x048fe20000410000 */
[----:B------:R-:W-:Y:S01]  /*9d30*/  FMUL.FTZ R4, R135, R4 ;  /* 0x0000000487047220 */ /* 0x000fe20000410000 */
        /* <DEDUP_REMOVED lines=33> */
[----:B------:R-:W-:Y:S01]  /*9f50*/  BSSY B0, `(.L_x_6201) ;  /* 0x0000007000007945 */ /* 0x000fe20003800000 */
[----:B------:R-:W-:-:S11]  /*9f60*/  IMAD.MOV.U32 R0, RZ, RZ, 0x1 ;  /* 0x00000001ff007424 */ /* 0x000fd600078e00ff */
[----:B0-----:R-:W-:Y:S05]  /*9f70*/  @P0 BRA `(.L_x_6202) ;  /* 0x0000000000100947 */ /* 0x001fea0003800000 */
[----:B------:R-:W2:Y:S04]  /*9f80*/  LDL R4, [R1+0x1ec] ;  /* 0x0001ec0001047983 */ /* 0x000ea80000100800 */
[----:B------:R0:W-:Y:S01]  /*9f90*/  STL [R1+0x1e8], RZ ;  /* 0x0001e8ff01007387 */ /* 0x0001e20000100800 */
[----:B--2---:R-:W-:-:S05]  /*9fa0*/  LOP3.LUT R4, R4, 0x1, RZ, 0x3c, !PT ;  /* 0x0000000104047812 */ /* 0x004fca00078e3cff */
[----:B------:R0:W-:Y:S02]  /*9fb0*/  STL [R1+0x1ec], R4 ;  /* 0x0001ec0401007387 */ /* 0x0001e40000100800 */
.L_x_6202:
[----:B------:R-:W-:Y:S05]  /*9fc0*/  BSYNC B0 ;  /* 0x0000000000007941 */ /* 0x000fea0003800000 */
.L_x_6201:
[----:B------:R-:W-:Y:S05]  /*9fd0*/  BRA `(.L_x_6194) ;  /* 0x000001d800f07947 */ /* 0x000fea0003800000 */
.L_x_6186:
[----:B------:R-:W0:Y:S01]  /*9fe0*/  S2R R3, SR_TID.X ;  /* 0x0000000000037919 */ /* 0x000e220000002100 */
[----:B------:R-:W-:Y:S01]  /*9ff0*/  UISETP.NE.AND UP0, UPT, UR38, URZ, UPT ;  /* 0x0000003f2600728c */ /* 0x000fe2000bf05270 */
[----:B-1----:R-:W-:Y:S01]  /*a000*/  IMAD.U32 R0, RZ, RZ, UR5 ;  /* 0x00000005ff007e24 */ /* 0x002fe2000f8e00ff */
[----:B------:R-:W-:Y:S01]  /*a010*/  UMOV UR4, 0x1 ;  /* 0x0000000100047882 */ /* 0x000fe20000000000 */
[----:B------:R-:W-:Y:S01]  /*a020*/  IMAD.MOV.U32 R5, RZ, RZ, 0x80 ;  /* 0x00000080ff057424 */ /* 0x000fe200078e00ff */
[----:B------:R-:W-:Y:S01]  /*a030*/  USEL UR4, UR4, 0x2, !UP0 ;  /* 0x0000000204047887 */ /* 0x000fe2000c000000 */
[----:B------:R-:W-:Y:S01]  /*a040*/  IMAD.MOV.U32 R6, RZ, RZ, 0x1 ;  /* 0x00000001ff067424 */ /* 0x000fe200078e00ff */
[----:B------:R-:W-:Y:S01]  /*a050*/  UIADD3 UR7, UP1, UR36, 0x38830, URZ ;  /* 0x0003883024077890 */ /* 0x000fe2000ff3e03f */
[----:B------:R-:W-:Y:S01]  /*a060*/  IMAD.MOV.U32 R7, RZ, RZ, RZ ;  /* 0x000000ffff077224 */ /* 0x000fe200078e00ff */
[----:B------:R-:W-:Y:S01]  /*a070*/  UIADD3 UR9, UP0, UR36, 0x38840, URZ ;  /* 0x0003884024097890 */ /* 0x000fe2000ff1e03f */
[----:B------:R1:W-:Y:S01]  /*a080*/  STL [R1+0x70], R0 ;  /* 0x0000700001007387 */ /* 0x0003e20000100800 */
[----:B------:R-:W-:Y:S01]  /*a090*/  IMAD.U32 R13, RZ, RZ, UR4 ;  /* 0x00000004ff0d7e24 */ /* 0x000fe2000f8e00ff */
[----:B------:R-:W-:Y:S01]  /*a0a0*/  UIADD3 UR4, UP2, UR36, 0x38850, URZ ;  /* 0x0003885024047890 */ /* 0x000fe2000ff5e03f */
[----:B------:R-:W-:Y:S01]  /*a0b0*/  IMAD.MOV.U32 R8, RZ, RZ, 0x1 ;  /* 0x00000001ff087424 */ /* 0x000fe200078e00ff */
[----:B------:R-:W-:Y:S01]  /*a0c0*/  UIADD3 UR8, UP3, UR36, 0x38860, URZ ;  /* 0x0003886024087890 */ /* 0x000fe2000ff7e03f */
[----:B------:R-:W-:Y:S01]  /*a0d0*/  IMAD.MOV.U32 R9, RZ, RZ, RZ ;  /* 0x000000ffff097224 */ /* 0x000fe200078e00ff */
[----:B------:R-:W-:Y:S01]  /*a0e0*/  UIADD3.X UR6, URZ, UR37, URZ, UP2, !UPT ;  /* 0x000000253f067290 */ /* 0x000fe200097fe43f */
[----:B------:R-:W-:Y:S01]  /*a0f0*/  IMAD.MOV.U32 R12, RZ, RZ, 0x2000 ;  /* 0x00002000ff0c7424 */ /* 0x000fe200078e00ff */
[----:B------:R-:W-:Y:S01]  /*a100*/  ULDC UR11, c[0x0][0x448] ;  /* 0x00011200000b7ab9 */ /* 0x000fe20000000800 */
[----:B------:R-:W-:Y:S01]  /*a110*/  UIADD3.X UR10, URZ, UR37, URZ, UP3, !UPT ;  /* 0x000000253f0a7290 */ /* 0x000fe20009ffe43f */
[----:B-1----:R-:W-:Y:S01]  /*a120*/  IMAD.U32 R0, RZ, RZ, UR4 ;  /* 0x00000004ff007e24 */ /* 0x002fe2000f8e00ff */
[----:B------:R-:W-:Y:S01]  /*a130*/  UIADD3.X UR4, URZ, UR37, URZ, UP1, !UPT ;  /* 0x000000253f047290 */ /* 0x000fe20008ffe43f */
[----:B------:R1:W-:Y:S01]  /*a140*/  STL.64 [R1+0x60], R8 ;  /* 0x0000600801007387 */ /* 0x0003e20000100a00 */
[----:B------:R-:W-:Y:S01]  /*a150*/  UISETP.NE.AND UP1, UPT, UR11, 0x1, UPT ;  /* 0x000000010b00788c */ /* 0x000fe2000bf25270 */
[----:B------:R-:W-:Y:S01]  /*a160*/  IMAD.MOV.U32 R11, RZ, RZ, 0x100 ;  /* 0x00000100ff0b7424 */ /* 0x000fe200078e00ff */
[----:B------:R-:W-:Y:S01]  /*a170*/  UIADD3 UR45, UR49, 0x1, -UR48 ;  /* 0x00000001312d7890 */ /* 0x000fe2000fffe830 */
[----:B------:R2:W-:Y:S01]  /*a180*/  STL.64 [R1+0x18], R12 ;  /* 0x0000180c01007387 */ /* 0x0005e20000100a00 */
[----:B------:R-:W-:-:S02]  /*a190*/  IMAD.U32 R14, RZ, RZ, UR7 ;  /* 0x00000007ff0e7e24 */ /* 0x000fc4000f8e00ff */
[----:B------:R-:W-:Y:S01]  /*a1a0*/  IMAD.U32 R15, RZ, RZ, UR4 ;  /* 0x00000004ff0f7e24 */ /* 0x000fe2000f8e00ff */
[----:B------:R-:W-:Y:S01]  /*a1b0*/  STL.64 [R1], RZ ;  /* 0x000000ff01007387 */ /* 0x000fe20000100a00 */
[----:B0-----:R-:W-:Y:S01]  /*a1c0*/  LOP3.LUT R3, R3, 0x7f, RZ, 0xc0, !PT ;  /* 0x0000007f03037812 */ /* 0x001fe200078ec0ff */
[----:B-1----:R-:W-:Y:S02]  /*a1d0*/  IMAD.MOV.U32 R9, RZ, RZ, R13 ;  /* 0x000000ffff097224 */ /* 0x002fe400078e000d */
[----:B------:R-:W-:Y:S01]  /*a1e0*/  STL.64 [R1+0x8], R14 ;  /* 0x0000080e01007387 */ /* 0x000fe20000100a00 */
[----:B------:R-:W-:Y:S01]  /*a1f0*/  ISETP.NE.AND P0, PT, R3, RZ, PT ;  /* 0x000000ff0300720c */ /* 0x000fe20003f05270 */
[----:B------:R-:W-:Y:S01]  /*a200*/  IMAD.MOV.U32 R8, RZ, RZ, 0x10000 ;  /* 0x00010000ff087424 */ /* 0x000fe200078e00ff */
[----:B------:R-:W-:Y:S01]  /*a210*/  @UP1 ULDC UR7, c[0x0][0x44c] ;  /* 0x0001130000071ab9 */ /* 0x000fe20000000800 */
[----:B--2---:R-:W-:Y:S01]  /*a220*/  IMAD.U32 R12, RZ, RZ, UR9 ;  /* 0x00000009ff0c7e24 */ /* 0x004fe2000f8e00ff */
[----:B------:R-:W-:Y:S01]  /*a230*/  SEL R4, RZ, 0x1, P0 ;  /* 0x00000001ff047807 */ /* 0x000fe20000000000 */
[----:B------:R-:W-:Y:S01]  /*a240*/  STL.64 [R1+0x38], RZ ;  /* 0x000038ff01007387 */ /* 0x000fe20000100a00 */
[----:B------:R-:W-:-:S03]  /*a250*/  IADD3 R39, P0, R2, 0x38, RZ ;  /* 0x0000003802277810 */ /* 0x000fc60007f1e0ff */
[----:B------:R0:W-:Y:S01]  /*a260*/  STL.128 [R1+0x20], R4 ;  /* 0x0000200401007387 */ /* 0x0001e20000100c00 */
[----:B------:R-:W-:Y:S02]  /*a270*/  IMAD.MOV.U32 R10, RZ, RZ, R4 ;  /* 0x000000ffff0a7224 */ /* 0x000fe400078e0004 */
[----:B------:R-:W-:-:S03]  /*a280*/  IMAD.X R46, RZ, RZ, R16, P0 ;  /* 0x000000ffff2e7224 */ /* 0x000fc600000e0610 */
[----:B------:R1:W-:Y:S01]  /*a290*/  STL.128 [R1+0x50], R8 ;  /* 0x0000500801007387 */ /* 0x0003e20000100c00 */
[----:B0-----:R-:W-:Y:S01]  /*a2a0*/  IMAD.U32 R5, RZ, RZ, UR6 ;  /* 0x00000006ff057e24 */ /* 0x001fe2000f8e00ff */
[----:B------:R-:W-:Y:S01]  /*a2b0*/  UIADD3.X UR6, URZ, UR37, URZ, UP0, !UPT ;  /* 0x000000253f067290 */ /* 0x000fe200087fe43f */
[----:B------:R-:W-:Y:S01]  /*a2c0*/  IMAD.U32 R6, RZ, RZ, UR8 ;  /* 0x00000008ff067e24 */ /* 0x000fe2000f8e00ff */
[----:B------:R-:W-:Y:S01]  /*a2d0*/  USHF.L.U32 UR8, UR5, 0x6, URZ ;  /* 0x0000000605087899 */ /* 0x000fe2000800063f */
[----:B------:R-:W-:Y:S01]  /*a2e0*/  IMAD.U32 R7, RZ, RZ, UR10 ;  /* 0x0000000aff077e24 */ /* 0x000fe2000f8e00ff */
[----:B------:R-:W-:Y:S01]  /*a2f0*/  @UP1 ULDC UR10, c[0x0][0x450] ;  /* 0x00011400000a1ab9 */ /* 0x000fe20000000800 */
[----:B------:R-:W-:Y:S01]  /*a300*/  IMAD.MOV.U32 R4, RZ, RZ, R0 ;  /* 0x000000ffff047224 */ /* 0x000fe200078e0000 */
[----:B------:R-:W-:Y:S01]  /*a310*/  ULDC.64 UR4, c[0x0][0xad8] ;  /* 0x0002b60000047ab9 */ /* 0x000fe20000000a00 */
[----:B------:R-:W-:Y:S01]  /*a320*/  IMAD.U32 R13, RZ, RZ, UR6 ;  /* 0x00000006ff0d7e24 */ /* 0x000fe2000f8e00ff */
[----:B------:R-:W-:Y:S01]  /*a330*/  UISETP.GE.AND UP0, UPT, UR5, 0x1, UPT ;  /* 0x000000010500788c */ /* 0x000fe2000bf06270 */
[----:B------:R1:W-:Y:S01]  /*a340*/  STL.64 [R1+0x68], R6 ;  /* 0x0000680601007387 */ /* 0x0003e20000100a00 */
[----:B------:R-:W-:-:S02]  /*a350*/  @UP1 UIADD3 UR6, UR8, 0x3f, URZ ;  /* 0x0000003f08061890 */ /* 0x000fc4000fffe03f */
[----:B------:R-:W-:Y:S01]  /*a360*/  UIADD3 UR9, UR8, 0x3f, URZ ;  /* 0x0000003f08097890 */ /* 0x000fe2000fffe03f */
[----:B------:R1:W-:Y:S01]  /*a370*/  STL.128 [R1+0x40], R4 ;  /* 0x0000400401007387 */ /* 0x0003e20000100c00 */
[----:B------:R-:W-:Y:S01]  /*a380*/  UIMAD.WIDE.U32 UR6, UR6, UR7, URZ ;  /* 0x00000007060672a5 */ /* 0x000fe2000f8e003f */
[----:B------:R-:W-:Y:S02]  /*a390*/  PLOP3.LUT P1, PT, PT, PT, UP0, 0x80, 0x0 ;  /* 0x000000000000781c */ /* 0x000fe40003f2f008 */
[----:B------:R1:W-:Y:S01]  /*a3a0*/  STL.64 [R1+0x10], R12 ;  /* 0x0000100c01007387 */ /* 0x0003e20000100a00 */
[----:B------:R-:W-:-:S03]  /*a3b0*/  @UP1 USHF.R.U32.HI UR9, URZ, UR10, UR7 ;  /* 0x0000000a3f091299 */ /* 0x000fc60008011607 */
[----:B------:R1:W-:Y:S01]  /*a3c0*/  STL.64 [R1+0x30], R12 ;  /* 0x0000300c01007387 */ /* 0x0003e20000100a00 */
[----:B------:R-:W-:-:S04]  /*a3d0*/  UIADD3 UR6, UR45, UR9, URZ ;  /* 0x000000092d067290 */ /* 0x000fc8000fffe03f */
[----:B------:R-:W-:Y:S02]  /*a3e0*/  UIADD3 UR4, UR6, UR4, URZ ;  /* 0x0000000406047290 */ /* 0x000fe4000fffe03f */
[----:B------:R-:W-:Y:S10]  /*a3f0*/  @!P1 BRA `(.L_x_6203) ;  /* 0x0000000000449947 */ /* 0x000ff40003800000 */
        /* <DEDUP_REMOVED lines=10> */
.L_x_6204:
[----:B------:R-:W-:-:S11]  /*a4a0*/  UISETP.NE.AND UP0, UPT, UR5, 0x1, UPT ;  /* 0x000000010500788c */ /* 0x000fd6000bf05270 */
[----:B------:R-:W-:Y:S02]  /*a4b0*/  @UP0 ULDC.64 UR10, c[0x0][0xae0] ;  /* 0x0002b800000a0ab9 */ /* 0x000fe40000000a00 */
[----:B------:R-:W-:-:S04]  /*a4c0*/  UIMAD.WIDE.U32 UR6, UR9, UR10, URZ ;  /* 0x0000000a090672a5 */ /* 0x000fc8000f8e003f */
[----:B------:R-:W-:-:S12]  /*a4d0*/  @UP0 USHF.R.U32.HI UR9, URZ, UR11, UR7 ;  /* 0x0000000b3f090299 */ /* 0x000fd80008011607 */
.L_x_6205:
[----:B------:R-:W-:-:S04]  /*a4e0*/  UIMAD UR9, UR9, UR5, UR5 ;  /* 0x00000005090972a4 */ /* 0x000fc8000f8e0205 */
[----:B------:R-:W-:-:S04]  /*a4f0*/  UISETP.LT.AND UP0, UPT, UR4, UR9, UPT ;  /* 0x000000090400728c */ /* 0x000fc8000bf01270 */
[----:B------:R-:W-:-:S12]  /*a500*/  USEL UR4, UR4, UR9, UP0 ;  /* 0x0000000904047287 */ /* 0x000fd80008000000 */
.L_x_6203:
[----:B------:R-:W-:Y:S02]  /*a510*/  UIADD3 UR10, UR49, 0x3f, URZ ;  /* 0x0000003f310a7890 */ /* 0x000fe4000fffe03f */
[----:B------:R-:W-:Y:S02]  /*a520*/  UIADD3 UR4, UR4, 0x3f, URZ ;  /* 0x0000003f04047890 */ /* 0x000fe4000fffe03f */
[----:B------:R-:W-:Y:S02]  /*a530*/  USHF.R.S32.HI UR11, URZ, 0x1f, UR10 ;  /* 0x0000001f3f0b7899 */ /* 0x000fe4000801140a */
[----:B------:R-:W-:Y:S01]  /*a540*/  USHF.R.S32.HI UR9, URZ, 0x1f, UR4 ;  /* 0x0000001f3f097899 */ /* 0x000fe20008011404 */
[----:B------:R-:W-:Y:S01]  /*a550*/  @UP1 ULDC UR6, c[0x0][0x44c] ;  /* 0x0001130000061ab9 */ /* 0x000fe20000000800 */
[----:B------:R-:W-:Y:S02]  /*a560*/  ULEA.HI UR11, UR11, UR10, URZ, 0x6 ;  /* 0x0000000a0b0b7291 */ /* 0x000fe4000f8f303f */
[----:B------:R-:W-:-:S02]  /*a570*/  UIMAD.WIDE.U32 UR6, UR8, UR6, URZ ;  /* 0x00000006080672a5 */ /* 0x000fc4000f8e003f */
[----:B------:R-:W-:Y:S01]  /*a580*/  ULEA.HI UR9, UR9, UR4, URZ, 0x6 ;  /* 0x0000000409097291 */ /* 0x000fe2000f8f303f */
[----:B------:R-:W-:Y:S01]  /*a590*/  @UP1 ULDC UR12, c[0x0][0x450] ;  /* 0x00011400000c1ab9 */ /* 0x000fe20000000800 */
[----:B------:R-:W-:Y:S02]  /*a5a0*/  UIADD3 UR51, UR49, -UR48, URZ ;  /* 0x8000003031337290 */ /* 0x000fe4000fffe03f */
[----:B------:R-:W-:Y:S02]  /*a5b0*/  USHF.R.S32.HI UR11, URZ, 0x6, UR11 ;  /* 0x000000063f0b7899 */ /* 0x000fe4000801140b */
[----:B------:R-:W-:Y:S02]  /*a5c0*/  USHF.R.S32.HI UR9, URZ, 0x6, UR9 ;  /* 0x000000063f097899 */ /* 0x000fe40008011409 */
[----:B------:R-:W-:Y:S02]  /*a5d0*/  @UP1 USHF.R.U32.HI UR8, URZ, UR12, UR7 ;  /* 0x0000000c3f081299 */ /* 0x000fe40008011607 */
[----:B------:R-:W-:-:S02]  /*a5e0*/  UISETP.LT.AND UP0, UPT, UR9, UR11, UPT ;  /* 0x0000000b0900728c */ /* 0x000fc4000bf01270 */
[----:B------:R-:W-:Y:S01]  /*a5f0*/  UIADD3 UR8, UR51, UR8, URZ ;  /* 0x0000000833087290 */ /* 0x000fe2000fffe03f */
[----:B------:R-:W-:Y:S01]  /*a600*/  ULDC UR7, c[0x0][0xad4] ;  /* 0x0002b50000077ab9 */ /* 0x000fe20000000800 */
[----:B------:R-:W-:Y:S02]  /*a610*/  USEL UR6, UR9, UR11, UP0 ;  /* 0x0000000b09067287 */ /* 0x000fe40008000000 */
[----:B------:R-:W-:Y:S01]  /*a620*/  UIADD3 UR7, UR8, -UR7, URZ ;  /* 0x8000000708077290 */ /* 0x000fe2000fffe03f */
[----:B------:R-:W-:Y:S11]  /*a630*/  @!P1 BRA `(.L_x_6206) ;  /* 0x0000000000489947 */ /* 0x000ff60003800000 */
        /* <DEDUP_REMOVED lines=11> */
.L_x_6207:
[----:B------:R-:W-:-:S11]  /*a6f0*/  UISETP.NE.AND UP0, UPT, UR5, 0x1, UPT ;  /* 0x000000010500788c */ /* 0x000fd6000bf05270 */
[----:B------:R-:W-:Y:S02]  /*a700*/  @UP0 ULDC.64 UR10, c[0x0][0xae0] ;  /* 0x0002b800000a0ab9 */ /* 0x000fe40000000a00 */
[----:B------:R-:W-:-:S04]  /*a710*/  UIMAD.WIDE.U32 UR8, UR4, UR10, URZ ;  /* 0x0000000a040872a5 */ /* 0x000fc8000f8e003f */
[----:B------:R-:W-:-:S12]  /*a720*/  @UP0 USHF.R.U32.HI UR4, URZ, UR11, UR9 ;  /* 0x0000000b3f040299 */ /* 0x000fd80008011609 */
.L_x_6208:
[----:B------:R-:W-:-:S04]  /*a730*/  UIMAD UR4, UR4, UR5, URZ ;  /* 0x00000005040472a4 */ /* 0x000fc8000f8e023f */
[----:B------:R-:W-:-:S04]  /*a740*/  UISETP.LT.AND UP0, UPT, UR7, UR4, UPT ;  /* 0x000000040700728c */ /* 0x000fc8000bf01270 */
[----:B------:R-:W-:-:S12]  /*a750*/  USEL UR7, UR7, UR4, !UP0 ;  /* 0x0000000407077287 */ /* 0x000fd8000c000000 */
.L_x_6206:
        /* <DEDUP_REMOVED lines=13> */
[----:B-1----:R-:W-:Y:S01]  /*a830*/  IMAD.U32 R4, RZ, RZ, UR12 ;  /* 0x0000000cff047e24 */ /* 0x002fe2000f8e00ff */
        /* <DEDUP_REMOVED lines=33> */
.L_x_6209:
[----:B------:R-:W-:Y:S01]  /*aa50*/  UIMAD UR46, UR10, UR4, UR46 ;  /* 0x000000040a2e72a4 */ /* 0x000fe2000f8e022e */
[----:B------:R-:W-:Y:S02]  /*aa60*/  IMAD.U32 R0, RZ, RZ, UR6 ;  /* 0x00000006ff007e24 */ /* 0x000fe4000f8e00ff */
[----:B------:R-:W-:-:S05]  /*aa70*/  IMAD.U32 R3, RZ, RZ, UR4 ;  /* 0x00000004ff037e24 */ /* 0x000fca000f8e00ff */
[----:B------:R-:W-:-:S04]  /*aa80*/  VIADDMNMX R0, R3, UR46, R0, PT ;  /* 0x0000002e03007c46 */ /* 0x000fc8000b800100 */
[----:B------:R-:W-:Y:S02]  /*aa90*/  R2UR UR50, R0 ;  /* 0x00000000003272ca */ /* 0x000fe400000e0000 */
[----:B------:R-:W-:-:S11]  /*aaa0*/  PRMT R0, RZ, 0x7610, R0 ;  /* 0x00007610ff007816 */ /* 0x000fd60000000000 */
[----:B------:R-:W-:-:S06]  /*aab0*/  UISETP.GT.AND UP0, UPT, UR50, UR46, UPT ;  /* 0x0000002e3200728c */ /* 0x000fcc000bf04270 */
[----:B------:R-:W-:-:S13]  /*aac0*/  PLOP3.LUT P0, PT, PT, PT, UP0, 0x80, 0x0 ;  /* 0x000000000000781c */ /* 0x000fda0003f0f008 */
[----:B------:R-:W-:Y:S05]  /*aad0*/  @!P0 BRA `(.L_x_6194) ;  /* 0x000001d000308947 */ /* 0x000fea0003800000 */
[----:B------:R-:W0:Y:S01]  /*aae0*/  SHFL.IDX PT, R0, R219, RZ, 0x1f ;  /* 0x00001fffdb007589 */ /* 0x000e2200000e0000 */
[----:B------:R-:W-:Y:S01]  /*aaf0*/  UIADD3 UR8, UR47, 0x400, URZ ;  /* 0x000004002f087890 */ /* 0x000fe2000fffe03f */
[----:B-1----:R-:W-:Y:S01]  /*ab00*/  IMAD.MOV.U32 R4, RZ, RZ, 0x1 ;  /* 0x00000001ff047424 */ /* 0x002fe200078e00ff */
[----:B------:R-:W-:Y:S01]  /*ab10*/  UIADD3 UR6, UR47, 0x26400, URZ ;  /* 0x000264002f067890 */ /* 0x000fe2000fffe03f */
[----:B------:R-:W-:Y:S01]  /*ab20*/  IMAD.MOV.U32 R5, RZ, RZ, RZ ;  /* 0x000000ffff057224 */ /* 0x000fe200078e00ff */
[----:B------:R-:W-:Y:S01]  /*ab30*/  UIADD3 UR4, UR47, 0x20400, URZ ;  /* 0x000204002f047890 */ /* 0x000fe2000fffe03f */
[----:B------:R-:W-:Y:S01]  /*ab40*/  IMAD.MOV.U32 R6, RZ, RZ, 0x1 ;  /* 0x00000001ff067424 */ /* 0x000fe200078e00ff */
[----:B------:R-:W-:Y:S01]  /*ab50*/  UIADD3 UR5, UR47, 0x22400, URZ ;  /* 0x000224002f057890 */ /* 0x000fe2000fffe03f */
[----:B------:R-:W-:Y:S01]  /*ab60*/  IMAD.MOV.U32 R7, RZ, RZ, RZ ;  /* 0x000000ffff077224 */ /* 0x000fe200078e00ff */
[----:B------:R-:W-:Y:S01]  /*ab70*/  USHF.R.U32.HI UR6, URZ, 0x4, UR6 ;  /* 0x000000043f067899 */ /* 0x000fe20008011606 */
[----:B------:R-:W-:Y:S01]  /*ab80*/  IMAD.MOV.U32 R11, RZ, RZ, 0x40000040 ;  /* 0x40000040ff0b7424 */ /* 0x000fe200078e00ff */
[----:B------:R-:W-:Y:S01]  /*ab90*/  USHF.R.U32.HI UR7, URZ, 0x4, UR8 ;  /* 0x000000043f077899 */ /* 0x000fe20008011608 */
[----:B------:R-:W1:Y:S01]  /*aba0*/  S2R R53, SR_TID.X ;  /* 0x0000000000357919 */ /* 0x000e620000002100 */
[----:B------:R-:W-:Y:S01]  /*abb0*/  USHF.R.U32.HI UR4, URZ, 0x4, UR4 ;  /* 0x000000043f047899 */ /* 0x000fe20008011604 */
[C---:B------:R-:W-:Y:S01]  /*abc0*/  IADD3 R38, P5, R2.reuse, 0xa8, RZ ;  /* 0x000000a802267810 */ /* 0x040fe20007fbe0ff */
[----:B------:R-:W-:Y:S01]  /*abd0*/  USHF.R.U32.HI UR5, URZ, 0x4, UR5 ;  /* 0x000000043f057899 */ /* 0x000fe20008011605 */
[----:B------:R2:W-:Y:S01]  /*abe0*/  STL.128 [R1+0x80], R4 ;  /* 0x0000800401007387 */ /* 0x0005e20000100c00 */
[----:B------:R-:W-:Y:S01]  /*abf0*/  ULOP3.LUT UR6, UR6, 0x3fff, URZ, 0xc0, !UPT ;  /* 0x00003fff06067892 */ /* 0x000fe2000f8ec03f */
[C---:B------:R-:W-:Y:S01]  /*ac00*/  IADD3 R41, P1, R2.reuse, 0xb8, RZ ;  /* 0x000000b802297810 */ /* 0x040fe20007f3e0ff */
[----:B------:R-:W-:Y:S01]  /*ac10*/  ULOP3.LUT UR7, UR7, 0x3fff, URZ, 0xc0, !UPT ;  /* 0x00003fff07077892 */ /* 0x000fe2000f8ec03f */
[C---:B------:R-:W-:Y:S01]  /*ac20*/  IADD3 R42, P6, R2.reuse, 0xb0, RZ ;  /* 0x000000b0022a7810 */ /* 0x040fe20007fde0ff */
[----:B------:R-:W-:Y:S01]  /*ac30*/  ULOP3.LUT UR4, UR4, 0x3fff, URZ, 0xc0, !UPT ;  /* 0x00003fff04047892 */ /* 0x000fe2000f8ec03f */
[----:B------:R-:W-:Y:S01]  /*ac40*/  IADD3 R47, P0, R2, 0xa0, RZ ;  /* 0x000000a0022f7810 */ /* 0x000fe20007f1e0ff */
[----:B------:R-:W-:Y:S01]  /*ac50*/  ULOP3.LUT UR5, UR5, 0x3fff, URZ, 0xc0, !UPT ;  /* 0x00003fff05057892 */ /* 0x000fe2000f8ec03f */
[----:B0-----:R-:W-:Y:S01]  /*ac60*/  LEA.HI R3, R0, R0, RZ, 0x1 ;  /* 0x0000000000037211 */ /* 0x001fe200078f08ff */
[----:B------:R-:W-:-:S02]  /*ac70*/  ULOP3.LUT UR6, UR6, 0x10000, URZ, 0xfc, !UPT ;  /* 0x0001000006067892 */ /* 0x000fc4000f8efc3f */
[----:B------:R-:W-:Y:S01]  /*ac80*/  UIADD3 UR9, UP0, UR36, 0x38400, URZ ;  /* 0x0003840024097890 */ /* 0x000fe2000ff1e03f */
[----:B------:R-:W-:Y:S01]  /*ac90*/  LOP3.LUT R3, R3, 0x6, RZ, 0xc0, !PT ;  /* 0x0000000603037812 */ /* 0x000fe200078ec0ff */
[----:B------:R-:W-:Y:S01]  /*aca0*/  ULOP3.LUT UR7, UR7, 0x10000, URZ, 0xfc, !UPT ;  /* 0x0001000007077892 */ /* 0x000fe2000f8efc3f */
[----:B------:R-:W-:Y:S01]  /*acb0*/  IMAD.X R45, RZ, RZ, R16, P5 ;  /* 0x000000ffff2d7224 */ /* 0x000fe200028e0610 */
[----:B------:R-:W-:Y:S01]  /*acc0*/  ULOP3.LUT UR5, UR5, 0x10000, URZ, 0xfc, !UPT ;  /* 0x0001000005057892 */ /* 0x000fe2000f8efc3f */
[----:B--2---:R-:W-:Y:S01]  /*acd0*/  IMAD.U32 R4, RZ, RZ, UR6 ;  /* 0x00000006ff047e24 */ /* 0x004fe2000f8e00ff */
[----:B------:R-:W-:Y:S01]  /*ace0*/  ULOP3.LUT UR4, UR4, 0x10000, URZ, 0xfc, !UPT ;  /* 0x0001000004047892 */ /* 0x000fe2000f8efc3f */
[----:B------:R-:W-:Y:S01]  /*acf0*/  IMAD.IADD R0, R0, 0x1, -R3 ;  /* 0x0000000100007824 */ /* 0x000fe200078e0a03 */
[----:B------:R-:W-:Y:S01]  /*ad00*/  UIADD3.X UR10, URZ, UR37, URZ, UP0, !UPT ;  /* 0x000000253f0a7290 */ /* 0x000fe200087fe43f */
[----:B------:R-:W-:Y:S01]  /*ad10*/  IMAD.U32 R6, RZ, RZ, UR7 ;  /* 0x00000007ff067e24 */ /* 0x000fe2000f8e00ff */
[----:B------:R-:W-:Y:S01]  /*ad20*/  IADD3 R154, P4, R2, 0x98, RZ ;  /* 0x00000098029a7810 */ /* 0x000fe20007f9e0ff */
[----:B------:R-:W-:Y:S01]  /*ad30*/  IMAD.MOV.U32 R5, RZ, RZ, 0x40000040 ;  /* 0x40000040ff057424 */ /* 0x000fe200078e00ff */
[----:B------:R-:W-:Y:S01]  /*ad40*/  LEA R0, R0, UR8, 0xf ;  /* 0x0000000800007c11 */ /* 0x000fe2000f8e78ff */
[----:B------:R-:W-:Y:S01]  /*ad50*/  IMAD.MOV.U32 R7, RZ, RZ, 0x40000040 ;  /* 0x40000040ff077424 */ /* 0x000fe200078e00ff */
[----:B------:R-:W-:Y:S01]  /*ad60*/  IADD3 R27, P3, R2, 0x94, RZ ;  /* 0x00000094021b7810 */ /* 0x000fe20007f7e0ff */
[----:B------:R-:W-:Y:S01]  /*ad70*/  IMAD.U32 R3, RZ, RZ, UR5 ;  /* 0x00000005ff037e24 */ /* 0x000fe2000f8e00ff */
[----:B------:R-:W-:Y:S01]  /*ad80*/  SHF.R.U32.HI R0, RZ, 0x4, R0 ;  /* 0x00000004ff007819 */ /* 0x000fe20000011600 */
[----:B------:R-:W-:Y:S01]  /*ad90*/  IMAD.U32 R10, RZ, RZ, UR4 ;  /* 0x00000004ff0a7e24 */ /* 0x000fe2000f8e00ff */
[----:B------:R0:W-:Y:S01]  /*ada0*/  STL.128 [R1+0xb0], R4 ;  /* 0x0000b00401007387 */ /* 0x0001e20000100c00 */
[----:B-1----:R-:W-:Y:S01]  /*adb0*/  VIADD R12, R53, 0xffffff80 ;  /* 0xffffff80350c7836 */ /* 0x002fe20000000000 */
[----:B------:R-:W-:Y:S01]  /*adc0*/  LOP3.LUT R0, R0, 0x3fff, RZ, 0xc0, !PT ;  /* 0x00003fff00007812 */ /* 0x000fe200078ec0ff */
[----:B------:R-:W-:Y:S01]  /*add0*/  IMAD.U32 R8, RZ, RZ, UR9 ;  /* 0x00000009ff087e24 */ /* 0x000fe2000f8e00ff */
[----:B------:R1:W-:Y:S01]  /*ade0*/  STL.64 [R1+0x98], R10 ;  /* 0x0000980a01007387 */ /* 0x0003e20000100a00 */
[----:B------:R-:W-:Y:S01]  /*adf0*/  IMAD.U32 R9, RZ, RZ, UR10 ;  /* 0x0000000aff097e24 */ /* 0x000fe2000f8e00ff */
[----:B------:R-:W-:Y:S01]  /*ae00*/  LOP3.LUT R0, R0, 0x2000000, RZ, 0xfc, !PT ;  /* 0x0200000000007812 */ /* 0x000fe200078efcff */
[----:B------:R-:W-:Y:S01]  /*ae10*/  UIADD3 UR4, UR47, 0x36400, URZ ;  /* 0x000364002f047890 */ /* 0x000fe2000fffe03f */
[----:B------:R2:W-:Y:S01]  /*ae20*/  STL [R1+0x94], R12 ;  /* 0x0000940c01007387 */ /* 0x0005e20000100800 */
[--C-:B------:R-:W-:Y:S01]  /*ae30*/  IMAD.X R40, RZ, RZ, R16.reuse, P1 ;  /* 0x000000ffff287224 */ /* 0x100fe200008e0610 */
[C---:B------:R-:W-:Y:S01]  /*ae40*/  IADD3 R43, P2, R2.reuse, 0x88, RZ ;  /* 0x00000088022b7810 */ /* 0x040fe20007f5e0ff */
[----:B------:R-:W-:Y:S01]  /*ae50*/  ULOP3.LUT UP0, URZ, UR4, 0x3ff, URZ, 0xc0, !UPT ;  /* 0x000003ff043f7892 */ /* 0x000fe2000f80c03f */
[----:B------:R2:W-:Y:S01]  /*ae60*/  STL.64 [R1+0x78], R8 ;  /* 0x0000780801007387 */ /* 0x0005e20000100a00 */
[----:B------:R-:W-:Y:S01]  /*ae70*/  IMAD.X R49, RZ, RZ, R16, P6 ;  /* 0x000000ffff317224 */ /* 0x000fe200030e0610 */
[----:B------:R-:W-:Y:S01]  /*ae80*/  IADD3 R44, P1, R2, 0x80, RZ ;  /* 0x00000080022c7810 */ /* 0x000fe20007f3e0ff */
[----:B0-----:R-:W-:Y:S01]  /*ae90*/  IMAD.MOV.U32 R4, RZ, RZ, R3 ;  /* 0x000000ffff047224 */ /* 0x001fe200078e0003 */
[----:B-1----:R2:W5:Y:S01]  /*aea0*/  LDL R10, [R1+0x4ac] ;  /* 0x0004ac00010a7983 */ /* 0x0025620000100800 */
[----:B------:R-:W-:Y:S01]  /*aeb0*/  IMAD.MOV.U32 R6, RZ, RZ, R0 ;  /* 0x000000ffff067224 */ /* 0x000fe200078e0000 */
[----:B------:R-:W-:-:S02]  /*aec0*/  PLOP3.LUT P5, PT, PT, PT, UP0, 0x80, 0x0 ;  /* 0x000000000000781c */ /* 0x000fc40003faf008 */
[----:B------:R2:W5:Y:S01]  /*aed0*/  LDL R0, [R1+0x4a0] ;  /* 0x0004a00001007983 */ /* 0x0005620000100800 */
[----:B------:R-:W-:-:S03]  /*aee0*/  IADD3 R24, P6, R2, 0x78, RZ ;  /* 0x0000007802187810 */ /* 0x000fc60007fde0ff */
[----:B------:R2:W5:Y:S04]  /*aef0*/  LDL R3, [R1+0x4a4] ;  /* 0x0004a40001037983 */ /* 0x0005680000100800 */
[----:B------:R2:W-:Y:S01]  /*af00*/  STL.128 [R1+0xa0], R4 ;  /* 0x0000a00401007387 */ /* 0x0005e20000100c00 */
[--C-:B------:R-:W-:Y:S02]  /*af10*/  IMAD.X R52, RZ, RZ, R16.reuse, P0 ;  /* 0x000000ffff347224 */ /* 0x100fe400000e0610 */
[--C-:B------:R-:W-:Y:S02]  /*af20*/  IMAD.X R155, RZ, RZ, R16.reuse, P4 ;  /* 0x000000ffff9b7224 */ /* 0x100fe400020e0610 */
[--C-:B------:R-:W-:Y:S02]  /*af30*/  IMAD.X R28, RZ, RZ, R16.reuse, P3 ;  /* 0x000000ffff1c7224 */ /* 0x100fe400018e0610 */
[----:B------:R-:W-:-:S02]  /*af40*/  IMAD.X R48, RZ, RZ, R16, P2 ;  /* 0x000000ffff307224 */ /* 0x000fc400010e0610 */
[--C-:B------:R-:W-:Y:S02]  /*af50*/  IMAD.X R51, RZ, RZ, R16.reuse, P1 ;  /* 0x000000ffff337224 */ /* 0x100fe400008e0610 */
[----:B------:R-:W-:Y:S01]  /*af60*/  IMAD.X R25, RZ, RZ, R16, P6 ;  /* 0x000000ffff197224 */ /* 0x000fe200030e0610 */
[----:B------:R-:W-:Y:S06]  /*af70*/  @!P5 BRA `(.L_x_6210) ;  /* 0x000000000070d947 */ /* 0x000fec0003800000 */
[----:B------:R-:W-:Y:S01]  /*af80*/  MOV R14, 0x0 ;  /* 0x00000000000e7802 */ /* 0x000fe20000000f00 */
[----:B------:R-:W-:Y:S01]  /*af90*/  ULDC.64 UR4, c[0x4][0x118] ;  /* 0x0100460000047ab9 */ /* 0x000fe20000000a00 */
[----:B------:R-:W-:Y:S01]  /*afa0*/  ULDC.64 UR6, c[0x4][0x58] ;  /* 0x0100160000067ab9 */ /* 0x000fe20000000a00 */
[----:B--2---:R-:W-:Y:S02]  /*afb0*/  IMAD.U32 R4, RZ, RZ, UR4 ;  /* 0x00000004ff047e24 */ /* 0x004fe4000f8e00ff */
[----:B------:R-:W-:Y:S01]  /*afc0*/  IMAD.U32 R5, RZ, RZ, UR5 ;  /* 0x00000005ff057e24 */ /* 0x000fe2000f8e00ff */
[----:B------:R-:W0:Y:S01]  /*afd0*/  LDC.64 R14, c[0x4][R14] ;  /* 0x010000000e0e7b82 */ /* 0x000e220000000a00 */
[----:B------:R-:W-:Y:S01]  /*afe0*/  ULDC.64 UR4, c[0x4][0x120] ;  /* 0x0100480000047ab9 */ /* 0x000fe20000000a00 */
[----:B-----5:R-:W-:Y:S02]  /*aff0*/  IMAD.U32 R10, RZ, RZ, UR6 ;  /* 0x00000006ff0a7e24 */ /* 0x020fe4000f8e00ff */
        /* <DEDUP_REMOVED lines=8> */
.L_x_6211:
[----:B------:R-:W2:Y:S02]  /*b080*/  LDL R7, [R1+0x94] ;  /* 0x0000940001077983 */ /* 0x000ea40000100800 */
[----:B--2---:R-:W-:-:S04]  /*b090*/  SHF.R.S32.HI R0, RZ, 0x1f, R7 ;  /* 0x0000001fff007819 */ /* 0x004fc80000011407 */
[CC--:B------:R-:W-:Y:S02]  /*b0a0*/  LEA.HI R3, R0.reuse, R7.reuse, RZ, 0x4 ;  /* 0x0000000700037211 */ /* 0x0c0fe400078f20ff */
[----:B------:R-:W-:Y:S02]  /*b0b0*/  LEA.HI R0, R0, R7, RZ, 0x5 ;  /* 0x0000000700007211 */ /* 0x000fe400078f28ff */
[----:B------:R-:W-:Y:S02]  /*b0c0*/  SHF.R.S32.HI R4, RZ, 0x4, R3 ;  /* 0x00000004ff047819 */ /* 0x000fe40000011403 */
[----:B------:R-:W-:Y:S02]  /*b0d0*/  SHF.R.S32.HI R0, RZ, 0x5, R0 ;  /* 0x00000005ff007819 */ /* 0x000fe40000011400 */
[C---:B------:R-:W-:Y:S02]  /*b0e0*/  LEA.HI R5, R3.reuse, R4, RZ, 0x1 ;  /* 0x0000000403057211 */ /* 0x040fe400078f08ff */
[----:B------:R-:W-:-:S02]  /*b0f0*/  LOP3.LUT R3, R3, 0xfffffff0, RZ, 0xc0, !PT ;  /* 0xfffffff003037812 */ /* 0x000fc400078ec0ff */
[----:B------:R-:W-:-:S03]  /*b100*/  LOP3.LUT R5, R5, 0x1ffffffe, RZ, 0xc0, !PT ;  /* 0x1ffffffe05057812 */ /* 0x000fc600078ec0ff */
[----:B------:R-:W-:Y:S02]  /*b110*/  IMAD.IADD R3, R7, 0x1, -R3 ;  /* 0x0000000107037824 */ /* 0x000fe400078e0a03 */
[----:B------:R-:W-:-:S04]  /*b120*/  IMAD.IADD R5, R4, 0x1, -R5 ;  /* 0x0000000104057824 */ /* 0x000fc800078e0a05 */
[----:B------:R-:W-:-:S07]  /*b130*/  IMAD.SHL.U32 R10, R5, 0x8, RZ ;  /* 0x00000008050a7824 */ /* 0x000fce00078e00ff */
.L_x_6210:
[----:B------:R-:W3:Y:S01]  /*b140*/  LDL R50, [R1+0x1f4] ;  /* 0x0001f40001327983 */ /* 0x000ee20000100800 */
[----:B--2--5:R-:W-:Y:S01]  /*b150*/  SHF.R.S32.HI R4, RZ, 0x1f, R3 ;  /* 0x0000001fff047819 */ /* 0x024fe20000011403 */
[----:B------:R-:W-:Y:S01]  /*b160*/  IMAD.U32 R14, RZ, RZ, UR36 ;  /* 0x00000024ff0e7e24 */ /* 0x000fe2000f8e00ff */
[----:B------:R-:W-:Y:S01]  /*b170*/  IADD3 R7, P0, R2, 0x11c, RZ ;  /* 0x0000011c02077810 */ /* 0x000fe20007f1e0ff */
[----:B------:R-:W-:Y:S01]  /*b180*/  IMAD.U32 R15, RZ, RZ, UR37 ;  /* 0x00000025ff0f7e24 */ /* 0x000fe2000f8e00ff */
[----:B------:R-:W-:Y:S01]  /*b190*/  LEA.HI R4, R4, R3, RZ, 0x3 ;  /* 0x0000000304047211 */ /* 0x000fe200078f18ff */
[----:B------:R-:W-:Y:S01]  /*b1a0*/  IMAD.MOV.U32 R32, RZ, RZ, 0x10 ;  /* 0x00000010ff207424 */ /* 0x000fe200078e00ff */
[----:B------:R-:W-:Y:S01]  /*b1b0*/  IADD3 R26, P3, R2, 0xc0, RZ ;  /* 0x000000c0021a7810 */ /* 0x000fe20007f7e0ff */
[----:B------:R-:W-:Y:S01]  /*b1c0*/  IMAD.X R8, RZ, RZ, R16, P0 ;  /* 0x000000ffff087224 */ /* 0x000fe200000e0610 */
[C---:B------:R-:W-:Y:S01]  /*b1d0*/  LOP3.LUT R6, R4.reuse, 0xfffffff8, RZ, 0xc0, !PT ;  /* 0xfffffff804067812 */ /* 0x040fe200078ec0ff */
[----:B------:R-:W-:Y:S01]  /*b1e0*/  IMAD.SHL.U32 R4, R4, 0x40, RZ ;  /* 0x0000004004047824 */ /* 0x000fe200078e00ff */
[C---:B------:R-:W-:Y:S01]  /*b1f0*/  IADD3 R30, P2, R2.reuse, 0xd0, RZ ;  /* 0x000000d0021e7810 */ /* 0x040fe20007f5e0ff */
[----:B------:R0:W-:Y:S01]  /*b200*/  STL.64 [R1+0xe0], R24 ;  /* 0x0000e01801007387 */ /* 0x0001e20000100a00 */
[----:B------:R-:W-:Y:S01]  /*b210*/  IMAD.MOV.U32 R33, RZ, RZ, 0x20 ;  /* 0x00000020ff217424 */ /* 0x000fe200078e00ff */
[----:B------:R-:W-:Y:S01]  /*b220*/  BSSY B0, `(.L_x_6212) ;  /* 0x000003b000007945 */ /* 0x000fe20003800000 */
[----:B------:R-:W-:Y:S01]  /*b230*/  IMAD.IADD R3, R3, 0x1, -R6 ;  /* 0x0000000103037824 */ /* 0x000fe200078e0a06 */
[----:B------:R-:W-:Y:S01]  /*b240*/  IADD3 R6, P1, R2, 0x90, RZ ;  /* 0x0000009002067810 */ /* 0x000fe20007f3e0ff */
[--C-:B------:R-:W-:Y:S01]  /*b250*/  IMAD.X R31, RZ, RZ, R16.reuse, P2 ;  /* 0x000000ffff1f7224 */ /* 0x100fe200010e0610 */
[----:B------:R-:W-:Y:S01]  /*b260*/  LOP3.LUT R11, R4, 0xfffffe00, RZ, 0xc0, !PT ;  /* 0xfffffe00040b7812 */ /* 0x000fe200078ec0ff */
[C---:B------:R-:W-:Y:S01]  /*b270*/  IMAD.SHL.U32 R5, R3.reuse, 0x40, RZ ;  /* 0x0000004003057824 */ /* 0x040fe200078e00ff */
[C---:B------:R-:W-:Y:S01]  /*b280*/  LOP3.LUT P0, RZ, R3.reuse, 0x2, RZ, 0xc0, !PT ;  /* 0x0000000203ff7812 */ /* 0x040fe2000780c0ff */
[----:B------:R-:W-:Y:S01]  /*b290*/  IMAD.X R13, RZ, RZ, R16, P1 ;  /* 0x000000ffff0d7224 */ /* 0x000fe200008e0610 */
[----:B------:R-:W-:Y:S01]  /*b2a0*/  LOP3.LUT P1, RZ, R3, 0x4, RZ, 0xc0, !PT ;  /* 0x0000000403ff7812 */ /* 0x000fe2000782c0ff */
[----:B------:R-:W-:Y:S01]  /*b2b0*/  IMAD R0, R0, 0x400, R11 ;  /* 0x0000040000007824 */ /* 0x000fe200078e020b */
[----:B------:R-:W-:Y:S01]  /*b2c0*/  LOP3.LUT R5, R5, 0x1c0, RZ, 0xc0, !PT ;  /* 0x000001c005057812 */ /* 0x000fe200078ec0ff */
[----:B0-----:R-:W-:Y:S01]  /*b2d0*/  IMAD.MOV.U32 R24, RZ, RZ, R27 ;  /* 0x000000ffff187224 */ /* 0x001fe200078e001b */
[----:B------:R-:W-:Y:S01]  /*b2e0*/  SEL R32, R32, 0xfffffff0, !P0 ;  /* 0xfffffff020207807 */ /* 0x000fe20004000000 */
[----:B------:R-:W-:Y:S01]  /*b2f0*/  IMAD.MOV.U32 R25, RZ, RZ, R28 ;  /* 0x000000ffff197224 */ /* 0x000fe200078e001c */
[----:B------:R-:W-:Y:S01]  /*b300*/  LOP3.LUT R9, R5, 0x8, R10, 0xf8, !PT ;  /* 0x0000000805097812 */ /* 0x000fe200078ef80a */
[----:B------:R-:W-:Y:S01]  /*b310*/  IMAD.X R27, RZ, RZ, R16, P3 ;  /* 0x000000ffff1b7224 */ /* 0x000fe200018e0610 */
[----:B------:R-:W-:Y:S01]  /*b320*/  SHF.R.U32.HI R4, RZ, 0x3, R5 ;  /* 0x00000003ff047819 */ /* 0x000fe20000011605 */
[----:B------:R-:W-:Y:S01]  /*b330*/  IMAD.MOV.U32 R5, RZ, RZ, R8 ;  /* 0x000000ffff057224 */ /* 0x000fe200078e0008 */
[----:B------:R-:W0:Y:S01]  /*b340*/  LDC.64 R10, c[0x0][0xae0] ;  /* 0x0002b800ff0a7b82 */ /* 0x000e220000000a00 */
[----:B------:R-:W-:Y:S01]  /*b350*/  STL.64 [R1+0xd8], R30 ;  /* 0x0000d81e01007387 */ /* 0x000fe20000100a00 */
[----:B------:R-:W-:Y:S01]  /*b360*/  LOP3.LUT R9, R9, R4, RZ, 0x3c, !PT ;  /* 0x0000000409097212 */ /* 0x000fe200078e3cff */
[----:B------:R-:W-:Y:S01]  /*b370*/  IMAD.MOV.U32 R4, RZ, RZ, R7 ;  /* 0x000000ffff047224 */ /* 0x000fe200078e0007 */
[----:B------:R-:W-:Y:S01]  /*b380*/  SEL R33, R33, 0xffffffe0, !P1 ;  /* 0xffffffe021217807 */ /* 0x000fe20004800000 */
[----:B------:R-:W-:Y:S01]  /*b390*/  IMAD.MOV.U32 R7, RZ, RZ, R13 ;  /* 0x000000ffff077224 */ /* 0x000fe200078e000d */
[----:B------:R1:W-:Y:S01]  /*b3a0*/  STL.128 [R1+0x130], R24 ;  /* 0x0001301801007387 */ /* 0x0003e20000100c00 */
[----:B------:R-:W-:Y:S01]  /*b3b0*/  IMAD.IADD R21, R0, 0x1, R9 ;  /* 0x0000000100157824 */ /* 0x000fe200078e0209 */
[----:B------:R-:W2:Y:S01]  /*b3c0*/  LDC.64 R12, c[0x0][0xad0] ;  /* 0x0002b400ff0c7b82 */ /* 0x000ea20000000a00 */
[----:B------:R-:W-:Y:S01]  /*b3d0*/  IMAD.MOV.U32 R28, RZ, RZ, RZ ;  /* 0x000000ffff1c7224 */ /* 0x000fe200078e00ff */
[----:B------:R4:W-:Y:S01]  /*b3e0*/  STL.128 [R1+0x120], R4 ;  /* 0x0001200401007387 */ /* 0x0009e20000100c00 */
[----:B------:R-:W-:-:S03]  /*b3f0*/  IMAD.WIDE.U32 R20, R21, 0x2, R14 ;  /* 0x0000000215147825 */ /* 0x000fc600078e000e */
[----:B------:R0:W-:Y:S01]  /*b400*/  STL.64 [R1+0xc0], R32 ;  /* 0x0000c02001007387 */ /* 0x0001e20000100a00 */
[----:B------:R-:W-:Y:S01]  /*b410*/  VIADD R218, R53, 0xffffff80 ;  /* 0xffffff8035da7836 */ /* 0x000fe20000000000 */
[----:B------:R-:W2:Y:S01]  /*b420*/  LDC.64 R8, c[0x0][0xad8] ;  /* 0x0002b600ff087b82 */ /* 0x000ea20000000a00 */
[----:B------:R-:W-:Y:S01]  /*b430*/  IADD3 R20, P0, R20, 0x36400, RZ ;  /* 0x0003640014147810 */ /* 0x000fe20007f1e0ff */
[----:B------:R0:W-:Y:S04]  /*b440*/  STL.64 [R1+0xd0], R22 ;  /* 0x0000d01601007387 */ /* 0x0001e80000100a00 */
[----:B------:R-:W-:Y:S01]  /*b450*/  IMAD.X R21, RZ, RZ, R21, P0 ;  /* 0x000000ffff157224 */ /* 0x000fe200000e0615 */
[----:B------:R0:W-:Y:S01]  /*b460*/  STL.U8 [R1+0xe8], RZ ;  /* 0x0000e8ff01007387 */ /* 0x0001e20000100000 */
[----:B-1----:R-:W-:Y:S01]  /*b470*/  IMAD.U32 R25, RZ, RZ, UR49 ;  /* 0x00000031ff197e24 */ /* 0x002fe2000f8e00ff */
[----:B----4-:R-:W1:Y:S01]  /*b480*/  LDC R6, c[0x0][0x450] ;  /* 0x00011400ff067b82 */ /* 0x010e620000000800 */
[----:B------:R-:W-:Y:S01]  /*b490*/  IMAD.U32 R24, RZ, RZ, UR48 ;  /* 0x00000030ff187e24 */ /* 0x000fe2000f8e00ff */
[----:B------:R4:W-:Y:S01]  /*b4a0*/  STL.64 [R1+0xc8], R20 ;  /* 0x0000c81401007387 */ /* 0x0009e20000100a00 */
[----:B0-----:R-:W-:-:S02]  /*b4b0*/  IMAD.MOV.U32 R30, RZ, RZ, R10 ;  /* 0x000000ffff1e7224 */ /* 0x001fc400078e000a */
[----:B------:R-:W-:Y:S01]  /*b4c0*/  IMAD.MOV.U32 R31, RZ, RZ, R11 ;  /* 0x000000ffff1f7224 */ /* 0x000fe200078e000b */
[----:B------:R4:W-:Y:S01]  /*b4d0*/  STL.U8 [R1+0x140], RZ ;  /* 0x000140ff01007387 */ /* 0x0009e20000100000 */
[----:B--2---:R-:W-:Y:S01]  /*b4e0*/  IMAD.MOV.U32 R26, RZ, RZ, R13 ;  /* 0x000000ffff1a7224 */ /* 0x004fe200078e000d */
[----:B------:R-:W1:Y:S01]  /*b4f0*/  LDC.64 R4, c[0x0][0x448] ;  /* 0x00011200ff047b82 */ /* 0x000e620000000a00 */
[----:B------:R-:W-:Y:S01]  /*b500*/  IMAD.MOV.U32 R7, RZ, RZ, R12 ;  /* 0x000000ffff077224 */ /* 0x000fe200078e000c */
[----:B------:R4:W-:Y:S01]  /*b510*/  STL [R1+0xec], R218 ;  /* 0x0000ecda01007387 */ /* 0x0009e20000100800 */
[----:B------:R-:W-:Y:S02]  /*b520*/  IMAD.MOV.U32 R27, RZ, RZ, R8 ;  /* 0x000000ffff1b7224 */ /* 0x000fe400078e0008 */
[----:B------:R-:W-:-:S03]  /*b530*/  IMAD.MOV.U32 R29, RZ, RZ, R9 ;  /* 0x000000ffff1d7224 */ /* 0x000fc600078e0009 */
[----:B------:R4:W-:Y:S04]  /*b540*/  STL.128 [R1+0xf0], R24 ;  /* 0x0000f01801007387 */ /* 0x0009e80000100c00 */
[----:B------:R4:W-:Y:S04]  /*b550*/  STL.128 [R1+0x100], R28 ;  /* 0x0001001c01007387 */ /* 0x0009e80000100c00 */
[----:B-1----:R4:W-:Y:S01]  /*b560*/  STL.128 [R1+0x110], R4 ;  /* 0x0001100401007387 */ /* 0x0029e20000100c00 */
[----:B---3--:R-:W-:-:S04]  /*b570*/  LEA.HI R0, R50, R50, RZ, 0x1 ;  /* 0x0000003232007211 */ /* 0x008fc800078f08ff */
[----:B------:R-:W-:-:S05]  /*b580*/  LOP3.LUT R3, R0, 0xfffffffe, RZ, 0xc0, !PT ;  /* 0xfffffffe00037812 */ /* 0x000fca00078ec0ff */
[----:B------:R-:W-:-:S05]  /*b590*/  IMAD.IADD R0, R50, 0x1, -R3 ;  /* 0x0000000132007824 */ /* 0x000fca00078e0a03 */
[----:B------:R-:W-:-:S04]  /*b5a0*/  SHF.L.U32 R0, R0, 0x1f, RZ ;  /* 0x0000001f00007819 */ /* 0x000fc800000006ff */
[----:B------:R-:W0:Y:S02]  /*b5b0*/  SYNCS.PHASECHK.TRANS64.TRYWAIT P0, [UR47+0x38800], R0 ;  /* 0x03880000ff0075a7 */ /* 0x000e24000800016f */
[----:B0---4-:R-:W-:Y:S05]  /*b5c0*/  @!P0 BRA `(.L_x_6213) ;  /* 0x000002a000c88947 */ /* 0x011fea0003800000 */
.L_x_6476:
[----:B------:R-:W-:Y:S05]  /*b5d0*/  BSYNC B0 ;  /* 0x0000000000007941 */ /* 0x000fea0003800000 */
.L_x_6212:
[----:B------:R-:W2:Y:S04]  /*b5e0*/  LDL R7, [R1+0x484] ;  /* 0x0004840001077983 */ /* 0x000ea80000100800 */
[----:B0-----:R-:W3:Y:S04]  /*b5f0*/  LDL R3, [R1+0x498] ;  /* 0x0004980001037983 */ /* 0x001ee80000100800 */
[----:B------:R-:W4:Y:S04]  /*b600*/  LDL.64 R32, [R1+0x490] ;  /* 0x0004900001207983 */ /* 0x000f280000100a00 */
[----:B------:R-:W4:Y:S04]  /*b610*/  LDL R30, [R1+0x1c] ;  /* 0x00001c00011e7983 */ /* 0x000f280000100800 */
[----:B------:R0:W5:Y:S01]  /*b620*/  LDL.64 R20, [R1+0x1e8] ;  /* 0x0001e80001147983 */ /* 0x0001620000100a00 */
[----:B------:R-:W-:Y:S01]  /*b630*/  IMAD.MOV.U32 R12, RZ, RZ, R47 ;  /* 0x000000ffff0c7224 */ /* 0x000fe200078e002f */
[C---:B------:R-:W-:Y:S01]  /*b640*/  IADD3 R26, P0, R2.reuse, 0xe8, RZ ;  /* 0x000000e8021a7810 */ /* 0x040fe20007f1e0ff */
[----:B------:R-:W-:Y:S01]  /*b650*/  IMAD.MOV.U32 R13, RZ, RZ, R52 ;  /* 0x000000ffff0d7224 */ /* 0x000fe200078e0034 */
[C---:B------:R-:W-:Y:S01]  /*b660*/  IADD3 R28, P1, R2.reuse, 0x120, RZ ;  /* 0x00000120021c7810 */ /* 0x040fe20007f3e0ff */
[----:B------:R-:W-:Y:S01]  /*b670*/  IMAD.MOV.U32 R24, RZ, RZ, R44 ;  /* 0x000000ffff187224 */ /* 0x000fe200078e002c */
[----:B------:R-:W-:Y:S01]  /*b680*/  STL.128 [R1+0x160], R152 ;  /* 0x0001609801007387 */ /* 0x000fe20000100c00 */
[--C-:B------:R-:W-:Y:S01]  /*b690*/  IMAD.X R27, RZ, RZ, R16.reuse, P0 ;  /* 0x000000ffff1b7224 */ /* 0x100fe200000e0610 */
[----:B------:R-:W-:Y:S01]  /*b6a0*/  IADD3 R0, P0, R2, 0x230, RZ ;  /* 0x0000023002007810 */ /* 0x000fe20007f1e0ff */
[----:B------:R-:W-:Y:S01]  /*b6b0*/  IMAD.MOV.U32 R25, RZ, RZ, R51 ;  /* 0x000000ffff197224 */ /* 0x000fe200078e0033 */
[----:B------:R1:W-:Y:S01]  /*b6c0*/  STL.128 [R1+0x170], R12 ;  /* 0x0001700c01007387 */ /* 0x0003e20000100c00 */
[----:B------:R-:W-:Y:S01]  /*b6d0*/  IMAD.X R29, RZ, RZ, R16, P1 ;  /* 0x000000ffff1d7224 */ /* 0x000fe200008e0610 */
[----:B------:R-:W-:Y:S02]  /*b6e0*/  BSSY B0, `(.L_x_6214) ;  /* 0x000002d000007945 */ /* 0x000fe40003800000 */
[----:B------:R0:W-:Y:S01]  /*b6f0*/  STL.128 [R1+0x150], R24 ;  /* 0x0001501801007387 */ /* 0x0001e20000100c00 */
[----:B-1----:R-:W-:-:S02]  /*b700*/  IMAD.MOV.U32 R14, RZ, RZ, R39 ;  /* 0x000000ffff0e7224 */ /* 0x002fc400078e0027 */
[----:B------:R-:W-:Y:S02]  /*b710*/  IMAD.MOV.U32 R15, RZ, RZ, R46 ;  /* 0x000000ffff0f7224 */ /* 0x000fe400078e002e */
[----:B--2---:R-:W-:Y:S01]  /*b720*/  IMAD.MOV.U32 R13, RZ, RZ, R7 ;  /* 0x000000ffff0d7224 */ /* 0x004fe200078e0007 */
[C---:B------:R-:W-:Y:S01]  /*b730*/  IADD3 R7, P2, R2.reuse, 0xd8, RZ ;  /* 0x000000d802077810 */ /* 0x040fe20007f5e0ff */
[----:B---3--:R-:W-:Y:S02]  /*b740*/  IMAD.MOV.U32 R12, RZ, RZ, R3 ;  /* 0x000000ffff0c7224 */ /* 0x008fe400078e0003 */
[--C-:B------:R-:W-:Y:S01]  /*b750*/  IMAD.X R3, RZ, RZ, R16.reuse, P0 ;  /* 0x000000ffff037224 */ /* 0x100fe200000e0610 */
[C---:B0-----:R-:W-:Y:S01]  /*b760*/  IADD3 R25, P0, R2.reuse, 0x128, RZ ;  /* 0x0000012802197810 */ /* 0x041fe20007f1e0ff */
[----:B----4-:R-:W-:Y:S04]  /*b770*/  STL.64 [R1+0x148], R32 ;  /* 0x0001482001007387 */ /* 0x010fe80000100a00 */
[----:B------:R0:W-:Y:S01]  /*b780*/  STL.128 [R1+0x180], R12 ;  /* 0x0001800c01007387 */ /* 0x0001e20000100c00 */
[----:B------:R-:W-:Y:S01]  /*b790*/  IMAD.X R26, RZ, RZ, R16, P0 ;  /* 0x000000ffff1a7224 */ /* 0x000fe200000e0610 */
[----:B------:R-:W-:Y:S01]  /*b7a0*/  IADD3 R24, P0, R2, 0x140, RZ ;  /* 0x0000014002187810 */ /* 0x000fe20007f1e0ff */
        /* <DEDUP_REMOVED lines=8> */
[----:B------:R-:W-:Y:S02]  /*b830*/  IMAD.MOV.U32 R15, RZ, RZ, R3 ;  /* 0x000000ffff0f7224 */ /* 0x000fe400078e0003 */
[----:B------:R-:W-:-:S03]  /*b840*/  IMAD.X R0, RZ, RZ, R16, P2 ;  /* 0x000000ffff007224 */ /* 0x000fc600010e0610 */
[----:B------:R0:W-:Y:S02]  /*b850*/  STL.128 [R1+0x1a0], R12 ;  /* 0x0001a00c01007387 */ /* 0x0001e40000100c00 */
[----:B0-----:R-:W-:Y:S02]  /*b860*/  IMAD.MOV.U32 R14, RZ, RZ, R36 ;  /* 0x000000ffff0e7224 */ /* 0x001fe400078e0024 */
[----:B------:R-:W-:Y:S02]  /*b870*/  IMAD.MOV.U32 R15, RZ, RZ, R37 ;  /* 0x000000ffff0f7224 */ /* 0x000fe400078e0025 */
[----:B------:R-:W-:Y:S02]  /*b880*/  IMAD.MOV.U32 R12, RZ, RZ, R28 ;  /* 0x000000ffff0c7224 */ /* 0x000fe400078e001c */
[----:B------:R-:W-:-:S05]  /*b890*/  IMAD.MOV.U32 R13, RZ, RZ, R29 ;  /* 0x000000ffff0d7224 */ /* 0x000fca00078e001d */
[----:B------:R0:W-:Y:S02]  /*b8a0*/  STL.128 [R1+0x1b0], R12 ;  /* 0x0001b00c01007387 */ /* 0x0001e40000100c00 */
[----:B0-----:R-:W-:Y:S02]  /*b8b0*/  IMAD.MOV.U32 R12, RZ, RZ, R7 ;  /* 0x000000ffff0c7224 */ /* 0x001fe400078e0007 */
[----:B------:R-:W-:Y:S01]  /*b8c0*/  IMAD.MOV.U32 R13, RZ, RZ, R0 ;  /* 0x000000ffff0d7224 */ /* 0x000fe200078e0000 */
[----:B------:R-:W-:Y:S01]  /*b8d0*/  LOP3.LUT R0, R30, 0x1, RZ, 0xfc, !PT ;  /* 0x000000011e007812 */ /* 0x000fe200078efcff */
[----:B------:R-:W-:Y:S02]  /*b8e0*/  IMAD.MOV.U32 R14, RZ, RZ, R25 ;  /* 0x000000ffff0e7224 */ /* 0x000fe400078e0019 */
[----:B------:R-:W-:Y:S01]  /*b8f0*/  IMAD.MOV.U32 R15, RZ, RZ, R26 ;  /* 0x000000ffff0f7224 */ /* 0x000fe200078e001a */
[----:B------:R-:W-:Y:S01]  /*b900*/  ISETP.NE.AND P1, PT, R0, 0x3, PT ;  /* 0x000000030000780c */ /* 0x000fe20003f25270 */
[----:B------:R-:W-:-:S03]  /*b910*/  IMAD.X R25, RZ, RZ, R16, P0 ;  /* 0x000000ffff197224 */ /* 0x000fc600000e0610 */
[----:B------:R0:W-:Y:S04]  /*b920*/  STL.128 [R1+0x1c0], R12 ;  /* 0x0001c00c01007387 */ /* 0x0001e80000100c00 */
[----:B------:R1:W-:Y:S01]  /*b930*/  STL.64 [R1+0x1e0], R24 ;  /* 0x0001e01801007387 */ /* 0x0003e20000100a00 */
[----:B0-----:R-:W-:Y:S02]  /*b940*/  IMAD.MOV.U32 R12, RZ, RZ, R35 ;  /* 0x000000ffff0c7224 */ /* 0x001fe400078e0023 */
[----:B------:R-:W-:Y:S02]  /*b950*/  IMAD.MOV.U32 R13, RZ, RZ, R34 ;  /* 0x000000ffff0d7224 */ /* 0x000fe400078e0022 */
[----:B------:R-:W-:Y:S02]  /*b960*/  IMAD.MOV.U32 R14, RZ, RZ, R38 ;  /* 0x000000ffff0e7224 */ /* 0x000fe400078e0026 */
[----:B------:R-:W-:-:S05]  /*b970*/  IMAD.MOV.U32 R15, RZ, RZ, R45 ;  /* 0x000000ffff0f7224 */ /* 0x000fca00078e002d */
[----:B------:R1:W-:Y:S01]  /*b980*/  STL.128 [R1+0x1d0], R12 ;  /* 0x0001d00c01007387 */ /* 0x0003e20000100c00 */
[----:B------:R-:W-:Y:S05]  /*b990*/  @!P1 BRA `(.L_x_6215) ;  /* 0x0000000000049947 */ /* 0x000fea0003800000 */
[----:B------:R-:W-:Y:S01]  /*b9a0*/  BPT.TRAP 0x1 ;  /* 0x000000040000795c */ /* 0x000fe20000300000 */
.L_x_6215:
[----:B------:R-:W-:Y:S05]  /*b9b0*/  BSYNC B0 ;  /* 0x0000000000007941 */ /* 0x000fea0003800000 */
.L_x_6214:
[----:B-1----:R-:W2:Y:S01]  /*b9c0*/  LDL.64 R12, [R1+0x8] ;  /* 0x00000800010c7983 */ /* 0x002ea20000100a00 */
[----:B-----5:R-:W-:Y:S01]  /*b9d0*/  SHF.L.U32 R21, R21, 0x1f, RZ ;  /* 0x0000001f15157819 */ /* 0x020fe200000006ff */
[----:B------:R-:W-:Y:S01]  /*b9e0*/  BSSY B0, `(.L_x_6216) ;  /* 0x0000006000007945 */ /* 0x000fe20003800000 */
[----:B--2---:R-:W-:-:S05]  /*b9f0*/  MOV R3, R12 ;  /* 0x0000000c00037202 */ /* 0x004fca0000000f00 */
[----:B------:R-:W-:-:S04]  /*ba00*/  IMAD R20, R20, 0x8, R3 ;  /* 0x0000000814147824 */ /* 0x000fc800078e0203 */
[----:B------:R0:W1:Y:S01]  /*ba10*/  SYNCS.PHASECHK.TRANS64.TRYWAIT P0, [R20+URZ], R21 ;  /* 0x00000015140075a7 */ /* 0x000062000800017f */
[----:B------:R-:W-:Y:S05]  /*ba20*/  @!P1 BRA `(.L_x_6217) ;  /* 0x0000000000049947 */ /* 0x000fea0003800000 */
[----:B------:R-:W-:Y:S01]  /*ba30*/  BPT.TRAP 0x1 ;  /* 0x000000040000795c */ /* 0x000fe20000300000 */
.L_x_6217:
[----:B------:R-:W-:Y:S05]  /*ba40*/  BSYNC B0 ;  /* 0x0000000000007941 */ /* 0x000fea0003800000 */
.L_x_6216:
[----:B------:R-:W-:Y:S04]  /*ba50*/  BSSY B0, `(.L_x_6218) ;  /* 0x0000004000007945 */ /* 0x000fe80003800000 */
[----:B-1----:R-:W-:Y:S05]  /*ba60*/  @P0 BRA `(.L_x_6219) ;  /* 0x0000000000080947 */ /* 0x002fea0003800000 */
[----:B------:R-:W1:Y:S02]  /*ba70*/  SYNCS.PHASECHK.TRANS64.TRYWAIT P0, [R20+URZ], R21 ;  /* 0x00000015140075a7 */ /* 0x000e64000800017f */
[----:B-1----:R-:W-:Y:S05]  /*ba80*/  @!P0 BRA `(.L_x_6220) ;  /* 0x0000029c00b08947 */ /* 0x002fea0003800000 */
.L_x_6219:
[----:B------:R-:W-:Y:S05]  /*ba90*/  BSYNC B0 ;  /* 0x0000000000007941 */ /* 0x000fea0003800000 */
.L_x_6218:
[----:B------:R-:W2:Y:S04]  /*baa0*/  LDL R7, [R1+0x1e8] ;  /* 0x0001e80001077983 */ /* 0x000ea80000100800 */
[----:B------:R-:W2:Y:S01]  /*bab0*/  LDL.64 R12, [R1+0xa0] ;  /* 0x0000a000010c7983 */ /* 0x000ea20000100a00 */
[----:B------:R-:W-:Y:S05]  /*bac0*/  WARPSYNC.ALL ;  /* 0x0000000000007948 */ /* 0x000fea0003800000 */
[----:B------:R-:W3:Y:S04]  /*bad0*/  LDL.64 R24, [R1+0x98] ;  /* 0x0000980001187983 */ /* 0x000ee80000100a00 */
[----:B------:R-:W4:Y:S04]  /*bae0*/  LDL.64 R14, [R1+0x98] ;  /* 0x00009800010e7983 */ /* 0x000f280000100a00 */
[----:B01----:R-:W5:Y:S04]  /*baf0*/  LDL.64 R20, [R1+0x98] ;  /* 0x0000980001147983 */ /* 0x003f680000100a00 */
[----:B------:R-:W5:Y:S01]  /*bb00*/  LDL.64 R56, [R1+0x98] ;  /* 0x0000980001387983 */ /* 0x000f620000100a00 */
[----:B--2---:R-:W-:Y:S01]  /*bb10*/  IMAD R12, R7, 0x200, R12 ;  /* 0x00000200070c7824 */ /* 0x004fe200078e020c */
[----:B------:R-:W-:-:S02]  /*bb20*/  R2UR UR7, R13 ;  /* 0x000000000d0772ca */ /* 0x000fc400000e0000 */
[----:B------:R-:W2:Y:S01]  /*bb30*/  LDL R3, [R1+0x1f4] ;  /* 0x0001f40001037983 */ /* 0x000ea20000100800 */
[C---:B------:R-:W-:Y:S01]  /*bb40*/  VIADD R58, R12.reuse, 0x2 ;  /* 0x000000020c3a7836 */ /* 0x040fe20000000000 */
[----:B------:R-:W-:Y:S01]  /*bb50*/  R2UR UR6, R12 ;  /* 0x000000000c0672ca */ /* 0x000fe200000e0000 */
[----:B------:R-:W-:Y:S01]  /*bb60*/  IMAD.MOV.U32 R59, RZ, RZ, R13 ;  /* 0x000000ffff3b7224 */ /* 0x000fe200078e000d */
[----:B------:R0:W-:Y:S01]  /*bb70*/  STL [R1+0x80], RZ ;  /* 0x000080ff01007387 */ /* 0x0001e20000100800 */
[----:B------:R-:W-:Y:S01]  /*bb80*/  BSSY B0, `(.L_x_6221) ;  /* 0x000002c000007945 */ /* 0x000fe20003800000 */
[----:B---3--:R-:W-:Y:S02]  /*bb90*/  R2UR UR4, R24 ;  /* 0x00000000180472ca */ /* 0x008fe400000e0000 */
[----:B------:R-:W-:Y:S02]  /*bba0*/  R2UR UR5, R25 ;  /* 0x00000000190572ca */ /* 0x000fe400000e0000 */
[----:B------:R-:W-:Y:S01]  /*bbb0*/  WARPGROUP.ARRIVE ;  /* 0x00000000000079c5 */ /* 0x000fe20000000000 */
        /* <DEDUP_REMOVED lines=38> */
[----:B------:R-:W1:Y:S02]  /*be20*/  SYNCS.PHASECHK.TRANS64.TRYWAIT P0, [UR47+0x38810], R3 ;  /* 0x03881003ff0075a7 */ /* 0x000e64000800016f */
[----:B01----:R-:W-:Y:S05]  /*be30*/  @!P0 BRA `(.L_x_6222) ;  /* 0x0000029800d88947 */ /* 0x003fea0003800000 */
.L_x_6477:
[----:B------:R-:W-:Y:S05]  /*be40*/  BSYNC B0 ;  /* 0x0000000000007941 */ /* 0x000fea0003800000 */
.L_x_6221:
[----:B0-----:R-:W2:Y:S04]  /*be50*/  LDL R3, [R1+0x54] ;  /* 0x0000540001037983 */ /* 0x001ea80000100800 */
[----:B------:R0:W5:Y:S01]  /*be60*/  LDL.64 R12, [R1+0x1e8] ;  /* 0x0001e800010c7983 */ /* 0x0001620000100a00 */
[----:B------:R-:W-:Y:S01]  /*be70*/  BSSY B0, `(.L_x_6223) ;  /* 0x0000005000007945 */ /* 0x000fe20003800000 */
[----:B--2---:R-:W-:-:S04]  /*be80*/  LOP3.LUT R3, R3, 0x1, RZ, 0xfc, !PT ;  /* 0x0000000103037812 */ /* 0x004fc800078efcff */
[----:B------:R-:W-:-:S13]  /*be90*/  ISETP.NE.AND P1, PT, R3, 0x3, PT ;  /* 0x000000030300780c */ /* 0x000fda0003f25270 */
[----:B0-----:R-:W-:Y:S05]  /*bea0*/  @!P1 BRA `(.L_x_6224) ;  /* 0x0000000000049947 */ /* 0x001fea0003800000 */
[----:B------:R-:W-:Y:S01]  /*beb0*/  BPT.TRAP 0x1 ;  /* 0x000000040000795c */ /* 0x000fe20000300000 */
.L_x_6224:
[----:B------:R-:W-:Y:S05]  /*bec0*/  BSYNC B0 ;  /* 0x0000000000007941 */ /* 0x000fea0003800000 */
.L_x_6223:
        /* <DEDUP_REMOVED lines=8> */
.L_x_6226:
[----:B------:R-:W-:Y:S05]  /*bf50*/  BSYNC B0 ;  /* 0x0000000000007941 */ /* 0x000fea0003800000 */
.L_x_6225:
[----:B------:R-:W-:Y:S04]  /*bf60*/  BSSY B0, `(.L_x_6227) ;  /* 0x0000004000007945 */ /* 0x000fe80003800000 */
[----:B-1----:R-:W-:Y:S05]  /*bf70*/  @P0 BRA `(.L_x_6228) ;  /* 0x0000000000080947 */ /* 0x002fea0003800000 */
[----:B------:R-:W1:Y:S02]  /*bf80*/  SYNCS.PHASECHK.TRANS64.TRYWAIT P0, [R12+URZ], R13 ;  /* 0x0000000d0c0075a7 */ /* 0x000e64000800017f */
[----:B-1----:R-:W-:Y:S05]  /*bf90*/  @!P0 BRA `(.L_x_6229) ;  /* 0x0000029800988947 */ /* 0x002fea0003800000 */
.L_x_6228:
[----:B------:R-:W-:Y:S05]  /*bfa0*/  BSYNC B0 ;  /* 0x0000000000007941 */ /* 0x000fea0003800000 */
.L_x_6227:
        /* <DEDUP_REMOVED lines=15> */
[C---:B------:R-:W-:Y:S01]  /*c0a0*/  R2UR UR6, R12.reuse ;  /* 0x000000000c0672ca */ /* 0x040fe200000e0000 */
[----:B------:R-:W-:Y:S01]  /*c0b0*/  VIADD R62, R12, 0x2 ;  /* 0x000000020c3e7836 */ /* 0x000fe20000000000 */
[----:B------:R-:W3:Y:S01]  /*c0c0*/  LDL.64 R64, [R1+0xb0] ;  /* 0x0000b00001407983 */ /* 0x000ee20000100a00 */
[----:B------:R-:W-:Y:S01]  /*c0d0*/  IMAD.MOV.U32 R63, RZ, RZ, R13 ;  /* 0x000000ffff3f7224 */ /* 0x000fe200078e000d */
[----:B--2---:R-:W-:-:S02]  /*c0e0*/  ISETP.NE.U32.AND P1, PT, R7, RZ, PT ;  /* 0x000000ff0700720c */ /* 0x004fc40003f25070 */
[----:B----4-:R-:W-:Y:S02]  /*c0f0*/  R2UR UR4, R20 ;  /* 0x00000000140472ca */ /* 0x010fe400000e0000 */
[----:B------:R-:W-:Y:S01]  /*c100*/  R2UR UR5, R21 ;  /* 0x00000000150572ca */ /* 0x000fe200000e0000 */
[----:B-----5:R-:W-:Y:S01]  /*c110*/  VIADD R14, R14, 0x2 ;  /* 0x000000020e0e7836 */ /* 0x020fe20000000000 */
[----:B------:R-:W2:Y:S07]  /*c120*/  LDL.64 R20, [R1+0xb0] ;  /* 0x0000b00001147983 */ /* 0x000eae0000100a00 */
[----:B------:R-:W-:-:S05]  /*c130*/  VOTEU.ANY UP0, P1 ;  /* 0x00000000003f7886 */ /* 0x000fca0000800100 */
[----:B------:R-:W-:Y:S01]  /*c140*/  HGMMA.64x64x16.F32 R24, gdesc[UR4], R24, UP0, gsb0 ;  /* 0x00e00000041879f0 */ /* 0x000fe2000b800818 */
        /* <DEDUP_REMOVED lines=137> */
[----:B------:R-:W-:-:S10]  /*c9e0*/  WARPGROUP.ARRIVE ;  /* 0x00000000000079c5 */ /* 0x000fd40000000000 */
[----:B------:R-:W-:Y:S01]  /*c9f0*/  HGMMA.64x64x16.F32 R24, gdesc[UR4], R24, gsb0 ;  /* 0x00e00000041879f0 */ /* 0x000fe20008000818 */
[----:B----4-:R-:W-:Y:S02]  /*ca00*/  VIADD R56, R56, 0x604 ;  /* 0x0000060438387836 */ /* 0x010fe40000000000 */
        /* <DEDUP_REMOVED lines=8> */
[----:B-----5:R-:W-:-:S05]  /*ca90*/  VIADD R20, R20, 0x606 ;  /* 0x0000060614147836 */ /* 0x020fca0000000000 */
[----:B------:R-:W0:Y:S04]  /*caa0*/  S2R R66, SR_TID.X ;  /* 0x0000000000427919 */ /* 0x000e280000002100 */
[----:B------:R-:W-:Y:S01]  /*cab0*/  HGMMA.64x64x16.F32 R24, gdesc[UR4], R24, gsb0 ;  /* 0x00e00000041879f0 */ /* 0x000fe20008000818 */
[----:B------:R-:W-:Y:S01]  /*cac0*/  VIADD R56, R12, 0x606 ;  /* 0x000006060c387836 */ /* 0x000fe20000000000 */
[----:B------:R-:W4:Y:S01]  /*cad0*/  LDL.64 R14, [R1+0xb0] ;  /* 0x0000b000010e7983 */ /* 0x000f220000100a00 */
[----:B------:R-:W-:Y:S01]  /*cae0*/  IMAD.MOV.U32 R57, RZ, RZ, R13 ;  /* 0x000000ffff397224 */ /* 0x000fe200078e000d */
[----:B------:R-:W-:Y:S02]  /*caf0*/  R2UR UR4, R20 ;  /* 0x00000000140472ca */ /* 0x000fe400000e0000 */
[----:B------:R-:W-:-:S02]  /*cb00*/  R2UR UR6, R56 ;  /* 0x00000000380672ca */ /* 0x000fc400000e0000 */
[----:B------:R-:W-:Y:S02]  /*cb10*/  R2UR UR7, R57 ;  /* 0x00000000390772ca */ /* 0x000fe400000e0000 */
[----:B------:R-:W-:Y:S02]  /*cb20*/  R2UR UR5, R21 ;  /* 0x00000000150572ca */ /* 0x000fe400000e0000 */
[----:B0-----:R-:W-:Y:S01]  /*cb30*/  SHF.R.U32.HI R66, RZ, 0x7, R66 ;  /* 0x00000007ff427819 */ /* 0x001fe20000011642 */
[----:B------:R-:W-:Y:S01]  /*cb40*/  VIADD R60, R12, 0x800 ;  /* 0x000008000c3c7836 */ /* 0x000fe20000000000 */
[----:B------:R-:W-:Y:S01]  /*cb50*/  R2UR UR9, R65 ;  /* 0x00000000410972ca */ /* 0x000fe200000e0000 */
[----:B------:R-:W5:Y:S04]  /*cb60*/  LDL.64 R56, [R1+0xb0] ;  /* 0x0000b00001387983 */ /* 0x000f680000100a00 */
[----:B------:R0:W1:Y:S01]  /*cb70*/  SHFL.IDX PT, R3, R66, RZ, 0x1f ;  /* 0x00001fff42037589 */ /* 0x00006200000e0000 */
[----:B------:R-:W-:-:S02]  /*cb80*/  WARPGROUP.DEPBAR.LE gsb0, 0x0 ;  /* 0x00008000000079c5 */ /* 0x000fc40000010000 */
[----:B------:R-:W-:Y:S01]  /*cb90*/  WARPGROUP.ARRIVE ;  /* 0x00000000000079c5 */ /* 0x000fe20000000000 */
[----:B------:R-:W-:Y:S01]  /*cba0*/  IMAD.MOV.U32 R21, RZ, RZ, R13 ;  /* 0x000000ffff157224 */ /* 0x000fe200078e000d */
[----:B0-----:R-:W5:Y:S04]  /*cbb0*/  @!P0 LDL R66, [R1+0x1e8] ;  /* 0x0001e80001428983 */ /* 0x001f680000100800 */
        /* <DEDUP_REMOVED lines=11> */
[----:B------:R-:W-:Y:S01]  /*cc70*/  WARPGROUP.ARRIVE ;  /* 0x00000000000079c5 */ /* 0x000fe20000000000 */
[----:B------:R-:W-:Y:S01]  /*cc80*/  IMAD.MOV.U32 R67, RZ, RZ, 0x4 ;  /* 0x00000004ff437424 */ /* 0x000fe200078e00ff */
[----:B---3--:R-:W-:Y:S01]  /*cc90*/  R2UR UR5, R63 ;  /* 0x000000003f0572ca */ /* 0x008fe200000e0000 */
[----:B------:R-:W-:Y:S01]  /*cca0*/  IMAD.MOV.U32 R21, RZ, RZ, R13 ;  /* 0x000000ffff157224 */ /* 0x000fe200078e000d */
[----:B------:R-:W3:Y:S05]  /*ccb0*/  LDL.64 R64, [R1+0xb0] ;  /* 0x0000b00001407983 */ /* 0x000eea0000100a00 */
[----:B------:R-:W-:Y:S01]  /*ccc0*/  HGMMA.64x64x16.F32 R24, gdesc[UR8], R24, UP0, gsb0 ;  /* 0x00e00000081879f0 */ /* 0x000fe2000b800818 */
[----:B------:R-:W-:-:S04]  /*ccd0*/  SEL R7, R67, 0x2, P1 ;  /* 0x0000000243077807 */ /* 0x000fc80000800000 */
[----:B------:R-:W-:Y:S01]  /*cce0*/  IADD3 R62, R7, 0x800, R62 ;  /* 0x00000800073e7810 */ /* 0x000fe20007ffe03e */
[----:B------:R-:W-:Y:S01]  /*ccf0*/  IMAD.IADD R20, R60, 0x1, R7 ;  /* 0x000000013c147824 */ /* 0x000fe200078e0207 */
[----:B------:R-:W-:Y:S02]  /*cd00*/  R2UR UR7, R21 ;  /* 0x00000000150772ca */ /* 0x000fe400000e0000 */
[----:B------:R-:W-:Y:S02]  /*cd10*/  R2UR UR4, R62 ;  /* 0x000000003e0472ca */ /* 0x000fe400000e0000 */
[----:B------:R-:W-:Y:S01]  /*cd20*/  R2UR UR6, R20 ;  /* 0x00000000140672ca */ /* 0x000fe200000e0000 */
[----:B------:R-:W-:Y:S02]  /*cd30*/  WARPGROUP.DEPBAR.LE gsb0, 0x0 ;  /* 0x00008000000079c5 */ /* 0x000fe40000010000 */
[----:B------:R-:W-:Y:S01]  /*cd40*/  WARPGROUP.ARRIVE ;  /* 0x00000000000079c5 */ /* 0x000fe20000000000 */
[----:B------:R-:W-:Y:S01]  /*cd50*/  SEL R67, R67, 0x6, !P1 ;  /* 0x0000000643437807 */ /* 0x000fe20004800000 */
[----:B------:R-:W-:Y:S01]  /*cd60*/  IMAD.MOV.U32 R21, RZ, RZ, R13 ;  /* 0x000000ffff157224 */ /* 0x000fe200078e000d */
[----:B------:R-:W3:Y:S07]  /*cd70*/  LDL.64 R62, [R1+0xb0] ;  /* 0x0000b000013e7983 */ /* 0x000eee0000100a00 */
[----:B------:R-:W-:Y:S01]  /*cd80*/  HGMMA.64x64x16.F32 R24, gdesc[UR4], R24, gsb0 ;  /* 0x00e00000041879f0 */ /* 0x000fe20008000818 */
[----:B------:R-:W-:Y:S01]  /*cd90*/  IMAD.IADD R20, R60, 0x1, R67 ;  /* 0x000000013c147824 */ /* 0x000fe200078e0243 */
[----:B--2---:R-:W-:Y:S01]  /*cda0*/  IADD3 R58, R67, 0x800, R58 ;  /* 0x00000800433a7810 */ /* 0x004fe20007ffe03a */
[----:B------:R-:W2:Y:S01]  /*cdb0*/  LDL.64 R60, [R1+0xb0] ;  /* 0x0000b000013c7983 */ /* 0x000ea20000100a00 */
        /* <DEDUP_REMOVED lines=24> */
[----:B------:R-:W4:Y:S07]  /*cf40*/  LDL.64 R20, [R1+0xb0] ;  /* 0x0000b00001147983 */ /* 0x000f2e0000100a00 */
[----:B------:R-:W-:Y:S01]  /*cf50*/  HGMMA.64x64x16.F32 R24, gdesc[UR4], R24, gsb0 ;  /* 0x00e00000041879f0 */ /* 0x000fe20008000818 */
[----:B------:R-:W-:-:S02]  /*cf60*/  IMAD.IADD R14, R3, 0x1, R58 ;  /* 0x00000001030e7824 */ /* 0x000fc400078e023a */
[--C-:B------:R-:W-:Y:S01]  /*cf70*/  IMAD.MOV.U32 R15, RZ, RZ, R13.reuse ;  /* 0x000000ffff0f7224 */ /* 0x100fe200078e000d */
[----:B------:R-:W-:Y:S02]  /*cf80*/  R2UR UR4, R56 ;  /* 0x00000000380472ca */ /* 0x000fe400000e0000 */
[----:B------:R-:W-:Y:S02]  /*cf90*/  R2UR UR6, R14 ;  /* 0x000000000e0672ca */ /* 0x000fe400000e0000 */
[----:B------:R-:W-:Y:S02]  /*cfa0*/  R2UR UR7, R15 ;  /* 0x000000000f0772ca */ /* 0x000fe400000e0000 */
[----:B------:R-:W-:Y:S01]  /*cfb0*/  R2UR UR5, R57 ;  /* 0x00000000390572ca */ /* 0x000fe200000e0000 */
[----:B------:R-:W-:Y:S02]  /*cfc0*/  WARPGROUP.DEPBAR.LE gsb0, 0x0 ;  /* 0x00008000000079c5 */ /* 0x000fe40000010000 */
[----:B------:R-:W-:Y:S01]  /*cfd0*/  WARPGROUP.ARRIVE ;  /* 0x00000000000079c5 */ /* 0x000fe20000000000 */
[C---:B------:R-:W-:Y:S01]  /*cfe0*/  IMAD.IADD R14, R7.reuse, 0x1, R58 ;  /* 0x00000001070e7824 */ /* 0x040fe200078e023a */
[----:B---3--:R-:W-:Y:S01]  /*cff0*/  IADD3 R64, R7, 0xa00, R64 ;  /* 0x00000a0007407810 */ /* 0x008fe20007ffe040 */
[----:B------:R-:W-:Y:S01]  /*d000*/  IMAD.MOV.U32 R15, RZ, RZ, R13 ;  /* 0x000000ffff0f7224 */ /* 0x000fe200078e000d */
[----:B------:R-:W3:Y:S06]  /*d010*/  LDL.64 R56, [R1+0xb0] ;  /* 0x0000b00001387983 */ /* 0x000eec0000100a00 */
[----:B------:R-:W-:Y:S01]  /*d020*/  HGMMA.64x64x16.F32 R24, gdesc[UR4], R24, gsb0 ;  /* 0x00e00000041879f0 */ /* 0x000fe20008000818 */
[----:B------:R-:W-:-:S02]  /*d030*/  R2UR UR6, R14 ;  /* 0x000000000e0672ca */ /* 0x000fc400000e0000 */
[----:B------:R-:W-:Y:S02]  /*d040*/  R2UR UR7, R15 ;  /* 0x000000000f0772ca */ /* 0x000fe400000e0000 */
[----:B------:R-:W-:Y:S02]  /*d050*/  R2UR UR4, R64 ;  /* 0x00000000400472ca */ /* 0x000fe400000e0000 */
[----:B------:R-:W-:Y:S01]  /*d060*/  R2UR UR5, R65 ;  /* 0x00000000410572ca */ /* 0x000fe200000e0000 */
[----:B------:R-:W-:Y:S02]  /*d070*/  WARPGROUP.DEPBAR.LE gsb0, 0x0 ;  /* 0x00008000000079c5 */ /* 0x000fe40000010000 */
[----:B------:R-:W-:-:S10]  /*d080*/  WARPGROUP.ARRIVE ;  /* 0x00000000000079c5 */ /* 0x000fd40000000000 */
[----:B------:R-:W-:Y:S01]  /*d090*/  HGMMA.64x64x16.F32 R24, gdesc[UR4], R24, gsb0 ;  /* 0x00e00000041879f0 */ /* 0x000fe20008000818 */
[C---:B------:R-:W-:Y:S01]  /*d0a0*/  IMAD.IADD R14, R67.reuse, 0x1, R58 ;  /* 0x00000001430e7824 */ /* 0x040fe200078e023a */
[----:B--2---:R-:W-:Y:S01]  /*d0b0*/  IADD3 R60, R67, 0xa00, R60 ;  /* 0x00000a00433c7810 */ /* 0x004fe20007ffe03c */
[----:B------:R-:W-:Y:S01]  /*d0c0*/  IMAD.MOV.U32 R15, RZ, RZ, R13 ;  /* 0x000000ffff0f7224 */ /* 0x000fe200078e000d */
[----:B------:R-:W-:Y:S01]  /*d0d0*/  R2UR UR5, R61 ;  /* 0x000000003d0572ca */ /* 0x000fe200000e0000 */
[----:B------:R-:W2:Y:S01]  /*d0e0*/  LDL.64 R58, [R1+0xb0] ;  /* 0x0000b000013a7983 */ /* 0x000ea20000100a00 */
[----:B------:R-:W-:Y:S02]  /*d0f0*/  R2UR UR6, R14 ;  /* 0x000000000e0672ca */ /* 0x000fe400000e0000 */
[----:B------:R-:W-:Y:S02]  /*d100*/  R2UR UR7, R15 ;  /* 0x000000000f0772ca */ /* 0x000fe400000e0000 */
[----:B------:R-:W-:Y:S01]  /*d110*/  R2UR UR4, R60 ;  /* 0x000000003c0472ca */ /* 0x000fe200000e0000 */
[----:B------:R-:W-:Y:S01]  /*d120*/  IMAD.MOV.U32 R14, RZ, RZ, 0x30 ;  /* 0x00000030ff0e7424 */ /* 0x000fe200078e00ff */
[----:B------:R-:W5:Y:S01]  /*d130*/  LDL.64 R60, [R1+0xb0] ;  /* 0x0000b000013c7983 */ /* 0x000f620000100a00 */
        /* <DEDUP_REMOVED lines=18> */
[C---:B----4-:R-:W-:Y:S01]  /*d260*/  IADD3 R20, R3.reuse, 0xc00, R20 ;  /* 0x00000c0003147810 */ /* 0x050fe20007ffe014 */
        /* <DEDUP_REMOVED lines=28> */
[----:B------:R-:W-:Y:S01]  /*d430*/  R2UR UR4, R58 ;  /* 0x000000003a0472ca */ /* 0x000fe200000e0000 */
[----:B------:R-:W-:Y:S01]  /*d440*/  IMAD.MOV.U32 R64, RZ, RZ, 0x38 ;  /* 0x00000038ff407424 */ /* 0x000fe200078e00ff */
[----:B------:R-:W-:Y:S01]  /*d450*/  R2UR UR5, R59 ;  /* 0x000000003b0572ca */ /* 0x000fe200000e0000 */
[----:B------:R-:W-:Y:S01]  /*d460*/  IMAD.MOV.U32 R65, RZ, RZ, 0xe00 ;  /* 0x00000e00ff417424 */ /* 0x000fe200078e00ff */
[----:B------:R-:W2:Y:S02]  /*d470*/  LDL.64 R62, [R1+0xb0] ;  /* 0x0000b000013e7983 */ /* 0x000ea40000100a00 */
[----:B------:R-:W-:Y:S02]  /*d480*/  SEL R64, R64, 0x36, P1 ;  /* 0x0000003640407807 */ /* 0x000fe40000800000 */
[----:B------:R-:W-:Y:S01]  /*d490*/  SEL R65, R65, 0xd80, P1 ;  /* 0x00000d8041417807 */ /* 0x000fe20000800000 */
[----:B------:R-:W2:Y:S01]  /*d4a0*/  @!P0 LDL.64 R58, [R1+0x30] ;  /* 0x00003000013a8983 */ /* 0x000ea20000100a00 */
[----:B------:R-:W-:-:S02]  /*d4b0*/  WARPGROUP.DEPBAR.LE gsb0, 0x0 ;  /* 0x00008000000079c5 */ /* 0x000fc40000010000 */
[----:B------:R-:W-:-:S06]  /*d4c0*/  WARPGROUP.ARRIVE ;  /* 0x00000000000079c5 */ /* 0x000fcc0000000000 */
[----:B------:R-:W-:Y:S01]  /*d4d0*/  HGMMA.64x64x16.F32 R24, gdesc[UR4], R24, gsb0 ;  /* 0x00e00000041879f0 */ /* 0x000fe20008000818 */
[----:B------:R-:W-:-:S05]  /*d4e0*/  IMAD.IADD R64, R64, 0x1, R65 ;  /* 0x0000000140407824 */ /* 0x000fca00078e0241 */
[----:B------:R-:W-:-:S05]  /*d4f0*/  LOP3.LUT R65, R64, 0xe06, RZ, 0xc0, !PT ;  /* 0x00000e0640417812 */ /* 0x000fca00078ec0ff */
[----:B-----5:R-:W-:Y:S02]  /*d500*/  IMAD.IADD R60, R65, 0x1, R60 ;  /* 0x00000001413c7824 */ /* 0x020fe400078e023c */
        /* <DEDUP_REMOVED lines=21> */
[----:B---3--:R-:W-:Y:S01]  /*d660*/  IADD3 R20, R7, 0xe00, R20 ;  /* 0x00000e0007147810 */ /* 0x008fe20007ffe014 */
        /* <DEDUP_REMOVED lines=72> */
[----:B------:R-:W4:Y:S04]  /*daf0*/  LDL.64 R20, [R1+0x110] ;  /* 0x0001100001147983 */ /* 0x000f280000100a00 */
[----:B------:R-:W5:Y:S04]  /*db00*/  LDL R63, [R1+0x70] ;  /* 0x00007000013f7983 */ /* 0x000f680000100800 */
[----:B------:R-:W5:Y:S04]  /*db10*/  LDL R61, [R1+0x118] ;  /* 0x00011800013d7983 */ /* 0x000f680000100800 */
[----:B------:R-:W3:Y:S04]  /*db20*/  LDL.128 R56, [R1+0x100] ;  /* 0x0001000001387983 */ /* 0x000ee80000100c00 */
[----:B--2---:R-:W2:Y:S04]  /*db30*/  LD.E R60, desc[UR40][R12.64] ;  /* 0x000000280c3c7980 */ /* 0x004ea8000c101900 */
[----:B------:R-:W5:Y:S01]  /*db40*/  LDL.128 R12, [R1+0xf0] ;  /* 0x0000f000010c7983 */ /* 0x000f620000100c00 */
[----:B----4-:R-:W-:Y:S01]  /*db50*/  ISETP.NE.AND P1, PT, R20, 0x1, PT ;  /* 0x000000011400780c */ /* 0x010fe20003f25270 */
[----:B------:R-:W-:-:S02]  /*db60*/  UMOV UR4, 0xffffffc0 ;  /* 0xffffffc000047882 */ /* 0x000fc40000000000 */
[----:B------:R-:W-:Y:S01]  /*db70*/  UIMAD UR4, UR50, UR4, 0x41 ;  /* 0x00000041320474a4 */ /* 0x000fe2000f8e0204 */
[----:B---3--:R-:W-:Y:S01]  /*db80*/  ISETP.GE.AND P2, PT, R57, 0x1, PT ;  /* 0x000000013900780c */ /* 0x008fe20003f46270 */
[----:B------:R-:W-:Y:S01]  /*db90*/  BSSY B0, `(.L_x_6230) ;  /* 0x000007b000007945 */ /* 0x000fe20003800000 */
[-C--:B--2---:R-:W-:Y:S01]  /*dba0*/  FMUL.FTZ R7, R27, R60.reuse ;  /* 0x0000003c1b077220 */ /* 0x084fe20000410000 */
[-C--:B------:R-:W-:Y:S01]  /*dbb0*/  FMUL.FTZ R27, R31, R60.reuse ;  /* 0x0000003c1f1b7220 */ /* 0x080fe20000410000 */
[-C--:B------:R-:W-:Y:S01]  /*dbc0*/  FMUL.FTZ R31, R39, R60.reuse ;  /* 0x0000003c271f7220 */ /* 0x080fe20000410000 */
[----:B------:R-:W-:Y:S01]  /*dbd0*/  SHF.R.S32.HI R39, RZ, 0x1f, R62 ;  /* 0x0000001fff277819 */ /* 0x000fe2000001143e */
[----:B------:R-:W-:-:S03]  /*dbe0*/  FMUL.FTZ R65, R36, R60 ;  /* 0x0000003c24417220 */ /* 0x000fc60000410000 */
[----:B------:R-:W-:Y:S01]  /*dbf0*/  LEA.HI R36, R39, R62, RZ, 0x7 ;  /* 0x0000003e27247211 */ /* 0x000fe200078f38ff */
[----:B------:R-:W-:-:S03]  /*dc00*/  FMUL.FTZ R66, R37, R60 ;  /* 0x0000003c25427220 */ /* 0x000fc60000410000 */
[----:B------:R-:W-:Y:S01]  /*dc10*/  LOP3.LUT R37, R36, 0xffffff80, RZ, 0xc0, !PT ;  /* 0xffffff8024257812 */ /* 0x000fe200078ec0ff */
[-C--:B------:R-:W-:Y:S01]  /*dc20*/  FMUL.FTZ R67, R41, R60.reuse ;  /* 0x0000003c29437220 */ /* 0x080fe20000410000 */
[----:B0-----:R-:W-:-:S03]  /*dc30*/  FMUL.FTZ R0, R26, R60 ;  /* 0x0000003c1a007220 */ /* 0x001fc60000410000 */
[----:B------:R-:W-:Y:S02]  /*dc40*/  IMAD.IADD R41, R62, 0x1, -R37 ;  /* 0x000000013e297824 */ /* 0x000fe400078e0a25 */
[-C--:B-1----:R-:W-:Y:S01]  /*dc50*/  FMUL.FTZ R3, R24, R60.reuse ;  /* 0x0000003c18037220 */ /* 0x082fe20000410000 */
[-C--:B------:R-:W-:Y:S01]  /*dc60*/  FMUL.FTZ R26, R30, R60.reuse ;  /* 0x0000003c1e1a7220 */ /* 0x080fe20000410000 */
[-C--:B------:R-:W-:Y:S01]  /*dc70*/  FMUL.FTZ R24, R25, R60.reuse ;  /* 0x0000003c19187220 */ /* 0x080fe20000410000 */
[-C--:B------:R-:W-:Y:S01]  /*dc80*/  FMUL.FTZ R64, R29, R60.reuse ;  /* 0x0000003c1d407220 */ /* 0x080fe20000410000 */
[-C--:B------:R-:W-:Y:S01]  /*dc90*/  FMUL.FTZ R30, R38, R60.reuse ;  /* 0x0000003c261e7220 */ /* 0x080fe20000410000 */
[-C--:B------:R-:W-:Y:S01]  /*dca0*/  FMUL.FTZ R25, R28, R60.reuse ;  /* 0x0000003c1c197220 */ /* 0x080fe20000410000 */
[-C--:B------:R-:W-:Y:S01]  /*dcb0*/  FMUL.FTZ R29, R35, R60.reuse ;  /* 0x0000003c231d7220 */ /* 0x080fe20000410000 */
[----:B------:R-:W-:Y:S01]  /*dcc0*/  SHF.R.S32.HI R38, RZ, 0x1f, R41 ;  /* 0x0000001fff267819 */ /* 0x000fe20000011429 */
[-C--:B------:R-:W-:Y:S01]  /*dcd0*/  FMUL.FTZ R28, R34, R60.reuse ;  /* 0x0000003c221c7220 */ /* 0x080fe20000410000 */
[-C--:B------:R-:W-:Y:S01]  /*dce0*/  FMUL.FTZ R35, R43, R60.reuse ;  /* 0x0000003c2b237220 */ /* 0x080fe20000410000 */
[-C--:B------:R-:W-:Y:S01]  /*dcf0*/  FMUL.FTZ R34, R42, R60.reuse ;  /* 0x0000003c2a227220 */ /* 0x080fe20000410000 */
[-C--:B------:R-:W-:Y:S01]  /*dd00*/  FMUL.FTZ R43, R45, R60.reuse ;  /* 0x0000003c2d2b7220 */ /* 0x080fe20000410000 */
[----:B------:R-:W-:Y:S01]  /*dd10*/  FMUL.FTZ R42, R44, R60 ;  /* 0x0000003c2c2a7220 */ /* 0x000fe20000410000 */
[----:B------:R-:W-:-:S02]  /*dd20*/  LEA.HI R45, R39, R62, RZ, 0x2 ;  /* 0x0000003e272d7211 */ /* 0x000fc400078f10ff */
[-C--:B------:R-:W-:Y:S01]  /*dd30*/  LEA.HI R44, R38, R41.reuse, RZ, 0x2 ;  /* 0x00000029262c7211 */ /* 0x080fe200078f10ff */
[-C--:B------:R-:W-:Y:S01]  /*dd40*/  FMUL.FTZ R36, R46, R60.reuse ;  /* 0x0000003c2e247220 */ /* 0x080fe20000410000 */
[----:B------:R-:W-:Y:S02]  /*dd50*/  LOP3.LUT R45, R45, 0xfffffffc, RZ, 0xc0, !PT ;  /* 0xfffffffc2d2d7812 */ /* 0x000fe400078ec0ff */
[--C-:B------:R-:W-:Y:S02]  /*dd60*/  SHF.R.S32.HI R39, RZ, 0x2, R44.reuse ;  /* 0x00000002ff277819 */ /* 0x100fe4000001142c */
[----:B------:R-:W-:Y:S01]  /*dd70*/  SHF.R.S32.HI R46, RZ, 0x1f, R44 ;  /* 0x0000001fff2e7819 */ /* 0x000fe2000001142c */
[----:B------:R-:W-:Y:S01]  /*dd80*/  IMAD.IADD R45, R62, 0x1, -R45 ;  /* 0x000000013e2d7824 */ /* 0x000fe200078e0a2d */
[----:B------:R-:W-:Y:S02]  /*dd90*/  LEA.HI R38, R38, R41, RZ, 0x5 ;  /* 0x0000002926267211 */ /* 0x000fe400078f28ff */
[----:B------:R-:W-:Y:S01]  /*dda0*/  LEA.HI R46, R46, R39, RZ, 0x3 ;  /* 0x000000272e2e7211 */ /* 0x000fe200078f18ff */
[----:B------:R-:W-:Y:S01]  /*ddb0*/  FMUL.FTZ R37, R47, R60 ;  /* 0x0000003c2f257220 */ /* 0x000fe20000410000 */
[----:B------:R-:W-:-:S02]  /*ddc0*/  LEA.HI R47, R45, R45, RZ, 0x1 ;  /* 0x0000002d2d2f7211 */ /* 0x000fc400078f08ff */
[----:B------:R-:W-:Y:S02]  /*ddd0*/  LOP3.LUT R46, R46, 0xfffffff8, RZ, 0xc0, !PT ;  /* 0xfffffff82e2e7812 */ /* 0x000fe400078ec0ff */
[----:B------:R-:W-:Y:S02]  /*dde0*/  SHF.R.S32.HI R38, RZ, 0x5, R38 ;  /* 0x00000005ff267819 */ /* 0x000fe40000011426 */
[----:B------:R-:W-:Y:S01]  /*ddf0*/  LOP3.LUT R62, R47, 0x1ffffffe, RZ, 0xc0, !PT ;  /* 0x1ffffffe2f3e7812 */ /* 0x000fe200078ec0ff */
[----:B------:R-:W-:Y:S02]  /*de00*/  IMAD.IADD R46, R39, 0x1, -R46 ;  /* 0x00000001272e7824 */ /* 0x000fe400078e0a2e */
[----:B-----5:R-:W-:Y:S02]  /*de10*/  IMAD R39, R63, 0x4, R38 ;  /* 0x000000043f277824 */ /* 0x020fe400078e0226 */
[----:B------:R-:W-:Y:S02]  /*de20*/  IMAD.IADD R62, R45, 0x1, -R62 ;  /* 0x000000012d3e7824 */ /* 0x000fe400078e0a3e */
[----:B------:R-:W-:-:S04]  /*de30*/  IMAD.U32 R39, R39, 0x10, R46 ;  /* 0x0000001027277824 */ /* 0x000fc800078e002e */
[----:B------:R-:W-:-:S04]  /*de40*/  IMAD R68, R62, 0x8, R39 ;  /* 0x000000083e447824 */ /* 0x000fc800078e0227 */
[----:B------:R-:W-:-:S04]  /*de50*/  @P1 IMAD.HI.U32 R46, R68, R21, RZ ;  /* 0x00000015442e1227 */ /* 0x000fc800078e00ff */
[----:B------:R-:W-:Y:S01]  /*de60*/  FMUL.FTZ R48, R48, R60 ;  /* 0x0000003c30307220 */ /* 0x000fe20000410000 */
[----:B------:R-:W-:-:S03]  /*de70*/  @P1 SHF.R.U32.HI R68, RZ, R61, R46 ;  /* 0x0000003dff441219 */ /* 0x000fc6000001162e */
[----:B------:R0:W1:Y:S01]  /*de80*/  MUFU.TANH R69, R48 ;  /* 0x0000003000457308 */ /* 0x0000620000002400 */
[----:B------:R-:W-:Y:S01]  /*de90*/  LOP3.LUT R44, R44, 0x7ffffffc, RZ, 0xc0, !PT ;  /* 0x7ffffffc2c2c7812 */ /* 0x000fe200078ec0ff */
[-C--:B------:R-:W-:Y:S01]  /*dea0*/  FMUL.FTZ R32, R32, R60.reuse ;  /* 0x0000003c20207220 */ /* 0x080fe20000410000 */
[-C--:B------:R-:W-:Y:S01]  /*deb0*/  FMUL.FTZ R33, R33, R60.reuse ;  /* 0x0000003c21217220 */ /* 0x080fe20000410000 */
[----:B0-----:R-:W0:Y:S02]  /*dec0*/  SHFL.IDX PT, R48, R68, RZ, 0x1c1f ;  /* 0x001c1fff44307589 */ /* 0x001e2400000e0000 */
[----:B------:R-:W-:Y:S02]  /*ded0*/  IMAD.IADD R21, R41, 0x1, -R44 ;  /* 0x0000000129157824 */ /* 0x000fe400078e0a2c */
[-C--:B------:R-:W-:Y:S01]  /*dee0*/  FMUL.FTZ R40, R40, R60.reuse ;  /* 0x0000003c28287220 */ /* 0x080fe20000410000 */
[-C--:B------:R-:W-:Y:S01]  /*def0*/  FMUL.FTZ R49, R49, R60.reuse ;  /* 0x0000003c31317220 */ /* 0x080fe20000410000 */
[-C--:B------:R-:W-:Y:S01]  /*df00*/  FMUL.FTZ R20, R50, R60.reuse ;  /* 0x0000003c32147220 */ /* 0x080fe20000410000 */
[-C--:B------:R-:W-:Y:S01]  /*df10*/  FMUL.FTZ R38, R51, R60.reuse ;  /* 0x0000003c33267220 */ /* 0x080fe20000410000 */
[----:B------:R-:W-:Y:S01]  /*df20*/  FMUL.FTZ R39, R54, R60 ;  /* 0x0000003c36277220 */ /* 0x000fe20000410000 */
[----:B------:R-:W-:-:S02]  /*df30*/  VIADD R44, R13, UR4 ;  /* 0x000000040d2c7c36 */ /* 0x000fc40008000000 */
[-C--:B------:R-:W-:Y:S01]  /*df40*/  FMUL.FTZ R41, R55, R60.reuse ;  /* 0x0000003c37297220 */ /* 0x080fe20000410000 */
[-C--:B------:R-:W-:Y:S01]  /*df50*/  FMUL.FTZ R52, R52, R60.reuse ;  /* 0x0000003c34347220 */ /* 0x080fe20000410000 */
[----:B------:R-:W-:Y:S01]  /*df60*/  ULEA UR4, UR50, 0xffffffc0, 0x6 ;  /* 0xffffffc032047891 */ /* 0x000fe2000f8e303f */
[----:B------:R-:W-:Y:S01]  /*df70*/  IMAD R45, R21, -0x2, R44 ;  /* 0xfffffffe152d7824 */ /* 0x000fe200078e022c */
[----:B------:R-:W2:Y:S01]  /*df80*/  MUFU.TANH R3, R3 ;  /* 0x0000000300037308 */ /* 0x000ea20000002400 */
[----:B------:R-:W-:Y:S02]  /*df90*/  FMUL.FTZ R53, R53, R60 ;  /* 0x0000003c35357220 */ /* 0x000fe40000410000 */
[----:B------:R-:W-:Y:S01]  /*dfa0*/  IMAD.IADD R46, R45, 0x1, -R12 ;  /* 0x000000012d2e7824 */ /* 0x000fe200078e0a0c */
[----:B------:R-:W-:Y:S01]  /*dfb0*/  LOP3.LUT R45, RZ, R14, RZ, 0x33, !PT ;  /* 0x0000000eff2d7212 */ /* 0x000fe200078e33ff */
[----:B------:R-:W-:-:S03]  /*dfc0*/  VIADD R44, R13, -UR4 ;  /* 0x800000040d2c7c36 */ /* 0x000fc60008000000 */
[----:B------:R-:W3:Y:S01]  /*dfd0*/  MUFU.TANH R24, R24 ;  /* 0x0000001800187308 */ /* 0x000ee20000002400 */
[----:B------:R-:W-:-:S07]  /*dfe0*/  IMAD R51, R21, -0x2, R44 ;  /* 0xfffffffe15337824 */ /* 0x000fce00078e022c */
[----:B------:R-:W4:Y:S01]  /*dff0*/  MUFU.TANH R0, R0 ;  /* 0x0000000000007308 */ /* 0x000f220000002400 */
        /* <DEDUP_REMOVED lines=28> */
[----:B------:R-:W-:Y:S01]  /*e1c0*/  VIADD R55, R56, -UR4 ;  /* 0x8000000438377c36 */ /* 0x000fe20008000000 */
[----:B0-----:R-:W-:-:S06]  /*e1d0*/  VIADDMNMX R14, R48, R70, R51, PT ;  /* 0x00000046300e7246 */ /* 0x001fcc0003800133 */
[----:B------:R0:W1:Y:S02]  /*e1e0*/  MUFU.TANH R50, R53 ;  /* 0x0000003500327308 */ /* 0x0000640000002400 */
[----:B0-----:R-:W-:-:S04]  /*e1f0*/  IMAD.IADD R53, R46, 0x1, R45 ;  /* 0x000000012e357824 */ /* 0x001fc800078e022d */
        /* <DEDUP_REMOVED lines=12> */
.L_x_6233:
[----:B------:R-:W-:-:S13]  /*e2c0*/  ISETP.NE.AND P1, PT, R57, 0x1, PT ;  /* 0x000000013900780c */ /* 0x000fda0003f25270 */
[----:B------:R-:W-:-:S05]  /*e2d0*/  @P1 IMAD.HI.U32 R46, R44, R58, RZ ;  /* 0x0000003a2c2e1227 */ /* 0x000fca00078e00ff */
[----:B------:R-:W-:-:S07]  /*e2e0*/  @P1 SHF.R.U32.HI R44, RZ, R59, R46 ;  /* 0x0000003bff2c1219 */ /* 0x000fce000001162e */
.L_x_6234:
[----:B------:R-:W-:Y:S05]  /*e2f0*/  BSYNC B1 ;  /* 0x0000000000017941 */ /* 0x000fea0003800000 */
.L_x_6232:
[----:B------:R-:W-:-:S04]  /*e300*/  IMAD R44, R44, R57, -UR4 ;  /* 0x800000042c2c7e24 */ /* 0x000fc8000f8e0239 */
[----:B------:R-:W-:-:S05]  /*e310*/  IMAD R44, R21, -0x2, R44 ;  /* 0xfffffffe152c7824 */ /* 0x000fca00078e022c */
[----:B------:R-:W-:Y:S02]  /*e320*/  VIMNMX R15, R15, R44, !PT ;  /* 0x0000002c0f0f7248 */ /* 0x000fe40007fe0100 */
[----:B------:R-:W-:-:S07]  /*e330*/  VIADDMNMX R14, R44, R57, R14, PT ;  /* 0x000000392c0e7246 */ /* 0x000fce000380010e */
.L_x_6231:
[----:B------:R-:W-:Y:S05]  /*e340*/  BSYNC B0 ;  /* 0x0000000000007941 */ /* 0x000fea0003800000 */
.L_x_6230:
        /* <DEDUP_REMOVED lines=14> */
[C---:B------:R-:W-:Y:S02]  /*e430*/  ISETP.LT.OR P4, PT, R14.reuse, 0x9, P4 ;  /* 0x000000090e00780c */ /* 0x040fe40002781670 */
        /* <DEDUP_REMOVED lines=40> */
[----:B------:R-:W-:-:S02]  /*e6c0*/  ISETP.GE.AND P3, PT, R55, 0x31, PT ;  /* 0x000000313700780c */ /* 0x000fc40003f66270 */
[----:B0-----:R-:W-:Y:S02]  /*e6d0*/  VIADDMNMX R66, R68, R70, R51, PT ;  /* 0x0000004644427246 */ /* 0x001fe40003800133 */
[----:B------:R-:W-:-:S04]  /*e6e0*/  ISETP.GT.AND P4, PT, R15, 0x30, !P3 ;  /* 0x000000300f00780c */ /* 0x000fc80005f84270 */
[----:B------:R-:W-:-:S04]  /*e6f0*/  ISETP.LT.OR P4, PT, R14, 0x31, P4 ;  /* 0x000000310e00780c */ /* 0x000fc80002781670 */
[----:B-1----:R-:W-:Y:S02]  /*e700*/  FSEL R42, R69, -INF , !P4 ;  /* 0xff800000452a7808 */ /* 0x002fe40006000000 */
        /* <DEDUP_REMOVED lines=13> */
[----:B------:R-:W-:Y:S01]  /*e7e0*/  IMAD.IADD R3, R53, 0x1, R68 ;  /* 0x0000000135037824 */ /* 0x000fe200078e0244 */
        /* <DEDUP_REMOVED lines=17> */
.L_x_6238:
[----:B------:R-:W-:-:S13]  /*e900*/  ISETP.NE.AND P6, PT, R57, 0x1, PT ;  /* 0x000000013900780c */ /* 0x000fda0003fc5270 */
[----:B------:R-:W-:-:S05]  /*e910*/  @P6 IMAD.HI.U32 R58, R12, R58, RZ ;  /* 0x0000003a0c3a6227 */ /* 0x000fca00078e00ff */
[----:B------:R-:W-:-:S07]  /*e920*/  @P6 SHF.R.U32.HI R12, RZ, R59, R58 ;  /* 0x0000003bff0c6219 */ /* 0x000fce000001163a */
.L_x_6239:
[----:B------:R-:W-:Y:S05]  /*e930*/  BSYNC B1 ;  /* 0x0000000000017941 */ /* 0x000fea0003800000 */
.L_x_6237:
[----:B------:R-:W-:-:S04]  /*e940*/  IMAD R12, R12, R57, -UR4 ;  /* 0x800000040c0c7e24 */ /* 0x000fc8000f8e0239 */
[----:B------:R-:W-:-:S05]  /*e950*/  IMAD R12, R21, -0x2, R12 ;  /* 0xfffffffe150c7824 */ /* 0x000fca00078e020c */
[----:B------:R-:W-:Y:S02]  /*e960*/  VIADDMNMX R66, R12, R57, R66, PT ;  /* 0x000000390c427246 */ /* 0x000fe40003800142 */
[----:B------:R-:W-:-:S07]  /*e970*/  VIMNMX R3, R3, R12, !PT ;  /* 0x0000000c03037248 */ /* 0x000fce0007fe0100 */
.L_x_6236:
[----:B------:R-:W-:Y:S05]  /*e980*/  BSYNC B0 ;  /* 0x0000000000007941 */ /* 0x000fea0003800000 */
.L_x_6235:
[C---:B------:R-:W-:Y:S01]  /*e990*/  ISETP.GT.AND P1, PT, R3.reuse, 0x1, !P1 ;  /* 0x000000010300780c */ /* 0x040fe20004f24270 */
[----:B------:R-:W-:Y:S01]  /*e9a0*/  BAR.SYNC.DEFER_BLOCKING 0xf, 0x100 ;  /* 0x03c4000000007b1d */ /* 0x000fe20000010000 */
[----:B------:R-:W-:Y:S02]  /*e9b0*/  ISETP.GT.AND P2, PT, R3, 0x8, !P2 ;  /* 0x000000080300780c */ /* 0x000fe40005744270 */
[C---:B------:R-:W-:Y:S02]  /*e9c0*/  ISETP.LT.OR P1, PT, R66.reuse, 0x2, P1 ;  /* 0x000000024200780c */ /* 0x040fe40000f21670 */
[----:B------:R-:W-:Y:S02]  /*e9d0*/  ISETP.LT.OR P2, PT, R66, 0x9, P2 ;  /* 0x000000094200780c */ /* 0x000fe40001741670 */
[----:B------:R-:W-:Y:S01]  /*e9e0*/  FSEL R21, R7, -INF , !P1 ;  /* 0xff80000007157808 */ /* 0x000fe20004800000 */
[----:B------:R-:W2:Y:S01]  /*e9f0*/  LDL R145, [R1+0x1e8] ;  /* 0x0001e80001917983 */ /* 0x000ea20000100800 */
[----:B------:R-:W-:-:S02]  /*ea00*/  ISETP.NE.AND P1, PT, R45, RZ, PT ;  /* 0x000000ff2d00720c */ /* 0x000fc40003f25270 */
[----:B------:R-:W-:Y:S01]  /*ea10*/  ISETP.NE.AND P6, PT, R25, RZ, PT ;  /* 0x000000ff1900720c */ /* 0x000fe20003fc5270 */
[----:B------:R-:W3:Y:S01]  /*ea20*/  LDL R58, [R1+0x2d0] ;  /* 0x0002d000013a7983 */ /* 0x000ee20000100800 */
[----:B------:R-:W-:Y:S02]  /*ea30*/  ISETP.GT.AND P1, PT, R3, 0x9, !P1 ;  /* 0x000000090300780c */ /* 0x000fe40004f24270 */
[----:B------:R-:W-:Y:S01]  /*ea40*/  FSEL R25, R26, -INF , !P2 ;  /* 0xff8000001a197808 */ /* 0x000fe20005000000 */
[----:B------:R-:W4:Y:S01]  /*ea50*/  LDL R68, [R1+0x2f8] ;  /* 0x0002f80001447983 */ /* 0x000f220000100800 */
[----:B------:R-:W-:Y:S02]  /*ea60*/  ISETP.LT.OR P1, PT, R66, 0xa, P1 ;  /* 0x0000000a4200780c */ /* 0x000fe40000f21670 */
[----:B------:R-:W-:Y:S01]  /*ea70*/  ISETP.NE.AND P2, PT, R33, RZ, PT ;  /* 0x000000ff2100720c */ /* 0x000fe20003f45270 */
[----:B------:R-:W5:Y:S01]  /*ea80*/  LDL R69, [R1+0x2fc] ;  /* 0x0002fc0001457983 */ /* 0x000f620000100800 */
[----:B------:R-:W-:-:S02]  /*ea90*/  FSEL R33, R27, -INF , !P1 ;  /* 0xff8000001b217808 */ /* 0x000fc40004800000 */
[----:B------:R-:W-:Y:S01]  /*eaa0*/  ISETP.NE.AND P1, PT, R61, RZ, PT ;  /* 0x000000ff3d00720c */ /* 0x000fe20003f25270 */
[----:B------:R-:W5:Y:S01]  /*eab0*/  LDL R70, [R1+0x300] ;  /* 0x0003000001467983 */ /* 0x000f620000100800 */
[----:B------:R-:W-:Y:S02]  /*eac0*/  FMNMX.FTZ R7, R168, R62, !PT ;  /* 0x0000003ea8077209 */ /* 0x000fe40007810000 */
[----:B------:R-:W-:Y:S01]  /*ead0*/  ISETP.GT.AND P1, PT, R3, 0x10, !P1 ;  /* 0x000000100300780c */ /* 0x000fe20004f24270 */
[----:B------:R-:W5:Y:S01]  /*eae0*/  LDL R74, [R1+0x310] ;  /* 0x00031000014a7983 */ /* 0x000f620000100800 */
[----:B------:R-:W-:Y:S02]  /*eaf0*/  FMNMX.FTZ R7, R170, R7, !PT ;  /* 0x00000007aa077209 */ /* 0x000fe40007810000 */
[----:B------:R-:W-:Y:S01]  /*eb00*/  ISETP.LT.OR P1, PT, R66, 0x11, P1 ;  /* 0x000000114200780c */ /* 0x000fe20000f21670 */
[----:B------:R-:W5:Y:S01]  /*eb10*/  LDL R75, [R1+0x314] ;  /* 0x00031400014b7983 */ /* 0x000f620000100800 */
[----:B------:R-:W-:-:S02]  /*eb20*/  FMNMX.FTZ R7, R64, R7, !PT ;  /* 0x0000000740077209 */ /* 0x000fc40007810000 */
[----:B------:R-:W-:Y:S01]  /*eb30*/  FSEL R28, R28, -INF , !P1 ;  /* 0xff8000001c1c7808 */ /* 0x000fe20004800000 */
[----:B------:R-:W5:Y:S01]  /*eb40*/  LDL R76, [R1+0x318] ;  /* 0x00031800014c7983 */ /* 0x000f620000100800 */
[----:B------:R-:W-:Y:S02]  /*eb50*/  ISETP.NE.AND P1, PT, R63, RZ, PT ;  /* 0x000000ff3f00720c */ /* 0x000fe40003f25270 */
[----:B------:R-:W-:Y:S01]  /*eb60*/  FMNMX.FTZ R7, R60, R7, !PT ;  /* 0x000000073c077209 */ /* 0x000fe20007810000 */
[----:B------:R-:W2:Y:S01]  /*eb70*/  LDL R63, [R1+0x2e4] ;  /* 0x0002e400013f7983 */ /* 0x000ea20000100800 */
[----:B------:R-:W-:Y:S02]  /*eb80*/  ISETP.GT.AND P1, PT, R3, 0x11, !P1 ;  /* 0x000000110300780c */ /* 0x000fe40004f24270 */
[----:B------:R-:W-:Y:S01]  /*eb90*/  FMNMX.FTZ R7, R56, R7, !PT ;  /* 0x0000000738077209 */ /* 0x000fe20007810000 */
[----:B------:R-:W5:Y:S01]  /*eba0*/  LDL R77, [R1+0x31c] ;  /* 0x00031c00014d7983 */ /* 0x000f620000100800 */
[----:B------:R-:W-:-:S02]  /*ebb0*/  ISETP.LT.OR P1, PT, R66, 0x12, P1 ;  /* 0x000000124200780c */ /* 0x000fc40000f21670 */
[----:B------:R-:W-:Y:S01]  /*ebc0*/  FMNMX.FTZ R7, R54, R7, !PT ;  /* 0x0000000736077209 */ /* 0x000fe20007810000 */
        /* <DEDUP_REMOVED lines=14> */
[----:B------:R-:W-:Y:S01]  /*ecb0*/  FMNMX.FTZ R7, R24, R7, !PT ;  /* 0x0000000718077209 */ /* 0x000fe20007810000 */
[----:B------:R-:W4:Y:S01]  /*ecc0*/  LDL R65, [R1+0x2ec] ;  /* 0x0002ec0001417983 */ /* 0x000f220000100800 */
        /* <DEDUP_REMOVED lines=71> */
[----:B------:R-:W3:Y:S01]  /*f140*/  LDL R38, [R1+0x220] ;  /* 0x0002200001267983 */ /* 0x000ee20000100800 */
        /* <DEDUP_REMOVED lines=12> */
[----:B------:R-:W2:Y:S04]  /*f210*/  LDL R7, [R1+0x204] ;  /* 0x0002040001077983 */ /* 0x000ea80000100800 */
[----:B------:R-:W5:Y:S04]  /*f220*/  LDL R103, [R1+0x384] ;  /* 0x0003840001677983 */ /* 0x000f680000100800 */
[----:B------:R-:W5:Y:S04]  /*f230*/  LDL R104, [R1+0x388] ;  /* 0x0003880001687983 */ /* 0x000f680000100800 */
[----:B------:R-:W5:Y:S01]  /*f240*/  LDL R105, [R1+0x38c] ;  /* 0x00038c0001697983 */ /* 0x000f620000100800 */
[----:B0-----:R-:W-:-:S03]  /*f250*/  FMNMX.FTZ R0, R13, R12, !PT ;  /* 0x0000000c0d007209 */ /* 0x001fc60007810000 */
[----:B------:R-:W5:Y:S04]  /*f260*/  LDL R106, [R1+0x390] ;  /* 0x00039000016a7983 */ /* 0x000f680000100800 */
[----:B------:R-:W-:Y:S04]  /*f270*/  STL [R1+0x200], R0 ;  /* 0x0002000001007387 */ /* 0x000fe80000100800 */
[----:B------:R-:W3:Y:S04]  /*f280*/  LDL R20, [R1+0x200] ;  /* 0x0002000001147983 */ /* 0x000ee80000100800 */
[----:B------:R-:W4:Y:S04]  /*f290*/  LDL.64 R12, [R1+0x138] ;  /* 0x00013800010c7983 */ /* 0x000f280000100a00 */
        /* <DEDUP_REMOVED lines=38> */
[----:B--2---:R-:W0:Y:S02]  /*f500*/  SHFL.BFLY PT, R14, R7, 0x2, 0x1f ;  /* 0x0c401f00070e7f89 */ /* 0x004e2400000e0000 */
[----:B0-----:R-:W-:-:S05]  /*f510*/  FMNMX.FTZ R14, R14, R7, !PT ;  /* 0x000000070e0e7209 */ /* 0x001fca0007810000 */
[----:B------:R-:W0:Y:S01]  /*f520*/  SHFL.BFLY PT, R7, R14, 0x1, 0x1f ;  /* 0x0c201f000e077f89 */ /* 0x000e2200000e0000 */
[----:B---3--:R-:W-:Y:S01]  /*f530*/  FMUL.FTZ R3, R38, R20 ;  /* 0x0000001426037220 */ /* 0x008fe20000410000 */
[----:B------:R-:W-:-:S04]  /*f540*/  FSETP.NEU.FTZ.AND P1, PT, R20, -INF , PT ;  /* 0xff8000001400780b */ /* 0x000fc80003f3d000 */
[----:B------:R-:W-:-:S05]  /*f550*/  FSEL R3, R3, RZ, P1 ;  /* 0x000000ff03037208 */ /* 0x000fca0000800000 */
[----:B------:R-:W-:Y:S01]  /*f560*/  FFMA.FTZ R0, R64, R38, -R3 ;  /* 0x0000002640007223 */ /* 0x000fe20000010803 */
[----:B0-----:R-:W-:-:S03]  /*f570*/  FMNMX.FTZ R26, R14, R7, !PT ;  /* 0x000000070e1a7209 */ /* 0x001fc60007810000 */
[----:B------:R0:W-:Y:S01]  /*f580*/  MUFU.EX2 R39, R0 ;  /* 0x0000000000277308 */ /* 0x0001e20000000800 */
[-CC-:B------:R-:W-:Y:S01]  /*f590*/  FFMA.FTZ R168, R168, R38.reuse, -R3.reuse ;  /* 0x00000026a8a87223 */ /* 0x180fe20000010803 */
[-CC-:B------:R-:W-:Y:S01]  /*f5a0*/  FFMA.FTZ R27, R62, R38.reuse, -R3.reuse ;  /* 0x000000263e1b7223 */ /* 0x180fe20000010803 */
[----:B------:R-:W-:Y:S01]  /*f5b0*/  FSETP.NEU.FTZ.AND P1, PT, R26, -INF , PT ;  /* 0xff8000001a00780b */ /* 0x000fe20003f3d000 */
[-CC-:B------:R-:W-:Y:S01]  /*f5c0*/  FFMA.FTZ R32, R32, R38.reuse, -R3.reuse ;  /* 0x0000002620207223 */ /* 0x180fe20000010803 */
[-CC-:B------:R-:W-:Y:S01]  /*f5d0*/  FFMA.FTZ R170, R170, R38.reuse, -R3.reuse ;  /* 0x00000026aaaa7223 */ /* 0x180fe20000010803 */
[-CC-:B------:R-:W-:Y:S01]  /*f5e0*/  FFMA.FTZ R172, R60, R38.reuse, -R3.reuse ;  /* 0x000000263cac7223 */ /* 0x180fe20000010803 */
[-CC-:B------:R-:W-:Y:S01]  /*f5f0*/  FFMA.FTZ R176, R44, R38.reuse, -R3.reuse ;  /* 0x000000262cb07223 */ /* 0x180fe20000010803 */
[-CC-:B------:R-:W-:Y:S01]  /*f600*/  FFMA.FTZ R41, R56, R38.reuse, -R3.reuse ;  /* 0x0000002638297223 */ /* 0x180fe20000010803 */
[-C--:B0-----:R-:W-:Y:S01]  /*f610*/  FMUL.FTZ R0, R26, R38.reuse ;  /* 0x000000261a007220 */ /* 0x081fe20000410000 */
[----:B------:R-:W-:Y:S01]  /*f620*/  MUFU.EX2 R168, R168 ;  /* 0x000000a800a87308 */ /* 0x000fe20000000800 */
[-CC-:B------:R-:W-:Y:S01]  /*f630*/  FFMA.FTZ R174, R54, R38.reuse, -R3.reuse ;  /* 0x0000002636ae7223 */ /* 0x180fe20000010803 */
[-CC-:B------:R-:W-:Y:S01]  /*f640*/  FFMA.FTZ R43, R52, R38.reuse, -R3.reuse ;  /* 0x00000026342b7223 */ /* 0x180fe20000010803 */
[-CC-:B------:R-:W-:Y:S01]  /*f650*/  FFMA.FTZ R24, R24, R38.reuse, -R3.reuse ;  /* 0x0000002618187223 */ /* 0x180fe20000010803 */
[----:B------:R-:W-:Y:S01]  /*f660*/  FSEL R0, R0, RZ, P1 ;  /* 0x000000ff00007208 */ /* 0x000fe20000800000 */
[-CC-:B------:R-:W-:Y:S01]  /*f670*/  FFMA.FTZ R48, R48, R38.reuse, -R3.reuse ;  /* 0x0000002630307223 */ /* 0x180fe20000010803 */
[-CC-:B------:R-:W-:Y:S01]  /*f680*/  FFMA.FTZ R42, R42, R38.reuse, -R3.reuse ;  /* 0x000000262a2a7223 */ /* 0x180fe20000010803 */
[-CC-:B------:R-:W-:Y:S01]  /*f690*/  FFMA.FTZ R46, R46, R38.reuse, -R3.reuse ;  /* 0x000000262e2e7223 */ /* 0x180fe20000010803 */
[----:B------:R-:W-:Y:S01]  /*f6a0*/  MUFU.EX2 R27, R27 ;  /* 0x0000001b001b7308 */ /* 0x000fe20000000800 */
[-CC-:B------:R-:W-:Y:S01]  /*f6b0*/  FFMA.FTZ R45, R45, R38.reuse, -R0.reuse ;  /* 0x000000262d2d7223 */ /* 0x180fe20000010800 */
[-CC-:B------:R-:W-:Y:S01]  /*f6c0*/  FFMA.FTZ R21, R21, R38.reuse, -R0.reuse ;  /* 0x0000002615157223 */ /* 0x180fe20000010800 */
[-CC-:B------:R-:W-:Y:S01]  /*f6d0*/  FFMA.FTZ R25, R25, R38.reuse, -R0.reuse ;  /* 0x0000002619197223 */ /* 0x180fe20000010800 */
[-C--:B------:R-:W-:Y:S01]  /*f6e0*/  FFMA.FTZ R40, R40, R38.reuse, -R3 ;  /* 0x0000002628287223 */ /* 0x080fe20000010803 */
[----:B------:R0:W-:Y:S03]  /*f6f0*/  STL [R1+0x204], R26 ;  /* 0x0002041a01007387 */ /* 0x0001e60000100800 */
[----:B------:R-:W-:Y:S01]  /*f700*/  MUFU.EX2 R55, R32 ;  /* 0x0000002000377308 */ /* 0x000fe20000000800 */
[-CC-:B------:R-:W-:Y:S01]  /*f710*/  FFMA.FTZ R33, R33, R38.reuse, -R0.reuse ;  /* 0x0000002621217223 */ /* 0x180fe20000010800 */
[-CC-:B------:R-:W-:Y:S01]  /*f720*/  FFMA.FTZ R28, R28, R38.reuse, -R0.reuse ;  /* 0x000000261c1c7223 */ /* 0x180fe20000010800 */
[----:B------:R-:W2:Y:S04]  /*f730*/  LDL R52, [R1+0x2b8] ;  /* 0x0002b80001347983 */ /* 0x000ea80000100800 */
[----:B------:R-:W3:Y:S01]  /*f740*/  LDL R54, [R1+0x2c0] ;  /* 0x0002c00001367983 */ /* 0x000ee20000100800 */
[----:B------:R-:W-:Y:S01]  /*f750*/  MUFU.EX2 R45, R45 ;  /* 0x0000002d002d7308 */ /* 0x000fe20000000800 */
[----:B------:R-:W-:-:S02]  /*f760*/  FFMA.FTZ R29, R29, R38, -R0 ;  /* 0x000000261d1d7223 */ /* 0x000fc40000010800 */
[----:B------:R-:W5:Y:S04]  /*f770*/  LDL R56, [R1+0x2c8] ;  /* 0x0002c80001387983 */ /* 0x000f680000100800 */
[----:B------:R-:W5:Y:S01]  /*f780*/  LDL R60, [R1+0x2d8] ;  /* 0x0002d800013c7983 */ /* 0x000f620000100800 */
[----:B------:R-:W1:Y:S03]  /*f790*/  MUFU.EX2 R32, R21 ;  /* 0x0000001500207308 */ /* 0x000e660000000800 */
[----:B------:R-:W5:Y:S04]  /*f7a0*/  LDL R62, [R1+0x2e0] ;  /* 0x0002e000013e7983 */ /* 0x000f680000100800 */
[----:B------:R-:W5:Y:S01]  /*f7b0*/  LDL R64, [R1+0x2e8] ;  /* 0x0002e80001407983 */ /* 0x000f620000100800 */
[----:B------:R-:W4:Y:S01]  /*f7c0*/  MUFU.EX2 R170, R170 ;  /* 0x000000aa00aa7308 */ /* 0x000f220000000800 */
[-C--:B------:R-:W-:Y:S01]  /*f7d0*/  FFMA.FTZ R3, R50, R38.reuse, -R3 ;  /* 0x0000002632037223 */ /* 0x080fe20000010803 */
[----:B------:R-:W-:-:S06]  /*f7e0*/  FFMA.FTZ R30, R30, R38, -R0 ;  /* 0x000000261e1e7223 */ /* 0x000fcc0000010800 */
[----:B------:R-:W-:Y:S01]  /*f7f0*/  MUFU.EX2 R172, R172 ;  /* 0x000000ac00ac7308 */ /* 0x000fe20000000800 */
[----:B------:R-:W-:-:S07]  /*f800*/  FFMA.FTZ R31, R31, R38, -R0 ;  /* 0x000000261f1f7223 */ /* 0x000fce0000010800 */
[----:B------:R-:W-:Y:S01]  /*f810*/  MUFU.EX2 R41, R41 ;  /* 0x0000002900297308 */ /* 0x000fe20000000800 */
[----:B------:R-:W-:-:S07]  /*f820*/  FFMA.FTZ R34, R34, R38, -R0 ;  /* 0x0000002622227223 */ /* 0x000fce0000010800 */
[----:B------:R-:W-:Y:S01]  /*f830*/  MUFU.EX2 R174, R174 ;  /* 0x000000ae00ae7308 */ /* 0x000fe20000000800 */
[----:B------:R-:W-:-:S07]  /*f840*/  FFMA.FTZ R35, R35, R38, -R0 ;  /* 0x0000002623237223 */ /* 0x000fce0000010800 */
[----:B------:R-:W-:Y:S01]  /*f850*/  MUFU.EX2 R43, R43 ;  /* 0x0000002b002b7308 */ /* 0x000fe20000000800 */
[----:B------:R-:W-:-:S07]  /*f860*/  FFMA.FTZ R47, R47, R38, -R0 ;  /* 0x000000262f2f7223 */ /* 0x000fce0000010800 */
[----:B------:R-:W-:Y:S01]  /*f870*/  MUFU.EX2 R176, R176 ;  /* 0x000000b000b07308 */ /* 0x000fe20000000800 */
[-CC-:B------:R-:W-:Y:S01]  /*f880*/  FFMA.FTZ R49, R49, R38.reuse, -R0.reuse ;  /* 0x0000002631317223 */ /* 0x180fe20000010800 */
[----:B------:R-:W-:-:S06]  /*f890*/  FFMA.FTZ R181, R51, R38, -R0 ;  /* 0x0000002633b57223 */ /* 0x000fcc0000010800 */
[----:B------:R-:W-:Y:S01]  /*f8a0*/  MUFU.EX2 R178, R24 ;  /* 0x0000001800b27308 */ /* 0x000fe20000000800 */
[----:B------:R-:W-:Y:S01]  /*f8b0*/  FFMA.FTZ R183, R36, R38, -R0 ;  /* 0x0000002624b77223 */ /* 0x000fe20000010800 */
[----:B0-----:R-:W5:Y:S06]  /*f8c0*/  LDL R26, [R1+0x250] ;  /* 0x00025000011a7983 */ /* 0x001f6c0000100800 */
[----:B------:R-:W0:Y:S08]  /*f8d0*/  MUFU.EX2 R171, R25 ;  /* 0x0000001900ab7308 */ /* 0x000e300000000800 */
[----:B------:R4:W0:Y:S01]  /*f8e0*/  MUFU.EX2 R44, R33 ;  /* 0x00000021002c7308 */ /* 0x0008220000000800 */
[----:B-1----:R-:W-:-:S07]  /*f8f0*/  FADD.FTZ R14, R45, R32 ;  /* 0x000000202d0e7221 */ /* 0x002fce0000010000 */
[----:B------:R-:W1:Y:S08]  /*f900*/  MUFU.EX2 R28, R28 ;  /* 0x0000001c001c7308 */ /* 0x000e700000000800 */
[----:B------:R-:W1:Y:S08]  /*f910*/  MUFU.EX2 R29, R29 ;  /* 0x0000001d001d7308 */ /* 0x000e700000000800 */
[----:B------:R-:W-:Y:S08]  /*f920*/  MUFU.EX2 R57, R48 ;  /* 0x0000003000397308 */ /* 0x000ff00000000800 */
[----:B------:R-:W-:Y:S08]  /*f930*/  MUFU.EX2 R59, R46 ;  /* 0x0000002e003b7308 */ /* 0x000ff00000000800 */
[----:B------:R-:W-:Y:S08]  /*f940*/  MUFU.EX2 R42, R42 ;  /* 0x0000002a002a7308 */ /* 0x000ff00000000800 */
[----:B------:R-:W-:Y:S01]  /*f950*/  MUFU.EX2 R40, R40 ;  /* 0x0000002800287308 */ /* 0x000fe20000000800 */
[----:B------:R-:W-:Y:S01]  /*f960*/  F2FP.F16.F32.PACK_AB R169, R32, R45 ;  /* 0x0000002d20a9723e */ /* 0x000fe200000000ff */
[----:B----4-:R-:W4:Y:S04]  /*f970*/  LDL R33, [R1+0x26c] ;  /* 0x00026c0001217983 */ /* 0x010f280000100800 */
[----:B------:R-:W4:Y:S02]  /*f980*/  LDL R36, [R1+0x278] ;  /* 0x0002780001247983 */ /* 0x000f240000100800 */
[----:B------:R0:W-:Y:S02]  /*f990*/  MUFU.EX2 R61, R3 ;  /* 0x00000003003d7308 */ /* 0x0001e40000000800 */
[----:B------:R-:W4:Y:S04]  /*f9a0*/  LDL R50, [R1+0x2b0] ;  /* 0x0002b00001327983 */ /* 0x000f280000100800 */
[----:B------:R-:W4:Y:S01]  /*f9b0*/  LDL R51, [R1+0x2b4] ;  /* 0x0002b40001337983 */ /* 0x000f220000100800 */
[----:B0-----:R-:W-:Y:S01]  /*f9c0*/  FADD.FTZ R3, R168, R27 ;  /* 0x0000001ba8037221 */ /* 0x001fe20000010000 */
[----:B------:R-:W0:Y:S08]  /*f9d0*/  MUFU.EX2 R30, R30 ;  /* 0x0000001e001e7308 */ /* 0x000e300000000800 */
[----:B------:R-:W0:Y:S01]  /*f9e0*/  MUFU.EX2 R31, R31 ;  /* 0x0000001f001f7308 */ /* 0x000e220000000800 */
[----:B------:R-:W-:Y:S01]  /*f9f0*/  FADD.FTZ R20, R170, R3 ;  /* 0x00000003aa147221 */ /* 0x000fe20000010000 */
[----:B------:R-:W-:-:S06]  /*fa00*/  FADD.FTZ R3, R171, R14 ;  /* 0x0000000eab037221 */ /* 0x000fcc0000010000 */
[----:B------:R-:W0:Y:S01]  /*fa10*/  MUFU.EX2 R34, R34 ;  /* 0x0000002200227308 */ /* 0x000e220000000800 */
[----:B------:R-:W-:Y:S01]  /*fa20*/  FADD.FTZ R7, R39, R20 ;  /* 0x0000001427077221 */ /* 0x000fe20000010000 */
[----:B------:R-:W-:-:S06]  /*fa30*/  FADD.FTZ R3, R44, R3 ;  /* 0x000000032c037221 */ /* 0x000fcc0000010000 */
[----:B------:R-:W0:Y:S01]  /*fa40*/  MUFU.EX2 R35, R35 ;  /* 0x0000002300237308 */ /* 0x000e220000000800 */
[----:B------:R-:W-:Y:S01]  /*fa50*/  FADD.FTZ R14, R172, R7 ;  /* 0x00000007ac0e7221 */ /* 0x000fe20000010000 */
[----:B-1----:R-:W-:-:S06]  /*fa60*/  FADD.FTZ R20, R28, R3 ;  /* 0x000000031c147221 */ /* 0x002fcc0000010000 */
[----:B------:R-:W1:Y:S01]  /*fa70*/  MUFU.EX2 R47, R47 ;  /* 0x0000002f002f7308 */ /* 0x000e620000000800 */
[----:B------:R-:W-:Y:S01]  /*fa80*/  FADD.FTZ R3, R41, R14 ;  /* 0x0000000e29037221 */ /* 0x000fe20000010000 */
[----:B------:R-:W-:-:S06]  /*fa90*/  FADD.FTZ R15, R29, R20 ;  /* 0x000000141d0f7221 */ /* 0x000fcc0000010000 */
[----:B------:R-:W-:Y:S01]  /*faa0*/  MUFU.EX2 R181, R181 ;  /* 0x000000b500b57308 */ /* 0x000fe20000000800 */
[----:B------:R-:W-:Y:S01]  /*fab0*/  FADD.FTZ R14, R174, R3 ;  /* 0x00000003ae0e7221 */ /* 0x000fe20000010000 */
[----:B0-----:R-:W-:Y:S01]  /*fac0*/  FADD.FTZ R20, R30, R15 ;  /* 0x0000000f1e147221 */ /* 0x001fe20000010000 */
[----:B------:R-:W-:-:S05]  /*fad0*/  FFMA.FTZ R7, R53, R38, -R0 ;  /* 0x0000002635077223 */ /* 0x000fca0000010800 */
[----:B------:R-:W-:Y:S01]  /*fae0*/  MUFU.EX2 R183, R183 ;  /* 0x000000b700b77308 */ /* 0x000fe20000000800 */
[----:B------:R-:W-:Y:S01]  /*faf0*/  FADD.FTZ R3, R43, R14 ;  /* 0x0000000e2b037221 */ /* 0x000fe20000010000 */
[----:B------:R-:W-:Y:S01]  /*fb00*/  FADD.FTZ R15, R31, R20 ;  /* 0x000000141f0f7221 */ /* 0x000fe20000010000 */
[----:B------:R-:W-:Y:S01]  /*fb10*/  F2FP.F16.F32.PACK_AB R173, R29, R28 ;  /* 0x0000001c1dad723e */ /* 0x000fe200000000ff */
[----:B------:R-:W4:Y:S04]  /*fb20*/  LDL R32, [R1+0x268] ;  /* 0x0002680001207983 */ /* 0x000f280000100800 */
[----:B------:R-:W0:Y:S01]  /*fb30*/  MUFU.EX2 R46, R49 ;  /* 0x00000031002e7308 */ /* 0x000e220000000800 */
[----:B------:R-:W-:Y:S01]  /*fb40*/  FADD.FTZ R14, R176, R3 ;  /* 0x00000003b00e7221 */ /* 0x000fe20000010000 */
[----:B------:R-:W-:Y:S01]  /*fb50*/  FADD.FTZ R20, R34, R15 ;  /* 0x0000000f22147221 */ /* 0x000fe20000010000 */
[----:B------:R-:W-:Y:S01]  /*fb60*/  FFMA.FTZ R3, R37, R38, -R0 ;  /* 0x0000002625037223 */ /* 0x000fe20000010800 */
[----:B------:R-:W-:Y:S01]  /*fb70*/  F2FP.F16.F32.PACK_AB R168, R27, R168 ;  /* 0x000000a81ba8723e */ /* 0x000fe200000000ff */
[----:B------:R-:W-:Y:S01]  /*fb80*/  FADD.FTZ R15, R55, R14 ;  /* 0x0000000e370f7221 */ /* 0x000fe20000010000 */
[----:B------:R-:W-:Y:S01]  /*fb90*/  FADD.FTZ R20, R35, R20 ;  /* 0x0000001423147221 */ /* 0x000fe20000010000 */
[----:B------:R-:W-:Y:S01]  /*fba0*/  F2FP.F16.F32.PACK_AB R170, R39, R170 ;  /* 0x000000aa27aa723e */ /* 0x000fe200000000ff */
[----:B------:R-:W0:Y:S01]  /*fbb0*/  MUFU.EX2 R7, R7 ;  /* 0x0000000700077308 */ /* 0x000e220000000800 */
[----:B------:R-:W-:Y:S01]  /*fbc0*/  FADD.FTZ R0, R178, R15 ;  /* 0x0000000fb2007221 */ /* 0x000fe20000010000 */
[----:B-1----:R-:W-:Y:S01]  /*fbd0*/  FADD.FTZ R15, R47, R20 ;  /* 0x000000142f0f7221 */ /* 0x002fe20000010000 */
[----:B------:R-:W-:Y:S01]  /*fbe0*/  F2FP.F16.F32.PACK_AB R172, R41, R172 ;  /* 0x000000ac29ac723e */ /* 0x000fe200000000ff */
[----:B------:R-:W4:Y:S01]  /*fbf0*/  LDL R27, [R1+0x254] ;  /* 0x00025400011b7983 */ /* 0x000f220000100800 */
[----:B------:R-:W-:-:S03]  /*fc00*/  FADD.FTZ R21, R57, R0 ;  /* 0x0000000039157221 */ /* 0x000fc60000010000 */
[----:B------:R-:W1:Y:S01]  /*fc10*/  MUFU.EX2 R3, R3 ;  /* 0x0000000300037308 */ /* 0x000e620000000800 */
[----:B0-----:R-:W-:Y:S01]  /*fc20*/  FADD.FTZ R0, R46, R15 ;  /* 0x0000000f2e007221 */ /* 0x001fe20000010000 */
[----:B------:R-:W-:Y:S01]  /*fc30*/  FADD.FTZ R14, R42, R21 ;  /* 0x000000152a0e7221 */ /* 0x000fe20000010000 */
[----:B------:R-:W-:Y:S01]  /*fc40*/  F2FP.F16.F32.PACK_AB R174, R43, R174 ;  /* 0x000000ae2bae723e */ /* 0x000fe200000000ff */
[----:B------:R-:W4:Y:S01]  /*fc50*/  LDL R28, [R1+0x258] ;  /* 0x00025800011c7983 */ /* 0x000f220000100800 */
[----:B------:R-:W-:Y:S01]  /*fc60*/  FADD.FTZ R0, R181, R0 ;  /* 0x00000000b5007221 */ /* 0x000fe20000010000 */
        /* <DEDUP_REMOVED lines=11> */
[----:B-1----:R-:W-:Y:S01]  /*fd20*/  FADD.FTZ R25, R3, R0 ;  /* 0x0000000003197221 */ /* 0x002fe20000010000 */
[----:B------:R-:W-:-:S02]  /*fd30*/  F2FP.F16.F32.PACK_AB R182, R61, R40 ;  /* 0x000000283db6723e */ /* 0x000fc400000000ff */
[----:B------:R-:W-:Y:S01]  /*fd40*/  F2FP.F16.F32.PACK_AB R171, R44, R171 ;  /* 0x000000ab2cab723e */ /* 0x000fe200000000ff */
[----:B------:R-:W4:Y:S04]  /*fd50*/  LDL R39, [R1+0x284] ;  /* 0x0002840001277983 */ /* 0x000f280000100800 */
[----:B------:R0:W-:Y:S04]  /*fd60*/  STL.64 [R1+0x210], R24 ;  /* 0x0002101801007387 */ /* 0x0001e80000100a00 */
[----:B------:R-:W4:Y:S04]  /*fd70*/  LD.E.64 R20, desc[UR40][R12.64+0x8] ;  /* 0x000008280c147980 */ /* 0x000f28000c101b00 */
[----:B------:R-:W4:Y:S01]  /*fd80*/  LD.E.64 R14, desc[UR40][R12.64] ;  /* 0x000000280c0e7980 */ /* 0x000f22000c101b00 */
[----:B------:R-:W-:-:S02]  /*fd90*/  F2FP.F16.F32.PACK_AB R175, R31, R30 ;  /* 0x0000001e1faf723e */ /* 0x000fc400000000ff */
[----:B------:R-:W-:Y:S01]  /*fda0*/  F2FP.F16.F32.PACK_AB R177, R35, R34 ;  /* 0x0000002223b1723e */ /* 0x000fe200000000ff */
[----:B0-----:R-:W4:Y:S01]  /*fdb0*/  LDL R24, [R1+0x248] ;  /* 0x0002480001187983 */ /* 0x001f220000100800 */
[----:B------:R-:W-:-:S03]  /*fdc0*/  F2FP.F16.F32.PACK_AB R179, R46, R47 ;  /* 0x0000002f2eb3723e */ /* 0x000fc600000000ff */
[----:B------:R-:W4:Y:S04]  /*fdd0*/  LDL R25, [R1+0x24c] ;  /* 0x00024c0001197983 */ /* 0x000f280000100800 */
[----:B------:R-:W4:Y:S04]  /*fde0*/  LDL.64 R12, [R1+0xa8] ;  /* 0x0000a800010c7983 */ /* 0x000f280000100a00 */
        /* <DEDUP_REMOVED lines=19> */
[----:B------:R-:W-:-:S02]  /*ff20*/  F2FP.F16.F32.PACK_AB R181, R7, R181 ;  /* 0x000000b507b5723e */ /* 0x000fc400000000ff */
[----:B------:R-:W-:Y:S01]  /*ff30*/  F2FP.F16.F32.PACK_AB R183, R3, R183 ;  /* 0x000000b703b7723e */ /* 0x000fe200000000ff */
[----:B------:R-:W4:Y:S04]  /*ff40*/  LDL R7, [R1+0x434] ;  /* 0x0004340001077983 */ /* 0x000f280000100800 */
[----:B------:R-:W4:Y:S04]  /*ff50*/  LDL R3, [R1+0x430] ;  /* 0x0004300001037983 */ /* 0x000f280000100800 */
[----:B--2---:R-:W-:Y:S04]  /*ff60*/  STL [R1+0x2b8], R52 ;  /* 0x0002b83401007387 */ /* 0x004fe80000100800 */
[----:B---3--:R-:W-:Y:S04]  /*ff70*/  STL [R1+0x2c0], R54 ;  /* 0x0002c03601007387 */ /* 0x008fe80000100800 */
        /* <DEDUP_REMOVED lines=11> */
[----:B----4-:R-:W-:-:S03]  /*10030*/  MOV R0, R20 ;  /* 0x0000001400007202 */ /* 0x010fc60000000f00 */
[----:B------:R-:W2:Y:S02]  /*10040*/  LDL R20, [R1+0x240] ;  /* 0x0002400001147983 */ /* 0x000ea40000100800 */
[--C-:B------:R-:W-:Y:S02]  /*10050*/  IMAD R15, R15, 0x2, R0.reuse ;  /* 0x000000020f0f7824 */ /* 0x100fe400078e0200 */
[----:B------:R-:W3:Y:S04]  /*10060*/  LDL R21, [R1+0x244] ;  /* 0x0002440001157983 */ /* 0x000ee80000100800 */
[----:B------:R0:W-:Y:S02]  /*10070*/  STSM.16.M88.4 [R0], R168 ;  /* 0x000000a800007844 */ /* 0x0001e40000000200 */
[----:B0-----:R-:W-:-:S02]  /*10080*/  IMAD R0, R14, 0x2, R0 ;  /* 0x000000020e007824 */ /* 0x001fc400078e0200 */
[----:B------:R-:W-:-:S03]  /*10090*/  IMAD R14, R14, 0x2, R15 ;  /* 0x000000020e0e7824 */ /* 0x000fc600078e020f */
[----:B------:R0:W-:Y:S04]  /*100a0*/  STSM.16.M88.4 [R0], R172 ;  /* 0x000000ac00007844 */ /* 0x0001e80000000200 */
[----:B------:R1:W-:Y:S04]  /*100b0*/  STSM.16.M88.4 [R15], R176 ;  /* 0x000000b00f007844 */ /* 0x0003e80000000200 */
[----:B------:R4:W-:Y:S04]  /*100c0*/  STSM.16.M88.4 [R14], R180 ;  /* 0x000000b40e007844 */ /* 0x0009e80000000200 */
[----:B0-----:R-:W5:Y:S04]  /*100d0*/  LDL R0, [R1+0x42c] ;  /* 0x00042c0001007983 */ /* 0x001f680000100800 */
[----:B-1----:R-:W5:Y:S04]  /*100e0*/  LDL R15, [R1+0x43c] ;  /* 0x00043c00010f7983 */ /* 0x002f680000100800 */
[----:B----4-:R-:W4:Y:S01]  /*100f0*/  LDL R14, [R1+0x438] ;  /* 0x00043800010e7983 */ /* 0x010f220000100800 */
[----:B------:R-:W-:Y:S01]  /*10100*/  IMAD R12, R145, 0x1000, R12 ;  /* 0x00001000910c7824 */ /* 0x000fe200078e020c */
[----:B------:R-:W-:-:S04]  /*10110*/  R2UR UR7, R13 ;  /* 0x000000000d0772ca */ /* 0x000fc800000e0000 */
        /* <DEDUP_REMOVED lines=108> */
[----:B------:R0:W-:Y:S02]  /*107e0*/  STL [R1+0x428], R144 ;  /* 0x0004289001007387 */ /* 0x0001e40000100800 */
[----:B0-----:R-:W-:-:S06]  /*107f0*/  WARPGROUP.ARRIVE ;  /* 0x00000000000079c5 */ /* 0x001fcc0000000000 */
[----:B------:R-:W-:Y:S01]  /*10800*/  HGMMA.64x256x16.F32 R24, R168, gdesc[UR4].tnspB, RZ, !UPT, gsb0 ;  /* 0x43e00004a8187df0 */ /* 0x000fe2000c0008ff */
[----:B--2---:R0:W-:Y:S04]  /*10810*/  STL [R1+0x240], R20 ;  /* 0x0002401401007387 */ /* 0x0041e80000100800 */
[----:B---3--:R1:W-:Y:S01]  /*10820*/  STL [R1+0x244], R21 ;  /* 0x0002441501007387 */ /* 0x0083e20000100800 */
[----:B0-----:R-:W-:Y:S02]  /*10830*/  VIADD R20, R12, 0x80 ;  /* 0x000000800c147836 */ /* 0x001fe40000000000 */
[----:B-1----:R-:W-:-:S03]  /*10840*/  IMAD.MOV.U32 R21, RZ, RZ, R13 ;  /* 0x000000ffff157224 */ /* 0x002fc600078e000d */
[----:B------:R-:W-:Y:S02]  /*10850*/  R2UR UR10, R20 ;  /* 0x00000000140a72ca */ /* 0x000fe400000e0000 */
[----:B------:R-:W-:Y:S01]  /*10860*/  R2UR UR11, R21 ;  /* 0x00000000150b72ca */ /* 0x000fe200000e0000 */
[----:B-----5:R-:W-:Y:S04]  /*10870*/  STL [R1+0x42c], R0 ;  /* 0x00042c0001007387 */ /* 0x020fe80000100800 */
[----:B------:R-:W-:Y:S04]  /*10880*/  STL [R1+0x430], R3 ;  /* 0x0004300301007387 */ /* 0x000fe80000100800 */
[----:B------:R-:W-:Y:S04]  /*10890*/  STL [R1+0x434], R7 ;  /* 0x0004340701007387 */ /* 0x000fe80000100800 */
[----:B----4-:R0:W-:Y:S04]  /*108a0*/  STL [R1+0x438], R14 ;  /* 0x0004380e01007387 */ /* 0x0101e80000100800 */
[----:B------:R1:W-:Y:S01]  /*108b0*/  STL [R1+0x43c], R15 ;  /* 0x00043c0f01007387 */ /* 0x0003e20000100800 */
[----:B0-----:R-:W-:-:S02]  /*108c0*/  VIADD R14, R12, 0x100 ;  /* 0x000001000c0e7836 */ /* 0x001fc40000000000 */
[----:B-1----:R-:W-:-:S03]  /*108d0*/  IMAD.MOV.U32 R15, RZ, RZ, R13 ;  /* 0x000000ffff0f7224 */ /* 0x002fc600078e000d */
        /* <DEDUP_REMOVED lines=152> */
[----:B0-----:R-:W5:Y:S04]  /*11260*/  LDL R24, [R1+0x264] ;  /* 0x0002640001187983 */ /* 0x001f680000100800 */
[----:B------:R-:W5:Y:S04]  /*11270*/  LDL R25, [R1+0x268] ;  /* 0x0002680001197983 */ /* 0x000f680000100800 */
[----:B------:R-:W5:Y:S04]  /*11280*/  LDL R26, [R1+0x26c] ;  /* 0x00026c00011a7983 */ /* 0x000f680000100800 */
[----:B------:R-:W5:Y:S04]  /*11290*/  LDL R27, [R1+0x270] ;  /* 0x00027000011b7983 */ /* 0x000f680000100800 */
[----:B-1----:R-:W5:Y:S04]  /*112a0*/  LDL R28, [R1+0x274] ;  /* 0x00027400011c7983 */ /* 0x002f680000100800 */
        /* <DEDUP_REMOVED lines=139> */
[----:B------:R2:W-:Y:S04]  /*11b60*/  STL [R1+0x28c], R34 ;  /* 0x00028c2201007387 */ /* 0x0005e80000100800 */
[----:B------:R2:W-:Y:S04]  /*11b70*/  STL [R1+0x290], R35 ;  /* 0x0002902301007387 */ /* 0x0005e80000100800 */
[----:B---3--:R2:W-:Y:S04]  /*11b80*/  STL [R1+0x294], R36 ;  /* 0x0002942401007387 */ /* 0x0085e80000100800 */
[----:B------:R2:W-:Y:S04]  /*11b90*/  STL [R1+0x298], R37 ;  /* 0x0002982501007387 */ /* 0x0005e80000100800 */
[----:B------:R2:W-:Y:S04]  /*11ba0*/  STL [R1+0x29c], R38 ;  /* 0x00029c2601007387 */ /* 0x0005e80000100800 */
[----:B------:R2:W-:Y:S04]  /*11bb0*/  STL [R1+0x2a0], R39 ;  /* 0x0002a02701007387 */ /* 0x0005e80000100800 */
[----:B----4-:R2:W-:Y:S04]  /*11bc0*/  STL [R1+0x2a4], R40 ;  /* 0x0002a42801007387 */ /* 0x0105e80000100800 */
[----:B------:R2:W-:Y:S04]  /*11bd0*/  STL [R1+0x2a8], R41 ;  /* 0x0002a82901007387 */ /* 0x0005e80000100800 */
        /* <DEDUP_REMOVED lines=111> */
[----:B------:R-:W-:Y:S01]  /*122d0*/  UIADD3 UR50, UR50, -0x2, URZ ;  /* 0xfffffffe32327890 */ /* 0x000fe2000fffe03f */
[----:B---3--:R-:W-:-:S11]  /*122e0*/  IMAD.SHL.U32 R4, R0, 0x40, RZ ;  /* 0x0000004000047824 */ /* 0x008fd600078e00ff */
[----:B------:R-:W-:-:S04]  /*122f0*/  @P1 IMAD.HI.U32 R5, R4, R5, RZ ;  /* 0x0000000504051227 */ /* 0x000fc800078e00ff */
[----:B------:R-:W-:Y:S01]  /*12300*/  IMAD.MOV.U32 R0, RZ, RZ, R4 ;  /* 0x000000ffff007224 */ /* 0x000fe200078e0004 */
[----:B------:R-:W-:Y:S02]  /*12310*/  @P1 SHF.R.U32.HI R0, RZ, R6, R5 ;  /* 0x00000006ff001219 */ /* 0x000fe40000011605 */
[----:B------:R-:W-:-:S03]  /*12320*/  ISETP.GE.AND P1, PT, R9, 0x1, PT ;  /* 0x000000010900780c */ /* 0x000fc60003f26270 */
[----:B------:R-:W-:Y:S02]  /*12330*/  VIADD R3, R0, UR51 ;  /* 0x0000003300037c36 */ /* 0x000fe40008000000 */
[----:B------:R-:W-:Y:S02]  /*12340*/  IMAD.U32 R0, RZ, RZ, UR50 ;  /* 0x00000032ff007e24 */ /* 0x000fe4000f8e00ff */
        /* <DEDUP_REMOVED lines=12> */
.L_x_6242:
[----:B------:R-:W-:-:S13]  /*12410*/  ISETP.NE.AND P1, PT, R9, 0x1, PT ;  /* 0x000000010900780c */ /* 0x000fda0003f25270 */
[----:B------:R-:W-:-:S05]  /*12420*/  @P1 IMAD.HI.U32 R10, R5, R10, RZ ;  /* 0x0000000a050a1227 */ /* 0x000fca00078e00ff */
[----:B------:R-:W-:-:S07]  /*12430*/  @P1 SHF.R.U32.HI R5, RZ, R11, R10 ;  /* 0x0000000bff051219 */ /* 0x000fce000001160a */
.L_x_6243:
[----:B------:R-:W-:Y:S05]  /*12440*/  BSYNC B0 ;  /* 0x0000000000007941 */ /* 0x000fea0003800000 */
.L_x_6241:
[----:B------:R-:W-:-:S05]  /*12450*/  IMAD R5, R5, R9, R9 ;  /* 0x0000000905057224 */ /* 0x000fca00078e0209 */
[----:B------:R-:W-:-:S07]  /*12460*/  VIMNMX R8, R8, R5, PT ;  /* 0x0000000508087248 */ /* 0x000fce0003fe0100 */
.L_x_6240:
[----:B------:R-:W-:Y:S01]  /*12470*/  SHF.R.S32.HI R3, RZ, 0x1f, R8 ;  /* 0x0000001fff037819 */ /* 0x000fe20000011408 */
[----:B------:R-:W-:Y:S03]  /*12480*/  BSSY B2, `(.L_x_6244) ;  /* 0x0000016000027945 */ /* 0x000fe60003800000 */
[----:B------:R-:W-:-:S04]  /*12490*/  LEA.HI R3, R3, R8, RZ, 0x6 ;  /* 0x0000000803037211 */ /* 0x000fc800078f30ff */
[----:B------:R-:W-:-:S04]  /*124a0*/  SHF.R.S32.HI R3, RZ, 0x6, R3 ;  /* 0x00000006ff037819 */ /* 0x000fc80000011403 */
[----:B------:R-:W-:-:S04]  /*124b0*/  VIMNMX R3, R3, UR46, !PT ;  /* 0x0000002e03037c48 */ /* 0x000fc8000ffe0100 */
[----:B------:R-:W-:-:S13]  /*124c0*/  ISETP.GE.AND P1, PT, R0, R3, PT ;  /* 0x000000030000720c */ /* 0x000fda0003f26270 */
[----:B------:R-:W-:Y:S05]  /*124d0*/  @!P1 BRA `(.L_x_6245) ;  /* 0x0000000000409947 */ /* 0x000fea0003800000 */
[----:B------:R-:W-:Y:S01]  /*124e0*/  BSSY B1, `(.L_x_6246) ;  /* 0x000000d000017945 */ /* 0x000fe20003800000 */
.L_x_6248:
[C---:B------:R-:W-:Y:S01]  /*124f0*/  IADD3 R8, P1, R2.reuse, 0x70, RZ ;  /* 0x0000007002087810 */ /* 0x040fe20007f3e0ff */
[----:B------:R-:W-:Y:S01]  /*12500*/  BSSY B0, `(.L_x_6247) ;  /* 0x0000007000007945 */ /* 0x000fe20003800000 */
[C---:B------:R-:W-:Y:S01]  /*12510*/  IADD3 R28, P2, R2.reuse, 0xec, RZ ;  /* 0x000000ec021c7810 */ /* 0x040fe20007f5e0ff */
[----:B------:R-:W-:Y:S01]  /*12520*/  VIADD R12, R2, 0x148 ;  /* 0x00000148020c7836 */ /* 0x000fe20000000000 */
[----:B------:R-:W-:Y:S01]  /*12530*/  MOV R13, 0x12570 ;  /* 0x00012570000d7802 */ /* 0x000fe20000000f00 */
[--C-:B------:R-:W-:Y:S02]  /*12540*/  IMAD.X R7, RZ, RZ, R16.reuse, P1 ;  /* 0x000000ffff077224 */ /* 0x100fe400008e0610 */
[----:B------:R-:W-:-:S08]  /*12550*/  IMAD.X R29, RZ, RZ, R16, P2 ;  /* 0x000000ffff1d7224 */ /* 0x000fd000010e0610 */
[----:B------:R-:W-:Y:S05]  /*12560*/  CALL.REL.NOINC `($_ZN7cutlass13device_kernelIN5flash11enable_sm90INS1_16FlashAttnFwdSm90INS1_25CollectiveMainloopFwdSm90ILi2EN4cute5tupleIJNS5_1CILi1EEES8_S8_EEENS6_IJNS7_ILi64EEESA_SA_EEELi512ENS_6half_tEfNS_4arch4Sm90ELb0ELb1ELb1ELb1ELb0ELb0ELb1ELb0ELb0ELb1ELb1ELb0EEENS1_21CollectiveEpilogueFwdINS6_IJSA_NS7_ILi512EEESA_EEES9_SC_SE_Li256ELb1ELb1ELb1ELb0EEENS1_36VarlenDynamicPersistentTileSchedulerILi64ELi64ELi256ELi128ELb1ELb1ELb1ELb1ELb0ELb1EEEEEEEEEvNT_6ParamsE$_ZZN5flash25CollectiveMainloopFwdSm90ILi2EN4cute5tupleIJNS1_1CILi1EEES4_S4_EEENS2_IJNS3_ILi64EEES6_S6_EEELi512EN7cutlass6half_tEfNS8_4arch4Sm90ELb0ELb1ELb1ELb1ELb0ELb0ELb1ELb0ELb0ELb1ELb1ELb0EE3mmaINS_16FlashAttnFwdSm90ISC_NS_21CollectiveEpilogueFwdINS2_IJS6_NS3_ILi512EEES6_EEES5_S9_SB_Li256ELb1ELb1ELb1ELb0EEENS_36VarlenDynamicPersistentTileSchedulerILi64ELi64ELi256ELi128ELb1ELb1ELb1ELb1ELb0ELb1EEEE13SharedStorageENS1_6TensorINS1_11ArrayEngineIfLm128EEENS1_6LayoutINS2_IJNS2_IJNS3_ILi2EEESR_NS3_ILi32EEEEEES4_S4_EEENS2_IJNS2_IJS4_SR_NS3_ILi4EEEEEENS3_ILi0EEESX_EEEEEEENS_7SoftmaxILi2ELi0EEEEEbRKNSC_6ParamsENS8_25PipelineTmaAsyncNoClusterILi2ENS8_16PipelineTmaAsyncILi2EEEEES19_RNS8_13PipelineStateILj2EEERT0_RT1_iRiRKNS_16SeqlenInfoQKNewKILb1ELb0EEENS2_IJiiiiEEERT_ENKUliT_T0_T1_E_clIZSD_ISM_S10_S12_EbS15_S19_S19_S1C_S1E_S1G_iS1H_S1L_S1M_S1O_EUlRS1P_iE1_NS3_ILb0EEENS3_ILb1EEEEEDaiS1P_S1Q_S1R_) ;  /* 0x0000025800207944 */ /* 0x000fea0003c00000 */
[----:B------:R-:W-:Y:S05]  /*12570*/  BSYNC B0 ;  /* 0x0000000000007941 */ /* 0x000fea0003800000 */
.L_x_6247:
[C---:B------:R-:W-:Y:S01]  /*12580*/  ISETP.GT.AND P1, PT, R0.reuse, R3, PT ;  /* 0x000000030000720c */ /* 0x040fe20003f24270 */
[----:B------:R-:W-:-:S12]  /*12590*/  VIADD R0, R0, 0xffffffff ;  /* 0xffffffff00007836 */ /* 0x000fd80000000000 */
[----:B------:R-:W-:Y:S05]  /*125a0*/  @P1 BRA `(.L_x_6248) ;  /* 0xfffffffc00d01947 */ /* 0x000fea000383ffff */
[----:B------:R-:W-:Y:S05]  /*125b0*/  BSYNC B1 ;  /* 0x0000000000017941 */ /* 0x000fea0003800000 */
.L_x_6246:
[----:B------:R-:W2:Y:S02]  /*125c0*/  LDL R4, [R1+0x70] ;  /* 0x0000700001047983 */ /* 0x000ea40000100800 */
[----:B--2---:R-:W-:-:S07]  /*125d0*/  IMAD.SHL.U32 R4, R4, 0x40, RZ ;  /* 0x0000004004047824 */ /* 0x004fce00078e00ff */
.L_x_6245:
[----:B------:R-:W-:Y:S05]  /*125e0*/  BSYNC B2 ;  /* 0x0000000000027941 */ /* 0x000fea0003800000 */
.L_x_6244:
        /* <DEDUP_REMOVED lines=10> */
[----:B------:R-:W-:-:S04]  /*12690*/  VIADD R4, R4, UR45 ;  /* 0x0000002d04047c36 */ /* 0x000fc80008000000 */
        /* <DEDUP_REMOVED lines=12> */
.L_x_6251:
[----:B------:R-:W-:-:S13]  /*12760*/  ISETP.NE.AND P1, PT, R7, 0x1, PT ;  /* 0x000000010700780c */ /* 0x000fda0003f25270 */
[----:B------:R-:W0:Y:S02]  /*12770*/  @P1 LDC.64 R8, c[0x0][0xae0] ;  /* 0x0002b800ff081b82 */ /* 0x000e240000000a00 */
[----:B0-----:R-:W-:-:S05]  /*12780*/  @P1 IMAD.HI.U32 R6, R4, R8, RZ ;  /* 0x0000000804061227 */ /* 0x001fca00078e00ff */
[----:B------:R-:W-:-:S07]  /*12790*/  @P1 SHF.R.U32.HI R4, RZ, R9, R6 ;  /* 0x00000009ff041219 */ /* 0x000fce0000011606 */
.L_x_6252:
[----:B------:R-:W-:Y:S05]  /*127a0*/  BSYNC B0 ;  /* 0x0000000000007941 */ /* 0x000fea0003800000 */
.L_x_6250:
[----:B------:R-:W-:-:S05]  /*127b0*/  IMAD R4, R4, R7, RZ ;  /* 0x0000000704047224 */ /* 0x000fca00078e02ff */
[----:B------:R-:W-:-:S07]  /*127c0*/  VIMNMX R3, R3, R4, !PT ;  /* 0x0000000403037248 */ /* 0x000fce0007fe0100 */
.L_x_6249:
[----:B------:R-:W-:-:S05]  /*127d0*/  VIADD R3, R3, 0x3f ;  /* 0x0000003f03037836 */ /* 0x000fca0000000000 */
[----:B------:R-:W-:-:S04]  /*127e0*/  SHF.R.S32.HI R4, RZ, 0x1f, R3 ;  /* 0x0000001fff047819 */ /* 0x000fc80000011403 */
[----:B------:R-:W-:-:S04]  /*127f0*/  LEA.HI R4, R4, R3, RZ, 0x6 ;  /* 0x0000000304047211 */ /* 0x000fc800078f30ff */
[----:B------:R-:W-:-:S04]  /*12800*/  SHF.R.S32.HI R3, RZ, 0x6, R4 ;  /* 0x00000006ff037819 */ /* 0x000fc80000011404 */
[----:B------:R-:W-:-:S04]  /*12810*/  VIMNMX R3, R3, UR46, !PT ;  /* 0x0000002e03037c48 */ /* 0x000fc8000ffe0100 */
[----:B------:R-:W-:-:S13]  /*12820*/  ISETP.GE.AND P1, PT, R0, R3, PT ;  /* 0x000000030000720c */ /* 0x000fda0003f26270 */
[----:B------:R-:W-:Y:S05]  /*12830*/  @!P1 BRA `(.L_x_6253) ;  /* 0x0000009800049947 */ /* 0x000fea0003800000 */
.L_x_6272:
[----:B0-----:R-:W2:Y:S04]  /*12840*/  LD.E R4, desc[UR40][R152.64+0x1e8] ;  /* 0x0001e82898047980 */ /* 0x001ea8000c101900 */
[----:B------:R-:W3:Y:S04]  /*12850*/  LD.E R5, desc[UR40][R152.64+0x1f0] ;  /* 0x0001f02898057980 */ /* 0x000ee8000c101900 */
[----:B------:R-:W4:Y:S01]  /*12860*/  LD.E R7, desc[UR40][R152.64+0x1c] ;  /* 0x00001c2898077980 */ /* 0x000f22000c101900 */
[----:B--2---:R-:W-:-:S05]  /*12870*/  VIADD R9, R4, 0x1 ;  /* 0x0000000104097836 */ /* 0x004fca0000000000 */
[----:B------:R-:W-:-:S13]  /*12880*/  ISETP.NE.AND P2, PT, R9, 0x2, PT ;  /* 0x000000020900780c */ /* 0x000fda0003f45270 */
[----:B------:R0:W5:Y:S04]  /*12890*/  @P2 LD.E R11, desc[UR40][R152.64+0x1ec] ;  /* 0x0001ec28980b2980 */ /* 0x000168000c101900 */
[----:B-1----:R-:W2:Y:S01]  /*128a0*/  @!P2 LD.E R6, desc[UR40][R152.64+0x1ec] ;  /* 0x0001ec289806a980 */ /* 0x002ea2000c101900 */
        /* <DEDUP_REMOVED lines=11> */
[----:B------:R-:W-:Y:S02]  /*12960*/  IMAD.MOV.U32 R6, RZ, RZ, R0 ;  /* 0x000000ffff067224 */ /* 0x000fe400078e0000 */
[----:B------:R-:W-:-:S03]  /*12970*/  VIADD R0, R0, 0xffffffff ;  /* 0xffffffff00007836 */ /* 0x000fc60000000000 */
[----:B------:R-:W-:Y:S01]  /*12980*/  ISETP.GT.AND P1, PT, R6, R3, PT ;  /* 0x000000030600720c */ /* 0x000fe20003f24270 */
[----:B------:R-:W-:-:S12]  /*12990*/  @!P3 BRA `(.L_x_6255) ;  /* 0x000000000004b947 */ /* 0x000fd80003800000 */
[----:B------:R-:W-:Y:S01]  /*129a0*/  BPT.TRAP 0x1 ;  /* 0x000000040000795c */ /* 0x000fe20000300000 */
.L_x_6255:
[----:B------:R-:W-:Y:S05]  /*129b0*/  BSYNC B0 ;  /* 0x0000000000007941 */ /* 0x000fea0003800000 */
.L_x_6254:
[----:B------:R-:W2:Y:S01]  /*129c0*/  LD.E.64 R6, desc[UR40][R152.64+0x8] ;  /* 0x0000082898067980 */ /* 0x000ea2000c101b00 */
[----:B-----5:R-:W-:Y:S02]  /*129d0*/  SHF.L.U32 R10, R11, 0x1f, RZ ;  /* 0x0000001f0b0a7819 */ /* 0x020fe400000006ff */
[----:B--2---:R-:W-:-:S05]  /*129e0*/  MOV R6, R6 ;  /* 0x0000000600067202 */ /* 0x004fca0000000f00 */
[----:B------:R-:W-:-:S04]  /*129f0*/  IMAD R9, R9, 0x8, R6 ;  /* 0x0000000809097824 */ /* 0x000fc800078e0206 */
[----:B------:R1:W2:Y:S01]  /*12a00*/  SYNCS.PHASECHK.TRANS64.TRYWAIT P2, [R9+URZ], R10 ;  /* 0x0000000a090075a7 */ /* 0x0002a2000804017f */
[----:B------:R-:W3:Y:S04]  /*12a10*/  LD.E R6, desc[UR40][R152.64+0x1c] ;  /* 0x00001c2898067980 */ /* 0x000ee8000c101900 */
[----:B0-----:R1:W5:Y:S04]  /*12a20*/  LD.E R5, desc[UR40][R152.64+0x1e8] ;  /* 0x0001e82898057980 */ /* 0x001368000c101900 */
[----:B------:R1:W5:Y:S01]  /*12a30*/  LD.E R8, desc[UR40][R152.64+0x1ec] ;  /* 0x0001ec2898087980 */ /* 0x000362000c101900 */
[----:B------:R-:W-:Y:S01]  /*12a40*/  BSSY B0, `(.L_x_6256) ;  /* 0x0000005000007945 */ /* 0x000fe20003800000 */
[----:B---3--:R-:W-:-:S04]  /*12a50*/  LOP3.LUT R6, R6, 0x1, RZ, 0xfc, !PT ;  /* 0x0000000106067812 */ /* 0x008fc800078efcff */
[----:B------:R-:W-:-:S13]  /*12a60*/  ISETP.NE.AND P3, PT, R6, 0x3, PT ;  /* 0x000000030600780c */ /* 0x000fda0003f65270 */
[----:B-12---:R-:W-:Y:S05]  /*12a70*/  @!P3 BRA `(.L_x_6257) ;  /* 0x000000000004b947 */ /* 0x006fea0003800000 */
[----:B------:R-:W-:Y:S01]  /*12a80*/  BPT.TRAP 0x1 ;  /* 0x000000040000795c */ /* 0x000fe20000300000 */
.L_x_6257:
[----:B------:R-:W-:Y:S05]  /*12a90*/  BSYNC B0 ;  /* 0x0000000000007941 */ /* 0x000fea0003800000 */
.L_x_6256:
        /* <DEDUP_REMOVED lines=8> */
.L_x_6259:
[----:B------:R-:W-:Y:S05]  /*12b20*/  BSYNC B0 ;  /* 0x0000000000007941 */ /* 0x000fea0003800000 */
.L_x_6258:
[----:B0----5:R-:W2:Y:S04]  /*12b30*/  LD.E R5, desc[UR40][R152.64+0x1e8] ;  /* 0x0001e82898057980 */ /* 0x021ea8000c101900 */
[----:B------:R-:W2:Y:S01]  /*12b40*/  LD.E.64 R6, desc[UR40][R152.64+0xa0] ;  /* 0x0000a02898067980 */ /* 0x000ea2000c101b00 */
[----:B------:R-:W-:Y:S05]  /*12b50*/  WARPSYNC.ALL ;  /* 0x0000000000007948 */ /* 0x000fea0003800000 */
[----:B------:R-:W3:Y:S04]  /*12b60*/  LD.E.64 R14, desc[UR40][R152.64+0x98] ;  /* 0x00009828980e7980 */ /* 0x000ee8000c101b00 */
[----:B------:R-:W4:Y:S04]  /*12b70*/  LD.E.64 R12, desc[UR40][R152.64+0x98] ;  /* 0x00009828980c7980 */ /* 0x000f28000c101b00 */
[----:B------:R-:W4:Y:S04]  /*12b80*/  LD.E.64 R10, desc[UR40][R152.64+0x98] ;  /* 0x00009828980a7980 */ /* 0x000f28000c101b00 */
[----:B------:R-:W4:Y:S01]  /*12b90*/  LD.E.64 R8, desc[UR40][R152.64+0x98] ;  /* 0x0000982898087980 */ /* 0x000f22000c101b00 */
[----:B--2---:R-:W-:Y:S01]  /*12ba0*/  IMAD R6, R5, 0x200, R6 ;  /* 0x0000020005067824 */ /* 0x004fe200078e0206 */
[----:B------:R-:W-:-:S02]  /*12bb0*/  R2UR UR7, R7 ;  /* 0x00000000070772ca */ /* 0x000fc400000e0000 */
[----:B------:R-:W2:Y:S02]  /*12bc0*/  LD.E R56, desc[UR40][R152.64+0x54] ;  /* 0x0000542898387980 */ /* 0x000ea4000c101900 */
[----:B------:R-:W-:Y:S02]  /*12bd0*/  R2UR UR6, R6 ;  /* 0x00000000060672ca */ /* 0x000fe400000e0000 */
[----:B------:R0:W-:Y:S01]  /*12be0*/  ST.E desc[UR40][R152.64+0x80], RZ ;  /* 0x000080ff98007985 */ /* 0x0001e2000c101928 */
[----:B------:R-:W-:Y:S01]  /*12bf0*/  WARPGROUP.ARRIVE ;  /* 0x00000000000079c5 */ /* 0x000fe20000000000 */
[----:B------:R-:W-:Y:S01]  /*12c00*/  IMAD.MOV.U32 R5, RZ, RZ, 0x1 ;  /* 0x00000001ff057424 */ /* 0x000fe200078e00ff */
[----:B---3--:R-:W-:Y:S02]  /*12c10*/  R2UR UR4, R14 ;  /* 0x000000000e0472ca */ /* 0x008fe400000e0000 */
[----:B------:R-:W-:-:S13]  /*12c20*/  R2UR UR5, R15 ;  /* 0x000000000f0572ca */ /* 0x000fda00000e0000 */
[----:B------:R-:W-:Y:S01]  /*12c30*/  HGMMA.64x64x16.F32 R24, gdesc[UR4], RZ, !UPT, gsb0 ;  /* 0x00e00000041879f0 */ /* 0x000fe2000c0008ff */
        /* <DEDUP_REMOVED lines=25> */
[----:B------:R-:W-:Y:S01]  /*12dd0*/  VIADD R8, R8, 0x6 ;  /* 0x0000000608087836 */ /* 0x000fe20000000000 */
[----:B------:R-:W-:Y:S02]  /*12de0*/  R2UR UR7, R7 ;  /* 0x00000000070772ca */ /* 0x000fe400000e0000 */
[----:B------:R-:W-:Y:S02]  /*12df0*/  R2UR UR6, R6 ;  /* 0x00000000060672ca */ /* 0x000fe400000e0000 */
[----:B------:R-:W-:Y:S02]  /*12e00*/  R2UR UR4, R8 ;  /* 0x00000000080472ca */ /* 0x000fe400000e0000 */
[----:B------:R-:W-:Y:S01]  /*12e10*/  R2UR UR5, R9 ;  /* 0x00000000090572ca */ /* 0x000fe200000e0000 */
[----:B------:R-:W-:-:S02]  /*12e20*/  WARPGROUP.DEPBAR.LE gsb0, 0x0 ;  /* 0x00008000000079c5 */ /* 0x000fc40000010000 */
        /* <DEDUP_REMOVED lines=10> */
.L_x_6262:
[----:B------:R-:W-:Y:S05]  /*12ed0*/  BSYNC B0 ;  /* 0x0000000000007941 */ /* 0x000fea0003800000 */
.L_x_6261:
        /* <DEDUP_REMOVED lines=13> */
.L_x_6264:
[----:B------:R-:W-:Y:S05]  /*12fb0*/  BSYNC B0 ;  /* 0x0000000000007941 */ /* 0x000fea0003800000 */
.L_x_6263:
        /* <DEDUP_REMOVED lines=8> */
.L_x_6266:
[----:B------:R-:W-:Y:S05]  /*13040*/  BSYNC B0 ;  /* 0x0000000000007941 */ /* 0x000fea0003800000 */
.L_x_6265:
[----:B------:R-:W2:Y:S04]  /*13050*/  LD.E R13, desc[UR40][R152.64+0x1e8] ;  /* 0x0001e828980d7980 */ /* 0x000ea8000c101900 */
[----:B------:R-:W2:Y:S01]  /*13060*/  LD.E.64 R6, desc[UR40][R152.64+0xb8] ;  /* 0x0000b82898067980 */ /* 0x000ea2000c101b00 */
[----:B------:R-:W-:Y:S05]  /*13070*/  WARPSYNC.ALL ;  /* 0x0000000000007948 */ /* 0x000fea0003800000 */
[----:B------:R-:W3:Y:S04]  /*13080*/  LD.E R12, desc[UR40][R152.64+0x88] ;  /* 0x00008828980c7980 */ /* 0x000ee8000c101900 */
[----:B------:R-:W4:Y:S04]  /*13090*/  LD.E.64 R14, desc[UR40][R152.64+0xb0] ;  /* 0x0000b028980e7980 */ /* 0x000f28000c101b00 */
[----:B------:R-:W4:Y:S04]  /*130a0*/  LD.E.64 R20, desc[UR40][R152.64+0xb0] ;  /* 0x0000b02898147980 */ /* 0x000f28000c101b00 */
[----:B-1---5:R-:W4:Y:S04]  /*130b0*/  LD.E.64 R8, desc[UR40][R152.64+0xb0] ;  /* 0x0000b02898087980 */ /* 0x022f28000c101b00 */
[----:B------:R-:W4:Y:S01]  /*130c0*/  LD.E.64 R10, desc[UR40][R152.64+0xb0] ;  /* 0x0000b028980a7980 */ /* 0x000f22000c101b00 */
[----:B--2---:R-:W-:Y:S01]  /*130d0*/  IMAD R6, R13, 0x1000, R6 ;  /* 0x000010000d067824 */ /* 0x004fe200078e0206 */
[----:B------:R-:W-:-:S04]  /*130e0*/  R2UR UR7, R7 ;  /* 0x00000000070772ca */ /* 0x000fc800000e0000 */
[C---:B------:R-:W-:Y:S01]  /*130f0*/  R2UR UR6, R6.reuse ;  /* 0x00000000060672ca */ /* 0x040fe200000e0000 */
[----:B------:R-:W-:Y:S02]  /*13100*/  VIADD R56, R6, 0x2 ;  /* 0x0000000206387836 */ /* 0x000fe40000000000 */
[----:B------:R-:W-:Y:S01]  /*13110*/  IMAD.MOV.U32 R57, RZ, RZ, R7 ;  /* 0x000000ffff397224 */ /* 0x000fe200078e0007 */
[----:B---3--:R-:W-:Y:S02]  /*13120*/  ISETP.NE.U32.AND P2, PT, R12, RZ, PT ;  /* 0x000000ff0c00720c */ /* 0x008fe40003f45070 */
[----:B------:R-:W2:Y:S01]  /*13130*/  LD.E.64 R12, desc[UR40][R152.64+0xb0] ;  /* 0x0000b028980c7980 */ /* 0x000ea2000c101b00 */
[----:B------:R-:W-:Y:S01]  /*13140*/  WARPGROUP.ARRIVE ;  /* 0x00000000000079c5 */ /* 0x000fe20000000000 */
[----:B----4-:R-:W-:Y:S02]  /*13150*/  R2UR UR4, R14 ;  /* 0x000000000e0472ca */ /* 0x010fe400000e0000 */
[----:B------:R-:W-:Y:S01]  /*13160*/  R2UR UR5, R15 ;  /* 0x000000000f0572ca */ /* 0x000fe200000e0000 */
[----:B------:R-:W-:-:S06]  /*13170*/  VIADD R20, R20, 0x2 ;  /* 0x0000000214147836 */ /* 0x000fcc0000000000 */
[----:B------:R-:W-:-:S06]  /*13180*/  VOTEU.ANY UP0, P2 ;  /* 0x00000000003f7886 */ /* 0x000fcc0001000100 */
[----:B------:R-:W-:Y:S01]  /*13190*/  HGMMA.64x64x16.F32 R24, gdesc[UR4], R24, UP0, gsb0 ;  /* 0x00e00000041879f0 */ /* 0x000fe2000b800818 */
[----:B------:R-:W-:Y:S02]  /*131a0*/  R2UR UR6, R56 ;  /* 0x00000000380672ca */ /* 0x000fe400000e0000 */
[----:B------:R-:W-:Y:S02]  /*131b0*/  R2UR UR7, R57 ;  /* 0x00000000390772ca */ /* 0x000fe400000e0000 */
[----:B------:R-:W-:Y:S02]  /*131c0*/  R2UR UR4, R20 ;  /* 0x00000000140472ca */ /* 0x000fe400000e0000 */
[----:B------:R-:W-:Y:S01]  /*131d0*/  R2UR UR5, R21 ;  /* 0x00000000150572ca */ /* 0x000fe200000e0000 */
[----:B------:R-:W-:Y:S02]  /*131e0*/  WARPGROUP.DEPBAR.LE gsb0, 0x0 ;  /* 0x00008000000079c5 */ /* 0x000fe40000010000 */
[----:B------:R-:W3:Y:S01]  /*131f0*/  LD.E.64 R14, desc[UR40][R152.64+0xb0] ;  /* 0x0000b028980e7980 */ /* 0x000ee2000c101b00 */
[----:B------:R-:W-:-:S02]  /*13200*/  VIADD R8, R8, 0x4 ;  /* 0x0000000408087836 */ /* 0x000fc40000000000 */
[----:B------:R-:W-:Y:S01]  /*13210*/  VIADD R56, R6, 0x4 ;  /* 0x0000000406387836 */ /* 0x000fe20000000000 */
[----:B------:R-:W-:Y:S01]  /*13220*/  ST.E desc[UR40][R152.64+0x88], R5 ;  /* 0x0000880598007985 */ /* 0x000fe2000c101928 */
[----:B------:R-:W-:-:S06]  /*13230*/  WARPGROUP.ARRIVE ;  /* 0x00000000000079c5 */ /* 0x000fcc0000000000 */
[----:B------:R-:W-:Y:S01]  /*13240*/  HGMMA.64x64x16.F32 R24, gdesc[UR4], R24, gsb0 ;  /* 0x00e00000041879f0 */ /* 0x000fe20008000818 */
[----:B------:R-:W-:Y:S01]  /*13250*/  IMAD.MOV.U32 R57, RZ, RZ, R7 ;  /* 0x000000ffff397224 */ /* 0x000fe200078e0007 */
[----:B------:R-:W-:Y:S02]  /*13260*/  R2UR UR6, R56 ;  /* 0x00000000380672ca */ /* 0x000fe400000e0000 */
[----:B------:R-:W-:Y:S02]  /*13270*/  R2UR UR4, R8 ;  /* 0x00000000080472ca */ /* 0x000fe400000e0000 */
[----:B------:R-:W-:Y:S02]  /*13280*/  R2UR UR7, R57 ;  /* 0x00000000390772ca */ /* 0x000fe400000e0000 */
[----:B------:R-:W-:Y:S01]  /*13290*/  R2UR UR5, R9 ;  /* 0x00000000090572ca */ /* 0x000fe200000e0000 */
[----:B------:R-:W-:Y:S02]  /*132a0*/  WARPGROUP.DEPBAR.LE gsb0, 0x0 ;  /* 0x00008000000079c5 */ /* 0x000fe40000010000 */
[----:B------:R-:W4:Y:S01]  /*132b0*/  LD.E.64 R20, desc[UR40][R152.64+0xb0] ;  /* 0x0000b02898147980 */ /* 0x000f22000c101b00 */
        /* <DEDUP_REMOVED lines=12> */
[----:B------:R-:W-:-:S03]  /*13380*/  VIADD R56, R6, 0x200 ;  /* 0x0000020006387836 */ /* 0x000fc60000000000 */
[----:B------:R-:W-:Y:S01]  /*13390*/  ST.E desc[UR40][R152.64+0x88], R5 ;  /* 0x0000880598007985 */ /* 0x000fe2000c101928 */
[----:B------:R-:W-:-:S06]  /*133a0*/  WARPGROUP.ARRIVE ;  /* 0x00000000000079c5 */ /* 0x000fcc0000000000 */
        /* <DEDUP_REMOVED lines=8> */
[----:B------:R-:W2:Y:S01]  /*13430*/  LD.E.64 R10, desc[UR40][R152.64+0xb0] ;  /* 0x0000b028980a7980 */ /* 0x000ea2000c101b00 */
[----:B------:R-:W-:-:S03]  /*13440*/  VIADD R56, R6, 0x202 ;  /* 0x0000020206387836 */ /* 0x000fc60000000000 */
[----:B------:R-:W-:Y:S01]  /*13450*/  ST.E desc[UR40][R152.64+0x88], R5 ;  /* 0x0000880598007985 */ /* 0x000fe2000c101928 */
[----:B------:R-:W-:-:S06]  /*13460*/  WARPGROUP.ARRIVE ;  /* 0x00000000000079c5 */ /* 0x000fcc0000000000 */
[----:B------:R-:W-:Y:S01]  /*13470*/  HGMMA.64x64x16.F32 R24, gdesc[UR4], R24, gsb0 ;  /* 0x00e00000041879f0 */ /* 0x000fe20008000818 */
[----:B------:R-:W-:Y:S01]  /*13480*/  IMAD.MOV.U32 R57, RZ, RZ, R7 ;  /* 0x000000ffff397224 */ /* 0x000fe200078e0007 */
[----:B------:R-:W-:-:S04]  /*13490*/  R2UR UR6, R56 ;  /* 0x00000000380672ca */ /* 0x000fc800000e0000 */
[----:B------:R-:W-:Y:S01]  /*134a0*/  R2UR UR7, R57 ;  /* 0x00000000390772ca */ /* 0x000fe200000e0000 */
[----:B---3--:R-:W-:Y:S01]  /*134b0*/  VIADD R14, R14, 0x202 ;  /* 0x000002020e0e7836 */ /* 0x008fe20000000000 */
[----:B------:R-:W-:-:S04]  /*134c0*/  R2UR UR5, R15 ;  /* 0x000000000f0572ca */ /* 0x000fc800000e0000 */
[----:B------:R-:W-:Y:S01]  /*134d0*/  R2UR UR4, R14 ;  /* 0x000000000e0472ca */ /* 0x000fe200000e0000 */
[----:B------:R-:W-:Y:S02]  /*134e0*/  WARPGROUP.DEPBAR.LE gsb0, 0x0 ;  /* 0x00008000000079c5 */ /* 0x000fe40000010000 */
[----:B------:R-:W3:Y:S01]  /*134f0*/  LD.E.64 R12, desc[UR40][R152.64+0xb0] ;  /* 0x0000b028980c7980 */ /* 0x000ee2000c101b00 */
[----:B------:R-:W-:-:S03]  /*13500*/  VIADD R56, R6, 0x204 ;  /* 0x0000020406387836 */ /* 0x000fc60000000000 */
[----:B------:R-:W-:Y:S01]  /*13510*/  ST.E desc[UR40][R152.64+0x88], R5 ;  /* 0x0000880598007985 */ /* 0x000fe2000c101928 */
[----:B------:R-:W-:-:S06]  /*13520*/  WARPGROUP.ARRIVE ;  /* 0x00000000000079c5 */ /* 0x000fcc0000000000 */
[----:B------:R-:W-:Y:S01]  /*13530*/  HGMMA.64x64x16.F32 R24, gdesc[UR4], R24, gsb0 ;  /* 0x00e00000041879f0 */ /* 0x000fe20008000818 */
[----:B------:R-:W-:Y:S01]  /*13540*/  IMAD.MOV.U32 R57, RZ, RZ, R7 ;  /* 0x000000ffff397224 */ /* 0x000fe200078e0007 */
[----:B------:R-:W-:-:S04]  /*13550*/  R2UR UR6, R56 ;  /* 0x00000000380672ca */ /* 0x000fc800000e0000 */
[----:B------:R-:W-:Y:S01]  /*13560*/  R2UR UR7, R57 ;  /* 0x00000000390772ca */ /* 0x000fe200000e0000 */
[----:B----4-:R-:W-:Y:S01]  /*13570*/  VIADD R20, R20, 0x204 ;  /* 0x0000020414147836 */ /* 0x010fe20000000000 */
[----:B------:R-:W-:-:S04]  /*13580*/  R2UR UR5, R21 ;  /* 0x00000000150572ca */ /* 0x000fc800000e0000 */
        /* <DEDUP_REMOVED lines=10> */
[----:B------:R-:W-:Y:S01]  /*13630*/  VIADD R8, R8, 0x206 ;  /* 0x0000020608087836 */ /* 0x000fe20000000000 */
        /* <DEDUP_REMOVED lines=95> */
[----:B------:R-:W1:Y:S01]  /*13c30*/  S2R R58, SR_TID.X ;  /* 0x00000000003a7919 */ /* 0x000e620000002100 */
[----:B------:R-:W-:Y:S01]  /*13c40*/  VIADD R14, R14, 0x606 ;  /* 0x000006060e0e7836 */ /* 0x000fe20000000000 */
[----:B------:R-:W-:-:S04]  /*13c50*/  R2UR UR5, R15 ;  /* 0x000000000f0572ca */ /* 0x000fc800000e0000 */
[----:B------:R-:W-:Y:S02]  /*13c60*/  R2UR UR4, R14 ;  /* 0x000000000e0472ca */ /* 0x000fe400000e0000 */
[----:B-1----:R-:W-:Y:S01]  /*13c70*/  SHF.R.U32.HI R58, RZ, 0x7, R58 ;  /* 0x00000007ff3a7819 */ /* 0x002fe2000001163a */
[----:B------:R-:W-:Y:S02]  /*13c80*/  WARPGROUP.DEPBAR.LE gsb0, 0x0 ;  /* 0x00008000000079c5 */ /* 0x000fe40000010000 */
[----:B------:R-:W4:Y:S04]  /*13c90*/  LD.E.64 R12, desc[UR40][R152.64+0xb0] ;  /* 0x0000b028980c7980 */ /* 0x000f28000c101b00 */
[----:B------:R-:W-:Y:S01]  /*13ca0*/  ST.E desc[UR40][R152.64+0x88], R5 ;  /* 0x0000880598007985 */ /* 0x000fe2000c101928 */
[----:B------:R-:W-:-:S03]  /*13cb0*/  WARPGROUP.ARRIVE ;  /* 0x00000000000079c5 */ /* 0x000fc60000000000 */
[----:B------:R1:W0:Y:S03]  /*13cc0*/  SHFL.IDX PT, R14, R58, RZ, 0x1f ;  /* 0x00001fff3a0e7589 */ /* 0x00022600000e0000 */
[----:B------:R-:W-:Y:S01]  /*13cd0*/  HGMMA.64x64x16.F32 R24, gdesc[UR4], R24, gsb0 ;  /* 0x00e00000041879f0 */ /* 0x000fe20008000818 */
[----:B------:R-:W-:Y:S02]  /*13ce0*/  IMAD.MOV.U32 R15, RZ, RZ, R7 ;  /* 0x000000ffff0f7224 */ /* 0x000fe400078e0007 */
[----:B-1----:R-:W-:-:S03]  /*13cf0*/  VIADD R58, R6, 0x800 ;  /* 0x00000800063a7836 */ /* 0x002fc60000000000 */
[----:B------:R-:W-:Y:S01]  /*13d00*/  R2UR UR11, R15 ;  /* 0x000000000f0b72ca */ /* 0x000fe200000e0000 */
[----:B------:R-:W-:Y:S01]  /*13d10*/  UMOV UR4, 0x1 ;  /* 0x0000000100047882 */ /* 0x000fe20000000000 */
[----:B0-----:R-:W-:-:S04]  /*13d20*/  ISETP.GT.AND P2, PT, R14, 0x7f, PT ;  /* 0x0000007f0e00780c */ /* 0x001fc80003f44270 */
[----:B------:R-:W-:-:S04]  /*13d30*/  SEL R59, RZ, 0x2, !P2 ;  /* 0x00000002ff3b7807 */ /* 0x000fc80005000000 */
[----:B--2---:R-:W-:Y:S01]  /*13d40*/  IADD3 R20, R20, 0x800, R59 ;  /* 0x0000080014147810 */ /* 0x004fe20007ffe03b */
[----:B------:R-:W-:Y:S01]  /*13d50*/  IMAD.IADD R14, R59, 0x1, R58 ;  /* 0x000000013b0e7824 */ /* 0x000fe200078e023a */
[----:B------:R-:W-:Y:S02]  /*13d60*/  R2UR UR9, R21 ;  /* 0x00000000150972ca */ /* 0x000fe400000e0000 */
[----:B------:R-:W-:Y:S02]  /*13d70*/  R2UR UR8, R20 ;  /* 0x00000000140872ca */ /* 0x000fe400000e0000 */
[----:B------:R-:W-:Y:S01]  /*13d80*/  R2UR UR10, R14 ;  /* 0x000000000e0a72ca */ /* 0x000fe200000e0000 */
[----:B------:R-:W-:Y:S01]  /*13d90*/  UISETP.NE.U32.AND UP0, UPT, UR4, URZ, UPT ;  /* 0x0000003f0400728c */ /* 0x000fe2000bf05070 */
[----:B------:R-:W-:Y:S02]  /*13da0*/  WARPGROUP.DEPBAR.LE gsb0, 0x0 ;  /* 0x00008000000079c5 */ /* 0x000fe40000010000 */
[----:B------:R-:W2:Y:S01]  /*13db0*/  LD.E.64 R56, desc[UR40][R152.64+0xb0] ;  /* 0x0000b02898387980 */ /* 0x000ea2000c101b00 */
[----:B------:R-:W-:-:S03]  /*13dc0*/  IMAD.MOV.U32 R63, RZ, RZ, 0x4 ;  /* 0x00000004ff3f7424 */ /* 0x000fc600078e00ff */
[----:B------:R-:W-:Y:S01]  /*13dd0*/  ST.E desc[UR40][R152.64+0x88], R5 ;  /* 0x0000880598007985 */ /* 0x000fe2000c101928 */
[----:B------:R-:W-:Y:S01]  /*13de0*/  WARPGROUP.ARRIVE ;  /* 0x00000000000079c5 */ /* 0x000fe20000000000 */
[----:B------:R-:W-:-:S05]  /*13df0*/  SEL R61, R63, 0x2, P2 ;  /* 0x000000023f3d7807 */ /* 0x000fca0001000000 */
[----:B------:R-:W-:Y:S01]  /*13e00*/  HGMMA.64x64x16.F32 R24, gdesc[UR8], R24, UP0, gsb0 ;  /* 0x00e00000081879f0 */ /* 0x000fe2000b800818 */
[----:B------:R-:W-:Y:S02]  /*13e10*/  IMAD.IADD R20, R58, 0x1, R61 ;  /* 0x000000013a147824 */ /* 0x000fe400078e023d */
[----:B------:R-:W-:-:S03]  /*13e20*/  IMAD.MOV.U32 R21, RZ, RZ, R7 ;  /* 0x000000ffff157224 */ /* 0x000fc600078e0007 */
[----:B------:R-:W-:Y:S02]  /*13e30*/  R2UR UR6, R20 ;  /* 0x00000000140672ca */ /* 0x000fe400000e0000 */
[----:B------:R-:W-:Y:S02]  /*13e40*/  R2UR UR7, R21 ;  /* 0x00000000150772ca */ /* 0x000fe400000e0000 */
[----:B---3--:R-:W-:Y:S02]  /*13e50*/  IADD3 R8, R61, 0x800, R8 ;  /* 0x000008003d087810 */ /* 0x008fe40007ffe008 */
[----:B------:R-:W-:Y:S02]  /*13e60*/  R2UR UR5, R9 ;  /* 0x00000000090572ca */ /* 0x000fe400000e0000 */
[----:B------:R-:W-:Y:S01]  /*13e70*/  R2UR UR4, R8 ;  /* 0x00000000080472ca */ /* 0x000fe200000e0000 */
[----:B------:R-:W-:Y:S02]  /*13e80*/  WARPGROUP.DEPBAR.LE gsb0, 0x0 ;  /* 0x00008000000079c5 */ /* 0x000fe40000010000 */
[----:B------:R-:W3:Y:S01]  /*13e90*/  LD.E.64 R14, desc[UR40][R152.64+0xb0] ;  /* 0x0000b028980e7980 */ /* 0x000ee2000c101b00 */
[----:B------:R-:W-:-:S03]  /*13ea0*/  SEL R63, R63, 0x6, !P2 ;  /* 0x000000063f3f7807 */ /* 0x000fc60005000000 */
[----:B------:R-:W-:Y:S01]  /*13eb0*/  ST.E desc[UR40][R152.64+0x88], R5 ;  /* 0x0000880598007985 */ /* 0x000fe2000c101928 */
[----:B------:R-:W-:Y:S01]  /*13ec0*/  WARPGROUP.ARRIVE ;  /* 0x00000000000079c5 */ /* 0x000fe20000000000 */
[----:B------:R-:W-:-:S05]  /*13ed0*/  IMAD.IADD R20, R58, 0x1, R63 ;  /* 0x000000013a147824 */ /* 0x000fca00078e023f */
[----:B------:R-:W-:Y:S01]  /*13ee0*/  HGMMA.64x64x16.F32 R24, gdesc[UR4], R24, gsb0 ;  /* 0x00e00000041879f0 */ /* 0x000fe20008000818 */
[----:B------:R-:W-:Y:S01]  /*13ef0*/  IMAD.MOV.U32 R21, RZ, RZ, R7 ;  /* 0x000000ffff157224 */ /* 0x000fe200078e0007 */
[----:B------:R-:W-:-:S04]  /*13f00*/  R2UR UR6, R20 ;  /* 0x00000000140672ca */ /* 0x000fc800000e0000 */
[----:B------:R-:W-:Y:S02]  /*13f10*/  R2UR UR7, R21 ;  /* 0x00000000150772ca */ /* 0x000fe400000e0000 */
[----:B----4-:R-:W-:Y:S02]  /*13f20*/  IADD3 R10, R63, 0x800, R10 ;  /* 0x000008003f0a7810 */ /* 0x010fe40007ffe00a */
[----:B------:R-:W-:Y:S02]  /*13f30*/  R2UR UR5, R11 ;  /* 0x000000000b0572ca */ /* 0x000fe400000e0000 */
[----:B------:R-:W-:Y:S01]  /*13f40*/  R2UR UR4, R10 ;  /* 0x000000000a0472ca */ /* 0x000fe200000e0000 */
[----:B------:R-:W-:Y:S02]  /*13f50*/  WARPGROUP.DEPBAR.LE gsb0, 0x0 ;  /* 0x00008000000079c5 */ /* 0x000fe40000010000 */
[----:B------:R-:W4:Y:S01]  /*13f60*/  LD.E.64 R8, desc[UR40][R152.64+0xb0] ;  /* 0x0000b02898087980 */ /* 0x000f22000c101b00 */
[----:B------:R-:W-:-:S02]  /*13f70*/  IMAD.MOV.U32 R10, RZ, RZ, 0x28 ;  /* 0x00000028ff0a7424 */ /* 0x000fc400078e00ff */
[----:B------:R-:W-:Y:S01]  /*13f80*/  IMAD.MOV.U32 R11, RZ, RZ, 0xa00 ;  /* 0x00000a00ff0b7424 */ /* 0x000fe200078e00ff */
[----:B------:R-:W-:Y:S01]  /*13f90*/  ST.E desc[UR40][R152.64+0x88], R5 ;  /* 0x0000880598007985 */ /* 0x000fe2000c101928 */
[----:B------:R-:W-:Y:S01]  /*13fa0*/  WARPGROUP.ARRIVE ;  /* 0x00000000000079c5 */ /* 0x000fe20000000000 */
[----:B------:R-:W-:Y:S02]  /*13fb0*/  SEL R10, R10, 0x26, P2 ;  /* 0x000000260a0a7807 */ /* 0x000fe40001000000 */
[----:B------:R-:W-:-:S03]  /*13fc0*/  SEL R11, R11, 0x980, P2 ;  /* 0x000009800b0b7807 */ /* 0x000fc60001000000 */
[----:B------:R-:W-:Y:S02]  /*13fd0*/  HGMMA.64x64x16.F32 R24, gdesc[UR4], R24, gsb0 ;  /* 0x00e00000041879f0 */ /* 0x000fe40008000818 */
        /* <DEDUP_REMOVED lines=10> */
[----:B------:R-:W4:Y:S01]  /*14080*/  LD.E.64 R10, desc[UR40][R152.64+0xb0] ;  /* 0x0000b028980a7980 */ /* 0x000f22000c101b00 */
[----:B------:R-:W-:-:S03]  /*14090*/  VIADD R58, R6, 0xa00 ;  /* 0x00000a00063a7836 */ /* 0x000fc60000000000 */
[----:B------:R-:W-:Y:S01]  /*140a0*/  ST.E desc[UR40][R152.64+0x88], R5 ;  /* 0x0000880598007985 */ /* 0x000fe2000c101928 */
[----:B------:R-:W-:Y:S01]  /*140b0*/  WARPGROUP.ARRIVE ;  /* 0x00000000000079c5 */ /* 0x000fe20000000000 */
[----:B------:R-:W-:-:S05]  /*140c0*/  IMAD.IADD R20, R59, 0x1, R58 ;  /* 0x000000013b147824 */ /* 0x000fca00078e023a */
[----:B------:R-:W-:Y:S01]  /*140d0*/  HGMMA.64x64x16.F32 R24, gdesc[UR4], R24, gsb0 ;  /* 0x00e00000041879f0 */ /* 0x000fe20008000818 */
[----:B------:R-:W-:Y:S01]  /*140e0*/  IMAD.MOV.U32 R21, RZ, RZ, R7 ;  /* 0x000000ffff157224 */ /* 0x000fe200078e0007 */
[----:B------:R-:W-:-:S04]  /*140f0*/  R2UR UR6, R20 ;  /* 0x00000000140672ca */ /* 0x000fc800000e0000 */
[----:B------:R-:W-:Y:S02]  /*14100*/  R2UR UR7, R21 ;  /* 0x00000000150772ca */ /* 0x000fe400000e0000 */
[----:B--2---:R-:W-:Y:S02]  /*14110*/  IADD3 R56, R59, 0xa00, R56 ;  /* 0x00000a003b387810 */ /* 0x004fe40007ffe038 */
[----:B------:R-:W-:Y:S02]  /*14120*/  R2UR UR5, R57 ;  /* 0x00000000390572ca */ /* 0x000fe400000e0000 */
[----:B------:R-:W-:Y:S01]  /*14130*/  R2UR UR4, R56 ;  /* 0x00000000380472ca */ /* 0x000fe200000e0000 */
[----:B------:R-:W-:Y:S02]  /*14140*/  WARPGROUP.DEPBAR.LE gsb0, 0x0 ;  /* 0x00008000000079c5 */ /* 0x000fe40000010000 */
[----:B------:R-:W2:Y:S01]  /*14150*/  LD.E.64 R12, desc[UR40][R152.64+0xb0] ;  /* 0x0000b028980c7980 */ /* 0x000ea2000c101b00 */
[----:B------:R-:W-:-:S03]  /*14160*/  IMAD.IADD R56, R61, 0x1, R58 ;  /* 0x000000013d387824 */ /* 0x000fc600078e023a */
[----:B------:R-:W-:Y:S01]  /*14170*/  ST.E desc[UR40][R152.64+0x88], R5 ;  /* 0x0000880598007985 */ /* 0x000fe2000c101928 */
[----:B------:R-:W-:-:S06]  /*14180*/  WARPGROUP.ARRIVE ;  /* 0x00000000000079c5 */ /* 0x000fcc0000000000 */
[----:B------:R-:W-:Y:S01]  /*14190*/  HGMMA.64x64x16.F32 R24, gdesc[UR4], R24, gsb0 ;  /* 0x00e00000041879f0 */ /* 0x000fe20008000818 */
[----:B------:R-:W-:Y:S01]  /*141a0*/  IMAD.MOV.U32 R57, RZ, RZ, R7 ;  /* 0x000000ffff397224 */ /* 0x000fe200078e0007 */
[----:B------:R-:W-:-:S04]  /*141b0*/  R2UR UR6, R56 ;  /* 0x00000000380672ca */ /* 0x000fc800000e0000 */
[----:B------:R-:W-:Y:S02]  /*141c0*/  R2UR UR7, R57 ;  /* 0x00000000390772ca */ /* 0x000fe400000e0000 */
[----:B---3--:R-:W-:Y:S02]  /*141d0*/  IADD3 R14, R61, 0xa00, R14 ;  /* 0x00000a003d0e7810 */ /* 0x008fe40007ffe00e */
[----:B------:R-:W-:Y:S02]  /*141e0*/  R2UR UR5, R15 ;  /* 0x000000000f0572ca */ /* 0x000fe400000e0000 */
[----:B------:R-:W-:Y:S01]  /*141f0*/  R2UR UR4, R14 ;  /* 0x000000000e0472ca */ /* 0x000fe200000e0000 */
[----:B------:R-:W-:Y:S02]  /*14200*/  WARPGROUP.DEPBAR.LE gsb0, 0x0 ;  /* 0x00008000000079c5 */ /* 0x000fe40000010000 */
[----:B------:R-:W3:Y:S01]  /*14210*/  LD.E.64 R20, desc[UR40][R152.64+0xb0] ;  /* 0x0000b02898147980 */ /* 0x000ee2000c101b00 */
[----:B------:R-:W-:-:S03]  /*14220*/  IMAD.IADD R56, R63, 0x1, R58 ;  /* 0x000000013f387824 */ /* 0x000fc600078e023a */
[----:B------:R-:W-:Y:S01]  /*14230*/  ST.E desc[UR40][R152.64+0x88], R5 ;  /* 0x0000880598007985 */ /* 0x000fe2000c101928 */
[----:B------:R-:W-:-:S06]  /*14240*/  WARPGROUP.ARRIVE ;  /* 0x00000000000079c5 */ /* 0x000fcc0000000000 */
        /* <DEDUP_REMOVED lines=83> */
[----:B------:R-:W4:Y:S01]  /*14780*/  @!P0 LD.E R60, desc[UR40][R152.64+0x1e8] ;  /* 0x0001e828983c8980 */ /* 0x000f22000c101900 */
[----:B------:R-:W-:Y:S02]  /*14790*/  VIADD R58, R6, 0xe00 ;  /* 0x00000e00063a7836 */ /* 0x000fe40000000000 */
[----:B------:R-:W-:Y:S01]  /*147a0*/  IMAD.MOV.U32 R15, RZ, RZ, R7 ;  /* 0x000000ffff0f7224 */ /* 0x000fe200078e0007 */
[----:B------:R-:W-:Y:S01]  /*147b0*/  ST.E desc[UR40][R152.64+0x88], R5 ;  /* 0x0000880598007985 */ /* 0x000fe2000c101928 */
[----:B------:R-:W-:Y:S01]  /*147c0*/  WARPGROUP.ARRIVE ;  /* 0x00000000000079c5 */ /* 0x000fe20000000000 */
[----:B------:R-:W-:-:S05]  /*147d0*/  IMAD.IADD R14, R59, 0x1, R58 ;  /* 0x000000013b0e7824 */ /* 0x000fca00078e023a */
[----:B------:R-:W-:Y:S01]  /*147e0*/  HGMMA.64x64x16.F32 R24, gdesc[UR4], R24, gsb0 ;  /* 0x00e00000041879f0 */ /* 0x000fe20008000818 */
[----:B------:R-:W-:Y:S02]  /*147f0*/  R2UR UR6, R14 ;  /* 0x000000000e0672ca */ /* 0x000fe400000e0000 */
[----:B------:R-:W-:Y:S02]  /*14800*/  R2UR UR7, R15 ;  /* 0x000000000f0772ca */ /* 0x000fe400000e0000 */
[----:B--2---:R-:W-:Y:S02]  /*14810*/  IADD3 R10, R59, 0xe00, R10 ;  /* 0x00000e003b0a7810 */ /* 0x004fe40007ffe00a */
[----:B------:R-:W-:Y:S01]  /*14820*/  R2UR UR5, R11 ;  /* 0x000000000b0572ca */ /* 0x000fe200000e0000 */
[----:B------:R-:W-:Y:S01]  /*14830*/  IMAD.MOV.U32 R11, RZ, RZ, R7 ;  /* 0x000000ffff0b7224 */ /* 0x000fe200078e0007 */
[----:B------:R-:W-:Y:S01]  /*14840*/  R2UR UR4, R10 ;  /* 0x000000000a0472ca */ /* 0x000fe200000e0000 */
[----:B------:R-:W-:Y:S01]  /*14850*/  IMAD.IADD R10, R61, 0x1, R58 ;  /* 0x000000013d0a7824 */ /* 0x000fe200078e023a */
[----:B------:R-:W-:-:S02]  /*14860*/  WARPGROUP.DEPBAR.LE gsb0, 0x0 ;  /* 0x00008000000079c5 */ /* 0x000fc40000010000 */
[----:B------:R-:W-:Y:S01]  /*14870*/  ST.E desc[UR40][R152.64+0x88], R5 ;  /* 0x0000880598007985 */ /* 0x000fe2000c101928 */
[----:B------:R-:W-:-:S08]  /*14880*/  WARPGROUP.ARRIVE ;  /* 0x00000000000079c5 */ /* 0x000fd00000000000 */
[----:B------:R-:W-:Y:S01]  /*14890*/  HGMMA.64x64x16.F32 R24, gdesc[UR4], R24, gsb0 ;  /* 0x00e00000041879f0 */ /* 0x000fe20008000818 */
[----:B------:R-:W-:Y:S01]  /*148a0*/  R2UR UR6, R10 ;  /* 0x000000000a0672ca */ /* 0x000fe200000e0000 */
[----:B------:R-:W-:Y:S01]  /*148b0*/  IMAD.IADD R10, R63, 0x1, R58 ;  /* 0x000000013f0a7824 */ /* 0x000fe200078e023a */
[----:B------:R-:W-:Y:S01]  /*148c0*/  R2UR UR7, R11 ;  /* 0x000000000b0772ca */ /* 0x000fe200000e0000 */
[----:B------:R-:W-:Y:S01]  /*148d0*/  IMAD.MOV.U32 R11, RZ, RZ, R7 ;  /* 0x000000ffff0b7224 */ /* 0x000fe200078e0007 */
[----:B---3--:R-:W-:Y:S02]  /*148e0*/  IADD3 R12, R61, 0xe00, R12 ;  /* 0x00000e003d0c7810 */ /* 0x008fe40007ffe00c */
[----:B------:R-:W-:Y:S02]  /*148f0*/  R2UR UR5, R13 ;  /* 0x000000000d0572ca */ /* 0x000fe400000e0000 */
[----:B------:R-:W-:Y:S01]  /*14900*/  R2UR UR4, R12 ;  /* 0x000000000c0472ca */ /* 0x000fe200000e0000 */
[----:B------:R-:W-:-:S02]  /*14910*/  WARPGROUP.DEPBAR.LE gsb0, 0x0 ;  /* 0x00008000000079c5 */ /* 0x000fc40000010000 */
[----:B------:R-:W-:Y:S01]  /*14920*/  ST.E desc[UR40][R152.64+0x88], R5 ;  /* 0x0000880598007985 */ /* 0x000fe2000c101928 */
[----:B------:R-:W-:-:S09]  /*14930*/  WARPGROUP.ARRIVE ;  /* 0x00000000000079c5 */ /* 0x000fd20000000000 */
[----:B------:R-:W-:Y:S01]  /*14940*/  HGMMA.64x64x16.F32 R24, gdesc[UR4], R24, gsb0 ;  /* 0x00e00000041879f0 */ /* 0x000fe20008000818 */
[----:B------:R-:W-:Y:S01]  /*14950*/  R2UR UR6, R10 ;  /* 0x000000000a0672ca */ /* 0x000fe200000e0000 */
[----:B------:R-:W-:Y:S01]  /*14960*/  IMAD.MOV.U32 R10, RZ, RZ, 0x40 ;  /* 0x00000040ff0a7424 */ /* 0x000fe200078e00ff */
[----:B------:R-:W-:Y:S01]  /*14970*/  R2UR UR7, R11 ;  /* 0x000000000b0772ca */ /* 0x000fe200000e0000 */
[----:B------:R-:W-:-:S03]  /*14980*/  IMAD.MOV.U32 R11, RZ, RZ, 0x1000 ;  /* 0x00001000ff0b7424 */ /* 0x000fc600078e00ff */
[----:B------:R-:W-:Y:S02]  /*14990*/  SEL R10, R10, 0x3e, P2 ;  /* 0x0000003e0a0a7807 */ /* 0x000fe40001000000 */
[----:B------:R-:W-:-:S05]  /*149a0*/  SEL R11, R11, 0xf80, P2 ;  /* 0x00000f800b0b7807 */ /* 0x000fca0001000000 */
[----:B------:R-:W-:-:S05]  /*149b0*/  IMAD.IADD R10, R10, 0x1, R11 ;  /* 0x000000010a0a7824 */ /* 0x000fca00078e020b */
[----:B------:R-:W-:Y:S02]  /*149c0*/  LOP3.LUT R11, R10, 0x1e06, RZ, 0xc0, !PT ;  /* 0x00001e060a0b7812 */ /* 0x000fe400078ec0ff */
[----:B----4-:R-:W-:Y:S02]  /*149d0*/  IADD3 R20, R63, 0xe00, R20 ;  /* 0x00000e003f147810 */ /* 0x010fe40007ffe014 */
[----:B------:R-:W-:Y:S01]  /*149e0*/  R2UR UR5, R21 ;  /* 0x00000000150572ca */ /* 0x000fe200000e0000 */
[----:B------:R-:W-:Y:S01]  /*149f0*/  IMAD.IADD R6, R6, 0x1, R11 ;  /* 0x0000000106067824 */ /* 0x000fe200078e020b */
[----:B------:R-:W-:Y:S01]  /*14a00*/  R2UR UR4, R20 ;  /* 0x00000000140472ca */ /* 0x000fe200000e0000 */
[----:B------:R-:W-:Y:S02]  /*14a10*/  WARPGROUP.DEPBAR.LE gsb0, 0x0 ;  /* 0x00008000000079c5 */ /* 0x000fe40000010000 */
[----:B------:R-:W-:Y:S01]  /*14a20*/  ST.E desc[UR40][R152.64+0x88], R5 ;  /* 0x0000880598007985 */ /* 0x000fe2000c101928 */
[----:B------:R-:W-:-:S09]  /*14a30*/  WARPGROUP.ARRIVE ;  /* 0x00000000000079c5 */ /* 0x000fd20000000000 */
[----:B------:R-:W-:Y:S01]  /*14a40*/  HGMMA.64x64x16.F32 R24, gdesc[UR4], R24, gsb0 ;  /* 0x00e00000041879f0 */ /* 0x000fe20008000818 */
[----:B------:R-:W-:Y:S02]  /*14a50*/  R2UR UR6, R6 ;  /* 0x00000000060672ca */ /* 0x000fe400000e0000 */
[----:B------:R-:W-:Y:S01]  /*14a60*/  R2UR UR7, R7 ;  /* 0x00000000070772ca */ /* 0x000fe200000e0000 */
[----:B------:R-:W-:Y:S01]  /*14a70*/  IMAD.IADD R56, R11, 0x1, R56 ;  /* 0x000000010b387824 */ /* 0x000fe200078e0238 */
[----:B------:R-:W-:Y:S02]  /*14a80*/  R2UR UR5, R57 ;  /* 0x00000000390572ca */ /* 0x000fe400000e0000 */
[----:B------:R-:W-:Y:S02]  /*14a90*/  @!P0 MOV R9, R8 ;  /* 0x0000000800098202 */ /* 0x000fe40000000f00 */
[----:B------:R-:W-:-:S03]  /*14aa0*/  R2UR UR4, R56 ;  /* 0x00000000380472ca */ /* 0x000fc600000e0000 */
[----:B------:R-:W-:-:S05]  /*14ab0*/  @!P0 IMAD R60, R60, 0x8, R9 ;  /* 0x000000083c3c8824 */ /* 0x000fca00078e0209 */
[----:B------:R-:W-:Y:S01]  /*14ac0*/  @!P0 PRMT R60, RZ, 0x654, R60 ;  /* 0x00000654ff3c8816 */ /* 0x000fe2000000003c */
[----:B------:R-:W-:Y:S02]  /*14ad0*/  WARPGROUP.DEPBAR.LE gsb0, 0x0 ;  /* 0x00008000000079c5 */ /* 0x000fe40000010000 */
[----:B------:R-:W-:Y:S01]  /*14ae0*/  ST.E desc[UR40][R152.64+0x88], R5 ;  /* 0x0000880598007985 */ /* 0x000fe2000c101928 */
[----:B------:R-:W-:-:S06]  /*14af0*/  WARPGROUP.ARRIVE ;  /* 0x00000000000079c5 */ /* 0x000fcc0000000000 */
[----:B------:R-:W-:Y:S03]  /*14b00*/  HGMMA.64x64x16.F32 R24, gdesc[UR4], R24, gsb0 ;  /* 0x00e00000041879f0 */ /* 0x000fe60008000818 */
[----:B------:R-:W-:Y:S02]  /*14b10*/  WARPGROUP.DEPBAR.LE gsb0, 0x0 ;  /* 0x00008000000079c5 */ /* 0x000fe40000010000 */
[----:B------:R0:W-:Y:S01]  /*14b20*/  ST.E desc[UR40][R152.64+0x88], R5 ;  /* 0x0000880598007985 */ /* 0x0001e2000c101928 */
[----:B------:R1:W-:Y:S03]  /*14b30*/  @!P0 SYNCS.ARRIVE.TRANS64.RED.A1T0 RZ, [R60+URZ], RZ ;  /* 0x000000ff3cff89a7 */ /* 0x0003e6000810043f */
[----:B------:R-:W2:Y:S04]  /*14b40*/  LD.E.64 R6, desc[UR40][R152.64+0x120] ;  /* 0x0001202898067980 */ /* 0x000ea8000c101b00 */
[----:B--2---:R-:W2:Y:S04]  /*14b50*/  LD.E R8, desc[UR40][R6.64] ;  /* 0x0000002806087980 */ /* 0x004ea8000c101900 */
[----:B------:R-:W0:Y:S01]  /*14b60*/  LD.E.64 R6, desc[UR40][R152.64+0x200] ;  /* 0x0002002898067980 */ /* 0x000e22000c101b00 */
[----:B------:R-:W-:Y:S01]  /*14b70*/  IADD3 R9, P2, R2, 0x200, RZ ;  /* 0x0000020002097810 */ /* 0x000fe20007f5e0ff */
[-C--:B--2---:R-:W-:Y:S01]  /*14b80*/  FMUL.FTZ R57, R24, R8.reuse ;  /* 0x0000000818397220 */ /* 0x084fe20000410000 */
[-C--:B------:R-:W-:Y:S01]  /*14b90*/  FMUL.FTZ R24, R25, R8.reuse ;  /* 0x0000000819187220 */ /* 0x080fe20000410000 */
[-C--:B------:R-:W-:Y:S01]  /*14ba0*/  FMUL.FTZ R14, R26, R8.reuse ;  /* 0x000000081a0e7220 */ /* 0x080fe20000410000 */
[-C--:B------:R-:W-:Y:S01]  /*14bb0*/  FMUL.FTZ R26, R28, R8.reuse ;  /* 0x000000081c1a7220 */ /* 0x080fe20000410000 */
[-C--:B------:R-:W-:Y:S01]  /*14bc0*/  FMUL.FTZ R15, R27, R8.reuse ;  /* 0x000000081b0f7220 */ /* 0x080fe20000410000 */
[-C--:B------:R-:W-:Y:S01]  /*14bd0*/  FMUL.FTZ R27, R29, R8.reuse ;  /* 0x000000081d1b7220 */ /* 0x080fe20000410000 */
[----:B------:R-:W0:Y:S01]  /*14be0*/  MUFU.TANH R57, R57 ;  /* 0x0000003900397308 */ /* 0x000e220000002400 */
[-C--:B------:R-:W-:Y:S01]  /*14bf0*/  FMUL.FTZ R29, R32, R8.reuse ;  /* 0x00000008201d7220 */ /* 0x080fe20000410000 */
[-C--:B------:R-:W-:Y:S01]  /*14c00*/  FMUL.FTZ R20, R30, R8.reuse ;  /* 0x000000081e147220 */ /* 0x080fe20000410000 */
[-C--:B------:R-:W-:Y:S01]  /*14c10*/  FMUL.FTZ R30, R33, R8.reuse ;  /* 0x00000008211e7220 */ /* 0x080fe20000410000 */
[-C--:B------:R-:W-:Y:S01]  /*14c20*/  FMUL.FTZ R33, R36, R8.reuse ;  /* 0x0000000824217220 */ /* 0x080fe20000410000 */
[-C--:B------:R-:W-:Y:S01]  /*14c30*/  FMUL.FTZ R25, R34, R8.reuse ;  /* 0x0000000822197220 */ /* 0x080fe20000410000 */
[-C--:B------:R-:W-:Y:S01]  /*14c40*/  FMUL.FTZ R34, R37, R8.reuse ;  /* 0x0000000825227220 */ /* 0x080fe20000410000 */
[-C--:B------:R-:W-:Y:S01]  /*14c50*/  FMUL.FTZ R36, R40, R8.reuse ;  /* 0x0000000828247220 */ /* 0x080fe20000410000 */
[----:B------:R-:W2:Y:S01]  /*14c60*/  MUFU.TANH R24, R24 ;  /* 0x0000001800187308 */ /* 0x000ea20000002400 */
[-C--:B------:R-:W-:Y:S01]  /*14c70*/  FMUL.FTZ R37, R41, R8.reuse ;  /* 0x0000000829257220 */ /* 0x080fe20000410000 */
[-C--:B------:R-:W-:Y:S01]  /*14c80*/  FMUL.FTZ R21, R31, R8.reuse ;  /* 0x000000081f157220 */ /* 0x080fe20000410000 */
[-C--:B------:R-:W-:Y:S01]  /*14c90*/  FMUL.FTZ R31, R38, R8.reuse ;  /* 0x00000008261f7220 */ /* 0x080fe20000410000 */
[-C--:B------:R-:W-:Y:S01]  /*14ca0*/  FMUL.FTZ R38, R44, R8.reuse ;  /* 0x000000082c267220 */ /* 0x080fe20000410000 */
[-C--:B------:R-:W-:Y:S01]  /*14cb0*/  FMUL.FTZ R40, R45, R8.reuse ;  /* 0x000000082d287220 */ /* 0x080fe20000410000 */
[-C--:B------:R-:W-:Y:S01]  /*14cc0*/  FMUL.FTZ R41, R48, R8.reuse ;  /* 0x0000000830297220 */ /* 0x080fe20000410000 */
[----:B------:R-:W-:Y:S01]  /*14cd0*/  FMUL.FTZ R28, R35, R8 ;  /* 0x00000008231c7220 */ /* 0x000fe20000410000 */
[----:B------:R-:W3:Y:S01]  /*14ce0*/  MUFU.TANH R26, R26 ;  /* 0x0000001a001a7308 */ /* 0x000ee20000002400 */
[----:B0-----:R-:W-:Y:S01]  /*14cf0*/  FMNMX.FTZ R5, R57, R6, !PT ;  /* 0x0000000639057209 */ /* 0x001fe20007810000 */
[-C--:B------:R-:W-:Y:S01]  /*14d00*/  FMUL.FTZ R35, R42, R8.reuse ;  /* 0x000000082a237220 */ /* 0x080fe20000410000 */
[-C--:B------:R-:W-:Y:S01]  /*14d10*/  FMUL.FTZ R42, R49, R8.reuse ;  /* 0x00000008312a7220 */ /* 0x080fe20000410000 */
[-C--:B------:R-:W-:Y:S01]  /*14d20*/  FMUL.FTZ R44, R52, R8.reuse ;  /* 0x00000008342c7220 */ /* 0x080fe20000410000 */
[-C--:B------:R-:W-:Y:S01]  /*14d30*/  FMUL.FTZ R45, R53, R8.reuse ;  /* 0x00000008352d7220 */ /* 0x080fe20000410000 */
[-C--:B------:R-:W-:Y:S01]  /*14d40*/  FMUL.FTZ R32, R39, R8.reuse ;  /* 0x0000000827207220 */ /* 0x080fe20000410000 */
[-C--:B------:R-:W-:Y:S01]  /*14d50*/  FMUL.FTZ R43, R43, R8.reuse ;  /* 0x000000082b2b7220 */ /* 0x080fe20000410000 */
[----:B------:R-:W0:Y:S01]  /*14d60*/  MUFU.TANH R27, R27 ;  /* 0x0000001b001b7308 */ /* 0x000e220000002400 */
[----:B--2---:R-:W-:Y:S01]  /*14d70*/  FMNMX.FTZ R5, R24, R5, !PT ;  /* 0x0000000518057209 */ /* 0x004fe20007810000 */
[-C--:B------:R-:W-:Y:S01]  /*14d80*/  FMUL.FTZ R46, R46, R8.reuse ;  /* 0x000000082e2e7220 */ /* 0x080fe20000410000 */
[-C--:B------:R-:W-:Y:S01]  /*14d90*/  FMUL.FTZ R47, R47, R8.reuse ;  /* 0x000000082f2f7220 */ /* 0x080fe20000410000 */
[-C--:B------:R-:W-:Y:S01]  /*14da0*/  FMUL.FTZ R48, R50, R8.reuse ;  /* 0x0000000832307220 */ /* 0x080fe20000410000 */
[-C--:B------:R-:W-:Y:S01]  /*14db0*/  FMUL.FTZ R50, R51, R8.reuse ;  /* 0x0000000833327220 */ /* 0x080fe20000410000 */
[-C--:B------:R-:W-:Y:S01]  /*14dc0*/  FMUL.FTZ R51, R54, R8.reuse ;  /* 0x0000000836337220 */ /* 0x080fe20000410000 */
[----:B------:R-:W-:Y:S01]  /*14dd0*/  FMUL.FTZ R52, R55, R8 ;  /* 0x0000000837347220 */ /* 0x000fe20000410000 */
[----:B------:R-:W2:Y:S01]  /*14de0*/  MUFU.TANH R29, R29 ;  /* 0x0000001d001d7308 */ /* 0x000ea20000002400 */
[----:B---3--:R-:W-:-:S07]  /*14df0*/  FMNMX.FTZ R10, R26, R5, !PT ;  /* 0x000000051a0a7209 */ /* 0x008fce0007810000 */
[----:B------:R-:W3:Y:S01]  /*14e00*/  MUFU.TANH R30, R30 ;  /* 0x0000001e001e7308 */ /* 0x000ee20000002400 */
[----:B0-----:R-:W-:-:S07]  /*14e10*/  FMNMX.FTZ R10, R27, R10, !PT ;  /* 0x0000000a1b0a7209 */ /* 0x001fce0007810000 */
[----:B------:R-:W0:Y:S01]  /*14e20*/  MUFU.TANH R33, R33 ;  /* 0x0000002100217308 */ /* 0x000e220000002400 */
[----:B--2---:R-:W-:-:S07]  /*14e30*/  FMNMX.FTZ R5, R29, R10, !PT ;  /* 0x0000000a1d057209 */ /* 0x004fce0007810000 */
        /* <DEDUP_REMOVED lines=23> */
[----:B--2---:R-:W-:-:S05]  /*14fb0*/  FMNMX.FTZ R11, R45, R12, !PT ;  /* 0x0000000c2d0b7209 */ /* 0x004fca0007810000 */
[----:B------:R-:W2:Y:S02]  /*14fc0*/  SHFL.BFLY PT, R12, R11, 0x2, 0x1f ;  /* 0x0c401f000b0c7f89 */ /* 0x000ea400000e0000 */
[----:B------:R-:W4:Y:S01]  /*14fd0*/  MUFU.TANH R21, R21 ;  /* 0x0000001500157308 */ /* 0x000f220000002400 */
[----:B---3--:R-:W-:Y:S01]  /*14fe0*/  FMNMX.FTZ R5, R15, R10, !PT ;  /* 0x0000000a0f057209 */ /* 0x008fe20007810000 */
[----:B------:R-:W-:Y:S06]  /*14ff0*/  ST.E desc[UR40][R152.64+0x200], R11 ;  /* 0x0002000b98007985 */ /* 0x000fec000c101928 */
[----:B------:R-:W3:Y:S01]  /*15000*/  MUFU.TANH R25, R25 ;  /* 0x0000001900197308 */ /* 0x000ee20000002400 */
[----:B0-----:R-:W-:-:S07]  /*15010*/  FMNMX.FTZ R10, R20, R5, !PT ;  /* 0x00000005140a7209 */ /* 0x001fce0007810000 */
[----:B------:R-:W0:Y:S01]  /*15020*/  MUFU.TANH R28, R28 ;  /* 0x0000001c001c7308 */ /* 0x000e220000002400 */
[----:B----4-:R-:W-:Y:S02]  /*15030*/  FMNMX.FTZ R10, R21, R10, !PT ;  /* 0x0000000a150a7209 */ /* 0x010fe40007810000 */
[----:B--2---:R-:W-:-:S05]  /*15040*/  FMNMX.FTZ R12, R11, R12, !PT ;  /* 0x0000000c0b0c7209 */ /* 0x004fca0007810000 */
[----:B------:R-:W2:Y:S01]  /*15050*/  MUFU.TANH R31, R31 ;  /* 0x0000001f001f7308 */ /* 0x000ea20000002400 */
[----:B---3--:R-:W-:Y:S01]  /*15060*/  FMNMX.FTZ R5, R25, R10, !PT ;  /* 0x0000000a19057209 */ /* 0x008fe20007810000 */
[----:B------:R-:W3:Y:S06]  /*15070*/  SHFL.BFLY PT, R13, R12, 0x1, 0x1f ;  /* 0x0c201f000c0d7f89 */ /* 0x000eec00000e0000 */
[----:B------:R-:W4:Y:S01]  /*15080*/  MUFU.TANH R32, R32 ;  /* 0x0000002000207308 */ /* 0x000f220000002400 */
[----:B0-----:R-:W-:-:S07]  /*15090*/  FMNMX.FTZ R10, R28, R5, !PT ;  /* 0x000000051c0a7209 */ /* 0x001fce0007810000 */
[----:B------:R-:W0:Y:S01]  /*150a0*/  MUFU.TANH R35, R35 ;  /* 0x0000002300237308 */ /* 0x000e220000002400 */
[----:B--2---:R-:W-:-:S07]  /*150b0*/  FMNMX.FTZ R5, R31, R10, !PT ;  /* 0x0000000a1f057209 */ /* 0x004fce0007810000 */
[----:B------:R-:W2:Y:S01]  /*150c0*/  MUFU.TANH R43, R43 ;  /* 0x0000002b002b7308 */ /* 0x000ea20000002400 */
[----:B----4-:R-:W-:Y:S02]  /*150d0*/  FMNMX.FTZ R10, R32, R5, !PT ;  /* 0x00000005200a7209 */ /* 0x010fe40007810000 */
[----:B---3--:R-:W-:-:S05]  /*150e0*/  FMNMX.FTZ R13, R12, R13, !PT ;  /* 0x0000000d0c0d7209 */ /* 0x008fca0007810000 */
        /* <DEDUP_REMOVED lines=11> */
[----:B---3--:R-:W-:-:S04]  /*151a0*/  FMNMX.FTZ R8, R50, R5, !PT ;  /* 0x0000000532087209 */ /* 0x008fc80007810000 */
[----:B0-----:R-:W-:Y:S02]  /*151b0*/  FMNMX.FTZ R5, R51, R8, !PT ;  /* 0x0000000833057209 */ /* 0x001fe40007810000 */
[----:B------:R-:W-:Y:S01]  /*151c0*/  LOP3.LUT R8, R9, 0x4, RZ, 0xfc, !PT ;  /* 0x0000000409087812 */ /* 0x000fe200078efcff */
[----:B------:R-:W-:Y:S01]  /*151d0*/  IMAD.X R9, RZ, RZ, R16, P2 ;  /* 0x000000ffff097224 */ /* 0x000fe200010e0610 */
[----:B--2---:R-:W-:-:S05]  /*151e0*/  FMNMX.FTZ R5, R52, R5, !PT ;  /* 0x0000000534057209 */ /* 0x004fca0007810000 */
        /* <DEDUP_REMOVED lines=11> */
[----:B------:R-:W4:Y:S04]  /*152a0*/  LD.E R56, desc[UR40][R152.64+0x210] ;  /* 0x0002102898387980 */ /* 0x000f28000c101900 */
[----:B------:R-:W4:Y:S01]  /*152b0*/  LD.E.64 R10, desc[UR40][R152.64+0xd8] ;  /* 0x0000d828980a7980 */ /* 0x000f22000c101b00 */
[----:B------:R-:W-:Y:S01]  /*152c0*/  FADD.FTZ R7, R7, -R49 ;  /* 0x8000003107077221 */ /* 0x000fe20000010000 */
[----:B--2---:R-:W-:-:S03]  /*152d0*/  FADD.FTZ R53, R6, -R53 ;  /* 0x8000003506357221 */ /* 0x004fc60000010000 */
[----:B---3--:R-:W-:Y:S01]  /*152e0*/  FMUL.FTZ R7, R54, R7 ;  /* 0x0000000736077220 */ /* 0x008fe20000410000 */
[----:B------:R-:W-:-:S03]  /*152f0*/  FMUL.FTZ R53, R53, R54 ;  /* 0x0000003635357220 */ /* 0x000fc60000410000 */
[----:B------:R-:W4:Y:S08]  /*15300*/  MUFU.EX2 R39, R7 ;  /* 0x0000000700277308 */ /* 0x000f300000000800 */
[----:B0-----:R-:W0:Y:S01]  /*15310*/  MUFU.EX2 R49, R53 ;  /* 0x0000003500317308 */ /* 0x001e220000000800 */
[----:B----4-:R-:W-:Y:S01]  /*15320*/  FMUL.FTZ R13, R39, R58 ;  /* 0x0000003a270d7220 */ /* 0x010fe20000410000 */
[----:B0-----:R-:W-:-:S04]  /*15330*/  FMUL.FTZ R5, R49, R56 ;  /* 0x0000003831057220 */ /* 0x001fc80000410000 */
[----:B------:R1:W-:Y:S04]  /*15340*/  ST.E desc[UR40][R152.64+0x214], R13 ;  /* 0x0002140d98007985 */ /* 0x0003e8000c101928 */
[----:B------:R1:W-:Y:S04]  /*15350*/  ST.E desc[UR40][R152.64+0x210], R5 ;  /* 0x0002100598007985 */ /* 0x0003e8000c101928 */
[----:B------:R-:W2:Y:S01]  /*15360*/  LD.E R6, desc[UR40][R10.64+0x4] ;  /* 0x000004280a067980 */ /* 0x000ea2000c101900 */
[----:B------:R-:W-:Y:S01]  /*15370*/  BSSY B0, `(.L_x_6268) ;  /* 0x000000c000007945 */ /* 0x000fe20003800000 */
[----:B--2---:R-:W-:-:S13]  /*15380*/  ISETP.NE.AND P2, PT, R6, RZ, PT ;  /* 0x000000ff0600720c */ /* 0x004fda0003f45270 */
[----:B-1----:R-:W-:Y:S05]  /*15390*/  @P2 BRA `(.L_x_6269) ;  /* 0x0000000000242947 */ /* 0x002fea0003800000 */
        /* <DEDUP_REMOVED lines=9> */
.L_x_6269:
[----:B------:R-:W-:Y:S05]  /*15430*/  BSYNC B0 ;  /* 0x0000000000007941 */ /* 0x000fea0003800000 */
.L_x_6268:
        /* <DEDUP_REMOVED lines=8> */
[----:B------:R-:W2:Y:S04]  /*154c0*/  LD.E R53, desc[UR40][R152.64+0x220] ;  /* 0x0002202898357980 */ /* 0x000ea8000c101900 */
[----:B------:R-:W3:Y:S04]  /*154d0*/  LD.E R8, desc[UR40][R8.64] ;  /* 0x0000002808087980 */ /* 0x000ee8000c101900 */
[----:B------:R-:W0:Y:S04]  /*154e0*/  LD.E R55, desc[UR40][R152.64+0x210] ;  /* 0x0002102898377980 */ /* 0x000e28000c101900 */
[----:B------:R-:W4:Y:S01]  /*154f0*/  LD.E R59, desc[UR40][R152.64+0x214] ;  /* 0x00021428983b7980 */ /* 0x000f22000c101900 */
[----:B--2---:R-:W-:Y:S01]  /*15500*/  FMUL.FTZ R12, R12, R53 ;  /* 0x000000350c0c7220 */ /* 0x004fe20000410000 */
[----:B---3--:R-:W-:-:S03]  /*15510*/  FMUL.FTZ R8, R53, R8 ;  /* 0x0000000835087220 */ /* 0x008fc60000410000 */
[-CC-:B------:R-:W-:Y:S01]  /*15520*/  FFMA.FTZ R168, R57, R53.reuse, -R12.reuse ;  /* 0x0000003539a87223 */ /* 0x180fe2000001080c */
[-CC-:B------:R-:W-:Y:S01]  /*15530*/  FFMA.FTZ R11, R24, R53.reuse, -R12.reuse ;  /* 0x00000035180b7223 */ /* 0x180fe2000001080c */
[-C--:B------:R-:W-:Y:S01]  /*15540*/  FFMA.FTZ R170, R26, R53.reuse, -R12 ;  /* 0x000000351aaa7223 */ /* 0x080fe2000001080c */
[-CC-:B------:R-:W-:Y:S01]  /*15550*/  FFMA.FTZ R14, R14, R53.reuse, -R8.reuse ;  /* 0x000000350e0e7223 */ /* 0x180fe20000010808 */
[-CC-:B------:R-:W-:Y:S01]  /*15560*/  FFMA.FTZ R15, R15, R53.reuse, -R8.reuse ;  /* 0x000000350f0f7223 */ /* 0x180fe20000010808 */
[-C--:B------:R-:W-:Y:S01]  /*15570*/  FFMA.FTZ R20, R20, R53.reuse, -R8 ;  /* 0x0000003514147223 */ /* 0x080fe20000010808 */
[----:B------:R-:W0:Y:S01]  /*15580*/  MUFU.EX2 R168, R168 ;  /* 0x000000a800a87308 */ /* 0x000e220000000800 */
[-C--:B------:R-:W-:Y:S01]  /*15590*/  FFMA.FTZ R13, R27, R53.reuse, -R12 ;  /* 0x000000351b0d7223 */ /* 0x080fe2000001080c */
[-C--:B------:R-:W-:Y:S01]  /*155a0*/  FFMA.FTZ R21, R21, R53.reuse, -R8 ;  /* 0x0000003515157223 */ /* 0x080fe20000010808 */
[-C--:B------:R-:W-:Y:S01]  /*155b0*/  FFMA.FTZ R172, R29, R53.reuse, -R12 ;  /* 0x000000351dac7223 */ /* 0x080fe2000001080c */
[-C--:B------:R-:W-:Y:S01]  /*155c0*/  FFMA.FTZ R25, R25, R53.reuse, -R8 ;  /* 0x0000003519197223 */ /* 0x080fe20000010808 */
[-C--:B------:R-:W-:Y:S01]  /*155d0*/  FFMA.FTZ R27, R30, R53.reuse, -R12 ;  /* 0x000000351e1b7223 */ /* 0x080fe2000001080c */
[-C--:B------:R-:W-:Y:S01]  /*155e0*/  FFMA.FTZ R28, R28, R53.reuse, -R8 ;  /* 0x000000351c1c7223 */ /* 0x080fe20000010808 */
[-C--:B------:R-:W-:Y:S01]  /*155f0*/  FFMA.FTZ R174, R33, R53.reuse, -R12 ;  /* 0x0000003521ae7223 */ /* 0x080fe2000001080c */
[----:B------:R-:W4:Y:S01]  /*15600*/  MUFU.EX2 R14, R14 ;  /* 0x0000000e000e7308 */ /* 0x000f220000000800 */
[-C--:B------:R-:W-:Y:S01]  /*15610*/  FFMA.FTZ R31, R31, R53.reuse, -R8 ;  /* 0x000000351f1f7223 */ /* 0x080fe20000010808 */
[-C--:B------:R-:W-:Y:S01]  /*15620*/  FFMA.FTZ R29, R34, R53.reuse, -R12 ;  /* 0x00000035221d7223 */ /* 0x080fe2000001080c */
[-C--:B------:R-:W-:Y:S01]  /*15630*/  FFMA.FTZ R32, R32, R53.reuse, -R8 ;  /* 0x0000003520207223 */ /* 0x080fe20000010808 */
[-C--:B------:R-:W-:Y:S01]  /*15640*/  FFMA.FTZ R176, R36, R53.reuse, -R12 ;  /* 0x0000003524b07223 */ /* 0x080fe2000001080c */
[-C--:B------:R-:W-:Y:S01]  /*15650*/  FFMA.FTZ R35, R35, R53.reuse, -R8 ;  /* 0x0000003523237223 */ /* 0x080fe20000010808 */
[-C--:B------:R-:W-:Y:S01]  /*15660*/  FFMA.FTZ R33, R37, R53.reuse, -R12 ;  /* 0x0000003525217223 */ /* 0x080fe2000001080c */
[-C--:B------:R-:W-:Y:S01]  /*15670*/  FFMA.FTZ R43, R43, R53.reuse, -R8 ;  /* 0x000000352b2b7223 */ /* 0x080fe20000010808 */
[----:B------:R-:W1:Y:S01]  /*15680*/  MUFU.EX2 R11, R11 ;  /* 0x0000000b000b7308 */ /* 0x000e620000000800 */
[----:B0-----:R-:W-:Y:S01]  /*15690*/  FADD.FTZ R4, R168, R55 ;  /* 0x00000037a8047221 */ /* 0x001fe20000010000 */
[-C--:B------:R-:W-:Y:S01]  /*156a0*/  FFMA.FTZ R178, R38, R53.reuse, -R12 ;  /* 0x0000003526b27223 */ /* 0x080fe2000001080c */
[-C--:B------:R-:W-:Y:S01]  /*156b0*/  FFMA.FTZ R46, R46, R53.reuse, -R8 ;  /* 0x000000352e2e7223 */ /* 0x080fe20000010808 */
[-C--:B------:R-:W-:Y:S01]  /*156c0*/  FFMA.FTZ R37, R40, R53.reuse, -R12 ;  /* 0x0000003528257223 */ /* 0x080fe2000001080c */
[-C--:B------:R-:W-:Y:S01]  /*156d0*/  FFMA.FTZ R47, R47, R53.reuse, -R8 ;  /* 0x000000352f2f7223 */ /* 0x080fe20000010808 */
[-C--:B------:R-:W-:Y:S01]  /*156e0*/  FFMA.FTZ R180, R41, R53.reuse, -R12 ;  /* 0x0000003529b47223 */ /* 0x080fe2000001080c */
[-C--:B------:R-:W-:Y:S01]  /*156f0*/  FFMA.FTZ R48, R48, R53.reuse, -R8 ;  /* 0x0000003530307223 */ /* 0x080fe20000010808 */
[----:B------:R-:W0:Y:S01]  /*15700*/  MUFU.EX2 R15, R15 ;  /* 0x0000000f000f7308 */ /* 0x000e220000000800 */
[----:B----4-:R-:W-:Y:S01]  /*15710*/  FADD.FTZ R6, R14, R59 ;  /* 0x0000003b0e067221 */ /* 0x010fe20000010000 */
[-C--:B------:R-:W-:Y:S01]  /*15720*/  FFMA.FTZ R41, R42, R53.reuse, -R12 ;  /* 0x000000352a297223 */ /* 0x080fe2000001080c */
[-C--:B------:R-:W-:Y:S01]  /*15730*/  FFMA.FTZ R50, R50, R53.reuse, -R8 ;  /* 0x0000003532327223 */ /* 0x080fe20000010808 */
[-C--:B------:R-:W-:Y:S01]  /*15740*/  FFMA.FTZ R182, R44, R53.reuse, -R12 ;  /* 0x000000352cb67223 */ /* 0x080fe2000001080c */
[-C--:B------:R-:W-:Y:S01]  /*15750*/  FFMA.FTZ R51, R51, R53.reuse, -R8 ;  /* 0x0000003533337223 */ /* 0x080fe20000010808 */
[-C--:B------:R-:W-:Y:S01]  /*15760*/  FFMA.FTZ R12, R45, R53.reuse, -R12 ;  /* 0x000000352d0c7223 */ /* 0x080fe2000001080c */
[----:B------:R-:W-:Y:S01]  /*15770*/  FFMA.FTZ R8, R52, R53, -R8 ;  /* 0x0000003534087223 */ /* 0x000fe20000010808 */
        /* <DEDUP_REMOVED lines=55> */
[----:B-1----:R-:W-:Y:S01]  /*15af0*/  FADD.FTZ R5, R51, R6 ;  /* 0x0000000633057221 */ /* 0x002fe20000010000 */
[----:B0-----:R-:W-:-:S05]  /*15b00*/  FADD.FTZ R43, R45, R4 ;  /* 0x000000042d2b7221 */ /* 0x001fca0000010000 */
        /* <DEDUP_REMOVED lines=25> */
[----:B------:R0:W-:Y:S01]  /*15ca0*/  STSM.16.M88.4 [R24], R168 ;  /* 0x000000a818007844 */ /* 0x0001e20000000200 */
[C---:B------:R-:W-:Y:S02]  /*15cb0*/  IMAD R7, R6.reuse, 0x2, R24 ;  /* 0x0000000206077824 */ /* 0x040fe400078e0218 */
[----:B------:R-:W-:-:S03]  /*15cc0*/  IMAD R6, R6, 0x2, R55 ;  /* 0x0000000206067824 */ /* 0x000fc600078e0237 */
[----:B------:R-:W-:Y:S04]  /*15cd0*/  STSM.16.M88.4 [R7], R172 ;  /* 0x000000ac07007844 */ /* 0x000fe80000000200 */
[----:B------:R-:W-:Y:S04]  /*15ce0*/  STSM.16.M88.4 [R55], R176 ;  /* 0x000000b037007844 */ /* 0x000fe80000000200 */
[----:B------:R1:W-:Y:S04]  /*15cf0*/  STSM.16.M88.4 [R6], R180 ;  /* 0x000000b406007844 */ /* 0x0003e80000000200 */
[----:B------:R-:W2:Y:S01]  /*15d00*/  LD.E R10, desc[UR40][R152.64+0x240] ;  /* 0x00024028980a7980 */ /* 0x000ea2000c101900 */
[----:B------:R-:W-:-:S04]  /*15d10*/  IADD3 R8, P2, R2, 0x240, RZ ;  /* 0x0000024002087810 */ /* 0x000fc80007f5e0ff */
[----:B------:R-:W-:Y:S01]  /*15d20*/  LOP3.LUT R4, R8, 0x4, RZ, 0xfc, !PT ;  /* 0x0000000408047812 */ /* 0x000fe200078efcff */
[----:B------:R-:W-:Y:S02]  /*15d30*/  IMAD.X R5, RZ, RZ, R16, P2 ;  /* 0x000000ffff057224 */ /* 0x000fe400010e0610 */
[----:B--2---:R-:W-:-:S05]  /*15d40*/  FMUL.FTZ R9, R49, R10 ;  /* 0x0000000a31097220 */ /* 0x004fca0000410000 */
[----:B------:R2:W-:Y:S04]  /*15d50*/  ST.E desc[UR40][R152.64+0x240], R9 ;  /* 0x0002400998007985 */ /* 0x0005e8000c101928 */
[----:B------:R-:W3:Y:S02]  /*15d60*/  LD.E R10, desc[UR40][R4.64] ;  /* 0x00000028040a7980 */ /* 0x000ee4000c101900 */
[----:B---3--:R-:W-:-:S05]  /*15d70*/  FMUL.FTZ R11, R49, R10 ;  /* 0x0000000a310b7220 */ /* 0x008fca0000410000 */
[----:B------:R-:W-:Y:S04]  /*15d80*/  ST.E desc[UR40][R4.64], R11 ;  /* 0x0000000b04007985 */ /* 0x000fe8000c101928 */
[----:B------:R-:W3:Y:S04]  /*15d90*/  LD.E R44, desc[UR40][R152.64+0x250] ;  /* 0x00025028982c7980 */ /* 0x000ee8000c101900 */
[----:B------:R-:W4:Y:S04]  /*15da0*/  LD.E R136, desc[UR40][R152.64+0x434] ;  /* 0x0004342898887980 */ /* 0x000f28000c101900 */
[----:B------:R-:W5:Y:S04]  /*15db0*/  LD.E R58, desc[UR40][R152.64+0x284] ;  /* 0x00028428983a7980 */ /* 0x000f68000c101900 */
[----:B------:R-:W2:Y:S04]  /*15dc0*/  LD.E R46, desc[UR40][R152.64+0x254] ;  /* 0x00025428982e7980 */ /* 0x000ea8000c101900 */
        /* <DEDUP_REMOVED lines=54> */
[----:B0-----:R-:W5:Y:S04]  /*16130*/  LD.E R24, desc[UR40][R152.64+0x410] ;  /* 0x0004102898187980 */ /* 0x001f68000c101900 */
[----:B-1----:R-:W5:Y:S04]  /*16140*/  LD.E R6, desc[UR40][R152.64+0x420] ;  /* 0x0004202898067980 */ /* 0x002f68000c101900 */
[----:B------:R-:W5:Y:S04]  /*16150*/  LD.E R10, desc[UR40][R152.64+0x424] ;  /* 0x00042428980a7980 */ /* 0x000f68000c101900 */
[----:B------:R-:W5:Y:S01]  /*16160*/  LD.E R12, desc[UR40][R152.64+0x430] ;  /* 0x00043028980c7980 */ /* 0x000f62000c101900 */
[C---:B---3--:R-:W-:Y:S01]  /*16170*/  FMUL.FTZ R7, R49.reuse, R44 ;  /* 0x0000002c31077220 */ /* 0x048fe20000410000 */
[----:B----4-:R-:W-:-:S04]  /*16180*/  FMUL.FTZ R27, R49, R136 ;  /* 0x00000088311b7220 */ /* 0x010fc80000410000 */
[----:B------:R5:W-:Y:S04]  /*16190*/  ST.E desc[UR40][R152.64+0x250], R7 ;  /* 0x0002500798007985 */ /* 0x000be8000c101928 */
[----:B------:R0:W-:Y:S01]  /*161a0*/  ST.E desc[UR40][R152.64+0x434], R27 ;  /* 0x0004341b98007985 */ /* 0x0001e2000c101928 */
[C---:B--2---:R-:W-:Y:S01]  /*161b0*/  FMUL.FTZ R9, R49.reuse, R46 ;  /* 0x0000002e31097220 */ /* 0x044fe20000410000 */
        /* <DEDUP_REMOVED lines=107> */
[C---:B------:R-:W-:Y:S01]  /*16870*/  LOP3.LUT R6, R8.reuse, 0x8, RZ, 0xfc, !PT ;  /* 0x0000000808067812 */ /* 0x040fe200078efcff */
[C---:B---3--:R-:W-:Y:S01]  /*16880*/  FMUL.FTZ R29, R49.reuse, R10 ;  /* 0x0000000a311d7220 */ /* 0x048fe20000410000 */
[----:B------:R-:W-:Y:S01]  /*16890*/  FMUL.FTZ R49, R49, R12 ;  /* 0x0000000c31317220 */ /* 0x000fe20000410000 */
[--C-:B0-----:R-:W-:Y:S01]  /*168a0*/  IMAD.MOV.U32 R7, RZ, RZ, R5.reuse ;  /* 0x000000ffff077224 */ /* 0x101fe200078e0005 */
[----:B------:R0:W-:Y:S04]  /*168b0*/  ST.E desc[UR40][R152.64+0x3d0], R9 ;  /* 0x0003d00998007985 */ /* 0x0001e8000c101928 */
[----:B------:R-:W-:Y:S04]  /*168c0*/  ST.E desc[UR40][R152.64+0x3e4], R31 ;  /* 0x0003e41f98007985 */ /* 0x000fe8000c101928 */
[----:B------:R1:W-:Y:S04]  /*168d0*/  ST.E desc[UR40][R152.64+0x3f0], R11 ;  /* 0x0003f00b98007985 */ /* 0x0003e8000c101928 */
[----:B------:R2:W-:Y:S04]  /*168e0*/  ST.E desc[UR40][R152.64+0x3f4], R13 ;  /* 0x0003f40d98007985 */ /* 0x0005e8000c101928 */
[----:B------:R3:W-:Y:S04]  /*168f0*/  ST.E desc[UR40][R152.64+0x400], R15 ;  /* 0x0004000f98007985 */ /* 0x0007e8000c101928 */
[----:B------:R-:W-:Y:S04]  /*16900*/  ST.E desc[UR40][R152.64+0x404], R21 ;  /* 0x0004041598007985 */ /* 0x000fe8000c101928 */
[----:B------:R-:W-:Y:S04]  /*16910*/  ST.E desc[UR40][R152.64+0x410], R25 ;  /* 0x0004101998007985 */ /* 0x000fe8000c101928 */
[----:B------:R-:W-:Y:S04]  /*16920*/  ST.E desc[UR40][R152.64+0x420], R27 ;  /* 0x0004201b98007985 */ /* 0x000fe8000c101928 */
[----:B------:R-:W-:Y:S04]  /*16930*/  ST.E desc[UR40][R152.64+0x424], R29 ;  /* 0x0004241d98007985 */ /* 0x000fe8000c101928 */
[----:B------:R-:W-:Y:S04]  /*16940*/  ST.E desc[UR40][R152.64+0x430], R49 ;  /* 0x0004303198007985 */ /* 0x000fe8000c101928 */
[----:B------:R-:W1:Y:S01]  /*16950*/  LD.E R10, desc[UR40][R6.64] ;  /* 0x00000028060a7980 */ /* 0x000e62000c101900 */
[----:B------:R-:W-:Y:S01]  /*16960*/  LOP3.LUT R8, R8, 0xc, RZ, 0xfc, !PT ;  /* 0x0000000c08087812 */ /* 0x000fe200078efcff */
[----:B0-----:R-:W-:-:S02]  /*16970*/  IMAD.MOV.U32 R9, RZ, RZ, R5 ;  /* 0x000000ffff097224 */ /* 0x001fc400078e0005 */
[----:B-1----:R-:W-:-:S05]  /*16980*/  FMUL.FTZ R11, R39, R10 ;  /* 0x0000000a270b7220 */ /* 0x002fca0000410000 */
[----:B------:R0:W-:Y:S04]  /*16990*/  ST.E desc[UR40][R6.64], R11 ;  /* 0x0000000b06007985 */ /* 0x0001e8000c101928 */
[----:B------:R-:W2:Y:S02]  /*169a0*/  LD.E R10, desc[UR40][R8.64] ;  /* 0x00000028080a7980 */ /* 0x000ea4000c101900 */
[----:B--2---:R-:W-:-:S05]  /*169b0*/  FMUL.FTZ R13, R39, R10 ;  /* 0x0000000a270d7220 */ /* 0x004fca0000410000 */
[----:B------:R1:W-:Y:S04]  /*169c0*/  ST.E desc[UR40][R8.64], R13 ;  /* 0x0000000d08007985 */ /* 0x0003e8000c101928 */
[----:B------:R-:W2:Y:S04]  /*169d0*/  LD.E R138, desc[UR40][R152.64+0x43c] ;  /* 0x00043c28988a7980 */ /* 0x000ea8000c101900 */
[----:B------:R-:W0:Y:S04]  /*169e0*/  LD.E R52, desc[UR40][R152.64+0x258] ;  /* 0x0002582898347980 */ /* 0x000e28000c101900 */
[----:B------:R-:W1:Y:S04]  /*169f0*/  LD.E R54, desc[UR40][R152.64+0x25c] ;  /* 0x00025c2898367980 */ /* 0x000e68000c101900 */
[----:B------:R-:W4:Y:S04]  /*16a00*/  LD.E R56, desc[UR40][R152.64+0x268] ;  /* 0x0002682898387980 */ /* 0x000f28000c101900 */
        /* <DEDUP_REMOVED lines=58> */
[----:B---3--:R-:W3:Y:S01]  /*16db0*/  LD.E R15, desc[UR40][R152.64+0x240] ;  /* 0x00024028980f7980 */ /* 0x008ee2000c101900 */
[C---:B--2---:R-:W-:Y:S01]  /*16dc0*/  FMUL.FTZ R31, R39.reuse, R138 ;  /* 0x0000008a271f7220 */ /* 0x044fe20000410000 */
[----:B0-----:R-:W-:-:S04]  /*16dd0*/  FMUL.FTZ R11, R39, R52 ;  /* 0x00000034270b7220 */ /* 0x001fc80000410000 */
[----:B------:R0:W-:Y:S01]  /*16de0*/  ST.E desc[UR40][R152.64+0x43c], R31 ;  /* 0x00043c1f98007985 */ /* 0x0001e2000c101928 */
[C---:B-1----:R-:W-:Y:S01]  /*16df0*/  FMUL.FTZ R13, R39.reuse, R54 ;  /* 0x00000036270d7220 */ /* 0x042fe20000410000 */
[C---:B----4-:R-:W-:Y:S01]  /*16e00*/  FMUL.FTZ R21, R39.reuse, R56 ;  /* 0x0000003827157220 */ /* 0x050fe20000410000 */
[C---:B-----5:R-:W-:Y:S01]  /*16e10*/  FMUL.FTZ R25, R39.reuse, R58 ;  /* 0x0000003a27197220 */ /* 0x060fe20000410000 */
[C---:B------:R-:W-:Y:S01]  /*16e20*/  FMUL.FTZ R27, R39.reuse, R60 ;  /* 0x0000003c271b7220 */ /* 0x040fe20000410000 */
[C---:B------:R-:W-:Y:S01]  /*16e30*/  FMUL.FTZ R29, R39.reuse, R62 ;  /* 0x0000003e271d7220 */ /* 0x040fe20000410000 */
[C---:B0-----:R-:W-:Y:S01]  /*16e40*/  FMUL.FTZ R31, R39.reuse, R66 ;  /* 0x00000042271f7220 */ /* 0x041fe20000410000 */
[C---:B------:R-:W-:Y:S01]  /*16e50*/  FMUL.FTZ R33, R39.reuse, R68 ;  /* 0x0000004427217220 */ /* 0x040fe20000410000 */
[C---:B------:R-:W-:Y:S01]  /*16e60*/  FMUL.FTZ R35, R39.reuse, R70 ;  /* 0x0000004627237220 */ /* 0x040fe20000410000 */
[C---:B------:R-:W-:Y:S01]  /*16e70*/  FMUL.FTZ R37, R39.reuse, R72 ;  /* 0x0000004827257220 */ /* 0x040fe20000410000 */
[----:B------:R0:W-:Y:S04]  /*16e80*/  ST.E desc[UR40][R152.64+0x258], R11 ;  /* 0x0002580b98007985 */ /* 0x0001e8000c101928 */
[----:B------:R1:W-:Y:S04]  /*16e90*/  ST.E desc[UR40][R152.64+0x25c], R13 ;  /* 0x00025c0d98007985 */ /* 0x0003e8000c101928 */
[----:B------:R2:W-:Y:S04]  /*16ea0*/  ST.E desc[UR40][R152.64+0x268], R21 ;  /* 0x0002681598007985 */ /* 0x0005e8000c101928 */
[----:B------:R4:W-:Y:S01]  /*16eb0*/  ST.E desc[UR40][R152.64+0x26c], R25 ;  /* 0x00026c1998007985 */ /* 0x0009e2000c101928 */
[----:B0-----:R-:W-:-:S03]  /*16ec0*/  FMUL.FTZ R11, R39, R64 ;  /* 0x00000040270b7220 */ /* 0x001fc60000410000 */
[----:B------:R0:W-:Y:S01]  /*16ed0*/  ST.E desc[UR40][R152.64+0x278], R27 ;  /* 0x0002781b98007985 */ /* 0x0001e2000c101928 */
[----:B-1----:R-:W-:-:S03]  /*16ee0*/  FMUL.FTZ R13, R39, R74 ;  /* 0x0000004a270d7220 */ /* 0x002fc60000410000 */
[----:B------:R1:W-:Y:S01]  /*16ef0*/  ST.E desc[UR40][R152.64+0x27c], R29 ;  /* 0x00027c1d98007985 */ /* 0x0003e2000c101928 */
[----:B--2---:R-:W-:-:S03]  /*16f00*/  FMUL.FTZ R21, R39, R76 ;  /* 0x0000004c27157220 */ /* 0x004fc60000410000 */
[----:B------:R2:W-:Y:S01]  /*16f10*/  ST.E desc[UR40][R152.64+0x28c], R31 ;  /* 0x00028c1f98007985 */ /* 0x0005e2000c101928 */
[----:B----4-:R-:W-:-:S03]  /*16f20*/  FMUL.FTZ R25, R39, R78 ;  /* 0x0000004e27197220 */ /* 0x010fc60000410000 */
[----:B------:R4:W-:Y:S01]  /*16f30*/  ST.E desc[UR40][R152.64+0x298], R33 ;  /* 0x0002982198007985 */ /* 0x0009e2000c101928 */
[----:B0-----:R-:W-:-:S03]  /*16f40*/  FMUL.FTZ R27, R39, R80 ;  /* 0x00000050271b7220 */ /* 0x001fc60000410000 */
[----:B------:R0:W-:Y:S01]  /*16f50*/  ST.E desc[UR40][R152.64+0x29c], R35 ;  /* 0x00029c2398007985 */ /* 0x0001e2000c101928 */
[----:B-1----:R-:W-:-:S03]  /*16f60*/  FMUL.FTZ R29, R39, R82 ;  /* 0x00000052271d7220 */ /* 0x002fc60000410000 */
[----:B------:R1:W-:Y:S01]  /*16f70*/  ST.E desc[UR40][R152.64+0x2a8], R37 ;  /* 0x0002a82598007985 */ /* 0x0003e2000c101928 */
[C---:B--2---:R-:W-:Y:S01]  /*16f80*/  FMUL.FTZ R31, R39.reuse, R86 ;  /* 0x00000056271f7220 */ /* 0x044fe20000410000 */
[C---:B----4-:R-:W-:Y:S01]  /*16f90*/  FMUL.FTZ R33, R39.reuse, R88 ;  /* 0x0000005827217220 */ /* 0x050fe20000410000 */
[C---:B0-----:R-:W-:Y:S01]  /*16fa0*/  FMUL.FTZ R35, R39.reuse, R90 ;  /* 0x0000005a27237220 */ /* 0x041fe20000410000 */
[C---:B-1----:R-:W-:Y:S01]  /*16fb0*/  FMUL.FTZ R37, R39.reuse, R92 ;  /* 0x0000005c27257220 */ /* 0x042fe20000410000 */
        /* <DEDUP_REMOVED lines=80> */
[----:B------:R-:W-:Y:S01]  /*174c0*/  FMUL.FTZ R39, R39, R12 ;  /* 0x0000000c27277220 */ /* 0x000fe20000410000 */
[----:B------:R-:W-:Y:S04]  /*174d0*/  ST.E desc[UR40][R152.64+0x3c8], R11 ;  /* 0x0003c80b98007985 */ /* 0x000fe8000c101928 */
[----:B------:R-:W-:Y:S04]  /*174e0*/  ST.E desc[UR40][R152.64+0x3ec], R13 ;  /* 0x0003ec0d98007985 */ /* 0x000fe8000c101928 */
        /* <DEDUP_REMOVED lines=9> */
[----:B---3--:R3:W-:Y:S04]  /*17580*/  ST.E desc[UR40][R152.64+0x240], R15 ;  /* 0x0002400f98007985 */ /* 0x0087e8000c101928 */
[----:B0-----:R-:W4:Y:S04]  /*17590*/  LD.E R25, desc[UR40][R4.64] ;  /* 0x0000002804197980 */ /* 0x001f28000c101900 */
[----:B------:R-:W5:Y:S04]  /*175a0*/  LD.E R12, desc[UR40][R152.64+0x1e8] ;  /* 0x0001e828980c7980 */ /* 0x000f68000c101900 */
[----:B------:R-:W5:Y:S04]  /*175b0*/  LD.E.64 R10, desc[UR40][R152.64+0xa8] ;  /* 0x0000a828980a7980 */ /* 0x000f68000c101b00 */
[----:B----4-:R0:W-:Y:S04]  /*175c0*/  ST.E desc[UR40][R4.64], R25 ;  /* 0x0000001904007985 */ /* 0x0101e8000c101928 */
[----:B-1----:R-:W4:Y:S04]  /*175d0*/  LD.E R27, desc[UR40][R6.64] ;  /* 0x00000028061b7980 */ /* 0x002f28000c101900 */
[----:B----4-:R1:W-:Y:S04]  /*175e0*/  ST.E desc[UR40][R6.64], R27 ;  /* 0x0000001b06007985 */ /* 0x0103e8000c101928 */
[----:B--2---:R-:W2:Y:S04]  /*175f0*/  LD.E R29, desc[UR40][R8.64] ;  /* 0x00000028081d7980 */ /* 0x004ea8000c101900 */
[----:B--2---:R2:W-:Y:S04]  /*17600*/  ST.E desc[UR40][R8.64], R29 ;  /* 0x0000001d08007985 */ /* 0x0045e8000c101928 */
[----:B------:R-:W4:Y:S04]  /*17610*/  LD.E R13, desc[UR40][R152.64+0x250] ;  /* 0x00025028980d7980 */ /* 0x000f28000c101900 */
[----:B------:R-:W5:Y:S04]  /*17620*/  LD.E R14, desc[UR40][R152.64+0x254] ;  /* 0x00025428980e7980 */ /* 0x000f68000c101900 */
[----:B---3--:R-:W3:Y:S04]  /*17630*/  LD.E R15, desc[UR40][R152.64+0x258] ;  /* 0x00025828980f7980 */ /* 0x008ee8000c101900 */
[----:B------:R-:W3:Y:S04]  /*17640*/  LD.E R20, desc[UR40][R152.64+0x25c] ;  /* 0x00025c2898147980 */ /* 0x000ee8000c101900 */
[----:B------:R-:W3:Y:S04]  /*17650*/  LD.E R21, desc[UR40][R152.64+0x260] ;  /* 0x0002602898157980 */ /* 0x000ee8000c101900 */
[----:B------:R-:W3:Y:S04]  /*17660*/  LD.E R24, desc[UR40][R152.64+0x264] ;  /* 0x0002642898187980 */ /* 0x000ee8000c101900 */
[----:B0-----:R-:W3:Y:S04]  /*17670*/  LD.E R25, desc[UR40][R152.64+0x268] ;  /* 0x0002682898197980 */ /* 0x001ee8000c101900 */
[----:B------:R-:W3:Y:S04]  /*17680*/  LD.E R26, desc[UR40][R152.64+0x26c] ;  /* 0x00026c28981a7980 */ /* 0x000ee8000c101900 */
[----:B-1----:R-:W3:Y:S04]  /*17690*/  LD.E R27, desc[UR40][R152.64+0x270] ;  /* 0x00027028981b7980 */ /* 0x002ee8000c101900 */
[----:B------:R-:W3:Y:S04]  /*176a0*/  LD.E R28, desc[UR40][R152.64+0x274] ;  /* 0x00027428981c7980 */ /* 0x000ee8000c101900 */
[----:B--2---:R-:W2:Y:S04]  /*176b0*/  LD.E R29, desc[UR40][R152.64+0x278] ;  /* 0x00027828981d7980 */ /* 0x004ea8000c101900 */
        /* <DEDUP_REMOVED lines=113> */
[----:B----4-:R-:W-:Y:S04]  /*17dd0*/  ST.E desc[UR40][R152.64+0x250], R13 ;  /* 0x0002500d98007985 */ /* 0x010fe8000c101928 */
[----:B-----5:R-:W-:Y:S04]  /*17de0*/  ST.E desc[UR40][R152.64+0x254], R14 ;  /* 0x0002540e98007985 */ /* 0x020fe8000c101928 */
[----:B---3--:R-:W-:Y:S04]  /*17df0*/  ST.E desc[UR40][R152.64+0x258], R15 ;  /* 0x0002580f98007985 */ /* 0x008fe8000c101928 */
[----:B------:R-:W-:Y:S04]  /*17e00*/  ST.E desc[UR40][R152.64+0x25c], R20 ;  /* 0x00025c1498007985 */ /* 0x000fe8000c101928 */
[----:B------:R-:W-:Y:S04]  /*17e10*/  ST.E desc[UR40][R152.64+0x260], R21 ;  /* 0x0002601598007985 */ /* 0x000fe8000c101928 */
[----:B------:R0:W-:Y:S04]  /*17e20*/  ST.E desc[UR40][R152.64+0x264], R24 ;  /* 0x0002641898007985 */ /* 0x0001e8000c101928 */
[----:B------:R-:W-:Y:S04]  /*17e30*/  ST.E desc[UR40][R152.64+0x268], R25 ;  /* 0x0002681998007985 */ /* 0x000fe8000c101928 */
[----:B------:R-:W-:Y:S04]  /*17e40*/  ST.E desc[UR40][R152.64+0x26c], R26 ;  /* 0x00026c1a98007985 */ /* 0x000fe8000c101928 */
[----:B------:R-:W-:Y:S04]  /*17e50*/  ST.E desc[UR40][R152.64+0x270], R27 ;  /* 0x0002701b98007985 */ /* 0x000fe8000c101928 */
[----:B------:R1:W-:Y:S04]  /*17e60*/  ST.E desc[UR40][R152.64+0x274], R28 ;  /* 0x0002741c98007985 */ /* 0x0003e8000c101928 */
[----:B--2---:R2:W-:Y:S04]  /*17e70*/  ST.E desc[UR40][R152.64+0x278], R29 ;  /* 0x0002781d98007985 */ /* 0x0045e8000c101928 */
        /* <DEDUP_REMOVED lines=115> */
[----:B--2---:R-:W2:Y:S04]  /*185b0*/  LD.E R29, desc[UR40][R152.64+0x254] ;  /* 0x00025428981d7980 */ /* 0x004ea8000c101900 */
[----:B---3--:R-:W2:Y:S04]  /*185c0*/  LD.E R30, desc[UR40][R152.64+0x258] ;  /* 0x00025828981e7980 */ /* 0x008ea8000c101900 */
[----:B----4-:R-:W2:Y:S04]  /*185d0*/  LD.E R31, desc[UR40][R152.64+0x25c] ;  /* 0x00025c28981f7980 */ /* 0x010ea8000c101900 */
        /* <DEDUP_REMOVED lines=536> */
[----:B------:R1:W-:Y:S04]  /*1a760*/  ST.E desc[UR40][R8.64], R27 ;  /* 0x0000001b08007985 */ /* 0x0003e8000c101928 */
[----:B------:R-:W2:Y:S04]  /*1a770*/  LD.E R10, desc[UR40][R152.64+0x240] ;  /* 0x00024028980a7980 */ /* 0x000ea8000c101900 */
[----:B------:R-:W-:Y:S04]  /*1a780*/  ST.E desc[UR40][R152.64+0x250], R28 ;  /* 0x0002501c98007985 */ /* 0x000fe8000c101928 */
[----:B------:R3:W-:Y:S04]  /*1a790*/  ST.E desc[UR40][R152.64+0x254], R29 ;  /* 0x0002541d98007985 */ /* 0x0007e8000c101928 */
[----:B------:R-:W-:Y:S04]  /*1a7a0*/  ST.E desc[UR40][R152.64+0x258], R30 ;  /* 0x0002581e98007985 */ /* 0x000fe8000c101928 */
[----:B------:R4:W-:Y:S04]  /*1a7b0*/  ST.E desc[UR40][R152.64+0x25c], R31 ;  /* 0x00025c1f98007985 */ /* 0x0009e8000c101928 */
[----:B------:R-:W-:Y:S04]  /*1a7c0*/  ST.E desc[UR40][R152.64+0x260], R32 ;  /* 0x0002602098007985 */ /* 0x000fe8000c101928 */
        /* <DEDUP_REMOVED lines=119> */
[----:B--2---:R-:W-:Y:S04]  /*1af40*/  ST.E desc[UR40][R152.64+0x240], R10 ;  /* 0x0002400a98007985 */ /* 0x004fe8000c101928 */
[----:B------:R-:W2:Y:S04]  /*1af50*/  LD.E R11, desc[UR40][R4.64] ;  /* 0x00000028040b7980 */ /* 0x000ea8000c101900 */
[----:B--2---:R2:W-:Y:S04]  /*1af60*/  ST.E desc[UR40][R4.64], R11 ;  /* 0x0000000b04007985 */ /* 0x0045e8000c101928 */
[----:B------:R-:W3:Y:S04]  /*1af70*/  LD.E R13, desc[UR40][R6.64] ;  /* 0x00000028060d7980 */ /* 0x000ee8000c101900 */
[----:B---3--:R3:W-:Y:S04]  /*1af80*/  ST.E desc[UR40][R6.64], R13 ;  /* 0x0000000d06007985 */ /* 0x0087e8000c101928 */
[----:B------:R-:W4:Y:S04]  /*1af90*/  LD.E R15, desc[UR40][R8.64] ;  /* 0x00000028080f7980 */ /* 0x000f28000c101900 */
[----:B----4-:R4:W-:Y:S04]  /*1afa0*/  ST.E desc[UR40][R8.64], R15 ;  /* 0x0000000f08007985 */ /* 0x0109e8000c101928 */
[----:B------:R-:W4:Y:S04]  /*1afb0*/  LD.E R21, desc[UR40][R152.64+0x250] ;  /* 0x0002502898157980 */ /* 0x000f28000c101900 */
[----:B0-----:R-:W4:Y:S04]  /*1afc0*/  LD.E R25, desc[UR40][R152.64+0x254] ;  /* 0x0002542898197980 */ /* 0x001f28000c101900 */
[----:B-1----:R-:W4:Y:S04]  /*1afd0*/  LD.E R27, desc[UR40][R152.64+0x258] ;  /* 0x00025828981b7980 */ /* 0x002f28000c101900 */
[----:B------:R-:W4:Y:S04]  /*1afe0*/  LD.E R29, desc[UR40][R152.64+0x25c] ;  /* 0x00025c28981d7980 */ /* 0x000f28000c101900 */
[----:B------:R-:W4:Y:S04]  /*1aff0*/  LD.E R31, desc[UR40][R152.64+0x260] ;  /* 0x00026028981f7980 */ /* 0x000f28000c101900 */
[----:B-----5:R-:W5:Y:S04]  /*1b000*/  LD.E R33, desc[UR40][R152.64+0x264] ;  /* 0x0002642898217980 */ /* 0x020f68000c101900 */
        /* <DEDUP_REMOVED lines=118> */
[----:B------:R0:W-:Y:S04]  /*1b770*/  ST.E desc[UR40][R152.64+0x250], R21 ;  /* 0x0002501598007985 */ /* 0x0001e8000c101928 */
[----:B------:R0:W-:Y:S04]  /*1b780*/  ST.E desc[UR40][R152.64+0x254], R25 ;  /* 0x0002541998007985 */ /* 0x0001e8000c101928 */
[----:B------:R0:W-:Y:S04]  /*1b790*/  ST.E desc[UR40][R152.64+0x258], R27 ;  /* 0x0002581b98007985 */ /* 0x0001e8000c101928 */
[----:B------:R0:W-:Y:S04]  /*1b7a0*/  ST.E desc[UR40][R152.64+0x25c], R29 ;  /* 0x00025c1d98007985 */ /* 0x0001e8000c101928 */
[----:B------:R0:W-:Y:S04]  /*1b7b0*/  ST.E desc[UR40][R152.64+0x260], R31 ;  /* 0x0002601f98007985 */ /* 0x0001e8000c101928 */
[----:B-----5:R0:W-:Y:S04]  /*1b7c0*/  ST.E desc[UR40][R152.64+0x264], R33 ;  /* 0x0002642198007985 */ /* 0x0201e8000c101928 */
        /* <DEDUP_REMOVED lines=134> */
.L_x_6271:
[----:B------:R-:W-:Y:S05]  /*1c030*/  BSYNC B0 ;  /* 0x0000000000007941 */ /* 0x000fea0003800000 */
.L_x_6270:
[----:B------:R-:W-:Y:S05]  /*1c040*/  @P1 BRA `(.L_x_6272) ;  /* 0xffffff6400fc1947 */ /* 0x000fea000383ffff */
.L_x_6253:
[----:B------:R-:W-:-:S13]  /*1c050*/  ISETP.GE.AND P1, PT, R0, UR46, PT ;  /* 0x0000002e00007c0c */ /* 0x000fda000bf26270 */
[----:B------:R-:W-:Y:S05]  /*1c060*/  @!P1 BRA `(.L_x_6273) ;  /* 0x000000a400a49947 */ /* 0x000fea0003800000 */
.L_x_6302:
[----:B01----:R-:W2:Y:S04]  /*1c070*/  LD.E R3, desc[UR40][R152.64+0x1e8] ;  /* 0x0001e82898037980 */ /* 0x003ea8000c101900 */
[----:B0-----:R-:W3:Y:S04]  /*1c080*/  LD.E R4, desc[UR40][R152.64+0x1f0] ;  /* 0x0001f02898047980 */ /* 0x001ee8000c101900 */
        /* <DEDUP_REMOVED lines=18> */
.L_x_6275:
[----:B------:R-:W-:Y:S05]  /*1c1b0*/  BSYNC B0 ;  /* 0x0000000000007941 */ /* 0x000fea0003800000 */
.L_x_6274:
        /* <DEDUP_REMOVED lines=13> */
.L_x_6277:
[----:B------:R-:W-:Y:S05]  /*1c290*/  BSYNC B0 ;  /* 0x0000000000007941 */ /* 0x000fea0003800000 */
.L_x_6276:
        /* <DEDUP_REMOVED lines=8> */
.L_x_6279:
[----:B------:R-:W-:Y:S05]  /*1c320*/  BSYNC B0 ;  /* 0x0000000000007941 */ /* 0x000fea0003800000 */
.L_x_6278:
[----:B------:R-:W2:Y:S04]  /*1c330*/  LD.E R13, desc[UR40][R152.64+0x1e8] ;  /* 0x0001e828980d7980 */ /* 0x000ea8000c101900 */
[----:B0----5:R-:W2:Y:S01]  /*1c340*/  LD.E.64 R6, desc[UR40][R152.64+0xa0] ;  /* 0x0000a02898067980 */ /* 0x021ea2000c101b00 */
        /* <DEDUP_REMOVED lines=8> */
[C---:B------:R-:W-:Y:S02]  /*1c3d0*/  R2UR UR6, R6.reuse ;  /* 0x00000000060672ca */ /* 0x040fe400000e0000 */
[----:B------:R0:W-:Y:S01]  /*1c3e0*/  ST.E desc[UR40][R152.64+0x80], RZ ;  /* 0x000080ff98007985 */ /* 0x0001e2000c101928 */
[----:B------:R-:W-:Y:S01]  /*1c3f0*/  WARPGROUP.ARRIVE ;  /* 0x00000000000079c5 */ /* 0x000fe20000000000 */
[----:B------:R-:W-:Y:S02]  /*1c400*/  VIADD R12, R6, 0x2 ;  /* 0x00000002060c7836 */ /* 0x000fe40000000000 */
[----:B------:R-:W-:Y:S01]  /*1c410*/  IMAD.MOV.U32 R13, RZ, RZ, R7 ;  /* 0x000000ffff0d7224 */ /* 0x000fe200078e0007 */
[----:B---3--:R-:W-:Y:S02]  /*1c420*/  R2UR UR4, R14 ;  /* 0x000000000e0472ca */ /* 0x008fe400000e0000 */
[----:B------:R-:W-:-:S13]  /*1c430*/  R2UR UR5, R15 ;  /* 0x000000000f0572ca */ /* 0x000fda00000e0000 */
[----:B------:R-:W-:Y:S01]  /*1c440*/  HGMMA.64x64x16.F32 R24, gdesc[UR4], RZ, !UPT, gsb0 ;  /* 0x00e00000041879f0 */ /* 0x000fe2000c0008ff */
[----:B----4-:R-:W-:Y:S01]  /*1c450*/  VIADD R4, R4, 0x2 ;  /* 0x0000000204047836 */ /* 0x010fe20000000000 */
[----:B------:R-:W-:Y:S02]  /*1c460*/  R2UR UR6, R12 ;  /* 0x000000000c0672ca */ /* 0x000fe400000e0000 */
[----:B------:R-:W-:Y:S02]  /*1c470*/  R2UR UR7, R13 ;  /* 0x000000000d0772ca */ /* 0x000fe400000e0000 */
[----:B------:R-:W-:Y:S01]  /*1c480*/  R2UR UR4, R4 ;  /* 0x00000000040472ca */ /* 0x000fe200000e0000 */
[----:B------:R-:W-:Y:S01]  /*1c490*/  IMAD.MOV.U32 R4, RZ, RZ, 0x1 ;  /* 0x00000001ff047424 */ /* 0x000fe200078e00ff */
        /* <DEDUP_REMOVED lines=35> */
.L_x_6282:
[----:B------:R-:W-:Y:S05]  /*1c6d0*/  BSYNC B0 ;  /* 0x0000000000007941 */ /* 0x000fea0003800000 */
.L_x_6281:
        /* <DEDUP_REMOVED lines=13> */
.L_x_6284:
[----:B------:R-:W-:Y:S05]  /*1c7b0*/  BSYNC B0 ;  /* 0x0000000000007941 */ /* 0x000fea0003800000 */
.L_x_6283:
        /* <DEDUP_REMOVED lines=8> */
.L_x_6286:
[----:B------:R-:W-:Y:S05]  /*1c840*/  BSYNC B0 ;  /* 0x0000000000007941 */ /* 0x000fea0003800000 */
.L_x_6285:
[----:B------:R-:W2:Y:S04]  /*1c850*/  LD.E R12, desc[UR40][R152.64+0x88] ;  /* 0x00008828980c7980 */ /* 0x000ea8000c101900 */
[----:B-1---5:R-:W3:Y:S04]  /*1c860*/  LD.E R5, desc[UR40][R152.64+0x1e8] ;  /* 0x0001e82898057980 */ /* 0x022ee8000c101900 */
[----:B------:R-:W3:Y:S04]  /*1c870*/  LD.E.64 R6, desc[UR40][R152.64+0xb8] ;  /* 0x0000b82898067980 */ /* 0x000ee8000c101b00 */
[----:B------:R-:W4:Y:S04]  /*1c880*/  LD.E.64 R14, desc[UR40][R152.64+0xb0] ;  /* 0x0000b028980e7980 */ /* 0x000f28000c101b00 */
[----:B------:R-:W4:Y:S04]  /*1c890*/  LD.E.64 R20, desc[UR40][R152.64+0xb0] ;  /* 0x0000b02898147980 */ /* 0x000f28000c101b00 */
[----:B------:R-:W4:Y:S04]  /*1c8a0*/  LD.E.64 R8, desc[UR40][R152.64+0xb0] ;  /* 0x0000b02898087980 */ /* 0x000f28000c101b00 */
[----:B------:R-:W4:Y:S01]  /*1c8b0*/  LD.E.64 R10, desc[UR40][R152.64+0xb0] ;  /* 0x0000b028980a7980 */ /* 0x000f22000c101b00 */
[----:B------:R-:W-:Y:S05]  /*1c8c0*/  WARPSYNC.ALL ;  /* 0x0000000000007948 */ /* 0x000fea0003800000 */
[----:B--2---:R-:W-:-:S02]  /*1c8d0*/  ISETP.NE.U32.AND P1, PT, R12, RZ, PT ;  /* 0x000000ff0c00720c */ /* 0x004fc40003f25070 */
[----:B------:R-:W2:Y:S01]  /*1c8e0*/  LD.E.64 R12, desc[UR40][R152.64+0xb0] ;  /* 0x0000b028980c7980 */ /* 0x000ea2000c101b00 */
[----:B---3--:R-:W-:Y:S01]  /*1c8f0*/  IMAD R6, R5, 0x1000, R6 ;  /* 0x0000100005067824 */ /* 0x008fe200078e0206 */
[----:B------:R-:W-:Y:S02]  /*1c900*/  R2UR UR7, R7 ;  /* 0x00000000070772ca */ /* 0x000fe400000e0000 */
[----:B----4-:R-:W-:Y:S02]  /*1c910*/  R2UR UR4, R14 ;  /* 0x000000000e0472ca */ /* 0x010fe400000e0000 */
[----:B------:R-:W-:Y:S02]  /*1c920*/  R2UR UR6, R6 ;  /* 0x00000000060672ca */ /* 0x000fe400000e0000 */
[----:B------:R-:W-:Y:S01]  /*1c930*/  R2UR UR5, R15 ;  /* 0x000000000f0572ca */ /* 0x000fe200000e0000 */
[----:B------:R-:W-:Y:S02]  /*1c940*/  WARPGROUP.ARRIVE ;  /* 0x00000000000079c5 */ /* 0x000fe40000000000 */
[----:B------:R-:W-:-:S10]  /*1c950*/  VOTEU.ANY UP0, P1 ;  /* 0x00000000003f7886 */ /* 0x000fd40000800100 */
[----:B------:R-:W-:Y:S01]  /*1c960*/  HGMMA.64x64x16.F32 R24, gdesc[UR4], R24, UP0, gsb0 ;  /* 0x00e00000041879f0 */ /* 0x000fe2000b800818 */
        /* <DEDUP_REMOVED lines=37> */
[----:B------:R-:W-:Y:S02]  /*1cbc0*/  IMAD.MOV.U32 R57, RZ, RZ, R7 ;  /* 0x000000ffff397224 */ /* 0x000fe400078e0007 */
[----:B--2---:R-:W-:Y:S01]  /*1cbd0*/  VIADD R12, R12, 0x200 ;  /* 0x000002000c0c7836 */ /* 0x004fe20000000000 */
[----:B------:R-:W-:Y:S02]  /*1cbe0*/  R2UR UR6, R56 ;  /* 0x00000000380672ca */ /* 0x000fe400000e0000 */
[----:B------:R-:W-:Y:S02]  /*1cbf0*/  R2UR UR7, R57 ;  /* 0x00000000390772ca */ /* 0x000fe400000e0000 */
[----:B------:R-:W-:-:S02]  /*1cc00*/  R2UR UR4, R12 ;  /* 0x000000000c0472ca */ /* 0x000fc400000e0000 */
        /* <DEDUP_REMOVED lines=10> */
[----:B---3--:R-:W-:Y:S01]  /*1ccb0*/  VIADD R14, R14, 0x202 ;  /* 0x000002020e0e7836 */ /* 0x008fe20000000000 */
[----:B------:R-:W-:-:S04]  /*1ccc0*/  R2UR UR5, R15 ;  /* 0x000000000f0572ca */ /* 0x000fc800000e0000 */
        /* <DEDUP_REMOVED lines=10> */
[----:B----4-:R-:W-:Y:S01]  /*1cd70*/  VIADD R20, R20, 0x204 ;  /* 0x0000020414147836 */ /* 0x010fe20000000000 */
[----:B------:R-:W-:-:S04]  /*1cd80*/  R2UR UR5, R21 ;  /* 0x00000000150572ca */ /* 0x000fc800000e0000 */
        /* <DEDUP_REMOVED lines=10> */
[----:B------:R-:W-:Y:S01]  /*1ce30*/  VIADD R8, R8, 0x206 ;  /* 0x0000020608087836 */ /* 0x000fe20000000000 */
        /* <DEDUP_REMOVED lines=11> */
[----:B--2---:R-:W-:Y:S01]  /*1cef0*/  VIADD R10, R10, 0x400 ;  /* 0x000004000a0a7836 */ /* 0x004fe20000000000 */
[----:B------:R-:W-:-:S04]  /*1cf00*/  R2UR UR5, R11 ;  /* 0x000000000b0572ca */ /* 0x000fc800000e0000 */
        /* <DEDUP_REMOVED lines=92> */
[----:B------:R1:W0:Y:S01]  /*1d4d0*/  SHFL.IDX PT, R5, R58, RZ, 0x1f ;  /* 0x00001fff3a057589 */ /* 0x00022200000e0000 */
        /* <DEDUP_REMOVED lines=13> */
[----:B------:R-:W2:Y:S04]  /*1d5b0*/  LD.E.64 R56, desc[UR40][R152.64+0xb0] ;  /* 0x0000b02898387980 */ /* 0x000ea8000c101b00 */
        /* <DEDUP_REMOVED lines=8> */
[----:B------:R-:W-:Y:S02]  /*1d640*/  R2UR UR6, R20 ;  /* 0x00000000140672ca */ /* 0x000fe400000e0000 */
[----:B---3--:R-:W-:Y:S02]  /*1d650*/  IADD3 R8, R59, 0x800, R8 ;  /* 0x000008003b087810 */ /* 0x008fe40007ffe008 */
[----:B------:R-:W-:Y:S02]  /*1d660*/  R2UR UR5, R9 ;  /* 0x00000000090572ca */ /* 0x000fe400000e0000 */
[----:B------:R-:W-:Y:S01]  /*1d670*/  R2UR UR4, R8 ;  /* 0x00000000080472ca */ /* 0x000fe200000e0000 */
[----:B------:R-:W-:Y:S02]  /*1d680*/  WARPGROUP.DEPBAR.LE gsb0, 0x0 ;  /* 0x00008000000079c5 */ /* 0x000fe40000010000 */
[----:B------:R-:W3:Y:S04]  /*1d690*/  LD.E.64 R14, desc[UR40][R152.64+0xb0] ;  /* 0x0000b028980e7980 */ /* 0x000ee8000c101b00 */
[----:B------:R-:W-:Y:S01]  /*1d6a0*/  ST.E desc[UR40][R152.64+0x88], R4 ;  /* 0x0000880498007985 */ /* 0x000fe2000c101928 */
[----:B------:R-:W-:-:S06]  /*1d6b0*/  WARPGROUP.ARRIVE ;  /* 0x00000000000079c5 */ /* 0x000fcc0000000000 */
[----:B------:R-:W-:Y:S01]  /*1d6c0*/  HGMMA.64x64x16.F32 R24, gdesc[UR4], R24, gsb0 ;  /* 0x00e00000041879f0 */ /* 0x000fe20008000818 */
[----:B------:R-:W-:Y:S01]  /*1d6d0*/  SEL R61, R61, 0x6, !P1 ;  /* 0x000000063d3d7807 */ /* 0x000fe20004800000 */
[----:B------:R-:W-:-:S04]  /*1d6e0*/  IMAD.MOV.U32 R21, RZ, RZ, R7 ;  /* 0x000000ffff157224 */ /* 0x000fc800078e0007 */
[----:B------:R-:W-:Y:S01]  /*1d6f0*/  IMAD.IADD R20, R58, 0x1, R61 ;  /* 0x000000013a147824 */ /* 0x000fe200078e023d */
[----:B------:R-:W-:-:S04]  /*1d700*/  R2UR UR7, R21 ;  /* 0x00000000150772ca */ /* 0x000fc800000e0000 */
[----:B------:R-:W-:Y:S02]  /*1d710*/  R2UR UR6, R20 ;  /* 0x00000000140672ca */ /* 0x000fe400000e0000 */
[----:B----4-:R-:W-:Y:S02]  /*1d720*/  IADD3 R10, R61, 0x800, R10 ;  /* 0x000008003d0a7810 */ /* 0x010fe40007ffe00a */
[----:B------:R-:W-:Y:S02]  /*1d730*/  R2UR UR5, R11 ;  /* 0x000000000b0572ca */ /* 0x000fe400000e0000 */
[----:B------:R-:W-:Y:S01]  /*1d740*/  R2UR UR4, R10 ;  /* 0x000000000a0472ca */ /* 0x000fe200000e0000 */
[----:B------:R-:W-:Y:S02]  /*1d750*/  WARPGROUP.DEPBAR.LE gsb0, 0x0 ;  /* 0x00008000000079c5 */ /* 0x000fe40000010000 */
[----:B------:R-:W4:Y:S04]  /*1d760*/  LD.E.64 R8, desc[UR40][R152.64+0xb0] ;  /* 0x0000b02898087980 */ /* 0x000f28000c101b00 */
        /* <DEDUP_REMOVED lines=25> */
[----:B------:R-:W-:Y:S02]  /*1d900*/  R2UR UR6, R20 ;  /* 0x00000000140672ca */ /* 0x000fe400000e0000 */
[----:B--2---:R-:W-:Y:S02]  /*1d910*/  IADD3 R56, R5, 0xa00, R56 ;  /* 0x00000a0005387810 */ /* 0x004fe40007ffe038 */
        /* <DEDUP_REMOVED lines=19> */
[----:B------:R-:W-:Y:S02]  /*1da50*/  IMAD.IADD R56, R61, 0x1, R58 ;  /* 0x000000013d387824 */ /* 0x000fe400078e023a */
[----:B------:R-:W-:-:S03]  /*1da60*/  IMAD.MOV.U32 R57, RZ, RZ, R7 ;  /* 0x000000ffff397224 */ /* 0x000fc600078e0007 */
[----:B------:R-:W-:Y:S02]  /*1da70*/  R2UR UR6, R56 ;  /* 0x00000000380672ca */ /* 0x000fe400000e0000 */
        /* <DEDUP_REMOVED lines=130> */
[----:B------:R-:W-:-:S02]  /*1e2a0*/  WARPGROUP.DEPBAR.LE gsb0, 0x0 ;  /* 0x00008000000079c5 */ /* 0x000fc40000010000 */
        /* <DEDUP_REMOVED lines=9> */
[----:B------:R-:W2:Y:S04]  /*1e340*/  LDL R64, [R1+0xec] ;  /* 0x0000ec0001407983 */ /* 0x000ea80000100800 */
[----:B------:R-:W3:Y:S04]  /*1e350*/  LDL.64 R12, [R1+0x110] ;  /* 0x00011000010c7983 */ /* 0x000ee80000100a00 */
[----:B0-----:R-:W4:Y:S04]  /*1e360*/  LD.E.64 R4, desc[UR40][R152.64+0x120] ;  /* 0x0001202898047980 */ /* 0x001f28000c101b00 */
[----:B------:R-:W2:Y:S04]  /*1e370*/  LDL R56, [R1+0x70] ;  /* 0x0000700001387983 */ /* 0x000ea80000100800 */
[----:B------:R-:W2:Y:S04]  /*1e380*/  LDL R57, [R1+0x118] ;  /* 0x0001180001397983 */ /* 0x000ea80000100800 */
[----:B------:R-:W2:Y:S04]  /*1e390*/  LDL.128 R8, [R1+0x100] ;  /* 0x0001000001087983 */ /* 0x000ea80000100c00 */
[----:B----4-:R-:W4:Y:S04]  /*1e3a0*/  LD.E R59, desc[UR40][R4.64] ;  /* 0x00000028043b7980 */ /* 0x010f28000c101900 */
[----:B------:R-:W4:Y:S01]  /*1e3b0*/  LDL.128 R4, [R1+0xf0] ;  /* 0x0000f00001047983 */ /* 0x000f220000100c00 */
[----:B---3--:R-:W-:-:S02]  /*1e3c0*/  ISETP.NE.AND P1, PT, R12, 0x1, PT ;  /* 0x000000010c00780c */ /* 0x008fc40003f25270 */
[----:B--2---:R-:W-:Y:S01]  /*1e3d0*/  ISETP.GE.AND P2, PT, R9, 0x1, PT ;  /* 0x000000010900780c */ /* 0x004fe20003f46270 */
[----:B------:R-:W-:Y:S01]  /*1e3e0*/  BSSY B0, `(.L_x_6288) ;  /* 0x0000079000007945 */ /* 0x000fe20003800000 */
[-C--:B----4-:R-:W-:Y:S01]  /*1e3f0*/  FMUL.FTZ R14, R24, R59.reuse ;  /* 0x0000003b180e7220 */ /* 0x090fe20000410000 */
[-C--:B------:R-:W-:Y:S01]  /*1e400*/  FMUL.FTZ R24, R28, R59.reuse ;  /* 0x0000003b1c187220 */ /* 0x080fe20000410000 */
[-C--:B------:R-:W-:Y:S01]  /*1e410*/  FMUL.FTZ R28, R35, R59.reuse ;  /* 0x0000003b231c7220 */ /* 0x080fe20000410000 */
[----:B------:R-:W-:Y:S01]  /*1e420*/  SHF.R.S32.HI R35, RZ, 0x1f, R64 ;  /* 0x0000001fff237819 */ /* 0x000fe20000011440 */
[-C--:B------:R-:W-:Y:S01]  /*1e430*/  FMUL.FTZ R61, R33, R59.reuse ;  /* 0x0000003b213d7220 */ /* 0x080fe20000410000 */
[-C--:B------:R-:W-:Y:S02]  /*1e440*/  FMUL.FTZ R21, R25, R59.reuse ;  /* 0x0000003b19157220 */ /* 0x080fe40000410000 */
[----:B------:R-:W-:Y:S01]  /*1e450*/  LEA.HI R33, R35, R64, RZ, 0x7 ;  /* 0x0000004023217211 */ /* 0x000fe200078f38ff */
[-C--:B------:R-:W-:Y:S01]  /*1e460*/  FMUL.FTZ R25, R30, R59.reuse ;  /* 0x0000003b1e197220 */ /* 0x080fe20000410000 */
[----:B------:R-:W-:-:S02]  /*1e470*/  FMUL.FTZ R30, R39, R59 ;  /* 0x0000003b271e7220 */ /* 0x000fc40000410000 */
[----:B------:R-:W-:Y:S01]  /*1e480*/  LOP3.LUT R39, R33, 0xffffff80, RZ, 0xc0, !PT ;  /* 0xffffff8021277812 */ /* 0x000fe200078ec0ff */
[----:B------:R-:W-:-:S04]  /*1e490*/  FMUL.FTZ R58, R29, R59 ;  /* 0x0000003b1d3a7220 */ /* 0x000fc80000410000 */
[----:B------:R-:W-:Y:S02]  /*1e4a0*/  IMAD.IADD R39, R64, 0x1, -R39 ;  /* 0x0000000140277824 */ /* 0x000fe400078e0a27 */
[-C--:B------:R-:W-:Y:S01]  /*1e4b0*/  FMUL.FTZ R29, R38, R59.reuse ;  /* 0x0000003b261d7220 */ /* 0x080fe20000410000 */
[-C--:B------:R-:W-:Y:S01]  /*1e4c0*/  FMUL.FTZ R63, R41, R59.reuse ;  /* 0x0000003b293f7220 */ /* 0x080fe20000410000 */
[----:B------:R-:W-:Y:S02]  /*1e4d0*/  LEA.HI R41, R35, R64, RZ, 0x2 ;  /* 0x0000004023297211 */ /* 0x000fe400078f10ff */
[----:B------:R-:W-:Y:S01]  /*1e4e0*/  SHF.R.S32.HI R38, RZ, 0x1f, R39 ;  /* 0x0000001fff267819 */ /* 0x000fe20000011427 */
[-C--:B------:R-:W-:Y:S01]  /*1e4f0*/  FMUL.FTZ R62, R40, R59.reuse ;  /* 0x0000003b283e7220 */ /* 0x080fe20000410000 */
[----:B------:R-:W-:Y:S02]  /*1e500*/  FMUL.FTZ R15, R26, R59 ;  /* 0x0000003b1a0f7220 */ /* 0x000fe40000410000 */
[----:B------:R-:W-:Y:S01]  /*1e510*/  LEA.HI R40, R38, R39, RZ, 0x2 ;  /* 0x0000002726287211 */ /* 0x000fe200078f10ff */
[-C--:B------:R-:W-:Y:S01]  /*1e520*/  FMUL.FTZ R26, R31, R59.reuse ;  /* 0x0000003b1f1a7220 */ /* 0x080fe20000410000 */
[----:B------:R-:W-:Y:S01]  /*1e530*/  LOP3.LUT R41, R41, 0xfffffffc, RZ, 0xc0, !PT ;  /* 0xfffffffc29297812 */ /* 0x000fe200078ec0ff */
[----:B------:R-:W-:Y:S01]  /*1e540*/  FMUL.FTZ R31, R42, R59 ;  /* 0x0000003b2a1f7220 */ /* 0x000fe20000410000 */
[----:B------:R-:W-:-:S02]  /*1e550*/  SHF.R.S32.HI R35, RZ, 0x2, R40 ;  /* 0x00000002ff237819 */ /* 0x000fc40000011428 */
[----:B------:R-:W-:Y:S01]  /*1e560*/  SHF.R.S32.HI R42, RZ, 0x1f, R40 ;  /* 0x0000001fff2a7819 */ /* 0x000fe20000011428 */
[----:B------:R-:W-:Y:S01]  /*1e570*/  IMAD.IADD R64, R64, 0x1, -R41 ;  /* 0x0000000140407824 */ /* 0x000fe200078e0a29 */
[----:B------:R-:W-:Y:S02]  /*1e580*/  LEA.HI R38, R38, R39, RZ, 0x5 ;  /* 0x0000002726267211 */ /* 0x000fe400078f28ff */
[----:B------:R-:W-:Y:S01]  /*1e590*/  LEA.HI R42, R42, R35, RZ, 0x3 ;  /* 0x000000232a2a7211 */ /* 0x000fe200078f18ff */
[-C--:B-1----:R-:W-:Y:S01]  /*1e5a0*/  FMUL.FTZ R60, R32, R59.reuse ;  /* 0x0000003b203c7220 */ /* 0x082fe20000410000 */
[----:B------:R-:W-:Y:S01]  /*1e5b0*/  FMUL.FTZ R32, R43, R59 ;  /* 0x0000003b2b207220 */ /* 0x000fe20000410000 */
[----:B------:R-:W-:Y:S02]  /*1e5c0*/  LEA.HI R43, R64, R64, RZ, 0x1 ;  /* 0x00000040402b7211 */ /* 0x000fe400078f08ff */
[----:B------:R-:W-:Y:S02]  /*1e5d0*/  LOP3.LUT R42, R42, 0xfffffff8, RZ, 0xc0, !PT ;  /* 0xfffffff82a2a7812 */ /* 0x000fe400078ec0ff */
[----:B------:R-:W-:-:S02]  /*1e5e0*/  SHF.R.S32.HI R41, RZ, 0x5, R38 ;  /* 0x00000005ff297819 */ /* 0x000fc40000011426 */
[----:B------:R-:W-:Y:S01]  /*1e5f0*/  LOP3.LUT R43, R43, 0x1ffffffe, RZ, 0xc0, !PT ;  /* 0x1ffffffe2b2b7812 */ /* 0x000fe200078ec0ff */
[----:B------:R-:W-:Y:S02]  /*1e600*/  IMAD.IADD R42, R35, 0x1, -R42 ;  /* 0x00000001232a7824 */ /* 0x000fe400078e0a2a */
[----:B------:R-:W-:Y:S02]  /*1e610*/  IMAD R41, R56, 0x4, R41 ;  /* 0x0000000438297824 */ /* 0x000fe400078e0229 */
[----:B------:R-:W-:Y:S02]  /*1e620*/  IMAD.IADD R43, R64, 0x1, -R43 ;  /* 0x00000001402b7824 */ /* 0x000fe400078e0a2b */
[----:B------:R-:W-:-:S04]  /*1e630*/  IMAD.U32 R42, R41, 0x10, R42 ;  /* 0x00000010292a7824 */ /* 0x000fc800078e002a */
[----:B------:R-:W-:-:S04]  /*1e640*/  IMAD R56, R43, 0x8, R42 ;  /* 0x000000082b387824 */ /* 0x000fc800078e022a */
[----:B------:R-:W-:-:S05]  /*1e650*/  @P1 IMAD.HI.U32 R38, R56, R13, RZ ;  /* 0x0000000d38261227 */ /* 0x000fca00078e00ff */
[----:B------:R-:W-:Y:S01]  /*1e660*/  @P1 SHF.R.U32.HI R56, RZ, R57, R38 ;  /* 0x00000039ff381219 */ /* 0x000fe20000011626 */
[----:B------:R-:W-:Y:S02]  /*1e670*/  IMAD.SHL.U32 R57, R0, 0x40, RZ ;  /* 0x0000004000397824 */ /* 0x000fe400078e00ff */
[-C--:B------:R-:W-:Y:S01]  /*1e680*/  FMUL.FTZ R48, R48, R59.reuse ;  /* 0x0000003b30307220 */ /* 0x080fe20000410000 */
[----:B------:R-:W-:Y:S01]  /*1e690*/  LOP3.LUT R40, R40, 0x7ffffffc, RZ, 0xc0, !PT ;  /* 0x7ffffffc28287812 */ /* 0x000fe200078ec0ff */
[-C--:B------:R-:W-:Y:S01]  /*1e6a0*/  FMUL.FTZ R20, R27, R59.reuse ;  /* 0x0000003b1b147220 */ /* 0x080fe20000410000 */
[----:B------:R-:W0:Y:S01]  /*1e6b0*/  SHFL.IDX PT, R41, R56, RZ, 0x1c1f ;  /* 0x001c1fff38297589 */ /* 0x000e2200000e0000 */
[-C--:B------:R-:W-:Y:S01]  /*1e6c0*/  FMUL.FTZ R27, R34, R59.reuse ;  /* 0x0000003b221b7220 */ /* 0x080fe20000410000 */
[-C--:B------:R-:W-:Y:S01]  /*1e6d0*/  FMUL.FTZ R34, R47, R59.reuse ;  /* 0x0000003b2f227220 */ /* 0x080fe20000410000 */
[----:B------:R-:W-:Y:S01]  /*1e6e0*/  IADD3 R13, -R57, 0x1, RZ ;  /* 0x00000001390d7810 */ /* 0x000fe20007ffe1ff */
[----:B------:R1:W2:Y:S01]  /*1e6f0*/  MUFU.TANH R47, R48 ;  /* 0x00000030002f7308 */ /* 0x0002a20000002400 */
        /* <DEDUP_REMOVED lines=8> */
[----:B-1----:R-:W-:-:S02]  /*1e780*/  IMAD.IADD R48, R39, 0x1, -R40 ;  /* 0x0000000127307824 */ /* 0x002fc400078e0a28 */
[-C--:B------:R-:W-:Y:S01]  /*1e790*/  FMUL.FTZ R50, R54, R59.reuse ;  /* 0x0000003b36327220 */ /* 0x080fe20000410000 */
[-C--:B------:R-:W-:Y:S01]  /*1e7a0*/  FMUL.FTZ R51, R55, R59.reuse ;  /* 0x0000003b37337220 */ /* 0x080fe20000410000 */
[-C--:B------:R-:W-:Y:S01]  /*1e7b0*/  FMUL.FTZ R44, R44, R59.reuse ;  /* 0x0000003b2c2c7220 */ /* 0x080fe20000410000 */
[----:B------:R-:W-:Y:S01]  /*1e7c0*/  FMUL.FTZ R45, R45, R59 ;  /* 0x0000003b2d2d7220 */ /* 0x000fe20000410000 */
[----:B------:R-:W-:Y:S01]  /*1e7d0*/  IMAD R13, R48, -0x2, R13 ;  /* 0xfffffffe300d7824 */ /* 0x000fe200078e020d */
[----:B------:R-:W1:Y:S04]  /*1e7e0*/  MUFU.TANH R14, R14 ;  /* 0x0000000e000e7308 */ /* 0x000e680000002400 */
[----:B------:R-:W-:-:S04]  /*1e7f0*/  IADD3 R38, -R4, R13, R5 ;  /* 0x0000000d04267210 */ /* 0x000fc80007ffe105 */
[----:B------:R-:W3:Y:S01]  /*1e800*/  MUFU.TANH R21, R21 ;  /* 0x0000001500157308 */ /* 0x000ee20000002400 */
[----:B------:R-:W-:-:S07]  /*1e810*/  LOP3.LUT R13, RZ, R6, RZ, 0x33, !PT ;  /* 0x00000006ff0d7212 */ /* 0x000fce00078e33ff */
        /* <DEDUP_REMOVED lines=30> */
[----:B------:R-:W-:Y:S02]  /*1ea00*/  IMAD.IADD R55, R38, 0x1, R13 ;  /* 0x0000000126377824 */ /* 0x000fe400078e020d */
        /* <DEDUP_REMOVED lines=14> */
.L_x_6291:
[----:B------:R-:W-:-:S13]  /*1eaf0*/  ISETP.NE.AND P1, PT, R9, 0x1, PT ;  /* 0x000000010900780c */ /* 0x000fda0003f25270 */
[----:B------:R-:W-:-:S05]  /*1eb00*/  @P1 IMAD.HI.U32 R38, R8, R10, RZ ;  /* 0x0000000a08261227 */ /* 0x000fca00078e00ff */
[----:B------:R-:W-:-:S07]  /*1eb10*/  @P1 SHF.R.U32.HI R8, RZ, R11, R38 ;  /* 0x0000000bff081219 */ /* 0x000fce0000011626 */
.L_x_6292:
[----:B------:R-:W-:Y:S05]  /*1eb20*/  BSYNC B1 ;  /* 0x0000000000017941 */ /* 0x000fea0003800000 */
.L_x_6290:
[----:B------:R-:W-:-:S04]  /*1eb30*/  IMAD R13, R8, R9, -R57 ;  /* 0x00000009080d7224 */ /* 0x000fc800078e0a39 */
[----:B------:R-:W-:-:S05]  /*1eb40*/  IMAD R8, R48, -0x2, R13 ;  /* 0xfffffffe30087824 */ /* 0x000fca00078e020d */
[----:B------:R-:W-:Y:S02]  /*1eb50*/  VIMNMX R7, R7, R8, !PT ;  /* 0x0000000807077248 */ /* 0x000fe40007fe0100 */
[----:B------:R-:W-:-:S07]  /*1eb60*/  VIADDMNMX R6, R8, R9, R6, PT ;  /* 0x0000000908067246 */ /* 0x000fce0003800106 */
.L_x_6289:
[----:B------:R-:W-:Y:S05]  /*1eb70*/  BSYNC B0 ;  /* 0x0000000000007941 */ /* 0x000fea0003800000 */
.L_x_6288:
[C---:B------:R-:W-:Y:S01]  /*1eb80*/  ISETP.GE.AND P1, PT, R59.reuse, 0x2, PT ;  /* 0x000000023b00780c */ /* 0x040fe20003f26270 */
[----:B------:R-:W0:Y:S01]  /*1eb90*/  SHFL.IDX PT, R56, R56, 0x1, 0x1c1f ;  /* 0x003c1f0038387f89 */ /* 0x000e2200000e0000 */
[----:B------:R-:W-:Y:S01]  /*1eba0*/  ISETP.GE.AND P3, PT, R59, 0xa, PT ;  /* 0x0000000a3b00780c */ /* 0x000fe20003f66270 */
[----:B------:R-:W-:Y:S01]  /*1ebb0*/  BSSY B0, `(.L_x_6293) ;  /* 0x0000060000007945 */ /* 0x000fe20003800000 */
[----:B------:R-:W-:Y:S02]  /*1ebc0*/  P2R R64, PR, RZ, 0x2 ;  /* 0x00000002ff407803 */ /* 0x000fe40000000000 */
[----:B------:R-:W-:Y:S02]  /*1ebd0*/  ISETP.GT.AND P1, PT, R7, 0x1, !P1 ;  /* 0x000000010700780c */ /* 0x000fe40004f24270 */
[----:B------:R-:W-:Y:S02]  /*1ebe0*/  ISETP.GE.AND P2, PT, R59, 0x9, PT ;  /* 0x000000093b00780c */ /* 0x000fe40003f46270 */
[----:B------:R-:W-:-:S02]  /*1ebf0*/  ISETP.LT.OR P1, PT, R6, 0x2, P1 ;  /* 0x000000020600780c */ /* 0x000fc40000f21670 */
[----:B------:R-:W-:Y:S02]  /*1ec00*/  P2R R67, PR, RZ, 0x4 ;  /* 0x00000004ff437803 */ /* 0x000fe40000000000 */
[----:B------:R-:W-:Y:S02]  /*1ec10*/  FSEL R38, R21, -INF , !P1 ;  /* 0xff80000015267808 */ /* 0x000fe40004800000 */
[C---:B------:R-:W-:Y:S02]  /*1ec20*/  ISETP.GT.AND P1, PT, R7.reuse, 0x9, !P3 ;  /* 0x000000090700780c */ /* 0x040fe40005f24270 */
[----:B------:R-:W-:Y:S02]  /*1ec30*/  P2R R68, PR, RZ, 0x8 ;  /* 0x00000008ff447803 */ /* 0x000fe40000000000 */
[----:B------:R-:W-:Y:S02]  /*1ec40*/  ISETP.LT.OR P1, PT, R6, 0xa, P1 ;  /* 0x0000000a0600780c */ /* 0x000fe40000f21670 */
[----:B------:R-:W-:-:S02]  /*1ec50*/  ISETP.GT.AND P2, PT, R7, 0x8, !P2 ;  /* 0x000000080700780c */ /* 0x000fc40005744270 */
[----:B------:R-:W-:Y:S01]  /*1ec60*/  ISETP.GE.AND P3, PT, R59, 0x11, PT ;  /* 0x000000113b00780c */ /* 0x000fe20003f66270 */
[----:B0-----:R-:W-:Y:S01]  /*1ec70*/  IMAD.IADD R8, R54, 0x1, R56 ;  /* 0x0000000136087824 */ /* 0x001fe200078e0238 */
[----:B------:R-:W-:Y:S02]  /*1ec80*/  FSEL R40, R58, -INF , !P1 ;  /* 0xff8000003a287808 */ /* 0x000fe40004800000 */
[----:B------:R-:W-:Y:S02]  /*1ec90*/  ISETP.LT.OR P2, PT, R6, 0x9, P2 ;  /* 0x000000090600780c */ /* 0x000fe40001741670 */
[----:B------:R-:W-:Y:S02]  /*1eca0*/  ISETP.GT.AND P1, PT, R7, 0x10, !P3 ;  /* 0x000000100700780c */ /* 0x000fe40005f24270 */
[----:B------:R-:W-:Y:S02]  /*1ecb0*/  FSEL R39, R24, -INF , !P2 ;  /* 0xff80000018277808 */ /* 0x000fe40005000000 */
        /* <DEDUP_REMOVED lines=48> */
[----:B------:R-:W-:Y:S01]  /*1efc0*/  FSEL R21, R52, -INF , !P5 ;  /* 0xff80000034157808 */ /* 0x000fe20006800000 */
[----:B------:R-:W-:Y:S01]  /*1efd0*/  IMAD.IADD R52, R55, 0x1, R56 ;  /* 0x0000000137347824 */ /* 0x000fe200078e0238 */
[----:B------:R-:W-:-:S04]  /*1efe0*/  ISETP.GE.AND P5, PT, R59, 0x1, PT ;  /* 0x000000013b00780c */ /* 0x000fc80003fa6270 */
[----:B------:R-:W-:-:S04]  /*1eff0*/  ISETP.GT.AND P6, PT, R7, RZ, !P5 ;  /* 0x000000ff0700720c */ /* 0x000fc80006fc4270 */
[----:B------:R-:W-:-:S04]  /*1f000*/  ISETP.LT.OR P6, PT, R6, 0x1, P6 ;  /* 0x000000010600780c */ /* 0x000fc800037c1670 */
[----:B-1----:R-:W-:Y:S02]  /*1f010*/  FSEL R47, R14, -INF , !P6 ;  /* 0xff8000000e2f7808 */ /* 0x002fe40007000000 */
        /* <DEDUP_REMOVED lines=17> */
.L_x_6296:
[----:B------:R-:W-:-:S13]  /*1f130*/  ISETP.NE.AND P6, PT, R9, 0x1, PT ;  /* 0x000000010900780c */ /* 0x000fda0003fc5270 */
[----:B------:R-:W-:-:S05]  /*1f140*/  @P6 IMAD.HI.U32 R10, R4, R10, RZ ;  /* 0x0000000a040a6227 */ /* 0x000fca00078e00ff */
[----:B------:R-:W-:-:S07]  /*1f150*/  @P6 SHF.R.U32.HI R4, RZ, R11, R10 ;  /* 0x0000000bff046219 */ /* 0x000fce000001160a */
.L_x_6297:
[----:B------:R-:W-:Y:S05]  /*1f160*/  BSYNC B1 ;  /* 0x0000000000017941 */ /* 0x000fea0003800000 */
.L_x_6295:
[----:B------:R-:W-:-:S04]  /*1f170*/  IMAD R5, R4, R9, -R57 ;  /* 0x0000000904057224 */ /* 0x000fc800078e0a39 */
[----:B------:R-:W-:-:S05]  /*1f180*/  IMAD R5, R48, -0x2, R5 ;  /* 0xfffffffe30057824 */ /* 0x000fca00078e0205 */
[----:B------:R-:W-:Y:S02]  /*1f190*/  VIADDMNMX R8, R5, R9, R8, PT ;  /* 0x0000000905087246 */ /* 0x000fe40003800108 */
[----:B------:R-:W-:-:S07]  /*1f1a0*/  VIMNMX R52, R52, R5, !PT ;  /* 0x0000000534347248 */ /* 0x000fce0007fe0100 */
.L_x_6294:
[----:B------:R-:W-:Y:S05]  /*1f1b0*/  BSYNC B0 ;  /* 0x0000000000007941 */ /* 0x000fea0003800000 */
.L_x_6293:
[----:B------:R-:W2:Y:S01]  /*1f1c0*/  LD.E.64 R6, desc[UR40][R152.64+0x200] ;  /* 0x0002002898067980 */ /* 0x000ea2000c101b00 */
[----:B------:R-:W-:Y:S02]  /*1f1d0*/  ISETP.GT.AND P5, PT, R52, RZ, !P5 ;  /* 0x000000ff3400720c */ /* 0x000fe40006fa4270 */
[----:B------:R-:W-:Y:S02]  /*1f1e0*/  ISETP.NE.AND P6, PT, R62, RZ, PT ;  /* 0x000000ff3e00720c */ /* 0x000fe40003fc5270 */
        /* <DEDUP_REMOVED lines=34> */
[C---:B------:R-:W-:Y:S02]  /*1f410*/  ISETP.GT.AND P5, PT, R52.reuse, 0x21, !P6 ;  /* 0x000000213400780c */ /* 0x040fe400077a4270 */
[----:B------:R-:W-:Y:S02]  /*1f420*/  ISETP.GT.AND P1, PT, R52, 0x29, !P1 ;  /* 0x000000293400780c */ /* 0x000fe40004f24270 */
[----:B------:R-:W-:Y:S02]  /*1f430*/  ISETP.LT.OR P5, PT, R8, 0x22, P5 ;  /* 0x000000220800780c */ /* 0x000fe40002fa1670 */
[----:B------:R-:W-:Y:S02]  /*1f440*/  ISETP.NE.AND P6, PT, R49, RZ, PT ;  /* 0x000000ff3100720c */ /* 0x000fe40003fc5270 */
[----:B------:R-:W-:-:S02]  /*1f450*/  FSEL R32, R32, -INF , !P5 ;  /* 0xff80000020207808 */ /* 0x000fc40006800000 */
[----:B------:R-:W-:-:S04]  /*1f460*/  ISETP.NE.AND P5, PT, R63, RZ, PT ;  /* 0x000000ff3f00720c */ /* 0x000fc80003fa5270 */
[----:B------:R-:W-:-:S04]  /*1f470*/  ISETP.GT.AND P5, PT, R52, 0x28, !P5 ;  /* 0x000000283400780c */ /* 0x000fc80006fa4270 */
[----:B------:R-:W-:Y:S02]  /*1f480*/  ISETP.LT.OR P5, PT, R8, 0x29, P5 ;  /* 0x000000290800780c */ /* 0x000fe40002fa1670 */
[----:B------:R-:W-:Y:S02]  /*1f490*/  ISETP.GT.AND P2, PT, R52, 0x30, !P2 ;  /* 0x000000303400780c */ /* 0x000fe40005744270 */
[----:B------:R-:W-:Y:S02]  /*1f4a0*/  ISETP.LT.OR P1, PT, R8, 0x2a, P1 ;  /* 0x0000002a0800780c */ /* 0x000fe40000f21670 */
[----:B------:R-:W-:Y:S02]  /*1f4b0*/  FSEL R49, R33, -INF , !P5 ;  /* 0xff80000021317808 */ /* 0x000fe40006800000 */
[----:B------:R-:W-:Y:S02]  /*1f4c0*/  ISETP.GT.AND P3, PT, R52, 0x31, !P3 ;  /* 0x000000313400780c */ /* 0x000fe40005f64270 */
[----:B------:R-:W-:-:S02]  /*1f4d0*/  ISETP.LT.OR P2, PT, R8, 0x31, P2 ;  /* 0x000000310800780c */ /* 0x000fc40001741670 */
        /* <DEDUP_REMOVED lines=9> */
[----:B------:R-:W-:Y:S02]  /*1f570*/  FSEL R51, R51, -INF , !P1 ;  /* 0xff80000033337808 */ /* 0x000fe40004800000 */
        /* <DEDUP_REMOVED lines=32> */
[----:B------:R-:W-:Y:S02]  /*1f780*/  FMNMX.FTZ R5, R35, R4, !PT ;  /* 0x0000000423057209 */ /* 0x000fe40007810000 */
[----:B------:R-:W-:Y:S02]  /*1f790*/  IADD3 R4, P2, R2, 0x200, RZ ;  /* 0x0000020002047810 */ /* 0x000fe40007f5e0ff */
[----:B------:R-:W-:Y:S02]  /*1f7a0*/  FMNMX.FTZ R8, R50, R5, !PT ;  /* 0x0000000532087209 */ /* 0x000fe40007810000 */
[----:B------:R-:W-:Y:S01]  /*1f7b0*/  LOP3.LUT R4, R4, 0x4, RZ, 0xfc, !PT ;  /* 0x0000000404047812 */ /* 0x000fe200078efcff */
[----:B------:R-:W-:Y:S01]  /*1f7c0*/  IMAD.X R5, RZ, RZ, R16, P2 ;  /* 0x000000ffff057224 */ /* 0x000fe200010e0610 */
        /* <DEDUP_REMOVED lines=13> */
[----:B------:R-:W0:Y:S04]  /*1f8a0*/  LD.E R58, desc[UR40][R152.64+0x214] ;  /* 0x00021428983a7980 */ /* 0x000e28000c101900 */
[----:B------:R-:W4:Y:S04]  /*1f8b0*/  LD.E R56, desc[UR40][R152.64+0x210] ;  /* 0x0002102898387980 */ /* 0x000f28000c101900 */
        /* <DEDUP_REMOVED lines=9> */
[----:B------:R-:W0:Y:S08]  /*1f950*/  MUFU.EX2 R15, R15 ;  /* 0x0000000f000f7308 */ /* 0x000e300000000800 */
[----:B------:R-:W4:Y:S01]  /*1f960*/  MUFU.EX2 R33, R7 ;  /* 0x0000000700217308 */ /* 0x000f220000000800 */
[----:B0-----:R-:W-:Y:S01]  /*1f970*/  FMUL.FTZ R53, R15, R58 ;  /* 0x0000003a0f357220 */ /* 0x001fe20000410000 */
[----:B----4-:R-:W-:-:S04]  /*1f980*/  FMUL.FTZ R11, R33, R56 ;  /* 0x00000038210b7220 */ /* 0x010fc80000410000 */
[----:B------:R0:W-:Y:S04]  /*1f990*/  ST.E desc[UR40][R152.64+0x214], R53 ;  /* 0x0002143598007985 */ /* 0x0001e8000c101928 */
[----:B------:R0:W-:Y:S04]  /*1f9a0*/  ST.E desc[UR40][R152.64+0x210], R11 ;  /* 0x0002100b98007985 */ /* 0x0001e8000c101928 */
[----:B-----5:R-:W2:Y:S01]  /*1f9b0*/  LD.E R6, desc[UR40][R8.64+0x4] ;  /* 0x0000042808067980 */ /* 0x020ea2000c101900 */
        /* <DEDUP_REMOVED lines=12> */
.L_x_6299:
[----:B------:R-:W-:Y:S05]  /*1fa80*/  BSYNC B0 ;  /* 0x0000000000007941 */ /* 0x000fea0003800000 */
.L_x_6298:
        /* <DEDUP_REMOVED lines=17> */
[-CC-:B------:R-:W-:Y:S01]  /*1fba0*/  FFMA.FTZ R168, R47, R53.reuse, -R8.reuse ;  /* 0x000000352fa87223 */ /* 0x180fe20000010808 */
[----:B------:R-:W-:Y:S01]  /*1fbb0*/  FSEL R4, R5, RZ, P1 ;  /* 0x000000ff05047208 */ /* 0x000fe20000800000 */
[-CC-:B------:R-:W-:Y:S01]  /*1fbc0*/  FFMA.FTZ R3, R38, R53.reuse, -R8.reuse ;  /* 0x0000003526037223 */ /* 0x180fe20000010808 */
[-CC-:B------:R-:W-:Y:S01]  /*1fbd0*/  FFMA.FTZ R170, R39, R53.reuse, -R8.reuse ;  /* 0x0000003527aa7223 */ /* 0x180fe20000010808 */
[-CC-:B0-----:R-:W-:Y:S01]  /*1fbe0*/  FFMA.FTZ R11, R40, R53.reuse, -R8.reuse ;  /* 0x00000035280b7223 */ /* 0x181fe20000010808 */
[-C--:B------:R-:W-:Y:S01]  /*1fbf0*/  FFMA.FTZ R172, R41, R53.reuse, -R8 ;  /* 0x0000003529ac7223 */ /* 0x080fe20000010808 */
[-CC-:B------:R-:W-:Y:S01]  /*1fc00*/  FFMA.FTZ R48, R48, R53.reuse, -R4.reuse ;  /* 0x0000003530307223 */ /* 0x180fe20000010804 */
[----:B------:R-:W5:Y:S01]  /*1fc10*/  MUFU.EX2 R168, R168 ;  /* 0x000000a800a87308 */ /* 0x000f620000000800 */
[-CC-:B------:R-:W-:Y:S01]  /*1fc20*/  FFMA.FTZ R20, R20, R53.reuse, -R4.reuse ;  /* 0x0000003514147223 */ /* 0x180fe20000010804 */
[-CC-:B------:R-:W-:Y:S01]  /*1fc30*/  FFMA.FTZ R25, R25, R53.reuse, -R4.reuse ;  /* 0x0000003519197223 */ /* 0x180fe20000010804 */
[-C--:B------:R-:W-:Y:S01]  /*1fc40*/  FFMA.FTZ R26, R26, R53.reuse, -R4 ;  /* 0x000000351a1a7223 */ /* 0x080fe20000010804 */
[-CC-:B------:R-:W-:Y:S01]  /*1fc50*/  FFMA.FTZ R174, R43, R53.reuse, -R8.reuse ;  /* 0x000000352bae7223 */ /* 0x180fe20000010808 */
[-C--:B------:R-:W-:Y:S01]  /*1fc60*/  FFMA.FTZ R178, R37, R53.reuse, -R8 ;  /* 0x0000003525b27223 */ /* 0x080fe20000010808 */
[-C--:B------:R-:W-:Y:S01]  /*1fc70*/  FFMA.FTZ R27, R27, R53.reuse, -R4 ;  /* 0x000000351b1b7223 */ /* 0x080fe20000010804 */
        /* <DEDUP_REMOVED lines=9> */
[----:B------:R-:W0:Y:S01]  /*1fd10*/  MUFU.EX2 R3, R3 ;  /* 0x0000000300037308 */ /* 0x000e220000000800 */
[-C--:B------:R-:W-:Y:S01]  /*1fd20*/  FFMA.FTZ R8, R14, R53.reuse, -R8 ;  /* 0x000000350e087223 */ /* 0x080fe20000010808 */
[-CC-:B------:R-:W-:Y:S01]  /*1fd30*/  FFMA.FTZ R28, R28, R53.reuse, -R4.reuse ;  /* 0x000000351c1c7223 */ /* 0x180fe20000010804 */
[----:B-----5:R-:W-:Y:S01]  /*1fd40*/  FADD.FTZ R6, R168, R55 ;  /* 0x00000037a8067221 */ /* 0x020fe20000010000 */
        /* <DEDUP_REMOVED lines=10> */
[----:B------:R-:W-:-:S02]  /*1fdf0*/  FFMA.FTZ R4, R51, R53, -R4 ;  /* 0x0000003533047223 */ /* 0x000fc40000010804 */
[----:B------:R-:W1:Y:S01]  /*1fe00*/  MUFU.EX2 R170, R170 ;  /* 0x000000aa00aa7308 */ /* 0x000e620000000800 */
[----:B0-----:R-:W-:-:S07]  /*1fe10*/  FADD.FTZ R5, R3, R6 ;  /* 0x0000000603057221 */ /* 0x001fce0000010000 */
[----:B------:R-:W-:Y:S08]  /*1fe20*/  MUFU.EX2 R25, R25 ;  /* 0x0000001900197308 */ /* 0x000ff00000000800 */
[----:B------:R-:W0:Y:S01]  /*1fe30*/  MUFU.EX2 R11, R11 ;  /* 0x0000000b000b7308 */ /* 0x000e220000000800 */
[----:B-1----:R-:W-:-:S07]  /*1fe40*/  FADD.FTZ R6, R170, R5 ;  /* 0x00000005aa067221 */ /* 0x002fce0000010000 */
[----:B------:R-:W-:Y:S08]  /*1fe50*/  MUFU.EX2 R26, R26 ;  /* 0x0000001a001a7308 */ /* 0x000ff00000000800 */
[----:B------:R-:W1:Y:S01]  /*1fe60*/  MUFU.EX2 R172, R172 ;  /* 0x000000ac00ac7308 */ /* 0x000e620000000800 */
[----:B0-----:R-:W-:-:S07]  /*1fe70*/  FADD.FTZ R7, R11, R6 ;  /* 0x000000060b077221 */ /* 0x001fce0000010000 */
[----:B------:R0:W-:Y:S08]  /*1fe80*/  MUFU.EX2 R182, R8 ;  /* 0x0000000800b67308 */ /* 0x0001f00000000800 */
[----:B------:R-:W2:Y:S01]  /*1fe90*/  MUFU.EX2 R27, R27 ;  /* 0x0000001b001b7308 */ /* 0x000ea20000000800 */
[----:B0-----:R-:W-:-:S04]  /*1fea0*/  FADD.FTZ R8, R48, R57 ;  /* 0x0000003930087221 */ /* 0x001fc80000010000 */
[----:B------:R-:W-:-:S03]  /*1feb0*/  FADD.FTZ R8, R169, R8 ;  /* 0x00000008a9087221 */ /* 0x000fc60000010000 */
[----:B------:R-:W0:Y:S01]  /*1fec0*/  MUFU.EX2 R39, R39 ;  /* 0x0000002700277308 */ /* 0x000e220000000800 */
[----:B------:R-:W-:Y:S01]  /*1fed0*/  FADD.FTZ R5, R25, R8 ;  /* 0x0000000819057221 */ /* 0x000fe20000010000 */
[----:B-1----:R-:W-:-:S03]  /*1fee0*/  FADD.FTZ R8, R172, R7 ;  /* 0x00000007ac087221 */ /* 0x002fc60000010000 */
[----:B------:R-:W-:-:S03]  /*1fef0*/  FADD.FTZ R6, R26, R5 ;  /* 0x000000051a067221 */ /* 0x000fc60000010000 */
[----:B------:R-:W1:Y:S01]  /*1ff00*/  MUFU.EX2 R28, R28 ;  /* 0x0000001c001c7308 */ /* 0x000e620000000800 */
[----:B--2---:R-:W-:-:S07]  /*1ff10*/  FADD.FTZ R5, R27, R6 ;  /* 0x000000061b057221 */ /* 0x004fce0000010000 */
[----:B------:R-:W2:Y:S01]  /*1ff20*/  MUFU.EX2 R174, R174 ;  /* 0x000000ae00ae7308 */ /* 0x000ea20000000800 */
[----:B0-----:R-:W-:-:S07]  /*1ff30*/  FADD.FTZ R7, R39, R8 ;  /* 0x0000000827077221 */ /* 0x001fce0000010000 */
[----:B------:R-:W0:Y:S01]  /*1ff40*/  MUFU.EX2 R29, R29 ;  /* 0x0000001d001d7308 */ /* 0x000e220000000800 */
[----:B-1----:R-:W-:-:S07]  /*1ff50*/  FADD.FTZ R6, R28, R5 ;  /* 0x000000051c067221 */ /* 0x002fce0000010000 */
        /* <DEDUP_REMOVED lines=33> */
[----:B0-----:R-:W-:-:S04]  /*20170*/  FADD.FTZ R7, R21, R6 ;  /* 0x0000000615077221 */ /* 0x001fc80000010000 */
[----:B------:R-:W-:Y:S01]  /*20180*/  FADD.FTZ R45, R182, R7 ;  /* 0x00000007b62d7221 */ /* 0x000fe20000010000 */
[----:B-1----:R-:W-:-:S04]  /*20190*/  FADD.FTZ R6, R50, R5 ;  /* 0x0000000532067221 */ /* 0x002fc80000010000 */
        /* <DEDUP_REMOVED lines=36> */
[----:B------:R-:W-:Y:S04]  /*203e0*/  ST.E desc[UR40][R152.64+0x240], R9 ;  /* 0x0002400998007985 */ /* 0x000fe8000c101928 */
[----:B------:R-:W2:Y:S02]  /*203f0*/  LD.E R10, desc[UR40][R4.64] ;  /* 0x00000028040a7980 */ /* 0x000ea4000c101900 */
[----:B--2---:R-:W-:-:S05]  /*20400*/  FMUL.FTZ R11, R33, R10 ;  /* 0x0000000a210b7220 */ /* 0x004fca0000410000 */
[----:B------:R-:W-:Y:S04]  /*20410*/  ST.E desc[UR40][R4.64], R11 ;  /* 0x0000000b04007985 */ /* 0x000fe8000c101928 */
[----:B------:R-:W2:Y:S04]  /*20420*/  LD.E R42, desc[UR40][R152.64+0x254] ;  /* 0x00025428982a7980 */ /* 0x000ea8000c101900 */
[----:B------:R-:W3:Y:S04]  /*20430*/  LD.E R136, desc[UR40][R152.64+0x434] ;  /* 0x0004342898887980 */ /* 0x000ee8000c101900 */
        /* <DEDUP_REMOVED lines=61> */
[----:B---3--:R-:W-:-:S04]  /*20810*/  FMUL.FTZ R27, R33, R136 ;  /* 0x00000088211b7220 */ /* 0x008fc80000410000 */
[----:B------:R5:W-:Y:S01]  /*20820*/  ST.E desc[UR40][R152.64+0x254], R7 ;  /* 0x0002540798007985 */ /* 0x000be2000c101928 */
[----:B----4-:R-:W-:-:S03]  /*20830*/  FMUL.FTZ R3, R33, R40 ;  /* 0x0000002821037220 */ /* 0x010fc60000410000 */
[----:B------:R-:W-:Y:S04]  /*20840*/  ST.E desc[UR40][R152.64+0x434], R27 ;  /* 0x0004341b98007985 */ /* 0x000fe8000c101928 */
[----:B------:R0:W-:Y:S01]  /*20850*/  ST.E desc[UR40][R152.64+0x250], R3 ;  /* 0x0002500398007985 */ /* 0x0001e2000c101928 */
        /* <DEDUP_REMOVED lines=11> */
[----:B------:R1:W-:Y:S01]  /*20910*/  ST.E desc[UR40][R152.64+0x264], R11 ;  /* 0x0002640b98007985 */ /* 0x0003e2000c101928 */
[----:B------:R-:W-:-:S03]  /*20920*/  FMUL.FTZ R29, R33, R60 ;  /* 0x0000003c211d7220 */ /* 0x000fc60000410000 */
        /* <DEDUP_REMOVED lines=12> */
[C---:B-1----:R-:W-:Y:S01]  /*209f0*/  FMUL.FTZ R3, R33.reuse, R74 ;  /* 0x0000004a21037220 */ /* 0x042fe20000410000 */
[C---:B--2---:R-:W-:Y:S01]  /*20a00*/  FMUL.FTZ R27, R33.reuse, R78 ;  /* 0x0000004e211b7220 */ /* 0x044fe20000410000 */
[----:B------:R0:W-:Y:S01]  /*20a10*/  ST.E desc[UR40][R152.64+0x2a0], R29 ;  /* 0x0002a01d98007985 */ /* 0x0001e2000c101928 */
[----:B---3--:R-:W-:-:S03]  /*20a20*/  FMUL.FTZ R7, R33, R96 ;  /* 0x0000006021077220 */ /* 0x008fc60000410000 */
        /* <DEDUP_REMOVED lines=11> */
[----:B0-----:R-:W-:-:S03]  /*20ae0*/  FMUL.FTZ R13, R33, R88 ;  /* 0x00000058210d7220 */ /* 0x001fc60000410000 */
[----:B------:R0:W-:Y:S01]  /*20af0*/  ST.E desc[UR40][R152.64+0x2e4], R27 ;  /* 0x0002e41b98007985 */ /* 0x0001e2000c101928 */
[C---:B-1----:R-:W-:Y:S01]  /*20b00*/  FMUL.FTZ R21, R33.reuse, R90 ;  /* 0x0000005a21157220 */ /* 0x042fe20000410000 */
[C---:B--2---:R-:W-:Y:S02]  /*20b10*/  FMUL.FTZ R25, R33.reuse, R92 ;  /* 0x0000005c21197220 */ /* 0x044fe40000410000 */
[----:B------:R1:W-:Y:S01]  /*20b20*/  ST.E desc[UR40][R152.64+0x330], R7 ;  /* 0x0003300798007985 */ /* 0x0003e2000c101928 */
[C---:B---3--:R-:W-:Y:S01]  /*20b30*/  FMUL.FTZ R3, R33.reuse, R94 ;  /* 0x0000005e21037220 */ /* 0x048fe20000410000 */
[C---:B0-----:R-:W-:Y:S02]  /*20b40*/  FMUL.FTZ R27, R33.reuse, R98 ;  /* 0x00000062211b7220 */ /* 0x041fe40000410000 */
[----:B------:R0:W-:Y:S01]  /*20b50*/  ST.E desc[UR40][R152.64+0x2f0], R29 ;  /* 0x0002f01d98007985 */ /* 0x0001e2000c101928 */
[----:B-1----:R-:W-:-:S03]  /*20b60*/  FMUL.FTZ R7, R33, R116 ;  /* 0x0000007421077220 */ /* 0x002fc60000410000 */
[----:B------:R1:W-:Y:S04]  /*20b70*/  ST.E desc[UR40][R152.64+0x2f4], R31 ;  /* 0x0002f41f98007985 */ /* 0x0003e8000c101928 */
[----:B------:R2:W-:Y:S01]  /*20b80*/  ST.E desc[UR40][R152.64+0x300], R9 ;  /* 0x0003000998007985 */ /* 0x0005e2000c101928 */
[----:B0-----:R-:W-:-:S03]  /*20b90*/  FMUL.FTZ R29, R33, R100 ;  /* 0x00000064211d7220 */ /* 0x001fc60000410000 */
[----:B------:R0:W-:Y:S04]  /*20ba0*/  ST.E desc[UR40][R152.64+0x304], R11 ;  /* 0x0003040b98007985 */ /* 0x0001e8000c101928 */
[----:B------:R3:W-:Y:S01]  /*20bb0*/  ST.E desc[UR40][R152.64+0x310], R13 ;  /* 0x0003100d98007985 */ /* 0x0007e2000c101928 */
[----:B-1----:R-:W-:-:S03]  /*20bc0*/  FMUL.FTZ R31, R33, R102 ;  /* 0x00000066211f7220 */ /* 0x002fc60000410000 */
[----:B------:R1:W-:Y:S01]  /*20bd0*/  ST.E desc[UR40][R152.64+0x314], R21 ;  /* 0x0003141598007985 */ /* 0x0003e2000c101928 */
[----:B--2---:R-:W-:-:S03]  /*20be0*/  FMUL.FTZ R9, R33, R104 ;  /* 0x0000006821097220 */ /* 0x004fc60000410000 */
[----:B------:R2:W-:Y:S01]  /*20bf0*/  ST.E desc[UR40][R152.64+0x320], R25 ;  /* 0x0003201998007985 */ /* 0x0005e2000c101928 */
[----:B0-----:R-:W-:-:S03]  /*20c00*/  FMUL.FTZ R11, R33, R106 ;  /* 0x0000006a210b7220 */ /* 0x001fc60000410000 */
[----:B------:R0:W-:Y:S01]  /*20c10*/  ST.E desc[UR40][R152.64+0x324], R3 ;  /* 0x0003240398007985 */ /* 0x0001e2000c101928 */
[----:B---3--:R-:W-:-:S03]  /*20c20*/  FMUL.FTZ R13, R33, R108 ;  /* 0x0000006c210d7220 */ /* 0x008fc60000410000 */
[----:B------:R3:W-:Y:S01]  /*20c30*/  ST.E desc[UR40][R152.64+0x334], R27 ;  /* 0x0003341b98007985 */ /* 0x0007e2000c101928 */
[C---:B-1----:R-:W-:Y:S01]  /*20c40*/  FMUL.FTZ R21, R33.reuse, R110 ;  /* 0x0000006e21157220 */ /* 0x042fe20000410000 */
[C---:B--2---:R-:W-:Y:S02]  /*20c50*/  FMUL.FTZ R25, R33.reuse, R112 ;  /* 0x0000007021197220 */ /* 0x044fe40000410000 */
[----:B------:R1:W-:Y:S01]  /*20c60*/  ST.E desc[UR40][R152.64+0x380], R7 ;  /* 0x0003800798007985 */ /* 0x0003e2000c101928 */
[C---:B0-----:R-:W-:Y:S01]  /*20c70*/  FMUL.FTZ R3, R33.reuse, R114 ;  /* 0x0000007221037220 */ /* 0x041fe20000410000 */
[C---:B---3--:R-:W-:Y:S02]  /*20c80*/  FMUL.FTZ R27, R33.reuse, R118 ;  /* 0x00000076211b7220 */ /* 0x048fe40000410000 */
        /* <DEDUP_REMOVED lines=22> */
[----:B------:R1:W-:Y:S01]  /*20df0*/  ST.E desc[UR40][R152.64+0x394], R31 ;  /* 0x0003941f98007985 */ /* 0x0003e2000c101928 */
[----:B------:R-:W-:-:S03]  /*20e00*/  LOP3.LUT R6, R8, 0x8, RZ, 0xfc, !PT ;  /* 0x0000000808067812 */ /* 0x000fc600078efcff */
        /* <DEDUP_REMOVED lines=16> */
[C---:B---3--:R-:W-:Y:S01]  /*20f10*/  FMUL.FTZ R27, R33.reuse, R10 ;  /* 0x0000000a211b7220 */ /* 0x048fe20000410000 */
[----:B------:R-:W-:Y:S01]  /*20f20*/  FMUL.FTZ R33, R33, R12 ;  /* 0x0000000c21217220 */ /* 0x000fe20000410000 */
[--C-:B-1----:R-:W-:Y:S01]  /*20f30*/  IMAD.MOV.U32 R7, RZ, RZ, R5.reuse ;  /* 0x000000ffff077224 */ /* 0x102fe200078e0005 */
[----:B------:R-:W-:Y:S04]  /*20f40*/  ST.E desc[UR40][R152.64+0x3e0], R29 ;  /* 0x0003e01d98007985 */ /* 0x000fe8000c101928 */
[----:B------:R-:W-:Y:S04]  /*20f50*/  ST.E desc[UR40][R152.64+0x3e4], R31 ;  /* 0x0003e41f98007985 */ /* 0x000fe8000c101928 */
[----:B------:R0:W-:Y:S04]  /*20f60*/  ST.E desc[UR40][R152.64+0x3f0], R9 ;  /* 0x0003f00998007985 */ /* 0x0001e8000c101928 */
[----:B------:R1:W-:Y:S04]  /*20f70*/  ST.E desc[UR40][R152.64+0x3f4], R11 ;  /* 0x0003f40b98007985 */ /* 0x0003e8000c101928 */
[----:B------:R-:W-:Y:S04]  /*20f80*/  ST.E desc[UR40][R152.64+0x400], R13 ;  /* 0x0004000d98007985 */ /* 0x000fe8000c101928 */
[----:B------:R-:W-:Y:S04]  /*20f90*/  ST.E desc[UR40][R152.64+0x404], R21 ;  /* 0x0004041598007985 */ /* 0x000fe8000c101928 */
[----:B------:R-:W-:Y:S04]  /*20fa0*/  ST.E desc[UR40][R152.64+0x410], R25 ;  /* 0x0004101998007985 */ /* 0x000fe8000c101928 */
[----:B------:R2:W-:Y:S04]  /*20fb0*/  ST.E desc[UR40][R152.64+0x414], R3 ;  /* 0x0004140398007985 */ /* 0x0005e8000c101928 */
[----:B------:R-:W-:Y:S04]  /*20fc0*/  ST.E desc[UR40][R152.64+0x424], R27 ;  /* 0x0004241b98007985 */ /* 0x000fe8000c101928 */
[----:B------:R-:W-:Y:S04]  /*20fd0*/  ST.E desc[UR40][R152.64+0x430], R33 ;  /* 0x0004302198007985 */ /* 0x000fe8000c101928 */
[----:B------:R-:W1:Y:S01]  /*20fe0*/  LD.E R10, desc[UR40][R6.64] ;  /* 0x00000028060a7980 */ /* 0x000e62000c101900 */
[----:B------:R-:W-:Y:S01]  /*20ff0*/  LOP3.LUT R8, R8, 0xc, RZ, 0xfc, !PT ;  /* 0x0000000c08087812 */ /* 0x000fe200078efcff */
[----:B0-----:R-:W-:-:S02]  /*21000*/  IMAD.MOV.U32 R9, RZ, RZ, R5 ;  /* 0x000000ffff097224 */ /* 0x001fc400078e0005 */
[----:B-1----:R-:W-:-:S05]  /*21010*/  FMUL.FTZ R11, R15, R10 ;  /* 0x0000000a0f0b7220 */ /* 0x002fca0000410000 */
[----:B------:R-:W-:Y:S04]  /*21020*/  ST.E desc[UR40][R6.64], R11 ;  /* 0x0000000b06007985 */ /* 0x000fe8000c101928 */
[----:B------:R-:W2:Y:S02]  /*21030*/  LD.E R10, desc[UR40][R8.64] ;  /* 0x00000028080a7980 */ /* 0x000ea4000c101900 */
[----:B--2---:R-:W-:-:S05]  /*21040*/  FMUL.FTZ R3, R15, R10 ;  /* 0x0000000a0f037220 */ /* 0x004fca0000410000 */
[----:B------:R0:W-:Y:S04]  /*21050*/  ST.E desc[UR40][R8.64], R3 ;  /* 0x0000000308007985 */ /* 0x0001e8000c101928 */
[----:B------:R-:W2:Y:S04]  /*21060*/  LD.E R138, desc[UR40][R152.64+0x43c] ;  /* 0x00043c28988a7980 */ /* 0x000ea8000c101900 */
[----:B------:R-:W0:Y:S04]  /*21070*/  LD.E R48, desc[UR40][R152.64+0x258] ;  /* 0x0002582898307980 */ /* 0x000e28000c101900 */
        /* <DEDUP_REMOVED lines=62> */
[----:B0-----:R-:W-:-:S04]  /*21460*/  FMUL.FTZ R3, R15, R48 ;  /* 0x000000300f037220 */ /* 0x001fc80000410000 */
[----:B------:R0:W-:Y:S01]  /*21470*/  ST.E desc[UR40][R152.64+0x43c], R31 ;  /* 0x00043c1f98007985 */ /* 0x0001e2000c101928 */
[C---:B---3--:R-:W-:Y:S01]  /*21480*/  FMUL.FTZ R11, R15.reuse, R50 ;  /* 0x000000320f0b7220 */ /* 0x048fe20000410000 */
        /* <DEDUP_REMOVED lines=22> */
[----:B-1----:R-:W-:-:S03]  /*215f0*/  FMUL.FTZ R29, R15, R78 ;  /* 0x0000004e0f1d7220 */ /* 0x002fc60000410000 */
[----:B------:R1:W-:Y:S01]  /*21600*/  ST.E desc[UR40][R152.64+0x2a8], R37 ;  /* 0x0002a82598007985 */ /* 0x0003e2000c101928 */
[C---:B--2---:R-:W-:Y:S01]  /*21610*/  FMUL.FTZ R31, R15.reuse, R82 ;  /* 0x000000520f1f7220 */ /* 0x044fe20000410000 */
[C---:B---3--:R-:W-:Y:S01]  /*21620*/  FMUL.FTZ R33, R15.reuse, R84 ;  /* 0x000000540f217220 */ /* 0x048fe20000410000 */
        /* <DEDUP_REMOVED lines=93> */
[----:B------:R3:W-:Y:S04]  /*21c00*/  ST.E desc[UR40][R152.64+0x438], R15 ;  /* 0x0004380f98007985 */ /* 0x0007e8000c101928 */
[----:B------:R4:W-:Y:S04]  /*21c10*/  ST.E desc[UR40][R152.64+0x240], R21 ;  /* 0x0002401598007985 */ /* 0x0009e8000c101928 */
[----:B0-----:R-:W5:Y:S04]  /*21c20*/  LD.E R25, desc[UR40][R4.64] ;  /* 0x0000002804197980 */ /* 0x001f68000c101900 */
[----:B------:R-:W4:Y:S04]  /*21c30*/  LD.E R3, desc[UR40][R152.64+0x1e8] ;  /* 0x0001e82898037980 */ /* 0x000f28000c101900 */
[----:B------:R-:W4:Y:S04]  /*21c40*/  LD.E.64 R10, desc[UR40][R152.64+0xa8] ;  /* 0x0000a828980a7980 */ /* 0x000f28000c101b00 */
[----:B-----5:R0:W-:Y:S04]  /*21c50*/  ST.E desc[UR40][R4.64], R25 ;  /* 0x0000001904007985 */ /* 0x0201e8000c101928 */
[----:B-1----:R-:W5:Y:S04]  /*21c60*/  LD.E R27, desc[UR40][R6.64] ;  /* 0x00000028061b7980 */ /* 0x002f68000c101900 */
[----:B-----5:R1:W-:Y:S04]  /*21c70*/  ST.E desc[UR40][R6.64], R27 ;  /* 0x0000001b06007985 */ /* 0x0203e8000c101928 */
[----:B--2---:R-:W2:Y:S04]  /*21c80*/  LD.E R29, desc[UR40][R8.64] ;  /* 0x00000028081d7980 */ /* 0x004ea8000c101900 */
[----:B--2---:R2:W-:Y:S04]  /*21c90*/  ST.E desc[UR40][R8.64], R29 ;  /* 0x0000001d08007985 */ /* 0x0045e8000c101928 */
[----:B------:R-:W5:Y:S04]  /*21ca0*/  LD.E R12, desc[UR40][R152.64+0x250] ;  /* 0x00025028980c7980 */ /* 0x000f68000c101900 */
[----:B------:R-:W5:Y:S04]  /*21cb0*/  LD.E R13, desc[UR40][R152.64+0x254] ;  /* 0x00025428980d7980 */ /* 0x000f68000c101900 */
[----:B------:R-:W5:Y:S04]  /*21cc0*/  LD.E R14, desc[UR40][R152.64+0x258] ;  /* 0x00025828980e7980 */ /* 0x000f68000c101900 */
[----:B---3--:R-:W3:Y:S04]  /*21cd0*/  LD.E R15, desc[UR40][R152.64+0x25c] ;  /* 0x00025c28980f7980 */ /* 0x008ee8000c101900 */
[----:B------:R-:W3:Y:S04]  /*21ce0*/  LD.E R20, desc[UR40][R152.64+0x260] ;  /* 0x0002602898147980 */ /* 0x000ee8000c101900 */
[----:B----4-:R-:W4:Y:S04]  /*21cf0*/  LD.E R21, desc[UR40][R152.64+0x264] ;  /* 0x0002642898157980 */ /* 0x010f28000c101900 */
[----:B------:R-:W4:Y:S04]  /*21d00*/  LD.E R24, desc[UR40][R152.64+0x268] ;  /* 0x0002682898187980 */ /* 0x000f28000c101900 */
[----:B0-----:R-:W4:Y:S04]  /*21d10*/  LD.E R25, desc[UR40][R152.64+0x26c] ;  /* 0x00026c2898197980 */ /* 0x001f28000c101900 */
[----:B------:R-:W4:Y:S04]  /*21d20*/  LD.E R26, desc[UR40][R152.64+0x270] ;  /* 0x00027028981a7980 */ /* 0x000f28000c101900 */
[----:B-1----:R-:W4:Y:S04]  /*21d30*/  LD.E R27, desc[UR40][R152.64+0x274] ;  /* 0x00027428981b7980 */ /* 0x002f28000c101900 */
[----:B------:R-:W4:Y:S04]  /*21d40*/  LD.E R28, desc[UR40][R152.64+0x278] ;  /* 0x00027828981c7980 */ /* 0x000f28000c101900 */
        /* <DEDUP_REMOVED lines=113> */
[----:B-----5:R-:W-:Y:S04]  /*22460*/  ST.E desc[UR40][R152.64+0x250], R12 ;  /* 0x0002500c98007985 */ /* 0x020fe8000c101928 */
[----:B------:R-:W-:Y:S04]  /*22470*/  ST.E desc[UR40][R152.64+0x254], R13 ;  /* 0x0002540d98007985 */ /* 0x000fe8000c101928 */
[----:B------:R-:W-:Y:S04]  /*22480*/  ST.E desc[UR40][R152.64+0x258], R14 ;  /* 0x0002580e98007985 */ /* 0x000fe8000c101928 */
[----:B---3--:R-:W-:Y:S04]  /*22490*/  ST.E desc[UR40][R152.64+0x25c], R15 ;  /* 0x00025c0f98007985 */ /* 0x008fe8000c101928 */
[----:B------:R-:W-:Y:S04]  /*224a0*/  ST.E desc[UR40][R152.64+0x260], R20 ;  /* 0x0002601498007985 */ /* 0x000fe8000c101928 */
[----:B----4-:R-:W-:Y:S04]  /*224b0*/  ST.E desc[UR40][R152.64+0x264], R21 ;  /* 0x0002641598007985 */ /* 0x010fe8000c101928 */
        /* <DEDUP_REMOVED lines=786> */
[----:B------:R-:W4:Y:S04]  /*255e0*/  LD.E R11, desc[UR40][R4.64] ;  /* 0x00000028040b7980 */ /* 0x000f28000c101900 */
[----:B----4-:R4:W-:Y:S04]  /*255f0*/  ST.E desc[UR40][R4.64], R11 ;  /* 0x0000000b04007985 */ /* 0x0109e8000c101928 */
[----:B------:R-:W5:Y:S04]  /*25600*/  LD.E R13, desc[UR40][R6.64] ;  /* 0x00000028060d7980 */ /* 0x000f68000c101900 */
[----:B-----5:R5:W-:Y:S04]  /*25610*/  ST.E desc[UR40][R6.64], R13 ;  /* 0x0000000d06007985 */ /* 0x020be8000c101928 */
[----:B------:R-:W3:Y:S04]  /*25620*/  LD.E R15, desc[UR40][R8.64] ;  /* 0x00000028080f7980 */ /* 0x000ee8000c101900 */
[----:B---3--:R3:W-:Y:S04]  /*25630*/  ST.E desc[UR40][R8.64], R15 ;  /* 0x0000000f08007985 */ /* 0x0087e8000c101928 */
[----:B------:R-:W3:Y:S04]  /*25640*/  LD.E R21, desc[UR40][R152.64+0x250] ;  /* 0x0002502898157980 */ /* 0x000ee8000c101900 */
[----:B0-----:R-:W3:Y:S04]  /*25650*/  LD.E R25, desc[UR40][R152.64+0x254] ;  /* 0x0002542898197980 */ /* 0x001ee8000c101900 */
[----:B-1----:R-:W3:Y:S04]  /*25660*/  LD.E R27, desc[UR40][R152.64+0x258] ;  /* 0x00025828981b7980 */ /* 0x002ee8000c101900 */
[----:B------:R-:W3:Y:S04]  /*25670*/  LD.E R29, desc[UR40][R152.64+0x25c] ;  /* 0x00025c28981d7980 */ /* 0x000ee8000c101900 */
[----:B--2---:R-:W2:Y:S04]  /*25680*/  LD.E R3, desc[UR40][R152.64+0x260] ;  /* 0x0002602898037980 */ /* 0x004ea8000c101900 */
[----:B------:R-:W2:Y:S04]  /*25690*/  LD.E R31, desc[UR40][R152.64+0x264] ;  /* 0x00026428981f7980 */ /* 0x000ea8000c101900 */
[----:B----4-:R-:W4:Y:S04]  /*256a0*/  LD.E R5, desc[UR40][R152.64+0x268] ;  /* 0x0002682898057980 */ /* 0x010f28000c101900 */
[----:B------:R-:W4:Y:S04]  /*256b0*/  LD.E R11, desc[UR40][R152.64+0x26c] ;  /* 0x00026c28980b7980 */ /* 0x000f28000c101900 */
[----:B-----5:R-:W5:Y:S04]  /*256c0*/  LD.E R7, desc[UR40][R152.64+0x270] ;  /* 0x0002702898077980 */ /* 0x020f68000c101900 */
[----:B------:R-:W5:Y:S04]  /*256d0*/  LD.E R13, desc[UR40][R152.64+0x274] ;  /* 0x00027428980d7980 */ /* 0x000f68000c101900 */
[----:B---3--:R-:W3:Y:S04]  /*256e0*/  LD.E R9, desc[UR40][R152.64+0x278] ;  /* 0x0002782898097980 */ /* 0x008ee8000c101900 */
[----:B------:R-:W3:Y:S04]  /*256f0*/  LD.E R15, desc[UR40][R152.64+0x27c] ;  /* 0x00027c28980f7980 */ /* 0x000ee8000c101900 */
        /* <DEDUP_REMOVED lines=112> */
[----:B------:R0:W-:Y:S04]  /*25e00*/  ST.E desc[UR40][R152.64+0x250], R21 ;  /* 0x0002501598007985 */ /* 0x0001e8000c101928 */
[----:B------:R0:W-:Y:S04]  /*25e10*/  ST.E desc[UR40][R152.64+0x254], R25 ;  /* 0x0002541998007985 */ /* 0x0001e8000c101928 */
[----:B------:R0:W-:Y:S04]  /*25e20*/  ST.E desc[UR40][R152.64+0x258], R27 ;  /* 0x0002581b98007985 */ /* 0x0001e8000c101928 */
[----:B------:R0:W-:Y:S04]  /*25e30*/  ST.E desc[UR40][R152.64+0x25c], R29 ;  /* 0x00025c1d98007985 */ /* 0x0001e8000c101928 */
[----:B--2---:R0:W-:Y:S04]  /*25e40*/  ST.E desc[UR40][R152.64+0x260], R3 ;  /* 0x0002600398007985 */ /* 0x0041e8000c101928 */
[----:B------:R0:W-:Y:S04]  /*25e50*/  ST.E desc[UR40][R152.64+0x264], R31 ;  /* 0x0002641f98007985 */ /* 0x0001e8000c101928 */
[----:B----4-:R0:W-:Y:S04]  /*25e60*/  ST.E desc[UR40][R152.64+0x268], R5 ;  /* 0x0002680598007985 */ /* 0x0101e8000c101928 */
[----:B------:R0:W-:Y:S04]  /*25e70*/  ST.E desc[UR40][R152.64+0x26c], R11 ;  /* 0x00026c0b98007985 */ /* 0x0001e8000c101928 */
[----:B-----5:R0:W-:Y:S04]  /*25e80*/  ST.E desc[UR40][R152.64+0x270], R7 ;  /* 0x0002700798007985 */ /* 0x0201e8000c101928 */
[----:B------:R0:W-:Y:S04]  /*25e90*/  ST.E desc[UR40][R152.64+0x274], R13 ;  /* 0x0002740d98007985 */ /* 0x0001e8000c101928 */
[----:B---3--:R0:W-:Y:S04]  /*25ea0*/  ST.E desc[UR40][R152.64+0x278], R9 ;  /* 0x0002780998007985 */ /* 0x0081e8000c101928 */
        /* <DEDUP_REMOVED lines=129> */
.L_x_6301:
[----:B------:R-:W-:Y:S05]  /*266c0*/  BSYNC B0 ;  /* 0x0000000000007941 */ /* 0x000fea0003800000 */
.L_x_6300:
[C---:B------:R-:W-:Y:S01]  /*266d0*/  ISETP.GT.AND P1, PT, R0.reuse, UR46, PT ;  /* 0x0000002e00007c0c */ /* 0x040fe2000bf24270 */
[----:B------:R-:W-:-:S12]  /*266e0*/  VIADD R0, R0, 0xffffffff ;  /* 0xffffffff00007836 */ /* 0x000fd80000000000 */
[----:B------:R-:W-:Y:S05]  /*266f0*/  @P1 BRA `(.L_x_6302) ;  /* 0xffffff58005c1947 */ /* 0x000fea000383ffff */
.L_x_6273:
[----:B------:R-:W-:Y:S05]  /*26700*/  WARPSYNC.ALL ;  /* 0x0000000000007948 */ /* 0x000fea0003800000 */
[----:B0-----:R-:W2:Y:S04]  /*26710*/  LDL R5, [R1+0x210] ;  /* 0x0002100001057983 */ /* 0x001ea80000100800 */
[----:B------:R-:W3:Y:S04]  /*26720*/  LDL R8, [R1+0x214] ;  /* 0x0002140001087983 */ /* 0x000ee80000100800 */
[----:B------:R-:W4:Y:S01]  /*26730*/  LDL.64 R10, [R1+0xd8] ;  /* 0x0000d800010a7983 */ /* 0x000f220000100a00 */
[----:B------:R-:W-:Y:S08]  /*26740*/  BAR.ARV 0x8, 0x100 ;  /* 0x0204000000007b1d */ /* 0x000ff00000002000 */
[----:B------:R-:W-:Y:S06]  /*26750*/  BAR.SYNC.DEFER_BLOCKING 0xf, 0x100 ;  /* 0x03c4000000007b1d */ /* 0x000fec0000010000 */
[----:B--2---:R-:W0:Y:S02]  /*26760*/  SHFL.BFLY PT, R0, R5, 0x2, 0x1f ;  /* 0x0c401f0005007f89 */ /* 0x004e2400000e0000 */
[----:B0-----:R-:W-:-:S05]  /*26770*/  FADD.FTZ R0, R5, R0 ;  /* 0x0000000005007221 */ /* 0x001fca0000010000 */
[----:B-1----:R-:W0:Y:S02]  /*26780*/  SHFL.BFLY PT, R3, R0, 0x1, 0x1f ;  /* 0x0c201f0000037f89 */ /* 0x002e2400000e0000 */
        /* <DEDUP_REMOVED lines=16> */
[----:B------:R-:W-:Y:S02]  /*26890*/  IMAD.MOV.U32 R8, RZ, RZ, -0x800000 ;  /* 0xff800000ff087424 */ /* 0x000fe400078e00ff */
[----:B0-----:R-:W-:Y:S01]  /*268a0*/  @P2 FMUL.FTZ R20, R9, 0.69314718246459960938 ;  /* 0x3f31721809142820 */ /* 0x001fe20000410000 */
[----:B-1----:R-:W-:Y:S01]  /*268b0*/  @P1 FMUL.FTZ R3, R6, 0.69314718246459960938 ;  /* 0x3f31721806031820 */ /* 0x002fe20000410000 */
[----:B------:R-:W-:Y:S01]  /*268c0*/  STL [R1+0x214], R12 ;  /* 0x0002140c01007387 */ /* 0x000fe20000100800 */
[----:B---3--:R-:W-:-:S04]  /*268d0*/  @P2 FMUL.FTZ R7, R7, 0.69314718246459960938 ;  /* 0x3f31721807072820 */ /* 0x008fc80000410000 */
[----:B-----5:R-:W-:-:S05]  /*268e0*/  @P2 FFMA.FTZ R8, R7, R14, R20 ;  /* 0x0000000e07082223 */ /* 0x020fca0000010014 */
[----:B------:R-:W-:Y:S01]  /*268f0*/  STL [R1+0x214], R8 ;  /* 0x0002140801007387 */ /* 0x000fe20000100800 */
[----:B--2---:R-:W-:-:S04]  /*26900*/  @P1 FMUL.FTZ R0, R0, 0.69314718246459960938 ;  /* 0x3f31721800001820 */ /* 0x004fc80000410000 */
[----:B----4-:R-:W-:Y:S02]  /*26910*/  @P1 FFMA.FTZ R4, R0, R5, R3 ;  /* 0x0000000500041223 */ /* 0x010fe40000010003 */
[----:B------:R-:W2:Y:S04]  /*26920*/  LDL R5, [R1+0x1e8] ;  /* 0x0001e80001057983 */ /* 0x000ea80000100800 */
[----:B------:R0:W-:Y:S04]  /*26930*/  STL [R1+0x210], R4 ;  /* 0x0002100401007387 */ /* 0x0001e80000100800 */
[----:B------:R-:W3:Y:S02]  /*26940*/  LD.E R0, desc[UR40][R10.64+0x4] ;  /* 0x000004280a007980 */ /* 0x000ee4000c101900 */
[----:B---3--:R-:W-:-:S13]  /*26950*/  ISETP.NE.AND P0, PT, R0, RZ, PT ;  /* 0x000000ff0000720c */ /* 0x008fda0003f05270 */
[----:B------:R-:W3:Y:S04]  /*26960*/  @!P0 LDL.64 R14, [R1+0xe0] ;  /* 0x0000e000010e8983 */ /* 0x000ee80000100a00 */
[----:B------:R-:W2:Y:S01]  /*26970*/  @!P0 LD.E R6, desc[UR40][R10.64] ;  /* 0x000000280a068980 */ /* 0x000ea2000c101900 */
[----:B------:R-:W-:-:S06]  /*26980*/  IMAD.MOV.U32 R0, RZ, RZ, RZ ;  /* 0x000000ffff007224 */ /* 0x000fcc00078e00ff */
[----:B------:R-:W1:Y:S01]  /*26990*/  @P1 MUFU.RCP R0, R13 ;  /* 0x0000000d00001308 */ /* 0x000e620000001000 */
[----:B---3--:R-:W3:Y:S01]  /*269a0*/  @!P0 LD.E.64 R14, desc[UR40][R14.64] ;  /* 0x000000280e0e8980 */ /* 0x008ee2000c101b00 */
[----:B--2---:R-:W-:-:S04]  /*269b0*/  @!P0 IMAD R6, R5, 0x40, R6 ;  /* 0x0000004005068824 */ /* 0x004fc800078e0206 */
[----:B---3--:R-:W-:-:S05]  /*269c0*/  @!P0 IMAD.WIDE R6, R6, 0x4, R14 ;  /* 0x0000000406068825 */ /* 0x008fca00078e020e */
[----:B-1----:R1:W-:Y:S04]  /*269d0*/  @!P0 ST.E desc[UR40][R6.64], R0 ;  /* 0x0000000006008985 */ /* 0x0023e8000c101928 */
[----:B------:R-:W2:Y:S04]  /*269e0*/  @!P0 LDL.64 R10, [R1+0xd8] ;  /* 0x0000d800010a8983 */ /* 0x000ea80000100a00 */
[----:B--2---:R-:W2:Y:S02]  /*269f0*/  @!P0 LD.E R3, desc[UR40][R10.64+0x4] ;  /* 0x000004280a038980 */ /* 0x004ea4000c101900 */
[----:B--2---:R-:W-:-:S13]  /*26a00*/  @!P0 ISETP.NE.AND P0, PT, R3, RZ, PT ;  /* 0x000000ff0300820c */ /* 0x004fda0003f05270 */
[----:B------:R-:W2:Y:S04]  /*26a10*/  @!P0 LDL.64 R20, [R1+0xe0] ;  /* 0x0000e00001148983 */ /* 0x000ea80000100a00 */
[----:B0-----:R-:W3:Y:S01]  /*26a20*/  @!P0 LD.E R4, desc[UR40][R10.64] ;  /* 0x000000280a048980 */ /* 0x001ee2000c101900 */
[----:B------:R-:W-:-:S06]  /*26a30*/  IMAD.MOV.U32 R3, RZ, RZ, RZ ;  /* 0x000000ffff037224 */ /* 0x000fcc00078e00ff */
[----:B------:R-:W0:Y:S01]  /*26a40*/  @P2 MUFU.RCP R3, R12 ;  /* 0x0000000c00032308 */ /* 0x000e220000001000 */
[----:B--2---:R-:W2:Y:S01]  /*26a50*/  @!P0 LD.E.64 R20, desc[UR40][R20.64] ;  /* 0x0000002814148980 */ /* 0x004ea2000c101b00 */
[----:B---3--:R-:W-:-:S04]  /*26a60*/  @!P0 IMAD R4, R5, 0x40, R4 ;  /* 0x0000004005048824 */ /* 0x008fc800078e0204 */
[----:B------:R-:W-:-:S04]  /*26a70*/  @!P0 VIADD R4, R4, 0x8 ;  /* 0x0000000804048836 */ /* 0x000fc80000000000 */
[----:B--2---:R-:W-:-:S05]  /*26a80*/  @!P0 IMAD.WIDE R14, R4, 0x4, R20 ;  /* 0x00000004040e8825 */ /* 0x004fca00078e0214 */
[----:B0-----:R0:W-:Y:S04]  /*26a90*/  @!P0 ST.E desc[UR40][R14.64], R3 ;  /* 0x000000030e008985 */ /* 0x0011e8000c101928 */
[----:B------:R-:W2:Y:S04]  /*26aa0*/  LDL R134, [R1+0x1e8] ;  /* 0x0001e80001867983 */ /* 0x000ea80000100800 */
[----:B------:R-:W3:Y:S04]  /*26ab0*/  LDL.64 R8, [R1+0x430] ;  /* 0x0004300001087983 */ /* 0x000ee80000100a00 */
[----:B-1----:R-:W4:Y:S04]  /*26ac0*/  LDL.64 R6, [R1+0x438] ;  /* 0x0004380001067983 */ /* 0x002f280000100a00 */
        /* <DEDUP_REMOVED lines=62> */
[----:B------:R-:W-:Y:S01]  /*26eb0*/  ISETP.NE.AND P0, PT, R134, 0x2, PT ;  /* 0x000000028600780c */ /* 0x000fe20003f05270 */
[-C--:B---3--:R-:W-:Y:S01]  /*26ec0*/  FMUL.FTZ R9, R9, R0.reuse ;  /* 0x0000000009097220 */ /* 0x088fe20000410000 */
[-C--:B------:R-:W-:Y:S01]  /*26ed0*/  FMUL.FTZ R8, R8, R0.reuse ;  /* 0x0000000008087220 */ /* 0x080fe20000410000 */
[-C--:B----4-:R-:W-:Y:S01]  /*26ee0*/  FMUL.FTZ R7, R7, R3.reuse ;  /* 0x0000000307077220 */ /* 0x090fe20000410000 */
[-C--:B------:R-:W-:Y:S01]  /*26ef0*/  FMUL.FTZ R6, R6, R3.reuse ;  /* 0x0000000306067220 */ /* 0x080fe20000410000 */
[-C--:B-----5:R-:W-:Y:S01]  /*26f00*/  FMUL.FTZ R5, R5, R0.reuse ;  /* 0x0000000005057220 */ /* 0x0a0fe20000410000 */
[-C--:B------:R-:W-:Y:S01]  /*26f10*/  FMUL.FTZ R4, R4, R0.reuse ;  /* 0x0000000004047220 */ /* 0x080fe20000410000 */
[----:B------:R0:W-:Y:S04]  /*26f20*/  STL.64 [R1+0x430], R8 ;  /* 0x0004300801007387 */ /* 0x0001e80000100a00 */
[----:B------:R1:W-:Y:S04]  /*26f30*/  STL.64 [R1+0x438], R6 ;  /* 0x0004380601007387 */ /* 0x0003e80000100a00 */
[----:B------:R2:W-:Y:S04]  /*26f40*/  STL.64 [R1+0x240], R4 ;  /* 0x0002400401007387 */ /* 0x0005e80000100a00 */
[----:B0-----:R-:W3:Y:S04]  /*26f50*/  LDL.64 R8, [R1+0x428] ;  /* 0x0004280001087983 */ /* 0x001ee80000100a00 */
[----:B-1----:R-:W4:Y:S04]  /*26f60*/  LDL.64 R6, [R1+0x3f8] ;  /* 0x0003f80001067983 */ /* 0x002f280000100a00 */
[----:B--2---:R-:W2:Y:S04]  /*26f70*/  LDL.64 R4, [R1+0x418] ;  /* 0x0004180001047983 */ /* 0x004ea80000100a00 */
[----:B------:R-:W5:Y:S01]  /*26f80*/  @!P0 LDL R133, [R1+0x1ec] ;  /* 0x0001ec0001858983 */ /* 0x000f620000100800 */
        /* <DEDUP_REMOVED lines=118> */
[----:B0-----:R-:W-:-:S02]  /*276f0*/  VIADD R14, R135, 0x1 ;  /* 0x00000001870e7836 */ /* 0x001fc40000000000 */
[----:B------:R-:W-:Y:S01]  /*27700*/  VIADD R132, R132, 0x1 ;  /* 0x0000000184847836 */ /* 0x000fe20000000000 */
[----:B------:R0:W-:Y:S04]  /*27710*/  STL [R1+0x1e8], R134 ;  /* 0x0001e88601007387 */ /* 0x0001e80000100800 */
        /* <DEDUP_REMOVED lines=17> */
[-C--:B---3--:R-:W-:Y:S01]  /*27830*/  FMUL.FTZ R9, R9, R3.reuse ;  /* 0x0000000309097220 */ /* 0x088fe20000410000 */
[-C--:B------:R-:W-:Y:S01]  /*27840*/  FMUL.FTZ R8, R8, R3.reuse ;  /* 0x0000000308087220 */ /* 0x080fe20000410000 */
[-C--:B----4-:R-:W-:Y:S01]  /*27850*/  FMUL.FTZ R7, R7, R3.reuse ;  /* 0x0000000307077220 */ /* 0x090fe20000410000 */
[-C--:B------:R-:W-:Y:S01]  /*27860*/  FMUL.FTZ R6, R6, R3.reuse ;  /* 0x0000000306067220 */ /* 0x080fe20000410000 */
[-C--:B--2---:R-:W-:Y:S01]  /*27870*/  FMUL.FTZ R5, R5, R3.reuse ;  /* 0x0000000305057220 */ /* 0x084fe20000410000 */
[----:B------:R-:W-:Y:S01]  /*27880*/  FMUL.FTZ R4, R4, R3 ;  /* 0x0000000304047220 */ /* 0x000fe20000410000 */
[----:B-----5:R-:W-:Y:S01]  /*27890*/  @!P0 LOP3.LUT R20, R133, 0x1, RZ, 0x3c, !PT ;  /* 0x0000000185148812 */ /* 0x020fe200078e3cff */
        /* <DEDUP_REMOVED lines=43> */
[----:B------:R0:W-:Y:S04]  /*27b50*/  @!P0 STL [R1+0x1ec], R20 ;  /* 0x0001ec1401008387 */ /* 0x0001e80000100800 */
[----:B------:R0:W-:Y:S04]  /*27b60*/  STL [R1+0x1f4], R132 ;  /* 0x0001f48401007387 */ /* 0x0001e80000100800 */
[----:B------:R0:W-:Y:S01]  /*27b70*/  @!P0 STL [R1+0x1e8], RZ ;  /* 0x0001e8ff01008387 */ /* 0x0001e20000100800 */
[----:B------:R-:W-:Y:S01]  /*27b80*/  IMAD.MOV.U32 R0, RZ, RZ, 0x1 ;  /* 0x00000001ff007424 */ /* 0x000fe200078e00ff */
[----:B------:R-:W-:Y:S06]  /*27b90*/  BAR.ARV 0xe, 0x100 ;  /* 0x0384000000007b1d */ /* 0x000fec0000002000 */
.L_x_6194:
[----:B------:R-:W2:Y:S08]  /*27ba0*/  S2UR UR4, SR_CgaCtaId ;  /* 0x00000000000479c3 */ /* 0x000eb00000008800 */
[----:B------:R-:W-:Y:S01]  /*27bb0*/  BAR.SYNC.DEFER_BLOCKING 0x5, 0x180 ;  /* 0x0146000000007b1d */ /* 0x000fe20000010000 */
[----:B------:R-:W-:Y:S01]  /*27bc0*/  PRMT R0, R0, 0x9910, RZ ;  /* 0x0000991000007816 */ /* 0x000fe200000000ff */
[----:B------:R-:W-:-:S03]  /*27bd0*/  USHF.R.U32.HI UR8, URZ, 0x10, UR39 ;  /* 0x000000103f087899 */ /* 0x000fc60008011627 */
[----:B------:R-:W-:Y:S01]  /*27be0*/  ISETP.NE.AND P0, PT, R0, RZ, PT ;  /* 0x000000ff0000720c */ /* 0x000fe20003f05270 */
[----:B------:R-:W-:Y:S01]  /*27bf0*/  UMOV UR47, 0x400 ;  /* 0x00000400002f7882 */ /* 0x000fe20000000000 */
[----:B------:R-:W-:Y:S01]  /*27c00*/  BSSY B0, `(.L_x_6303) ;  /* 0x00004d9000007945 */ /* 0x000fe20003800000 */
[----:B--2---:R-:W-:-:S09]  /*27c10*/  ULEA UR47, UR4, UR47, 0x18 ;  /* 0x0000002f042f7291 */ /* 0x004fd2000f8ec03f */
[----:B01----:R-:W0:Y:S02]  /*27c20*/  LDS.128 R4, [UR47+0x388d0] ;  /* 0x0388d02fff047984 */ /* 0x003e240008000c00 */
[----:B0-----:R-:W-:Y:S02]  /*27c30*/  R2UR UR5, R5 ;  /* 0x00000000050572ca */ /* 0x001fe400000e0000 */
[----:B------:R-:W-:Y:S02]  /*27c40*/  R2UR UR7, R6 ;  /* 0x00000000060772ca */ /* 0x000fe400000e0000 */
[----:B------:R-:W-:Y:S01]  /*27c50*/  R2UR UR6, R7 ;  /* 0x00000000070672ca */ /* 0x000fe200000e0000 */
[----:B------:R-:W-:Y:S06]  /*27c60*/  BAR.ARV 0x4, 0x180 ;  /* 0x0106000000007b1d */ /* 0x000fec0000002000 */
[----:B------:R-:W-:Y:S08]  /*27c70*/  @!P0 BRA `(.L_x_6304) ;  /* 0x0000003c00748947 */ /* 0x000ff00003800000 */
[----:B------:R-:W2:Y:S04]  /*27c80*/  LDL.128 R12, [R1+0x240] ;  /* 0x00024000010c7983 */ /* 0x000ea80000100c00 */
[----:B------:R-:W3:Y:S04]  /*27c90*/  LDL.128 R4, [R1+0x260] ;  /* 0x0002600001047983 */ /* 0x000ee80000100c00 */
[----:B------:R-:W4:Y:S04]  /*27ca0*/  LDL.128 R24, [R1+0x250] ;  /* 0x0002500001187983 */ /* 0x000f280000100c00 */
[----:B------:R-:W4:Y:S01]  /*27cb0*/  LDL.128 R8, [R1+0x270] ;  /* 0x0002700001087983 */ /* 0x000f220000100c00 */
[C---:B------:R-:W-:Y:S01]  /*27cc0*/  IADD3 R35, P1, R18.reuse, 0x20, RZ ;  /* 0x0000002012237810 */ /* 0x040fe20007f3e0ff */
[----:B------:R-:W-:Y:S01]  /*27cd0*/  ULDC.64 UR10, c[0x0][0xd00] ;  /* 0x00034000000a7ab9 */ /* 0x000fe20000000a00 */
[C---:B------:R-:W-:Y:S01]  /*27ce0*/  LOP3.LUT R37, R18.reuse, 0x380, RZ, 0xc0, !PT ;  /* 0x0000038012257812 */ /* 0x040fe200078ec0ff */
[----:B------:R-:W4:Y:S01]  /*27cf0*/  LDL.128 R120, [R1+0x280] ;  /* 0x0002800001787983 */ /* 0x000f220000100c00 */
[----:B------:R-:W-:Y:S01]  /*27d00*/  LOP3.LUT R34, R35, 0x380, RZ, 0xc0, !PT ;  /* 0x0000038023227812 */ /* 0x000fe200078ec0ff */
[----:B------:R-:W-:Y:S01]  /*27d10*/  ULDC.64 UR18, c[0x0][0xd00] ;  /* 0x0003400000127ab9 */ /* 0x000fe20000000a00 */
[C---:B------:R-:W-:Y:S01]  /*27d20*/  IADD3 R33, P0, R18.reuse, 0x40, RZ ;  /* 0x0000004012217810 */ /* 0x040fe20007f1e0ff */
[----:B------:R-:W4:Y:S01]  /*27d30*/  LDL.128 R112, [R1+0x2a0] ;  /* 0x0002a00001707983 */ /* 0x000f220000100c00 */
[----:B------:R-:W-:-:S02]  /*27d40*/  IADD3 R30, P4, R18, 0x60, RZ ;  /* 0x00000060121e7810 */ /* 0x000fc40007f9e0ff */
[----:B------:R-:W-:Y:S01]  /*27d50*/  IADD3 R28, P3, R18, 0x2000, RZ ;  /* 0x00002000121c7810 */ /* 0x000fe20007f7e0ff */
[----:B------:R-:W4:Y:S01]  /*27d60*/  LDL.128 R116, [R1+0x290] ;  /* 0x0002900001747983 */ /* 0x000f220000100c00 */
[----:B------:R-:W-:-:S03]  /*27d70*/  SHF.R.U64 R37, R37, 0x3, RZ ;  /* 0x0000000325257819 */ /* 0x000fc600000012ff */
[----:B------:R-:W4:Y:S01]  /*27d80*/  LDL.128 R104, [R1+0x2c0] ;  /* 0x0002c00001687983 */ /* 0x000f220000100c00 */
[----:B------:R-:W-:-:S03]  /*27d90*/  SHF.R.U64 R34, R34, 0x3, RZ ;  /* 0x0000000322227819 */ /* 0x000fc600000012ff */
[----:B------:R-:W4:Y:S01]  /*27da0*/  LDL.128 R108, [R1+0x2b0] ;  /* 0x0002b000016c7983 */ /* 0x000f220000100c00 */
[----:B------:R-:W-:-:S03]  /*27db0*/  LOP3.LUT R32, R33, 0x380, RZ, 0xc0, !PT ;  /* 0x0000038021207812 */ /* 0x000fc600078ec0ff */
[----:B------:R-:W4:Y:S01]  /*27dc0*/  LDL.128 R96, [R1+0x2e0] ;  /* 0x0002e00001607983 */ /* 0x000f220000100c00 */
[----:B------:R-:W-:-:S03]  /*27dd0*/  LOP3.LUT R0, R30, 0x380, RZ, 0xc0, !PT ;  /* 0x000003801e007812 */ /* 0x000fc600078ec0ff */
[----:B------:R-:W4:Y:S01]  /*27de0*/  LDL.128 R100, [R1+0x2d0] ;  /* 0x0002d00001647983 */ /* 0x000f220000100c00 */
[----:B------:R-:W-:Y:S01]  /*27df0*/  LOP3.LUT R36, R37, R18, RZ, 0x3c, !PT ;  /* 0x0000001225247212 */ /* 0x000fe200078e3cff */
[--C-:B------:R-:W-:Y:S01]  /*27e00*/  IMAD.MOV.U32 R37, RZ, RZ, R19.reuse ;  /* 0x000000ffff257224 */ /* 0x100fe200078e0013 */
[----:B------:R-:W-:Y:S01]  /*27e10*/  LOP3.LUT R3, R28, 0x380, RZ, 0xc0, !PT ;  /* 0x000003801c037812 */ /* 0x000fe200078ec0ff */
[----:B------:R-:W4:Y:S01]  /*27e20*/  LDL.128 R88, [R1+0x300] ;  /* 0x0003000001587983 */ /* 0x000f220000100c00 */
[----:B------:R-:W-:Y:S01]  /*27e30*/  LOP3.LUT R34, R34, R35, RZ, 0x3c, !PT ;  /* 0x0000002322227212 */ /* 0x000fe200078e3cff */
[----:B------:R-:W-:Y:S01]  /*27e40*/  IMAD.X R35, RZ, RZ, R19, P1 ;  /* 0x000000ffff237224 */ /* 0x000fe200008e0613 */
[----:B------:R-:W-:Y:S01]  /*27e50*/  SHF.R.U64 R32, R32, 0x3, RZ ;  /* 0x0000000320207819 */ /* 0x000fe200000012ff */
[----:B------:R-:W4:Y:S01]  /*27e60*/  LDL.128 R92, [R1+0x2f0] ;  /* 0x0002f000015c7983 */ /* 0x000f220000100c00 */
[----:B------:R-:W-:-:S03]  /*27e70*/  SHF.R.U64 R31, R0, 0x3, RZ ;  /* 0x00000003001f7819 */ /* 0x000fc600000012ff */
[----:B------:R-:W4:Y:S01]  /*27e80*/  LDL.128 R80, [R1+0x320] ;  /* 0x0003200001507983 */ /* 0x000f220000100c00 */
[----:B------:R-:W-:-:S03]  /*27e90*/  SHF.R.U64 R3, R3, 0x3, RZ ;  /* 0x0000000303037819 */ /* 0x000fc600000012ff */
[----:B------:R-:W4:Y:S01]  /*27ea0*/  LDL.128 R84, [R1+0x310] ;  /* 0x0003100001547983 */ /* 0x000f220000100c00 */
[----:B------:R-:W-:Y:S01]  /*27eb0*/  LOP3.LUT R32, R32, R33, RZ, 0x3c, !PT ;  /* 0x0000002120207212 */ /* 0x000fe200078e3cff */
[--C-:B------:R-:W-:Y:S01]  /*27ec0*/  IMAD.X R33, RZ, RZ, R19.reuse, P0 ;  /* 0x000000ffff217224 */ /* 0x100fe200000e0613 */
[----:B------:R-:W-:Y:S01]  /*27ed0*/  MOV R36, R36 ;  /* 0x0000002400247202 */ /* 0x000fe20000000f00 */
[----:B------:R-:W4:Y:S01]  /*27ee0*/  LDL.128 R72, [R1+0x340] ;  /* 0x0003400001487983 */ /* 0x000f220000100c00 */
[----:B------:R-:W-:Y:S01]  /*27ef0*/  MOV R34, R34 ;  /* 0x0000002200227202 */ /* 0x000fe20000000f00 */
[--C-:B------:R-:W-:Y:S01]  /*27f00*/  IMAD.X R29, RZ, RZ, R19.reuse, P3 ;  /* 0x000000ffff1d7224 */ /* 0x100fe200018e0613 */
[----:B------:R-:W-:Y:S01]  /*27f10*/  LOP3.LUT R30, R31, R30, RZ, 0x3c, !PT ;  /* 0x0000001e1f1e7212 */ /* 0x000fe200078e3cff */
[----:B------:R-:W-:Y:S01]  /*27f20*/  IMAD.X R31, RZ, RZ, R19, P4 ;  /* 0x000000ffff1f7224 */ /* 0x000fe200020e0613 */
[----:B------:R-:W-:Y:S01]  /*27f30*/  LOP3.LUT R28, R3, R28, RZ, 0x3c, !PT ;  /* 0x0000001c031c7212 */ /* 0x000fe200078e3cff */
[----:B------:R-:W4:Y:S01]  /*27f40*/  LDL.128 R76, [R1+0x330] ;  /* 0x00033000014c7983 */ /* 0x000f220000100c00 */
[----:B------:R-:W-:-:S03]  /*27f50*/  MOV R0, R32 ;  /* 0x0000002000007202 */ /* 0x000fc60000000f00 */
[----:B------:R-:W4:Y:S04]  /*27f60*/  LDL.128 R64, [R1+0x360] ;  /* 0x0003600001407983 */ /* 0x000f280000100c00 */
[----:B------:R-:W4:Y:S04]  /*27f70*/  LDL.128 R68, [R1+0x350] ;  /* 0x0003500001447983 */ /* 0x000f280000100c00 */
[----:B------:R-:W4:Y:S01]  /*27f80*/  LDL.128 R56, [R1+0x380] ;  /* 0x0003800001387983 */ /* 0x000f220000100c00 */
[----:B------:R-:W-:-:S03]  /*27f90*/  MOV R3, R30 ;  /* 0x0000001e00037202 */ /* 0x000fc60000000f00 */
[----:B------:R-:W4:Y:S01]  /*27fa0*/  LDL.128 R60, [R1+0x370] ;  /* 0x00037000013c7983 */ /* 0x000f220000100c00 */
[----:B------:R-:W-:-:S03]  /*27fb0*/  MOV R144, R28 ;  /* 0x0000001c00907202 */ /* 0x000fc60000000f00 */
[----:B------:R-:W4:Y:S04]  /*27fc0*/  LDL.128 R48, [R1+0x3a0] ;  /* 0x0003a00001307983 */ /* 0x000f280000100c00 */
[----:B------:R-:W4:Y:S04]  /*27fd0*/  LDL.128 R52, [R1+0x390] ;  /* 0x0003900001347983 */ /* 0x000f280000100c00 */
[----:B------:R-:W4:Y:S04]  /*27fe0*/  LDL.128 R40, [R1+0x3c0] ;  /* 0x0003c00001287983 */ /* 0x000f280000100c00 */
[----:B------:R-:W4:Y:S01]  /*27ff0*/  LDL.128 R44, [R1+0x3b0] ;  /* 0x0003b000012c7983 */ /* 0x000f220000100c00 */
[----:B------:R-:W-:Y:S01]  /*28000*/  BAR.SYNC.DEFER_BLOCKING 0x1, 0x100 ;  /* 0x0044000000007b1d */ /* 0x000fe20000010000 */
[----:B------:R-:W-:-:S02]  /*28010*/  IADD3 R143, P6, R18, 0x2020, RZ ;  /* 0x00002020128f7810 */ /* 0x000fc40007fde0ff */
[C---:B------:R-:W-:Y:S02]  /*28020*/  IADD3 R139, P5, R18.reuse, 0x2040, RZ ;  /* 0x00002040128b7810 */ /* 0x040fe40007fbe0ff */
[----:B------:R-:W-:Y:S01]  /*28030*/  IADD3 R141, P2, R18, 0x2060, RZ ;  /* 0x00002060128d7810 */ /* 0x000fe20007f5e0ff */
[----:B------:R-:W-:Y:S01]  /*28040*/  ULDC UR4, c[0x0][0xb88] ;  /* 0x0002e20000047ab9 */ /* 0x000fe20000000800 */
[----:B------:R-:W-:Y:S01]  /*28050*/  ULDC UR9, c[0x0][0xbd4] ;  /* 0x0002f50000097ab9 */ /* 0x000fe20000000800 */
[----:B------:R-:W4:Y:S01]  /*28060*/  LDL.128 R28, [R1+0x3f0] ;  /* 0x0003f000011c7983 */ /* 0x000f220000100c00 */
[----:B--2---:R-:W-:Y:S02]  /*28070*/  F2FP.F16.F32.PACK_AB R12, R13, R12 ;  /* 0x0000000c0d0c723e */ /* 0x004fe400000000ff */
[----:B------:R-:W-:Y:S02]  /*28080*/  F2FP.F16.F32.PACK_AB R13, R15, R14 ;  /* 0x0000000e0f0d723e */ /* 0x000fe400000000ff */
[----:B---3--:R-:W-:-:S02]  /*28090*/  F2FP.F16.F32.PACK_AB R4, R5, R4 ;  /* 0x000000040504723e */ /* 0x008fc400000000ff */
[----:B------:R-:W-:Y:S02]  /*280a0*/  F2FP.F16.F32.PACK_AB R5, R7, R6 ;  /* 0x000000060705723e */ /* 0x000fe400000000ff */
[----:B----4-:R-:W-:Y:S02]  /*280b0*/  F2FP.F16.F32.PACK_AB R14, R25, R24 ;  /* 0x00000018190e723e */ /* 0x010fe400000000ff */
[----:B------:R-:W-:Y:S02]  /*280c0*/  F2FP.F16.F32.PACK_AB R15, R27, R26 ;  /* 0x0000001a1b0f723e */ /* 0x000fe400000000ff */
[----:B------:R-:W-:Y:S01]  /*280d0*/  F2FP.F16.F32.PACK_AB R6, R9, R8 ;  /* 0x000000080906723e */ /* 0x000fe200000000ff */
[----:B------:R-:W2:Y:S01]  /*280e0*/  LDL.128 R24, [R1+0x400] ;  /* 0x0004000001187983 */ /* 0x000ea20000100c00 */
[----:B------:R-:W-:-:S03]  /*280f0*/  F2FP.F16.F32.PACK_AB R7, R11, R10 ;  /* 0x0000000a0b07723e */ /* 0x000fc600000000ff */
[----:B------:R0:W-:Y:S04]  /*28100*/  STSM.16.M88.4 [R36], R12 ;  /* 0x0000000c24007844 */ /* 0x0001e80000000200 */
[----:B------:R1:W-:Y:S04]  /*28110*/  STSM.16.M88.4 [R34], R4 ;  /* 0x0000000422007844 */ /* 0x0003e80000000200 */
[----:B------:R-:W3:Y:S04]  /*28120*/  LDL.128 R8, [R1+0x420] ;  /* 0x0004200001087983 */ /* 0x000ee80000100c00 */
[----:B0-----:R-:W4:Y:S04]  /*28130*/  LDL.128 R36, [R1+0x3d0] ;  /* 0x0003d00001247983 */ /* 0x001f280000100c00 */
[----:B-1----:R-:W4:Y:S04]  /*28140*/  LDL.128 R32, [R1+0x3e0] ;  /* 0x0003e00001207983 */ /* 0x002f280000100c00 */
[----:B------:R-:W4:Y:S04]  /*28150*/  LDL.128 R4, [R1+0x430] ;  /* 0x0004300001047983 */ /* 0x000f280000100c00 */
[----:B------:R-:W4:Y:S01]  /*28160*/  LDL.128 R12, [R1+0x410] ;  /* 0x00041000010c7983 */ /* 0x000f220000100c00 */
[----:B------:R-:W-:-:S02]  /*28170*/  IADD3 R21, P1, R18, 0x4000, RZ ;  /* 0x0000400012157810 */ /* 0x000fc40007f3e0ff */
[----:B------:R-:W-:Y:S02]  /*28180*/  LOP3.LUT R142, R143, 0x380, RZ, 0xc0, !PT ;  /* 0x000003808f8e7812 */ /* 0x000fe400078ec0ff */
[----:B------:R-:W-:Y:S02]  /*28190*/  LOP3.LUT R138, R139, 0x380, RZ, 0xc0, !PT ;  /* 0x000003808b8a7812 */ /* 0x000fe400078ec0ff */
[----:B------:R-:W-:Y:S02]  /*281a0*/  LOP3.LUT R140, R141, 0x380, RZ, 0xc0, !PT ;  /* 0x000003808d8c7812 */ /* 0x000fe400078ec0ff */
[----:B------:R-:W-:Y:S02]  /*281b0*/  LOP3.LUT R20, R21, 0x380, RZ, 0xc0, !PT ;  /* 0x0000038015147812 */ /* 0x000fe400078ec0ff */
[----:B------:R-:W-:Y:S02]  /*281c0*/  SHF.R.U64 R142, R142, 0x3, RZ ;  /* 0x000000038e8e7819 */ /* 0x000fe400000012ff */
[----:B------:R-:W-:-:S02]  /*281d0*/  SHF.R.U64 R138, R138, 0x3, RZ ;  /* 0x000000038a8a7819 */ /* 0x000fc400000012ff */
[----:B------:R-:W-:Y:S02]  /*281e0*/  SHF.R.U64 R140, R140, 0x3, RZ ;  /* 0x000000038c8c7819 */ /* 0x000fe400000012ff */
[----:B------:R-:W-:Y:S02]  /*281f0*/  SHF.R.U64 R20, R20, 0x3, RZ ;  /* 0x0000000314147819 */ /* 0x000fe400000012ff */
[----:B------:R-:W-:Y:S02]  /*28200*/  IADD3 R125, P0, R18, 0x4020, RZ ;  /* 0x00004020127d7810 */ /* 0x000fe40007f1e0ff */
[----:B------:R-:W-:Y:S01]  /*28210*/  LOP3.LUT R142, R142, R143, RZ, 0x3c, !PT ;  /* 0x0000008f8e8e7212 */ /* 0x000fe200078e3cff */
[--C-:B------:R-:W-:Y:S01]  /*28220*/  IMAD.X R143, RZ, RZ, R19.reuse, P6 ;  /* 0x000000ffff8f7224 */ /* 0x100fe200030e0613 */
[----:B------:R-:W-:Y:S02]  /*28230*/  IADD3 R127, P4, R18, 0x4040, RZ ;  /* 0x00004040127f7810 */ /* 0x000fe40007f9e0ff */
[----:B------:R-:W-:Y:S01]  /*28240*/  LOP3.LUT R138, R138, R139, RZ, 0x3c, !PT ;  /* 0x0000008b8a8a7212 */ /* 0x000fe200078e3cff */
[----:B------:R-:W-:Y:S01]  /*28250*/  IMAD.X R139, RZ, RZ, R19, P5 ;  /* 0x000000ffff8b7224 */ /* 0x000fe200028e0613 */
[----:B------:R-:W-:-:S02]  /*28260*/  IADD3 R129, P3, R18, 0x4060, RZ ;  /* 0x0000406012817810 */ /* 0x000fc40007f7e0ff */
[----:B------:R-:W-:Y:S01]  /*28270*/  LOP3.LUT R140, R140, R141, RZ, 0x3c, !PT ;  /* 0x0000008d8c8c7212 */ /* 0x000fe200078e3cff */
[--C-:B------:R-:W-:Y:S01]  /*28280*/  IMAD.X R141, RZ, RZ, R19.reuse, P2 ;  /* 0x000000ffff8d7224 */ /* 0x100fe200010e0613 */
[----:B------:R-:W-:Y:S02]  /*28290*/  IADD3 R131, P6, R18, 0x6000, RZ ;  /* 0x0000600012837810 */ /* 0x000fe40007fde0ff */
[----:B------:R-:W-:Y:S01]  /*282a0*/  LOP3.LUT R20, R20, R21, RZ, 0x3c, !PT ;  /* 0x0000001514147212 */ /* 0x000fe200078e3cff */
[----:B------:R-:W-:Y:S01]  /*282b0*/  IMAD.X R21, RZ, RZ, R19, P1 ;  /* 0x000000ffff157224 */ /* 0x000fe200008e0613 */
[----:B------:R-:W-:Y:S02]  /*282c0*/  LOP3.LUT R124, R125, 0x380, RZ, 0xc0, !PT ;  /* 0x000003807d7c7812 */ /* 0x000fe400078ec0ff */
[----:B------:R-:W-:Y:S02]  /*282d0*/  IADD3 R133, P5, R18, 0x6020, RZ ;  /* 0x0000602012857810 */ /* 0x000fe40007fbe0ff */
[----:B------:R-:W-:-:S02]  /*282e0*/  LOP3.LUT R126, R127, 0x380, RZ, 0xc0, !PT ;  /* 0x000003807f7e7812 */ /* 0x000fc400078ec0ff */
[C---:B------:R-:W-:Y:S02]  /*282f0*/  IADD3 R135, P2, R18.reuse, 0x6040, RZ ;  /* 0x0000604012877810 */ /* 0x040fe40007f5e0ff */
[----:B------:R-:W-:Y:S02]  /*28300*/  LOP3.LUT R128, R129, 0x380, RZ, 0xc0, !PT ;  /* 0x0000038081807812 */ /* 0x000fe400078ec0ff */
[----:B------:R-:W-:Y:S02]  /*28310*/  IADD3 R137, P1, R18, 0x6060, RZ ;  /* 0x0000606012897810 */ /* 0x000fe40007f3e0ff */
[----:B------:R-:W-:Y:S02]  /*28320*/  LOP3.LUT R130, R131, 0x380, RZ, 0xc0, !PT ;  /* 0x0000038083827812 */ /* 0x000fe400078ec0ff */
[----:B------:R-:W-:Y:S02]  /*28330*/  SHF.R.U64 R124, R124, 0x3, RZ ;  /* 0x000000037c7c7819 */ /* 0x000fe400000012ff */
[----:B------:R-:W-:-:S02]  /*28340*/  LOP3.LUT R132, R133, 0x380, RZ, 0xc0, !PT ;  /* 0x0000038085847812 */ /* 0x000fc400078ec0ff */
[----:B------:R-:W-:Y:S02]  /*28350*/  SHF.R.U64 R126, R126, 0x3, RZ ;  /* 0x000000037e7e7819 */ /* 0x000fe400000012ff */
[----:B------:R-:W-:Y:S02]  /*28360*/  LOP3.LUT R134, R135, 0x380, RZ, 0xc0, !PT ;  /* 0x0000038087867812 */ /* 0x000fe400078ec0ff */
[----:B------:R-:W-:Y:S02]  /*28370*/  F2FP.F16.F32.PACK_AB R120, R121, R120 ;  /* 0x000000787978723e */ /* 0x000fe400000000ff */
[----:B------:R-:W-:Y:S02]  /*28380*/  SHF.R.U64 R128, R128, 0x3, RZ ;  /* 0x0000000380807819 */ /* 0x000fe400000012ff */
[----:B------:R-:W-:Y:S02]  /*28390*/  LOP3.LUT R136, R137, 0x380, RZ, 0xc0, !PT ;  /* 0x0000038089887812 */ /* 0x000fe400078ec0ff */
[----:B------:R-:W-:-:S02]  /*283a0*/  F2FP.F16.F32.PACK_AB R121, R123, R122 ;  /* 0x0000007a7b79723e */ /* 0x000fc400000000ff */
[----:B------:R-:W-:Y:S02]  /*283b0*/  F2FP.F16.F32.PACK_AB R112, R113, R112 ;  /* 0x000000707170723e */ /* 0x000fe400000000ff */
[----:B------:R-:W-:Y:S02]  /*283c0*/  SHF.R.U64 R130, R130, 0x3, RZ ;  /* 0x0000000382827819 */ /* 0x000fe400000012ff */
[----:B------:R-:W-:Y:S02]  /*283d0*/  F2FP.F16.F32.PACK_AB R122, R117, R116 ;  /* 0x00000074757a723e */ /* 0x000fe400000000ff */
[----:B------:R-:W-:Y:S02]  /*283e0*/  F2FP.F16.F32.PACK_AB R123, R119, R118 ;  /* 0x00000076777b723e */ /* 0x000fe400000000ff */
[----:B------:R-:W-:Y:S02]  /*283f0*/  F2FP.F16.F32.PACK_AB R113, R115, R114 ;  /* 0x000000727371723e */ /* 0x000fe400000000ff */
[----:B------:R-:W-:-:S02]  /*28400*/  F2FP.F16.F32.PACK_AB R104, R105, R104 ;  /* 0x000000686968723e */ /* 0x000fc400000000ff */
[----:B------:R-:W-:Y:S01]  /*28410*/  LOP3.LUT R124, R124, R125, RZ, 0x3c, !PT ;  /* 0x0000007d7c7c7212 */ /* 0x000fe200078e3cff */
[----:B------:R-:W-:Y:S01]  /*28420*/  IMAD.X R125, RZ, RZ, R19, P0 ;  /* 0x000000ffff7d7224 */ /* 0x000fe200000e0613 */
        /* <DEDUP_REMOVED lines=15> */
[----:B------:R-:W-:Y:S02]  /*28520*/  MOV R142, R142 ;  /* 0x0000008e008e7202 */ /* 0x000fe40000000f00 */
[----:B------:R-:W-:Y:S02]  /*28530*/  F2FP.F16.F32.PACK_AB R98, R93, R92 ;  /* 0x0000005c5d62723e */ /* 0x000fe400000000ff */
[----:B------:R-:W-:Y:S02]  /*28540*/  F2FP.F16.F32.PACK_AB R99, R95, R94 ;  /* 0x0000005e5f63723e */ /* 0x000fe400000000ff */
[----:B------:R-:W-:-:S02]  /*28550*/  F2FP.F16.F32.PACK_AB R89, R91, R90 ;  /* 0x0000005a5b59723e */ /* 0x000fc400000000ff */
[----:B------:R-:W-:Y:S01]  /*28560*/  F2FP.F16.F32.PACK_AB R80, R81, R80 ;  /* 0x000000505150723e */ /* 0x000fe200000000ff */
[----:B------:R0:W-:Y:S01]  /*28570*/  STSM.16.M88.4 [R0], R120 ;  /* 0x0000007800007844 */ /* 0x0001e20000000200 */
[----:B------:R-:W-:Y:S01]  /*28580*/  LOP3.LUT R130, R130, R131, RZ, 0x3c, !PT ;  /* 0x0000008382827212 */ /* 0x000fe200078e3cff */
[----:B------:R-:W-:Y:S01]  /*28590*/  IMAD.X R131, RZ, RZ, R19, P6 ;  /* 0x000000ffff837224 */ /* 0x000fe200030e0613 */
        /* <DEDUP_REMOVED lines=8> */
[----:B------:R-:W-:Y:S01]  /*28620*/  MOV R140, R140 ;  /* 0x0000008c008c7202 */ /* 0x000fe20000000f00 */
[----:B------:R-:W-:Y:S01]  /*28630*/  UIMAD.WIDE UR10, UR44, 0x4, UR10 ;  /* 0x000000042c0a78a5 */ /* 0x000fe2000f8e020a */
        /* <DEDUP_REMOVED lines=21> */
[----:B------:R-:W-:Y:S02]  /*28790*/  MOV R126, R126 ;  /* 0x0000007e007e7202 */ /* 0x000fe40000000f00 */
[----:B------:R-:W-:Y:S02]  /*287a0*/  F2FP.F16.F32.PACK_AB R58, R53, R52 ;  /* 0x00000034353a723e */ /* 0x000fe400000000ff */
[----:B------:R-:W-:Y:S02]  /*287b0*/  F2FP.F16.F32.PACK_AB R59, R55, R54 ;  /* 0x00000036373b723e */ /* 0x000fe400000000ff */
[----:B------:R-:W-:Y:S02]  /*287c0*/  F2FP.F16.F32.PACK_AB R49, R51, R50 ;  /* 0x000000323331723e */ /* 0x000fe400000000ff */
[----:B------:R-:W-:Y:S01]  /*287d0*/  F2FP.F16.F32.PACK_AB R40, R41, R40 ;  /* 0x000000282928723e */ /* 0x000fe200000000ff */
[----:B------:R1:W-:Y:S01]  /*287e0*/  STSM.16.M88.4 [R140], R80 ;  /* 0x000000508c007844 */ /* 0x0003e20000000200 */
[----:B------:R-:W-:-:S02]  /*287f0*/  MOV R128, R128 ;  /* 0x0000008000807202 */ /* 0x000fc40000000f00 */
[----:B------:R-:W-:Y:S02]  /*28800*/  F2FP.F16.F32.PACK_AB R50, R45, R44 ;  /* 0x0000002c2d32723e */ /* 0x000fe400000000ff */
[----:B------:R-:W-:Y:S02]  /*28810*/  F2FP.F16.F32.PACK_AB R51, R47, R46 ;  /* 0x0000002e2f33723e */ /* 0x000fe400000000ff */
[----:B------:R-:W-:Y:S01]  /*28820*/  F2FP.F16.F32.PACK_AB R41, R43, R42 ;  /* 0x0000002a2b29723e */ /* 0x000fe200000000ff */
[----:B------:R1:W-:Y:S01]  /*28830*/  STSM.16.M88.4 [R20], R72 ;  /* 0x0000004814007844 */ /* 0x0003e20000000200 */
[----:B------:R-:W-:Y:S02]  /*28840*/  MOV R130, R130 ;  /* 0x0000008200827202 */ /* 0x000fe40000000f00 */
[----:B------:R-:W-:Y:S01]  /*28850*/  MOV R132, R132 ;  /* 0x0000008400847202 */ /* 0x000fe20000000f00 */
[----:B------:R1:W-:Y:S01]  /*28860*/  STSM.16.M88.4 [R124], R64 ;  /* 0x000000407c007844 */ /* 0x0003e20000000200 */
[----:B------:R-:W-:-:S02]  /*28870*/  MOV R134, R134 ;  /* 0x0000008600867202 */ /* 0x000fc40000000f00 */
[----:B------:R-:W-:Y:S01]  /*28880*/  MOV R136, R136 ;  /* 0x0000008800887202 */ /* 0x000fe20000000f00 */
[----:B------:R1:W-:Y:S04]  /*28890*/  STSM.16.M88.4 [R126], R56 ;  /* 0x000000387e007844 */ /* 0x0003e80000000200 */
[----:B------:R1:W-:Y:S01]  /*288a0*/  STSM.16.M88.4 [R128], R48 ;  /* 0x0000003080007844 */ /* 0x0003e20000000200 */
[----:B------:R-:W-:-:S04]  /*288b0*/  ISETP.NE.U32.AND P0, PT, RZ, UR18, PT ;  /* 0x00000012ff007c0c */ /* 0x000fc8000bf05070 */
[----:B------:R-:W-:Y:S01]  /*288c0*/  ISETP.NE.AND.EX P0, PT, RZ, UR19, PT, P0 ;  /* 0x00000013ff007c0c */ /* 0x000fe2000bf05300 */
[----:B------:R-:W-:Y:S01]  /*288d0*/  IMAD.U32 R76, RZ, RZ, UR4 ;  /* 0x00000004ff4c7e24 */ /* 0x000fe2000f8e00ff */
[----:B--2---:R-:W-:Y:S02]  /*288e0*/  F2FP.F16.F32.PACK_AB R24, R25, R24 ;  /* 0x000000181918723e */ /* 0x004fe400000000ff */
[----:B------:R-:W-:Y:S02]  /*288f0*/  F2FP.F16.F32.PACK_AB R25, R27, R26 ;  /* 0x0000001a1b19723e */ /* 0x000fe400000000ff */
[----:B---3--:R-:W-:Y:S02]  /*28900*/  F2FP.F16.F32.PACK_AB R8, R9, R8 ;  /* 0x000000080908723e */ /* 0x008fe400000000ff */
[----:B------:R-:W-:Y:S02]  /*28910*/  F2FP.F16.F32.PACK_AB R9, R11, R10 ;  /* 0x0000000a0b09723e */ /* 0x000fe400000000ff */
[----:B----4-:R-:W-:-:S02]  /*28920*/  F2FP.F16.F32.PACK_AB R42, R37, R36 ;  /* 0x00000024252a723e */ /* 0x010fc400000000ff */
[----:B------:R-:W-:Y:S02]  /*28930*/  F2FP.F16.F32.PACK_AB R43, R39, R38 ;  /* 0x00000026272b723e */ /* 0x000fe400000000ff */
[----:B------:R-:W-:Y:S02]  /*28940*/  F2FP.F16.F32.PACK_AB R32, R33, R32 ;  /* 0x000000202120723e */ /* 0x000fe400000000ff */
[----:B------:R-:W-:Y:S02]  /*28950*/  F2FP.F16.F32.PACK_AB R33, R35, R34 ;  /* 0x000000222321723e */ /* 0x000fe400000000ff */
[----:B------:R-:W-:Y:S02]  /*28960*/  F2FP.F16.F32.PACK_AB R34, R29, R28 ;  /* 0x0000001c1d22723e */ /* 0x000fe400000000ff */
[----:B------:R-:W-:Y:S02]  /*28970*/  F2FP.F16.F32.PACK_AB R35, R31, R30 ;  /* 0x0000001e1f23723e */ /* 0x000fe400000000ff */
[----:B------:R-:W-:Y:S01]  /*28980*/  F2FP.F16.F32.PACK_AB R10, R5, R4 ;  /* 0x00000004050a723e */ /* 0x000fe200000000ff */
[----:B------:R-:W-:Y:S01]  /*28990*/  IMAD.U32 R4, RZ, RZ, UR10 ;  /* 0x0000000aff047e24 */ /* 0x000fe2000f8e00ff */
[----:B------:R-:W-:Y:S01]  /*289a0*/  F2FP.F16.F32.PACK_AB R26, R13, R12 ;  /* 0x0000000c0d1a723e */ /* 0x000fe200000000ff */
[----:B------:R-:W-:Y:S01]  /*289b0*/  IMAD.U32 R5, RZ, RZ, UR11 ;  /* 0x0000000bff057e24 */ /* 0x000fe2000f8e00ff */
[----:B------:R-:W-:Y:S01]  /*289c0*/  F2FP.F16.F32.PACK_AB R27, R15, R14 ;  /* 0x0000000e0f1b723e */ /* 0x000fe200000000ff */
[----:B------:R-:W-:Y:S01]  /*289d0*/  ULDC.64 UR10, c[0x0][0xd08] ;  /* 0x00034200000a7ab9 */ /* 0x000fe20000000a00 */
[----:B------:R-:W-:Y:S01]  /*289e0*/  F2FP.F16.F32.PACK_AB R11, R7, R6 ;  /* 0x00000006070b723e */ /* 0x000fe200000000ff */
[----:B------:R1:W-:Y:S01]  /*289f0*/  STSM.16.M88.4 [R130], R40 ;  /* 0x0000002882007844 */ /* 0x0003e20000000200 */
[----:B------:R-:W-:-:S03]  /*28a00*/  UISETP.NE.U32.AND UP0, UPT, UR10, URZ, UPT ;  /* 0x0000003f0a00728c */ /* 0x000fc6000bf05070 */
[----:B------:R1:W-:Y:S01]  /*28a10*/  STSM.16.M88.4 [R132], R32 ;  /* 0x0000002084007844 */ /* 0x0003e20000000200 */
[----:B------:R-:W-:-:S03]  /*28a20*/  UISETP.NE.AND.EX UP0, UPT, UR11, URZ, UPT, UP0 ;  /* 0x0000003f0b00728c */ /* 0x000fc6000bf05300 */
[----:B------:R1:W-:Y:S04]  /*28a30*/  STSM.16.M88.4 [R134], R24 ;  /* 0x0000001886007844 */ /* 0x0003e80000000200 */
[----:B------:R1:W-:Y:S01]  /*28a40*/  STSM.16.M88.4 [R136], R8 ;  /* 0x0000000888007844 */ /* 0x0003e20000000200 */
[----:B------:R-:W-:Y:S01]  /*28a50*/  BAR.SYNC.DEFER_BLOCKING 0x1, 0x100 ;  /* 0x0044000000007b1d */ /* 0x000fe20000010000 */
[----:B------:R-:W-:-:S05]  /*28a60*/  PLOP3.LUT P1, PT, PT, PT, UP0, 0x80, 0x0 ;  /* 0x000000000000781c */ /* 0x000fca0003f2f008 */
[----:B------:R-:W-:Y:S02]  /*28a70*/  @UP0 ULDC.64 UR10, c[0x0][0xd08] ;  /* 0x00034200000a0ab9 */ /* 0x000fe40000000a00 */
[----:B------:R-:W-:-:S06]  /*28a80*/  @UP0 UIMAD.WIDE UR10, UR44, 0x4, UR10 ;  /* 0x000000042c0a08a5 */ /* 0x000fcc000f8e020a */
[----:B------:R-:W-:Y:S02]  /*28a90*/  IMAD.U32 R6, RZ, RZ, UR10 ;  /* 0x0000000aff067e24 */ /* 0x000fe4000f8e00ff */
[----:B------:R-:W-:Y:S01]  /*28aa0*/  IMAD.U32 R7, RZ, RZ, UR11 ;  /* 0x0000000bff077e24 */ /* 0x000fe2000f8e00ff */
[----:B0-----:R1:W5:Y:S04]  /*28ab0*/  @P0 LDG.E R0, desc[UR40][R4.64] ;  /* 0x0000002804000981 */ /* 0x001368000c1e1900 */
[----:B------:R1:W5:Y:S01]  /*28ac0*/  @P1 LDG.E R76, desc[UR40][R6.64] ;  /* 0x00000028064c1981 */ /* 0x000362000c1e1900 */
[----:B------:R-:W-:Y:S02]  /*28ad0*/  UISETP.NE.AND UP0, UPT, UR8, URZ, UPT ;  /* 0x0000003f0800728c */ /* 0x000fe4000bf05270 */
[----:B------:R-:W-:Y:S01]  /*28ae0*/  ULOP3.LUT UR39, UR39, 0xff, URZ, 0xc0, !UPT ;  /* 0x000000ff27277892 */ /* 0x000fe2000f8ec03f */
[----:B------:R-:W-:Y:S01]  /*28af0*/  UMOV UR4, URZ ;  /* 0x0000003f00047c82 */ /* 0x000fe20008000000 */
[----:B------:R-:W-:Y:S01]  /*28b00*/  USEL UR22, UR8, UR9, UP0 ;  /* 0x0000000908167287 */ /* 0x000fe20008000000 */
[----:B------:R-:W-:Y:S11]  /*28b10*/  @P1 BRA `(.L_x_6305) ;  /* 0x0000000000101947 */ /* 0x000ff60003800000 */
[----:B------:R-:W-:Y:S05]  /*28b20*/  @!P0 BRA `(.L_x_6305) ;  /* 0x00000000000c8947 */ /* 0x000fea0003800000 */
[----:B-1----:R-:W2:Y:S04]  /*28b30*/  LDG.E R3, desc[UR40][R4.64] ;  /* 0x0000002804037981 */ /* 0x002ea8000c1e1900 */
[----:B-----5:R-:W2:Y:S02]  /*28b40*/  LDG.E R76, desc[UR40][R4.64+0x4] ;  /* 0x00000428044c7981 */ /* 0x020ea4000c1e1900 */
[----:B--2---:R-:W-:-:S07]  /*28b50*/  IMAD.IADD R76, R76, 0x1, -R3 ;  /* 0x000000014c4c7824 */ /* 0x004fce00078e0a03 */
.L_x_6305:
[----:B-1----:R-:W0:Y:S01]  /*28b60*/  SHFL.IDX PT, R3, R219, RZ, 0x1f ;  /* 0x00001fffdb037589 */ /* 0x002e2200000e0000 */
[----:B-----5:R-:W-:Y:S01]  /*28b70*/  @P0 R2UR UR4, R0 ;  /* 0x00000000000402ca */ /* 0x020fe200000e0000 */
[----:B------:R-:W-:-:S12]  /*28b80*/  ULOP3.LUT UR8, UR42, 0xffff, URZ, 0xc0, !UPT ;  /* 0x0000ffff2a087892 */ /* 0x000fd8000f8ec03f */
[----:B------:R-:W-:Y:S01]  /*28b90*/  USHF.R.S32.HI UR23, URZ, 0x1f, UR4 ;  /* 0x0000001f3f177899 */ /* 0x000fe20008011404 */
[----:B0-----:R-:W-:-:S13]  /*28ba0*/  ISETP.NE.AND P0, PT, R3, RZ, PT ;  /* 0x000000ff0300720c */ /* 0x001fda0003f05270 */
[----:B------:R-:W-:Y:S05]  /*28bb0*/  @P0 BRA `(.L_x_6306) ;  /* 0x0000000400280947 */ /* 0x000fea0003800000 */
[----:B------:R-:W2:Y:S01]  /*28bc0*/  LDL R6, [R1+0x49c] ;  /* 0x00049c0001067983 */ /* 0x000ea20000100800 */
[----:B------:R-:W0:Y:S03]  /*28bd0*/  LDC R11, c[0x0][0xce8] ;  /* 0x00033a00ff0b7b82 */ /* 0x000e260000000800 */
[----:B------:R-:W3:Y:S04]  /*28be0*/  LDL R5, [R1+0x4a8] ;  /* 0x0004a80001057983 */ /* 0x000ee80000100800 */
[----:B------:R-:W4:Y:S01]  /*28bf0*/  LDL R4, [R1+0x480] ;  /* 0x0004800001047983 */ /* 0x000f220000100800 */
[----:B------:R-:W-:-:S04]  /*28c00*/  IMAD.U32 R3, RZ, RZ, UR43 ;  /* 0x0000002bff037e24 */ /* 0x000fc8000f8e00ff */
[----:B------:R-:W-:Y:S02]  /*28c10*/  IMAD R10, R3, 0x40, R22 ;  /* 0x00000040030a7824 */ /* 0x000fe400078e0216 */
[----:B0-----:R-:W-:Y:S01]  /*28c20*/  IMAD R15, R76, R11, RZ ;  /* 0x0000000b4c0f7224 */ /* 0x001fe200078e02ff */
[----:B------:R-:W-:Y:S01]  /*28c30*/  ISETP.NE.AND P2, PT, R11, 0x1, PT ;  /* 0x000000010b00780c */ /* 0x000fe20003f45270 */
[----:B------:R-:W-:Y:S01]  /*28c40*/  UISETP.GT.AND UP1, UPT, UR22, 0x1, UPT ;  /* 0x000000011600788c */ /* 0x000fe2000bf24270 */
[----:B------:R-:W-:-:S03]  /*28c50*/  UMOV UR21, 0xab8 ;  /* 0x00000ab800157882 */ /* 0x000fc60000000000 */
[----:B------:R-:W-:-:S08]  /*28c60*/  USEL UR21, UR21, 0xa78, UP1 ;  /* 0x00000a7815157887 */ /* 0x000fd00008800000 */
[----:B------:R-:W0:Y:S01]  /*28c70*/  @P2 LDC R3, c[0x0][0xcf0] ;  /* 0x00033c00ff032b82 */ /* 0x000e220000000800 */
[----:B------:R-:W-:Y:S01]  /*28c80*/  UISETP.NE.U32.AND UP0, UPT, UR18, URZ, UPT ;  /* 0x0000003f1200728c */ /* 0x000fe2000bf05070 */
[----:B------:R-:W-:-:S03]  /*28c90*/  IMAD.U32 R13, RZ, RZ, UR43 ;  /* 0x0000002bff0d7e24 */ /* 0x000fc6000f8e00ff */
[----:B------:R-:W-:Y:S01]  /*28ca0*/  UISETP.NE.AND.EX UP0, UPT, UR19, URZ, UPT, UP0 ;  /* 0x0000003f1300728c */ /* 0x000fe2000bf05300 */
[----:B--2---:R-:W-:-:S05]  /*28cb0*/  IMAD.MOV R0, RZ, RZ, -R6 ;  /* 0x000000ffff007224 */ /* 0x004fca00078e0a06 */
[----:B---3--:R-:W-:Y:S02]  /*28cc0*/  ISETP.NE.AND P0, PT, R5, R0, PT ;  /* 0x000000000500720c */ /* 0x008fe40003f05270 */
[----:B------:R-:W1:Y:S02]  /*28cd0*/  @P2 LDC R0, c[0x0][0xcec] ;  /* 0x00033b00ff002b82 */ /* 0x000e640000000800 */
[----:B------:R-:W-:-:S13]  /*28ce0*/  ISETP.GE.OR P1, PT, R10, R15, P0 ;  /* 0x0000000f0a00720c */ /* 0x000fda0000726670 */
[----:B------:R-:W2:Y:S01]  /*28cf0*/  @!P1 LDL R9, [R1+0x210] ;  /* 0x0002100001099983 */ /* 0x000ea20000100800 */
[----:B----4-:R-:W-:Y:S01]  /*28d00*/  IMAD R13, R13, 0x40, R4 ;  /* 0x000000400d0d7824 */ /* 0x010fe200078e0204 */
[----:B------:R-:W-:Y:S01]  /*28d10*/  USHF.R.S32.HI UR16, URZ, 0x1f, UR44 ;  /* 0x0000001f3f107899 */ /* 0x000fe2000801142c */
[----:B------:R-:W-:Y:S01]  /*28d20*/  BSSY B1, `(.L_x_6306) ;  /* 0x0000033000017945 */ /* 0x000fe20003800000 */
[----:B------:R-:W-:Y:S01]  /*28d30*/  USEL UR9, UR39, URZ, UP1 ;  /* 0x0000003f27097287 */ /* 0x000fe20008800000 */
[----:B------:R-:W-:Y:S01]  /*28d40*/  IMAD.MOV.U32 R7, RZ, RZ, R13 ;  /* 0x000000ffff077224 */ /* 0x000fe200078e000d */
[----:B------:R-:W-:Y:S01]  /*28d50*/  USEL UR17, UR44, URZ, !UP0 ;  /* 0x0000003f2c117287 */ /* 0x000fe2000c000000 */
[----:B------:R-:W-:Y:S01]  /*28d60*/  ULDC.64 UR10, c[0x0][UR21+0x220] ;  /* 0x00008800150a7abb */ /* 0x000fe20008000a00 */
[----:B------:R-:W-:Y:S01]  /*28d70*/  ULDC.64 UR12, c[0x0][UR21+0x228] ;  /* 0x00008a00150c7abb */ /* 0x000fe20008000a00 */
[----:B-1----:R-:W-:Y:S01]  /*28d80*/  @P2 IMAD.HI.U32 R0, R13, R0, RZ ;  /* 0x000000000d002227 */ /* 0x002fe200078e00ff */
[----:B------:R-:W-:-:S02]  /*28d90*/  USEL UR20, UR16, URZ, !UP0 ;  /* 0x0000003f10147287 */ /* 0x000fc4000c000000 */
[----:B------:R-:W-:Y:S02]  /*28da0*/  UIMAD.WIDE.U32 UR24, UR12, UR9, URZ ;  /* 0x000000090c1872a5 */ /* 0x000fe4000f8e003f */
[----:B------:R-:W-:Y:S01]  /*28db0*/  UIMAD UR11, UR11, UR17, URZ ;  /* 0x000000110b0b72a4 */ /* 0x000fe2000f8e023f */
[----:B0-----:R-:W-:Y:S01]  /*28dc0*/  @P2 SHF.R.U32.HI R7, RZ, R3, R0 ;  /* 0x00000003ff072219 */ /* 0x001fe20000011600 */
[----:B------:R-:W-:Y:S01]  /*28dd0*/  ULDC.64 UR14, c[0x0][UR21+0x218] ;  /* 0x00008600150e7abb */ /* 0x000fe20008000a00 */
[----:B------:R-:W-:Y:S01]  /*28de0*/  UIMAD UR9, UR13, UR9, URZ ;  /* 0x000000090d0972a4 */ /* 0x000fe2000f8e023f */
[----:B------:R-:W-:Y:S01]  /*28df0*/  IMAD.U32 R4, RZ, RZ, UR24 ;  /* 0x00000018ff047e24 */ /* 0x000fe2000f8e00ff */
[----:B------:R-:W-:Y:S01]  /*28e00*/  UIMAD.WIDE.U32 UR12, UR10, UR17, URZ ;  /* 0x000000110a0c72a5 */ /* 0x000fe2000f8e003f */
[----:B------:R-:W-:Y:S01]  /*28e10*/  IMAD.MOV R0, RZ, RZ, -R7 ;  /* 0x000000ffff007224 */ /* 0x000fe200078e0a07 */
[----:B------:R-:W-:Y:S01]  /*28e20*/  UIMAD.WIDE.U32 UR16, UR14, UR8, URZ ;  /* 0x000000080e1072a5 */ /* 0x000fe2000f8e003f */
[----:B------:R-:W-:Y:S01]  /*28e30*/  IMAD.U32 R5, RZ, RZ, UR25 ;  /* 0x00000019ff057e24 */ /* 0x000fe2000f8e00ff */
[----:B------:R-:W-:Y:S01]  /*28e40*/  UIMAD UR14, UR15, UR8, URZ ;  /* 0x000000080f0e72a4 */ /* 0x000fe2000f8e023f */
[----:B------:R-:W-:Y:S01]  /*28e50*/  IMAD R3, R11, R0, R13 ;  /* 0x000000000b037224 */ /* 0x000fe200078e020d */
[----:B------:R-:W-:-:S02]  /*28e60*/  UIMAD UR11, UR10, UR20, UR11 ;  /* 0x000000140a0b72a4 */ /* 0x000fc4000f8e020b */
[----:B------:R-:W-:Y:S02]  /*28e70*/  UIADD3 UR15, UR25, UR9, URZ ;  /* 0x00000009190f7290 */ /* 0x000fe4000fffe03f */
[----:B------:R-:W-:Y:S01]  /*28e80*/  UIADD3 UR16, UP0, UP2, UR12, UR16, UR4 ;  /* 0x000000100c107290 */ /* 0x000fe2000fa1e004 */
[----:B------:R-:W-:Y:S01]  /*28e90*/  SHF.R.S32.HI R0, RZ, 0x1f, R3 ;  /* 0x0000001fff007819 */ /* 0x000fe20000011403 */
[----:B------:R-:W-:Y:S02]  /*28ea0*/  UIADD3 UR14, UR17, UR14, URZ ;  /* 0x0000000e110e7290 */ /* 0x000fe4000fffe03f */
[----:B------:R-:W-:Y:S01]  /*28eb0*/  UIADD3 UR9, UR13, UR11, URZ ;  /* 0x0000000b0d097290 */ /* 0x000fe2000fffe03f */
[----:B------:R-:W-:Y:S01]  /*28ec0*/  IMAD.U32 R6, RZ, RZ, UR15 ;  /* 0x0000000fff067e24 */ /* 0x000fe2000f8e00ff */
[----:B------:R-:W-:Y:S01]  /*28ed0*/  IADD3 R4, P2, P3, R7, UR16, R4 ;  /* 0x0000001007047c10 */ /* 0x000fe2000fb5e004 */
[----:B------:R-:W-:Y:S01]  /*28ee0*/  ULDC.64 UR10, c[0x0][UR21+0x210] ;  /* 0x00008400150a7abb */ /* 0x000fe20008000a00 */
[----:B------:R-:W-:Y:S01]  /*28ef0*/  UIADD3.X UR9, UR9, UR14, UR23, UP0, UP2 ;  /* 0x0000000e09097290 */ /* 0x000fe200087e4417 */
[----:B------:R-:W-:Y:S01]  /*28f00*/  SHF.R.S32.HI R7, RZ, 0x1f, R7 ;  /* 0x0000001fff077819 */ /* 0x000fe20000011407 */
[----:B------:R-:W-:Y:S01]  /*28f10*/  IMAD R11, R3, UR11, RZ ;  /* 0x0000000b030b7c24 */ /* 0x000fe2000f8e02ff */
[----:B------:R-:W-:Y:S01]  /*28f20*/  ULDC.64 UR12, c[0x0][0xca8] ;  /* 0x00032a00000c7ab9 */ /* 0x000fe20000000a00 */
[----:B------:R-:W-:Y:S01]  /*28f30*/  @!UP1 ULDC UR12, c[0x0][0xc50] ;  /* 0x00031400000c9ab9 */ /* 0x000fe20000000800 */
[----:B------:R-:W-:Y:S01]  /*28f40*/  @!UP1 ULDC UR13, c[0x0][0xc54] ;  /* 0x00031500000d9ab9 */ /* 0x000fe20000000800 */
[----:B------:R-:W-:Y:S01]  /*28f50*/  IADD3.X R5, R7, UR9, R6, P2, P3 ;  /* 0x0000000907057c10 */ /* 0x000fe200097e6406 */
[----:B------:R-:W-:-:S02]  /*28f60*/  IMAD R11, R0, UR10, R11 ;  /* 0x0000000a000b7c24 */ /* 0x000fc4000f8e020b */
[----:B------:R-:W-:Y:S02]  /*28f70*/  VIADD R0, R10, 0x8 ;  /* 0x000000080a007836 */ /* 0x000fe40000000000 */
[----:B------:R-:W-:-:S03]  /*28f80*/  IMAD.WIDE.U32 R4, R3, UR10, R4 ;  /* 0x0000000a03047c25 */ /* 0x000fc6000f8e0004 */
[----:B------:R-:W-:Y:S01]  /*28f90*/  ISETP.GE.OR P0, PT, R0, R15, P0 ;  /* 0x0000000f0000720c */ /* 0x000fe20000706670 */
[----:B------:R-:W-:Y:S01]  /*28fa0*/  IMAD.IADD R3, R5, 0x1, R11 ;  /* 0x0000000105037824 */ /* 0x000fe200078e020b */
[----:B------:R-:W-:-:S04]  /*28fb0*/  LEA R8, P2, R4, UR12, 0x2 ;  /* 0x0000000c04087c11 */ /* 0x000fc8000f8410ff */
[----:B------:R-:W-:Y:S01]  /*28fc0*/  LEA.HI.X R3, R4, UR13, R3, 0x2, P2 ;  /* 0x0000000d04037c11 */ /* 0x000fe200090f1403 */
[----:B------:R-:W-:Y:S04]  /*28fd0*/  SHFL.IDX PT, R6, R8, 0x1, 0x1c1f ;  /* 0x003c1f0008067f89 */ /* 0x000fe800000e0000 */
[----:B------:R-:W-:Y:S04]  /*28fe0*/  SHFL.IDX PT, R4, R8, RZ, 0x1c1f ;  /* 0x001c1fff08047589 */ /* 0x000fe800000e0000 */
[----:B------:R-:W2:Y:S04]  /*28ff0*/  SHFL.IDX PT, R5, R3, RZ, 0x1c1f ;  /* 0x001c1fff03057589 */ /* 0x000ea800000e0000 */
[----:B------:R0:W1:Y:S04]  /*29000*/  SHFL.IDX PT, R7, R3, 0x1, 0x1c1f ;  /* 0x003c1f0003077f89 */ /* 0x00006800000e0000 */
[----:B--2---:R0:W-:Y:S01]  /*29010*/  @!P1 ST.E desc[UR40][R4.64], R9 ;  /* 0x0000000904009985 */ /* 0x0041e2000c101928 */
[----:B-1----:R-:W-:Y:S05]  /*29020*/  @P0 BRA `(.L_x_6307) ;  /* 0x0000000000080947 */ /* 0x002fea0003800000 */
[----:B0-----:R-:W2:Y:S04]  /*29030*/  LDL R3, [R1+0x214] ;  /* 0x0002140001037983 */ /* 0x001ea80000100800 */
[----:B--2---:R1:W-:Y:S02]  /*29040*/  ST.E desc[UR40][R6.64], R3 ;  /* 0x0000000306007985 */ /* 0x0043e4000c101928 */
.L_x_6307:
[----:B------:R-:W-:Y:S05]  /*29050*/  BSYNC B1 ;  /* 0x0000000000017941 */ /* 0x000fea0003800000 */
.L_x_6306:
[----:B------:R-:W-:Y:S02]  /*29060*/  UISETP.GT.AND UP1, UPT, UR22, 0x1, UPT ;  /* 0x000000011600788c */ /* 0x000fe4000bf24270 */
[----:B------:R-:W-:-:S04]  /*29070*/  UISETP.NE.U32.AND UP0, UPT, UR18, URZ, UPT ;  /* 0x0000003f1200728c */ /* 0x000fc8000bf05070 */
[----:B------:R-:W-:Y:S01]  /*29080*/  PLOP3.LUT P0, PT, PT, PT, UP1, 0x80, 0x0 ;  /* 0x000000000000781c */ /* 0x000fe20003f0f018 */
[----:B------:R-:W-:-:S04]  /*29090*/  UISETP.NE.AND.EX UP0, UPT, UR19, URZ, UPT, UP0 ;  /* 0x0000003f1300728c */ /* 0x000fc8000bf05300 */
[----:B------:R-:W-:-:S08]  /*290a0*/  USEL UR14, UR44, URZ, !UP0 ;  /* 0x0000003f2c0e7287 */ /* 0x000fd0000c000000 */
[----:B------:R-:W-:Y:S05]  /*290b0*/  @P0 BRA `(.L_x_6308) ;  /* 0x0000001000080947 */ /* 0x000fea0003800000 */
[----:B-1----:R-:W2:Y:S01]  /*290c0*/  LDL.64 R6, [R1+0x488] ;  /* 0x0004880001067983 */ /* 0x002ea20000100a00 */
[----:B0-----:R-:W-:Y:S01]  /*290d0*/  IMAD R4, R210, 0x40, R160 ;  /* 0x00000040d2047824 */ /* 0x001fe200078e02a0 */
[----:B------:R-:W0:Y:S01]  /*290e0*/  LDC R81, c[0x0][0xce8] ;  /* 0x00033a00ff517b82 */ /* 0x000e220000000800 */
[----:B------:R-:W-:Y:S02]  /*290f0*/  ULDC.64 UR12, c[0x0][0xba0] ;  /* 0x0002e800000c7ab9 */ /* 0x000fe40000000a00 */
[----:B------:R-:W-:Y:S02]  /*29100*/  UIMAD UR9, UR23, UR12, URZ ;  /* 0x0000000c170972a4 */ /* 0x000fe4000f8e023f */
[----:B------:R-:W-:Y:S02]  /*29110*/  UIMAD.WIDE.U32 UR10, UR4, UR12, URZ ;  /* 0x0000000c040a72a5 */ /* 0x000fe4000f8e003f */
[----:B------:R-:W-:-:S03]  /*29120*/  UIMAD UR9, UR4, UR13, UR9 ;  /* 0x0000000d040972a4 */ /* 0x000fc6000f8e0209 */
[----:B------:R-:W-:Y:S01]  /*29130*/  ULDC.64 UR12, c[0x0][0xbe8] ;  /* 0x0002fa00000c7ab9 */ /* 0x000fe20000000a00 */
[----:B------:R-:W-:-:S04]  /*29140*/  UIADD3 UR11, UR11, UR9, URZ ;  /* 0x000000090b0b7290 */ /* 0x000fc8000fffe03f */
[----:B------:R-:W-:-:S04]  /*29150*/  UIMAD.WIDE.U32 UR10, UR8, UR12, UR10 ;  /* 0x0000000c080a72a5 */ /* 0x000fc8000f8e000a */
[----:B------:R-:W-:-:S03]  /*29160*/  UIMAD UR9, UR8, UR13, UR11 ;  /* 0x0000000d080972a4 */ /* 0x000fc6000f8e020b */
[----:B------:R-:W-:Y:S01]  /*29170*/  ULDC UR11, c[0x0][0xbc8] ;  /* 0x0002f200000b7ab9 */ /* 0x000fe20000000800 */
[----:B------:R-:W-:Y:S01]  /*29180*/  IMAD.U32 R21, RZ, RZ, UR43 ;  /* 0x0000002bff157e24 */ /* 0x000fe2000f8e00ff */
[----:B------:R-:W-:Y:S01]  /*29190*/  USHF.R.S32.HI UR4, URZ, 0x1f, UR14 ;  /* 0x0000001f3f047899 */ /* 0x000fe2000801140e */
[----:B------:R-:W-:-:S03]  /*291a0*/  ULDC.64 UR12, c[0x0][0xbf0] ;  /* 0x0002fc00000c7ab9 */ /* 0x000fc60000000a00 */
[----:B------:R-:W-:Y:S01]  /*291b0*/  UIMAD UR4, UR4, UR12, URZ ;  /* 0x0000000c040472a4 */ /* 0x000fe2000f8e023f */
[----:B------:R-:W-:-:S03]  /*291c0*/  UMOV UR8, UR10 ;  /* 0x0000000a00087c82 */ /* 0x000fc60008000000 */
[----:B------:R-:W-:Y:S02]  /*291d0*/  UIMAD UR4, UR14, UR13, UR4 ;  /* 0x0000000d0e0472a4 */ /* 0x000fe4000f8e0204 */
[----:B------:R-:W-:-:S04]  /*291e0*/  UIMAD.WIDE.U32 UR8, UR14, UR12, UR8 ;  /* 0x0000000c0e0872a5 */ /* 0x000fc8000f8e0008 */
[----:B------:R-:W-:Y:S01]  /*291f0*/  UIADD3 UR4, UR9, UR4, URZ ;  /* 0x0000000409047290 */ /* 0x000fe2000fffe03f */
[----:B------:R-:W-:Y:S01]  /*29200*/  BSSY B1, `(.L_x_6309) ;  /* 0x00000c7000017945 */ /* 0x000fe20003800000 */
[----:B--2---:R-:W-:-:S03]  /*29210*/  IMAD.WIDE R4, R4, 0x2, R6 ;  /* 0x0000000204047825 */ /* 0x004fc600078e0206 */
[C---:B------:R-:W-:Y:S02]  /*29220*/  IADD3 R41, P2, R4.reuse, 0x7000, RZ ;  /* 0x0000700004297810 */ /* 0x040fe40007f5e0ff */
[----:B------:R-:W-:Y:S02]  /*29230*/  IADD3 R9, P3, R4, 0x1000, RZ ;  /* 0x0000100004097810 */ /* 0x000fe40007f7e0ff */
[----:B------:R-:W-:Y:S02]  /*29240*/  LOP3.LUT R40, R41, 0x380, RZ, 0xc0, !PT ;  /* 0x0000038029287812 */ /* 0x000fe400078ec0ff */
[----:B------:R-:W-:Y:S02]  /*29250*/  LOP3.LUT R8, R9, 0x380, RZ, 0xc0, !PT ;  /* 0x0000038009087812 */ /* 0x000fe400078ec0ff */
[----:B------:R-:W-:Y:S02]  /*29260*/  SHF.R.U64 R40, R40, 0x3, RZ ;  /* 0x0000000328287819 */ /* 0x000fe400000012ff */
[----:B------:R-:W-:-:S02]  /*29270*/  SHF.R.U64 R8, R8, 0x3, RZ ;  /* 0x0000000308087819 */ /* 0x000fc400000012ff */
[----:B------:R-:W-:Y:S01]  /*29280*/  LOP3.LUT R40, R40, R41, RZ, 0x3c, !PT ;  /* 0x0000002928287212 */ /* 0x000fe200078e3cff */
[----:B------:R-:W-:Y:S01]  /*29290*/  IMAD.X R41, RZ, RZ, R5, P2 ;  /* 0x000000ffff297224 */ /* 0x000fe200010e0605 */
[C---:B------:R-:W-:Y:S02]  /*292a0*/  IADD3 R69, P2, R4.reuse, 0xe000, RZ ;  /* 0x0000e00004457810 */ /* 0x040fe40007f5e0ff */
[C---:B------:R-:W-:Y:S02]  /*292b0*/  IADD3 R37, P1, R4.reuse, 0x6000, RZ ;  /* 0x0000600004257810 */ /* 0x040fe40007f3e0ff */
[----:B------:R-:W-:Y:S01]  /*292c0*/  LOP3.LUT R68, R69, 0x380, RZ, 0xc0, !PT ;  /* 0x0000038045447812 */ /* 0x000fe200078ec0ff */
[----:B------:R-:W5:Y:S01]  /*292d0*/  LD.E.128 R40, desc[UR40][R40.64] ;  /* 0x0000002828287980 */ /* 0x000f62000c101d00 */
[----:B------:R-:W-:Y:S02]  /*292e0*/  IADD3 R33, P0, R4, 0x5000, RZ ;  /* 0x0000500004217810 */ /* 0x000fe40007f1e0ff */
[----:B------:R-:W-:-:S02]  /*292f0*/  SHF.R.U64 R68, R68, 0x3, RZ ;  /* 0x0000000344447819 */ /* 0x000fc400000012ff */
[----:B------:R-:W-:Y:S01]  /*29300*/  LOP3.LUT R8, R8, R9, RZ, 0x3c, !PT ;  /* 0x0000000908087212 */ /* 0x000fe200078e3cff */
[--C-:B------:R-:W-:Y:S01]  /*29310*/  IMAD.X R9, RZ, RZ, R5.reuse, P3 ;  /* 0x000000ffff097224 */ /* 0x100fe200018e0605 */
[----:B------:R-:W-:Y:S02]  /*29320*/  LOP3.LUT R36, R37, 0x380, RZ, 0xc0, !PT ;  /* 0x0000038025247812 */ /* 0x000fe400078ec0ff */
[----:B------:R-:W-:Y:S01]  /*29330*/  LOP3.LUT R68, R68, R69, RZ, 0x3c, !PT ;  /* 0x0000004544447212 */ /* 0x000fe200078e3cff */
[----:B------:R-:W-:Y:S01]  /*29340*/  IMAD.X R69, RZ, RZ, R5, P2 ;  /* 0x000000ffff457224 */ /* 0x000fe200010e0605 */
[----:B------:R-:W-:Y:S01]  /*29350*/  LOP3.LUT R32, R33, 0x380, RZ, 0xc0, !PT ;  /* 0x0000038021207812 */ /* 0x000fe200078ec0ff */
[----:B------:R-:W5:Y:S01]  /*29360*/  LD.E.128 R8, desc[UR40][R8.64] ;  /* 0x0000002808087980 */ /* 0x000f62000c101d00 */
[----:B------:R-:W-:Y:S02]  /*29370*/  IADD3 R45, P3, R4, 0x8000, RZ ;  /* 0x00008000042d7810 */ /* 0x000fe40007f7e0ff */
[----:B0-----:R-:W-:Y:S01]  /*29380*/  ISETP.NE.AND P2, PT, R81, 0x1, PT ;  /* 0x000000015100780c */ /* 0x001fe20003f45270 */
[----:B------:R-:W5:Y:S01]  /*29390*/  LD.E.128 R68, desc[UR40][R68.64] ;  /* 0x0000002844447980 */ /* 0x000f62000c101d00 */
[----:B------:R-:W-:-:S02]  /*293a0*/  SHF.R.U64 R36, R36, 0x3, RZ ;  /* 0x0000000324247819 */ /* 0x000fc400000012ff */
[----:B------:R-:W-:Y:S02]  /*293b0*/  SHF.R.U64 R32, R32, 0x3, RZ ;  /* 0x0000000320207819 */ /* 0x000fe400000012ff */
[----:B------:R-:W-:Y:S02]  /*293c0*/  LOP3.LUT R44, R45, 0x380, RZ, 0xc0, !PT ;  /* 0x000003802d2c7812 */ /* 0x000fe400078ec0ff */
[----:B------:R-:W-:Y:S01]  /*293d0*/  LOP3.LUT R36, R36, R37, RZ, 0x3c, !PT ;  /* 0x0000002524247212 */ /* 0x000fe200078e3cff */
[--C-:B------:R-:W-:Y:S01]  /*293e0*/  IMAD.X R37, RZ, RZ, R5.reuse, P1 ;  /* 0x000000ffff257224 */ /* 0x100fe200008e0605 */
[----:B------:R-:W-:Y:S01]  /*293f0*/  LOP3.LUT R32, R32, R33, RZ, 0x3c, !PT ;  /* 0x0000002120207212 */ /* 0x000fe200078e3cff */
[----:B------:R-:W-:Y:S01]  /*29400*/  IMAD.X R33, RZ, RZ, R5, P0 ;  /* 0x000000ffff217224 */ /* 0x000fe200000e0605 */
[----:B------:R-:W-:Y:S01]  /*29410*/  SHF.R.U64 R44, R44, 0x3, RZ ;  /* 0x000000032c2c7819 */ /* 0x000fe200000012ff */
[----:B------:R-:W0:Y:S01]  /*29420*/  @P2 LDC R77, c[0x0][0xcec] ;  /* 0x00033b00ff4d2b82 */ /* 0x000e220000000800 */
[C---:B------:R-:W-:Y:S01]  /*29430*/  IADD3 R65, P1, R4.reuse, 0xd000, RZ ;  /* 0x0000d00004417810 */ /* 0x040fe20007f3e0ff */
[----:B------:R-:W5:Y:S01]  /*29440*/  LD.E.128 R36, desc[UR40][R36.64] ;  /* 0x0000002824247980 */ /* 0x000f62000c101d00 */
[----:B------:R-:W-:-:S02]  /*29450*/  IADD3 R61, P0, R4, 0xc000, RZ ;  /* 0x0000c000043d7810 */ /* 0x000fc40007f1e0ff */
[----:B------:R-:W-:Y:S01]  /*29460*/  LOP3.LUT R44, R44, R45, RZ, 0x3c, !PT ;  /* 0x0000002d2c2c7212 */ /* 0x000fe200078e3cff */
[--C-:B------:R-:W-:Y:S01]  /*29470*/  IMAD.X R45, RZ, RZ, R5.reuse, P3 ;  /* 0x000000ffff2d7224 */ /* 0x100fe200018e0605 */
[----:B------:R-:W-:Y:S01]  /*29480*/  LOP3.LUT R64, R65, 0x380, RZ, 0xc0, !PT ;  /* 0x0000038041407812 */ /* 0x000fe200078ec0ff */
[----:B------:R-:W1:Y:S01]  /*29490*/  @P2 LDC R79, c[0x0][0xcf0] ;  /* 0x00033c00ff4f2b82 */ /* 0x000e620000000800 */
[----:B------:R-:W-:Y:S01]  /*294a0*/  LOP3.LUT R60, R61, 0x380, RZ, 0xc0, !PT ;  /* 0x000003803d3c7812 */ /* 0x000fe200078ec0ff */
[----:B------:R-:W5:Y:S01]  /*294b0*/  LD.E.128 R32, desc[UR40][R32.64] ;  /* 0x0000002820207980 */ /* 0x000f62000c101d00 */
[----:B------:R-:W-:Y:S02]  /*294c0*/  IADD3 R3, P3, R4, 0xf000, RZ ;  /* 0x0000f00004037810 */ /* 0x000fe40007f7e0ff */
[----:B------:R-:W-:Y:S01]  /*294d0*/  SHF.R.U64 R64, R64, 0x3, RZ ;  /* 0x0000000340407819 */ /* 0x000fe200000012ff */
[----:B------:R-:W5:Y:S01]  /*294e0*/  LD.E.128 R44, desc[UR40][R44.64] ;  /* 0x000000282c2c7980 */ /* 0x000f62000c101d00 */
[----:B------:R-:W-:Y:S01]  /*294f0*/  SHF.R.U64 R60, R60, 0x3, RZ ;  /* 0x000000033c3c7819 */ /* 0x000fe200000012ff */
[----:B------:R-:W-:Y:S01]  /*29500*/  IMAD.X R73, RZ, RZ, R5, P3 ;  /* 0x000000ffff497224 */ /* 0x000fe200018e0605 */
[----:B------:R-:W-:-:S02]  /*29510*/  LOP3.LUT R0, R3, 0x380, RZ, 0xc0, !PT ;  /* 0x0000038003007812 */ /* 0x000fc400078ec0ff */
[----:B------:R-:W-:Y:S01]  /*29520*/  LOP3.LUT R64, R64, R65, RZ, 0x3c, !PT ;  /* 0x0000004140407212 */ /* 0x000fe200078e3cff */
[--C-:B------:R-:W-:Y:S01]  /*29530*/  IMAD.X R65, RZ, RZ, R5.reuse, P1 ;  /* 0x000000ffff417224 */ /* 0x100fe200008e0605 */
[----:B------:R-:W-:Y:S01]  /*29540*/  LOP3.LUT R60, R60, R61, RZ, 0x3c, !PT ;  /* 0x0000003d3c3c7212 */ /* 0x000fe200078e3cff */
[----:B------:R-:W-:Y:S01]  /*29550*/  IMAD.X R61, RZ, RZ, R5, P0 ;  /* 0x000000ffff3d7224 */ /* 0x000fe200000e0605 */
[----:B------:R-:W-:Y:S02]  /*29560*/  SHF.R.U64 R0, R0, 0x3, RZ ;  /* 0x0000000300007819 */ /* 0x000fe400000012ff */
[----:B------:R-:W-:Y:S01]  /*29570*/  ISETP.GE.AND P1, PT, R160, UR11, PT ;  /* 0x0000000ba0007c0c */ /* 0x000fe2000bf26270 */
[----:B------:R-:W5:Y:S01]  /*29580*/  LD.E.128 R64, desc[UR40][R64.64] ;  /* 0x0000002840407980 */ /* 0x000f62000c101d00 */
[----:B------:R-:W-:Y:S02]  /*29590*/  ISETP.GE.AND P0, PT, R159, UR11, PT ;  /* 0x0000000b9f007c0c */ /* 0x000fe4000bf06270 */
[----:B------:R-:W-:Y:S01]  /*295a0*/  LOP3.LUT R72, R0, R3, RZ, 0x3c, !PT ;  /* 0x0000000300487212 */ /* 0x000fe200078e3cff */
[----:B------:R-:W-:Y:S01]  /*295b0*/  IMAD R0, R220, 0x20, R210 ;  /* 0x00000020dc007824 */ /* 0x000fe200078e02d2 */
[----:B------:R-:W-:Y:S01]  /*295c0*/  SEL R3, RZ, 0x1, P1 ;  /* 0x00000001ff037807 */ /* 0x000fe20000800000 */
[----:B------:R-:W5:Y:S01]  /*295d0*/  LD.E.128 R60, desc[UR40][R60.64] ;  /* 0x000000283c3c7980 */ /* 0x000f62000c101d00 */
[----:B------:R-:W-:-:S02]  /*295e0*/  SEL R20, RZ, 0xffffffff, P0 ;  /* 0xffffffffff147807 */ /* 0x000fc40000000000 */
[----:B------:R-:W-:Y:S01]  /*295f0*/  ISETP.GE.AND P1, PT, R158, UR11, PT ;  /* 0x0000000b9e007c0c */ /* 0x000fe2000bf26270 */
[----:B------:R-:W-:Y:S01]  /*29600*/  IMAD R82, R21, 0x40, R0 ;  /* 0x0000004015527824 */ /* 0x000fe200078e0200 */
[C---:B------:R-:W-:Y:S02]  /*29610*/  IADD3 R13, P4, R4.reuse, 0x2000, RZ ;  /* 0x00002000040d7810 */ /* 0x040fe40007f9e0ff */
[C---:B------:R-:W-:Y:S02]  /*29620*/  IADD3 R25, P5, R4.reuse, 0x3000, RZ ;  /* 0x0000300004197810 */ /* 0x040fe40007fbe0ff */
[----:B------:R-:W-:Y:S01]  /*29630*/  IADD3 R29, P6, R4, 0x4000, RZ ;  /* 0x00004000041d7810 */ /* 0x000fe20007fde0ff */
[----:B------:R-:W-:Y:S01]  /*29640*/  IMAD.SHL.U32 R20, R20, 0x2, RZ ;  /* 0x0000000214147824 */ /* 0x000fe200078e00ff */
[----:B------:R-:W-:Y:S01]  /*29650*/  ISETP.GE.AND P0, PT, R157, UR11, PT ;  /* 0x0000000b9d007c0c */ /* 0x000fe2000bf06270 */
[----:B------:R-:W5:Y:S01]  /*29660*/  LD.E.128 R72, desc[UR40][R72.64] ;  /* 0x0000002848487980 */ /* 0x000f62000c101d00 */
[----:B------:R-:W-:-:S02]  /*29670*/  SEL R0, RZ, 0xffffffff, P1 ;  /* 0xffffffffff007807 */ /* 0x000fc40000800000 */
[----:B------:R-:W-:Y:S02]  /*29680*/  LOP3.LUT R12, R13, 0x380, RZ, 0xc0, !PT ;  /* 0x000003800d0c7812 */ /* 0x000fe400078ec0ff */
[----:B------:R-:W-:Y:S02]  /*29690*/  LOP3.LUT R24, R25, 0x380, RZ, 0xc0, !PT ;  /* 0x0000038019187812 */ /* 0x000fe400078ec0ff */
[----:B------:R-:W-:Y:S01]  /*296a0*/  LOP3.LUT R28, R29, 0x380, RZ, 0xc0, !PT ;  /* 0x000003801d1c7812 */ /* 0x000fe200078ec0ff */
[----:B------:R-:W-:Y:S01]  /*296b0*/  IMAD.SHL.U32 R83, R0, 0x4, RZ ;  /* 0x0000000400537824 */ /* 0x000fe200078e00ff */
[----:B------:R-:W-:Y:S01]  /*296c0*/  SEL R21, RZ, 0xffffffff, P0 ;  /* 0xffffffffff157807 */ /* 0x000fe20000000000 */
[----:B0-----:R-:W-:Y:S01]  /*296d0*/  @P2 IMAD.HI.U32 R0, R82, R77, RZ ;  /* 0x0000004d52002227 */ /* 0x001fe200078e00ff */
[----:B------:R-:W-:Y:S02]  /*296e0*/  LOP3.LUT R20, R20, 0x2, R3, 0xe2, !PT ;  /* 0x0000000214147812 */ /* 0x000fe400078ee203 */
[----:B------:R-:W-:-:S02]  /*296f0*/  SHF.R.U64 R12, R12, 0x3, RZ ;  /* 0x000000030c0c7819 */ /* 0x000fc400000012ff */
[----:B------:R-:W-:Y:S02]  /*29700*/  SHF.R.U64 R24, R24, 0x3, RZ ;  /* 0x0000000318187819 */ /* 0x000fe400000012ff */
[----:B------:R-:W-:Y:S01]  /*29710*/  SHF.R.U64 R28, R28, 0x3, RZ ;  /* 0x000000031c1c7819 */ /* 0x000fe200000012ff */
[----:B------:R-:W-:Y:S01]  /*29720*/  IMAD.SHL.U32 R78, R21, 0x8, RZ ;  /* 0x00000008154e7824 */ /* 0x000fe200078e00ff */
[----:B------:R-:W-:Y:S01]  /*29730*/  LOP3.LUT R77, R83, 0x4, R20, 0xe2, !PT ;  /* 0x00000004534d7812 */ /* 0x000fe200078ee214 */
[----:B------:R-:W-:Y:S01]  /*29740*/  IMAD.MOV.U32 R3, RZ, RZ, R82 ;  /* 0x000000ffff037224 */ /* 0x000fe200078e0052 */
[----:B------:R-:W-:Y:S01]  /*29750*/  LOP3.LUT R12, R12, R13, RZ, 0x3c, !PT ;  /* 0x0000000d0c0c7212 */ /* 0x000fe200078e3cff */
[--C-:B------:R-:W-:Y:S01]  /*29760*/  IMAD.X R13, RZ, RZ, R5.reuse, P4 ;  /* 0x000000ffff0d7224 */ /* 0x100fe200020e0605 */
[----:B------:R-:W-:Y:S01]  /*29770*/  LOP3.LUT R24, R24, R25, RZ, 0x3c, !PT ;  /* 0x0000001918187212 */ /* 0x000fe200078e3cff */
[--C-:B------:R-:W-:Y:S01]  /*29780*/  IMAD.X R25, RZ, RZ, R5.reuse, P5 ;  /* 0x000000ffff197224 */ /* 0x100fe200028e0605 */
[----:B------:R-:W-:Y:S01]  /*29790*/  LOP3.LUT R28, R28, R29, RZ, 0x3c, !PT ;  /* 0x0000001d1c1c7212 */ /* 0x000fe200078e3cff */
[----:B------:R-:W-:Y:S01]  /*297a0*/  IMAD.X R29, RZ, RZ, R5, P6 ;  /* 0x000000ffff1d7224 */ /* 0x000fe200030e0605 */
[----:B-1----:R-:W-:Y:S01]  /*297b0*/  @P2 SHF.R.U32.HI R3, RZ, R79, R0 ;  /* 0x0000004fff032219 */ /* 0x002fe20000011600 */
[----:B------:R-:W-:Y:S01]  /*297c0*/  IMAD.U32 R20, RZ, RZ, UR8 ;  /* 0x00000008ff147e24 */ /* 0x000fe2000f8e00ff */
[C---:B------:R-:W-:Y:S01]  /*297d0*/  IADD3 R49, P4, R4.reuse, 0x9000, RZ ;  /* 0x0000900004317810 */ /* 0x040fe20007f9e0ff */
[----:B------:R-:W-:Y:S01]  /*297e0*/  IMAD.U32 R21, RZ, RZ, UR9 ;  /* 0x00000009ff157e24 */ /* 0x000fe2000f8e00ff */
[C---:B------:R-:W-:Y:S01]  /*297f0*/  IADD3 R53, P5, R4.reuse, 0xa000, RZ ;  /* 0x0000a00004357810 */ /* 0x040fe20007fbe0ff */
[----:B------:R-:W-:Y:S01]  /*29800*/  ULDC.64 UR8, c[0x0][0xbe0] ;  /* 0x0002f80000087ab9 */ /* 0x000fe20000000a00 */
[----:B------:R-:W-:Y:S01]  /*29810*/  IADD3 R57, P6, R4, 0xb000, RZ ;  /* 0x0000b00004397810 */ /* 0x000fe20007fde0ff */
[----:B------:R-:W5:Y:S01]  /*29820*/  LD.E.128 R12, desc[UR40][R12.64] ;  /* 0x000000280c0c7980 */ /* 0x000f62000c101d00 */
[----:B------:R-:W-:-:S02]  /*29830*/  LOP3.LUT R0, R78, 0x8, R77, 0xe2, !PT ;  /* 0x000000084e007812 */ /* 0x000fc400078ee24d */
[--C-:B------:R-:W-:Y:S01]  /*29840*/  SHF.R.S32.HI R77, RZ, 0x1f, R3.reuse ;  /* 0x0000001fff4d7819 */ /* 0x100fe20000011403 */
[----:B------:R-:W5:Y:S01]  /*29850*/  LD.E.128 R24, desc[UR40][R24.64] ;  /* 0x0000002818187980 */ /* 0x000f62000c101d00 */
[----:B------:R-:W-:Y:S02]  /*29860*/  ISETP.GE.AND P0, PT, R156, UR11, PT ;  /* 0x0000000b9c007c0c */ /* 0x000fe4000bf06270 */
[----:B------:R-:W-:Y:S01]  /*29870*/  LOP3.LUT R48, R49, 0x380, RZ, 0xc0, !PT ;  /* 0x0000038031307812 */ /* 0x000fe200078ec0ff */
[----:B------:R-:W5:Y:S01]  /*29880*/  LD.E.128 R28, desc[UR40][R28.64] ;  /* 0x000000281c1c7980 */ /* 0x000f62000c101d00 */
[----:B------:R-:W-:Y:S02]  /*29890*/  LOP3.LUT R52, R53, 0x380, RZ, 0xc0, !PT ;  /* 0x0000038035347812 */ /* 0x000fe400078ec0ff */
[----:B------:R-:W-:Y:S01]  /*298a0*/  LOP3.LUT R56, R57, 0x380, RZ, 0xc0, !PT ;  /* 0x0000038039387812 */ /* 0x000fe200078ec0ff */
[----:B------:R-:W-:Y:S01]  /*298b0*/  IMAD.MOV R79, RZ, RZ, -R3 ;  /* 0x000000ffff4f7224 */ /* 0x000fe200078e0a03 */
[----:B------:R-:W-:Y:S01]  /*298c0*/  LOP3.LUT R7, R4, 0x380, RZ, 0xc0, !PT ;  /* 0x0000038004077812 */ /* 0x000fe200078ec0ff */
[----:B------:R-:W-:Y:S01]  /*298d0*/  IMAD.U32 R21, RZ, RZ, UR4 ;  /* 0x00000004ff157e24 */ /* 0x000fe2000f8e00ff */
[----:B------:R-:W-:Y:S01]  /*298e0*/  SEL R78, RZ, 0xffffffff, P0 ;  /* 0xffffffffff4e7807 */ /* 0x000fe20000000000 */
[----:B------:R-:W-:Y:S01]  /*298f0*/  IMAD R80, R77, UR8, RZ ;  /* 0x000000084d507c24 */ /* 0x000fe2000f8e02ff */
[----:B------:R-:W-:-:S02]  /*29900*/  SHF.R.U64 R48, R48, 0x3, RZ ;  /* 0x0000000330307819 */ /* 0x000fc400000012ff */
[----:B------:R-:W-:Y:S02]  /*29910*/  SHF.R.U64 R52, R52, 0x3, RZ ;  /* 0x0000000334347819 */ /* 0x000fe400000012ff */
[----:B------:R-:W-:Y:S02]  /*29920*/  SHF.R.U64 R56, R56, 0x3, RZ ;  /* 0x0000000338387819 */ /* 0x000fe400000012ff */
[----:B------:R-:W-:Y:S01]  /*29930*/  ISETP.GE.AND P0, PT, R17, UR11, PT ;  /* 0x0000000b11007c0c */ /* 0x000fe2000bf06270 */
[----:B------:R-:W-:Y:S01]  /*29940*/  IMAD R77, R81, R79, R82 ;  /* 0x0000004f514d7224 */ /* 0x000fe200078e0252 */
[----:B------:R-:W-:Y:S01]  /*29950*/  SHF.R.U64 R7, R7, 0x3, RZ ;  /* 0x0000000307077819 */ /* 0x000fe200000012ff */
[C---:B------:R-:W-:Y:S01]  /*29960*/  IMAD R79, R3.reuse, UR9, R80 ;  /* 0x00000009034f7c24 */ /* 0x040fe2000f8e0250 */
[----:B------:R-:W-:Y:S01]  /*29970*/  LOP3.LUT R48, R48, R49, RZ, 0x3c, !PT ;  /* 0x0000003130307212 */ /* 0x000fe200078e3cff */
[----:B------:R-:W-:Y:S01]  /*29980*/  IMAD.WIDE.U32 R20, R3, UR8, R20 ;  /* 0x0000000803147c25 */ /* 0x000fe2000f8e0014 */
[----:B------:R-:W-:Y:S01]  /*29990*/  LOP3.LUT R52, R52, R53, RZ, 0x3c, !PT ;  /* 0x0000003534347212 */ /* 0x000fe200078e3cff */
[----:B------:R-:W-:Y:S01]  /*299a0*/  ULDC.64 UR8, c[0x0][0xbd8] ;  /* 0x0002f60000087ab9 */ /* 0x000fe20000000a00 */
[----:B------:R-:W-:Y:S01]  /*299b0*/  LOP3.LUT R56, R56, R57, RZ, 0x3c, !PT ;  /* 0x0000003938387212 */ /* 0x000fe200078e3cff */
[--C-:B------:R-:W-:Y:S01]  /*299c0*/  IMAD.X R49, RZ, RZ, R5.reuse, P4 ;  /* 0x000000ffff317224 */ /* 0x100fe200020e0605 */
[----:B------:R-:W-:Y:S01]  /*299d0*/  SEL R3, RZ, 0xffffffff, P0 ;  /* 0xffffffffff037807 */ /* 0x000fe20000000000 */
[--C-:B------:R-:W-:Y:S01]  /*299e0*/  IMAD.X R53, RZ, RZ, R5.reuse, P5 ;  /* 0x000000ffff357224 */ /* 0x100fe200028e0605 */
[----:B------:R-:W-:Y:S01]  /*299f0*/  LOP3.LUT R4, R7, R4, RZ, 0x3c, !PT ;  /* 0x0000000407047212 */ /* 0x000fe200078e3cff */
[----:B------:R-:W-:-:S02]  /*29a00*/  IMAD.X R57, RZ, RZ, R5, P6 ;  /* 0x000000ffff397224 */ /* 0x000fc400030e0605 */
[----:B------:R-:W-:Y:S01]  /*29a10*/  IMAD.SHL.U32 R83, R78, 0x10, RZ ;  /* 0x000000104e537824 */ /* 0x000fe200078e00ff */
[----:B------:R-:W5:Y:S01]  /*29a20*/  LD.E.128 R48, desc[UR40][R48.64] ;  /* 0x0000002830307980 */ /* 0x000f62000c101d00 */
[----:B------:R-:W-:-:S03]  /*29a30*/  IMAD.SHL.U32 R3, R3, 0x20, RZ ;  /* 0x0000002003037824 */ /* 0x000fc600078e00ff */
[----:B------:R-:W-:Y:S01]  /*29a40*/  LOP3.LUT R0, R83, 0x10, R0, 0xe2, !PT ;  /* 0x0000001053007812 */ /* 0x000fe200078ee200 */
[----:B------:R-:W5:Y:S01]  /*29a50*/  LD.E.128 R4, desc[UR40][R4.64] ;  /* 0x0000002804047980 */ /* 0x000f62000c101d00 */
[----:B------:R-:W-:-:S03]  /*29a60*/  SHF.R.S32.HI R78, RZ, 0x1f, R77 ;  /* 0x0000001fff4e7819 */ /* 0x000fc6000001144d */
[----:B------:R-:W5:Y:S01]  /*29a70*/  LD.E.128 R52, desc[UR40][R52.64] ;  /* 0x0000002834347980 */ /* 0x000f62000c101d00 */
[----:B------:R-:W-:-:S03]  /*29a80*/  LOP3.LUT R0, R3, 0x20, R0, 0xe2, !PT ;  /* 0x0000002003007812 */ /* 0x000fc600078ee200 */
        /* <DEDUP_REMOVED lines=8> */
[----:B------:R-:W-:Y:S01]  /*29b10*/  IMAD.IADD R21, R21, 0x1, R79 ;  /* 0x0000000115157824 */ /* 0x000fe200078e024f */
[----:B------:R-:W-:Y:S01]  /*29b20*/  ISETP.GE.AND P0, PT, R162, UR11, PT ;  /* 0x0000000ba2007c0c */ /* 0x000fe2000bf06270 */
[----:B------:R-:W-:-:S02]  /*29b30*/  IMAD R78, R78, UR8, RZ ;  /* 0x000000084e4e7c24 */ /* 0x000fc4000f8e02ff */
[----:B------:R-:W-:Y:S02]  /*29b40*/  IMAD R83, R76, R81, RZ ;  /* 0x000000514c537224 */ /* 0x000fe400078e02ff */
[----:B------:R-:W-:Y:S01]  /*29b50*/  IMAD R82, R3, 0x40, R210 ;  /* 0x0000004003527824 */ /* 0x000fe200078e02d2 */
[----:B------:R-:W-:Y:S01]  /*29b60*/  UIADD3 UR4, UR47, 0x38820, URZ ;  /* 0x000388202f047890 */ /* 0x000fe2000fffe03f */
[C---:B------:R-:W-:Y:S01]  /*29b70*/  IMAD R79, R77.reuse, UR9, R78 ;  /* 0x000000094d4f7c24 */ /* 0x040fe2000f8e024e */
[----:B------:R-:W-:Y:S01]  /*29b80*/  SEL R3, RZ, 0x40, P0 ;  /* 0x00000040ff037807 */ /* 0x000fe20000000000 */
[----:B------:R-:W-:Y:S01]  /*29b90*/  IMAD.WIDE.U32 R20, R77, UR8, R20 ;  /* 0x000000084d147c25 */ /* 0x000fe2000f8e0014 */
[----:B------:R-:W-:Y:S01]  /*29ba0*/  ISETP.GE.AND P0, PT, R82, R83, PT ;  /* 0x000000535200720c */ /* 0x000fe20003f06270 */
[----:B------:R-:W-:Y:S01]  /*29bb0*/  ULDC.64 UR8, c[0x0][0xb80] ;  /* 0x0002e00000087ab9 */ /* 0x000fe20000000a00 */
[----:B------:R-:W-:Y:S01]  /*29bc0*/  UPRMT UR4, URZ, 0x654, UR4 ;  /* 0x000006543f047896 */ /* 0x000fe20008000004 */
[----:B------:R-:W-:Y:S01]  /*29bd0*/  IMAD.IADD R21, R21, 0x1, R79 ;  /* 0x0000000115157824 */ /* 0x000fe200078e024f */
[----:B------:R-:W-:-:S02]  /*29be0*/  LEA R80, P2, R20, UR8, 0x1 ;  /* 0x0000000814507c11 */ /* 0x000fc4000f8408ff */
[----:B------:R-:W-:Y:S02]  /*29bf0*/  ISETP.GE.AND P1, PT, R161, UR11, PT ;  /* 0x0000000ba1007c0c */ /* 0x000fe4000bf26270 */
[----:B------:R-:W-:Y:S02]  /*29c00*/  LEA.HI.X R81, R20, UR9, R21, 0x1, P2 ;  /* 0x0000000914517c11 */ /* 0x000fe400090f0c15 */
[----:B------:R-:W-:Y:S01]  /*29c10*/  LOP3.LUT R0, R0, R3, RZ, 0xfc, !PT ;  /* 0x0000000300007212 */ /* 0x000fe200078efcff */
[----:B0-----:R0:W1:Y:S01]  /*29c20*/  SHFL.IDX PT, R20, R80, RZ, 0x181f ;  /* 0x00181fff50147589 */ /* 0x00106200000e0000 */
[----:B------:R-:W-:Y:S01]  /*29c30*/  SEL R3, RZ, 0x80, P1 ;  /* 0x00000080ff037807 */ /* 0x000fe20000800000 */
[----:B------:R-:W-:Y:S02]  /*29c40*/  SYNCS.ARRIVE.TRANS64.RED.A1T0 RZ, [UR4], RZ ;  /* 0x000000ffffff79a7 */ /* 0x000fe40008100404 */
[----:B------:R0:W2:Y:S01]  /*29c50*/  SHFL.IDX PT, R21, R81, RZ, 0x181f ;  /* 0x00181fff51157589 */ /* 0x0000a200000e0000 */
[----:B------:R-:W-:Y:S01]  /*29c60*/  LOP3.LUT R3, R0, R3, RZ, 0xfc, !PT ;  /* 0x0000000300037212 */ /* 0x000fe200078efcff */
[----:B------:R-:W-:Y:S06]  /*29c70*/  @P0 BRA `(.L_x_6310) ;  /* 0x00000000007c0947 */ /* 0x000fec0003800000 */
[----:B------:R-:W-:Y:S02]  /*29c80*/  ISETP.GE.AND P1, PT, R159, UR11, PT ;  /* 0x0000000b9f007c0c */ /* 0x000fe4000bf26270 */
[----:B------:R-:W-:Y:S02]  /*29c90*/  ISETP.GE.AND P0, PT, R160, UR11, PT ;  /* 0x0000000ba0007c0c */ /* 0x000fe4000bf06270 */
[----:B------:R-:W-:Y:S02]  /*29ca0*/  ISETP.GE.AND P5, PT, R158, UR11, PT ;  /* 0x0000000b9e007c0c */ /* 0x000fe4000bfa6270 */
[----:B------:R-:W-:-:S07]  /*29cb0*/  ISETP.GE.AND P3, PT, R157, UR11, PT ;  /* 0x0000000b9d007c0c */ /* 0x000fce000bf66270 */
[C---:B-1----:R-:W-:Y:S02]  /*29cc0*/  @!P1 LEA R76, P2, R159.reuse, R20, 0x1 ;  /* 0x000000149f4c9211 */ /* 0x042fe400078408ff */
[----:B--2---:R-:W-:Y:S02]  /*29cd0*/  @!P0 IMAD.WIDE R78, R160, 0x2, R20 ;  /* 0x00000002a04e8825 */ /* 0x004fe400078e0214 */
[----:B------:R-:W-:Y:S02]  /*29ce0*/  @!P1 LEA.HI.X R77, R159, R21, R217, 0x1, P2 ;  /* 0x000000159f4d9211 */ /* 0x000fe400010f0cd9 */
[----:B------:R-:W-:Y:S01]  /*29cf0*/  ISETP.GE.AND P2, PT, R156, UR11, PT ;  /* 0x0000000b9c007c0c */ /* 0x000fe2000bf46270 */
[----:B-----5:R1:W-:Y:S01]  /*29d00*/  @!P0 ST.E.128 desc[UR40][R78.64], R4 ;  /* 0x000000044e008985 */ /* 0x0203e2000c101d28 */
[----:B------:R-:W-:-:S03]  /*29d10*/  LOP3.LUT P0, RZ, R0, 0x40, RZ, 0xc0, !PT ;  /* 0x0000004000ff7812 */ /* 0x000fc6000780c0ff */
[----:B------:R2:W-:Y:S01]  /*29d20*/  @!P1 ST.E.128 desc[UR40][R76.64], R12 ;  /* 0x0000000c4c009985 */ /* 0x0005e2000c101d28 */
[----:B------:R-:W-:Y:S02]  /*29d30*/  ISETP.GE.AND P1, PT, R17, UR11, PT ;  /* 0x0000000b11007c0c */ /* 0x000fe4000bf26270 */
[CC--:B-1----:R-:W-:Y:S02]  /*29d40*/  @!P5 LEA R4, P4, R158.reuse, R20.reuse, 0x1 ;  /* 0x000000149e04d211 */ /* 0x0c2fe400078808ff */
[-C--:B------:R-:W-:Y:S02]  /*29d50*/  @!P3 LEA R6, P6, R157, R20.reuse, 0x1 ;  /* 0x000000149d06b211 */ /* 0x080fe400078c08ff */
[-C--:B------:R-:W-:Y:S02]  /*29d60*/  @!P5 LEA.HI.X R5, R158, R21.reuse, R216, 0x1, P4 ;  /* 0x000000159e05d211 */ /* 0x080fe400020f0cd8 */
[----:B------:R-:W-:Y:S02]  /*29d70*/  LOP3.LUT P4, RZ, R3, 0x80, RZ, 0xc0, !PT ;  /* 0x0000008003ff7812 */ /* 0x000fe4000788c0ff */
[----:B------:R-:W-:Y:S01]  /*29d80*/  @!P3 LEA.HI.X R7, R157, R21, R215, 0x1, P6 ;  /* 0x000000159d07b211 */ /* 0x000fe200030f0cd7 */
[----:B------:R1:W-:Y:S02]  /*29d90*/  @!P5 ST.E.128 desc[UR40][R4.64], R28 ;  /* 0x0000001c0400d985 */ /* 0x0003e4000c101d28 */
[----:B--2---:R-:W-:-:S02]  /*29da0*/  @!P1 LEA R12, P6, R17, R20, 0x1 ;  /* 0x00000014110c9211 */ /* 0x004fc400078c08ff */
[----:B------:R2:W-:Y:S02]  /*29db0*/  @!P3 ST.E.128 desc[UR40][R6.64], R36 ;  /* 0x000000240600b985 */ /* 0x0005e4000c101d28 */
[-C--:B------:R-:W-:Y:S02]  /*29dc0*/  @!P1 LEA.HI.X R13, R17, R21.reuse, R213, 0x1, P6 ;  /* 0x00000015110d9211 */ /* 0x080fe400030f0cd5 */
[-C--:B-1----:R-:W-:Y:S02]  /*29dd0*/  @!P2 LEA R4, P5, R156, R20.reuse, 0x1 ;  /* 0x000000149c04a211 */ /* 0x082fe400078a08ff */
[-C--:B--2---:R-:W-:Y:S02]  /*29de0*/  @P0 LEA R6, P3, R162, R20.reuse, 0x1 ;  /* 0x00000014a2060211 */ /* 0x084fe400078608ff */
[----:B------:R-:W-:Y:S02]  /*29df0*/  @!P2 LEA.HI.X R5, R156, R21, R214, 0x1, P5 ;  /* 0x000000159c05a211 */ /* 0x000fe400028f0cd6 */
[----:B------:R-:W-:-:S02]  /*29e00*/  @P4 LEA R14, P5, R161, R20, 0x1 ;  /* 0x00000014a10e4211 */ /* 0x000fc400078a08ff */
[-C--:B------:R-:W-:Y:S01]  /*29e10*/  @P0 LEA.HI.X R7, R162, R21.reuse, R212, 0x1, P3 ;  /* 0x00000015a2070211 */ /* 0x080fe200018f0cd4 */
[----:B------:R3:W-:Y:S01]  /*29e20*/  @!P2 ST.E.128 desc[UR40][R4.64], R44 ;  /* 0x0000002c0400a985 */ /* 0x0007e2000c101d28 */
[----:B------:R-:W-:-:S03]  /*29e30*/  @P4 LEA.HI.X R15, R161, R21, R211, 0x1, P5 ;  /* 0x00000015a10f4211 */ /* 0x000fc600028f0cd3 */
[----:B------:R3:W-:Y:S04]  /*29e40*/  @!P1 ST.E.128 desc[UR40][R12.64], R52 ;  /* 0x000000340c009985 */ /* 0x0007e8000c101d28 */
[----:B------:R3:W-:Y:S04]  /*29e50*/  @P0 ST.E.128 desc[UR40][R6.64], R60 ;  /* 0x0000003c06000985 */ /* 0x0007e8000c101d28 */
[----:B------:R3:W-:Y:S02]  /*29e60*/  @P4 ST.E.128 desc[UR40][R14.64], R68 ;  /* 0x000000440e004985 */ /* 0x0007e4000c101d28 */
.L_x_6310:
[----:B------:R-:W-:Y:S05]  /*29e70*/  BSYNC B1 ;  /* 0x0000000000017941 */ /* 0x000fea0003800000 */
.L_x_6309:
        /* <DEDUP_REMOVED lines=9> */
[----:B------:R-:W-:-:S05]  /*29f10*/  ISETP.GE.AND P1, PT, R156, UR11, PT ;  /* 0x0000000b9c007c0c */ /* 0x000fca000bf26270 */
[----:B0---4-:R-:W-:Y:S02]  /*29f20*/  @!P0 IMAD.WIDE R6, R160, 0x2, R4 ;  /* 0x00000002a0068825 */ /* 0x011fe400078e0204 */
[-C--:B------:R-:W-:Y:S02]  /*29f30*/  @!P5 LEA R14, P4, R159, R4.reuse, 0x1 ;  /* 0x000000049f0ed211 */ /* 0x080fe400078808ff */
[----:B------:R-:W-:Y:S01]  /*29f40*/  @!P3 LEA R12, P6, R158, R4, 0x1 ;  /* 0x000000049e0cb211 */ /* 0x000fe200078c08ff */
[----:B------:R0:W-:Y:S01]  /*29f50*/  @!P0 ST.E.128 desc[UR40][R6.64], R8 ;  /* 0x0000000806008985 */ /* 0x0001e2000c101d28 */
[----:B------:R-:W-:Y:S02]  /*29f60*/  ISETP.GE.AND P0, PT, R17, UR11, PT ;  /* 0x0000000b11007c0c */ /* 0x000fe4000bf06270 */
[----:B------:R-:W-:Y:S02]  /*29f70*/  @!P5 LEA.HI.X R15, R159, R5, R217, 0x1, P4 ;  /* 0x000000059f0fd211 */ /* 0x000fe400020f0cd9 */
[----:B------:R-:W-:-:S02]  /*29f80*/  LOP3.LUT P4, RZ, R0, 0x40, RZ, 0xc0, !PT ;  /* 0x0000004000ff7812 */ /* 0x000fc4000788c0ff */
[----:B------:R-:W-:Y:S01]  /*29f90*/  @!P3 LEA.HI.X R13, R158, R5, R216, 0x1, P6 ;  /* 0x000000059e0db211 */ /* 0x000fe200030f0cd8 */
[----:B------:R3:W-:Y:S01]  /*29fa0*/  @!P5 ST.E.128 desc[UR40][R14.64], R24 ;  /* 0x000000180e00d985 */ /* 0x0007e2000c101d28 */
[----:B-1----:R-:W-:-:S03]  /*29fb0*/  @!P2 LEA R20, P5, R157, R4, 0x1 ;  /* 0x000000049d14a211 */ /* 0x002fc600078a08ff */
[----:B------:R3:W-:Y:S01]  /*29fc0*/  @!P3 ST.E.128 desc[UR40][R12.64], R32 ;  /* 0x000000200c00b985 */ /* 0x0007e2000c101d28 */
[----:B--2---:R-:W-:Y:S02]  /*29fd0*/  @!P2 LEA.HI.X R21, R157, R5, R215, 0x1, P5 ;  /* 0x000000059d15a211 */ /* 0x004fe400028f0cd7 */
[----:B0-----:R-:W-:-:S03]  /*29fe0*/  @!P1 LEA R6, P6, R156, R4, 0x1 ;  /* 0x000000049c069211 */ /* 0x001fc600078c08ff */
[----:B------:R3:W-:Y:S01]  /*29ff0*/  @!P2 ST.E.128 desc[UR40][R20.64], R40 ;  /* 0x000000281400a985 */ /* 0x0007e2000c101d28 */
[CC--:B------:R-:W-:Y:S02]  /*2a000*/  @!P0 LEA R8, P3, R17.reuse, R4.reuse, 0x1 ;  /* 0x0000000411088211 */ /* 0x0c0fe400078608ff */
[----:B------:R-:W-:Y:S02]  /*2a010*/  @P4 LEA R10, P5, R162, R4, 0x1 ;  /* 0x00000004a20a4211 */ /* 0x000fe400078a08ff */
[-C--:B------:R-:W-:Y:S02]  /*2a020*/  @!P1 LEA.HI.X R7, R156, R5.reuse, R214, 0x1, P6 ;  /* 0x000000059c079211 */ /* 0x080fe400030f0cd6 */
[-C--:B------:R-:W-:Y:S02]  /*2a030*/  @!P0 LEA.HI.X R9, R17, R5.reuse, R213, 0x1, P3 ;  /* 0x0000000511098211 */ /* 0x080fe400018f0cd5 */
[----:B------:R-:W-:Y:S01]  /*2a040*/  @P4 LEA.HI.X R11, R162, R5, R212, 0x1, P5 ;  /* 0x00000005a20b4211 */ /* 0x000fe200028f0cd4 */
[----:B------:R3:W-:Y:S04]  /*2a050*/  @!P1 ST.E.128 desc[UR40][R6.64], R48 ;  /* 0x0000003006009985 */ /* 0x0007e8000c101d28 */
[----:B------:R3:W-:Y:S01]  /*2a060*/  @!P0 ST.E.128 desc[UR40][R8.64], R56 ;  /* 0x0000003808008985 */ /* 0x0007e2000c101d28 */
[----:B------:R-:W-:-:S03]  /*2a070*/  LOP3.LUT P0, RZ, R3, 0x80, RZ, 0xc0, !PT ;  /* 0x0000008003ff7812 */ /* 0x000fc6000780c0ff */
[----:B------:R3:W-:Y:S10]  /*2a080*/  @P4 ST.E.128 desc[UR40][R10.64], R64 ;  /* 0x000000400a004985 */ /* 0x0007f4000c101d28 */
[----:B------:R-:W-:Y:S05]  /*2a090*/  @!P0 BRA `(.L_x_6311) ;  /* 0x00000028003c8947 */ /* 0x000fea0003800000 */
[----:B------:R-:W-:-:S04]  /*2a0a0*/  LEA R4, P0, R161, R4, 0x1 ;  /* 0x00000004a1047211 */ /* 0x000fc800078008ff */
[----:B------:R-:W-:-:S05]  /*2a0b0*/  LEA.HI.X R5, R161, R5, R211, 0x1, P0 ;  /* 0x00000005a1057211 */ /* 0x000fca00000f0cd3 */
[----:B------:R0:W-:Y:S01]  /*2a0c0*/  ST.E.128 desc[UR40][R4.64], R72 ;  /* 0x0000004804007985 */ /* 0x0001e2000c101d28 */
[----:B------:R-:W-:Y:S05]  /*2a0d0*/  BRA `(.L_x_6311) ;  /* 0x00000028002c7947 */ /* 0x000fea0003800000 */
.L_x_6308:
[----:B------:R-:W2:Y:S01]  /*2a0e0*/  LDL R0, [R1+0x480] ;  /* 0x0004800001007983 */ /* 0x000ea20000100800 */
[----:B------:R-:W3:Y:S01]  /*2a0f0*/  LDC R11, c[0x0][0xce8] ;  /* 0x00033a00ff0b7b82 */ /* 0x000ee20000000800 */
[----:B------:R-:W-:Y:S01]  /*2a100*/  ULDC.64 UR12, c[0x0][0xc08] ;  /* 0x00030200000c7ab9 */ /* 0x000fe20000000a00 */
[----:B0-----:R-:W-:Y:S01]  /*2a110*/  IMAD.U32 R4, RZ, RZ, UR43 ;  /* 0x0000002bff047e24 */ /* 0x001fe2000f8e00ff */
[----:B------:R0:W5:Y:S01]  /*2a120*/  LDL R40, [R1+0x47c] ;  /* 0x00047c0001287983 */ /* 0x0001620000100800 */
[----:B------:R-:W-:Y:S02]  /*2a130*/  UIMAD UR9, UR23, UR12, URZ ;  /* 0x0000000c170972a4 */ /* 0x000fe4000f8e023f */
[----:B------:R-:W-:Y:S01]  /*2a140*/  UIMAD.WIDE.U32 UR10, UR4, UR12, URZ ;  /* 0x0000000c040a72a5 */ /* 0x000fe2000f8e003f */
[----:B------:R0:W5:Y:S01]  /*2a150*/  LDL R39, [R1+0x478] ;  /* 0x0004780001277983 */ /* 0x0001620000100800 */
[----:B------:R-:W-:Y:S02]  /*2a160*/  UIMAD UR9, UR4, UR13, UR9 ;  /* 0x0000000d040972a4 */ /* 0x000fe4000f8e0209 */
[----:B------:R-:W-:Y:S01]  /*2a170*/  USHF.R.S32.HI UR4, URZ, 0x1f, UR14 ;  /* 0x0000001f3f047899 */ /* 0x000fe2000801140e */
[----:B------:R0:W5:Y:S01]  /*2a180*/  LDL R38, [R1+0x474] ;  /* 0x0004740001267983 */ /* 0x0001620000100800 */
[----:B------:R-:W-:Y:S01]  /*2a190*/  UIADD3 UR11, UR11, UR9, URZ ;  /* 0x000000090b0b7290 */ /* 0x000fe2000fffe03f */
[----:B------:R-:W-:-:S02]  /*2a1a0*/  ULDC.64 UR12, c[0x0][0xc38] ;  /* 0x00030e00000c7ab9 */ /* 0x000fc40000000a00 */
[----:B------:R0:W5:Y:S01]  /*2a1b0*/  LDL R37, [R1+0x470] ;  /* 0x0004700001257983 */ /* 0x0001620000100800 */
[----:B------:R-:W-:-:S03]  /*2a1c0*/  UIMAD.WIDE.U32 UR10, UR8, UR12, UR10 ;  /* 0x0000000c080a72a5 */ /* 0x000fc6000f8e000a */
[----:B------:R0:W5:Y:S01]  /*2a1d0*/  LDL R36, [R1+0x46c] ;  /* 0x00046c0001247983 */ /* 0x0001620000100800 */
[----:B------:R-:W-:-:S03]  /*2a1e0*/  UIMAD UR9, UR8, UR13, UR11 ;  /* 0x0000000d080972a4 */ /* 0x000fc6000f8e020b */
[----:B------:R0:W5:Y:S01]  /*2a1f0*/  LDL R35, [R1+0x468] ;  /* 0x0004680001237983 */ /* 0x0001620000100800 */
[----:B---3--:R-:W-:Y:S01]  /*2a200*/  ISETP.NE.AND P0, PT, R11, 0x1, PT ;  /* 0x000000010b00780c */ /* 0x008fe20003f05270 */
[----:B------:R-:W-:Y:S02]  /*2a210*/  ULDC.64 UR12, c[0x0][0xc40] ;  /* 0x00031000000c7ab9 */ /* 0x000fe40000000a00 */
[----:B------:R0:W5:Y:S01]  /*2a220*/  LDL R34, [R1+0x464] ;  /* 0x0004640001227983 */ /* 0x0001620000100800 */
[----:B------:R-:W-:-:S03]  /*2a230*/  UIMAD UR4, UR4, UR12, URZ ;  /* 0x0000000c040472a4 */ /* 0x000fc6000f8e023f */
[----:B------:R0:W5:Y:S04]  /*2a240*/  LDL R33, [R1+0x460] ;  /* 0x0004600001217983 */ /* 0x0001680000100800 */
[----:B------:R0:W5:Y:S02]  /*2a250*/  LDL R32, [R1+0x45c] ;  /* 0x00045c0001207983 */ /* 0x0001640000100800 */
[----:B-1----:R-:W1:Y:S02]  /*2a260*/  @P0 LDC R3, c[0x0][0xcec] ;  /* 0x00033b00ff030b82 */ /* 0x002e640000000800 */
[----:B------:R0:W5:Y:S04]  /*2a270*/  LDL R31, [R1+0x458] ;  /* 0x00045800011f7983 */ /* 0x0001680000100800 */
[----:B------:R0:W5:Y:S02]  /*2a280*/  LDL R30, [R1+0x454] ;  /* 0x00045400011e7983 */ /* 0x0001640000100800 */
[----:B------:R-:W3:Y:S02]  /*2a290*/  @P0 LDC R5, c[0x0][0xcf0] ;  /* 0x00033c00ff050b82 */ /* 0x000ee40000000800 */
[----:B------:R0:W5:Y:S04]  /*2a2a0*/  LDL R29, [R1+0x450] ;  /* 0x00045000011d7983 */ /* 0x0001680000100800 */
[----:B------:R0:W5:Y:S04]  /*2a2b0*/  LDL R28, [R1+0x44c] ;  /* 0x00044c00011c7983 */ /* 0x0001680000100800 */
[----:B------:R0:W5:Y:S04]  /*2a2c0*/  LDL R27, [R1+0x448] ;  /* 0x00044800011b7983 */ /* 0x0001680000100800 */
[----:B------:R0:W5:Y:S01]  /*2a2d0*/  LDL R25, [R1+0x444] ;  /* 0x0004440001197983 */ /* 0x0001620000100800 */
[----:B------:R-:W-:Y:S01]  /*2a2e0*/  UMOV UR8, UR10 ;  /* 0x0000000a00087c82 */ /* 0x000fe20008000000 */
[----:B------:R-:W-:-:S02]  /*2a2f0*/  UIMAD UR4, UR14, UR13, UR4 ;  /* 0x0000000d0e0472a4 */ /* 0x000fc4000f8e0204 */
[----:B------:R-:W-:Y:S01]  /*2a300*/  UIMAD.WIDE.U32 UR8, UR14, UR12, UR8 ;  /* 0x0000000c0e0872a5 */ /* 0x000fe2000f8e0008 */
[----:B------:R-:W-:-:S03]  /*2a310*/  ULDC.64 UR10, c[0x0][0xc48] ;  /* 0x00031200000a7ab9 */ /* 0x000fc60000000a00 */
[----:B------:R-:W-:-:S04]  /*2a320*/  UIADD3 UR9, UR9, UR4, URZ ;  /* 0x0000000409097290 */ /* 0x000fc8000fffe03f */
[----:B------:R-:W-:-:S04]  /*2a330*/  UIMAD.WIDE.U32 UR8, UR39, UR10, UR8 ;  /* 0x0000000a270872a5 */ /* 0x000fc8000f8e0008 */
[----:B------:R-:W-:-:S03]  /*2a340*/  UIMAD UR39, UR39, UR11, UR9 ;  /* 0x0000000b272772a4 */ /* 0x000fc6000f8e0209 */
[----:B------:R-:W-:Y:S01]  /*2a350*/  ULDC.64 UR10, c[0x0][0xc30] ;  /* 0x00030c00000a7ab9 */ /* 0x000fe20000000a00 */
[----:B------:R-:W-:-:S04]  /*2a360*/  UIADD3 UR4, UR47, 0x38820, URZ ;  /* 0x000388202f047890 */ /* 0x000fc8000fffe03f */
[----:B------:R-:W-:Y:S01]  /*2a370*/  UPRMT UR4, URZ, 0x654, UR4 ;  /* 0x000006543f047896 */ /* 0x000fe20008000004 */
[----:B------:R-:W-:Y:S08]  /*2a380*/  BSSY B1, `(.L_x_6312) ;  /* 0x00000c1000017945 */ /* 0x000ff00003800000 */
[----:B------:R-:W-:Y:S01]  /*2a390*/  SYNCS.ARRIVE.TRANS64.RED.A1T0 RZ, [UR4], RZ ;  /* 0x000000ffffff79a7 */ /* 0x000fe20008100404 */
[----:B--2---:R-:W-:-:S04]  /*2a3a0*/  IMAD R4, R4, 0x40, R0 ;  /* 0x0000004004047824 */ /* 0x004fc800078e0200 */
[----:B-1----:R-:W-:-:S04]  /*2a3b0*/  @P0 IMAD.HI.U32 R0, R4, R3, RZ ;  /* 0x0000000304000227 */ /* 0x002fc800078e00ff */
[----:B------:R-:W-:Y:S01]  /*2a3c0*/  IMAD.MOV.U32 R3, RZ, RZ, R4 ;  /* 0x000000ffff037224 */ /* 0x000fe200078e0004 */
[----:B---3--:R-:W-:-:S04]  /*2a3d0*/  @P0 SHF.R.U32.HI R3, RZ, R5, R0 ;  /* 0x00000005ff030219 */ /* 0x008fc80000011600 */
[--C-:B------:R-:W-:Y:S01]  /*2a3e0*/  SHF.R.S32.HI R0, RZ, 0x1f, R3.reuse ;  /* 0x0000001fff007819 */ /* 0x100fe20000011403 */
[----:B------:R-:W-:-:S04]  /*2a3f0*/  IMAD.MOV R7, RZ, RZ, -R3 ;  /* 0x000000ffff077224 */ /* 0x000fc800078e0a03 */
[----:B------:R-:W-:Y:S02]  /*2a400*/  IMAD R7, R11, R7, R4 ;  /* 0x000000070b077224 */ /* 0x000fe400078e0204 */
[----:B------:R-:W-:Y:S02]  /*2a410*/  IMAD R0, R0, UR10, RZ ;  /* 0x0000000a00007c24 */ /* 0x000fe4000f8e02ff */
[----:B------:R-:W-:Y:S02]  /*2a420*/  IMAD.U32 R5, RZ, RZ, UR9 ;  /* 0x00000009ff057e24 */ /* 0x000fe4000f8e00ff */
[----:B------:R-:W-:Y:S01]  /*2a430*/  IMAD R9, R3, UR11, R0 ;  /* 0x0000000b03097c24 */ /* 0x000fe2000f8e0200 */
[----:B------:R-:W-:Y:S01]  /*2a440*/  SHF.R.S32.HI R0, RZ, 0x1f, R7 ;  /* 0x0000001fff007819 */ /* 0x000fe20000011407 */
[----:B------:R-:W-:Y:S01]  /*2a450*/  IMAD.U32 R4, RZ, RZ, UR8 ;  /* 0x00000008ff047e24 */ /* 0x000fe2000f8e00ff */
[----:B------:R-:W-:Y:S01]  /*2a460*/  ULDC.64 UR8, c[0x0][0xc28] ;  /* 0x00030a0000087ab9 */ /* 0x000fe20000000a00 */
[----:B------:R-:W-:-:S02]  /*2a470*/  IMAD.U32 R5, RZ, RZ, UR39 ;  /* 0x00000027ff057e24 */ /* 0x000fc4000f8e00ff */
[----:B------:R-:W-:Y:S02]  /*2a480*/  IMAD R0, R0, UR8, RZ ;  /* 0x0000000800007c24 */ /* 0x000fe4000f8e02ff */
[----:B------:R-:W-:-:S04]  /*2a490*/  IMAD.WIDE.U32 R4, R3, UR10, R4 ;  /* 0x0000000a03047c25 */ /* 0x000fc8000f8e0004 */
[----:B------:R-:W-:Y:S02]  /*2a4a0*/  IMAD.U32 R3, RZ, RZ, UR43 ;  /* 0x0000002bff037e24 */ /* 0x000fe4000f8e00ff */
[----:B------:R-:W-:Y:S02]  /*2a4b0*/  IMAD.IADD R5, R5, 0x1, R9 ;  /* 0x0000000105057824 */ /* 0x000fe400078e0209 */
[----:B------:R-:W-:Y:S02]  /*2a4c0*/  IMAD R21, R7, UR9, R0 ;  /* 0x0000000907157c24 */ /* 0x000fe4000f8e0200 */
[----:B------:R-:W-:Y:S02]  /*2a4d0*/  IMAD R0, R76, R11, RZ ;  /* 0x0000000b4c007224 */ /* 0x000fe400078e02ff */
[----:B------:R-:W-:Y:S02]  /*2a4e0*/  IMAD R3, R3, 0x40, R22 ;  /* 0x0000004003037824 */ /* 0x000fe400078e0216 */
[----:B------:R-:W-:Y:S01]  /*2a4f0*/  IMAD.WIDE.U32 R4, R7, UR8, R4 ;  /* 0x0000000807047c25 */ /* 0x000fe2000f8e0004 */
[----:B------:R-:W-:-:S02]  /*2a500*/  ULDC.64 UR8, c[0x0][0xc00] ;  /* 0x0003000000087ab9 */ /* 0x000fc40000000a00 */
[----:B------:R-:W-:Y:S01]  /*2a510*/  ISETP.GE.AND P0, PT, R3, R0, PT ;  /* 0x000000000300720c */ /* 0x000fe20003f06270 */
[----:B------:R-:W-:Y:S01]  /*2a520*/  IMAD.IADD R21, R5, 0x1, R21 ;  /* 0x0000000105157824 */ /* 0x000fe200078e0215 */
[----:B------:R-:W-:-:S04]  /*2a530*/  LEA R20, P1, R4, UR8, 0x2 ;  /* 0x0000000804147c11 */ /* 0x000fc8000f8210ff */
[----:B------:R-:W-:Y:S01]  /*2a540*/  LEA.HI.X R21, R4, UR9, R21, 0x2, P1 ;  /* 0x0000000904157c11 */ /* 0x000fe200088f1415 */
[----:B------:R0:W1:Y:S04]  /*2a550*/  SHFL.IDX PT, R26, R20, RZ, 0x1c1f ;  /* 0x001c1fff141a7589 */ /* 0x00006800000e0000 */
[----:B------:R0:W2:Y:S02]  /*2a560*/  SHFL.IDX PT, R24, R21, RZ, 0x1c1f ;  /* 0x001c1fff15187589 */ /* 0x0000a400000e0000 */
[----:B------:R-:W-:Y:S05]  /*2a570*/  @P0 BRA `(.L_x_6313) ;  /* 0x0000000800840947 */ /* 0x000fea0003800000 */
[----:B------:R-:W-:Y:S02]  /*2a580*/  ULDC UR4, c[0x0][0xbc8] ;  /* 0x0002f20000047ab9 */ /* 0x000fe40000000800 */
[----:B------:R-:W-:-:S13]  /*2a590*/  ISETP.GE.AND P0, PT, R23, UR4, PT ;  /* 0x0000000417007c0c */ /* 0x000fda000bf06270 */
[----:B------:R-:W3:Y:S01]  /*2a5a0*/  @!P0 LDL.64 R14, [R1+0x240] ;  /* 0x00024000010e8983 */ /* 0x000ee20000100a00 */
[----:B------:R-:W-:Y:S02]  /*2a5b0*/  ISETP.GE.AND P1, PT, R207, UR4, PT ;  /* 0x00000004cf007c0c */ /* 0x000fe4000bf26270 */
[----:B-1----:R-:W-:-:S04]  /*2a5c0*/  @!P0 LEA R8, P2, R23, R26, 0x2 ;  /* 0x0000001a17088211 */ /* 0x002fc800078410ff */
[----:B--2--5:R-:W-:-:S05]  /*2a5d0*/  @!P0 LEA.HI.X R9, R23, R24, R40, 0x2, P2 ;  /* 0x0000001817098211 */ /* 0x024fca00010f1428 */
[----:B---3--:R1:W-:Y:S04]  /*2a5e0*/  @!P0 ST.E.64 desc[UR40][R8.64], R14 ;  /* 0x0000000e08008985 */ /* 0x0083e8000c101b28 */
[----:B------:R-:W2:Y:S01]  /*2a5f0*/  @!P1 LDL.64 R4, [R1+0x250] ;  /* 0x0002500001049983 */ /* 0x000ea20000100a00 */
[----:B------:R-:W-:Y:S02]  /*2a600*/  ISETP.GE.AND P0, PT, R206, UR4, PT ;  /* 0x00000004ce007c0c */ /* 0x000fe4000bf06270 */
[----:B------:R-:W-:-:S04]  /*2a610*/  @!P1 LEA R10, P2, R207, R26, 0x2 ;  /* 0x0000001acf0a9211 */ /* 0x000fc800078410ff */
[----:B------:R-:W-:-:S05]  /*2a620*/  @!P1 LEA.HI.X R11, R207, R24, R39, 0x2, P2 ;  /* 0x00000018cf0b9211 */ /* 0x000fca00010f1427 */
[----:B--2---:R2:W-:Y:S04]  /*2a630*/  @!P1 ST.E.64 desc[UR40][R10.64], R4 ;  /* 0x000000040a009985 */ /* 0x0045e8000c101b28 */
[----:B------:R-:W3:Y:S01]  /*2a640*/  @!P0 LDL.64 R6, [R1+0x260] ;  /* 0x0002600001068983 */ /* 0x000ee20000100a00 */
[----:B------:R-:W-:Y:S02]  /*2a650*/  ISETP.GE.AND P1, PT, R205, UR4, PT ;  /* 0x00000004cd007c0c */ /* 0x000fe4000bf26270 */
[----:B------:R-:W-:-:S04]  /*2a660*/  @!P0 LEA R12, P2, R206, R26, 0x2 ;  /* 0x0000001ace0c8211 */ /* 0x000fc800078410ff */
[----:B------:R-:W-:-:S05]  /*2a670*/  @!P0 LEA.HI.X R13, R206, R24, R38, 0x2, P2 ;  /* 0x00000018ce0d8211 */ /* 0x000fca00010f1426 */
[----:B---3--:R3:W-:Y:S04]  /*2a680*/  @!P0 ST.E.64 desc[UR40][R12.64], R6 ;  /* 0x000000060c008985 */ /* 0x0087e8000c101b28 */
[----:B-1----:R-:W4:Y:S01]  /*2a690*/  @!P1 LDL.64 R8, [R1+0x270] ;  /* 0x0002700001089983 */ /* 0x002f220000100a00 */
[----:B------:R-:W-:Y:S02]  /*2a6a0*/  ISETP.GE.AND P0, PT, R204, UR4, PT ;  /* 0x00000004cc007c0c */ /* 0x000fe4000bf06270 */
[----:B------:R-:W-:-:S04]  /*2a6b0*/  @!P1 LEA R14, P2, R205, R26, 0x2 ;  /* 0x0000001acd0e9211 */ /* 0x000fc800078410ff */
[----:B------:R-:W-:-:S05]  /*2a6c0*/  @!P1 LEA.HI.X R15, R205, R24, R37, 0x2, P2 ;  /* 0x00000018cd0f9211 */ /* 0x000fca00010f1425 */
[----:B----4-:R1:W-:Y:S04]  /*2a6d0*/  @!P1 ST.E.64 desc[UR40][R14.64], R8 ;  /* 0x000000080e009985 */ /* 0x0103e8000c101b28 */
[----:B--2---:R-:W2:Y:S01]  /*2a6e0*/  @!P0 LDL.64 R4, [R1+0x280] ;  /* 0x0002800001048983 */ /* 0x004ea20000100a00 */
[----:B------:R-:W-:Y:S02]  /*2a6f0*/  ISETP.GE.AND P1, PT, R203, UR4, PT ;  /* 0x00000004cb007c0c */ /* 0x000fe4000bf26270 */
[----:B------:R-:W-:-:S04]  /*2a700*/  @!P0 LEA R10, P2, R204, R26, 0x2 ;  /* 0x0000001acc0a8211 */ /* 0x000fc800078410ff */
[----:B------:R-:W-:-:S05]  /*2a710*/  @!P0 LEA.HI.X R11, R204, R24, R36, 0x2, P2 ;  /* 0x00000018cc0b8211 */ /* 0x000fca00010f1424 */
[----:B--2---:R2:W-:Y:S04]  /*2a720*/  @!P0 ST.E.64 desc[UR40][R10.64], R4 ;  /* 0x000000040a008985 */ /* 0x0045e8000c101b28 */
[----:B---3--:R-:W3:Y:S01]  /*2a730*/  @!P1 LDL.64 R6, [R1+0x290] ;  /* 0x0002900001069983 */ /* 0x008ee20000100a00 */
        /* <DEDUP_REMOVED lines=130> */
[----:B------:R-:W-:-:S04]  /*2af60*/  @!P1 LEA R10, P0, R208, R26, 0x2 ;  /* 0x0000001ad00a9211 */ /* 0x000fc800078010ff */
[----:B------:R-:W-:-:S05]  /*2af70*/  @!P1 LEA.HI.X R11, R208, R24, R221, 0x2, P0 ;  /* 0x00000018d00b9211 */ /* 0x000fca00000f14dd */
[----:B--2---:R3:W-:Y:S04]  /*2af80*/  @!P1 ST.E.64 desc[UR40][R10.64], R4 ;  /* 0x000000040a009985 */ /* 0x0047e8000c101b28 */
.L_x_6313:
[----:B------:R-:W-:Y:S05]  /*2af90*/  BSYNC B1 ;  /* 0x0000000000017941 */ /* 0x000fea0003800000 */
.L_x_6312:
[----:B------:R-:W-:Y:S01]  /*2afa0*/  VIADD R3, R3, 0x8 ;  /* 0x0000000803037836 */ /* 0x000fe20000000000 */
[----:B--2---:R2:W4:Y:S04]  /*2afb0*/  SHFL.IDX PT, R24, R21, 0x1, 0x1c1f ;  /* 0x003c1f0015187f89 */ /* 0x00452800000e0000 */
[----:B------:R-:W-:Y:S01]  /*2afc0*/  ISETP.GE.AND P0, PT, R3, R0, PT ;  /* 0x000000000300720c */ /* 0x000fe20003f06270 */
[----:B0-----:R-:W0:-:S12]  /*2afd0*/  SHFL.IDX PT, R20, R20, 0x1, 0x1c1f ;  /* 0x003c1f0014147f89 */ /* 0x001e1800000e0000 */
[----:B--2---:R-:W-:Y:S05]  /*2afe0*/  @P0 BRA `(.L_x_6311) ;  /* 0x0000001800680947 */ /* 0x004fea0003800000 */
[----:B------:R-:W2:Y:S02]  /*2aff0*/  LDC R0, c[0x0][0xbc8] ;  /* 0x0002f200ff007b82 */ /* 0x000ea40000000800 */
[----:B--2---:R-:W-:-:S13]  /*2b000*/  ISETP.GE.AND P1, PT, R23, R0, PT ;  /* 0x000000001700720c */ /* 0x004fda0003f26270 */
[----:B---3--:R-:W2:Y:S01]  /*2b010*/  @!P1 LDL.64 R14, [R1+0x248] ;  /* 0x00024800010e9983 */ /* 0x008ea20000100a00 */
[----:B------:R-:W-:Y:S02]  /*2b020*/  ISETP.GE.AND P2, PT, R207, R0, PT ;  /* 0x00000000cf00720c */ /* 0x000fe40003f46270 */
[----:B0-----:R-:W-:-:S04]  /*2b030*/  @!P1 LEA R8, P0, R23, R20, 0x2 ;  /* 0x0000001417089211 */ /* 0x001fc800078010ff */
[----:B----45:R-:W-:-:S05]  /*2b040*/  @!P1 LEA.HI.X R9, R23, R24, R40, 0x2, P0 ;  /* 0x0000001817099211 */ /* 0x030fca00000f1428 */
[----:B--2---:R0:W-:Y:S04]  /*2b050*/  @!P1 ST.E.64 desc[UR40][R8.64], R14 ;  /* 0x0000000e08009985 */ /* 0x0041e8000c101b28 */
[----:B------:R-:W2:Y:S01]  /*2b060*/  @!P2 LDL.64 R4, [R1+0x258] ;  /* 0x000258000104a983 */ /* 0x000ea20000100a00 */
[----:B------:R-:W-:Y:S02]  /*2b070*/  ISETP.GE.AND P1, PT, R206, R0, PT ;  /* 0x00000000ce00720c */ /* 0x000fe40003f26270 */
[----:B------:R-:W-:-:S04]  /*2b080*/  @!P2 LEA R10, P0, R207, R20, 0x2 ;  /* 0x00000014cf0aa211 */ /* 0x000fc800078010ff */
[----:B------:R-:W-:-:S05]  /*2b090*/  @!P2 LEA.HI.X R11, R207, R24, R39, 0x2, P0 ;  /* 0x00000018cf0ba211 */ /* 0x000fca00000f1427 */
[----:B--2---:R2:W-:Y:S04]  /*2b0a0*/  @!P2 ST.E.64 desc[UR40][R10.64], R4 ;  /* 0x000000040a00a985 */ /* 0x0045e8000c101b28 */
[----:B------:R-:W3:Y:S01]  /*2b0b0*/  @!P1 LDL.64 R6, [R1+0x268] ;  /* 0x0002680001069983 */ /* 0x000ee20000100a00 */
[----:B------:R-:W-:Y:S02]  /*2b0c0*/  ISETP.GE.AND P2, PT, R205, R0, PT ;  /* 0x00000000cd00720c */ /* 0x000fe40003f46270 */
[----:B------:R-:W-:-:S04]  /*2b0d0*/  @!P1 LEA R12, P0, R206, R20, 0x2 ;  /* 0x00000014ce0c9211 */ /* 0x000fc800078010ff */
[----:B------:R-:W-:-:S05]  /*2b0e0*/  @!P1 LEA.HI.X R13, R206, R24, R38, 0x2, P0 ;  /* 0x00000018ce0d9211 */ /* 0x000fca00000f1426 */
[----:B---3--:R3:W-:Y:S04]  /*2b0f0*/  @!P1 ST.E.64 desc[UR40][R12.64], R6 ;  /* 0x000000060c009985 */ /* 0x0087e8000c101b28 */
[----:B0-----:R-:W4:Y:S01]  /*2b100*/  @!P2 LDL.64 R8, [R1+0x278] ;  /* 0x000278000108a983 */ /* 0x001f220000100a00 */
[----:B------:R-:W-:Y:S02]  /*2b110*/  ISETP.GE.AND P1, PT, R204, R0, PT ;  /* 0x00000000cc00720c */ /* 0x000fe40003f26270 */
[----:B------:R-:W-:-:S04]  /*2b120*/  @!P2 LEA R14, P0, R205, R20, 0x2 ;  /* 0x00000014cd0ea211 */ /* 0x000fc800078010ff */
[----:B------:R-:W-:-:S05]  /*2b130*/  @!P2 LEA.HI.X R15, R205, R24, R37, 0x2, P0 ;  /* 0x00000018cd0fa211 */ /* 0x000fca00000f1425 */
[----:B----4-:R0:W-:Y:S04]  /*2b140*/  @!P2 ST.E.64 desc[UR40][R14.64], R8 ;  /* 0x000000080e00a985 */ /* 0x0101e8000c101b28 */
[----:B--2---:R-:W2:Y:S01]  /*2b150*/  @!P1 LDL.64 R4, [R1+0x288] ;  /* 0x0002880001049983 */ /* 0x004ea20000100a00 */
[----:B------:R-:W-:Y:S02]  /*2b160*/  ISETP.GE.AND P2, PT, R203, R0, PT ;  /* 0x00000000cb00720c */ /* 0x000fe40003f46270 */
[----:B------:R-:W-:-:S04]  /*2b170*/  @!P1 LEA R10, P0, R204, R20, 0x2 ;  /* 0x00000014cc0a9211 */ /* 0x000fc800078010ff */
[----:B------:R-:W-:-:S05]  /*2b180*/  @!P1 LEA.HI.X R11, R204, R24, R36, 0x2, P0 ;  /* 0x00000018cc0b9211 */ /* 0x000fca00000f1424 */
[----:B--2---:R2:W-:Y:S04]  /*2b190*/  @!P1 ST.E.64 desc[UR40][R10.64], R4 ;  /* 0x000000040a009985 */ /* 0x0045e8000c101b28 */
[----:B---3--:R-:W3:Y:S01]  /*2b1a0*/  @!P2 LDL.64 R6, [R1+0x298] ;  /* 0x000298000106a983 */ /* 0x008ee20000100a00 */
        /* <DEDUP_REMOVED lines=119> */
[----:B---3--:R-:W2:Y:S01]  /*2b920*/  @!P2 LDL.64 R6, [R1+0x418] ;  /* 0x000418000106a983 */ /* 0x008ea20000100a00 */
[C---:B------:R-:W-:Y:S01]  /*2b930*/  @!P2 LEA R12, P0, R163.reuse, R20, 0x2 ;  /* 0x00000014a30ca211 */ /* 0x040fe200078010ff */
[----:B------:R-:W-:Y:S01]  /*2b940*/  BSSY B1, `(.L_x_6314) ;  /* 0x000000a000017945 */ /* 0x000fe20003800000 */
[----:B------:R-:W-:Y:S02]  /*2b950*/  ISETP.GE.AND P1, PT, R208, R0, PT ;  /* 0x00000000d000720c */ /* 0x000fe40003f26270 */
[----:B------:R-:W-:Y:S02]  /*2b960*/  @!P2 LEA.HI.X R13, R163, R24, R223, 0x2, P0 ;  /* 0x00000018a30da211 */ /* 0x000fe400000f14df */
[----:B------:R-:W-:-:S03]  /*2b970*/  ISETP.GE.AND P0, PT, R209, R0, PT ;  /* 0x00000000d100720c */ /* 0x000fc60003f06270 */
[----:B--2---:R0:W-:Y:S10]  /*2b980*/  @!P2 ST.E.64 desc[UR40][R12.64], R6 ;  /* 0x000000060c00a985 */ /* 0x0041f4000c101b28 */
[----:B------:R-:W-:Y:S05]  /*2b990*/  @P0 BRA `(.L_x_6315) ;  /* 0x0000000000100947 */ /* 0x000fea0003800000 */
[----:B0-----:R-:W2:Y:S01]  /*2b9a0*/  LDL.64 R6, [R1+0x428] ;  /* 0x0004280001067983 */ /* 0x001ea20000100a00 */
[----:B------:R-:W-:-:S04]  /*2b9b0*/  LEA R4, P0, R209, R20, 0x2 ;  /* 0x00000014d1047211 */ /* 0x000fc800078010ff */
[----:B------:R-:W-:-:S05]  /*2b9c0*/  LEA.HI.X R5, R209, R24, R222, 0x2, P0 ;  /* 0x00000018d1057211 */ /* 0x000fca00000f14de */
[----:B--2---:R2:W-:Y:S04]  /*2b9d0*/  ST.E.64 desc[UR40][R4.64], R6 ;  /* 0x0000000604007985 */ /* 0x0045e8000c101b28 */
.L_x_6315:
[----:B------:R-:W-:Y:S05]  /*2b9e0*/  BSYNC B1 ;  /* 0x0000000000017941 */ /* 0x000fea0003800000 */
.L_x_6314:
[----:B------:R-:W-:Y:S05]  /*2b9f0*/  @P1 BRA `(.L_x_6311) ;  /* 0x0000000c00e41947 */ /* 0x000fea0003800000 */
[----:B0-2---:R-:W2:Y:S01]  /*2ba00*/  LDL.64 R6, [R1+0x438] ;  /* 0x0004380001067983 */ /* 0x005ea20000100a00 */
[----:B------:R-:W-:-:S04]  /*2ba10*/  LEA R4, P0, R208, R20, 0x2 ;  /* 0x00000014d0047211 */ /* 0x000fc800078010ff */
[----:B------:R-:W-:-:S05]  /*2ba20*/  LEA.HI.X R5, R208, R24, R221, 0x2, P0 ;  /* 0x00000018d0057211 */ /* 0x000fca00000f14dd */
[----:B--2---:R0:W-:Y:S01]  /*2ba30*/  ST.E.64 desc[UR40][R4.64], R6 ;  /* 0x0000000604007985 */ /* 0x0041e2000c101b28 */
[----:B------:R-:W-:Y:S05]  /*2ba40*/  BRA `(.L_x_6311) ;  /* 0x0000000c00d07947 */ /* 0x000fea0003800000 */
.L_x_6304:
        /* <DEDUP_REMOVED lines=11> */
[----:B------:R-:W2:Y:S01]  /*2bb00*/  @P1 LDG.E R3, desc[UR40][R4.64] ;  /* 0x0000002804031981 */ /* 0x000ea2000c1e1900 */
        /* <DEDUP_REMOVED lines=9> */
[----:B------:R-:W-:Y:S01]  /*2bba0*/  ISETP.GT.AND P0, PT, R218, 0x3f, PT ;  /* 0x0000003fda00780c */ /* 0x000fe20003f04270 */
[----:B------:R-:W-:Y:S01]  /*2bbb0*/  UMOV UR4, URZ ;  /* 0x0000003f00047c82 */ /* 0x000fe20008000000 */
[----:B------:R-:W-:-:S08]  /*2bbc0*/  ULOP3.LUT UR11, UR42, 0xffff, URZ, 0xc0, !UPT ;  /* 0x0000ffff2a0b7892 */ /* 0x000fd0000f8ec03f */
[----:B------:R-:W-:Y:S01]  /*2bbd0*/  @!UP1 ULDC UR8, c[0x0][0xbd4] ;  /* 0x0002f50000089ab9 */ /* 0x000fe20000000800 */
[----:B--2---:R-:W-:Y:S01]  /*2bbe0*/  @P1 R2UR UR4, R3 ;  /* 0x00000000030412ca */ /* 0x004fe200000e0000 */
[----:B0-----:R-:W-:-:S14]  /*2bbf0*/  @P2 BRA `(.L_x_6316) ;  /* 0x0000000000102947 */ /* 0x001fdc0003800000 */
[----:B------:R-:W-:Y:S05]  /*2bc00*/  @!P1 BRA `(.L_x_6316) ;  /* 0x00000000000c9947 */ /* 0x000fea0003800000 */
[----:B------:R-:W2:Y:S04]  /*2bc10*/  LDG.E R3, desc[UR40][R4.64] ;  /* 0x0000002804037981 */ /* 0x000ea8000c1e1900 */
[----:B-----5:R-:W2:Y:S02]  /*2bc20*/  LDG.E R0, desc[UR40][R4.64+0x4] ;  /* 0x0000042804007981 */ /* 0x020ea4000c1e1900 */
[----:B--2---:R-:W-:-:S07]  /*2bc30*/  IMAD.IADD R0, R0, 0x1, -R3 ;  /* 0x0000000100007824 */ /* 0x004fce00078e0a03 */
.L_x_6316:
[----:B------:R-:W-:Y:S01]  /*2bc40*/  USHF.R.S32.HI UR10, URZ, 0x1f, UR44 ;  /* 0x0000001f3f0a7899 */ /* 0x000fe2000801142c */
[----:B------:R-:W-:Y:S01]  /*2bc50*/  BSSY B1, `(.L_x_6317) ;  /* 0x000003c000017945 */ /* 0x000fe20003800000 */
[----:B------:R-:W-:Y:S02]  /*2bc60*/  USHF.R.S32.HI UR23, URZ, 0x1f, UR4 ;  /* 0x0000001f3f177899 */ /* 0x000fe40008011404 */
[----:B------:R-:W-:Y:S02]  /*2bc70*/  USEL UR9, UR44, URZ, !UP0 ;  /* 0x0000003f2c097287 */ /* 0x000fe4000c000000 */
[----:B------:R-:W-:Y:S01]  /*2bc80*/  USEL UR10, UR10, URZ, !UP0 ;  /* 0x0000003f0a0a7287 */ /* 0x000fe2000c000000 */
[----:B------:R-:W-:Y:S11]  /*2bc90*/  @P0 BRA `(.L_x_6318) ;  /* 0x0000000000dc0947 */ /* 0x000ff60003800000 */
        /* <DEDUP_REMOVED lines=17> */
[----:B------:R-:W-:Y:S02]  /*2bdb0*/  UIMAD UR15, UR15, UR9, URZ ;  /* 0x000000090f0f72a4 */ /* 0x000fe4000f8e023f */
[----:B------:R-:W1:Y:S01]  /*2bdc0*/  @P0 LDC R5, c[0x0][0xcf0] ;  /* 0x00033c00ff050b82 */ /* 0x000e620000000800 */
[----:B------:R-:W-:Y:S01]  /*2bdd0*/  ULDC.64 UR12, c[0x0][UR21+0x218] ;  /* 0x00008600150c7abb */ /* 0x000fe20008000a00 */
[----:B------:R-:W-:-:S02]  /*2bde0*/  UIMAD.WIDE.U32 UR24, UR16, UR20, URZ ;  /* 0x00000014101872a5 */ /* 0x000fc4000f8e003f */
[----:B------:R-:W-:Y:S02]  /*2bdf0*/  UIMAD.WIDE.U32 UR18, UR12, UR11, URZ ;  /* 0x0000000b0c1272a5 */ /* 0x000fe4000f8e003f */
[----:B------:R-:W-:Y:S02]  /*2be00*/  UIMAD UR22, UR13, UR11, URZ ;  /* 0x0000000b0d1672a4 */ /* 0x000fe4000f8e023f */
[----:B------:R-:W-:Y:S02]  /*2be10*/  UIMAD UR16, UR17, UR20, URZ ;  /* 0x00000014111072a4 */ /* 0x000fe4000f8e023f */
[----:B------:R-:W-:Y:S02]  /*2be20*/  UIMAD.WIDE.U32 UR12, UR14, UR9, URZ ;  /* 0x000000090e0c72a5 */ /* 0x000fe4000f8e003f */
[----:B------:R-:W-:Y:S02]  /*2be30*/  UIMAD UR15, UR14, UR10, UR15 ;  /* 0x0000000a0e0f72a4 */ /* 0x000fe4000f8e020f */
[----:B------:R-:W-:Y:S01]  /*2be40*/  UIADD3 UR16, UR25, UR16, URZ ;  /* 0x0000001019107290 */ /* 0x000fe2000fffe03f */
[----:B0-----:R-:W-:Y:S01]  /*2be50*/  @P0 IMAD.HI.U32 R4, R6, R3, RZ ;  /* 0x0000000306040227 */ /* 0x001fe200078e00ff */
[----:B------:R-:W-:-:S02]  /*2be60*/  UIADD3 UR22, UR19, UR22, URZ ;  /* 0x0000001613167290 */ /* 0x000fc4000fffe03f */
[----:B------:R-:W-:Y:S01]  /*2be70*/  UIADD3 UR18, UP1, UP2, UR12, UR18, UR4 ;  /* 0x000000120c127290 */ /* 0x000fe2000fa3e004 */
[----:B------:R-:W-:Y:S01]  /*2be80*/  IMAD.MOV.U32 R3, RZ, RZ, R6 ;  /* 0x000000ffff037224 */ /* 0x000fe200078e0006 */
[----:B------:R-:W-:Y:S01]  /*2be90*/  UIADD3 UR14, UR13, UR15, URZ ;  /* 0x0000000f0d0e7290 */ /* 0x000fe2000fffe03f */
        /* <DEDUP_REMOVED lines=23> */
.L_x_6318:
[----:B------:R-:W-:Y:S05]  /*2c010*/  BSYNC B1 ;  /* 0x0000000000017941 */ /* 0x000fea0003800000 */
.L_x_6317:
        /* <DEDUP_REMOVED lines=8> */
[----:B------:R-:W-:Y:S01]  /*2c0a0*/  ISETP.GE.AND P2, PT, R160, UR16, PT ;  /* 0x00000010a0007c0c */ /* 0x000fe2000bf46270 */
[----:B------:R-:W-:Y:S01]  /*2c0b0*/  UIMAD.WIDE.U32 UR12, UR4, UR14, URZ ;  /* 0x0000000e040c72a5 */ /* 0x000fe2000f8e003f */
[----:B0-----:R-:W-:Y:S01]  /*2c0c0*/  SEL R6, RZ, 0xffffffff, P1 ;  /* 0xffffffffff067807 */ /* 0x001fe20000800000 */
[----:B------:R-:W-:Y:S01]  /*2c0d0*/  UIMAD UR8, UR4, UR15, UR8 ;  /* 0x0000000f040872a4 */ /* 0x000fe2000f8e0208 */
[----:B------:R-:W-:Y:S01]  /*2c0e0*/  SEL R4, RZ, 0x1, P2 ;  /* 0x00000001ff047807 */ /* 0x000fe20001000000 */
[----:B------:R-:W-:Y:S01]  /*2c0f0*/  IMAD R3, R220, 0x20, R210 ;  /* 0x00000020dc037824 */ /* 0x000fe200078e02d2 */
[----:B------:R-:W-:Y:S01]  /*2c100*/  ISETP.GE.AND P2, PT, R158, UR16, PT ;  /* 0x000000109e007c0c */ /* 0x000fe2000bf46270 */
[----:B------:R-:W-:Y:S01]  /*2c110*/  IMAD.SHL.U32 R9, R6, 0x2, RZ ;  /* 0x0000000206097824 */ /* 0x000fe200078e00ff */
[----:B------:R-:W-:Y:S01]  /*2c120*/  UIADD3 UR13, UR13, UR8, URZ ;  /* 0x000000080d0d7290 */ /* 0x000fe2000fffe03f */
[----:B------:R-:W-:Y:S01]  /*2c130*/  IMAD.U32 R8, RZ, RZ, UR43 ;  /* 0x0000002bff087e24 */ /* 0x000fe2000f8e00ff */
[----:B------:R-:W-:Y:S01]  /*2c140*/  ULDC.64 UR14, c[0x0][0xbe8] ;  /* 0x0002fa00000e7ab9 */ /* 0x000fe20000000a00 */
[----:B------:R-:W-:Y:S01]  /*2c150*/  ISETP.GE.AND P1, PT, R157, UR16, PT ;  /* 0x000000109d007c0c */ /* 0x000fe2000bf26270 */
[----:B------:R-:W-:Y:S01]  /*2c160*/  UIMAD.WIDE.U32 UR12, UR11, UR14, UR12 ;  /* 0x0000000e0b0c72a5 */ /* 0x000fe2000f8e000c */
[----:B------:R-:W-:Y:S01]  /*2c170*/  LOP3.LUT R6, R9, 0x2, R4, 0xe2, !PT ;  /* 0x0000000209067812 */ /* 0x000fe200078ee204 */
[----:B------:R-:W-:Y:S01]  /*2c180*/  IMAD R8, R8, 0x40, R3 ;  /* 0x0000004008087824 */ /* 0x000fe200078e0203 */
[----:B------:R-:W-:Y:S01]  /*2c190*/  SEL R4, RZ, 0xffffffff, P2 ;  /* 0xffffffffff047807 */ /* 0x000fe20001000000 */
[----:B------:R-:W-:Y:S01]  /*2c1a0*/  UIMAD UR13, UR11, UR15, UR13 ;  /* 0x0000000f0b0d72a4 */ /* 0x000fe2000f8e020d */
[----:B------:R-:W-:Y:S01]  /*2c1b0*/  SEL R9, RZ, 0xffffffff, P1 ;  /* 0xffffffffff097807 */ /* 0x000fe20000800000 */
[----:B------:R-:W-:Y:S01]  /*2c1c0*/  IMAD.MOV.U32 R3, RZ, RZ, R8 ;  /* 0x000000ffff037224 */ /* 0x000fe200078e0008 */
[----:B-1----:R-:W-:Y:S01]  /*2c1d0*/  ISETP.NE.AND P0, PT, R11, 0x1, PT ;  /* 0x000000010b00780c */ /* 0x002fe20003f05270 */
[----:B------:R-:W-:Y:S01]  /*2c1e0*/  ULDC.64 UR14, c[0x0][0xbf0] ;  /* 0x0002fc00000e7ab9 */ /* 0x000fe20000000a00 */
[----:B------:R-:W-:Y:S01]  /*2c1f0*/  IMAD.SHL.U32 R13, R4, 0x4, RZ ;  /* 0x00000004040d7824 */ /* 0x000fe200078e00ff */
[----:B------:R-:W-:Y:S01]  /*2c200*/  UIMAD UR10, UR10, UR14, URZ ;  /* 0x0000000e0a0a72a4 */ /* 0x000fe2000f8e023f */
[----:B------:R-:W-:Y:S01]  /*2c210*/  IMAD.SHL.U32 R9, R9, 0x8, RZ ;  /* 0x0000000809097824 */ /* 0x000fe200078e00ff */
[----:B------:R-:W-:Y:S01]  /*2c220*/  ISETP.GE.AND P2, PT, R161, UR16, PT ;  /* 0x00000010a1007c0c */ /* 0x000fe2000bf46270 */
[----:B-----5:R-:W-:Y:S01]  /*2c230*/  IMAD R25, R0, R11, RZ ;  /* 0x0000000b00197224 */ /* 0x020fe200078e02ff */
[----:B------:R-:W-:Y:S01]  /*2c240*/  UIMAD UR4, UR9, UR15, UR10 ;  /* 0x0000000f090472a4 */ /* 0x000fe2000f8e020a */
[----:B------:R-:W-:Y:S01]  /*2c250*/  LOP3.LUT R6, R13, 0x4, R6, 0xe2, !PT ;  /* 0x000000040d067812 */ /* 0x000fe200078ee206 */
[----:B------:R-:W-:Y:S01]  /*2c260*/  UIMAD.WIDE.U32 UR8, UR9, UR14, UR12 ;  /* 0x0000000e090872a5 */ /* 0x000fe2000f8e000c */
[----:B------:R-:W-:Y:S01]  /*2c270*/  SEL R0, RZ, 0x80, P2 ;  /* 0x00000080ff007807 */ /* 0x000fe20001000000 */
[----:B------:R-:W-:Y:S01]  /*2c280*/  BSSY B1, `(.L_x_6319) ;  /* 0x000004c000017945 */ /* 0x000fe20003800000 */
[----:B------:R-:W-:Y:S01]  /*2c290*/  LOP3.LUT R10, R9, 0x8, R6, 0xe2, !PT ;  /* 0x00000008090a7812 */ /* 0x000fe200078ee206 */
[----:B------:R-:W0:Y:S01]  /*2c2a0*/  @P0 LDC R5, c[0x0][0xcec] ;  /* 0x00033b00ff050b82 */ /* 0x000e220000000800 */
[----:B------:R-:W-:-:S07]  /*2c2b0*/  UIADD3 UR4, UR9, UR4, URZ ;  /* 0x0000000409047290 */ /* 0x000fce000fffe03f */
[----:B------:R-:W1:Y:S01]  /*2c2c0*/  @P0 LDC R7, c[0x0][0xcf0] ;  /* 0x00033c00ff070b82 */ /* 0x000e620000000800 */
        /* <DEDUP_REMOVED lines=13> */
[----:B------:R-:W-:Y:S02]  /*2c3a0*/  IMAD R7, R11, R7, R8 ;  /* 0x000000070b077224 */ /* 0x000fe400078e0208 */
[----:B------:R-:W-:Y:S02]  /*2c3b0*/  IMAD.SHL.U32 R13, R9, 0x10, RZ ;  /* 0x00000010090d7824 */ /* 0x000fe400078e00ff */
[----:B------:R-:W-:Y:S01]  /*2c3c0*/  IMAD R9, R3, UR9, R6 ;  /* 0x0000000903097c24 */ /* 0x000fe2000f8e0206 */
[----:B------:R-:W-:Y:S01]  /*2c3d0*/  SEL R6, RZ, 0xffffffff, P0 ;  /* 0xffffffffff067807 */ /* 0x000fe20000000000 */
[----:B------:R-:W-:Y:S01]  /*2c3e0*/  ULDC.64 UR8, c[0x0][0xbd8] ;  /* 0x0002f60000087ab9 */ /* 0x000fe20000000a00 */
[----:B------:R-:W-:Y:S01]  /*2c3f0*/  SHF.R.S32.HI R3, RZ, 0x1f, R7 ;  /* 0x0000001fff037819 */ /* 0x000fe20000011407 */
[----:B------:R-:W-:Y:S01]  /*2c400*/  IMAD.IADD R5, R5, 0x1, R9 ;  /* 0x0000000105057824 */ /* 0x000fe200078e0209 */
[----:B------:R-:W-:Y:S01]  /*2c410*/  LOP3.LUT R10, R13, 0x10, R10, 0xe2, !PT ;  /* 0x000000100d0a7812 */ /* 0x000fe200078ee20a */
[----:B------:R-:W-:Y:S01]  /*2c420*/  IMAD.SHL.U32 R13, R6, 0x20, RZ ;  /* 0x00000020060d7824 */ /* 0x000fe200078e00ff */
[----:B------:R-:W-:Y:S01]  /*2c430*/  ISETP.GE.AND P0, PT, R162, UR16, PT ;  /* 0x00000010a2007c0c */ /* 0x000fe2000bf06270 */
[----:B------:R-:W-:-:S02]  /*2c440*/  IMAD R6, R3, UR8, RZ ;  /* 0x0000000803067c24 */ /* 0x000fc4000f8e02ff */
[----:B------:R-:W-:Y:S01]  /*2c450*/  IMAD.WIDE.U32 R4, R7, UR8, R4 ;  /* 0x0000000807047c25 */ /* 0x000fe2000f8e0004 */
[----:B------:R-:W-:-:S03]  /*2c460*/  LOP3.LUT R10, R13, 0x20, R10, 0xe2, !PT ;  /* 0x000000200d0a7812 */ /* 0x000fc600078ee20a */
[----:B------:R-:W-:Y:S01]  /*2c470*/  IMAD R3, R7, UR9, R6 ;  /* 0x0000000907037c24 */ /* 0x000fe2000f8e0206 */
[----:B------:R-:W-:Y:S01]  /*2c480*/  ULDC.64 UR8, c[0x0][0xb80] ;  /* 0x0002e00000087ab9 */ /* 0x000fe20000000a00 */
[----:B------:R-:W-:Y:S01]  /*2c490*/  IMAD.U32 R7, RZ, RZ, UR43 ;  /* 0x0000002bff077e24 */ /* 0x000fe2000f8e00ff */
[C---:B------:R-:W-:Y:S01]  /*2c4a0*/  LEA R20, P1, R4.reuse, UR8, 0x1 ;  /* 0x0000000804147c11 */ /* 0x040fe2000f8208ff */
[----:B------:R-:W-:Y:S02]  /*2c4b0*/  IMAD.IADD R3, R5, 0x1, R3 ;  /* 0x0000000105037824 */ /* 0x000fe400078e0203 */
[----:B------:R-:W-:Y:S01]  /*2c4c0*/  IMAD R26, R7, 0x40, R210 ;  /* 0x00000040071a7824 */ /* 0x000fe200078e02d2 */
[----:B------:R-:W-:Y:S01]  /*2c4d0*/  SEL R7, RZ, 0x40, P0 ;  /* 0x00000040ff077807 */ /* 0x000fe20000000000 */
[----:B------:R0:W1:Y:S01]  /*2c4e0*/  SHFL.IDX PT, R6, R20, RZ, 0x181f ;  /* 0x00181fff14067589 */ /* 0x00006200000e0000 */
[----:B------:R-:W-:Y:S02]  /*2c4f0*/  LEA.HI.X R3, R4, UR9, R3, 0x1, P1 ;  /* 0x0000000904037c11 */ /* 0x000fe400088f0c03 */
[----:B------:R-:W-:-:S02]  /*2c500*/  ISETP.GE.AND P0, PT, R26, R25, PT ;  /* 0x000000191a00720c */ /* 0x000fc40003f06270 */
[----:B------:R-:W-:Y:S02]  /*2c510*/  LOP3.LUT R21, R10, R7, RZ, 0xfc, !PT ;  /* 0x000000070a157212 */ /* 0x000fe400078efcff */
[----:B------:R0:W2:Y:S02]  /*2c520*/  SHFL.IDX PT, R7, R3, RZ, 0x181f ;  /* 0x00181fff03077589 */ /* 0x0000a400000e0000 */
        /* <DEDUP_REMOVED lines=33> */
.L_x_6320:
[----:B------:R-:W-:Y:S05]  /*2c740*/  BSYNC B1 ;  /* 0x0000000000017941 */ /* 0x000fea0003800000 */
.L_x_6319:
        /* <DEDUP_REMOVED lines=9> */
[----:B------:R-:W-:-:S05]  /*2c7e0*/  LOP3.LUT P1, RZ, R21, 0x40, RZ, 0xc0, !PT ;  /* 0x0000004015ff7812 */ /* 0x000fca000782c0ff */
[CC--:B-1----:R-:W-:Y:S02]  /*2c7f0*/  @!P2 LEA R8, P0, R159.reuse, R6.reuse, 0x1 ;  /* 0x000000069f08a211 */ /* 0x0c2fe400078008ff */
[----:B--2---:R-:W-:Y:S02]  /*2c800*/  @!P3 IMAD.WIDE R4, R160, 0x2, R6 ;  /* 0x00000002a004b825 */ /* 0x004fe400078e0206 */
[-C--:B------:R-:W-:Y:S02]  /*2c810*/  @!P2 LEA.HI.X R9, R159, R7.reuse, R217, 0x1, P0 ;  /* 0x000000079f09a211 */ /* 0x080fe400000f0cd9 */
[----:B------:R-:W-:Y:S01]  /*2c820*/  @!P5 LEA R10, P0, R158, R6, 0x1 ;  /* 0x000000069e0ad211 */ /* 0x000fe200078008ff */
[----:B------:R0:W-:Y:S01]  /*2c830*/  @!P3 ST.E.128 desc[UR40][R4.64], RZ ;  /* 0x000000ff0400b985 */ /* 0x0001e2000c101d28 */
[----:B------:R-:W-:Y:S02]  /*2c840*/  ISETP.GE.AND P3, PT, R156, UR16, PT ;  /* 0x000000109c007c0c */ /* 0x000fe4000bf66270 */
[----:B------:R-:W-:Y:S01]  /*2c850*/  @!P5 LEA.HI.X R11, R158, R7, R216, 0x1, P0 ;  /* 0x000000079e0bd211 */ /* 0x000fe200000f0cd8 */
[----:B------:R1:W-:Y:S01]  /*2c860*/  @!P2 ST.E.128 desc[UR40][R8.64], RZ ;  /* 0x000000ff0800a985 */ /* 0x0003e2000c101d28 */
[----:B------:R-:W-:-:S02]  /*2c870*/  ISETP.GE.AND P2, PT, R17, UR16, PT ;  /* 0x0000001011007c0c */ /* 0x000fc4000bf46270 */
[----:B------:R-:W-:Y:S01]  /*2c880*/  LOP3.LUT P0, RZ, R24, 0x80, RZ, 0xc0, !PT ;  /* 0x0000008018ff7812 */ /* 0x000fe2000780c0ff */
[----:B------:R1:W-:Y:S01]  /*2c890*/  @!P5 ST.E.128 desc[UR40][R10.64], RZ ;  /* 0x000000ff0a00d985 */ /* 0x0003e2000c101d28 */
[----:B------:R-:W-:-:S04]  /*2c8a0*/  @!P4 LEA R12, P6, R157, R6, 0x1 ;  /* 0x000000069d0cc211 */ /* 0x000fc800078c08ff */
[----:B------:R-:W-:Y:S02]  /*2c8b0*/  @!P4 LEA.HI.X R13, R157, R7, R215, 0x1, P6 ;  /* 0x000000079d0dc211 */ /* 0x000fe400030f0cd7 */
[----:B------:R-:W-:-:S03]  /*2c8c0*/  @!P3 LEA R14, P5, R156, R6, 0x1 ;  /* 0x000000069c0eb211 */ /* 0x000fc600078a08ff */
[----:B------:R1:W-:Y:S01]  /*2c8d0*/  @!P4 ST.E.128 desc[UR40][R12.64], RZ ;  /* 0x000000ff0c00c985 */ /* 0x0003e2000c101d28 */
[-C--:B0-----:R-:W-:Y:S02]  /*2c8e0*/  @!P2 LEA R4, P6, R17, R6.reuse, 0x1 ;  /* 0x000000061104a211 */ /* 0x081fe400078c08ff */
        /* <DEDUP_REMOVED lines=10> */
.L_x_6311:
[----:B------:R-:W-:Y:S05]  /*2c990*/  BSYNC B0 ;  /* 0x0000000000007941 */ /* 0x000fea0003800000 */
.L_x_6303:
[----:B------:R-:W-:Y:S02]  /*2c9a0*/  ULDC UR4, c[0x0][0xd3c] ;  /* 0x00034f0000047ab9 */ /* 0x000fe40000000800 */
[----:B------:R-:W-:-:S06]  /*2c9b0*/  UISETP.GE.AND UP0, UPT, UR6, UR4, UPT ;  /* 0x000000040600728c */ /* 0x000fcc000bf06270 */
[----:B------:R-:W-:-:S13]  /*2c9c0*/  PLOP3.LUT P0, PT, PT, PT, UP0, 0x80, 0x0 ;  /* 0x000000000000781c */ /* 0x000fda0003f0f008 */
[----:B------:R-:W-:Y:S05]  /*2c9d0*/  @!P0 BRA `(.L_x_6321) ;  /* 0xfffffd4800e88947 */ /* 0x000fea000383ffff */
[----:B------:R-:W-:Y:S05]  /*2c9e0*/  EXIT ;  /* 0x000000000000794d */ /* 0x000fea0003800000 */
.L_x_6181:
        /* <DEDUP_REMOVED lines=14> */
[----:B0-----:R0:W-:Y:S01]  /*2cad0*/  STL.128 [R1+0x440], R4 ;  /* 0x0004400401007387 */ /* 0x0011e20000100c00 */
[----:B------:R-:W-:Y:S06]  /*2cae0*/  BAR.ARV 0x4, 0x180 ;  /* 0x0106000000007b1d */ /* 0x000fec0000002000 */
[----:B------:R-:W-:Y:S05]  /*2caf0*/  BRA `(.L_x_6323) ;  /* 0x0000000c00b47947 */ /* 0x000fea0003800000 */
.L_x_6322:
[----:B------:R-:W0:Y:S01]  /*2cb00*/  S2R R0, SR_TID.X ;  /* 0x0000000000007919 */ /* 0x000e220000002100 */
        /* <DEDUP_REMOVED lines=43> */
.L_x_6326:
        /* <DEDUP_REMOVED lines=39> */
.L_x_6324:
        /* <DEDUP_REMOVED lines=12> */
.L_x_6327:
[----:B----4-:R-:W-:Y:S01]  /*2d0f0*/  IMAD R2, R8, UR5, R9 ;  /* 0x0000000508027c24 */ /* 0x010fe2000f8e0209 */
[----:B-1----:R-:W-:Y:S01]  /*2d100*/  ISETP.NE.AND P0, PT, R7, 0x1, PT ;  /* 0x000000010700780c */ /* 0x002fe20003f05270 */
[----:B------:R-:W-:-:S03]  /*2d110*/  VIADD R12, R10, UR4 ;  /* 0x000000040a0c7c36 */ /* 0x000fc60008000000 */
[----:B------:R1:W-:Y:S01]  /*2d120*/  STL [R1+0x440], R2 ;  /* 0x0004400201007387 */ /* 0x0003e20000100800 */
[----:B0-----:R-:W-:-:S03]  /*2d130*/  IADD3 R5, -R2, UR6, RZ ;  /* 0x0000000602057c10 */ /* 0x001fc6000fffe1ff */
[----:B------:R1:W-:Y:S05]  /*2d140*/  STL [R1+0x44c], R12 ;  /* 0x00044c0c01007387 */ /* 0x0003ea0000100800 */
[----:B------:R-:W-:Y:S05]  /*2d150*/  @!P0 BRA `(.L_x_6328) ;  /* 0x0000000000e08947 */ /* 0x000fea0003800000 */
[-C--:B--2---:R-:W-:Y:S02]  /*2d160*/  IABS R6, R4.reuse ;  /* 0x0000000400067213 */ /* 0x084fe40000000000 */
[----:B------:R-:W-:Y:S02]  /*2d170*/  IABS R8, R7 ;  /* 0x0000000700087213 */ /* 0x000fe40000000000 */
[----:B------:R-:W0:Y:S08]  /*2d180*/  I2F.RP R9, R6 ;  /* 0x0000000600097306 */ /* 0x000e300000209400 */
[----:B------:R-:W2:Y:S08]  /*2d190*/  I2F.RP R10, R8 ;  /* 0x00000008000a7306 */ /* 0x000eb00000209400 */
[----:B0-----:R-:W1:Y:S08]  /*2d1a0*/  MUFU.RCP R9, R9 ;  /* 0x0000000900097308 */ /* 0x001e700000001000 */
[----:B--2---:R-:W-:Y:S01]  /*2d1b0*/  MUFU.RCP R10, R10 ;  /* 0x0000000a000a7308 */ /* 0x004fe20000001000 */
[----:B-1----:R-:W-:Y:S01]  /*2d1c0*/  VIADD R2, R9, 0xffffffe ;  /* 0x0ffffffe09027836 */ /* 0x002fe20000000000 */
[----:B------:R-:W-:-:S06]  /*2d1d0*/  IABS R9, R4 ;  /* 0x0000000400097213 */ /* 0x000fcc0000000000 */
[----:B---3--:R0:W1:Y:S02]  /*2d1e0*/  F2I.FTZ.U32.TRUNC.NTZ R3, R2 ;  /* 0x0000000200037305 */ /* 0x008064000021f000 */
        /* <DEDUP_REMOVED lines=8> */
[----:B------:R-:W-:Y:S02]  /*2d270*/  VIADD R3, R10, 0xffffffe ;  /* 0x0ffffffe0a037836 */ /* 0x000fe40000000000 */
[----:B------:R-:W-:Y:S01]  /*2d280*/  IMAD.MOV.U32 R2, RZ, RZ, RZ ;  /* 0x000000ffff027224 */ /* 0x000fe200078e00ff */
[----:B------:R-:W-:-:S03]  /*2d290*/  ISETP.GT.U32.AND P1, PT, R6, R11, PT ;  /* 0x0000000b0600720c */ /* 0x000fc60003f24070 */
        /* <DEDUP_REMOVED lines=36> */
.L_x_6328:
[----:B-1-3--:R-:W0:Y:S02]  /*2d4e0*/  LDC.64 R2, c[0x0][0xd90] ;  /* 0x00036400ff027b82 */ /* 0x00ae240000000a00 */
        /* <DEDUP_REMOVED lines=60> */
.L_x_6329:
[----:B01----:R-:W-:-:S05]  /*2d8b0*/  LOP3.LUT R3, RZ, R2, RZ, 0x33, !PT ;  /* 0x00000002ff037212 */ /* 0x003fca00078e33ff */
[----:B------:R-:W-:-:S05]  /*2d8c0*/  IMAD.IADD R2, R4, 0x1, R3 ;  /* 0x0000000104027824 */ /* 0x000fca00078e0203 */
[----:B------:R1:W-:Y:S01]  /*2d8d0*/  STL [R1+0x444], R2 ;  /* 0x0004440201007387 */ /* 0x0003e20000100800 */
[----:B------:R-:W-:Y:S05]  /*2d8e0*/  BRA `(.L_x_6330) ;  /* 0x0000000000107947 */ /* 0x000fea0003800000 */
.L_x_6325:
[----:B------:R-:W-:Y:S01]  /*2d8f0*/  IMAD.U32 R2, RZ, RZ, UR6 ;  /* 0x00000006ff027e24 */ /* 0x000fe2000f8e00ff */
[----:B------:R0:W-:Y:S04]  /*2d900*/  STL [R1+0x444], RZ ;  /* 0x000444ff01007387 */ /* 0x0001e80000100800 */
[----:B------:R0:W-:Y:S04]  /*2d910*/  STL [R1+0x448], RZ ;  /* 0x000448ff01007387 */ /* 0x0001e80000100800 */
[----:B------:R0:W-:Y:S02]  /*2d920*/  STL [R1+0x440], R2 ;  /* 0x0004400201007387 */ /* 0x0001e40000100800 */
.L_x_6330:
[----:B------:R-:W2:Y:S04]  /*2d930*/  LDL R4, [R1+0x440] ;  /* 0x0004400001047983 */ /* 0x000ea80000100800 */
        /* <DEDUP_REMOVED lines=9> */
.L_x_6323:
[----:B--2---:R-:W2:Y:S01]  /*2d9d0*/  LDL R0, [R1+0x44c] ;  /* 0x00044c0001007983 */ /* 0x004ea20000100800 */
[----:B------:R-:W-:-:S03]  /*2d9e0*/  ULDC UR4, c[0x0][0xd3c] ;  /* 0x00034f0000047ab9 */ /* 0x000fc60000000800 */
[----:B------:R3:W-:Y:S04]  /*2d9f0*/  STL [R1+0x450], RZ ;  /* 0x000450ff01007387 */ /* 0x0007e80000100800 */
[----:B------:R3:W-:Y:S01]  /*2da00*/  STL [R1+0x4a4], RZ ;  /* 0x0004a4ff01007387 */ /* 0x0007e20000100800 */
[----:B--2---:R-:W-:Y:S01]  /*2da10*/  ISETP.GE.AND P0, PT, R0, UR4, PT ;  /* 0x0000000400007c0c */ /* 0x004fe2000bf06270 */
[----:B------:R-:W-:-:S05]  /*2da20*/  IMAD.MOV.U32 R0, RZ, RZ, 0x1 ;  /* 0x00000001ff007424 */ /* 0x000fca00078e00ff */
[----:B------:R3:W-:Y:S07]  /*2da30*/  STL [R1+0x458], R0 ;  /* 0x0004580001007387 */ /* 0x0007ee0000100800 */
[----:B------:R-:W-:Y:S05]  /*2da40*/  @P0 BRA `(.L_x_6331) ;  /* 0x0000007800d00947 */ /* 0x000fea0003800000 */
[----:B0-----:R-:W0:Y:S01]  /*2da50*/  S2R R5, SR_TID.X ;  /* 0x0000000000057919 */ /* 0x001e220000002100 */
[----:B------:R-:W2:Y:S01]  /*2da60*/  S2UR UR5, SR_CgaCtaId ;  /* 0x00000000000579c3 */ /* 0x000ea20000008800 */
[----:B------:R-:W-:Y:S01]  /*2da70*/  UMOV UR4, 0x400 ;  /* 0x0000040000047882 */ /* 0x000fe20000000000 */
[----:B------:R-:W-:Y:S01]  /*2da80*/  BSSY B8, `(.L_x_6331) ;  /* 0x00007b0000087945 */ /* 0x000fe20003800000 */
[----:B------:R-:W-:Y:S01]  /*2da90*/  STL [R1+0x4a4], RZ ;  /* 0x0004a4ff01007387 */ /* 0x000fe20000100800 */
[----:B------:R-:W-:Y:S01]  /*2daa0*/  ULDC UR36, c[0x0][0xc] ;  /* 0x0000030000247ab9 */ /* 0x000fe20000000800 */
[----:B------:R-:W-:Y:S02]  /*2dab0*/  ULDC.64 UR38, c[0x0][0x198] ;  /* 0x0000660000267ab9 */ /* 0x000fe40000000a00 */
[----:B------:R-:W-:Y:S01]  /*2dac0*/  STL [R1+0x450], RZ ;  /* 0x000450ff01007387 */ /* 0x000fe20000100800 */
[----:B--2---:R-:W-:-:S06]  /*2dad0*/  ULEA UR4, UR5, UR4, 0x18 ;  /* 0x0000000405047291 */ /* 0x004fcc000f8ec03f */
[----:B------:R-:W-:Y:S01]  /*2dae0*/  IMAD.U32 R18, RZ, RZ, UR4 ;  /* 0x00000004ff127e24 */ /* 0x000fe2000f8e00ff */
[C---:B0-----:R-:W-:Y:S01]  /*2daf0*/  LOP3.LUT R4, R5.reuse, 0x7f, RZ, 0xc0, !PT ;  /* 0x0000007f05047812 */ /* 0x041fe200078ec0ff */
[----:B---3--:R-:W-:-:S05]  /*2db00*/  IMAD.SHL.U32 R0, R5, 0x8, RZ ;  /* 0x0000000805007824 */ /* 0x008fca00078e00ff */
        /* <DEDUP_REMOVED lines=9> */
[----:B------:R-:W-:Y:S01]  /*2dba0*/  IMAD.MOV.U32 R2, RZ, RZ, 0x1 ;  /* 0x00000001ff027424 */ /* 0x000fe200078e00ff */
[C---:B------:R-:W-:Y:S02]  /*2dbb0*/  LOP3.LUT R4, R0.reuse, 0x40, RZ, 0xfc, !PT ;  /* 0x0000004000047812 */ /* 0x040fe400078efcff */
[----:B------:R0:W-:Y:S01]  /*2dbc0*/  STL [R1+0x454], R3 ;  /* 0x0004540301007387 */ /* 0x0001e20000100800 */
[----:B------:R-:W-:-:S03]  /*2dbd0*/  LOP3.LUT R4, R0, 0x100, RZ, 0xfc, !PT ;  /* 0x0000010000047812 */ /* 0x000fc600078efcff */
[----:B------:R1:W-:Y:S01]  /*2dbe0*/  STL [R1+0x458], R2 ;  /* 0x0004580201007387 */ /* 0x0003e20000100800 */
[C---:B0-----:R-:W-:Y:S02]  /*2dbf0*/  LOP3.LUT R3, R0.reuse, 0x80, RZ, 0xfc, !PT ;  /* 0x0000008000037812 */ /* 0x041fe400078efcff */
[C---:B------:R-:W-:Y:S02]  /*2dc00*/  LOP3.LUT R3, R0.reuse, 0x140, RZ, 0xfc, !PT ;  /* 0x0000014000037812 */ /* 0x040fe400078efcff */
[C---:B-1----:R-:W-:Y:S02]  /*2dc10*/  LOP3.LUT R2, R0.reuse, 0xc0, RZ, 0xfc, !PT ;  /* 0x000000c000027812 */ /* 0x042fe400078efcff */
[C---:B------:R-:W-:Y:S02]  /*2dc20*/  LOP3.LUT R2, R0.reuse, 0x180, RZ, 0xfc, !PT ;  /* 0x0000018000027812 */ /* 0x040fe400078efcff */
[----:B------:R-:W-:-:S07]  /*2dc30*/  LOP3.LUT R0, R0, 0x1c0, RZ, 0xfc, !PT ;  /* 0x000001c000007812 */ /* 0x000fce00078efcff */
.L_x_6465:
[----:B0-----:R-:W2:Y:S01]  /*2dc40*/  LDL R9, [R1+0x44c] ;  /* 0x00044c0001097983 */ /* 0x001ea20000100800 */
[----:B------:R-:W-:Y:S05]  /*2dc50*/  YIELD ;  /* 0x0000000000007946 */ /* 0x000fea0003800000 */
[----:B------:R-:W-:Y:S01]  /*2dc60*/  ULDC.64 UR4, c[0x0][0xb20] ;  /* 0x0002c80000047ab9 */ /* 0x000fe20000000a00 */
[----:B------:R-:W-:Y:S01]  /*2dc70*/  IMAD.MOV.U32 R0, RZ, RZ, RZ ;  /* 0x000000ffff007224 */ /* 0x000fe200078e00ff */
[----:B------:R-:W-:Y:S01]  /*2dc80*/  ISETP.NE.U32.AND P0, PT, RZ, UR4, PT ;  /* 0x00000004ff007c0c */ /* 0x000fe2000bf05070 */
[----:B-1--4-:R-:W0:Y:S01]  /*2dc90*/  LDC.64 R4, c[0x0][0xaf8] ;  /* 0x0002be00ff047b82 */ /* 0x012e220000000a00 */
        /* <DEDUP_REMOVED lines=41> */
.L_x_6332:
        /* <DEDUP_REMOVED lines=16> */
.L_x_6333:
[----:B------:R-:W-:Y:S05]  /*2e030*/  @!P1 BRA `(.L_x_6334) ;  /* 0x00000000000c9947 */ /* 0x000fea0003800000 */
[----:B------:R-:W3:Y:S04]  /*2e040*/  LDG.E R6, desc[UR40][R2.64] ;  /* 0x0000002802067981 */ /* 0x000ee8000c1e1900 */
[----:B------:R-:W3:Y:S02]  /*2e050*/  LDG.E R2, desc[UR40][R2.64+0x4] ;  /* 0x0000042802027981 */ /* 0x000ee4000c1e1900 */
[----:B---3--:R-:W-:-:S07]  /*2e060*/  IMAD.IADD R6, R2, 0x1, -R6 ;  /* 0x0000000102067824 */ /* 0x008fce00078e0a06 */
.L_x_6334:
        /* <DEDUP_REMOVED lines=34> */
.L_x_6337:
[----:B------:R-:W-:-:S13]  /*2e290*/  ISETP.NE.AND P0, PT, R3, 0x1, PT ;  /* 0x000000010300780c */ /* 0x000fda0003f05270 */
[----:B------:R-:W2:Y:S02]  /*2e2a0*/  @P0 LDC.64 R4, c[0x0][0xae0] ;  /* 0x0002b800ff040b82 */ /* 0x000ea40000000a00 */
[----:B--2---:R-:W-:-:S05]  /*2e2b0*/  @P0 IMAD.HI.U32 R4, R8, R4, RZ ;  /* 0x0000000408040227 */ /* 0x004fca00078e00ff */
[----:B------:R-:W-:-:S07]  /*2e2c0*/  @P0 SHF.R.U32.HI R8, RZ, R5, R4 ;  /* 0x00000005ff080219 */ /* 0x000fce0000011604 */
.L_x_6338:
[----:B------:R-:W-:Y:S05]  /*2e2d0*/  BSYNC B0 ;  /* 0x0000000000007941 */ /* 0x000fea0003800000 */
.L_x_6336:
[----:B------:R-:W-:-:S05]  /*2e2e0*/  IMAD R8, R8, R3, R3 ;  /* 0x0000000308087224 */ /* 0x000fca00078e0203 */
[----:B------:R-:W-:-:S07]  /*2e2f0*/  VIMNMX R2, R2, R8, PT ;  /* 0x0000000802027248 */ /* 0x000fce0003fe0100 */
.L_x_6335:
        /* <DEDUP_REMOVED lines=25> */
.L_x_6341:
[----:B------:R-:W-:-:S13]  /*2e490*/  ISETP.NE.AND P0, PT, R3, 0x1, PT ;  /* 0x000000010300780c */ /* 0x000fda0003f05270 */
[----:B--2---:R-:W2:Y:S02]  /*2e4a0*/  @P0 LDC.64 R4, c[0x0][0xae0] ;  /* 0x0002b800ff040b82 */ /* 0x004ea40000000a00 */
[----:B--2---:R-:W-:-:S05]  /*2e4b0*/  @P0 IMAD.HI.U32 R4, R6, R4, RZ ;  /* 0x0000000406040227 */ /* 0x004fca00078e00ff */
[----:B------:R-:W-:-:S07]  /*2e4c0*/  @P0 SHF.R.U32.HI R6, RZ, R5, R4 ;  /* 0x00000005ff060219 */ /* 0x000fce0000011604 */
.L_x_6342:
[----:B------:R-:W-:Y:S05]  /*2e4d0*/  BSYNC B0 ;  /* 0x0000000000007941 */ /* 0x000fea0003800000 */
.L_x_6340:
[----:B------:R-:W-:-:S05]  /*2e4e0*/  IMAD R3, R6, R3, RZ ;  /* 0x0000000306037224 */ /* 0x000fca00078e02ff */
[----:B------:R-:W-:-:S07]  /*2e4f0*/  VIMNMX R2, R2, R3, !PT ;  /* 0x0000000302027248 */ /* 0x000fce0007fe0100 */
.L_x_6339:
[----:B------:R-:W-:Y:S01]  /*2e500*/  SHF.R.S32.HI R3, RZ, 0x1f, R2 ;  /* 0x0000001fff037819 */ /* 0x000fe20000011402 */
[----:B------:R-:W-:Y:S01]  /*2e510*/  IMAD.MOV.U32 R5, RZ, RZ, RZ ;  /* 0x000000ffff057224 */ /* 0x000fe200078e00ff */
[----:B--2---:R-:W-:Y:S01]  /*2e520*/  SHF.R.U32.HI R4, RZ, 0x10, R7 ;  /* 0x00000010ff047819 */ /* 0x004fe20000011607 */
[----:B------:R-:W-:Y:S01]  /*2e530*/  BSSY B0, `(.L_x_6343) ;  /* 0x0000029000007945 */ /* 0x000fe20003800000 */
[----:B------:R-:W-:Y:S01]  /*2e540*/  LEA.HI R3, R3, R2, RZ, 0x6 ;  /* 0x0000000203037211 */ /* 0x000fe200078f30ff */
[----:B01----:R-:W-:Y:S01]  /*2e550*/  IMAD.MOV.U32 R10, RZ, RZ, R5 ;  /* 0x000000ffff0a7224 */ /* 0x003fe200078e0005 */
[----:B------:R-:W-:Y:S01]  /*2e560*/  ISETP.NE.AND P0, PT, R4, RZ, PT ;  /* 0x000000ff0400720c */ /* 0x000fe20003f05270 */
[----:B------:R0:W-:Y:S01]  /*2e570*/  STL [R1+0x488], R5 ;  /* 0x0004880501007387 */ /* 0x0001e20000100800 */
[----:B------:R-:W-:Y:S02]  /*2e580*/  SHF.R.S32.HI R3, RZ, 0x6, R3 ;  /* 0x00000006ff037819 */ /* 0x000fe40000011403 */
[----:B------:R-:W-:-:S02]  /*2e590*/  LOP3.LUT R8, R7, 0xff, RZ, 0xc0, !PT ;  /* 0x000000ff07087812 */ /* 0x000fc400078ec0ff */
[----:B------:R-:W-:-:S03]  /*2e5a0*/  VIMNMX R9, RZ, R3, !PT ;  /* 0x00000003ff097248 */ /* 0x000fc60007fe0100 */
[----:B------:R0:W-:Y:S01]  /*2e5b0*/  STL [R1+0x4a8], R8 ;  /* 0x0004a80801007387 */ /* 0x0001e20000100800 */
[----:B------:R-:W-:-:S03]  /*2e5c0*/  ISETP.GT.AND P1, PT, R0, R9, PT ;  /* 0x000000090000720c */ /* 0x000fc60003f24270 */
[----:B------:R0:W-:Y:S01]  /*2e5d0*/  STL [R1+0x484], R9 ;  /* 0x0004840901007387 */ /* 0x0001e20000100800 */
[----:B------:R-:W1:Y:S09]  /*2e5e0*/  @!P0 LDC R4, c[0x0][0xae8] ;  /* 0x0002ba00ff048b82 */ /* 0x000e720000000800 */
[----:B0-----:R-:W-:Y:S05]  /*2e5f0*/  @!P1 BRA `(.L_x_6344) ;  /* 0x0000000000709947 */ /* 0x001fea0003800000 */
[-C--:B-1----:R-:W-:Y:S02]  /*2e600*/  IABS R5, R4.reuse ;  /* 0x0000000400057213 */ /* 0x082fe40000000000 */
        /* <DEDUP_REMOVED lines=27> */
.L_x_6344:
[----:B------:R-:W-:Y:S05]  /*2e7c0*/  BSYNC B0 ;  /* 0x0000000000007941 */ /* 0x000fea0003800000 */
.L_x_6343:
[----:B------:R-:W-:Y:S01]  /*2e7d0*/  IMAD.MOV.U32 R3, RZ, RZ, R10 ;  /* 0x000000ffff037224 */ /* 0x000fe200078e000a */
[----:B------:R-:W-:Y:S03]  /*2e7e0*/  BSSY B7, `(.L_x_6345) ;  /* 0x00005bd000077945 */ /* 0x000fe60003800000 */
[----:B------:R-:W-:-:S05]  /*2e7f0*/  IMAD R2, R8, R3, R9 ;  /* 0x0000000308027224 */ /* 0x000fca00078e0209 */
        /* <DEDUP_REMOVED lines=12> */
[----:B-1----:R-:W1:Y:S01]  /*2e8c0*/  POPC R4, UR4 ;  /* 0x0000000400047d09 */ /* 0x002e620008000000 */
[----:B--2---:R-:W-:-:S02]  /*2e8d0*/  ISETP.EQ.U32.AND P0, PT, R0, R2, PT ;  /* 0x000000020000720c */ /* 0x004fc40003f02070 */
[----:B------:R-:W1:Y:S11]  /*2e8e0*/  LDC.64 R2, c[0x0][0xd60] ;  /* 0x00035800ff027b82 */ /* 0x000e760000000a00 */
[----:B-1----:R-:W2:Y:S04]  /*2e8f0*/  @P0 ATOMG.E.ADD.STRONG.GPU PT, R2, desc[UR40][R2.64], R4 ;  /* 0x00000004020209a8 */ /* 0x002ea800081ee1e8 */
[----:B--2---:R1:W2:Y:S02]  /*2e900*/  SHFL.IDX PT, R2, R2, R0, 0x1f ;  /* 0x00001f0002027589 */ /* 0x0042a400000e0000 */
[----:B-1----:R-:W1:Y:S02]  /*2e910*/  S2R R0, SR_LTMASK ;  /* 0x0000000000007919 */ /* 0x002e640000003900 */
[----:B-1----:R-:W-:-:S06]  /*2e920*/  LOP3.LUT R0, R0, UR4, RZ, 0xc0, !PT ;  /* 0x0000000400007c12 */ /* 0x002fcc000f8ec0ff */
[----:B------:R-:W2:Y:S02]  /*2e930*/  POPC R0, R0 ;  /* 0x0000000000007309 */ /* 0x000ea40000000000 */
[----:B--2---:R-:W-:-:S05]  /*2e940*/  IADD3 R0, R2, UR36, R0 ;  /* 0x0000002402007c10 */ /* 0x004fca000fffe000 */
[----:B------:R2:W-:Y:S01]  /*2e950*/  STL [R1+0x440], R0 ;  /* 0x0004400001007387 */ /* 0x0005e20000100800 */
[----:B------:R-:W-:Y:S05]  /*2e960*/  BRA `(.L_x_6347) ;  /* 0x0000005800907947 */ /* 0x000fea0003800000 */
.L_x_6346:
        /* <DEDUP_REMOVED lines=13> */
[----:B0-----:R-:W-:Y:S02]  /*2ea40*/  IMAD.U32 R10, RZ, RZ, UR4 ;  /* 0x00000004ff0a7e24 */ /* 0x001fe4000f8e00ff */
[----:B------:R-:W-:Y:S02]  /*2ea50*/  IMAD.U32 R11, RZ, RZ, UR5 ;  /* 0x00000005ff0b7e24 */ /* 0x000fe4000f8e00ff */
[----:B------:R-:W-:Y:S02]  /*2ea60*/  IMAD.MOV.U32 R8, RZ, RZ, 0x70 ;  /* 0x00000070ff087424 */ /* 0x000fe400078e00ff */
[----:B------:R-:W-:Y:S02]  /*2ea70*/  IMAD.MOV.U32 R12, RZ, RZ, 0x1 ;  /* 0x00000001ff0c7424 */ /* 0x000fe400078e00ff */
[----:B------:R-:W-:-:S07]  /*2ea80*/  IMAD.MOV.U32 R13, RZ, RZ, RZ ;  /* 0x000000ffff0d7224 */ /* 0x000fce00078e00ff */
[----:B------:R-:W-:-:S07]  /*2ea90*/  LEPC R20, `(.L_x_6349) ;  /* 0x000000001014794e */ /* 0x000fce0000000000 */
[----:B-1----:R-:W-:Y:S05]  /*2eaa0*/  CALL.ABS.NOINC R2 ;  /* 0x0000000002007343 */ /* 0x002fea0003c00000 */
.L_x_6349:
[----:B------:R-:W-:Y:S05]  /*2eab0*/  BSYNC B6 ;  /* 0x0000000000067941 */ /* 0x000fea0003800000 */
.L_x_6348:
        /* <DEDUP_REMOVED lines=13> */
[----:B0-----:R-:W-:Y:S02]  /*2eb90*/  IMAD.U32 R10, RZ, RZ, UR4 ;  /* 0x00000004ff0a7e24 */ /* 0x001fe4000f8e00ff */
[----:B------:R-:W-:Y:S02]  /*2eba0*/  IMAD.U32 R11, RZ, RZ, UR5 ;  /* 0x00000005ff0b7e24 */ /* 0x000fe4000f8e00ff */
[----:B------:R-:W-:Y:S02]  /*2ebb0*/  IMAD.MOV.U32 R8, RZ, RZ, 0x70 ;  /* 0x00000070ff087424 */ /* 0x000fe400078e00ff */
[----:B------:R-:W-:Y:S02]  /*2ebc0*/  IMAD.MOV.U32 R12, RZ, RZ, 0x1 ;  /* 0x00000001ff0c7424 */ /* 0x000fe400078e00ff */
[----:B--2---:R-:W-:-:S07]  /*2ebd0*/  IMAD.MOV.U32 R13, RZ, RZ, RZ ;  /* 0x000000ffff0d7224 */ /* 0x004fce00078e00ff */
[----:B------:R-:W-:-:S07]  /*2ebe0*/  LEPC R20, `(.L_x_6352) ;  /* 0x000000001014794e */ /* 0x000fce0000000000 */
[----:B---3--:R-:W-:Y:S05]  /*2ebf0*/  CALL.ABS.NOINC R2 ;  /* 0x0000000002007343 */ /* 0x008fea0003c00000 */
.L_x_6352:
        /* <DEDUP_REMOVED lines=15> */
.L_x_6351:
[----:B------:R-:W-:Y:S05]  /*2ecf0*/  BSYNC B6 ;  /* 0x0000000000067941 */ /* 0x000fea0003800000 */
.L_x_6350:
        /* <DEDUP_REMOVED lines=24> */
.L_x_6480:
        /* <DEDUP_REMOVED lines=9> */
.L_x_6483:
        /* <DEDUP_REMOVED lines=24> */
.L_x_6356:
[----:B------:R-:W4:Y:S04]  /*2f090*/  LDL R0, [R1+0x450] ;  /* 0x0004500001007983 */ /* 0x000f280000100800 */
[----:B---3--:R-:W3:Y:S01]  /*2f0a0*/  LDL R2, [R1+0x458] ;  /* 0x0004580001027983 */ /* 0x008ee20000100800 */
[----:B----4-:R-:W-:Y:S01]  /*2f0b0*/  IMAD R0, R0, 0x8, R18 ;  /* 0x0000000800007824 */ /* 0x010fe200078e0212 */
[----:B---3--:R-:W-:-:S04]  /*2f0c0*/  SHF.L.U32 R2, R2, 0x1f, RZ ;  /* 0x0000001f02027819 */ /* 0x008fc800000006ff */
[----:B------:R-:W3:Y:S02]  /*2f0d0*/  SYNCS.PHASECHK.TRANS64.TRYWAIT P0, [R0+URZ+0x38840], R2 ;  /* 0x03884002000075a7 */ /* 0x000ee4000800017f */
[----:B---3--:R-:W-:Y:S05]  /*2f0e0*/  @!P0 BRA `(.L_x_6357) ;  /* 0x0000006800fc8947 */ /* 0x008fea0003800000 */
.L_x_6484:
        /* <DEDUP_REMOVED lines=11> */
.L_x_6358:
        /* <DEDUP_REMOVED lines=23> */
.L_x_6354:
[----:B------:R-:W3:Y:S04]  /*2f310*/  LDL R2, [R1+0x44c] ;  /* 0x00044c0001027983 */ /* 0x000ee80000100800 */
        /* <DEDUP_REMOVED lines=8> */
[----:B------:R-:W-:Y:S01]  /*2f3a0*/  BSSY B6, `(.L_x_6359) ;  /* 0x0000019000067945 */ /* 0x000fe20003800000 */
[----:B---3--:R-:W-:-:S04]  /*2f3b0*/  SHF.R.S32.HI R0, RZ, 0x1f, R2 ;  /* 0x0000001fff007819 */ /* 0x008fc80000011402 */
[----:B-1----:R-:W-:Y:S02]  /*2f3c0*/  SEL R4, R0, RZ, !P0 ;  /* 0x000000ff00047207 */ /* 0x002fe40004000000 */
[----:B----4-:R-:W-:Y:S02]  /*2f3d0*/  SHF.R.S32.HI R3, RZ, 0x1f, R3 ;  /* 0x0000001fff037819 */ /* 0x010fe40000011403 */
[----:B------:R-:W-:Y:S01]  /*2f3e0*/  SEL R0, R2, RZ, !P0 ;  /* 0x000000ff02007207 */ /* 0x000fe20004000000 */
[----:B------:R1:W-:Y:S04]  /*2f3f0*/  STL [R1+0x498], R4 ;  /* 0x0004980401007387 */ /* 0x0003e80000100800 */
[----:B------:R1:W-:Y:S04]  /*2f400*/  STL [R1+0x478], R0 ;  /* 0x0004780001007387 */ /* 0x0003e80000100800 */
[----:B------:R1:W-:Y:S01]  /*2f410*/  STL [R1+0x490], R3 ;  /* 0x0004900301007387 */ /* 0x0003e20000100800 */
        /* <DEDUP_REMOVED lines=10> */
[----:B0-----:R-:W-:Y:S02]  /*2f4c0*/  IMAD.U32 R10, RZ, RZ, UR8 ;  /* 0x00000008ff0a7e24 */ /* 0x001fe4000f8e00ff */
[----:B------:R-:W-:Y:S02]  /*2f4d0*/  IMAD.U32 R11, RZ, RZ, UR9 ;  /* 0x00000009ff0b7e24 */ /* 0x000fe4000f8e00ff */
[----:B------:R-:W-:Y:S02]  /*2f4e0*/  IMAD.MOV.U32 R8, RZ, RZ, 0x70 ;  /* 0x00000070ff087424 */ /* 0x000fe400078e00ff */
[----:B------:R-:W-:Y:S02]  /*2f4f0*/  IMAD.MOV.U32 R12, RZ, RZ, 0x1 ;  /* 0x00000001ff0c7424 */ /* 0x000fe400078e00ff */
[----:B------:R-:W-:-:S07]  /*2f500*/  IMAD.MOV.U32 R13, RZ, RZ, RZ ;  /* 0x000000ffff0d7224 */ /* 0x000fce00078e00ff */
[----:B------:R-:W-:-:S07]  /*2f510*/  LEPC R20, `(.L_x_6360) ;  /* 0x000000001014794e */ /* 0x000fce0000000000 */
[----:B-1----:R-:W-:Y:S05]  /*2f520*/  CALL.ABS.NOINC R2 ;  /* 0x0000000002007343 */ /* 0x002fea0003c00000 */
.L_x_6360:
[----:B------:R-:W-:Y:S05]  /*2f530*/  BSYNC B6 ;  /* 0x0000000000067941 */ /* 0x000fea0003800000 */
.L_x_6359:
[----:B------:R-:W3:Y:S01]  /*2f540*/  LDL R11, [R1+0x474] ;  /* 0x00047400010b7983 */ /* 0x000ee20000100800 */
[----:B--2---:R-:W2:Y:S01]  /*2f550*/  LDC R7, c[0x0][0x448] ;  /* 0x00011200ff077b82 */ /* 0x004ea20000000800 */
[----:B------:R-:W-:Y:S01]  /*2f560*/  ULDC.64 UR4, c[0x0][0x298] ;  /* 0x0000a60000047ab9 */ /* 0x000fe20000000a00 */
[----:B------:R-:W-:Y:S01]  /*2f570*/  ULDC.64 UR6, c[0x0][0x280] ;  /* 0x0000a00000067ab9 */ /* 0x000fe20000000a00 */
[----:B-1----:R-:W4:Y:S04]  /*2f580*/  LDL R4, [R1+0x490] ;  /* 0x0004900001047983 */ /* 0x002f280000100800 */
[----:B------:R-:W4:Y:S04]  /*2f590*/  LDL R9, [R1+0x468] ;  /* 0x0004680001097983 */ /* 0x000f280000100800 */
[----:B------:R-:W4:Y:S01]  /*2f5a0*/  LDL R8, [R1+0x498] ;  /* 0x0004980001087983 */ /* 0x000f220000100800 */
[----:B------:R-:W1:Y:S01]  /*2f5b0*/  S2R R2, SR_TID.X ;  /* 0x0000000000027919 */ /* 0x000e620000002100 */
[----:B------:R-:W0:Y:S02]  /*2f5c0*/  S2R R0, SR_TID.X ;  /* 0x0000000000007919 */ /* 0x000e240000002100 */
[----:B------:R-:W4:Y:S01]  /*2f5d0*/  LDL R6, [R1+0x478] ;  /* 0x0004780001067983 */ /* 0x000f220000100800 */
[----:B--2---:R-:W-:-:S13]  /*2f5e0*/  ISETP.NE.AND P0, PT, R7, 0x1, PT ;  /* 0x000000010700780c */ /* 0x004fda0003f05270 */
[----:B------:R-:W2:Y:S01]  /*2f5f0*/  @P0 LDC R3, c[0x0][0x450] ;  /* 0x00011400ff030b82 */ /* 0x000ea20000000800 */
[----:B-1----:R-:W-:-:S04]  /*2f600*/  LOP3.LUT R2, R2, 0x7f, RZ, 0xc0, !PT ;  /* 0x0000007f02027812 */ /* 0x002fc800078ec0ff */
[----:B------:R-:W-:Y:S01]  /*2f610*/  SHF.R.U32.HI R2, RZ, 0x3, R2 ;  /* 0x00000003ff027819 */ /* 0x000fe20000011602 */
[----:B0-----:R-:W-:-:S05]  /*2f620*/  IMAD.SHL.U32 R0, R0, 0x10, RZ ;  /* 0x0000001000007824 */ /* 0x001fca00078e00ff */
[----:B------:R-:W-:Y:S02]  /*2f630*/  LOP3.LUT R0, R2, 0x70, R0, 0xf8, !PT ;  /* 0x0000007002007812 */ /* 0x000fe400078ef800 */
[----:B------:R-:W0:Y:S03]  /*2f640*/  @P0 LDC R2, c[0x0][0x44c] ;  /* 0x00011300ff020b82 */ /* 0x000e260000000800 */
[----:B---3--:R-:W-:-:S04]  /*2f650*/  IMAD.IADD R5, R0, 0x1, R11 ;  /* 0x0000000100057824 */ /* 0x008fc800078e020b */
[----:B0-----:R-:W-:-:S04]  /*2f660*/  @P0 IMAD.HI.U32 R2, R5, R2, RZ ;  /* 0x0000000205020227 */ /* 0x001fc800078e00ff */
[----:B------:R-:W-:Y:S01]  /*2f670*/  IMAD.MOV.U32 R0, RZ, RZ, R5 ;  /* 0x000000ffff007224 */ /* 0x000fe200078e0005 */
[----:B--2---:R-:W-:Y:S01]  /*2f680*/  @P0 SHF.R.U32.HI R0, RZ, R3, R2 ;  /* 0x00000003ff000219 */ /* 0x004fe20000011602 */
[----:B----4-:R-:W-:-:S04]  /*2f690*/  IMAD R2, R4, UR4, RZ ;  /* 0x0000000404027c24 */ /* 0x010fc8000f8e02ff */
[C---:B------:R-:W-:Y:S02]  /*2f6a0*/  IMAD R4, R9.reuse, UR5, R2 ;  /* 0x0000000509047c24 */ /* 0x040fe4000f8e0202 */
[----:B------:R-:W-:Y:S01]  /*2f6b0*/  IMAD.WIDE.U32 R2, R9, UR4, RZ ;  /* 0x0000000409027c25 */ /* 0x000fe2000f8e00ff */
[----:B------:R-:W-:-:S03]  /*2f6c0*/  ULDC.64 UR4, c[0x0][0x2d8] ;  /* 0x0000b60000047ab9 */ /* 0x000fc60000000a00 */
[----:B------:R-:W-:Y:S02]  /*2f6d0*/  IMAD.IADD R3, R3, 0x1, R4 ;  /* 0x0000000103037824 */ /* 0x000fe400078e0204 */
[----:B------:R-:W-:-:S04]  /*2f6e0*/  IMAD.WIDE.U32 R2, R17, UR4, R2 ;  /* 0x0000000411027c25 */ /* 0x000fc8000f8e0002 */
[----:B------:R-:W-:Y:S01]  /*2f6f0*/  IMAD R3, R17, UR5, R3 ;  /* 0x0000000511037c24 */ /* 0x000fe2000f8e0203 */
[----:B------:R-:W-:Y:S02]  /*2f700*/  ULDC.64 UR4, c[0x0][0x2e0] ;  /* 0x0000b80000047ab9 */ /* 0x000fe40000000a00 */
[----:B------:R-:W-:Y:S02]  /*2f710*/  IMAD R4, R8, UR4, RZ ;  /* 0x0000000408047c24 */ /* 0x000fe4000f8e02ff */
[----:B------:R0:W5:Y:S01]  /*2f720*/  LDL R8, [R1+0x454] ;  /* 0x0004540001087983 */ /* 0x0001620000100800 */
[C---:B------:R-:W-:Y:S01]  /*2f730*/  IMAD.WIDE.U32 R2, R6.reuse, UR4, R2 ;  /* 0x0000000406027c25 */ /* 0x040fe2000f8e0002 */
[----:B------:R-:W1:Y:S03]  /*2f740*/  S2R R10, SR_TID.X ;  /* 0x00000000000a7919 */ /* 0x000e660000002100 */
        /* <DEDUP_REMOVED lines=11> */
[----:B------:R-:W-:Y:S01]  /*2f800*/  IMAD.IADD R3, R3, 0x1, R4 ;  /* 0x0000000103037824 */ /* 0x000fe200078e0204 */
[----:B------:R2:W-:Y:S01]  /*2f810*/  STL [R1+0x464], R5 ;  /* 0x0004640501007387 */ /* 0x0005e20000100800 */
[----:B-1----:R-:W-:Y:S02]  /*2f820*/  IMAD.SHL.U32 R9, R10, 0x8, RZ ;  /* 0x000000080a097824 */ /* 0x002fe400078e00ff */
[----:B------:R-:W-:-:S03]  /*2f830*/  IMAD R6, R6, UR4, RZ ;  /* 0x0000000406067c24 */ /* 0x000fc6000f8e02ff */
[----:B------:R-:W-:Y:S01]  /*2f840*/  LOP3.LUT R9, R9, 0x38, RZ, 0xc0, !PT ;  /* 0x0000003809097812 */ /* 0x000fe200078ec0ff */
[----:B--2---:R-:W-:Y:S01]  /*2f850*/  IMAD.WIDE.U32 R4, R0, UR4, R2 ;  /* 0x0000000400047c25 */ /* 0x004fe2000f8e0002 */
[----:B------:R-:W-:-:S03]  /*2f860*/  ULDC UR4, c[0x0][0x2b8] ;  /* 0x0000ae0000047ab9 */ /* 0x000fc60000000800 */
[----:B------:R-:W-:Y:S01]  /*2f870*/  IMAD R0, R0, UR5, R6 ;  /* 0x0000000500007c24 */ /* 0x000fe2000f8e0206 */
[----:B------:R-:W-:-:S03]  /*2f880*/  LEA R3, P1, R4, UR6, 0x1 ;  /* 0x0000000604037c11 */ /* 0x000fc6000f8208ff */
[----:B------:R-:W-:Y:S01]  /*2f890*/  IMAD.IADD R0, R5, 0x1, R0 ;  /* 0x0000000105007824 */ /* 0x000fe200078e0200 */
[----:B------:R-:W-:Y:S01]  /*2f8a0*/  ISETP.GE.AND P0, PT, R9, UR4, PT ;  /* 0x0000000409007c0c */ /* 0x000fe2000bf06270 */
[----:B------:R-:W-:Y:S01]  /*2f8b0*/  UMOV UR4, 0xffffffff ;  /* 0xffffffff00047882 */ /* 0x000fe20000000000 */
[----:B------:R-:W-:Y:S02]  /*2f8c0*/  LOP3.LUT R10, R10, 0x7f, RZ, 0xc0, !PT ;  /* 0x0000007f0a0a7812 */ /* 0x000fe400078ec0ff */
[----:B------:R-:W-:Y:S02]  /*2f8d0*/  LEA.HI.X R2, R4, UR7, R0, 0x1, P1 ;  /* 0x0000000704027c11 */ /* 0x000fe400088f0c00 */
[----:B------:R-:W-:Y:S01]  /*2f8e0*/  SHF.R.U32.HI R10, RZ, 0x3, R10 ;  /* 0x00000003ff0a7819 */ /* 0x000fe2000001160a */
[----:B0-----:R-:W-:Y:S06]  /*2f8f0*/  BRA.DIV UR4, `(.L_x_6361) ;  /* 0x00000066040c7947 */ /* 0x001fec000b800000 */
[----:B------:R-:W2:Y:S04]  /*2f900*/  LDL R11, [R1+0x470] ;  /* 0x00047000010b7983 */ /* 0x000ea80000100800 */
[----:B------:R-:W3:Y:S04]  /*2f910*/  LDL.LU R6, [R1+0x474] ;  /* 0x0004740001067983 */ /* 0x000ee80000300800 */
[----:B------:R-:W0:Y:S04]  /*2f920*/  SHFL.IDX PT, R5, R3, RZ, 0x181f ;  /* 0x00181fff03057589 */ /* 0x000e2800000e0000 */
[----:B------:R-:W1:Y:S01]  /*2f930*/  SHFL.IDX PT, R4, R2, RZ, 0x181f ;  /* 0x00181fff02047589 */ /* 0x000e6200000e0000 */
[----:B--2---:R-:W-:-:S02]  /*2f940*/  IMAD R0, R11, R7, RZ ;  /* 0x000000070b007224 */ /* 0x004fc400078e02ff */
[----:B---3--:R-:W-:Y:S02]  /*2f950*/  IMAD.IADD R10, R10, 0x1, R6 ;  /* 0x000000010a0a7824 */ /* 0x008fe400078e0206 */
[----:B------:R-:W-:Y:S02]  /*2f960*/  SHFL.IDX PT, R6, R2, 0x1, 0x181f ;  /* 0x00381f0002067f89 */ /* 0x000fe400000e0000 */
[C---:B------:R-:W-:Y:S01]  /*2f970*/  VIADD R7, R10.reuse, 0x10 ;  /* 0x000000100a077836 */ /* 0x040fe20000000000 */
[----:B------:R-:W-:Y:S01]  /*2f980*/  ISETP.GE.AND P1, PT, R10, R0, PT ;  /* 0x000000000a00720c */ /* 0x000fe20003f26270 */
[----:B------:R-:W-:Y:S04]  /*2f990*/  STL [R1+0x474], R10 ;  /* 0x0004740a01007387 */ /* 0x000fe80000100800 */
[----:B------:R2:W-:Y:S08]  /*2f9a0*/  STL [R1+0x48c], R7 ;  /* 0x00048c0701007387 */ /* 0x0005f00000100800 */
[----:B0-----:R-:W-:-:S05]  /*2f9b0*/  @!P1 LEA R5, P2, R9, R5, 0x1 ;  /* 0x0000000509059211 */ /* 0x001fca00078408ff */
[----:B-1----:R-:W-:-:S05]  /*2f9c0*/  @!P1 IMAD.X R4, RZ, RZ, R4, P2 ;  /* 0x000000ffff049224 */ /* 0x002fca00010e0604 */
[----:B------:R-:W-:-:S04]  /*2f9d0*/  @!P1 LOP3.LUT R5, R5, R4, RZ, 0x3c, !PT ;  /* 0x0000000405059212 */ /* 0x000fc800078e3cff */
[----:B------:R-:W-:-:S04]  /*2f9e0*/  @!P1 LOP3.LUT R4, R5, R4, RZ, 0x3c, !PT ;  /* 0x0000000405049212 */ /* 0x000fc800078e3cff */
[----:B------:R-:W-:-:S05]  /*2f9f0*/  @!P1 LOP3.LUT R5, R5, R4, RZ, 0x3c, !PT ;  /* 0x0000000405059212 */ /* 0x000fca00078e3cff */
[----:B-----5:R0:W-:Y:S01]  /*2fa00*/  @!P1 LDGSTS.E.BYPASS.LTC128B.128 [R8+0x20400], desc[UR40][R4.64], !P0 ;  /* 0x2040000004089fae */ /* 0x0201e2000c101d68 */
[----:B------:R-:W-:Y:S01]  /*2fa10*/  ISETP.GE.AND P1, PT, R7, R0, PT ;  /* 0x000000000700720c */ /* 0x000fe20003f26270 */
[----:B--2---:R-:W-:-:S05]  /*2fa20*/  VIADD R7, R10, 0x20 ;  /* 0x000000200a077836 */ /* 0x004fca0000000000 */
[----:B------:R-:W-:Y:S04]  /*2fa30*/  STL [R1+0x49c], R7 ;  /* 0x00049c0701007387 */ /* 0x000fe80000100800 */
[----:B0-----:R-:W0:Y:S03]  /*2fa40*/  SHFL.IDX PT, R4, R3, 0x1, 0x181f ;  /* 0x00381f0003047f89 */ /* 0x001e2600000e0000 */
[----:B0-----:R-:W-:-:S05]  /*2fa50*/  @!P1 LEA R5, P2, R9, R4, 0x1 ;  /* 0x0000000409059211 */ /* 0x001fca00078408ff */
[----:B------:R-:W-:Y:S02]  /*2fa60*/  @!P1 IMAD.X R4, RZ, RZ, R6, P2 ;  /* 0x000000ffff049224 */ /* 0x000fe400010e0606 */
[----:B------:R-:W-:Y:S03]  /*2fa70*/  SHFL.IDX PT, R6, R2, 0x2, 0x181f ;  /* 0x00581f0002067f89 */ /* 0x000fe600000e0000 */
[----:B------:R-:W-:-:S04]  /*2fa80*/  @!P1 LOP3.LUT R5, R5, R4, RZ, 0x3c, !PT ;  /* 0x0000000405059212 */ /* 0x000fc800078e3cff */
[----:B------:R-:W-:-:S04]  /*2fa90*/  @!P1 LOP3.LUT R4, R5, R4, RZ, 0x3c, !PT ;  /* 0x0000000405049212 */ /* 0x000fc800078e3cff */
[----:B------:R-:W-:-:S05]  /*2faa0*/  @!P1 LOP3.LUT R5, R5, R4, RZ, 0x3c, !PT ;  /* 0x0000000405059212 */ /* 0x000fca00078e3cff */
[----:B------:R0:W-:Y:S01]  /*2fab0*/  @!P1 LDGSTS.E.BYPASS.LTC128B.128 [R8+0x20c00], desc[UR40][R4.64], !P0 ;  /* 0x20c0000004089fae */ /* 0x0001e2000c101d68 */
[----:B------:R-:W-:-:S03]  /*2fac0*/  ISETP.GE.AND P1, PT, R7, R0, PT ;  /* 0x000000000700720c */ /* 0x000fc60003f26270 */
[----:B0-----:R-:W0:Y:S04]  /*2fad0*/  SHFL.IDX PT, R4, R3, 0x2, 0x181f ;  /* 0x00581f0003047f89 */ /* 0x001e2800000e0000 */
[----:B------:R-:W1:Y:S06]  /*2fae0*/  SHFL.IDX PT, R3, R3, 0x3, 0x181f ;  /* 0x00781f0003037f89 */ /* 0x000e6c00000e0000 */
[----:B0-----:R-:W-:-:S05]  /*2faf0*/  @!P1 LEA R5, P2, R9, R4, 0x1 ;  /* 0x0000000409059211 */ /* 0x001fca00078408ff */
[----:B------:R-:W-:-:S05]  /*2fb00*/  @!P1 IMAD.X R4, RZ, RZ, R6, P2 ;  /* 0x000000ffff049224 */ /* 0x000fca00010e0606 */
[----:B------:R-:W-:-:S04]  /*2fb10*/  @!P1 LOP3.LUT R5, R5, R4, RZ, 0x3c, !PT ;  /* 0x0000000405059212 */ /* 0x000fc800078e3cff */
[----:B------:R-:W-:-:S04]  /*2fb20*/  @!P1 LOP3.LUT R4, R5, R4, RZ, 0x3c, !PT ;  /* 0x0000000405049212 */ /* 0x000fc800078e3cff */
[----:B------:R-:W-:-:S05]  /*2fb30*/  @!P1 LOP3.LUT R5, R5, R4, RZ, 0x3c, !PT ;  /* 0x0000000405059212 */ /* 0x000fca00078e3cff */
[----:B------:R0:W-:Y:S04]  /*2fb40*/  @!P1 LDGSTS.E.BYPASS.LTC128B.128 [R8+0x21400], desc[UR40][R4.64], !P0 ;  /* 0x2140000004089fae */ /* 0x0001e8000c101d68 */
[----:B01----:R0:W2:Y:S02]  /*2fb50*/  SHFL.IDX PT, R4, R2, 0x3, 0x181f ;  /* 0x00781f0002047f89 */ /* 0x0030a400000e0000 */
.L_x_6493:
[----:B0-----:R-:W3:Y:S02]  /*2fb60*/  LDL R2, [R1+0x474] ;  /* 0x0004740001027983 */ /* 0x001ee40000100800 */
[----:B---3--:R-:W-:-:S05]  /*2fb70*/  VIADD R2, R2, 0x30 ;  /* 0x0000003002027836 */ /* 0x008fca0000000000 */
[----:B------:R-:W-:Y:S01]  /*2fb80*/  ISETP.GE.AND P1, PT, R2, R0, PT ;  /* 0x000000000200720c */ /* 0x000fe20003f26270 */
[----:B------:R0:W-:-:S12]  /*2fb90*/  STL [R1+0x4a0], R2 ;  /* 0x0004a00201007387 */ /* 0x0001d80000100800 */
[----:B0-----:R-:W-:-:S05]  /*2fba0*/  @!P1 LEA R2, P2, R9, R3, 0x1 ;  /* 0x0000000309029211 */ /* 0x001fca00078408ff */
[----:B--2---:R-:W-:-:S05]  /*2fbb0*/  @!P1 IMAD.X R3, RZ, RZ, R4, P2 ;  /* 0x000000ffff039224 */ /* 0x004fca00010e0604 */
[----:B------:R-:W-:Y:S01]  /*2fbc0*/  @!PT LDS RZ, [RZ] ;  /* 0x00000000fffff984 */ /* 0x000fe20000000800 */
[----:B------:R-:W-:Y:S01]  /*2fbd0*/  @!PT LDS RZ, [RZ] ;  /* 0x00000000fffff984 */ /* 0x000fe20000000800 */
[----:B------:R-:W-:Y:S01]  /*2fbe0*/  @!PT LDS RZ, [RZ] ;  /* 0x00000000fffff984 */ /* 0x000fe20000000800 */
[----:B------:R0:W-:Y:S01]  /*2fbf0*/  @!P1 LDGSTS.E.BYPASS.LTC128B.128 [R8+0x21c00], desc[UR40][R2.64], !P0 ;  /* 0x21c0000002089fae */ /* 0x0001e2000c101d68 */
[----:B------:R-:W-:Y:S01]  /*2fc00*/  PLOP3.LUT P0, PT, PT, PT, PT, 0x80, 0x0 ;  /* 0x000000000000781c */ /* 0x000fe20003f0f070 */
[----:B------:R-:W-:-:S12]  /*2fc10*/  NOP ;  /* 0x0000000000007918 */ /* 0x000fd80000000000 */
.L_x_6362:
        /* <DEDUP_REMOVED lines=37> */
.L_x_6364:
[----:B------:R-:W-:Y:S05]  /*2fe70*/  BSYNC B6 ;  /* 0x0000000000067941 */ /* 0x000fea0003800000 */
.L_x_6363:
        /* <DEDUP_REMOVED lines=11> */
[----:B------:R-:W-:-:S04]  /*2ff30*/  LOP3.LUT R8, R8, 0x38, RZ, 0xc0, !PT ;  /* 0x0000003808087812 */ /* 0x000fc800078ec0ff */
[C---:B------:R-:W-:Y:S02]  /*2ff40*/  LOP3.LUT R9, R8.reuse, 0x80, RZ, 0xfc, !PT ;  /* 0x0000008008097812 */ /* 0x040fe400078efcff */
[----:B------:R-:W-:Y:S01]  /*2ff50*/  LOP3.LUT R8, R8, 0x40, RZ, 0xfc, !PT ;  /* 0x0000004008087812 */ /* 0x000fe200078efcff */
[----:B--2---:R-:W-:Y:S02]  /*2ff60*/  IMAD.MOV.U32 R3, RZ, RZ, R5 ;  /* 0x000000ffff037224 */ /* 0x004fe400078e0005 */
        /* <DEDUP_REMOVED lines=16> */
[----:B------:R-:W-:Y:S02]  /*30070*/  IMAD R5, R5, UR4, RZ ;  /* 0x0000000405057c24 */ /* 0x000fe4000f8e02ff */
[----:B------:R-:W-:Y:S02]  /*30080*/  IMAD R0, R7, R0, R6 ;  /* 0x0000000007007224 */ /* 0x000fe400078e0206 */
[----:B------:R-:W-:Y:S01]  /*30090*/  IMAD R4, R4, UR5, R5 ;  /* 0x0000000504047c24 */ /* 0x000fe2000f8e0205 */
[----:B------:R-:W-:Y:S01]  /*300a0*/  ULDC.64 UR4, c[0x0][0x3c8] ;  /* 0x0000f20000047ab9 */ /* 0x000fe20000000a00 */
[----:B------:R-:W0:Y:S02]  /*300b0*/  S2R R6, SR_TID.X ;  /* 0x0000000000067919 */ /* 0x000e240000002100 */
        /* <DEDUP_REMOVED lines=10> */
[----:B------:R-:W1:Y:S01]  /*30160*/  S2R R8, SR_TID.X ;  /* 0x0000000000087919 */ /* 0x000e620000002100 */
[----:B------:R-:W-:Y:S02]  /*30170*/  ISETP.GE.AND P2, PT, R9, UR4, PT ;  /* 0x0000000409007c0c */ /* 0x000fe4000bf46270 */
[----:B------:R-:W-:Y:S02]  /*30180*/  LEA.HI.X R4, R2, UR5, R4, 0x1, P0 ;  /* 0x0000000502047c11 */ /* 0x000fe400080f0c04 */
[----:B------:R-:W-:-:S02]  /*30190*/  SEL R3, RZ, 0x4, P2 ;  /* 0x00000004ff037807 */ /* 0x000fc40001000000 */
[----:B------:R-:W-:Y:S01]  /*301a0*/  SEL R2, RZ, 0x2, P1 ;  /* 0x00000002ff027807 */ /* 0x000fe20000800000 */
[----:B0-----:R-:W-:-:S05]  /*301b0*/  IMAD.SHL.U32 R10, R6, 0x8, RZ ;  /* 0x00000008060a7824 */ /* 0x001fca00078e00ff */
[----:B------:R-:W-:-:S04]  /*301c0*/  LOP3.LUT R10, R10, 0x38, RZ, 0xc0, !PT ;  /* 0x000000380a0a7812 */ /* 0x000fc800078ec0ff */
[----:B------:R-:W-:-:S04]  /*301d0*/  ISETP.GE.AND P3, PT, R10, UR4, PT ;  /* 0x000000040a007c0c */ /* 0x000fc8000bf66270 */
[----:B------:R-:W-:-:S04]  /*301e0*/  SEL R5, RZ, 0x1, P3 ;  /* 0x00000001ff057807 */ /* 0x000fc80001800000 */
[----:B------:R-:W-:-:S05]  /*301f0*/  IADD3 R2, R3, R2, R5 ;  /* 0x0000000203027210 */ /* 0x000fca0007ffe005 */
[----:B------:R-:W-:Y:S01]  /*30200*/  @P3 LOP3.LUT R19, R19, 0x8, RZ, 0xfc, !PT ;  /* 0x0000000813133812 */ /* 0x000fe200078efcff */
[----:B-1----:R-:W-:-:S03]  /*30210*/  IMAD.SHL.U32 R8, R8, 0x8, RZ ;  /* 0x0000000808087824 */ /* 0x002fc600078e00ff */
[----:B------:R-:W-:Y:S02]  /*30220*/  LOP3.LUT R19, R19, 0xfffffffd, RZ, 0xc0, !PT ;  /* 0xfffffffd13137812 */ /* 0x000fe400078ec0ff */
[----:B------:R-:W-:Y:S02]  /*30230*/  LOP3.LUT R8, R8, 0x38, RZ, 0xc0, !PT ;  /* 0x0000003808087812 */ /* 0x000fe400078ec0ff */
[----:B------:R-:W-:Y:S02]  /*30240*/  @P2 LOP3.LUT R19, R19, 0x2, RZ, 0xfc, !PT ;  /* 0x0000000213132812 */ /* 0x000fe400078efcff */
[C---:B------:R-:W-:Y:S02]  /*30250*/  LOP3.LUT R9, R8.reuse, 0x100, RZ, 0xfc, !PT ;  /* 0x0000010008097812 */ /* 0x040fe400078efcff */
[----:B------:R-:W-:Y:S02]  /*30260*/  LOP3.LUT R8, R8, 0xc0, RZ, 0xfc, !PT ;  /* 0x000000c008087812 */ /* 0x000fe400078efcff */
[----:B------:R-:W-:-:S02]  /*30270*/  LOP3.LUT R19, R19, 0xfffffffb, RZ, 0xc0, !PT ;  /* 0xfffffffb13137812 */ /* 0x000fc400078ec0ff */
[----:B------:R-:W-:Y:S01]  /*30280*/  ISETP.GE.AND P5, PT, R8, UR4, PT ;  /* 0x0000000408007c0c */ /* 0x000fe2000bfa6270 */
[C---:B------:R-:W-:Y:S01]  /*30290*/  IMAD.SHL.U32 R8, R6.reuse, 0x8, RZ ;  /* 0x0000000806087824 */ /* 0x040fe200078e00ff */
[----:B------:R-:W-:Y:S01]  /*302a0*/  ISETP.GE.AND P0, PT, R9, UR4, PT ;  /* 0x0000000409007c0c */ /* 0x000fe2000bf06270 */
[----:B------:R-:W-:Y:S01]  /*302b0*/  IMAD.SHL.U32 R6, R6, 0x8, RZ ;  /* 0x0000000806067824 */ /* 0x000fe200078e00ff */
[----:B------:R-:W-:Y:S02]  /*302c0*/  @P1 LOP3.LUT R19, R19, 0x4, RZ, 0xfc, !PT ;  /* 0x0000000413131812 */ /* 0x000fe400078efcff */
[----:B------:R-:W-:Y:S02]  /*302d0*/  LOP3.LUT R8, R8, 0x38, RZ, 0xc0, !PT ;  /* 0x0000003808087812 */ /* 0x000fe400078ec0ff */
[----:B------:R-:W-:Y:S02]  /*302e0*/  LOP3.LUT R6, R6, 0x38, RZ, 0xc0, !PT ;  /* 0x0000003806067812 */ /* 0x000fe400078ec0ff */
[----:B------:R-:W-:-:S02]  /*302f0*/  LOP3.LUT R9, R8, 0x180, RZ, 0xfc, !PT ;  /* 0x0000018008097812 */ /* 0x000fc400078efcff */
[----:B------:R-:W-:Y:S02]  /*30300*/  SEL R5, RZ, 0x10, P0 ;  /* 0x00000010ff057807 */ /* 0x000fe40000000000 */
[----:B------:R-:W-:Y:S02]  /*30310*/  SEL R3, RZ, 0x8, P5 ;  /* 0x00000008ff037807 */ /* 0x000fe40002800000 */
[----:B------:R-:W-:Y:S02]  /*30320*/  ISETP.GE.AND P1, PT, R9, UR4, PT ;  /* 0x0000000409007c0c */ /* 0x000fe4000bf26270 */
[----:B------:R-:W-:Y:S02]  /*30330*/  LOP3.LUT R8, R6, 0x140, RZ, 0xfc, !PT ;  /* 0x0000014006087812 */ /* 0x000fe400078efcff */
[----:B------:R-:W-:Y:S02]  /*30340*/  IADD3 R2, R5, R2, R3 ;  /* 0x0000000205027210 */ /* 0x000fe40007ffe003 */
[----:B------:R-:W-:-:S02]  /*30350*/  SEL R5, RZ, 0x40, P1 ;  /* 0x00000040ff057807 */ /* 0x000fc40000800000 */
[----:B------:R-:W-:Y:S02]  /*30360*/  LOP3.LUT R6, R6, 0x1c0, RZ, 0xfc, !PT ;  /* 0x000001c006067812 */ /* 0x000fe400078efcff */
        /* <DEDUP_REMOVED lines=14> */
[----:B------:R-:W-:-:S04]  /*30450*/  @P1 LOP3.LUT R19, R19, 0x10000, RZ, 0xfc, !PT ;  /* 0x0001000013131812 */ /* 0x000fc800078efcff */
[C---:B------:R-:W-:Y:S02]  /*30460*/  LOP3.LUT P1, RZ, R19.reuse, 0x8, RZ, 0xc0, !PT ;  /* 0x0000000813ff7812 */ /* 0x040fe4000782c0ff */
[C---:B------:R-:W-:Y:S02]  /*30470*/  LOP3.LUT P4, RZ, R19.reuse, 0x2, RZ, 0xc0, !PT ;  /* 0x0000000213ff7812 */ /* 0x040fe4000788c0ff */
[----:B------:R-:W-:Y:S01]  /*30480*/  LOP3.LUT R19, R19, 0xffffbfff, RZ, 0xc0, !PT ;  /* 0xffffbfff13137812 */ /* 0x000fe200078ec0ff */
[----:B------:R-:W-:Y:S01]  /*30490*/  SHFL.IDX PT, R14, R0, 0x1, 0x181f ;  /* 0x00381f00000e7f89 */ /* 0x000fe200000e0000 */
[----:B--2---:R-:W-:-:S05]  /*304a0*/  IMAD R7, R8, R7, RZ ;  /* 0x0000000708077224 */ /* 0x004fca00078e02ff */
[-C--:B---3--:R-:W-:Y:S02]  /*304b0*/  ISETP.GE.AND P2, PT, R3, R7.reuse, PT ;  /* 0x000000070300720c */ /* 0x088fe40003f46270 */
[----:B------:R-:W0:Y:S01]  /*304c0*/  S2R R3, SR_TID.X ;  /* 0x0000000000037919 */ /* 0x000e220000002100 */
[----:B----4-:R-:W-:-:S10]  /*304d0*/  ISETP.GE.AND P3, PT, R2, R7, PT ;  /* 0x000000070200720c */ /* 0x010fd40003f66270 */
[----:B------:R-:W-:-:S03]  /*304e0*/  @!P2 LOP3.LUT R2, R5, 0x40, RZ, 0xc0, !PT ;  /* 0x000000400502a812 */ /* 0x000fc600078ec0ff */
[----:B------:R-:W-:Y:S02]  /*304f0*/  @P3 LOP3.LUT R19, R19, 0x4000, RZ, 0xfc, !PT ;  /* 0x0000400013133812 */ /* 0x000fe400078efcff */
[----:B------:R-:W-:Y:S02]  /*30500*/  @!P2 SHF.R.U32.HI R2, RZ, 0x2, R2 ;  /* 0x00000002ff02a819 */ /* 0x000fe40000011602 */
[----:B------:R-:W-:Y:S02]  /*30510*/  LOP3.LUT R19, R19, 0xffffffdf, RZ, 0xc0, !PT ;  /* 0xffffffdf13137812 */ /* 0x000fe400078ec0ff */
[----:B------:R-:W-:Y:S02]  /*30520*/  @!P2 ISETP.NE.U32.AND P3, PT, R2, RZ, PT ;  /* 0x000000ff0200a20c */ /* 0x000fe40003f65070 */
[----:B------:R-:W-:-:S04]  /*30530*/  @!P2 LOP3.LUT R2, R6, 0x80, RZ, 0xc0, !PT ;  /* 0x000000800602a812 */ /* 0x000fc800078ec0ff */
[----:B------:R-:W-:Y:S01]  /*30540*/  @!P2 SHF.R.U32.HI R2, RZ, 0x3, R2 ;  /* 0x00000003ff02a819 */ /* 0x000fe20000011602 */
[----:B0-----:R-:W-:-:S06]  /*30550*/  IMAD.SHL.U32 R12, R3, 0x8, RZ ;  /* 0x00000008030c7824 */ /* 0x001fcc00078e00ff */
[----:B------:R-:W-:Y:S01]  /*30560*/  @P3 LOP3.LUT R19, R19, 0x20, RZ, 0xfc, !PT ;  /* 0x0000002013133812 */ /* 0x000fe200078efcff */
[----:B------:R-:W0:Y:S01]  /*30570*/  SHFL.IDX PT, R3, R0, RZ, 0x181f ;  /* 0x00181fff00037589 */ /* 0x000e2200000e0000 */
[----:B------:R-:W-:Y:S02]  /*30580*/  @!P2 ISETP.NE.U32.AND P3, PT, R2, RZ, PT ;  /* 0x000000ff0200a20c */ /* 0x000fe40003f65070 */
[----:B------:R-:W-:Y:S01]  /*30590*/  LOP3.LUT R12, R12, 0x38, RZ, 0xc0, !PT ;  /* 0x000000380c0c7812 */ /* 0x000fe200078ec0ff */
[----:B------:R-:W1:Y:S01]  /*305a0*/  SHFL.IDX PT, R2, R4, RZ, 0x181f ;  /* 0x00181fff04027589 */ /* 0x000e6200000e0000 */
[----:B------:R-:W-:-:S09]  /*305b0*/  LOP3.LUT R19, R19, 0xffff7fff, RZ, 0xc0, !PT ;  /* 0xffff7fff13137812 */ /* 0x000fd200078ec0ff */
[----:B------:R-:W-:Y:S02]  /*305c0*/  @P3 LOP3.LUT R19, R19, 0x8000, RZ, 0xfc, !PT ;  /* 0x0000800013133812 */ /* 0x000fe400078efcff */
[----:B0-----:R-:W-:-:S05]  /*305d0*/  @!P2 LEA R3, P6, R12, R3, 0x1 ;  /* 0x000000030c03a211 */ /* 0x001fca00078c08ff */
[----:B-1----:R-:W-:-:S05]  /*305e0*/  @!P2 IMAD.X R2, RZ, RZ, R2, P6 ;  /* 0x000000ffff02a224 */ /* 0x002fca00030e0602 */
[----:B------:R-:W-:-:S04]  /*305f0*/  @!P2 LOP3.LUT R3, R3, R2, RZ, 0x3c, !PT ;  /* 0x000000020303a212 */ /* 0x000fc800078e3cff */
        /* <DEDUP_REMOVED lines=61> */
.L_x_6503:
        /* <DEDUP_REMOVED lines=15> */
[----:B--2---:R-:W-:Y:S01]  /*30ac0*/  LEA R2, P2, R2, R0, 0x1 ;  /* 0x0000000002027211 */ /* 0x004fe200078408ff */
[----:B---3--:R-:W-:-:S04]  /*30ad0*/  IMAD.MOV.U32 R8, RZ, RZ, R3 ;  /* 0x000000ffff087224 */ /* 0x008fc800078e0003 */
[----:B-1----:R-:W-:Y:S01]  /*30ae0*/  IMAD.X R3, RZ, RZ, R4, P2 ;  /* 0x000000ffff037224 */ /* 0x002fe200010e0604 */
[----:B------:R-:W-:-:S04]  /*30af0*/  ISETP.NE.U32.AND P2, PT, R5, RZ, PT ;  /* 0x000000ff0500720c */ /* 0x000fc80003f45070 */
        /* <DEDUP_REMOVED lines=12> */
.L_x_6367:
[----:B------:R-:W-:Y:S05]  /*30bc0*/  BSYNC B0 ;  /* 0x0000000000007941 */ /* 0x000fea0003800000 */
.L_x_6366:
[----:B------:R-:W-:Y:S01]  /*30bd0*/  NOP ;  /* 0x0000000000007918 */ /* 0x000fe20000000000 */
[----:B------:R-:W-:-:S13]  /*30be0*/  PLOP3.LUT P0, PT, PT, PT, PT, 0x80, 0x0 ;  /* 0x000000000000781c */ /* 0x000fda0003f0f070 */
.L_x_6368:
        /* <DEDUP_REMOVED lines=18> */
.L_x_6504:
[----:B------:R-:W-:Y:S05]  /*30d10*/  BSYNC B0 ;  /* 0x0000000000007941 */ /* 0x000fea0003800000 */
.L_x_6369:
[----:B------:R-:W-:Y:S01]  /*30d20*/  LOP3.LUT P0, RZ, R19, 0x1, RZ, 0xc0, !PT ;  /* 0x0000000113ff7812 */ /* 0x000fe2000780c0ff */
[----:B------:R-:W-:-:S12]  /*30d30*/  BSSY B0, `(.L_x_6371) ;  /* 0x0000097000007945 */ /* 0x000fd80003800000 */
[----:B------:R-:W-:Y:S05]  /*30d40*/  @!P0 BRA `(.L_x_6372) ;  /* 0x0000000800548947 */ /* 0x000fea0003800000 */
[----:B-1----:R-:W0:Y:S04]  /*30d50*/  LDL R4, [R1+0x450] ;  /* 0x0004500001047983 */ /* 0x002e280000100800 */
[----:B------:R-:W2:Y:S01]  /*30d60*/  LDL R2, [R1+0x458] ;  /* 0x0004580001027983 */ /* 0x000ea20000100800 */
[----:B------:R-:W1:Y:S01]  /*30d70*/  S2R R3, SR_TID.X ;  /* 0x0000000000037919 */ /* 0x000e620000002100 */
[----:B------:R-:W-:Y:S01]  /*30d80*/  BSSY B1, `(.L_x_6373) ;  /* 0x0000007000017945 */ /* 0x000fe20003800000 */
[----:B-1----:R-:W-:-:S04]  /*30d90*/  LOP3.LUT R3, R3, 0x7f, RZ, 0xc0, !PT ;  /* 0x0000007f03037812 */ /* 0x002fc800078ec0ff */
[----:B------:R-:W-:Y:S01]  /*30da0*/  ISETP.NE.AND P1, PT, R3, RZ, PT ;  /* 0x000000ff0300720c */ /* 0x000fe20003f25270 */
[----:B0-----:R-:W-:Y:S01]  /*30db0*/  IMAD R0, R4, 0x8, R18 ;  /* 0x0000000804007824 */ /* 0x001fe200078e0212 */
[----:B--2---:R-:W-:-:S04]  /*30dc0*/  SHF.L.U32 R2, R2, 0x1f, RZ ;  /* 0x0000001f02027819 */ /* 0x004fc800000006ff */
[----:B------:R-:W0:Y:S02]  /*30dd0*/  SYNCS.PHASECHK.TRANS64.TRYWAIT P0, [R0+URZ+0x38860], R2 ;  /* 0x03886002000075a7 */ /* 0x000e24000800017f */
[----:B0-----:R-:W-:Y:S05]  /*30de0*/  @!P0 BRA `(.L_x_6374) ;  /* 0x0000006000088947 */ /* 0x001fea0003800000 */
.L_x_6505:
[----:B------:R-:W-:Y:S05]  /*30df0*/  BSYNC B1 ;  /* 0x0000000000017941 */ /* 0x000fea0003800000 */
.L_x_6373:
        /* <DEDUP_REMOVED lines=9> */
.L_x_6376:
[----:B------:R-:W-:Y:S05]  /*30e90*/  BSYNC B1 ;  /* 0x0000000000017941 */ /* 0x000fea0003800000 */
.L_x_6375:
[----:B0-----:R-:W2:Y:S04]  /*30ea0*/  LDL R2, [R1+0x450] ;  /* 0x0004500001027983 */ /* 0x001ea80000100800 */
[----:B------:R-:W3:Y:S04]  /*30eb0*/  LDL R4, [R1+0x45c] ;  /* 0x00045c0001047983 */ /* 0x000ee80000100800 */
        /* <DEDUP_REMOVED lines=9> */
[----:B---3--:R-:W-:Y:S02]  /*30f50*/  IMAD R3, R3, 0x40, R4 ;  /* 0x0000004003037824 */ /* 0x008fe400078e0204 */
[----:B------:R-:W-:-:S07]  /*30f60*/  VIADD R4, R2, 0x400 ;  /* 0x0000040002047836 */ /* 0x000fce0000000000 */
.L_x_6377:
        /* <DEDUP_REMOVED lines=15> */
.L_x_6378:
        /* <DEDUP_REMOVED lines=15> */
.L_x_6379:
        /* <DEDUP_REMOVED lines=15> */
.L_x_6380:
        /* <DEDUP_REMOVED lines=15> */
.L_x_6381:
        /* <DEDUP_REMOVED lines=15> */
.L_x_6382:
        /* <DEDUP_REMOVED lines=15> */
.L_x_6383:
        /* <DEDUP_REMOVED lines=15> */
.L_x_6384:
        /* <DEDUP_REMOVED lines=10> */
.L_x_6372:
[----:B------:R-:W-:Y:S05]  /*316a0*/  BSYNC B0 ;  /* 0x0000000000007941 */ /* 0x000fea0003800000 */
.L_x_6371:
        /* <DEDUP_REMOVED lines=61> */
.L_x_6391:
[----:B------:R-:W2:Y:S01]  /*31a80*/  S2R R2, SR_TID.X ;  /* 0x0000000000027919 */ /* 0x000ea20000002100 */
[----:B------:R-:W-:Y:S01]  /*31a90*/  IMAD R3, R10, 0x8, R18 ;  /* 0x000000080a037824 */ /* 0x000fe200078e0212 */
[----:B------:R-:W-:Y:S01]  /*31aa0*/  BSSY B3, `(.L_x_6392) ;  /* 0x0000006000037945 */ /* 0x000fe20003800000 */
[----:B--2---:R-:W-:Y:S02]  /*31ab0*/  LOP3.LUT R5, R2, 0x7f, RZ, 0xc0, !PT ;  /* 0x0000007f02057812 */ /* 0x004fe400078ec0ff */
[----:B------:R-:W-:Y:S02]  /*31ac0*/  SHF.L.U32 R2, R9, 0x1f, RZ ;  /* 0x0000001f09027819 */ /* 0x000fe400000006ff */
[----:B------:R-:W-:Y:S02]  /*31ad0*/  ISETP.NE.AND P1, PT, R5, RZ, PT ;  /* 0x000000ff0500720c */ /* 0x000fe40003f25270 */
[----:B------:R-:W2:Y:S02]  /*31ae0*/  SYNCS.PHASECHK.TRANS64.TRYWAIT P0, [R3+URZ+0x38840], R2 ;  /* 0x03884002030075a7 */ /* 0x000ea4000800017f */
[----:B--2---:R-:W-:Y:S09]  /*31af0*/  @!P0 BRA `(.L_x_6393) ;  /* 0x0000005000d88947 */ /* 0x004ff20003800000 */
.L_x_6506:
[----:B------:R-:W-:Y:S05]  /*31b00*/  BSYNC B3 ;  /* 0x0000000000037941 */ /* 0x000fea0003800000 */
.L_x_6392:
[----:B------:R-:W-:Y:S04]  /*31b10*/  BSSY B3, `(.L_x_6394) ;  /* 0x0000009000037945 */ /* 0x000fe80003800000 */
[----:B------:R-:W-:Y:S05]  /*31b20*/  @P1 BRA `(.L_x_6395) ;  /* 0x00000000001c1947 */ /* 0x000fea0003800000 */
[----:B------:R-:W1:Y:S02]  /*31b30*/  S2R R5, SR_TID.X ;  /* 0x0000000000057919 */ /* 0x000e640000002100 */
[----:B-1----:R-:W-:Y:S01]  /*31b40*/  LOP3.LUT R6, R5, 0x1f, RZ, 0xc0, !PT ;  /* 0x0000001f05067812 */ /* 0x002fe200078ec0ff */
[----:B------:R-:W-:-:S03]  /*31b50*/  IMAD.MOV.U32 R5, RZ, RZ, 0x2000 ;  /* 0x00002000ff057424 */ /* 0x000fc600078e00ff */
[----:B------:R-:W-:Y:S01]  /*31b60*/  ISETP.NE.AND P0, PT, R6, RZ, PT ;  /* 0x000000ff0600720c */ /* 0x000fe20003f05270 */
[----:B------:R3:W-:-:S12]  /*31b70*/  SYNCS.ARRIVE.TRANS64 RZ, [R3+URZ+0x38830], R5 ;  /* 0x0388300503ff79a7 */ /* 0x0007d8000800003f */
[----:B---3--:R-:W-:Y:S05]  /*31b80*/  @!P0 BRA `(.L_x_6395) ;  /* 0x0000000000048947 */ /* 0x008fea0003800000 */
[----:B------:R-:W-:Y:S01]  /*31b90*/  BPT.TRAP 0x1 ;  /* 0x000000040000795c */ /* 0x000fe20000300000 */
.L_x_6395:
[----:B------:R-:W-:Y:S05]  /*31ba0*/  BSYNC B3 ;  /* 0x0000000000037941 */ /* 0x000fea0003800000 */
.L_x_6394:
        /* <DEDUP_REMOVED lines=13> */
.L_x_6396:
        /* <DEDUP_REMOVED lines=13> */
.L_x_6507:
[----:B------:R-:W-:Y:S05]  /*31d50*/  BSYNC B3 ;  /* 0x0000000000037941 */ /* 0x000fea0003800000 */
.L_x_6397:
        /* <DEDUP_REMOVED lines=11> */
.L_x_6400:
[----:B------:R-:W-:Y:S05]  /*31e10*/  BSYNC B3 ;  /* 0x0000000000037941 */ /* 0x000fea0003800000 */
.L_x_6399:
        /* <DEDUP_REMOVED lines=10> */
.L_x_6401:
        /* <DEDUP_REMOVED lines=15> */
.L_x_6402:
        /* <DEDUP_REMOVED lines=15> */
.L_x_6403:
        /* <DEDUP_REMOVED lines=15> */
.L_x_6404:
        /* <DEDUP_REMOVED lines=15> */
.L_x_6405:
        /* <DEDUP_REMOVED lines=15> */
.L_x_6406:
        /* <DEDUP_REMOVED lines=15> */
.L_x_6407:
        /* <DEDUP_REMOVED lines=15> */
.L_x_6408:
        /* <DEDUP_REMOVED lines=10> */
.L_x_6390:
[----:B------:R-:W-:Y:S05]  /*325f0*/  BSYNC B1 ;  /* 0x0000000000017941 */ /* 0x000fea0003800000 */
.L_x_6389:
[----:B------:R-:W2:Y:S02]  /*32600*/  LDL.LU R5, [R1+0x480] ;  /* 0x0004800001057983 */ /* 0x000ea40000300800 */
[----:B--2---:R-:W-:-:S07]  /*32610*/  VIADD R0, R5, 0xfffffffd ;  /* 0xfffffffd05007836 */ /* 0x004fce0000000000 */
.L_x_6388:
[----:B------:R-:W-:Y:S05]  /*32620*/  BSYNC B2 ;  /* 0x0000000000027941 */ /* 0x000fea0003800000 */
.L_x_6387:
[----:B------:R-:W-:-:S05]  /*32630*/  VIADD R8, R8, 0xfffffffe ;  /* 0xfffffffe08087836 */ /* 0x000fca0000000000 */
[----:B------:R-:W-:-:S13]  /*32640*/  ISETP.NE.AND P0, PT, R8, R4, PT ;  /* 0x000000040800720c */ /* 0x000fda0003f05270 */
[----:B------:R-:W-:Y:S05]  /*32650*/  @!P0 BRA `(.L_x_6386) ;  /* 0x0000001800e08947 */ /* 0x000fea0003800000 */
.L_x_6449:
        /* <DEDUP_REMOVED lines=35> */
.L_x_6411:
[----:B------:R-:W2:Y:S01]  /*32890*/  S2R R2, SR_TID.X ;  /* 0x0000000000027919 */ /* 0x000ea20000002100 */
[----:B-1----:R-:W-:Y:S01]  /*328a0*/  IMAD R4, R7, 0x8, R18 ;  /* 0x0000000807047824 */ /* 0x002fe200078e0212 */
[----:B------:R-:W-:Y:S01]  /*328b0*/  BSSY B2, `(.L_x_6412) ;  /* 0x0000006000027945 */ /* 0x000fe20003800000 */
[----:B--2---:R-:W-:Y:S02]  /*328c0*/  LOP3.LUT R3, R2, 0x7f, RZ, 0xc0, !PT ;  /* 0x0000007f02037812 */ /* 0x004fe400078ec0ff */
[----:B------:R-:W-:Y:S02]  /*328d0*/  SHF.L.U32 R2, R6, 0x1f, RZ ;  /* 0x0000001f06027819 */ /* 0x000fe400000006ff */
[----:B------:R-:W-:Y:S02]  /*328e0*/  ISETP.NE.AND P1, PT, R3, RZ, PT ;  /* 0x000000ff0300720c */ /* 0x000fe40003f25270 */
[----:B------:R-:W1:Y:S02]  /*328f0*/  SYNCS.PHASECHK.TRANS64.TRYWAIT P0, [R4+URZ+0x38840], R2 ;  /* 0x03884002040075a7 */ /* 0x000e64000800017f */
[----:B-1----:R-:W-:Y:S09]  /*32900*/  @!P0 BRA `(.L_x_6413) ;  /* 0x00000044007c8947 */ /* 0x002ff20003800000 */
.L_x_6508:
[----:B------:R-:W-:Y:S05]  /*32910*/  BSYNC B2 ;  /* 0x0000000000027941 */ /* 0x000fea0003800000 */
.L_x_6412:
[----:B------:R-:W-:Y:S04]  /*32920*/  BSSY B2, `(.L_x_6414) ;  /* 0x0000009000027945 */ /* 0x000fe80003800000 */
[----:B------:R-:W-:Y:S05]  /*32930*/  @P1 BRA `(.L_x_6415) ;  /* 0x00000000001c1947 */ /* 0x000fea0003800000 */
[----:B------:R-:W2:Y:S02]  /*32940*/  S2R R3, SR_TID.X ;  /* 0x0000000000037919 */ /* 0x000ea40000002100 */
[----:B--2---:R-:W-:Y:S01]  /*32950*/  LOP3.LUT R5, R3, 0x1f, RZ, 0xc0, !PT ;  /* 0x0000001f03057812 */ /* 0x004fe200078ec0ff */
[----:B------:R-:W-:-:S03]  /*32960*/  IMAD.MOV.U32 R3, RZ, RZ, 0x2000 ;  /* 0x00002000ff037424 */ /* 0x000fc600078e00ff */
[----:B------:R-:W-:Y:S01]  /*32970*/  ISETP.NE.AND P0, PT, R5, RZ, PT ;  /* 0x000000ff0500720c */ /* 0x000fe20003f05270 */
[----:B------:R2:W-:-:S12]  /*32980*/  SYNCS.ARRIVE.TRANS64 RZ, [R4+URZ+0x38830], R3 ;  /* 0x0388300304ff79a7 */ /* 0x0005d8000800003f */
[----:B--2---:R-:W-:Y:S05]  /*32990*/  @!P0 BRA `(.L_x_6415) ;  /* 0x0000000000048947 */ /* 0x004fea0003800000 */
[----:B------:R-:W-:Y:S01]  /*329a0*/  BPT.TRAP 0x1 ;  /* 0x000000040000795c */ /* 0x000fe20000300000 */
.L_x_6415:
[----:B------:R-:W-:Y:S05]  /*329b0*/  BSYNC B2 ;  /* 0x0000000000027941 */ /* 0x000fea0003800000 */
.L_x_6414:
        /* <DEDUP_REMOVED lines=12> */
.L_x_6416:
        /* <DEDUP_REMOVED lines=13> */
.L_x_6509:
[----:B------:R-:W-:Y:S05]  /*32b50*/  BSYNC B2 ;  /* 0x0000000000027941 */ /* 0x000fea0003800000 */
.L_x_6417:
[----:B------:R-:W-:Y:S01]  /*32b60*/  BSSY B2, `(.L_x_6419) ;  /* 0x000000b000027945 */ /* 0x000fe20003800000 */
[----:B01----:R-:W-:Y:S02]  /*32b70*/  IMAD.MOV.U32 R2, RZ, RZ, 0x0 ;  /* 0x00000000ff027424 */ /* 0x003fe400078e00ff */
[----:B------:R-:W-:Y:S01]  /*32b80*/  IMAD.MOV.U32 R3, RZ, RZ, 0x14f00000 ;  /* 0x14f00000ff037424 */ /* 0x000fe200078e00ff */
[----:B------:R-:W-:Y:S06]  /*32b90*/  @P1 BRA `(.L_x_6420) ;  /* 0x00000000001c1947 */ /* 0x000fec0003800000 */
[----:B------:R-:W0:Y:S02]  /*32ba0*/  S2R R5, SR_TID.X ;  /* 0x0000000000057919 */ /* 0x000e240000002100 */
[----:B0-----:R-:W-:Y:S01]  /*32bb0*/  LOP3.LUT R10, R5, 0x1f, RZ, 0xc0, !PT ;  /* 0x0000001f050a7812 */ /* 0x001fe200078ec0ff */
[----:B------:R-:W-:-:S03]  /*32bc0*/  IMAD.MOV.U32 R5, RZ, RZ, 0x10000 ;  /* 0x00010000ff057424 */ /* 0x000fc600078e00ff */
[----:B------:R-:W-:Y:S01]  /*32bd0*/  ISETP.NE.AND P0, PT, R10, RZ, PT ;  /* 0x000000ff0a00720c */ /* 0x000fe20003f05270 */
[----:B------:R0:W-:-:S12]  /*32be0*/  SYNCS.ARRIVE.TRANS64 RZ, [R4+URZ+0x38850], R5 ;  /* 0x0388500504ff79a7 */ /* 0x0001d8000800003f */
[----:B0-----:R-:W-:Y:S05]  /*32bf0*/  @!P0 BRA `(.L_x_6420) ;  /* 0x0000000000048947 */ /* 0x001fea0003800000 */
[----:B------:R-:W-:Y:S01]  /*32c00*/  BPT.TRAP 0x1 ;  /* 0x000000040000795c */ /* 0x000fe20000300000 */
.L_x_6420:
[----:B------:R-:W-:Y:S05]  /*32c10*/  BSYNC B2 ;  /* 0x0000000000027941 */ /* 0x000fea0003800000 */
.L_x_6419:
        /* <DEDUP_REMOVED lines=9> */
.L_x_6421:
        /* <DEDUP_REMOVED lines=15> */
.L_x_6422:
        /* <DEDUP_REMOVED lines=15> */
.L_x_6423:
        /* <DEDUP_REMOVED lines=15> */
.L_x_6424:
        /* <DEDUP_REMOVED lines=15> */
.L_x_6425:
        /* <DEDUP_REMOVED lines=15> */
.L_x_6426:
        /* <DEDUP_REMOVED lines=15> */
.L_x_6427:
        /* <DEDUP_REMOVED lines=15> */
.L_x_6428:
        /* <DEDUP_REMOVED lines=10> */
.L_x_6410:
[----:B------:R-:W-:Y:S05]  /*333e0*/  BSYNC B1 ;  /* 0x0000000000017941 */ /* 0x000fea0003800000 */
.L_x_6409:
[----:B------:R-:W-:Y:S01]  /*333f0*/  VIADD R7, R7, 0x1 ;  /* 0x0000000107077836 */ /* 0x000fe20000000000 */
[----:B------:R-:W-:Y:S01]  /*33400*/  LOP3.LUT P2, RZ, R19, 0x1, RZ, 0xc0, !PT ;  /* 0x0000000113ff7812 */ /* 0x000fe2000784c0ff */
[----:B------:R-:W-:Y:S03]  /*33410*/  BSSY B1, `(.L_x_6429) ;  /* 0x00000d8000017945 */ /* 0x000fe60003800000 */
[----:B------:R-:W-:-:S04]  /*33420*/  ISETP.NE.AND P0, PT, R7, 0x2, PT ;  /* 0x000000020700780c */ /* 0x000fc80003f05270 */
[----:B------:R-:W-:Y:S02]  /*33430*/  SEL R2, RZ, 0x1, P0 ;  /* 0x00000001ff027807 */ /* 0x000fe40000000000 */
[----:B0-----:R-:W-:Y:S02]  /*33440*/  SEL R9, R7, RZ, P0 ;  /* 0x000000ff07097207 */ /* 0x001fe40000000000 */
[----:B------:R-:W-:Y:S01]  /*33450*/  LOP3.LUT R8, R6, R2, RZ, 0x3c, !PT ;  /* 0x0000000206087212 */ /* 0x000fe200078e3cff */
[----:B------:R-:W-:Y:S02]  /*33460*/  VIADD R6, R0, 0xffffffff ;  /* 0xffffffff00067836 */ /* 0x000fe40000000000 */
        /* <DEDUP_REMOVED lines=27> */
.L_x_6431:
        /* <DEDUP_REMOVED lines=8> */
.L_x_6510:
[----:B------:R-:W-:Y:S05]  /*336a0*/  BSYNC B2 ;  /* 0x0000000000027941 */ /* 0x000fea0003800000 */
.L_x_6432:
        /* <DEDUP_REMOVED lines=9> */
.L_x_6435:
[----:B------:R-:W-:Y:S05]  /*33740*/  BSYNC B2 ;  /* 0x0000000000027941 */ /* 0x000fea0003800000 */
.L_x_6434:
        /* <DEDUP_REMOVED lines=13> */
.L_x_6436:
        /* <DEDUP_REMOVED lines=13> */
.L_x_6511:
[----:B------:R-:W-:Y:S05]  /*338f0*/  BSYNC B2 ;  /* 0x0000000000027941 */ /* 0x000fea0003800000 */
.L_x_6437:
        /* <DEDUP_REMOVED lines=11> */
.L_x_6440:
[----:B------:R-:W-:Y:S05]  /*339b0*/  BSYNC B2 ;  /* 0x0000000000027941 */ /* 0x000fea0003800000 */
.L_x_6439:
        /* <DEDUP_REMOVED lines=10> */
.L_x_6441:
        /* <DEDUP_REMOVED lines=15> */
.L_x_6442:
        /* <DEDUP_REMOVED lines=15> */
.L_x_6443:
        /* <DEDUP_REMOVED lines=15> */
.L_x_6444:
        /* <DEDUP_REMOVED lines=15> */
.L_x_6445:
        /* <DEDUP_REMOVED lines=15> */
.L_x_6446:
        /* <DEDUP_REMOVED lines=15> */
.L_x_6447:
        /* <DEDUP_REMOVED lines=15> */
.L_x_6448:
        /* <DEDUP_REMOVED lines=10> */
.L_x_6430:
[----:B------:R-:W-:Y:S05]  /*34190*/  BSYNC B1 ;  /* 0x0000000000017941 */ /* 0x000fea0003800000 */
.L_x_6429:
[----:B------:R-:W2:Y:S01]  /*341a0*/  LDL R2, [R1+0x460] ;  /* 0x0004600001027983 */ /* 0x000ea20000100800 */
[----:B------:R-:W-:Y:S01]  /*341b0*/  VIADD R0, R0, 0xfffffffe ;  /* 0xfffffffe00007836 */ /* 0x000fe20000000000 */
[----:B--2---:R-:W-:-:S13]  /*341c0*/  ISETP.GT.AND P0, PT, R6, R2, PT ;  /* 0x000000020600720c */ /* 0x004fda0003f04270 */
[----:B------:R-:W-:Y:S05]  /*341d0*/  @P0 BRA `(.L_x_6449) ;  /* 0xffffffe400200947 */ /* 0x000fea000383ffff */
.L_x_6386:
[----:B------:R-:W-:Y:S05]  /*341e0*/  BSYNC B0 ;  /* 0x0000000000007941 */ /* 0x000fea0003800000 */
.L_x_6385:
        /* <DEDUP_REMOVED lines=24> */
[----:B------:R2:W-:Y:S02]  /*34370*/  STL [R1+0x440], R2 ;  /* 0x0004400201007387 */ /* 0x0005e40000100800 */
.L_x_6451:
[----:B------:R-:W-:Y:S05]  /*34380*/  BSYNC B0 ;  /* 0x0000000000007941 */ /* 0x000fea0003800000 */
.L_x_6450:
[----:B------:R-:W-:-:S05]  /*34390*/  SEL R0, R0, RZ, P0 ;  /* 0x000000ff00007207 */ /* 0x000fca0000000000 */
[----:B------:R3:W-:Y:S02]  /*343a0*/  STL [R1+0x450], R0 ;  /* 0x0004500001007387 */ /* 0x0007e40000100800 */
.L_x_6347:
[----:B------:R-:W-:Y:S05]  /*343b0*/  BSYNC B7 ;  /* 0x0000000000077941 */ /* 0x000fea0003800000 */
.L_x_6345:
[----:B------:R-:W-:-:S13]  /*343c0*/  LOP3.LUT P0, RZ, R19, 0x40, RZ, 0xc0, !PT ;  /* 0x0000004013ff7812 */ /* 0x000fda000780c0ff */
[----:B------:R-:W-:Y:S05]  /*343d0*/  @!P0 BRA `(.L_x_6452) ;  /* 0x0000000000288947 */ /* 0x000fea0003800000 */
[----:B------:R-:W-:Y:S05]  /*343e0*/  WARPSYNC.ALL ;  /* 0x0000000000007948 */ /* 0x000fea0003800000 */
[----:B------:R-:W4:Y:S08]  /*343f0*/  S2UR UR5, SR_CgaCtaId ;  /* 0x00000000000579c3 */ /* 0x000f300000008800 */
[----:B------:R-:W-:Y:S06]  /*34400*/  BAR.SYNC.DEFER_BLOCKING 0x5, 0x180 ;  /* 0x0146000000007b1d */ /* 0x000fec0000010000 */
[----:B------:R-:W-:-:S02]  /*34410*/  UMOV UR4, 0x400 ;  /* 0x0000040000047882 */ /* 0x000fc40000000000 */
[----:B----4-:R-:W-:-:S06]  /*34420*/  ULEA UR4, UR5, UR4, 0x18 ;  /* 0x0000000405047291 */ /* 0x010fcc000f8ec03f */
[----:B------:R-:W-:-:S05]  /*34430*/  IMAD.U32 R18, RZ, RZ, UR4 ;  /* 0x00000004ff127e24 */ /* 0x000fca000f8e00ff */
[----:B-1----:R-:W1:Y:S04]  /*34440*/  LDS.128 R4, [R18+0x388d0] ;  /* 0x0388d00012047984 */ /* 0x002e680000000c00 */
[----:B-1----:R1:W-:Y:S01]  /*34450*/  STL.128 [R1+0x440], R4 ;  /* 0x0004400401007387 */ /* 0x0023e20000100c00 */
[----:B------:R-:W-:Y:S06]  /*34460*/  BAR.ARV 0x4, 0x180 ;  /* 0x0106000000007b1d */ /* 0x000fec0000002000 */
[----:B------:R-:W-:Y:S05]  /*34470*/  BRA `(.L_x_6453) ;  /* 0x0000001000307947 */ /* 0x000fea0003800000 */
.L_x_6452:
[----:B--23--:R-:W2:Y:S01]  /*34480*/  S2R R0, SR_TID.X ;  /* 0x0000000000007919 */ /* 0x00cea20000002100 */
[----:B------:R-:W-:Y:S01]  /*34490*/  UMOV UR4, 0xffffffff ;  /* 0xffffffff00047882 */ /* 0x000fe20000000000 */
[----:B--2---:R-:W-:-:S04]  /*344a0*/  LOP3.LUT R16, R0, 0x1f, RZ, 0xc0, !PT ;  /* 0x0000001f00107812 */ /* 0x004fc800078ec0ff */
[----:B------:R-:W-:Y:S01]  /*344b0*/  ISETP.NE.AND P0, PT, R16, 0x1f, PT ;  /* 0x0000001f1000780c */ /* 0x000fe20003f05270 */
[----:B------:R-:W-:-:S12]  /*344c0*/  BRA.DIV UR4, `(.L_x_6454) ;  /* 0x0000002a04dc7947 */ /* 0x000fd8000b800000 */
[----:B-1----:R-:W2:Y:S01]  /*344d0*/  LDL R4, [R1+0x44c] ;  /* 0x00044c0001047983 */ /* 0x002ea20000100800 */
[----:B------:R-:W-:-:S03]  /*344e0*/  ULDC UR4, c[0x0][0xd3c] ;  /* 0x00034f0000047ab9 */ /* 0x000fc60000000800 */
[----:B------:R-:W0:Y:S01]  /*344f0*/  LDL.LU R3, [R1+0x440] ;  /* 0x0004400001037983 */ /* 0x000e220000300800 */
[----:B--2---:R-:W-:-:S05]  /*34500*/  IMAD.IADD R0, R4, 0x1, R16 ;  /* 0x0000000104007824 */ /* 0x004fca00078e0210 */
[----:B------:R-:W-:Y:S01]  /*34510*/  ISETP.GE.OR P1, PT, R0, UR4, !P0 ;  /* 0x0000000400007c0c */ /* 0x000fe2000c726670 */
[----:B0-----:R-:W-:-:S12]  /*34520*/  IMAD.MOV.U32 R8, RZ, RZ, R3 ;  /* 0x000000ffff087224 */ /* 0x001fd800078e0003 */
        /* <DEDUP_REMOVED lines=11> */
[----:B------:R-:W-:Y:S04]  /*345e0*/  SHFL.IDX PT, R0, R8, RZ, 0x1f ;  /* 0x00001fff08007589 */ /* 0x000fe800000e0000 */
[----:B------:R-:W-:Y:S01]  /*345f0*/  SHFL.IDX PT, R9, R8, 0x1, 0x1f ;  /* 0x00201f0008097f89 */ /* 0x000fe200000e0000 */
[----:B--2---:R-:W-:Y:S01]  /*34600*/  @!P1 IMAD.MOV.U32 R5, RZ, RZ, R6 ;  /* 0x000000ffff059224 */ /* 0x004fe200078e0006 */
[----:B------:R-:W-:-:S02]  /*34610*/  CS2R R6, SRZ ;  /* 0x0000000000067805 */ /* 0x000fc4000001ff00 */
[----:B---3--:R-:W-:-:S04]  /*34620*/  @!P1 IMAD.MOV.U32 R7, RZ, RZ, R2 ;  /* 0x000000ffff079224 */ /* 0x008fc800078e0002 */
[----:B------:R-:W-:-:S05]  /*34630*/  IMAD R2, R7, R5, RZ ;  /* 0x0000000507027224 */ /* 0x000fca00078e02ff */
[----:B------:R-:W0:Y:S01]  /*34640*/  SHFL.UP PT, R3, R2, 0x1, RZ ;  /* 0x0420000002037989 */ /* 0x000e2200000e00ff */
[----:B------:R-:W-:-:S04]  /*34650*/  ISETP.NE.AND P1, PT, R16, RZ, PT ;  /* 0x000000ff1000720c */ /* 0x000fc80003f25270 */
        /* <DEDUP_REMOVED lines=15> */
.L_x_6521:
[----:B------:R-:W-:Y:S02]  /*34750*/  ULDC UR4, c[0x0][0xd38] ;  /* 0x00034e0000047ab9 */ /* 0x000fe40000000800 */
[----:B------:R-:W-:-:S04]  /*34760*/  IMAD.U32 R8, RZ, RZ, UR4 ;  /* 0x00000004ff087e24 */ /* 0x000fc8000f8e00ff */
[----:B-1----:R-:W-:-:S04]  /*34770*/  IMAD R10, R10, R8, RZ ;  /* 0x000000080a0a7224 */ /* 0x002fc800078e02ff */
[----:B------:R-:W-:-:S05]  /*34780*/  IMAD.IADD R4, R9, 0x1, R10 ;  /* 0x0000000109047824 */ /* 0x000fca00078e020a */
[----:B------:R-:W-:-:S13]  /*34790*/  ISETP.GT.AND P6, PT, R4, R0, PT ;  /* 0x000000000400720c */ /* 0x000fda0003fc4270 */
[----:B------:R-:W-:Y:S05]  /*347a0*/  @P6 BRA `(.L_x_6455) ;  /* 0x0000000000ac6947 */ /* 0x000fea0003800000 */
.L_x_6458:
        /* <DEDUP_REMOVED lines=37> */
.L_x_6529:
[----:B------:R-:W-:Y:S02]  /*34a00*/  ULDC UR4, c[0x0][0xd38] ;  /* 0x00034e0000047ab9 */ /* 0x000fe40000000800 */
[----:B------:R-:W-:-:S04]  /*34a10*/  IMAD.U32 R8, RZ, RZ, UR4 ;  /* 0x00000004ff087e24 */ /* 0x000fc8000f8e00ff */
[----:B-1----:R-:W-:-:S04]  /*34a20*/  IMAD R10, R10, R8, RZ ;  /* 0x000000080a0a7224 */ /* 0x002fc800078e02ff */
[----:B------:R-:W-:-:S05]  /*34a30*/  IMAD.IADD R4, R10, 0x1, R4 ;  /* 0x000000010a047824 */ /* 0x000fca00078e0204 */
[----:B------:R-:W-:-:S13]  /*34a40*/  ISETP.GT.AND P6, PT, R4, R0, PT ;  /* 0x000000000400720c */ /* 0x000fda0003fc4270 */
[----:B------:R-:W-:Y:S05]  /*34a50*/  @!P6 BRA `(.L_x_6458) ;  /* 0xfffffffc0054e947 */ /* 0x000fea000383ffff */
.L_x_6455:
        /* <DEDUP_REMOVED lines=12> */
.L_x_6534:
[----:B------:R-:W-:-:S13]  /*34b20*/  ISETP.NE.AND P0, PT, R3, RZ, PT ;  /* 0x000000ff0300720c */ /* 0x000fda0003f05270 */
[----:B------:R-:W-:Y:S05]  /*34b30*/  @!P0 BRA `(.L_x_6460) ;  /* 0x0000000000148947 */ /* 0x000fea0003800000 */
[----:B------:R-:W-:Y:S01]  /*34b40*/  UMOV UR4, 0xffffffff ;  /* 0xffffffff00047882 */ /* 0x000fe20000000000 */
[----:B---3--:R-:W-:Y:S02]  /*34b50*/  VIADD R9, R9, 0xffffffff ;  /* 0xffffffff09097836 */ /* 0x008fe40000000000 */
[----:B------:R-:W-:Y:S05]  /*34b60*/  BRA.DIV UR4, `(.L_x_6461) ;  /* 0x0000002e04d07947 */ /* 0x000fea000b800000 */
[----:B0-----:R0:W2:Y:S02]  /*34b70*/  SHFL.IDX PT, R2, R2, R9, 0x1f ;  /* 0x00001f0902027589 */ /* 0x0010a400000e0000 */
.L_x_6537:
[----:B--2---:R-:W-:-:S07]  /*34b80*/  IMAD.MOV.U32 R6, RZ, RZ, R2 ;  /* 0x000000ffff067224 */ /* 0x004fce00078e0002 */
.L_x_6460:
[----:B0-----:R-:W-:Y:S01]  /*34b90*/  IMAD R2, R6, R8, R10 ;  /* 0x0000000806027224 */ /* 0x001fe200078e020a */
[----:B------:R-:W-:-:S03]  /*34ba0*/  ISETP.NE.AND P0, PT, R7, 0x1, PT ;  /* 0x000000010700780c */ /* 0x000fc60003f05270 */
[----:B------:R-:W-:Y:S01]  /*34bb0*/  IMAD.IADD R0, R0, 0x1, -R2 ;  /* 0x0000000100007824 */ /* 0x000fe200078e0a02 */
[----:B------:R0:W-:Y:S09]  /*34bc0*/  STL [R1+0x440], R2 ;  /* 0x0004400201007387 */ /* 0x0001f20000100800 */
[----:B------:R-:W-:Y:S05]  /*34bd0*/  @!P0 BRA `(.L_x_6462) ;  /* 0x0000000000e48947 */ /* 0x000fea0003800000 */
[----:B-1-3--:R-:W-:-:S04]  /*34be0*/  IABS R5, R4 ;  /* 0x0000000400057213 */ /* 0x00afc80000000000 */
        /* <DEDUP_REMOVED lines=56> */
.L_x_6462:
[----:B-1-3--:R-:W2:Y:S01]  /*34f70*/  LDL R5, [R1+0x44c] ;  /* 0x00044c0001057983 */ /* 0x00aea20000100800 */
        /* <DEDUP_REMOVED lines=62> */
.L_x_6463:
[----:B------:R-:W-:-:S05]  /*35360*/  LOP3.LUT R0, RZ, R0, RZ, 0x33, !PT ;  /* 0x00000000ff007212 */ /* 0x000fca00078e33ff */
[----:B------:R-:W-:-:S05]  /*35370*/  IMAD.IADD R0, R4, 0x1, R0 ;  /* 0x0000000104007824 */ /* 0x000fca00078e0200 */
[----:B------:R2:W-:Y:S01]  /*35380*/  STL [R1+0x444], R0 ;  /* 0x0004440001007387 */ /* 0x0005e20000100800 */
[----:B------:R-:W-:Y:S05]  /*35390*/  BRA `(.L_x_6464) ;  /* 0x0000000000287947 */ /* 0x000fea0003800000 */
.L_x_6456:
[----:B------:R-:W-:Y:S01]  /*353a0*/  UMOV UR4, URZ ;  /* 0x0000003f00047c82 */ /* 0x000fe20008000000 */
[----:B------:R-:W-:Y:S01]  /*353b0*/  UMOV UR5, URZ ;  /* 0x0000003f00057c82 */ /* 0x000fe20008000000 */
[----:B------:R-:W-:Y:S01]  /*353c0*/  ULDC UR6, c[0x0][0xd3c] ;  /* 0x00034f0000067ab9 */ /* 0x000fe20000000800 */
[----:B------:R0:W-:Y:S01]  /*353d0*/  STL [R1+0x440], R0 ;  /* 0x0004400001007387 */ /* 0x0001e20000100800 */
[----:B------:R-:W-:Y:S02]  /*353e0*/  IMAD.U32 R3, RZ, RZ, UR4 ;  /* 0x00000004ff037e24 */ /* 0x000fe4000f8e00ff */
[----:B------:R-:W-:-:S03]  /*353f0*/  IMAD.U32 R2, RZ, RZ, UR5 ;  /* 0x00000005ff027e24 */ /* 0x000fc6000f8e00ff */
[----:B------:R1:W-:Y:S01]  /*35400*/  STL [R1+0x444], R3 ;  /* 0x0004440301007387 */ /* 0x0003e20000100800 */
[----:B0-----:R-:W-:-:S03]  /*35410*/  IMAD.U32 R0, RZ, RZ, UR6 ;  /* 0x00000006ff007e24 */ /* 0x001fc6000f8e00ff */
[----:B------:R1:W-:Y:S04]  /*35420*/  STL [R1+0x448], R2 ;  /* 0x0004480201007387 */ /* 0x0003e80000100800 */
[----:B------:R1:W-:Y:S02]  /*35430*/  STL [R1+0x44c], R0 ;  /* 0x00044c0001007387 */ /* 0x0003e40000100800 */
.L_x_6464:
[----:B-1----:R-:W3:Y:S04]  /*35440*/  LDL R2, [R1+0x44c] ;  /* 0x00044c0001027983 */ /* 0x002ee80000100800 */
[----:B0-----:R-:W4:Y:S04]  /*35450*/  LDL R3, [R1+0x448] ;  /* 0x0004480001037983 */ /* 0x001f280000100800 */
[----:B------:R-:W5:Y:S04]  /*35460*/  LDL R4, [R1+0x440] ;  /* 0x0004400001047983 */ /* 0x000f680000100800 */
[----:B------:R-:W5:Y:S01]  /*35470*/  LDL R5, [R1+0x444] ;  /* 0x0004440001057983 */ /* 0x000f620000100800 */
[----:B--2---:R-:W0:Y:S01]  /*35480*/  S2R R0, SR_TID.X ;  /* 0x0000000000007919 */ /* 0x004e220000002100 */
[----:B------:R-:W-:Y:S05]  /*35490*/  WARPSYNC.ALL ;  /* 0x0000000000007948 */ /* 0x000fea0003800000 */
[----:B0-----:R-:W-:Y:S01]  /*354a0*/  LOP3.LUT R0, R0, 0x1f, RZ, 0xc0, !PT ;  /* 0x0000001f00007812 */ /* 0x001fe200078ec0ff */
[----:B------:R-:W-:Y:S03]  /*354b0*/  BAR.SYNC.DEFER_BLOCKING 0x4, 0x180 ;  /* 0x0106000000007b1d */ /* 0x000fe60000010000 */
[----:B------:R-:W-:-:S13]  /*354c0*/  ISETP.NE.AND P0, PT, R0, RZ, PT ;  /* 0x000000ff0000720c */ /* 0x000fda0003f05270 */
[----:B------:R-:W0:Y:S01]  /*354d0*/  @!P0 S2R R0, SR_CgaCtaId ;  /* 0x0000000000008919 */ /* 0x000e220000008800 */
[----:B---3--:R-:W-:Y:S01]  /*354e0*/  IMAD.MOV.U32 R7, RZ, RZ, R2 ;  /* 0x000000ffff077224 */ /* 0x008fe200078e0002 */
[----:B------:R-:W-:Y:S01]  /*354f0*/  @!P0 MOV R2, 0x400 ;  /* 0x0000040000028802 */ /* 0x000fe20000000f00 */
[----:B----4-:R-:W-:-:S03]  /*35500*/  IMAD.MOV.U32 R6, RZ, RZ, R3 ;  /* 0x000000ffff067224 */ /* 0x010fc600078e0003 */
[----:B0-----:R-:W-:-:S05]  /*35510*/  @!P0 LEA R18, R0, R2, 0x18 ;  /* 0x0000000200128211 */ /* 0x001fca00078ec0ff */
[----:B-----5:R4:W-:Y:S01]  /*35520*/  @!P0 STS.128 [R18+0x388d0], R4 ;  /* 0x0388d00412008388 */ /* 0x0209e20000000c00 */
[----:B------:R-:W-:Y:S06]  /*35530*/  BAR.ARV 0x5, 0x180 ;  /* 0x0146000000007b1d */ /* 0x000fec0000002000 */
.L_x_6453:
[----:B--23--:R-:W2:Y:S01]  /*35540*/  LDL R0, [R1+0x44c] ;  /* 0x00044c0001007983 */ /* 0x00cea20000100800 */
[----:B------:R-:W-:Y:S02]  /*35550*/  ULDC UR4, c[0x0][0xd3c] ;  /* 0x00034f0000047ab9 */ /* 0x000fe40000000800 */
[----:B--2---:R-:W-:-:S13]  /*35560*/  ISETP.GE.AND P0, PT, R0, UR4, PT ;  /* 0x0000000400007c0c */ /* 0x004fda000bf06270 */
[----:B------:R-:W-:Y:S05]  /*35570*/  @!P0 BRA `(.L_x_6465) ;  /* 0xffffff8400b08947 */ /* 0x000fea000383ffff */
[----:B------:R-:W-:Y:S05]  /*35580*/  BSYNC B8 ;  /* 0x0000000000087941 */ /* 0x000fea0003800000 */
.L_x_6331:
[----:B---3--:R-:W2:Y:S01]  /*35590*/  LDL.LU R0, [R1+0x4a4] ;  /* 0x0004a40001007983 */ /* 0x008ea20000300800 */
[----:B------:R-:W-:Y:S01]  /*355a0*/  BSSY B0, `(.L_x_6466) ;  /* 0x000000b000007945 */ /* 0x000fe20003800000 */
[----:B01--4-:R-:W0:Y:S01]  /*355b0*/  S2R R5, SR_CgaCtaId ;  /* 0x0000000000057919 */ /* 0x013e220000008800 */
[----:B--2---:R-:W-:-:S05]  /*355c0*/  VIADD R0, R0, 0x1 ;  /* 0x0000000100007836 */ /* 0x004fca0000000000 */
[----:B------:R-:W-:-:S04]  /*355d0*/  LEA.HI R2, R0, R0, RZ, 0x1 ;  /* 0x0000000000027211 */ /* 0x000fc800078f08ff */
[----:B------:R-:W-:Y:S02]  /*355e0*/  LOP3.LUT R3, R2, 0xfffffffe, RZ, 0xc0, !PT ;  /* 0xfffffffe02037812 */ /* 0x000fe400078ec0ff */
[----:B------:R-:W-:-:S03]  /*355f0*/  MOV R2, 0x400 ;  /* 0x0000040000027802 */ /* 0x000fc60000000f00 */
[----:B------:R-:W-:Y:S01]  /*35600*/  IMAD.IADD R0, R0, 0x1, -R3 ;  /* 0x0000000100007824 */ /* 0x000fe200078e0a03 */
[----:B0-----:R-:W-:-:S04]  /*35610*/  LEA R9, R5, R2, 0x18 ;  /* 0x0000000205097211 */ /* 0x001fc800078ec0ff */
[----:B------:R-:W-:-:S04]  /*35620*/  SHF.L.U32 R0, R0, 0x1f, RZ ;  /* 0x0000001f00007819 */ /* 0x000fc800000006ff */
[----:B------:R-:W0:Y:S02]  /*35630*/  SYNCS.PHASECHK.TRANS64.TRYWAIT P0, [R9+URZ+0x38820], R0 ;  /* 0x03882000090075a7 */ /* 0x000e24000800017f */
[----:B0-----:R-:W-:Y:S05]  /*35640*/  @!P0 BRA `(.L_x_6467) ;  /* 0x0000002400448947 */ /* 0x001fea0003800000 */
.L_x_6538:
[----:B------:R-:W-:Y:S05]  /*35650*/  BSYNC B0 ;  /* 0x0000000000007941 */ /* 0x000fea0003800000 */
.L_x_6466:
[----:B------:R-:W-:-:S03]  /*35660*/  UMOV UR4, 0xffffffff ;  /* 0xffffffff00047882 */ /* 0x000fc60000000000 */
[----:B------:R-:W-:Y:S05]  /*35670*/  BRA.DIV UR4, `(.L_x_6468) ;  /* 0x00000026044c7947 */ /* 0x000fea000b800000 */
[----:B0-----:R-:W0:Y:S02]  /*35680*/  S2R R0, SR_TID.X ;  /* 0x0000000000007919 */ /* 0x001e240000002100 */
[----:B0-----:R-:W-:-:S04]  /*35690*/  SHF.R.U32.HI R0, RZ, 0x5, R0 ;  /* 0x00000005ff007819 */ /* 0x001fc80000011600 */
[----:B------:R-:W-:-:S05]  /*356a0*/  LOP3.LUT R0, R0, 0x3, RZ, 0xc0, !PT ;  /* 0x0000000300007812 */ /* 0x000fca00078ec0ff */
[----:B------:R0:W1:Y:S02]  /*356b0*/  SHFL.IDX PT, R14, R0, RZ, 0x1f ;  /* 0x00001fff000e7589 */ /* 0x00006400000e0000 */
.L_x_6541:
[----:B-1----:R-:W-:Y:S01]  /*356c0*/  ISETP.NE.AND P0, PT, R14, RZ, PT ;  /* 0x000000ff0e00720c */ /* 0x002fe20003f05270 */
[----:B------:R-:W-:-:S12]  /*356d0*/  BSSY B0, `(.L_x_6469) ;  /* 0x0000020000007945 */ /* 0x000fd80003800000 */
[----:B------:R-:W-:Y:S05]  /*356e0*/  @P0 BRA `(.L_x_6470) ;  /* 0x0000000000780947 */ /* 0x000fea0003800000 */
[----:B------:R-:W-:-:S03]  /*356f0*/  UMOV UR4, 0xffffffff ;  /* 0xffffffff00047882 */ /* 0x000fc60000000000 */
[----:B------:R-:W-:Y:S05]  /*35700*/  BRA.DIV UR4, `(.L_x_6471) ;  /* 0x00000026045c7947 */ /* 0x000fea000b800000 */
[----:B------:R-:W-:-:S13]  /*35710*/  ELECT P6, URZ, PT ;  /* 0x00000000003f782f */ /* 0x000fda00038c0000 */
.L_x_6544:
        /* <DEDUP_REMOVED lines=15> */
.L_x_6545:
[----:B------:R-:W0:Y:S01]  /*35810*/  LDL.LU R6, [R1+0x450] ;  /* 0x0004500001067983 */ /* 0x000e220000300800 */
[----:B------:R-:W1:Y:S01]  /*35820*/  SYNCS.PHASECHK.TRANS64.TRYWAIT P0, [R7+URZ], R2 ;  /* 0x00000002070075a7 */ /* 0x000e62000800017f */
[----:B------:R-:W-:-:S04]  /*35830*/  VIADD R0, R9, 0x38860 ;  /* 0x0003886009007836 */ /* 0x000fc80000000000 */
[----:B0-----:R-:W-:Y:S01]  /*35840*/  IMAD R5, R6, 0x8, R0 ;  /* 0x0000000806057824 */ /* 0x001fe200078e0200 */
[----:B-1----:R-:W-:Y:S06]  /*35850*/  @!P0 BRA `(.L_x_6473) ;  /* 0x00000024003c8947 */ /* 0x002fec0003800000 */
.L_x_6546:
[----:B------:R-:W1:Y:S02]  /*35860*/  SYNCS.PHASECHK.TRANS64.TRYWAIT P0, [R5+URZ], R4 ;  /* 0x00000004050075a7 */ /* 0x000e64000800017f */
[----:B-1----:R-:W-:Y:S05]  /*35870*/  @!P0 BRA `(.L_x_6474) ;  /* 0x0000002400488947 */ /* 0x002fea0003800000 */
.L_x_6547:
[----:B------:R-:W-:-:S07]  /*35880*/  IMAD R3, R3, 0x8, R0 ;  /* 0x0000000803037824 */ /* 0x000fce00078e0200 */
.L_x_6475:
[----:B--2---:R2:W3:Y:S02]  /*35890*/  SYNCS.PHASECHK.TRANS64.TRYWAIT P0, [R3+URZ], R2 ;  /* 0x00000002030075a7 */ /* 0x0044e4000800017f */
[----:B---3--:R-:W-:Y:S05]  /*358a0*/  @!P0 NANOSLEEP.SYNCS 0x989680 ;  /* 0x009896800000895d */ /* 0x008fea0003900000 */
[----:B------:R-:W3:Y:S02]  /*358b0*/  @!P0 SYNCS.PHASECHK.TRANS64 P0, [R3+URZ], R2 ;  /* 0x00000002030085a7 */ /* 0x000ee4000800007f */
[----:B---3--:R-:W-:Y:S05]  /*358c0*/  @!P0 BRA `(.L_x_6475) ;  /* 0xfffffffc00f08947 */ /* 0x008fea000383ffff */
.L_x_6470:
[----:B------:R-:W-:Y:S05]  /*358d0*/  BSYNC B0 ;  /* 0x0000000000007941 */ /* 0x000fea0003800000 */
.L_x_6469:
[----:B------:R-:W-:Y:S05]  /*358e0*/  EXIT ;  /* 0x000000000000794d */ /* 0x000fea0003800000 */
.L_x_6213:
[----:B0-----:R-:W-:-:S04]  /*358f0*/  IMAD.U32 R3, RZ, RZ, UR47 ;  /* 0x0000002fff037e24 */ /* 0x001fc8000f8e00ff */
[----:B------:R0:W1:Y:S03]  /*35900*/  SYNCS.PHASECHK.TRANS64.TRYWAIT P0, [R3+URZ+0x38800], R0 ;  /* 0x03880000030075a7 */ /* 0x000066000800017f */
[----:B-1----:R-:W-:Y:S05]  /*35910*/  @!P0 NANOSLEEP.SYNCS 0x989680 ;  /* 0x009896800000895d */ /* 0x002fea0003900000 */
[----:B------:R-:W1:Y:S02]  /*35920*/  @!P0 SYNCS.PHASECHK.TRANS64 P0, [R3+URZ+0x38800], R0 ;  /* 0x03880000030085a7 */ /* 0x000e64000800007f */
[----:B-1----:R-:W-:Y:S05]  /*35930*/  @!P0 BRA `(.L_x_6213) ;  /* 0xfffffffc00ec8947 */ /* 0x002fea000383ffff */
[----:B------:R-:W-:Y:S05]  /*35940*/  BRA `(.L_x_6476) ;  /* 0xfffffd5c00207947 */ /* 0x000fea000383ffff */
.L_x_6220:
[----:B-1----:R1:W2:Y:S02]  /*35950*/  SYNCS.PHASECHK.TRANS64.TRYWAIT P0, [R20+URZ], R21 ;  /* 0x00000015140075a7 */ /* 0x0022a4000800017f */
[----:B--2---:R-:W-:Y:S05]  /*35960*/  @!P0 NANOSLEEP.SYNCS 0x989680 ;  /* 0x009896800000895d */ /* 0x004fea0003900000 */
[----:B------:R-:W2:Y:S02]  /*35970*/  @!P0 SYNCS.PHASECHK.TRANS64 P0, [R20+URZ], R21 ;  /* 0x00000015140085a7 */ /* 0x000ea4000800007f */
[----:B--2---:R-:W-:Y:S05]  /*35980*/  @!P0 BRA `(.L_x_6220) ;  /* 0xfffffffc00f08947 */ /* 0x004fea000383ffff */
[----:B------:R-:W-:Y:S05]  /*35990*/  BRA `(.L_x_6219) ;  /* 0xfffffd60003c7947 */ /* 0x000fea000383ffff */
.L_x_6222:
[----:B0-----:R-:W-:-:S04]  /*359a0*/  IMAD.U32 R12, RZ, RZ, UR47 ;  /* 0x0000002fff0c7e24 */ /* 0x001fc8000f8e00ff */
[----:B------:R0:W1:Y:S03]  /*359b0*/  SYNCS.PHASECHK.TRANS64.TRYWAIT P0, [R12+URZ+0x38810], R3 ;  /* 0x038810030c0075a7 */ /* 0x000066000800017f */
[----:B-1----:R-:W-:Y:S05]  /*359c0*/  @!P0 NANOSLEEP.SYNCS 0x989680 ;  /* 0x009896800000895d */ /* 0x002fea0003900000 */
[----:B------:R-:W1:Y:S02]  /*359d0*/  @!P0 SYNCS.PHASECHK.TRANS64 P0, [R12+URZ+0x38810], R3 ;  /* 0x038810030c0085a7 */ /* 0x000e64000800007f */
[----:B-1----:R-:W-:Y:S05]  /*359e0*/  @!P0 BRA `(.L_x_6222) ;  /* 0xfffffffc00ec8947 */ /* 0x002fea000383ffff */
[----:B------:R-:W-:Y:S05]  /*359f0*/  BRA `(.L_x_6477) ;  /* 0xfffffd6400107947 */ /* 0x000fea000383ffff */
.L_x_6229:
[----:B-1----:R1:W2:Y:S02]  /*35a00*/  SYNCS.PHASECHK.TRANS64.TRYWAIT P0, [R12+URZ], R13 ;  /* 0x0000000d0c0075a7 */ /* 0x0022a4000800017f */
[----:B--2---:R-:W-:Y:S05]  /*35a10*/  @!P0 NANOSLEEP.SYNCS 0x989680 ;  /* 0x009896800000895d */ /* 0x004fea0003900000 */
[----:B------:R-:W2:Y:S02]  /*35a20*/  @!P0 SYNCS.PHASECHK.TRANS64 P0, [R12+URZ], R13 ;  /* 0x0000000d0c0085a7 */ /* 0x000ea4000800007f */
[----:B--2---:R-:W-:Y:S05]  /*35a30*/  @!P0 BRA `(.L_x_6229) ;  /* 0xfffffffc00f08947 */ /* 0x004fea000383ffff */
[----:B------:R-:W-:Y:S05]  /*35a40*/  BRA `(.L_x_6228) ;  /* 0xfffffd6400547947 */ /* 0x000fea000383ffff */
.L_x_6260:
[----:B0-----:R0:W1:Y:S02]  /*35a50*/  SYNCS.PHASECHK.TRANS64.TRYWAIT P2, [R5+URZ], R8 ;  /* 0x00000008050075a7 */ /* 0x001064000804017f */
[----:B-1----:R-:W-:Y:S05]  /*35a60*/  @!P2 NANOSLEEP.SYNCS 0x989680 ;  /* 0x009896800000a95d */ /* 0x002fea0003900000 */
[----:B------:R-:W1:Y:S02]  /*35a70*/  @!P2 SYNCS.PHASECHK.TRANS64 P2, [R5+URZ], R8 ;  /* 0x000000080500a5a7 */ /* 0x000e64000804007f */
[----:B-1----:R-:W-:Y:S05]  /*35a80*/  @!P2 BRA `(.L_x_6260) ;  /* 0xfffffffc00f0a947 */ /* 0x002fea000383ffff */
[----:B------:R-:W-:Y:S05]  /*35a90*/  BRA `(.L_x_6259) ;  /* 0xfffffdd000207947 */ /* 0x000fea000383ffff */
.L_x_6267:
[----:B-1----:R1:W2:Y:S02]  /*35aa0*/  SYNCS.PHASECHK.TRANS64.TRYWAIT P2, [R8+URZ], R9 ;  /* 0x00000009080075a7 */ /* 0x0022a4000804017f */
[----:B--2---:R-:W-:Y:S05]  /*35ab0*/  @!P2 NANOSLEEP.SYNCS 0x989680 ;  /* 0x009896800000a95d */ /* 0x004fea0003900000 */
[----:B------:R-:W2:Y:S02]  /*35ac0*/  @!P2 SYNCS.PHASECHK.TRANS64 P2, [R8+URZ], R9 ;  /* 0x000000090800a5a7 */ /* 0x000ea4000804007f */
[----:B--2---:R-:W-:Y:S05]  /*35ad0*/  @!P2 BRA `(.L_x_6267) ;  /* 0xfffffffc00f0a947 */ /* 0x004fea000383ffff */
[----:B------:R-:W-:Y:S05]  /*35ae0*/  BRA `(.L_x_6266) ;  /* 0xfffffdd400547947 */ /* 0x000fea000383ffff */
.L_x_6280:
[----:B0-----:R0:W1:Y:S02]  /*35af0*/  SYNCS.PHASECHK.TRANS64.TRYWAIT P1, [R6+URZ], R7 ;  /* 0x00000007060075a7 */ /* 0x001064000802017f */
[----:B-1----:R-:W-:Y:S05]  /*35b00*/  @!P1 NANOSLEEP.SYNCS 0x989680 ;  /* 0x009896800000995d */ /* 0x002fea0003900000 */
[----:B------:R-:W1:Y:S02]  /*35b10*/  @!P1 SYNCS.PHASECHK.TRANS64 P1, [R6+URZ], R7 ;  /* 0x00000007060095a7 */ /* 0x000e64000802007f */
[----:B-1----:R-:W-:Y:S05]  /*35b20*/  @!P1 BRA `(.L_x_6280) ;  /* 0xfffffffc00f09947 */ /* 0x002fea000383ffff */
[----:B------:R-:W-:Y:S05]  /*35b30*/  BRA `(.L_x_6279) ;  /* 0xfffffe6400f87947 */ /* 0x000fea000383ffff */
.L_x_6287:
[----:B-1----:R1:W2:Y:S02]  /*35b40*/  SYNCS.PHASECHK.TRANS64.TRYWAIT P1, [R5+URZ], R8 ;  /* 0x00000008050075a7 */ /* 0x0022a4000802017f */
[----:B--2---:R-:W-:Y:S05]  /*35b50*/  @!P1 NANOSLEEP.SYNCS 0x989680 ;  /* 0x009896800000995d */ /* 0x004fea0003900000 */
[----:B------:R-:W2:Y:S02]  /*35b60*/  @!P1 SYNCS.PHASECHK.TRANS64 P1, [R5+URZ], R8 ;  /* 0x00000008050095a7 */ /* 0x000ea4000802007f */
[----:B--2---:R-:W-:Y:S05]  /*35b70*/  @!P1 BRA `(.L_x_6287) ;  /* 0xfffffffc00f09947 */ /* 0x004fea000383ffff */
[----:B------:R-:W-:Y:S05]  /*35b80*/  BRA `(.L_x_6286) ;  /* 0xfffffe6c002c7947 */ /* 0x000fea000383ffff */
.L_x_6353:
        /* <DEDUP_REMOVED lines=11> */
.L_x_6479:
[----:B------:R-:W-:Y:S05]  /*35c40*/  BSYNC B0 ;  /* 0x0000000000007941 */ /* 0x000fea0003800000 */
.L_x_6478:
[----:B------:R-:W-:Y:S05]  /*35c50*/  BRA `(.L_x_6480) ;  /* 0xffffff9000887947 */ /* 0x000fea000383ffff */
.L_x_6355:
[----:B------:R-:W-:Y:S01]  /*35c60*/  BSSY B0, `(.L_x_6481) ;  /* 0x0000006000007945 */ /* 0x000fe20003800000 */
[----:B------:R-:W-:-:S07]  /*35c70*/  IMAD.MOV.U32 R15, RZ, RZ, -0x1 ;  /* 0xffffffffff0f7424 */ /* 0x000fce00078e00ff */
[----:B012---:R-:W-:Y:S05]  /*35c80*/  WARPSYNC.COLLECTIVE R15, `(.L_x_6482) ;  /* 0x000000000f0c7348 */ /* 0x007fea0003c00000 */
[----:B------:R-:W-:Y:S02]  /*35c90*/  ELECT P6, UR62, PT ;  /* 0x00000000003e782f */ /* 0x000fe400038c0000 */
[----:B------:R-:W-:Y:S01]  /*35ca0*/  MOV R14, UR62 ;  /* 0x0000003e000e7c02 */ /* 0x000fe20008000f00 */
[----:B012---:R-:W-:Y:S10]  /*35cb0*/  ENDCOLLECTIVE ;  /* 0x000000000000791b */ /* 0x007ff40003800000 */
.L_x_6482:
[----:B------:R-:W-:Y:S05]  /*35cc0*/  BSYNC B0 ;  /* 0x0000000000007941 */ /* 0x000fea0003800000 */
.L_x_6481:
[----:B------:R-:W-:Y:S05]  /*35cd0*/  BRA `(.L_x_6483) ;  /* 0xffffff90008c7947 */ /* 0x000fea000383ffff */
.L_x_6357:
[----:B---3--:R3:W4:Y:S02]  /*35ce0*/  SYNCS.PHASECHK.TRANS64.TRYWAIT P0, [R0+URZ+0x38840], R2 ;  /* 0x03884002000075a7 */ /* 0x008724000800017f */
[----:B----4-:R-:W-:Y:S05]  /*35cf0*/  @!P0 NANOSLEEP.SYNCS 0x989680 ;  /* 0x009896800000895d */ /* 0x010fea0003900000 */
[----:B------:R-:W4:Y:S02]  /*35d00*/  @!P0 SYNCS.PHASECHK.TRANS64 P0, [R0+URZ+0x38840], R2 ;  /* 0x03884002000085a7 */ /* 0x000f24000800007f */
[----:B----4-:R-:W-:Y:S05]  /*35d10*/  @!P0 BRA `(.L_x_6357) ;  /* 0xfffffffc00f08947 */ /* 0x010fea000383ffff */
[----:B------:R-:W-:Y:S05]  /*35d20*/  BRA `(.L_x_6484) ;  /* 0xffffff9000f07947 */ /* 0x000fea000383ffff */
.L_x_6361:
[----:B------:R0:W5:Y:S01]  /*35d30*/  LDL R0, [R1+0x470] ;  /* 0x0004700001007983 */ /* 0x0001620000100800 */
[----:B------:R-:W-:Y:S02]  /*35d40*/  IMAD.MOV.U32 R6, RZ, RZ, R11 ;  /* 0x000000ffff067224 */ /* 0x000fe400078e000b */
[----:B------:R-:W-:Y:S02]  /*35d50*/  IMAD.MOV.U32 R13, RZ, RZ, R2 ;  /* 0x000000ffff0d7224 */ /* 0x000fe400078e0002 */
[----:B------:R-:W-:Y:S02]  /*35d60*/  IMAD.MOV.U32 R12, RZ, RZ, RZ ;  /* 0x000000ffff0c7224 */ /* 0x000fe400078e00ff */
[----:B------:R-:W-:Y:S02]  /*35d70*/  IMAD.MOV.U32 R11, RZ, RZ, 0x181f ;  /* 0x0000181fff0b7424 */ /* 0x000fe400078e00ff */
[----:B------:R-:W-:Y:S02]  /*35d80*/  IMAD.MOV.U32 R15, RZ, RZ, -0x1 ;  /* 0xffffffffff0f7424 */ /* 0x000fe400078e00ff */
[----:B0-----:R-:W-:-:S07]  /*35d90*/  IMAD.IADD R10, R10, 0x1, R6 ;  /* 0x000000010a0a7824 */ /* 0x001fce00078e0206 */
[----:B-----5:R-:W-:Y:S05]  /*35da0*/  WARPSYNC.COLLECTIVE R15, `(.L_x_6485) ;  /* 0x000000000f087348 */ /* 0x020fea0003c00000 */
[----:B------:R0:W1:Y:S02]  /*35db0*/  SHFL.IDX P6, R14, R13, R12, R11 ;  /* 0x0000000c0d0e7389 */ /* 0x00006400000c000b */
[----:B01---5:R-:W-:Y:S01]  /*35dc0*/  ENDCOLLECTIVE ;  /* 0x000000000000791b */ /* 0x023fe20003800000 */
.L_x_6485:
[----:B------:R0:W-:Y:S01]  /*35dd0*/  STL [R1+0x474], R10 ;  /* 0x0004740a01007387 */ /* 0x0001e20000100800 */
[----:B------:R-:W-:Y:S02]  /*35de0*/  IMAD.MOV.U32 R13, RZ, RZ, R3 ;  /* 0x000000ffff0d7224 */ /* 0x000fe400078e0003 */
[----:B------:R-:W-:-:S07]  /*35df0*/  IMAD.MOV.U32 R4, RZ, RZ, R14 ;  /* 0x000000ffff047224 */ /* 0x000fce00078e000e */
[----:B0-----:R-:W-:Y:S05]  /*35e00*/  WARPSYNC.COLLECTIVE R15, `(.L_x_6486) ;  /* 0x000000000f087348 */ /* 0x001fea0003c00000 */
[----:B------:R1:W2:Y:S02]  /*35e10*/  SHFL.IDX P6, R14, R13, R12, R11 ;  /* 0x0000000c0d0e7389 */ /* 0x0002a400000c000b */
[----:B012---:R-:W-:Y:S01]  /*35e20*/  ENDCOLLECTIVE ;  /* 0x000000000000791b */ /* 0x007fe20003800000 */
.L_x_6486:
[----:B------:R-:W-:Y:S02]  /*35e30*/  IMAD.MOV.U32 R13, RZ, RZ, R2 ;  /* 0x000000ffff0d7224 */ /* 0x000fe400078e0002 */
[----:B------:R-:W-:Y:S02]  /*35e40*/  IMAD.MOV.U32 R12, RZ, RZ, 0x1 ;  /* 0x00000001ff0c7424 */ /* 0x000fe400078e00ff */
[----:B------:R-:W-:-:S07]  /*35e50*/  IMAD.MOV.U32 R5, RZ, RZ, R14 ;  /* 0x000000ffff057224 */ /* 0x000fce00078e000e */
[----:B------:R-:W-:Y:S05]  /*35e60*/  WARPSYNC.COLLECTIVE R15, `(.L_x_6487) ;  /* 0x000000000f087348 */ /* 0x000fea0003c00000 */
[----:B------:R0:W1:Y:S02]  /*35e70*/  SHFL.IDX P6, R14, R13, R12, R11 ;  /* 0x0000000c0d0e7389 */ /* 0x00006400000c000b */
[----:B01----:R-:W-:Y:S01]  /*35e80*/  ENDCOLLECTIVE ;  /* 0x000000000000791b */ /* 0x003fe20003800000 */
.L_x_6487:
[----:B------:R-:W-:Y:S02]  /*35e90*/  IMAD.MOV.U32 R13, RZ, RZ, R3 ;  /* 0x000000ffff0d7224 */ /* 0x000fe400078e0003 */
[----:B------:R-:W-:-:S07]  /*35ea0*/  IMAD.MOV.U32 R6, RZ, RZ, R14 ;  /* 0x000000ffff067224 */ /* 0x000fce00078e000e */
[----:B------:R-:W-:Y:S05]  /*35eb0*/  WARPSYNC.COLLECTIVE R15, `(.L_x_6488) ;  /* 0x000000000f087348 */ /* 0x000fea0003c00000 */
[----:B------:R0:W1:Y:S02]  /*35ec0*/  SHFL.IDX P6, R14, R13, R12, R11 ;  /* 0x0000000c0d0e7389 */ /* 0x00006400000c000b */
[----:B01----:R-:W-:Y:S01]  /*35ed0*/  ENDCOLLECTIVE ;  /* 0x000000000000791b */ /* 0x003fe20003800000 */
.L_x_6488:
        /* <DEDUP_REMOVED lines=22> */
.L_x_6489:
        /* <DEDUP_REMOVED lines=10> */
.L_x_6490:
        /* <DEDUP_REMOVED lines=11> */
.L_x_6491:
        /* <DEDUP_REMOVED lines=14> */
.L_x_6492:
[----:B------:R-:W-:Y:S01]  /*36270*/  IMAD.MOV.U32 R3, RZ, RZ, R14 ;  /* 0x000000ffff037224 */ /* 0x000fe200078e000e */
[----:B------:R-:W-:Y:S06]  /*36280*/  BRA `(.L_x_6493) ;  /* 0xffffff9800347947 */ /* 0x000fec000383ffff */
.L_x_6365:
        /* <DEDUP_REMOVED lines=26> */
.L_x_6495:
[----:B------:R-:W-:Y:S05]  /*36430*/  BSYNC B0 ;  /* 0x0000000000007941 */ /* 0x000fea0003800000 */
.L_x_6494:
        /* <DEDUP_REMOVED lines=13> */
.L_x_6496:
        /* <DEDUP_REMOVED lines=41> */
.L_x_6497:
        /* <DEDUP_REMOVED lines=16> */
.L_x_6498:
[----:B------:R-:W-:Y:S02]  /*368a0*/  IMAD.MOV.U32 R13, RZ, RZ, R4 ;  /* 0x000000ffff0d7224 */ /* 0x000fe400078e0004 */
[----:B------:R-:W-:Y:S01]  /*368b0*/  IMAD.MOV.U32 R12, RZ, RZ, 0x2 ;  /* 0x00000002ff0c7424 */ /* 0x000fe200078e00ff */
[----:B------:R-:W-:Y:S02]  /*368c0*/  @!P3 LEA R21, P2, R10, R14, 0x1 ;  /* 0x0000000e0a15b211 */ /* 0x000fe400078408ff */
[----:B------:R-:W-:-:S03]  /*368d0*/  LOP3.LUT P6, RZ, R19, 0x20, RZ, 0xc0, !PT ;  /* 0x0000002013ff7812 */ /* 0x000fc600078cc0ff */
[----:B------:R-:W-:Y:S01]  /*368e0*/  @!P3 IMAD.X R8, RZ, RZ, R8, P2 ;  /* 0x000000ffff08b224 */ /* 0x000fe200010e0608 */
[C---:B------:R-:W-:Y:S01]  /*368f0*/  LOP3.LUT P2, RZ, R19.reuse, 0x2, RZ, 0xc0, !PT ;  /* 0x0000000213ff7812 */ /* 0x040fe2000784c0ff */
[----:B------:R-:W-:Y:S02]  /*36900*/  @!P3 IMAD.MOV.U32 R2, RZ, RZ, R21 ;  /* 0x000000ffff02b224 */ /* 0x000fe400078e0015 */
[----:B------:R-:W-:Y:S02]  /*36910*/  @!P3 IMAD.MOV.U32 R3, RZ, RZ, R8 ;  /* 0x000000ffff03b224 */ /* 0x000fe400078e0008 */
[----:B------:R-:W0:Y:S03]  /*36920*/  S2R R8, SR_TID.X ;  /* 0x0000000000087919 */ /* 0x000e260000002100 */
        /* <DEDUP_REMOVED lines=17> */
[----:B0-----:R-:W-:-:S13]  /*36a40*/  LOP3.LUT P2, RZ, R19, 0x8, RZ, 0xc0, !PT ;  /* 0x0000000813ff7812 */ /* 0x001fda000784c0ff */
[----:B-1----:R-:W-:Y:S05]  /*36a50*/  WARPSYNC.COLLECTIVE R15, `(.L_x_6499) ;  /* 0x000000000f087348 */ /* 0x002fea0003c00000 */
[----:B------:R0:W2:Y:S02]  /*36a60*/  SHFL.IDX P6, R14, R13, R12, R11 ;  /* 0x0000000c0d0e7389 */ /* 0x0000a400000c000b */
[----:B012---:R-:W-:Y:S01]  /*36a70*/  ENDCOLLECTIVE ;  /* 0x000000000000791b */ /* 0x007fe20003800000 */
.L_x_6499:
        /* <DEDUP_REMOVED lines=12> */
.L_x_6500:
[----:B------:R-:W-:-:S04]  /*36b40*/  @!P4 LOP3.LUT R2, R5, 0x40, RZ, 0xc0, !PT ;  /* 0x000000400502c812 */ /* 0x000fc800078ec0ff */
[----:B------:R-:W-:Y:S01]  /*36b50*/  @!P4 SHF.R.U32.HI R9, RZ, 0x2, R2 ;  /* 0x00000002ff09c819 */ /* 0x000fe20000011602 */
[----:B------:R-:W-:Y:S01]  /*36b60*/  IMAD.SHL.U32 R15, R8, 0x8, RZ ;  /* 0x00000008080f7824 */ /* 0x000fe200078e00ff */
[----:B------:R-:W-:-:S04]  /*36b70*/  @!P4 LOP3.LUT R8, R6, 0x80, RZ, 0xc0, !PT ;  /* 0x000000800608c812 */ /* 0x000fc800078ec0ff */
[----:B------:R-:W-:Y:S02]  /*36b80*/  @!P4 SHF.R.U32.HI R8, RZ, 0x3, R8 ;  /* 0x00000003ff08c819 */ /* 0x000fe40000011608 */
[----:B------:R-:W-:Y:S02]  /*36b90*/  LOP3.LUT R15, R15, 0x38, RZ, 0xc0, !PT ;  /* 0x000000380f0f7812 */ /* 0x000fe400078ec0ff */
[----:B------:R-:W-:Y:S01]  /*36ba0*/  @!P4 ISETP.NE.U32.AND P3, PT, R8, RZ, PT ;  /* 0x000000ff0800c20c */ /* 0x000fe20003f65070 */
[----:B------:R-:W-:Y:S01]  /*36bb0*/  IMAD.MOV.U32 R3, RZ, RZ, R14 ;  /* 0x000000ffff037224 */ /* 0x000fe200078e000e */
[----:B------:R-:W-:-:S04]  /*36bc0*/  @!P4 ISETP.NE.U32.AND P6, PT, R9, RZ, PT ;  /* 0x000000ff0900c20c */ /* 0x000fc80003fc5070 */
        /* <DEDUP_REMOVED lines=24> */
.L_x_6501:
[----:B------:R-:W-:Y:S02]  /*36d50*/  IMAD.MOV.U32 R13, RZ, RZ, R0 ;  /* 0x000000ffff0d7224 */ /* 0x000fe400078e0000 */
[----:B------:R-:W-:-:S07]  /*36d60*/  IMAD.MOV.U32 R4, RZ, RZ, R14 ;  /* 0x000000ffff047224 */ /* 0x000fce00078e000e */
[----:B------:R-:W-:Y:S05]  /*36d70*/  WARPSYNC.COLLECTIVE R15, `(.L_x_6502) ;  /* 0x000000000f087348 */ /* 0x000fea0003c00000 */
[----:B------:R0:W1:Y:S02]  /*36d80*/  SHFL.IDX P6, R14, R13, R12, R11 ;  /* 0x0000000c0d0e7389 */ /* 0x00006400000c000b */
[----:B01----:R-:W-:Y:S01]  /*36d90*/  ENDCOLLECTIVE ;  /* 0x000000000000791b */ /* 0x003fe20003800000 */
.L_x_6502:
[----:B------:R-:W-:Y:S01]  /*36da0*/  IMAD.MOV.U32 R0, RZ, RZ, R14 ;  /* 0x000000ffff007224 */ /* 0x000fe200078e000e */
[----:B------:R-:W-:Y:S06]  /*36db0*/  BRA `(.L_x_6503) ;  /* 0xffffff9c00047947 */ /* 0x000fec000383ffff */
.L_x_6370:
[----:B0-----:R0:W2:Y:S02]  /*36dc0*/  SYNCS.PHASECHK.TRANS64.TRYWAIT P0, [R18+URZ+0x38820], R0 ;  /* 0x03882000120075a7 */ /* 0x0010a4000800017f */
[----:B--2---:R-:W-:Y:S05]  /*36dd0*/  @!P0 NANOSLEEP.SYNCS 0x989680 ;  /* 0x009896800000895d */ /* 0x004fea0003900000 */
[----:B------:R-:W2:Y:S02]  /*36de0*/  @!P0 SYNCS.PHASECHK.TRANS64 P0, [R18+URZ+0x38820], R0 ;  /* 0x03882000120085a7 */ /* 0x000ea4000800007f */
[----:B--2---:R-:W-:Y:S05]  /*36df0*/  @!P0 BRA `(.L_x_6370) ;  /* 0xfffffffc00f08947 */ /* 0x004fea000383ffff */
[----:B------:R-:W-:Y:S05]  /*36e00*/  BRA `(.L_x_6504) ;  /* 0xffffff9c00c07947 */ /* 0x000fea000383ffff */
.L_x_6374:
[----:B0-----:R0:W1:Y:S02]  /*36e10*/  SYNCS.PHASECHK.TRANS64.TRYWAIT P0, [R0+URZ+0x38860], R2 ;  /* 0x03886002000075a7 */ /* 0x001064000800017f */
[----:B-1----:R-:W-:Y:S05]  /*36e20*/  @!P0 NANOSLEEP.SYNCS 0x989680 ;  /* 0x009896800000895d */ /* 0x002fea0003900000 */
[----:B------:R-:W1:Y:S02]  /*36e30*/  @!P0 SYNCS.PHASECHK.TRANS64 P0, [R0+URZ+0x38860], R2 ;  /* 0x03886002000085a7 */ /* 0x000e64000800007f */
[----:B-1----:R-:W-:Y:S05]  /*36e40*/  @!P0 BRA `(.L_x_6374) ;  /* 0xfffffffc00f08947 */ /* 0x002fea000383ffff */
[----:B------:R-:W-:Y:S05]  /*36e50*/  BRA `(.L_x_6505) ;  /* 0xffffff9c00e47947 */ /* 0x000fea000383ffff */
.L_x_6393:
[----:B--2---:R2:W3:Y:S02]  /*36e60*/  SYNCS.PHASECHK.TRANS64.TRYWAIT P0, [R3+URZ+0x38840], R2 ;  /* 0x03884002030075a7 */ /* 0x0044e4000800017f */
[----:B---3--:R-:W-:Y:S05]  /*36e70*/  @!P0 NANOSLEEP.SYNCS 0x989680 ;  /* 0x009896800000895d */ /* 0x008fea0003900000 */
[----:B------:R-:W3:Y:S02]  /*36e80*/  @!P0 SYNCS.PHASECHK.TRANS64 P0, [R3+URZ+0x38840], R2 ;  /* 0x03884002030085a7 */ /* 0x000ee4000800007f */
[----:B---3--:R-:W-:Y:S05]  /*36e90*/  @!P0 BRA `(.L_x_6393) ;  /* 0xfffffffc00f08947 */ /* 0x008fea000383ffff */
[----:B------:R-:W-:Y:S05]  /*36ea0*/  BRA `(.L_x_6506) ;  /* 0xffffffac00147947 */ /* 0x000fea000383ffff */
.L_x_6398:
[----:B0-----:R0:W1:Y:S02]  /*36eb0*/  SYNCS.PHASECHK.TRANS64.TRYWAIT P0, [R3+URZ+0x38860], R2 ;  /* 0x03886002030075a7 */ /* 0x001064000800017f */
[----:B-1----:R-:W-:Y:S05]  /*36ec0*/  @!P0 NANOSLEEP.SYNCS 0x989680 ;  /* 0x009896800000895d */ /* 0x002fea0003900000 */
[----:B------:R-:W1:Y:S02]  /*36ed0*/  @!P0 SYNCS.PHASECHK.TRANS64 P0, [R3+URZ+0x38860], R2 ;  /* 0x03886002030085a7 */ /* 0x000e64000800007f */
[----:B-1----:R-:W-:Y:S05]  /*36ee0*/  @!P0 BRA `(.L_x_6398) ;  /* 0xfffffffc00f08947 */ /* 0x002fea000383ffff */
[----:B------:R-:W-:Y:S05]  /*36ef0*/  BRA `(.L_x_6507) ;  /* 0xffffffac00947947 */ /* 0x000fea000383ffff */
.L_x_6413:
[----:B-1----:R1:W2:Y:S02]  /*36f00*/  SYNCS.PHASECHK.TRANS64.TRYWAIT P0, [R4+URZ+0x38840], R2 ;  /* 0x03884002040075a7 */ /* 0x0022a4000800017f */
[----:B--2---:R-:W-:Y:S05]  /*36f10*/  @!P0 NANOSLEEP.SYNCS 0x989680 ;  /* 0x009896800000895d */ /* 0x004fea0003900000 */
[----:B------:R-:W2:Y:S02]  /*36f20*/  @!P0 SYNCS.PHASECHK.TRANS64 P0, [R4+URZ+0x38840], R2 ;  /* 0x03884002040085a7 */ /* 0x000ea4000800007f */
[----:B--2---:R-:W-:Y:S05]  /*36f30*/  @!P0 BRA `(.L_x_6413) ;  /* 0xfffffffc00f08947 */ /* 0x004fea000383ffff */
[----:B------:R-:W-:Y:S05]  /*36f40*/  BRA `(.L_x_6508) ;  /* 0xffffffb800707947 */ /* 0x000fea000383ffff */
.L_x_6418:
[----:B0-----:R0:W2:Y:S02]  /*36f50*/  SYNCS.PHASECHK.TRANS64.TRYWAIT P0, [R4+URZ+0x38860], R2 ;  /* 0x03886002040075a7 */ /* 0x0010a4000800017f */
[----:B--2---:R-:W-:Y:S05]  /*36f60*/  @!P0 NANOSLEEP.SYNCS 0x989680 ;  /* 0x009896800000895d */ /* 0x004fea0003900000 */
[----:B------:R-:W2:Y:S02]  /*36f70*/  @!P0 SYNCS.PHASECHK.TRANS64 P0, [R4+URZ+0x38860], R2 ;  /* 0x03886002040085a7 */ /* 0x000ea4000800007f */
[----:B--2---:R-:W-:Y:S05]  /*36f80*/  @!P0 BRA `(.L_x_6418) ;  /* 0xfffffffc00f08947 */ /* 0x004fea000383ffff */
[----:B------:R-:W-:Y:S05]  /*36f90*/  BRA `(.L_x_6509) ;  /* 0xffffffb800ec7947 */ /* 0x000fea000383ffff */
.L_x_6433:
[----:B-1----:R1:W2:Y:S02]  /*36fa0*/  SYNCS.PHASECHK.TRANS64.TRYWAIT P0, [R4+URZ+0x38840], R2 ;  /* 0x03884002040075a7 */ /* 0x0022a4000800017f */
[----:B--2---:R-:W-:Y:S05]  /*36fb0*/  @!P0 NANOSLEEP.SYNCS 0x989680 ;  /* 0x009896800000895d */ /* 0x004fea0003900000 */
[----:B------:R-:W2:Y:S02]  /*36fc0*/  @!P0 SYNCS.PHASECHK.TRANS64 P0, [R4+URZ+0x38840], R2 ;  /* 0x03884002040085a7 */ /* 0x000ea4000800007f */
[----:B--2---:R-:W-:Y:S05]  /*36fd0*/  @!P0 BRA `(.L_x_6433) ;  /* 0xfffffffc00f08947 */ /* 0x004fea000383ffff */
[----:B------:R-:W-:Y:S05]  /*36fe0*/  BRA `(.L_x_6510) ;  /* 0xffffffc400ac7947 */ /* 0x000fea000383ffff */
.L_x_6438:
[----:B0-----:R0:W2:Y:S02]  /*36ff0*/  SYNCS.PHASECHK.TRANS64.TRYWAIT P0, [R4+URZ+0x38860], R2 ;  /* 0x03886002040075a7 */ /* 0x0010a4000800017f */
[----:B--2---:R-:W-:Y:S05]  /*37000*/  @!P0 NANOSLEEP.SYNCS 0x989680 ;  /* 0x009896800000895d */ /* 0x004fea0003900000 */
[----:B------:R-:W2:Y:S02]  /*37010*/  @!P0 SYNCS.PHASECHK.TRANS64 P0, [R4+URZ+0x38860], R2 ;  /* 0x03886002040085a7 */ /* 0x000ea4000800007f */
[----:B--2---:R-:W-:Y:S05]  /*37020*/  @!P0 BRA `(.L_x_6438) ;  /* 0xfffffffc00f08947 */ /* 0x004fea000383ffff */
[----:B------:R-:W-:Y:S05]  /*37030*/  BRA `(.L_x_6511) ;  /* 0xffffffc8002c7947 */ /* 0x000fea000383ffff */
.L_x_6454:
[----:B-1----:R-:W2:Y:S01]  /*37040*/  LDL R3, [R1+0x440] ;  /* 0x0004400001037983 */ /* 0x002ea20000100800 */
[----:B------:R-:W-:Y:S01]  /*37050*/  BSSY B0, `(.L_x_6512) ;  /* 0x0000008000007945 */ /* 0x000fe20003800000 */
[----:B------:R-:W-:Y:S02]  /*37060*/  IMAD.MOV.U32 R12, RZ, RZ, RZ ;  /* 0x000000ffff0c7224 */ /* 0x000fe400078e00ff */
[----:B------:R-:W-:Y:S02]  /*37070*/  IMAD.MOV.U32 R11, RZ, RZ, 0x1f ;  /* 0x0000001fff0b7424 */ /* 0x000fe400078e00ff */
[----:B------:R-:W-:Y:S02]  /*37080*/  IMAD.MOV.U32 R15, RZ, RZ, -0x1 ;  /* 0xffffffffff0f7424 */ /* 0x000fe400078e00ff */
[----:B--2---:R-:W-:-:S07]  /*37090*/  IMAD.MOV.U32 R13, RZ, RZ, R3 ;  /* 0x000000ffff0d7224 */ /* 0x004fce00078e0003 */
[----:B0-----:R-:W-:Y:S05]  /*370a0*/  WARPSYNC.COLLECTIVE R15, `(.L_x_6513) ;  /* 0x000000000f087348 */ /* 0x001fea0003c00000 */
[----:B------:R1:W2:Y:S02]  /*370b0*/  SHFL.IDX P6, R14, R13, R12, R11 ;  /* 0x0000000c0d0e7389 */ /* 0x0002a400000c000b */
[----:B012---:R-:W-:Y:S01]  /*370c0*/  ENDCOLLECTIVE ;  /* 0x000000000000791b */ /* 0x007fe20003800000 */
.L_x_6513:
[----:B------:R-:W-:Y:S05]  /*370d0*/  BSYNC B0 ;  /* 0x0000000000007941 */ /* 0x000fea0003800000 */
.L_x_6512:
        /* <DEDUP_REMOVED lines=9> */
.L_x_6514:
        /* <DEDUP_REMOVED lines=25> */
.L_x_6515:
        /* <DEDUP_REMOVED lines=8> */
.L_x_6516:
        /* <DEDUP_REMOVED lines=8> */
.L_x_6517:
        /* <DEDUP_REMOVED lines=8> */
.L_x_6518:
        /* <DEDUP_REMOVED lines=8> */
.L_x_6519:
        /* <DEDUP_REMOVED lines=9> */
.L_x_6520:
[----:B------:R-:W-:Y:S01]  /*37590*/  IMAD.MOV.U32 R10, RZ, RZ, R14 ;  /* 0x000000ffff0a7224 */ /* 0x000fe200078e000e */
[----:B------:R-:W-:Y:S06]  /*375a0*/  BRA `(.L_x_6521) ;  /* 0xffffffd000687947 */ /* 0x000fec000383ffff */
.L_x_6457:
        /* <DEDUP_REMOVED lines=8> */
.L_x_6523:
[----:B------:R-:W-:Y:S05]  /*37630*/  BSYNC B0 ;  /* 0x0000000000007941 */ /* 0x000fea0003800000 */
.L_x_6522:
        /* <DEDUP_REMOVED lines=10> */
.L_x_6524:
        /* <DEDUP_REMOVED lines=8> */
.L_x_6525:
        /* <DEDUP_REMOVED lines=8> */
.L_x_6526:
        /* <DEDUP_REMOVED lines=8> */
.L_x_6527:
        /* <DEDUP_REMOVED lines=9> */
.L_x_6528:
[----:B------:R-:W-:Y:S01]  /*378f0*/  IMAD.MOV.U32 R10, RZ, RZ, R14 ;  /* 0x000000ffff0a7224 */ /* 0x000fe200078e000e */
[----:B------:R-:W-:Y:S06]  /*37900*/  BRA `(.L_x_6529) ;  /* 0xffffffd0003c7947 */ /* 0x000fec000383ffff */
.L_x_6459:
[----:B------:R-:W-:Y:S01]  /*37910*/  BSSY B0, `(.L_x_6530) ;  /* 0x0000006000007945 */ /* 0x000fe20003800000 */
[----:B------:R-:W-:Y:S01]  /*37920*/  PLOP3.LUT P6, PT, P6, PT, PT, 0x8, 0x0 ;  /* 0x000000000000781c */ /* 0x000fe200037ce170 */
[----:B------:R-:W-:-:S12]  /*37930*/  IMAD.MOV.U32 R15, RZ, RZ, -0x1 ;  /* 0xffffffffff0f7424 */ /* 0x000fd800078e00ff */
[----:B0-----:R-:W-:Y:S05]  /*37940*/  WARPSYNC.COLLECTIVE R15, `(.L_x_6531) ;  /* 0x000000000f087348 */ /* 0x001fea0003c00000 */
[----:B------:R-:W-:Y:S01]  /*37950*/  VOTE.ANY R14, PT, P6 ;  /* 0x00000000000e7806 */ /* 0x000fe200030e0100 */
[----:B0-----:R-:W-:Y:S06]  /*37960*/  ENDCOLLECTIVE ;  /* 0x000000000000791b */ /* 0x001fec0003800000 */
.L_x_6531:
[----:B------:R-:W-:Y:S05]  /*37970*/  BSYNC B0 ;  /* 0x0000000000007941 */ /* 0x000fea0003800000 */
.L_x_6530:
        /* <DEDUP_REMOVED lines=10> */
.L_x_6532:
[----:B------:R-:W-:Y:S02]  /*37a20*/  IMAD.MOV.U32 R13, RZ, RZ, R7 ;  /* 0x000000ffff0d7224 */ /* 0x000fe400078e0007 */
[----:B------:R-:W-:-:S07]  /*37a30*/  IMAD.MOV.U32 R4, RZ, RZ, R14 ;  /* 0x000000ffff047224 */ /* 0x000fce00078e000e */
[----:B------:R-:W-:Y:S05]  /*37a40*/  WARPSYNC.COLLECTIVE R15, `(.L_x_6533) ;  /* 0x000000000f087348 */ /* 0x000fea0003c00000 */
[----:B------:R0:W1:Y:S02]  /*37a50*/  SHFL.IDX P6, R14, R13, R12, R11 ;  /* 0x0000000c0d0e7389 */ /* 0x00006400000c000b */
[----:B01----:R-:W-:Y:S01]  /*37a60*/  ENDCOLLECTIVE ;  /* 0x000000000000791b */ /* 0x003fe20003800000 */
.L_x_6533:
[----:B------:R-:W-:Y:S02]  /*37a70*/  IMAD.MOV.U32 R7, RZ, RZ, R14 ;  /* 0x000000ffff077224 */ /* 0x000fe400078e000e */
[----:B------:R-:W-:-:S05]  /*37a80*/  IMAD.IADD R5, R9, 0x1, R16 ;  /* 0x0000000109057824 */ /* 0x000fca00078e0210 */
[----:B------:R1:W-:Y:S01]  /*37a90*/  STL [R1+0x44c], R5 ;  /* 0x00044c0501007387 */ /* 0x0003e20000100800 */
[----:B------:R-:W-:Y:S05]  /*37aa0*/  BRA `(.L_x_6534) ;  /* 0xffffffd0001c7947 */ /* 0x000fea000383ffff */
.L_x_6461:
[----:B------:R-:W-:Y:S01]  /*37ab0*/  BSSY B0, `(.L_x_6535) ;  /* 0x0000008000007945 */ /* 0x000fe20003800000 */
[----:B------:R-:W-:Y:S02]  /*37ac0*/  IMAD.MOV.U32 R13, RZ, RZ, R2 ;  /* 0x000000ffff0d7224 */ /* 0x000fe400078e0002 */
[----:B------:R-:W-:Y:S02]  /*37ad0*/  IMAD.MOV.U32 R12, RZ, RZ, R9 ;  /* 0x000000ffff0c7224 */ /* 0x000fe400078e0009 */
[----:B------:R-:W-:Y:S02]  /*37ae0*/  IMAD.MOV.U32 R11, RZ, RZ, 0x1f ;  /* 0x0000001fff0b7424 */ /* 0x000fe400078e00ff */
[----:B------:R-:W-:-:S07]  /*37af0*/  IMAD.MOV.U32 R15, RZ, RZ, -0x1 ;  /* 0xffffffffff0f7424 */ /* 0x000fce00078e00ff */
[----:B01----:R-:W-:Y:S05]  /*37b00*/  WARPSYNC.COLLECTIVE R15, `(.L_x_6536) ;  /* 0x000000000f087348 */ /* 0x003fea0003c00000 */
[----:B------:R2:W3:Y:S02]  /*37b10*/  SHFL.IDX P6, R14, R13, R12, R11 ;  /* 0x0000000c0d0e7389 */ /* 0x0004e400000c000b */
[----:B0123--:R-:W-:Y:S01]  /*37b20*/  ENDCOLLECTIVE ;  /* 0x000000000000791b */ /* 0x00ffe20003800000 */
.L_x_6536:
[----:B------:R-:W-:Y:S05]  /*37b30*/  BSYNC B0 ;  /* 0x0000000000007941 */ /* 0x000fea0003800000 */
.L_x_6535:
[----:B------:R-:W-:Y:S01]  /*37b40*/  IMAD.MOV.U32 R2, RZ, RZ, R14 ;  /* 0x000000ffff027224 */ /* 0x000fe200078e000e */
[----:B------:R-:W-:Y:S06]  /*37b50*/  BRA `(.L_x_6537) ;  /* 0xffffffd000087947 */ /* 0x000fec000383ffff */
.L_x_6467:
[----:B0-----:R0:W1:Y:S02]  /*37b60*/  SYNCS.PHASECHK.TRANS64.TRYWAIT P0, [R9+URZ+0x38820], R0 ;  /* 0x03882000090075a7 */ /* 0x001064000800017f */
[----:B-1----:R-:W-:Y:S05]  /*37b70*/  @!P0 NANOSLEEP.SYNCS 0x989680 ;  /* 0x009896800000895d */ /* 0x002fea0003900000 */
[----:B------:R-:W1:Y:S02]  /*37b80*/  @!P0 SYNCS.PHASECHK.TRANS64 P0, [R9+URZ+0x38820], R0 ;  /* 0x03882000090085a7 */ /* 0x000e64000800007f */
[----:B-1----:R-:W-:Y:S05]  /*37b90*/  @!P0 BRA `(.L_x_6467) ;  /* 0xfffffffc00f08947 */ /* 0x002fea000383ffff */
[----:B------:R-:W-:Y:S05]  /*37ba0*/  BRA `(.L_x_6538) ;  /* 0xffffffd800a87947 */ /* 0x000fea000383ffff */
.L_x_6468:
        /* <DEDUP_REMOVED lines=11> */
.L_x_6540:
[----:B------:R-:W-:Y:S05]  /*37c60*/  BSYNC B0 ;  /* 0x0000000000007941 */ /* 0x000fea0003800000 */
.L_x_6539:
[----:B------:R-:W-:Y:S05]  /*37c70*/  BRA `(.L_x_6541) ;  /* 0xffffffd800907947 */ /* 0x000fea000383ffff */
.L_x_6471:
[----:B------:R-:W-:Y:S01]  /*37c80*/  BSSY B1, `(.L_x_6542) ;  /* 0x0000006000017945 */ /* 0x000fe20003800000 */
[----:B------:R-:W-:-:S07]  /*37c90*/  IMAD.MOV.U32 R15, RZ, RZ, -0x1 ;  /* 0xffffffffff0f7424 */ /* 0x000fce00078e00ff */
[----:B0-----:R-:W-:Y:S05]  /*37ca0*/  WARPSYNC.COLLECTIVE R15, `(.L_x_6543) ;  /* 0x000000000f0c7348 */ /* 0x001fea0003c00000 */
[----:B------:R-:W-:Y:S02]  /*37cb0*/  ELECT P6, UR62, PT ;  /* 0x00000000003e782f */ /* 0x000fe400038c0000 */
[----:B------:R-:W-:Y:S01]  /*37cc0*/  MOV R14, UR62 ;  /* 0x0000003e000e7c02 */ /* 0x000fe20008000f00 */
[----:B0-----:R-:W-:Y:S10]  /*37cd0*/  ENDCOLLECTIVE ;  /* 0x000000000000791b */ /* 0x001ff40003800000 */
.L_x_6543:
[----:B------:R-:W-:Y:S05]  /*37ce0*/  BSYNC B1 ;  /* 0x0000000000017941 */ /* 0x000fea0003800000 */
.L_x_6542:
[----:B------:R-:W-:Y:S05]  /*37cf0*/  BRA `(.L_x_6544) ;  /* 0xffffffd800887947 */ /* 0x000fea000383ffff */
.L_x_6472:
[----:B0-----:R0:W1:Y:S02]  /*37d00*/  SYNCS.PHASECHK.TRANS64.TRYWAIT P0, [R5+URZ], R4 ;  /* 0x00000004050075a7 */ /* 0x001064000800017f */
[----:B-1----:R-:W-:Y:S05]  /*37d10*/  @!P0 NANOSLEEP.SYNCS 0x989680 ;  /* 0x009896800000895d */ /* 0x002fea0003900000 */
[----:B------:R-:W1:Y:S02]  /*37d20*/  @!P0 SYNCS.PHASECHK.TRANS64 P0, [R5+URZ], R4 ;  /* 0x00000004050085a7 */ /* 0x000e64000800007f */
[----:B-1----:R-:W-:Y:S05]  /*37d30*/  @!P0 BRA `(.L_x_6472) ;  /* 0xfffffffc00f08947 */ /* 0x002fea000383ffff */
[----:B------:R-:W-:Y:S05]  /*37d40*/  BRA `(.L_x_6545) ;  /* 0xffffffd800b07947 */ /* 0x000fea000383ffff */
.L_x_6473:
[----:B0-----:R0:W1:Y:S02]  /*37d50*/  SYNCS.PHASECHK.TRANS64.TRYWAIT P0, [R7+URZ], R2 ;  /* 0x00000002070075a7 */ /* 0x001064000800017f */
[----:B-1----:R-:W-:Y:S05]  /*37d60*/  @!P0 NANOSLEEP.SYNCS 0x989680 ;  /* 0x009896800000895d */ /* 0x002fea0003900000 */
[----:B------:R-:W1:Y:S02]  /*37d70*/  @!P0 SYNCS.PHASECHK.TRANS64 P0, [R7+URZ], R2 ;  /* 0x00000002070085a7 */ /* 0x000e64000800007f */
[----:B-1----:R-:W-:Y:S05]  /*37d80*/  @!P0 BRA `(.L_x_6473) ;  /* 0xfffffffc00f08947 */ /* 0x002fea000383ffff */
[----:B------:R-:W-:Y:S05]  /*37d90*/  BRA `(.L_x_6546) ;  /* 0xffffffd800b07947 */ /* 0x000fea000383ffff */
.L_x_6474:
[----:B-1----:R1:W2:Y:S02]  /*37da0*/  SYNCS.PHASECHK.TRANS64.TRYWAIT P0, [R5+URZ], R4 ;  /* 0x00000004050075a7 */ /* 0x0022a4000800017f */
[----:B--2---:R-:W-:Y:S05]  /*37db0*/  @!P0 NANOSLEEP.SYNCS 0x989680 ;  /* 0x009896800000895d */ /* 0x004fea0003900000 */
[----:B------:R-:W2:Y:S02]  /*37dc0*/  @!P0 SYNCS.PHASECHK.TRANS64 P0, [R5+URZ], R4 ;  /* 0x00000004050085a7 */ /* 0x000ea4000800007f */
[----:B--2---:R-:W-:Y:S05]  /*37dd0*/  @!P0 BRA `(.L_x_6474) ;  /* 0xfffffffc00f08947 */ /* 0x004fea000383ffff */
[----:B------:R-:W-:Y:S05]  /*37de0*/  BRA `(.L_x_6547) ;  /* 0xffffffd800a47947 */ /* 0x000fea000383ffff */
        .type           $_ZN7cutlass13device_kernelIN5flash11enable_sm90INS1_16FlashAttnFwdSm90INS1_25CollectiveMainloopFwdSm90ILi2EN4cute5tupleIJNS5_1CILi1EEES8_S8_EEENS6_IJNS7_ILi64EEESA_SA_EEELi512ENS_6half_tEfNS_4arch4Sm90ELb0ELb1ELb1ELb1ELb0ELb0ELb1ELb0ELb0ELb1ELb1ELb0EEENS1_21CollectiveEpilogueFwdINS6_IJSA_NS7_ILi512EEESA_EEES9_SC_SE_Li256ELb1ELb1ELb1ELb0EEENS1_36VarlenDynamicPersistentTileSchedulerILi64ELi64ELi256ELi128ELb1ELb1ELb1ELb1ELb0ELb1EEEEEEEEEvNT_6ParamsE$_ZZN5flash25CollectiveMainloopFwdSm90ILi2EN4cute5tupleIJNS1_1CILi1EEES4_S4_EEENS2_IJNS3_ILi64EEES6_S6_EEELi512EN7cutlass6half_tEfNS8_4arch4Sm90ELb0ELb1ELb1ELb1ELb0ELb0ELb1ELb0ELb0ELb1ELb1ELb0EE3mmaINS_16FlashAttnFwdSm90ISC_NS_21CollectiveEpilogueFwdINS2_IJS6_NS3_ILi512EEES6_EEES5_S9_SB_Li256ELb1ELb1ELb1ELb0EEENS_36VarlenDynamicPersistentTileSchedulerILi64ELi64ELi256ELi128ELb1ELb1ELb1ELb1ELb0ELb1EEEE13SharedStorageENS1_6TensorINS1_11ArrayEngineIfLm128EEENS1_6LayoutINS2_IJNS2_IJNS3_ILi2EEESR_NS3_ILi32EEEEEES4_S4_EEENS2_IJNS2_IJS4_SR_NS3_ILi4EEEEEENS3_ILi0EEESX_EEEEEEENS_7SoftmaxILi2ELi0EEEEEbRKNSC_6ParamsENS8_25PipelineTmaAsyncNoClusterILi2ENS8_16PipelineTmaAsyncILi2EEEEES19_RNS8_13PipelineStateILj2EEERT0_RT1_iRiRKNS_16SeqlenInfoQKNewKILb1ELb0EEENS2_IJiiiiEEERT_ENKUliT_T0_T1_E_clIZSD_ISM_S10_S12_EbS15_S19_S19_S1C_S1E_S1G_iS1H_S1L_S1M_S1O_EUlRS1P_iE1_NS3_ILb0EEENS3_ILb1EEEEEDaiS1P_S1Q_S1R_,@function
        .size           $_ZN7cutlass13device_kernelIN5flash11enable_sm90INS1_16FlashAttnFwdSm90INS1_25CollectiveMainloopFwdSm90ILi2EN4cute5tupleIJNS5_1CILi1EEES8_S8_EEENS6_IJNS7_ILi64EEESA_SA_EEELi512ENS_6half_tEfNS_4arch4Sm90ELb0ELb1ELb1ELb1ELb0ELb0ELb1ELb0ELb0ELb1ELb1ELb0EEENS1_21CollectiveEpilogueFwdINS6_IJSA_NS7_ILi512EEESA_EEES9_SC_SE_Li256ELb1ELb1ELb1ELb0EEENS1_36VarlenDynamicPersistentTileSchedulerILi64ELi64ELi256ELi128ELb1ELb1ELb1ELb1ELb0ELb1EEEEEEEEEvNT_6ParamsE$_ZZN5flash25CollectiveMainloopFwdSm90ILi2EN4cute5tupleIJNS1_1CILi1EEES4_S4_EEENS2_IJNS3_ILi64EEES6_S6_EEELi512EN7cutlass6half_tEfNS8_4arch4Sm90ELb0ELb1ELb1ELb1ELb0ELb0ELb1ELb0ELb0ELb1ELb1ELb0EE3mmaINS_16FlashAttnFwdSm90ISC_NS_21CollectiveEpilogueFwdINS2_IJS6_NS3_ILi512EEES6_EEES5_S9_SB_Li256ELb1ELb1ELb1ELb0EEENS_36VarlenDynamicPersistentTileSchedulerILi64ELi64ELi256ELi128ELb1ELb1ELb1ELb1ELb0ELb1EEEE13SharedStorageENS1_6TensorINS1_11ArrayEngineIfLm128EEENS1_6LayoutINS2_IJNS2_IJNS3_ILi2EEESR_NS3_ILi32EEEEEES4_S4_EEENS2_IJNS2_IJS4_SR_NS3_ILi4EEEEEENS3_ILi0EEESX_EEEEEEENS_7SoftmaxILi2ELi0EEEEEbRKNSC_6ParamsENS8_25PipelineTmaAsyncNoClusterILi2ENS8_16PipelineTmaAsyncILi2EEEEES19_RNS8_13PipelineStateILj2EEERT0_RT1_iRiRKNS_16SeqlenInfoQKNewKILb1ELb0EEENS2_IJiiiiEEERT_ENKUliT_T0_T1_E_clIZSD_ISM_S10_S12_EbS15_S19_S19_S1C_S1E_S1G_iS1H_S1L_S1M_S1O_EUlRS1P_iE1_NS3_ILb0EEENS3_ILb1EEEEEDaiS1P_S1Q_S1R_,(.L_x_15178 - $_ZN7cutlass13device_kernelIN5flash11enable_sm90INS1_16FlashAttnFwdSm90INS1_25CollectiveMainloopFwdSm90ILi2EN4cute5tupleIJNS5_1CILi1EEES8_S8_EEENS6_IJNS7_ILi64EEESA_SA_EEELi512ENS_6half_tEfNS_4arch4Sm90ELb0ELb1ELb1ELb1ELb0ELb0ELb1ELb0ELb0ELb1ELb1ELb0EEENS1_21CollectiveEpilogueFwdINS6_IJSA_NS7_ILi512EEESA_EEES9_SC_SE_Li256ELb1ELb1ELb1ELb0EEENS1_36VarlenDynamicPersistentTileSchedulerILi64ELi64ELi256ELi128ELb1ELb1ELb1ELb1ELb0ELb1EEEEEEEEEvNT_6ParamsE$_ZZN5flash25CollectiveMainloopFwdSm90ILi2EN4cute5tupleIJNS1_1CILi1EEES4_S4_EEENS2_IJNS3_ILi64EEES6_S6_EEELi512EN7cutlass6half_tEfNS8_4arch4Sm90ELb0ELb1ELb1ELb1ELb0ELb0ELb1ELb0ELb0ELb1ELb1ELb0EE3mmaINS_16FlashAttnFwdSm90ISC_NS_21CollectiveEpilogueFwdINS2_IJS6_NS3_ILi512EEES6_EEES5_S9_SB_Li256ELb1ELb1ELb1ELb0EEENS_36VarlenDynamicPersistentTileSchedulerILi64ELi64ELi256ELi128ELb1ELb1ELb1ELb1ELb0ELb1EEEE13SharedStorageENS1_6TensorINS1_11ArrayEngineIfLm128EEENS1_6LayoutINS2_IJNS2_IJNS3_ILi2EEESR_NS3_ILi32EEEEEES4_S4_EEENS2_IJNS2_IJS4_SR_NS3_ILi4EEEEEENS3_ILi0EEESX_EEEEEEENS_7SoftmaxILi2ELi0EEEEEbRKNSC_6ParamsENS8_25PipelineTmaAsyncNoClusterILi2ENS8_16PipelineTmaAsyncILi2EEEEES19_RNS8_13PipelineStateILj2EEERT0_RT1_iRiRKNS_16SeqlenInfoQKNewKILb1ELb0EEENS2_IJiiiiEEERT_ENKUliT_T0_T1_E_clIZSD_ISM_S10_S12_EbS15_S19_S19_S1C_S1E_S1G_iS1H_S1L_S1M_S1O_EUlRS1P_iE1_NS3_ILb0EEENS3_ILb1EEEEEDaiS1P_S1Q_S1R_)
$_ZN7cutlass13device_kernelIN5flash11enable_sm90INS1_16FlashAttnFwdSm90INS1_25CollectiveMainloopFwdSm90ILi2EN4cute5tupleIJNS5_1CILi1EEES8_S8_EEENS6_IJNS7_ILi64EEESA_SA_EEELi512ENS_6half_tEfNS_4arch4Sm90ELb0ELb1ELb1ELb1ELb0ELb0ELb1ELb0ELb0ELb1ELb1ELb0EEENS1_21CollectiveEpilogueFwdINS6_IJSA_NS7_ILi512EEESA_EEES9_SC_SE_Li256ELb1ELb1ELb1ELb0EEENS1_36VarlenDynamicPersistentTileSchedulerILi64ELi64ELi256ELi128ELb1ELb1ELb1ELb1ELb0ELb1EEEEEEEEEvNT_6ParamsE$_ZZN5flash25CollectiveMainloopFwdSm90ILi2EN4cute5tupleIJNS1_1CILi1EEES4_S4_EEENS2_IJNS3_ILi64EEES6_S6_EEELi512EN7cutlass6half_tEfNS8_4arch4Sm90ELb0ELb1ELb1ELb1ELb0ELb0ELb1ELb0ELb0ELb1ELb1ELb0EE3mmaINS_16FlashAttnFwdSm90ISC_NS_21CollectiveEpilogueFwdINS2_IJS6_NS3_ILi512EEES6_EEES5_S9_SB_Li256ELb1ELb1ELb1ELb0EEENS_36VarlenDynamicPersistentTileSchedulerILi64ELi64ELi256ELi128ELb1ELb1ELb1ELb1ELb0ELb1EEEE13SharedStorageENS1_6TensorINS1_11ArrayEngineIfLm128EEENS1_6LayoutINS2_IJNS2_IJNS3_ILi2EEESR_NS3_ILi32EEEEEES4_S4_EEENS2_IJNS2_IJS4_SR_NS3_ILi4EEEEEENS3_ILi0EEESX_EEEEEEENS_7SoftmaxILi2ELi0EEEEEbRKNSC_6ParamsENS8_25PipelineTmaAsyncNoClusterILi2ENS8_16PipelineTmaAsyncILi2EEEEES19_RNS8_13PipelineStateILj2EEERT0_RT1_iRiRKNS_16SeqlenInfoQKNewKILb1ELb0EEENS2_IJiiiiEEERT_ENKUliT_T0_T1_E_clIZSD_ISM_S10_S12_EbS15_S19_S19_S1C_S1E_S1G_iS1H_S1L_S1M_S1O_EUlRS1P_iE1_NS3_ILb0EEENS3_ILb1EEEEEDaiS1P_S1Q_S1R_:
        /* <DEDUP_REMOVED lines=48> */
.L_x_6549:
[----:B------:R-:W-:Y:S05]  /*380f0*/  BSYNC B3 ;  /* 0x0000000000037941 */ /* 0x000fea0003800000 */
.L_x_6548:
        /* <DEDUP_REMOVED lines=17> */
.L_x_6551:
[----:B------:R-:W-:Y:S05]  /*38210*/  BSYNC B3 ;  /* 0x0000000000037941 */ /* 0x000fea0003800000 */
.L_x_6550:
        /* <DEDUP_REMOVED lines=10> */
.L_x_6553:
[----:B------:R-:W-:Y:S05]  /*382c0*/  BSYNC B3 ;  /* 0x0000000000037941 */ /* 0x000fea0003800000 */
.L_x_6552:
        /* <DEDUP_REMOVED lines=15> */
[----:B----4-:R-:W-:Y:S04]  /*383c0*/  ST.E desc[UR4][R20.64], RZ ;  /* 0x000000ff14007985 */ /* 0x010fe8000c101904 */
[----:B------:R-:W3:Y:S01]  /*383d0*/  LD.E.64 R24, desc[UR6][R56.64] ;  /* 0x0000000638187980 */ /* 0x000ee2000c101b00 */
[----:B--2---:R-:W-:Y:S01]  /*383e0*/  IMAD R10, R9, 0x200, R10 ;  /* 0x00000200090a7824 */ /* 0x004fe200078e020a */
[----:B------:R-:W-:Y:S01]  /*383f0*/  R2UR UR7, R11 ;  /* 0x000000000b0772ca */ /* 0x000fe200000e0000 */
[----:B------:R-:W-:Y:S01]  /*38400*/  IMAD.MOV.U32 R9, RZ, RZ, 0x1 ;  /* 0x00000001ff097424 */ /* 0x000fe200078e00ff */
[----:B------:R-:W-:Y:S02]  /*38410*/  R2UR UR8, R4 ;  /* 0x00000000040872ca */ /* 0x000fe400000e0000 */
[----:B------:R-:W-:-:S02]  /*38420*/  R2UR UR6, R10 ;  /* 0x000000000a0672ca */ /* 0x000fc400000e0000 */
[C---:B------:R-:W-:Y:S02]  /*38430*/  R2UR UR9, R5.reuse ;  /* 0x00000000050972ca */ /* 0x040fe400000e0000 */
[----:B------:R-:W-:Y:S02]  /*38440*/  R2UR UR10, R4 ;  /* 0x00000000040a72ca */ /* 0x000fe400000e0000 */
[----:B------:R-:W-:Y:S02]  /*38450*/  R2UR UR11, R5 ;  /* 0x00000000050b72ca */ /* 0x000fe400000e0000 */
[----:B---3--:R-:W-:Y:S02]  /*38460*/  R2UR UR4, R24 ;  /* 0x00000000180472ca */ /* 0x008fe400000e0000 */
[----:B------:R-:W-:Y:S02]  /*38470*/  R2UR UR5, R25 ;  /* 0x00000000190572ca */ /* 0x000fe400000e0000 */
[----:B------:R-:W-:-:S11]  /*38480*/  WARPGROUP.ARRIVE ;  /* 0x00000000000079c5 */ /* 0x000fd60000000000 */
[----:B------:R-:W-:Y:S03]  /*38490*/  HGMMA.64x64x16.F32 R24, gdesc[UR4], RZ, !UPT, gsb0 ;  /* 0x00e00000041879f0 */ /* 0x000fe6000c0008ff */
        /* <DEDUP_REMOVED lines=36> */
[----:B------:R-:W-:Y:S01]  /*386e0*/  R2UR UR7, R11 ;  /* 0x000000000b0772ca */ /* 0x000fe200000e0000 */
[----:B------:R-:W-:Y:S01]  /*386f0*/  WARPGROUP.ARRIVE ;  /* 0x00000000000079c5 */ /* 0x000fe20000000000 */
[----:B------:R-:W-:-:S02]  /*38700*/  R2UR UR8, R4 ;  /* 0x00000000040872ca */ /* 0x000fc400000e0000 */
        /* <DEDUP_REMOVED lines=11> */
[----:B0-----:R-:W3:-:S12]  /*387c0*/  LDL.64 R20, [R12] ;  /* 0x000000000c147983 */ /* 0x001ed80000100a00 */
        /* <DEDUP_REMOVED lines=12> */
.L_x_6556:
[----:B------:R-:W-:Y:S05]  /*38890*/  BSYNC B3 ;  /* 0x0000000000037941 */ /* 0x000fea0003800000 */
.L_x_6555:
        /* <DEDUP_REMOVED lines=17> */
.L_x_6558:
[----:B------:R-:W-:Y:S05]  /*389b0*/  BSYNC B3 ;  /* 0x0000000000037941 */ /* 0x000fea0003800000 */
.L_x_6557:
        /* <DEDUP_REMOVED lines=10> */
.L_x_6560:
[----:B------:R-:W-:Y:S05]  /*38a60*/  BSYNC B3 ;  /* 0x0000000000037941 */ /* 0x000fea0003800000 */
.L_x_6559:
        /* <DEDUP_REMOVED lines=338> */
[C---:B------:R-:W-:Y:S02]  /*39f90*/  R2UR UR9, R5.reuse ;  /* 0x00000000050972ca */ /* 0x040fe400000e0000 */
[----:B------:R-:W-:Y:S01]  /*39fa0*/  R2UR UR10, R4 ;  /* 0x00000000040a72ca */ /* 0x000fe200000e0000 */
[----:B------:R-:W-:Y:S01]  /*39fb0*/  IMAD.IADD R60, R60, 0x1, R61 ;  /* 0x000000013c3c7824 */ /* 0x000fe200078e023d */
[----:B------:R-:W-:-:S04]  /*39fc0*/  R2UR UR11, R5 ;  /* 0x00000000050b72ca */ /* 0x000fc800000e0000 */
[----:B------:R-:W-:-:S05]  /*39fd0*/  LOP3.LUT R61, R60, 0xa06, RZ, 0xc0, !PT ;  /* 0x00000a063c3d7812 */ /* 0x000fca00078ec0ff */
[----:B------:R-:W-:-:S05]  /*39fe0*/  IMAD.IADD R60, R10, 0x1, R61 ;  /* 0x000000010a3c7824 */ /* 0x000fca00078e023d */
[----:B------:R-:W-:Y:S01]  /*39ff0*/  R2UR UR6, R60 ;  /* 0x000000003c0672ca */ /* 0x000fe200000e0000 */
[----:B--2---:R-:W-:Y:S01]  /*3a000*/  IMAD.IADD R58, R61, 0x1, R58 ;  /* 0x000000013d3a7824 */ /* 0x004fe200078e023a */
[----:B------:R-:W-:Y:S01]  /*3a010*/  R2UR UR5, R59 ;  /* 0x000000003b0572ca */ /* 0x000fe200000e0000 */
        /* <DEDUP_REMOVED lines=199> */
[----:B------:R-:W-:Y:S01]  /*3ac90*/  R2UR UR7, R11 ;  /* 0x000000000b0772ca */ /* 0x000fe200000e0000 */
[----:B------:R-:W-:Y:S01]  /*3aca0*/  IMAD.MOV.U32 R59, RZ, RZ, 0x1000 ;  /* 0x00001000ff3b7424 */ /* 0x000fe200078e00ff */
[----:B------:R-:W-:Y:S01]  /*3acb0*/  WARPGROUP.ARRIVE ;  /* 0x00000000000079c5 */ /* 0x000fe20000000000 */
        /* <DEDUP_REMOVED lines=9> */
[----:B--2---:R-:W-:Y:S01]  /*3ad50*/  IMAD.IADD R56, R59, 0x1, R56 ;  /* 0x000000013b387824 */ /* 0x004fe200078e0238 */
[----:B------:R-:W-:-:S04]  /*3ad60*/  R2UR UR5, R57 ;  /* 0x00000000390572ca */ /* 0x000fc800000e0000 */
[----:B------:R-:W-:-:S13]  /*3ad70*/  R2UR UR4, R56 ;  /* 0x00000000380472ca */ /* 0x000fda00000e0000 */
[----:B------:R-:W-:Y:S03]  /*3ad80*/  HGMMA.64x64x16.F32 R24, gdesc[UR4], R24, gsb0 ;  /* 0x00e00000041879f0 */ /* 0x000fe60008000818 */
[----:B------:R-:W-:Y:S02]  /*3ad90*/  WARPGROUP.DEPBAR.LE gsb0, 0x0 ;  /* 0x00008000000079c5 */ /* 0x000fe40000010000 */
[----:B------:R0:W-:Y:S04]  /*3ada0*/  ST.E desc[UR8][R20.64], R9 ;  /* 0x0000000914007985 */ /* 0x0001e8000c101908 */
[----:B------:R-:W2:Y:S04]  /*3adb0*/  @!P1 LDL.64 R10, [R12] ;  /* 0x000000000c0a9983 */ /* 0x000ea80000100a00 */
[----:B0-----:R-:W3:Y:S01]  /*3adc0*/  @!P1 LDL.64 R20, [R12+0x18] ;  /* 0x000018000c149983 */ /* 0x001ee20000100a00 */
[----:B------:R-:W-:-:S02]  /*3add0*/  @!P1 R2UR UR4, R4 ;  /* 0x00000000040492ca */ /* 0x000fc400000e0000 */
[C---:B------:R-:W-:Y:S02]  /*3ade0*/  @!P1 R2UR UR5, R5.reuse ;  /* 0x00000000050592ca */ /* 0x040fe400000e0000 */
[----:B------:R-:W-:Y:S02]  /*3adf0*/  @!P1 R2UR UR6, R4 ;  /* 0x00000000040692ca */ /* 0x000fe400000e0000 */
[----:B------:R-:W-:-:S13]  /*3ae00*/  @!P1 R2UR UR7, R5 ;  /* 0x00000000050792ca */ /* 0x000fda00000e0000 */
[----:B--2---:R-:W2:Y:S04]  /*3ae10*/  @!P1 LD.E R10, desc[UR6][R10.64] ;  /* 0x000000060a0a9980 */ /* 0x004ea8000c101900 */
[----:B---3--:R-:W3:Y:S02]  /*3ae20*/  @!P1 LD.E.64 R20, desc[UR4][R20.64+0x30] ;  /* 0x0000300414149980 */ /* 0x008ee4000c101b00 */
[----:B---3--:R-:W-:-:S05]  /*3ae30*/  @!P1 MOV R57, R20 ;  /* 0x0000001400399202 */ /* 0x008fca0000000f00 */
[----:B--2---:R-:W-:-:S05]  /*3ae40*/  @!P1 IMAD R56, R10, 0x8, R57 ;  /* 0x000000080a389824 */ /* 0x004fca00078e0239 */
[----:B------:R-:W-:-:S04]  /*3ae50*/  @!P1 PRMT R56, RZ, 0x654, R56 ;  /* 0x00000654ff389816 */ /* 0x000fc80000000038 */
[----:B------:R0:W-:Y:S01]  /*3ae60*/  @!P1 SYNCS.ARRIVE.TRANS64.RED.A1T0 RZ, [R56+URZ], RZ ;  /* 0x000000ff38ff99a7 */ /* 0x0001e2000810043f */
[----:B------:R-:W2:Y:S01]  /*3ae70*/  LDL.64 R10, [R12+0x68] ;  /* 0x000068000c0a7983 */ /* 0x000ea20000100a00 */
[----:B------:R-:W-:Y:S02]  /*3ae80*/  R2UR UR4, R4 ;  /* 0x00000000040472ca */ /* 0x000fe400000e0000 */
[----:B------:R-:W-:-:S13]  /*3ae90*/  R2UR UR5, R5 ;  /* 0x00000000050572ca */ /* 0x000fda00000e0000 */
[----:B--2---:R-:W0:Y:S01]  /*3aea0*/  LD.E.64 R10, desc[UR4][R10.64] ;  /* 0x000000040a0a7980 */ /* 0x004e22000c101b00 */
[----:B------:R-:W-:Y:S02]  /*3aeb0*/  R2UR UR4, R4 ;  /* 0x00000000040472ca */ /* 0x000fe400000e0000 */
[----:B------:R-:W-:-:S13]  /*3aec0*/  R2UR UR5, R5 ;  /* 0x00000000050572ca */ /* 0x000fda00000e0000 */
[----:B------:R-:W2:Y:S01]  /*3aed0*/  LD.E R9, desc[UR4][R14.64+0x24] ;  /* 0x000024040e097980 */ /* 0x000ea2000c101900 */
        /* <DEDUP_REMOVED lines=9> */
[----:B------:R-:W-:-:S05]  /*3af70*/  R2UR UR13, R5 ;  /* 0x00000000050d72ca */ /* 0x000fca00000e0000 */
[----:B------:R-:W3:Y:S04]  /*3af80*/  LD.E R57, desc[UR10][R14.64+0xc] ;  /* 0x00000c0a0e397980 */ /* 0x000ee8000c101900 */
[----:B------:R-:W4:Y:S04]  /*3af90*/  LD.E R58, desc[UR8][R14.64+0x10] ;  /* 0x000010080e3a7980 */ /* 0x000f28000c101900 */
[----:B------:R-:W4:Y:S04]  /*3afa0*/  LD.E R59, desc[UR12][R14.64+0x14] ;  /* 0x0000140c0e3b7980 */ /* 0x000f28000c101900 */
[----:B0-----:R-:W3:Y:S01]  /*3afb0*/  LD.E R56, desc[UR4][R10.64] ;  /* 0x000000040a387980 */ /* 0x001ee2000c101900 */
[----:B------:R-:W-:-:S02]  /*3afc0*/  R2UR UR4, R4 ;  /* 0x00000000040472ca */ /* 0x000fc400000e0000 */
[----:B------:R-:W-:Y:S01]  /*3afd0*/  R2UR UR5, R5 ;  /* 0x00000000050572ca */ /* 0x000fe200000e0000 */
[----:B------:R-:W4:-:S12]  /*3afe0*/  LD.E R10, desc[UR14][R14.64+0x18] ;  /* 0x0000180e0e0a7980 */ /* 0x000f18000c101900 */
[----:B------:R-:W4:Y:S01]  /*3aff0*/  LD.E R65, desc[UR4][R14.64] ;  /* 0x000000040e417980 */ /* 0x000f22000c101900 */
[----:B------:R-:W-:Y:S02]  /*3b000*/  R2UR UR4, R4 ;  /* 0x00000000040472ca */ /* 0x000fe400000e0000 */
[----:B------:R-:W-:Y:S02]  /*3b010*/  R2UR UR5, R5 ;  /* 0x00000000050572ca */ /* 0x000fe400000e0000 */
[----:B--2---:R-:W-:Y:S01]  /*3b020*/  ISETP.NE.AND P2, PT, R9, 0x1, PT ;  /* 0x000000010900780c */ /* 0x004fe20003f45270 */
[----:B------:R-:W-:-:S10]  /*3b030*/  IMAD.MOV.U32 R9, RZ, RZ, R7 ;  /* 0x000000ffff097224 */ /* 0x000fd400078e0007 */
[----:B------:R-:W2:Y:S02]  /*3b040*/  LD.E R66, desc[UR4][R8.64] ;  /* 0x0000000408427980 */ /* 0x000ea4000c101900 */
[C---:B------:R-:W-:Y:S02]  /*3b050*/  @P2 R2UR UR4, R4.reuse ;  /* 0x00000000040422ca */ /* 0x040fe400000e0000 */
[C---:B------:R-:W-:Y:S02]  /*3b060*/  @P2 R2UR UR5, R5.reuse ;  /* 0x00000000050522ca */ /* 0x040fe400000e0000 */
[----:B------:R-:W-:Y:S02]  /*3b070*/  @P2 R2UR UR6, R4 ;  /* 0x00000000040622ca */ /* 0x000fe400000e0000 */
[----:B------:R-:W-:-:S09]  /*3b080*/  @P2 R2UR UR7, R5 ;  /* 0x00000000050722ca */ /* 0x000fd200000e0000 */
[----:B------:R-:W2:Y:S04]  /*3b090*/  @P2 LD.E R67, desc[UR4][R14.64+0x28] ;  /* 0x000028040e432980 */ /* 0x000ea8000c101900 */
[----:B------:R-:W2:Y:S01]  /*3b0a0*/  @P2 LD.E R63, desc[UR6][R14.64+0x2c] ;  /* 0x00002c060e3f2980 */ /* 0x000ea2000c101900 */
[C---:B------:R-:W-:Y:S02]  /*3b0b0*/  R2UR UR4, R4.reuse ;  /* 0x00000000040472ca */ /* 0x040fe400000e0000 */
[C---:B------:R-:W-:Y:S02]  /*3b0c0*/  R2UR UR5, R5.reuse ;  /* 0x00000000050572ca */ /* 0x040fe400000e0000 */
[----:B------:R-:W-:Y:S02]  /*3b0d0*/  R2UR UR6, R4 ;  /* 0x00000000040672ca */ /* 0x000fe400000e0000 */
[----:B------:R-:W-:-:S09]  /*3b0e0*/  R2UR UR7, R5 ;  /* 0x00000000050772ca */ /* 0x000fd200000e0000 */
[----:B------:R-:W2:Y:S04]  /*3b0f0*/  LD.E R8, desc[UR4][R14.64+0x8] ;  /* 0x000008040e087980 */ /* 0x000ea8000c101900 */
[----:B------:R-:W2:Y:S01]  /*3b100*/  LD.E R9, desc[UR6][R14.64+0x4] ;  /* 0x000004060e097980 */ /* 0x000ea2000c101900 */
[----:B------:R-:W-:Y:S01]  /*3b110*/  BSSY B3, `(.L_x_6562) ;  /* 0x000008a000037945 */ /* 0x000fe20003800000 */
[-C--:B---3--:R-:W-:Y:S01]  /*3b120*/  FMUL.FTZ R62, R36, R56.reuse ;  /* 0x00000038243e7220 */ /* 0x088fe20000410000 */
[-C--:B------:R-:W-:Y:S01]  /*3b130*/  FMUL.FTZ R60, R25, R56.reuse ;  /* 0x00000038193c7220 */ /* 0x080fe20000410000 */
[-C--:B------:R-:W-:Y:S01]  /*3b140*/  FMUL.FTZ R25, R34, R56.reuse ;  /* 0x0000003822197220 */ /* 0x080fe20000410000 */
[-C--:B------:R-:W-:Y:S01]  /*3b150*/  FMUL.FTZ R20, R27, R56.reuse ;  /* 0x000000381b147220 */ /* 0x080fe20000410000 */
[----:B------:R-:W-:Y:S01]  /*3b160*/  FMUL.FTZ R27, R38, R56 ;  /* 0x00000038261b7220 */ /* 0x000fe20000410000 */
[----:B----4-:R-:W-:-:S04]  /*3b170*/  SHF.R.S32.HI R36, RZ, 0x1f, R65 ;  /* 0x0000001fff247819 */ /* 0x010fc80000011441 */
[----:B------:R-:W-:-:S04]  /*3b180*/  LEA.HI R34, R36, R65, RZ, 0x7 ;  /* 0x0000004124227211 */ /* 0x000fc800078f38ff */
[----:B------:R-:W-:Y:S01]  /*3b190*/  LOP3.LUT R38, R34, 0xffffff80, RZ, 0xc0, !PT ;  /* 0xffffff8022267812 */ /* 0x000fe200078ec0ff */
[----:B------:R-:W-:-:S04]  /*3b1a0*/  FMUL.FTZ R64, R37, R56 ;  /* 0x0000003825407220 */ /* 0x000fc80000410000 */
[----:B------:R-:W-:Y:S02]  /*3b1b0*/  IMAD.IADD R38, R65, 0x1, -R38 ;  /* 0x0000000141267824 */ /* 0x000fe400078e0a26 */
[-C--:B------:R-:W-:Y:S01]  /*3b1c0*/  FMUL.FTZ R61, R29, R56.reuse ;  /* 0x000000381d3d7220 */ /* 0x080fe20000410000 */
[----:B------:R-:W-:Y:S02]  /*3b1d0*/  LEA.HI R36, R36, R65, RZ, 0x2 ;  /* 0x0000004124247211 */ /* 0x000fe400078f10ff */
[----:B------:R-:W-:Y:S01]  /*3b1e0*/  SHF.R.S32.HI R37, RZ, 0x1f, R38 ;  /* 0x0000001fff257819 */ /* 0x000fe20000011426 */
[-C--:B------:R-:W-:Y:S01]  /*3b1f0*/  FMUL.FTZ R21, R30, R56.reuse ;  /* 0x000000381e157220 */ /* 0x080fe20000410000 */
[-C--:B------:R-:W-:Y:S01]  /*3b200*/  FMUL.FTZ R29, R39, R56.reuse ;  /* 0x00000038271d7220 */ /* 0x080fe20000410000 */
[-C--:B------:R-:W-:Y:S01]  /*3b210*/  FMUL.FTZ R11, R24, R56.reuse ;  /* 0x00000038180b7220 */ /* 0x080fe20000410000 */
[----:B------:R-:W-:Y:S01]  /*3b220*/  FMUL.FTZ R30, R32, R56 ;  /* 0x00000038201e7220 */ /* 0x000fe20000410000 */
[----:B------:R-:W-:Y:S01]  /*3b230*/  LEA.HI R39, R37, R38, RZ, 0x2 ;  /* 0x0000002625277211 */ /* 0x000fe200078f10ff */
[-C--:B------:R-:W-:Y:S01]  /*3b240*/  FMUL.FTZ R24, R31, R56.reuse ;  /* 0x000000381f187220 */ /* 0x080fe20000410000 */
[-C--:B------:R-:W-:Y:S01]  /*3b250*/  FMUL.FTZ R32, R33, R56.reuse ;  /* 0x0000003821207220 */ /* 0x080fe20000410000 */
[-C--:B------:R-:W-:Y:S01]  /*3b260*/  FMUL.FTZ R31, R42, R56.reuse ;  /* 0x000000382a1f7220 */ /* 0x080fe20000410000 */
[-C--:B------:R-:W-:Y:S01]  /*3b270*/  FMUL.FTZ R33, R43, R56.reuse ;  /* 0x000000382b217220 */ /* 0x080fe20000410000 */
[----:B------:R-:W-:Y:S01]  /*3b280*/  LOP3.LUT R36, R36, 0xfffffffc, RZ, 0xc0, !PT ;  /* 0xfffffffc24247812 */ /* 0x000fe200078ec0ff */
[-C--:B------:R-:W-:Y:S01]  /*3b290*/  FMUL.FTZ R42, R44, R56.reuse ;  /* 0x000000382c2a7220 */ /* 0x080fe20000410000 */
[----:B------:R-:W-:Y:S01]  /*3b2a0*/  FMUL.FTZ R43, R45, R56 ;  /* 0x000000382d2b7220 */ /* 0x000fe20000410000 */
[----:B------:R-:W-:-:S02]  /*3b2b0*/  SHF.R.S32.HI R44, RZ, 0x2, R39 ;  /* 0x00000002ff2c7819 */ /* 0x000fc40000011427 */
[----:B------:R-:W-:Y:S01]  /*3b2c0*/  SHF.R.S32.HI R45, RZ, 0x1f, R39 ;  /* 0x0000001fff2d7819 */ /* 0x000fe20000011427 */
[----:B------:R-:W-:Y:S01]  /*3b2d0*/  IMAD.IADD R65, R65, 0x1, -R36 ;  /* 0x0000000141417824 */ /* 0x000fe200078e0a24 */
[----:B------:R-:W-:Y:S02]  /*3b2e0*/  LEA.HI R37, R37, R38, RZ, 0x5 ;  /* 0x0000002625257211 */ /* 0x000fe400078f28ff */
[----:B------:R-:W-:Y:S01]  /*3b2f0*/  LEA.HI R45, R45, R44, RZ, 0x3 ;  /* 0x0000002c2d2d7211 */ /* 0x000fe200078f18ff */
[-C--:B------:R-:W-:Y:S01]  /*3b300*/  FMUL.FTZ R7, R26, R56.reuse ;  /* 0x000000381a077220 */ /* 0x080fe20000410000 */
[----:B------:R-:W-:Y:S02]  /*3b310*/  SHF.R.S32.HI R37, RZ, 0x5, R37 ;  /* 0x00000005ff257819 */ /* 0x000fe40000011425 */
[----:B------:R-:W-:Y:S02]  /*3b320*/  LEA.HI R36, R65, R65, RZ, 0x1 ;  /* 0x0000004141247211 */ /* 0x000fe400078f08ff */
[----:B------:R-:W-:Y:S01]  /*3b330*/  LOP3.LUT R45, R45, 0xfffffff8, RZ, 0xc0, !PT ;  /* 0xfffffff82d2d7812 */ /* 0x000fe200078ec0ff */
[-C--:B------:R-:W-:Y:S01]  /*3b340*/  FMUL.FTZ R26, R35, R56.reuse ;  /* 0x00000038231a7220 */ /* 0x080fe20000410000 */
[----:B------:R-:W-:Y:S01]  /*3b350*/  FMUL.FTZ R35, R46, R56 ;  /* 0x000000382e237220 */ /* 0x000fe20000410000 */
[----:B------:R-:W-:Y:S01]  /*3b360*/  LOP3.LUT R46, R36, 0x1ffffffe, RZ, 0xc0, !PT ;  /* 0x1ffffffe242e7812 */ /* 0x000fe200078ec0ff */
[----:B--2---:R-:W-:-:S02]  /*3b370*/  IMAD R66, R66, 0x4, R37 ;  /* 0x0000000442427824 */ /* 0x004fc400078e0225 */
[----:B------:R-:W-:Y:S02]  /*3b380*/  IMAD.IADD R45, R44, 0x1, -R45 ;  /* 0x000000012c2d7824 */ /* 0x000fe400078e0a2d */
[----:B------:R-:W-:Y:S02]  /*3b390*/  IMAD.IADD R46, R65, 0x1, -R46 ;  /* 0x00000001412e7824 */ /* 0x000fe400078e0a2e */
[----:B------:R-:W-:Y:S02]  /*3b3a0*/  IMAD.U32 R45, R66, 0x10, R45 ;  /* 0x00000010422d7824 */ /* 0x000fe400078e002d */
[----:B------:R-:W-:Y:S02]  /*3b3b0*/  FMUL.FTZ R36, R50, R56 ;  /* 0x0000003832247220 */ /* 0x000fe40000410000 */
[----:B------:R-:W-:-:S04]  /*3b3c0*/  IMAD R50, R46, 0x8, R45 ;  /* 0x000000082e327824 */ /* 0x000fc800078e022d */
[----:B------:R-:W-:-:S04]  /*3b3d0*/  @P2 IMAD.HI.U32 R44, R50, R67, RZ ;  /* 0x00000043322c2227 */ /* 0x000fc800078e00ff */
[-C--:B------:R-:W-:Y:S01]  /*3b3e0*/  FMUL.FTZ R49, R49, R56.reuse ;  /* 0x0000003831317220 */ /* 0x080fe20000410000 */
[----:B------:R-:W-:Y:S02]  /*3b3f0*/  LOP3.LUT R39, R39, 0x7ffffffc, RZ, 0xc0, !PT ;  /* 0x7ffffffc27277812 */ /* 0x000fe400078ec0ff */
[----:B------:R-:W-:Y:S01]  /*3b400*/  @P2 SHF.R.U32.HI R50, RZ, R63, R44 ;  /* 0x0000003fff322219 */ /* 0x000fe2000001162c */
[----:B------:R-:W-:Y:S01]  /*3b410*/  IMAD.SHL.U32 R66, R0, 0x40, RZ ;  /* 0x0000004000427824 */ /* 0x000fe200078e00ff */
[----:B------:R0:W1:Y:S03]  /*3b420*/  MUFU.TANH R68, R49 ;  /* 0x0000003100447308 */ /* 0x0000660000002400 */
[----:B------:R-:W2:Y:S01]  /*3b430*/  SHFL.IDX PT, R45, R50, RZ, 0x1c1f ;  /* 0x001c1fff322d7589 */ /* 0x000ea200000e0000 */
[-C--:B------:R-:W-:Y:S01]  /*3b440*/  FMUL.FTZ R28, R28, R56.reuse ;  /* 0x000000381c1c7220 */ /* 0x080fe20000410000 */
[-C--:B------:R-:W-:Y:S01]  /*3b450*/  FMUL.FTZ R40, R40, R56.reuse ;  /* 0x0000003828287220 */ /* 0x080fe20000410000 */
[-C--:B------:R-:W-:Y:S01]  /*3b460*/  FMUL.FTZ R41, R41, R56.reuse ;  /* 0x0000003829297220 */ /* 0x080fe20000410000 */
[----:B0-----:R-:W-:Y:S01]  /*3b470*/  IMAD.IADD R49, R38, 0x1, -R39 ;  /* 0x0000000126317824 */ /* 0x001fe200078e0a27 */
[----:B------:R-:W-:Y:S01]  /*3b480*/  IADD3 R38, -R66, 0x1, RZ ;  /* 0x0000000142267810 */ /* 0x000fe20007ffe1ff */
[-C--:B------:R-:W-:Y:S01]  /*3b490*/  FMUL.FTZ R34, R47, R56.reuse ;  /* 0x000000382f227220 */ /* 0x080fe20000410000 */
[-C--:B------:R-:W-:Y:S01]  /*3b4a0*/  FMUL.FTZ R37, R51, R56.reuse ;  /* 0x0000003833257220 */ /* 0x080fe20000410000 */
[-C--:B------:R-:W-:Y:S01]  /*3b4b0*/  FMUL.FTZ R53, R53, R56.reuse ;  /* 0x0000003835357220 */ /* 0x080fe20000410000 */
[-C--:B------:R-:W-:Y:S01]  /*3b4c0*/  FMUL.FTZ R54, R54, R56.reuse ;  /* 0x0000003836367220 */ /* 0x080fe20000410000 */
[-C--:B------:R-:W-:Y:S01]  /*3b4d0*/  FMUL.FTZ R55, R55, R56.reuse ;  /* 0x0000003837377220 */ /* 0x080fe20000410000 */
[----:B------:R-:W-:Y:S01]  /*3b4e0*/  IMAD R38, R49, -0x2, R38 ;  /* 0xfffffffe31267824 */ /* 0x000fe200078e0226 */
[----:B------:R-:W-:Y:S01]  /*3b4f0*/  ISETP.GE.AND P3, PT, R10, 0x1, PT ;  /* 0x000000010a00780c */ /* 0x000fe20003f66270 */
[----:B------:R-:W0:Y:S01]  /*3b500*/  MUFU.TANH R11, R11 ;  /* 0x0000000b000b7308 */ /* 0x000e220000002400 */
[----:B------:R-:W-:-:S02]  /*3b510*/  FMUL.FTZ R52, R52, R56 ;  /* 0x0000003834347220 */ /* 0x000fc40000410000 */
[----:B------:R-:W-:Y:S02]  /*3b520*/  IADD3 R39, -R9, R38, R8 ;  /* 0x0000002609277210 */ /* 0x000fe40007ffe108 */
[----:B------:R-:W-:-:S03]  /*3b530*/  LOP3.LUT R38, RZ, R57, RZ, 0x33, !PT ;  /* 0x00000039ff267212 */ /* 0x000fc600078e33ff */
[----:B------:R-:W3:Y:S01]  /*3b540*/  MUFU.TANH R60, R60 ;  /* 0x0000003c003c7308 */ /* 0x000ee20000002400 */
[----:B------:R-:W-:-:S07]  /*3b550*/  FMUL.FTZ R48, R48, R56 ;  /* 0x0000003830307220 */ /* 0x000fce0000410000 */
        /* <DEDUP_REMOVED lines=27> */
[----:B------:R-:W-:-:S02]  /*3b710*/  IMAD.IADD R58, R39, 0x1, R58 ;  /* 0x00000001273a7824 */ /* 0x000fc400078e023a */
[----:B------:R-:W-:-:S05]  /*3b720*/  IMAD.IADD R59, R59, 0x1, -R66 ;  /* 0x000000013b3b7824 */ /* 0x000fca00078e0a42 */
[----:B------:R1:W0:Y:S01]  /*3b730*/  MUFU.TANH R46, R52 ;  /* 0x00000034002e7308 */ /* 0x0002220000002400 */
[----:B--2---:R-:W-:Y:S02]  /*3b740*/  IMAD.IADD R51, R58, 0x1, R45 ;  /* 0x000000013a337824 */ /* 0x004fe400078e022d */
[----:B-1----:R-:W-:-:S05]  /*3b750*/  IMAD.IADD R52, R39, 0x1, R38 ;  /* 0x0000000127347824 */ /* 0x002fca00078e0226 */
[----:B------:R1:W2:Y:S02]  /*3b760*/  MUFU.TANH R47, R48 ;  /* 0x00000030002f7308 */ /* 0x0002a40000002400 */
[----:B-1----:R-:W-:Y:S01]  /*3b770*/  IMAD.IADD R48, R52, 0x1, R45 ;  /* 0x0000000134307824 */ /* 0x002fe200078e022d */
[----:B0--34-:R-:W-:Y:S06]  /*3b780*/  @!P3 BRA `(.L_x_6563) ;  /* 0x000000000088b947 */ /* 0x019fec0003800000 */
        /* <DEDUP_REMOVED lines=12> */
[----:B------:R-:W3:Y:S04]  /*3b850*/  LD.E R38, desc[UR4][R14.64+0x1c] ;  /* 0x00001c040e267980 */ /* 0x000ee8000c101900 */
[----:B------:R-:W4:Y:S01]  /*3b860*/  LD.E R45, desc[UR6][R14.64+0x20] ;  /* 0x000020060e2d7980 */ /* 0x000f22000c101900 */
[----:B---3--:R-:W-:-:S05]  /*3b870*/  IMAD.HI.U32 R38, R39, R38, RZ ;  /* 0x0000002627267227 */ /* 0x008fca00078e00ff */
[----:B----4-:R-:W-:-:S07]  /*3b880*/  SHF.R.U32.HI R39, RZ, R45, R38 ;  /* 0x0000002dff277219 */ /* 0x010fce0000011626 */
.L_x_6567:
[----:B------:R-:W-:Y:S05]  /*3b890*/  BSYNC B5 ;  /* 0x0000000000057941 */ /* 0x000fea0003800000 */
.L_x_6566:
[----:B------:R-:W-:Y:S01]  /*3b8a0*/  LOP3.LUT R39, RZ, R39, RZ, 0x33, !PT ;  /* 0x00000027ff277212 */ /* 0x000fe200078e33ff */
[----:B------:R-:W-:Y:S06]  /*3b8b0*/  BRA `(.L_x_6568) ;  /* 0x0000000000287947 */ /* 0x000fec0003800000 */
.L_x_6565:
[----:B------:R-:W-:-:S13]  /*3b8c0*/  ISETP.NE.AND P2, PT, R10, 0x1, PT ;  /* 0x000000010a00780c */ /* 0x000fda0003f45270 */
        /* <DEDUP_REMOVED lines=9> */
.L_x_6568:
[----:B------:R-:W-:Y:S05]  /*3b960*/  BSYNC B4 ;  /* 0x0000000000047941 */ /* 0x000fea0003800000 */
.L_x_6564:
[----:B------:R-:W-:-:S04]  /*3b970*/  IMAD R38, R10, R39, -R66 ;  /* 0x000000270a267224 */ /* 0x000fc800078e0a42 */
[----:B------:R-:W-:-:S05]  /*3b980*/  IMAD R39, R49, -0x2, R38 ;  /* 0xfffffffe31277824 */ /* 0x000fca00078e0226 */
[----:B------:R-:W-:Y:S02]  /*3b990*/  VIMNMX R48, R48, R39, !PT ;  /* 0x0000002730307248 */ /* 0x000fe40007fe0100 */
[----:B------:R-:W-:-:S07]  /*3b9a0*/  VIADDMNMX R51, R39, R10, R51, PT ;  /* 0x0000000a27337246 */ /* 0x000fce0003800133 */
.L_x_6563:
[----:B------:R-:W-:Y:S05]  /*3b9b0*/  BSYNC B3 ;  /* 0x0000000000037941 */ /* 0x000fea0003800000 */
.L_x_6562:
        /* <DEDUP_REMOVED lines=8> */
[C---:B------:R-:W-:Y:S02]  /*3ba40*/  ISETP.LT.OR P5, PT, R51.reuse, 0x2, P5 ;  /* 0x000000023300780c */ /* 0x040fe40002fa1670 */
[----:B------:R-:W-:Y:S02]  /*3ba50*/  ISETP.GT.AND P4, PT, R48, 0x9, !P6 ;  /* 0x000000093000780c */ /* 0x000fe40007784270 */
[----:B------:R-:W-:Y:S02]  /*3ba60*/  FSEL R60, R60, -INF , !P5 ;  /* 0xff8000003c3c7808 */ /* 0x000fe40006800000 */
        /* <DEDUP_REMOVED lines=47> */
[----:B--2---:R-:W-:Y:S02]  /*3bd60*/  FSEL R44, R47, -INF , !P4 ;  /* 0xff8000002f2c7808 */ /* 0x004fe40006000000 */
        /* <DEDUP_REMOVED lines=39> */
.L_x_6574:
[----:B------:R-:W-:Y:S05]  /*3bfe0*/  BSYNC B5 ;  /* 0x0000000000057941 */ /* 0x000fea0003800000 */
.L_x_6573:
[----:B------:R-:W-:Y:S01]  /*3bff0*/  LOP3.LUT R9, RZ, R9, RZ, 0x33, !PT ;  /* 0x00000009ff097212 */ /* 0x000fe200078e33ff */
[----:B------:R-:W-:Y:S06]  /*3c000*/  BRA `(.L_x_6575) ;  /* 0x0000000000287947 */ /* 0x000fec0003800000 */
.L_x_6572:
        /* <DEDUP_REMOVED lines=10> */
.L_x_6575:
[----:B------:R-:W-:Y:S05]  /*3c0b0*/  BSYNC B4 ;  /* 0x0000000000047941 */ /* 0x000fea0003800000 */
.L_x_6571:
[----:B------:R-:W-:-:S04]  /*3c0c0*/  IMAD R8, R10, R9, -R66 ;  /* 0x000000090a087224 */ /* 0x000fc800078e0a42 */
[----:B------:R-:W-:-:S05]  /*3c0d0*/  IMAD R8, R49, -0x2, R8 ;  /* 0xfffffffe31087824 */ /* 0x000fca00078e0208 */
[----:B------:R-:W-:Y:S02]  /*3c0e0*/  VIADDMNMX R51, R8, R10, R51, PT ;  /* 0x0000000a08337246 */ /* 0x000fe40003800133 */
[----:B------:R-:W-:-:S07]  /*3c0f0*/  VIMNMX R53, R53, R8, !PT ;  /* 0x0000000835357248 */ /* 0x000fce0007fe0100 */
.L_x_6570:
[----:B------:R-:W-:Y:S05]  /*3c100*/  BSYNC B3 ;  /* 0x0000000000037941 */ /* 0x000fea0003800000 */
.L_x_6569:
        /* <DEDUP_REMOVED lines=122> */
[----:B------:R-:W-:Y:S02]  /*3c8b0*/  FMUL.FTZ R51, R20, R11 ;  /* 0x0000000b14337220 */ /* 0x000fe40000410000 */
        /* <DEDUP_REMOVED lines=26> */
.L_x_6577:
[----:B------:R-:W-:Y:S05]  /*3ca60*/  BSYNC B3 ;  /* 0x0000000000037941 */ /* 0x000fea0003800000 */
.L_x_6576:
        /* <DEDUP_REMOVED lines=13> */
.L_x_6579:
[----:B------:R-:W-:Y:S05]  /*3cb40*/  BSYNC B3 ;  /* 0x0000000000037941 */ /* 0x000fea0003800000 */
.L_x_6578:
[----:B------:R-:W0:Y:S01]  /*3cb50*/  LDL.64 R6, [R12+0x70] ;  /* 0x000070000c067983 */ /* 0x000e220000100a00 */
[C---:B------:R-:W-:Y:S02]  /*3cb60*/  R2UR UR4, R4.reuse ;  /* 0x00000000040472ca */ /* 0x040fe400000e0000 */
[C---:B------:R-:W-:Y:S02]  /*3cb70*/  R2UR UR5, R5.reuse ;  /* 0x00000000050572ca */ /* 0x040fe400000e0000 */
[C---:B------:R-:W-:Y:S02]  /*3cb80*/  R2UR UR6, R4.reuse ;  /* 0x00000000040672ca */ /* 0x040fe400000e0000 */
[C---:B------:R-:W-:Y:S02]  /*3cb90*/  R2UR UR7, R5.reuse ;  /* 0x00000000050772ca */ /* 0x040fe400000e0000 */
[----:B------:R-:W-:Y:S02]  /*3cba0*/  R2UR UR8, R4 ;  /* 0x00000000040872ca */ /* 0x000fe400000e0000 */
[----:B------:R-:W-:-:S05]  /*3cbb0*/  R2UR UR9, R5 ;  /* 0x00000000050972ca */ /* 0x000fca00000e0000 */
[----:B0-----:R-:W2:Y:S04]  /*3cbc0*/  LD.E R8, desc[UR4][R6.64] ;  /* 0x0000000406087980 */ /* 0x001ea8000c101900 */
        /* <DEDUP_REMOVED lines=15> */
[-CC-:B------:R-:W-:Y:S01]  /*3ccc0*/  FFMA.FTZ R49, R49, R9.reuse, -R14.reuse ;  /* 0x0000000931317223 */ /* 0x180fe2000001080e */
[----:B------:R-:W5:Y:S01]  /*3ccd0*/  MUFU.EX2 R47, R47 ;  /* 0x0000002f002f7308 */ /* 0x000f620000000800 */
[-CC-:B------:R-:W-:Y:S01]  /*3cce0*/  FFMA.FTZ R50, R50, R9.reuse, -R14.reuse ;  /* 0x0000000932327223 */ /* 0x180fe2000001080e */
[-C--:B------:R-:W-:Y:S01]  /*3ccf0*/  FFMA.FTZ R24, R24, R9.reuse, -R14 ;  /* 0x0000000918187223 */ /* 0x080fe2000001080e */
[-C--:B------:R-:W-:Y:S01]  /*3cd00*/  FFMA.FTZ R30, R30, R9.reuse, -R10 ;  /* 0x000000091e1e7223 */ /* 0x080fe2000001080a */
[-C--:B------:R-:W-:Y:S01]  /*3cd10*/  FFMA.FTZ R8, R25, R9.reuse, -R14 ;  /* 0x0000000919087223 */ /* 0x080fe2000001080e */
        /* <DEDUP_REMOVED lines=10> */
[-C--:B------:R-:W-:Y:S01]  /*3cdc0*/  FFMA.FTZ R46, R46, R9.reuse, -R10 ;  /* 0x000000092e2e7223 */ /* 0x080fe2000001080a */
[----:B------:R-:W1:Y:S01]  /*3cdd0*/  MUFU.EX2 R60, R60 ;  /* 0x0000003c003c7308 */ /* 0x000e620000000800 */
[-C--:B------:R-:W-:Y:S01]  /*3cde0*/  FFMA.FTZ R26, R26, R9.reuse, -R14 ;  /* 0x000000091a1a7223 */ /* 0x080fe2000001080e */
[-C--:B------:R-:W-:Y:S01]  /*3cdf0*/  FFMA.FTZ R10, R48, R9.reuse, -R10 ;  /* 0x00000009300a7223 */ /* 0x080fe2000001080a */
        /* <DEDUP_REMOVED lines=11> */
[----:B-----5:R-:W-:Y:S01]  /*3ceb0*/  FADD.FTZ R15, R47, R20 ;  /* 0x000000142f0f7221 */ /* 0x020fe20000010000 */
[----:B0-----:R-:W-:Y:S01]  /*3cec0*/  FADD.FTZ R14, R52, R21 ;  /* 0x00000015340e7221 */ /* 0x001fe20000010000 */
[----:B------:R-:W-:Y:S02]  /*3ced0*/  MUFU.EX2 R28, R28 ;  /* 0x0000001c001c7308 */ /* 0x000fe40000000800 */
[----:B-1----:R-:W-:-:S06]  /*3cee0*/  FADD.FTZ R15, R60, R15 ;  /* 0x0000000f3c0f7221 */ /* 0x002fcc0000010000 */
[----:B------:R-:W0:Y:S01]  /*3cef0*/  MUFU.EX2 R50, R50 ;  /* 0x0000003200327308 */ /* 0x000e220000000800 */
[----:B--2---:R-:W-:-:S07]  /*3cf00*/  FADD.FTZ R21, R49, R14 ;  /* 0x0000000e31157221 */ /* 0x004fce0000010000 */
[----:B------:R-:W-:Y:S08]  /*3cf10*/  MUFU.EX2 R61, R61 ;  /* 0x0000003d003d7308 */ /* 0x000ff00000000800 */
[----:B------:R-:W1:Y:S01]  /*3cf20*/  MUFU.EX2 R171, R24 ;  /* 0x0000001800ab7308 */ /* 0x000e620000000800 */
[----:B0-----:R-:W-:-:S07]  /*3cf30*/  FADD.FTZ R14, R50, R21 ;  /* 0x00000015320e7221 */ /* 0x001fce0000010000 */
[----:B------:R-:W0:Y:S08]  /*3cf40*/  MUFU.EX2 R30, R30 ;  /* 0x0000001e001e7308 */ /* 0x000e300000000800 */
[----:B------:R-:W2:Y:S01]  /*3cf50*/  MUFU.EX2 R173, R8 ;  /* 0x0000000800ad7308 */ /* 0x000ea20000000800 */
[----:B-1----:R-:W-:-:S07]  /*3cf60*/  FADD.FTZ R14, R171, R14 ;  /* 0x0000000eab0e7221 */ /* 0x002fce0000010000 */
[----:B------:R-:W1:Y:S08]  /*3cf70*/  MUFU.EX2 R25, R32 ;  /* 0x0000002000197308 */ /* 0x000e700000000800 */
[----:B------:R-:W3:Y:S08]  /*3cf80*/  MUFU.EX2 R26, R26 ;  /* 0x0000001a001a7308 */ /* 0x000ef00000000800 */
[----:B------:R4:W-:Y:S08]  /*3cf90*/  MUFU.EX2 R27, R10 ;  /* 0x0000000a001b7308 */ /* 0x0009f00000000800 */
[----:B------:R-:W5:Y:S01]  /*3cfa0*/  MUFU.EX2 R38, R38 ;  /* 0x0000002600267308 */ /* 0x000f620000000800 */
[----:B----4-:R-:W-:-:S04]  /*3cfb0*/  FADD.FTZ R10, R28, R15 ;  /* 0x0000000f1c0a7221 */ /* 0x010fc80000010000 */
[----:B------:R-:W-:-:S03]  /*3cfc0*/  FADD.FTZ R15, R61, R10 ;  /* 0x0000000a3d0f7221 */ /* 0x000fc60000010000 */
[----:B------:R-:W4:Y:S01]  /*3cfd0*/  MUFU.EX2 R175, R11 ;  /* 0x0000000b00af7308 */ /* 0x000f220000000800 */
[----:B0-----:R-:W-:Y:S01]  /*3cfe0*/  FADD.FTZ R10, R30, R15 ;  /* 0x0000000f1e0a7221 */ /* 0x001fe20000010000 */
[----:B--2---:R-:W-:-:S03]  /*3cff0*/  FADD.FTZ R15, R173, R14 ;  /* 0x0000000ead0f7221 */ /* 0x004fc60000010000 */
[----:B-1----:R-:W-:Y:S01]  /*3d000*/  FADD.FTZ R21, R25, R10 ;  /* 0x0000000a19157221 */ /* 0x002fe20000010000 */
[----:B---3--:R-:W-:Y:S02]  /*3d010*/  FADD.FTZ R8, R26, R15 ;  /* 0x0000000f1a087221 */ /* 0x008fe40000010000 */
[----:B------:R-:W0:Y:S01]  /*3d020*/  MUFU.EX2 R39, R39 ;  /* 0x0000002700277308 */ /* 0x000e220000000800 */
[----:B-----5:R-:W-:-:S07]  /*3d030*/  FADD.FTZ R10, R38, R21 ;  /* 0x00000015260a7221 */ /* 0x020fce0000010000 */
[----:B------:R-:W1:Y:S01]  /*3d040*/  MUFU.EX2 R24, R29 ;  /* 0x0000001d00187308 */ /* 0x000e620000000800 */
[----:B----4-:R-:W-:-:S07]  /*3d050*/  FADD.FTZ R11, R175, R8 ;  /* 0x00000008af0b7221 */ /* 0x010fce0000010000 */
        /* <DEDUP_REMOVED lines=29> */
[----:B--2---:R-:W-:-:S04]  /*3d230*/  FADD.FTZ R8, R46, R11 ;  /* 0x0000000b2e087221 */ /* 0x004fc80000010000 */
[----:B------:R-:W-:Y:S01]  /*3d240*/  FADD.FTZ R29, R27, R8 ;  /* 0x000000081b1d7221 */ /* 0x000fe20000010000 */
[----:B0-----:R-:W-:-:S04]  /*3d250*/  FADD.FTZ R10, R54, R15 ;  /* 0x0000000f360a7221 */ /* 0x001fc80000010000 */
[----:B------:R-:W-:Y:S01]  /*3d260*/  ST.E desc[UR4][R6.64+0x10], R29 ;  /* 0x0000101d06007985 */ /* 0x000fe2000c101904 */
[----:B-1----:R-:W-:-:S05]  /*3d270*/  FADD.FTZ R33, R183, R10 ;  /* 0x0000000ab7217221 */ /* 0x002fca0000010000 */
        /* <DEDUP_REMOVED lines=27> */
[----:B------:R3:W-:Y:S04]  /*3d430*/  STSM.16.M88.4 [R14], R168 ;  /* 0x000000a80e007844 */ /* 0x0007e80000000200 */
        /* <DEDUP_REMOVED lines=195> */
[----:B--2---:R-:W-:Y:S02]  /*3e070*/  FMUL.FTZ R37, R37, R6 ;  /* 0x0000000625257220 */ /* 0x004fe40000410000 */
        /* <DEDUP_REMOVED lines=70> */
[----:B------:R2:W-:Y:S04]  /*3e4e0*/  ST.E desc[UR4][R8.64+0xa8], R15 ;  /* 0x0000a80f08007985 */ /* 0x0005e8000c101904 */
[----:B------:R-:W-:Y:S04]  /*3e4f0*/  ST.E desc[UR18][R8.64+0xf4], R31 ;  /* 0x0000f41f08007985 */ /* 0x000fe8000c101912 */
[----:B------:R-:W-:Y:S04]  /*3e500*/  ST.E desc[UR10][R8.64+0x114], R21 ;  /* 0x0001141508007985 */ /* 0x000fe8000c10190a */
[----:B------:R-:W-:Y:S04]  /*3e510*/  ST.E desc[UR12][R8.64+0x120], R25 ;  /* 0x0001201908007985 */ /* 0x000fe8000c10190c */
[----:B------:R-:W-:Y:S04]  /*3e520*/  ST.E desc[UR14][R8.64+0x124], R27 ;  /* 0x0001241b08007985 */ /* 0x000fe8000c10190e */
[----:B------:R-:W-:Y:S04]  /*3e530*/  ST.E desc[UR16][R8.64+0x130], R29 ;  /* 0x0001301d08007985 */ /* 0x000fe8000c101910 */
[----:B------:R-:W-:Y:S04]  /*3e540*/  ST.E desc[UR4][R8.64+0x1f4], R37 ;  /* 0x0001f42508007985 */ /* 0x000fe8000c101904 */
[----:B------:R0:W-:Y:S04]  /*3e550*/  ST.E desc[UR4][R8.64+0xac], R7 ;  /* 0x0000ac0708007985 */ /* 0x0001e8000c101904 */
[----:B------:R1:W-:Y:S01]  /*3e560*/  ST.E desc[UR4][R8.64+0xb8], R11 ;  /* 0x0000b80b08007985 */ /* 0x0003e2000c101904 */
[----:B--2---:R-:W-:-:S05]  /*3e570*/  FMUL.FTZ R15, R51, R6 ;  /* 0x00000006330f7220 */ /* 0x004fca0000410000 */
[----:B------:R2:W-:Y:S04]  /*3e580*/  ST.E desc[UR4][R8.64+0xbc], R15 ;  /* 0x0000bc0f08007985 */ /* 0x0005e8000c101904 */
[----:B------:R-:W0:Y:S02]  /*3e590*/  LD.E R6, desc[UR6][R8.64+0xc8] ;  /* 0x0000c80608067980 */ /* 0x000e24000c101900 */
[----:B0-----:R-:W-:-:S05]  /*3e5a0*/  FMUL.FTZ R7, R51, R6 ;  /* 0x0000000633077220 */ /* 0x001fca0000410000 */
[----:B------:R0:W-:Y:S04]  /*3e5b0*/  ST.E desc[UR4][R8.64+0xc8], R7 ;  /* 0x0000c80708007985 */ /* 0x0001e8000c101904 */
[----:B------:R-:W1:Y:S02]  /*3e5c0*/  LD.E R6, desc[UR6][R8.64+0xcc] ;  /* 0x0000cc0608067980 */ /* 0x000e64000c101900 */
[----:B-1----:R-:W-:-:S05]  /*3e5d0*/  FMUL.FTZ R11, R51, R6 ;  /* 0x00000006330b7220 */ /* 0x002fca0000410000 */
[----:B------:R1:W-:Y:S04]  /*3e5e0*/  ST.E desc[UR4][R8.64+0xcc], R11 ;  /* 0x0000cc0b08007985 */ /* 0x0003e8000c101904 */
[----:B------:R-:W2:Y:S02]  /*3e5f0*/  LD.E R6, desc[UR6][R8.64+0xd8] ;  /* 0x0000d80608067980 */ /* 0x000ea4000c101900 */
        /* <DEDUP_REMOVED lines=100> */
[----:B------:R-:W-:Y:S04]  /*3ec40*/  ST.E desc[UR4][R8.64+0x1dc], R15 ;  /* 0x0001dc0f08007985 */ /* 0x000fe8000c101904 */
        /* <DEDUP_REMOVED lines=9> */
[----:B------:R-:W2:Y:S02]  /*3ece0*/  LD.E R6, desc[UR6][R8.64+0x1fc] ;  /* 0x0001fc0608067980 */ /* 0x000ea4000c101900 */
[----:B--2---:R-:W-:-:S05]  /*3ecf0*/  FMUL.FTZ R51, R51, R6 ;  /* 0x0000000633337220 */ /* 0x004fca0000410000 */
[----:B------:R2:W-:Y:S04]  /*3ed00*/  ST.E desc[UR4][R8.64+0x1fc], R51 ;  /* 0x0001fc3308007985 */ /* 0x0005e8000c101904 */
[----:B0-----:R-:W3:Y:S04]  /*3ed10*/  LDL.64 R6, [R12+0x88] ;  /* 0x000088000c067983 */ /* 0x001ee80000100a00 */
[----:B-1----:R-:W4:Y:S04]  /*3ed20*/  LDL.64 R10, [R12] ;  /* 0x000000000c0a7983 */ /* 0x002f280000100a00 */
[----:B------:R-:W2:Y:S04]  /*3ed30*/  LDL.64 R14, [R12+0x90] ;  /* 0x000090000c0e7983 */ /* 0x000ea80000100a00 */
[----:B---3--:R-:W3:Y:S04]  /*3ed40*/  LD.E R25, desc[UR4][R6.64] ;  /* 0x0000000406197980 */ /* 0x008ee8000c101900 */
[----:B----4-:R-:W4:Y:S04]  /*3ed50*/  LD.E R11, desc[UR6][R10.64] ;  /* 0x000000060a0b7980 */ /* 0x010f28000c101900 */
[----:B--2---:R-:W4:Y:S04]  /*3ed60*/  LD.E.64 R8, desc[UR4][R14.64] ;  /* 0x000000040e087980 */ /* 0x004f28000c101b00 */
[----:B---3--:R-:W-:Y:S04]  /*3ed70*/  ST.E desc[UR8][R6.64], R25 ;  /* 0x0000001906007985 */ /* 0x008fe8000c101908 */
[----:B------:R-:W2:Y:S04]  /*3ed80*/  LD.E R21, desc[UR10][R6.64+0x4] ;  /* 0x0000040a06157980 */ /* 0x000ea8000c101900 */
[----:B--2---:R0:W-:Y:S04]  /*3ed90*/  ST.E desc[UR4][R6.64+0x4], R21 ;  /* 0x0000041506007985 */ /* 0x0041e8000c101904 */
[----:B------:R-:W2:Y:S04]  /*3eda0*/  LD.E R27, desc[UR6][R6.64+0x8] ;  /* 0x00000806061b7980 */ /* 0x000ea8000c101900 */
[----:B--2---:R1:W-:Y:S04]  /*3edb0*/  ST.E desc[UR4][R6.64+0x8], R27 ;  /* 0x0000081b06007985 */ /* 0x0043e8000c101904 */
[----:B------:R-:W2:Y:S04]  /*3edc0*/  LD.E R29, desc[UR6][R6.64+0xc] ;  /* 0x00000c06061d7980 */ /* 0x000ea8000c101900 */
[----:B--2---:R-:W-:Y:S04]  /*3edd0*/  ST.E desc[UR4][R6.64+0xc], R29 ;  /* 0x00000c1d06007985 */ /* 0x004fe8000c101904 */
[----:B------:R-:W2:Y:S04]  /*3ede0*/  LD.E R15, desc[UR6][R6.64+0x10] ;  /* 0x00001006060f7980 */ /* 0x000ea8000c101900 */
[----:B--2---:R2:W-:Y:S04]  /*3edf0*/  ST.E desc[UR4][R6.64+0x10], R15 ;  /* 0x0000100f06007985 */ /* 0x0045e8000c101904 */
[----:B0-----:R-:W3:Y:S04]  /*3ee00*/  LD.E R21, desc[UR6][R6.64+0x14] ;  /* 0x0000140606157980 */ /* 0x001ee8000c101900 */
[----:B---3--:R0:W-:Y:S04]  /*3ee10*/  ST.E desc[UR4][R6.64+0x14], R21 ;  /* 0x0000141506007985 */ /* 0x0081e8000c101904 */
[----:B------:R-:W3:Y:S04]  /*3ee20*/  LD.E R25, desc[UR6][R6.64+0x18] ;  /* 0x0000180606197980 */ /* 0x000ee8000c101900 */
[----:B---3--:R3:W-:Y:S04]  /*3ee30*/  ST.E desc[UR4][R6.64+0x18], R25 ;  /* 0x0000181906007985 */ /* 0x0087e8000c101904 */
[----:B-1----:R-:W5:Y:S04]  /*3ee40*/  LD.E R27, desc[UR6][R6.64+0x1c] ;  /* 0x00001c06061b7980 */ /* 0x002f68000c101900 */
[----:B-----5:R1:W-:Y:S04]  /*3ee50*/  ST.E desc[UR4][R6.64+0x1c], R27 ;  /* 0x00001c1b06007985 */ /* 0x0203e8000c101904 */
[----:B--2---:R-:W2:Y:S04]  /*3ee60*/  LD.E R15, desc[UR6][R6.64+0x20] ;  /* 0x00002006060f7980 */ /* 0x004ea8000c101900 */
[----:B--2---:R2:W-:Y:S04]  /*3ee70*/  ST.E desc[UR4][R6.64+0x20], R15 ;  /* 0x0000200f06007985 */ /* 0x0045e8000c101904 */
[----:B0-----:R-:W5:Y:S04]  /*3ee80*/  LD.E R21, desc[UR6][R6.64+0x24] ;  /* 0x0000240606157980 */ /* 0x001f68000c101900 */
[----:B-----5:R0:W-:Y:S04]  /*3ee90*/  ST.E desc[UR4][R6.64+0x24], R21 ;  /* 0x0000241506007985 */ /* 0x0201e8000c101904 */
[----:B---3--:R-:W3:Y:S04]  /*3eea0*/  LD.E R25, desc[UR6][R6.64+0x28] ;  /* 0x0000280606197980 */ /* 0x008ee8000c101900 */
        /* <DEDUP_REMOVED lines=228> */
[----:B--2---:R-:W-:Y:S04]  /*3fcf0*/  ST.E desc[UR4][R6.64+0x1f0], R15 ;  /* 0x0001f00f06007985 */ /* 0x004fe8000c101904 */
[----:B0-----:R-:W2:Y:S04]  /*3fd00*/  LD.E R21, desc[UR6][R6.64+0x1f4] ;  /* 0x0001f40606157980 */ /* 0x001ea8000c101900 */
[----:B--2---:R-:W-:Y:S04]  /*3fd10*/  ST.E desc[UR4][R6.64+0x1f4], R21 ;  /* 0x0001f41506007985 */ /* 0x004fe8000c101904 */
[----:B---3--:R-:W2:Y:S01]  /*3fd20*/  LD.E R25, desc[UR6][R6.64+0x1f8] ;  /* 0x0001f80606197980 */ /* 0x008ea2000c101900 */
[----:B------:R-:W-:-:S02]  /*3fd30*/  R2UR UR20, R4 ;  /* 0x00000000041472ca */ /* 0x000fc400000e0000 */
[C---:B------:R-:W-:Y:S02]  /*3fd40*/  R2UR UR21, R5.reuse ;  /* 0x00000000051572ca */ /* 0x040fe400000e0000 */
[C---:B------:R-:W-:Y:S02]  /*3fd50*/  R2UR UR22, R4.reuse ;  /* 0x00000000041672ca */ /* 0x040fe400000e0000 */
[C---:B------:R-:W-:Y:S02]  /*3fd60*/  R2UR UR23, R5.reuse ;  /* 0x00000000051772ca */ /* 0x040fe400000e0000 */
[C---:B------:R-:W-:Y:S02]  /*3fd70*/  R2UR UR24, R4.reuse ;  /* 0x00000000041872ca */ /* 0x040fe400000e0000 */
[----:B------:R-:W-:Y:S01]  /*3fd80*/  R2UR UR25, R5 ;  /* 0x00000000051972ca */ /* 0x000fe200000e0000 */
[----:B--2---:R0:W-:Y:S04]  /*3fd90*/  ST.E desc[UR4][R6.64+0x1f8], R25 ;  /* 0x0001f81906007985 */ /* 0x0041e8000c101904 */
[----:B-1----:R-:W2:Y:S01]  /*3fda0*/  LD.E R27, desc[UR6][R6.64+0x1fc] ;  /* 0x0001fc06061b7980 */ /* 0x002ea2000c101900 */
        /* <DEDUP_REMOVED lines=24> */
[----:B--2---:R1:W-:Y:S04]  /*3ff30*/  ST.E desc[UR4][R6.64+0x1fc], R27 ;  /* 0x0001fc1b06007985 */ /* 0x0043e8000c101904 */
[----:B------:R-:W2:Y:S04]  /*3ff40*/  LD.E R24, desc[UR18][R6.64] ;  /* 0x0000001206187980 */ /* 0x000ea8000c101900 */
[----:B0-----:R-:W2:Y:S04]  /*3ff50*/  LD.E R25, desc[UR20][R6.64+0x4] ;  /* 0x0000041406197980 */ /* 0x001ea8000c101900 */
        /* <DEDUP_REMOVED lines=126> */
[----:B----4-:R-:W-:Y:S01]  /*40740*/  IMAD R8, R11, 0x1000, R8 ;  /* 0x000010000b087824 */ /* 0x010fe200078e0208 */
        /* <DEDUP_REMOVED lines=376> */
[----:B------:R-:W-:Y:S02]  /*41ed0*/  R2UR UR54, R4 ;  /* 0x00000000043672ca */ /* 0x000fe400000e0000 */
        /* <DEDUP_REMOVED lines=1973> */
.L_x_6580:
[----:B-1----:R-:W-:Y:S02]  /*49a30*/  IMAD.MOV.U32 R4, RZ, RZ, R13 ;  /* 0x000000ffff047224 */ /* 0x002fe400078e000d */
[----:B------:R-:W-:-:S04]  /*49a40*/  IMAD.MOV.U32 R5, RZ, RZ, 0x0 ;  /* 0x00000000ff057424 */ /* 0x000fc800078e00ff */
[----:B0-----:R-:W-:Y:S05]  /*49a50*/  RET.REL.NODEC R4 `(_ZN7cutlass13device_kernelIN5flash11enable_sm90INS1_16FlashAttnFwdSm90INS1_25CollectiveMainloopFwdSm90ILi2EN4cute5tupleIJNS5_1CILi1EEES8_S8_EEENS6_IJNS7_ILi64EEESA_SA_EEELi512ENS_6half_tEfNS_4arch4Sm90ELb0ELb1ELb1ELb1ELb0ELb0ELb1ELb0ELb0ELb1ELb1ELb0EEENS1_21CollectiveEpilogueFwdINS6_IJSA_NS7_ILi512EEESA_EEES9_SC_SE_Li256ELb1ELb1ELb1ELb0EEENS1_36VarlenDynamicPersistentTileSchedulerILi64ELi64ELi256ELi128ELb1ELb1ELb1ELb1ELb0ELb1EEEEEEEEEvNT_6ParamsE) ;  /* 0xfffffb6404687950 */ /* 0x001fea0003c3ffff */
.L_x_6554:
[----:B0-----:R0:W1:Y:S02]  /*49a60*/  SYNCS.PHASECHK.TRANS64.TRYWAIT P1, [R9+URZ], R24 ;  /* 0x00000018090075a7 */ /* 0x001064000802017f */
[----:B-1----:R-:W-:Y:S05]  /*49a70*/  @!P1 NANOSLEEP.SYNCS 0x989680 ;  /* 0x009896800000995d */ /* 0x002fea0003900000 */
[----:B------:R-:W1:Y:S02]  /*49a80*/  @!P1 SYNCS.PHASECHK.TRANS64 P1, [R9+URZ], R24 ;  /* 0x00000018090095a7 */ /* 0x000e64000802007f */
[----:B-1----:R-:W-:Y:S05]  /*49a90*/  @!P1 BRA `(.L_x_6554) ;  /* 0xfffffffc00f09947 */ /* 0x002fea000383ffff */
[----:B------:R-:W-:Y:S05]  /*49aa0*/  BRA `(.L_x_6553) ;  /* 0xfffffee800047947 */ /* 0x000fea000383ffff */
.L_x_6561:
[----:B0-----:R0:W1:Y:S02]  /*49ab0*/  SYNCS.PHASECHK.TRANS64.TRYWAIT P1, [R56+URZ], R57 ;  /* 0x00000039380075a7 */ /* 0x001064000802017f */
[----:B-1----:R-:W-:Y:S05]  /*49ac0*/  @!P1 NANOSLEEP.SYNCS 0x989680 ;  /* 0x009896800000995d */ /* 0x002fea0003900000 */
[----:B------:R-:W1:Y:S02]  /*49ad0*/  @!P1 SYNCS.PHASECHK.TRANS64 P1, [R56+URZ], R57 ;  /* 0x00000039380095a7 */ /* 0x000e64000802007f */
[----:B-1----:R-:W-:Y:S05]  /*49ae0*/  @!P1 BRA `(.L_x_6561) ;  /* 0xfffffffc00f09947 */ /* 0x002fea000383ffff */
[----:B------:R-:W-:Y:S05]  /*49af0*/  BRA `(.L_x_6560) ;  /* 0xfffffeec00d87947 */ /* 0x000fea000383ffff */
.L_x_6581:
        /* <DEDUP_REMOVED lines=16> */
.L_x_15178:


//--------------------- .text._ZN7cutlass13device_kernelIN5flash11enable_sm90INS1_16FlashAttnFwdSm90INS1_25CollectiveMainloopFwdSm90ILi2EN4cute5tupleIJNS5_1CILi1EEES8_S8_EEENS6_IJNS7_ILi64EEESA_SA_EEELi512ENS_6half_tEfNS_4arch4Sm90ELb0ELb1ELb1ELb1ELb0ELb1ELb1ELb0ELb0ELb1ELb1ELb0EEENS1_21CollectiveEpilogueFwdINS6_IJSA_NS7_ILi512EEESA_EEES9_SC_SE_Li256ELb1ELb1ELb1ELb0EEENS1_36VarlenDynamicPersistentTileSchedulerILi64ELi64ELi256ELi128ELb1ELb1ELb1ELb1ELb0ELb1EEEEEEEEEvNT_6ParamsE --------------------------
	.section	.text._ZN7cutlass13device_kernelIN5flash11enable_sm90INS1_16FlashAttnFwdSm90INS1_25CollectiveMainloopFwdSm90ILi2EN4cute5tupleIJNS5_1CILi1EEES8_S8_EEENS6_IJNS7_ILi64EEESA_SA_EEELi512ENS_6half_tEfNS_4arch4Sm90ELb0ELb1ELb1ELb1ELb0ELb1ELb1ELb0ELb0ELb1ELb1ELb0EEENS1_21CollectiveEpilogueFwdINS6_IJSA_NS7_ILi512EEESA_EEES9_SC_SE_Li256ELb1ELb1ELb1ELb0EEENS1_36VarlenDynamicPersistentTileSchedulerILi64ELi64ELi256ELi128ELb1ELb1ELb1ELb1ELb0ELb1EEEEEEEEEvNT_6ParamsE,"ax",@progbits
	.align	128
.text._ZN7cutlass13device_kernelIN5flash11enable_sm90INS1_16FlashAttnFwdSm90INS1_25CollectiveMainloopFwdSm90ILi2EN4cute5tupleIJNS5_1CILi1EEES8_S8_EEENS6_IJNS7_ILi64EEESA_SA_EEELi512ENS_6half_tEfNS_4arch4Sm90ELb0ELb1ELb1ELb1ELb0ELb1ELb1ELb0ELb0ELb1ELb1ELb0EEENS1_21CollectiveEpilogueFwdINS6_IJSA_NS7_ILi512EEESA_EEES9_SC_SE_Li256ELb1ELb1ELb1ELb0EEENS1_36VarlenDynamicPersistentTileSchedulerILi64ELi64ELi256ELi128ELb1ELb1ELb1ELb1ELb0ELb1EEEEEEEEEvNT_6ParamsE:
        .type           _ZN7cutlass13device_kernelIN5flash11enable_sm90INS1_16FlashAttnFwdSm90INS1_25CollectiveMainloopFwdSm90ILi2EN4cute5tupleIJNS5_1CILi1EEES8_S8_EEENS6_IJNS7_ILi64EEESA_SA_EEELi512ENS_6half_tEfNS_4arch4Sm90ELb0ELb1ELb1ELb1ELb0ELb1ELb1ELb0ELb0ELb1ELb1ELb0EEENS1_21CollectiveEpilogueFwdINS6_IJSA_NS7_ILi512EEESA_EEES9_SC_SE_Li256ELb1ELb1ELb1ELb0EEENS1_36VarlenDynamicPersistentTileSchedulerILi64ELi64ELi256ELi128ELb1ELb1ELb1ELb1ELb0ELb1EEEEEEEEEvNT_6ParamsE,@function
        .size           _ZN7cutlass13device_kernelIN5flash11enable_sm90INS1_16FlashAttnFwdSm90INS1_25CollectiveMainloopFwdSm90ILi2EN4cute5tupleIJNS5_1CILi1EEES8_S8_EEENS6_IJNS7_ILi64EEESA_SA_EEELi512ENS_6half_tEfNS_4arch4Sm90ELb0ELb1ELb1ELb1ELb0ELb1ELb1ELb0ELb0ELb1ELb1ELb0EEENS1_21CollectiveEpilogueFwdINS6_IJSA_NS7_ILi512EEESA_EEES9_SC_SE_Li256ELb1ELb1ELb1ELb0EEENS1_36VarlenDynamicPersistentTileSchedulerILi64ELi64ELi256ELi128ELb1ELb1ELb1ELb1ELb0ELb1EEEEEEEEEvNT_6ParamsE,(.L_x_15180 - _ZN7cutlass13device_kernelIN5flash11enable_sm90INS1_16FlashAttnFwdSm90INS1_25CollectiveMainloopFwdSm90ILi2EN4cute5tupleIJNS5_1CILi1EEES8_S8_EEENS6_IJNS7_ILi64EEESA_SA_EEELi512ENS_6half_tEfNS_4arch4Sm90ELb0ELb1ELb1ELb1ELb0ELb1ELb1ELb0ELb0ELb1ELb1ELb0EEENS1_21CollectiveEpilogueFwdINS6_IJSA_NS7_ILi512EEESA_EEES9_SC_SE_Li256ELb1ELb1ELb1ELb0EEENS1_36VarlenDynamicPersistentTileSchedulerILi64ELi64ELi256ELi128ELb1ELb1ELb1ELb1ELb0ELb1EEEEEEEEEvNT_6ParamsE)
        .other          _ZN7cutlass13device_kernelIN5flash11enable_sm90INS1_16FlashAttnFwdSm90INS1_25CollectiveMainloopFwdSm90ILi2EN4cute5tupleIJNS5_1CILi1EEES8_S8_EEENS6_IJNS7_ILi64EEESA_SA_EEELi512ENS_6half_tEfNS_4arch4Sm90ELb0ELb1ELb1ELb1ELb0ELb1ELb1ELb0ELb0ELb1ELb1ELb0EEENS1_21CollectiveEpilogueFwdINS6_IJSA_NS7_ILi512EEESA_EEES9_SC_SE_Li256ELb1ELb1ELb1ELb0EEENS1_36VarlenDynamicPersistentTileSchedulerILi64ELi64ELi256ELi128ELb1ELb1ELb1ELb1ELb0ELb1EEEEEEEEEvNT_6ParamsE,@"STO_CUDA_ENTRY STV_DEFAULT"
_ZN7cutlass13device_kernelIN5flash11enable_sm90INS1_16FlashAttnFwdSm90INS1_25CollectiveMainloopFwdSm90ILi2EN4cute5tupleIJNS5_1CILi1EEES8_S8_EEENS6_IJNS7_ILi64EEESA_SA_EEELi512ENS_6half_tEfNS_4arch4Sm90ELb0ELb1ELb1ELb1ELb0ELb1ELb1ELb0ELb0ELb1ELb1ELb0EEENS1_21CollectiveEpilogueFwdINS6_IJSA_NS7_ILi512EEESA_EEES9_SC_SE_Li256ELb1ELb1ELb1ELb0EEENS1_36VarlenDynamicPersistentTileSchedulerILi64ELi64ELi256ELi128ELb1ELb1ELb1ELb1ELb0ELb1EEEEEEEEEvNT_6ParamsE:
[----:B------:R-:W0:Y:S02]  /*0000*/  LDC R1, c[0x0][0x28] ;  /* 0x00000a00ff017b82 */ /* 0x000e240000000800 */
[----:B0-----:R-:W-:-:S05]  /*0010*/  VIADD R1, R1, 0xfffffb10 ;  /* 0xfffffb1001017836 */ /* 0x001fca0000000000 */
[----:B------:R-:W-:Y:S01]  /*0020*/  R2UR UR4, R1 ;  /* 0x00000000010472ca */ /* 0x000fe200000e0000 */
[----:B------:R-:W0:Y:S01]  /*0030*/  S2R R3, SR_TID.X ;  /* 0x0000000000037919 */ /* 0x000e220000002100 */
[----:B------:R-:W-:Y:S01]  /*0040*/  ELECT P0, URZ, PT ;  /* 0x00000000003f782f */ /* 0x000fe20003800000 */
[----:B------:R-:W-:Y:S01]  /*0050*/  BSSY B0, `(.L_x_6582) ;  /* 0x0000017000007945 */ /* 0x000fe20003800000 */
[----:B------:R-:W-:Y:S01]  /*0060*/  ULDC UR37, c[0x0][0x20] ;  /* 0x0000080000257ab9 */ /* 0x000fe20000000800 */
[----:B------:R-:W-:-:S08]  /*0070*/  ULDC UR36, c[0x0][0x24] ;  /* 0x0000090000247ab9 */ /* 0x000fd00000000800 */
[----:B------:R-:W-:-:S04]  /*0080*/  UIADD3 UR37, UP0, UR4, UR37, URZ ;  /* 0x0000002504257290 */ /* 0x000fc8000ff1e03f */
[----:B------:R-:W-:Y:S01]  /*0090*/  UIADD3.X UR36, URZ, UR36, URZ, UP0, !UPT ;  /* 0x000000243f247290 */ /* 0x000fe200087fe43f */
[----:B0-----:R-:W-:-:S05]  /*00a0*/  SHF.R.U32.HI R0, RZ, 0x5, R3 ;  /* 0x00000005ff007819 */ /* 0x001fca0000011603 */
        /* <DEDUP_REMOVED lines=17> */
.L_x_6583:
[----:B------:R-:W-:Y:S05]  /*01c0*/  BSYNC B0 ;  /* 0x0000000000007941 */ /* 0x000fea0003800000 */
.L_x_6582:
        /* <DEDUP_REMOVED lines=38> */
.L_x_6584:
        /* <DEDUP_REMOVED lines=22> */
.L_x_6585:
        /* <DEDUP_REMOVED lines=18> */
.L_x_6586:
        /* <DEDUP_REMOVED lines=22> */
.L_x_6587:
        /* <DEDUP_REMOVED lines=23> */
.L_x_6588:
[----:B------:R-:W-:Y:S01]  /*0980*/  UISETP.NE.AND UP0, UPT, UR39, URZ, UPT ;  /* 0x0000003f2700728c */ /* 0x000fe2000bf05270 */
[----:B------:R-:W-:Y:S01]  /*0990*/  NOP ;  /* 0x0000000000007918 */ /* 0x000fe20000000000 */
[----:B------:R-:W-:Y:S01]  /*09a0*/  ULDC.64 UR44, c[0x0][0x208] ;  /* 0x00008200002c7ab9 */ /* 0x000fe20000000a00 */
[----:B------:R-:W-:Y:S01]  /*09b0*/  BSSY B9, `(.L_x_6589) ;  /* 0x000411f000097945 */ /* 0x000fe20003800000 */
[----:B------:R-:W-:Y:S01]  /*09c0*/  UP2UR UR40, UPR, URZ, 0x1 ;  /* 0x000000013f287883 */ /* 0x000fe20008000000 */
[----:B------:R-:W-:Y:S01]  /*09d0*/  IMAD.U32 R16, RZ, RZ, UR37 ;  /* 0x00000025ff107e24 */ /* 0x000fe2000f8e00ff */
[----:B01-34-:R-:W-:Y:S01]  /*09e0*/  BAR.SYNC.DEFER_BLOCKING 0x0 ;  /* 0x0000000000007b1d */ /* 0x01bfe20000010000 */
[----:B------:R-:W-:Y:S01]  /*09f0*/  PLOP3.LUT P0, PT, PT, PT, UP0, 0x40, 0x0 ;  /* 0x000000000000781c */ /* 0x000fe20003f0e808 */
[----:B------:R-:W-:-:S12]  /*0a00*/  IMAD.U32 R17, RZ, RZ, UR36 ;  /* 0x00000024ff117e24 */ /* 0x000fd8000f8e00ff */
[----:B------:R-:W-:Y:S05]  /*0a10*/  @P0 BRA `(.L_x_6590) ;  /* 0x0000035c00e80947 */ /* 0x000fea0003800000 */
.L_x_6591:
[----:B------:R-:W-:-:S08]  /*0a20*/  NOP ;  /* 0x0000000000007918 */ /* 0x000fd00000000000 */
[----:B------:R-:W0:Y:S02]  /*0a30*/  USETMAXREG.TRY_ALLOC.CTAPOOL UP0, 0xf0 ;  /* 0x000000f0000079c8 */ /* 0x000e240008000600 */
[----:B0-----:R-:W-:-:S13]  /*0a40*/  PLOP3.LUT P0, PT, PT, PT, UP0, 0x80, 0x0 ;  /* 0x000000000000781c */ /* 0x001fda0003f0f008 */
[----:B------:R-:W-:Y:S05]  /*0a50*/  @!P0 BRA `(.L_x_6591) ;  /* 0xfffffffc00f08947 */ /* 0x000fea000383ffff */
[----:B------:R-:W0:Y:S01]  /*0a60*/  S2R R0, SR_TID.X ;  /* 0x0000000000007919 */ /* 0x000e220000002100 */
[----:B------:R-:W1:Y:S01]  /*0a70*/  S2UR UR5, SR_CgaCtaId ;  /* 0x00000000000579c3 */ /* 0x000e620000008800 */
[----:B------:R-:W-:Y:S01]  /*0a80*/  UMOV UR4, 0x400 ;  /* 0x0000040000047882 */ /* 0x000fe20000000000 */
[----:B------:R-:W-:Y:S04]  /*0a90*/  STL.64 [R1+0x1e8], RZ ;  /* 0x0001e8ff01007387 */ /* 0x000fe80000100a00 */
[----:B------:R-:W-:Y:S04]  /*0aa0*/  STL [R1+0x1f0], RZ ;  /* 0x0001f0ff01007387 */ /* 0x000fe80000100800 */
[----:B------:R-:W-:Y:S01]  /*0ab0*/  STL [R1+0x1f4], RZ ;  /* 0x0001f4ff01007387 */ /* 0x000fe20000100800 */
[----:B-1----:R-:W-:-:S06]  /*0ac0*/  ULEA UR4, UR5, UR4, 0x18 ;  /* 0x0000000405047291 */ /* 0x002fcc000f8ec03f */
[----:B------:R-:W-:Y:S01]  /*0ad0*/  IMAD.U32 R2, RZ, RZ, UR4 ;  /* 0x00000004ff027e24 */ /* 0x000fe2000f8e00ff */
[----:B0-----:R-:W-:Y:S01]  /*0ae0*/  SHF.R.U32.HI R0, RZ, 0x7, R0 ;  /* 0x00000007ff007819 */ /* 0x001fe20000011600 */
[----:B------:R-:W-:-:S03]  /*0af0*/  ULDC UR4, c[0x0][0xd3c] ;  /* 0x00034f0000047ab9 */ /* 0x000fc60000000800 */
[----:B------:R-:W-:Y:S02]  /*0b00*/  ISETP.NE.AND P0, PT, R0, 0x1, PT ;  /* 0x000000010000780c */ /* 0x000fe40003f05270 */
[----:B------:R-:W0:Y:S11]  /*0b10*/  S2R R0, SR_TID.X ;  /* 0x0000000000007919 */ /* 0x000e360000002100 */
[----:B------:R-:W-:Y:S06]  /*0b20*/  @!P0 BAR.ARV 0x8, 0x100 ;  /* 0x0204000000008b1d */ /* 0x000fec0000002000 */
[----:B0-----:R-:W-:-:S13]  /*0b30*/  ISETP.GE.U32.AND P0, PT, R0, 0x100, PT ;  /* 0x000001000000780c */ /* 0x001fda0003f06070 */
[----:B------:R-:W-:Y:S08]  /*0b40*/  @P0 BAR.ARV 0xf, 0x100 ;  /* 0x03c4000000000b1d */ /* 0x000ff00000002000 */
[----:B------:R-:W-:Y:S06]  /*0b50*/  BAR.SYNC.DEFER_BLOCKING 0x5, 0x180 ;  /* 0x0146000000007b1d */ /* 0x000fec0000010000 */
[----:B------:R-:W0:Y:S02]  /*0b60*/  LDS.128 R88, [R2+0x388d0] ;  /* 0x0388d00002587984 */ /* 0x000e240000000c00 */
[----:B------:R-:W-:Y:S06]  /*0b70*/  BAR.ARV 0x4, 0x180 ;  /* 0x0106000000007b1d */ /* 0x000fec0000002000 */
[----:B0-----:R-:W-:-:S13]  /*0b80*/  ISETP.GE.AND P0, PT, R91, UR4, PT ;  /* 0x000000045b007c0c */ /* 0x001fda000bf06270 */
[----:B------:R-:W-:Y:S05]  /*0b90*/  @P0 BRA `(.L_x_6592) ;  /* 0x0000041000000947 */ /* 0x000fea0003800000 */
[----:B------:R-:W-:Y:S01]  /*0ba0*/  VIADD R236, R0, 0xffffff80 ;  /* 0xffffff8000ec7836 */ /* 0x000fe20000000000 */
[----:B------:R-:W0:Y:S01]  /*0bb0*/  S2UR UR4, SR_SWINHI ;  /* 0x00000000000479c3 */ /* 0x000e220000002f00 */
[----:B------:R-:W-:Y:S01]  /*0bc0*/  R2UR UR42, R2 ;  /* 0x00000000022a72ca */ /* 0x000fe200000e0000 */
[----:B------:R-:W-:Y:S01]  /*0bd0*/  IMAD.MOV.U32 R159, RZ, RZ, 0x2 ;  /* 0x00000002ff9f7424 */ /* 0x000fe200078e00ff */
[----:B------:R-:W-:Y:S01]  /*0be0*/  UIADD3 UR38, UP0, UR37, 0x1e8, URZ ;  /* 0x000001e825267890 */ /* 0x000fe2000ff1e03f */
[----:B------:R-:W-:Y:S01]  /*0bf0*/  SHF.R.S32.HI R3, RZ, 0x1f, R236 ;  /* 0x0000001fff037819 */ /* 0x000fe200000114ec */
[----:B------:R-:W-:Y:S01]  /*0c00*/  UIADD3 UR41, UP1, UR37, 0x1f4, URZ ;  /* 0x000001f425297890 */ /* 0x000fe2000ff3e03f */
[----:B------:R-:W-:Y:S01]  /*0c10*/  IMAD.MOV.U32 R153, RZ, RZ, RZ ;  /* 0x000000ffff997224 */ /* 0x000fe200078e00ff */
[----:B------:R-:W-:Y:S01]  /*0c20*/  UIADD3.X UR46, URZ, UR36, URZ, UP0, !UPT ;  /* 0x000000243f2e7290 */ /* 0x000fe200087fe43f */
[CC--:B------:R-:W-:Y:S01]  /*0c30*/  LEA.HI R8, R3.reuse, R236.reuse, RZ, 0x7 ;  /* 0x000000ec03087211 */ /* 0x0c0fe200078f38ff */
[----:B------:R-:W-:Y:S01]  /*0c40*/  IMAD.MOV.U32 R156, RZ, RZ, RZ ;  /* 0x000000ffff9c7224 */ /* 0x000fe200078e00ff */
[----:B------:R-:W-:Y:S01]  /*0c50*/  LEA.HI R0, R3, R236, RZ, 0x4 ;  /* 0x000000ec03007211 */ /* 0x000fe200078f20ff */
[----:B------:R-:W-:Y:S01]  /*0c60*/  UIADD3.X UR47, URZ, UR36, URZ, UP1, !UPT ;  /* 0x000000243f2f7290 */ /* 0x000fe20008ffe43f */
[----:B------:R-:W-:-:S02]  /*0c70*/  LOP3.LUT R7, R8, 0xffffff80, RZ, 0xc0, !PT ;  /* 0xffffff8008077812 */ /* 0x000fc400078ec0ff */
[----:B------:R-:W-:Y:S02]  /*0c80*/  SHF.R.S32.HI R5, RZ, 0x4, R0 ;  /* 0x00000004ff057819 */ /* 0x000fe40000011400 */
[----:B------:R-:W-:Y:S01]  /*0c90*/  SHF.R.S32.HI R237, RZ, 0x7, R8 ;  /* 0x00000007ffed7819 */ /* 0x000fe20000011408 */
[----:B------:R-:W-:Y:S01]  /*0ca0*/  IMAD.IADD R7, R236, 0x1, -R7 ;  /* 0x00000001ec077824 */ /* 0x000fe200078e0a07 */
[----:B------:R-:W-:Y:S02]  /*0cb0*/  LEA.HI R4, R0, R5, RZ, 0x1 ;  /* 0x0000000500047211 */ /* 0x000fe400078f08ff */
[----:B------:R-:W-:Y:S02]  /*0cc0*/  LEA.HI R8, R8, R237, RZ, 0x1 ;  /* 0x000000ed08087211 */ /* 0x000fe400078f08ff */
[----:B------:R-:W-:Y:S02]  /*0cd0*/  SHF.R.S32.HI R10, RZ, 0x1f, R7 ;  /* 0x0000001fff0a7819 */ /* 0x000fe40000011407 */
[----:B------:R-:W-:Y:S01]  /*0ce0*/  LOP3.LUT R6, R4, 0x1ffffffe, RZ, 0xc0, !PT ;  /* 0x1ffffffe04067812 */ /* 0x000fe200078ec0ff */
[----:B------:R-:W-:Y:S01]  /*0cf0*/  UMOV UR42, UR42 ;  /* 0x0000002a002a7c82 */ /* 0x000fe20008000000 */
[----:B0-----:R-:W-:Y:S01]  /*0d00*/  UMOV UR43, UR4 ;  /* 0x00000004002b7c82 */ /* 0x001fe20008000000 */
[----:B------:R-:W-:-:S02]  /*0d10*/  LEA.HI R4, R3, R236, RZ, 0x5 ;  /* 0x000000ec03047211 */ /* 0x000fc400078f28ff */
[----:B------:R-:W-:Y:S01]  /*0d20*/  LEA.HI R9, R10, R7, RZ, 0x2 ;  /* 0x000000070a097211 */ /* 0x000fe200078f10ff */
[----:B------:R-:W-:Y:S01]  /*0d30*/  IMAD.IADD R6, R5, 0x1, -R6 ;  /* 0x0000000105067824 */ /* 0x000fe200078e0a06 */
[----:B------:R-:W-:Y:S02]  /*0d40*/  LOP3.LUT R5, R0, 0xfffffff0, RZ, 0xc0, !PT ;  /* 0xfffffff000057812 */ /* 0x000fe400078ec0ff */
[--C-:B------:R-:W-:Y:S02]  /*0d50*/  SHF.R.S32.HI R165, RZ, 0x5, R4.reuse ;  /* 0x00000005ffa57819 */ /* 0x100fe40000011404 */
[----:B------:R-:W-:Y:S01]  /*0d60*/  SHF.R.S32.HI R4, RZ, 0x1f, R4 ;  /* 0x0000001fff047819 */ /* 0x000fe20000011404 */
[----:B------:R-:W-:Y:S01]  /*0d70*/  IMAD.IADD R12, R236, 0x1, -R5 ;  /* 0x00000001ec0c7824 */ /* 0x000fe200078e0a05 */
[--C-:B------:R-:W-:Y:S02]  /*0d80*/  SHF.R.S32.HI R0, RZ, 0x2, R9.reuse ;  /* 0x00000002ff007819 */ /* 0x100fe40000011409 */
[----:B------:R-:W-:Y:S01]  /*0d90*/  SHF.R.S32.HI R11, RZ, 0x1f, R9 ;  /* 0x0000001fff0b7819 */ /* 0x000fe20000011409 */
[----:B------:R-:W-:Y:S01]  /*0da0*/  IMAD R5, R237, 0x100, R12 ;  /* 0x00000100ed057824 */ /* 0x000fe200078e020c */
[----:B------:R-:W-:Y:S01]  /*0db0*/  LEA.HI R4, R4, R165, RZ, 0x2 ;  /* 0x000000a504047211 */ /* 0x000fe200078f10ff */
[----:B------:R0:W-:Y:S01]  /*0dc0*/  STL [R1+0x4d4], R12 ;  /* 0x0004d40c01007387 */ /* 0x0001e20000100800 */
[----:B------:R-:W-:-:S02]  /*0dd0*/  LEA.HI R11, R11, R0, RZ, 0x3 ;  /* 0x000000000b0b7211 */ /* 0x000fc400078f18ff */
[----:B------:R-:W-:Y:S02]  /*0de0*/  LOP3.LUT R4, R4, 0x3ffffc, RZ, 0xc0, !PT ;  /* 0x003ffffc04047812 */ /* 0x000fe400078ec0ff */
[----:B------:R-:W-:Y:S02]  /*0df0*/  LOP3.LUT R11, R11, 0xfffffff8, RZ, 0xc0, !PT ;  /* 0xfffffff80b0b7812 */ /* 0x000fe400078ec0ff */
[----:B------:R-:W-:Y:S01]  /*0e00*/  LEA.HI R10, R10, R7, RZ, 0x5 ;  /* 0x000000070a0a7211 */ /* 0x000fe200078f28ff */
[----:B------:R-:W-:Y:S01]  /*0e10*/  IMAD.IADD R4, R165, 0x1, -R4 ;  /* 0x00000001a5047824 */ /* 0x000fe200078e0a04 */
[----:B------:R-:W-:Y:S01]  /*0e20*/  LOP3.LUT R8, R8, 0xfffffe, RZ, 0xc0, !PT ;  /* 0x00fffffe08087812 */ /* 0x000fe200078ec0ff */
[----:B------:R-:W-:Y:S01]  /*0e30*/  IMAD.IADD R11, R0, 0x1, -R11 ;  /* 0x00000001000b7824 */ /* 0x000fe200078e0a0b */
[CC--:B------:R-:W-:Y:S01]  /*0e40*/  LEA.HI R0, R3.reuse, R236.reuse, RZ, 0x2 ;  /* 0x000000ec03007211 */ /* 0x0c0fe200078f10ff */
[----:B------:R-:W-:Y:S01]  /*0e50*/  IMAD R158, R4, 0x10, R5 ;  /* 0x00000010049e7824 */ /* 0x000fe200078e0205 */
[----:B------:R-:W-:Y:S01]  /*0e60*/  LEA.HI R4, R3, R236, RZ, 0x3 ;  /* 0x000000ec03047211 */ /* 0x000fe200078f18ff */
[----:B------:R-:W-:Y:S01]  /*0e70*/  IMAD.IADD R8, R237, 0x1, -R8 ;  /* 0x00000001ed087824 */ /* 0x000fe200078e0a08 */
[----:B------:R-:W-:-:S02]  /*0e80*/  SHF.R.S32.HI R152, RZ, 0x2, R0 ;  /* 0x00000002ff987819 */ /* 0x000fc40000011400 */
[----:B------:R-:W-:Y:S02]  /*0e90*/  LOP3.LUT R3, R0, 0xfffffffc, RZ, 0xc0, !PT ;  /* 0xfffffffc00037812 */ /* 0x000fe400078ec0ff */
[----:B------:R-:W-:Y:S01]  /*0ea0*/  SHF.R.S32.HI R5, RZ, 0x1f, R0 ;  /* 0x0000001fff057819 */ /* 0x000fe20000011400 */
[----:B------:R-:W-:Y:S01]  /*0eb0*/  VIADD R14, R152, 0x20 ;  /* 0x00000020980e7836 */ /* 0x000fe20000000000 */
[----:B0-----:R-:W-:Y:S01]  /*0ec0*/  LOP3.LUT R12, R9, 0x7ffffffc, RZ, 0xc0, !PT ;  /* 0x7ffffffc090c7812 */ /* 0x001fe200078ec0ff */
[----:B------:R-:W-:Y:S01]  /*0ed0*/  IMAD.IADD R13, R236, 0x1, -R3 ;  /* 0x00000001ec0d7824 */ /* 0x000fe200078e0a03 */
[----:B------:R-:W-:Y:S01]  /*0ee0*/  LEA.HI R5, R5, R152, RZ, 0x3 ;  /* 0x0000009805057211 */ /* 0x000fe200078f18ff */
[----:B------:R-:W-:Y:S01]  /*0ef0*/  IMAD.SHL.U32 R3, R14, 0x40, RZ ;  /* 0x000000400e037824 */ /* 0x000fe200078e00ff */
[----:B------:R-:W-:Y:S01]  /*0f00*/  SHF.R.S32.HI R228, RZ, 0x3, R4 ;  /* 0x00000003ffe47819 */ /* 0x000fe20000011404 */
[----:B------:R-:W-:Y:S01]  /*0f10*/  IMAD.IADD R12, R7, 0x1, -R12 ;  /* 0x00000001070c7824 */ /* 0x000fe200078e0a0c */
[----:B------:R-:W-:Y:S01]  /*0f20*/  LOP3.LUT R7, R4, 0xfffffff8, RZ, 0xc0, !PT ;  /* 0xfffffff804077812 */ /* 0x000fe200078ec0ff */
[----:B------:R-:W-:Y:S01]  /*0f30*/  IMAD.SHL.U32 R22, R13, 0x8, RZ ;  /* 0x000000080d167824 */ /* 0x000fe200078e00ff */
[----:B------:R-:W-:Y:S01]  /*0f40*/  LOP3.LUT R5, R5, 0xfffffff8, RZ, 0xc0, !PT ;  /* 0xfffffff805057812 */ /* 0x000fe200078ec0ff */
[----:B------:R-:W-:Y:S01]  /*0f50*/  IMAD.SHL.U32 R9, R6, 0x8, RZ ;  /* 0x0000000806097824 */ /* 0x000fe200078e00ff */
[----:B------:R-:W-:Y:S01]  /*0f60*/  SHF.R.S32.HI R4, RZ, 0x1f, R14 ;  /* 0x0000001fff047819 */ /* 0x000fe2000001140e */
[----:B------:R-:W-:Y:S01]  /*0f70*/  IMAD.IADD R15, R236, 0x1, -R7 ;  /* 0x00000001ec0f7824 */ /* 0x000fe200078e0a07 */
[----:B------:R-:W-:Y:S01]  /*0f80*/  LEA.HI R0, R13, R13, RZ, 0x1 ;  /* 0x0000000d0d007211 */ /* 0x000fe200078f08ff */
[----:B------:R-:W-:Y:S01]  /*0f90*/  IMAD.IADD R157, R152, 0x1, -R5 ;  /* 0x00000001989d7824 */ /* 0x000fe200078e0a05 */
[----:B------:R-:W-:Y:S01]  /*0fa0*/  LEA.HI R4, R4, R14, RZ, 0x3 ;  /* 0x0000000e04047211 */ /* 0x000fe200078f18ff */
[----:B------:R-:W-:Y:S01]  /*0fb0*/  IMAD.SHL.U32 R7, R8, 0x100, RZ ;  /* 0x0000010008077824 */ /* 0x000fe200078e00ff */
[----:B------:R-:W-:Y:S01]  /*0fc0*/  LOP3.LUT R0, R0, 0x1ffffffe, RZ, 0xc0, !PT ;  /* 0x1ffffffe00007812 */ /* 0x000fe200078ec0ff */
[----:B------:R-:W-:Y:S01]  /*0fd0*/  IMAD.SHL.U32 R6, R12, 0x2, RZ ;  /* 0x000000020c067824 */ /* 0x000fe200078e00ff */
[----:B------:R-:W-:Y:S01]  /*0fe0*/  LOP3.LUT R5, R3, 0x1c0, RZ, 0xc0, !PT ;  /* 0x000001c003057812 */ /* 0x000fe200078ec0ff */
[----:B------:R-:W-:Y:S01]  /*0ff0*/  IMAD.SHL.U32 R4, R4, 0x40, RZ ;  /* 0x0000004004047824 */ /* 0x000fe200078e00ff */
[----:B------:R-:W-:Y:S01]  /*1000*/  SHF.R.S32.HI R10, RZ, 0x5, R10 ;  /* 0x00000005ff0a7819 */ /* 0x000fe2000001140a */
[----:B------:R-:W-:Y:S01]  /*1010*/  IMAD.IADD R3, R13, 0x1, -R0 ;  /* 0x000000010d037824 */ /* 0x000fe200078e0a00 */
[----:B------:R-:W-:Y:S01]  /*1020*/  LOP3.LUT R0, R5, 0x38, R22, 0xf8, !PT ;  /* 0x0000003805007812 */ /* 0x000fe200078ef816 */
[----:B------:R0:W-:Y:S01]  /*1030*/  STL [R1+0x4cc], R5 ;  /* 0x0004cc0501007387 */ /* 0x0001e20000100800 */
[----:B------:R-:W-:Y:S01]  /*1040*/  LOP3.LUT R4, R4, 0xfffffe00, RZ, 0xc0, !PT ;  /* 0xfffffe0004047812 */ /* 0x000fe200078ec0ff */
[----:B------:R-:W-:-:S02]  /*1050*/  IMAD.IADD R161, R6, 0x1, R7 ;  /* 0x0000000106a17824 */ /* 0x000fc400078e0207 */
[----:B------:R-:W-:Y:S01]  /*1060*/  IMAD R160, R10, 0x10, R11 ;  /* 0x000000100aa07824 */ /* 0x000fe200078e020b */
[----:B------:R-:W-:Y:S01]  /*1070*/  STL [R1+0x438], R13 ;  /* 0x0004380d01007387 */ /* 0x000fe20000100800 */
[----:B------:R-:W-:Y:S02]  /*1080*/  VIADD R225, R161, 0x8 ;  /* 0x00000008a1e17836 */ /* 0x000fe40000000000 */
[----:B------:R-:W-:Y:S01]  /*1090*/  IMAD R3, R3, 0x8, R160 ;  /* 0x0000000803037824 */ /* 0x000fe200078e02a0 */
[----:B------:R-:W-:Y:S01]  /*10a0*/  STL [R1+0x4dc], R4 ;  /* 0x0004dc0401007387 */ /* 0x000fe20000100800 */
[----:B0-----:R-:W-:Y:S01]  /*10b0*/  SHF.R.U32.HI R5, RZ, 0x3, R5 ;  /* 0x00000003ff057819 */ /* 0x001fe20000011605 */
[C---:B------:R-:W-:Y:S02]  /*10c0*/  VIADD R224, R161.reuse, 0x10 ;  /* 0x00000010a1e07836 */ /* 0x040fe40000000000 */
[C---:B------:R-:W-:Y:S01]  /*10d0*/  VIADD R223, R161.reuse, 0x18 ;  /* 0x00000018a1df7836 */ /* 0x040fe20000000000 */
[----:B------:R0:W-:Y:S01]  /*10e0*/  STL [R1+0x434], R3 ;  /* 0x0004340301007387 */ /* 0x0001e20000100800 */
[----:B------:R-:W-:-:S02]  /*10f0*/  VIADD R222, R161, 0x20 ;  /* 0x00000020a1de7836 */ /* 0x000fc40000000000 */
[C---:B------:R-:W-:Y:S01]  /*1100*/  VIADD R221, R161.reuse, 0x28 ;  /* 0x00000028a1dd7836 */ /* 0x040fe20000000000 */
[----:B------:R1:W-:Y:S01]  /*1110*/  STL [R1+0x4d8], R5 ;  /* 0x0004d80501007387 */ /* 0x0003e20000100800 */
[C---:B------:R-:W-:Y:S02]  /*1120*/  VIADD R220, R161.reuse, 0x30 ;  /* 0x00000030a1dc7836 */ /* 0x040fe40000000000 */
[C---:B------:R-:W-:Y:S01]  /*1130*/  VIADD R219, R161.reuse, 0x38 ;  /* 0x00000038a1db7836 */ /* 0x040fe20000000000 */
[----:B------:R-:W-:Y:S01]  /*1140*/  STL [R1+0x444], R15 ;  /* 0x0004440f01007387 */ /* 0x000fe20000100800 */
[C---:B------:R-:W-:Y:S01]  /*1150*/  VIADD R218, R161.reuse, 0x40 ;  /* 0x00000040a1da7836 */ /* 0x040fe20000000000 */
[----:B0-----:R-:W-:Y:S01]  /*1160*/  SHF.R.S32.HI R3, RZ, 0x1f, R223 ;  /* 0x0000001fff037819 */ /* 0x001fe200000114df */
[C---:B------:R-:W-:Y:S01]  /*1170*/  VIADD R217, R161.reuse, 0x48 ;  /* 0x00000048a1d97836 */ /* 0x040fe20000000000 */
[----:B------:R-:W-:Y:S01]  /*1180*/  STL [R1+0x440], R14 ;  /* 0x0004400e01007387 */ /* 0x000fe20000100800 */
[C---:B------:R-:W-:Y:S01]  /*1190*/  VIADD R216, R161.reuse, 0x50 ;  /* 0x00000050a1d87836 */ /* 0x040fe20000000000 */
[----:B-1----:R-:W-:Y:S01]  /*11a0*/  LOP3.LUT R5, R4, R0, R5, 0xf6, !PT ;  /* 0x0000000004057212 */ /* 0x002fe200078ef605 */
[C---:B------:R-:W-:Y:S01]  /*11b0*/  VIADD R215, R161.reuse, 0x58 ;  /* 0x00000058a1d77836 */ /* 0x040fe20000000000 */
[----:B------:R-:W-:Y:S01]  /*11c0*/  SHF.R.S32.HI R0, RZ, 0x1f, R161 ;  /* 0x0000001fff007819 */ /* 0x000fe200000114a1 */
[----:B------:R0:W-:Y:S01]  /*11d0*/  STL [R1+0x4b8], R3 ;  /* 0x0004b80301007387 */ /* 0x0001e20000100800 */
[----:B------:R-:W-:-:S02]  /*11e0*/  VIADD R214, R161, 0x60 ;  /* 0x00000060a1d67836 */ /* 0x000fc40000000000 */
[----:B------:R-:W-:Y:S01]  /*11f0*/  IMAD R4, R5, 0x2, R2 ;  /* 0x0000000205047824 */ /* 0x000fe200078e0202 */
[----:B------:R1:W-:Y:S01]  /*1200*/  STL [R1+0x4c4], R0 ;  /* 0x0004c40001007387 */ /* 0x0003e20000100800 */
[C---:B------:R-:W-:Y:S02]  /*1210*/  VIADD R213, R161.reuse, 0x68 ;  /* 0x00000068a1d57836 */ /* 0x040fe40000000000 */
[C---:B------:R-:W-:Y:S01]  /*1220*/  VIADD R212, R161.reuse, 0x70 ;  /* 0x00000070a1d47836 */ /* 0x040fe20000000000 */
[----:B------:R2:W-:Y:S01]  /*1230*/  STL [R1+0x4c8], R4 ;  /* 0x0004c80401007387 */ /* 0x0005e20000100800 */
[C---:B------:R-:W-:Y:S01]  /*1240*/  VIADD R211, R161.reuse, 0x78 ;  /* 0x00000078a1d37836 */ /* 0x040fe20000000000 */
[----:B0-----:R-:W-:Y:S01]  /*1250*/  SHF.R.S32.HI R3, RZ, 0x1f, R220 ;  /* 0x0000001fff037819 */ /* 0x001fe200000114dc */
[C---:B------:R-:W-:Y:S01]  /*1260*/  VIADD R210, R161.reuse, 0x80 ;  /* 0x00000080a1d27836 */ /* 0x040fe20000000000 */
[----:B------:R-:W-:Y:S01]  /*1270*/  STL [R1+0x4e4], R9 ;  /* 0x0004e40901007387 */ /* 0x000fe20000100800 */
[C---:B------:R-:W-:Y:S01]  /*1280*/  VIADD R209, R161.reuse, 0x88 ;  /* 0x00000088a1d17836 */ /* 0x040fe20000000000 */
[----:B-1----:R-:W-:Y:S01]  /*1290*/  SHF.R.S32.HI R0, RZ, 0x1f, R225 ;  /* 0x0000001fff007819 */ /* 0x002fe200000114e1 */
[C---:B------:R-:W-:Y:S01]  /*12a0*/  VIADD R208, R161.reuse, 0x90 ;  /* 0x00000090a1d07836 */ /* 0x040fe20000000000 */
[----:B------:R0:W-:Y:S01]  /*12b0*/  STL [R1+0x4ac], R3 ;  /* 0x0004ac0301007387 */ /* 0x0001e20000100800 */
[C---:B------:R-:W-:Y:S01]  /*12c0*/  VIADD R207, R161.reuse, 0x98 ;  /* 0x00000098a1cf7836 */ /* 0x040fe20000000000 */
[----:B--2---:R-:W-:Y:S01]  /*12d0*/  SHF.R.S32.HI R4, RZ, 0x1f, R224 ;  /* 0x0000001fff047819 */ /* 0x004fe200000114e0 */
[C---:B------:R-:W-:Y:S01]  /*12e0*/  VIADD R206, R161.reuse, 0xa0 ;  /* 0x000000a0a1ce7836 */ /* 0x040fe20000000000 */
[----:B------:R1:W-:Y:S01]  /*12f0*/  STL [R1+0x4c0], R0 ;  /* 0x0004c00001007387 */ /* 0x0003e20000100800 */
[----:B------:R-:W-:-:S02]  /*1300*/  VIADD R205, R161, 0xa8 ;  /* 0x000000a8a1cd7836 */ /* 0x000fc40000000000 */
        /* <DEDUP_REMOVED lines=12> */
[----:B------:R-:W-:Y:S01]  /*13d0*/  VIADD R196, R161, 0xe0 ;  /* 0x000000e0a1c47836 */ /* 0x000fe20000000000 */
[----:B------:R1:W-:Y:S01]  /*13e0*/  STL [R1+0x4b4], R0 ;  /* 0x0004b40001007387 */ /* 0x0003e20000100800 */
[----:B------:R-:W-:-:S02]  /*13f0*/  IMAD.SHL.U32 R154, R13, 0x4, RZ ;  /* 0x000000040d9a7824 */ /* 0x000fc400078e00ff */
[C---:B------:R-:W-:Y:S01]  /*1400*/  VIADD R195, R161.reuse, 0xe8 ;  /* 0x000000e8a1c37836 */ /* 0x040fe20000000000 */
[----:B------:R2:W-:Y:S01]  /*1410*/  STL [R1+0x4b0], R4 ;  /* 0x0004b00401007387 */ /* 0x0005e20000100800 */
[----:B------:R-:W-:Y:S01]  /*1420*/  VIADD R162, R154, 0x10 ;  /* 0x000000109aa27836 */ /* 0x000fe20000000000 */
[----:B0-----:R-:W-:Y:S01]  /*1430*/  SHF.R.S32.HI R3, RZ, 0x1f, R214 ;  /* 0x0000001fff037819 */ /* 0x001fe200000114d6 */
[C---:B------:R-:W-:Y:S01]  /*1440*/  VIADD R227, R161.reuse, 0xf0 ;  /* 0x000000f0a1e37836 */ /* 0x040fe20000000000 */
[----:B------:R-:W-:Y:S01]  /*1450*/  STL [R1+0x4e0], R6 ;  /* 0x0004e00601007387 */ /* 0x000fe20000100800 */
[----:B------:R-:W-:Y:S01]  /*1460*/  VIADD R226, R161, 0xf8 ;  /* 0x000000f8a1e27836 */ /* 0x000fe20000000000 */
[----:B-1----:R-:W-:Y:S01]  /*1470*/  SHF.R.S32.HI R0, RZ, 0x1f, R219 ;  /* 0x0000001fff007819 */ /* 0x002fe200000114db */
[----:B------:R-:W-:Y:S01]  /*1480*/  IMAD.SHL.U32 R190, R15, 0x8, RZ ;  /* 0x000000080fbe7824 */ /* 0x000fe200078e00ff */
[----:B------:R0:W-:Y:S01]  /*1490*/  STL [R1+0x494], R3 ;  /* 0x0004940301007387 */ /* 0x0001e20000100800 */
[----:B------:R-:W-:Y:S01]  /*14a0*/  SHF.R.S32.HI R8, RZ, 0x1f, R162 ;  /* 0x0000001fff087819 */ /* 0x000fe200000114a2 */
[----:B------:R-:W-:Y:S01]  /*14b0*/  IMAD.U32 R158, R158, 0x40, R9 ;  /* 0x000000409e9e7824 */ /* 0x000fe200078e0009 */
[----:B--2---:R-:W-:Y:S01]  /*14c0*/  SHF.R.S32.HI R4, RZ, 0x1f, R218 ;  /* 0x0000001fff047819 */ /* 0x004fe200000114da */
        /* <DEDUP_REMOVED lines=12> */
[----:B------:R-:W-:Y:S01]  /*1590*/  VIADD R191, R190, 0x1c0 ;  /* 0x000001c0bebf7836 */ /* 0x000fe20000000000 */
[----:B--2---:R-:W-:Y:S01]  /*15a0*/  SHF.R.S32.HI R4, RZ, 0x1f, R215 ;  /* 0x0000001fff047819 */ /* 0x004fe200000114d7 */
[----:B------:R-:W-:Y:S01]  /*15b0*/  IMAD.WIDE R158, R158, R159, UR42 ;  /* 0x0000002a9e9e7e25 */ /* 0x000fe2000f8e029f */
[----:B------:R1:W-:Y:S01]  /*15c0*/  STL [R1+0x49c], R0 ;  /* 0x00049c0001007387 */ /* 0x0003e20000100800 */
[----:B------:R-:W-:-:S02]  /*15d0*/  SHF.R.S32.HI R235, RZ, 0x1f, R187 ;  /* 0x0000001fffeb7819 */ /* 0x000fc400000114bb */
[----:B------:R-:W-:Y:S01]  /*15e0*/  SHF.R.S32.HI R234, RZ, 0x1f, R186 ;  /* 0x0000001fffea7819 */ /* 0x000fe200000114ba */
[----:B------:R2:W-:Y:S01]  /*15f0*/  STL [R1+0x498], R4 ;  /* 0x0004980401007387 */ /* 0x0005e20000100800 */
[----:B------:R-:W-:Y:S02]  /*1600*/  SHF.R.S32.HI R233, RZ, 0x1f, R185 ;  /* 0x0000001fffe97819 */ /* 0x000fe400000114b9 */
[----:B0-----:R-:W-:Y:S02]  /*1610*/  SHF.R.S32.HI R3, RZ, 0x1f, R208 ;  /* 0x0000001fff037819 */ /* 0x001fe400000114d0 */
[----:B------:R-:W-:Y:S02]  /*1620*/  SHF.R.S32.HI R232, RZ, 0x1f, R184 ;  /* 0x0000001fffe87819 */ /* 0x000fe400000114b8 */
[----:B-1----:R-:W-:Y:S01]  /*1630*/  SHF.R.S32.HI R0, RZ, 0x1f, R213 ;  /* 0x0000001fff007819 */ /* 0x002fe200000114d5 */
[----:B------:R0:W-:Y:S01]  /*1640*/  STL [R1+0x47c], R3 ;  /* 0x00047c0301007387 */ /* 0x0001e20000100800 */
[----:B------:R-:W-:-:S02]  /*1650*/  SHF.R.S32.HI R231, RZ, 0x1f, R167 ;  /* 0x0000001fffe77819 */ /* 0x000fc400000114a7 */
[----:B--2---:R-:W-:Y:S01]  /*1660*/  SHF.R.S32.HI R4, RZ, 0x1f, R212 ;  /* 0x0000001fff047819 */ /* 0x004fe200000114d4 */
[----:B------:R1:W-:Y:S01]  /*1670*/  STL [R1+0x490], R0 ;  /* 0x0004900001007387 */ /* 0x0003e20000100800 */
[----:B------:R-:W-:Y:S02]  /*1680*/  SHF.R.S32.HI R230, RZ, 0x1f, R192 ;  /* 0x0000001fffe67819 */ /* 0x000fe400000114c0 */
[----:B------:R-:W-:Y:S01]  /*1690*/  SHF.R.S32.HI R229, RZ, 0x1f, R191 ;  /* 0x0000001fffe57819 */ /* 0x000fe200000114bf */
[----:B------:R2:W-:Y:S01]  /*16a0*/  STL [R1+0x48c], R4 ;  /* 0x00048c0401007387 */ /* 0x0005e20000100800 */
[----:B0-----:R-:W-:Y:S02]  /*16b0*/  SHF.R.S32.HI R3, RZ, 0x1f, R205 ;  /* 0x0000001fff037819 */ /* 0x001fe400000114cd */
[----:B-1----:R-:W-:-:S03]  /*16c0*/  SHF.R.S32.HI R0, RZ, 0x1f, R210 ;  /* 0x0000001fff007819 */ /* 0x002fc600000114d2 */
[----:B------:R0:W-:Y:S01]  /*16d0*/  STL [R1+0x470], R3 ;  /* 0x0004700301007387 */ /* 0x0001e20000100800 */
[----:B--2---:R-:W-:-:S03]  /*16e0*/  SHF.R.S32.HI R4, RZ, 0x1f, R209 ;  /* 0x0000001fff047819 */ /* 0x004fc600000114d1 */
[----:B------:R1:W-:Y:S04]  /*16f0*/  STL [R1+0x484], R0 ;  /* 0x0004840001007387 */ /* 0x0003e80000100800 */
        /* <DEDUP_REMOVED lines=15> */
[----:B------:R-:W-:Y:S01]  /*17f0*/  STL [R1+0x44c], R3 ;  /* 0x00044c0301007387 */ /* 0x000fe20000100800 */
[----:B--2---:R-:W-:-:S03]  /*1800*/  SHF.R.S32.HI R4, RZ, 0x1f, R198 ;  /* 0x0000001fff047819 */ /* 0x004fc600000114c6 */
[----:B------:R0:W-:Y:S04]  /*1810*/  STL [R1+0x460], R0 ;  /* 0x0004600001007387 */ /* 0x0001e80000100800 */
[----:B------:R1:W-:Y:S01]  /*1820*/  STL [R1+0x45c], R4 ;  /* 0x00045c0401007387 */ /* 0x0003e20000100800 */
[----:B0-----:R-:W-:Y:S02]  /*1830*/  SHF.R.S32.HI R0, RZ, 0x1f, R196 ;  /* 0x0000001fff007819 */ /* 0x001fe400000114c4 */
[----:B-1----:R-:W-:-:S03]  /*1840*/  SHF.R.S32.HI R4, RZ, 0x1f, R195 ;  /* 0x0000001fff047819 */ /* 0x002fc600000114c3 */
[----:B------:R0:W-:Y:S04]  /*1850*/  STL [R1+0x454], R0 ;  /* 0x0004540001007387 */ /* 0x0001e80000100800 */
[----:B------:R1:W-:Y:S01]  /*1860*/  STL [R1+0x450], R4 ;  /* 0x0004500401007387 */ /* 0x0003e20000100800 */
[----:B0-----:R-:W-:-:S05]  /*1870*/  SHF.R.S32.HI R0, RZ, 0x1f, R226 ;  /* 0x0000001fff007819 */ /* 0x001fca00000114e2 */
[----:B------:R1:W-:Y:S02]  /*1880*/  STL [R1+0x448], R0 ;  /* 0x0004480001007387 */ /* 0x0003e40000100800 */
.L_x_6817:
[----:B------:R-:W-:Y:S01]  /*1890*/  ULDC.64 UR4, c[0x0][0xb20] ;  /* 0x0002c80000047ab9 */ /* 0x000fe20000000a00 */
[----:B012-4-:R-:W0:Y:S01]  /*18a0*/  LDC.64 R4, c[0x0][0xb00] ;  /* 0x0002c000ff047b82 */ /* 0x017e220000000a00 */
[----:B------:R-:W-:Y:S01]  /*18b0*/  ISETP.NE.U32.AND P0, PT, RZ, UR4, PT ;  /* 0x00000004ff007c0c */ /* 0x000fe2000bf05070 */
[----:B---3--:R-:W-:Y:S01]  /*18c0*/  IMAD.MOV.U32 R10, RZ, RZ, RZ ;  /* 0x000000ffff0a7224 */ /* 0x008fe200078e00ff */
        /* <DEDUP_REMOVED lines=13> */
[----:B-----5:R-:W-:Y:S01]  /*19a0*/  IMAD.U32 R24, RZ, RZ, UR4 ;  /* 0x00000004ff187e24 */ /* 0x020fe2000f8e00ff */
[----:B------:R-:W-:Y:S02]  /*19b0*/  ULDC.64 UR4, c[0x0][0x418] ;  /* 0x0001060000047ab9 */ /* 0x000fe40000000a00 */
[----:B------:R2:W5:Y:S01]  /*19c0*/  @P3 LDG.E R18, desc[UR44][R4.64] ;  /* 0x0000002c04123981 */ /* 0x000562000c1e1900 */
        /* <DEDUP_REMOVED lines=29> */
.L_x_6593:
[----:B------:R-:W-:Y:S02]  /*1ba0*/  IMAD.U32 R38, RZ, RZ, UR5 ;  /* 0x00000005ff267e24 */ /* 0x000fe4000f8e00ff */
[----:B------:R-:W-:Y:S01]  /*1bb0*/  IMAD.U32 R19, RZ, RZ, UR4 ;  /* 0x00000004ff137e24 */ /* 0x000fe2000f8e00ff */
[----:B------:R-:W-:Y:S06]  /*1bc0*/  @!P2 BRA `(.L_x_6594) ;  /* 0x000000000010a947 */ /* 0x000fec0003800000 */
[----:B------:R-:W0:Y:S02]  /*1bd0*/  LDC.64 R4, c[0x0][0xb18] ;  /* 0x0002c600ff047b82 */ /* 0x000e240000000a00 */
[----:B0-----:R-:W-:-:S05]  /*1be0*/  IMAD.WIDE R4, R91, 0x4, R4 ;  /* 0x000000045b047825 */ /* 0x001fca00078e0204 */
[----:B------:R0:W5:Y:S01]  /*1bf0*/  LDG.E R19, desc[UR44][R4.64] ;  /* 0x0000002c04137981 */ /* 0x000162000c1e1900 */
[----:B------:R-:W-:Y:S05]  /*1c00*/  BRA `(.L_x_6595) ;  /* 0x0000000000107947 */ /* 0x000fea0003800000 */
.L_x_6594:
[----:B------:R-:W-:Y:S05]  /*1c10*/  @!P3 BRA `(.L_x_6595) ;  /* 0x00000000000cb947 */ /* 0x000fea0003800000 */
[----:B------:R-:W2:Y:S04]  /*1c20*/  LDG.E R0, desc[UR44][R4.64] ;  /* 0x0000002c04007981 */ /* 0x000ea8000c1e1900 */
[----:B------:R-:W2:Y:S02]  /*1c30*/  LDG.E R19, desc[UR44][R4.64+0x4] ;  /* 0x0000042c04137981 */ /* 0x000ea4000c1e1900 */
[----:B--2---:R-:W-:-:S07]  /*1c40*/  IMAD.IADD R19, R19, 0x1, -R0 ;  /* 0x0000000113137824 */ /* 0x004fce00078e0a00 */
.L_x_6595:
[----:B------:R-:W-:Y:S02]  /*1c50*/  ULDC.64 UR4, c[0x0][0xb08] ;  /* 0x0002c20000047ab9 */ /* 0x000fe40000000a00 */
[----:B------:R-:W-:-:S04]  /*1c60*/  ISETP.NE.U32.AND P0, PT, RZ, UR4, PT ;  /* 0x00000004ff007c0c */ /* 0x000fc8000bf05070 */
[----:B------:R-:W-:Y:S01]  /*1c70*/  ISETP.NE.AND.EX P0, PT, RZ, UR5, PT, P0 ;  /* 0x00000005ff007c0c */ /* 0x000fe2000bf05300 */
[----:B------:R-:W-:Y:S02]  /*1c80*/  ULDC.64 UR4, c[0x0][0xb28] ;  /* 0x0002ca0000047ab9 */ /* 0x000fe40000000a00 */
[----:B------:R-:W-:-:S04]  /*1c90*/  ISETP.NE.U32.AND P1, PT, RZ, UR4, PT ;  /* 0x00000004ff007c0c */ /* 0x000fc8000bf25070 */
[----:B------:R-:W-:-:S06]  /*1ca0*/  ISETP.NE.AND.EX P1, PT, RZ, UR5, PT, P1 ;  /* 0x00000005ff007c0c */ /* 0x000fcc000bf25310 */
[----:B------:R-:W1:Y:S08]  /*1cb0*/  @P0 LDC.64 R6, c[0x0][0xb08] ;  /* 0x0002c200ff060b82 */ /* 0x000e700000000a00 */
[----:B0-----:R-:W0:Y:S01]  /*1cc0*/  @P1 LDC.64 R4, c[0x0][0xb28] ;  /* 0x0002ca00ff041b82 */ /* 0x001e220000000a00 */
[----:B-1----:R-:W-:-:S05]  /*1cd0*/  @P0 IMAD.WIDE R6, R91, 0x4, R6 ;  /* 0x000000045b060825 */ /* 0x002fca00078e0206 */
[----:B------:R-:W2:Y:S04]  /*1ce0*/  @P0 LDG.E R0, desc[UR44][R6.64] ;  /* 0x0000002c06000981 */ /* 0x000ea8000c1e1900 */
[----:B------:R-:W2:Y:S01]  /*1cf0*/  @P0 LDG.E R3, desc[UR44][R6.64+0x4] ;  /* 0x0000042c06030981 */ /* 0x000ea2000c1e1900 */
[----:B0-----:R-:W-:Y:S02]  /*1d00*/  @P1 IMAD.WIDE R8, R91, 0x4, R4 ;  /* 0x000000045b081825 */ /* 0x001fe400078e0204 */
[----:B------:R-:W0:Y:S02]  /*1d10*/  LDC R4, c[0x0][0x448] ;  /* 0x00011200ff047b82 */ /* 0x000e240000000800 */
[----:B-----5:R-:W-:-:S06]  /*1d20*/  IMAD.MOV.U32 R32, RZ, RZ, R19 ;  /* 0x000000ffff207224 */ /* 0x020fcc00078e0013 */
[----:B------:R1:W5:Y:S01]  /*1d30*/  @P1 LDG.E R32, desc[UR44][R8.64] ;  /* 0x0000002c08201981 */ /* 0x000362000c1e1900 */
[----:B------:R-:W-:Y:S02]  /*1d40*/  IMAD.SHL.U32 R164, R89, 0x40, RZ ;  /* 0x0000004059a47824 */ /* 0x000fe400078e00ff */
[----:B------:R-:W-:Y:S01]  /*1d50*/  IMAD.IADD R13, R19, 0x1, -R10 ;  /* 0x00000001130d7824 */ /* 0x000fe200078e0a0a */
[----:B0-----:R-:W-:Y:S02]  /*1d60*/  ISETP.NE.AND P1, PT, R4, 0x1, PT ;  /* 0x000000010400780c */ /* 0x001fe40003f25270 */
[----:B------:R-:W0:Y:S11]  /*1d70*/  LDC.64 R4, c[0x0][0xad8] ;  /* 0x0002b600ff047b82 */ /* 0x000e360000000a00 */
[----:B------:R-:W3:Y:S08]  /*1d80*/  @P1 LDC R11, c[0x0][0x44c] ;  /* 0x00011300ff0b1b82 */ /* 0x000ef00000000800 */
[----:B------:R-:W4:Y:S01]  /*1d90*/  @P1 LDC R12, c[0x0][0x450] ;  /* 0x00011400ff0c1b82 */ /* 0x000f220000000800 */
[----:B0-----:R-:W-:Y:S01]  /*1da0*/  ISETP.GE.AND P2, PT, R5, 0x1, PT ;  /* 0x000000010500780c */ /* 0x001fe20003f46270 */
[----:B--2---:R-:W-:-:S02]  /*1db0*/  @P0 IMAD.IADD R38, R3, 0x1, -R0 ;  /* 0x0000000103260824 */ /* 0x004fc400078e0a00 */
[----:B------:R-:W-:Y:S02]  /*1dc0*/  VIADD R0, R164, 0x3f ;  /* 0x0000003fa4007836 */ /* 0x000fe40000000000 */
[----:B------:R-:W-:Y:S02]  /*1dd0*/  IMAD.IADD R25, R13, 0x1, R38 ;  /* 0x000000010d197824 */ /* 0x000fe400078e0226 */
[----:B---3--:R-:W-:-:S03]  /*1de0*/  @P1 IMAD.HI.U32 R3, R0, R11, RZ ;  /* 0x0000000b00031227 */ /* 0x008fc600078e00ff */
        /* <DEDUP_REMOVED lines=21> */
.L_x_6598:
[----:B------:R-:W-:-:S13]  /*1f40*/  ISETP.NE.AND P0, PT, R5, 0x1, PT ;  /* 0x000000010500780c */ /* 0x000fda0003f05270 */
[----:B------:R-:W0:Y:S02]  /*1f50*/  @P0 LDC.64 R6, c[0x0][0xae0] ;  /* 0x0002b800ff060b82 */ /* 0x000e240000000a00 */
[----:B0-----:R-:W-:-:S05]  /*1f60*/  @P0 IMAD.HI.U32 R6, R0, R6, RZ ;  /* 0x0000000600060227 */ /* 0x001fca00078e00ff */
[----:B------:R-:W-:-:S07]  /*1f70*/  @P0 SHF.R.U32.HI R0, RZ, R7, R6 ;  /* 0x00000007ff000219 */ /* 0x000fce0000011606 */
.L_x_6599:
[----:B------:R-:W-:Y:S05]  /*1f80*/  BSYNC B0 ;  /* 0x0000000000007941 */ /* 0x000fea0003800000 */
.L_x_6597:
[----:B------:R-:W-:-:S05]  /*1f90*/  IMAD R3, R0, R5, R5 ;  /* 0x0000000500037224 */ /* 0x000fca00078e0205 */
[----:B------:R-:W-:-:S07]  /*1fa0*/  VIMNMX R4, R4, R3, PT ;  /* 0x0000000304047248 */ /* 0x000fce0003fe0100 */
.L_x_6596:
[----:B------:R-:W0:Y:S01]  /*1fb0*/  @P1 LDC R7, c[0x0][0x44c] ;  /* 0x00011300ff071b82 */ /* 0x000e220000000800 */
[----:B------:R-:W-:Y:S01]  /*1fc0*/  VIADD R4, R4, 0x3f ;  /* 0x0000003f04047836 */ /* 0x000fe20000000000 */
[----:B------:R-:W-:Y:S01]  /*1fd0*/  ULDC UR4, c[0x0][0xad4] ;  /* 0x0002b50000047ab9 */ /* 0x000fe20000000800 */
[----:B------:R-:W-:-:S03]  /*1fe0*/  IMAD.IADD R200, R25, 0x1, -R24 ;  /* 0x0000000119c87824 */ /* 0x000fc600078e0a18 */
[----:B------:R-:W-:Y:S02]  /*1ff0*/  SHF.R.S32.HI R3, RZ, 0x1f, R4 ;  /* 0x0000001fff037819 */ /* 0x000fe40000011404 */
[----:B------:R-:W1:Y:S02]  /*2000*/  @P1 LDC R9, c[0x0][0x450] ;  /* 0x00011400ff091b82 */ /* 0x000e640000000800 */
[----:B------:R-:W-:Y:S01]  /*2010*/  LEA.HI R3, R3, R4, RZ, 0x6 ;  /* 0x0000000403037211 */ /* 0x000fe200078f30ff */
[----:B0-----:R-:W-:-:S04]  /*2020*/  @P1 IMAD.HI.U32 R0, R164, R7, RZ ;  /* 0x00000007a4001227 */ /* 0x001fc800078e00ff */
[----:B------:R-:W-:Y:S01]  /*2030*/  IMAD.MOV.U32 R7, RZ, RZ, R164 ;  /* 0x000000ffff077224 */ /* 0x000fe200078e00a4 */
[----:B-1----:R-:W-:Y:S02]  /*2040*/  @P1 SHF.R.U32.HI R7, RZ, R9, R0 ;  /* 0x00000009ff071219 */ /* 0x002fe40000011600 */
[----:B------:R-:W-:-:S03]  /*2050*/  SHF.R.S32.HI R0, RZ, 0x6, R3 ;  /* 0x00000006ff007819 */ /* 0x000fc60000011403 */
[----:B------:R-:W-:Y:S01]  /*2060*/  IMAD.IADD R3, R200, 0x1, R7 ;  /* 0x00000001c8037824 */ /* 0x000fe200078e0207 */
        /* <DEDUP_REMOVED lines=13> */
.L_x_6602:
[----:B------:R-:W-:-:S13]  /*2140*/  ISETP.NE.AND P0, PT, R5, 0x1, PT ;  /* 0x000000010500780c */ /* 0x000fda0003f05270 */
[----:B------:R-:W0:Y:S02]  /*2150*/  @P0 LDC.64 R6, c[0x0][0xae0] ;  /* 0x0002b800ff060b82 */ /* 0x000e240000000a00 */
[----:B0-----:R-:W-:-:S05]  /*2160*/  @P0 IMAD.HI.U32 R6, R3, R6, RZ ;  /* 0x0000000603060227 */ /* 0x001fca00078e00ff */
[----:B------:R-:W-:-:S07]  /*2170*/  @P0 SHF.R.U32.HI R3, RZ, R7, R6 ;  /* 0x00000007ff030219 */ /* 0x000fce0000011606 */
.L_x_6603:
[----:B------:R-:W-:Y:S05]  /*2180*/  BSYNC B0 ;  /* 0x0000000000007941 */ /* 0x000fea0003800000 */
.L_x_6601:
[----:B------:R-:W-:-:S05]  /*2190*/  IMAD R3, R3, R5, RZ ;  /* 0x0000000503037224 */ /* 0x000fca00078e02ff */
[----:B------:R-:W-:-:S07]  /*21a0*/  VIMNMX R0, R0, R3, !PT ;  /* 0x0000000300007248 */ /* 0x000fce0007fe0100 */
.L_x_6600:
        /* <DEDUP_REMOVED lines=41> */
.L_x_6605:
[----:B------:R-:W-:Y:S05]  /*2440*/  BSYNC B0 ;  /* 0x0000000000007941 */ /* 0x000fea0003800000 */
.L_x_6604:
        /* <DEDUP_REMOVED lines=36> */
.L_x_6608:
[----:B------:R-:W-:Y:S05]  /*2690*/  BSYNC B6 ;  /* 0x0000000000067941 */ /* 0x000fea0003800000 */
.L_x_6607:
        /* <DEDUP_REMOVED lines=20> */
.L_x_6610:
[----:B------:R-:W-:Y:S05]  /*27e0*/  BSYNC B6 ;  /* 0x0000000000067941 */ /* 0x000fea0003800000 */
.L_x_6609:
[----:B------:R-:W-:Y:S01]  /*27f0*/  ULDC.64 UR4, c[0x0][0xaf0] ;  /* 0x0002bc0000047ab9 */ /* 0x000fe20000000a00 */
[----:B------:R-:W0:Y:S01]  /*2800*/  LDC R9, c[0x0][0x3f4] ;  /* 0x0000fd00ff097b82 */ /* 0x000e220000000800 */
[----:B------:R-:W-:Y:S01]  /*2810*/  ISETP.NE.U32.AND P0, PT, RZ, UR4, PT ;  /* 0x00000004ff007c0c */ /* 0x000fe2000bf05070 */
[----:B------:R-:W-:Y:S01]  /*2820*/  IMAD.IADD R21, R18, 0x1, R19 ;  /* 0x0000000112157824 */ /* 0x000fe200078e0213 */
[----:B------:R-:W-:Y:S01]  /*2830*/  SHF.R.S32.HI R23, RZ, 0x1f, R22 ;  /* 0x0000001fff177819 */ /* 0x000fe20000011416 */
[----:B------:R-:W-:Y:S01]  /*2840*/  ULDC.64 UR6, c[0x0][0xb00] ;  /* 0x0002c00000067ab9 */ /* 0x000fe20000000a00 */
[----:B------:R-:W-:Y:S01]  /*2850*/  ISETP.NE.AND.EX P0, PT, RZ, UR5, PT, P0 ;  /* 0x00000005ff007c0c */ /* 0x000fe2000bf05300 */
[----:B------:R-:W-:-:S12]  /*2860*/  ULDC.64 UR4, c[0x0][0x300] ;  /* 0x0000c00000047ab9 */ /* 0x000fd80000000a00 */
[----:B------:R-:W1:Y:S02]  /*2870*/  @P0 LDC.64 R4, c[0x0][0xaf0] ;  /* 0x0002bc00ff040b82 */ /* 0x000e640000000a00 */
[----:B-1----:R-:W-:-:S05]  /*2880*/  @P0 IMAD.WIDE R4, R91, 0x4, R4 ;  /* 0x000000045b040825 */ /* 0x002fca00078e0204 */
[----:B------:R1:W2:Y:S01]  /*2890*/  @P0 LDG.E R91, desc[UR44][R4.64] ;  /* 0x0000002c045b0981 */ /* 0x0002a2000c1e1900 */
[----:B------:R-:W-:Y:S02]  /*28a0*/  SHF.R.S32.HI R7, RZ, 0x1f, R21 ;  /* 0x0000001fff077819 */ /* 0x000fe40000011415 */
[----:B0-----:R-:W-:Y:S02]  /*28b0*/  ISETP.GE.AND P1, PT, R22, R9, PT ;  /* 0x000000091600720c */ /* 0x001fe40003f26270 */
[----:B------:R-:W-:Y:S01]  /*28c0*/  ISETP.NE.U32.AND P0, PT, RZ, UR6, PT ;  /* 0x00000006ff007c0c */ /* 0x000fe2000bf05070 */
[----:B------:R-:W-:Y:S01]  /*28d0*/  IMAD R0, R7, UR4, RZ ;  /* 0x0000000407007c24 */ /* 0x000fe2000f8e02ff */
[----:B------:R-:W-:Y:S02]  /*28e0*/  SHF.R.S32.HI R44, RZ, 0x1f, R152 ;  /* 0x0000001fff2c7819 */ /* 0x000fe40000011498 */
[----:B------:R-:W-:Y:S01]  /*28f0*/  ISETP.NE.AND.EX P0, PT, RZ, UR7, PT, P0 ;  /* 0x00000007ff007c0c */ /* 0x000fe2000bf05300 */
[----:B-1----:R-:W-:Y:S01]  /*2900*/  IMAD.WIDE.U32 R4, R21, UR4, RZ ;  /* 0x0000000415047c25 */ /* 0x002fe2000f8e00ff */
[----:B------:R-:W-:-:S03]  /*2910*/  ULDC.64 UR6, c[0x0][0x338] ;  /* 0x0000ce0000067ab9 */ /* 0x000fc60000000a00 */
[----:B------:R-:W-:Y:S01]  /*2920*/  IMAD R3, R21, UR5, R0 ;  /* 0x0000000515037c24 */ /* 0x000fe2000f8e0200 */
[----:B------:R-:W-:Y:S02]  /*2930*/  ULDC.64 UR4, c[0x0][0x330] ;  /* 0x0000cc0000047ab9 */ /* 0x000fe40000000a00 */
[----:B------:R-:W-:-:S04]  /*2940*/  IMAD.WIDE.U32 R26, R166, UR4, R22 ;  /* 0x00000004a61a7c25 */ /* 0x000fc8000f8e0016 */
[----:B------:R-:W-:Y:S01]  /*2950*/  IMAD.IADD R5, R5, 0x1, R3 ;  /* 0x0000000105057824 */ /* 0x000fe200078e0203 */
[----:B------:R-:W-:Y:S01]  /*2960*/  SEL R3, R9, RZ, P1 ;  /* 0x000000ff09037207 */ /* 0x000fe20000800000 */
[C---:B------:R-:W-:Y:S01]  /*2970*/  IMAD R27, R166.reuse, UR5, R27 ;  /* 0x00000005a61b7c24 */ /* 0x040fe2000f8e021b */
[----:B------:R-:W-:Y:S02]  /*2980*/  ULDC.64 UR4, c[0x0][0x308] ;  /* 0x0000c20000047ab9 */ /* 0x000fe40000000a00 */
[----:B------:R-:W-:-:S04]  /*2990*/  IMAD.WIDE.U32 R4, R166, UR4, R4 ;  /* 0x00000004a6047c25 */ /* 0x000fc8000f8e0004 */
[----:B------:R-:W-:Y:S02]  /*29a0*/  IMAD.IADD R3, R22, 0x1, R3 ;  /* 0x0000000116037824 */ /* 0x000fe400078e0203 */
[----:B------:R-:W-:Y:S01]  /*29b0*/  IMAD R5, R166, UR5, R5 ;  /* 0x00000005a6057c24 */ /* 0x000fe2000f8e0205 */
[----:B------:R-:W-:Y:S01]  /*29c0*/  ULDC.64 UR4, c[0x0][0x310] ;  /* 0x0000c40000047ab9 */ /* 0x000fe20000000a00 */
[----:B--2---:R-:W-:Y:S02]  /*29d0*/  SHF.R.S32.HI R0, RZ, 0x1f, R91 ;  /* 0x0000001fff007819 */ /* 0x004fe4000001145b */
[----:B------:R-:W-:Y:S02]  /*29e0*/  SEL R91, R91, RZ, !P0 ;  /* 0x000000ff5b5b7207 */ /* 0x000fe40004000000 */
[----:B------:R-:W-:Y:S02]  /*29f0*/  SEL R6, R0, RZ, !P0 ;  /* 0x000000ff00067207 */ /* 0x000fe40004000000 */
[----:B------:R-:W-:Y:S01]  /*2a00*/  SHF.R.S32.HI R0, RZ, 0x1f, R3 ;  /* 0x0000001fff007819 */ /* 0x000fe20000011403 */
[----:B------:R-:W-:Y:S01]  /*2a10*/  IMAD.WIDE.U32 R18, R91, UR4, R4 ;  /* 0x000000045b127c25 */ /* 0x000fe2000f8e0004 */
[----:B------:R-:W-:-:S02]  /*2a20*/  IADD3 R20, P0, R152, R21, RZ ;  /* 0x0000001598147210 */ /* 0x000fc40007f1e0ff */
[----:B------:R-:W-:Y:S01]  /*2a30*/  LEA.HI R0, R0, R3, RZ, 0x3 ;  /* 0x0000000300007211 */ /* 0x000fe200078f18ff */
[C---:B------:R-:W-:Y:S02]  /*2a40*/  IMAD R8, R6.reuse, UR4, RZ ;  /* 0x0000000406087c24 */ /* 0x040fe4000f8e02ff */
[----:B------:R-:W-:Y:S01]  /*2a50*/  IMAD R6, R6, UR6, RZ ;  /* 0x0000000606067c24 */ /* 0x000fe2000f8e02ff */
[----:B------:R-:W-:Y:S01]  /*2a60*/  SHF.R.S32.HI R39, RZ, 0x3, R0 ;  /* 0x00000003ff277819 */ /* 0x000fe20000011400 */
[C---:B------:R-:W-:Y:S02]  /*2a70*/  IMAD R3, R91.reuse, UR5, R8 ;  /* 0x000000055b037c24 */ /* 0x040fe4000f8e0208 */
[----:B------:R-:W-:-:S04]  /*2a80*/  IMAD.WIDE.U32 R26, R91, UR6, R26 ;  /* 0x000000065b1a7c25 */ /* 0x000fc8000f8e001a */
[----:B------:R-:W-:Y:S02]  /*2a90*/  IMAD R91, R91, UR7, R6 ;  /* 0x000000075b5b7c24 */ /* 0x000fe4000f8e0206 */
[----:B------:R-:W-:Y:S02]  /*2aa0*/  IMAD.X R21, R7, 0x1, R44, P0 ;  /* 0x0000000107157824 */ /* 0x000fe400000e062c */
[----:B------:R-:W-:Y:S02]  /*2ab0*/  IMAD.IADD R3, R19, 0x1, R3 ;  /* 0x0000000113037824 */ /* 0x000fe400078e0203 */
[----:B------:R-:W-:-:S07]  /*2ac0*/  IMAD.IADD R0, R27, 0x1, R91 ;  /* 0x000000011b007824 */ /* 0x000fce00078e025b */
.L_x_6640:
[----:B----4-:R-:W0:Y:S01]  /*2ad0*/  LDC.64 R14, c[0x0][0x300] ;  /* 0x0000c000ff0e7b82 */ /* 0x010e220000000a00 */
[----:B------:R-:W-:Y:S01]  /*2ae0*/  VIADD R36, R36, 0xffffffff ;  /* 0xffffffff24247836 */ /* 0x000fe20000000000 */
[----:B------:R-:W-:Y:S05]  /*2af0*/  YIELD ;  /* 0x0000000000007946 */ /* 0x000fea0003800000 */
[----:B---3--:R-:W-:Y:S01]  /*2b00*/  SHF.R.S32.HI R31, RZ, 0x1f, R36 ;  /* 0x0000001fff1f7819 */ /* 0x008fe20000011424 */
[----:B-1----:R-:W1:Y:S01]  /*2b10*/  LDC R43, c[0x0][0x3f4] ;  /* 0x0000fd00ff2b7b82 */ /* 0x002e620000000800 */
[----:B------:R-:W-:Y:S01]  /*2b20*/  IMAD.MOV.U32 R8, RZ, RZ, R22 ;  /* 0x000000ffff087224 */ /* 0x000fe200078e0016 */
[----:B------:R-:W-:Y:S01]  /*2b30*/  BSSY B0, `(.L_x_6611) ;  /* 0x00001b9000007945 */ /* 0x000fe20003800000 */
[----:B------:R-:W-:-:S02]  /*2b40*/  IMAD.MOV.U32 R9, RZ, RZ, R23 ;  /* 0x000000ffff097224 */ /* 0x000fc400078e0017 */
[----:B------:R-:W-:Y:S02]  /*2b50*/  IMAD.SHL.U32 R30, R157, 0x40, RZ ;  /* 0x000000409d1e7824 */ /* 0x000fe400078e00ff */
[----:B--2---:R-:W-:Y:S01]  /*2b60*/  IMAD.SHL.U32 R47, R153, 0x1000, RZ ;  /* 0x00001000992f7824 */ /* 0x004fe200078e00ff */
[----:B------:R-:W2:Y:S02]  /*2b70*/  LDC.64 R34, c[0x0][0x2e8] ;  /* 0x0000ba00ff227b82 */ /* 0x000ea40000000a00 */
[----:B------:R-:W-:-:S04]  /*2b80*/  LOP3.LUT R30, R30, 0x1c0, RZ, 0xc0, !PT ;  /* 0x000001c01e1e7812 */ /* 0x000fc800078ec0ff */
[----:B------:R-:W-:Y:S01]  /*2b90*/  LOP3.LUT R46, R30, 0x18, R22, 0xf8, !PT ;  /* 0x000000181e2e7812 */ /* 0x000fe200078ef816 */
[-C--:B0-----:R-:W-:Y:S01]  /*2ba0*/  IMAD R4, R31, R14.reuse, RZ ;  /* 0x0000000e1f047224 */ /* 0x081fe200078e02ff */
[----:B------:R-:W-:Y:S01]  /*2bb0*/  SHF.R.U32.HI R28, RZ, 0x3, R30 ;  /* 0x00000003ff1c7819 */ /* 0x000fe2000001161e */
[-C--:B------:R-:W-:Y:S02]  /*2bc0*/  IMAD R29, R44, R14.reuse, RZ ;  /* 0x0000000e2c1d7224 */ /* 0x080fe400078e02ff */
[C---:B------:R-:W-:Y:S02]  /*2bd0*/  IMAD R11, R36.reuse, R15, R4 ;  /* 0x0000000f240b7224 */ /* 0x040fe400078e0204 */
[----:B------:R-:W-:-:S04]  /*2be0*/  IMAD.WIDE.U32 R4, R36, R14, RZ ;  /* 0x0000000e24047225 */ /* 0x000fc800078e00ff */
[C---:B------:R-:W-:Y:S02]  /*2bf0*/  IMAD R29, R152.reuse, R15, R29 ;  /* 0x0000000f981d7224 */ /* 0x040fe400078e021d */
[----:B------:R-:W-:-:S04]  /*2c00*/  IMAD.WIDE.U32 R6, R152, R14, R8 ;  /* 0x0000000e98067225 */ /* 0x000fc800078e0008 */
[----:B------:R-:W-:Y:S02]  /*2c10*/  IMAD.SHL.U32 R40, R4, 0x40, RZ ;  /* 0x0000004004287824 */ /* 0x000fe400078e00ff */
[----:B------:R-:W-:Y:S02]  /*2c20*/  IMAD.IADD R11, R5, 0x1, R11 ;  /* 0x00000001050b7824 */ /* 0x000fe400078e020b */
[----:B------:R-:W-:Y:S01]  /*2c30*/  IMAD.IADD R5, R7, 0x1, R29 ;  /* 0x0000000107057824 */ /* 0x000fe200078e021d */
[----:B------:R-:W-:Y:S01]  /*2c40*/  IADD3 R6, P0, P2, R40, R6, R18 ;  /* 0x0000000628067210 */ /* 0x000fe20007a1e012 */
[----:B------:R-:W-:Y:S01]  /*2c50*/  IMAD.SHL.U32 R15, R165, 0x200, RZ ;  /* 0x00000200a50f7824 */ /* 0x000fe200078e00ff */
[----:B------:R-:W-:Y:S02]  /*2c60*/  SHF.L.U64.HI R41, R4, 0x6, R11 ;  /* 0x0000000604297819 */ /* 0x000fe4000001020b */
[----:B--2---:R-:W-:Y:S02]  /*2c70*/  LEA R12, P3, R6, R34, 0x1 ;  /* 0x00000022060c7211 */ /* 0x004fe400078608ff */
[----:B------:R-:W-:-:S02]  /*2c80*/  IADD3.X R4, R41, R5, R3, P0, P2 ;  /* 0x0000000529047210 */ /* 0x000fc400007e4403 */
[----:B-1----:R-:W-:Y:S02]  /*2c90*/  ISETP.GE.AND P0, PT, R43, 0x1, PT ;  /* 0x000000012b00780c */ /* 0x002fe40003f06270 */
[----:B------:R-:W-:Y:S02]  /*2ca0*/  LOP3.LUT R46, R15, R46, R28, 0xf6, !PT ;  /* 0x0000002e0f2e7212 */ /* 0x000fe400078ef61c */
[----:B------:R-:W-:Y:S02]  /*2cb0*/  LEA.HI.X R13, R6, R35, R4, 0x1, P3 ;  /* 0x00000023060d7211 */ /* 0x000fe400018f0c04 */
[----:B------:R-:W-:Y:S01]  /*2cc0*/  ISETP.GT.AND P2, PT, R36, R37, PT ;  /* 0x000000252400720c */ /* 0x000fe20003f44270 */
[----:B------:R-:W-:-:S04]  /*2cd0*/  IMAD.IADD R5, R46, 0x1, R47 ;  /* 0x000000012e057824 */ /* 0x000fc800078e022f */
[----:B------:R-:W-:Y:S02]  /*2ce0*/  IMAD R42, R5, 0x2, R2 ;  /* 0x00000002052a7824 */ /* 0x000fe400078e0202 */
[----:B------:R-:W-:Y:S06]  /*2cf0*/  @!P0 BRA `(.L_x_6612) ;  /* 0x0000001400fc8947 */ /* 0x000fec0003800000 */
[----:B------:R-:W0:Y:S01]  /*2d00*/  LDC.64 R4, c[0x0][0x3f8] ;  /* 0x0000fe00ff047b82 */ /* 0x000e220000000a00 */
[----:B------:R-:W-:Y:S02]  /*2d10*/  ULDC.U8 UR4, c[0x0][0x410] ;  /* 0x0001040000047ab9 */ /* 0x000fe40000000000 */
[----:B------:R-:W-:Y:S01]  /*2d20*/  ISETP.NE.AND P0, PT, RZ, UR4, PT ;  /* 0x00000004ff007c0c */ /* 0x000fe2000bf05270 */
[-C--:B0-----:R-:W-:Y:S02]  /*2d30*/  IMAD R10, R31, R4.reuse, RZ ;  /* 0x000000041f0a7224 */ /* 0x081fe400078e02ff */
[----:B------:R-:W-:-:S04]  /*2d40*/  IMAD.WIDE.U32 R6, R36, R4, RZ ;  /* 0x0000000424067225 */ /* 0x000fc800078e00ff */
[----:B------:R-:W-:Y:S02]  /*2d50*/  IMAD R11, R36, R5, R10 ;  /* 0x00000005240b7224 */ /* 0x000fe400078e020a */
[----:B------:R-:W-:Y:S02]  /*2d60*/  IMAD.SHL.U32 R51, R6, 0x40, RZ ;  /* 0x0000004006337824 */ /* 0x000fe400078e00ff */
[----:B------:R-:W-:-:S05]  /*2d70*/  IMAD.IADD R7, R7, 0x1, R11 ;  /* 0x0000000107077824 */ /* 0x000fca00078e020b */
[----:B------:R-:W-:Y:S01]  /*2d80*/  SHF.L.U64.HI R49, R6, 0x6, R7 ;  /* 0x0000000606317819 */ /* 0x000fe20000010207 */
[----:B------:R-:W-:Y:S06]  /*2d90*/  @!P0 BRA `(.L_x_6613) ;  /* 0x0000000800d88947 */ /* 0x000fec0003800000 */
[----:B------:R-:W0:Y:S01]  /*2da0*/  LDC.64 R6, c[0x0][0x408] ;  /* 0x00010200ff067b82 */ /* 0x000e220000000a00 */
[----:B------:R-:W-:Y:S01]  /*2db0*/  IMAD R8, R36, -0x40, R38 ;  /* 0xffffffc024087824 */ /* 0x000fe200078e0226 */
[----:B------:R-:W-:Y:S01]  /*2dc0*/  BSSY B1, `(.L_x_6614) ;  /* 0x0000030000017945 */ /* 0x000fe20003800000 */
[----:B------:R-:W-:Y:S02]  /*2dd0*/  CS2R R10, SRZ ;  /* 0x00000000000a7805 */ /* 0x000fe4000001ff00 */
[----:B------:R-:W-:Y:S02]  /*2de0*/  CS2R R28, SRZ ;  /* 0x00000000001c7805 */ /* 0x000fe4000001ff00 */
[----:B------:R-:W-:Y:S02]  /*2df0*/  CS2R R14, SRZ ;  /* 0x00000000000e7805 */ /* 0x000fe4000001ff00 */
[----:B------:R-:W-:-:S04]  /*2e00*/  VIMNMX R9, R8, 0x40, PT ;  /* 0x0000004008097848 */ /* 0x000fc80003fe0100 */
[----:B------:R-:W-:Y:S02]  /*2e10*/  ISETP.GE.AND P3, PT, R152, R9, PT ;  /* 0x000000099800720c */ /* 0x000fe40003f66270 */
[----:B------:R-:W-:Y:S01]  /*2e20*/  CS2R R8, SRZ ;  /* 0x0000000000087805 */ /* 0x000fe2000001ff00 */
[----:B0-----:R-:W-:-:S04]  /*2e30*/  IMAD R30, R31, R6, RZ ;  /* 0x000000061f1e7224 */ /* 0x001fc800078e02ff */
[----:B------:R-:W-:-:S06]  /*2e40*/  IMAD R35, R36, R7, R30 ;  /* 0x0000000724237224 */ /* 0x000fcc00078e021e */
[----:B------:R-:W-:Y:S05]  /*2e50*/  @P3 BRA `(.L_x_6615) ;  /* 0x0000000000983947 */ /* 0x000fea0003800000 */
[----:B------:R-:W-:Y:S01]  /*2e60*/  SHF.R.S32.HI R155, RZ, 0x1f, R154 ;  /* 0x0000001fff9b7819 */ /* 0x000fe2000001149a */
[C---:B------:R-:W-:Y:S01]  /*2e70*/  IMAD R8, R44.reuse, R6, RZ ;  /* 0x000000062c087224 */ /* 0x040fe200078e02ff */
[----:B-----5:R-:W-:Y:S01]  /*2e80*/  SHF.R.S32.HI R31, RZ, 0x1f, R32 ;  /* 0x0000001fff1f7819 */ /* 0x020fe20000011420 */
[----:B------:R-:W-:Y:S01]  /*2e90*/  IMAD R10, R44, R4, RZ ;  /* 0x000000042c0a7224 */ /* 0x000fe200078e02ff */
[----:B------:R-:W-:Y:S01]  /*2ea0*/  ISETP.GE.AND P0, PT, R154, R43, PT ;  /* 0x0000002b9a00720c */ /* 0x000fe20003f06270 */
[----:B------:R-:W-:Y:S01]  /*2eb0*/  IMAD R45, R152, R7, R8 ;  /* 0x00000007982d7224 */ /* 0x000fe200078e0208 */
[----:B------:R-:W-:Y:S01]  /*2ec0*/  ISETP.GE.AND P5, PT, R162, R43, PT ;  /* 0x0000002ba200720c */ /* 0x000fe20003fa6270 */
[C---:B------:R-:W-:Y:S01]  /*2ed0*/  IMAD.WIDE.U32 R8, R152.reuse, R6, R154 ;  /* 0x0000000698087225 */ /* 0x040fe200078e009a */
[----:B------:R-:W-:Y:S01]  /*2ee0*/  ULDC.64 UR4, c[0x0][0x3e8] ;  /* 0x0000fa0000047ab9 */ /* 0x000fe20000000a00 */
[----:B------:R-:W-:Y:S02]  /*2ef0*/  ULDC.64 UR6, c[0x0][0x400] ;  /* 0x0001000000067ab9 */ /* 0x000fe40000000a00 */
[----:B------:R-:W-:-:S02]  /*2f00*/  IMAD R41, R152, R5, R10 ;  /* 0x0000000598297224 */ /* 0x000fc400078e020a */
[----:B------:R-:W-:Y:S02]  /*2f10*/  IMAD R30, R31, R6, RZ ;  /* 0x000000061f1e7224 */ /* 0x000fe400078e02ff */
[----:B------:R-:W-:-:S04]  /*2f20*/  IMAD.WIDE.U32 R10, R152, R4, R154 ;  /* 0x00000004980a7225 */ /* 0x000fc800078e009a */
[----:B------:R-:W-:Y:S02]  /*2f30*/  IMAD.IADD R9, R9, 0x1, R45 ;  /* 0x0000000109097824 */ /* 0x000fe400078e022d */
[C---:B------:R-:W-:Y:S02]  /*2f40*/  IMAD R45, R32.reuse, R7, R30 ;  /* 0x00000007202d7224 */ /* 0x040fe400078e021e */
[----:B------:R-:W-:Y:S02]  /*2f50*/  IMAD.IADD R7, R11, 0x1, R41 ;  /* 0x000000010b077824 */ /* 0x000fe400078e0229 */
[----:B------:R-:W-:Y:S02]  /*2f60*/  IMAD R11, R31, R4, RZ ;  /* 0x000000041f0b7224 */ /* 0x000fe400078e02ff */
[----:B------:R-:W-:-:S04]  /*2f70*/  IMAD.WIDE.U32 R8, R32, R6, R8 ;  /* 0x0000000620087225 */ /* 0x000fc800078e0008 */
[----:B------:R-:W-:-:S04]  /*2f80*/  IMAD.WIDE.U32 R30, R36, R6, RZ ;  /* 0x00000006241e7225 */ /* 0x000fc800078e00ff */
[----:B------:R-:W-:Y:S01]  /*2f90*/  IMAD.MOV.U32 R6, RZ, RZ, R10 ;  /* 0x000000ffff067224 */ /* 0x000fe200078e000a */
[----:B------:R-:W-:Y:S01]  /*2fa0*/  LEA R8, P4, R30, R8, 0x6 ;  /* 0x000000081e087211 */ /* 0x000fe200078830ff */
[C---:B------:R-:W-:Y:S02]  /*2fb0*/  IMAD R11, R32.reuse, R5, R11 ;  /* 0x00000005200b7224 */ /* 0x040fe400078e020b */
[----:B------:R-:W-:-:S04]  /*2fc0*/  IMAD.WIDE.U32 R6, R32, R4, R6 ;  /* 0x0000000420067225 */ /* 0x000fc800078e0006 */
[----:B------:R-:W-:Y:S01]  /*2fd0*/  IMAD.IADD R5, R9, 0x1, R45 ;  /* 0x0000000109057824 */ /* 0x000fe200078e022d */
[----:B------:R-:W-:Y:S01]  /*2fe0*/  IADD3 R9, P6, R51, R6, RZ ;  /* 0x0000000633097210 */ /* 0x000fe20007fde0ff */
[----:B------:R-:W-:-:S03]  /*2ff0*/  IMAD.IADD R31, R31, 0x1, R35 ;  /* 0x000000011f1f7824 */ /* 0x000fc600078e0223 */
[----:B------:R-:W-:Y:S02]  /*3000*/  IADD3.X R10, R49, R7, R11, P6, !PT ;  /* 0x00000007310a7210 */ /* 0x000fe400037fe40b */
[----:B------:R-:W-:Y:S02]  /*3010*/  LEA.HI.X R31, R30, R5, R31, 0x6, P4 ;  /* 0x000000051e1f7211 */ /* 0x000fe400020f341f */
[C---:B------:R-:W-:Y:S02]  /*3020*/  LEA R4, P6, R9.reuse, UR4, 0x1 ;  /* 0x0000000409047c11 */ /* 0x040fe4000f8c08ff */
[----:B------:R-:W-:Y:S02]  /*3030*/  LEA R6, P4, R8, UR6, 0x1 ;  /* 0x0000000608067c11 */ /* 0x000fe4000f8808ff */
[----:B------:R-:W-:Y:S02]  /*3040*/  LEA.HI.X R5, R9, UR5, R10, 0x1, P6 ;  /* 0x0000000509057c11 */ /* 0x000fe4000b0f0c0a */
[----:B------:R-:W-:-:S02]  /*3050*/  CS2R R10, SRZ ;  /* 0x00000000000a7805 */ /* 0x000fc4000001ff00 */
[----:B------:R-:W-:Y:S02]  /*3060*/  LEA.HI.X R7, R8, UR7, R31, 0x1, P4 ;  /* 0x0000000708077c11 */ /* 0x000fe4000a0f0c1f */
[----:B------:R-:W-:Y:S01]  /*3070*/  CS2R R8, SRZ ;  /* 0x0000000000087805 */ /* 0x000fe2000001ff00 */
[----:B------:R0:W5:Y:S04]  /*3080*/  @!P0 LDG.E.64 R28, desc[UR44][R4.64] ;  /* 0x0000002c041c8981 */ /* 0x000168000c1e1b00 */
[----:B------:R0:W5:Y:S04]  /*3090*/  @!P5 LDG.E.64 R10, desc[UR44][R4.64+0x20] ;  /* 0x0000202c040ad981 */ /* 0x000168000c1e1b00 */
[----:B------:R0:W5:Y:S04]  /*30a0*/  @!P0 LDG.E.64 R14, desc[UR44][R6.64] ;  /* 0x0000002c060e8981 */ /* 0x000168000c1e1b00 */
[----:B------:R0:W5:Y:S02]  /*30b0*/  @!P5 LDG.E.64 R8, desc[UR44][R6.64+0x20] ;  /* 0x0000202c0608d981 */ /* 0x000164000c1e1b00 */
.L_x_6615:
[----:B------:R-:W-:Y:S05]  /*30c0*/  BSYNC B1 ;  /* 0x0000000000017941 */ /* 0x000fea0003800000 */
.L_x_6614:
[----:B------:R-:W-:Y:S01]  /*30d0*/  UISETP.NE.AND UP0, UPT, UR39, URZ, UPT ;  /* 0x0000003f2700728c */ /* 0x000fe2000bf05270 */
        /* <DEDUP_REMOVED lines=13> */
[----:B------:R-:W-:Y:S06]  /*31b0*/  @P4 BRA `(.L_x_6616) ;  /* 0x0000000000044947 */ /* 0x000fec0003800000 */
[----:B------:R-:W-:Y:S01]  /*31c0*/  BPT.TRAP 0x1 ;  /* 0x000000040000795c */ /* 0x000fe20000300000 */
.L_x_6616:
[----:B------:R-:W-:Y:S01]  /*31d0*/  IMAD R45, R153, 0x8, R2 ;  /* 0x00000008992d7824 */ /* 0x000fe200078e0202 */
[----:B------:R-:W-:Y:S01]  /*31e0*/  SHF.L.U32 R48, R156, 0x1f, RZ ;  /* 0x0000001f9c307819 */ /* 0x000fe200000006ff */
[----:B------:R-:W-:Y:S03]  /*31f0*/  BSSY B1, `(.L_x_6617) ;  /* 0x0000003000017945 */ /* 0x000fe60003800000 */
[----:B------:R-:W0:Y:S02]  /*3200*/  SYNCS.PHASECHK.TRANS64.TRYWAIT P0, [R45+URZ+0x38890], R48 ;  /* 0x038890302d0075a7 */ /* 0x000e24000800017f */
[----:B0-----:R-:W-:Y:S05]  /*3210*/  @!P0 BRA `(.L_x_6618) ;  /* 0x000003e800688947 */ /* 0x001fea0003800000 */
.L_x_7026:
[----:B------:R-:W-:Y:S05]  /*3220*/  BSYNC B1 ;  /* 0x0000000000017941 */ /* 0x000fea0003800000 */
.L_x_6617:
[----:B------:R-:W-:Y:S05]  /*3230*/  @P3 BRA `(.L_x_6619) ;  /* 0x0000001400203947 */ /* 0x000fea0003800000 */
[----:B------:R-:W1:Y:S01]  /*3240*/  LDC R51, c[0x0][0x2f4] ;  /* 0x0000bd00ff337b82 */ /* 0x000e620000000800 */
[----:B------:R-:W-:Y:S01]  /*3250*/  BSSY B1, `(.L_x_6620) ;  /* 0x0000032000017945 */ /* 0x000fe20003800000 */
[----:B-1----:R-:W-:-:S13]  /*3260*/  ISETP.GE.AND P0, PT, R22, R51, PT ;  /* 0x000000331600720c */ /* 0x002fda0003f06270 */
[----:B------:R-:W-:Y:S05]  /*3270*/  @P0 BRA `(.L_x_6621) ;  /* 0x0000000000bc0947 */ /* 0x000fea0003800000 */
[----:B------:R1:W2:Y:S01]  /*3280*/  LDS.128 R4, [R42+0x22400] ;  /* 0x022400002a047984 */ /* 0x0002a20000000c00 */
[----:B------:R-:W-:Y:S01]  /*3290*/  ISETP.GE.AND P0, PT, R154, R43, PT ;  /* 0x0000002b9a00720c */ /* 0x000fe20003f06270 */
[----:B------:R-:W-:-:S12]  /*32a0*/  BSSY B2, `(.L_x_6622) ;  /* 0x000002b000027945 */ /* 0x000fd80003800000 */
[----:B-1----:R-:W-:Y:S05]  /*32b0*/  @P0 BRA `(.L_x_6623) ;  /* 0x0000000000a40947 */ /* 0x002fea0003800000 */
[--C-:B------:R-:W-:Y:S02]  /*32c0*/  SHF.R.U64 R28, R28, 0x10, R29.reuse ;  /* 0x000000101c1c7819 */ /* 0x100fe4000000121d */
[----:B------:R-:W-:Y:S02]  /*32d0*/  SHF.R.U32.HI R30, RZ, 0x10, R29 ;  /* 0x00000010ff1e7819 */ /* 0x000fe4000001161d */
[--C-:B------:R-:W-:Y:S01]  /*32e0*/  SHF.R.U64 R29, R14, 0x10, R15.reuse ;  /* 0x000000100e1d7819 */ /* 0x100fe2000000120f */
[----:B--2---:R-:W-:Y:S01]  /*32f0*/  IMAD.MOV.U32 R14, RZ, RZ, R6 ;  /* 0x000000ffff0e7224 */ /* 0x004fe200078e0006 */
[----:B------:R-:W-:Y:S01]  /*3300*/  SHF.R.U32.HI R34, RZ, 0x10, R15 ;  /* 0x00000010ff227819 */ /* 0x000fe2000001160f */
[----:B------:R-:W-:Y:S02]  /*3310*/  HADD2.F32 R6, -RZ, R5.H1_H1 ;  /* 0x30000005ff067230 */ /* 0x000fe40000004100 */
[----:B------:R-:W-:Y:S02]  /*3320*/  HADD2.F32 R29, -RZ, R29.H0_H0 ;  /* 0x2000001dff1d7230 */ /* 0x000fe40000004100 */
[----:B------:R-:W-:-:S02]  /*3330*/  HADD2.F32 R5, -RZ, R5.H0_H0 ;  /* 0x20000005ff057230 */ /* 0x000fc40000004100 */
[----:B------:R-:W-:Y:S02]  /*3340*/  HADD2.F32 R34, -RZ, R34.H0_H0 ;  /* 0x20000022ff227230 */ /* 0x000fe40000004100 */
[-C--:B------:R-:W-:Y:S01]  /*3350*/  FMUL.FTZ R40, R6, R29.reuse ;  /* 0x0000001d06287220 */ /* 0x080fe20000410000 */
[--C-:B------:R-:W-:Y:S02]  /*3360*/  HADD2.F32 R15, -RZ, R7.reuse.H1_H1 ;  /* 0x30000007ff0f7230 */ /* 0x100fe40000004100 */
[----:B------:R-:W-:Y:S01]  /*3370*/  FMUL.FTZ R29, R5, R29 ;  /* 0x0000001d051d7220 */ /* 0x000fe20000410000 */
[----:B------:R-:W-:Y:S02]  /*3380*/  HADD2.F32 R28, -RZ, R28.H0_H0 ;  /* 0x2000001cff1c7230 */ /* 0x000fe40000004100 */
[----:B------:R-:W-:Y:S02]  /*3390*/  HADD2.F32 R7, -RZ, R7.H0_H0 ;  /* 0x20000007ff077230 */ /* 0x000fe40000004100 */
[----:B------:R-:W-:Y:S01]  /*33a0*/  FMUL.FTZ R42, R15, R34 ;  /* 0x000000220f2a7220 */ /* 0x000fe20000410000 */
[----:B------:R-:W-:-:S02]  /*33b0*/  HADD2.F32 R30, -RZ, R30.H0_H0 ;  /* 0x2000001eff1e7230 */ /* 0x000fc40000004100 */
[-C--:B------:R-:W-:Y:S01]  /*33c0*/  FFMA.FTZ R40, R5, R28.reuse, -R40 ;  /* 0x0000001c05287223 */ /* 0x080fe20000010828 */
[----:B------:R-:W-:Y:S01]  /*33d0*/  FFMA.FTZ R35, R6, R28, R29 ;  /* 0x0000001c06237223 */ /* 0x000fe2000001001d */
[C---:B------:R-:W-:Y:S01]  /*33e0*/  FMUL.FTZ R34, R7.reuse, R34 ;  /* 0x0000002207227220 */ /* 0x040fe20000410000 */
[--C-:B------:R-:W-:Y:S02]  /*33f0*/  HADD2.F32 R28, -RZ, R41.reuse.H0_H0 ;  /* 0x20000029ff1c7230 */ /* 0x100fe40000004100 */
[-C--:B------:R-:W-:Y:S01]  /*3400*/  FFMA.FTZ R42, R7, R30.reuse, -R42 ;  /* 0x0000001e072a7223 */ /* 0x080fe2000001082a */
[----:B------:R-:W-:Y:S02]  /*3410*/  HADD2.F32 R29, -RZ, R41.H1_H1 ;  /* 0x30000029ff1d7230 */ /* 0x000fe40000004100 */
[----:B------:R-:W-:Y:S01]  /*3420*/  FFMA.FTZ R49, R15, R30, R34 ;  /* 0x0000001e0f317223 */ /* 0x000fe20000010022 */
[----:B------:R-:W-:Y:S02]  /*3430*/  HADD2.F32 R5, -RZ, R4.H1_H1 ;  /* 0x30000004ff057230 */ /* 0x000fe40000004100 */
[----:B------:R-:W-:-:S02]  /*3440*/  HADD2.F32 R6, -RZ, R14.H1_H1 ;  /* 0x3000000eff067230 */ /* 0x000fc40000004100 */
[----:B------:R-:W-:Y:S02]  /*3450*/  HADD2.F32 R4, -RZ, R4.H0_H0 ;  /* 0x20000004ff047230 */ /* 0x000fe40000004100 */
[----:B------:R-:W-:Y:S02]  /*3460*/  HADD2.F32 R14, -RZ, R14.H0_H0 ;  /* 0x2000000eff0e7230 */ /* 0x000fe40000004100 */
[-C--:B------:R-:W-:Y:S01]  /*3470*/  FMUL.FTZ R41, R6, R29.reuse ;  /* 0x0000001d06297220 */ /* 0x080fe20000410000 */
[--C-:B------:R-:W-:Y:S02]  /*3480*/  HADD2.F32 R7, -RZ, R31.reuse.H0_H0 ;  /* 0x2000001fff077230 */ /* 0x100fe40000004100 */
[----:B------:R-:W-:Y:S02]  /*3490*/  HADD2.F32 R15, -RZ, R31.H1_H1 ;  /* 0x3000001fff0f7230 */ /* 0x000fe40000004100 */
[-C--:B------:R-:W-:Y:S01]  /*34a0*/  FMUL.FTZ R31, R5, R28.reuse ;  /* 0x0000001c051f7220 */ /* 0x080fe20000410000 */
[----:B------:R-:W-:Y:S01]  /*34b0*/  FMUL.FTZ R28, R4, R28 ;  /* 0x0000001c041c7220 */ /* 0x000fe20000410000 */
[----:B------:R-:W-:-:S02]  /*34c0*/  FMUL.FTZ R29, R14, R29 ;  /* 0x0000001d0e1d7220 */ /* 0x000fc40000410000 */
        /* <DEDUP_REMOVED lines=8> */
.L_x_6623:
[----:B------:R-:W-:Y:S05]  /*3550*/  BSYNC B2 ;  /* 0x0000000000027941 */ /* 0x000fea0003800000 */
.L_x_6622:
[----:B--2---:R1:W-:Y:S02]  /*3560*/  STG.E.128 desc[UR44][R12.64], R4 ;  /* 0x000000040c007986 */ /* 0x0043e4000c101d2c */
.L_x_6621:
[----:B------:R-:W-:Y:S05]  /*3570*/  BSYNC B1 ;  /* 0x0000000000017941 */ /* 0x000fea0003800000 */
.L_x_6620:
[----:B-1----:R-:W-:-:S05]  /*3580*/  VIADD R4, R22, 0x20 ;  /* 0x0000002016047836 */ /* 0x002fca0000000000 */
[----:B------:R-:W-:-:S13]  /*3590*/  ISETP.GE.AND P0, PT, R4, R51, PT ;  /* 0x000000330400720c */ /* 0x000fda0003f06270 */
[----:B------:R-:W-:Y:S05]  /*35a0*/  @P0 BRA `(.L_x_6619) ;  /* 0x0000001000440947 */ /* 0x000fea0003800000 */
[----:B------:R-:W-:Y:S01]  /*35b0*/  IMAD.MOV.U32 R4, RZ, RZ, 0x20 ;  /* 0x00000020ff047424 */ /* 0x000fe200078e00ff */
        /* <DEDUP_REMOVED lines=8> */
[--C-:B------:R-:W-:Y:S02]  /*3640*/  SHF.R.U64 R10, R10, 0x10, R11.reuse ;  /* 0x000000100a0a7819 */ /* 0x100fe4000000120b */
[----:B------:R-:W-:Y:S02]  /*3650*/  SHF.R.U32.HI R14, RZ, 0x10, R11 ;  /* 0x00000010ff0e7819 */ /* 0x000fe4000001160b */
[--C-:B------:R-:W-:Y:S01]  /*3660*/  SHF.R.U64 R11, R8, 0x10, R9.reuse ;  /* 0x00000010080b7819 */ /* 0x100fe20000001209 */
[----:B-1----:R-:W-:Y:S01]  /*3670*/  IMAD.MOV.U32 R8, RZ, RZ, R6 ;  /* 0x000000ffff087224 */ /* 0x002fe200078e0006 */
[----:B------:R-:W-:Y:S01]  /*3680*/  SHF.R.U32.HI R28, RZ, 0x10, R9 ;  /* 0x00000010ff1c7819 */ /* 0x000fe20000011609 */
[----:B------:R-:W-:Y:S02]  /*3690*/  HADD2.F32 R6, -RZ, R5.H1_H1 ;  /* 0x30000005ff067230 */ /* 0x000fe40000004100 */
[----:B------:R-:W-:Y:S02]  /*36a0*/  HADD2.F32 R11, -RZ, R11.H0_H0 ;  /* 0x2000000bff0b7230 */ /* 0x000fe40000004100 */
[----:B------:R-:W-:-:S02]  /*36b0*/  HADD2.F32 R5, -RZ, R5.H0_H0 ;  /* 0x20000005ff057230 */ /* 0x000fc40000004100 */
[----:B------:R-:W-:Y:S02]  /*36c0*/  HADD2.F32 R10, -RZ, R10.H0_H0 ;  /* 0x2000000aff0a7230 */ /* 0x000fe40000004100 */
[CC--:B------:R-:W-:Y:S01]  /*36d0*/  FMUL.FTZ R30, R6.reuse, R11.reuse ;  /* 0x0000000b061e7220 */ /* 0x0c0fe20000410000 */
[----:B------:R-:W-:Y:S02]  /*36e0*/  HADD2.F32 R28, -RZ, R28.H0_H0 ;  /* 0x2000001cff1c7230 */ /* 0x000fe40000004100 */
[C---:B------:R-:W-:Y:S01]  /*36f0*/  FMUL.FTZ R11, R5.reuse, R11 ;  /* 0x0000000b050b7220 */ /* 0x040fe20000410000 */
[--C-:B------:R-:W-:Y:S02]  /*3700*/  HADD2.F32 R9, -RZ, R7.reuse.H1_H1 ;  /* 0x30000007ff097230 */ /* 0x100fe40000004100 */
[-C--:B------:R-:W-:Y:S01]  /*3710*/  FFMA.FTZ R30, R5, R10.reuse, -R30 ;  /* 0x0000000a051e7223 */ /* 0x080fe2000001081e */
[----:B------:R-:W-:Y:S02]  /*3720*/  HADD2.F32 R7, -RZ, R7.H0_H0 ;  /* 0x20000007ff077230 */ /* 0x000fe40000004100 */
[----:B------:R-:W-:Y:S01]  /*3730*/  FFMA.FTZ R29, R6, R10, R11 ;  /* 0x0000000a061d7223 */ /* 0x000fe2000001000b */
[----:B------:R-:W-:-:S02]  /*3740*/  HADD2.F32 R14, -RZ, R14.H0_H0 ;  /* 0x2000000eff0e7230 */ /* 0x000fc40000004100 */
[-C--:B------:R-:W-:Y:S01]  /*3750*/  FMUL.FTZ R34, R9, R28.reuse ;  /* 0x0000001c09227220 */ /* 0x080fe20000410000 */
[--C-:B------:R-:W-:Y:S02]  /*3760*/  HADD2.F32 R10, -RZ, R52.reuse.H0_H0 ;  /* 0x20000034ff0a7230 */ /* 0x100fe40000004100 */
[C---:B------:R-:W-:Y:S01]  /*3770*/  FMUL.FTZ R28, R7.reuse, R28 ;  /* 0x0000001c071c7220 */ /* 0x040fe20000410000 */
[----:B------:R-:W-:Y:S02]  /*3780*/  HADD2.F32 R11, -RZ, R52.H1_H1 ;  /* 0x30000034ff0b7230 */ /* 0x000fe40000004100 */
[-C--:B------:R-:W-:Y:S01]  /*3790*/  FFMA.FTZ R34, R7, R14.reuse, -R34 ;  /* 0x0000000e07227223 */ /* 0x080fe20000010822 */
[----:B------:R-:W-:Y:S02]  /*37a0*/  HADD2.F32 R5, -RZ, R4.H1_H1 ;  /* 0x30000004ff057230 */ /* 0x000fe40000004100 */
[----:B------:R-:W-:Y:S01]  /*37b0*/  FFMA.FTZ R35, R9, R14, R28 ;  /* 0x0000000e09237223 */ /* 0x000fe2000001001c */
[----:B------:R-:W-:-:S02]  /*37c0*/  HADD2.F32 R6, -RZ, R8.H1_H1 ;  /* 0x30000008ff067230 */ /* 0x000fc40000004100 */
[----:B------:R-:W-:Y:S02]  /*37d0*/  HADD2.F32 R4, -RZ, R4.H0_H0 ;  /* 0x20000004ff047230 */ /* 0x000fe40000004100 */
[CC--:B------:R-:W-:Y:S01]  /*37e0*/  FMUL.FTZ R15, R5.reuse, R10.reuse ;  /* 0x0000000a050f7220 */ /* 0x0c0fe20000410000 */
[----:B------:R-:W-:Y:S02]  /*37f0*/  HADD2.F32 R8, -RZ, R8.H0_H0 ;  /* 0x20000008ff087230 */ /* 0x000fe40000004100 */
        /* <DEDUP_REMOVED lines=13> */
.L_x_6625:
[----:B------:R-:W-:Y:S05]  /*38d0*/  BSYNC B1 ;  /* 0x0000000000017941 */ /* 0x000fea0003800000 */
.L_x_6624:
[----:B-1----:R1:W-:Y:S01]  /*38e0*/  STG.E.128 desc[UR44][R12.64+0x40], R4 ;  /* 0x000040040c007986 */ /* 0x0023e2000c101d2c */
[----:B------:R-:W-:Y:S05]  /*38f0*/  BRA `(.L_x_6619) ;  /* 0x0000000c00707947 */ /* 0x000fea0003800000 */
.L_x_6613:
[-C--:B------:R-:W-:Y:S01]  /*3900*/  IMAD R10, R44, R4.reuse, RZ ;  /* 0x000000042c0a7224 */ /* 0x080fe200078e02ff */
[----:B-----5:R-:W-:Y:S01]  /*3910*/  SHF.R.S32.HI R11, RZ, 0x1f, R32 ;  /* 0x0000001fff0b7819 */ /* 0x020fe20000011420 */
[----:B------:R-:W-:Y:S01]  /*3920*/  IMAD.WIDE.U32 R6, R152, R4, R8 ;  /* 0x0000000498067225 */ /* 0x000fe200078e0008 */
[----:B------:R-:W-:-:S03]  /*3930*/  ULDC.64 UR4, c[0x0][0x408] ;  /* 0x0001020000047ab9 */ /* 0x000fc60000000a00 */
[----:B------:R-:W-:Y:S02]  /*3940*/  IMAD R13, R152, R5, R10 ;  /* 0x00000005980d7224 */ /* 0x000fe400078e020a */
[----:B------:R-:W-:Y:S02]  /*3950*/  IMAD R45, R44, UR4, RZ ;  /* 0x000000042c2d7c24 */ /* 0x000fe4000f8e02ff */
[----:B------:R-:W-:Y:S02]  /*3960*/  IMAD R12, R36, -0x40, R38 ;  /* 0xffffffc0240c7824 */ /* 0x000fe400078e0226 */
[----:B------:R-:W-:Y:S02]  /*3970*/  IMAD.IADD R7, R13, 0x1, R7 ;  /* 0x000000010d077824 */ /* 0x000fe400078e0207 */
[----:B------:R-:W-:Y:S01]  /*3980*/  IMAD R10, R11, R4, RZ ;  /* 0x000000040b0a7224 */ /* 0x000fe200078e02ff */
[----:B------:R-:W-:Y:S01]  /*3990*/  VIMNMX R53, R12, 0x40, PT ;  /* 0x000000400c357848 */ /* 0x000fe20003fe0100 */
[----:B------:R-:W-:-:S03]  /*39a0*/  IMAD.WIDE.U32 R8, R152, UR4, R8 ;  /* 0x0000000498087c25 */ /* 0x000fc6000f8e0008 */
[C---:B------:R-:W-:Y:S01]  /*39b0*/  ISETP.GE.AND P3, PT, R152.reuse, R53, PT ;  /* 0x000000359800720c */ /* 0x040fe20003f66270 */
[----:B------:R-:W-:Y:S02]  /*39c0*/  IMAD R45, R152, UR5, R45 ;  /* 0x00000005982d7c24 */ /* 0x000fe4000f8e022d */
[----:B------:R-:W-:Y:S01]  /*39d0*/  IMAD.WIDE.U32 R6, R32, R4, R6 ;  /* 0x0000000420067225 */ /* 0x000fe200078e0006 */
[----:B------:R-:W-:-:S03]  /*39e0*/  ISETP.GE.OR P0, PT, R22, R43, P3 ;  /* 0x0000002b1600720c */ /* 0x000fc60001f06670 */
[----:B------:R-:W-:Y:S01]  /*39f0*/  IMAD R12, R32, R5, R10 ;  /* 0x00000005200c7224 */ /* 0x000fe200078e020a */
[----:B------:R-:W-:Y:S01]  /*3a00*/  IADD3 R6, P4, R51, R6, RZ ;  /* 0x0000000633067210 */ /* 0x000fe20007f9e0ff */
[----:B------:R-:W-:Y:S02]  /*3a10*/  IMAD.IADD R5, R45, 0x1, R9 ;  /* 0x000000012d057824 */ /* 0x000fe400078e0209 */
[----:B------:R-:W-:Y:S01]  /*3a20*/  IMAD R31, R31, UR4, RZ ;  /* 0x000000041f1f7c24 */ /* 0x000fe2000f8e02ff */
[----:B------:R-:W-:Y:S01]  /*3a30*/  IADD3.X R7, R49, R12, R7, P4, !PT ;  /* 0x0000000c31077210 */ /* 0x000fe200027fe407 */
[----:B------:R-:W-:Y:S02]  /*3a40*/  IMAD R9, R11, UR4, RZ ;  /* 0x000000040b097c24 */ /* 0x000fe4000f8e02ff */
[----:B------:R-:W-:Y:S02]  /*3a50*/  IMAD.MOV.U32 R4, RZ, RZ, R8 ;  /* 0x000000ffff047224 */ /* 0x000fe400078e0008 */
[----:B------:R-:W-:-:S02]  /*3a60*/  IMAD R45, R36, UR5, R31 ;  /* 0x00000005242d7c24 */ /* 0x000fc4000f8e021f */
[----:B------:R-:W-:-:S04]  /*3a70*/  IMAD.WIDE.U32 R10, R36, UR4, RZ ;  /* 0x00000004240a7c25 */ /* 0x000fc8000f8e00ff */
[C---:B------:R-:W-:Y:S02]  /*3a80*/  IMAD R9, R32.reuse, UR5, R9 ;  /* 0x0000000520097c24 */ /* 0x040fe4000f8e0209 */
[----:B------:R-:W-:Y:S01]  /*3a90*/  IMAD.WIDE.U32 R4, R32, UR4, R4 ;  /* 0x0000000420047c25 */ /* 0x000fe2000f8e0004 */
[----:B------:R-:W-:Y:S02]  /*3aa0*/  ULDC.64 UR4, c[0x0][0x3e8] ;  /* 0x0000fa0000047ab9 */ /* 0x000fe40000000a00 */
[----:B------:R-:W-:Y:S01]  /*3ab0*/  LEA R8, P4, R6, UR4, 0x1 ;  /* 0x0000000406087c11 */ /* 0x000fe2000f8808ff */
[----:B------:R-:W-:Y:S01]  /*3ac0*/  IMAD.IADD R31, R9, 0x1, R5 ;  /* 0x00000001091f7824 */ /* 0x000fe200078e0205 */
[----:B------:R-:W-:Y:S01]  /*3ad0*/  LEA R13, P5, R10, R4, 0x6 ;  /* 0x000000040a0d7211 */ /* 0x000fe200078a30ff */
[----:B------:R-:W-:Y:S01]  /*3ae0*/  IMAD.IADD R11, R45, 0x1, R11 ;  /* 0x000000012d0b7824 */ /* 0x000fe200078e020b */
[----:B------:R-:W-:Y:S02]  /*3af0*/  LEA.HI.X R9, R6, UR5, R7, 0x1, P4 ;  /* 0x0000000506097c11 */ /* 0x000fe4000a0f0c07 */
[----:B------:R-:W-:-:S02]  /*3b00*/  CS2R R4, SRZ ;  /* 0x0000000000047805 */ /* 0x000fc4000001ff00 */
[----:B------:R-:W-:Y:S01]  /*3b10*/  CS2R R6, SRZ ;  /* 0x0000000000067805 */ /* 0x000fe2000001ff00 */
[----:B------:R-:W-:Y:S01]  /*3b20*/  ULDC.64 UR4, c[0x0][0x400] ;  /* 0x0001000000047ab9 */ /* 0x000fe20000000a00 */
[----:B------:R-:W-:Y:S02]  /*3b30*/  LEA.HI.X R10, R10, R31, R11, 0x6, P5 ;  /* 0x0000001f0a0a7211 */ /* 0x000fe400028f340b */
[C---:B------:R-:W-:Y:S02]  /*3b40*/  LEA R12, P4, R13.reuse, UR4, 0x1 ;  /* 0x000000040d0c7c11 */ /* 0x040fe4000f8808ff */
[----:B------:R0:W2:Y:S02]  /*3b50*/  @!P0 LDG.E.128 R4, desc[UR44][R8.64] ;  /* 0x0000002c08048981 */ /* 0x0000a4000c1e1d00 */
[----:B------:R-:W-:Y:S02]  /*3b60*/  LEA.HI.X R13, R13, UR5, R10, 0x1, P4 ;  /* 0x000000050d0d7c11 */ /* 0x000fe4000a0f0c0a */
[----:B------:R-:W-:-:S02]  /*3b70*/  CS2R R10, SRZ ;  /* 0x00000000000a7805 */ /* 0x000fc4000001ff00 */
[----:B0-----:R-:W-:-:S06]  /*3b80*/  CS2R R8, SRZ ;  /* 0x0000000000087805 */ /* 0x001fcc000001ff00 */
[----:B------:R-:W3:Y:S01]  /*3b90*/  @!P0 LDG.E.128 R8, desc[UR44][R12.64] ;  /* 0x0000002c0c088981 */ /* 0x000ee2000c1e1d00 */
[----:B------:R-:W-:Y:S01]  /*3ba0*/  UISETP.NE.AND UP0, UPT, UR39, URZ, UPT ;  /* 0x0000003f2700728c */ /* 0x000fe2000bf05270 */
[----:B------:R-:W-:-:S05]  /*3bb0*/  ISETP.GE.AND P5, PT, R22, R43, PT ;  /* 0x0000002b1600720c */ /* 0x000fca0003fa6270 */
[----:B------:R-:W-:Y:S01]  /*3bc0*/  PLOP3.LUT P4, PT, PT, PT, UP0, 0x80, 0x0 ;  /* 0x000000000000781c */ /* 0x000fe20003f8f008 */
[----:B--2---:R-:W-:Y:S02]  /*3bd0*/  IMAD.MOV.U32 R31, RZ, RZ, R4 ;  /* 0x000000ffff1f7224 */ /* 0x004fe400078e0004 */
[----:B------:R-:W-:Y:S02]  /*3be0*/  IMAD.MOV.U32 R42, RZ, RZ, R5 ;  /* 0x000000ffff2a7224 */ /* 0x000fe400078e0005 */
[----:B------:R-:W-:Y:S02]  /*3bf0*/  IMAD.MOV.U32 R45, RZ, RZ, R6 ;  /* 0x000000ffff2d7224 */ /* 0x000fe400078e0006 */
[----:B------:R-:W-:Y:S01]  /*3c00*/  IMAD.MOV.U32 R48, RZ, RZ, R7 ;  /* 0x000000ffff307224 */ /* 0x000fe200078e0007 */
[----:B------:R-:W-:Y:S02]  /*3c10*/  PRMT R53, R53, 0x5410, R42 ;  /* 0x0000541035357816 */ /* 0x000fe4000000002a */
[----:B------:R-:W-:-:S02]  /*3c20*/  PRMT R63, R31, 0x5410, R45 ;  /* 0x000054101f3f7816 */ /* 0x000fc4000000002d */
[----:B------:R-:W-:Y:S01]  /*3c30*/  PRMT R56, R56, 0x5410, R48 ;  /* 0x0000541038387816 */ /* 0x000fe20000000030 */
[----:B---3--:R-:W-:Y:S02]  /*3c40*/  IMAD.MOV.U32 R12, RZ, RZ, R8 ;  /* 0x000000ffff0c7224 */ /* 0x008fe400078e0008 */
[----:B------:R-:W-:Y:S02]  /*3c50*/  IMAD.MOV.U32 R13, RZ, RZ, R9 ;  /* 0x000000ffff0d7224 */ /* 0x000fe400078e0009 */
[----:B------:R-:W-:Y:S02]  /*3c60*/  IMAD.MOV.U32 R31, RZ, RZ, R10 ;  /* 0x000000ffff1f7224 */ /* 0x000fe400078e000a */
[----:B------:R-:W-:Y:S01]  /*3c70*/  IMAD.MOV.U32 R42, RZ, RZ, R11 ;  /* 0x000000ffff2a7224 */ /* 0x000fe200078e000b */
[----:B------:R-:W-:Y:S02]  /*3c80*/  PRMT R53, R13, 0x7610, R53 ;  /* 0x000076100d357816 */ /* 0x000fe40000000035 */
[----:B------:R-:W-:-:S02]  /*3c90*/  PRMT R62, R12, 0x5410, R31 ;  /* 0x000054100c3e7816 */ /* 0x000fc4000000001f */
[----:B------:R-:W-:Y:S01]  /*3ca0*/  PRMT R56, R42, 0x7610, R56 ;  /* 0x000076102a387816 */ /* 0x000fe20000000038 */
[----:B------:R-:W-:Y:S06]  /*3cb0*/  @P4 BRA `(.L_x_6626) ;  /* 0x0000000000044947 */ /* 0x000fec0003800000 */
[----:B------:R-:W-:Y:S01]  /*3cc0*/  BPT.TRAP 0x1 ;  /* 0x000000040000795c */ /* 0x000fe20000300000 */
.L_x_6626:
[----:B------:R-:W-:Y:S01]  /*3cd0*/  IMAD R45, R153, 0x8, R2 ;  /* 0x00000008992d7824 */ /* 0x000fe200078e0202 */
[----:B------:R-:W-:Y:S01]  /*3ce0*/  SHF.L.U32 R48, R156, 0x1f, RZ ;  /* 0x0000001f9c307819 */ /* 0x000fe200000006ff */
[----:B------:R-:W0:Y:S01]  /*3cf0*/  LDC R49, c[0x0][0x2f4] ;  /* 0x0000bd00ff317b82 */ /* 0x000e220000000800 */
[----:B------:R-:W-:Y:S02]  /*3d00*/  BSSY B1, `(.L_x_6627) ;  /* 0x0000004000017945 */ /* 0x000fe40003800000 */
[----:B------:R-:W1:Y:S01]  /*3d10*/  SYNCS.PHASECHK.TRANS64.TRYWAIT P6, [R45+URZ+0x38890], R48 ;  /* 0x038890302d0075a7 */ /* 0x000e6200080c017f */
[----:B0-----:R-:W-:Y:S01]  /*3d20*/  ISETP.GE.OR P0, PT, R22, R49, P3 ;  /* 0x000000311600720c */ /* 0x001fe20001f06670 */
[----:B-1----:R-:W-:-:S12]  /*3d30*/  @!P6 BRA `(.L_x_6628) ;  /* 0x000003dc00b4e947 */ /* 0x002fd80003800000 */
.L_x_7027:
[----:B------:R-:W-:Y:S05]  /*3d40*/  BSYNC B1 ;  /* 0x0000000000017941 */ /* 0x000fea0003800000 */
.L_x_6627:
[----:B------:R-:W-:Y:S05]  /*3d50*/  @P0 BRA `(.L_x_6619) ;  /* 0x0000000800580947 */ /* 0x000fea0003800000 */
[----:B------:R-:W-:Y:S01]  /*3d60*/  IMAD.SHL.U32 R12, R43, 0x2, RZ ;  /* 0x000000022b0c7824 */ /* 0x000fe200078e00ff */
[----:B------:R-:W-:Y:S01]  /*3d70*/  BSSY B1, `(.L_x_6629) ;  /* 0x000006d000017945 */ /* 0x000fe20003800000 */
[----:B------:R-:W-:-:S04]  /*3d80*/  IMAD.WIDE.U32 R40, R152, R14, R40 ;  /* 0x0000000e98287225 */ /* 0x000fc800078e0028 */
[----:B------:R-:W-:Y:S02]  /*3d90*/  @P1 IMAD.IADD R12, R49, 0x1, -R12 ;  /* 0x00000001310c1824 */ /* 0x000fe400078e0a0c */
[----:B------:R-:W-:-:S03]  /*3da0*/  IMAD.IADD R50, R29, 0x1, R41 ;  /* 0x000000011d327824 */ /* 0x000fc600078e0229 */
[----:B------:R-:W-:-:S04]  /*3db0*/  SHF.R.S32.HI R13, RZ, 0x1f, R12 ;  /* 0x0000001fff0d7819 */ /* 0x000fc8000001140c */
[----:B------:R-:W-:Y:S01]  /*3dc0*/  LEA.HI R12, R13, R12, RZ, 0x4 ;  /* 0x0000000c0d0c7211 */ /* 0x000fe200078f20ff */
[----:B------:R-:W-:-:S03]  /*3dd0*/  IMAD.SHL.U32 R13, R39, 0x8, RZ ;  /* 0x00000008270d7824 */ /* 0x000fc600078e00ff */
[----:B------:R-:W-:Y:S02]  /*3de0*/  LEA.HI.SX32 R12, R12, R39, 0x1c ;  /* 0x000000270c0c7211 */ /* 0x000fe400078fe2ff */
[----:B------:R-:W-:-:S03]  /*3df0*/  IADD3 R43, P0, P6, R18, R40, R13 ;  /* 0x00000028122b7210 */ /* 0x000fc60007e1e00d */
[----:B------:R-:W-:Y:S01]  /*3e00*/  IMAD.SHL.U32 R51, R12, 0x8, RZ ;  /* 0x000000080c337824 */ /* 0x000fe200078e00ff */
[----:B------:R-:W-:-:S04]  /*3e10*/  LOP3.LUT R12, R30, 0x38, R13, 0xf8, !PT ;  /* 0x000000381e0c7812 */ /* 0x000fc800078ef80d */
[----:B------:R-:W-:Y:S02]  /*3e20*/  LOP3.LUT R30, R30, 0x38, R51, 0xf8, !PT ;  /* 0x000000381e1e7812 */ /* 0x000fe400078ef833 */
[C-C-:B------:R-:W-:Y:S02]  /*3e30*/  LOP3.LUT R12, R15.reuse, R12, R28.reuse, 0xf6, !PT ;  /* 0x0000000c0f0c7212 */ /* 0x140fe400078ef61c */
[----:B------:R-:W-:-:S03]  /*3e40*/  LOP3.LUT R30, R15, R30, R28, 0xf6, !PT ;  /* 0x0000001e0f1e7212 */ /* 0x000fc600078ef61c */
[C---:B------:R-:W-:Y:S01]  /*3e50*/  IMAD.IADD R15, R47.reuse, 0x1, R12 ;  /* 0x000000012f0f7824 */ /* 0x040fe200078e020c */
[----:B------:R-:W-:Y:S01]  /*3e60*/  SHF.R.S32.HI R12, RZ, 0x1f, R13 ;  /* 0x0000001fff0c7819 */ /* 0x000fe2000001140d */
[----:B------:R-:W-:Y:S02]  /*3e70*/  IMAD.IADD R47, R47, 0x1, R30 ;  /* 0x000000012f2f7824 */ /* 0x000fe400078e021e */
[----:B------:R-:W-:Y:S01]  /*3e80*/  IMAD R15, R15, 0x2, R2 ;  /* 0x000000020f0f7824 */ /* 0x000fe200078e0202 */
[----:B------:R-:W-:Y:S01]  /*3e90*/  IADD3.X R52, R3, R50, R12, P0, P6 ;  /* 0x0000003203347210 */ /* 0x000fe200007ec40c */
[----:B------:R-:W-:Y:S01]  /*3ea0*/  IMAD R47, R47, 0x2, R2 ;  /* 0x000000022f2f7824 */ /* 0x000fe200078e0202 */
[----:B------:R-:W-:-:S03]  /*3eb0*/  LEA R42, P0, R43, R34, 0x1 ;  /* 0x000000222b2a7211 */ /* 0x000fc600078008ff */
[----:B------:R-:W1:Y:S01]  /*3ec0*/  LDS.128 R12, [R15+0x22400] ;  /* 0x022400000f0c7984 */ /* 0x000e620000000c00 */
[----:B------:R-:W-:-:S03]  /*3ed0*/  LEA.HI.X R43, R43, R35, R52, 0x1, P0 ;  /* 0x000000232b2b7211 */ /* 0x000fc600000f0c34 */
[----:B------:R2:W3:Y:S01]  /*3ee0*/  LDS.128 R28, [R47+0x22400] ;  /* 0x022400002f1c7984 */ /* 0x0004e20000000c00 */
[----:B------:R-:W-:Y:S05]  /*3ef0*/  @P5 BRA `(.L_x_6630) ;  /* 0x0000000400505947 */ /* 0x000fea0003800000 */
[--C-:B------:R-:W-:Y:S02]  /*3f00*/  SHF.R.U64 R60, R8, 0x10, R9.reuse ;  /* 0x00000010083c7819 */ /* 0x100fe40000001209 */
[----:B------:R-:W-:Y:S01]  /*3f10*/  SHF.R.U32.HI R8, RZ, 0x10, R9 ;  /* 0x00000010ff087819 */ /* 0x000fe20000011609 */
[----:B------:R-:W-:Y:S01]  /*3f20*/  HADD2.F32 R9, -RZ, R53.H0_H0 ;  /* 0x20000035ff097230 */ /* 0x000fe20000004100 */
[----:B------:R-:W-:Y:S02]  /*3f30*/  SHF.R.U64 R61, R4, 0x10, R5 ;  /* 0x00000010043d7819 */ /* 0x000fe40000001205 */
[----:B------:R-:W-:Y:S01]  /*3f40*/  SHF.R.U64 R4, R6, 0x10, R7 ;  /* 0x0000001006047819 */ /* 0x000fe20000001207 */
[--C-:B---3--:R-:W-:Y:S01]  /*3f50*/  HADD2.F32 R6, -RZ, R29.reuse.H0_H0 ;  /* 0x2000001dff067230 */ /* 0x108fe20000004100 */
[----:B--2---:R-:W-:Y:S01]  /*3f60*/  SHF.R.U32.HI R47, RZ, 0x10, R5 ;  /* 0x00000010ff2f7819 */ /* 0x004fe20000011605 */
[----:B------:R-:W-:Y:S01]  /*3f70*/  HADD2.F32 R29, -RZ, R29.H1_H1 ;  /* 0x3000001dff1d7230 */ /* 0x000fe20000004100 */
[----:B------:R-:W-:Y:S01]  /*3f80*/  SHF.R.U64 R59, R10, 0x10, R11 ;  /* 0x000000100a3b7819 */ /* 0x000fe2000000120b */
[----:B-1----:R-:W-:Y:S01]  /*3f90*/  HADD2.F32 R5, -RZ, R13.H0_H0 ;  /* 0x2000000dff057230 */ /* 0x002fe20000004100 */
[----:B------:R-:W-:Y:S01]  /*3fa0*/  SHF.R.U32.HI R55, RZ, 0x10, R7 ;  /* 0x00000010ff377819 */ /* 0x000fe20000011607 */
[----:B------:R-:W-:-:S02]  /*3fb0*/  HADD2.F32 R10, -RZ, R8.H0_H0 ;  /* 0x20000008ff0a7230 */ /* 0x000fc40000004100 */
[CC--:B------:R-:W-:Y:S01]  /*3fc0*/  FMUL.FTZ R52, R6.reuse, R9.reuse ;  /* 0x0000000906347220 */ /* 0x0c0fe20000410000 */
[----:B------:R-:W-:Y:S02]  /*3fd0*/  HADD2.F32 R13, -RZ, R13.H1_H1 ;  /* 0x3000000dff0d7230 */ /* 0x000fe40000004100 */
[----:B------:R-:W-:Y:S01]  /*3fe0*/  FMUL.FTZ R9, R5, R9 ;  /* 0x0000000905097220 */ /* 0x000fe20000410000 */
[----:B------:R-:W-:Y:S02]  /*3ff0*/  HADD2.F32 R7, -RZ, R53.H1_H1 ;  /* 0x30000035ff077230 */ /* 0x000fe40000004100 */
[-C--:B------:R-:W-:Y:S01]  /*4000*/  FMUL.FTZ R54, R29, R10.reuse ;  /* 0x0000000a1d367220 */ /* 0x080fe20000410000 */
[----:B------:R-:W-:Y:S01]  /*4010*/  HADD2.F32 R8, -RZ, R47.H0_H0 ;  /* 0x2000002fff087230 */ /* 0x000fe20000004100 */
[----:B------:R-:W-:Y:S01]  /*4020*/  SHF.R.U32.HI R11, RZ, 0x10, R11 ;  /* 0x00000010ff0b7819 */ /* 0x000fe2000001160b */
[----:B------:R-:W-:Y:S01]  /*4030*/  FMUL.FTZ R10, R13, R10 ;  /* 0x0000000a0d0a7220 */ /* 0x000fe20000410000 */
[-C--:B------:R-:W-:Y:S01]  /*4040*/  FFMA.FTZ R47, R6, R7.reuse, R9 ;  /* 0x00000007062f7223 */ /* 0x080fe20000010009 */
[----:B------:R-:W-:Y:S01]  /*4050*/  FFMA.FTZ R52, R5, R7, -R52 ;  /* 0x0000000705347223 */ /* 0x000fe20000010834 */
[-C--:B------:R-:W-:Y:S01]  /*4060*/  FFMA.FTZ R53, R13, R8.reuse, -R54 ;  /* 0x000000080d357223 */ /* 0x080fe20000010836 */
[----:B------:R-:W-:Y:S01]  /*4070*/  FFMA.FTZ R54, R29, R8, R10 ;  /* 0x000000081d367223 */ /* 0x000fe2000001000a */
[----:B------:R-:W-:-:S02]  /*4080*/  HADD2.F32 R9, -RZ, R56.H0_H0 ;  /* 0x20000038ff097230 */ /* 0x000fc40000004100 */
[--C-:B------:R-:W-:Y:S01]  /*4090*/  HADD2.F32 R6, -RZ, R31.reuse.H0_H0 ;  /* 0x2000001fff067230 */ /* 0x100fe20000004100 */
[----:B------:R-:W-:Y:S01]  /*40a0*/  F2FP.F16.F32.PACK_AB R52, R53, R52 ;  /* 0x000000343534723e */ /* 0x000fe200000000ff */
[----:B------:R-:W-:Y:S01]  /*40b0*/  HADD2.F32 R31, -RZ, R31.H1_H1 ;  /* 0x3000001fff1f7230 */ /* 0x000fe20000004100 */
[----:B------:R-:W-:Y:S01]  /*40c0*/  F2FP.F16.F32.PACK_AB R47, R54, R47 ;  /* 0x0000002f362f723e */ /* 0x000fe200000000ff */
[----:B------:R-:W-:Y:S02]  /*40d0*/  HADD2.F32 R5, -RZ, R15.H0_H0 ;  /* 0x2000000fff057230 */ /* 0x000fe40000004100 */
[----:B------:R-:W-:Y:S02]  /*40e0*/  HADD2.F32 R10, -RZ, R11.H0_H0 ;  /* 0x2000000bff0a7230 */ /* 0x000fe40000004100 */
[----:B------:R-:W-:Y:S02]  /*40f0*/  HADD2.F32 R15, -RZ, R15.H1_H1 ;  /* 0x3000000fff0f7230 */ /* 0x000fe40000004100 */
[----:B------:R-:W-:-:S02]  /*4100*/  HADD2.F32 R7, -RZ, R56.H1_H1 ;  /* 0x30000038ff077230 */ /* 0x000fc40000004100 */
[CC--:B------:R-:W-:Y:S01]  /*4110*/  FMUL.FTZ R56, R6.reuse, R9.reuse ;  /* 0x0000000906387220 */ /* 0x0c0fe20000410000 */
[----:B------:R-:W-:Y:S02]  /*4120*/  HADD2.F32 R8, -RZ, R55.H0_H0 ;  /* 0x20000037ff087230 */ /* 0x000fe40000004100 */
[----:B------:R-:W-:Y:S01]  /*4130*/  FMUL.FTZ R9, R5, R9 ;  /* 0x0000000905097220 */ /* 0x000fe20000410000 */
[-C--:B------:R-:W-:Y:S01]  /*4140*/  FMUL.FTZ R58, R31, R10.reuse ;  /* 0x0000000a1f3a7220 */ /* 0x080fe20000410000 */
[----:B------:R-:W-:Y:S01]  /*4150*/  FMUL.FTZ R10, R15, R10 ;  /* 0x0000000a0f0a7220 */ /* 0x000fe20000410000 */
[-C--:B------:R-:W-:Y:S01]  /*4160*/  FFMA.FTZ R56, R5, R7.reuse, -R56 ;  /* 0x0000000705387223 */ /* 0x080fe20000010838 */
[----:B------:R-:W-:Y:S01]  /*4170*/  FFMA.FTZ R55, R6, R7, R9 ;  /* 0x0000000706377223 */ /* 0x000fe20000010009 */
[-C--:B------:R-:W-:Y:S01]  /*4180*/  FFMA.FTZ R57, R15, R8.reuse, -R58 ;  /* 0x000000080f397223 */ /* 0x080fe2000001083a */
[----:B------:R-:W-:Y:S01]  /*4190*/  FFMA.FTZ R58, R31, R8, R10 ;  /* 0x000000081f3a7223 */ /* 0x000fe2000001000a */
[----:B------:R-:W-:-:S02]  /*41a0*/  HADD2.F32 R6, -RZ, R28.H0_H0 ;  /* 0x2000001cff067230 */ /* 0x000fc40000004100 */
[----:B------:R-:W-:Y:S01]  /*41b0*/  HADD2.F32 R8, -RZ, R62.H0_H0 ;  /* 0x2000003eff087230 */ /* 0x000fe20000004100 */
[----:B------:R-:W-:Y:S01]  /*41c0*/  F2FP.F16.F32.PACK_AB R56, R57, R56 ;  /* 0x000000383938723e */ /* 0x000fe200000000ff */
[----:B------:R-:W-:Y:S01]  /*41d0*/  HADD2.F32 R11, -RZ, R60.H0_H0 ;  /* 0x2000003cff0b7230 */ /* 0x000fe20000004100 */
[----:B------:R-:W-:Y:S01]  /*41e0*/  F2FP.F16.F32.PACK_AB R55, R58, R55 ;  /* 0x000000373a37723e */ /* 0x000fe200000000ff */
[----:B------:R-:W-:Y:S02]  /*41f0*/  HADD2.F32 R5, -RZ, R12.H0_H0 ;  /* 0x2000000cff057230 */ /* 0x000fe40000004100 */
[-C--:B------:R-:W-:Y:S01]  /*4200*/  FMUL.FTZ R10, R6, R8.reuse ;  /* 0x00000008060a7220 */ /* 0x080fe20000410000 */
[----:B------:R-:W-:Y:S02]  /*4210*/  HADD2.F32 R28, -RZ, R28.H1_H1 ;  /* 0x3000001cff1c7230 */ /* 0x000fe40000004100 */
[----:B------:R-:W-:Y:S02]  /*4220*/  HADD2.F32 R12, -RZ, R12.H1_H1 ;  /* 0x3000000cff0c7230 */ /* 0x000fe40000004100 */
[----:B------:R-:W-:Y:S01]  /*4230*/  FMUL.FTZ R13, R5, R8 ;  /* 0x00000008050d7220 */ /* 0x000fe20000410000 */
[----:B------:R-:W-:-:S02]  /*4240*/  HADD2.F32 R7, -RZ, R63.H0_H0 ;  /* 0x2000003fff077230 */ /* 0x000fc40000004100 */
[-C--:B------:R-:W-:Y:S01]  /*4250*/  FMUL.FTZ R15, R28, R11.reuse ;  /* 0x0000000b1c0f7220 */ /* 0x080fe20000410000 */
[----:B------:R-:W-:Y:S02]  /*4260*/  HADD2.F32 R9, -RZ, R61.H0_H0 ;  /* 0x2000003dff097230 */ /* 0x000fe40000004100 */
[----:B------:R-:W-:Y:S01]  /*4270*/  FMUL.FTZ R11, R12, R11 ;  /* 0x0000000b0c0b7220 */ /* 0x000fe20000410000 */
[----:B------:R-:W-:Y:S02]  /*4280*/  HADD2.F32 R8, -RZ, R62.H1_H1 ;  /* 0x3000003eff087230 */ /* 0x000fe40000004100 */
[-C--:B------:R-:W-:Y:S01]  /*4290*/  FFMA.FTZ R13, R6, R7.reuse, R13 ;  /* 0x00000007060d7223 */ /* 0x080fe2000001000d */
[----:B------:R-:W-:Y:S01]  /*42a0*/  FFMA.FTZ R10, R5, R7, -R10 ;  /* 0x00000007050a7223 */ /* 0x000fe2000001080a */
[-C--:B------:R-:W-:Y:S01]  /*42b0*/  FFMA.FTZ R28, R28, R9.reuse, R11 ;  /* 0x000000091c1c7223 */ /* 0x080fe2000001000b */
[----:B------:R-:W-:Y:S02]  /*42c0*/  HADD2.F32 R6, -RZ, R30.H0_H0 ;  /* 0x2000001eff067230 */ /* 0x000fe40000004100 */
[----:B------:R-:W-:Y:S01]  /*42d0*/  FFMA.FTZ R15, R12, R9, -R15 ;  /* 0x000000090c0f7223 */ /* 0x000fe2000001080f */
[----:B------:R-:W-:-:S02]  /*42e0*/  HADD2.F32 R11, -RZ, R59.H0_H0 ;  /* 0x2000003bff0b7230 */ /* 0x000fc40000004100 */
[----:B------:R-:W-:Y:S01]  /*42f0*/  HADD2.F32 R5, -RZ, R14.H0_H0 ;  /* 0x2000000eff057230 */ /* 0x000fe20000004100 */
[----:B------:R-:W-:Y:S01]  /*4300*/  F2FP.F16.F32.PACK_AB R28, R28, R13 ;  /* 0x0000000d1c1c723e */ /* 0x000fe200000000ff */
[----:B------:R-:W-:Y:S01]  /*4310*/  HADD2.F32 R30, -RZ, R30.H1_H1 ;  /* 0x3000001eff1e7230 */ /* 0x000fe20000004100 */
[----:B------:R-:W-:Y:S01]  /*4320*/  F2FP.F16.F32.PACK_AB R12, R15, R10 ;  /* 0x0000000a0f0c723e */ /* 0x000fe200000000ff */
[----:B------:R-:W-:Y:S02]  /*4330*/  HADD2.F32 R14, -RZ, R14.H1_H1 ;  /* 0x3000000eff0e7230 */ /* 0x000fe40000004100 */
[----:B------:R-:W-:Y:S01]  /*4340*/  FMUL.FTZ R29, R5, R8 ;  /* 0x00000008051d7220 */ /* 0x000fe20000410000 */
[----:B------:R-:W-:Y:S02]  /*4350*/  HADD2.F32 R7, -RZ, R63.H1_H1 ;  /* 0x3000003fff077230 */ /* 0x000fe40000004100 */
[----:B------:R-:W-:Y:S01]  /*4360*/  FMUL.FTZ R31, R30, R11 ;  /* 0x0000000b1e1f7220 */ /* 0x000fe20000410000 */
[----:B------:R-:W-:-:S02]  /*4370*/  HADD2.F32 R9, -RZ, R4.H0_H0 ;  /* 0x20000004ff097230 */ /* 0x000fc40000004100 */
[----:B------:R-:W-:Y:S01]  /*4380*/  FMUL.FTZ R4, R6, R8 ;  /* 0x0000000806047220 */ /* 0x000fe20000410000 */
[----:B------:R-:W-:Y:S01]  /*4390*/  FMUL.FTZ R11, R14, R11 ;  /* 0x0000000b0e0b7220 */ /* 0x000fe20000410000 */
[-C--:B------:R-:W-:Y:S01]  /*43a0*/  FFMA.FTZ R29, R6, R7.reuse, R29 ;  /* 0x00000007061d7223 */ /* 0x080fe2000001001d */
[----:B------:R-:W-:Y:S02]  /*43b0*/  IMAD.MOV.U32 R13, RZ, RZ, R52 ;  /* 0x000000ffff0d7224 */ /* 0x000fe400078e0034 */
[----:B------:R-:W-:Y:S01]  /*43c0*/  FFMA.FTZ R4, R5, R7, -R4 ;  /* 0x0000000705047223 */ /* 0x000fe20000010804 */
[-C--:B------:R-:W-:Y:S01]  /*43d0*/  FFMA.FTZ R31, R14, R9.reuse, -R31 ;  /* 0x000000090e1f7223 */ /* 0x080fe2000001081f */
[----:B------:R-:W-:Y:S01]  /*43e0*/  FFMA.FTZ R30, R30, R9, R11 ;  /* 0x000000091e1e7223 */ /* 0x000fe2000001000b */
[----:B------:R-:W-:-:S03]  /*43f0*/  IMAD.MOV.U32 R15, RZ, RZ, R56 ;  /* 0x000000ffff0f7224 */ /* 0x000fc600078e0038 */
[----:B------:R-:W-:Y:S01]  /*4400*/  F2FP.F16.F32.PACK_AB R14, R31, R4 ;  /* 0x000000041f0e723e */ /* 0x000fe200000000ff */
[----:B------:R-:W-:Y:S01]  /*4410*/  IMAD.MOV.U32 R31, RZ, RZ, R55 ;  /* 0x000000ffff1f7224 */ /* 0x000fe200078e0037 */
[----:B------:R-:W-:Y:S01]  /*4420*/  F2FP.F16.F32.PACK_AB R30, R30, R29 ;  /* 0x0000001d1e1e723e */ /* 0x000fe200000000ff */
[----:B------:R-:W-:-:S07]  /*4430*/  IMAD.MOV.U32 R29, RZ, RZ, R47 ;  /* 0x000000ffff1d7224 */ /* 0x000fce00078e002f */
.L_x_6630:
[----:B------:R-:W-:Y:S05]  /*4440*/  BSYNC B1 ;  /* 0x0000000000017941 */ /* 0x000fea0003800000 */
.L_x_6629:
[----:B-1----:R4:W-:Y:S01]  /*4450*/  STG.E.128 desc[UR44][R42.64], R12 ;  /* 0x0000000c2a007986 */ /* 0x0029e2000c101d2c */
[----:B------:R-:W-:-:S13]  /*4460*/  ISETP.GE.AND P0, PT, R51, R49, PT ;  /* 0x000000313300720c */ /* 0x000fda0003f06270 */
[----:B------:R-:W-:Y:S05]  /*4470*/  @P0 BRA `(.L_x_6619) ;  /* 0x0000000000900947 */ /* 0x000fea0003800000 */
[--C-:B------:R-:W-:Y:S02]  /*4480*/  IADD3 R40, P0, P5, R18, R40, R51.reuse ;  /* 0x0000002812287210 */ /* 0x100fe40007d1e033 */
[----:B------:R-:W-:-:S04]  /*4490*/  SHF.R.S32.HI R51, RZ, 0x1f, R51 ;  /* 0x0000001fff337819 */ /* 0x000fc80000011433 */
[----:B------:R-:W-:Y:S02]  /*44a0*/  IADD3.X R51, R3, R50, R51, P0, P5 ;  /* 0x0000003203337210 */ /* 0x000fe400007ea433 */
[----:B------:R-:W-:-:S04]  /*44b0*/  LEA R34, P0, R40, R34, 0x1 ;  /* 0x0000002228227211 */ /* 0x000fc800078008ff */
[----:B------:R-:W-:-:S05]  /*44c0*/  LEA.HI.X R35, R40, R35, R51, 0x1, P0 ;  /* 0x0000002328237211 */ /* 0x000fca00000f0c33 */
[----:B---3--:R1:W-:Y:S01]  /*44d0*/  STG.E.128 desc[UR44][R34.64], R28 ;  /* 0x0000001c22007986 */ /* 0x0083e2000c101d2c */
[----:B------:R-:W-:Y:S05]  /*44e0*/  BRA `(.L_x_6619) ;  /* 0x0000000000747947 */ /* 0x000fea0003800000 */
.L_x_6612:
[----:B------:R-:W-:-:S06]  /*44f0*/  UISETP.NE.AND UP0, UPT, UR39, URZ, UPT ;  /* 0x0000003f2700728c */ /* 0x000fcc000bf05270 */
[----:B------:R-:W-:-:S13]  /*4500*/  PLOP3.LUT P4, PT, PT, PT, UP0, 0x80, 0x0 ;  /* 0x000000000000781c */ /* 0x000fda0003f8f008 */
[----:B------:R-:W-:Y:S05]  /*4510*/  @P4 BRA `(.L_x_6631) ;  /* 0x0000000000044947 */ /* 0x000fea0003800000 */
[----:B------:R-:W-:Y:S01]  /*4520*/  BPT.TRAP 0x1 ;  /* 0x000000040000795c */ /* 0x000fe20000300000 */
.L_x_6631:
        /* <DEDUP_REMOVED lines=8> */
.L_x_7028:
[----:B------:R-:W-:Y:S05]  /*45b0*/  BSYNC B1 ;  /* 0x0000000000017941 */ /* 0x000fea0003800000 */
.L_x_6632:
[----:B------:R-:W-:Y:S05]  /*45c0*/  @P3 BRA `(.L_x_6619) ;  /* 0x00000000003c3947 */ /* 0x000fea0003800000 */
[----:B------:R-:W-:Y:S01]  /*45d0*/  VIADD R4, R22, 0x20 ;  /* 0x0000002016047836 */ /* 0x000fe20000000000 */
[----:B------:R-:W-:Y:S01]  /*45e0*/  ULDC UR4, c[0x0][0x2f4] ;  /* 0x0000bd0000047ab9 */ /* 0x000fe20000000800 */
[----:B------:R-:W-:-:S03]  /*45f0*/  PLOP3.LUT P6, PT, PT, PT, PT, 0x8, 0x0 ;  /* 0x000000000000781c */ /* 0x000fc60003fce170 */
[----:B------:R-:W-:-:S13]  /*4600*/  ISETP.GE.AND P0, PT, R4, UR4, PT ;  /* 0x0000000404007c0c */ /* 0x000fda000bf06270 */
[----:B------:R-:W-:Y:S01]  /*4610*/  @!P0 LOP3.LUT P5, RZ, R157, 0x4, RZ, 0xc0, !PT ;  /* 0x000000049dff8812 */ /* 0x000fe200078ac0ff */
[----:B------:R-:W-:-:S03]  /*4620*/  @!P0 VIADD R4, R46, 0x20 ;  /* 0x000000202e048836 */ /* 0x000fc60000000000 */
[----:B------:R-:W-:Y:S02]  /*4630*/  @!P0 PLOP3.LUT P6, PT, P5, PT, PT, 0x80, 0x0 ;  /* 0x000000000000881c */ /* 0x000fe40002fcf070 */
[----:B------:R-:W-:-:S11]  /*4640*/  ISETP.GE.AND P5, PT, R22, UR4, PT ;  /* 0x0000000416007c0c */ /* 0x000fd6000bfa6270 */
[----:B------:R-:W-:-:S04]  /*4650*/  @P6 VIADD R4, R46, 0xffffffe0 ;  /* 0xffffffe02e046836 */ /* 0x000fc80000000000 */
[----:B------:R-:W-:Y:S02]  /*4660*/  @!P0 IMAD.IADD R47, R47, 0x1, R4 ;  /* 0x000000012f2f8824 */ /* 0x000fe400078e0204 */
[----:B------:R-:W1:Y:S02]  /*4670*/  @!P5 LDS.128 R4, [R42+0x22400] ;  /* 0x022400002a04d984 */ /* 0x000e640000000c00 */
[----:B------:R-:W-:-:S06]  /*4680*/  @!P0 IMAD R8, R47, 0x2, R2 ;  /* 0x000000022f088824 */ /* 0x000fcc00078e0202 */
[----:B------:R-:W2:Y:S04]  /*4690*/  @!P0 LDS.128 R8, [R8+0x22400] ;  /* 0x0224000008088984 */ /* 0x000ea80000000c00 */
[----:B-1----:R1:W-:Y:S04]  /*46a0*/  @!P5 STG.E.128 desc[UR44][R12.64], R4 ;  /* 0x000000040c00d986 */ /* 0x0023e8000c101d2c */
[----:B--2---:R1:W-:Y:S02]  /*46b0*/  @!P0 STG.E.128 desc[UR44][R12.64+0x40], R8 ;  /* 0x000040080c008986 */ /* 0x0043e4000c101d2c */
.L_x_6619:
[----:B------:R-:W-:Y:S05]  /*46c0*/  BSYNC B0 ;  /* 0x0000000000007941 */ /* 0x000fea0003800000 */
.L_x_6611:
[----:B-1----:R-:W1:Y:S01]  /*46d0*/  S2R R5, SR_TID.X ;  /* 0x0000000000057919 */ /* 0x002e620000002100 */
[----:B------:R-:W-:Y:S01]  /*46e0*/  @!PT LDS RZ, [RZ] ;  /* 0x00000000fffff984 */ /* 0x000fe20000000800 */
[----:B------:R-:W-:Y:S01]  /*46f0*/  @!PT LDS RZ, [RZ] ;  /* 0x00000000fffff984 */ /* 0x000fe20000000800 */
[----:B------:R-:W-:Y:S01]  /*4700*/  @!PT LDS RZ, [RZ] ;  /* 0x00000000fffff984 */ /* 0x000fe20000000800 */
[----:B------:R-:W-:Y:S01]  /*4710*/  @!PT LDS RZ, [RZ] ;  /* 0x00000000fffff984 */ /* 0x000fe20000000800 */
[----:B------:R0:W-:Y:S06]  /*4720*/  MEMBAR.ALL.CTA ;  /* 0x0000000000007992 */ /* 0x0001ec0000008000 */
[----:B0-----:R-:W0:Y:S01]  /*4730*/  FENCE.VIEW.ASYNC.S ;  /* 0x00000000000073c6 */ /* 0x001e220000000000 */
[----:B------:R-:W-:Y:S05]  /*4740*/  WARPSYNC.ALL ;  /* 0x0000000000007948 */ /* 0x000fea0003800000 */
[----:B------:R-:W-:Y:S01]  /*4750*/  BSSY B0, `(.L_x_6634) ;  /* 0x000000b000007945 */ /* 0x000fe20003800000 */
[----:B-1----:R-:W-:-:S02]  /*4760*/  LOP3.LUT R4, R5, 0x7f, RZ, 0xc0, !PT ;  /* 0x0000007f05047812 */ /* 0x002fc400078ec0ff */
[----:B------:R-:W-:Y:S02]  /*4770*/  SHF.R.U32.HI R5, RZ, 0x7, R5 ;  /* 0x00000007ff057819 */ /* 0x000fe40000011605 */
[----:B------:R-:W-:-:S03]  /*4780*/  ISETP.NE.AND P0, PT, R4, RZ, PT ;  /* 0x000000ff0400720c */ /* 0x000fc60003f05270 */
[----:B------:R-:W-:-:S10]  /*4790*/  VIADD R40, R5, 0x8 ;  /* 0x0000000805287836 */ /* 0x000fd40000000000 */
[----:B------:R-:W-:-:S05]  /*47a0*/  @!P0 VIADD R4, R45, 0x388a0 ;  /* 0x000388a02d048836 */ /* 0x000fca0000000000 */
[----:B------:R-:W-:Y:S01]  /*47b0*/  @!P0 PRMT R4, RZ, 0x654, R4 ;  /* 0x00000654ff048816 */ /* 0x000fe20000000004 */
[----:B0-----:R0:W-:Y:S06]  /*47c0*/  BAR.SYNC.DEFER_BLOCKING R40, 0x80 ;  /* 0x000200280000751d */ /* 0x0011ec0000010000 */
[----:B------:R0:W-:Y:S01]  /*47d0*/  @!P0 SYNCS.ARRIVE.TRANS64.RED.A1T0 RZ, [R4+URZ], RZ ;  /* 0x000000ff04ff89a7 */ /* 0x0001e2000810043f */
[----:B------:R-:W-:Y:S05]  /*47e0*/  @P4 BRA `(.L_x_6635) ;  /* 0x0000000000044947 */ /* 0x000fea0003800000 */
[----:B------:R-:W-:Y:S01]  /*47f0*/  BPT.TRAP 0x1 ;  /* 0x000000040000795c */ /* 0x000fe20000300000 */
.L_x_6635:
[----:B------:R-:W-:Y:S05]  /*4800*/  BSYNC B0 ;  /* 0x0000000000007941 */ /* 0x000fea0003800000 */
.L_x_6634:
[----:B------:R-:W1:Y:S01]  /*4810*/  SYNCS.PHASECHK.TRANS64.TRYWAIT P4, [R45+URZ+0x388b0], R48 ;  /* 0x0388b0302d0075a7 */ /* 0x000e62000808017f */
[----:B------:R-:W-:Y:S04]  /*4820*/  BSSY B0, `(.L_x_6636) ;  /* 0x0000002000007945 */ /* 0x000fe80003800000 */
[----:B-1----:R-:W-:Y:S05]  /*4830*/  @!P4 BRA `(.L_x_6637) ;  /* 0x000003d4001cc947 */ /* 0x002fea0003800000 */
.L_x_7029:
[----:B------:R-:W-:Y:S05]  /*4840*/  BSYNC B0 ;  /* 0x0000000000007941 */ /* 0x000fea0003800000 */
.L_x_6636:
[----:B------:R-:W-:Y:S01]  /*4850*/  BSSY B0, `(.L_x_6638) ;  /* 0x0000053000007945 */ /* 0x000fe20003800000 */
[----:B------:R-:W-:-:S03]  /*4860*/  IMAD R9, R153, 0x8000, R46 ;  /* 0x0000800099097824 */ /* 0x000fc600078e022e */
[----:B------:R-:W-:Y:S05]  /*4870*/  @P3 BRA `(.L_x_6639) ;  /* 0x0000000400403947 */ /* 0x000fea0003800000 */
[----:B0-----:R-:W-:Y:S01]  /*4880*/  VIADD R4, R22, 0x40 ;  /* 0x0000004016047836 */ /* 0x001fe20000000000 */
[----:B------:R-:W-:Y:S01]  /*4890*/  LOP3.LUT P4, RZ, R157, 0x4, RZ, 0xc0, !PT ;  /* 0x000000049dff7812 */ /* 0x000fe2000788c0ff */
[----:B------:R-:W-:Y:S01]  /*48a0*/  IMAD.WIDE R6, R36, 0x40, R20 ;  /* 0x0000004024067825 */ /* 0x000fe200078e0214 */
[----:B------:R-:W-:Y:S01]  /*48b0*/  ULDC UR4, c[0x0][0x320] ;  /* 0x0000c80000047ab9 */ /* 0x000fe20000000800 */
[----:B------:R-:W-:Y:S01]  /*48c0*/  ULDC.64 UR6, c[0x0][0x328] ;  /* 0x0000ca0000067ab9 */ /* 0x000fe20000000a00 */
[----:B------:R-:W-:Y:S01]  /*48d0*/  ISETP.GE.AND P6, PT, R4, UR4, PT ;  /* 0x0000000404007c0c */ /* 0x000fe2000bfc6270 */
[----:B------:R-:W-:Y:S01]  /*48e0*/  IMAD R7, R7, UR6, RZ ;  /* 0x0000000607077c24 */ /* 0x000fe2000f8e02ff */
[----:B------:R-:W-:Y:S01]  /*48f0*/  ISETP.GE.AND P5, PT, R22, UR4, PT ;  /* 0x0000000416007c0c */ /* 0x000fe2000bfa6270 */
[----:B------:R-:W-:Y:S02]  /*4900*/  IMAD.MOV.U32 R4, RZ, RZ, R26 ;  /* 0x000000ffff047224 */ /* 0x000fe400078e001a */
[----:B------:R-:W-:-:S02]  /*4910*/  IMAD.MOV.U32 R5, RZ, RZ, R0 ;  /* 0x000000ffff057224 */ /* 0x000fc400078e0000 */
[C---:B------:R-:W-:Y:S02]  /*4920*/  IMAD R7, R6.reuse, UR7, R7 ;  /* 0x0000000706077c24 */ /* 0x040fe4000f8e0207 */
[----:B------:R-:W-:Y:S01]  /*4930*/  IMAD.WIDE.U32 R4, R6, UR6, R4 ;  /* 0x0000000606047c25 */ /* 0x000fe2000f8e0004 */
[----:B------:R-:W-:-:S03]  /*4940*/  ULDC.64 UR6, c[0x0][0x318] ;  /* 0x0000c60000067ab9 */ /* 0x000fc60000000a00 */
[C---:B------:R-:W-:Y:S02]  /*4950*/  VIADD R41, R9.reuse, 0x20 ;  /* 0x0000002009297836 */ /* 0x040fe40000000000 */
[----:B------:R-:W-:Y:S01]  /*4960*/  @P4 VIADD R41, R9, 0xffffffe0 ;  /* 0xffffffe009294836 */ /* 0x000fe20000000000 */
[----:B------:R-:W-:Y:S01]  /*4970*/  LEA R34, P4, R4, UR6, 0x1 ;  /* 0x0000000604227c11 */ /* 0x000fe2000f8808ff */
[----:B------:R-:W-:Y:S02]  /*4980*/  IMAD.IADD R5, R5, 0x1, R7 ;  /* 0x0000000105057824 */ /* 0x000fe400078e0207 */
[C---:B------:R-:W-:Y:S02]  /*4990*/  VIADD R8, R22.reuse, 0x80 ;  /* 0x0000008016087836 */ /* 0x040fe40000000000 */
[----:B------:R-:W-:Y:S01]  /*49a0*/  VIADD R6, R22, 0xc0 ;  /* 0x000000c016067836 */ /* 0x000fe20000000000 */
[----:B------:R-:W-:Y:S01]  /*49b0*/  LEA.HI.X R35, R4, UR7, R5, 0x1, P4 ;  /* 0x0000000704237c11 */ /* 0x000fe2000a0f0c05 */
[----:B------:R-:W-:Y:S01]  /*49c0*/  IMAD R46, R9, 0x2, R2 ;  /* 0x00000002092e7824 */ /* 0x000fe200078e0202 */
[----:B------:R-:W-:Y:S01]  /*49d0*/  ISETP.GE.AND P3, PT, R8, UR4, PT ;  /* 0x0000000408007c0c */ /* 0x000fe2000bf66270 */
[----:B----4-:R-:W-:Y:S01]  /*49e0*/  VIADD R42, R22, 0x100 ;  /* 0x00000100162a7836 */ /* 0x010fe20000000000 */
[----:B------:R-:W-:Y:S01]  /*49f0*/  ISETP.GE.AND P4, PT, R6, UR4, PT ;  /* 0x0000000406007c0c */ /* 0x000fe2000bf86270 */
[----:B------:R-:W-:Y:S01]  /*4a00*/  VIADD R43, R22, 0x140 ;  /* 0x00000140162b7836 */ /* 0x000fe20000000000 */
[----:B------:R-:W0:Y:S04]  /*4a10*/  @!P5 LDS.128 R4, [R46+0x400] ;  /* 0x000400002e04d984 */ /* 0x000e280000000c00 */
[----:B------:R-:W4:Y:S05]  /*4a20*/  @!P6 LDS.128 R8, [R46+0x2400] ;  /* 0x002400002e08e984 */ /* 0x000f2a0000000c00 */
[----:B------:R-:W1:Y:S04]  /*4a30*/  @!P3 LDS.128 R12, [R46+0x4400] ;  /* 0x004400002e0cb984 */ /* 0x000e680000000c00 */
[----:B---3--:R-:W3:Y:S04]  /*4a40*/  @!P4 LDS.128 R28, [R46+0x6400] ;  /* 0x006400002e1cc984 */ /* 0x008ee80000000c00 */
[----:B0-----:R-:W-:Y:S01]  /*4a50*/  @!P5 STG.E.128 desc[UR44][R34.64], R4 ;  /* 0x000000042200d986 */ /* 0x001fe2000c101d2c */
[----:B------:R-:W-:Y:S01]  /*4a60*/  ISETP.GE.AND P5, PT, R42, UR4, PT ;  /* 0x000000042a007c0c */ /* 0x000fe2000bfa6270 */
[----:B------:R-:W-:-:S02]  /*4a70*/  VIADD R42, R22, 0x180 ;  /* 0x00000180162a7836 */ /* 0x000fc40000000000 */
[----:B----4-:R-:W-:Y:S01]  /*4a80*/  @!P6 STG.E.128 desc[UR44][R34.64+0x80], R8 ;  /* 0x000080082200e986 */ /* 0x010fe2000c101d2c */
[----:B------:R-:W-:Y:S01]  /*4a90*/  ISETP.GE.AND P6, PT, R43, UR4, PT ;  /* 0x000000042b007c0c */ /* 0x000fe2000bfc6270 */
[----:B------:R-:W-:Y:S02]  /*4aa0*/  VIADD R43, R22, 0x1c0 ;  /* 0x000001c0162b7836 */ /* 0x000fe40000000000 */
[----:B-1----:R-:W-:Y:S01]  /*4ab0*/  @!P3 STG.E.128 desc[UR44][R34.64+0x100], R12 ;  /* 0x0001000c2200b986 */ /* 0x002fe2000c101d2c */
[----:B------:R-:W-:Y:S01]  /*4ac0*/  ISETP.GE.AND P3, PT, R42, UR4, PT ;  /* 0x000000042a007c0c */ /* 0x000fe2000bf66270 */
[C---:B------:R-:W-:Y:S02]  /*4ad0*/  VIADD R42, R22.reuse, 0x60 ;  /* 0x00000060162a7836 */ /* 0x040fe40000000000 */
[----:B---3--:R-:W-:Y:S01]  /*4ae0*/  @!P4 STG.E.128 desc[UR44][R34.64+0x180], R28 ;  /* 0x0001801c2200c986 */ /* 0x008fe2000c101d2c */
[----:B------:R-:W-:Y:S01]  /*4af0*/  ISETP.GE.AND P4, PT, R43, UR4, PT ;  /* 0x000000042b007c0c */ /* 0x000fe2000bf86270 */
[----:B------:R-:W-:-:S02]  /*4b00*/  VIADD R43, R22, 0x20 ;  /* 0x00000020162b7836 */ /* 0x000fc40000000000 */
[----:B------:R-:W0:Y:S04]  /*4b10*/  @!P5 LDS.128 R4, [R46+0x8400] ;  /* 0x008400002e04d984 */ /* 0x000e280000000c00 */
[----:B------:R-:W1:Y:S04]  /*4b20*/  @!P6 LDS.128 R8, [R46+0xa400] ;  /* 0x00a400002e08e984 */ /* 0x000e680000000c00 */
[----:B------:R-:W3:Y:S04]  /*4b30*/  @!P3 LDS.128 R12, [R46+0xc400] ;  /* 0x00c400002e0cb984 */ /* 0x000ee80000000c00 */
[----:B------:R-:W4:Y:S04]  /*4b40*/  @!P4 LDS.128 R28, [R46+0xe400] ;  /* 0x00e400002e1cc984 */ /* 0x000f280000000c00 */
[----:B0-----:R-:W-:Y:S01]  /*4b50*/  @!P5 STG.E.128 desc[UR44][R34.64+0x200], R4 ;  /* 0x000200042200d986 */ /* 0x001fe2000c101d2c */
[----:B------:R-:W-:Y:S01]  /*4b60*/  ISETP.GE.AND P5, PT, R43, UR4, PT ;  /* 0x000000042b007c0c */ /* 0x000fe2000bfa6270 */
[----:B------:R-:W-:-:S02]  /*4b70*/  VIADD R43, R22, 0xa0 ;  /* 0x000000a0162b7836 */ /* 0x000fc40000000000 */
[----:B-1----:R-:W-:Y:S01]  /*4b80*/  @!P6 STG.E.128 desc[UR44][R34.64+0x280], R8 ;  /* 0x000280082200e986 */ /* 0x002fe2000c101d2c */
[----:B------:R-:W-:Y:S01]  /*4b90*/  ISETP.GE.AND P6, PT, R42, UR4, PT ;  /* 0x000000042a007c0c */ /* 0x000fe2000bfc6270 */
[----:B------:R-:W-:Y:S02]  /*4ba0*/  VIADD R42, R22, 0xe0 ;  /* 0x000000e0162a7836 */ /* 0x000fe40000000000 */
[----:B---3--:R-:W-:Y:S01]  /*4bb0*/  @!P3 STG.E.128 desc[UR44][R34.64+0x300], R12 ;  /* 0x0003000c2200b986 */ /* 0x008fe2000c101d2c */
[----:B------:R-:W-:Y:S01]  /*4bc0*/  ISETP.GE.AND P3, PT, R43, UR4, PT ;  /* 0x000000042b007c0c */ /* 0x000fe2000bf66270 */
[----:B------:R-:W-:Y:S02]  /*4bd0*/  IMAD R43, R41, 0x2, R2 ;  /* 0x00000002292b7824 */ /* 0x000fe400078e0202 */
[----:B----4-:R-:W-:Y:S01]  /*4be0*/  @!P4 STG.E.128 desc[UR44][R34.64+0x380], R28 ;  /* 0x0003801c2200c986 */ /* 0x010fe2000c101d2c */
[----:B------:R-:W-:Y:S01]  /*4bf0*/  ISETP.GE.AND P4, PT, R42, UR4, PT ;  /* 0x000000042a007c0c */ /* 0x000fe2000bf86270 */
[----:B------:R-:W-:-:S02]  /*4c00*/  VIADD R41, R22, 0x120 ;  /* 0x0000012016297836 */ /* 0x000fc40000000000 */
[----:B------:R-:W0:Y:S01]  /*4c10*/  @!P5 LDS.128 R4, [R43+0x400] ;  /* 0x000400002b04d984 */ /* 0x000e220000000c00 */
[----:B------:R-:W-:-:S03]  /*4c20*/  VIADD R42, R22, 0x160 ;  /* 0x00000160162a7836 */ /* 0x000fc60000000000 */
        /* <DEDUP_REMOVED lines=10> */
[----:B------:R-:W-:-:S03]  /*4cd0*/  ISETP.GE.AND P3, PT, R41, UR4, PT ;  /* 0x0000000429007c0c */ /* 0x000fc6000bf66270 */
[----:B----4-:R-:W-:Y:S01]  /*4ce0*/  @!P4 STG.E.128 desc[UR44][R34.64+0x1c0], R28 ;  /* 0x0001c01c2200c986 */ /* 0x010fe2000c101d2c */
[----:B------:R-:W-:-:S03]  /*4cf0*/  ISETP.GE.AND P4, PT, R42, UR4, PT ;  /* 0x000000042a007c0c */ /* 0x000fc6000bf86270 */
[----:B------:R-:W0:Y:S04]  /*4d00*/  @!P5 LDS.128 R4, [R43+0x8400] ;  /* 0x008400002b04d984 */ /* 0x000e280000000c00 */
[----:B------:R-:W1:Y:S04]  /*4d10*/  @!P6 LDS.128 R8, [R43+0xa400] ;  /* 0x00a400002b08e984 */ /* 0x000e680000000c00 */
[----:B------:R-:W3:Y:S04]  /*4d20*/  @!P3 LDS.128 R12, [R43+0xc400] ;  /* 0x00c400002b0cb984 */ /* 0x000ee80000000c00 */
[----:B------:R-:W4:Y:S04]  /*4d30*/  @!P4 LDS.128 R28, [R43+0xe400] ;  /* 0x00e400002b1cc984 */ /* 0x000f280000000c00 */
[----:B0-----:R0:W-:Y:S04]  /*4d40*/  @!P5 STG.E.128 desc[UR44][R34.64+0x240], R4 ;  /* 0x000240042200d986 */ /* 0x0011e8000c101d2c */
[----:B-1----:R0:W-:Y:S04]  /*4d50*/  @!P6 STG.E.128 desc[UR44][R34.64+0x2c0], R8 ;  /* 0x0002c0082200e986 */ /* 0x0021e8000c101d2c */
[----:B---3--:R0:W-:Y:S04]  /*4d60*/  @!P3 STG.E.128 desc[UR44][R34.64+0x340], R12 ;  /* 0x0003400c2200b986 */ /* 0x0081e8000c101d2c */
[----:B----4-:R0:W-:Y:S02]  /*4d70*/  @!P4 STG.E.128 desc[UR44][R34.64+0x3c0], R28 ;  /* 0x0003c01c2200c986 */ /* 0x0101e4000c101d2c */
.L_x_6639:
[----:B------:R-:W-:Y:S05]  /*4d80*/  BSYNC B0 ;  /* 0x0000000000007941 */ /* 0x000fea0003800000 */
.L_x_6638:
[----:B------:R-:W-:Y:S01]  /*4d90*/  @!PT LDS RZ, [RZ] ;  /* 0x00000000fffff984 */ /* 0x000fe20000000800 */
[----:B------:R-:W-:Y:S01]  /*4da0*/  @!PT LDS RZ, [RZ] ;  /* 0x00000000fffff984 */ /* 0x000fe20000000800 */
[----:B------:R-:W-:Y:S01]  /*4db0*/  @!PT LDS RZ, [RZ] ;  /* 0x00000000fffff984 */ /* 0x000fe20000000800 */
[----:B------:R-:W-:Y:S01]  /*4dc0*/  @!PT LDS RZ, [RZ] ;  /* 0x00000000fffff984 */ /* 0x000fe20000000800 */
[----:B------:R1:W-:Y:S06]  /*4dd0*/  MEMBAR.ALL.CTA ;  /* 0x0000000000007992 */ /* 0x0003ec0000008000 */
[----:B-1----:R-:W1:Y:S01]  /*4de0*/  FENCE.VIEW.ASYNC.S ;  /* 0x00000000000073c6 */ /* 0x002e620000000000 */
[----:B------:R-:W-:Y:S02]  /*4df0*/  VIADD R153, R153, 0x1 ;  /* 0x0000000199997836 */ /* 0x000fe40000000000 */
[----:B------:R-:W-:Y:S01]  /*4e00*/  @!P0 VIADD R45, R45, 0x388c0 ;  /* 0x000388c02d2d8836 */ /* 0x000fe20000000000 */
[----:B-1----:R1:W-:Y:S02]  /*4e10*/  BAR.SYNC.DEFER_BLOCKING R40, 0x80 ;  /* 0x000200280000751d */ /* 0x0023e40000010000 */
[----:B------:R-:W-:-:S02]  /*4e20*/  ISETP.NE.AND P3, PT, R153, 0x2, PT ;  /* 0x000000029900780c */ /* 0x000fc40003f65270 */
[----:B------:R-:W-:Y:S02]  /*4e30*/  @!P0 PRMT R45, RZ, 0x654, R45 ;  /* 0x00000654ff2d8816 */ /* 0x000fe4000000002d */
[----:B0-----:R-:W-:Y:S02]  /*4e40*/  SEL R5, RZ, 0x1, P3 ;  /* 0x00000001ff057807 */ /* 0x001fe40001800000 */
[----:B------:R-:W-:Y:S02]  /*4e50*/  SEL R153, R153, RZ, P3 ;  /* 0x000000ff99997207 */ /* 0x000fe40001800000 */
[----:B------:R-:W-:Y:S01]  /*4e60*/  LOP3.LUT R156, R156, R5, RZ, 0x3c, !PT ;  /* 0x000000059c9c7212 */ /* 0x000fe200078e3cff */
[----:B------:R1:W-:Y:S01]  /*4e70*/  @!P0 SYNCS.ARRIVE.TRANS64.RED.A1T0 RZ, [R45+URZ], RZ ;  /* 0x000000ff2dff89a7 */ /* 0x0003e2000810043f */
[----:B------:R-:W-:Y:S01]  /*4e80*/  PLOP3.LUT P0, PT, PT, PT, PT, 0x8, 0x0 ;  /* 0x000000000000781c */ /* 0x000fe20003f0e170 */
[----:B------:R-:W-:-:S12]  /*4e90*/  @P2 BRA `(.L_x_6640) ;  /* 0xffffffdc000c2947 */ /* 0x000fd8000383ffff */
.L_x_6606:
[----:B------:R-:W0:Y:S01]  /*4ea0*/  LDC R0, c[0x0][0xa80] ;  /* 0x0002a000ff007b82 */ /* 0x000e220000000800 */
[----:B------:R0:W-:Y:S01]  /*4eb0*/  STL.128 [R1+0x200], RZ ;  /* 0x000200ff01007387 */ /* 0x0001e20000100c00 */
[----:B------:R-:W-:Y:S01]  /*4ec0*/  BSSY B0, `(.L_x_6641) ;  /* 0x0000027000007945 */ /* 0x000fe20003800000 */
[----:B-1----:R-:W-:Y:S02]  /*4ed0*/  IMAD.U32 R40, RZ, RZ, UR37 ;  /* 0x00000025ff287e24 */ /* 0x002fe4000f8e00ff */
[----:B------:R1:W-:Y:S04]  /*4ee0*/  STL.128 [R1+0x210], RZ ;  /* 0x000210ff01007387 */ /* 0x0003e80000100c00 */
[----:B------:R1:W-:Y:S04]  /*4ef0*/  STL.128 [R1+0x230], RZ ;  /* 0x000230ff01007387 */ /* 0x0003e80000100c00 */
        /* <DEDUP_REMOVED lines=32> */
[----:B------:R-:W-:Y:S05]  /*5100*/  @P0 BRA `(.L_x_6642) ;  /* 0x0000000000080947 */ /* 0x000fea0003800000 */
[----:B------:R-:W0:Y:S02]  /*5110*/  FENCE.VIEW.ASYNC.G ;  /* 0x00000000000073c6 */ /* 0x000e240000000100 */
[----:B0-----:R-:W-:Y:S06]  /*5120*/  BAR.ARV 0xc, 0x180 ;  /* 0x0306000000007b1d */ /* 0x001fec0000002000 */
.L_x_6642:
[----:B------:R-:W-:Y:S05]  /*5130*/  BSYNC B0 ;  /* 0x0000000000007941 */ /* 0x000fea0003800000 */
.L_x_6641:
[----:B------:R-:W-:Y:S01]  /*5140*/  UISETP.NE.AND UP0, UPT, UR39, 0x1, UPT ;  /* 0x000000012700788c */ /* 0x000fe2000bf05270 */
[----:B------:R-:W-:Y:S01]  /*5150*/  IMAD.U32 R18, RZ, RZ, UR37 ;  /* 0x00000025ff127e24 */ /* 0x000fe2000f8e00ff */
[----:B------:R-:W-:Y:S01]  /*5160*/  IADD3 R40, P0, R40, 0x200, RZ ;  /* 0x0000020028287810 */ /* 0x000fe20007f1e0ff */
[----:B------:R-:W-:Y:S03]  /*5170*/  BSSY B7, `(.L_x_6643) ;  /* 0x0002cbd000077945 */ /* 0x000fe60003800000 */
[----:B------:R-:W-:Y:S01]  /*5180*/  PLOP3.LUT P2, PT, PT, PT, UP0, 0x80, 0x0 ;  /* 0x000000000000781c */ /* 0x000fe20003f4f008 */
[----:B------:R-:W-:Y:S01]  /*5190*/  IMAD.X R39, RZ, RZ, UR36, P0 ;  /* 0x00000024ff277e24 */ /* 0x000fe200080e06ff */
[----:B------:R-:W-:-:S05]  /*51a0*/  IADD3 R18, P1, R18, 0x230, RZ ;  /* 0x0000023012127810 */ /* 0x000fca0007f3e0ff */
[----:B------:R-:W-:-:S06]  /*51b0*/  IMAD.X R19, RZ, RZ, UR36, P1 ;  /* 0x00000024ff137e24 */ /* 0x000fcc00088e06ff */
[----:B------:R-:W-:Y:S05]  /*51c0*/  @!P2 BRA `(.L_x_6644) ;  /* 0x0000008000a8a947 */ /* 0x000fea0003800000 */
[----:B-1----:R-:W0:Y:S08]  /*51d0*/  LDC R0, c[0x0][0x448] ;  /* 0x00011200ff007b82 */ /* 0x002e300000000800 */
[----:B------:R-:W1:Y:S01]  /*51e0*/  LDC.64 R4, c[0x0][0xad8] ;  /* 0x0002b600ff047b82 */ /* 0x000e620000000a00 */
[----:B0-----:R-:W-:Y:S01]  /*51f0*/  ISETP.NE.AND P1, PT, R0, 0x1, PT ;  /* 0x000000010000780c */ /* 0x001fe20003f25270 */
[----:B------:R-:W-:Y:S01]  /*5200*/  VIADD R0, R164, 0x3f ;  /* 0x0000003fa4007836 */ /* 0x000fe20000000000 */
[----:B-1----:R-:W-:-:S11]  /*5210*/  ISETP.GE.AND P2, PT, R5, 0x1, PT ;  /* 0x000000010500780c */ /* 0x002fd60003f46270 */
        /* <DEDUP_REMOVED lines=18> */
.L_x_6647:
[----:B------:R-:W-:-:S13]  /*5340*/  ISETP.NE.AND P0, PT, R5, 0x1, PT ;  /* 0x000000010500780c */ /* 0x000fda0003f05270 */
[----:B------:R-:W0:Y:S02]  /*5350*/  @P0 LDC.64 R6, c[0x0][0xae0] ;  /* 0x0002b800ff060b82 */ /* 0x000e240000000a00 */
[----:B0-----:R-:W-:-:S05]  /*5360*/  @P0 IMAD.HI.U32 R6, R0, R6, RZ ;  /* 0x0000000600060227 */ /* 0x001fca00078e00ff */
[----:B------:R-:W-:-:S07]  /*5370*/  @P0 SHF.R.U32.HI R0, RZ, R7, R6 ;  /* 0x00000007ff000219 */ /* 0x000fce0000011606 */
.L_x_6648:
[----:B------:R-:W-:Y:S05]  /*5380*/  BSYNC B0 ;  /* 0x0000000000007941 */ /* 0x000fea0003800000 */
.L_x_6646:
[----:B------:R-:W-:-:S05]  /*5390*/  IMAD R3, R0, R5, R5 ;  /* 0x0000000500037224 */ /* 0x000fca00078e0205 */
[----:B------:R-:W-:-:S07]  /*53a0*/  VIMNMX R4, R4, R3, PT ;  /* 0x0000000304047248 */ /* 0x000fce0003fe0100 */
.L_x_6645:
[----:B------:R-:W0:Y:S01]  /*53b0*/  @P1 LDC R7, c[0x0][0x44c] ;  /* 0x00011300ff071b82 */ /* 0x000e220000000800 */
[----:B------:R-:W-:Y:S01]  /*53c0*/  VIADD R4, R4, 0x3f ;  /* 0x0000003f04047836 */ /* 0x000fe20000000000 */
[----:B------:R-:W-:-:S04]  /*53d0*/  ULDC UR4, c[0x0][0xad4] ;  /* 0x0002b50000047ab9 */ /* 0x000fc80000000800 */
        /* <DEDUP_REMOVED lines=8> */
[----:B----4-:R-:W-:-:S03]  /*5460*/  VIMNMX R12, R33, R0, PT ;  /* 0x00000000210c7248 */ /* 0x010fc60003fe0100 */
        /* <DEDUP_REMOVED lines=12> */
.L_x_6651:
[----:B------:R-:W-:-:S13]  /*5530*/  ISETP.NE.AND P0, PT, R5, 0x1, PT ;  /* 0x000000010500780c */ /* 0x000fda0003f05270 */
[----:B------:R-:W0:Y:S02]  /*5540*/  @P0 LDC.64 R6, c[0x0][0xae0] ;  /* 0x0002b800ff060b82 */ /* 0x000e240000000a00 */
[----:B0-----:R-:W-:-:S05]  /*5550*/  @P0 IMAD.HI.U32 R6, R200, R6, RZ ;  /* 0x00000006c8060227 */ /* 0x001fca00078e00ff */
[----:B------:R-:W-:-:S07]  /*5560*/  @P0 SHF.R.U32.HI R200, RZ, R7, R6 ;  /* 0x00000007ffc80219 */ /* 0x000fce0000011606 */
.L_x_6652:
[----:B------:R-:W-:Y:S05]  /*5570*/  BSYNC B0 ;  /* 0x0000000000007941 */ /* 0x000fea0003800000 */
.L_x_6650:
[----:B------:R-:W-:-:S05]  /*5580*/  IMAD R5, R200, R5, RZ ;  /* 0x00000005c8057224 */ /* 0x000fca00078e02ff */
[----:B------:R-:W-:-:S07]  /*5590*/  VIMNMX R0, R0, R5, !PT ;  /* 0x0000000500007248 */ /* 0x000fce0007fe0100 */
.L_x_6649:
[----:B------:R-:W-:Y:S01]  /*55a0*/  SHF.R.S32.HI R3, RZ, 0x1f, R0 ;  /* 0x0000001fff037819 */ /* 0x000fe20000011400 */
[----:B------:R-:W-:Y:S03]  /*55b0*/  BSSY B0, `(.L_x_6653) ;  /* 0x0000026000007945 */ /* 0x000fe60003800000 */
[----:B------:R-:W-:-:S04]  /*55c0*/  LEA.HI R3, R3, R0, RZ, 0x6 ;  /* 0x0000000003037211 */ /* 0x000fc800078f30ff */
        /* <DEDUP_REMOVED lines=36> */
.L_x_6654:
[----:B------:R-:W-:Y:S05]  /*5810*/  BSYNC B0 ;  /* 0x0000000000007941 */ /* 0x000fea0003800000 */
.L_x_6653:
[----:B------:R-:W-:Y:S01]  /*5820*/  IMAD R0, R194, R3, R9 ;  /* 0x00000003c2007224 */ /* 0x000fe200078e0209 */
[----:B------:R-:W-:-:S04]  /*5830*/  PRMT R4, RZ, 0x7610, R4 ;  /* 0x00007610ff047816 */ /* 0x000fc80000000004 */
[----:B------:R-:W-:-:S04]  /*5840*/  VIADDMNMX R12, R0, R3, R12, PT ;  /* 0x00000003000c7246 */ /* 0x000fc8000380010c */
[----:B------:R-:W-:-:S13]  /*5850*/  ISETP.GT.AND P0, PT, R12, R0, PT ;  /* 0x000000000c00720c */ /* 0x000fda0003f04270 */
[----:B------:R-:W-:Y:S05]  /*5860*/  @!P0 BRA `(.L_x_6655) ;  /* 0x000002c400348947 */ /* 0x000fea0003800000 */
        /* <DEDUP_REMOVED lines=26> */
[----:B--2---:R-:W2:Y:S04]  /*5a10*/  LDL R47, [R1+0x27c] ;  /* 0x00027c00012f7983 */ /* 0x004ea80000100800 */
[----:B------:R-:W2:Y:S04]  /*5a20*/  LDL R48, [R1+0x280] ;  /* 0x0002800001307983 */ /* 0x000ea80000100800 */
        /* <DEDUP_REMOVED lines=83> */
[----:B-----5:R-:W2:Y:S04]  /*5f60*/  LDL R32, [R1+0x3d4] ;  /* 0x0003d40001207983 */ /* 0x020ea80000100800 */
[----:B---3--:R-:W3:Y:S04]  /*5f70*/  LDL R29, [R1+0x3e8] ;  /* 0x0003e800011d7983 */ /* 0x008ee80000100800 */
[----:B------:R-:W3:Y:S04]  /*5f80*/  LDL R30, [R1+0x3ec] ;  /* 0x0003ec00011e7983 */ /* 0x000ee80000100800 */
[----:B------:R-:W3:Y:S04]  /*5f90*/  LDL R31, [R1+0x3f0] ;  /* 0x0003f000011f7983 */ /* 0x000ee80000100800 */
[----:B------:R-:W3:Y:S04]  /*5fa0*/  LDL R26, [R1+0x3f8] ;  /* 0x0003f800011a7983 */ /* 0x000ee80000100800 */
[----:B------:R-:W3:Y:S04]  /*5fb0*/  LDL R27, [R1+0x3fc] ;  /* 0x0003fc00011b7983 */ /* 0x000ee80000100800 */
[----:B------:R-:W3:Y:S04]  /*5fc0*/  LDL R28, [R1+0x400] ;  /* 0x00040000011c7983 */ /* 0x000ee80000100800 */
[----:B------:R-:W0:Y:S04]  /*5fd0*/  SHFL.IDX PT, R132, R237, RZ, 0x1f ;  /* 0x00001fffed847589 */ /* 0x000e2800000e0000 */
[----:B------:R-:W3:Y:S04]  /*5fe0*/  LDL R11, [R1+0x40c] ;  /* 0x00040c00010b7983 */ /* 0x000ee80000100800 */
[----:B------:R-:W3:Y:S04]  /*5ff0*/  LDL R13, [R1+0x410] ;  /* 0x00041000010d7983 */ /* 0x000ee80000100800 */
[----:B------:R-:W3:Y:S04]  /*6000*/  LDL R14, [R1+0x414] ;  /* 0x00041400010e7983 */ /* 0x000ee80000100800 */
[----:B------:R-:W3:Y:S04]  /*6010*/  LDL R15, [R1+0x418] ;  /* 0x00041800010f7983 */ /* 0x000ee80000100800 */
[----:B------:R-:W3:Y:S01]  /*6020*/  LDL R18, [R1+0x41c] ;  /* 0x00041c0001127983 */ /* 0x000ee20000100800 */
[----:B0-----:R-:W-:-:S03]  /*6030*/  LEA.HI R10, R132, R132, RZ, 0x1 ;  /* 0x00000084840a7211 */ /* 0x001fc600078f08ff */
[----:B------:R-:W3:Y:S01]  /*6040*/  LDL R19, [R1+0x420] ;  /* 0x0004200001137983 */ /* 0x000ee20000100800 */
[----:B------:R-:W-:-:S03]  /*6050*/  LOP3.LUT R10, R10, 0x1fffe, RZ, 0xc0, !PT ;  /* 0x0001fffe0a0a7812 */ /* 0x000fc600078ec0ff */
[----:B------:R-:W3:Y:S02]  /*6060*/  LDL R20, [R1+0x424] ;  /* 0x0004240001147983 */ /* 0x000ee40000100800 */
[----:B------:R-:W-:Y:S02]  /*6070*/  IMAD.IADD R132, R132, 0x1, -R10 ;  /* 0x0000000184847824 */ /* 0x000fe400078e0a0a */
[----:B------:R-:W3:Y:S04]  /*6080*/  LDL R21, [R1+0x428] ;  /* 0x0004280001157983 */ /* 0x000ee80000100800 */
[----:B------:R-:W3:Y:S04]  /*6090*/  LDL R10, [R1+0x408] ;  /* 0x00040800010a7983 */ /* 0x000ee80000100800 */
[----:B----4-:R0:W-:Y:S04]  /*60a0*/  STL [R1+0x230], R9 ;  /* 0x0002300901007387 */ /* 0x0101e80000100800 */
[----:B------:R1:W-:Y:S04]  /*60b0*/  STL [R1+0x234], R8 ;  /* 0x0002340801007387 */ /* 0x0003e80000100800 */
[----:B0-----:R-:W4:Y:S04]  /*60c0*/  LDL R9, [R1+0x404] ;  /* 0x0004040001097983 */ /* 0x001f280000100800 */
[----:B-1----:R-:W4:Y:S01]  /*60d0*/  LDL R8, [R1+0x42c] ;  /* 0x00042c0001087983 */ /* 0x002f220000100800 */
[----:B------:R-:W-:-:S04]  /*60e0*/  IMAD R132, R132, 0x8000, R2 ;  /* 0x0000800084847824 */ /* 0x000fc800078e0202 */
[----:B------:R-:W-:Y:S01]  /*60f0*/  VIADD R132, R132, 0x400 ;  /* 0x0000040084847836 */ /* 0x000fe20000000000 */
[----:B------:R0:W-:Y:S04]  /*6100*/  STL [R1+0x248], R34 ;  /* 0x0002482201007387 */ /* 0x0001e80000100800 */
[----:B------:R-:W-:Y:S01]  /*6110*/  SHF.R.U32.HI R132, RZ, 0x4, R132 ;  /* 0x00000004ff847819 */ /* 0x000fe20000011684 */
[----:B------:R1:W-:Y:S01]  /*6120*/  STL [R1+0x244], R3 ;  /* 0x0002440301007387 */ /* 0x0003e20000100800 */
[----:B0-----:R-:W-:Y:S02]  /*6130*/  VIADD R34, R2, 0x36400 ;  /* 0x0003640002227836 */ /* 0x001fe40000000000 */
[----:B-1----:R-:W-:-:S03]  /*6140*/  LOP3.LUT R3, R132, 0x3fff, RZ, 0xc0, !PT ;  /* 0x00003fff84037812 */ /* 0x002fc600078ec0ff */
[----:B------:R-:W-:Y:S02]  /*6150*/  SHF.R.U32.HI R34, RZ, 0x4, R34 ;  /* 0x00000004ff227819 */ /* 0x000fe40000011622 */
[----:B------:R-:W-:Y:S02]  /*6160*/  LOP3.LUT R3, R3, 0x2000000, RZ, 0xfc, !PT ;  /* 0x0200000003037812 */ /* 0x000fe400078efcff */
[----:B------:R-:W-:Y:S01]  /*6170*/  LOP3.LUT R34, R34, 0x3fff, RZ, 0xc0, !PT ;  /* 0x00003fff22227812 */ /* 0x000fe200078ec0ff */
[----:B------:R0:W-:Y:S04]  /*6180*/  STL [R1+0x3d0], R6 ;  /* 0x0003d00601007387 */ /* 0x0001e80000100800 */
[----:B------:R1:W-:Y:S04]  /*6190*/  STL [R1+0x3dc], R5 ;  /* 0x0003dc0501007387 */ /* 0x0003e80000100800 */
[----:B------:R1:W-:Y:S01]  /*61a0*/  STL [R1+0x3e0], R7 ;  /* 0x0003e00701007387 */ /* 0x0003e20000100800 */
[----:B0-----:R-:W-:-:S03]  /*61b0*/  IMAD R6, R33, 0x1000, R3 ;  /* 0x0000100021067824 */ /* 0x001fc600078e0203 */
[----:B------:R0:W-:Y:S01]  /*61c0*/  STL [R1+0x3d8], R4 ;  /* 0x0003d80401007387 */ /* 0x0001e20000100800 */
[----:B-1----:R-:W-:Y:S02]  /*61d0*/  IMAD.MOV.U32 R5, RZ, RZ, 0x40000040 ;  /* 0x40000040ff057424 */ /* 0x002fe400078e00ff */
[----:B------:R-:W-:Y:S01]  /*61e0*/  IMAD.MOV.U32 R7, RZ, RZ, 0x40000040 ;  /* 0x40000040ff077424 */ /* 0x000fe200078e00ff */
[----:B0-----:R-:W-:Y:S01]  /*61f0*/  LOP3.LUT R4, R34, 0x10000, RZ, 0xfc, !PT ;  /* 0x0001000022047812 */ /* 0x001fe200078efcff */
[----:B------:R0:W-:Y:S01]  /*6200*/  STL [R1+0x3e4], R24 ;  /* 0x0003e41801007387 */ /* 0x0001e20000100800 */
[----:B------:R-:W-:Y:S02]  /*6210*/  R2UR UR6, R6 ;  /* 0x00000000060672ca */ /* 0x000fe400000e0000 */
[----:B------:R-:W-:Y:S01]  /*6220*/  R2UR UR7, R7 ;  /* 0x00000000070772ca */ /* 0x000fe200000e0000 */
[----:B------:R1:W-:Y:S01]  /*6230*/  STL [R1+0x3f4], R25 ;  /* 0x0003f41901007387 */ /* 0x0003e20000100800 */
[----:B------:R-:W-:-:S02]  /*6240*/  R2UR UR4, R4 ;  /* 0x00000000040472ca */ /* 0x000fc400000e0000 */
[----:B------:R-:W-:Y:S01]  /*6250*/  R2UR UR5, R5 ;  /* 0x00000000050572ca */ /* 0x000fe200000e0000 */
[----:B0-----:R-:W-:Y:S02]  /*6260*/  VIADD R24, R6, 0x80 ;  /* 0x0000008006187836 */ /* 0x001fe40000000000 */
[----:B-1----:R-:W-:Y:S01]  /*6270*/  IMAD.MOV.U32 R25, RZ, RZ, 0x40000040 ;  /* 0x40000040ff197424 */ /* 0x002fe200078e00ff */
[----:B------:R-:W-:Y:S02]  /*6280*/  STL [R1+0x238], R133 ;  /* 0x0002388501007387 */ /* 0x000fe40000100800 */
[----:B------:R-:W-:Y:S02]  /*6290*/  R2UR UR10, R24 ;  /* 0x00000000180a72ca */ /* 0x000fe400000e0000 */
[----:B------:R-:W-:Y:S01]  /*62a0*/  STL [R1+0x23c], R134 ;  /* 0x00023c8601007387 */ /* 0x000fe20000100800 */
[----:B------:R-:W-:-:S03]  /*62b0*/  R2UR UR11, R25 ;  /* 0x00000000190b72ca */ /* 0x000fc600000e0000 */
        /* <DEDUP_REMOVED lines=104> */
[----:B------:R0:W-:Y:S01]  /*6940*/  STL [R1+0x400], R28 ;  /* 0x0004001c01007387 */ /* 0x0001e20000100800 */
[----:B------:R-:W-:Y:S06]  /*6950*/  BAR.SYNC.DEFER_BLOCKING 0xe, 0x100 ;  /* 0x0384000000007b1d */ /* 0x000fec0000010000 */
        /* <DEDUP_REMOVED lines=8> */
[----:B----4-:R0:W-:Y:S04]  /*69e0*/  STL [R1+0x404], R9 ;  /* 0x0004040901007387 */ /* 0x0101e80000100800 */
        /* <DEDUP_REMOVED lines=8> */
[----:B0-----:R-:W-:-:S02]  /*6a70*/  IMAD.MOV.U32 R9, RZ, RZ, 0x40000040 ;  /* 0x40000040ff097424 */ /* 0x001fc400078e00ff */
[----:B-1----:R-:W-:-:S03]  /*6a80*/  VIADD R8, R6, 0x100 ;  /* 0x0000010006087836 */ /* 0x002fc60000000000 */
[----:B------:R-:W-:Y:S01]  /*6a90*/  R2UR UR7, R9 ;  /* 0x00000000090772ca */ /* 0x000fe200000e0000 */
[----:B------:R-:W-:Y:S01]  /*6aa0*/  IMAD.MOV.U32 R9, RZ, RZ, 0x40000040 ;  /* 0x40000040ff097424 */ /* 0x000fe200078e00ff */
[----:B------:R-:W-:Y:S01]  /*6ab0*/  R2UR UR6, R8 ;  /* 0x00000000080672ca */ /* 0x000fe200000e0000 */
[----:B------:R-:W-:-:S03]  /*6ac0*/  VIADD R8, R4, 0x4 ;  /* 0x0000000404087836 */ /* 0x000fc60000000000 */
        /* <DEDUP_REMOVED lines=38> */
[----:B------:R-:W-:Y:S01]  /*6d30*/  IMAD.MOV.U32 R7, RZ, RZ, 0x40000040 ;  /* 0x40000040ff077424 */ /* 0x000fe200078e00ff */
        /* <DEDUP_REMOVED lines=35> */
[----:B------:R-:W-:Y:S01]  /*6f70*/  R2UR UR6, R6 ;  /* 0x00000000060672ca */ /* 0x000fe200000e0000 */
[----:B------:R-:W-:Y:S01]  /*6f80*/  VIADD R6, R4, 0x6 ;  /* 0x0000000604067836 */ /* 0x000fe20000000000 */
[----:B------:R-:W-:Y:S01]  /*6f90*/  R2UR UR7, R7 ;  /* 0x00000000070772ca */ /* 0x000fe200000e0000 */
[----:B------:R-:W-:-:S03]  /*6fa0*/  IMAD.MOV.U32 R7, RZ, RZ, 0x40000040 ;  /* 0x40000040ff077424 */ /* 0x000fc600078e00ff */
        /* <DEDUP_REMOVED lines=71> */
[----:B------:R-:W4:Y:S04]  /*7420*/  LDL R14, [R1+0x234] ;  /* 0x00023400010e7983 */ /* 0x000f280000100800 */
[----:B------:R-:W4:Y:S04]  /*7430*/  LDL R15, [R1+0x238] ;  /* 0x00023800010f7983 */ /* 0x000f280000100800 */
[----:B------:R-:W4:Y:S04]  /*7440*/  LDL R18, [R1+0x23c] ;  /* 0x00023c0001127983 */ /* 0x000f280000100800 */
[----:B------:R-:W4:Y:S04]  /*7450*/  LDL R19, [R1+0x240] ;  /* 0x0002400001137983 */ /* 0x000f280000100800 */
[----:B------:R-:W4:Y:S04]  /*7460*/  LDL R20, [R1+0x244] ;  /* 0x0002440001147983 */ /* 0x000f280000100800 */
[----:B------:R-:W4:Y:S04]  /*7470*/  LDL R21, [R1+0x248] ;  /* 0x0002480001157983 */ /* 0x000f280000100800 */
[----:B0-----:R-:W4:Y:S04]  /*7480*/  LDL R24, [R1+0x24c] ;  /* 0x00024c0001187983 */ /* 0x001f280000100800 */
[----:B------:R-:W4:Y:S04]  /*7490*/  LDL R25, [R1+0x250] ;  /* 0x0002500001197983 */ /* 0x000f280000100800 */
[----:B------:R-:W4:Y:S04]  /*74a0*/  LDL R26, [R1+0x254] ;  /* 0x00025400011a7983 */ /* 0x000f280000100800 */
[----:B------:R-:W4:Y:S04]  /*74b0*/  LDL R27, [R1+0x258] ;  /* 0x00025800011b7983 */ /* 0x000f280000100800 */
[----:B-1----:R-:W4:Y:S04]  /*74c0*/  LDL R28, [R1+0x25c] ;  /* 0x00025c00011c7983 */ /* 0x002f280000100800 */
[----:B------:R-:W4:Y:S04]  /*74d0*/  LDL R29, [R1+0x260] ;  /* 0x00026000011d7983 */ /* 0x000f280000100800 */
[----:B------:R-:W4:Y:S04]  /*74e0*/  LDL R30, [R1+0x264] ;  /* 0x00026400011e7983 */ /* 0x000f280000100800 */
[----:B------:R-:W4:Y:S04]  /*74f0*/  LDL R31, [R1+0x268] ;  /* 0x00026800011f7983 */ /* 0x000f280000100800 */
        /* <DEDUP_REMOVED lines=113> */
[----:B------:R-:W0:Y:S03]  /*7c10*/  S2R R163, SR_TID.X ;  /* 0x0000000000a37919 */ /* 0x000e260000002100 */
        /* <DEDUP_REMOVED lines=8> */
[----:B0-----:R-:W-:-:S03]  /*7ca0*/  LOP3.LUT R168, R163, 0x7f, RZ, 0xc0, !PT ;  /* 0x0000007fa3a87812 */ /* 0x001fc600078ec0ff */
        /* <DEDUP_REMOVED lines=122> */
[----:B------:R-:W-:Y:S01]  /*8450*/  VIADD R163, R12, 0xfffffffe ;  /* 0xfffffffe0ca37836 */ /* 0x000fe20000000000 */
[----:B------:R-:W-:Y:S04]  /*8460*/  BSSY B0, `(.L_x_6656) ;  /* 0x0000008000007945 */ /* 0x000fe80003800000 */
[----:B------:R-:W-:-:S07]  /*8470*/  ISETP.GE.AND P0, PT, R163, R0, PT ;  /* 0x00000000a300720c */ /* 0x000fce0003f06270 */
[----:B-1----:R-:W-:Y:S06]  /*8480*/  @P1 BRA `(.L_x_6657) ;  /* 0x0000000000141947 */ /* 0x002fec0003800000 */
[----:B------:R-:W2:Y:S02]  /*8490*/  LDL R13, [R1+0x1e8] ;  /* 0x0001e800010d7983 */ /* 0x000ea40000100800 */
[----:B--2---:R-:W-:-:S04]  /*84a0*/  IMAD R12, R13, 0x8, R2 ;  /* 0x000000080d0c7824 */ /* 0x004fc800078e0202 */
[----:B------:R-:W-:-:S05]  /*84b0*/  VIADD R12, R12, 0x38860 ;  /* 0x000388600c0c7836 */ /* 0x000fca0000000000 */
[----:B------:R-:W-:-:S04]  /*84c0*/  PRMT R12, RZ, 0x654, R12 ;  /* 0x00000654ff0c7816 */ /* 0x000fc8000000000c */
[----:B------:R0:W-:Y:S03]  /*84d0*/  SYNCS.ARRIVE.TRANS64.RED.A1T0 RZ, [R12+URZ], RZ ;  /* 0x000000ff0cff79a7 */ /* 0x0001e6000810043f */
.L_x_6657:
[----:B------:R-:W-:Y:S05]  /*84e0*/  BSYNC B0 ;  /* 0x0000000000007941 */ /* 0x000fea0003800000 */
.L_x_6656:
[----:B------:R-:W-:Y:S04]  /*84f0*/  BSSY B0, `(.L_x_6658) ;  /* 0x00003e2000007945 */ /* 0x000fe80003800000 */
[----:B------:R-:W-:Y:S05]  /*8500*/  @!P0 BRA `(.L_x_6659) ;  /* 0x0000003c00808947 */ /* 0x000fea0003800000 */
.L_x_6662:
        /* <DEDUP_REMOVED lines=60> */
[----:B01----:R-:W5:Y:S04]  /*88d0*/  LDL.64 R12, [R1+0x3e8] ;  /* 0x0003e800010c7983 */ /* 0x003f680000100a00 */
[----:B------:R-:W5:Y:S04]  /*88e0*/  LDL.64 R24, [R1+0x3f8] ;  /* 0x0003f80001187983 */ /* 0x000f680000100a00 */
[----:B------:R-:W5:Y:S04]  /*88f0*/  LDL.64 R20, [R1+0x408] ;  /* 0x0004080001147983 */ /* 0x000f680000100a00 */
[----:B------:R-:W5:Y:S04]  /*8900*/  LDL.64 R18, [R1+0x418] ;  /* 0x0004180001127983 */ /* 0x000f680000100a00 */
[----:B------:R-:W5:Y:S01]  /*8910*/  LDL.64 R14, [R1+0x428] ;  /* 0x00042800010e7983 */ /* 0x000f620000100a00 */
[----:B--2---:R-:W-:-:S04]  /*8920*/  IMAD R145, R168, 0x40, R160 ;  /* 0x00000040a8917824 */ /* 0x004fc800078e02a0 */
[----:B------:R-:W-:Y:S01]  /*8930*/  IMAD R145, R145, 0x4, R2 ;  /* 0x0000000491917824 */ /* 0x000fe200078e0202 */
        /* <DEDUP_REMOVED lines=195> */
[----:B0-----:R-:W2:Y:S04]  /*9570*/  LDL R12, [R1+0x234] ;  /* 0x00023400010c7983 */ /* 0x001ea80000100800 */
[----:B------:R-:W3:Y:S04]  /*9580*/  LDL R13, [R1+0x238] ;  /* 0x00023800010d7983 */ /* 0x000ee80000100800 */
[----:B-1----:R-:W4:Y:S04]  /*9590*/  LDL R14, [R1+0x23c] ;  /* 0x00023c00010e7983 */ /* 0x002f280000100800 */
        /* <DEDUP_REMOVED lines=125> */
[----:B--2---:R-:W-:Y:S04]  /*9d70*/  STL [R1+0x234], R12 ;  /* 0x0002340c01007387 */ /* 0x004fe80000100800 */
[----:B---3--:R-:W-:Y:S04]  /*9d80*/  STL [R1+0x238], R13 ;  /* 0x0002380d01007387 */ /* 0x008fe80000100800 */
        /* <DEDUP_REMOVED lines=157> */
[----:B------:R-:W-:Y:S01]  /*a760*/  VIADD R12, R168, 0x1 ;  /* 0x00000001a80c7836 */ /* 0x000fe20000000000 */
[----:B------:R-:W-:Y:S01]  /*a770*/  R2UR UR4, R4 ;  /* 0x00000000040472ca */ /* 0x000fe200000e0000 */
[----:B------:R-:W-:Y:S01]  /*a780*/  IMAD.MOV.U32 R13, RZ, RZ, 0x40000040 ;  /* 0x40000040ff0d7424 */ /* 0x000fe200078e00ff */
[----:B------:R-:W-:Y:S01]  /*a790*/  R2UR UR5, R5 ;  /* 0x00000000050572ca */ /* 0x000fe200000e0000 */
[----:B------:R-:W-:Y:S01]  /*a7a0*/  IMAD.MOV.U32 R15, RZ, RZ, 0x40000040 ;  /* 0x40000040ff0f7424 */ /* 0x000fe200078e00ff */
[----:B------:R-:W-:Y:S01]  /*a7b0*/  ISETP.NE.AND P0, PT, R12, 0x2, PT ;  /* 0x000000020c00780c */ /* 0x000fe20003f05270 */
[----:B------:R0:W-:Y:S01]  /*a7c0*/  STL [R1+0x1e8], R12 ;  /* 0x0001e80c01007387 */ /* 0x0001e20000100800 */
[----:B------:R-:W-:Y:S01]  /*a7d0*/  R2UR UR7, R13 ;  /* 0x000000000d0772ca */ /* 0x000fe200000e0000 */
[----:B------:R-:W-:-:S10]  /*a7e0*/  IMAD.MOV.U32 R13, RZ, RZ, 0x40000040 ;  /* 0x40000040ff0d7424 */ /* 0x000fd400078e00ff */
[----:B0-----:R-:W-:-:S04]  /*a7f0*/  @!P0 IMAD.MOV.U32 R12, RZ, RZ, RZ ;  /* 0x000000ffff0c8224 */ /* 0x001fc800078e00ff */
[----:B------:R-:W-:-:S04]  /*a800*/  IMAD R12, R12, 0x1000, R3 ;  /* 0x000010000c0c7824 */ /* 0x000fc800078e0203 */
[C---:B------:R-:W-:Y:S01]  /*a810*/  VIADD R14, R12.reuse, 0x80 ;  /* 0x000000800c0e7836 */ /* 0x040fe20000000000 */
[----:B------:R-:W-:Y:S01]  /*a820*/  R2UR UR6, R12 ;  /* 0x000000000c0672ca */ /* 0x000fe200000e0000 */
[----:B--2---:R-:W-:-:S12]  /*a830*/  WARPGROUP.ARRIVE ;  /* 0x00000000000079c5 */ /* 0x004fd80000000000 */
        /* <DEDUP_REMOVED lines=43> */
[----:B------:R-:W-:Y:S02]  /*aaf0*/  R2UR UR6, R14 ;  /* 0x000000000e0672ca */ /* 0x000fe400000e0000 */
[----:B------:R-:W-:Y:S02]  /*ab00*/  R2UR UR7, R15 ;  /* 0x000000000f0772ca */ /* 0x000fe400000e0000 */
        /* <DEDUP_REMOVED lines=38> */
[----:B------:R-:W-:Y:S01]  /*ad70*/  R2UR UR7, R13 ;  /* 0x000000000d0772ca */ /* 0x000fe200000e0000 */
[----:B------:R-:W2:Y:S01]  /*ad80*/  @!P0 LDL R12, [R1+0x1ec] ;  /* 0x0001ec00010c8983 */ /* 0x000ea20000100800 */
[----:B------:R-:W-:Y:S02]  /*ad90*/  R2UR UR4, R6 ;  /* 0x00000000060472ca */ /* 0x000fe400000e0000 */
[----:B------:R-:W-:Y:S01]  /*ada0*/  R2UR UR5, R7 ;  /* 0x00000000070572ca */ /* 0x000fe200000e0000 */
[----:B------:R-:W3:Y:S01]  /*adb0*/  LDL R13, [R1+0x1f0] ;  /* 0x0001f000010d7983 */ /* 0x000ee20000100800 */
[----:B------:R-:W-:-:S03]  /*adc0*/  WARPGROUP.DEPBAR.LE gsb0, 0x0 ;  /* 0x00008000000079c5 */ /* 0x000fc60000010000 */
        /* <DEDUP_REMOVED lines=67> */
[----:B0-----:R-:W5:Y:S04]  /*b200*/  LDL R139, [R1+0x248] ;  /* 0x00024800018b7983 */ /* 0x001f680000100800 */
[----:B-1----:R-:W2:Y:S04]  /*b210*/  LDL R143, [R1+0x238] ;  /* 0x00023800018f7983 */ /* 0x002ea80000100800 */
[----:B----4-:R-:W4:Y:S04]  /*b220*/  LDL R145, [R1+0x230] ;  /* 0x0002300001917983 */ /* 0x010f280000100800 */
[----:B------:R-:W5:Y:S04]  /*b230*/  LDL R144, [R1+0x234] ;  /* 0x0002340001907983 */ /* 0x000f680000100800 */
        /* <DEDUP_REMOVED lines=123> */
[----:B------:R-:W2:Y:S01]  /*b9f0*/  LDL R14, [R1+0x42c] ;  /* 0x00042c00010e7983 */ /* 0x000ea20000100800 */
[----:B---3--:R-:W-:-:S03]  /*ba00*/  VIADD R13, R13, 0x1 ;  /* 0x000000010d0d7836 */ /* 0x008fc60000000000 */
[----:B----4-:R0:W-:Y:S04]  /*ba10*/  STL [R1+0x230], R145 ;  /* 0x0002309101007387 */ /* 0x0101e80000100800 */
[----:B------:R0:W-:Y:S04]  /*ba20*/  STL [R1+0x1f0], R13 ;  /* 0x0001f00d01007387 */ /* 0x0001e80000100800 */
[----:B-----5:R0:W-:Y:S04]  /*ba30*/  STL [R1+0x234], R144 ;  /* 0x0002349001007387 */ /* 0x0201e80000100800 */
[----:B--2---:R0:W-:Y:S04]  /*ba40*/  STL [R1+0x238], R143 ;  /* 0x0002388f01007387 */ /* 0x0041e80000100800 */
        /* <DEDUP_REMOVED lines=133> */
[----:B--2---:R-:W-:-:S04]  /*c2a0*/  IMAD R12, R13, 0x8, R2 ;  /* 0x000000080d0c7824 */ /* 0x004fc800078e0202 */
[----:B------:R-:W-:-:S05]  /*c2b0*/  VIADD R12, R12, 0x38860 ;  /* 0x000388600c0c7836 */ /* 0x000fca0000000000 */
[----:B------:R-:W-:-:S04]  /*c2c0*/  PRMT R12, RZ, 0x654, R12 ;  /* 0x00000654ff0c7816 */ /* 0x000fc8000000000c */
[----:B------:R1:W-:Y:S03]  /*c2d0*/  SYNCS.ARRIVE.TRANS64.RED.A1T0 RZ, [R12+URZ], RZ ;  /* 0x000000ff0cff79a7 */ /* 0x0003e6000810043f */
.L_x_6661:
[----:B------:R-:W-:Y:S05]  /*c2e0*/  BSYNC B1 ;  /* 0x0000000000017941 */ /* 0x000fea0003800000 */
.L_x_6660:
[----:B------:R-:W-:Y:S01]  /*c2f0*/  VIADD R163, R163, 0xffffffff ;  /* 0xffffffffa3a37836 */ /* 0x000fe20000000000 */
[----:B------:R-:W-:Y:S06]  /*c300*/  @P0 BRA `(.L_x_6662) ;  /* 0xffffffc000800947 */ /* 0x000fec000383ffff */
.L_x_6659:
[----:B------:R-:W-:Y:S05]  /*c310*/  BSYNC B0 ;  /* 0x0000000000007941 */ /* 0x000fea0003800000 */
.L_x_6658:
        /* <DEDUP_REMOVED lines=78> */
[----:B------:R-:W-:Y:S04]  /*c800*/  STL.64 [R1+0x230], R66 ;  /* 0x0002304201007387 */ /* 0x000fe80000100a00 */
[----:B------:R-:W-:Y:S04]  /*c810*/  STL.64 [R1+0x240], R2 ;  /* 0x0002400201007387 */ /* 0x000fe80000100a00 */
[----:B------:R-:W-:Y:S04]  /*c820*/  STL.64 [R1+0x250], R62 ;  /* 0x0002503e01007387 */ /* 0x000fe80000100a00 */
[----:B------:R-:W-:Y:S04]  /*c830*/  STL.64 [R1+0x260], R60 ;  /* 0x0002603c01007387 */ /* 0x000fe80000100a00 */
[----:B------:R1:W-:Y:S04]  /*c840*/  STL.64 [R1+0x270], R58 ;  /* 0x0002703a01007387 */ /* 0x0003e80000100a00 */
[----:B------:R2:W-:Y:S04]  /*c850*/  STL.64 [R1+0x280], R56 ;  /* 0x0002803801007387 */ /* 0x0005e80000100a00 */
[----:B------:R3:W-:Y:S04]  /*c860*/  STL.64 [R1+0x290], R54 ;  /* 0x0002903601007387 */ /* 0x0007e80000100a00 */
[----:B-1----:R-:W4:Y:S04]  /*c870*/  LDL.64 R58, [R1+0x3b8] ;  /* 0x0003b800013a7983 */ /* 0x002f280000100a00 */
[----:B------:R-:W5:Y:S04]  /*c880*/  LDL.64 R66, [R1+0x3c8] ;  /* 0x0003c80001427983 */ /* 0x000f680000100a00 */
[----:B------:R-:W5:Y:S04]  /*c890*/  LDL.64 R64, [R1+0x3d8] ;  /* 0x0003d80001407983 */ /* 0x000f680000100a00 */
[----:B------:R-:W5:Y:S04]  /*c8a0*/  LDL.64 R62, [R1+0x3e8] ;  /* 0x0003e800013e7983 */ /* 0x000f680000100a00 */
[----:B------:R-:W5:Y:S04]  /*c8b0*/  LDL.64 R60, [R1+0x3f8] ;  /* 0x0003f800013c7983 */ /* 0x000f680000100a00 */
[----:B------:R-:W5:Y:S04]  /*c8c0*/  LDL.64 R2, [R1+0x408] ;  /* 0x0004080001027983 */ /* 0x000f680000100a00 */
[----:B--2---:R-:W2:Y:S04]  /*c8d0*/  LDL.64 R56, [R1+0x418] ;  /* 0x0004180001387983 */ /* 0x004ea80000100a00 */
[----:B---3--:R-:W3:Y:S01]  /*c8e0*/  LDL.64 R54, [R1+0x428] ;  /* 0x0004280001367983 */ /* 0x008ee20000100a00 */
        /* <DEDUP_REMOVED lines=50> */
[C---:B0-----:R-:W-:Y:S01]  /*cc10*/  FMUL.FTZ R117, R120.reuse, R117 ;  /* 0x0000007578757220 */ /* 0x041fe20000410000 */
        /* <DEDUP_REMOVED lines=47> */
[----:B------:R-:W-:-:S02]  /*cf10*/  VIADD R0, R121, 0x1 ;  /* 0x0000000179007836 */ /* 0x000fc40000000000 */
[----:B------:R-:W-:Y:S01]  /*cf20*/  VIADD R122, R122, 0x1 ;  /* 0x000000017a7a7836 */ /* 0x000fe20000000000 */
        /* <DEDUP_REMOVED lines=56> */
[C---:B---3--:R-:W-:Y:S01]  /*d2b0*/  FMUL.FTZ R55, R120.reuse, R55 ;  /* 0x0000003778377220 */ /* 0x048fe20000410000 */
        /* <DEDUP_REMOVED lines=16> */
[----:B------:R-:W-:Y:S01]  /*d3c0*/  STL [R1+0x1e8], R122 ;  /* 0x0001e87a01007387 */ /* 0x000fe20000100800 */
[----:B------:R-:W-:Y:S06]  /*d3d0*/  BAR.ARV 0xf, 0x100 ;  /* 0x03c4000000007b1d */ /* 0x000fec0000002000 */
[----:B------:R-:W-:Y:S01]  /*d3e0*/  ISETP.NE.AND P0, PT, R122, 0x2, PT ;  /* 0x000000027a00780c */ /* 0x000fe20003f05270 */
[----:B------:R0:W-:Y:S02]  /*d3f0*/  STL.64 [R1+0x2a0], R4 ;  /* 0x0002a00401007387 */ /* 0x0001e40000100a00 */
[----:B0-----:R-:W-:-:S10]  /*d400*/  IMAD.MOV.U32 R4, RZ, RZ, 0x1 ;  /* 0x00000001ff047424 */ /* 0x001fd400078e00ff */
[----:B------:R-:W-:Y:S05]  /*d410*/  @P0 BRA `(.L_x_6655) ;  /* 0x0000024800480947 */ /* 0x000fea0003800000 */
[----:B------:R-:W2:Y:S04]  /*d420*/  LDL R0, [R1+0x1ec] ;  /* 0x0001ec0001007983 */ /* 0x000ea80000100800 */
[----:B------:R0:W-:Y:S01]  /*d430*/  STL [R1+0x1e8], RZ ;  /* 0x0001e8ff01007387 */ /* 0x0001e20000100800 */
[----:B--2---:R-:W-:-:S05]  /*d440*/  LOP3.LUT R0, R0, 0x1, RZ, 0x3c, !PT ;  /* 0x0000000100007812 */ /* 0x004fca00078e3cff */
[----:B------:R0:W-:Y:S01]  /*d450*/  STL [R1+0x1ec], R0 ;  /* 0x0001ec0001007387 */ /* 0x0001e20000100800 */
[----:B------:R-:W-:Y:S05]  /*d460*/  BRA `(.L_x_6655) ;  /* 0x0000024800347947 */ /* 0x000fea0003800000 */
.L_x_6644:
[----:B------:R-:W0:Y:S01]  /*d470*/  S2R R3, SR_TID.X ;  /* 0x0000000000037919 */ /* 0x000e220000002100 */
[----:B-1----:R-:W1:Y:S01]  /*d480*/  LDC R0, c[0x0][0x448] ;  /* 0x00011200ff007b82 */ /* 0x002e620000000800 */
[----:B------:R-:W-:Y:S01]  /*d490*/  UISETP.NE.AND UP2, UPT, UR39, URZ, UPT ;  /* 0x0000003f2700728c */ /* 0x000fe2000bf45270 */
[----:B------:R-:W-:Y:S01]  /*d4a0*/  IMAD.MOV.U32 R4, RZ, RZ, 0x1 ;  /* 0x00000001ff047424 */ /* 0x000fe200078e00ff */
[----:B------:R-:W-:Y:S01]  /*d4b0*/  UIADD3 UR6, UP0, UR42, 0x38830, URZ ;  /* 0x000388302a067890 */ /* 0x000fe2000ff1e03f */
[----:B------:R-:W-:Y:S01]  /*d4c0*/  IMAD.MOV.U32 R5, RZ, RZ, RZ ;  /* 0x000000ffff057224 */ /* 0x000fe200078e00ff */
[----:B------:R-:W-:Y:S01]  /*d4d0*/  UIADD3 UR8, UP1, UR42, 0x38840, URZ ;  /* 0x000388402a087890 */ /* 0x000fe2000ff3e03f */
[----:B----4-:R-:W-:Y:S01]  /*d4e0*/  IMAD.MOV.U32 R12, RZ, RZ, 0x1 ;  /* 0x00000001ff0c7424 */ /* 0x010fe200078e00ff */
[----:B------:R-:W-:Y:S01]  /*d4f0*/  PLOP3.LUT P2, PT, PT, PT, UP2, 0x40, 0x0 ;  /* 0x000000000000781c */ /* 0x000fe20003f4e828 */
[----:B------:R-:W-:Y:S01]  /*d500*/  IMAD.MOV.U32 R8, RZ, RZ, 0x10000 ;  /* 0x00010000ff087424 */ /* 0x000fe200078e00ff */
[----:B------:R4:W-:Y:S01]  /*d510*/  STL.64 [R1+0x60], R4 ;  /* 0x0000600401007387 */ /* 0x0009e20000100a00 */
[----:B------:R-:W-:Y:S01]  /*d520*/  IMAD.MOV.U32 R11, RZ, RZ, 0x100 ;  /* 0x00000100ff0b7424 */ /* 0x000fe200078e00ff */
[----:B------:R-:W-:Y:S01]  /*d530*/  SEL R15, R12, 0x2, P2 ;  /* 0x000000020c0f7807 */ /* 0x000fe20001000000 */
[----:B------:R-:W-:Y:S01]  /*d540*/  UIADD3 UR4, UP2, UR42, 0x38850, URZ ;  /* 0x000388502a047890 */ /* 0x000fe2000ff5e03f */
[----:B------:R-:W-:Y:S01]  /*d550*/  IMAD.MOV.U32 R14, RZ, RZ, 0x2000 ;  /* 0x00002000ff0e7424 */ /* 0x000fe200078e00ff */
[----:B------:R-:W-:Y:S01]  /*d560*/  UIADD3 UR10, UP3, UR42, 0x38860, URZ ;  /* 0x000388602a0a7890 */ /* 0x000fe2000ff7e03f */
[----:B------:R-:W-:Y:S01]  /*d570*/  IMAD.MOV.U32 R6, RZ, RZ, 0x1 ;  /* 0x00000001ff067424 */ /* 0x000fe200078e00ff */
[----:B------:R-:W-:Y:S01]  /*d580*/  UIADD3.X UR7, URZ, UR43, URZ, UP0, !UPT ;  /* 0x0000002b3f077290 */ /* 0x000fe200087fe43f */
[----:B------:R-:W-:Y:S01]  /*d590*/  IMAD.MOV.U32 R9, RZ, RZ, R15 ;  /* 0x000000ffff097224 */ /* 0x000fe200078e000f */
[----:B------:R-:W-:Y:S01]  /*d5a0*/  UIADD3.X UR9, URZ, UR43, URZ, UP1, !UPT ;  /* 0x0000002b3f097290 */ /* 0x000fe20008ffe43f */
[----:B------:R-:W-:Y:S01]  /*d5b0*/  IMAD.MOV.U32 R7, RZ, RZ, RZ ;  /* 0x000000ffff077224 */ /* 0x000fe200078e00ff */
[----:B------:R-:W-:Y:S01]  /*d5c0*/  UIADD3.X UR5, URZ, UR43, URZ, UP2, !UPT ;  /* 0x0000002b3f057290 */ /* 0x000fe200097fe43f */
[----:B----4-:R-:W-:Y:S01]  /*d5d0*/  IMAD.MOV.U32 R5, RZ, RZ, 0x80 ;  /* 0x00000080ff057424 */ /* 0x010fe200078e00ff */
[----:B------:R-:W-:Y:S01]  /*d5e0*/  UIADD3.X UR11, URZ, UR43, URZ, UP3, !UPT ;  /* 0x0000002b3f0b7290 */ /* 0x000fe20009ffe43f */
[----:B------:R-:W-:Y:S01]  /*d5f0*/  IMAD.U32 R13, RZ, RZ, UR10 ;  /* 0x0000000aff0d7e24 */ /* 0x000fe2000f8e00ff */
[----:B-1----:R-:W-:Y:S01]  /*d600*/  ISETP.NE.AND P0, PT, R0, 0x1, PT ;  /* 0x000000010000780c */ /* 0x002fe20003f05270 */
[----:B------:R-:W-:Y:S01]  /*d610*/  IMAD.U32 R0, RZ, RZ, UR4 ;  /* 0x00000004ff007e24 */ /* 0x000fe2000f8e00ff */
[----:B------:R1:W-:Y:S01]  /*d620*/  STL.64 [R1+0x18], R14 ;  /* 0x0000180e01007387 */ /* 0x0003e20000100a00 */
[----:B------:R-:W-:-:S02]  /*d630*/  IMAD.U32 R38, RZ, RZ, UR37 ;  /* 0x00000025ff267e24 */ /* 0x000fc4000f8e00ff */
[----:B------:R-:W-:Y:S01]  /*d640*/  IMAD.U32 R56, RZ, RZ, UR37 ;  /* 0x00000025ff387e24 */ /* 0x000fe2000f8e00ff */
[----:B------:R-:W-:Y:S01]  /*d650*/  STL [R1+0x70], R89 ;  /* 0x0000705901007387 */ /* 0x000fe20000100800 */
[----:B0-----:R-:W-:-:S03]  /*d660*/  LOP3.LUT R3, R3, 0x7f, RZ, 0xc0, !PT ;  /* 0x0000007f03037812 */ /* 0x001fc600078ec0ff */
[----:B------:R-:W-:Y:S01]  /*d670*/  STL.64 [R1], RZ ;  /* 0x000000ff01007387 */ /* 0x000fe20000100a00 */
[----:B------:R-:W-:Y:S02]  /*d680*/  ISETP.NE.AND P1, PT, R3, RZ, PT ;  /* 0x000000ff0300720c */ /* 0x000fe40003f25270 */
[----:B------:R-:W0:Y:S01]  /*d690*/  @P0 LDC R3, c[0x0][0x44c] ;  /* 0x00011300ff030b82 */ /* 0x000e220000000800 */
[----:B-1----:R-:W-:Y:S01]  /*d6a0*/  IMAD.U32 R14, RZ, RZ, UR8 ;  /* 0x00000008ff0e7e24 */ /* 0x002fe2000f8e00ff */
[----:B------:R-:W-:Y:S01]  /*d6b0*/  SEL R4, RZ, 0x1, P1 ;  /* 0x00000001ff047807 */ /* 0x000fe20000800000 */
[----:B------:R-:W-:Y:S01]  /*d6c0*/  IMAD.U32 R15, RZ, RZ, UR9 ;  /* 0x00000009ff0f7e24 */ /* 0x000fe2000f8e00ff */
[----:B------:R-:W-:Y:S01]  /*d6d0*/  STL.64 [R1+0x38], RZ ;  /* 0x000038ff01007387 */ /* 0x000fe20000100a00 */
[----:B------:R-:W-:Y:S02]  /*d6e0*/  IADD3 R38, P1, R38, 0x38, RZ ;  /* 0x0000003826267810 */ /* 0x000fe40007f3e0ff */
[----:B------:R-:W-:Y:S01]  /*d6f0*/  IMAD.MOV.U32 R10, RZ, RZ, R4 ;  /* 0x000000ffff0a7224 */ /* 0x000fe200078e0004 */
[----:B------:R-:W1:Y:S01]  /*d700*/  @P0 LDC R20, c[0x0][0x450] ;  /* 0x00011400ff140b82 */ /* 0x000e620000000800 */
[----:B------:R4:W-:Y:S01]  /*d710*/  STL.128 [R1+0x20], R4 ;  /* 0x0000200401007387 */ /* 0x0009e20000100c00 */
[----:B------:R-:W-:Y:S01]  /*d720*/  IADD3 R56, P2, R56, 0x70, RZ ;  /* 0x0000007038387810 */ /* 0x000fe20007f5e0ff */
[----:B------:R-:W-:-:S02]  /*d730*/  IMAD.X R41, RZ, RZ, UR36, P1 ;  /* 0x00000024ff297e24 */ /* 0x000fc400088e06ff */
[----:B------:R2:W-:Y:S02]  /*d740*/  STL.128 [R1+0x50], R8 ;  /* 0x0000500801007387 */ /* 0x0005e40000100c00 */
[----:B------:R-:W-:Y:S02]  /*d750*/  IMAD.X R57, RZ, RZ, UR36, P2 ;  /* 0x00000024ff397e24 */ /* 0x000fe400090e06ff */
[----:B------:R0:W-:Y:S04]  /*d760*/  STL.64 [R1+0x10], R14 ;  /* 0x0000100e01007387 */ /* 0x0001e80000100a00 */
[----:B------:R0:W-:Y:S01]  /*d770*/  STL.64 [R1+0x30], R14 ;  /* 0x0000300e01007387 */ /* 0x0001e20000100a00 */
[----:B----4-:R-:W-:Y:S02]  /*d780*/  IMAD.U32 R5, RZ, RZ, UR5 ;  /* 0x00000005ff057e24 */ /* 0x010fe4000f8e00ff */
[----:B------:R-:W-:Y:S01]  /*d790*/  IMAD.U32 R7, RZ, RZ, UR11 ;  /* 0x0000000bff077e24 */ /* 0x000fe2000f8e00ff */
[----:B--2---:R-:W2:Y:S01]  /*d7a0*/  LDC.64 R8, c[0x0][0xad8] ;  /* 0x0002b600ff087b82 */ /* 0x004ea20000000a00 */
[----:B------:R-:W-:-:S02]  /*d7b0*/  IMAD.U32 R10, RZ, RZ, UR6 ;  /* 0x00000006ff0a7e24 */ /* 0x000fc4000f8e00ff */
[----:B------:R-:W-:Y:S02]  /*d7c0*/  IMAD.U32 R11, RZ, RZ, UR7 ;  /* 0x00000007ff0b7e24 */ /* 0x000fe4000f8e00ff */
[----:B------:R-:W-:Y:S02]  /*d7d0*/  IMAD.MOV.U32 R4, RZ, RZ, R0 ;  /* 0x000000ffff047224 */ /* 0x000fe400078e0000 */
[----:B------:R-:W-:Y:S01]  /*d7e0*/  IMAD.MOV.U32 R6, RZ, RZ, R13 ;  /* 0x000000ffff067224 */ /* 0x000fe200078e000d */
[----:B------:R4:W-:Y:S01]  /*d7f0*/  STL.64 [R1+0x8], R10 ;  /* 0x0000080a01007387 */ /* 0x0009e20000100a00 */
[----:B------:R-:W-:-:S03]  /*d800*/  VIADD R0, R164, 0x3f ;  /* 0x0000003fa4007836 */ /* 0x000fc60000000000 */
[----:B------:R4:W-:Y:S01]  /*d810*/  STL.128 [R1+0x40], R4 ;  /* 0x0000400401007387 */ /* 0x0009e20000100c00 */
[----:B0-----:R-:W-:-:S03]  /*d820*/  @P0 IMAD.HI.U32 R3, R0, R3, RZ ;  /* 0x0000000300030227 */ /* 0x001fc600078e00ff */
[----:B------:R4:W-:Y:S02]  /*d830*/  STL.64 [R1+0x68], R6 ;  /* 0x0000680601007387 */ /* 0x0009e40000100a00 */
[----:B-1----:R-:W-:-:S05]  /*d840*/  @P0 SHF.R.U32.HI R0, RZ, R20, R3 ;  /* 0x00000014ff000219 */ /* 0x002fca0000011603 */
[----:B------:R-:W-:Y:S01]  /*d850*/  IMAD.IADD R3, R189, 0x1, R0 ;  /* 0x00000001bd037824 */ /* 0x000fe200078e0200 */
[----:B--2---:R-:W-:-:S03]  /*d860*/  ISETP.GE.AND P3, PT, R9, 0x1, PT ;  /* 0x000000010900780c */ /* 0x004fc60003f66270 */
[----:B------:R-:W-:-:S10]  /*d870*/  IMAD.IADD R8, R3, 0x1, R8 ;  /* 0x0000000103087824 */ /* 0x000fd400078e0208 */
[----:B----4-:R-:W-:Y:S05]  /*d880*/  @!P3 BRA `(.L_x_6663) ;  /* 0x000000000048b947 */ /* 0x010fea0003800000 */
        /* <DEDUP_REMOVED lines=11> */
.L_x_6665:
[----:B------:R-:W-:-:S13]  /*d940*/  ISETP.NE.AND P1, PT, R9, 0x1, PT ;  /* 0x000000010900780c */ /* 0x000fda0003f25270 */
[----:B------:R-:W0:Y:S02]  /*d950*/  @P1 LDC.64 R4, c[0x0][0xae0] ;  /* 0x0002b800ff041b82 */ /* 0x000e240000000a00 */
[----:B0-----:R-:W-:-:S05]  /*d960*/  @P1 IMAD.HI.U32 R4, R0, R4, RZ ;  /* 0x0000000400041227 */ /* 0x001fca00078e00ff */
[----:B------:R-:W-:-:S07]  /*d970*/  @P1 SHF.R.U32.HI R0, RZ, R5, R4 ;  /* 0x00000005ff001219 */ /* 0x000fce0000011604 */
.L_x_6666:
[----:B------:R-:W-:Y:S05]  /*d980*/  BSYNC B0 ;  /* 0x0000000000007941 */ /* 0x000fea0003800000 */
.L_x_6664:
[----:B------:R-:W-:-:S05]  /*d990*/  IMAD R3, R0, R9, R9 ;  /* 0x0000000900037224 */ /* 0x000fca00078e0209 */
[----:B------:R-:W-:-:S07]  /*d9a0*/  VIMNMX R8, R8, R3, PT ;  /* 0x0000000308087248 */ /* 0x000fce0003fe0100 */
.L_x_6663:
        /* <DEDUP_REMOVED lines=24> */
.L_x_6669:
[----:B------:R-:W-:-:S13]  /*db30*/  ISETP.NE.AND P0, PT, R9, 0x1, PT ;  /* 0x000000010900780c */ /* 0x000fda0003f05270 */
[----:B------:R-:W0:Y:S02]  /*db40*/  @P0 LDC.64 R4, c[0x0][0xae0] ;  /* 0x0002b800ff040b82 */ /* 0x000e240000000a00 */
[----:B0-----:R-:W-:-:S05]  /*db50*/  @P0 IMAD.HI.U32 R4, R3, R4, RZ ;  /* 0x0000000403040227 */ /* 0x001fca00078e00ff */
[----:B------:R-:W-:-:S07]  /*db60*/  @P0 SHF.R.U32.HI R3, RZ, R5, R4 ;  /* 0x00000005ff030219 */ /* 0x000fce0000011604 */
.L_x_6670:
[----:B------:R-:W-:Y:S05]  /*db70*/  BSYNC B0 ;  /* 0x0000000000007941 */ /* 0x000fea0003800000 */
.L_x_6668:
[----:B------:R-:W-:-:S05]  /*db80*/  IMAD R3, R3, R9, RZ ;  /* 0x0000000903037224 */ /* 0x000fca00078e02ff */
[----:B------:R-:W-:-:S07]  /*db90*/  VIMNMX R0, R0, R3, !PT ;  /* 0x0000000300007248 */ /* 0x000fce0007fe0100 */
.L_x_6667:
        /* <DEDUP_REMOVED lines=39> */
.L_x_6672:
[----:B------:R-:W-:Y:S05]  /*de10*/  BSYNC B0 ;  /* 0x0000000000007941 */ /* 0x000fea0003800000 */
.L_x_6671:
[----:B------:R-:W-:Y:S01]  /*de20*/  IMAD R163, R194, R201, R163 ;  /* 0x000000c9c2a37224 */ /* 0x000fe200078e02a3 */
[----:B------:R-:W-:-:S04]  /*de30*/  PRMT R4, RZ, 0x7610, R4 ;  /* 0x00007610ff047816 */ /* 0x000fc80000000004 */
[----:B------:R-:W-:-:S04]  /*de40*/  VIADDMNMX R201, R163, R201, R8, PT ;  /* 0x000000c9a3c97246 */ /* 0x000fc80003800108 */
[----:B------:R-:W-:-:S13]  /*de50*/  ISETP.GT.AND P0, PT, R201, R163, PT ;  /* 0x000000a3c900720c */ /* 0x000fda0003f04270 */
[----:B------:R-:W-:Y:S05]  /*de60*/  @!P0 BRA `(.L_x_6655) ;  /* 0x0000023c00b48947 */ /* 0x000fea0003800000 */
[----:B------:R-:W0:Y:S01]  /*de70*/  S2R R36, SR_TID.X ;  /* 0x0000000000247919 */ /* 0x000e220000002100 */
[C---:B------:R-:W-:Y:S01]  /*de80*/  VIADD R6, R2.reuse, 0x36400 ;  /* 0x0003640002067836 */ /* 0x040fe20000000000 */
[----:B------:R-:W-:Y:S01]  /*de90*/  UIADD3 UR4, UP0, UR42, 0x38400, URZ ;  /* 0x000384002a047890 */ /* 0x000fe2000ff1e03f */
[----:B------:R-:W-:Y:S01]  /*dea0*/  VIADD R9, R2, 0x400 ;  /* 0x0000040002097836 */ /* 0x000fe20000000000 */
[----:B------:R-:W1:Y:S01]  /*deb0*/  SHFL.IDX PT, R0, R237, RZ, 0x1f ;  /* 0x00001fffed007589 */ /* 0x000e6200000e0000 */
[----:B------:R-:W-:Y:S01]  /*dec0*/  IMAD.MOV.U32 R13, RZ, RZ, RZ ;  /* 0x000000ffff0d7224 */ /* 0x000fe200078e00ff */
[----:B------:R-:W-:Y:S01]  /*ded0*/  LOP3.LUT P0, RZ, R6, 0x3ff, RZ, 0xc0, !PT ;  /* 0x000003ff06ff7812 */ /* 0x000fe2000780c0ff */
[----:B------:R-:W-:Y:S01]  /*dee0*/  VIADD R6, R2, 0x26400 ;  /* 0x0002640002067836 */ /* 0x000fe20000000000 */
[----:B------:R-:W-:Y:S01]  /*def0*/  UIADD3.X UR5, URZ, UR43, URZ, UP0, !UPT ;  /* 0x0000002b3f057290 */ /* 0x000fe200087fe43f */
[----:B------:R-:W-:Y:S02]  /*df00*/  IMAD.U32 R4, RZ, RZ, UR4 ;  /* 0x00000004ff047e24 */ /* 0x000fe4000f8e00ff */
[----:B------:R-:W-:Y:S01]  /*df10*/  IMAD.MOV.U32 R14, RZ, RZ, 0x1 ;  /* 0x00000001ff0e7424 */ /* 0x000fe200078e00ff */
[----:B------:R-:W-:Y:S01]  /*df20*/  SHF.R.U32.HI R7, RZ, 0x4, R6 ;  /* 0x00000004ff077819 */ /* 0x000fe20000011606 */
[----:B------:R-:W-:-:S02]  /*df30*/  IMAD.MOV.U32 R15, RZ, RZ, RZ ;  /* 0x000000ffff0f7224 */ /* 0x000fc400078e00ff */
[----:B------:R-:W-:Y:S01]  /*df40*/  IMAD.U32 R5, RZ, RZ, UR5 ;  /* 0x00000005ff057e24 */ /* 0x000fe2000f8e00ff */
[----:B------:R-:W-:Y:S01]  /*df50*/  LOP3.LUT R7, R7, 0x3fff, RZ, 0xc0, !PT ;  /* 0x00003fff07077812 */ /* 0x000fe200078ec0ff */
[----:B------:R-:W-:Y:S01]  /*df60*/  VIADD R33, R2, 0x20400 ;  /* 0x0002040002217836 */ /* 0x000fe20000000000 */
[----:B------:R-:W-:Y:S01]  /*df70*/  STL.128 [R1+0x80], R12 ;  /* 0x0000800c01007387 */ /* 0x000fe20000100c00 */
[----:B------:R-:W-:Y:S02]  /*df80*/  IMAD.U32 R42, RZ, RZ, UR37 ;  /* 0x00000025ff2a7e24 */ /* 0x000fe4000f8e00ff */
[----:B------:R-:W-:Y:S01]  /*df90*/  IMAD.U32 R53, RZ, RZ, UR37 ;  /* 0x00000025ff357e24 */ /* 0x000fe2000f8e00ff */
[----:B------:R2:W-:Y:S01]  /*dfa0*/  STL.64 [R1+0x78], R4 ;  /* 0x0000780401007387 */ /* 0x0005e20000100a00 */
[----:B------:R-:W-:Y:S02]  /*dfb0*/  IMAD.U32 R48, RZ, RZ, UR37 ;  /* 0x00000025ff307e24 */ /* 0x000fe4000f8e00ff */
[----:B------:R-:W-:-:S02]  /*dfc0*/  IMAD.U32 R59, RZ, RZ, UR37 ;  /* 0x00000025ff3b7e24 */ /* 0x000fc4000f8e00ff */
[----:B------:R-:W-:Y:S01]  /*dfd0*/  IMAD.U32 R45, RZ, RZ, UR37 ;  /* 0x00000025ff2d7e24 */ /* 0x000fe2000f8e00ff */
[----:B-1----:R-:W-:Y:S01]  /*dfe0*/  LEA.HI R3, R0, R0, RZ, 0x1 ;  /* 0x0000000000037211 */ /* 0x002fe200078f08ff */
[----:B------:R-:W-:Y:S02]  /*dff0*/  IMAD.U32 R54, RZ, RZ, UR37 ;  /* 0x00000025ff367e24 */ /* 0x000fe4000f8e00ff */
[----:B------:R-:W-:Y:S01]  /*e000*/  IMAD.U32 R61, RZ, RZ, UR37 ;  /* 0x00000025ff3d7e24 */ /* 0x000fe2000f8e00ff */
[----:B------:R-:W-:Y:S01]  /*e010*/  LOP3.LUT R3, R3, 0x6, RZ, 0xc0, !PT ;  /* 0x0000000603037812 */ /* 0x000fe200078ec0ff */
[----:B0-----:R-:W-:Y:S01]  /*e020*/  VIADD R8, R36, 0xffffff80 ;  /* 0xffffff8024087836 */ /* 0x001fe20000000000 */
[----:B--2---:R-:W-:Y:S01]  /*e030*/  LOP3.LUT R4, R7, 0x10000, RZ, 0xfc, !PT ;  /* 0x0001000007047812 */ /* 0x004fe200078efcff */
[----:B------:R-:W-:Y:S01]  /*e040*/  IMAD.MOV.U32 R5, RZ, RZ, 0x40000040 ;  /* 0x40000040ff057424 */ /* 0x000fe200078e00ff */
[----:B------:R0:W5:Y:S01]  /*e050*/  LDL R12, [R1+0x4e4] ;  /* 0x0004e400010c7983 */ /* 0x0001620000100800 */
[----:B------:R-:W-:-:S02]  /*e060*/  IMAD.IADD R0, R0, 0x1, -R3 ;  /* 0x0000000100007824 */ /* 0x000fc400078e0a03 */
[----:B------:R-:W-:Y:S01]  /*e070*/  VIADD R3, R2, 0x22400 ;  /* 0x0002240002037836 */ /* 0x000fe20000000000 */
[----:B------:R1:W-:Y:S01]  /*e080*/  STL [R1+0x94], R8 ;  /* 0x0000940801007387 */ /* 0x0003e20000100800 */
[----:B------:R-:W-:Y:S01]  /*e090*/  IMAD R6, R0, 0x8000, R9 ;  /* 0x0000800000067824 */ /* 0x000fe200078e0209 */
[----:B------:R-:W-:Y:S01]  /*e0a0*/  SHF.R.U32.HI R0, RZ, 0x4, R33 ;  /* 0x00000004ff007819 */ /* 0x000fe20000011621 */
[----:B------:R-:W-:Y:S01]  /*e0b0*/  IMAD.MOV.U32 R7, RZ, RZ, 0x40000040 ;  /* 0x40000040ff077424 */ /* 0x000fe200078e00ff */
[----:B------:R-:W-:Y:S01]  /*e0c0*/  SHF.R.U32.HI R3, RZ, 0x4, R3 ;  /* 0x00000004ff037819 */ /* 0x000fe20000011603 */
[----:B------:R-:W-:Y:S01]  /*e0d0*/  IMAD.U32 R26, RZ, RZ, UR37 ;  /* 0x00000025ff1a7e24 */ /* 0x000fe2000f8e00ff */
[----:B------:R-:W-:Y:S02]  /*e0e0*/  SHF.R.U32.HI R6, RZ, 0x4, R6 ;  /* 0x00000004ff067819 */ /* 0x000fe40000011606 */
[----:B------:R-:W-:Y:S02]  /*e0f0*/  LOP3.LUT R3, R3, 0x3fff, RZ, 0xc0, !PT ;  /* 0x00003fff03037812 */ /* 0x000fe400078ec0ff */
[----:B-1----:R-:W-:-:S02]  /*e100*/  SHF.R.U32.HI R8, RZ, 0x4, R9 ;  /* 0x00000004ff087819 */ /* 0x002fc40000011609 */
[----:B------:R-:W-:Y:S02]  /*e110*/  LOP3.LUT R10, R3, 0x10000, RZ, 0xfc, !PT ;  /* 0x00010000030a7812 */ /* 0x000fe400078efcff */
[----:B------:R-:W-:Y:S02]  /*e120*/  LOP3.LUT R8, R8, 0x3fff, RZ, 0xc0, !PT ;  /* 0x00003fff08087812 */ /* 0x000fe400078ec0ff */
[----:B------:R-:W-:Y:S02]  /*e130*/  LOP3.LUT R3, R6, 0x3fff, RZ, 0xc0, !PT ;  /* 0x00003fff06037812 */ /* 0x000fe400078ec0ff */
[----:B------:R-:W-:Y:S02]  /*e140*/  LOP3.LUT R9, R8, 0x10000, RZ, 0xfc, !PT ;  /* 0x0001000008097812 */ /* 0x000fe400078efcff */
[----:B------:R-:W-:Y:S02]  /*e150*/  LOP3.LUT R3, R3, 0x2000000, RZ, 0xfc, !PT ;  /* 0x0200000003037812 */ /* 0x000fe400078efcff */
[----:B------:R-:W-:Y:S01]  /*e160*/  LOP3.LUT R0, R0, 0x3fff, RZ, 0xc0, !PT ;  /* 0x00003fff00007812 */ /* 0x000fe200078ec0ff */
[----:B------:R-:W-:-:S02]  /*e170*/  IMAD.MOV.U32 R6, RZ, RZ, R9 ;  /* 0x000000ffff067224 */ /* 0x000fc400078e0009 */
[----:B------:R-:W-:Y:S01]  /*e180*/  IMAD.MOV.U32 R9, RZ, RZ, 0x40000040 ;  /* 0x40000040ff097424 */ /* 0x000fe200078e00ff */
[----:B------:R-:W-:Y:S01]  /*e190*/  LOP3.LUT R8, R0, 0x10000, RZ, 0xfc, !PT ;  /* 0x0001000000087812 */ /* 0x000fe200078efcff */
[----:B------:R-:W-:Y:S01]  /*e1a0*/  BSSY B6, `(.L_x_6673) ;  /* 0x0000038000067945 */ /* 0x000fe20003800000 */
[----:B------:R1:W-:Y:S01]  /*e1b0*/  STL.128 [R1+0xb0], R4 ;  /* 0x0000b00401007387 */ /* 0x0003e20000100c00 */
[----:B------:R-:W-:Y:S01]  /*e1c0*/  IADD3 R42, P2, R42, 0xb8, RZ ;  /* 0x000000b82a2a7810 */ /* 0x000fe20007f5e0ff */
[----:B------:R-:W-:Y:S02]  /*e1d0*/  IMAD.MOV.U32 R0, RZ, RZ, R165 ;  /* 0x000000ffff007224 */ /* 0x000fe400078e00a5 */
[----:B------:R0:W-:Y:S01]  /*e1e0*/  STL.64 [R1+0x98], R8 ;  /* 0x0000980801007387 */ /* 0x0001e20000100a00 */
[----:B-1----:R-:W-:-:S03]  /*e1f0*/  IMAD.MOV.U32 R6, RZ, RZ, R3 ;  /* 0x000000ffff067224 */ /* 0x002fc600078e0003 */
[----:B------:R0:W5:Y:S01]  /*e200*/  LDL R3, [R1+0x4d4] ;  /* 0x0004d40001037983 */ /* 0x0001620000100800 */
[----:B------:R-:W-:Y:S01]  /*e210*/  IMAD.MOV.U32 R4, RZ, RZ, R10 ;  /* 0x000000ffff047224 */ /* 0x000fe200078e000a */
[----:B------:R-:W-:Y:S01]  /*e220*/  IADD3 R53, P6, R53, 0xb0, RZ ;  /* 0x000000b035357810 */ /* 0x000fe20007fde0ff */
[----:B------:R-:W-:-:S03]  /*e230*/  IMAD.U32 R10, RZ, RZ, UR37 ;  /* 0x00000025ff0a7e24 */ /* 0x000fc6000f8e00ff */
[----:B------:R0:W-:Y:S01]  /*e240*/  STL.128 [R1+0xa0], R4 ;  /* 0x0000a00401007387 */ /* 0x0001e20000100c00 */
[----:B------:R-:W-:Y:S01]  /*e250*/  IADD3 R48, P5, R48, 0xa8, RZ ;  /* 0x000000a830307810 */ /* 0x000fe20007fbe0ff */
[----:B------:R-:W-:Y:S01]  /*e260*/  IMAD.X R43, RZ, RZ, UR36, P2 ;  /* 0x00000024ff2b7e24 */ /* 0x000fe200090e06ff */
[----:B------:R-:W-:Y:S01]  /*e270*/  IADD3 R59, P1, R59, 0xa0, RZ ;  /* 0x000000a03b3b7810 */ /* 0x000fe20007f3e0ff */
[----:B------:R-:W-:Y:S01]  /*e280*/  IMAD.X R52, RZ, RZ, UR36, P6 ;  /* 0x00000024ff347e24 */ /* 0x000fe2000b0e06ff */
[----:B------:R-:W-:Y:S01]  /*e290*/  IADD3 R45, P4, R45, 0x98, RZ ;  /* 0x000000982d2d7810 */ /* 0x000fe20007f9e0ff */
[----:B------:R-:W-:Y:S01]  /*e2a0*/  IMAD.X R47, RZ, RZ, UR36, P5 ;  /* 0x00000024ff2f7e24 */ /* 0x000fe2000a8e06ff */
[----:B------:R-:W-:Y:S02]  /*e2b0*/  IADD3 R34, P3, R10, 0x94, RZ ;  /* 0x000000940a227810 */ /* 0x000fe40007f7e0ff */
[----:B------:R-:W-:Y:S02]  /*e2c0*/  IADD3 R54, P2, R54, 0x88, RZ ;  /* 0x0000008836367810 */ /* 0x000fe40007f5e0ff */
[----:B------:R-:W-:-:S02]  /*e2d0*/  IADD3 R61, P6, R61, 0x80, RZ ;  /* 0x000000803d3d7810 */ /* 0x000fc40007fde0ff */
[----:B------:R-:W-:Y:S01]  /*e2e0*/  IADD3 R26, P5, R26, 0x78, RZ ;  /* 0x000000781a1a7810 */ /* 0x000fe20007fbe0ff */
[----:B------:R-:W-:Y:S02]  /*e2f0*/  IMAD.X R58, RZ, RZ, UR36, P1 ;  /* 0x00000024ff3a7e24 */ /* 0x000fe400088e06ff */
[----:B------:R-:W-:Y:S02]  /*e300*/  IMAD.X R46, RZ, RZ, UR36, P4 ;  /* 0x00000024ff2e7e24 */ /* 0x000fe4000a0e06ff */
[----:B------:R-:W-:Y:S02]  /*e310*/  IMAD.X R35, RZ, RZ, UR36, P3 ;  /* 0x00000024ff237e24 */ /* 0x000fe400098e06ff */
[----:B------:R-:W-:Y:S02]  /*e320*/  IMAD.X R55, RZ, RZ, UR36, P2 ;  /* 0x00000024ff377e24 */ /* 0x000fe400090e06ff */
[----:B------:R-:W-:Y:S02]  /*e330*/  IMAD.X R60, RZ, RZ, UR36, P6 ;  /* 0x00000024ff3c7e24 */ /* 0x000fe4000b0e06ff */
[----:B------:R-:W-:Y:S01]  /*e340*/  IMAD.X R27, RZ, RZ, UR36, P5 ;  /* 0x00000024ff1b7e24 */ /* 0x000fe2000a8e06ff */
[----:B0-----:R-:W-:Y:S06]  /*e350*/  @!P0 BRA `(.L_x_6674) ;  /* 0x0000000000708947 */ /* 0x001fec0003800000 */
        /* <DEDUP_REMOVED lines=12> */
[----:B-----5:R-:W-:Y:S02]  /*e420*/  IMAD.MOV.U32 R12, RZ, RZ, 0x1 ;  /* 0x00000001ff0c7424 */ /* 0x020fe400078e00ff */
[----:B------:R-:W-:-:S07]  /*e430*/  IMAD.MOV.U32 R13, RZ, RZ, RZ ;  /* 0x000000ffff0d7224 */ /* 0x000fce00078e00ff */
[----:B------:R-:W-:-:S07]  /*e440*/  LEPC R20, `(.L_x_6675) ;  /* 0x000000001014794e */ /* 0x000fce0000000000 */
[----:B0--3--:R-:W-:Y:S05]  /*e450*/  CALL.ABS.NOINC R14 ;  /* 0x000000000e007343 */ /* 0x009fea0003c00000 */
.L_x_6675:
        /* <DEDUP_REMOVED lines=12> */
.L_x_6674:
[----:B------:R-:W-:Y:S05]  /*e520*/  BSYNC B6 ;  /* 0x0000000000067941 */ /* 0x000fea0003800000 */
.L_x_6673:
[----:B-----5:R-:W-:Y:S01]  /*e530*/  SHF.R.S32.HI R4, RZ, 0x1f, R3 ;  /* 0x0000001fff047819 */ /* 0x020fe20000011403 */
[----:B------:R-:W-:Y:S01]  /*e540*/  UIADD3 UR6, UP0, UR37, 0x11c, URZ ;  /* 0x0000011c25067890 */ /* 0x000fe2000ff1e03f */
[----:B---3--:R-:W0:Y:S01]  /*e550*/  LDC.64 R28, c[0x0][0xad8] ;  /* 0x0002b600ff1c7b82 */ /* 0x008e220000000a00 */
[----:B------:R-:W-:Y:S01]  /*e560*/  UIADD3 UR4, UP1, UR37, 0x90, URZ ;  /* 0x0000009025047890 */ /* 0x000fe2000ff3e03f */
[----:B------:R-:W-:Y:S01]  /*e570*/  LEA.HI R4, R4, R3, RZ, 0x3 ;  /* 0x0000000304047211 */ /* 0x000fe200078f18ff */
[----:B------:R-:W-:Y:S01]  /*e580*/  UIADD3.X UR7, URZ, UR36, URZ, UP0, !UPT ;  /* 0x000000243f077290 */ /* 0x000fe200087fe43f */
[----:B------:R-:W-:Y:S01]  /*e590*/  IMAD.MOV.U32 R15, RZ, RZ, 0x2 ;  /* 0x00000002ff0f7424 */ /* 0x000fe200078e00ff */
[----:B------:R-:W-:Y:S01]  /*e5a0*/  UIADD3.X UR5, URZ, UR36, URZ, UP1, !UPT ;  /* 0x000000243f057290 */ /* 0x000fe20008ffe43f */
[C---:B------:R-:W-:Y:S01]  /*e5b0*/  LOP3.LUT R6, R4.reuse, 0xfffffff8, RZ, 0xc0, !PT ;  /* 0xfffffff804067812 */ /* 0x040fe200078ec0ff */
[----:B------:R-:W-:Y:S01]  /*e5c0*/  IMAD.SHL.U32 R4, R4, 0x40, RZ ;  /* 0x0000004004047824 */ /* 0x000fe200078e00ff */
[----:B------:R-:W1:Y:S01]  /*e5d0*/  LDC.64 R20, c[0x0][0xae0] ;  /* 0x0002b800ff147b82 */ /* 0x000e620000000a00 */
[----:B------:R-:W-:Y:S01]  /*e5e0*/  IMAD.U32 R8, RZ, RZ, UR4 ;  /* 0x00000004ff087e24 */ /* 0x000fe2000f8e00ff */
[----:B------:R-:W-:Y:S01]  /*e5f0*/  UIADD3 UR4, UP1, UR37, 0xc0, URZ ;  /* 0x000000c025047890 */ /* 0x000fe2000ff3e03f */
[----:B------:R-:W-:Y:S01]  /*e600*/  IMAD.IADD R10, R3, 0x1, -R6 ;  /* 0x00000001030a7824 */ /* 0x000fe200078e0a06 */
[----:B------:R-:W-:Y:S01]  /*e610*/  LOP3.LUT R9, R4, 0xfffffe00, RZ, 0xc0, !PT ;  /* 0xfffffe0004097812 */ /* 0x000fe200078ec0ff */
[----:B------:R-:W-:Y:S01]  /*e620*/  IMAD.U32 R6, RZ, RZ, UR6 ;  /* 0x00000006ff067e24 */ /* 0x000fe2000f8e00ff */
[----:B------:R-:W-:Y:S01]  /*e630*/  UIADD3 UR6, UP0, UR37, 0xd0, URZ ;  /* 0x000000d025067890 */ /* 0x000fe2000ff1e03f */
[C---:B------:R-:W-:Y:S01]  /*e640*/  IMAD.SHL.U32 R3, R10.reuse, 0x40, RZ ;  /* 0x000000400a037824 */ /* 0x040fe200078e00ff */
[----:B------:R-:W-:Y:S01]  /*e650*/  LOP3.LUT P0, RZ, R10, 0x2, RZ, 0xc0, !PT ;  /* 0x000000020aff7812 */ /* 0x000fe2000780c0ff */
[----:B------:R-:W-:Y:S01]  /*e660*/  IMAD.MOV.U32 R4, RZ, RZ, R6 ;  /* 0x000000ffff047224 */ /* 0x000fe200078e0006 */
[----:B------:R-:W-:Y:S01]  /*e670*/  STL.64 [R1+0xe0], R26 ;  /* 0x0000e01a01007387 */ /* 0x000fe20000100a00 */
[----:B------:R-:W-:Y:S01]  /*e680*/  IMAD R9, R0, 0x400, R9 ;  /* 0x0000040000097824 */ /* 0x000fe200078e0209 */
[----:B------:R-:W-:Y:S01]  /*e690*/  LOP3.LUT R3, R3, 0x1c0, RZ, 0xc0, !PT ;  /* 0x000001c003037812 */ /* 0x000fe200078ec0ff */
[----:B------:R-:W-:Y:S01]  /*e6a0*/  IMAD.U32 R5, RZ, RZ, UR7 ;  /* 0x00000007ff057e24 */ /* 0x000fe2000f8e00ff */
[----:B------:R-:W-:Y:S01]  /*e6b0*/  UIADD3.X UR7, URZ, UR36, URZ, UP0, !UPT ;  /* 0x000000243f077290 */ /* 0x000fe200087fe43f */
[----:B------:R-:W-:Y:S01]  /*e6c0*/  IMAD.U32 R7, RZ, RZ, UR5 ;  /* 0x00000005ff077e24 */ /* 0x000fe2000f8e00ff */
[----:B------:R-:W-:Y:S01]  /*e6d0*/  LOP3.LUT R11, R3, 0x8, R12, 0xf8, !PT ;  /* 0x00000008030b7812 */ /* 0x000fe200078ef80c */
[----:B------:R-:W-:Y:S01]  /*e6e0*/  IMAD.MOV.U32 R6, RZ, RZ, R8 ;  /* 0x000000ffff067224 */ /* 0x000fe200078e0008 */
[----:B------:R-:W-:Y:S01]  /*e6f0*/  SHF.R.U32.HI R12, RZ, 0x3, R3 ;  /* 0x00000003ff0c7819 */ /* 0x000fe20000011603 */
[----:B------:R-:W-:Y:S01]  /*e700*/  UIADD3.X UR5, URZ, UR36, URZ, UP1, !UPT ;  /* 0x000000243f057290 */ /* 0x000fe20008ffe43f */
[----:B------:R-:W-:Y:S01]  /*e710*/  IMAD.MOV.U32 R30, RZ, RZ, 0x10 ;  /* 0x00000010ff1e7424 */ /* 0x000fe200078e00ff */
[----:B------:R-:W-:Y:S01]  /*e720*/  LOP3.LUT P1, RZ, R10, 0x4, RZ, 0xc0, !PT ;  /* 0x000000040aff7812 */ /* 0x000fe2000782c0ff */
[----:B------:R2:W-:Y:S01]  /*e730*/  STL.128 [R1+0x120], R4 ;  /* 0x0001200401007387 */ /* 0x0005e20000100c00 */
[----:B------:R-:W-:Y:S01]  /*e740*/  LOP3.LUT R0, R11, R12, RZ, 0x3c, !PT ;  /* 0x0000000c0b007212 */ /* 0x000fe200078e3cff */
[----:B------:R-:W-:Y:S01]  /*e750*/  IMAD.MOV.U32 R8, RZ, RZ, R34 ;  /* 0x000000ffff087224 */ /* 0x000fe200078e0022 */
[----:B------:R-:W3:Y:S01]  /*e760*/  LDC.64 R12, c[0x0][0xad0] ;  /* 0x0002b400ff0c7b82 */ /* 0x000ee20000000a00 */
[----:B------:R-:W-:Y:S01]  /*e770*/  IMAD.U32 R10, RZ, RZ, UR4 ;  /* 0x00000004ff0a7e24 */ /* 0x000fe2000f8e00ff */
[----:B------:R-:W-:Y:S01]  /*e780*/  SEL R30, R30, 0xfffffff0, !P0 ;  /* 0xfffffff01e1e7807 */ /* 0x000fe20004000000 */
[----:B------:R-:W-:Y:S01]  /*e790*/  IMAD.IADD R0, R9, 0x1, R0 ;  /* 0x0000000109007824 */ /* 0x000fe200078e0200 */
[----:B------:R-:W-:Y:S01]  /*e7a0*/  STL.64 [R1+0xd0], R160 ;  /* 0x0000d0a001007387 */ /* 0x000fe20000100a00 */
[----:B------:R-:W-:Y:S01]  /*e7b0*/  IMAD.MOV.U32 R9, RZ, RZ, R35 ;  /* 0x000000ffff097224 */ /* 0x000fe200078e0023 */
[----:B------:R-:W-:Y:S01]  /*e7c0*/  ULDC UR4, c[0x0][0x3f4] ;  /* 0x0000fd0000047ab9 */ /* 0x000fe20000000800 */
[----:B------:R-:W-:Y:S01]  /*e7d0*/  IMAD.WIDE.U32 R14, R0, R15, UR42 ;  /* 0x0000002a000e7e25 */ /* 0x000fe2000f8e000f */
[----:B------:R-:W-:Y:S03]  /*e7e0*/  STL.U8 [R1+0xe8], RZ ;  /* 0x0000e8ff01007387 */ /* 0x000fe60000100000 */
[----:B------:R-:W-:Y:S01]  /*e7f0*/  IMAD.U32 R11, RZ, RZ, UR5 ;  /* 0x00000005ff0b7e24 */ /* 0x000fe2000f8e00ff */
[----:B------:R-:W-:Y:S01]  /*e800*/  IADD3 R14, P0, R14, 0x36400, RZ ;  /* 0x000364000e0e7810 */ /* 0x000fe20007f1e0ff */
[----:B--2---:R-:W2:Y:S01]  /*e810*/  LDC R6, c[0x0][0x450] ;  /* 0x00011400ff067b82 */ /* 0x004ea20000000800 */
[----:B------:R-:W-:Y:S01]  /*e820*/  IMAD.U32 R26, RZ, RZ, UR6 ;  /* 0x00000006ff1a7e24 */ /* 0x000fe2000f8e00ff */
[----:B------:R-:W-:Y:S01]  /*e830*/  STL.U8 [R1+0x140], RZ ;  /* 0x000140ff01007387 */ /* 0x000fe20000100000 */
[----:B------:R-:W-:-:S02]  /*e840*/  IMAD.U32 R27, RZ, RZ, UR7 ;  /* 0x00000007ff1b7e24 */ /* 0x000fc4000f8e00ff */
[----:B------:R-:W-:Y:S01]  /*e850*/  IMAD.MOV.U32 R31, RZ, RZ, 0x20 ;  /* 0x00000020ff1f7424 */ /* 0x000fe200078e00ff */
[----:B------:R4:W-:Y:S01]  /*e860*/  STL.128 [R1+0x130], R8 ;  /* 0x0001300801007387 */ /* 0x0009e20000100c00 */
[----:B------:R-:W-:Y:S01]  /*e870*/  IMAD.X R15, RZ, RZ, R15, P0 ;  /* 0x000000ffff0f7224 */ /* 0x000fe200000e060f */
[----:B------:R-:W2:Y:S01]  /*e880*/  LDC.64 R4, c[0x0][0x448] ;  /* 0x00011200ff047b82 */ /* 0x000ea20000000a00 */
[----:B------:R-:W-:Y:S01]  /*e890*/  VIADD R236, R36, 0xffffff80 ;  /* 0xffffff8024ec7836 */ /* 0x000fe20000000000 */
[----:B------:R0:W-:Y:S01]  /*e8a0*/  STL.64 [R1+0xd8], R26 ;  /* 0x0000d81a01007387 */ /* 0x0001e20000100a00 */
[----:B------:R-:W-:Y:S01]  /*e8b0*/  SEL R31, R31, 0xffffffe0, !P1 ;  /* 0xffffffe01f1f7807 */ /* 0x000fe20004800000 */
[----:B---3--:R-:W-:Y:S01]  /*e8c0*/  IMAD.MOV.U32 R7, RZ, RZ, R12 ;  /* 0x000000ffff077224 */ /* 0x008fe200078e000c */
[----:B------:R-:W-:Y:S01]  /*e8d0*/  ISETP.LT.AND P0, PT, RZ, UR4, PT ;  /* 0x00000004ff007c0c */ /* 0x000fe2000bf01270 */
[----:B------:R3:W-:Y:S01]  /*e8e0*/  STL.64 [R1+0xc8], R14 ;  /* 0x0000c80e01007387 */ /* 0x0007e20000100a00 */
[----:B------:R-:W-:-:S02]  /*e8f0*/  IMAD.U32 R36, RZ, RZ, UR37 ;  /* 0x00000025ff247e24 */ /* 0x000fc4000f8e00ff */
[----:B------:R-:W-:Y:S01]  /*e900*/  IMAD.U32 R49, RZ, RZ, UR37 ;  /* 0x00000025ff317e24 */ /* 0x000fe2000f8e00ff */
[----:B------:R3:W-:Y:S01]  /*e910*/  STL.64 [R1+0xc0], R30 ;  /* 0x0000c01e01007387 */ /* 0x0007e20000100a00 */
[----:B------:R-:W-:Y:S01]  /*e920*/  IMAD.U32 R64, RZ, RZ, UR37 ;  /* 0x00000025ff407e24 */ /* 0x000fe2000f8e00ff */
[----:B------:R-:W-:Y:S01]  /*e930*/  IADD3 R36, P1, R36, 0x140, RZ ;  /* 0x0000014024247810 */ /* 0x000fe20007f3e0ff */
[----:B------:R-:W-:Y:S01]  /*e940*/  IMAD.U32 R44, RZ, RZ, UR37 ;  /* 0x00000025ff2c7e24 */ /* 0x000fe2000f8e00ff */
[----:B------:R3:W-:Y:S01]  /*e950*/  STL [R1+0xec], R236 ;  /* 0x0000ecec01007387 */ /* 0x0007e20000100800 */
[----:B----4-:R-:W-:Y:S01]  /*e960*/  IMAD.MOV.U32 R8, RZ, RZ, RZ ;  /* 0x000000ffff087224 */ /* 0x010fe200078e00ff */
[----:B------:R-:W-:Y:S01]  /*e970*/  IADD3 R49, P2, R49, 0x128, RZ ;  /* 0x0000012831317810 */ /* 0x000fe20007f5e0ff */
[----:B0-----:R-:W-:Y:S01]  /*e980*/  IMAD.MOV.U32 R26, RZ, RZ, R13 ;  /* 0x000000ffff1a7224 */ /* 0x001fe200078e000d */
[----:B------:R-:W-:Y:S01]  /*e990*/  IADD3 R64, P3, R64, 0x120, RZ ;  /* 0x0000012040407810 */ /* 0x000fe20007f7e0ff */
[----:B------:R-:W-:Y:S01]  /*e9a0*/  IMAD.MOV.U32 R27, RZ, RZ, R28 ;  /* 0x000000ffff1b7224 */ /* 0x000fe200078e001c */
[----:B------:R-:W-:Y:S01]  /*e9b0*/  IADD3 R44, P4, R44, 0xec, RZ ;  /* 0x000000ec2c2c7810 */ /* 0x000fe20007f9e0ff */
[----:B------:R-:W-:-:S02]  /*e9c0*/  IMAD.MOV.U32 R9, RZ, RZ, R29 ;  /* 0x000000ffff097224 */ /* 0x000fc400078e001d */
[----:B-1----:R-:W-:Y:S01]  /*e9d0*/  IMAD.MOV.U32 R10, RZ, RZ, R20 ;  /* 0x000000ffff0a7224 */ /* 0x002fe200078e0014 */
[----:B------:R3:W-:Y:S01]  /*e9e0*/  STL.128 [R1+0xf0], R24 ;  /* 0x0000f01801007387 */ /* 0x0007e20000100c00 */
[----:B------:R-:W-:Y:S02]  /*e9f0*/  IMAD.MOV.U32 R11, RZ, RZ, R21 ;  /* 0x000000ffff0b7224 */ /* 0x000fe400078e0015 */
[----:B------:R-:W-:Y:S01]  /*ea00*/  IMAD.U32 R66, RZ, RZ, UR37 ;  /* 0x00000025ff427e24 */ /* 0x000fe2000f8e00ff */
[----:B--2---:R3:W-:Y:S01]  /*ea10*/  STL.128 [R1+0x110], R4 ;  /* 0x0001100401007387 */ /* 0x0047e20000100c00 */
[----:B------:R-:W-:Y:S02]  /*ea20*/  IMAD.U32 R50, RZ, RZ, UR37 ;  /* 0x00000025ff327e24 */ /* 0x000fe4000f8e00ff */
[----:B------:R-:W-:Y:S01]  /*ea30*/  IMAD.X R37, RZ, RZ, UR36, P1 ;  /* 0x00000024ff257e24 */ /* 0x000fe200088e06ff */
[----:B------:R3:W-:Y:S01]  /*ea40*/  STL.128 [R1+0x100], R8 ;  /* 0x0001000801007387 */ /* 0x0007e20000100c00 */
[----:B------:R-:W-:Y:S01]  /*ea50*/  IADD3 R66, P5, R66, 0xe8, RZ ;  /* 0x000000e842427810 */ /* 0x000fe20007fbe0ff */
[----:B------:R-:W-:Y:S01]  /*ea60*/  IMAD.X R62, RZ, RZ, UR36, P2 ;  /* 0x00000024ff3e7e24 */ /* 0x000fe200090e06ff */
[----:B------:R-:W-:Y:S01]  /*ea70*/  IADD3 R50, P6, R50, 0xd8, RZ ;  /* 0x000000d832327810 */ /* 0x000fe20007fde0ff */
[----:B------:R-:W-:-:S02]  /*ea80*/  IMAD.X R65, RZ, RZ, UR36, P3 ;  /* 0x00000024ff417e24 */ /* 0x000fc400098e06ff */
[----:B------:R-:W-:Y:S02]  /*ea90*/  IMAD.X R51, RZ, RZ, UR36, P4 ;  /* 0x00000024ff337e24 */ /* 0x000fe4000a0e06ff */
[----:B------:R-:W-:Y:S02]  /*eaa0*/  IMAD.X R67, RZ, RZ, UR36, P5 ;  /* 0x00000024ff437e24 */ /* 0x000fe4000a8e06ff */
[----:B------:R-:W-:Y:S01]  /*eab0*/  IMAD.X R63, RZ, RZ, UR36, P6 ;  /* 0x00000024ff3f7e24 */ /* 0x000fe2000b0e06ff */
[----:B------:R-:W-:Y:S06]  /*eac0*/  @P0 BRA `(.L_x_6676) ;  /* 0x0000000000400947 */ /* 0x000fec0003800000 */
[----:B------:R-:W2:Y:S02]  /*ead0*/  LDL R3, [R1+0x1f4] ;  /* 0x0001f40001037983 */ /* 0x000ea40000100800 */
[----:B--2---:R-:W-:-:S04]  /*eae0*/  LEA.HI R0, R3, R3, RZ, 0x1 ;  /* 0x0000000303007211 */ /* 0x004fc800078f08ff */
        /* <DEDUP_REMOVED lines=8> */
.L_x_6679:
[----:B-1----:R1:W2:Y:S02]  /*eb70*/  SYNCS.PHASECHK.TRANS64.TRYWAIT P0, [R2+URZ+0x38800], R3 ;  /* 0x03880003020075a7 */ /* 0x0022a4000800017f */
[----:B--2---:R-:W-:Y:S05]  /*eb80*/  @!P0 NANOSLEEP.SYNCS 0x989680 ;  /* 0x009896800000895d */ /* 0x004fea0003900000 */
[----:B------:R-:W2:Y:S02]  /*eb90*/  @!P0 SYNCS.PHASECHK.TRANS64 P0, [R2+URZ+0x38800], R3 ;  /* 0x03880003020085a7 */ /* 0x000ea4000800007f */
[----:B--2---:R-:W-:Y:S05]  /*eba0*/  @!P0 BRA `(.L_x_6679) ;  /* 0xfffffffc00f08947 */ /* 0x004fea000383ffff */
.L_x_6678:
[----:B------:R-:W-:Y:S05]  /*ebb0*/  BSYNC B0 ;  /* 0x0000000000007941 */ /* 0x000fea0003800000 */
.L_x_6677:
[----:B------:R-:W-:Y:S05]  /*ebc0*/  BRA `(.L_x_6680) ;  /* 0x0000002c00107947 */ /* 0x000fea0003800000 */
.L_x_6676:
[----:B------:R-:W-:Y:S01]  /*ebd0*/  LOP3.LUT P0, RZ, R33, 0x3ff, RZ, 0xc0, !PT ;  /* 0x000003ff21ff7812 */ /* 0x000fe2000780c0ff */
[----:B------:R-:W-:Y:S01]  /*ebe0*/  ULDC.64 UR4, c[0x0][0x3f8] ;  /* 0x0000fe0000047ab9 */ /* 0x000fe20000000a00 */
[----:B------:R-:W-:Y:S01]  /*ebf0*/  SHF.R.S32.HI R0, RZ, 0x1f, R32 ;  /* 0x0000001fff007819 */ /* 0x000fe20000011420 */
[----:B------:R-:W-:Y:S01]  /*ec00*/  ULDC.64 UR6, c[0x0][0x408] ;  /* 0x0001020000067ab9 */ /* 0x000fe20000000a00 */
[----:B---3--:R-:W-:Y:S01]  /*ec10*/  IMAD.WIDE.U32 R26, R32, UR4, RZ ;  /* 0x00000004201a7c25 */ /* 0x008fe2000f8e00ff */
[----:B------:R-:W-:Y:S03]  /*ec20*/  BSSY B6, `(.L_x_6681) ;  /* 0x0000019000067945 */ /* 0x000fe60003800000 */
        /* <DEDUP_REMOVED lines=24> */
.L_x_6682:
[----:B------:R-:W-:Y:S05]  /*edb0*/  BSYNC B6 ;  /* 0x0000000000067941 */ /* 0x000fea0003800000 */
.L_x_6681:
[----:B------:R-:W2:Y:S01]  /*edc0*/  LDL R3, [R1+0x70] ;  /* 0x0000700001037983 */ /* 0x000ea20000100800 */
[----:B------:R-:W-:Y:S01]  /*edd0*/  ULDC.U8 UR4, c[0x0][0x410] ;  /* 0x0001040000047ab9 */ /* 0x000fe20000000000 */
[----:B------:R-:W-:Y:S01]  /*ede0*/  BSSY B0, `(.L_x_6683) ;  /* 0x000029a000007945 */ /* 0x000fe20003800000 */
[----:B------:R-:W-:Y:S01]  /*edf0*/  ISETP.NE.AND P0, PT, RZ, UR4, PT ;  /* 0x00000004ff007c0c */ /* 0x000fe2000bf05270 */
[----:B--2---:R-:W-:-:S12]  /*ee00*/  IMAD R0, R3, 0x40, R152 ;  /* 0x0000004003007824 */ /* 0x004fd800078e0298 */
[----:B------:R-:W-:Y:S05]  /*ee10*/  @!P0 BRA `(.L_x_6684) ;  /* 0x0000001400708947 */ /* 0x000fea0003800000 */
[----:B------:R-:W2:Y:S01]  /*ee20*/  LDL R20, [R1+0x438] ;  /* 0x0004380001147983 */ /* 0x000ea20000100800 */
[----:B------:R-:W0:Y:S01]  /*ee30*/  LDC R35, c[0x0][0x448] ;  /* 0x00011200ff237b82 */ /* 0x000e220000000800 */
[----:B------:R-:W-:Y:S01]  /*ee40*/  ULDC.64 UR4, c[0x0][0x3f8] ;  /* 0x0000fe0000047ab9 */ /* 0x000fe20000000a00 */
[----:B------:R-:W-:Y:S01]  /*ee50*/  ULDC.64 UR6, c[0x0][0x408] ;  /* 0x0001020000067ab9 */ /* 0x000fe20000000a00 */
[----:B------:R-:W-:Y:S02]  /*ee60*/  IMAD.MOV.U32 R27, RZ, RZ, R25 ;  /* 0x000000ffff1b7224 */ /* 0x000fe400078e0019 */
[----:B------:R-:W-:Y:S01]  /*ee70*/  IMAD.MOV.U32 R33, RZ, RZ, R29 ;  /* 0x000000ffff217224 */ /* 0x000fe200078e001d */
[----:B0-----:R-:W-:-:S13]  /*ee80*/  ISETP.NE.AND P0, PT, R35, 0x1, PT ;  /* 0x000000012300780c */ /* 0x001fda0003f05270 */
[----:B------:R-:W0:Y:S08]  /*ee90*/  @P0 LDC R4, c[0x0][0x44c] ;  /* 0x00011300ff040b82 */ /* 0x000e300000000800 */
[----:B------:R-:W1:Y:S01]  /*eea0*/  @P0 LDC R5, c[0x0][0x450] ;  /* 0x00011400ff050b82 */ /* 0x000e620000000800 */
[----:B--2---:R-:W-:-:S04]  /*eeb0*/  IMAD R3, R20, 0x20, R0 ;  /* 0x0000002014037824 */ /* 0x004fc800078e0200 */
        /* <DEDUP_REMOVED lines=23> */
.L_x_7035:
        /* <DEDUP_REMOVED lines=8> */
[----:B------:R-:W3:Y:S01]  /*f0b0*/  LDL R11, [R1+0x43c] ;  /* 0x00043c00010b7983 */ /* 0x000ee20000100800 */
[----:B------:R-:W-:Y:S01]  /*f0c0*/  ULDC UR4, c[0x0][0x3f4] ;  /* 0x0000fd0000047ab9 */ /* 0x000fe20000000800 */
[----:B--2---:R-:W-:Y:S01]  /*f0d0*/  IMAD.MOV.U32 R4, RZ, RZ, R6 ;  /* 0x000000ffff047224 */ /* 0x004fe200078e0006 */
[----:B------:R-:W-:Y:S01]  /*f0e0*/  ISETP.GE.AND P2, PT, R154, UR4, PT ;  /* 0x000000049a007c0c */ /* 0x000fe2000bf46270 */
[----:B-1----:R-:W-:Y:S01]  /*f0f0*/  IMAD.MOV.U32 R5, RZ, RZ, R3 ;  /* 0x000000ffff057224 */ /* 0x002fe200078e0003 */
[----:B------:R-:W-:Y:S02]  /*f100*/  ISETP.GE.AND P3, PT, R162, UR4, PT ;  /* 0x00000004a2007c0c */ /* 0x000fe4000bf66270 */
[----:B------:R-:W-:-:S09]  /*f110*/  CS2R R28, SRZ ;  /* 0x00000000001c7805 */ /* 0x000fd2000001ff00 */
[----:B------:R-:W-:-:S04]  /*f120*/  @!P2 IMAD.WIDE R4, R154, 0x2, R4 ;  /* 0x000000029a04a825 */ /* 0x000fc800078e0204 */
[----:B------:R-:W-:Y:S01]  /*f130*/  @!P3 IMAD.SHL.U32 R9, R162, 0x2, RZ ;  /* 0x00000002a209b824 */ /* 0x000fe200078e00ff */
[----:B------:R1:W5:Y:S01]  /*f140*/  @!P2 LD.E.64 R28, desc[UR44][R4.64] ;  /* 0x0000002c041ca980 */ /* 0x000362000c101b00 */
[----:B------:R-:W-:Y:S02]  /*f150*/  CS2R R30, SRZ ;  /* 0x00000000001e7805 */ /* 0x000fe4000001ff00 */
[----:B------:R-:W-:Y:S02]  /*f160*/  CS2R R24, SRZ ;  /* 0x0000000000187805 */ /* 0x000fe4000001ff00 */
[----:B------:R-:W-:Y:S02]  /*f170*/  CS2R R26, SRZ ;  /* 0x00000000001a7805 */ /* 0x000fe4000001ff00 */
[-C--:B-1----:R-:W-:Y:S02]  /*f180*/  @!P3 IADD3 R4, P0, R6, R9.reuse, RZ ;  /* 0x000000090604b210 */ /* 0x082fe40007f1e0ff */
[----:B----4-:R-:W-:Y:S01]  /*f190*/  @!P3 IADD3 R6, P1, R8, R9, RZ ;  /* 0x000000090806b210 */ /* 0x010fe20007f3e0ff */
[----:B---3--:R-:W-:-:S02]  /*f1a0*/  IMAD.MOV.U32 R9, RZ, RZ, R7 ;  /* 0x000000ffff097224 */ /* 0x008fc400078e0007 */
[----:B------:R-:W-:-:S05]  /*f1b0*/  @!P2 IMAD.WIDE R8, R154, 0x2, R8 ;  /* 0x000000029a08a825 */ /* 0x000fca00078e0208 */
[----:B------:R1:W5:Y:S01]  /*f1c0*/  @!P2 LD.E.64 R30, desc[UR44][R8.64] ;  /* 0x0000002c081ea980 */ /* 0x000362000c101b00 */
[----:B------:R-:W-:-:S05]  /*f1d0*/  @!P3 SHF.L.U64.HI R12, R162, 0x1, R11 ;  /* 0x00000001a20cb819 */ /* 0x000fca000001020b */
[--C-:B------:R-:W-:Y:S02]  /*f1e0*/  @!P3 IMAD.X R5, R3, 0x1, R12.reuse, P0 ;  /* 0x000000010305b824 */ /* 0x100fe400000e060c */
[----:B------:R-:W-:-:S03]  /*f1f0*/  @!P3 IMAD.X R7, R7, 0x1, R12, P1 ;  /* 0x000000010707b824 */ /* 0x000fc600008e060c */
[----:B------:R1:W5:Y:S04]  /*f200*/  @!P3 LD.E.64 R24, desc[UR44][R4.64] ;  /* 0x0000002c0418b980 */ /* 0x000368000c101b00 */
[----:B------:R1:W5:Y:S02]  /*f210*/  @!P3 LD.E.64 R26, desc[UR44][R6.64] ;  /* 0x0000002c061ab980 */ /* 0x000364000c101b00 */
.L_x_6687:
[----:B------:R-:W-:Y:S05]  /*f220*/  BSYNC B1 ;  /* 0x0000000000017941 */ /* 0x000fea0003800000 */
.L_x_6686:
[----:B-1---5:R-:W-:Y:S01]  /*f230*/  IMAD.MOV.U32 R3, RZ, RZ, R24 ;  /* 0x000000ffff037224 */ /* 0x022fe200078e0018 */
[----:B------:R-:W-:Y:S01]  /*f240*/  UMOV UR4, 0xffffffff ;  /* 0xffffffff00047882 */ /* 0x000fe20000000000 */
[----:B------:R-:W-:Y:S01]  /*f250*/  IMAD.MOV.U32 R4, RZ, RZ, R25 ;  /* 0x000000ffff047224 */ /* 0x000fe200078e0019 */
[----:B------:R-:W-:Y:S01]  /*f260*/  CS2R R20, SRZ ;  /* 0x0000000000147805 */ /* 0x000fe2000001ff00 */
[----:B------:R-:W-:Y:S01]  /*f270*/  IMAD.MOV.U32 R5, RZ, RZ, R28 ;  /* 0x000000ffff057224 */ /* 0x000fe200078e001c */
[----:B------:R-:W-:Y:S01]  /*f280*/  PRMT R69, R69, 0x5410, R3 ;  /* 0x0000541045457816 */ /* 0x000fe20000000003 */
[----:B--2---:R-:W-:Y:S01]  /*f290*/  IMAD.MOV.U32 R6, RZ, RZ, R29 ;  /* 0x000000ffff067224 */ /* 0x004fe200078e001d */
        /* <DEDUP_REMOVED lines=9> */
[----:B------:R-:W-:Y:S02]  /*f330*/  PRMT R70, R70, 0x5410, R5 ;  /* 0x0000541046467816 */ /* 0x000fe40000000005 */
[----:B------:R-:W-:Y:S01]  /*f340*/  PRMT R78, R78, 0x5410, R6 ;  /* 0x000054104e4e7816 */ /* 0x000fe20000000006 */
[----:B------:R-:W-:Y:S06]  /*f350*/  BRA.DIV UR4, `(.L_x_6688) ;  /* 0x0000032a04dc7947 */ /* 0x000fec000b800000 */
[----:B------:R1:W2:Y:S04]  /*f360*/  SHFL.IDX PT, R3, R33, 0x1, 0x1c1f ;  /* 0x003c1f0021037f89 */ /* 0x0002a800000e0000 */
[----:B------:R1:W0:Y:S04]  /*f370*/  SHFL.IDX PT, R6, R10, 0x1, 0x1c1f ;  /* 0x003c1f000a067f89 */ /* 0x00022800000e0000 */
[----:B---3--:R1:W3:Y:S04]  /*f380*/  SHFL.IDX PT, R7, R32, 0x1, 0x1c1f ;  /* 0x003c1f0020077f89 */ /* 0x0082e800000e0000 */
[----:B------:R1:W0:Y:S02]  /*f390*/  SHFL.IDX PT, R14, R34, 0x1, 0x1c1f ;  /* 0x003c1f00220e7f89 */ /* 0x00022400000e0000 */
.L_x_7041:
[----:B------:R-:W5:Y:S01]  /*f3a0*/  LDL R5, [R1+0x1f4] ;  /* 0x0001f40001057983 */ /* 0x000f620000100800 */
[----:B------:R-:W-:Y:S01]  /*f3b0*/  VIADD R0, R0, 0x20 ;  /* 0x0000002000007836 */ /* 0x000fe20000000000 */
[----:B------:R-:W-:Y:S01]  /*f3c0*/  BSSY B1, `(.L_x_6689) ;  /* 0x0000022000017945 */ /* 0x000fe20003800000 */
[----:B01----:R-:W-:Y:S02]  /*f3d0*/  CS2R R10, SRZ ;  /* 0x00000000000a7805 */ /* 0x003fe4000001ff00 */
[----:B----4-:R-:W-:Y:S02]  /*f3e0*/  CS2R R8, SRZ ;  /* 0x0000000000087805 */ /* 0x010fe4000001ff00 */
[----:B------:R-:W-:Y:S02]  /*f3f0*/  CS2R R12, SRZ ;  /* 0x00000000000c7805 */ /* 0x000fe4000001ff00 */
[----:B------:R-:W-:Y:S02]  /*f400*/  ISETP.GE.AND P0, PT, R0, R35, PT ;  /* 0x000000230000720c */ /* 0x000fe40003f06270 */
[----:B-----5:R-:W-:-:S04]  /*f410*/  LEA.HI R4, R5, R5, RZ, 0x1 ;  /* 0x0000000505047211 */ /* 0x020fc800078f08ff */
[----:B------:R-:W-:-:S05]  /*f420*/  LOP3.LUT R4, R4, 0xfffffffe, RZ, 0xc0, !PT ;  /* 0xfffffffe04047812 */ /* 0x000fca00078ec0ff */
[----:B------:R-:W-:-:S05]  /*f430*/  IMAD.IADD R4, R5, 0x1, -R4 ;  /* 0x0000000105047824 */ /* 0x000fca00078e0a04 */
[----:B------:R-:W-:Y:S01]  /*f440*/  SHF.L.U32 R33, R4, 0x1f, RZ ;  /* 0x0000001f04217819 */ /* 0x000fe200000006ff */
[----:B------:R-:W-:Y:S06]  /*f450*/  @P0 BRA `(.L_x_6690) ;  /* 0x0000000000600947 */ /* 0x000fec0003800000 */
[----:B------:R-:W4:Y:S01]  /*f460*/  LDL R15, [R1+0x43c] ;  /* 0x00043c00010f7983 */ /* 0x000f220000100800 */
[----:B------:R-:W-:Y:S01]  /*f470*/  ULDC UR4, c[0x0][0x3f4] ;  /* 0x0000fd0000047ab9 */ /* 0x000fe20000000800 */
[----:B------:R-:W-:Y:S01]  /*f480*/  IMAD.MOV.U32 R4, RZ, RZ, R6 ;  /* 0x000000ffff047224 */ /* 0x000fe200078e0006 */
[----:B------:R-:W-:Y:S01]  /*f490*/  ISETP.GE.AND P2, PT, R154, UR4, PT ;  /* 0x000000049a007c0c */ /* 0x000fe2000bf46270 */
[----:B--2---:R-:W-:Y:S01]  /*f4a0*/  IMAD.MOV.U32 R5, RZ, RZ, R3 ;  /* 0x000000ffff057224 */ /* 0x004fe200078e0003 */
[----:B------:R-:W-:Y:S02]  /*f4b0*/  ISETP.GE.AND P3, PT, R162, UR4, PT ;  /* 0x00000004a2007c0c */ /* 0x000fe4000bf66270 */
[----:B------:R-:W-:Y:S01]  /*f4c0*/  CS2R R10, SRZ ;  /* 0x00000000000a7805 */ /* 0x000fe2000001ff00 */
[----:B------:R-:W-:-:S08]  /*f4d0*/  IMAD.MOV.U32 R8, RZ, RZ, R14 ;  /* 0x000000ffff087224 */ /* 0x000fd000078e000e */
[----:B------:R-:W-:-:S04]  /*f4e0*/  @!P2 IMAD.WIDE R4, R154, 0x2, R4 ;  /* 0x000000029a04a825 */ /* 0x000fc800078e0204 */
[----:B------:R-:W-:Y:S01]  /*f4f0*/  @!P3 IMAD.SHL.U32 R9, R162, 0x2, RZ ;  /* 0x00000002a209b824 */ /* 0x000fe200078e00ff */
[----:B------:R0:W5:Y:S01]  /*f500*/  @!P2 LD.E.64 R10, desc[UR44][R4.64] ;  /* 0x0000002c040aa980 */ /* 0x000162000c101b00 */
[----:B------:R-:W-:Y:S02]  /*f510*/  CS2R R12, SRZ ;  /* 0x00000000000c7805 */ /* 0x000fe4000001ff00 */
[----:B------:R-:W-:Y:S02]  /*f520*/  CS2R R20, SRZ ;  /* 0x0000000000147805 */ /* 0x000fe4000001ff00 */
[-C--:B0-----:R-:W-:Y:S02]  /*f530*/  @!P3 IADD3 R4, P0, R6, R9.reuse, RZ ;  /* 0x000000090604b210 */ /* 0x081fe40007f1e0ff */
[----:B------:R-:W-:Y:S01]  /*f540*/  @!P3 IADD3 R6, P1, R14, R9, RZ ;  /* 0x000000090e06b210 */ /* 0x000fe20007f3e0ff */
[----:B---3--:R-:W-:Y:S01]  /*f550*/  IMAD.MOV.U32 R9, RZ, RZ, R7 ;  /* 0x000000ffff097224 */ /* 0x008fe200078e0007 */
[----:B----4-:R-:W-:Y:S01]  /*f560*/  @!P3 SHF.L.U64.HI R0, R162, 0x1, R15 ;  /* 0x00000001a200b819 */ /* 0x010fe2000001020f */
[----:B------:R-:W-:Y:S01]  /*f570*/  @!P2 IMAD.WIDE R14, R154, 0x2, R8 ;  /* 0x000000029a0ea825 */ /* 0x000fe200078e0208 */
[----:B------:R-:W-:-:S03]  /*f580*/  CS2R R8, SRZ ;  /* 0x0000000000087805 */ /* 0x000fc6000001ff00 */
[--C-:B------:R-:W-:Y:S01]  /*f590*/  @!P3 IMAD.X R5, R3, 0x1, R0.reuse, P0 ;  /* 0x000000010305b824 */ /* 0x100fe200000e0600 */
[----:B------:R0:W5:Y:S01]  /*f5a0*/  @!P2 LD.E.64 R12, desc[UR44][R14.64] ;  /* 0x0000002c0e0ca980 */ /* 0x000162000c101b00 */
[----:B------:R-:W-:-:S03]  /*f5b0*/  @!P3 IMAD.X R7, R7, 0x1, R0, P1 ;  /* 0x000000010707b824 */ /* 0x000fc600008e0600 */
[----:B------:R0:W5:Y:S04]  /*f5c0*/  @!P3 LD.E.64 R20, desc[UR44][R4.64] ;  /* 0x0000002c0414b980 */ /* 0x000168000c101b00 */
[----:B------:R0:W5:Y:S02]  /*f5d0*/  @!P3 LD.E.64 R8, desc[UR44][R6.64] ;  /* 0x0000002c0608b980 */ /* 0x000164000c101b00 */
.L_x_6690:
[----:B------:R-:W-:Y:S05]  /*f5e0*/  BSYNC B1 ;  /* 0x0000000000017941 */ /* 0x000fea0003800000 */
.L_x_6689:
[----:B------:R-:W1:Y:S01]  /*f5f0*/  SYNCS.PHASECHK.TRANS64.TRYWAIT P0, [R2+URZ+0x38800], R33 ;  /* 0x03880021020075a7 */ /* 0x000e62000800017f */
[----:B------:R-:W-:Y:S04]  /*f600*/  BSSY B1, `(.L_x_6691) ;  /* 0x0000002000017945 */ /* 0x000fe80003800000 */
[----:B-1----:R-:W-:Y:S05]  /*f610*/  @!P0 BRA `(.L_x_6692) ;  /* 0x00000328009c8947 */ /* 0x002fea0003800000 */
.L_x_7042:
[----:B------:R-:W-:Y:S05]  /*f620*/  BSYNC B1 ;  /* 0x0000000000017941 */ /* 0x000fea0003800000 */
.L_x_6691:
[----:B0-----:R-:W4:Y:S01]  /*f630*/  LDL R6, [R1+0x70] ;  /* 0x0000700001067983 */ /* 0x001f220000100800 */
[C---:B------:R-:W-:Y:S01]  /*f640*/  IMAD.SHL.U32 R0, R157.reuse, 0x40, RZ ;  /* 0x000000409d007824 */ /* 0x040fe200078e00ff */
[----:B------:R-:W-:Y:S01]  /*f650*/  LOP3.LUT P1, RZ, R157, 0x4, RZ, 0xc0, !PT ;  /* 0x000000049dff7812 */ /* 0x000fe2000782c0ff */
[----:B-----5:R-:W-:Y:S01]  /*f660*/  IMAD.MOV.U32 R4, RZ, RZ, R21 ;  /* 0x000000ffff047224 */ /* 0x020fe200078e0015 */
[----:B------:R-:W-:Y:S01]  /*f670*/  BSSY B1, `(.L_x_6693) ;  /* 0x0000077000017945 */ /* 0x000fe20003800000 */
[----:B------:R-:W-:Y:S01]  /*f680*/  IMAD.MOV.U32 R5, RZ, RZ, R8 ;  /* 0x000000ffff057224 */ /* 0x000fe200078e0008 */
[----:B--2---:R-:W-:-:S04]  /*f690*/  LOP3.LUT R3, R0, 0x1c0, RZ, 0xc0, !PT ;  /* 0x000001c000037812 */ /* 0x004fc800078ec0ff */
[----:B------:R-:W-:Y:S02]  /*f6a0*/  LOP3.LUT R0, R3, 0x18, R22, 0xf8, !PT ;  /* 0x0000001803007812 */ /* 0x000fe400078ef816 */
[----:B------:R-:W-:Y:S02]  /*f6b0*/  SHF.R.U32.HI R3, RZ, 0x3, R3 ;  /* 0x00000003ff037819 */ /* 0x000fe40000011603 */
[----:B------:R-:W-:Y:S01]  /*f6c0*/  PRMT R14, R5, 0x7610, R14 ;  /* 0x00007610050e7816 */ /* 0x000fe2000000000e */
[----:B------:R-:W-:Y:S01]  /*f6d0*/  IMAD.MOV.U32 R5, RZ, RZ, R12 ;  /* 0x000000ffff057224 */ /* 0x000fe200078e000c */
[----:B------:R-:W-:-:S05]  /*f6e0*/  LOP3.LUT R0, R0, R3, RZ, 0x3c, !PT ;  /* 0x0000000300007212 */ /* 0x000fca00078e3cff */
[----:B------:R-:W-:Y:S02]  /*f6f0*/  IMAD R3, R165, 0x200, R0 ;  /* 0x00000200a5037824 */ /* 0x000fe400078e0200 */
[----:B------:R-:W-:Y:S02]  /*f700*/  IMAD.MOV.U32 R0, RZ, RZ, R20 ;  /* 0x000000ffff007224 */ /* 0x000fe400078e0014 */
[----:B-1----:R-:W-:Y:S02]  /*f710*/  IMAD R2, R3, 0x2, R2 ;  /* 0x0000000203027824 */ /* 0x002fe400078e0202 */
[----:B------:R-:W-:Y:S01]  /*f720*/  IMAD.MOV.U32 R3, RZ, RZ, R10 ;  /* 0x000000ffff037224 */ /* 0x000fe200078e000a */
[----:B------:R-:W-:Y:S01]  /*f730*/  PRMT R0, R0, 0x5410, R4 ;  /* 0x0000541000007816 */ /* 0x000fe20000000004 */
[----:B------:R-:W-:Y:S02]  /*f740*/  IMAD.MOV.U32 R4, RZ, RZ, R11 ;  /* 0x000000ffff047224 */ /* 0x000fe400078e000b */
[C---:B---3--:R-:W-:Y:S01]  /*f750*/  VIADD R7, R2.reuse, 0x20400 ;  /* 0x0002040002077836 */ /* 0x048fe20000000000 */
[----:B------:R-:W-:Y:S01]  /*f760*/  PRMT R33, R3, 0x7610, R33 ;  /* 0x0000761003217816 */ /* 0x000fe20000000021 */
[----:B------:R-:W-:Y:S01]  /*f770*/  VIADD R3, R2, 0x20440 ;  /* 0x0002044002037836 */ /* 0x000fe20000000000 */
[----:B------:R-:W-:Y:S01]  /*f780*/  PRMT R32, R4, 0x7610, R32 ;  /* 0x0000761004207816 */ /* 0x000fe20000000020 */
[----:B------:R-:W-:Y:S01]  /*f790*/  IMAD.MOV.U32 R4, RZ, RZ, R9 ;  /* 0x000000ffff047224 */ /* 0x000fe200078e0009 */
[----:B------:R-:W-:Y:S01]  /*f7a0*/  PRMT R33, R33, 0x5410, R5 ;  /* 0x0000541021217816 */ /* 0x000fe20000000005 */
[----:B------:R-:W-:-:S03]  /*f7b0*/  @P1 VIADD R3, R7, 0xffffffc0 ;  /* 0xffffffc007031836 */ /* 0x000fc60000000000 */
[----:B------:R-:W-:Y:S01]  /*f7c0*/  PRMT R14, R14, 0x5410, R4 ;  /* 0x000054100e0e7816 */ /* 0x000fe20000000004 */
[----:B----4-:R-:W-:-:S05]  /*f7d0*/  IMAD R6, R6, -0x40, R35 ;  /* 0xffffffc006067824 */ /* 0x010fca00078e0223 */
[----:B------:R-:W-:Y:S01]  /*f7e0*/  VIMNMX R15, R6, 0x40, PT ;  /* 0x00000040060f7848 */ /* 0x000fe20003fe0100 */
[----:B------:R-:W-:-:S03]  /*f7f0*/  IMAD.MOV.U32 R6, RZ, RZ, R13 ;  /* 0x000000ffff067224 */ /* 0x000fc600078e000d */
[----:B------:R-:W-:Y:S02]  /*f800*/  ISETP.GE.AND P0, PT, R152, R15, PT ;  /* 0x0000000f9800720c */ /* 0x000fe40003f06270 */
[----:B------:R-:W-:-:S11]  /*f810*/  PRMT R32, R32, 0x5410, R6 ;  /* 0x0000541020207816 */ /* 0x000fd60000000006 */
[----:B------:R-:W-:Y:S05]  /*f820*/  @P0 BRA `(.L_x_6694) ;  /* 0x00000004006c0947 */ /* 0x000fea0003800000 */
[----:B------:R-:W0:Y:S01]  /*f830*/  LDC R5, c[0x0][0x3f4] ;  /* 0x0000fd00ff057b82 */ /* 0x000e220000000800 */
[----:B------:R-:W-:Y:S01]  /*f840*/  BSSY B2, `(.L_x_6695) ;  /* 0x000002e000027945 */ /* 0x000fe20003800000 */
[-C--:B0-----:R-:W-:Y:S02]  /*f850*/  ISETP.GE.AND P0, PT, R154, R5.reuse, PT ;  /* 0x000000059a00720c */ /* 0x081fe40003f06270 */
[----:B------:R-:W-:-:S11]  /*f860*/  ISETP.GE.AND P1, PT, R162, R5, PT ;  /* 0x00000005a200720c */ /* 0x000fd60003f26270 */
[----:B------:R-:W-:Y:S05]  /*f870*/  @P0 BRA `(.L_x_6696) ;  /* 0x0000000000a80947 */ /* 0x000fea0003800000 */
[----:B------:R-:W0:Y:S01]  /*f880*/  LDS.128 R4, [R2+0x20400] ;  /* 0x0204000002047984 */ /* 0x000e220000000c00 */
[----:B------:R-:W-:Y:S01]  /*f890*/  SHF.R.U32.HI R35, RZ, 0x10, R29 ;  /* 0x00000010ff237819 */ /* 0x000fe2000001161d */
[--C-:B------:R-:W-:Y:S01]  /*f8a0*/  HADD2.F32 R34, -RZ, R70.reuse.H0_H0 ;  /* 0x20000046ff227230 */ /* 0x100fe20000004100 */
[--C-:B------:R-:W-:Y:S01]  /*f8b0*/  SHF.R.U32.HI R71, RZ, 0x10, R31.reuse ;  /* 0x00000010ff477819 */ /* 0x100fe2000001161f */
[----:B------:R-:W-:Y:S01]  /*f8c0*/  HADD2.F32 R70, -RZ, R70.H1_H1 ;  /* 0x30000046ff467230 */ /* 0x000fe20000004100 */
[----:B------:R-:W-:Y:S01]  /*f8d0*/  SHF.R.U64 R75, R30, 0x10, R31 ;  /* 0x000000101e4b7819 */ /* 0x000fe2000000121f */
[----:B------:R-:W-:Y:S01]  /*f8e0*/  HADD2.F32 R35, -RZ, R35.H0_H0 ;  /* 0x20000023ff237230 */ /* 0x000fe20000004100 */
[----:B------:R-:W-:Y:S01]  /*f8f0*/  SHF.R.U64 R77, R28, 0x10, R29 ;  /* 0x000000101c4d7819 */ /* 0x000fe2000000121d */
[----:B------:R-:W-:Y:S02]  /*f900*/  HADD2.F32 R71, -RZ, R71.H0_H0 ;  /* 0x20000047ff477230 */ /* 0x000fe40000004100 */
[----:B0-----:R-:W-:-:S02]  /*f910*/  HADD2.F32 R30, -RZ, R7.H0_H0 ;  /* 0x20000007ff1e7230 */ /* 0x001fc40000004100 */
        /* <DEDUP_REMOVED lines=11> */
[--C-:B------:R-:W-:Y:S02]  /*f9d0*/  HADD2.F32 R6, -RZ, R5.reuse.H0_H0 ;  /* 0x20000005ff067230 */ /* 0x100fe40000004100 */
[----:B------:R-:W-:Y:S01]  /*f9e0*/  FFMA.FTZ R73, R30, R35, -R73 ;  /* 0x000000231e497223 */ /* 0x000fe20000010849 */
[--C-:B------:R-:W-:Y:S02]  /*f9f0*/  HADD2.F32 R34, -RZ, R78.reuse.H1_H1 ;  /* 0x3000004eff227230 */ /* 0x100fe40000004100 */
        /* <DEDUP_REMOVED lines=18> */
.L_x_6696:
[----:B------:R-:W-:Y:S05]  /*fb20*/  BSYNC B2 ;  /* 0x0000000000027941 */ /* 0x000fea0003800000 */
.L_x_6695:
[----:B------:R-:W-:Y:S05]  /*fb30*/  @P1 BRA `(.L_x_6694) ;  /* 0x0000000000a81947 */ /* 0x000fea0003800000 */
[----:B0-----:R-:W0:Y:S01]  /*fb40*/  LDS.128 R4, [R3] ;  /* 0x0000000003047984 */ /* 0x001e220000000c00 */
        /* <DEDUP_REMOVED lines=8> */
[----:B0-----:R-:W-:-:S02]  /*fbd0*/  HADD2.F32 R27, -RZ, R7.H1_H1 ;  /* 0x30000007ff1b7230 */ /* 0x001fc40000004100 */
[----:B------:R-:W-:Y:S02]  /*fbe0*/  HADD2.F32 R26, -RZ, R7.H0_H0 ;  /* 0x20000007ff1a7230 */ /* 0x000fe40000004100 */
[--C-:B------:R-:W-:Y:S02]  /*fbf0*/  HADD2.F32 R7, -RZ, R4.reuse.H0_H0 ;  /* 0x20000004ff077230 */ /* 0x100fe40000004100 */
[CC--:B------:R-:W-:Y:S01]  /*fc00*/  FMUL.FTZ R31, R27.reuse, R30.reuse ;  /* 0x0000001e1b1f7220 */ /* 0x0c0fe20000410000 */
[----:B------:R-:W-:Y:S01]  /*fc10*/  FMUL.FTZ R27, R27, R29 ;  /* 0x0000001d1b1b7220 */ /* 0x000fe20000410000 */
[----:B------:R-:W-:Y:S02]  /*fc20*/  HADD2.F32 R4, -RZ, R4.H1_H1 ;  /* 0x30000004ff047230 */ /* 0x000fe40000004100 */
[--C-:B------:R-:W-:Y:S02]  /*fc30*/  HADD2.F32 R24, -RZ, R6.reuse.H0_H0 ;  /* 0x20000006ff187230 */ /* 0x100fe40000004100 */
[----:B------:R-:W-:Y:S01]  /*fc40*/  FFMA.FTZ R70, R26, R30, R27 ;  /* 0x0000001e1a467223 */ /* 0x000fe2000001001b */
[----:B------:R-:W-:-:S02]  /*fc50*/  HADD2.F32 R25, -RZ, R6.H1_H1 ;  /* 0x30000006ff197230 */ /* 0x000fc40000004100 */
[----:B------:R-:W-:Y:S01]  /*fc60*/  FMUL.FTZ R34, R4, R69 ;  /* 0x0000004504227220 */ /* 0x000fe20000410000 */
[--C-:B------:R-:W-:Y:S02]  /*fc70*/  HADD2.F32 R27, -RZ, R68.reuse.H1_H1 ;  /* 0x30000044ff1b7230 */ /* 0x100fe40000004100 */
[----:B------:R-:W-:Y:S01]  /*fc80*/  FFMA.FTZ R31, R26, R29, -R31 ;  /* 0x0000001d1a1f7223 */ /* 0x000fe2000001081f */
[--C-:B------:R-:W-:Y:S02]  /*fc90*/  HADD2.F32 R6, -RZ, R5.reuse.H0_H0 ;  /* 0x20000005ff067230 */ /* 0x100fe40000004100 */
[-C--:B------:R-:W-:Y:S01]  /*fca0*/  FMUL.FTZ R30, R4, R28.reuse ;  /* 0x0000001c041e7220 */ /* 0x080fe20000410000 */
[----:B------:R-:W-:Y:S02]  /*fcb0*/  HADD2.F32 R68, -RZ, R68.H0_H0 ;  /* 0x20000044ff447230 */ /* 0x000fe40000004100 */
[----:B------:R-:W-:Y:S01]  /*fcc0*/  FFMA.FTZ R34, R7, R28, -R34 ;  /* 0x0000001c07227223 */ /* 0x000fe20000010822 */
[----:B------:R-:W-:-:S02]  /*fcd0*/  HADD2.F32 R5, -RZ, R5.H1_H1 ;  /* 0x30000005ff057230 */ /* 0x000fc40000004100 */
[----:B------:R-:W-:Y:S01]  /*fce0*/  FFMA.FTZ R69, R7, R69, R30 ;  /* 0x0000004507457223 */ /* 0x000fe2000001001e */
[----:B------:R-:W-:Y:S02]  /*fcf0*/  HADD2.F32 R26, -RZ, R35.H0_H0 ;  /* 0x20000023ff1a7230 */ /* 0x000fe40000004100 */
[CC--:B------:R-:W-:Y:S01]  /*fd00*/  FMUL.FTZ R29, R25.reuse, R27.reuse ;  /* 0x0000001b191d7220 */ /* 0x0c0fe20000410000 */
[----:B------:R-:W-:Y:S02]  /*fd10*/  HADD2.F32 R4, -RZ, R71.H0_H0 ;  /* 0x20000047ff047230 */ /* 0x000fe40000004100 */
[----:B------:R-:W-:Y:S01]  /*fd20*/  FMUL.FTZ R28, R25, R68 ;  /* 0x00000044191c7220 */ /* 0x000fe20000410000 */
        /* <DEDUP_REMOVED lines=10> */
[----:B------:R1:W-:Y:S02]  /*fdd0*/  STS.128 [R3], R4 ;  /* 0x0000000403007388 */ /* 0x0003e40000000c00 */
.L_x_6694:
[----:B------:R-:W-:Y:S05]  /*fde0*/  BSYNC B1 ;  /* 0x0000000000017941 */ /* 0x000fea0003800000 */
.L_x_6693:
[----:B01----:R-:W2:Y:S02]  /*fdf0*/  LDL R4, [R1+0x440] ;  /* 0x0004400001047983 */ /* 0x003ea40000100800 */
[----:B--2---:R-:W-:-:S13]  /*fe00*/  ISETP.GE.AND P0, PT, R4, R15, PT ;  /* 0x0000000f0400720c */ /* 0x004fda0003f06270 */
        /* <DEDUP_REMOVED lines=9> */
[----:B------:R-:W-:Y:S01]  /*fea0*/  SHF.R.U32.HI R24, RZ, 0x10, R11 ;  /* 0x00000010ff187819 */ /* 0x000fe2000001160b */
[----:B------:R-:W-:Y:S01]  /*feb0*/  HADD2.F32 R33, -RZ, R33.H1_H1 ;  /* 0x30000021ff217230 */ /* 0x000fe20000004100 */
[----:B------:R-:W-:Y:S01]  /*fec0*/  SHF.R.U64 R29, R12, 0x10, R13 ;  /* 0x000000100c1d7819 */ /* 0x000fe2000000120d */
[----:B------:R-:W-:Y:S01]  /*fed0*/  HADD2.F32 R25, -RZ, R25.H0_H0 ;  /* 0x20000019ff197230 */ /* 0x000fe20000004100 */
[----:B------:R-:W-:Y:S01]  /*fee0*/  SHF.R.U64 R30, R10, 0x10, R11 ;  /* 0x000000100a1e7819 */ /* 0x000fe2000000120b */
[----:B------:R-:W-:Y:S02]  /*fef0*/  HADD2.F32 R24, -RZ, R24.H0_H0 ;  /* 0x20000018ff187230 */ /* 0x000fe40000004100 */
[----:B0-----:R-:W-:-:S02]  /*ff00*/  HADD2.F32 R13, -RZ, R7.H1_H1 ;  /* 0x30000007ff0d7230 */ /* 0x001fc40000004100 */
[----:B------:R-:W-:Y:S02]  /*ff10*/  HADD2.F32 R12, -RZ, R7.H0_H0 ;  /* 0x20000007ff0c7230 */ /* 0x000fe40000004100 */
[--C-:B------:R-:W-:Y:S02]  /*ff20*/  HADD2.F32 R7, -RZ, R4.reuse.H0_H0 ;  /* 0x20000004ff077230 */ /* 0x100fe40000004100 */
[C---:B------:R-:W-:Y:S01]  /*ff30*/  FMUL.FTZ R27, R13.reuse, R25 ;  /* 0x000000190d1b7220 */ /* 0x040fe20000410000 */
[----:B------:R-:W-:Y:S02]  /*ff40*/  HADD2.F32 R4, -RZ, R4.H1_H1 ;  /* 0x30000004ff047230 */ /* 0x000fe40000004100 */
[-C--:B------:R-:W-:Y:S01]  /*ff50*/  FMUL.FTZ R28, R13, R24.reuse ;  /* 0x000000180d1c7220 */ /* 0x080fe20000410000 */
[--C-:B------:R-:W-:Y:S02]  /*ff60*/  HADD2.F32 R10, -RZ, R6.reuse.H0_H0 ;  /* 0x20000006ff0a7230 */ /* 0x100fe40000004100 */
[----:B------:R-:W-:Y:S01]  /*ff70*/  FFMA.FTZ R27, R12, R24, -R27 ;  /* 0x000000180c1b7223 */ /* 0x000fe2000001081b */
[----:B------:R-:W-:-:S02]  /*ff80*/  HADD2.F32 R11, -RZ, R6.H1_H1 ;  /* 0x30000006ff0b7230 */ /* 0x000fc40000004100 */
[----:B------:R-:W-:Y:S01]  /*ff90*/  FMUL.FTZ R26, R4, R33 ;  /* 0x00000021041a7220 */ /* 0x000fe20000410000 */
[--C-:B------:R-:W-:Y:S02]  /*ffa0*/  HADD2.F32 R13, -RZ, R32.reuse.H1_H1 ;  /* 0x30000020ff0d7230 */ /* 0x100fe40000004100 */
[----:B------:R-:W-:Y:S01]  /*ffb0*/  FFMA.FTZ R28, R12, R25, R28 ;  /* 0x000000190c1c7223 */ /* 0x000fe2000001001c */
        /* <DEDUP_REMOVED lines=21> */
.L_x_6699:
[----:B------:R-:W-:Y:S05]  /*10110*/  BSYNC B1 ;  /* 0x0000000000017941 */ /* 0x000fea0003800000 */
.L_x_6698:
[----:B------:R-:W-:Y:S05]  /*10120*/  @P1 BRA `(.L_x_6697) ;  /* 0x0000001400941947 */ /* 0x000fea0003800000 */
[----:B0-----:R-:W0:Y:S01]  /*10130*/  LDS.128 R4, [R3+0x1000] ;  /* 0x0010000003047984 */ /* 0x001e220000000c00 */
[----:B------:R-:W-:Y:S01]  /*10140*/  SHF.R.U32.HI R15, RZ, 0x10, R9 ;  /* 0x00000010ff0f7819 */ /* 0x000fe20000011609 */
[----:B------:R-:W-:Y:S01]  /*10150*/  HADD2.F32 R11, -RZ, R0.H0_H0 ;  /* 0x20000000ff0b7230 */ /* 0x000fe20000004100 */
[--C-:B------:R-:W-:Y:S01]  /*10160*/  SHF.R.U32.HI R12, RZ, 0x10, R21.reuse ;  /* 0x00000010ff0c7819 */ /* 0x100fe20000011615 */
[----:B------:R-:W-:Y:S01]  /*10170*/  HADD2.F32 R13, -RZ, R14.H0_H0 ;  /* 0x2000000eff0d7230 */ /* 0x000fe20000004100 */
[----:B------:R-:W-:Y:S01]  /*10180*/  SHF.R.U64 R26, R20, 0x10, R21 ;  /* 0x00000010141a7819 */ /* 0x000fe20000001215 */
[----:B------:R-:W-:Y:S01]  /*10190*/  HADD2.F32 R15, -RZ, R15.H0_H0 ;  /* 0x2000000fff0f7230 */ /* 0x000fe20000004100 */
[----:B------:R-:W-:Y:S01]  /*101a0*/  SHF.R.U64 R24, R8, 0x10, R9 ;  /* 0x0000001008187819 */ /* 0x000fe20000001209 */
[----:B------:R-:W-:Y:S02]  /*101b0*/  HADD2.F32 R12, -RZ, R12.H0_H0 ;  /* 0x2000000cff0c7230 */ /* 0x000fe40000004100 */
[----:B------:R-:W-:-:S02]  /*101c0*/  HADD2.F32 R14, -RZ, R14.H1_H1 ;  /* 0x3000000eff0e7230 */ /* 0x000fc40000004100 */
[--C-:B0-----:R-:W-:Y:S02]  /*101d0*/  HADD2.F32 R10, -RZ, R7.reuse.H1_H1 ;  /* 0x30000007ff0a7230 */ /* 0x101fe40000004100 */
[----:B------:R-:W-:Y:S02]  /*101e0*/  HADD2.F32 R9, -RZ, R7.H0_H0 ;  /* 0x20000007ff097230 */ /* 0x000fe40000004100 */
[--C-:B------:R-:W-:Y:S02]  /*101f0*/  HADD2.F32 R2, -RZ, R4.reuse.H0_H0 ;  /* 0x20000004ff027230 */ /* 0x100fe40000004100 */
[C---:B------:R-:W-:Y:S01]  /*10200*/  FMUL.FTZ R20, R10.reuse, R15 ;  /* 0x0000000f0a147220 */ /* 0x040fe20000410000 */
[----:B------:R-:W-:Y:S02]  /*10210*/  HADD2.F32 R4, -RZ, R4.H1_H1 ;  /* 0x30000004ff047230 */ /* 0x000fe40000004100 */
[----:B------:R-:W-:Y:S01]  /*10220*/  FMUL.FTZ R10, R10, R12 ;  /* 0x0000000c0a0a7220 */ /* 0x000fe20000410000 */
[----:B------:R-:W-:-:S02]  /*10230*/  HADD2.F32 R7, -RZ, R6.H0_H0 ;  /* 0x20000006ff077230 */ /* 0x000fc40000004100 */
[C---:B------:R-:W-:Y:S01]  /*10240*/  FFMA.FTZ R20, R9.reuse, R12, -R20 ;  /* 0x0000000c09147223 */ /* 0x040fe20000010814 */
[----:B------:R-:W-:Y:S02]  /*10250*/  HADD2.F32 R8, -RZ, R6.H1_H1 ;  /* 0x30000006ff087230 */ /* 0x000fe40000004100 */
[----:B------:R-:W-:Y:S01]  /*10260*/  FFMA.FTZ R25, R9, R15, R10 ;  /* 0x0000000f09197223 */ /* 0x000fe2000001000a */
[C---:B------:R-:W-:Y:S01]  /*10270*/  FMUL.FTZ R21, R4.reuse, R13 ;  /* 0x0000000d04157220 */ /* 0x040fe20000410000 */
[-C--:B------:R-:W-:Y:S01]  /*10280*/  FMUL.FTZ R15, R4, R11.reuse ;  /* 0x0000000b040f7220 */ /* 0x080fe20000410000 */
[--C-:B------:R-:W-:Y:S02]  /*10290*/  HADD2.F32 R6, -RZ, R5.reuse.H0_H0 ;  /* 0x20000005ff067230 */ /* 0x100fe40000004100 */
[----:B------:R-:W-:Y:S01]  /*102a0*/  FMUL.FTZ R10, R8, R14 ;  /* 0x0000000e080a7220 */ /* 0x000fe20000410000 */
[----:B------:R-:W-:Y:S02]  /*102b0*/  HADD2.F32 R4, -RZ, R0.H1_H1 ;  /* 0x30000000ff047230 */ /* 0x000fe40000004100 */
[----:B------:R-:W-:Y:S01]  /*102c0*/  FFMA.FTZ R21, R2, R11, -R21 ;  /* 0x0000000b02157223 */ /* 0x000fe20000010815 */
[----:B------:R-:W-:-:S02]  /*102d0*/  HADD2.F32 R5, -RZ, R5.H1_H1 ;  /* 0x30000005ff057230 */ /* 0x000fc40000004100 */
[----:B------:R-:W-:Y:S01]  /*102e0*/  FFMA.FTZ R2, R2, R13, R15 ;  /* 0x0000000d02027223 */ /* 0x000fe2000001000f */
[----:B------:R-:W-:Y:S02]  /*102f0*/  HADD2.F32 R9, -RZ, R24.H0_H0 ;  /* 0x20000018ff097230 */ /* 0x000fe40000004100 */
[-C--:B------:R-:W-:Y:S01]  /*10300*/  FMUL.FTZ R13, R8, R4.reuse ;  /* 0x00000004080d7220 */ /* 0x080fe20000410000 */
[----:B------:R-:W-:Y:S02]  /*10310*/  HADD2.F32 R0, -RZ, R26.H0_H0 ;  /* 0x2000001aff007230 */ /* 0x000fe40000004100 */
[----:B------:R-:W-:Y:S01]  /*10320*/  FFMA.FTZ R10, R7, R4, -R10 ;  /* 0x00000004070a7223 */ /* 0x000fe2000001080a */
[----:B------:R-:W-:Y:S01]  /*10330*/  F2FP.F16.F32.PACK_AB R4, R2, R21 ;  /* 0x000000150204723e */ /* 0x000fe200000000ff */
[----:B------:R-:W-:Y:S01]  /*10340*/  FMUL.FTZ R11, R5, R9 ;  /* 0x00000009050b7220 */ /* 0x000fe20000410000 */
[----:B------:R-:W-:Y:S01]  /*10350*/  FFMA.FTZ R13, R7, R14, R13 ;  /* 0x0000000e070d7223 */ /* 0x000fe2000001000d */
[----:B------:R-:W-:Y:S01]  /*10360*/  FMUL.FTZ R8, R5, R0 ;  /* 0x0000000005087220 */ /* 0x000fe20000410000 */
[----:B------:R-:W-:Y:S01]  /*10370*/  F2FP.F16.F32.PACK_AB R7, R25, R20 ;  /* 0x000000141907723e */ /* 0x000fe200000000ff */
[----:B------:R-:W-:-:S02]  /*10380*/  FFMA.FTZ R5, R6, R0, -R11 ;  /* 0x0000000006057223 */ /* 0x000fc4000001080b */
[----:B------:R-:W-:Y:S01]  /*10390*/  FFMA.FTZ R8, R6, R9, R8 ;  /* 0x0000000906087223 */ /* 0x000fe20000010008 */
[----:B------:R-:W-:-:S04]  /*103a0*/  F2FP.F16.F32.PACK_AB R6, R13, R10 ;  /* 0x0000000a0d06723e */ /* 0x000fc800000000ff */
[----:B------:R-:W-:-:S05]  /*103b0*/  F2FP.F16.F32.PACK_AB R5, R8, R5 ;  /* 0x000000050805723e */ /* 0x000fca00000000ff */
[----:B------:R1:W-:Y:S01]  /*103c0*/  STS.128 [R3+0x1000], R4 ;  /* 0x0010000403007388 */ /* 0x0003e20000000c00 */
[----:B------:R-:W-:Y:S05]  /*103d0*/  BRA `(.L_x_6697) ;  /* 0x0000001000e87947 */ /* 0x000fea0003800000 */
.L_x_6684:
        /* <DEDUP_REMOVED lines=33> */
.L_x_7048:
        /* <DEDUP_REMOVED lines=8> */
[----:B------:R-:W-:Y:S02]  /*10670*/  ULDC UR4, c[0x0][0x3f4] ;  /* 0x0000fd0000047ab9 */ /* 0x000fe40000000800 */
[----:B------:R-:W-:-:S13]  /*10680*/  ISETP.GE.AND P0, PT, R22, UR4, PT ;  /* 0x0000000416007c0c */ /* 0x000fda000bf06270 */
[----:B------:R-:W-:Y:S05]  /*10690*/  @P0 BRA `(.L_x_6702) ;  /* 0x0000000000100947 */ /* 0x000fea0003800000 */
[----:B-12---:R-:W-:-:S04]  /*106a0*/  IMAD.WIDE R4, R22, 0x2, R4 ;  /* 0x0000000216047825 */ /* 0x006fc800078e0204 */
[----:B---34-:R-:W-:Y:S01]  /*106b0*/  IMAD.WIDE R6, R22, 0x2, R6 ;  /* 0x0000000216067825 */ /* 0x018fe200078e0206 */
[----:B------:R1:W5:Y:S04]  /*106c0*/  LD.E.128 R24, desc[UR44][R4.64] ;  /* 0x0000002c04187980 */ /* 0x000368000c101d00 */
[----:B------:R1:W5:Y:S02]  /*106d0*/  LD.E.128 R28, desc[UR44][R6.64] ;  /* 0x0000002c061c7980 */ /* 0x000364000c101d00 */
.L_x_6702:
[----:B------:R-:W-:Y:S05]  /*106e0*/  BSYNC B1 ;  /* 0x0000000000017941 */ /* 0x000fea0003800000 */
.L_x_6701:
[----:B-12--5:R-:W-:Y:S01]  /*106f0*/  IMAD.MOV.U32 R4, RZ, RZ, R28 ;  /* 0x000000ffff047224 */ /* 0x026fe200078e001c */
[----:B------:R-:W-:Y:S01]  /*10700*/  UMOV UR4, 0xffffffff ;  /* 0xffffffff00047882 */ /* 0x000fe20000000000 */
[----:B------:R-:W-:Y:S02]  /*10710*/  IMAD.MOV.U32 R5, RZ, RZ, R29 ;  /* 0x000000ffff057224 */ /* 0x000fe400078e001d */
[----:B----4-:R-:W-:Y:S01]  /*10720*/  IMAD.MOV.U32 R6, RZ, RZ, R30 ;  /* 0x000000ffff067224 */ /* 0x010fe200078e001e */
[----:B------:R-:W-:Y:S01]  /*10730*/  PRMT R73, R4, 0x7610, R73 ;  /* 0x0000761004497816 */ /* 0x000fe20000000049 */
[----:B---3--:R-:W-:Y:S01]  /*10740*/  IMAD.MOV.U32 R7, RZ, RZ, R31 ;  /* 0x000000ffff077224 */ /* 0x008fe200078e001f */
        /* <DEDUP_REMOVED lines=9> */
[----:B------:R-:W-:Y:S02]  /*107e0*/  CS2R R4, SRZ ;  /* 0x0000000000047805 */ /* 0x000fe4000001ff00 */
[----:B------:R-:W-:Y:S02]  /*107f0*/  PRMT R72, R6, 0x7610, R72 ;  /* 0x0000761006487816 */ /* 0x000fe40000000048 */
[----:B------:R-:W-:Y:S01]  /*10800*/  PRMT R74, R7, 0x7610, R74 ;  /* 0x00007610074a7816 */ /* 0x000fe2000000004a */
[----:B------:R-:W-:Y:S06]  /*10810*/  BRA.DIV UR4, `(.L_x_6703) ;  /* 0x0000031a04a47947 */ /* 0x000fec000b800000 */
[----:B0-----:R-:W0:Y:S04]  /*10820*/  SHFL.IDX PT, R3, R3, 0x1, 0x1c1f ;  /* 0x003c1f0003037f89 */ /* 0x001e2800000e0000 */
[----:B------:R-:W1:Y:S04]  /*10830*/  SHFL.IDX PT, R6, R8, 0x1, 0x1c1f ;  /* 0x003c1f0008067f89 */ /* 0x000e6800000e0000 */
[----:B------:R2:W3:Y:S04]  /*10840*/  SHFL.IDX PT, R7, R32, 0x1, 0x1c1f ;  /* 0x003c1f0020077f89 */ /* 0x0004e800000e0000 */
[----:B------:R2:W4:Y:S01]  /*10850*/  SHFL.IDX PT, R14, R9, 0x1, 0x1c1f ;  /* 0x003c1f00090e7f89 */ /* 0x00052200000e0000 */
[----:B0-----:R-:W-:-:S02]  /*10860*/  IMAD.MOV.U32 R13, RZ, RZ, R3 ;  /* 0x000000ffff0d7224 */ /* 0x001fc400078e0003 */
[----:B-12---:R-:W-:-:S07]  /*10870*/  IMAD.MOV.U32 R12, RZ, RZ, R6 ;  /* 0x000000ffff0c7224 */ /* 0x006fce00078e0006 */
.L_x_7054:
[----:B------:R-:W2:Y:S01]  /*10880*/  LDL R6, [R1+0x1f4] ;  /* 0x0001f40001067983 */ /* 0x000ea20000100800 */
[----:B------:R-:W-:Y:S01]  /*10890*/  VIADD R0, R0, 0x20 ;  /* 0x0000002000007836 */ /* 0x000fe20000000000 */
[----:B------:R-:W-:Y:S01]  /*108a0*/  BSSY B1, `(.L_x_6704) ;  /* 0x0000015000017945 */ /* 0x000fe20003800000 */
[----:B---3--:R-:W-:Y:S01]  /*108b0*/  IMAD.MOV.U32 R15, RZ, RZ, R7 ;  /* 0x000000ffff0f7224 */ /* 0x008fe200078e0007 */
[----:B------:R-:W-:Y:S02]  /*108c0*/  CS2R R8, SRZ ;  /* 0x0000000000087805 */ /* 0x000fe4000001ff00 */
[----:B------:R-:W-:Y:S02]  /*108d0*/  CS2R R10, SRZ ;  /* 0x00000000000a7805 */ /* 0x000fe4000001ff00 */
[----:B------:R-:W-:Y:S02]  /*108e0*/  ISETP.GE.AND P0, PT, R0, R21, PT ;  /* 0x000000150000720c */ /* 0x000fe40003f06270 */
[----:B--2---:R-:W-:-:S04]  /*108f0*/  LEA.HI R3, R6, R6, RZ, 0x1 ;  /* 0x0000000606037211 */ /* 0x004fc800078f08ff */
[----:B------:R-:W-:-:S05]  /*10900*/  LOP3.LUT R3, R3, 0xfffffffe, RZ, 0xc0, !PT ;  /* 0xfffffffe03037812 */ /* 0x000fca00078ec0ff */
[----:B------:R-:W-:Y:S01]  /*10910*/  IMAD.IADD R3, R6, 0x1, -R3 ;  /* 0x0000000106037824 */ /* 0x000fe200078e0a03 */
[----:B------:R-:W-:-:S04]  /*10920*/  CS2R R6, SRZ ;  /* 0x0000000000067805 */ /* 0x000fc8000001ff00 */
        /* <DEDUP_REMOVED lines=12> */
.L_x_6705:
[----:B------:R-:W-:Y:S05]  /*109f0*/  BSYNC B1 ;  /* 0x0000000000017941 */ /* 0x000fea0003800000 */
.L_x_6704:
[----:B------:R-:W1:Y:S01]  /*10a00*/  SYNCS.PHASECHK.TRANS64.TRYWAIT P0, [R2+URZ+0x38800], R3 ;  /* 0x03880003020075a7 */ /* 0x000e62000800017f */
[----:B------:R-:W-:Y:S04]  /*10a10*/  BSSY B1, `(.L_x_6706) ;  /* 0x0000002000017945 */ /* 0x000fe80003800000 */
[----:B-1----:R-:W-:Y:S05]  /*10a20*/  @!P0 BRA `(.L_x_6707) ;  /* 0x0000031800988947 */ /* 0x002fea0003800000 */
.L_x_7055:
[----:B------:R-:W-:Y:S05]  /*10a30*/  BSYNC B1 ;  /* 0x0000000000017941 */ /* 0x000fea0003800000 */
.L_x_6706:
[----:B------:R-:W2:Y:S01]  /*10a40*/  LDL R0, [R1+0x70] ;  /* 0x0000700001007983 */ /* 0x000ea20000100800 */
[----:B0-----:R-:W0:Y:S03]  /*10a50*/  LDC R13, c[0x0][0x3f4] ;  /* 0x0000fd00ff0d7b82 */ /* 0x001e260000000800 */
[----:B------:R-:W3:Y:S01]  /*10a60*/  LDL R15, [R1+0x440] ;  /* 0x00044000010f7983 */ /* 0x000ee20000100800 */
[----:B-1---5:R-:W-:Y:S02]  /*10a70*/  IMAD.MOV.U32 R3, RZ, RZ, R4 ;  /* 0x000000ffff037224 */ /* 0x022fe400078e0004 */
[----:B------:R-:W-:-:S05]  /*10a80*/  IMAD.MOV.U32 R12, RZ, RZ, R5 ;  /* 0x000000ffff0c7224 */ /* 0x000fca00078e0005 */
[----:B------:R-:W-:Y:S01]  /*10a90*/  PRMT R20, R3, 0x5410, R12 ;  /* 0x0000541003147816 */ /* 0x000fe2000000000c */
[----:B----4-:R-:W-:Y:S01]  /*10aa0*/  IMAD.MOV.U32 R14, RZ, RZ, R6 ;  /* 0x000000ffff0e7224 */ /* 0x010fe200078e0006 */
[C---:B0-----:R-:W-:Y:S01]  /*10ab0*/  ISETP.GE.AND P0, PT, R22.reuse, R13, PT ;  /* 0x0000000d1600720c */ /* 0x041fe20003f06270 */
[----:B------:R-:W-:Y:S02]  /*10ac0*/  IMAD.MOV.U32 R12, RZ, RZ, R7 ;  /* 0x000000ffff0c7224 */ /* 0x000fe400078e0007 */
[----:B------:R-:W-:Y:S01]  /*10ad0*/  IMAD.IADD R68, R22, 0x1, R13 ;  /* 0x0000000116447824 */ /* 0x000fe200078e020d */
[----:B------:R-:W-:Y:S04]  /*10ae0*/  BSSY B1, `(.L_x_6708) ;  /* 0x000006c000017945 */ /* 0x000fe80003800000 */
[----:B------:R-:W-:Y:S01]  /*10af0*/  LOP3.LUT R68, R68, 0x38, RZ, 0xc0, !PT ;  /* 0x0000003844447812 */ /* 0x000fe200078ec0ff */
[----:B--2---:R-:W-:-:S05]  /*10b00*/  IMAD R0, R0, -0x40, R21 ;  /* 0xffffffc000007824 */ /* 0x004fca00078e0215 */
[----:B------:R-:W-:-:S04]  /*10b10*/  VIMNMX R3, R0, 0x40, PT ;  /* 0x0000004000037848 */ /* 0x000fc80003fe0100 */
[-C--:B------:R-:W-:Y:S02]  /*10b20*/  ISETP.GE.OR P1, PT, R152, R3.reuse, P0 ;  /* 0x000000039800720c */ /* 0x080fe40000726670 */
[----:B------:R-:W-:Y:S01]  /*10b30*/  PRMT R0, R14, 0x7610, R0 ;  /* 0x000076100e007816 */ /* 0x000fe20000000000 */
[----:B------:R-:W-:Y:S01]  /*10b40*/  IMAD.MOV.U32 R14, RZ, RZ, R8 ;  /* 0x000000ffff0e7224 */ /* 0x000fe200078e0008 */
[----:B---3--:R-:W-:Y:S01]  /*10b50*/  ISETP.GE.OR P0, PT, R15, R3, P0 ;  /* 0x000000030f00720c */ /* 0x008fe20000706670 */
[----:B------:R-:W-:Y:S01]  /*10b60*/  IMAD.MOV.U32 R3, RZ, RZ, R9 ;  /* 0x000000ffff037224 */ /* 0x000fe200078e0009 */
[----:B------:R-:W-:Y:S01]  /*10b70*/  PRMT R0, R0, 0x5410, R12 ;  /* 0x0000541000007816 */ /* 0x000fe2000000000c */
[----:B------:R-:W-:-:S03]  /*10b80*/  IMAD.MOV.U32 R21, RZ, RZ, R11 ;  /* 0x000000ffff157224 */ /* 0x000fc600078e000b */
[----:B------:R-:W-:Y:S01]  /*10b90*/  PRMT R71, R14, 0x5410, R3 ;  /* 0x000054100e477816 */ /* 0x000fe20000000003 */
[----:B------:R-:W-:Y:S02]  /*10ba0*/  IMAD.MOV.U32 R3, RZ, RZ, R10 ;  /* 0x000000ffff037224 */ /* 0x000fe400078e000a */
[----:B------:R-:W-:Y:S05]  /*10bb0*/  @P1 BRA `(.L_x_6709) ;  /* 0x0000000400781947 */ /* 0x000fea0003800000 */
[----:B------:R-:W-:Y:S01]  /*10bc0*/  IMAD.SHL.U32 R12, R157, 0x40, RZ ;  /* 0x000000409d0c7824 */ /* 0x000fe200078e00ff */
[--C-:B------:R-:W-:Y:S01]  /*10bd0*/  SHF.R.U64 R24, R24, 0x10, R25.reuse ;  /* 0x0000001018187819 */ /* 0x100fe20000001219 */
[----:B------:R-:W-:Y:S01]  /*10be0*/  IMAD.SHL.U32 R33, R165, 0x200, RZ ;  /* 0x00000200a5217824 */ /* 0x000fe200078e00ff */
[----:B------:R-:W-:Y:S01]  /*10bf0*/  SHF.R.U32.HI R79, RZ, 0x10, R25 ;  /* 0x00000010ff4f7819 */ /* 0x000fe20000011619 */
[----:B------:R-:W-:Y:S01]  /*10c00*/  HADD2.F32 R82, -RZ, R82.H0_H0 ;  /* 0x20000052ff527230 */ /* 0x000fe20000004100 */
[----:B------:R-:W-:Y:S01]  /*10c10*/  LOP3.LUT R13, R12, 0x1c0, RZ, 0xc0, !PT ;  /* 0x000001c00c0d7812 */ /* 0x000fe200078ec0ff */
[----:B------:R-:W-:Y:S01]  /*10c20*/  HADD2.F32 R80, -RZ, R80.H0_H0 ;  /* 0x20000050ff507230 */ /* 0x000fe20000004100 */
[----:B------:R-:W-:Y:S01]  /*10c30*/  SHF.R.U64 R25, R26, 0x10, R27 ;  /* 0x000000101a197819 */ /* 0x000fe2000000121b */
[----:B------:R-:W-:Y:S01]  /*10c40*/  HADD2.F32 R79, -RZ, R79.H0_H0 ;  /* 0x2000004fff4f7230 */ /* 0x000fe20000004100 */
[--C-:B------:R-:W-:Y:S02]  /*10c50*/  SHF.R.U32.HI R15, RZ, 0x3, R13.reuse ;  /* 0x00000003ff0f7819 */ /* 0x100fe4000001160d */
[----:B------:R-:W-:Y:S01]  /*10c60*/  LOP3.LUT R12, R13, 0x38, R22, 0xf8, !PT ;  /* 0x000000380d0c7812 */ /* 0x000fe200078ef816 */
[----:B------:R-:W-:Y:S01]  /*10c70*/  HADD2.F32 R25, -RZ, R25.H0_H0 ;  /* 0x20000019ff197230 */ /* 0x000fe20000004100 */
[----:B------:R-:W-:-:S02]  /*10c80*/  LOP3.LUT R32, R15, R68, R13, 0x1e, !PT ;  /* 0x000000440f207212 */ /* 0x000fc400078e1e0d */
[----:B------:R-:W-:Y:S02]  /*10c90*/  LOP3.LUT R69, R33, R12, R15, 0xf6, !PT ;  /* 0x0000000c21457212 */ /* 0x000fe400078ef60f */
[----:B------:R-:W-:Y:S02]  /*10ca0*/  LOP3.LUT R33, R32, R33, RZ, 0xfc, !PT ;  /* 0x0000002120217212 */ /* 0x000fe400078efcff */
[--C-:B------:R-:W-:Y:S01]  /*10cb0*/  SHF.R.U64 R26, R30, 0x10, R31.reuse ;  /* 0x000000101e1a7819 */ /* 0x100fe2000000121f */
[--C-:B------:R-:W-:Y:S01]  /*10cc0*/  IMAD R69, R69, 0x2, R2.reuse ;  /* 0x0000000245457824 */ /* 0x100fe200078e0202 */
[----:B------:R-:W-:Y:S01]  /*10cd0*/  SHF.R.U32.HI R85, RZ, 0x10, R31 ;  /* 0x00000010ff557819 */ /* 0x000fe2000001161f */
[----:B------:R-:W-:Y:S01]  /*10ce0*/  IMAD R70, R33, 0x2, R2 ;  /* 0x0000000221467824 */ /* 0x000fe200078e0202 */
[----:B------:R-:W-:Y:S02]  /*10cf0*/  SHF.R.U32.HI R81, RZ, 0x10, R29 ;  /* 0x00000010ff517819 */ /* 0x000fe4000001161d */
[----:B------:R-:W0:Y:S01]  /*10d00*/  LDS.128 R12, [R69+0x20400] ;  /* 0x02040000450c7984 */ /* 0x000e220000000c00 */
[----:B------:R-:W-:-:S02]  /*10d10*/  SHF.R.U32.HI R87, RZ, 0x10, R27 ;  /* 0x00000010ff577819 */ /* 0x000fc4000001161b */
[----:B------:R-:W-:Y:S01]  /*10d20*/  HADD2.F32 R81, -RZ, R81.H0_H0 ;  /* 0x20000051ff517230 */ /* 0x000fe20000004100 */
[----:B------:R-:W1:Y:S01]  /*10d30*/  LDS.128 R32, [R70+0x20400] ;  /* 0x0204000046207984 */ /* 0x000e620000000c00 */
[----:B------:R-:W-:Y:S01]  /*10d40*/  SHF.R.U64 R28, R28, 0x10, R29 ;  /* 0x000000101c1c7819 */ /* 0x000fe2000000121d */
[--C-:B0-----:R-:W-:Y:S02]  /*10d50*/  HADD2.F32 R76, -RZ, R15.reuse.H0_H0 ;  /* 0x2000000fff4c7230 */ /* 0x101fe40000004100 */
[----:B------:R-:W-:Y:S02]  /*10d60*/  HADD2.F32 R31, -RZ, R15.H1_H1 ;  /* 0x3000000fff1f7230 */ /* 0x000fe40000004100 */
[----:B-1----:R-:W-:Y:S02]  /*10d70*/  HADD2.F32 R15, -RZ, R33.H0_H0 ;  /* 0x20000021ff0f7230 */ /* 0x002fe40000004100 */
[----:B------:R-:W-:Y:S02]  /*10d80*/  HADD2.F32 R27, -RZ, R13.H0_H0 ;  /* 0x2000000dff1b7230 */ /* 0x000fe40000004100 */
[----:B------:R-:W-:-:S02]  /*10d90*/  HADD2.F32 R30, -RZ, R33.H1_H1 ;  /* 0x30000021ff1e7230 */ /* 0x000fc40000004100 */
[C---:B------:R-:W-:Y:S01]  /*10da0*/  FMUL.FTZ R84, R15.reuse, R82 ;  /* 0x000000520f547220 */ /* 0x040fe20000410000 */
[-C--:B------:R-:W-:Y:S01]  /*10db0*/  FMUL.FTZ R86, R15, R80.reuse ;  /* 0x000000500f567220 */ /* 0x080fe20000410000 */
[----:B------:R-:W-:Y:S02]  /*10dc0*/  HADD2.F32 R75, -RZ, R13.H1_H1 ;  /* 0x3000000dff4b7230 */ /* 0x000fe40000004100 */
[C---:B------:R-:W-:Y:S01]  /*10dd0*/  FFMA.FTZ R15, R27.reuse, R80, -R84 ;  /* 0x000000501b0f7223 */ /* 0x040fe20000010854 */
[----:B------:R-:W-:Y:S02]  /*10de0*/  HADD2.F32 R77, -RZ, R35.H0_H0 ;  /* 0x20000023ff4d7230 */ /* 0x000fe40000004100 */
[----:B------:R-:W-:Y:S01]  /*10df0*/  FMUL.FTZ R84, R30, R81 ;  /* 0x000000511e547220 */ /* 0x000fe20000410000 */
[--C-:B------:R-:W-:Y:S02]  /*10e00*/  HADD2.F32 R80, -RZ, R74.reuse.H1_H1 ;  /* 0x3000004aff507230 */ /* 0x100fe40000004100 */
[----:B------:R-:W-:Y:S01]  /*10e10*/  FFMA.FTZ R27, R27, R82, R86 ;  /* 0x000000521b1b7223 */ /* 0x000fe20000010056 */
[----:B------:R-:W-:-:S02]  /*10e20*/  HADD2.F32 R74, -RZ, R74.H0_H0 ;  /* 0x2000004aff4a7230 */ /* 0x000fc40000004100 */
[-C--:B------:R-:W-:Y:S01]  /*10e30*/  FMUL.FTZ R82, R30, R79.reuse ;  /* 0x0000004f1e527220 */ /* 0x080fe20000410000 */
[----:B------:R-:W-:Y:S01]  /*10e40*/  FFMA.FTZ R30, R75, R79, -R84 ;  /* 0x0000004f4b1e7223 */ /* 0x000fe20000010854 */
[C---:B------:R-:W-:Y:S01]  /*10e50*/  FMUL.FTZ R83, R77.reuse, R80 ;  /* 0x000000504d537220 */ /* 0x040fe20000410000 */
[----:B------:R-:W-:Y:S02]  /*10e60*/  HADD2.F32 R78, -RZ, R35.H1_H1 ;  /* 0x30000023ff4e7230 */ /* 0x000fe40000004100 */
[-C--:B------:R-:W-:Y:S01]  /*10e70*/  FMUL.FTZ R77, R77, R74.reuse ;  /* 0x0000004a4d4d7220 */ /* 0x080fe20000410000 */
[----:B------:R-:W-:Y:S02]  /*10e80*/  HADD2.F32 R79, -RZ, R85.H0_H0 ;  /* 0x20000055ff4f7230 */ /* 0x000fe40000004100 */
[----:B------:R-:W-:Y:S01]  /*10e90*/  FFMA.FTZ R82, R75, R81, R82 ;  /* 0x000000514b527223 */ /* 0x000fe20000010052 */
[----:B------:R-:W-:Y:S02]  /*10ea0*/  HADD2.F32 R75, -RZ, R87.H0_H0 ;  /* 0x20000057ff4b7230 */ /* 0x000fe40000004100 */
[C---:B------:R-:W-:Y:S01]  /*10eb0*/  FFMA.FTZ R83, R76.reuse, R74, -R83 ;  /* 0x0000004a4c537223 */ /* 0x040fe20000010853 */
[----:B------:R-:W-:Y:S01]  /*10ec0*/  FFMA.FTZ R77, R76, R80, R77 ;  /* 0x000000504c4d7223 */ /* 0x000fe2000001004d */
[----:B------:R-:W-:-:S02]  /*10ed0*/  HADD2.F32 R35, -RZ, R32.H0_H0 ;  /* 0x20000020ff237230 */ /* 0x000fc40000004100 */
[C---:B------:R-:W-:Y:S01]  /*10ee0*/  FMUL.FTZ R80, R78.reuse, R79 ;  /* 0x0000004f4e507220 */ /* 0x040fe20000410000 */
[--C-:B------:R-:W-:Y:S02]  /*10ef0*/  HADD2.F32 R76, -RZ, R73.reuse.H0_H0 ;  /* 0x20000049ff4c7230 */ /* 0x100fe40000004100 */
[-C--:B------:R-:W-:Y:S01]  /*10f00*/  FMUL.FTZ R84, R78, R75.reuse ;  /* 0x0000004b4e547220 */ /* 0x080fe20000410000 */
[----:B------:R-:W-:Y:S02]  /*10f10*/  HADD2.F32 R74, -RZ, R73.H1_H1 ;  /* 0x30000049ff4a7230 */ /* 0x000fe40000004100 */
[----:B------:R-:W-:Y:S01]  /*10f20*/  FFMA.FTZ R86, R31, R75, -R80 ;  /* 0x0000004b1f567223 */ /* 0x000fe20000010850 */
[----:B------:R-:W-:Y:S02]  /*10f30*/  HADD2.F32 R29, -RZ, R12.H0_H0 ;  /* 0x2000000cff1d7230 */ /* 0x000fe40000004100 */
[----:B------:R-:W-:Y:S01]  /*10f40*/  FMUL.FTZ R80, R35, R76 ;  /* 0x0000004c23507220 */ /* 0x000fe20000410000 */
[----:B------:R-:W-:-:S02]  /*10f50*/  HADD2.F32 R78, -RZ, R72.H1_H1 ;  /* 0x30000048ff4e7230 */ /* 0x000fc40000004100 */
[-C--:B------:R-:W-:Y:S01]  /*10f60*/  FMUL.FTZ R35, R35, R74.reuse ;  /* 0x0000004a23237220 */ /* 0x080fe20000410000 */
[----:B------:R-:W-:Y:S02]  /*10f70*/  HADD2.F32 R33, -RZ, R34.H0_H0 ;  /* 0x20000022ff217230 */ /* 0x000fe40000004100 */
[----:B------:R-:W-:Y:S01]  /*10f80*/  FFMA.FTZ R88, R31, R79, R84 ;  /* 0x0000004f1f587223 */ /* 0x000fe20000010054 */
[----:B------:R-:W-:Y:S02]  /*10f90*/  HADD2.F32 R72, -RZ, R72.H0_H0 ;  /* 0x20000048ff487230 */ /* 0x000fe40000004100 */
[----:B------:R-:W-:Y:S01]  /*10fa0*/  FFMA.FTZ R80, R29, R74, -R80 ;  /* 0x0000004a1d507223 */ /* 0x000fe20000010850 */
[----:B------:R-:W-:Y:S02]  /*10fb0*/  HADD2.F32 R13, -RZ, R14.H0_H0 ;  /* 0x2000000eff0d7230 */ /* 0x000fe40000004100 */
[----:B------:R-:W-:Y:S01]  /*10fc0*/  FMUL.FTZ R84, R33, R78 ;  /* 0x0000004e21547220 */ /* 0x000fe20000410000 */
[----:B------:R-:W-:-:S02]  /*10fd0*/  HADD2.F32 R32, -RZ, R32.H1_H1 ;  /* 0x30000020ff207230 */ /* 0x000fc40000004100 */
[----:B------:R-:W-:Y:S01]  /*10fe0*/  FMUL.FTZ R74, R33, R72 ;  /* 0x00000048214a7220 */ /* 0x000fe20000410000 */
[----:B------:R-:W-:Y:S02]  /*10ff0*/  HADD2.F32 R34, -RZ, R34.H1_H1 ;  /* 0x30000022ff227230 */ /* 0x000fe40000004100 */
[----:B------:R-:W-:Y:S01]  /*11000*/  FFMA.FTZ R35, R29, R76, R35 ;  /* 0x0000004c1d237223 */ /* 0x000fe20000010023 */
[----:B------:R-:W-:Y:S02]  /*11010*/  HADD2.F32 R31, -RZ, R28.H0_H0 ;  /* 0x2000001cff1f7230 */ /* 0x000fe40000004100 */
[C---:B------:R-:W-:Y:S01]  /*11020*/  FFMA.FTZ R84, R13.reuse, R72, -R84 ;  /* 0x000000480d547223 */ /* 0x040fe20000010854 */
[----:B------:R-:W-:Y:S02]  /*11030*/  HADD2.F32 R33, -RZ, R26.H0_H0 ;  /* 0x2000001aff217230 */ /* 0x000fe40000004100 */
[----:B------:R-:W-:Y:S01]  /*11040*/  FFMA.FTZ R26, R13, R78, R74 ;  /* 0x0000004e0d1a7223 */ /* 0x000fe2000001004a */
[----:B------:R-:W-:-:S02]  /*11050*/  HADD2.F32 R29, -RZ, R24.H0_H0 ;  /* 0x20000018ff1d7230 */ /* 0x000fc40000004100 */
        /* <DEDUP_REMOVED lines=20> */
.L_x_6709:
[----:B------:R-:W-:Y:S05]  /*111a0*/  BSYNC B1 ;  /* 0x0000000000017941 */ /* 0x000fea0003800000 */
.L_x_6708:
[----:B0-----:R-:W-:Y:S01]  /*111b0*/  PRMT R70, R3, 0x5410, R21 ;  /* 0x0000541003467816 */ /* 0x001fe20000000015 */
[----:B------:R-:W-:Y:S06]  /*111c0*/  @P0 BRA `(.L_x_6697) ;  /* 0x00000004006c0947 */ /* 0x000fec0003800000 */
[----:B------:R-:W2:Y:S04]  /*111d0*/  LDL R13, [R1+0x4cc] ;  /* 0x0004cc00010d7983 */ /* 0x000ea80000100800 */
[----:B------:R-:W2:Y:S04]  /*111e0*/  LDL R12, [R1+0x4d8] ;  /* 0x0004d800010c7983 */ /* 0x000ea80000100800 */
[----:B------:R-:W3:Y:S04]  /*111f0*/  LDL R24, [R1+0x4dc] ;  /* 0x0004dc0001187983 */ /* 0x000ee80000100800 */
[----:B------:R-:W4:Y:S01]  /*11200*/  LDL R73, [R1+0x4c8] ;  /* 0x0004c80001497983 */ /* 0x000f220000100800 */
[----:B------:R-:W-:Y:S01]  /*11210*/  SHF.R.U32.HI R72, RZ, 0x10, R11 ;  /* 0x00000010ff487819 */ /* 0x000fe2000001160b */
[--C-:B------:R-:W-:Y:S01]  /*11220*/  HADD2.F32 R31, -RZ, R20.reuse.H1_H1 ;  /* 0x30000014ff1f7230 */ /* 0x100fe20000004100 */
[----:B------:R-:W-:Y:S01]  /*11230*/  SHF.R.U32.HI R32, RZ, 0x10, R5 ;  /* 0x00000010ff207819 */ /* 0x000fe20000011605 */
[--C-:B------:R-:W-:Y:S01]  /*11240*/  HADD2.F32 R29, -RZ, R71.reuse.H1_H1 ;  /* 0x30000047ff1d7230 */ /* 0x100fe20000004100 */
[----:B------:R-:W-:Y:S01]  /*11250*/  SHF.R.U64 R69, R6, 0x10, R7 ;  /* 0x0000001006457819 */ /* 0x000fe20000001207 */
[----:B------:R-:W-:Y:S01]  /*11260*/  HADD2.F32 R20, -RZ, R20.H0_H0 ;  /* 0x20000014ff147230 */ /* 0x000fe20000004100 */
[----:B------:R-:W-:Y:S01]  /*11270*/  SHF.R.U32.HI R30, RZ, 0x10, R9 ;  /* 0x00000010ff1e7819 */ /* 0x000fe20000011609 */
[----:B------:R-:W-:Y:S01]  /*11280*/  HADD2.F32 R32, -RZ, R32.H0_H0 ;  /* 0x20000020ff207230 */ /* 0x000fe20000004100 */
[----:B------:R-:W-:Y:S01]  /*11290*/  SHF.R.U32.HI R35, RZ, 0x10, R7 ;  /* 0x00000010ff237819 */ /* 0x000fe20000011607 */
[----:B------:R-:W-:-:S02]  /*112a0*/  HADD2.F32 R71, -RZ, R71.H0_H0 ;  /* 0x20000047ff477230 */ /* 0x000fc40000004100 */
[----:B------:R-:W-:Y:S01]  /*112b0*/  HADD2.F32 R30, -RZ, R30.H0_H0 ;  /* 0x2000001eff1e7230 */ /* 0x000fe20000004100 */
[----:B--2---:R-:W-:-:S05]  /*112c0*/  LOP3.LUT R68, R12, R68, R13, 0x1e, !PT ;  /* 0x000000440c447212 */ /* 0x004fca00078e1e0d */
[----:B---3--:R-:W-:Y:S01]  /*112d0*/  IMAD.IADD R3, R24, 0x1, R68 ;  /* 0x0000000118037824 */ /* 0x008fe200078e0244 */
[----:B----4-:R-:W0:Y:S03]  /*112e0*/  LDS.128 R12, [R73+0x20400] ;  /* 0x02040000490c7984 */ /* 0x010e260000000c00 */
[----:B------:R-:W-:Y:S01]  /*112f0*/  IMAD R2, R3, 0x2, R2 ;  /* 0x0000000203027824 */ /* 0x000fe200078e0202 */
[----:B------:R-:W-:Y:S02]  /*11300*/  SHF.R.U64 R3, R8, 0x10, R9 ;  /* 0x0000001008037819 */ /* 0x000fe40000001209 */
[----:B------:R-:W-:Y:S02]  /*11310*/  SHF.R.U64 R8, R4, 0x10, R5 ;  /* 0x0000001004087819 */ /* 0x000fe40000001205 */
[----:B------:R-:W1:Y:S01]  /*11320*/  LDS.128 R24, [R2+0x20400] ;  /* 0x0204000002187984 */ /* 0x000e620000000c00 */
[----:B------:R-:W-:Y:S01]  /*11330*/  SHF.R.U64 R4, R10, 0x10, R11 ;  /* 0x000000100a047819 */ /* 0x000fe2000000120b */
[----:B------:R-:W-:-:S02]  /*11340*/  HADD2.F32 R3, -RZ, R3.H0_H0 ;  /* 0x20000003ff037230 */ /* 0x000fc40000004100 */
[--C-:B0-----:R-:W-:Y:S02]  /*11350*/  HADD2.F32 R6, -RZ, R13.reuse.H0_H0 ;  /* 0x2000000dff067230 */ /* 0x101fe40000004100 */
[----:B------:R-:W-:Y:S02]  /*11360*/  HADD2.F32 R13, -RZ, R13.H1_H1 ;  /* 0x3000000dff0d7230 */ /* 0x000fe40000004100 */
[----:B------:R-:W-:Y:S02]  /*11370*/  HADD2.F32 R5, -RZ, R12.H0_H0 ;  /* 0x2000000cff057230 */ /* 0x000fe40000004100 */
[--C-:B-1----:R-:W-:Y:S02]  /*11380*/  HADD2.F32 R11, -RZ, R25.reuse.H0_H0 ;  /* 0x20000019ff0b7230 */ /* 0x102fe40000004100 */
[----:B------:R-:W-:Y:S02]  /*11390*/  HADD2.F32 R25, -RZ, R25.H1_H1 ;  /* 0x30000019ff197230 */ /* 0x000fe40000004100 */
[----:B------:R-:W-:-:S02]  /*113a0*/  HADD2.F32 R10, -RZ, R24.H0_H0 ;  /* 0x20000018ff0a7230 */ /* 0x000fc40000004100 */
[C---:B------:R-:W-:Y:S01]  /*113b0*/  FMUL.FTZ R33, R11.reuse, R31 ;  /* 0x0000001f0b217220 */ /* 0x040fe20000410000 */
[-C--:B------:R-:W-:Y:S01]  /*113c0*/  FMUL.FTZ R11, R11, R29.reuse ;  /* 0x0000001d0b0b7220 */ /* 0x080fe20000410000 */
[C---:B------:R-:W-:Y:S01]  /*113d0*/  FMUL.FTZ R34, R25.reuse, R32 ;  /* 0x0000002019227220 */ /* 0x040fe20000410000 */
[----:B------:R-:W-:Y:S01]  /*113e0*/  FMUL.FTZ R68, R25, R30 ;  /* 0x0000001e19447220 */ /* 0x000fe20000410000 */
[C---:B------:R-:W-:Y:S01]  /*113f0*/  FFMA.FTZ R33, R6.reuse, R29, -R33 ;  /* 0x0000001d06217223 */ /* 0x040fe20000010821 */
[----:B------:R-:W-:Y:S01]  /*11400*/  FFMA.FTZ R31, R6, R31, R11 ;  /* 0x0000001f061f7223 */ /* 0x000fe2000001000b */
[C---:B------:R-:W-:Y:S01]  /*11410*/  FMUL.FTZ R6, R10.reuse, R20 ;  /* 0x000000140a067220 */ /* 0x040fe20000410000 */
[-C--:B------:R-:W-:Y:S01]  /*11420*/  FMUL.FTZ R11, R10, R71.reuse ;  /* 0x000000470a0b7220 */ /* 0x080fe20000410000 */
[----:B------:R-:W-:Y:S01]  /*11430*/  FFMA.FTZ R34, R13, R30, -R34 ;  /* 0x0000001e0d227223 */ /* 0x000fe20000010822 */
[----:B------:R-:W-:Y:S02]  /*11440*/  HADD2.F32 R21, -RZ, R26.H0_H0 ;  /* 0x2000001aff157230 */ /* 0x000fe40000004100 */
[C---:B------:R-:W-:Y:S01]  /*11450*/  FFMA.FTZ R71, R5.reuse, R71, -R6 ;  /* 0x0000004705477223 */ /* 0x040fe20000010806 */
[----:B------:R-:W-:Y:S01]  /*11460*/  FFMA.FTZ R20, R5, R20, R11 ;  /* 0x0000001405147223 */ /* 0x000fe2000001000b */
[----:B------:R-:W-:-:S02]  /*11470*/  HADD2.F32 R28, -RZ, R27.H0_H0 ;  /* 0x2000001bff1c7230 */ /* 0x000fc40000004100 */
[----:B------:R-:W-:Y:S01]  /*11480*/  FFMA.FTZ R68, R13, R32, R68 ;  /* 0x000000200d447223 */ /* 0x000fe20000010044 */
[----:B------:R-:W-:Y:S02]  /*11490*/  HADD2.F32 R30, -RZ, R0.H0_H0 ;  /* 0x20000000ff1e7230 */ /* 0x000fe40000004100 */
[--C-:B------:R-:W-:Y:S02]  /*114a0*/  HADD2.F32 R6, -RZ, R70.reuse.H0_H0 ;  /* 0x20000046ff067230 */ /* 0x100fe40000004100 */
[----:B------:R-:W-:Y:S02]  /*114b0*/  HADD2.F32 R5, -RZ, R70.H1_H1 ;  /* 0x30000046ff057230 */ /* 0x000fe40000004100 */
[C---:B------:R-:W-:Y:S01]  /*114c0*/  FMUL.FTZ R32, R21.reuse, R30 ;  /* 0x0000001e15207220 */ /* 0x040fe20000410000 */
[----:B------:R-:W-:Y:S02]  /*114d0*/  HADD2.F32 R10, -RZ, R0.H1_H1 ;  /* 0x30000000ff0a7230 */ /* 0x000fe40000004100 */
[----:B------:R-:W-:Y:S01]  /*114e0*/  FMUL.FTZ R70, R21, R6 ;  /* 0x0000000615467220 */ /* 0x000fe20000410000 */
[----:B------:R-:W-:-:S02]  /*114f0*/  HADD2.F32 R7, -RZ, R14.H0_H0 ;  /* 0x2000000eff077230 */ /* 0x000fc40000004100 */
[CC--:B------:R-:W-:Y:S01]  /*11500*/  FMUL.FTZ R11, R28.reuse, R5.reuse ;  /* 0x000000051c0b7220 */ /* 0x0c0fe20000410000 */
[----:B------:R-:W-:Y:S02]  /*11510*/  HADD2.F32 R9, -RZ, R15.H0_H0 ;  /* 0x2000000fff097230 */ /* 0x000fe40000004100 */
[----:B------:R-:W-:Y:S02]  /*11520*/  HADD2.F32 R0, -RZ, R72.H0_H0 ;  /* 0x20000048ff007230 */ /* 0x000fe40000004100 */
[----:B------:R-:W-:Y:S01]  /*11530*/  FMUL.FTZ R72, R28, R10 ;  /* 0x0000000a1c487220 */ /* 0x000fe20000410000 */
[C---:B------:R-:W-:Y:S01]  /*11540*/  FFMA.FTZ R32, R7.reuse, R6, -R32 ;  /* 0x0000000607207223 */ /* 0x040fe20000010820 */
[----:B------:R-:W-:Y:S01]  /*11550*/  FFMA.FTZ R70, R7, R30, R70 ;  /* 0x0000001e07467223 */ /* 0x000fe20000010046 */
[C---:B------:R-:W-:Y:S01]  /*11560*/  FFMA.FTZ R10, R9.reuse, R10, R11 ;  /* 0x0000000a090a7223 */ /* 0x040fe2000001000b */
[----:B------:R-:W-:Y:S01]  /*11570*/  FFMA.FTZ R72, R9, R5, -R72 ;  /* 0x0000000509487223 */ /* 0x000fe20000010848 */
[----:B------:R-:W-:-:S02]  /*11580*/  HADD2.F32 R24, -RZ, R24.H1_H1 ;  /* 0x30000018ff187230 */ /* 0x000fc40000004100 */
[----:B------:R-:W-:Y:S02]  /*11590*/  HADD2.F32 R26, -RZ, R26.H1_H1 ;  /* 0x3000001aff1a7230 */ /* 0x000fe40000004100 */
[----:B------:R-:W-:Y:S02]  /*115a0*/  HADD2.F32 R27, -RZ, R27.H1_H1 ;  /* 0x3000001bff1b7230 */ /* 0x000fe40000004100 */
[----:B------:R-:W-:Y:S02]  /*115b0*/  HADD2.F32 R6, -RZ, R35.H0_H0 ;  /* 0x20000023ff067230 */ /* 0x000fe40000004100 */
[----:B------:R-:W-:Y:S02]  /*115c0*/  HADD2.F32 R7, -RZ, R8.H0_H0 ;  /* 0x20000008ff077230 */ /* 0x000fe40000004100 */
[C---:B------:R-:W-:Y:S01]  /*115d0*/  FMUL.FTZ R30, R27.reuse, R0 ;  /* 0x000000001b1e7220 */ /* 0x040fe20000410000 */
[----:B------:R-:W-:Y:S02]  /*115e0*/  HADD2.F32 R9, -RZ, R69.H0_H0 ;  /* 0x20000045ff097230 */ /* 0x000fe40000004100 */
[----:B------:R-:W-:Y:S01]  /*115f0*/  FMUL.FTZ R28, R27, R6 ;  /* 0x000000061b1c7220 */ /* 0x000fe20000410000 */
[----:B------:R-:W-:-:S02]  /*11600*/  HADD2.F32 R5, -RZ, R4.H0_H0 ;  /* 0x20000004ff057230 */ /* 0x000fc40000004100 */
[----:B------:R-:W-:Y:S01]  /*11610*/  FMUL.FTZ R11, R24, R7 ;  /* 0x00000007180b7220 */ /* 0x000fe20000410000 */
[----:B------:R-:W-:Y:S02]  /*11620*/  HADD2.F32 R12, -RZ, R12.H1_H1 ;  /* 0x3000000cff0c7230 */ /* 0x000fe40000004100 */
[----:B------:R-:W-:Y:S01]  /*11630*/  FMUL.FTZ R13, R26, R9 ;  /* 0x000000091a0d7220 */ /* 0x000fe20000410000 */
[----:B------:R-:W-:Y:S02]  /*11640*/  HADD2.F32 R14, -RZ, R14.H1_H1 ;  /* 0x3000000eff0e7230 */ /* 0x000fe40000004100 */
[----:B------:R-:W-:Y:S01]  /*11650*/  FMUL.FTZ R24, R24, R3 ;  /* 0x0000000318187220 */ /* 0x000fe20000410000 */
[----:B------:R-:W-:Y:S02]  /*11660*/  HADD2.F32 R15, -RZ, R15.H1_H1 ;  /* 0x3000000fff0f7230 */ /* 0x000fe40000004100 */
[----:B------:R-:W-:Y:S01]  /*11670*/  FMUL.FTZ R26, R26, R5 ;  /* 0x000000051a1a7220 */ /* 0x000fe20000410000 */
[----:B------:R-:W-:Y:S01]  /*11680*/  FFMA.FTZ R4, R12, R3, -R11 ;  /* 0x000000030c047223 */ /* 0x000fe2000001080b */
[----:B------:R-:W-:Y:S01]  /*11690*/  FFMA.FTZ R13, R14, R5, -R13 ;  /* 0x000000050e0d7223 */ /* 0x000fe2000001080d */
[----:B------:R-:W-:Y:S01]  /*116a0*/  FFMA.FTZ R3, R12, R7, R24 ;  /* 0x000000070c037223 */ /* 0x000fe20000010018 */
[C---:B------:R-:W-:Y:S01]  /*116b0*/  FFMA.FTZ R21, R15.reuse, R0, -R28 ;  /* 0x000000000f157223 */ /* 0x040fe2000001081c */
[----:B------:R-:W-:Y:S01]  /*116c0*/  FFMA.FTZ R25, R15, R6, R30 ;  /* 0x000000060f197223 */ /* 0x000fe2000001001e */
[----:B------:R-:W-:Y:S01]  /*116d0*/  FFMA.FTZ R15, R14, R9, R26 ;  /* 0x000000090e0f7223 */ /* 0x000fe2000001001a */
[----:B------:R-:W-:-:S02]  /*116e0*/  F2FP.F16.F32.PACK_AB R5, R34, R33 ;  /* 0x000000212205723e */ /* 0x000fc400000000ff */
[----:B------:R-:W-:Y:S02]  /*116f0*/  F2FP.F16.F32.PACK_AB R7, R21, R72 ;  /* 0x000000481507723e */ /* 0x000fe400000000ff */
        /* <DEDUP_REMOVED lines=8> */
.L_x_6697:
[----:B------:R-:W-:Y:S05]  /*11780*/  BSYNC B0 ;  /* 0x0000000000007941 */ /* 0x000fea0003800000 */
.L_x_6683:
[----:B------:R-:W-:Y:S01]  /*11790*/  @!PT LDS RZ, [RZ] ;  /* 0x00000000fffff984 */ /* 0x000fe20000000800 */
[----:B------:R-:W-:Y:S01]  /*117a0*/  @!PT LDS RZ, [RZ] ;  /* 0x00000000fffff984 */ /* 0x000fe20000000800 */
[----:B------:R-:W-:Y:S01]  /*117b0*/  @!PT LDS RZ, [RZ] ;  /* 0x00000000fffff984 */ /* 0x000fe20000000800 */
[----:B------:R-:W-:Y:S01]  /*117c0*/  @!PT LDS RZ, [RZ] ;  /* 0x00000000fffff984 */ /* 0x000fe20000000800 */
[----:B------:R3:W-:Y:S06]  /*117d0*/  MEMBAR.ALL.CTA ;  /* 0x0000000000007992 */ /* 0x0007ec0000008000 */
[----:B---3--:R-:W3:Y:S01]  /*117e0*/  FENCE.VIEW.ASYNC.S ;  /* 0x00000000000073c6 */ /* 0x008ee20000000000 */
[----:B------:R-:W-:Y:S05]  /*117f0*/  WARPSYNC.ALL ;  /* 0x0000000000007948 */ /* 0x000fea0003800000 */
[----:B---3--:R-:W-:Y:S06]  /*11800*/  BAR.SYNC.DEFER_BLOCKING 0xd, 0x80 ;  /* 0x0342000000007b1d */ /* 0x008fec0000010000 */
.L_x_6680:
[----:B0123--:R-:W-:Y:S01]  /*11810*/  IMAD.U32 R6, RZ, RZ, UR42 ;  /* 0x0000002aff067e24 */ /* 0x00ffe2000f8e00ff */
[----:B------:R-:W-:Y:S01]  /*11820*/  UIADD3 UR4, UP0, UR37, 0x1f8, URZ ;  /* 0x000001f825047890 */ /* 0x000fe2000ff1e03f */
[----:B------:R-:W-:Y:S01]  /*11830*/  IMAD.U32 R7, RZ, RZ, UR43 ;  /* 0x0000002bff077e24 */ /* 0x000fe2000f8e00ff */
[----:B------:R-:W-:Y:S01]  /*11840*/  STL.64 [R1+0x1e0], R36 ;  /* 0x0001e02401007387 */ /* 0x000fe20000100a00 */
[----:B------:R-:W-:Y:S01]  /*11850*/  IMAD.MOV.U32 R4, RZ, RZ, R59 ;  /* 0x000000ffff047224 */ /* 0x000fe200078e003b */
[----:B------:R-:W-:Y:S01]  /*11860*/  UIADD3.X UR5, URZ, UR36, URZ, UP0, !UPT ;  /* 0x000000243f057290 */ /* 0x000fe200087fe43f */
[----:B------:R-:W-:Y:S01]  /*11870*/  IMAD.MOV.U32 R5, RZ, RZ, R58 ;  /* 0x000000ffff057224 */ /* 0x000fe200078e003a */
[----:B------:R-:W-:Y:S01]  /*11880*/  BSSY B0, `(.L_x_6710) ;  /* 0x0000033000007945 */ /* 0x000fe20003800000 */
[----:B------:R-:W-:Y:S02]  /*11890*/  IMAD.MOV.U32 R8, RZ, RZ, R61 ;  /* 0x000000ffff087224 */ /* 0x000fe400078e003d */
[----:B------:R-:W-:Y:S01]  /*118a0*/  IMAD.MOV.U32 R9, RZ, RZ, R60 ;  /* 0x000000ffff097224 */ /* 0x000fe200078e003c */
[----:B------:R0:W-:Y:S01]  /*118b0*/  STL.128 [R1+0x170], R4 ;  /* 0x0001700401007387 */ /* 0x0001e20000100c00 */
[----:B------:R-:W-:-:S02]  /*118c0*/  IMAD.MOV.U32 R10, RZ, RZ, R66 ;  /* 0x000000ffff0a7224 */ /* 0x000fc400078e0042 */
[----:B------:R-:W-:Y:S02]  /*118d0*/  IMAD.MOV.U32 R11, RZ, RZ, R67 ;  /* 0x000000ffff0b7224 */ /* 0x000fe400078e0043 */
[----:B------:R-:W-:Y:S02]  /*118e0*/  IMAD.U32 R2, RZ, RZ, UR38 ;  /* 0x00000026ff027e24 */ /* 0x000fe4000f8e00ff */
[----:B------:R-:W-:Y:S01]  /*118f0*/  IMAD.U32 R3, RZ, RZ, UR46 ;  /* 0x0000002eff037e24 */ /* 0x000fe2000f8e00ff */
[----:B------:R1:W-:Y:S01]  /*11900*/  STL.128 [R1+0x150], R8 ;  /* 0x0001500801007387 */ /* 0x0003e20000100c00 */
[----:B------:R-:W-:-:S03]  /*11910*/  IMAD.U32 R0, RZ, RZ, UR41 ;  /* 0x00000029ff007e24 */ /* 0x000fc6000f8e00ff */
[----:B------:R-:W-:Y:S01]  /*11920*/  STL.64 [R1+0x148], R2 ;  /* 0x0001480201007387 */ /* 0x000fe20000100a00 */
[----:B0-----:R-:W-:Y:S02]  /*11930*/  IMAD.MOV.U32 R4, RZ, RZ, R64 ;  /* 0x000000ffff047224 */ /* 0x001fe400078e0040 */
[----:B------:R-:W-:Y:S02]  /*11940*/  IMAD.MOV.U32 R5, RZ, RZ, R65 ;  /* 0x000000ffff057224 */ /* 0x000fe400078e0041 */
[----:B------:R-:W-:Y:S02]  /*11950*/  IMAD.MOV.U32 R6, RZ, RZ, R40 ;  /* 0x000000ffff067224 */ /* 0x000fe400078e0028 */
[----:B------:R-:W-:Y:S02]  /*11960*/  IMAD.MOV.U32 R7, RZ, RZ, R39 ;  /* 0x000000ffff077224 */ /* 0x000fe400078e0027 */
[----:B-1----:R-:W-:Y:S02]  /*11970*/  IMAD.MOV.U32 R8, RZ, RZ, R54 ;  /* 0x000000ffff087224 */ /* 0x002fe400078e0036 */
[----:B------:R-:W-:Y:S01]  /*11980*/  IMAD.MOV.U32 R9, RZ, RZ, R55 ;  /* 0x000000ffff097224 */ /* 0x000fe200078e0037 */
[----:B------:R0:W-:Y:S01]  /*11990*/  STL.128 [R1+0x1b0], R4 ;  /* 0x0001b00401007387 */ /* 0x0001e20000100c00 */
[----:B------:R-:W-:-:S02]  /*119a0*/  IMAD.MOV.U32 R10, RZ, RZ, R53 ;  /* 0x000000ffff0a7224 */ /* 0x000fc400078e0035 */
[----:B------:R-:W-:-:S05]  /*119b0*/  IMAD.MOV.U32 R11, RZ, RZ, R52 ;  /* 0x000000ffff0b7224 */ /* 0x000fca00078e0034 */
[----:B------:R1:W-:Y:S01]  /*119c0*/  STL.128 [R1+0x190], R8 ;  /* 0x0001900801007387 */ /* 0x0003e20000100c00 */
[----:B0-----:R-:W-:Y:S02]  /*119d0*/  IMAD.MOV.U32 R4, RZ, RZ, R50 ;  /* 0x000000ffff047224 */ /* 0x001fe400078e0032 */
[----:B------:R-:W-:Y:S02]  /*119e0*/  IMAD.MOV.U32 R5, RZ, RZ, R63 ;  /* 0x000000ffff057224 */ /* 0x000fe400078e003f */
[----:B------:R-:W-:Y:S02]  /*119f0*/  IMAD.MOV.U32 R6, RZ, RZ, R49 ;  /* 0x000000ffff067224 */ /* 0x000fe400078e0031 */
[----:B------:R-:W-:Y:S02]  /*11a00*/  IMAD.MOV.U32 R7, RZ, RZ, R62 ;  /* 0x000000ffff077224 */ /* 0x000fe400078e003e */
[----:B-1----:R-:W-:Y:S02]  /*11a10*/  IMAD.U32 R9, RZ, RZ, UR47 ;  /* 0x0000002fff097e24 */ /* 0x002fe4000f8e00ff */
[----:B------:R-:W-:Y:S01]  /*11a20*/  IMAD.U32 R8, RZ, RZ, UR4 ;  /* 0x00000004ff087e24 */ /* 0x000fe2000f8e00ff */
[----:B------:R0:W-:Y:S02]  /*11a30*/  STL.128 [R1+0x1c0], R4 ;  /* 0x0001c00401007387 */ /* 0x0001e40000100c00 */
[----:B0-----:R-:W-:-:S02]  /*11a40*/  IMAD.MOV.U32 R4, RZ, RZ, R18 ;  /* 0x000000ffff047224 */ /* 0x001fc400078e0012 */
[----:B------:R-:W-:Y:S02]  /*11a50*/  IMAD.MOV.U32 R5, RZ, RZ, R19 ;  /* 0x000000ffff057224 */ /* 0x000fe400078e0013 */
[----:B------:R-:W-:Y:S02]  /*11a60*/  IMAD.MOV.U32 R18, RZ, RZ, R45 ;  /* 0x000000ffff127224 */ /* 0x000fe400078e002d */
[----:B------:R-:W-:Y:S02]  /*11a70*/  IMAD.MOV.U32 R19, RZ, RZ, R46 ;  /* 0x000000ffff137224 */ /* 0x000fe400078e002e */
[----:B------:R-:W-:Y:S02]  /*11a80*/  IMAD.MOV.U32 R6, RZ, RZ, R48 ;  /* 0x000000ffff067224 */ /* 0x000fe400078e0030 */
[----:B------:R-:W-:Y:S01]  /*11a90*/  IMAD.MOV.U32 R7, RZ, RZ, R47 ;  /* 0x000000ffff077224 */ /* 0x000fe200078e002f */
[----:B------:R-:W-:Y:S04]  /*11aa0*/  STL.128 [R1+0x160], R16 ;  /* 0x0001601001007387 */ /* 0x000fe80000100c00 */
[----:B------:R0:W-:Y:S02]  /*11ab0*/  STL.128 [R1+0x1d0], R4 ;  /* 0x0001d00401007387 */ /* 0x0001e40000100c00 */
[----:B0-----:R-:W-:-:S02]  /*11ac0*/  IMAD.MOV.U32 R6, RZ, RZ, R38 ;  /* 0x000000ffff067224 */ /* 0x001fc400078e0026 */
[----:B------:R-:W-:Y:S02]  /*11ad0*/  IMAD.MOV.U32 R7, RZ, RZ, R41 ;  /* 0x000000ffff077224 */ /* 0x000fe400078e0029 */
[----:B------:R-:W-:Y:S02]  /*11ae0*/  IMAD.MOV.U32 R4, RZ, RZ, R0 ;  /* 0x000000ffff047224 */ /* 0x000fe400078e0000 */
[----:B------:R-:W-:Y:S02]  /*11af0*/  IMAD.MOV.U32 R5, RZ, RZ, R9 ;  /* 0x000000ffff057224 */ /* 0x000fe400078e0009 */
[----:B------:R-:W-:Y:S02]  /*11b00*/  IMAD.U32 R9, RZ, RZ, UR5 ;  /* 0x00000005ff097e24 */ /* 0x000fe4000f8e00ff */
[----:B------:R-:W-:Y:S01]  /*11b10*/  IMAD.U32 R0, RZ, RZ, UR37 ;  /* 0x00000025ff007e24 */ /* 0x000fe2000f8e00ff */
[----:B------:R0:W-:Y:S03]  /*11b20*/  STL.128 [R1+0x180], R4 ;  /* 0x0001800401007387 */ /* 0x0001e60000100c00 */
[----:B------:R-:W-:-:S02]  /*11b30*/  VIADD R0, R0, 0x148 ;  /* 0x0000014800007836 */ /* 0x000fc40000000000 */
[----:B0-----:R-:W-:Y:S02]  /*11b40*/  IMAD.MOV.U32 R4, RZ, RZ, R42 ;  /* 0x000000ffff047224 */ /* 0x001fe400078e002a */
[----:B------:R-:W-:Y:S02]  /*11b50*/  IMAD.MOV.U32 R5, RZ, RZ, R43 ;  /* 0x000000ffff057224 */ /* 0x000fe400078e002b */
[----:B------:R-:W-:Y:S02]  /*11b60*/  IMAD.MOV.U32 R6, RZ, RZ, R8 ;  /* 0x000000ffff067224 */ /* 0x000fe400078e0008 */
[----:B------:R-:W-:-:S05]  /*11b70*/  IMAD.MOV.U32 R7, RZ, RZ, R9 ;  /* 0x000000ffff077224 */ /* 0x000fca00078e0009 */
[----:B------:R0:W-:Y:S02]  /*11b80*/  STL.128 [R1+0x1a0], R4 ;  /* 0x0001a00401007387 */ /* 0x0001e40000100c00 */
[----:B0-----:R-:W-:-:S07]  /*11b90*/  VIADD R4, R201, 0xffffffff ;  /* 0xffffffffc9047836 */ /* 0x001fce0000000000 */
[----:B------:R-:W-:Y:S05]  /*11ba0*/  CALL.REL.NOINC `($_ZN7cutlass13device_kernelIN5flash11enable_sm90INS1_16FlashAttnFwdSm90INS1_25CollectiveMainloopFwdSm90ILi2EN4cute5tupleIJNS5_1CILi1EEES8_S8_EEENS6_IJNS7_ILi64EEESA_SA_EEELi512ENS_6half_tEfNS_4arch4Sm90ELb0ELb1ELb1ELb1ELb0ELb1ELb1ELb0ELb0ELb1ELb1ELb0EEENS1_21CollectiveEpilogueFwdINS6_IJSA_NS7_ILi512EEESA_EEES9_SC_SE_Li256ELb1ELb1ELb1ELb0EEENS1_36VarlenDynamicPersistentTileSchedulerILi64ELi64ELi256ELi128ELb1ELb1ELb1ELb1ELb0ELb1EEEEEEEEEvNT_6ParamsE$_ZZN5flash25CollectiveMainloopFwdSm90ILi2EN4cute5tupleIJNS1_1CILi1EEES4_S4_EEENS2_IJNS3_ILi64EEES6_S6_EEELi512EN7cutlass6half_tEfNS8_4arch4Sm90ELb0ELb1ELb1ELb1ELb0ELb1ELb1ELb0ELb0ELb1ELb1ELb0EE3mmaINS_16FlashAttnFwdSm90ISC_NS_21CollectiveEpilogueFwdINS2_IJS6_NS3_ILi512EEES6_EEES5_S9_SB_Li256ELb1ELb1ELb1ELb0EEENS_36VarlenDynamicPersistentTileSchedulerILi64ELi64ELi256ELi128ELb1ELb1ELb1ELb1ELb0ELb1EEEE13SharedStorageENS1_6TensorINS1_11ArrayEngineIfLm128EEENS1_6LayoutINS2_IJNS2_IJNS3_ILi2EEESR_NS3_ILi32EEEEEES4_S4_EEENS2_IJNS2_IJS4_SR_NS3_ILi4EEEEEENS3_ILi0EEESX_EEEEEEENS_7SoftmaxILi2ELi0EEEEEbRKNSC_6ParamsENS8_25PipelineTmaAsyncNoClusterILi2ENS8_16PipelineTmaAsyncILi2EEEEES19_RNS8_13PipelineStateILj2EEERT0_RT1_iRiRKNS_16SeqlenInfoQKNewKILb1ELb1EEENS2_IJiiiiEEERT_ENKUliT_T0_T1_E_clIZSD_ISM_S10_S12_EbS15_S19_S19_S1C_S1E_S1G_iS1H_S1L_S1M_S1O_EUlRS1P_iE0_NS3_ILb1EEES1W_EEDaiS1P_S1Q_S1R_) ;  /* 0x0000033000187944 */ /* 0x000fea0003c00000 */
[----:B------:R-:W-:Y:S05]  /*11bb0*/  BSYNC B0 ;  /* 0x0000000000007941 */ /* 0x000fea0003800000 */
.L_x_6710:
[----:B------:R-:W2:Y:S01]  /*11bc0*/  LDL R6, [R1+0x70] ;  /* 0x0000700001067983 */ /* 0x000ea20000100800 */
[----:B------:R-:W0:Y:S08]  /*11bd0*/  LDC R0, c[0x0][0x448] ;  /* 0x00011200ff007b82 */ /* 0x000e300000000800 */
[----:B------:R-:W1:Y:S01]  /*11be0*/  LDC.64 R2, c[0x0][0xad8] ;  /* 0x0002b600ff027b82 */ /* 0x000e620000000a00 */
[----:B0-----:R-:W-:-:S13]  /*11bf0*/  ISETP.NE.AND P0, PT, R0, 0x1, PT ;  /* 0x000000010000780c */ /* 0x001fda0003f05270 */
[----:B------:R-:W0:Y:S08]  /*11c00*/  @P0 LDC R5, c[0x0][0x44c] ;  /* 0x00011300ff050b82 */ /* 0x000e300000000800 */
[----:B------:R-:W3:Y:S01]  /*11c10*/  @P0 LDC R7, c[0x0][0x450] ;  /* 0x00011400ff070b82 */ /* 0x000ee20000000800 */
[----:B--2---:R-:W-:-:S04]  /*11c20*/  IMAD.SHL.U32 R6, R6, 0x40, RZ ;  /* 0x0000004006067824 */ /* 0x004fc800078e00ff */
[----:B0-----:R-:W-:-:S04]  /*11c30*/  @P0 IMAD.HI.U32 R0, R6, R5, RZ ;  /* 0x0000000506000227 */ /* 0x001fc800078e00ff */
[----:B------:R-:W-:Y:S01]  /*11c40*/  IMAD.MOV.U32 R5, RZ, RZ, R6 ;  /* 0x000000ffff057224 */ /* 0x000fe200078e0006 */
[----:B---3--:R-:W-:Y:S01]  /*11c50*/  @P0 SHF.R.U32.HI R5, RZ, R7, R0 ;  /* 0x00000007ff050219 */ /* 0x008fe20000011600 */
[----:B------:R-:W-:Y:S01]  /*11c60*/  VIADD R0, R201, 0xfffffffe ;  /* 0xfffffffec9007836 */ /* 0x000fe20000000000 */
[----:B-1----:R-:W-:-:S03]  /*11c70*/  ISETP.GE.AND P0, PT, R3, 0x1, PT ;  /* 0x000000010300780c */ /* 0x002fc60003f06270 */
[----:B------:R-:W-:-:S04]  /*11c80*/  IMAD.IADD R9, R200, 0x1, R5 ;  /* 0x00000001c8097824 */ /* 0x000fc800078e0205 */
[----:B------:R-:W-:-:S06]  /*11c90*/  IMAD.IADD R2, R9, 0x1, R2 ;  /* 0x0000000109027824 */ /* 0x000fcc00078e0202 */
[----:B------:R-:W-:Y:S05]  /*11ca0*/  @!P0 BRA `(.L_x_6711) ;  /* 0x0000000000488947 */ /* 0x000fea0003800000 */
        /* <DEDUP_REMOVED lines=11> */
.L_x_6713:
[----:B------:R-:W-:-:S13]  /*11d60*/  ISETP.NE.AND P0, PT, R3, 0x1, PT ;  /* 0x000000010300780c */ /* 0x000fda0003f05270 */
[----:B------:R-:W0:Y:S02]  /*11d70*/  @P0 LDC.64 R4, c[0x0][0xae0] ;  /* 0x0002b800ff040b82 */ /* 0x000e240000000a00 */
[----:B0-----:R-:W-:-:S05]  /*11d80*/  @P0 IMAD.HI.U32 R4, R7, R4, RZ ;  /* 0x0000000407040227 */ /* 0x001fca00078e00ff */
[----:B------:R-:W-:-:S07]  /*11d90*/  @P0 SHF.R.U32.HI R7, RZ, R5, R4 ;  /* 0x00000005ff070219 */ /* 0x000fce0000011604 */
.L_x_6714:
[----:B------:R-:W-:Y:S05]  /*11da0*/  BSYNC B0 ;  /* 0x0000000000007941 */ /* 0x000fea0003800000 */
.L_x_6712:
[----:B------:R-:W-:-:S05]  /*11db0*/  IMAD R3, R7, R3, R3 ;  /* 0x0000000307037224 */ /* 0x000fca00078e0203 */
[----:B------:R-:W-:-:S07]  /*11dc0*/  VIMNMX R2, R2, R3, PT ;  /* 0x0000000302027248 */ /* 0x000fce0003fe0100 */
.L_x_6711:
[----:B------:R-:W-:-:S04]  /*11dd0*/  SHF.R.S32.HI R3, RZ, 0x1f, R2 ;  /* 0x0000001fff037819 */ /* 0x000fc80000011402 */
[----:B------:R-:W-:-:S04]  /*11de0*/  LEA.HI R3, R3, R2, RZ, 0x6 ;  /* 0x0000000203037211 */ /* 0x000fc800078f30ff */
[----:B------:R-:W-:-:S04]  /*11df0*/  SHF.R.S32.HI R12, RZ, 0x6, R3 ;  /* 0x00000006ff0c7819 */ /* 0x000fc80000011403 */
[----:B------:R-:W-:-:S04]  /*11e00*/  VIMNMX R12, R163, R12, !PT ;  /* 0x0000000ca30c7248 */ /* 0x000fc80007fe0100 */
[----:B------:R-:W-:-:S13]  /*11e10*/  ISETP.GE.AND P0, PT, R0, R12, PT ;  /* 0x0000000c0000720c */ /* 0x000fda0003f06270 */
[----:B------:R-:W-:Y:S05]  /*11e20*/  @!P0 BRA `(.L_x_6715) ;  /* 0x000000a400d08947 */ /* 0x000fea0003800000 */
.L_x_6744:
        /* <DEDUP_REMOVED lines=20> */
.L_x_6717:
[----:B------:R-:W-:Y:S05]  /*11f70*/  BSYNC B0 ;  /* 0x0000000000007941 */ /* 0x000fea0003800000 */
.L_x_6716:
        /* <DEDUP_REMOVED lines=13> */
.L_x_6719:
[----:B------:R-:W-:Y:S05]  /*12050*/  BSYNC B0 ;  /* 0x0000000000007941 */ /* 0x000fea0003800000 */
.L_x_6718:
        /* <DEDUP_REMOVED lines=8> */
.L_x_6721:
[----:B------:R-:W-:Y:S05]  /*120e0*/  BSYNC B0 ;  /* 0x0000000000007941 */ /* 0x000fea0003800000 */
.L_x_6720:
        /* <DEDUP_REMOVED lines=58> */
.L_x_6724:
[----:B------:R-:W-:Y:S05]  /*12490*/  BSYNC B0 ;  /* 0x0000000000007941 */ /* 0x000fea0003800000 */
.L_x_6723:
        /* <DEDUP_REMOVED lines=13> */
.L_x_6726:
[----:B------:R-:W-:Y:S05]  /*12570*/  BSYNC B0 ;  /* 0x0000000000007941 */ /* 0x000fea0003800000 */
.L_x_6725:
        /* <DEDUP_REMOVED lines=8> */
.L_x_6728:
[----:B------:R-:W-:Y:S05]  /*12600*/  BSYNC B0 ;  /* 0x0000000000007941 */ /* 0x000fea0003800000 */
.L_x_6727:
[----:B------:R-:W2:Y:S04]  /*12610*/  LD.E R10, desc[UR44][R16.64+0x88] ;  /* 0x0000882c100a7980 */ /* 0x000ea8000c101900 */
[----:B------:R-:W3:Y:S04]  /*12620*/  LD.E R11, desc[UR44][R16.64+0x1e8] ;  /* 0x0001e82c100b7980 */ /* 0x000ee8000c101900 */
[----:B------:R-:W3:Y:S04]  /*12630*/  LD.E.64 R4, desc[UR44][R16.64+0xb8] ;  /* 0x0000b82c10047980 */ /* 0x000ee8000c101b00 */
[----:B------:R-:W4:Y:S04]  /*12640*/  LD.E.64 R14, desc[UR44][R16.64+0xb0] ;  /* 0x0000b02c100e7980 */ /* 0x000f28000c101b00 */
[----:B------:R-:W4:Y:S04]  /*12650*/  LD.E.64 R18, desc[UR44][R16.64+0xb0] ;  /* 0x0000b02c10127980 */ /* 0x000f28000c101b00 */
[----:B-1---5:R-:W4:Y:S04]  /*12660*/  LD.E.64 R6, desc[UR44][R16.64+0xb0] ;  /* 0x0000b02c10067980 */ /* 0x022f28000c101b00 */
[----:B------:R-:W4:Y:S01]  /*12670*/  LD.E.64 R8, desc[UR44][R16.64+0xb0] ;  /* 0x0000b02c10087980 */ /* 0x000f22000c101b00 */
[----:B------:R-:W-:Y:S05]  /*12680*/  WARPSYNC.ALL ;  /* 0x0000000000007948 */ /* 0x000fea0003800000 */
[----:B--2---:R-:W-:Y:S01]  /*12690*/  ISETP.NE.U32.AND P0, PT, R10, RZ, PT ;  /* 0x000000ff0a00720c */ /* 0x004fe20003f05070 */
[----:B---3--:R-:W-:Y:S01]  /*126a0*/  IMAD R4, R11, 0x1000, R4 ;  /* 0x000010000b047824 */ /* 0x008fe200078e0204 */
[----:B------:R-:W-:Y:S01]  /*126b0*/  R2UR UR7, R5 ;  /* 0x00000000050772ca */ /* 0x000fe200000e0000 */
[----:B------:R-:W2:Y:S01]  /*126c0*/  LD.E.64 R10, desc[UR44][R16.64+0xb0] ;  /* 0x0000b02c100a7980 */ /* 0x000ea2000c101b00 */
[----:B------:R-:W-:Y:S01]  /*126d0*/  WARPGROUP.ARRIVE ;  /* 0x00000000000079c5 */ /* 0x000fe20000000000 */
[----:B----4-:R-:W-:-:S08]  /*126e0*/  R2UR UR4, R14 ;  /* 0x000000000e0472ca */ /* 0x010fd000000e0000 */
[----:B------:R-:W-:Y:S01]  /*126f0*/  VOTEU.ANY UP0, P0 ;  /* 0x00000000003f7886 */ /* 0x000fe20000000100 */
[C---:B------:R-:W-:Y:S01]  /*12700*/  R2UR UR6, R4.reuse ;  /* 0x00000000040672ca */ /* 0x040fe200000e0000 */
[----:B------:R-:W-:Y:S01]  /*12710*/  VIADD R20, R4, 0x2 ;  /* 0x0000000204147836 */ /* 0x000fe20000000000 */
[----:B------:R-:W-:Y:S01]  /*12720*/  R2UR UR5, R15 ;  /* 0x000000000f0572ca */ /* 0x000fe200000e0000 */
[----:B------:R-:W-:-:S12]  /*12730*/  VIADD R18, R18, 0x2 ;  /* 0x0000000212127836 */ /* 0x000fd80000000000 */
[----:B------:R-:W-:Y:S01]  /*12740*/  HGMMA.64x64x16.F32 R24, gdesc[UR4], R24, UP0, gsb0 ;  /* 0x00e00000041879f0 */ /* 0x000fe2000b800818 */
[----:B------:R-:W-:Y:S01]  /*12750*/  IMAD.MOV.U32 R21, RZ, RZ, R5 ;  /* 0x000000ffff157224 */ /* 0x000fe200078e0005 */
        /* <DEDUP_REMOVED lines=175> */
[----:B------:R-:W4:Y:S01]  /*13250*/  LD.E.64 R10, desc[UR44][R16.64+0xb0] ;  /* 0x0000b02c100a7980 */ /* 0x000f22000c101b00 */
[----:B------:R-:W-:-:S03]  /*13260*/  VIADD R58, R4, 0x800 ;  /* 0x00000800043a7836 */ /* 0x000fc60000000000 */
[----:B------:R-:W-:Y:S01]  /*13270*/  ST.E desc[UR44][R16.64+0x88], R3 ;  /* 0x0000880310007985 */ /* 0x000fe2000c10192c */
[----:B------:R-:W-:-:S03]  /*13280*/  WARPGROUP.ARRIVE ;  /* 0x00000000000079c5 */ /* 0x000fc60000000000 */
[----:B------:R-:W1:Y:S03]  /*13290*/  SHFL.IDX PT, R13, R13, RZ, 0x1f ;  /* 0x00001fff0d0d7589 */ /* 0x000e6600000e0000 */
[----:B------:R-:W-:Y:S01]  /*132a0*/  HGMMA.64x64x16.F32 R24, gdesc[UR4], R24, gsb0 ;  /* 0x00e00000041879f0 */ /* 0x000fe20008000818 */
[----:B------:R-:W-:Y:S01]  /*132b0*/  IMAD.MOV.U32 R15, RZ, RZ, R5 ;  /* 0x000000ffff0f7224 */ /* 0x000fe200078e0005 */
[----:B------:R-:W-:Y:S02]  /*132c0*/  UMOV UR4, 0x1 ;  /* 0x0000000100047882 */ /* 0x000fe40000000000 */
[----:B------:R-:W-:Y:S02]  /*132d0*/  UISETP.NE.U32.AND UP0, UPT, UR4, URZ, UPT ;  /* 0x0000003f0400728c */ /* 0x000fe4000bf05070 */
[----:B------:R-:W-:Y:S02]  /*132e0*/  R2UR UR11, R15 ;  /* 0x000000000f0b72ca */ /* 0x000fe400000e0000 */
[----:B-1----:R-:W-:-:S04]  /*132f0*/  ISETP.GT.AND P1, PT, R13, 0x7f, PT ;  /* 0x0000007f0d00780c */ /* 0x002fc80003f24270 */
[----:B------:R-:W-:-:S04]  /*13300*/  SEL R13, RZ, 0x2, !P1 ;  /* 0x00000002ff0d7807 */ /* 0x000fc80004800000 */
[----:B--2---:R-:W-:Y:S01]  /*13310*/  IADD3 R18, R18, 0x800, R13 ;  /* 0x0000080012127810 */ /* 0x004fe20007ffe00d */
[----:B------:R-:W-:Y:S01]  /*13320*/  IMAD.IADD R14, R13, 0x1, R58 ;  /* 0x000000010d0e7824 */ /* 0x000fe200078e023a */
[----:B------:R-:W-:Y:S02]  /*13330*/  R2UR UR9, R19 ;  /* 0x00000000130972ca */ /* 0x000fe400000e0000 */
[----:B------:R-:W-:Y:S02]  /*13340*/  R2UR UR8, R18 ;  /* 0x00000000120872ca */ /* 0x000fe400000e0000 */
[----:B------:R-:W-:Y:S01]  /*13350*/  R2UR UR10, R14 ;  /* 0x000000000e0a72ca */ /* 0x000fe200000e0000 */
        /* <DEDUP_REMOVED lines=137> */
[----:B------:R-:W1:Y:S01]  /*13bf0*/  S2R R59, SR_TID.X ;  /* 0x00000000003b7919 */ /* 0x000e620000002100 */
[----:B------:R-:W-:Y:S02]  /*13c00*/  WARPGROUP.DEPBAR.LE gsb0, 0x0 ;  /* 0x00008000000079c5 */ /* 0x000fe40000010000 */
[----:B------:R-:W4:Y:S01]  /*13c10*/  LD.E.64 R18, desc[UR44][R16.64+0xb0] ;  /* 0x0000b02c10127980 */ /* 0x000f22000c101b00 */
[----:B------:R-:W-:Y:S01]  /*13c20*/  IMAD.MOV.U32 R14, RZ, RZ, 0x38 ;  /* 0x00000038ff0e7424 */ /* 0x000fe200078e00ff */
[----:B-1----:R-:W-:Y:S01]  /*13c30*/  LOP3.LUT R59, R59, 0x7f, RZ, 0xc0, !PT ;  /* 0x0000007f3b3b7812 */ /* 0x002fe200078ec0ff */
[----:B------:R-:W-:Y:S01]  /*13c40*/  IMAD.MOV.U32 R15, RZ, RZ, 0xe00 ;  /* 0x00000e00ff0f7424 */ /* 0x000fe200078e00ff */
[----:B------:R-:W-:Y:S01]  /*13c50*/  ST.E desc[UR44][R16.64+0x88], R3 ;  /* 0x0000880310007985 */ /* 0x000fe2000c10192c */
[----:B------:R-:W-:Y:S01]  /*13c60*/  WARPGROUP.ARRIVE ;  /* 0x00000000000079c5 */ /* 0x000fe20000000000 */
[----:B------:R-:W-:-:S02]  /*13c70*/  SEL R14, R14, 0x36, P1 ;  /* 0x000000360e0e7807 */ /* 0x000fc40000800000 */
[----:B------:R-:W-:Y:S02]  /*13c80*/  SEL R15, R15, 0xd80, P1 ;  /* 0x00000d800f0f7807 */ /* 0x000fe40000800000 */
[----:B------:R-:W-:Y:S01]  /*13c90*/  ISETP.NE.AND P0, PT, R59, RZ, PT ;  /* 0x000000ff3b00720c */ /* 0x000fe20003f05270 */
        /* <DEDUP_REMOVED lines=74> */
[----:B------:R-:W3:Y:S04]  /*14140*/  LDL.64 R14, [R1+0x110] ;  /* 0x00011000010e7983 */ /* 0x000ee80000100a00 */
[----:B-1----:R-:W4:Y:S04]  /*14150*/  LDL R59, [R1+0xec] ;  /* 0x0000ec00013b7983 */ /* 0x002f280000100800 */
[----:B------:R-:W4:Y:S04]  /*14160*/  LDL R56, [R1+0x70] ;  /* 0x0000700001387983 */ /* 0x000f280000100800 */
[----:B------:R-:W4:Y:S04]  /*14170*/  LDL R20, [R1+0x118] ;  /* 0x0001180001147983 */ /* 0x000f280000100800 */
[----:B------:R-:W4:Y:S04]  /*14180*/  LDL.128 R8, [R1+0x100] ;  /* 0x0001000001087983 */ /* 0x000f280000100c00 */
[----:B--2---:R-:W2:Y:S04]  /*14190*/  LD.E R57, desc[UR44][R4.64] ;  /* 0x0000002c04397980 */ /* 0x004ea8000c101900 */
[----:B------:R-:W2:Y:S01]  /*141a0*/  LDL.128 R4, [R1+0xf0] ;  /* 0x0000f00001047983 */ /* 0x000ea20000100c00 */
[----:B---3--:R-:W-:-:S02]  /*141b0*/  ISETP.NE.AND P1, PT, R14, 0x1, PT ;  /* 0x000000010e00780c */ /* 0x008fc40003f25270 */
[----:B----4-:R-:W-:Y:S01]  /*141c0*/  ISETP.GE.AND P2, PT, R9, 0x1, PT ;  /* 0x000000010900780c */ /* 0x010fe20003f46270 */
[----:B------:R-:W-:Y:S01]  /*141d0*/  BSSY B0, `(.L_x_6730) ;  /* 0x0000079000007945 */ /* 0x000fe20003800000 */
[-C--:B--2---:R-:W-:Y:S01]  /*141e0*/  FMUL.FTZ R21, R28, R57.reuse ;  /* 0x000000391c157220 */ /* 0x084fe20000410000 */
[-C--:B------:R-:W-:Y:S01]  /*141f0*/  FMUL.FTZ R28, R38, R57.reuse ;  /* 0x00000039261c7220 */ /* 0x080fe20000410000 */
[-C--:B------:R-:W-:Y:S01]  /*14200*/  FMUL.FTZ R38, R40, R57.reuse ;  /* 0x0000003928267220 */ /* 0x080fe20000410000 */
[----:B------:R-:W-:Y:S01]  /*14210*/  SHF.R.S32.HI R40, RZ, 0x1f, R59 ;  /* 0x0000001fff287819 */ /* 0x000fe2000001143b */
[-C--:B------:R-:W-:Y:S01]  /*14220*/  FMUL.FTZ R13, R26, R57.reuse ;  /* 0x000000391a0d7220 */ /* 0x080fe20000410000 */
[-C--:B------:R-:W-:Y:S01]  /*14230*/  FMUL.FTZ R26, R34, R57.reuse ;  /* 0x00000039221a7220 */ /* 0x080fe20000410000 */
[----:B------:R-:W-:Y:S01]  /*14240*/  FMUL.FTZ R18, R27, R57 ;  /* 0x000000391b127220 */ /* 0x000fe20000410000 */
[----:B------:R-:W-:Y:S01]  /*14250*/  LEA.HI R34, R40, R59, RZ, 0x7 ;  /* 0x0000003b28227211 */ /* 0x000fe200078f38ff */
[-C--:B------:R-:W-:Y:S01]  /*14260*/  FMUL.FTZ R27, R35, R57.reuse ;  /* 0x00000039231b7220 */ /* 0x080fe20000410000 */
[-C--:B------:R-:W-:Y:S01]  /*14270*/  FMUL.FTZ R35, R36, R57.reuse ;  /* 0x0000003924237220 */ /* 0x080fe20000410000 */
[-C--:B------:R-:W-:Y:S01]  /*14280*/  FMUL.FTZ R58, R29, R57.reuse ;  /* 0x000000391d3a7220 */ /* 0x080fe20000410000 */
[----:B------:R-:W-:Y:S01]  /*14290*/  LOP3.LUT R36, R34, 0xffffff80, RZ, 0xc0, !PT ;  /* 0xffffff8022247812 */ /* 0x000fe200078ec0ff */
[-C--:B------:R-:W-:Y:S01]  /*142a0*/  FMUL.FTZ R24, R24, R57.reuse ;  /* 0x0000003918187220 */ /* 0x080fe20000410000 */
[-C--:B------:R-:W-:Y:S01]  /*142b0*/  FMUL.FTZ R29, R39, R57.reuse ;  /* 0x00000039271d7220 */ /* 0x080fe20000410000 */
[-C--:B------:R-:W-:Y:S01]  /*142c0*/  FMUL.FTZ R39, R41, R57.reuse ;  /* 0x0000003929277220 */ /* 0x080fe20000410000 */
[-C--:B------:R-:W-:Y:S01]  /*142d0*/  FMUL.FTZ R41, R44, R57.reuse ;  /* 0x000000392c297220 */ /* 0x080fe20000410000 */
[----:B------:R-:W-:Y:S01]  /*142e0*/  IMAD.IADD R44, R59, 0x1, -R36 ;  /* 0x000000013b2c7824 */ /* 0x000fe200078e0a24 */
[----:B0-----:R0:W1:Y:S01]  /*142f0*/  MUFU.TANH R3, R24 ;  /* 0x0000001800037308 */ /* 0x0010620000002400 */
[-C--:B------:R-:W-:Y:S01]  /*14300*/  FMUL.FTZ R19, R25, R57.reuse ;  /* 0x0000003919137220 */ /* 0x080fe20000410000 */
[-C--:B------:R-:W-:Y:S01]  /*14310*/  FMUL.FTZ R25, R31, R57.reuse ;  /* 0x000000391f197220 */ /* 0x080fe20000410000 */
[-C--:B------:R-:W-:Y:S01]  /*14320*/  FMUL.FTZ R31, R43, R57.reuse ;  /* 0x000000392b1f7220 */ /* 0x080fe20000410000 */
[-C--:B0-----:R-:W-:Y:S01]  /*14330*/  FMUL.FTZ R24, R30, R57.reuse ;  /* 0x000000391e187220 */ /* 0x081fe20000410000 */
[-C--:B------:R-:W-:Y:S01]  /*14340*/  FMUL.FTZ R30, R42, R57.reuse ;  /* 0x000000392a1e7220 */ /* 0x080fe20000410000 */
[-C--:B------:R-:W-:Y:S01]  /*14350*/  FMUL.FTZ R42, R45, R57.reuse ;  /* 0x000000392d2a7220 */ /* 0x080fe20000410000 */
[----:B------:R-:W-:Y:S01]  /*14360*/  SHF.R.S32.HI R45, RZ, 0x1f, R44 ;  /* 0x0000001fff2d7819 */ /* 0x000fe2000001142c */
        /* <DEDUP_REMOVED lines=16> */
[----:B------:R-:W-:Y:S02]  /*14470*/  IMAD R40, R56, 0x4, R45 ;  /* 0x0000000438287824 */ /* 0x000fe400078e022d */
[----:B------:R-:W-:Y:S02]  /*14480*/  IMAD.IADD R59, R60, 0x1, -R59 ;  /* 0x000000013c3b7824 */ /* 0x000fe400078e0a3b */
[----:B------:R-:W-:-:S04]  /*14490*/  IMAD.U32 R40, R40, 0x10, R47 ;  /* 0x0000001028287824 */ /* 0x000fc800078e002f */
[----:B------:R-:W-:-:S04]  /*144a0*/  IMAD R48, R59, 0x8, R40 ;  /* 0x000000083b307824 */ /* 0x000fc800078e0228 */
[----:B------:R-:W-:-:S04]  /*144b0*/  @P1 IMAD.HI.U32 R15, R48, R15, RZ ;  /* 0x0000000f300f1227 */ /* 0x000fc800078e00ff */
[----:B------:R-:W-:Y:S01]  /*144c0*/  FMUL.FTZ R40, R51, R57 ;  /* 0x0000003933287220 */ /* 0x000fe20000410000 */
[----:B------:R-:W-:Y:S01]  /*144d0*/  @P1 SHF.R.U32.HI R48, RZ, R20, R15 ;  /* 0x00000014ff301219 */ /* 0x000fe2000001160f */
[----:B------:R-:W-:Y:S01]  /*144e0*/  IMAD.SHL.U32 R51, R0, 0x40, RZ ;  /* 0x0000004000337824 */ /* 0x000fe200078e00ff */
[----:B------:R-:W-:-:S03]  /*144f0*/  LOP3.LUT R15, R46, 0x7ffffffc, RZ, 0xc0, !PT ;  /* 0x7ffffffc2e0f7812 */ /* 0x000fc600078ec0ff */
[----:B------:R-:W0:Y:S02]  /*14500*/  SHFL.IDX PT, R47, R48, RZ, 0x1c1f ;  /* 0x001c1fff302f7589 */ /* 0x000e2400000e0000 */
[----:B------:R-:W-:Y:S01]  /*14510*/  IMAD.IADD R46, R44, 0x1, -R15 ;  /* 0x000000012c2e7824 */ /* 0x000fe200078e0a0f */
        /* <DEDUP_REMOVED lines=10> */
[----:B------:R-:W-:Y:S01]  /*145c0*/  IMAD R15, R46, -0x2, R15 ;  /* 0xfffffffe2e0f7824 */ /* 0x000fe200078e020f */
[----:B------:R-:W2:Y:S04]  /*145d0*/  MUFU.TANH R19, R19 ;  /* 0x0000001300137308 */ /* 0x000ea80000002400 */
        /* <DEDUP_REMOVED lines=48> */
.L_x_6733:
[----:B------:R-:W-:-:S13]  /*148e0*/  ISETP.NE.AND P1, PT, R9, 0x1, PT ;  /* 0x000000010900780c */ /* 0x000fda0003f25270 */
[----:B------:R-:W-:-:S05]  /*148f0*/  @P1 IMAD.HI.U32 R20, R8, R10, RZ ;  /* 0x0000000a08141227 */ /* 0x000fca00078e00ff */
[----:B------:R-:W-:-:S07]  /*14900*/  @P1 SHF.R.U32.HI R8, RZ, R11, R20 ;  /* 0x0000000bff081219 */ /* 0x000fce0000011614 */
.L_x_6734:
[----:B------:R-:W-:Y:S05]  /*14910*/  BSYNC B1 ;  /* 0x0000000000017941 */ /* 0x000fea0003800000 */
.L_x_6732:
[----:B------:R-:W-:-:S04]  /*14920*/  IMAD R15, R8, R9, -R51 ;  /* 0x00000009080f7224 */ /* 0x000fc800078e0a33 */
[----:B------:R-:W-:-:S05]  /*14930*/  IMAD R8, R46, -0x2, R15 ;  /* 0xfffffffe2e087824 */ /* 0x000fca00078e020f */
[----:B------:R-:W-:Y:S02]  /*14940*/  VIMNMX R7, R7, R8, !PT ;  /* 0x0000000807077248 */ /* 0x000fe40007fe0100 */
[----:B------:R-:W-:-:S07]  /*14950*/  VIADDMNMX R6, R8, R9, R6, PT ;  /* 0x0000000908067246 */ /* 0x000fce0003800106 */
.L_x_6731:
[----:B------:R-:W-:Y:S05]  /*14960*/  BSYNC B0 ;  /* 0x0000000000007941 */ /* 0x000fea0003800000 */
.L_x_6730:
[C---:B------:R-:W-:Y:S01]  /*14970*/  ISETP.GE.AND P1, PT, R55.reuse, 0x2, PT ;  /* 0x000000023700780c */ /* 0x040fe20003f26270 */
[----:B------:R-:W-:Y:S01]  /*14980*/  BSSY B0, `(.L_x_6735) ;  /* 0x0000062000007945 */ /* 0x000fe20003800000 */
[----:B------:R-:W-:Y:S02]  /*14990*/  ISETP.GE.AND P3, PT, R55, 0xa, PT ;  /* 0x0000000a3700780c */ /* 0x000fe40003f66270 */
        /* <DEDUP_REMOVED lines=10> */
[----:B------:R-:W-:Y:S02]  /*14a40*/  ISETP.GE.AND P3, PT, R55, 0x11, PT ;  /* 0x000000113700780c */ /* 0x000fe40003f66270 */
[----:B------:R-:W-:Y:S02]  /*14a50*/  FSEL R58, R58, -INF , !P1 ;  /* 0xff8000003a3a7808 */ /* 0x000fe40004800000 */
[C---:B------:R-:W-:Y:S02]  /*14a60*/  ISETP.LT.OR P2, PT, R6.reuse, 0x9, P2 ;  /* 0x000000090600780c */ /* 0x040fe40001741670 */
        /* <DEDUP_REMOVED lines=47> */
[----:B------:R-:W-:Y:S01]  /*14d60*/  ISETP.GE.AND P4, PT, R55, 0x39, PT ;  /* 0x000000393700780c */ /* 0x000fe20003f86270 */
[----:B------:R-:W0:Y:S03]  /*14d70*/  SHFL.IDX PT, R49, R48, 0x1, 0x1c1f ;  /* 0x003c1f0030317f89 */ /* 0x000e2600000e0000 */
[----:B------:R-:W-:-:S04]  /*14d80*/  ISETP.GT.AND P5, PT, R7, 0x38, !P4 ;  /* 0x000000380700780c */ /* 0x000fc800067a4270 */
[----:B------:R-:W-:-:S04]  /*14d90*/  ISETP.LT.OR P5, PT, R6, 0x39, P5 ;  /* 0x000000390600780c */ /* 0x000fc80002fa1670 */
[----:B------:R-:W-:Y:S02]  /*14da0*/  FSEL R15, R52, -INF , !P5 ;  /* 0xff800000340f7808 */ /* 0x000fe40006800000 */
[----:B------:R-:W-:-:S04]  /*14db0*/  ISETP.GE.AND P5, PT, R55, 0x1, PT ;  /* 0x000000013700780c */ /* 0x000fc80003fa6270 */
[----:B------:R-:W-:-:S04]  /*14dc0*/  ISETP.GT.AND P6, PT, R7, RZ, !P5 ;  /* 0x000000ff0700720c */ /* 0x000fc80006fc4270 */
[----:B------:R-:W-:-:S04]  /*14dd0*/  ISETP.LT.OR P6, PT, R6, 0x1, P6 ;  /* 0x000000010600780c */ /* 0x000fc800037c1670 */
[----:B-1----:R-:W-:Y:S02]  /*14de0*/  FSEL R47, R3, -INF , !P6 ;  /* 0xff800000032f7808 */ /* 0x002fe40007000000 */
        /* <DEDUP_REMOVED lines=19> */
.L_x_6738:
[----:B------:R-:W-:-:S13]  /*14f20*/  ISETP.NE.AND P6, PT, R9, 0x1, PT ;  /* 0x000000010900780c */ /* 0x000fda0003fc5270 */
[----:B------:R-:W-:-:S05]  /*14f30*/  @P6 IMAD.HI.U32 R10, R4, R10, RZ ;  /* 0x0000000a040a6227 */ /* 0x000fca00078e00ff */
[----:B------:R-:W-:-:S07]  /*14f40*/  @P6 SHF.R.U32.HI R4, RZ, R11, R10 ;  /* 0x0000000bff046219 */ /* 0x000fce000001160a */
.L_x_6739:
[----:B------:R-:W-:Y:S05]  /*14f50*/  BSYNC B1 ;  /* 0x0000000000017941 */ /* 0x000fea0003800000 */
.L_x_6737:
[----:B------:R-:W-:-:S04]  /*14f60*/  IMAD R5, R4, R9, -R51 ;  /* 0x0000000904057224 */ /* 0x000fc800078e0a33 */
[----:B------:R-:W-:-:S05]  /*14f70*/  IMAD R46, R46, -0x2, R5 ;  /* 0xfffffffe2e2e7824 */ /* 0x000fca00078e0205 */
[----:B------:R-:W-:Y:S02]  /*14f80*/  VIADDMNMX R6, R46, R9, R6, PT ;  /* 0x000000092e067246 */ /* 0x000fe40003800106 */
[----:B------:R-:W-:-:S07]  /*14f90*/  VIMNMX R7, R7, R46, !PT ;  /* 0x0000002e07077248 */ /* 0x000fce0007fe0100 */
.L_x_6736:
[----:B------:R-:W-:Y:S05]  /*14fa0*/  BSYNC B0 ;  /* 0x0000000000007941 */ /* 0x000fea0003800000 */
.L_x_6735:
[----:B------:R-:W-:Y:S02]  /*14fb0*/  ISETP.GT.AND P5, PT, R7, RZ, !P5 ;  /* 0x000000ff0700720c */ /* 0x000fe40006fa4270 */
[----:B------:R-:W-:Y:S02]  /*14fc0*/  ISETP.NE.AND P6, PT, R64, RZ, PT ;  /* 0x000000ff4000720c */ /* 0x000fe40003fc5270 */
[----:B------:R-:W-:-:S04]  /*14fd0*/  ISETP.LT.OR P5, PT, R6, 0x1, P5 ;  /* 0x000000010600780c */ /* 0x000fc80002fa1670 */
[----:B------:R-:W-:Y:S02]  /*14fe0*/  FSEL R10, R13, -INF , !P5 ;  /* 0xff8000000d0a7808 */ /* 0x000fe40006800000 */
[----:B------:R-:W-:Y:S02]  /*14ff0*/  ISETP.NE.AND P5, PT, R8, RZ, PT ;  /* 0x000000ff0800720c */ /* 0x000fe40003fa5270 */
[----:B------:R-:W2:Y:S02]  /*15000*/  LD.E.64 R8, desc[UR44][R16.64+0x200] ;  /* 0x0002002c10087980 */ /* 0x000ea4000c101b00 */
        /* <DEDUP_REMOVED lines=43> */
[----:B------:R-:W-:Y:S02]  /*152c0*/  ISETP.LT.OR P2, PT, R6, 0x31, P2 ;  /* 0x000000310600780c */ /* 0x000fe40001741670 */
[----:B------:R-:W-:Y:S02]  /*152d0*/  FSEL R36, R36, -INF , !P1 ;  /* 0xff80000024247808 */ /* 0x000fe40004800000 */
[----:B------:R-:W-:Y:S02]  /*152e0*/  ISETP.GT.AND P4, PT, R7, 0x38, !P4 ;  /* 0x000000380700780c */ /* 0x000fe40006784270 */
[----:B------:R-:W-:Y:S02]  /*152f0*/  ISETP.LT.OR P3, PT, R6, 0x32, P3 ;  /* 0x000000320600780c */ /* 0x000fe40001f61670 */
[----:B------:R-:W-:-:S02]  /*15300*/  FSEL R14, R14, -INF , !P2 ;  /* 0xff8000000e0e7808 */ /* 0x000fc40005000000 */
[----:B------:R-:W-:Y:S02]  /*15310*/  ISETP.GT.AND P1, PT, R7, 0x39, !P6 ;  /* 0x000000390700780c */ /* 0x000fe40007724270 */
[----:B------:R-:W-:Y:S02]  /*15320*/  ISETP.LT.OR P4, PT, R6, 0x39, P4 ;  /* 0x000000390600780c */ /* 0x000fe40002781670 */
[----:B------:R-:W-:Y:S01]  /*15330*/  FSEL R40, R40, -INF , !P3 ;  /* 0xff80000028287808 */ /* 0x000fe20005800000 */
[----:B------:R-:W-:Y:S01]  /*15340*/  UIADD3 UR4, UP0, UR37, 0x200, URZ ;  /* 0x0000020025047890 */ /* 0x000fe2000ff1e03f */
[----:B------:R-:W-:Y:S02]  /*15350*/  ISETP.LT.OR P1, PT, R6, 0x3a, P1 ;  /* 0x0000003a0600780c */ /* 0x000fe40000f21670 */
[----:B------:R-:W-:Y:S01]  /*15360*/  FSEL R44, R44, -INF , !P4 ;  /* 0xff8000002c2c7808 */ /* 0x000fe20006000000 */
[----:B------:R-:W-:Y:S02]  /*15370*/  ULOP3.LUT UR4, UR4, 0x4, URZ, 0xfc, !UPT ;  /* 0x0000000404047892 */ /* 0x000fe4000f8efc3f */
[----:B------:R-:W-:Y:S01]  /*15380*/  UIADD3.X UR5, URZ, UR36, URZ, UP0, !UPT ;  /* 0x000000243f057290 */ /* 0x000fe200087fe43f */
[----:B------:R-:W-:-:S02]  /*15390*/  FSEL R45, R45, -INF , !P1 ;  /* 0xff8000002d2d7808 */ /* 0x000fc40004800000 */
        /* <DEDUP_REMOVED lines=33> */
[----:B------:R-:W-:Y:S01]  /*155b0*/  FMNMX.FTZ R6, R44, R5, !PT ;  /* 0x000000052c067209 */ /* 0x000fe20007810000 */
[----:B------:R-:W-:Y:S02]  /*155c0*/  IMAD.U32 R4, RZ, RZ, UR4 ;  /* 0x00000004ff047e24 */ /* 0x000fe4000f8e00ff */
[----:B------:R-:W-:Y:S01]  /*155d0*/  IMAD.U32 R5, RZ, RZ, UR5 ;  /* 0x00000005ff057e24 */ /* 0x000fe2000f8e00ff */
        /* <DEDUP_REMOVED lines=43> */
.L_x_6741:
[----:B------:R-:W-:Y:S05]  /*15890*/  BSYNC B0 ;  /* 0x0000000000007941 */ /* 0x000fea0003800000 */
.L_x_6740:
        /* <DEDUP_REMOVED lines=18> */
[-CC-:B------:R-:W-:Y:S01]  /*159c0*/  FFMA.FTZ R15, R3, R2.reuse, -R6.reuse ;  /* 0x00000002030f7223 */ /* 0x180fe20000010806 */
[----:B------:R-:W-:Y:S01]  /*159d0*/  FSEL R3, R4, RZ, P1 ;  /* 0x000000ff04037208 */ /* 0x000fe20000800000 */
[-CC-:B------:R-:W-:Y:S01]  /*159e0*/  FFMA.FTZ R168, R47, R2.reuse, -R6.reuse ;  /* 0x000000022fa87223 */ /* 0x180fe20000010806 */
[-CC-:B------:R-:W-:Y:S01]  /*159f0*/  FFMA.FTZ R7, R20, R2.reuse, -R6.reuse ;  /* 0x0000000214077223 */ /* 0x180fe20000010806 */
[-CC-:B------:R-:W-:Y:S01]  /*15a00*/  FFMA.FTZ R170, R21, R2.reuse, -R6.reuse ;  /* 0x0000000215aa7223 */ /* 0x180fe20000010806 */
[-CC-:B0-----:R-:W-:Y:S01]  /*15a10*/  FFMA.FTZ R9, R58, R2.reuse, -R6.reuse ;  /* 0x000000023a097223 */ /* 0x181fe20000010806 */
        /* <DEDUP_REMOVED lines=8> */
[-C--:B------:R-:W-:Y:S01]  /*15aa0*/  FFMA.FTZ R27, R27, R2.reuse, -R3 ;  /* 0x000000021b1b7223 */ /* 0x080fe20000010803 */
        /* <DEDUP_REMOVED lines=10> */
[----:B-----5:R-:W-:Y:S01]  /*15b50*/  FADD.FTZ R4, R168, R51 ;  /* 0x00000033a8047221 */ /* 0x020fe20000010000 */
        /* <DEDUP_REMOVED lines=8> */
[-CC-:B------:R-:W-:Y:S01]  /*15be0*/  FFMA.FTZ R14, R14, R2.reuse, -R3.reuse ;  /* 0x000000020e0e7223 */ /* 0x180fe20000010803 */
[-CC-:B------:R-:W-:Y:S01]  /*15bf0*/  FFMA.FTZ R40, R40, R2.reuse, -R3.reuse ;  /* 0x0000000228287223 */ /* 0x180fe20000010803 */
[-CC-:B------:R-:W-:Y:S01]  /*15c00*/  FFMA.FTZ R44, R44, R2.reuse, -R3.reuse ;  /* 0x000000022c2c7223 */ /* 0x180fe20000010803 */
[----:B------:R-:W-:-:S03]  /*15c10*/  FFMA.FTZ R2, R45, R2, -R3 ;  /* 0x000000022d027223 */ /* 0x000fc60000010803 */
        /* <DEDUP_REMOVED lines=55> */
[----:B-1----:R-:W-:Y:S01]  /*15f90*/  FADD.FTZ R6, R44, R5 ;  /* 0x000000052c067221 */ /* 0x002fe20000010000 */
[----:B--2---:R-:W-:-:S05]  /*15fa0*/  FADD.FTZ R39, R15, R4 ;  /* 0x000000040f277221 */ /* 0x004fca0000010000 */
[----:B------:R-:W-:Y:S01]  /*15fb0*/  ST.E desc[UR44][R16.64+0x210], R39 ;  /* 0x0002102710007985 */ /* 0x000fe2000c10192c */
[----:B0-----:R-:W-:-:S05]  /*15fc0*/  FADD.FTZ R41, R183, R6 ;  /* 0x00000006b7297221 */ /* 0x001fca0000010000 */
        /* <DEDUP_REMOVED lines=22> */
[----:B------:R-:W-:Y:S01]  /*16130*/  STSM.16.M88.4 [R18], R168 ;  /* 0x000000a812007844 */ /* 0x000fe20000000200 */
[--C-:B---3--:R-:W-:Y:S02]  /*16140*/  IMAD R5, R3, 0x2, R18.reuse ;  /* 0x0000000203057824 */ /* 0x108fe400078e0212 */
[C---:B------:R-:W-:Y:S02]  /*16150*/  IMAD R4, R2.reuse, 0x2, R18 ;  /* 0x0000000202047824 */ /* 0x040fe400078e0212 */
[----:B------:R-:W-:-:S03]  /*16160*/  IMAD R6, R2, 0x2, R5 ;  /* 0x0000000202067824 */ /* 0x000fc600078e0205 */
[----:B------:R0:W-:Y:S04]  /*16170*/  STSM.16.M88.4 [R4], R172 ;  /* 0x000000ac04007844 */ /* 0x0001e80000000200 */
[----:B------:R1:W-:Y:S04]  /*16180*/  STSM.16.M88.4 [R5], R176 ;  /* 0x000000b005007844 */ /* 0x0003e80000000200 */
[----:B------:R2:W-:Y:S04]  /*16190*/  STSM.16.M88.4 [R6], R180 ;  /* 0x000000b406007844 */ /* 0x0005e80000000200 */
[----:B------:R-:W3:Y:S01]  /*161a0*/  LD.E R8, desc[UR44][R16.64+0x230] ;  /* 0x0002302c10087980 */ /* 0x000ee2000c101900 */
[----:B------:R-:W-:-:S04]  /*161b0*/  UIADD3 UR4, UP0, UR37, 0x230, URZ ;  /* 0x0000023025047890 */ /* 0x000fc8000ff1e03f */
[----:B------:R-:W-:Y:S02]  /*161c0*/  ULOP3.LUT UR5, UR4, 0x4, URZ, 0xfc, !UPT ;  /* 0x0000000404057892 */ /* 0x000fe4000f8efc3f */
[----:B------:R-:W-:-:S04]  /*161d0*/  UIADD3.X UR6, URZ, UR36, URZ, UP0, !UPT ;  /* 0x000000243f067290 */ /* 0x000fc800087fe43f */
[----:B------:R-:W-:Y:S02]  /*161e0*/  IMAD.U32 R2, RZ, RZ, UR5 ;  /* 0x00000005ff027e24 */ /* 0x000fe4000f8e00ff */
[----:B------:R-:W-:Y:S02]  /*161f0*/  IMAD.U32 R3, RZ, RZ, UR6 ;  /* 0x00000006ff037e24 */ /* 0x000fe4000f8e00ff */
[----:B---3--:R-:W-:-:S05]  /*16200*/  FMUL.FTZ R7, R13, R8 ;  /* 0x000000080d077220 */ /* 0x008fca0000410000 */
[----:B------:R-:W-:Y:S04]  /*16210*/  ST.E desc[UR44][R16.64+0x230], R7 ;  /* 0x0002300710007985 */ /* 0x000fe8000c10192c */
[----:B0-----:R-:W1:Y:S02]  /*16220*/  LD.E R4, desc[UR44][R2.64] ;  /* 0x0000002c02047980 */ /* 0x001e64000c101900 */
[----:B-1----:R-:W-:-:S05]  /*16230*/  FMUL.FTZ R5, R13, R4 ;  /* 0x000000040d057220 */ /* 0x002fca0000410000 */
[----:B------:R0:W-:Y:S04]  /*16240*/  ST.E desc[UR44][R2.64], R5 ;  /* 0x0000000502007985 */ /* 0x0001e8000c10192c */
        /* <DEDUP_REMOVED lines=60> */
[----:B--2---:R-:W2:Y:S04]  /*16610*/  LD.E R6, desc[UR44][R16.64+0x414] ;  /* 0x0004142c10067980 */ /* 0x004ea8000c101900 */
[----:B------:R-:W2:Y:S01]  /*16620*/  LD.E R8, desc[UR44][R16.64+0x420] ;  /* 0x0004202c10087980 */ /* 0x000ea2000c101900 */
[----:B------:R-:W-:Y:S01]  /*16630*/  ULOP3.LUT UR5, UR4, 0x8, URZ, 0xfc, !UPT ;  /* 0x0000000804057892 */ /* 0x000fe2000f8efc3f */
[C---:B0-----:R-:W-:Y:S01]  /*16640*/  FMUL.FTZ R5, R13.reuse, R66 ;  /* 0x000000420d057220 */ /* 0x041fe20000410000 */
[----:B---3--:R-:W-:-:S04]  /*16650*/  FMUL.FTZ R27, R13, R132 ;  /* 0x000000840d1b7220 */ /* 0x008fc80000410000 */
[----:B------:R0:W-:Y:S01]  /*16660*/  ST.E desc[UR44][R16.64+0x240], R5 ;  /* 0x0002400510007985 */ /* 0x0001e2000c10192c */
[C---:B----4-:R-:W-:Y:S01]  /*16670*/  FMUL.FTZ R7, R13.reuse, R68 ;  /* 0x000000440d077220 */ /* 0x050fe20000410000 */
[C---:B-----5:R-:W-:Y:S01]  /*16680*/  FMUL.FTZ R9, R13.reuse, R70 ;  /* 0x000000460d097220 */ /* 0x060fe20000410000 */
[C---:B------:R-:W-:Y:S01]  /*16690*/  FMUL.FTZ R15, R13.reuse, R72 ;  /* 0x000000480d0f7220 */ /* 0x040fe20000410000 */
[C---:B------:R-:W-:Y:S01]  /*166a0*/  FMUL.FTZ R19, R13.reuse, R74 ;  /* 0x0000004a0d137220 */ /* 0x040fe20000410000 */
[----:B------:R-:W-:Y:S01]  /*166b0*/  ST.E desc[UR44][R16.64+0x424], R27 ;  /* 0x0004241b10007985 */ /* 0x000fe2000c10192c */
[----:B0-----:R-:W-:-:S03]  /*166c0*/  FMUL.FTZ R5, R13, R80 ;  /* 0x000000500d057220 */ /* 0x001fc60000410000 */
[----:B------:R0:W-:Y:S01]  /*166d0*/  ST.E desc[UR44][R16.64+0x244], R7 ;  /* 0x0002440710007985 */ /* 0x0001e2000c10192c */
[----:B------:R-:W-:-:S03]  /*166e0*/  FMUL.FTZ R21, R13, R76 ;  /* 0x0000004c0d157220 */ /* 0x000fc60000410000 */
[----:B------:R1:W-:Y:S01]  /*166f0*/  ST.E desc[UR44][R16.64+0x250], R9 ;  /* 0x0002500910007985 */ /* 0x0003e2000c10192c */
[----:B------:R-:W-:-:S03]  /*16700*/  FMUL.FTZ R25, R13, R78 ;  /* 0x0000004e0d197220 */ /* 0x000fc60000410000 */
[----:B------:R3:W-:Y:S04]  /*16710*/  ST.E desc[UR44][R16.64+0x254], R15 ;  /* 0x0002540f10007985 */ /* 0x0007e8000c10192c */
[----:B------:R4:W-:Y:S01]  /*16720*/  ST.E desc[UR44][R16.64+0x260], R19 ;  /* 0x0002601310007985 */ /* 0x0009e2000c10192c */
[C---:B0-----:R-:W-:Y:S01]  /*16730*/  FMUL.FTZ R7, R13.reuse, R82 ;  /* 0x000000520d077220 */ /* 0x041fe20000410000 */
[C---:B------:R-:W-:Y:S02]  /*16740*/  FMUL.FTZ R27, R13.reuse, R84 ;  /* 0x000000540d1b7220 */ /* 0x040fe40000410000 */
[----:B------:R0:W-:Y:S01]  /*16750*/  ST.E desc[UR44][R16.64+0x274], R5 ;  /* 0x0002740510007985 */ /* 0x0001e2000c10192c */
[C---:B------:R-:W-:Y:S01]  /*16760*/  FMUL.FTZ R29, R13.reuse, R86 ;  /* 0x000000560d1d7220 */ /* 0x040fe20000410000 */
[C---:B-1----:R-:W-:Y:S01]  /*16770*/  FMUL.FTZ R9, R13.reuse, R88 ;  /* 0x000000580d097220 */ /* 0x042fe20000410000 */
[C---:B---3--:R-:W-:Y:S01]  /*16780*/  FMUL.FTZ R15, R13.reuse, R90 ;  /* 0x0000005a0d0f7220 */ /* 0x048fe20000410000 */
[C---:B----4-:R-:W-:Y:S01]  /*16790*/  FMUL.FTZ R19, R13.reuse, R92 ;  /* 0x0000005c0d137220 */ /* 0x050fe20000410000 */
[----:B------:R1:W-:Y:S01]  /*167a0*/  ST.E desc[UR44][R16.64+0x264], R21 ;  /* 0x0002641510007985 */ /* 0x0003e2000c10192c */
[----:B0-----:R-:W-:-:S03]  /*167b0*/  FMUL.FTZ R5, R13, R98 ;  /* 0x000000620d057220 */ /* 0x001fc60000410000 */
[----:B------:R0:W-:Y:S04]  /*167c0*/  ST.E desc[UR44][R16.64+0x270], R25 ;  /* 0x0002701910007985 */ /* 0x0001e8000c10192c */
[----:B------:R3:W-:Y:S04]  /*167d0*/  ST.E desc[UR44][R16.64+0x280], R7 ;  /* 0x0002800710007985 */ /* 0x0007e8000c10192c */
[----:B------:R4:W-:Y:S01]  /*167e0*/  ST.E desc[UR44][R16.64+0x284], R27 ;  /* 0x0002841b10007985 */ /* 0x0009e2000c10192c */
[----:B-1----:R-:W-:-:S03]  /*167f0*/  FMUL.FTZ R21, R13, R94 ;  /* 0x0000005e0d157220 */ /* 0x002fc60000410000 */
[----:B------:R1:W-:Y:S01]  /*16800*/  ST.E desc[UR44][R16.64+0x290], R29 ;  /* 0x0002901d10007985 */ /* 0x0003e2000c10192c */
[----:B0-----:R-:W-:-:S03]  /*16810*/  FMUL.FTZ R25, R13, R96 ;  /* 0x000000600d197220 */ /* 0x001fc60000410000 */
[----:B------:R0:W-:Y:S01]  /*16820*/  ST.E desc[UR44][R16.64+0x294], R9 ;  /* 0x0002940910007985 */ /* 0x0001e2000c10192c */
[----:B---3--:R-:W-:-:S03]  /*16830*/  FMUL.FTZ R7, R13, R100 ;  /* 0x000000640d077220 */ /* 0x008fc60000410000 */
[----:B------:R3:W-:Y:S01]  /*16840*/  ST.E desc[UR44][R16.64+0x2a0], R15 ;  /* 0x0002a00f10007985 */ /* 0x0007e2000c10192c */
[----:B----4-:R-:W-:-:S03]  /*16850*/  FMUL.FTZ R27, R13, R104 ;  /* 0x000000680d1b7220 */ /* 0x010fc60000410000 */
[----:B------:R4:W-:Y:S01]  /*16860*/  ST.E desc[UR44][R16.64+0x2a4], R19 ;  /* 0x0002a41310007985 */ /* 0x0009e2000c10192c */
[C---:B-1----:R-:W-:Y:S01]  /*16870*/  FMUL.FTZ R29, R13.reuse, R106 ;  /* 0x0000006a0d1d7220 */ /* 0x042fe20000410000 */
[C---:B0-----:R-:W-:Y:S02]  /*16880*/  FMUL.FTZ R9, R13.reuse, R102 ;  /* 0x000000660d097220 */ /* 0x041fe40000410000 */
[----:B------:R0:W-:Y:S01]  /*16890*/  ST.E desc[UR44][R16.64+0x2c0], R5 ;  /* 0x0002c00510007985 */ /* 0x0001e2000c10192c */
[C---:B---3--:R-:W-:Y:S01]  /*168a0*/  FMUL.FTZ R15, R13.reuse, R108 ;  /* 0x0000006c0d0f7220 */ /* 0x048fe20000410000 */
[C---:B----4-:R-:W-:Y:S02]  /*168b0*/  FMUL.FTZ R19, R13.reuse, R110 ;  /* 0x0000006e0d137220 */ /* 0x050fe40000410000 */
        /* <DEDUP_REMOVED lines=9> */
[----:B---3--:R-:W-:-:S03]  /*16950*/  FMUL.FTZ R7, R13, R118 ;  /* 0x000000760d077220 */ /* 0x008fc60000410000 */
[----:B------:R3:W-:Y:S01]  /*16960*/  ST.E desc[UR44][R16.64+0x2e4], R15 ;  /* 0x0002e40f10007985 */ /* 0x0007e2000c10192c */
[----:B-1----:R-:W-:-:S03]  /*16970*/  FMUL.FTZ R9, R13, R120 ;  /* 0x000000780d097220 */ /* 0x002fc60000410000 */
[----:B------:R1:W-:Y:S01]  /*16980*/  ST.E desc[UR44][R16.64+0x2f0], R19 ;  /* 0x0002f01310007985 */ /* 0x0003e2000c10192c */
[C---:B----4-:R-:W-:Y:S01]  /*16990*/  FMUL.FTZ R27, R13.reuse, R124 ;  /* 0x0000007c0d1b7220 */ /* 0x050fe20000410000 */
[C---:B0-----:R-:W-:Y:S02]  /*169a0*/  FMUL.FTZ R29, R13.reuse, R126 ;  /* 0x0000007e0d1d7220 */ /* 0x041fe40000410000 */
[----:B------:R0:W-:Y:S01]  /*169b0*/  ST.E desc[UR44][R16.64+0x2f4], R5 ;  /* 0x0002f40510007985 */ /* 0x0001e2000c10192c */
[C---:B---3--:R-:W-:Y:S01]  /*169c0*/  FMUL.FTZ R15, R13.reuse, R122 ;  /* 0x0000007a0d0f7220 */ /* 0x048fe20000410000 */
[C---:B-1----:R-:W-:Y:S02]  /*169d0*/  FMUL.FTZ R19, R13.reuse, R128 ;  /* 0x000000800d137220 */ /* 0x042fe40000410000 */
        /* <DEDUP_REMOVED lines=48> */
[----:B-1----:R-:W-:-:S03]  /*16ce0*/  FMUL.FTZ R25, R13, R20 ;  /* 0x000000140d197220 */ /* 0x002fc60000410000 */
[----:B------:R1:W-:Y:S01]  /*16cf0*/  ST.E desc[UR44][R16.64+0x3d0], R29 ;  /* 0x0003d01d10007985 */ /* 0x0003e2000c10192c */
[C---:B--2---:R-:W-:Y:S01]  /*16d00*/  FMUL.FTZ R15, R13.reuse, R26 ;  /* 0x0000001a0d0f7220 */ /* 0x044fe20000410000 */
[C---:B0-----:R-:W-:Y:S02]  /*16d10*/  FMUL.FTZ R19, R13.reuse, R24 ;  /* 0x000000180d137220 */ /* 0x041fe40000410000 */
[----:B------:R0:W-:Y:S01]  /*16d20*/  ST.E desc[UR44][R16.64+0x3c0], R5 ;  /* 0x0003c00510007985 */ /* 0x0001e2000c10192c */
[C---:B---3--:R-:W-:Y:S01]  /*16d30*/  FMUL.FTZ R27, R13.reuse, R10 ;  /* 0x0000000a0d1b7220 */ /* 0x048fe20000410000 */
[C---:B-1----:R-:W-:Y:S01]  /*16d40*/  FMUL.FTZ R29, R13.reuse, R4 ;  /* 0x000000040d1d7220 */ /* 0x042fe20000410000 */
[----:B------:R-:W-:Y:S01]  /*16d50*/  FMUL.FTZ R13, R13, R8 ;  /* 0x000000080d0d7220 */ /* 0x000fe20000410000 */
[----:B------:R-:W-:Y:S02]  /*16d60*/  IMAD.U32 R4, RZ, RZ, UR5 ;  /* 0x00000005ff047e24 */ /* 0x000fe4000f8e00ff */
[----:B0-----:R-:W-:Y:S01]  /*16d70*/  IMAD.U32 R5, RZ, RZ, UR6 ;  /* 0x00000006ff057e24 */ /* 0x001fe2000f8e00ff */
        /* <DEDUP_REMOVED lines=10> */
[----:B------:R-:W1:Y:S01]  /*16e20*/  LD.E R8, desc[UR44][R4.64] ;  /* 0x0000002c04087980 */ /* 0x000e62000c101900 */
[----:B------:R-:W-:Y:S01]  /*16e30*/  ULOP3.LUT UR4, UR4, 0xc, URZ, 0xfc, !UPT ;  /* 0x0000000c04047892 */ /* 0x000fe2000f8efc3f */
[----:B0-----:R-:W-:-:S05]  /*16e40*/  IMAD.U32 R7, RZ, RZ, UR6 ;  /* 0x00000006ff077e24 */ /* 0x001fca000f8e00ff */
[----:B------:R-:W-:Y:S02]  /*16e50*/  IMAD.U32 R6, RZ, RZ, UR4 ;  /* 0x00000004ff067e24 */ /* 0x000fe4000f8e00ff */
[----:B-1----:R-:W-:-:S05]  /*16e60*/  FMUL.FTZ R9, R11, R8 ;  /* 0x000000080b097220 */ /* 0x002fca0000410000 */
[----:B------:R-:W-:Y:S04]  /*16e70*/  ST.E desc[UR44][R4.64], R9 ;  /* 0x0000000904007985 */ /* 0x000fe8000c10192c */
[----:B------:R-:W2:Y:S02]  /*16e80*/  LD.E R8, desc[UR44][R6.64] ;  /* 0x0000002c06087980 */ /* 0x000ea4000c101900 */
[----:B--2---:R-:W-:-:S05]  /*16e90*/  FMUL.FTZ R15, R11, R8 ;  /* 0x000000080b0f7220 */ /* 0x004fca0000410000 */
[----:B------:R0:W-:Y:S04]  /*16ea0*/  ST.E desc[UR44][R6.64], R15 ;  /* 0x0000000f06007985 */ /* 0x0001e8000c10192c */
        /* <DEDUP_REMOVED lines=62> */
[----:B0-----:R-:W5:Y:S01]  /*17290*/  LD.E R15, desc[UR44][R16.64+0x230] ;  /* 0x0002302c100f7980 */ /* 0x001f62000c101900 */
[C---:B--2---:R-:W-:Y:S01]  /*172a0*/  FMUL.FTZ R29, R11.reuse, R136 ;  /* 0x000000880b1d7220 */ /* 0x044fe20000410000 */
[----:B---3--:R-:W-:-:S04]  /*172b0*/  FMUL.FTZ R9, R11, R78 ;  /* 0x0000004e0b097220 */ /* 0x008fc80000410000 */
[----:B------:R0:W-:Y:S01]  /*172c0*/  ST.E desc[UR44][R16.64+0x42c], R29 ;  /* 0x00042c1d10007985 */ /* 0x0001e2000c10192c */
[C---:B----4-:R-:W-:Y:S01]  /*172d0*/  FMUL.FTZ R13, R11.reuse, R80 ;  /* 0x000000500b0d7220 */ /* 0x050fe20000410000 */
[C---:B-----5:R-:W-:Y:S01]  /*172e0*/  FMUL.FTZ R19, R11.reuse, R82 ;  /* 0x000000520b137220 */ /* 0x060fe20000410000 */
[C---:B------:R-:W-:Y:S01]  /*172f0*/  FMUL.FTZ R21, R11.reuse, R84 ;  /* 0x000000540b157220 */ /* 0x040fe20000410000 */
        /* <DEDUP_REMOVED lines=87> */
[----:B------:R1:W-:Y:S01]  /*17870*/  ST.E desc[UR44][R16.64+0x38c], R13 ;  /* 0x00038c0d10007985 */ /* 0x0003e2000c10192c */
[----:B------:R-:W-:-:S03]  /*17880*/  FMUL.FTZ R37, R11, R10 ;  /* 0x0000000a0b257220 */ /* 0x000fc60000410000 */
        /* <DEDUP_REMOVED lines=15> */
[C---:B---3--:R-:W-:Y:S02]  /*17980*/  FMUL.FTZ R31, R11.reuse, R8 ;  /* 0x000000080b1f7220 */ /* 0x048fe40000410000 */
[----:B------:R-:W-:Y:S01]  /*17990*/  ST.E desc[UR44][R16.64+0x230], R15 ;  /* 0x0002300f10007985 */ /* 0x000fe2000c10192c */
[----:B0-----:R-:W-:-:S03]  /*179a0*/  FMUL.FTZ R33, R11, R18 ;  /* 0x000000120b217220 */ /* 0x001fc60000410000 */
[----:B------:R-:W2:Y:S01]  /*179b0*/  LD.E R10, desc[UR44][R16.64+0x1e8] ;  /* 0x0001e82c100a7980 */ /* 0x000ea2000c101900 */
[----:B-1----:R-:W-:-:S03]  /*179c0*/  FMUL.FTZ R35, R11, R14 ;  /* 0x0000000e0b237220 */ /* 0x002fc60000410000 */
        /* <DEDUP_REMOVED lines=11> */
[----:B0-----:R-:W4:Y:S04]  /*17a80*/  LD.E R21, desc[UR44][R2.64] ;  /* 0x0000002c02157980 */ /* 0x001f28000c101900 */
[----:B------:R-:W2:Y:S04]  /*17a90*/  LD.E.64 R8, desc[UR44][R16.64+0xa8] ;  /* 0x0000a82c10087980 */ /* 0x000ea8000c101b00 */
[----:B----4-:R0:W-:Y:S04]  /*17aa0*/  ST.E desc[UR44][R2.64], R21 ;  /* 0x0000001502007985 */ /* 0x0101e8000c10192c */
[----:B-1----:R-:W4:Y:S04]  /*17ab0*/  LD.E R25, desc[UR44][R4.64] ;  /* 0x0000002c04197980 */ /* 0x002f28000c101900 */
[----:B----4-:R1:W-:Y:S04]  /*17ac0*/  ST.E desc[UR44][R4.64], R25 ;  /* 0x0000001904007985 */ /* 0x0103e8000c10192c */
[----:B---3--:R-:W3:Y:S04]  /*17ad0*/  LD.E R27, desc[UR44][R6.64] ;  /* 0x0000002c061b7980 */ /* 0x008ee8000c101900 */
[----:B---3--:R3:W-:Y:S04]  /*17ae0*/  ST.E desc[UR44][R6.64], R27 ;  /* 0x0000001b06007985 */ /* 0x0087e8000c10192c */
[----:B------:R-:W4:Y:S04]  /*17af0*/  LD.E R11, desc[UR44][R16.64+0x240] ;  /* 0x0002402c100b7980 */ /* 0x000f28000c101900 */
[----:B------:R-:W5:Y:S04]  /*17b00*/  LD.E R13, desc[UR44][R16.64+0x244] ;  /* 0x0002442c100d7980 */ /* 0x000f68000c101900 */
[----:B------:R-:W2:Y:S04]  /*17b10*/  LD.E R14, desc[UR44][R16.64+0x248] ;  /* 0x0002482c100e7980 */ /* 0x000ea8000c101900 */
[----:B------:R-:W2:Y:S04]  /*17b20*/  LD.E R15, desc[UR44][R16.64+0x24c] ;  /* 0x00024c2c100f7980 */ /* 0x000ea8000c101900 */
[----:B------:R-:W2:Y:S04]  /*17b30*/  LD.E R18, desc[UR44][R16.64+0x250] ;  /* 0x0002502c10127980 */ /* 0x000ea8000c101900 */
[----:B------:R-:W2:Y:S04]  /*17b40*/  LD.E R19, desc[UR44][R16.64+0x254] ;  /* 0x0002542c10137980 */ /* 0x000ea8000c101900 */
[----:B------:R-:W2:Y:S04]  /*17b50*/  LD.E R20, desc[UR44][R16.64+0x258] ;  /* 0x0002582c10147980 */ /* 0x000ea8000c101900 */
[----:B0-----:R-:W2:Y:S04]  /*17b60*/  LD.E R21, desc[UR44][R16.64+0x25c] ;  /* 0x00025c2c10157980 */ /* 0x001ea8000c101900 */
[----:B------:R-:W2:Y:S04]  /*17b70*/  LD.E R24, desc[UR44][R16.64+0x260] ;  /* 0x0002602c10187980 */ /* 0x000ea8000c101900 */
[----:B-1----:R-:W2:Y:S04]  /*17b80*/  LD.E R25, desc[UR44][R16.64+0x264] ;  /* 0x0002642c10197980 */ /* 0x002ea8000c101900 */
[----:B------:R-:W2:Y:S04]  /*17b90*/  LD.E R26, desc[UR44][R16.64+0x268] ;  /* 0x0002682c101a7980 */ /* 0x000ea8000c101900 */
        /* <DEDUP_REMOVED lines=113> */
[----:B----4-:R-:W-:Y:S04]  /*182b0*/  ST.E desc[UR44][R16.64+0x240], R11 ;  /* 0x0002400b10007985 */ /* 0x010fe8000c10192c */
[----:B-----5:R-:W-:Y:S04]  /*182c0*/  ST.E desc[UR44][R16.64+0x244], R13 ;  /* 0x0002440d10007985 */ /* 0x020fe8000c10192c */
[----:B--2---:R-:W-:Y:S04]  /*182d0*/  ST.E desc[UR44][R16.64+0x248], R14 ;  /* 0x0002480e10007985 */ /* 0x004fe8000c10192c */
[----:B------:R-:W-:Y:S04]  /*182e0*/  ST.E desc[UR44][R16.64+0x24c], R15 ;  /* 0x00024c0f10007985 */ /* 0x000fe8000c10192c */
[----:B------:R-:W-:Y:S04]  /*182f0*/  ST.E desc[UR44][R16.64+0x250], R18 ;  /* 0x0002501210007985 */ /* 0x000fe8000c10192c */
[----:B------:R-:W-:Y:S04]  /*18300*/  ST.E desc[UR44][R16.64+0x254], R19 ;  /* 0x0002541310007985 */ /* 0x000fe8000c10192c */
[----:B------:R-:W-:Y:S04]  /*18310*/  ST.E desc[UR44][R16.64+0x258], R20 ;  /* 0x0002581410007985 */ /* 0x000fe8000c10192c */
[----:B------:R-:W-:Y:S04]  /*18320*/  ST.E desc[UR44][R16.64+0x25c], R21 ;  /* 0x00025c1510007985 */ /* 0x000fe8000c10192c */
[----:B------:R0:W-:Y:S04]  /*18330*/  ST.E desc[UR44][R16.64+0x260], R24 ;  /* 0x0002601810007985 */ /* 0x0001e8000c10192c */
[----:B------:R-:W-:Y:S04]  /*18340*/  ST.E desc[UR44][R16.64+0x264], R25 ;  /* 0x0002641910007985 */ /* 0x000fe8000c10192c */
[----:B------:R-:W-:Y:S04]  /*18350*/  ST.E desc[UR44][R16.64+0x268], R26 ;  /* 0x0002681a10007985 */ /* 0x000fe8000c10192c */
[----:B---3--:R-:W-:Y:S04]  /*18360*/  ST.E desc[UR44][R16.64+0x26c], R27 ;  /* 0x00026c1b10007985 */ /* 0x008fe8000c10192c */
        /* <DEDUP_REMOVED lines=651> */
[----:B------:R-:W-:Y:S04]  /*1ac20*/  ST.E desc[UR44][R2.64], R25 ;  /* 0x0000001902007985 */ /* 0x000fe8000c10192c */
        /* <DEDUP_REMOVED lines=130> */
[----:B------:R-:W2:Y:S04]  /*1b450*/  LD.E R11, desc[UR44][R4.64] ;  /* 0x0000002c040b7980 */ /* 0x000ea8000c101900 */
[----:B--2---:R1:W-:Y:S04]  /*1b460*/  ST.E desc[UR44][R4.64], R11 ;  /* 0x0000000b04007985 */ /* 0x0043e8000c10192c */
[----:B------:R-:W2:Y:S04]  /*1b470*/  LD.E R13, desc[UR44][R6.64] ;  /* 0x0000002c060d7980 */ /* 0x000ea8000c101900 */
[----:B--2---:R2:W-:Y:S04]  /*1b480*/  ST.E desc[UR44][R6.64], R13 ;  /* 0x0000000d06007985 */ /* 0x0045e8000c10192c */
[----:B0-----:R-:W3:Y:S04]  /*1b490*/  LD.E R2, desc[UR44][R16.64+0x240] ;  /* 0x0002402c10027980 */ /* 0x001ee8000c101900 */
[----:B------:R-:W4:Y:S04]  /*1b4a0*/  LD.E R3, desc[UR44][R16.64+0x244] ;  /* 0x0002442c10037980 */ /* 0x000f28000c101900 */
[----:B-1----:R-:W5:Y:S04]  /*1b4b0*/  LD.E R4, desc[UR44][R16.64+0x248] ;  /* 0x0002482c10047980 */ /* 0x002f68000c101900 */
[----:B------:R-:W5:Y:S04]  /*1b4c0*/  LD.E R5, desc[UR44][R16.64+0x24c] ;  /* 0x00024c2c10057980 */ /* 0x000f68000c101900 */
        /* <DEDUP_REMOVED lines=120> */
[----:B---3--:R0:W-:Y:S04]  /*1bc50*/  ST.E desc[UR44][R16.64+0x240], R2 ;  /* 0x0002400210007985 */ /* 0x0081e8000c10192c */
[----:B----4-:R0:W-:Y:S04]  /*1bc60*/  ST.E desc[UR44][R16.64+0x244], R3 ;  /* 0x0002440310007985 */ /* 0x0101e8000c10192c */
[----:B-----5:R0:W-:Y:S04]  /*1bc70*/  ST.E desc[UR44][R16.64+0x248], R4 ;  /* 0x0002480410007985 */ /* 0x0201e8000c10192c */
        /* <DEDUP_REMOVED lines=137> */
.L_x_6743:
[----:B------:R-:W-:Y:S05]  /*1c510*/  BSYNC B0 ;  /* 0x0000000000007941 */ /* 0x000fea0003800000 */
.L_x_6742:
[C---:B------:R-:W-:Y:S01]  /*1c520*/  ISETP.GT.AND P0, PT, R0.reuse, R12, PT ;  /* 0x0000000c0000720c */ /* 0x040fe20003f04270 */
[----:B------:R-:W-:-:S12]  /*1c530*/  VIADD R0, R0, 0xffffffff ;  /* 0xffffffff00007836 */ /* 0x000fd80000000000 */
[----:B------:R-:W-:Y:S05]  /*1c540*/  @P0 BRA `(.L_x_6744) ;  /* 0xffffff5800380947 */ /* 0x000fea000383ffff */
[----:B0-----:R-:W2:Y:S02]  /*1c550*/  LDL R6, [R1+0x70] ;  /* 0x0000700001067983 */ /* 0x001ea40000100800 */
[----:B--2---:R-:W-:-:S07]  /*1c560*/  IMAD.SHL.U32 R6, R6, 0x40, RZ ;  /* 0x0000004006067824 */ /* 0x004fce00078e00ff */
.L_x_6715:
[----:B------:R-:W0:Y:S01]  /*1c570*/  LDC R2, c[0x0][0x448] ;  /* 0x00011200ff027b82 */ /* 0x000e220000000800 */
[----:B------:R-:W-:Y:S01]  /*1c580*/  VIADD R6, R6, 0x3f ;  /* 0x0000003f06067836 */ /* 0x000fe20000000000 */
[----:B------:R-:W-:-:S06]  /*1c590*/  ULDC UR4, c[0x0][0xad4] ;  /* 0x0002b50000047ab9 */ /* 0x000fcc0000000800 */
[----:B------:R-:W2:Y:S01]  /*1c5a0*/  LDC R7, c[0x0][0xadc] ;  /* 0x0002b700ff077b82 */ /* 0x000ea20000000800 */
[----:B0-----:R-:W-:-:S13]  /*1c5b0*/  ISETP.NE.AND P0, PT, R2, 0x1, PT ;  /* 0x000000010200780c */ /* 0x001fda0003f05270 */
[----:B------:R-:W0:Y:S08]  /*1c5c0*/  @P0 LDC R3, c[0x0][0x44c] ;  /* 0x00011300ff030b82 */ /* 0x000e300000000800 */
[----:B------:R-:W3:Y:S01]  /*1c5d0*/  @P0 LDC R5, c[0x0][0x450] ;  /* 0x00011400ff050b82 */ /* 0x000ee20000000800 */
[----:B0-----:R-:W-:-:S05]  /*1c5e0*/  @P0 IMAD.HI.U32 R2, R6, R3, RZ ;  /* 0x0000000306020227 */ /* 0x001fca00078e00ff */
[----:B---3--:R-:W-:Y:S02]  /*1c5f0*/  @P0 SHF.R.U32.HI R6, RZ, R5, R2 ;  /* 0x00000005ff060219 */ /* 0x008fe40000011602 */
[----:B--2---:R-:W-:-:S03]  /*1c600*/  ISETP.GE.AND P0, PT, R7, 0x1, PT ;  /* 0x000000010700780c */ /* 0x004fc60003f06270 */
[----:B------:R-:W-:-:S04]  /*1c610*/  IMAD.IADD R6, R189, 0x1, R6 ;  /* 0x00000001bd067824 */ /* 0x000fc800078e0206 */
[----:B-1----:R-:W-:-:S06]  /*1c620*/  VIADD R4, R6, -UR4 ;  /* 0x8000000406047c36 */ /* 0x002fcc0008000000 */
        /* <DEDUP_REMOVED lines=11> */
.L_x_6747:
[----:B------:R-:W-:-:S13]  /*1c6e0*/  ISETP.NE.AND P0, PT, R7, 0x1, PT ;  /* 0x000000010700780c */ /* 0x000fda0003f05270 */
[----:B------:R-:W0:Y:S02]  /*1c6f0*/  @P0 LDC.64 R2, c[0x0][0xae0] ;  /* 0x0002b800ff020b82 */ /* 0x000e240000000a00 */
[----:B0-----:R-:W-:-:S05]  /*1c700*/  @P0 IMAD.HI.U32 R2, R6, R2, RZ ;  /* 0x0000000206020227 */ /* 0x001fca00078e00ff */
[----:B------:R-:W-:-:S07]  /*1c710*/  @P0 SHF.R.U32.HI R6, RZ, R3, R2 ;  /* 0x00000003ff060219 */ /* 0x000fce0000011602 */
.L_x_6748:
[----:B------:R-:W-:Y:S05]  /*1c720*/  BSYNC B0 ;  /* 0x0000000000007941 */ /* 0x000fea0003800000 */
.L_x_6746:
[----:B------:R-:W-:-:S05]  /*1c730*/  IMAD R3, R6, R7, RZ ;  /* 0x0000000706037224 */ /* 0x000fca00078e02ff */
[----:B------:R-:W-:-:S07]  /*1c740*/  VIMNMX R4, R4, R3, !PT ;  /* 0x0000000304047248 */ /* 0x000fce0007fe0100 */
.L_x_6745:
[----:B------:R-:W-:-:S05]  /*1c750*/  VIADD R4, R4, 0x3f ;  /* 0x0000003f04047836 */ /* 0x000fca0000000000 */
[----:B------:R-:W-:-:S04]  /*1c760*/  SHF.R.S32.HI R3, RZ, 0x1f, R4 ;  /* 0x0000001fff037819 */ /* 0x000fc80000011404 */
[----:B------:R-:W-:-:S04]  /*1c770*/  LEA.HI R3, R3, R4, RZ, 0x6 ;  /* 0x0000000403037211 */ /* 0x000fc800078f30ff */
[----:B------:R-:W-:-:S04]  /*1c780*/  SHF.R.S32.HI R10, RZ, 0x6, R3 ;  /* 0x00000006ff0a7819 */ /* 0x000fc80000011403 */
[----:B------:R-:W-:-:S04]  /*1c790*/  VIMNMX R10, R163, R10, !PT ;  /* 0x0000000aa30a7248 */ /* 0x000fc80007fe0100 */
[----:B------:R-:W-:-:S13]  /*1c7a0*/  ISETP.GE.AND P0, PT, R0, R10, PT ;  /* 0x0000000a0000720c */ /* 0x000fda0003f06270 */
[----:B------:R-:W-:Y:S05]  /*1c7b0*/  @!P0 BRA `(.L_x_6749) ;  /* 0x0000009800288947 */ /* 0x000fea0003800000 */
.L_x_6768:
        /* <DEDUP_REMOVED lines=20> */
[----:B------:R0:W-:Y:S01]  /*1c900*/  @!P1 ST.E desc[UR44][R16.64+0x1ec], R9 ;  /* 0x0001ec0910009985 */ /* 0x0001e2000c10192c */
[----:B------:R-:W-:Y:S05]  /*1c910*/  @!P2 BRA `(.L_x_6751) ;  /* 0x000000000004a947 */ /* 0x000fea0003800000 */
[----:B------:R-:W-:Y:S01]  /*1c920*/  BPT.TRAP 0x1 ;  /* 0x000000040000795c */ /* 0x000fe20000300000 */
.L_x_6751:
[----:B------:R-:W-:Y:S05]  /*1c930*/  BSYNC B0 ;  /* 0x0000000000007941 */ /* 0x000fea0003800000 */
.L_x_6750:
        /* <DEDUP_REMOVED lines=13> */
.L_x_6753:
[----:B------:R-:W-:Y:S05]  /*1ca10*/  BSYNC B0 ;  /* 0x0000000000007941 */ /* 0x000fea0003800000 */
.L_x_6752:
        /* <DEDUP_REMOVED lines=8> */
.L_x_6755:
[----:B------:R-:W-:Y:S05]  /*1caa0*/  BSYNC B0 ;  /* 0x0000000000007941 */ /* 0x000fea0003800000 */
.L_x_6754:
        /* <DEDUP_REMOVED lines=58> */
.L_x_6758:
[----:B------:R-:W-:Y:S05]  /*1ce50*/  BSYNC B0 ;  /* 0x0000000000007941 */ /* 0x000fea0003800000 */
.L_x_6757:
        /* <DEDUP_REMOVED lines=13> */
.L_x_6760:
[----:B------:R-:W-:Y:S05]  /*1cf30*/  BSYNC B0 ;  /* 0x0000000000007941 */ /* 0x000fea0003800000 */
.L_x_6759:
        /* <DEDUP_REMOVED lines=8> */
.L_x_6762:
[----:B------:R-:W-:Y:S05]  /*1cfc0*/  BSYNC B0 ;  /* 0x0000000000007941 */ /* 0x000fea0003800000 */
.L_x_6761:
[----:B------:R-:W2:Y:S01]  /*1cfd0*/  S2R R4, SR_TID.X ;  /* 0x0000000000047919 */ /* 0x000ea20000002100 */
[----:B------:R-:W3:Y:S01]  /*1cfe0*/  LD.E R11, desc[UR44][R16.64+0x1e8] ;  /* 0x0001e82c100b7980 */ /* 0x000ee2000c101900 */
[----:B--2---:R-:W-:-:S03]  /*1cff0*/  LOP3.LUT R8, R4, 0x7f, RZ, 0xc0, !PT ;  /* 0x0000007f04087812 */ /* 0x004fc600078ec0ff */
[----:B------:R-:W3:Y:S01]  /*1d000*/  LD.E.64 R4, desc[UR44][R16.64+0xb8] ;  /* 0x0000b82c10047980 */ /* 0x000ee2000c101b00 */
[----:B------:R-:W-:Y:S05]  /*1d010*/  WARPSYNC.ALL ;  /* 0x0000000000007948 */ /* 0x000fea0003800000 */
[----:B------:R-:W-:Y:S01]  /*1d020*/  ISETP.NE.AND P2, PT, R8, RZ, PT ;  /* 0x000000ff0800720c */ /* 0x000fe20003f45270 */
[----:B------:R-:W2:Y:S04]  /*1d030*/  LD.E R12, desc[UR44][R16.64+0x88] ;  /* 0x0000882c100c7980 */ /* 0x000ea8000c101900 */
[----:B------:R-:W4:Y:S04]  /*1d040*/  LD.E.64 R14, desc[UR44][R16.64+0xb0] ;  /* 0x0000b02c100e7980 */ /* 0x000f28000c101b00 */
[----:B------:R-:W4:Y:S04]  /*1d050*/  LD.E.64 R18, desc[UR44][R16.64+0xb0] ;  /* 0x0000b02c10127980 */ /* 0x000f28000c101b00 */
[----:B-1---5:R-:W4:Y:S04]  /*1d060*/  LD.E.64 R6, desc[UR44][R16.64+0xb0] ;  /* 0x0000b02c10067980 */ /* 0x022f28000c101b00 */
[----:B------:R-:W4:Y:S01]  /*1d070*/  LD.E.64 R8, desc[UR44][R16.64+0xb0] ;  /* 0x0000b02c10087980 */ /* 0x000f22000c101b00 */
[----:B---3--:R-:W-:Y:S01]  /*1d080*/  IMAD R4, R11, 0x1000, R4 ;  /* 0x000010000b047824 */ /* 0x008fe200078e0204 */
[----:B------:R-:W-:-:S04]  /*1d090*/  R2UR UR7, R5 ;  /* 0x00000000050772ca */ /* 0x000fc800000e0000 */
[C---:B------:R-:W-:Y:S01]  /*1d0a0*/  R2UR UR6, R4.reuse ;  /* 0x00000000040672ca */ /* 0x040fe200000e0000 */
[----:B------:R-:W-:Y:S02]  /*1d0b0*/  VIADD R20, R4, 0x2 ;  /* 0x0000000204147836 */ /* 0x000fe40000000000 */
[----:B------:R-:W-:Y:S01]  /*1d0c0*/  IMAD.MOV.U32 R21, RZ, RZ, R5 ;  /* 0x000000ffff157224 */ /* 0x000fe200078e0005 */
[----:B--2---:R-:W-:Y:S02]  /*1d0d0*/  ISETP.NE.U32.AND P1, PT, R12, RZ, PT ;  /* 0x000000ff0c00720c */ /* 0x004fe40003f25070 */
        /* <DEDUP_REMOVED lines=419> */
[----:B------:R-:W3:Y:S01]  /*1eb10*/  LD.E.64 R4, desc[UR44][R16.64+0x200] ;  /* 0x0002002c10047980 */ /* 0x000ee2000c101b00 */
[----:B------:R-:W-:-:S04]  /*1eb20*/  UIADD3 UR4, UP0, UR37, 0x200, URZ ;  /* 0x0000020025047890 */ /* 0x000fc8000ff1e03f */
[----:B------:R-:W-:Y:S02]  /*1eb30*/  ULOP3.LUT UR4, UR4, 0x4, URZ, 0xfc, !UPT ;  /* 0x0000000404047892 */ /* 0x000fe4000f8efc3f */
[----:B------:R-:W-:Y:S01]  /*1eb40*/  UIADD3.X UR5, URZ, UR36, URZ, UP0, !UPT ;  /* 0x000000243f057290 */ /* 0x000fe200087fe43f */
[-C--:B--2---:R-:W-:Y:S01]  /*1eb50*/  FMUL.FTZ R19, R24, R6.reuse ;  /* 0x0000000618137220 */ /* 0x084fe20000410000 */
[-C--:B------:R-:W-:Y:S01]  /*1eb60*/  FMUL.FTZ R18, R25, R6.reuse ;  /* 0x0000000619127220 */ /* 0x080fe20000410000 */
[-C--:B------:R-:W-:Y:S01]  /*1eb70*/  FMUL.FTZ R21, R28, R6.reuse ;  /* 0x000000061c157220 */ /* 0x080fe20000410000 */
[-C--:B------:R-:W-:Y:S01]  /*1eb80*/  FMUL.FTZ R25, R29, R6.reuse ;  /* 0x000000061d197220 */ /* 0x080fe20000410000 */
[-C--:B------:R-:W-:Y:S01]  /*1eb90*/  FMUL.FTZ R12, R26, R6.reuse ;  /* 0x000000061a0c7220 */ /* 0x080fe20000410000 */
[-C--:B------:R-:W-:Y:S01]  /*1eba0*/  FMUL.FTZ R26, R32, R6.reuse ;  /* 0x00000006201a7220 */ /* 0x080fe20000410000 */
[----:B------:R-:W3:Y:S01]  /*1ebb0*/  MUFU.TANH R19, R19 ;  /* 0x0000001300137308 */ /* 0x000ee20000002400 */
        /* <DEDUP_REMOVED lines=13> */
[-C--:B0-----:R-:W-:Y:S01]  /*1ec90*/  FMUL.FTZ R3, R27, R6.reuse ;  /* 0x000000061b037220 */ /* 0x081fe20000410000 */
[----:B------:R-:W-:Y:S01]  /*1eca0*/  FMUL.FTZ R27, R38, R6 ;  /* 0x00000006261b7220 */ /* 0x000fe20000410000 */
[----:B------:R-:W0:Y:S01]  /*1ecb0*/  MUFU.TANH R21, R21 ;  /* 0x0000001500157308 */ /* 0x000e220000002400 */
[----:B---3--:R-:W-:Y:S01]  /*1ecc0*/  FMNMX.FTZ R7, R19, R4, !PT ;  /* 0x0000000413077209 */ /* 0x008fe20007810000 */
[-C--:B------:R-:W-:Y:S01]  /*1ecd0*/  FMUL.FTZ R38, R49, R6.reuse ;  /* 0x0000000631267220 */ /* 0x080fe20000410000 */
[-C--:B------:R-:W-:Y:S01]  /*1ece0*/  FMUL.FTZ R29, R39, R6.reuse ;  /* 0x00000006271d7220 */ /* 0x080fe20000410000 */
[-C--:B------:R-:W-:Y:S01]  /*1ecf0*/  FMUL.FTZ R39, R52, R6.reuse ;  /* 0x0000000634277220 */ /* 0x080fe20000410000 */
[-C--:B------:R-:W-:Y:S01]  /*1ed00*/  FMUL.FTZ R40, R53, R6.reuse ;  /* 0x0000000635287220 */ /* 0x080fe20000410000 */
[-C--:B------:R-:W-:Y:S01]  /*1ed10*/  FMUL.FTZ R32, R42, R6.reuse ;  /* 0x000000062a207220 */ /* 0x080fe20000410000 */
[-C--:B------:R-:W-:Y:S01]  /*1ed20*/  FMUL.FTZ R41, R43, R6.reuse ;  /* 0x000000062b297220 */ /* 0x080fe20000410000 */
[----:B------:R-:W3:Y:S01]  /*1ed30*/  MUFU.TANH R25, R25 ;  /* 0x0000001900197308 */ /* 0x000ee20000002400 */
[----:B--2---:R-:W-:Y:S01]  /*1ed40*/  FMNMX.FTZ R8, R18, R7, !PT ;  /* 0x0000000712087209 */ /* 0x004fe20007810000 */
[-C--:B------:R-:W-:Y:S01]  /*1ed50*/  FMUL.FTZ R42, R46, R6.reuse ;  /* 0x000000062e2a7220 */ /* 0x080fe20000410000 */
[-C--:B------:R-:W-:Y:S01]  /*1ed60*/  FMUL.FTZ R43, R47, R6.reuse ;  /* 0x000000062f2b7220 */ /* 0x080fe20000410000 */
[-C--:B------:R-:W-:Y:S01]  /*1ed70*/  FMUL.FTZ R45, R51, R6.reuse ;  /* 0x00000006332d7220 */ /* 0x080fe20000410000 */
[-C--:B------:R-:W-:Y:S01]  /*1ed80*/  FMUL.FTZ R46, R54, R6.reuse ;  /* 0x00000006362e7220 */ /* 0x080fe20000410000 */
[----:B------:R-:W-:-:S02]  /*1ed90*/  FMUL.FTZ R47, R55, R6 ;  /* 0x00000006372f7220 */ /* 0x000fc40000410000 */
[----:B------:R-:W2:Y:S01]  /*1eda0*/  MUFU.TANH R26, R26 ;  /* 0x0000001a001a7308 */ /* 0x000ea20000002400 */
[----:B0-----:R-:W-:-:S07]  /*1edb0*/  FMNMX.FTZ R8, R21, R8, !PT ;  /* 0x0000000815087209 */ /* 0x001fce0007810000 */
[----:B------:R-:W0:Y:S01]  /*1edc0*/  MUFU.TANH R28, R28 ;  /* 0x0000001c001c7308 */ /* 0x000e220000002400 */
[----:B---3--:R-:W-:-:S07]  /*1edd0*/  FMNMX.FTZ R7, R25, R8, !PT ;  /* 0x0000000819077209 */ /* 0x008fce0007810000 */
[----:B------:R-:W3:Y:S01]  /*1ede0*/  MUFU.TANH R30, R30 ;  /* 0x0000001e001e7308 */ /* 0x000ee20000002400 */
[----:B--2---:R-:W-:-:S07]  /*1edf0*/  FMNMX.FTZ R7, R26, R7, !PT ;  /* 0x000000071a077209 */ /* 0x004fce0007810000 */
        /* <DEDUP_REMOVED lines=19> */
[----:B0-----:R-:W-:Y:S01]  /*1ef30*/  FMNMX.FTZ R9, R39, R44, !PT ;  /* 0x0000002c27097209 */ /* 0x001fe20007810000 */
[----:B------:R-:W-:-:S06]  /*1ef40*/  FMUL.FTZ R44, R50, R6 ;  /* 0x00000006322c7220 */ /* 0x000fcc0000410000 */
[----:B------:R-:W0:Y:S01]  /*1ef50*/  MUFU.TANH R3, R3 ;  /* 0x0000000300037308 */ /* 0x000e220000002400 */
[----:B---3--:R-:W-:-:S07]  /*1ef60*/  FMNMX.FTZ R8, R12, R5, !PT ;  /* 0x000000050c087209 */ /* 0x008fce0007810000 */
[----:B------:R-:W3:Y:S01]  /*1ef70*/  MUFU.TANH R14, R14 ;  /* 0x0000000e000e7308 */ /* 0x000ee20000002400 */
[----:B--2---:R-:W-:-:S05]  /*1ef80*/  FMNMX.FTZ R9, R40, R9, !PT ;  /* 0x0000000928097209 */ /* 0x004fca0007810000 */
[----:B------:R-:W2:Y:S02]  /*1ef90*/  SHFL.BFLY PT, R48, R9, 0x2, 0x1f ;  /* 0x0c401f0009307f89 */ /* 0x000ea400000e0000 */
[----:B------:R-:W4:Y:S01]  /*1efa0*/  MUFU.TANH R15, R15 ;  /* 0x0000000f000f7308 */ /* 0x000f220000002400 */
[----:B0-----:R-:W-:Y:S01]  /*1efb0*/  FMNMX.FTZ R7, R3, R8, !PT ;  /* 0x0000000803077209 */ /* 0x001fe20007810000 */
[----:B------:R-:W-:Y:S06]  /*1efc0*/  ST.E desc[UR44][R16.64+0x200], R9 ;  /* 0x0002000910007985 */ /* 0x000fec000c10192c */
[----:B------:R-:W0:Y:S01]  /*1efd0*/  MUFU.TANH R20, R20 ;  /* 0x0000001400147308 */ /* 0x000e220000002400 */
[----:B---3--:R-:W-:-:S07]  /*1efe0*/  FMNMX.FTZ R8, R14, R7, !PT ;  /* 0x000000070e087209 */ /* 0x008fce0007810000 */
[----:B------:R-:W3:Y:S01]  /*1eff0*/  MUFU.TANH R24, R24 ;  /* 0x0000001800187308 */ /* 0x000ee20000002400 */
[----:B----4-:R-:W-:Y:S02]  /*1f000*/  FMNMX.FTZ R7, R15, R8, !PT ;  /* 0x000000080f077209 */ /* 0x010fe40007810000 */
[----:B--2---:R-:W-:-:S05]  /*1f010*/  FMNMX.FTZ R48, R9, R48, !PT ;  /* 0x0000003009307209 */ /* 0x004fca0007810000 */
[----:B------:R-:W2:Y:S01]  /*1f020*/  MUFU.TANH R27, R27 ;  /* 0x0000001b001b7308 */ /* 0x000ea20000002400 */
[----:B0-----:R-:W-:Y:S01]  /*1f030*/  FMNMX.FTZ R7, R20, R7, !PT ;  /* 0x0000000714077209 */ /* 0x001fe20007810000 */
[----:B------:R-:W0:Y:S06]  /*1f040*/  SHFL.BFLY PT, R13, R48, 0x1, 0x1f ;  /* 0x0c201f00300d7f89 */ /* 0x000e2c00000e0000 */
[----:B------:R-:W4:Y:S01]  /*1f050*/  MUFU.TANH R29, R29 ;  /* 0x0000001d001d7308 */ /* 0x000f220000002400 */
[----:B---3--:R-:W-:-:S07]  /*1f060*/  FMNMX.FTZ R8, R24, R7, !PT ;  /* 0x0000000718087209 */ /* 0x008fce0007810000 */
[----:B------:R-:W3:Y:S01]  /*1f070*/  MUFU.TANH R32, R32 ;  /* 0x0000002000207308 */ /* 0x000ee20000002400 */
[----:B--2---:R-:W-:-:S07]  /*1f080*/  FMNMX.FTZ R8, R27, R8, !PT ;  /* 0x000000081b087209 */ /* 0x004fce0007810000 */
[----:B------:R-:W2:Y:S01]  /*1f090*/  MUFU.TANH R41, R41 ;  /* 0x0000002900297308 */ /* 0x000ea20000002400 */
[----:B----4-:R-:W-:Y:S02]  /*1f0a0*/  FMNMX.FTZ R7, R29, R8, !PT ;  /* 0x000000081d077209 */ /* 0x010fe40007810000 */
[----:B0-----:R-:W-:-:S05]  /*1f0b0*/  FMNMX.FTZ R13, R48, R13, !PT ;  /* 0x0000000d300d7209 */ /* 0x001fca0007810000 */
        /* <DEDUP_REMOVED lines=12> */
[----:B------:R-:W-:-:S03]  /*1f180*/  IMAD.U32 R6, RZ, RZ, UR4 ;  /* 0x00000004ff067e24 */ /* 0x000fc6000f8e00ff */
[----:B---3--:R-:W-:Y:S01]  /*1f190*/  FMNMX.FTZ R8, R46, R7, !PT ;  /* 0x000000072e087209 */ /* 0x008fe20007810000 */
[----:B------:R-:W-:-:S03]  /*1f1a0*/  IMAD.U32 R7, RZ, RZ, UR5 ;  /* 0x00000005ff077e24 */ /* 0x000fc6000f8e00ff */
        /* <DEDUP_REMOVED lines=17> */
[----:B------:R-:W-:-:S05]  /*1f2c0*/  FMUL.FTZ R13, R51, R52 ;  /* 0x00000034330d7220 */ /* 0x000fca0000410000 */
[----:B------:R-:W4:Y:S08]  /*1f2d0*/  MUFU.EX2 R11, R11 ;  /* 0x0000000b000b7308 */ /* 0x000f300000000800 */
[----:B------:R-:W0:Y:S01]  /*1f2e0*/  MUFU.EX2 R13, R13 ;  /* 0x0000000d000d7308 */ /* 0x000e220000000800 */
        /* <DEDUP_REMOVED lines=17> */
.L_x_6765:
[----:B------:R-:W-:Y:S05]  /*1f400*/  BSYNC B0 ;  /* 0x0000000000007941 */ /* 0x000fea0003800000 */
.L_x_6764:
        /* <DEDUP_REMOVED lines=19> */
[-CC-:B------:R-:W-:Y:S01]  /*1f540*/  FFMA.FTZ R14, R14, R2.reuse, -R51.reuse ;  /* 0x000000020e0e7223 */ /* 0x180fe20000010833 */
[----:B------:R-:W0:Y:S01]  /*1f550*/  MUFU.EX2 R168, R168 ;  /* 0x000000a800a87308 */ /* 0x000e220000000800 */
[-C--:B------:R-:W-:Y:S01]  /*1f560*/  FFMA.FTZ R15, R15, R2.reuse, -R51 ;  /* 0x000000020f0f7223 */ /* 0x080fe20000010833 */
[-CC-:B------:R-:W-:Y:S01]  /*1f570*/  FFMA.FTZ R25, R25, R2.reuse, -R49.reuse ;  /* 0x0000000219197223 */ /* 0x180fe20000010831 */
        /* <DEDUP_REMOVED lines=10> */
[-CC-:B------:R-:W-:Y:S01]  /*1f620*/  FFMA.FTZ R32, R32, R2.reuse, -R51.reuse ;  /* 0x0000000220207223 */ /* 0x180fe20000010833 */
        /* <DEDUP_REMOVED lines=10> */
[----:B------:R1:W0:Y:S01]  /*1f6d0*/  MUFU.EX2 R169, R3 ;  /* 0x0000000300a97308 */ /* 0x0002220000000800 */
[----:B----4-:R-:W-:Y:S01]  /*1f6e0*/  FADD.FTZ R8, R12, R55 ;  /* 0x000000370c087221 */ /* 0x010fe20000010000 */
[-C--:B------:R-:W-:Y:S01]  /*1f6f0*/  FFMA.FTZ R45, R45, R2.reuse, -R51 ;  /* 0x000000022d2d7223 */ /* 0x080fe20000010833 */
[-C--:B------:R-:W-:Y:S01]  /*1f700*/  FFMA.FTZ R182, R39, R2.reuse, -R49 ;  /* 0x0000000227b67223 */ /* 0x080fe20000010831 */
[-C--:B------:R-:W-:Y:S01]  /*1f710*/  FFMA.FTZ R46, R46, R2.reuse, -R51 ;  /* 0x000000022e2e7223 */ /* 0x080fe20000010833 */
[----:B------:R-:W-:-:S03]  /*1f720*/  FFMA.FTZ R35, R40, R2, -R49 ;  /* 0x0000000228237223 */ /* 0x000fc60000010831 */
[----:B------:R-:W2:Y:S01]  /*1f730*/  MUFU.EX2 R170, R170 ;  /* 0x000000aa00aa7308 */ /* 0x000ea20000000800 */
[----:B-1----:R-:W-:-:S07]  /*1f740*/  FADD.FTZ R3, R9, R4 ;  /* 0x0000000409037221 */ /* 0x002fce0000010000 */
[----:B------:R-:W1:Y:S01]  /*1f750*/  MUFU.EX2 R14, R14 ;  /* 0x0000000e000e7308 */ /* 0x000e620000000800 */
[----:B0-----:R-:W-:-:S07]  /*1f760*/  FADD.FTZ R5, R169, R8 ;  /* 0x00000008a9057221 */ /* 0x001fce0000010000 */
[----:B------:R0:W3:Y:S01]  /*1f770*/  MUFU.EX2 R7, R25 ;  /* 0x0000001900077308 */ /* 0x0000e20000000800 */
[----:B--2---:R-:W-:-:S07]  /*1f780*/  FADD.FTZ R4, R170, R3 ;  /* 0x00000003aa047221 */ /* 0x004fce0000010000 */
[----:B------:R-:W2:Y:S01]  /*1f790*/  MUFU.EX2 R15, R15 ;  /* 0x0000000f000f7308 */ /* 0x000ea20000000800 */
[----:B-1----:R-:W-:Y:S01]  /*1f7a0*/  FADD.FTZ R8, R14, R5 ;  /* 0x000000050e087221 */ /* 0x002fe20000010000 */
[-C--:B0-----:R-:W-:Y:S01]  /*1f7b0*/  FFMA.FTZ R25, R34, R2.reuse, -R49 ;  /* 0x0000000222197223 */ /* 0x081fe20000010831 */
[----:B------:R-:W-:-:S05]  /*1f7c0*/  FFMA.FTZ R2, R47, R2, -R51 ;  /* 0x000000022f027223 */ /* 0x000fca0000010833 */
[----:B------:R-:W0:Y:S01]  /*1f7d0*/  MUFU.EX2 R172, R172 ;  /* 0x000000ac00ac7308 */ /* 0x000e220000000800 */
[----:B---3--:R-:W-:-:S07]  /*1f7e0*/  FADD.FTZ R3, R7, R4 ;  /* 0x0000000407037221 */ /* 0x008fce0000010000 */
        /* <DEDUP_REMOVED lines=45> */
[----:B0-----:R-:W-:Y:S01]  /*1fac0*/  FADD.FTZ R8, R46, R5 ;  /* 0x000000052e087221 */ /* 0x001fe20000010000 */
[----:B-1----:R-:W-:-:S05]  /*1fad0*/  FADD.FTZ R29, R35, R4 ;  /* 0x00000004231d7221 */ /* 0x002fca0000010000 */
        /* <DEDUP_REMOVED lines=103> */
[----:B--2---:R-:W2:Y:S01]  /*20150*/  LD.E R8, desc[UR44][R16.64+0x420] ;  /* 0x0004202c10087980 */ /* 0x004ea2000c101900 */
        /* <DEDUP_REMOVED lines=101> */
[----:B------:R-:W-:-:S03]  /*207b0*/  FMUL.FTZ R31, R13, R6 ;  /* 0x000000060d1f7220 */ /* 0x000fc60000410000 */
        /* <DEDUP_REMOVED lines=11> */
[C---:B-1----:R-:W-:Y:S01]  /*20870*/  FMUL.FTZ R29, R13.reuse, R4 ;  /* 0x000000040d1d7220 */ /* 0x042fe20000410000 */
[----:B--2---:R-:W-:Y:S01]  /*20880*/  FMUL.FTZ R13, R13, R8 ;  /* 0x000000080d0d7220 */ /* 0x004fe20000410000 */
        /* <DEDUP_REMOVED lines=196> */
[----:B-1----:R-:W-:Y:S01]  /*214d0*/  FMUL.FTZ R35, R11, R14 ;  /* 0x0000000e0b237220 */ /* 0x002fe20000410000 */
        /* <DEDUP_REMOVED lines=146> */
[----:B------:R-:W-:Y:S04]  /*21e00*/  ST.E desc[UR44][R16.64+0x248], R14 ;  /* 0x0002480e10007985 */ /* 0x000fe8000c10192c */
[----:B---3--:R-:W-:Y:S04]  /*21e10*/  ST.E desc[UR44][R16.64+0x24c], R15 ;  /* 0x00024c0f10007985 */ /* 0x008fe8000c10192c */
[----:B------:R-:W-:Y:S04]  /*21e20*/  ST.E desc[UR44][R16.64+0x250], R18 ;  /* 0x0002501210007985 */ /* 0x000fe8000c10192c */
[----:B------:R-:W-:Y:S04]  /*21e30*/  ST.E desc[UR44][R16.64+0x254], R19 ;  /* 0x0002541310007985 */ /* 0x000fe8000c10192c */
[----:B------:R-:W-:Y:S04]  /*21e40*/  ST.E desc[UR44][R16.64+0x258], R20 ;  /* 0x0002581410007985 */ /* 0x000fe8000c10192c */
[----:B------:R-:W-:Y:S04]  /*21e50*/  ST.E desc[UR44][R16.64+0x25c], R21 ;  /* 0x00025c1510007985 */ /* 0x000fe8000c10192c */
[----:B------:R0:W-:Y:S04]  /*21e60*/  ST.E desc[UR44][R16.64+0x260], R24 ;  /* 0x0002601810007985 */ /* 0x0001e8000c10192c */
[----:B------:R-:W-:Y:S04]  /*21e70*/  ST.E desc[UR44][R16.64+0x264], R25 ;  /* 0x0002641910007985 */ /* 0x000fe8000c10192c */
[----:B------:R-:W-:Y:S04]  /*21e80*/  ST.E desc[UR44][R16.64+0x268], R26 ;  /* 0x0002681a10007985 */ /* 0x000fe8000c10192c */
[----:B--2---:R-:W-:Y:S04]  /*21e90*/  ST.E desc[UR44][R16.64+0x26c], R27 ;  /* 0x00026c1b10007985 */ /* 0x004fe8000c10192c */
        /* <DEDUP_REMOVED lines=1050> */
.L_x_6767:
[----:B------:R-:W-:Y:S05]  /*26040*/  BSYNC B0 ;  /* 0x0000000000007941 */ /* 0x000fea0003800000 */
.L_x_6766:
[----:B------:R-:W-:Y:S05]  /*26050*/  @P0 BRA `(.L_x_6768) ;  /* 0xffffff6400d80947 */ /* 0x000fea000383ffff */
.L_x_6749:
[----:B------:R-:W-:-:S13]  /*26060*/  ISETP.GE.AND P0, PT, R0, R163, PT ;  /* 0x000000a30000720c */ /* 0x000fda0003f06270 */
[----:B------:R-:W-:Y:S05]  /*26070*/  @!P0 BRA `(.L_x_6769) ;  /* 0x000000a800088947 */ /* 0x000fea0003800000 */
.L_x_6798:
        /* <DEDUP_REMOVED lines=20> */
.L_x_6771:
[----:B------:R-:W-:Y:S05]  /*261c0*/  BSYNC B0 ;  /* 0x0000000000007941 */ /* 0x000fea0003800000 */
.L_x_6770:
        /* <DEDUP_REMOVED lines=13> */
.L_x_6773:
[----:B------:R-:W-:Y:S05]  /*262a0*/  BSYNC B0 ;  /* 0x0000000000007941 */ /* 0x000fea0003800000 */
.L_x_6772:
        /* <DEDUP_REMOVED lines=8> */
.L_x_6775:
[----:B------:R-:W-:Y:S05]  /*26330*/  BSYNC B0 ;  /* 0x0000000000007941 */ /* 0x000fea0003800000 */
.L_x_6774:
        /* <DEDUP_REMOVED lines=58> */
.L_x_6778:
[----:B------:R-:W-:Y:S05]  /*266e0*/  BSYNC B0 ;  /* 0x0000000000007941 */ /* 0x000fea0003800000 */
.L_x_6777:
        /* <DEDUP_REMOVED lines=13> */
.L_x_6780:
[----:B------:R-:W-:Y:S05]  /*267c0*/  BSYNC B0 ;  /* 0x0000000000007941 */ /* 0x000fea0003800000 */
.L_x_6779:
        /* <DEDUP_REMOVED lines=8> */
.L_x_6782:
[----:B------:R-:W-:Y:S05]  /*26850*/  BSYNC B0 ;  /* 0x0000000000007941 */ /* 0x000fea0003800000 */
.L_x_6781:
        /* <DEDUP_REMOVED lines=460> */
[----:B------:R-:W-:-:S02]  /*28520*/  FMUL.FTZ R28, R38, R56 ;  /* 0x00000038261c7220 */ /* 0x000fc40000410000 */
[----:B------:R-:W-:Y:S01]  /*28530*/  IMAD.IADD R38, R58, 0x1, -R37 ;  /* 0x000000013a267824 */ /* 0x000fe200078e0a25 */
[----:B0-----:R0:W1:Y:S01]  /*28540*/  MUFU.TANH R3, R24 ;  /* 0x0000001800037308 */ /* 0x0010620000002400 */
[-C--:B------:R-:W-:Y:S01]  /*28550*/  FMUL.FTZ R57, R29, R56.reuse ;  /* 0x000000381d397220 */ /* 0x080fe20000410000 */
        /* <DEDUP_REMOVED lines=9> */
[----:B------:R-:W-:Y:S01]  /*285f0*/  LEA.HI R44, R45, R38, RZ, 0x2 ;  /* 0x000000262d2c7211 */ /* 0x000fe200078f10ff */
[-C--:B------:R-:W-:Y:S01]  /*28600*/  FMUL.FTZ R34, R46, R56.reuse ;  /* 0x000000382e227220 */ /* 0x080fe20000410000 */
[----:B------:R-:W-:Y:S01]  /*28610*/  LOP3.LUT R59, R43, 0xfffffffc, RZ, 0xc0, !PT ;  /* 0xfffffffc2b3b7812 */ /* 0x000fe200078ec0ff */
[----:B------:R-:W-:Y:S01]  /*28620*/  FMUL.FTZ R37, R47, R56 ;  /* 0x000000382f257220 */ /* 0x000fe20000410000 */
        /* <DEDUP_REMOVED lines=20> */
[----:B------:R-:W0:Y:S01]  /*28770*/  SHFL.IDX PT, R47, R58, RZ, 0x1c1f ;  /* 0x001c1fff3a2f7589 */ /* 0x000e2200000e0000 */
[----:B------:R-:W-:Y:S01]  /*28780*/  IADD3 R19, -R51, 0x1, RZ ;  /* 0x0000000133137810 */ /* 0x000fe20007ffe1ff */
[----:B------:R-:W-:Y:S02]  /*28790*/  IMAD.IADD R46, R38, 0x1, -R13 ;  /* 0x00000001262e7824 */ /* 0x000fe400078e0a0d */
        /* <DEDUP_REMOVED lines=11> */
[----:B------:R-:W4:Y:S01]  /*28850*/  MUFU.TANH R15, R15 ;  /* 0x0000000f000f7308 */ /* 0x000f220000002400 */
[----:B------:R-:W-:-:S07]  /*28860*/  FMUL.FTZ R53, R53, R56 ;  /* 0x0000003835357220 */ /* 0x000fce0000410000 */
        /* <DEDUP_REMOVED lines=29> */
[--C-:B0-----:R-:W-:Y:S02]  /*28a40*/  IMAD.IADD R6, R48, 0x1, R47.reuse ;  /* 0x0000000130067824 */ /* 0x101fe400078e022f */
[----:B------:R-:W-:Y:S01]  /*28a50*/  IMAD.IADD R7, R50, 0x1, R47 ;  /* 0x0000000132077824 */ /* 0x000fe200078e022f */
[----:B------:R0:W1:Y:S02]  /*28a60*/  MUFU.TANH R44, R53 ;  /* 0x00000035002c7308 */ /* 0x0000640000002400 */
[----:B0-----:R-:W-:Y:S01]  /*28a70*/  IMAD.IADD R53, R8, 0x1, -R51 ;  /* 0x0000000108357824 */ /* 0x001fe200078e0a33 */
        /* <DEDUP_REMOVED lines=11> */
.L_x_6787:
[----:B------:R-:W-:-:S13]  /*28b30*/  ISETP.NE.AND P1, PT, R9, 0x1, PT ;  /* 0x000000010900780c */ /* 0x000fda0003f25270 */
[----:B------:R-:W-:-:S05]  /*28b40*/  @P1 IMAD.HI.U32 R38, R8, R10, RZ ;  /* 0x0000000a08261227 */ /* 0x000fca00078e00ff */
[----:B------:R-:W-:-:S07]  /*28b50*/  @P1 SHF.R.U32.HI R8, RZ, R11, R38 ;  /* 0x0000000bff081219 */ /* 0x000fce0000011626 */
.L_x_6788:
[----:B------:R-:W-:Y:S05]  /*28b60*/  BSYNC B1 ;  /* 0x0000000000017941 */ /* 0x000fea0003800000 */
.L_x_6786:
[----:B------:R-:W-:-:S04]  /*28b70*/  IMAD R19, R8, R9, -R51 ;  /* 0x0000000908137224 */ /* 0x000fc800078e0a33 */
[----:B------:R-:W-:-:S05]  /*28b80*/  IMAD R8, R46, -0x2, R19 ;  /* 0xfffffffe2e087824 */ /* 0x000fca00078e0213 */
[----:B------:R-:W-:Y:S02]  /*28b90*/  VIMNMX R7, R7, R8, !PT ;  /* 0x0000000807077248 */ /* 0x000fe40007fe0100 */
[----:B------:R-:W-:-:S07]  /*28ba0*/  VIADDMNMX R6, R8, R9, R6, PT ;  /* 0x0000000908067246 */ /* 0x000fce0003800106 */
.L_x_6785:
[----:B------:R-:W-:Y:S05]  /*28bb0*/  BSYNC B0 ;  /* 0x0000000000007941 */ /* 0x000fea0003800000 */
.L_x_6784:
        /* <DEDUP_REMOVED lines=91> */
.L_x_6792:
[----:B------:R-:W-:-:S13]  /*29170*/  ISETP.NE.AND P6, PT, R9, 0x1, PT ;  /* 0x000000010900780c */ /* 0x000fda0003fc5270 */
[----:B------:R-:W-:-:S05]  /*29180*/  @P6 IMAD.HI.U32 R10, R4, R10, RZ ;  /* 0x0000000a040a6227 */ /* 0x000fca00078e00ff */
[----:B------:R-:W-:-:S07]  /*29190*/  @P6 SHF.R.U32.HI R4, RZ, R11, R10 ;  /* 0x0000000bff046219 */ /* 0x000fce000001160a */
.L_x_6793:
[----:B------:R-:W-:Y:S05]  /*291a0*/  BSYNC B1 ;  /* 0x0000000000017941 */ /* 0x000fea0003800000 */
.L_x_6791:
[----:B------:R-:W-:-:S04]  /*291b0*/  IMAD R5, R4, R9, -R51 ;  /* 0x0000000904057224 */ /* 0x000fc800078e0a33 */
[----:B------:R-:W-:-:S05]  /*291c0*/  IMAD R46, R46, -0x2, R5 ;  /* 0xfffffffe2e2e7824 */ /* 0x000fca00078e0205 */
[----:B------:R-:W-:Y:S02]  /*291d0*/  VIADDMNMX R6, R46, R9, R6, PT ;  /* 0x000000092e067246 */ /* 0x000fe40003800106 */
[----:B------:R-:W-:-:S07]  /*291e0*/  VIMNMX R3, R3, R46, !PT ;  /* 0x0000002e03037248 */ /* 0x000fce0007fe0100 */
.L_x_6790:
[----:B------:R-:W-:Y:S05]  /*291f0*/  BSYNC B0 ;  /* 0x0000000000007941 */ /* 0x000fea0003800000 */
.L_x_6789:
        /* <DEDUP_REMOVED lines=43> */
[----:B------:R-:W-:Y:S02]  /*294b0*/  ISETP.NE.AND P6, PT, R49, RZ, PT ;  /* 0x000000ff3100720c */ /* 0x000fe40003fc5270 */
[----:B------:R-:W-:-:S04]  /*294c0*/  ISETP.GT.AND P5, PT, R3, 0x28, !P5 ;  /* 0x000000280300780c */ /* 0x000fc80006fa4270 */
[C---:B------:R-:W-:Y:S02]  /*294d0*/  ISETP.LT.OR P5, PT, R6.reuse, 0x29, P5 ;  /* 0x000000290600780c */ /* 0x040fe40002fa1670 */
[----:B------:R-:W-:Y:S02]  /*294e0*/  ISETP.LT.OR P1, PT, R6, 0x2a, P1 ;  /* 0x0000002a0600780c */ /* 0x000fe40000f21670 */
[----:B------:R-:W-:Y:S02]  /*294f0*/  FSEL R34, R34, -INF , !P5 ;  /* 0xff80000022227808 */ /* 0x000fe40006800000 */
[----:B------:R-:W-:Y:S02]  /*29500*/  ISETP.GT.AND P3, PT, R3, 0x31, !P3 ;  /* 0x000000310300780c */ /* 0x000fe40005f64270 */
[----:B------:R-:W-:Y:S02]  /*29510*/  ISETP.LT.OR P2, PT, R6, 0x31, P2 ;  /* 0x000000310600780c */ /* 0x000fe40001741670 */
[----:B------:R-:W-:-:S02]  /*29520*/  FSEL R37, R37, -INF , !P1 ;  /* 0xff80000025257808 */ /* 0x000fc40004800000 */
[C---:B------:R-:W-:Y:S02]  /*29530*/  ISETP.GT.AND P4, PT, R3.reuse, 0x38, !P4 ;  /* 0x000000380300780c */ /* 0x040fe40006784270 */
[----:B------:R-:W-:Y:S02]  /*29540*/  ISETP.GT.AND P1, PT, R3, 0x39, !P6 ;  /* 0x000000390300780c */ /* 0x000fe40007724270 */
[----:B------:R-:W-:Y:S02]  /*29550*/  ISETP.LT.OR P3, PT, R6, 0x32, P3 ;  /* 0x000000320600780c */ /* 0x000fe40001f61670 */
[----:B------:R-:W-:Y:S02]  /*29560*/  FSEL R12, R12, -INF , !P2 ;  /* 0xff8000000c0c7808 */ /* 0x000fe40005000000 */
[C---:B------:R-:W-:Y:S02]  /*29570*/  ISETP.LT.OR P4, PT, R6.reuse, 0x39, P4 ;  /* 0x000000390600780c */ /* 0x040fe40002781670 */
[----:B------:R-:W-:Y:S01]  /*29580*/  FSEL R21, R21, -INF , !P3 ;  /* 0xff80000015157808 */ /* 0x000fe20005800000 */
[----:B------:R-:W-:Y:S01]  /*29590*/  UIADD3 UR4, UP0, UR37, 0x200, URZ ;  /* 0x0000020025047890 */ /* 0x000fe2000ff1e03f */
[----:B------:R-:W-:-:S02]  /*295a0*/  ISETP.LT.OR P1, PT, R6, 0x3a, P1 ;  /* 0x0000003a0600780c */ /* 0x000fc40000f21670 */
[----:B------:R-:W-:Y:S01]  /*295b0*/  FSEL R48, R13, -INF , !P4 ;  /* 0xff8000000d307808 */ /* 0x000fe20006000000 */
[----:B------:R-:W-:Y:S02]  /*295c0*/  ULOP3.LUT UR4, UR4, 0x4, URZ, 0xfc, !UPT ;  /* 0x0000000404047892 */ /* 0x000fe4000f8efc3f */
[----:B------:R-:W-:Y:S01]  /*295d0*/  UIADD3.X UR5, URZ, UR36, URZ, UP0, !UPT ;  /* 0x000000243f057290 */ /* 0x000fe200087fe43f */
        /* <DEDUP_REMOVED lines=57> */
[----:B------:R-:W-:-:S05]  /*29970*/  FSEL R49, R49, RZ, P1 ;  /* 0x000000ff31317208 */ /* 0x000fca0000800000 */
[----:B------:R-:W-:Y:S01]  /*29980*/  FADD.FTZ R49, R8, -R49 ;  /* 0x8000003108317221 */ /* 0x000fe20000010000 */
[----:B---3--:R-:W-:-:S03]  /*29990*/  FMUL.FTZ R9, R50, R9 ;  /* 0x0000000932097220 */ /* 0x008fc60000410000 */
[----:B0-----:R-:W-:Y:S01]  /*299a0*/  FMUL.FTZ R15, R49, R50 ;  /* 0x00000032310f7220 */ /* 0x001fe20000410000 */
        /* <DEDUP_REMOVED lines=19> */
.L_x_6795:
[----:B------:R-:W-:Y:S05]  /*29ae0*/  BSYNC B0 ;  /* 0x0000000000007941 */ /* 0x000fea0003800000 */
.L_x_6794:
        /* <DEDUP_REMOVED lines=9> */
[----:B------:R-:W0:Y:S04]  /*29b80*/  LD.E R4, desc[UR44][R4.64] ;  /* 0x0000002c04047980 */ /* 0x000e28000c101900 */
[----:B------:R-:W4:Y:S04]  /*29b90*/  LD.E R49, desc[UR44][R16.64+0x210] ;  /* 0x0002102c10317980 */ /* 0x000f28000c101900 */
[----:B------:R-:W5:Y:S01]  /*29ba0*/  LD.E R51, desc[UR44][R16.64+0x214] ;  /* 0x0002142c10337980 */ /* 0x000f62000c101900 */
[C---:B--2---:R-:W-:Y:S01]  /*29bb0*/  FSETP.NEU.FTZ.AND P1, PT, R10.reuse, -INF , PT ;  /* 0xff8000000a00780b */ /* 0x044fe20003f3d000 */
[----:B---3--:R-:W-:Y:S01]  /*29bc0*/  FMUL.FTZ R6, R10, R11 ;  /* 0x0000000b0a067220 */ /* 0x008fe20000410000 */
[----:B0-----:R-:W-:-:S04]  /*29bd0*/  FMUL.FTZ R2, R11, R4 ;  /* 0x000000040b027220 */ /* 0x001fc80000410000 */
[----:B------:R-:W-:Y:S02]  /*29be0*/  FSEL R6, R6, RZ, P1 ;  /* 0x000000ff06067208 */ /* 0x000fe40000800000 */
[----:B------:R-:W-:-:S03]  /*29bf0*/  FSETP.NEU.FTZ.AND P1, PT, R4, -INF , PT ;  /* 0xff8000000400780b */ /* 0x000fc60003f3d000 */
[-CC-:B------:R-:W-:Y:S01]  /*29c00*/  FFMA.FTZ R168, R47, R11.reuse, -R6.reuse ;  /* 0x0000000b2fa87223 */ /* 0x180fe20000010806 */
[----:B------:R-:W-:Y:S01]  /*29c10*/  FSEL R2, R2, RZ, P1 ;  /* 0x000000ff02027208 */ /* 0x000fe20000800000 */
[-CC-:B------:R-:W-:Y:S01]  /*29c20*/  FFMA.FTZ R9, R38, R11.reuse, -R6.reuse ;  /* 0x0000000b26097223 */ /* 0x180fe20000010806 */
[-CC-:B------:R-:W-:Y:S01]  /*29c30*/  FFMA.FTZ R170, R20, R11.reuse, -R6.reuse ;  /* 0x0000000b14aa7223 */ /* 0x180fe20000010806 */
[-CC-:B------:R-:W-:Y:S01]  /*29c40*/  FFMA.FTZ R47, R57, R11.reuse, -R6.reuse ;  /* 0x0000000b392f7223 */ /* 0x180fe20000010806 */
[-C--:B------:R-:W-:Y:S01]  /*29c50*/  FFMA.FTZ R172, R31, R11.reuse, -R6 ;  /* 0x0000000b1fac7223 */ /* 0x080fe20000010806 */
[-CC-:B------:R-:W-:Y:S01]  /*29c60*/  FFMA.FTZ R14, R14, R11.reuse, -R2.reuse ;  /* 0x0000000b0e0e7223 */ /* 0x180fe20000010802 */
[----:B------:R-:W4:Y:S01]  /*29c70*/  MUFU.EX2 R168, R168 ;  /* 0x000000a800a87308 */ /* 0x000f220000000800 */
[-CC-:B------:R-:W-:Y:S01]  /*29c80*/  FFMA.FTZ R46, R46, R11.reuse, -R2.reuse ;  /* 0x0000000b2e2e7223 */ /* 0x180fe20000010802 */
[-CC-:B------:R-:W-:Y:S01]  /*29c90*/  FFMA.FTZ R24, R24, R11.reuse, -R2.reuse ;  /* 0x0000000b18187223 */ /* 0x180fe20000010802 */
[-CC-:B------:R-:W-:Y:S01]  /*29ca0*/  FFMA.FTZ R25, R25, R11.reuse, -R2.reuse ;  /* 0x0000000b19197223 */ /* 0x180fe20000010802 */
[-C--:B------:R-:W-:Y:S01]  /*29cb0*/  FFMA.FTZ R26, R26, R11.reuse, -R2 ;  /* 0x0000000b1a1a7223 */ /* 0x080fe20000010802 */
[-C--:B------:R-:W-:Y:S01]  /*29cc0*/  FFMA.FTZ R31, R33, R11.reuse, -R6 ;  /* 0x0000000b211f7223 */ /* 0x080fe20000010806 */
[-C--:B------:R-:W-:Y:S01]  /*29cd0*/  FFMA.FTZ R27, R27, R11.reuse, -R2 ;  /* 0x0000000b1b1b7223 */ /* 0x080fe20000010802 */
        /* <DEDUP_REMOVED lines=10> */
[-CC-:B------:R-:W-:Y:S01]  /*29d80*/  FFMA.FTZ R182, R18, R11.reuse, -R6.reuse ;  /* 0x0000000b12b67223 */ /* 0x180fe20000010806 */
[-C--:B------:R-:W-:Y:S01]  /*29d90*/  FFMA.FTZ R41, R44, R11.reuse, -R6 ;  /* 0x0000000b2c297223 */ /* 0x080fe20000010806 */
[----:B----4-:R-:W-:Y:S01]  /*29da0*/  FADD.FTZ R4, R168, R49 ;  /* 0x00000031a8047221 */ /* 0x010fe20000010000 */
[-CC-:B------:R-:W-:Y:S01]  /*29db0*/  FFMA.FTZ R28, R28, R11.reuse, -R2.reuse ;  /* 0x0000000b1c1c7223 */ /* 0x180fe20000010802 */
[-CC-:B------:R-:W-:Y:S01]  /*29dc0*/  FFMA.FTZ R29, R29, R11.reuse, -R2.reuse ;  /* 0x0000000b1d1d7223 */ /* 0x180fe20000010802 */
[-CC-:B------:R-:W-:Y:S01]  /*29dd0*/  FFMA.FTZ R30, R30, R11.reuse, -R2.reuse ;  /* 0x0000000b1e1e7223 */ /* 0x180fe20000010802 */
[-CC-:B------:R-:W-:Y:S01]  /*29de0*/  FFMA.FTZ R32, R32, R11.reuse, -R2.reuse ;  /* 0x0000000b20207223 */ /* 0x180fe20000010802 */
[----:B------:R-:W1:Y:S01]  /*29df0*/  MUFU.EX2 R169, R46 ;  /* 0x0000002e00a97308 */ /* 0x000e620000000800 */
[----:B-----5:R-:W-:Y:S01]  /*29e00*/  FADD.FTZ R6, R14, R51 ;  /* 0x000000330e067221 */ /* 0x020fe20000010000 */
[-CC-:B------:R-:W-:Y:S01]  /*29e10*/  FFMA.FTZ R34, R34, R11.reuse, -R2.reuse ;  /* 0x0000000b22227223 */ /* 0x180fe20000010802 */
[-CC-:B------:R-:W-:Y:S01]  /*29e20*/  FFMA.FTZ R37, R37, R11.reuse, -R2.reuse ;  /* 0x0000000b25257223 */ /* 0x180fe20000010802 */
[-CC-:B------:R-:W-:Y:S01]  /*29e30*/  FFMA.FTZ R12, R12, R11.reuse, -R2.reuse ;  /* 0x0000000b0c0c7223 */ /* 0x180fe20000010802 */
[-CC-:B------:R-:W-:Y:S01]  /*29e40*/  FFMA.FTZ R21, R21, R11.reuse, -R2.reuse ;  /* 0x0000000b15157223 */ /* 0x180fe20000010802 */
[-CC-:B------:R-:W-:Y:S01]  /*29e50*/  FFMA.FTZ R48, R48, R11.reuse, -R2.reuse ;  /* 0x0000000b30307223 */ /* 0x180fe20000010802 */
[----:B------:R-:W-:Y:S01]  /*29e60*/  FFMA.FTZ R2, R45, R11, -R2 ;  /* 0x0000000b2d027223 */ /* 0x000fe20000010802 */
        /* <DEDUP_REMOVED lines=89> */
[----:B------:R-:W-:-:S04]  /*2a400*/  UIADD3 UR4, UP0, UR37, 0x230, URZ ;  /* 0x0000023025047890 */ /* 0x000fc8000ff1e03f */
[----:B------:R-:W-:Y:S02]  /*2a410*/  ULOP3.LUT UR5, UR4, 0x4, URZ, 0xfc, !UPT ;  /* 0x0000000404057892 */ /* 0x000fe4000f8efc3f */
[----:B------:R-:W-:-:S04]  /*2a420*/  UIADD3.X UR7, URZ, UR36, URZ, UP0, !UPT ;  /* 0x000000243f077290 */ /* 0x000fc800087fe43f */
[----:B------:R-:W-:Y:S02]  /*2a430*/  IMAD.U32 R2, RZ, RZ, UR5 ;  /* 0x00000005ff027e24 */ /* 0x000fe4000f8e00ff */
[----:B------:R-:W-:Y:S02]  /*2a440*/  IMAD.U32 R3, RZ, RZ, UR7 ;  /* 0x00000007ff037e24 */ /* 0x000fe4000f8e00ff */
[----:B--2---:R-:W-:-:S05]  /*2a450*/  FMUL.FTZ R7, R15, R6 ;  /* 0x000000060f077220 */ /* 0x004fca0000410000 */
[----:B------:R-:W-:Y:S04]  /*2a460*/  ST.E desc[UR44][R16.64+0x230], R7 ;  /* 0x0002300710007985 */ /* 0x000fe8000c10192c */
[----:B------:R-:W0:Y:S02]  /*2a470*/  LD.E R6, desc[UR44][R2.64] ;  /* 0x0000002c02067980 */ /* 0x000e24000c101900 */
[----:B0-----:R-:W-:-:S05]  /*2a480*/  FMUL.FTZ R5, R15, R6 ;  /* 0x000000060f057220 */ /* 0x001fca0000410000 */
[----:B------:R0:W-:Y:S04]  /*2a490*/  ST.E desc[UR44][R2.64], R5 ;  /* 0x0000000502007985 */ /* 0x0001e8000c10192c */
[----:B------:R-:W0:Y:S04]  /*2a4a0*/  LD.E R60, desc[UR44][R16.64+0x240] ;  /* 0x0002402c103c7980 */ /* 0x000e28000c101900 */
        /* <DEDUP_REMOVED lines=60> */
[----:B------:R-:W5:Y:S01]  /*2a870*/  LD.E R8, desc[UR44][R16.64+0x420] ;  /* 0x0004202c10087980 */ /* 0x000f62000c101900 */
[----:B------:R-:W-:Y:S01]  /*2a880*/  ULOP3.LUT UR5, UR4, 0x8, URZ, 0xfc, !UPT ;  /* 0x0000000804057892 */ /* 0x000fe2000f8efc3f */
[C---:B0-----:R-:W-:Y:S01]  /*2a890*/  FMUL.FTZ R5, R15.reuse, R60 ;  /* 0x0000003c0f057220 */ /* 0x041fe20000410000 */
[----:B--2---:R-:W-:-:S04]  /*2a8a0*/  FMUL.FTZ R27, R15, R130 ;  /* 0x000000820f1b7220 */ /* 0x004fc80000410000 */
[----:B------:R0:W-:Y:S01]  /*2a8b0*/  ST.E desc[UR44][R16.64+0x240], R5 ;  /* 0x0002400510007985 */ /* 0x0001e2000c10192c */
[C---:B---3--:R-:W-:Y:S01]  /*2a8c0*/  FMUL.FTZ R7, R15.reuse, R62 ;  /* 0x0000003e0f077220 */ /* 0x048fe20000410000 */
[C---:B----4-:R-:W-:Y:S01]  /*2a8d0*/  FMUL.FTZ R9, R15.reuse, R64 ;  /* 0x000000400f097220 */ /* 0x050fe20000410000 */
[C---:B-----5:R-:W-:Y:S01]  /*2a8e0*/  FMUL.FTZ R11, R15.reuse, R66 ;  /* 0x000000420f0b7220 */ /* 0x060fe20000410000 */
        /* <DEDUP_REMOVED lines=14> */
[C---:B--2---:R-:W-:Y:S01]  /*2a9d0*/  FMUL.FTZ R11, R15.reuse, R84 ;  /* 0x000000540f0b7220 */ /* 0x044fe20000410000 */
[C---:B---3--:R-:W-:Y:S01]  /*2a9e0*/  FMUL.FTZ R19, R15.reuse, R86 ;  /* 0x000000560f137220 */ /* 0x048fe20000410000 */
        /* <DEDUP_REMOVED lines=9> */
[----:B--2---:R-:W-:-:S03]  /*2aa80*/  FMUL.FTZ R7, R15, R94 ;  /* 0x0000005e0f077220 */ /* 0x004fc60000410000 */
[----:B------:R2:W-:Y:S01]  /*2aa90*/  ST.E desc[UR44][R16.64+0x2a0], R11 ;  /* 0x0002a00b10007985 */ /* 0x0005e2000c10192c */
[----:B---3--:R-:W-:-:S03]  /*2aaa0*/  FMUL.FTZ R27, R15, R98 ;  /* 0x000000620f1b7220 */ /* 0x008fc60000410000 */
[----:B------:R3:W-:Y:S01]  /*2aab0*/  ST.E desc[UR44][R16.64+0x2a4], R19 ;  /* 0x0002a41310007985 */ /* 0x0007e2000c10192c */
[C---:B-1----:R-:W-:Y:S01]  /*2aac0*/  FMUL.FTZ R29, R15.reuse, R100 ;  /* 0x000000640f1d7220 */ /* 0x042fe20000410000 */
[C---:B0-----:R-:W-:Y:S02]  /*2aad0*/  FMUL.FTZ R9, R15.reuse, R96 ;  /* 0x000000600f097220 */ /* 0x041fe40000410000 */
        /* <DEDUP_REMOVED lines=16> */
[C---:B---3--:R-:W-:Y:S01]  /*2abe0*/  FMUL.FTZ R27, R15.reuse, R118 ;  /* 0x000000760f1b7220 */ /* 0x048fe20000410000 */
[C---:B0-----:R-:W-:Y:S02]  /*2abf0*/  FMUL.FTZ R29, R15.reuse, R120 ;  /* 0x000000780f1d7220 */ /* 0x041fe40000410000 */
[----:B------:R0:W-:Y:S01]  /*2ac00*/  ST.E desc[UR44][R16.64+0x2f4], R5 ;  /* 0x0002f40510007985 */ /* 0x0001e2000c10192c */
[C---:B--2---:R-:W-:Y:S01]  /*2ac10*/  FMUL.FTZ R11, R15.reuse, R116 ;  /* 0x000000740f0b7220 */ /* 0x044fe20000410000 */
        /* <DEDUP_REMOVED lines=71> */
[----:B0-----:R-:W-:-:S02]  /*2b090*/  IMAD.U32 R7, RZ, RZ, UR7 ;  /* 0x00000007ff077e24 */ /* 0x001fc4000f8e00ff */
[----:B-1----:R-:W-:-:S03]  /*2b0a0*/  FMUL.FTZ R9, R13, R6 ;  /* 0x000000060d097220 */ /* 0x002fc60000410000 */
[----:B------:R-:W-:Y:S02]  /*2b0b0*/  IMAD.U32 R6, RZ, RZ, UR6 ;  /* 0x00000006ff067e24 */ /* 0x000fe4000f8e00ff */
        /* <DEDUP_REMOVED lines=66> */
[----:B------:R-:W5:Y:S01]  /*2b4e0*/  LD.E R9, desc[UR44][R16.64+0x230] ;  /* 0x0002302c10097980 */ /* 0x000f62000c101900 */
        /* <DEDUP_REMOVED lines=128> */
[----:B----4-:R-:W-:Y:S04]  /*2bcf0*/  ST.E desc[UR44][R2.64], R15 ;  /* 0x0000000f02007985 */ /* 0x010fe8000c10192c */
[----:B-1----:R-:W4:Y:S01]  /*2bd00*/  LD.E R19, desc[UR44][R4.64] ;  /* 0x0000002c04137980 */ /* 0x002f22000c101900 */
[----:B------:R-:W-:-:S02]  /*2bd10*/  IMAD.U32 R10, RZ, RZ, UR6 ;  /* 0x00000006ff0a7e24 */ /* 0x000fc4000f8e00ff */
[----:B------:R-:W-:Y:S01]  /*2bd20*/  IMAD.U32 R11, RZ, RZ, UR7 ;  /* 0x00000007ff0b7e24 */ /* 0x000fe2000f8e00ff */
[----:B----4-:R-:W-:Y:S04]  /*2bd30*/  ST.E desc[UR44][R4.64], R19 ;  /* 0x0000001304007985 */ /* 0x010fe8000c10192c */
[----:B--2---:R-:W2:Y:S04]  /*2bd40*/  LD.E R21, desc[UR44][R10.64] ;  /* 0x0000002c0a157980 */ /* 0x004ea8000c101900 */
[----:B--2---:R0:W-:Y:S04]  /*2bd50*/  ST.E desc[UR44][R10.64], R21 ;  /* 0x000000150a007985 */ /* 0x0041e8000c10192c */
[----:B---3--:R-:W2:Y:S04]  /*2bd60*/  LD.E R9, desc[UR44][R16.64+0x240] ;  /* 0x0002402c10097980 */ /* 0x008ea8000c101900 */
[----:B------:R-:W3:Y:S04]  /*2bd70*/  LD.E R12, desc[UR44][R16.64+0x24c] ;  /* 0x00024c2c100c7980 */ /* 0x000ee8000c101900 */
[----:B0-----:R-:W4:Y:S04]  /*2bd80*/  LD.E R10, desc[UR44][R16.64+0x244] ;  /* 0x0002442c100a7980 */ /* 0x001f28000c101900 */
[----:B------:R-:W5:Y:S04]  /*2bd90*/  LD.E R11, desc[UR44][R16.64+0x248] ;  /* 0x0002482c100b7980 */ /* 0x000f68000c101900 */
        /* <DEDUP_REMOVED lines=120> */
[----:B----4-:R0:W-:Y:S04]  /*2c520*/  ST.E desc[UR44][R16.64+0x244], R10 ;  /* 0x0002440a10007985 */ /* 0x0101e8000c10192c */
[----:B-----5:R1:W-:Y:S04]  /*2c530*/  ST.E desc[UR44][R16.64+0x248], R11 ;  /* 0x0002480b10007985 */ /* 0x0203e8000c10192c */
[----:B--2---:R-:W-:Y:S01]  /*2c540*/  ST.E desc[UR44][R16.64+0x240], R9 ;  /* 0x0002400910007985 */ /* 0x004fe2000c10192c */
[----:B0-----:R-:W-:-:S02]  /*2c550*/  IMAD.U32 R10, RZ, RZ, UR6 ;  /* 0x00000006ff0a7e24 */ /* 0x001fc4000f8e00ff */
[----:B-1----:R-:W-:Y:S01]  /*2c560*/  IMAD.U32 R11, RZ, RZ, UR7 ;  /* 0x00000007ff0b7e24 */ /* 0x002fe2000f8e00ff */
[----:B---3--:R-:W-:Y:S04]  /*2c570*/  ST.E desc[UR44][R16.64+0x24c], R12 ;  /* 0x00024c0c10007985 */ /* 0x008fe8000c10192c */
        /* <DEDUP_REMOVED lines=255> */
[----:B------:R-:W-:Y:S01]  /*2d570*/  R2UR UR10, R8 ;  /* 0x00000000080a72ca */ /* 0x000fe200000e0000 */
[----:B------:R-:W-:Y:S01]  /*2d580*/  IMAD.U32 R8, RZ, RZ, UR6 ;  /* 0x00000006ff087e24 */ /* 0x000fe2000f8e00ff */
[----:B------:R-:W-:Y:S01]  /*2d590*/  R2UR UR11, R9 ;  /* 0x00000000090b72ca */ /* 0x000fe200000e0000 */
[----:B------:R-:W-:Y:S01]  /*2d5a0*/  IMAD.U32 R9, RZ, RZ, UR7 ;  /* 0x00000007ff097e24 */ /* 0x000fe2000f8e00ff */
        /* <DEDUP_REMOVED lines=131> */
[----:B------:R-:W-:Y:S02]  /*2dde0*/  VIADD R8, R6, 0x100 ;  /* 0x0000010006087836 */ /* 0x000fe40000000000 */
[----:B------:R-:W-:-:S03]  /*2ddf0*/  IMAD.MOV.U32 R9, RZ, RZ, R7 ;  /* 0x000000ffff097224 */ /* 0x000fc600078e0007 */
[----:B------:R-:W-:Y:S01]  /*2de00*/  R2UR UR10, R8 ;  /* 0x00000000080a72ca */ /* 0x000fe200000e0000 */
[----:B------:R-:W-:Y:S01]  /*2de10*/  IMAD.U32 R8, RZ, RZ, UR6 ;  /* 0x00000006ff087e24 */ /* 0x000fe2000f8e00ff */
[----:B------:R-:W-:Y:S01]  /*2de20*/  R2UR UR11, R9 ;  /* 0x00000000090b72ca */ /* 0x000fe200000e0000 */
[----:B------:R-:W-:Y:S02]  /*2de30*/  IMAD.U32 R9, RZ, RZ, UR7 ;  /* 0x00000007ff097e24 */ /* 0x000fe4000f8e00ff */
        /* <DEDUP_REMOVED lines=267> */
[----:B------:R-:W-:Y:S02]  /*2eef0*/  IMAD.U32 R6, RZ, RZ, UR6 ;  /* 0x00000006ff067e24 */ /* 0x000fe4000f8e00ff */
[----:B------:R-:W-:Y:S01]  /*2ef00*/  IMAD.U32 R7, RZ, RZ, UR7 ;  /* 0x00000007ff077e24 */ /* 0x000fe2000f8e00ff */
[----:B------:R-:W-:Y:S02]  /*2ef10*/  WARPGROUP.DEPBAR.LE gsb0, 0x0 ;  /* 0x00008000000079c5 */ /* 0x000fe40000010000 */
[----:B------:R-:W-:Y:S04]  /*2ef20*/  ST.E desc[UR44][R16.64+0x230], R24 ;  /* 0x0002301810007985 */ /* 0x000fe8000c10192c */
[----:B------:R-:W-:Y:S04]  /*2ef30*/  ST.E desc[UR44][R2.64], R25 ;  /* 0x0000001902007985 */ /* 0x000fe8000c10192c */
[----:B------:R-:W-:Y:S04]  /*2ef40*/  ST.E desc[UR44][R4.64], R26 ;  /* 0x0000001a04007985 */ /* 0x000fe8000c10192c */
[----:B------:R0:W-:Y:S04]  /*2ef50*/  ST.E desc[UR44][R6.64], R27 ;  /* 0x0000001b06007985 */ /* 0x0001e8000c10192c */
[----:B0-----:R-:W2:Y:S04]  /*2ef60*/  LD.E R6, desc[UR44][R16.64+0x230] ;  /* 0x0002302c10067980 */ /* 0x001ea8000c101900 */
        /* <DEDUP_REMOVED lines=125> */
[----:B------:R-:W2:Y:S01]  /*2f740*/  LD.E R7, desc[UR44][R2.64] ;  /* 0x0000002c02077980 */ /* 0x000ea2000c101900 */
[----:B------:R-:W-:-:S02]  /*2f750*/  IMAD.U32 R10, RZ, RZ, UR6 ;  /* 0x00000006ff0a7e24 */ /* 0x000fc4000f8e00ff */
[----:B------:R-:W-:Y:S01]  /*2f760*/  IMAD.U32 R11, RZ, RZ, UR7 ;  /* 0x00000007ff0b7e24 */ /* 0x000fe2000f8e00ff */
[----:B--2---:R0:W-:Y:S04]  /*2f770*/  ST.E desc[UR44][R2.64], R7 ;  /* 0x0000000702007985 */ /* 0x0041e8000c10192c */
[----:B------:R-:W2:Y:S01]  /*2f780*/  LD.E R9, desc[UR44][R4.64] ;  /* 0x0000002c04097980 */ /* 0x000ea2000c101900 */
[----:B------:R-:W-:Y:S02]  /*2f790*/  IMAD.U32 R12, RZ, RZ, UR6 ;  /* 0x00000006ff0c7e24 */ /* 0x000fe4000f8e00ff */
[----:B------:R-:W-:Y:S01]  /*2f7a0*/  IMAD.U32 R13, RZ, RZ, UR7 ;  /* 0x00000007ff0d7e24 */ /* 0x000fe2000f8e00ff */
[----:B--2---:R1:W-:Y:S04]  /*2f7b0*/  ST.E desc[UR44][R4.64], R9 ;  /* 0x0000000904007985 */ /* 0x0043e8000c10192c */
[----:B------:R-:W2:Y:S04]  /*2f7c0*/  LD.E R15, desc[UR44][R10.64] ;  /* 0x0000002c0a0f7980 */ /* 0x000ea8000c101900 */
[----:B--2---:R2:W-:Y:S04]  /*2f7d0*/  ST.E desc[UR44][R12.64], R15 ;  /* 0x0000000f0c007985 */ /* 0x0045e8000c10192c */
[----:B0-----:R-:W3:Y:S04]  /*2f7e0*/  LD.E R2, desc[UR44][R16.64+0x240] ;  /* 0x0002402c10027980 */ /* 0x001ee8000c101900 */
[----:B------:R-:W4:Y:S04]  /*2f7f0*/  LD.E R3, desc[UR44][R16.64+0x244] ;  /* 0x0002442c10037980 */ /* 0x000f28000c101900 */
        /* <DEDUP_REMOVED lines=126> */
[----:B------:R0:W-:Y:S04]  /*2ffe0*/  ST.E desc[UR44][R16.64+0x250], R6 ;  /* 0x0002500610007985 */ /* 0x0001e8000c10192c */
[----:B------:R0:W-:Y:S04]  /*2fff0*/  ST.E desc[UR44][R16.64+0x254], R7 ;  /* 0x0002540710007985 */ /* 0x0001e8000c10192c */
[----:B------:R0:W-:Y:S04]  /*30000*/  ST.E desc[UR44][R16.64+0x258], R8 ;  /* 0x0002580810007985 */ /* 0x0001e8000c10192c */
[----:B------:R0:W-:Y:S04]  /*30010*/  ST.E desc[UR44][R16.64+0x25c], R9 ;  /* 0x00025c0910007985 */ /* 0x0001e8000c10192c */
[----:B------:R0:W-:Y:S04]  /*30020*/  ST.E desc[UR44][R16.64+0x260], R10 ;  /* 0x0002600a10007985 */ /* 0x0001e8000c10192c */
        /* <DEDUP_REMOVED lines=131> */
.L_x_6797:
[----:B------:R-:W-:Y:S05]  /*30860*/  BSYNC B0 ;  /* 0x0000000000007941 */ /* 0x000fea0003800000 */
.L_x_6796:
[C---:B------:R-:W-:Y:S01]  /*30870*/  ISETP.GT.AND P0, PT, R0.reuse, R163, PT ;  /* 0x000000a30000720c */ /* 0x040fe20003f04270 */
[----:B------:R-:W-:-:S12]  /*30880*/  VIADD R0, R0, 0xffffffff ;  /* 0xffffffff00007836 */ /* 0x000fd80000000000 */
[----:B------:R-:W-:Y:S05]  /*30890*/  @P0 BRA `(.L_x_6798) ;  /* 0xffffff5400f80947 */ /* 0x000fea000383ffff */
.L_x_6769:
[----:B0-----:R-:W2:Y:S01]  /*308a0*/  LDL R5, [R1+0x210] ;  /* 0x0002100001057983 */ /* 0x001ea20000100800 */
[----:B------:R-:W-:Y:S05]  /*308b0*/  WARPSYNC.ALL ;  /* 0x0000000000007948 */ /* 0x000fea0003800000 */
[----:B------:R-:W3:Y:S01]  /*308c0*/  LDL R6, [R1+0x214] ;  /* 0x0002140001067983 */ /* 0x000ee20000100800 */
[----:B------:R-:W-:Y:S02]  /*308d0*/  IMAD.MOV.U32 R8, RZ, RZ, -0x800000 ;  /* 0xff800000ff087424 */ /* 0x000fe400078e00ff */
        /* <DEDUP_REMOVED lines=9> */
[----:B---3--:R-:W1:Y:S02]  /*30970*/  SHFL.BFLY PT, R3, R6, 0x2, 0x1f ;  /* 0x0c401f0006037f89 */ /* 0x008e6400000e0000 */
[----:B-1----:R-:W-:-:S05]  /*30980*/  FADD.FTZ R4, R3, R6 ;  /* 0x0000000603047221 */ /* 0x002fca0000010000 */
[----:B------:R-:W0:Y:S02]  /*30990*/  SHFL.BFLY PT, R3, R4, 0x1, 0x1f ;  /* 0x0c201f0004037f89 */ /* 0x000e2400000e0000 */
[----:B0-----:R-:W-:Y:S02]  /*309a0*/  FADD.FTZ R20, R4, R3 ;  /* 0x0000000304147221 */ /* 0x001fe40000010000 */
[----:B------:R-:W3:Y:S03]  /*309b0*/  LDL.64 R2, [R1+0xd8] ;  /* 0x0000d80001027983 */ /* 0x000ee60000100a00 */
[----:B------:R-:W-:-:S13]  /*309c0*/  FSETP.NE.FTZ.AND P2, PT, R20, RZ, PT ;  /* 0x000000ff1400720b */ /* 0x000fda0003f55000 */
[----:B------:R-:W4:Y:S04]  /*309d0*/  @P2 LDL R7, [R1+0x220] ;  /* 0x0002200001072983 */ /* 0x000f280000100800 */
[----:B------:R-:W5:Y:S01]  /*309e0*/  @P2 LDL R9, [R1+0x204] ;  /* 0x0002040001092983 */ /* 0x000f620000100800 */
[----:B--2---:R-:W-:-:S13]  /*309f0*/  FSETP.NE.FTZ.AND P1, PT, R13, RZ, PT ;  /* 0x000000ff0d00720b */ /* 0x004fda0003f35000 */
[----:B------:R-:W2:Y:S04]  /*30a00*/  @P1 LDL R0, [R1+0x220] ;  /* 0x0002200001001983 */ /* 0x000ea80000100800 */
[----:B------:R-:W3:Y:S01]  /*30a10*/  @P1 LDL R5, [R1+0x200] ;  /* 0x0002000001051983 */ /* 0x000ee20000100800 */
[----:B------:R-:W0:Y:S08]  /*30a20*/  @P2 MUFU.LG2 R11, R20 ;  /* 0x00000014000b2308 */ /* 0x000e300000000c00 */
[----:B------:R-:W1:Y:S01]  /*30a30*/  @P1 MUFU.LG2 R6, R13 ;  /* 0x0000000d00061308 */ /* 0x000e620000000c00 */
[----:B------:R-:W-:Y:S01]  /*30a40*/  STL [R1+0x214], R20 ;  /* 0x0002141401007387 */ /* 0x000fe20000100800 */
[----:B0-----:R-:W-:Y:S01]  /*30a50*/  @P2 FMUL.FTZ R11, R11, 0.69314718246459960938 ;  /* 0x3f3172180b0b2820 */ /* 0x001fe20000410000 */
[----:B----4-:R-:W-:Y:S01]  /*30a60*/  @P2 FMUL.FTZ R4, R7, 0.69314718246459960938 ;  /* 0x3f31721807042820 */ /* 0x010fe20000410000 */
[----:B-1----:R-:W-:-:S03]  /*30a70*/  @P1 FMUL.FTZ R7, R6, 0.69314718246459960938 ;  /* 0x3f31721806071820 */ /* 0x002fc60000410000 */
[----:B-----5:R-:W-:Y:S02]  /*30a80*/  @P2 FFMA.FTZ R10, R4, R9, R11 ;  /* 0x00000009040a2223 */ /* 0x020fe4000001000b */
[----:B------:R-:W4:Y:S04]  /*30a90*/  LDL R9, [R1+0x1e8] ;  /* 0x0001e80001097983 */ /* 0x000f280000100800 */
[----:B------:R0:W-:Y:S01]  /*30aa0*/  STL [R1+0x214], R10 ;  /* 0x0002140a01007387 */ /* 0x0001e20000100800 */
[----:B--2---:R-:W-:-:S04]  /*30ab0*/  @P1 FMUL.FTZ R0, R0, 0.69314718246459960938 ;  /* 0x3f31721800001820 */ /* 0x004fc80000410000 */
[----:B---3--:R-:W-:-:S05]  /*30ac0*/  @P1 FFMA.FTZ R8, R0, R5, R7 ;  /* 0x0000000500081223 */ /* 0x008fca0000010007 */
[----:B------:R-:W-:Y:S04]  /*30ad0*/  STL [R1+0x210], R8 ;  /* 0x0002100801007387 */ /* 0x000fe80000100800 */
[----:B------:R-:W2:Y:S02]  /*30ae0*/  LD.E R0, desc[UR44][R2.64+0x4] ;  /* 0x0000042c02007980 */ /* 0x000ea4000c101900 */
[----:B--2---:R-:W-:-:S13]  /*30af0*/  ISETP.NE.AND P0, PT, R0, RZ, PT ;  /* 0x000000ff0000720c */ /* 0x004fda0003f05270 */
[----:B------:R-:W2:Y:S04]  /*30b00*/  @!P0 LDL.64 R6, [R1+0xe0] ;  /* 0x0000e00001068983 */ /* 0x000ea80000100a00 */
[----:B------:R-:W4:Y:S01]  /*30b10*/  @!P0 LD.E R12, desc[UR44][R2.64] ;  /* 0x0000002c020c8980 */ /* 0x000f22000c101900 */
[----:B------:R-:W-:-:S06]  /*30b20*/  IMAD.MOV.U32 R0, RZ, RZ, RZ ;  /* 0x000000ffff007224 */ /* 0x000fcc00078e00ff */
[----:B------:R-:W1:Y:S01]  /*30b30*/  @P1 MUFU.RCP R0, R13 ;  /* 0x0000000d00001308 */ /* 0x000e620000001000 */
[----:B--2---:R-:W0:Y:S01]  /*30b40*/  @!P0 LD.E.64 R4, desc[UR44][R6.64] ;  /* 0x0000002c06048980 */ /* 0x004e22000c101b00 */
[----:B----4-:R-:W-:-:S04]  /*30b50*/  @!P0 IMAD R11, R9, 0x40, R12 ;  /* 0x00000040090b8824 */ /* 0x010fc800078e020c */
[----:B0-----:R-:W-:-:S05]  /*30b60*/  @!P0 IMAD.WIDE R10, R11, 0x4, R4 ;  /* 0x000000040b0a8825 */ /* 0x001fca00078e0204 */
[----:B-1----:R0:W-:Y:S04]  /*30b70*/  @!P0 ST.E desc[UR44][R10.64], R0 ;  /* 0x000000000a008985 */ /* 0x0021e8000c10192c */
[----:B------:R-:W2:Y:S04]  /*30b80*/  @!P0 LDL.64 R2, [R1+0xd8] ;  /* 0x0000d80001028983 */ /* 0x000ea80000100a00 */
[----:B--2---:R-:W2:Y:S02]  /*30b90*/  @!P0 LD.E R4, desc[UR44][R2.64+0x4] ;  /* 0x0000042c02048980 */ /* 0x004ea4000c101900 */
        /* <DEDUP_REMOVED lines=67> */
[----:B------:R-:W5:Y:S04]  /*30fd0*/  LDL R120, [R1+0x1f0] ;  /* 0x0001f00001787983 */ /* 0x000f680000100800 */
[----:B------:R-:W5:Y:S01]  /*30fe0*/  LDL R122, [R1+0x1f4] ;  /* 0x0001f400017a7983 */ /* 0x000f620000100800 */
[----:B--2---:R-:W-:-:S05]  /*30ff0*/  VIADD R119, R119, 0x1 ;  /* 0x0000000177777836 */ /* 0x004fca0000000000 */
[----:B------:R-:W-:Y:S01]  /*31000*/  ISETP.NE.AND P0, PT, R119, 0x2, PT ;  /* 0x000000027700780c */ /* 0x000fe20003f05270 */
[-C--:B---3--:R-:W-:Y:S01]  /*31010*/  FMUL.FTZ R19, R19, R0.reuse ;  /* 0x0000000013137220 */ /* 0x088fe20000410000 */
[----:B------:R-:W-:Y:S01]  /*31020*/  FMUL.FTZ R18, R18, R0 ;  /* 0x0000000012127220 */ /* 0x000fe20000410000 */
[-C--:B----4-:R-:W-:Y:S01]  /*31030*/  FMUL.FTZ R15, R15, R118.reuse ;  /* 0x000000760f0f7220 */ /* 0x090fe20000410000 */
[----:B------:R-:W-:Y:S01]  /*31040*/  FMUL.FTZ R14, R14, R118 ;  /* 0x000000760e0e7220 */ /* 0x000fe20000410000 */
        /* <DEDUP_REMOVED lines=10> */
[----:B------:R-:W-:Y:S04]  /*310f0*/  STL.64 [R1+0x420], R18 ;  /* 0x0004201201007387 */ /* 0x000fe80000100a00 */
[----:B------:R-:W-:Y:S04]  /*31100*/  STL.64 [R1+0x428], R14 ;  /* 0x0004280e01007387 */ /* 0x000fe80000100a00 */
[----:B------:R0:W-:Y:S04]  /*31110*/  STL.64 [R1+0x230], R12 ;  /* 0x0002300c01007387 */ /* 0x0001e80000100a00 */
[----:B------:R-:W-:Y:S04]  /*31120*/  STL.64 [R1+0x240], R10 ;  /* 0x0002400a01007387 */ /* 0x000fe80000100a00 */
[----:B------:R1:W-:Y:S04]  /*31130*/  STL.64 [R1+0x250], R8 ;  /* 0x0002500801007387 */ /* 0x0003e80000100a00 */
[----:B------:R-:W-:Y:S04]  /*31140*/  STL.64 [R1+0x260], R6 ;  /* 0x0002600601007387 */ /* 0x000fe80000100a00 */
[----:B------:R2:W-:Y:S04]  /*31150*/  STL.64 [R1+0x280], R2 ;  /* 0x0002800201007387 */ /* 0x0005e80000100a00 */
[----:B0-----:R-:W3:Y:S04]  /*31160*/  LDL.64 R12, [R1+0x388] ;  /* 0x00038800010c7983 */ /* 0x001ee80000100a00 */
[----:B------:R-:W4:Y:S04]  /*31170*/  LDL.64 R18, [R1+0x3b8] ;  /* 0x0003b80001127983 */ /* 0x000f280000100a00 */
[----:B------:R-:W5:Y:S04]  /*31180*/  LDL.64 R14, [R1+0x3c8] ;  /* 0x0003c800010e7983 */ /* 0x000f680000100a00 */
[----:B-1----:R-:W5:Y:S04]  /*31190*/  LDL.64 R8, [R1+0x3d8] ;  /* 0x0003d80001087983 */ /* 0x002f680000100a00 */
[----:B------:R-:W5:Y:S04]  /*311a0*/  LDL.64 R10, [R1+0x3f8] ;  /* 0x0003f800010a7983 */ /* 0x000f680000100a00 */
[----:B--2---:R-:W2:Y:S04]  /*311b0*/  LDL.64 R2, [R1+0x408] ;  /* 0x0004080001027983 */ /* 0x004ea80000100a00 */
[----:B------:R-:W2:Y:S04]  /*311c0*/  LDL.64 R6, [R1+0x418] ;  /* 0x0004180001067983 */ /* 0x000ea80000100a00 */
[----:B------:R-:W2:Y:S01]  /*311d0*/  @!P0 LDL R121, [R1+0x1ec] ;  /* 0x0001ec0001798983 */ /* 0x000ea20000100800 */
[-C--:B------:R-:W-:Y:S01]  /*311e0*/  FMUL.FTZ R5, R5, R0.reuse ;  /* 0x0000000005057220 */ /* 0x080fe20000410000 */
[----:B------:R-:W-:-:S05]  /*311f0*/  FMUL.FTZ R4, R4, R0 ;  /* 0x0000000004047220 */ /* 0x000fca0000410000 */
[----:B------:R0:W-:Y:S04]  /*31200*/  STL.64 [R1+0x270], R4 ;  /* 0x0002700401007387 */ /* 0x0001e80000100a00 */
[----:B0-----:R-:W2:Y:S01]  /*31210*/  LDL.64 R4, [R1+0x3e8] ;  /* 0x0003e80001047983 */ /* 0x001ea20000100a00 */
        /* <DEDUP_REMOVED lines=143> */
[----:B------:R-:W-:Y:S01]  /*31b10*/  @!P0 LOP3.LUT R0, R121, 0x1, RZ, 0x3c, !PT ;  /* 0x0000000179008812 */ /* 0x000fe200078e3cff */
        /* <DEDUP_REMOVED lines=28> */
[----:B------:R-:W-:Y:S01]  /*31ce0*/  @!P0 STL [R1+0x1e8], RZ ;  /* 0x0001e8ff01008387 */ /* 0x000fe20000100800 */
[-C--:B------:R-:W-:Y:S01]  /*31cf0*/  FMUL.FTZ R5, R5, R118.reuse ;  /* 0x0000007605057220 */ /* 0x080fe20000410000 */
[----:B------:R-:W-:-:S05]  /*31d00*/  FMUL.FTZ R4, R4, R118 ;  /* 0x0000007604047220 */ /* 0x000fca0000410000 */
[----:B------:R0:W-:Y:S02]  /*31d10*/  STL.64 [R1+0x3e8], R4 ;  /* 0x0003e80401007387 */ /* 0x0001e40000100a00 */
[----:B0-----:R-:W-:Y:S01]  /*31d20*/  IMAD.MOV.U32 R4, RZ, RZ, 0x1 ;  /* 0x00000001ff047424 */ /* 0x001fe200078e00ff */
[----:B------:R-:W-:Y:S06]  /*31d30*/  BAR.ARV 0xe, 0x100 ;  /* 0x0384000000007b1d */ /* 0x000fec0000002000 */
.L_x_6655:
[----:B------:R-:W-:Y:S05]  /*31d40*/  BSYNC B7 ;  /* 0x0000000000077941 */ /* 0x000fea0003800000 */
.L_x_6643:
[----:B------:R-:W1:Y:S08]  /*31d50*/  S2UR UR5, SR_CgaCtaId ;  /* 0x00000000000579c3 */ /* 0x000e700000008800 */
[----:B------:R-:W-:Y:S01]  /*31d60*/  BAR.SYNC.DEFER_BLOCKING 0x5, 0x180 ;  /* 0x0146000000007b1d */ /* 0x000fe20000010000 */
[----:B0-----:R-:W-:-:S04]  /*31d70*/  PRMT R0, R4, 0x9910, RZ ;  /* 0x0000991004007816 */ /* 0x001fc800000000ff */
[----:B------:R-:W-:Y:S01]  /*31d80*/  ISETP.NE.AND P0, PT, R0, RZ, PT ;  /* 0x000000ff0000720c */ /* 0x000fe20003f05270 */
[----:B------:R-:W-:Y:S01]  /*31d90*/  UMOV UR4, 0x400 ;  /* 0x0000040000047882 */ /* 0x000fe20000000000 */
[----:B------:R-:W-:Y:S01]  /*31da0*/  BSSY B0, `(.L_x_6799) ;  /* 0x00004bd000007945 */ /* 0x000fe20003800000 */
[----:B-1----:R-:W-:-:S06]  /*31db0*/  ULEA UR4, UR5, UR4, 0x18 ;  /* 0x0000000405047291 */ /* 0x002fcc000f8ec03f */
[----:B------:R-:W-:-:S05]  /*31dc0*/  IMAD.U32 R2, RZ, RZ, UR4 ;  /* 0x00000004ff027e24 */ /* 0x000fca000f8e00ff */
[----:B------:R0:W1:Y:S01]  /*31dd0*/  LDS.128 R88, [R2+0x388d0] ;  /* 0x0388d00002587984 */ /* 0x0000620000000c00 */
[----:B------:R-:W-:Y:S06]  /*31de0*/  BAR.ARV 0x4, 0x180 ;  /* 0x0106000000007b1d */ /* 0x000fec0000002000 */
[----:B------:R-:W-:Y:S05]  /*31df0*/  @!P0 BRA `(.L_x_6800) ;  /* 0x0000003c00588947 */ /* 0x000fea0003800000 */
[----:B------:R-:W4:Y:S04]  /*31e00*/  LDL.128 R56, [R1+0x230] ;  /* 0x0002300001387983 */ /* 0x000f280000100c00 */
[----:B------:R-:W4:Y:S04]  /*31e10*/  LDL.128 R60, [R1+0x250] ;  /* 0x00025000013c7983 */ /* 0x000f280000100c00 */
[----:B--2---:R-:W2:Y:S04]  /*31e20*/  LDL.128 R44, [R1+0x240] ;  /* 0x00024000012c7983 */ /* 0x004ea80000100c00 */
[----:B------:R-:W2:Y:S04]  /*31e30*/  LDL.128 R52, [R1+0x260] ;  /* 0x0002600001347983 */ /* 0x000ea80000100c00 */
[----:B------:R-:W2:Y:S04]  /*31e40*/  LDL.128 R84, [R1+0x270] ;  /* 0x0002700001547983 */ /* 0x000ea80000100c00 */
[----:B------:R-:W2:Y:S01]  /*31e50*/  LDL.128 R80, [R1+0x280] ;  /* 0x0002800001507983 */ /* 0x000ea20000100c00 */
[C---:B------:R-:W-:Y:S01]  /*31e60*/  IADD3 R9, P1, R158.reuse, 0x20, RZ ;  /* 0x000000209e097810 */ /* 0x040fe20007f3e0ff */
[----:B------:R-:W-:Y:S01]  /*31e70*/  ULDC.64 UR4, c[0x0][0xd08] ;  /* 0x0003420000047ab9 */ /* 0x000fe20000000a00 */
[C---:B------:R-:W-:Y:S01]  /*31e80*/  IADD3 R97, P0, R158.reuse, 0x40, RZ ;  /* 0x000000409e617810 */ /* 0x040fe20007f1e0ff */
[----:B------:R-:W2:Y:S01]  /*31e90*/  LDL.128 R112, [R1+0x290] ;  /* 0x0002900001707983 */ /* 0x000ea20000100c00 */
[----:B------:R-:W-:-:S02]  /*31ea0*/  IADD3 R27, P4, R158, 0x60, RZ ;  /* 0x000000609e1b7810 */ /* 0x000fc40007f9e0ff */
[----:B------:R-:W-:Y:S01]  /*31eb0*/  LOP3.LUT R8, R9, 0x380, RZ, 0xc0, !PT ;  /* 0x0000038009087812 */ /* 0x000fe200078ec0ff */
[----:B------:R-:W2:Y:S01]  /*31ec0*/  LDL.128 R116, [R1+0x2b0] ;  /* 0x0002b00001747983 */ /* 0x000ea20000100c00 */
[C---:B------:R-:W-:Y:S02]  /*31ed0*/  IADD3 R121, P3, R158.reuse, 0x2000, RZ ;  /* 0x000020009e797810 */ /* 0x040fe40007f7e0ff */
[----:B------:R-:W-:Y:S01]  /*31ee0*/  LOP3.LUT R96, R97, 0x380, RZ, 0xc0, !PT ;  /* 0x0000038061607812 */ /* 0x000fe200078ec0ff */
[----:B------:R-:W2:Y:S01]  /*31ef0*/  LDL.128 R4, [R1+0x2a0] ;  /* 0x0002a00001047983 */ /* 0x000ea20000100c00 */
[----:B------:R-:W-:Y:S02]  /*31f00*/  IADD3 R25, P6, R158, 0x2020, RZ ;  /* 0x000020209e197810 */ /* 0x000fe40007fde0ff */
[----:B------:R-:W-:Y:S01]  /*31f10*/  LOP3.LUT R26, R27, 0x380, RZ, 0xc0, !PT ;  /* 0x000003801b1a7812 */ /* 0x000fe200078ec0ff */
[----:B------:R-:W2:Y:S01]  /*31f20*/  LDL.128 R36, [R1+0x310] ;  /* 0x0003100001247983 */ /* 0x000ea20000100c00 */
[----:B------:R-:W-:-:S02]  /*31f30*/  SHF.R.U64 R8, R8, 0x3, RZ ;  /* 0x0000000308087819 */ /* 0x000fc400000012ff */
[----:B------:R-:W-:Y:S01]  /*31f40*/  IADD3 R123, P5, R158, 0x2040, RZ ;  /* 0x000020409e7b7810 */ /* 0x000fe20007fbe0ff */
[----:B------:R-:W2:Y:S01]  /*31f50*/  LDL.128 R48, [R1+0x340] ;  /* 0x0003400001307983 */ /* 0x000ea20000100c00 */
[----:B------:R-:W-:Y:S02]  /*31f60*/  LOP3.LUT R120, R121, 0x380, RZ, 0xc0, !PT ;  /* 0x0000038079787812 */ /* 0x000fe400078ec0ff */
[----:B------:R-:W-:Y:S01]  /*31f70*/  SHF.R.U64 R96, R96, 0x3, RZ ;  /* 0x0000000360607819 */ /* 0x000fe200000012ff */
[----:B------:R-:W2:Y:S01]  /*31f80*/  LDL.128 R68, [R1+0x390] ;  /* 0x0003900001447983 */ /* 0x000ea20000100c00 */
[----:B------:R-:W-:Y:S02]  /*31f90*/  LOP3.LUT R24, R25, 0x380, RZ, 0xc0, !PT ;  /* 0x0000038019187812 */ /* 0x000fe400078ec0ff */
[----:B------:R-:W-:Y:S01]  /*31fa0*/  SHF.R.U64 R26, R26, 0x3, RZ ;  /* 0x000000031a1a7819 */ /* 0x000fe200000012ff */
[----:B------:R-:W2:Y:S01]  /*31fb0*/  LDL.128 R76, [R1+0x3b0] ;  /* 0x0003b000014c7983 */ /* 0x000ea20000100c00 */
[----:B------:R-:W-:Y:S01]  /*31fc0*/  LOP3.LUT R8, R8, R9, RZ, 0x3c, !PT ;  /* 0x0000000908087212 */ /* 0x000fe200078e3cff */
[----:B------:R-:W-:Y:S01]  /*31fd0*/  IMAD.X R9, RZ, RZ, R159, P1 ;  /* 0x000000ffff097224 */ /* 0x000fe200008e069f */
[----:B------:R-:W-:Y:S01]  /*31fe0*/  LOP3.LUT R122, R123, 0x380, RZ, 0xc0, !PT ;  /* 0x000003807b7a7812 */ /* 0x000fe200078ec0ff */
[----:B------:R-:W2:Y:S01]  /*31ff0*/  LDL.128 R72, [R1+0x3a0] ;  /* 0x0003a00001487983 */ /* 0x000ea20000100c00 */
[----:B------:R-:W-:-:S02]  /*32000*/  SHF.R.U64 R120, R120, 0x3, RZ ;  /* 0x0000000378787819 */ /* 0x000fc400000012ff */
[C---:B------:R-:W-:Y:S01]  /*32010*/  IADD3 R19, P2, R158.reuse, 0x2060, RZ ;  /* 0x000020609e137810 */ /* 0x040fe20007f5e0ff */
[----:B------:R-:W2:Y:S01]  /*32020*/  LDL.128 R104, [R1+0x410] ;  /* 0x0004100001687983 */ /* 0x000ea20000100c00 */
[----:B------:R-:W-:Y:S02]  /*32030*/  IADD3 R15, P1, R158, 0x4000, RZ ;  /* 0x000040009e0f7810 */ /* 0x000fe40007f3e0ff */
[----:B------:R-:W-:Y:S01]  /*32040*/  LOP3.LUT R96, R96, R97, RZ, 0x3c, !PT ;  /* 0x0000006160607212 */ /* 0x000fe200078e3cff */
[--C-:B------:R-:W-:Y:S01]  /*32050*/  IMAD.X R97, RZ, RZ, R159.reuse, P0 ;  /* 0x000000ffff617224 */ /* 0x100fe200000e069f */
[----:B------:R-:W-:Y:S01]  /*32060*/  SHF.R.U64 R24, R24, 0x3, RZ ;  /* 0x0000000318187819 */ /* 0x000fe200000012ff */
[----:B------:R-:W2:Y:S01]  /*32070*/  LDL.128 R100, [R1+0x400] ;  /* 0x0004000001647983 */ /* 0x000ea20000100c00 */
[----:B------:R-:W-:Y:S01]  /*32080*/  LOP3.LUT R26, R26, R27, RZ, 0x3c, !PT ;  /* 0x0000001b1a1a7212 */ /* 0x000fe200078e3cff */
[--C-:B------:R-:W-:Y:S01]  /*32090*/  IMAD.X R27, RZ, RZ, R159.reuse, P4 ;  /* 0x000000ffff1b7224 */ /* 0x100fe200020e069f */
[----:B------:R-:W-:Y:S01]  /*320a0*/  SHF.R.U64 R122, R122, 0x3, RZ ;  /* 0x000000037a7a7819 */ /* 0x000fe200000012ff */
[----:B------:R-:W2:Y:S01]  /*320b0*/  LDL.128 R108, [R1+0x420] ;  /* 0x00042000016c7983 */ /* 0x000ea20000100c00 */
[----:B------:R-:W-:Y:S01]  /*320c0*/  LOP3.LUT R120, R120, R121, RZ, 0x3c, !PT ;  /* 0x0000007978787212 */ /* 0x000fe200078e3cff */
[----:B------:R-:W-:Y:S01]  /*320d0*/  IMAD.X R121, RZ, RZ, R159, P3 ;  /* 0x000000ffff797224 */ /* 0x000fe200018e069f */
[----:B------:R-:W-:-:S02]  /*320e0*/  IADD3 R21, P0, R158, 0x4020, RZ ;  /* 0x000040209e157810 */ /* 0x000fc40007f1e0ff */
[----:B------:R-:W-:Y:S02]  /*320f0*/  LOP3.LUT R18, R19, 0x380, RZ, 0xc0, !PT ;  /* 0x0000038013127812 */ /* 0x000fe400078ec0ff */
[----:B------:R-:W-:Y:S02]  /*32100*/  IADD3 R13, P4, R158, 0x4040, RZ ;  /* 0x000040409e0d7810 */ /* 0x000fe40007f9e0ff */
[----:B------:R-:W-:Y:S02]  /*32110*/  LOP3.LUT R14, R15, 0x380, RZ, 0xc0, !PT ;  /* 0x000003800f0e7812 */ /* 0x000fe400078ec0ff */
[----:B------:R-:W-:Y:S01]  /*32120*/  LOP3.LUT R24, R24, R25, RZ, 0x3c, !PT ;  /* 0x0000001918187212 */ /* 0x000fe200078e3cff */
[--C-:B------:R-:W-:Y:S01]  /*32130*/  IMAD.X R25, RZ, RZ, R159.reuse, P6 ;  /* 0x000000ffff197224 */ /* 0x100fe200030e069f */
[----:B------:R-:W-:Y:S02]  /*32140*/  IADD3 R11, P3, R158, 0x4060, RZ ;  /* 0x000040609e0b7810 */ /* 0x000fe40007f7e0ff */
[----:B------:R-:W-:Y:S01]  /*32150*/  LOP3.LUT R122, R122, R123, RZ, 0x3c, !PT ;  /* 0x0000007b7a7a7212 */ /* 0x000fe200078e3cff */
[----:B------:R-:W-:Y:S01]  /*32160*/  IMAD.X R123, RZ, RZ, R159, P5 ;  /* 0x000000ffff7b7224 */ /* 0x000fe200028e069f */
[----:B------:R-:W-:-:S02]  /*32170*/  LOP3.LUT R20, R21, 0x380, RZ, 0xc0, !PT ;  /* 0x0000038015147812 */ /* 0x000fc400078ec0ff */
[C---:B---3--:R-:W-:Y:S02]  /*32180*/  LOP3.LUT R29, R158.reuse, 0x380, RZ, 0xc0, !PT ;  /* 0x000003809e1d7812 */ /* 0x048fe400078ec0ff */
[----:B------:R-:W-:Y:S02]  /*32190*/  IADD3 R33, P6, R158, 0x6000, RZ ;  /* 0x000060009e217810 */ /* 0x000fe40007fde0ff */
[----:B------:R-:W-:Y:S02]  /*321a0*/  SHF.R.U64 R18, R18, 0x3, RZ ;  /* 0x0000000312127819 */ /* 0x000fe400000012ff */
[----:B------:R-:W-:Y:S02]  /*321b0*/  LOP3.LUT R12, R13, 0x380, RZ, 0xc0, !PT ;  /* 0x000003800d0c7812 */ /* 0x000fe400078ec0ff */
[----:B------:R-:W-:Y:S02]  /*321c0*/  SHF.R.U64 R14, R14, 0x3, RZ ;  /* 0x000000030e0e7819 */ /* 0x000fe400000012ff */
[----:B------:R-:W-:-:S02]  /*321d0*/  IADD3 R41, P5, R158, 0x6020, RZ ;  /* 0x000060209e297810 */ /* 0x000fc40007fbe0ff */
[----:B------:R-:W-:Y:S02]  /*321e0*/  LOP3.LUT R10, R11, 0x380, RZ, 0xc0, !PT ;  /* 0x000003800b0a7812 */ /* 0x000fe400078ec0ff */
[----:B------:R-:W-:Y:S02]  /*321f0*/  SHF.R.U64 R20, R20, 0x3, RZ ;  /* 0x0000000314147819 */ /* 0x000fe400000012ff */
[----:B------:R-:W-:Y:S02]  /*32200*/  SHF.R.U64 R29, R29, 0x3, RZ ;  /* 0x000000031d1d7819 */ /* 0x000fe400000012ff */
[----:B-----5:R-:W-:Y:S02]  /*32210*/  LOP3.LUT R32, R33, 0x380, RZ, 0xc0, !PT ;  /* 0x0000038021207812 */ /* 0x020fe400078ec0ff */
[----:B------:R-:W-:Y:S01]  /*32220*/  LOP3.LUT R18, R18, R19, RZ, 0x3c, !PT ;  /* 0x0000001312127212 */ /* 0x000fe200078e3cff */
[----:B------:R-:W-:Y:S01]  /*32230*/  IMAD.X R19, RZ, RZ, R159, P2 ;  /* 0x000000ffff137224 */ /* 0x000fe200010e069f */
[----:B------:R-:W-:-:S02]  /*32240*/  SHF.R.U64 R12, R12, 0x3, RZ ;  /* 0x000000030c0c7819 */ /* 0x000fc400000012ff */
[----:B------:R-:W-:Y:S01]  /*32250*/  LOP3.LUT R14, R14, R15, RZ, 0x3c, !PT ;  /* 0x0000000f0e0e7212 */ /* 0x000fe200078e3cff */
[--C-:B------:R-:W-:Y:S01]  /*32260*/  IMAD.X R15, RZ, RZ, R159.reuse, P1 ;  /* 0x000000ffff0f7224 */ /* 0x100fe200008e069f */
[----:B------:R-:W-:Y:S02]  /*32270*/  LOP3.LUT R40, R41, 0x380, RZ, 0xc0, !PT ;  /* 0x0000038029287812 */ /* 0x000fe400078ec0ff */
[----:B------:R-:W-:Y:S02]  /*32280*/  SHF.R.U64 R10, R10, 0x3, RZ ;  /* 0x000000030a0a7819 */ /* 0x000fe400000012ff */
[C---:B------:R-:W-:Y:S02]  /*32290*/  IADD3 R93, P2, R158.reuse, 0x6040, RZ ;  /* 0x000060409e5d7810 */ /* 0x040fe40007f5e0ff */
[----:B------:R-:W-:Y:S02]  /*322a0*/  IADD3 R95, P1, R158, 0x6060, RZ ;  /* 0x000060609e5f7810 */ /* 0x000fe40007f3e0ff */
[----:B------:R-:W-:Y:S01]  /*322b0*/  LOP3.LUT R20, R20, R21, RZ, 0x3c, !PT ;  /* 0x0000001514147212 */ /* 0x000fe200078e3cff */
[--C-:B------:R-:W-:Y:S01]  /*322c0*/  IMAD.X R21, RZ, RZ, R159.reuse, P0 ;  /* 0x000000ffff157224 */ /* 0x100fe200000e069f */
[----:B------:R-:W-:Y:S01]  /*322d0*/  LOP3.LUT R28, R29, R158, RZ, 0x3c, !PT ;  /* 0x0000009e1d1c7212 */ /* 0x000fe200078e3cff */
[----:B------:R-:W-:Y:S01]  /*322e0*/  IMAD.MOV.U32 R29, RZ, RZ, R159 ;  /* 0x000000ffff1d7224 */ /* 0x000fe200078e009f */
[----:B------:R-:W-:-:S02]  /*322f0*/  SHF.R.U64 R32, R32, 0x3, RZ ;  /* 0x0000000320207819 */ /* 0x000fc400000012ff */
[----:B------:R-:W-:Y:S01]  /*32300*/  LOP3.LUT R12, R12, R13, RZ, 0x3c, !PT ;  /* 0x0000000d0c0c7212 */ /* 0x000fe200078e3cff */
[--C-:B------:R-:W-:Y:S01]  /*32310*/  IMAD.X R13, RZ, RZ, R159.reuse, P4 ;  /* 0x000000ffff0d7224 */ /* 0x100fe200020e069f */
[----:B------:R-:W-:Y:S02]  /*32320*/  SHF.R.U64 R40, R40, 0x3, RZ ;  /* 0x0000000328287819 */ /* 0x000fe400000012ff */
[----:B------:R-:W-:Y:S01]  /*32330*/  LOP3.LUT R10, R10, R11, RZ, 0x3c, !PT ;  /* 0x0000000b0a0a7212 */ /* 0x000fe200078e3cff */
[--C-:B------:R-:W-:Y:S01]  /*32340*/  IMAD.X R11, RZ, RZ, R159.reuse, P3 ;  /* 0x000000ffff0b7224 */ /* 0x100fe200018e069f */
[----:B------:R-:W-:Y:S02]  /*32350*/  LOP3.LUT R92, R93, 0x380, RZ, 0xc0, !PT ;  /* 0x000003805d5c7812 */ /* 0x000fe400078ec0ff */
[----:B------:R-:W-:Y:S02]  /*32360*/  LOP3.LUT R94, R95, 0x380, RZ, 0xc0, !PT ;  /* 0x000003805f5e7812 */ /* 0x000fe400078ec0ff */
[----:B------:R-:W-:Y:S01]  /*32370*/  LOP3.LUT R32, R32, R33, RZ, 0x3c, !PT ;  /* 0x0000002120207212 */ /* 0x000fe200078e3cff */
[--C-:B------:R-:W-:Y:S01]  /*32380*/  IMAD.X R33, RZ, RZ, R159.reuse, P6 ;  /* 0x000000ffff217224 */ /* 0x100fe200030e069f */
[----:B------:R-:W-:Y:S01]  /*32390*/  LOP3.LUT R40, R40, R41, RZ, 0x3c, !PT ;  /* 0x0000002928287212 */ /* 0x000fe200078e3cff */
[----:B------:R-:W-:Y:S01]  /*323a0*/  IMAD.X R41, RZ, RZ, R159, P5 ;  /* 0x000000ffff297224 */ /* 0x000fe200028e069f */
[----:B------:R-:W-:-:S02]  /*323b0*/  MOV R122, R122 ;  /* 0x0000007a007a7202 */ /* 0x000fc40000000f00 */
[----:B------:R-:W-:Y:S02]  /*323c0*/  MOV R65, R28 ;  /* 0x0000001c00417202 */ /* 0x000fe40000000f00 */
[----:B------:R-:W-:Y:S01]  /*323d0*/  MOV R123, R18 ;  /* 0x00000012007b7202 */ /* 0x000fe20000000f00 */
[----:B------:R-:W3:Y:S01]  /*323e0*/  LDL.128 R28, [R1+0x2f0] ;  /* 0x0002f000011c7983 */ /* 0x000ee20000100c00 */
[----:B------:R-:W-:Y:S02]  /*323f0*/  MOV R20, R20 ;  /* 0x0000001400147202 */ /* 0x000fe40000000f00 */
[----:B------:R-:W-:Y:S02]  /*32400*/  SHF.R.U64 R92, R92, 0x3, RZ ;  /* 0x000000035c5c7819 */ /* 0x000fe400000012ff */
[----:B------:R-:W-:Y:S02]  /*32410*/  SHF.R.U64 R94, R94, 0x3, RZ ;  /* 0x000000035e5e7819 */ /* 0x000fe400000012ff */
[----:B------:R-:W-:-:S02]  /*32420*/  MOV R64, R8 ;  /* 0x0000000800407202 */ /* 0x000fc40000000f00 */
[----:B------:R-:W-:Y:S02]  /*32430*/  MOV R19, R14 ;  /* 0x0000000e00137202 */ /* 0x000fe40000000f00 */
[----:B------:R-:W-:Y:S02]  /*32440*/  MOV R21, R12 ;  /* 0x0000000c00157202 */ /* 0x000fe40000000f00 */
[----:B------:R-:W-:Y:S01]  /*32450*/  MOV R120, R120 ;  /* 0x0000007800787202 */ /* 0x000fe20000000f00 */
[----:B------:R-:W3:Y:S01]  /*32460*/  LDL.128 R12, [R1+0x2d0] ;  /* 0x0002d000010c7983 */ /* 0x000ee20000100c00 */
[----:B------:R-:W-:Y:S02]  /*32470*/  MOV R0, R10 ;  /* 0x0000000a00007202 */ /* 0x000fe40000000f00 */
[----:B-1----:R-:W-:Y:S01]  /*32480*/  MOV R88, R26 ;  /* 0x0000001a00587202 */ /* 0x002fe20000000f00 */
[----:B------:R-:W3:Y:S01]  /*32490*/  LDL.128 R8, [R1+0x2c0] ;  /* 0x0002c00001087983 */ /* 0x000ee20000100c00 */
[----:B------:R-:W-:-:S02]  /*324a0*/  MOV R121, R24 ;  /* 0x0000001800797202 */ /* 0x000fc40000000f00 */
[----:B------:R-:W-:Y:S01]  /*324b0*/  MOV R96, R96 ;  /* 0x0000006000607202 */ /* 0x000fe20000000f00 */
[----:B------:R-:W3:Y:S01]  /*324c0*/  LDL.128 R24, [R1+0x2e0] ;  /* 0x0002e00001187983 */ /* 0x000ee20000100c00 */
[----:B------:R-:W-:Y:S02]  /*324d0*/  MOV R3, R32 ;  /* 0x0000002000037202 */ /* 0x000fe40000000f00 */
[----:B------:R-:W-:Y:S01]  /*324e0*/  LOP3.LUT R92, R92, R93, RZ, 0x3c, !PT ;  /* 0x0000005d5c5c7212 */ /* 0x000fe200078e3cff */
[----:B------:R-:W3:Y:S01]  /*324f0*/  LDL.128 R32, [R1+0x300] ;  /* 0x0003000001207983 */ /* 0x000ee20000100c00 */
[----:B------:R-:W-:Y:S01]  /*32500*/  LOP3.LUT R94, R94, R95, RZ, 0x3c, !PT ;  /* 0x0000005f5e5e7212 */ /* 0x000fe200078e3cff */
[--C-:B------:R-:W-:Y:S01]  /*32510*/  IMAD.X R93, RZ, RZ, R159.reuse, P2 ;  /* 0x000000ffff5d7224 */ /* 0x100fe200010e069f */
[----:B------:R-:W-:Y:S01]  /*32520*/  MOV R18, R40 ;  /* 0x0000002800127202 */ /* 0x000fe20000000f00 */
[----:B------:R-:W-:Y:S01]  /*32530*/  IMAD.X R95, RZ, RZ, R159, P1 ;  /* 0x000000ffff5f7224 */ /* 0x000fe200008e069f */
[----:B------:R-:W3:Y:S02]  /*32540*/  LDL.128 R40, [R1+0x320] ;  /* 0x0003200001287983 */ /* 0x000ee40000100c00 */
[----:B------:R-:W-:-:S02]  /*32550*/  MOV R124, R92 ;  /* 0x0000005c007c7202 */ /* 0x000fc40000000f00 */
[----:B------:R-:W-:Y:S02]  /*32560*/  MOV R125, R94 ;  /* 0x0000005e007d7202 */ /* 0x000fe40000000f00 */
[----:B------:R-:W3:Y:S01]  /*32570*/  LDL.128 R92, [R1+0x3e0] ;  /* 0x0003e000015c7983 */ /* 0x000ee20000100c00 */
[----:B----4-:R-:W-:Y:S02]  /*32580*/  F2FP.F16.F32.PACK_AB R56, R57, R56 ;  /* 0x000000383938723e */ /* 0x010fe400000000ff */
[----:B------:R-:W-:Y:S02]  /*32590*/  F2FP.F16.F32.PACK_AB R57, R59, R58 ;  /* 0x0000003a3b39723e */ /* 0x000fe400000000ff */
[----:B------:R-:W-:Y:S02]  /*325a0*/  F2FP.F16.F32.PACK_AB R60, R61, R60 ;  /* 0x0000003c3d3c723e */ /* 0x000fe400000000ff */
[----:B------:R-:W-:Y:S02]  /*325b0*/  F2FP.F16.F32.PACK_AB R61, R63, R62 ;  /* 0x0000003e3f3d723e */ /* 0x000fe400000000ff */
[----:B--2---:R-:W-:-:S02]  /*325c0*/  F2FP.F16.F32.PACK_AB R58, R45, R44 ;  /* 0x0000002c2d3a723e */ /* 0x004fc400000000ff */
[----:B------:R-:W-:Y:S01]  /*325d0*/  F2FP.F16.F32.PACK_AB R59, R47, R46 ;  /* 0x0000002e2f3b723e */ /* 0x000fe200000000ff */
[----:B------:R-:W-:Y:S01]  /*325e0*/  BAR.SYNC.DEFER_BLOCKING 0x1, 0x100 ;  /* 0x0044000000007b1d */ /* 0x000fe20000010000 */
[----:B------:R-:W-:Y:S02]  /*325f0*/  F2FP.F16.F32.PACK_AB R62, R53, R52 ;  /* 0x00000034353e723e */ /* 0x000fe400000000ff */
[----:B------:R-:W-:Y:S02]  /*32600*/  F2FP.F16.F32.PACK_AB R63, R55, R54 ;  /* 0x00000036373f723e */ /* 0x000fe400000000ff */
[----:B------:R-:W-:Y:S02]  /*32610*/  F2FP.F16.F32.PACK_AB R84, R85, R84 ;  /* 0x000000545554723e */ /* 0x000fe400000000ff */
[----:B------:R-:W-:Y:S01]  /*32620*/  F2FP.F16.F32.PACK_AB R85, R87, R86 ;  /* 0x000000565755723e */ /* 0x000fe200000000ff */
[----:B------:R-:W2:Y:S01]  /*32630*/  LDL.128 R44, [R1+0x330] ;  /* 0x00033000012c7983 */ /* 0x000ea20000100c00 */
[----:B------:R-:W-:-:S02]  /*32640*/  F2FP.F16.F32.PACK_AB R86, R81, R80 ;  /* 0x000000505156723e */ /* 0x000fc400000000ff */
[----:B------:R-:W-:Y:S01]  /*32650*/  F2FP.F16.F32.PACK_AB R87, R83, R82 ;  /* 0x000000525357723e */ /* 0x000fe200000000ff */
[----:B------:R-:W4:Y:S04]  /*32660*/  LDL.128 R52, [R1+0x350] ;  /* 0x0003500001347983 */ /* 0x000f280000100c00 */
[----:B------:R-:W4:Y:S04]  /*32670*/  LDL.128 R80, [R1+0x3c0] ;  /* 0x0003c00001507983 */ /* 0x000f280000100c00 */
[----:B------:R1:W-:Y:S04]  /*32680*/  STSM.16.M88.4 [R65], R56 ;  /* 0x0000003841007844 */ /* 0x0003e80000000200 */
[----:B------:R0:W-:Y:S04]  /*32690*/  STSM.16.M88.4 [R64], R60 ;  /* 0x0000003c40007844 */ /* 0x0001e80000000200 */
[----:B------:R0:W-:Y:S04]  /*326a0*/  STSM.16.M88.4 [R96], R84 ;  /* 0x0000005460007844 */ /* 0x0001e80000000200 */
[----:B-1----:R-:W4:Y:S04]  /*326b0*/  LDL.128 R56, [R1+0x360] ;  /* 0x0003600001387983 */ /* 0x002f280000100c00 */
[----:B0-----:R-:W4:Y:S04]  /*326c0*/  LDL.128 R60, [R1+0x370] ;  /* 0x00037000013c7983 */ /* 0x001f280000100c00 */
[----:B------:R-:W4:Y:S04]  /*326d0*/  LDL.128 R64, [R1+0x380] ;  /* 0x0003800001407983 */ /* 0x000f280000100c00 */
[----:B------:R-:W4:Y:S04]  /*326e0*/  LDL.128 R84, [R1+0x3d0] ;  /* 0x0003d00001547983 */ /* 0x000f280000100c00 */
[----:B------:R-:W4:Y:S01]  /*326f0*/  LDL.128 R96, [R1+0x3f0] ;  /* 0x0003f00001607983 */ /* 0x000f220000100c00 */
[----:B------:R-:W-:-:S02]  /*32700*/  ISETP.NE.U32.AND P0, PT, RZ, UR4, PT ;  /* 0x00000004ff007c0c */ /* 0x000fc4000bf05070 */
[----:B------:R-:W-:Y:S02]  /*32710*/  F2FP.F16.F32.PACK_AB R112, R113, R112 ;  /* 0x000000707170723e */ /* 0x000fe400000000ff */
[----:B------:R-:W-:Y:S02]  /*32720*/  F2FP.F16.F32.PACK_AB R113, R115, R114 ;  /* 0x000000727371723e */ /* 0x000fe400000000ff */
[----:B------:R-:W-:Y:S02]  /*32730*/  F2FP.F16.F32.PACK_AB R116, R117, R116 ;  /* 0x000000747574723e */ /* 0x000fe400000000ff */
[----:B------:R-:W-:Y:S02]  /*32740*/  F2FP.F16.F32.PACK_AB R114, R5, R4 ;  /* 0x000000040572723e */ /* 0x000fe400000000ff */
[----:B------:R-:W-:Y:S01]  /*32750*/  F2FP.F16.F32.PACK_AB R115, R7, R6 ;  /* 0x000000060773723e */ /* 0x000fe200000000ff */
[----:B------:R-:W0:Y:S01]  /*32760*/  LDC.64 R4, c[0x0][0xd00] ;  /* 0x00034000ff047b82 */ /* 0x000e220000000a00 */
[----:B------:R-:W-:-:S02]  /*32770*/  F2FP.F16.F32.PACK_AB R117, R119, R118 ;  /* 0x000000767775723e */ /* 0x000fc400000000ff */
[----:B------:R-:W-:Y:S02]  /*32780*/  ISETP.NE.AND.EX P0, PT, RZ, UR5, PT, P0 ;  /* 0x00000005ff007c0c */ /* 0x000fe4000bf05300 */
[----:B------:R-:W-:Y:S02]  /*32790*/  F2FP.F16.F32.PACK_AB R36, R37, R36 ;  /* 0x000000242524723e */ /* 0x000fe400000000ff */
[----:B------:R-:W-:Y:S01]  /*327a0*/  F2FP.F16.F32.PACK_AB R37, R39, R38 ;  /* 0x000000262725723e */ /* 0x000fe200000000ff */
[----:B------:R-:W-:Y:S01]  /*327b0*/  STSM.16.M88.4 [R88], R112 ;  /* 0x0000007058007844 */ /* 0x000fe20000000200 */
[----:B------:R-:W-:Y:S01]  /*327c0*/  F2FP.F16.F32.PACK_AB R68, R69, R68 ;  /* 0x000000444544723e */ /* 0x000fe200000000ff */
[----:B------:R-:W1:Y:S01]  /*327d0*/  LDC.64 R6, c[0x0][0xd00] ;  /* 0x00034000ff067b82 */ /* 0x000e620000000a00 */
        /* <DEDUP_REMOVED lines=9> */
[----:B0-----:R-:W-:-:S04]  /*32870*/  ISETP.NE.U32.AND P1, PT, R4, RZ, PT ;  /* 0x000000ff0400720c */ /* 0x001fc80003f25070 */
[----:B------:R-:W-:Y:S02]  /*32880*/  ISETP.NE.AND.EX P1, PT, R5, RZ, PT, P1 ;  /* 0x000000ff0500720c */ /* 0x000fe40003f25310 */
[----:B---3--:R-:W-:Y:S02]  /*32890*/  F2FP.F16.F32.PACK_AB R28, R29, R28 ;  /* 0x0000001c1d1c723e */ /* 0x008fe400000000ff */
[----:B------:R-:W-:Y:S02]  /*328a0*/  F2FP.F16.F32.PACK_AB R29, R31, R30 ;  /* 0x0000001e1f1d723e */ /* 0x000fe400000000ff */
[----:B------:R-:W-:Y:S02]  /*328b0*/  F2FP.F16.F32.PACK_AB R12, R13, R12 ;  /* 0x0000000c0d0c723e */ /* 0x000fe400000000ff */
[----:B------:R-:W-:Y:S02]  /*328c0*/  F2FP.F16.F32.PACK_AB R13, R15, R14 ;  /* 0x0000000e0f0d723e */ /* 0x000fe400000000ff */
[----:B------:R-:W-:-:S02]  /*328d0*/  F2FP.F16.F32.PACK_AB R118, R9, R8 ;  /* 0x000000080976723e */ /* 0x000fc400000000ff */
[----:B------:R-:W-:Y:S01]  /*328e0*/  F2FP.F16.F32.PACK_AB R119, R11, R10 ;  /* 0x0000000a0b77723e */ /* 0x000fe200000000ff */
[----:B------:R-:W0:Y:S01]  /*328f0*/  @P0 LDC.64 R8, c[0x0][0xd08] ;  /* 0x00034200ff080b82 */ /* 0x000e220000000a00 */
[----:B------:R-:W-:Y:S02]  /*32900*/  F2FP.F16.F32.PACK_AB R14, R25, R24 ;  /* 0x00000018190e723e */ /* 0x000fe400000000ff */
[----:B------:R-:W-:Y:S02]  /*32910*/  F2FP.F16.F32.PACK_AB R15, R27, R26 ;  /* 0x0000001a1b0f723e */ /* 0x000fe400000000ff */
[----:B------:R-:W-:Y:S02]  /*32920*/  F2FP.F16.F32.PACK_AB R30, R33, R32 ;  /* 0x00000020211e723e */ /* 0x000fe400000000ff */
[----:B------:R-:W-:Y:S01]  /*32930*/  F2FP.F16.F32.PACK_AB R31, R35, R34 ;  /* 0x00000022231f723e */ /* 0x000fe200000000ff */
[----:B------:R-:W-:Y:S01]  /*32940*/  STSM.16.M88.4 [R120], R116 ;  /* 0x0000007478007844 */ /* 0x000fe20000000200 */
[----:B------:R-:W-:-:S02]  /*32950*/  F2FP.F16.F32.PACK_AB R38, R41, R40 ;  /* 0x000000282926723e */ /* 0x000fc400000000ff */
[----:B------:R-:W-:Y:S01]  /*32960*/  F2FP.F16.F32.PACK_AB R39, R43, R42 ;  /* 0x0000002a2b27723e */ /* 0x000fe200000000ff */
[----:B------:R-:W-:Y:S04]  /*32970*/  STSM.16.M88.4 [R121], R12 ;  /* 0x0000000c79007844 */ /* 0x000fe80000000200 */
[----:B------:R-:W-:Y:S04]  /*32980*/  STSM.16.M88.4 [R122], R28 ;  /* 0x0000001c7a007844 */ /* 0x000fe80000000200 */
[----:B------:R-:W-:Y:S01]  /*32990*/  STSM.16.M88.4 [R123], R36 ;  /* 0x000000247b007844 */ /* 0x000fe20000000200 */
[----:B------:R-:W-:Y:S01]  /*329a0*/  ULDC UR4, c[0x0][0xb88] ;  /* 0x0002e20000047ab9 */ /* 0x000fe20000000800 */
[----:B-1----:R-:W-:-:S04]  /*329b0*/  IMAD.WIDE R6, R193, 0x4, R6 ;  /* 0x00000004c1067825 */ /* 0x002fc800078e0206 */
[----:B0-----:R-:W-:Y:S01]  /*329c0*/  @P0 IMAD.WIDE R8, R193, 0x4, R8 ;  /* 0x00000004c1080825 */ /* 0x001fe200078e0208 */
[----:B--2---:R-:W-:Y:S02]  /*329d0*/  F2FP.F16.F32.PACK_AB R44, R45, R44 ;  /* 0x0000002c2d2c723e */ /* 0x004fe400000000ff */
[----:B------:R-:W-:Y:S02]  /*329e0*/  F2FP.F16.F32.PACK_AB R45, R47, R46 ;  /* 0x0000002e2f2d723e */ /* 0x000fe400000000ff */
[----:B----4-:R-:W-:Y:S02]  /*329f0*/  F2FP.F16.F32.PACK_AB R52, R53, R52 ;  /* 0x000000343534723e */ /* 0x010fe400000000ff */
[----:B------:R-:W-:Y:S02]  /*32a00*/  F2FP.F16.F32.PACK_AB R46, R49, R48 ;  /* 0x00000030312e723e */ /* 0x000fe400000000ff */
[----:B------:R-:W-:Y:S02]  /*32a10*/  F2FP.F16.F32.PACK_AB R47, R51, R50 ;  /* 0x00000032332f723e */ /* 0x000fe400000000ff */
[----:B------:R-:W-:-:S02]  /*32a20*/  F2FP.F16.F32.PACK_AB R53, R55, R54 ;  /* 0x000000363735723e */ /* 0x000fc400000000ff */
[----:B------:R-:W-:Y:S01]  /*32a30*/  F2FP.F16.F32.PACK_AB R78, R81, R80 ;  /* 0x00000050514e723e */ /* 0x000fe200000000ff */
[----:B------:R0:W-:Y:S01]  /*32a40*/  STSM.16.M88.4 [R19], R44 ;  /* 0x0000002c13007844 */ /* 0x0001e20000000200 */
        /* <DEDUP_REMOVED lines=12> */
[----:B------:R-:W-:Y:S02]  /*32b10*/  F2FP.F16.F32.PACK_AB R87, R95, R94 ;  /* 0x0000005e5f57723e */ /* 0x000fe400000000ff */
[----:B------:R-:W-:Y:S01]  /*32b20*/  F2FP.F16.F32.PACK_AB R97, R99, R98 ;  /* 0x000000626361723e */ /* 0x000fe200000000ff */
[----:B------:R-:W-:Y:S01]  /*32b30*/  STSM.16.M88.4 [R21], R60 ;  /* 0x0000003c15007844 */ /* 0x000fe20000000200 */
[----:B------:R-:W-:Y:S02]  /*32b40*/  F2FP.F16.F32.PACK_AB R98, R101, R100 ;  /* 0x000000646562723e */ /* 0x000fe400000000ff */
[----:B------:R-:W-:Y:S01]  /*32b50*/  F2FP.F16.F32.PACK_AB R99, R103, R102 ;  /* 0x000000666763723e */ /* 0x000fe200000000ff */
[----:B------:R1:W-:Y:S04]  /*32b60*/  STSM.16.M88.4 [R0], R68 ;  /* 0x0000004400007844 */ /* 0x0003e80000000200 */
[----:B------:R2:W-:Y:S04]  /*32b70*/  STSM.16.M88.4 [R3], R76 ;  /* 0x0000004c03007844 */ /* 0x0005e80000000200 */
[----:B------:R2:W-:Y:S04]  /*32b80*/  STSM.16.M88.4 [R18], R84 ;  /* 0x0000005412007844 */ /* 0x0005e80000000200 */
[----:B------:R2:W-:Y:S04]  /*32b90*/  STSM.16.M88.4 [R124], R96 ;  /* 0x000000607c007844 */ /* 0x0005e80000000200 */
[----:B------:R2:W-:Y:S01]  /*32ba0*/  STSM.16.M88.4 [R125], R104 ;  /* 0x000000687d007844 */ /* 0x0005e20000000200 */
[----:B0-----:R-:W-:Y:S01]  /*32bb0*/  IMAD.MOV.U32 R19, RZ, RZ, RZ ;  /* 0x000000ffff137224 */ /* 0x001fe200078e00ff */
[----:B------:R-:W-:Y:S01]  /*32bc0*/  BAR.SYNC.DEFER_BLOCKING 0x1, 0x100 ;  /* 0x0044000000007b1d */ /* 0x000fe20000010000 */
[----:B-1----:R-:W-:Y:S01]  /*32bd0*/  IMAD.U32 R0, RZ, RZ, UR4 ;  /* 0x00000004ff007e24 */ /* 0x002fe2000f8e00ff */
[----:B------:R-:W-:-:S04]  /*32be0*/  ISETP.NE.AND P2, PT, R188, RZ, PT ;  /* 0x000000ffbc00720c */ /* 0x000fc80003f45270 */
[----:B------:R-:W-:Y:S01]  /*32bf0*/  ULDC UR4, c[0x0][0xbd4] ;  /* 0x0002f50000047ab9 */ /* 0x000fe20000000800 */
[----:B------:R2:W5:Y:S04]  /*32c00*/  @P1 LDG.E R19, desc[UR44][R6.64] ;  /* 0x0000002c06131981 */ /* 0x000568000c1e1900 */
[----:B------:R2:W5:Y:S01]  /*32c10*/  @P0 LDG.E R0, desc[UR44][R8.64] ;  /* 0x0000002c08000981 */ /* 0x000562000c1e1900 */
[----:B------:R-:W-:Y:S01]  /*32c20*/  SEL R188, R188, UR4, P2 ;  /* 0x00000004bcbc7c07 */ /* 0x000fe20009000000 */
[----:B------:R-:W-:Y:S06]  /*32c30*/  @P0 BRA `(.L_x_6801) ;  /* 0x0000000000100947 */ /* 0x000fec0003800000 */
[----:B------:R-:W-:Y:S05]  /*32c40*/  @!P1 BRA `(.L_x_6801) ;  /* 0x00000000000c9947 */ /* 0x000fea0003800000 */
[----:B--2---:R-:W2:Y:S04]  /*32c50*/  LDG.E R3, desc[UR44][R6.64] ;  /* 0x0000002c06037981 */ /* 0x004ea8000c1e1900 */
[----:B-----5:R-:W2:Y:S02]  /*32c60*/  LDG.E R0, desc[UR44][R6.64+0x4] ;  /* 0x0000042c06007981 */ /* 0x020ea4000c1e1900 */
[----:B--2---:R-:W-:-:S07]  /*32c70*/  IMAD.IADD R0, R0, 0x1, -R3 ;  /* 0x0000000100007824 */ /* 0x004fce00078e0a03 */
.L_x_6801:
[----:B--2---:R-:W0:Y:S01]  /*32c80*/  SHFL.IDX PT, R3, R237, RZ, 0x1f ;  /* 0x00001fffed037589 */ /* 0x004e2200000e0000 */
[----:B------:R-:W-:Y:S02]  /*32c90*/  ISETP.NE.U32.AND P0, PT, R4, RZ, PT ;  /* 0x000000ff0400720c */ /* 0x000fe40003f05070 */
[----:B------:R-:W-:Y:S02]  /*32ca0*/  ISETP.GT.AND P3, PT, R188, 0x1, PT ;  /* 0x00000001bc00780c */ /* 0x000fe40003f64270 */
[----:B------:R-:W-:Y:S02]  /*32cb0*/  ISETP.NE.AND.EX P0, PT, R5, RZ, PT, P0 ;  /* 0x000000ff0500720c */ /* 0x000fe40003f05300 */
[----:B0-----:R-:W-:Y:S02]  /*32cc0*/  ISETP.NE.AND P1, PT, R3, RZ, PT ;  /* 0x000000ff0300720c */ /* 0x001fe40003f25270 */
[----:B-----5:R-:W-:-:S11]  /*32cd0*/  SHF.R.S32.HI R3, RZ, 0x1f, R19 ;  /* 0x0000001fff037819 */ /* 0x020fd60000011413 */
[----:B------:R-:W-:Y:S05]  /*32ce0*/  @P1 BRA `(.L_x_6802) ;  /* 0x0000000400141947 */ /* 0x000fea0003800000 */
[----:B------:R-:W2:Y:S01]  /*32cf0*/  LDL R6, [R1+0x4d0] ;  /* 0x0004d00001067983 */ /* 0x000ea20000100800 */
[----:B------:R-:W0:Y:S03]  /*32d00*/  LDC R33, c[0x0][0xce8] ;  /* 0x00033a00ff217b82 */ /* 0x000e260000000800 */
[----:B------:R-:W3:Y:S04]  /*32d10*/  LDL R7, [R1+0x4e0] ;  /* 0x0004e00001077983 */ /* 0x000ee80000100800 */
[----:B------:R-:W4:Y:S01]  /*32d20*/  LDL R21, [R1+0x434] ;  /* 0x0004340001157983 */ /* 0x000f220000100800 */
[----:B------:R-:W-:Y:S02]  /*32d30*/  IMAD.IADD R24, R160, 0x1, R164 ;  /* 0x00000001a0187824 */ /* 0x000fe400078e02a4 */
[----:B0-----:R-:W-:Y:S01]  /*32d40*/  IMAD R37, R0, R33, RZ ;  /* 0x0000002100257224 */ /* 0x001fe200078e02ff */
[----:B------:R-:W-:Y:S01]  /*32d50*/  ISETP.GT.AND P5, PT, R188, 0x1, PT ;  /* 0x00000001bc00780c */ /* 0x000fe20003fa4270 */
[----:B------:R-:W-:-:S05]  /*32d60*/  IMAD.MOV.U32 R18, RZ, RZ, 0xab8 ;  /* 0x00000ab8ff127424 */ /* 0x000fca00078e00ff */
[----:B------:R-:W-:-:S04]  /*32d70*/  SEL R18, R18, 0xa78, P5 ;  /* 0x00000a7812127807 */ /* 0x000fc80002800000 */
[----:B------:R-:W0:Y:S08]  /*32d80*/  LDC.64 R12, c[0x0][R18+0x220] ;  /* 0x00008800120c7b82 */ /* 0x000e300000000a00 */
[----:B------:R-:W1:Y:S01]  /*32d90*/  LDC.64 R10, c[0x0][R18+0x218] ;  /* 0x00008600120a7b82 */ /* 0x000e620000000a00 */
[----:B------:R-:W-:-:S07]  /*32da0*/  ISETP.NE.AND P6, PT, R33, 0x1, PT ;  /* 0x000000012100780c */ /* 0x000fce0003fc5270 */
[----:B------:R-:W5:Y:S01]  /*32db0*/  LDC.64 R8, c[0x0][R18+0x228] ;  /* 0x00008a0012087b82 */ /* 0x000f620000000a00 */
[----:B------:R-:W-:-:S07]  /*32dc0*/  ISETP.NE.U32.AND P2, PT, R4, RZ, PT ;  /* 0x000000ff0400720c */ /* 0x000fce0003f45070 */
[----:B------:R-:W0:Y:S01]  /*32dd0*/  @P6 LDC R14, c[0x0][0xcec] ;  /* 0x00033b00ff0e6b82 */ /* 0x000e220000000800 */
[----:B--2---:R-:W-:-:S07]  /*32de0*/  IMAD.MOV R6, RZ, RZ, -R6 ;  /* 0x000000ffff067224 */ /* 0x004fce00078e0a06 */
[----:B------:R-:W2:Y:S01]  /*32df0*/  @P6 LDC R20, c[0x0][0xcf0] ;  /* 0x00033c00ff146b82 */ /* 0x000ea20000000800 */
[----:B---3--:R-:W-:-:S04]  /*32e00*/  ISETP.NE.AND P1, PT, R7, R6, PT ;  /* 0x000000060700720c */ /* 0x008fc80003f25270 */
[----:B------:R-:W-:-:S13]  /*32e10*/  ISETP.GE.OR P4, PT, R24, R37, P1 ;  /* 0x000000251800720c */ /* 0x000fda0000f86670 */
[----:B------:R-:W3:Y:S01]  /*32e20*/  @!P4 LDL R27, [R1+0x210] ;  /* 0x00021000011bc983 */ /* 0x000ee20000100800 */
[----:B------:R-:W5:Y:S01]  /*32e30*/  LDC.64 R6, c[0x0][R18+0x210] ;  /* 0x0000840012067b82 */ /* 0x000f620000000a00 */
[----:B------:R-:W-:Y:S01]  /*32e40*/  ISETP.NE.AND.EX P2, PT, R5, RZ, PT, P2 ;  /* 0x000000ff0500720c */ /* 0x000fe20003f45320 */
[----:B----4-:R-:W-:Y:S01]  /*32e50*/  IMAD.IADD R35, R21, 0x1, R164 ;  /* 0x0000000115237824 */ /* 0x010fe200078e02a4 */
[----:B------:R-:W-:Y:S01]  /*32e60*/  SHF.R.S32.HI R15, RZ, 0x1f, R193 ;  /* 0x0000001fff0f7819 */ /* 0x000fe200000114c1 */
[----:B------:R-:W-:Y:S01]  /*32e70*/  BSSY B1, `(.L_x_6802) ;  /* 0x000002c000017945 */ /* 0x000fe20003800000 */
[----:B------:R-:W-:Y:S01]  /*32e80*/  SEL R29, R193, RZ, !P2 ;  /* 0x000000ffc11d7207 */ /* 0x000fe20005000000 */
[----:B0-----:R-:W-:Y:S01]  /*32e90*/  @P6 IMAD.HI.U32 R25, R35, R14, RZ ;  /* 0x0000000e23196227 */ /* 0x001fe200078e00ff */
[----:B------:R-:W-:Y:S01]  /*32ea0*/  SEL R31, R15, RZ, !P2 ;  /* 0x000000ff0f1f7207 */ /* 0x000fe20005000000 */
[----:B------:R-:W0:Y:S02]  /*32eb0*/  LDC.64 R4, c[0x0][0xca8] ;  /* 0x00032a00ff047b82 */ /* 0x000e240000000a00 */
[----:B------:R-:W-:-:S02]  /*32ec0*/  IMAD R13, R13, R29, RZ ;  /* 0x0000001d0d0d7224 */ /* 0x000fc400078e02ff */
[----:B------:R-:W-:-:S04]  /*32ed0*/  IMAD.WIDE.U32 R14, R12, R29, RZ ;  /* 0x0000001d0c0e7225 */ /* 0x000fc800078e00ff */
[----:B------:R-:W-:Y:S02]  /*32ee0*/  IMAD R31, R12, R31, R13 ;  /* 0x0000001f0c1f7224 */ /* 0x000fe400078e020d */
[-C--:B-1----:R-:W-:Y:S01]  /*32ef0*/  IMAD R29, R11, R166.reuse, RZ ;  /* 0x000000a60b1d7224 */ /* 0x082fe200078e02ff */
[----:B------:R-:W-:Y:S01]  /*32f00*/  SEL R11, R194, RZ, P5 ;  /* 0x000000ffc20b7207 */ /* 0x000fe20002800000 */
[----:B------:R-:W-:-:S04]  /*32f10*/  IMAD.WIDE.U32 R12, R10, R166, RZ ;  /* 0x000000a60a0c7225 */ /* 0x000fc800078e00ff */
[----:B------:R-:W-:Y:S01]  /*32f20*/  IMAD.MOV.U32 R21, RZ, RZ, R35 ;  /* 0x000000ffff157224 */ /* 0x000fe200078e0023 */
[----:B--2---:R-:W-:Y:S01]  /*32f30*/  @P6 SHF.R.U32.HI R21, RZ, R20, R25 ;  /* 0x00000014ff156219 */ /* 0x004fe20000011619 */
[----:B------:R-:W-:Y:S01]  /*32f40*/  IMAD.IADD R29, R13, 0x1, R29 ;  /* 0x000000010d1d7824 */ /* 0x000fe200078e021d */
[----:B------:R-:W-:Y:S01]  /*32f50*/  IADD3 R14, P2, P6, R14, R12, R19 ;  /* 0x0000000c0e0e7210 */ /* 0x000fe20007e5e013 */
[----:B------:R-:W-:Y:S02]  /*32f60*/  IMAD.IADD R10, R15, 0x1, R31 ;  /* 0x000000010f0a7824 */ /* 0x000fe400078e021f */
[-C--:B-----5:R-:W-:Y:S01]  /*32f70*/  IMAD R13, R9, R11.reuse, RZ ;  /* 0x0000000b090d7224 */ /* 0x0a0fe200078e02ff */
[----:B0-----:R-:W0:Y:S01]  /*32f80*/  @!P5 LDC R4, c[0x0][0xc50] ;  /* 0x00031400ff04db82 */ /* 0x001e220000000800 */
[----:B------:R-:W-:Y:S01]  /*32f90*/  IMAD.WIDE.U32 R8, R8, R11, RZ ;  /* 0x0000000b08087225 */ /* 0x000fe200078e00ff */
[----:B------:R-:W-:-:S03]  /*32fa0*/  IADD3.X R10, R10, R29, R3, P2, P6 ;  /* 0x0000001d0a0a7210 */ /* 0x000fc600017ec403 */
[----:B------:R-:W-:Y:S02]  /*32fb0*/  IMAD.MOV R12, RZ, RZ, -R21 ;  /* 0x000000ffff0c7224 */ /* 0x000fe400078e0a15 */
[----:B------:R-:W-:Y:S01]  /*32fc0*/  IMAD.IADD R13, R9, 0x1, R13 ;  /* 0x00000001090d7824 */ /* 0x000fe200078e020d */
[----:B------:R-:W1:Y:S01]  /*32fd0*/  @!P5 LDC R5, c[0x0][0xc54] ;  /* 0x00031500ff05db82 */ /* 0x000e620000000800 */
[----:B------:R-:W-:Y:S01]  /*32fe0*/  IADD3 R8, P2, P5, R21, R14, R8 ;  /* 0x0000000e15087210 */ /* 0x000fe20007d5e008 */
[----:B------:R-:W-:Y:S01]  /*32ff0*/  IMAD R11, R33, R12, R35 ;  /* 0x0000000c210b7224 */ /* 0x000fe200078e0223 */
[----:B------:R-:W-:-:S04]  /*33000*/  SHF.R.S32.HI R21, RZ, 0x1f, R21 ;  /* 0x0000001fff157819 */ /* 0x000fc80000011415 */
[----:B------:R-:W-:Y:S01]  /*33010*/  IADD3.X R9, R21, R10, R13, P2, P5 ;  /* 0x0000000a15097210 */ /* 0x000fe200017ea40d */
[-C--:B------:R-:W-:Y:S01]  /*33020*/  IMAD R7, R7, R11.reuse, RZ ;  /* 0x0000000b07077224 */ /* 0x080fe200078e02ff */
[----:B------:R-:W-:Y:S01]  /*33030*/  SHF.R.S32.HI R13, RZ, 0x1f, R11 ;  /* 0x0000001fff0d7819 */ /* 0x000fe2000001140b */
[----:B------:R-:W-:-:S04]  /*33040*/  IMAD.WIDE.U32 R8, R6, R11, R8 ;  /* 0x0000000b06087225 */ /* 0x000fc800078e0008 */
[----:B------:R-:W-:-:S04]  /*33050*/  IMAD R7, R6, R13, R7 ;  /* 0x0000000d06077224 */ /* 0x000fc800078e0207 */
[----:B------:R-:W-:Y:S01]  /*33060*/  IMAD.IADD R6, R9, 0x1, R7 ;  /* 0x0000000109067824 */ /* 0x000fe200078e0207 */
[----:B0-----:R-:W-:-:S04]  /*33070*/  LEA R9, P2, R8, R4, 0x2 ;  /* 0x0000000408097211 */ /* 0x001fc800078410ff */
[----:B-1----:R-:W-:Y:S01]  /*33080*/  LEA.HI.X R10, R8, R5, R6, 0x2, P2 ;  /* 0x00000005080a7211 */ /* 0x002fe200010f1406 */
[----:B------:R-:W-:Y:S01]  /*33090*/  VIADD R8, R24, 0x8 ;  /* 0x0000000818087836 */ /* 0x000fe20000000000 */
[----:B------:R-:W-:Y:S04]  /*330a0*/  SHFL.IDX PT, R6, R9, RZ, 0x1c1f ;  /* 0x001c1fff09067589 */ /* 0x000fe800000e0000 */
[----:B------:R-:W3:Y:S01]  /*330b0*/  SHFL.IDX PT, R7, R10, RZ, 0x1c1f ;  /* 0x001c1fff0a077589 */ /* 0x000ee200000e0000 */
[----:B------:R-:W-:-:S03]  /*330c0*/  ISETP.GE.OR P1, PT, R8, R37, P1 ;  /* 0x000000250800720c */ /* 0x000fc60000f26670 */
[----:B------:R0:W1:Y:S04]  /*330d0*/  SHFL.IDX PT, R4, R9, 0x1, 0x1c1f ;  /* 0x003c1f0009047f89 */ /* 0x00006800000e0000 */
[----:B------:R0:W2:Y:S04]  /*330e0*/  SHFL.IDX PT, R5, R10, 0x1, 0x1c1f ;  /* 0x003c1f000a057f89 */ /* 0x0000a800000e0000 */
[----:B---3--:R0:W-:Y:S02]  /*330f0*/  @!P4 ST.E desc[UR44][R6.64], R27 ;  /* 0x0000001b0600c985 */ /* 0x0081e4000c10192c */
[----:B-12---:R-:W-:Y:S05]  /*33100*/  @P1 BRA `(.L_x_6803) ;  /* 0x0000000000081947 */ /* 0x006fea0003800000 */
[----:B0-----:R-:W2:Y:S04]  /*33110*/  LDL R7, [R1+0x214] ;  /* 0x0002140001077983 */ /* 0x001ea80000100800 */
[----:B--2---:R1:W-:Y:S02]  /*33120*/  ST.E desc[UR44][R4.64], R7 ;  /* 0x0000000704007985 */ /* 0x0043e4000c10192c */
.L_x_6803:
[----:B------:R-:W-:Y:S05]  /*33130*/  BSYNC B1 ;  /* 0x0000000000017941 */ /* 0x000fea0003800000 */
.L_x_6802:
[----:B------:R-:W-:Y:S01]  /*33140*/  SEL R21, R193, RZ, !P0 ;  /* 0x000000ffc1157207 */ /* 0x000fe20004000000 */
[----:B------:R-:W-:Y:S06]  /*33150*/  @P3 BRA `(.L_x_6804) ;  /* 0x0000000c00f43947 */ /* 0x000fec0003800000 */
[----:B------:R-:W2:Y:S01]  /*33160*/  LDL R76, [R1+0x444] ;  /* 0x00044400014c7983 */ /* 0x000ea20000100800 */
[----:B-1----:R-:W-:Y:S01]  /*33170*/  IMAD R4, R228, 0x40, R190 ;  /* 0x00000040e4047824 */ /* 0x002fe200078e02be */
[----:B------:R-:W1:Y:S01]  /*33180*/  LDC R81, c[0x0][0xce8] ;  /* 0x00033a00ff517b82 */ /* 0x000e620000000800 */
[----:B------:R-:W-:Y:S01]  /*33190*/  IMAD.MOV.U32 R5, RZ, RZ, 0x2 ;  /* 0x00000002ff057424 */ /* 0x000fe200078e00ff */
[----:B------:R-:W-:-:S03]  /*331a0*/  ULDC.64 UR4, c[0x0][0xba0] ;  /* 0x0002e80000047ab9 */ /* 0x000fc60000000a00 */
[----:B------:R-:W-:-:S03]  /*331b0*/  IMAD.WIDE R4, R4, R5, UR42 ;  /* 0x0000002a04047e25 */ /* 0x000fc6000f8e0205 */
[C---:B------:R-:W-:Y:S02]  /*331c0*/  IADD3 R41, P2, R4.reuse, 0x7000, RZ ;  /* 0x0000700004297810 */ /* 0x040fe40007f5e0ff */
[----:B------:R-:W-:Y:S02]  /*331d0*/  IADD3 R33, P0, R4, 0x5000, RZ ;  /* 0x0000500004217810 */ /* 0x000fe40007f1e0ff */
[----:B------:R-:W-:Y:S01]  /*331e0*/  LOP3.LUT R40, R41, 0x380, RZ, 0xc0, !PT ;  /* 0x0000038029287812 */ /* 0x000fe200078ec0ff */
[----:B------:R-:W-:Y:S01]  /*331f0*/  IMAD R18, R3, UR4, RZ ;  /* 0x0000000403127c24 */ /* 0x000fe2000f8e02ff */
[----:B------:R-:W-:Y:S01]  /*33200*/  LOP3.LUT R32, R33, 0x380, RZ, 0xc0, !PT ;  /* 0x0000038021207812 */ /* 0x000fe200078ec0ff */
[----:B------:R-:W3:Y:S01]  /*33210*/  LDC R3, c[0x0][0xbc8] ;  /* 0x0002f200ff037b82 */ /* 0x000ee20000000800 */
[----:B------:R-:W-:Y:S02]  /*33220*/  SHF.R.U64 R40, R40, 0x3, RZ ;  /* 0x0000000328287819 */ /* 0x000fe400000012ff */
[----:B------:R-:W-:-:S02]  /*33230*/  IADD3 R37, P1, R4, 0x6000, RZ ;  /* 0x0000600004257810 */ /* 0x000fc40007f3e0ff */
[----:B------:R-:W-:Y:S01]  /*33240*/  LOP3.LUT R40, R40, R41, RZ, 0x3c, !PT ;  /* 0x0000002928287212 */ /* 0x000fe200078e3cff */
[--C-:B------:R-:W-:Y:S01]  /*33250*/  IMAD.X R41, RZ, RZ, R5.reuse, P2 ;  /* 0x000000ffff297224 */ /* 0x100fe200010e0605 */
[----:B------:R-:W-:Y:S02]  /*33260*/  IADD3 R69, P2, R4, 0xe000, RZ ;  /* 0x0000e00004457810 */ /* 0x000fe40007f5e0ff */
[----:B------:R-:W-:Y:S02]  /*33270*/  SHF.R.U64 R32, R32, 0x3, RZ ;  /* 0x0000000320207819 */ /* 0x000fe400000012ff */
[----:B------:R-:W-:Y:S01]  /*33280*/  LOP3.LUT R68, R69, 0x380, RZ, 0xc0, !PT ;  /* 0x0000038045447812 */ /* 0x000fe200078ec0ff */
[----:B------:R-:W-:Y:S01]  /*33290*/  IMAD R77, R19, UR5, R18 ;  /* 0x00000005134d7c24 */ /* 0x000fe2000f8e0212 */
[----:B------:R-:W-:Y:S01]  /*332a0*/  LOP3.LUT R36, R37, 0x380, RZ, 0xc0, !PT ;  /* 0x0000038025247812 */ /* 0x000fe200078ec0ff */
[----:B------:R-:W5:Y:S01]  /*332b0*/  LD.E.128 R40, desc[UR44][R40.64] ;  /* 0x0000002c28287980 */ /* 0x000f62000c101d00 */
[----:B------:R-:W-:Y:S01]  /*332c0*/  SHF.R.U64 R68, R68, 0x3, RZ ;  /* 0x0000000344447819 */ /* 0x000fe200000012ff */
[----:B------:R-:W-:Y:S01]  /*332d0*/  IMAD.WIDE.U32 R18, R19, UR4, RZ ;  /* 0x0000000413127c25 */ /* 0x000fe2000f8e00ff */
[----:B------:R-:W-:Y:S01]  /*332e0*/  LOP3.LUT R32, R32, R33, RZ, 0x3c, !PT ;  /* 0x0000002120207212 */ /* 0x000fe200078e3cff */
[----:B------:R-:W-:Y:S01]  /*332f0*/  ULDC.64 UR4, c[0x0][0xbe8] ;  /* 0x0002fa0000047ab9 */ /* 0x000fe20000000a00 */
[----:B------:R-:W-:Y:S01]  /*33300*/  LOP3.LUT R68, R68, R69, RZ, 0x3c, !PT ;  /* 0x0000004544447212 */ /* 0x000fe200078e3cff */
[--C-:B------:R-:W-:Y:S01]  /*33310*/  IMAD.X R69, RZ, RZ, R5.reuse, P2 ;  /* 0x000000ffff457224 */ /* 0x100fe200010e0605 */
[----:B-1----:R-:W-:Y:S01]  /*33320*/  ISETP.NE.AND P2, PT, R81, 0x1, PT ;  /* 0x000000015100780c */ /* 0x002fe20003f45270 */
[----:B------:R-:W-:Y:S01]  /*33330*/  IMAD.X R33, RZ, RZ, R5, P0 ;  /* 0x000000ffff217224 */ /* 0x000fe200000e0605 */
[----:B0-----:R-:W-:-:S02]  /*33340*/  IADD3 R9, P3, R4, 0x1000, RZ ;  /* 0x0000100004097810 */ /* 0x001fc40007f7e0ff */
[----:B------:R-:W-:Y:S01]  /*33350*/  SHF.R.U64 R36, R36, 0x3, RZ ;  /* 0x0000000324247819 */ /* 0x000fe200000012ff */
[----:B------:R-:W-:Y:S01]  /*33360*/  IMAD.IADD R19, R19, 0x1, R77 ;  /* 0x0000000113137824 */ /* 0x000fe200078e024d */
[----:B------:R-:W-:Y:S01]  /*33370*/  IADD3 R61, P0, R4, 0xc000, RZ ;  /* 0x0000c000043d7810 */ /* 0x000fe20007f1e0ff */
[----:B------:R-:W5:Y:S01]  /*33380*/  LD.E.128 R32, desc[UR44][R32.64] ;  /* 0x0000002c20207980 */ /* 0x000f62000c101d00 */
[----:B------:R-:W-:Y:S02]  /*33390*/  LOP3.LUT R8, R9, 0x380, RZ, 0xc0, !PT ;  /* 0x0000038009087812 */ /* 0x000fe400078ec0ff */
[----:B------:R-:W-:Y:S01]  /*333a0*/  LOP3.LUT R36, R36, R37, RZ, 0x3c, !PT ;  /* 0x0000002524247212 */ /* 0x000fe200078e3cff */
[----:B------:R-:W-:Y:S01]  /*333b0*/  IMAD.X R37, RZ, RZ, R5, P1 ;  /* 0x000000ffff257224 */ /* 0x000fe200008e0605 */
[----:B------:R-:W-:Y:S01]  /*333c0*/  LOP3.LUT R60, R61, 0x380, RZ, 0xc0, !PT ;  /* 0x000003803d3c7812 */ /* 0x000fe200078ec0ff */
[----:B------:R-:W0:Y:S01]  /*333d0*/  @P2 LDC R83, c[0x0][0xcec] ;  /* 0x00033b00ff532b82 */ /* 0x000e220000000800 */
[----:B------:R-:W-:Y:S01]  /*333e0*/  IADD3 R65, P1, R4, 0xd000, RZ ;  /* 0x0000d00004417810 */ /* 0x000fe20007f3e0ff */
[----:B------:R-:W-:Y:S01]  /*333f0*/  IMAD.WIDE.U32 R18, R166, UR4, R18 ;  /* 0x00000004a6127c25 */ /* 0x000fe2000f8e0012 */
[----:B------:R-:W-:Y:S01]  /*33400*/  SHF.R.U64 R8, R8, 0x3, RZ ;  /* 0x0000000308087819 */ /* 0x000fe200000012ff */
[----:B------:R-:W5:Y:S01]  /*33410*/  LD.E.128 R36, desc[UR44][R36.64] ;  /* 0x0000002c24247980 */ /* 0x000f62000c101d00 */
[----:B------:R-:W-:-:S02]  /*33420*/  SHF.R.U64 R60, R60, 0x3, RZ ;  /* 0x000000033c3c7819 */ /* 0x000fc400000012ff */
[----:B------:R-:W-:Y:S01]  /*33430*/  SHF.R.S32.HI R20, RZ, 0x1f, R21 ;  /* 0x0000001fff147819 */ /* 0x000fe20000011415 */
[----:B------:R-:W-:Y:S01]  /*33440*/  IMAD R19, R166, UR5, R19 ;  /* 0x00000005a6137c24 */ /* 0x000fe2000f8e0213 */
[----:B------:R-:W-:Y:S01]  /*33450*/  LOP3.LUT R64, R65, 0x380, RZ, 0xc0, !PT ;  /* 0x0000038041407812 */ /* 0x000fe200078ec0ff */
[----:B------:R-:W1:Y:S01]  /*33460*/  @P2 LDC R85, c[0x0][0xcf0] ;  /* 0x00033c00ff552b82 */ /* 0x000e620000000800 */
[----:B------:R-:W-:Y:S01]  /*33470*/  LOP3.LUT R8, R8, R9, RZ, 0x3c, !PT ;  /* 0x0000000908087212 */ /* 0x000fe200078e3cff */
[----:B------:R-:W-:Y:S01]  /*33480*/  ULDC.64 UR4, c[0x0][0xbf0] ;  /* 0x0002fc0000047ab9 */ /* 0x000fe20000000a00 */
[C---:B------:R-:W-:Y:S01]  /*33490*/  IADD3 R13, P4, R4.reuse, 0x2000, RZ ;  /* 0x00002000040d7810 */ /* 0x040fe20007f9e0ff */
[--C-:B------:R-:W-:Y:S01]  /*334a0*/  IMAD.X R9, RZ, RZ, R5.reuse, P3 ;  /* 0x000000ffff097224 */ /* 0x100fe200018e0605 */
[----:B------:R-:W-:Y:S01]  /*334b0*/  IADD3 R25, P5, R4, 0x3000, RZ ;  /* 0x0000300004197810 */ /* 0x000fe20007fbe0ff */
[----:B------:R-:W-:Y:S01]  /*334c0*/  IMAD R20, R20, UR4, RZ ;  /* 0x0000000414147c24 */ /* 0x000fe2000f8e02ff */
[----:B------:R-:W-:Y:S01]  /*334d0*/  IADD3 R29, P6, R4, 0x4000, RZ ;  /* 0x00004000041d7810 */ /* 0x000fe20007fde0ff */
[----:B------:R-:W5:Y:S01]  /*334e0*/  LD.E.128 R68, desc[UR44][R68.64] ;  /* 0x0000002c44447980 */ /* 0x000f62000c101d00 */
[----:B------:R-:W-:Y:S01]  /*334f0*/  LOP3.LUT R60, R60, R61, RZ, 0x3c, !PT ;  /* 0x0000003d3c3c7212 */ /* 0x000fe200078e3cff */
[----:B------:R-:W-:Y:S01]  /*33500*/  IMAD.X R61, RZ, RZ, R5, P0 ;  /* 0x000000ffff3d7224 */ /* 0x000fe200000e0605 */
[----:B------:R-:W-:-:S02]  /*33510*/  IADD3 R45, P3, R4, 0x8000, RZ ;  /* 0x00008000042d7810 */ /* 0x000fc40007f7e0ff */
[----:B------:R-:W-:Y:S02]  /*33520*/  SHF.R.U64 R64, R64, 0x3, RZ ;  /* 0x0000000340407819 */ /* 0x000fe400000012ff */
[----:B---3--:R-:W-:Y:S01]  /*33530*/  ISETP.GE.AND P0, PT, R187, R3, PT ;  /* 0x00000003bb00720c */ /* 0x008fe20003f06270 */
[----:B------:R-:W-:Y:S01]  /*33540*/  IMAD R79, R21, UR5, R20 ;  /* 0x00000005154f7c24 */ /* 0x000fe2000f8e0214 */
[----:B------:R-:W-:Y:S01]  /*33550*/  LOP3.LUT R12, R13, 0x380, RZ, 0xc0, !PT ;  /* 0x000003800d0c7812 */ /* 0x000fe200078ec0ff */
[----:B------:R-:W-:Y:S01]  /*33560*/  IMAD.WIDE.U32 R18, R21, UR4, R18 ;  /* 0x0000000415127c25 */ /* 0x000fe2000f8e0012 */
[----:B------:R-:W-:Y:S01]  /*33570*/  LOP3.LUT R24, R25, 0x380, RZ, 0xc0, !PT ;  /* 0x0000038019187812 */ /* 0x000fe200078ec0ff */
[----:B------:R-:W-:Y:S01]  /*33580*/  ULDC.64 UR4, c[0x0][0xbe0] ;  /* 0x0002f80000047ab9 */ /* 0x000fe20000000a00 */
[----:B------:R-:W-:Y:S01]  /*33590*/  LOP3.LUT R28, R29, 0x380, RZ, 0xc0, !PT ;  /* 0x000003801d1c7812 */ /* 0x000fe200078ec0ff */
[----:B------:R-:W5:Y:S01]  /*335a0*/  LD.E.128 R60, desc[UR44][R60.64] ;  /* 0x0000002c3c3c7980 */ /* 0x000f62000c101d00 */
[----:B------:R-:W-:-:S02]  /*335b0*/  LOP3.LUT R44, R45, 0x380, RZ, 0xc0, !PT ;  /* 0x000003802d2c7812 */ /* 0x000fc400078ec0ff */
[----:B------:R-:W-:Y:S01]  /*335c0*/  LOP3.LUT R64, R64, R65, RZ, 0x3c, !PT ;  /* 0x0000004140407212 */ /* 0x000fe200078e3cff */
[----:B------:R-:W-:Y:S01]  /*335d0*/  IMAD.X R65, RZ, RZ, R5, P1 ;  /* 0x000000ffff417224 */ /* 0x000fe200008e0605 */
[----:B------:R-:W-:Y:S02]  /*335e0*/  SEL R21, RZ, 0xffffffff, P0 ;  /* 0xffffffffff157807 */ /* 0x000fe40000000000 */
[----:B------:R-:W-:Y:S02]  /*335f0*/  SHF.R.U64 R12, R12, 0x3, RZ ;  /* 0x000000030c0c7819 */ /* 0x000fe400000012ff */
[----:B------:R-:W-:Y:S02]  /*33600*/  SHF.R.U64 R24, R24, 0x3, RZ ;  /* 0x0000000318187819 */ /* 0x000fe400000012ff */
[----:B------:R-:W-:Y:S02]  /*33610*/  SHF.R.U64 R28, R28, 0x3, RZ ;  /* 0x000000031c1c7819 */ /* 0x000fe400000012ff */
[----:B------:R-:W-:-:S02]  /*33620*/  ISETP.GE.AND P1, PT, R190, R3, PT ;  /* 0x00000003be00720c */ /* 0x000fc40003f26270 */
[----:B------:R-:W-:Y:S01]  /*33630*/  SHF.R.U64 R44, R44, 0x3, RZ ;  /* 0x000000032c2c7819 */ /* 0x000fe200000012ff */
[----:B------:R-:W-:Y:S01]  /*33640*/  IMAD.SHL.U32 R21, R21, 0x2, RZ ;  /* 0x0000000215157824 */ /* 0x000fe200078e00ff */
[----:B------:R-:W-:Y:S01]  /*33650*/  LOP3.LUT R12, R12, R13, RZ, 0x3c, !PT ;  /* 0x0000000d0c0c7212 */ /* 0x000fe200078e3cff */
[--C-:B------:R-:W-:Y:S01]  /*33660*/  IMAD.X R13, RZ, RZ, R5.reuse, P4 ;  /* 0x000000ffff0d7224 */ /* 0x100fe200020e0605 */
[----:B------:R-:W-:Y:S01]  /*33670*/  LOP3.LUT R24, R24, R25, RZ, 0x3c, !PT ;  /* 0x0000001918187212 */ /* 0x000fe200078e3cff */
[--C-:B------:R-:W-:Y:S01]  /*33680*/  IMAD.X R25, RZ, RZ, R5.reuse, P5 ;  /* 0x000000ffff197224 */ /* 0x100fe200028e0605 */
[----:B------:R-:W-:Y:S01]  /*33690*/  LOP3.LUT R28, R28, R29, RZ, 0x3c, !PT ;  /* 0x0000001d1c1c7212 */ /* 0x000fe200078e3cff */
[----:B------:R-:W-:Y:S01]  /*336a0*/  IMAD.X R29, RZ, RZ, R5, P6 ;  /* 0x000000ffff1d7224 */ /* 0x000fe200030e0605 */
[----:B------:R-:W-:Y:S02]  /*336b0*/  SEL R20, RZ, 0x1, P1 ;  /* 0x00000001ff147807 */ /* 0x000fe40000800000 */
[----:B------:R-:W-:Y:S01]  /*336c0*/  LOP3.LUT R11, R4, 0x380, RZ, 0xc0, !PT ;  /* 0x00000380040b7812 */ /* 0x000fe200078ec0ff */
[----:B------:R-:W-:Y:S01]  /*336d0*/  IMAD.IADD R19, R19, 0x1, R79 ;  /* 0x0000000113137824 */ /* 0x000fe200078e024f */
[----:B------:R-:W-:Y:S01]  /*336e0*/  LOP3.LUT R44, R44, R45, RZ, 0x3c, !PT ;  /* 0x0000002d2c2c7212 */ /* 0x000fe200078e3cff */
[----:B------:R-:W-:Y:S01]  /*336f0*/  IMAD.X R45, RZ, RZ, R5, P3 ;  /* 0x000000ffff2d7224 */ /* 0x000fe200018e0605 */
[----:B------:R-:W-:Y:S01]  /*33700*/  ISETP.GE.AND P0, PT, R186, R3, PT ;  /* 0x00000003ba00720c */ /* 0x000fe20003f06270 */
[----:B------:R-:W5:Y:S01]  /*33710*/  LD.E.128 R12, desc[UR44][R12.64] ;  /* 0x0000002c0c0c7980 */ /* 0x000f62000c101d00 */
[----:B------:R-:W-:-:S02]  /*33720*/  IADD3 R49, P4, R4, 0x9000, RZ ;  /* 0x0000900004317810 */ /* 0x000fc40007f9e0ff */
[C---:B------:R-:W-:Y:S01]  /*33730*/  IADD3 R53, P5, R4.reuse, 0xa000, RZ ;  /* 0x0000a00004357810 */ /* 0x040fe20007fbe0ff */
[----:B------:R-:W5:Y:S01]  /*33740*/  LD.E.128 R24, desc[UR44][R24.64] ;  /* 0x0000002c18187980 */ /* 0x000f62000c101d00 */
[C---:B------:R-:W-:Y:S02]  /*33750*/  IADD3 R57, P6, R4.reuse, 0xb000, RZ ;  /* 0x0000b00004397810 */ /* 0x040fe40007fde0ff */
[----:B------:R-:W-:Y:S01]  /*33760*/  IADD3 R7, P3, R4, 0xf000, RZ ;  /* 0x0000f00004077810 */ /* 0x000fe20007f7e0ff */
[----:B------:R-:W5:Y:S01]  /*33770*/  LD.E.128 R28, desc[UR44][R28.64] ;  /* 0x0000002c1c1c7980 */ /* 0x000f62000c101d00 */
[----:B------:R-:W-:Y:S02]  /*33780*/  LOP3.LUT R48, R49, 0x380, RZ, 0xc0, !PT ;  /* 0x0000038031307812 */ /* 0x000fe400078ec0ff */
[----:B------:R-:W-:Y:S01]  /*33790*/  LOP3.LUT R52, R53, 0x380, RZ, 0xc0, !PT ;  /* 0x0000038035347812 */ /* 0x000fe200078ec0ff */
[----:B------:R-:W-:Y:S01]  /*337a0*/  IMAD.X R73, RZ, RZ, R5, P3 ;  /* 0x000000ffff497224 */ /* 0x000fe200018e0605 */
[----:B------:R-:W-:Y:S01]  /*337b0*/  LOP3.LUT R56, R57, 0x380, RZ, 0xc0, !PT ;  /* 0x0000038039387812 */ /* 0x000fe200078ec0ff */
[----:B------:R-:W5:Y:S01]  /*337c0*/  LD.E.128 R44, desc[UR44][R44.64] ;  /* 0x0000002c2c2c7980 */ /* 0x000f62000c101d00 */
[----:B------:R-:W-:-:S02]  /*337d0*/  LOP3.LUT R6, R7, 0x380, RZ, 0xc0, !PT ;  /* 0x0000038007067812 */ /* 0x000fc400078ec0ff */
[----:B------:R-:W-:Y:S01]  /*337e0*/  ISETP.GE.AND P1, PT, R185, R3, PT ;  /* 0x00000003b900720c */ /* 0x000fe20003f26270 */
[----:B------:R-:W5:Y:S01]  /*337f0*/  LD.E.128 R64, desc[UR44][R64.64] ;  /* 0x0000002c40407980 */ /* 0x000f62000c101d00 */
[----:B------:R-:W-:Y:S02]  /*33800*/  SHF.R.U64 R48, R48, 0x3, RZ ;  /* 0x0000000330307819 */ /* 0x000fe400000012ff */
[----:B------:R-:W-:Y:S02]  /*33810*/  SHF.R.U64 R52, R52, 0x3, RZ ;  /* 0x0000000334347819 */ /* 0x000fe400000012ff */
[----:B------:R-:W-:Y:S02]  /*33820*/  SHF.R.U64 R56, R56, 0x3, RZ ;  /* 0x0000000338387819 */ /* 0x000fe400000012ff */
[----:B------:R-:W-:Y:S02]  /*33830*/  SHF.R.U64 R11, R11, 0x3, RZ ;  /* 0x000000030b0b7819 */ /* 0x000fe400000012ff */
[----:B------:R-:W-:-:S02]  /*33840*/  SHF.R.U64 R6, R6, 0x3, RZ ;  /* 0x0000000306067819 */ /* 0x000fc400000012ff */
        /* <DEDUP_REMOVED lines=8> */
[----:B------:R-:W-:-:S03]  /*338d0*/  LOP3.LUT R72, R6, R7, RZ, 0x3c, !PT ;  /* 0x0000000706487212 */ /* 0x000fc600078e3cff */
[----:B------:R-:W5:Y:S04]  /*338e0*/  LD.E.128 R8, desc[UR44][R8.64] ;  /* 0x0000002c08087980 */ /* 0x000f68000c101d00 */
        /* <DEDUP_REMOVED lines=9> */
[----:B---3--:R-:W3:Y:S01]  /*33980*/  FENCE.VIEW.ASYNC.S ;  /* 0x00000000000073c6 */ /* 0x008ee20000000000 */
[----:B------:R-:W-:Y:S01]  /*33990*/  BSSY B1, `(.L_x_6805) ;  /* 0x0000053000017945 */ /* 0x000fe20003800000 */
[----:B--2---:R-:W-:Y:S01]  /*339a0*/  IMAD R77, R76, 0x20, R228 ;  /* 0x000000204c4d7824 */ /* 0x004fe200078e02e4 */
[----:B------:R-:W-:-:S03]  /*339b0*/  LOP3.LUT R76, R21, 0x2, R20, 0xe2, !PT ;  /* 0x00000002154c7812 */ /* 0x000fc600078ee214 */
[----:B------:R-:W-:Y:S01]  /*339c0*/  IMAD.IADD R80, R164, 0x1, R77 ;  /* 0x00000001a4507824 */ /* 0x000fe200078e024d */
[----:B------:R-:W-:-:S03]  /*339d0*/  SEL R77, RZ, 0xffffffff, P0 ;  /* 0xffffffffff4d7807 */ /* 0x000fc60000000000 */
[----:B0-----:R-:W-:-:S04]  /*339e0*/  @P2 IMAD.HI.U32 R20, R80, R83, RZ ;  /* 0x0000005350142227 */ /* 0x001fc800078e00ff */
[----:B------:R-:W-:Y:S01]  /*339f0*/  IMAD.MOV.U32 R21, RZ, RZ, R80 ;  /* 0x000000ffff157224 */ /* 0x000fe200078e0050 */
[----:B-1----:R-:W-:Y:S01]  /*33a00*/  @P2 SHF.R.U32.HI R21, RZ, R85, R20 ;  /* 0x00000055ff152219 */ /* 0x002fe20000011614 */
[----:B------:R-:W-:Y:S01]  /*33a10*/  IMAD.SHL.U32 R77, R77, 0x4, RZ ;  /* 0x000000044d4d7824 */ /* 0x000fe200078e00ff */
[----:B------:R-:W-:Y:S02]  /*33a20*/  SEL R20, RZ, 0xffffffff, P1 ;  /* 0xffffffffff147807 */ /* 0x000fe40000800000 */
[----:B------:R-:W-:Y:S02]  /*33a30*/  ISETP.GE.AND P0, PT, R184, R3, PT ;  /* 0x00000003b800720c */ /* 0x000fe40003f06270 */
[----:B------:R-:W-:Y:S01]  /*33a40*/  LOP3.LUT R76, R77, 0x4, R76, 0xe2, !PT ;  /* 0x000000044d4c7812 */ /* 0x000fe200078ee24c */
[--C-:B------:R-:W-:Y:S01]  /*33a50*/  IMAD.MOV R77, RZ, RZ, -R21.reuse ;  /* 0x000000ffff4d7224 */ /* 0x100fe200078e0a15 */
[----:B------:R-:W-:Y:S01]  /*33a60*/  SHF.R.S32.HI R78, RZ, 0x1f, R21 ;  /* 0x0000001fff4e7819 */ /* 0x000fe20000011415 */
[----:B------:R-:W-:Y:S01]  /*33a70*/  IMAD.SHL.U32 R79, R20, 0x8, RZ ;  /* 0x00000008144f7824 */ /* 0x000fe200078e00ff */
[----:B------:R-:W-:Y:S01]  /*33a80*/  SEL R20, RZ, 0xffffffff, P0 ;  /* 0xffffffffff147807 */ /* 0x000fe20000000000 */
[----:B------:R-:W-:Y:S01]  /*33a90*/  IMAD R77, R81, R77, R80 ;  /* 0x0000004d514d7224 */ /* 0x000fe200078e0250 */
[----:B------:R-:W-:Y:S01]  /*33aa0*/  ISETP.GE.AND P0, PT, R167, R3, PT ;  /* 0x00000003a700720c */ /* 0x000fe20003f06270 */
[----:B------:R-:W-:Y:S01]  /*33ab0*/  IMAD R78, R78, UR4, RZ ;  /* 0x000000044e4e7c24 */ /* 0x000fe2000f8e02ff */
[----:B------:R-:W-:Y:S01]  /*33ac0*/  LOP3.LUT R76, R79, 0x8, R76, 0xe2, !PT ;  /* 0x000000084f4c7812 */ /* 0x000fe200078ee24c */
[----:B------:R-:W-:Y:S01]  /*33ad0*/  IMAD.SHL.U32 R83, R20, 0x10, RZ ;  /* 0x0000001014537824 */ /* 0x000fe200078e00ff */
[----:B------:R-:W-:Y:S01]  /*33ae0*/  SEL R20, RZ, 0xffffffff, P0 ;  /* 0xffffffffff147807 */ /* 0x000fe20000000000 */
[----:B------:R-:W-:-:S02]  /*33af0*/  IMAD R79, R21, UR5, R78 ;  /* 0x00000005154f7c24 */ /* 0x000fc4000f8e024e */
[----:B------:R-:W-:Y:S01]  /*33b00*/  IMAD.WIDE.U32 R18, R21, UR4, R18 ;  /* 0x0000000415127c25 */ /* 0x000fe2000f8e0012 */
[----:B------:R-:W-:Y:S01]  /*33b10*/  SHF.R.S32.HI R21, RZ, 0x1f, R77 ;  /* 0x0000001fff157819 */ /* 0x000fe2000001144d */
[----:B------:R-:W-:Y:S01]  /*33b20*/  ULDC.64 UR4, c[0x0][0xbd8] ;  /* 0x0002f60000047ab9 */ /* 0x000fe20000000a00 */
[----:B------:R-:W-:Y:S01]  /*33b30*/  LOP3.LUT R76, R83, 0x10, R76, 0xe2, !PT ;  /* 0x00000010534c7812 */ /* 0x000fe200078ee24c */
[----:B------:R-:W-:Y:S01]  /*33b40*/  IMAD.SHL.U32 R83, R20, 0x20, RZ ;  /* 0x0000002014537824 */ /* 0x000fe200078e00ff */
[----:B------:R-:W-:Y:S01]  /*33b50*/  ISETP.GE.AND P0, PT, R192, R3, PT ;  /* 0x00000003c000720c */ /* 0x000fe20003f06270 */
[----:B------:R-:W-:Y:S02]  /*33b60*/  IMAD R81, R0, R81, RZ ;  /* 0x0000005100517224 */ /* 0x000fe400078e02ff */
[----:B------:R-:W-:Y:S02]  /*33b70*/  IMAD.IADD R19, R19, 0x1, R79 ;  /* 0x0000000113137824 */ /* 0x000fe400078e024f */
[----:B------:R-:W-:-:S02]  /*33b80*/  IMAD R0, R21, UR4, RZ ;  /* 0x0000000415007c24 */ /* 0x000fc4000f8e02ff */
[----:B------:R-:W-:Y:S01]  /*33b90*/  IMAD.IADD R164, R228, 0x1, R164 ;  /* 0x00000001e4a47824 */ /* 0x000fe200078e02a4 */
[----:B------:R-:W-:Y:S01]  /*33ba0*/  LOP3.LUT R76, R83, 0x20, R76, 0xe2, !PT ;  /* 0x00000020534c7812 */ /* 0x000fe200078ee24c */
[C---:B------:R-:W-:Y:S01]  /*33bb0*/  IMAD R79, R77.reuse, UR5, R0 ;  /* 0x000000054d4f7c24 */ /* 0x040fe2000f8e0200 */
[----:B------:R-:W-:Y:S01]  /*33bc0*/  SEL R21, RZ, 0x40, P0 ;  /* 0x00000040ff157807 */ /* 0x000fe20000000000 */
[----:B------:R-:W-:Y:S01]  /*33bd0*/  IMAD.WIDE.U32 R18, R77, UR4, R18 ;  /* 0x000000044d127c25 */ /* 0x000fe2000f8e0012 */
[----:B------:R-:W-:Y:S01]  /*33be0*/  ISETP.GE.AND P1, PT, R164, R81, PT ;  /* 0x00000051a400720c */ /* 0x000fe20003f26270 */
[----:B------:R-:W-:Y:S01]  /*33bf0*/  ULDC.64 UR4, c[0x0][0xb80] ;  /* 0x0002e00000047ab9 */ /* 0x000fe20000000a00 */
[----:B------:R-:W-:Y:S01]  /*33c00*/  LOP3.LUT R78, R76, R21, RZ, 0xfc, !PT ;  /* 0x000000154c4e7212 */ /* 0x000fe200078efcff */
[----:B------:R-:W-:Y:S01]  /*33c10*/  VIADD R0, R2, 0x38820 ;  /* 0x0003882002007836 */ /* 0x000fe20000000000 */
[----:B------:R-:W-:Y:S01]  /*33c20*/  ISETP.GE.AND P0, PT, R191, R3, PT ;  /* 0x00000003bf00720c */ /* 0x000fe20003f06270 */
[----:B------:R-:W-:Y:S01]  /*33c30*/  IMAD.IADD R21, R19, 0x1, R79 ;  /* 0x0000000113157824 */ /* 0x000fe200078e024f */
[----:B------:R-:W-:-:S02]  /*33c40*/  LEA R79, P2, R18, UR4, 0x1 ;  /* 0x00000004124f7c11 */ /* 0x000fc4000f8408ff */
[----:B------:R-:W-:Y:S02]  /*33c50*/  PRMT R0, RZ, 0x654, R0 ;  /* 0x00000654ff007816 */ /* 0x000fe40000000000 */
[----:B------:R-:W-:Y:S02]  /*33c60*/  SEL R19, RZ, 0x80, P0 ;  /* 0x00000080ff137807 */ /* 0x000fe40000000000 */
[----:B------:R-:W-:Y:S01]  /*33c70*/  LEA.HI.X R80, R18, UR5, R21, 0x1, P2 ;  /* 0x0000000512507c11 */ /* 0x000fe200090f0c15 */
[----:B---3--:R0:W-:Y:S01]  /*33c80*/  SYNCS.ARRIVE.TRANS64.RED.A1T0 RZ, [R0+URZ], RZ ;  /* 0x000000ff00ff79a7 */ /* 0x0081e2000810043f */
[----:B------:R1:W2:Y:S01]  /*33c90*/  SHFL.IDX PT, R18, R79, RZ, 0x181f ;  /* 0x00181fff4f127589 */ /* 0x0002a200000e0000 */
[----:B0-----:R-:W-:-:S03]  /*33ca0*/  LOP3.LUT R0, R78, R19, RZ, 0xfc, !PT ;  /* 0x000000134e007212 */ /* 0x001fc600078efcff */
[----:B------:R1:W0:Y:S01]  /*33cb0*/  SHFL.IDX PT, R19, R80, RZ, 0x181f ;  /* 0x00181fff50137589 */ /* 0x00022200000e0000 */
[----:B------:R-:W-:Y:S05]  /*33cc0*/  @P1 BRA `(.L_x_6806) ;  /* 0x00000000007c1947 */ /* 0x000fea0003800000 */
[-C--:B------:R-:W-:Y:S02]  /*33cd0*/  ISETP.GE.AND P1, PT, R187, R3.reuse, PT ;  /* 0x00000003bb00720c */ /* 0x080fe40003f26270 */
[-C--:B------:R-:W-:Y:S02]  /*33ce0*/  ISETP.GE.AND P0, PT, R190, R3.reuse, PT ;  /* 0x00000003be00720c */ /* 0x080fe40003f06270 */
[-C--:B------:R-:W-:Y:S02]  /*33cf0*/  ISETP.GE.AND P5, PT, R186, R3.reuse, PT ;  /* 0x00000003ba00720c */ /* 0x080fe40003fa6270 */
[----:B------:R-:W-:-:S07]  /*33d00*/  ISETP.GE.AND P3, PT, R185, R3, PT ;  /* 0x00000003b900720c */ /* 0x000fce0003f66270 */
[C---:B--2---:R-:W-:Y:S02]  /*33d10*/  @!P1 LEA R20, P2, R187.reuse, R18, 0x1 ;  /* 0x00000012bb149211 */ /* 0x044fe400078408ff */
[----:B0-----:R-:W-:Y:S02]  /*33d20*/  @!P0 IMAD.WIDE R76, R190, 0x2, R18 ;  /* 0x00000002be4c8825 */ /* 0x001fe400078e0212 */
[----:B------:R-:W-:Y:S02]  /*33d30*/  @!P1 LEA.HI.X R21, R187, R19, R235, 0x1, P2 ;  /* 0x00000013bb159211 */ /* 0x000fe400010f0ceb */
[----:B------:R-:W-:Y:S01]  /*33d40*/  ISETP.GE.AND P2, PT, R184, R3, PT ;  /* 0x00000003b800720c */ /* 0x000fe20003f46270 */
[----:B-----5:R0:W-:Y:S01]  /*33d50*/  @!P0 ST.E.128 desc[UR44][R76.64], R4 ;  /* 0x000000044c008985 */ /* 0x0201e2000c101d2c */
[----:B------:R-:W-:-:S03]  /*33d60*/  LOP3.LUT P0, RZ, R78, 0x40, RZ, 0xc0, !PT ;  /* 0x000000404eff7812 */ /* 0x000fc6000780c0ff */
[----:B------:R2:W-:Y:S01]  /*33d70*/  @!P1 ST.E.128 desc[UR44][R20.64], R12 ;  /* 0x0000000c14009985 */ /* 0x0005e2000c101d2c */
[----:B------:R-:W-:Y:S02]  /*33d80*/  ISETP.GE.AND P1, PT, R167, R3, PT ;  /* 0x00000003a700720c */ /* 0x000fe40003f26270 */
[CC--:B0-----:R-:W-:Y:S02]  /*33d90*/  @!P5 LEA R4, P4, R186.reuse, R18.reuse, 0x1 ;  /* 0x00000012ba04d211 */ /* 0x0c1fe400078808ff */
[CC--:B------:R-:W-:Y:S02]  /*33da0*/  @!P3 LEA R6, P6, R185.reuse, R18.reuse, 0x1 ;  /* 0x00000012b906b211 */ /* 0x0c0fe400078c08ff */
[-C--:B------:R-:W-:Y:S02]  /*33db0*/  @!P5 LEA.HI.X R5, R186, R19.reuse, R234, 0x1, P4 ;  /* 0x00000013ba05d211 */ /* 0x080fe400020f0cea */
[----:B------:R-:W-:Y:S02]  /*33dc0*/  LOP3.LUT P4, RZ, R0, 0x80, RZ, 0xc0, !PT ;  /* 0x0000008000ff7812 */ /* 0x000fe4000788c0ff */
[----:B------:R-:W-:Y:S01]  /*33dd0*/  @!P3 LEA.HI.X R7, R185, R19, R233, 0x1, P6 ;  /* 0x00000013b907b211 */ /* 0x000fe200030f0ce9 */
[----:B------:R0:W-:Y:S02]  /*33de0*/  @!P5 ST.E.128 desc[UR44][R4.64], R28 ;  /* 0x0000001c0400d985 */ /* 0x0001e4000c101d2c */
[----:B--2---:R-:W-:-:S02]  /*33df0*/  @!P1 LEA R12, P6, R167, R18, 0x1 ;  /* 0x00000012a70c9211 */ /* 0x004fc400078c08ff */
[----:B------:R2:W-:Y:S02]  /*33e00*/  @!P3 ST.E.128 desc[UR44][R6.64], R36 ;  /* 0x000000240600b985 */ /* 0x0005e4000c101d2c */
[-C--:B------:R-:W-:Y:S02]  /*33e10*/  @!P1 LEA.HI.X R13, R167, R19.reuse, R231, 0x1, P6 ;  /* 0x00000013a70d9211 */ /* 0x080fe400030f0ce7 */
[-C--:B0-----:R-:W-:Y:S02]  /*33e20*/  @!P2 LEA R4, P5, R184, R18.reuse, 0x1 ;  /* 0x00000012b804a211 */ /* 0x081fe400078a08ff */
        /* <DEDUP_REMOVED lines=9> */
.L_x_6806:
[----:B------:R-:W-:Y:S05]  /*33ec0*/  BSYNC B1 ;  /* 0x0000000000017941 */ /* 0x000fea0003800000 */
.L_x_6805:
[----:B---3-5:R-:W-:Y:S01]  /*33ed0*/  VIADD R6, R164, 0x20 ;  /* 0x00000020a4067836 */ /* 0x028fe20000000000 */
[----:B------:R3:W4:Y:S04]  /*33ee0*/  SHFL.IDX PT, R5, R80, 0x1, 0x181f ;  /* 0x00381f0050057f89 */ /* 0x00072800000e0000 */
[----:B------:R-:W-:Y:S01]  /*33ef0*/  ISETP.GE.AND P0, PT, R6, R81, PT ;  /* 0x000000510600720c */ /* 0x000fe20003f06270 */
[----:B------:R3:W0:-:S12]  /*33f00*/  SHFL.IDX PT, R4, R79, 0x1, 0x181f ;  /* 0x00381f004f047f89 */ /* 0x00061800000e0000 */
[----:B---3--:R-:W-:Y:S05]  /*33f10*/  @P0 BRA `(.L_x_6807) ;  /* 0x0000002800940947 */ /* 0x008fea0003800000 */
[-C--:B------:R-:W-:Y:S02]  /*33f20*/  ISETP.GE.AND P6, PT, R190, R3.reuse, PT ;  /* 0x00000003be00720c */ /* 0x080fe40003fc6270 */
[-C--:B------:R-:W-:Y:S02]  /*33f30*/  ISETP.GE.AND P5, PT, R187, R3.reuse, PT ;  /* 0x00000003bb00720c */ /* 0x080fe40003fa6270 */
[-C--:B------:R-:W-:Y:S02]  /*33f40*/  ISETP.GE.AND P3, PT, R186, R3.reuse, PT ;  /* 0x00000003ba00720c */ /* 0x080fe40003f66270 */
[-C--:B------:R-:W-:Y:S02]  /*33f50*/  ISETP.GE.AND P2, PT, R185, R3.reuse, PT ;  /* 0x00000003b900720c */ /* 0x080fe40003f46270 */
[-C--:B------:R-:W-:Y:S02]  /*33f60*/  ISETP.GE.AND P1, PT, R184, R3.reuse, PT ;  /* 0x00000003b800720c */ /* 0x080fe40003f26270 */
[----:B------:R-:W-:-:S03]  /*33f70*/  ISETP.GE.AND P0, PT, R167, R3, PT ;  /* 0x00000003a700720c */ /* 0x000fc60003f06270 */
[----:B0---4-:R-:W-:Y:S02]  /*33f80*/  @!P6 IMAD.WIDE R6, R190, 0x2, R4 ;  /* 0x00000002be06e825 */ /* 0x011fe400078e0204 */
[----:B------:R-:W-:-:S03]  /*33f90*/  @!P5 LEA R12, P4, R187, R4, 0x1 ;  /* 0x00000004bb0cd211 */ /* 0x000fc600078808ff */
[----:B------:R0:W-:Y:S01]  /*33fa0*/  @!P6 ST.E.128 desc[UR44][R6.64], R8 ;  /* 0x000000080600e985 */ /* 0x0001e2000c101d2c */
[----:B------:R-:W-:Y:S02]  /*33fb0*/  @!P5 LEA.HI.X R13, R187, R5, R235, 0x1, P4 ;  /* 0x00000005bb0dd211 */ /* 0x000fe400020f0ceb */
[----:B------:R-:W-:-:S03]  /*33fc0*/  LOP3.LUT P4, RZ, R78, 0x40, RZ, 0xc0, !PT ;  /* 0x000000404eff7812 */ /* 0x000fc6000788c0ff */
[----:B------:R3:W-:Y:S01]  /*33fd0*/  @!P5 ST.E.128 desc[UR44][R12.64], R24 ;  /* 0x000000180c00d985 */ /* 0x0007e2000c101d2c */
[CC--:B0-----:R-:W-:Y:S02]  /*33fe0*/  @!P3 LEA R6, P6, R186.reuse, R4.reuse, 0x1 ;  /* 0x00000004ba06b211 */ /* 0x0c1fe400078c08ff */
[C---:B------:R-:W-:Y:S02]  /*33ff0*/  @!P2 LEA R8, P5, R185.reuse, R4, 0x1 ;  /* 0x00000004b908a211 */ /* 0x040fe400078a08ff */
[-C--:B------:R-:W-:Y:S02]  /*34000*/  @!P3 LEA.HI.X R7, R186, R5.reuse, R234, 0x1, P6 ;  /* 0x00000005ba07b211 */ /* 0x080fe400030f0cea */
[----:B------:R-:W-:-:S03]  /*34010*/  @!P2 LEA.HI.X R9, R185, R5, R233, 0x1, P5 ;  /* 0x00000005b909a211 */ /* 0x000fc600028f0ce9 */
[CC--:B---3--:R-:W-:Y:S01]  /*34020*/  @P4 LEA R12, P5, R192.reuse, R4.reuse, 0x1 ;  /* 0x00000004c00c4211 */ /* 0x0c8fe200078a08ff */
[----:B------:R0:W-:Y:S01]  /*34030*/  @!P3 ST.E.128 desc[UR44][R6.64], R32 ;  /* 0x000000200600b985 */ /* 0x0001e2000c101d2c */
[CC--:B------:R-:W-:Y:S02]  /*34040*/  @!P0 LEA R10, P3, R167.reuse, R4.reuse, 0x1 ;  /* 0x00000004a70a8211 */ /* 0x0c0fe400078608ff */
[-C--:B------:R-:W-:Y:S01]  /*34050*/  @P4 LEA.HI.X R13, R192, R5.reuse, R230, 0x1, P5 ;  /* 0x00000005c00d4211 */ /* 0x080fe200028f0ce6 */
[----:B------:R3:W-:Y:S01]  /*34060*/  @!P2 ST.E.128 desc[UR44][R8.64], R40 ;  /* 0x000000280800a985 */ /* 0x0007e2000c101d2c */
[----:B------:R-:W-:Y:S02]  /*34070*/  @!P0 LEA.HI.X R11, R167, R5, R231, 0x1, P3 ;  /* 0x00000005a70b8211 */ /* 0x000fe400018f0ce7 */
[----:B0-----:R-:W-:-:S04]  /*34080*/  @!P1 LEA R6, P6, R184, R4, 0x1 ;  /* 0x00000004b8069211 */ /* 0x001fc800078c08ff */
[----:B------:R-:W-:-:S05]  /*34090*/  @!P1 LEA.HI.X R7, R184, R5, R232, 0x1, P6 ;  /* 0x00000005b8079211 */ /* 0x000fca00030f0ce8 */
        /* <DEDUP_REMOVED lines=9> */
.L_x_6804:
[----:B01----:R-:W2:Y:S01]  /*34130*/  LDL R7, [R1+0x434] ;  /* 0x0004340001077983 */ /* 0x003ea20000100800 */
[----:B------:R-:W-:Y:S01]  /*34140*/  ULDC.64 UR4, c[0x0][0xc08] ;  /* 0x0003020000047ab9 */ /* 0x000fe20000000a00 */
[----:B------:R-:W0:Y:S01]  /*34150*/  LDC R11, c[0x0][0xce8] ;  /* 0x00033a00ff0b7b82 */ /* 0x000e220000000800 */
[----:B------:R-:W-:Y:S01]  /*34160*/  IMAD R6, R3, UR4, RZ ;  /* 0x0000000403067c24 */ /* 0x000fe2000f8e02ff */
[----:B------:R1:W5:Y:S01]  /*34170*/  LDL R53, [R1+0x4c4] ;  /* 0x0004c40001357983 */ /* 0x0003620000100800 */
[C---:B------:R-:W-:Y:S01]  /*34180*/  IMAD.WIDE.U32 R4, R19.reuse, UR4, RZ ;  /* 0x0000000413047c25 */ /* 0x040fe2000f8e00ff */
[----:B------:R-:W-:Y:S02]  /*34190*/  ULDC.64 UR6, c[0x0][0xc30] ;  /* 0x00030c0000067ab9 */ /* 0x000fe40000000a00 */
[----:B------:R1:W5:Y:S01]  /*341a0*/  LDL R52, [R1+0x4c0] ;  /* 0x0004c00001347983 */ /* 0x0003620000100800 */
[----:B------:R-:W-:Y:S01]  /*341b0*/  IMAD R19, R19, UR5, R6 ;  /* 0x0000000513137c24 */ /* 0x000fe2000f8e0206 */
[----:B------:R-:W-:Y:S01]  /*341c0*/  ULDC.64 UR4, c[0x0][0xc38] ;  /* 0x00030e0000047ab9 */ /* 0x000fe20000000a00 */
[----:B------:R-:W-:Y:S01]  /*341d0*/  SHF.R.S32.HI R6, RZ, 0x1f, R21 ;  /* 0x0000001fff067819 */ /* 0x000fe20000011415 */
[----:B------:R1:W5:Y:S01]  /*341e0*/  LDL R51, [R1+0x4bc] ;  /* 0x0004bc0001337983 */ /* 0x0003620000100800 */
[----:B------:R-:W-:-:S03]  /*341f0*/  IMAD.IADD R5, R5, 0x1, R19 ;  /* 0x0000000105057824 */ /* 0x000fc600078e0213 */
[----:B------:R1:W5:Y:S01]  /*34200*/  LDL R50, [R1+0x4b8] ;  /* 0x0004b80001327983 */ /* 0x0003620000100800 */
[----:B------:R-:W-:-:S03]  /*34210*/  IMAD.WIDE.U32 R4, R166, UR4, R4 ;  /* 0x00000004a6047c25 */ /* 0x000fc6000f8e0004 */
[----:B------:R1:W5:Y:S01]  /*34220*/  LDL R49, [R1+0x4b4] ;  /* 0x0004b40001317983 */ /* 0x0003620000100800 */
[----:B------:R-:W-:Y:S01]  /*34230*/  IMAD R5, R166, UR5, R5 ;  /* 0x00000005a6057c24 */ /* 0x000fe2000f8e0205 */
[----:B------:R-:W-:Y:S02]  /*34240*/  ULDC.64 UR4, c[0x0][0xc40] ;  /* 0x0003100000047ab9 */ /* 0x000fe40000000a00 */
[----:B------:R1:W5:Y:S01]  /*34250*/  LDL R48, [R1+0x4b0] ;  /* 0x0004b00001307983 */ /* 0x0003620000100800 */
[----:B------:R-:W-:Y:S01]  /*34260*/  IMAD R6, R6, UR4, RZ ;  /* 0x0000000406067c24 */ /* 0x000fe2000f8e02ff */
[----:B0-----:R-:W-:Y:S02]  /*34270*/  ISETP.NE.AND P0, PT, R11, 0x1, PT ;  /* 0x000000010b00780c */ /* 0x001fe40003f05270 */
[----:B------:R1:W5:Y:S04]  /*34280*/  LDL R47, [R1+0x4ac] ;  /* 0x0004ac00012f7983 */ /* 0x0003680000100800 */
[----:B------:R1:W5:Y:S04]  /*34290*/  LDL R46, [R1+0x4a8] ;  /* 0x0004a800012e7983 */ /* 0x0003680000100800 */
[----:B------:R1:W5:Y:S03]  /*342a0*/  LDL R45, [R1+0x4a4] ;  /* 0x0004a400012d7983 */ /* 0x0003660000100800 */
[----:B------:R-:W0:Y:S01]  /*342b0*/  @P0 LDC R3, c[0x0][0xcec] ;  /* 0x00033b00ff030b82 */ /* 0x000e220000000800 */
[----:B------:R1:W5:Y:S04]  /*342c0*/  LDL R44, [R1+0x4a0] ;  /* 0x0004a000012c7983 */ /* 0x0003680000100800 */
[----:B------:R1:W5:Y:S03]  /*342d0*/  LDL R43, [R1+0x49c] ;  /* 0x00049c00012b7983 */ /* 0x0003660000100800 */
[----:B------:R-:W3:Y:S01]  /*342e0*/  @P0 LDC R9, c[0x0][0xcf0] ;  /* 0x00033c00ff090b82 */ /* 0x000ee20000000800 */
[----:B------:R1:W5:Y:S04]  /*342f0*/  LDL R42, [R1+0x498] ;  /* 0x00049800012a7983 */ /* 0x0003680000100800 */
        /* <DEDUP_REMOVED lines=18> */
[----:B------:R1:W5:Y:S01]  /*34420*/  LDL R19, [R1+0x44c] ;  /* 0x00044c0001137983 */ /* 0x0003620000100800 */
[----:B------:R-:W-:-:S04]  /*34430*/  IMAD.WIDE.U32 R4, R21, UR4, R4 ;  /* 0x0000000415047c25 */ /* 0x000fc8000f8e0004 */
[----:B------:R-:W-:Y:S01]  /*34440*/  IMAD R0, R0, R11, RZ ;  /* 0x0000000b00007224 */ /* 0x000fe200078e02ff */
[----:B------:R-:W-:Y:S01]  /*34450*/  BSSY B1, `(.L_x_6808) ;  /* 0x00000c4000017945 */ /* 0x000fe20003800000 */
[----:B--2---:R-:W-:Y:S02]  /*34460*/  IMAD.IADD R8, R7, 0x1, R164 ;  /* 0x0000000107087824 */ /* 0x004fe400078e02a4 */
[----:B------:R-:W-:Y:S01]  /*34470*/  IMAD R7, R21, UR5, R6 ;  /* 0x0000000515077c24 */ /* 0x000fe2000f8e0206 */
[----:B------:R-:W-:Y:S01]  /*34480*/  ULDC.64 UR4, c[0x0][0xc48] ;  /* 0x0003120000047ab9 */ /* 0x000fe20000000a00 */
[----:B0-----:R-:W-:-:S04]  /*34490*/  @P0 IMAD.HI.U32 R6, R8, R3, RZ ;  /* 0x0000000308060227 */ /* 0x001fc800078e00ff */
[----:B------:R-:W-:Y:S01]  /*344a0*/  IMAD.MOV.U32 R3, RZ, RZ, R8 ;  /* 0x000000ffff037224 */ /* 0x000fe200078e0008 */
[----:B---3--:R-:W-:Y:S01]  /*344b0*/  @P0 SHF.R.U32.HI R3, RZ, R9, R6 ;  /* 0x00000009ff030219 */ /* 0x008fe20000011606 */
        /* <DEDUP_REMOVED lines=13> */
[----:B------:R-:W-:Y:S02]  /*34590*/  IMAD.IADD R164, R160, 0x1, R164 ;  /* 0x00000001a0a47824 */ /* 0x000fe400078e02a4 */
[C---:B------:R-:W-:Y:S02]  /*345a0*/  IMAD R3, R9.reuse, UR5, R6 ;  /* 0x0000000509037c24 */ /* 0x040fe4000f8e0206 */
[----:B------:R-:W-:Y:S01]  /*345b0*/  IMAD.WIDE.U32 R8, R9, UR4, R4 ;  /* 0x0000000409087c25 */ /* 0x000fe2000f8e0004 */
[----:B------:R-:W-:Y:S01]  /*345c0*/  ISETP.GE.AND P0, PT, R164, R0, PT ;  /* 0x00000000a400720c */ /* 0x000fe20003f06270 */
[----:B------:R-:W-:-:S02]  /*345d0*/  ULDC.64 UR4, c[0x0][0xc00] ;  /* 0x0003000000047ab9 */ /* 0x000fc40000000a00 */
[----:B------:R-:W-:Y:S01]  /*345e0*/  IMAD.IADD R5, R9, 0x1, R3 ;  /* 0x0000000109057824 */ /* 0x000fe200078e0203 */
[----:B------:R-:W-:Y:S01]  /*345f0*/  LEA R3, P1, R8, UR4, 0x2 ;  /* 0x0000000408037c11 */ /* 0x000fe2000f8210ff */
[----:B------:R-:W-:-:S03]  /*34600*/  VIADD R4, R2, 0x38820 ;  /* 0x0003882002047836 */ /* 0x000fc60000000000 */
[----:B------:R-:W-:Y:S02]  /*34610*/  LEA.HI.X R8, R8, UR5, R5, 0x2, P1 ;  /* 0x0000000508087c11 */ /* 0x000fe400088f1405 */
[----:B------:R-:W-:Y:S01]  /*34620*/  PRMT R4, RZ, 0x654, R4 ;  /* 0x00000654ff047816 */ /* 0x000fe20000000004 */
[----:B------:R1:W0:Y:S03]  /*34630*/  SHFL.IDX PT, R9, R3, RZ, 0x1c1f ;  /* 0x001c1fff03097589 */ /* 0x00022600000e0000 */
[----:B------:R1:W-:Y:S01]  /*34640*/  SYNCS.ARRIVE.TRANS64.RED.A1T0 RZ, [R4+URZ], RZ ;  /* 0x000000ff04ff79a7 */ /* 0x0003e2000810043f */
[----:B------:R1:W2:Y:S01]  /*34650*/  SHFL.IDX PT, R10, R8, RZ, 0x1c1f ;  /* 0x001c1fff080a7589 */ /* 0x0002a200000e0000 */
[----:B------:R-:W-:Y:S05]  /*34660*/  @P0 BRA `(.L_x_6809) ;  /* 0x0000000800880947 */ /* 0x000fea0003800000 */
[----:B------:R-:W-:Y:S01]  /*34670*/  ULDC UR4, c[0x0][0xbc8] ;  /* 0x0002f20000047ab9 */ /* 0x000fe20000000800 */
[----:B------:R-:W3:Y:S01]  /*34680*/  LDL R18, [R1+0x448] ;  /* 0x0004480001127983 */ /* 0x000ee20000100800 */
[----:B------:R-:W-:-:S13]  /*34690*/  ISETP.GE.AND P0, PT, R161, UR4, PT ;  /* 0x00000004a1007c0c */ /* 0x000fda000bf06270 */
[----:B------:R-:W4:Y:S01]  /*346a0*/  @!P0 LDL.64 R6, [R1+0x230] ;  /* 0x0002300001068983 */ /* 0x000f220000100a00 */
[----:B------:R-:W-:Y:S02]  /*346b0*/  ISETP.GE.AND P1, PT, R225, UR4, PT ;  /* 0x00000004e1007c0c */ /* 0x000fe4000bf26270 */
[----:B01----:R-:W-:-:S04]  /*346c0*/  @!P0 LEA R4, P2, R161, R9, 0x2 ;  /* 0x00000009a1048211 */ /* 0x003fc800078410ff */
[----:B--2--5:R-:W-:-:S05]  /*346d0*/  @!P0 LEA.HI.X R5, R161, R10, R53, 0x2, P2 ;  /* 0x0000000aa1058211 */ /* 0x024fca00010f1435 */
[----:B----4-:R0:W-:Y:S04]  /*346e0*/  @!P0 ST.E.64 desc[UR44][R4.64], R6 ;  /* 0x0000000604008985 */ /* 0x0101e8000c101b2c */
[----:B0-----:R-:W2:Y:S01]  /*346f0*/  @!P1 LDL.64 R4, [R1+0x240] ;  /* 0x0002400001049983 */ /* 0x001ea20000100a00 */
[----:B------:R-:W-:Y:S02]  /*34700*/  ISETP.GE.AND P0, PT, R224, UR4, PT ;  /* 0x00000004e0007c0c */ /* 0x000fe4000bf06270 */
[----:B------:R-:W-:-:S04]  /*34710*/  @!P1 LEA R6, P2, R225, R9, 0x2 ;  /* 0x00000009e1069211 */ /* 0x000fc800078410ff */
[----:B------:R-:W-:-:S05]  /*34720*/  @!P1 LEA.HI.X R7, R225, R10, R52, 0x2, P2 ;  /* 0x0000000ae1079211 */ /* 0x000fca00010f1434 */
[----:B--2---:R0:W-:Y:S04]  /*34730*/  @!P1 ST.E.64 desc[UR44][R6.64], R4 ;  /* 0x0000000406009985 */ /* 0x0041e8000c101b2c */
        /* <DEDUP_REMOVED lines=145> */
[----:B------:R-:W2:Y:S01]  /*35050*/  @!P1 LDL.64 R12, [R1+0x420] ;  /* 0x00042000010c9983 */ /* 0x000ea20000100a00 */
[----:B------:R-:W-:-:S04]  /*35060*/  @!P1 LEA R14, P0, R226, R9, 0x2 ;  /* 0x00000009e20e9211 */ /* 0x000fc800078010ff */
[----:B---3--:R-:W-:-:S05]  /*35070*/  @!P1 LEA.HI.X R15, R226, R10, R18, 0x2, P0 ;  /* 0x0000000ae20f9211 */ /* 0x008fca00000f1412 */
[----:B--2---:R4:W-:Y:S04]  /*35080*/  @!P1 ST.E.64 desc[UR44][R14.64], R12 ;  /* 0x0000000c0e009985 */ /* 0x0049e8000c101b2c */
.L_x_6809:
[----:B------:R-:W-:Y:S05]  /*35090*/  BSYNC B1 ;  /* 0x0000000000017941 */ /* 0x000fea0003800000 */
.L_x_6808:
[----:B----4-:R-:W-:Y:S01]  /*350a0*/  VIADD R5, R164, 0x8 ;  /* 0x00000008a4057836 */ /* 0x010fe20000000000 */
[----:B------:R3:W4:Y:S04]  /*350b0*/  SHFL.IDX PT, R18, R8, 0x1, 0x1c1f ;  /* 0x003c1f0008127f89 */ /* 0x00072800000e0000 */
[----:B------:R-:W-:Y:S01]  /*350c0*/  ISETP.GE.AND P0, PT, R5, R0, PT ;  /* 0x000000000500720c */ /* 0x000fe20003f06270 */
[----:B------:R3:W0:-:S12]  /*350d0*/  SHFL.IDX PT, R20, R3, 0x1, 0x1c1f ;  /* 0x003c1f0003147f89 */ /* 0x00061800000e0000 */
[----:B---3--:R-:W-:Y:S05]  /*350e0*/  @P0 BRA `(.L_x_6807) ;  /* 0x0000001800200947 */ /* 0x008fea0003800000 */
[----:B------:R-:W3:Y:S02]  /*350f0*/  LDC R0, c[0x0][0xbc8] ;  /* 0x0002f200ff007b82 */ /* 0x000ee40000000800 */
[----:B---3--:R-:W-:-:S13]  /*35100*/  ISETP.GE.AND P1, PT, R161, R0, PT ;  /* 0x00000000a100720c */ /* 0x008fda0003f26270 */
[----:B------:R-:W3:Y:S01]  /*35110*/  @!P1 LDL.64 R14, [R1+0x238] ;  /* 0x00023800010e9983 */ /* 0x000ee20000100a00 */
[----:B------:R-:W-:Y:S02]  /*35120*/  ISETP.GE.AND P2, PT, R225, R0, PT ;  /* 0x00000000e100720c */ /* 0x000fe40003f46270 */
[----:B01----:R-:W-:-:S04]  /*35130*/  @!P1 LEA R8, P0, R161, R20, 0x2 ;  /* 0x00000014a1089211 */ /* 0x003fc800078010ff */
[----:B----45:R-:W-:-:S05]  /*35140*/  @!P1 LEA.HI.X R9, R161, R18, R53, 0x2, P0 ;  /* 0x00000012a1099211 */ /* 0x030fca00000f1435 */
[----:B---3--:R0:W-:Y:S04]  /*35150*/  @!P1 ST.E.64 desc[UR44][R8.64], R14 ;  /* 0x0000000e08009985 */ /* 0x0081e8000c101b2c */
[----:B------:R-:W3:Y:S01]  /*35160*/  @!P2 LDL.64 R4, [R1+0x248] ;  /* 0x000248000104a983 */ /* 0x000ee20000100a00 */
[----:B------:R-:W-:Y:S02]  /*35170*/  ISETP.GE.AND P1, PT, R224, R0, PT ;  /* 0x00000000e000720c */ /* 0x000fe40003f26270 */
[----:B--2---:R-:W-:-:S04]  /*35180*/  @!P2 LEA R10, P0, R225, R20, 0x2 ;  /* 0x00000014e10aa211 */ /* 0x004fc800078010ff */
[----:B------:R-:W-:-:S05]  /*35190*/  @!P2 LEA.HI.X R11, R225, R18, R52, 0x2, P0 ;  /* 0x00000012e10ba211 */ /* 0x000fca00000f1434 */
[----:B---3--:R1:W-:Y:S04]  /*351a0*/  @!P2 ST.E.64 desc[UR44][R10.64], R4 ;  /* 0x000000040a00a985 */ /* 0x0083e8000c101b2c */
[----:B------:R-:W2:Y:S01]  /*351b0*/  @!P1 LDL.64 R6, [R1+0x258] ;  /* 0x0002580001069983 */ /* 0x000ea20000100a00 */
[----:B------:R-:W-:Y:S02]  /*351c0*/  ISETP.GE.AND P2, PT, R223, R0, PT ;  /* 0x00000000df00720c */ /* 0x000fe40003f46270 */
[----:B------:R-:W-:-:S04]  /*351d0*/  @!P1 LEA R12, P0, R224, R20, 0x2 ;  /* 0x00000014e00c9211 */ /* 0x000fc800078010ff */
[----:B------:R-:W-:-:S05]  /*351e0*/  @!P1 LEA.HI.X R13, R224, R18, R51, 0x2, P0 ;  /* 0x00000012e00d9211 */ /* 0x000fca00000f1433 */
[----:B--2---:R2:W-:Y:S04]  /*351f0*/  @!P1 ST.E.64 desc[UR44][R12.64], R6 ;  /* 0x000000060c009985 */ /* 0x0045e8000c101b2c */
[----:B0-----:R-:W3:Y:S01]  /*35200*/  @!P2 LDL.64 R8, [R1+0x268] ;  /* 0x000268000108a983 */ /* 0x001ee20000100a00 */
[----:B------:R-:W-:Y:S02]  /*35210*/  ISETP.GE.AND P1, PT, R222, R0, PT ;  /* 0x00000000de00720c */ /* 0x000fe40003f26270 */
[----:B------:R-:W-:-:S04]  /*35220*/  @!P2 LEA R14, P0, R223, R20, 0x2 ;  /* 0x00000014df0ea211 */ /* 0x000fc800078010ff */
[----:B------:R-:W-:-:S05]  /*35230*/  @!P2 LEA.HI.X R15, R223, R18, R50, 0x2, P0 ;  /* 0x00000012df0fa211 */ /* 0x000fca00000f1432 */
[----:B---3--:R0:W-:Y:S04]  /*35240*/  @!P2 ST.E.64 desc[UR44][R14.64], R8 ;  /* 0x000000080e00a985 */ /* 0x0081e8000c101b2c */
[----:B-1----:R-:W3:Y:S01]  /*35250*/  @!P1 LDL.64 R4, [R1+0x278] ;  /* 0x0002780001049983 */ /* 0x002ee20000100a00 */
[----:B------:R-:W-:Y:S02]  /*35260*/  ISETP.GE.AND P2, PT, R221, R0, PT ;  /* 0x00000000dd00720c */ /* 0x000fe40003f46270 */
[----:B------:R-:W-:-:S04]  /*35270*/  @!P1 LEA R10, P0, R222, R20, 0x2 ;  /* 0x00000014de0a9211 */ /* 0x000fc800078010ff */
[----:B------:R-:W-:-:S05]  /*35280*/  @!P1 LEA.HI.X R11, R222, R18, R49, 0x2, P0 ;  /* 0x00000012de0b9211 */ /* 0x000fca00000f1431 */
[----:B---3--:R1:W-:Y:S04]  /*35290*/  @!P1 ST.E.64 desc[UR44][R10.64], R4 ;  /* 0x000000040a009985 */ /* 0x0083e8000c101b2c */
[----:B--2---:R-:W2:Y:S01]  /*352a0*/  @!P2 LDL.64 R6, [R1+0x288] ;  /* 0x000288000106a983 */ /* 0x004ea20000100a00 */
        /* <DEDUP_REMOVED lines=131> */
.L_x_6811:
[----:B------:R-:W-:Y:S05]  /*35ae0*/  BSYNC B1 ;  /* 0x0000000000017941 */ /* 0x000fea0003800000 */
.L_x_6810:
[----:B------:R-:W-:Y:S05]  /*35af0*/  @P1 BRA `(.L_x_6807) ;  /* 0x0000000c009c1947 */ /* 0x000fea0003800000 */
[----:B------:R-:W2:Y:S04]  /*35b00*/  LDL R0, [R1+0x448] ;  /* 0x0004480001007983 */ /* 0x000ea80000100800 */
[----:B01----:R-:W3:Y:S01]  /*35b10*/  LDL.64 R4, [R1+0x428] ;  /* 0x0004280001047983 */ /* 0x003ee20000100a00 */
[----:B------:R-:W-:-:S04]  /*35b20*/  LEA R20, P0, R226, R20, 0x2 ;  /* 0x00000014e2147211 */ /* 0x000fc800078010ff */
[----:B--2---:R-:W-:-:S05]  /*35b30*/  LEA.HI.X R21, R226, R18, R0, 0x2, P0 ;  /* 0x00000012e2157211 */ /* 0x004fca00000f1400 */
[----:B---3--:R0:W-:Y:S01]  /*35b40*/  ST.E.64 desc[UR44][R20.64], R4 ;  /* 0x0000000414007985 */ /* 0x0081e2000c101b2c */
[----:B------:R-:W-:Y:S05]  /*35b50*/  BRA `(.L_x_6807) ;  /* 0x0000000c00847947 */ /* 0x000fea0003800000 */
.L_x_6800:
        /* <DEDUP_REMOVED lines=8> */
[----:B------:R-:W2:Y:S01]  /*35be0*/  @P1 LDC.64 R4, c[0x0][0xd08] ;  /* 0x00034200ff041b82 */ /* 0x000ea20000000a00 */
[----:B------:R-:W-:Y:S02]  /*35bf0*/  ULDC UR4, c[0x0][0xb88] ;  /* 0x0002e20000047ab9 */ /* 0x000fe40000000800 */
[----:B------:R-:W-:Y:S02]  /*35c00*/  IMAD.U32 R0, RZ, RZ, UR4 ;  /* 0x00000004ff007e24 */ /* 0x000fe4000f8e00ff */
[----:B----4-:R-:W-:-:S05]  /*35c10*/  IMAD.WIDE R6, R193, 0x4, R6 ;  /* 0x00000004c1067825 */ /* 0x010fca00078e0206 */
[----:B------:R4:W5:Y:S01]  /*35c20*/  @P0 LDG.E R3, desc[UR44][R6.64] ;  /* 0x0000002c06030981 */ /* 0x000962000c1e1900 */
[----:B--2---:R-:W-:-:S05]  /*35c30*/  @P1 IMAD.WIDE R4, R193, 0x4, R4 ;  /* 0x00000004c1041825 */ /* 0x004fca00078e0204 */
[----:B------:R4:W5:Y:S01]  /*35c40*/  @P1 LDG.E R0, desc[UR44][R4.64] ;  /* 0x0000002c04001981 */ /* 0x000962000c1e1900 */
[----:B------:R-:W-:Y:S02]  /*35c50*/  ISETP.NE.AND P2, PT, R188, RZ, PT ;  /* 0x000000ffbc00720c */ /* 0x000fe40003f45270 */
[----:B------:R-:W-:Y:S02]  /*35c60*/  ISETP.GT.AND P3, PT, R236, 0x3f, PT ;  /* 0x0000003fec00780c */ /* 0x000fe40003f64270 */
[----:B------:R-:W-:-:S09]  /*35c70*/  SHF.R.S32.HI R26, RZ, 0x1f, R193 ;  /* 0x0000001fff1a7819 */ /* 0x000fd200000114c1 */
[----:B------:R-:W2:Y:S02]  /*35c80*/  @!P2 LDC R188, c[0x0][0xbd4] ;  /* 0x0002f500ffbcab82 */ /* 0x000ea40000000800 */
[----:B--2---:R-:W-:Y:S01]  /*35c90*/  ISETP.GT.AND P2, PT, R188, 0x1, PT ;  /* 0x00000001bc00780c */ /* 0x004fe20003f44270 */
[----:B----4-:R-:W-:-:S12]  /*35ca0*/  @P1 BRA `(.L_x_6812) ;  /* 0x0000000000101947 */ /* 0x010fd80003800000 */
[----:B------:R-:W-:Y:S05]  /*35cb0*/  @!P0 BRA `(.L_x_6812) ;  /* 0x00000000000c8947 */ /* 0x000fea0003800000 */
[----:B------:R-:W2:Y:S04]  /*35cc0*/  LDG.E R5, desc[UR44][R6.64] ;  /* 0x0000002c06057981 */ /* 0x000ea8000c1e1900 */
[----:B-----5:R-:W2:Y:S02]  /*35cd0*/  LDG.E R0, desc[UR44][R6.64+0x4] ;  /* 0x0000042c06007981 */ /* 0x020ea4000c1e1900 */
[----:B--2---:R-:W-:-:S07]  /*35ce0*/  IMAD.IADD R0, R0, 0x1, -R5 ;  /* 0x0000000100007824 */ /* 0x004fce00078e0a05 */
.L_x_6812:
[----:B------:R-:W-:Y:S01]  /*35cf0*/  BSSY B1, `(.L_x_6813) ;  /* 0x0000036000017945 */ /* 0x000fe20003800000 */
[----:B------:R-:W-:Y:S02]  /*35d00*/  SEL R27, R193, RZ, !P0 ;  /* 0x000000ffc11b7207 */ /* 0x000fe40004000000 */
[----:B------:R-:W-:Y:S02]  /*35d10*/  SEL R26, R26, RZ, !P0 ;  /* 0x000000ff1a1a7207 */ /* 0x000fe40004000000 */
[----:B-----5:R-:W-:Y:S01]  /*35d20*/  SHF.R.S32.HI R24, RZ, 0x1f, R3 ;  /* 0x0000001fff187819 */ /* 0x020fe20000011403 */
[----:B------:R-:W-:Y:S06]  /*35d30*/  @P3 BRA `(.L_x_6814) ;  /* 0x0000000000c43947 */ /* 0x000fec0003800000 */
[----:B------:R-:W2:Y:S01]  /*35d40*/  S2R R5, SR_TID.X ;  /* 0x0000000000057919 */ /* 0x000ea20000002100 */
[----:B---3--:R-:W3:Y:S02]  /*35d50*/  LDC R31, c[0x0][0xce8] ;  /* 0x00033a00ff1f7b82 */ /* 0x008ee40000000800 */
[----:B---3--:R-:W-:Y:S01]  /*35d60*/  IMAD R4, R0, R31, RZ ;  /* 0x0000001f00047224 */ /* 0x008fe200078e02ff */
[----:B--2---:R-:W-:-:S04]  /*35d70*/  IADD3 R29, R164, -0x80, R5 ;  /* 0xffffff80a41d7810 */ /* 0x004fc80007ffe005 */
        /* <DEDUP_REMOVED lines=33> */
[----:B------:R-:W-:Y:S02]  /*35f90*/  IADD3 R6, P0, P1, R19, R12, R6 ;  /* 0x0000000c13067210 */ /* 0x000fe4000791e006 */
[----:B------:R-:W-:-:S04]  /*35fa0*/  SHF.R.S32.HI R19, RZ, 0x1f, R19 ;  /* 0x0000001fff137819 */ /* 0x000fc80000011413 */
[----:B------:R-:W-:Y:S01]  /*35fb0*/  IADD3.X R7, R19, R4, R13, P0, P1 ;  /* 0x0000000413077210 */ /* 0x000fe200007e240d */
[-C--:B-1----:R-:W-:Y:S01]  /*35fc0*/  IMAD R4, R9, R5.reuse, RZ ;  /* 0x0000000509047224 */ /* 0x082fe200078e02ff */
[----:B------:R-:W-:Y:S01]  /*35fd0*/  SHF.R.S32.HI R13, RZ, 0x1f, R5 ;  /* 0x0000001fff0d7819 */ /* 0x000fe20000011405 */
[----:B------:R-:W-:-:S04]  /*35fe0*/  IMAD.WIDE.U32 R6, R8, R5, R6 ;  /* 0x0000000508067225 */ /* 0x000fc800078e0006 */
[----:B------:R-:W-:Y:S01]  /*35ff0*/  IMAD R13, R8, R13, R4 ;  /* 0x0000000d080d7224 */ /* 0x000fe200078e0204 */
[----:B0-----:R-:W-:Y:S01]  /*36000*/  LEA R10, P0, R6, R10, 0x2 ;  /* 0x0000000a060a7211 */ /* 0x001fe200078010ff */
[----:B------:R-:W-:Y:S02]  /*36010*/  IMAD.MOV.U32 R5, RZ, RZ, -0x800000 ;  /* 0xff800000ff057424 */ /* 0x000fe400078e00ff */
[----:B------:R-:W-:-:S05]  /*36020*/  IMAD.IADD R4, R7, 0x1, R13 ;  /* 0x0000000107047824 */ /* 0x000fca00078e020d */
[----:B--2---:R-:W-:-:S05]  /*36030*/  LEA.HI.X R11, R6, R11, R4, 0x2, P0 ;  /* 0x0000000b060b7211 */ /* 0x004fca00000f1404 */
[----:B------:R2:W-:Y:S02]  /*36040*/  STG.E desc[UR44][R10.64], R5 ;  /* 0x000000050a007986 */ /* 0x0005e4000c10192c */
.L_x_6814:
[----:B------:R-:W-:Y:S05]  /*36050*/  BSYNC B1 ;  /* 0x0000000000017941 */ /* 0x000fea0003800000 */
.L_x_6813:
[----:B------:R-:W-:Y:S05]  /*36060*/  @P2 BRA `(.L_x_6807) ;  /* 0x0000000800402947 */ /* 0x000fea0003800000 */
[----:B------:R-:W4:Y:S01]  /*36070*/  LDL R7, [R1+0x444] ;  /* 0x0004440001077983 */ /* 0x000f220000100800 */
[----:B--2---:R-:W2:Y:S01]  /*36080*/  LDC R11, c[0x0][0xce8] ;  /* 0x00033a00ff0b7b82 */ /* 0x004ea20000000800 */
[----:B------:R-:W-:Y:S01]  /*36090*/  ULDC.64 UR4, c[0x0][0xba0] ;  /* 0x0002e80000047ab9 */ /* 0x000fe20000000a00 */
[----:B------:R-:W-:Y:S01]  /*360a0*/  BSSY B1, `(.L_x_6815) ;  /* 0x0000068000017945 */ /* 0x000fe20003800000 */
[----:B------:R-:W-:Y:S02]  /*360b0*/  IMAD R6, R24, UR4, RZ ;  /* 0x0000000418067c24 */ /* 0x000fe4000f8e02ff */
[----:B------:R-:W-:-:S03]  /*360c0*/  IMAD.WIDE.U32 R4, R3, UR4, RZ ;  /* 0x0000000403047c25 */ /* 0x000fc6000f8e00ff */
[----:B------:R-:W5:Y:S01]  /*360d0*/  LDC R19, c[0x0][0xbc8] ;  /* 0x0002f200ff137b82 */ /* 0x000f620000000800 */
[----:B------:R-:W-:Y:S01]  /*360e0*/  IMAD R3, R3, UR5, R6 ;  /* 0x0000000503037c24 */ /* 0x000fe2000f8e0206 */
[----:B------:R-:W-:-:S03]  /*360f0*/  ULDC.64 UR4, c[0x0][0xbe8] ;  /* 0x0002fa0000047ab9 */ /* 0x000fc60000000a00 */
[----:B------:R-:W-:Y:S02]  /*36100*/  IMAD.IADD R5, R5, 0x1, R3 ;  /* 0x0000000105057824 */ /* 0x000fe400078e0203 */
[----:B------:R-:W-:-:S04]  /*36110*/  IMAD.WIDE.U32 R4, R166, UR4, R4 ;  /* 0x00000004a6047c25 */ /* 0x000fc8000f8e0004 */
[----:B------:R-:W-:Y:S01]  /*36120*/  IMAD R5, R166, UR5, R5 ;  /* 0x00000005a6057c24 */ /* 0x000fe2000f8e0205 */
[----:B------:R-:W-:Y:S01]  /*36130*/  ULDC.64 UR4, c[0x0][0xbf0] ;  /* 0x0002fc0000047ab9 */ /* 0x000fe20000000a00 */
[----:B--2---:R-:W-:Y:S01]  /*36140*/  ISETP.NE.AND P0, PT, R11, 0x1, PT ;  /* 0x000000010b00780c */ /* 0x004fe20003f05270 */
[----:B------:R-:W-:Y:S02]  /*36150*/  IMAD R3, R26, UR4, RZ ;  /* 0x000000041a037c24 */ /* 0x000fe4000f8e02ff */
[----:B------:R-:W-:-:S04]  /*36160*/  IMAD.WIDE.U32 R4, R27, UR4, R4 ;  /* 0x000000041b047c25 */ /* 0x000fc8000f8e0004 */
[----:B------:R-:W-:Y:S01]  /*36170*/  IMAD R3, R27, UR5, R3 ;  /* 0x000000051b037c24 */ /* 0x000fe2000f8e0203 */
[-C--:B-----5:R-:W-:Y:S01]  /*36180*/  ISETP.GE.AND P1, PT, R187, R19.reuse, PT ;  /* 0x00000013bb00720c */ /* 0x0a0fe20003f26270 */
[----:B------:R-:W-:Y:S01]  /*36190*/  ULDC.64 UR4, c[0x0][0xbe0] ;  /* 0x0002f80000047ab9 */ /* 0x000fe20000000a00 */
[-C--:B------:R-:W-:Y:S01]  /*361a0*/  ISETP.GE.AND P2, PT, R190, R19.reuse, PT ;  /* 0x00000013be00720c */ /* 0x080fe20003f46270 */
[----:B------:R-:W-:Y:S01]  /*361b0*/  IMAD.IADD R5, R5, 0x1, R3 ;  /* 0x0000000105057824 */ /* 0x000fe200078e0203 */
[----:B------:R-:W-:Y:S01]  /*361c0*/  SEL R10, RZ, 0xffffffff, P1 ;  /* 0xffffffffff0a7807 */ /* 0x000fe20000800000 */
[----:B------:R-:W2:Y:S01]  /*361d0*/  @P0 LDC R9, c[0x0][0xcec] ;  /* 0x00033b00ff090b82 */ /* 0x000ea20000000800 */
[----:B------:R-:W-:Y:S01]  /*361e0*/  ISETP.GE.AND P1, PT, R186, R19, PT ;  /* 0x00000013ba00720c */ /* 0x000fe20003f26270 */
[----:B------:R-:W-:Y:S02]  /*361f0*/  IMAD R25, R0, R11, RZ ;  /* 0x0000000b00197224 */ /* 0x000fe400078e02ff */
[----:B------:R-:W-:-:S04]  /*36200*/  IMAD.SHL.U32 R10, R10, 0x2, RZ ;  /* 0x000000020a0a7824 */ /* 0x000fc800078e00ff */
[----:B------:R-:W5:Y:S01]  /*36210*/  @P0 LDC R13, c[0x0][0xcf0] ;  /* 0x00033c00ff0d0b82 */ /* 0x000f620000000800 */
[----:B----4-:R-:W-:-:S04]  /*36220*/  IMAD R7, R7, 0x20, R228 ;  /* 0x0000002007077824 */ /* 0x010fc800078e02e4 */
[----:B------:R-:W-:Y:S01]  /*36230*/  IMAD.IADD R8, R164, 0x1, R7 ;  /* 0x00000001a4087824 */ /* 0x000fe200078e0207 */
[----:B------:R-:W-:Y:S02]  /*36240*/  SEL R7, RZ, 0x1, P2 ;  /* 0x00000001ff077807 */ /* 0x000fe40001000000 */
[----:B------:R-:W-:Y:S01]  /*36250*/  ISETP.GE.AND P2, PT, R191, R19, PT ;  /* 0x00000013bf00720c */ /* 0x000fe20003f46270 */
[----:B--2---:R-:W-:Y:S01]  /*36260*/  @P0 IMAD.HI.U32 R6, R8, R9, RZ ;  /* 0x0000000908060227 */ /* 0x004fe200078e00ff */
[----:B------:R-:W-:Y:S02]  /*36270*/  LOP3.LUT R9, R10, 0x2, R7, 0xe2, !PT ;  /* 0x000000020a097812 */ /* 0x000fe400078ee207 */
[----:B------:R-:W-:Y:S01]  /*36280*/  SEL R10, RZ, 0xffffffff, P1 ;  /* 0xffffffffff0a7807 */ /* 0x000fe20000800000 */
[----:B------:R-:W-:Y:S01]  /*36290*/  IMAD.MOV.U32 R3, RZ, RZ, R8 ;  /* 0x000000ffff037224 */ /* 0x000fe200078e0008 */
[----:B-----5:R-:W-:Y:S02]  /*362a0*/  @P0 SHF.R.U32.HI R3, RZ, R13, R6 ;  /* 0x0000000dff030219 */ /* 0x020fe40000011606 */
[-C--:B------:R-:W-:Y:S01]  /*362b0*/  ISETP.GE.AND P0, PT, R185, R19.reuse, PT ;  /* 0x00000013b900720c */ /* 0x080fe20003f06270 */
[----:B------:R-:W-:Y:S01]  /*362c0*/  IMAD.SHL.U32 R12, R10, 0x4, RZ ;  /* 0x000000040a0c7824 */ /* 0x000fe200078e00ff */
[--C-:B------:R-:W-:Y:S01]  /*362d0*/  SHF.R.S32.HI R6, RZ, 0x1f, R3.reuse ;  /* 0x0000001fff067819 */ /* 0x100fe20000011403 */
[----:B------:R-:W-:Y:S01]  /*362e0*/  IMAD.MOV R7, RZ, RZ, -R3 ;  /* 0x000000ffff077224 */ /* 0x000fe200078e0a03 */
[----:B------:R-:W-:Y:S01]  /*362f0*/  SEL R10, RZ, 0xffffffff, P0 ;  /* 0xffffffffff0a7807 */ /* 0x000fe20000000000 */
[----:B------:R-:W-:Y:S01]  /*36300*/  IMAD.WIDE.U32 R4, R3, UR4, R4 ;  /* 0x0000000403047c25 */ /* 0x000fe2000f8e0004 */
[----:B------:R-:W-:-:S02]  /*36310*/  ISETP.GE.AND P1, PT, R184, R19, PT ;  /* 0x00000013b800720c */ /* 0x000fc40003f26270 */
[----:B------:R-:W-:Y:S01]  /*36320*/  ISETP.GE.AND P0, PT, R167, R19, PT ;  /* 0x00000013a700720c */ /* 0x000fe20003f06270 */
[----:B------:R-:W-:Y:S01]  /*36330*/  IMAD R7, R11, R7, R8 ;  /* 0x000000070b077224 */ /* 0x000fe200078e0208 */
[----:B------:R-:W-:Y:S01]  /*36340*/  LOP3.LUT R8, R12, 0x4, R9, 0xe2, !PT ;  /* 0x000000040c087812 */ /* 0x000fe200078ee209 */
[----:B------:R-:W-:Y:S02]  /*36350*/  IMAD R6, R6, UR4, RZ ;  /* 0x0000000406067c24 */ /* 0x000fe4000f8e02ff */
[----:B------:R-:W-:Y:S01]  /*36360*/  IMAD.SHL.U32 R13, R10, 0x8, RZ ;  /* 0x000000080a0d7824 */ /* 0x000fe200078e00ff */
[----:B------:R-:W-:Y:S01]  /*36370*/  SEL R10, RZ, 0xffffffff, P0 ;  /* 0xffffffffff0a7807 */ /* 0x000fe20000000000 */
[----:B------:R-:W-:Y:S01]  /*36380*/  IMAD R9, R3, UR5, R6 ;  /* 0x0000000503097c24 */ /* 0x000fe2000f8e0206 */
[----:B------:R-:W-:Y:S01]  /*36390*/  SHF.R.S32.HI R3, RZ, 0x1f, R7 ;  /* 0x0000001fff037819 */ /* 0x000fe20000011407 */
[----:B------:R-:W-:Y:S01]  /*363a0*/  ULDC.64 UR4, c[0x0][0xbd8] ;  /* 0x0002f60000047ab9 */ /* 0x000fe20000000a00 */
[----:B------:R-:W-:Y:S01]  /*363b0*/  SEL R6, RZ, 0xffffffff, P1 ;  /* 0xffffffffff067807 */ /* 0x000fe20000800000 */
[----:B------:R-:W-:Y:S01]  /*363c0*/  IMAD.IADD R5, R5, 0x1, R9 ;  /* 0x0000000105057824 */ /* 0x000fe200078e0209 */
[----:B------:R-:W-:Y:S01]  /*363d0*/  LOP3.LUT R8, R13, 0x8, R8, 0xe2, !PT ;  /* 0x000000080d087812 */ /* 0x000fe200078ee208 */
[----:B------:R-:W-:Y:S01]  /*363e0*/  IMAD R0, R3, UR4, RZ ;  /* 0x0000000403007c24 */ /* 0x000fe2000f8e02ff */
[----:B------:R-:W-:Y:S01]  /*363f0*/  ISETP.GE.AND P0, PT, R192, R19, PT ;  /* 0x00000013c000720c */ /* 0x000fe20003f06270 */
[----:B------:R-:W-:-:S02]  /*36400*/  IMAD.SHL.U32 R13, R6, 0x10, RZ ;  /* 0x00000010060d7824 */ /* 0x000fc400078e00ff */
[----:B------:R-:W-:Y:S02]  /*36410*/  IMAD R3, R7, UR5, R0 ;  /* 0x0000000507037c24 */ /* 0x000fe4000f8e0200 */
[----:B------:R-:W-:Y:S01]  /*36420*/  IMAD.IADD R0, R228, 0x1, R164 ;  /* 0x00000001e4007824 */ /* 0x000fe200078e02a4 */
[----:B------:R-:W-:Y:S01]  /*36430*/  LOP3.LUT R8, R13, 0x10, R8, 0xe2, !PT ;  /* 0x000000100d087812 */ /* 0x000fe200078ee208 */
[----:B------:R-:W-:Y:S02]  /*36440*/  IMAD.SHL.U32 R9, R10, 0x20, RZ ;  /* 0x000000200a097824 */ /* 0x000fe400078e00ff */
[----:B------:R-:W-:Y:S01]  /*36450*/  IMAD.WIDE.U32 R4, R7, UR4, R4 ;  /* 0x0000000407047c25 */ /* 0x000fe2000f8e0004 */
        /* <DEDUP_REMOVED lines=10> */
[----:B------:R2:W4:Y:S04]  /*36500*/  SHFL.IDX PT, R4, R18, RZ, 0x181f ;  /* 0x00181fff12047589 */ /* 0x00052800000e0000 */
[----:B------:R2:W0:Y:S01]  /*36510*/  SHFL.IDX PT, R5, R3, RZ, 0x181f ;  /* 0x00181fff03057589 */ /* 0x00042200000e0000 */
[----:B------:R-:W-:Y:S05]  /*36520*/  @P0 BRA `(.L_x_6816) ;  /* 0x00000000007c0947 */ /* 0x000fea0003800000 */
[-C--:B------:R-:W-:Y:S02]  /*36530*/  ISETP.GE.AND P2, PT, R187, R19.reuse, PT ;  /* 0x00000013bb00720c */ /* 0x080fe40003f46270 */
[-C--:B------:R-:W-:Y:S02]  /*36540*/  ISETP.GE.AND P1, PT, R190, R19.reuse, PT ;  /* 0x00000013be00720c */ /* 0x080fe40003f26270 */
[-C--:B------:R-:W-:Y:S02]  /*36550*/  ISETP.GE.AND P5, PT, R186, R19.reuse, PT ;  /* 0x00000013ba00720c */ /* 0x080fe40003fa6270 */
[----:B------:R-:W-:-:S07]  /*36560*/  ISETP.GE.AND P3, PT, R185, R19, PT ;  /* 0x00000013b900720c */ /* 0x000fce0003f66270 */
[CC--:B----4-:R-:W-:Y:S02]  /*36570*/  @!P2 LEA R8, P0, R187.reuse, R4.reuse, 0x1 ;  /* 0x00000004bb08a211 */ /* 0x0d0fe400078008ff */
[----:B0-----:R-:W-:Y:S02]  /*36580*/  @!P1 IMAD.WIDE R6, R190, 0x2, R4 ;  /* 0x00000002be069825 */ /* 0x001fe400078e0204 */
        /* <DEDUP_REMOVED lines=25> */
.L_x_6816:
[----:B------:R-:W-:Y:S05]  /*36720*/  BSYNC B1 ;  /* 0x0000000000017941 */ /* 0x000fea0003800000 */
.L_x_6815:
[----:B------:R-:W-:Y:S01]  /*36730*/  VIADD R0, R0, 0x20 ;  /* 0x0000002000007836 */ /* 0x000fe20000000000 */
[----:B0---4-:R0:W4:Y:S04]  /*36740*/  SHFL.IDX PT, R5, R3, 0x1, 0x181f ;  /* 0x00381f0003057f89 */ /* 0x01112800000e0000 */
[----:B------:R-:W-:Y:S01]  /*36750*/  ISETP.GE.AND P0, PT, R0, R25, PT ;  /* 0x000000190000720c */ /* 0x000fe20003f06270 */
[----:B------:R0:W0:-:S12]  /*36760*/  SHFL.IDX PT, R4, R18, 0x1, 0x181f ;  /* 0x00381f0012047f89 */ /* 0x00001800000e0000 */
[----:B------:R-:W-:Y:S05]  /*36770*/  @P0 BRA `(.L_x_6807) ;  /* 0x00000000007c0947 */ /* 0x000fea0003800000 */
        /* <DEDUP_REMOVED lines=8> */
[----:B------:R0:W-:Y:S01]  /*36800*/  @!P6 ST.E.128 desc[UR44][R6.64], RZ ;  /* 0x000000ff0600e985 */ /* 0x0001e2000c101d2c */
[-C--:B------:R-:W-:Y:S02]  /*36810*/  @!P4 LEA R10, P6, R186, R4.reuse, 0x1 ;  /* 0x00000004ba0ac211 */ /* 0x080fe400078c08ff */
[-C--:B------:R-:W-:Y:S02]  /*36820*/  @!P5 LEA.HI.X R9, R187, R5.reuse, R235, 0x1, P0 ;  /* 0x00000005bb09d211 */ /* 0x080fe400000f0ceb */
[----:B------:R-:W-:Y:S02]  /*36830*/  LOP3.LUT P0, RZ, R20, 0x40, RZ, 0xc0, !PT ;  /* 0x0000004014ff7812 */ /* 0x000fe4000780c0ff */
[----:B------:R-:W-:Y:S01]  /*36840*/  @!P4 LEA.HI.X R11, R186, R5, R234, 0x1, P6 ;  /* 0x00000005ba0bc211 */ /* 0x000fe200030f0cea */
[----:B------:R4:W-:Y:S01]  /*36850*/  @!P5 ST.E.128 desc[UR44][R8.64], RZ ;  /* 0x000000ff0800d985 */ /* 0x0009e2000c101d2c */
[----:B------:R-:W-:Y:S02]  /*36860*/  LOP3.LUT P6, RZ, R21, 0x80, RZ, 0xc0, !PT ;  /* 0x0000008015ff7812 */ /* 0x000fe400078cc0ff */
[-C--:B------:R-:W-:Y:S01]  /*36870*/  @!P3 LEA R12, P5, R185, R4.reuse, 0x1 ;  /* 0x00000004b90cb211 */ /* 0x080fe200078a08ff */
[----:B------:R4:W-:Y:S01]  /*36880*/  @!P4 ST.E.128 desc[UR44][R10.64], RZ ;  /* 0x000000ff0a00c985 */ /* 0x0009e2000c101d2c */
[----:B------:R-:W-:-:S02]  /*36890*/  @!P2 LEA R14, P4, R184, R4, 0x1 ;  /* 0x00000004b80ea211 */ /* 0x000fc400078808ff */
[-C--:B------:R-:W-:Y:S02]  /*368a0*/  @!P3 LEA.HI.X R13, R185, R5.reuse, R233, 0x1, P5 ;  /* 0x00000005b90db211 */ /* 0x080fe400028f0ce9 */
[-C--:B0-----:R-:W-:Y:S02]  /*368b0*/  @!P1 LEA R6, P5, R167, R4.reuse, 0x1 ;  /* 0x00000004a7069211 */ /* 0x081fe400078a08ff */
[-C--:B------:R-:W-:Y:S01]  /*368c0*/  @!P2 LEA.HI.X R15, R184, R5.reuse, R232, 0x1, P4 ;  /* 0x00000005b80fa211 */ /* 0x080fe200020f0ce8 */
[----:B------:R4:W-:Y:S01]  /*368d0*/  @!P3 ST.E.128 desc[UR44][R12.64], RZ ;  /* 0x000000ff0c00b985 */ /* 0x0009e2000c101d2c */
[-C--:B--2---:R-:W-:Y:S02]  /*368e0*/  @P0 LEA R18, P3, R192, R4.reuse, 0x1 ;  /* 0x00000004c0120211 */ /* 0x084fe400078608ff */
[----:B------:R-:W-:Y:S01]  /*368f0*/  @P6 LEA R4, P4, R191, R4, 0x1 ;  /* 0x00000004bf046211 */ /* 0x000fe200078808ff */
[----:B------:R4:W-:Y:S01]  /*36900*/  @!P2 ST.E.128 desc[UR44][R14.64], RZ ;  /* 0x000000ff0e00a985 */ /* 0x0009e2000c101d2c */
[----:B------:R-:W-:-:S02]  /*36910*/  @!P1 LEA.HI.X R7, R167, R5, R231, 0x1, P5 ;  /* 0x00000005a7079211 */ /* 0x000fc400028f0ce7 */
[-C--:B------:R-:W-:Y:S02]  /*36920*/  @P0 LEA.HI.X R19, R192, R5.reuse, R230, 0x1, P3 ;  /* 0x00000005c0130211 */ /* 0x080fe400018f0ce6 */
[----:B------:R-:W-:Y:S01]  /*36930*/  @P6 LEA.HI.X R5, R191, R5, R229, 0x1, P4 ;  /* 0x00000005bf056211 */ /* 0x000fe200020f0ce5 */
[----:B------:R4:W-:Y:S04]  /*36940*/  @!P1 ST.E.128 desc[UR44][R6.64], RZ ;  /* 0x000000ff06009985 */ /* 0x0009e8000c101d2c */
[----:B------:R4:W-:Y:S04]  /*36950*/  @P0 ST.E.128 desc[UR44][R18.64], RZ ;  /* 0x000000ff12000985 */ /* 0x0009e8000c101d2c */
[----:B------:R4:W-:Y:S02]  /*36960*/  @P6 ST.E.128 desc[UR44][R4.64], RZ ;  /* 0x000000ff04006985 */ /* 0x0009e4000c101d2c */
.L_x_6807:
[----:B------:R-:W-:Y:S05]  /*36970*/  BSYNC B0 ;  /* 0x0000000000007941 */ /* 0x000fea0003800000 */
.L_x_6799:
[----:B------:R-:W-:Y:S02]  /*36980*/  ULDC UR4, c[0x0][0xd3c] ;  /* 0x00034f0000047ab9 */ /* 0x000fe40000000800 */
[----:B-1----:R-:W-:-:S13]  /*36990*/  ISETP.GE.AND P0, PT, R91, UR4, PT ;  /* 0x000000045b007c0c */ /* 0x002fda000bf06270 */
[----:B------:R-:W-:Y:S05]  /*369a0*/  @!P0 BRA `(.L_x_6817) ;  /* 0xfffffcac00b88947 */ /* 0x000fea000383ffff */
[----:B------:R-:W-:Y:S05]  /*369b0*/  BRA `(.L_x_6592) ;  /* 0x000000b000787947 */ /* 0x000fea0003800000 */
.L_x_6590:
        /* <DEDUP_REMOVED lines=17> */
.L_x_6818:
        /* <DEDUP_REMOVED lines=44> */
.L_x_6822:
        /* <DEDUP_REMOVED lines=39> */
.L_x_6820:
        /* <DEDUP_REMOVED lines=12> */
.L_x_6823:
        /* <DEDUP_REMOVED lines=63> */
.L_x_6824:
        /* <DEDUP_REMOVED lines=61> */
.L_x_6825:
[----:B01----:R-:W-:-:S05]  /*37880*/  LOP3.LUT R3, RZ, R2, RZ, 0x33, !PT ;  /* 0x00000002ff037212 */ /* 0x003fca00078e33ff */
[----:B------:R-:W-:-:S05]  /*37890*/  IMAD.IADD R2, R4, 0x1, R3 ;  /* 0x0000000104027824 */ /* 0x000fca00078e0203 */
[----:B------:R1:W-:Y:S01]  /*378a0*/  STL [R1+0x434], R2 ;  /* 0x0004340201007387 */ /* 0x0003e20000100800 */
[----:B------:R-:W-:Y:S05]  /*378b0*/  BRA `(.L_x_6826) ;  /* 0x0000000000107947 */ /* 0x000fea0003800000 */
.L_x_6821:
[----:B------:R-:W-:Y:S01]  /*378c0*/  IMAD.U32 R2, RZ, RZ, UR6 ;  /* 0x00000006ff027e24 */ /* 0x000fe2000f8e00ff */
[----:B------:R0:W-:Y:S04]  /*378d0*/  STL [R1+0x434], RZ ;  /* 0x000434ff01007387 */ /* 0x0001e80000100800 */
[----:B------:R0:W-:Y:S04]  /*378e0*/  STL [R1+0x438], RZ ;  /* 0x000438ff01007387 */ /* 0x0001e80000100800 */
[----:B------:R0:W-:Y:S02]  /*378f0*/  STL [R1+0x430], R2 ;  /* 0x0004300201007387 */ /* 0x0001e40000100800 */
.L_x_6826:
        /* <DEDUP_REMOVED lines=10> */
.L_x_6819:
        /* <DEDUP_REMOVED lines=13> */
[----:B------:R-:W-:Y:S01]  /*37a70*/  ULDC.64 UR42, c[0x0][0x198] ;  /* 0x00006600002a7ab9 */ /* 0x000fe20000000a00 */
[----:B------:R-:W-:Y:S02]  /*37a80*/  ULDC UR38, c[0x0][0xc] ;  /* 0x0000030000267ab9 */ /* 0x000fe40000000800 */
[----:B------:R-:W-:Y:S04]  /*37a90*/  STL [R1+0x444], RZ ;  /* 0x000444ff01007387 */ /* 0x000fe80000100800 */
        /* <DEDUP_REMOVED lines=18> */
[----:B------:R-:W-:Y:S04]  /*37bc0*/  STL [R1+0x450], R2 ;  /* 0x0004500201007387 */ /* 0x000fe80000100800 */
[----:B------:R1:W-:Y:S01]  /*37bd0*/  STL [R1+0x44c], R2 ;  /* 0x00044c0201007387 */ /* 0x0003e20000100800 */
[C---:B0-----:R-:W-:Y:S02]  /*37be0*/  LOP3.LUT R3, R0.reuse, 0x80, RZ, 0xfc, !PT ;  /* 0x0000008000037812 */ /* 0x041fe400078efcff */
[C---:B------:R-:W-:Y:S02]  /*37bf0*/  LOP3.LUT R3, R0.reuse, 0x140, RZ, 0xfc, !PT ;  /* 0x0000014000037812 */ /* 0x040fe400078efcff */
[C---:B-1----:R-:W-:Y:S02]  /*37c00*/  LOP3.LUT R2, R0.reuse, 0xc0, RZ, 0xfc, !PT ;  /* 0x000000c000027812 */ /* 0x042fe400078efcff */
[----:B------:R-:W-:-:S02]  /*37c10*/  LOP3.LUT R2, R0, 0x180, RZ, 0xfc, !PT ;  /* 0x0000018000027812 */ /* 0x000fc400078efcff */
[----:B------:R-:W-:-:S07]  /*37c20*/  LOP3.LUT R0, R0, 0x1c0, RZ, 0xfc, !PT ;  /* 0x000001c000007812 */ /* 0x000fce00078efcff */
.L_x_7017:
[----:B--2---:R-:W2:Y:S01]  /*37c30*/  LDL R14, [R1+0x43c] ;  /* 0x00043c00010e7983 */ /* 0x004ea20000100800 */
[----:B------:R-:W-:Y:S05]  /*37c40*/  YIELD ;  /* 0x0000000000007946 */ /* 0x000fea0003800000 */
[----:B------:R-:W-:Y:S01]  /*37c50*/  ULDC.64 UR4, c[0x0][0xb20] ;  /* 0x0002c80000047ab9 */ /* 0x000fe20000000a00 */
[----:B0-----:R-:W-:Y:S02]  /*37c60*/  CS2R R6, SRZ ;  /* 0x0000000000067805 */ /* 0x001fe4000001ff00 */
[----:B------:R-:W-:Y:S01]  /*37c70*/  ISETP.NE.U32.AND P0, PT, RZ, UR4, PT ;  /* 0x00000004ff007c0c */ /* 0x000fe2000bf05070 */
[----:B------:R-:W0:Y:S01]  /*37c80*/  LDC.64 R12, c[0x0][0xaf8] ;  /* 0x0002be00ff0c7b82 */ /* 0x000e220000000a00 */
[----:B------:R-:W-:Y:S01]  /*37c90*/  ULDC.64 UR6, c[0x0][0xb00] ;  /* 0x0002c00000067ab9 */ /* 0x000fe20000000a00 */
[----:B------:R-:W-:Y:S01]  /*37ca0*/  ULDC.64 UR8, c[0x0][0xb08] ;  /* 0x0002c20000087ab9 */ /* 0x000fe20000000a00 */
[----:B------:R-:W-:Y:S01]  /*37cb0*/  ISETP.NE.AND.EX P0, PT, RZ, UR5, PT, P0 ;  /* 0x00000005ff007c0c */ /* 0x000fe2000bf05300 */
[----:B------:R-:W-:-:S04]  /*37cc0*/  ULDC.64 UR4, c[0x0][0xb10] ;  /* 0x0002c40000047ab9 */ /* 0x000fc80000000a00 */
[----:B-1----:R-:W1:Y:S08]  /*37cd0*/  LDC.64 R4, c[0x0][0xb00] ;  /* 0x0002c000ff047b82 */ /* 0x002e700000000a00 */
        /* <DEDUP_REMOVED lines=8> */
[----:B------:R-:W-:Y:S01]  /*37d60*/  ISETP.NE.U32.AND P4, PT, RZ, UR8, PT ;  /* 0x00000008ff007c0c */ /* 0x000fe2000bf85070 */
[----:B------:R-:W-:Y:S01]  /*37d70*/  IMAD.MOV.U32 R8, RZ, RZ, RZ ;  /* 0x000000ffff087224 */ /* 0x000fe200078e00ff */
[----:B------:R-:W-:Y:S01]  /*37d80*/  ISETP.NE.U32.AND P1, PT, RZ, UR4, PT ;  /* 0x00000004ff007c0c */ /* 0x000fe2000bf25070 */
[----:B--2---:R-:W0:Y:S01]  /*37d90*/  LDC.64 R2, c[0x0][0xb08] ;  /* 0x0002c200ff027b82 */ /* 0x004e220000000a00 */
[----:B------:R-:W-:-:S02]  /*37da0*/  IMAD.MOV.U32 R0, RZ, RZ, RZ ;  /* 0x000000ffff007224 */ /* 0x000fc400078e00ff */
[----:B------:R-:W-:Y:S01]  /*37db0*/  ISETP.NE.AND.EX P3, PT, RZ, UR5, PT, P1 ;  /* 0x00000005ff007c0c */ /* 0x000fe2000bf65310 */
[----:B-1----:R-:W-:-:S04]  /*37dc0*/  IMAD.WIDE R4, R14, 0x4, R4 ;  /* 0x000000040e047825 */ /* 0x002fc800078e0204 */
        /* <DEDUP_REMOVED lines=30> */
.L_x_6828:
        /* <DEDUP_REMOVED lines=16> */
.L_x_6829:
[----:B------:R-:W-:Y:S05]  /*380b0*/  @!P1 BRA `(.L_x_6830) ;  /* 0x00000000000c9947 */ /* 0x000fea0003800000 */
[----:B------:R-:W2:Y:S04]  /*380c0*/  LDG.E R7, desc[UR44][R4.64] ;  /* 0x0000002c04077981 */ /* 0x000ea8000c1e1900 */
[----:B------:R-:W2:Y:S02]  /*380d0*/  LDG.E R4, desc[UR44][R4.64+0x4] ;  /* 0x0000042c04047981 */ /* 0x000ea4000c1e1900 */
[----:B--2---:R-:W-:-:S07]  /*380e0*/  IMAD.IADD R7, R4, 0x1, -R7 ;  /* 0x0000000104077824 */ /* 0x004fce00078e0a07 */
.L_x_6830:
        /* <DEDUP_REMOVED lines=37> */
.L_x_6833:
[----:B------:R-:W-:-:S13]  /*38340*/  ISETP.NE.AND P0, PT, R3, 0x1, PT ;  /* 0x000000010300780c */ /* 0x000fda0003f05270 */
[----:B------:R-:W1:Y:S02]  /*38350*/  @P0 LDC.64 R4, c[0x0][0xae0] ;  /* 0x0002b800ff040b82 */ /* 0x000e640000000a00 */
[----:B-1----:R-:W-:-:S05]  /*38360*/  @P0 IMAD.HI.U32 R4, R2, R4, RZ ;  /* 0x0000000402040227 */ /* 0x002fca00078e00ff */
[----:B------:R-:W-:-:S07]  /*38370*/  @P0 SHF.R.U32.HI R2, RZ, R5, R4 ;  /* 0x00000005ff020219 */ /* 0x000fce0000011604 */
.L_x_6834:
[----:B------:R-:W-:Y:S05]  /*38380*/  BSYNC B0 ;  /* 0x0000000000007941 */ /* 0x000fea0003800000 */
.L_x_6832:
[----:B------:R-:W-:-:S05]  /*38390*/  IMAD R2, R2, R3, R3 ;  /* 0x0000000302027224 */ /* 0x000fca00078e0203 */
[----:B------:R-:W-:-:S07]  /*383a0*/  VIMNMX R8, R8, R2, PT ;  /* 0x0000000208087248 */ /* 0x000fce0003fe0100 */
.L_x_6831:
        /* <DEDUP_REMOVED lines=25> */
.L_x_6837:
[----:B------:R-:W-:-:S13]  /*38540*/  ISETP.NE.AND P0, PT, R3, 0x1, PT ;  /* 0x000000010300780c */ /* 0x000fda0003f05270 */
[----:B------:R-:W1:Y:S02]  /*38550*/  @P0 LDC.64 R4, c[0x0][0xae0] ;  /* 0x0002b800ff040b82 */ /* 0x000e640000000a00 */
[----:B-1----:R-:W-:-:S05]  /*38560*/  @P0 IMAD.HI.U32 R4, R6, R4, RZ ;  /* 0x0000000406040227 */ /* 0x002fca00078e00ff */
[----:B------:R-:W-:-:S07]  /*38570*/  @P0 SHF.R.U32.HI R6, RZ, R5, R4 ;  /* 0x00000005ff060219 */ /* 0x000fce0000011604 */
.L_x_6838:
[----:B------:R-:W-:Y:S05]  /*38580*/  BSYNC B0 ;  /* 0x0000000000007941 */ /* 0x000fea0003800000 */
.L_x_6836:
[----:B------:R-:W-:-:S05]  /*38590*/  IMAD R3, R6, R3, RZ ;  /* 0x0000000306037224 */ /* 0x000fca00078e02ff */
[----:B------:R-:W-:-:S07]  /*385a0*/  VIMNMX R2, R2, R3, !PT ;  /* 0x0000000302027248 */ /* 0x000fce0007fe0100 */
.L_x_6835:
        /* <DEDUP_REMOVED lines=41> */
.L_x_6840:
[----:B------:R-:W-:Y:S05]  /*38840*/  BSYNC B0 ;  /* 0x0000000000007941 */ /* 0x000fea0003800000 */
.L_x_6839:
[-C--:B------:R-:W-:Y:S01]  /*38850*/  IMAD R7, R13, R2.reuse, R7 ;  /* 0x000000020d077224 */ /* 0x080fe200078e0207 */
        /* <DEDUP_REMOVED lines=23> */
.L_x_7058:
[----:B--2---:R-:W-:Y:S02]  /*389d0*/  ISETP.NE.AND P0, PT, R14, RZ, PT ;  /* 0x000000ff0e00720c */ /* 0x004fe40003f05270 */
[----:B------:R-:W-:-:S11]  /*389e0*/  PLOP3.LUT P6, PT, PT, PT, PT, 0x8, 0x0 ;  /* 0x000000000000781c */ /* 0x000fd60003fce170 */
[----:B------:R-:W-:Y:S05]  /*389f0*/  @P0 BRA `(.L_x_6844) ;  /* 0x00000000000c0947 */ /* 0x000fea0003800000 */
[----:B------:R-:W-:-:S03]  /*38a00*/  UMOV UR4, 0xffffffff ;  /* 0xffffffff00047882 */ /* 0x000fc60000000000 */
[----:B------:R-:W-:Y:S05]  /*38a10*/  BRA.DIV UR4, `(.L_x_6845) ;  /* 0x0000009e045c7947 */ /* 0x000fea000b800000 */
[----:B------:R-:W-:-:S13]  /*38a20*/  ELECT P6, URZ, PT ;  /* 0x00000000003f782f */ /* 0x000fda00038c0000 */
.L_x_6844:
        /* <DEDUP_REMOVED lines=9> */
.L_x_7061:
[----:B------:R-:W-:Y:S05]  /*38ac0*/  BSYNC B1 ;  /* 0x0000000000017941 */ /* 0x000fea0003800000 */
.L_x_6846:
[----:B------:R-:W-:Y:S04]  /*38ad0*/  BSSY B1, `(.L_x_6848) ;  /* 0x00000bb000017945 */ /* 0x000fe80003800000 */
[----:B------:R-:W-:Y:S05]  /*38ae0*/  @!P6 BRA `(.L_x_6849) ;  /* 0x0000000800e4e947 */ /* 0x000fea0003800000 */
[----:B------:R-:W2:Y:S04]  /*38af0*/  LDL R6, [R1+0x444] ;  /* 0x0004440001067983 */ /* 0x000ea80000100800 */
[----:B------:R-:W3:Y:S01]  /*38b00*/  LDL R8, [R1+0x450] ;  /* 0x0004500001087983 */ /* 0x000ee20000100800 */
[----:B------:R-:W4:Y:S01]  /*38b10*/  S2R R7, SR_TID.X ;  /* 0x0000000000077919 */ /* 0x000f220000002100 */
[----:B------:R-:W-:Y:S01]  /*38b20*/  BSSY B2, `(.L_x_6850) ;  /* 0x0000007000027945 */ /* 0x000fe20003800000 */
[----:B----4-:R-:W-:-:S04]  /*38b30*/  LOP3.LUT R7, R7, 0x7f, RZ, 0xc0, !PT ;  /* 0x0000007f07077812 */ /* 0x010fc800078ec0ff */
[----:B------:R-:W-:Y:S01]  /*38b40*/  ISETP.NE.AND P1, PT, R7, RZ, PT ;  /* 0x000000ff0700720c */ /* 0x000fe20003f25270 */
[----:B--2---:R-:W-:Y:S01]  /*38b50*/  IMAD R6, R6, 0x8, R18 ;  /* 0x0000000806067824 */ /* 0x004fe200078e0212 */
[----:B---3--:R-:W-:-:S04]  /*38b60*/  SHF.L.U32 R10, R8, 0x1f, RZ ;  /* 0x0000001f080a7819 */ /* 0x008fc800000006ff */
[----:B------:R-:W2:Y:S02]  /*38b70*/  SYNCS.PHASECHK.TRANS64.TRYWAIT P0, [R6+URZ+0x388a0], R10 ;  /* 0x0388a00a060075a7 */ /* 0x000ea4000800017f */
[----:B--2---:R-:W-:Y:S05]  /*38b80*/  @!P0 BRA `(.L_x_6851) ;  /* 0x0000009c00348947 */ /* 0x004fea0003800000 */
.L_x_7062:
[----:B------:R-:W-:Y:S05]  /*38b90*/  BSYNC B2 ;  /* 0x0000000000027941 */ /* 0x000fea0003800000 */
.L_x_6850:
[----:B------:R-:W-:Y:S04]  /*38ba0*/  BSSY B2, `(.L_x_6852) ;  /* 0x0000009000027945 */ /* 0x000fe80003800000 */
[----:B------:R-:W-:Y:S05]  /*38bb0*/  @P1 BRA `(.L_x_6853) ;  /* 0x00000000001c1947 */ /* 0x000fea0003800000 */
[----:B-1----:R-:W1:Y:S02]  /*38bc0*/  S2R R5, SR_TID.X ;  /* 0x0000000000057919 */ /* 0x002e640000002100 */
[----:B-1----:R-:W-:Y:S01]  /*38bd0*/  LOP3.LUT R7, R5, 0x1f, RZ, 0xc0, !PT ;  /* 0x0000001f05077812 */ /* 0x002fe200078ec0ff */
[----:B------:R-:W-:-:S03]  /*38be0*/  IMAD.MOV.U32 R5, RZ, RZ, 0x2000 ;  /* 0x00002000ff057424 */ /* 0x000fc600078e00ff */
[----:B------:R-:W-:Y:S01]  /*38bf0*/  ISETP.NE.AND P0, PT, R7, RZ, PT ;  /* 0x000000ff0700720c */ /* 0x000fe20003f05270 */
[----:B------:R3:W-:-:S12]  /*38c00*/  SYNCS.ARRIVE.TRANS64 RZ, [R6+URZ+0x38890], R5 ;  /* 0x0388900506ff79a7 */ /* 0x0007d8000800003f */
[----:B---3--:R-:W-:Y:S05]  /*38c10*/  @!P0 BRA `(.L_x_6853) ;  /* 0x0000000000048947 */ /* 0x008fea0003800000 */
[----:B------:R-:W-:Y:S01]  /*38c20*/  BPT.TRAP 0x1 ;  /* 0x000000040000795c */ /* 0x000fe20000300000 */
.L_x_6853:
[----:B------:R-:W-:Y:S05]  /*38c30*/  BSYNC B2 ;  /* 0x0000000000027941 */ /* 0x000fea0003800000 */
.L_x_6852:
        /* <DEDUP_REMOVED lines=13> */
.L_x_6854:
        /* <DEDUP_REMOVED lines=13> */
.L_x_7063:
[----:B------:R-:W-:Y:S05]  /*38de0*/  BSYNC B2 ;  /* 0x0000000000027941 */ /* 0x000fea0003800000 */
.L_x_6855:
[----:B------:R-:W-:Y:S01]  /*38df0*/  BSSY B2, `(.L_x_6857) ;  /* 0x000000b000027945 */ /* 0x000fe20003800000 */
[----:B-12---:R-:W-:Y:S02]  /*38e00*/  IMAD.MOV.U32 R10, RZ, RZ, 0x0 ;  /* 0x00000000ff0a7424 */ /* 0x006fe400078e00ff */
        /* <DEDUP_REMOVED lines=9> */
.L_x_6858:
[----:B------:R-:W-:Y:S05]  /*38ea0*/  BSYNC B2 ;  /* 0x0000000000027941 */ /* 0x000fea0003800000 */
.L_x_6857:
        /* <DEDUP_REMOVED lines=10> */
.L_x_6859:
        /* <DEDUP_REMOVED lines=15> */
.L_x_6860:
        /* <DEDUP_REMOVED lines=15> */
.L_x_6861:
        /* <DEDUP_REMOVED lines=15> */
.L_x_6862:
        /* <DEDUP_REMOVED lines=15> */
.L_x_6863:
        /* <DEDUP_REMOVED lines=15> */
.L_x_6864:
        /* <DEDUP_REMOVED lines=15> */
.L_x_6865:
        /* <DEDUP_REMOVED lines=15> */
.L_x_6866:
        /* <DEDUP_REMOVED lines=10> */
.L_x_6849:
[----:B------:R-:W-:Y:S05]  /*39680*/  BSYNC B1 ;  /* 0x0000000000017941 */ /* 0x000fea0003800000 */
.L_x_6848:
[----:B------:R-:W2:Y:S04]  /*39690*/  LDL.LU R10, [R1+0x444] ;  /* 0x00044400010a7983 */ /* 0x000ea80000300800 */
[----:B------:R-:W3:Y:S01]  /*396a0*/  LDL.LU R8, [R1+0x450] ;  /* 0x0004500001087983 */ /* 0x000ee20000300800 */
[----:B-1----:R-:W-:Y:S01]  /*396b0*/  VIADD R5, R9, 0xfffffffe ;  /* 0xfffffffe09057836 */ /* 0x002fe20000000000 */
        /* <DEDUP_REMOVED lines=10> */
.L_x_6886:
[----:B------:R-:W-:Y:S05]  /*39760*/  YIELD ;  /* 0x0000000000007946 */ /* 0x000fea0003800000 */
[----:B------:R-:W-:Y:S04]  /*39770*/  BSSY B1, `(.L_x_6867) ;  /* 0x00000ba000017945 */ /* 0x000fe80003800000 */
[----:B--2---:R-:W-:Y:S05]  /*39780*/  @!P6 BRA `(.L_x_6868) ;  /* 0x0000000800e0e947 */ /* 0x004fea0003800000 */
[----:B-1----:R-:W2:Y:S04]  /*39790*/  LDL R6, [R1+0x444] ;  /* 0x0004440001067983 */ /* 0x002ea80000100800 */
[----:B------:R-:W3:Y:S01]  /*397a0*/  LDL R7, [R1+0x450] ;  /* 0x0004500001077983 */ /* 0x000ee20000100800 */
[----:B------:R-:W1:Y:S01]  /*397b0*/  S2R R8, SR_TID.X ;  /* 0x0000000000087919 */ /* 0x000e620000002100 */
[----:B------:R-:W-:Y:S01]  /*397c0*/  BSSY B2, `(.L_x_6869) ;  /* 0x0000007000027945 */ /* 0x000fe20003800000 */
[----:B-1----:R-:W-:-:S04]  /*397d0*/  LOP3.LUT R8, R8, 0x7f, RZ, 0xc0, !PT ;  /* 0x0000007f08087812 */ /* 0x002fc800078ec0ff */
[----:B------:R-:W-:Y:S01]  /*397e0*/  ISETP.NE.AND P2, PT, R8, RZ, PT ;  /* 0x000000ff0800720c */ /* 0x000fe20003f45270 */
[----:B--2---:R-:W-:Y:S01]  /*397f0*/  IMAD R6, R6, 0x8, R18 ;  /* 0x0000000806067824 */ /* 0x004fe200078e0212 */
[----:B---3--:R-:W-:-:S04]  /*39800*/  SHF.L.U32 R7, R7, 0x1f, RZ ;  /* 0x0000001f07077819 */ /* 0x008fc800000006ff */
[----:B------:R-:W1:Y:S02]  /*39810*/  SYNCS.PHASECHK.TRANS64.TRYWAIT P1, [R6+URZ+0x388a0], R7 ;  /* 0x0388a007060075a7 */ /* 0x000e64000802017f */
[----:B-1----:R-:W-:Y:S05]  /*39820*/  @!P1 BRA `(.L_x_6870) ;  /* 0x0000009000349947 */ /* 0x002fea0003800000 */
.L_x_7064:
[----:B------:R-:W-:Y:S05]  /*39830*/  BSYNC B2 ;  /* 0x0000000000027941 */ /* 0x000fea0003800000 */
.L_x_6869:
        /* <DEDUP_REMOVED lines=9> */
.L_x_6872:
[----:B------:R-:W-:Y:S05]  /*398d0*/  BSYNC B2 ;  /* 0x0000000000027941 */ /* 0x000fea0003800000 */
.L_x_6871:
        /* <DEDUP_REMOVED lines=12> */
.L_x_6873:
        /* <DEDUP_REMOVED lines=13> */
.L_x_7065:
[----:B------:R-:W-:Y:S05]  /*39a70*/  BSYNC B2 ;  /* 0x0000000000027941 */ /* 0x000fea0003800000 */
.L_x_6874:
        /* <DEDUP_REMOVED lines=11> */
.L_x_6877:
[----:B------:R-:W-:Y:S05]  /*39b30*/  BSYNC B2 ;  /* 0x0000000000027941 */ /* 0x000fea0003800000 */
.L_x_6876:
        /* <DEDUP_REMOVED lines=10> */
.L_x_6878:
        /* <DEDUP_REMOVED lines=15> */
.L_x_6879:
        /* <DEDUP_REMOVED lines=15> */
.L_x_6880:
        /* <DEDUP_REMOVED lines=15> */
.L_x_6881:
        /* <DEDUP_REMOVED lines=15> */
.L_x_6882:
        /* <DEDUP_REMOVED lines=15> */
.L_x_6883:
        /* <DEDUP_REMOVED lines=15> */
.L_x_6884:
        /* <DEDUP_REMOVED lines=15> */
.L_x_6885:
        /* <DEDUP_REMOVED lines=10> */
.L_x_6868:
[----:B------:R-:W-:Y:S05]  /*3a310*/  BSYNC B1 ;  /* 0x0000000000017941 */ /* 0x000fea0003800000 */
.L_x_6867:
        /* <DEDUP_REMOVED lines=8> */
[----:B---3--:R-:W-:-:S03]  /*3a3a0*/  LOP3.LUT R8, R8, R7, RZ, 0x3c, !PT ;  /* 0x0000000708087212 */ /* 0x008fc600078e3cff */
[----:B------:R2:W-:Y:S04]  /*3a3b0*/  STL [R1+0x444], R6 ;  /* 0x0004440601007387 */ /* 0x0005e80000100800 */
[----:B------:R2:W-:Y:S01]  /*3a3c0*/  STL [R1+0x450], R8 ;  /* 0x0004500801007387 */ /* 0x0005e20000100800 */
[----:B------:R-:W-:Y:S05]  /*3a3d0*/  @P2 BRA `(.L_x_6886) ;  /* 0xfffffff000e02947 */ /* 0x000fea000383ffff */
.L_x_6842:
[----:B------:R-:W-:Y:S05]  /*3a3e0*/  BSYNC B0 ;  /* 0x0000000000007941 */ /* 0x000fea0003800000 */
.L_x_6841:
[----:B-12---:R-:W2:Y:S01]  /*3a3f0*/  LDL R8, [R1+0x45c] ;  /* 0x00045c0001087983 */ /* 0x006ea20000100800 */
[----:B------:R-:W1:Y:S01]  /*3a400*/  LDC R0, c[0x0][0x448] ;  /* 0x00011200ff007b82 */ /* 0x000e620000000800 */
[----:B------:R-:W-:Y:S07]  /*3a410*/  @!P0 WARPSYNC.ALL ;  /* 0x0000000000008948 */ /* 0x000fee0003800000 */
[----:B------:R-:W-:Y:S01]  /*3a420*/  @!P0 BAR.SYNC.DEFER_BLOCKING 0xc, 0x180 ;  /* 0x0306000000008b1d */ /* 0x000fe20000010000 */
[----:B-1----:R-:W-:-:S13]  /*3a430*/  ISETP.NE.AND P1, PT, R0, 0x1, PT ;  /* 0x000000010000780c */ /* 0x002fda0003f25270 */
[----:B------:R-:W1:Y:S08]  /*3a440*/  @P1 LDC R0, c[0x0][0x44c] ;  /* 0x00011300ff001b82 */ /* 0x000e700000000800 */
[----:B------:R-:W3:Y:S01]  /*3a450*/  @P1 LDC R3, c[0x0][0x450] ;  /* 0x00011400ff031b82 */ /* 0x000ee20000000800 */
[----:B--2---:R-:W-:-:S04]  /*3a460*/  VIADD R2, R8, 0x3f ;  /* 0x0000003f08027836 */ /* 0x004fc80000000000 */
[----:B-1----:R-:W-:-:S05]  /*3a470*/  @P1 IMAD.HI.U32 R0, R2, R0, RZ ;  /* 0x0000000002001227 */ /* 0x002fca00078e00ff */
[----:B---3--:R-:W-:-:S05]  /*3a480*/  @P1 SHF.R.U32.HI R2, RZ, R3, R0 ;  /* 0x00000003ff021219 */ /* 0x008fca0000011600 */
[----:B------:R-:W-:Y:S02]  /*3a490*/  IMAD.IADD R0, R20, 0x1, R2 ;  /* 0x0000000114007824 */ /* 0x000fe400078e0202 */
[----:B------:R-:W1:Y:S02]  /*3a4a0*/  LDC.64 R2, c[0x0][0xad8] ;  /* 0x0002b600ff027b82 */ /* 0x000e640000000a00 */
[----:B-1----:R-:W-:Y:S01]  /*3a4b0*/  ISETP.GE.AND P2, PT, R3, 0x1, PT ;  /* 0x000000010300780c */ /* 0x002fe20003f46270 */
        /* <DEDUP_REMOVED lines=13> */
.L_x_6889:
[----:B------:R-:W-:-:S13]  /*3a590*/  ISETP.NE.AND P0, PT, R3, 0x1, PT ;  /* 0x000000010300780c */ /* 0x000fda0003f05270 */
[----:B------:R-:W1:Y:S02]  /*3a5a0*/  @P0 LDC.64 R6, c[0x0][0xae0] ;  /* 0x0002b800ff060b82 */ /* 0x000e640000000a00 */
[----:B-1----:R-:W-:-:S05]  /*3a5b0*/  @P0 IMAD.HI.U32 R6, R2, R6, RZ ;  /* 0x0000000602060227 */ /* 0x002fca00078e00ff */
[----:B------:R-:W-:-:S07]  /*3a5c0*/  @P0 SHF.R.U32.HI R2, RZ, R7, R6 ;  /* 0x00000007ff020219 */ /* 0x000fce0000011606 */
.L_x_6890:
[----:B------:R-:W-:Y:S05]  /*3a5d0*/  BSYNC B0 ;  /* 0x0000000000007941 */ /* 0x000fea0003800000 */
.L_x_6888:
[----:B------:R-:W-:-:S05]  /*3a5e0*/  IMAD R2, R2, R3, R3 ;  /* 0x0000000302027224 */ /* 0x000fca00078e0203 */
[----:B------:R-:W-:-:S07]  /*3a5f0*/  VIMNMX R5, R5, R2, PT ;  /* 0x0000000205057248 */ /* 0x000fce0003fe0100 */
.L_x_6887:
[----:B------:R-:W2:Y:S01]  /*3a600*/  LDL R7, [R1+0x4a4] ;  /* 0x0004a40001077983 */ /* 0x000ea20000100800 */
[----:B------:R-:W1:Y:S01]  /*3a610*/  @P1 LDC R2, c[0x0][0x44c] ;  /* 0x00011300ff021b82 */ /* 0x000e620000000800 */
[----:B------:R-:W-:Y:S01]  /*3a620*/  IMAD.MOV.U32 R0, RZ, RZ, R8 ;  /* 0x000000ffff007224 */ /* 0x000fe200078e0008 */
[----:B------:R-:W-:Y:S01]  /*3a630*/  ULDC UR4, c[0x0][0xad4] ;  /* 0x0002b50000047ab9 */ /* 0x000fe20000000800 */
[----:B------:R-:W-:-:S05]  /*3a640*/  VIADD R5, R5, 0x3f ;  /* 0x0000003f05057836 */ /* 0x000fca0000000000 */
[----:B------:R-:W3:Y:S01]  /*3a650*/  @P1 LDC R6, c[0x0][0x450] ;  /* 0x00011400ff061b82 */ /* 0x000ee20000000800 */
[----:B-1----:R-:W-:-:S05]  /*3a660*/  @P1 IMAD.HI.U32 R2, R8, R2, RZ ;  /* 0x0000000208021227 */ /* 0x002fca00078e00ff */
[----:B---3--:R-:W-:-:S05]  /*3a670*/  @P1 SHF.R.U32.HI R0, RZ, R6, R2 ;  /* 0x00000006ff001219 */ /* 0x008fca0000011602 */
        /* <DEDUP_REMOVED lines=18> */
.L_x_6893:
[----:B------:R-:W-:-:S13]  /*3a7a0*/  ISETP.NE.AND P0, PT, R3, 0x1, PT ;  /* 0x000000010300780c */ /* 0x000fda0003f05270 */
[----:B------:R-:W1:Y:S02]  /*3a7b0*/  @P0 LDC.64 R6, c[0x0][0xae0] ;  /* 0x0002b800ff060b82 */ /* 0x000e640000000a00 */
[----:B-1----:R-:W-:-:S05]  /*3a7c0*/  @P0 IMAD.HI.U32 R6, R2, R6, RZ ;  /* 0x0000000602060227 */ /* 0x002fca00078e00ff */
[----:B------:R-:W-:-:S07]  /*3a7d0*/  @P0 SHF.R.U32.HI R2, RZ, R7, R6 ;  /* 0x00000007ff020219 */ /* 0x000fce0000011606 */
.L_x_6894:
[----:B------:R-:W-:Y:S05]  /*3a7e0*/  BSYNC B0 ;  /* 0x0000000000007941 */ /* 0x000fea0003800000 */
.L_x_6892:
[----:B------:R-:W-:-:S05]  /*3a7f0*/  IMAD R2, R2, R3, RZ ;  /* 0x0000000302027224 */ /* 0x000fca00078e02ff */
[----:B------:R-:W-:-:S07]  /*3a800*/  VIMNMX R0, R0, R2, !PT ;  /* 0x0000000200007248 */ /* 0x000fce0007fe0100 */
.L_x_6891:
[----:B------:R-:W-:Y:S01]  /*3a810*/  SHF.R.S32.HI R2, RZ, 0x1f, R0 ;  /* 0x0000001fff027819 */ /* 0x000fe20000011400 */
[----:B------:R1:W-:Y:S01]  /*3a820*/  STL [R1+0x47c], RZ ;  /* 0x00047cff01007387 */ /* 0x0003e20000100800 */
[----:B------:R-:W-:Y:S01]  /*3a830*/  ISETP.NE.AND P1, PT, R4, RZ, PT ;  /* 0x000000ff0400720c */ /* 0x000fe20003f25270 */
[----:B------:R-:W-:Y:S01]  /*3a840*/  BSSY B0, `(.L_x_6895) ;  /* 0x0000024000007945 */ /* 0x000fe20003800000 */
[----:B------:R-:W-:-:S04]  /*3a850*/  LEA.HI R2, R2, R0, RZ, 0x6 ;  /* 0x0000000002027211 */ /* 0x000fc800078f30ff */
[----:B------:R-:W-:-:S04]  /*3a860*/  SHF.R.S32.HI R2, RZ, 0x6, R2 ;  /* 0x00000006ff027819 */ /* 0x000fc80000011402 */
[----:B------:R-:W-:-:S03]  /*3a870*/  VIMNMX R9, RZ, R2, !PT ;  /* 0x00000002ff097248 */ /* 0x000fc60007fe0100 */
[----:B------:R-:W2:Y:S01]  /*3a880*/  @!P1 LDC R4, c[0x0][0xae8] ;  /* 0x0002ba00ff049b82 */ /* 0x000ea20000000800 */
[----:B------:R-:W-:Y:S01]  /*3a890*/  ISETP.GT.AND P0, PT, R5, R9, PT ;  /* 0x000000090500720c */ /* 0x000fe20003f04270 */
[----:B------:R1:W-:-:S12]  /*3a8a0*/  STL [R1+0x478], R9 ;  /* 0x0004780901007387 */ /* 0x0003d80000100800 */
[----:B-1----:R-:W-:Y:S05]  /*3a8b0*/  @!P0 BRA `(.L_x_6896) ;  /* 0x0000000000708947 */ /* 0x002fea0003800000 */
[----:B--2---:R-:W-:-:S04]  /*3a8c0*/  IABS R0, R4 ;  /* 0x0000000400007213 */ /* 0x004fc80000000000 */
        /* <DEDUP_REMOVED lines=27> */
.L_x_6896:
[----:B------:R-:W-:Y:S05]  /*3aa80*/  BSYNC B0 ;  /* 0x0000000000007941 */ /* 0x000fea0003800000 */
.L_x_6895:
[----:B------:R-:W3:Y:S04]  /*3aa90*/  LDL R0, [R1+0x47c] ;  /* 0x00047c0001007983 */ /* 0x000ee80000100800 */
[----:B-1----:R-:W3:Y:S01]  /*3aaa0*/  LDL R2, [R1+0x4a0] ;  /* 0x0004a00001027983 */ /* 0x002ee20000100800 */
[----:B------:R-:W-:Y:S01]  /*3aab0*/  BSSY B7, `(.L_x_6897) ;  /* 0x00005bd000077945 */ /* 0x000fe20003800000 */
[----:B---3--:R-:W-:-:S05]  /*3aac0*/  IMAD R2, R2, R0, R9 ;  /* 0x0000000002027224 */ /* 0x008fca00078e0209 */
[----:B------:R-:W-:Y:S01]  /*3aad0*/  VIADDMNMX R0, R2, R0, R5, PT ;  /* 0x0000000002007246 */ /* 0x000fe20003800105 */
        /* <DEDUP_REMOVED lines=10> */
[----:B--2---:R-:W2:Y:S01]  /*3ab80*/  LDC.64 R4, c[0x0][0xd60] ;  /* 0x00035800ff047b82 */ /* 0x004ea20000000a00 */
        /* <DEDUP_REMOVED lines=9> */
[----:B------:R4:W-:Y:S01]  /*3ac20*/  STL [R1+0x430], R0 ;  /* 0x0004300001007387 */ /* 0x0009e20000100800 */
[----:B------:R-:W-:Y:S05]  /*3ac30*/  BRA `(.L_x_6899) ;  /* 0x0000005800907947 */ /* 0x000fea0003800000 */
.L_x_6898:
        /* <DEDUP_REMOVED lines=8> */
[----:B--2---:R-:W-:Y:S02]  /*3acc0*/  IMAD.U32 R4, RZ, RZ, UR6 ;  /* 0x00000006ff047e24 */ /* 0x004fe4000f8e00ff */
        /* <DEDUP_REMOVED lines=11> */
.L_x_6901:
[----:B------:R-:W-:Y:S05]  /*3ad80*/  BSYNC B6 ;  /* 0x0000000000067941 */ /* 0x000fea0003800000 */
.L_x_6900:
        /* <DEDUP_REMOVED lines=9> */
[----:B--2---:R-:W-:Y:S02]  /*3ae20*/  IMAD.U32 R4, RZ, RZ, UR6 ;  /* 0x00000006ff047e24 */ /* 0x004fe4000f8e00ff */
[----:B------:R-:W-:Y:S02]  /*3ae30*/  IMAD.U32 R5, RZ, RZ, UR7 ;  /* 0x00000007ff057e24 */ /* 0x000fe4000f8e00ff */
        /* <DEDUP_REMOVED lines=8> */
[----:B0--3--:R-:W-:Y:S05]  /*3aec0*/  CALL.ABS.NOINC R2 ;  /* 0x0000000002007343 */ /* 0x009fea0003c00000 */
.L_x_6904:
        /* <DEDUP_REMOVED lines=15> */
.L_x_6903:
[----:B------:R-:W-:Y:S05]  /*3afc0*/  BSYNC B6 ;  /* 0x0000000000067941 */ /* 0x000fea0003800000 */
.L_x_6902:
[----:B------:R-:W3:Y:S01]  /*3afd0*/  LDL R0, [R1+0x43c] ;  /* 0x00043c0001007983 */ /* 0x000ee20000100800 */
[----:B------:R-:W-:Y:S02]  /*3afe0*/  ULDC.64 UR4, c[0x0][0xaf0] ;  /* 0x0002bc0000047ab9 */ /* 0x000fe40000000a00 */
[----:B------:R-:W-:Y:S01]  /*3aff0*/  ISETP.NE.U32.AND P0, PT, RZ, UR4, PT ;  /* 0x00000004ff007c0c */ /* 0x000fe2000bf05070 */
[----:B------:R-:W4:Y:S03]  /*3b000*/  LDL R17, [R1+0x480] ;  /* 0x0004800001117983 */ /* 0x000f260000100800 */
[----:B------:R-:W-:Y:S01]  /*3b010*/  ISETP.NE.AND.EX P0, PT, RZ, UR5, PT, P0 ;  /* 0x00000005ff007c0c */ /* 0x000fe2000bf05300 */
[----:B------:R-:W-:-:S12]  /*3b020*/  ULDC.64 UR4, c[0x0][0xb00] ;  /* 0x0002c00000047ab9 */ /* 0x000fd80000000a00 */
[----:B------:R-:W1:Y:S01]  /*3b030*/  @P0 LDC.64 R2, c[0x0][0xaf0] ;  /* 0x0002bc00ff020b82 */ /* 0x000e620000000a00 */
[----:B---3--:R-:W-:Y:S02]  /*3b040*/  IMAD.MOV.U32 R7, RZ, RZ, R0 ;  /* 0x000000ffff077224 */ /* 0x008fe400078e0000 */
[----:B-1----:R-:W-:-:S05]  /*3b050*/  @P0 IMAD.WIDE R2, R0, 0x4, R2 ;  /* 0x0000000400020825 */ /* 0x002fca00078e0202 */
[----:B------:R1:W3:Y:S01]  /*3b060*/  @P0 LDG.E R7, desc[UR44][R2.64] ;  /* 0x0000002c02070981 */ /* 0x0002e2000c1e1900 */
[----:B----4-:R-:W-:Y:S01]  /*3b070*/  VIADD R0, R17, 0xffffffff ;  /* 0xffffffff11007836 */ /* 0x010fe20000000000 */
[----:B-1----:R-:W1:Y:S02]  /*3b080*/  LDC.64 R2, c[0x0][0x418] ;  /* 0x00010600ff027b82 */ /* 0x002e640000000a00 */
[----:B-1----:R-:W-:Y:S01]  /*3b090*/  LOP3.LUT P0, RZ, R2, UR4, RZ, 0xfc, !PT ;  /* 0x0000000402ff7c12 */ /* 0x002fe2000f80fcff */
[----:B------:R-:W-:-:S03]  /*3b0a0*/  UMOV UR4, 0xffffffff ;  /* 0xffffffff00047882 */ /* 0x000fc60000000000 */
[----:B------:R-:W-:Y:S02]  /*3b0b0*/  LOP3.LUT P0, RZ, R3, UR5, RZ, 0xfc, P0 ;  /* 0x0000000503ff7c12 */ /* 0x000fe4000800fcff */
[----:B---3--:R-:W-:Y:S01]  /*3b0c0*/  SHF.R.S32.HI R8, RZ, 0x1f, R7 ;  /* 0x0000001fff087819 */ /* 0x008fe20000011407 */
[----:B------:R1:W-:Y:S01]  /*3b0d0*/  STL [R1+0x434], R7 ;  /* 0x0004340701007387 */ /* 0x0003e20000100800 */
[----:B------:R-:W-:-:S03]  /*3b0e0*/  SEL R17, R7, RZ, !P0 ;  /* 0x000000ff07117207 */ /* 0x000fc60004000000 */
[----:B------:R1:W-:Y:S01]  /*3b0f0*/  STL [R1+0x438], R8 ;  /* 0x0004380801007387 */ /* 0x0003e20000100800 */
[----:B------:R-:W-:Y:S05]  /*3b100*/  BRA.DIV UR4, `(.L_x_6905) ;  /* 0x0000007a04247947 */ /* 0x000fea000b800000 */
[----:B--2---:R-:W2:Y:S02]  /*3b110*/  S2R R4, SR_TID.X ;  /* 0x0000000000047919 */ /* 0x004ea40000002100 */
[----:B--2---:R-:W-:-:S04]  /*3b120*/  SHF.R.U32.HI R4, RZ, 0x5, R4 ;  /* 0x00000005ff047819 */ /* 0x004fc80000011604 */
[----:B------:R-:W-:-:S05]  /*3b130*/  LOP3.LUT R4, R4, 0x3, RZ, 0xc0, !PT ;  /* 0x0000000304047812 */ /* 0x000fca00078ec0ff */
[----:B------:R2:W3:Y:S02]  /*3b140*/  SHFL.IDX PT, R14, R4, RZ, 0x1f ;  /* 0x00001fff040e7589 */ /* 0x0004e400000e0000 */
.L_x_7068:
        /* <DEDUP_REMOVED lines=9> */
.L_x_7071:
        /* <DEDUP_REMOVED lines=24> */
.L_x_6908:
[----:B------:R-:W4:Y:S04]  /*3b360*/  LDL R0, [R1+0x440] ;  /* 0x0004400001007983 */ /* 0x000f280000100800 */
[----:B---3--:R-:W3:Y:S01]  /*3b370*/  LDL R2, [R1+0x44c] ;  /* 0x00044c0001027983 */ /* 0x008ee20000100800 */
[----:B----4-:R-:W-:Y:S01]  /*3b380*/  IMAD R0, R0, 0x8, R18 ;  /* 0x0000000800007824 */ /* 0x010fe200078e0212 */
[----:B---3--:R-:W-:-:S04]  /*3b390*/  SHF.L.U32 R2, R2, 0x1f, RZ ;  /* 0x0000001f02027819 */ /* 0x008fc800000006ff */
[----:B------:R-:W3:Y:S02]  /*3b3a0*/  SYNCS.PHASECHK.TRANS64.TRYWAIT P0, [R0+URZ+0x38840], R2 ;  /* 0x03884002000075a7 */ /* 0x000ee4000800017f */
[----:B---3--:R-:W-:Y:S05]  /*3b3b0*/  @!P0 BRA `(.L_x_6909) ;  /* 0x0000007400cc8947 */ /* 0x008fea0003800000 */
.L_x_7072:
        /* <DEDUP_REMOVED lines=11> */
.L_x_6910:
        /* <DEDUP_REMOVED lines=23> */
.L_x_6906:
        /* <DEDUP_REMOVED lines=11> */
[----:B--2---:R-:W-:Y:S02]  /*3b690*/  SEL R4, R0, RZ, !P0 ;  /* 0x000000ff00047207 */ /* 0x004fe40004000000 */
        /* <DEDUP_REMOVED lines=21> */
[----:B0-2---:R-:W-:Y:S05]  /*3b7f0*/  CALL.ABS.NOINC R2 ;  /* 0x0000000002007343 */ /* 0x005fea0003c00000 */
.L_x_6912:
[----:B------:R-:W-:Y:S05]  /*3b800*/  BSYNC B6 ;  /* 0x0000000000067941 */ /* 0x000fea0003800000 */
.L_x_6911:
[----:B------:R-:W3:Y:S01]  /*3b810*/  LDL R11, [R1+0x45c] ;  /* 0x00045c00010b7983 */ /* 0x000ee20000100800 */
[----:B-1----:R-:W1:Y:S01]  /*3b820*/  LDC R7, c[0x0][0x448] ;  /* 0x00011200ff077b82 */ /* 0x002e620000000800 */
        /* <DEDUP_REMOVED lines=15> */
[----:B---3--:R-:W-:-:S04]  /*3b920*/  IMAD.IADD R5, R0, 0x1, R11 ;  /* 0x0000000100057824 */ /* 0x008fc800078e020b */
        /* <DEDUP_REMOVED lines=80> */
.L_x_7081:
        /* <DEDUP_REMOVED lines=12> */
.L_x_6914:
        /* <DEDUP_REMOVED lines=37> */
.L_x_6916:
[----:B------:R-:W-:Y:S05]  /*3c140*/  BSYNC B6 ;  /* 0x0000000000067941 */ /* 0x000fea0003800000 */
.L_x_6915:
        /* <DEDUP_REMOVED lines=41> */
[----:B------:R-:W-:Y:S02]  /*3c3e0*/  ULDC.64 UR4, c[0x0][0x390] ;  /* 0x0000e40000047ab9 */ /* 0x000fe40000000a00 */
[----:B------:R-:W-:Y:S01]  /*3c3f0*/  LEA R0, P0, R2, UR4, 0x1 ;  /* 0x0000000402007c11 */ /* 0x000fe2000f8008ff */
[----:B------:R-:W-:Y:S01]  /*3c400*/  ULDC UR4, c[0x0][0x3b8] ;  /* 0x0000ee0000047ab9 */ /* 0x000fe20000000800 */
[----:B------:R-:W-:Y:S01]  /*3c410*/  IMAD.IADD R4, R3, 0x1, R4 ;  /* 0x0000000103047824 */ /* 0x000fe200078e0204 */
[----:B------:R-:W-:Y:S02]  /*3c420*/  ISETP.GE.AND P1, PT, R8, UR4, PT ;  /* 0x0000000408007c0c */ /* 0x000fe4000bf26270 */
[----:B------:R-:W1:Y:S01]  /*3c430*/  S2R R8, SR_TID.X ;  /* 0x0000000000087919 */ /* 0x000e620000002100 */
[----:B------:R-:W-:Y:S02]  /*3c440*/  ISETP.GE.AND P2, PT, R9, UR4, PT ;  /* 0x0000000409007c0c */ /* 0x000fe4000bf46270 */
[----:B------:R-:W-:-:S02]  /*3c450*/  LEA.HI.X R4, R2, UR5, R4, 0x1, P0 ;  /* 0x0000000502047c11 */ /* 0x000fc400080f0c04 */
[----:B------:R-:W-:Y:S02]  /*3c460*/  SEL R3, RZ, 0x4, P2 ;  /* 0x00000004ff037807 */ /* 0x000fe40001000000 */
[----:B------:R-:W-:Y:S01]  /*3c470*/  SEL R2, RZ, 0x2, P1 ;  /* 0x00000002ff027807 */ /* 0x000fe20000800000 */
[----:B0-----:R-:W-:-:S05]  /*3c480*/  IMAD.SHL.U32 R10, R6, 0x8, RZ ;  /* 0x00000008060a7824 */ /* 0x001fca00078e00ff */
[----:B------:R-:W-:-:S04]  /*3c490*/  LOP3.LUT R10, R10, 0x38, RZ, 0xc0, !PT ;  /* 0x000000380a0a7812 */ /* 0x000fc800078ec0ff */
[----:B------:R-:W-:-:S04]  /*3c4a0*/  ISETP.GE.AND P3, PT, R10, UR4, PT ;  /* 0x000000040a007c0c */ /* 0x000fc8000bf66270 */
[----:B------:R-:W-:-:S04]  /*3c4b0*/  SEL R5, RZ, 0x1, P3 ;  /* 0x00000001ff057807 */ /* 0x000fc80001800000 */
[----:B------:R-:W-:Y:S01]  /*3c4c0*/  IADD3 R2, R3, R2, R5 ;  /* 0x0000000203027210 */ /* 0x000fe20007ffe005 */
[----:B-1----:R-:W-:-:S04]  /*3c4d0*/  IMAD.SHL.U32 R8, R8, 0x8, RZ ;  /* 0x0000000808087824 */ /* 0x002fc800078e00ff */
[----:B------:R-:W-:Y:S02]  /*3c4e0*/  @P3 LOP3.LUT R19, R19, 0x8, RZ, 0xfc, !PT ;  /* 0x0000000813133812 */ /* 0x000fe400078efcff */
[----:B------:R-:W-:Y:S02]  /*3c4f0*/  LOP3.LUT R8, R8, 0x38, RZ, 0xc0, !PT ;  /* 0x0000003808087812 */ /* 0x000fe400078ec0ff */
[----:B------:R-:W-:Y:S02]  /*3c500*/  LOP3.LUT R19, R19, 0xfffffffd, RZ, 0xc0, !PT ;  /* 0xfffffffd13137812 */ /* 0x000fe400078ec0ff */
[C---:B------:R-:W-:Y:S02]  /*3c510*/  LOP3.LUT R9, R8.reuse, 0x100, RZ, 0xfc, !PT ;  /* 0x0000010008097812 */ /* 0x040fe400078efcff */
[----:B------:R-:W-:Y:S02]  /*3c520*/  LOP3.LUT R8, R8, 0xc0, RZ, 0xfc, !PT ;  /* 0x000000c008087812 */ /* 0x000fe400078efcff */
[----:B------:R-:W-:-:S02]  /*3c530*/  @P2 LOP3.LUT R19, R19, 0x2, RZ, 0xfc, !PT ;  /* 0x0000000213132812 */ /* 0x000fc400078efcff */
[----:B------:R-:W-:Y:S01]  /*3c540*/  ISETP.GE.AND P5, PT, R8, UR4, PT ;  /* 0x0000000408007c0c */ /* 0x000fe2000bfa6270 */
[C---:B------:R-:W-:Y:S01]  /*3c550*/  IMAD.SHL.U32 R8, R6.reuse, 0x8, RZ ;  /* 0x0000000806087824 */ /* 0x040fe200078e00ff */
[----:B------:R-:W-:Y:S01]  /*3c560*/  LOP3.LUT R19, R19, 0xfffffffb, RZ, 0xc0, !PT ;  /* 0xfffffffb13137812 */ /* 0x000fe200078ec0ff */
[----:B------:R-:W-:Y:S01]  /*3c570*/  IMAD.SHL.U32 R6, R6, 0x8, RZ ;  /* 0x0000000806067824 */ /* 0x000fe200078e00ff */
[----:B------:R-:W-:Y:S02]  /*3c580*/  ISETP.GE.AND P0, PT, R9, UR4, PT ;  /* 0x0000000409007c0c */ /* 0x000fe4000bf06270 */
[----:B------:R-:W-:Y:S02]  /*3c590*/  LOP3.LUT R8, R8, 0x38, RZ, 0xc0, !PT ;  /* 0x0000003808087812 */ /* 0x000fe400078ec0ff */
[----:B------:R-:W-:Y:S02]  /*3c5a0*/  LOP3.LUT R6, R6, 0x38, RZ, 0xc0, !PT ;  /* 0x0000003806067812 */ /* 0x000fe400078ec0ff */
[----:B------:R-:W-:-:S02]  /*3c5b0*/  LOP3.LUT R9, R8, 0x180, RZ, 0xfc, !PT ;  /* 0x0000018008097812 */ /* 0x000fc400078efcff */
[----:B------:R-:W-:Y:S02]  /*3c5c0*/  @P1 LOP3.LUT R19, R19, 0x4, RZ, 0xfc, !PT ;  /* 0x0000000413131812 */ /* 0x000fe400078efcff */
[----:B------:R-:W-:Y:S02]  /*3c5d0*/  SEL R5, RZ, 0x10, P0 ;  /* 0x00000010ff057807 */ /* 0x000fe40000000000 */
[----:B------:R-:W-:Y:S02]  /*3c5e0*/  SEL R3, RZ, 0x8, P5 ;  /* 0x00000008ff037807 */ /* 0x000fe40002800000 */
[----:B------:R-:W-:Y:S02]  /*3c5f0*/  ISETP.GE.AND P1, PT, R9, UR4, PT ;  /* 0x0000000409007c0c */ /* 0x000fe4000bf26270 */
[----:B------:R-:W-:Y:S02]  /*3c600*/  LOP3.LUT R8, R6, 0x140, RZ, 0xfc, !PT ;  /* 0x0000014006087812 */ /* 0x000fe400078efcff */
[----:B------:R-:W-:-:S02]  /*3c610*/  IADD3 R2, R5, R2, R3 ;  /* 0x0000000205027210 */ /* 0x000fc40007ffe003 */
[----:B------:R-:W-:Y:S02]  /*3c620*/  SEL R5, RZ, 0x40, P1 ;  /* 0x00000040ff057807 */ /* 0x000fe40000800000 */
[----:B------:R-:W-:Y:S02]  /*3c630*/  LOP3.LUT R6, R6, 0x1c0, RZ, 0xfc, !PT ;  /* 0x000001c006067812 */ /* 0x000fe400078efcff */
[----:B------:R-:W-:Y:S02]  /*3c640*/  ISETP.GE.AND P1, PT, R8, UR4, PT ;  /* 0x0000000408007c0c */ /* 0x000fe4000bf26270 */
[----:B------:R-:W-:Y:S01]  /*3c650*/  ISETP.GE.AND P2, PT, R6, UR4, PT ;  /* 0x0000000406007c0c */ /* 0x000fe2000bf46270 */
[----:B------:R-:W-:Y:S01]  /*3c660*/  UMOV UR4, 0xffffffff ;  /* 0xffffffff00047882 */ /* 0x000fe20000000000 */
[----:B------:R-:W-:Y:S02]  /*3c670*/  SEL R3, RZ, 0x20, P1 ;  /* 0x00000020ff037807 */ /* 0x000fe40000800000 */
[----:B------:R-:W-:-:S02]  /*3c680*/  SEL R6, RZ, 0x80, P2 ;  /* 0x00000080ff067807 */ /* 0x000fc40001000000 */
        /* <DEDUP_REMOVED lines=13> */
[----:B------:R-:W-:Y:S04]  /*3c760*/  SHFL.IDX PT, R14, R0, 0x1, 0x181f ;  /* 0x00381f00000e7f89 */ /* 0x000fe800000e0000 */
        /* <DEDUP_REMOVED lines=12> */
[----:B------:R-:W-:Y:S01]  /*3c830*/  SHFL.IDX PT, R8, R4, RZ, 0x181f ;  /* 0x00181fff04087589 */ /* 0x000fe200000e0000 */
[----:B0-----:R-:W-:-:S05]  /*3c840*/  IMAD.SHL.U32 R12, R3, 0x8, RZ ;  /* 0x00000008030c7824 */ /* 0x001fca00078e00ff */
[----:B------:R-:W-:Y:S02]  /*3c850*/  @P3 LOP3.LUT R19, R19, 0x20, RZ, 0xfc, !PT ;  /* 0x0000002013133812 */ /* 0x000fe400078efcff */
[----:B------:R-:W-:Y:S02]  /*3c860*/  @!P2 ISETP.NE.U32.AND P3, PT, R2, RZ, PT ;  /* 0x000000ff0200a20c */ /* 0x000fe40003f65070 */
[----:B------:R-:W0:Y:S01]  /*3c870*/  SHFL.IDX PT, R2, R0, RZ, 0x181f ;  /* 0x00181fff00027589 */ /* 0x000e2200000e0000 */
[----:B------:R-:W-:Y:S02]  /*3c880*/  LOP3.LUT R12, R12, 0x38, RZ, 0xc0, !PT ;  /* 0x000000380c0c7812 */ /* 0x000fe400078ec0ff */
[----:B------:R-:W-:-:S08]  /*3c890*/  LOP3.LUT R19, R19, 0xffffbfff, RZ, 0xc0, !PT ;  /* 0xffffbfff13137812 */ /* 0x000fd000078ec0ff */
[----:B------:R-:W-:Y:S02]  /*3c8a0*/  @P3 LOP3.LUT R19, R19, 0x4000, RZ, 0xfc, !PT ;  /* 0x0000400013133812 */ /* 0x000fe400078efcff */
[----:B0-----:R-:W-:-:S05]  /*3c8b0*/  @!P2 LEA R3, P6, R12, R2, 0x1 ;  /* 0x000000020c03a211 */ /* 0x001fca00078c08ff */
[----:B------:R-:W-:-:S05]  /*3c8c0*/  @!P2 IMAD.X R2, RZ, RZ, R8, P6 ;  /* 0x000000ffff02a224 */ /* 0x000fca00030e0608 */
        /* <DEDUP_REMOVED lines=61> */
.L_x_7091:
        /* <DEDUP_REMOVED lines=31> */
.L_x_6919:
[----:B------:R-:W-:Y:S05]  /*3ce90*/  BSYNC B0 ;  /* 0x0000000000007941 */ /* 0x000fea0003800000 */
.L_x_6918:
[----:B------:R-:W-:Y:S01]  /*3cea0*/  NOP ;  /* 0x0000000000007918 */ /* 0x000fe20000000000 */
[----:B------:R-:W-:-:S13]  /*3ceb0*/  PLOP3.LUT P0, PT, PT, PT, PT, 0x80, 0x0 ;  /* 0x000000000000781c */ /* 0x000fda0003f0f070 */
.L_x_6920:
        /* <DEDUP_REMOVED lines=18> */
.L_x_7092:
[----:B------:R-:W-:Y:S05]  /*3cfe0*/  BSYNC B0 ;  /* 0x0000000000007941 */ /* 0x000fea0003800000 */
.L_x_6921:
        /* <DEDUP_REMOVED lines=13> */
.L_x_7093:
[----:B------:R-:W-:Y:S05]  /*3d0c0*/  BSYNC B1 ;  /* 0x0000000000017941 */ /* 0x000fea0003800000 */
.L_x_6925:
        /* <DEDUP_REMOVED lines=9> */
.L_x_6928:
[----:B------:R-:W-:Y:S05]  /*3d160*/  BSYNC B1 ;  /* 0x0000000000017941 */ /* 0x000fea0003800000 */
.L_x_6927:
        /* <DEDUP_REMOVED lines=13> */
.L_x_6929:
        /* <DEDUP_REMOVED lines=15> */
.L_x_6930:
        /* <DEDUP_REMOVED lines=15> */
.L_x_6931:
        /* <DEDUP_REMOVED lines=15> */
.L_x_6932:
        /* <DEDUP_REMOVED lines=15> */
.L_x_6933:
        /* <DEDUP_REMOVED lines=15> */
.L_x_6934:
        /* <DEDUP_REMOVED lines=15> */
.L_x_6935:
        /* <DEDUP_REMOVED lines=15> */
.L_x_6936:
        /* <DEDUP_REMOVED lines=10> */
.L_x_6924:
[----:B------:R-:W-:Y:S05]  /*3d970*/  BSYNC B0 ;  /* 0x0000000000007941 */ /* 0x000fea0003800000 */
.L_x_6923:
        /* <DEDUP_REMOVED lines=61> */
.L_x_6943:
[----:B------:R-:W2:Y:S01]  /*3dd50*/  S2R R2, SR_TID.X ;  /* 0x0000000000027919 */ /* 0x000ea20000002100 */
[----:B-1----:R-:W-:Y:S01]  /*3dd60*/  SHF.L.U32 R6, R9, 0x1f, RZ ;  /* 0x0000001f09067819 */ /* 0x002fe200000006ff */
[----:B------:R-:W-:Y:S01]  /*3dd70*/  BSSY B3, `(.L_x_6944) ;  /* 0x0000006000037945 */ /* 0x000fe20003800000 */
[----:B--2---:R-:W-:Y:S01]  /*3dd80*/  LOP3.LUT R3, R2, 0x7f, RZ, 0xc0, !PT ;  /* 0x0000007f02037812 */ /* 0x004fe200078ec0ff */
[----:B------:R-:W-:-:S03]  /*3dd90*/  IMAD R2, R10, 0x8, R18 ;  /* 0x000000080a027824 */ /* 0x000fc600078e0212 */
[----:B------:R-:W-:Y:S01]  /*3dda0*/  ISETP.NE.AND P1, PT, R3, RZ, PT ;  /* 0x000000ff0300720c */ /* 0x000fe20003f25270 */
[----:B------:R-:W1:Y:S02]  /*3ddb0*/  SYNCS.PHASECHK.TRANS64.TRYWAIT P0, [R2+URZ+0x38840], R6 ;  /* 0x03884006020075a7 */ /* 0x000e64000800017f */
[----:B-1----:R-:W-:Y:S10]  /*3ddc0*/  @!P0 BRA `(.L_x_6945) ;  /* 0x0000005c00a88947 */ /* 0x002ff40003800000 */
.L_x_7094:
[----:B------:R-:W-:Y:S05]  /*3ddd0*/  BSYNC B3 ;  /* 0x0000000000037941 */ /* 0x000fea0003800000 */
.L_x_6944:
        /* <DEDUP_REMOVED lines=9> */
.L_x_6947:
[----:B------:R-:W-:Y:S05]  /*3de70*/  BSYNC B3 ;  /* 0x0000000000037941 */ /* 0x000fea0003800000 */
.L_x_6946:
        /* <DEDUP_REMOVED lines=13> */
.L_x_6948:
        /* <DEDUP_REMOVED lines=13> */
.L_x_7095:
[----:B------:R-:W-:Y:S05]  /*3e020*/  BSYNC B3 ;  /* 0x0000000000037941 */ /* 0x000fea0003800000 */
.L_x_6949:
        /* <DEDUP_REMOVED lines=11> */
.L_x_6952:
[----:B------:R-:W-:Y:S05]  /*3e0e0*/  BSYNC B3 ;  /* 0x0000000000037941 */ /* 0x000fea0003800000 */
.L_x_6951:
        /* <DEDUP_REMOVED lines=10> */
.L_x_6953:
        /* <DEDUP_REMOVED lines=15> */
.L_x_6954:
        /* <DEDUP_REMOVED lines=15> */
.L_x_6955:
        /* <DEDUP_REMOVED lines=15> */
.L_x_6956:
        /* <DEDUP_REMOVED lines=15> */
.L_x_6957:
        /* <DEDUP_REMOVED lines=15> */
.L_x_6958:
        /* <DEDUP_REMOVED lines=15> */
.L_x_6959:
        /* <DEDUP_REMOVED lines=15> */
.L_x_6960:
        /* <DEDUP_REMOVED lines=10> */
.L_x_6942:
[----:B------:R-:W-:Y:S05]  /*3e8c0*/  BSYNC B1 ;  /* 0x0000000000017941 */ /* 0x000fea0003800000 */
.L_x_6941:
[----:B------:R-:W2:Y:S02]  /*3e8d0*/  LDL.LU R5, [R1+0x480] ;  /* 0x0004800001057983 */ /* 0x000ea40000300800 */
[----:B--2---:R-:W-:-:S07]  /*3e8e0*/  VIADD R0, R5, 0xfffffffd ;  /* 0xfffffffd05007836 */ /* 0x004fce0000000000 */
.L_x_6940:
[----:B------:R-:W-:Y:S05]  /*3e8f0*/  BSYNC B2 ;  /* 0x0000000000027941 */ /* 0x000fea0003800000 */
.L_x_6939:
[----:B------:R-:W-:-:S05]  /*3e900*/  VIADD R8, R8, 0xfffffffe ;  /* 0xfffffffe08087836 */ /* 0x000fca0000000000 */
[----:B------:R-:W-:-:S13]  /*3e910*/  ISETP.NE.AND P0, PT, R8, R4, PT ;  /* 0x000000040800720c */ /* 0x000fda0003f05270 */
[----:B------:R-:W-:Y:S05]  /*3e920*/  @!P0 BRA `(.L_x_6938) ;  /* 0x0000001800e08947 */ /* 0x000fea0003800000 */
.L_x_7001:
        /* <DEDUP_REMOVED lines=35> */
.L_x_6963:
[----:B------:R-:W1:Y:S01]  /*3eb60*/  S2R R2, SR_TID.X ;  /* 0x0000000000027919 */ /* 0x000e620000002100 */
[----:B------:R-:W-:Y:S01]  /*3eb70*/  IMAD R3, R7, 0x8, R18 ;  /* 0x0000000807037824 */ /* 0x000fe200078e0212 */
[----:B------:R-:W-:Y:S01]  /*3eb80*/  BSSY B2, `(.L_x_6964) ;  /* 0x0000006000027945 */ /* 0x000fe20003800000 */
[----:B-1----:R-:W-:Y:S02]  /*3eb90*/  LOP3.LUT R4, R2, 0x7f, RZ, 0xc0, !PT ;  /* 0x0000007f02047812 */ /* 0x002fe400078ec0ff */
[----:B------:R-:W-:Y:S02]  /*3eba0*/  SHF.L.U32 R2, R6, 0x1f, RZ ;  /* 0x0000001f06027819 */ /* 0x000fe400000006ff */
[----:B------:R-:W-:Y:S02]  /*3ebb0*/  ISETP.NE.AND P1, PT, R4, RZ, PT ;  /* 0x000000ff0400720c */ /* 0x000fe40003f25270 */
[----:B------:R-:W1:Y:S02]  /*3ebc0*/  SYNCS.PHASECHK.TRANS64.TRYWAIT P0, [R3+URZ+0x38840], R2 ;  /* 0x03884002030075a7 */ /* 0x000e64000800017f */
[----:B-1----:R-:W-:Y:S09]  /*3ebd0*/  @!P0 BRA `(.L_x_6965) ;  /* 0x00000050004c8947 */ /* 0x002ff20003800000 */
.L_x_7096:
[----:B------:R-:W-:Y:S05]  /*3ebe0*/  BSYNC B2 ;  /* 0x0000000000027941 */ /* 0x000fea0003800000 */
.L_x_6964:
        /* <DEDUP_REMOVED lines=9> */
.L_x_6967:
[----:B------:R-:W-:Y:S05]  /*3ec80*/  BSYNC B2 ;  /* 0x0000000000027941 */ /* 0x000fea0003800000 */
.L_x_6966:
        /* <DEDUP_REMOVED lines=12> */
.L_x_6968:
        /* <DEDUP_REMOVED lines=13> */
.L_x_7097:
[----:B------:R-:W-:Y:S05]  /*3ee20*/  BSYNC B2 ;  /* 0x0000000000027941 */ /* 0x000fea0003800000 */
.L_x_6969:
        /* <DEDUP_REMOVED lines=11> */
.L_x_6972:
[----:B------:R-:W-:Y:S05]  /*3eee0*/  BSYNC B2 ;  /* 0x0000000000027941 */ /* 0x000fea0003800000 */
.L_x_6971:
[----:B------:R-:W-:Y:S01]  /*3eef0*/  R2UR UR10, R10 ;  /* 0x000000000a0a72ca */ /* 0x000fe200000e0000 */
[----:B01----:R-:W-:Y:S01]  /*3ef00*/  IMAD R2, R7, 0x10000, R18 ;  /* 0x0001000007027824 */ /* 0x003fe200078e0212 */
[----:B------:R-:W-:Y:S01]  /*3ef10*/  R2UR UR6, R8 ;  /* 0x00000000080672ca */ /* 0x000fe200000e0000 */
[----:B------:R-:W-:Y:S01]  /*3ef20*/  UIADD3 UR4, UP0, UR42, 0x470, URZ ;  /* 0x000004702a047890 */ /* 0x000fe2000ff1e03f */
[----:B------:R-:W-:Y:S01]  /*3ef30*/  R2UR UR7, R9 ;  /* 0x00000000090772ca */ /* 0x000fe200000e0000 */
[----:B------:R-:W-:Y:S01]  /*3ef40*/  VIADD R3, R3, 0x38850 ;  /* 0x0003885003037836 */ /* 0x000fe20000000000 */
[----:B------:R-:W-:Y:S01]  /*3ef50*/  PLOP3.LUT P0, PT, PT, PT, PT, 0x80, 0x0 ;  /* 0x000000000000781c */ /* 0x000fe20003f0f070 */
[----:B------:R-:W-:Y:S01]  /*3ef60*/  VIADD R5, R2, 0x400 ;  /* 0x0000040002057836 */ /* 0x000fe20000000000 */
[----:B------:R-:W-:-:S12]  /*3ef70*/  UIADD3.X UR5, URZ, UR43, URZ, UP0, !UPT ;  /* 0x0000002b3f057290 */ /* 0x000fd800087fe43f */
.L_x_6973:
        /* <DEDUP_REMOVED lines=15> */
.L_x_6974:
        /* <DEDUP_REMOVED lines=15> */
.L_x_6975:
        /* <DEDUP_REMOVED lines=15> */
.L_x_6976:
        /* <DEDUP_REMOVED lines=15> */
.L_x_6977:
        /* <DEDUP_REMOVED lines=15> */
.L_x_6978:
        /* <DEDUP_REMOVED lines=15> */
.L_x_6979:
        /* <DEDUP_REMOVED lines=15> */
.L_x_6980:
        /* <DEDUP_REMOVED lines=10> */
.L_x_6962:
[----:B------:R-:W-:Y:S05]  /*3f6b0*/  BSYNC B1 ;  /* 0x0000000000017941 */ /* 0x000fea0003800000 */
.L_x_6961:
        /* <DEDUP_REMOVED lines=35> */
.L_x_6983:
        /* <DEDUP_REMOVED lines=8> */
.L_x_7098:
[----:B------:R-:W-:Y:S05]  /*3f970*/  BSYNC B2 ;  /* 0x0000000000027941 */ /* 0x000fea0003800000 */
.L_x_6984:
        /* <DEDUP_REMOVED lines=9> */
.L_x_6987:
[----:B------:R-:W-:Y:S05]  /*3fa10*/  BSYNC B2 ;  /* 0x0000000000027941 */ /* 0x000fea0003800000 */
.L_x_6986:
        /* <DEDUP_REMOVED lines=13> */
.L_x_6988:
        /* <DEDUP_REMOVED lines=13> */
.L_x_7099:
[----:B------:R-:W-:Y:S05]  /*3fbc0*/  BSYNC B2 ;  /* 0x0000000000027941 */ /* 0x000fea0003800000 */
.L_x_6989:
        /* <DEDUP_REMOVED lines=11> */
.L_x_6992:
[----:B------:R-:W-:Y:S05]  /*3fc80*/  BSYNC B2 ;  /* 0x0000000000027941 */ /* 0x000fea0003800000 */
.L_x_6991:
        /* <DEDUP_REMOVED lines=10> */
.L_x_6993:
        /* <DEDUP_REMOVED lines=15> */
.L_x_6994:
        /* <DEDUP_REMOVED lines=15> */
.L_x_6995:
        /* <DEDUP_REMOVED lines=15> */
.L_x_6996:
        /* <DEDUP_REMOVED lines=15> */
.L_x_6997:
        /* <DEDUP_REMOVED lines=15> */
.L_x_6998:
        /* <DEDUP_REMOVED lines=15> */
.L_x_6999:
        /* <DEDUP_REMOVED lines=15> */
.L_x_7000:
        /* <DEDUP_REMOVED lines=10> */
.L_x_6982:
[----:B------:R-:W-:Y:S05]  /*40460*/  BSYNC B1 ;  /* 0x0000000000017941 */ /* 0x000fea0003800000 */
.L_x_6981:
[----:B------:R-:W2:Y:S01]  /*40470*/  LDL R5, [R1+0x458] ;  /* 0x0004580001057983 */ /* 0x000ea20000100800 */
[----:B------:R-:W-:Y:S01]  /*40480*/  VIADD R0, R0, 0xfffffffe ;  /* 0xfffffffe00007836 */ /* 0x000fe20000000000 */
[----:B--2---:R-:W-:-:S13]  /*40490*/  ISETP.GT.AND P0, PT, R6, R5, PT ;  /* 0x000000050600720c */ /* 0x004fda0003f04270 */
[----:B------:R-:W-:Y:S05]  /*404a0*/  @P0 BRA `(.L_x_7001) ;  /* 0xffffffe400200947 */ /* 0x000fea000383ffff */
.L_x_6938:
[----:B------:R-:W-:Y:S05]  /*404b0*/  BSYNC B0 ;  /* 0x0000000000007941 */ /* 0x000fea0003800000 */
.L_x_6937:
        /* <DEDUP_REMOVED lines=24> */
[----:B------:R2:W-:Y:S02]  /*40640*/  STL [R1+0x430], R2 ;  /* 0x0004300201007387 */ /* 0x0005e40000100800 */
.L_x_7003:
[----:B------:R-:W-:Y:S05]  /*40650*/  BSYNC B0 ;  /* 0x0000000000007941 */ /* 0x000fea0003800000 */
.L_x_7002:
[----:B------:R-:W-:-:S05]  /*40660*/  SEL R0, R0, RZ, P0 ;  /* 0x000000ff00007207 */ /* 0x000fca0000000000 */
[----:B------:R3:W-:Y:S02]  /*40670*/  STL [R1+0x440], R0 ;  /* 0x0004400001007387 */ /* 0x0007e40000100800 */
.L_x_6899:
[----:B------:R-:W-:Y:S05]  /*40680*/  BSYNC B7 ;  /* 0x0000000000077941 */ /* 0x000fea0003800000 */
.L_x_6897:
        /* <DEDUP_REMOVED lines=8> */
[----:B--2---:R-:W2:Y:S04]  /*40710*/  LDS.128 R4, [R18+0x388d0] ;  /* 0x0388d00012047984 */ /* 0x004ea80000000c00 */
[----:B--2---:R2:W-:Y:S01]  /*40720*/  STL.128 [R1+0x430], R4 ;  /* 0x0004300401007387 */ /* 0x0045e20000100c00 */
[----:B------:R-:W-:Y:S06]  /*40730*/  BAR.ARV 0x4, 0x180 ;  /* 0x0106000000007b1d */ /* 0x000fec0000002000 */
[----:B------:R-:W-:Y:S05]  /*40740*/  BRA `(.L_x_7005) ;  /* 0x0000001000347947 */ /* 0x000fea0003800000 */
.L_x_7004:
[----:B---34-:R-:W3:Y:S01]  /*40750*/  S2R R0, SR_TID.X ;  /* 0x0000000000007919 */ /* 0x018ee20000002100 */
[----:B------:R-:W-:Y:S01]  /*40760*/  UMOV UR4, 0xffffffff ;  /* 0xffffffff00047882 */ /* 0x000fe20000000000 */
[----:B---3--:R-:W-:-:S04]  /*40770*/  LOP3.LUT R16, R0, 0x1f, RZ, 0xc0, !PT ;  /* 0x0000001f00107812 */ /* 0x008fc800078ec0ff */
[----:B------:R-:W-:Y:S01]  /*40780*/  ISETP.NE.AND P0, PT, R16, 0x1f, PT ;  /* 0x0000001f1000780c */ /* 0x000fe20003f05270 */
[----:B------:R-:W-:-:S12]  /*40790*/  BRA.DIV UR4, `(.L_x_7006) ;  /* 0x0000003604ac7947 */ /* 0x000fd8000b800000 */
[----:B-1----:R-:W3:Y:S01]  /*407a0*/  LDL R3, [R1+0x43c] ;  /* 0x00043c0001037983 */ /* 0x002ee20000100800 */
[----:B------:R-:W-:-:S03]  /*407b0*/  ULDC UR4, c[0x0][0xd3c] ;  /* 0x00034f0000047ab9 */ /* 0x000fc60000000800 */
[----:B--2---:R-:W0:Y:S01]  /*407c0*/  LDL.LU R2, [R1+0x430] ;  /* 0x0004300001027983 */ /* 0x004e220000300800 */
[----:B---3--:R-:W-:-:S05]  /*407d0*/  IMAD.IADD R0, R3, 0x1, R16 ;  /* 0x0000000103007824 */ /* 0x008fca00078e0210 */
        /* <DEDUP_REMOVED lines=8> */
[----:B------:R-:W-:Y:S02]  /*40860*/  IMAD.MOV.U32 R0, RZ, RZ, RZ ;  /* 0x000000ffff007224 */ /* 0x000fe400078e00ff */
[----:B------:R-:W-:Y:S01]  /*40870*/  IMAD.MOV.U32 R6, RZ, RZ, RZ ;  /* 0x000000ffff067224 */ /* 0x000fe200078e00ff */
[C---:B------:R-:W-:Y:S02]  /*40880*/  ISETP.GE.U32.AND P2, PT, R16.reuse, 0x2, PT ;  /* 0x000000021000780c */ /* 0x040fe40003f46070 */
[C---:B------:R-:W-:Y:S02]  /*40890*/  ISETP.GE.U32.AND P3, PT, R16.reuse, 0x4, PT ;  /* 0x000000041000780c */ /* 0x040fe40003f66070 */
[C---:B------:R-:W-:Y:S02]  /*408a0*/  ISETP.GE.U32.AND P4, PT, R16.reuse, 0x8, PT ;  /* 0x000000081000780c */ /* 0x040fe40003f86070 */
[----:B------:R-:W-:Y:S01]  /*408b0*/  ISETP.GE.U32.AND P5, PT, R16, 0x10, PT ;  /* 0x000000101000780c */ /* 0x000fe20003fa6070 */
[----:B------:R-:W-:Y:S04]  /*408c0*/  SHFL.IDX PT, R5, R10, RZ, 0x1f ;  /* 0x00001fff0a057589 */ /* 0x000fe800000e0000 */
[----:B------:R-:W-:Y:S01]  /*408d0*/  SHFL.IDX PT, R4, R10, 0x1, 0x1f ;  /* 0x00201f000a047f89 */ /* 0x000fe200000e0000 */
[----:B--2---:R-:W-:-:S02]  /*408e0*/  @!P1 IMAD.MOV.U32 R0, RZ, RZ, R8 ;  /* 0x000000ffff009224 */ /* 0x004fc400078e0008 */
        /* <DEDUP_REMOVED lines=18> */
[----:B------:R0:W1:Y:S01]  /*40a10*/  SHFL.IDX PT, R9, R7, 0x1f, 0x1f ;  /* 0x03e01f0007097f89 */ /* 0x00006200000e0000 */
[----:B------:R-:W-:-:S07]  /*40a20*/  IMAD.MOV.U32 R8, RZ, RZ, RZ ;  /* 0x000000ffff087224 */ /* 0x000fce00078e00ff */
.L_x_7109:
[----:B------:R-:W-:Y:S02]  /*40a30*/  ULDC UR4, c[0x0][0xd38] ;  /* 0x00034e0000047ab9 */ /* 0x000fe40000000800 */
[----:B------:R-:W-:-:S04]  /*40a40*/  IMAD.U32 R2, RZ, RZ, UR4 ;  /* 0x00000004ff027e24 */ /* 0x000fc8000f8e00ff */
[----:B-1----:R-:W-:-:S04]  /*40a50*/  IMAD R9, R9, R2, RZ ;  /* 0x0000000209097224 */ /* 0x002fc800078e02ff */
[----:B------:R-:W-:-:S05]  /*40a60*/  IMAD.IADD R4, R4, 0x1, R9 ;  /* 0x0000000104047824 */ /* 0x000fca00078e0209 */
[----:B------:R-:W-:-:S13]  /*40a70*/  ISETP.GT.AND P6, PT, R4, R5, PT ;  /* 0x000000050400720c */ /* 0x000fda0003fc4270 */
[----:B------:R-:W-:Y:S05]  /*40a80*/  @P6 BRA `(.L_x_7007) ;  /* 0x0000000000ac6947 */ /* 0x000fea0003800000 */
.L_x_7010:
        /* <DEDUP_REMOVED lines=37> */
.L_x_7117:
[----:B------:R-:W-:Y:S02]  /*40ce0*/  ULDC UR4, c[0x0][0xd38] ;  /* 0x00034e0000047ab9 */ /* 0x000fe40000000800 */
[----:B------:R-:W-:-:S04]  /*40cf0*/  IMAD.U32 R2, RZ, RZ, UR4 ;  /* 0x00000004ff027e24 */ /* 0x000fc8000f8e00ff */
[----:B-1----:R-:W-:-:S04]  /*40d00*/  IMAD R9, R9, R2, RZ ;  /* 0x0000000209097224 */ /* 0x002fc800078e02ff */
[----:B------:R-:W-:-:S05]  /*40d10*/  IMAD.IADD R4, R9, 0x1, R4 ;  /* 0x0000000109047824 */ /* 0x000fca00078e0204 */
[----:B------:R-:W-:-:S13]  /*40d20*/  ISETP.GT.AND P6, PT, R4, R5, PT ;  /* 0x000000050400720c */ /* 0x000fda0003fc4270 */
[----:B------:R-:W-:Y:S05]  /*40d30*/  @!P6 BRA `(.L_x_7010) ;  /* 0xfffffffc0054e947 */ /* 0x000fea000383ffff */
.L_x_7007:
        /* <DEDUP_REMOVED lines=12> */
.L_x_7122:
[----:B------:R-:W-:-:S13]  /*40e00*/  ISETP.NE.AND P0, PT, R3, RZ, PT ;  /* 0x000000ff0300720c */ /* 0x000fda0003f05270 */
[----:B------:R-:W-:Y:S05]  /*40e10*/  @!P0 BRA `(.L_x_7012) ;  /* 0x0000000000148947 */ /* 0x000fea0003800000 */
[----:B------:R-:W-:Y:S01]  /*40e20*/  UMOV UR4, 0xffffffff ;  /* 0xffffffff00047882 */ /* 0x000fe20000000000 */
[----:B-1----:R-:W-:Y:S02]  /*40e30*/  VIADD R4, R4, 0xffffffff ;  /* 0xffffffff04047836 */ /* 0x002fe40000000000 */
[----:B------:R-:W-:Y:S05]  /*40e40*/  BRA.DIV UR4, `(.L_x_7013) ;  /* 0x0000003a04a07947 */ /* 0x000fea000b800000 */
[----:B------:R1:W3:Y:S02]  /*40e50*/  SHFL.IDX PT, R4, R7, R4, 0x1f ;  /* 0x00001f0407047589 */ /* 0x0002e400000e0000 */
.L_x_7125:
[----:B---3--:R-:W-:-:S07]  /*40e60*/  IMAD.MOV.U32 R8, RZ, RZ, R4 ;  /* 0x000000ffff087224 */ /* 0x008fce00078e0004 */
.L_x_7012:
[----:B------:R-:W-:Y:S01]  /*40e70*/  IMAD R3, R8, R2, R9 ;  /* 0x0000000208037224 */ /* 0x000fe200078e0209 */
[----:B------:R-:W-:-:S03]  /*40e80*/  ISETP.NE.AND P0, PT, R6, 0x1, PT ;  /* 0x000000010600780c */ /* 0x000fc60003f05270 */
[----:B01----:R-:W-:Y:S01]  /*40e90*/  IMAD.IADD R7, R5, 0x1, -R3 ;  /* 0x0000000105077824 */ /* 0x003fe200078e0a03 */
[----:B------:R0:W-:Y:S09]  /*40ea0*/  STL [R1+0x430], R3 ;  /* 0x0004300301007387 */ /* 0x0001f20000100800 */
[----:B------:R-:W-:Y:S05]  /*40eb0*/  @!P0 BRA `(.L_x_7014) ;  /* 0x0000000000e48947 */ /* 0x000fea0003800000 */
[----:B------:R-:W-:-:S04]  /*40ec0*/  IABS R4, R0 ;  /* 0x0000000000047213 */ /* 0x000fc80000000000 */
[----:B------:R-:W1:Y:S08]  /*40ed0*/  I2F.RP R2, R4 ;  /* 0x0000000400027306 */ /* 0x000e700000209400 */
        /* <DEDUP_REMOVED lines=55> */
.L_x_7014:
[----:B0-----:R-:W3:Y:S01]  /*41250*/  LDL R3, [R1+0x43c] ;  /* 0x00043c0001037983 */ /* 0x001ee20000100800 */
[----:B------:R-:W3:Y:S02]  /*41260*/  LDC.64 R4, c[0x0][0xd90] ;  /* 0x00036400ff047b82 */ /* 0x000ee40000000a00 */
        /* <DEDUP_REMOVED lines=61> */
.L_x_7015:
[----:B------:R-:W-:-:S05]  /*41640*/  LOP3.LUT R7, RZ, R7, RZ, 0x33, !PT ;  /* 0x00000007ff077212 */ /* 0x000fca00078e33ff */
[----:B------:R-:W-:-:S05]  /*41650*/  IMAD.IADD R0, R0, 0x1, R7 ;  /* 0x0000000100007824 */ /* 0x000fca00078e0207 */
[----:B------:R3:W-:Y:S01]  /*41660*/  STL [R1+0x434], R0 ;  /* 0x0004340001007387 */ /* 0x0007e20000100800 */
[----:B------:R-:W-:Y:S05]  /*41670*/  BRA `(.L_x_7016) ;  /* 0x0000000000287947 */ /* 0x000fea0003800000 */
.L_x_7008:
[----:B------:R-:W-:Y:S01]  /*41680*/  UMOV UR4, URZ ;  /* 0x0000003f00047c82 */ /* 0x000fe20008000000 */
[----:B------:R-:W-:Y:S01]  /*41690*/  UMOV UR5, URZ ;  /* 0x0000003f00057c82 */ /* 0x000fe20008000000 */
[----:B------:R-:W-:Y:S01]  /*416a0*/  ULDC UR6, c[0x0][0xd3c] ;  /* 0x00034f0000067ab9 */ /* 0x000fe20000000800 */
[----:B------:R-:W-:Y:S01]  /*416b0*/  IMAD.U32 R3, RZ, RZ, UR4 ;  /* 0x00000004ff037e24 */ /* 0x000fe2000f8e00ff */
[----:B------:R1:W-:Y:S01]  /*416c0*/  STL [R1+0x430], R5 ;  /* 0x0004300501007387 */ /* 0x0003e20000100800 */
[----:B------:R-:W-:Y:S02]  /*416d0*/  IMAD.U32 R2, RZ, RZ, UR5 ;  /* 0x00000005ff027e24 */ /* 0x000fe4000f8e00ff */
[----:B------:R-:W-:Y:S01]  /*416e0*/  IMAD.U32 R0, RZ, RZ, UR6 ;  /* 0x00000006ff007e24 */ /* 0x000fe2000f8e00ff */
[----:B------:R1:W-:Y:S04]  /*416f0*/  STL [R1+0x434], R3 ;  /* 0x0004340301007387 */ /* 0x0003e80000100800 */
[----:B------:R1:W-:Y:S04]  /*41700*/  STL [R1+0x43c], R0 ;  /* 0x00043c0001007387 */ /* 0x0003e80000100800 */
[----:B------:R1:W-:Y:S02]  /*41710*/  STL [R1+0x438], R2 ;  /* 0x0004380201007387 */ /* 0x0003e40000100800 */
.L_x_7016:
[----:B01----:R-:W4:Y:S04]  /*41720*/  LDL R2, [R1+0x43c] ;  /* 0x00043c0001027983 */ /* 0x003f280000100800 */
[----:B------:R-:W5:Y:S04]  /*41730*/  LDL R3, [R1+0x438] ;  /* 0x0004380001037983 */ /* 0x000f680000100800 */
[----:B------:R-:W2:Y:S04]  /*41740*/  LDL R4, [R1+0x430] ;  /* 0x0004300001047983 */ /* 0x000ea80000100800 */
[----:B------:R-:W2:Y:S01]  /*41750*/  LDL R5, [R1+0x434] ;  /* 0x0004340001057983 */ /* 0x000ea20000100800 */
[----:B---3--:R-:W0:Y:S01]  /*41760*/  S2R R0, SR_TID.X ;  /* 0x0000000000007919 */ /* 0x008e220000002100 */
[----:B------:R-:W-:Y:S05]  /*41770*/  WARPSYNC.ALL ;  /* 0x0000000000007948 */ /* 0x000fea0003800000 */
[----:B0-----:R-:W-:Y:S01]  /*41780*/  LOP3.LUT R0, R0, 0x1f, RZ, 0xc0, !PT ;  /* 0x0000001f00007812 */ /* 0x001fe200078ec0ff */
[----:B------:R-:W-:Y:S03]  /*41790*/  BAR.SYNC.DEFER_BLOCKING 0x4, 0x180 ;  /* 0x0106000000007b1d */ /* 0x000fe60000010000 */
[----:B------:R-:W-:-:S13]  /*417a0*/  ISETP.NE.AND P0, PT, R0, RZ, PT ;  /* 0x000000ff0000720c */ /* 0x000fda0003f05270 */
[----:B------:R-:W0:Y:S01]  /*417b0*/  @!P0 S2R R0, SR_CgaCtaId ;  /* 0x0000000000008919 */ /* 0x000e220000008800 */
[----:B----4-:R-:W-:Y:S01]  /*417c0*/  IMAD.MOV.U32 R7, RZ, RZ, R2 ;  /* 0x000000ffff077224 */ /* 0x010fe200078e0002 */
[----:B------:R-:W-:Y:S01]  /*417d0*/  @!P0 MOV R2, 0x400 ;  /* 0x0000040000028802 */ /* 0x000fe20000000f00 */
[----:B-----5:R-:W-:-:S03]  /*417e0*/  IMAD.MOV.U32 R6, RZ, RZ, R3 ;  /* 0x000000ffff067224 */ /* 0x020fc600078e0003 */
[----:B0-----:R-:W-:-:S05]  /*417f0*/  @!P0 LEA R18, R0, R2, 0x18 ;  /* 0x0000000200128211 */ /* 0x001fca00078ec0ff */
[----:B--2---:R0:W-:Y:S01]  /*41800*/  @!P0 STS.128 [R18+0x388d0], R4 ;  /* 0x0388d00412008388 */ /* 0x0041e20000000c00 */
[----:B------:R-:W-:Y:S06]  /*41810*/  BAR.ARV 0x5, 0x180 ;  /* 0x0146000000007b1d */ /* 0x000fec0000002000 */
.L_x_7005:
[----:B---34-:R-:W3:Y:S01]  /*41820*/  LDL R0, [R1+0x43c] ;  /* 0x00043c0001007983 */ /* 0x018ee20000100800 */
[----:B------:R-:W-:Y:S02]  /*41830*/  ULDC UR4, c[0x0][0xd3c] ;  /* 0x00034f0000047ab9 */ /* 0x000fe40000000800 */
[----:B---3--:R-:W-:-:S13]  /*41840*/  ISETP.GE.AND P0, PT, R0, UR4, PT ;  /* 0x0000000400007c0c */ /* 0x008fda000bf06270 */
[----:B------:R-:W-:Y:S05]  /*41850*/  @!P0 BRA `(.L_x_7017) ;  /* 0xffffff6000f48947 */ /* 0x000fea000383ffff */
[----:B------:R-:W-:Y:S05]  /*41860*/  BSYNC B8 ;  /* 0x0000000000087941 */ /* 0x000fea0003800000 */
.L_x_6827:
[----:B---3--:R-:W3:Y:S01]  /*41870*/  LDL.LU R0, [R1+0x49c] ;  /* 0x00049c0001007983 */ /* 0x008ee20000300800 */
[----:B------:R-:W-:Y:S01]  /*41880*/  BSSY B0, `(.L_x_7018) ;  /* 0x000000b000007945 */ /* 0x000fe20003800000 */
[----:B0-2---:R-:W0:Y:S01]  /*41890*/  S2R R5, SR_CgaCtaId ;  /* 0x0000000000057919 */ /* 0x005e220000008800 */
[----:B---3--:R-:W-:-:S05]  /*418a0*/  VIADD R0, R0, 0x1 ;  /* 0x0000000100007836 */ /* 0x008fca0000000000 */
        /* <DEDUP_REMOVED lines=8> */
.L_x_7126:
[----:B------:R-:W-:Y:S05]  /*41930*/  BSYNC B0 ;  /* 0x0000000000007941 */ /* 0x000fea0003800000 */
.L_x_7018:
[----:B------:R-:W-:-:S03]  /*41940*/  UMOV UR4, 0xffffffff ;  /* 0xffffffff00047882 */ /* 0x000fc60000000000 */
[----:B------:R-:W-:Y:S05]  /*41950*/  BRA.DIV UR4, `(.L_x_7020) ;  /* 0x00000032041c7947 */ /* 0x000fea000b800000 */
[----:B0-----:R-:W0:Y:S02]  /*41960*/  S2R R0, SR_TID.X ;  /* 0x0000000000007919 */ /* 0x001e240000002100 */
[----:B0-----:R-:W-:-:S04]  /*41970*/  SHF.R.U32.HI R0, RZ, 0x5, R0 ;  /* 0x00000005ff007819 */ /* 0x001fc80000011600 */
[----:B------:R-:W-:-:S05]  /*41980*/  LOP3.LUT R0, R0, 0x3, RZ, 0xc0, !PT ;  /* 0x0000000300007812 */ /* 0x000fca00078ec0ff */
[----:B------:R0:W1:Y:S02]  /*41990*/  SHFL.IDX PT, R14, R0, RZ, 0x1f ;  /* 0x00001fff000e7589 */ /* 0x00006400000e0000 */
.L_x_7129:
[----:B-1----:R-:W-:-:S13]  /*419a0*/  ISETP.NE.AND P0, PT, R14, RZ, PT ;  /* 0x000000ff0e00720c */ /* 0x002fda0003f05270 */
[----:B------:R-:W-:Y:S05]  /*419b0*/  @P0 BRA `(.L_x_6592) ;  /* 0x0000000000780947 */ /* 0x000fea0003800000 */
[----:B------:R-:W-:-:S03]  /*419c0*/  UMOV UR4, 0xffffffff ;  /* 0xffffffff00047882 */ /* 0x000fc60000000000 */
[----:B------:R-:W-:Y:S05]  /*419d0*/  BRA.DIV UR4, `(.L_x_7021) ;  /* 0x0000003204307947 */ /* 0x000fea000b800000 */
[----:B------:R-:W-:-:S13]  /*419e0*/  ELECT P6, URZ, PT ;  /* 0x00000000003f782f */ /* 0x000fda00038c0000 */
.L_x_7132:
        /* <DEDUP_REMOVED lines=15> */
.L_x_7133:
[----:B------:R-:W0:Y:S01]  /*41ae0*/  LDL.LU R6, [R1+0x440] ;  /* 0x0004400001067983 */ /* 0x000e220000300800 */
[----:B------:R-:W1:Y:S01]  /*41af0*/  SYNCS.PHASECHK.TRANS64.TRYWAIT P0, [R7+URZ], R2 ;  /* 0x00000002070075a7 */ /* 0x000e62000800017f */
[----:B------:R-:W-:-:S04]  /*41b00*/  VIADD R0, R9, 0x38860 ;  /* 0x0003886009007836 */ /* 0x000fc80000000000 */
[----:B0-----:R-:W-:Y:S01]  /*41b10*/  IMAD R5, R6, 0x8, R0 ;  /* 0x0000000806057824 */ /* 0x001fe200078e0200 */
[----:B-1----:R-:W-:Y:S06]  /*41b20*/  @!P0 BRA `(.L_x_7023) ;  /* 0x0000003000108947 */ /* 0x002fec0003800000 */
.L_x_7134:
[----:B------:R-:W1:Y:S02]  /*41b30*/  SYNCS.PHASECHK.TRANS64.TRYWAIT P0, [R5+URZ], R4 ;  /* 0x00000004050075a7 */ /* 0x000e64000800017f */
[----:B-1----:R-:W-:Y:S05]  /*41b40*/  @!P0 BRA `(.L_x_7024) ;  /* 0x00000030001c8947 */ /* 0x002fea0003800000 */
.L_x_7135:
[----:B------:R-:W-:-:S07]  /*41b50*/  IMAD R3, R3, 0x8, R0 ;  /* 0x0000000803037824 */ /* 0x000fce00078e0200 */
.L_x_7025:
[----:B--2---:R2:W3:Y:S02]  /*41b60*/  SYNCS.PHASECHK.TRANS64.TRYWAIT P0, [R3+URZ], R2 ;  /* 0x00000002030075a7 */ /* 0x0044e4000800017f */
[----:B---3--:R-:W-:Y:S05]  /*41b70*/  @!P0 NANOSLEEP.SYNCS 0x989680 ;  /* 0x009896800000895d */ /* 0x008fea0003900000 */
[----:B------:R-:W3:Y:S02]  /*41b80*/  @!P0 SYNCS.PHASECHK.TRANS64 P0, [R3+URZ], R2 ;  /* 0x00000002030085a7 */ /* 0x000ee4000800007f */
[----:B---3--:R-:W-:Y:S05]  /*41b90*/  @!P0 BRA `(.L_x_7025) ;  /* 0xfffffffc00f08947 */ /* 0x008fea000383ffff */
.L_x_6592:
[----:B------:R-:W-:Y:S05]  /*41ba0*/  BSYNC B9 ;  /* 0x0000000000097941 */ /* 0x000fea0003800000 */
.L_x_6589:
[----:B------:R-:W-:Y:S05]  /*41bb0*/  EXIT ;  /* 0x000000000000794d */ /* 0x000fea0003800000 */
.L_x_6618:
[----:B0-----:R0:W1:Y:S02]  /*41bc0*/  SYNCS.PHASECHK.TRANS64.TRYWAIT P0, [R45+URZ+0x38890], R48 ;  /* 0x038890302d0075a7 */ /* 0x001064000800017f */
[----:B-1----:R-:W-:Y:S05]  /*41bd0*/  @!P0 NANOSLEEP.SYNCS 0x989680 ;  /* 0x009896800000895d */ /* 0x002fea0003900000 */
[----:B------:R-:W1:Y:S02]  /*41be0*/  @!P0 SYNCS.PHASECHK.TRANS64 P0, [R45+URZ+0x38890], R48 ;  /* 0x038890302d0085a7 */ /* 0x000e64000800007f */
[----:B-1----:R-:W-:Y:S05]  /*41bf0*/  @!P0 BRA `(.L_x_6618) ;  /* 0xfffffffc00f08947 */ /* 0x002fea000383ffff */
[----:B------:R-:W-:Y:S05]  /*41c00*/  BRA `(.L_x_7026) ;  /* 0xfffffc1400847947 */ /* 0x000fea000383ffff */
.L_x_6628:
[----:B0-----:R0:W1:Y:S02]  /*41c10*/  SYNCS.PHASECHK.TRANS64.TRYWAIT P6, [R45+URZ+0x38890], R48 ;  /* 0x038890302d0075a7 */ /* 0x00106400080c017f */
[----:B-1----:R-:W-:Y:S05]  /*41c20*/  @!P6 NANOSLEEP.SYNCS 0x989680 ;  /* 0x009896800000e95d */ /* 0x002fea0003900000 */
[----:B------:R-:W1:Y:S02]  /*41c30*/  @!P6 SYNCS.PHASECHK.TRANS64 P6, [R45+URZ+0x38890], R48 ;  /* 0x038890302d00e5a7 */ /* 0x000e6400080c007f */
[----:B-1----:R-:W-:Y:S05]  /*41c40*/  @!P6 BRA `(.L_x_6628) ;  /* 0xfffffffc00f0e947 */ /* 0x002fea000383ffff */
[----:B------:R-:W-:Y:S05]  /*41c50*/  BRA `(.L_x_7027) ;  /* 0xfffffc2000387947 */ /* 0x000fea000383ffff */
.L_x_6633:
[----:B0-----:R0:W1:Y:S02]  /*41c60*/  SYNCS.PHASECHK.TRANS64.TRYWAIT P0, [R45+URZ+0x38890], R48 ;  /* 0x038890302d0075a7 */ /* 0x001064000800017f */
[----:B-1----:R-:W-:Y:S05]  /*41c70*/  @!P0 NANOSLEEP.SYNCS 0x989680 ;  /* 0x009896800000895d */ /* 0x002fea0003900000 */
[----:B------:R-:W1:Y:S02]  /*41c80*/  @!P0 SYNCS.PHASECHK.TRANS64 P0, [R45+URZ+0x38890], R48 ;  /* 0x038890302d0085a7 */ /* 0x000e64000800007f */
[----:B-1----:R-:W-:Y:S05]  /*41c90*/  @!P0 BRA `(.L_x_6633) ;  /* 0xfffffffc00f08947 */ /* 0x002fea000383ffff */
[----:B------:R-:W-:Y:S05]  /*41ca0*/  BRA `(.L_x_7028) ;  /* 0xfffffc2800407947 */ /* 0x000fea000383ffff */
.L_x_6637:
[----:B-1----:R1:W0:Y:S02]  /*41cb0*/  SYNCS.PHASECHK.TRANS64.TRYWAIT P4, [R45+URZ+0x388b0], R48 ;  /* 0x0388b0302d0075a7 */ /* 0x002224000808017f */
[----:B0-----:R-:W-:Y:S05]  /*41cc0*/  @!P4 NANOSLEEP.SYNCS 0x989680 ;  /* 0x009896800000c95d */ /* 0x001fea0003900000 */
[----:B------:R-:W0:Y:S02]  /*41cd0*/  @!P4 SYNCS.PHASECHK.TRANS64 P4, [R45+URZ+0x388b0], R48 ;  /* 0x0388b0302d00c5a7 */ /* 0x000e24000808007f */
[----:B0-----:R-:W-:Y:S05]  /*41ce0*/  @!P4 BRA `(.L_x_6637) ;  /* 0xfffffffc00f0c947 */ /* 0x001fea000383ffff */
[----:B------:R-:W-:Y:S05]  /*41cf0*/  BRA `(.L_x_7029) ;  /* 0xfffffc2800d07947 */ /* 0x000fea000383ffff */
.L_x_6685:
        /* <DEDUP_REMOVED lines=8> */
.L_x_7031:
[----:B------:R-:W-:Y:S05]  /*41d80*/  BSYNC B1 ;  /* 0x0000000000017941 */ /* 0x000fea0003800000 */
.L_x_7030:
        /* <DEDUP_REMOVED lines=8> */
.L_x_7032:
[----:B------:R-:W-:Y:S02]  /*41e10*/  IMAD.MOV.U32 R13, RZ, RZ, R32 ;  /* 0x000000ffff0d7224 */ /* 0x000fe400078e0020 */
[----:B------:R-:W-:-:S07]  /*41e20*/  IMAD.MOV.U32 R6, RZ, RZ, R14 ;  /* 0x000000ffff067224 */ /* 0x000fce00078e000e */
[----:B------:R-:W-:Y:S05]  /*41e30*/  WARPSYNC.COLLECTIVE R15, `(.L_x_7033) ;  /* 0x000000000f087348 */ /* 0x000fea0003c00000 */
[----:B------:R0:W1:Y:S02]  /*41e40*/  SHFL.IDX P6, R14, R13, R12, R11 ;  /* 0x0000000c0d0e7389 */ /* 0x00006400000c000b */
[----:B01----:R-:W-:Y:S01]  /*41e50*/  ENDCOLLECTIVE ;  /* 0x000000000000791b */ /* 0x003fe20003800000 */
.L_x_7033:
[----:B------:R-:W-:Y:S02]  /*41e60*/  IMAD.MOV.U32 R13, RZ, RZ, R34 ;  /* 0x000000ffff0d7224 */ /* 0x000fe400078e0022 */
[----:B------:R-:W-:-:S07]  /*41e70*/  IMAD.MOV.U32 R7, RZ, RZ, R14 ;  /* 0x000000ffff077224 */ /* 0x000fce00078e000e */
[----:B------:R-:W-:Y:S05]  /*41e80*/  WARPSYNC.COLLECTIVE R15, `(.L_x_7034) ;  /* 0x000000000f087348 */ /* 0x000fea0003c00000 */
[----:B------:R0:W1:Y:S02]  /*41e90*/  SHFL.IDX P6, R14, R13, R12, R11 ;  /* 0x0000000c0d0e7389 */ /* 0x00006400000c000b */
[----:B01----:R-:W-:Y:S01]  /*41ea0*/  ENDCOLLECTIVE ;  /* 0x000000000000791b */ /* 0x003fe20003800000 */
.L_x_7034:
[----:B------:R-:W-:Y:S01]  /*41eb0*/  IMAD.MOV.U32 R8, RZ, RZ, R14 ;  /* 0x000000ffff087224 */ /* 0x000fe200078e000e */
[----:B------:R-:W-:Y:S06]  /*41ec0*/  BRA `(.L_x_7035) ;  /* 0xfffffcd000587947 */ /* 0x000fec000383ffff */
.L_x_6688:
        /* <DEDUP_REMOVED lines=8> */
.L_x_7037:
[----:B------:R-:W-:Y:S05]  /*41f50*/  BSYNC B1 ;  /* 0x0000000000017941 */ /* 0x000fea0003800000 */
.L_x_7036:
        /* <DEDUP_REMOVED lines=8> */
.L_x_7038:
[----:B------:R-:W-:Y:S02]  /*41fe0*/  IMAD.MOV.U32 R13, RZ, RZ, R32 ;  /* 0x000000ffff0d7224 */ /* 0x000fe400078e0020 */
[----:B------:R-:W-:-:S07]  /*41ff0*/  IMAD.MOV.U32 R6, RZ, RZ, R14 ;  /* 0x000000ffff067224 */ /* 0x000fce00078e000e */
[----:B------:R-:W-:Y:S05]  /*42000*/  WARPSYNC.COLLECTIVE R15, `(.L_x_7039) ;  /* 0x000000000f087348 */ /* 0x000fea0003c00000 */
[----:B------:R0:W1:Y:S02]  /*42010*/  SHFL.IDX P6, R14, R13, R12, R11 ;  /* 0x0000000c0d0e7389 */ /* 0x00006400000c000b */
[----:B01----:R-:W-:Y:S01]  /*42020*/  ENDCOLLECTIVE ;  /* 0x000000000000791b */ /* 0x003fe20003800000 */
.L_x_7039:
[----:B------:R-:W-:Y:S02]  /*42030*/  IMAD.MOV.U32 R13, RZ, RZ, R34 ;  /* 0x000000ffff0d7224 */ /* 0x000fe400078e0022 */
[----:B------:R-:W-:-:S07]  /*42040*/  IMAD.MOV.U32 R7, RZ, RZ, R14 ;  /* 0x000000ffff077224 */ /* 0x000fce00078e000e */
[----:B------:R-:W-:Y:S05]  /*42050*/  WARPSYNC.COLLECTIVE R15, `(.L_x_7040) ;  /* 0x000000000f087348 */ /* 0x000fea0003c00000 */
[----:B------:R0:W1:Y:S02]  /*42060*/  SHFL.IDX P6, R14, R13, R12, R11 ;  /* 0x0000000c0d0e7389 */ /* 0x00006400000c000b */
[----:B01----:R-:W-:Y:S01]  /*42070*/  ENDCOLLECTIVE ;  /* 0x000000000000791b */ /* 0x003fe20003800000 */
.L_x_7040:
[----:B------:R-:W-:Y:S05]  /*42080*/  BRA `(.L_x_7041) ;  /* 0xfffffcd000c47947 */ /* 0x000fea000383ffff */
.L_x_6692:
[----:B-1----:R1:W4:Y:S02]  /*42090*/  SYNCS.PHASECHK.TRANS64.TRYWAIT P0, [R2+URZ+0x38800], R33 ;  /* 0x03880021020075a7 */ /* 0x002324000800017f */
[----:B----4-:R-:W-:Y:S05]  /*420a0*/  @!P0 NANOSLEEP.SYNCS 0x989680 ;  /* 0x009896800000895d */ /* 0x010fea0003900000 */
[----:B------:R-:W4:Y:S02]  /*420b0*/  @!P0 SYNCS.PHASECHK.TRANS64 P0, [R2+URZ+0x38800], R33 ;  /* 0x03880021020085a7 */ /* 0x000f24000800007f */
[----:B----4-:R-:W-:Y:S05]  /*420c0*/  @!P0 BRA `(.L_x_6692) ;  /* 0xfffffffc00f08947 */ /* 0x010fea000383ffff */
[----:B------:R-:W-:Y:S05]  /*420d0*/  BRA `(.L_x_7042) ;  /* 0xfffffcd400507947 */ /* 0x000fea000383ffff */
.L_x_6700:
        /* <DEDUP_REMOVED lines=8> */
.L_x_7044:
[----:B------:R-:W-:Y:S05]  /*42160*/  BSYNC B1 ;  /* 0x0000000000017941 */ /* 0x000fea0003800000 */
.L_x_7043:
        /* <DEDUP_REMOVED lines=8> */
.L_x_7045:
[----:B------:R-:W-:Y:S02]  /*421f0*/  IMAD.MOV.U32 R13, RZ, RZ, R32 ;  /* 0x000000ffff0d7224 */ /* 0x000fe400078e0020 */
[----:B------:R-:W-:-:S07]  /*42200*/  IMAD.MOV.U32 R4, RZ, RZ, R14 ;  /* 0x000000ffff047224 */ /* 0x000fce00078e000e */
[----:B------:R-:W-:Y:S05]  /*42210*/  WARPSYNC.COLLECTIVE R15, `(.L_x_7046) ;  /* 0x000000000f087348 */ /* 0x000fea0003c00000 */
[----:B------:R0:W1:Y:S02]  /*42220*/  SHFL.IDX P6, R14, R13, R12, R11 ;  /* 0x0000000c0d0e7389 */ /* 0x00006400000c000b */
[----:B01----:R-:W-:Y:S01]  /*42230*/  ENDCOLLECTIVE ;  /* 0x000000000000791b */ /* 0x003fe20003800000 */
.L_x_7046:
[----:B------:R-:W-:Y:S02]  /*42240*/  IMAD.MOV.U32 R13, RZ, RZ, R9 ;  /* 0x000000ffff0d7224 */ /* 0x000fe400078e0009 */
[----:B------:R-:W-:-:S07]  /*42250*/  IMAD.MOV.U32 R7, RZ, RZ, R14 ;  /* 0x000000ffff077224 */ /* 0x000fce00078e000e */
[----:B------:R-:W-:Y:S05]  /*42260*/  WARPSYNC.COLLECTIVE R15, `(.L_x_7047) ;  /* 0x000000000f087348 */ /* 0x000fea0003c00000 */
[----:B------:R0:W1:Y:S02]  /*42270*/  SHFL.IDX P6, R14, R13, R12, R11 ;  /* 0x0000000c0d0e7389 */ /* 0x00006400000c000b */
[----:B01----:R-:W-:Y:S01]  /*42280*/  ENDCOLLECTIVE ;  /* 0x000000000000791b */ /* 0x003fe20003800000 */
.L_x_7047:
[----:B------:R-:W-:Y:S01]  /*42290*/  IMAD.MOV.U32 R6, RZ, RZ, R14 ;  /* 0x000000ffff067224 */ /* 0x000fe200078e000e */
[----:B------:R-:W-:Y:S06]  /*422a0*/  BRA `(.L_x_7048) ;  /* 0xfffffce000d07947 */ /* 0x000fec000383ffff */
.L_x_6703:
[----:B------:R-:W-:Y:S01]  /*422b0*/  BSSY B1, `(.L_x_7049) ;  /* 0x0000008000017945 */ /* 0x000fe20003800000 */
[----:B------:R-:W-:Y:S02]  /*422c0*/  IMAD.MOV.U32 R13, RZ, RZ, R3 ;  /* 0x000000ffff0d7224 */ /* 0x000fe400078e0003 */
[----:B------:R-:W-:Y:S02]  /*422d0*/  IMAD.MOV.U32 R12, RZ, RZ, 0x1 ;  /* 0x00000001ff0c7424 */ /* 0x000fe400078e00ff */
[----:B------:R-:W-:Y:S02]  /*422e0*/  IMAD.MOV.U32 R11, RZ, RZ, 0x1c1f ;  /* 0x00001c1fff0b7424 */ /* 0x000fe400078e00ff */
[----:B------:R-:W-:-:S07]  /*422f0*/  IMAD.MOV.U32 R15, RZ, RZ, -0x1 ;  /* 0xffffffffff0f7424 */ /* 0x000fce00078e00ff */
[----:B0-----:R-:W-:Y:S05]  /*42300*/  WARPSYNC.COLLECTIVE R15, `(.L_x_7050) ;  /* 0x000000000f087348 */ /* 0x001fea0003c00000 */
[----:B------:R1:W2:Y:S02]  /*42310*/  SHFL.IDX P6, R14, R13, R12, R11 ;  /* 0x0000000c0d0e7389 */ /* 0x0002a400000c000b */
[----:B012---:R-:W-:Y:S01]  /*42320*/  ENDCOLLECTIVE ;  /* 0x000000000000791b */ /* 0x007fe20003800000 */
.L_x_7050:
[----:B------:R-:W-:Y:S05]  /*42330*/  BSYNC B1 ;  /* 0x0000000000017941 */ /* 0x000fea0003800000 */
.L_x_7049:
        /* <DEDUP_REMOVED lines=8> */
.L_x_7051:
[----:B------:R-:W-:Y:S02]  /*423c0*/  IMAD.MOV.U32 R13, RZ, RZ, R32 ;  /* 0x000000ffff0d7224 */ /* 0x000fe400078e0020 */
[----:B------:R-:W-:-:S07]  /*423d0*/  IMAD.MOV.U32 R6, RZ, RZ, R14 ;  /* 0x000000ffff067224 */ /* 0x000fce00078e000e */
[----:B------:R-:W-:Y:S05]  /*423e0*/  WARPSYNC.COLLECTIVE R15, `(.L_x_7052) ;  /* 0x000000000f087348 */ /* 0x000fea0003c00000 */
[----:B------:R0:W1:Y:S02]  /*423f0*/  SHFL.IDX P6, R14, R13, R12, R11 ;  /* 0x0000000c0d0e7389 */ /* 0x00006400000c000b */
[----:B01----:R-:W-:Y:S01]  /*42400*/  ENDCOLLECTIVE ;  /* 0x000000000000791b */ /* 0x003fe20003800000 */
.L_x_7052:
[----:B------:R-:W-:Y:S02]  /*42410*/  IMAD.MOV.U32 R13, RZ, RZ, R9 ;  /* 0x000000ffff0d7224 */ /* 0x000fe400078e0009 */
[----:B------:R-:W-:-:S07]  /*42420*/  IMAD.MOV.U32 R7, RZ, RZ, R14 ;  /* 0x000000ffff077224 */ /* 0x000fce00078e000e */
[----:B------:R-:W-:Y:S05]  /*42430*/  WARPSYNC.COLLECTIVE R15, `(.L_x_7053) ;  /* 0x000000000f087348 */ /* 0x000fea0003c00000 */
[----:B------:R0:W1:Y:S02]  /*42440*/  SHFL.IDX P6, R14, R13, R12, R11 ;  /* 0x0000000c0d0e7389 */ /* 0x00006400000c000b */
[----:B01----:R-:W-:Y:S01]  /*42450*/  ENDCOLLECTIVE ;  /* 0x000000000000791b */ /* 0x003fe20003800000 */
.L_x_7053:
[----:B------:R-:W-:Y:S02]  /*42460*/  IMAD.MOV.U32 R12, RZ, RZ, R6 ;  /* 0x000000ffff0c7224 */ /* 0x000fe400078e0006 */
[----:B------:R-:W-:Y:S01]  /*42470*/  IMAD.MOV.U32 R13, RZ, RZ, R3 ;  /* 0x000000ffff0d7224 */ /* 0x000fe200078e0003 */
[----:B------:R-:W-:Y:S06]  /*42480*/  BRA `(.L_x_7054) ;  /* 0xfffffce000fc7947 */ /* 0x000fec000383ffff */
.L_x_6707:
[----:B-1----:R1:W2:Y:S02]  /*42490*/  SYNCS.PHASECHK.TRANS64.TRYWAIT P0, [R2+URZ+0x38800], R3 ;  /* 0x03880003020075a7 */ /* 0x0022a4000800017f */
[----:B--2---:R-:W-:Y:S05]  /*424a0*/  @!P0 NANOSLEEP.SYNCS 0x989680 ;  /* 0x009896800000895d */ /* 0x004fea0003900000 */
[----:B------:R-:W2:Y:S02]  /*424b0*/  @!P0 SYNCS.PHASECHK.TRANS64 P0, [R2+URZ+0x38800], R3 ;  /* 0x03880003020085a7 */ /* 0x000ea4000800007f */
[----:B--2---:R-:W-:Y:S05]  /*424c0*/  @!P0 BRA `(.L_x_6707) ;  /* 0xfffffffc00f08947 */ /* 0x004fea000383ffff */
[----:B------:R-:W-:Y:S05]  /*424d0*/  BRA `(.L_x_7055) ;  /* 0xfffffce400547947 */ /* 0x000fea000383ffff */
.L_x_6722:
[----:B0-----:R0:W1:Y:S02]  /*424e0*/  SYNCS.PHASECHK.TRANS64.TRYWAIT P0, [R3+URZ], R6 ;  /* 0x00000006030075a7 */ /* 0x001064000800017f */
[----:B-1----:R-:W-:Y:S05]  /*424f0*/  @!P0 NANOSLEEP.SYNCS 0x989680 ;  /* 0x009896800000895d */ /* 0x002fea0003900000 */
[----:B------:R-:W1:Y:S02]  /*42500*/  @!P0 SYNCS.PHASECHK.TRANS64 P0, [R3+URZ], R6 ;  /* 0x00000006030085a7 */ /* 0x000e64000800007f */
[----:B-1----:R-:W-:Y:S05]  /*42510*/  @!P0 BRA `(.L_x_6722) ;  /* 0xfffffffc00f08947 */ /* 0x002fea000383ffff */
[----:B------:R-:W-:Y:S05]  /*42520*/  BRA `(.L_x_6721) ;  /* 0xfffffcf800ec7947 */ /* 0x000fea000383ffff */
.L_x_6729:
[----:B-1----:R1:W2:Y:S02]  /*42530*/  SYNCS.PHASECHK.TRANS64.TRYWAIT P0, [R6+URZ], R7 ;  /* 0x00000007060075a7 */ /* 0x0022a4000800017f */
[----:B--2---:R-:W-:Y:S05]  /*42540*/  @!P0 NANOSLEEP.SYNCS 0x989680 ;  /* 0x009896800000895d */ /* 0x004fea0003900000 */
[----:B------:R-:W2:Y:S02]  /*42550*/  @!P0 SYNCS.PHASECHK.TRANS64 P0, [R6+URZ], R7 ;  /* 0x00000007060085a7 */ /* 0x000ea4000800007f */
[----:B--2---:R-:W-:Y:S05]  /*42560*/  @!P0 BRA `(.L_x_6729) ;  /* 0xfffffffc00f08947 */ /* 0x004fea000383ffff */
[----:B------:R-:W-:Y:S05]  /*42570*/  BRA `(.L_x_6728) ;  /* 0xfffffd0000207947 */ /* 0x000fea000383ffff */
.L_x_6756:
[----:B0-----:R0:W1:Y:S02]  /*42580*/  SYNCS.PHASECHK.TRANS64.TRYWAIT P1, [R3+URZ], R6 ;  /* 0x00000006030075a7 */ /* 0x001064000802017f */
[----:B-1----:R-:W-:Y:S05]  /*42590*/  @!P1 NANOSLEEP.SYNCS 0x989680 ;  /* 0x009896800000995d */ /* 0x002fea0003900000 */
[----:B------:R-:W1:Y:S02]  /*425a0*/  @!P1 SYNCS.PHASECHK.TRANS64 P1, [R3+URZ], R6 ;  /* 0x00000006030095a7 */ /* 0x000e64000802007f */
[----:B-1----:R-:W-:Y:S05]  /*425b0*/  @!P1 BRA `(.L_x_6756) ;  /* 0xfffffffc00f09947 */ /* 0x002fea000383ffff */
[----:B------:R-:W-:Y:S05]  /*425c0*/  BRA `(.L_x_6755) ;  /* 0xfffffda400347947 */ /* 0x000fea000383ffff */
.L_x_6763:
[----:B-1----:R1:W2:Y:S02]  /*425d0*/  SYNCS.PHASECHK.TRANS64.TRYWAIT P1, [R6+URZ], R7 ;  /* 0x00000007060075a7 */ /* 0x0022a4000802017f */
[----:B--2---:R-:W-:Y:S05]  /*425e0*/  @!P1 NANOSLEEP.SYNCS 0x989680 ;  /* 0x009896800000995d */ /* 0x004fea0003900000 */
[----:B------:R-:W2:Y:S02]  /*425f0*/  @!P1 SYNCS.PHASECHK.TRANS64 P1, [R6+URZ], R7 ;  /* 0x00000007060095a7 */ /* 0x000ea4000802007f */
[----:B--2---:R-:W-:Y:S05]  /*42600*/  @!P1 BRA `(.L_x_6763) ;  /* 0xfffffffc00f09947 */ /* 0x004fea000383ffff */
[----:B------:R-:W-:Y:S05]  /*42610*/  BRA `(.L_x_6762) ;  /* 0xfffffda800687947 */ /* 0x000fea000383ffff */
.L_x_6776:
[----:B0-----:R0:W1:Y:S02]  /*42620*/  SYNCS.PHASECHK.TRANS64.TRYWAIT P0, [R3+URZ], R6 ;  /* 0x00000006030075a7 */ /* 0x001064000800017f */
[----:B-1----:R-:W-:Y:S05]  /*42630*/  @!P0 NANOSLEEP.SYNCS 0x989680 ;  /* 0x009896800000895d */ /* 0x002fea0003900000 */
[----:B------:R-:W1:Y:S02]  /*42640*/  @!P0 SYNCS.PHASECHK.TRANS64 P0, [R3+URZ], R6 ;  /* 0x00000006030085a7 */ /* 0x000e64000800007f */
[----:B-1----:R-:W-:Y:S05]  /*42650*/  @!P0 BRA `(.L_x_6776) ;  /* 0xfffffffc00f08947 */ /* 0x002fea000383ffff */
[----:B------:R-:W-:Y:S05]  /*42660*/  BRA `(.L_x_6775) ;  /* 0xfffffe3c00307947 */ /* 0x000fea000383ffff */
.L_x_6783:
[----:B-1----:R1:W2:Y:S02]  /*42670*/  SYNCS.PHASECHK.TRANS64.TRYWAIT P0, [R6+URZ], R7 ;  /* 0x00000007060075a7 */ /* 0x0022a4000800017f */
[----:B--2---:R-:W-:Y:S05]  /*42680*/  @!P0 NANOSLEEP.SYNCS 0x989680 ;  /* 0x009896800000895d */ /* 0x004fea0003900000 */
[----:B------:R-:W2:Y:S02]  /*42690*/  @!P0 SYNCS.PHASECHK.TRANS64 P0, [R6+URZ], R7 ;  /* 0x00000007060085a7 */ /* 0x000ea4000800007f */
[----:B--2---:R-:W-:Y:S05]  /*426a0*/  @!P0 BRA `(.L_x_6783) ;  /* 0xfffffffc00f08947 */ /* 0x004fea000383ffff */
[----:B------:R-:W-:Y:S05]  /*426b0*/  BRA `(.L_x_6782) ;  /* 0xfffffe4000647947 */ /* 0x000fea000383ffff */
.L_x_6843:
        /* <DEDUP_REMOVED lines=11> */
.L_x_7057:
[----:B------:R-:W-:Y:S05]  /*42770*/  BSYNC B1 ;  /* 0x0000000000017941 */ /* 0x000fea0003800000 */
.L_x_7056:
[----:B------:R-:W-:Y:S05]  /*42780*/  BRA `(.L_x_7058) ;  /* 0xffffff6000907947 */ /* 0x000fea000383ffff */
.L_x_6845:
[----:B------:R-:W-:Y:S01]  /*42790*/  BSSY B1, `(.L_x_7059) ;  /* 0x0000006000017945 */ /* 0x000fe20003800000 */
[----:B0-----:R-:W-:-:S07]  /*427a0*/  IMAD.MOV.U32 R15, RZ, RZ, -0x1 ;  /* 0xffffffffff0f7424 */ /* 0x001fce00078e00ff */
[----:B-1----:R-:W-:Y:S05]  /*427b0*/  WARPSYNC.COLLECTIVE R15, `(.L_x_7060) ;  /* 0x000000000f0c7348 */ /* 0x002fea0003c00000 */
[----:B------:R-:W-:Y:S02]  /*427c0*/  ELECT P6, UR62, PT ;  /* 0x00000000003e782f */ /* 0x000fe400038c0000 */
[----:B------:R-:W-:Y:S01]  /*427d0*/  MOV R14, UR62 ;  /* 0x0000003e000e7c02 */ /* 0x000fe20008000f00 */
[----:B-1----:R-:W-:Y:S10]  /*427e0*/  ENDCOLLECTIVE ;  /* 0x000000000000791b */ /* 0x002ff40003800000 */
.L_x_7060:
[----:B------:R-:W-:Y:S05]  /*427f0*/  BSYNC B1 ;  /* 0x0000000000017941 */ /* 0x000fea0003800000 */
.L_x_7059:
[----:B------:R-:W-:Y:S05]  /*42800*/  BRA `(.L_x_6844) ;  /* 0xffffff6000887947 */ /* 0x000fea000383ffff */
.L_x_6847:
[----:B-1----:R1:W2:Y:S02]  /*42810*/  SYNCS.PHASECHK.TRANS64.TRYWAIT P0, [R18+URZ+0x38820], R5 ;  /* 0x03882005120075a7 */ /* 0x0022a4000800017f */
[----:B--2---:R-:W-:Y:S05]  /*42820*/  @!P0 NANOSLEEP.SYNCS 0x989680 ;  /* 0x009896800000895d */ /* 0x004fea0003900000 */
[----:B------:R-:W2:Y:S02]  /*42830*/  @!P0 SYNCS.PHASECHK.TRANS64 P0, [R18+URZ+0x38820], R5 ;  /* 0x03882005120085a7 */ /* 0x000ea4000800007f */
[----:B--2---:R-:W-:Y:S05]  /*42840*/  @!P0 BRA `(.L_x_6847) ;  /* 0xfffffffc00f08947 */ /* 0x004fea000383ffff */
[----:B------:R-:W-:Y:S05]  /*42850*/  BRA `(.L_x_7061) ;  /* 0xffffff6000987947 */ /* 0x000fea000383ffff */
.L_x_6851:
[----:B--2---:R2:W3:Y:S02]  /*42860*/  SYNCS.PHASECHK.TRANS64.TRYWAIT P0, [R6+URZ+0x388a0], R10 ;  /* 0x0388a00a060075a7 */ /* 0x0044e4000800017f */
[----:B---3--:R-:W-:Y:S05]  /*42870*/  @!P0 NANOSLEEP.SYNCS 0x989680 ;  /* 0x009896800000895d */ /* 0x008fea0003900000 */
[----:B------:R-:W3:Y:S02]  /*42880*/  @!P0 SYNCS.PHASECHK.TRANS64 P0, [R6+URZ+0x388a0], R10 ;  /* 0x0388a00a060085a7 */ /* 0x000ee4000800007f */
[----:B---3--:R-:W-:Y:S05]  /*42890*/  @!P0 BRA `(.L_x_6851) ;  /* 0xfffffffc00f08947 */ /* 0x008fea000383ffff */
[----:B------:R-:W-:Y:S05]  /*428a0*/  BRA `(.L_x_7062) ;  /* 0xffffff6000b87947 */ /* 0x000fea000383ffff */
.L_x_6856:
[----:B-1----:R1:W3:Y:S02]  /*428b0*/  SYNCS.PHASECHK.TRANS64.TRYWAIT P0, [R6+URZ+0x388c0], R10 ;  /* 0x0388c00a060075a7 */ /* 0x0022e4000800017f */
[----:B---3--:R-:W-:Y:S05]  /*428c0*/  @!P0 NANOSLEEP.SYNCS 0x989680 ;  /* 0x009896800000895d */ /* 0x008fea0003900000 */
[----:B------:R-:W3:Y:S02]  /*428d0*/  @!P0 SYNCS.PHASECHK.TRANS64 P0, [R6+URZ+0x388c0], R10 ;  /* 0x0388c00a060085a7 */ /* 0x000ee4000800007f */
[----:B---3--:R-:W-:Y:S05]  /*428e0*/  @!P0 BRA `(.L_x_6856) ;  /* 0xfffffffc00f08947 */ /* 0x008fea000383ffff */
[----:B------:R-:W-:Y:S05]  /*428f0*/  BRA `(.L_x_7063) ;  /* 0xffffff6400387947 */ /* 0x000fea000383ffff */
.L_x_6870:
[----:B-1----:R1:W2:Y:S02]  /*42900*/  SYNCS.PHASECHK.TRANS64.TRYWAIT P1, [R6+URZ+0x388a0], R7 ;  /* 0x0388a007060075a7 */ /* 0x0022a4000802017f */
[----:B--2---:R-:W-:Y:S05]  /*42910*/  @!P1 NANOSLEEP.SYNCS 0x989680 ;  /* 0x009896800000995d */ /* 0x004fea0003900000 */
[----:B------:R-:W2:Y:S02]  /*42920*/  @!P1 SYNCS.PHASECHK.TRANS64 P1, [R6+URZ+0x388a0], R7 ;  /* 0x0388a007060095a7 */ /* 0x000ea4000802007f */
[----:B--2---:R-:W-:Y:S05]  /*42930*/  @!P1 BRA `(.L_x_6870) ;  /* 0xfffffffc00f09947 */ /* 0x004fea000383ffff */
[----:B------:R-:W-:Y:S05]  /*42940*/  BRA `(.L_x_7064) ;  /* 0xffffff6c00b87947 */ /* 0x000fea000383ffff */
.L_x_6875:
[----:B--2---:R2:W3:Y:S02]  /*42950*/  SYNCS.PHASECHK.TRANS64.TRYWAIT P1, [R6+URZ+0x388c0], R7 ;  /* 0x0388c007060075a7 */ /* 0x0044e4000802017f */
[----:B---3--:R-:W-:Y:S05]  /*42960*/  @!P1 NANOSLEEP.SYNCS 0x989680 ;  /* 0x009896800000995d */ /* 0x008fea0003900000 */
[----:B------:R-:W3:Y:S02]  /*42970*/  @!P1 SYNCS.PHASECHK.TRANS64 P1, [R6+URZ+0x388c0], R7 ;  /* 0x0388c007060095a7 */ /* 0x000ee4000802007f */
[----:B---3--:R-:W-:Y:S05]  /*42980*/  @!P1 BRA `(.L_x_6875) ;  /* 0xfffffffc00f09947 */ /* 0x008fea000383ffff */
[----:B------:R-:W-:Y:S05]  /*42990*/  BRA `(.L_x_7065) ;  /* 0xffffff7000347947 */ /* 0x000fea000383ffff */
.L_x_6905:
[----:B--2---:R-:W2:Y:S01]  /*429a0*/  S2R R4, SR_TID.X ;  /* 0x0000000000047919 */ /* 0x004ea20000002100 */
[----:B------:R-:W-:Y:S01]  /*429b0*/  BSSY B0, `(.L_x_7066) ;  /* 0x000000a000007945 */ /* 0x000fe20003800000 */
[----:B------:R-:W-:Y:S02]  /*429c0*/  IMAD.MOV.U32 R12, RZ, RZ, RZ ;  /* 0x000000ffff0c7224 */ /* 0x000fe400078e00ff */
        /* <DEDUP_REMOVED lines=8> */
.L_x_7067:
[----:B------:R-:W-:Y:S05]  /*42a50*/  BSYNC B0 ;  /* 0x0000000000007941 */ /* 0x000fea0003800000 */
.L_x_7066:
[----:B------:R-:W-:Y:S05]  /*42a60*/  BRA `(.L_x_7068) ;  /* 0xffffff8400b87947 */ /* 0x000fea000383ffff */
.L_x_6907:
[----:B------:R-:W-:Y:S01]  /*42a70*/  BSSY B0, `(.L_x_7069) ;  /* 0x0000006000007945 */ /* 0x000fe20003800000 */
[----:B0-----:R-:W-:-:S07]  /*42a80*/  IMAD.MOV.U32 R15, RZ, RZ, -0x1 ;  /* 0xffffffffff0f7424 */ /* 0x001fce00078e00ff */
[----:B-12---:R-:W-:Y:S05]  /*42a90*/  WARPSYNC.COLLECTIVE R15, `(.L_x_7070) ;  /* 0x000000000f0c7348 */ /* 0x006fea0003c00000 */
[----:B------:R-:W-:Y:S02]  /*42aa0*/  ELECT P6, UR62, PT ;  /* 0x00000000003e782f */ /* 0x000fe400038c0000 */
[----:B------:R-:W-:Y:S01]  /*42ab0*/  MOV R14, UR62 ;  /* 0x0000003e000e7c02 */ /* 0x000fe20008000f00 */
[----:B-12---:R-:W-:Y:S10]  /*42ac0*/  ENDCOLLECTIVE ;  /* 0x000000000000791b */ /* 0x006ff40003800000 */
.L_x_7070:
[----:B------:R-:W-:Y:S05]  /*42ad0*/  BSYNC B0 ;  /* 0x0000000000007941 */ /* 0x000fea0003800000 */
.L_x_7069:
[----:B------:R-:W-:Y:S05]  /*42ae0*/  BRA `(.L_x_7071) ;  /* 0xffffff8400bc7947 */ /* 0x000fea000383ffff */
.L_x_6909:
[----:B---3--:R3:W4:Y:S02]  /*42af0*/  SYNCS.PHASECHK.TRANS64.TRYWAIT P0, [R0+URZ+0x38840], R2 ;  /* 0x03884002000075a7 */ /* 0x008724000800017f */
[----:B----4-:R-:W-:Y:S05]  /*42b00*/  @!P0 NANOSLEEP.SYNCS 0x989680 ;  /* 0x009896800000895d */ /* 0x010fea0003900000 */
[----:B------:R-:W4:Y:S02]  /*42b10*/  @!P0 SYNCS.PHASECHK.TRANS64 P0, [R0+URZ+0x38840], R2 ;  /* 0x03884002000085a7 */ /* 0x000f24000800007f */
[----:B----4-:R-:W-:Y:S05]  /*42b20*/  @!P0 BRA `(.L_x_6909) ;  /* 0xfffffffc00f08947 */ /* 0x010fea000383ffff */
[----:B------:R-:W-:Y:S05]  /*42b30*/  BRA `(.L_x_7072) ;  /* 0xffffff8800207947 */ /* 0x000fea000383ffff */
.L_x_6913:
        /* <DEDUP_REMOVED lines=10> */
.L_x_7073:
[----:B------:R0:W-:Y:S01]  /*42be0*/  STL [R1+0x45c], R10 ;  /* 0x00045c0a01007387 */ /* 0x0001e20000100800 */
[----:B------:R-:W-:Y:S02]  /*42bf0*/  IMAD.MOV.U32 R13, RZ, RZ, R3 ;  /* 0x000000ffff0d7224 */ /* 0x000fe400078e0003 */
[----:B------:R-:W-:-:S07]  /*42c00*/  IMAD.MOV.U32 R4, RZ, RZ, R14 ;  /* 0x000000ffff047224 */ /* 0x000fce00078e000e */
[----:B0-----:R-:W-:Y:S05]  /*42c10*/  WARPSYNC.COLLECTIVE R15, `(.L_x_7074) ;  /* 0x000000000f087348 */ /* 0x001fea0003c00000 */
[----:B------:R1:W2:Y:S02]  /*42c20*/  SHFL.IDX P6, R14, R13, R12, R11 ;  /* 0x0000000c0d0e7389 */ /* 0x0002a400000c000b */
[----:B012---:R-:W-:Y:S01]  /*42c30*/  ENDCOLLECTIVE ;  /* 0x000000000000791b */ /* 0x007fe20003800000 */
.L_x_7074:
[----:B------:R-:W-:Y:S02]  /*42c40*/  IMAD.MOV.U32 R13, RZ, RZ, R2 ;  /* 0x000000ffff0d7224 */ /* 0x000fe400078e0002 */
[----:B------:R-:W-:Y:S02]  /*42c50*/  IMAD.MOV.U32 R12, RZ, RZ, 0x1 ;  /* 0x00000001ff0c7424 */ /* 0x000fe400078e00ff */
[----:B------:R-:W-:-:S07]  /*42c60*/  IMAD.MOV.U32 R5, RZ, RZ, R14 ;  /* 0x000000ffff057224 */ /* 0x000fce00078e000e */
[----:B------:R-:W-:Y:S05]  /*42c70*/  WARPSYNC.COLLECTIVE R15, `(.L_x_7075) ;  /* 0x000000000f087348 */ /* 0x000fea0003c00000 */
[----:B------:R0:W1:Y:S02]  /*42c80*/  SHFL.IDX P6, R14, R13, R12, R11 ;  /* 0x0000000c0d0e7389 */ /* 0x00006400000c000b */
[----:B01----:R-:W-:Y:S01]  /*42c90*/  ENDCOLLECTIVE ;  /* 0x000000000000791b */ /* 0x003fe20003800000 */
.L_x_7075:
[----:B------:R-:W-:Y:S02]  /*42ca0*/  IMAD.MOV.U32 R13, RZ, RZ, R3 ;  /* 0x000000ffff0d7224 */ /* 0x000fe400078e0003 */
[----:B------:R-:W-:-:S07]  /*42cb0*/  IMAD.MOV.U32 R6, RZ, RZ, R14 ;  /* 0x000000ffff067224 */ /* 0x000fce00078e000e */
[----:B------:R-:W-:Y:S05]  /*42cc0*/  WARPSYNC.COLLECTIVE R15, `(.L_x_7076) ;  /* 0x000000000f087348 */ /* 0x000fea0003c00000 */
[----:B------:R0:W1:Y:S02]  /*42cd0*/  SHFL.IDX P6, R14, R13, R12, R11 ;  /* 0x0000000c0d0e7389 */ /* 0x00006400000c000b */
[----:B01----:R-:W-:Y:S01]  /*42ce0*/  ENDCOLLECTIVE ;  /* 0x000000000000791b */ /* 0x003fe20003800000 */
.L_x_7076:
        /* <DEDUP_REMOVED lines=22> */
.L_x_7077:
        /* <DEDUP_REMOVED lines=10> */
.L_x_7078:
        /* <DEDUP_REMOVED lines=11> */
.L_x_7079:
        /* <DEDUP_REMOVED lines=14> */
.L_x_7080:
[----:B------:R-:W-:Y:S01]  /*43080*/  IMAD.MOV.U32 R3, RZ, RZ, R14 ;  /* 0x000000ffff037224 */ /* 0x000fe200078e000e */
[----:B------:R-:W-:Y:S06]  /*43090*/  BRA `(.L_x_7081) ;  /* 0xffffff8c00647947 */ /* 0x000fec000383ffff */
.L_x_6917:
        /* <DEDUP_REMOVED lines=26> */
.L_x_7083:
[----:B------:R-:W-:Y:S05]  /*43240*/  BSYNC B0 ;  /* 0x0000000000007941 */ /* 0x000fea0003800000 */
.L_x_7082:
        /* <DEDUP_REMOVED lines=13> */
.L_x_7084:
        /* <DEDUP_REMOVED lines=35> */
[----:B------:R0:W-:Y:S03]  /*43550*/  @!P2 LDGSTS.E.BYPASS.LTC128B.128 [R7+0x32400], desc[UR44][R2.64+0x300], P6 ;  /* 0x324003000207afae */ /* 0x0001e6000b101d6c */
[----:B------:R-:W-:-:S07]  /*43560*/  @!P3 SHF.R.U32.HI R8, RZ, 0x2, R8 ;  /* 0x00000002ff08b819 */ /* 0x000fce0000011608 */
[----:B0-----:R-:W-:Y:S05]  /*43570*/  WARPSYNC.COLLECTIVE R15, `(.L_x_7085) ;  /* 0x000000000f087348 */ /* 0x001fea0003c00000 */
[----:B------:R1:W2:Y:S02]  /*43580*/  SHFL.IDX P6, R14, R13, R12, R11 ;  /* 0x0000000c0d0e7389 */ /* 0x0002a400000c000b */
[----:B012---:R-:W-:Y:S01]  /*43590*/  ENDCOLLECTIVE ;  /* 0x000000000000791b */ /* 0x007fe20003800000 */
.L_x_7085:
        /* <DEDUP_REMOVED lines=12> */
[----:B------:R-:W-:Y:S02]  /*43660*/  @!P3 ISETP.NE.U32.AND P4, PT, R8, RZ, PT ;  /* 0x000000ff0800b20c */ /* 0x000fe40003f85070 */
[----:B------:R-:W1:Y:S01]  /*43670*/  S2R R8, SR_TID.X ;  /* 0x0000000000087919 */ /* 0x000e620000002100 */
[----:B0-----:R-:W-:-:S10]  /*43680*/  IMAD.MOV.U32 R9, RZ, RZ, R14 ;  /* 0x000000ffff097224 */ /* 0x001fd400078e000e */
[----:B-1----:R-:W-:Y:S05]  /*43690*/  WARPSYNC.COLLECTIVE R15, `(.L_x_7086) ;  /* 0x000000000f087348 */ /* 0x002fea0003c00000 */
[----:B------:R0:W2:Y:S02]  /*436a0*/  SHFL.IDX P6, R14, R13, R12, R11 ;  /* 0x0000000c0d0e7389 */ /* 0x0000a400000c000b */
[----:B012---:R-:W-:Y:S01]  /*436b0*/  ENDCOLLECTIVE ;  /* 0x000000000000791b */ /* 0x007fe20003800000 */
.L_x_7086:
        /* <DEDUP_REMOVED lines=29> */
.L_x_7087:
        /* <DEDUP_REMOVED lines=12> */
.L_x_7088:
        /* <DEDUP_REMOVED lines=33> */
.L_x_7089:
[----:B------:R-:W-:Y:S02]  /*43b60*/  IMAD.MOV.U32 R13, RZ, RZ, R0 ;  /* 0x000000ffff0d7224 */ /* 0x000fe400078e0000 */
[----:B------:R-:W-:-:S07]  /*43b70*/  IMAD.MOV.U32 R4, RZ, RZ, R14 ;  /* 0x000000ffff047224 */ /* 0x000fce00078e000e */
[----:B------:R-:W-:Y:S05]  /*43b80*/  WARPSYNC.COLLECTIVE R15, `(.L_x_7090) ;  /* 0x000000000f087348 */ /* 0x000fea0003c00000 */
[----:B------:R0:W1:Y:S02]  /*43b90*/  SHFL.IDX P6, R14, R13, R12, R11 ;  /* 0x0000000c0d0e7389 */ /* 0x00006400000c000b */
[----:B01----:R-:W-:Y:S01]  /*43ba0*/  ENDCOLLECTIVE ;  /* 0x000000000000791b */ /* 0x003fe20003800000 */
.L_x_7090:
[----:B------:R-:W-:Y:S01]  /*43bb0*/  IMAD.MOV.U32 R0, RZ, RZ, R14 ;  /* 0x000000ffff007224 */ /* 0x000fe200078e000e */
[----:B------:R-:W-:Y:S06]  /*43bc0*/  BRA `(.L_x_7091) ;  /* 0xffffff9000347947 */ /* 0x000fec000383ffff */
.L_x_6922:
[----:B0-----:R0:W2:Y:S02]  /*43bd0*/  SYNCS.PHASECHK.TRANS64.TRYWAIT P0, [R18+URZ+0x38820], R0 ;  /* 0x03882000120075a7 */ /* 0x0010a4000800017f */
[----:B--2---:R-:W-:Y:S05]  /*43be0*/  @!P0 NANOSLEEP.SYNCS 0x989680 ;  /* 0x009896800000895d */ /* 0x004fea0003900000 */
[----:B------:R-:W2:Y:S02]  /*43bf0*/  @!P0 SYNCS.PHASECHK.TRANS64 P0, [R18+URZ+0x38820], R0 ;  /* 0x03882000120085a7 */ /* 0x000ea4000800007f */
[----:B--2---:R-:W-:Y:S05]  /*43c00*/  @!P0 BRA `(.L_x_6922) ;  /* 0xfffffffc00f08947 */ /* 0x004fea000383ffff */
[----:B------:R-:W-:Y:S05]  /*43c10*/  BRA `(.L_x_7092) ;  /* 0xffffff9000f07947 */ /* 0x000fea000383ffff */
.L_x_6926:
[----:B0-----:R0:W1:Y:S02]  /*43c20*/  SYNCS.PHASECHK.TRANS64.TRYWAIT P0, [R0+URZ+0x38860], R2 ;  /* 0x03886002000075a7 */ /* 0x001064000800017f */
[----:B-1----:R-:W-:Y:S05]  /*43c30*/  @!P0 NANOSLEEP.SYNCS 0x989680 ;  /* 0x009896800000895d */ /* 0x002fea0003900000 */
[----:B------:R-:W1:Y:S02]  /*43c40*/  @!P0 SYNCS.PHASECHK.TRANS64 P0, [R0+URZ+0x38860], R2 ;  /* 0x03886002000085a7 */ /* 0x000e64000800007f */
[----:B-1----:R-:W-:Y:S05]  /*43c50*/  @!P0 BRA `(.L_x_6926) ;  /* 0xfffffffc00f08947 */ /* 0x002fea000383ffff */
[----:B------:R-:W-:Y:S05]  /*43c60*/  BRA `(.L_x_7093) ;  /* 0xffffff9400147947 */ /* 0x000fea000383ffff */
.L_x_6945:
[----:B-1----:R1:W2:Y:S02]  /*43c70*/  SYNCS.PHASECHK.TRANS64.TRYWAIT P0, [R2+URZ+0x38840], R6 ;  /* 0x03884006020075a7 */ /* 0x0022a4000800017f */
[----:B--2---:R-:W-:Y:S05]  /*43c80*/  @!P0 NANOSLEEP.SYNCS 0x989680 ;  /* 0x009896800000895d */ /* 0x004fea0003900000 */
[----:B------:R-:W2:Y:S02]  /*43c90*/  @!P0 SYNCS.PHASECHK.TRANS64 P0, [R2+URZ+0x38840], R6 ;  /* 0x03884006020085a7 */ /* 0x000ea4000800007f */
[----:B--2---:R-:W-:Y:S05]  /*43ca0*/  @!P0 BRA `(.L_x_6945) ;  /* 0xfffffffc00f08947 */ /* 0x004fea000383ffff */
[----:B------:R-:W-:Y:S05]  /*43cb0*/  BRA `(.L_x_7094) ;  /* 0xffffffa000447947 */ /* 0x000fea000383ffff */
.L_x_6950:
[----:B0-----:R0:W2:Y:S02]  /*43cc0*/  SYNCS.PHASECHK.TRANS64.TRYWAIT P0, [R2+URZ+0x38860], R6 ;  /* 0x03886006020075a7 */ /* 0x0010a4000800017f */
[----:B--2---:R-:W-:Y:S05]  /*43cd0*/  @!P0 NANOSLEEP.SYNCS 0x989680 ;  /* 0x009896800000895d */ /* 0x004fea0003900000 */
[----:B------:R-:W2:Y:S02]  /*43ce0*/  @!P0 SYNCS.PHASECHK.TRANS64 P0, [R2+URZ+0x38860], R6 ;  /* 0x03886006020085a7 */ /* 0x000ea4000800007f */
[----:B--2---:R-:W-:Y:S05]  /*43cf0*/  @!P0 BRA `(.L_x_6950) ;  /* 0xfffffffc00f08947 */ /* 0x004fea000383ffff */
[----:B------:R-:W-:Y:S05]  /*43d00*/  BRA `(.L_x_7095) ;  /* 0xffffffa000c47947 */ /* 0x000fea000383ffff */
.L_x_6965:
[----:B-1----:R1:W2:Y:S02]  /*43d10*/  SYNCS.PHASECHK.TRANS64.TRYWAIT P0, [R3+URZ+0x38840], R2 ;  /* 0x03884002030075a7 */ /* 0x0022a4000800017f */
[----:B--2---:R-:W-:Y:S05]  /*43d20*/  @!P0 NANOSLEEP.SYNCS 0x989680 ;  /* 0x009896800000895d */ /* 0x004fea0003900000 */
[----:B------:R-:W2:Y:S02]  /*43d30*/  @!P0 SYNCS.PHASECHK.TRANS64 P0, [R3+URZ+0x38840], R2 ;  /* 0x03884002030085a7 */ /* 0x000ea4000800007f */
[----:B--2---:R-:W-:Y:S05]  /*43d40*/  @!P0 BRA `(.L_x_6965) ;  /* 0xfffffffc00f08947 */ /* 0x004fea000383ffff */
[----:B------:R-:W-:Y:S05]  /*43d50*/  BRA `(.L_x_7096) ;  /* 0xffffffac00a07947 */ /* 0x000fea000383ffff */
.L_x_6970:
[----:B0-----:R0:W2:Y:S02]  /*43d60*/  SYNCS.PHASECHK.TRANS64.TRYWAIT P0, [R3+URZ+0x38860], R2 ;  /* 0x03886002030075a7 */ /* 0x0010a4000800017f */
[----:B--2---:R-:W-:Y:S05]  /*43d70*/  @!P0 NANOSLEEP.SYNCS 0x989680 ;  /* 0x009896800000895d */ /* 0x004fea0003900000 */
[----:B------:R-:W2:Y:S02]  /*43d80*/  @!P0 SYNCS.PHASECHK.TRANS64 P0, [R3+URZ+0x38860], R2 ;  /* 0x03886002030085a7 */ /* 0x000ea4000800007f */
[----:B--2---:R-:W-:Y:S05]  /*43d90*/  @!P0 BRA `(.L_x_6970) ;  /* 0xfffffffc00f08947 */ /* 0x004fea000383ffff */
[----:B------:R-:W-:Y:S05]  /*43da0*/  BRA `(.L_x_7097) ;  /* 0xffffffb0001c7947 */ /* 0x000fea000383ffff */
.L_x_6985:
[----:B-1----:R1:W2:Y:S02]  /*43db0*/  SYNCS.PHASECHK.TRANS64.TRYWAIT P0, [R3+URZ+0x38840], R2 ;  /* 0x03884002030075a7 */ /* 0x0022a4000800017f */
[----:B--2---:R-:W-:Y:S05]  /*43dc0*/  @!P0 NANOSLEEP.SYNCS 0x989680 ;  /* 0x009896800000895d */ /* 0x004fea0003900000 */
[----:B------:R-:W2:Y:S02]  /*43dd0*/  @!P0 SYNCS.PHASECHK.TRANS64 P0, [R3+URZ+0x38840], R2 ;  /* 0x03884002030085a7 */ /* 0x000ea4000800007f */
[----:B--2---:R-:W-:Y:S05]  /*43de0*/  @!P0 BRA `(.L_x_6985) ;  /* 0xfffffffc00f08947 */ /* 0x004fea000383ffff */
[----:B------:R-:W-:Y:S05]  /*43df0*/  BRA `(.L_x_7098) ;  /* 0xffffffb800dc7947 */ /* 0x000fea000383ffff */
.L_x_6990:
[----:B--2---:R2:W3:Y:S02]  /*43e00*/  SYNCS.PHASECHK.TRANS64.TRYWAIT P0, [R3+URZ+0x38860], R2 ;  /* 0x03886002030075a7 */ /* 0x0044e4000800017f */
[----:B---3--:R-:W-:Y:S05]  /*43e10*/  @!P0 NANOSLEEP.SYNCS 0x989680 ;  /* 0x009896800000895d */ /* 0x008fea0003900000 */
[----:B------:R-:W3:Y:S02]  /*43e20*/  @!P0 SYNCS.PHASECHK.TRANS64 P0, [R3+URZ+0x38860], R2 ;  /* 0x03886002030085a7 */ /* 0x000ee4000800007f */
[----:B---3--:R-:W-:Y:S05]  /*43e30*/  @!P0 BRA `(.L_x_6990) ;  /* 0xfffffffc00f08947 */ /* 0x008fea000383ffff */
[----:B------:R-:W-:Y:S05]  /*43e40*/  BRA `(.L_x_7099) ;  /* 0xffffffbc005c7947 */ /* 0x000fea000383ffff */
.L_x_7006:
[----:B--2---:R-:W2:Y:S01]  /*43e50*/  LDL R2, [R1+0x430] ;  /* 0x0004300001027983 */ /* 0x004ea20000100800 */
        /* <DEDUP_REMOVED lines=8> */
.L_x_7101:
[----:B------:R-:W-:Y:S05]  /*43ee0*/  BSYNC B0 ;  /* 0x0000000000007941 */ /* 0x000fea0003800000 */
.L_x_7100:
        /* <DEDUP_REMOVED lines=9> */
.L_x_7102:
        /* <DEDUP_REMOVED lines=26> */
.L_x_7103:
        /* <DEDUP_REMOVED lines=8> */
.L_x_7104:
        /* <DEDUP_REMOVED lines=8> */
.L_x_7105:
        /* <DEDUP_REMOVED lines=8> */
.L_x_7106:
        /* <DEDUP_REMOVED lines=8> */
.L_x_7107:
        /* <DEDUP_REMOVED lines=9> */
.L_x_7108:
[----:B------:R-:W-:Y:S01]  /*443b0*/  IMAD.MOV.U32 R9, RZ, RZ, R14 ;  /* 0x000000ffff097224 */ /* 0x000fe200078e000e */
[----:B------:R-:W-:Y:S06]  /*443c0*/  BRA `(.L_x_7109) ;  /* 0xffffffc400987947 */ /* 0x000fec000383ffff */
.L_x_7009:
[----:B------:R-:W-:Y:S01]  /*443d0*/  BSSY B0, `(.L_x_7110) ;  /* 0x0000008000007945 */ /* 0x000fe20003800000 */
[----:B------:R-:W-:Y:S02]  /*443e0*/  IMAD.MOV.U32 R13, RZ, RZ, R2 ;  /* 0x000000ffff0d7224 */ /* 0x000fe400078e0002 */
[----:B------:R-:W-:Y:S02]  /*443f0*/  IMAD.MOV.U32 R12, RZ, RZ, 0x1 ;  /* 0x00000001ff0c7424 */ /* 0x000fe400078e00ff */
[----:B------:R-:W-:Y:S02]  /*44400*/  IMAD.MOV.U32 R11, RZ, RZ, RZ ;  /* 0x000000ffff0b7224 */ /* 0x000fe400078e00ff */
[----:B------:R-:W-:-:S07]  /*44410*/  IMAD.MOV.U32 R15, RZ, RZ, -0x1 ;  /* 0xffffffffff0f7424 */ /* 0x000fce00078e00ff */
[----:B0-----:R-:W-:Y:S05]  /*44420*/  WARPSYNC.COLLECTIVE R15, `(.L_x_7111) ;  /* 0x000000000f087348 */ /* 0x001fea0003c00000 */
[----:B------:R1:W2:Y:S02]  /*44430*/  SHFL.UP P6, R14, R13, R12, R11 ;  /* 0x0400000c0d0e7389 */ /* 0x0002a400000c000b */
[----:B012---:R-:W-:Y:S01]  /*44440*/  ENDCOLLECTIVE ;  /* 0x000000000000791b */ /* 0x007fe20003800000 */
.L_x_7111:
[----:B------:R-:W-:Y:S05]  /*44450*/  BSYNC B0 ;  /* 0x0000000000007941 */ /* 0x000fea0003800000 */
.L_x_7110:
        /* <DEDUP_REMOVED lines=10> */
.L_x_7112:
        /* <DEDUP_REMOVED lines=8> */
.L_x_7113:
        /* <DEDUP_REMOVED lines=8> */
.L_x_7114:
        /* <DEDUP_REMOVED lines=8> */
.L_x_7115:
        /* <DEDUP_REMOVED lines=9> */
.L_x_7116:
[----:B------:R-:W-:Y:S01]  /*44710*/  IMAD.MOV.U32 R9, RZ, RZ, R14 ;  /* 0x000000ffff097224 */ /* 0x000fe200078e000e */
[----:B------:R-:W-:Y:S06]  /*44720*/  BRA `(.L_x_7117) ;  /* 0xffffffc4006c7947 */ /* 0x000fec000383ffff */
.L_x_7011:
[----:B------:R-:W-:Y:S01]  /*44730*/  BSSY B0, `(.L_x_7118) ;  /* 0x0000006000007945 */ /* 0x000fe20003800000 */
[----:B------:R-:W-:Y:S01]  /*44740*/  PLOP3.LUT P6, PT, P6, PT, PT, 0x8, 0x0 ;  /* 0x000000000000781c */ /* 0x000fe200037ce170 */
[----:B------:R-:W-:-:S12]  /*44750*/  IMAD.MOV.U32 R15, RZ, RZ, -0x1 ;  /* 0xffffffffff0f7424 */ /* 0x000fd800078e00ff */
[----:B0-----:R-:W-:Y:S05]  /*44760*/  WARPSYNC.COLLECTIVE R15, `(.L_x_7119) ;  /* 0x000000000f087348 */ /* 0x001fea0003c00000 */
[----:B------:R-:W-:Y:S01]  /*44770*/  VOTE.ANY R14, PT, P6 ;  /* 0x00000000000e7806 */ /* 0x000fe200030e0100 */
[----:B0-----:R-:W-:Y:S06]  /*44780*/  ENDCOLLECTIVE ;  /* 0x000000000000791b */ /* 0x001fec0003800000 */
.L_x_7119:
[----:B------:R-:W-:Y:S05]  /*44790*/  BSYNC B0 ;  /* 0x0000000000007941 */ /* 0x000fea0003800000 */
.L_x_7118:
        /* <DEDUP_REMOVED lines=10> */
.L_x_7120:
[----:B------:R-:W-:Y:S02]  /*44840*/  IMAD.MOV.U32 R13, RZ, RZ, R6 ;  /* 0x000000ffff0d7224 */ /* 0x000fe400078e0006 */
[----:B------:R-:W-:-:S07]  /*44850*/  IMAD.MOV.U32 R0, RZ, RZ, R14 ;  /* 0x000000ffff007224 */ /* 0x000fce00078e000e */
[----:B------:R-:W-:Y:S05]  /*44860*/  WARPSYNC.COLLECTIVE R15, `(.L_x_7121) ;  /* 0x000000000f087348 */ /* 0x000fea0003c00000 */
[----:B------:R0:W1:Y:S02]  /*44870*/  SHFL.IDX P6, R14, R13, R12, R11 ;  /* 0x0000000c0d0e7389 */ /* 0x00006400000c000b */
[----:B01----:R-:W-:Y:S01]  /*44880*/  ENDCOLLECTIVE ;  /* 0x000000000000791b */ /* 0x003fe20003800000 */
.L_x_7121:
[----:B------:R-:W-:Y:S02]  /*44890*/  IMAD.MOV.U32 R6, RZ, RZ, R14 ;  /* 0x000000ffff067224 */ /* 0x000fe400078e000e */
[----:B------:R-:W-:-:S05]  /*448a0*/  IMAD.IADD R10, R4, 0x1, R10 ;  /* 0x00000001040a7824 */ /* 0x000fca00078e020a */
[----:B------:R2:W-:Y:S01]  /*448b0*/  STL [R1+0x43c], R10 ;  /* 0x00043c0a01007387 */ /* 0x0005e20000100800 */
[----:B------:R-:W-:Y:S05]  /*448c0*/  BRA `(.L_x_7122) ;  /* 0xffffffc4004c7947 */ /* 0x000fea000383ffff */
.L_x_7013:
        /* <DEDUP_REMOVED lines=8> */
.L_x_7124:
[----:B------:R-:W-:Y:S05]  /*44950*/  BSYNC B0 ;  /* 0x0000000000007941 */ /* 0x000fea0003800000 */
.L_x_7123:
[----:B------:R-:W-:Y:S01]  /*44960*/  IMAD.MOV.U32 R4, RZ, RZ, R14 ;  /* 0x000000ffff047224 */ /* 0x000fe200078e000e */
[----:B------:R-:W-:Y:S06]  /*44970*/  BRA `(.L_x_7125) ;  /* 0xffffffc400387947 */ /* 0x000fec000383ffff */
.L_x_7019:
[----:B0-----:R0:W1:Y:S02]  /*44980*/  SYNCS.PHASECHK.TRANS64.TRYWAIT P0, [R9+URZ+0x38820], R0 ;  /* 0x03882000090075a7 */ /* 0x001064000800017f */
[----:B-1----:R-:W-:Y:S05]  /*44990*/  @!P0 NANOSLEEP.SYNCS 0x989680 ;  /* 0x009896800000895d */ /* 0x002fea0003900000 */
[----:B------:R-:W1:Y:S02]  /*449a0*/  @!P0 SYNCS.PHASECHK.TRANS64 P0, [R9+URZ+0x38820], R0 ;  /* 0x03882000090085a7 */ /* 0x000e64000800007f */
[----:B-1----:R-:W-:Y:S05]  /*449b0*/  @!P0 BRA `(.L_x_7019) ;  /* 0xfffffffc00f08947 */ /* 0x002fea000383ffff */
[----:B------:R-:W-:Y:S05]  /*449c0*/  BRA `(.L_x_7126) ;  /* 0xffffffcc00d87947 */ /* 0x000fea000383ffff */
.L_x_7020:
        /* <DEDUP_REMOVED lines=11> */
.L_x_7128:
[----:B------:R-:W-:Y:S05]  /*44a80*/  BSYNC B0 ;  /* 0x0000000000007941 */ /* 0x000fea0003800000 */
.L_x_7127:
[----:B------:R-:W-:Y:S05]  /*44a90*/  BRA `(.L_x_7129) ;  /* 0xffffffcc00c07947 */ /* 0x000fea000383ffff */
.L_x_7021:
[----:B------:R-:W-:Y:S01]  /*44aa0*/  BSSY B0, `(.L_x_7130) ;  /* 0x0000006000007945 */ /* 0x000fe20003800000 */
[----:B------:R-:W-:-:S07]  /*44ab0*/  IMAD.MOV.U32 R15, RZ, RZ, -0x1 ;  /* 0xffffffffff0f7424 */ /* 0x000fce00078e00ff */
[----:B0-----:R-:W-:Y:S05]  /*44ac0*/  WARPSYNC.COLLECTIVE R15, `(.L_x_7131) ;  /* 0x000000000f0c7348 */ /* 0x001fea0003c00000 */
[----:B------:R-:W-:Y:S02]  /*44ad0*/  ELECT P6, UR62, PT ;  /* 0x00000000003e782f */ /* 0x000fe400038c0000 */
[----:B------:R-:W-:Y:S01]  /*44ae0*/  MOV R14, UR62 ;  /* 0x0000003e000e7c02 */ /* 0x000fe20008000f00 */
[----:B0-----:R-:W-:Y:S10]  /*44af0*/  ENDCOLLECTIVE ;  /* 0x000000000000791b */ /* 0x001ff40003800000 */
.L_x_7131:
[----:B------:R-:W-:Y:S05]  /*44b00*/  BSYNC B0 ;  /* 0x0000000000007941 */ /* 0x000fea0003800000 */
.L_x_7130:
[----:B------:R-:W-:Y:S05]  /*44b10*/  BRA `(.L_x_7132) ;  /* 0xffffffcc00b47947 */ /* 0x000fea000383ffff */
.L_x_7022:
[----:B0-----:R0:W1:Y:S02]  /*44b20*/  SYNCS.PHASECHK.TRANS64.TRYWAIT P0, [R5+URZ], R4 ;  /* 0x00000004050075a7 */ /* 0x001064000800017f */
[----:B-1----:R-:W-:Y:S05]  /*44b30*/  @!P0 NANOSLEEP.SYNCS 0x989680 ;  /* 0x009896800000895d */ /* 0x002fea0003900000 */
[----:B------:R-:W1:Y:S02]  /*44b40*/  @!P0 SYNCS.PHASECHK.TRANS64 P0, [R5+URZ], R4 ;  /* 0x00000004050085a7 */ /* 0x000e64000800007f */
[----:B-1----:R-:W-:Y:S05]  /*44b50*/  @!P0 BRA `(.L_x_7022) ;  /* 0xfffffffc00f08947 */ /* 0x002fea000383ffff */
[----:B------:R-:W-:Y:S05]  /*44b60*/  BRA `(.L_x_7133) ;  /* 0xffffffcc00dc7947 */ /* 0x000fea000383ffff */
.L_x_7023:
[----:B0-----:R0:W1:Y:S02]  /*44b70*/  SYNCS.PHASECHK.TRANS64.TRYWAIT P0, [R7+URZ], R2 ;  /* 0x00000002070075a7 */ /* 0x001064000800017f */
[----:B-1----:R-:W-:Y:S05]  /*44b80*/  @!P0 NANOSLEEP.SYNCS 0x989680 ;  /* 0x009896800000895d */ /* 0x002fea0003900000 */
[----:B------:R-:W1:Y:S02]  /*44b90*/  @!P0 SYNCS.PHASECHK.TRANS64 P0, [R7+URZ], R2 ;  /* 0x00000002070085a7 */ /* 0x000e64000800007f */
[----:B-1----:R-:W-:Y:S05]  /*44ba0*/  @!P0 BRA `(.L_x_7023) ;  /* 0xfffffffc00f08947 */ /* 0x002fea000383ffff */
[----:B------:R-:W-:Y:S05]  /*44bb0*/  BRA `(.L_x_7134) ;  /* 0xffffffcc00dc7947 */ /* 0x000fea000383ffff */
.L_x_7024:
[----:B-1----:R1:W2:Y:S02]  /*44bc0*/  SYNCS.PHASECHK.TRANS64.TRYWAIT P0, [R5+URZ], R4 ;  /* 0x00000004050075a7 */ /* 0x0022a4000800017f */
[----:B--2---:R-:W-:Y:S05]  /*44bd0*/  @!P0 NANOSLEEP.SYNCS 0x989680 ;  /* 0x009896800000895d */ /* 0x004fea0003900000 */
[----:B------:R-:W2:Y:S02]  /*44be0*/  @!P0 SYNCS.PHASECHK.TRANS64 P0, [R5+URZ], R4 ;  /* 0x00000004050085a7 */ /* 0x000ea4000800007f */
[----:B--2---:R-:W-:Y:S05]  /*44bf0*/  @!P0 BRA `(.L_x_7024) ;  /* 0xfffffffc00f08947 */ /* 0x004fea000383ffff */
[----:B------:R-:W-:Y:S05]  /*44c00*/  BRA `(.L_x_7135) ;  /* 0xffffffcc00d07947 */ /* 0x000fea000383ffff */
        .type           $_ZN7cutlass13device_kernelIN5flash11enable_sm90INS1_16FlashAttnFwdSm90INS1_25CollectiveMainloopFwdSm90ILi2EN4cute5tupleIJNS5_1CILi1EEES8_S8_EEENS6_IJNS7_ILi64EEESA_SA_EEELi512ENS_6half_tEfNS_4arch4Sm90ELb0ELb1ELb1ELb1ELb0ELb1ELb1ELb0ELb0ELb1ELb1ELb0EEENS1_21CollectiveEpilogueFwdINS6_IJSA_NS7_ILi512EEESA_EEES9_SC_SE_Li256ELb1ELb1ELb1ELb0EEENS1_36VarlenDynamicPersistentTileSchedulerILi64ELi64ELi256ELi128ELb1ELb1ELb1ELb1ELb0ELb1EEEEEEEEEvNT_6ParamsE$_ZZN5flash25CollectiveMainloopFwdSm90ILi2EN4cute5tupleIJNS1_1CILi1EEES4_S4_EEENS2_IJNS3_ILi64EEES6_S6_EEELi512EN7cutlass6half_tEfNS8_4arch4Sm90ELb0ELb1ELb1ELb1ELb0ELb1ELb1ELb0ELb0ELb1ELb1ELb0EE3mmaINS_16FlashAttnFwdSm90ISC_NS_21CollectiveEpilogueFwdINS2_IJS6_NS3_ILi512EEES6_EEES5_S9_SB_Li256ELb1ELb1ELb1ELb0EEENS_36VarlenDynamicPersistentTileSchedulerILi64ELi64ELi256ELi128ELb1ELb1ELb1ELb1ELb0ELb1EEEE13SharedStorageENS1_6TensorINS1_11ArrayEngineIfLm128EEENS1_6LayoutINS2_IJNS2_IJNS3_ILi2EEESR_NS3_ILi32EEEEEES4_S4_EEENS2_IJNS2_IJS4_SR_NS3_ILi4EEEEEENS3_ILi0EEESX_EEEEEEENS_7SoftmaxILi2ELi0EEEEEbRKNSC_6ParamsENS8_25PipelineTmaAsyncNoClusterILi2ENS8_16PipelineTmaAsyncILi2EEEEES19_RNS8_13PipelineStateILj2EEERT0_RT1_iRiRKNS_16SeqlenInfoQKNewKILb1ELb1EEENS2_IJiiiiEEERT_ENKUliT_T0_T1_E_clIZSD_ISM_S10_S12_EbS15_S19_S19_S1C_S1E_S1G_iS1H_S1L_S1M_S1O_EUlRS1P_iE0_NS3_ILb1EEES1W_EEDaiS1P_S1Q_S1R_,@function
        .size           $_ZN7cutlass13device_kernelIN5flash11enable_sm90INS1_16FlashAttnFwdSm90INS1_25CollectiveMainloopFwdSm90ILi2EN4cute5tupleIJNS5_1CILi1EEES8_S8_EEENS6_IJNS7_ILi64EEESA_SA_EEELi512ENS_6half_tEfNS_4arch4Sm90ELb0ELb1ELb1ELb1ELb0ELb1ELb1ELb0ELb0ELb1ELb1ELb0EEENS1_21CollectiveEpilogueFwdINS6_IJSA_NS7_ILi512EEESA_EEES9_SC_SE_Li256ELb1ELb1ELb1ELb0EEENS1_36VarlenDynamicPersistentTileSchedulerILi64ELi64ELi256ELi128ELb1ELb1ELb1ELb1ELb0ELb1EEEEEEEEEvNT_6ParamsE$_ZZN5flash25CollectiveMainloopFwdSm90ILi2EN4cute5tupleIJNS1_1CILi1EEES4_S4_EEENS2_IJNS3_ILi64EEES6_S6_EEELi512EN7cutlass6half_tEfNS8_4arch4Sm90ELb0ELb1ELb1ELb1ELb0ELb1ELb1ELb0ELb0ELb1ELb1ELb0EE3mmaINS_16FlashAttnFwdSm90ISC_NS_21CollectiveEpilogueFwdINS2_IJS6_NS3_ILi512EEES6_EEES5_S9_SB_Li256ELb1ELb1ELb1ELb0EEENS_36VarlenDynamicPersistentTileSchedulerILi64ELi64ELi256ELi128ELb1ELb1ELb1ELb1ELb0ELb1EEEE13SharedStorageENS1_6TensorINS1_11ArrayEngineIfLm128EEENS1_6LayoutINS2_IJNS2_IJNS3_ILi2EEESR_NS3_ILi32EEEEEES4_S4_EEENS2_IJNS2_IJS4_SR_NS3_ILi4EEEEEENS3_ILi0EEESX_EEEEEEENS_7SoftmaxILi2ELi0EEEEEbRKNSC_6ParamsENS8_25PipelineTmaAsyncNoClusterILi2ENS8_16PipelineTmaAsyncILi2EEEEES19_RNS8_13PipelineStateILj2EEERT0_RT1_iRiRKNS_16SeqlenInfoQKNewKILb1ELb1EEENS2_IJiiiiEEERT_ENKUliT_T0_T1_E_clIZSD_ISM_S10_S12_EbS15_S19_S19_S1C_S1E_S1G_iS1H_S1L_S1M_S1O_EUlRS1P_iE0_NS3_ILb1EEES1W_EEDaiS1P_S1Q_S1R_,(.L_x_15180 - $_ZN7cutlass13device_kernelIN5flash11enable_sm90INS1_16FlashAttnFwdSm90INS1_25CollectiveMainloopFwdSm90ILi2EN4cute5tupleIJNS5_1CILi1EEES8_S8_EEENS6_IJNS7_ILi64EEESA_SA_EEELi512ENS_6half_tEfNS_4arch4Sm90ELb0ELb1ELb1ELb1ELb0ELb1ELb1ELb0ELb0ELb1ELb1ELb0EEENS1_21CollectiveEpilogueFwdINS6_IJSA_NS7_ILi512EEESA_EEES9_SC_SE_Li256ELb1ELb1ELb1ELb0EEENS1_36VarlenDynamicPersistentTileSchedulerILi64ELi64ELi256ELi128ELb1ELb1ELb1ELb1ELb0ELb1EEEEEEEEEvNT_6ParamsE$_ZZN5flash25CollectiveMainloopFwdSm90ILi2EN4cute5tupleIJNS1_1CILi1EEES4_S4_EEENS2_IJNS3_ILi64EEES6_S6_EEELi512EN7cutlass6half_tEfNS8_4arch4Sm90ELb0ELb1ELb1ELb1ELb0ELb1ELb1ELb0ELb0ELb1ELb1ELb0EE3mmaINS_16FlashAttnFwdSm90ISC_NS_21CollectiveEpilogueFwdINS2_IJS6_NS3_ILi512EEES6_EEES5_S9_SB_Li256ELb1ELb1ELb1ELb0EEENS_36VarlenDynamicPersistentTileSchedulerILi64ELi64ELi256ELi128ELb1ELb1ELb1ELb1ELb0ELb1EEEE13SharedStorageENS1_6TensorINS1_11ArrayEngineIfLm128EEENS1_6LayoutINS2_IJNS2_IJNS3_ILi2EEESR_NS3_ILi32EEEEEES4_S4_EEENS2_IJNS2_IJS4_SR_NS3_ILi4EEEEEENS3_ILi0EEESX_EEEEEEENS_7SoftmaxILi2ELi0EEEEEbRKNSC_6ParamsENS8_25PipelineTmaAsyncNoClusterILi2ENS8_16PipelineTmaAsyncILi2EEEEES19_RNS8_13PipelineStateILj2EEERT0_RT1_iRiRKNS_16SeqlenInfoQKNewKILb1ELb1EEENS2_IJiiiiEEERT_ENKUliT_T0_T1_E_clIZSD_ISM_S10_S12_EbS15_S19_S19_S1C_S1E_S1G_iS1H_S1L_S1M_S1O_EUlRS1P_iE0_NS3_ILb1EEES1W_EEDaiS1P_S1Q_S1R_)
$_ZN7cutlass13device_kernelIN5flash11enable_sm90INS1_16FlashAttnFwdSm90INS1_25CollectiveMainloopFwdSm90ILi2EN4cute5tupleIJNS5_1CILi1EEES8_S8_EEENS6_IJNS7_ILi64EEESA_SA_EEELi512ENS_6half_tEfNS_4arch4Sm90ELb0ELb1ELb1ELb1ELb0ELb1ELb1ELb0ELb0ELb1ELb1ELb0EEENS1_21CollectiveEpilogueFwdINS6_IJSA_NS7_ILi512EEESA_EEES9_SC_SE_Li256ELb1ELb1ELb1ELb0EEENS1_36VarlenDynamicPersistentTileSchedulerILi64ELi64ELi256ELi128ELb1ELb1ELb1ELb1ELb0ELb1EEEEEEEEEvNT_6ParamsE$_ZZN5flash25CollectiveMainloopFwdSm90ILi2EN4cute5tupleIJNS1_1CILi1EEES4_S4_EEENS2_IJNS3_ILi64EEES6_S6_EEELi512EN7cutlass6half_tEfNS8_4arch4Sm90ELb0ELb1ELb1ELb1ELb0ELb1ELb1ELb0ELb0ELb1ELb1ELb0EE3mmaINS_16FlashAttnFwdSm90ISC_NS_21CollectiveEpilogueFwdINS2_IJS6_NS3_ILi512EEES6_EEES5_S9_SB_Li256ELb1ELb1ELb1ELb0EEENS_36VarlenDynamicPersistentTileSchedulerILi64ELi64ELi256ELi128ELb1ELb1ELb1ELb1ELb0ELb1EEEE13SharedStorageENS1_6TensorINS1_11ArrayEngineIfLm128EEENS1_6LayoutINS2_IJNS2_IJNS3_ILi2EEESR_NS3_ILi32EEEEEES4_S4_EEENS2_IJNS2_IJS4_SR_NS3_ILi4EEEEEENS3_ILi0EEESX_EEEEEEENS_7SoftmaxILi2ELi0EEEEEbRKNSC_6ParamsENS8_25PipelineTmaAsyncNoClusterILi2ENS8_16PipelineTmaAsyncILi2EEEEES19_RNS8_13PipelineStateILj2EEERT0_RT1_iRiRKNS_16SeqlenInfoQKNewKILb1ELb1EEENS2_IJiiiiEEERT_ENKUliT_T0_T1_E_clIZSD_ISM_S10_S12_EbS15_S19_S19_S1C_S1E_S1G_iS1H_S1L_S1M_S1O_EUlRS1P_iE0_NS3_ILb1EEES1W_EEDaiS1P_S1Q_S1R_:
[----:B------:R-:W-:Y:S05]  /*44c10*/  YIELD ;  /* 0x0000000000007946 */ /* 0x000fea0003800000 */
[----:B------:R-:W-:Y:S02]  /*44c20*/  ULDC UR4, c[0x0][0x20] ;  /* 0x0000080000047ab9 */ /* 0x000fe40000000800 */
[----:B------:R-:W-:-:S05]  /*44c30*/  VIADD R0, R0, -UR4 ;  /* 0x8000000400007c36 */ /* 0x000fca0008000000 */
[----:B------:R-:W2:Y:S01]  /*44c40*/  LDL.64 R6, [R0+0x18] ;  /* 0x0000180000067983 */ /* 0x000ea20000100a00 */
[----:B------:R-:W0:Y:S03]  /*44c50*/  LDC.64 R2, c[0x0][0x208] ;  /* 0x00008200ff027b82 */ /* 0x000e260000000a00 */
[----:B------:R-:W3:Y:S01]  /*44c60*/  LDL.64 R10, [R0] ;  /* 0x00000000000a7983 */ /* 0x000ee20000100a00 */
[----:B0-----:R-:W-:Y:S02]  /*44c70*/  R2UR UR4, R2 ;  /* 0x00000000020472ca */ /* 0x001fe400000e0000 */
[----:B------:R-:W-:-:S13]  /*44c80*/  R2UR UR5, R3 ;  /* 0x00000000030572ca */ /* 0x000fda00000e0000 */
[----:B--2---:R-:W2:Y:S01]  /*44c90*/  LD.E R8, desc[UR4][R6.64+0x1c] ;  /* 0x00001c0406087980 */ /* 0x004ea2000c101900 */
[C---:B------:R-:W-:Y:S02]  /*44ca0*/  R2UR UR4, R2.reuse ;  /* 0x00000000020472ca */ /* 0x040fe400000e0000 */
[C---:B------:R-:W-:Y:S02]  /*44cb0*/  R2UR UR5, R3.reuse ;  /* 0x00000000030572ca */ /* 0x040fe400000e0000 */
[----:B------:R-:W-:Y:S02]  /*44cc0*/  R2UR UR6, R2 ;  /* 0x00000000020672ca */ /* 0x000fe400000e0000 */
[----:B------:R-:W-:Y:S01]  /*44cd0*/  R2UR UR7, R3 ;  /* 0x00000000030772ca */ /* 0x000fe200000e0000 */
[----:B------:R-:W-:Y:S01]  /*44ce0*/  BSSY B1, `(.L_x_7136) ;  /* 0x0000009000017945 */ /* 0x000fe20003800000 */
[----:B------:R-:W-:-:S07]  /*44cf0*/  IMAD.MOV.U32 R9, RZ, RZ, R51 ;  /* 0x000000ffff097224 */ /* 0x000fce00078e0033 */
[----:B---3--:R0:W5:Y:S04]  /*44d00*/  LD.E R5, desc[UR4][R10.64] ;  /* 0x000000040a057980 */ /* 0x008168000c101900 */
[----:B------:R0:W5:Y:S01]  /*44d10*/  LD.E R14, desc[UR6][R10.64+0x4] ;  /* 0x000004060a0e7980 */ /* 0x000162000c101900 */
[----:B--2---:R-:W-:-:S04]  /*44d20*/  LOP3.LUT R8, R8, 0x1, RZ, 0xfc, !PT ;  /* 0x0000000108087812 */ /* 0x004fc800078efcff */
[----:B------:R-:W-:Y:S01]  /*44d30*/  ISETP.NE.AND P0, PT, R8, 0x3, PT ;  /* 0x000000030800780c */ /* 0x000fe20003f05270 */
[----:B------:R-:W-:-:S12]  /*44d40*/  IMAD.MOV.U32 R8, RZ, RZ, R44 ;  /* 0x000000ffff087224 */ /* 0x000fd800078e002c */
[----:B0-----:R-:W-:Y:S05]  /*44d50*/  @!P0 BRA `(.L_x_7137) ;  /* 0x0000000000048947 */ /* 0x001fea0003800000 */
[----:B------:R-:W-:Y:S01]  /*44d60*/  BPT.TRAP 0x1 ;  /* 0x000000040000795c */ /* 0x000fe20000300000 */
.L_x_7137:
[----:B------:R-:W-:Y:S05]  /*44d70*/  BSYNC B1 ;  /* 0x0000000000017941 */ /* 0x000fea0003800000 */
.L_x_7136:
        /* <DEDUP_REMOVED lines=17> */
.L_x_7139:
[----:B------:R-:W-:Y:S05]  /*44e90*/  BSYNC B1 ;  /* 0x0000000000017941 */ /* 0x000fea0003800000 */
.L_x_7138:
        /* <DEDUP_REMOVED lines=10> */
.L_x_7141:
[----:B------:R-:W-:Y:S05]  /*44f40*/  BSYNC B1 ;  /* 0x0000000000017941 */ /* 0x000fea0003800000 */
.L_x_7140:
[----:B------:R-:W2:Y:S01]  /*44f50*/  LDL.64 R10, [R0] ;  /* 0x00000000000a7983 */ /* 0x000ea20000100a00 */
[C---:B------:R-:W-:Y:S02]  /*44f60*/  R2UR UR6, R2.reuse ;  /* 0x00000000020672ca */ /* 0x040fe400000e0000 */
[C---:B------:R-:W-:Y:S01]  /*44f70*/  R2UR UR7, R3.reuse ;  /* 0x00000000030772ca */ /* 0x040fe200000e0000 */
[----:B------:R-:W3:Y:S01]  /*44f80*/  LDL.64 R6, [R0+0x28] ;  /* 0x0000280000067983 */ /* 0x000ee20000100a00 */
[C---:B------:R-:W-:Y:S02]  /*44f90*/  R2UR UR4, R2.reuse ;  /* 0x00000000020472ca */ /* 0x040fe400000e0000 */
[----:B------:R-:W-:Y:S01]  /*44fa0*/  R2UR UR5, R3 ;  /* 0x00000000030572ca */ /* 0x000fe200000e0000 */
[----:B0----5:R-:W4:Y:S08]  /*44fb0*/  LDL.64 R12, [R0+0x20] ;  /* 0x00002000000c7983 */ /* 0x021f300000100a00 */
[----:B--2---:R-:W2:Y:S04]  /*44fc0*/  LD.E R5, desc[UR6][R10.64] ;  /* 0x000000060a057980 */ /* 0x004ea8000c101900 */
[----:B---3--:R-:W2:Y:S04]  /*44fd0*/  LD.E.64 R6, desc[UR4][R6.64] ;  /* 0x0000000406067980 */ /* 0x008ea8000c101b00 */
[----:B------:R-:W3:Y:S01]  /*44fe0*/  LDL.64 R10, [R0+0x8] ;  /* 0x00000800000a7983 */ /* 0x000ee20000100a00 */
[----:B------:R-:W-:Y:S05]  /*44ff0*/  WARPSYNC.ALL ;  /* 0x0000000000007948 */ /* 0x000fea0003800000 */
[----:B------:R-:W-:-:S02]  /*45000*/  R2UR UR4, R2 ;  /* 0x00000000020472ca */ /* 0x000fc400000e0000 */
[C---:B------:R-:W-:Y:S02]  /*45010*/  R2UR UR5, R3.reuse ;  /* 0x00000000030572ca */ /* 0x040fe400000e0000 */
[----:B------:R-:W-:Y:S02]  /*45020*/  R2UR UR6, R2 ;  /* 0x00000000020672ca */ /* 0x000fe400000e0000 */
[----:B------:R-:W-:-:S09]  /*45030*/  R2UR UR7, R3 ;  /* 0x00000000030772ca */ /* 0x000fd200000e0000 */
[----:B---3--:R0:W-:Y:S04]  /*45040*/  ST.E desc[UR4][R10.64], RZ ;  /* 0x000000ff0a007985 */ /* 0x0081e8000c101904 */
[----:B----4-:R-:W3:Y:S01]  /*45050*/  LD.E.64 R14, desc[UR6][R12.64] ;  /* 0x000000060c0e7980 */ /* 0x010ee2000c101b00 */
[----:B--2---:R-:W-:Y:S01]  /*45060*/  IMAD R6, R5, 0x200, R6 ;  /* 0x0000020005067824 */ /* 0x004fe200078e0206 */
[----:B------:R-:W-:Y:S01]  /*45070*/  R2UR UR7, R7 ;  /* 0x00000000070772ca */ /* 0x000fe200000e0000 */
[----:B------:R-:W-:Y:S01]  /*45080*/  WARPGROUP.ARRIVE ;  /* 0x00000000000079c5 */ /* 0x000fe20000000000 */
[----:B------:R-:W-:Y:S01]  /*45090*/  R2UR UR8, R2 ;  /* 0x00000000020872ca */ /* 0x000fe200000e0000 */
[----:B------:R-:W-:Y:S01]  /*450a0*/  IMAD.MOV.U32 R5, RZ, RZ, 0x1 ;  /* 0x00000001ff057424 */ /* 0x000fe200078e00ff */
[----:B------:R-:W-:-:S02]  /*450b0*/  R2UR UR6, R6 ;  /* 0x00000000060672ca */ /* 0x000fc400000e0000 */
        /* <DEDUP_REMOVED lines=55> */
[----:B------:R-:W-:-:S13]  /*45430*/  R2UR UR5, R3 ;  /* 0x00000000030572ca */ /* 0x000fda00000e0000 */
[----:B--2---:R-:W2:Y:S04]  /*45440*/  LD.E R12, desc[UR4][R6.64] ;  /* 0x00000004060c7980 */ /* 0x004ea8000c101900 */
[----:B------:R-:W3:Y:S01]  /*45450*/  LDL.64 R6, [R0+0x30] ;  /* 0x0000300000067983 */ /* 0x000ee20000100a00 */
[----:B------:R-:W-:Y:S01]  /*45460*/  BSSY B1, `(.L_x_7143) ;  /* 0x0000008000017945 */ /* 0x000fe20003800000 */
[----:B--2---:R-:W-:-:S04]  /*45470*/  LEA.HI R13, R12, R12, RZ, 0x1 ;  /* 0x0000000c0c0d7211 */ /* 0x004fc800078f08ff */
[----:B------:R-:W-:-:S05]  /*45480*/  LOP3.LUT R13, R13, 0xfffffffe, RZ, 0xc0, !PT ;  /* 0xfffffffe0d0d7812 */ /* 0x000fca00078ec0ff */
[----:B------:R-:W-:Y:S01]  /*45490*/  IMAD.IADD R13, R12, 0x1, -R13 ;  /* 0x000000010c0d7824 */ /* 0x000fe200078e0a0d */
[----:B---3--:R-:W-:-:S04]  /*454a0*/  MOV R12, R6 ;  /* 0x00000006000c7202 */ /* 0x008fc80000000f00 */
[----:B------:R-:W-:-:S04]  /*454b0*/  SHF.L.U32 R13, R13, 0x1f, RZ ;  /* 0x0000001f0d0d7819 */ /* 0x000fc800000006ff */
[----:B------:R-:W1:Y:S02]  /*454c0*/  SYNCS.PHASECHK.TRANS64.TRYWAIT P0, [R12+URZ+0x38810], R13 ;  /* 0x0388100d0c0075a7 */ /* 0x000e64000800017f */
[----:B01----:R-:W-:Y:S05]  /*454d0*/  @!P0 BRA `(.L_x_7144) ;  /* 0x000000ec00708947 */ /* 0x003fea0003800000 */
.L_x_7167:
[----:B------:R-:W-:Y:S05]  /*454e0*/  BSYNC B1 ;  /* 0x0000000000017941 */ /* 0x000fea0003800000 */
.L_x_7143:
[----:B------:R-:W0:Y:S01]  /*454f0*/  LDL.64 R6, [R0+0x40] ;  /* 0x0000400000067983 */ /* 0x000e220000100a00 */
[----:B------:R-:W-:Y:S02]  /*45500*/  R2UR UR4, R2 ;  /* 0x00000000020472ca */ /* 0x000fe400000e0000 */
[----:B------:R-:W-:Y:S01]  /*45510*/  R2UR UR5, R3 ;  /* 0x00000000030572ca */ /* 0x000fe200000e0000 */
[----:B------:R-:W2:-:S12]  /*45520*/  LDL.64 R10, [R0] ;  /* 0x00000000000a7983 */ /* 0x000e980000100a00 */
[----:B0-----:R-:W3:Y:S01]  /*45530*/  LD.E R12, desc[UR4][R6.64+0x1c] ;  /* 0x00001c04060c7980 */ /* 0x001ee2000c101900 */
[----:B------:R-:W-:Y:S02]  /*45540*/  R2UR UR6, R2 ;  /* 0x00000000020672ca */ /* 0x000fe400000e0000 */
[----:B------:R-:W-:Y:S01]  /*45550*/  R2UR UR7, R3 ;  /* 0x00000000030772ca */ /* 0x000fe200000e0000 */
[----:B--2---:R0:W5:Y:S01]  /*45560*/  LD.E R14, desc[UR4][R10.64] ;  /* 0x000000040a0e7980 */ /* 0x004162000c101900 */
[----:B------:R-:W-:Y:S11]  /*45570*/  BSSY B1, `(.L_x_7145) ;  /* 0x0000006000017945 */ /* 0x000ff60003800000 */
[----:B------:R0:W5:Y:S01]  /*45580*/  LD.E R15, desc[UR6][R10.64+0x4] ;  /* 0x000004060a0f7980 */ /* 0x000162000c101900 */
[----:B---3--:R-:W-:-:S04]  /*45590*/  LOP3.LUT R12, R12, 0x1, RZ, 0xfc, !PT ;  /* 0x000000010c0c7812 */ /* 0x008fc800078efcff */
[----:B------:R-:W-:-:S13]  /*455a0*/  ISETP.NE.AND P0, PT, R12, 0x3, PT ;  /* 0x000000030c00780c */ /* 0x000fda0003f05270 */
[----:B0-----:R-:W-:Y:S05]  /*455b0*/  @!P0 BRA `(.L_x_7146) ;  /* 0x0000000000048947 */ /* 0x001fea0003800000 */
[----:B------:R-:W-:Y:S01]  /*455c0*/  BPT.TRAP 0x1 ;  /* 0x000000040000795c */ /* 0x000fe20000300000 */
.L_x_7146:
[----:B------:R-:W-:Y:S05]  /*455d0*/  BSYNC B1 ;  /* 0x0000000000017941 */ /* 0x000fea0003800000 */
.L_x_7145:
        /* <DEDUP_REMOVED lines=17> */
.L_x_7148:
[----:B------:R-:W-:Y:S05]  /*456f0*/  BSYNC B1 ;  /* 0x0000000000017941 */ /* 0x000fea0003800000 */
.L_x_7147:
        /* <DEDUP_REMOVED lines=10> */
.L_x_7150:
[----:B------:R-:W-:Y:S05]  /*457a0*/  BSYNC B1 ;  /* 0x0000000000017941 */ /* 0x000fea0003800000 */
.L_x_7149:
        /* <DEDUP_REMOVED lines=303> */
[----:B------:R-:W-:Y:S01]  /*46aa0*/  R2UR UR9, R3 ;  /* 0x00000000030972ca */ /* 0x000fe200000e0000 */
        /* <DEDUP_REMOVED lines=275> */
[----:B--2---:R-:W2:Y:S01]  /*47be0*/  LD.E.64 R6, desc[UR4][R6.64] ;  /* 0x0000000406067980 */ /* 0x004ea2000c101b00 */
[----:B------:R-:W-:Y:S02]  /*47bf0*/  R2UR UR4, R2 ;  /* 0x00000000020472ca */ /* 0x000fe400000e0000 */
[----:B------:R-:W-:-:S13]  /*47c00*/  R2UR UR5, R3 ;  /* 0x00000000030572ca */ /* 0x000fda00000e0000 */
[----:B------:R-:W3:Y:S01]  /*47c10*/  LD.E R5, desc[UR4][R8.64+0x24] ;  /* 0x0000240408057980 */ /* 0x000ee2000c101900 */
[C---:B------:R-:W-:Y:S02]  /*47c20*/  R2UR UR4, R2.reuse ;  /* 0x00000000020472ca */ /* 0x040fe400000e0000 */
[C---:B------:R-:W-:Y:S02]  /*47c30*/  R2UR UR5, R3.reuse ;  /* 0x00000000030572ca */ /* 0x040fe400000e0000 */
[C---:B------:R-:W-:Y:S02]  /*47c40*/  R2UR UR12, R2.reuse ;  /* 0x00000000020c72ca */ /* 0x040fe400000e0000 */
[C---:B------:R-:W-:Y:S02]  /*47c50*/  R2UR UR13, R3.reuse ;  /* 0x00000000030d72ca */ /* 0x040fe400000e0000 */
[----:B------:R-:W-:Y:S02]  /*47c60*/  R2UR UR8, R2 ;  /* 0x00000000020872ca */ /* 0x000fe400000e0000 */
[----:B------:R-:W-:-:S02]  /*47c70*/  R2UR UR9, R3 ;  /* 0x00000000030972ca */ /* 0x000fc400000e0000 */
[----:B------:R-:W-:Y:S02]  /*47c80*/  R2UR UR10, R2 ;  /* 0x00000000020a72ca */ /* 0x000fe400000e0000 */
[----:B------:R-:W-:-:S05]  /*47c90*/  R2UR UR11, R3 ;  /* 0x00000000030b72ca */ /* 0x000fca00000e0000 */
[----:B------:R-:W4:Y:S04]  /*47ca0*/  LD.E R10, desc[UR12][R8.64+0x18] ;  /* 0x0000180c080a7980 */ /* 0x000f28000c101900 */
[----:B------:R-:W4:Y:S04]  /*47cb0*/  LD.E R18, desc[UR8][R8.64+0xc] ;  /* 0x00000c0808127980 */ /* 0x000f28000c101900 */
[----:B------:R-:W4:Y:S04]  /*47cc0*/  LD.E R20, desc[UR10][R8.64+0x14] ;  /* 0x0000140a08147980 */ /* 0x000f28000c101900 */
[----:B--2---:R-:W2:Y:S01]  /*47cd0*/  LD.E R15, desc[UR4][R6.64] ;  /* 0x00000004060f7980 */ /* 0x004ea2000c101900 */
[----:B------:R-:W-:-:S02]  /*47ce0*/  R2UR UR4, R2 ;  /* 0x00000000020472ca */ /* 0x000fc400000e0000 */
[----:B------:R-:W-:-:S13]  /*47cf0*/  R2UR UR5, R3 ;  /* 0x00000000030572ca */ /* 0x000fda00000e0000 */
[----:B------:R-:W2:Y:S01]  /*47d00*/  LD.E R60, desc[UR4][R8.64] ;  /* 0x00000004083c7980 */ /* 0x000ea2000c101900 */
[----:B------:R-:W-:Y:S02]  /*47d10*/  R2UR UR4, R2 ;  /* 0x00000000020472ca */ /* 0x000fe400000e0000 */
[----:B------:R-:W-:Y:S02]  /*47d20*/  R2UR UR5, R3 ;  /* 0x00000000030572ca */ /* 0x000fe400000e0000 */
[----:B---3--:R-:W-:-:S11]  /*47d30*/  ISETP.NE.AND P1, PT, R5, 0x1, PT ;  /* 0x000000010500780c */ /* 0x008fd60003f25270 */
[----:B------:R1:W3:Y:S02]  /*47d40*/  LD.E R56, desc[UR4][R56.64] ;  /* 0x0000000438387980 */ /* 0x0002e4000c101900 */
[C---:B------:R-:W-:Y:S02]  /*47d50*/  @P1 R2UR UR4, R2.reuse ;  /* 0x00000000020412ca */ /* 0x040fe400000e0000 */
[C---:B------:R-:W-:Y:S02]  /*47d60*/  @P1 R2UR UR5, R3.reuse ;  /* 0x00000000030512ca */ /* 0x040fe400000e0000 */
[----:B------:R-:W-:Y:S02]  /*47d70*/  @P1 R2UR UR6, R2 ;  /* 0x00000000020612ca */ /* 0x000fe400000e0000 */
[----:B------:R-:W-:-:S09]  /*47d80*/  @P1 R2UR UR7, R3 ;  /* 0x00000000030712ca */ /* 0x000fd200000e0000 */
[----:B------:R-:W3:Y:S01]  /*47d90*/  @P1 LD.E R59, desc[UR4][R8.64+0x28] ;  /* 0x00002804083b1980 */ /* 0x000ee2000c101900 */
[C---:B------:R-:W-:Y:S02]  /*47da0*/  R2UR UR4, R2.reuse ;  /* 0x00000000020472ca */ /* 0x040fe400000e0000 */
[C---:B------:R-:W-:Y:S01]  /*47db0*/  R2UR UR5, R3.reuse ;  /* 0x00000000030572ca */ /* 0x040fe200000e0000 */
[----:B------:R-:W3:Y:S01]  /*47dc0*/  @P1 LD.E R58, desc[UR6][R8.64+0x2c] ;  /* 0x00002c06083a1980 */ /* 0x000ee2000c101900 */
[----:B------:R-:W-:Y:S02]  /*47dd0*/  R2UR UR6, R2 ;  /* 0x00000000020672ca */ /* 0x000fe400000e0000 */
[----:B------:R-:W-:-:S09]  /*47de0*/  R2UR UR7, R3 ;  /* 0x00000000030772ca */ /* 0x000fd200000e0000 */
[----:B------:R-:W3:Y:S01]  /*47df0*/  LD.E R6, desc[UR4][R8.64+0x8] ;  /* 0x0000080408067980 */ /* 0x000ee2000c101900 */
[----:B------:R-:W-:Y:S02]  /*47e00*/  R2UR UR4, R2 ;  /* 0x00000000020472ca */ /* 0x000fe400000e0000 */
[----:B------:R-:W-:Y:S01]  /*47e10*/  R2UR UR5, R3 ;  /* 0x00000000030572ca */ /* 0x000fe200000e0000 */
[----:B------:R-:W3:-:S12]  /*47e20*/  LD.E R7, desc[UR6][R8.64+0x4] ;  /* 0x0000040608077980 */ /* 0x000ed8000c101900 */
[----:B------:R-:W3:Y:S01]  /*47e30*/  LD.E R19, desc[UR4][R8.64+0x10] ;  /* 0x0000100408137980 */ /* 0x000ee2000c101900 */
[----:B----4-:R-:W-:Y:S01]  /*47e40*/  ISETP.GE.AND P2, PT, R10, 0x1, PT ;  /* 0x000000010a00780c */ /* 0x010fe20003f46270 */
[----:B------:R-:W-:Y:S01]  /*47e50*/  BSSY B1, `(.L_x_7152) ;  /* 0x000008b000017945 */ /* 0x000fe20003800000 */
        /* <DEDUP_REMOVED lines=12> */
[----:B------:R-:W-:Y:S01]  /*47f20*/  SHF.R.S32.HI R43, RZ, 0x1f, R60 ;  /* 0x0000001fff2b7819 */ /* 0x000fe2000001143c */
[----:B------:R-:W-:-:S03]  /*47f30*/  FMUL.FTZ R39, R41, R15 ;  /* 0x0000000f29277220 */ /* 0x000fc60000410000 */
[-C--:B------:R-:W-:Y:S01]  /*47f40*/  LEA.HI R36, R43, R60.reuse, RZ, 0x7 ;  /* 0x0000003c2b247211 */ /* 0x080fe200078f38ff */
[-C--:B------:R-:W-:Y:S01]  /*47f50*/  FMUL.FTZ R41, R45, R15.reuse ;  /* 0x0000000f2d297220 */ /* 0x080fe20000410000 */
[-C--:B0-----:R-:W-:Y:S02]  /*47f60*/  FMUL.FTZ R12, R27, R15.reuse ;  /* 0x0000000f1b0c7220 */ /* 0x081fe40000410000 */
[----:B------:R-:W-:Y:S01]  /*47f70*/  LOP3.LUT R45, R36, 0xffffff80, RZ, 0xc0, !PT ;  /* 0xffffff80242d7812 */ /* 0x000fe200078ec0ff */
[-C--:B------:R-:W-:Y:S01]  /*47f80*/  FMUL.FTZ R27, R38, R15.reuse ;  /* 0x0000000f261b7220 */ /* 0x080fe20000410000 */
[-C--:B------:R-:W-:Y:S01]  /*47f90*/  FMUL.FTZ R38, R40, R15.reuse ;  /* 0x0000000f28267220 */ /* 0x080fe20000410000 */
[-C--:B------:R-:W-:Y:S02]  /*47fa0*/  FMUL.FTZ R40, R44, R15.reuse ;  /* 0x0000000f2c287220 */ /* 0x080fe40000410000 */
[----:B------:R-:W-:Y:S02]  /*47fb0*/  IMAD.IADD R44, R60, 0x1, -R45 ;  /* 0x000000013c2c7824 */ /* 0x000fe400078e0a2d */
[-C--:B------:R-:W-:Y:S01]  /*47fc0*/  FMUL.FTZ R36, R47, R15.reuse ;  /* 0x0000000f2f247220 */ /* 0x080fe20000410000 */
[----:B------:R-:W-:Y:S01]  /*47fd0*/  FMUL.FTZ R21, R34, R15 ;  /* 0x0000000f22157220 */ /* 0x000fe20000410000 */
[----:B------:R-:W-:-:S02]  /*47fe0*/  LEA.HI R43, R43, R60, RZ, 0x2 ;  /* 0x0000003c2b2b7211 */ /* 0x000fc400078f10ff */
[----:B------:R-:W-:Y:S01]  /*47ff0*/  SHF.R.S32.HI R47, RZ, 0x1f, R44 ;  /* 0x0000001fff2f7819 */ /* 0x000fe2000001142c */
[-C--:B------:R-:W-:Y:S01]  /*48000*/  FMUL.FTZ R34, R46, R15.reuse ;  /* 0x0000000f2e227220 */ /* 0x080fe20000410000 */
[----:B-1----:R-:W-:Y:S02]  /*48010*/  LOP3.LUT R57, R43, 0xfffffffc, RZ, 0xc0, !PT ;  /* 0xfffffffc2b397812 */ /* 0x002fe400078ec0ff */
[-C--:B------:R-:W-:Y:S01]  /*48020*/  LEA.HI R46, R47, R44.reuse, RZ, 0x2 ;  /* 0x0000002c2f2e7211 */ /* 0x080fe200078f10ff */
[-C--:B------:R-:W-:Y:S01]  /*48030*/  FMUL.FTZ R45, R48, R15.reuse ;  /* 0x0000000f302d7220 */ /* 0x080fe20000410000 */
[-C--:B------:R-:W-:Y:S01]  /*48040*/  FMUL.FTZ R14, R31, R15.reuse ;  /* 0x0000000f1f0e7220 */ /* 0x080fe20000410000 */
[-C--:B------:R-:W-:Y:S01]  /*48050*/  FMUL.FTZ R31, R42, R15.reuse ;  /* 0x0000000f2a1f7220 */ /* 0x080fe20000410000 */
[--C-:B------:R-:W-:Y:S02]  /*48060*/  SHF.R.S32.HI R43, RZ, 0x2, R46.reuse ;  /* 0x00000002ff2b7819 */ /* 0x100fe4000001142e */
[----:B------:R-:W-:Y:S01]  /*48070*/  SHF.R.S32.HI R48, RZ, 0x1f, R46 ;  /* 0x0000001fff307819 */ /* 0x000fe2000001142e */
[----:B------:R-:W-:Y:S01]  /*48080*/  IMAD.IADD R57, R60, 0x1, -R57 ;  /* 0x000000013c397824 */ /* 0x000fe200078e0a39 */
[----:B------:R-:W-:Y:S01]  /*48090*/  LEA.HI R42, R47, R44, RZ, 0x5 ;  /* 0x0000002c2f2a7211 */ /* 0x000fe200078f28ff */
[----:B------:R-:W-:Y:S01]  /*480a0*/  FMUL.FTZ R47, R49, R15 ;  /* 0x0000000f312f7220 */ /* 0x000fe20000410000 */
[----:B------:R-:W-:-:S02]  /*480b0*/  LEA.HI R48, R48, R43, RZ, 0x3 ;  /* 0x0000002b30307211 */ /* 0x000fc400078f18ff */
[----:B------:R-:W-:Y:S02]  /*480c0*/  SHF.R.S32.HI R49, RZ, 0x5, R42 ;  /* 0x00000005ff317819 */ /* 0x000fe4000001142a */
        /* <DEDUP_REMOVED lines=9> */
[----:B------:R-:W-:Y:S01]  /*48160*/  @P1 SHF.R.U32.HI R56, RZ, R58, R59 ;  /* 0x0000003aff381219 */ /* 0x000fe2000001163b */
[----:B------:R-:W-:Y:S01]  /*48170*/  IMAD.SHL.U32 R57, R4, 0x40, RZ ;  /* 0x0000004004397824 */ /* 0x000fe200078e00ff */
[----:B------:R-:W-:-:S03]  /*48180*/  LOP3.LUT R49, R46, 0x7ffffffc, RZ, 0xc0, !PT ;  /* 0x7ffffffc2e317812 */ /* 0x000fc600078ec0ff */
[----:B------:R-:W0:Y:S01]  /*48190*/  SHFL.IDX PT, R59, R56, RZ, 0x1c1f ;  /* 0x001c1fff383b7589 */ /* 0x000e2200000e0000 */
[-C--:B------:R-:W-:Y:S01]  /*481a0*/  FMUL.FTZ R37, R37, R15.reuse ;  /* 0x0000000f25257220 */ /* 0x080fe20000410000 */
[----:B------:R-:W-:Y:S02]  /*481b0*/  IMAD.IADD R49, R44, 0x1, -R49 ;  /* 0x000000012c317824 */ /* 0x000fe400078e0a31 */
[-C--:B------:R-:W-:Y:S01]  /*481c0*/  FMUL.FTZ R42, R50, R15.reuse ;  /* 0x0000000f322a7220 */ /* 0x080fe20000410000 */
[-C--:B------:R-:W-:Y:S01]  /*481d0*/  FMUL.FTZ R43, R51, R15.reuse ;  /* 0x0000000f332b7220 */ /* 0x080fe20000410000 */
[-C--:B------:R-:W-:Y:S01]  /*481e0*/  FMUL.FTZ R52, R52, R15.reuse ;  /* 0x0000000f34347220 */ /* 0x080fe20000410000 */
[-C--:B------:R-:W-:Y:S01]  /*481f0*/  FMUL.FTZ R53, R53, R15.reuse ;  /* 0x0000000f35357220 */ /* 0x080fe20000410000 */
[-C--:B------:R-:W-:Y:S01]  /*48200*/  FMUL.FTZ R44, R54, R15.reuse ;  /* 0x0000000f362c7220 */ /* 0x080fe20000410000 */
[C-C-:B------:R-:W-:Y:S01]  /*48210*/  IADD3 R4, R6.reuse, 0x1, -R57.reuse ;  /* 0x0000000106047810 */ /* 0x140fe20007ffe839 */
[----:B------:R-:W-:Y:S01]  /*48220*/  FMUL.FTZ R46, R55, R15 ;  /* 0x0000000f372e7220 */ /* 0x000fe20000410000 */
[----:B------:R-:W1:Y:S03]  /*48230*/  MUFU.TANH R11, R11 ;  /* 0x0000000b000b7308 */ /* 0x000e660000002400 */
[----:B------:R-:W-:Y:S01]  /*48240*/  IMAD R48, R49, -0x2, R4 ;  /* 0xfffffffe31307824 */ /* 0x000fe200078e0204 */
[----:B------:R-:W-:Y:S01]  /*48250*/  LOP3.LUT R15, RZ, R18, RZ, 0x33, !PT ;  /* 0x00000012ff0f7212 */ /* 0x000fe200078e33ff */
[----:B------:R-:W-:-:S03]  /*48260*/  IMAD.IADD R4, R6, 0x1, -R57 ;  /* 0x0000000106047824 */ /* 0x000fc600078e0a39 */
[----:B------:R-:W2:Y:S01]  /*48270*/  MUFU.TANH R24, R24 ;  /* 0x0000001800187308 */ /* 0x000ea20000002400 */
[----:B------:R-:W-:-:S07]  /*48280*/  IMAD.IADD R48, R48, 0x1, -R7 ;  /* 0x0000000130307824 */ /* 0x000fce00078e0a07 */
        /* <DEDUP_REMOVED lines=53> */
.L_x_7157:
[----:B------:R-:W-:Y:S05]  /*485e0*/  BSYNC B3 ;  /* 0x0000000000037941 */ /* 0x000fea0003800000 */
.L_x_7156:
[----:B------:R-:W-:Y:S01]  /*485f0*/  LOP3.LUT R15, RZ, R15, RZ, 0x33, !PT ;  /* 0x0000000fff0f7212 */ /* 0x000fe200078e33ff */
[----:B------:R-:W-:Y:S06]  /*48600*/  BRA `(.L_x_7158) ;  /* 0x0000000000287947 */ /* 0x000fec0003800000 */
.L_x_7155:
        /* <DEDUP_REMOVED lines=10> */
.L_x_7158:
[----:B------:R-:W-:Y:S05]  /*486b0*/  BSYNC B2 ;  /* 0x0000000000027941 */ /* 0x000fea0003800000 */
.L_x_7154:
[----:B------:R-:W-:-:S04]  /*486c0*/  IMAD R18, R10, R15, -R57 ;  /* 0x0000000f0a127224 */ /* 0x000fc800078e0a39 */
[----:B------:R-:W-:-:S05]  /*486d0*/  IMAD R15, R49, -0x2, R18 ;  /* 0xfffffffe310f7824 */ /* 0x000fca00078e0212 */
[----:B------:R-:W-:Y:S02]  /*486e0*/  VIMNMX R4, R4, R15, !PT ;  /* 0x0000000f04047248 */ /* 0x000fe40007fe0100 */
[----:B------:R-:W-:-:S07]  /*486f0*/  VIADDMNMX R51, R15, R10, R51, PT ;  /* 0x0000000a0f337246 */ /* 0x000fce0003800133 */
.L_x_7153:
[----:B------:R-:W-:Y:S05]  /*48700*/  BSYNC B1 ;  /* 0x0000000000017941 */ /* 0x000fea0003800000 */
.L_x_7152:
[C---:B------:R-:W-:Y:S01]  /*48710*/  ISETP.GE.AND P1, PT, R54.reuse, 0x2, PT ;  /* 0x000000023600780c */ /* 0x040fe20003f26270 */
[----:B------:R-:W-:Y:S01]  /*48720*/  BSSY B1, `(.L_x_7159) ;  /* 0x0000072000017945 */ /* 0x000fe20003800000 */
        /* <DEDUP_REMOVED lines=68> */
[----:B-1----:R-:W-:Y:S02]  /*48b70*/  FSEL R45, R11, -INF , !P6 ;  /* 0xff8000000b2d7808 */ /* 0x002fe40007000000 */
[----:B------:R-:W-:-:S04]  /*48b80*/  ISETP.GE.AND P6, PT, R54, 0x3a, PT ;  /* 0x0000003a3600780c */ /* 0x000fc80003fc6270 */
[----:B------:R-:W-:Y:S02]  /*48b90*/  P2R R54, PR, RZ, 0x40 ;  /* 0x00000040ff367803 */ /* 0x000fe40000000000 */
[----:B------:R-:W-:-:S04]  /*48ba0*/  ISETP.GT.AND P6, PT, R4, 0x39, !P6 ;  /* 0x000000390400780c */ /* 0x000fc800077c4270 */
[----:B------:R-:W-:Y:S02]  /*48bb0*/  ISETP.LT.OR P6, PT, R51, 0x3a, P6 ;  /* 0x0000003a3300780c */ /* 0x000fe400037c1670 */
[----:B------:R-:W0:Y:S02]  /*48bc0*/  SHFL.IDX PT, R51, R56, 0x1, 0x1c1f ;  /* 0x003c1f0038337f89 */ /* 0x000e2400000e0000 */
[----:B------:R-:W-:Y:S02]  /*48bd0*/  FSEL R11, R53, -INF , !P6 ;  /* 0xff800000350b7808 */ /* 0x000fe40007000000 */
[----:B------:R-:W-:Y:S02]  /*48be0*/  ISETP.GE.AND P6, PT, R10, 0x1, PT ;  /* 0x000000010a00780c */ /* 0x000fe40003fc6270 */
[----:B0-----:R-:W-:Y:S01]  /*48bf0*/  VIADDMNMX R47, R51, R55, R50, PT ;  /* 0x00000037332f7246 */ /* 0x001fe20003800132 */
        /* <DEDUP_REMOVED lines=18> */
.L_x_7164:
[----:B------:R-:W-:Y:S05]  /*48d20*/  BSYNC B3 ;  /* 0x0000000000037941 */ /* 0x000fea0003800000 */
.L_x_7163:
[----:B------:R-:W-:Y:S01]  /*48d30*/  LOP3.LUT R7, RZ, R7, RZ, 0x33, !PT ;  /* 0x00000007ff077212 */ /* 0x000fe200078e33ff */
[----:B------:R-:W-:Y:S06]  /*48d40*/  BRA `(.L_x_7165) ;  /* 0x0000000000287947 */ /* 0x000fec0003800000 */
.L_x_7162:
        /* <DEDUP_REMOVED lines=10> */
.L_x_7165:
[----:B------:R-:W-:Y:S05]  /*48df0*/  BSYNC B2 ;  /* 0x0000000000027941 */ /* 0x000fea0003800000 */
.L_x_7161:
[----:B------:R-:W-:-:S04]  /*48e00*/  IMAD R4, R10, R7, -R57 ;  /* 0x000000070a047224 */ /* 0x000fc800078e0a39 */
[----:B------:R-:W-:-:S05]  /*48e10*/  IMAD R49, R49, -0x2, R4 ;  /* 0xfffffffe31317824 */ /* 0x000fca00078e0204 */
[----:B------:R-:W-:Y:S02]  /*48e20*/  VIADDMNMX R47, R49, R10, R47, PT ;  /* 0x0000000a312f7246 */ /* 0x000fe4000380012f */
[----:B------:R-:W-:-:S07]  /*48e30*/  VIMNMX R20, R20, R49, !PT ;  /* 0x0000003114147248 */ /* 0x000fce0007fe0100 */
.L_x_7160:
[----:B------:R-:W-:Y:S05]  /*48e40*/  BSYNC B1 ;  /* 0x0000000000017941 */ /* 0x000fea0003800000 */
.L_x_7159:
[C---:B------:R-:W-:Y:S02]  /*48e50*/  ISETP.GT.AND P1, PT, R20.reuse, 0x1, !P1 ;  /* 0x000000011400780c */ /* 0x040fe40004f24270 */
        /* <DEDUP_REMOVED lines=38> */
[----:B------:R-:W-:-:S04]  /*490c0*/  ISETP.NE.AND P1, PT, R52, RZ, PT ;  /* 0x000000ff3400720c */ /* 0x000fc80003f25270 */
[----:B------:R-:W-:-:S04]  /*490d0*/  ISETP.GT.AND P1, PT, R20, RZ, !P1 ;  /* 0x000000ff1400720c */ /* 0x000fc80004f24270 */
[----:B------:R-:W-:-:S04]  /*490e0*/  ISETP.LT.OR P1, PT, R47, 0x1, P1 ;  /* 0x000000012f00780c */ /* 0x000fc80000f21670 */
[----:B------:R-:W-:Y:S02]  /*490f0*/  FSEL R7, R5, -INF , !P1 ;  /* 0xff80000005077808 */ /* 0x000fe40004800000 */
[----:B------:R-:W2:Y:S01]  /*49100*/  LDL.64 R4, [R0+0x70] ;  /* 0x0000700000047983 */ /* 0x000ea20000100a00 */
[----:B------:R-:W-:Y:S02]  /*49110*/  ISETP.NE.AND P1, PT, R65, RZ, PT ;  /* 0x000000ff4100720c */ /* 0x000fe40003f25270 */
[----:B------:R-:W-:-:S04]  /*49120*/  FMNMX.FTZ R6, R7, R12, !PT ;  /* 0x0000000c07067209 */ /* 0x000fc80007810000 */
[----:B------:R-:W-:-:S04]  /*49130*/  FMNMX.FTZ R9, R13, R6, !PT ;  /* 0x000000060d097209 */ /* 0x000fc80007810000 */
[----:B------:R-:W-:-:S04]  /*49140*/  FMNMX.FTZ R6, R14, R9, !PT ;  /* 0x000000090e067209 */ /* 0x000fc80007810000 */
[----:B------:R-:W-:-:S04]  /*49150*/  FMNMX.FTZ R6, R21, R6, !PT ;  /* 0x0000000615067209 */ /* 0x000fc80007810000 */
[----:B------:R-:W-:-:S04]  /*49160*/  FMNMX.FTZ R6, R25, R6, !PT ;  /* 0x0000000619067209 */ /* 0x000fc80007810000 */
[----:B------:R-:W-:Y:S02]  /*49170*/  FMNMX.FTZ R6, R27, R6, !PT ;  /* 0x000000061b067209 */ /* 0x000fe40007810000 */
[----:B------:R-:W-:Y:S02]  /*49180*/  ISETP.GT.AND P1, PT, R20, 0x28, !P1 ;  /* 0x000000281400780c */ /* 0x000fe40004f24270 */
[----:B------:R-:W-:Y:S02]  /*49190*/  FMNMX.FTZ R6, R29, R6, !PT ;  /* 0x000000061d067209 */ /* 0x000fe40007810000 */
[----:B------:R-:W-:Y:S02]  /*491a0*/  ISETP.LT.OR P1, PT, R47, 0x29, P1 ;  /* 0x000000292f00780c */ /* 0x000fe40000f21670 */
[----:B------:R-:W-:Y:S02]  /*491b0*/  FMNMX.FTZ R6, R31, R6, !PT ;  /* 0x000000061f067209 */ /* 0x000fe40007810000 */
[----:B------:R-:W-:-:S02]  /*491c0*/  ISETP.LT.OR P2, PT, R47, 0x2a, P2 ;  /* 0x0000002a2f00780c */ /* 0x000fc40001741670 */
[----:B------:R-:W-:Y:S02]  /*491d0*/  FSEL R34, R34, -INF , !P1 ;  /* 0xff80000022227808 */ /* 0x000fe40004800000 */
[----:B------:R-:W-:Y:S02]  /*491e0*/  FMNMX.FTZ R9, R33, R6, !PT ;  /* 0x0000000621097209 */ /* 0x000fe40007810000 */
[----:B------:R-:W-:Y:S02]  /*491f0*/  ISETP.LT.OR P3, PT, R47, 0x31, P3 ;  /* 0x000000312f00780c */ /* 0x000fe40001f61670 */
[----:B------:R-:W-:Y:S02]  /*49200*/  FSEL R36, R36, -INF , !P2 ;  /* 0xff80000024247808 */ /* 0x000fe40005000000 */
[----:B------:R-:W-:Y:S02]  /*49210*/  FMNMX.FTZ R9, R34, R9, !PT ;  /* 0x0000000922097209 */ /* 0x000fe40007810000 */
[----:B------:R-:W-:-:S02]  /*49220*/  ISETP.GT.AND P5, PT, R20, 0x38, !P5 ;  /* 0x000000381400780c */ /* 0x000fc40006fa4270 */
[C---:B------:R-:W-:Y:S02]  /*49230*/  ISETP.LT.OR P4, PT, R47.reuse, 0x32, P4 ;  /* 0x000000322f00780c */ /* 0x040fe40002781670 */
[----:B------:R-:W-:Y:S02]  /*49240*/  FSEL R42, R42, -INF , !P3 ;  /* 0xff8000002a2a7808 */ /* 0x000fe40005800000 */
[----:B------:R-:W-:Y:S02]  /*49250*/  FMNMX.FTZ R9, R36, R9, !PT ;  /* 0x0000000924097209 */ /* 0x000fe40007810000 */
[----:B------:R-:W-:Y:S02]  /*49260*/  ISETP.GT.AND P1, PT, R20, 0x39, !P6 ;  /* 0x000000391400780c */ /* 0x000fe40007724270 */
[----:B------:R-:W-:Y:S02]  /*49270*/  ISETP.LT.OR P5, PT, R47, 0x39, P5 ;  /* 0x000000392f00780c */ /* 0x000fe40002fa1670 */
[----:B------:R-:W-:-:S02]  /*49280*/  FSEL R43, R43, -INF , !P4 ;  /* 0xff8000002b2b7808 */ /* 0x000fc40006000000 */
[----:B------:R-:W-:Y:S02]  /*49290*/  FMNMX.FTZ R8, R42, R9, !PT ;  /* 0x000000092a087209 */ /* 0x000fe40007810000 */
[----:B------:R-:W-:Y:S02]  /*492a0*/  ISETP.LT.OR P1, PT, R47, 0x3a, P1 ;  /* 0x0000003a2f00780c */ /* 0x000fe40000f21670 */
[----:B------:R-:W-:Y:S02]  /*492b0*/  R2UR UR4, R2 ;  /* 0x00000000020472ca */ /* 0x000fe400000e0000 */
[----:B------:R-:W-:Y:S02]  /*492c0*/  R2UR UR5, R3 ;  /* 0x00000000030572ca */ /* 0x000fe400000e0000 */
[----:B------:R-:W-:Y:S02]  /*492d0*/  FSEL R6, R44, -INF , !P5 ;  /* 0xff8000002c067808 */ /* 0x000fe40006800000 */
[----:B------:R-:W-:-:S02]  /*492e0*/  FMNMX.FTZ R9, R43, R8, !PT ;  /* 0x000000082b097209 */ /* 0x000fc40007810000 */
[----:B------:R-:W-:Y:S02]  /*492f0*/  R2UR UR6, R2 ;  /* 0x00000000020672ca */ /* 0x000fe400000e0000 */
[----:B------:R-:W-:Y:S02]  /*49300*/  R2UR UR7, R3 ;  /* 0x00000000030772ca */ /* 0x000fe400000e0000 */
[----:B------:R-:W-:Y:S02]  /*49310*/  FSEL R8, R46, -INF , !P1 ;  /* 0xff8000002e087808 */ /* 0x000fe40004800000 */
[----:B------:R-:W-:-:S04]  /*49320*/  FMNMX.FTZ R9, R6, R9, !PT ;  /* 0x0000000906097209 */ /* 0x000fc80007810000 */
[----:B------:R-:W-:-:S05]  /*49330*/  FMNMX.FTZ R47, R8, R9, !PT ;  /* 0x00000009082f7209 */ /* 0x000fca0007810000 */
[----:B--2---:R-:W-:Y:S04]  /*49340*/  ST.E desc[UR4][R4.64+0x4], R47 ;  /* 0x0000042f04007985 */ /* 0x004fe8000c101904 */
[----:B------:R-:W2:Y:S01]  /*49350*/  LD.E R20, desc[UR6][R4.64+0x4] ;  /* 0x0000040604147980 */ /* 0x000ea2000c101900 */
        /* <DEDUP_REMOVED lines=15> */
[----:B------:R-:W0:Y:S01]  /*49450*/  SHFL.BFLY PT, R10, R9, 0x2, 0x1f ;  /* 0x0c401f00090a7f89 */ /* 0x000e2200000e0000 */
[----:B------:R-:W-:Y:S02]  /*49460*/  R2UR UR8, R2 ;  /* 0x00000000020872ca */ /* 0x000fe400000e0000 */
[----:B------:R-:W-:Y:S02]  /*49470*/  R2UR UR9, R3 ;  /* 0x00000000030972ca */ /* 0x000fe400000e0000 */
[----:B0-----:R-:W-:Y:S01]  /*49480*/  FMNMX.FTZ R10, R9, R10, !PT ;  /* 0x0000000a090a7209 */ /* 0x001fe20007810000 */
[----:B------:R-:W-:Y:S04]  /*49490*/  ST.E desc[UR4][R4.64], R9 ;  /* 0x0000000904007985 */ /* 0x000fe8000c101904 */
[----:B--2---:R-:W0:Y:S02]  /*494a0*/  SHFL.BFLY PT, R47, R20, 0x2, 0x1f ;  /* 0x0c401f00142f7f89 */ /* 0x004e2400000e0000 */
[----:B0-----:R-:W-:-:S02]  /*494b0*/  FMNMX.FTZ R44, R20, R47, !PT ;  /* 0x0000002f142c7209 */ /* 0x001fc40007810000 */
[----:B------:R-:W0:Y:S04]  /*494c0*/  SHFL.BFLY PT, R47, R10, 0x1, 0x1f ;  /* 0x0c201f000a2f7f89 */ /* 0x000e2800000e0000 */
[----:B------:R-:W1:Y:S01]  /*494d0*/  SHFL.BFLY PT, R49, R44, 0x1, 0x1f ;  /* 0x0c201f002c317f89 */ /* 0x000e6200000e0000 */
[----:B0-----:R-:W-:Y:S02]  /*494e0*/  FMNMX.FTZ R47, R10, R47, !PT ;  /* 0x0000002f0a2f7209 */ /* 0x001fe40007810000 */
[----:B-1----:R-:W-:-:S03]  /*494f0*/  FMNMX.FTZ R49, R44, R49, !PT ;  /* 0x000000312c317209 */ /* 0x002fc60007810000 */
[----:B------:R-:W-:Y:S04]  /*49500*/  ST.E desc[UR6][R4.64], R47 ;  /* 0x0000002f04007985 */ /* 0x000fe8000c101906 */
[----:B------:R0:W-:Y:S04]  /*49510*/  ST.E desc[UR8][R4.64+0x4], R49 ;  /* 0x0000043104007985 */ /* 0x0001e8000c101908 */
[----:B0-----:R-:W2:Y:S04]  /*49520*/  LDL.64 R4, [R0+0x70] ;  /* 0x0000700000047983 */ /* 0x001ea80000100a00 */
[----:B--2---:R-:W2:Y:S04]  /*49530*/  LD.E R10, desc[UR6][R4.64+0x20] ;  /* 0x00002006040a7980 */ /* 0x004ea8000c101900 */
[----:B------:R-:W2:Y:S04]  /*49540*/  LD.E R51, desc[UR4][R4.64] ;  /* 0x0000000404337980 */ /* 0x000ea8000c101900 */
[----:B------:R-:W3:Y:S01]  /*49550*/  LD.E R53, desc[UR4][R4.64+0x4] ;  /* 0x0000040404357980 */ /* 0x000ee2000c101900 */
[C---:B--2---:R-:W-:Y:S01]  /*49560*/  FMUL.FTZ R20, R51.reuse, R10 ;  /* 0x0000000a33147220 */ /* 0x044fe20000410000 */
[----:B------:R-:W-:-:S04]  /*49570*/  FSETP.NEU.FTZ.AND P1, PT, R51, -INF , PT ;  /* 0xff8000003300780b */ /* 0x000fc80003f3d000 */
[----:B------:R-:W-:Y:S02]  /*49580*/  FSEL R9, R20, RZ, P1 ;  /* 0x000000ff14097208 */ /* 0x000fe40000800000 */
[----:B---3--:R-:W-:-:S03]  /*49590*/  FSETP.NEU.FTZ.AND P1, PT, R53, -INF , PT ;  /* 0xff8000003500780b */ /* 0x008fc60003f3d000 */
[-CC-:B------:R-:W-:Y:S01]  /*495a0*/  FFMA.FTZ R182, R15, R10.reuse, -R9.reuse ;  /* 0x0000000a0fb67223 */ /* 0x180fe20000010809 */
[----:B------:R-:W-:Y:S01]  /*495b0*/  FMUL.FTZ R15, R10, R53 ;  /* 0x000000350a0f7220 */ /* 0x000fe20000410000 */
[----:B------:R-:W-:-:S04]  /*495c0*/  FFMA.FTZ R168, R45, R10, -R9 ;  /* 0x0000000a2da87223 */ /* 0x000fc80000010809 */
[----:B------:R-:W-:Y:S01]  /*495d0*/  FSEL R15, R15, RZ, P1 ;  /* 0x000000ff0f0f7208 */ /* 0x000fe20000800000 */
[-CC-:B------:R-:W-:Y:S01]  /*495e0*/  FFMA.FTZ R45, R24, R10.reuse, -R9.reuse ;  /* 0x0000000a182d7223 */ /* 0x180fe20000010809 */
[----:B------:R-:W-:-:S03]  /*495f0*/  FFMA.FTZ R170, R26, R10, -R9 ;  /* 0x0000000a1aaa7223 */ /* 0x000fc60000010809 */
[-CC-:B------:R-:W-:Y:S01]  /*49600*/  FFMA.FTZ R169, R7, R10.reuse, -R15.reuse ;  /* 0x0000000a07a97223 */ /* 0x180fe2000001080f */
[-CC-:B------:R-:W-:Y:S01]  /*49610*/  FFMA.FTZ R12, R12, R10.reuse, -R15.reuse ;  /* 0x0000000a0c0c7223 */ /* 0x180fe2000001080f */
[-C--:B------:R-:W-:Y:S01]  /*49620*/  FFMA.FTZ R171, R13, R10.reuse, -R15 ;  /* 0x0000000a0dab7223 */ /* 0x080fe2000001080f */
[----:B------:R-:W-:Y:S01]  /*49630*/  MUFU.EX2 R168, R168 ;  /* 0x000000a800a87308 */ /* 0x000fe20000000800 */
[-C--:B------:R-:W-:Y:S01]  /*49640*/  FFMA.FTZ R47, R28, R10.reuse, -R9 ;  /* 0x0000000a1c2f7223 */ /* 0x080fe20000010809 */
[----:B------:R-:W-:-:S06]  /*49650*/  FFMA.FTZ R14, R14, R10, -R15 ;  /* 0x0000000a0e0e7223 */ /* 0x000fcc000001080f */
[----:B------:R-:W0:Y:S01]  /*49660*/  MUFU.EX2 R45, R45 ;  /* 0x0000002d002d7308 */ /* 0x000e220000000800 */
[-C--:B------:R-:W-:Y:S01]  /*49670*/  FFMA.FTZ R172, R30, R10.reuse, -R9 ;  /* 0x0000000a1eac7223 */ /* 0x080fe20000010809 */
[----:B------:R-:W-:-:S06]  /*49680*/  FFMA.FTZ R173, R21, R10, -R15 ;  /* 0x0000000a15ad7223 */ /* 0x000fcc000001080f */
[----:B------:R-:W-:Y:S08]  /*49690*/  MUFU.EX2 R169, R169 ;  /* 0x000000a900a97308 */ /* 0x000ff00000000800 */
[----:B------:R-:W1:Y:S01]  /*496a0*/  MUFU.EX2 R12, R12 ;  /* 0x0000000c000c7308 */ /* 0x000e620000000800 */
[----:B------:R-:W-:-:S07]  /*496b0*/  FFMA.FTZ R49, R32, R10, -R9 ;  /* 0x0000000a20317223 */ /* 0x000fce0000010809 */
[----:B------:R-:W2:Y:S08]  /*496c0*/  MUFU.EX2 R170, R170 ;  /* 0x000000aa00aa7308 */ /* 0x000eb00000000800 */
[----:B------:R-:W3:Y:S01]  /*496d0*/  MUFU.EX2 R171, R171 ;  /* 0x000000ab00ab7308 */ /* 0x000ee20000000800 */
[-C--:B------:R-:W-:Y:S01]  /*496e0*/  FFMA.FTZ R25, R25, R10.reuse, -R15 ;  /* 0x0000000a19197223 */ /* 0x080fe2000001080f */
[----:B------:R-:W-:-:S06]  /*496f0*/  FFMA.FTZ R174, R35, R10, -R9 ;  /* 0x0000000a23ae7223 */ /* 0x000fcc0000010809 */
[----:B------:R-:W4:Y:S01]  /*49700*/  MUFU.EX2 R47, R47 ;  /* 0x0000002f002f7308 */ /* 0x000f220000000800 */
[----:B------:R-:W-:-:S07]  /*49710*/  FFMA.FTZ R27, R27, R10, -R15 ;  /* 0x0000000a1b1b7223 */ /* 0x000fce000001080f */
[----:B------:R-:W5:Y:S01]  /*49720*/  MUFU.EX2 R14, R14 ;  /* 0x0000000e000e7308 */ /* 0x000f620000000800 */
[----:B------:R-:W-:Y:S01]  /*49730*/  FFMA.FTZ R180, R18, R10, -R9 ;  /* 0x0000000a12b47223 */ /* 0x000fe20000010809 */
[----:B0-----:R-:W-:-:S06]  /*49740*/  FADD.FTZ R7, R168, R45 ;  /* 0x0000002da8077221 */ /* 0x001fcc0000010000 */
[----:B------:R-:W0:Y:S01]  /*49750*/  MUFU.EX2 R172, R172 ;  /* 0x000000ac00ac7308 */ /* 0x000e220000000800 */
[----:B------:R-:W-:Y:S01]  /*49760*/  FFMA.FTZ R35, R37, R10, -R9 ;  /* 0x0000000a25237223 */ /* 0x000fe20000010809 */
[----:B-1----:R-:W-:-:S06]  /*49770*/  FADD.FTZ R26, R169, R12 ;  /* 0x0000000ca91a7221 */ /* 0x002fcc0000010000 */
[----:B------:R-:W1:Y:S01]  /*49780*/  MUFU.EX2 R173, R173 ;  /* 0x000000ad00ad7308 */ /* 0x000e620000000800 */
[----:B------:R-:W-:Y:S01]  /*49790*/  FFMA.FTZ R29, R29, R10, -R15 ;  /* 0x0000000a1d1d7223 */ /* 0x000fe2000001080f */
[----:B--2---:R-:W-:-:S06]  /*497a0*/  FADD.FTZ R28, R170, R7 ;  /* 0x00000007aa1c7221 */ /* 0x004fcc0000010000 */
[----:B------:R-:W2:Y:S01]  /*497b0*/  MUFU.EX2 R49, R49 ;  /* 0x0000003100317308 */ /* 0x000ea20000000800 */
[----:B------:R-:W-:Y:S01]  /*497c0*/  FFMA.FTZ R176, R38, R10, -R9 ;  /* 0x0000000a26b07223 */ /* 0x000fe20000010809 */
[----:B---3--:R-:W-:-:S06]  /*497d0*/  FADD.FTZ R7, R171, R26 ;  /* 0x0000001aab077221 */ /* 0x008fcc0000010000 */
[----:B------:R-:W3:Y:S01]  /*497e0*/  MUFU.EX2 R18, R25 ;  /* 0x0000001900127308 */ /* 0x000ee20000000800 */
[-C--:B------:R-:W-:Y:S01]  /*497f0*/  FFMA.FTZ R37, R39, R10.reuse, -R9 ;  /* 0x0000000a27257223 */ /* 0x080fe20000010809 */
[-C--:B------:R-:W-:Y:S01]  /*49800*/  FFMA.FTZ R31, R31, R10.reuse, -R15 ;  /* 0x0000000a1f1f7223 */ /* 0x080fe2000001080f */
[-CC-:B------:R-:W-:Y:S01]  /*49810*/  FFMA.FTZ R178, R40, R10.reuse, -R9.reuse ;  /* 0x0000000a28b27223 */ /* 0x180fe20000010809 */
[----:B------:R-:W-:-:S04]  /*49820*/  FFMA.FTZ R39, R41, R10, -R9 ;  /* 0x0000000a29277223 */ /* 0x000fc80000010809 */
[----:B------:R-:W3:Y:S01]  /*49830*/  MUFU.EX2 R174, R174 ;  /* 0x000000ae00ae7308 */ /* 0x000ee20000000800 */
[-CC-:B------:R-:W-:Y:S01]  /*49840*/  FFMA.FTZ R19, R19, R10.reuse, -R9.reuse ;  /* 0x0000000a13137223 */ /* 0x180fe20000010809 */
[----:B------:R-:W-:Y:S01]  /*49850*/  FFMA.FTZ R11, R11, R10, -R9 ;  /* 0x0000000a0b0b7223 */ /* 0x000fe20000010809 */
[----:B----4-:R-:W-:-:S05]  /*49860*/  FADD.FTZ R9, R47, R28 ;  /* 0x0000001c2f097221 */ /* 0x010fca0000010000 */
[----:B------:R-:W4:Y:S01]  /*49870*/  MUFU.EX2 R27, R27 ;  /* 0x0000001b001b7308 */ /* 0x000f220000000800 */
[----:B-----5:R-:W-:Y:S01]  /*49880*/  FADD.FTZ R26, R14, R7 ;  /* 0x000000070e1a7221 */ /* 0x020fe20000010000 */
[----:B------:R-:W-:Y:S01]  /*49890*/  FFMA.FTZ R33, R33, R10, -R15 ;  /* 0x0000000a21217223 */ /* 0x000fe2000001080f */
[----:B0-----:R-:W-:-:S05]  /*498a0*/  FADD.FTZ R28, R172, R9 ;  /* 0x00000009ac1c7221 */ /* 0x001fca0000010000 */
[----:B------:R-:W0:Y:S01]  /*498b0*/  MUFU.EX2 R35, R35 ;  /* 0x0000002300237308 */ /* 0x000e220000000800 */
[----:B-1----:R-:W-:Y:S01]  /*498c0*/  FADD.FTZ R7, R173, R26 ;  /* 0x0000001aad077221 */ /* 0x002fe20000010000 */
[----:B------:R-:W-:-:S06]  /*498d0*/  FFMA.FTZ R34, R34, R10, -R15 ;  /* 0x0000000a22227223 */ /* 0x000fcc000001080f */
[----:B------:R-:W1:Y:S01]  /*498e0*/  MUFU.EX2 R20, R29 ;  /* 0x0000001d00147308 */ /* 0x000e620000000800 */
[----:B--2---:R-:W-:Y:S01]  /*498f0*/  FADD.FTZ R9, R49, R28 ;  /* 0x0000001c31097221 */ /* 0x004fe20000010000 */
[----:B---3--:R-:W-:-:S06]  /*49900*/  FADD.FTZ R26, R18, R7 ;  /* 0x00000007121a7221 */ /* 0x008fcc0000010000 */
[----:B------:R-:W2:Y:S08]  /*49910*/  MUFU.EX2 R176, R176 ;  /* 0x000000b000b07308 */ /* 0x000eb00000000800 */
[----:B------:R-:W3:Y:S01]  /*49920*/  MUFU.EX2 R31, R31 ;  /* 0x0000001f001f7308 */ /* 0x000ee20000000800 */
[----:B------:R-:W-:Y:S01]  /*49930*/  FFMA.FTZ R36, R36, R10, -R15 ;  /* 0x0000000a24247223 */ /* 0x000fe2000001080f */
[----:B------:R-:W-:-:S06]  /*49940*/  FADD.FTZ R28, R174, R9 ;  /* 0x00000009ae1c7221 */ /* 0x000fcc0000010000 */
[----:B------:R-:W5:Y:S01]  /*49950*/  MUFU.EX2 R37, R37 ;  /* 0x0000002500257308 */ /* 0x000f620000000800 */
[----:B----4-:R-:W-:Y:S01]  /*49960*/  FADD.FTZ R7, R27, R26 ;  /* 0x0000001a1b077221 */ /* 0x010fe20000010000 */
[----:B------:R-:W-:-:S06]  /*49970*/  FFMA.FTZ R42, R42, R10, -R15 ;  /* 0x0000000a2a2a7223 */ /* 0x000fcc000001080f */
[----:B------:R-:W4:Y:S01]  /*49980*/  MUFU.EX2 R24, R33 ;  /* 0x0000002100187308 */ /* 0x000f220000000800 */
[----:B0-----:R-:W-:Y:S01]  /*49990*/  FADD.FTZ R9, R35, R28 ;  /* 0x0000001c23097221 */ /* 0x001fe20000010000 */
[----:B-1----:R-:W-:-:S06]  /*499a0*/  FADD.FTZ R26, R20, R7 ;  /* 0x00000007141a7221 */ /* 0x002fcc0000010000 */
[----:B------:R-:W0:Y:S01]  /*499b0*/  MUFU.EX2 R178, R178 ;  /* 0x000000b200b27308 */ /* 0x000e220000000800 */
[----:B------:R-:W-:-:S07]  /*499c0*/  FFMA.FTZ R43, R43, R10, -R15 ;  /* 0x0000000a2b2b7223 */ /* 0x000fce000001080f */
[----:B------:R-:W1:Y:S01]  /*499d0*/  MUFU.EX2 R34, R34 ;  /* 0x0000002200227308 */ /* 0x000e620000000800 */
[----:B--2---:R-:W-:Y:S01]  /*499e0*/  FADD.FTZ R28, R176, R9 ;  /* 0x00000009b01c7221 */ /* 0x004fe20000010000 */
[----:B---3--:R-:W-:-:S06]  /*499f0*/  FADD.FTZ R7, R31, R26 ;  /* 0x0000001a1f077221 */ /* 0x008fcc0000010000 */
[----:B------:R-:W2:Y:S08]  /*49a00*/  MUFU.EX2 R39, R39 ;  /* 0x0000002700277308 */ /* 0x000eb00000000800 */
[----:B------:R-:W3:Y:S01]  /*49a10*/  MUFU.EX2 R179, R36 ;  /* 0x0000002400b37308 */ /* 0x000ee20000000800 */
[----:B------:R-:W-:Y:S01]  /*49a20*/  FFMA.FTZ R6, R6, R10, -R15 ;  /* 0x0000000a06067223 */ /* 0x000fe2000001080f */
[----:B-----5:R-:W-:-:S06]  /*49a30*/  FADD.FTZ R9, R37, R28 ;  /* 0x0000001c25097221 */ /* 0x020fcc0000010000 */
[----:B------:R-:W5:Y:S01]  /*49a40*/  MUFU.EX2 R180, R180 ;  /* 0x000000b400b47308 */ /* 0x000f620000000800 */
[----:B----4-:R-:W-:-:S07]  /*49a50*/  FADD.FTZ R7, R24, R7 ;  /* 0x0000000718077221 */ /* 0x010fce0000010000 */
[----:B------:R-:W4:Y:S01]  /*49a60*/  MUFU.EX2 R42, R42 ;  /* 0x0000002a002a7308 */ /* 0x000f220000000800 */
[----:B------:R-:W-:Y:S01]  /*49a70*/  FFMA.FTZ R8, R8, R10, -R15 ;  /* 0x0000000a08087223 */ /* 0x000fe2000001080f */
[----:B0-----:R-:W-:-:S06]  /*49a80*/  FADD.FTZ R26, R178, R9 ;  /* 0x00000009b21a7221 */ /* 0x001fcc0000010000 */
[----:B------:R-:W0:Y:S01]  /*49a90*/  MUFU.EX2 R19, R19 ;  /* 0x0000001300137308 */ /* 0x000e220000000800 */
[----:B-1----:R-:W-:-:S07]  /*49aa0*/  FADD.FTZ R28, R34, R7 ;  /* 0x00000007221c7221 */ /* 0x002fce0000010000 */
[----:B------:R-:W1:Y:S01]  /*49ab0*/  MUFU.EX2 R43, R43 ;  /* 0x0000002b002b7308 */ /* 0x000e620000000800 */
[----:B--2---:R-:W-:Y:S01]  /*49ac0*/  FADD.FTZ R7, R39, R26 ;  /* 0x0000001a27077221 */ /* 0x004fe20000010000 */
[----:B---3--:R-:W-:-:S06]  /*49ad0*/  FADD.FTZ R9, R179, R28 ;  /* 0x0000001cb3097221 */ /* 0x008fcc0000010000 */
[----:B------:R-:W2:Y:S08]  /*49ae0*/  MUFU.EX2 R182, R182 ;  /* 0x000000b600b67308 */ /* 0x000eb00000000800 */
[----:B------:R2:W3:Y:S01]  /*49af0*/  MUFU.EX2 R183, R6 ;  /* 0x0000000600b77308 */ /* 0x0004e20000000800 */
[----:B-----5:R-:W-:Y:S01]  /*49b00*/  FADD.FTZ R26, R180, R7 ;  /* 0x00000007b41a7221 */ /* 0x020fe20000010000 */
[----:B----4-:R-:W-:-:S06]  /*49b10*/  FADD.FTZ R28, R42, R9 ;  /* 0x000000092a1c7221 */ /* 0x010fcc0000010000 */
[----:B------:R-:W4:Y:S08]  /*49b20*/  MUFU.EX2 R11, R11 ;  /* 0x0000000b000b7308 */ /* 0x000f300000000800 */
[----:B------:R-:W5:Y:S01]  /*49b30*/  MUFU.EX2 R10, R8 ;  /* 0x00000008000a7308 */ /* 0x000f620000000800 */
[----:B0-----:R-:W-:Y:S01]  /*49b40*/  FADD.FTZ R7, R19, R26 ;  /* 0x0000001a13077221 */ /* 0x001fe20000010000 */
[----:B-1----:R-:W-:-:S03]  /*49b50*/  FADD.FTZ R28, R43, R28 ;  /* 0x0000001c2b1c7221 */ /* 0x002fc60000010000 */
[----:B--2---:R-:W-:Y:S01]  /*49b60*/  FADD.FTZ R6, R182, R7 ;  /* 0x00000007b6067221 */ /* 0x004fe20000010000 */
[----:B---3--:R-:W-:-:S03]  /*49b70*/  FADD.FTZ R7, R183, R28 ;  /* 0x0000001cb7077221 */ /* 0x008fc60000010000 */
[----:B----4-:R-:W-:Y:S01]  /*49b80*/  FADD.FTZ R13, R11, R6 ;  /* 0x000000060b0d7221 */ /* 0x010fe20000010000 */
[----:B-----5:R-:W-:-:S04]  /*49b90*/  FADD.FTZ R15, R10, R7 ;  /* 0x000000070a0f7221 */ /* 0x020fc80000010000 */
[----:B------:R-:W-:Y:S04]  /*49ba0*/  ST.E desc[UR4][R4.64+0x10], R13 ;  /* 0x0000100d04007985 */ /* 0x000fe8000c101904 */
[----:B------:R0:W-:Y:S04]  /*49bb0*/  ST.E desc[UR6][R4.64+0x14], R15 ;  /* 0x0000140f04007985 */ /* 0x0001e8000c101906 */
[----:B------:R-:W2:Y:S01]  /*49bc0*/  LDL.64 R8, [R0+0x80] ;  /* 0x0000800000087983 */ /* 0x000ea20000100a00 */
[----:B------:R-:W-:Y:S06]  /*49bd0*/  BAR.SYNC.DEFER_BLOCKING 0xf, 0x100 ;  /* 0x03c4000000007b1d */ /* 0x000fec0000010000 */
[----:B0-----:R-:W3:Y:S04]  /*49be0*/  LDL.64 R4, [R0+0x88] ;  /* 0x0000880000047983 */ /* 0x001ee80000100a00 */
[----:B--2---:R-:W2:Y:S04]  /*49bf0*/  LD.E.64 R8, desc[UR4][R8.64+0x10] ;  /* 0x0000100408087980 */ /* 0x004ea8000c101b00 */
[----:B--2---:R-:W2:Y:S04]  /*49c00*/  LD.E.64 R6, desc[UR6][R8.64+0x8] ;  /* 0x0000080608067980 */ /* 0x004ea8000c101b00 */
[----:B------:R-:W4:Y:S01]  /*49c10*/  LD.E.64 R8, desc[UR4][R8.64] ;  /* 0x0000000408087980 */ /* 0x000f22000c101b00 */
[----:B--2---:R-:W-:-:S03]  /*49c20*/  MOV R26, R6 ;  /* 0x00000006001a7202 */ /* 0x004fc60000000f00 */
[----:B------:R-:W2:Y:S02]  /*49c30*/  LDL.64 R6, [R0] ;  /* 0x0000000000067983 */ /* 0x000ea40000100a00 */
[--C-:B----4-:R-:W-:Y:S02]  /*49c40*/  IMAD R15, R9, 0x2, R26.reuse ;  /* 0x00000002090f7824 */ /* 0x110fe400078e021a */
[C---:B------:R-:W-:Y:S02]  /*49c50*/  IMAD R13, R8.reuse, 0x2, R26 ;  /* 0x00000002080d7824 */ /* 0x040fe400078e021a */
[----:B------:R-:W-:Y:S02]  /*49c60*/  IMAD R21, R8, 0x2, R15 ;  /* 0x0000000208157824 */ /* 0x000fe400078e020f */
[----:B------:R-:W4:Y:S01]  /*49c70*/  LDL.64 R8, [R0+0x90] ;  /* 0x0000900000087983 */ /* 0x000f220000100a00 */
[----:B------:R-:W-:Y:S02]  /*49c80*/  R2UR UR28, R2 ;  /* 0x00000000021c72ca */ /* 0x000fe400000e0000 */
[----:B------:R-:W-:-:S02]  /*49c90*/  R2UR UR29, R3 ;  /* 0x00000000031d72ca */ /* 0x000fc400000e0000 */
        /* <DEDUP_REMOVED lines=15> */
[----:B------:R-:W-:Y:S01]  /*49d90*/  F2FP.F16.F32.PACK_AB R183, R10, R183 ;  /* 0x000000b70ab7723e */ /* 0x000fe200000000ff */
[----:B------:R-:W-:Y:S04]  /*49da0*/  STSM.16.M88.4 [R26], R168 ;  /* 0x000000a81a007844 */ /* 0x000fe80000000200 */
[----:B------:R0:W-:Y:S04]  /*49db0*/  STSM.16.M88.4 [R13], R172 ;  /* 0x000000ac0d007844 */ /* 0x0001e80000000200 */
[----:B------:R1:W-:Y:S04]  /*49dc0*/  STSM.16.M88.4 [R15], R176 ;  /* 0x000000b00f007844 */ /* 0x0003e80000000200 */
[----:B------:R5:W-:Y:S04]  /*49dd0*/  STSM.16.M88.4 [R21], R180 ;  /* 0x000000b415007844 */ /* 0x000be80000000200 */
[----:B---3--:R-:W3:Y:S04]  /*49de0*/  LD.E R19, desc[UR4][R4.64] ;  /* 0x0000000404137980 */ /* 0x008ee8000c101900 */
[----:B0-----:R-:W3:Y:S04]  /*49df0*/  LD.E R13, desc[UR4][R4.64+0x14] ;  /* 0x00001404040d7980 */ /* 0x001ee8000c101900 */
[----:B-1----:R-:W3:Y:S01]  /*49e00*/  LD.E R15, desc[UR6][R4.64+0x18] ;  /* 0x00001806040f7980 */ /* 0x002ee2000c101900 */
[----:B------:R-:W-:-:S02]  /*49e10*/  R2UR UR10, R2 ;  /* 0x00000000020a72ca */ /* 0x000fc400000e0000 */
[C---:B------:R-:W-:Y:S01]  /*49e20*/  R2UR UR11, R3.reuse ;  /* 0x00000000030b72ca */ /* 0x040fe200000e0000 */
[----:B------:R-:W3:Y:S01]  /*49e30*/  LD.E R25, desc[UR6][R4.64+0x4] ;  /* 0x0000040604197980 */ /* 0x000ee2000c101900 */
[C---:B------:R-:W-:Y:S02]  /*49e40*/  R2UR UR12, R2.reuse ;  /* 0x00000000020c72ca */ /* 0x040fe400000e0000 */
[C---:B------:R-:W-:Y:S01]  /*49e50*/  R2UR UR13, R3.reuse ;  /* 0x00000000030d72ca */ /* 0x040fe200000e0000 */
[----:B------:R-:W3:Y:S01]  /*49e60*/  LD.E R27, desc[UR8][R4.64+0x8] ;  /* 0x00000808041b7980 */ /* 0x000ee2000c101900 */
[C---:B------:R-:W-:Y:S02]  /*49e70*/  R2UR UR14, R2.reuse ;  /* 0x00000000020e72ca */ /* 0x040fe400000e0000 */
[----:B------:R-:W-:Y:S01]  /*49e80*/  R2UR UR15, R3 ;  /* 0x00000000030f72ca */ /* 0x000fe200000e0000 */
[----:B-----5:R-:W5:Y:S01]  /*49e90*/  LD.E R21, desc[UR8][R4.64+0x1c] ;  /* 0x00001c0804157980 */ /* 0x020f62000c101900 */
[----:B------:R-:W-:-:S02]  /*49ea0*/  R2UR UR16, R2 ;  /* 0x00000000021072ca */ /* 0x000fc400000e0000 */
[C---:B------:R-:W-:Y:S01]  /*49eb0*/  R2UR UR17, R3.reuse ;  /* 0x00000000031172ca */ /* 0x040fe200000e0000 */
[----:B------:R-:W5:Y:S01]  /*49ec0*/  LD.E R29, desc[UR10][R4.64+0xc] ;  /* 0x00000c0a041d7980 */ /* 0x000f62000c101900 */
[C---:B------:R-:W-:Y:S02]  /*49ed0*/  R2UR UR18, R2.reuse ;  /* 0x00000000021272ca */ /* 0x040fe400000e0000 */
[C---:B------:R-:W-:Y:S01]  /*49ee0*/  R2UR UR19, R3.reuse ;  /* 0x00000000031372ca */ /* 0x040fe200000e0000 */
[----:B------:R-:W5:Y:S01]  /*49ef0*/  LD.E R31, desc[UR12][R4.64+0x10] ;  /* 0x0000100c041f7980 */ /* 0x000f62000c101900 */
[C---:B------:R-:W-:Y:S02]  /*49f00*/  R2UR UR20, R2.reuse ;  /* 0x00000000021472ca */ /* 0x040fe400000e0000 */
[----:B------:R-:W-:Y:S01]  /*49f10*/  R2UR UR21, R3 ;  /* 0x00000000031572ca */ /* 0x000fe200000e0000 */
[----:B------:R-:W5:Y:S01]  /*49f20*/  LD.E R33, desc[UR10][R4.64+0x20] ;  /* 0x0000200a04217980 */ /* 0x000f62000c101900 */
[----:B------:R-:W-:-:S02]  /*49f30*/  R2UR UR22, R2 ;  /* 0x00000000021672ca */ /* 0x000fc400000e0000 */
[C---:B------:R-:W-:Y:S01]  /*49f40*/  R2UR UR23, R3.reuse ;  /* 0x00000000031772ca */ /* 0x040fe200000e0000 */
[----:B------:R-:W5:Y:S01]  /*49f50*/  LD.E R35, desc[UR12][R4.64+0x24] ;  /* 0x0000240c04237980 */ /* 0x000f62000c101900 */
[C---:B------:R-:W-:Y:S02]  /*49f60*/  R2UR UR24, R2.reuse ;  /* 0x00000000021872ca */ /* 0x040fe400000e0000 */
[C---:B------:R-:W-:Y:S01]  /*49f70*/  R2UR UR25, R3.reuse ;  /* 0x00000000031972ca */ /* 0x040fe200000e0000 */
[----:B------:R-:W5:Y:S01]  /*49f80*/  LD.E R37, desc[UR14][R4.64+0x28] ;  /* 0x0000280e04257980 */ /* 0x000f62000c101900 */
[----:B------:R-:W-:Y:S02]  /*49f90*/  R2UR UR26, R2 ;  /* 0x00000000021a72ca */ /* 0x000fe400000e0000 */
        /* <DEDUP_REMOVED lines=34> */
[----:B----4-:R-:W2:Y:S04]  /*4a1c0*/  LD.E.64 R6, desc[UR4][R8.64] ;  /* 0x0000000408067980 */ /* 0x010ea8000c101b00 */
[----:B------:R-:W4:Y:S04]  /*4a1d0*/  LD.E R9, desc[UR28][R4.64+0xac] ;  /* 0x0000ac1c04097980 */ /* 0x000f28000c101900 */
[----:B---3--:R0:W-:Y:S04]  /*4a1e0*/  ST.E desc[UR8][R4.64], R19 ;  /* 0x0000001304007985 */ /* 0x0081e8000c101908 */
[----:B------:R1:W-:Y:S04]  /*4a1f0*/  ST.E desc[UR4][R4.64+0x14], R13 ;  /* 0x0000140d04007985 */ /* 0x0003e8000c101904 */
[----:B------:R3:W-:Y:S04]  /*4a200*/  ST.E desc[UR6][R4.64+0x18], R15 ;  /* 0x0000180f04007985 */ /* 0x0007e8000c101906 */
[----:B0-----:R-:W5:Y:S04]  /*4a210*/  LD.E R19, desc[UR6][R4.64+0xb8] ;  /* 0x0000b80604137980 */ /* 0x001f68000c101900 */
[----:B-1----:R-:W2:Y:S04]  /*4a220*/  LD.E R13, desc[UR6][R4.64+0xb0] ;  /* 0x0000b006040d7980 */ /* 0x002ea8000c101900 */
[----:B---3--:R-:W3:Y:S04]  /*4a230*/  LD.E R15, desc[UR6][R4.64+0xb4] ;  /* 0x0000b406040f7980 */ /* 0x008ee8000c101900 */
[----:B----4-:R0:W-:Y:S04]  /*4a240*/  ST.E desc[UR4][R4.64+0xac], R9 ;  /* 0x0000ac0904007985 */ /* 0x0101e8000c101904 */
[----:B0-----:R-:W4:Y:S04]  /*4a250*/  LD.E R9, desc[UR6][R4.64+0xbc] ;  /* 0x0000bc0604097980 */ /* 0x001f28000c101900 */
[----:B-----5:R0:W-:Y:S04]  /*4a260*/  ST.E desc[UR4][R4.64+0xb8], R19 ;  /* 0x0000b81304007985 */ /* 0x0201e8000c101904 */
[----:B--2---:R1:W-:Y:S04]  /*4a270*/  ST.E desc[UR4][R4.64+0xb0], R13 ;  /* 0x0000b00d04007985 */ /* 0x0043e8000c101904 */
[----:B---3--:R2:W-:Y:S04]  /*4a280*/  ST.E desc[UR4][R4.64+0xb4], R15 ;  /* 0x0000b40f04007985 */ /* 0x0085e8000c101904 */
[----:B0-----:R-:W3:Y:S04]  /*4a290*/  LD.E R19, desc[UR6][R4.64+0xc8] ;  /* 0x0000c80604137980 */ /* 0x001ee8000c101900 */
[----:B-1----:R-:W5:Y:S04]  /*4a2a0*/  LD.E R13, desc[UR6][R4.64+0xc0] ;  /* 0x0000c006040d7980 */ /* 0x002f68000c101900 */
[----:B--2---:R-:W2:Y:S04]  /*4a2b0*/  LD.E R15, desc[UR6][R4.64+0xc4] ;  /* 0x0000c406040f7980 */ /* 0x004ea8000c101900 */
[----:B----4-:R0:W-:Y:S04]  /*4a2c0*/  ST.E desc[UR4][R4.64+0xbc], R9 ;  /* 0x0000bc0904007985 */ /* 0x0101e8000c101904 */
[----:B0-----:R-:W4:Y:S04]  /*4a2d0*/  LD.E R9, desc[UR6][R4.64+0xcc] ;  /* 0x0000cc0604097980 */ /* 0x001f28000c101900 */
[----:B---3--:R0:W-:Y:S04]  /*4a2e0*/  ST.E desc[UR4][R4.64+0xc8], R19 ;  /* 0x0000c81304007985 */ /* 0x0081e8000c101904 */
[----:B-----5:R1:W-:Y:S04]  /*4a2f0*/  ST.E desc[UR4][R4.64+0xc0], R13 ;  /* 0x0000c00d04007985 */ /* 0x0203e8000c101904 */
[----:B--2---:R2:W-:Y:S04]  /*4a300*/  ST.E desc[UR4][R4.64+0xc4], R15 ;  /* 0x0000c40f04007985 */ /* 0x0045e8000c101904 */
        /* <DEDUP_REMOVED lines=93> */
[----:B-----5:R0:W-:Y:S04]  /*4a8e0*/  ST.E desc[UR4][R4.64+0x130], R13 ;  /* 0x0001300d04007985 */ /* 0x0201e8000c101904 */
[----:B--2---:R1:W-:Y:S04]  /*4a8f0*/  ST.E desc[UR4][R4.64+0x134], R15 ;  /* 0x0001340f04007985 */ /* 0x0043e8000c101904 */
[----:B---3--:R2:W-:Y:S04]  /*4a900*/  ST.E desc[UR4][R4.64+0x138], R19 ;  /* 0x0001381304007985 */ /* 0x0085e8000c101904 */
[----:B----4-:R3:W-:Y:S04]  /*4a910*/  ST.E desc[UR4][R4.64+0x13c], R9 ;  /* 0x00013c0904007985 */ /* 0x0107e8000c101904 */
[----:B0-----:R-:W4:Y:S04]  /*4a920*/  LD.E R13, desc[UR6][R4.64+0x140] ;  /* 0x00014006040d7980 */ /* 0x001f28000c101900 */
[----:B----4-:R0:W-:Y:S04]  /*4a930*/  ST.E desc[UR4][R4.64+0x140], R13 ;  /* 0x0001400d04007985 */ /* 0x0101e8000c101904 */
[----:B-1----:R-:W4:Y:S04]  /*4a940*/  LD.E R15, desc[UR6][R4.64+0x144] ;  /* 0x00014406040f7980 */ /* 0x002f28000c101900 */
[----:B----4-:R1:W-:Y:S04]  /*4a950*/  ST.E desc[UR4][R4.64+0x144], R15 ;  /* 0x0001440f04007985 */ /* 0x0103e8000c101904 */
[----:B--2---:R-:W2:Y:S04]  /*4a960*/  LD.E R19, desc[UR6][R4.64+0x148] ;  /* 0x0001480604137980 */ /* 0x004ea8000c101900 */
[----:B--2---:R2:W-:Y:S04]  /*4a970*/  ST.E desc[UR4][R4.64+0x148], R19 ;  /* 0x0001481304007985 */ /* 0x0045e8000c101904 */
[----:B---3--:R-:W3:Y:S04]  /*4a980*/  LD.E R9, desc[UR6][R4.64+0x14c] ;  /* 0x00014c0604097980 */ /* 0x008ee8000c101900 */
[----:B---3--:R3:W-:Y:S04]  /*4a990*/  ST.E desc[UR4][R4.64+0x14c], R9 ;  /* 0x00014c0904007985 */ /* 0x0087e8000c101904 */
        /* <DEDUP_REMOVED lines=81> */
[----:B----4-:R-:W-:Y:S04]  /*4aeb0*/  ST.E desc[UR4][R4.64+0x1f0], R13 ;  /* 0x0001f00d04007985 */ /* 0x010fe8000c101904 */
[----:B-1----:R-:W4:Y:S04]  /*4aec0*/  LD.E R15, desc[UR6][R4.64+0x1f4] ;  /* 0x0001f406040f7980 */ /* 0x002f28000c101900 */
[----:B----4-:R-:W-:Y:S04]  /*4aed0*/  ST.E desc[UR4][R4.64+0x1f4], R15 ;  /* 0x0001f40f04007985 */ /* 0x010fe8000c101904 */
[----:B--2---:R-:W2:Y:S01]  /*4aee0*/  LD.E R19, desc[UR6][R4.64+0x1f8] ;  /* 0x0001f80604137980 */ /* 0x004ea2000c101900 */
[----:B------:R-:W-:-:S03]  /*4aef0*/  IMAD R6, R11, 0x1000, R6 ;  /* 0x000010000b067824 */ /* 0x000fc600078e0206 */
[----:B--2---:R-:W-:Y:S04]  /*4af00*/  ST.E desc[UR4][R4.64+0x1f8], R19 ;  /* 0x0001f81304007985 */ /* 0x004fe8000c101904 */
[----:B------:R-:W2:Y:S01]  /*4af10*/  LD.E R21, desc[UR6][R4.64+0x1fc] ;  /* 0x0001fc0604157980 */ /* 0x000ea2000c101900 */
[----:B------:R-:W-:Y:S02]  /*4af20*/  R2UR UR6, R6 ;  /* 0x00000000060672ca */ /* 0x000fe400000e0000 */
[----:B------:R-:W-:Y:S02]  /*4af30*/  R2UR UR7, R7 ;  /* 0x00000000070772ca */ /* 0x000fe400000e0000 */
        /* <DEDUP_REMOVED lines=42> */
[----:B--2---:R-:W-:Y:S01]  /*4b1e0*/  ST.E desc[UR4][R4.64+0x1fc], R21 ;  /* 0x0001fc1504007985 */ /* 0x004fe2000c101904 */
[----:B------:R-:W-:-:S06]  /*4b1f0*/  WARPGROUP.ARRIVE ;  /* 0x00000000000079c5 */ /* 0x000fcc0000000000 */
[----:B------:R-:W-:Y:S01]  /*4b200*/  HGMMA.64x256x16.F32 R24, R168, gdesc[UR4].tnspB, RZ, !UPT, gsb0 ;  /* 0x43e00004a8187df0 */ /* 0x000fe2000c0008ff */
[----:B------:R-:W-:Y:S02]  /*4b210*/  R2UR UR4, R2 ;  /* 0x00000000020472ca */ /* 0x000fe400000e0000 */
[----:B------:R-:W-:Y:S01]  /*4b220*/  R2UR UR5, R3 ;  /* 0x00000000030572ca */ /* 0x000fe200000e0000 */
[----:B------:R-:W-:Y:S02]  /*4b230*/  VIADD R8, R6, 0x80 ;  /* 0x0000008006087836 */ /* 0x000fe40000000000 */
[----:B---3--:R-:W-:-:S03]  /*4b240*/  IMAD.MOV.U32 R9, RZ, RZ, R7 ;  /* 0x000000ffff097224 */ /* 0x008fc600078e0007 */
[----:B------:R-:W-:Y:S02]  /*4b250*/  R2UR UR6, R8 ;  /* 0x00000000080672ca */ /* 0x000fe400000e0000 */
[----:B------:R-:W-:Y:S01]  /*4b260*/  R2UR UR7, R9 ;  /* 0x00000000090772ca */ /* 0x000fe200000e0000 */
[----:B------:R-:W-:-:S04]  /*4b270*/  WARPGROUP.DEPBAR.LE gsb0, 0x0 ;  /* 0x00008000000079c5 */ /* 0x000fc80000010000 */
        /* <DEDUP_REMOVED lines=1148> */
[C---:B------:R-:W-:Y:S01]  /*4fa40*/  R2UR UR5, R3.reuse ;  /* 0x00000000030572ca */ /* 0x040fe200000e0000 */
[----:B------:R-:W-:Y:S01]  /*4fa50*/  ST.E desc[UR6][R4.64+0x4], R25 ;  /* 0x0000041904007985 */ /* 0x000fe2000c101906 */
[C---:B------:R-:W-:Y:S02]  /*4fa60*/  R2UR UR6, R2.reuse ;  /* 0x00000000020672ca */ /* 0x040fe400000e0000 */
[C---:B------:R-:W-:Y:S01]  /*4fa70*/  R2UR UR7, R3.reuse ;  /* 0x00000000030772ca */ /* 0x040fe200000e0000 */
[----:B------:R-:W-:Y:S01]  /*4fa80*/  ST.E desc[UR8][R4.64+0x8], R26 ;  /* 0x0000081a04007985 */ /* 0x000fe2000c101908 */
[----:B------:R-:W-:Y:S02]  /*4fa90*/  R2UR UR8, R2 ;  /* 0x00000000020872ca */ /* 0x000fe400000e0000 */
[----:B------:R-:W-:-:S05]  /*4faa0*/  R2UR UR9, R3 ;  /* 0x00000000030972ca */ /* 0x000fca00000e0000 */
        /* <DEDUP_REMOVED lines=1142> */
.L_x_7166:
[----:B------:R-:W-:Y:S01]  /*54210*/  MOV R0, 0x11bb0 ;  /* 0x00011bb000007802 */ /* 0x000fe20000000f00 */
[----:B------:R-:W-:-:S04]  /*54220*/  IMAD.MOV.U32 R3, RZ, RZ, 0x0 ;  /* 0x00000000ff037424 */ /* 0x000fc800078e00ff */
[----:B-1----:R-:W-:-:S04]  /*54230*/  IMAD.MOV.U32 R2, RZ, RZ, R0 ;  /* 0x000000ffff027224 */ /* 0x002fc800078e0000 */
[----:B0-----:R-:W-:Y:S05]  /*54240*/  RET.REL.NODEC R2 `(_ZN7cutlass13device_kernelIN5flash11enable_sm90INS1_16FlashAttnFwdSm90INS1_25CollectiveMainloopFwdSm90ILi2EN4cute5tupleIJNS5_1CILi1EEES8_S8_EEENS6_IJNS7_ILi64EEESA_SA_EEELi512ENS_6half_tEfNS_4arch4Sm90ELb0ELb1ELb1ELb1ELb0ELb1ELb1ELb0ELb0ELb1ELb1ELb0EEENS1_21CollectiveEpilogueFwdINS6_IJSA_NS7_ILi512EEESA_EEES9_SC_SE_Li256ELb1ELb1ELb1ELb0EEENS1_36VarlenDynamicPersistentTileSchedulerILi64ELi64ELi256ELi128ELb1ELb1ELb1ELb1ELb0ELb1EEEEEEEEEvNT_6ParamsE) ;  /* 0xfffffabc026c7950 */ /* 0x001fea0003c3ffff */
.L_x_7142:
[----:B0-----:R0:W1:Y:S02]  /*54250*/  SYNCS.PHASECHK.TRANS64.TRYWAIT P0, [R12+URZ], R13 ;  /* 0x0000000d0c0075a7 */ /* 0x001064000800017f */
[----:B-1----:R-:W-:Y:S05]  /*54260*/  @!P0 NANOSLEEP.SYNCS 0x989680 ;  /* 0x009896800000895d */ /* 0x002fea0003900000 */
[----:B------:R-:W1:Y:S02]  /*54270*/  @!P0 SYNCS.PHASECHK.TRANS64 P0, [R12+URZ], R13 ;  /* 0x0000000d0c0085a7 */ /* 0x000e64000800007f */
[----:B-1----:R-:W-:Y:S05]  /*54280*/  @!P0 BRA `(.L_x_7142) ;  /* 0xfffffffc00f08947 */ /* 0x002fea000383ffff */
[----:B------:R-:W-:Y:S05]  /*54290*/  BRA `(.L_x_7141) ;  /* 0xffffff0c00287947 */ /* 0x000fea000383ffff */
.L_x_7144:
[----:B0-----:R0:W1:Y:S02]  /*542a0*/  SYNCS.PHASECHK.TRANS64.TRYWAIT P0, [R12+URZ+0x38810], R13 ;  /* 0x0388100d0c0075a7 */ /* 0x001064000800017f */
[----:B-1----:R-:W-:Y:S05]  /*542b0*/  @!P0 NANOSLEEP.SYNCS 0x989680 ;  /* 0x009896800000895d */ /* 0x002fea0003900000 */
[----:B------:R-:W1:Y:S02]  /*542c0*/  @!P0 SYNCS.PHASECHK.TRANS64 P0, [R12+URZ+0x38810], R13 ;  /* 0x0388100d0c0085a7 */ /* 0x000e64000800007f */
[----:B-1----:R-:W-:Y:S05]  /*542d0*/  @!P0 BRA `(.L_x_7144) ;  /* 0xfffffffc00f08947 */ /* 0x002fea000383ffff */
[----:B------:R-:W-:Y:S05]  /*542e0*/  BRA `(.L_x_7167) ;  /* 0xffffff10007c7947 */ /* 0x000fea000383ffff */
.L_x_7151:
[----:B0-----:R0:W1:Y:S02]  /*542f0*/  SYNCS.PHASECHK.TRANS64.TRYWAIT P0, [R12+URZ], R13 ;  /* 0x0000000d0c0075a7 */ /* 0x001064000800017f */
[----:B-1----:R-:W-:Y:S05]  /*54300*/  @!P0 NANOSLEEP.SYNCS 0x989680 ;  /* 0x009896800000895d */ /* 0x002fea0003900000 */
[----:B------:R-:W1:Y:S02]  /*54310*/  @!P0 SYNCS.PHASECHK.TRANS64 P0, [R12+URZ], R13 ;  /* 0x0000000d0c0085a7 */ /* 0x000e64000800007f */
[----:B-1----:R-:W-:Y:S05]  /*54320*/  @!P0 BRA `(.L_x_7151) ;  /* 0xfffffffc00f08947 */ /* 0x002fea000383ffff */
[----:B------:R-:W-:Y:S05]  /*54330*/  BRA `(.L_x_7150) ;  /* 0xffffff1400187947 */ /* 0x000fea000383ffff */
.L_x_7168:
        /* <DEDUP_REMOVED lines=12> */
.L_x_15180:


//--------------------- .text._ZN7cutlass13device_kernelIN5flash11enable_sm90INS1_16FlashAttnFwdSm90INS1_25CollectiveMainloopFwdSm90ILi2EN4cute5tupleIJNS5_1CILi1EEES8_S8_EEENS6_IJNS7_ILi64EEESA_SA_EEELi512ENS_6half_tEfNS_4arch4Sm90ELb1ELb0ELb1ELb0ELb0ELb0ELb0ELb0ELb0ELb1ELb1ELb0EEENS1_21CollectiveEpilogueFwdINS6_IJSA_NS7_ILi512EEESA_EEES9_SC_SE_Li256ELb0ELb1ELb1ELb0EEENS1_19SingleTileSchedulerILb0ELb1ELb1ELi64EEEEEEEEEvNT_6ParamsE --------------------------
	.section	.text._ZN7cutlass13device_kernelIN5flash11enable_sm90INS1_16FlashAttnFwdSm90INS1_25CollectiveMainloopFwdSm90ILi2EN4cute5tupleIJNS5_1CILi1EEES8_S8_EEENS6_IJNS7_ILi64EEESA_SA_EEELi512ENS_6half_tEfNS_4arch4Sm90ELb1ELb0ELb1ELb0ELb0ELb0ELb0ELb0ELb0ELb1ELb1ELb0EEENS1_21CollectiveEpilogueFwdINS6_IJSA_NS7_ILi512EEESA_EEES9_SC_SE_Li256ELb0ELb1ELb1ELb0EEENS1_19SingleTileSchedulerILb0ELb1ELb1ELi64EEEEEEEEEvNT_6ParamsE,"ax",@progbits
	.align	128
.text._ZN7cutlass13device_kernelIN5flash11enable_sm90INS1_16FlashAttnFwdSm90INS1_25CollectiveMainloopFwdSm90ILi2EN4cute5tupleIJNS5_1CILi1EEES8_S8_EEENS6_IJNS7_ILi64EEESA_SA_EEELi512ENS_6half_tEfNS_4arch4Sm90ELb1ELb0ELb1ELb0ELb0ELb0ELb0ELb0ELb0ELb1ELb1ELb0EEENS1_21CollectiveEpilogueFwdINS6_IJSA_NS7_ILi512EEESA_EEES9_SC_SE_Li256ELb0ELb1ELb1ELb0EEENS1_19SingleTileSchedulerILb0ELb1ELb1ELi64EEEEEEEEEvNT_6ParamsE:
        .type           _ZN7cutlass13device_kernelIN5flash11enable_sm90INS1_16FlashAttnFwdSm90INS1_25CollectiveMainloopFwdSm90ILi2EN4cute5tupleIJNS5_1CILi1EEES8_S8_EEENS6_IJNS7_ILi64EEESA_SA_EEELi512ENS_6half_tEfNS_4arch4Sm90ELb1ELb0ELb1ELb0ELb0ELb0ELb0ELb0ELb0ELb1ELb1ELb0EEENS1_21CollectiveEpilogueFwdINS6_IJSA_NS7_ILi512EEESA_EEES9_SC_SE_Li256ELb0ELb1ELb1ELb0EEENS1_19SingleTileSchedulerILb0ELb1ELb1ELi64EEEEEEEEEvNT_6ParamsE,@function
        .size           _ZN7cutlass13device_kernelIN5flash11enable_sm90INS1_16FlashAttnFwdSm90INS1_25CollectiveMainloopFwdSm90ILi2EN4cute5tupleIJNS5_1CILi1EEES8_S8_EEENS6_IJNS7_ILi64EEESA_SA_EEELi512ENS_6half_tEfNS_4arch4Sm90ELb1ELb0ELb1ELb0ELb0ELb0ELb0ELb0ELb0ELb1ELb1ELb0EEENS1_21CollectiveEpilogueFwdINS6_IJSA_NS7_ILi512EEESA_EEES9_SC_SE_Li256ELb0ELb1ELb1ELb0EEENS1_19SingleTileSchedulerILb0ELb1ELb1ELi64EEEEEEEEEvNT_6ParamsE,(.L_x_15182 - _ZN7cutlass13device_kernelIN5flash11enable_sm90INS1_16FlashAttnFwdSm90INS1_25CollectiveMainloopFwdSm90ILi2EN4cute5tupleIJNS5_1CILi1EEES8_S8_EEENS6_IJNS7_ILi64EEESA_SA_EEELi512ENS_6half_tEfNS_4arch4Sm90ELb1ELb0ELb1ELb0ELb0ELb0ELb0ELb0ELb0ELb1ELb1ELb0EEENS1_21CollectiveEpilogueFwdINS6_IJSA_NS7_ILi512EEESA_EEES9_SC_SE_Li256ELb0ELb1ELb1ELb0EEENS1_19SingleTileSchedulerILb0ELb1ELb1ELi64EEEEEEEEEvNT_6ParamsE)
        .other          _ZN7cutlass13device_kernelIN5flash11enable_sm90INS1_16FlashAttnFwdSm90INS1_25CollectiveMainloopFwdSm90ILi2EN4cute5tupleIJNS5_1CILi1EEES8_S8_EEENS6_IJNS7_ILi64EEESA_SA_EEELi512ENS_6half_tEfNS_4arch4Sm90ELb1ELb0ELb1ELb0ELb0ELb0ELb0ELb0ELb0ELb1ELb1ELb0EEENS1_21CollectiveEpilogueFwdINS6_IJSA_NS7_ILi512EEESA_EEES9_SC_SE_Li256ELb0ELb1ELb1ELb0EEENS1_19SingleTileSchedulerILb0ELb1ELb1ELi64EEEEEEEEEvNT_6ParamsE,@"STO_CUDA_ENTRY STV_DEFAULT"
_ZN7cutlass13device_kernelIN5flash11enable_sm90INS1_16FlashAttnFwdSm90INS1_25CollectiveMainloopFwdSm90ILi2EN4cute5tupleIJNS5_1CILi1EEES8_S8_EEENS6_IJNS7_ILi64EEESA_SA_EEELi512ENS_6half_tEfNS_4arch4Sm90ELb1ELb0ELb1ELb0ELb0ELb0ELb0ELb0ELb0ELb1ELb1ELb0EEENS1_21CollectiveEpilogueFwdINS6_IJSA_NS7_ILi512EEESA_EEES9_SC_SE_Li256ELb0ELb1ELb1ELb0EEENS1_19SingleTileSchedulerILb0ELb1ELb1ELi64EEEEEEEEEvNT_6ParamsE:
        /* <DEDUP_REMOVED lines=18> */
.L_x_7170:
[----:B------:R-:W-:Y:S05]  /*0120*/  BSYNC B0 ;  /* 0x0000000000007941 */ /* 0x000fea0003800000 */
.L_x_7169:
        /* <DEDUP_REMOVED lines=37> */
.L_x_7171:
        /* <DEDUP_REMOVED lines=22> */
.L_x_7172:
        /* <DEDUP_REMOVED lines=18> */
.L_x_7173:
        /* <DEDUP_REMOVED lines=22> */
.L_x_7174:
        /* <DEDUP_REMOVED lines=22> */
.L_x_7175:
        /* <DEDUP_REMOVED lines=8> */
.L_x_7178:
        /* <DEDUP_REMOVED lines=24> */
[----:B------:R-:W-:Y:S01]  /*0ac0*/  ULDC UR37, c[0x0][0x424] ;  /* 0x0001090000257ab9 */ /* 0x000fe20000000800 */
[----:B------:R-:W-:Y:S01]  /*0ad0*/  UISETP.NE.U32.AND UP0, UPT, UR4, URZ, UPT ;  /* 0x0000003f0400728c */ /* 0x000fe2000bf05070 */
[----:B------:R-:W0:Y:S01]  /*0ae0*/  S2UR UR7, SR_CTAID.X ;  /* 0x00000000000779c3 */ /* 0x000e220000002500 */
[----:B------:R-:W-:Y:S01]  /*0af0*/  ULDC UR10, c[0x0][0x2f0] ;  /* 0x0000bc00000a7ab9 */ /* 0x000fe20000000800 */
[----:B------:R-:W-:Y:S01]  /*0b00*/  VIADD R16, R2, 0xffffff80 ;  /* 0xffffff8002107836 */ /* 0x000fe20000000000 */
[----:B------:R-:W-:-:S04]  /*0b10*/  UISETP.NE.AND.EX UP0, UPT, UR5, URZ, UPT, UP0 ;  /* 0x0000003f0500728c */ /* 0x000fc8000bf05300 */
[----:B------:R-:W-:Y:S02]  /*0b20*/  USEL UR37, UR37, 0x1, UP0 ;  /* 0x0000000125257887 */ /* 0x000fe40008000000 */
[----:B------:R-:W-:Y:S02]  /*0b30*/  UISETP.NE.AND UP0, UPT, UR11, 0x1, UPT ;  /* 0x000000010b00788c */ /* 0x000fe4000bf05270 */
[----:B------:R-:W-:-:S04]  /*0b40*/  UIMAD UR4, UR37, UR10, 0x3f ;  /* 0x0000003f250474a4 */ /* 0x000fc8000f8e020a */
[----:B------:R-:W-:Y:S01]  /*0b50*/  PLOP3.LUT P0, PT, PT, PT, UP0, 0x80, 0x0 ;  /* 0x000000000000781c */ /* 0x000fe20003f0f008 */
[----:B------:R-:W-:-:S04]  /*0b60*/  USHF.R.S32.HI UR5, URZ, 0x1f, UR4 ;  /* 0x0000001f3f057899 */ /* 0x000fc80008011404 */
[----:B------:R-:W-:-:S04]  /*0b70*/  ULEA.HI UR5, UR5, UR4, URZ, 0x6 ;  /* 0x0000000405057291 */ /* 0x000fc8000f8f303f */
[----:B------:R-:W-:-:S04]  /*0b80*/  USHF.R.S32.HI UR6, URZ, 0x6, UR5 ;  /* 0x000000063f067899 */ /* 0x000fc80008011405 */
[----:B0-----:R-:W-:Y:S08]  /*0b90*/  @!P0 BRA `(.L_x_7180) ;  /* 0x0000002000408947 */ /* 0x001ff00003800000 */
[----:B------:R-:W-:Y:S01]  /*0ba0*/  ULDC UR4, c[0x0][0x448] ;  /* 0x0001120000047ab9 */ /* 0x000fe20000000800 */
[----:B------:R-:W-:Y:S01]  /*0bb0*/  ULEA UR7, UR7, 0x3f, 0x6 ;  /* 0x0000003f07077891 */ /* 0x000fe2000f8e303f */
[----:B------:R-:W-:Y:S01]  /*0bc0*/  PLOP3.LUT P0, PT, PT, PT, PT, 0x80, 0x0 ;  /* 0x000000000000781c */ /* 0x000fe20003f0f070 */
[----:B------:R-:W-:Y:S01]  /*0bd0*/  UISETP.NE.AND UP0, UPT, UR4, 0x1, UPT ;  /* 0x000000010400788c */ /* 0x000fe2000bf05270 */
[----:B------:R-:W-:Y:S01]  /*0be0*/  IMAD.MOV.U32 R3, RZ, RZ, RZ ;  /* 0x000000ffff037224 */ /* 0x000fe200078e00ff */
[----:B------:R-:W-:Y:S01]  /*0bf0*/  ULDC UR8, c[0x0][0x288] ;  /* 0x0000a20000087ab9 */ /* 0x000fe20000000800 */
[----:B------:R-:W-:Y:S01]  /*0c00*/  USHF.R.U32.HI UR11, URZ, 0x10, UR9 ;  /* 0x000000103f0b7899 */ /* 0x000fe20008011609 */
[----:B------:R-:W-:Y:S01]  /*0c10*/  MOV R6, RZ ;  /* 0x000000ff00067202 */ /* 0x000fe20000000f00 */
[----:B------:R-:W-:Y:S01]  /*0c20*/  UIADD3 UR8, -UR8, 0x40, URZ ;  /* 0x0000004008087890 */ /* 0x000fe2000fffe13f */
[----:B------:R-:W-:Y:S01]  /*0c30*/  IMAD.MOV.U32 R5, RZ, RZ, RZ ;  /* 0x000000ffff057224 */ /* 0x000fe200078e00ff */
[----:B------:R-:W-:Y:S01]  /*0c40*/  ULOP3.LUT UR9, UR9, 0xffff, URZ, 0xc0, !UPT ;  /* 0x0000ffff09097892 */ /* 0x000fe2000f8ec03f */
[----:B------:R-:W-:Y:S01]  /*0c50*/  CS2R R150, SRZ ;  /* 0x0000000000967805 */ /* 0x000fe2000001ff00 */
[----:B------:R-:W-:Y:S01]  /*0c60*/  UIMAD UR8, UR37, UR10, UR8 ;  /* 0x0000000a250872a4 */ /* 0x000fe2000f8e0208 */
[----:B------:R-:W-:Y:S01]  /*0c70*/  CS2R R148, SRZ ;  /* 0x0000000000947805 */ /* 0x000fe2000001ff00 */
[----:B------:R-:W-:Y:S01]  /*0c80*/  @UP0 ULDC UR4, c[0x0][0x44c] ;  /* 0x0001130000040ab9 */ /* 0x000fe20000000800 */
[----:B------:R-:W-:Y:S01]  /*0c90*/  @UP0 ULDC UR12, c[0x0][0x450] ;  /* 0x00011400000c0ab9 */ /* 0x000fe20000000800 */
[----:B------:R-:W-:Y:S01]  /*0ca0*/  UIMAD.WIDE.U32 UR4, UR7, UR4, URZ ;  /* 0x00000004070472a5 */ /* 0x000fe2000f8e003f */
[----:B------:R-:W-:-:S02]  /*0cb0*/  CS2R R146, SRZ ;  /* 0x0000000000927805 */ /* 0x000fc4000001ff00 */
[----:B------:R-:W-:Y:S02]  /*0cc0*/  CS2R R144, SRZ ;  /* 0x0000000000907805 */ /* 0x000fe4000001ff00 */
[----:B------:R-:W-:Y:S01]  /*0cd0*/  CS2R R142, SRZ ;  /* 0x00000000008e7805 */ /* 0x000fe2000001ff00 */
[----:B------:R-:W-:Y:S01]  /*0ce0*/  @UP0 USHF.R.U32.HI UR7, URZ, UR12, UR5 ;  /* 0x0000000c3f070299 */ /* 0x000fe20008011605 */
[----:B------:R-:W-:Y:S02]  /*0cf0*/  CS2R R140, SRZ ;  /* 0x00000000008c7805 */ /* 0x000fe4000001ff00 */
[----:B------:R-:W-:Y:S02]  /*0d00*/  CS2R R138, SRZ ;  /* 0x00000000008a7805 */ /* 0x000fe4000001ff00 */
[----:B------:R-:W-:Y:S01]  /*0d10*/  CS2R R136, SRZ ;  /* 0x0000000000887805 */ /* 0x000fe2000001ff00 */
[----:B------:R-:W-:Y:S01]  /*0d20*/  UIADD3 UR7, UR8, UR7, URZ ;  /* 0x0000000708077290 */ /* 0x000fe2000fffe03f */
[----:B------:R-:W-:-:S02]  /*0d30*/  CS2R R134, SRZ ;  /* 0x0000000000867805 */ /* 0x000fc4000001ff00 */
[----:B------:R-:W-:Y:S02]  /*0d40*/  CS2R R132, SRZ ;  /* 0x0000000000847805 */ /* 0x000fe4000001ff00 */
[----:B------:R-:W-:Y:S01]  /*0d50*/  CS2R R130, SRZ ;  /* 0x0000000000827805 */ /* 0x000fe2000001ff00 */
[----:B------:R-:W-:Y:S01]  /*0d60*/  USHF.R.S32.HI UR4, URZ, 0x1f, UR7 ;  /* 0x0000001f3f047899 */ /* 0x000fe20008011407 */
[----:B------:R-:W-:Y:S02]  /*0d70*/  CS2R R128, SRZ ;  /* 0x0000000000807805 */ /* 0x000fe4000001ff00 */
[----:B------:R-:W-:Y:S02]  /*0d80*/  CS2R R126, SRZ ;  /* 0x00000000007e7805 */ /* 0x000fe4000001ff00 */
[----:B------:R-:W-:Y:S01]  /*0d90*/  CS2R R124, SRZ ;  /* 0x00000000007c7805 */ /* 0x000fe2000001ff00 */
[----:B------:R-:W-:Y:S01]  /*0da0*/  ULEA.HI UR4, UR4, UR7, URZ, 0x6 ;  /* 0x0000000704047291 */ /* 0x000fe2000f8f303f */
[----:B------:R-:W-:-:S02]  /*0db0*/  CS2R R122, SRZ ;  /* 0x00000000007a7805 */ /* 0x000fc4000001ff00 */
[----:B------:R-:W-:Y:S02]  /*0dc0*/  CS2R R120, SRZ ;  /* 0x0000000000787805 */ /* 0x000fe4000001ff00 */
[----:B------:R-:W-:Y:S01]  /*0dd0*/  CS2R R118, SRZ ;  /* 0x0000000000767805 */ /* 0x000fe2000001ff00 */
[----:B------:R-:W-:Y:S01]  /*0de0*/  USHF.R.S32.HI UR4, URZ, 0x6, UR4 ;  /* 0x000000063f047899 */ /* 0x000fe20008011404 */
[----:B------:R-:W-:Y:S02]  /*0df0*/  CS2R R116, SRZ ;  /* 0x0000000000747805 */ /* 0x000fe4000001ff00 */
[----:B------:R-:W-:Y:S02]  /*0e00*/  CS2R R114, SRZ ;  /* 0x0000000000727805 */ /* 0x000fe4000001ff00 */
[----:B------:R-:W-:Y:S01]  /*0e10*/  CS2R R112, SRZ ;  /* 0x0000000000707805 */ /* 0x000fe2000001ff00 */
[----:B------:R-:W-:Y:S01]  /*0e20*/  UISETP.LT.AND UP0, UPT, UR6, UR4, UPT ;  /* 0x000000040600728c */ /* 0x000fe2000bf01270 */
[----:B------:R-:W-:-:S02]  /*0e30*/  CS2R R110, SRZ ;  /* 0x00000000006e7805 */ /* 0x000fc4000001ff00 */
[----:B------:R-:W-:Y:S02]  /*0e40*/  CS2R R108, SRZ ;  /* 0x00000000006c7805 */ /* 0x000fe4000001ff00 */
[----:B------:R-:W-:Y:S01]  /*0e50*/  CS2R R106, SRZ ;  /* 0x00000000006a7805 */ /* 0x000fe2000001ff00 */
[----:B------:R-:W-:Y:S01]  /*0e60*/  USEL UR6, UR6, UR4, UP0 ;  /* 0x0000000406067287 */ /* 0x000fe20008000000 */
[----:B------:R-:W-:Y:S01]  /*0e70*/  CS2R R104, SRZ ;  /* 0x0000000000687805 */ /* 0x000fe2000001ff00 */
[----:B------:R-:W-:Y:S01]  /*0e80*/  UISETP.NE.AND UP0, UPT, UR11, URZ, UPT ;  /* 0x0000003f0b00728c */ /* 0x000fe2000bf05270 */
[----:B------:R-:W-:Y:S01]  /*0e90*/  CS2R R102, SRZ ;  /* 0x0000000000667805 */ /* 0x000fe2000001ff00 */
[----:B------:R-:W-:Y:S01]  /*0ea0*/  UISETP.GE.AND UP1, UPT, UR6, 0x1, UPT ;  /* 0x000000010600788c */ /* 0x000fe2000bf26270 */
[----:B------:R-:W-:Y:S02]  /*0eb0*/  CS2R R100, SRZ ;  /* 0x0000000000647805 */ /* 0x000fe4000001ff00 */
[----:B------:R-:W-:-:S02]  /*0ec0*/  CS2R R98, SRZ ;  /* 0x0000000000627805 */ /* 0x000fc4000001ff00 */
[----:B------:R-:W-:Y:S02]  /*0ed0*/  CS2R R96, SRZ ;  /* 0x0000000000607805 */ /* 0x000fe4000001ff00 */
[----:B------:R-:W-:Y:S02]  /*0ee0*/  CS2R R94, SRZ ;  /* 0x00000000005e7805 */ /* 0x000fe4000001ff00 */
[----:B------:R-:W-:Y:S02]  /*0ef0*/  CS2R R92, SRZ ;  /* 0x00000000005c7805 */ /* 0x000fe4000001ff00 */
[----:B------:R-:W-:Y:S02]  /*0f00*/  PLOP3.LUT P1, PT, PT, PT, UP1, 0x80, 0x0 ;  /* 0x000000000000781c */ /* 0x000fe40003f2f018 */
[----:B------:R-:W-:Y:S02]  /*0f10*/  CS2R R90, SRZ ;  /* 0x00000000005a7805 */ /* 0x000fe4000001ff00 */
[----:B------:R-:W-:Y:S01]  /*0f20*/  CS2R R88, SRZ ;  /* 0x0000000000587805 */ /* 0x000fe2000001ff00 */
[----:B------:R-:W-:Y:S01]  /*0f30*/  @!UP0 ULDC UR11, c[0x0][0x9f0] ;  /* 0x00027c00000b8ab9 */ /* 0x000fe20000000800 */
        /* <DEDUP_REMOVED lines=30> */
[----:B------:R-:W-:Y:S01]  /*1120*/  IMAD.U32 R8, RZ, RZ, UR4 ;  /* 0x00000004ff087e24 */ /* 0x000fe2000f8e00ff */
[----:B------:R-:W-:Y:S01]  /*1130*/  IABS R4, R4 ;  /* 0x0000000400047213 */ /* 0x000fe20000000000 */
[----:B------:R-:W0:Y:S01]  /*1140*/  I2F.RP R0, R7 ;  /* 0x0000000700007306 */ /* 0x000e220000209400 */
[----:B------:R-:W-:-:S03]  /*1150*/  ULOP3.LUT UR4, UR4, UR11, URZ, 0x3c, !UPT ;  /* 0x0000000b04047292 */ /* 0x000fc6000f8e3c3f */
[----:B------:R-:W-:-:S03]  /*1160*/  IMAD.MOV R4, RZ, RZ, -R4 ;  /* 0x000000ffff047224 */ /* 0x000fc600078e0a04 */
[----:B------:R-:W-:Y:S01]  /*1170*/  ISETP.LE.AND P3, PT, RZ, UR4, PT ;  /* 0x00000004ff007c0c */ /* 0x000fe2000bf63270 */
[----:B0-----:R-:W0:Y:S02]  /*1180*/  MUFU.RCP R0, R0 ;  /* 0x0000000000007308 */ /* 0x001e240000001000 */
[----:B0-----:R-:W-:Y:S02]  /*1190*/  IADD3 R2, R0, 0xffffffe, RZ ;  /* 0x0ffffffe00027810 */ /* 0x001fe40007ffe0ff */
[----:B------:R-:W-:-:S04]  /*11a0*/  IABS R0, R8 ;  /* 0x0000000800007213 */ /* 0x000fc80000000000 */
[----:B------:R0:W1:Y:S02]  /*11b0*/  F2I.FTZ.U32.TRUNC.NTZ R3, R2 ;  /* 0x0000000200037305 */ /* 0x000064000021f000 */
[----:B0-----:R-:W-:Y:S01]  /*11c0*/  MOV R2, RZ ;  /* 0x000000ff00027202 */ /* 0x001fe20000000f00 */
        /* <DEDUP_REMOVED lines=13> */
[----:B------:R-:W-:-:S07]  /*12a0*/  @!P2 LOP3.LUT R3, RZ, UR11, RZ, 0x33, !PT ;  /* 0x0000000bff03ac12 */ /* 0x000fce000f8e33ff */
.L_x_7181:
        /* <DEDUP_REMOVED lines=32> */
[----:B------:R-:W-:Y:S02]  /*14b0*/  UIADD3 UR6, UR4, -UR6, URZ ;  /* 0x8000000604067290 */ /* 0x000fe4000fffe03f */
[----:B------:R-:W-:Y:S02]  /*14c0*/  ULOP3.LUT UR4, UR42, 0x1, URZ, 0xfc, !UPT ;  /* 0x000000012a047892 */ /* 0x000fe4000f8efc3f */
[----:B------:R-:W-:Y:S01]  /*14d0*/  ULEA UR6, UR6, UR5, 0xf ;  /* 0x0000000506067291 */ /* 0x000fe2000f8e783f */
[----:B------:R-:W-:Y:S01]  /*14e0*/  IMAD R4, R4, 0x10, R7 ;  /* 0x0000001004047824 */ /* 0x000fe200078e0207 */
[----:B------:R-:W-:-:S02]  /*14f0*/  UISETP.NE.AND UP0, UPT, UR4, 0x3, UPT ;  /* 0x000000030400788c */ /* 0x000fc4000bf05270 */
[----:B------:R-:W-:-:S04]  /*1500*/  UIADD3 UR6, UR6, 0x400, URZ ;  /* 0x0000040006067890 */ /* 0x000fc8000fffe03f */
[----:B------:R-:W-:Y:S01]  /*1510*/  PLOP3.LUT P0, PT, PT, PT, UP0, 0x80, 0x0 ;  /* 0x000000000000781c */ /* 0x000fe20003f0f008 */
[----:B------:R-:W-:-:S04]  /*1520*/  USHF.R.U32.HI UR6, URZ, 0x4, UR6 ;  /* 0x000000043f067899 */ /* 0x000fc80008011606 */
[----:B------:R-:W-:-:S04]  /*1530*/  ULOP3.LUT UR6, UR6, 0x3fff, URZ, 0xc0, !UPT ;  /* 0x00003fff06067892 */ /* 0x000fc8000f8ec03f */
[----:B------:R-:W-:-:S04]  /*1540*/  ULOP3.LUT UR6, UR6, 0x2000000, URZ, 0xfc, !UPT ;  /* 0x0200000006067892 */ /* 0x000fc8000f8efc3f */
[----:B------:R-:W-:Y:S08]  /*1550*/  @!P0 BRA `(.L_x_7183) ;  /* 0x0000000000048947 */ /* 0x000ff00003800000 */
[----:B------:R-:W-:Y:S01]  /*1560*/  BPT.TRAP 0x1 ;  /* 0x000000040000795c */ /* 0x000fe20000300000 */
.L_x_7183:
[----:B------:R-:W-:-:S04]  /*1570*/  SHF.L.U32 R2, RZ, 0x1f, RZ ;  /* 0x0000001fff027819 */ /* 0x000fc800000006ff */
[----:B------:R-:W0:Y:S02]  /*1580*/  SYNCS.PHASECHK.TRANS64.TRYWAIT P1, [UR5+0x28c50], R2 ;  /* 0x028c5002ff0075a7 */ /* 0x000e240008020145 */
[----:B0-----:R-:W-:Y:S05]  /*1590*/  @!P1 BRA `(.L_x_7184) ;  /* 0x000000f800209947 */ /* 0x001fea0003800000 */
.L_x_7326:
[----:B------:R-:W-:Y:S01]  /*15a0*/  BAR.SYNC.DEFER_BLOCKING 0xe, 0x100 ;  /* 0x0384000000007b1d */ /* 0x000fe20000010000 */
[----:B------:R-:W-:Y:S01]  /*15b0*/  UIADD3 UR4, UR5, 0x26800, URZ ;  /* 0x0002680005047890 */ /* 0x000fe2000fffe03f */
[----:B------:R-:W-:Y:S01]  /*15c0*/  IADD3 R3, R3, -0x2, RZ ;  /* 0xfffffffe03037810 */ /* 0x000fe20007ffe0ff */
[----:B------:R-:W-:Y:S01]  /*15d0*/  UIADD3 UR14, UR6, 0x80, URZ ;  /* 0x00000080060e7890 */ /* 0x000fe2000fffe03f */
[----:B0-----:R-:W-:Y:S01]  /*15e0*/  IMAD.U32 R2, RZ, RZ, UR5 ;  /* 0x00000005ff027e24 */ /* 0x001fe2000f8e00ff */
[----:B------:R-:W-:Y:S01]  /*15f0*/  USHF.R.U32.HI UR4, URZ, 0x4, UR4 ;  /* 0x000000043f047899 */ /* 0x000fe20008011604 */
[----:B------:R-:W-:Y:S01]  /*1600*/  ISETP.GE.AND P1, PT, R3, R0, PT ;  /* 0x000000000300720c */ /* 0x000fe20003f26270 */
[----:B------:R-:W-:Y:S01]  /*1610*/  UMOV UR9, 0x40000040 ;  /* 0x4000004000097882 */ /* 0x000fe20000000000 */
[----:B------:R-:W-:Y:S01]  /*1620*/  UMOV UR10, UR6 ;  /* 0x00000006000a7c82 */ /* 0x000fe20008000000 */
[----:B------:R-:W-:Y:S01]  /*1630*/  ULOP3.LUT UR4, UR4, 0x3fff, URZ, 0xc0, !UPT ;  /* 0x00003fff04047892 */ /* 0x000fe2000f8ec03f */
[----:B------:R-:W0:Y:S01]  /*1640*/  S2R R5, SR_TID.X ;  /* 0x0000000000057919 */ /* 0x000e220000002100 */
[----:B------:R-:W-:Y:S01]  /*1650*/  UMOV UR11, 0x40000040 ;  /* 0x40000040000b7882 */ /* 0x000fe20000000000 */
[----:B------:R-:W-:Y:S01]  /*1660*/  UMOV UR13, 0x40000040 ;  /* 0x40000040000d7882 */ /* 0x000fe20000000000 */
[----:B------:R-:W-:Y:S01]  /*1670*/  ULOP3.LUT UR4, UR4, 0x10000, URZ, 0xfc, !UPT ;  /* 0x0001000004047892 */ /* 0x000fe2000f8efc3f */
[----:B------:R-:W-:Y:S01]  /*1680*/  UMOV UR15, 0x40000040 ;  /* 0x40000040000f7882 */ /* 0x000fe20000000000 */
[----:B------:R-:W-:-:S02]  /*1690*/  UIADD3 UR18, UR6, 0x100, URZ ;  /* 0x0000010006127890 */ /* 0x000fc4000fffe03f */
[----:B------:R-:W-:-:S03]  /*16a0*/  UIADD3 UR12, UR4, 0x2, URZ ;  /* 0x00000002040c7890 */ /* 0x000fc6000fffe03f */
        /* <DEDUP_REMOVED lines=32> */
.L_x_7190:
[----:B------:R-:W-:Y:S01]  /*18b0*/  BAR.SYNC.DEFER_BLOCKING 0xe, 0x100 ;  /* 0x0384000000007b1d */ /* 0x000fe20000010000 */
[----:B------:R-:W-:Y:S01]  /*18c0*/  IMAD.U32 R5, RZ, RZ, UR4 ;  /* 0x00000004ff057e24 */ /* 0x000fe2000f8e00ff */
[----:B------:R-:W-:Y:S01]  /*18d0*/  UIADD3 UR4, UR4, 0x1, URZ ;  /* 0x0000000104047890 */ /* 0x000fe2000fffe03f */
[----:B------:R-:W-:Y:S02]  /*18e0*/  ISETP.GT.AND P3, PT, R3, R0, PT ;  /* 0x000000000300720c */ /* 0x000fe40003f64270 */
[----:B01----:R-:W-:Y:S01]  /*18f0*/  IMAD R2, R5, 0x40, R4 ;  /* 0x0000004005027824 */ /* 0x003fe200078e0204 */
[----:B------:R-:W-:Y:S01]  /*1900*/  UISETP.NE.AND UP0, UPT, UR4, 0x2, UPT ;  /* 0x000000020400788c */ /* 0x000fe2000bf05270 */
[----:B------:R-:W-:-:S03]  /*1910*/  IADD3 R3, R3, -0x1, RZ ;  /* 0xffffffff03037810 */ /* 0x000fc60007ffe0ff */
        /* <DEDUP_REMOVED lines=136> */
.L_x_7186:
[----:B------:R-:W-:Y:S01]  /*21a0*/  ULEA UR7, UR4, UR5, 0x3 ;  /* 0x0000000504077291 */ /* 0x000fe2000f8e183f */
[----:B------:R-:W-:-:S08]  /*21b0*/  SHF.L.U32 R2, R7, 0x1f, RZ ;  /* 0x0000001f07027819 */ /* 0x000fd000000006ff */
[----:B------:R0:W1:Y:S01]  /*21c0*/  SYNCS.PHASECHK.TRANS64.TRYWAIT P1, [UR7+0x28c50], R2 ;  /* 0x028c5002ff0075a7 */ /* 0x0000620008020147 */
[----:B------:R-:W-:Y:S05]  /*21d0*/  @!P0 BRA `(.L_x_7187) ;  /* 0x0000000000048947 */ /* 0x000fea0003800000 */
[----:B------:R-:W-:Y:S01]  /*21e0*/  BPT.TRAP 0x1 ;  /* 0x000000040000795c */ /* 0x000fe20000300000 */
.L_x_7187:
[----:B-1----:R-:W-:Y:S05]  /*21f0*/  @P1 BRA `(.L_x_7188) ;  /* 0x0000000000081947 */ /* 0x002fea0003800000 */
[----:B------:R-:W1:Y:S02]  /*2200*/  SYNCS.PHASECHK.TRANS64.TRYWAIT P1, [UR7+0x28c50], R2 ;  /* 0x028c5002ff0075a7 */ /* 0x000e640008020147 */
[----:B-1----:R-:W-:Y:S05]  /*2210*/  @!P1 BRA `(.L_x_7189) ;  /* 0x000000ec00189947 */ /* 0x002fea0003800000 */
.L_x_7188:
        /* <DEDUP_REMOVED lines=30> */
.L_x_7185:
[----:B------:R-:W-:Y:S01]  /*2400*/  BAR.SYNC.DEFER_BLOCKING 0xe, 0x100 ;  /* 0x0384000000007b1d */ /* 0x000fe20000010000 */
[----:B------:R-:W-:Y:S01]  /*2410*/  VIADD R4, R4, UR4 ;  /* 0x0000000404047c36 */ /* 0x000fe20008000000 */
[----:B------:R-:W-:Y:S01]  /*2420*/  PLOP3.LUT P0, PT, PT, PT, PT, 0x8, 0x0 ;  /* 0x000000000000781c */ /* 0x000fe20003f0e170 */
[----:B------:R-:W-:Y:S01]  /*2430*/  IMAD.MOV.U32 R5, RZ, RZ, RZ ;  /* 0x000000ffff057224 */ /* 0x000fe200078e00ff */
[----:B------:R-:W-:Y:S02]  /*2440*/  MOV R6, RZ ;  /* 0x000000ff00067202 */ /* 0x000fe40000000f00 */
[----:B------:R-:W-:-:S05]  /*2450*/  LEA R4, R4, UR5, 0x2 ;  /* 0x0000000504047c11 */ /* 0x000fca000f8e10ff */
[----:B01----:R-:W0:Y:S04]  /*2460*/  LDS R2, [R4+0x28800] ;  /* 0x0288000004027984 */ /* 0x003e280000000800 */
        /* <DEDUP_REMOVED lines=131> */
.L_x_7180:
[----:B------:R-:W-:Y:S01]  /*2ca0*/  ULDC UR4, c[0x0][0x448] ;  /* 0x0001120000047ab9 */ /* 0x000fe20000000800 */
[----:B------:R-:W-:Y:S02]  /*2cb0*/  ULEA UR7, UR7, 0x3f, 0x6 ;  /* 0x0000003f07077891 */ /* 0x000fe4000f8e303f */
[----:B------:R-:W-:Y:S01]  /*2cc0*/  UISETP.NE.AND UP0, UPT, UR4, 0x1, UPT ;  /* 0x000000010400788c */ /* 0x000fe2000bf05270 */
[----:B------:R-:W-:Y:S01]  /*2cd0*/  ULDC UR8, c[0x0][0x288] ;  /* 0x0000a20000087ab9 */ /* 0x000fe20000000800 */
[----:B------:R-:W-:Y:S02]  /*2ce0*/  ULOP3.LUT UR40, UR9, 0xffff, URZ, 0xc0, !UPT ;  /* 0x0000ffff09287892 */ /* 0x000fe4000f8ec03f */
[----:B------:R-:W-:-:S04]  /*2cf0*/  UIADD3 UR8, -UR8, 0x40, URZ ;  /* 0x0000004008087890 */ /* 0x000fc8000fffe13f */
[----:B------:R-:W-:-:S03]  /*2d00*/  UIMAD UR8, UR37, UR10, UR8 ;  /* 0x0000000a250872a4 */ /* 0x000fc6000f8e0208 */
[----:B------:R-:W-:Y:S01]  /*2d10*/  @UP0 ULDC UR4, c[0x0][0x44c] ;  /* 0x0001130000040ab9 */ /* 0x000fe20000000800 */
[----:B------:R-:W-:Y:S01]  /*2d20*/  @UP0 ULDC UR11, c[0x0][0x450] ;  /* 0x00011400000b0ab9 */ /* 0x000fe20000000800 */
[----:B------:R-:W-:-:S04]  /*2d30*/  UIMAD.WIDE.U32 UR4, UR7, UR4, URZ ;  /* 0x00000004070472a5 */ /* 0x000fc8000f8e003f */
[----:B------:R-:W-:Y:S02]  /*2d40*/  @UP0 USHF.R.U32.HI UR7, URZ, UR11, UR5 ;  /* 0x0000000b3f070299 */ /* 0x000fe40008011605 */
[----:B------:R-:W-:Y:S02]  /*2d50*/  USHF.R.U32.HI UR11, URZ, 0x10, UR9 ;  /* 0x000000103f0b7899 */ /* 0x000fe40008011609 */
[----:B------:R-:W-:Y:S02]  /*2d60*/  UIADD3 UR7, UR8, UR7, URZ ;  /* 0x0000000708077290 */ /* 0x000fe4000fffe03f */
[----:B------:R-:W-:Y:S02]  /*2d70*/  UISETP.NE.AND UP1, UPT, UR11, URZ, UPT ;  /* 0x0000003f0b00728c */ /* 0x000fe4000bf25270 */
[----:B------:R-:W-:-:S04]  /*2d80*/  USHF.R.S32.HI UR4, URZ, 0x1f, UR7 ;  /* 0x0000001f3f047899 */ /* 0x000fc80008011407 */
[----:B------:R-:W-:-:S04]  /*2d90*/  ULEA.HI UR4, UR4, UR7, URZ, 0x6 ;  /* 0x0000000704047291 */ /* 0x000fc8000f8f303f */
[----:B------:R-:W-:Y:S01]  /*2da0*/  USHF.R.S32.HI UR4, URZ, 0x6, UR4 ;  /* 0x000000063f047899 */ /* 0x000fe20008011404 */
[----:B------:R-:W-:-:S03]  /*2db0*/  @!UP1 ULDC UR11, c[0x0][0x9f0] ;  /* 0x00027c00000b9ab9 */ /* 0x000fc60000000800 */
[----:B------:R-:W-:-:S04]  /*2dc0*/  UISETP.LT.AND UP0, UPT, UR6, UR4, UPT ;  /* 0x000000040600728c */ /* 0x000fc8000bf01270 */
[----:B------:R-:W-:-:S03]  /*2dd0*/  USEL UR10, UR6, UR4, UP0 ;  /* 0x00000004060a7287 */ /* 0x000fc60008000000 */
[----:B------:R-:W-:Y:S01]  /*2de0*/  UMOV UR4, URZ ;  /* 0x0000003f00047c82 */ /* 0x000fe20008000000 */
[----:B------:R-:W-:-:S06]  /*2df0*/  UISETP.GE.AND UP0, UPT, UR10, 0x1, UPT ;  /* 0x000000010a00788c */ /* 0x000fcc000bf06270 */
[----:B------:R-:W-:-:S13]  /*2e00*/  PLOP3.LUT P0, PT, PT, PT, UP0, 0x80, 0x0 ;  /* 0x000000000000781c */ /* 0x000fda0003f0f008 */
[----:B------:R-:W-:Y:S05]  /*2e10*/  @!P0 BRA `(.L_x_7191) ;  /* 0x0000000000848947 */ /* 0x000fea0003800000 */
[----:B------:R-:W-:Y:S01]  /*2e20*/  IMAD.U32 R3, RZ, RZ, UR11 ;  /* 0x0000000bff037e24 */ /* 0x000fe2000f8e00ff */
[----:B------:R-:W-:Y:S01]  /*2e30*/  UIADD3 UR6, UR11, -0x1, UR10 ;  /* 0xffffffff0b067890 */ /* 0x000fe2000fffe00a */
[----:B------:R-:W-:-:S03]  /*2e40*/  UMOV UR4, URZ ;  /* 0x0000003f00047c82 */ /* 0x000fc60008000000 */
[-C--:B------:R-:W-:Y:S02]  /*2e50*/  IABS R0, R3.reuse ;  /* 0x0000000300007213 */ /* 0x080fe40000000000 */
[----:B------:R-:W-:Y:S01]  /*2e60*/  MOV R4, UR6 ;  /* 0x0000000600047c02 */ /* 0x000fe20008000f00 */
[----:B------:R-:W-:Y:S01]  /*2e70*/  ULOP3.LUT UR6, UR6, UR11, URZ, 0x3c, !UPT ;  /* 0x0000000b06067292 */ /* 0x000fe2000f8e3c3f */
[----:B------:R-:W-:Y:S02]  /*2e80*/  R2UR UR9, R0 ;  /* 0x00000000000972ca */ /* 0x000fe400000e0000 */
[----:B------:R-:W-:Y:S02]  /*2e90*/  IABS R4, R4 ;  /* 0x0000000400047213 */ /* 0x000fe40000000000 */
[----:B------:R-:W-:-:S03]  /*2ea0*/  IABS R5, R3 ;  /* 0x0000000300057213 */ /* 0x000fc60000000000 */
        /* <DEDUP_REMOVED lines=24> */
.L_x_7191:
[----:B------:R-:W-:Y:S01]  /*3030*/  UIMAD UR40, UR40, UR4, URZ ;  /* 0x00000004282872a4 */ /* 0x000fe2000f8e023f */
[----:B------:R-:W-:Y:S01]  /*3040*/  IMAD.U32 R0, RZ, RZ, UR10 ;  /* 0x0000000aff007e24 */ /* 0x000fe2000f8e00ff */
[----:B------:R-:W-:Y:S01]  /*3050*/  MOV R3, UR4 ;  /* 0x0000000400037c02 */ /* 0x000fe20008000f00 */
[----:B------:R-:W-:Y:S01]  /*3060*/  IMAD.MOV.U32 R6, RZ, RZ, RZ ;  /* 0x000000ffff067224 */ /* 0x000fe200078e00ff */
[----:B------:R-:W-:Y:S01]  /*3070*/  PLOP3.LUT P0, PT, PT, PT, PT, 0x80, 0x0 ;  /* 0x000000000000781c */ /* 0x000fe20003f0f070 */
[----:B------:R-:W-:Y:S01]  /*3080*/  IMAD.MOV.U32 R5, RZ, RZ, RZ ;  /* 0x000000ffff057224 */ /* 0x000fe200078e00ff */
[----:B------:R-:W-:Y:S02]  /*3090*/  VIADDMNMX R0, R3, UR40, R0, PT ;  /* 0x0000002803007c46 */ /* 0x000fe4000b800100 */
[----:B------:R-:W-:Y:S02]  /*30a0*/  CS2R R150, SRZ ;  /* 0x0000000000967805 */ /* 0x000fe4000001ff00 */
        /* <DEDUP_REMOVED lines=92> */
[----:B------:R-:W-:Y:S01]  /*3670*/  MOV R5, UR5 ;  /* 0x0000000500057c02 */ /* 0x000fe20008000f00 */
[----:B------:R-:W-:Y:S01]  /*3680*/  ULDC.64 UR4, c[0x4][0x120] ;  /* 0x0100480000047ab9 */ /* 0x000fe20000000a00 */
[----:B------:R-:W-:Y:S01]  /*3690*/  MOV R10, UR6 ;  /* 0x00000006000a7c02 */ /* 0x000fe20008000f00 */
[----:B------:R-:W-:Y:S01]  /*36a0*/  IMAD.U32 R6, RZ, RZ, UR4 ;  /* 0x00000004ff067e24 */ /* 0x000fe2000f8e00ff */
[----:B------:R-:W-:Y:S01]  /*36b0*/  MOV R12, 0x1 ;  /* 0x00000001000c7802 */ /* 0x000fe20000000f00 */
[----:B------:R-:W-:-:S02]  /*36c0*/  IMAD.U32 R7, RZ, RZ, UR5 ;  /* 0x00000005ff077e24 */ /* 0x000fc4000f8e00ff */
[----:B------:R-:W-:Y:S02]  /*36d0*/  IMAD.U32 R11, RZ, RZ, UR7 ;  /* 0x00000007ff0b7e24 */ /* 0x000fe4000f8e00ff */
[----:B------:R-:W-:Y:S02]  /*36e0*/  IMAD.MOV.U32 R8, RZ, RZ, 0x70 ;  /* 0x00000070ff087424 */ /* 0x000fe400078e00ff */
[----:B0-----:R-:W-:-:S07]  /*36f0*/  IMAD.MOV.U32 R13, RZ, RZ, RZ ;  /* 0x000000ffff0d7224 */ /* 0x001fce00078e00ff */
[----:B------:R-:W-:-:S07]  /*3700*/  LEPC R20, `(.L_x_7192) ;  /* 0x000000001014794e */ /* 0x000fce0000000000 */
[----:B-1----:R-:W-:Y:S05]  /*3710*/  CALL.ABS.NOINC R2 ;  /* 0x0000000002007343 */ /* 0x002fea0003c00000 */
.L_x_7192:
        /* <DEDUP_REMOVED lines=11> */
.L_x_7327:
[----:B------:R-:W-:Y:S01]  /*37d0*/  ULOP3.LUT UR4, UR42, 0x1, URZ, 0xfc, !UPT ;  /* 0x000000012a047892 */ /* 0x000fe2000f8efc3f */
[----:B0-----:R-:W-:Y:S02]  /*37e0*/  LOP3.LUT R0, R5, 0x7ffffffc, RZ, 0xc0, !PT ;  /* 0x7ffffffc05007812 */ /* 0x001fe400078ec0ff */
[----:B------:R-:W-:Y:S02]  /*37f0*/  LEA.HI R7, R7, R6, RZ, 0x3 ;  /* 0x0000000607077211 */ /* 0x000fe400078f18ff */
[----:B------:R-:W-:Y:S01]  /*3800*/  IADD3 R2, -R2, R19, RZ ;  /* 0x0000001302027210 */ /* 0x000fe20007ffe1ff */
[----:B------:R-:W-:Y:S01]  /*3810*/  IMAD.U32 R5, RZ, RZ, UR4 ;  /* 0x00000004ff057e24 */ /* 0x000fe2000f8e00ff */
[----:B------:R-:W-:Y:S01]  /*3820*/  LOP3.LUT R7, R7, 0xfffffff8, RZ, 0xc0, !PT ;  /* 0xfffffff807077812 */ /* 0x000fe200078ec0ff */
[----:B------:R-:W-:Y:S01]  /*3830*/  IMAD.IADD R0, R3, 0x1, -R0 ;  /* 0x0000000103007824 */ /* 0x000fe200078e0a00 */
[----:B------:R-:W-:Y:S02]  /*3840*/  LEA.HI R3, R4, R3, RZ, 0x5 ;  /* 0x0000000304037211 */ /* 0x000fe400078f28ff */
[----:B------:R-:W-:Y:S01]  /*3850*/  ISETP.NE.AND P0, PT, R5, 0x3, PT ;  /* 0x000000030500780c */ /* 0x000fe20003f05270 */
[----:B------:R-:W-:Y:S01]  /*3860*/  IMAD.SHL.U32 R11, R0, 0x2, RZ ;  /* 0x00000002000b7824 */ /* 0x000fe200078e00ff */
[----:B------:R-:W-:-:S02]  /*3870*/  IADD3 R7, R6, -R7, RZ ;  /* 0x8000000706077210 */ /* 0x000fc40007ffe0ff */
[----:B------:R-:W-:Y:S01]  /*3880*/  SHF.R.S32.HI R0, RZ, 0x5, R3 ;  /* 0x00000005ff007819 */ /* 0x000fe20000011403 */
[----:B------:R-:W-:-:S03]  /*3890*/  IMAD R2, R2, 0x100, R11 ;  /* 0x0000010002027824 */ /* 0x000fc600078e020b */
[----:B------:R-:W-:-:S05]  /*38a0*/  LEA R0, R0, R7, 0x4 ;  /* 0x0000000700007211 */ /* 0x000fca00078e20ff */
[----:B------:R-:W-:Y:S05]  /*38b0*/  @!P0 BRA `(.L_x_7194) ;  /* 0x0000000000048947 */ /* 0x000fea0003800000 */
[----:B------:R-:W-:Y:S01]  /*38c0*/  BPT.TRAP 0x1 ;  /* 0x000000040000795c */ /* 0x000fe20000300000 */
.L_x_7194:
[----:B------:R0:W1:Y:S01]  /*38d0*/  SYNCS.PHASECHK.TRANS64.TRYWAIT P2, [UR39+0x28c30], R13 ;  /* 0x028c300dff0075a7 */ /* 0x0000620008040167 */
[----:B------:R-:W-:Y:S05]  /*38e0*/  @!P0 BRA `(.L_x_7195) ;  /* 0x0000000000048947 */ /* 0x000fea0003800000 */
[----:B------:R-:W-:Y:S01]  /*38f0*/  BPT.TRAP 0x1 ;  /* 0x000000040000795c */ /* 0x000fe20000300000 */
.L_x_7195:
[----:B------:R-:W2:Y:S02]  /*3900*/  S2R R3, SR_TID.X ;  /* 0x0000000000037919 */ /* 0x000ea40000002100 */
[----:B--2---:R-:W-:-:S04]  /*3910*/  LOP3.LUT R3, R3, 0x7f, RZ, 0xc0, !PT ;  /* 0x0000007f03037812 */ /* 0x004fc800078ec0ff */
[----:B------:R-:W-:Y:S01]  /*3920*/  ISETP.NE.AND P1, PT, R3, RZ, PT ;  /* 0x000000ff0300720c */ /* 0x000fe20003f25270 */
[----:B-1----:R-:W-:-:S12]  /*3930*/  @P2 BRA `(.L_x_7196) ;  /* 0x0000000000082947 */ /* 0x002fd80003800000 */
[----:B------:R-:W1:Y:S02]  /*3940*/  SYNCS.PHASECHK.TRANS64.TRYWAIT P2, [UR39+0x28c30], R13 ;  /* 0x028c300dff0075a7 */ /* 0x000e640008040167 */
[----:B-1----:R-:W-:Y:S05]  /*3950*/  @!P2 BRA `(.L_x_7197) ;  /* 0x000000d40078a947 */ /* 0x002fea0003800000 */
.L_x_7196:
[----:B------:R-:W-:Y:S05]  /*3960*/  WARPSYNC.ALL ;  /* 0x0000000000007948 */ /* 0x000fea0003800000 */
[----:B------:R-:W-:Y:S01]  /*3970*/  UIADD3 UR4, UR39, 0x20400, URZ ;  /* 0x0002040027047890 */ /* 0x000fe2000fffe03f */
[----:B------:R-:W-:Y:S01]  /*3980*/  WARPGROUP.ARRIVE ;  /* 0x00000000000079c5 */ /* 0x000fe20000000000 */
[----:B------:R-:W-:-:S05]  /*3990*/  UIADD3 UR5, UR39, 0x22400, URZ ;  /* 0x0002240027057890 */ /* 0x000fca000fffe03f */
[----:B------:R-:W2:Y:S01]  /*39a0*/  S2R R5, SR_CTAID.X ;  /* 0x0000000000057919 */ /* 0x000ea20000002500 */
[----:B------:R-:W-:Y:S01]  /*39b0*/  USHF.R.U32.HI UR4, URZ, 0x4, UR4 ;  /* 0x000000043f047899 */ /* 0x000fe20008011604 */
[----:B------:R-:W-:Y:S01]  /*39c0*/  LEA.HI R3, R17, R16, RZ, 0x2 ;  /* 0x0000001011037211 */ /* 0x000fe200078f10ff */
[----:B------:R-:W-:Y:S02]  /*39d0*/  USHF.R.U32.HI UR5, URZ, 0x4, UR5 ;  /* 0x000000043f057899 */ /* 0x000fe40008011605 */
[----:B------:R-:W-:Y:S01]  /*39e0*/  ULOP3.LUT UR4, UR4, 0x3fff, URZ, 0xc0, !UPT ;  /* 0x00003fff04047892 */ /* 0x000fe2000f8ec03f */
[----:B------:R-:W-:Y:S01]  /*39f0*/  LOP3.LUT R3, R3, 0xfffffffc, RZ, 0xc0, !PT ;  /* 0xfffffffc03037812 */ /* 0x000fe200078ec0ff */
[----:B------:R-:W-:Y:S02]  /*3a00*/  ULOP3.LUT UR5, UR5, 0x3fff, URZ, 0xc0, !UPT ;  /* 0x00003fff05057892 */ /* 0x000fe4000f8ec03f */
[----:B------:R-:W-:Y:S02]  /*3a10*/  ULOP3.LUT UR4, UR4, 0x10000, URZ, 0xfc, !UPT ;  /* 0x0001000004047892 */ /* 0x000fe4000f8efc3f */
[----:B------:R-:W-:Y:S01]  /*3a20*/  ULOP3.LUT UR24, UR5, 0x10000, URZ, 0xfc, !UPT ;  /* 0x0001000005187892 */ /* 0x000fe2000f8efc3f */
[----:B------:R-:W-:Y:S01]  /*3a30*/  IMAD.IADD R3, R16, 0x1, -R3 ;  /* 0x0000000110037824 */ /* 0x000fe200078e0a03 */
[----:B------:R-:W-:Y:S01]  /*3a40*/  UMOV UR9, 0x40000040 ;  /* 0x4000004000097882 */ /* 0x000fe20000000000 */
[----:B------:R-:W-:Y:S01]  /*3a50*/  UMOV UR11, 0x40000040 ;  /* 0x40000040000b7882 */ /* 0x000fe20000000000 */
[----:B------:R-:W-:-:S02]  /*3a60*/  UIADD3 UR12, UR4, 0x2, URZ ;  /* 0x00000002040c7890 */ /* 0x000fc4000fffe03f */
[----:B------:R-:W-:Y:S01]  /*3a70*/  UMOV UR8, UR4 ;  /* 0x0000000400087c82 */ /* 0x000fe20008000000 */
[----:B------:R-:W-:Y:S01]  /*3a80*/  UMOV UR10, UR24 ;  /* 0x00000018000a7c82 */ /* 0x000fe20008000000 */
[----:B------:R-:W-:Y:S01]  /*3a90*/  UIADD3 UR14, UR24, 0x2, URZ ;  /* 0x00000002180e7890 */ /* 0x000fe2000fffe03f */
[----:B------:R-:W-:Y:S01]  /*3aa0*/  HGMMA.64x64x16.F32 R24, gdesc[UR8], RZ, !UPT, gsb0 ;  /* 0x00e00000081879f0 */ /* 0x000fe2000c0008ff */
[----:B------:R-:W-:Y:S01]  /*3ab0*/  UMOV UR13, 0x40000040 ;  /* 0x40000040000d7882 */ /* 0x000fe20000000000 */
[----:B------:R-:W-:Y:S01]  /*3ac0*/  UMOV UR15, 0x40000040 ;  /* 0x40000040000f7882 */ /* 0x000fe20000000000 */
[----:B------:R-:W-:Y:S01]  /*3ad0*/  UIADD3 UR16, UR4, 0x4, URZ ;  /* 0x0000000404107890 */ /* 0x000fe2000fffe03f */
[C---:B-1----:R-:W-:Y:S01]  /*3ae0*/  LEA.HI R4, R3.reuse, R3, RZ, 0x1 ;  /* 0x0000000303047211 */ /* 0x042fe200078f08ff */
[----:B------:R-:W-:Y:S01]  /*3af0*/  UIADD3 UR18, UR24, 0x4, URZ ;  /* 0x0000000418127890 */ /* 0x000fe2000fffe03f */
[----:B------:R-:W-:Y:S01]  /*3b00*/  UMOV UR17, 0x40000040 ;  /* 0x4000004000117882 */ /* 0x000fe20000000000 */
[----:B------:R-:W-:Y:S01]  /*3b10*/  UMOV UR19, 0x40000040 ;  /* 0x4000004000137882 */ /* 0x000fe20000000000 */
[----:B------:R-:W-:Y:S01]  /*3b20*/  UIADD3 UR20, UR4, 0x6, URZ ;  /* 0x0000000604147890 */ /* 0x000fe2000fffe03f */
[----:B------:R-:W-:Y:S01]  /*3b30*/  LOP3.LUT R4, R4, 0x1ffffffe, RZ, 0xc0, !PT ;  /* 0x1ffffffe04047812 */ /* 0x000fe200078ec0ff */
[----:B------:R-:W-:Y:S01]  /*3b40*/  UIADD3 UR22, UR24, 0x6, URZ ;  /* 0x0000000618167890 */ /* 0x000fe2000fffe03f */
[----:B------:R-:W-:Y:S01]  /*3b50*/  UMOV UR21, 0x40000040 ;  /* 0x4000004000157882 */ /* 0x000fe20000000000 */
[----:B------:R-:W-:Y:S01]  /*3b60*/  UMOV UR23, 0x40000040 ;  /* 0x4000004000177882 */ /* 0x000fe20000000000 */
[----:B------:R-:W-:Y:S01]  /*3b70*/  ULDC UR4, c[0x0][0x448] ;  /* 0x0001120000047ab9 */ /* 0x000fe20000000800 */
[----:B------:R-:W-:Y:S01]  /*3b80*/  IMAD.IADD R4, R3, 0x1, -R4 ;  /* 0x0000000103047824 */ /* 0x000fe200078e0a04 */
[----:B------:R-:W-:Y:S01]  /*3b90*/  UISETP.NE.AND UP0, UPT, UR4, 0x1, UPT ;  /* 0x000000010400788c */ /* 0x000fe2000bf05270 */
[----:B--2---:R-:W-:Y:S01]  /*3ba0*/  LEA R3, R5, R0, 0x6 ;  /* 0x0000000005037211 */ /* 0x004fe200078e30ff */
[----:B------:R-:W-:Y:S01]  /*3bb0*/  ULDC UR7, c[0x0][0x9d8] ;  /* 0x0002760000077ab9 */ /* 0x000fe20000000800 */
[----:B------:R-:W-:Y:S01]  /*3bc0*/  ULDC UR10, c[0x0][0x2f0] ;  /* 0x0000bc00000a7ab9 */ /* 0x000fe20000000800 */
[----:B------:R-:W-:-:S02]  /*3bd0*/  ULDC UR6, c[0x0][0x288] ;  /* 0x0000a20000067ab9 */ /* 0x000fc40000000800 */
[----:B------:R-:W-:Y:S01]  /*3be0*/  PLOP3.LUT P2, PT, PT, PT, UP0, 0x80, 0x0 ;  /* 0x000000000000781c */ /* 0x000fe20003f4f008 */
[----:B------:R-:W-:Y:S01]  /*3bf0*/  IMAD R12, R4, 0x8, R3 ;  /* 0x00000008040c7824 */ /* 0x000fe200078e0203 */
[----:B------:R-:W-:-:S03]  /*3c00*/  MOV R8, UR6 ;  /* 0x0000000600087c02 */ /* 0x000fc60008000f00 */
[----:B------:R-:W-:Y:S01]  /*3c10*/  @UP0 ULDC UR4, c[0x0][0x44c] ;  /* 0x0001130000040ab9 */ /* 0x000fe20000000800 */
[----:B------:R-:W-:-:S07]  /*3c20*/  IMAD.MOV.U32 R3, RZ, RZ, R12 ;  /* 0x000000ffff037224 */ /* 0x000fce00078e000c */
[----:B------:R-:W-:Y:S01]  /*3c30*/  @P2 IMAD.HI.U32 R4, R12, UR4, RZ ;  /* 0x000000040c042c27 */ /* 0x000fe2000f8e00ff */
[----:B------:R-:W-:-:S04]  /*3c40*/  @UP0 ULDC UR4, c[0x0][0x450] ;  /* 0x0001140000040ab9 */ /* 0x000fc80000000800 */
[----:B------:R-:W-:Y:S01]  /*3c50*/  @P2 SHF.R.U32.HI R3, RZ, UR4, R4 ;  /* 0x00000004ff032c19 */ /* 0x000fe20008011604 */
[----:B------:R-:W-:Y:S02]  /*3c60*/  UMOV UR4, 0xffffffc0 ;  /* 0xffffffc000047882 */ /* 0x000fe40000000000 */
[----:B------:R-:W-:Y:S02]  /*3c70*/  UIMAD UR4, UR41, UR4, 0x40 ;  /* 0x00000040290474a4 */ /* 0x000fe4000f8e0204 */
[----:B------:R-:W1:Y:S02]  /*3c80*/  SHFL.IDX PT, R6, R3, 0x1, 0x1c1f ;  /* 0x003c1f0003067f89 */ /* 0x000e6400000e0000 */
[----:B------:R-:W-:Y:S02]  /*3c90*/  UIADD3 UR5, UR4, 0x1, URZ ;  /* 0x0000000104057890 */ /* 0x000fe4000fffe03f */
[----:B------:R-:W-:Y:S01]  /*3ca0*/  UIMAD UR4, UR37, UR10, UR4 ;  /* 0x0000000a250472a4 */ /* 0x000fe2000f8e0204 */
[----:B------:R-:W2:Y:S01]  /*3cb0*/  SHFL.IDX PT, R3, R3, RZ, 0x1c1f ;  /* 0x001c1fff03037589 */ /* 0x000ea200000e0000 */
[----:B------:R-:W-:-:S04]  /*3cc0*/  UIMAD UR5, UR37, UR10, UR5 ;  /* 0x0000000a250572a4 */ /* 0x000fc8000f8e0205 */
[----:B------:R-:W-:Y:S02]  /*3cd0*/  IADD3 R4, -R11, UR4, RZ ;  /* 0x000000040b047c10 */ /* 0x000fe4000fffe1ff */
[----:B------:R-:W-:-:S04]  /*3ce0*/  IADD3 R5, -R8, UR5, -R11 ;  /* 0x0000000508057c10 */ /* 0x000fc8000fffe90b */
[----:B-1----:R-:W-:-:S04]  /*3cf0*/  VIADDMNMX R6, R6, R5, R4, PT ;  /* 0x0000000506067246 */ /* 0x002fc80003800104 */
[C---:B------:R-:W-:Y:S01]  /*3d00*/  ISETP.GT.AND P3, PT, R6.reuse, RZ, PT ;  /* 0x000000ff0600720c */ /* 0x040fe20003f64270 */
[----:B------:R-:W-:Y:S02]  /*3d10*/  WARPGROUP.DEPBAR.LE gsb0, 0x0 ;  /* 0x00008000000079c5 */ /* 0x000fe40000010000 */
[----:B------:R-:W-:Y:S01]  /*3d20*/  WARPGROUP.ARRIVE ;  /* 0x00000000000079c5 */ /* 0x000fe20000000000 */
[C---:B------:R-:W-:Y:S02]  /*3d30*/  ISETP.GT.AND P4, PT, R6.reuse, 0x1, PT ;  /* 0x000000010600780c */ /* 0x040fe40003f84270 */
[----:B------:R-:W-:Y:S02]  /*3d40*/  ISETP.GT.AND P5, PT, R6, 0x8, PT ;  /* 0x000000080600780c */ /* 0x000fe40003fa4270 */
[----:B--2---:R-:W-:Y:S01]  /*3d50*/  VIADDMNMX R5, R3, R5, R4, PT ;  /* 0x0000000503057246 */ /* 0x004fe20003800104 */
[----:B------:R-:W-:Y:S03]  /*3d60*/  HGMMA.64x64x16.F32 R24, gdesc[UR12], R24, gsb0 ;  /* 0x00e000000c1879f0 */ /* 0x000fe60008000818 */
[----:B------:R-:W-:Y:S01]  /*3d70*/  ISETP.GT.AND P6, PT, R5, 0x20, PT ;  /* 0x000000200500780c */ /* 0x000fe20003fc4270 */
[----:B------:R-:W-:-:S02]  /*3d80*/  WARPGROUP.DEPBAR.LE gsb0, 0x0 ;  /* 0x00008000000079c5 */ /* 0x000fc40000010000 */
        /* <DEDUP_REMOVED lines=29> */
[----:B-1----:R-:W-:Y:S01]  /*3f60*/  FSEL R26, R26, -INF , P3 ;  /* 0xff8000001a1a7808 */ /* 0x002fe20001800000 */
[----:B------:R-:W-:Y:S01]  /*3f70*/  FMUL.FTZ R32, R32, UR7 ;  /* 0x0000000720207c20 */ /* 0x000fe20008410000 */
[----:B------:R-:W-:Y:S01]  /*3f80*/  ISETP.GT.AND P3, PT, R6, 0x9, PT ;  /* 0x000000090600780c */ /* 0x000fe20003f64270 */
        /* <DEDUP_REMOVED lines=9> */
[----:B------:R-:W-:Y:S01]  /*4020*/  FMNMX.FTZ R7, R26, R27, !PT ;  /* 0x0000001b1a077209 */ /* 0x000fe20007810000 */
[----:B------:R-:W-:Y:S01]  /*4030*/  FMUL.FTZ R45, R45, UR7 ;  /* 0x000000072d2d7c20 */ /* 0x000fe20008410000 */
[----:B------:R-:W-:Y:S01]  /*4040*/  FMUL.FTZ R48, R48, UR7 ;  /* 0x0000000730307c20 */ /* 0x000fe20008410000 */
[----:B------:R-:W2:Y:S01]  /*4050*/  MUFU.TANH R34, R34 ;  /* 0x0000002200227308 */ /* 0x000ea20000002400 */
[----:B---3--:R-:W-:Y:S01]  /*4060*/  FSEL R30, R30, -INF , P5 ;  /* 0xff8000001e1e7808 */ /* 0x008fe20002800000 */
[----:B------:R-:W-:Y:S01]  /*4070*/  FMUL.FTZ R49, R49, UR7 ;  /* 0x0000000731317c20 */ /* 0x000fe20008410000 */
[----:B------:R-:W-:Y:S01]  /*4080*/  ISETP.GT.AND P5, PT, R5, 0x8, PT ;  /* 0x000000080500780c */ /* 0x000fe20003fa4270 */
[----:B------:R-:W-:Y:S01]  /*4090*/  FMUL.FTZ R52, R52, UR7 ;  /* 0x0000000734347c20 */ /* 0x000fe20008410000 */
[----:B------:R-:W-:Y:S01]  /*40a0*/  FMNMX.FTZ R8, R30, R7, !PT ;  /* 0x000000071e087209 */ /* 0x000fe20007810000 */
[----:B------:R-:W-:Y:S01]  /*40b0*/  FMUL.FTZ R53, R53, UR7 ;  /* 0x0000000735357c20 */ /* 0x000fe20008410000 */
[----:B------:R-:W-:Y:S01]  /*40c0*/  ULDC UR7, c[0x0][0x988] ;  /* 0x0002620000077ab9 */ /* 0x000fe20000000800 */
[----:B------:R-:W3:Y:S01]  /*40d0*/  MUFU.TANH R35, R35 ;  /* 0x0000002300237308 */ /* 0x000ee20000002400 */
[----:B-1----:R-:W-:-:S02]  /*40e0*/  FSEL R31, R31, -INF , P3 ;  /* 0xff8000001f1f7808 */ /* 0x002fc40001800000 */
[----:B------:R-:W-:Y:S02]  /*40f0*/  ISETP.GT.AND P3, PT, R6, 0x11, PT ;  /* 0x000000110600780c */ /* 0x000fe40003f64270 */
[----:B------:R-:W-:-:S03]  /*4100*/  FMNMX.FTZ R7, R31, R8, !PT ;  /* 0x000000081f077209 */ /* 0x000fc60007810000 */
[----:B------:R-:W1:Y:S01]  /*4110*/  MUFU.TANH R38, R38 ;  /* 0x0000002600267308 */ /* 0x000e620000002400 */
[----:B--2---:R-:W-:Y:S02]  /*4120*/  FSEL R34, R34, -INF , P4 ;  /* 0xff80000022227808 */ /* 0x004fe40002000000 */
[----:B------:R-:W-:Y:S02]  /*4130*/  ISETP.GT.AND P4, PT, R6, 0x18, PT ;  /* 0x000000180600780c */ /* 0x000fe40003f84270 */
[----:B------:R-:W-:-:S03]  /*4140*/  FMNMX.FTZ R8, R34, R7, !PT ;  /* 0x0000000722087209 */ /* 0x000fc60007810000 */
[----:B------:R-:W2:Y:S01]  /*4150*/  MUFU.TANH R39, R39 ;  /* 0x0000002700277308 */ /* 0x000ea20000002400 */
[----:B---3--:R-:W-:Y:S02]  /*4160*/  FSEL R35, R35, -INF , P3 ;  /* 0xff80000023237808 */ /* 0x008fe40001800000 */
[----:B------:R-:W-:Y:S02]  /*4170*/  ISETP.GT.AND P3, PT, R6, 0x19, PT ;  /* 0x000000190600780c */ /* 0x000fe40003f64270 */
[----:B------:R-:W-:-:S03]  /*4180*/  FMNMX.FTZ R7, R35, R8, !PT ;  /* 0x0000000823077209 */ /* 0x000fc60007810000 */
[----:B------:R-:W3:Y:S01]  /*4190*/  MUFU.TANH R42, R42 ;  /* 0x0000002a002a7308 */ /* 0x000ee20000002400 */
        /* <DEDUP_REMOVED lines=37> */
[----:B------:R-:W-:Y:S02]  /*43f0*/  ISETP.GT.AND P3, PT, R5, RZ, PT ;  /* 0x000000ff0500720c */ /* 0x000fe40003f64270 */
[----:B------:R-:W-:-:S03]  /*4400*/  FMNMX.FTZ R6, R55, R6, !PT ;  /* 0x0000000637067209 */ /* 0x000fc60007810000 */
[----:B------:R-:W-:Y:S02]  /*4410*/  MUFU.TANH R28, R28 ;  /* 0x0000001c001c7308 */ /* 0x000fe40000002400 */
[----:B------:R-:W1:Y:S06]  /*4420*/  SHFL.BFLY PT, R7, R6, 0x2, 0x1f ;  /* 0x0c401f0006077f89 */ /* 0x000e6c00000e0000 */
[----:B------:R-:W-:Y:S08]  /*4430*/  MUFU.TANH R29, R29 ;  /* 0x0000001d001d7308 */ /* 0x000ff00000002400 */
[----:B------:R-:W4:Y:S08]  /*4440*/  MUFU.TANH R10, R32 ;  /* 0x00000020000a7308 */ /* 0x000f300000002400 */
[----:B------:R-:W-:Y:S01]  /*4450*/  MUFU.TANH R33, R33 ;  /* 0x0000002100217308 */ /* 0x000fe20000002400 */
[----:B-1----:R-:W-:-:S02]  /*4460*/  FMNMX.FTZ R8, R6, R7, !PT ;  /* 0x0000000706087209 */ /* 0x002fc40007810000 */
[----:B--2---:R-:W-:Y:S02]  /*4470*/  FSEL R6, R24, -INF , P3 ;  /* 0xff80000018067808 */ /* 0x004fe40001800000 */
[----:B---3--:R-:W-:Y:S01]  /*4480*/  FSEL R7, R25, -INF , P4 ;  /* 0xff80000019077808 */ /* 0x008fe20002000000 */
[----:B------:R-:W1:Y:S02]  /*4490*/  SHFL.BFLY PT, R9, R8, 0x1, 0x1f ;  /* 0x0c201f0008097f89 */ /* 0x000e6400000e0000 */
[----:B------:R-:W2:Y:S01]  /*44a0*/  MUFU.TANH R15, R36 ;  /* 0x00000024000f7308 */ /* 0x000ea20000002400 */
[C---:B------:R-:W-:Y:S02]  /*44b0*/  ISETP.GT.AND P3, PT, R5.reuse, 0x9, PT ;  /* 0x000000090500780c */ /* 0x040fe40003f64270 */
[----:B------:R-:W-:Y:S02]  /*44c0*/  FMNMX.FTZ R3, R6, R7, !PT ;  /* 0x0000000706037209 */ /* 0x000fe40007810000 */
[----:B------:R-:W-:-:S03]  /*44d0*/  ISETP.GT.AND P4, PT, R5, 0x10, PT ;  /* 0x000000100500780c */ /* 0x000fc60003f84270 */
[----:B------:R-:W3:Y:S01]  /*44e0*/  MUFU.TANH R18, R37 ;  /* 0x0000002500127308 */ /* 0x000ee20000002400 */
[----:B----4-:R-:W-:Y:S02]  /*44f0*/  FSEL R10, R10, -INF , P4 ;  /* 0xff8000000a0a7808 */ /* 0x010fe40002000000 */
[----:B------:R-:W-:-:S05]  /*4500*/  ISETP.GT.AND P4, PT, R5, 0x18, PT ;  /* 0x000000180500780c */ /* 0x000fca0003f84270 */
[----:B------:R-:W4:Y:S01]  /*4510*/  MUFU.TANH R19, R40 ;  /* 0x0000002800137308 */ /* 0x000f220000002400 */
[----:B--2---:R-:W-:Y:S02]  /*4520*/  FSEL R15, R15, -INF , P4 ;  /* 0xff8000000f0f7808 */ /* 0x004fe40002000000 */
[----:B------:R-:W-:Y:S02]  /*4530*/  ISETP.GT.AND P4, PT, R5, 0x28, PT ;  /* 0x000000280500780c */ /* 0x000fe40003f84270 */
[----:B-1----:R-:W-:-:S03]  /*4540*/  FMNMX.FTZ R4, R8, R9, !PT ;  /* 0x0000000908047209 */ /* 0x002fc60007810000 */
[----:B------:R-:W1:Y:S01]  /*4550*/  MUFU.TANH R41, R41 ;  /* 0x0000002900297308 */ /* 0x000e620000002400 */
[----:B------:R-:W-:Y:S02]  /*4560*/  FSEL R8, R28, -INF , P5 ;  /* 0xff8000001c087808 */ /* 0x000fe40002800000 */
[----:B------:R-:W-:Y:S02]  /*4570*/  FSEL R9, R29, -INF , P3 ;  /* 0xff8000001d097808 */ /* 0x000fe40001800000 */
[----:B------:R-:W-:Y:S02]  /*4580*/  FMNMX.FTZ R14, R8, R3, !PT ;  /* 0x00000003080e7209 */ /* 0x000fe40007810000 */
[----:B------:R-:W-:Y:S01]  /*4590*/  ISETP.GT.AND P3, PT, R5, 0x11, PT ;  /* 0x000000110500780c */ /* 0x000fe20003f64270 */
[----:B------:R-:W2:Y:S01]  /*45a0*/  MUFU.TANH R21, R44 ;  /* 0x0000002c00157308 */ /* 0x000ea20000002400 */
[----:B------:R-:W-:Y:S02]  /*45b0*/  FMNMX.FTZ R3, R9, R14, !PT ;  /* 0x0000000e09037209 */ /* 0x000fe40007810000 */
[----:B------:R-:W-:-:S02]  /*45c0*/  FSEL R14, R33, -INF , P3 ;  /* 0xff800000210e7808 */ /* 0x000fc40001800000 */
[----:B------:R-:W-:Y:S02]  /*45d0*/  FMNMX.FTZ R3, R10, R3, !PT ;  /* 0x000000030a037209 */ /* 0x000fe40007810000 */
[----:B------:R-:W-:Y:S01]  /*45e0*/  ISETP.GT.AND P3, PT, R5, 0x19, PT ;  /* 0x000000190500780c */ /* 0x000fe20003f64270 */
[----:B------:R-:W5:Y:S01]  /*45f0*/  MUFU.TANH R45, R45 ;  /* 0x0000002d002d7308 */ /* 0x000f620000002400 */
[----:B------:R-:W-:Y:S02]  /*4600*/  FMNMX.FTZ R20, R14, R3, !PT ;  /* 0x000000030e147209 */ /* 0x000fe40007810000 */
[----:B---3--:R-:W-:Y:S02]  /*4610*/  FSEL R18, R18, -INF , P3 ;  /* 0xff80000012127808 */ /* 0x008fe40001800000 */
[----:B------:R-:W-:Y:S02]  /*4620*/  FMNMX.FTZ R3, R15, R20, !PT ;  /* 0x000000140f037209 */ /* 0x000fe40007810000 */
[----:B------:R-:W-:Y:S01]  /*4630*/  ISETP.GT.AND P5, PT, R5, 0x21, PT ;  /* 0x000000210500780c */ /* 0x000fe20003fa4270 */
[----:B------:R-:W3:Y:S01]  /*4640*/  MUFU.TANH R23, R48 ;  /* 0x0000003000177308 */ /* 0x000ee20000002400 */
[----:B----4-:R-:W-:-:S02]  /*4650*/  FSEL R19, R19, -INF , P6 ;  /* 0xff80000013137808 */ /* 0x010fc40003000000 */
[----:B------:R-:W-:Y:S02]  /*4660*/  FMNMX.FTZ R22, R18, R3, !PT ;  /* 0x0000000312167209 */ /* 0x000fe40007810000 */
[----:B-1----:R-:W-:Y:S02]  /*4670*/  FSEL R20, R41, -INF , P5 ;  /* 0xff80000029147808 */ /* 0x002fe40002800000 */
[----:B------:R-:W-:Y:S01]  /*4680*/  FMNMX.FTZ R3, R19, R22, !PT ;  /* 0x0000001613037209 */ /* 0x000fe20007810000 */
[----:B------:R-:W1:Y:S01]  /*4690*/  MUFU.TANH R49, R49 ;  /* 0x0000003100317308 */ /* 0x000e620000002400 */
[C---:B------:R-:W-:Y:S01]  /*46a0*/  FMUL.FTZ R22, R4.reuse, UR7 ;  /* 0x0000000704167c20 */ /* 0x040fe20008410000 */
[----:B------:R-:W-:Y:S02]  /*46b0*/  FSETP.NEU.FTZ.AND P5, PT, R4, -INF , PT ;  /* 0xff8000000400780b */ /* 0x000fe40003fbd000 */
[----:B------:R-:W-:Y:S02]  /*46c0*/  ISETP.GT.AND P3, PT, R5, 0x29, PT ;  /* 0x000000290500780c */ /* 0x000fe40003f64270 */
[----:B--2---:R-:W-:-:S02]  /*46d0*/  FSEL R21, R21, -INF , P4 ;  /* 0xff80000015157808 */ /* 0x004fc40002000000 */
[----:B------:R-:W2:Y:S01]  /*46e0*/  MUFU.TANH R25, R52 ;  /* 0x0000003400197308 */ /* 0x000ea20000002400 */
[----:B------:R-:W-:Y:S02]  /*46f0*/  FMNMX.FTZ R24, R20, R3, !PT ;  /* 0x0000000314187209 */ /* 0x000fe40007810000 */
[----:B------:R-:W-:Y:S02]  /*4700*/  FSEL R29, R22, RZ, P5 ;  /* 0x000000ff161d7208 */ /* 0x000fe40002800000 */
[----:B------:R-:W-:Y:S02]  /*4710*/  ISETP.GT.AND P6, PT, R5, 0x30, PT ;  /* 0x000000300500780c */ /* 0x000fe40003fc4270 */
[----:B-----5:R-:W-:Y:S01]  /*4720*/  FSEL R22, R45, -INF , P3 ;  /* 0xff8000002d167808 */ /* 0x020fe20001800000 */
[----:B------:R-:W4:Y:S01]  /*4730*/  MUFU.TANH R53, R53 ;  /* 0x0000003500357308 */ /* 0x000f220000002400 */
[----:B------:R-:W-:Y:S01]  /*4740*/  FMNMX.FTZ R3, R21, R24, !PT ;  /* 0x0000001815037209 */ /* 0x000fe20007810000 */
[--C-:B------:R-:W-:Y:S01]  /*4750*/  FFMA.FTZ R32, R26, UR7, -R29.reuse ;  /* 0x000000071a207c23 */ /* 0x100fe2000801081d */
[----:B------:R-:W-:Y:S01]  /*4760*/  ISETP.GT.AND P3, PT, R5, 0x31, PT ;  /* 0x000000310500780c */ /* 0x000fe20003f64270 */
[--C-:B------:R-:W-:Y:S01]  /*4770*/  FFMA.FTZ R27, R27, UR7, -R29.reuse ;  /* 0x000000071b1b7c23 */ /* 0x100fe2000801081d */
[----:B---3--:R-:W-:Y:S01]  /*4780*/  FSEL R23, R23, -INF , P6 ;  /* 0xff80000017177808 */ /* 0x008fe20003000000 */
[--C-:B------:R-:W-:Y:S01]  /*4790*/  FFMA.FTZ R30, R30, UR7, -R29.reuse ;  /* 0x000000071e1e7c23 */ /* 0x100fe2000801081d */
[----:B------:R-:W-:Y:S01]  /*47a0*/  FMNMX.FTZ R26, R22, R3, !PT ;  /* 0x00000003161a7209 */ /* 0x000fe20007810000 */
[----:B------:R-:W-:Y:S01]  /*47b0*/  MUFU.EX2 R161, R27 ;  /* 0x0000001b00a17308 */ /* 0x000fe20000000800 */
[----:B------:R-:W-:Y:S01]  /*47c0*/  ISETP.GT.AND P4, PT, R5, 0x38, PT ;  /* 0x000000380500780c */ /* 0x000fe20003f84270 */
[--C-:B------:R-:W-:Y:S01]  /*47d0*/  FFMA.FTZ R31, R31, UR7, -R29.reuse ;  /* 0x000000071f1f7c23 */ /* 0x100fe2000801081d */
[----:B-1----:R-:W-:Y:S01]  /*47e0*/  FSEL R24, R49, -INF , P3 ;  /* 0xff80000031187808 */ /* 0x002fe20001800000 */
[--C-:B------:R-:W-:Y:S01]  /*47f0*/  FFMA.FTZ R34, R34, UR7, -R29.reuse ;  /* 0x0000000722227c23 */ /* 0x100fe2000801081d */
[----:B------:R-:W-:Y:S01]  /*4800*/  FMNMX.FTZ R3, R23, R26, !PT ;  /* 0x0000001a17037209 */ /* 0x000fe20007810000 */
[--C-:B------:R-:W-:Y:S01]  /*4810*/  FFMA.FTZ R35, R35, UR7, -R29.reuse ;  /* 0x0000000723237c23 */ /* 0x100fe2000801081d */
[----:B------:R-:W-:Y:S01]  /*4820*/  ISETP.GT.AND P3, PT, R5, 0x39, PT ;  /* 0x000000390500780c */ /* 0x000fe20003f64270 */
[----:B------:R-:W-:Y:S01]  /*4830*/  MUFU.EX2 R32, R32 ;  /* 0x0000002000207308 */ /* 0x000fe20000000800 */
[----:B--2---:R-:W-:Y:S01]  /*4840*/  FSEL R25, R25, -INF , P4 ;  /* 0xff80000019197808 */ /* 0x004fe20002000000 */
[--C-:B------:R-:W-:Y:S01]  /*4850*/  FFMA.FTZ R38, R38, UR7, -R29.reuse ;  /* 0x0000000726267c23 */ /* 0x100fe2000801081d */
[----:B------:R-:W-:Y:S01]  /*4860*/  FMNMX.FTZ R28, R24, R3, !PT ;  /* 0x00000003181c7209 */ /* 0x000fe20007810000 */
[--C-:B------:R-:W-:Y:S01]  /*4870*/  FFMA.FTZ R39, R39, UR7, -R29.reuse ;  /* 0x0000000727277c23 */ /* 0x100fe2000801081d */
[----:B----4-:R-:W-:Y:S01]  /*4880*/  FSEL R26, R53, -INF , P3 ;  /* 0xff800000351a7808 */ /* 0x010fe20001800000 */
        /* <DEDUP_REMOVED lines=10> */
[----:B------:R-:W1:Y:S01]  /*4930*/  SHFL.BFLY PT, R28, R3, 0x2, 0x1f ;  /* 0x0c401f00031c7f89 */ /* 0x000e6200000e0000 */
[----:B------:R-:W-:Y:S01]  /*4940*/  MUFU.EX2 R163, R31 ;  /* 0x0000001f00a37308 */ /* 0x000fe20000000800 */
[----:B------:R-:W-:-:S07]  /*4950*/  FFMA.FTZ R55, R55, UR7, -R29 ;  /* 0x0000000737377c23 */ /* 0x000fce000801081d */
[----:B------:R-:W-:Y:S08]  /*4960*/  MUFU.EX2 R34, R34 ;  /* 0x0000002200227308 */ /* 0x000ff00000000800 */
[----:B------:R-:W2:Y:S01]  /*4970*/  MUFU.EX2 R35, R35 ;  /* 0x0000002300237308 */ /* 0x000ea20000000800 */
[----:B-1----:R-:W-:-:S07]  /*4980*/  FMNMX.FTZ R28, R3, R28, !PT ;  /* 0x0000001c031c7209 */ /* 0x002fce0007810000 */
[----:B------:R-:W-:Y:S01]  /*4990*/  MUFU.EX2 R38, R38 ;  /* 0x0000002600267308 */ /* 0x000fe20000000800 */
[----:B------:R-:W1:Y:S07]  /*49a0*/  SHFL.BFLY PT, R3, R28, 0x1, 0x1f ;  /* 0x0c201f001c037f89 */ /* 0x000e6e00000e0000 */
[----:B------:R-:W3:Y:S01]  /*49b0*/  MUFU.EX2 R39, R39 ;  /* 0x0000002700277308 */ /* 0x000ee20000000800 */
[----:B--2---:R-:W-:-:S07]  /*49c0*/  F2FP.F16.F32.PACK_AB R157, R35, R34 ;  /* 0x00000022239d723e */ /* 0x004fce00000000ff */
[----:B------:R-:W-:Y:S08]  /*49d0*/  MUFU.EX2 R42, R42 ;  /* 0x0000002a002a7308 */ /* 0x000ff00000000800 */
[----:B------:R-:W-:Y:S01]  /*49e0*/  MUFU.EX2 R43, R43 ;  /* 0x0000002b002b7308 */ /* 0x000fe20000000800 */
[----:B---3--:R-:W-:Y:S02]  /*49f0*/  F2FP.F16.F32.PACK_AB R159, R39, R38 ;  /* 0x00000026279f723e */ /* 0x008fe400000000ff */
[----:B-1----:R-:W-:-:S04]  /*4a00*/  FMNMX.FTZ R3, R28, R3, !PT ;  /* 0x000000031c037209 */ /* 0x002fc80007810000 */
[C---:B------:R-:W-:Y:S01]  /*4a10*/  FSETP.NEU.FTZ.AND P3, PT, R3.reuse, -INF , PT ;  /* 0xff8000000300780b */ /* 0x040fe20003f7d000 */
[----:B------:R-:W-:Y:S01]  /*4a20*/  FMUL.FTZ R5, R3, UR7 ;  /* 0x0000000703057c20 */ /* 0x000fe20008410000 */
[----:B------:R-:W-:Y:S04]  /*4a30*/  MUFU.EX2 R46, R46 ;  /* 0x0000002e002e7308 */ /* 0x000fe80000000800 */
[----:B------:R-:W-:Y:S02]  /*4a40*/  FSEL R27, R5, RZ, P3 ;  /* 0x000000ff051b7208 */ /* 0x000fe40001800000 */
[-C--:B------:R-:W-:Y:S02]  /*4a50*/  LEA.HI R5, R17, R16.reuse, RZ, 0x4 ;  /* 0x0000001011057211 */ /* 0x080fe400078f20ff */
[----:B------:R-:W1:Y:S01]  /*4a60*/  MUFU.EX2 R47, R47 ;  /* 0x0000002f002f7308 */ /* 0x000e620000000800 */
[--C-:B------:R-:W-:Y:S01]  /*4a70*/  FFMA.FTZ R28, R7, UR7, -R27.reuse ;  /* 0x00000007071c7c23 */ /* 0x100fe2000801081b */
[----:B------:R-:W-:Y:S01]  /*4a80*/  LOP3.LUT R7, R5, 0xfffffff0, RZ, 0xc0, !PT ;  /* 0xfffffff005077812 */ /* 0x000fe200078ec0ff */
[--C-:B------:R-:W-:Y:S01]  /*4a90*/  FFMA.FTZ R6, R6, UR7, -R27.reuse ;  /* 0x0000000706067c23 */ /* 0x100fe2000801081b */
[--C-:B------:R-:W-:Y:S01]  /*4aa0*/  FFMA.FTZ R8, R8, UR7, -R27.reuse ;  /* 0x0000000708087c23 */ /* 0x100fe2000801081b */
[--C-:B------:R-:W-:Y:S01]  /*4ab0*/  FFMA.FTZ R10, R10, UR7, -R27.reuse ;  /* 0x000000070a0a7c23 */ /* 0x100fe2000801081b */
[----:B------:R-:W-:Y:S01]  /*4ac0*/  FFMA.FTZ R14, R14, UR7, -R27 ;  /* 0x000000070e0e7c23 */ /* 0x000fe2000801081b */
[----:B------:R-:W-:Y:S01]  /*4ad0*/  IMAD.IADD R7, R16, 0x1, -R7 ;  /* 0x0000000110077824 */ /* 0x000fe200078e0a07 */
[----:B------:R2:W-:Y:S01]  /*4ae0*/  MUFU.EX2 R160, R6 ;  /* 0x0000000600a07308 */ /* 0x0005e20000000800 */
[--C-:B------:R-:W-:Y:S01]  /*4af0*/  FFMA.FTZ R9, R9, UR7, -R27.reuse ;  /* 0x0000000709097c23 */ /* 0x100fe2000801081b */
[--C-:B------:R-:W-:Y:S01]  /*4b00*/  FFMA.FTZ R15, R15, UR7, -R27.reuse ;  /* 0x000000070f0f7c23 */ /* 0x100fe2000801081b */
[--C-:B------:R-:W-:Y:S01]  /*4b10*/  FFMA.FTZ R18, R18, UR7, -R27.reuse ;  /* 0x0000000712127c23 */ /* 0x100fe2000801081b */
[--C-:B------:R-:W-:Y:S01]  /*4b20*/  FFMA.FTZ R19, R19, UR7, -R27.reuse ;  /* 0x0000000713137c23 */ /* 0x100fe2000801081b */
[----:B------:R-:W-:Y:S01]  /*4b30*/  LEA.HI R16, R17, R16, RZ, 0x5 ;  /* 0x0000001011107211 */ /* 0x000fe200078f28ff */
[--C-:B------:R-:W-:Y:S01]  /*4b40*/  FFMA.FTZ R20, R20, UR7, -R27.reuse ;  /* 0x0000000714147c23 */ /* 0x100fe2000801081b */
[----:B------:R-:W-:Y:S01]  /*4b50*/  FFMA.FTZ R21, R21, UR7, -R27 ;  /* 0x0000000715157c23 */ /* 0x000fe2000801081b */
[----:B------:R3:W-:Y:S01]  /*4b60*/  MUFU.EX2 R162, R8 ;  /* 0x0000000800a27308 */ /* 0x0007e20000000800 */
[----:B--2---:R-:W-:Y:S01]  /*4b70*/  SHF.R.S32.HI R6, RZ, 0x1f, R7 ;  /* 0x0000001fff067819 */ /* 0x004fe20000011407 */
[--C-:B------:R-:W-:Y:S01]  /*4b80*/  FFMA.FTZ R22, R22, UR7, -R27.reuse ;  /* 0x0000000716167c23 */ /* 0x100fe2000801081b */
[----:B------:R-:W-:Y:S01]  /*4b90*/  SHF.L.U32 R16, R16, 0x5, RZ ;  /* 0x0000000510107819 */ /* 0x000fe200000006ff */
[--C-:B------:R-:W-:Y:S01]  /*4ba0*/  FFMA.FTZ R23, R23, UR7, -R27.reuse ;  /* 0x0000000717177c23 */ /* 0x100fe2000801081b */
[----:B------:R-:W-:Y:S01]  /*4bb0*/  LEA.HI R6, R6, R7, RZ, 0x3 ;  /* 0x0000000706067211 */ /* 0x000fe200078f18ff */
[----:B------:R-:W-:Y:S01]  /*4bc0*/  FFMA.FTZ R24, R24, UR7, -R27 ;  /* 0x0000000718187c23 */ /* 0x000fe2000801081b */
[----:B------:R-:W-:Y:S01]  /*4bd0*/  LOP3.LUT R17, R16, 0x7ffffc00, RZ, 0xc0, !PT ;  /* 0x7ffffc0010117812 */ /* 0x000fe200078ec0ff */
[----:B------:R2:W-:Y:S01]  /*4be0*/  MUFU.EX2 R156, R10 ;  /* 0x0000000a009c7308 */ /* 0x0005e20000000800 */
[C---:B---3--:R-:W-:Y:S01]  /*4bf0*/  LOP3.LUT R8, R6.reuse, 0xfffffff8, RZ, 0xc0, !PT ;  /* 0xfffffff806087812 */ /* 0x048fe200078ec0ff */
[----:B------:R-:W-:-:S02]  /*4c00*/  IMAD.SHL.U32 R6, R6, 0x40, RZ ;  /* 0x0000004006067824 */ /* 0x000fc400078e00ff */
[--C-:B------:R-:W-:Y:S01]  /*4c10*/  FFMA.FTZ R25, R25, UR7, -R27.reuse ;  /* 0x0000000719197c23 */ /* 0x100fe2000801081b */
[----:B------:R-:W-:Y:S01]  /*4c20*/  FFMA.FTZ R26, R26, UR7, -R27 ;  /* 0x000000071a1a7c23 */ /* 0x000fe2000801081b */
[----:B-1----:R-:W-:Y:S01]  /*4c30*/  F2FP.F16.F32.PACK_AB R155, R47, R46 ;  /* 0x0000002e2f9b723e */ /* 0x002fe200000000ff */
[----:B------:R-:W-:Y:S01]  /*4c40*/  IMAD.IADD R8, R7, 0x1, -R8 ;  /* 0x0000000107087824 */ /* 0x000fe200078e0a08 */
[----:B------:R-:W-:Y:S01]  /*4c50*/  SHF.R.S32.HI R7, RZ, 0x4, R5 ;  /* 0x00000004ff077819 */ /* 0x000fe20000011405 */
[----:B------:R-:W1:Y:S01]  /*4c60*/  MUFU.EX2 R29, R28 ;  /* 0x0000001c001d7308 */ /* 0x000e620000000800 */
[----:B------:R-:W-:Y:S02]  /*4c70*/  F2FP.F16.F32.PACK_AB R153, R43, R42 ;  /* 0x0000002a2b99723e */ /* 0x000fe400000000ff */
[----:B------:R-:W-:Y:S01]  /*4c80*/  SHF.L.U32 R5, R8, 0x6, RZ ;  /* 0x0000000608057819 */ /* 0x000fe200000006ff */
[----:B--2---:R-:W-:Y:S02]  /*4c90*/  IMAD.SHL.U32 R10, R7, 0x8, RZ ;  /* 0x00000008070a7824 */ /* 0x004fe400078e00ff */
[----:B------:R-:W-:Y:S01]  /*4ca0*/  FADD.FTZ R7, R32, R161 ;  /* 0x000000a120077221 */ /* 0x000fe20000010000 */
[----:B------:R-:W-:-:S02]  /*4cb0*/  LOP3.LUT P3, RZ, R8, 0x2, RZ, 0xc0, !PT ;  /* 0x0000000208ff7812 */ /* 0x000fc4000786c0ff */
[----:B------:R-:W-:Y:S01]  /*4cc0*/  LOP3.LUT R5, R5, 0x1c0, RZ, 0xc0, !PT ;  /* 0x000001c005057812 */ /* 0x000fe200078ec0ff */
[----:B------:R2:W-:Y:S01]  /*4cd0*/  MUFU.EX2 R31, R14 ;  /* 0x0000000e001f7308 */ /* 0x0005e20000000800 */
[----:B------:R-:W-:Y:S01]  /*4ce0*/  LOP3.LUT P4, RZ, R8, 0x4, RZ, 0xc0, !PT ;  /* 0x0000000408ff7812 */ /* 0x000fe2000788c0ff */
[----:B------:R-:W-:Y:S01]  /*4cf0*/  FADD.FTZ R8, R30, R7 ;  /* 0x000000071e087221 */ /* 0x000fe20000010000 */
[----:B------:R-:W-:Y:S02]  /*4d00*/  LOP3.LUT R10, R5, 0x8, R10, 0xf8, !PT ;  /* 0x00000008050a7812 */ /* 0x000fe400078ef80a */
[----:B------:R-:W-:Y:S01]  /*4d10*/  SHF.R.U32.HI R5, RZ, 0x3, R5 ;  /* 0x00000003ff057819 */ /* 0x000fe20000011605 */
[----:B------:R-:W-:Y:S01]  /*4d20*/  FADD.FTZ R7, R163, R8 ;  /* 0x00000008a3077221 */ /* 0x000fe20000010000 */
[----:B------:R-:W-:Y:S01]  /*4d30*/  LOP3.LUT R8, R6, 0x7ffffe00, RZ, 0xc0, !PT ;  /* 0x7ffffe0006087812 */ /* 0x000fe200078ec0ff */
[----:B------:R-:W3:Y:S01]  /*4d40*/  MUFU.EX2 R9, R9 ;  /* 0x0000000900097308 */ /* 0x000ee20000000800 */
[----:B--2---:R-:W-:Y:S01]  /*4d50*/  IMAD.U32 R14, RZ, RZ, UR39 ;  /* 0x00000027ff0e7e24 */ /* 0x004fe2000f8e00ff */
[----:B------:R-:W-:Y:S01]  /*4d60*/  LOP3.LUT R10, R10, R5, RZ, 0x3c, !PT ;  /* 0x000000050a0a7212 */ /* 0x000fe200078e3cff */
[----:B------:R-:W-:Y:S01]  /*4d70*/  FADD.FTZ R6, R34, R7 ;  /* 0x0000000722067221 */ /* 0x000fe20000010000 */
[----:B------:R-:W-:Y:S01]  /*4d80*/  F2FP.F16.F32.PACK_AB R161, R161, R32 ;  /* 0x00000020a1a1723e */ /* 0x000fe200000000ff */
[----:B------:R-:W-:Y:S01]  /*4d90*/  @!P1 VIADD R5, R14, 0x28c40 ;  /* 0x00028c400e059836 */ /* 0x000fe20000000000 */
[----:B------:R-:W-:Y:S01]  /*4da0*/  IADD3 R10, R10, R8, R17 ;  /* 0x000000080a0a7210 */ /* 0x000fe20007ffe011 */
[----:B------:R-:W-:Y:S01]  /*4db0*/  FADD.FTZ R7, R35, R6 ;  /* 0x0000000623077221 */ /* 0x000fe20000010000 */
[----:B------:R-:W2:Y:S01]  /*4dc0*/  MUFU.EX2 R15, R15 ;  /* 0x0000000f000f7308 */ /* 0x000ea20000000800 */
[----:B------:R-:W-:-:S02]  /*4dd0*/  F2FP.F16.F32.PACK_AB R163, R163, R30 ;  /* 0x0000001ea3a3723e */ /* 0x000fc400000000ff */
[----:B------:R-:W-:Y:S01]  /*4de0*/  @!P1 PRMT R5, RZ, 0x654, R5 ;  /* 0x00000654ff059816 */ /* 0x000fe20000000005 */
[----:B------:R-:W-:Y:S01]  /*4df0*/  FADD.FTZ R8, R38, R7 ;  /* 0x0000000726087221 */ /* 0x000fe20000010000 */
[----:B------:R-:W-:Y:S02]  /*4e00*/  LEA R10, R10, UR39, 0x1 ;  /* 0x000000270a0a7c11 */ /* 0x000fe4000f8e08ff */
[----:B------:R1:W-:Y:S01]  /*4e10*/  @!P1 SYNCS.ARRIVE.TRANS64.RED.A1T0 RZ, [R5+URZ], RZ ;  /* 0x000000ff05ff99a7 */ /* 0x0003e2000810043f */
[----:B------:R-:W4:Y:S01]  /*4e20*/  MUFU.EX2 R18, R18 ;  /* 0x0000001200127308 */ /* 0x000f220000000800 */
[----:B------:R-:W-:-:S04]  /*4e30*/  FADD.FTZ R7, R39, R8 ;  /* 0x0000000827077221 */ /* 0x000fc80000010000 */
[----:B------:R-:W-:Y:S01]  /*4e40*/  FADD.FTZ R8, R42, R7 ;  /* 0x000000072a087221 */ /* 0x000fe20000010000 */
[----:B------:R-:W-:Y:S01]  /*4e50*/  MOV R7, 0x20 ;  /* 0x0000002000077802 */ /* 0x000fe20000000f00 */
[----:B-1----:R-:W-:Y:S01]  /*4e60*/  FADD.FTZ R5, R160, R29 ;  /* 0x0000001da0057221 */ /* 0x002fe20000010000 */
[----:B------:R-:W-:Y:S01]  /*4e70*/  MUFU.EX2 R19, R19 ;  /* 0x0000001300137308 */ /* 0x000fe20000000800 */
[----:B------:R-:W-:Y:S01]  /*4e80*/  FADD.FTZ R17, R43, R8 ;  /* 0x000000082b117221 */ /* 0x000fe20000010000 */
[----:B------:R-:W-:Y:S02]  /*4e90*/  VIADD R8, R10, 0x26800 ;  /* 0x000268000a087836 */ /* 0x000fe40000000000 */
[----:B------:R-:W-:Y:S01]  /*4ea0*/  FADD.FTZ R6, R162, R5 ;  /* 0x00000005a2067221 */ /* 0x000fe20000010000 */
[----:B---3--:R-:W-:Y:S01]  /*4eb0*/  F2FP.F16.F32.PACK_AB R162, R9, R162 ;  /* 0x000000a209a2723e */ /* 0x008fe200000000ff */
[----:B------:R-:W-:Y:S01]  /*4ec0*/  FADD.FTZ R16, R46, R17 ;  /* 0x000000112e107221 */ /* 0x000fe20000010000 */
[----:B------:R-:W-:Y:S01]  /*4ed0*/  SEL R7, R7, 0xffffffe0, !P3 ;  /* 0xffffffe007077807 */ /* 0x000fe20005800000 */
[----:B------:R-:W-:Y:S01]  /*4ee0*/  FADD.FTZ R5, R9, R6 ;  /* 0x0000000609057221 */ /* 0x000fe20000010000 */
[----:B------:R-:W1:Y:S01]  /*4ef0*/  MUFU.EX2 R20, R20 ;  /* 0x0000001400147308 */ /* 0x000e620000000800 */
[----:B------:R-:W-:Y:S01]  /*4f00*/  FADD.FTZ R47, R47, R16 ;  /* 0x000000102f2f7221 */ /* 0x000fe20000010000 */
[----:B------:R-:W-:-:S02]  /*4f10*/  VIADD R9, R10, 0x26840 ;  /* 0x000268400a097836 */ /* 0x000fc40000000000 */
[----:B------:R-:W-:Y:S01]  /*4f20*/  FADD.FTZ R6, R156, R5 ;  /* 0x000000059c067221 */ /* 0x000fe20000010000 */
[C---:B------:R-:W-:Y:S01]  /*4f30*/  @P4 IADD3 R9, R8.reuse, -0x40, RZ ;  /* 0xffffffc008094810 */ /* 0x040fe20007ffe0ff */
[----:B------:R-:W-:Y:S01]  /*4f40*/  IMAD.IADD R8, R8, 0x1, R7 ;  /* 0x0000000108087824 */ /* 0x000fe200078e0207 */
[----:B------:R-:W-:Y:S01]  /*4f50*/  F2FP.F16.F32.PACK_AB R160, R29, R160 ;  /* 0x000000a01da0723e */ /* 0x000fe200000000ff */
[C---:B------:R-:W-:Y:S01]  /*4f60*/  FADD.FTZ R6, R31.reuse, R6 ;  /* 0x000000061f067221 */ /* 0x040fe20000010000 */
[----:B------:R-:W3:Y:S01]  /*4f70*/  MUFU.EX2 R21, R21 ;  /* 0x0000001500157308 */ /* 0x000ee20000000800 */
[----:B------:R-:W-:Y:S01]  /*4f80*/  BAR.SYNC.DEFER_BLOCKING 0xf, 0x100 ;  /* 0x03c4000000007b1d */ /* 0x000fe20000010000 */
[----:B------:R-:W-:Y:S01]  /*4f90*/  F2FP.F16.F32.PACK_AB R156, R31, R156 ;  /* 0x0000009c1f9c723e */ /* 0x000fe200000000ff */
[----:B--2---:R-:W-:Y:S01]  /*4fa0*/  FADD.FTZ R5, R15, R6 ;  /* 0x000000060f057221 */ /* 0x004fe20000010000 */
[----:B----4-:R-:W-:Y:S01]  /*4fb0*/  F2FP.F16.F32.PACK_AB R158, R18, R15 ;  /* 0x0000000f129e723e */ /* 0x010fe200000000ff */
[----:B------:R-:W-:-:S02]  /*4fc0*/  IMAD.IADD R7, R7, 0x1, R9 ;  /* 0x0000000107077824 */ /* 0x000fc400078e0209 */
[----:B------:R-:W-:Y:S01]  /*4fd0*/  FADD.FTZ R6, R18, R5 ;  /* 0x0000000512067221 */ /* 0x000fe20000010000 */
[----:B------:R-:W2:Y:S01]  /*4fe0*/  MUFU.EX2 R22, R22 ;  /* 0x0000001600167308 */ /* 0x000ea20000000800 */
[----:B-1----:R-:W-:Y:S02]  /*4ff0*/  F2FP.F16.F32.PACK_AB R152, R20, R19 ;  /* 0x000000131498723e */ /* 0x002fe400000000ff */
[----:B------:R-:W-:-:S04]  /*5000*/  FADD.FTZ R5, R19, R6 ;  /* 0x0000000613057221 */ /* 0x000fc80000010000 */
[----:B------:R-:W-:Y:S01]  /*5010*/  FADD.FTZ R6, R20, R5 ;  /* 0x0000000514067221 */ /* 0x000fe20000010000 */
[----:B------:R-:W-:Y:S03]  /*5020*/  MUFU.EX2 R50, R50 ;  /* 0x0000003200327308 */ /* 0x000fe60000000800 */
[----:B---3--:R-:W-:-:S05]  /*5030*/  FADD.FTZ R5, R21, R6 ;  /* 0x0000000615057221 */ /* 0x008fca0000010000 */
[----:B------:R-:W1:Y:S01]  /*5040*/  MUFU.EX2 R51, R51 ;  /* 0x0000003300337308 */ /* 0x000e620000000800 */
[C---:B--2---:R-:W-:Y:S01]  /*5050*/  F2FP.F16.F32.PACK_AB R154, R22.reuse, R21 ;  /* 0x00000015169a723e */ /* 0x044fe200000000ff */
[----:B------:R-:W-:Y:S01]  /*5060*/  FADD.FTZ R22, R22, R5 ;  /* 0x0000000516167221 */ /* 0x000fe20000010000 */
[----:B------:R2:W-:Y:S04]  /*5070*/  STSM.16.M88.4 [R10+0x26800], R160 ;  /* 0x026800a00a007844 */ /* 0x0005e80000000200 */
[----:B------:R2:W-:Y:S01]  /*5080*/  STSM.16.M88.4 [R8], R156 ;  /* 0x0000009c08007844 */ /* 0x0005e20000000200 */
[----:B------:R-:W-:Y:S03]  /*5090*/  MUFU.EX2 R23, R23 ;  /* 0x0000001700177308 */ /* 0x000fe60000000800 */
[----:B------:R2:W-:Y:S05]  /*50a0*/  STSM.16.M88.4 [R9], R152 ;  /* 0x0000009809007844 */ /* 0x0005ea0000000200 */
        /* <DEDUP_REMOVED lines=9> */
[----:B------:R-:W3:Y:S01]  /*5140*/  MUFU.EX2 R25, R25 ;  /* 0x0000001900197308 */ /* 0x000ee20000000800 */
[----:B-1----:R-:W-:-:S07]  /*5150*/  FADD.FTZ R6, R54, R51 ;  /* 0x0000003336067221 */ /* 0x002fce0000010000 */
[----:B------:R-:W1:Y:S01]  /*5160*/  MUFU.EX2 R26, R26 ;  /* 0x0000001a001a7308 */ /* 0x000e620000000800 */
[C---:B----4-:R-:W-:Y:S01]  /*5170*/  F2FP.F16.F32.PACK_AB R167, R55.reuse, R54 ;  /* 0x0000003637a7723e */ /* 0x050fe200000000ff */
[----:B------:R-:W-:Y:S01]  /*5180*/  FADD.FTZ R6, R55, R6 ;  /* 0x0000000637067221 */ /* 0x000fe20000010000 */
[----:B---3--:R-:W-:Y:S01]  /*5190*/  FADD.FTZ R5, R25, R24 ;  /* 0x0000001819057221 */ /* 0x008fe20000010000 */
[----:B-1----:R-:W-:-:S03]  /*51a0*/  F2FP.F16.F32.PACK_AB R166, R26, R25 ;  /* 0x000000191aa6723e */ /* 0x002fc600000000ff */
[----:B------:R-:W-:Y:S02]  /*51b0*/  FADD.FTZ R5, R26, R5 ;  /* 0x000000051a057221 */ /* 0x000fe40000010000 */
[----:B------:R2:W-:Y:S01]  /*51c0*/  STSM.16.M88.4 [R7], R164 ;  /* 0x000000a407007844 */ /* 0x0005e20000000200 */
[----:B------:R-:W-:Y:S05]  /*51d0*/  @!P0 BRA `(.L_x_7198) ;  /* 0x0000000000048947 */ /* 0x000fea0003800000 */
[----:B------:R-:W-:Y:S01]  /*51e0*/  BPT.TRAP 0x1 ;  /* 0x000000040000795c */ /* 0x000fe20000300000 */
.L_x_7198:
[----:B------:R1:W3:Y:S01]  /*51f0*/  SYNCS.PHASECHK.TRANS64.TRYWAIT P3, [UR39+0x28c50], R13 ;  /* 0x028c500dff0075a7 */ /* 0x0002e20008060167 */
[----:B------:R-:W-:Y:S05]  /*5200*/  @!P0 BRA `(.L_x_7199) ;  /* 0x0000000000048947 */ /* 0x000fea0003800000 */
[----:B------:R-:W-:Y:S01]  /*5210*/  BPT.TRAP 0x1 ;  /* 0x000000040000795c */ /* 0x000fe20000300000 */
.L_x_7199:
[----:B---3--:R-:W-:Y:S05]  /*5220*/  @P3 BRA `(.L_x_7200) ;  /* 0x0000000000083947 */ /* 0x008fea0003800000 */
[----:B------:R-:W3:Y:S02]  /*5230*/  SYNCS.PHASECHK.TRANS64.TRYWAIT P3, [UR39+0x28c50], R13 ;  /* 0x028c500dff0075a7 */ /* 0x000ee40008060167 */
[----:B---3--:R-:W-:Y:S05]  /*5240*/  @!P3 BRA `(.L_x_7201) ;  /* 0x000000bc0054b947 */ /* 0x008fea0003800000 */
.L_x_7200:
[----:B------:R-:W-:Y:S01]  /*5250*/  WARPGROUP.ARRIVE ;  /* 0x00000000000079c5 */ /* 0x000fe20000000000 */
[----:B------:R-:W-:Y:S01]  /*5260*/  UMOV UR14, UR38 ;  /* 0x00000026000e7c82 */ /* 0x000fe20008000000 */
[----:B------:R-:W-:Y:S01]  /*5270*/  UMOV UR15, 0x40000040 ;  /* 0x40000040000f7882 */ /* 0x000fe20000000000 */
[----:B------:R-:W-:Y:S01]  /*5280*/  UIADD3 UR4, UR38, 0x80, URZ ;  /* 0x0000008026047890 */ /* 0x000fe2000fffe03f */
[----:B---3--:R-:W-:Y:S01]  /*5290*/  @!P1 IADD3 R14, R14, 0x28c60, RZ ;  /* 0x00028c600e0e9810 */ /* 0x008fe20007ffe0ff */
[----:B------:R-:W-:Y:S01]  /*52a0*/  UIMAD UR10, UR37, UR10, -UR6 ;  /* 0x0000000a250a72a4 */ /* 0x000fe2000f8e0a06 */
[----:B------:R-:W-:Y:S01]  /*52b0*/  HGMMA.64x256x16.F32 R24, R160, gdesc[UR12].tnspB, RZ, !UPT, gsb0 ;  /* 0x43e0000ca0187df0 */ /* 0x000fe2000c0008ff */
[----:B------:R-:W-:Y:S01]  /*52c0*/  UMOV UR15, 0x40000040 ;  /* 0x40000040000f7882 */ /* 0x000fe20000000000 */
[----:B------:R-:W-:Y:S01]  /*52d0*/  UIADD3 UR41, UR41, -0x2, URZ ;  /* 0xfffffffe29297890 */ /* 0x000fe2000fffe03f */
[----:B------:R-:W-:Y:S01]  /*52e0*/  @!P1 PRMT R14, RZ, 0x654, R14 ;  /* 0x00000654ff0e9816 */ /* 0x000fe2000000000e */
[----:B------:R-:W-:Y:S01]  /*52f0*/  UMOV UR14, UR4 ;  /* 0x00000004000e7c82 */ /* 0x000fe20008000000 */
[----:B------:R-:W-:Y:S01]  /*5300*/  UIADD3 UR4, UR38, 0x100, URZ ;  /* 0x0000010026047890 */ /* 0x000fe2000fffe03f */
[----:B------:R-:W-:-:S02]  /*5310*/  WARPGROUP.DEPBAR.LE gsb0, 0x0 ;  /* 0x00008000000079c5 */ /* 0x000fc40000010000 */
[----:B------:R-:W-:-:S15]  /*5320*/  WARPGROUP.ARRIVE ;  /* 0x00000000000079c5 */ /* 0x000fde0000000000 */
[----:B------:R-:W-:-:S05]  /*5330*/  NOP ;  /* 0x0000000000007918 */ /* 0x000fca0000000000 */
        /* <DEDUP_REMOVED lines=10> */
[----:B------:R-:W3:Y:S02]  /*53e0*/  S2UR UR4, SR_CTAID.X ;  /* 0x00000000000479c3 */ /* 0x000ee40000002500 */
[----:B---3--:R-:W-:-:S03]  /*53f0*/  USHF.L.U32 UR11, UR4, 0x6, URZ ;  /* 0x00000006040b7899 */ /* 0x008fc6000800063f */
[----:B------:R-:W-:Y:S02]  /*5400*/  @UP0 ULDC UR4, c[0x0][0x44c] ;  /* 0x0001130000040ab9 */ /* 0x000fe40000000800 */
[----:B------:R-:W-:Y:S02]  /*5410*/  UIMAD.WIDE.U32 UR4, UR11, UR4, URZ ;  /* 0x000000040b0472a5 */ /* 0x000fe4000f8e003f */
[----:B------:R-:W-:Y:S01]  /*5420*/  UMOV UR6, UR11 ;  /* 0x0000000b00067c82 */ /* 0x000fe20008000000 */
[----:B------:R-:W-:Y:S02]  /*5430*/  WARPGROUP.DEPBAR.LE gsb0, 0x0 ;  /* 0x00008000000079c5 */ /* 0x000fe40000010000 */
[----:B------:R-:W-:-:S13]  /*5440*/  WARPGROUP.ARRIVE ;  /* 0x00000000000079c5 */ /* 0x000fda0000000000 */
[----:B------:R-:W-:Y:S01]  /*5450*/  HGMMA.64x256x16.F32 R24, R164, gdesc[UR12].tnspB, R24, gsb0 ;  /* 0x43e0000ca4187df0 */ /* 0x000fe20008000818 */
[----:B------:R-:W-:Y:S02]  /*5460*/  @UP0 ULDC UR14, c[0x0][0x450] ;  /* 0x00011400000e0ab9 */ /* 0x000fe40000000800 */
[----:B------:R-:W-:-:S03]  /*5470*/  @UP0 USHF.R.U32.HI UR6, URZ, UR14, UR5 ;  /* 0x0000000e3f060299 */ /* 0x000fc60008011605 */
[----:B------:R-:W-:Y:S01]  /*5480*/  UMOV UR5, URZ ;  /* 0x0000003f00057c82 */ /* 0x000fe20008000000 */
[----:B------:R-:W-:-:S04]  /*5490*/  UIADD3 UR6, UR10, UR6, URZ ;  /* 0x000000060a067290 */ /* 0x000fc8000fffe03f */
[----:B------:R-:W-:-:S04]  /*54a0*/  USHF.R.S32.HI UR4, URZ, 0x1f, UR6 ;  /* 0x0000001f3f047899 */ /* 0x000fc80008011406 */
[----:B------:R-:W-:-:S04]  /*54b0*/  ULEA.HI UR4, UR4, UR6, URZ, 0x6 ;  /* 0x0000000604047291 */ /* 0x000fc8000f8f303f */
[----:B------:R-:W-:-:S04]  /*54c0*/  USHF.R.S32.HI UR4, URZ, 0x6, UR4 ;  /* 0x000000063f047899 */ /* 0x000fc80008011404 */
[----:B------:R-:W-:-:S04]  /*54d0*/  UISETP.LT.AND UP1, UPT, UR40, UR4, UPT ;  /* 0x000000042800728c */ /* 0x000fc8000bf21270 */
[----:B------:R-:W-:-:S03]  /*54e0*/  USEL UR25, UR40, UR4, !UP1 ;  /* 0x0000000428197287 */ /* 0x000fc6000c800000 */
[----:B------:R-:W-:Y:S01]  /*54f0*/  UMOV UR4, URZ ;  /* 0x0000003f00047c82 */ /* 0x000fe20008000000 */
[----:B------:R-:W-:-:S06]  /*5500*/  UISETP.GE.AND UP1, UPT, UR41, UR25, UPT ;  /* 0x000000192900728c */ /* 0x000fcc000bf26270 */
[----:B------:R-:W-:Y:S01]  /*5510*/  PLOP3.LUT P3, PT, PT, PT, UP1, 0x80, 0x0 ;  /* 0x000000000000781c */ /* 0x000fe20003f6f018 */
[----:B------:R-:W-:Y:S02]  /*5520*/  WARPGROUP.DEPBAR.LE gsb0, 0x0 ;  /* 0x00008000000079c5 */ /* 0x000fe40000010000 */
[----:B------:R-:W-:Y:S01]  /*5530*/  @!PT LDS RZ, [RZ] ;  /* 0x00000000fffff984 */ /* 0x000fe20000000800 */
[----:B------:R-:W-:Y:S01]  /*5540*/  @!PT LDS RZ, [RZ] ;  /* 0x00000000fffff984 */ /* 0x000fe20000000800 */
[----:B------:R-:W-:Y:S01]  /*5550*/  @!PT LDS RZ, [RZ] ;  /* 0x00000000fffff984 */ /* 0x000fe20000000800 */
[----:B------:R-:W-:Y:S01]  /*5560*/  @!PT LDS RZ, [RZ] ;  /* 0x00000000fffff984 */ /* 0x000fe20000000800 */
[----:B------:R3:W-:Y:S06]  /*5570*/  MEMBAR.ALL.CTA ;  /* 0x0000000000007992 */ /* 0x0007ec0000008000 */
[----:B---3--:R-:W3:Y:S02]  /*5580*/  FENCE.VIEW.ASYNC.S ;  /* 0x00000000000073c6 */ /* 0x008ee40000000000 */
[----:B---3--:R-:W-:Y:S01]  /*5590*/  NOP ;  /* 0x0000000000007918 */ /* 0x008fe20000000000 */
[----:B------:R-:W-:Y:S06]  /*55a0*/  BAR.ARV 0xe, 0x100 ;  /* 0x0384000000007b1d */ /* 0x000fec0000002000 */
[----:B------:R3:W-:Y:S01]  /*55b0*/  @!P1 SYNCS.ARRIVE.TRANS64.RED.A1T0 RZ, [R14+URZ], RZ ;  /* 0x000000ff0eff99a7 */ /* 0x0007e2000810043f */
[----:B------:R-:W-:Y:S05]  /*55c0*/  @!P3 BRA `(.L_x_7202) ;  /* 0x00000020008cb947 */ /* 0x000fea0003800000 */
[----:B---3--:R-:W-:Y:S01]  /*55d0*/  IMAD.MOV.U32 R14, RZ, RZ, R4 ;  /* 0x000000ffff0e7224 */ /* 0x008fe200078e0004 */
[----:B------:R-:W-:Y:S01]  /*55e0*/  UMOV UR5, URZ ;  /* 0x0000003f00057c82 */ /* 0x000fe20008000000 */
[----:B------:R-:W-:Y:S01]  /*55f0*/  IMAD.MOV.U32 R15, RZ, RZ, R3 ;  /* 0x000000ffff0f7224 */ /* 0x000fe200078e0003 */
[----:B------:R-:W-:Y:S01]  /*5600*/  UMOV UR6, URZ ;  /* 0x0000003f00067c82 */ /* 0x000fe20008000000 */
[----:B------:R-:W-:Y:S01]  /*5610*/  ULDC UR27, c[0x0][0x288] ;  /* 0x0000a200001b7ab9 */ /* 0x000fe20000000800 */
[----:B------:R-:W-:Y:S01]  /*5620*/  ULDC UR28, c[0x0][0x2f0] ;  /* 0x0000bc00001c7ab9 */ /* 0x000fe20000000800 */
[----:B------:R-:W-:Y:S01]  /*5630*/  ULDC UR29, c[0x0][0x9d8] ;  /* 0x00027600001d7ab9 */ /* 0x000fe20000000800 */
[----:B------:R-:W-:-:S05]  /*5640*/  ULDC UR26, c[0x0][0x988] ;  /* 0x00026200001a7ab9 */ /* 0x000fca0000000800 */
.L_x_7211:
[----:B------:R-:W-:-:S04]  /*5650*/  UIADD3 UR4, UR6, 0x1, URZ ;  /* 0x0000000106047890 */ /* 0x000fc8000fffe03f */
[----:B------:R-:W-:-:S04]  /*5660*/  UISETP.NE.AND UP1, UPT, UR4, 0x2, UPT ;  /* 0x000000020400788c */ /* 0x000fc8000bf25270 */
[----:B------:R-:W-:Y:S02]  /*5670*/  USEL UR7, URZ, 0x1, UP1 ;  /* 0x000000013f077887 */ /* 0x000fe40008800000 */
[----:B------:R-:W-:Y:S02]  /*5680*/  USEL UR4, UR4, URZ, UP1 ;  /* 0x0000003f04047287 */ /* 0x000fe40008800000 */
[----:B------:R-:W-:Y:S01]  /*5690*/  ULOP3.LUT UR5, UR5, UR7, URZ, 0x3c, !UPT ;  /* 0x0000000705057292 */ /* 0x000fe2000f8e3c3f */
[----:B------:R-:W-:Y:S11]  /*56a0*/  @!P0 BRA `(.L_x_7203) ;  /* 0x0000000000048947 */ /* 0x000ff60003800000 */
[----:B------:R-:W-:Y:S01]  /*56b0*/  BPT.TRAP 0x1 ;  /* 0x000000040000795c */ /* 0x000fe20000300000 */
.L_x_7203:
[----:B------:R-:W-:Y:S01]  /*56c0*/  ULEA UR30, UR4, UR39, 0x3 ;  /* 0x00000027041e7291 */ /* 0x000fe2000f8e183f */
[----:B01----:R-:W-:-:S04]  /*56d0*/  MOV R13, UR5 ;  /* 0x00000005000d7c02 */ /* 0x003fc80008000f00 */
[----:B------:R-:W-:-:S04]  /*56e0*/  SHF.L.U32 R13, R13, 0x1f, RZ ;  /* 0x0000001f0d0d7819 */ /* 0x000fc800000006ff */
[----:B------:R0:W1:Y:S01]  /*56f0*/  SYNCS.PHASECHK.TRANS64.TRYWAIT P3, [UR30+0x28c30], R13 ;  /* 0x028c300dff0075a7 */ /* 0x000062000806015e */
[----:B------:R-:W-:Y:S05]  /*5700*/  @!P0 BRA `(.L_x_7204) ;  /* 0x0000000000048947 */ /* 0x000fea0003800000 */
[----:B------:R-:W-:Y:S01]  /*5710*/  BPT.TRAP 0x1 ;  /* 0x000000040000795c */ /* 0x000fe20000300000 */
.L_x_7204:
[----:B-1----:R-:W-:Y:S05]  /*5720*/  @P3 BRA `(.L_x_7205) ;  /* 0x0000000000083947 */ /* 0x002fea0003800000 */
[----:B------:R-:W1:Y:S02]  /*5730*/  SYNCS.PHASECHK.TRANS64.TRYWAIT P3, [UR30+0x28c30], R13 ;  /* 0x028c300dff0075a7 */ /* 0x000e64000806015e */
[----:B-1----:R-:W-:Y:S05]  /*5740*/  @!P3 BRA `(.L_x_7206) ;  /* 0x000000b80028b947 */ /* 0x002fea0003800000 */
.L_x_7205:
[----:B------:R-:W-:Y:S01]  /*5750*/  ULEA UR10, UR4, UR24, 0x9 ;  /* 0x00000018040a7291 */ /* 0x000fe2000f8e483f */
[----:B--2---:R-:W-:Y:S01]  /*5760*/  WARPGROUP.ARRIVE ;  /* 0x00000000000079c5 */ /* 0x004fe20000000000 */
[----:B------:R-:W-:Y:S01]  /*5770*/  UMOV UR11, 0x40000040 ;  /* 0x40000040000b7882 */ /* 0x000fe20000000000 */
[----:B------:R-:W-:Y:S01]  /*5780*/  UMOV UR15, 0x40000040 ;  /* 0x40000040000f7882 */ /* 0x000fe20000000000 */
[----:B------:R-:W-:Y:S01]  /*5790*/  UIADD3 UR14, UR10, 0x2, URZ ;  /* 0x000000020a0e7890 */ /* 0x000fe2000fffe03f */
[----:B------:R-:W-:Y:S01]  /*57a0*/  IMAD.MOV.U32 R3, RZ, RZ, R12 ;  /* 0x000000ffff037224 */ /* 0x000fe200078e000c */
[----:B------:R-:W-:Y:S01]  /*57b0*/  UIADD3 UR18, UR10, 0x4, URZ ;  /* 0x000000040a127890 */ /* 0x000fe2000fffe03f */
[----:B------:R-:W-:Y:S01]  /*57c0*/  IMAD.U32 R22, RZ, RZ, UR28 ;  /* 0x0000001cff167e24 */ /* 0x000fe2000f8e00ff */
[----:B------:R-:W-:Y:S01]  /*57d0*/  UMOV UR19, 0x40000040 ;  /* 0x4000004000137882 */ /* 0x000fe20000000000 */
[----:B------:R-:W-:Y:S01]  /*57e0*/  HGMMA.64x64x16.F32 R152, gdesc[UR8], RZ, !UPT, gsb0 ;  /* 0x00e00000089879f0 */ /* 0x000fe2000c0008ff */
[----:B------:R-:W-:Y:S01]  /*57f0*/  UIADD3 UR22, UR10, 0x6, URZ ;  /* 0x000000060a167890 */ /* 0x000fe2000fffe03f */
[----:B------:R-:W-:Y:S01]  /*5800*/  UMOV UR23, 0x40000040 ;  /* 0x4000004000177882 */ /* 0x000fe20000000000 */
[----:B------:R-:W-:-:S02]  /*5810*/  @UP0 ULDC UR7, c[0x0][0x44c] ;  /* 0x0001130000070ab9 */ /* 0x000fc40000000800 */
[----:B-1----:R-:W-:Y:S01]  /*5820*/  @P2 IMAD.HI.U32 R4, R12, UR7, RZ ;  /* 0x000000070c042c27 */ /* 0x002fe2000f8e00ff */
[----:B------:R-:W-:-:S04]  /*5830*/  @UP0 ULDC UR7, c[0x0][0x450] ;  /* 0x0001140000070ab9 */ /* 0x000fc80000000800 */
[----:B------:R-:W-:Y:S01]  /*5840*/  @P2 SHF.R.U32.HI R3, RZ, UR7, R4 ;  /* 0x00000007ff032c19 */ /* 0x000fe20008011604 */
[----:B------:R-:W-:Y:S02]  /*5850*/  UMOV UR7, 0xffffffc0 ;  /* 0xffffffc000077882 */ /* 0x000fe40000000000 */
[----:B------:R-:W-:Y:S02]  /*5860*/  UIMAD UR7, UR41, UR7, 0x1 ;  /* 0x00000001290774a4 */ /* 0x000fe4000f8e0207 */
[----:B------:R-:W1:Y:S01]  /*5870*/  SHFL.IDX PT, R16, R3, RZ, 0x1c1f ;  /* 0x001c1fff03107589 */ /* 0x000e6200000e0000 */
        /* <DEDUP_REMOVED lines=13> */
[----:B------:R-:W-:Y:S01]  /*5950*/  IADD3 R161, -R11, UR7, RZ ;  /* 0x000000070ba17c10 */ /* 0x000fe2000fffe1ff */
[----:B------:R-:W2:Y:S01]  /*5960*/  MUFU.TANH R20, R152 ;  /* 0x0000009800147308 */ /* 0x000ea20000002400 */
[----:B------:R-:W-:Y:S01]  /*5970*/  FMUL.FTZ R156, R156, UR29 ;  /* 0x0000001d9c9c7c20 */ /* 0x000fe20008410000 */
[----:B------:R-:W-:Y:S01]  /*5980*/  FMUL.FTZ R160, R160, UR29 ;  /* 0x0000001da0a07c20 */ /* 0x000fe20008410000 */
[----:B------:R-:W-:Y:S01]  /*5990*/  FMUL.FTZ R157, R157, UR29 ;  /* 0x0000001d9d9d7c20 */ /* 0x000fe20008410000 */
[----:B------:R-:W-:-:S02]  /*59a0*/  IMAD R161, R22, UR37, R161 ;  /* 0x0000002516a17c24 */ /* 0x000fc4000f8e02a1 */
        /* <DEDUP_REMOVED lines=28> */
[----:B-1----:R-:W-:Y:S01]  /*5b70*/  IADD3 R160, R16, -UR27, R161 ;  /* 0x8000001b10a07c10 */ /* 0x002fe2000fffe0a1 */
[----:B------:R-:W-:-:S03]  /*5b80*/  UMOV UR7, UR26 ;  /* 0x0000001a00077c82 */ /* 0x000fc60008000000 */
[C---:B------:R-:W-:Y:S02]  /*5b90*/  ISETP.GT.AND P3, PT, R160.reuse, RZ, PT ;  /* 0x000000ffa000720c */ /* 0x040fe40003f64270 */
[----:B------:R-:W-:Y:S01]  /*5ba0*/  ISETP.GT.AND P4, PT, R160, 0x1, PT ;  /* 0x00000001a000780c */ /* 0x000fe20003f84270 */
[----:B------:R4:W1:Y:S01]  /*5bb0*/  MUFU.TANH R23, R4 ;  /* 0x0000000400177308 */ /* 0x0008620000002400 */
[----:B--2---:R-:W-:Y:S02]  /*5bc0*/  FSEL R20, R20, -INF , P3 ;  /* 0xff80000014147808 */ /* 0x004fe40001800000 */
[----:B------:R-:W-:Y:S02]  /*5bd0*/  ISETP.GT.AND P3, PT, R160, 0x8, PT ;  /* 0x00000008a000780c */ /* 0x000fe40003f64270 */
[----:B---3--:R-:W-:Y:S02]  /*5be0*/  FSEL R16, R153, -INF , P4 ;  /* 0xff80000099107808 */ /* 0x008fe40002000000 */
[----:B------:R-:W-:Y:S01]  /*5bf0*/  FMNMX.FTZ R17, R20, R15, !PT ;  /* 0x0000000f14117209 */ /* 0x000fe20007810000 */
[----:B------:R-:W2:Y:S01]  /*5c00*/  MUFU.TANH R164, R164 ;  /* 0x000000a400a47308 */ /* 0x000ea20000002400 */
[----:B------:R-:W-:-:S02]  /*5c10*/  ISETP.GT.AND P4, PT, R160, 0x9, PT ;  /* 0x00000009a000780c */ /* 0x000fc40003f84270 */
[----:B----4-:R-:W-:Y:S02]  /*5c20*/  FSEL R4, R156, -INF , P3 ;  /* 0xff8000009c047808 */ /* 0x010fe40001800000 */
[----:B------:R-:W-:Y:S02]  /*5c30*/  FMNMX.FTZ R19, R16, R17, !PT ;  /* 0x0000001110137209 */ /* 0x000fe40007810000 */
[----:B------:R-:W-:Y:S01]  /*5c40*/  ISETP.GT.AND P3, PT, R160, 0x10, PT ;  /* 0x00000010a000780c */ /* 0x000fe20003f64270 */
[----:B------:R-:W3:Y:S01]  /*5c50*/  MUFU.TANH R165, R165 ;  /* 0x000000a500a57308 */ /* 0x000ee20000002400 */
[----:B-----5:R-:W-:Y:S02]  /*5c60*/  FSEL R17, R157, -INF , P4 ;  /* 0xff8000009d117808 */ /* 0x020fe40002000000 */
[----:B------:R-:W-:Y:S02]  /*5c70*/  FMNMX.FTZ R22, R4, R19, !PT ;  /* 0x0000001304167209 */ /* 0x000fe40007810000 */
[----:B------:R-:W-:-:S02]  /*5c80*/  ISETP.GT.AND P4, PT, R160, 0x11, PT ;  /* 0x00000011a000780c */ /* 0x000fc40003f84270 */
[----:B------:R-:W-:Y:S01]  /*5c90*/  FSEL R18, R18, -INF , P3 ;  /* 0xff80000012127808 */ /* 0x000fe20001800000 */
[----:B------:R-:W4:Y:S01]  /*5ca0*/  MUFU.TANH R168, R168 ;  /* 0x000000a800a87308 */ /* 0x000f220000002400 */
[----:B------:R-:W-:Y:S02]  /*5cb0*/  FMNMX.FTZ R21, R17, R22, !PT ;  /* 0x0000001611157209 */ /* 0x000fe40007810000 */
[----:B------:R-:W-:Y:S02]  /*5cc0*/  ISETP.GT.AND P3, PT, R160, 0x18, PT ;  /* 0x00000018a000780c */ /* 0x000fe40003f64270 */
[----:B-1----:R-:W-:Y:S02]  /*5cd0*/  FSEL R19, R23, -INF , P4 ;  /* 0xff80000017137808 */ /* 0x002fe40002000000 */
[----:B------:R-:W-:Y:S01]  /*5ce0*/  FMNMX.FTZ R22, R18, R21, !PT ;  /* 0x0000001512167209 */ /* 0x000fe20007810000 */
[----:B------:R-:W1:Y:S01]  /*5cf0*/  MUFU.TANH R169, R169 ;  /* 0x000000a900a97308 */ /* 0x000e620000002400 */
[----:B------:R-:W-:-:S02]  /*5d00*/  ISETP.GT.AND P4, PT, R160, 0x19, PT ;  /* 0x00000019a000780c */ /* 0x000fc40003f84270 */
[----:B--2---:R-:W-:Y:S02]  /*5d10*/  FSEL R21, R164, -INF , P3 ;  /* 0xff800000a4157808 */ /* 0x004fe40001800000 */
[----:B------:R-:W-:Y:S02]  /*5d20*/  FMNMX.FTZ R152, R19, R22, !PT ;  /* 0x0000001613987209 */ /* 0x000fe40007810000 */
[C---:B------:R-:W-:Y:S01]  /*5d30*/  ISETP.GT.AND P3, PT, R160.reuse, 0x20, PT ;  /* 0x00000020a000780c */ /* 0x040fe20003f64270 */
[----:B------:R-:W2:Y:S01]  /*5d40*/  MUFU.TANH R172, R172 ;  /* 0x000000ac00ac7308 */ /* 0x000ea20000002400 */
[----:B---3--:R-:W-:Y:S02]  /*5d50*/  FSEL R22, R165, -INF , P4 ;  /* 0xff800000a5167808 */ /* 0x008fe40002000000 */
[----:B------:R-:W-:Y:S02]  /*5d60*/  FMNMX.FTZ R153, R21, R152, !PT ;  /* 0x0000009815997209 */ /* 0x000fe40007810000 */
[----:B------:R-:W-:-:S02]  /*5d70*/  ISETP.GT.AND P4, PT, R160, 0x21, PT ;  /* 0x00000021a000780c */ /* 0x000fc40003f84270 */
[----:B----4-:R-:W-:Y:S01]  /*5d80*/  FSEL R23, R168, -INF , P3 ;  /* 0xff800000a8177808 */ /* 0x010fe20001800000 */
[----:B------:R-:W3:Y:S01]  /*5d90*/  MUFU.TANH R173, R173 ;  /* 0x000000ad00ad7308 */ /* 0x000ee20000002400 */
[----:B------:R-:W-:Y:S02]  /*5da0*/  FMNMX.FTZ R156, R22, R153, !PT ;  /* 0x00000099169c7209 */ /* 0x000fe40007810000 */
[C---:B------:R-:W-:Y:S02]  /*5db0*/  ISETP.GT.AND P3, PT, R160.reuse, 0x28, PT ;  /* 0x00000028a000780c */ /* 0x040fe40003f64270 */
[----:B-1----:R-:W-:Y:S02]  /*5dc0*/  FSEL R152, R169, -INF , P4 ;  /* 0xff800000a9987808 */ /* 0x002fe40002000000 */
[----:B------:R-:W-:Y:S01]  /*5dd0*/  FMNMX.FTZ R157, R23, R156, !PT ;  /* 0x0000009c179d7209 */ /* 0x000fe20007810000 */
[----:B------:R-:W1:Y:S01]  /*5de0*/  MUFU.TANH R176, R176 ;  /* 0x000000b000b07308 */ /* 0x000e620000002400 */
[----:B------:R-:W-:-:S02]  /*5df0*/  ISETP.GT.AND P4, PT, R160, 0x29, PT ;  /* 0x00000029a000780c */ /* 0x000fc40003f84270 */
[----:B--2---:R-:W-:Y:S02]  /*5e00*/  FSEL R153, R172, -INF , P3 ;  /* 0xff800000ac997808 */ /* 0x004fe40001800000 */
[----:B------:R-:W-:Y:S02]  /*5e10*/  FMNMX.FTZ R164, R152, R157, !PT ;  /* 0x0000009d98a47209 */ /* 0x000fe40007810000 */
[----:B------:R-:W-:Y:S01]  /*5e20*/  ISETP.GT.AND P3, PT, R160, 0x30, PT ;  /* 0x00000030a000780c */ /* 0x000fe20003f64270 */
[----:B------:R-:W2:Y:S01]  /*5e30*/  MUFU.TANH R177, R177 ;  /* 0x000000b100b17308 */ /* 0x000ea20000002400 */
[----:B---3--:R-:W-:Y:S02]  /*5e40*/  FSEL R156, R173, -INF , P4 ;  /* 0xff800000ad9c7808 */ /* 0x008fe40002000000 */
[----:B------:R-:W-:Y:S01]  /*5e50*/  FMNMX.FTZ R157, R153, R164, !PT ;  /* 0x000000a4999d7209 */ /* 0x000fe20007810000 */
[----:B------:R-:W-:Y:S01]  /*5e60*/  FMUL.FTZ R164, R154, UR29 ;  /* 0x0000001d9aa47c20 */ /* 0x000fe20008410000 */
[----:B------:R-:W-:-:S02]  /*5e70*/  ISETP.GT.AND P4, PT, R160, 0x31, PT ;  /* 0x00000031a000780c */ /* 0x000fc40003f84270 */
[----:B------:R-:W-:Y:S01]  /*5e80*/  FMNMX.FTZ R165, R156, R157, !PT ;  /* 0x0000009d9ca57209 */ /* 0x000fe20007810000 */
[----:B------:R-:W3:Y:S01]  /*5e90*/  MUFU.TANH R180, R180 ;  /* 0x000000b400b47308 */ /* 0x000ee20000002400 */
[----:B-1----:R-:W-:Y:S02]  /*5ea0*/  FSEL R154, R176, -INF , P3 ;  /* 0xff800000b09a7808 */ /* 0x002fe40001800000 */
[----:B------:R-:W-:Y:S02]  /*5eb0*/  ISETP.GT.AND P3, PT, R160, 0x38, PT ;  /* 0x00000038a000780c */ /* 0x000fe40003f64270 */
[----:B------:R-:W-:Y:S01]  /*5ec0*/  FMNMX.FTZ R168, R154, R165, !PT ;  /* 0x000000a59aa87209 */ /* 0x000fe20007810000 */
[----:B------:R-:W-:Y:S02]  /*5ed0*/  FMUL.FTZ R165, R155, UR29 ;  /* 0x0000001d9ba57c20 */ /* 0x000fe40008410000 */
[----:B------:R-:W1:Y:S01]  /*5ee0*/  MUFU.TANH R181, R181 ;  /* 0x000000b500b57308 */ /* 0x000e620000002400 */
[----:B--2---:R-:W-:-:S02]  /*5ef0*/  FSEL R157, R177, -INF , P4 ;  /* 0xff800000b19d7808 */ /* 0x004fc40002000000 */
[----:B------:R-:W-:Y:S02]  /*5f00*/  ISETP.GT.AND P4, PT, R160, 0x39, PT ;  /* 0x00000039a000780c */ /* 0x000fe40003f84270 */
[----:B------:R-:W-:-:S03]  /*5f10*/  FMNMX.FTZ R168, R157, R168, !PT ;  /* 0x000000a89da87209 */ /* 0x000fc60007810000 */
[----:B------:R2:W4:Y:S01]  /*5f20*/  MUFU.TANH R172, R164 ;  /* 0x000000a400ac7308 */ /* 0x0005220000002400 */
[----:B---3--:R-:W-:-:S04]  /*5f30*/  FSEL R155, R180, -INF , P3 ;  /* 0xff800000b49b7808 */ /* 0x008fc80001800000 */
[----:B------:R-:W-:-:S03]  /*5f40*/  FMNMX.FTZ R169, R155, R168, !PT ;  /* 0x000000a89ba97209 */ /* 0x000fc60007810000 */
[----:B------:R-:W3:Y:S01]  /*5f50*/  MUFU.TANH R176, R165 ;  /* 0x000000a500b07308 */ /* 0x000ee20000002400 */
[----:B-1----:R-:W-:Y:S01]  /*5f60*/  FSEL R160, R181, -INF , P4 ;  /* 0xff800000b5a07808 */ /* 0x002fe20002000000 */
[----:B--2---:R-:W1:Y:S03]  /*5f70*/  SHFL.IDX PT, R164, R3, 0x1, 0x1c1f ;  /* 0x003c1f0003a47f89 */ /* 0x004e6600000e0000 */
[----:B------:R-:W-:-:S03]  /*5f80*/  FMNMX.FTZ R169, R160, R169, !PT ;  /* 0x000000a9a0a97209 */ /* 0x000fc60007810000 */
[----:B------:R-:W2:Y:S02]  /*5f90*/  MUFU.TANH R177, R158 ;  /* 0x0000009e00b17308 */ /* 0x000ea40000002400 */
[----:B------:R-:W5:Y:S06]  /*5fa0*/  SHFL.BFLY PT, R168, R169, 0x2, 0x1f ;  /* 0x0c401f00a9a87f89 */ /* 0x000f6c00000e0000 */
[----:B------:R4:W0:Y:S08]  /*5fb0*/  MUFU.TANH R180, R159 ;  /* 0x0000009f00b47308 */ /* 0x0008300000002400 */
[----:B------:R-:W0:Y:S01]  /*5fc0*/  MUFU.TANH R181, R162 ;  /* 0x000000a200b57308 */ /* 0x000e220000002400 */
[----:B-1----:R-:W-:-:S04]  /*5fd0*/  IADD3 R173, R164, -UR27, R161 ;  /* 0x8000001ba4ad7c10 */ /* 0x002fc8000fffe0a1 */
[C---:B------:R-:W-:Y:S02]  /*5fe0*/  ISETP.GT.AND P3, PT, R173.reuse, RZ, PT ;  /* 0x000000ffad00720c */ /* 0x040fe40003f64270 */
[----:B------:R-:W-:Y:S01]  /*5ff0*/  ISETP.GT.AND P4, PT, R173, 0x1, PT ;  /* 0x00000001ad00780c */ /* 0x000fe20003f84270 */
[----:B------:R2:W-:Y:S01]  /*6000*/  MUFU.TANH R184, R163 ;  /* 0x000000a300b87308 */ /* 0x0005e20000002400 */
[----:B-----5:R-:W-:Y:S02]  /*6010*/  FMNMX.FTZ R168, R169, R168, !PT ;  /* 0x000000a8a9a87209 */ /* 0x020fe40007810000 */
[----:B----4-:R-:W-:Y:S02]  /*6020*/  FSEL R159, R172, -INF , P3 ;  /* 0xff800000ac9f7808 */ /* 0x010fe40001800000 */
[----:B------:R-:W-:Y:S01]  /*6030*/  ISETP.GT.AND P3, PT, R173, 0x8, PT ;  /* 0x00000008ad00780c */ /* 0x000fe20003f64270 */
[----:B------:R-:W1:Y:S01]  /*6040*/  SHFL.BFLY PT, R165, R168, 0x1, 0x1f ;  /* 0x0c201f00a8a57f89 */ /* 0x000e6200000e0000 */
[----:B---3--:R-:W-:Y:S01]  /*6050*/  FSEL R158, R176, -INF , P4 ;  /* 0xff800000b09e7808 */ /* 0x008fe20002000000 */
[----:B------:R-:W3:Y:S01]  /*6060*/  MUFU.TANH R166, R166 ;  /* 0x000000a600a67308 */ /* 0x000ee20000002400 */
[----:B------:R-:W-:-:S02]  /*6070*/  FMNMX.FTZ R161, R159, R14, !PT ;  /* 0x0000000e9fa17209 */ /* 0x000fc40007810000 */
[----:B------:R-:W-:Y:S02]  /*6080*/  ISETP.GT.AND P4, PT, R173, 0x9, PT ;  /* 0x00000009ad00780c */ /* 0x000fe40003f84270 */
[----:B--2---:R-:W-:Y:S02]  /*6090*/  FSEL R163, R177, -INF , P3 ;  /* 0xff800000b1a37808 */ /* 0x004fe40001800000 */
[----:B------:R-:W-:Y:S01]  /*60a0*/  FMNMX.FTZ R162, R158, R161, !PT ;  /* 0x000000a19ea27209 */ /* 0x000fe20007810000 */
[----:B------:R0:W2:Y:S01]  /*60b0*/  MUFU.TANH R185, R167 ;  /* 0x000000a700b97308 */ /* 0x0000a20000002400 */
[----:B------:R-:W-:Y:S02]  /*60c0*/  ISETP.GT.AND P3, PT, R173, 0x10, PT ;  /* 0x00000010ad00780c */ /* 0x000fe40003f64270 */
[----:B------:R-:W-:Y:S02]  /*60d0*/  FMNMX.FTZ R162, R163, R162, !PT ;  /* 0x000000a2a3a27209 */ /* 0x000fe40007810000 */
[----:B------:R-:W-:-:S02]  /*60e0*/  ISETP.GT.AND P6, PT, R173, 0x20, PT ;  /* 0x00000020ad00780c */ /* 0x000fc40003fc4270 */
[C---:B------:R-:W-:Y:S01]  /*60f0*/  ISETP.GT.AND P5, PT, R173.reuse, 0x29, PT ;  /* 0x00000029ad00780c */ /* 0x040fe20003fa4270 */
[----:B------:R-:W4:Y:S01]  /*6100*/  MUFU.TANH R186, R170 ;  /* 0x000000aa00ba7308 */ /* 0x000f220000002400 */
[----:B0-----:R-:W-:Y:S02]  /*6110*/  FSEL R167, R180, -INF , P4 ;  /* 0xff800000b4a77808 */ /* 0x001fe40002000000 */
[----:B------:R-:W-:Y:S02]  /*6120*/  ISETP.GT.AND P4, PT, R173, 0x11, PT ;  /* 0x00000011ad00780c */ /* 0x000fe40003f84270 */
[----:B------:R-:W-:Y:S02]  /*6130*/  FMNMX.FTZ R161, R167, R162, !PT ;  /* 0x000000a2a7a17209 */ /* 0x000fe40007810000 */
[----:B-1----:R-:W-:Y:S01]  /*6140*/  FMNMX.FTZ R3, R168, R165, !PT ;  /* 0x000000a5a8037209 */ /* 0x002fe20007810000 */
[----:B------:R0:W1:Y:S01]  /*6150*/  MUFU.TANH R164, R171 ;  /* 0x000000ab00a47308 */ /* 0x0000620000002400 */
[----:B------:R-:W-:-:S02]  /*6160*/  FSEL R168, R181, -INF , P3 ;  /* 0xff800000b5a87808 */ /* 0x000fc40001800000 */
[----:B------:R-:W-:Y:S02]  /*6170*/  ISETP.GT.AND P3, PT, R173, 0x18, PT ;  /* 0x00000018ad00780c */ /* 0x000fe40003f64270 */
[----:B------:R-:W-:Y:S02]  /*6180*/  FMNMX.FTZ R162, R168, R161, !PT ;  /* 0x000000a1a8a27209 */ /* 0x000fe40007810000 */
[----:B---3--:R-:W-:Y:S01]  /*6190*/  FSEL R169, R166, -INF , P3 ;  /* 0xff800000a6a97808 */ /* 0x008fe20001800000 */
[----:B------:R-:W3:Y:S01]  /*61a0*/  MUFU.TANH R174, R174 ;  /* 0x000000ae00ae7308 */ /* 0x000ee20000002400 */
[----:B0-----:R-:W-:Y:S01]  /*61b0*/  FSEL R171, R184, -INF , P4 ;  /* 0xff800000b8ab7808 */ /* 0x001fe20002000000 */
[----:B------:R-:W-:Y:S01]  /*61c0*/  FMUL.FTZ R166, R3, UR7 ;  /* 0x0000000703a67c20 */ /* 0x000fe20008410000 */
[----:B------:R-:W-:Y:S02]  /*61d0*/  ISETP.GT.AND P4, PT, R173, 0x19, PT ;  /* 0x00000019ad00780c */ /* 0x000fe40003f84270 */
[----:B------:R-:W-:-:S02]  /*61e0*/  FMNMX.FTZ R162, R171, R162, !PT ;  /* 0x000000a2aba27209 */ /* 0x000fc40007810000 */
[----:B--2---:R-:W-:Y:S01]  /*61f0*/  FSEL R170, R185, -INF , P4 ;  /* 0xff800000b9aa7808 */ /* 0x004fe20002000000 */
[----:B------:R0:W2:Y:S01]  /*6200*/  MUFU.TANH R172, R175 ;  /* 0x000000af00ac7308 */ /* 0x0000a20000002400 */
[----:B------:R-:W-:Y:S02]  /*6210*/  FMNMX.FTZ R165, R169, R162, !PT ;  /* 0x000000a2a9a57209 */ /* 0x000fe40007810000 */
[C---:B------:R-:W-:Y:S02]  /*6220*/  ISETP.GT.AND P3, PT, R173.reuse, 0x21, PT ;  /* 0x00000021ad00780c */ /* 0x040fe40003f64270 */
[----:B----4-:R-:W-:Y:S02]  /*6230*/  FSEL R161, R186, -INF , P6 ;  /* 0xff800000baa17808 */ /* 0x010fe40003000000 */
[----:B------:R-:W-:Y:S01]  /*6240*/  FMNMX.FTZ R162, R170, R165, !PT ;  /* 0x000000a5aaa27209 */ /* 0x000fe20007810000 */
[----:B------:R-:W4:Y:S01]  /*6250*/  MUFU.TANH R178, R178 ;  /* 0x000000b200b27308 */ /* 0x000f220000002400 */
[----:B------:R-:W-:-:S02]  /*6260*/  ISETP.GT.AND P4, PT, R173, 0x28, PT ;  /* 0x00000028ad00780c */ /* 0x000fc40003f84270 */
[----:B-1----:R-:W-:Y:S02]  /*6270*/  FSEL R164, R164, -INF , P3 ;  /* 0xff800000a4a47808 */ /* 0x002fe40001800000 */
[----:B------:R-:W-:Y:S02]  /*6280*/  FMNMX.FTZ R165, R161, R162, !PT ;  /* 0x000000a2a1a57209 */ /* 0x000fe40007810000 */
[----:B---3--:R-:W-:Y:S01]  /*6290*/  FSEL R162, R174, -INF , P4 ;  /* 0xff800000aea27808 */ /* 0x008fe20002000000 */
[----:B------:R-:W1:Y:S01]  /*62a0*/  MUFU.TANH R179, R179 ;  /* 0x000000b300b37308 */ /* 0x000e620000002400 */
[----:B0-----:R-:W-:Y:S02]  /*62b0*/  FMNMX.FTZ R175, R164, R165, !PT ;  /* 0x000000a5a4af7209 */ /* 0x001fe40007810000 */
[----:B------:R-:W-:Y:S02]  /*62c0*/  FSETP.NEU.FTZ.AND P3, PT, R3, -INF , PT ;  /* 0xff8000000300780b */ /* 0x000fe40003f7d000 */
[----:B--2---:R-:W-:-:S02]  /*62d0*/  FSEL R165, R172, -INF , P5 ;  /* 0xff800000aca57808 */ /* 0x004fc40002800000 */
[C---:B------:R-:W-:Y:S01]  /*62e0*/  ISETP.GT.AND P6, PT, R173.reuse, 0x30, PT ;  /* 0x00000030ad00780c */ /* 0x040fe20003fc4270 */
[----:B------:R-:W0:Y:S01]  /*62f0*/  MUFU.TANH R182, R182 ;  /* 0x000000b600b67308 */ /* 0x000e220000002400 */
[----:B------:R-:W-:Y:S02]  /*6300*/  FMNMX.FTZ R172, R162, R175, !PT ;  /* 0x000000afa2ac7209 */ /* 0x000fe40007810000 */
[----:B------:R-:W-:Y:S02]  /*6310*/  FSEL R185, R166, RZ, P3 ;  /* 0x000000ffa6b97208 */ /* 0x000fe40001800000 */
[----:B------:R-:W-:Y:S02]  /*6320*/  ISETP.GT.AND P4, PT, R173, 0x31, PT ;  /* 0x00000031ad00780c */ /* 0x000fe40003f84270 */
[----:B----4-:R-:W-:Y:S01]  /*6330*/  FSEL R166, R178, -INF , P6 ;  /* 0xff800000b2a67808 */ /* 0x010fe20003000000 */
[----:B------:R-:W2:Y:S01]  /*6340*/  MUFU.TANH R183, R183 ;  /* 0x000000b700b77308 */ /* 0x000ea20000002400 */
[----:B------:R-:W-:Y:S01]  /*6350*/  FMNMX.FTZ R175, R165, R172, !PT ;  /* 0x000000aca5af7209 */ /* 0x000fe20007810000 */
[--C-:B------:R-:W-:Y:S01]  /*6360*/  FFMA.FTZ R176, R20, UR7, -R185.reuse ;  /* 0x0000000714b07c23 */ /* 0x100fe200080108b9 */
[----:B------:R-:W-:Y:S01]  /*6370*/  ISETP.GT.AND P5, PT, R173, 0x38, PT ;  /* 0x00000038ad00780c */ /* 0x000fe20003fa4270 */
[--C-:B------:R-:W-:Y:S01]  /*6380*/  FFMA.FTZ R178, R16, UR7, -R185.reuse ;  /* 0x0000000710b27c23 */ /* 0x100fe200080108b9 */
[----:B-1----:R-:W-:Y:S01]  /*6390*/  FSEL R20, R179, -INF , P4 ;  /* 0xff800000b3147808 */ /* 0x002fe20002000000 */
[--C-:B------:R-:W-:Y:S01]  /*63a0*/  FFMA.FTZ R179, R154, UR7, -R185.reuse ;  /* 0x000000079ab37c23 */ /* 0x100fe200080108b9 */
[----:B------:R-:W-:Y:S01]  /*63b0*/  FMNMX.FTZ R175, R166, R175, !PT ;  /* 0x000000afa6af7209 */ /* 0x000fe20007810000 */
[----:B------:R1:W-:Y:S01]  /*63c0*/  MUFU.EX2 R172, R176 ;  /* 0x000000b000ac7308 */ /* 0x0003e20000000800 */
[----:B------:R-:W-:Y:S01]  /*63d0*/  ISETP.GT.AND P4, PT, R173, 0x39, PT ;  /* 0x00000039ad00780c */ /* 0x000fe20003f84270 */
[--C-:B------:R-:W-:Y:S01]  /*63e0*/  FFMA.FTZ R17, R17, UR7, -R185.reuse ;  /* 0x0000000711117c23 */ /* 0x100fe200080108b9 */
[----:B0-----:R-:W-:Y:S01]  /*63f0*/  FSEL R173, R182, -INF , P5 ;  /* 0xff800000b6ad7808 */ /* 0x001fe20002800000 */
[--C-:B------:R-:W-:Y:S01]  /*6400*/  FFMA.FTZ R18, R18, UR7, -R185.reuse ;  /* 0x0000000712127c23 */ /* 0x100fe200080108b9 */
[----:B------:R-:W-:Y:S01]  /*6410*/  FMNMX.FTZ R174, R20, R175, !PT ;  /* 0x000000af14ae7209 */ /* 0x000fe20007810000 */
[--C-:B------:R-:W-:Y:S01]  /*6420*/  FFMA.FTZ R157, R157, UR7, -R185.reuse ;  /* 0x000000079d9d7c23 */ /* 0x100fe200080108b9 */
[--C-:B------:R-:W-:Y:S01]  /*6430*/  FFMA.FTZ R182, R160, UR7, -R185.reuse ;  /* 0x00000007a0b67c23 */ /* 0x100fe200080108b9 */
[----:B------:R0:W-:Y:S01]  /*6440*/  MUFU.EX2 R175, R178 ;  /* 0x000000b200af7308 */ /* 0x0001e20000000800 */
[----:B--2---:R-:W-:Y:S01]  /*6450*/  FSEL R16, R183, -INF , P4 ;  /* 0xff800000b7107808 */ /* 0x004fe20002000000 */
[--C-:B-1----:R-:W-:Y:S01]  /*6460*/  FFMA.FTZ R176, R152, UR7, -R185.reuse ;  /* 0x0000000798b07c23 */ /* 0x102fe200080108b9 */
[----:B------:R-:W-:Y:S01]  /*6470*/  FMNMX.FTZ R177, R173, R174, !PT ;  /* 0x000000aeadb17209 */ /* 0x000fe20007810000 */
[--C-:B------:R-:W-:Y:S01]  /*6480*/  FFMA.FTZ R174, R4, UR7, -R185.reuse ;  /* 0x0000000704ae7c23 */ /* 0x100fe200080108b9 */
[--C-:B------:R-:W-:Y:S01]  /*6490*/  FFMA.FTZ R19, R19, UR7, -R185.reuse ;  /* 0x0000000713137c23 */ /* 0x100fe200080108b9 */
[--C-:B------:R-:W-:Y:S01]  /*64a0*/  FFMA.FTZ R21, R21, UR7, -R185.reuse ;  /* 0x0000000715157c23 */ /* 0x100fe200080108b9 */
[----:B------:R-:W-:Y:S01]  /*64b0*/  FMNMX.FTZ R177, R16, R177, !PT ;  /* 0x000000b110b17209 */ /* 0x000fe20007810000 */
[----:B------:R-:W-:Y:S01]  /*64c0*/  MUFU.EX2 R17, R17 ;  /* 0x0000001100117308 */ /* 0x000fe20000000800 */
[--C-:B0-----:R-:W-:Y:S01]  /*64d0*/  FFMA.FTZ R178, R156, UR7, -R185.reuse ;  /* 0x000000079cb27c23 */ /* 0x101fe200080108b9 */
[--C-:B------:R-:W-:Y:S01]  /*64e0*/  FFMA.FTZ R22, R22, UR7, -R185.reuse ;  /* 0x0000000716167c23 */ /* 0x100fe200080108b9 */
[--C-:B------:R-:W-:Y:S01]  /*64f0*/  FFMA.FTZ R23, R23, UR7, -R185.reuse ;  /* 0x0000000717177c23 */ /* 0x100fe200080108b9 */
[----:B------:R-:W0:Y:S04]  /*6500*/  SHFL.BFLY PT, R4, R177, 0x2, 0x1f ;  /* 0x0c401f00b1047f89 */ /* 0x000e2800000e0000 */
[----:B------:R-:W-:Y:S08]  /*6510*/  MUFU.EX2 R174, R174 ;  /* 0x000000ae00ae7308 */ /* 0x000ff00000000800 */
[----:B------:R-:W-:Y:S08]  /*6520*/  MUFU.EX2 R18, R18 ;  /* 0x0000001200127308 */ /* 0x000ff00000000800 */
[----:B------:R-:W-:Y:S01]  /*6530*/  MUFU.EX2 R19, R19 ;  /* 0x0000001300137308 */ /* 0x000fe20000000800 */
[----:B0-----:R-:W-:Y:S01]  /*6540*/  FMNMX.FTZ R180, R177, R4, !PT ;  /* 0x00000004b1b47209 */ /* 0x001fe20007810000 */
[----:B------:R-:W-:-:S06]  /*6550*/  FFMA.FTZ R177, R153, UR7, -R185 ;  /* 0x0000000799b17c23 */ /* 0x000fcc00080108b9 */
[----:B------:R-:W-:Y:S01]  /*6560*/  MUFU.EX2 R21, R21 ;  /* 0x0000001500157308 */ /* 0x000fe20000000800 */
[----:B------:R-:W0:Y:S07]  /*6570*/  SHFL.BFLY PT, R181, R180, 0x1, 0x1f ;  /* 0x0c201f00b4b57f89 */ /* 0x000e2e00000e0000 */
[----:B------:R-:W-:Y:S08]  /*6580*/  MUFU.EX2 R22, R22 ;  /* 0x0000001600167308 */ /* 0x000ff00000000800 */
[----:B------:R-:W-:Y:S08]  /*6590*/  MUFU.EX2 R23, R23 ;  /* 0x0000001700177308 */ /* 0x000ff00000000800 */
[----:B------:R-:W-:Y:S01]  /*65a0*/  MUFU.EX2 R176, R176 ;  /* 0x000000b000b07308 */ /* 0x000fe20000000800 */
[----:B0-----:R-:W-:Y:S01]  /*65b0*/  FMNMX.FTZ R4, R180, R181, !PT ;  /* 0x000000b5b4047209 */ /* 0x001fe20007810000 */
[----:B------:R-:W-:-:S03]  /*65c0*/  FFMA.FTZ R181, R155, UR7, -R185 ;  /* 0x000000079bb57c23 */ /* 0x000fc600080108b9 */
[C---:B------:R-:W-:Y:S01]  /*65d0*/  FSETP.NEU.FTZ.AND P4, PT, R4.reuse, -INF , PT ;  /* 0xff8000000400780b */ /* 0x040fe20003f9d000 */
[C---:B------:R-:W-:Y:S02]  /*65e0*/  FMUL.FTZ R152, R4.reuse, UR7 ;  /* 0x0000000704987c20 */ /* 0x040fe40008410000 */
[----:B------:R-:W-:Y:S01]  /*65f0*/  MUFU.EX2 R180, R157 ;  /* 0x0000009d00b47308 */ /* 0x000fe20000000800 */
[----:B------:R-:W-:Y:S02]  /*6600*/  FSEL R153, R4, RZ, P4 ;  /* 0x000000ff04997208 */ /* 0x000fe40002000000 */
[----:B------:R-:W-:Y:S02]  /*6610*/  FSEL R154, R152, RZ, P4 ;  /* 0x000000ff989a7208 */ /* 0x000fe40002000000 */
[----:B------:R-:W-:Y:S01]  /*6620*/  FSEL R152, R3, RZ, P3 ;  /* 0x000000ff03987208 */ /* 0x000fe20001800000 */
[----:B------:R-:W-:Y:S01]  /*6630*/  FADD.FTZ R153, -R153, R14 ;  /* 0x0000000e99997221 */ /* 0x000fe20000010100 */
[----:B------:R-:W-:Y:S01]  /*6640*/  MOV R14, UR30 ;  /* 0x0000001e000e7c02 */ /* 0x000fe20008000f00 */
[--C-:B------:R-:W-:Y:S01]  /*6650*/  FFMA.FTZ R159, R159, UR7, -R154.reuse ;  /* 0x000000079f9f7c23 */ /* 0x100fe2000801089a */
[--C-:B------:R-:W-:Y:S01]  /*6660*/  FFMA.FTZ R158, R158, UR7, -R154.reuse ;  /* 0x000000079e9e7c23 */ /* 0x100fe2000801089a */
[----:B------:R-:W-:Y:S01]  /*6670*/  FADD.FTZ R152, -R152, R15 ;  /* 0x0000000f98987221 */ /* 0x000fe20000010100 */
[----:B------:R-:W-:Y:S01]  /*6680*/  FMUL.FTZ R153, R153, UR7 ;  /* 0x0000000799997c20 */ /* 0x000fe20008410000 */
[----:B------:R0:W-:Y:S01]  /*6690*/  MUFU.EX2 R156, R159 ;  /* 0x0000009f009c7308 */ /* 0x0001e20000000800 */
[----:B------:R-:W-:Y:S01]  /*66a0*/  FFMA.FTZ R163, R163, UR7, -R154 ;  /* 0x00000007a3a37c23 */ /* 0x000fe2000801089a */
[----:B------:R-:W-:Y:S01]  /*66b0*/  FMUL.FTZ R15, R152, UR7 ;  /* 0x00000007980f7c20 */ /* 0x000fe20008410000 */
[----:B------:R-:W-:-:S02]  /*66c0*/  @!P1 VIADD R152, R14, 0x28c40 ;  /* 0x00028c400e989836 */ /* 0x000fc40000000000 */
[--C-:B------:R-:W-:Y:S01]  /*66d0*/  FFMA.FTZ R167, R167, UR7, -R154.reuse ;  /* 0x00000007a7a77c23 */ /* 0x100fe2000801089a */
[--C-:B------:R-:W-:Y:S01]  /*66e0*/  FFMA.FTZ R168, R168, UR7, -R154.reuse ;  /* 0x00000007a8a87c23 */ /* 0x100fe2000801089a */
[--C-:B------:R-:W-:Y:S01]  /*66f0*/  FFMA.FTZ R171, R171, UR7, -R154.reuse ;  /* 0x00000007abab7c23 */ /* 0x100fe2000801089a */
[----:B------:R-:W-:Y:S01]  /*6700*/  ISETP.NE.AND P3, PT, R2, RZ, PT ;  /* 0x000000ff0200720c */ /* 0x000fe20003f65270 */
[----:B------:R-:W1:Y:S01]  /*6710*/  MUFU.EX2 R15, R15 ;  /* 0x0000000f000f7308 */ /* 0x000e620000000800 */
[----:B0-----:R-:W-:Y:S01]  /*6720*/  FFMA.FTZ R159, R169, UR7, -R154 ;  /* 0x00000007a99f7c23 */ /* 0x001fe2000801089a */
[----:B------:R-:W-:Y:S01]  /*6730*/  @!P1 PRMT R152, RZ, 0x654, R152 ;  /* 0x00000654ff989816 */ /* 0x000fe20000000098 */
[--C-:B------:R-:W-:Y:S01]  /*6740*/  FFMA.FTZ R170, R170, UR7, -R154.reuse ;  /* 0x00000007aaaa7c23 */ /* 0x100fe2000801089a */
[--C-:B------:R-:W-:Y:S01]  /*6750*/  FFMA.FTZ R161, R161, UR7, -R154.reuse ;  /* 0x00000007a1a17c23 */ /* 0x100fe2000801089a */
[--C-:B------:R-:W-:Y:S01]  /*6760*/  FFMA.FTZ R164, R164, UR7, -R154.reuse ;  /* 0x00000007a4a47c23 */ /* 0x100fe2000801089a */
[----:B------:R1:W-:Y:S01]  /*6770*/  @!P1 SYNCS.ARRIVE.TRANS64.RED.A1T0 RZ, [R152+URZ], RZ ;  /* 0x000000ff98ff99a7 */ /* 0x0003e2000810043f */
[--C-:B------:R-:W-:Y:S01]  /*6780*/  FFMA.FTZ R162, R162, UR7, -R154.reuse ;  /* 0x00000007a2a27c23 */ /* 0x100fe2000801089a */
[----:B------:R0:W2:Y:S01]  /*6790*/  MUFU.EX2 R169, R153 ;  /* 0x0000009900a97308 */ /* 0x0000a20000000800 */
[--C-:B------:R-:W-:Y:S01]  /*67a0*/  FFMA.FTZ R165, R165, UR7, -R154.reuse ;  /* 0x00000007a5a57c23 */ /* 0x100fe2000801089a */
[--C-:B------:R-:W-:Y:S01]  /*67b0*/  FFMA.FTZ R20, R20, UR7, -R154.reuse ;  /* 0x0000000714147c23 */ /* 0x100fe2000801089a */
[--C-:B------:R-:W-:Y:S01]  /*67c0*/  FFMA.FTZ R173, R173, UR7, -R154.reuse ;  /* 0x00000007adad7c23 */ /* 0x100fe2000801089a */
[----:B------:R-:W-:-:S04]  /*67d0*/  FFMA.FTZ R16, R16, UR7, -R154 ;  /* 0x0000000710107c23 */ /* 0x000fc8000801089a */
[----:B------:R3:W4:Y:S01]  /*67e0*/  MUFU.EX2 R155, R158 ;  /* 0x0000009e009b7308 */ /* 0x0007220000000800 */
[----:B-1----:R-:W-:Y:S01]  /*67f0*/  FFMA.FTZ R152, R15, R5, R172 ;  /* 0x000000050f987223 */ /* 0x002fe200000100ac */
[-C--:B------:R-:W-:Y:S01]  /*6800*/  FMUL.FTZ R24, R24, R15.reuse ;  /* 0x0000000f18187220 */ /* 0x080fe20000410000 */
[-C--:B------:R-:W-:Y:S01]  /*6810*/  FMUL.FTZ R25, R25, R15.reuse ;  /* 0x0000000f19197220 */ /* 0x080fe20000410000 */
[-C--:B------:R-:W-:Y:S01]  /*6820*/  FMUL.FTZ R28, R28, R15.reuse ;  /* 0x0000000f1c1c7220 */ /* 0x080fe20000410000 */
[----:B0-----:R-:W-:Y:S01]  /*6830*/  FADD.FTZ R153, R175, R152 ;  /* 0x00000098af997221 */ /* 0x001fe20000010000 */
[-C--:B------:R-:W-:Y:S01]  /*6840*/  FMUL.FTZ R29, R29, R15.reuse ;  /* 0x0000000f1d1d7220 */ /* 0x080fe20000410000 */
[-C--:B------:R-:W-:Y:S01]  /*6850*/  FMUL.FTZ R32, R32, R15.reuse ;  /* 0x0000000f20207220 */ /* 0x080fe20000410000 */
[----:B------:R-:W0:Y:S01]  /*6860*/  MUFU.EX2 R163, R163 ;  /* 0x000000a300a37308 */ /* 0x000e220000000800 */
[----:B--2---:R-:W-:Y:S01]  /*6870*/  FFMA.FTZ R6, R169, R6, R156 ;  /* 0x00000006a9067223 */ /* 0x004fe2000001009c */
[----:B---3--:R-:W-:Y:S01]  /*6880*/  FADD.FTZ R158, R174, R153 ;  /* 0x00000099ae9e7221 */ /* 0x008fe20000010000 */
[-C--:B------:R-:W-:Y:S01]  /*6890*/  FMUL.FTZ R33, R33, R15.reuse ;  /* 0x0000000f21217220 */ /* 0x080fe20000410000 */
[-C--:B------:R-:W-:Y:S01]  /*68a0*/  FMUL.FTZ R36, R36, R15.reuse ;  /* 0x0000000f24247220 */ /* 0x080fe20000410000 */
[-C--:B------:R-:W-:Y:S01]  /*68b0*/  FMUL.FTZ R37, R37, R15.reuse ;  /* 0x0000000f25257220 */ /* 0x080fe20000410000 */
[-C--:B------:R-:W-:Y:S01]  /*68c0*/  FMUL.FTZ R40, R40, R15.reuse ;  /* 0x0000000f28287220 */ /* 0x080fe20000410000 */
[-C--:B------:R-:W-:Y:S01]  /*68d0*/  FMUL.FTZ R41, R41, R15.reuse ;  /* 0x0000000f29297220 */ /* 0x080fe20000410000 */
[----:B------:R1:W2:Y:S01]  /*68e0*/  MUFU.EX2 R160, R167 ;  /* 0x000000a700a07308 */ /* 0x0002a20000000800 */
        /* <DEDUP_REMOVED lines=9> */
[----:B-1----:R-:W-:-:S02]  /*6980*/  IMAD.U32 R167, RZ, RZ, UR6 ;  /* 0x00000006ffa77e24 */ /* 0x002fc4000f8e00ff */
[-C--:B------:R-:W-:Y:S01]  /*6990*/  FMUL.FTZ R56, R56, R15.reuse ;  /* 0x0000000f38387220 */ /* 0x080fe20000410000 */
[-C--:B------:R-:W-:Y:S01]  /*69a0*/  FMUL.FTZ R57, R57, R15.reuse ;  /* 0x0000000f39397220 */ /* 0x080fe20000410000 */
[-C--:B------:R-:W-:Y:S01]  /*69b0*/  FMUL.FTZ R60, R60, R15.reuse ;  /* 0x0000000f3c3c7220 */ /* 0x080fe20000410000 */
[-C--:B------:R-:W-:Y:S01]  /*69c0*/  FMUL.FTZ R61, R61, R15.reuse ;  /* 0x0000000f3d3d7220 */ /* 0x080fe20000410000 */
[----:B------:R-:W-:Y:S01]  /*69d0*/  @!P3 LEA R5, R167, R0, 0x6 ;  /* 0x00000000a705b211 */ /* 0x000fe200078e30ff */
[----:B------:R0:W1:Y:S01]  /*69e0*/  MUFU.EX2 R184, R171 ;  /* 0x000000ab00b87308 */ /* 0x0000620000000800 */
[----:B--2---:R-:W-:Y:S01]  /*69f0*/  FADD.FTZ R152, R160, R153 ;  /* 0x00000099a0987221 */ /* 0x004fe20000010000 */
[-C--:B------:R-:W-:Y:S01]  /*6a00*/  FMUL.FTZ R64, R64, R15.reuse ;  /* 0x0000000f40407220 */ /* 0x080fe20000410000 */
[----:B------:R-:W-:Y:S01]  /*6a10*/  @!P3 LEA R6, R5, UR39, 0x2 ;  /* 0x000000270506bc11 */ /* 0x000fe2000f8e10ff */
[----:B------:R-:W-:Y:S01]  /*6a20*/  FFMA.FTZ R5, R166, UR7, -R154 ;  /* 0x00000007a6057c23 */ /* 0x000fe2000801089a */
[-C--:B------:R-:W-:Y:S01]  /*6a30*/  FMUL.FTZ R65, R65, R15.reuse ;  /* 0x0000000f41417220 */ /* 0x080fe20000410000 */
[-C--:B------:R-:W-:Y:S01]  /*6a40*/  FMUL.FTZ R68, R68, R15.reuse ;  /* 0x0000000f44447220 */ /* 0x080fe20000410000 */
[-C--:B------:R-:W-:Y:S01]  /*6a50*/  FMUL.FTZ R69, R69, R15.reuse ;  /* 0x0000000f45457220 */ /* 0x080fe20000410000 */
[----:B------:R-:W2:Y:S01]  /*6a60*/  MUFU.EX2 R159, R159 ;  /* 0x0000009f009f7308 */ /* 0x000ea20000000800 */
[----:B0-----:R-:W-:Y:S01]  /*6a70*/  FADD.FTZ R171, R17, R158 ;  /* 0x0000009e11ab7221 */ /* 0x001fe20000010000 */
[----:B---3--:R-:W-:Y:S01]  /*6a80*/  FADD.FTZ R153, R157, R152 ;  /* 0x000000989d997221 */ /* 0x008fe20000010000 */
[----:B------:R-:W-:Y:S01]  /*6a90*/  @!P3 STS [R6+0x28800], R15 ;  /* 0x0288000f0600b388 */ /* 0x000fe20000000800 */
[-C--:B------:R-:W-:Y:S01]  /*6aa0*/  FMUL.FTZ R72, R72, R15.reuse ;  /* 0x0000000f48487220 */ /* 0x080fe20000410000 */
[----:B------:R-:W-:Y:S01]  /*6ab0*/  FADD.FTZ R158, R18, R171 ;  /* 0x000000ab129e7221 */ /* 0x000fe20000010000 */
[----:B------:R-:W-:Y:S01]  /*6ac0*/  FMUL.FTZ R73, R73, R15 ;  /* 0x0000000f49497220 */ /* 0x000fe20000410000 */
[----:B------:R0:W-:Y:S01]  /*6ad0*/  @!P3 STS [R6+0x28820], R169 ;  /* 0x028820a90600b388 */ /* 0x0001e20000000800 */
[----:B------:R-:W3:Y:S01]  /*6ae0*/  MUFU.EX2 R170, R170 ;  /* 0x000000aa00aa7308 */ /* 0x000ee20000000800 */
[----:B------:R-:W-:Y:S01]  /*6af0*/  FADD.FTZ R158, R19, R158 ;  /* 0x0000009e139e7221 */ /* 0x000fe20000010000 */
[C---:B-1----:R-:W-:Y:S01]  /*6b00*/  FADD.FTZ R152, R184.reuse, R153 ;  /* 0x00000099b8987221 */ /* 0x042fe20000010000 */
[----:B------:R-:W-:Y:S01]  /*6b10*/  F2FP.F16.F32.PACK_AB R157, R184, R157 ;  /* 0x0000009db89d723e */ /* 0x000fe200000000ff */
[-C--:B------:R-:W-:Y:S01]  /*6b20*/  FMUL.FTZ R76, R76, R15.reuse ;  /* 0x0000000f4c4c7220 */ /* 0x080fe20000410000 */
[----:B------:R-:W-:Y:S01]  /*6b30*/  FADD.FTZ R153, R21, R158 ;  /* 0x0000009e15997221 */ /* 0x000fe20000010000 */
[-C--:B------:R-:W-:Y:S01]  /*6b40*/  FMUL.FTZ R77, R77, R15.reuse ;  /* 0x0000000f4d4d7220 */ /* 0x080fe20000410000 */
[-C--:B------:R-:W-:Y:S01]  /*6b50*/  FMUL.FTZ R80, R80, R15.reuse ;  /* 0x0000000f50507220 */ /* 0x080fe20000410000 */
[----:B------:R-:W1:Y:S01]  /*6b60*/  MUFU.EX2 R161, R161 ;  /* 0x000000a100a17308 */ /* 0x000e620000000800 */
[----:B------:R-:W-:Y:S01]  /*6b70*/  FADD.FTZ R154, R22, R153 ;  /* 0x00000099169a7221 */ /* 0x000fe20000010000 */
[----:B------:R-:W-:Y:S01]  /*6b80*/  F2FP.F16.F32.PACK_AB R153, R155, R156 ;  /* 0x0000009c9b99723e */ /* 0x000fe200000000ff */
[-C--:B------:R-:W-:Y:S01]  /*6b90*/  FMUL.FTZ R81, R81, R15.reuse ;  /* 0x0000000f51517220 */ /* 0x080fe20000410000 */
[----:B------:R-:W-:Y:S01]  /*6ba0*/  F2FP.F16.F32.PACK_AB R156, R19, R18 ;  /* 0x00000012139c723e */ /* 0x000fe200000000ff */
[----:B------:R-:W-:Y:S01]  /*6bb0*/  FMUL.FTZ R84, R84, R15 ;  /* 0x0000000f54547220 */ /* 0x000fe20000410000 */
[----:B------:R-:W-:Y:S01]  /*6bc0*/  F2FP.F16.F32.PACK_AB R155, R160, R163 ;  /* 0x000000a3a09b723e */ /* 0x000fe200000000ff */
[----:B------:R-:W-:Y:S01]  /*6bd0*/  FMUL.FTZ R85, R85, R15 ;  /* 0x0000000f55557220 */ /* 0x000fe20000410000 */
[----:B------:R-:W4:Y:S01]  /*6be0*/  MUFU.EX2 R164, R164 ;  /* 0x000000a400a47308 */ /* 0x000f220000000800 */
[----:B------:R-:W-:Y:S01]  /*6bf0*/  F2FP.F16.F32.PACK_AB R160, R176, R23 ;  /* 0x00000017b0a0723e */ /* 0x000fe200000000ff */
[-C--:B------:R-:W-:Y:S01]  /*6c00*/  FMUL.FTZ R88, R88, R15.reuse ;  /* 0x0000000f58587220 */ /* 0x080fe20000410000 */
[-C--:B------:R-:W-:Y:S01]  /*6c10*/  FMUL.FTZ R89, R89, R15.reuse ;  /* 0x0000000f59597220 */ /* 0x080fe20000410000 */
[-C--:B------:R-:W-:Y:S01]  /*6c20*/  FMUL.FTZ R92, R92, R15.reuse ;  /* 0x0000000f5c5c7220 */ /* 0x080fe20000410000 */
[-C--:B------:R-:W-:Y:S01]  /*6c30*/  FMUL.FTZ R93, R93, R15.reuse ;  /* 0x0000000f5d5d7220 */ /* 0x080fe20000410000 */
[-C--:B------:R-:W-:Y:S01]  /*6c40*/  FMUL.FTZ R96, R96, R15.reuse ;  /* 0x0000000f60607220 */ /* 0x080fe20000410000 */
[-C--:B------:R-:W-:Y:S01]  /*6c50*/  FMUL.FTZ R97, R97, R15.reuse ;  /* 0x0000000f61617220 */ /* 0x080fe20000410000 */
[----:B------:R-:W5:Y:S01]  /*6c60*/  MUFU.EX2 R177, R177 ;  /* 0x000000b100b17308 */ /* 0x000f620000000800 */
        /* <DEDUP_REMOVED lines=15> */
[----:B------:R2:W5:Y:S01]  /*6d60*/  MUFU.EX2 R166, R165 ;  /* 0x000000a500a67308 */ /* 0x0005620000000800 */
[-C--:B------:R-:W-:Y:S01]  /*6d70*/  FMUL.FTZ R128, R128, R15.reuse ;  /* 0x0000000f80807220 */ /* 0x080fe20000410000 */
[-C--:B------:R-:W-:Y:S01]  /*6d80*/  FMUL.FTZ R129, R129, R15.reuse ;  /* 0x0000000f81817220 */ /* 0x080fe20000410000 */
[-C--:B------:R-:W-:Y:S01]  /*6d90*/  FMUL.FTZ R132, R132, R15.reuse ;  /* 0x0000000f84847220 */ /* 0x080fe20000410000 */
[-C--:B------:R-:W-:Y:S01]  /*6da0*/  FMUL.FTZ R133, R133, R15.reuse ;  /* 0x0000000f85857220 */ /* 0x080fe20000410000 */
[-C--:B------:R-:W-:Y:S01]  /*6db0*/  FMUL.FTZ R136, R136, R15.reuse ;  /* 0x0000000f88887220 */ /* 0x080fe20000410000 */
[-C--:B------:R-:W-:Y:S01]  /*6dc0*/  FMUL.FTZ R137, R137, R15.reuse ;  /* 0x0000000f89897220 */ /* 0x080fe20000410000 */
[-C--:B------:R-:W-:Y:S01]  /*6dd0*/  FMUL.FTZ R140, R140, R15.reuse ;  /* 0x0000000f8c8c7220 */ /* 0x080fe20000410000 */
[----:B------:R-:W5:Y:S01]  /*6de0*/  MUFU.EX2 R178, R178 ;  /* 0x000000b200b27308 */ /* 0x000f620000000800 */
[----:B--2---:R-:W-:Y:S01]  /*6df0*/  FADD.FTZ R165, R159, R152 ;  /* 0x000000989fa57221 */ /* 0x004fe20000010000 */
[----:B------:R-:W-:Y:S01]  /*6e00*/  F2FP.F16.F32.PACK_AB R152, R175, R172 ;  /* 0x000000acaf98723e */ /* 0x000fe200000000ff */
[----:B------:R-:W-:Y:S01]  /*6e10*/  FMUL.FTZ R141, R141, R15 ;  /* 0x0000000f8d8d7220 */ /* 0x000fe20000410000 */
[C---:B---3--:R-:W-:Y:S01]  /*6e20*/  F2FP.F16.F32.PACK_AB R159, R170.reuse, R159 ;  /* 0x0000009faa9f723e */ /* 0x048fe200000000ff */
[----:B------:R-:W-:Y:S01]  /*6e30*/  FADD.FTZ R158, R170, R165 ;  /* 0x000000a5aa9e7221 */ /* 0x000fe20000010000 */
[----:B------:R-:W-:Y:S01]  /*6e40*/  FADD.FTZ R165, R23, R154 ;  /* 0x0000009a17a57221 */ /* 0x000fe20000010000 */
[----:B------:R-:W-:Y:S01]  /*6e50*/  F2FP.F16.F32.PACK_AB R154, R17, R174 ;  /* 0x000000ae119a723e */ /* 0x000fe200000000ff */
[----:B------:R-:W-:Y:S01]  /*6e60*/  BAR.SYNC.DEFER_BLOCKING 0xf, 0x100 ;  /* 0x03c4000000007b1d */ /* 0x000fe20000010000 */
[----:B-1----:R-:W-:Y:S01]  /*6e70*/  FADD.FTZ R17, R161, R158 ;  /* 0x0000009ea1117221 */ /* 0x002fe20000010000 */
[----:B0-----:R-:W-:Y:S01]  /*6e80*/  FADD.FTZ R6, R176, R165 ;  /* 0x000000a5b0067221 */ /* 0x001fe20000010000 */
[----:B----4-:R-:W-:Y:S01]  /*6e90*/  F2FP.F16.F32.PACK_AB R161, R164, R161 ;  /* 0x000000a1a4a1723e */ /* 0x010fe200000000ff */
[----:B------:R-:W-:Y:S01]  /*6ea0*/  FMUL.FTZ R144, R144, R15 ;  /* 0x0000000f90907220 */ /* 0x000fe20000410000 */
[----:B------:R-:W-:Y:S01]  /*6eb0*/  FADD.FTZ R158, R164, R17 ;  /* 0x00000011a49e7221 */ /* 0x000fe20000010000 */
[----:B------:R-:W0:Y:S01]  /*6ec0*/  MUFU.EX2 R179, R179 ;  /* 0x000000b300b37308 */ /* 0x000e220000000800 */
[----:B-----5:R-:W-:Y:S01]  /*6ed0*/  FADD.FTZ R17, R177, R6 ;  /* 0x00000006b1117221 */ /* 0x020fe20000010000 */
[----:B------:R-:W-:Y:S01]  /*6ee0*/  F2FP.F16.F32.PACK_AB R163, R166, R167 ;  /* 0x000000a7a6a3723e */ /* 0x000fe200000000ff */
[----:B------:R-:W-:Y:S01]  /*6ef0*/  FADD.FTZ R19, R167, R158 ;  /* 0x0000009ea7137221 */ /* 0x000fe20000010000 */
[----:B------:R-:W-:Y:S01]  /*6f00*/  F2FP.F16.F32.PACK_AB R158, R22, R21 ;  /* 0x00000015169e723e */ /* 0x000fe200000000ff */
[C---:B------:R-:W-:Y:S01]  /*6f10*/  FADD.FTZ R6, R178.reuse, R17 ;  /* 0x00000011b2067221 */ /* 0x040fe20000010000 */
[----:B------:R-:W-:Y:S01]  /*6f20*/  F2FP.F16.F32.PACK_AB R162, R178, R177 ;  /* 0x000000b1b2a2723e */ /* 0x000fe200000000ff */
[----:B------:R-:W-:Y:S01]  /*6f30*/  FADD.FTZ R18, R166, R19 ;  /* 0x00000013a6127221 */ /* 0x000fe20000010000 */
[----:B------:R-:W1:Y:S01]  /*6f40*/  MUFU.EX2 R5, R5 ;  /* 0x0000000500057308 */ /* 0x000e620000000800 */
[-C--:B------:R-:W-:Y:S01]  /*6f50*/  FMUL.FTZ R145, R145, R15.reuse ;  /* 0x0000000f91917220 */ /* 0x080fe20000410000 */
[-C--:B------:R-:W-:Y:S01]  /*6f60*/  FMUL.FTZ R148, R148, R15.reuse ;  /* 0x0000000f94947220 */ /* 0x080fe20000410000 */
[----:B------:R-:W-:Y:S01]  /*6f70*/  FMUL.FTZ R149, R149, R15 ;  /* 0x0000000f95957220 */ /* 0x000fe20000410000 */
[-C--:B------:R-:W-:Y:S01]  /*6f80*/  FMUL.FTZ R26, R26, R169.reuse ;  /* 0x000000a91a1a7220 */ /* 0x080fe20000410000 */
[-C--:B------:R-:W-:Y:S01]  /*6f90*/  FMUL.FTZ R27, R27, R169.reuse ;  /* 0x000000a91b1b7220 */ /* 0x080fe20000410000 */
[-C--:B------:R-:W-:Y:S01]  /*6fa0*/  FMUL.FTZ R30, R30, R169.reuse ;  /* 0x000000a91e1e7220 */ /* 0x080fe20000410000 */
[----:B------:R-:W-:Y:S01]  /*6fb0*/  FMUL.FTZ R31, R31, R169 ;  /* 0x000000a91f1f7220 */ /* 0x000fe20000410000 */
[----:B------:R-:W2:Y:S01]  /*6fc0*/  MUFU.EX2 R181, R181 ;  /* 0x000000b500b57308 */ /* 0x000ea20000000800 */
[----:B0-----:R-:W-:Y:S01]  /*6fd0*/  FADD.FTZ R17, R179, R6 ;  /* 0x00000006b3117221 */ /* 0x001fe20000010000 */
[----:B------:R-:W-:Y:S01]  /*6fe0*/  F2FP.F16.F32.PACK_AB R164, R180, R179 ;  /* 0x000000b3b4a4723e */ /* 0x000fe200000000ff */
[----:B------:R0:W-:Y:S01]  /*6ff0*/  STSM.16.M88.4 [R10+0x26800], R152 ;  /* 0x026800980a007844 */ /* 0x0001e20000000200 */
[-C--:B------:R-:W-:Y:S01]  /*7000*/  FMUL.FTZ R34, R34, R169.reuse ;  /* 0x000000a922227220 */ /* 0x080fe20000410000 */
[----:B------:R-:W-:Y:S01]  /*7010*/  FADD.FTZ R6, R180, R17 ;  /* 0x00000011b4067221 */ /* 0x000fe20000010000 */
[-C--:B------:R-:W-:Y:S01]  /*7020*/  FMUL.FTZ R35, R35, R169.reuse ;  /* 0x000000a923237220 */ /* 0x080fe20000410000 */
[----:B------:R0:W-:Y:S01]  /*7030*/  STSM.16.M88.4 [R8], R156 ;  /* 0x0000009c08007844 */ /* 0x0001e20000000200 */
[----:B------:R-:W3:Y:S01]  /*7040*/  MUFU.EX2 R182, R182 ;  /* 0x000000b600b67308 */ /* 0x000ee20000000800 */
[----:B-1----:R-:W-:Y:S01]  /*7050*/  FADD.FTZ R19, R5, R18 ;  /* 0x0000001205137221 */ /* 0x002fe20000010000 */
[-C--:B------:R-:W-:Y:S01]  /*7060*/  FMUL.FTZ R38, R38, R169.reuse ;  /* 0x000000a926267220 */ /* 0x080fe20000410000 */
[----:B------:R0:W-:Y:S01]  /*7070*/  STSM.16.M88.4 [R9], R160 ;  /* 0x000000a009007844 */ /* 0x0001e20000000200 */
        /* <DEDUP_REMOVED lines=13> */
[----:B---3--:R-:W-:Y:S01]  /*7150*/  F2FP.F16.F32.PACK_AB R166, R182, R181 ;  /* 0x000000b5b6a6723e */ /* 0x008fe200000000ff */
[-C--:B------:R-:W-:Y:S01]  /*7160*/  FMUL.FTZ R59, R59, R169.reuse ;  /* 0x000000a93b3b7220 */ /* 0x080fe20000410000 */
        /* <DEDUP_REMOVED lines=8> */
[----:B------:R-:W-:Y:S01]  /*71f0*/  FADD.FTZ R5, R182, R17 ;  /* 0x00000011b6057221 */ /* 0x000fe20000010000 */
        /* <DEDUP_REMOVED lines=10> */
[-C--:B------:R-:W-:Y:S01]  /*72a0*/  FMUL.FTZ R90, R90, R169.reuse ;  /* 0x000000a95a5a7220 */ /* 0x080fe20000410000 */
[-C--:B------:R-:W-:Y:S01]  /*72b0*/  FMUL.FTZ R91, R91, R169.reuse ;  /* 0x000000a95b5b7220 */ /* 0x080fe20000410000 */
[----:B------:R-:W-:Y:S01]  /*72c0*/  FMUL.FTZ R94, R94, R169 ;  /* 0x000000a95e5e7220 */ /* 0x000fe20000410000 */
[C---:B---3--:R-:W-:Y:S01]  /*72d0*/  F2FP.F16.F32.PACK_AB R167, R16.reuse, R173 ;  /* 0x000000ad10a7723e */ /* 0x048fe200000000ff */
        /* <DEDUP_REMOVED lines=31> */
[----:B0-----:R-:W-:Y:S06]  /*74d0*/  @!P0 BRA `(.L_x_7207) ;  /* 0x0000000000048947 */ /* 0x001fec0003800000 */
[----:B------:R-:W-:Y:S01]  /*74e0*/  BPT.TRAP 0x1 ;  /* 0x000000040000795c */ /* 0x000fe20000300000 */
.L_x_7207:
[----:B------:R0:W1:Y:S01]  /*74f0*/  SYNCS.PHASECHK.TRANS64.TRYWAIT P3, [UR30+0x28c50], R13 ;  /* 0x028c500dff0075a7 */ /* 0x000062000806015e */
[----:B------:R-:W-:Y:S05]  /*7500*/  @!P0 BRA `(.L_x_7208) ;  /* 0x0000000000048947 */ /* 0x000fea0003800000 */
[----:B------:R-:W-:Y:S01]  /*7510*/  BPT.TRAP 0x1 ;  /* 0x000000040000795c */ /* 0x000fe20000300000 */
.L_x_7208:
[----:B-1----:R-:W-:Y:S05]  /*7520*/  @P3 BRA `(.L_x_7209) ;  /* 0x0000000000083947 */ /* 0x002fea0003800000 */
[----:B------:R-:W1:Y:S02]  /*7530*/  SYNCS.PHASECHK.TRANS64.TRYWAIT P3, [UR30+0x28c50], R13 ;  /* 0x028c500dff0075a7 */ /* 0x000e64000806015e */
[----:B-1----:R-:W-:Y:S05]  /*7540*/  @!P3 BRA `(.L_x_7210) ;  /* 0x0000009800c0b947 */ /* 0x002fea0003800000 */
.L_x_7209:
[----:B------:R-:W-:Y:S01]  /*7550*/  ULEA UR6, UR4, UR38, 0xc ;  /* 0x0000002604067291 */ /* 0x000fe2000f8e603f */
[----:B------:R-:W-:Y:S01]  /*7560*/  WARPGROUP.ARRIVE ;  /* 0x00000000000079c5 */ /* 0x000fe20000000000 */
[----:B------:R-:W-:Y:S01]  /*7570*/  UMOV UR11, 0x40000040 ;  /* 0x40000040000b7882 */ /* 0x000fe20000000000 */
[----:B------:R-:W-:Y:S01]  /*7580*/  UISETP.GT.AND UP1, UPT, UR41, UR25, UPT ;  /* 0x000000192900728c */ /* 0x000fe2000bf24270 */
[----:B-1----:R-:W-:Y:S01]  /*7590*/  @!P1 VIADD R14, R14, 0x28c60 ;  /* 0x00028c600e0e9836 */ /* 0x002fe20000000000 */
[----:B------:R-:W-:Y:S01]  /*75a0*/  UIADD3 UR41, UR41, -0x1, URZ ;  /* 0xffffffff29297890 */ /* 0x000fe2000fffe03f */
[----:B------:R-:W-:Y:S01]  /*75b0*/  MOV R15, R3 ;  /* 0x00000003000f7202 */ /* 0x000fe20000000f00 */
[----:B------:R-:W-:Y:S02]  /*75c0*/  UMOV UR10, UR6 ;  /* 0x00000006000a7c82 */ /* 0x000fe40008000000 */
[----:B------:R-:W-:Y:S01]  /*75d0*/  HGMMA.64x256x16.F32 R24, R152, gdesc[UR8].tnspB, R24, gsb0 ;  /* 0x43e0000898187df0 */ /* 0x000fe20008000818 */
[----:B------:R-:W-:Y:S01]  /*75e0*/  UIADD3 UR10, UR6, 0x80, URZ ;  /* 0x00000080060a7890 */ /* 0x000fe2000fffe03f */
[----:B------:R-:W-:Y:S01]  /*75f0*/  PLOP3.LUT P3, PT, PT, PT, UP1, 0x80, 0x0 ;  /* 0x000000000000781c */ /* 0x000fe20003f6f018 */
[----:B------:R-:W-:Y:S01]  /*7600*/  UMOV UR11, 0x40000040 ;  /* 0x40000040000b7882 */ /* 0x000fe20000000000 */
[----:B------:R-:W-:Y:S01]  /*7610*/  @!P1 PRMT R14, RZ, 0x654, R14 ;  /* 0x00000654ff0e9816 */ /* 0x000fe2000000000e */
[----:B------:R-:W-:-:S02]  /*7620*/  WARPGROUP.DEPBAR.LE gsb0, 0x0 ;  /* 0x00008000000079c5 */ /* 0x000fc40000010000 */
[----:B------:R-:W-:-:S15]  /*7630*/  WARPGROUP.ARRIVE ;  /* 0x00000000000079c5 */ /* 0x000fde0000000000 */
[----:B------:R-:W-:-:S06]  /*7640*/  NOP ;  /* 0x0000000000007918 */ /* 0x000fcc0000000000 */
        /* <DEDUP_REMOVED lines=25> */
[----:B-1----:R-:W-:Y:S01]  /*77e0*/  IMAD.MOV.U32 R14, RZ, RZ, R4 ;  /* 0x000000ffff0e7224 */ /* 0x002fe200078e0004 */
[----:B------:R-:W-:Y:S06]  /*77f0*/  @P3 BRA `(.L_x_7211) ;  /* 0xffffffdc00943947 */ /* 0x000fec000383ffff */
.L_x_7202:
[----:B------:R-:W-:-:S06]  /*7800*/  UISETP.GE.AND UP0, UPT, UR41, UR40, UPT ;  /* 0x000000282900728c */ /* 0x000fcc000bf06270 */
[----:B------:R-:W-:-:S13]  /*7810*/  PLOP3.LUT P2, PT, PT, PT, UP0, 0x80, 0x0 ;  /* 0x000000000000781c */ /* 0x000fda0003f4f008 */
[----:B------:R-:W-:Y:S05]  /*7820*/  @!P2 BRA `(.L_x_7212) ;  /* 0x0000001c002ca947 */ /* 0x000fea0003800000 */
[----:B01----:R-:W-:Y:S01]  /*7830*/  IMAD.MOV.U32 R13, RZ, RZ, R4 ;  /* 0x000000ffff0d7224 */ /* 0x003fe200078e0004 */
[----:B------:R-:W-:Y:S01]  /*7840*/  UMOV UR6, UR4 ;  /* 0x0000000400067c82 */ /* 0x000fe20008000000 */
[----:B------:R-:W-:Y:S01]  /*7850*/  IMAD.MOV.U32 R18, RZ, RZ, R3 ;  /* 0x000000ffff127224 */ /* 0x000fe200078e0003 */
[----:B------:R-:W-:Y:S01]  /*7860*/  ULDC UR25, c[0x0][0x9d8] ;  /* 0x0002760000197ab9 */ /* 0x000fe20000000800 */
[----:B------:R-:W-:-:S05]  /*7870*/  ULDC UR7, c[0x0][0x988] ;  /* 0x0002620000077ab9 */ /* 0x000fca0000000800 */
.L_x_7221:
[----:B------:R-:W-:-:S04]  /*7880*/  UIADD3 UR4, UR6, 0x1, URZ ;  /* 0x0000000106047890 */ /* 0x000fc8000fffe03f */
[----:B------:R-:W-:-:S04]  /*7890*/  UISETP.NE.AND UP0, UPT, UR4, 0x2, UPT ;  /* 0x000000020400788c */ /* 0x000fc8000bf05270 */
[----:B------:R-:W-:Y:S02]  /*78a0*/  USEL UR10, URZ, 0x1, UP0 ;  /* 0x000000013f0a7887 */ /* 0x000fe40008000000 */
[----:B------:R-:W-:Y:S02]  /*78b0*/  USEL UR4, UR4, URZ, UP0 ;  /* 0x0000003f04047287 */ /* 0x000fe40008000000 */
[----:B------:R-:W-:Y:S01]  /*78c0*/  ULOP3.LUT UR5, UR5, UR10, URZ, 0x3c, !UPT ;  /* 0x0000000a05057292 */ /* 0x000fe2000f8e3c3f */
[----:B-1--4-:R-:W-:Y:S11]  /*78d0*/  @!P0 BRA `(.L_x_7213) ;  /* 0x0000000000048947 */ /* 0x012ff60003800000 */
[----:B------:R-:W-:Y:S01]  /*78e0*/  BPT.TRAP 0x1 ;  /* 0x000000040000795c */ /* 0x000fe20000300000 */
.L_x_7213:
[----:B------:R-:W-:Y:S01]  /*78f0*/  ULEA UR26, UR4, UR39, 0x3 ;  /* 0x00000027041a7291 */ /* 0x000fe2000f8e183f */
[----:B------:R-:W-:-:S04]  /*7900*/  MOV R11, UR5 ;  /* 0x00000005000b7c02 */ /* 0x000fc80008000f00 */
[----:B------:R-:W-:-:S04]  /*7910*/  SHF.L.U32 R11, R11, 0x1f, RZ ;  /* 0x0000001f0b0b7819 */ /* 0x000fc800000006ff */
[----:B------:R0:W1:Y:S01]  /*7920*/  SYNCS.PHASECHK.TRANS64.TRYWAIT P2, [UR26+0x28c30], R11 ;  /* 0x028c300bff0075a7 */ /* 0x000062000804015a */
[----:B------:R-:W-:Y:S05]  /*7930*/  @!P0 BRA `(.L_x_7214) ;  /* 0x0000000000048947 */ /* 0x000fea0003800000 */
[----:B------:R-:W-:Y:S01]  /*7940*/  BPT.TRAP 0x1 ;  /* 0x000000040000795c */ /* 0x000fe20000300000 */
.L_x_7214:
[----:B-1----:R-:W-:Y:S05]  /*7950*/  @P2 BRA `(.L_x_7215) ;  /* 0x0000000000082947 */ /* 0x002fea0003800000 */
[----:B------:R-:W1:Y:S02]  /*7960*/  SYNCS.PHASECHK.TRANS64.TRYWAIT P2, [UR26+0x28c30], R11 ;  /* 0x028c300bff0075a7 */ /* 0x000e64000804015a */
[----:B-1----:R-:W-:Y:S05]  /*7970*/  @!P2 BRA `(.L_x_7216) ;  /* 0x0000009400c8a947 */ /* 0x002fea0003800000 */
.L_x_7215:
        /* <DEDUP_REMOVED lines=35> */
[----:B---3--:R-:W-:Y:S01]  /*7bb0*/  FMUL.FTZ R14, R155, UR25 ;  /* 0x000000199b0e7c20 */ /* 0x008fe20008410000 */
        /* <DEDUP_REMOVED lines=11> */
[----:B------:R-:W-:-:S05]  /*7c70*/  FMUL.FTZ R169, R179, UR25 ;  /* 0x00000019b3a97c20 */ /* 0x000fca0008410000 */
        /* <DEDUP_REMOVED lines=8> */
[----:B------:R-:W-:Y:S01]  /*7d00*/  FMUL.FTZ R158, R177, UR25 ;  /* 0x00000019b19e7c20 */ /* 0x000fe20008410000 */
[----:B------:R-:W-:-:S05]  /*7d10*/  IMAD.U32 R177, RZ, RZ, UR6 ;  /* 0x00000006ffb17e24 */ /* 0x000fca000f8e00ff */
        /* <DEDUP_REMOVED lines=16> */
[----:B-1----:R-:W-:Y:S01]  /*7e20*/  FMNMX.FTZ R3, R157, R162, !PT ;  /* 0x000000a29d037209 */ /* 0x002fe20007810000 */
[----:B------:R-:W-:Y:S01]  /*7e30*/  FMUL.FTZ R162, R163, UR25 ;  /* 0x00000019a3a27c20 */ /* 0x000fe20008410000 */
[----:B------:R-:W-:Y:S01]  /*7e40*/  FMUL.FTZ R163, R166, UR25 ;  /* 0x00000019a6a37c20 */ /* 0x000fe20008410000 */
[----:B------:R-:W-:Y:S01]  /*7e50*/  FMUL.FTZ R166, R171, UR25 ;  /* 0x00000019aba67c20 */ /* 0x000fe20008410000 */
[----:B------:R-:W-:-:S03]  /*7e60*/  FMUL.FTZ R171, R182, UR25 ;  /* 0x00000019b6ab7c20 */ /* 0x000fc60008410000 */
[----:B------:R-:W1:Y:S01]  /*7e70*/  MUFU.TANH R161, R161 ;  /* 0x000000a100a17308 */ /* 0x000e620000002400 */
[----:B--2---:R-:W-:-:S07]  /*7e80*/  FMNMX.FTZ R164, R158, R3, !PT ;  /* 0x000000039ea47209 */ /* 0x004fce0007810000 */
[----:B------:R-:W2:Y:S01]  /*7e90*/  MUFU.TANH R12, R12 ;  /* 0x0000000c000c7308 */ /* 0x000ea20000002400 */
[----:B---3--:R-:W-:-:S07]  /*7ea0*/  FMNMX.FTZ R164, R159, R164, !PT ;  /* 0x000000a49fa47209 */ /* 0x008fce0007810000 */
[----:B------:R-:W3:Y:S01]  /*7eb0*/  MUFU.TANH R14, R14 ;  /* 0x0000000e000e7308 */ /* 0x000ee20000002400 */
[----:B-1----:R-:W-:Y:S01]  /*7ec0*/  FMNMX.FTZ R3, R161, R164, !PT ;  /* 0x000000a4a1037209 */ /* 0x002fe20007810000 */
[----:B------:R-:W-:Y:S01]  /*7ed0*/  FMUL.FTZ R164, R167, UR25 ;  /* 0x00000019a7a47c20 */ /* 0x000fe20008410000 */
[----:B------:R-:W-:-:S03]  /*7ee0*/  FMUL.FTZ R167, R174, UR25 ;  /* 0x00000019aea77c20 */ /* 0x000fc60008410000 */
        /* <DEDUP_REMOVED lines=15> */
[----:B------:R-:W0:Y:S08]  /*7fe0*/  MUFU.TANH R164, R164 ;  /* 0x000000a400a47308 */ /* 0x000e300000002400 */
[----:B------:R-:W4:Y:S01]  /*7ff0*/  MUFU.TANH R165, R165 ;  /* 0x000000a500a57308 */ /* 0x000f220000002400 */
[----:B--2---:R-:W-:-:S02]  /*8000*/  FMNMX.FTZ R3, R174, R175, !PT ;  /* 0x000000afae037209 */ /* 0x004fc40007810000 */
[----:B-1----:R-:W-:-:S03]  /*8010*/  FMNMX.FTZ R174, R162, R173, !PT ;  /* 0x000000ada2ae7209 */ /* 0x002fc60007810000 */
[----:B------:R-:W-:Y:S02]  /*8020*/  FMUL.FTZ R184, R3, UR7 ;  /* 0x0000000703b87c20 */ /* 0x000fe40008410000 */
[----:B------:R-:W1:Y:S01]  /*8030*/  MUFU.TANH R166, R166 ;  /* 0x000000a600a67308 */ /* 0x000e620000002400 */
[----:B---3--:R-:W-:Y:S01]  /*8040*/  FMNMX.FTZ R173, R163, R174, !PT ;  /* 0x000000aea3ad7209 */ /* 0x008fe20007810000 */
[----:B------:R-:W-:Y:S01]  /*8050*/  FADD.FTZ R18, -R3, R18 ;  /* 0x0000001203127221 */ /* 0x000fe20000010100 */
[--C-:B------:R-:W-:Y:S01]  /*8060*/  FFMA.FTZ R176, R152, UR7, -R184.reuse ;  /* 0x0000000798b07c23 */ /* 0x100fe200080108b8 */
[--C-:B------:R-:W-:Y:S01]  /*8070*/  FFMA.FTZ R17, R17, UR7, -R184.reuse ;  /* 0x0000000711117c23 */ /* 0x100fe200080108b8 */
[----:B0-----:R-:W-:Y:S01]  /*8080*/  FMNMX.FTZ R174, R164, R173, !PT ;  /* 0x000000ada4ae7209 */ /* 0x001fe20007810000 */
[----:B------:R-:W-:Y:S01]  /*8090*/  FMUL.FTZ R18, R18, UR7 ;  /* 0x0000000712127c20 */ /* 0x000fe20008410000 */
[--C-:B------:R-:W-:Y:S01]  /*80a0*/  FFMA.FTZ R19, R19, UR7, -R184.reuse ;  /* 0x0000000713137c23 */ /* 0x100fe200080108b8 */
[----:B------:R-:W0:Y:S01]  /*80b0*/  MUFU.TANH R167, R167 ;  /* 0x000000a700a77308 */ /* 0x000e220000002400 */
[----:B----4-:R-:W-:Y:S01]  /*80c0*/  FMNMX.FTZ R173, R165, R174, !PT ;  /* 0x000000aea5ad7209 */ /* 0x010fe20007810000 */
[--C-:B------:R-:W-:Y:S01]  /*80d0*/  FFMA.FTZ R20, R20, UR7, -R184.reuse ;  /* 0x0000000714147c23 */ /* 0x100fe200080108b8 */
[--C-:B------:R-:W-:Y:S01]  /*80e0*/  FFMA.FTZ R21, R21, UR7, -R184.reuse ;  /* 0x0000000715157c23 */ /* 0x100fe200080108b8 */
[--C-:B------:R-:W-:Y:S01]  /*80f0*/  FFMA.FTZ R22, R22, UR7, -R184.reuse ;  /* 0x0000000716167c23 */ /* 0x100fe200080108b8 */
[--C-:B------:R-:W-:Y:S01]  /*8100*/  FFMA.FTZ R23, R23, UR7, -R184.reuse ;  /* 0x0000000717177c23 */ /* 0x100fe200080108b8 */
[--C-:B------:R-:W-:Y:S01]  /*8110*/  FFMA.FTZ R153, R153, UR7, -R184.reuse ;  /* 0x0000000799997c23 */ /* 0x100fe200080108b8 */
[--C-:B------:R-:W-:Y:S01]  /*8120*/  FFMA.FTZ R178, R154, UR7, -R184.reuse ;  /* 0x000000079ab27c23 */ /* 0x100fe200080108b8 */
[----:B------:R-:W2:Y:S01]  /*8130*/  MUFU.TANH R168, R168 ;  /* 0x000000a800a87308 */ /* 0x000ea20000002400 */
[----:B-1----:R-:W-:Y:S01]  /*8140*/  FMNMX.FTZ R174, R166, R173, !PT ;  /* 0x000000ada6ae7209 */ /* 0x002fe20007810000 */
[--C-:B------:R-:W-:Y:S01]  /*8150*/  FFMA.FTZ R155, R155, UR7, -R184.reuse ;  /* 0x000000079b9b7c23 */ /* 0x100fe200080108b8 */
[--C-:B------:R-:W-:Y:S01]  /*8160*/  FFMA.FTZ R180, R156, UR7, -R184.reuse ;  /* 0x000000079cb47c23 */ /* 0x100fe200080108b8 */
[--C-:B------:R-:W-:Y:S01]  /*8170*/  FFMA.FTZ R157, R157, UR7, -R184.reuse ;  /* 0x000000079d9d7c23 */ /* 0x100fe200080108b8 */
[--C-:B------:R-:W-:Y:S01]  /*8180*/  FFMA.FTZ R182, R158, UR7, -R184.reuse ;  /* 0x000000079eb67c23 */ /* 0x100fe200080108b8 */
[----:B------:R-:W-:Y:S01]  /*8190*/  FFMA.FTZ R159, R159, UR7, -R184 ;  /* 0x000000079f9f7c23 */ /* 0x000fe200080108b8 */
[----:B------:R-:W-:Y:S01]  /*81a0*/  @!P2 IMAD R154, R177, 0x40, R0 ;  /* 0x00000040b19aa824 */ /* 0x000fe200078e0200 */
[----:B------:R-:W1:Y:S01]  /*81b0*/  MUFU.TANH R170, R170 ;  /* 0x000000aa00aa7308 */ /* 0x000e620000002400 */
[----:B0-----:R-:W-:Y:S01]  /*81c0*/  FMNMX.FTZ R173, R167, R174, !PT ;  /* 0x000000aea7ad7209 */ /* 0x001fe20007810000 */
[--C-:B------:R-:W-:Y:S01]  /*81d0*/  FFMA.FTZ R174, R4, UR7, -R184.reuse ;  /* 0x0000000704ae7c23 */ /* 0x100fe200080108b8 */
[----:B------:R-:W-:Y:S01]  /*81e0*/  FFMA.FTZ R184, R161, UR7, -R184 ;  /* 0x00000007a1b87c23 */ /* 0x000fe200080108b8 */
[----:B------:R-:W-:-:S04]  /*81f0*/  @!P2 LEA R154, R154, UR39, 0x2 ;  /* 0x000000279a9aac11 */ /* 0x000fc8000f8e10ff */
[----:B------:R-:W0:Y:S01]  /*8200*/  MUFU.TANH R169, R169 ;  /* 0x000000a900a97308 */ /* 0x000e220000002400 */
[----:B--2---:R-:W-:-:S07]  /*8210*/  FMNMX.FTZ R173, R168, R173, !PT ;  /* 0x000000ada8ad7209 */ /* 0x004fce0007810000 */
[----:B------:R-:W2:Y:S01]  /*8220*/  MUFU.TANH R171, R171 ;  /* 0x000000ab00ab7308 */ /* 0x000ea20000002400 */
[----:B-1----:R-:W-:-:S07]  /*8230*/  FMNMX.FTZ R4, R170, R173, !PT ;  /* 0x000000adaa047209 */ /* 0x002fce0007810000 */
[----:B------:R-:W1:Y:S01]  /*8240*/  MUFU.TANH R172, R172 ;  /* 0x000000ac00ac7308 */ /* 0x000e620000002400 */
[----:B0-----:R-:W-:-:S07]  /*8250*/  FMNMX.FTZ R4, R169, R4, !PT ;  /* 0x00000004a9047209 */ /* 0x001fce0007810000 */
[----:B------:R-:W0:Y:S01]  /*8260*/  MUFU.EX2 R18, R18 ;  /* 0x0000001200127308 */ /* 0x000e220000000800 */
[----:B--2---:R-:W-:-:S07]  /*8270*/  FMNMX.FTZ R173, R171, R4, !PT ;  /* 0x00000004abad7209 */ /* 0x004fce0007810000 */
[----:B------:R-:W2:Y:S01]  /*8280*/  MUFU.EX2 R17, R17 ;  /* 0x0000001100117308 */ /* 0x000ea20000000800 */
[----:B-1----:R-:W-:-:S05]  /*8290*/  FMNMX.FTZ R173, R172, R173, !PT ;  /* 0x000000adacad7209 */ /* 0x002fca0007810000 */
[----:B------:R-:W1:Y:S02]  /*82a0*/  SHFL.BFLY PT, R4, R173, 0x2, 0x1f ;  /* 0x0c401f00ad047f89 */ /* 0x000e6400000e0000 */
[----:B------:R-:W3:Y:S01]  /*82b0*/  MUFU.EX2 R174, R174 ;  /* 0x000000ae00ae7308 */ /* 0x000ee20000000800 */
[-C--:B0-----:R-:W-:Y:S01]  /*82c0*/  FMUL.FTZ R24, R24, R18.reuse ;  /* 0x0000001218187220 */ /* 0x081fe20000410000 */
[-C--:B------:R-:W-:Y:S01]  /*82d0*/  FMUL.FTZ R25, R25, R18.reuse ;  /* 0x0000001219197220 */ /* 0x080fe20000410000 */
[-C--:B------:R-:W-:Y:S01]  /*82e0*/  FMUL.FTZ R28, R28, R18.reuse ;  /* 0x000000121c1c7220 */ /* 0x080fe20000410000 */
[-C--:B------:R-:W-:Y:S01]  /*82f0*/  FMUL.FTZ R29, R29, R18.reuse ;  /* 0x000000121d1d7220 */ /* 0x080fe20000410000 */
[-C--:B------:R-:W-:Y:S01]  /*8300*/  FMUL.FTZ R32, R32, R18.reuse ;  /* 0x0000001220207220 */ /* 0x080fe20000410000 */
[-C--:B------:R-:W-:Y:S01]  /*8310*/  FMUL.FTZ R33, R33, R18.reuse ;  /* 0x0000001221217220 */ /* 0x080fe20000410000 */
[-C--:B------:R-:W-:Y:S01]  /*8320*/  FMUL.FTZ R36, R36, R18.reuse ;  /* 0x0000001224247220 */ /* 0x080fe20000410000 */
[----:B------:R-:W0:Y:S01]  /*8330*/  MUFU.EX2 R19, R19 ;  /* 0x0000001300137308 */ /* 0x000e220000000800 */
        /* <DEDUP_REMOVED lines=12> */
[----:B------:R-:W-:Y:S01]  /*8400*/  FMUL.FTZ R57, R57, R18 ;  /* 0x0000001239397220 */ /* 0x000fe20000410000 */
[----:B-1----:R-:W-:Y:S01]  /*8410*/  FMNMX.FTZ R152, R173, R4, !PT ;  /* 0x00000004ad987209 */ /* 0x002fe20007810000 */
[-C--:B------:R-:W-:Y:S01]  /*8420*/  FMUL.FTZ R60, R60, R18.reuse ;  /* 0x000000123c3c7220 */ /* 0x080fe20000410000 */
[----:B------:R-:W1:Y:S01]  /*8430*/  MUFU.EX2 R21, R21 ;  /* 0x0000001500157308 */ /* 0x000e620000000800 */
[-C--:B------:R-:W-:Y:S01]  /*8440*/  FMUL.FTZ R61, R61, R18.reuse ;  /* 0x000000123d3d7220 */ /* 0x080fe20000410000 */
[-C--:B------:R-:W-:Y:S01]  /*8450*/  FMUL.FTZ R64, R64, R18.reuse ;  /* 0x0000001240407220 */ /* 0x080fe20000410000 */
[----:B------:R-:W4:Y:S01]  /*8460*/  SHFL.BFLY PT, R173, R152, 0x1, 0x1f ;  /* 0x0c201f0098ad7f89 */ /* 0x000f2200000e0000 */
        /* <DEDUP_REMOVED lines=23> */
[----:B----4-:R-:W-:Y:S01]  /*85e0*/  FMNMX.FTZ R4, R152, R173, !PT ;  /* 0x000000ad98047209 */ /* 0x010fe20007810000 */
[-C--:B------:R-:W-:Y:S01]  /*85f0*/  FMUL.FTZ R105, R105, R18.reuse ;  /* 0x0000001269697220 */ /* 0x080fe20000410000 */
[----:B------:R-:W-:Y:S01]  /*8600*/  @!P1 IADD3 R152, R190, 0x28c40, RZ ;  /* 0x00028c40be989810 */ /* 0x000fe20007ffe0ff */
[-C--:B------:R-:W-:Y:S01]  /*8610*/  FMUL.FTZ R108, R108, R18.reuse ;  /* 0x000000126c6c7220 */ /* 0x080fe20000410000 */
[-C--:B------:R-:W-:Y:S01]  /*8620*/  FMUL.FTZ R109, R109, R18.reuse ;  /* 0x000000126d6d7220 */ /* 0x080fe20000410000 */
[C---:B------:R-:W-:Y:S01]  /*8630*/  FADD.FTZ R13, -R4.reuse, R13 ;  /* 0x0000000d040d7221 */ /* 0x040fe20000010100 */
[----:B------:R-:W-:Y:S01]  /*8640*/  FMUL.FTZ R175, R4, UR7 ;  /* 0x0000000704af7c20 */ /* 0x000fe20008410000 */
[----:B------:R-:W-:Y:S01]  /*8650*/  @!P1 PRMT R152, RZ, 0x654, R152 ;  /* 0x00000654ff989816 */ /* 0x000fe20000000098 */
[----:B------:R-:W-:Y:S01]  /*8660*/  MUFU.EX2 R153, R153 ;  /* 0x0000009900997308 */ /* 0x000fe20000000800 */
[----:B------:R-:W-:Y:S01]  /*8670*/  FMUL.FTZ R13, R13, UR7 ;  /* 0x000000070d0d7c20 */ /* 0x000fe20008410000 */
[--C-:B------:R-:W-:Y:S01]  /*8680*/  FFMA.FTZ R12, R12, UR7, -R175.reuse ;  /* 0x000000070c0c7c23 */ /* 0x100fe200080108af */
[--C-:B------:R-:W-:Y:S01]  /*8690*/  FFMA.FTZ R161, R14, UR7, -R175.reuse ;  /* 0x000000070ea17c23 */ /* 0x100fe200080108af */
[--C-:B------:R-:W-:Y:S01]  /*86a0*/  FFMA.FTZ R14, R15, UR7, -R175.reuse ;  /* 0x000000070f0e7c23 */ /* 0x100fe200080108af */
[--C-:B------:R-:W-:Y:S01]  /*86b0*/  FFMA.FTZ R15, R16, UR7, -R175.reuse ;  /* 0x00000007100f7c23 */ /* 0x100fe200080108af */
[--C-:B------:R-:W-:Y:S01]  /*86c0*/  FFMA.FTZ R16, R160, UR7, -R175.reuse ;  /* 0x00000007a0107c23 */ /* 0x100fe200080108af */
[----:B------:R3:W-:Y:S01]  /*86d0*/  @!P1 SYNCS.ARRIVE.TRANS64.RED.A1T0 RZ, [R152+URZ], RZ ;  /* 0x000000ff98ff99a7 */ /* 0x0007e2000810043f */
[----:B------:R-:W4:Y:S01]  /*86e0*/  MUFU.EX2 R13, R13 ;  /* 0x0000000d000d7308 */ /* 0x000f220000000800 */
[--C-:B------:R-:W-:Y:S01]  /*86f0*/  FFMA.FTZ R173, R162, UR7, -R175.reuse ;  /* 0x00000007a2ad7c23 */ /* 0x100fe200080108af */
[--C-:B------:R-:W-:Y:S01]  /*8700*/  FFMA.FTZ R163, R163, UR7, -R175.reuse ;  /* 0x00000007a3a37c23 */ /* 0x100fe200080108af */
[--C-:B------:R-:W-:Y:S01]  /*8710*/  FFMA.FTZ R164, R164, UR7, -R175.reuse ;  /* 0x00000007a4a47c23 */ /* 0x100fe200080108af */
[--C-:B------:R-:W-:Y:S01]  /*8720*/  FFMA.FTZ R165, R165, UR7, -R175.reuse ;  /* 0x00000007a5a57c23 */ /* 0x100fe200080108af */
[--C-:B------:R-:W-:Y:S01]  /*8730*/  FFMA.FTZ R166, R166, UR7, -R175.reuse ;  /* 0x00000007a6a67c23 */ /* 0x100fe200080108af */
[----:B------:R-:W-:Y:S01]  /*8740*/  FFMA.FTZ R167, R167, UR7, -R175 ;  /* 0x00000007a7a77c23 */ /* 0x000fe200080108af */
[----:B---3--:R-:W-:Y:S01]  /*8750*/  FADD.FTZ R152, R174, R5 ;  /* 0x00000005ae987221 */ /* 0x008fe20000010000 */
[----:B------:R-:W3:Y:S01]  /*8760*/  MUFU.EX2 R12, R12 ;  /* 0x0000000c000c7308 */ /* 0x000ee20000000800 */
[--C-:B------:R-:W-:Y:S01]  /*8770*/  FFMA.FTZ R168, R168, UR7, -R175.reuse ;  /* 0x00000007a8a87c23 */ /* 0x100fe200080108af */
[--C-:B------:R-:W-:Y:S01]  /*8780*/  FFMA.FTZ R170, R170, UR7, -R175.reuse ;  /* 0x00000007aaaa7c23 */ /* 0x100fe200080108af */
[----:B0-----:R-:W-:Y:S01]  /*8790*/  FADD.FTZ R5, R19, R152 ;  /* 0x0000009813057221 */ /* 0x001fe20000010000 */
[--C-:B------:R-:W-:Y:S01]  /*87a0*/  FFMA.FTZ R169, R169, UR7, -R175.reuse ;  /* 0x00000007a9a97c23 */ /* 0x100fe200080108af */
[--C-:B------:R-:W-:Y:S01]  /*87b0*/  FFMA.FTZ R171, R171, UR7, -R175.reuse ;  /* 0x00000007abab7c23 */ /* 0x100fe200080108af */
[----:B------:R-:W-:Y:S01]  /*87c0*/  FFMA.FTZ R172, R172, UR7, -R175 ;  /* 0x00000007acac7c23 */ /* 0x000fe200080108af */
[----:B--2---:R-:W-:Y:S01]  /*87d0*/  FADD.FTZ R152, R20, R5 ;  /* 0x0000000514987221 */ /* 0x004fe20000010000 */
[----:B------:R-:W0:Y:S01]  /*87e0*/  MUFU.EX2 R161, R161 ;  /* 0x000000a100a17308 */ /* 0x000e220000000800 */
[----:B------:R-:W-:Y:S01]  /*87f0*/  @!P2 STS [R154+0x28800], R18 ;  /* 0x028800129a00a388 */ /* 0x000fe20000000800 */
[-C--:B------:R-:W-:Y:S01]  /*8800*/  FMUL.FTZ R112, R112, R18.reuse ;  /* 0x0000001270707220 */ /* 0x080fe20000410000 */
[----:B-1----:R-:W-:Y:S01]  /*8810*/  FADD.FTZ R175, R21, R152 ;  /* 0x0000009815af7221 */ /* 0x002fe20000010000 */
[-C--:B------:R-:W-:Y:S01]  /*8820*/  FMUL.FTZ R113, R113, R18.reuse ;  /* 0x0000001271717220 */ /* 0x080fe20000410000 */
[----:B----4-:R1:W-:Y:S01]  /*8830*/  @!P2 STS [R154+0x28820], R13 ;  /* 0x0288200d9a00a388 */ /* 0x0103e20000000800 */
[----:B------:R-:W-:Y:S01]  /*8840*/  FMUL.FTZ R116, R116, R18 ;  /* 0x0000001274747220 */ /* 0x000fe20000410000 */
[----:B------:R-:W-:Y:S01]  /*8850*/  FADD.FTZ R152, R22, R175 ;  /* 0x000000af16987221 */ /* 0x000fe20000010000 */
[----:B------:R-:W2:Y:S01]  /*8860*/  MUFU.EX2 R14, R14 ;  /* 0x0000000e000e7308 */ /* 0x000ea20000000800 */
[----:B---3--:R-:W-:Y:S01]  /*8870*/  FFMA.FTZ R6, R13, R6, R12 ;  /* 0x000000060d067223 */ /* 0x008fe2000001000c */
[-C--:B------:R-:W-:Y:S01]  /*8880*/  FMUL.FTZ R117, R117, R18.reuse ;  /* 0x0000001275757220 */ /* 0x080fe20000410000 */
[----:B------:R-:W-:Y:S01]  /*8890*/  FADD.FTZ R175, R23, R152 ;  /* 0x0000009817af7221 */ /* 0x000fe20000010000 */
[-C--:B------:R-:W-:Y:S01]  /*88a0*/  FMUL.FTZ R120, R120, R18.reuse ;  /* 0x0000001278787220 */ /* 0x080fe20000410000 */
[-C--:B------:R-:W-:Y:S01]  /*88b0*/  FMUL.FTZ R121, R121, R18.reuse ;  /* 0x0000001279797220 */ /* 0x080fe20000410000 */
[-C--:B------:R-:W-:Y:S01]  /*88c0*/  FMUL.FTZ R124, R124, R18.reuse ;  /* 0x000000127c7c7220 */ /* 0x080fe20000410000 */
[----:B------:R-:W-:Y:S01]  /*88d0*/  FADD.FTZ R152, R176, R175 ;  /* 0x000000afb0987221 */ /* 0x000fe20000010000 */
[----:B------:R-:W3:Y:S01]  /*88e0*/  MUFU.EX2 R15, R15 ;  /* 0x0000000f000f7308 */ /* 0x000ee20000000800 */
[----:B0-----:R-:W-:Y:S01]  /*88f0*/  FADD.FTZ R5, R161, R6 ;  /* 0x00000006a1057221 */ /* 0x001fe20000010000 */
[-C--:B------:R-:W-:Y:S01]  /*8900*/  FMUL.FTZ R125, R125, R18.reuse ;  /* 0x000000127d7d7220 */ /* 0x080fe20000410000 */
[----:B------:R-:W-:Y:S01]  /*8910*/  FADD.FTZ R175, R153, R152 ;  /* 0x0000009899af7221 */ /* 0x000fe20000010000 */
        /* <DEDUP_REMOVED lines=15> */
[----:B------:R-:W-:Y:S01]  /*8a10*/  FMUL.FTZ R149, R149, R18 ;  /* 0x0000001295957220 */ /* 0x000fe20000410000 */
[----:B-1----:R-:W-:Y:S01]  /*8a20*/  F2FP.F16.F32.PACK_AB R154, R20, R19 ;  /* 0x00000013149a723e */ /* 0x002fe200000000ff */
[----:B------:R-:W-:Y:S01]  /*8a30*/  FMUL.FTZ R26, R26, R13 ;  /* 0x0000000d1a1a7220 */ /* 0x000fe20000410000 */
[----:B------:R-:W-:Y:S01]  /*8a40*/  F2FP.F16.F32.PACK_AB R156, R22, R21 ;  /* 0x00000015169c723e */ /* 0x000fe200000000ff */
[----:B------:R-:W-:Y:S01]  /*8a50*/  FMUL.FTZ R27, R27, R13 ;  /* 0x0000000d1b1b7220 */ /* 0x000fe20000410000 */
[----:B------:R-:W1:Y:S01]  /*8a60*/  MUFU.EX2 R163, R163 ;  /* 0x000000a300a37308 */ /* 0x000e620000000800 */
[----:B0-----:R-:W-:Y:S01]  /*8a70*/  FADD.FTZ R6, R16, R5 ;  /* 0x0000000510067221 */ /* 0x001fe20000010000 */
        /* <DEDUP_REMOVED lines=23> */
[C---:B0-----:R-:W-:Y:S01]  /*8bf0*/  FADD.FTZ R152, R178.reuse, R175 ;  /* 0x000000afb2987221 */ /* 0x041fe20000010000 */
[----:B------:R-:W-:Y:S01]  /*8c00*/  F2FP.F16.F32.PACK_AB R160, R178, R153 ;  /* 0x00000099b2a0723e */ /* 0x000fe200000000ff */
[-C--:B------:R-:W-:Y:S01]  /*8c10*/  FMUL.FTZ R63, R63, R13.reuse ;  /* 0x0000000d3f3f7220 */ /* 0x080fe20000410000 */
[----:B------:R-:W-:Y:S01]  /*8c20*/  F2FP.F16.F32.PACK_AB R153, R161, R12 ;  /* 0x0000000ca199723e */ /* 0x000fe200000000ff */
        /* <DEDUP_REMOVED lines=31> */
[----:B------:R-:W-:Y:S01]  /*8e20*/  F2FP.F16.F32.PACK_AB R155, R15, R14 ;  /* 0x0000000e0f9b723e */ /* 0x000fe200000000ff */
[----:B------:R-:W-:Y:S01]  /*8e30*/  BAR.SYNC.DEFER_BLOCKING 0xf, 0x100 ;  /* 0x03c4000000007b1d */ /* 0x000fe20000010000 */
[-C--:B------:R-:W-:Y:S01]  /*8e40*/  FMUL.FTZ R107, R107, R13.reuse ;  /* 0x0000000d6b6b7220 */ /* 0x080fe20000410000 */
[-C--:B------:R-:W-:Y:S01]  /*8e50*/  FMUL.FTZ R110, R110, R13.reuse ;  /* 0x0000000d6e6e7220 */ /* 0x080fe20000410000 */
[----:B------:R-:W-:Y:S01]  /*8e60*/  FMUL.FTZ R111, R111, R13 ;  /* 0x0000000d6f6f7220 */ /* 0x000fe20000410000 */
[C---:B-1----:R-:W-:Y:S01]  /*8e70*/  FADD.FTZ R6, R188.reuse, R5 ;  /* 0x00000005bc067221 */ /* 0x042fe20000010000 */
[----:B------:R-:W-:Y:S01]  /*8e80*/  F2FP.F16.F32.PACK_AB R161, R188, R165 ;  /* 0x000000a5bca1723e */ /* 0x000fe200000000ff */
[----:B------:R-:W1:Y:S01]  /*8e90*/  MUFU.EX2 R167, R167 ;  /* 0x000000a700a77308 */ /* 0x000e620000000800 */
[-C--:B------:R-:W-:Y:S01]  /*8ea0*/  FMUL.FTZ R114, R114, R13.reuse ;  /* 0x0000000d72727220 */ /* 0x080fe20000410000 */
[-C--:B------:R-:W-:Y:S01]  /*8eb0*/  FMUL.FTZ R115, R115, R13.reuse ;  /* 0x0000000d73737220 */ /* 0x080fe20000410000 */
[-C--:B------:R-:W-:Y:S01]  /*8ec0*/  FMUL.FTZ R118, R118, R13.reuse ;  /* 0x0000000d76767220 */ /* 0x080fe20000410000 */
[-C--:B------:R-:W-:Y:S01]  /*8ed0*/  FMUL.FTZ R119, R119, R13.reuse ;  /* 0x0000000d77777220 */ /* 0x080fe20000410000 */
[-C--:B------:R-:W-:Y:S01]  /*8ee0*/  FMUL.FTZ R122, R122, R13.reuse ;  /* 0x0000000d7a7a7220 */ /* 0x080fe20000410000 */
[----:B0-----:R-:W-:Y:S01]  /*8ef0*/  FADD.FTZ R17, R157, R18 ;  /* 0x000000129d117221 */ /* 0x001fe20000010000 */
        /* <DEDUP_REMOVED lines=11> */
[----:B------:R1:W-:Y:S01]  /*8fb0*/  STSM.16.M88.4 [R10+0x26800], R152 ;  /* 0x026800980a007844 */ /* 0x0003e20000000200 */
        /* <DEDUP_REMOVED lines=9> */
[----:B------:R-:W-:Y:S01]  /*9050*/  F2FP.F16.F32.PACK_AB R157, R173, R16 ;  /* 0x00000010ad9d723e */ /* 0x000fe200000000ff */
[----:B------:R-:W-:-:S03]  /*9060*/  FMUL.FTZ R151, R151, R13 ;  /* 0x0000000d97977220 */ /* 0x000fc60000410000 */
[----:B------:R-:W0:Y:S01]  /*9070*/  MUFU.EX2 R170, R170 ;  /* 0x000000aa00aa7308 */ /* 0x000e220000000800 */
[----:B--2---:R-:W-:-:S07]  /*9080*/  FADD.FTZ R5, R168, R5 ;  /* 0x00000005a8057221 */ /* 0x004fce0000010000 */
[----:B------:R-:W2:Y:S01]  /*9090*/  MUFU.EX2 R184, R184 ;  /* 0x000000b800b87308 */ /* 0x000ea20000000800 */
[----:B---3--:R-:W-:-:S07]  /*90a0*/  FADD.FTZ R17, R159, R6 ;  /* 0x000000069f117221 */ /* 0x008fce0000010000 */
[----:B------:R-:W3:Y:S01]  /*90b0*/  MUFU.EX2 R169, R169 ;  /* 0x000000a900a97308 */ /* 0x000ee20000000800 */
[----:B0-----:R-:W-:-:S07]  /*90c0*/  FADD.FTZ R6, R170, R5 ;  /* 0x00000005aa067221 */ /* 0x001fce0000010000 */
[----:B------:R-:W0:Y:S01]  /*90d0*/  MUFU.EX2 R171, R171 ;  /* 0x000000ab00ab7308 */ /* 0x000e220000000800 */
[C---:B--2---:R-:W-:Y:S01]  /*90e0*/  F2FP.F16.F32.PACK_AB R166, R184.reuse, R159 ;  /* 0x0000009fb8a6723e */ /* 0x044fe200000000ff */
[----:B------:R-:W-:Y:S01]  /*90f0*/  FADD.FTZ R5, R184, R17 ;  /* 0x00000011b8057221 */ /* 0x000fe20000010000 */
[----:B------:R-:W-:Y:S02]  /*9100*/  F2FP.F16.F32.PACK_AB R159, R186, R163 ;  /* 0x000000a3ba9f723e */ /* 0x000fe400000000ff */
[----:B------:R-:W-:-:S03]  /*9110*/  F2FP.F16.F32.PACK_AB R163, R168, R167 ;  /* 0x000000a7a8a3723e */ /* 0x000fc600000000ff */
[----:B------:R-:W2:Y:S01]  /*9120*/  MUFU.EX2 R172, R172 ;  /* 0x000000ac00ac7308 */ /* 0x000ea20000000800 */
[C---:B---3--:R-:W-:Y:S01]  /*9130*/  FADD.FTZ R6, R169.reuse, R6 ;  /* 0x00000006a9067221 */ /* 0x048fe20000010000 */
[----:B------:R-:W-:Y:S01]  /*9140*/  F2FP.F16.F32.PACK_AB R165, R169, R170 ;  /* 0x000000aaa9a5723e */ /* 0x000fe200000000ff */
[----:B------:R1:W-:Y:S04]  /*9150*/  STSM.16.M88.4 [R8], R156 ;  /* 0x0000009c08007844 */ /* 0x0003e80000000200 */
[----:B------:R1:W-:Y:S01]  /*9160*/  STSM.16.M88.4 [R9], R160 ;  /* 0x000000a009007844 */ /* 0x0003e20000000200 */
[----:B0-----:R-:W-:Y:S01]  /*9170*/  FADD.FTZ R15, R171, R6 ;  /* 0x00000006ab0f7221 */ /* 0x001fe20000010000 */
[----:B--2---:R-:W-:-:S03]  /*9180*/  F2FP.F16.F32.PACK_AB R167, R172, R171 ;  /* 0x000000abaca7723e */ /* 0x004fc600000000ff */
[----:B------:R-:W-:Y:S02]  /*9190*/  FADD.FTZ R6, R172, R15 ;  /* 0x0000000fac067221 */ /* 0x000fe40000010000 */
[----:B------:R1:W-:Y:S01]  /*91a0*/  STSM.16.M88.4 [R7], R164 ;  /* 0x000000a407007844 */ /* 0x0003e20000000200 */
[----:B------:R-:W-:Y:S05]  /*91b0*/  @!P0 BRA `(.L_x_7217) ;  /* 0x0000000000048947 */ /* 0x000fea0003800000 */
[----:B------:R-:W-:Y:S01]  /*91c0*/  BPT.TRAP 0x1 ;  /* 0x000000040000795c */ /* 0x000fe20000300000 */
.L_x_7217:
[----:B------:R0:W2:Y:S01]  /*91d0*/  SYNCS.PHASECHK.TRANS64.TRYWAIT P2, [UR26+0x28c50], R11 ;  /* 0x028c500bff0075a7 */ /* 0x0000a2000804015a */
[----:B------:R-:W-:Y:S05]  /*91e0*/  @!P0 BRA `(.L_x_7218) ;  /* 0x0000000000048947 */ /* 0x000fea0003800000 */
[----:B------:R-:W-:Y:S01]  /*91f0*/  BPT.TRAP 0x1 ;  /* 0x000000040000795c */ /* 0x000fe20000300000 */
.L_x_7218:
[----:B--2---:R-:W-:Y:S05]  /*9200*/  @P2 BRA `(.L_x_7219) ;  /* 0x0000000000082947 */ /* 0x004fea0003800000 */
[----:B------:R-:W2:Y:S02]  /*9210*/  SYNCS.PHASECHK.TRANS64.TRYWAIT P2, [UR26+0x28c50], R11 ;  /* 0x028c500bff0075a7 */ /* 0x000ea4000804015a */
[----:B--2---:R-:W-:Y:S05]  /*9220*/  @!P2 BRA `(.L_x_7220) ;  /* 0x0000007c00b4a947 */ /* 0x004fea0003800000 */
.L_x_7219:
[----:B------:R-:W-:Y:S01]  /*9230*/  ULEA UR6, UR4, UR38, 0xc ;  /* 0x0000002604067291 */ /* 0x000fe2000f8e603f */
[----:B------:R-:W-:Y:S01]  /*9240*/  WARPGROUP.ARRIVE ;  /* 0x00000000000079c5 */ /* 0x000fe20000000000 */
[----:B------:R-:W-:Y:S01]  /*9250*/  UMOV UR11, 0x40000040 ;  /* 0x40000040000b7882 */ /* 0x000fe20000000000 */
[----:B------:R-:W-:Y:S01]  /*9260*/  UISETP.GT.AND UP0, UPT, UR41, UR40, UPT ;  /* 0x000000282900728c */ /* 0x000fe2000bf04270 */
[----:B0-2---:R-:W-:Y:S01]  /*9270*/  @!P1 VIADD R11, R190, 0x28c60 ;  /* 0x00028c60be0b9836 */ /* 0x005fe20000000000 */
[----:B------:R-:W-:Y:S01]  /*9280*/  UIADD3 UR41, UR41, -0x1, URZ ;  /* 0xffffffff29297890 */ /* 0x000fe2000fffe03f */
[----:B------:R-:W-:Y:S01]  /*9290*/  MOV R13, R4 ;  /* 0x00000004000d7202 */ /* 0x000fe20000000f00 */
[----:B------:R-:W-:Y:S01]  /*92a0*/  UMOV UR10, UR6 ;  /* 0x00000006000a7c82 */ /* 0x000fe20008000000 */
[----:B------:R-:W-:Y:S01]  /*92b0*/  IMAD.MOV.U32 R18, RZ, RZ, R3 ;  /* 0x000000ffff127224 */ /* 0x000fe200078e0003 */
        /* <DEDUP_REMOVED lines=34> */
.L_x_7212:
[----:B-12---:R-:W1:Y:S01]  /*94e0*/  SHFL.BFLY PT, R8, R5, 0x2, 0x1f ;  /* 0x0c401f0005087f89 */ /* 0x006e6200000e0000 */
[----:B------:R-:W-:Y:S08]  /*94f0*/  BAR.ARV 0x8, 0x100 ;  /* 0x0204000000007b1d */ /* 0x000ff00000002000 */
[----:B------:R-:W-:Y:S01]  /*9500*/  BAR.SYNC.DEFER_BLOCKING 0xf, 0x100 ;  /* 0x03c4000000007b1d */ /* 0x000fe20000010000 */
[----:B------:R-:W-:-:S02]  /*9510*/  ISETP.NE.AND P0, PT, R2, RZ, PT ;  /* 0x000000ff0200720c */ /* 0x000fc40003f05270 */
[----:B------:R-:W-:-:S03]  /*9520*/  MOV R2, RZ ;  /* 0x000000ff00027202 */ /* 0x000fc60000000f00 */
[----:B------:R-:W2:Y:S01]  /*9530*/  SHFL.BFLY PT, R9, R6, 0x2, 0x1f ;  /* 0x0c401f0006097f89 */ /* 0x000ea200000e0000 */
[----:B-1----:R-:W-:Y:S01]  /*9540*/  FADD.FTZ R8, R8, R5 ;  /* 0x0000000508087221 */ /* 0x002fe20000010000 */
[----:B------:R-:W-:-:S04]  /*9550*/  IMAD.U32 R5, RZ, RZ, UR4 ;  /* 0x00000004ff057e24 */ /* 0x000fc8000f8e00ff */
[----:B------:R-:W4:Y:S01]  /*9560*/  SHFL.BFLY PT, R7, R8, 0x1, 0x1f ;  /* 0x0c201f0008077f89 */ /* 0x000f2200000e0000 */
[----:B------:R-:W-:Y:S01]  /*9570*/  IMAD R0, R5, 0x40, R0 ;  /* 0x0000004005007824 */ /* 0x000fe200078e0200 */
[----:B------:R-:W-:-:S04]  /*9580*/  MOV R5, 0xff800000 ;  /* 0xff80000000057802 */ /* 0x000fc80000000f00 */
[----:B------:R-:W-:Y:S01]  /*9590*/  @!P0 LEA R0, R0, UR39, 0x2 ;  /* 0x0000002700008c11 */ /* 0x000fe2000f8e10ff */
[----:B--2---:R-:W-:Y:S01]  /*95a0*/  FADD.FTZ R9, R9, R6 ;  /* 0x0000000609097221 */ /* 0x004fe20000010000 */
[----:B------:R-:W-:-:S04]  /*95b0*/  IMAD.MOV.U32 R6, RZ, RZ, -0x800000 ;  /* 0xff800000ff067424 */ /* 0x000fc800078e00ff */
[----:B------:R-:W1:Y:S01]  /*95c0*/  SHFL.BFLY PT, R10, R9, 0x1, 0x1f ;  /* 0x0c201f00090a7f89 */ /* 0x000e6200000e0000 */
[----:B----4-:R-:W-:Y:S01]  /*95d0*/  FADD.FTZ R11, R8, R7 ;  /* 0x00000007080b7221 */ /* 0x010fe20000010000 */
[----:B------:R-:W-:-:S04]  /*95e0*/  IMAD.MOV.U32 R7, RZ, RZ, RZ ;  /* 0x000000ffff077224 */ /* 0x000fc800078e00ff */
[----:B------:R-:W-:-:S13]  /*95f0*/  FSETP.NE.FTZ.AND P1, PT, R11, RZ, PT ;  /* 0x000000ff0b00720b */ /* 0x000fda0003f35000 */
[----:B------:R-:W2:Y:S01]  /*9600*/  @P1 MUFU.RCP R7, R11 ;  /* 0x0000000b00071308 */ /* 0x000ea20000001000 */
[----:B-1----:R-:W-:-:S05]  /*9610*/  FADD.FTZ R10, R9, R10 ;  /* 0x0000000a090a7221 */ /* 0x002fca0000010000 */
[----:B------:R-:W-:Y:S02]  /*9620*/  FSETP.NE.FTZ.AND P2, PT, R10, RZ, PT ;  /* 0x000000ff0a00720b */ /* 0x000fe40003f55000 */
[----:B------:R-:W-:Y:S01]  /*9630*/  @P1 MUFU.LG2 R8, R11 ;  /* 0x0000000b00081308 */ /* 0x000fe20000000c00 */
[----:B--2---:R-:W-:Y:S01]  /*9640*/  @!P0 STS [R0+0x28800], R7 ;  /* 0x0288000700008388 */ /* 0x004fe20000000800 */
[-C--:B------:R-:W-:Y:S01]  /*9650*/  FMUL.FTZ R24, R24, R7.reuse ;  /* 0x0000000718187220 */ /* 0x080fe20000410000 */
[----:B------:R-:W-:-:S08]  /*9660*/  FMUL.FTZ R25, R25, R7 ;  /* 0x0000000719197220 */ /* 0x000fd00000410000 */
[----:B------:R-:W1:Y:S01]  /*9670*/  @P2 MUFU.RCP R2, R10 ;  /* 0x0000000a00022308 */ /* 0x000e620000001000 */
[-C--:B------:R-:W-:Y:S01]  /*9680*/  FMUL.FTZ R28, R28, R7.reuse ;  /* 0x000000071c1c7220 */ /* 0x080fe20000410000 */
[-C--:B------:R-:W-:Y:S01]  /*9690*/  FMUL.FTZ R29, R29, R7.reuse ;  /* 0x000000071d1d7220 */ /* 0x080fe20000410000 */
[-C--:B------:R-:W-:Y:S01]  /*96a0*/  FMUL.FTZ R32, R32, R7.reuse ;  /* 0x0000000720207220 */ /* 0x080fe20000410000 */
[-C--:B------:R-:W-:Y:S01]  /*96b0*/  FMUL.FTZ R33, R33, R7.reuse ;  /* 0x0000000721217220 */ /* 0x080fe20000410000 */
[-C--:B------:R-:W-:Y:S01]  /*96c0*/  FMUL.FTZ R36, R36, R7.reuse ;  /* 0x0000000724247220 */ /* 0x080fe20000410000 */
[-C--:B------:R-:W-:Y:S01]  /*96d0*/  FMUL.FTZ R37, R37, R7.reuse ;  /* 0x0000000725257220 */ /* 0x080fe20000410000 */
[-C--:B------:R-:W-:Y:S01]  /*96e0*/  FMUL.FTZ R40, R40, R7.reuse ;  /* 0x0000000728287220 */ /* 0x080fe20000410000 */
[----:B------:R2:W4:Y:S01]  /*96f0*/  @P2 MUFU.LG2 R9, R10 ;  /* 0x0000000a00092308 */ /* 0x0005220000000c00 */
        /* <DEDUP_REMOVED lines=8> */
[----:B-1----:R1:W-:Y:S01]  /*9780*/  @!P0 STS [R0+0x28820], R2 ;  /* 0x0288200200008388 */ /* 0x0023e20000000800 */
[----:B--2---:R-:W-:-:S02]  /*9790*/  IMAD.U32 R10, RZ, RZ, UR7 ;  /* 0x00000007ff0a7e24 */ /* 0x004fc4000f8e00ff */
        /* <DEDUP_REMOVED lines=8> */
[----:B-1----:R-:W-:Y:S01]  /*9820*/  MOV R0, UR7 ;  /* 0x0000000700007c02 */ /* 0x002fe20008000f00 */
        /* <DEDUP_REMOVED lines=39> */
[----:B------:R-:W-:Y:S01]  /*9aa0*/  @P1 FMUL.FTZ R0, R0, 0.69314718246459960938 ;  /* 0x3f31721800001820 */ /* 0x000fe20000410000 */
[----:B------:R-:W-:Y:S01]  /*9ab0*/  @P2 FMUL.FTZ R10, R10, 0.69314718246459960938 ;  /* 0x3f3172180a0a2820 */ /* 0x000fe20000410000 */
[----:B------:R-:W-:Y:S01]  /*9ac0*/  @P1 FMUL.FTZ R7, R8, 0.69314718246459960938 ;  /* 0x3f31721808071820 */ /* 0x000fe20000410000 */
[----:B----4-:R-:W-:Y:S01]  /*9ad0*/  @P2 FMUL.FTZ R9, R9, 0.69314718246459960938 ;  /* 0x3f31721809092820 */ /* 0x010fe20000410000 */
        /* <DEDUP_REMOVED lines=68> */
.L_x_7182:
[----:B------:R-:W-:Y:S05]  /*9f20*/  @P0 BRA `(.L_x_7222) ;  /* 0x0000002000f80947 */ /* 0x000fea0003800000 */
[----:B------:R-:W1:Y:S01]  /*9f30*/  S2R R0, SR_TID.X ;  /* 0x0000000000007919 */ /* 0x000e620000002100 */
[----:B------:R-:W2:Y:S01]  /*9f40*/  S2UR UR5, SR_CgaCtaId ;  /* 0x00000000000579c3 */ /* 0x000ea20000008800 */
[----:B------:R-:W-:Y:S01]  /*9f50*/  UMOV UR4, 0x400 ;  /* 0x0000040000047882 */ /* 0x000fe20000000000 */
[----:B------:R-:W-:-:S06]  /*9f60*/  IMAD R2, RZ, RZ, -UR36 ;  /* 0x80000024ff027e24 */ /* 0x000fcc000f8e02ff */
[----:B------:R-:W-:Y:S08]  /*9f70*/  BAR.SYNC.DEFER_BLOCKING 0x1, 0x100 ;  /* 0x0044000000007b1d */ /* 0x000ff00000010000 */
[----:B------:R-:W4:Y:S08]  /*9f80*/  S2UR UR6, SR_CTAID.Y ;  /* 0x00000000000679c3 */ /* 0x000f300000002600 */
[----:B------:R-:W4:Y:S01]  /*9f90*/  LDC R3, c[0x0][0xc50] ;  /* 0x00031400ff037b82 */ /* 0x000f220000000800 */
[----:B--2---:R-:W-:-:S07]  /*9fa0*/  ULEA UR4, UR5, UR4, 0x18 ;  /* 0x0000000405047291 */ /* 0x004fce000f8ec03f */
[----:B------:R-:W2:Y:S01]  /*9fb0*/  LDC R7, c[0x0][0xbe8] ;  /* 0x0002fa00ff077b82 */ /* 0x000ea20000000800 */
[----:B------:R-:W-:Y:S01]  /*9fc0*/  UIADD3 UR4, UR4, 0x28c20, URZ ;  /* 0x00028c2004047890 */ /* 0x000fe2000fffe03f */
[----:B-1----:R-:W-:-:S03]  /*9fd0*/  VIADD R18, R0, 0xffffff80 ;  /* 0xffffff8000127836 */ /* 0x002fc60000000000 */
[----:B------:R-:W-:Y:S02]  /*9fe0*/  UPRMT UR4, URZ, 0x654, UR4 ;  /* 0x000006543f047896 */ /* 0x000fe40008000004 */
[----:B------:R-:W-:-:S04]  /*9ff0*/  SHF.R.S32.HI R21, RZ, 0x1f, R18 ;  /* 0x0000001fff157819 */ /* 0x000fc80000011412 */
[----:B------:R-:W-:Y:S01]  /*a000*/  LEA.HI R4, R21, R18, RZ, 0x7 ;  /* 0x0000001215047211 */ /* 0x000fe200078f38ff */
[----:B----4-:R-:W-:Y:S01]  /*a010*/  IMAD R2, R3, R2, UR6 ;  /* 0x0000000603027e24 */ /* 0x010fe2000f8e0202 */
[----:B------:R-:W-:Y:S01]  /*a020*/  USHF.R.S32.HI UR6, URZ, 0x1f, UR36 ;  /* 0x0000001f3f067899 */ /* 0x000fe20008011424 */
[----:B------:R-:W-:Y:S01]  /*a030*/  SYNCS.ARRIVE.TRANS64.RED.A1T0 RZ, [UR4], RZ ;  /* 0x000000ffffff79a7 */ /* 0x000fe20008100404 */
[----:B------:R-:W-:Y:S02]  /*a040*/  SHF.R.S32.HI R0, RZ, 0x7, R4 ;  /* 0x00000007ff007819 */ /* 0x000fe40000011404 */
[----:B------:R-:W-:Y:S02]  /*a050*/  LOP3.LUT R9, R4, 0xffffff80, RZ, 0xc0, !PT ;  /* 0xffffff8004097812 */ /* 0x000fe400078ec0ff */
[----:B------:R-:W-:Y:S01]  /*a060*/  SHF.R.S32.HI R3, RZ, 0x1f, R2 ;  /* 0x0000001fff037819 */ /* 0x000fe20000011402 */
[----:B------:R-:W1:Y:S01]  /*a070*/  SHFL.IDX PT, R10, R0, RZ, 0x1f ;  /* 0x00001fff000a7589 */ /* 0x000e6200000e0000 */
[----:B------:R-:W-:-:S02]  /*a080*/  IADD3 R8, R18, -R9, RZ ;  /* 0x8000000912087210 */ /* 0x000fc40007ffe0ff */
[----:B--2---:R-:W-:Y:S02]  /*a090*/  ISETP.NE.AND P1, PT, R7, 0x1, PT ;  /* 0x000000010700780c */ /* 0x004fe40003f25270 */
[----:B------:R-:W-:-:S04]  /*a0a0*/  SHF.R.S32.HI R155, RZ, 0x1f, R8 ;  /* 0x0000001fff9b7819 */ /* 0x000fc80000011408 */
[----:B------:R-:W-:-:S04]  /*a0b0*/  LEA.HI R9, R155, R8, RZ, 0x2 ;  /* 0x000000089b097211 */ /* 0x000fc800078f10ff */
[----:B------:R-:W-:Y:S02]  /*a0c0*/  SHF.R.S32.HI R154, RZ, 0x2, R9 ;  /* 0x00000002ff9a7819 */ /* 0x000fe40000011409 */
[----:B-1----:R-:W-:-:S13]  /*a0d0*/  ISETP.NE.AND P0, PT, R10, RZ, PT ;  /* 0x000000ff0a00720c */ /* 0x002fda0003f05270 */
[----:B------:R-:W-:Y:S05]  /*a0e0*/  @P0 BRA `(.L_x_7223) ;  /* 0x0000000400440947 */ /* 0x000fea0003800000 */
[----:B------:R-:W1:Y:S01]  /*a0f0*/  LDC R19, c[0x0][0xbe8] ;  /* 0x0002fa00ff137b82 */ /* 0x000e620000000800 */
[----:B------:R-:W-:Y:S01]  /*a100*/  LOP3.LUT R11, R4, 0xffffff80, RZ, 0xc0, !PT ;  /* 0xffffff80040b7812 */ /* 0x000fe200078ec0ff */
[----:B------:R-:W2:Y:S01]  /*a110*/  S2R R23, SR_CTAID.X ;  /* 0x0000000000177919 */ /* 0x000ea20000002500 */
[----:B------:R-:W-:Y:S01]  /*a120*/  LEA.HI R10, R21, R18, RZ, 0x2 ;  /* 0x00000012150a7211 */ /* 0x000fe200078f10ff */
[----:B------:R-:W-:Y:S02]  /*a130*/  ULDC.64 UR4, c[0x0][0xbd0] ;  /* 0x0002f40000047ab9 */ /* 0x000fe40000000a00 */
[----:B------:R-:W-:Y:S01]  /*a140*/  IMAD.IADD R20, R18, 0x1, -R11 ;  /* 0x0000000112147824 */ /* 0x000fe200078e0a0b */
[----:B------:R-:W-:Y:S01]  /*a150*/  LOP3.LUT R17, R10, 0xfffffffc, RZ, 0xc0, !PT ;  /* 0xfffffffc0a117812 */ /* 0x000fe200078ec0ff */
[----:B------:R-:W4:Y:S01]  /*a160*/  S2UR UR7, SR_CTAID.Z ;  /* 0x00000000000779c3 */ /* 0x000f220000002700 */
[----:B------:R-:W-:Y:S02]  /*a170*/  UIMAD.WIDE.U32 UR8, UR36, UR4, URZ ;  /* 0x00000004240872a5 */ /* 0x000fe4000f8e003f */
[----:B------:R-:W-:Y:S01]  /*a180*/  SHF.R.S32.HI R11, RZ, 0x1f, R20 ;  /* 0x0000001fff0b7819 */ /* 0x000fe20000011414 */
[----:B------:R-:W-:Y:S01]  /*a190*/  IMAD.IADD R10, R18, 0x1, -R17 ;  /* 0x00000001120a7824 */ /* 0x000fe200078e0a11 */
[----:B------:R-:W-:-:S02]  /*a1a0*/  UIMAD UR4, UR6, UR4, URZ ;  /* 0x00000004060472a4 */ /* 0x000fc4000f8e023f */
[C---:B------:R-:W-:Y:S01]  /*a1b0*/  LEA.HI R22, R11.reuse, R20, RZ, 0x2 ;  /* 0x000000140b167211 */ /* 0x040fe200078f10ff */
[----:B---3--:R-:W3:Y:S01]  /*a1c0*/  LDC.64 R14, c[0x0][0xbd8] ;  /* 0x0002f600ff0e7b82 */ /* 0x008ee20000000a00 */
[----:B------:R-:W-:Y:S01]  /*a1d0*/  LEA.HI R12, R10, R10, RZ, 0x1 ;  /* 0x0000000a0a0c7211 */ /* 0x000fe200078f08ff */
[----:B------:R-:W-:Y:S01]  /*a1e0*/  UIMAD UR4, UR36, UR5, UR4 ;  /* 0x00000005240472a4 */ /* 0x000fe2000f8e0204 */
[--C-:B------:R-:W-:Y:S02]  /*a1f0*/  SHF.R.S32.HI R4, RZ, 0x2, R22.reuse ;  /* 0x00000002ff047819 */ /* 0x100fe40000011416 */
[----:B0-----:R-:W-:Y:S01]  /*a200*/  SHF.R.S32.HI R13, RZ, 0x1f, R22 ;  /* 0x0000001fff0d7819 */ /* 0x001fe20000011416 */
[----:B------:R-:W-:Y:S01]  /*a210*/  UIADD3 UR4, UR9, UR4, URZ ;  /* 0x0000000409047290 */ /* 0x000fe2000fffe03f */
[----:B------:R-:W-:Y:S02]  /*a220*/  LEA.HI R11, R11, R20, RZ, 0x5 ;  /* 0x000000140b0b7211 */ /* 0x000fe400078f28ff */
[----:B-1----:R-:W-:-:S02]  /*a230*/  ISETP.NE.AND P0, PT, R19, 0x1, PT ;  /* 0x000000011300780c */ /* 0x002fc40003f05270 */
[----:B------:R-:W-:Y:S02]  /*a240*/  LEA.HI R13, R13, R4, RZ, 0x3 ;  /* 0x000000040d0d7211 */ /* 0x000fe400078f18ff */
[----:B------:R-:W-:Y:S02]  /*a250*/  LOP3.LUT R153, R12, 0x1ffffffe, RZ, 0xc0, !PT ;  /* 0x1ffffffe0c997812 */ /* 0x000fe400078ec0ff */
[----:B------:R-:W-:Y:S01]  /*a260*/  LOP3.LUT R13, R13, 0xfffffff8, RZ, 0xc0, !PT ;  /* 0xfffffff80d0d7812 */ /* 0x000fe200078ec0ff */
[----:B----4-:R-:W-:Y:S01]  /*a270*/  USHF.R.S32.HI UR5, URZ, 0x1f, UR7 ;  /* 0x0000001f3f057899 */ /* 0x010fe20008011407 */
[----:B------:R-:W-:Y:S01]  /*a280*/  SHF.R.S32.HI R11, RZ, 0x5, R11 ;  /* 0x00000005ff0b7819 */ /* 0x000fe2000001140b */
[----:B------:R-:W-:Y:S01]  /*a290*/  IMAD.IADD R153, R10, 0x1, -R153 ;  /* 0x000000010a997824 */ /* 0x000fe200078e0a99 */
[----:B------:R-:W-:Y:S02]  /*a2a0*/  IADD3 R4, R4, -R13, RZ ;  /* 0x8000000d04047210 */ /* 0x000fe40007ffe0ff */
[----:B------:R-:W-:Y:S01]  /*a2b0*/  MOV R10, UR8 ;  /* 0x00000008000a7c02 */ /* 0x000fe20008000f00 */
[----:B------:R-:W0:Y:S02]  /*a2c0*/  @P0 LDC R13, c[0x0][0xbec] ;  /* 0x0002fb00ff0d0b82 */ /* 0x000e240000000800 */
[----:B------:R-:W-:-:S02]  /*a2d0*/  IMAD R152, R11, 0x10, R4 ;  /* 0x000000100b987824 */ /* 0x000fc400078e0204 */
[C---:B---3--:R-:W-:Y:S02]  /*a2e0*/  IMAD R12, R14.reuse, UR5, RZ ;  /* 0x000000050e0c7c24 */ /* 0x048fe4000f8e02ff */
[----:B------:R-:W-:Y:S02]  /*a2f0*/  IMAD R4, R153, 0x8, R152 ;  /* 0x0000000899047824 */ /* 0x000fe400078e0298 */
[----:B------:R-:W1:Y:S01]  /*a300*/  @P0 LDC R17, c[0x0][0xbf0] ;  /* 0x0002fc00ff110b82 */ /* 0x000e620000000800 */
[----:B------:R-:W-:Y:S01]  /*a310*/  IMAD.U32 R11, RZ, RZ, UR9 ;  /* 0x00000009ff0b7e24 */ /* 0x000fe2000f8e00ff */
[----:B------:R-:W-:Y:S01]  /*a320*/  MOV R11, UR4 ;  /* 0x00000004000b7c02 */ /* 0x000fe20008000f00 */
[----:B--2---:R-:W-:Y:S01]  /*a330*/  IMAD R4, R23, 0x40, R4 ;  /* 0x0000004017047824 */ /* 0x004fe200078e0204 */
[----:B------:R-:W-:Y:S01]  /*a340*/  ULDC.64 UR4, c[0x0][0xbe0] ;  /* 0x0002f80000047ab9 */ /* 0x000fe20000000a00 */
[----:B------:R-:W-:Y:S02]  /*a350*/  IMAD R15, R15, UR7, R12 ;  /* 0x000000070f0f7c24 */ /* 0x000fe4000f8e020c */
[----:B------:R-:W-:-:S04]  /*a360*/  IMAD.WIDE.U32 R10, R14, UR7, R10 ;  /* 0x000000070e0a7c25 */ /* 0x000fc8000f8e000a */
[----:B------:R-:W-:Y:S01]  /*a370*/  IMAD R23, R23, 0x40, R152 ;  /* 0x0000004017177824 */ /* 0x000fe200078e0298 */
[----:B------:R-:W-:Y:S01]  /*a380*/  IADD3 R11, R11, R15, RZ ;  /* 0x0000000f0b0b7210 */ /* 0x000fe20007ffe0ff */
[----:B0-----:R-:W-:-:S04]  /*a390*/  @P0 IMAD.HI.U32 R12, R4, R13, RZ ;  /* 0x0000000d040c0227 */ /* 0x001fc800078e00ff */
[----:B------:R-:W-:Y:S02]  /*a3a0*/  IMAD.MOV.U32 R13, RZ, RZ, R4 ;  /* 0x000000ffff0d7224 */ /* 0x000fe400078e0004 */
[----:B------:R-:W-:Y:S01]  /*a3b0*/  IMAD.WIDE.U32 R10, R2, UR4, R10 ;  /* 0x00000004020a7c25 */ /* 0x000fe2000f8e000a */
[----:B-1----:R-:W-:-:S03]  /*a3c0*/  @P0 SHF.R.U32.HI R13, RZ, R17, R12 ;  /* 0x00000011ff0d0219 */ /* 0x002fc6000001160c */
[----:B------:R-:W-:Y:S01]  /*a3d0*/  IMAD R17, R3, UR4, RZ ;  /* 0x0000000403117c24 */ /* 0x000fe2000f8e02ff */
[----:B------:R-:W-:Y:S01]  /*a3e0*/  IADD3 R10, P0, R13, R10, RZ ;  /* 0x0000000a0d0a7210 */ /* 0x000fe20007f1e0ff */
[----:B------:R-:W-:Y:S02]  /*a3f0*/  IMAD.MOV R15, RZ, RZ, -R13 ;  /* 0x000000ffff0f7224 */ /* 0x000fe400078e0a0d */
[----:B------:R-:W-:Y:S01]  /*a400*/  IMAD R12, R2, UR5, R17 ;  /* 0x00000005020c7c24 */ /* 0x000fe2000f8e0211 */
[----:B------:R-:W-:Y:S01]  /*a410*/  SHF.R.S32.HI R17, RZ, 0x1f, R13 ;  /* 0x0000001fff117819 */ /* 0x000fe2000001140d */
[----:B------:R-:W-:Y:S01]  /*a420*/  IMAD R15, R19, R15, R4 ;  /* 0x0000000f130f7224 */ /* 0x000fe200078e0204 */
[----:B------:R-:W-:Y:S01]  /*a430*/  ULDC.64 UR4, c[0x0][0xbc8] ;  /* 0x0002f20000047ab9 */ /* 0x000fe20000000a00 */
[----:B------:R-:W-:Y:S02]  /*a440*/  LOP3.LUT R13, R22, 0x7ffffffc, RZ, 0xc0, !PT ;  /* 0x7ffffffc160d7812 */ /* 0x000fe400078ec0ff */
[----:B------:R-:W-:-:S02]  /*a450*/  IADD3.X R11, R17, R11, R12, P0, !PT ;  /* 0x0000000b110b7210 */ /* 0x000fc400007fe40c */
[----:B------:R-:W-:Y:S01]  /*a460*/  SHF.R.S32.HI R4, RZ, 0x1f, R15 ;  /* 0x0000001fff047819 */ /* 0x000fe2000001140f */
[----:B------:R-:W-:Y:S02]  /*a470*/  IMAD.IADD R20, R20, 0x1, -R13 ;  /* 0x0000000114147824 */ /* 0x000fe400078e0a0d */
[----:B------:R-:W-:-:S04]  /*a480*/  IMAD.WIDE.U32 R10, R15, UR4, R10 ;  /* 0x000000040f0a7c25 */ /* 0x000fc8000f8e000a */
[----:B------:R-:W-:-:S04]  /*a490*/  IMAD R4, R4, UR4, RZ ;  /* 0x0000000404047c24 */ /* 0x000fc8000f8e02ff */
[----:B------:R-:W-:Y:S01]  /*a4a0*/  IMAD R15, R15, UR5, R4 ;  /* 0x000000050f0f7c24 */ /* 0x000fe2000f8e0204 */
[----:B------:R-:W-:Y:S01]  /*a4b0*/  ULDC.64 UR4, c[0x0][0xba8] ;  /* 0x0002ea0000047ab9 */ /* 0x000fe20000000a00 */
[-C--:B------:R-:W-:Y:S02]  /*a4c0*/  LEA.HI R4, R0, R0.reuse, RZ, 0x1 ;  /* 0x0000000000047211 */ /* 0x080fe400078f08ff */
[----:B------:R-:W-:Y:S01]  /*a4d0*/  IMAD.IADD R11, R11, 0x1, R15 ;  /* 0x000000010b0b7824 */ /* 0x000fe200078e020f */
[----:B------:R-:W-:Y:S01]  /*a4e0*/  LEA R16, P0, R10, UR4, 0x2 ;  /* 0x000000040a107c11 */ /* 0x000fe2000f8010ff */
[----:B------:R-:W-:Y:S01]  /*a4f0*/  ULDC UR4, c[0x0][0xa88] ;  /* 0x0002a20000047ab9 */ /* 0x000fe20000000800 */
[----:B------:R-:W-:Y:S01]  /*a500*/  LOP3.LUT R15, R4, 0xfffffe, RZ, 0xc0, !PT ;  /* 0x00fffffe040f7812 */ /* 0x000fe200078ec0ff */
[----:B------:R-:W-:Y:S01]  /*a510*/  IMAD R4, R19, UR4, RZ ;  /* 0x0000000413047c24 */ /* 0x000fe2000f8e02ff */
[----:B------:R-:W-:Y:S01]  /*a520*/  LEA.HI.X R17, R10, UR5, R11, 0x2, P0 ;  /* 0x000000050a117c11 */ /* 0x000fe200080f140b */
[----:B------:R-:W-:Y:S01]  /*a530*/  SHFL.IDX PT, R12, R16, 0x1, 0x1c1f ;  /* 0x003c1f00100c7f89 */ /* 0x000fe200000e0000 */
[----:B------:R-:W-:Y:S01]  /*a540*/  IADD3 R14, -R15, R0, RZ ;  /* 0x000000000f0e7210 */ /* 0x000fe20007ffe1ff */
[----:B------:R-:W-:-:S02]  /*a550*/  IMAD.SHL.U32 R15, R20, 0x2, RZ ;  /* 0x00000002140f7824 */ /* 0x000fc400078e00ff */
[----:B------:R-:W-:Y:S01]  /*a560*/  SHFL.IDX PT, R10, R16, RZ, 0x1c1f ;  /* 0x001c1fff100a7589 */ /* 0x000fe200000e0000 */
[----:B------:R-:W-:-:S03]  /*a570*/  LEA R14, -R14, RZ, 0x8 ;  /* 0x000000ff0e0e7211 */ /* 0x000fc600078e41ff */
        /* <DEDUP_REMOVED lines=8> */
.L_x_7223:
[----:B---3--:R-:W1:Y:S01]  /*a600*/  S2R R14, SR_CTAID.X ;  /* 0x00000000000e7919 */ /* 0x008e620000002500 */
[----:B------:R-:W3:Y:S01]  /*a610*/  S2UR UR7, SR_CTAID.Z ;  /* 0x00000000000779c3 */ /* 0x000ee20000002700 */
[----:B------:R-:W-:Y:S01]  /*a620*/  LEA.HI R21, R21, R18, RZ, 0x2 ;  /* 0x0000001215157211 */ /* 0x000fe200078f10ff */
[----:B------:R-:W-:Y:S01]  /*a630*/  ULDC.64 UR8, c[0x0][0xb38] ;  /* 0x0002ce0000087ab9 */ /* 0x000fe20000000a00 */
[----:B--2---:R-:W-:Y:S01]  /*a640*/  SHF.R.S32.HI R5, RZ, 0x1f, R9 ;  /* 0x0000001fff057819 */ /* 0x004fe20000011409 */
[----:B------:R-:W-:Y:S01]  /*a650*/  UIMAD UR6, UR6, UR8, URZ ;  /* 0x00000008060672a4 */ /* 0x000fe2000f8e023f */
[----:B------:R-:W-:Y:S01]  /*a660*/  LOP3.LUT R21, R21, 0xfffffffc, RZ, 0xc0, !PT ;  /* 0xfffffffc15157812 */ /* 0x000fe200078ec0ff */
[----:B------:R-:W-:Y:S01]  /*a670*/  UIMAD.WIDE.U32 UR4, UR36, UR8, URZ ;  /* 0x00000008240472a5 */ /* 0x000fe2000f8e003f */
[----:B------:R-:W-:Y:S01]  /*a680*/  LEA.HI R5, R5, R154, RZ, 0x3 ;  /* 0x0000009a05057211 */ /* 0x000fe200078f18ff */
[----:B0-----:R-:W0:Y:S01]  /*a690*/  LDC.64 R12, c[0x0][0xb40] ;  /* 0x0002d000ff0c7b82 */ /* 0x001e220000000a00 */
[----:B------:R-:W-:Y:S01]  /*a6a0*/  IADD3 R21, R18, -R21, RZ ;  /* 0x8000001512157210 */ /* 0x000fe20007ffe0ff */
[----:B------:R-:W-:Y:S01]  /*a6b0*/  UIMAD UR6, UR36, UR9, UR6 ;  /* 0x00000009240672a4 */ /* 0x000fe2000f8e0206 */
[----:B------:R-:W-:Y:S01]  /*a6c0*/  LOP3.LUT R5, R5, 0xfffffff8, RZ, 0xc0, !PT ;  /* 0xfffffff805057812 */ /* 0x000fe200078ec0ff */
[----:B------:R-:W-:Y:S01]  /*a6d0*/  BSSY B0, `(.L_x_7224) ;  /* 0x00000fc000007945 */ /* 0x000fe20003800000 */
[----:B------:R-:W-:Y:S01]  /*a6e0*/  LEA.HI R4, R21, R21, RZ, 0x1 ;  /* 0x0000001515047211 */ /* 0x000fe200078f08ff */
[----:B------:R-:W-:Y:S01]  /*a6f0*/  UIADD3 UR6, UR5, UR6, URZ ;  /* 0x0000000605067290 */ /* 0x000fe2000fffe03f */
[----:B------:R-:W-:Y:S01]  /*a700*/  LEA.HI R155, R155, R8, RZ, 0x5 ;  /* 0x000000089b9b7211 */ /* 0x000fe200078f28ff */
[----:B------:R-:W2:Y:S01]  /*a710*/  @P1 LDC R10, c[0x0][0xbec] ;  /* 0x0002fb00ff0a1b82 */ /* 0x000ea20000000800 */
[----:B------:R-:W-:Y:S01]  /*a720*/  IMAD.IADD R154, R154, 0x1, -R5 ;  /* 0x000000019a9a7824 */ /* 0x000fe200078e0a05 */
[----:B------:R-:W-:-:S02]  /*a730*/  LOP3.LUT R4, R4, 0x1ffffffe, RZ, 0xc0, !PT ;  /* 0x1ffffffe04047812 */ /* 0x000fc400078ec0ff */
[----:B------:R-:W-:Y:S02]  /*a740*/  SHF.R.S32.HI R155, RZ, 0x5, R155 ;  /* 0x00000005ff9b7819 */ /* 0x000fe4000001149b */
[----:B------:R-:W-:Y:S01]  /*a750*/  MOV R5, UR5 ;  /* 0x0000000500057c02 */ /* 0x000fe20008000f00 */
[----:B------:R-:W-:Y:S01]  /*a760*/  IMAD.IADD R4, R21, 0x1, -R4 ;  /* 0x0000000115047824 */ /* 0x000fe200078e0a04 */
[----:B------:R-:W4:Y:S01]  /*a770*/  @P1 LDC R17, c[0x0][0xbf0] ;  /* 0x0002fc00ff111b82 */ /* 0x000f220000000800 */
[----:B------:R-:W-:Y:S01]  /*a780*/  LEA R155, R155, R154, 0x4 ;  /* 0x0000009a9b9b7211 */ /* 0x000fe200078e20ff */
[----:B---3--:R-:W-:Y:S01]  /*a790*/  USHF.R.S32.HI UR8, URZ, 0x1f, UR7 ;  /* 0x0000001f3f087899 */ /* 0x008fe20008011407 */
[----:B------:R-:W-:Y:S01]  /*a7a0*/  IMAD.U32 R5, RZ, RZ, UR6 ;  /* 0x00000006ff057e24 */ /* 0x000fe2000f8e00ff */
[----:B------:R-:W-:Y:S02]  /*a7b0*/  LOP3.LUT R9, R9, 0x7ffffffc, RZ, 0xc0, !PT ;  /* 0x7ffffffc09097812 */ /* 0x000fe400078ec0ff */
[----:B------:R-:W-:-:S02]  /*a7c0*/  IMAD R11, R4, 0x8, R155 ;  /* 0x00000008040b7824 */ /* 0x000fc400078e029b */
[----:B------:R-:W-:Y:S01]  /*a7d0*/  IMAD.U32 R4, RZ, RZ, UR4 ;  /* 0x00000004ff047e24 */ /* 0x000fe2000f8e00ff */
[----:B------:R-:W-:Y:S01]  /*a7e0*/  ULDC.64 UR4, c[0x0][0xb48] ;  /* 0x0002d20000047ab9 */ /* 0x000fe20000000a00 */
[----:B0-----:R-:W-:Y:S02]  /*a7f0*/  IMAD R6, R12, UR8, RZ ;  /* 0x000000080c067c24 */ /* 0x001fe4000f8e02ff */
[----:B-1----:R-:W-:Y:S02]  /*a800*/  IMAD R15, R14, 0x40, R11 ;  /* 0x000000400e0f7824 */ /* 0x002fe400078e020b */
[----:B------:R-:W-:Y:S02]  /*a810*/  IMAD R13, R13, UR7, R6 ;  /* 0x000000070d0d7c24 */ /* 0x000fe4000f8e0206 */
[----:B--2---:R-:W-:Y:S01]  /*a820*/  @P1 IMAD.HI.U32 R10, R15, R10, RZ ;  /* 0x0000000a0f0a1227 */ /* 0x004fe200078e00ff */
[----:B------:R-:W-:-:S03]  /*a830*/  MOV R11, R15 ;  /* 0x0000000f000b7202 */ /* 0x000fc60000000f00 */
[----:B------:R-:W-:-:S04]  /*a840*/  IMAD.WIDE.U32 R4, R12, UR7, R4 ;  /* 0x000000070c047c25 */ /* 0x000fc8000f8e0004 */
[----:B------:R-:W-:Y:S01]  /*a850*/  IMAD R3, R3, UR4, RZ ;  /* 0x0000000403037c24 */ /* 0x000fe2000f8e02ff */
[----:B----4-:R-:W-:Y:S01]  /*a860*/  @P1 SHF.R.U32.HI R11, RZ, R17, R10 ;  /* 0x00000011ff0b1219 */ /* 0x010fe2000001160a */
[----:B------:R-:W-:Y:S02]  /*a870*/  IMAD.IADD R5, R5, 0x1, R13 ;  /* 0x0000000105057824 */ /* 0x000fe400078e020d */
[C---:B------:R-:W-:Y:S01]  /*a880*/  IMAD R13, R2.reuse, UR5, R3 ;  /* 0x00000005020d7c24 */ /* 0x040fe2000f8e0203 */
[----:B------:R-:W-:Y:S01]  /*a890*/  SHF.R.S32.HI R6, RZ, 0x1f, R11 ;  /* 0x0000001fff067819 */ /* 0x000fe2000001140b */
[----:B------:R-:W-:Y:S01]  /*a8a0*/  IMAD.WIDE.U32 R2, R2, UR4, R4 ;  /* 0x0000000402027c25 */ /* 0x000fe2000f8e0004 */
[----:B------:R-:W-:-:S03]  /*a8b0*/  ULDC.64 UR4, c[0x0][0xb30] ;  /* 0x0002cc0000047ab9 */ /* 0x000fc60000000a00 */
[----:B------:R-:W-:Y:S01]  /*a8c0*/  IMAD.MOV R10, RZ, RZ, -R11 ;  /* 0x000000ffff0a7224 */ /* 0x000fe200078e0a0b */
[----:B------:R-:W-:Y:S01]  /*a8d0*/  IADD3 R3, R3, R13, RZ ;  /* 0x0000000d03037210 */ /* 0x000fe20007ffe0ff */
[----:B------:R-:W-:Y:S02]  /*a8e0*/  IMAD R6, R6, UR4, RZ ;  /* 0x0000000406067c24 */ /* 0x000fe4000f8e02ff */
[----:B------:R-:W-:Y:S02]  /*a8f0*/  IMAD R5, R7, R10, R15 ;  /* 0x0000000a07057224 */ /* 0x000fe400078e020f */
[C---:B------:R-:W-:Y:S01]  /*a900*/  IMAD R13, R11.reuse, UR5, R6 ;  /* 0x000000050b0d7c24 */ /* 0x040fe2000f8e0206 */
[----:B------:R-:W-:Y:S01]  /*a910*/  LEA.HI R6, R0, R0, RZ, 0x1 ;  /* 0x0000000000067211 */ /* 0x000fe200078f08ff */
[----:B------:R-:W-:Y:S01]  /*a920*/  IMAD.WIDE.U32 R2, R11, UR4, R2 ;  /* 0x000000040b027c25 */ /* 0x000fe2000f8e0002 */
[----:B------:R-:W-:Y:S01]  /*a930*/  SHF.R.S32.HI R4, RZ, 0x1f, R5 ;  /* 0x0000001fff047819 */ /* 0x000fe20000011405 */
[----:B------:R-:W-:-:S02]  /*a940*/  ULDC.64 UR4, c[0x0][0xb28] ;  /* 0x0002ca0000047ab9 */ /* 0x000fc40000000a00 */
        /* <DEDUP_REMOVED lines=8> */
[----:B------:R-:W-:Y:S01]  /*a9d0*/  LOP3.LUT R11, R6, 0xfffffe, RZ, 0xc0, !PT ;  /* 0x00fffffe060b7812 */ /* 0x000fe200078ec0ff */
[----:B------:R-:W-:Y:S01]  /*a9e0*/  IMAD R6, R7, UR4, RZ ;  /* 0x0000000407067c24 */ /* 0x000fe2000f8e02ff */
[----:B------:R-:W-:Y:S02]  /*a9f0*/  LEA R7, R14, R155, 0x6 ;  /* 0x0000009b0e077211 */ /* 0x000fe400078e30ff */
[----:B------:R-:W-:Y:S01]  /*aa00*/  LEA.HI.X R5, R2, UR5, R5, 0x2, P0 ;  /* 0x0000000502057c11 */ /* 0x000fe200080f1405 */
[----:B------:R-:W-:Y:S01]  /*aa10*/  IMAD.IADD R11, R0, 0x1, -R11 ;  /* 0x00000001000b7824 */ /* 0x000fe200078e0a0b */
[----:B------:R-:W-:Y:S01]  /*aa20*/  ISETP.GE.AND P0, PT, R7, R6, PT ;  /* 0x000000060700720c */ /* 0x000fe20003f06270 */
[----:B------:R-:W-:Y:S01]  /*aa30*/  IMAD.IADD R0, R8, 0x1, -R9 ;  /* 0x0000000108007824 */ /* 0x000fe200078e0a09 */
[----:B------:R0:W1:Y:S04]  /*aa40*/  SHFL.IDX PT, R2, R4, RZ, 0x1c1f ;  /* 0x001c1fff04027589 */ /* 0x00006800000e0000 */
[----:B------:R-:W-:Y:S01]  /*aa50*/  LEA R0, R11, R0, 0x7 ;  /* 0x000000000b007211 */ /* 0x000fe200078e38ff */
[----:B------:R0:W2:Y:S04]  /*aa60*/  SHFL.IDX PT, R3, R5, RZ, 0x1c1f ;  /* 0x001c1fff05037589 */ /* 0x0000a800000e0000 */
[----:B------:R-:W-:-:S02]  /*aa70*/  IMAD.SHL.U32 R0, R0, 0x2, RZ ;  /* 0x0000000200007824 */ /* 0x000fc400078e00ff */
[----:B------:R-:W-:Y:S05]  /*aa80*/  @P0 BRA `(.L_x_7225) ;  /* 0x0000000c00000947 */ /* 0x000fea0003800000 */
[C---:B------:R-:W-:Y:S01]  /*aa90*/  VIADD R9, R0.reuse, 0x8 ;  /* 0x0000000800097836 */ /* 0x040fe20000000000 */
[----:B------:R-:W-:Y:S01]  /*aaa0*/  ULDC UR4, c[0x0][0xac8] ;  /* 0x0002b20000047ab9 */ /* 0x000fe20000000800 */
[C---:B------:R-:W-:Y:S01]  /*aab0*/  IADD3 R11, R0.reuse, 0x10, RZ ;  /* 0x00000010000b7810 */ /* 0x040fe20007ffe0ff */
        /* <DEDUP_REMOVED lines=11> */
[----:B------:R-:W-:-:S02]  /*ab70*/  ISETP.GE.AND P0, PT, R16, UR4, PT ;  /* 0x0000000410007c0c */ /* 0x000fc4000bf06270 */
[----:B------:R-:W-:Y:S02]  /*ab80*/  ISETP.GE.AND P1, PT, R17, UR4, PT ;  /* 0x0000000411007c0c */ /* 0x000fe4000bf26270 */
[----:B------:R-:W-:Y:S02]  /*ab90*/  @!P2 LEA.HI R8, R0, R0, RZ, 0x1 ;  /* 0x000000000008a211 */ /* 0x000fe400078f08ff */
[----:B------:R-:W-:Y:S02]  /*aba0*/  @!P3 LEA.HI R10, R9, R9, RZ, 0x1 ;  /* 0x00000009090ab211 */ /* 0x000fe400078f08ff */
[----:B------:R-:W-:Y:S02]  /*abb0*/  @!P4 LEA.HI R12, R11, R11, RZ, 0x1 ;  /* 0x0000000b0b0cc211 */ /* 0x000fe400078f08ff */
[----:B------:R-:W-:Y:S02]  /*abc0*/  @!P5 LEA.HI R14, R13, R13, RZ, 0x1 ;  /* 0x0000000d0d0ed211 */ /* 0x000fe400078f08ff */
[----:B------:R-:W-:-:S02]  /*abd0*/  @!P2 LOP3.LUT R9, R8, 0xfffffffe, RZ, 0xc0, !PT ;  /* 0xfffffffe0809a812 */ /* 0x000fc400078ec0ff */
[----:B------:R-:W-:Y:S02]  /*abe0*/  @!P3 LOP3.LUT R11, R10, 0xfffffffe, RZ, 0xc0, !PT ;  /* 0xfffffffe0a0bb812 */ /* 0x000fe400078ec0ff */
        /* <DEDUP_REMOVED lines=16> */
[----:B-1----:R-:W-:Y:S01]  /*acf0*/  VIADD R24, R0, 0x60 ;  /* 0x0000006000187836 */ /* 0x002fe20000000000 */
[----:B------:R-:W-:Y:S02]  /*ad00*/  @!P0 LEA.HI R16, R16, R16, RZ, 0x1 ;  /* 0x0000001010108211 */ /* 0x000fe400078f08ff */
[----:B------:R-:W-:-:S02]  /*ad10*/  @!P1 LEA.HI R17, R17, R17, RZ, 0x1 ;  /* 0x0000001111119211 */ /* 0x000fc400078f08ff */
[----:B------:R-:W-:Y:S02]  /*ad20*/  @!P0 LOP3.LUT R9, R16, 0xfffffffe, RZ, 0xc0, !PT ;  /* 0xfffffffe10098812 */ /* 0x000fe400078ec0ff */
[----:B--2---:R-:W-:Y:S02]  /*ad30*/  @!P1 LOP3.LUT R11, R17, 0xfffffffe, RZ, 0xc0, !PT ;  /* 0xfffffffe110b9812 */ /* 0x004fe400078ec0ff */
        /* <DEDUP_REMOVED lines=8> */
[----:B---3--:R-:W-:Y:S01]  /*adc0*/  @!P2 LOP3.LUT R13, R18, 0xfffffffe, RZ, 0xc0, !PT ;  /* 0xfffffffe120da812 */ /* 0x008fe200078ec0ff */
[----:B------:R2:W-:Y:S01]  /*add0*/  @!P1 ST.E.64 desc[UR44][R10.64], R44 ;  /* 0x0000002c0a009985 */ /* 0x0005e2000c101b2c */
[----:B------:R-:W-:Y:S01]  /*ade0*/  @!P3 LOP3.LUT R19, R19, 0xfffffffe, RZ, 0xc0, !PT ;  /* 0xfffffffe1313b812 */ /* 0x000fe200078ec0ff */
[----:B------:R-:W-:Y:S01]  /*adf0*/  VIADD R18, R0, 0x68 ;  /* 0x0000006800127836 */ /* 0x000fe20000000000 */
[----:B----4-:R-:W-:Y:S01]  /*ae00*/  @!P4 LOP3.LUT R15, R20, 0xfffffffe, RZ, 0xc0, !PT ;  /* 0xfffffffe140fc812 */ /* 0x010fe200078ec0ff */
[C---:B------:R-:W-:Y:S01]  /*ae10*/  VIADD R20, R0.reuse, 0x78 ;  /* 0x0000007800147836 */ /* 0x040fe20000000000 */
[----:B------:R-:W-:Y:S02]  /*ae20*/  @!P5 LOP3.LUT R21, R21, 0xfffffffe, RZ, 0xc0, !PT ;  /* 0xfffffffe1515d812 */ /* 0x000fe400078ec0ff */
[----:B------:R-:W-:Y:S02]  /*ae30*/  IADD3 R23, R0, 0x58, RZ ;  /* 0x0000005800177810 */ /* 0x000fe40007ffe0ff */
[----:B------:R-:W-:Y:S01]  /*ae40*/  @!P6 LOP3.LUT R17, R22, 0xfffffffe, RZ, 0xc0, !PT ;  /* 0xfffffffe1611e812 */ /* 0x000fe200078ec0ff */
[----:B-1----:R-:W-:Y:S01]  /*ae50*/  @!P2 IMAD.WIDE R8, R13, 0x4, R2 ;  /* 0x000000040d08a825 */ /* 0x002fe200078e0202 */
[----:B------:R-:W-:-:S02]  /*ae60*/  ISETP.GE.AND P1, PT, R23, UR4, PT ;  /* 0x0000000417007c0c */ /* 0x000fc4000bf26270 */
[----:B------:R-:W-:Y:S01]  /*ae70*/  ISETP.GE.AND P0, PT, R24, UR4, PT ;  /* 0x0000000418007c0c */ /* 0x000fe2000bf06270 */
[--C-:B--2---:R-:W-:Y:S01]  /*ae80*/  @!P3 IMAD.WIDE R10, R19, 0x4, R2.reuse ;  /* 0x00000004130ab825 */ /* 0x104fe200078e0202 */
[----:B------:R1:W-:Y:S01]  /*ae90*/  @!P2 ST.E.64 desc[UR44][R8.64], R48 ;  /* 0x000000300800a985 */ /* 0x0003e2000c101b2c */
[C---:B------:R-:W-:Y:S02]  /*aea0*/  IADD3 R19, R0.reuse, 0x70, RZ ;  /* 0x0000007000137810 */ /* 0x040fe40007ffe0ff */
[--C-:B------:R-:W-:Y:S01]  /*aeb0*/  @!P4 IMAD.WIDE R12, R15, 0x4, R2.reuse ;  /* 0x000000040f0cc825 */ /* 0x100fe200078e0202 */
[----:B------:R2:W-:Y:S01]  /*aec0*/  @!P3 ST.E.64 desc[UR44][R10.64], R52 ;  /* 0x000000340a00b985 */ /* 0x0005e2000c101b2c */
[----:B------:R-:W-:Y:S02]  /*aed0*/  IADD3 R22, R0, 0x88, RZ ;  /* 0x0000008800167810 */ /* 0x000fe40007ffe0ff */
        /* <DEDUP_REMOVED lines=12> */
[----:B------:R-:W-:Y:S02]  /*afa0*/  @!P0 LEA.HI R24, R24, R24, RZ, 0x1 ;  /* 0x0000001818188211 */ /* 0x000fe400078f08ff */
[----:B-1----:R-:W-:Y:S01]  /*afb0*/  @!P1 LOP3.LUT R9, R23, 0xfffffffe, RZ, 0xc0, !PT ;  /* 0xfffffffe17099812 */ /* 0x002fe200078ec0ff */
[----:B------:R-:W-:Y:S01]  /*afc0*/  VIADD R23, R0, 0x90 ;  /* 0x0000009000177836 */ /* 0x000fe20000000000 */
[----:B--2---:R-:W-:Y:S01]  /*afd0*/  @!P0 LOP3.LUT R11, R24, 0xfffffffe, RZ, 0xc0, !PT ;  /* 0xfffffffe180b8812 */ /* 0x004fe200078ec0ff */
        /* <DEDUP_REMOVED lines=9> */
[----:B---3--:R-:W-:Y:S01]  /*b070*/  @!P2 LOP3.LUT R13, R18, 0xfffffffe, RZ, 0xc0, !PT ;  /* 0xfffffffe120da812 */ /* 0x008fe200078ec0ff */
[----:B------:R2:W-:Y:S01]  /*b080*/  @!P0 ST.E.64 desc[UR44][R10.64], R72 ;  /* 0x000000480a008985 */ /* 0x0005e2000c101b2c */
[----:B------:R-:W-:Y:S02]  /*b090*/  @!P6 LOP3.LUT R19, R19, 0xfffffffe, RZ, 0xc0, !PT ;  /* 0xfffffffe1313e812 */ /* 0x000fe400078ec0ff */
[----:B----4-:R-:W-:Y:S01]  /*b0a0*/  @!P5 LOP3.LUT R15, R20, 0xfffffffe, RZ, 0xc0, !PT ;  /* 0xfffffffe140fd812 */ /* 0x010fe200078ec0ff */
[----:B------:R-:W-:Y:S01]  /*b0b0*/  VIADD R20, R0, 0xb0 ;  /* 0x000000b000147836 */ /* 0x000fe20000000000 */
[----:B------:R-:W-:-:S02]  /*b0c0*/  @!P4 LOP3.LUT R21, R21, 0xfffffffe, RZ, 0xc0, !PT ;  /* 0xfffffffe1515c812 */ /* 0x000fc400078ec0ff */
[----:B-----5:R-:W-:Y:S01]  /*b0d0*/  @!P3 LOP3.LUT R17, R22, 0xfffffffe, RZ, 0xc0, !PT ;  /* 0xfffffffe1611b812 */ /* 0x020fe200078ec0ff */
[C---:B------:R-:W-:Y:S01]  /*b0e0*/  VIADD R22, R0.reuse, 0xc0 ;  /* 0x000000c000167836 */ /* 0x040fe20000000000 */
[----:B------:R-:W-:Y:S01]  /*b0f0*/  ISETP.GE.AND P0, PT, R23, UR4, PT ;  /* 0x0000000417007c0c */ /* 0x000fe2000bf06270 */
[--C-:B-1----:R-:W-:Y:S01]  /*b100*/  @!P2 IMAD.WIDE R8, R13, 0x4, R2.reuse ;  /* 0x000000040d08a825 */ /* 0x102fe200078e0202 */
[----:B------:R-:W-:Y:S02]  /*b110*/  IADD3 R18, R0, 0xa0, RZ ;  /* 0x000000a000127810 */ /* 0x000fe40007ffe0ff */
[----:B------:R-:W-:Y:S01]  /*b120*/  ISETP.GE.AND P1, PT, R24, UR4, PT ;  /* 0x0000000418007c0c */ /* 0x000fe2000bf26270 */
[--C-:B--2---:R-:W-:Y:S01]  /*b130*/  @!P6 IMAD.WIDE R10, R19, 0x4, R2.reuse ;  /* 0x00000004130ae825 */ /* 0x104fe200078e0202 */
[----:B------:R1:W-:Y:S01]  /*b140*/  @!P2 ST.E.64 desc[UR44][R8.64], R76 ;  /* 0x0000004c0800a985 */ /* 0x0003e2000c101b2c */
[----:B------:R-:W-:Y:S02]  /*b150*/  ISETP.GE.AND P2, PT, R18, UR4, PT ;  /* 0x0000000412007c0c */ /* 0x000fe4000bf46270 */
[----:B------:R-:W-:Y:S01]  /*b160*/  @!P5 IMAD.WIDE R12, R15, 0x4, R2 ;  /* 0x000000040f0cd825 */ /* 0x000fe200078e0202 */
[----:B------:R2:W-:Y:S01]  /*b170*/  @!P6 ST.E.64 desc[UR44][R10.64], R80 ;  /* 0x000000500a00e985 */ /* 0x0005e2000c101b2c */
[----:B------:R-:W-:-:S02]  /*b180*/  ISETP.GE.AND P6, PT, R22, UR4, PT ;  /* 0x0000000416007c0c */ /* 0x000fc4000bfc6270 */
[--C-:B------:R-:W-:Y:S01]  /*b190*/  @!P4 IMAD.WIDE R14, R21, 0x4, R2.reuse ;  /* 0x00000004150ec825 */ /* 0x100fe200078e0202 */
[----:B------:R3:W-:Y:S01]  /*b1a0*/  @!P5 ST.E.64 desc[UR44][R12.64], R84 ;  /* 0x000000540c00d985 */ /* 0x0007e2000c101b2c */
[----:B------:R-:W-:Y:S02]  /*b1b0*/  IADD3 R21, R0, 0xb8, RZ ;  /* 0x000000b800157810 */ /* 0x000fe40007ffe0ff */
[----:B------:R-:W-:Y:S01]  /*b1c0*/  @!P3 IMAD.WIDE R16, R17, 0x4, R2 ;  /* 0x000000041110b825 */ /* 0x000fe200078e0202 */
[----:B------:R4:W-:Y:S01]  /*b1d0*/  @!P4 ST.E.64 desc[UR44][R14.64], R88 ;  /* 0x000000580e00c985 */ /* 0x0009e2000c101b2c */
[----:B------:R-:W-:Y:S02]  /*b1e0*/  ISETP.GE.AND P4, PT, R20, UR4, PT ;  /* 0x0000000414007c0c */ /* 0x000fe4000bf86270 */
[----:B------:R-:W-:Y:S01]  /*b1f0*/  VIADD R19, R0, 0xa8 ;  /* 0x000000a800137836 */ /* 0x000fe20000000000 */
[----:B------:R5:W-:Y:S01]  /*b200*/  @!P3 ST.E.64 desc[UR44][R16.64], R92 ;  /* 0x0000005c1000b985 */ /* 0x000be2000c101b2c */
[----:B------:R-:W-:-:S02]  /*b210*/  ISETP.GE.AND P5, PT, R21, UR4, PT ;  /* 0x0000000415007c0c */ /* 0x000fc4000bfa6270 */
[----:B------:R-:W-:Y:S02]  /*b220*/  @!P0 LEA.HI R23, R23, R23, RZ, 0x1 ;  /* 0x0000001717178211 */ /* 0x000fe400078f08ff */
[----:B------:R-:W-:Y:S02]  /*b230*/  ISETP.GE.AND P3, PT, R19, UR4, PT ;  /* 0x0000000413007c0c */ /* 0x000fe4000bf66270 */
[----:B------:R-:W-:Y:S02]  /*b240*/  @!P1 LEA.HI R24, R24, R24, RZ, 0x1 ;  /* 0x0000001818189211 */ /* 0x000fe400078f08ff */
[----:B-1----:R-:W-:Y:S02]  /*b250*/  @!P0 LOP3.LUT R9, R23, 0xfffffffe, RZ, 0xc0, !PT ;  /* 0xfffffffe17098812 */ /* 0x002fe400078ec0ff */
[----:B------:R-:W-:Y:S02]  /*b260*/  @!P2 LEA.HI R18, R18, R18, RZ, 0x1 ;  /* 0x000000121212a211 */ /* 0x000fe400078f08ff */
[----:B--2---:R-:W-:Y:S01]  /*b270*/  @!P1 LOP3.LUT R11, R24, 0xfffffffe, RZ, 0xc0, !PT ;  /* 0xfffffffe180b9812 */ /* 0x004fe200078ec0ff */
[----:B------:R-:W-:Y:S01]  /*b280*/  @!P0 IMAD.WIDE R8, R9, 0x4, R2 ;  /* 0x0000000409088825 */ /* 0x000fe200078e0202 */
[----:B------:R-:W-:-:S02]  /*b290*/  @!P4 LEA.HI R20, R20, R20, RZ, 0x1 ;  /* 0x000000141414c211 */ /* 0x000fc400078f08ff */
[----:B---3--:R-:W-:Y:S01]  /*b2a0*/  @!P2 LOP3.LUT R13, R18, 0xfffffffe, RZ, 0xc0, !PT ;  /* 0xfffffffe120da812 */ /* 0x008fe200078ec0ff */
        /* <DEDUP_REMOVED lines=9> */
[----:B----4-:R-:W-:Y:S01]  /*b340*/  @!P4 LOP3.LUT R15, R20, 0xfffffffe, RZ, 0xc0, !PT ;  /* 0xfffffffe140fc812 */ /* 0x010fe200078ec0ff */
[----:B------:R3:W-:Y:S01]  /*b350*/  @!P2 ST.E.64 desc[UR44][R12.64], R104 ;  /* 0x000000680c00a985 */ /* 0x0007e2000c101b2c */
[----:B------:R-:W-:Y:S01]  /*b360*/  @!P5 LOP3.LUT R21, R21, 0xfffffffe, RZ, 0xc0, !PT ;  /* 0xfffffffe1515d812 */ /* 0x000fe200078ec0ff */
[----:B------:R-:W-:Y:S01]  /*b370*/  VIADD R20, R0, 0xd8 ;  /* 0x000000d800147836 */ /* 0x000fe20000000000 */
[----:B-----5:R-:W-:-:S02]  /*b380*/  @!P6 LOP3.LUT R17, R22, 0xfffffffe, RZ, 0xc0, !PT ;  /* 0xfffffffe1611e812 */ /* 0x020fc400078ec0ff */
        /* <DEDUP_REMOVED lines=9> */
[----:B---3--:R-:W-:-:S02]  /*b420*/  IADD3 R12, R0, 0xe8, RZ ;  /* 0x000000e8000c7810 */ /* 0x008fc40007ffe0ff */
[----:B------:R-:W-:Y:S01]  /*b430*/  @!P6 IMAD.WIDE R16, R17, 0x4, R2 ;  /* 0x000000041110e825 */ /* 0x000fe200078e0202 */
[----:B------:R3:W-:Y:S01]  /*b440*/  @!P5 ST.E.64 desc[UR44][R14.64], R116 ;  /* 0x000000740e00d985 */ /* 0x0007e2000c101b2c */
[----:B------:R-:W-:Y:S02]  /*b450*/  ISETP.GE.AND P4, PT, R12, UR4, PT ;  /* 0x000000040c007c0c */ /* 0x000fe4000bf86270 */
[C---:B------:R-:W-:Y:S01]  /*b460*/  VIADD R21, R0.reuse, 0xe0 ;  /* 0x000000e000157836 */ /* 0x040fe20000000000 */
[----:B------:R4:W-:Y:S01]  /*b470*/  @!P6 ST.E.64 desc[UR44][R16.64], R120 ;  /* 0x000000781000e985 */ /* 0x0009e2000c101b2c */
[----:B------:R-:W-:Y:S01]  /*b480*/  VIADD R13, R0, 0xf0 ;  /* 0x000000f0000d7836 */ /* 0x000fe20000000000 */
[----:B------:R-:W-:Y:S01]  /*b490*/  @!P0 LEA.HI R18, R18, R18, RZ, 0x1 ;  /* 0x0000001212128211 */ /* 0x000fe200078f08ff */
[----:B-1----:R-:W-:Y:S01]  /*b4a0*/  VIADD R9, R0, 0xf8 ;  /* 0x000000f800097836 */ /* 0x002fe20000000000 */
[----:B------:R-:W-:Y:S02]  /*b4b0*/  ISETP.GE.AND P3, PT, R21, UR4, PT ;  /* 0x0000000415007c0c */ /* 0x000fe4000bf66270 */
[----:B------:R-:W-:-:S02]  /*b4c0*/  ISETP.GE.AND P5, PT, R13, UR4, PT ;  /* 0x000000040d007c0c */ /* 0x000fc4000bfa6270 */
[----:B------:R-:W-:Y:S02]  /*b4d0*/  ISETP.GE.AND P6, PT, R9, UR4, PT ;  /* 0x0000000409007c0c */ /* 0x000fe4000bfc6270 */
[----:B------:R-:W-:Y:S02]  /*b4e0*/  @!P1 LEA.HI R19, R19, R19, RZ, 0x1 ;  /* 0x0000001313139211 */ /* 0x000fe400078f08ff */
[----:B------:R-:W-:Y:S02]  /*b4f0*/  @!P2 LEA.HI R20, R20, R20, RZ, 0x1 ;  /* 0x000000141414a211 */ /* 0x000fe400078f08ff */
[----:B------:R-:W-:Y:S02]  /*b500*/  @!P4 LEA.HI R12, R12, R12, RZ, 0x1 ;  /* 0x0000000c0c0cc211 */ /* 0x000fe400078f08ff */
[----:B--2---:R-:W-:Y:S02]  /*b510*/  @!P1 LOP3.LUT R11, R19, 0xfffffffe, RZ, 0xc0, !PT ;  /* 0xfffffffe130b9812 */ /* 0x004fe400078ec0ff */
[----:B------:R-:W-:-:S02]  /*b520*/  @!P3 LEA.HI R21, R21, R21, RZ, 0x1 ;  /* 0x000000151515b211 */ /* 0x000fc400078f08ff */
[----:B------:R-:W-:Y:S02]  /*b530*/  @!P5 LEA.HI R8, R13, R13, RZ, 0x1 ;  /* 0x0000000d0d08d211 */ /* 0x000fe400078f08ff */
[----:B------:R-:W-:Y:S02]  /*b540*/  @!P6 LEA.HI R10, R9, R9, RZ, 0x1 ;  /* 0x00000009090ae211 */ /* 0x000fe400078f08ff */
[----:B------:R-:W-:Y:S02]  /*b550*/  @!P0 LOP3.LUT R9, R18, 0xfffffffe, RZ, 0xc0, !PT ;  /* 0xfffffffe12098812 */ /* 0x000fe400078ec0ff */
[----:B------:R-:W-:Y:S02]  /*b560*/  @!P2 LOP3.LUT R13, R20, 0xfffffffe, RZ, 0xc0, !PT ;  /* 0xfffffffe140da812 */ /* 0x000fe400078ec0ff */
[----:B---3--:R-:W-:Y:S02]  /*b570*/  @!P3 LOP3.LUT R15, R21, 0xfffffffe, RZ, 0xc0, !PT ;  /* 0xfffffffe150fb812 */ /* 0x008fe400078ec0ff */
[----:B----4-:R-:W-:Y:S01]  /*b580*/  @!P4 LOP3.LUT R17, R12, 0xfffffffe, RZ, 0xc0, !PT ;  /* 0xfffffffe0c11c812 */ /* 0x010fe200078ec0ff */
[----:B------:R-:W-:Y:S01]  /*b590*/  @!P2 IMAD.WIDE R12, R13, 0x4, R2 ;  /* 0x000000040d0ca825 */ /* 0x000fe200078e0202 */
[----:B------:R-:W-:-:S02]  /*b5a0*/  @!P5 LOP3.LUT R19, R8, 0xfffffffe, RZ, 0xc0, !PT ;  /* 0xfffffffe0813d812 */ /* 0x000fc400078ec0ff */
        /* <DEDUP_REMOVED lines=14> */
.L_x_7225:
[----:B------:R-:W-:Y:S05]  /*b690*/  BSYNC B0 ;  /* 0x0000000000007941 */ /* 0x000fea0003800000 */
.L_x_7224:
[----:B------:R-:W-:Y:S01]  /*b6a0*/  IADD3 R7, R7, 0x8, RZ ;  /* 0x0000000807077810 */ /* 0x000fe20007ffe0ff */
[----:B--23--:R2:W3:Y:S03]  /*b6b0*/  SHFL.IDX PT, R3, R5, 0x1, 0x1c1f ;  /* 0x003c1f0005037f89 */ /* 0x00c4e600000e0000 */
[----:B------:R-:W-:Y:S01]  /*b6c0*/  ISETP.GE.AND P0, PT, R7, R6, PT ;  /* 0x000000060700720c */ /* 0x000fe20003f06270 */
[----:B-1----:R2:W1:-:S12]  /*b6d0*/  SHFL.IDX PT, R2, R4, 0x1, 0x1c1f ;  /* 0x003c1f0004027f89 */ /* 0x00245800000e0000 */
[----:B--2---:R-:W-:Y:S05]  /*b6e0*/  @P0 BRA `(.L_x_7179) ;  /* 0x0000005400c40947 */ /* 0x004fea0003800000 */
[C---:B0-----:R-:W-:Y:S01]  /*b6f0*/  VIADD R5, R0.reuse, 0x8 ;  /* 0x0000000800057836 */ /* 0x041fe20000000000 */
        /* <DEDUP_REMOVED lines=22> */
[----:B-1-3--:R-:W-:Y:S01]  /*b860*/  @!P0 IMAD.WIDE R4, R5, 0x4, R2 ;  /* 0x0000000405048825 */ /* 0x00afe200078e0202 */
[----:B------:R-:W-:-:S02]  /*b870*/  IADD3 R16, R0, 0x48, RZ ;  /* 0x0000004800107810 */ /* 0x000fc40007ffe0ff */
[----:B------:R-:W-:Y:S01]  /*b880*/  ISETP.GE.AND P3, PT, R15, UR4, PT ;  /* 0x000000040f007c0c */ /* 0x000fe2000bf66270 */
[--C-:B------:R-:W-:Y:S01]  /*b890*/  @!P1 IMAD.WIDE R6, R7, 0x4, R2.reuse ;  /* 0x0000000407069825 */ /* 0x100fe200078e0202 */
[----:B------:R0:W-:Y:S01]  /*b8a0*/  @!P0 ST.E.64 desc[UR44][R4.64], R26 ;  /* 0x0000001a04008985 */ /* 0x0001e2000c101b2c */
[----:B------:R-:W-:Y:S02]  /*b8b0*/  ISETP.GE.AND P0, PT, R12, UR4, PT ;  /* 0x000000040c007c0c */ /* 0x000fe4000bf06270 */
[----:B------:R-:W-:Y:S01]  /*b8c0*/  @!P2 IMAD.WIDE R8, R9, 0x4, R2 ;  /* 0x000000040908a825 */ /* 0x000fe200078e0202 */
[----:B------:R1:W-:Y:S01]  /*b8d0*/  @!P1 ST.E.64 desc[UR44][R6.64], R30 ;  /* 0x0000001e06009985 */ /* 0x0003e2000c101b2c */
[----:B------:R-:W-:Y:S02]  /*b8e0*/  ISETP.GE.AND P1, PT, R13, UR4, PT ;  /* 0x000000040d007c0c */ /* 0x000fe4000bf26270 */
[----:B------:R-:W-:Y:S01]  /*b8f0*/  ISETP.GE.AND P4, PT, R16, UR4, PT ;  /* 0x0000000410007c0c */ /* 0x000fe2000bf86270 */
        /* <DEDUP_REMOVED lines=16> */
[----:B------:R-:W-:Y:S02]  /*ba00*/  @!P1 LOP3.LUT R13, R13, 0xfffffffe, RZ, 0xc0, !PT ;  /* 0xfffffffe0d0d9812 */ /* 0x000fe400078ec0ff */
[----:B------:R-:W-:-:S02]  /*ba10*/  @!P2 LOP3.LUT R11, R14, 0xfffffffe, RZ, 0xc0, !PT ;  /* 0xfffffffe0e0ba812 */ /* 0x000fc400078ec0ff */
[----:B------:R-:W-:Y:S02]  /*ba20*/  @!P3 LOP3.LUT R15, R15, 0xfffffffe, RZ, 0xc0, !PT ;  /* 0xfffffffe0f0fb812 */ /* 0x000fe400078ec0ff */
[----:B------:R-:W-:Y:S01]  /*ba30*/  @!P4 LOP3.LUT R17, R16, 0xfffffffe, RZ, 0xc0, !PT ;  /* 0xfffffffe1011c812 */ /* 0x000fe200078ec0ff */
        /* <DEDUP_REMOVED lines=9> */
[----:B------:R1:W-:Y:S03]  /*bad0*/  @!P1 ST.E.64 desc[UR44][R6.64], R50 ;  /* 0x0000003206009985 */ /* 0x0003e6000c101b2c */
        /* <DEDUP_REMOVED lines=8> */
[----:B------:R-:W-:Y:S02]  /*bb60*/  ISETP.GE.AND P4, PT, R14, UR4, PT ;  /* 0x000000040e007c0c */ /* 0x000fe4000bf86270 */
[----:B------:R-:W-:Y:S02]  /*bb70*/  ISETP.GE.AND P1, PT, R17, UR4, PT ;  /* 0x0000000411007c0c */ /* 0x000fe4000bf26270 */
[----:B------:R-:W-:Y:S02]  /*bb80*/  ISETP.GE.AND P3, PT, R15, UR4, PT ;  /* 0x000000040f007c0c */ /* 0x000fe4000bf66270 */
[----:B------:R-:W-:Y:S02]  /*bb90*/  @!P5 LEA.HI R18, R18, R18, RZ, 0x1 ;  /* 0x000000121212d211 */ /* 0x000fe400078f08ff */
[----:B------:R-:W-:-:S02]  /*bba0*/  @!P6 LEA.HI R19, R19, R19, RZ, 0x1 ;  /* 0x000000131313e211 */ /* 0x000fc400078f08ff */
        /* <DEDUP_REMOVED lines=58> */
[C---:B------:R-:W-:Y:S01]  /*bf50*/  VIADD R16, R0.reuse, 0xe0 ;  /* 0x000000e000107836 */ /* 0x040fe20000000000 */
[----:B------:R-:W-:Y:S02]  /*bf60*/  @!P2 LOP3.LUT R17, R17, 0xfffffffe, RZ, 0xc0, !PT ;  /* 0xfffffffe1111a812 */ /* 0x000fe400078ec0ff */
[----:B------:R-:W-:Y:S02]  /*bf70*/  IADD3 R18, R0, 0xc0, RZ ;  /* 0x000000c000127810 */ /* 0x000fe40007ffe0ff */
[----:B----4-:R-:W-:Y:S01]  /*bf80*/  @!P1 LOP3.LUT R13, R20, 0xfffffffe, RZ, 0xc0, !PT ;  /* 0xfffffffe140d9812 */ /* 0x010fe200078ec0ff */
[----:B0-----:R-:W-:Y:S01]  /*bf90*/  @!P0 IMAD.WIDE R4, R9, 0x4, R2 ;  /* 0x0000000409048825 */ /* 0x001fe200078e0202 */
[----:B------:R-:W-:-:S02]  /*bfa0*/  ISETP.GE.AND P5, PT, R18, UR4, PT ;  /* 0x0000000412007c0c */ /* 0x000fc4000bfa6270 */
[----:B------:R-:W-:Y:S01]  /*bfb0*/  ISETP.GE.AND P6, PT, R19, UR4, PT ;  /* 0x0000000413007c0c */ /* 0x000fe2000bfc6270 */
[--C-:B-1----:R-:W-:Y:S01]  /*bfc0*/  @!P4 IMAD.WIDE R6, R15, 0x4, R2.reuse ;  /* 0x000000040f06c825 */ /* 0x102fe200078e0202 */
        /* <DEDUP_REMOVED lines=13> */
[----:B------:R-:W-:Y:S01]  /*c0a0*/  ISETP.GE.AND P1, PT, R15, UR4, PT ;  /* 0x000000040f007c0c */ /* 0x000fe2000bf26270 */
[----:B------:R-:W-:Y:S01]  /*c0b0*/  VIADD R0, R0, 0xf8 ;  /* 0x000000f800007836 */ /* 0x000fe20000000000 */
[----:B------:R-:W-:Y:S02]  /*c0c0*/  ISETP.GE.AND P4, PT, R20, UR4, PT ;  /* 0x0000000414007c0c */ /* 0x000fe4000bf86270 */
[----:B------:R-:W-:-:S02]  /*c0d0*/  ISETP.GE.AND P3, PT, R17, UR4, PT ;  /* 0x0000000411007c0c */ /* 0x000fc4000bf66270 */
[----:B------:R-:W-:Y:S02]  /*c0e0*/  @!P5 LEA.HI R18, R18, R18, RZ, 0x1 ;  /* 0x000000121212d211 */ /* 0x000fe400078f08ff */
[----:B------:R-:W-:Y:S02]  /*c0f0*/  @!P6 LEA.HI R19, R19, R19, RZ, 0x1 ;  /* 0x000000131313e211 */ /* 0x000fe400078f08ff */
[----:B0-----:R-:W-:Y:S02]  /*c100*/  @!P5 LOP3.LUT R5, R18, 0xfffffffe, RZ, 0xc0, !PT ;  /* 0xfffffffe1205d812 */ /* 0x001fe400078ec0ff */
        /* <DEDUP_REMOVED lines=12> */
[----:B---3--:R-:W-:-:S02]  /*c1d0*/  @!P2 LOP3.LUT R11, R16, 0xfffffffe, RZ, 0xc0, !PT ;  /* 0xfffffffe100ba812 */ /* 0x008fc400078ec0ff */
        /* <DEDUP_REMOVED lines=19> */
.L_x_7222:
        /* <DEDUP_REMOVED lines=21> */
[----:B------:R-:W-:Y:S01]  /*c460*/  UIADD3 UR6, UR5, UR6, URZ ;  /* 0x0000000605067290 */ /* 0x000fe2000fffe03f */
[----:B------:R-:W-:Y:S01]  /*c470*/  MOV R2, UR4 ;  /* 0x0000000400027c02 */ /* 0x000fe20008000f00 */
[----:B------:R-:W-:Y:S01]  /*c480*/  IMAD.U32 R3, RZ, RZ, UR5 ;  /* 0x00000005ff037e24 */ /* 0x000fe2000f8e00ff */
[----:B------:R-:W4:Y:S01]  /*c490*/  @P0 LDC R7, c[0x0][0xbec] ;  /* 0x0002fb00ff070b82 */ /* 0x000f220000000800 */
[----:B------:R-:W-:Y:S02]  /*c4a0*/  ULDC.64 UR4, c[0x0][0xbe0] ;  /* 0x0002f80000047ab9 */ /* 0x000fe40000000a00 */
[----:B------:R-:W-:-:S05]  /*c4b0*/  IMAD.U32 R3, RZ, RZ, UR6 ;  /* 0x00000006ff037e24 */ /* 0x000fca000f8e00ff */
[----:B------:R-:W5:Y:S01]  /*c4c0*/  @P0 LDC R9, c[0x0][0xbf0] ;  /* 0x0002fc00ff090b82 */ /* 0x000f620000000800 */
[----:B-1----:R-:W-:-:S07]  /*c4d0*/  USHF.R.S32.HI UR8, URZ, 0x1f, UR7 ;  /* 0x0000001f3f087899 */ /* 0x002fce0008011407 */
[----:B------:R-:W1:Y:S01]  /*c4e0*/  S2UR UR10, SR_CTAID.Y ;  /* 0x00000000000a79c3 */ /* 0x000e620000002600 */
[C---:B--2---:R-:W-:Y:S02]  /*c4f0*/  IMAD R12, R10.reuse, UR8, RZ ;  /* 0x000000080a0c7c24 */ /* 0x044fe4000f8e02ff */
[----:B------:R-:W-:-:S04]  /*c500*/  IMAD.WIDE.U32 R2, R10, UR7, R2 ;  /* 0x000000070a027c25 */ /* 0x000fc8000f8e0002 */
[----:B------:R-:W-:Y:S01]  /*c510*/  IMAD R11, R11, UR7, R12 ;  /* 0x000000070b0b7c24 */ /* 0x000fe2000f8e020c */
[----:B------:R-:W1:Y:S01]  /*c520*/  LDC R8, c[0x0][0xc50] ;  /* 0x00031400ff087b82 */ /* 0x000e620000000800 */
[----:B----4-:R-:W-:Y:S01]  /*c530*/  @P0 IMAD.HI.U32 R4, R0, R7, RZ ;  /* 0x0000000700040227 */ /* 0x010fe200078e00ff */
[----:B------:R-:W-:-:S03]  /*c540*/  IADD3 R7, RZ, -UR36, RZ ;  /* 0x80000024ff077c10 */ /* 0x000fc6000fffe0ff */
[----:B------:R-:W-:Y:S01]  /*c550*/  IMAD.IADD R3, R11, 0x1, R3 ;  /* 0x000000010b037824 */ /* 0x000fe200078e0203 */
[----:B-----5:R-:W-:Y:S01]  /*c560*/  @P0 SHF.R.U32.HI R5, RZ, R9, R4 ;  /* 0x00000009ff050219 */ /* 0x020fe20000011604 */
[----:B-1----:R-:W-:-:S04]  /*c570*/  IMAD R9, R8, R7, UR10 ;  /* 0x0000000a08097e24 */ /* 0x002fc8000f8e0207 */
        /* <DEDUP_REMOVED lines=14> */
[----:B------:R-:W-:-:S04]  /*c660*/  ULDC.64 UR4, c[0x0][0xba8] ;  /* 0x0002ea0000047ab9 */ /* 0x000fc80000000a00 */
[----:B------:R-:W-:Y:S02]  /*c670*/  IADD3 R3, R3, R5, RZ ;  /* 0x0000000503037210 */ /* 0x000fe40007ffe0ff */
[----:B------:R-:W-:-:S04]  /*c680*/  LEA R4, P0, R2, UR4, 0x2 ;  /* 0x0000000402047c11 */ /* 0x000fc8000f8010ff */
[----:B------:R-:W-:Y:S01]  /*c690*/  LEA.HI.X R5, R2, UR5, R3, 0x2, P0 ;  /* 0x0000000502057c11 */ /* 0x000fe200080f1403 */
[----:B------:R-:W-:-:S05]  /*c6a0*/  IMAD.MOV.U32 R3, RZ, RZ, -0x800000 ;  /* 0xff800000ff037424 */ /* 0x000fca00078e00ff */
[----:B------:R4:W-:Y:S01]  /*c6b0*/  STG.E desc[UR44][R4.64], R3 ;  /* 0x0000000304007986 */ /* 0x0009e2000c10192c */
[----:B------:R-:W-:Y:S05]  /*c6c0*/  BRA `(.L_x_7179) ;  /* 0x0000004400cc7947 */ /* 0x000fea0003800000 */
.L_x_7177:
        /* <DEDUP_REMOVED lines=18> */
.L_x_7226:
[----:B------:R-:W-:Y:S01]  /*c7f0*/  ULDC UR40, c[0x0][0xc50] ;  /* 0x0003140000287ab9 */ /* 0x000fe20000000800 */
[----:B------:R-:W-:Y:S01]  /*c800*/  UMOV UR36, UR6 ;  /* 0x0000000600247c82 */ /* 0x000fe20008000000 */
[----:B------:R-:W-:-:S11]  /*c810*/  UISETP.NE.AND UP0, UPT, UR40, 0x1, UPT ;  /* 0x000000012800788c */ /* 0x000fd6000bf05270 */
[----:B------:R-:W-:Y:S01]  /*c820*/  @UP0 ULDC UR4, c[0x0][0xc54] ;  /* 0x0003150000040ab9 */ /* 0x000fe20000000800 */
[----:B------:R-:W-:Y:S01]  /*c830*/  @UP0 ULDC UR7, c[0x0][0xc58] ;  /* 0x0003160000070ab9 */ /* 0x000fe20000000800 */
[----:B------:R-:W-:-:S04]  /*c840*/  UIMAD.WIDE.U32 UR4, UR6, UR4, URZ ;  /* 0x00000004060472a5 */ /* 0x000fc8000f8e003f */
[----:B------:R-:W-:-:S12]  /*c850*/  @UP0 USHF.R.U32.HI UR36, URZ, UR7, UR5 ;  /* 0x000000073f240299 */ /* 0x000fd80008011605 */
.L_x_7227:
        /* <DEDUP_REMOVED lines=14> */
[----:B------:R-:W-:Y:S02]  /*c940*/  UISETP.NE.AND.EX UP0, UPT, UR5, URZ, UPT, UP0 ;  /* 0x0000003f0500728c */ /* 0x000fe4000bf05300 */
[----:B------:R-:W-:-:S02]  /*c950*/  UIADD3 UR9, -UR4, 0x40, URZ ;  /* 0x0000004004097890 */ /* 0x000fc4000fffe13f */
[----:B------:R-:W-:Y:S01]  /*c960*/  USEL UR7, UR7, 0x1, UP0 ;  /* 0x0000000107077887 */ /* 0x000fe20008000000 */
[----:B------:R-:W-:Y:S01]  /*c970*/  @UP1 ULDC UR4, c[0x0][0x44c] ;  /* 0x0001130000041ab9 */ /* 0x000fe20000000800 */
[----:B------:R-:W-:Y:S01]  /*c980*/  ULDC UR8, c[0x0][0x2f0] ;  /* 0x0000bc0000087ab9 */ /* 0x000fe20000000800 */
[----:B------:R-:W-:Y:S01]  /*c990*/  @UP1 ULDC UR10, c[0x0][0x450] ;  /* 0x00011400000a1ab9 */ /* 0x000fe20000000800 */
[----:B------:R-:W-:Y:S02]  /*c9a0*/  UIMAD UR9, UR7, UR8, UR9 ;  /* 0x00000008070972a4 */ /* 0x000fe4000f8e0209 */
[----:B------:R-:W-:Y:S01]  /*c9b0*/  UIMAD UR7, UR7, UR8, 0x3f ;  /* 0x0000003f070774a4 */ /* 0x000fe2000f8e0208 */
[----:B------:R-:W-:Y:S01]  /*c9c0*/  UMOV UR43, URZ ;  /* 0x0000003f002b7c82 */ /* 0x000fe20008000000 */
[----:B0-----:R-:W-:-:S04]  /*c9d0*/  ULEA UR6, UR6, 0x3f, 0x6 ;  /* 0x0000003f06067891 */ /* 0x001fc8000f8e303f */
[----:B------:R-:W-:-:S04]  /*c9e0*/  UIMAD.WIDE.U32 UR4, UR6, UR4, URZ ;  /* 0x00000004060472a5 */ /* 0x000fc8000f8e003f */
[----:B------:R-:W-:Y:S02]  /*c9f0*/  @UP1 USHF.R.U32.HI UR6, URZ, UR10, UR5 ;  /* 0x0000000a3f061299 */ /* 0x000fe40008011605 */
[----:B------:R-:W-:Y:S02]  /*ca00*/  USHF.R.S32.HI UR5, URZ, 0x1f, UR7 ;  /* 0x0000001f3f057899 */ /* 0x000fe40008011407 */
[----:B------:R-:W-:Y:S02]  /*ca10*/  UIADD3 UR6, UR9, UR6, URZ ;  /* 0x0000000609067290 */ /* 0x000fe4000fffe03f */
[----:B------:R-:W-:Y:S02]  /*ca20*/  ULEA.HI UR5, UR5, UR7, URZ, 0x6 ;  /* 0x0000000705057291 */ /* 0x000fe4000f8f303f */
[----:B------:R-:W-:Y:S02]  /*ca30*/  USHF.R.S32.HI UR4, URZ, 0x1f, UR6 ;  /* 0x0000001f3f047899 */ /* 0x000fe40008011406 */
[----:B------:R-:W-:-:S02]  /*ca40*/  USHF.R.S32.HI UR5, URZ, 0x6, UR5 ;  /* 0x000000063f057899 */ /* 0x000fc40008011405 */
[----:B------:R-:W-:Y:S02]  /*ca50*/  ULEA.HI UR4, UR4, UR6, URZ, 0x6 ;  /* 0x0000000604047291 */ /* 0x000fe4000f8f303f */
[----:B------:R-:W-:Y:S02]  /*ca60*/  USHF.R.U32.HI UR10, URZ, 0x10, UR40 ;  /* 0x000000103f0a7899 */ /* 0x000fe40008011628 */
[----:B------:R-:W-:Y:S02]  /*ca70*/  USHF.R.S32.HI UR4, URZ, 0x6, UR4 ;  /* 0x000000063f047899 */ /* 0x000fe40008011404 */
[----:B------:R-:W-:Y:S02]  /*ca80*/  ULOP3.LUT UR40, UR40, 0xffff, URZ, 0xc0, !UPT ;  /* 0x0000ffff28287892 */ /* 0x000fe4000f8ec03f */
[----:B------:R-:W-:-:S04]  /*ca90*/  UISETP.LT.AND UP0, UPT, UR5, UR4, UPT ;  /* 0x000000040500728c */ /* 0x000fc8000bf01270 */
[----:B------:R-:W-:Y:S02]  /*caa0*/  USEL UR41, UR5, UR4, UP0 ;  /* 0x0000000405297287 */ /* 0x000fe40008000000 */
[----:B------:R-:W-:Y:S02]  /*cab0*/  UISETP.NE.AND UP0, UPT, UR10, URZ, UPT ;  /* 0x0000003f0a00728c */ /* 0x000fe4000bf05270 */
[----:B------:R-:W-:-:S06]  /*cac0*/  UISETP.GE.AND UP1, UPT, UR41, 0x1, UPT ;  /* 0x000000012900788c */ /* 0x000fcc000bf26270 */
[----:B------:R-:W-:-:S03]  /*cad0*/  PLOP3.LUT P0, PT, PT, PT, UP1, 0x80, 0x0 ;  /* 0x000000000000781c */ /* 0x000fc60003f0f018 */
[----:B------:R-:W-:-:S10]  /*cae0*/  @!UP0 ULDC UR10, c[0x0][0x9f0] ;  /* 0x00027c00000a8ab9 */ /* 0x000fd40000000800 */
[----:B------:R-:W-:Y:S05]  /*caf0*/  @!P0 BRA `(.L_x_7229) ;  /* 0x0000000000848947 */ /* 0x000fea0003800000 */
[----:B------:R-:W-:Y:S01]  /*cb00*/  IMAD.U32 R4, RZ, RZ, UR10 ;  /* 0x0000000aff047e24 */ /* 0x000fe2000f8e00ff */
[----:B------:R-:W-:Y:S01]  /*cb10*/  UIADD3 UR6, UR10, -0x1, UR41 ;  /* 0xffffffff0a067890 */ /* 0x000fe2000fffe029 */
[----:B------:R-:W-:-:S03]  /*cb20*/  UMOV UR4, URZ ;  /* 0x0000003f00047c82 */ /* 0x000fc60008000000 */
        /* <DEDUP_REMOVED lines=8> */
[----:B0-----:R-:W-:-:S02]  /*cbb0*/  IADD3 R3, R2, 0xffffffe, RZ ;  /* 0x0ffffffe02037810 */ /* 0x001fc40007ffe0ff */
[----:B------:R-:W-:Y:S02]  /*cbc0*/  IABS R2, R4 ;  /* 0x0000000400027213 */ /* 0x000fe40000000000 */
[----:B------:R-:W-:Y:S02]  /*cbd0*/  MOV R4, R5 ;  /* 0x0000000500047202 */ /* 0x000fe40000000f00 */
[----:B------:R-:W0:Y:S01]  /*cbe0*/  F2I.FTZ.U32.TRUNC.NTZ R3, R3 ;  /* 0x0000000300037305 */ /* 0x000e22000021f000 */
[----:B------:R-:W-:Y:S02]  /*cbf0*/  R2UR UR8, R2 ;  /* 0x00000000020872ca */ /* 0x000fe400000e0000 */
        /* <DEDUP_REMOVED lines=17> */
.L_x_7229:
[----:B------:R-:W-:Y:S01]  /*cd10*/  UIMAD UR39, UR40, UR43, URZ ;  /* 0x0000002b282772a4 */ /* 0x000fe2000f8e023f */
[----:B------:R-:W-:Y:S01]  /*cd20*/  IMAD.U32 R2, RZ, RZ, UR41 ;  /* 0x00000029ff027e24 */ /* 0x000fe2000f8e00ff */
[----:B------:R-:W-:Y:S01]  /*cd30*/  MOV R6, RZ ;  /* 0x000000ff00067202 */ /* 0x000fe20000000f00 */
[----:B------:R-:W-:-:S03]  /*cd40*/  IMAD.MOV.U32 R9, RZ, RZ, 0x1 ;  /* 0x00000001ff097424 */ /* 0x000fc600078e00ff */
        /* <DEDUP_REMOVED lines=28> */
.L_x_7230:
        /* <DEDUP_REMOVED lines=20> */
.L_x_7232:
        /* <DEDUP_REMOVED lines=15> */
.L_x_7231:
        /* <DEDUP_REMOVED lines=17> */
.L_x_7329:
        /* <DEDUP_REMOVED lines=8> */
.L_x_7332:
[----:B------:R-:W-:Y:S05]  /*d2d0*/  @!P6 BRA `(.L_x_7234) ;  /* 0x0000000000d4e947 */ /* 0x000fea0003800000 */
[----:B------:R-:W-:Y:S01]  /*d2e0*/  MOV R16, R17 ;  /* 0x0000001100107202 */ /* 0x000fe20000000f00 */
[----:B------:R-:W-:Y:S06]  /*d2f0*/  @!P1 BRA `(.L_x_7236) ;  /* 0x0000000000509947 */ /* 0x000fec0003800000 */
[----:B------:R-:W-:Y:S01]  /*d300*/  IMAD.MOV.U32 R8, RZ, RZ, R0 ;  /* 0x000000ffff087224 */ /* 0x000fe200078e0000 */
[----:B------:R-:W-:Y:S01]  /*d310*/  ULDC.64 UR4, c[0x0][0x428] ;  /* 0x00010a0000047ab9 */ /* 0x000fe20000000a00 */
[----:B------:R-:W0:Y:S01]  /*d320*/  LDC R0, c[0x0][0x43c] ;  /* 0x00010f00ff007b82 */ /* 0x000e220000000800 */
[----:B------:R-:W-:Y:S02]  /*d330*/  IMAD R6, R18, UR4, RZ ;  /* 0x0000000412067c24 */ /* 0x000fe4000f8e02ff */
[----:B------:R-:W-:Y:S02]  /*d340*/  IMAD.MOV.U32 R7, RZ, RZ, R8 ;  /* 0x000000ffff077224 */ /* 0x000fe400078e0008 */
[----:B------:R-:W-:Y:S01]  /*d350*/  IMAD R9, R17, UR5, R6 ;  /* 0x0000000511097c24 */ /* 0x000fe2000f8e0206 */
[----:B0-----:R-:W-:-:S13]  /*d360*/  ISETP.NE.AND P0, PT, R0, 0x1, PT ;  /* 0x000000010000780c */ /* 0x001fda0003f05270 */
[----:B------:R-:W0:Y:S02]  /*d370*/  @P0 LDC.64 R4, c[0x0][0x440] ;  /* 0x00011000ff040b82 */ /* 0x000e240000000a00 */
[----:B0-----:R-:W-:-:S05]  /*d380*/  @P0 IMAD.HI.U32 R4, R8, R4, RZ ;  /* 0x0000000408040227 */ /* 0x001fca00078e00ff */
[----:B------:R-:W-:-:S04]  /*d390*/  @P0 SHF.R.U32.HI R7, RZ, R5, R4 ;  /* 0x00000005ff070219 */ /* 0x000fc80000011604 */
[----:B------:R-:W-:Y:S02]  /*d3a0*/  SHF.R.S32.HI R5, RZ, 0x1f, R7 ;  /* 0x0000001fff057819 */ /* 0x000fe40000011407 */
[----:B------:R-:W-:-:S05]  /*d3b0*/  MOV R4, R7 ;  /* 0x0000000700047202 */ /* 0x000fca0000000f00 */
        /* <DEDUP_REMOVED lines=8> */
.L_x_7236:
[----:B------:R-:W-:Y:S01]  /*d440*/  MOV R0, 0x1 ;  /* 0x0000000100007802 */ /* 0x000fe20000000f00 */
[----:B0-----:R-:W0:Y:S03]  /*d450*/  S2R R8, SR_TID.X ;  /* 0x0000000000087919 */ /* 0x001e260000002100 */
[----:B------:R-:W-:-:S04]  /*d460*/  SHF.L.U32 R0, R0, 0x1f, RZ ;  /* 0x0000001f00007819 */ /* 0x000fc800000006ff */
[----:B------:R-:W1:Y:S01]  /*d470*/  SYNCS.PHASECHK.TRANS64.TRYWAIT P0, [UR38+0x28c40], R0 ;  /* 0x028c4000ff0075a7 */ /* 0x000e620008000166 */
[----:B0-----:R-:W-:-:S04]  /*d480*/  LOP3.LUT R2, R8, 0x7f, RZ, 0xc0, !PT ;  /* 0x0000007f08027812 */ /* 0x001fc800078ec0ff */
[----:B------:R-:W-:Y:S01]  /*d490*/  ISETP.NE.AND P1, PT, R2, RZ, PT ;  /* 0x000000ff0200720c */ /* 0x000fe20003f25270 */
[----:B-1----:R-:W-:-:S12]  /*d4a0*/  @!P0 BRA `(.L_x_7237) ;  /* 0x0000003c00688947 */ /* 0x002fd80003800000 */
.L_x_7333:
[----:B------:R-:W-:Y:S05]  /*d4b0*/  @P1 BRA `(.L_x_7238) ;  /* 0x0000000000181947 */ /* 0x000fea0003800000 */
[----:B------:R-:W1:Y:S01]  /*d4c0*/  S2R R2, SR_TID.X ;  /* 0x0000000000027919 */ /* 0x000e620000002100 */
[----:B0-----:R-:W-:-:S04]  /*d4d0*/  IMAD.MOV.U32 R0, RZ, RZ, 0x2000 ;  /* 0x00002000ff007424 */ /* 0x001fc800078e00ff */
[----:B------:R2:W-:Y:S01]  /*d4e0*/  SYNCS.ARRIVE.TRANS64 RZ, [UR38+0x28c30], R0 ;  /* 0x028c3000ffff79a7 */ /* 0x0005e20008000026 */
[----:B-1----:R-:W-:-:S13]  /*d4f0*/  LOP3.LUT P0, RZ, R2, 0x1f, RZ, 0xc0, !PT ;  /* 0x0000001f02ff7812 */ /* 0x002fda000780c0ff */
[----:B--2---:R-:W-:Y:S05]  /*d500*/  @!P0 BRA `(.L_x_7238) ;  /* 0x0000000000048947 */ /* 0x004fea0003800000 */
[----:B------:R-:W-:Y:S01]  /*d510*/  BPT.TRAP 0x1 ;  /* 0x000000040000795c */ /* 0x000fe20000300000 */
.L_x_7238:
        /* <DEDUP_REMOVED lines=17> */
.L_x_7234:
        /* <DEDUP_REMOVED lines=22> */
.L_x_7239:
[----:B------:R-:W0:Y:S01]  /*d790*/  LDC R4, c[0x0][0x448] ;  /* 0x00011200ff047b82 */ /* 0x000e220000000800 */
[----:B------:R-:W1:Y:S01]  /*d7a0*/  S2R R13, SR_TID.X ;  /* 0x00000000000d7919 */ /* 0x000e620000002100 */
[----:B------:R-:W-:Y:S01]  /*d7b0*/  USHF.R.S32.HI UR6, URZ, 0x1f, UR36 ;  /* 0x0000001f3f067899 */ /* 0x000fe20008011424 */
[----:B------:R-:W-:Y:S01]  /*d7c0*/  ULDC.64 UR8, c[0x0][0x2d8] ;  /* 0x0000b60000087ab9 */ /* 0x000fe20000000a00 */
[----:B------:R-:W2:Y:S02]  /*d7d0*/  S2R R14, SR_CTAID.Z ;  /* 0x00000000000e7919 */ /* 0x000ea40000002700 */
[----:B------:R-:W-:Y:S02]  /*d7e0*/  UIMAD UR6, UR6, UR8, URZ ;  /* 0x00000008060672a4 */ /* 0x000fe4000f8e023f */
[----:B------:R-:W3:Y:S01]  /*d7f0*/  LDC.64 R2, c[0x0][0x2e0] ;  /* 0x0000b800ff027b82 */ /* 0x000ee20000000a00 */
[----:B------:R-:W4:Y:S01]  /*d800*/  S2R R10, SR_CTAID.X ;  /* 0x00000000000a7919 */ /* 0x000f220000002500 */
[----:B------:R-:W-:-:S02]  /*d810*/  UIMAD.WIDE.U32 UR4, UR36, UR8, URZ ;  /* 0x00000008240472a5 */ /* 0x000fc4000f8e003f */
[----:B------:R-:W-:-:S04]  /*d820*/  UIMAD UR6, UR36, UR9, UR6 ;  /* 0x00000009240672a4 */ /* 0x000fc8000f8e0206 */
[----:B------:R-:W-:Y:S01]  /*d830*/  UIADD3 UR5, UR5, UR6, URZ ;  /* 0x0000000605057290 */ /* 0x000fe2000fffe03f */
[----:B0-----:R-:W-:Y:S02]  /*d840*/  ISETP.NE.AND P0, PT, R4, 0x1, PT ;  /* 0x000000010400780c */ /* 0x001fe40003f05270 */
[C---:B-1----:R-:W-:Y:S01]  /*d850*/  LOP3.LUT R12, R13.reuse, 0x7f, RZ, 0xc0, !PT ;  /* 0x0000007f0d0c7812 */ /* 0x042fe200078ec0ff */
[----:B------:R-:W-:-:S10]  /*d860*/  IMAD.SHL.U32 R0, R13, 0x10, RZ ;  /* 0x000000100d007824 */ /* 0x000fd400078e00ff */
[----:B------:R-:W0:Y:S01]  /*d870*/  @P0 LDC R5, c[0x0][0x44c] ;  /* 0x00011300ff050b82 */ /* 0x000e220000000800 */
[----:B------:R-:W-:Y:S02]  /*d880*/  SHF.R.U32.HI R7, RZ, 0x3, R12 ;  /* 0x00000003ff077819 */ /* 0x000fe4000001160c */
[----:B--2---:R-:W-:Y:S02]  /*d890*/  SHF.R.S32.HI R11, RZ, 0x1f, R14 ;  /* 0x0000001fff0b7819 */ /* 0x004fe4000001140e */
[----:B------:R-:W-:-:S03]  /*d8a0*/  LOP3.LUT R9, R7, 0x70, R0, 0xf8, !PT ;  /* 0x0000007007097812 */ /* 0x000fc600078ef800 */
[----:B------:R-:W1:Y:S01]  /*d8b0*/  @P0 LDC R6, c[0x0][0x450] ;  /* 0x00011400ff060b82 */ /* 0x000e620000000800 */
[----:B---3--:R-:W-:Y:S01]  /*d8c0*/  IMAD R8, R11, R2, RZ ;  /* 0x000000020b087224 */ /* 0x008fe200078e02ff */
[----:B----4-:R-:W-:-:S03]  /*d8d0*/  LEA R0, R10, R9, 0x6 ;  /* 0x000000090a007211 */ /* 0x010fc600078e30ff */
[----:B------:R-:W-:Y:S02]  /*d8e0*/  IMAD R9, R14, R3, R8 ;  /* 0x000000030e097224 */ /* 0x000fe400078e0208 */
[----:B0-----:R-:W-:-:S04]  /*d8f0*/  @P0 IMAD.HI.U32 R3, R0, R5, RZ ;  /* 0x0000000500030227 */ /* 0x001fc800078e00ff */
[----:B------:R-:W-:Y:S01]  /*d900*/  IMAD.MOV.U32 R5, RZ, RZ, R0 ;  /* 0x000000ffff057224 */ /* 0x000fe200078e0000 */
[----:B-1----:R-:W-:Y:S01]  /*d910*/  @P0 SHF.R.U32.HI R5, RZ, R6, R3 ;  /* 0x00000006ff050219 */ /* 0x002fe20000011603 */
[----:B------:R-:W-:Y:S01]  /*d920*/  IMAD.WIDE.U32 R2, R14, R2, UR4 ;  /* 0x000000040e027e25 */ /* 0x000fe2000f8e0002 */
[----:B------:R-:W-:Y:S02]  /*d930*/  ULDC.64 UR4, c[0x0][0x2d0] ;  /* 0x0000b40000047ab9 */ /* 0x000fe40000000a00 */
[----:B------:R-:W-:Y:S01]  /*d940*/  SHF.R.S32.HI R6, RZ, 0x1f, R5 ;  /* 0x0000001fff067819 */ /* 0x000fe20000011405 */
[----:B------:R-:W-:Y:S01]  /*d950*/  IMAD.IADD R3, R3, 0x1, R9 ;  /* 0x0000000103037824 */ /* 0x000fe200078e0209 */
[----:B------:R-:W-:-:S03]  /*d960*/  IADD3 R9, -R5, RZ, RZ ;  /* 0x000000ff05097210 */ /* 0x000fc60007ffe1ff */
[----:B------:R-:W-:Y:S02]  /*d970*/  IMAD R6, R6, UR4, RZ ;  /* 0x0000000406067c24 */ /* 0x000fe4000f8e02ff */
[----:B------:R-:W-:Y:S02]  /*d980*/  IMAD R0, R4, R9, R0 ;  /* 0x0000000904007224 */ /* 0x000fe400078e0200 */
[C---:B------:R-:W-:Y:S02]  /*d990*/  IMAD R9, R5.reuse, UR5, R6 ;  /* 0x0000000505097c24 */ /* 0x040fe4000f8e0206 */
[----:B------:R-:W-:Y:S01]  /*d9a0*/  IMAD.WIDE.U32 R2, R5, UR4, R2 ;  /* 0x0000000405027c25 */ /* 0x000fe2000f8e0002 */
[----:B------:R-:W-:Y:S01]  /*d9b0*/  SHF.R.S32.HI R5, RZ, 0x1f, R0 ;  /* 0x0000001fff057819 */ /* 0x000fe20000011400 */
[----:B------:R-:W-:Y:S02]  /*d9c0*/  ULDC.64 UR4, c[0x0][0x2c8] ;  /* 0x0000b20000047ab9 */ /* 0x000fe40000000a00 */
[----:B------:R-:W-:-:S02]  /*d9d0*/  IMAD.IADD R3, R3, 0x1, R9 ;  /* 0x0000000103037824 */ /* 0x000fc400078e0209 */
[----:B------:R-:W-:Y:S02]  /*d9e0*/  IMAD R5, R5, UR4, RZ ;  /* 0x0000000405057c24 */ /* 0x000fe4000f8e02ff */
[----:B------:R-:W-:-:S04]  /*d9f0*/  IMAD.WIDE.U32 R2, R0, UR4, R2 ;  /* 0x0000000400027c25 */ /* 0x000fc8000f8e0002 */
[----:B------:R-:W-:Y:S01]  /*da00*/  IMAD R5, R0, UR5, R5 ;  /* 0x0000000500057c24 */ /* 0x000fe2000f8e0205 */
[----:B------:R-:W-:Y:S02]  /*da10*/  ULDC.64 UR4, c[0x0][0x280] ;  /* 0x0000a00000047ab9 */ /* 0x000fe40000000a00 */
[----:B------:R-:W-:Y:S01]  /*da20*/  LEA R0, P0, R2, UR4, 0x1 ;  /* 0x0000000402007c11 */ /* 0x000fe2000f8008ff */
[----:B------:R-:W-:Y:S01]  /*da30*/  IMAD.IADD R3, R3, 0x1, R5 ;  /* 0x0000000103037824 */ /* 0x000fe200078e0205 */
[----:B------:R-:W-:Y:S01]  /*da40*/  ULDC UR4, c[0x0][0x2b8] ;  /* 0x0000ae0000047ab9 */ /* 0x000fe20000000800 */
[----:B------:R-:W-:-:S03]  /*da50*/  IMAD.SHL.U32 R5, R12, 0x8, RZ ;  /* 0x000000080c057824 */ /* 0x000fc600078e00ff */
[----:B------:R-:W-:Y:S02]  /*da60*/  LEA.HI.X R6, R2, UR5, R3, 0x1, P0 ;  /* 0x0000000502067c11 */ /* 0x000fe400080f0c03 */
[----:B------:R-:W-:-:S04]  /*da70*/  SHF.L.U32 R2, R13, 0x3, RZ ;  /* 0x000000030d027819 */ /* 0x000fc800000006ff */
        /* <DEDUP_REMOVED lines=12> */
[----:B------:R-:W-:-:S03]  /*db40*/  VIADD R11, R7, 0x10 ;  /* 0x00000010070b7836 */ /* 0x000fc60000000000 */
[----:B------:R-:W-:-:S13]  /*db50*/  ISETP.GE.AND P1, PT, R7, R4, PT ;  /* 0x000000040700720c */ /* 0x000fda0003f26270 */
[----:B------:R-:W-:Y:S02]  /*db60*/  @!P1 LEA R9, R5, UR38, 0x1 ;  /* 0x0000002605099c11 */ /* 0x000fe4000f8e08ff */
[----:B0-----:R-:W-:-:S04]  /*db70*/  @!P1 LEA R14, P2, R8, R14, 0x1 ;  /* 0x0000000e080e9211 */ /* 0x001fc800078408ff */
[----:B-1----:R-:W-:Y:S01]  /*db80*/  @!P1 IADD3.X R3, RZ, R2, RZ, P2, !PT ;  /* 0x00000002ff039210 */ /* 0x002fe200017fe4ff */
        /* <DEDUP_REMOVED lines=16> */
[----:B0-----:R-:W-:-:S04]  /*dc90*/  @!P1 LEA R14, P2, R8, R14, 0x1 ;  /* 0x0000000e080e9211 */ /* 0x001fc800078408ff */
[----:B-1----:R-:W-:Y:S01]  /*dca0*/  @!P1 IADD3.X R3, RZ, R2, RZ, P2, !PT ;  /* 0x00000002ff039210 */ /* 0x002fe200017fe4ff */
[----:B------:R-:W-:Y:S02]  /*dcb0*/  @!P1 IMAD.MOV.U32 R2, RZ, RZ, R14 ;  /* 0x000000ffff029224 */ /* 0x000fe400078e000e */
[----:B------:R0:W1:Y:S04]  /*dcc0*/  SHFL.IDX PT, R14, R0, 0x3, 0x181f ;  /* 0x00781f00000e7f89 */ /* 0x00006800000e0000 */
[----:B--2---:R0:W-:Y:S02]  /*dcd0*/  @!P1 LDGSTS.E.BYPASS.LTC128B.128 [R9+0x21400], desc[UR44][R2.64], !P0 ;  /* 0x2140000002099fae */ /* 0x0041e4000c101d6c */
.L_x_7342:
[----:B------:R-:W-:-:S05]  /*dce0*/  VIADD R7, R7, 0x30 ;  /* 0x0000003007077836 */ /* 0x000fca0000000000 */
[----:B------:R-:W-:Y:S01]  /*dcf0*/  ISETP.GE.AND P1, PT, R7, R4, PT ;  /* 0x000000040700720c */ /* 0x000fe20003f26270 */
[----:B------:R-:W-:-:S05]  /*dd00*/  IMAD.MOV.U32 R4, RZ, RZ, 0x1 ;  /* 0x00000001ff047424 */ /* 0x000fca00078e00ff */
[----:B------:R-:W-:-:S07]  /*dd10*/  SHF.L.U32 R4, R4, 0x1f, RZ ;  /* 0x0000001f04047819 */ /* 0x000fce00000006ff */
[----:B01----:R-:W-:Y:S02]  /*dd20*/  @!P1 LEA R2, P2, R8, R14, 0x1 ;  /* 0x0000000e08029211 */ /* 0x003fe400078408ff */
[----:B------:R-:W-:Y:S02]  /*dd30*/  @!P1 LEA R5, R5, UR38, 0x1 ;  /* 0x0000002605059c11 */ /* 0x000fe4000f8e08ff */
[----:B------:R-:W-:-:S05]  /*dd40*/  @!P1 IADD3.X R3, RZ, R6, RZ, P2, !PT ;  /* 0x00000006ff039210 */ /* 0x000fca00017fe4ff */
        /* <DEDUP_REMOVED lines=11> */
.L_x_7343:
[----:B------:R-:W-:Y:S01]  /*de00*/  ISETP.NE.AND P0, PT, R19, RZ, PT ;  /* 0x000000ff1300720c */ /* 0x000fe20003f05270 */
[----:B------:R-:W-:Y:S01]  /*de10*/  BSSY B0, `(.L_x_7242) ;  /* 0x000007f000007945 */ /* 0x000fe20003800000 */
[----:B------:R-:W-:-:S11]  /*de20*/  IMAD.MOV.U32 R0, RZ, RZ, 0x1 ;  /* 0x00000001ff007424 */ /* 0x000fd600078e00ff */
[----:B------:R-:W-:Y:S05]  /*de30*/  @!P0 BRA `(.L_x_7243) ;  /* 0x0000000400f08947 */ /* 0x000fea0003800000 */
[----:B------:R-:W1:Y:S01]  /*de40*/  SYNCS.PHASECHK.TRANS64.TRYWAIT P0, [UR38+0x28c60], R4 ;  /* 0x028c6004ff0075a7 */ /* 0x000e620008000166 */
[----:B------:R-:W2:Y:S02]  /*de50*/  S2R R2, SR_TID.X ;  /* 0x0000000000027919 */ /* 0x000ea40000002100 */
[----:B--2---:R-:W-:-:S04]  /*de60*/  LOP3.LUT R2, R2, 0x7f, RZ, 0xc0, !PT ;  /* 0x0000007f02027812 */ /* 0x004fc800078ec0ff */
[----:B------:R-:W-:Y:S01]  /*de70*/  ISETP.NE.AND P1, PT, R2, RZ, PT ;  /* 0x000000ff0200720c */ /* 0x000fe20003f25270 */
[----:B-1----:R-:W-:-:S12]  /*de80*/  @!P0 BRA `(.L_x_7244) ;  /* 0x00000038004c8947 */ /* 0x002fd80003800000 */
.L_x_7344:
[----:B------:R-:W-:Y:S04]  /*de90*/  BSSY B1, `(.L_x_7245) ;  /* 0x0000008000017945 */ /* 0x000fe80003800000 */
[----:B------:R-:W-:Y:S05]  /*dea0*/  @P1 BRA `(.L_x_7246) ;  /* 0x0000000000181947 */ /* 0x000fea0003800000 */
[----:B0-----:R-:W0:Y:S01]  /*deb0*/  S2R R3, SR_TID.X ;  /* 0x0000000000037919 */ /* 0x001e220000002100 */
[----:B------:R-:W-:-:S04]  /*dec0*/  MOV R2, 0x10000 ;  /* 0x0001000000027802 */ /* 0x000fc80000000f00 */
[----:B------:R1:W-:Y:S01]  /*ded0*/  SYNCS.ARRIVE.TRANS64 RZ, [UR38+0x28c50], R2 ;  /* 0x028c5002ffff79a7 */ /* 0x0003e20008000026 */
[----:B0-----:R-:W-:-:S13]  /*dee0*/  LOP3.LUT P0, RZ, R3, 0x1f, RZ, 0xc0, !PT ;  /* 0x0000001f03ff7812 */ /* 0x001fda000780c0ff */
[----:B-1----:R-:W-:Y:S05]  /*def0*/  @!P0 BRA `(.L_x_7246) ;  /* 0x0000000000048947 */ /* 0x002fea0003800000 */
[----:B------:R-:W-:Y:S01]  /*df00*/  BPT.TRAP 0x1 ;  /* 0x000000040000795c */ /* 0x000fe20000300000 */
.L_x_7246:
[----:B------:R-:W-:Y:S05]  /*df10*/  BSYNC B1 ;  /* 0x0000000000017941 */ /* 0x000fea0003800000 */
.L_x_7245:
        /* <DEDUP_REMOVED lines=11> */
.L_x_7247:
        /* <DEDUP_REMOVED lines=13> */
.L_x_7248:
        /* <DEDUP_REMOVED lines=13> */
.L_x_7249:
        /* <DEDUP_REMOVED lines=13> */
.L_x_7250:
        /* <DEDUP_REMOVED lines=13> */
.L_x_7251:
        /* <DEDUP_REMOVED lines=13> */
.L_x_7252:
        /* <DEDUP_REMOVED lines=13> */
.L_x_7253:
        /* <DEDUP_REMOVED lines=13> */
.L_x_7254:
        /* <DEDUP_REMOVED lines=8> */
.L_x_7243:
[----:B------:R-:W-:Y:S05]  /*e600*/  BSYNC B0 ;  /* 0x0000000000007941 */ /* 0x000fea0003800000 */
.L_x_7242:
[----:B0-----:R-:W2:Y:S01]  /*e610*/  LDL.LU R3, [R1+0x8] ;  /* 0x0000080001037983 */ /* 0x001ea20000300800 */
[----:B------:R-:W-:Y:S01]  /*e620*/  MOV R9, RZ ;  /* 0x000000ff00097202 */ /* 0x000fe20000000f00 */
[----:B------:R-:W-:Y:S02]  /*e630*/  IMAD.MOV.U32 R6, RZ, RZ, 0x1 ;  /* 0x00000001ff067424 */ /* 0x000fe400078e00ff */
[----:B--2---:R-:W-:-:S05]  /*e640*/  VIADD R7, R3, 0xfffffffe ;  /* 0xfffffffe03077836 */ /* 0x004fca0000000000 */
        /* <DEDUP_REMOVED lines=17> */
[----:B------:R-:W-:Y:S01]  /*e760*/  IMAD.MOV.U32 R0, RZ, RZ, 0x1 ;  /* 0x00000001ff007424 */ /* 0x000fe200078e00ff */
[----:B------:R-:W-:-:S04]  /*e770*/  MOV R11, UR5 ;  /* 0x00000005000b7c02 */ /* 0x000fc80008000f00 */
[----:B------:R-:W-:-:S07]  /*e780*/  LOP3.LUT R11, R11, 0x1, RZ, 0xc0, !PT ;  /* 0x000000010b0b7812 */ /* 0x000fce00078ec0ff */
[----:B------:R-:W-:Y:S05]  /*e790*/  @!P0 BRA `(.L_x_7255) ;  /* 0x0000001400e88947 */ /* 0x000fea0003800000 */
[----:B------:R-:W-:Y:S01]  /*e7a0*/  R2UR UR4, R11 ;  /* 0x000000000b0472ca */ /* 0x000fe200000e0000 */
[----:B------:R-:W-:Y:S01]  /*e7b0*/  BSSY B0, `(.L_x_7255) ;  /* 0x0000178000007945 */ /* 0x000fe20003800000 */
[----:B------:R-:W-:-:S11]  /*e7c0*/  MOV R0, 0x1 ;  /* 0x0000000100007802 */ /* 0x000fd60000000f00 */
[----:B------:R-:W-:-:S06]  /*e7d0*/  UIADD3 UR4, UR5, -UR4, URZ ;  /* 0x8000000405047290 */ /* 0x000fcc000fffe03f */
[----:B------:R-:W-:-:S07]  /*e7e0*/  IMAD.U32 R8, RZ, RZ, UR4 ;  /* 0x00000004ff087e24 */ /* 0x000fce000f8e00ff */
.L_x_7296:
[----:B------:R-:W-:Y:S01]  /*e7f0*/  ISETP.NE.AND P0, PT, R19, RZ, PT ;  /* 0x000000ff1300720c */ /* 0x000fe20003f05270 */
[----:B------:R-:W-:Y:S01]  /*e800*/  VIADD R8, R8, 0xfffffffe ;  /* 0xfffffffe08087836 */ /* 0x000fe20000000000 */
[----:B------:R-:W-:Y:S04]  /*e810*/  BSSY B1, `(.L_x_7256) ;  /* 0x00000b6000017945 */ /* 0x000fe80003800000 */
[----:B------:R-:W-:-:S07]  /*e820*/  ISETP.NE.AND P1, PT, R8, RZ, PT ;  /* 0x000000ff0800720c */ /* 0x000fce0003f25270 */
[----:B0-----:R-:W-:Y:S06]  /*e830*/  @!P0 BRA `(.L_x_7257) ;  /* 0x0000000800cc8947 */ /* 0x001fec0003800000 */
[----:B------:R-:W2:Y:S01]  /*e840*/  LDL R2, [R1] ;  /* 0x0000000001027983 */ /* 0x000ea20000100800 */
[----:B------:R-:W-:Y:S02]  /*e850*/  MOV R13, R7 ;  /* 0x00000007000d7202 */ /* 0x000fe40000000f00 */
        /* <DEDUP_REMOVED lines=21> */
.L_x_7258:
[----:B------:R-:W1:Y:S01]  /*e9b0*/  S2R R2, SR_TID.X ;  /* 0x0000000000027919 */ /* 0x000e620000002100 */
[----:B------:R-:W-:Y:S01]  /*e9c0*/  BSSY B2, `(.L_x_7259) ;  /* 0x0000006000027945 */ /* 0x000fe20003800000 */
[----:B-1----:R-:W-:Y:S02]  /*e9d0*/  LOP3.LUT R3, R2, 0x7f, RZ, 0xc0, !PT ;  /* 0x0000007f02037812 */ /* 0x002fe400078ec0ff */
[----:B------:R-:W-:Y:S02]  /*e9e0*/  SHF.L.U32 R2, R0, 0x1f, RZ ;  /* 0x0000001f00027819 */ /* 0x000fe400000006ff */
[----:B------:R-:W-:Y:S02]  /*e9f0*/  ISETP.NE.AND P2, PT, R3, RZ, PT ;  /* 0x000000ff0300720c */ /* 0x000fe40003f45270 */
[----:B------:R-:W1:Y:S02]  /*ea00*/  SYNCS.PHASECHK.TRANS64.TRYWAIT P0, [UR38+0x28c48], R2 ;  /* 0x028c4802ff0075a7 */ /* 0x000e640008000166 */
[----:B-1----:R-:W-:Y:S09]  /*ea10*/  @!P0 BRA `(.L_x_7260) ;  /* 0x0000002c00808947 */ /* 0x002ff20003800000 */
.L_x_7345:
[----:B------:R-:W-:Y:S05]  /*ea20*/  BSYNC B2 ;  /* 0x0000000000027941 */ /* 0x000fea0003800000 */
.L_x_7259:
[----:B------:R-:W-:Y:S04]  /*ea30*/  BSSY B2, `(.L_x_7261) ;  /* 0x0000007000027945 */ /* 0x000fe80003800000 */
[----:B------:R-:W-:Y:S05]  /*ea40*/  @P2 BRA `(.L_x_7262) ;  /* 0x0000000000142947 */ /* 0x000fea0003800000 */
[----:B------:R-:W-:Y:S01]  /*ea50*/  ISETP.NE.AND P0, PT, R10, RZ, PT ;  /* 0x000000ff0a00720c */ /* 0x000fe20003f05270 */
[----:B-1----:R-:W-:-:S04]  /*ea60*/  IMAD.MOV.U32 R3, RZ, RZ, 0x2000 ;  /* 0x00002000ff037424 */ /* 0x002fc800078e00ff */
[----:B------:R2:W-:Y:S08]  /*ea70*/  SYNCS.ARRIVE.TRANS64 RZ, [UR38+0x28c38], R3 ;  /* 0x028c3803ffff79a7 */ /* 0x0005f00008000026 */
[----:B--2---:R-:W-:Y:S05]  /*ea80*/  @!P0 BRA `(.L_x_7262) ;  /* 0x0000000000048947 */ /* 0x004fea0003800000 */
[----:B------:R-:W-:Y:S01]  /*ea90*/  BPT.TRAP 0x1 ;  /* 0x000000040000795c */ /* 0x000fe20000300000 */
.L_x_7262:
[----:B------:R-:W-:Y:S05]  /*eaa0*/  BSYNC B2 ;  /* 0x0000000000027941 */ /* 0x000fea0003800000 */
.L_x_7261:
        /* <DEDUP_REMOVED lines=11> */
.L_x_7263:
        /* <DEDUP_REMOVED lines=10> */
.L_x_7346:
[----:B------:R-:W-:Y:S05]  /*ec00*/  BSYNC B2 ;  /* 0x0000000000027941 */ /* 0x000fea0003800000 */
.L_x_7264:
[----:B------:R-:W-:Y:S01]  /*ec10*/  BSSY B2, `(.L_x_7266) ;  /* 0x0000009000027945 */ /* 0x000fe20003800000 */
[----:B01----:R-:W-:Y:S01]  /*ec20*/  IMAD.MOV.U32 R2, RZ, RZ, 0x0 ;  /* 0x00000000ff027424 */ /* 0x003fe200078e00ff */
[----:B------:R-:W-:Y:S02]  /*ec30*/  MOV R3, 0x14f00000 ;  /* 0x14f0000000037802 */ /* 0x000fe40000000f00 */
[----:B------:R-:W-:Y:S05]  /*ec40*/  @P2 BRA `(.L_x_7267) ;  /* 0x0000000000142947 */ /* 0x000fea0003800000 */
[----:B------:R-:W-:Y:S01]  /*ec50*/  ISETP.NE.AND P0, PT, R10, RZ, PT ;  /* 0x000000ff0a00720c */ /* 0x000fe20003f05270 */
[----:B------:R-:W-:-:S04]  /*ec60*/  IMAD.MOV.U32 R12, RZ, RZ, 0x10000 ;  /* 0x00010000ff0c7424 */ /* 0x000fc800078e00ff */
[----:B------:R0:W-:Y:S08]  /*ec70*/  SYNCS.ARRIVE.TRANS64 RZ, [UR38+0x28c58], R12 ;  /* 0x028c580cffff79a7 */ /* 0x0001f00008000026 */
[----:B0-----:R-:W-:Y:S05]  /*ec80*/  @!P0 BRA `(.L_x_7267) ;  /* 0x0000000000048947 */ /* 0x001fea0003800000 */
[----:B------:R-:W-:Y:S01]  /*ec90*/  BPT.TRAP 0x1 ;  /* 0x000000040000795c */ /* 0x000fe20000300000 */
.L_x_7267:
[----:B------:R-:W-:Y:S05]  /*eca0*/  BSYNC B2 ;  /* 0x0000000000027941 */ /* 0x000fea0003800000 */
.L_x_7266:
        /* <DEDUP_REMOVED lines=9> */
.L_x_7268:
        /* <DEDUP_REMOVED lines=13> */
.L_x_7269:
        /* <DEDUP_REMOVED lines=13> */
.L_x_7270:
        /* <DEDUP_REMOVED lines=13> */
.L_x_7271:
        /* <DEDUP_REMOVED lines=13> */
.L_x_7272:
        /* <DEDUP_REMOVED lines=13> */
.L_x_7273:
        /* <DEDUP_REMOVED lines=13> */
.L_x_7274:
        /* <DEDUP_REMOVED lines=13> */
.L_x_7275:
        /* <DEDUP_REMOVED lines=8> */
.L_x_7257:
[----:B------:R-:W-:Y:S05]  /*f370*/  BSYNC B1 ;  /* 0x0000000000017941 */ /* 0x000fea0003800000 */
.L_x_7256:
        /* <DEDUP_REMOVED lines=27> */
.L_x_7278:
[----:B------:R-:W1:Y:S01]  /*f530*/  S2R R2, SR_TID.X ;  /* 0x0000000000027919 */ /* 0x000e620000002100 */
[----:B------:R-:W-:Y:S01]  /*f540*/  BSSY B2, `(.L_x_7279) ;  /* 0x0000006000027945 */ /* 0x000fe20003800000 */
[----:B-1----:R-:W-:Y:S02]  /*f550*/  LOP3.LUT R3, R2, 0x7f, RZ, 0xc0, !PT ;  /* 0x0000007f02037812 */ /* 0x002fe400078ec0ff */
[----:B------:R-:W-:Y:S02]  /*f560*/  SHF.L.U32 R2, R0, 0x1f, RZ ;  /* 0x0000001f00027819 */ /* 0x000fe400000006ff */
[----:B------:R-:W-:Y:S02]  /*f570*/  ISETP.NE.AND P2, PT, R3, RZ, PT ;  /* 0x000000ff0300720c */ /* 0x000fe40003f45270 */
[----:B------:R-:W1:Y:S02]  /*f580*/  SYNCS.PHASECHK.TRANS64.TRYWAIT P0, [UR38+0x28c40], R2 ;  /* 0x028c4002ff0075a7 */ /* 0x000e640008000166 */
[----:B-1----:R-:W-:Y:S09]  /*f590*/  @!P0 BRA `(.L_x_7280) ;  /* 0x0000002000d08947 */ /* 0x002ff20003800000 */
.L_x_7347:
[----:B------:R-:W-:Y:S05]  /*f5a0*/  BSYNC B2 ;  /* 0x0000000000027941 */ /* 0x000fea0003800000 */
.L_x_7279:
[----:B------:R-:W-:Y:S04]  /*f5b0*/  BSSY B2, `(.L_x_7281) ;  /* 0x0000007000027945 */ /* 0x000fe80003800000 */
[----:B------:R-:W-:Y:S05]  /*f5c0*/  @P2 BRA `(.L_x_7282) ;  /* 0x0000000000142947 */ /* 0x000fea0003800000 */
[----:B------:R-:W-:Y:S01]  /*f5d0*/  ISETP.NE.AND P0, PT, R10, RZ, PT ;  /* 0x000000ff0a00720c */ /* 0x000fe20003f05270 */
[----:B-1----:R-:W-:-:S04]  /*f5e0*/  IMAD.MOV.U32 R3, RZ, RZ, 0x2000 ;  /* 0x00002000ff037424 */ /* 0x002fc800078e00ff */
[----:B------:R2:W-:Y:S08]  /*f5f0*/  SYNCS.ARRIVE.TRANS64 RZ, [UR38+0x28c30], R3 ;  /* 0x028c3003ffff79a7 */ /* 0x0005f00008000026 */
[----:B--2---:R-:W-:Y:S05]  /*f600*/  @!P0 BRA `(.L_x_7282) ;  /* 0x0000000000048947 */ /* 0x004fea0003800000 */
[----:B------:R-:W-:Y:S01]  /*f610*/  BPT.TRAP 0x1 ;  /* 0x000000040000795c */ /* 0x000fe20000300000 */
.L_x_7282:
[----:B------:R-:W-:Y:S05]  /*f620*/  BSYNC B2 ;  /* 0x0000000000027941 */ /* 0x000fea0003800000 */
.L_x_7281:
[----:B0-----:R-:W-:Y:S01]  /*f630*/  IMAD.MOV.U32 R4, RZ, RZ, RZ ;  /* 0x000000ffff047224 */ /* 0x001fe200078e00ff */
        /* <DEDUP_REMOVED lines=10> */
.L_x_7283:
        /* <DEDUP_REMOVED lines=11> */
.L_x_7348:
[----:B------:R-:W-:Y:S05]  /*f790*/  BSYNC B2 ;  /* 0x0000000000027941 */ /* 0x000fea0003800000 */
.L_x_7284:
        /* <DEDUP_REMOVED lines=9> */
.L_x_7287:
[----:B------:R-:W-:Y:S05]  /*f830*/  BSYNC B2 ;  /* 0x0000000000027941 */ /* 0x000fea0003800000 */
.L_x_7286:
        /* <DEDUP_REMOVED lines=9> */
.L_x_7288:
        /* <DEDUP_REMOVED lines=13> */
.L_x_7289:
        /* <DEDUP_REMOVED lines=13> */
.L_x_7290:
        /* <DEDUP_REMOVED lines=13> */
.L_x_7291:
        /* <DEDUP_REMOVED lines=13> */
.L_x_7292:
        /* <DEDUP_REMOVED lines=13> */
.L_x_7293:
        /* <DEDUP_REMOVED lines=13> */
.L_x_7294:
        /* <DEDUP_REMOVED lines=13> */
.L_x_7295:
        /* <DEDUP_REMOVED lines=8> */
.L_x_7277:
[----:B------:R-:W-:Y:S05]  /*ff00*/  BSYNC B1 ;  /* 0x0000000000017941 */ /* 0x000fea0003800000 */
.L_x_7276:
[----:B------:R-:W-:Y:S01]  /*ff10*/  VIADD R7, R7, 0xfffffffe ;  /* 0xfffffffe07077836 */ /* 0x000fe20000000000 */
[----:B------:R-:W-:Y:S06]  /*ff20*/  @P1 BRA `(.L_x_7296) ;  /* 0xffffffe800301947 */ /* 0x000fec000383ffff */
[----:B------:R-:W-:Y:S05]  /*ff30*/  BSYNC B0 ;  /* 0x0000000000007941 */ /* 0x000fea0003800000 */
.L_x_7255:
        /* <DEDUP_REMOVED lines=27> */
.L_x_7299:
[----:B------:R-:W2:Y:S01]  /*100f0*/  S2R R2, SR_TID.X ;  /* 0x0000000000027919 */ /* 0x000ea20000002100 */
[----:B------:R-:W-:Y:S01]  /*10100*/  BSSY B1, `(.L_x_7300) ;  /* 0x0000006000017945 */ /* 0x000fe20003800000 */
[----:B--2---:R-:W-:Y:S02]  /*10110*/  LOP3.LUT R3, R2, 0x7f, RZ, 0xc0, !PT ;  /* 0x0000007f02037812 */ /* 0x004fe400078ec0ff */
[----:B------:R-:W-:Y:S02]  /*10120*/  SHF.L.U32 R2, R0, 0x1f, RZ ;  /* 0x0000001f00027819 */ /* 0x000fe400000006ff */
[----:B------:R-:W-:Y:S02]  /*10130*/  ISETP.NE.AND P1, PT, R3, RZ, PT ;  /* 0x000000ff0300720c */ /* 0x000fe40003f25270 */
[----:B------:R-:W2:Y:S02]  /*10140*/  SYNCS.PHASECHK.TRANS64.TRYWAIT P0, [UR38+0x28c48], R2 ;  /* 0x028c4802ff0075a7 */ /* 0x000ea40008000166 */
[----:B--2---:R-:W-:Y:S09]  /*10150*/  @!P0 BRA `(.L_x_7301) ;  /* 0x0000001800108947 */ /* 0x004ff20003800000 */
.L_x_7349:
[----:B------:R-:W-:Y:S05]  /*10160*/  BSYNC B1 ;  /* 0x0000000000017941 */ /* 0x000fea0003800000 */
.L_x_7300:
[----:B------:R-:W-:Y:S04]  /*10170*/  BSSY B1, `(.L_x_7302) ;  /* 0x0000007000017945 */ /* 0x000fe80003800000 */
[----:B------:R-:W-:Y:S05]  /*10180*/  @P1 BRA `(.L_x_7303) ;  /* 0x0000000000141947 */ /* 0x000fea0003800000 */
[----:B------:R-:W-:Y:S02]  /*10190*/  ISETP.NE.AND P0, PT, R10, RZ, PT ;  /* 0x000000ff0a00720c */ /* 0x000fe40003f05270 */
[----:B--2---:R-:W-:-:S04]  /*101a0*/  MOV R3, 0x2000 ;  /* 0x0000200000037802 */ /* 0x004fc80000000f00 */
[----:B------:R3:W-:Y:S07]  /*101b0*/  SYNCS.ARRIVE.TRANS64 RZ, [UR38+0x28c38], R3 ;  /* 0x028c3803ffff79a7 */ /* 0x0007ee0008000026 */
[----:B------:R-:W-:Y:S05]  /*101c0*/  @!P0 BRA `(.L_x_7303) ;  /* 0x0000000000048947 */ /* 0x000fea0003800000 */
[----:B------:R-:W-:Y:S01]  /*101d0*/  BPT.TRAP 0x1 ;  /* 0x000000040000795c */ /* 0x000fe20000300000 */
.L_x_7303:
[----:B------:R-:W-:Y:S05]  /*101e0*/  BSYNC B1 ;  /* 0x0000000000017941 */ /* 0x000fea0003800000 */
.L_x_7302:
        /* <DEDUP_REMOVED lines=11> */
.L_x_7304:
[----:B------:R-:W-:-:S13]  /*102a0*/  @P0 ELECT P2, URZ, PT ;  /* 0x00000000003f082f */ /* 0x000fda0003840000 */
[----:B-----5:R-:W-:Y:S01]  /*102b0*/  @P2 R2UR UR13, R16 ;  /* 0x00000000100d22ca */ /* 0x020fe200000e0000 */
[----:B------:R-:W-:Y:S01]  /*102c0*/  UMOV UR12, UR36 ;  /* 0x00000024000c7c82 */ /* 0x000fe20008000000 */
[----:B------:R-:W-:Y:S02]  /*102d0*/  @P2 R2UR UR11, R7 ;  /* 0x00000000070b22ca */ /* 0x000fe400000e0000 */
[----:B------:R-:W-:Y:S02]  /*102e0*/  @P2 PLOP3.LUT P0, PT, P2, PT, PT, 0x8, 0x0 ;  /* 0x000000000000281c */ /* 0x000fe4000170e170 */
[----:B------:R-:W-:-:S09]  /*102f0*/  PLOP3.LUT P2, PT, PT, PT, PT, 0x8, 0x0 ;  /* 0x000000000000781c */ /* 0x000fd20003f4e170 */
[----:B------:R4:W-:Y:S02]  /*10300*/  UTMALDG.4D [UR8], [UR4], desc[UR6] ;  /* 0x00000608040075b4 */ /* 0x0009e40008019000 */
[----:B----4-:R-:W-:Y:S05]  /*10310*/  @P0 BRA.U.ANY `(.L_x_7304) ;  /* 0xfffffffd00e00947 */ /* 0x010fea000393ffff */
[----:B------:R-:W4:Y:S01]  /*10320*/  SYNCS.PHASECHK.TRANS64.TRYWAIT P0, [UR38+0x28c68], R2 ;  /* 0x028c6802ff0075a7 */ /* 0x000f220008000166 */
[----:B------:R-:W-:Y:S04]  /*10330*/  BSSY B1, `(.L_x_7305) ;  /* 0x0000002000017945 */ /* 0x000fe80003800000 */
[----:B----4-:R-:W-:Y:S05]  /*10340*/  @!P0 BRA `(.L_x_7306) ;  /* 0x0000001400ac8947 */ /* 0x010fea0003800000 */
.L_x_7350:
[----:B------:R-:W-:Y:S05]  /*10350*/  BSYNC B1 ;  /* 0x0000000000017941 */ /* 0x000fea0003800000 */
.L_x_7305:
[----:B------:R-:W-:Y:S01]  /*10360*/  BSSY B1, `(.L_x_7307) ;  /* 0x0000009000017945 */ /* 0x000fe20003800000 */
[----:B--2---:R-:W-:Y:S01]  /*10370*/  MOV R2, 0x0 ;  /* 0x0000000000027802 */ /* 0x004fe20000000f00 */
[----:B---3--:R-:W-:Y:S02]  /*10380*/  IMAD.MOV.U32 R3, RZ, RZ, 0x14f00000 ;  /* 0x14f00000ff037424 */ /* 0x008fe400078e00ff */
[----:B------:R-:W-:Y:S05]  /*10390*/  @P1 BRA `(.L_x_7308) ;  /* 0x0000000000141947 */ /* 0x000fea0003800000 */
[----:B------:R-:W-:Y:S01]  /*103a0*/  ISETP.NE.AND P0, PT, R10, RZ, PT ;  /* 0x000000ff0a00720c */ /* 0x000fe20003f05270 */
[----:B0-----:R-:W-:-:S04]  /*103b0*/  IMAD.MOV.U32 R5, RZ, RZ, 0x10000 ;  /* 0x00010000ff057424 */ /* 0x001fc800078e00ff */
[----:B------:R2:W-:Y:S08]  /*103c0*/  SYNCS.ARRIVE.TRANS64 RZ, [UR38+0x28c58], R5 ;  /* 0x028c5805ffff79a7 */ /* 0x0005f00008000026 */
[----:B--2---:R-:W-:Y:S05]  /*103d0*/  @!P0 BRA `(.L_x_7308) ;  /* 0x0000000000048947 */ /* 0x004fea0003800000 */
[----:B------:R-:W-:Y:S01]  /*103e0*/  BPT.TRAP 0x1 ;  /* 0x000000040000795c */ /* 0x000fe20000300000 */
.L_x_7308:
[----:B------:R-:W-:Y:S05]  /*103f0*/  BSYNC B1 ;  /* 0x0000000000017941 */ /* 0x000fea0003800000 */
.L_x_7307:
        /* <DEDUP_REMOVED lines=9> */
.L_x_7309:
        /* <DEDUP_REMOVED lines=13> */
.L_x_7310:
        /* <DEDUP_REMOVED lines=13> */
.L_x_7311:
        /* <DEDUP_REMOVED lines=13> */
.L_x_7312:
        /* <DEDUP_REMOVED lines=13> */
.L_x_7313:
        /* <DEDUP_REMOVED lines=13> */
.L_x_7314:
        /* <DEDUP_REMOVED lines=13> */
.L_x_7315:
        /* <DEDUP_REMOVED lines=13> */
.L_x_7316:
        /* <DEDUP_REMOVED lines=8> */
.L_x_7298:
[----:B------:R-:W-:Y:S05]  /*10ac0*/  BSYNC B0 ;  /* 0x0000000000007941 */ /* 0x000fea0003800000 */
.L_x_7297:
[----:B------:R-:W-:Y:S01]  /*10ad0*/  LOP3.LUT R0, R0, 0x1, RZ, 0x3c, !PT ;  /* 0x0000000100007812 */ /* 0x000fe200078e3cff */
[----:B------:R-:W-:Y:S01]  /*10ae0*/  IMAD.MOV.U32 R9, RZ, RZ, RZ ;  /* 0x000000ffff097224 */ /* 0x000fe200078e00ff */
[----:B------:R-:W-:-:S07]  /*10af0*/  MOV R6, RZ ;  /* 0x000000ff00067202 */ /* 0x000fce0000000f00 */
.L_x_7228:
[----:B------:R-:W2:Y:S01]  /*10b00*/  S2R R3, SR_CgaCtaId ;  /* 0x0000000000037919 */ /* 0x000ea20000008800 */
[----:B------:R-:W-:Y:S02]  /*10b10*/  MOV R2, 0x400 ;  /* 0x0000040000027802 */ /* 0x000fe40000000f00 */
[----:B------:R-:W-:Y:S02]  /*10b20*/  SHF.L.U32 R9, R9, 0x1f, RZ ;  /* 0x0000001f09097819 */ /* 0x000fe400000006ff */
[----:B--2---:R-:W-:-:S04]  /*10b30*/  LEA R2, R3, R2, 0x18 ;  /* 0x0000000203027211 */ /* 0x004fc800078ec0ff */
[----:B------:R-:W2:Y:S02]  /*10b40*/  SYNCS.PHASECHK.TRANS64.TRYWAIT P0, [R2+URZ+0x28c20], R9 ;  /* 0x028c2009020075a7 */ /* 0x000ea4000800017f */
[----:B--2---:R-:W-:Y:S05]  /*10b50*/  @!P0 BRA `(.L_x_7317) ;  /* 0x0000000c00c08947 */ /* 0x004fea0003800000 */
.L_x_7351:
[----:B------:R-:W-:-:S03]  /*10b60*/  UMOV UR4, 0xffffffff ;  /* 0xffffffff00047882 */ /* 0x000fc60000000000 */
[----:B------:R-:W-:Y:S05]  /*10b70*/  BRA.DIV UR4, `(.L_x_7318) ;  /* 0x0000000e04cc7947 */ /* 0x000fea000b800000 */
[----:B------:R-:W3:Y:S02]  /*10b80*/  S2R R3, SR_TID.X ;  /* 0x0000000000037919 */ /* 0x000ee40000002100 */
[----:B---3--:R-:W-:-:S04]  /*10b90*/  SHF.R.U32.HI R3, RZ, 0x5, R3 ;  /* 0x00000005ff037819 */ /* 0x008fc80000011603 */
[----:B------:R-:W-:-:S05]  /*10ba0*/  LOP3.LUT R3, R3, 0x3, RZ, 0xc0, !PT ;  /* 0x0000000303037812 */ /* 0x000fca00078ec0ff */
[----:B------:R3:W4:Y:S02]  /*10bb0*/  SHFL.IDX PT, R14, R3, RZ, 0x1f ;  /* 0x00001fff030e7589 */ /* 0x00072400000e0000 */
.L_x_7354:
[----:B----4-:R-:W-:-:S13]  /*10bc0*/  ISETP.NE.AND P0, PT, R14, RZ, PT ;  /* 0x000000ff0e00720c */ /* 0x010fda0003f05270 */
[----:B------:R-:W-:Y:S05]  /*10bd0*/  @P0 BRA `(.L_x_7179) ;  /* 0x0000000000880947 */ /* 0x000fea0003800000 */
[----:B------:R-:W-:-:S03]  /*10be0*/  UMOV UR4, 0xffffffff ;  /* 0xffffffff00047882 */ /* 0x000fc60000000000 */
[----:B------:R-:W-:Y:S05]  /*10bf0*/  BRA.DIV UR4, `(.L_x_7319) ;  /* 0x0000000e04e07947 */ /* 0x000fea000b800000 */
[----:B------:R-:W-:-:S13]  /*10c00*/  ELECT P6, URZ, PT ;  /* 0x00000000003f782f */ /* 0x000fda00038c0000 */
.L_x_7357:
[----:B------:R-:W-:Y:S05]  /*10c10*/  @!P6 BRA `(.L_x_7179) ;  /* 0x000000000078e947 */ /* 0x000fea0003800000 */
[----:B------:R-:W-:-:S06]  /*10c20*/  ULOP3.LUT UR4, UR42, 0x2, URZ, 0xfc, !UPT ;  /* 0x000000022a047892 */ /* 0x000fcc000f8efc3f */
[----:B---3--:R-:W-:-:S05]  /*10c30*/  IMAD.U32 R3, RZ, RZ, UR4 ;  /* 0x00000004ff037e24 */ /* 0x008fca000f8e00ff */
[----:B------:R-:W-:-:S13]  /*10c40*/  ISETP.NE.AND P2, PT, R3, 0x3, PT ;  /* 0x000000030300780c */ /* 0x000fda0003f45270 */
[----:B------:R-:W-:Y:S05]  /*10c50*/  @!P2 BRA `(.L_x_7320) ;  /* 0x000000000004a947 */ /* 0x000fea0003800000 */
[----:B------:R-:W-:Y:S01]  /*10c60*/  BPT.TRAP 0x1 ;  /* 0x000000040000795c */ /* 0x000fe20000300000 */
.L_x_7320:
[----:B------:R-:W-:Y:S01]  /*10c70*/  IADD3 R8, R2, 0x28c40, RZ ;  /* 0x00028c4002087810 */ /* 0x000fe20007ffe0ff */
[----:B------:R-:W-:Y:S01]  /*10c80*/  VIADD R3, R6, 0x1 ;  /* 0x0000000106037836 */ /* 0x000fe20000000000 */
[----:B------:R-:W-:-:S03]  /*10c90*/  SHF.L.U32 R4, R0, 0x1f, RZ ;  /* 0x0000001f00047819 */ /* 0x000fc600000006ff */
[----:B------:R-:W-:Y:S01]  /*10ca0*/  IMAD R7, R6, 0x8, R8 ;  /* 0x0000000806077824 */ /* 0x000fe200078e0208 */
[----:B------:R-:W-:-:S03]  /*10cb0*/  ISETP.NE.AND P1, PT, R3, 0x2, PT ;  /* 0x000000020300780c */ /* 0x000fc60003f25270 */
[----:B------:R-:W3:Y:S01]  /*10cc0*/  SYNCS.PHASECHK.TRANS64.TRYWAIT P0, [R7+URZ], R4 ;  /* 0x00000004070075a7 */ /* 0x000ee2000800017f */
[----:B0-----:R-:W-:Y:S02]  /*10cd0*/  SEL R5, RZ, 0x1, P1 ;  /* 0x00000001ff057807 */ /* 0x001fe40000800000 */
[----:B------:R-:W-:Y:S02]  /*10ce0*/  SEL R3, R3, RZ, P1 ;  /* 0x000000ff03037207 */ /* 0x000fe40000800000 */
[----:B------:R-:W-:Y:S02]  /*10cf0*/  LOP3.LUT R0, R0, R5, RZ, 0x3c, !PT ;  /* 0x0000000500007212 */ /* 0x000fe400078e3cff */
[----:B------:R-:W-:Y:S02]  /*10d00*/  LEA R5, R3, R8, 0x3 ;  /* 0x0000000803057211 */ /* 0x000fe400078e18ff */
[----:B------:R-:W-:Y:S01]  /*10d10*/  SHF.L.U32 R0, R0, 0x1f, RZ ;  /* 0x0000001f00007819 */ /* 0x000fe200000006ff */
[----:B---3--:R-:W-:Y:S06]  /*10d20*/  @!P0 BRA `(.L_x_7321) ;  /* 0x0000000c00b48947 */ /* 0x008fec0003800000 */
.L_x_7358:
[----:B------:R-:W3:Y:S02]  /*10d30*/  SYNCS.PHASECHK.TRANS64.TRYWAIT P0, [R5+URZ], R0 ;  /* 0x00000000050075a7 */ /* 0x000ee4000800017f */
[----:B---3--:R-:W-:Y:S05]  /*10d40*/  @!P0 BRA `(.L_x_7322) ;  /* 0x0000000c00c08947 */ /* 0x008fea0003800000 */
.L_x_7359:
[----:B------:R-:W-:Y:S05]  /*10d50*/  @!P2 BRA `(.L_x_7323) ;  /* 0x000000000004a947 */ /* 0x000fea0003800000 */
[----:B------:R-:W-:Y:S01]  /*10d60*/  BPT.TRAP 0x1 ;  /* 0x000000040000795c */ /* 0x000fe20000300000 */
.L_x_7323:
[----:B--2---:R-:W-:-:S04]  /*10d70*/  VIADD R2, R2, 0x28c60 ;  /* 0x00028c6002027836 */ /* 0x004fc80000000000 */
[----:B---3--:R-:W-:-:S04]  /*10d80*/  IMAD R5, R6, 0x8, R2 ;  /* 0x0000000806057824 */ /* 0x008fc800078e0202 */
[----:B------:R-:W2:Y:S02]  /*10d90*/  SYNCS.PHASECHK.TRANS64.TRYWAIT P0, [R5+URZ], R4 ;  /* 0x00000004050075a7 */ /* 0x000ea4000800017f */
[----:B--2---:R-:W-:Y:S05]  /*10da0*/  @!P0 BRA `(.L_x_7324) ;  /* 0x0000000c00bc8947 */ /* 0x004fea0003800000 */
.L_x_7360:
[----:B------:R-:W-:-:S07]  /*10db0*/  LEA R3, R3, R2, 0x3 ;  /* 0x0000000203037211 */ /* 0x000fce00078e18ff */
.L_x_7325:
[----:B---3--:R3:W4:Y:S02]  /*10dc0*/  SYNCS.PHASECHK.TRANS64.TRYWAIT P0, [R3+URZ], R0 ;  /* 0x00000000030075a7 */ /* 0x008724000800017f */
[----:B----4-:R-:W-:Y:S05]  /*10dd0*/  @!P0 NANOSLEEP.SYNCS 0x989680 ;  /* 0x009896800000895d */ /* 0x010fea0003900000 */
[----:B------:R-:W4:Y:S02]  /*10de0*/  @!P0 SYNCS.PHASECHK.TRANS64 P0, [R3+URZ], R0 ;  /* 0x00000000030085a7 */ /* 0x000f24000800007f */
[----:B----4-:R-:W-:Y:S05]  /*10df0*/  @!P0 BRA `(.L_x_7325) ;  /* 0xfffffffc00f08947 */ /* 0x010fea000383ffff */
.L_x_7179:
[----:B------:R-:W-:Y:S05]  /*10e00*/  BSYNC B6 ;  /* 0x0000000000067941 */ /* 0x000fea0003800000 */
.L_x_7176:
[----:B------:R-:W-:Y:S05]  /*10e10*/  EXIT ;  /* 0x000000000000794d */ /* 0x000fea0003800000 */
.L_x_7184:
[----:B0-----:R-:W-:-:S04]  /*10e20*/  IMAD.U32 R5, RZ, RZ, UR5 ;  /* 0x00000005ff057e24 */ /* 0x001fc8000f8e00ff */
[----:B------:R0:W1:Y:S03]  /*10e30*/  SYNCS.PHASECHK.TRANS64.TRYWAIT P1, [R5+URZ+0x28c50], R2 ;  /* 0x028c5002050075a7 */ /* 0x000066000802017f */
[----:B-1----:R-:W-:Y:S05]  /*10e40*/  @!P1 NANOSLEEP.SYNCS 0x989680 ;  /* 0x009896800000995d */ /* 0x002fea0003900000 */
[----:B------:R-:W1:Y:S02]  /*10e50*/  @!P1 SYNCS.PHASECHK.TRANS64 P1, [R5+URZ+0x28c50], R2 ;  /* 0x028c5002050095a7 */ /* 0x000e64000802007f */
[----:B-1----:R-:W-:Y:S05]  /*10e60*/  @!P1 BRA `(.L_x_7184) ;  /* 0xfffffffc00ec9947 */ /* 0x002fea000383ffff */
[----:B------:R-:W-:Y:S05]  /*10e70*/  BRA `(.L_x_7326) ;  /* 0xffffff0400c87947 */ /* 0x000fea000383ffff */
.L_x_7189:
[----:B-1----:R-:W-:-:S04]  /*10e80*/  IMAD.U32 R5, RZ, RZ, UR7 ;  /* 0x00000007ff057e24 */ /* 0x002fc8000f8e00ff */
[----:B------:R1:W2:Y:S03]  /*10e90*/  SYNCS.PHASECHK.TRANS64.TRYWAIT P1, [R5+URZ+0x28c50], R2 ;  /* 0x028c5002050075a7 */ /* 0x0002a6000802017f */
[----:B--2---:R-:W-:Y:S05]  /*10ea0*/  @!P1 NANOSLEEP.SYNCS 0x989680 ;  /* 0x009896800000995d */ /* 0x004fea0003900000 */
[----:B------:R-:W2:Y:S02]  /*10eb0*/  @!P1 SYNCS.PHASECHK.TRANS64 P1, [R5+URZ+0x28c50], R2 ;  /* 0x028c5002050095a7 */ /* 0x000ea4000802007f */
[----:B--2---:R-:W-:Y:S05]  /*10ec0*/  @!P1 BRA `(.L_x_7189) ;  /* 0xfffffffc00ec9947 */ /* 0x004fea000383ffff */
[----:B------:R-:W-:Y:S05]  /*10ed0*/  BRA `(.L_x_7188) ;  /* 0xffffff1000d07947 */ /* 0x000fea000383ffff */
.L_x_7193:
[----:B0-----:R-:W-:-:S04]  /*10ee0*/  MOV R0, UR39 ;  /* 0x0000002700007c02 */ /* 0x001fc80008000f00 */
[----:B------:R0:W1:Y:S03]  /*10ef0*/  SYNCS.PHASECHK.TRANS64.TRYWAIT P0, [R0+URZ+0x28c00], R13 ;  /* 0x028c000d000075a7 */ /* 0x000066000800017f */
[----:B-1----:R-:W-:Y:S05]  /*10f00*/  @!P0 NANOSLEEP.SYNCS 0x989680 ;  /* 0x009896800000895d */ /* 0x002fea0003900000 */
[----:B------:R-:W1:Y:S02]  /*10f10*/  @!P0 SYNCS.PHASECHK.TRANS64 P0, [R0+URZ+0x28c00], R13 ;  /* 0x028c000d000085a7 */ /* 0x000e64000800007f */
[----:B-1----:R-:W-:Y:S05]  /*10f20*/  @!P0 BRA `(.L_x_7193) ;  /* 0xfffffffc00ec8947 */ /* 0x002fea000383ffff */
[----:B------:R-:W-:Y:S05]  /*10f30*/  BRA `(.L_x_7327) ;  /* 0xffffff2800247947 */ /* 0x000fea000383ffff */
.L_x_7197:
[----:B-1----:R-:W-:-:S04]  /*10f40*/  IMAD.U32 R4, RZ, RZ, UR39 ;  /* 0x00000027ff047e24 */ /* 0x002fc8000f8e00ff */
[----:B------:R1:W2:Y:S03]  /*10f50*/  SYNCS.PHASECHK.TRANS64.TRYWAIT P2, [R4+URZ+0x28c30], R13 ;  /* 0x028c300d040075a7 */ /* 0x0002a6000804017f */
[----:B--2---:R-:W-:Y:S05]  /*10f60*/  @!P2 NANOSLEEP.SYNCS 0x989680 ;  /* 0x009896800000a95d */ /* 0x004fea0003900000 */
[----:B------:R-:W2:Y:S02]  /*10f70*/  @!P2 SYNCS.PHASECHK.TRANS64 P2, [R4+URZ+0x28c30], R13 ;  /* 0x028c300d0400a5a7 */ /* 0x000ea4000804007f */
[----:B--2---:R-:W-:Y:S05]  /*10f80*/  @!P2 BRA `(.L_x_7197) ;  /* 0xfffffffc00eca947 */ /* 0x004fea000383ffff */
[----:B------:R-:W-:Y:S05]  /*10f90*/  BRA `(.L_x_7196) ;  /* 0xffffff2800707947 */ /* 0x000fea000383ffff */
.L_x_7201:
[----:B---3--:R3:W4:Y:S02]  /*10fa0*/  SYNCS.PHASECHK.TRANS64.TRYWAIT P3, [R14+URZ+0x28c50], R13 ;  /* 0x028c500d0e0075a7 */ /* 0x008724000806017f */
[----:B----4-:R-:W-:Y:S05]  /*10fb0*/  @!P3 NANOSLEEP.SYNCS 0x989680 ;  /* 0x009896800000b95d */ /* 0x010fea0003900000 */
[----:B------:R-:W4:Y:S02]  /*10fc0*/  @!P3 SYNCS.PHASECHK.TRANS64 P3, [R14+URZ+0x28c50], R13 ;  /* 0x028c500d0e00b5a7 */ /* 0x000f24000806007f */
[----:B----4-:R-:W-:Y:S05]  /*10fd0*/  @!P3 BRA `(.L_x_7201) ;  /* 0xfffffffc00f0b947 */ /* 0x010fea000383ffff */
[----:B------:R-:W-:Y:S05]  /*10fe0*/  BRA `(.L_x_7200) ;  /* 0xffffff4000987947 */ /* 0x000fea000383ffff */
.L_x_7206:
[----:B-1----:R-:W-:-:S04]  /*10ff0*/  IMAD.U32 R4, RZ, RZ, UR30 ;  /* 0x0000001eff047e24 */ /* 0x002fc8000f8e00ff */
[----:B------:R1:W3:Y:S03]  /*11000*/  SYNCS.PHASECHK.TRANS64.TRYWAIT P3, [R4+URZ+0x28c30], R13 ;  /* 0x028c300d040075a7 */ /* 0x0002e6000806017f */
[----:B---3--:R-:W-:Y:S05]  /*11010*/  @!P3 NANOSLEEP.SYNCS 0x989680 ;  /* 0x009896800000b95d */ /* 0x008fea0003900000 */
[----:B------:R-:W3:Y:S02]  /*11020*/  @!P3 SYNCS.PHASECHK.TRANS64 P3, [R4+URZ+0x28c30], R13 ;  /* 0x028c300d0400b5a7 */ /* 0x000ee4000806007f */
[----:B---3--:R-:W-:Y:S05]  /*11030*/  @!P3 BRA `(.L_x_7206) ;  /* 0xfffffffc00ecb947 */ /* 0x008fea000383ffff */
[----:B------:R-:W-:Y:S05]  /*11040*/  BRA `(.L_x_7205) ;  /* 0xffffff4400c07947 */ /* 0x000fea000383ffff */
.L_x_7210:
[----:B-1----:R1:W2:Y:S02]  /*11050*/  SYNCS.PHASECHK.TRANS64.TRYWAIT P3, [R14+URZ+0x28c50], R13 ;  /* 0x028c500d0e0075a7 */ /* 0x0022a4000806017f */
[----:B--2---:R-:W-:Y:S05]  /*11060*/  @!P3 NANOSLEEP.SYNCS 0x989680 ;  /* 0x009896800000b95d */ /* 0x004fea0003900000 */
[----:B------:R-:W2:Y:S02]  /*11070*/  @!P3 SYNCS.PHASECHK.TRANS64 P3, [R14+URZ+0x28c50], R13 ;  /* 0x028c500d0e00b5a7 */ /* 0x000ea4000806007f */
[----:B--2---:R-:W-:Y:S05]  /*11080*/  @!P3 BRA `(.L_x_7210) ;  /* 0xfffffffc00f0b947 */ /* 0x004fea000383ffff */
[----:B------:R-:W-:Y:S05]  /*11090*/  BRA `(.L_x_7209) ;  /* 0xffffff64002c7947 */ /* 0x000fea000383ffff */
.L_x_7216:
[----:B-1----:R-:W-:-:S04]  /*110a0*/  MOV R4, UR26 ;  /* 0x0000001a00047c02 */ /* 0x002fc80008000f00 */
[----:B------:R1:W4:Y:S03]  /*110b0*/  SYNCS.PHASECHK.TRANS64.TRYWAIT P2, [R4+URZ+0x28c30], R11 ;  /* 0x028c300b040075a7 */ /* 0x000326000804017f */
[----:B----4-:R-:W-:Y:S05]  /*110c0*/  @!P2 NANOSLEEP.SYNCS 0x989680 ;  /* 0x009896800000a95d */ /* 0x010fea0003900000 */
[----:B------:R-:W4:Y:S02]  /*110d0*/  @!P2 SYNCS.PHASECHK.TRANS64 P2, [R4+URZ+0x28c30], R11 ;  /* 0x028c300b0400a5a7 */ /* 0x000f24000804007f */
[----:B----4-:R-:W-:Y:S05]  /*110e0*/  @!P2 BRA `(.L_x_7216) ;  /* 0xfffffffc00eca947 */ /* 0x010fea000383ffff */
[----:B------:R-:W-:Y:S05]  /*110f0*/  BRA `(.L_x_7215) ;  /* 0xffffff6800207947 */ /* 0x000fea000383ffff */
.L_x_7220:
[----:B--2---:R2:W3:Y:S02]  /*11100*/  SYNCS.PHASECHK.TRANS64.TRYWAIT P2, [R190+URZ+0x28c50], R11 ;  /* 0x028c500bbe0075a7 */ /* 0x0044e4000804017f */
[----:B---3--:R-:W-:Y:S05]  /*11110*/  @!P2 NANOSLEEP.SYNCS 0x989680 ;  /* 0x009896800000a95d */ /* 0x008fea0003900000 */
[----:B------:R-:W3:Y:S02]  /*11120*/  @!P2 SYNCS.PHASECHK.TRANS64 P2, [R190+URZ+0x28c50], R11 ;  /* 0x028c500bbe00a5a7 */ /* 0x000ee4000804007f */
[----:B---3--:R-:W-:Y:S05]  /*11130*/  @!P2 BRA `(.L_x_7220) ;  /* 0xfffffffc00f0a947 */ /* 0x008fea000383ffff */
[----:B------:R-:W-:Y:S05]  /*11140*/  BRA `(.L_x_7219) ;  /* 0xffffff8000387947 */ /* 0x000fea000383ffff */
.L_x_7233:
[----:B------:R-:W-:Y:S01]  /*11150*/  IMAD.MOV.U32 R13, RZ, RZ, R19 ;  /* 0x000000ffff0d7224 */ /* 0x000fe200078e0013 */
[----:B------:R-:W-:Y:S01]  /*11160*/  MOV R11, 0x1f ;  /* 0x0000001f000b7802 */ /* 0x000fe20000000f00 */
[----:B------:R-:W-:Y:S02]  /*11170*/  IMAD.MOV.U32 R12, RZ, RZ, RZ ;  /* 0x000000ffff0c7224 */ /* 0x000fe400078e00ff */
[----:B------:R-:W-:-:S07]  /*11180*/  IMAD.MOV.U32 R15, RZ, RZ, -0x1 ;  /* 0xffffffffff0f7424 */ /* 0x000fce00078e00ff */
[----:B------:R-:W-:Y:S05]  /*11190*/  WARPSYNC.COLLECTIVE R15, `(.L_x_7328) ;  /* 0x000000000f087348 */ /* 0x000fea0003c00000 */
[----:B------:R0:W1:Y:S02]  /*111a0*/  SHFL.IDX P6, R14, R13, R12, R11 ;  /* 0x0000000c0d0e7389 */ /* 0x00006400000c000b */
[----:B01----:R-:W-:Y:S01]  /*111b0*/  ENDCOLLECTIVE ;  /* 0x000000000000791b */ /* 0x003fe20003800000 */
.L_x_7328:
[----:B------:R-:W-:Y:S05]  /*111c0*/  BRA `(.L_x_7329) ;  /* 0xffffffc000207947 */ /* 0x000fea000383ffff */
.L_x_7235:
[----:B------:R-:W-:Y:S01]  /*111d0*/  BSSY B0, `(.L_x_7330) ;  /* 0x0000006000007945 */ /* 0x000fe20003800000 */
[----:B------:R-:W-:-:S07]  /*111e0*/  IMAD.MOV.U32 R15, RZ, RZ, -0x1 ;  /* 0xffffffffff0f7424 */ /* 0x000fce00078e00ff */
[----:B------:R-:W-:Y:S05]  /*111f0*/  WARPSYNC.COLLECTIVE R15, `(.L_x_7331) ;  /* 0x000000000f0c7348 */ /* 0x000fea0003c00000 */
[----:B------:R-:W-:Y:S02]  /*11200*/  ELECT P6, UR62, PT ;  /* 0x00000000003e782f */ /* 0x000fe400038c0000 */
[----:B------:R-:W-:Y:S01]  /*11210*/  MOV R14, UR62 ;  /* 0x0000003e000e7c02 */ /* 0x000fe20008000f00 */
[----:B------:R-:W-:Y:S10]  /*11220*/  ENDCOLLECTIVE ;  /* 0x000000000000791b */ /* 0x000ff40003800000 */
.L_x_7331:
[----:B------:R-:W-:Y:S05]  /*11230*/  BSYNC B0 ;  /* 0x0000000000007941 */ /* 0x000fea0003800000 */
.L_x_7330:
[----:B------:R-:W-:Y:S05]  /*11240*/  BRA `(.L_x_7332) ;  /* 0xffffffc000207947 */ /* 0x000fea000383ffff */
.L_x_7237:
[----:B0-----:R-:W-:-:S04]  /*11250*/  MOV R3, UR38 ;  /* 0x0000002600037c02 */ /* 0x001fc80008000f00 */
[----:B------:R0:W1:Y:S03]  /*11260*/  SYNCS.PHASECHK.TRANS64.TRYWAIT P0, [R3+URZ+0x28c40], R0 ;  /* 0x028c4000030075a7 */ /* 0x000066000800017f */
[----:B-1----:R-:W-:Y:S05]  /*11270*/  @!P0 NANOSLEEP.SYNCS 0x989680 ;  /* 0x009896800000895d */ /* 0x002fea0003900000 */
[----:B------:R-:W1:Y:S02]  /*11280*/  @!P0 SYNCS.PHASECHK.TRANS64 P0, [R3+URZ+0x28c40], R0 ;  /* 0x028c4000030085a7 */ /* 0x000e64000800007f */
[----:B-1----:R-:W-:Y:S05]  /*11290*/  @!P0 BRA `(.L_x_7237) ;  /* 0xfffffffc00ec8947 */ /* 0x002fea000383ffff */
[----:B------:R-:W-:Y:S05]  /*112a0*/  BRA `(.L_x_7333) ;  /* 0xffffffc000807947 */ /* 0x000fea000383ffff */
.L_x_7240:
[----:B------:R-:W-:Y:S01]  /*112b0*/  IMAD.MOV.U32 R13, RZ, RZ, R6 ;  /* 0x000000ffff0d7224 */ /* 0x000fe200078e0006 */
[----:B------:R-:W-:Y:S01]  /*112c0*/  MOV R12, RZ ;  /* 0x000000ff000c7202 */ /* 0x000fe20000000f00 */
[----:B------:R-:W-:Y:S02]  /*112d0*/  IMAD.MOV.U32 R11, RZ, RZ, 0x181f ;  /* 0x0000181fff0b7424 */ /* 0x000fe400078e00ff */
[----:B------:R-:W-:Y:S02]  /*112e0*/  IMAD.MOV.U32 R15, RZ, RZ, -0x1 ;  /* 0xffffffffff0f7424 */ /* 0x000fe400078e00ff */
[----:B------:R-:W-:-:S07]  /*112f0*/  IMAD R7, R10, 0x40, R7 ;  /* 0x000000400a077824 */ /* 0x000fce00078e0207 */
[----:B------:R-:W-:Y:S05]  /*11300*/  WARPSYNC.COLLECTIVE R15, `(.L_x_7334) ;  /* 0x000000000f087348 */ /* 0x000fea0003c00000 */
[----:B------:R0:W1:Y:S02]  /*11310*/  SHFL.IDX P6, R14, R13, R12, R11 ;  /* 0x0000000c0d0e7389 */ /* 0x00006400000c000b */
[----:B01----:R-:W-:Y:S01]  /*11320*/  ENDCOLLECTIVE ;  /* 0x000000000000791b */ /* 0x003fe20003800000 */
.L_x_7334:
[----:B------:R-:W-:Y:S02]  /*11330*/  VIADD R21, R7, 0x10 ;  /* 0x0000001007157836 */ /* 0x000fe40000000000 */
[----:B------:R-:W-:Y:S01]  /*11340*/  IMAD.MOV.U32 R13, RZ, RZ, R0 ;  /* 0x000000ffff0d7224 */ /* 0x000fe200078e0000 */
[----:B------:R-:W-:-:S07]  /*11350*/  MOV R2, R14 ;  /* 0x0000000e00027202 */ /* 0x000fce0000000f00 */
[----:B------:R-:W-:Y:S05]  /*11360*/  WARPSYNC.COLLECTIVE R15, `(.L_x_7335) ;  /* 0x000000000f087348 */ /* 0x000fea0003c00000 */
[----:B------:R0:W1:Y:S02]  /*11370*/  SHFL.IDX P6, R14, R13, R12, R11 ;  /* 0x0000000c0d0e7389 */ /* 0x00006400000c000b */
[----:B01----:R-:W-:Y:S01]  /*11380*/  ENDCOLLECTIVE ;  /* 0x000000000000791b */ /* 0x003fe20003800000 */
.L_x_7335:
[----:B------:R-:W-:Y:S02]  /*11390*/  ULDC UR4, c[0x0][0x288] ;  /* 0x0000a20000047ab9 */ /* 0x000fe40000000800 */
[----:B------:R-:W-:-:S05]  /*113a0*/  IMAD R4, R4, UR4, RZ ;  /* 0x0000000404047c24 */ /* 0x000fca000f8e02ff */
[----:B------:R-:W-:Y:S01]  /*113b0*/  ISETP.GE.AND P1, PT, R7, R4, PT ;  /* 0x000000040700720c */ /* 0x000fe20003f26270 */
[----:B------:R-:W-:Y:S01]  /*113c0*/  IMAD.MOV.U32 R13, RZ, RZ, R6 ;  /* 0x000000ffff0d7224 */ /* 0x000fe200078e0006 */
[----:B------:R-:W-:-:S11]  /*113d0*/  MOV R12, 0x1 ;  /* 0x00000001000c7802 */ /* 0x000fd60000000f00 */
[----:B------:R-:W-:Y:S02]  /*113e0*/  @!P1 LEA R9, R5, UR38, 0x1 ;  /* 0x0000002605099c11 */ /* 0x000fe4000f8e08ff */
[----:B------:R-:W-:-:S05]  /*113f0*/  @!P1 LEA R14, P2, R8, R14, 0x1 ;  /* 0x0000000e080e9211 */ /* 0x000fca00078408ff */
[----:B------:R-:W-:Y:S01]  /*11400*/  @!P1 IMAD.X R3, RZ, RZ, R2, P2 ;  /* 0x000000ffff039224 */ /* 0x000fe200010e0602 */
[----:B------:R-:W-:-:S07]  /*11410*/  @!P1 MOV R2, R14 ;  /* 0x0000000e00029202 */ /* 0x000fce0000000f00 */
[----:B------:R-:W-:Y:S05]  /*11420*/  WARPSYNC.COLLECTIVE R15, `(.L_x_7336) ;  /* 0x000000000f087348 */ /* 0x000fea0003c00000 */
[----:B------:R0:W1:Y:S02]  /*11430*/  SHFL.IDX P6, R14, R13, R12, R11 ;  /* 0x0000000c0d0e7389 */ /* 0x00006400000c000b */
[----:B01----:R-:W-:Y:S01]  /*11440*/  ENDCOLLECTIVE ;  /* 0x000000000000791b */ /* 0x003fe20003800000 */
.L_x_7336:
[----:B------:R-:W-:Y:S01]  /*11450*/  @!PT LDS RZ, [RZ] ;  /* 0x00000000fffff984 */ /* 0x000fe20000000800 */
[----:B------:R-:W-:Y:S01]  /*11460*/  @!PT LDS RZ, [RZ] ;  /* 0x00000000fffff984 */ /* 0x000fe20000000800 */
[----:B------:R-:W-:Y:S01]  /*11470*/  @!PT LDS RZ, [RZ] ;  /* 0x00000000fffff984 */ /* 0x000fe20000000800 */
[----:B------:R0:W-:Y:S01]  /*11480*/  @!P1 LDGSTS.E.BYPASS.LTC128B.128 [R9+0x20400], desc[UR44][R2.64], !P0 ;  /* 0x2040000002099fae */ /* 0x0001e2000c101d6c */
[----:B------:R-:W-:Y:S01]  /*11490*/  ISETP.GE.AND P1, PT, R21, R4, PT ;  /* 0x000000041500720c */ /* 0x000fe20003f26270 */
[----:B------:R-:W-:Y:S02]  /*114a0*/  IMAD.MOV.U32 R13, RZ, RZ, R0 ;  /* 0x000000ffff0d7224 */ /* 0x000fe400078e0000 */
[----:B0-----:R-:W-:-:S10]  /*114b0*/  VIADD R9, R7, 0x20 ;  /* 0x0000002007097836 */ /* 0x001fd40000000000 */
[----:B------:R-:W-:Y:S01]  /*114c0*/  @!P1 LEA R21, R5, UR38, 0x1 ;  /* 0x0000002605159c11 */ /* 0x000fe2000f8e08ff */
[----:B------:R-:W-:-:S07]  /*114d0*/  IMAD.MOV.U32 R2, RZ, RZ, R14 ;  /* 0x000000ffff027224 */ /* 0x000fce00078e000e */
[----:B------:R-:W-:Y:S05]  /*114e0*/  WARPSYNC.COLLECTIVE R15, `(.L_x_7337) ;  /* 0x000000000f087348 */ /* 0x000fea0003c00000 */
[----:B------:R0:W1:Y:S02]  /*114f0*/  SHFL.IDX P6, R14, R13, R12, R11 ;  /* 0x0000000c0d0e7389 */ /* 0x00006400000c000b */
[----:B01----:R-:W-:Y:S01]  /*11500*/  ENDCOLLECTIVE ;  /* 0x000000000000791b */ /* 0x003fe20003800000 */
.L_x_7337:
        /* <DEDUP_REMOVED lines=8> */
.L_x_7338:
        /* <DEDUP_REMOVED lines=11> */
.L_x_7339:
        /* <DEDUP_REMOVED lines=8> */
.L_x_7340:
        /* <DEDUP_REMOVED lines=9> */
.L_x_7341:
[----:B------:R-:W-:Y:S05]  /*11750*/  BRA `(.L_x_7342) ;  /* 0xffffffc400607947 */ /* 0x000fea000383ffff */
.L_x_7241:
[----:B0-----:R-:W-:-:S04]  /*11760*/  IMAD.U32 R3, RZ, RZ, UR38 ;  /* 0x00000026ff037e24 */ /* 0x001fc8000f8e00ff */
[----:B------:R0:W1:Y:S03]  /*11770*/  SYNCS.PHASECHK.TRANS64.TRYWAIT P0, [R3+URZ+0x28c20], R4 ;  /* 0x028c2004030075a7 */ /* 0x000066000800017f */
[----:B-1----:R-:W-:Y:S05]  /*11780*/  @!P0 NANOSLEEP.SYNCS 0x989680 ;  /* 0x009896800000895d */ /* 0x002fea0003900000 */
[----:B------:R-:W1:Y:S02]  /*11790*/  @!P0 SYNCS.PHASECHK.TRANS64 P0, [R3+URZ+0x28c20], R4 ;  /* 0x028c2004030085a7 */ /* 0x000e64000800007f */
[----:B-1----:R-:W-:Y:S05]  /*117a0*/  @!P0 BRA `(.L_x_7241) ;  /* 0xfffffffc00ec8947 */ /* 0x002fea000383ffff */
[----:B------:R-:W-:Y:S05]  /*117b0*/  BRA `(.L_x_7343) ;  /* 0xffffffc400907947 */ /* 0x000fea000383ffff */
.L_x_7244:
[----:B0-----:R-:W-:-:S04]  /*117c0*/  IMAD.U32 R3, RZ, RZ, UR38 ;  /* 0x00000026ff037e24 */ /* 0x001fc8000f8e00ff */
[----:B------:R0:W1:Y:S03]  /*117d0*/  SYNCS.PHASECHK.TRANS64.TRYWAIT P0, [R3+URZ+0x28c60], R4 ;  /* 0x028c6004030075a7 */ /* 0x000066000800017f */
[----:B-1----:R-:W-:Y:S05]  /*117e0*/  @!P0 NANOSLEEP.SYNCS 0x989680 ;  /* 0x009896800000895d */ /* 0x002fea0003900000 */
[----:B------:R-:W1:Y:S02]  /*117f0*/  @!P0 SYNCS.PHASECHK.TRANS64 P0, [R3+URZ+0x28c60], R4 ;  /* 0x028c6004030085a7 */ /* 0x000e64000800007f */
[----:B-1----:R-:W-:Y:S05]  /*11800*/  @!P0 BRA `(.L_x_7244) ;  /* 0xfffffffc00ec8947 */ /* 0x002fea000383ffff */
[----:B------:R-:W-:Y:S05]  /*11810*/  BRA `(.L_x_7344) ;  /* 0xffffffc4009c7947 */ /* 0x000fea000383ffff */
.L_x_7260:
[----:B-1----:R-:W-:-:S04]  /*11820*/  MOV R3, UR38 ;  /* 0x0000002600037c02 */ /* 0x002fc80008000f00 */
[----:B------:R1:W2:Y:S03]  /*11830*/  SYNCS.PHASECHK.TRANS64.TRYWAIT P0, [R3+URZ+0x28c48], R2 ;  /* 0x028c4802030075a7 */ /* 0x0002a6000800017f */
[----:B--2---:R-:W-:Y:S05]  /*11840*/  @!P0 NANOSLEEP.SYNCS 0x989680 ;  /* 0x009896800000895d */ /* 0x004fea0003900000 */
[----:B------:R-:W2:Y:S02]  /*11850*/  @!P0 SYNCS.PHASECHK.TRANS64 P0, [R3+URZ+0x28c48], R2 ;  /* 0x028c4802030085a7 */ /* 0x000ea4000800007f */
[----:B--2---:R-:W-:Y:S05]  /*11860*/  @!P0 BRA `(.L_x_7260) ;  /* 0xfffffffc00ec8947 */ /* 0x004fea000383ffff */
[----:B------:R-:W-:Y:S05]  /*11870*/  BRA `(.L_x_7345) ;  /* 0xffffffd000687947 */ /* 0x000fea000383ffff */
.L_x_7265:
[----:B01----:R-:W-:-:S04]  /*11880*/  IMAD.U32 R3, RZ, RZ, UR38 ;  /* 0x00000026ff037e24 */ /* 0x003fc8000f8e00ff */
[----:B------:R0:W1:Y:S03]  /*11890*/  SYNCS.PHASECHK.TRANS64.TRYWAIT P0, [R3+URZ+0x28c68], R2 ;  /* 0x028c6802030075a7 */ /* 0x000066000800017f */
[----:B-1----:R-:W-:Y:S05]  /*118a0*/  @!P0 NANOSLEEP.SYNCS 0x989680 ;  /* 0x009896800000895d */ /* 0x002fea0003900000 */
[----:B------:R-:W1:Y:S02]  /*118b0*/  @!P0 SYNCS.PHASECHK.TRANS64 P0, [R3+URZ+0x28c68], R2 ;  /* 0x028c6802030085a7 */ /* 0x000e64000800007f */
[----:B-1----:R-:W-:Y:S05]  /*118c0*/  @!P0 BRA `(.L_x_7265) ;  /* 0xfffffffc00ec8947 */ /* 0x002fea000383ffff */
[----:B------:R-:W-:Y:S05]  /*118d0*/  BRA `(.L_x_7346) ;  /* 0xffffffd000c87947 */ /* 0x000fea000383ffff */
.L_x_7280:
[----:B-1----:R-:W-:-:S04]  /*118e0*/  IMAD.U32 R3, RZ, RZ, UR38 ;  /* 0x00000026ff037e24 */ /* 0x002fc8000f8e00ff */
[----:B------:R1:W2:Y:S03]  /*118f0*/  SYNCS.PHASECHK.TRANS64.TRYWAIT P0, [R3+URZ+0x28c40], R2 ;  /* 0x028c4002030075a7 */ /* 0x0002a6000800017f */
[----:B--2---:R-:W-:Y:S05]  /*11900*/  @!P0 NANOSLEEP.SYNCS 0x989680 ;  /* 0x009896800000895d */ /* 0x004fea0003900000 */
[----:B------:R-:W2:Y:S02]  /*11910*/  @!P0 SYNCS.PHASECHK.TRANS64 P0, [R3+URZ+0x28c40], R2 ;  /* 0x028c4002030085a7 */ /* 0x000ea4000800007f */
[----:B--2---:R-:W-:Y:S05]  /*11920*/  @!P0 BRA `(.L_x_7280) ;  /* 0xfffffffc00ec8947 */ /* 0x004fea000383ffff */
[----:B------:R-:W-:Y:S05]  /*11930*/  BRA `(.L_x_7347) ;  /* 0xffffffdc00187947 */ /* 0x000fea000383ffff */
.L_x_7285:
[----:B01----:R-:W-:-:S04]  /*11940*/  MOV R3, UR38 ;  /* 0x0000002600037c02 */ /* 0x003fc80008000f00 */
[----:B------:R0:W1:Y:S03]  /*11950*/  SYNCS.PHASECHK.TRANS64.TRYWAIT P0, [R3+URZ+0x28c60], R2 ;  /* 0x028c6002030075a7 */ /* 0x000066000800017f */
[----:B-1----:R-:W-:Y:S05]  /*11960*/  @!P0 NANOSLEEP.SYNCS 0x989680 ;  /* 0x009896800000895d */ /* 0x002fea0003900000 */
[----:B------:R-:W1:Y:S02]  /*11970*/  @!P0 SYNCS.PHASECHK.TRANS64 P0, [R3+URZ+0x28c60], R2 ;  /* 0x028c6002030085a7 */ /* 0x000e64000800007f */
[----:B-1----:R-:W-:Y:S05]  /*11980*/  @!P0 BRA `(.L_x_7285) ;  /* 0xfffffffc00ec8947 */ /* 0x002fea000383ffff */
[----:B------:R-:W-:Y:S05]  /*11990*/  BRA `(.L_x_7348) ;  /* 0xffffffdc007c7947 */ /* 0x000fea000383ffff */
.L_x_7301:
[----:B--2---:R-:W-:-:S04]  /*119a0*/  IMAD.U32 R3, RZ, RZ, UR38 ;  /* 0x00000026ff037e24 */ /* 0x004fc8000f8e00ff */
[----:B------:R2:W3:Y:S03]  /*119b0*/  SYNCS.PHASECHK.TRANS64.TRYWAIT P0, [R3+URZ+0x28c48], R2 ;  /* 0x028c4802030075a7 */ /* 0x0004e6000800017f */
[----:B---3--:R-:W-:Y:S05]  /*119c0*/  @!P0 NANOSLEEP.SYNCS 0x989680 ;  /* 0x009896800000895d */ /* 0x008fea0003900000 */
[----:B------:R-:W3:Y:S02]  /*119d0*/  @!P0 SYNCS.PHASECHK.TRANS64 P0, [R3+URZ+0x28c48], R2 ;  /* 0x028c4802030085a7 */ /* 0x000ee4000800007f */
[----:B---3--:R-:W-:Y:S05]  /*119e0*/  @!P0 BRA `(.L_x_7301) ;  /* 0xfffffffc00ec8947 */ /* 0x008fea000383ffff */
[----:B------:R-:W-:Y:S05]  /*119f0*/  BRA `(.L_x_7349) ;  /* 0xffffffe400d87947 */ /* 0x000fea000383ffff */
.L_x_7306:
[----:B--23--:R-:W-:-:S04]  /*11a00*/  IMAD.U32 R3, RZ, RZ, UR38 ;  /* 0x00000026ff037e24 */ /* 0x00cfc8000f8e00ff */
[----:B------:R2:W3:Y:S03]  /*11a10*/  SYNCS.PHASECHK.TRANS64.TRYWAIT P0, [R3+URZ+0x28c68], R2 ;  /* 0x028c6802030075a7 */ /* 0x0004e6000800017f */
[----:B---3--:R-:W-:Y:S05]  /*11a20*/  @!P0 NANOSLEEP.SYNCS 0x989680 ;  /* 0x009896800000895d */ /* 0x008fea0003900000 */
[----:B------:R-:W3:Y:S02]  /*11a30*/  @!P0 SYNCS.PHASECHK.TRANS64 P0, [R3+URZ+0x28c68], R2 ;  /* 0x028c6802030085a7 */ /* 0x000ee4000800007f */
[----:B---3--:R-:W-:Y:S05]  /*11a40*/  @!P0 BRA `(.L_x_7306) ;  /* 0xfffffffc00ec8947 */ /* 0x008fea000383ffff */
[----:B------:R-:W-:Y:S05]  /*11a50*/  BRA `(.L_x_7350) ;  /* 0xffffffe8003c7947 */ /* 0x000fea000383ffff */
.L_x_7317:
[----:B--2---:R2:W3:Y:S02]  /*11a60*/  SYNCS.PHASECHK.TRANS64.TRYWAIT P0, [R2+URZ+0x28c20], R9 ;  /* 0x028c2009020075a7 */ /* 0x0044e4000800017f */
[----:B---3--:R-:W-:Y:S05]  /*11a70*/  @!P0 NANOSLEEP.SYNCS 0x989680 ;  /* 0x009896800000895d */ /* 0x008fea0003900000 */
[----:B------:R-:W3:Y:S02]  /*11a80*/  @!P0 SYNCS.PHASECHK.TRANS64 P0, [R2+URZ+0x28c20], R9 ;  /* 0x028c2009020085a7 */ /* 0x000ee4000800007f */
[----:B---3--:R-:W-:Y:S05]  /*11a90*/  @!P0 BRA `(.L_x_7317) ;  /* 0xfffffffc00f08947 */ /* 0x008fea000383ffff */
[----:B------:R-:W-:Y:S05]  /*11aa0*/  BRA `(.L_x_7351) ;  /* 0xfffffff0002c7947 */ /* 0x000fea000383ffff */
.L_x_7318:
        /* <DEDUP_REMOVED lines=11> */
.L_x_7353:
[----:B------:R-:W-:Y:S05]  /*11b60*/  BSYNC B0 ;  /* 0x0000000000007941 */ /* 0x000fea0003800000 */
.L_x_7352:
[----:B------:R-:W-:Y:S05]  /*11b70*/  BRA `(.L_x_7354) ;  /* 0xfffffff000107947 */ /* 0x000fea000383ffff */
.L_x_7319:
[----:B------:R-:W-:Y:S01]  /*11b80*/  BSSY B0, `(.L_x_7355) ;  /* 0x0000006000007945 */ /* 0x000fe20003800000 */
[----:B------:R-:W-:-:S07]  /*11b90*/  IMAD.MOV.U32 R15, RZ, RZ, -0x1 ;  /* 0xffffffffff0f7424 */ /* 0x000fce00078e00ff */
[----:B0123--:R-:W-:Y:S05]  /*11ba0*/  WARPSYNC.COLLECTIVE R15, `(.L_x_7356) ;  /* 0x000000000f0c7348 */ /* 0x00ffea0003c00000 */
[----:B------:R-:W-:Y:S02]  /*11bb0*/  ELECT P6, UR62, PT ;  /* 0x00000000003e782f */ /* 0x000fe400038c0000 */
[----:B------:R-:W-:Y:S01]  /*11bc0*/  MOV R14, UR62 ;  /* 0x0000003e000e7c02 */ /* 0x000fe20008000f00 */
[----:B0123--:R-:W-:Y:S10]  /*11bd0*/  ENDCOLLECTIVE ;  /* 0x000000000000791b */ /* 0x00fff40003800000 */
.L_x_7356:
[----:B------:R-:W-:Y:S05]  /*11be0*/  BSYNC B0 ;  /* 0x0000000000007941 */ /* 0x000fea0003800000 */
.L_x_7355:
[----:B------:R-:W-:Y:S05]  /*11bf0*/  BRA `(.L_x_7357) ;  /* 0xfffffff000047947 */ /* 0x000fea000383ffff */
.L_x_7321:
[----:B0-----:R0:W3:Y:S02]  /*11c00*/  SYNCS.PHASECHK.TRANS64.TRYWAIT P0, [R7+URZ], R4 ;  /* 0x00000004070075a7 */ /* 0x0010e4000800017f */
[----:B---3--:R-:W-:Y:S05]  /*11c10*/  @!P0 NANOSLEEP.SYNCS 0x989680 ;  /* 0x009896800000895d */ /* 0x008fea0003900000 */
[----:B------:R-:W3:Y:S02]  /*11c20*/  @!P0 SYNCS.PHASECHK.TRANS64 P0, [R7+URZ], R4 ;  /* 0x00000004070085a7 */ /* 0x000ee4000800007f */
[----:B---3--:R-:W-:Y:S05]  /*11c30*/  @!P0 BRA `(.L_x_7321) ;  /* 0xfffffffc00f08947 */ /* 0x008fea000383ffff */
[----:B------:R-:W-:Y:S05]  /*11c40*/  BRA `(.L_x_7358) ;  /* 0xfffffff000387947 */ /* 0x000fea000383ffff */
.L_x_7322:
[----:B---3--:R3:W4:Y:S02]  /*11c50*/  SYNCS.PHASECHK.TRANS64.TRYWAIT P0, [R5+URZ], R0 ;  /* 0x00000000050075a7 */ /* 0x008724000800017f */
[----:B----4-:R-:W-:Y:S05]  /*11c60*/  @!P0 NANOSLEEP.SYNCS 0x989680 ;  /* 0x009896800000895d */ /* 0x010fea0003900000 */
[----:B------:R-:W4:Y:S02]  /*11c70*/  @!P0 SYNCS.PHASECHK.TRANS64 P0, [R5+URZ], R0 ;  /* 0x00000000050085a7 */ /* 0x000f24000800007f */
[----:B----4-:R-:W-:Y:S05]  /*11c80*/  @!P0 BRA `(.L_x_7322) ;  /* 0xfffffffc00f08947 */ /* 0x010fea000383ffff */
[----:B------:R-:W-:Y:S05]  /*11c90*/  BRA `(.L_x_7359) ;  /* 0xfffffff0002c7947 */ /* 0x000fea000383ffff */
.L_x_7324:
[----:B--2---:R2:W3:Y:S02]  /*11ca0*/  SYNCS.PHASECHK.TRANS64.TRYWAIT P0, [R5+URZ], R4 ;  /* 0x00000004050075a7 */ /* 0x0044e4000800017f */
[----:B---3--:R-:W-:Y:S05]  /*11cb0*/  @!P0 NANOSLEEP.SYNCS 0x989680 ;  /* 0x009896800000895d */ /* 0x008fea0003900000 */
[----:B------:R-:W3:Y:S02]  /*11cc0*/  @!P0 SYNCS.PHASECHK.TRANS64 P0, [R5+URZ], R4 ;  /* 0x00000004050085a7 */ /* 0x000ee4000800007f */
[----:B---3--:R-:W-:Y:S05]  /*11cd0*/  @!P0 BRA `(.L_x_7324) ;  /* 0xfffffffc00f08947 */ /* 0x008fea000383ffff */
[----:B------:R-:W-:Y:S05]  /*11ce0*/  BRA `(.L_x_7360) ;  /* 0xfffffff000307947 */ /* 0x000fea000383ffff */
.L_x_7361:
        /* <DEDUP_REMOVED lines=9> */
.L_x_15182:


//--------------------- .text._ZN7cutlass13device_kernelIN5flash11enable_sm90INS1_16FlashAttnFwdSm90INS1_25CollectiveMainloopFwdSm90ILi2EN4cute5tupleIJNS5_1CILi1EEES8_S8_EEENS6_IJNS7_ILi64EEESA_SA_EEELi512ENS_6half_tEfNS_4arch4Sm90ELb1ELb0ELb1ELb0ELb0ELb0ELb1ELb0ELb0ELb1ELb1ELb0EEENS1_21CollectiveEpilogueFwdINS6_IJSA_NS7_ILi512EEESA_EEES9_SC_SE_Li256ELb0ELb1ELb1ELb0EEENS1_19SingleTileSchedulerILb0ELb1ELb1ELi64EEEEEEEEEvNT_6ParamsE --------------------------
	.section	.text._ZN7cutlass13device_kernelIN5flash11enable_sm90INS1_16FlashAttnFwdSm90INS1_25CollectiveMainloopFwdSm90ILi2EN4cute5tupleIJNS5_1CILi1EEES8_S8_EEENS6_IJNS7_ILi64EEESA_SA_EEELi512ENS_6half_tEfNS_4arch4Sm90ELb1ELb0ELb1ELb0ELb0ELb0ELb1ELb0ELb0ELb1ELb1ELb0EEENS1_21CollectiveEpilogueFwdINS6_IJSA_NS7_ILi512EEESA_EEES9_SC_SE_Li256ELb0ELb1ELb1ELb0EEENS1_19SingleTileSchedulerILb0ELb1ELb1ELi64EEEEEEEEEvNT_6ParamsE,"ax",@progbits
	.align	128
.text._ZN7cutlass13device_kernelIN5flash11enable_sm90INS1_16FlashAttnFwdSm90INS1_25CollectiveMainloopFwdSm90ILi2EN4cute5tupleIJNS5_1CILi1EEES8_S8_EEENS6_IJNS7_ILi64EEESA_SA_EEELi512ENS_6half_tEfNS_4arch4Sm90ELb1ELb0ELb1ELb0ELb0ELb0ELb1ELb0ELb0ELb1ELb1ELb0EEENS1_21CollectiveEpilogueFwdINS6_IJSA_NS7_ILi512EEESA_EEES9_SC_SE_Li256ELb0ELb1ELb1ELb0EEENS1_19SingleTileSchedulerILb0ELb1ELb1ELi64EEEEEEEEEvNT_6ParamsE:
        .type           _ZN7cutlass13device_kernelIN5flash11enable_sm90INS1_16FlashAttnFwdSm90INS1_25CollectiveMainloopFwdSm90ILi2EN4cute5tupleIJNS5_1CILi1EEES8_S8_EEENS6_IJNS7_ILi64EEESA_SA_EEELi512ENS_6half_tEfNS_4arch4Sm90ELb1ELb0ELb1ELb0ELb0ELb0ELb1ELb0ELb0ELb1ELb1ELb0EEENS1_21CollectiveEpilogueFwdINS6_IJSA_NS7_ILi512EEESA_EEES9_SC_SE_Li256ELb0ELb1ELb1ELb0EEENS1_19SingleTileSchedulerILb0ELb1ELb1ELi64EEEEEEEEEvNT_6ParamsE,@function
        .size           _ZN7cutlass13device_kernelIN5flash11enable_sm90INS1_16FlashAttnFwdSm90INS1_25CollectiveMainloopFwdSm90ILi2EN4cute5tupleIJNS5_1CILi1EEES8_S8_EEENS6_IJNS7_ILi64EEESA_SA_EEELi512ENS_6half_tEfNS_4arch4Sm90ELb1ELb0ELb1ELb0ELb0ELb0ELb1ELb0ELb0ELb1ELb1ELb0EEENS1_21CollectiveEpilogueFwdINS6_IJSA_NS7_ILi512EEESA_EEES9_SC_SE_Li256ELb0ELb1ELb1ELb0EEENS1_19SingleTileSchedulerILb0ELb1ELb1ELi64EEEEEEEEEvNT_6ParamsE,(.L_x_15183 - _ZN7cutlass13device_kernelIN5flash11enable_sm90INS1_16FlashAttnFwdSm90INS1_25CollectiveMainloopFwdSm90ILi2EN4cute5tupleIJNS5_1CILi1EEES8_S8_EEENS6_IJNS7_ILi64EEESA_SA_EEELi512ENS_6half_tEfNS_4arch4Sm90ELb1ELb0ELb1ELb0ELb0ELb0ELb1ELb0ELb0ELb1ELb1ELb0EEENS1_21CollectiveEpilogueFwdINS6_IJSA_NS7_ILi512EEESA_EEES9_SC_SE_Li256ELb0ELb1ELb1ELb0EEENS1_19SingleTileSchedulerILb0ELb1ELb1ELi64EEEEEEEEEvNT_6ParamsE)
        .other          _ZN7cutlass13device_kernelIN5flash11enable_sm90INS1_16FlashAttnFwdSm90INS1_25CollectiveMainloopFwdSm90ILi2EN4cute5tupleIJNS5_1CILi1EEES8_S8_EEENS6_IJNS7_ILi64EEESA_SA_EEELi512ENS_6half_tEfNS_4arch4Sm90ELb1ELb0ELb1ELb0ELb0ELb0ELb1ELb0ELb0ELb1ELb1ELb0EEENS1_21CollectiveEpilogueFwdINS6_IJSA_NS7_ILi512EEESA_EEES9_SC_SE_Li256ELb0ELb1ELb1ELb0EEENS1_19SingleTileSchedulerILb0ELb1ELb1ELi64EEEEEEEEEvNT_6ParamsE,@"STO_CUDA_ENTRY STV_DEFAULT"
_ZN7cutlass13device_kernelIN5flash11enable_sm90INS1_16FlashAttnFwdSm90INS1_25CollectiveMainloopFwdSm90ILi2EN4cute5tupleIJNS5_1CILi1EEES8_S8_EEENS6_IJNS7_ILi64EEESA_SA_EEELi512ENS_6half_tEfNS_4arch4Sm90ELb1ELb0ELb1ELb0ELb0ELb0ELb1ELb0ELb0ELb1ELb1ELb0EEENS1_21CollectiveEpilogueFwdINS6_IJSA_NS7_ILi512EEESA_EEES9_SC_SE_Li256ELb0ELb1ELb1ELb0EEENS1_19SingleTileSchedulerILb0ELb1ELb1ELi64EEEEEEEEEvNT_6ParamsE:
        /* <DEDUP_REMOVED lines=18> */
.L_x_7363:
[----:B------:R-:W-:Y:S05]  /*0120*/  BSYNC B0 ;  /* 0x0000000000007941 */ /* 0x000fea0003800000 */
.L_x_7362:
        /* <DEDUP_REMOVED lines=39> */
.L_x_7364:
        /* <DEDUP_REMOVED lines=22> */
.L_x_7365:
        /* <DEDUP_REMOVED lines=18> */
.L_x_7366:
        /* <DEDUP_REMOVED lines=22> */
.L_x_7367:
        /* <DEDUP_REMOVED lines=22> */
.L_x_7368:
        /* <DEDUP_REMOVED lines=9> */
.L_x_7371:
        /* <DEDUP_REMOVED lines=25> */
[----:B0-----:R-:W0:Y:S01]  /*0b00*/  LDC.64 R2, c[0x0][0x418] ;  /* 0x00010600ff027b82 */ /* 0x001e220000000a00 */
[----:B------:R-:W-:Y:S01]  /*0b10*/  UISETP.NE.AND UP0, UPT, UR10, 0x1, UPT ;  /* 0x000000010a00788c */ /* 0x000fe2000bf05270 */
[----:B------:R-:W-:-:S06]  /*0b20*/  VIADD R23, R11, 0xffffff80 ;  /* 0xffffff800b177836 */ /* 0x000fcc0000000000 */
[----:B------:R-:W1:Y:S08]  /*0b30*/  LDC R192, c[0x0][0x424] ;  /* 0x00010900ffc07b82 */ /* 0x000e700000000800 */
[----:B------:R-:W2:Y:S08]  /*0b40*/  LDC R7, c[0x0][0x2f0] ;  /* 0x0000bc00ff077b82 */ /* 0x000eb00000000800 */
[----:B------:R-:W3:Y:S01]  /*0b50*/  S2UR UR60, SR_CTAID.X ;  /* 0x00000000003c79c3 */ /* 0x000ee20000002500 */
[----:B0-----:R-:W-:-:S04]  /*0b60*/  ISETP.NE.U32.AND P0, PT, R2, RZ, PT ;  /* 0x000000ff0200720c */ /* 0x001fc80003f05070 */
[----:B------:R-:W-:-:S04]  /*0b70*/  ISETP.NE.AND.EX P0, PT, R3, RZ, PT, P0 ;  /* 0x000000ff0300720c */ /* 0x000fc80003f05300 */
[----:B-1----:R-:W-:Y:S02]  /*0b80*/  SEL R192, R192, 0x1, P0 ;  /* 0x00000001c0c07807 */ /* 0x002fe40000000000 */
[----:B------:R-:W-:-:S03]  /*0b90*/  PLOP3.LUT P0, PT, PT, PT, UP0, 0x80, 0x0 ;  /* 0x000000000000781c */ /* 0x000fc60003f0f008 */
[----:B--2---:R-:W-:-:S05]  /*0ba0*/  IMAD R0, R192, R7, 0x3f ;  /* 0x0000003fc0007424 */ /* 0x004fca00078e0207 */
[----:B------:R-:W-:Y:S01]  /*0bb0*/  SHF.R.S32.HI R3, RZ, 0x1f, R0 ;  /* 0x0000001fff037819 */ /* 0x000fe20000011400 */
[----:B---3--:R-:W-:-:S03]  /*0bc0*/  USHF.L.U32 UR60, UR60, 0x6, URZ ;  /* 0x000000063c3c7899 */ /* 0x008fc6000800063f */
[----:B------:R-:W-:-:S04]  /*0bd0*/  LEA.HI R3, R3, R0, RZ, 0x6 ;  /* 0x0000000003037211 */ /* 0x000fc800078f30ff */
[----:B------:R-:W-:Y:S01]  /*0be0*/  SHF.R.S32.HI R3, RZ, 0x6, R3 ;  /* 0x00000006ff037819 */ /* 0x000fe20000011403 */
[----:B------:R-:W-:Y:S06]  /*0bf0*/  @!P0 BRA `(.L_x_7373) ;  /* 0x0000001c00f48947 */ /* 0x000fec0003800000 */
[----:B------:R-:W0:Y:S01]  /*0c00*/  LDC R5, c[0x0][0x288] ;  /* 0x0000a200ff057b82 */ /* 0x000e220000000800 */
[----:B------:R-:W-:Y:S01]  /*0c10*/  ULDC UR5, c[0x0][0x448] ;  /* 0x0001120000057ab9 */ /* 0x000fe20000000800 */
[----:B------:R-:W-:Y:S01]  /*0c20*/  UIADD3 UR60, UR60, 0x3f, URZ ;  /* 0x0000003f3c3c7890 */ /* 0x000fe2000fffe03f */
[----:B------:R-:W-:Y:S01]  /*0c30*/  R2UR UR8, R3 ;  /* 0x00000000030872ca */ /* 0x000fe200000e0000 */
[----:B------:R-:W-:Y:S01]  /*0c40*/  UISETP.NE.AND UP0, UPT, UR5, 0x1, UPT ;  /* 0x000000010500788c */ /* 0x000fe2000bf05270 */
[----:B------:R-:W-:Y:S01]  /*0c50*/  PLOP3.LUT P0, PT, PT, PT, PT, 0x80, 0x0 ;  /* 0x000000000000781c */ /* 0x000fe20003f0f070 */
[----:B------:R-:W-:Y:S01]  /*0c60*/  USHF.R.U32.HI UR9, URZ, 0x10, UR4 ;  /* 0x000000103f097899 */ /* 0x000fe20008011604 */
[----:B------:R-:W-:Y:S01]  /*0c70*/  CS2R R2, SRZ ;  /* 0x0000000000027805 */ /* 0x000fe2000001ff00 */
[----:B------:R-:W-:Y:S01]  /*0c80*/  ULOP3.LUT UR6, UR4, 0xffff, URZ, 0xc0, !UPT ;  /* 0x0000ffff04067892 */ /* 0x000fe2000f8ec03f */
[----:B------:R-:W-:Y:S01]  /*0c90*/  IMAD.MOV.U32 R4, RZ, RZ, RZ ;  /* 0x000000ffff047224 */ /* 0x000fe200078e00ff */
[----:B------:R-:W-:-:S02]  /*0ca0*/  CS2R R150, SRZ ;  /* 0x0000000000967805 */ /* 0x000fc4000001ff00 */
[----:B------:R-:W-:Y:S02]  /*0cb0*/  CS2R R148, SRZ ;  /* 0x0000000000947805 */ /* 0x000fe4000001ff00 */
[----:B------:R-:W-:Y:S02]  /*0cc0*/  CS2R R146, SRZ ;  /* 0x0000000000927805 */ /* 0x000fe4000001ff00 */
[----:B------:R-:W-:Y:S02]  /*0cd0*/  CS2R R144, SRZ ;  /* 0x0000000000907805 */ /* 0x000fe4000001ff00 */
        /* <DEDUP_REMOVED lines=10> */
[----:B0-----:R-:W-:Y:S02]  /*0d80*/  IADD3 R5, -R5, 0x40, RZ ;  /* 0x0000004005057810 */ /* 0x001fe40007ffe1ff */
[----:B------:R-:W-:-:S02]  /*0d90*/  CS2R R130, SRZ ;  /* 0x0000000000827805 */ /* 0x000fc4000001ff00 */
[----:B------:R-:W-:Y:S02]  /*0da0*/  CS2R R128, SRZ ;  /* 0x0000000000807805 */ /* 0x000fe4000001ff00 */
[----:B------:R-:W-:Y:S02]  /*0db0*/  CS2R R126, SRZ ;  /* 0x00000000007e7805 */ /* 0x000fe4000001ff00 */
[----:B------:R-:W-:Y:S01]  /*0dc0*/  CS2R R124, SRZ ;  /* 0x00000000007c7805 */ /* 0x000fe2000001ff00 */
[----:B------:R-:W-:Y:S01]  /*0dd0*/  IMAD R5, R192, R7, R5 ;  /* 0x00000007c0057224 */ /* 0x000fe200078e0205 */
[----:B------:R-:W-:Y:S02]  /*0de0*/  CS2R R122, SRZ ;  /* 0x00000000007a7805 */ /* 0x000fe4000001ff00 */
        /* <DEDUP_REMOVED lines=16> */
[----:B------:R-:W-:Y:S01]  /*0ef0*/  UIADD3 UR60, UR7, UR60, URZ ;  /* 0x0000003c073c7290 */ /* 0x000fe2000fffe03f */
[----:B------:R-:W-:Y:S02]  /*0f00*/  CS2R R90, SRZ ;  /* 0x00000000005a7805 */ /* 0x000fe4000001ff00 */
[----:B------:R-:W-:Y:S02]  /*0f10*/  CS2R R88, SRZ ;  /* 0x0000000000587805 */ /* 0x000fe4000001ff00 */
[----:B------:R-:W-:Y:S01]  /*0f20*/  CS2R R86, SRZ ;  /* 0x0000000000567805 */ /* 0x000fe2000001ff00 */
[----:B------:R-:W-:Y:S01]  /*0f30*/  USHF.R.S32.HI UR4, URZ, 0x1f, UR60 ;  /* 0x0000001f3f047899 */ /* 0x000fe2000801143c */
[----:B------:R-:W-:-:S02]  /*0f40*/  CS2R R84, SRZ ;  /* 0x0000000000547805 */ /* 0x000fc4000001ff00 */
[----:B------:R-:W-:Y:S02]  /*0f50*/  CS2R R82, SRZ ;  /* 0x0000000000527805 */ /* 0x000fe4000001ff00 */
[----:B------:R-:W-:Y:S01]  /*0f60*/  CS2R R80, SRZ ;  /* 0x0000000000507805 */ /* 0x000fe2000001ff00 */
[----:B------:R-:W-:Y:S01]  /*0f70*/  ULEA.HI UR4, UR4, UR60, URZ, 0x6 ;  /* 0x0000003c04047291 */ /* 0x000fe2000f8f303f */
[----:B------:R-:W-:Y:S02]  /*0f80*/  CS2R R78, SRZ ;  /* 0x00000000004e7805 */ /* 0x000fe4000001ff00 */
[----:B------:R-:W-:Y:S02]  /*0f90*/  CS2R R76, SRZ ;  /* 0x00000000004c7805 */ /* 0x000fe4000001ff00 */
[----:B------:R-:W-:Y:S01]  /*0fa0*/  CS2R R74, SRZ ;  /* 0x00000000004a7805 */ /* 0x000fe2000001ff00 */
[----:B------:R-:W-:Y:S01]  /*0fb0*/  USHF.R.S32.HI UR4, URZ, 0x6, UR4 ;  /* 0x000000063f047899 */ /* 0x000fe20008011404 */
[----:B------:R-:W-:-:S02]  /*0fc0*/  CS2R R72, SRZ ;  /* 0x0000000000487805 */ /* 0x000fc4000001ff00 */
[----:B------:R-:W-:Y:S02]  /*0fd0*/  CS2R R70, SRZ ;  /* 0x0000000000467805 */ /* 0x000fe4000001ff00 */
[----:B------:R-:W-:Y:S01]  /*0fe0*/  CS2R R68, SRZ ;  /* 0x0000000000447805 */ /* 0x000fe2000001ff00 */
[----:B------:R-:W-:Y:S01]  /*0ff0*/  UISETP.LT.AND UP0, UPT, UR8, UR4, UPT ;  /* 0x000000040800728c */ /* 0x000fe2000bf01270 */
[----:B------:R-:W-:Y:S02]  /*1000*/  CS2R R66, SRZ ;  /* 0x0000000000427805 */ /* 0x000fe4000001ff00 */
[----:B------:R-:W-:Y:S02]  /*1010*/  CS2R R64, SRZ ;  /* 0x0000000000407805 */ /* 0x000fe4000001ff00 */
[----:B------:R-:W-:Y:S01]  /*1020*/  CS2R R62, SRZ ;  /* 0x00000000003e7805 */ /* 0x000fe2000001ff00 */
[----:B------:R-:W-:Y:S01]  /*1030*/  USEL UR5, UR8, UR4, UP0 ;  /* 0x0000000408057287 */ /* 0x000fe20008000000 */
[----:B------:R-:W-:Y:S01]  /*1040*/  CS2R R60, SRZ ;  /* 0x00000000003c7805 */ /* 0x000fe2000001ff00 */
[----:B------:R-:W-:Y:S01]  /*1050*/  UISETP.NE.AND UP0, UPT, UR9, URZ, UPT ;  /* 0x0000003f0900728c */ /* 0x000fe2000bf05270 */
[----:B------:R-:W-:Y:S01]  /*1060*/  CS2R R58, SRZ ;  /* 0x00000000003a7805 */ /* 0x000fe2000001ff00 */
[----:B------:R-:W-:Y:S01]  /*1070*/  UISETP.GE.AND UP1, UPT, UR5, 0x1, UPT ;  /* 0x000000010500788c */ /* 0x000fe2000bf26270 */
[----:B------:R-:W-:-:S02]  /*1080*/  CS2R R56, SRZ ;  /* 0x0000000000387805 */ /* 0x000fc4000001ff00 */
[----:B------:R-:W-:Y:S02]  /*1090*/  CS2R R54, SRZ ;  /* 0x0000000000367805 */ /* 0x000fe4000001ff00 */
[----:B------:R-:W-:Y:S02]  /*10a0*/  CS2R R52, SRZ ;  /* 0x0000000000347805 */ /* 0x000fe4000001ff00 */
[----:B------:R-:W-:Y:S02]  /*10b0*/  CS2R R50, SRZ ;  /* 0x0000000000327805 */ /* 0x000fe4000001ff00 */
[----:B------:R-:W-:Y:S02]  /*10c0*/  CS2R R48, SRZ ;  /* 0x0000000000307805 */ /* 0x000fe4000001ff00 */
[----:B------:R-:W-:Y:S02]  /*10d0*/  PLOP3.LUT P1, PT, PT, PT, UP1, 0x80, 0x0 ;  /* 0x000000000000781c */ /* 0x000fe40003f2f018 */
[----:B------:R-:W-:-:S02]  /*10e0*/  CS2R R46, SRZ ;  /* 0x00000000002e7805 */ /* 0x000fc4000001ff00 */
[----:B------:R-:W-:Y:S01]  /*10f0*/  CS2R R44, SRZ ;  /* 0x00000000002c7805 */ /* 0x000fe2000001ff00 */
[----:B------:R-:W-:Y:S01]  /*1100*/  @!UP0 ULDC UR9, c[0x0][0xae8] ;  /* 0x0002ba0000098ab9 */ /* 0x000fe20000000800 */
[----:B------:R-:W-:Y:S02]  /*1110*/  CS2R R42, SRZ ;  /* 0x00000000002a7805 */ /* 0x000fe4000001ff00 */
[----:B------:R-:W-:Y:S02]  /*1120*/  CS2R R40, SRZ ;  /* 0x0000000000287805 */ /* 0x000fe4000001ff00 */
[----:B------:R-:W-:Y:S01]  /*1130*/  CS2R R38, SRZ ;  /* 0x0000000000267805 */ /* 0x000fe2000001ff00 */
[----:B------:R-:W-:Y:S02]  /*1140*/  IMAD.MOV.U32 R37, RZ, RZ, RZ ;  /* 0x000000ffff257224 */ /* 0x000fe400078e00ff */
[----:B------:R-:W-:Y:S05]  /*1150*/  @!P1 BRA `(.L_x_7374) ;  /* 0x0000000000749947 */ /* 0x000fea0003800000 */
[----:B------:R-:W-:Y:S01]  /*1160*/  IMAD.U32 R5, RZ, RZ, UR9 ;  /* 0x00000009ff057e24 */ /* 0x000fe2000f8e00ff */
[----:B------:R-:W-:-:S04]  /*1170*/  UIADD3 UR4, UR9, -0x1, UR5 ;  /* 0xffffffff09047890 */ /* 0x000fc8000fffe005 */
[-C--:B------:R-:W-:Y:S02]  /*1180*/  IABS R3, R5.reuse ;  /* 0x0000000500037213 */ /* 0x080fe40000000000 */
[----:B------:R-:W-:Y:S01]  /*1190*/  IABS R9, R5 ;  /* 0x0000000500097213 */ /* 0x000fe20000000000 */
[----:B------:R-:W-:Y:S01]  /*11a0*/  IMAD.U32 R8, RZ, RZ, UR4 ;  /* 0x00000004ff087e24 */ /* 0x000fe2000f8e00ff */
[----:B------:R-:W0:Y:S01]  /*11b0*/  I2F.RP R0, R3 ;  /* 0x0000000300007306 */ /* 0x000e220000209400 */
[----:B------:R-:W-:Y:S02]  /*11c0*/  ULOP3.LUT UR4, UR4, UR9, URZ, 0x3c, !UPT ;  /* 0x0000000904047292 */ /* 0x000fe4000f8e3c3f */
[----:B------:R-:W-:-:S04]  /*11d0*/  IMAD.MOV R9, RZ, RZ, -R9 ;  /* 0x000000ffff097224 */ /* 0x000fc800078e0a09 */
[----:B------:R-:W-:Y:S01]  /*11e0*/  ISETP.LE.AND P3, PT, RZ, UR4, PT ;  /* 0x00000004ff007c0c */ /* 0x000fe2000bf63270 */
[----:B0-----:R-:W0:Y:S02]  /*11f0*/  MUFU.RCP R0, R0 ;  /* 0x0000000000007308 */ /* 0x001e240000001000 */
        /* <DEDUP_REMOVED lines=16> */
[----:B------:R-:W-:-:S04]  /*1300*/  IMAD.MOV.U32 R3, RZ, RZ, R7 ;  /* 0x000000ffff037224 */ /* 0x000fc800078e0007 */
[----:B------:R-:W-:Y:S01]  /*1310*/  @!P3 IMAD.MOV R3, RZ, RZ, -R3 ;  /* 0x000000ffff03b224 */ /* 0x000fe200078e0a03 */
[----:B------:R-:W-:-:S07]  /*1320*/  @!P2 LOP3.LUT R3, RZ, UR9, RZ, 0x33, !PT ;  /* 0x00000009ff03ac12 */ /* 0x000fce000f8e33ff */
.L_x_7374:
        /* <DEDUP_REMOVED lines=12> */
[----:B------:R-:W0:Y:S08]  /*13f0*/  S2UR UR7, SR_CgaCtaId ;  /* 0x00000000000779c3 */ /* 0x000e300000008800 */
[----:B------:R-:W-:Y:S01]  /*1400*/  BAR.SYNC.DEFER_BLOCKING 0xe, 0x100 ;  /* 0x0384000000007b1d */ /* 0x000fe20000010000 */
[----:B------:R-:W-:Y:S01]  /*1410*/  LOP3.LUT R5, R11, 0x7f, RZ, 0xc0, !PT ;  /* 0x0000007f0b057812 */ /* 0x000fe200078ec0ff */
[----:B------:R-:W-:Y:S01]  /*1420*/  VIADD R3, R3, 0xfffffffe ;  /* 0xfffffffe03037836 */ /* 0x000fe20000000000 */
[----:B------:R-:W-:-:S02]  /*1430*/  LEA.HI R2, R2, R23, RZ, 0x7 ;  /* 0x0000001702027211 */ /* 0x000fc400078f38ff */
[----:B------:R-:W-:Y:S01]  /*1440*/  ISETP.NE.AND P1, PT, R5, RZ, PT ;  /* 0x000000ff0500720c */ /* 0x000fe20003f25270 */
[----:B------:R-:W-:Y:S01]  /*1450*/  UMOV UR9, 0x40000040 ;  /* 0x4000004000097882 */ /* 0x000fe20000000000 */
[----:B------:R-:W-:Y:S01]  /*1460*/  SHF.R.S32.HI R4, RZ, 0x7, R2 ;  /* 0x00000007ff047819 */ /* 0x000fe20000011402 */
[----:B------:R-:W-:Y:S01]  /*1470*/  UMOV UR11, 0x40000040 ;  /* 0x40000040000b7882 */ /* 0x000fe20000000000 */
[----:B------:R-:W-:Y:S01]  /*1480*/  UMOV UR13, 0x40000040 ;  /* 0x40000040000d7882 */ /* 0x000fe20000000000 */
[----:B------:R-:W-:Y:S01]  /*1490*/  UMOV UR15, 0x40000040 ;  /* 0x40000040000f7882 */ /* 0x000fe20000000000 */
[----:B------:R-:W-:Y:S01]  /*14a0*/  UMOV UR17, 0x40000040 ;  /* 0x4000004000117882 */ /* 0x000fe20000000000 */
[----:B------:R-:W-:Y:S01]  /*14b0*/  UMOV UR19, 0x40000040 ;  /* 0x4000004000137882 */ /* 0x000fe20000000000 */
[----:B------:R-:W1:Y:S01]  /*14c0*/  SHFL.IDX PT, R4, R4, RZ, 0x1f ;  /* 0x00001fff04047589 */ /* 0x000e6200000e0000 */
[----:B------:R-:W-:Y:S01]  /*14d0*/  UMOV UR21, 0x40000040 ;  /* 0x4000004000157882 */ /* 0x000fe20000000000 */
[----:B------:R-:W-:Y:S01]  /*14e0*/  UMOV UR23, 0x40000040 ;  /* 0x4000004000177882 */ /* 0x000fe20000000000 */
[----:B------:R-:W-:-:S02]  /*14f0*/  LOP3.LUT R2, R2, 0xffffff80, RZ, 0xc0, !PT ;  /* 0xffffff8002027812 */ /* 0x000fc400078ec0ff */
[----:B------:R-:W-:-:S03]  /*1500*/  ISETP.GE.AND P0, PT, R3, R0, PT ;  /* 0x000000000300720c */ /* 0x000fc60003f06270 */
[----:B------:R-:W-:Y:S01]  /*1510*/  IMAD.IADD R2, R23, 0x1, -R2 ;  /* 0x0000000117027824 */ /* 0x000fe200078e0a02 */
[----:B------:R-:W-:-:S04]  /*1520*/  WARPGROUP.ARRIVE ;  /* 0x00000000000079c5 */ /* 0x000fc80000000000 */
[----:B------:R-:W-:Y:S02]  /*1530*/  SHF.R.S32.HI R5, RZ, 0x1f, R2 ;  /* 0x0000001fff057819 */ /* 0x000fe40000011402 */
[----:B-1----:R-:W-:Y:S02]  /*1540*/  R2UR UR4, R4 ;  /* 0x00000000040472ca */ /* 0x002fe400000e0000 */
[CC--:B------:R-:W-:Y:S02]  /*1550*/  LEA.HI R4, R5.reuse, R2.reuse, RZ, 0x2 ;  /* 0x0000000205047211 */ /* 0x0c0fe400078f10ff */
[----:B------:R-:W-:Y:S02]  /*1560*/  LEA.HI R2, R5, R2, RZ, 0x5 ;  /* 0x0000000205027211 */ /* 0x000fe400078f28ff */
[----:B------:R-:W-:Y:S02]  /*1570*/  SHF.R.S32.HI R7, RZ, 0x1f, R4 ;  /* 0x0000001fff077819 */ /* 0x000fe40000011404 */
[----:B------:R-:W-:-:S05]  /*1580*/  SHF.R.S32.HI R2, RZ, 0x5, R2 ;  /* 0x00000005ff027819 */ /* 0x000fca0000011402 */
[----:B------:R-:W-:-:S04]  /*1590*/  ULEA.HI UR5, UR4, UR4, URZ, 0x1 ;  /* 0x0000000404057291 */ /* 0x000fc8000f8f083f */
[----:B------:R-:W-:-:S03]  /*15a0*/  ULOP3.LUT UR6, UR5, 0x1fffe, URZ, 0xc0, !UPT ;  /* 0x0001fffe05067892 */ /* 0x000fc6000f8ec03f */
[----:B------:R-:W-:Y:S01]  /*15b0*/  UMOV UR5, 0x400 ;  /* 0x0000040000057882 */ /* 0x000fe20000000000 */
[----:B------:R-:W-:Y:S02]  /*15c0*/  UIADD3 UR6, UR4, -UR6, URZ ;  /* 0x8000000604067290 */ /* 0x000fe4000fffe03f */
[----:B0-----:R-:W-:-:S04]  /*15d0*/  ULEA UR5, UR7, UR5, 0x18 ;  /* 0x0000000507057291 */ /* 0x001fc8000f8ec03f */
        /* <DEDUP_REMOVED lines=43> */
.L_x_7377:
        /* <DEDUP_REMOVED lines=170> */
.L_x_7376:
[----:B------:R-:W-:Y:S01]  /*2330*/  BAR.SYNC.DEFER_BLOCKING 0xe, 0x100 ;  /* 0x0384000000007b1d */ /* 0x000fe20000010000 */
[----:B------:R-:W-:Y:S01]  /*2340*/  VIADD R2, R2, UR4 ;  /* 0x0000000402027c36 */ /* 0x000fe20008000000 */
[----:B------:R-:W-:Y:S02]  /*2350*/  PLOP3.LUT P0, PT, PT, PT, PT, 0x8, 0x0 ;  /* 0x000000000000781c */ /* 0x000fe40003f0e170 */
[----:B-1----:R-:W-:Y:S02]  /*2360*/  MOV R4, RZ ;  /* 0x000000ff00047202 */ /* 0x002fe40000000f00 */
[----:B------:R-:W-:-:S05]  /*2370*/  LEA R2, R2, UR5, 0x2 ;  /* 0x0000000502027c11 */ /* 0x000fca000f8e10ff */
[----:B------:R-:W1:Y:S04]  /*2380*/  LDS R3, [R2+0x38400] ;  /* 0x0384000002037984 */ /* 0x000e680000000800 */
[----:B------:R2:W3:Y:S02]  /*2390*/  LDS R0, [R2+0x38420] ;  /* 0x0384200002007984 */ /* 0x0004e40000000800 */
[----:B--2---:R-:W-:Y:S02]  /*23a0*/  IMAD.MOV.U32 R2, RZ, RZ, RZ ;  /* 0x000000ffff027224 */ /* 0x004fe400078e00ff */
        /* <DEDUP_REMOVED lines=130> */
.L_x_7373:
[----:B------:R-:W0:Y:S01]  /*2bd0*/  LDC R0, c[0x0][0x448] ;  /* 0x00011200ff007b82 */ /* 0x000e220000000800 */
[----:B------:R-:W-:Y:S02]  /*2be0*/  UIADD3 UR5, UR60, 0x3f, URZ ;  /* 0x0000003f3c057890 */ /* 0x000fe4000fffe03f */
[----:B------:R-:W-:Y:S02]  /*2bf0*/  USHF.R.U32.HI UR10, URZ, 0x10, UR4 ;  /* 0x000000103f0a7899 */ /* 0x000fe40008011604 */
[----:B------:R-:W-:Y:S02]  /*2c00*/  ULOP3.LUT UR8, UR4, 0xffff, URZ, 0xc0, !UPT ;  /* 0x0000ffff04087892 */ /* 0x000fe4000f8ec03f */
[----:B------:R-:W-:Y:S01]  /*2c10*/  UISETP.NE.AND UP0, UPT, UR10, URZ, UPT ;  /* 0x0000003f0a00728c */ /* 0x000fe2000bf05270 */
[----:B------:R-:W1:Y:S01]  /*2c20*/  LDC R2, c[0x0][0x288] ;  /* 0x0000a200ff027b82 */ /* 0x000e620000000800 */
[----:B------:R-:W-:-:S09]  /*2c30*/  UMOV UR4, URZ ;  /* 0x0000003f00047c82 */ /* 0x000fd20008000000 */
[----:B------:R-:W-:Y:S01]  /*2c40*/  @!UP0 ULDC UR10, c[0x0][0xae8] ;  /* 0x0002ba00000a8ab9 */ /* 0x000fe20000000800 */
[----:B0-----:R-:W-:Y:S02]  /*2c50*/  ISETP.NE.AND P0, PT, R0, 0x1, PT ;  /* 0x000000010000780c */ /* 0x001fe40003f05270 */
[----:B-1----:R-:W-:-:S11]  /*2c60*/  IADD3 R4, -R2, 0x40, RZ ;  /* 0x0000004002047810 */ /* 0x002fd60007ffe1ff */
[----:B------:R-:W0:Y:S01]  /*2c70*/  @P0 LDC R0, c[0x0][0x44c] ;  /* 0x00011300ff000b82 */ /* 0x000e220000000800 */
[----:B------:R-:W-:-:S07]  /*2c80*/  IMAD R7, R192, R7, R4 ;  /* 0x00000007c0077224 */ /* 0x000fce00078e0204 */
[----:B------:R-:W1:Y:S01]  /*2c90*/  @P0 LDC R5, c[0x0][0x450] ;  /* 0x00011400ff050b82 */ /* 0x000e620000000800 */
[----:B0-----:R-:W-:-:S04]  /*2ca0*/  @P0 IMAD.HI.U32 R2, R0, UR5, RZ ;  /* 0x0000000500020c27 */ /* 0x001fc8000f8e00ff */
[----:B------:R-:W-:Y:S01]  /*2cb0*/  IMAD.U32 R0, RZ, RZ, UR5 ;  /* 0x00000005ff007e24 */ /* 0x000fe2000f8e00ff */
[----:B-1----:R-:W-:-:S05]  /*2cc0*/  @P0 SHF.R.U32.HI R0, RZ, R5, R2 ;  /* 0x00000005ff000219 */ /* 0x002fca0000011602 */
[----:B------:R-:W-:-:S05]  /*2cd0*/  IMAD.IADD R0, R7, 0x1, R0 ;  /* 0x0000000107007824 */ /* 0x000fca00078e0200 */
[----:B------:R-:W-:-:S04]  /*2ce0*/  SHF.R.S32.HI R5, RZ, 0x1f, R0 ;  /* 0x0000001fff057819 */ /* 0x000fc80000011400 */
[----:B------:R-:W-:-:S04]  /*2cf0*/  LEA.HI R5, R5, R0, RZ, 0x6 ;  /* 0x0000000005057211 */ /* 0x000fc800078f30ff */
[----:B------:R-:W-:-:S04]  /*2d00*/  SHF.R.S32.HI R0, RZ, 0x6, R5 ;  /* 0x00000006ff007819 */ /* 0x000fc80000011405 */
[----:B------:R-:W-:-:S04]  /*2d10*/  VIMNMX R22, R3, R0, PT ;  /* 0x0000000003167248 */ /* 0x000fc80003fe0100 */
[----:B------:R-:W-:-:S13]  /*2d20*/  ISETP.GE.AND P0, PT, R22, 0x1, PT ;  /* 0x000000011600780c */ /* 0x000fda0003f06270 */
[----:B------:R-:W-:Y:S05]  /*2d30*/  @!P0 BRA `(.L_x_7378) ;  /* 0x0000000000808947 */ /* 0x000fea0003800000 */
[----:B------:R-:W-:Y:S01]  /*2d40*/  IMAD.U32 R5, RZ, RZ, UR10 ;  /* 0x0000000aff057e24 */ /* 0x000fe2000f8e00ff */
[----:B------:R-:W-:-:S04]  /*2d50*/  UMOV UR4, URZ ;  /* 0x0000003f00047c82 */ /* 0x000fc80008000000 */
[----:B------:R-:W-:-:S04]  /*2d60*/  IABS R0, R5 ;  /* 0x0000000500007213 */ /* 0x000fc80000000000 */
[----:B------:R-:W-:Y:S02]  /*2d70*/  R2UR UR9, R0 ;  /* 0x00000000000972ca */ /* 0x000fe400000e0000 */
[----:B------:R-:W-:Y:S02]  /*2d80*/  IADD3 R0, R5, -0x1, R22 ;  /* 0xffffffff05007810 */ /* 0x000fe40007ffe016 */
[----:B------:R-:W-:Y:S02]  /*2d90*/  IABS R5, R5 ;  /* 0x0000000500057213 */ /* 0x000fe40000000000 */
[----:B------:R-:W-:-:S04]  /*2da0*/  IABS R4, R0 ;  /* 0x0000000000047213 */ /* 0x000fc80000000000 */
[----:B------:R-:W-:-:S03]  /*2db0*/  R2UR UR7, R4 ;  /* 0x00000000040772ca */ /* 0x000fc600000e0000 */
        /* <DEDUP_REMOVED lines=11> */
[----:B------:R-:W-:Y:S01]  /*2e70*/  UIMAD UR4, UR5, UR6, UR7 ;  /* 0x00000006050472a4 */ /* 0x000fe2000f8e0207 */
[----:B------:R-:W-:-:S03]  /*2e80*/  R2UR UR6, R0 ;  /* 0x00000000000672ca */ /* 0x000fc600000e0000 */
[----:B------:R-:W-:-:S11]  /*2e90*/  UISETP.GT.U32.AND UP1, UPT, UR9, UR4, UPT ;  /* 0x000000040900728c */ /* 0x000fd6000bf24070 */
[----:B------:R-:W-:Y:S02]  /*2ea0*/  @!UP1 UIADD3 UR4, UR4, -UR9, URZ ;  /* 0x8000000904049290 */ /* 0x000fe4000fffe03f */
[----:B------:R-:W-:Y:S02]  /*2eb0*/  @!UP1 UIADD3 UR5, UR5, 0x1, URZ ;  /* 0x0000000105059890 */ /* 0x000fe4000fffe03f */
[----:B------:R-:W-:Y:S02]  /*2ec0*/  UISETP.GE.U32.AND UP0, UPT, UR4, UR9, UPT ;  /* 0x000000090400728c */ /* 0x000fe4000bf06070 */
[----:B------:R-:W-:-:S04]  /*2ed0*/  ULOP3.LUT UR4, UR6, UR10, URZ, 0x3c, !UPT ;  /* 0x0000000a06047292 */ /* 0x000fc8000f8e3c3f */
[----:B------:R-:W-:-:S05]  /*2ee0*/  UISETP.GE.AND UP1, UPT, UR4, URZ, UPT ;  /* 0x0000003f0400728c */ /* 0x000fca000bf26270 */
[----:B------:R-:W-:Y:S02]  /*2ef0*/  @UP0 UIADD3 UR5, UR5, 0x1, URZ ;  /* 0x0000000105050890 */ /* 0x000fe4000fffe03f */
[----:B------:R-:W-:-:S05]  /*2f00*/  UISETP.NE.AND UP0, UPT, UR10, URZ, UPT ;  /* 0x0000003f0a00728c */ /* 0x000fca000bf05270 */
[----:B------:R-:W-:Y:S02]  /*2f10*/  UMOV UR4, UR5 ;  /* 0x0000000500047c82 */ /* 0x000fe40008000000 */
[----:B------:R-:W-:-:S04]  /*2f20*/  @!UP1 UIADD3 UR4, -UR4, URZ, URZ ;  /* 0x0000003f04049290 */ /* 0x000fc8000fffe13f */
[----:B------:R-:W-:-:S12]  /*2f30*/  @!UP0 ULOP3.LUT UR4, URZ, UR10, URZ, 0x33, !UPT ;  /* 0x0000000a3f048292 */ /* 0x000fd8000f8e333f */
.L_x_7378:
[----:B------:R-:W-:Y:S02]  /*2f40*/  UIMAD UR5, UR8, UR4, URZ ;  /* 0x00000004080572a4 */ /* 0x000fe4000f8e023f */
[----:B------:R-:W-:Y:S01]  /*2f50*/  IMAD.U32 R3, RZ, RZ, UR4 ;  /* 0x00000004ff037e24 */ /* 0x000fe2000f8e00ff */
[----:B------:R-:W-:Y:S01]  /*2f60*/  PLOP3.LUT P0, PT, PT, PT, PT, 0x80, 0x0 ;  /* 0x000000000000781c */ /* 0x000fe20003f0f070 */
[----:B------:R-:W-:Y:S01]  /*2f70*/  IMAD.MOV.U32 R4, RZ, RZ, RZ ;  /* 0x000000ffff047224 */ /* 0x000fe200078e00ff */
[----:B------:R-:W-:Y:S01]  /*2f80*/  CS2R R150, SRZ ;  /* 0x0000000000967805 */ /* 0x000fe2000001ff00 */
[----:B------:R-:W-:Y:S01]  /*2f90*/  IMAD.MOV.U32 R2, RZ, RZ, RZ ;  /* 0x000000ffff027224 */ /* 0x000fe200078e00ff */
        /* <DEDUP_REMOVED lines=75> */
[----:B------:R-:W-:Y:S01]  /*3450*/  LOP3.LUT R3, R2, 0x1fffe, RZ, 0xc0, !PT ;  /* 0x0001fffe02037812 */ /* 0x000fe200078ec0ff */
[----:B------:R-:W-:-:S04]  /*3460*/  VIADD R2, R195, 0x36400 ;  /* 0x00036400c3027836 */ /* 0x000fc80000000000 */
[----:B------:R-:W-:Y:S01]  /*3470*/  IMAD.IADD R0, R0, 0x1, -R3 ;  /* 0x0000000100007824 */ /* 0x000fe200078e0a03 */
[----:B------:R-:W-:-:S03]  /*3480*/  LOP3.LUT P0, RZ, R2, 0x3ff, RZ, 0xc0, !PT ;  /* 0x000003ff02ff7812 */ /* 0x000fc6000780c0ff */
[----:B------:R-:W-:-:S04]  /*3490*/  IMAD R0, R0, 0x8000, R195 ;  /* 0x0000800000007824 */ /* 0x000fc800078e02c3 */
        /* <DEDUP_REMOVED lines=21> */
.L_x_7379:
        /* <DEDUP_REMOVED lines=11> */
.L_x_7518:
[----:B------:R-:W2:Y:S01]  /*36a0*/  LDL R0, [R1+0x30] ;  /* 0x0000300001007983 */ /* 0x000ea20000100800 */
[----:B------:R-:W-:Y:S01]  /*36b0*/  LEA.HI R7, R7, R6, RZ, 0x3 ;  /* 0x0000000607077211 */ /* 0x000fe200078f18ff */
[----:B------:R-:W-:-:S03]  /*36c0*/  IMAD.IADD R2, R17, 0x1, -R2 ;  /* 0x0000000111027824 */ /* 0x000fc600078e0a02 */
[----:B------:R-:W-:-:S05]  /*36d0*/  LOP3.LUT R7, R7, 0xfffffff8, RZ, 0xc0, !PT ;  /* 0xfffffff807077812 */ /* 0x000fca00078ec0ff */
[----:B------:R-:W-:Y:S01]  /*36e0*/  IMAD.IADD R6, R6, 0x1, -R7 ;  /* 0x0000000106067824 */ /* 0x000fe200078e0a07 */
[----:B--2---:R-:W-:Y:S02]  /*36f0*/  R2UR UR4, R0 ;  /* 0x00000000000472ca */ /* 0x004fe400000e0000 */
[----:B------:R-:W-:-:S05]  /*3700*/  LOP3.LUT R0, R5, 0x7ffffffc, RZ, 0xc0, !PT ;  /* 0x7ffffffc05007812 */ /* 0x000fca00078ec0ff */
[----:B------:R-:W-:Y:S01]  /*3710*/  IMAD.IADD R0, R3, 0x1, -R0 ;  /* 0x0000000103007824 */ /* 0x000fe200078e0a00 */
[----:B------:R-:W-:-:S03]  /*3720*/  LEA.HI R3, R4, R3, RZ, 0x5 ;  /* 0x0000000304037211 */ /* 0x000fc600078f28ff */
[----:B------:R-:W-:Y:S01]  /*3730*/  IMAD.SHL.U32 R193, R0, 0x2, RZ ;  /* 0x0000000200c17824 */ /* 0x000fe200078e00ff */
[----:B------:R-:W-:Y:S01]  /*3740*/  SHF.R.S32.HI R3, RZ, 0x5, R3 ;  /* 0x00000005ff037819 */ /* 0x000fe20000011403 */
[----:B------:R-:W-:-:S03]  /*3750*/  ULOP3.LUT UR4, UR4, 0x1, URZ, 0xfc, !UPT ;  /* 0x0000000104047892 */ /* 0x000fc6000f8efc3f */
[----:B------:R-:W-:Y:S01]  /*3760*/  LEA R191, R2, R193, 0x8 ;  /* 0x000000c102bf7211 */ /* 0x000fe200078e40ff */
[----:B------:R-:W-:Y:S02]  /*3770*/  IMAD R189, R3, 0x10, R6 ;  /* 0x0000001003bd7824 */ /* 0x000fe400078e0206 */
[----:B------:R-:W-:-:S05]  /*3780*/  IMAD.U32 R5, RZ, RZ, UR4 ;  /* 0x00000004ff057e24 */ /* 0x000fca000f8e00ff */
[----:B------:R-:W-:-:S13]  /*3790*/  ISETP.NE.AND P0, PT, R5, 0x3, PT ;  /* 0x000000030500780c */ /* 0x000fda0003f05270 */
[----:B------:R-:W-:Y:S05]  /*37a0*/  @!P0 BRA `(.L_x_7381) ;  /* 0x0000000000048947 */ /* 0x000fea0003800000 */
[----:B------:R-:W-:Y:S01]  /*37b0*/  BPT.TRAP 0x1 ;  /* 0x000000040000795c */ /* 0x000fe20000300000 */
.L_x_7381:
[----:B------:R1:W2:Y:S01]  /*37c0*/  SYNCS.PHASECHK.TRANS64.TRYWAIT P1, [R195+URZ+0x38830], R10 ;  /* 0x0388300ac30075a7 */ /* 0x0002a2000802017f */
[----:B------:R-:W-:Y:S05]  /*37d0*/  @!P0 BRA `(.L_x_7382) ;  /* 0x0000000000048947 */ /* 0x000fea0003800000 */
[----:B------:R-:W-:Y:S01]  /*37e0*/  BPT.TRAP 0x1 ;  /* 0x000000040000795c */ /* 0x000fe20000300000 */
.L_x_7382:
[----:B--2---:R-:W-:Y:S05]  /*37f0*/  @P1 BRA `(.L_x_7383) ;  /* 0x0000000000081947 */ /* 0x004fea0003800000 */
[----:B------:R-:W2:Y:S02]  /*3800*/  SYNCS.PHASECHK.TRANS64.TRYWAIT P1, [R195+URZ+0x38830], R10 ;  /* 0x0388300ac30075a7 */ /* 0x000ea4000802017f */
[----:B--2---:R-:W-:Y:S05]  /*3810*/  @!P1 BRA `(.L_x_7384) ;  /* 0x0000012400409947 */ /* 0x004fea0003800000 */
.L_x_7383:
        /* <DEDUP_REMOVED lines=31> */
[----:B------:R-:W-:Y:S02]  /*3a10*/  VIADD R0, R0, 0x6 ;  /* 0x0000000600007836 */ /* 0x000fe40000000000 */
[----:B------:R-:W-:-:S03]  /*3a20*/  IMAD.U32 R5, RZ, RZ, UR9 ;  /* 0x00000009ff057e24 */ /* 0x000fc6000f8e00ff */
        /* <DEDUP_REMOVED lines=11> */
[----:B------:R-:W-:Y:S02]  /*3ae0*/  UMOV UR9, 0x40000040 ;  /* 0x4000004000097882 */ /* 0x000fe40000000000 */
[----:B------:R-:W-:-:S06]  /*3af0*/  IMAD.U32 R3, RZ, RZ, UR9 ;  /* 0x00000009ff037e24 */ /* 0x000fcc000f8e00ff */
        /* <DEDUP_REMOVED lines=19> */
.L_x_7519:
[----:B------:R-:W-:Y:S05]  /*3c30*/  @!P0 BRA `(.L_x_7386) ;  /* 0x0000000000048947 */ /* 0x000fea0003800000 */
[----:B------:R-:W-:Y:S01]  /*3c40*/  BPT.TRAP 0x1 ;  /* 0x000000040000795c */ /* 0x000fe20000300000 */
.L_x_7386:
[----:B------:R4:W0:Y:S01]  /*3c50*/  SYNCS.PHASECHK.TRANS64.TRYWAIT P1, [R195+URZ+0x38850], R10 ;  /* 0x0388500ac30075a7 */ /* 0x000822000802017f */
[----:B------:R-:W-:Y:S05]  /*3c60*/  @!P0 BRA `(.L_x_7387) ;  /* 0x0000000000048947 */ /* 0x000fea0003800000 */
[----:B------:R-:W-:Y:S01]  /*3c70*/  BPT.TRAP 0x1 ;  /* 0x000000040000795c */ /* 0x000fe20000300000 */
.L_x_7387:
        /* <DEDUP_REMOVED lines=11> */
.L_x_7388:
[----:B------:R-:W-:Y:S01]  /*3d30*/  R2UR UR4, R0 ;  /* 0x00000000000472ca */ /* 0x000fe200000e0000 */
[----:B------:R-:W-:Y:S01]  /*3d40*/  WARPGROUP.ARRIVE ;  /* 0x00000000000079c5 */ /* 0x000fe20000000000 */
[----:B------:R-:W-:Y:S01]  /*3d50*/  R2UR UR6, R16 ;  /* 0x00000000100672ca */ /* 0x000fe200000e0000 */
[----:B------:R-:W-:Y:S01]  /*3d60*/  UMOV UR9, 0x40000040 ;  /* 0x4000004000097882 */ /* 0x000fe20000000000 */
[----:B------:R-:W-:Y:S01]  /*3d70*/  UMOV UR7, 0x40000040 ;  /* 0x4000004000077882 */ /* 0x000fe20000000000 */
[----:B------:R-:W-:Y:S01]  /*3d80*/  UMOV UR5, UR9 ;  /* 0x0000000900057c82 */ /* 0x000fe20008000000 */
[C---:B-1234-:R-:W-:Y:S01]  /*3d90*/  VIADD R10, R0.reuse, 0x2 ;  /* 0x00000002000a7836 */ /* 0x05efe20000000000 */
[----:B------:R-:W-:Y:S01]  /*3da0*/  IADD3 R17, R0, 0x6, RZ ;  /* 0x0000000600117810 */ /* 0x000fe20007ffe0ff */
[----:B------:R-:W-:Y:S01]  /*3db0*/  VIADD R11, R16, 0x2 ;  /* 0x00000002100b7836 */ /* 0x000fe20000000000 */
[----:B------:R-:W-:Y:S01]  /*3dc0*/  UMOV UR11, 0x40000040 ;  /* 0x40000040000b7882 */ /* 0x000fe20000000000 */
[----:B------:R-:W-:Y:S01]  /*3dd0*/  IMAD.U32 R9, RZ, RZ, UR9 ;  /* 0x00000009ff097e24 */ /* 0x000fe2000f8e00ff */
[----:B------:R-:W-:Y:S01]  /*3de0*/  UMOV UR9, 0x40000040 ;  /* 0x4000004000097882 */ /* 0x000fe20000000000 */
[----:B------:R-:W-:Y:S01]  /*3df0*/  VIADD R12, R0, 0x4 ;  /* 0x00000004000c7836 */ /* 0x000fe20000000000 */
[----:B------:R-:W-:Y:S01]  /*3e00*/  UMOV UR8, UR4 ;  /* 0x0000000400087c82 */ /* 0x000fe20008000000 */
[----:B------:R-:W-:Y:S01]  /*3e10*/  VIADD R13, R16, 0x4 ;  /* 0x00000004100d7836 */ /* 0x000fe20000000000 */
[----:B------:R-:W-:Y:S01]  /*3e20*/  UMOV UR4, UR8 ;  /* 0x0000000800047c82 */ /* 0x000fe20008000000 */
[----:B------:R-:W-:Y:S01]  /*3e30*/  IMAD.U32 R8, RZ, RZ, UR8 ;  /* 0x00000008ff087e24 */ /* 0x000fe2000f8e00ff */
[----:B------:R-:W-:Y:S01]  /*3e40*/  HGMMA.64x64x16.F32 R24, gdesc[UR4], R24, gsb0 ;  /* 0x00e00000041879f0 */ /* 0x000fe20008000818 */
[----:B------:R-:W-:Y:S01]  /*3e50*/  R2UR UR4, R10 ;  /* 0x000000000a0472ca */ /* 0x000fe200000e0000 */
[----:B------:R-:W-:Y:S01]  /*3e60*/  UMOV UR5, UR9 ;  /* 0x0000000900057c82 */ /* 0x000fe20008000000 */
[----:B------:R-:W-:Y:S01]  /*3e70*/  R2UR UR6, R11 ;  /* 0x000000000b0672ca */ /* 0x000fe200000e0000 */
[----:B------:R-:W-:Y:S01]  /*3e80*/  UMOV UR7, 0x40000040 ;  /* 0x4000004000077882 */ /* 0x000fe20000000000 */
[----:B------:R-:W-:Y:S01]  /*3e90*/  IMAD.U32 R11, RZ, RZ, UR9 ;  /* 0x00000009ff0b7e24 */ /* 0x000fe2000f8e00ff */
[----:B------:R-:W-:Y:S01]  /*3ea0*/  UMOV UR9, 0x40000040 ;  /* 0x4000004000097882 */ /* 0x000fe20000000000 */
[----:B------:R-:W-:Y:S01]  /*3eb0*/  VIADD R18, R16, 0x6 ;  /* 0x0000000610127836 */ /* 0x000fe20000000000 */
[----:B------:R-:W-:Y:S01]  /*3ec0*/  UMOV UR13, 0x40000040 ;  /* 0x40000040000d7882 */ /* 0x000fe20000000000 */
[----:B------:R-:W-:Y:S01]  /*3ed0*/  UMOV UR15, 0x40000040 ;  /* 0x40000040000f7882 */ /* 0x000fe20000000000 */
        /* <DEDUP_REMOVED lines=26> */
[----:B------:R-:W-:Y:S01]  /*4080*/  MOV R60, 0x4 ;  /* 0x00000004003c7802 */ /* 0x000fe20000000f00 */
[----:B------:R-:W-:Y:S01]  /*4090*/  VIADD R196, R0, 0xe00 ;  /* 0x00000e0000c47836 */ /* 0x000fe20000000000 */
[----:B------:R-:W1:Y:S01]  /*40a0*/  S2R R69, SR_TID.X ;  /* 0x0000000000457919 */ /* 0x000e620000002100 */
[----:B------:R-:W-:Y:S01]  /*40b0*/  VIADD R186, R189, UR60 ;  /* 0x0000003cbdba7c36 */ /* 0x000fe20008000000 */
[----:B------:R-:W-:Y:S01]  /*40c0*/  R2UR UR61, R194 ;  /* 0x00000000c23d72ca */ /* 0x000fe200000e0000 */
[----:B------:R-:W-:-:S02]  /*40d0*/  IMAD.MOV.U32 R185, RZ, RZ, 0x20 ;  /* 0x00000020ffb97424 */ /* 0x000fc400078e00ff */
        /* <DEDUP_REMOVED lines=10> */
[----:B------:R-:W-:Y:S01]  /*4180*/  IMAD.U32 R13, RZ, RZ, UR9 ;  /* 0x00000009ff0d7e24 */ /* 0x000fe2000f8e00ff */
[----:B------:R-:W-:-:S08]  /*4190*/  UMOV UR9, 0x40000040 ;  /* 0x4000004000097882 */ /* 0x000fd00000000000 */
        /* <DEDUP_REMOVED lines=63> */
[----:B------:R-:W-:Y:S01]  /*4590*/  ULDC UR6, c[0x0][0xad0] ;  /* 0x0002b40000067ab9 */ /* 0x000fe20000000800 */
[----:B------:R-:W-:Y:S01]  /*45a0*/  UISETP.NE.AND UP0, UPT, UR7, 0x1, UPT ;  /* 0x000000010700788c */ /* 0x000fe2000bf05270 */
[----:B0-----:R-:W-:-:S10]  /*45b0*/  VIADD R19, R0, 0x800 ;  /* 0x0000080000137836 */ /* 0x001fd40000000000 */
[----:B------:R-:W-:Y:S01]  /*45c0*/  @UP0 ULDC UR7, c[0x0][0x44c] ;  /* 0x0001130000070ab9 */ /* 0x000fe20000000800 */
        /* <DEDUP_REMOVED lines=74> */
[----:B------:R-:W-:Y:S01]  /*4a70*/  VIADD R18, R0, 0xa00 ;  /* 0x00000a0000127836 */ /* 0x000fe20000000000 */
        /* <DEDUP_REMOVED lines=96> */
[----:B------:R-:W-:-:S03]  /*5080*/  IMAD.MOV.U32 R59, RZ, RZ, 0x40 ;  /* 0x00000040ff3b7424 */ /* 0x000fc600078e00ff */
[----:B------:R-:W-:Y:S01]  /*5090*/  IADD3 R20, R20, R21, RZ ;  /* 0x0000001514147210 */ /* 0x000fe20007ffe0ff */
        /* <DEDUP_REMOVED lines=9> */
[----:B------:R-:W-:Y:S02]  /*5130*/  IMAD.IADD R21, R60, 0x1, R21 ;  /* 0x000000013c157824 */ /* 0x000fe400078e0215 */
[----:B------:R-:W-:-:S05]  /*5140*/  IMAD.MOV.U32 R57, RZ, RZ, 0x1000 ;  /* 0x00001000ff397424 */ /* 0x000fca00078e00ff */
[----:B------:R-:W-:-:S04]  /*5150*/  SEL R57, R57, 0xf80, P1 ;  /* 0x00000f8039397807 */ /* 0x000fc80000800000 */
[----:B------:R-:W-:Y:S01]  /*5160*/  LOP3.LUT R57, R57, 0x1e00, RZ, 0xc0, !PT ;  /* 0x00001e0039397812 */ /* 0x000fe200078ec0ff */
        /* <DEDUP_REMOVED lines=15> */
[----:B------:R-:W-:Y:S02]  /*5260*/  SEL R20, R59, 0x3e, P1 ;  /* 0x0000003e3b147807 */ /* 0x000fe40000800000 */
[----:B------:R-:W-:Y:S02]  /*5270*/  PLOP3.LUT P1, PT, PT, PT, UP0, 0x80, 0x0 ;  /* 0x000000000000781c */ /* 0x000fe40003f2f008 */
        /* <DEDUP_REMOVED lines=10> */
[----:B------:R-:W-:-:S04]  /*5320*/  LEA.HI R20, R56, R23, RZ, 0x2 ;  /* 0x0000001738147211 */ /* 0x000fc800078f10ff */
[----:B------:R-:W-:-:S05]  /*5330*/  LOP3.LUT R20, R20, 0xfffffffc, RZ, 0xc0, !PT ;  /* 0xfffffffc14147812 */ /* 0x000fca00078ec0ff */
[----:B------:R-:W-:-:S05]  /*5340*/  IMAD.IADD R20, R23, 0x1, -R20 ;  /* 0x0000000117147824 */ /* 0x000fca00078e0a14 */
[----:B------:R-:W-:-:S04]  /*5350*/  LEA.HI R21, R20, R20, RZ, 0x1 ;  /* 0x0000001414157211 */ /* 0x000fc800078f08ff */
[----:B------:R-:W-:-:S05]  /*5360*/  LOP3.LUT R21, R21, 0x1ffffffe, RZ, 0xc0, !PT ;  /* 0x1ffffffe15157812 */ /* 0x000fca00078ec0ff */
[----:B------:R-:W-:-:S04]  /*5370*/  IMAD.IADD R21, R20, 0x1, -R21 ;  /* 0x0000000114157824 */ /* 0x000fc800078e0a15 */
[----:B------:R-:W-:-:S04]  /*5380*/  IMAD R186, R21, 0x8, R186 ;  /* 0x0000000815ba7824 */ /* 0x000fc800078e02ba */
[----:B------:R-:W-:Y:S01]  /*5390*/  @P1 IMAD.HI.U32 R21, R186, UR7, RZ ;  /* 0x00000007ba151c27 */ /* 0x000fe2000f8e00ff */
[----:B------:R-:W-:-:S03]  /*53a0*/  @UP0 ULDC UR7, c[0x0][0x450] ;  /* 0x0001140000070ab9 */ /* 0x000fc60000000800 */
[----:B------:R-:W-:Y:S01]  /*53b0*/  IMAD.MOV.U32 R20, RZ, RZ, R186 ;  /* 0x000000ffff147224 */ /* 0x000fe200078e00ba */
[----:B------:R-:W-:Y:S01]  /*53c0*/  @P1 SHF.R.U32.HI R20, RZ, UR7, R21 ;  /* 0x00000007ff141c19 */ /* 0x000fe20008011615 */
[----:B------:R-:W-:Y:S01]  /*53d0*/  ULDC UR7, c[0x0][0x2f0] ;  /* 0x0000bc0000077ab9 */ /* 0x000fe20000000800 */
[----:B------:R-:W0:Y:S03]  /*53e0*/  LDC R21, c[0x0][0x288] ;  /* 0x0000a200ff157b82 */ /* 0x000e260000000800 */
[----:B------:R-:W1:Y:S04]  /*53f0*/  SHFL.IDX PT, R57, R20, RZ, 0x1c1f ;  /* 0x001c1fff14397589 */ /* 0x000e6800000e0000 */
[----:B------:R-:W2:Y:S01]  /*5400*/  SHFL.IDX PT, R20, R20, 0x1, 0x1c1f ;  /* 0x003c1f0014147f89 */ /* 0x000ea200000e0000 */
[----:B------:R-:W-:-:S02]  /*5410*/  WARPGROUP.DEPBAR.LE gsb0, 0x0 ;  /* 0x00008000000079c5 */ /* 0x000fc40000010000 */
[----:B------:R-:W-:-:S06]  /*5420*/  WARPGROUP.ARRIVE ;  /* 0x00000000000079c5 */ /* 0x000fcc0000000000 */
[----:B------:R-:W-:Y:S03]  /*5430*/  HGMMA.64x64x16.F32 R24, gdesc[UR56], R24, gsb0 ;  /* 0x00e00000381879f0 */ /* 0x000fe60008000818 */
[----:B------:R-:W-:Y:S02]  /*5440*/  WARPGROUP.DEPBAR.LE gsb0, 0x0 ;  /* 0x00008000000079c5 */ /* 0x000fe40000010000 */
        /* <DEDUP_REMOVED lines=13> */
[----:B---3--:R-:W-:-:S02]  /*5520*/  IMAD R25, R22, -0x40, R59 ;  /* 0xffffffc016197824 */ /* 0x008fc400078e023b */
[----:B------:R-:W-:Y:S01]  /*5530*/  FMUL.FTZ R45, R45, UR6 ;  /* 0x000000062d2d7c20 */ /* 0x000fe20008410000 */
[----:B------:R-:W-:Y:S01]  /*5540*/  FMUL.FTZ R48, R48, UR6 ;  /* 0x0000000630307c20 */ /* 0x000fe20008410000 */
[----:B------:R-:W-:Y:S01]  /*5550*/  FMUL.FTZ R49, R49, UR6 ;  /* 0x0000000631317c20 */ /* 0x000fe20008410000 */
[----:B------:R-:W-:Y:S01]  /*5560*/  FMUL.FTZ R52, R52, UR6 ;  /* 0x0000000634347c20 */ /* 0x000fe20008410000 */
[----:B------:R-:W-:Y:S01]  /*5570*/  FMUL.FTZ R53, R53, UR6 ;  /* 0x0000000635357c20 */ /* 0x000fe20008410000 */
[----:B------:R-:W-:Y:S01]  /*5580*/  FMUL.FTZ R26, R26, UR6 ;  /* 0x000000061a1a7c20 */ /* 0x000fe20008410000 */
[----:B------:R3:W5:Y:S01]  /*5590*/  MUFU.TANH R58, R24 ;  /* 0x00000018003a7308 */ /* 0x0007620000002400 */
[----:B----4-:R-:W-:Y:S02]  /*55a0*/  VIADD R29, R25, 0x1 ;  /* 0x00000001191d7836 */ /* 0x010fe40000000000 */
[----:B------:R-:W-:Y:S01]  /*55b0*/  FMUL.FTZ R27, R27, UR6 ;  /* 0x000000061b1b7c20 */ /* 0x000fe20008410000 */
[----:B------:R-:W-:Y:S01]  /*55c0*/  FMUL.FTZ R30, R30, UR6 ;  /* 0x000000061e1e7c20 */ /* 0x000fe20008410000 */
[----:B------:R-:W-:Y:S01]  /*55d0*/  FMUL.FTZ R31, R31, UR6 ;  /* 0x000000061f1f7c20 */ /* 0x000fe20008410000 */
[----:B------:R-:W-:Y:S01]  /*55e0*/  FMUL.FTZ R34, R34, UR6 ;  /* 0x0000000622227c20 */ /* 0x000fe20008410000 */
[----:B------:R-:W-:Y:S01]  /*55f0*/  FMUL.FTZ R35, R35, UR6 ;  /* 0x0000000623237c20 */ /* 0x000fe20008410000 */
[----:B------:R-:W-:Y:S01]  /*5600*/  FMUL.FTZ R38, R38, UR6 ;  /* 0x0000000626267c20 */ /* 0x000fe20008410000 */
[----:B------:R4:W5:Y:S01]  /*5610*/  MUFU.TANH R61, R28 ;  /* 0x0000001c003d7308 */ /* 0x0009620000002400 */
[----:B---3--:R-:W-:-:S02]  /*5620*/  IMAD R24, R192, UR7, R25 ;  /* 0x00000007c0187c24 */ /* 0x008fc4000f8e0219 */
[----:B------:R-:W-:Y:S01]  /*5630*/  FMUL.FTZ R39, R39, UR6 ;  /* 0x0000000627277c20 */ /* 0x000fe20008410000 */
[----:B------:R-:W-:Y:S01]  /*5640*/  FMUL.FTZ R42, R42, UR6 ;  /* 0x000000062a2a7c20 */ /* 0x000fe20008410000 */
[----:B------:R-:W-:Y:S01]  /*5650*/  FMUL.FTZ R43, R43, UR6 ;  /* 0x000000062b2b7c20 */ /* 0x000fe20008410000 */
[----:B------:R-:W-:Y:S02]  /*5660*/  IMAD.IADD R24, R24, 0x1, -R193 ;  /* 0x0000000118187824 */ /* 0x000fe400078e0ac1 */
[----:B------:R-:W-:Y:S01]  /*5670*/  FMUL.FTZ R46, R46, UR6 ;  /* 0x000000062e2e7c20 */ /* 0x000fe20008410000 */
[----:B------:R-:W-:Y:S01]  /*5680*/  FMUL.FTZ R47, R47, UR6 ;  /* 0x000000062f2f7c20 */ /* 0x000fe20008410000 */
[----:B------:R3:W3:Y:S01]  /*5690*/  MUFU.TANH R63, R32 ;  /* 0x00000020003f7308 */ /* 0x0006e20000002400 */
[----:B----4-:R-:W-:Y:S02]  /*56a0*/  IMAD R28, R192, UR7, R29 ;  /* 0x00000007c01c7c24 */ /* 0x010fe4000f8e021d */
[----:B------:R-:W-:Y:S01]  /*56b0*/  FMUL.FTZ R50, R50, UR6 ;  /* 0x0000000632327c20 */ /* 0x000fe20008410000 */
[----:B------:R-:W-:Y:S01]  /*56c0*/  FMUL.FTZ R51, R51, UR6 ;  /* 0x0000000633337c20 */ /* 0x000fe20008410000 */
[----:B------:R-:W-:Y:S01]  /*56d0*/  FMUL.FTZ R54, R54, UR6 ;  /* 0x0000000636367c20 */ /* 0x000fe20008410000 */
[----:B------:R-:W-:Y:S01]  /*56e0*/  FMUL.FTZ R55, R55, UR6 ;  /* 0x0000000637377c20 */ /* 0x000fe20008410000 */
[----:B0-----:R-:W-:Y:S01]  /*56f0*/  IADD3 R25, R28, -R21, -R193 ;  /* 0x800000151c197210 */ /* 0x001fe20007ffe8c1 */
[----:B------:R-:W-:Y:S01]  /*5700*/  ULDC UR6, c[0x0][0xa80] ;  /* 0x0002a00000067ab9 */ /* 0x000fe20000000800 */
[----:B------:R0:W4:Y:S01]  /*5710*/  MUFU.TANH R64, R33 ;  /* 0x0000002100407308 */ /* 0x0001220000002400 */
[----:B------:R-:W-:Y:S01]  /*5720*/  IMAD R21, R192, UR7, -R21 ;  /* 0x00000007c0157c24 */ /* 0x000fe2000f8e0a15 */
[----:B-1----:R-:W-:-:S02]  /*5730*/  VIADDMNMX R57, R57, R25, R24, PT ;  /* 0x0000001939397246 */ /* 0x002fc40003800118 */
[----:B--2---:R-:W-:Y:S02]  /*5740*/  VIADDMNMX R24, R20, R25, R24, PT ;  /* 0x0000001914187246 */ /* 0x004fe40003800118 */
[C---:B------:R-:W-:Y:S02]  /*5750*/  ISETP.GT.AND P2, PT, R57.reuse, RZ, PT ;  /* 0x000000ff3900720c */ /* 0x040fe40003f44270 */
[C---:B------:R-:W-:Y:S01]  /*5760*/  ISETP.GT.AND P3, PT, R57.reuse, 0x1, PT ;  /* 0x000000013900780c */ /* 0x040fe20003f64270 */
[----:B------:R-:W1:Y:S01]  /*5770*/  MUFU.TANH R65, R36 ;  /* 0x0000002400417308 */ /* 0x000e620000002400 */
[----:B------:R-:W-:Y:S02]  /*5780*/  ISETP.GT.AND P4, PT, R57, 0x8, PT ;  /* 0x000000083900780c */ /* 0x000fe40003f84270 */
[----:B-----5:R-:W-:Y:S02]  /*5790*/  FSEL R28, R58, -INF , P2 ;  /* 0xff8000003a1c7808 */ /* 0x020fe40001000000 */
[----:B------:R-:W-:-:S02]  /*57a0*/  FSEL R29, R60, -INF , P3 ;  /* 0xff8000003c1d7808 */ /* 0x000fc40001800000 */
[----:B------:R-:W-:Y:S01]  /*57b0*/  ISETP.GT.AND P2, PT, R57, 0x9, PT ;  /* 0x000000093900780c */ /* 0x000fe20003f44270 */
[----:B------:R2:W5:Y:S01]  /*57c0*/  MUFU.TANH R59, R37 ;  /* 0x00000025003b7308 */ /* 0x0005620000002400 */
[----:B---3--:R-:W-:Y:S02]  /*57d0*/  FSEL R32, R61, -INF , P4 ;  /* 0xff8000003d207808 */ /* 0x008fe40002000000 */
[C---:B------:R-:W-:Y:S02]  /*57e0*/  ISETP.GT.AND P3, PT, R57.reuse, 0x10, PT ;  /* 0x000000103900780c */ /* 0x040fe40003f64270 */
[----:B0-----:R-:W-:Y:S02]  /*57f0*/  FSEL R33, R62, -INF , P2 ;  /* 0xff8000003e217808 */ /* 0x001fe40001000000 */
[----:B------:R-:W-:Y:S01]  /*5800*/  ISETP.GT.AND P2, PT, R57, 0x11, PT ;  /* 0x000000113900780c */ /* 0x000fe20003f44270 */
[----:B------:R0:W3:Y:S01]  /*5810*/  MUFU.TANH R66, R40 ;  /* 0x0000002800427308 */ /* 0x0000e20000002400 */
[----:B--2---:R-:W-:-:S02]  /*5820*/  FMNMX.FTZ R37, R28, R29, !PT ;  /* 0x0000001d1c257209 */ /* 0x004fc40007810000 */
[----:B------:R-:W-:Y:S02]  /*5830*/  FSEL R36, R63, -INF , P3 ;  /* 0xff8000003f247808 */ /* 0x000fe40001800000 */
[C---:B------:R-:W-:Y:S02]  /*5840*/  ISETP.GT.AND P3, PT, R57.reuse, 0x18, PT ;  /* 0x000000183900780c */ /* 0x040fe40003f64270 */
[----:B------:R-:W-:Y:S01]  /*5850*/  ISETP.GT.AND P4, PT, R24, 0x8, PT ;  /* 0x000000081800780c */ /* 0x000fe20003f84270 */
[----:B------:R2:W3:Y:S01]  /*5860*/  MUFU.TANH R67, R41 ;  /* 0x0000002900437308 */ /* 0x0004e20000002400 */
[----:B0-----:R-:W-:Y:S02]  /*5870*/  FMNMX.FTZ R40, R32, R37, !PT ;  /* 0x0000002520287209 */ /* 0x001fe40007810000 */
[----:B----4-:R-:W-:Y:S02]  /*5880*/  FSEL R37, R64, -INF , P2 ;  /* 0xff80000040257808 */ /* 0x010fe40001000000 */
[----:B------:R-:W-:-:S02]  /*5890*/  ISETP.GT.AND P2, PT, R57, 0x19, PT ;  /* 0x000000193900780c */ /* 0x000fc40003f44270 */
[----:B------:R-:W-:Y:S01]  /*58a0*/  ISETP.GT.AND P5, PT, R24, 0x28, PT ;  /* 0x000000281800780c */ /* 0x000fe20003fa4270 */
[----:B------:R0:W4:Y:S01]  /*58b0*/  MUFU.TANH R68, R44 ;  /* 0x0000002c00447308 */ /* 0x0001220000002400 */
[----:B--2---:R-:W-:Y:S02]  /*58c0*/  FMNMX.FTZ R41, R33, R40, !PT ;  /* 0x0000002821297209 */ /* 0x004fe40007810000 */
[----:B-1----:R-:W-:Y:S02]  /*58d0*/  FSEL R40, R65, -INF , P3 ;  /* 0xff80000041287808 */ /* 0x002fe40001800000 */
[----:B------:R-:W-:Y:S02]  /*58e0*/  ISETP.GT.AND P3, PT, R57, 0x20, PT ;  /* 0x000000203900780c */ /* 0x000fe40003f64270 */
[----:B------:R-:W-:Y:S01]  /*58f0*/  R2UR UR7, R21 ;  /* 0x00000000150772ca */ /* 0x000fe200000e0000 */
[----:B------:R1:W2:Y:S01]  /*5900*/  MUFU.TANH R60, R45 ;  /* 0x0000002d003c7308 */ /* 0x0002a20000002400 */
[----:B0-----:R-:W-:-:S02]  /*5910*/  FMNMX.FTZ R44, R36, R41, !PT ;  /* 0x00000029242c7209 */ /* 0x001fc40007810000 */
[----:B-----5:R-:W-:Y:S02]  /*5920*/  FSEL R41, R59, -INF , P2 ;  /* 0xff8000003b297808 */ /* 0x020fe40001000000 */
[----:B------:R-:W-:-:S03]  /*5930*/  ISETP.GT.AND P2, PT, R57, 0x21, PT ;  /* 0x000000213900780c */ /* 0x000fc60003f44270 */
[----:B------:R4:W0:Y:S01]  /*5940*/  MUFU.TANH R61, R48 ;  /* 0x00000030003d7308 */ /* 0x0008220000002400 */
[----:B-1----:R-:W-:Y:S02]  /*5950*/  FMNMX.FTZ R45, R37, R44, !PT ;  /* 0x0000002c252d7209 */ /* 0x002fe40007810000 */
[----:B---3--:R-:W-:Y:S02]  /*5960*/  FSEL R44, R66, -INF , P3 ;  /* 0xff800000422c7808 */ /* 0x008fe40001800000 */
[----:B------:R-:W-:Y:S02]  /*5970*/  FMNMX.FTZ R58, R40, R45, !PT ;  /* 0x0000002d283a7209 */ /* 0x000fe40007810000 */
[----:B------:R-:W-:Y:S01]  /*5980*/  ISETP.GT.AND P3, PT, R57, 0x28, PT ;  /* 0x000000283900780c */ /* 0x000fe20003f64270 */
[----:B------:R2:W1:Y:S01]  /*5990*/  MUFU.TANH R62, R49 ;  /* 0x00000031003e7308 */ /* 0x0004620000002400 */
[----:B------:R-:W-:Y:S02]  /*59a0*/  FMNMX.FTZ R59, R41, R58, !PT ;  /* 0x0000003a293b7209 */ /* 0x000fe40007810000 */
[----:B------:R-:W-:-:S02]  /*59b0*/  FSEL R45, R67, -INF , P2 ;  /* 0xff800000432d7808 */ /* 0x000fc40001000000 */
[----:B------:R-:W-:Y:S02]  /*59c0*/  FMNMX.FTZ R58, R44, R59, !PT ;  /* 0x0000003b2c3a7209 */ /* 0x000fe40007810000 */
[----:B------:R-:W-:Y:S01]  /*59d0*/  ISETP.GT.AND P2, PT, R57, 0x29, PT ;  /* 0x000000293900780c */ /* 0x000fe20003f44270 */
[----:B------:R0:W3:Y:S01]  /*59e0*/  MUFU.TANH R63, R52 ;  /* 0x00000034003f7308 */ /* 0x0000e20000002400 */
[----:B----4-:R-:W-:Y:S02]  /*59f0*/  FSEL R48, R68, -INF , P3 ;  /* 0xff80000044307808 */ /* 0x010fe40001800000 */
[----:B------:R-:W-:Y:S02]  /*5a00*/  FMNMX.FTZ R59, R45, R58, !PT ;  /* 0x0000003a2d3b7209 */ /* 0x000fe40007810000 */
[----:B------:R-:W-:Y:S02]  /*5a10*/  ISETP.GT.AND P3, PT, R57, 0x30, PT ;  /* 0x000000303900780c */ /* 0x000fe40003f64270 */
[----:B--2---:R-:W-:Y:S01]  /*5a20*/  FSEL R49, R60, -INF , P2 ;  /* 0xff8000003c317808 */ /* 0x004fe20001000000 */
[----:B------:R3:W2:Y:S01]  /*5a30*/  MUFU.TANH R64, R53 ;  /* 0x0000003500407308 */ /* 0x0006a20000002400 */
[----:B------:R-:W-:-:S02]  /*5a40*/  FMNMX.FTZ R58, R48, R59, !PT ;  /* 0x0000003b303a7209 */ /* 0x000fc40007810000 */
[----:B------:R-:W-:Y:S02]  /*5a50*/  ISETP.GT.AND P2, PT, R57, 0x31, PT ;  /* 0x000000313900780c */ /* 0x000fe40003f44270 */
[----:B0-----:R-:W-:Y:S02]  /*5a60*/  FSEL R52, R61, -INF , P3 ;  /* 0xff8000003d347808 */ /* 0x001fe40001800000 */
[----:B------:R-:W-:Y:S01]  /*5a70*/  FMNMX.FTZ R59, R49, R58, !PT ;  /* 0x0000003a313b7209 */ /* 0x000fe20007810000 */
[----:B------:R-:W0:Y:S01]  /*5a80*/  MUFU.TANH R26, R26 ;  /* 0x0000001a001a7308 */ /* 0x000e220000002400 */
[----:B------:R-:W-:Y:S02]  /*5a90*/  ISETP.GT.AND P3, PT, R57, 0x38, PT ;  /* 0x000000383900780c */ /* 0x000fe40003f64270 */
[----:B-1----:R-:W-:Y:S02]  /*5aa0*/  FSEL R58, R62, -INF , P2 ;  /* 0xff8000003e3a7808 */ /* 0x002fe40001000000 */
[----:B------:R-:W-:-:S02]  /*5ab0*/  FMNMX.FTZ R59, R52, R59, !PT ;  /* 0x0000003b343b7209 */ /* 0x000fc40007810000 */
[----:B------:R-:W-:Y:S01]  /*5ac0*/  ISETP.GT.AND P2, PT, R57, 0x39, PT ;  /* 0x000000393900780c */ /* 0x000fe20003f44270 */
[----:B------:R-:W1:Y:S01]  /*5ad0*/  MUFU.TANH R27, R27 ;  /* 0x0000001b001b7308 */ /* 0x000e620000002400 */
[----:B---3--:R-:W-:Y:S02]  /*5ae0*/  FSEL R53, R63, -INF , P3 ;  /* 0xff8000003f357808 */ /* 0x008fe40001800000 */
[----:B------:R-:W-:Y:S02]  /*5af0*/  FMNMX.FTZ R60, R58, R59, !PT ;  /* 0x0000003b3a3c7209 */ /* 0x000fe40007810000 */
[----:B--2---:R-:W-:Y:S02]  /*5b00*/  FSEL R57, R64, -INF , P2 ;  /* 0xff80000040397808 */ /* 0x004fe40001000000 */
[----:B------:R-:W-:Y:S01]  /*5b10*/  FMNMX.FTZ R60, R53, R60, !PT ;  /* 0x0000003c353c7209 */ /* 0x000fe20007810000 */
[----:B------:R-:W2:Y:S01]  /*5b20*/  MUFU.TANH R30, R30 ;  /* 0x0000001e001e7308 */ /* 0x000ea20000002400 */
[----:B------:R-:W-:-:S02]  /*5b30*/  ISETP.GT.AND P2, PT, R24, RZ, PT ;  /* 0x000000ff1800720c */ /* 0x000fc40003f44270 */
[----:B------:R-:W-:Y:S02]  /*5b40*/  FMNMX.FTZ R60, R57, R60, !PT ;  /* 0x0000003c393c7209 */ /* 0x000fe40007810000 */
[----:B------:R-:W-:Y:S02]  /*5b50*/  ISETP.GT.AND P3, PT, R24, 0x1, PT ;  /* 0x000000011800780c */ /* 0x000fe40003f64270 */
[----:B0-----:R-:W-:Y:S01]  /*5b60*/  FSEL R20, R26, -INF , P2 ;  /* 0xff8000001a147808 */ /* 0x001fe20001000000 */
[----:B------:R-:W0:Y:S01]  /*5b70*/  SHFL.BFLY PT, R59, R60, 0x2, 0x1f ;  /* 0x0c401f003c3b7f89 */ /* 0x000e2200000e0000 */
[----:B------:R3:W4:Y:S01]  /*5b80*/  MUFU.TANH R61, R31 ;  /* 0x0000001f003d7308 */ /* 0x0007220000002400 */
[----:B-1----:R-:W-:Y:S02]  /*5b90*/  FSEL R25, R27, -INF , P3 ;  /* 0xff8000001b197808 */ /* 0x002fe40001800000 */
[C---:B------:R-:W-:Y:S02]  /*5ba0*/  ISETP.GT.AND P2, PT, R24.reuse, 0x9, PT ;  /* 0x000000091800780c */ /* 0x040fe40003f44270 */
[----:B------:R-:W-:-:S03]  /*5bb0*/  ISETP.GT.AND P3, PT, R24, 0x10, PT ;  /* 0x000000101800780c */ /* 0x000fc60003f64270 */
[----:B------:R1:W5:Y:S01]  /*5bc0*/  MUFU.TANH R62, R34 ;  /* 0x00000022003e7308 */ /* 0x0003620000002400 */
[----:B--2---:R-:W-:Y:S02]  /*5bd0*/  FSEL R26, R30, -INF , P4 ;  /* 0xff8000001e1a7808 */ /* 0x004fe40002000000 */
[----:B---3--:R-:W-:Y:S02]  /*5be0*/  FMNMX.FTZ R31, R20, R25, !PT ;  /* 0x00000019141f7209 */ /* 0x008fe40007810000 */
[----:B------:R-:W-:-:S03]  /*5bf0*/  ISETP.GT.AND P4, PT, R24, 0x19, PT ;  /* 0x000000191800780c */ /* 0x000fc60003f84270 */
[----:B------:R2:W3:Y:S01]  /*5c00*/  MUFU.TANH R63, R35 ;  /* 0x00000023003f7308 */ /* 0x0004e20000002400 */
[----:B----4-:R-:W-:Y:S02]  /*5c10*/  FSEL R27, R61, -INF , P2 ;  /* 0xff8000003d1b7808 */ /* 0x010fe40001000000 */
[----:B-1----:R-:W-:Y:S02]  /*5c20*/  FMNMX.FTZ R34, R26, R31, !PT ;  /* 0x0000001f1a227209 */ /* 0x002fe40007810000 */
[----:B------:R-:W-:Y:S02]  /*5c30*/  ISETP.GT.AND P2, PT, R24, 0x11, PT ;  /* 0x000000111800780c */ /* 0x000fe40003f44270 */
[----:B0-----:R-:W-:Y:S01]  /*5c40*/  FMNMX.FTZ R59, R60, R59, !PT ;  /* 0x0000003b3c3b7209 */ /* 0x001fe20007810000 */
[----:B------:R0:W1:Y:S01]  /*5c50*/  MUFU.TANH R64, R38 ;  /* 0x0000002600407308 */ /* 0x0000620000002400 */
[----:B-----5:R-:W-:Y:S02]  /*5c60*/  FSEL R30, R62, -INF , P3 ;  /* 0xff8000003e1e7808 */ /* 0x020fe40001800000 */
[----:B--2---:R-:W-:Y:S01]  /*5c70*/  FMNMX.FTZ R35, R27, R34, !PT ;  /* 0x000000221b237209 */ /* 0x004fe20007810000 */
[----:B------:R-:W2:Y:S01]  /*5c80*/  SHFL.BFLY PT, R168, R59, 0x1, 0x1f ;  /* 0x0c201f003ba87f89 */ /* 0x000ea200000e0000 */
[----:B------:R-:W-:-:S03]  /*5c90*/  ISETP.GT.AND P3, PT, R24, 0x18, PT ;  /* 0x000000181800780c */ /* 0x000fc60003f64270 */
[----:B------:R4:W5:Y:S01]  /*5ca0*/  MUFU.TANH R60, R39 ;  /* 0x00000027003c7308 */ /* 0x0009620000002400 */
[----:B---3--:R-:W-:Y:S02]  /*5cb0*/  FSEL R31, R63, -INF , P2 ;  /* 0xff8000003f1f7808 */ /* 0x008fe40001000000 */
[----:B0-----:R-:W-:Y:S02]  /*5cc0*/  FMNMX.FTZ R38, R30, R35, !PT ;  /* 0x000000231e267209 */ /* 0x001fe40007810000 */
[----:B------:R-:W-:-:S03]  /*5cd0*/  ISETP.GT.AND P2, PT, R24, 0x20, PT ;  /* 0x000000201800780c */ /* 0x000fc60003f44270 */
[----:B------:R0:W3:Y:S01]  /*5ce0*/  MUFU.TANH R65, R42 ;  /* 0x0000002a00417308 */ /* 0x0000e20000002400 */
[----:B-1----:R-:W-:Y:S02]  /*5cf0*/  FSEL R34, R64, -INF , P3 ;  /* 0xff80000040227808 */ /* 0x002fe40001800000 */
[----:B----4-:R-:W-:Y:S02]  /*5d00*/  FMNMX.FTZ R39, R31, R38, !PT ;  /* 0x000000261f277209 */ /* 0x010fe40007810000 */
[----:B------:R-:W-:-:S03]  /*5d10*/  ISETP.GT.AND P3, PT, R24, 0x21, PT ;  /* 0x000000211800780c */ /* 0x000fc60003f64270 */
[----:B------:R1:W4:Y:S01]  /*5d20*/  MUFU.TANH R66, R43 ;  /* 0x0000002b00427308 */ /* 0x0003220000002400 */
[----:B-----5:R-:W-:Y:S02]  /*5d30*/  FSEL R35, R60, -INF , P4 ;  /* 0xff8000003c237808 */ /* 0x020fe40002000000 */
[----:B0-----:R-:W-:Y:S02]  /*5d40*/  FMNMX.FTZ R42, R34, R39, !PT ;  /* 0x00000027222a7209 */ /* 0x001fe40007810000 */
[----:B--2---:R-:W-:Y:S02]  /*5d50*/  FMNMX.FTZ R168, R59, R168, !PT ;  /* 0x000000a83ba87209 */ /* 0x004fe40007810000 */
[----:B------:R-:W-:Y:S01]  /*5d60*/  ISETP.GT.AND P4, PT, R24, 0x29, PT ;  /* 0x000000291800780c */ /* 0x000fe20003f84270 */
[----:B------:R0:W2:Y:S01]  /*5d70*/  MUFU.TANH R67, R46 ;  /* 0x0000002e00437308 */ /* 0x0000a20000002400 */
[----:B---3--:R-:W-:Y:S02]  /*5d80*/  FSEL R38, R65, -INF , P2 ;  /* 0xff80000041267808 */ /* 0x008fe40001000000 */
[----:B-1----:R-:W-:-:S02]  /*5d90*/  FMNMX.FTZ R43, R35, R42, !PT ;  /* 0x0000002a232b7209 */ /* 0x002fc40007810000 */
[----:B------:R-:W-:-:S03]  /*5da0*/  ISETP.GT.AND P2, PT, R24, 0x30, PT ;  /* 0x000000301800780c */ /* 0x000fc60003f44270 */
[----:B------:R1:W3:Y:S01]  /*5db0*/  MUFU.TANH R68, R47 ;  /* 0x0000002f00447308 */ /* 0x0002e20000002400 */
[----:B----4-:R-:W-:Y:S02]  /*5dc0*/  FSEL R39, R66, -INF , P3 ;  /* 0xff80000042277808 */ /* 0x010fe40001800000 */
[----:B0-----:R-:W-:Y:S01]  /*5dd0*/  FMNMX.FTZ R46, R38, R43, !PT ;  /* 0x0000002b262e7209 */ /* 0x001fe20007810000 */
[C---:B------:R-:W-:Y:S01]  /*5de0*/  FMUL.FTZ R43, R168.reuse, UR6 ;  /* 0x00000006a82b7c20 */ /* 0x040fe20008410000 */
[----:B------:R-:W-:-:S03]  /*5df0*/  FSETP.NEU.FTZ.AND P3, PT, R168, -INF , PT ;  /* 0xff800000a800780b */ /* 0x000fc60003f7d000 */
[----:B------:R0:W4:Y:S01]  /*5e00*/  MUFU.TANH R61, R50 ;  /* 0x00000032003d7308 */ /* 0x0001220000002400 */
[----:B--2---:R-:W-:Y:S02]  /*5e10*/  FSEL R42, R67, -INF , P5 ;  /* 0xff800000432a7808 */ /* 0x004fe40002800000 */
[----:B-1----:R-:W-:Y:S02]  /*5e20*/  FMNMX.FTZ R47, R39, R46, !PT ;  /* 0x0000002e272f7209 */ /* 0x002fe40007810000 */
[----:B------:R-:W-:Y:S02]  /*5e30*/  FSEL R59, R43, RZ, P3 ;  /* 0x000000ff2b3b7208 */ /* 0x000fe40001800000 */
[----:B------:R-:W-:Y:S01]  /*5e40*/  ISETP.GT.AND P3, PT, R24, 0x31, PT ;  /* 0x000000311800780c */ /* 0x000fe20003f64270 */
[----:B------:R-:W1:Y:S01]  /*5e50*/  MUFU.TANH R51, R51 ;  /* 0x0000003300337308 */ /* 0x000e620000002400 */
[----:B---3--:R-:W-:Y:S01]  /*5e60*/  FSEL R43, R68, -INF , P4 ;  /* 0xff800000442b7808 */ /* 0x008fe20002000000 */
[--C-:B------:R-:W-:Y:S01]  /*5e70*/  FFMA.FTZ R170, R28, UR6, -R59.reuse ;  /* 0x000000061caa7c23 */ /* 0x100fe2000801083b */
[----:B0-----:R-:W-:Y:S01]  /*5e80*/  FMNMX.FTZ R50, R42, R47, !PT ;  /* 0x0000002f2a327209 */ /* 0x001fe20007810000 */
[--C-:B------:R-:W-:Y:S01]  /*5e90*/  FFMA.FTZ R171, R29, UR6, -R59.reuse ;  /* 0x000000061dab7c23 */ /* 0x100fe2000801083b */
[--C-:B------:R-:W-:Y:S01]  /*5ea0*/  FFMA.FTZ R173, R33, UR6, -R59.reuse ;  /* 0x0000000621ad7c23 */ /* 0x100fe2000801083b */
[--C-:B------:R-:W-:Y:S01]  /*5eb0*/  FFMA.FTZ R172, R32, UR6, -R59.reuse ;  /* 0x0000000620ac7c23 */ /* 0x100fe2000801083b */
[----:B------:R-:W-:Y:S01]  /*5ec0*/  FMNMX.FTZ R47, R43, R50, !PT ;  /* 0x000000322b2f7209 */ /* 0x000fe20007810000 */
[----:B------:R-:W0:Y:S01]  /*5ed0*/  MUFU.TANH R54, R54 ;  /* 0x0000003600367308 */ /* 0x000e220000002400 */
[----:B----4-:R-:W-:Y:S01]  /*5ee0*/  FSEL R46, R61, -INF , P2 ;  /* 0xff8000003d2e7808 */ /* 0x010fe20001000000 */
[--C-:B------:R-:W-:Y:S01]  /*5ef0*/  FFMA.FTZ R174, R36, UR6, -R59.reuse ;  /* 0x0000000624ae7c23 */ /* 0x100fe2000801083b */
[----:B------:R-:W-:Y:S01]  /*5f00*/  ISETP.GT.AND P2, PT, R24, 0x38, PT ;  /* 0x000000381800780c */ /* 0x000fe20003f44270 */
[--C-:B------:R-:W-:Y:S01]  /*5f10*/  FFMA.FTZ R175, R37, UR6, -R59.reuse ;  /* 0x0000000625af7c23 */ /* 0x100fe2000801083b */
[--C-:B------:R-:W-:Y:S01]  /*5f20*/  FFMA.FTZ R176, R40, UR6, -R59.reuse ;  /* 0x0000000628b07c23 */ /* 0x100fe2000801083b */
[--C-:B------:R-:W-:Y:S01]  /*5f30*/  FFMA.FTZ R177, R41, UR6, -R59.reuse ;  /* 0x0000000629b17c23 */ /* 0x100fe2000801083b */
[--C-:B------:R-:W-:Y:S01]  /*5f40*/  FFMA.FTZ R178, R44, UR6, -R59.reuse ;  /* 0x000000062cb27c23 */ /* 0x100fe2000801083b */
[----:B------:R-:W2:Y:S01]  /*5f50*/  MUFU.TANH R55, R55 ;  /* 0x0000003700377308 */ /* 0x000ea20000002400 */
[----:B-1----:R-:W-:Y:S01]  /*5f60*/  FSEL R28, R51, -INF , P3 ;  /* 0xff800000331c7808 */ /* 0x002fe20001800000 */
[--C-:B------:R-:W-:Y:S01]  /*5f70*/  FFMA.FTZ R179, R45, UR6, -R59.reuse ;  /* 0x000000062db37c23 */ /* 0x100fe2000801083b */
[----:B------:R-:W-:Y:S01]  /*5f80*/  FMNMX.FTZ R51, R46, R47, !PT ;  /* 0x0000002f2e337209 */ /* 0x000fe20007810000 */
[--C-:B------:R-:W-:Y:S01]  /*5f90*/  FFMA.FTZ R180, R48, UR6, -R59.reuse ;  /* 0x0000000630b47c23 */ /* 0x100fe2000801083b */
[----:B------:R-:W-:Y:S01]  /*5fa0*/  ISETP.GT.AND P3, PT, R24, 0x39, PT ;  /* 0x000000391800780c */ /* 0x000fe20003f64270 */
[--C-:B------:R-:W-:Y:S01]  /*5fb0*/  FFMA.FTZ R181, R49, UR6, -R59.reuse ;  /* 0x0000000631b57c23 */ /* 0x100fe2000801083b */
[----:B------:R-:W-:Y:S01]  /*5fc0*/  FMNMX.FTZ R24, R28, R51, !PT ;  /* 0x000000331c187209 */ /* 0x000fe20007810000 */
[--C-:B------:R-:W-:Y:S01]  /*5fd0*/  FFMA.FTZ R182, R52, UR6, -R59.reuse ;  /* 0x0000000634b67c23 */ /* 0x100fe2000801083b */
[----:B0-----:R-:W-:Y:S01]  /*5fe0*/  FSEL R47, R54, -INF , P2 ;  /* 0xff800000362f7808 */ /* 0x001fe20001000000 */
[--C-:B------:R-:W-:Y:S01]  /*5ff0*/  FFMA.FTZ R197, R58, UR6, -R59.reuse ;  /* 0x000000063ac57c23 */ /* 0x100fe2000801083b */
[--C-:B------:R-:W-:Y:S01]  /*6000*/  FFMA.FTZ R183, R53, UR6, -R59.reuse ;  /* 0x0000000635b77c23 */ /* 0x100fe2000801083b */
[----:B------:R-:W-:Y:S01]  /*6010*/  FFMA.FTZ R200, R57, UR6, -R59 ;  /* 0x0000000639c87c23 */ /* 0x000fe2000801083b */
[----:B------:R-:W-:Y:S01]  /*6020*/  FMNMX.FTZ R24, R47, R24, !PT ;  /* 0x000000182f187209 */ /* 0x000fe20007810000 */
[----:B------:R-:W-:Y:S01]  /*6030*/  MUFU.EX2 R170, R170 ;  /* 0x000000aa00aa7308 */ /* 0x000fe20000000800 */
[----:B--2---:R-:W-:-:S04]  /*6040*/  FSEL R29, R55, -INF , P3 ;  /* 0xff800000371d7808 */ /* 0x004fc80001800000 */
[----:B------:R-:W-:-:S03]  /*6050*/  FMNMX.FTZ R24, R29, R24, !PT ;  /* 0x000000181d187209 */ /* 0x000fc60007810000 */
[----:B------:R-:W0:Y:S02]  /*6060*/  MUFU.EX2 R171, R171 ;  /* 0x000000ab00ab7308 */ /* 0x000e240000000800 */
[----:B------:R-:W1:Y:S06]  /*6070*/  SHFL.BFLY PT, R33, R24, 0x2, 0x1f ;  /* 0x0c401f0018217f89 */ /* 0x000e6c00000e0000 */
[----:B------:R-:W-:Y:S08]  /*6080*/  MUFU.EX2 R172, R172 ;  /* 0x000000ac00ac7308 */ /* 0x000ff00000000800 */
[----:B------:R-:W2:Y:S01]  /*6090*/  MUFU.EX2 R173, R173 ;  /* 0x000000ad00ad7308 */ /* 0x000ea20000000800 */
[----:B0-----:R-:W-:Y:S01]  /*60a0*/  F2FP.F16.F32.PACK_AB R152, R171, R170 ;  /* 0x000000aaab98723e */ /* 0x001fe200000000ff */
[----:B------:R-:W-:-:S06]  /*60b0*/  FADD.FTZ R171, R170, R171 ;  /* 0x000000abaaab7221 */ /* 0x000fcc0000010000 */
[----:B------:R-:W-:Y:S01]  /*60c0*/  MUFU.EX2 R174, R174 ;  /* 0x000000ae00ae7308 */ /* 0x000fe20000000800 */
[----:B-1----:R-:W-:-:S07]  /*60d0*/  FMNMX.FTZ R33, R24, R33, !PT ;  /* 0x0000002118217209 */ /* 0x002fce0007810000 */
[----:B------:R-:W0:Y:S01]  /*60e0*/  MUFU.EX2 R175, R175 ;  /* 0x000000af00af7308 */ /* 0x000e220000000800 */
[----:B------:R-:W1:Y:S01]  /*60f0*/  SHFL.BFLY PT, R24, R33, 0x1, 0x1f ;  /* 0x0c201f0021187f89 */ /* 0x000e6200000e0000 */
[----:B--2---:R-:W-:Y:S01]  /*6100*/  F2FP.F16.F32.PACK_AB R154, R173, R172 ;  /* 0x000000acad9a723e */ /* 0x004fe200000000ff */
[----:B------:R-:W-:-:S04]  /*6110*/  FADD.FTZ R172, R172, R171 ;  /* 0x000000abacac7221 */ /* 0x000fc80000010000 */
[----:B------:R-:W-:Y:S01]  /*6120*/  FADD.FTZ R173, R173, R172 ;  /* 0x000000acadad7221 */ /* 0x000fe20000010000 */
[----:B------:R-:W-:Y:S08]  /*6130*/  MUFU.EX2 R176, R176 ;  /* 0x000000b000b07308 */ /* 0x000ff00000000800 */
[----:B------:R-:W2:Y:S01]  /*6140*/  MUFU.EX2 R177, R177 ;  /* 0x000000b100b17308 */ /* 0x000ea20000000800 */
[----:B0-----:R-:W-:Y:S01]  /*6150*/  F2FP.F16.F32.PACK_AB R156, R175, R174 ;  /* 0x000000aeaf9c723e */ /* 0x001fe200000000ff */
[----:B------:R-:W-:-:S04]  /*6160*/  FADD.FTZ R174, R174, R173 ;  /* 0x000000adaeae7221 */ /* 0x000fc80000010000 */
[----:B------:R-:W-:Y:S02]  /*6170*/  FADD.FTZ R175, R175, R174 ;  /* 0x000000aeafaf7221 */ /* 0x000fe40000010000 */
[----:B------:R-:W-:Y:S01]  /*6180*/  MUFU.EX2 R178, R178 ;  /* 0x000000b200b27308 */ /* 0x000fe20000000800 */
[----:B-1----:R-:W-:-:S04]  /*6190*/  FMNMX.FTZ R169, R33, R24, !PT ;  /* 0x0000001821a97209 */ /* 0x002fc80007810000 */
[C---:B------:R-:W-:Y:S01]  /*61a0*/  FSETP.NEU.FTZ.AND P2, PT, R169.reuse, -INF , PT ;  /* 0xff800000a900780b */ /* 0x040fe20003f5d000 */
[----:B------:R-:W-:Y:S02]  /*61b0*/  FMUL.FTZ R24, R169, UR6 ;  /* 0x00000006a9187c20 */ /* 0x000fe40008410000 */
[----:B------:R-:W0:Y:S01]  /*61c0*/  MUFU.EX2 R179, R179 ;  /* 0x000000b300b37308 */ /* 0x000e220000000800 */
[----:B--2---:R-:W-:Y:S01]  /*61d0*/  F2FP.F16.F32.PACK_AB R158, R177, R176 ;  /* 0x000000b0b19e723e */ /* 0x004fe200000000ff */
[----:B------:R-:W-:Y:S01]  /*61e0*/  FADD.FTZ R176, R176, R175 ;  /* 0x000000afb0b07221 */ /* 0x000fe20000010000 */
[----:B------:R-:W-:Y:S02]  /*61f0*/  FSEL R32, R24, RZ, P2 ;  /* 0x000000ff18207208 */ /* 0x000fe40001000000 */
[----:B------:R-:W-:Y:S01]  /*6200*/  ISETP.NE.AND P2, PT, R69, RZ, PT ;  /* 0x000000ff4500720c */ /* 0x000fe20003f45270 */
[----:B------:R-:W-:Y:S02]  /*6210*/  FADD.FTZ R177, R177, R176 ;  /* 0x000000b0b1b17221 */ /* 0x000fe40000010000 */
[--C-:B------:R-:W-:Y:S01]  /*6220*/  FFMA.FTZ R198, R20, UR6, -R32.reuse ;  /* 0x0000000614c67c23 */ /* 0x100fe20008010820 */
[-C--:B------:R-:W-:Y:S01]  /*6230*/  LEA.HI R20, R56, R23.reuse, RZ, 0x4 ;  /* 0x0000001738147211 */ /* 0x080fe200078f20ff */
[--C-:B------:R-:W-:Y:S01]  /*6240*/  FFMA.FTZ R199, R25, UR6, -R32.reuse ;  /* 0x0000000619c77c23 */ /* 0x100fe20008010820 */
[--C-:B------:R-:W-:Y:S01]  /*6250*/  FFMA.FTZ R202, R27, UR6, -R32.reuse ;  /* 0x000000061bca7c23 */ /* 0x100fe20008010820 */
[--C-:B------:R-:W-:Y:S01]  /*6260*/  FFMA.FTZ R204, R31, UR6, -R32.reuse ;  /* 0x000000061fcc7c23 */ /* 0x100fe20008010820 */
[----:B------:R-:W-:Y:S01]  /*6270*/  LOP3.LUT R24, R20, 0xfffffff0, RZ, 0xc0, !PT ;  /* 0xfffffff014187812 */ /* 0x000fe200078ec0ff */
[--C-:B------:R-:W-:Y:S01]  /*6280*/  FFMA.FTZ R201, R26, UR6, -R32.reuse ;  /* 0x000000061ac97c23 */ /* 0x100fe20008010820 */
[----:B------:R-:W-:Y:S01]  /*6290*/  LEA.HI R56, R56, R23, RZ, 0x5 ;  /* 0x0000001738387211 */ /* 0x000fe200078f28ff */
[----:B------:R-:W-:Y:S01]  /*62a0*/  FFMA.FTZ R203, R30, UR6, -R32 ;  /* 0x000000061ecb7c23 */ /* 0x000fe20008010820 */
[----:B------:R-:W-:Y:S01]  /*62b0*/  SHF.R.U32.HI R31, RZ, 0x1, R20 ;  /* 0x00000001ff1f7819 */ /* 0x000fe20000011614 */
[----:B------:R-:W-:-:S02]  /*62c0*/  IMAD.IADD R24, R23, 0x1, -R24 ;  /* 0x0000000117187824 */ /* 0x000fc400078e0a18 */
[--C-:B------:R-:W-:Y:S01]  /*62d0*/  FFMA.FTZ R205, R34, UR6, -R32.reuse ;  /* 0x0000000622cd7c23 */ /* 0x100fe20008010820 */
[----:B------:R-:W-:Y:S02]  /*62e0*/  IMAD.SHL.U32 R56, R56, 0x20, RZ ;  /* 0x0000002038387824 */ /* 0x000fe400078e00ff */
[----:B------:R-:W-:Y:S01]  /*62f0*/  FFMA.FTZ R206, R35, UR6, -R32 ;  /* 0x0000000623ce7c23 */ /* 0x000fe20008010820 */
[----:B------:R-:W-:Y:S01]  /*6300*/  @!P2 VIADD R20, R195, 0x38840 ;  /* 0x00038840c314a836 */ /* 0x000fe20000000000 */
[----:B------:R-:W-:Y:S01]  /*6310*/  SHF.R.S32.HI R25, RZ, 0x1f, R24 ;  /* 0x0000001fff197819 */ /* 0x000fe20000011418 */
[--C-:B------:R-:W-:Y:S01]  /*6320*/  FFMA.FTZ R207, R38, UR6, -R32.reuse ;  /* 0x0000000626cf7c23 */ /* 0x100fe20008010820 */
[----:B------:R-:W-:Y:S01]  /*6330*/  LOP3.LUT R56, R56, 0x7ffffc00, RZ, 0xc0, !PT ;  /* 0x7ffffc0038387812 */ /* 0x000fe200078ec0ff */
        /* <DEDUP_REMOVED lines=9> */
[----:B------:R-:W-:Y:S01]  /*63d0*/  FFMA.FTZ R214, R29, UR6, -R32 ;  /* 0x000000061dd67c23 */ /* 0x000fe20008010820 */
[----:B------:R-:W-:Y:S01]  /*63e0*/  IMAD.IADD R27, R24, 0x1, -R27 ;  /* 0x00000001181b7824 */ /* 0x000fe200078e0a1b */
[----:B------:R-:W-:Y:S01]  /*63f0*/  LOP3.LUT R25, R25, 0x7ffffe00, RZ, 0xc0, !PT ;  /* 0x7ffffe0019197812 */ /* 0x000fe200078ec0ff */
[----:B------:R-:W-:Y:S01]  /*6400*/  MUFU.EX2 R198, R198 ;  /* 0x000000c600c67308 */ /* 0x000fe20000000800 */
[----:B0-----:R-:W-:Y:S01]  /*6410*/  F2FP.F16.F32.PACK_AB R160, R179, R178 ;  /* 0x000000b2b3a0723e */ /* 0x001fe200000000ff */
[C---:B------:R-:W-:Y:S01]  /*6420*/  IMAD.SHL.U32 R24, R27.reuse, 0x40, RZ ;  /* 0x000000401b187824 */ /* 0x040fe200078e00ff */
[C---:B------:R-:W-:Y:S01]  /*6430*/  LOP3.LUT P4, RZ, R27.reuse, 0x4, RZ, 0xc0, !PT ;  /* 0x000000041bff7812 */ /* 0x040fe2000788c0ff */
[----:B------:R-:W-:Y:S01]  /*6440*/  FADD.FTZ R178, R178, R177 ;  /* 0x000000b1b2b27221 */ /* 0x000fe20000010000 */
[----:B------:R-:W-:-:S02]  /*6450*/  LOP3.LUT P3, RZ, R27, 0x2, RZ, 0xc0, !PT ;  /* 0x000000021bff7812 */ /* 0x000fc4000786c0ff */
[----:B------:R-:W-:Y:S01]  /*6460*/  LOP3.LUT R24, R24, 0x1c0, RZ, 0xc0, !PT ;  /* 0x000001c018187812 */ /* 0x000fe200078ec0ff */
[----:B------:R-:W0:Y:S01]  /*6470*/  MUFU.EX2 R199, R199 ;  /* 0x000000c700c77308 */ /* 0x000e220000000800 */
[----:B------:R-:W-:Y:S01]  /*6480*/  SEL R185, R185, 0xffffffe0, !P3 ;  /* 0xffffffe0b9b97807 */ /* 0x000fe20005800000 */
[----:B------:R-:W-:Y:S01]  /*6490*/  FADD.FTZ R179, R179, R178 ;  /* 0x000000b2b3b37221 */ /* 0x000fe20000010000 */
[----:B------:R-:W-:Y:S02]  /*64a0*/  LOP3.LUT R31, R24, 0x8, R31, 0xf8, !PT ;  /* 0x00000008181f7812 */ /* 0x000fe400078ef81f */
[----:B------:R-:W-:Y:S02]  /*64b0*/  SHF.R.U32.HI R24, RZ, 0x3, R24 ;  /* 0x00000003ff187819 */ /* 0x000fe40000011618 */
[----:B------:R-:W-:Y:S01]  /*64c0*/  @!P2 IADD3 R21, R195, 0x38860, RZ ;  /* 0x00038860c315a810 */ /* 0x000fe20007ffe0ff */
[----:B------:R-:W-:Y:S01]  /*64d0*/  MUFU.EX2 R201, R201 ;  /* 0x000000c900c97308 */ /* 0x000fe20000000800 */
[----:B------:R-:W-:-:S02]  /*64e0*/  LOP3.LUT R24, R31, R24, RZ, 0x3c, !PT ;  /* 0x000000181f187212 */ /* 0x000fc400078e3cff */
[----:B------:R-:W-:Y:S02]  /*64f0*/  @!P2 PRMT R21, RZ, 0x654, R21 ;  /* 0x00000654ff15a816 */ /* 0x000fe40000000015 */
[----:B------:R-:W-:-:S03]  /*6500*/  IADD3 R24, R24, R25, R56 ;  /* 0x0000001918187210 */ /* 0x000fc60007ffe038 */
[----:B------:R-:W1:Y:S01]  /*6510*/  MUFU.EX2 R202, R202 ;  /* 0x000000ca00ca7308 */ /* 0x000e620000000800 */
[----:B0-----:R-:W-:Y:S01]  /*6520*/  F2FP.F16.F32.PACK_AB R153, R199, R198 ;  /* 0x000000c6c799723e */ /* 0x001fe200000000ff */
[----:B------:R-:W-:Y:S01]  /*6530*/  IMAD R184, R24, 0x2, R195 ;  /* 0x0000000218b87824 */ /* 0x000fe200078e02c3 */
[----:B------:R-:W-:Y:S01]  /*6540*/  @!P2 PRMT R24, RZ, 0x654, R20 ;  /* 0x00000654ff18a816 */ /* 0x000fe20000000014 */
[----:B------:R-:W-:Y:S02]  /*6550*/  FADD.FTZ R198, R198, R199 ;  /* 0x000000c7c6c67221 */ /* 0x000fe40000010000 */
[C---:B------:R-:W-:Y:S01]  /*6560*/  VIADD R187, R184.reuse, 0x36400 ;  /* 0x00036400b8bb7836 */ /* 0x040fe20000000000 */
[----:B------:R0:W-:Y:S01]  /*6570*/  @!P2 SYNCS.ARRIVE.TRANS64.RED.A1T0 RZ, [R24+URZ], RZ ;  /* 0x000000ff18ffa9a7 */ /* 0x0001e2000810043f */
[----:B------:R-:W-:Y:S01]  /*6580*/  MUFU.EX2 R203, R203 ;  /* 0x000000cb00cb7308 */ /* 0x000fe20000000800 */
[----:B------:R-:W-:Y:S02]  /*6590*/  VIADD R20, R184, 0x36440 ;  /* 0x00036440b8147836 */ /* 0x000fe40000000000 */
[----:B------:R-:W-:-:S02]  /*65a0*/  @P4 VIADD R20, R187, 0xffffffc0 ;  /* 0xffffffc0bb144836 */ /* 0x000fc40000000000 */
[----:B------:R-:W-:Y:S02]  /*65b0*/  IMAD.IADD R187, R187, 0x1, R185 ;  /* 0x00000001bbbb7824 */ /* 0x000fe400078e02b9 */
[----:B------:R-:W-:Y:S01]  /*65c0*/  IMAD.IADD R185, R185, 0x1, R20 ;  /* 0x00000001b9b97824 */ /* 0x000fe200078e0214 */
[----:B------:R-:W2:Y:S01]  /*65d0*/  MUFU.EX2 R204, R204 ;  /* 0x000000cc00cc7308 */ /* 0x000ea20000000800 */
[----:B-1----:R-:W-:Y:S01]  /*65e0*/  F2FP.F16.F32.PACK_AB R155, R202, R201 ;  /* 0x000000c9ca9b723e */ /* 0x002fe200000000ff */
[----:B------:R-:W-:Y:S01]  /*65f0*/  BAR.SYNC.DEFER_BLOCKING 0xf, 0x100 ;  /* 0x03c4000000007b1d */ /* 0x000fe20000010000 */
[----:B------:R-:W-:Y:S01]  /*6600*/  FADD.FTZ R201, R201, R198 ;  /* 0x000000c6c9c97221 */ /* 0x000fe20000010000 */
[----:B------:R-:W-:-:S03]  /*6610*/  VIADD R198, R22, 0xfffffffe ;  /* 0xfffffffe16c67836 */ /* 0x000fc60000000000 */
[----:B------:R-:W-:Y:S01]  /*6620*/  FADD.FTZ R202, R202, R201 ;  /* 0x000000c9caca7221 */ /* 0x000fe20000010000 */
[----:B------:R-:W-:Y:S08]  /*6630*/  MUFU.EX2 R205, R205 ;  /* 0x000000cd00cd7308 */ /* 0x000ff00000000800 */
[----:B------:R-:W1:Y:S01]  /*6640*/  MUFU.EX2 R206, R206 ;  /* 0x000000ce00ce7308 */ /* 0x000e620000000800 */
[----:B--2---:R-:W-:Y:S01]  /*6650*/  F2FP.F16.F32.PACK_AB R157, R204, R203 ;  /* 0x000000cbcc9d723e */ /* 0x004fe200000000ff */
[----:B------:R-:W-:-:S04]  /*6660*/  FADD.FTZ R203, R203, R202 ;  /* 0x000000cacbcb7221 */ /* 0x000fc80000010000 */
[----:B------:R-:W-:Y:S02]  /*6670*/  FADD.FTZ R204, R204, R203 ;  /* 0x000000cbcccc7221 */ /* 0x000fe40000010000 */
[----:B------:R-:W-:Y:S01]  /*6680*/  MUFU.EX2 R180, R180 ;  /* 0x000000b400b47308 */ /* 0x000fe20000000800 */
[----:B------:R2:W-:Y:S07]  /*6690*/  STSM.16.M88.4 [R184+0x36400], R152 ;  /* 0x03640098b8007844 */ /* 0x0005ee0000000200 */
[----:B------:R-:W3:Y:S01]  /*66a0*/  MUFU.EX2 R181, R181 ;  /* 0x000000b500b57308 */ /* 0x000ee20000000800 */
[----:B-1----:R-:W-:Y:S01]  /*66b0*/  F2FP.F16.F32.PACK_AB R159, R206, R205 ;  /* 0x000000cdce9f723e */ /* 0x002fe200000000ff */
        /* <DEDUP_REMOVED lines=17> */
[----:B------:R1:W-:Y:S01]  /*67d0*/  STSM.16.M88.4 [R20], R160 ;  /* 0x000000a014007844 */ /* 0x0003e20000000200 */
[----:B------:R-:W-:Y:S01]  /*67e0*/  FADD.FTZ R210, R210, R209 ;  /* 0x000000d1d2d27221 */ /* 0x000fe20000010000 */
[----:B------:R-:W-:Y:S08]  /*67f0*/  MUFU.EX2 R183, R183 ;  /* 0x000000b700b77308 */ /* 0x000ff00000000800 */
[----:B------:R-:W3:Y:S01]  /*6800*/  MUFU.EX2 R200, R200 ;  /* 0x000000c800c87308 */ /* 0x000ee20000000800 */
[----:B----4-:R-:W-:Y:S01]  /*6810*/  F2FP.F16.F32.PACK_AB R164, R197, R182 ;  /* 0x000000b6c5a4723e */ /* 0x010fe200000000ff */
[----:B------:R-:W-:-:S04]  /*6820*/  FADD.FTZ R182, R182, R181 ;  /* 0x000000b5b6b67221 */ /* 0x000fc80000010000 */
[----:B------:R-:W-:Y:S02]  /*6830*/  FADD.FTZ R182, R197, R182 ;  /* 0x000000b6c5b67221 */ /* 0x000fe40000010000 */
[----:B------:R-:W-:Y:S08]  /*6840*/  MUFU.EX2 R23, R23 ;  /* 0x0000001700177308 */ /* 0x000ff00000000800 */
[----:B------:R-:W4:Y:S01]  /*6850*/  MUFU.EX2 R212, R212 ;  /* 0x000000d400d47308 */ /* 0x000f220000000800 */
[----:B---3--:R-:W-:-:S07]  /*6860*/  F2FP.F16.F32.PACK_AB R166, R200, R183 ;  /* 0x000000b7c8a6723e */ /* 0x008fce00000000ff */
[----:B------:R-:W-:Y:S08]  /*6870*/  MUFU.EX2 R211, R211 ;  /* 0x000000d300d37308 */ /* 0x000ff00000000800 */
[----:B------:R-:W3:Y:S01]  /*6880*/  MUFU.EX2 R214, R214 ;  /* 0x000000d600d67308 */ /* 0x000ee20000000800 */
[----:B----4-:R-:W-:Y:S01]  /*6890*/  F2FP.F16.F32.PACK_AB R165, R212, R23 ;  /* 0x00000017d4a5723e */ /* 0x010fe200000000ff */
[----:B------:R-:W-:-:S04]  /*68a0*/  FADD.FTZ R23, R23, R210 ;  /* 0x000000d217177221 */ /* 0x000fc80000010000 */
[----:B------:R-:W-:Y:S01]  /*68b0*/  FADD.FTZ R212, R212, R23 ;  /* 0x00000017d4d47221 */ /* 0x000fe20000010000 */
[----:B------:R-:W-:Y:S01]  /*68c0*/  IMAD.MOV.U32 R23, RZ, RZ, RZ ;  /* 0x000000ffff177224 */ /* 0x000fe200078e00ff */
[----:B---3--:R-:W-:Y:S02]  /*68d0*/  F2FP.F16.F32.PACK_AB R167, R214, R211 ;  /* 0x000000d3d6a7723e */ /* 0x008fe400000000ff */
[----:B------:R-:W-:-:S03]  /*68e0*/  FADD.FTZ R211, R211, R212 ;  /* 0x000000d4d3d37221 */ /* 0x000fc60000010000 */
[----:B------:R1:W-:Y:S01]  /*68f0*/  STSM.16.M88.4 [R185], R164 ;  /* 0x000000a4b9007844 */ /* 0x0003e20000000200 */
[----:B0-----:R-:W-:Y:S01]  /*6900*/  WARPGROUP.ARRIVE ;  /* 0x00000000000079c5 */ /* 0x001fe20000000000 */
        /* <DEDUP_REMOVED lines=21> */
[----:B------:R-:W-:Y:S01]  /*6a60*/  HGMMA.64x256x16.F32 R24, R164, gdesc[UR8].tnspB, R24, gsb0 ;  /* 0x43e00008a4187df0 */ /* 0x000fe20008000818 */
[----:B------:R-:W-:Y:S02]  /*6a70*/  @UP0 ULDC UR10, c[0x0][0x44c] ;  /* 0x00011300000a0ab9 */ /* 0x000fe40000000800 */
[----:B------:R-:W-:-:S04]  /*6a80*/  UIMAD.WIDE.U32 UR10, UR60, UR10, URZ ;  /* 0x0000000a3c0a72a5 */ /* 0x000fc8000f8e003f */
[----:B------:R-:W-:-:S04]  /*6a90*/  @UP0 USHF.R.U32.HI UR60, URZ, UR14, UR11 ;  /* 0x0000000e3f3c0299 */ /* 0x000fc8000801160b */
[----:B------:R-:W-:-:S04]  /*6aa0*/  UIADD3 UR60, UR7, UR60, URZ ;  /* 0x0000003c073c7290 */ /* 0x000fc8000fffe03f */
[----:B------:R-:W-:-:S04]  /*6ab0*/  USHF.R.S32.HI UR7, URZ, 0x1f, UR60 ;  /* 0x0000001f3f077899 */ /* 0x000fc8000801143c */
[----:B------:R-:W-:-:S04]  /*6ac0*/  ULEA.HI UR7, UR7, UR60, URZ, 0x6 ;  /* 0x0000003c07077291 */ /* 0x000fc8000f8f303f */
[----:B------:R-:W-:-:S04]  /*6ad0*/  USHF.R.S32.HI UR7, URZ, 0x6, UR7 ;  /* 0x000000063f077899 */ /* 0x000fc80008011407 */
[----:B------:R-:W-:-:S04]  /*6ae0*/  UISETP.LT.AND UP1, UPT, UR61, UR7, UPT ;  /* 0x000000073d00728c */ /* 0x000fc8000bf21270 */
[----:B------:R-:W-:-:S03]  /*6af0*/  USEL UR10, UR61, UR7, !UP1 ;  /* 0x000000073d0a7287 */ /* 0x000fc6000c800000 */
[----:B------:R-:W-:-:S03]  /*6b00*/  UMOV UR61, URZ ;  /* 0x0000003f003d7c82 */ /* 0x000fc60008000000 */
[----:B------:R-:W-:Y:S01]  /*6b10*/  ISETP.GE.AND P3, PT, R198, UR10, PT ;  /* 0x0000000ac6007c0c */ /* 0x000fe2000bf66270 */
[----:B------:R-:W-:Y:S01]  /*6b20*/  IMAD.U32 R201, RZ, RZ, UR10 ;  /* 0x0000000affc97e24 */ /* 0x000fe2000f8e00ff */
        /* <DEDUP_REMOVED lines=9> */
[----:B------:R0:W-:Y:S02]  /*6bc0*/  @!P2 SYNCS.ARRIVE.TRANS64.RED.A1T0 RZ, [R21+URZ], RZ ;  /* 0x000000ff15ffa9a7 */ /* 0x0001e4000810043f */
[----:B0-----:R-:W-:-:S04]  /*6bd0*/  FADD.FTZ R21, R183, R182 ;  /* 0x000000b6b7157221 */ /* 0x001fc80000010000 */
[----:B------:R-:W-:Y:S01]  /*6be0*/  FADD.FTZ R21, R200, R21 ;  /* 0x00000015c8157221 */ /* 0x000fe20000010000 */
[----:B-1----:R-:W-:Y:S06]  /*6bf0*/  @!P3 BRA `(.L_x_7390) ;  /* 0x000000340090b947 */ /* 0x002fec0003800000 */
[----:B------:R-:W-:Y:S01]  /*6c00*/  IMAD.MOV.U32 R199, RZ, RZ, R169 ;  /* 0x000000ffffc77224 */ /* 0x000fe200078e00a9 */
[----:B------:R-:W-:Y:S01]  /*6c10*/  UMOV UR61, URZ ;  /* 0x0000003f003d7c82 */ /* 0x000fe20008000000 */
[----:B------:R-:W-:Y:S01]  /*6c20*/  IMAD.MOV.U32 R200, RZ, RZ, R168 ;  /* 0x000000ffffc87224 */ /* 0x000fe200078e00a8 */
[----:B------:R-:W-:Y:S01]  /*6c30*/  ULDC UR60, c[0x0][0xad0] ;  /* 0x0002b400003c7ab9 */ /* 0x000fe20000000800 */
[----:B------:R-:W-:-:S07]  /*6c40*/  IMAD.MOV.U32 R202, RZ, RZ, RZ ;  /* 0x000000ffffca7224 */ /* 0x000fce00078e00ff */
.L_x_7399:
[----:B------:R-:W-:-:S05]  /*6c50*/  VIADD R23, R202, 0x1 ;  /* 0x00000001ca177836 */ /* 0x000fca0000000000 */
[----:B------:R-:W-:-:S04]  /*6c60*/  ISETP.NE.AND P3, PT, R23, 0x2, PT ;  /* 0x000000021700780c */ /* 0x000fc80003f65270 */
[----:B------:R-:W-:Y:S02]  /*6c70*/  SEL R152, RZ, 0x1, P3 ;  /* 0x00000001ff987807 */ /* 0x000fe40001800000 */
[----:B------:R-:W-:Y:S02]  /*6c80*/  SEL R23, R23, RZ, P3 ;  /* 0x000000ff17177207 */ /* 0x000fe40001800000 */
[----:B------:R-:W-:-:S13]  /*6c90*/  R2UR UR6, R152 ;  /* 0x00000000980672ca */ /* 0x000fda00000e0000 */
[----:B------:R-:W-:Y:S01]  /*6ca0*/  ULOP3.LUT UR61, UR61, UR6, URZ, 0x3c, !UPT ;  /* 0x000000063d3d7292 */ /* 0x000fe2000f8e3c3f */
[----:B--2---:R-:W-:Y:S11]  /*6cb0*/  @!P0 BRA `(.L_x_7391) ;  /* 0x0000000000048947 */ /* 0x004ff60003800000 */
[----:B------:R-:W-:Y:S01]  /*6cc0*/  BPT.TRAP 0x1 ;  /* 0x000000040000795c */ /* 0x000fe20000300000 */
.L_x_7391:
[----:B------:R-:W-:Y:S02]  /*6cd0*/  IMAD.U32 R204, RZ, RZ, UR61 ;  /* 0x0000003dffcc7e24 */ /* 0x000fe4000f8e00ff */
[----:B------:R-:W-:-:S03]  /*6ce0*/  IMAD R197, R23, 0x8, R195 ;  /* 0x0000000817c57824 */ /* 0x000fc600078e02c3 */
[----:B------:R-:W-:-:S04]  /*6cf0*/  SHF.L.U32 R204, R204, 0x1f, RZ ;  /* 0x0000001fcccc7819 */ /* 0x000fc800000006ff */
[----:B------:R0:W1:Y:S01]  /*6d00*/  SYNCS.PHASECHK.TRANS64.TRYWAIT P3, [R197+URZ+0x38830], R204 ;  /* 0x038830ccc50075a7 */ /* 0x000062000806017f */
[----:B------:R-:W-:Y:S05]  /*6d10*/  @!P0 BRA `(.L_x_7392) ;  /* 0x0000000000048947 */ /* 0x000fea0003800000 */
[----:B------:R-:W-:Y:S01]  /*6d20*/  BPT.TRAP 0x1 ;  /* 0x000000040000795c */ /* 0x000fe20000300000 */
.L_x_7392:
[----:B------:R-:W-:Y:S01]  /*6d30*/  IMAD R203, R23, 0x200, R188 ;  /* 0x0000020017cb7824 */ /* 0x000fe200078e02bc */
[----:B-1----:R-:W-:Y:S06]  /*6d40*/  @P3 BRA `(.L_x_7393) ;  /* 0x0000000000083947 */ /* 0x002fec0003800000 */
[----:B------:R-:W1:Y:S02]  /*6d50*/  SYNCS.PHASECHK.TRANS64.TRYWAIT P3, [R197+URZ+0x38830], R204 ;  /* 0x038830ccc50075a7 */ /* 0x000e64000806017f */
[----:B-1----:R-:W-:Y:S05]  /*6d60*/  @!P3 BRA `(.L_x_7394) ;  /* 0x000000f00028b947 */ /* 0x002fea0003800000 */
.L_x_7393:
        /* <DEDUP_REMOVED lines=49> */
.L_x_7395:
[----:B------:R2:W3:Y:S01]  /*7080*/  SYNCS.PHASECHK.TRANS64.TRYWAIT P3, [R197+URZ+0x38850], R204 ;  /* 0x038850ccc50075a7 */ /* 0x0004e2000806017f */
[----:B------:R-:W-:Y:S05]  /*7090*/  @!P0 BRA `(.L_x_7396) ;  /* 0x0000000000048947 */ /* 0x000fea0003800000 */
[----:B------:R-:W-:Y:S01]  /*70a0*/  BPT.TRAP 0x1 ;  /* 0x000000040000795c */ /* 0x000fe20000300000 */
.L_x_7396:
[----:B---3--:R-:W-:Y:S05]  /*70b0*/  @P3 BRA `(.L_x_7397) ;  /* 0x0000000000083947 */ /* 0x008fea0003800000 */
[----:B------:R-:W3:Y:S02]  /*70c0*/  SYNCS.PHASECHK.TRANS64.TRYWAIT P3, [R197+URZ+0x38850], R204 ;  /* 0x038850ccc50075a7 */ /* 0x000ee4000806017f */
[----:B---3--:R-:W-:Y:S05]  /*70d0*/  @!P3 BRA `(.L_x_7398) ;  /* 0x000000ec0060b947 */ /* 0x008fea0003800000 */
.L_x_7397:
        /* <DEDUP_REMOVED lines=36> */
[----:B------:R-:W-:-:S04]  /*7320*/  IMAD R220, R23, 0x1000, R190 ;  /* 0x0000100017dc7824 */ /* 0x000fc800078e02be */
[----:B------:R-:W-:Y:S02]  /*7330*/  VIADD R221, R220, 0x80 ;  /* 0x00000080dcdd7836 */ /* 0x000fe40000000000 */
[----:B------:R-:W-:Y:S01]  /*7340*/  UMOV UR54, UR6 ;  /* 0x0000000600367c82 */ /* 0x000fe20008000000 */
[----:B------:R-:W-:Y:S01]  /*7350*/  R2UR UR6, R204 ;  /* 0x00000000cc0672ca */ /* 0x000fe200000e0000 */
[----:B------:R-:W-:-:S12]  /*7360*/  VIADD R204, R203, 0x6 ;  /* 0x00000006cbcc7836 */ /* 0x000fd80000000000 */
        /* <DEDUP_REMOVED lines=27> */
[C---:B------:R-:W-:Y:S01]  /*7520*/  VIADD R204, R203.reuse, 0x602 ;  /* 0x00000602cbcc7836 */ /* 0x040fe20000000000 */
[----:B------:R-:W-:-:S04]  /*7530*/  IADD3 R207, R203, 0x800, RZ ;  /* 0x00000800cbcf7810 */ /* 0x000fc80007ffe0ff */
[----:B------:R-:W-:Y:S01]  /*7540*/  R2UR UR46, R204 ;  /* 0x00000000cc2e72ca */ /* 0x000fe200000e0000 */
[----:B------:R-:W-:-:S05]  /*7550*/  VIADD R204, R203, 0x604 ;  /* 0x00000604cbcc7836 */ /* 0x000fca0000000000 */
[----:B------:R-:W-:Y:S01]  /*7560*/  R2UR UR50, R204 ;  /* 0x00000000cc3272ca */ /* 0x000fe200000e0000 */
[----:B------:R-:W-:-:S05]  /*7570*/  VIADD R204, R203, 0x606 ;  /* 0x00000606cbcc7836 */ /* 0x000fca0000000000 */
[----:B------:R-:W-:Y:S02]  /*7580*/  R2UR UR54, R204 ;  /* 0x00000000cc3672ca */ /* 0x000fe400000e0000 */
[----:B------:R-:W0:Y:S02]  /*7590*/  SHFL.IDX PT, R204, R208, RZ, 0x1f ;  /* 0x00001fffd0cc7589 */ /* 0x000e2400000e0000 */
[----:B0-----:R-:W-:-:S04]  /*75a0*/  ISETP.GT.AND P3, PT, R204, 0x7f, PT ;  /* 0x0000007fcc00780c */ /* 0x001fc80003f64270 */
        /* <DEDUP_REMOVED lines=10> */
[----:B------:R-:W-:-:S05]  /*7650*/  IMAD.MOV.U32 R205, RZ, RZ, 0x4 ;  /* 0x00000004ffcd7424 */ /* 0x000fca00078e00ff */
        /* <DEDUP_REMOVED lines=8> */
[----:B------:R-:W-:Y:S01]  /*76e0*/  @UP0 ULDC UR6, c[0x0][0x44c] ;  /* 0x0001130000060ab9 */ /* 0x000fe20000000800 */
[----:B------:R-:W-:Y:S01]  /*76f0*/  ULDC UR7, c[0x0][0x288] ;  /* 0x0000a20000077ab9 */ /* 0x000fe20000000800 */
[----:B------:R-:W-:Y:S02]  /*7700*/  WARPGROUP.DEPBAR.LE gsb0, 0x0 ;  /* 0x00008000000079c5 */ /* 0x000fe40000010000 */
[----:B------:R-:W-:-:S06]  /*7710*/  WARPGROUP.ARRIVE ;  /* 0x00000000000079c5 */ /* 0x000fcc0000000000 */
[----:B------:R-:W-:Y:S01]  /*7720*/  HGMMA.64x64x16.F32 R152, gdesc[UR8], R152, gsb0 ;  /* 0x00e00000089879f0 */ /* 0x000fe20008000898 */
[----:B------:R-:W-:Y:S01]  /*7730*/  ULDC UR11, c[0x0][0x2f0] ;  /* 0x0000bc00000b7ab9 */ /* 0x000fe20000000800 */
        /* <DEDUP_REMOVED lines=151> */
[----:B------:R-:W-:-:S05]  /*80b0*/  VIADD R207, R203, 0xe00 ;  /* 0x00000e00cbcf7836 */ /* 0x000fca0000000000 */
        /* <DEDUP_REMOVED lines=41> */
[----:B------:R-:W-:Y:S01]  /*8350*/  @P1 IMAD.HI.U32 R203, R186, UR6, RZ ;  /* 0x00000006bacb1c27 */ /* 0x000fe2000f8e00ff */
[----:B------:R-:W-:-:S03]  /*8360*/  @UP0 ULDC UR6, c[0x0][0x450] ;  /* 0x0001140000060ab9 */ /* 0x000fc60000000800 */
[----:B------:R-:W-:Y:S01]  /*8370*/  IMAD.MOV.U32 R206, RZ, RZ, R186 ;  /* 0x000000ffffce7224 */ /* 0x000fe200078e00ba */
[----:B------:R-:W-:Y:S01]  /*8380*/  @P1 SHF.R.U32.HI R206, RZ, UR6, R203 ;  /* 0x00000006ffce1c19 */ /* 0x000fe200080116cb */
[----:B------:R-:W-:-:S04]  /*8390*/  ULDC UR6, c[0x0][0xa80] ;  /* 0x0002a00000067ab9 */ /* 0x000fc80000000800 */
[----:B------:R-:W0:Y:S01]  /*83a0*/  SHFL.IDX PT, R203, R206, RZ, 0x1c1f ;  /* 0x001c1fffcecb7589 */ /* 0x000e2200000e0000 */
        /* <DEDUP_REMOVED lines=16> */
[----:B------:R2:W3:Y:S01]  /*84b0*/  MUFU.TANH R205, R152 ;  /* 0x0000009800cd7308 */ /* 0x0004e20000002400 */
[----:B-1----:R-:W-:-:S02]  /*84c0*/  IMAD.MOV.U32 R153, RZ, RZ, -0x40 ;  /* 0xffffffc0ff997424 */ /* 0x002fc400078e00ff */
[----:B------:R-:W-:Y:S01]  /*84d0*/  FMUL.FTZ R181, R181, UR60 ;  /* 0x0000003cb5b57c20 */ /* 0x000fe20008410000 */
[----:B------:R-:W-:Y:S01]  /*84e0*/  FMUL.FTZ R155, R155, UR60 ;  /* 0x0000003c9b9b7c20 */ /* 0x000fe20008410000 */
[----:B------:R-:W-:Y:S01]  /*84f0*/  FMUL.FTZ R213, R167, UR60 ;  /* 0x0000003ca7d57c20 */ /* 0x000fe20008410000 */
[----:B------:R-:W-:Y:S01]  /*8500*/  FMUL.FTZ R214, R170, UR60 ;  /* 0x0000003caad67c20 */ /* 0x000fe20008410000 */
[----:B------:R-:W-:Y:S01]  /*8510*/  FMUL.FTZ R171, R171, UR60 ;  /* 0x0000003cabab7c20 */ /* 0x000fe20008410000 */
[----:B------:R-:W-:Y:S01]  /*8520*/  FMUL.FTZ R174, R174, UR60 ;  /* 0x0000003caeae7c20 */ /* 0x000fe20008410000 */
[----:B------:R1:W-:Y:S01]  /*8530*/  MUFU.TANH R208, R157 ;  /* 0x0000009d00d07308 */ /* 0x0003e20000002400 */
[----:B--2---:R-:W-:Y:S02]  /*8540*/  IMAD R152, R198, R153, 0x1 ;  /* 0x00000001c6987424 */ /* 0x004fe400078e0299 */
[----:B------:R-:W-:Y:S01]  /*8550*/  FMUL.FTZ R153, R168, UR60 ;  /* 0x0000003ca8997c20 */ /* 0x000fe20008410000 */
[----:B------:R-:W-:Y:S01]  /*8560*/  FMUL.FTZ R175, R175, UR60 ;  /* 0x0000003cafaf7c20 */ /* 0x000fe20008410000 */
[----:B------:R-:W-:Y:S01]  /*8570*/  FMUL.FTZ R178, R178, UR60 ;  /* 0x0000003cb2b27c20 */ /* 0x000fe20008410000 */
[----:B------:R-:W-:Y:S01]  /*8580*/  FMUL.FTZ R179, R179, UR60 ;  /* 0x0000003cb3b37c20 */ /* 0x000fe20008410000 */
[----:B------:R-:W-:Y:S01]  /*8590*/  FMUL.FTZ R182, R182, UR60 ;  /* 0x0000003cb6b67c20 */ /* 0x000fe20008410000 */
[----:B------:R-:W-:Y:S01]  /*85a0*/  FMUL.FTZ R183, R183, UR60 ;  /* 0x0000003cb7b77c20 */ /* 0x000fe20008410000 */
[----:B------:R2:W4:Y:S01]  /*85b0*/  MUFU.TANH R207, R156 ;  /* 0x0000009c00cf7308 */ /* 0x0005220000002400 */
[----:B-1----:R-:W-:-:S04]  /*85c0*/  IMAD.IADD R157, R152, 0x1, -R193 ;  /* 0x00000001989d7824 */ /* 0x002fc800078e0ac1 */
[----:B------:R-:W-:Y:S01]  /*85d0*/  IMAD R168, R192, UR11, R157 ;  /* 0x0000000bc0a87c24 */ /* 0x000fe2000f8e029d */
[----:B------:R-:W-:Y:S02]  /*85e0*/  UMOV UR11, 0x40000040 ;  /* 0x40000040000b7882 */ /* 0x000fe40000000000 */
[----:B------:R1:W5:Y:S01]  /*85f0*/  MUFU.TANH R209, R160 ;  /* 0x000000a000d17308 */ /* 0x0003620000002400 */
[----:B--2---:R-:W-:Y:S01]  /*8600*/  FMUL.FTZ R156, R172, UR60 ;  /* 0x0000003cac9c7c20 */ /* 0x004fe20008410000 */
[----:B0-----:R-:W-:-:S04]  /*8610*/  IADD3 R152, R203, -UR7, R168 ;  /* 0x80000007cb987c10 */ /* 0x001fc8000fffe0a8 */
[C---:B------:R-:W-:Y:S02]  /*8620*/  ISETP.GT.AND P3, PT, R152.reuse, RZ, PT ;  /* 0x000000ff9800720c */ /* 0x040fe40003f64270 */
[C---:B------:R-:W-:Y:S01]  /*8630*/  ISETP.GT.AND P4, PT, R152.reuse, 0x1, PT ;  /* 0x000000019800780c */ /* 0x040fe20003f84270 */
[----:B------:R-:W0:Y:S01]  /*8640*/  MUFU.TANH R161, R161 ;  /* 0x000000a100a17308 */ /* 0x000e220000002400 */
[----:B---3--:R-:W-:Y:S02]  /*8650*/  FSEL R205, R205, -INF , P3 ;  /* 0xff800000cdcd7808 */ /* 0x008fe40001800000 */
[----:B------:R-:W-:Y:S02]  /*8660*/  ISETP.GT.AND P3, PT, R152, 0x8, PT ;  /* 0x000000089800780c */ /* 0x000fe40003f64270 */
[----:B------:R-:W-:Y:S02]  /*8670*/  FSEL R204, R204, -INF , P4 ;  /* 0xff800000cccc7808 */ /* 0x000fe40002000000 */
[----:B------:R-:W-:Y:S01]  /*8680*/  FMNMX.FTZ R157, R205, R200, !PT ;  /* 0x000000c8cd9d7209 */ /* 0x000fe20007810000 */
[----:B------:R-:W2:Y:S01]  /*8690*/  MUFU.TANH R164, R164 ;  /* 0x000000a400a47308 */ /* 0x000ea20000002400 */
[----:B------:R-:W-:-:S02]  /*86a0*/  ISETP.GT.AND P4, PT, R152, 0x9, PT ;  /* 0x000000099800780c */ /* 0x000fc40003f84270 */
[----:B----4-:R-:W-:Y:S02]  /*86b0*/  FSEL R172, R207, -INF , P3 ;  /* 0xff800000cfac7808 */ /* 0x010fe40001800000 */
[----:B------:R-:W-:Y:S02]  /*86c0*/  FMNMX.FTZ R157, R204, R157, !PT ;  /* 0x0000009dcc9d7209 */ /* 0x000fe40007810000 */
[----:B------:R-:W-:Y:S01]  /*86d0*/  ISETP.GT.AND P3, PT, R152, 0x10, PT ;  /* 0x000000109800780c */ /* 0x000fe20003f64270 */
[----:B------:R3:W-:Y:S01]  /*86e0*/  MUFU.TANH R210, R153 ;  /* 0x0000009900d27308 */ /* 0x0007e20000002400 */
[----:B-1----:R-:W-:Y:S02]  /*86f0*/  FMNMX.FTZ R160, R172, R157, !PT ;  /* 0x0000009daca07209 */ /* 0x002fe40007810000 */
[----:B-----5:R-:W-:Y:S02]  /*8700*/  FSEL R203, R209, -INF , P3 ;  /* 0xff800000d1cb7808 */ /* 0x020fe40001800000 */
[----:B------:R-:W-:-:S03]  /*8710*/  ISETP.GT.AND P3, PT, R152, 0x18, PT ;  /* 0x000000189800780c */ /* 0x000fc60003f64270 */
[----:B------:R-:W1:Y:S01]  /*8720*/  MUFU.TANH R165, R165 ;  /* 0x000000a500a57308 */ /* 0x000e620000002400 */
[----:B---3--:R-:W-:Y:S01]  /*8730*/  FMUL.FTZ R153, R173, UR60 ;  /* 0x0000003cad997c20 */ /* 0x008fe20008410000 */
[----:B------:R-:W-:Y:S02]  /*8740*/  FSEL R173, R208, -INF , P4 ;  /* 0xff800000d0ad7808 */ /* 0x000fe40002000000 */
[----:B------:R-:W-:Y:S02]  /*8750*/  ISETP.GT.AND P4, PT, R152, 0x11, PT ;  /* 0x000000119800780c */ /* 0x000fe40003f84270 */
[----:B------:R-:W-:Y:S02]  /*8760*/  FMNMX.FTZ R160, R173, R160, !PT ;  /* 0x000000a0ada07209 */ /* 0x000fe40007810000 */
[----:B------:R0:W3:Y:S02]  /*8770*/  MUFU.TANH R211, R169 ;  /* 0x000000a900d37308 */ /* 0x0000e40000002400 */
[----:B------:R-:W-:-:S06]  /*8780*/  FMNMX.FTZ R160, R203, R160, !PT ;  /* 0x000000a0cba07209 */ /* 0x000fcc0007810000 */
[----:B------:R4:W5:Y:S01]  /*8790*/  MUFU.TANH R212, R156 ;  /* 0x0000009c00d47308 */ /* 0x0009620000002400 */
[----:B0-----:R-:W-:Y:S02]  /*87a0*/  FSEL R169, R161, -INF , P4 ;  /* 0xff800000a1a97808 */ /* 0x001fe40002000000 */
[----:B------:R-:W-:-:S05]  /*87b0*/  ISETP.GT.AND P4, PT, R152, 0x19, PT ;  /* 0x000000199800780c */ /* 0x000fca0003f84270 */
[----:B------:R0:W5:Y:S01]  /*87c0*/  MUFU.TANH R207, R153 ;  /* 0x0000009900cf7308 */ /* 0x0001620000002400 */
[----:B----4-:R-:W-:Y:S01]  /*87d0*/  FMUL.FTZ R156, R176, UR60 ;  /* 0x0000003cb09c7c20 */ /* 0x010fe20008410000 */
[----:B--2---:R-:W-:Y:S02]  /*87e0*/  FSEL R176, R164, -INF , P3 ;  /* 0xff800000a4b07808 */ /* 0x004fe40001800000 */
[C---:B------:R-:W-:Y:S02]  /*87f0*/  ISETP.GT.AND P3, PT, R152.reuse, 0x20, PT ;  /* 0x000000209800780c */ /* 0x040fe40003f64270 */
[----:B-1----:R-:W-:Y:S02]  /*8800*/  FSEL R164, R165, -INF , P4 ;  /* 0xff800000a5a47808 */ /* 0x002fe40002000000 */
[----:B------:R1:W2:Y:S01]  /*8810*/  MUFU.TANH R157, R156 ;  /* 0x0000009c009d7308 */ /* 0x0002a20000002400 */
[----:B0-----:R-:W-:Y:S02]  /*8820*/  FMNMX.FTZ R153, R169, R160, !PT ;  /* 0x000000a0a9997209 */ /* 0x001fe40007810000 */
[----:B------:R-:W-:-:S02]  /*8830*/  ISETP.GT.AND P4, PT, R152, 0x21, PT ;  /* 0x000000219800780c */ /* 0x000fc40003f84270 */
[----:B------:R-:W-:Y:S02]  /*8840*/  FMNMX.FTZ R153, R176, R153, !PT ;  /* 0x00000099b0997209 */ /* 0x000fe40007810000 */
[----:B------:R-:W-:Y:S01]  /*8850*/  FSEL R165, R210, -INF , P3 ;  /* 0xff800000d2a57808 */ /* 0x000fe20001800000 */
[----:B------:R0:W4:Y:S01]  /*8860*/  MUFU.TANH R209, R177 ;  /* 0x000000b100d17308 */ /* 0x0001220000002400 */
[----:B-1----:R-:W-:Y:S02]  /*8870*/  FMNMX.FTZ R156, R164, R153, !PT ;  /* 0x00000099a49c7209 */ /* 0x002fe40007810000 */
[----:B------:R-:W-:Y:S02]  /*8880*/  ISETP.GT.AND P3, PT, R152, 0x28, PT ;  /* 0x000000289800780c */ /* 0x000fe40003f64270 */
[----:B---3--:R-:W-:Y:S01]  /*8890*/  FSEL R160, R211, -INF , P4 ;  /* 0xff800000d3a07808 */ /* 0x008fe20002000000 */
[----:B------:R-:W-:Y:S01]  /*88a0*/  FMUL.FTZ R211, R166, UR60 ;  /* 0x0000003ca6d37c20 */ /* 0x000fe20008410000 */
[----:B------:R-:W-:Y:S01]  /*88b0*/  FMNMX.FTZ R153, R165, R156, !PT ;  /* 0x0000009ca5997209 */ /* 0x000fe20007810000 */
[----:B------:R1:W3:Y:S01]  /*88c0*/  MUFU.TANH R210, R180 ;  /* 0x000000b400d27308 */ /* 0x0002e20000002400 */
[----:B------:R-:W-:Y:S01]  /*88d0*/  ISETP.GT.AND P4, PT, R152, 0x29, PT ;  /* 0x000000299800780c */ /* 0x000fe20003f84270 */
[----:B0-----:R-:W-:Y:S01]  /*88e0*/  FMUL.FTZ R177, R154, UR60 ;  /* 0x0000003c9ab17c20 */ /* 0x001fe20008410000 */
[----:B-----5:R-:W-:-:S02]  /*88f0*/  FSEL R161, R212, -INF , P3 ;  /* 0xff800000d4a17808 */ /* 0x020fc40001800000 */
[----:B------:R-:W-:Y:S02]  /*8900*/  FMNMX.FTZ R208, R160, R153, !PT ;  /* 0x00000099a0d07209 */ /* 0x000fe40007810000 */
[C---:B------:R-:W-:Y:S01]  /*8910*/  ISETP.GT.AND P3, PT, R152.reuse, 0x30, PT ;  /* 0x000000309800780c */ /* 0x040fe20003f64270 */
[----:B------:R-:W0:Y:S01]  /*8920*/  MUFU.TANH R181, R181 ;  /* 0x000000b500b57308 */ /* 0x000e220000002400 */
[----:B------:R-:W-:Y:S02]  /*8930*/  FSEL R156, R207, -INF , P4 ;  /* 0xff800000cf9c7808 */ /* 0x000fe40002000000 */
[----:B------:R-:W-:Y:S01]  /*8940*/  FMNMX.FTZ R153, R161, R208, !PT ;  /* 0x000000d0a1997209 */ /* 0x000fe20007810000 */
[----:B------:R-:W-:Y:S01]  /*8950*/  FMUL.FTZ R208, R159, UR60 ;  /* 0x0000003c9fd07c20 */ /* 0x000fe20008410000 */
[----:B------:R-:W-:Y:S01]  /*8960*/  ISETP.GT.AND P4, PT, R152, 0x31, PT ;  /* 0x000000319800780c */ /* 0x000fe20003f84270 */
[----:B------:R-:W5:Y:S01]  /*8970*/  SHFL.IDX PT, R159, R206, 0x1, 0x1c1f ;  /* 0x003c1f00ce9f7f89 */ /* 0x000f6200000e0000 */
[----:B--2---:R-:W-:Y:S01]  /*8980*/  FSEL R157, R157, -INF , P3 ;  /* 0xff8000009d9d7808 */ /* 0x004fe20001800000 */
[----:B------:R-:W2:Y:S01]  /*8990*/  MUFU.TANH R177, R177 ;  /* 0x000000b100b17308 */ /* 0x000ea20000002400 */
[----:B-1----:R-:W-:-:S02]  /*89a0*/  FMNMX.FTZ R180, R156, R153, !PT ;  /* 0x000000999cb47209 */ /* 0x002fc40007810000 */
[----:B------:R-:W-:Y:S02]  /*89b0*/  ISETP.GT.AND P3, PT, R152, 0x38, PT ;  /* 0x000000389800780c */ /* 0x000fe40003f64270 */
[----:B----4-:R-:W-:Y:S01]  /*89c0*/  FSEL R154, R209, -INF , P4 ;  /* 0xff800000d19a7808 */ /* 0x010fe20002000000 */
[----:B------:R-:W-:Y:S01]  /*89d0*/  FMUL.FTZ R209, R162, UR60 ;  /* 0x0000003ca2d17c20 */ /* 0x000fe20008410000 */
[----:B------:R-:W-:Y:S01]  /*89e0*/  FMNMX.FTZ R207, R157, R180, !PT ;  /* 0x000000b49dcf7209 */ /* 0x000fe20007810000 */
[----:B------:R-:W1:Y:S01]  /*89f0*/  MUFU.TANH R155, R155 ;  /* 0x0000009b009b7308 */ /* 0x000e620000002400 */
[----:B------:R-:W-:Y:S02]  /*8a00*/  ISETP.GT.AND P4, PT, R152, 0x39, PT ;  /* 0x000000399800780c */ /* 0x000fe40003f84270 */
[----:B---3--:R-:W-:Y:S01]  /*8a10*/  FSEL R153, R210, -INF , P3 ;  /* 0xff800000d2997808 */ /* 0x008fe20001800000 */
[----:B------:R-:W-:Y:S01]  /*8a20*/  FMUL.FTZ R210, R163, UR60 ;  /* 0x0000003ca3d27c20 */ /* 0x000fe20008410000 */
[----:B------:R-:W-:Y:S01]  /*8a30*/  FMNMX.FTZ R180, R154, R207, !PT ;  /* 0x000000cf9ab47209 */ /* 0x000fe20007810000 */
[----:B------:R-:W-:Y:S01]  /*8a40*/  FMUL.FTZ R207, R158, UR60 ;  /* 0x0000003c9ecf7c20 */ /* 0x000fe20008410000 */
[----:B0-----:R-:W-:Y:S01]  /*8a50*/  FSEL R152, R181, -INF , P4 ;  /* 0xff800000b5987808 */ /* 0x001fe20002000000 */
[----:B------:R-:W-:Y:S01]  /*8a60*/  MUFU.TANH R208, R208 ;  /* 0x000000d000d07308 */ /* 0x000fe20000002400 */
[----:B------:R-:W-:-:S04]  /*8a70*/  FMNMX.FTZ R181, R153, R180, !PT ;  /* 0x000000b499b57209 */ /* 0x000fc80007810000 */
[----:B------:R-:W-:Y:S02]  /*8a80*/  FMNMX.FTZ R181, R152, R181, !PT ;  /* 0x000000b598b57209 */ /* 0x000fe40007810000 */
[----:B-----5:R-:W-:Y:S01]  /*8a90*/  IADD3 R162, R159, -UR7, R168 ;  /* 0x800000079fa27c10 */ /* 0x020fe2000fffe0a8 */
[----:B------:R-:W0:Y:S01]  /*8aa0*/  MUFU.TANH R207, R207 ;  /* 0x000000cf00cf7308 */ /* 0x000e220000002400 */
[----:B------:R-:W-:Y:S01]  /*8ab0*/  R2UR UR7, R201 ;  /* 0x00000000c90772ca */ /* 0x000fe200000e0000 */
[----:B------:R-:W3:Y:S01]  /*8ac0*/  SHFL.BFLY PT, R158, R181, 0x2, 0x1f ;  /* 0x0c401f00b59e7f89 */ /* 0x000ee200000e0000 */
[C---:B------:R-:W-:Y:S02]  /*8ad0*/  ISETP.GT.AND P3, PT, R162.reuse, RZ, PT ;  /* 0x000000ffa200720c */ /* 0x040fe40003f64270 */
[C---:B------:R-:W-:Y:S02]  /*8ae0*/  ISETP.GT.AND P4, PT, R162.reuse, 0x1, PT ;  /* 0x00000001a200780c */ /* 0x040fe40003f84270 */
[----:B--2---:R-:W-:Y:S01]  /*8af0*/  FSEL R166, R177, -INF , P3 ;  /* 0xff800000b1a67808 */ /* 0x004fe20001800000 */
[----:B------:R-:W2:Y:S01]  /*8b00*/  MUFU.TANH R209, R209 ;  /* 0x000000d100d17308 */ /* 0x000ea20000002400 */
[----:B------:R-:W-:-:S02]  /*8b10*/  ISETP.GT.AND P3, PT, R162, 0x8, PT ;  /* 0x00000008a200780c */ /* 0x000fc40003f64270 */
[----:B-1----:R-:W-:Y:S02]  /*8b20*/  FSEL R167, R155, -INF , P4 ;  /* 0xff8000009ba77808 */ /* 0x002fe40002000000 */
[C---:B------:R-:W-:Y:S02]  /*8b30*/  ISETP.GT.AND P4, PT, R162.reuse, 0x9, PT ;  /* 0x00000009a200780c */ /* 0x040fe40003f84270 */
[C---:B------:R-:W-:Y:S01]  /*8b40*/  ISETP.GT.AND P6, PT, R162.reuse, 0x20, PT ;  /* 0x00000020a200780c */ /* 0x040fe20003fc4270 */
[----:B------:R-:W1:Y:S01]  /*8b50*/  MUFU.TANH R210, R210 ;  /* 0x000000d200d27308 */ /* 0x000e620000002400 */
[----:B0-----:R-:W-:Y:S02]  /*8b60*/  FSEL R207, R207, -INF , P3 ;  /* 0xff800000cfcf7808 */ /* 0x001fe40001800000 */
[----:B------:R-:W-:Y:S02]  /*8b70*/  ISETP.GT.AND P3, PT, R162, 0x10, PT ;  /* 0x00000010a200780c */ /* 0x000fe40003f64270 */
[----:B------:R-:W-:-:S02]  /*8b80*/  FSEL R208, R208, -INF , P4 ;  /* 0xff800000d0d07808 */ /* 0x000fc40002000000 */
[----:B------:R-:W-:Y:S01]  /*8b90*/  ISETP.GT.AND P4, PT, R162, 0x11, PT ;  /* 0x00000011a200780c */ /* 0x000fe20003f84270 */
[----:B------:R-:W0:Y:S01]  /*8ba0*/  MUFU.TANH R211, R211 ;  /* 0x000000d300d37308 */ /* 0x000e220000002400 */
[----:B--2---:R-:W-:Y:S02]  /*8bb0*/  FSEL R209, R209, -INF , P3 ;  /* 0xff800000d1d17808 */ /* 0x004fe40001800000 */
[----:B---3--:R-:W-:Y:S02]  /*8bc0*/  FMNMX.FTZ R163, R181, R158, !PT ;  /* 0x0000009eb5a37209 */ /* 0x008fe40007810000 */
[----:B------:R-:W-:Y:S02]  /*8bd0*/  FMNMX.FTZ R158, R166, R199, !PT ;  /* 0x000000c7a69e7209 */ /* 0x000fe40007810000 */
[----:B------:R-:W-:Y:S01]  /*8be0*/  ISETP.GT.AND P3, PT, R162, 0x18, PT ;  /* 0x00000018a200780c */ /* 0x000fe20003f64270 */
[----:B------:R-:W2:Y:S01]  /*8bf0*/  MUFU.TANH R213, R213 ;  /* 0x000000d500d57308 */ /* 0x000ea20000002400 */
[----:B------:R-:W-:Y:S01]  /*8c00*/  FMNMX.FTZ R158, R167, R158, !PT ;  /* 0x0000009ea79e7209 */ /* 0x000fe20007810000 */
[----:B------:R-:W3:Y:S01]  /*8c10*/  SHFL.BFLY PT, R180, R163, 0x1, 0x1f ;  /* 0x0c201f00a3b47f89 */ /* 0x000ee200000e0000 */
[----:B-1----:R-:W-:-:S02]  /*8c20*/  FSEL R210, R210, -INF , P4 ;  /* 0xff800000d2d27808 */ /* 0x002fc40002000000 */
[----:B------:R-:W-:Y:S02]  /*8c30*/  FMNMX.FTZ R155, R207, R158, !PT ;  /* 0x0000009ecf9b7209 */ /* 0x000fe40007810000 */
[----:B------:R-:W-:Y:S01]  /*8c40*/  ISETP.GT.AND P4, PT, R162, 0x19, PT ;  /* 0x00000019a200780c */ /* 0x000fe20003f84270 */
[----:B------:R-:W1:Y:S01]  /*8c50*/  MUFU.TANH R214, R214 ;  /* 0x000000d600d67308 */ /* 0x000e620000002400 */
[----:B------:R-:W-:Y:S02]  /*8c60*/  FMNMX.FTZ R158, R208, R155, !PT ;  /* 0x0000009bd09e7209 */ /* 0x000fe40007810000 */
[----:B0-----:R-:W-:Y:S02]  /*8c70*/  FSEL R211, R211, -INF , P3 ;  /* 0xff800000d3d37808 */ /* 0x001fe40001800000 */
[----:B------:R-:W-:Y:S02]  /*8c80*/  FMNMX.FTZ R155, R209, R158, !PT ;  /* 0x0000009ed19b7209 */ /* 0x000fe40007810000 */
[----:B------:R-:W-:Y:S01]  /*8c90*/  ISETP.GT.AND P3, PT, R162, 0x21, PT ;  /* 0x00000021a200780c */ /* 0x000fe20003f64270 */
[----:B------:R-:W0:Y:S01]  /*8ca0*/  MUFU.TANH R171, R171 ;  /* 0x000000ab00ab7308 */ /* 0x000e220000002400 */
[----:B------:R-:W-:-:S02]  /*8cb0*/  FMNMX.FTZ R158, R210, R155, !PT ;  /* 0x0000009bd29e7209 */ /* 0x000fc40007810000 */
[----:B--2---:R-:W-:Y:S02]  /*8cc0*/  FSEL R213, R213, -INF , P4 ;  /* 0xff800000d5d57808 */ /* 0x004fe40002000000 */
[----:B------:R-:W-:Y:S02]  /*8cd0*/  FMNMX.FTZ R158, R211, R158, !PT ;  /* 0x0000009ed39e7209 */ /* 0x000fe40007810000 */
[----:B------:R-:W-:Y:S01]  /*8ce0*/  ISETP.GT.AND P4, PT, R162, 0x28, PT ;  /* 0x00000028a200780c */ /* 0x000fe20003f84270 */
[----:B------:R-:W2:Y:S01]  /*8cf0*/  MUFU.TANH R174, R174 ;  /* 0x000000ae00ae7308 */ /* 0x000ea20000002400 */
[----:B-1----:R-:W-:Y:S02]  /*8d00*/  FSEL R214, R214, -INF , P6 ;  /* 0xff800000d6d67808 */ /* 0x002fe40003000000 */
[----:B------:R-:W-:Y:S02]  /*8d10*/  FMNMX.FTZ R155, R213, R158, !PT ;  /* 0x0000009ed59b7209 */ /* 0x000fe40007810000 */
[----:B------:R-:W-:-:S02]  /*8d20*/  ISETP.GT.AND P5, PT, R162, 0x29, PT ;  /* 0x00000029a200780c */ /* 0x000fc40003fa4270 */
[----:B------:R-:W-:Y:S01]  /*8d30*/  FMNMX.FTZ R158, R214, R155, !PT ;  /* 0x0000009bd69e7209 */ /* 0x000fe20007810000 */
[----:B------:R-:W1:Y:S01]  /*8d40*/  MUFU.TANH R159, R175 ;  /* 0x000000af009f7308 */ /* 0x000e620000002400 */
[----:B0-----:R-:W-:Y:S02]  /*8d50*/  FSEL R215, R171, -INF , P3 ;  /* 0xff800000abd77808 */ /* 0x001fe40001800000 */
[----:B------:R-:W-:Y:S02]  /*8d60*/  ISETP.GT.AND P6, PT, R162, 0x30, PT ;  /* 0x00000030a200780c */ /* 0x000fe40003fc4270 */
[----:B------:R-:W-:Y:S02]  /*8d70*/  FMNMX.FTZ R155, R215, R158, !PT ;  /* 0x0000009ed79b7209 */ /* 0x000fe40007810000 */
[----:B---3--:R-:W-:Y:S01]  /*8d80*/  FMNMX.FTZ R168, R163, R180, !PT ;  /* 0x000000b4a3a87209 */ /* 0x008fe20007810000 */
[----:B------:R-:W0:Y:S01]  /*8d90*/  MUFU.TANH R178, R178 ;  /* 0x000000b200b27308 */ /* 0x000e220000002400 */
[----:B--2---:R-:W-:-:S02]  /*8da0*/  FSEL R212, R174, -INF , P4 ;  /* 0xff800000aed47808 */ /* 0x004fc40002000000 */
[----:B------:R-:W-:Y:S01]  /*8db0*/  ISETP.GT.AND P4, PT, R162, 0x31, PT ;  /* 0x00000031a200780c */ /* 0x000fe20003f84270 */
[----:B------:R-:W-:Y:S01]  /*8dc0*/  FMUL.FTZ R206, R168, UR6 ;  /* 0x00000006a8ce7c20 */ /* 0x000fe20008410000 */
[----:B------:R-:W-:Y:S02]  /*8dd0*/  FMNMX.FTZ R158, R212, R155, !PT ;  /* 0x0000009bd49e7209 */ /* 0x000fe40007810000 */
[----:B------:R-:W-:Y:S01]  /*8de0*/  FSETP.NEU.FTZ.AND P3, PT, R168, -INF , PT ;  /* 0xff800000a800780b */ /* 0x000fe20003f7d000 */
[----:B------:R-:W2:Y:S01]  /*8df0*/  MUFU.TANH R179, R179 ;  /* 0x000000b300b37308 */ /* 0x000ea20000002400 */
[----:B-1----:R-:W-:Y:S02]  /*8e00*/  FSEL R159, R159, -INF , P5 ;  /* 0xff8000009f9f7808 */ /* 0x002fe40002800000 */
[----:B------:R-:W-:Y:S02]  /*8e10*/  ISETP.GT.AND P5, PT, R162, 0x38, PT ;  /* 0x00000038a200780c */ /* 0x000fe40003fa4270 */
[----:B------:R-:W-:-:S02]  /*8e20*/  FMNMX.FTZ R174, R159, R158, !PT ;  /* 0x0000009e9fae7209 */ /* 0x000fc40007810000 */
[----:B------:R-:W-:Y:S01]  /*8e30*/  FSEL R206, R206, RZ, P3 ;  /* 0x000000ffcece7208 */ /* 0x000fe20001800000 */
[----:B------:R-:W1:Y:S01]  /*8e40*/  MUFU.TANH R182, R182 ;  /* 0x000000b600b67308 */ /* 0x000e620000002400 */
[----:B0-----:R-:W-:-:S03]  /*8e50*/  FSEL R155, R178, -INF , P6 ;  /* 0xff800000b29b7808 */ /* 0x001fc60003000000 */
[--C-:B------:R-:W-:Y:S01]  /*8e60*/  FFMA.FTZ R177, R164, UR6, -R206.reuse ;  /* 0x00000006a4b17c23 */ /* 0x100fe200080108ce */
[----:B------:R-:W-:Y:S01]  /*8e70*/  FMNMX.FTZ R163, R155, R174, !PT ;  /* 0x000000ae9ba37209 */ /* 0x000fe20007810000 */
[--C-:B------:R-:W-:Y:S01]  /*8e80*/  FFMA.FTZ R171, R204, UR6, -R206.reuse ;  /* 0x00000006ccab7c23 */ /* 0x100fe200080108ce */
[--C-:B------:R-:W-:Y:S01]  /*8e90*/  FFMA.FTZ R204, R152, UR6, -R206.reuse ;  /* 0x0000000698cc7c23 */ /* 0x100fe200080108ce */
[----:B------:R-:W0:Y:S01]  /*8ea0*/  MUFU.TANH R183, R183 ;  /* 0x000000b700b77308 */ /* 0x000e220000002400 */
[----:B--2---:R-:W-:Y:S01]  /*8eb0*/  FSEL R158, R179, -INF , P4 ;  /* 0xff800000b39e7808 */ /* 0x004fe20002000000 */
[--C-:B------:R-:W-:Y:S01]  /*8ec0*/  FFMA.FTZ R181, R156, UR6, -R206.reuse ;  /* 0x000000069cb57c23 */ /* 0x100fe200080108ce */
[----:B------:R-:W-:Y:S01]  /*8ed0*/  ISETP.GT.AND P4, PT, R162, 0x39, PT ;  /* 0x00000039a200780c */ /* 0x000fe20003f84270 */
[--C-:B------:R-:W-:Y:S01]  /*8ee0*/  FFMA.FTZ R170, R205, UR6, -R206.reuse ;  /* 0x00000006cdaa7c23 */ /* 0x100fe200080108ce */
[----:B------:R-:W-:Y:S01]  /*8ef0*/  FMNMX.FTZ R175, R158, R163, !PT ;  /* 0x000000a39eaf7209 */ /* 0x000fe20007810000 */
[--C-:B------:R-:W-:Y:S01]  /*8f00*/  FFMA.FTZ R172, R172, UR6, -R206.reuse ;  /* 0x00000006acac7c23 */ /* 0x100fe200080108ce */
[--C-:B------:R-:W-:Y:S01]  /*8f10*/  FFMA.FTZ R173, R173, UR6, -R206.reuse ;  /* 0x00000006adad7c23 */ /* 0x100fe200080108ce */
[--C-:B------:R-:W-:Y:S01]  /*8f20*/  FFMA.FTZ R176, R176, UR6, -R206.reuse ;  /* 0x00000006b0b07c23 */ /* 0x100fe200080108ce */
[----:B-1----:R-:W-:Y:S01]  /*8f30*/  FSEL R162, R182, -INF , P5 ;  /* 0xff800000b6a27808 */ /* 0x002fe20002800000 */
[--C-:B------:R-:W-:Y:S01]  /*8f40*/  FFMA.FTZ R180, R161, UR6, -R206.reuse ;  /* 0x00000006a1b47c23 */ /* 0x100fe200080108ce */
[--C-:B------:R-:W-:Y:S01]  /*8f50*/  FFMA.FTZ R182, R157, UR6, -R206.reuse ;  /* 0x000000069db67c23 */ /* 0x100fe200080108ce */
[----:B------:R-:W-:Y:S01]  /*8f60*/  MUFU.EX2 R170, R170 ;  /* 0x000000aa00aa7308 */ /* 0x000fe20000000800 */
[----:B------:R-:W-:Y:S01]  /*8f70*/  FMNMX.FTZ R174, R162, R175, !PT ;  /* 0x000000afa2ae7209 */ /* 0x000fe20007810000 */
[--C-:B------:R-:W-:Y:S01]  /*8f80*/  FFMA.FTZ R175, R169, UR6, -R206.reuse ;  /* 0x00000006a9af7c23 */ /* 0x100fe200080108ce */
[----:B0-----:R-:W-:Y:S01]  /*8f90*/  FSEL R163, R183, -INF , P4 ;  /* 0xff800000b7a37808 */ /* 0x001fe20002000000 */
[----:B------:R-:W-:-:S04]  /*8fa0*/  FFMA.FTZ R183, R154, UR6, -R206 ;  /* 0x000000069ab77c23 */ /* 0x000fc800080108ce */
[----:B------:R-:W-:Y:S01]  /*8fb0*/  MUFU.EX2 R171, R171 ;  /* 0x000000ab00ab7308 */ /* 0x000fe20000000800 */
[----:B------:R-:W-:Y:S01]  /*8fc0*/  FMNMX.FTZ R178, R163, R174, !PT ;  /* 0x000000aea3b27209 */ /* 0x000fe20007810000 */
[--C-:B------:R-:W-:Y:S01]  /*8fd0*/  FFMA.FTZ R174, R203, UR6, -R206.reuse ;  /* 0x00000006cbae7c23 */ /* 0x100fe200080108ce */
[----:B------:R-:W-:-:S03]  /*8fe0*/  FFMA.FTZ R203, R153, UR6, -R206 ;  /* 0x0000000699cb7c23 */ /* 0x000fc600080108ce */
[----:B------:R-:W0:Y:S02]  /*8ff0*/  SHFL.BFLY PT, R179, R178, 0x2, 0x1f ;  /* 0x0c401f00b2b37f89 */ /* 0x000e2400000e0000 */
[----:B------:R-:W-:Y:S08]  /*9000*/  MUFU.EX2 R172, R172 ;  /* 0x000000ac00ac7308 */ /* 0x000ff00000000800 */
[----:B------:R-:W-:Y:S08]  /*9010*/  MUFU.EX2 R173, R173 ;  /* 0x000000ad00ad7308 */ /* 0x000ff00000000800 */
[----:B------:R-:W-:Y:S01]  /*9020*/  MUFU.EX2 R174, R174 ;  /* 0x000000ae00ae7308 */ /* 0x000fe20000000800 */
[----:B0-----:R-:W-:Y:S01]  /*9030*/  FMNMX.FTZ R164, R178, R179, !PT ;  /* 0x000000b3b2a47209 */ /* 0x001fe20007810000 */
[--C-:B------:R-:W-:Y:S01]  /*9040*/  FFMA.FTZ R179, R160, UR6, -R206.reuse ;  /* 0x00000006a0b37c23 */ /* 0x100fe200080108ce */
[----:B------:R-:W-:-:S05]  /*9050*/  FFMA.FTZ R178, R165, UR6, -R206 ;  /* 0x00000006a5b27c23 */ /* 0x000fca00080108ce */
[----:B------:R-:W-:Y:S01]  /*9060*/  MUFU.EX2 R175, R175 ;  /* 0x000000af00af7308 */ /* 0x000fe20000000800 */
[----:B------:R-:W0:Y:S07]  /*9070*/  SHFL.BFLY PT, R169, R164, 0x1, 0x1f ;  /* 0x0c201f00a4a97f89 */ /* 0x000e2e00000e0000 */
[----:B------:R-:W-:Y:S08]  /*9080*/  MUFU.EX2 R176, R176 ;  /* 0x000000b000b07308 */ /* 0x000ff00000000800 */
[----:B------:R-:W-:Y:S08]  /*9090*/  MUFU.EX2 R177, R177 ;  /* 0x000000b100b17308 */ /* 0x000ff00000000800 */
[----:B------:R-:W-:Y:S01]  /*90a0*/  MUFU.EX2 R178, R178 ;  /* 0x000000b200b27308 */ /* 0x000fe20000000800 */
[----:B0-----:R-:W-:-:S04]  /*90b0*/  FMNMX.FTZ R169, R164, R169, !PT ;  /* 0x000000a9a4a97209 */ /* 0x001fc80007810000 */
[C---:B------:R-:W-:Y:S01]  /*90c0*/  FSETP.NEU.FTZ.AND P4, PT, R169.reuse, -INF , PT ;  /* 0xff800000a900780b */ /* 0x040fe20003f9d000 */
[C---:B------:R-:W-:Y:S02]  /*90d0*/  FMUL.FTZ R153, R169.reuse, UR6 ;  /* 0x00000006a9997c20 */ /* 0x040fe40008410000 */
[----:B------:R-:W-:Y:S01]  /*90e0*/  MUFU.EX2 R179, R179 ;  /* 0x000000b300b37308 */ /* 0x000fe20000000800 */
[----:B------:R-:W-:Y:S02]  /*90f0*/  FSEL R154, R169, RZ, P4 ;  /* 0x000000ffa99a7208 */ /* 0x000fe40002000000 */
[----:B------:R-:W-:Y:S02]  /*9100*/  FSEL R152, R153, RZ, P4 ;  /* 0x000000ff99987208 */ /* 0x000fe40002000000 */
[----:B------:R-:W-:Y:S01]  /*9110*/  FSEL R153, R168, RZ, P3 ;  /* 0x000000ffa8997208 */ /* 0x000fe20001800000 */
[----:B------:R-:W-:Y:S01]  /*9120*/  FADD.FTZ R154, -R154, R199 ;  /* 0x000000c79a9a7221 */ /* 0x000fe20000010100 */
[----:B------:R-:W-:Y:S01]  /*9130*/  ISETP.NE.AND P3, PT, R191, RZ, PT ;  /* 0x000000ffbf00720c */ /* 0x000fe20003f65270 */
[--C-:B------:R-:W-:Y:S01]  /*9140*/  FFMA.FTZ R216, R213, UR6, -R152.reuse ;  /* 0x00000006d5d87c23 */ /* 0x100fe20008010898 */
[----:B------:R-:W-:Y:S01]  /*9150*/  FFMA.FTZ R205, R166, UR6, -R152 ;  /* 0x00000006a6cd7c23 */ /* 0x000fe20008010898 */
[----:B------:R-:W-:Y:S01]  /*9160*/  FADD.FTZ R153, -R153, R200 ;  /* 0x000000c899997221 */ /* 0x000fe20000010100 */
[----:B------:R-:W-:Y:S01]  /*9170*/  FMUL.FTZ R154, R154, UR6 ;  /* 0x000000069a9a7c20 */ /* 0x000fe20008410000 */
[--C-:B------:R-:W-:Y:S01]  /*9180*/  FFMA.FTZ R206, R167, UR6, -R152.reuse ;  /* 0x00000006a7ce7c23 */ /* 0x100fe20008010898 */
[----:B------:R-:W-:Y:S01]  /*9190*/  FFMA.FTZ R207, R207, UR6, -R152 ;  /* 0x00000006cfcf7c23 */ /* 0x000fe20008010898 */
[----:B------:R-:W-:Y:S01]  /*91a0*/  FMUL.FTZ R219, R153, UR6 ;  /* 0x0000000699db7c20 */ /* 0x000fe20008410000 */
[----:B------:R-:W0:Y:S01]  /*91b0*/  MUFU.EX2 R218, R154 ;  /* 0x0000009a00da7308 */ /* 0x000e220000000800 */
[----:B------:R-:W-:-:S02]  /*91c0*/  @!P2 VIADD R153, R197, 0x38840 ;  /* 0x00038840c599a836 */ /* 0x000fc40000000000 */
[--C-:B------:R-:W-:Y:S01]  /*91d0*/  FFMA.FTZ R208, R208, UR6, -R152.reuse ;  /* 0x00000006d0d07c23 */ /* 0x100fe20008010898 */
[--C-:B------:R-:W-:Y:S01]  /*91e0*/  FFMA.FTZ R213, R214, UR6, -R152.reuse ;  /* 0x00000006d6d57c23 */ /* 0x100fe20008010898 */
[--C-:B------:R-:W-:Y:S01]  /*91f0*/  FFMA.FTZ R209, R209, UR6, -R152.reuse ;  /* 0x00000006d1d17c23 */ /* 0x100fe20008010898 */
[----:B------:R-:W-:Y:S01]  /*9200*/  @!P3 IMAD R156, R202, 0x40, R189 ;  /* 0x00000040ca9cb824 */ /* 0x000fe200078e02bd */
[----:B------:R-:W-:Y:S01]  /*9210*/  @!P2 PRMT R153, RZ, 0x654, R153 ;  /* 0x00000654ff99a816 */ /* 0x000fe20000000099 */
[--C-:B------:R-:W-:Y:S01]  /*9220*/  FFMA.FTZ R210, R210, UR6, -R152.reuse ;  /* 0x00000006d2d27c23 */ /* 0x100fe20008010898 */
[----:B------:R-:W1:Y:S01]  /*9230*/  MUFU.EX2 R219, R219 ;  /* 0x000000db00db7308 */ /* 0x000e620000000800 */
[----:B------:R-:W-:Y:S02]  /*9240*/  @!P3 IMAD R160, R156, 0x4, R195 ;  /* 0x000000049ca0b824 */ /* 0x000fe400078e02c3 */
[--C-:B------:R-:W-:Y:S01]  /*9250*/  FFMA.FTZ R211, R211, UR6, -R152.reuse ;  /* 0x00000006d3d37c23 */ /* 0x100fe20008010898 */
[--C-:B------:R-:W-:Y:S01]  /*9260*/  FFMA.FTZ R214, R215, UR6, -R152.reuse ;  /* 0x00000006d7d67c23 */ /* 0x100fe20008010898 */
[--C-:B------:R-:W-:Y:S01]  /*9270*/  FFMA.FTZ R212, R212, UR6, -R152.reuse ;  /* 0x00000006d4d47c23 */ /* 0x100fe20008010898 */
[--C-:B------:R-:W-:Y:S01]  /*9280*/  FFMA.FTZ R215, R159, UR6, -R152.reuse ;  /* 0x000000069fd77c23 */ /* 0x100fe20008010898 */
[----:B------:R2:W-:Y:S01]  /*9290*/  @!P2 SYNCS.ARRIVE.TRANS64.RED.A1T0 RZ, [R153+URZ], RZ ;  /* 0x000000ff99ffa9a7 */ /* 0x0005e2000810043f */
[--C-:B------:R-:W-:Y:S01]  /*92a0*/  FFMA.FTZ R199, R158, UR6, -R152.reuse ;  /* 0x000000069ec77c23 */ /* 0x100fe20008010898 */
[--C-:B------:R-:W-:Y:S01]  /*92b0*/  FFMA.FTZ R217, R163, UR6, -R152.reuse ;  /* 0x00000006a3d97c23 */ /* 0x100fe20008010898 */
[----:B0-----:R-:W-:Y:S01]  /*92c0*/  @!P3 STS [R160+0x38420], R218 ;  /* 0x038420daa000b388 */ /* 0x001fe20000000800 */
[--C-:B------:R-:W-:Y:S01]  /*92d0*/  FFMA.FTZ R155, R155, UR6, -R152.reuse ;  /* 0x000000069b9b7c23 */ /* 0x100fe20008010898 */
[----:B------:R-:W-:Y:S01]  /*92e0*/  FFMA.FTZ R162, R162, UR6, -R152 ;  /* 0x00000006a2a27c23 */ /* 0x000fe20008010898 */
[----:B------:R-:W-:Y:S01]  /*92f0*/  MUFU.EX2 R205, R205 ;  /* 0x000000cd00cd7308 */ /* 0x000fe20000000800 */
[----:B------:R-:W-:Y:S01]  /*9300*/  F2FP.F16.F32.PACK_AB R152, R171, R170 ;  /* 0x000000aaab98723e */ /* 0x000fe200000000ff */
[----:B------:R-:W-:Y:S01]  /*9310*/  FMUL.FTZ R26, R26, R218 ;  /* 0x000000da1a1a7220 */ /* 0x000fe20000410000 */
[----:B------:R-:W-:Y:S01]  /*9320*/  F2FP.F16.F32.PACK_AB R154, R173, R172 ;  /* 0x000000acad9a723e */ /* 0x000fe200000000ff */
[----:B------:R-:W-:Y:S01]  /*9330*/  FMUL.FTZ R27, R27, R218 ;  /* 0x000000da1b1b7220 */ /* 0x000fe20000410000 */
[----:B-1----:R0:W-:Y:S01]  /*9340*/  @!P3 STS [R160+0x38400], R219 ;  /* 0x038400dba000b388 */ /* 0x0021e20000000800 */
[----:B------:R-:W-:Y:S01]  /*9350*/  F2FP.F16.F32.PACK_AB R156, R175, R174 ;  /* 0x000000aeaf9c723e */ /* 0x000fe200000000ff */
[-C--:B------:R-:W-:Y:S01]  /*9360*/  FMUL.FTZ R24, R24, R219.reuse ;  /* 0x000000db18187220 */ /* 0x080fe20000410000 */
[----:B------:R-:W2:Y:S01]  /*9370*/  MUFU.EX2 R206, R206 ;  /* 0x000000ce00ce7308 */ /* 0x000ea20000000800 */
[----:B------:R-:W-:Y:S01]  /*9380*/  F2FP.F16.F32.PACK_AB R158, R177, R176 ;  /* 0x000000b0b19e723e */ /* 0x000fe200000000ff */
[-C--:B------:R-:W-:Y:S01]  /*9390*/  FMUL.FTZ R25, R25, R219.reuse ;  /* 0x000000db19197220 */ /* 0x080fe20000410000 */
[-C--:B------:R-:W-:Y:S01]  /*93a0*/  FMUL.FTZ R28, R28, R219.reuse ;  /* 0x000000db1c1c7220 */ /* 0x080fe20000410000 */
[-C--:B------:R-:W-:Y:S01]  /*93b0*/  FMUL.FTZ R29, R29, R219.reuse ;  /* 0x000000db1d1d7220 */ /* 0x080fe20000410000 */
[-C--:B------:R-:W-:Y:S01]  /*93c0*/  FMUL.FTZ R30, R30, R218.reuse ;  /* 0x000000da1e1e7220 */ /* 0x080fe20000410000 */
[----:B------:R-:W-:Y:S01]  /*93d0*/  FMUL.FTZ R31, R31, R218 ;  /* 0x000000da1f1f7220 */ /* 0x000fe20000410000 */
[----:B0-----:R-:W-:Y:S01]  /*93e0*/  F2FP.F16.F32.PACK_AB R160, R179, R178 ;  /* 0x000000b2b3a0723e */ /* 0x001fe200000000ff */
        /* <DEDUP_REMOVED lines=8> */
[----:B------:R-:W-:Y:S01]  /*9470*/  MUFU.EX2 R208, R208 ;  /* 0x000000d000d07308 */ /* 0x000fe20000000800 */
[----:B--2---:R-:W-:Y:S01]  /*9480*/  F2FP.F16.F32.PACK_AB R153, R206, R205 ;  /* 0x000000cdce99723e */ /* 0x004fe200000000ff */
        /* <DEDUP_REMOVED lines=127> */
[----:B0-----:R-:W-:Y:S01]  /*9c80*/  F2FP.F16.F32.PACK_AB R155, R208, R207 ;  /* 0x000000cfd09b723e */ /* 0x001fe200000000ff */
[----:B------:R-:W-:Y:S01]  /*9c90*/  BAR.SYNC.DEFER_BLOCKING 0xf, 0x100 ;  /* 0x03c4000000007b1d */ /* 0x000fe20000010000 */
[----:B-1----:R-:W-:Y:S01]  /*9ca0*/  F2FP.F16.F32.PACK_AB R166, R204, R203 ;  /* 0x000000cbcca6723e */ /* 0x002fe200000000ff */
[-C--:B------:R-:W-:Y:S01]  /*9cb0*/  FMUL.FTZ R145, R145, R219.reuse ;  /* 0x000000db91917220 */ /* 0x080fe20000410000 */
[-C--:B------:R-:W-:Y:S01]  /*9cc0*/  FMUL.FTZ R146, R146, R218.reuse ;  /* 0x000000da92927220 */ /* 0x080fe20000410000 */
[-C--:B------:R-:W-:Y:S01]  /*9cd0*/  FMUL.FTZ R147, R147, R218.reuse ;  /* 0x000000da93937220 */ /* 0x080fe20000410000 */
[-C--:B------:R-:W-:Y:S01]  /*9ce0*/  FMUL.FTZ R148, R148, R219.reuse ;  /* 0x000000db94947220 */ /* 0x080fe20000410000 */
[----:B------:R0:W-:Y:S01]  /*9cf0*/  MUFU.EX2 R202, R162 ;  /* 0x000000a200ca7308 */ /* 0x0001e20000000800 */
[----:B------:R-:W-:Y:S01]  /*9d00*/  FMUL.FTZ R149, R149, R219 ;  /* 0x000000db95957220 */ /* 0x000fe20000410000 */
[-C--:B------:R-:W-:Y:S01]  /*9d10*/  FMUL.FTZ R150, R150, R218.reuse ;  /* 0x000000da96967220 */ /* 0x080fe20000410000 */
[----:B------:R-:W-:Y:S01]  /*9d20*/  FMUL.FTZ R151, R151, R218 ;  /* 0x000000da97977220 */ /* 0x000fe20000410000 */
[----:B------:R-:W-:Y:S01]  /*9d30*/  FFMA.FTZ R170, R219, R21, R170 ;  /* 0x00000015dbaa7223 */ /* 0x000fe200000100aa */
[----:B------:R-:W-:Y:S01]  /*9d40*/  FFMA.FTZ R205, R218, R22, R205 ;  /* 0x00000016dacd7223 */ /* 0x000fe200000100cd */
[----:B------:R-:W-:Y:S01]  /*9d50*/  ISETP.GT.AND P3, PT, R198, UR7, PT ;  /* 0x00000007c6007c0c */ /* 0x000fe2000bf64270 */
[----:B------:R-:W-:Y:S01]  /*9d60*/  @!P2 VIADD R197, R197, 0x38860 ;  /* 0x00038860c5c5a836 */ /* 0x000fe20000000000 */
[----:B------:R-:W1:Y:S01]  /*9d70*/  MUFU.EX2 R217, R217 ;  /* 0x000000d900d97308 */ /* 0x000e620000000800 */
[----:B0-----:R-:W-:Y:S01]  /*9d80*/  F2FP.F16.F32.PACK_AB R162, R181, R180 ;  /* 0x000000b4b5a2723e */ /* 0x001fe200000000ff */
[----:B------:R-:W-:Y:S01]  /*9d90*/  FADD.FTZ R171, R171, R170 ;  /* 0x000000aaabab7221 */ /* 0x000fe20000010000 */
[----:B--2---:R-:W-:Y:S01]  /*9da0*/  F2FP.F16.F32.PACK_AB R165, R199, R200 ;  /* 0x000000c8c7a5723e */ /* 0x004fe200000000ff */
[----:B------:R-:W-:Y:S01]  /*9db0*/  FADD.FTZ R206, R206, R205 ;  /* 0x000000cdcece7221 */ /* 0x000fe20000010000 */
[----:B------:R-:W-:Y:S01]  /*9dc0*/  @!P2 PRMT R197, RZ, 0x654, R197 ;  /* 0x00000654ffc5a816 */ /* 0x000fe200000000c5 */
[----:B------:R-:W-:-:S02]  /*9dd0*/  FADD.FTZ R172, R172, R171 ;  /* 0x000000abacac7221 */ /* 0x000fc40000010000 */
[----:B------:R-:W-:Y:S01]  /*9de0*/  FADD.FTZ R207, R207, R206 ;  /* 0x000000cecfcf7221 */ /* 0x000fe20000010000 */
[----:B------:R0:W-:Y:S01]  /*9df0*/  STSM.16.M88.4 [R184+0x36400], R152 ;  /* 0x03640098b8007844 */ /* 0x0001e20000000200 */
[----:B------:R-:W-:Y:S02]  /*9e00*/  FADD.FTZ R173, R173, R172 ;  /* 0x000000acadad7221 */ /* 0x000fe40000010000 */
[----:B------:R-:W-:Y:S01]  /*9e10*/  FADD.FTZ R208, R208, R207 ;  /* 0x000000cfd0d07221 */ /* 0x000fe20000010000 */
[----:B------:R2:W-:Y:S01]  /*9e20*/  STSM.16.M88.4 [R187], R156 ;  /* 0x0000009cbb007844 */ /* 0x0005e20000000200 */
[----:B------:R-:W-:Y:S02]  /*9e30*/  FADD.FTZ R174, R174, R173 ;  /* 0x000000adaeae7221 */ /* 0x000fe40000010000 */
[----:B------:R-:W-:Y:S01]  /*9e40*/  FADD.FTZ R209, R209, R208 ;  /* 0x000000d0d1d17221 */ /* 0x000fe20000010000 */
[----:B-1----:R-:W-:Y:S01]  /*9e50*/  F2FP.F16.F32.PACK_AB R167, R217, R202 ;  /* 0x000000cad9a7723e */ /* 0x002fe200000000ff */
[----:B------:R2:W-:Y:S01]  /*9e60*/  STSM.16.M88.4 [R20], R160 ;  /* 0x000000a014007844 */ /* 0x0005e20000000200 */
[----:B------:R-:W-:Y:S01]  /*9e70*/  FADD.FTZ R175, R175, R174 ;  /* 0x000000aeafaf7221 */ /* 0x000fe20000010000 */
[----:B------:R-:W-:-:S02]  /*9e80*/  FADD.FTZ R210, R210, R209 ;  /* 0x000000d1d2d27221 */ /* 0x000fc40000010000 */
[----:B------:R2:W-:Y:S01]  /*9e90*/  STSM.16.M88.4 [R185], R164 ;  /* 0x000000a4b9007844 */ /* 0x0005e20000000200 */
[----:B------:R-:W-:Y:S01]  /*9ea0*/  WARPGROUP.ARRIVE ;  /* 0x00000000000079c5 */ /* 0x000fe20000000000 */
[----:B------:R-:W-:Y:S01]  /*9eb0*/  FADD.FTZ R176, R176, R175 ;  /* 0x000000afb0b07221 */ /* 0x000fe20000010000 */
[----:B------:R-:W-:-:S03]  /*9ec0*/  FADD.FTZ R211, R211, R210 ;  /* 0x000000d2d3d37221 */ /* 0x000fc60000010000 */
[----:B------:R-:W-:Y:S01]  /*9ed0*/  FADD.FTZ R177, R177, R176 ;  /* 0x000000b0b1b17221 */ /* 0x000fe20000010000 */
[----:B------:R-:W-:Y:S01]  /*9ee0*/  HGMMA.64x256x16.F32 R24, R152, gdesc[UR8].tnspB, R24, gsb0 ;  /* 0x43e0000898187df0 */ /* 0x000fe20008000818 */
[----:B------:R-:W-:Y:S01]  /*9ef0*/  R2UR UR10, R221 ;  /* 0x00000000dd0a72ca */ /* 0x000fe200000e0000 */
[----:B------:R-:W-:Y:S01]  /*9f00*/  UMOV UR11, 0x40000040 ;  /* 0x40000040000b7882 */ /* 0x000fe20000000000 */
[----:B------:R-:W-:Y:S02]  /*9f10*/  VIADD R221, R220, 0x100 ;  /* 0x00000100dcdd7836 */ /* 0x000fe40000000000 */
[----:B------:R-:W-:Y:S01]  /*9f20*/  FADD.FTZ R216, R216, R211 ;  /* 0x000000d3d8d87221 */ /* 0x000fe20000010000 */
[----:B------:R-:W-:Y:S02]  /*9f30*/  VIADD R220, R220, 0x180 ;  /* 0x00000180dcdc7836 */ /* 0x000fe40000000000 */
        /* <DEDUP_REMOVED lines=14> */
[----:B------:R-:W-:Y:S01]  /*a020*/  FADD.FTZ R22, R202, R199 ;  /* 0x000000c7ca167221 */ /* 0x000fe20000010000 */
[----:B------:R-:W-:Y:S02]  /*a030*/  IMAD.MOV.U32 R202, RZ, RZ, R23 ;  /* 0x000000ffffca7224 */ /* 0x000fe400078e0017 */
[----:B------:R-:W-:Y:S01]  /*a040*/  FADD.FTZ R21, R204, R21 ;  /* 0x00000015cc157221 */ /* 0x000fe20000010000 */
[----:B------:R-:W-:Y:S02]  /*a050*/  IMAD.MOV.U32 R199, RZ, RZ, R169 ;  /* 0x000000ffffc77224 */ /* 0x000fe400078e00a9 */
[----:B------:R-:W-:Y:S01]  /*a060*/  FADD.FTZ R22, R217, R22 ;  /* 0x00000016d9167221 */ /* 0x000fe20000010000 */
[----:B------:R-:W-:-:S02]  /*a070*/  WARPGROUP.DEPBAR.LE gsb0, 0x0 ;  /* 0x00008000000079c5 */ /* 0x000fc40000010000 */
[----:B------:R-:W-:Y:S01]  /*a080*/  WARPGROUP.ARRIVE ;  /* 0x00000000000079c5 */ /* 0x000fe20000000000 */
[----:B0-----:R-:W-:-:S04]  /*a090*/  VIADD R152, R198, 0xffffffff ;  /* 0xffffffffc6987836 */ /* 0x001fc80000000000 */
[----:B------:R-:W-:Y:S01]  /*a0a0*/  IMAD.MOV.U32 R198, RZ, RZ, R152 ;  /* 0x000000ffffc67224 */ /* 0x000fe200078e0098 */
        /* <DEDUP_REMOVED lines=24> */
[----:B------:R-:W-:-:S07]  /*a230*/  IMAD.MOV.U32 R198, RZ, RZ, R152 ;  /* 0x000000ffffc67224 */ /* 0x000fce00078e0098 */
.L_x_7390:
[----:B------:R-:W-:-:S13]  /*a240*/  R2UR UR7, R194 ;  /* 0x00000000c20772ca */ /* 0x000fda00000e0000 */
[----:B------:R-:W-:-:S13]  /*a250*/  ISETP.GE.AND P1, PT, R198, UR7, PT ;  /* 0x00000007c6007c0c */ /* 0x000fda000bf26270 */
[----:B------:R-:W-:Y:S05]  /*a260*/  @!P1 BRA `(.L_x_7400) ;  /* 0x0000002c00cc9947 */ /* 0x000fea0003800000 */
[----:B------:R-:W-:Y:S01]  /*a270*/  IMAD.MOV.U32 R200, RZ, RZ, R169 ;  /* 0x000000ffffc87224 */ /* 0x000fe200078e00a9 */
[----:B------:R-:W-:Y:S01]  /*a280*/  ULDC UR60, c[0x0][0xad0] ;  /* 0x0002b400003c7ab9 */ /* 0x000fe20000000800 */
[----:B------:R-:W-:Y:S02]  /*a290*/  IMAD.MOV.U32 R193, RZ, RZ, R168 ;  /* 0x000000ffffc17224 */ /* 0x000fe400078e00a8 */
[----:B------:R-:W-:-:S07]  /*a2a0*/  IMAD.MOV.U32 R192, RZ, RZ, R23 ;  /* 0x000000ffffc07224 */ /* 0x000fce00078e0017 */
.L_x_7409:
[----:B------:R-:W-:-:S05]  /*a2b0*/  VIADD R23, R192, 0x1 ;  /* 0x00000001c0177836 */ /* 0x000fca0000000000 */
[----:B------:R-:W-:-:S04]  /*a2c0*/  ISETP.NE.AND P1, PT, R23, 0x2, PT ;  /* 0x000000021700780c */ /* 0x000fc80003f25270 */
[----:B------:R-:W-:Y:S02]  /*a2d0*/  SEL R152, RZ, 0x1, P1 ;  /* 0x00000001ff987807 */ /* 0x000fe40000800000 */
[----:B------:R-:W-:Y:S02]  /*a2e0*/  SEL R23, R23, RZ, P1 ;  /* 0x000000ff17177207 */ /* 0x000fe40000800000 */
[----:B------:R-:W-:-:S13]  /*a2f0*/  R2UR UR6, R152 ;  /* 0x00000000980672ca */ /* 0x000fda00000e0000 */
[----:B------:R-:W-:Y:S01]  /*a300*/  ULOP3.LUT UR61, UR61, UR6, URZ, 0x3c, !UPT ;  /* 0x000000063d3d7292 */ /* 0x000fe2000f8e3c3f */
[----:B---3--:R-:W-:Y:S11]  /*a310*/  @!P0 BRA `(.L_x_7401) ;  /* 0x0000000000048947 */ /* 0x008ff60003800000 */
[----:B------:R-:W-:Y:S01]  /*a320*/  BPT.TRAP 0x1 ;  /* 0x000000040000795c */ /* 0x000fe20000300000 */
.L_x_7401:
[----:B--2---:R-:W-:Y:S02]  /*a330*/  IMAD.U32 R197, RZ, RZ, UR61 ;  /* 0x0000003dffc57e24 */ /* 0x004fe4000f8e00ff */
[----:B------:R-:W-:-:S03]  /*a340*/  IMAD R186, R23, 0x8, R195 ;  /* 0x0000000817ba7824 */ /* 0x000fc600078e02c3 */
[----:B------:R-:W-:-:S04]  /*a350*/  SHF.L.U32 R197, R197, 0x1f, RZ ;  /* 0x0000001fc5c57819 */ /* 0x000fc800000006ff */
[----:B------:R0:W1:Y:S01]  /*a360*/  SYNCS.PHASECHK.TRANS64.TRYWAIT P1, [R186+URZ+0x38830], R197 ;  /* 0x038830c5ba0075a7 */ /* 0x000062000802017f */
[----:B------:R-:W-:Y:S05]  /*a370*/  @!P0 BRA `(.L_x_7402) ;  /* 0x0000000000048947 */ /* 0x000fea0003800000 */
[----:B------:R-:W-:Y:S01]  /*a380*/  BPT.TRAP 0x1 ;  /* 0x000000040000795c */ /* 0x000fe20000300000 */
.L_x_7402:
[----:B------:R-:W-:Y:S01]  /*a390*/  LEA R199, R23, R188, 0x9 ;  /* 0x000000bc17c77211 */ /* 0x000fe200078e48ff */
[----:B-1----:R-:W-:Y:S06]  /*a3a0*/  @P1 BRA `(.L_x_7403) ;  /* 0x0000000000081947 */ /* 0x002fec0003800000 */
[----:B------:R-:W1:Y:S02]  /*a3b0*/  SYNCS.PHASECHK.TRANS64.TRYWAIT P1, [R186+URZ+0x38830], R197 ;  /* 0x038830c5ba0075a7 */ /* 0x000e64000802017f */
[----:B-1----:R-:W-:Y:S05]  /*a3c0*/  @!P1 BRA `(.L_x_7404) ;  /* 0x000000b800b89947 */ /* 0x002fea0003800000 */
.L_x_7403:
[----:B------:R-:W-:Y:S01]  /*a3d0*/  R2UR UR58, R199 ;  /* 0x00000000c73a72ca */ /* 0x000fe200000e0000 */
[----:B------:R-:W-:Y:S01]  /*a3e0*/  WARPGROUP.ARRIVE ;  /* 0x00000000000079c5 */ /* 0x000fe20000000000 */
[----:B------:R-:W-:Y:S01]  /*a3f0*/  R2UR UR56, R6 ;  /* 0x00000000063872ca */ /* 0x000fe200000e0000 */
[----:B------:R-:W-:Y:S01]  /*a400*/  UMOV UR59, 0x40000040 ;  /* 0x40000040003b7882 */ /* 0x000fe20000000000 */
[----:B------:R-:W-:Y:S01]  /*a410*/  R2UR UR57, R7 ;  /* 0x00000000073972ca */ /* 0x000fe200000e0000 */
[----:B------:R-:W-:-:S12]  /*a420*/  VIADD R201, R199, 0x2 ;  /* 0x00000002c7c97836 */ /* 0x000fd80000000000 */
[----:B------:R-:W-:Y:S01]  /*a430*/  HGMMA.64x64x16.F32 R152, gdesc[UR56], RZ, !UPT, gsb0 ;  /* 0x00e00000389879f0 */ /* 0x000fe2000c0008ff */
[----:B------:R-:W-:Y:S01]  /*a440*/  R2UR UR58, R201 ;  /* 0x00000000c93a72ca */ /* 0x000fe200000e0000 */
[----:B------:R-:W-:Y:S01]  /*a450*/  UMOV UR59, 0x40000040 ;  /* 0x40000040003b7882 */ /* 0x000fe20000000000 */
[----:B------:R-:W-:Y:S01]  /*a460*/  R2UR UR56, R14 ;  /* 0x000000000e3872ca */ /* 0x000fe200000e0000 */
[----:B------:R-:W-:Y:S01]  /*a470*/  VIADD R201, R199, 0x4 ;  /* 0x00000004c7c97836 */ /* 0x000fe20000000000 */
[----:B------:R-:W-:Y:S01]  /*a480*/  R2UR UR57, R15 ;  /* 0x000000000f3972ca */ /* 0x000fe200000e0000 */
[----:B------:R-:W-:Y:S01]  /*a490*/  VIADD R199, R199, 0x6 ;  /* 0x00000006c7c77836 */ /* 0x000fe20000000000 */
[----:B------:R-:W-:Y:S02]  /*a4a0*/  WARPGROUP.DEPBAR.LE gsb0, 0x0 ;  /* 0x00008000000079c5 */ /* 0x000fe40000010000 */
[----:B------:R-:W-:-:S09]  /*a4b0*/  WARPGROUP.ARRIVE ;  /* 0x00000000000079c5 */ /* 0x000fd20000000000 */
[----:B------:R-:W-:Y:S01]  /*a4c0*/  HGMMA.64x64x16.F32 R152, gdesc[UR56], R152, gsb0 ;  /* 0x00e00000389879f0 */ /* 0x000fe20008000898 */
[----:B------:R-:W-:Y:S01]  /*a4d0*/  R2UR UR58, R201 ;  /* 0x00000000c93a72ca */ /* 0x000fe200000e0000 */
[----:B------:R-:W-:Y:S01]  /*a4e0*/  UMOV UR59, 0x40000040 ;  /* 0x40000040003b7882 */ /* 0x000fe20000000000 */
[----:B------:R-:W-:Y:S02]  /*a4f0*/  R2UR UR56, R4 ;  /* 0x00000000043872ca */ /* 0x000fe400000e0000 */
[----:B------:R-:W-:Y:S01]  /*a500*/  R2UR UR57, R5 ;  /* 0x00000000053972ca */ /* 0x000fe200000e0000 */
[----:B------:R-:W-:Y:S02]  /*a510*/  WARPGROUP.DEPBAR.LE gsb0, 0x0 ;  /* 0x00008000000079c5 */ /* 0x000fe40000010000 */
[----:B------:R-:W-:-:S10]  /*a520*/  WARPGROUP.ARRIVE ;  /* 0x00000000000079c5 */ /* 0x000fd40000000000 */
[----:B------:R-:W-:Y:S01]  /*a530*/  HGMMA.64x64x16.F32 R152, gdesc[UR56], R152, gsb0 ;  /* 0x00e00000389879f0 */ /* 0x000fe20008000898 */
[----:B------:R-:W-:Y:S01]  /*a540*/  R2UR UR58, R199 ;  /* 0x00000000c73a72ca */ /* 0x000fe200000e0000 */
[----:B------:R-:W-:Y:S01]  /*a550*/  UMOV UR59, 0x40000040 ;  /* 0x40000040003b7882 */ /* 0x000fe20000000000 */
[----:B------:R-:W-:Y:S02]  /*a560*/  R2UR UR56, R2 ;  /* 0x00000000023872ca */ /* 0x000fe400000e0000 */
[----:B------:R-:W-:Y:S01]  /*a570*/  R2UR UR57, R3 ;  /* 0x00000000033972ca */ /* 0x000fe200000e0000 */
[----:B------:R-:W-:Y:S02]  /*a580*/  WARPGROUP.DEPBAR.LE gsb0, 0x0 ;  /* 0x00008000000079c5 */ /* 0x000fe40000010000 */
[----:B------:R-:W-:-:S10]  /*a590*/  WARPGROUP.ARRIVE ;  /* 0x00000000000079c5 */ /* 0x000fd40000000000 */
[----:B------:R-:W-:Y:S03]  /*a5a0*/  HGMMA.64x64x16.F32 R152, gdesc[UR56], R152, gsb0 ;  /* 0x00e00000389879f0 */ /* 0x000fe60008000898 */
[----:B------:R-:W-:Y:S02]  /*a5b0*/  WARPGROUP.DEPBAR.LE gsb0, 0x0 ;  /* 0x00008000000079c5 */ /* 0x000fe40000010000 */
[----:B------:R-:W-:Y:S05]  /*a5c0*/  @!P0 BRA `(.L_x_7405) ;  /* 0x0000000000048947 */ /* 0x000fea0003800000 */
[----:B------:R-:W-:Y:S01]  /*a5d0*/  BPT.TRAP 0x1 ;  /* 0x000000040000795c */ /* 0x000fe20000300000 */
.L_x_7405:
[----:B------:R2:W3:Y:S01]  /*a5e0*/  SYNCS.PHASECHK.TRANS64.TRYWAIT P1, [R186+URZ+0x38850], R197 ;  /* 0x038850c5ba0075a7 */ /* 0x0004e2000802017f */
[----:B------:R-:W-:Y:S05]  /*a5f0*/  @!P0 BRA `(.L_x_7406) ;  /* 0x0000000000048947 */ /* 0x000fea0003800000 */
[----:B------:R-:W-:Y:S01]  /*a600*/  BPT.TRAP 0x1 ;  /* 0x000000040000795c */ /* 0x000fe20000300000 */
.L_x_7406:
[----:B---3--:R-:W-:Y:S05]  /*a610*/  @P1 BRA `(.L_x_7407) ;  /* 0x0000000000081947 */ /* 0x008fea0003800000 */
[----:B------:R-:W3:Y:S02]  /*a620*/  SYNCS.PHASECHK.TRANS64.TRYWAIT P1, [R186+URZ+0x38850], R197 ;  /* 0x038850c5ba0075a7 */ /* 0x000ee4000802017f */
[----:B---3--:R-:W-:Y:S05]  /*a630*/  @!P1 BRA `(.L_x_7408) ;  /* 0x000000b800309947 */ /* 0x008fea0003800000 */
.L_x_7407:
[----:B0123--:R-:W-:Y:S01]  /*a640*/  IMAD R197, R23, 0x1000, R16 ;  /* 0x0000100017c57824 */ /* 0x00ffe200078e0210 */
[----:B------:R-:W-:Y:S01]  /*a650*/  R2UR UR56, R8 ;  /* 0x00000000083872ca */ /* 0x000fe200000e0000 */
[----:B------:R-:W-:Y:S01]  /*a660*/  WARPGROUP.ARRIVE ;  /* 0x00000000000079c5 */ /* 0x000fe20000000000 */
[----:B------:R-:W-:Y:S01]  /*a670*/  R2UR UR57, R9 ;  /* 0x00000000093972ca */ /* 0x000fe200000e0000 */
[----:B------:R-:W-:Y:S01]  /*a680*/  UMOV UR59, 0x40000040 ;  /* 0x40000040003b7882 */ /* 0x000fe20000000000 */
[C---:B------:R-:W-:Y:S01]  /*a690*/  R2UR UR58, R197.reuse ;  /* 0x00000000c53a72ca */ /* 0x040fe200000e0000 */
[----:B------:R-:W-:Y:S01]  /*a6a0*/  VIADD R199, R197, 0x2 ;  /* 0x00000002c5c77836 */ /* 0x000fe20000000000 */
        /* <DEDUP_REMOVED lines=11> */
[----:B------:R-:W-:Y:S01]  /*a760*/  HGMMA.64x64x16.F32 R152, gdesc[UR56], R152, gsb0 ;  /* 0x00e00000389879f0 */ /* 0x000fe20008000898 */
[----:B------:R-:W-:Y:S01]  /*a770*/  R2UR UR58, R199 ;  /* 0x00000000c73a72ca */ /* 0x000fe200000e0000 */
[----:B------:R-:W-:Y:S01]  /*a780*/  UMOV UR59, 0x40000040 ;  /* 0x40000040003b7882 */ /* 0x000fe20000000000 */
[----:B------:R-:W-:Y:S01]  /*a790*/  R2UR UR56, R10 ;  /* 0x000000000a3872ca */ /* 0x000fe200000e0000 */
[----:B------:R-:W-:Y:S01]  /*a7a0*/  VIADD R199, R197, 0x4 ;  /* 0x00000004c5c77836 */ /* 0x000fe20000000000 */
[----:B------:R-:W-:Y:S01]  /*a7b0*/  R2UR UR57, R11 ;  /* 0x000000000b3972ca */ /* 0x000fe200000e0000 */
[----:B------:R-:W-:Y:S01]  /*a7c0*/  UMOV UR51, 0x40000040 ;  /* 0x4000004000337882 */ /* 0x000fe20000000000 */
[----:B------:R-:W0:Y:S01]  /*a7d0*/  S2R R201, SR_TID.X ;  /* 0x0000000000c97919 */ /* 0x000e220000002100 */
[----:B------:R-:W-:Y:S01]  /*a7e0*/  UMOV UR55, 0x40000040 ;  /* 0x4000004000377882 */ /* 0x000fe20000000000 */
[----:B------:R-:W-:-:S02]  /*a7f0*/  VIADD R204, R197, 0x800 ;  /* 0x00000800c5cc7836 */ /* 0x000fc40000000000 */
[----:B------:R-:W-:-:S04]  /*a800*/  IMAD R215, R23, 0x1000, R190 ;  /* 0x0000100017d77824 */ /* 0x000fc800078e02be */
[----:B------:R-:W-:Y:S01]  /*a810*/  VIADD R217, R215, 0x80 ;  /* 0x00000080d7d97836 */ /* 0x000fe20000000000 */
[----:B0-----:R-:W-:Y:S01]  /*a820*/  SHF.R.U32.HI R201, RZ, 0x7, R201 ;  /* 0x00000007ffc97819 */ /* 0x001fe200000116c9 */
[----:B------:R-:W-:Y:S02]  /*a830*/  WARPGROUP.DEPBAR.LE gsb0, 0x0 ;  /* 0x00008000000079c5 */ /* 0x000fe40000010000 */
[----:B------:R-:W-:-:S06]  /*a840*/  WARPGROUP.ARRIVE ;  /* 0x00000000000079c5 */ /* 0x000fcc0000000000 */
[----:B------:R-:W-:Y:S01]  /*a850*/  HGMMA.64x64x16.F32 R152, gdesc[UR56], R152, gsb0 ;  /* 0x00e00000389879f0 */ /* 0x000fe20008000898 */
[----:B------:R-:W-:Y:S01]  /*a860*/  R2UR UR58, R199 ;  /* 0x00000000c73a72ca */ /* 0x000fe200000e0000 */
[----:B------:R-:W-:Y:S01]  /*a870*/  UMOV UR59, 0x40000040 ;  /* 0x40000040003b7882 */ /* 0x000fe20000000000 */
[----:B------:R-:W-:Y:S01]  /*a880*/  R2UR UR56, R12 ;  /* 0x000000000c3872ca */ /* 0x000fe200000e0000 */
[----:B------:R-:W-:Y:S01]  /*a890*/  VIADD R199, R197, 0x6 ;  /* 0x00000006c5c77836 */ /* 0x000fe20000000000 */
[----:B------:R-:W-:-:S04]  /*a8a0*/  R2UR UR57, R13 ;  /* 0x000000000d3972ca */ /* 0x000fc800000e0000 */
        /* <DEDUP_REMOVED lines=23> */
[----:B------:R-:W-:Y:S02]  /*aa20*/  WARPGROUP.DEPBAR.LE gsb0, 0x0 ;  /* 0x00008000000079c5 */ /* 0x000fe40000010000 */
[----:B------:R-:W-:Y:S01]  /*aa30*/  WARPGROUP.ARRIVE ;  /* 0x00000000000079c5 */ /* 0x000fe20000000000 */
[----:B------:R-:W-:-:S05]  /*aa40*/  VIADD R199, R197, 0x606 ;  /* 0x00000606c5c77836 */ /* 0x000fca0000000000 */
[----:B------:R-:W-:Y:S01]  /*aa50*/  HGMMA.64x64x16.F32 R152, gdesc[UR56], R152, gsb0 ;  /* 0x00e00000389879f0 */ /* 0x000fe20008000898 */
[----:B------:R-:W-:Y:S01]  /*aa60*/  R2UR UR54, R199 ;  /* 0x00000000c73672ca */ /* 0x000fe200000e0000 */
[----:B------:R-:W-:Y:S01]  /*aa70*/  UMOV UR57, 0x40000040 ;  /* 0x4000004000397882 */ /* 0x000fe20000000000 */
[----:B------:R-:W0:Y:S01]  /*aa80*/  SHFL.IDX PT, R199, R201, RZ, 0x1f ;  /* 0x00001fffc9c77589 */ /* 0x000e2200000e0000 */
[----:B------:R-:W-:Y:S01]  /*aa90*/  UMOV UR59, 0x40000040 ;  /* 0x40000040003b7882 */ /* 0x000fe20000000000 */
[----:B0-----:R-:W-:-:S04]  /*aaa0*/  ISETP.GT.AND P1, PT, R199, 0x7f, PT ;  /* 0x0000007fc700780c */ /* 0x001fc80003f24270 */
[----:B------:R-:W-:-:S05]  /*aab0*/  SEL R199, RZ, 0x2, !P1 ;  /* 0x00000002ffc77807 */ /* 0x000fca0004800000 */
[----:B------:R-:W-:Y:S02]  /*aac0*/  IMAD.IADD R201, R19, 0x1, R199 ;  /* 0x0000000113c97824 */ /* 0x000fe400078e02c7 */
[----:B------:R-:W-:-:S03]  /*aad0*/  IMAD.IADD R202, R199, 0x1, R204 ;  /* 0x00000001c7ca7824 */ /* 0x000fc600078e02cc */
[----:B------:R-:W-:Y:S02]  /*aae0*/  R2UR UR56, R201 ;  /* 0x00000000c93872ca */ /* 0x000fe400000e0000 */
[----:B------:R-:W-:Y:S01]  /*aaf0*/  R2UR UR58, R202 ;  /* 0x00000000ca3a72ca */ /* 0x000fe200000e0000 */
        /* <DEDUP_REMOVED lines=11> */
[----:B------:R-:W-:Y:S01]  /*abb0*/  R2UR UR7, R194 ;  /* 0x00000000c20772ca */ /* 0x000fe200000e0000 */
        /* <DEDUP_REMOVED lines=60> */
[----:B------:R-:W-:Y:S02]  /*af80*/  IADD3 R203, R203, R204, R197 ;  /* 0x000000cccbcb7210 */ /* 0x000fe40007ffe0c5 */
[----:B------:R-:W-:Y:S01]  /*af90*/  IADD3 R204, R197, 0xa00, RZ ;  /* 0x00000a00c5cc7810 */ /* 0x000fe20007ffe0ff */
        /* <DEDUP_REMOVED lines=112> */
[----:B------:R-:W-:Y:S02]  /*b6a0*/  IMAD.IADD R202, R202, 0x1, R204 ;  /* 0x00000001caca7824 */ /* 0x000fe400078e02cc */
[----:B------:R-:W-:-:S05]  /*b6b0*/  IMAD.MOV.U32 R201, RZ, RZ, 0x1000 ;  /* 0x00001000ffc97424 */ /* 0x000fca00078e00ff */
[----:B------:R-:W-:Y:S01]  /*b6c0*/  SEL R201, R201, 0xf80, P1 ;  /* 0x00000f80c9c97807 */ /* 0x000fe20000800000 */
[----:B------:R-:W-:Y:S02]  /*b6d0*/  WARPGROUP.DEPBAR.LE gsb0, 0x0 ;  /* 0x00008000000079c5 */ /* 0x000fe40000010000 */
[----:B------:R-:W-:-:S06]  /*b6e0*/  WARPGROUP.ARRIVE ;  /* 0x00000000000079c5 */ /* 0x000fcc0000000000 */
[----:B------:R-:W-:Y:S01]  /*b6f0*/  HGMMA.64x64x16.F32 R152, gdesc[UR56], R152, gsb0 ;  /* 0x00e00000389879f0 */ /* 0x000fe20008000898 */
[----:B------:R-:W-:Y:S01]  /*b700*/  R2UR UR56, R199 ;  /* 0x00000000c73872ca */ /* 0x000fe200000e0000 */
[----:B------:R-:W-:Y:S01]  /*b710*/  UMOV UR57, 0x40000040 ;  /* 0x4000004000397882 */ /* 0x000fe20000000000 */
[----:B------:R-:W-:Y:S01]  /*b720*/  R2UR UR58, R202 ;  /* 0x00000000ca3a72ca */ /* 0x000fe200000e0000 */
[----:B------:R-:W-:Y:S01]  /*b730*/  UMOV UR59, 0x40000040 ;  /* 0x40000040003b7882 */ /* 0x000fe20000000000 */
[----:B------:R-:W-:Y:S01]  /*b740*/  IMAD.MOV.U32 R199, RZ, RZ, 0x40 ;  /* 0x00000040ffc77424 */ /* 0x000fe200078e00ff */
[----:B------:R-:W-:-:S04]  /*b750*/  LOP3.LUT R202, R201, 0x1e00, RZ, 0xc0, !PT ;  /* 0x00001e00c9ca7812 */ /* 0x000fc800078ec0ff */
[----:B------:R-:W-:Y:S02]  /*b760*/  SEL R199, R199, 0x3e, P1 ;  /* 0x0000003ec7c77807 */ /* 0x000fe40000800000 */
[----:B------:R-:W-:Y:S02]  /*b770*/  ISETP.NE.AND P1, PT, R191, RZ, PT ;  /* 0x000000ffbf00720c */ /* 0x000fe40003f25270 */
        /* <DEDUP_REMOVED lines=59> */
[----:B-1----:R-:W-:Y:S01]  /*bb30*/  FMNMX.FTZ R157, R209, R156, !PT ;  /* 0x0000009cd19d7209 */ /* 0x002fe20007810000 */
[----:B------:R-:W-:Y:S01]  /*bb40*/  FMUL.FTZ R156, R162, UR60 ;  /* 0x0000003ca29c7c20 */ /* 0x000fe20008410000 */
[----:B------:R-:W-:-:S05]  /*bb50*/  FMUL.FTZ R162, R174, UR60 ;  /* 0x0000003caea27c20 */ /* 0x000fca0008410000 */
[----:B------:R-:W1:Y:S01]  /*bb60*/  MUFU.TANH R212, R212 ;  /* 0x000000d400d47308 */ /* 0x000e620000002400 */
[----:B--2---:R-:W-:Y:S01]  /*bb70*/  FMNMX.FTZ R158, R210, R157, !PT ;  /* 0x0000009dd29e7209 */ /* 0x004fe20007810000 */
[----:B------:R-:W-:-:S06]  /*bb80*/  FMUL.FTZ R157, R163, UR60 ;  /* 0x0000003ca39d7c20 */ /* 0x000fcc0008410000 */
[----:B------:R-:W2:Y:S01]  /*bb90*/  MUFU.TANH R213, R213 ;  /* 0x000000d500d57308 */ /* 0x000ea20000002400 */
[----:B0-----:R-:W-:-:S07]  /*bba0*/  FMNMX.FTZ R159, R211, R158, !PT ;  /* 0x0000009ed39f7209 */ /* 0x001fce0007810000 */
[----:B------:R-:W0:Y:S01]  /*bbb0*/  MUFU.TANH R207, R207 ;  /* 0x000000cf00cf7308 */ /* 0x000e220000002400 */
[----:B-1----:R-:W-:Y:S01]  /*bbc0*/  FMNMX.FTZ R158, R212, R159, !PT ;  /* 0x0000009fd49e7209 */ /* 0x002fe20007810000 */
[----:B------:R-:W-:-:S06]  /*bbd0*/  FMUL.FTZ R159, R167, UR60 ;  /* 0x0000003ca79f7c20 */ /* 0x000fcc0008410000 */
[----:B------:R-:W1:Y:S01]  /*bbe0*/  MUFU.TANH R153, R153 ;  /* 0x0000009900997308 */ /* 0x000e620000002400 */
[----:B--2---:R-:W-:Y:S01]  /*bbf0*/  FMNMX.FTZ R160, R213, R158, !PT ;  /* 0x0000009ed5a07209 */ /* 0x004fe20007810000 */
[----:B------:R-:W-:Y:S01]  /*bc00*/  FMUL.FTZ R158, R166, UR60 ;  /* 0x0000003ca69e7c20 */ /* 0x000fe20008410000 */
[----:B------:R-:W-:-:S05]  /*bc10*/  FMUL.FTZ R166, R182, UR60 ;  /* 0x0000003cb6a67c20 */ /* 0x000fca0008410000 */
[----:B------:R-:W2:Y:S01]  /*bc20*/  MUFU.TANH R152, R152 ;  /* 0x0000009800987308 */ /* 0x000ea20000002400 */
[----:B0-----:R-:W-:Y:S01]  /*bc30*/  FMNMX.FTZ R164, R207, R160, !PT ;  /* 0x000000a0cfa47209 */ /* 0x001fe20007810000 */
[----:B------:R-:W-:-:S04]  /*bc40*/  FMUL.FTZ R160, R170, UR60 ;  /* 0x0000003caaa07c20 */ /* 0x000fc80008410000 */
        /* <DEDUP_REMOVED lines=16> */
[----:B------:R-:W2:Y:S08]  /*bd50*/  MUFU.TANH R159, R159 ;  /* 0x0000009f009f7308 */ /* 0x000eb00000002400 */
[----:B------:R-:W4:Y:S01]  /*bd60*/  MUFU.TANH R160, R160 ;  /* 0x000000a000a07308 */ /* 0x000f220000002400 */
[----:B-1----:R-:W-:Y:S02]  /*bd70*/  FMNMX.FTZ R168, R171, R172, !PT ;  /* 0x000000acaba87209 */ /* 0x002fe40007810000 */
[----:B0-----:R-:W-:-:S05]  /*bd80*/  FMNMX.FTZ R171, R157, R170, !PT ;  /* 0x000000aa9dab7209 */ /* 0x001fca0007810000 */
[----:B------:R-:W0:Y:S01]  /*bd90*/  MUFU.TANH R161, R161 ;  /* 0x000000a100a17308 */ /* 0x000e220000002400 */
[----:B---3--:R-:W-:Y:S01]  /*bda0*/  FMNMX.FTZ R170, R158, R171, !PT ;  /* 0x000000ab9eaa7209 */ /* 0x008fe20007810000 */
[C---:B------:R-:W-:Y:S01]  /*bdb0*/  FADD.FTZ R172, -R168.reuse, R193 ;  /* 0x000000c1a8ac7221 */ /* 0x040fe20000010100 */
[----:B------:R-:W-:Y:S02]  /*bdc0*/  FMUL.FTZ R214, R168, UR6 ;  /* 0x00000006a8d67c20 */ /* 0x000fe40008410000 */
[----:B--2---:R-:W-:Y:S01]  /*bdd0*/  FMNMX.FTZ R171, R159, R170, !PT ;  /* 0x000000aa9fab7209 */ /* 0x004fe20007810000 */
[----:B------:R-:W-:Y:S01]  /*bde0*/  FMUL.FTZ R175, R172, UR6 ;  /* 0x00000006acaf7c20 */ /* 0x000fe20008410000 */
[--C-:B------:R-:W-:Y:S01]  /*bdf0*/  FFMA.FTZ R176, R204, UR6, -R214.reuse ;  /* 0x00000006ccb07c23 */ /* 0x100fe200080108d6 */
[----:B------:R-:W1:Y:S01]  /*be00*/  MUFU.TANH R162, R162 ;  /* 0x000000a200a27308 */ /* 0x000e620000002400 */
        /* <DEDUP_REMOVED lines=9> */
[--C-:B------:R-:W-:Y:S01]  /*bea0*/  FFMA.FTZ R182, R210, UR6, -R214.reuse ;  /* 0x00000006d2b67c23 */ /* 0x100fe200080108d6 */
[--C-:B------:R-:W-:Y:S01]  /*beb0*/  FFMA.FTZ R183, R211, UR6, -R214.reuse ;  /* 0x00000006d3b77c23 */ /* 0x100fe200080108d6 */
[--C-:B------:R-:W-:Y:S01]  /*bec0*/  FFMA.FTZ R202, R212, UR6, -R214.reuse ;  /* 0x00000006d4ca7c23 */ /* 0x100fe200080108d6 */
[----:B------:R-:W-:-:S03]  /*bed0*/  FFMA.FTZ R213, R213, UR6, -R214 ;  /* 0x00000006d5d57c23 */ /* 0x000fc600080108d6 */
[----:B------:R-:W0:Y:S01]  /*bee0*/  MUFU.TANH R164, R164 ;  /* 0x000000a400a47308 */ /* 0x000e220000002400 */
[----:B-1----:R-:W-:-:S07]  /*bef0*/  FMNMX.FTZ R172, R162, R173, !PT ;  /* 0x000000ada2ac7209 */ /* 0x002fce0007810000 */
[----:B------:R-:W1:Y:S01]  /*bf00*/  MUFU.TANH R165, R165 ;  /* 0x000000a500a57308 */ /* 0x000e620000002400 */
[----:B--2---:R-:W-:-:S07]  /*bf10*/  FMNMX.FTZ R173, R163, R172, !PT ;  /* 0x000000aca3ad7209 */ /* 0x004fce0007810000 */
[----:B------:R-:W2:Y:S01]  /*bf20*/  MUFU.TANH R166, R166 ;  /* 0x000000a600a67308 */ /* 0x000ea20000002400 */
[----:B0-----:R-:W-:Y:S01]  /*bf30*/  FMNMX.FTZ R174, R164, R173, !PT ;  /* 0x000000ada4ae7209 */ /* 0x001fe20007810000 */
[----:B------:R-:W-:-:S06]  /*bf40*/  FFMA.FTZ R173, R199, UR6, -R214 ;  /* 0x00000006c7ad7c23 */ /* 0x000fcc00080108d6 */
[----:B------:R-:W0:Y:S08]  /*bf50*/  MUFU.TANH R167, R167 ;  /* 0x000000a700a77308 */ /* 0x000e300000002400 */
[----:B------:R1:W3:Y:S08]  /*bf60*/  MUFU.EX2 R170, R175 ;  /* 0x000000af00aa7308 */ /* 0x0002f00000000800 */
[----:B------:R4:W-:Y:S01]  /*bf70*/  MUFU.EX2 R172, R197 ;  /* 0x000000c500ac7308 */ /* 0x0009e20000000800 */
[----:B-1----:R-:W-:-:S04]  /*bf80*/  FMNMX.FTZ R175, R165, R174, !PT ;  /* 0x000000aea5af7209 */ /* 0x002fc80007810000 */
[----:B--2---:R-:W-:Y:S01]  /*bf90*/  FMNMX.FTZ R174, R166, R175, !PT ;  /* 0x000000afa6ae7209 */ /* 0x004fe20007810000 */
[--C-:B------:R-:W-:Y:S02]  /*bfa0*/  FFMA.FTZ R175, R203, UR6, -R214.reuse ;  /* 0x00000006cbaf7c23 */ /* 0x100fe400080108d6 */
[----:B------:R-:W-:Y:S01]  /*bfb0*/  MUFU.EX2 R171, R171 ;  /* 0x000000ab00ab7308 */ /* 0x000fe20000000800 */
[----:B0-----:R-:W-:Y:S01]  /*bfc0*/  FMNMX.FTZ R180, R167, R174, !PT ;  /* 0x000000aea7b47209 */ /* 0x001fe20007810000 */
[-C--:B---3--:R-:W-:Y:S01]  /*bfd0*/  FMUL.FTZ R24, R24, R170.reuse ;  /* 0x000000aa18187220 */ /* 0x088fe20000410000 */
[-C--:B------:R-:W-:Y:S01]  /*bfe0*/  FMUL.FTZ R25, R25, R170.reuse ;  /* 0x000000aa19197220 */ /* 0x080fe20000410000 */
[-C--:B------:R-:W-:Y:S01]  /*bff0*/  FMUL.FTZ R28, R28, R170.reuse ;  /* 0x000000aa1c1c7220 */ /* 0x080fe20000410000 */
[-C--:B------:R-:W-:Y:S01]  /*c000*/  FMUL.FTZ R29, R29, R170.reuse ;  /* 0x000000aa1d1d7220 */ /* 0x080fe20000410000 */
[----:B------:R-:W0:Y:S01]  /*c010*/  SHFL.BFLY PT, R181, R180, 0x2, 0x1f ;  /* 0x0c401f00b4b57f89 */ /* 0x000e2200000e0000 */
        /* <DEDUP_REMOVED lines=23> */
[----:B0-----:R-:W-:Y:S01]  /*c190*/  FMNMX.FTZ R193, R180, R181, !PT ;  /* 0x000000b5b4c17209 */ /* 0x001fe20007810000 */
[--C-:B------:R-:W-:Y:S01]  /*c1a0*/  FFMA.FTZ R180, R169, UR6, -R214.reuse ;  /* 0x00000006a9b47c23 */ /* 0x100fe200080108d6 */
[--C-:B------:R-:W-:Y:S01]  /*c1b0*/  FFMA.FTZ R181, R209, UR6, -R214.reuse ;  /* 0x00000006d1b57c23 */ /* 0x100fe200080108d6 */
[----:B------:R-:W-:Y:S01]  /*c1c0*/  FFMA.FTZ R214, R207, UR6, -R214 ;  /* 0x00000006cfd67c23 */ /* 0x000fe200080108d6 */
        /* <DEDUP_REMOVED lines=24> */
[----:B------:R-:W-:Y:S01]  /*c350*/  MUFU.EX2 R179, R179 ;  /* 0x000000b300b37308 */ /* 0x000fe20000000800 */
[----:B0-----:R-:W-:Y:S01]  /*c360*/  FMNMX.FTZ R169, R193, R204, !PT ;  /* 0x000000ccc1a97209 */ /* 0x001fe20007810000 */
[-C--:B------:R-:W-:Y:S01]  /*c370*/  FMUL.FTZ R112, R112, R170.reuse ;  /* 0x000000aa70707220 */ /* 0x080fe20000410000 */
[-C--:B------:R-:W-:Y:S01]  /*c380*/  FMUL.FTZ R113, R113, R170.reuse ;  /* 0x000000aa71717220 */ /* 0x080fe20000410000 */
[-C--:B------:R-:W-:Y:S01]  /*c390*/  FMUL.FTZ R116, R116, R170.reuse ;  /* 0x000000aa74747220 */ /* 0x080fe20000410000 */
[-C--:B------:R-:W-:Y:S01]  /*c3a0*/  FMUL.FTZ R117, R117, R170.reuse ;  /* 0x000000aa75757220 */ /* 0x080fe20000410000 */
[C---:B----4-:R-:W-:Y:S01]  /*c3b0*/  FADD.FTZ R197, -R169.reuse, R200 ;  /* 0x000000c8a9c57221 */ /* 0x050fe20000010100 */
[----:B------:R-:W-:Y:S01]  /*c3c0*/  FMUL.FTZ R207, R169, UR6 ;  /* 0x00000006a9cf7c20 */ /* 0x000fe20008410000 */
[----:B------:R0:W-:Y:S01]  /*c3d0*/  MUFU.EX2 R193, R213 ;  /* 0x000000d500c17308 */ /* 0x0001e20000000800 */
[----:B------:R-:W-:Y:S01]  /*c3e0*/  FMUL.FTZ R120, R120, R170 ;  /* 0x000000aa78787220 */ /* 0x000fe20000410000 */
[----:B------:R-:W-:Y:S01]  /*c3f0*/  FMUL.FTZ R197, R197, UR6 ;  /* 0x00000006c5c57c20 */ /* 0x000fe20008410000 */
[--C-:B------:R-:W-:Y:S01]  /*c400*/  FFMA.FTZ R199, R152, UR6, -R207.reuse ;  /* 0x0000000698c77c23 */ /* 0x100fe200080108cf */
[----:B-1----:R-:W-:Y:S01]  /*c410*/  FFMA.FTZ R201, R154, UR6, -R207 ;  /* 0x000000069ac97c23 */ /* 0x002fe200080108cf */
[----:B------:R-:W-:-:S02]  /*c420*/  @!P2 VIADD R152, R186, 0x38840 ;  /* 0x00038840ba98a836 */ /* 0x000fc40000000000 */
[----:B------:R-:W-:Y:S01]  /*c430*/  FFMA.FTZ R204, R153, UR6, -R207 ;  /* 0x0000000699cc7c23 */ /* 0x000fe200080108cf */
[----:B------:R-:W-:Y:S01]  /*c440*/  @!P1 IMAD R154, R192, 0x40, R189 ;  /* 0x00000040c09a9824 */ /* 0x000fe200078e02bd */
[----:B------:R-:W1:Y:S01]  /*c450*/  MUFU.EX2 R197, R197 ;  /* 0x000000c500c57308 */ /* 0x000e620000000800 */
[--C-:B------:R-:W-:Y:S01]  /*c460*/  FFMA.FTZ R206, R155, UR6, -R207.reuse ;  /* 0x000000069bce7c23 */ /* 0x100fe200080108cf */
[----:B------:R-:W-:Y:S01]  /*c470*/  @!P2 PRMT R152, RZ, 0x654, R152 ;  /* 0x00000654ff98a816 */ /* 0x000fe20000000098 */
[--C-:B------:R-:W-:Y:S01]  /*c480*/  FFMA.FTZ R203, R156, UR6, -R207.reuse ;  /* 0x000000069ccb7c23 */ /* 0x100fe200080108cf */
[----:B------:R-:W-:Y:S01]  /*c490*/  @!P1 LEA R154, R154, R195, 0x2 ;  /* 0x000000c39a9a9211 */ /* 0x000fe200078e10ff */
[--C-:B------:R-:W-:Y:S01]  /*c4a0*/  FFMA.FTZ R208, R157, UR6, -R207.reuse ;  /* 0x000000069dd07c23 */ /* 0x100fe200080108cf */
[--C-:B------:R-:W-:Y:S01]  /*c4b0*/  FFMA.FTZ R205, R158, UR6, -R207.reuse ;  /* 0x000000069ecd7c23 */ /* 0x100fe200080108cf */
[--C-:B------:R-:W-:Y:S01]  /*c4c0*/  FFMA.FTZ R210, R159, UR6, -R207.reuse ;  /* 0x000000069fd27c23 */ /* 0x100fe200080108cf */
[----:B------:R2:W-:Y:S01]  /*c4d0*/  MUFU.EX2 R200, R214 ;  /* 0x000000d600c87308 */ /* 0x0005e20000000800 */
[--C-:B------:R-:W-:Y:S01]  /*c4e0*/  FFMA.FTZ R209, R160, UR6, -R207.reuse ;  /* 0x00000006a0d17c23 */ /* 0x100fe200080108cf */
[--C-:B------:R-:W-:Y:S01]  /*c4f0*/  FFMA.FTZ R212, R161, UR6, -R207.reuse ;  /* 0x00000006a1d47c23 */ /* 0x100fe200080108cf */
[--C-:B------:R-:W-:Y:S01]  /*c500*/  FFMA.FTZ R211, R162, UR6, -R207.reuse ;  /* 0x00000006a2d37c23 */ /* 0x100fe200080108cf */
[--C-:B0-----:R-:W-:Y:S01]  /*c510*/  FFMA.FTZ R213, R164, UR6, -R207.reuse ;  /* 0x00000006a4d57c23 */ /* 0x101fe200080108cf */
[--C-:B------:R-:W-:Y:S01]  /*c520*/  FFMA.FTZ R216, R165, UR6, -R207.reuse ;  /* 0x00000006a5d87c23 */ /* 0x100fe200080108cf */
[--C-:B------:R-:W-:Y:S01]  /*c530*/  FFMA.FTZ R192, R166, UR6, -R207.reuse ;  /* 0x00000006a6c07c23 */ /* 0x100fe200080108cf */
[----:B------:R0:W-:Y:S01]  /*c540*/  @!P2 SYNCS.ARRIVE.TRANS64.RED.A1T0 RZ, [R152+URZ], RZ ;  /* 0x000000ff98ffa9a7 */ /* 0x0001e2000810043f */
[----:B------:R-:W-:Y:S01]  /*c550*/  @!P1 STS [R154+0x38400], R170 ;  /* 0x038400aa9a009388 */ /* 0x000fe20000000800 */
[--C-:B--2---:R-:W-:Y:S01]  /*c560*/  FFMA.FTZ R214, R163, UR6, -R207.reuse ;  /* 0x00000006a3d67c23 */ /* 0x104fe200080108cf */
[----:B------:R-:W-:Y:S01]  /*c570*/  FFMA.FTZ R207, R167, UR6, -R207 ;  /* 0x00000006a7cf7c23 */ /* 0x000fe200080108cf */
[----:B------:R-:W-:Y:S01]  /*c580*/  MUFU.EX2 R204, R204 ;  /* 0x000000cc00cc7308 */ /* 0x000fe20000000800 */
[----:B-1----:R1:W-:Y:S01]  /*c590*/  @!P1 STS [R154+0x38420], R197 ;  /* 0x038420c59a009388 */ /* 0x0023e20000000800 */
[----:B------:R-:W-:Y:S01]  /*c5a0*/  F2FP.F16.F32.PACK_AB R156, R176, R175 ;  /* 0x000000afb09c723e */ /* 0x000fe200000000ff */
[----:B------:R-:W-:Y:S01]  /*c5b0*/  FMUL.FTZ R26, R26, R197 ;  /* 0x000000c51a1a7220 */ /* 0x000fe20000410000 */
[----:B0-----:R-:W-:Y:S01]  /*c5c0*/  F2FP.F16.F32.PACK_AB R152, R172, R171 ;  /* 0x000000abac98723e */ /* 0x001fe200000000ff */
[----:B------:R-:W-:Y:S01]  /*c5d0*/  FMUL.FTZ R27, R27, R197 ;  /* 0x000000c51b1b7220 */ /* 0x000fe20000410000 */
[----:B------:R-:W-:Y:S01]  /*c5e0*/  F2FP.F16.F32.PACK_AB R158, R178, R177 ;  /* 0x000000b1b29e723e */ /* 0x000fe200000000ff */
[-C--:B------:R-:W-:Y:S01]  /*c5f0*/  FMUL.FTZ R30, R30, R197.reuse ;  /* 0x000000c51e1e7220 */ /* 0x080fe20000410000 */
[----:B------:R-:W0:Y:S01]  /*c600*/  MUFU.EX2 R199, R199 ;  /* 0x000000c700c77308 */ /* 0x000e220000000800 */
[-C--:B------:R-:W-:Y:S01]  /*c610*/  FMUL.FTZ R31, R31, R197.reuse ;  /* 0x000000c51f1f7220 */ /* 0x080fe20000410000 */
[----:B------:R-:W-:Y:S01]  /*c620*/  FMUL.FTZ R34, R34, R197 ;  /* 0x000000c522227220 */ /* 0x000fe20000410000 */
[----:B-1----:R-:W-:Y:S01]  /*c630*/  F2FP.F16.F32.PACK_AB R154, R174, R173 ;  /* 0x000000adae9a723e */ /* 0x002fe200000000ff */
        /* <DEDUP_REMOVED lines=61> */
[----:B-1----:R-:W-:Y:S01]  /*ca10*/  F2FP.F16.F32.PACK_AB R159, R210, R205 ;  /* 0x000000cdd29f723e */ /* 0x002fe200000000ff */
[-C--:B------:R-:W-:Y:S01]  /*ca20*/  FMUL.FTZ R127, R127, R197.reuse ;  /* 0x000000c57f7f7220 */ /* 0x080fe20000410000 */
[-C--:B------:R-:W-:Y:S01]  /*ca30*/  FMUL.FTZ R128, R128, R170.reuse ;  /* 0x000000aa80807220 */ /* 0x080fe20000410000 */
[-C--:B------:R-:W-:Y:S01]  /*ca40*/  FMUL.FTZ R129, R129, R170.reuse ;  /* 0x000000aa81817220 */ /* 0x080fe20000410000 */
[-C--:B------:R-:W-:Y:S01]  /*ca50*/  FMUL.FTZ R130, R130, R197.reuse ;  /* 0x000000c582827220 */ /* 0x080fe20000410000 */
[----:B------:R-:W-:Y:S01]  /*ca60*/  FMUL.FTZ R131, R131, R197 ;  /* 0x000000c583837220 */ /* 0x000fe20000410000 */
        /* <DEDUP_REMOVED lines=15> */
[-C--:B------:R-:W-:Y:S01]  /*cb60*/  FMUL.FTZ R144, R144, R170.reuse ;  /* 0x000000aa90907220 */ /* 0x080fe20000410000 */
[-C--:B------:R-:W-:Y:S01]  /*cb70*/  FMUL.FTZ R145, R145, R170.reuse ;  /* 0x000000aa91917220 */ /* 0x080fe20000410000 */
[----:B------:R-:W0:Y:S01]  /*cb80*/  MUFU.EX2 R212, R212 ;  /* 0x000000d400d47308 */ /* 0x000e220000000800 */
[----:B-1----:R-:W-:Y:S01]  /*cb90*/  F2FP.F16.F32.PACK_AB R162, R182, R181 ;  /* 0x000000b5b6a2723e */ /* 0x002fe200000000ff */
[-C--:B------:R-:W-:Y:S01]  /*cba0*/  FMUL.FTZ R146, R146, R197.reuse ;  /* 0x000000c592927220 */ /* 0x080fe20000410000 */
[-C--:B------:R-:W-:Y:S01]  /*cbb0*/  FMUL.FTZ R147, R147, R197.reuse ;  /* 0x000000c593937220 */ /* 0x080fe20000410000 */
[-C--:B------:R-:W-:Y:S01]  /*cbc0*/  FMUL.FTZ R148, R148, R170.reuse ;  /* 0x000000aa94947220 */ /* 0x080fe20000410000 */
[----:B------:R-:W-:Y:S01]  /*cbd0*/  FMUL.FTZ R149, R149, R170 ;  /* 0x000000aa95957220 */ /* 0x000fe20000410000 */
[-C--:B------:R-:W-:Y:S01]  /*cbe0*/  FMUL.FTZ R150, R150, R197.reuse ;  /* 0x000000c596967220 */ /* 0x080fe20000410000 */
[----:B------:R-:W-:Y:S01]  /*cbf0*/  FMUL.FTZ R151, R151, R197 ;  /* 0x000000c597977220 */ /* 0x000fe20000410000 */
[----:B------:R-:W-:Y:S01]  /*cc00*/  MUFU.EX2 R211, R211 ;  /* 0x000000d300d37308 */ /* 0x000fe20000000800 */
[----:B------:R-:W-:Y:S01]  /*cc10*/  F2FP.F16.F32.PACK_AB R166, R200, R193 ;  /* 0x000000c1c8a6723e */ /* 0x000fe200000000ff */
[----:B------:R1:W-:Y:S01]  /*cc20*/  STSM.16.M88.4 [R184+0x36400], R152 ;  /* 0x03640098b8007844 */ /* 0x0003e20000000200 */
[----:B------:R-:W-:Y:S01]  /*cc30*/  FFMA.FTZ R21, R170, R21, R171 ;  /* 0x00000015aa157223 */ /* 0x000fe200000100ab */
[----:B------:R-:W-:Y:S01]  /*cc40*/  FFMA.FTZ R22, R197, R22, R204 ;  /* 0x00000016c5167223 */ /* 0x000fe200000100cc */
[----:B------:R-:W-:Y:S01]  /*cc50*/  ISETP.GT.AND P1, PT, R198, UR7, PT ;  /* 0x00000007c6007c0c */ /* 0x000fe2000bf24270 */
[----:B------:R3:W-:Y:S01]  /*cc60*/  STSM.16.M88.4 [R187], R156 ;  /* 0x0000009cbb007844 */ /* 0x0007e20000000200 */
[----:B------:R-:W-:Y:S01]  /*cc70*/  FADD.FTZ R172, R172, R21 ;  /* 0x00000015acac7221 */ /* 0x000fe20000010000 */
[----:B------:R-:W2:Y:S01]  /*cc80*/  MUFU.EX2 R214, R214 ;  /* 0x000000d600d67308 */ /* 0x000ea20000000800 */
[----:B0-----:R-:W-:Y:S01]  /*cc90*/  F2FP.F16.F32.PACK_AB R161, R212, R209 ;  /* 0x000000d1d4a1723e */ /* 0x001fe200000000ff */
[----:B------:R-:W-:Y:S01]  /*cca0*/  FADD.FTZ R22, R199, R22 ;  /* 0x00000016c7167221 */ /* 0x000fe20000010000 */
[----:B------:R-:W-:Y:S01]  /*ccb0*/  FADD.FTZ R173, R173, R172 ;  /* 0x000000acadad7221 */ /* 0x000fe20000010000 */
[----:B------:R-:W-:-:S02]  /*ccc0*/  @!P2 VIADD R186, R186, 0x38860 ;  /* 0x00038860babaa836 */ /* 0x000fc40000000000 */
[----:B------:R-:W-:Y:S01]  /*ccd0*/  FADD.FTZ R201, R201, R22 ;  /* 0x00000016c9c97221 */ /* 0x000fe20000010000 */
[----:B------:R-:W-:Y:S01]  /*cce0*/  FADD.FTZ R174, R174, R173 ;  /* 0x000000adaeae7221 */ /* 0x000fe20000010000 */
[----:B------:R-:W-:Y:S01]  /*ccf0*/  MUFU.EX2 R183, R183 ;  /* 0x000000b700b77308 */ /* 0x000fe20000000800 */
[----:B------:R-:W-:Y:S01]  /*cd00*/  @!P2 PRMT R186, RZ, 0x654, R186 ;  /* 0x00000654ffbaa816 */ /* 0x000fe200000000ba */
        /* <DEDUP_REMOVED lines=10> */
[----:B------:R-:W-:Y:S01]  /*cdb0*/  MUFU.EX2 R213, R213 ;  /* 0x000000d500d57308 */ /* 0x000fe20000000800 */
[----:B------:R-:W-:Y:S02]  /*cdc0*/  FADD.FTZ R178, R178, R177 ;  /* 0x000000b1b2b27221 */ /* 0x000fe40000010000 */
[----:B------:R-:W-:Y:S02]  /*cdd0*/  FADD.FTZ R210, R210, R205 ;  /* 0x000000cdd2d27221 */ /* 0x000fe40000010000 */
[----:B------:R-:W-:Y:S02]  /*cde0*/  FADD.FTZ R179, R179, R178 ;  /* 0x000000b2b3b37221 */ /* 0x000fe40000010000 */
[----:B------:R-:W-:Y:S01]  /*cdf0*/  FADD.FTZ R209, R209, R210 ;  /* 0x000000d2d1d17221 */ /* 0x000fe20000010000 */
[----:B------:R-:W2:Y:S01]  /*ce00*/  MUFU.EX2 R216, R216 ;  /* 0x000000d800d87308 */ /* 0x000ea20000000800 */
[----:B0-----:R-:W-:Y:S01]  /*ce10*/  F2FP.F16.F32.PACK_AB R164, R202, R183 ;  /* 0x000000b7caa4723e */ /* 0x001fe200000000ff */
[----:B------:R-:W-:Y:S01]  /*ce20*/  FADD.FTZ R180, R180, R179 ;  /* 0x000000b3b4b47221 */ /* 0x000fe20000010000 */
[----:B------:R-:W-:-:S03]  /*ce30*/  FADD.FTZ R212, R212, R209 ;  /* 0x000000d1d4d47221 */ /* 0x000fc60000010000 */
[----:B------:R-:W-:Y:S01]  /*ce40*/  FADD.FTZ R181, R181, R180 ;  /* 0x000000b4b5b57221 */ /* 0x000fe20000010000 */
[----:B------:R-:W-:Y:S01]  /*ce50*/  FADD.FTZ R211, R211, R212 ;  /* 0x000000d4d3d37221 */ /* 0x000fe20000010000 */
[----:B------:R-:W0:Y:S02]  /*ce60*/  MUFU.EX2 R192, R192 ;  /* 0x000000c000c07308 */ /* 0x000e240000000800 */
[----:B------:R-:W-:Y:S01]  /*ce70*/  FADD.FTZ R182, R182, R181 ;  /* 0x000000b5b6b67221 */ /* 0x000fe20000010000 */
[----:B------:R-:W-:-:S03]  /*ce80*/  FADD.FTZ R214, R214, R211 ;  /* 0x000000d3d6d67221 */ /* 0x000fc60000010000 */
[----:B------:R-:W-:Y:S02]  /*ce90*/  FADD.FTZ R183, R183, R182 ;  /* 0x000000b6b7b77221 */ /* 0x000fe40000010000 */
[----:B------:R-:W4:Y:S01]  /*cea0*/  MUFU.EX2 R207, R207 ;  /* 0x000000cf00cf7308 */ /* 0x000f220000000800 */
[----:B--2---:R-:W-:Y:S01]  /*ceb0*/  F2FP.F16.F32.PACK_AB R165, R216, R213 ;  /* 0x000000d5d8a5723e */ /* 0x004fe200000000ff */
[----:B------:R-:W-:Y:S01]  /*cec0*/  FADD.FTZ R213, R213, R214 ;  /* 0x000000d6d5d57221 */ /* 0x000fe20000010000 */
[----:B------:R-:W-:-:S03]  /*ced0*/  FADD.FTZ R202, R202, R183 ;  /* 0x000000b7caca7221 */ /* 0x000fc60000010000 */
[----:B------:R-:W-:Y:S01]  /*cee0*/  FADD.FTZ R213, R216, R213 ;  /* 0x000000d5d8d57221 */ /* 0x000fe20000010000 */
[----:B------:R-:W-:Y:S01]  /*cef0*/  FADD.FTZ R21, R193, R202 ;  /* 0x000000cac1157221 */ /* 0x000fe20000010000 */
[----:B------:R-:W-:Y:S02]  /*cf00*/  IMAD.MOV.U32 R193, RZ, RZ, R168 ;  /* 0x000000ffffc17224 */ /* 0x000fe400078e00a8 */
[----:B0-----:R-:W-:Y:S01]  /*cf10*/  FADD.FTZ R22, R192, R213 ;  /* 0x000000d5c0167221 */ /* 0x001fe20000010000 */
[----:B------:R-:W-:Y:S01]  /*cf20*/  FADD.FTZ R21, R200, R21 ;  /* 0x00000015c8157221 */ /* 0x000fe20000010000 */
[----:B------:R-:W-:Y:S01]  /*cf30*/  IMAD.MOV.U32 R200, RZ, RZ, R169 ;  /* 0x000000ffffc87224 */ /* 0x000fe200078e00a9 */
[C---:B----4-:R-:W-:Y:S01]  /*cf40*/  F2FP.F16.F32.PACK_AB R167, R207.reuse, R192 ;  /* 0x000000c0cfa7723e */ /* 0x050fe200000000ff */
[----:B------:R-:W-:Y:S01]  /*cf50*/  FADD.FTZ R22, R207, R22 ;  /* 0x00000016cf167221 */ /* 0x000fe20000010000 */
[----:B------:R-:W-:-:S03]  /*cf60*/  IMAD.MOV.U32 R192, RZ, RZ, R23 ;  /* 0x000000ffffc07224 */ /* 0x000fc600078e0017 */
        /* <DEDUP_REMOVED lines=8> */
[----:B------:R-:W-:Y:S01]  /*cff0*/  WARPGROUP.ARRIVE ;  /* 0x00000000000079c5 */ /* 0x000fe20000000000 */
[----:B-1----:R-:W-:-:S04]  /*d000*/  VIADD R152, R198, 0xffffffff ;  /* 0xffffffffc6987836 */ /* 0x002fc80000000000 */
[----:B------:R-:W-:-:S15]  /*d010*/  IMAD.MOV.U32 R198, RZ, RZ, R152 ;  /* 0x000000ffffc67224 */ /* 0x000fde00078e0098 */
        /* <DEDUP_REMOVED lines=24> */
.L_x_7400:
[----:B------:R-:W0:Y:S01]  /*d1a0*/  SHFL.BFLY PT, R0, R21, 0x2, 0x1f ;  /* 0x0c401f0015007f89 */ /* 0x000e2200000e0000 */
[----:B------:R-:W-:Y:S08]  /*d1b0*/  BAR.ARV 0x8, 0x100 ;  /* 0x0204000000007b1d */ /* 0x000ff00000002000 */
[----:B------:R-:W-:Y:S01]  /*d1c0*/  BAR.SYNC.DEFER_BLOCKING 0xf, 0x100 ;  /* 0x03c4000000007b1d */ /* 0x000fe20000010000 */
[----:B------:R-:W-:Y:S01]  /*d1d0*/  ISETP.NE.AND P0, PT, R191, RZ, PT ;  /* 0x000000ffbf00720c */ /* 0x000fe20003f05270 */
[----:B------:R-:W-:-:S04]  /*d1e0*/  IMAD.U32 R9, RZ, RZ, UR6 ;  /* 0x00000006ff097e24 */ /* 0x000fc8000f8e00ff */
[----:B------:R-:W1:Y:S01]  /*d1f0*/  SHFL.BFLY PT, R5, R22, 0x2, 0x1f ;  /* 0x0c401f0016057f89 */ /* 0x000e6200000e0000 */
[----:B0-----:R-:W-:-:S05]  /*d200*/  FADD.FTZ R2, R0, R21 ;  /* 0x0000001500027221 */ /* 0x001fca0000010000 */
[----:B------:R-:W0:Y:S01]  /*d210*/  SHFL.BFLY PT, R3, R2, 0x1, 0x1f ;  /* 0x0c201f0002037f89 */ /* 0x000e2200000e0000 */
[----:B-1----:R-:W-:-:S05]  /*d220*/  FADD.FTZ R5, R5, R22 ;  /* 0x0000001605057221 */ /* 0x002fca0000010000 */
[----:B------:R-:W1:Y:S01]  /*d230*/  SHFL.BFLY PT, R0, R5, 0x1, 0x1f ;  /* 0x0c201f0005007f89 */ /* 0x000e6200000e0000 */
[----:B0-----:R-:W-:Y:S01]  /*d240*/  FADD.FTZ R4, R2, R3 ;  /* 0x0000000302047221 */ /* 0x001fe20000010000 */
[----:B------:R-:W-:Y:S02]  /*d250*/  IMAD.MOV.U32 R3, RZ, RZ, RZ ;  /* 0x000000ffff037224 */ /* 0x000fe400078e00ff */
[----:B------:R-:W-:Y:S02]  /*d260*/  IMAD R2, R23, 0x40, R189 ;  /* 0x0000004017027824 */ /* 0x000fe400078e02bd */
[----:B------:R-:W-:Y:S02]  /*d270*/  FSETP.NE.FTZ.AND P1, PT, R4, RZ, PT ;  /* 0x000000ff0400720b */ /* 0x000fe40003f35000 */
[----:B------:R-:W-:Y:S02]  /*d280*/  @!P0 IMAD R195, R2, 0x4, R195 ;  /* 0x0000000402c38824 */ /* 0x000fe400078e02c3 */
[----:B------:R-:W-:-:S09]  /*d290*/  IMAD.MOV.U32 R2, RZ, RZ, -0x800000 ;  /* 0xff800000ff027424 */ /* 0x000fd200078e00ff */
[----:B------:R-:W0:Y:S01]  /*d2a0*/  @P1 MUFU.RCP R3, R4 ;  /* 0x0000000400031308 */ /* 0x000e220000001000 */
[----:B-1----:R-:W-:Y:S01]  /*d2b0*/  FADD.FTZ R6, R5, R0 ;  /* 0x0000000005067221 */ /* 0x002fe20000010000 */
[----:B------:R-:W-:-:S04]  /*d2c0*/  IMAD.MOV.U32 R0, RZ, RZ, RZ ;  /* 0x000000ffff007224 */ /* 0x000fc800078e00ff */
[----:B------:R-:W-:Y:S02]  /*d2d0*/  FSETP.NE.FTZ.AND P2, PT, R6, RZ, PT ;  /* 0x000000ff0600720b */ /* 0x000fe40003f55000 */
[----:B------:R-:W-:Y:S01]  /*d2e0*/  @P1 MUFU.LG2 R5, R4 ;  /* 0x0000000400051308 */ /* 0x000fe20000000c00 */
[----:B0-----:R0:W-:Y:S01]  /*d2f0*/  @!P0 STS [R195+0x38400], R3 ;  /* 0x03840003c3008388 */ /* 0x0011e20000000800 */
        /* <DEDUP_REMOVED lines=10> */
[----:B------:R4:W5:Y:S01]  /*d3a0*/  @P2 MUFU.LG2 R7, R6 ;  /* 0x0000000600072308 */ /* 0x0009620000000c00 */
        /* <DEDUP_REMOVED lines=56> */
[----:B0-----:R-:W-:-:S02]  /*d730*/  IMAD.U32 R3, RZ, RZ, UR6 ;  /* 0x00000006ff037e24 */ /* 0x001fc4000f8e00ff */
[----:B------:R-:W-:Y:S01]  /*d740*/  @P2 FMUL.FTZ R9, R9, 0.69314718246459960938 ;  /* 0x3f31721809092820 */ /* 0x000fe20000410000 */
[----:B----4-:R-:W-:Y:S01]  /*d750*/  @P1 FMUL.FTZ R6, R5, 0.69314718246459960938 ;  /* 0x3f31721805061820 */ /* 0x010fe20000410000 */
[----:B-----5:R-:W-:Y:S01]  /*d760*/  @P2 FMUL.FTZ R8, R7, 0.69314718246459960938 ;  /* 0x3f31721807082820 */ /* 0x020fe20000410000 */
[----:B------:R-:W-:Y:S01]  /*d770*/  @P1 FMUL.FTZ R3, R3, 0.69314718246459960938 ;  /* 0x3f31721803031820 */ /* 0x000fe20000410000 */
        /* <DEDUP_REMOVED lines=68> */
[----:B-1----:R-:W-:Y:S06]  /*dbc0*/  BAR.ARV 0xe, 0x100 ;  /* 0x0384000000007b1d */ /* 0x002fec0000002000 */
.L_x_7375:
[----:B------:R-:W-:Y:S05]  /*dbd0*/  @P0 BRA `(.L_x_7410) ;  /* 0x0000002400180947 */ /* 0x000fea0003800000 */
[----:B--23--:R-:W2:Y:S01]  /*dbe0*/  LDL R156, [R1] ;  /* 0x00000000019c7983 */ /* 0x00cea20000100800 */
        /* <DEDUP_REMOVED lines=19> */
[----:B------:R-:W-:-:S02]  /*dd20*/  SHF.R.S32.HI R155, RZ, 0x1f, R8 ;  /* 0x0000001fff9b7819 */ /* 0x000fc40000011408 */
[----:B-1----:R-:W-:Y:S02]  /*dd30*/  ISETP.NE.AND P0, PT, R7, RZ, PT ;  /* 0x000000ff0700720c */ /* 0x002fe40003f05270 */
[----:B------:R-:W-:-:S04]  /*dd40*/  LEA.HI R7, R155, R8, RZ, 0x2 ;  /* 0x000000089b077211 */ /* 0x000fc800078f10ff */
[----:B------:R-:W-:Y:S02]  /*dd50*/  SHF.R.S32.HI R154, RZ, 0x2, R7 ;  /* 0x00000002ff9a7819 */ /* 0x000fe40000011407 */
        /* <DEDUP_REMOVED lines=9> */
[----:B------:R-:W-:Y:S01]  /*ddf0*/  LEA.HI R11, R21, R20, RZ, 0x2 ;  /* 0x00000014150b7211 */ /* 0x000fe200078f10ff */
[----:B------:R-:W-:Y:S01]  /*de00*/  ULDC.64 UR4, c[0x0][0xcd0] ;  /* 0x0003340000047ab9 */ /* 0x000fe20000000a00 */
[----:B------:R-:W-:Y:S01]  /*de10*/  R2UR UR10, R156 ;  /* 0x000000009c0a72ca */ /* 0x000fe200000e0000 */
[C---:B------:R-:W-:Y:S01]  /*de20*/  IMAD.IADD R23, R20.reuse, 0x1, -R9 ;  /* 0x0000000114177824 */ /* 0x040fe200078e0a09 */
[----:B------:R-:W-:Y:S01]  /*de30*/  LOP3.LUT R11, R11, 0xfffffffc, RZ, 0xc0, !PT ;  /* 0xfffffffc0b0b7812 */ /* 0x000fe200078ec0ff */
[----:B------:R-:W2:Y:S03]  /*de40*/  S2UR UR7, SR_CTAID.Z ;  /* 0x00000000000779c3 */ /* 0x000ea60000002700 */
[----:B------:R-:W-:Y:S01]  /*de50*/  SHF.R.S32.HI R10, RZ, 0x1f, R23 ;  /* 0x0000001fff0a7819 */ /* 0x000fe20000011417 */
[----:B------:R-:W-:-:S03]  /*de60*/  IMAD.IADD R11, R20, 0x1, -R11 ;  /* 0x00000001140b7824 */ /* 0x000fc600078e0a0b */
[CC--:B------:R-:W-:Y:S01]  /*de70*/  LEA.HI R152, R10.reuse, R23.reuse, RZ, 0x2 ;  /* 0x000000170a987211 */ /* 0x0c0fe200078f10ff */
[----:B------:R-:W3:Y:S01]  /*de80*/  LDC.64 R18, c[0x0][0xcd8] ;  /* 0x00033600ff127b82 */ /* 0x000ee20000000a00 */
[----:B------:R-:W-:Y:S01]  /*de90*/  LEA.HI R10, R10, R23, RZ, 0x5 ;  /* 0x000000170a0a7211 */ /* 0x000fe200078f28ff */
[----:B------:R-:W-:Y:S01]  /*dea0*/  UIMAD.WIDE.U32 UR8, UR10, UR4, URZ ;  /* 0x000000040a0872a5 */ /* 0x000fe2000f8e003f */
[--C-:B------:R-:W-:Y:S01]  /*deb0*/  SHF.R.S32.HI R9, RZ, 0x2, R152.reuse ;  /* 0x00000002ff097819 */ /* 0x100fe20000011498 */
[----:B------:R-:W-:Y:S01]  /*dec0*/  UIMAD UR4, UR6, UR4, URZ ;  /* 0x00000004060472a4 */ /* 0x000fe2000f8e023f */
[----:B------:R-:W-:Y:S02]  /*ded0*/  SHF.R.S32.HI R12, RZ, 0x1f, R152 ;  /* 0x0000001fff0c7819 */ /* 0x000fe40000011498 */
[----:B------:R-:W-:Y:S01]  /*dee0*/  SHF.R.S32.HI R10, RZ, 0x5, R10 ;  /* 0x00000005ff0a7819 */ /* 0x000fe2000001140a */
[----:B------:R-:W-:Y:S01]  /*def0*/  UIMAD UR4, UR10, UR5, UR4 ;  /* 0x000000050a0472a4 */ /* 0x000fe2000f8e0204 */
[----:B0-----:R-:W-:-:S02]  /*df00*/  ISETP.NE.AND P0, PT, R16, 0x1, PT ;  /* 0x000000011000780c */ /* 0x001fc40003f05270 */
[----:B------:R-:W-:Y:S01]  /*df10*/  LEA.HI R12, R12, R9, RZ, 0x3 ;  /* 0x000000090c0c7211 */ /* 0x000fe200078f18ff */
[----:B------:R-:W-:Y:S01]  /*df20*/  UIADD3 UR4, UR9, UR4, URZ ;  /* 0x0000000409047290 */ /* 0x000fe2000fffe03f */
[----:B------:R-:W-:Y:S01]  /*df30*/  LOP3.LUT R152, R152, 0x7ffffffc, RZ, 0xc0, !PT ;  /* 0x7ffffffc98987812 */ /* 0x000fe200078ec0ff */
[----:B------:R-:W-:Y:S01]  /*df40*/  ULDC.64 UR10, c[0x0][0x208] ;  /* 0x00008200000a7ab9 */ /* 0x000fe20000000a00 */
[----:B------:R-:W-:Y:S01]  /*df50*/  LOP3.LUT R12, R12, 0xfffffff8, RZ, 0xc0, !PT ;  /* 0xfffffff80c0c7812 */ /* 0x000fe200078ec0ff */
[----:B--2---:R-:W-:Y:S02]  /*df60*/  USHF.R.S32.HI UR5, URZ, 0x1f, UR7 ;  /* 0x0000001f3f057899 */ /* 0x004fe40008011407 */
[----:B------:R-:W-:Y:S02]  /*df70*/  IMAD.IADD R152, R23, 0x1, -R152 ;  /* 0x0000000117987824 */ /* 0x000fe400078e0a98 */
[----:B------:R-:W-:Y:S01]  /*df80*/  IMAD.IADD R9, R9, 0x1, -R12 ;  /* 0x0000000109097824 */ /* 0x000fe200078e0a0c */
[----:B------:R-:W-:Y:S01]  /*df90*/  LEA.HI R12, R11, R11, RZ, 0x1 ;  /* 0x0000000b0b0c7211 */ /* 0x000fe200078f08ff */
[----:B------:R-:W0:Y:S01]  /*dfa0*/  @P0 LDC R14, c[0x0][0xcec] ;  /* 0x00033b00ff0e0b82 */ /* 0x000e220000000800 */
[----:B------:R-:W-:-:S02]  /*dfb0*/  IMAD.SHL.U32 R152, R152, 0x2, RZ ;  /* 0x0000000298987824 */ /* 0x000fc400078e00ff */
[----:B------:R-:W-:Y:S01]  /*dfc0*/  LOP3.LUT R12, R12, 0x1ffffffe, RZ, 0xc0, !PT ;  /* 0x1ffffffe0c0c7812 */ /* 0x000fe200078ec0ff */
[----:B------:R-:W-:Y:S02]  /*dfd0*/  IMAD R153, R10, 0x10, R9 ;  /* 0x000000100a997824 */ /* 0x000fe400078e0209 */
[----:B------:R-:W-:Y:S02]  /*dfe0*/  IMAD.U32 R10, RZ, RZ, UR8 ;  /* 0x00000008ff0a7e24 */ /* 0x000fe4000f8e00ff */
[----:B------:R-:W2:Y:S01]  /*dff0*/  @P0 LDC R17, c[0x0][0xcf0] ;  /* 0x00033c00ff110b82 */ /* 0x000ea20000000800 */
[----:B------:R-:W-:Y:S02]  /*e000*/  IMAD.IADD R12, R11, 0x1, -R12 ;  /* 0x000000010b0c7824 */ /* 0x000fe400078e0a0c */
[----:B------:R-:W-:Y:S02]  /*e010*/  IMAD.U32 R11, RZ, RZ, UR9 ;  /* 0x00000009ff0b7e24 */ /* 0x000fe4000f8e00ff */
[----:B------:R-:W-:-:S02]  /*e020*/  IMAD R9, R12, 0x8, R153 ;  /* 0x000000080c097824 */ /* 0x000fc400078e0299 */
[----:B---3--:R-:W-:Y:S02]  /*e030*/  IMAD R12, R18, UR5, RZ ;  /* 0x00000005120c7c24 */ /* 0x008fe4000f8e02ff */
[----:B------:R-:W-:Y:S01]  /*e040*/  IMAD.U32 R11, RZ, RZ, UR4 ;  /* 0x00000004ff0b7e24 */ /* 0x000fe2000f8e00ff */
[----:B-1----:R-:W-:Y:S01]  /*e050*/  LEA R9, R22, R9, 0x6 ;  /* 0x0000000916097211 */ /* 0x002fe200078e30ff */
[----:B------:R-:W-:Y:S01]  /*e060*/  IMAD R15, R19, UR7, R12 ;  /* 0x00000007130f7c24 */ /* 0x000fe2000f8e020c */
[----:B------:R-:W-:Y:S01]  /*e070*/  ULDC.64 UR4, c[0x0][0xce0] ;  /* 0x0003380000047ab9 */ /* 0x000fe20000000a00 */
[----:B------:R-:W-:-:S04]  /*e080*/  IMAD.WIDE.U32 R10, R18, UR7, R10 ;  /* 0x00000007120a7c25 */ /* 0x000fc8000f8e000a */
[----:B0-----:R-:W-:-:S04]  /*e090*/  @P0 IMAD.HI.U32 R12, R9, R14, RZ ;  /* 0x0000000e090c0227 */ /* 0x001fc800078e00ff */
[----:B------:R-:W-:Y:S02]  /*e0a0*/  IMAD.MOV.U32 R13, RZ, RZ, R9 ;  /* 0x000000ffff0d7224 */ /* 0x000fe400078e0009 */
[----:B------:R-:W-:Y:S01]  /*e0b0*/  IMAD.IADD R11, R11, 0x1, R15 ;  /* 0x000000010b0b7824 */ /* 0x000fe200078e020f */
[----:B--2---:R-:W-:Y:S01]  /*e0c0*/  @P0 SHF.R.U32.HI R13, RZ, R17, R12 ;  /* 0x00000011ff0d0219 */ /* 0x004fe2000001160c */
[----:B------:R-:W-:Y:S02]  /*e0d0*/  IMAD R12, R5, UR4, RZ ;  /* 0x00000004050c7c24 */ /* 0x000fe4000f8e02ff */
[----:B------:R-:W-:Y:S01]  /*e0e0*/  IMAD.WIDE.U32 R10, R3, UR4, R10 ;  /* 0x00000004030a7c25 */ /* 0x000fe2000f8e000a */
[----:B------:R-:W-:-:S03]  /*e0f0*/  SHF.R.S32.HI R15, RZ, 0x1f, R13 ;  /* 0x0000001fff0f7819 */ /* 0x000fc6000001140d */
[----:B------:R-:W-:Y:S01]  /*e100*/  IMAD.MOV R14, RZ, RZ, -R13 ;  /* 0x000000ffff0e7224 */ /* 0x000fe200078e0a0d */
[----:B------:R-:W-:-:S03]  /*e110*/  IADD3 R10, P0, R13, R10, RZ ;  /* 0x0000000a0d0a7210 */ /* 0x000fc60007f1e0ff */
[----:B------:R-:W-:Y:S02]  /*e120*/  IMAD R9, R16, R14, R9 ;  /* 0x0000000e10097224 */ /* 0x000fe400078e0209 */
[----:B------:R-:W-:Y:S01]  /*e130*/  IMAD R14, R3, UR5, R12 ;  /* 0x00000005030e7c24 */ /* 0x000fe2000f8e020c */
[----:B------:R-:W-:Y:S02]  /*e140*/  ULDC.64 UR4, c[0x0][0xcc8] ;  /* 0x0003320000047ab9 */ /* 0x000fe40000000a00 */
        /* <DEDUP_REMOVED lines=14> */
[----:B------:R-:W-:-:S02]  /*e230*/  IMAD R9, R22, 0x40, R153 ;  /* 0x0000004016097824 */ /* 0x000fc400078e0299 */
[----:B------:R-:W-:Y:S01]  /*e240*/  IMAD.IADD R15, R0, 0x1, -R11 ;  /* 0x00000001000f7824 */ /* 0x000fe200078e0a0b */
[----:B------:R-:W-:Y:S03]  /*e250*/  SHFL.IDX PT, R10, R17, RZ, 0x1c1f ;  /* 0x001c1fff110a7589 */ /* 0x000fe600000e0000 */
        /* <DEDUP_REMOVED lines=9> */
.L_x_7411:
[----:B------:R-:W1:Y:S01]  /*e2f0*/  S2R R14, SR_CTAID.X ;  /* 0x00000000000e7919 */ /* 0x000e620000002500 */
[----:B------:R-:W-:Y:S01]  /*e300*/  LEA.HI R21, R21, R20, RZ, 0x2 ;  /* 0x0000001415157211 */ /* 0x000fe200078f10ff */
[----:B------:R-:W2:Y:S01]  /*e310*/  S2UR UR7, SR_CTAID.Z ;  /* 0x00000000000779c3 */ /* 0x000ea20000002700 */
[----:B------:R-:W-:Y:S01]  /*e320*/  SHF.R.S32.HI R9, RZ, 0x1f, R7 ;  /* 0x0000001fff097819 */ /* 0x000fe20000011407 */
[----:B------:R-:W-:Y:S01]  /*e330*/  ULDC.64 UR8, c[0x0][0xc38] ;  /* 0x00030e0000087ab9 */ /* 0x000fe20000000a00 */
[----:B------:R-:W-:Y:S01]  /*e340*/  LOP3.LUT R21, R21, 0xfffffffc, RZ, 0xc0, !PT ;  /* 0xfffffffc15157812 */ /* 0x000fe200078ec0ff */
[----:B------:R-:W-:Y:S01]  /*e350*/  UIMAD UR6, UR6, UR8, URZ ;  /* 0x00000008060672a4 */ /* 0x000fe2000f8e023f */
[----:B------:R-:W-:Y:S01]  /*e360*/  LEA.HI R9, R9, R154, RZ, 0x3 ;  /* 0x0000009a09097211 */ /* 0x000fe200078f18ff */
[----:B------:R-:W-:Y:S01]  /*e370*/  BSSY B0, `(.L_x_7412) ;  /* 0x0000103000007945 */ /* 0x000fe20003800000 */
[----:B------:R-:W-:Y:S01]  /*e380*/  R2UR UR10, R156 ;  /* 0x000000009c0a72ca */ /* 0x000fe200000e0000 */
[----:B------:R-:W-:Y:S01]  /*e390*/  IMAD.IADD R21, R20, 0x1, -R21 ;  /* 0x0000000114157824 */ /* 0x000fe200078e0a15 */
[----:B0-----:R-:W0:Y:S01]  /*e3a0*/  LDC.64 R12, c[0x0][0xc40] ;  /* 0x00031000ff0c7b82 */ /* 0x001e220000000a00 */
        /* <DEDUP_REMOVED lines=20> */
[C---:B0-----:R-:W-:Y:S02]  /*e4f0*/  IMAD R2, R12.reuse, UR8, RZ ;  /* 0x000000080c027c24 */ /* 0x041fe4000f8e02ff */
[----:B------:R-:W-:-:S04]  /*e500*/  IMAD.WIDE.U32 R10, R12, UR7, R10 ;  /* 0x000000070c0a7c25 */ /* 0x000fc8000f8e000a */
[----:B---3--:R-:W-:-:S04]  /*e510*/  @P1 IMAD.HI.U32 R4, R15, R4, RZ ;  /* 0x000000040f041227 */ /* 0x008fc800078e00ff */
[----:B------:R-:W-:Y:S02]  /*e520*/  IMAD R13, R13, UR7, R2 ;  /* 0x000000070d0d7c24 */ /* 0x000fe4000f8e0202 */
[----:B------:R-:W-:Y:S01]  /*e530*/  IMAD.MOV.U32 R9, RZ, RZ, R15 ;  /* 0x000000ffff097224 */ /* 0x000fe200078e000f */
[----:B--2---:R-:W-:Y:S01]  /*e540*/  @P1 SHF.R.U32.HI R9, RZ, R17, R4 ;  /* 0x00000011ff091219 */ /* 0x004fe20000011604 */
[----:B------:R-:W-:Y:S02]  /*e550*/  IMAD R2, R5, UR4, RZ ;  /* 0x0000000405027c24 */ /* 0x000fe4000f8e02ff */
[----:B------:R-:W-:Y:S01]  /*e560*/  IMAD.IADD R11, R11, 0x1, R13 ;  /* 0x000000010b0b7824 */ /* 0x000fe200078e020d */
[--C-:B------:R-:W-:Y:S01]  /*e570*/  SHF.R.S32.HI R4, RZ, 0x1f, R9.reuse ;  /* 0x0000001fff047819 */ /* 0x100fe20000011409 */
[----:B------:R-:W-:Y:S02]  /*e580*/  IMAD R13, R3, UR5, R2 ;  /* 0x00000005030d7c24 */ /* 0x000fe4000f8e0202 */
[----:B------:R-:W-:-:S02]  /*e590*/  IMAD.MOV R5, RZ, RZ, -R9 ;  /* 0x000000ffff057224 */ /* 0x000fc400078e0a09 */
        /* <DEDUP_REMOVED lines=28> */
[----:B------:R-:W-:-:S05]  /*e760*/  IMAD R0, R11, 0x80, R0 ;  /* 0x000000800b007824 */ /* 0x000fca00078e0200 */
[----:B------:R-:W-:-:S05]  /*e770*/  SHF.L.U32 R0, R0, 0x1, RZ ;  /* 0x0000000100007819 */ /* 0x000fca00000006ff */
        /* <DEDUP_REMOVED lines=142> */
[----:B------:R2:W-:Y:S01]  /*f060*/  @!P2 ST.E.64 desc[UR6][R12.64], R104 ;  /* 0x000000680c00a985 */ /* 0x0005e2000c101b06 */
        /* <DEDUP_REMOVED lines=9> */
[----:B------:R1:W-:Y:S01]  /*f100*/  @!P4 ST.E.64 desc[UR6][R10.64], R112 ;  /* 0x000000700a00c985 */ /* 0x0003e2000c101b06 */
[C---:B--2---:R-:W-:Y:S02]  /*f110*/  IADD3 R13, R0.reuse, 0xf0, RZ ;  /* 0x000000f0000d7810 */ /* 0x044fe40007ffe0ff */
[----:B------:R-:W-:Y:S01]  /*f120*/  VIADD R19, R0, 0xd0 ;  /* 0x000000d000137836 */ /* 0x000fe20000000000 */
[----:B------:R2:W-:Y:S01]  /*f130*/  @!P5 ST.E.64 desc[UR6][R14.64], R116 ;  /* 0x000000740e00d985 */ /* 0x0005e2000c101b06 */
[----:B------:R-:W-:Y:S01]  /*f140*/  @!P6 IMAD.WIDE R16, R17, 0x4, R2 ;  /* 0x000000041110e825 */ /* 0x000fe200078e0202 */
[----:B------:R-:W-:-:S02]  /*f150*/  ISETP.GE.AND P5, PT, R13, UR4, PT ;  /* 0x000000040d007c0c */ /* 0x000fc4000bfa6270 */
[----:B------:R-:W-:Y:S01]  /*f160*/  ISETP.GE.AND P1, PT, R19, UR4, PT ;  /* 0x0000000413007c0c */ /* 0x000fe2000bf26270 */
[C---:B------:R-:W-:Y:S01]  /*f170*/  VIADD R21, R0.reuse, 0xe0 ;  /* 0x000000e000157836 */ /* 0x040fe20000000000 */
[----:B------:R3:W-:Y:S01]  /*f180*/  @!P6 ST.E.64 desc[UR6][R16.64], R120 ;  /* 0x000000781000e985 */ /* 0x0007e2000c101b06 */
[----:B0-----:R-:W-:Y:S01]  /*f190*/  VIADD R9, R0, 0xf8 ;  /* 0x000000f800097836 */ /* 0x001fe20000000000 */
[----:B------:R-:W-:Y:S01]  /*f1a0*/  @!P0 LEA.HI R18, R18, R18, RZ, 0x1 ;  /* 0x0000001212128211 */ /* 0x000fe200078f08ff */
[----:B------:R-:W-:Y:S01]  /*f1b0*/  VIADD R12, R0, 0xe8 ;  /* 0x000000e8000c7836 */ /* 0x000fe20000000000 */
[----:B------:R-:W-:Y:S02]  /*f1c0*/  ISETP.GE.AND P3, PT, R21, UR4, PT ;  /* 0x0000000415007c0c */ /* 0x000fe4000bf66270 */
[----:B------:R-:W-:Y:S02]  /*f1d0*/  ISETP.GE.AND P6, PT, R9, UR4, PT ;  /* 0x0000000409007c0c */ /* 0x000fe4000bfc6270 */
[----:B------:R-:W-:-:S02]  /*f1e0*/  ISETP.GE.AND P4, PT, R12, UR4, PT ;  /* 0x000000040c007c0c */ /* 0x000fc4000bf86270 */
[----:B------:R-:W-:Y:S02]  /*f1f0*/  @!P2 LEA.HI R20, R20, R20, RZ, 0x1 ;  /* 0x000000141414a211 */ /* 0x000fe400078f08ff */
[----:B------:R-:W-:Y:S02]  /*f200*/  @!P1 LEA.HI R19, R19, R19, RZ, 0x1 ;  /* 0x0000001313139211 */ /* 0x000fe400078f08ff */
[----:B------:R-:W-:Y:S02]  /*f210*/  @!P5 LEA.HI R8, R13, R13, RZ, 0x1 ;  /* 0x0000000d0d08d211 */ /* 0x000fe400078f08ff */
[----:B-1----:R-:W-:Y:S02]  /*f220*/  @!P1 LOP3.LUT R11, R19, 0xfffffffe, RZ, 0xc0, !PT ;  /* 0xfffffffe130b9812 */ /* 0x002fe400078ec0ff */
[----:B------:R-:W-:Y:S02]  /*f230*/  @!P3 LEA.HI R21, R21, R21, RZ, 0x1 ;  /* 0x000000151515b211 */ /* 0x000fe400078f08ff */
[----:B------:R-:W-:-:S02]  /*f240*/  @!P6 LEA.HI R10, R9, R9, RZ, 0x1 ;  /* 0x00000009090ae211 */ /* 0x000fc400078f08ff */
[----:B------:R-:W-:Y:S02]  /*f250*/  @!P4 LEA.HI R12, R12, R12, RZ, 0x1 ;  /* 0x0000000c0c0cc211 */ /* 0x000fe400078f08ff */
[----:B------:R-:W-:Y:S02]  /*f260*/  @!P0 LOP3.LUT R9, R18, 0xfffffffe, RZ, 0xc0, !PT ;  /* 0xfffffffe12098812 */ /* 0x000fe400078ec0ff */
[----:B------:R-:W-:Y:S02]  /*f270*/  @!P2 LOP3.LUT R13, R20, 0xfffffffe, RZ, 0xc0, !PT ;  /* 0xfffffffe140da812 */ /* 0x000fe400078ec0ff */
[----:B--2---:R-:W-:Y:S02]  /*f280*/  @!P3 LOP3.LUT R15, R21, 0xfffffffe, RZ, 0xc0, !PT ;  /* 0xfffffffe150fb812 */ /* 0x004fe400078ec0ff */
[----:B---3--:R-:W-:Y:S01]  /*f290*/  @!P4 LOP3.LUT R17, R12, 0xfffffffe, RZ, 0xc0, !PT ;  /* 0xfffffffe0c11c812 */ /* 0x008fe200078ec0ff */
        /* <DEDUP_REMOVED lines=16> */
.L_x_7413:
[----:B------:R-:W-:Y:S05]  /*f3a0*/  BSYNC B0 ;  /* 0x0000000000007941 */ /* 0x000fea0003800000 */
.L_x_7412:
        /* <DEDUP_REMOVED lines=144> */
[----:B------:R-:W-:Y:S02]  /*fcb0*/  @!P2 LOP3.LUT R17, R17, 0xfffffffe, RZ, 0xc0, !PT ;  /* 0xfffffffe1111a812 */ /* 0x000fe400078ec0ff */
[----:B------:R-:W-:Y:S01]  /*fcc0*/  ISETP.GE.AND P6, PT, R19, UR4, PT ;  /* 0x0000000413007c0c */ /* 0x000fe2000bfc6270 */
[--C-:B-1----:R-:W-:Y:S01]  /*fcd0*/  @!P4 IMAD.WIDE R6, R15, 0x4, R2.reuse ;  /* 0x000000040f06c825 */ /* 0x102fe200078e0202 */
[----:B------:R-:W-:Y:S02]  /*fce0*/  @!P1 LOP3.LUT R13, R20, 0xfffffffe, RZ, 0xc0, !PT ;  /* 0xfffffffe140d9812 */ /* 0x000fe400078ec0ff */
[----:B------:R-:W-:Y:S01]  /*fcf0*/  ISETP.GE.AND P0, PT, R14, UR4, PT ;  /* 0x000000040e007c0c */ /* 0x000fe2000bf06270 */
[----:B------:R-:W-:Y:S01]  /*fd00*/  @!P3 IMAD.WIDE R8, R11, 0x4, R2 ;  /* 0x000000040b08b825 */ /* 0x000fe200078e0202 */
[----:B------:R1:W-:Y:S01]  /*fd10*/  @!P4 ST.E.64 desc[UR6][R6.64], R106 ;  /* 0x0000006a0600c985 */ /* 0x0003e2000c101b06 */
[----:B------:R-:W-:-:S02]  /*fd20*/  IADD3 R16, R0, 0xe0, RZ ;  /* 0x000000e000107810 */ /* 0x000fc40007ffe0ff */
[--C-:B------:R-:W-:Y:S01]  /*fd30*/  @!P2 IMAD.WIDE R10, R17, 0x4, R2.reuse ;  /* 0x00000004110aa825 */ /* 0x100fe200078e0202 */
[----:B------:R2:W-:Y:S01]  /*fd40*/  @!P3 ST.E.64 desc[UR6][R8.64], R110 ;  /* 0x0000006e0800b985 */ /* 0x0005e2000c101b06 */
[----:B------:R-:W-:Y:S02]  /*fd50*/  @!P5 LEA.HI R18, R18, R18, RZ, 0x1 ;  /* 0x000000121212d211 */ /* 0x000fe400078f08ff */
[--C-:B------:R-:W-:Y:S01]  /*fd60*/  @!P1 IMAD.WIDE R12, R13, 0x4, R2.reuse ;  /* 0x000000040d0c9825 */ /* 0x100fe200078e0202 */
[----:B------:R-:W-:Y:S01]  /*fd70*/  @!P2 ST.E.64 desc[UR6][R10.64], R114 ;  /* 0x000000720a00a985 */ /* 0x000fe2000c101b06 */
[----:B------:R-:W-:Y:S02]  /*fd80*/  ISETP.GE.AND P2, PT, R16, UR4, PT ;  /* 0x0000000410007c0c */ /* 0x000fe4000bf46270 */
[C---:B------:R-:W-:Y:S01]  /*fd90*/  VIADD R15, R0.reuse, 0xd8 ;  /* 0x000000d8000f7836 */ /* 0x040fe20000000000 */
[----:B------:R-:W-:Y:S01]  /*fda0*/  @!P1 ST.E.64 desc[UR6][R12.64], R118 ;  /* 0x000000760c009985 */ /* 0x000fe2000c101b06 */
[----:B------:R-:W-:Y:S01]  /*fdb0*/  VIADD R17, R0, 0xe8 ;  /* 0x000000e800117836 */ /* 0x000fe20000000000 */
[----:B0-----:R-:W-:Y:S01]  /*fdc0*/  @!P5 LOP3.LUT R5, R18, 0xfffffffe, RZ, 0xc0, !PT ;  /* 0xfffffffe1205d812 */ /* 0x001fe200078ec0ff */
[C---:B------:R-:W-:Y:S01]  /*fdd0*/  VIADD R20, R0.reuse, 0xf0 ;  /* 0x000000f000147836 */ /* 0x040fe20000000000 */
[----:B------:R-:W-:Y:S01]  /*fde0*/  ISETP.GE.AND P1, PT, R15, UR4, PT ;  /* 0x000000040f007c0c */ /* 0x000fe2000bf26270 */
[----:B------:R-:W-:Y:S01]  /*fdf0*/  VIADD R0, R0, 0xf8 ;  /* 0x000000f800007836 */ /* 0x000fe20000000000 */
[----:B------:R-:W-:Y:S01]  /*fe00*/  @!P6 LEA.HI R19, R19, R19, RZ, 0x1 ;  /* 0x000000131313e211 */ /* 0x000fe200078f08ff */
[----:B------:R-:W-:Y:S01]  /*fe10*/  @!P5 IMAD.WIDE R4, R5, 0x4, R2 ;  /* 0x000000040504d825 */ /* 0x000fe200078e0202 */
[----:B------:R-:W-:-:S02]  /*fe20*/  ISETP.GE.AND P3, PT, R17, UR4, PT ;  /* 0x0000000411007c0c */ /* 0x000fc4000bf66270 */
[----:B------:R-:W-:Y:S02]  /*fe30*/  ISETP.GE.AND P4, PT, R20, UR4, PT ;  /* 0x0000000414007c0c */ /* 0x000fe4000bf86270 */
        /* <DEDUP_REMOVED lines=32> */
.L_x_7410:
[----:B------:R-:W1:Y:S02]  /*10040*/  S2R R0, SR_TID.X ;  /* 0x0000000000007919 */ /* 0x000e640000002100 */
[----:B-1----:R-:W-:-:S05]  /*10050*/  VIADD R2, R0, 0xffffff80 ;  /* 0xffffff8000027836 */ /* 0x002fca0000000000 */
[----:B------:R-:W-:-:S13]  /*10060*/  ISETP.GT.AND P0, PT, R2, 0x3f, PT ;  /* 0x0000003f0200780c */ /* 0x000fda0003f04270 */
[----:B------:R-:W-:Y:S05]  /*10070*/  @P0 BRA `(.L_x_7372) ;  /* 0x0000005c000c0947 */ /* 0x000fea0003800000 */
[----:B------:R-:W1:Y:S01]  /*10080*/  S2R R3, SR_CTAID.X ;  /* 0x0000000000037919 */ /* 0x000e620000002500 */
[----:B------:R-:W4:Y:S01]  /*10090*/  LDC R6, c[0x0][0xce8] ;  /* 0x00033a00ff067b82 */ /* 0x000f220000000800 */
[----:B------:R-:W-:Y:S01]  /*100a0*/  ULDC UR4, c[0x0][0xb88] ;  /* 0x0002e20000047ab9 */ /* 0x000fe20000000800 */
[----:B-1----:R-:W-:Y:S02]  /*100b0*/  IMAD R0, R3, 0x40, R0 ;  /* 0x0000004003007824 */ /* 0x002fe400078e0200 */
[----:B----4-:R-:W-:Y:S02]  /*100c0*/  IMAD R3, R6, UR4, RZ ;  /* 0x0000000406037c24 */ /* 0x010fe4000f8e02ff */
[----:B------:R-:W-:-:S05]  /*100d0*/  VIADD R0, R0, 0xffffff80 ;  /* 0xffffff8000007836 */ /* 0x000fca0000000000 */
[----:B------:R-:W-:-:S13]  /*100e0*/  ISETP.GE.AND P0, PT, R0, R3, PT ;  /* 0x000000030000720c */ /* 0x000fda0003f06270 */
[----:B------:R-:W-:Y:S05]  /*100f0*/  @P0 BRA `(.L_x_7372) ;  /* 0x0000005800ec0947 */ /* 0x000fea0003800000 */
[----:B------:R-:W4:Y:S01]  /*10100*/  LDL R4, [R1] ;  /* 0x0000000001047983 */ /* 0x000f220000100800 */
[----:B------:R-:W-:Y:S01]  /*10110*/  ISETP.NE.AND P0, PT, R6, 0x1, PT ;  /* 0x000000010600780c */ /* 0x000fe20003f05270 */
[----:B------:R-:W-:Y:S01]  /*10120*/  S2UR UR7, SR_CTAID.Z ;  /* 0x00000000000779c3 */ /* 0x000fe20000002700 */
[----:B------:R-:W-:Y:S01]  /*10130*/  ULDC.64 UR8, c[0x0][0xcd0] ;  /* 0x0003340000087ab9 */ /* 0x000fe20000000a00 */
[----:B------:R-:W-:Y:S01]  /*10140*/  IMAD.MOV.U32 R5, RZ, RZ, R0 ;  /* 0x000000ffff057224 */ /* 0x000fe200078e0000 */
[----:B------:R-:W-:-:S05]  /*10150*/  ULDC.64 UR12, c[0x0][0x208] ;  /* 0x00008200000c7ab9 */ /* 0x000fca0000000a00 */
[----:B------:R-:W1:Y:S08]  /*10160*/  LDC.64 R10, c[0x0][0xcd8] ;  /* 0x00033600ff0a7b82 */ /* 0x000e700000000a00 */
[----:B------:R-:W5:Y:S08]  /*10170*/  @P0 LDC R7, c[0x0][0xcec] ;  /* 0x00033b00ff070b82 */ /* 0x000f700000000800 */
[----:B------:R-:W2:Y:S08]  /*10180*/  @P0 LDC R9, c[0x0][0xcf0] ;  /* 0x00033c00ff090b82 */ /* 0x000eb00000000800 */
[----:B------:R-:W3:Y:S08]  /*10190*/  S2UR UR10, SR_CTAID.Y ;  /* 0x00000000000a79c3 */ /* 0x000ef00000002600 */
[----:B0-----:R-:W3:Y:S01]  /*101a0*/  LDC R8, c[0x0][0xd50] ;  /* 0x00035400ff087b82 */ /* 0x001ee20000000800 */
[----:B----4-:R-:W-:Y:S01]  /*101b0*/  R2UR UR11, R4 ;  /* 0x00000000040b72ca */ /* 0x010fe200000e0000 */
[----:B-----5:R-:W-:-:S05]  /*101c0*/  @P0 IMAD.HI.U32 R4, R0, R7, RZ ;  /* 0x0000000700040227 */ /* 0x020fca00078e00ff */
[----:B--2---:R-:W-:-:S07]  /*101d0*/  @P0 SHF.R.U32.HI R5, RZ, R9, R4 ;  /* 0x00000009ff050219 */ /* 0x004fce0000011604 */
[----:B------:R-:W-:Y:S02]  /*101e0*/  USHF.R.S32.HI UR6, URZ, 0x1f, UR11 ;  /* 0x0000001f3f067899 */ /* 0x000fe4000801140b */
[----:B------:R-:W-:Y:S01]  /*101f0*/  IMAD R7, RZ, RZ, -UR11 ;  /* 0x8000000bff077e24 */ /* 0x000fe2000f8e02ff */
[----:B------:R-:W-:Y:S02]  /*10200*/  UIMAD.WIDE.U32 UR4, UR11, UR8, URZ ;  /* 0x000000080b0472a5 */ /* 0x000fe4000f8e003f */
[----:B------:R-:W-:Y:S01]  /*10210*/  UIMAD UR6, UR6, UR8, URZ ;  /* 0x00000008060672a4 */ /* 0x000fe2000f8e023f */
[----:B---3--:R-:W-:Y:S01]  /*10220*/  IMAD R9, R8, R7, UR10 ;  /* 0x0000000a08097e24 */ /* 0x008fe2000f8e0207 */
[----:B------:R-:W-:Y:S01]  /*10230*/  USHF.R.S32.HI UR8, URZ, 0x1f, UR7 ;  /* 0x0000001f3f087899 */ /* 0x000fe20008011407 */
[----:B------:R-:W-:Y:S01]  /*10240*/  IMAD.MOV R7, RZ, RZ, -R5 ;  /* 0x000000ffff077224 */ /* 0x000fe200078e0a05 */
[----:B------:R-:W-:Y:S01]  /*10250*/  UIMAD UR6, UR11, UR9, UR6 ;  /* 0x000000090b0672a4 */ /* 0x000fe2000f8e0206 */
[----:B------:R-:W-:Y:S01]  /*10260*/  IMAD.U32 R3, RZ, RZ, UR5 ;  /* 0x00000005ff037e24 */ /* 0x000fe2000f8e00ff */
[----:B------:R-:W-:Y:S01]  /*10270*/  SHF.R.S32.HI R4, RZ, 0x1f, R9 ;  /* 0x0000001fff047819 */ /* 0x000fe20000011409 */
[----:B------:R-:W-:Y:S01]  /*10280*/  IMAD.U32 R2, RZ, RZ, UR4 ;  /* 0x00000004ff027e24 */ /* 0x000fe2000f8e00ff */
[----:B------:R-:W-:Y:S01]  /*10290*/  UIADD3 UR6, UR5, UR6, URZ ;  /* 0x0000000605067290 */ /* 0x000fe2000fffe03f */
[----:B-1----:R-:W-:-:S02]  /*102a0*/  IMAD R12, R10, UR8, RZ ;  /* 0x000000080a0c7c24 */ /* 0x002fc4000f8e02ff */
        /* <DEDUP_REMOVED lines=24> */
.L_x_7370:
        /* <DEDUP_REMOVED lines=18> */
.L_x_7414:
[----:B------:R-:W-:Y:S01]  /*10550*/  ULDC UR43, c[0x0][0xd50] ;  /* 0x00035400002b7ab9 */ /* 0x000fe20000000800 */
[----:B------:R-:W-:Y:S01]  /*10560*/  UMOV UR36, UR6 ;  /* 0x0000000600247c82 */ /* 0x000fe20008000000 */
[----:B------:R-:W-:-:S11]  /*10570*/  UISETP.NE.AND UP0, UPT, UR43, 0x1, UPT ;  /* 0x000000012b00788c */ /* 0x000fd6000bf05270 */
[----:B------:R-:W-:Y:S01]  /*10580*/  @UP0 ULDC UR4, c[0x0][0xd54] ;  /* 0x0003550000040ab9 */ /* 0x000fe20000000800 */
[----:B------:R-:W-:Y:S01]  /*10590*/  @UP0 ULDC UR7, c[0x0][0xd58] ;  /* 0x0003560000070ab9 */ /* 0x000fe20000000800 */
[----:B------:R-:W-:-:S04]  /*105a0*/  UIMAD.WIDE.U32 UR4, UR6, UR4, URZ ;  /* 0x00000004060472a5 */ /* 0x000fc8000f8e003f */
[----:B------:R-:W-:-:S12]  /*105b0*/  @UP0 USHF.R.U32.HI UR36, URZ, UR7, UR5 ;  /* 0x000000073f240299 */ /* 0x000fd80008011605 */
.L_x_7415:
[----:B------:R-:W-:Y:S01]  /*105c0*/  ISETP.LE.AND P0, PT, RZ, UR44, PT ;  /* 0x0000002cff007c0c */ /* 0x000fe2000bf03270 */
        /* <DEDUP_REMOVED lines=74> */
.L_x_7417:
        /* <DEDUP_REMOVED lines=32> */
.L_x_7418:
        /* <DEDUP_REMOVED lines=20> */
.L_x_7420:
        /* <DEDUP_REMOVED lines=15> */
.L_x_7419:
        /* <DEDUP_REMOVED lines=25> */
.L_x_7521:
        /* <DEDUP_REMOVED lines=9> */
.L_x_7524:
[----:B------:R-:W-:Y:S05]  /*110c0*/  @!P6 BRA `(.L_x_7422) ;  /* 0x0000000000dce947 */ /* 0x000fea0003800000 */
[----:B------:R-:W-:Y:S01]  /*110d0*/  IMAD.MOV.U32 R16, RZ, RZ, R18 ;  /* 0x000000ffff107224 */ /* 0x000fe200078e0012 */
[----:B------:R-:W-:Y:S06]  /*110e0*/  @!P1 BRA `(.L_x_7424) ;  /* 0x0000000000549947 */ /* 0x000fec0003800000 */
[----:B0-----:R-:W-:Y:S01]  /*110f0*/  MOV R6, R0 ;  /* 0x0000000000067202 */ /* 0x001fe20000000f00 */
[----:B------:R-:W-:Y:S01]  /*11100*/  ULDC.64 UR4, c[0x0][0x428] ;  /* 0x00010a0000047ab9 */ /* 0x000fe20000000a00 */
[----:B------:R-:W0:Y:S01]  /*11110*/  LDC R0, c[0x0][0x43c] ;  /* 0x00010f00ff007b82 */ /* 0x000e220000000800 */
[----:B------:R-:W-:Y:S01]  /*11120*/  IMAD R9, R19, UR4, RZ ;  /* 0x0000000413097c24 */ /* 0x000fe2000f8e02ff */
[----:B------:R-:W-:Y:S01]  /*11130*/  ULDC.64 UR6, c[0x0][0x208] ;  /* 0x0000820000067ab9 */ /* 0x000fe20000000a00 */
[----:B------:R-:W-:Y:S02]  /*11140*/  IMAD.MOV.U32 R7, RZ, RZ, R6 ;  /* 0x000000ffff077224 */ /* 0x000fe400078e0006 */
        /* <DEDUP_REMOVED lines=15> */
.L_x_7424:
[----:B------:R-:W-:Y:S01]  /*11240*/  IMAD.MOV.U32 R0, RZ, RZ, 0x1 ;  /* 0x00000001ff007424 */ /* 0x000fe200078e00ff */
[----:B01----:R-:W0:Y:S04]  /*11250*/  S2R R6, SR_TID.X ;  /* 0x0000000000067919 */ /* 0x003e280000002100 */
[----:B------:R-:W-:-:S04]  /*11260*/  SHF.L.U32 R0, R0, 0x1f, RZ ;  /* 0x0000001f00007819 */ /* 0x000fc800000006ff */
[----:B------:R-:W1:Y:S01]  /*11270*/  SYNCS.PHASECHK.TRANS64.TRYWAIT P0, [UR38+0x38840], R0 ;  /* 0x03884000ff0075a7 */ /* 0x000e620008000166 */
[----:B0-----:R-:W-:-:S04]  /*11280*/  LOP3.LUT R2, R6, 0x7f, RZ, 0xc0, !PT ;  /* 0x0000007f06027812 */ /* 0x001fc800078ec0ff */
[----:B------:R-:W-:Y:S01]  /*11290*/  ISETP.NE.AND P1, PT, R2, RZ, PT ;  /* 0x000000ff0200720c */ /* 0x000fe20003f25270 */
[----:B-1----:R-:W-:-:S12]  /*112a0*/  @!P0 BRA `(.L_x_7425) ;  /* 0x0000004c00688947 */ /* 0x002fd80003800000 */
.L_x_7525:
[----:B------:R-:W-:Y:S05]  /*112b0*/  @P1 BRA `(.L_x_7426) ;  /* 0x0000000000181947 */ /* 0x000fea0003800000 */
[----:B------:R-:W1:Y:S01]  /*112c0*/  S2R R2, SR_TID.X ;  /* 0x0000000000027919 */ /* 0x000e620000002100 */
[----:B0-----:R-:W-:-:S04]  /*112d0*/  IMAD.MOV.U32 R0, RZ, RZ, 0x2000 ;  /* 0x00002000ff007424 */ /* 0x001fc800078e00ff */
[----:B------:R2:W-:Y:S01]  /*112e0*/  SYNCS.ARRIVE.TRANS64 RZ, [UR38+0x38830], R0 ;  /* 0x03883000ffff79a7 */ /* 0x0005e20008000026 */
[----:B-1----:R-:W-:-:S13]  /*112f0*/  LOP3.LUT P0, RZ, R2, 0x1f, RZ, 0xc0, !PT ;  /* 0x0000001f02ff7812 */ /* 0x002fda000780c0ff */
[----:B--2---:R-:W-:Y:S05]  /*11300*/  @!P0 BRA `(.L_x_7426) ;  /* 0x0000000000048947 */ /* 0x004fea0003800000 */
[----:B------:R-:W-:Y:S01]  /*11310*/  BPT.TRAP 0x1 ;  /* 0x000000040000795c */ /* 0x000fe20000300000 */
.L_x_7426:
[----:B0-----:R-:W2:Y:S01]  /*11320*/  LDL R0, [R1+0xc] ;  /* 0x00000c0001007983 */ /* 0x001ea20000100800 */
        /* <DEDUP_REMOVED lines=17> */
.L_x_7422:
        /* <DEDUP_REMOVED lines=24> */
.L_x_7427:
        /* <DEDUP_REMOVED lines=24> */
[----:B------:R-:W-:Y:S01]  /*11740*/  IMAD.MOV.U32 R9, RZ, RZ, R11 ;  /* 0x000000ffff097224 */ /* 0x000fe200078e000b */
[----:B------:R2:W-:Y:S01]  /*11750*/  STL [R1+0x8], R11 ;  /* 0x0000080b01007387 */ /* 0x0005e20000100800 */
        /* <DEDUP_REMOVED lines=9> */
[----:B--2---:R-:W-:Y:S01]  /*117f0*/  IMAD R11, R9, UR5, R0 ;  /* 0x00000005090b7c24 */ /* 0x004fe2000f8e0200 */
[----:B------:R-:W-:Y:S02]  /*11800*/  ULDC.64 UR4, c[0x0][0x2c8] ;  /* 0x0000b20000047ab9 */ /* 0x000fe40000000a00 */
[----:B------:R-:W-:Y:S01]  /*11810*/  SHF.R.S32.HI R0, RZ, 0x1f, R5 ;  /* 0x0000001fff007819 */ /* 0x000fe20000011405 */
[----:B------:R-:W-:-:S04]  /*11820*/  IMAD.IADD R3, R3, 0x1, R11 ;  /* 0x0000000103037824 */ /* 0x000fc800078e020b */
[----:B------:R-:W-:Y:S02]  /*11830*/  IMAD R0, R0, UR4, RZ ;  /* 0x0000000400007c24 */ /* 0x000fe4000f8e02ff */
[----:B------:R-:W-:-:S04]  /*11840*/  IMAD.WIDE.U32 R2, R5, UR4, R2 ;  /* 0x0000000405027c25 */ /* 0x000fc8000f8e0002 */
[----:B------:R-:W-:Y:S01]  /*11850*/  IMAD R9, R5, UR5, R0 ;  /* 0x0000000505097c24 */ /* 0x000fe2000f8e0200 */
[----:B------:R-:W-:Y:S02]  /*11860*/  ULDC.64 UR4, c[0x0][0x280] ;  /* 0x0000a00000047ab9 */ /* 0x000fe40000000a00 */
[C---:B------:R-:W-:Y:S01]  /*11870*/  LEA R0, P0, R2.reuse, UR4, 0x1 ;  /* 0x0000000402007c11 */ /* 0x040fe2000f8008ff */
[----:B------:R-:W-:Y:S01]  /*11880*/  IMAD.IADD R3, R3, 0x1, R9 ;  /* 0x0000000103037824 */ /* 0x000fe200078e0209 */
[----:B------:R-:W-:Y:S01]  /*11890*/  ULDC UR4, c[0x0][0x2b8] ;  /* 0x0000ae0000047ab9 */ /* 0x000fe20000000800 */
[----:B------:R-:W0:Y:S03]  /*118a0*/  S2R R9, SR_TID.X ;  /* 0x0000000000097919 */ /* 0x000e260000002100 */
[----:B------:R-:W-:Y:S01]  /*118b0*/  LEA.HI.X R3, R2, UR5, R3, 0x1, P0 ;  /* 0x0000000502037c11 */ /* 0x000fe200080f0c03 */
[----:B0-----:R-:W-:-:S05]  /*118c0*/  IMAD.SHL.U32 R2, R9, 0x8, RZ ;  /* 0x0000000809027824 */ /* 0x001fca00078e00ff */
        /* <DEDUP_REMOVED lines=8> */
[----:B------:R-:W0:Y:S01]  /*11950*/  S2R R4, SR_TID.X ;  /* 0x0000000000047919 */ /* 0x000e220000002100 */
[----:B------:R-:W-:Y:S01]  /*11960*/  ULDC UR4, c[0x0][0x288] ;  /* 0x0000a20000047ab9 */ /* 0x000fe20000000800 */
[----:B------:R-:W-:Y:S01]  /*11970*/  IMAD R8, R8, 0x40, R6 ;  /* 0x0000004008087824 */ /* 0x000fe200078e0206 */
[----:B------:R-:W-:Y:S01]  /*11980*/  ULDC.64 UR6, c[0x0][0x208] ;  /* 0x0000820000067ab9 */ /* 0x000fe20000000a00 */
[----:B------:R-:W1:Y:S01]  /*11990*/  SHFL.IDX PT, R14, R0, RZ, 0x181f ;  /* 0x00181fff000e7589 */ /* 0x000e6200000e0000 */
[----:B------:R-:W-:Y:S02]  /*119a0*/  IMAD R2, R7, UR4, RZ ;  /* 0x0000000407027c24 */ /* 0x000fe4000f8e02ff */
[C---:B------:R-:W-:Y:S01]  /*119b0*/  VIADD R6, R8.reuse, 0x10 ;  /* 0x0000001008067836 */ /* 0x040fe20000000000 */
[----:B------:R2:W-:Y:S02]  /*119c0*/  STL [R1+0x4], R8 ;  /* 0x0000040801007387 */ /* 0x0005e40000100800 */
[----:B------:R-:W-:-:S02]  /*119d0*/  ISETP.GE.AND P1, PT, R8, R2, PT ;  /* 0x000000020800720c */ /* 0x000fc40003f26270 */
[----:B------:R-:W-:Y:S01]  /*119e0*/  STL [R1+0x10], R6 ;  /* 0x0000100601007387 */ /* 0x000fe20000100800 */
[----:B--2---:R-:W-:-:S10]  /*119f0*/  VIADD R8, R8, 0x20 ;  /* 0x0000002008087836 */ /* 0x004fd40000000000 */
[----:B------:R-:W-:Y:S01]  /*11a00*/  @!P1 LEA R9, R10, UR38, 0x1 ;  /* 0x000000260a099c11 */ /* 0x000fe2000f8e08ff */
[----:B------:R-:W-:Y:S01]  /*11a10*/  STL [R1+0x14], R8 ;  /* 0x0000140801007387 */ /* 0x000fe20000100800 */
[----:B0-----:R-:W-:-:S03]  /*11a20*/  IMAD.SHL.U32 R11, R4, 0x8, RZ ;  /* 0x00000008040b7824 */ /* 0x001fc600078e00ff */
[----:B------:R-:W0:Y:S02]  /*11a30*/  SHFL.IDX PT, R4, R3, RZ, 0x181f ;  /* 0x00181fff03047589 */ /* 0x000e2400000e0000 */
[----:B------:R-:W-:-:S04]  /*11a40*/  LOP3.LUT R11, R11, 0x38, RZ, 0xc0, !PT ;  /* 0x000000380b0b7812 */ /* 0x000fc800078ec0ff */
[----:B-1----:R-:W-:-:S04]  /*11a50*/  @!P1 LEA R14, P2, R11, R14, 0x1 ;  /* 0x0000000e0b0e9211 */ /* 0x002fc800078408ff */
[----:B0-----:R-:W-:Y:S01]  /*11a60*/  @!P1 IADD3.X R5, RZ, R4, RZ, P2, !PT ;  /* 0x00000004ff059210 */ /* 0x001fe200017fe4ff */
[----:B------:R-:W-:Y:S02]  /*11a70*/  @!P1 IMAD.MOV.U32 R4, RZ, RZ, R14 ;  /* 0x000000ffff049224 */ /* 0x000fe400078e000e */
[----:B------:R-:W0:Y:S04]  /*11a80*/  SHFL.IDX PT, R14, R0, 0x1, 0x181f ;  /* 0x00381f00000e7f89 */ /* 0x000e2800000e0000 */
[----:B------:R1:W-:Y:S01]  /*11a90*/  @!P1 LDGSTS.E.BYPASS.LTC128B.128 [R9+0x20400], desc[UR6][R4.64], !P0 ;  /* 0x2040000004099fae */ /* 0x0003e2000c101d46 */
[----:B------:R-:W-:-:S03]  /*11aa0*/  ISETP.GE.AND P1, PT, R6, R2, PT ;  /* 0x000000020600720c */ /* 0x000fc60003f26270 */
[----:B-1----:R-:W1:Y:S10]  /*11ab0*/  SHFL.IDX PT, R4, R3, 0x1, 0x181f ;  /* 0x00381f0003047f89 */ /* 0x002e7400000e0000 */
[----:B------:R-:W-:-:S02]  /*11ac0*/  @!P1 LEA R7, R10, UR38, 0x1 ;  /* 0x000000260a079c11 */ /* 0x000fc4000f8e08ff */
[----:B0-----:R-:W-:Y:S02]  /*11ad0*/  @!P1 LEA R6, P2, R11, R14, 0x1 ;  /* 0x0000000e0b069211 */ /* 0x001fe400078408ff */
[----:B------:R-:W0:Y:S03]  /*11ae0*/  SHFL.IDX PT, R14, R0, 0x2, 0x181f ;  /* 0x00581f00000e7f89 */ /* 0x000e2600000e0000 */
        /* <DEDUP_REMOVED lines=14> */
.L_x_7534:
[----:B--2---:R-:W2:Y:S01]  /*11bd0*/  LDL R4, [R1+0x4] ;  /* 0x0000040001047983 */ /* 0x004ea20000100800 */
[----:B------:R-:W-:Y:S01]  /*11be0*/  ULDC.64 UR4, c[0x0][0x208] ;  /* 0x0000820000047ab9 */ /* 0x000fe20000000a00 */
[----:B------:R-:W0:Y:S02]  /*11bf0*/  S2R R0, SR_TID.X ;  /* 0x0000000000007919 */ /* 0x000e240000002100 */
[----:B0-----:R-:W-:-:S05]  /*11c00*/  IMAD.SHL.U32 R0, R0, 0x8, RZ ;  /* 0x0000000800007824 */ /* 0x001fca00078e00ff */
[----:B------:R-:W-:Y:S01]  /*11c10*/  LOP3.LUT R0, R0, 0x38, RZ, 0xc0, !PT ;  /* 0x0000003800007812 */ /* 0x000fe200078ec0ff */
        /* <DEDUP_REMOVED lines=42> */
.L_x_7429:
[----:B------:R-:W2:Y:S01]  /*11ec0*/  LDL.LU.64 R6, [R1+0x20] ;  /* 0x0000200001067983 */ /* 0x000ea20000300a00 */
[----:B------:R-:W-:-:S03]  /*11ed0*/  ULDC.64 UR8, c[0x0][0x3e0] ;  /* 0x0000f80000087ab9 */ /* 0x000fc60000000a00 */
[----:B------:R-:W3:Y:S04]  /*11ee0*/  LDL.LU R2, [R1+0x2c] ;  /* 0x00002c0001027983 */ /* 0x000ee80000300800 */
[----:B0-----:R-:W4:Y:S01]  /*11ef0*/  LDL.LU R4, [R1+0x8] ;  /* 0x0000080001047983 */ /* 0x001f220000300800 */
[----:B------:R-:W-:Y:S01]  /*11f00*/  UIMAD UR6, UR45, UR8, URZ ;  /* 0x000000082d0672a4 */ /* 0x000fe2000f8e023f */
[----:B------:R-:W-:Y:S01]  /*11f10*/  LOP3.LUT R17, R17, 0xfffffff7, RZ, 0xc0, !PT ;  /* 0xfffffff711117812 */ /* 0x000fe200078ec0ff */
[----:B------:R-:W0:Y:S02]  /*11f20*/  S2R R8, SR_TID.X ;  /* 0x0000000000087919 */ /* 0x000e240000002100 */
[----:B------:R-:W-:Y:S01]  /*11f30*/  UIMAD UR6, UR44, UR9, UR6 ;  /* 0x000000092c0672a4 */ /* 0x000fe2000f8e0206 */
[----:B0-----:R-:W-:-:S05]  /*11f40*/  IMAD.SHL.U32 R10, R8, 0x8, RZ ;  /* 0x00000008080a7824 */ /* 0x001fca00078e00ff */
[----:B------:R-:W-:Y:S02]  /*11f50*/  LOP3.LUT R10, R10, 0x38, RZ, 0xc0, !PT ;  /* 0x000000380a0a7812 */ /* 0x000fe400078ec0ff */
[----:B--2---:R-:W-:Y:S02]  /*11f60*/  R2UR UR5, R7 ;  /* 0x00000000070572ca */ /* 0x004fe400000e0000 */
[----:B------:R-:W0:Y:S01]  /*11f70*/  LDC R7, c[0x0][0x448] ;  /* 0x00011200ff077b82 */ /* 0x000e220000000800 */
[----:B------:R-:W-:Y:S02]  /*11f80*/  R2UR UR4, R6 ;  /* 0x00000000060472ca */ /* 0x000fe400000e0000 */
[----:B---3--:R-:W-:-:S13]  /*11f90*/  R2UR UR5, R2 ;  /* 0x00000000020572ca */ /* 0x008fda00000e0000 */
[----:B------:R-:W-:-:S03]  /*11fa0*/  UIMAD.WIDE.U32 UR4, UR44, UR8, UR4 ;  /* 0x000000082c0472a5 */ /* 0x000fc6000f8e0004 */
[----:B------:R-:W-:Y:S01]  /*11fb0*/  ULDC.64 UR8, c[0x0][0x3d0] ;  /* 0x0000f40000087ab9 */ /* 0x000fe20000000a00 */
[----:B------:R-:W-:Y:S01]  /*11fc0*/  UIADD3 UR5, UR5, UR6, URZ ;  /* 0x0000000605057290 */ /* 0x000fe2000fffe03f */
[----:B0-----:R-:W-:-:S13]  /*11fd0*/  ISETP.NE.AND P0, PT, R7, 0x1, PT ;  /* 0x000000010700780c */ /* 0x001fda0003f05270 */
[----:B------:R-:W4:Y:S08]  /*11fe0*/  @P0 LDC R2, c[0x0][0x44c] ;  /* 0x00011300ff020b82 */ /* 0x000f300000000800 */
[----:B------:R-:W0:Y:S01]  /*11ff0*/  @P0 LDC R0, c[0x0][0x450] ;  /* 0x00011400ff000b82 */ /* 0x000e220000000800 */
[----:B----4-:R-:W-:-:S04]  /*12000*/  @P0 IMAD.HI.U32 R3, R4, R2, RZ ;  /* 0x0000000204030227 */ /* 0x010fc800078e00ff */
[----:B------:R-:W-:Y:S01]  /*12010*/  IMAD.MOV.U32 R2, RZ, RZ, R4 ;  /* 0x000000ffff027224 */ /* 0x000fe200078e0004 */
[----:B0-----:R-:W-:-:S04]  /*12020*/  @P0 SHF.R.U32.HI R2, RZ, R0, R3 ;  /* 0x00000000ff020219 */ /* 0x001fc80000011603 */
[--C-:B------:R-:W-:Y:S01]  /*12030*/  SHF.R.S32.HI R3, RZ, 0x1f, R2.reuse ;  /* 0x0000001fff037819 */ /* 0x100fe20000011402 */
[----:B------:R-:W-:-:S04]  /*12040*/  IMAD.MOV R0, RZ, RZ, -R2 ;  /* 0x000000ffff007224 */ /* 0x000fc800078e0a02 */
[----:B------:R-:W-:Y:S02]  /*12050*/  IMAD R0, R7, R0, R4 ;  /* 0x0000000007007224 */ /* 0x000fe400078e0204 */
[----:B------:R-:W-:Y:S02]  /*12060*/  IMAD R5, R3, UR8, RZ ;  /* 0x0000000803057c24 */ /* 0x000fe4000f8e02ff */
[----:B------:R-:W-:Y:S01]  /*12070*/  IMAD.U32 R3, RZ, RZ, UR8 ;  /* 0x00000008ff037e24 */ /* 0x000fe2000f8e00ff */
[----:B------:R-:W-:Y:S01]  /*12080*/  SHF.R.S32.HI R4, RZ, 0x1f, R0 ;  /* 0x0000001fff047819 */ /* 0x000fe20000011400 */
[C---:B------:R-:W-:Y:S02]  /*12090*/  IMAD R5, R2.reuse, UR9, R5 ;  /* 0x0000000902057c24 */ /* 0x040fe4000f8e0205 */
        /* <DEDUP_REMOVED lines=9> */
[----:B------:R-:W-:Y:S02]  /*12130*/  ULDC UR4, c[0x0][0x3b8] ;  /* 0x0000ee0000047ab9 */ /* 0x000fe40000000800 */
[----:B------:R-:W-:Y:S02]  /*12140*/  ISETP.GE.AND P3, PT, R10, UR4, PT ;  /* 0x000000040a007c0c */ /* 0x000fe4000bf66270 */
[----:B------:R-:W-:Y:S02]  /*12150*/  LEA.HI.X R6, R2, UR5, R3, 0x1, P0 ;  /* 0x0000000502067c11 */ /* 0x000fe400080f0c03 */
[----:B------:R-:W-:-:S04]  /*12160*/  LOP3.LUT R2, R10, 0x40, RZ, 0xfc, !PT ;  /* 0x000000400a027812 */ /* 0x000fc800078efcff */
[----:B------:R-:W-:Y:S02]  /*12170*/  ISETP.GE.AND P1, PT, R2, UR4, PT ;  /* 0x0000000402007c0c */ /* 0x000fe4000bf26270 */
[----:B------:R-:W-:Y:S02]  /*12180*/  LOP3.LUT R2, R10, 0x80, RZ, 0xfc, !PT ;  /* 0x000000800a027812 */ /* 0x000fe400078efcff */
[----:B------:R-:W-:Y:S02]  /*12190*/  SEL R4, RZ, 0x2, P1 ;  /* 0x00000002ff047807 */ /* 0x000fe40000800000 */
[----:B------:R-:W-:Y:S02]  /*121a0*/  ISETP.GE.AND P2, PT, R2, UR4, PT ;  /* 0x0000000402007c0c */ /* 0x000fe4000bf46270 */
[----:B------:R-:W-:Y:S02]  /*121b0*/  SEL R2, RZ, 0x1, P3 ;  /* 0x00000001ff027807 */ /* 0x000fe40001800000 */
[----:B------:R-:W-:-:S03]  /*121c0*/  SEL R3, RZ, 0x4, P2 ;  /* 0x00000004ff037807 */ /* 0x000fc60001000000 */
[----:B------:R-:W-:Y:S02]  /*121d0*/  @P1 LOP3.LUT R17, R17, 0x8, RZ, 0xfc, !PT ;  /* 0x0000000811111812 */ /* 0x000fe400078efcff */
[----:B------:R-:W-:Y:S02]  /*121e0*/  IADD3 R2, R3, R4, R2 ;  /* 0x0000000403027210 */ /* 0x000fe40007ffe002 */
[C---:B------:R-:W-:Y:S02]  /*121f0*/  LOP3.LUT R3, R10.reuse, 0xc0, RZ, 0xfc, !PT ;  /* 0x000000c00a037812 */ /* 0x040fe400078efcff */
[----:B------:R-:W-:Y:S02]  /*12200*/  LOP3.LUT R17, R17, 0xfffffffb, RZ, 0xc0, !PT ;  /* 0xfffffffb11117812 */ /* 0x000fe400078ec0ff */
[----:B------:R-:W-:Y:S02]  /*12210*/  ISETP.GE.AND P5, PT, R3, UR4, PT ;  /* 0x0000000403007c0c */ /* 0x000fe4000bfa6270 */
[----:B------:R-:W-:-:S02]  /*12220*/  LOP3.LUT R3, R10, 0x100, RZ, 0xfc, !PT ;  /* 0x000001000a037812 */ /* 0x000fc400078efcff */
[----:B------:R-:W-:Y:S02]  /*12230*/  SEL R4, RZ, 0x8, P5 ;  /* 0x00000008ff047807 */ /* 0x000fe40002800000 */
[----:B------:R-:W-:Y:S02]  /*12240*/  ISETP.GE.AND P0, PT, R3, UR4, PT ;  /* 0x0000000403007c0c */ /* 0x000fe4000bf06270 */
[----:B------:R-:W-:Y:S02]  /*12250*/  LOP3.LUT R17, R17, 0xffffffef, RZ, 0xc0, !PT ;  /* 0xffffffef11117812 */ /* 0x000fe400078ec0ff */
[----:B------:R-:W-:Y:S02]  /*12260*/  SEL R3, RZ, 0x10, P0 ;  /* 0x00000010ff037807 */ /* 0x000fe40000000000 */
[----:B------:R-:W-:Y:S02]  /*12270*/  @P3 LOP3.LUT R17, R17, 0x10, RZ, 0xfc, !PT ;  /* 0x0000001011113812 */ /* 0x000fe400078efcff */
[----:B------:R-:W-:-:S02]  /*12280*/  IADD3 R2, R3, R2, R4 ;  /* 0x0000000203027210 */ /* 0x000fc40007ffe004 */
[C---:B------:R-:W-:Y:S02]  /*12290*/  LOP3.LUT R3, R10.reuse, 0x180, RZ, 0xfc, !PT ;  /* 0x000001800a037812 */ /* 0x040fe400078efcff */
[----:B------:R-:W-:Y:S02]  /*122a0*/  @P2 LOP3.LUT R17, R17, 0x4, RZ, 0xfc, !PT ;  /* 0x0000000411112812 */ /* 0x000fe400078efcff */
[----:B------:R-:W-:Y:S02]  /*122b0*/  ISETP.GE.AND P1, PT, R3, UR4, PT ;  /* 0x0000000403007c0c */ /* 0x000fe4000bf26270 */
[----:B------:R-:W-:Y:S02]  /*122c0*/  LOP3.LUT R3, R10, 0x140, RZ, 0xfc, !PT ;  /* 0x000001400a037812 */ /* 0x000fe400078efcff */
[----:B------:R-:W-:Y:S02]  /*122d0*/  SEL R4, RZ, 0x40, P1 ;  /* 0x00000040ff047807 */ /* 0x000fe40000800000 */
[----:B------:R-:W-:-:S04]  /*122e0*/  ISETP.GE.AND P1, PT, R3, UR4, PT ;  /* 0x0000000403007c0c */ /* 0x000fc8000bf26270 */
[----:B------:R-:W-:-:S04]  /*122f0*/  SEL R3, RZ, 0x20, P1 ;  /* 0x00000020ff037807 */ /* 0x000fc80000800000 */
[----:B------:R-:W-:Y:S02]  /*12300*/  IADD3 R4, R4, R2, R3 ;  /* 0x0000000204047210 */ /* 0x000fe40007ffe003 */
[----:B------:R-:W-:-:S04]  /*12310*/  LOP3.LUT R2, R10, 0x1c0, RZ, 0xfc, !PT ;  /* 0x000001c00a027812 */ /* 0x000fc800078efcff */
        /* <DEDUP_REMOVED lines=22> */
[----:B------:R-:W-:Y:S02]  /*12480*/  LOP3.LUT R13, R13, 0x38, RZ, 0xc0, !PT ;  /* 0x000000380d0d7812 */ /* 0x000fe400078ec0ff */
[----:B------:R-:W-:Y:S01]  /*12490*/  SHF.L.U32 R12, R11, 0x3, RZ ;  /* 0x000000030b0c7819 */ /* 0x000fe200000006ff */
        /* <DEDUP_REMOVED lines=80> */
.L_x_7544:
        /* <DEDUP_REMOVED lines=38> */
.L_x_7432:
[----:B------:R-:W-:Y:S05]  /*12c00*/  BSYNC B0 ;  /* 0x0000000000007941 */ /* 0x000fea0003800000 */
.L_x_7431:
        /* <DEDUP_REMOVED lines=9> */
.L_x_7545:
        /* <DEDUP_REMOVED lines=9> */
.L_x_7546:
        /* <DEDUP_REMOVED lines=8> */
.L_x_7438:
[----:B------:R-:W-:Y:S05]  /*12db0*/  BSYNC B1 ;  /* 0x0000000000017941 */ /* 0x000fea0003800000 */
.L_x_7437:
        /* <DEDUP_REMOVED lines=11> */
.L_x_7439:
        /* <DEDUP_REMOVED lines=13> */
.L_x_7440:
        /* <DEDUP_REMOVED lines=13> */
.L_x_7441:
        /* <DEDUP_REMOVED lines=13> */
.L_x_7442:
        /* <DEDUP_REMOVED lines=13> */
.L_x_7443:
        /* <DEDUP_REMOVED lines=13> */
.L_x_7444:
        /* <DEDUP_REMOVED lines=13> */
.L_x_7445:
        /* <DEDUP_REMOVED lines=13> */
.L_x_7446:
        /* <DEDUP_REMOVED lines=8> */
.L_x_7435:
[----:B------:R-:W-:Y:S05]  /*134a0*/  BSYNC B0 ;  /* 0x0000000000007941 */ /* 0x000fea0003800000 */
.L_x_7434:
        /* <DEDUP_REMOVED lines=30> */
.L_x_7488:
        /* <DEDUP_REMOVED lines=28> */
.L_x_7450:
[----:B------:R-:W1:Y:S01]  /*13850*/  S2R R2, SR_TID.X ;  /* 0x0000000000027919 */ /* 0x000e620000002100 */
[----:B------:R-:W-:Y:S01]  /*13860*/  BSSY B2, `(.L_x_7451) ;  /* 0x0000006000027945 */ /* 0x000fe20003800000 */
[----:B-1----:R-:W-:Y:S02]  /*13870*/  LOP3.LUT R3, R2, 0x7f, RZ, 0xc0, !PT ;  /* 0x0000007f02037812 */ /* 0x002fe400078ec0ff */
[----:B------:R-:W-:Y:S02]  /*13880*/  SHF.L.U32 R2, R0, 0x1f, RZ ;  /* 0x0000001f00027819 */ /* 0x000fe400000006ff */
[----:B------:R-:W-:Y:S02]  /*13890*/  ISETP.NE.AND P2, PT, R3, RZ, PT ;  /* 0x000000ff0300720c */ /* 0x000fe40003f45270 */
[----:B------:R-:W1:Y:S02]  /*138a0*/  SYNCS.PHASECHK.TRANS64.TRYWAIT P0, [UR38+0x38848], R2 ;  /* 0x03884802ff0075a7 */ /* 0x000e640008000166 */
[----:B-1----:R-:W-:Y:S09]  /*138b0*/  @!P0 BRA `(.L_x_7452) ;  /* 0x0000003400f88947 */ /* 0x002ff20003800000 */
.L_x_7547:
[----:B------:R-:W-:Y:S05]  /*138c0*/  BSYNC B2 ;  /* 0x0000000000027941 */ /* 0x000fea0003800000 */
.L_x_7451:
[----:B------:R-:W-:Y:S04]  /*138d0*/  BSSY B2, `(.L_x_7453) ;  /* 0x0000007000027945 */ /* 0x000fe80003800000 */
[----:B------:R-:W-:Y:S05]  /*138e0*/  @P2 BRA `(.L_x_7454) ;  /* 0x0000000000142947 */ /* 0x000fea0003800000 */
[----:B------:R-:W-:Y:S01]  /*138f0*/  ISETP.NE.AND P0, PT, R10, RZ, PT ;  /* 0x000000ff0a00720c */ /* 0x000fe20003f05270 */
[----:B-1----:R-:W-:-:S04]  /*13900*/  IMAD.MOV.U32 R3, RZ, RZ, 0x2000 ;  /* 0x00002000ff037424 */ /* 0x002fc800078e00ff */
[----:B------:R3:W-:Y:S08]  /*13910*/  SYNCS.ARRIVE.TRANS64 RZ, [UR38+0x38838], R3 ;  /* 0x03883803ffff79a7 */ /* 0x0007f00008000026 */
[----:B---3--:R-:W-:Y:S05]  /*13920*/  @!P0 BRA `(.L_x_7454) ;  /* 0x0000000000048947 */ /* 0x008fea0003800000 */
[----:B------:R-:W-:Y:S01]  /*13930*/  BPT.TRAP 0x1 ;  /* 0x000000040000795c */ /* 0x000fe20000300000 */
.L_x_7454:
[----:B------:R-:W-:Y:S05]  /*13940*/  BSYNC B2 ;  /* 0x0000000000027941 */ /* 0x000fea0003800000 */
.L_x_7453:
        /* <DEDUP_REMOVED lines=11> */
.L_x_7455:
        /* <DEDUP_REMOVED lines=10> */
.L_x_7548:
[----:B------:R-:W-:Y:S05]  /*13aa0*/  BSYNC B2 ;  /* 0x0000000000027941 */ /* 0x000fea0003800000 */
.L_x_7456:
        /* <DEDUP_REMOVED lines=9> */
.L_x_7459:
[----:B------:R-:W-:Y:S05]  /*13b40*/  BSYNC B2 ;  /* 0x0000000000027941 */ /* 0x000fea0003800000 */
.L_x_7458:
        /* <DEDUP_REMOVED lines=9> */
.L_x_7460:
        /* <DEDUP_REMOVED lines=13> */
.L_x_7461:
        /* <DEDUP_REMOVED lines=13> */
.L_x_7462:
        /* <DEDUP_REMOVED lines=13> */
.L_x_7463:
        /* <DEDUP_REMOVED lines=13> */
.L_x_7464:
        /* <DEDUP_REMOVED lines=13> */
.L_x_7465:
        /* <DEDUP_REMOVED lines=13> */
.L_x_7466:
        /* <DEDUP_REMOVED lines=13> */
.L_x_7467:
        /* <DEDUP_REMOVED lines=8> */
.L_x_7449:
[----:B------:R-:W-:Y:S05]  /*14210*/  BSYNC B1 ;  /* 0x0000000000017941 */ /* 0x000fea0003800000 */
.L_x_7448:
        /* <DEDUP_REMOVED lines=27> */
.L_x_7470:
[----:B------:R-:W1:Y:S01]  /*143d0*/  S2R R2, SR_TID.X ;  /* 0x0000000000027919 */ /* 0x000e620000002100 */
[----:B------:R-:W-:Y:S01]  /*143e0*/  BSSY B2, `(.L_x_7471) ;  /* 0x0000006000027945 */ /* 0x000fe20003800000 */
[----:B-1----:R-:W-:Y:S02]  /*143f0*/  LOP3.LUT R3, R2, 0x7f, RZ, 0xc0, !PT ;  /* 0x0000007f02037812 */ /* 0x002fe400078ec0ff */
[----:B------:R-:W-:Y:S02]  /*14400*/  SHF.L.U32 R2, R0, 0x1f, RZ ;  /* 0x0000001f00027819 */ /* 0x000fe400000006ff */
[----:B------:R-:W-:Y:S02]  /*14410*/  ISETP.NE.AND P2, PT, R3, RZ, PT ;  /* 0x000000ff0300720c */ /* 0x000fe40003f45270 */
[----:B------:R-:W1:Y:S02]  /*14420*/  SYNCS.PHASECHK.TRANS64.TRYWAIT P0, [UR38+0x38840], R2 ;  /* 0x03884002ff0075a7 */ /* 0x000e640008000166 */
[----:B-1----:R-:W-:Y:S09]  /*14430*/  @!P0 BRA `(.L_x_7472) ;  /* 0x0000002c00488947 */ /* 0x002ff20003800000 */
.L_x_7549:
[----:B------:R-:W-:Y:S05]  /*14440*/  BSYNC B2 ;  /* 0x0000000000027941 */ /* 0x000fea0003800000 */
.L_x_7471:
[----:B------:R-:W-:Y:S04]  /*14450*/  BSSY B2, `(.L_x_7473) ;  /* 0x0000007000027945 */ /* 0x000fe80003800000 */
[----:B------:R-:W-:Y:S05]  /*14460*/  @P2 BRA `(.L_x_7474) ;  /* 0x0000000000142947 */ /* 0x000fea0003800000 */
[----:B------:R-:W-:Y:S01]  /*14470*/  ISETP.NE.AND P0, PT, R10, RZ, PT ;  /* 0x000000ff0a00720c */ /* 0x000fe20003f05270 */
[----:B-1----:R-:W-:-:S04]  /*14480*/  IMAD.MOV.U32 R3, RZ, RZ, 0x2000 ;  /* 0x00002000ff037424 */ /* 0x002fc800078e00ff */
[----:B------:R3:W-:Y:S08]  /*14490*/  SYNCS.ARRIVE.TRANS64 RZ, [UR38+0x38830], R3 ;  /* 0x03883003ffff79a7 */ /* 0x0007f00008000026 */
[----:B---3--:R-:W-:Y:S05]  /*144a0*/  @!P0 BRA `(.L_x_7474) ;  /* 0x0000000000048947 */ /* 0x008fea0003800000 */
[----:B------:R-:W-:Y:S01]  /*144b0*/  BPT.TRAP 0x1 ;  /* 0x000000040000795c */ /* 0x000fe20000300000 */
.L_x_7474:
[----:B------:R-:W-:Y:S05]  /*144c0*/  BSYNC B2 ;  /* 0x0000000000027941 */ /* 0x000fea0003800000 */
.L_x_7473:
        /* <DEDUP_REMOVED lines=11> */
.L_x_7475:
        /* <DEDUP_REMOVED lines=11> */
.L_x_7550:
[----:B------:R-:W-:Y:S05]  /*14630*/  BSYNC B2 ;  /* 0x0000000000027941 */ /* 0x000fea0003800000 */
.L_x_7476:
        /* <DEDUP_REMOVED lines=9> */
.L_x_7479:
[----:B------:R-:W-:Y:S05]  /*146d0*/  BSYNC B2 ;  /* 0x0000000000027941 */ /* 0x000fea0003800000 */
.L_x_7478:
        /* <DEDUP_REMOVED lines=9> */
.L_x_7480:
        /* <DEDUP_REMOVED lines=13> */
.L_x_7481:
        /* <DEDUP_REMOVED lines=13> */
.L_x_7482:
        /* <DEDUP_REMOVED lines=13> */
.L_x_7483:
        /* <DEDUP_REMOVED lines=13> */
.L_x_7484:
        /* <DEDUP_REMOVED lines=13> */
.L_x_7485:
        /* <DEDUP_REMOVED lines=13> */
.L_x_7486:
        /* <DEDUP_REMOVED lines=13> */
.L_x_7487:
        /* <DEDUP_REMOVED lines=8> */
.L_x_7469:
[----:B------:R-:W-:Y:S05]  /*14da0*/  BSYNC B1 ;  /* 0x0000000000017941 */ /* 0x000fea0003800000 */
.L_x_7468:
[----:B------:R-:W-:Y:S01]  /*14db0*/  VIADD R8, R8, 0xfffffffe ;  /* 0xfffffffe08087836 */ /* 0x000fe20000000000 */
[----:B------:R-:W-:Y:S06]  /*14dc0*/  @P1 BRA `(.L_x_7488) ;  /* 0xffffffe800301947 */ /* 0x000fec000383ffff */
[----:B------:R-:W-:Y:S05]  /*14dd0*/  BSYNC B0 ;  /* 0x0000000000007941 */ /* 0x000fea0003800000 */
.L_x_7447:
        /* <DEDUP_REMOVED lines=26> */
.L_x_7491:
[----:B------:R-:W1:Y:S01]  /*14f80*/  S2R R2, SR_TID.X ;  /* 0x0000000000027919 */ /* 0x000e620000002100 */
[----:B------:R-:W-:Y:S01]  /*14f90*/  BSSY B1, `(.L_x_7492) ;  /* 0x0000006000017945 */ /* 0x000fe20003800000 */
[----:B-1----:R-:W-:Y:S02]  /*14fa0*/  LOP3.LUT R3, R2, 0x7f, RZ, 0xc0, !PT ;  /* 0x0000007f02037812 */ /* 0x002fe400078ec0ff */
[----:B------:R-:W-:Y:S02]  /*14fb0*/  SHF.L.U32 R2, R0, 0x1f, RZ ;  /* 0x0000001f00027819 */ /* 0x000fe400000006ff */
[----:B------:R-:W-:Y:S02]  /*14fc0*/  ISETP.NE.AND P1, PT, R3, RZ, PT ;  /* 0x000000ff0300720c */ /* 0x000fe40003f25270 */
[----:B------:R-:W1:Y:S02]  /*14fd0*/  SYNCS.PHASECHK.TRANS64.TRYWAIT P0, [UR38+0x38848], R2 ;  /* 0x03884802ff0075a7 */ /* 0x000e640008000166 */
[----:B-1----:R-:W-:Y:S09]  /*14fe0*/  @!P0 BRA `(.L_x_7493) ;  /* 0x00000020008c8947 */ /* 0x002ff20003800000 */
.L_x_7551:
[----:B------:R-:W-:Y:S05]  /*14ff0*/  BSYNC B1 ;  /* 0x0000000000017941 */ /* 0x000fea0003800000 */
.L_x_7492:
[----:B------:R-:W-:Y:S04]  /*15000*/  BSSY B1, `(.L_x_7494) ;  /* 0x0000007000017945 */ /* 0x000fe80003800000 */
[----:B------:R-:W-:Y:S05]  /*15010*/  @P1 BRA `(.L_x_7495) ;  /* 0x0000000000141947 */ /* 0x000fea0003800000 */
[----:B------:R-:W-:Y:S01]  /*15020*/  ISETP.NE.AND P0, PT, R10, RZ, PT ;  /* 0x000000ff0a00720c */ /* 0x000fe20003f05270 */
[----:B-1----:R-:W-:-:S04]  /*15030*/  IMAD.MOV.U32 R3, RZ, RZ, 0x2000 ;  /* 0x00002000ff037424 */ /* 0x002fc800078e00ff */
[----:B------:R3:W-:Y:S08]  /*15040*/  SYNCS.ARRIVE.TRANS64 RZ, [UR38+0x38838], R3 ;  /* 0x03883803ffff79a7 */ /* 0x0007f00008000026 */
[----:B---3--:R-:W-:Y:S05]  /*15050*/  @!P0 BRA `(.L_x_7495) ;  /* 0x0000000000048947 */ /* 0x008fea0003800000 */
[----:B------:R-:W-:Y:S01]  /*15060*/  BPT.TRAP 0x1 ;  /* 0x000000040000795c */ /* 0x000fe20000300000 */
.L_x_7495:
[----:B------:R-:W-:Y:S05]  /*15070*/  BSYNC B1 ;  /* 0x0000000000017941 */ /* 0x000fea0003800000 */
.L_x_7494:
        /* <DEDUP_REMOVED lines=11> */
.L_x_7496:
        /* <DEDUP_REMOVED lines=11> */
.L_x_7552:
[----:B------:R-:W-:Y:S05]  /*151e0*/  BSYNC B1 ;  /* 0x0000000000017941 */ /* 0x000fea0003800000 */
.L_x_7497:
        /* <DEDUP_REMOVED lines=9> */
.L_x_7500:
[----:B------:R-:W-:Y:S05]  /*15280*/  BSYNC B1 ;  /* 0x0000000000017941 */ /* 0x000fea0003800000 */
.L_x_7499:
        /* <DEDUP_REMOVED lines=9> */
.L_x_7501:
        /* <DEDUP_REMOVED lines=13> */
.L_x_7502:
        /* <DEDUP_REMOVED lines=13> */
.L_x_7503:
        /* <DEDUP_REMOVED lines=13> */
.L_x_7504:
        /* <DEDUP_REMOVED lines=13> */
.L_x_7505:
        /* <DEDUP_REMOVED lines=13> */
.L_x_7506:
        /* <DEDUP_REMOVED lines=13> */
.L_x_7507:
        /* <DEDUP_REMOVED lines=13> */
.L_x_7508:
        /* <DEDUP_REMOVED lines=8> */
.L_x_7490:
[----:B------:R-:W-:Y:S05]  /*15950*/  BSYNC B0 ;  /* 0x0000000000007941 */ /* 0x000fea0003800000 */
.L_x_7489:
[----:B------:R-:W-:Y:S01]  /*15960*/  LOP3.LUT R0, R0, 0x1, RZ, 0x3c, !PT ;  /* 0x0000000100007812 */ /* 0x000fe200078e3cff */
[----:B------:R-:W-:Y:S02]  /*15970*/  IMAD.MOV.U32 R6, RZ, RZ, RZ ;  /* 0x000000ffff067224 */ /* 0x000fe400078e00ff */
[----:B------:R-:W-:-:S07]  /*15980*/  IMAD.MOV.U32 R9, RZ, RZ, RZ ;  /* 0x000000ffff097224 */ /* 0x000fce00078e00ff */
.L_x_7416:
[----:B------:R-:W1:Y:S01]  /*15990*/  S2R R3, SR_CgaCtaId ;  /* 0x0000000000037919 */ /* 0x000e620000008800 */
[----:B------:R-:W-:Y:S02]  /*159a0*/  MOV R2, 0x400 ;  /* 0x0000040000027802 */ /* 0x000fe40000000f00 */
[----:B------:R-:W-:Y:S02]  /*159b0*/  SHF.L.U32 R9, R9, 0x1f, RZ ;  /* 0x0000001f09097819 */ /* 0x000fe400000006ff */
[----:B-1----:R-:W-:-:S04]  /*159c0*/  LEA R2, R3, R2, 0x18 ;  /* 0x0000000203027211 */ /* 0x002fc800078ec0ff */
[----:B------:R-:W1:Y:S02]  /*159d0*/  SYNCS.PHASECHK.TRANS64.TRYWAIT P0, [R2+URZ+0x38820], R9 ;  /* 0x03882009020075a7 */ /* 0x000e64000800017f */
[----:B-1----:R-:W-:Y:S05]  /*159e0*/  @!P0 BRA `(.L_x_7509) ;  /* 0x00000018003c8947 */ /* 0x002fea0003800000 */
.L_x_7553:
[----:B------:R-:W-:-:S03]  /*159f0*/  UMOV UR4, 0xffffffff ;  /* 0xffffffff00047882 */ /* 0x000fc60000000000 */
[----:B------:R-:W-:Y:S05]  /*15a00*/  BRA.DIV UR4, `(.L_x_7510) ;  /* 0x0000001a04487947 */ /* 0x000fea000b800000 */
[----:B------:R-:W3:Y:S02]  /*15a10*/  S2R R3, SR_TID.X ;  /* 0x0000000000037919 */ /* 0x000ee40000002100 */
[----:B---3--:R-:W-:-:S04]  /*15a20*/  SHF.R.U32.HI R3, RZ, 0x5, R3 ;  /* 0x00000005ff037819 */ /* 0x008fc80000011603 */
[----:B------:R-:W-:-:S05]  /*15a30*/  LOP3.LUT R3, R3, 0x3, RZ, 0xc0, !PT ;  /* 0x0000000303037812 */ /* 0x000fca00078ec0ff */
[----:B--2---:R2:W3:Y:S02]  /*15a40*/  SHFL.IDX PT, R14, R3, RZ, 0x1f ;  /* 0x00001fff030e7589 */ /* 0x0044e400000e0000 */
.L_x_7556:
[----:B---3--:R-:W-:-:S13]  /*15a50*/  ISETP.NE.AND P0, PT, R14, RZ, PT ;  /* 0x000000ff0e00720c */ /* 0x008fda0003f05270 */
[----:B------:R-:W-:Y:S05]  /*15a60*/  @P0 BRA `(.L_x_7372) ;  /* 0x0000000000900947 */ /* 0x000fea0003800000 */
[----:B------:R-:W-:-:S03]  /*15a70*/  UMOV UR4, 0xffffffff ;  /* 0xffffffff00047882 */ /* 0x000fc60000000000 */
[----:B------:R-:W-:Y:S05]  /*15a80*/  BRA.DIV UR4, `(.L_x_7511) ;  /* 0x0000001a045c7947 */ /* 0x000fea000b800000 */
[----:B------:R-:W-:-:S13]  /*15a90*/  ELECT P6, URZ, PT ;  /* 0x00000000003f782f */ /* 0x000fda00038c0000 */
.L_x_7559:
        /* <DEDUP_REMOVED lines=8> */
.L_x_7512:
[----:B------:R-:W-:Y:S01]  /*15b20*/  VIADD R8, R2, 0x38840 ;  /* 0x0003884002087836 */ /* 0x000fe20000000000 */
[----:B------:R-:W-:Y:S01]  /*15b30*/  SHF.L.U32 R4, R0, 0x1f, RZ ;  /* 0x0000001f00047819 */ /* 0x000fe200000006ff */
[----:B------:R-:W-:-:S03]  /*15b40*/  VIADD R3, R6, 0x1 ;  /* 0x0000000106037836 */ /* 0x000fc60000000000 */
[----:B------:R-:W-:Y:S02]  /*15b50*/  LEA R7, R6, R8, 0x3 ;  /* 0x0000000806077211 */ /* 0x000fe400078e18ff */
[C---:B------:R-:W-:Y:S02]  /*15b60*/  ISETP.NE.AND P1, PT, R3.reuse, 0x2, PT ;  /* 0x000000020300780c */ /* 0x040fe40003f25270 */
[----:B------:R-:W2:Y:S02]  /*15b70*/  SYNCS.PHASECHK.TRANS64.TRYWAIT P0, [R7+URZ], R4 ;  /* 0x00000004070075a7 */ /* 0x000ea4000800017f */
[----:B------:R-:W-:Y:S02]  /*15b80*/  SEL R5, RZ, 0x1, P1 ;  /* 0x00000001ff057807 */ /* 0x000fe40000800000 */
[----:B------:R-:W-:Y:S02]  /*15b90*/  SEL R3, R3, RZ, P1 ;  /* 0x000000ff03037207 */ /* 0x000fe40000800000 */
[----:B------:R-:W-:-:S03]  /*15ba0*/  LOP3.LUT R0, R0, R5, RZ, 0x3c, !PT ;  /* 0x0000000500007212 */ /* 0x000fc600078e3cff */
[----:B------:R-:W-:Y:S01]  /*15bb0*/  IMAD R5, R3, 0x8, R8 ;  /* 0x0000000803057824 */ /* 0x000fe200078e0208 */
[----:B------:R-:W-:Y:S01]  /*15bc0*/  SHF.L.U32 R0, R0, 0x1f, RZ ;  /* 0x0000001f00007819 */ /* 0x000fe200000006ff */
[----:B--2---:R-:W-:Y:S06]  /*15bd0*/  @!P0 BRA `(.L_x_7513) ;  /* 0x0000001800288947 */ /* 0x004fec0003800000 */
.L_x_7560:
[----:B------:R-:W3:Y:S02]  /*15be0*/  SYNCS.PHASECHK.TRANS64.TRYWAIT P0, [R5+URZ], R0 ;  /* 0x00000000050075a7 */ /* 0x000ee4000800017f */
[----:B---3--:R-:W-:Y:S05]  /*15bf0*/  @!P0 BRA `(.L_x_7514) ;  /* 0x0000001800348947 */ /* 0x008fea0003800000 */
.L_x_7561:
[----:B------:R-:W-:Y:S05]  /*15c00*/  @!P2 BRA `(.L_x_7515) ;  /* 0x000000000004a947 */ /* 0x000fea0003800000 */
[----:B------:R-:W-:Y:S01]  /*15c10*/  BPT.TRAP 0x1 ;  /* 0x000000040000795c */ /* 0x000fe20000300000 */
.L_x_7515:
[----:B-1----:R-:W-:-:S04]  /*15c20*/  VIADD R2, R2, 0x38860 ;  /* 0x0003886002027836 */ /* 0x002fc80000000000 */
[----:B---3--:R-:W-:-:S04]  /*15c30*/  IMAD R5, R6, 0x8, R2 ;  /* 0x0000000806057824 */ /* 0x008fc800078e0202 */
[----:B------:R-:W1:Y:S02]  /*15c40*/  SYNCS.PHASECHK.TRANS64.TRYWAIT P0, [R5+URZ], R4 ;  /* 0x00000004050075a7 */ /* 0x000e64000800017f */
[----:B-1----:R-:W-:Y:S05]  /*15c50*/  @!P0 BRA `(.L_x_7516) ;  /* 0x0000001800308947 */ /* 0x002fea0003800000 */
.L_x_7562:
[----:B------:R-:W-:-:S07]  /*15c60*/  IMAD R3, R3, 0x8, R2 ;  /* 0x0000000803037824 */ /* 0x000fce00078e0202 */
.L_x_7517:
[----:B---3--:R3:W4:Y:S02]  /*15c70*/  SYNCS.PHASECHK.TRANS64.TRYWAIT P0, [R3+URZ], R0 ;  /* 0x00000000030075a7 */ /* 0x008724000800017f */
[----:B----4-:R-:W-:Y:S05]  /*15c80*/  @!P0 NANOSLEEP.SYNCS 0x989680 ;  /* 0x009896800000895d */ /* 0x010fea0003900000 */
[----:B------:R-:W4:Y:S02]  /*15c90*/  @!P0 SYNCS.PHASECHK.TRANS64 P0, [R3+URZ], R0 ;  /* 0x00000000030085a7 */ /* 0x000f24000800007f */
[----:B----4-:R-:W-:Y:S05]  /*15ca0*/  @!P0 BRA `(.L_x_7517) ;  /* 0xfffffffc00f08947 */ /* 0x010fea000383ffff */
.L_x_7372:
[----:B------:R-:W-:Y:S05]  /*15cb0*/  BSYNC B6 ;  /* 0x0000000000067941 */ /* 0x000fea0003800000 */
.L_x_7369:
[----:B------:R-:W-:Y:S05]  /*15cc0*/  EXIT ;  /* 0x000000000000794d */ /* 0x000fea0003800000 */
.L_x_7380:
[----:B0-----:R0:W1:Y:S02]  /*15cd0*/  SYNCS.PHASECHK.TRANS64.TRYWAIT P0, [R195+URZ+0x38800], R10 ;  /* 0x0388000ac30075a7 */ /* 0x001064000800017f */
[----:B-1----:R-:W-:Y:S05]  /*15ce0*/  @!P0 NANOSLEEP.SYNCS 0x989680 ;  /* 0x009896800000895d */ /* 0x002fea0003900000 */
[----:B------:R-:W1:Y:S02]  /*15cf0*/  @!P0 SYNCS.PHASECHK.TRANS64 P0, [R195+URZ+0x38800], R10 ;  /* 0x0388000ac30085a7 */ /* 0x000e64000800007f */
[----:B-1----:R-:W-:Y:S05]  /*15d00*/  @!P0 BRA `(.L_x_7380) ;  /* 0xfffffffc00f08947 */ /* 0x002fea000383ffff */
[----:B------:R-:W-:Y:S05]  /*15d10*/  BRA `(.L_x_7518) ;  /* 0xfffffed800607947 */ /* 0x000fea000383ffff */
.L_x_7384:
[----:B--2---:R2:W3:Y:S02]  /*15d20*/  SYNCS.PHASECHK.TRANS64.TRYWAIT P1, [R195+URZ+0x38830], R10 ;  /* 0x0388300ac30075a7 */ /* 0x0044e4000802017f */
[----:B---3--:R-:W-:Y:S05]  /*15d30*/  @!P1 NANOSLEEP.SYNCS 0x989680 ;  /* 0x009896800000995d */ /* 0x008fea0003900000 */
[----:B------:R-:W3:Y:S02]  /*15d40*/  @!P1 SYNCS.PHASECHK.TRANS64 P1, [R195+URZ+0x38830], R10 ;  /* 0x0388300ac30095a7 */ /* 0x000ee4000802007f */
[----:B---3--:R-:W-:Y:S05]  /*15d50*/  @!P1 BRA `(.L_x_7384) ;  /* 0xfffffffc00f09947 */ /* 0x008fea000383ffff */
[----:B------:R-:W-:Y:S05]  /*15d60*/  BRA `(.L_x_7383) ;  /* 0xfffffed800ac7947 */ /* 0x000fea000383ffff */
.L_x_7385:
[----:B---3--:R3:W4:Y:S02]  /*15d70*/  SYNCS.PHASECHK.TRANS64.TRYWAIT P1, [R195+URZ+0x38810], R10 ;  /* 0x0388100ac30075a7 */ /* 0x008724000802017f */
[----:B----4-:R-:W-:Y:S05]  /*15d80*/  @!P1 NANOSLEEP.SYNCS 0x989680 ;  /* 0x009896800000995d */ /* 0x010fea0003900000 */
[----:B------:R-:W4:Y:S02]  /*15d90*/  @!P1 SYNCS.PHASECHK.TRANS64 P1, [R195+URZ+0x38810], R10 ;  /* 0x0388100ac30095a7 */ /* 0x000f24000802007f */
[----:B----4-:R-:W-:Y:S05]  /*15da0*/  @!P1 BRA `(.L_x_7385) ;  /* 0xfffffffc00f09947 */ /* 0x010fea000383ffff */
[----:B------:R-:W-:Y:S05]  /*15db0*/  BRA `(.L_x_7519) ;  /* 0xfffffedc009c7947 */ /* 0x000fea000383ffff */
.L_x_7389:
[----:B------:R0:W0:Y:S02]  /*15dc0*/  SYNCS.PHASECHK.TRANS64.TRYWAIT P1, [R195+URZ+0x38850], R10 ;  /* 0x0388500ac30075a7 */ /* 0x000024000802017f */
[----:B0-----:R-:W-:Y:S05]  /*15dd0*/  @!P1 NANOSLEEP.SYNCS 0x989680 ;  /* 0x009896800000995d */ /* 0x001fea0003900000 */
[----:B------:R-:W0:Y:S02]  /*15de0*/  @!P1 SYNCS.PHASECHK.TRANS64 P1, [R195+URZ+0x38850], R10 ;  /* 0x0388500ac30095a7 */ /* 0x000e24000802007f */
[----:B0-----:R-:W-:Y:S05]  /*15df0*/  @!P1 BRA `(.L_x_7389) ;  /* 0xfffffffc00f09947 */ /* 0x001fea000383ffff */
[----:B------:R-:W-:Y:S05]  /*15e00*/  BRA `(.L_x_7388) ;  /* 0xfffffedc00c87947 */ /* 0x000fea000383ffff */
.L_x_7394:
[----:B-1----:R1:W2:Y:S02]  /*15e10*/  SYNCS.PHASECHK.TRANS64.TRYWAIT P3, [R197+URZ+0x38830], R204 ;  /* 0x038830ccc50075a7 */ /* 0x0022a4000806017f */
[----:B--2---:R-:W-:Y:S05]  /*15e20*/  @!P3 NANOSLEEP.SYNCS 0x989680 ;  /* 0x009896800000b95d */ /* 0x004fea0003900000 */
[----:B------:R-:W2:Y:S02]  /*15e30*/  @!P3 SYNCS.PHASECHK.TRANS64 P3, [R197+URZ+0x38830], R204 ;  /* 0x038830ccc500b5a7 */ /* 0x000ea4000806007f */
[----:B--2---:R-:W-:Y:S05]  /*15e40*/  @!P3 BRA `(.L_x_7394) ;  /* 0xfffffffc00f0b947 */ /* 0x004fea000383ffff */
[----:B------:R-:W-:Y:S05]  /*15e50*/  BRA `(.L_x_7393) ;  /* 0xffffff0c00c47947 */ /* 0x000fea000383ffff */
.L_x_7398:
[----:B---3--:R3:W4:Y:S02]  /*15e60*/  SYNCS.PHASECHK.TRANS64.TRYWAIT P3, [R197+URZ+0x38850], R204 ;  /* 0x038850ccc50075a7 */ /* 0x008724000806017f */
[----:B----4-:R-:W-:Y:S05]  /*15e70*/  @!P3 NANOSLEEP.SYNCS 0x989680 ;  /* 0x009896800000b95d */ /* 0x010fea0003900000 */
[----:B------:R-:W4:Y:S02]  /*15e80*/  @!P3 SYNCS.PHASECHK.TRANS64 P3, [R197+URZ+0x38850], R204 ;  /* 0x038850ccc500b5a7 */ /* 0x000f24000806007f */
[----:B----4-:R-:W-:Y:S05]  /*15e90*/  @!P3 BRA `(.L_x_7398) ;  /* 0xfffffffc00f0b947 */ /* 0x010fea000383ffff */
[----:B------:R-:W-:Y:S05]  /*15ea0*/  BRA `(.L_x_7397) ;  /* 0xffffff10008c7947 */ /* 0x000fea000383ffff */
.L_x_7404:
[----:B-1----:R1:W2:Y:S02]  /*15eb0*/  SYNCS.PHASECHK.TRANS64.TRYWAIT P1, [R186+URZ+0x38830], R197 ;  /* 0x038830c5ba0075a7 */ /* 0x0022a4000802017f */
[----:B--2---:R-:W-:Y:S05]  /*15ec0*/  @!P1 NANOSLEEP.SYNCS 0x989680 ;  /* 0x009896800000995d */ /* 0x004fea0003900000 */
[----:B------:R-:W2:Y:S02]  /*15ed0*/  @!P1 SYNCS.PHASECHK.TRANS64 P1, [R186+URZ+0x38830], R197 ;  /* 0x038830c5ba0095a7 */ /* 0x000ea4000802007f */
[----:B--2---:R-:W-:Y:S05]  /*15ee0*/  @!P1 BRA `(.L_x_7404) ;  /* 0xfffffffc00f09947 */ /* 0x004fea000383ffff */
[----:B------:R-:W-:Y:S05]  /*15ef0*/  BRA `(.L_x_7403) ;  /* 0xffffff4400347947 */ /* 0x000fea000383ffff */
.L_x_7408:
[----:B---3--:R3:W4:Y:S02]  /*15f00*/  SYNCS.PHASECHK.TRANS64.TRYWAIT P1, [R186+URZ+0x38850], R197 ;  /* 0x038850c5ba0075a7 */ /* 0x008724000802017f */
[----:B----4-:R-:W-:Y:S05]  /*15f10*/  @!P1 NANOSLEEP.SYNCS 0x989680 ;  /* 0x009896800000995d */ /* 0x010fea0003900000 */
[----:B------:R-:W4:Y:S02]  /*15f20*/  @!P1 SYNCS.PHASECHK.TRANS64 P1, [R186+URZ+0x38850], R197 ;  /* 0x038850c5ba0095a7 */ /* 0x000f24000802007f */
[----:B----4-:R-:W-:Y:S05]  /*15f30*/  @!P1 BRA `(.L_x_7408) ;  /* 0xfffffffc00f09947 */ /* 0x010fea000383ffff */
[----:B------:R-:W-:Y:S05]  /*15f40*/  BRA `(.L_x_7407) ;  /* 0xffffff4400bc7947 */ /* 0x000fea000383ffff */
.L_x_7421:
[----:B------:R-:W-:Y:S02]  /*15f50*/  IMAD.MOV.U32 R13, RZ, RZ, R6 ;  /* 0x000000ffff0d7224 */ /* 0x000fe400078e0006 */
[----:B------:R-:W-:Y:S02]  /*15f60*/  IMAD.MOV.U32 R12, RZ, RZ, RZ ;  /* 0x000000ffff0c7224 */ /* 0x000fe400078e00ff */
[----:B------:R-:W-:Y:S02]  /*15f70*/  IMAD.MOV.U32 R11, RZ, RZ, 0x1f ;  /* 0x0000001fff0b7424 */ /* 0x000fe400078e00ff */
[----:B------:R-:W-:-:S07]  /*15f80*/  IMAD.MOV.U32 R15, RZ, RZ, -0x1 ;  /* 0xffffffffff0f7424 */ /* 0x000fce00078e00ff */
[----:B------:R-:W-:Y:S05]  /*15f90*/  WARPSYNC.COLLECTIVE R15, `(.L_x_7520) ;  /* 0x000000000f087348 */ /* 0x000fea0003c00000 */
[----:B------:R0:W1:Y:S02]  /*15fa0*/  SHFL.IDX P6, R14, R13, R12, R11 ;  /* 0x0000000c0d0e7389 */ /* 0x00006400000c000b */
[----:B01----:R-:W-:Y:S01]  /*15fb0*/  ENDCOLLECTIVE ;  /* 0x000000000000791b */ /* 0x003fe20003800000 */
.L_x_7520:
[----:B------:R-:W-:Y:S05]  /*15fc0*/  BRA `(.L_x_7521) ;  /* 0xffffffb000187947 */ /* 0x000fea000383ffff */
.L_x_7423:
[----:B------:R-:W-:Y:S01]  /*15fd0*/  BSSY B0, `(.L_x_7522) ;  /* 0x0000006000007945 */ /* 0x000fe20003800000 */
[----:B------:R-:W-:-:S07]  /*15fe0*/  IMAD.MOV.U32 R15, RZ, RZ, -0x1 ;  /* 0xffffffffff0f7424 */ /* 0x000fce00078e00ff */
[----:B0-----:R-:W-:Y:S05]  /*15ff0*/  WARPSYNC.COLLECTIVE R15, `(.L_x_7523) ;  /* 0x000000000f0c7348 */ /* 0x001fea0003c00000 */
[----:B------:R-:W-:Y:S02]  /*16000*/  ELECT P6, UR62, PT ;  /* 0x00000000003e782f */ /* 0x000fe400038c0000 */
[----:B------:R-:W-:Y:S01]  /*16010*/  MOV R14, UR62 ;  /* 0x0000003e000e7c02 */ /* 0x000fe20008000f00 */
[----:B0-----:R-:W-:Y:S10]  /*16020*/  ENDCOLLECTIVE ;  /* 0x000000000000791b */ /* 0x001ff40003800000 */
.L_x_7523:
[----:B------:R-:W-:Y:S05]  /*16030*/  BSYNC B0 ;  /* 0x0000000000007941 */ /* 0x000fea0003800000 */
.L_x_7522:
[----:B------:R-:W-:Y:S05]  /*16040*/  BRA `(.L_x_7524) ;  /* 0xffffffb0001c7947 */ /* 0x000fea000383ffff */
.L_x_7425:
[----:B0-----:R-:W-:-:S04]  /*16050*/  IMAD.U32 R3, RZ, RZ, UR38 ;  /* 0x00000026ff037e24 */ /* 0x001fc8000f8e00ff */
[----:B------:R0:W1:Y:S03]  /*16060*/  SYNCS.PHASECHK.TRANS64.TRYWAIT P0, [R3+URZ+0x38840], R0 ;  /* 0x03884000030075a7 */ /* 0x000066000800017f */
[----:B-1----:R-:W-:Y:S05]  /*16070*/  @!P0 NANOSLEEP.SYNCS 0x989680 ;  /* 0x009896800000895d */ /* 0x002fea0003900000 */
[----:B------:R-:W1:Y:S02]  /*16080*/  @!P0 SYNCS.PHASECHK.TRANS64 P0, [R3+URZ+0x38840], R0 ;  /* 0x03884000030085a7 */ /* 0x000e64000800007f */
[----:B-1----:R-:W-:Y:S05]  /*16090*/  @!P0 BRA `(.L_x_7425) ;  /* 0xfffffffc00ec8947 */ /* 0x002fea000383ffff */
[----:B------:R-:W-:Y:S05]  /*160a0*/  BRA `(.L_x_7525) ;  /* 0xffffffb000807947 */ /* 0x000fea000383ffff */
.L_x_7428:
[----:B------:R-:W-:Y:S02]  /*160b0*/  IMAD.MOV.U32 R13, RZ, RZ, R3 ;  /* 0x000000ffff0d7224 */ /* 0x000fe400078e0003 */
[----:B------:R-:W-:Y:S02]  /*160c0*/  IMAD.MOV.U32 R12, RZ, RZ, RZ ;  /* 0x000000ffff0c7224 */ /* 0x000fe400078e00ff */
[----:B------:R-:W-:Y:S02]  /*160d0*/  IMAD.MOV.U32 R11, RZ, RZ, 0x181f ;  /* 0x0000181fff0b7424 */ /* 0x000fe400078e00ff */
[----:B------:R-:W-:Y:S02]  /*160e0*/  IMAD.MOV.U32 R15, RZ, RZ, -0x1 ;  /* 0xffffffffff0f7424 */ /* 0x000fe400078e00ff */
[----:B------:R-:W-:Y:S02]  /*160f0*/  IMAD R6, R8, 0x40, R6 ;  /* 0x0000004008067824 */ /* 0x000fe400078e0206 */
[----:B------:R-:W-:-:S07]  /*16100*/  IMAD.SHL.U32 R8, R9, 0x8, RZ ;  /* 0x0000000809087824 */ /* 0x000fce00078e00ff */
[----:B------:R-:W-:Y:S05]  /*16110*/  WARPSYNC.COLLECTIVE R15, `(.L_x_7526) ;  /* 0x000000000f087348 */ /* 0x000fea0003c00000 */
[----:B------:R0:W1:Y:S02]  /*16120*/  SHFL.IDX P6, R14, R13, R12, R11 ;  /* 0x0000000c0d0e7389 */ /* 0x00006400000c000b */
[----:B01----:R-:W-:Y:S01]  /*16130*/  ENDCOLLECTIVE ;  /* 0x000000000000791b */ /* 0x003fe20003800000 */
.L_x_7526:
[----:B------:R-:W-:Y:S01]  /*16140*/  LOP3.LUT R8, R8, 0x38, RZ, 0xc0, !PT ;  /* 0x0000003808087812 */ /* 0x000fe200078ec0ff */
[----:B------:R0:W-:Y:S01]  /*16150*/  STL [R1+0x4], R6 ;  /* 0x0000040601007387 */ /* 0x0001e20000100800 */
[----:B------:R-:W-:Y:S02]  /*16160*/  IMAD.MOV.U32 R13, RZ, RZ, R0 ;  /* 0x000000ffff0d7224 */ /* 0x000fe400078e0000 */
[----:B------:R-:W-:-:S07]  /*16170*/  IMAD.MOV.U32 R4, RZ, RZ, R14 ;  /* 0x000000ffff047224 */ /* 0x000fce00078e000e */
[----:B0-----:R-:W-:Y:S05]  /*16180*/  WARPSYNC.COLLECTIVE R15, `(.L_x_7527) ;  /* 0x000000000f087348 */ /* 0x001fea0003c00000 */
[----:B------:R1:W2:Y:S02]  /*16190*/  SHFL.IDX P6, R14, R13, R12, R11 ;  /* 0x0000000c0d0e7389 */ /* 0x0002a400000c000b */
[----:B012---:R-:W-:Y:S01]  /*161a0*/  ENDCOLLECTIVE ;  /* 0x000000000000791b */ /* 0x007fe20003800000 */
.L_x_7527:
        /* <DEDUP_REMOVED lines=17> */
.L_x_7528:
        /* <DEDUP_REMOVED lines=11> */
.L_x_7529:
[----:B------:R-:W-:Y:S01]  /*16370*/  ULDC.64 UR4, c[0x0][0x208] ;  /* 0x0000820000047ab9 */ /* 0x000fe20000000a00 */
[----:B------:R-:W-:Y:S02]  /*16380*/  @!P1 LEA R7, R10, UR38, 0x1 ;  /* 0x000000260a079c11 */ /* 0x000fe4000f8e08ff */
[----:B------:R-:W-:Y:S01]  /*16390*/  MOV R13, R3 ;  /* 0x00000003000d7202 */ /* 0x000fe20000000f00 */
        /* <DEDUP_REMOVED lines=12> */
.L_x_7530:
[----:B------:R-:W-:Y:S01]  /*16460*/  @!P1 LEA R6, R10, UR38, 0x1 ;  /* 0x000000260a069c11 */ /* 0x000fe2000f8e08ff */
[----:B------:R-:W-:Y:S02]  /*16470*/  IMAD.MOV.U32 R13, RZ, RZ, R0 ;  /* 0x000000ffff0d7224 */ /* 0x000fe400078e0000 */
[----:B------:R-:W-:-:S07]  /*16480*/  IMAD.MOV.U32 R4, RZ, RZ, R14 ;  /* 0x000000ffff047224 */ /* 0x000fce00078e000e */
[----:B------:R-:W-:Y:S05]  /*16490*/  WARPSYNC.COLLECTIVE R15, `(.L_x_7531) ;  /* 0x000000000f087348 */ /* 0x000fea0003c00000 */
[----:B------:R0:W1:Y:S02]  /*164a0*/  SHFL.IDX P6, R14, R13, R12, R11 ;  /* 0x0000000c0d0e7389 */ /* 0x00006400000c000b */
[----:B01----:R-:W-:Y:S01]  /*164b0*/  ENDCOLLECTIVE ;  /* 0x000000000000791b */ /* 0x003fe20003800000 */
.L_x_7531:
        /* <DEDUP_REMOVED lines=15> */
.L_x_7532:
[----:B------:R-:W-:Y:S02]  /*165b0*/  IMAD.MOV.U32 R13, RZ, RZ, R0 ;  /* 0x000000ffff0d7224 */ /* 0x000fe400078e0000 */
[----:B------:R-:W-:-:S07]  /*165c0*/  IMAD.MOV.U32 R3, RZ, RZ, R14 ;  /* 0x000000ffff037224 */ /* 0x000fce00078e000e */
[----:B------:R-:W-:Y:S05]  /*165d0*/  WARPSYNC.COLLECTIVE R15, `(.L_x_7533) ;  /* 0x000000000f087348 */ /* 0x000fea0003c00000 */
[----:B------:R0:W1:Y:S02]  /*165e0*/  SHFL.IDX P6, R14, R13, R12, R11 ;  /* 0x0000000c0d0e7389 */ /* 0x00006400000c000b */
[----:B01----:R-:W-:Y:S01]  /*165f0*/  ENDCOLLECTIVE ;  /* 0x000000000000791b */ /* 0x003fe20003800000 */
.L_x_7533:
[----:B------:R-:W-:Y:S05]  /*16600*/  BRA `(.L_x_7534) ;  /* 0xffffffb400707947 */ /* 0x000fea000383ffff */
.L_x_7430:
        /* <DEDUP_REMOVED lines=8> */
.L_x_7536:
[----:B------:R-:W-:Y:S05]  /*16690*/  BSYNC B0 ;  /* 0x0000000000007941 */ /* 0x000fea0003800000 */
.L_x_7535:
        /* <DEDUP_REMOVED lines=17> */
.L_x_7537:
        /* <DEDUP_REMOVED lines=49> */
.L_x_7538:
[----:B------:R-:W-:Y:S01]  /*16ac0*/  IMAD.MOV.U32 R13, RZ, RZ, R0 ;  /* 0x000000ffff0d7224 */ /* 0x000fe200078e0000 */
[----:B------:R-:W-:-:S07]  /*16ad0*/  MOV R8, R14 ;  /* 0x0000000e00087202 */ /* 0x000fce0000000f00 */
[----:B------:R-:W-:Y:S05]  /*16ae0*/  WARPSYNC.COLLECTIVE R15, `(.L_x_7539) ;  /* 0x000000000f087348 */ /* 0x000fea0003c00000 */
[----:B------:R0:W1:Y:S02]  /*16af0*/  SHFL.IDX P6, R14, R13, R12, R11 ;  /* 0x0000000c0d0e7389 */ /* 0x00006400000c000b */
[----:B01----:R-:W-:Y:S01]  /*16b00*/  ENDCOLLECTIVE ;  /* 0x000000000000791b */ /* 0x003fe20003800000 */
.L_x_7539:
        /* <DEDUP_REMOVED lines=31> */
.L_x_7540:
[----:B------:R-:W-:Y:S02]  /*16d00*/  IMAD.MOV.U32 R13, RZ, RZ, R0 ;  /* 0x000000ffff0d7224 */ /* 0x000fe400078e0000 */
[----:B------:R-:W-:-:S07]  /*16d10*/  IMAD.MOV.U32 R2, RZ, RZ, R14 ;  /* 0x000000ffff027224 */ /* 0x000fce00078e000e */
[----:B------:R-:W-:Y:S05]  /*16d20*/  WARPSYNC.COLLECTIVE R15, `(.L_x_7541) ;  /* 0x000000000f087348 */ /* 0x000fea0003c00000 */
[----:B------:R0:W1:Y:S02]  /*16d30*/  SHFL.IDX P6, R14, R13, R12, R11 ;  /* 0x0000000c0d0e7389 */ /* 0x00006400000c000b */
[----:B01----:R-:W-:Y:S01]  /*16d40*/  ENDCOLLECTIVE ;  /* 0x000000000000791b */ /* 0x003fe20003800000 */
.L_x_7541:
        /* <DEDUP_REMOVED lines=35> */
.L_x_7542:
[----:B------:R-:W-:Y:S02]  /*16f80*/  IMAD.MOV.U32 R13, RZ, RZ, R0 ;  /* 0x000000ffff0d7224 */ /* 0x000fe400078e0000 */
[----:B------:R-:W-:-:S07]  /*16f90*/  IMAD.MOV.U32 R6, RZ, RZ, R14 ;  /* 0x000000ffff067224 */ /* 0x000fce00078e000e */
[----:B------:R-:W-:Y:S05]  /*16fa0*/  WARPSYNC.COLLECTIVE R15, `(.L_x_7543) ;  /* 0x000000000f087348 */ /* 0x000fea0003c00000 */
[----:B------:R0:W1:Y:S02]  /*16fb0*/  SHFL.IDX P6, R14, R13, R12, R11 ;  /* 0x0000000c0d0e7389 */ /* 0x00006400000c000b */
[----:B01----:R-:W-:Y:S01]  /*16fc0*/  ENDCOLLECTIVE ;  /* 0x000000000000791b */ /* 0x003fe20003800000 */
.L_x_7543:
[----:B------:R-:W-:Y:S05]  /*16fd0*/  BRA `(.L_x_7544) ;  /* 0xffffffb800707947 */ /* 0x000fea000383ffff */
.L_x_7433:
[----:B0-----:R-:W-:-:S04]  /*16fe0*/  IMAD.U32 R3, RZ, RZ, UR38 ;  /* 0x00000026ff037e24 */ /* 0x001fc8000f8e00ff */
[----:B------:R0:W3:Y:S03]  /*16ff0*/  SYNCS.PHASECHK.TRANS64.TRYWAIT P0, [R3+URZ+0x38820], R2 ;  /* 0x03882002030075a7 */ /* 0x0000e6000800017f */
[----:B---3--:R-:W-:Y:S05]  /*17000*/  @!P0 NANOSLEEP.SYNCS 0x989680 ;  /* 0x009896800000895d */ /* 0x008fea0003900000 */
[----:B------:R-:W3:Y:S02]  /*17010*/  @!P0 SYNCS.PHASECHK.TRANS64 P0, [R3+URZ+0x38820], R2 ;  /* 0x03882002030085a7 */ /* 0x000ee4000800007f */
[----:B---3--:R-:W-:Y:S05]  /*17020*/  @!P0 BRA `(.L_x_7433) ;  /* 0xfffffffc00ec8947 */ /* 0x008fea000383ffff */
[----:B------:R-:W-:Y:S05]  /*17030*/  BRA `(.L_x_7545) ;  /* 0xffffffbc00187947 */ /* 0x000fea000383ffff */
.L_x_7436:
[----:B0-----:R-:W-:-:S04]  /*17040*/  IMAD.U32 R3, RZ, RZ, UR38 ;  /* 0x00000026ff037e24 */ /* 0x001fc8000f8e00ff */
[----:B------:R0:W3:Y:S03]  /*17050*/  SYNCS.PHASECHK.TRANS64.TRYWAIT P0, [R3+URZ+0x38860], R2 ;  /* 0x03886002030075a7 */ /* 0x0000e6000800017f */
[----:B---3--:R-:W-:Y:S05]  /*17060*/  @!P0 NANOSLEEP.SYNCS 0x989680 ;  /* 0x009896800000895d */ /* 0x008fea0003900000 */
[----:B------:R-:W3:Y:S02]  /*17070*/  @!P0 SYNCS.PHASECHK.TRANS64 P0, [R3+URZ+0x38860], R2 ;  /* 0x03886002030085a7 */ /* 0x000ee4000800007f */
[----:B---3--:R-:W-:Y:S05]  /*17080*/  @!P0 BRA `(.L_x_7436) ;  /* 0xfffffffc00ec8947 */ /* 0x008fea000383ffff */
[----:B------:R-:W-:Y:S05]  /*17090*/  BRA `(.L_x_7546) ;  /* 0xffffffbc00247947 */ /* 0x000fea000383ffff */
.L_x_7452:
[----:B-1----:R-:W-:-:S04]  /*170a0*/  IMAD.U32 R3, RZ, RZ, UR38 ;  /* 0x00000026ff037e24 */ /* 0x002fc8000f8e00ff */
[----:B------:R1:W3:Y:S03]  /*170b0*/  SYNCS.PHASECHK.TRANS64.TRYWAIT P0, [R3+URZ+0x38848], R2 ;  /* 0x03884802030075a7 */ /* 0x0002e6000800017f */
[----:B---3--:R-:W-:Y:S05]  /*170c0*/  @!P0 NANOSLEEP.SYNCS 0x989680 ;  /* 0x009896800000895d */ /* 0x008fea0003900000 */
[----:B------:R-:W3:Y:S02]  /*170d0*/  @!P0 SYNCS.PHASECHK.TRANS64 P0, [R3+URZ+0x38848], R2 ;  /* 0x03884802030085a7 */ /* 0x000ee4000800007f */
[----:B---3--:R-:W-:Y:S05]  /*170e0*/  @!P0 BRA `(.L_x_7452) ;  /* 0xfffffffc00ec8947 */ /* 0x008fea000383ffff */
[----:B------:R-:W-:Y:S05]  /*170f0*/  BRA `(.L_x_7547) ;  /* 0xffffffc400f07947 */ /* 0x000fea000383ffff */
.L_x_7457:
[----:B01----:R-:W-:-:S04]  /*17100*/  IMAD.U32 R3, RZ, RZ, UR38 ;  /* 0x00000026ff037e24 */ /* 0x003fc8000f8e00ff */
[----:B------:R0:W1:Y:S03]  /*17110*/  SYNCS.PHASECHK.TRANS64.TRYWAIT P0, [R3+URZ+0x38868], R2 ;  /* 0x03886802030075a7 */ /* 0x000066000800017f */
[----:B-1----:R-:W-:Y:S05]  /*17120*/  @!P0 NANOSLEEP.SYNCS 0x989680 ;  /* 0x009896800000895d */ /* 0x002fea0003900000 */
[----:B------:R-:W1:Y:S02]  /*17130*/  @!P0 SYNCS.PHASECHK.TRANS64 P0, [R3+URZ+0x38868], R2 ;  /* 0x03886802030085a7 */ /* 0x000e64000800007f */
[----:B-1----:R-:W-:Y:S05]  /*17140*/  @!P0 BRA `(.L_x_7457) ;  /* 0xfffffffc00ec8947 */ /* 0x002fea000383ffff */
[----:B------:R-:W-:Y:S05]  /*17150*/  BRA `(.L_x_7548) ;  /* 0xffffffc800507947 */ /* 0x000fea000383ffff */
.L_x_7472:
[----:B-1----:R-:W-:-:S04]  /*17160*/  IMAD.U32 R3, RZ, RZ, UR38 ;  /* 0x00000026ff037e24 */ /* 0x002fc8000f8e00ff */
[----:B------:R1:W3:Y:S03]  /*17170*/  SYNCS.PHASECHK.TRANS64.TRYWAIT P0, [R3+URZ+0x38840], R2 ;  /* 0x03884002030075a7 */ /* 0x0002e6000800017f */
[----:B---3--:R-:W-:Y:S05]  /*17180*/  @!P0 NANOSLEEP.SYNCS 0x989680 ;  /* 0x009896800000895d */ /* 0x008fea0003900000 */
[----:B------:R-:W3:Y:S02]  /*17190*/  @!P0 SYNCS.PHASECHK.TRANS64 P0, [R3+URZ+0x38840], R2 ;  /* 0x03884002030085a7 */ /* 0x000ee4000800007f */
[----:B---3--:R-:W-:Y:S05]  /*171a0*/  @!P0 BRA `(.L_x_7472) ;  /* 0xfffffffc00ec8947 */ /* 0x008fea000383ffff */
[----:B------:R-:W-:Y:S05]  /*171b0*/  BRA `(.L_x_7549) ;  /* 0xffffffd000a07947 */ /* 0x000fea000383ffff */
.L_x_7477:
[----:B01----:R-:W-:-:S04]  /*171c0*/  IMAD.U32 R3, RZ, RZ, UR38 ;  /* 0x00000026ff037e24 */ /* 0x003fc8000f8e00ff */
[----:B------:R0:W1:Y:S03]  /*171d0*/  SYNCS.PHASECHK.TRANS64.TRYWAIT P0, [R3+URZ+0x38860], R2 ;  /* 0x03886002030075a7 */ /* 0x000066000800017f */
[----:B-1----:R-:W-:Y:S05]  /*171e0*/  @!P0 NANOSLEEP.SYNCS 0x989680 ;  /* 0x009896800000895d */ /* 0x002fea0003900000 */
[----:B------:R-:W1:Y:S02]  /*171f0*/  @!P0 SYNCS.PHASECHK.TRANS64 P0, [R3+URZ+0x38860], R2 ;  /* 0x03886002030085a7 */ /* 0x000e64000800007f */
[----:B-1----:R-:W-:Y:S05]  /*17200*/  @!P0 BRA `(.L_x_7477) ;  /* 0xfffffffc00ec8947 */ /* 0x002fea000383ffff */
[----:B------:R-:W-:Y:S05]  /*17210*/  BRA `(.L_x_7550) ;  /* 0xffffffd400047947 */ /* 0x000fea000383ffff */
.L_x_7493:
[----:B-1----:R-:W-:-:S04]  /*17220*/  IMAD.U32 R3, RZ, RZ, UR38 ;  /* 0x00000026ff037e24 */ /* 0x002fc8000f8e00ff */
[----:B------:R1:W3:Y:S03]  /*17230*/  SYNCS.PHASECHK.TRANS64.TRYWAIT P0, [R3+URZ+0x38848], R2 ;  /* 0x03884802030075a7 */ /* 0x0002e6000800017f */
[----:B---3--:R-:W-:Y:S05]  /*17240*/  @!P0 NANOSLEEP.SYNCS 0x989680 ;  /* 0x009896800000895d */ /* 0x008fea0003900000 */
[----:B------:R-:W3:Y:S02]  /*17250*/  @!P0 SYNCS.PHASECHK.TRANS64 P0, [R3+URZ+0x38848], R2 ;  /* 0x03884802030085a7 */ /* 0x000ee4000800007f */
[----:B---3--:R-:W-:Y:S05]  /*17260*/  @!P0 BRA `(.L_x_7493) ;  /* 0xfffffffc00ec8947 */ /* 0x008fea000383ffff */
[----:B------:R-:W-:Y:S05]  /*17270*/  BRA `(.L_x_7551) ;  /* 0xffffffdc005c7947 */ /* 0x000fea000383ffff */
.L_x_7498:
[----:B-1----:R-:W-:-:S04]  /*17280*/  IMAD.U32 R3, RZ, RZ, UR38 ;  /* 0x00000026ff037e24 */ /* 0x002fc8000f8e00ff */
[----:B------:R1:W3:Y:S03]  /*17290*/  SYNCS.PHASECHK.TRANS64.TRYWAIT P0, [R3+URZ+0x38868], R2 ;  /* 0x03886802030075a7 */ /* 0x0002e6000800017f */
[----:B---3--:R-:W-:Y:S05]  /*172a0*/  @!P0 NANOSLEEP.SYNCS 0x989680 ;  /* 0x009896800000895d */ /* 0x008fea0003900000 */
[----:B------:R-:W3:Y:S02]  /*172b0*/  @!P0 SYNCS.PHASECHK.TRANS64 P0, [R3+URZ+0x38868], R2 ;  /* 0x03886802030085a7 */ /* 0x000ee4000800007f */
[----:B---3--:R-:W-:Y:S05]  /*172c0*/  @!P0 BRA `(.L_x_7498) ;  /* 0xfffffffc00ec8947 */ /* 0x008fea000383ffff */
[----:B------:R-:W-:Y:S05]  /*172d0*/  BRA `(.L_x_7552) ;  /* 0xffffffdc00c07947 */ /* 0x000fea000383ffff */
.L_x_7509:
[----:B-1----:R1:W3:Y:S02]  /*172e0*/  SYNCS.PHASECHK.TRANS64.TRYWAIT P0, [R2+URZ+0x38820], R9 ;  /* 0x03882009020075a7 */ /* 0x0022e4000800017f */
[----:B---3--:R-:W-:Y:S05]  /*172f0*/  @!P0 NANOSLEEP.SYNCS 0x989680 ;  /* 0x009896800000895d */ /* 0x008fea0003900000 */
[----:B------:R-:W3:Y:S02]  /*17300*/  @!P0 SYNCS.PHASECHK.TRANS64 P0, [R2+URZ+0x38820], R9 ;  /* 0x03882009020085a7 */ /* 0x000ee4000800007f */
[----:B---3--:R-:W-:Y:S05]  /*17310*/  @!P0 BRA `(.L_x_7509) ;  /* 0xfffffffc00f08947 */ /* 0x008fea000383ffff */
[----:B------:R-:W-:Y:S05]  /*17320*/  BRA `(.L_x_7553) ;  /* 0xffffffe400b07947 */ /* 0x000fea000383ffff */
.L_x_7510:
        /* <DEDUP_REMOVED lines=11> */
.L_x_7555:
[----:B------:R-:W-:Y:S05]  /*173e0*/  BSYNC B0 ;  /* 0x0000000000007941 */ /* 0x000fea0003800000 */
.L_x_7554:
[----:B------:R-:W-:Y:S05]  /*173f0*/  BRA `(.L_x_7556) ;  /* 0xffffffe400947947 */ /* 0x000fea000383ffff */
.L_x_7511:
[----:B------:R-:W-:Y:S01]  /*17400*/  BSSY B0, `(.L_x_7557) ;  /* 0x0000006000007945 */ /* 0x000fe20003800000 */
[----:B------:R-:W-:-:S07]  /*17410*/  IMAD.MOV.U32 R15, RZ, RZ, -0x1 ;  /* 0xffffffffff0f7424 */ /* 0x000fce00078e00ff */
[----:B012---:R-:W-:Y:S05]  /*17420*/  WARPSYNC.COLLECTIVE R15, `(.L_x_7558) ;  /* 0x000000000f0c7348 */ /* 0x007fea0003c00000 */
[----:B------:R-:W-:Y:S02]  /*17430*/  ELECT P6, UR62, PT ;  /* 0x00000000003e782f */ /* 0x000fe400038c0000 */
[----:B------:R-:W-:Y:S01]  /*17440*/  MOV R14, UR62 ;  /* 0x0000003e000e7c02 */ /* 0x000fe20008000f00 */
[----:B012---:R-:W-:Y:S10]  /*17450*/  ENDCOLLECTIVE ;  /* 0x000000000000791b */ /* 0x007ff40003800000 */
.L_x_7558:
[----:B------:R-:W-:Y:S05]  /*17460*/  BSYNC B0 ;  /* 0x0000000000007941 */ /* 0x000fea0003800000 */
.L_x_7557:
[----:B------:R-:W-:Y:S05]  /*17470*/  BRA `(.L_x_7559) ;  /* 0xffffffe400887947 */ /* 0x000fea000383ffff */
.L_x_7513:
[----:B--2---:R2:W3:Y:S02]  /*17480*/  SYNCS.PHASECHK.TRANS64.TRYWAIT P0, [R7+URZ], R4 ;  /* 0x00000004070075a7 */ /* 0x0044e4000800017f */
[----:B---3--:R-:W-:Y:S05]  /*17490*/  @!P0 NANOSLEEP.SYNCS 0x989680 ;  /* 0x009896800000895d */ /* 0x008fea0003900000 */
[----:B------:R-:W3:Y:S02]  /*174a0*/  @!P0 SYNCS.PHASECHK.TRANS64 P0, [R7+URZ], R4 ;  /* 0x00000004070085a7 */ /* 0x000ee4000800007f */
[----:B---3--:R-:W-:Y:S05]  /*174b0*/  @!P0 BRA `(.L_x_7513) ;  /* 0xfffffffc00f08947 */ /* 0x008fea000383ffff */
[----:B------:R-:W-:Y:S05]  /*174c0*/  BRA `(.L_x_7560) ;  /* 0xffffffe400c47947 */ /* 0x000fea000383ffff */
.L_x_7514:
[----:B---3--:R3:W4:Y:S02]  /*174d0*/  SYNCS.PHASECHK.TRANS64.TRYWAIT P0, [R5+URZ], R0 ;  /* 0x00000000050075a7 */ /* 0x008724000800017f */
[----:B----4-:R-:W-:Y:S05]  /*174e0*/  @!P0 NANOSLEEP.SYNCS 0x989680 ;  /* 0x009896800000895d */ /* 0x010fea0003900000 */
[----:B------:R-:W4:Y:S02]  /*174f0*/  @!P0 SYNCS.PHASECHK.TRANS64 P0, [R5+URZ], R0 ;  /* 0x00000000050085a7 */ /* 0x000f24000800007f */
[----:B----4-:R-:W-:Y:S05]  /*17500*/  @!P0 BRA `(.L_x_7514) ;  /* 0xfffffffc00f08947 */ /* 0x010fea000383ffff */
[----:B------:R-:W-:Y:S05]  /*17510*/  BRA `(.L_x_7561) ;  /* 0xffffffe400b87947 */ /* 0x000fea000383ffff */
.L_x_7516:
[----:B-1----:R1:W3:Y:S02]  /*17520*/  SYNCS.PHASECHK.TRANS64.TRYWAIT P0, [R5+URZ], R4 ;  /* 0x00000004050075a7 */ /* 0x0022e4000800017f */
[----:B---3--:R-:W-:Y:S05]  /*17530*/  @!P0 NANOSLEEP.SYNCS 0x989680 ;  /* 0x009896800000895d */ /* 0x008fea0003900000 */
[----:B------:R-:W3:Y:S02]  /*17540*/  @!P0 SYNCS.PHASECHK.TRANS64 P0, [R5+URZ], R4 ;  /* 0x00000004050085a7 */ /* 0x000ee4000800007f */
[----:B---3--:R-:W-:Y:S05]  /*17550*/  @!P0 BRA `(.L_x_7516) ;  /* 0xfffffffc00f08947 */ /* 0x008fea000383ffff */
[----:B------:R-:W-:Y:S05]  /*17560*/  BRA `(.L_x_7562) ;  /* 0xffffffe400bc7947 */ /* 0x000fea000383ffff */
.L_x_7563:
        /* <DEDUP_REMOVED lines=9> */
.L_x_15183:


//--------------------- .text._ZN7cutlass13device_kernelIN5flash11enable_sm90INS1_16FlashAttnFwdSm90INS1_25CollectiveMainloopFwdSm90ILi2EN4cute5tupleIJNS5_1CILi1EEES8_S8_EEENS6_IJNS7_ILi64EEESA_SA_EEELi512ENS_6half_tEfNS_4arch4Sm90ELb1ELb0ELb1ELb1ELb0ELb0ELb0ELb0ELb0ELb1ELb1ELb0EEENS1_21CollectiveEpilogueFwdINS6_IJSA_NS7_ILi512EEESA_EEES9_SC_SE_Li256ELb1ELb1ELb1ELb0EEENS1_36VarlenDynamicPersistentTileSchedulerILi64ELi64ELi256ELi128ELb1ELb1ELb1ELb1ELb1ELb1EEEEEEEEEvNT_6ParamsE --------------------------
	.section	.text._ZN7cutlass13device_kernelIN5flash11enable_sm90INS1_16FlashAttnFwdSm90INS1_25CollectiveMainloopFwdSm90ILi2EN4cute5tupleIJNS5_1CILi1EEES8_S8_EEENS6_IJNS7_ILi64EEESA_SA_EEELi512ENS_6half_tEfNS_4arch4Sm90ELb1ELb0ELb1ELb1ELb0ELb0ELb0ELb0ELb0ELb1ELb1ELb0EEENS1_21CollectiveEpilogueFwdINS6_IJSA_NS7_ILi512EEESA_EEES9_SC_SE_Li256ELb1ELb1ELb1ELb0EEENS1_36VarlenDynamicPersistentTileSchedulerILi64ELi64ELi256ELi128ELb1ELb1ELb1ELb1ELb1ELb1EEEEEEEEEvNT_6ParamsE,"ax",@progbits
	.align	128
.text._ZN7cutlass13device_kernelIN5flash11enable_sm90INS1_16FlashAttnFwdSm90INS1_25CollectiveMainloopFwdSm90ILi2EN4cute5tupleIJNS5_1CILi1EEES8_S8_EEENS6_IJNS7_ILi64EEESA_SA_EEELi512ENS_6half_tEfNS_4arch4Sm90ELb1ELb0ELb1ELb1ELb0ELb0ELb0ELb0ELb0ELb1ELb1ELb0EEENS1_21CollectiveEpilogueFwdINS6_IJSA_NS7_ILi512EEESA_EEES9_SC_SE_Li256ELb1ELb1ELb1ELb0EEENS1_36VarlenDynamicPersistentTileSchedulerILi64ELi64ELi256ELi128ELb1ELb1ELb1ELb1ELb1ELb1EEEEEEEEEvNT_6ParamsE:
        .type           _ZN7cutlass13device_kernelIN5flash11enable_sm90INS1_16FlashAttnFwdSm90INS1_25CollectiveMainloopFwdSm90ILi2EN4cute5tupleIJNS5_1CILi1EEES8_S8_EEENS6_IJNS7_ILi64EEESA_SA_EEELi512ENS_6half_tEfNS_4arch4Sm90ELb1ELb0ELb1ELb1ELb0ELb0ELb0ELb0ELb0ELb1ELb1ELb0EEENS1_21CollectiveEpilogueFwdINS6_IJSA_NS7_ILi512EEESA_EEES9_SC_SE_Li256ELb1ELb1ELb1ELb0EEENS1_36VarlenDynamicPersistentTileSchedulerILi64ELi64ELi256ELi128ELb1ELb1ELb1ELb1ELb1ELb1EEEEEEEEEvNT_6ParamsE,@function
        .size           _ZN7cutlass13device_kernelIN5flash11enable_sm90INS1_16FlashAttnFwdSm90INS1_25CollectiveMainloopFwdSm90ILi2EN4cute5tupleIJNS5_1CILi1EEES8_S8_EEENS6_IJNS7_ILi64EEESA_SA_EEELi512ENS_6half_tEfNS_4arch4Sm90ELb1ELb0ELb1ELb1ELb0ELb0ELb0ELb0ELb0ELb1ELb1ELb0EEENS1_21CollectiveEpilogueFwdINS6_IJSA_NS7_ILi512EEESA_EEES9_SC_SE_Li256ELb1ELb1ELb1ELb0EEENS1_36VarlenDynamicPersistentTileSchedulerILi64ELi64ELi256ELi128ELb1ELb1ELb1ELb1ELb1ELb1EEEEEEEEEvNT_6ParamsE,(.L_x_15184 - _ZN7cutlass13device_kernelIN5flash11enable_sm90INS1_16FlashAttnFwdSm90INS1_25CollectiveMainloopFwdSm90ILi2EN4cute5tupleIJNS5_1CILi1EEES8_S8_EEENS6_IJNS7_ILi64EEESA_SA_EEELi512ENS_6half_tEfNS_4arch4Sm90ELb1ELb0ELb1ELb1ELb0ELb0ELb0ELb0ELb0ELb1ELb1ELb0EEENS1_21CollectiveEpilogueFwdINS6_IJSA_NS7_ILi512EEESA_EEES9_SC_SE_Li256ELb1ELb1ELb1ELb0EEENS1_36VarlenDynamicPersistentTileSchedulerILi64ELi64ELi256ELi128ELb1ELb1ELb1ELb1ELb1ELb1EEEEEEEEEvNT_6ParamsE)
        .other          _ZN7cutlass13device_kernelIN5flash11enable_sm90INS1_16FlashAttnFwdSm90INS1_25CollectiveMainloopFwdSm90ILi2EN4cute5tupleIJNS5_1CILi1EEES8_S8_EEENS6_IJNS7_ILi64EEESA_SA_EEELi512ENS_6half_tEfNS_4arch4Sm90ELb1ELb0ELb1ELb1ELb0ELb0ELb0ELb0ELb0ELb1ELb1ELb0EEENS1_21CollectiveEpilogueFwdINS6_IJSA_NS7_ILi512EEESA_EEES9_SC_SE_Li256ELb1ELb1ELb1ELb0EEENS1_36VarlenDynamicPersistentTileSchedulerILi64ELi64ELi256ELi128ELb1ELb1ELb1ELb1ELb1ELb1EEEEEEEEEvNT_6ParamsE,@"STO_CUDA_ENTRY STV_DEFAULT"
_ZN7cutlass13device_kernelIN5flash11enable_sm90INS1_16FlashAttnFwdSm90INS1_25CollectiveMainloopFwdSm90ILi2EN4cute5tupleIJNS5_1CILi1EEES8_S8_EEENS6_IJNS7_ILi64EEESA_SA_EEELi512ENS_6half_tEfNS_4arch4Sm90ELb1ELb0ELb1ELb1ELb0ELb0ELb0ELb0ELb0ELb1ELb1ELb0EEENS1_21CollectiveEpilogueFwdINS6_IJSA_NS7_ILi512EEESA_EEES9_SC_SE_Li256ELb1ELb1ELb1ELb0EEENS1_36VarlenDynamicPersistentTileSchedulerILi64ELi64ELi256ELi128ELb1ELb1ELb1ELb1ELb1ELb1EEEEEEEEEvNT_6ParamsE:
        /* <DEDUP_REMOVED lines=18> */
.L_x_7565:
[----:B------:R-:W-:Y:S05]  /*0120*/  BSYNC B0 ;  /* 0x0000000000007941 */ /* 0x000fea0003800000 */
.L_x_7564:
        /* <DEDUP_REMOVED lines=37> */
.L_x_7566:
        /* <DEDUP_REMOVED lines=22> */
.L_x_7567:
        /* <DEDUP_REMOVED lines=18> */
.L_x_7568:
        /* <DEDUP_REMOVED lines=22> */
.L_x_7569:
        /* <DEDUP_REMOVED lines=22> */
.L_x_7570:
[----:B------:R-:W-:Y:S01]  /*08c0*/  PLOP3.LUT P0, PT, PT, PT, UP0, 0x80, 0x0 ;  /* 0x000000000000781c */ /* 0x000fe20003f0f008 */
[----:B------:R-:W-:Y:S01]  /*08d0*/  UMOV UR36, 0x1 ;  /* 0x0000000100247882 */ /* 0x000fe20000000000 */
[----:B------:R-:W-:Y:S01]  /*08e0*/  NOP ;  /* 0x0000000000007918 */ /* 0x000fe20000000000 */
[----:B------:R-:W-:Y:S01]  /*08f0*/  USEL UR36, UR36, 0x2, !UP0 ;  /* 0x0000000224247887 */ /* 0x000fe2000c000000 */
[----:B------:R-:W-:Y:S01]  /*0900*/  ULDC.64 UR40, c[0x0][0x208] ;  /* 0x0000820000287ab9 */ /* 0x000fe20000000a00 */
[----:B012-4-:R-:W-:Y:S08]  /*0910*/  BAR.SYNC.DEFER_BLOCKING 0x0 ;  /* 0x0000000000007b1d */ /* 0x017ff00000010000 */
[----:B------:R-:W-:Y:S05]  /*0920*/  @!P0 BRA `(.L_x_7571) ;  /* 0x000000e800908947 */ /* 0x000fea0003800000 */
.L_x_7572:
        /* <DEDUP_REMOVED lines=32> */
[----:B------:R-:W-:Y:S02]  /*0b30*/  LOP3.LUT R11, R7, 0xfffffff8, RZ, 0xc0, !PT ;  /* 0xfffffff8070b7812 */ /* 0x000fe400078ec0ff */
[----:B------:R-:W-:Y:S02]  /*0b40*/  LOP3.LUT R13, R3, 0xfffffffc, RZ, 0xc0, !PT ;  /* 0xfffffffc030d7812 */ /* 0x000fe400078ec0ff */
[----:B------:R-:W-:Y:S01]  /*0b50*/  SHF.R.S32.HI R7, RZ, 0x4, R2 ;  /* 0x00000004ff077819 */ /* 0x000fe20000011402 */
[----:B------:R-:W-:Y:S01]  /*0b60*/  IMAD.IADD R10, R6, 0x1, -R11 ;  /* 0x00000001060a7824 */ /* 0x000fe200078e0a0b */
[----:B------:R-:W-:Y:S01]  /*0b70*/  LOP3.LUT R3, R2, 0xfffffff0, RZ, 0xc0, !PT ;  /* 0xfffffff002037812 */ /* 0x000fe200078ec0ff */
[----:B------:R-:W-:Y:S01]  /*0b80*/  IMAD.IADD R13, R6, 0x1, -R13 ;  /* 0x00000001060d7824 */ /* 0x000fe200078e0a0d */
[----:B------:R-:W-:-:S02]  /*0b90*/  SHF.R.S32.HI R5, RZ, 0x5, R4 ;  /* 0x00000005ff057819 */ /* 0x000fc40000011404 */
[----:B------:R-:W-:Y:S02]  /*0ba0*/  SHF.R.S32.HI R8, RZ, 0x1f, R4 ;  /* 0x0000001fff087819 */ /* 0x000fe40000011404 */
[----:B------:R-:W-:Y:S02]  /*0bb0*/  LOP3.LUT R9, R0, 0xffffff80, RZ, 0xc0, !PT ;  /* 0xffffff8000097812 */ /* 0x000fe400078ec0ff */
[----:B------:R-:W-:Y:S01]  /*0bc0*/  LEA.HI R4, R2, R7, RZ, 0x1 ;  /* 0x0000000702047211 */ /* 0x000fe200078f08ff */
[----:B------:R-:W-:Y:S01]  /*0bd0*/  IMAD.IADD R2, R6, 0x1, -R3 ;  /* 0x0000000106027824 */ /* 0x000fe200078e0a03 */
[----:B------:R-:W-:Y:S01]  /*0be0*/  LEA.HI R8, R8, R5, RZ, 0x2 ;  /* 0x0000000508087211 */ /* 0x000fe200078f10ff */
[----:B------:R-:W-:Y:S01]  /*0bf0*/  IMAD.IADD R9, R6, 0x1, -R9 ;  /* 0x0000000106097824 */ /* 0x000fe200078e0a09 */
[----:B------:R-:W-:Y:S02]  /*0c00*/  LOP3.LUT R4, R4, 0x1ffffffe, RZ, 0xc0, !PT ;  /* 0x1ffffffe04047812 */ /* 0x000fe400078ec0ff */
[----:B------:R-:W-:-:S02]  /*0c10*/  SHF.R.S32.HI R3, RZ, 0x1f, R2 ;  /* 0x0000001fff037819 */ /* 0x000fc40000011402 */
[----:B------:R-:W-:Y:S01]  /*0c20*/  SHF.R.S32.HI R223, RZ, 0x7, R0 ;  /* 0x00000007ffdf7819 */ /* 0x000fe20000011400 */
[----:B------:R-:W-:Y:S01]  /*0c30*/  IMAD.IADD R4, R7, 0x1, -R4 ;  /* 0x0000000107047824 */ /* 0x000fe200078e0a04 */
[----:B------:R-:W-:Y:S02]  /*0c40*/  LOP3.LUT R8, R8, 0x3ffffc, RZ, 0xc0, !PT ;  /* 0x003ffffc08087812 */ /* 0x000fe400078ec0ff */
[----:B------:R-:W-:Y:S01]  /*0c50*/  SHF.R.S32.HI R6, RZ, 0x1f, R9 ;  /* 0x0000001fff067819 */ /* 0x000fe20000011409 */
[----:B------:R-:W-:Y:S01]  /*0c60*/  IMAD R15, R223, 0x100, R2 ;  /* 0x00000100df0f7824 */ /* 0x000fe200078e0202 */
[----:B------:R-:W-:Y:S01]  /*0c70*/  LEA.HI R11, R13, R13, RZ, 0x1 ;  /* 0x0000000d0d0b7211 */ /* 0x000fe200078f08ff */
[----:B------:R-:W-:Y:S01]  /*0c80*/  IMAD.IADD R8, R5, 0x1, -R8 ;  /* 0x0000000105087824 */ /* 0x000fe200078e0a08 */
[----:B------:R-:W-:Y:S01]  /*0c90*/  LEA.HI R7, R3, R2, RZ, 0x3 ;  /* 0x0000000203077211 */ /* 0x000fe200078f18ff */
[----:B------:R-:W-:Y:S01]  /*0ca0*/  IMAD.SHL.U32 R4, R4, 0x8, RZ ;  /* 0x0000000804047824 */ /* 0x000fe200078e00ff */
[----:B------:R-:W-:Y:S01]  /*0cb0*/  LEA.HI R3, R6, R9, RZ, 0x2 ;  /* 0x0000000906037211 */ /* 0x000fe200078f10ff */
[----:B------:R-:W-:Y:S01]  /*0cc0*/  IMAD R15, R8, 0x10, R15 ;  /* 0x00000010080f7824 */ /* 0x000fe200078e020f */
[----:B------:R-:W-:-:S02]  /*0cd0*/  LOP3.LUT R12, R11, 0x1ffffffe, RZ, 0xc0, !PT ;  /* 0x1ffffffe0b0c7812 */ /* 0x000fc400078ec0ff */
[----:B------:R-:W-:Y:S02]  /*0ce0*/  LOP3.LUT R11, R7, 0xfffffff8, RZ, 0xc0, !PT ;  /* 0xfffffff8070b7812 */ /* 0x000fe400078ec0ff */
[----:B------:R-:W-:Y:S01]  /*0cf0*/  LOP3.LUT R8, R3, 0x7ffffffc, RZ, 0xc0, !PT ;  /* 0x7ffffffc03087812 */ /* 0x000fe200078ec0ff */
[----:B------:R-:W-:Y:S01]  /*0d00*/  IMAD.IADD R13, R13, 0x1, -R12 ;  /* 0x000000010d0d7824 */ /* 0x000fe200078e0a0c */
[----:B------:R-:W-:Y:S01]  /*0d10*/  LEA.HI R6, R6, R9, RZ, 0x5 ;  /* 0x0000000906067211 */ /* 0x000fe200078f28ff */
[----:B------:R-:W-:Y:S01]  /*0d20*/  IMAD.IADD R11, R2, 0x1, -R11 ;  /* 0x00000001020b7824 */ /* 0x000fe200078e0a0b */
[----:B------:R-:W-:Y:S01]  /*0d30*/  LEA.HI R0, R0, R223, RZ, 0x1 ;  /* 0x000000df00007211 */ /* 0x000fe200078f08ff */
[----:B------:R-:W-:Y:S01]  /*0d40*/  IMAD.IADD R185, R9, 0x1, -R8 ;  /* 0x0000000109b97824 */ /* 0x000fe200078e0a08 */
[--C-:B------:R-:W-:Y:S01]  /*0d50*/  SHF.R.S32.HI R2, RZ, 0x2, R3.reuse ;  /* 0x00000002ff027819 */ /* 0x100fe20000011403 */
[----:B------:R-:W-:Y:S01]  /*0d60*/  IMAD.SHL.U32 R8, R11, 0x40, RZ ;  /* 0x000000400b087824 */ /* 0x000fe200078e00ff */
[----:B------:R-:W-:Y:S01]  /*0d70*/  LOP3.LUT R0, R0, 0xfffffe, RZ, 0xc0, !PT ;  /* 0x00fffffe00007812 */ /* 0x000fe200078ec0ff */
[----:B------:R-:W-:Y:S01]  /*0d80*/  IMAD.SHL.U32 R9, R7, 0x40, RZ ;  /* 0x0000004007097824 */ /* 0x000fe200078e00ff */
[----:B------:R-:W-:Y:S01]  /*0d90*/  SHF.R.S32.HI R3, RZ, 0x1f, R3 ;  /* 0x0000001fff037819 */ /* 0x000fe20000011403 */
[----:B------:R-:W-:Y:S01]  /*0da0*/  IMAD.SHL.U32 R185, R185, 0x2, RZ ;  /* 0x00000002b9b97824 */ /* 0x000fe200078e00ff */
[----:B------:R-:W-:Y:S01]  /*0db0*/  LOP3.LUT R7, R8, 0x1c0, RZ, 0xc0, !PT ;  /* 0x000001c008077812 */ /* 0x000fe200078ec0ff */
[----:B------:R-:W-:Y:S01]  /*0dc0*/  IMAD.IADD R0, R223, 0x1, -R0 ;  /* 0x00000001df007824 */ /* 0x000fe200078e0a00 */
[----:B------:R-:W-:Y:S01]  /*0dd0*/  LOP3.LUT R8, R9, 0x7ffffe00, RZ, 0xc0, !PT ;  /* 0x7ffffe0009087812 */ /* 0x000fe200078ec0ff */
[--C-:B------:R-:W-:Y:S01]  /*0de0*/  IMAD.U32 R9, R15, 0x40, R4.reuse ;  /* 0x000000400f097824 */ /* 0x100fe200078e0004 */
[----:B------:R-:W-:-:S02]  /*0df0*/  LOP3.LUT R4, R7, 0x8, R4, 0xf8, !PT ;  /* 0x0000000807047812 */ /* 0x000fc400078ef804 */
[----:B------:R-:W-:Y:S01]  /*0e00*/  SHF.R.U32.HI R7, RZ, 0x3, R7 ;  /* 0x00000003ff077819 */ /* 0x000fe20000011607 */
[----:B------:R-:W-:Y:S01]  /*0e10*/  IMAD R8, R5, 0x400, R8 ;  /* 0x0000040005087824 */ /* 0x000fe200078e0208 */
[----:B------:R0:W-:Y:S01]  /*0e20*/  STL [R1+0x54], R9 ;  /* 0x0000540901007387 */ /* 0x0001e20000100800 */
[----:B------:R-:W-:Y:S02]  /*0e30*/  LEA.HI R3, R3, R2, RZ, 0x3 ;  /* 0x0000000203037211 */ /* 0x000fe400078f18ff */
[----:B------:R-:W-:Y:S02]  /*0e40*/  LOP3.LUT R7, R4, R7, RZ, 0x3c, !PT ;  /* 0x0000000704077212 */ /* 0x000fe400078e3cff */
[----:B------:R-:W-:Y:S02]  /*0e50*/  LOP3.LUT R3, R3, 0xfffffff8, RZ, 0xc0, !PT ;  /* 0xfffffff803037812 */ /* 0x000fe400078ec0ff */
[----:B------:R-:W-:Y:S01]  /*0e60*/  R2P PR, R11, 0x6 ;  /* 0x000000060b007804 */ /* 0x000fe20000000000 */
[----:B------:R-:W-:Y:S01]  /*0e70*/  IMAD.IADD R7, R8, 0x1, R7 ;  /* 0x0000000108077824 */ /* 0x000fe200078e0207 */
[----:B------:R-:W-:Y:S01]  /*0e80*/  SHF.R.S32.HI R6, RZ, 0x5, R6 ;  /* 0x00000005ff067819 */ /* 0x000fe20000011406 */
[----:B0-----:R-:W-:-:S02]  /*0e90*/  IMAD.SHL.U32 R9, R0, 0x100, RZ ;  /* 0x0000010000097824 */ /* 0x001fc400078e00ff */
[----:B------:R-:W-:Y:S01]  /*0ea0*/  IMAD.IADD R3, R2, 0x1, -R3 ;  /* 0x0000000102037824 */ /* 0x000fe200078e0a03 */
[----:B------:R-:W-:Y:S01]  /*0eb0*/  LEA R19, R7, UR46, 0x1 ;  /* 0x0000002e07137c11 */ /* 0x000fe2000f8e08ff */
[----:B------:R-:W-:Y:S01]  /*0ec0*/  IMAD.SHL.U32 R2, R10, 0x8, RZ ;  /* 0x000000080a027824 */ /* 0x000fe200078e00ff */
[----:B------:R0:W-:Y:S01]  /*0ed0*/  STL [R1+0x50], R9 ;  /* 0x0000500901007387 */ /* 0x0001e20000100800 */
[----:B------:R-:W-:Y:S01]  /*0ee0*/  IMAD.IADD R17, R185, 0x1, R9 ;  /* 0x00000001b9117824 */ /* 0x000fe200078e0209 */
[----:B------:R-:W-:Y:S01]  /*0ef0*/  SEL R23, R23, 0xffffffe0, !P1 ;  /* 0xffffffe017177807 */ /* 0x000fe20004800000 */
[----:B------:R-:W-:Y:S02]  /*0f00*/  VIADD R191, R2, 0x40 ;  /* 0x0000004002bf7836 */ /* 0x000fe40000000000 */
[C---:B------:R-:W-:Y:S01]  /*0f10*/  VIADD R222, R17.reuse, 0x8 ;  /* 0x0000000811de7836 */ /* 0x040fe20000000000 */
[----:B------:R-:W-:Y:S01]  /*0f20*/  SHF.R.S32.HI R0, RZ, 0x1f, R17 ;  /* 0x0000001fff007819 */ /* 0x000fe20000011411 */
[----:B------:R-:W-:-:S02]  /*0f30*/  VIADD R221, R17, 0x10 ;  /* 0x0000001011dd7836 */ /* 0x000fc40000000000 */
[C---:B------:R-:W-:Y:S01]  /*0f40*/  VIADD R220, R17.reuse, 0x18 ;  /* 0x0000001811dc7836 */ /* 0x040fe20000000000 */
[----:B------:R-:W-:Y:S01]  /*0f50*/  SHF.R.S32.HI R0, RZ, 0x1f, R222 ;  /* 0x0000001fff007819 */ /* 0x000fe200000114de */
[C---:B------:R-:W-:Y:S01]  /*0f60*/  VIADD R219, R17.reuse, 0x20 ;  /* 0x0000002011db7836 */ /* 0x040fe20000000000 */
[----:B------:R-:W-:Y:S01]  /*0f70*/  SHF.R.S32.HI R4, RZ, 0x1f, R221 ;  /* 0x0000001fff047819 */ /* 0x000fe200000114dd */
[C---:B------:R-:W-:Y:S02]  /*0f80*/  VIADD R218, R17.reuse, 0x28 ;  /* 0x0000002811da7836 */ /* 0x040fe40000000000 */
[C---:B------:R-:W-:Y:S01]  /*0f90*/  VIADD R217, R17.reuse, 0x30 ;  /* 0x0000003011d97836 */ /* 0x040fe20000000000 */
[----:B------:R-:W-:Y:S01]  /*0fa0*/  SHF.R.S32.HI R0, RZ, 0x1f, R219 ;  /* 0x0000001fff007819 */ /* 0x000fe200000114db */
[C---:B------:R-:W-:Y:S01]  /*0fb0*/  VIADD R216, R17.reuse, 0x38 ;  /* 0x0000003811d87836 */ /* 0x040fe20000000000 */
[----:B------:R-:W-:Y:S01]  /*0fc0*/  SHF.R.S32.HI R4, RZ, 0x1f, R218 ;  /* 0x0000001fff047819 */ /* 0x000fe200000114da */
[----:B------:R-:W-:-:S02]  /*0fd0*/  VIADD R215, R17, 0x40 ;  /* 0x0000004011d77836 */ /* 0x000fc40000000000 */
[C---:B------:R-:W-:Y:S01]  /*0fe0*/  VIADD R214, R17.reuse, 0x48 ;  /* 0x0000004811d67836 */ /* 0x040fe20000000000 */
[----:B------:R-:W-:Y:S01]  /*0ff0*/  SHF.R.S32.HI R0, RZ, 0x1f, R216 ;  /* 0x0000001fff007819 */ /* 0x000fe200000114d8 */
[----:B------:R-:W-:Y:S01]  /*1000*/  VIADD R213, R17, 0x50 ;  /* 0x0000005011d57836 */ /* 0x000fe20000000000 */
[----:B------:R-:W-:Y:S01]  /*1010*/  SHF.R.S32.HI R4, RZ, 0x1f, R215 ;  /* 0x0000001fff047819 */ /* 0x000fe200000114d7 */
[----:B------:R-:W-:Y:S02]  /*1020*/  VIADD R184, R19, 0x26800 ;  /* 0x0002680013b87836 */ /* 0x000fe40000000000 */
        /* <DEDUP_REMOVED lines=57> */
[----:B------:R-:W-:Y:S02]  /*13c0*/  IMAD R186, R13, 0x8, R16 ;  /* 0x000000080dba7824 */ /* 0x000fe400078e0210 */
[----:B0-----:R-:W-:-:S07]  /*13d0*/  IMAD.IADD R23, R23, 0x1, R22 ;  /* 0x0000000117177824 */ /* 0x001fce00078e0216 */
.L_x_7633:
[----:B------:R-:W-:Y:S01]  /*13e0*/  ULDC.64 UR8, c[0x0][0xc88] ;  /* 0x0003220000087ab9 */ /* 0x000fe20000000a00 */
[----:B------:R-:W-:Y:S01]  /*13f0*/  ULDC.64 UR10, c[0x0][0xa18] ;  /* 0x00028600000a7ab9 */ /* 0x000fe20000000a00 */
[----:B------:R-:W-:Y:S02]  /*1400*/  UIMAD.WIDE UR8, UR7, 0x4, UR8 ;  /* 0x00000004070878a5 */ /* 0x000fe4000f8e0208 */
[----:B------:R-:W-:Y:S02]  /*1410*/  UISETP.NE.U32.AND UP1, UPT, UR10, URZ, UPT ;  /* 0x0000003f0a00728c */ /* 0x000fe4000bf25070 */
[----:B------:R-:W-:Y:S02]  /*1420*/  ULOP3.LUT UR4, UR6, 0xff000000, URZ, 0xc0, !UPT ;  /* 0xff00000006047892 */ /* 0x000fe4000f8ec03f */
[----:B0-234-:R-:W-:Y:S01]  /*1430*/  IMAD.U32 R4, RZ, RZ, UR8 ;  /* 0x00000008ff047e24 */ /* 0x01dfe2000f8e00ff */
[----:B------:R-:W-:Y:S01]  /*1440*/  ULDC UR7, c[0x0][0x424] ;  /* 0x0001090000077ab9 */ /* 0x000fe20000000800 */
[----:B------:R-:W-:Y:S01]  /*1450*/  IMAD.U32 R5, RZ, RZ, UR9 ;  /* 0x00000009ff057e24 */ /* 0x000fe2000f8e00ff */
        /* <DEDUP_REMOVED lines=16> */
[----:B-1----:R-:W-:-:S03]  /*1560*/  IMAD.U32 R6, RZ, RZ, UR10 ;  /* 0x0000000aff067e24 */ /* 0x002fc6000f8e00ff */
[----:B------:R-:W-:Y:S01]  /*1570*/  IMAD.U32 R7, RZ, RZ, UR11 ;  /* 0x0000000bff077e24 */ /* 0x000fe2000f8e00ff */
[----:B------:R-:W2:Y:S01]  /*1580*/  @P0 LDG.E R4, desc[UR40][R4.64] ;  /* 0x0000002804040981 */ /* 0x000ea2000c1e1900 */
[----:B------:R-:W-:Y:S01]  /*1590*/  UISETP.NE.U32.AND UP0, UPT, UR8, URZ, UPT ;  /* 0x0000003f0800728c */ /* 0x000fe2000bf05070 */
[----:B------:R-:W-:Y:S02]  /*15a0*/  ULDC.64 UR10, c[0x0][0xa20] ;  /* 0x00028800000a7ab9 */ /* 0x000fe40000000a00 */
[----:B------:R-:W3:Y:S01]  /*15b0*/  @P2 LDG.E R6, desc[UR40][R6.64] ;  /* 0x0000002806062981 */ /* 0x000ee2000c1e1900 */
[----:B------:R-:W-:Y:S01]  /*15c0*/  UISETP.NE.AND.EX UP0, UPT, UR9, URZ, UPT, UP0 ;  /* 0x0000003f0900728c */ /* 0x000fe2000bf05300 */
[----:B------:R-:W-:Y:S01]  /*15d0*/  ISETP.NE.U32.AND P1, PT, RZ, UR10, PT ;  /* 0x0000000aff007c0c */ /* 0x000fe2000bf25070 */
[----:B------:R-:W-:Y:S02]  /*15e0*/  ULOP3.LUT UR43, UR6, 0xff0000, URZ, 0xc0, !UPT ;  /* 0x00ff0000062b7892 */ /* 0x000fe4000f8ec03f */
[----:B------:R-:W-:Y:S01]  /*15f0*/  USHF.R.U32.HI UR4, URZ, 0x8, UR4 ;  /* 0x000000083f047899 */ /* 0x000fe20008011604 */
[----:B------:R-:W-:Y:S01]  /*1600*/  ISETP.NE.AND.EX P1, PT, RZ, UR11, PT, P1 ;  /* 0x0000000bff007c0c */ /* 0x000fe2000bf25310 */
        /* <DEDUP_REMOVED lines=23> */
.L_x_7573:
[----:B------:R-:W-:Y:S05]  /*1780*/  @!P1 BRA `(.L_x_7574) ;  /* 0x00000000001c9947 */ /* 0x000fea0003800000 */
[----:B------:R-:W-:-:S04]  /*1790*/  ULEA UR4, UP0, UR45, UR10, 0x2 ;  /* 0x0000000a2d047291 */ /* 0x000fc8000f80103f */
[----:B------:R-:W-:Y:S02]  /*17a0*/  ULEA.HI.X UR6, UR45, UR11, UR44, 0x2, UP0 ;  /* 0x0000000b2d067291 */ /* 0x000fe400080f142c */
[----:B------:R-:W-:-:S04]  /*17b0*/  IMAD.U32 R4, RZ, RZ, UR4 ;  /* 0x00000004ff047e24 */ /* 0x000fc8000f8e00ff */
[----:B------:R-:W-:-:S05]  /*17c0*/  IMAD.U32 R5, RZ, RZ, UR6 ;  /* 0x00000006ff057e24 */ /* 0x000fca000f8e00ff */
[----:B------:R-:W2:Y:S02]  /*17d0*/  LDG.E R4, desc[UR40][R4.64] ;  /* 0x0000002804047981 */ /* 0x000ea4000c1e1900 */
[----:B--2---:R-:W-:Y:S01]  /*17e0*/  R2UR UR4, R4 ;  /* 0x00000000040472ca */ /* 0x004fe200000e0000 */
[----:B------:R-:W-:-:S14]  /*17f0*/  BRA `(.L_x_7575) ;  /* 0x0000000000347947 */ /* 0x000fdc0003800000 */
.L_x_7574:
        /* <DEDUP_REMOVED lines=13> */
.L_x_7575:
[----:B------:R-:W-:Y:S02]  /*18d0*/  UISETP.NE.AND UP0, UPT, UR48, 0x1, UPT ;  /* 0x000000013000788c */ /* 0x000fe4000bf05270 */
[----:B------:R-:W-:Y:S02]  /*18e0*/  UIADD3 UR51, -UR51, UR4, URZ ;  /* 0x0000000433337290 */ /* 0x000fe4000fffe13f */
        /* <DEDUP_REMOVED lines=10> */
[----:B------:R-:W-:Y:S02]  /*1990*/  UIADD3 UR51, UR51, 0x40, -UR52 ;  /* 0x0000004033337890 */ /* 0x000fe4000fffe834 */
[----:B------:R-:W-:-:S07]  /*19a0*/  ULOP3.LUT UR20, UR43, 0xff, URZ, 0xc0, !UPT ;  /* 0x000000ff2b147892 */ /* 0x000fce000f8ec03f */
[----:B------:R-:W-:Y:S01]  /*19b0*/  @UP0 ULDC UR4, c[0x0][0x44c] ;  /* 0x0001130000040ab9 */ /* 0x000fe20000000800 */
[----:B------:R-:W-:Y:S01]  /*19c0*/  @UP0 ULDC UR8, c[0x0][0x450] ;  /* 0x0001140000080ab9 */ /* 0x000fe20000000800 */
[----:B------:R-:W-:-:S04]  /*19d0*/  UIMAD.WIDE.U32 UR4, UR6, UR4, URZ ;  /* 0x00000004060472a5 */ /* 0x000fc8000f8e003f */
[----:B------:R-:W-:-:S04]  /*19e0*/  @UP0 USHF.R.U32.HI UR6, URZ, UR8, UR5 ;  /* 0x000000083f060299 */ /* 0x000fc80008011605 */
[----:B------:R-:W-:-:S04]  /*19f0*/  UIADD3 UR6, UR51, UR6, URZ ;  /* 0x0000000633067290 */ /* 0x000fc8000fffe03f */
[----:B------:R-:W-:-:S04]  /*1a00*/  USHF.R.S32.HI UR4, URZ, 0x1f, UR6 ;  /* 0x0000001f3f047899 */ /* 0x000fc80008011406 */
[----:B------:R-:W-:-:S04]  /*1a10*/  ULEA.HI UR4, UR4, UR6, URZ, 0x6 ;  /* 0x0000000604047291 */ /* 0x000fc8000f8f303f */
[----:B------:R-:W-:-:S04]  /*1a20*/  USHF.R.S32.HI UR4, URZ, 0x6, UR4 ;  /* 0x000000063f047899 */ /* 0x000fc80008011404 */
[----:B------:R-:W-:-:S04]  /*1a30*/  UISETP.LT.AND UP0, UPT, UR7, UR4, UPT ;  /* 0x000000040700728c */ /* 0x000fc8000bf01270 */
[----:B------:R-:W-:-:S03]  /*1a40*/  USEL UR9, UR7, UR4, UP0 ;  /* 0x0000000407097287 */ /* 0x000fc60008000000 */
[----:B------:R-:W-:Y:S01]  /*1a50*/  UMOV UR4, URZ ;  /* 0x0000003f00047c82 */ /* 0x000fe20008000000 */
[----:B------:R-:W-:-:S06]  /*1a60*/  UISETP.GE.AND UP0, UPT, UR9, 0x1, UPT ;  /* 0x000000010900788c */ /* 0x000fcc000bf06270 */
[----:B------:R-:W-:-:S13]  /*1a70*/  PLOP3.LUT P0, PT, PT, PT, UP0, 0x80, 0x0 ;  /* 0x000000000000781c */ /* 0x000fda0003f0f008 */
[----:B------:R-:W-:Y:S05]  /*1a80*/  @!P0 BRA `(.L_x_7577) ;  /* 0x0000000000908947 */ /* 0x000fea0003800000 */
[----:B------:R-:W-:Y:S01]  /*1a90*/  USHF.R.U32.HI UR10, URZ, 0x10, UR43 ;  /* 0x000000103f0a7899 */ /* 0x000fe2000801162b */
[----:B------:R-:W-:-:S03]  /*1aa0*/  UMOV UR4, URZ ;  /* 0x0000003f00047c82 */ /* 0x000fc60008000000 */
[----:B------:R-:W-:-:S11]  /*1ab0*/  UISETP.NE.AND UP0, UPT, UR10, URZ, UPT ;  /* 0x0000003f0a00728c */ /* 0x000fd6000bf05270 */
[----:B------:R-:W-:Y:S02]  /*1ac0*/  @!UP0 ULDC UR10, c[0x0][0x9f0] ;  /* 0x00027c00000a8ab9 */ /* 0x000fe40000000800 */
[----:B------:R-:W-:Y:S01]  /*1ad0*/  IMAD.U32 R4, RZ, RZ, UR10 ;  /* 0x0000000aff047e24 */ /* 0x000fe2000f8e00ff */
[----:B------:R-:W-:-:S04]  /*1ae0*/  UIADD3 UR6, UR10, -0x1, UR9 ;  /* 0xffffffff0a067890 */ /* 0x000fc8000fffe009 */
        /* <DEDUP_REMOVED lines=30> */
.L_x_7577:
        /* <DEDUP_REMOVED lines=91> */
.L_x_7579:
[----:B------:R-:W-:Y:S01]  /*2280*/  ULEA UR23, UR37, UR46, 0x3 ;  /* 0x0000002e25177291 */ /* 0x000fe2000f8e183f */
[----:B------:R-:W-:-:S05]  /*2290*/  IMAD.U32 R0, RZ, RZ, UR38 ;  /* 0x00000026ff007e24 */ /* 0x000fca000f8e00ff */
[----:B------:R-:W-:-:S04]  /*22a0*/  SHF.L.U32 R0, R0, 0x1f, RZ ;  /* 0x0000001f00007819 */ /* 0x000fc800000006ff */
[----:B------:R-:W0:Y:S02]  /*22b0*/  SYNCS.PHASECHK.TRANS64.TRYWAIT P1, [UR23+0x28c50], R0 ;  /* 0x028c5000ff0075a7 */ /* 0x000e240008020157 */
[----:B0-----:R-:W-:Y:S05]  /*22c0*/  @!P1 BRA `(.L_x_7580) ;  /* 0x0000014c00149947 */ /* 0x001fea0003800000 */
.L_x_7776:
        /* <DEDUP_REMOVED lines=46> */
.L_x_7586:
        /* <DEDUP_REMOVED lines=144> */
.L_x_7582:
[----:B------:R-:W-:Y:S01]  /*2eb0*/  ULEA UR23, UR37, UR46, 0x3 ;  /* 0x0000002e25177291 */ /* 0x000fe2000f8e183f */
[----:B------:R-:W-:-:S05]  /*2ec0*/  IMAD.U32 R0, RZ, RZ, UR38 ;  /* 0x00000026ff007e24 */ /* 0x000fca000f8e00ff */
[----:B------:R-:W-:-:S04]  /*2ed0*/  SHF.L.U32 R0, R0, 0x1f, RZ ;  /* 0x0000001f00007819 */ /* 0x000fc800000006ff */
[----:B------:R0:W1:Y:S01]  /*2ee0*/  SYNCS.PHASECHK.TRANS64.TRYWAIT P1, [UR23+0x28c50], R0 ;  /* 0x028c5000ff0075a7 */ /* 0x0000620008020157 */
[----:B------:R-:W-:Y:S05]  /*2ef0*/  @!P0 BRA `(.L_x_7583) ;  /* 0x0000000000048947 */ /* 0x000fea0003800000 */
[----:B------:R-:W-:Y:S01]  /*2f00*/  BPT.TRAP 0x1 ;  /* 0x000000040000795c */ /* 0x000fe20000300000 */
.L_x_7583:
[----:B-1----:R-:W-:Y:S05]  /*2f10*/  @P1 BRA `(.L_x_7584) ;  /* 0x0000000000081947 */ /* 0x002fea0003800000 */
[----:B------:R-:W1:Y:S02]  /*2f20*/  SYNCS.PHASECHK.TRANS64.TRYWAIT P1, [UR23+0x28c50], R0 ;  /* 0x028c5000ff0075a7 */ /* 0x000e640008020157 */
[----:B-1----:R-:W-:Y:S05]  /*2f30*/  @!P1 BRA `(.L_x_7585) ;  /* 0x0000014000109947 */ /* 0x002fea0003800000 */
.L_x_7584:
        /* <DEDUP_REMOVED lines=30> */
.L_x_7581:
[----:B------:R-:W-:Y:S01]  /*3120*/  BAR.SYNC.DEFER_BLOCKING 0xe, 0x100 ;  /* 0x0384000000007b1d */ /* 0x000fe20000010000 */
[----:B------:R-:W-:Y:S01]  /*3130*/  IMAD.U32 R3, RZ, RZ, UR37 ;  /* 0x00000025ff037e24 */ /* 0x000fe2000f8e00ff */
[----:B------:R-:W-:Y:S01]  /*3140*/  UIADD3 UR37, UR37, 0x1, URZ ;  /* 0x0000000125257890 */ /* 0x000fe2000fffe03f */
[----:B------:R-:W-:Y:S02]  /*3150*/  PLOP3.LUT P0, PT, PT, PT, PT, 0x8, 0x0 ;  /* 0x000000000000781c */ /* 0x000fe40003f0e170 */
[----:B------:R-:W-:Y:S01]  /*3160*/  CS2R R12, SRZ ;  /* 0x00000000000c7805 */ /* 0x000fe2000001ff00 */
        /* <DEDUP_REMOVED lines=138> */
.L_x_7576:
        /* <DEDUP_REMOVED lines=55> */
.L_x_7587:
        /* <DEDUP_REMOVED lines=104> */
.L_x_7588:
        /* <DEDUP_REMOVED lines=12> */
.L_x_7777:
[----:B------:R-:W-:Y:S05]  /*44c0*/  @!P0 BRA `(.L_x_7590) ;  /* 0x0000000000048947 */ /* 0x000fea0003800000 */
[----:B------:R-:W-:Y:S01]  /*44d0*/  BPT.TRAP 0x1 ;  /* 0x000000040000795c */ /* 0x000fe20000300000 */
.L_x_7590:
[----:B------:R-:W-:Y:S02]  /*44e0*/  IMAD.U32 R7, RZ, RZ, UR37 ;  /* 0x00000025ff077e24 */ /* 0x000fe4000f8e00ff */
[----:B------:R-:W-:-:S03]  /*44f0*/  IMAD.U32 R8, RZ, RZ, UR38 ;  /* 0x00000026ff087e24 */ /* 0x000fc6000f8e00ff */
[----:B------:R-:W-:Y:S02]  /*4500*/  LEA R7, R7, UR46, 0x3 ;  /* 0x0000002e07077c11 */ /* 0x000fe4000f8e18ff */
[----:B------:R-:W-:-:S04]  /*4510*/  SHF.L.U32 R8, R8, 0x1f, RZ ;  /* 0x0000001f08087819 */ /* 0x000fc800000006ff */
[----:B------:R1:W2:Y:S01]  /*4520*/  SYNCS.PHASECHK.TRANS64.TRYWAIT P1, [R7+URZ+0x28c30], R8 ;  /* 0x028c3008070075a7 */ /* 0x0002a2000802017f */
[----:B------:R-:W-:Y:S05]  /*4530*/  @!P0 BRA `(.L_x_7591) ;  /* 0x0000000000048947 */ /* 0x000fea0003800000 */
[----:B------:R-:W-:Y:S01]  /*4540*/  BPT.TRAP 0x1 ;  /* 0x000000040000795c */ /* 0x000fe20000300000 */
.L_x_7591:
[----:B--2---:R-:W-:Y:S05]  /*4550*/  @P1 BRA `(.L_x_7592) ;  /* 0x0000000000081947 */ /* 0x004fea0003800000 */
[----:B------:R-:W2:Y:S02]  /*4560*/  SYNCS.PHASECHK.TRANS64.TRYWAIT P1, [R7+URZ+0x28c30], R8 ;  /* 0x028c3008070075a7 */ /* 0x000ea4000802017f */
[----:B--2---:R-:W-:Y:S05]  /*4570*/  @!P1 BRA `(.L_x_7593) ;  /* 0x0000012800b09947 */ /* 0x004fea0003800000 */
.L_x_7592:
        /* <DEDUP_REMOVED lines=19> */
[----:B------:R-:W-:Y:S01]  /*46b0*/  LOP3.LUT R18, R18, 0xfffff7ff, RZ, 0xc0, !PT ;  /* 0xfffff7ff12127812 */ /* 0x000fe200078ec0ff */
[----:B------:R-:W-:Y:S01]  /*46c0*/  UMOV UR11, 0x40000040 ;  /* 0x40000040000b7882 */ /* 0x000fe20000000000 */
[----:B------:R-:W-:Y:S01]  /*46d0*/  UMOV UR9, 0x40000040 ;  /* 0x4000004000097882 */ /* 0x000fe20000000000 */
[----:B------:R-:W-:-:S02]  /*46e0*/  ULEA UR18, UR37, UR18, 0x9 ;  /* 0x0000001225127291 */ /* 0x000fc4000f8e483f */
[----:B------:R-:W-:Y:S02]  /*46f0*/  ULOP3.LUT UR16, UR4, 0x10000, URZ, 0xfc, !UPT ;  /* 0x0001000004107892 */ /* 0x000fe4000f8efc3f */
[----:B------:R-:W-:Y:S02]  /*4700*/  UIADD3 UR6, UR18, 0x2, URZ ;  /* 0x0000000212067890 */ /* 0x000fe4000fffe03f */
[----:B------:R-:W-:Y:S02]  /*4710*/  UIADD3 UR4, UR16, 0x2, URZ ;  /* 0x0000000210047890 */ /* 0x000fe4000fffe03f */
[----:B------:R-:W-:Y:S02]  /*4720*/  UIADD3 UR10, UR18, 0x4, URZ ;  /* 0x00000004120a7890 */ /* 0x000fe4000fffe03f */
[----:B------:R-:W-:Y:S02]  /*4730*/  UIADD3 UR8, UR16, 0x4, URZ ;  /* 0x0000000410087890 */ /* 0x000fe4000fffe03f */
[----:B------:R-:W-:Y:S01]  /*4740*/  HGMMA.64x64x16.F32 R24, gdesc[UR16], RZ, !UPT, gsb0 ;  /* 0x00e00000101879f0 */ /* 0x000fe2000c0008ff */
[----:B------:R-:W-:-:S02]  /*4750*/  UIADD3 UR14, UR18, 0x6, URZ ;  /* 0x00000006120e7890 */ /* 0x000fc4000fffe03f */
[----:B------:R-:W-:Y:S01]  /*4760*/  UIADD3 UR12, UR16, 0x6, URZ ;  /* 0x00000006100c7890 */ /* 0x000fe2000fffe03f */
[----:B------:R-:W-:Y:S01]  /*4770*/  UMOV UR15, 0x40000040 ;  /* 0x40000040000f7882 */ /* 0x000fe20000000000 */
[----:B------:R-:W-:Y:S01]  /*4780*/  UMOV UR13, 0x40000040 ;  /* 0x40000040000d7882 */ /* 0x000fe20000000000 */
[----:B------:R-:W-:Y:S02]  /*4790*/  WARPGROUP.DEPBAR.LE gsb0, 0x0 ;  /* 0x00008000000079c5 */ /* 0x000fe40000010000 */
[----:B------:R-:W-:-:S06]  /*47a0*/  WARPGROUP.ARRIVE ;  /* 0x00000000000079c5 */ /* 0x000fcc0000000000 */
[----:B------:R-:W-:Y:S01]  /*47b0*/  HGMMA.64x64x16.F32 R24, gdesc[UR4], R24, gsb0 ;  /* 0x00e00000041879f0 */ /* 0x000fe20008000818 */
[----:B------:R-:W-:Y:S02]  /*47c0*/  ULDC UR6, c[0x0][0x448] ;  /* 0x0001120000067ab9 */ /* 0x000fe40000000800 */
[----:B------:R-:W-:-:S06]  /*47d0*/  UISETP.NE.AND UP0, UPT, UR6, 0x1, UPT ;  /* 0x000000010600788c */ /* 0x000fcc000bf05270 */
[----:B------:R-:W-:-:S05]  /*47e0*/  PLOP3.LUT P2, PT, PT, PT, UP0, 0x80, 0x0 ;  /* 0x000000000000781c */ /* 0x000fca0003f4f008 */
[----:B------:R-:W-:-:S08]  /*47f0*/  @UP0 ULDC UR6, c[0x0][0x44c] ;  /* 0x0001130000060ab9 */ /* 0x000fd00000000800 */
[----:B------:R-:W-:Y:S01]  /*4800*/  @P2 IMAD.HI.U32 R4, R0, UR6, RZ ;  /* 0x0000000600042c27 */ /* 0x000fe2000f8e00ff */
[----:B------:R-:W-:Y:S01]  /*4810*/  @UP0 ULDC UR6, c[0x0][0x450] ;  /* 0x0001140000060ab9 */ /* 0x000fe20000000800 */
[----:B------:R-:W-:-:S03]  /*4820*/  @P2 LOP3.LUT R18, R18, 0x800, RZ, 0xfc, !PT ;  /* 0x0000080012122812 */ /* 0x000fc600078efcff */
[----:B------:R-:W-:Y:S01]  /*4830*/  @P2 SHF.R.U32.HI R0, RZ, UR6, R4 ;  /* 0x00000006ff002c19 */ /* 0x000fe20008011604 */
[----:B------:R-:W-:Y:S02]  /*4840*/  UMOV UR6, 0xffffffc0 ;  /* 0xffffffc000067882 */ /* 0x000fe40000000000 */
[----:B------:R-:W-:Y:S02]  /*4850*/  UIMAD UR6, UR53, UR6, 0x40 ;  /* 0x00000040350674a4 */ /* 0x000fe4000f8e0206 */
[----:B------:R-:W0:Y:S02]  /*4860*/  SHFL.IDX PT, R6, R0, 0x1, 0x1c1f ;  /* 0x003c1f0000067f89 */ /* 0x000e2400000e0000 */
[----:B------:R-:W-:Y:S02]  /*4870*/  UIADD3 UR7, UR51, 0x1, UR6 ;  /* 0x0000000133077890 */ /* 0x000fe4000fffe006 */
[----:B------:R-:W-:Y:S01]  /*4880*/  IMAD.U32 R4, RZ, RZ, UR6 ;  /* 0x00000006ff047e24 */ /* 0x000fe2000f8e00ff */
[----:B------:R-:W3:Y:S04]  /*4890*/  SHFL.IDX PT, R0, R0, RZ, 0x1c1f ;  /* 0x001c1fff00007589 */ /* 0x000ee800000e0000 */
[----:B------:R-:W-:Y:S01]  /*48a0*/  IADD3 R4, -R185, UR51, R4 ;  /* 0x00000033b9047c10 */ /* 0x000fe2000fffe104 */
[----:B------:R-:W-:-:S02]  /*48b0*/  WARPGROUP.DEPBAR.LE gsb0, 0x0 ;  /* 0x00008000000079c5 */ /* 0x000fc40000010000 */
[----:B------:R-:W-:-:S06]  /*48c0*/  WARPGROUP.ARRIVE ;  /* 0x00000000000079c5 */ /* 0x000fcc0000000000 */
[----:B------:R-:W-:Y:S01]  /*48d0*/  HGMMA.64x64x16.F32 R24, gdesc[UR8], R24, gsb0 ;  /* 0x00e00000081879f0 */ /* 0x000fe20008000818 */
[----:B------:R-:W-:Y:S02]  /*48e0*/  ULDC UR10, c[0x0][0x9d8] ;  /* 0x00027600000a7ab9 */ /* 0x000fe40000000800 */
        /* <DEDUP_REMOVED lines=18> */
[----:B----4-:R-:W-:-:S02]  /*4a10*/  IMAD.U32 R30, RZ, RZ, UR7 ;  /* 0x00000007ff1e7e24 */ /* 0x010fc4000f8e00ff */
[----:B------:R-:W-:Y:S01]  /*4a20*/  FMUL.FTZ R50, R50, UR10 ;  /* 0x0000000a32327c20 */ /* 0x000fe20008410000 */
[----:B------:R-:W-:Y:S01]  /*4a30*/  FMUL.FTZ R51, R51, UR10 ;  /* 0x0000000a33337c20 */ /* 0x000fe20008410000 */
[----:B------:R-:W-:Y:S01]  /*4a40*/  FMUL.FTZ R54, R54, UR10 ;  /* 0x0000000a36367c20 */ /* 0x000fe20008410000 */
[----:B------:R-:W-:Y:S01]  /*4a50*/  FMUL.FTZ R55, R55, UR10 ;  /* 0x0000000a37377c20 */ /* 0x000fe20008410000 */
[----:B------:R-:W-:Y:S01]  /*4a60*/  IADD3 R5, R30, -UR52, -R185 ;  /* 0x800000341e057c10 */ /* 0x000fe2000fffe8b9 */
[----:B------:R-:W-:Y:S01]  /*4a70*/  FMUL.FTZ R24, R24, UR10 ;  /* 0x0000000a18187c20 */ /* 0x000fe20008410000 */
[----:B------:R5:W4:Y:S01]  /*4a80*/  MUFU.TANH R9, R27 ;  /* 0x0000001b00097308 */ /* 0x000b220000002400 */
[----:B------:R-:W-:Y:S01]  /*4a90*/  FMUL.FTZ R25, R25, UR10 ;  /* 0x0000000a19197c20 */ /* 0x000fe20008410000 */
[----:B0-----:R-:W-:Y:S01]  /*4aa0*/  VIADDMNMX R6, R6, R5, R4, PT ;  /* 0x0000000506067246 */ /* 0x001fe20003800104 */
[----:B------:R-:W-:Y:S01]  /*4ab0*/  FMUL.FTZ R28, R28, UR10 ;  /* 0x0000000a1c1c7c20 */ /* 0x000fe20008410000 */
[----:B------:R-:W-:Y:S01]  /*4ac0*/  FMUL.FTZ R29, R29, UR10 ;  /* 0x0000000a1d1d7c20 */ /* 0x000fe20008410000 */
[----:B------:R-:W-:Y:S01]  /*4ad0*/  FMUL.FTZ R32, R32, UR10 ;  /* 0x0000000a20207c20 */ /* 0x000fe20008410000 */
[C---:B------:R-:W-:Y:S01]  /*4ae0*/  ISETP.GT.AND P2, PT, R6.reuse, RZ, PT ;  /* 0x000000ff0600720c */ /* 0x040fe20003f44270 */
[----:B------:R-:W-:Y:S01]  /*4af0*/  FMUL.FTZ R33, R33, UR10 ;  /* 0x0000000a21217c20 */ /* 0x000fe20008410000 */
[----:B------:R0:W1:Y:S01]  /*4b00*/  MUFU.TANH R11, R31 ;  /* 0x0000001f000b7308 */ /* 0x0000620000002400 */
[----:B------:R-:W-:Y:S01]  /*4b10*/  ISETP.GT.AND P3, PT, R6, 0x1, PT ;  /* 0x000000010600780c */ /* 0x000fe20003f64270 */
[----:B------:R-:W-:Y:S01]  /*4b20*/  FMUL.FTZ R36, R36, UR10 ;  /* 0x0000000a24247c20 */ /* 0x000fe20008410000 */
[----:B------:R-:W-:Y:S01]  /*4b30*/  ISETP.GT.AND P4, PT, R6, 0x8, PT ;  /* 0x000000080600780c */ /* 0x000fe20003f84270 */
[----:B------:R-:W-:Y:S01]  /*4b40*/  FMUL.FTZ R37, R37, UR10 ;  /* 0x0000000a25257c20 */ /* 0x000fe20008410000 */
[----:B-----5:R-:W-:Y:S01]  /*4b50*/  FSEL R27, R26, -INF , P2 ;  /* 0xff8000001a1b7808 */ /* 0x020fe20001000000 */
[----:B------:R-:W-:Y:S01]  /*4b60*/  FMUL.FTZ R40, R40, UR10 ;  /* 0x0000000a28287c20 */ /* 0x000fe20008410000 */
[----:B------:R-:W-:Y:S01]  /*4b70*/  ISETP.GT.AND P2, PT, R6, 0x9, PT ;  /* 0x000000090600780c */ /* 0x000fe20003f44270 */
[----:B------:R1:W5:Y:S01]  /*4b80*/  MUFU.TANH R12, R34 ;  /* 0x00000022000c7308 */ /* 0x0003620000002400 */
[----:B----4-:R-:W-:Y:S01]  /*4b90*/  FSEL R30, R9, -INF , P3 ;  /* 0xff800000091e7808 */ /* 0x010fe20001800000 */
[----:B------:R-:W-:Y:S01]  /*4ba0*/  FMUL.FTZ R41, R41, UR10 ;  /* 0x0000000a29297c20 */ /* 0x000fe20008410000 */
[----:B0-----:R-:W-:Y:S01]  /*4bb0*/  FSEL R31, R10, -INF , P4 ;  /* 0xff8000000a1f7808 */ /* 0x001fe20002000000 */
[----:B------:R-:W-:Y:S01]  /*4bc0*/  FMUL.FTZ R44, R44, UR10 ;  /* 0x0000000a2c2c7c20 */ /* 0x000fe20008410000 */
[----:B------:R-:W-:Y:S01]  /*4bd0*/  FMNMX.FTZ R10, R27, R30, !PT ;  /* 0x0000001e1b0a7209 */ /* 0x000fe20007810000 */
[----:B------:R-:W-:Y:S01]  /*4be0*/  FMUL.FTZ R45, R45, UR10 ;  /* 0x0000000a2d2d7c20 */ /* 0x000fe20008410000 */
[----:B------:R-:W-:Y:S01]  /*4bf0*/  ISETP.GT.AND P3, PT, R6, 0x10, PT ;  /* 0x000000100600780c */ /* 0x000fe20003f64270 */
[----:B------:R5:W0:Y:S01]  /*4c00*/  MUFU.TANH R13, R35 ;  /* 0x00000023000d7308 */ /* 0x000a220000002400 */
[----:B-1----:R-:W-:Y:S01]  /*4c10*/  FSEL R34, R11, -INF , P2 ;  /* 0xff8000000b227808 */ /* 0x002fe20001000000 */
[----:B------:R-:W-:Y:S01]  /*4c20*/  FMUL.FTZ R48, R48, UR10 ;  /* 0x0000000a30307c20 */ /* 0x000fe20008410000 */
[----:B------:R-:W-:Y:S01]  /*4c30*/  FMNMX.FTZ R9, R31, R10, !PT ;  /* 0x0000000a1f097209 */ /* 0x000fe20007810000 */
[----:B------:R-:W-:Y:S01]  /*4c40*/  FMUL.FTZ R49, R49, UR10 ;  /* 0x0000000a31317c20 */ /* 0x000fe20008410000 */
[----:B------:R-:W-:Y:S01]  /*4c50*/  ISETP.GT.AND P2, PT, R6, 0x11, PT ;  /* 0x000000110600780c */ /* 0x000fe20003f44270 */
[----:B------:R-:W-:Y:S01]  /*4c60*/  FMUL.FTZ R52, R52, UR10 ;  /* 0x0000000a34347c20 */ /* 0x000fe20008410000 */
[----:B------:R-:W-:Y:S01]  /*4c70*/  FMNMX.FTZ R10, R34, R9, !PT ;  /* 0x00000009220a7209 */ /* 0x000fe20007810000 */
[----:B------:R0:W1:Y:S01]  /*4c80*/  MUFU.TANH R14, R38 ;  /* 0x00000026000e7308 */ /* 0x0000620000002400 */
[----:B-----5:R-:W-:Y:S01]  /*4c90*/  FSEL R35, R12, -INF , P3 ;  /* 0xff8000000c237808 */ /* 0x020fe20001800000 */
[----:B------:R-:W-:Y:S01]  /*4ca0*/  FMUL.FTZ R53, R53, UR10 ;  /* 0x0000000a35357c20 */ /* 0x000fe20008410000 */
[----:B------:R-:W-:Y:S01]  /*4cb0*/  ISETP.GT.AND P3, PT, R6, 0x18, PT ;  /* 0x000000180600780c */ /* 0x000fe20003f64270 */
[----:B------:R-:W-:Y:S01]  /*4cc0*/  ULDC UR10, c[0x0][0x988] ;  /* 0x00026200000a7ab9 */ /* 0x000fe20000000800 */
[----:B------:R-:W-:-:S02]  /*4cd0*/  FMNMX.FTZ R9, R35, R10, !PT ;  /* 0x0000000a23097209 */ /* 0x000fc40007810000 */
[----:B---3--:R-:W-:Y:S01]  /*4ce0*/  VIADDMNMX R4, R0, R5, R4, PT ;  /* 0x0000000500047246 */ /* 0x008fe20003800104 */
[----:B------:R1:W3:Y:S01]  /*4cf0*/  MUFU.TANH R15, R39 ;  /* 0x00000027000f7308 */ /* 0x0002e20000002400 */
[----:B0-----:R-:W-:Y:S02]  /*4d00*/  FSEL R38, R13, -INF , P2 ;  /* 0xff8000000d267808 */ /* 0x001fe40001000000 */
[----:B------:R-:W-:Y:S02]  /*4d10*/  ISETP.GT.AND P2, PT, R6, 0x19, PT ;  /* 0x000000190600780c */ /* 0x000fe40003f44270 */
[----:B------:R-:W-:Y:S02]  /*4d20*/  FMNMX.FTZ R10, R38, R9, !PT ;  /* 0x00000009260a7209 */ /* 0x000fe40007810000 */
[----:B------:R-:W-:Y:S01]  /*4d30*/  ISETP.GT.AND P4, PT, R4, 0x8, PT ;  /* 0x000000080400780c */ /* 0x000fe20003f84270 */
[----:B------:R3:W0:Y:S01]  /*4d40*/  MUFU.TANH R20, R42 ;  /* 0x0000002a00147308 */ /* 0x0006220000002400 */
[----:B-1----:R-:W-:-:S02]  /*4d50*/  FSEL R39, R14, -INF , P3 ;  /* 0xff8000000e277808 */ /* 0x002fc40001800000 */
[----:B------:R-:W-:Y:S02]  /*4d60*/  ISETP.GT.AND P3, PT, R6, 0x20, PT ;  /* 0x000000200600780c */ /* 0x000fe40003f64270 */
[----:B------:R-:W-:Y:S02]  /*4d70*/  FMNMX.FTZ R9, R39, R10, !PT ;  /* 0x0000000a27097209 */ /* 0x000fe40007810000 */
[----:B------:R-:W-:Y:S01]  /*4d80*/  ISETP.GT.AND P5, PT, R4, 0x20, PT ;  /* 0x000000200400780c */ /* 0x000fe20003fa4270 */
[----:B------:R0:W1:Y:S01]  /*4d90*/  MUFU.TANH R21, R43 ;  /* 0x0000002b00157308 */ /* 0x0000620000002400 */
[----:B---3--:R-:W-:Y:S02]  /*4da0*/  FSEL R42, R15, -INF , P2 ;  /* 0xff8000000f2a7808 */ /* 0x008fe40001000000 */
[----:B------:R-:W-:Y:S02]  /*4db0*/  ISETP.GT.AND P2, PT, R6, 0x21, PT ;  /* 0x000000210600780c */ /* 0x000fe40003f44270 */
[----:B------:R-:W-:-:S03]  /*4dc0*/  FMNMX.FTZ R10, R42, R9, !PT ;  /* 0x000000092a0a7209 */ /* 0x000fc60007810000 */
[----:B------:R1:W3:Y:S01]  /*4dd0*/  MUFU.TANH R56, R46 ;  /* 0x0000002e00387308 */ /* 0x0002e20000002400 */
[----:B0-----:R-:W-:Y:S02]  /*4de0*/  FSEL R43, R20, -INF , P3 ;  /* 0xff800000142b7808 */ /* 0x001fe40001800000 */
[----:B------:R-:W-:Y:S02]  /*4df0*/  ISETP.GT.AND P3, PT, R6, 0x28, PT ;  /* 0x000000280600780c */ /* 0x000fe40003f64270 */
[----:B------:R-:W-:-:S03]  /*4e00*/  FMNMX.FTZ R9, R43, R10, !PT ;  /* 0x0000000a2b097209 */ /* 0x000fc60007810000 */
[----:B------:R3:W0:Y:S01]  /*4e10*/  MUFU.TANH R26, R47 ;  /* 0x0000002f001a7308 */ /* 0x0006220000002400 */
[----:B-1----:R-:W-:Y:S02]  /*4e20*/  FSEL R46, R21, -INF , P2 ;  /* 0xff800000152e7808 */ /* 0x002fe40001000000 */
[----:B------:R-:W-:Y:S02]  /*4e30*/  ISETP.GT.AND P2, PT, R6, 0x29, PT ;  /* 0x000000290600780c */ /* 0x000fe40003f44270 */
[----:B------:R-:W-:-:S03]  /*4e40*/  FMNMX.FTZ R10, R46, R9, !PT ;  /* 0x000000092e0a7209 */ /* 0x000fc60007810000 */
        /* <DEDUP_REMOVED lines=21> */
[----:B-1----:R-:W-:Y:S02]  /*4fa0*/  FSEL R56, R56, -INF , P2 ;  /* 0xff80000038387808 */ /* 0x002fe40001000000 */
[----:B------:R-:W-:Y:S02]  /*4fb0*/  ISETP.GT.AND P2, PT, R4, RZ, PT ;  /* 0x000000ff0400720c */ /* 0x000fe40003f44270 */
[----:B------:R-:W-:-:S03]  /*4fc0*/  FMNMX.FTZ R9, R56, R9, !PT ;  /* 0x0000000938097209 */ /* 0x000fc60007810000 */
[----:B------:R-:W-:Y:S01]  /*4fd0*/  MUFU.TANH R28, R28 ;  /* 0x0000001c001c7308 */ /* 0x000fe20000002400 */
[----:B---3--:R-:W-:Y:S01]  /*4fe0*/  FSEL R5, R24, -INF , P2 ;  /* 0xff80000018057808 */ /* 0x008fe20001000000 */
[----:B------:R-:W1:Y:S01]  /*4ff0*/  SHFL.BFLY PT, R6, R9, 0x2, 0x1f ;  /* 0x0c401f0009067f89 */ /* 0x000e6200000e0000 */
[----:B------:R-:W-:-:S05]  /*5000*/  ISETP.GT.AND P2, PT, R4, 0x9, PT ;  /* 0x000000090400780c */ /* 0x000fca0003f44270 */
[----:B------:R-:W3:Y:S01]  /*5010*/  MUFU.TANH R11, R29 ;  /* 0x0000001d000b7308 */ /* 0x000ee20000002400 */
[----:B0-----:R-:W-:Y:S02]  /*5020*/  FSEL R10, R10, -INF , P3 ;  /* 0xff8000000a0a7808 */ /* 0x001fe40001800000 */
[----:B------:R-:W-:-:S05]  /*5030*/  ISETP.GT.AND P3, PT, R4, 0x10, PT ;  /* 0x000000100400780c */ /* 0x000fca0003f64270 */
[----:B------:R-:W0:Y:S08]  /*5040*/  MUFU.TANH R12, R32 ;  /* 0x00000020000c7308 */ /* 0x000e300000002400 */
[----:B------:R-:W4:Y:S01]  /*5050*/  MUFU.TANH R13, R33 ;  /* 0x00000021000d7308 */ /* 0x000f220000002400 */
[----:B---3--:R-:W-:Y:S02]  /*5060*/  FSEL R11, R11, -INF , P2 ;  /* 0xff8000000b0b7808 */ /* 0x008fe40001000000 */
[----:B-1----:R-:W-:-:S02]  /*5070*/  FMNMX.FTZ R6, R9, R6, !PT ;  /* 0x0000000609067209 */ /* 0x002fc40007810000 */
[----:B------:R-:W-:-:S03]  /*5080*/  ISETP.GT.AND P2, PT, R4, 0x11, PT ;  /* 0x000000110400780c */ /* 0x000fc60003f44270 */
[----:B------:R-:W1:Y:S01]  /*5090*/  SHFL.BFLY PT, R9, R6, 0x1, 0x1f ;  /* 0x0c201f0006097f89 */ /* 0x000e6200000e0000 */
[----:B------:R-:W3:Y:S01]  /*50a0*/  MUFU.TANH R14, R36 ;  /* 0x00000024000e7308 */ /* 0x000ee20000002400 */
[----:B0-----:R-:W-:Y:S02]  /*50b0*/  FSEL R12, R12, -INF , P3 ;  /* 0xff8000000c0c7808 */ /* 0x001fe40001800000 */
[----:B------:R-:W-:-:S05]  /*50c0*/  ISETP.GT.AND P3, PT, R4, 0x18, PT ;  /* 0x000000180400780c */ /* 0x000fca0003f64270 */
[----:B------:R-:W-:Y:S01]  /*50d0*/  MUFU.TANH R37, R37 ;  /* 0x0000002500257308 */ /* 0x000fe20000002400 */
[----:B----4-:R-:W-:Y:S02]  /*50e0*/  FSEL R13, R13, -INF , P2 ;  /* 0xff8000000d0d7808 */ /* 0x010fe40001000000 */
[----:B------:R-:W-:-:S05]  /*50f0*/  ISETP.GT.AND P2, PT, R4, 0x19, PT ;  /* 0x000000190400780c */ /* 0x000fca0003f44270 */
[----:B------:R-:W0:Y:S01]  /*5100*/  MUFU.TANH R20, R40 ;  /* 0x0000002800147308 */ /* 0x000e220000002400 */
[----:B---3--:R-:W-:Y:S02]  /*5110*/  FSEL R14, R14, -INF , P3 ;  /* 0xff8000000e0e7808 */ /* 0x008fe40001800000 */
[----:B------:R-:W-:Y:S02]  /*5120*/  ISETP.GT.AND P3, PT, R4, 0x28, PT ;  /* 0x000000280400780c */ /* 0x000fe40003f64270 */
[----:B-1----:R-:W-:-:S03]  /*5130*/  FMNMX.FTZ R0, R6, R9, !PT ;  /* 0x0000000906007209 */ /* 0x002fc60007810000 */
[----:B------:R-:W1:Y:S01]  /*5140*/  MUFU.TANH R41, R41 ;  /* 0x0000002900297308 */ /* 0x000e620000002400 */
[----:B------:R-:W-:Y:S02]  /*5150*/  FSEL R9, R28, -INF , P4 ;  /* 0xff8000001c097808 */ /* 0x000fe40002000000 */
[----:B------:R-:W-:Y:S02]  /*5160*/  FMNMX.FTZ R6, R5, R10, !PT ;  /* 0x0000000a05067209 */ /* 0x000fe40007810000 */
[----:B------:R-:W-:Y:S02]  /*5170*/  ISETP.GT.AND P4, PT, R4, 0x21, PT ;  /* 0x000000210400780c */ /* 0x000fe40003f84270 */
[----:B------:R-:W-:Y:S01]  /*5180*/  FMNMX.FTZ R6, R9, R6, !PT ;  /* 0x0000000609067209 */ /* 0x000fe20007810000 */
[----:B------:R-:W3:Y:S01]  /*5190*/  MUFU.TANH R44, R44 ;  /* 0x0000002c002c7308 */ /* 0x000ee20000002400 */
[----:B0-----:R-:W-:Y:S02]  /*51a0*/  FSEL R20, R20, -INF , P5 ;  /* 0xff80000014147808 */ /* 0x001fe40002800000 */
[----:B------:R-:W-:-:S02]  /*51b0*/  FMNMX.FTZ R15, R11, R6, !PT ;  /* 0x000000060b0f7209 */ /* 0x000fc40007810000 */
[----:B------:R-:W-:Y:S02]  /*51c0*/  ISETP.GT.AND P5, PT, R4, 0x30, PT ;  /* 0x000000300400780c */ /* 0x000fe40003fa4270 */
[----:B------:R-:W-:Y:S01]  /*51d0*/  FMNMX.FTZ R6, R12, R15, !PT ;  /* 0x0000000f0c067209 */ /* 0x000fe20007810000 */
[----:B------:R-:W0:Y:S01]  /*51e0*/  MUFU.TANH R45, R45 ;  /* 0x0000002d002d7308 */ /* 0x000e220000002400 */
[----:B------:R-:W-:Y:S02]  /*51f0*/  FSEL R15, R37, -INF , P2 ;  /* 0xff800000250f7808 */ /* 0x000fe40001000000 */
[----:B------:R-:W-:Y:S02]  /*5200*/  FMNMX.FTZ R21, R13, R6, !PT ;  /* 0x000000060d157209 */ /* 0x000fe40007810000 */
[----:B------:R-:W-:Y:S02]  /*5210*/  ISETP.GT.AND P2, PT, R4, 0x29, PT ;  /* 0x000000290400780c */ /* 0x000fe40003f44270 */
[----:B------:R-:W-:Y:S01]  /*5220*/  FMNMX.FTZ R6, R14, R21, !PT ;  /* 0x000000150e067209 */ /* 0x000fe20007810000 */
[----:B------:R-:W4:Y:S01]  /*5230*/  MUFU.TANH R26, R48 ;  /* 0x00000030001a7308 */ /* 0x000f220000002400 */
[----:B-1----:R-:W-:-:S02]  /*5240*/  FSEL R21, R41, -INF , P4 ;  /* 0xff80000029157808 */ /* 0x002fc40002000000 */
[----:B------:R-:W-:Y:S02]  /*5250*/  FMNMX.FTZ R25, R15, R6, !PT ;  /* 0x000000060f197209 */ /* 0x000fe40007810000 */
[----:B------:R-:W-:Y:S02]  /*5260*/  FSETP.NEU.FTZ.AND P4, PT, R0, -INF , PT ;  /* 0xff8000000000780b */ /* 0x000fe40003f9d000 */
[----:B------:R-:W-:Y:S01]  /*5270*/  FMNMX.FTZ R6, R20, R25, !PT ;  /* 0x0000001914067209 */ /* 0x000fe20007810000 */
[----:B------:R-:W1:Y:S01]  /*5280*/  MUFU.TANH R49, R49 ;  /* 0x0000003100317308 */ /* 0x000e620000002400 */
[----:B------:R-:W-:Y:S01]  /*5290*/  FMUL.FTZ R25, R0, UR10 ;  /* 0x0000000a00197c20 */ /* 0x000fe20008410000 */
[----:B---3--:R-:W-:Y:S02]  /*52a0*/  FSEL R24, R44, -INF , P3 ;  /* 0xff8000002c187808 */ /* 0x008fe40001800000 */
[----:B------:R-:W-:Y:S02]  /*52b0*/  FMNMX.FTZ R29, R21, R6, !PT ;  /* 0x00000006151d7209 */ /* 0x000fe40007810000 */
[----:B------:R-:W-:-:S02]  /*52c0*/  FSEL R32, R25, RZ, P4 ;  /* 0x000000ff19207208 */ /* 0x000fc40002000000 */
[----:B------:R-:W3:Y:S01]  /*52d0*/  MUFU.TANH R28, R52 ;  /* 0x00000034001c7308 */ /* 0x000ee20000002400 */
[----:B0-----:R-:W-:Y:S02]  /*52e0*/  FSEL R25, R45, -INF , P2 ;  /* 0xff8000002d197808 */ /* 0x001fe40001000000 */
[----:B------:R-:W-:Y:S01]  /*52f0*/  FMNMX.FTZ R6, R24, R29, !PT ;  /* 0x0000001d18067209 */ /* 0x000fe20007810000 */
[--C-:B------:R-:W-:Y:S01]  /*5300*/  FFMA.FTZ R36, R27, UR10, -R32.reuse ;  /* 0x0000000a1b247c23 */ /* 0x100fe20008010820 */
[----:B------:R-:W-:Y:S01]  /*5310*/  ISETP.GT.AND P2, PT, R4, 0x31, PT ;  /* 0x000000310400780c */ /* 0x000fe20003f44270 */
[--C-:B------:R-:W-:Y:S01]  /*5320*/  FFMA.FTZ R30, R30, UR10, -R32.reuse ;  /* 0x0000000a1e1e7c23 */ /* 0x100fe20008010820 */
[----:B----4-:R-:W-:Y:S01]  /*5330*/  FSEL R26, R26, -INF , P5 ;  /* 0xff8000001a1a7808 */ /* 0x010fe20002800000 */
[----:B------:R-:W0:Y:S01]  /*5340*/  MUFU.TANH R53, R53 ;  /* 0x0000003500357308 */ /* 0x000e220000002400 */
[----:B------:R-:W-:Y:S01]  /*5350*/  FMNMX.FTZ R29, R25, R6, !PT ;  /* 0x00000006191d7209 */ /* 0x000fe20007810000 */
[--C-:B------:R-:W-:Y:S01]  /*5360*/  FFMA.FTZ R34, R34, UR10, -R32.reuse ;  /* 0x0000000a22227c23 */ /* 0x100fe20008010820 */
[----:B------:R-:W-:Y:S01]  /*5370*/  ISETP.GT.AND P3, PT, R4, 0x38, PT ;  /* 0x000000380400780c */ /* 0x000fe20003f64270 */
[--C-:B------:R-:W-:Y:S01]  /*5380*/  FFMA.FTZ R35, R35, UR10, -R32.reuse ;  /* 0x0000000a23237c23 */ /* 0x100fe20008010820 */
[----:B-1----:R-:W-:Y:S01]  /*5390*/  FSEL R27, R49, -INF , P2 ;  /* 0xff800000311b7808 */ /* 0x002fe20001000000 */
[--C-:B------:R-:W-:Y:S01]  /*53a0*/  FFMA.FTZ R38, R38, UR10, -R32.reuse ;  /* 0x0000000a26267c23 */ /* 0x100fe20008010820 */
[----:B------:R-:W-:Y:S01]  /*53b0*/  FMNMX.FTZ R6, R26, R29, !PT ;  /* 0x0000001d1a067209 */ /* 0x000fe20007810000 */
[----:B------:R-:W-:Y:S01]  /*53c0*/  MUFU.EX2 R153, R30 ;  /* 0x0000001e00997308 */ /* 0x000fe20000000800 */
[----:B------:R-:W-:Y:S01]  /*53d0*/  ISETP.GT.AND P2, PT, R4, 0x39, PT ;  /* 0x000000390400780c */ /* 0x000fe20003f44270 */
[--C-:B------:R-:W-:Y:S01]  /*53e0*/  FFMA.FTZ R39, R39, UR10, -R32.reuse ;  /* 0x0000000a27277c23 */ /* 0x100fe20008010820 */
[----:B---3--:R-:W-:Y:S01]  /*53f0*/  FSEL R28, R28, -INF , P3 ;  /* 0xff8000001c1c7808 */ /* 0x008fe20001800000 */
[--C-:B------:R-:W-:Y:S01]  /*5400*/  FFMA.FTZ R42, R42, UR10, -R32.reuse ;  /* 0x0000000a2a2a7c23 */ /* 0x100fe20008010820 */
[----:B------:R-:W-:Y:S01]  /*5410*/  FMNMX.FTZ R33, R27, R6, !PT ;  /* 0x000000061b217209 */ /* 0x000fe20007810000 */
[--C-:B------:R-:W-:Y:S01]  /*5420*/  FFMA.FTZ R6, R31, UR10, -R32.reuse ;  /* 0x0000000a1f067c23 */ /* 0x100fe20008010820 */
[--C-:B------:R-:W-:Y:S01]  /*5430*/  FFMA.FTZ R43, R43, UR10, -R32.reuse ;  /* 0x0000000a2b2b7c23 */ /* 0x100fe20008010820 */
[----:B------:R-:W-:Y:S01]  /*5440*/  MUFU.EX2 R36, R36 ;  /* 0x0000002400247308 */ /* 0x000fe20000000800 */
[----:B0-----:R-:W-:Y:S01]  /*5450*/  FSEL R29, R53, -INF , P2 ;  /* 0xff800000351d7808 */ /* 0x001fe20001000000 */
[--C-:B------:R-:W-:Y:S01]  /*5460*/  FFMA.FTZ R46, R46, UR10, -R32.reuse ;  /* 0x0000000a2e2e7c23 */ /* 0x100fe20008010820 */
[----:B------:R-:W-:Y:S01]  /*5470*/  FMNMX.FTZ R4, R28, R33, !PT ;  /* 0x000000211c047209 */ /* 0x000fe20007810000 */
[--C-:B------:R-:W-:Y:S01]  /*5480*/  FFMA.FTZ R47, R47, UR10, -R32.reuse ;  /* 0x0000000a2f2f7c23 */ /* 0x100fe20008010820 */
[--C-:B------:R-:W-:Y:S01]  /*5490*/  FFMA.FTZ R50, R50, UR10, -R32.reuse ;  /* 0x0000000a32327c23 */ /* 0x100fe20008010820 */
[--C-:B------:R-:W-:Y:S01]  /*54a0*/  FFMA.FTZ R51, R51, UR10, -R32.reuse ;  /* 0x0000000a33337c23 */ /* 0x100fe20008010820 */
[----:B------:R-:W-:Y:S01]  /*54b0*/  FMNMX.FTZ R4, R29, R4, !PT ;  /* 0x000000041d047209 */ /* 0x000fe20007810000 */
[----:B------:R0:W-:Y:S01]  /*54c0*/  MUFU.EX2 R155, R6 ;  /* 0x00000006009b7308 */ /* 0x0001e20000000800 */
[--C-:B------:R-:W-:Y:S01]  /*54d0*/  FFMA.FTZ R54, R54, UR10, -R32.reuse ;  /* 0x0000000a36367c23 */ /* 0x100fe20008010820 */
[--C-:B------:R-:W-:Y:S01]  /*54e0*/  FFMA.FTZ R55, R55, UR10, -R32.reuse ;  /* 0x0000000a37377c23 */ /* 0x100fe20008010820 */
[----:B------:R-:W-:Y:S01]  /*54f0*/  FFMA.FTZ R32, R56, UR10, -R32 ;  /* 0x0000000a38207c23 */ /* 0x000fe20008010820 */
[----:B------:R-:W1:Y:S04]  /*5500*/  SHFL.BFLY PT, R31, R4, 0x2, 0x1f ;  /* 0x0c401f00041f7f89 */ /* 0x000e6800000e0000 */
[----:B------:R-:W-:Y:S08]  /*5510*/  MUFU.EX2 R34, R34 ;  /* 0x0000002200227308 */ /* 0x000ff00000000800 */
[----:B------:R-:W-:Y:S08]  /*5520*/  MUFU.EX2 R35, R35 ;  /* 0x0000002300237308 */ /* 0x000ff00000000800 */
[----:B------:R-:W3:Y:S01]  /*5530*/  MUFU.EX2 R38, R38 ;  /* 0x0000002600267308 */ /* 0x000ee20000000800 */
[----:B-1----:R-:W-:-:S07]  /*5540*/  FMNMX.FTZ R31, R4, R31, !PT ;  /* 0x0000001f041f7209 */ /* 0x002fce0007810000 */
[----:B------:R-:W-:Y:S01]  /*5550*/  MUFU.EX2 R39, R39 ;  /* 0x0000002700277308 */ /* 0x000fe20000000800 */
[----:B0-----:R-:W0:Y:S07]  /*5560*/  SHFL.BFLY PT, R6, R31, 0x1, 0x1f ;  /* 0x0c201f001f067f89 */ /* 0x001e2e00000e0000 */
[----:B------:R-:W1:Y:S01]  /*5570*/  MUFU.EX2 R42, R42 ;  /* 0x0000002a002a7308 */ /* 0x000e620000000800 */
[----:B---3--:R-:W-:-:S07]  /*5580*/  F2FP.F16.F32.PACK_AB R157, R38, R35 ;  /* 0x00000023269d723e */ /* 0x008fce00000000ff */
[----:B------:R-:W-:Y:S08]  /*5590*/  MUFU.EX2 R43, R43 ;  /* 0x0000002b002b7308 */ /* 0x000ff00000000800 */
[----:B------:R-:W3:Y:S01]  /*55a0*/  MUFU.EX2 R46, R46 ;  /* 0x0000002e002e7308 */ /* 0x000ee20000000800 */
[----:B0-----:R-:W-:Y:S02]  /*55b0*/  FMNMX.FTZ R6, R31, R6, !PT ;  /* 0x000000061f067209 */ /* 0x001fe40007810000 */
[----:B-1----:R-:W-:-:S02]  /*55c0*/  F2FP.F16.F32.PACK_AB R159, R42, R39 ;  /* 0x000000272a9f723e */ /* 0x002fc400000000ff */
[C---:B------:R-:W-:Y:S01]  /*55d0*/  FSETP.NEU.FTZ.AND P2, PT, R6.reuse, -INF , PT ;  /* 0xff8000000600780b */ /* 0x040fe20003f5d000 */
[----:B------:R-:W-:Y:S02]  /*55e0*/  FMUL.FTZ R4, R6, UR10 ;  /* 0x0000000a06047c20 */ /* 0x000fe40008410000 */
[----:B------:R-:W-:Y:S03]  /*55f0*/  MUFU.EX2 R47, R47 ;  /* 0x0000002f002f7308 */ /* 0x000fe60000000800 */
[----:B------:R-:W-:Y:S01]  /*5600*/  FSEL R30, R4, RZ, P2 ;  /* 0x000000ff041e7208 */ /* 0x000fe20001000000 */
[----:B------:R-:W-:Y:S01]  /*5610*/  FADD.FTZ R4, R36, R153 ;  /* 0x0000009924047221 */ /* 0x000fe20000010000 */
[----:B------:R-:W-:-:S03]  /*5620*/  F2FP.F16.F32.PACK_AB R153, R153, R36 ;  /* 0x000000249999723e */ /* 0x000fc600000000ff */
        /* <DEDUP_REMOVED lines=17> */
[----:B------:R-:W-:Y:S01]  /*5740*/  FFMA.FTZ R29, R29, UR10, -R30 ;  /* 0x0000000a1d1d7c23 */ /* 0x000fe2000801081e */
[----:B---3--:R-:W-:-:S04]  /*5750*/  F2FP.F16.F32.PACK_AB R161, R46, R43 ;  /* 0x0000002b2ea1723e */ /* 0x008fc800000000ff */
[----:B------:R-:W1:Y:S08]  /*5760*/  MUFU.EX2 R9, R9 ;  /* 0x0000000900097308 */ /* 0x000e700000000800 */
[----:B------:R3:W4:Y:S01]  /*5770*/  MUFU.EX2 R154, R11 ;  /* 0x0000000b009a7308 */ /* 0x0007220000000800 */
[----:B0-----:R-:W-:Y:S01]  /*5780*/  FADD.FTZ R40, R5, R10 ;  /* 0x0000000a05287221 */ /* 0x001fe20000010000 */
[----:B------:R-:W-:-:S06]  /*5790*/  F2FP.F16.F32.PACK_AB R152, R10, R5 ;  /* 0x000000050a98723e */ /* 0x000fcc00000000ff */
[----:B------:R-:W0:Y:S01]  /*57a0*/  MUFU.EX2 R12, R12 ;  /* 0x0000000c000c7308 */ /* 0x000e220000000800 */
[----:B---3--:R-:W-:Y:S01]  /*57b0*/  FADD.FTZ R11, R155, R4 ;  /* 0x000000049b0b7221 */ /* 0x008fe20000010000 */
[----:B------:R-:W-:Y:S01]  /*57c0*/  @!P1 VIADD R4, R7, 0x28c40 ;  /* 0x00028c4007049836 */ /* 0x000fe20000000000 */
[C---:B------:R-:W-:Y:S02]  /*57d0*/  F2FP.F16.F32.PACK_AB R155, R34.reuse, R155 ;  /* 0x0000009b229b723e */ /* 0x040fe400000000ff */
[----:B------:R-:W-:Y:S01]  /*57e0*/  FADD.FTZ R44, R34, R11 ;  /* 0x0000000b222c7221 */ /* 0x000fe20000010000 */
[----:B-1----:R-:W-:Y:S01]  /*57f0*/  FADD.FTZ R11, R9, R40 ;  /* 0x00000028090b7221 */ /* 0x002fe20000010000 */
[----:B------:R-:W-:Y:S01]  /*5800*/  @!P1 PRMT R4, RZ, 0x654, R4 ;  /* 0x00000654ff049816 */ /* 0x000fe20000000004 */
[----:B------:R-:W1:Y:S01]  /*5810*/  MUFU.EX2 R13, R13 ;  /* 0x0000000d000d7308 */ /* 0x000e620000000800 */
[----:B------:R-:W-:Y:S01]  /*5820*/  FADD.FTZ R31, R35, R44 ;  /* 0x0000002c231f7221 */ /* 0x000fe20000010000 */
[C---:B----4-:R-:W-:Y:S01]  /*5830*/  FADD.FTZ R11, R154.reuse, R11 ;  /* 0x0000000b9a0b7221 */ /* 0x050fe20000010000 */
[----:B------:R0:W-:Y:S01]  /*5840*/  @!P1 SYNCS.ARRIVE.TRANS64.RED.A1T0 RZ, [R4+URZ], RZ ;  /* 0x000000ff04ff99a7 */ /* 0x0001e2000810043f */
[----:B------:R-:W-:Y:S01]  /*5850*/  F2FP.F16.F32.PACK_AB R154, R154, R9 ;  /* 0x000000099a9a723e */ /* 0x000fe200000000ff */
[----:B------:R-:W-:Y:S01]  /*5860*/  FADD.FTZ R40, R38, R31 ;  /* 0x0000001f26287221 */ /* 0x000fe20000010000 */
[----:B------:R-:W-:Y:S03]  /*5870*/  BAR.SYNC.DEFER_BLOCKING 0xf, 0x100 ;  /* 0x03c4000000007b1d */ /* 0x000fe60000010000 */
[----:B------:R-:W-:Y:S01]  /*5880*/  FADD.FTZ R31, R39, R40 ;  /* 0x00000028271f7221 */ /* 0x000fe20000010000 */
[----:B0-----:R-:W-:-:S02]  /*5890*/  FADD.FTZ R4, R12, R11 ;  /* 0x0000000b0c047221 */ /* 0x001fc40000010000 */
[----:B------:R-:W0:Y:S01]  /*58a0*/  MUFU.EX2 R14, R14 ;  /* 0x0000000e000e7308 */ /* 0x000e220000000800 */
[----:B------:R-:W-:Y:S01]  /*58b0*/  FADD.FTZ R30, R42, R31 ;  /* 0x0000001f2a1e7221 */ /* 0x000fe20000010000 */
[----:B-1----:R-:W-:-:S03]  /*58c0*/  FADD.FTZ R11, R13, R4 ;  /* 0x000000040d0b7221 */ /* 0x002fc60000010000 */
[----:B------:R-:W-:Y:S01]  /*58d0*/  FADD.FTZ R31, R43, R30 ;  /* 0x0000001e2b1f7221 */ /* 0x000fe20000010000 */
[----:B------:R-:W-:Y:S02]  /*58e0*/  F2FP.F16.F32.PACK_AB R156, R13, R12 ;  /* 0x0000000c0d9c723e */ /* 0x000fe400000000ff */
[----:B------:R-:W1:Y:S01]  /*58f0*/  MUFU.EX2 R15, R15 ;  /* 0x0000000f000f7308 */ /* 0x000e620000000800 */
[----:B------:R-:W-:-:S04]  /*5900*/  FADD.FTZ R30, R46, R31 ;  /* 0x0000001f2e1e7221 */ /* 0x000fc80000010000 */
[----:B------:R-:W-:-:S03]  /*5910*/  FADD.FTZ R9, R47, R30 ;  /* 0x0000001e2f097221 */ /* 0x000fc60000010000 */
[----:B------:R-:W3:Y:S01]  /*5920*/  MUFU.EX2 R20, R20 ;  /* 0x0000001400147308 */ /* 0x000ee20000000800 */
[----:B0-----:R-:W-:Y:S01]  /*5930*/  FADD.FTZ R4, R14, R11 ;  /* 0x0000000b0e047221 */ /* 0x001fe20000010000 */
[----:B------:R0:W-:Y:S06]  /*5940*/  STSM.16.M88.4 [R19+0x26800], R152 ;  /* 0x0268009813007844 */ /* 0x0001ec0000000200 */
[----:B------:R-:W4:Y:S01]  /*5950*/  MUFU.EX2 R21, R21 ;  /* 0x0000001500157308 */ /* 0x000f220000000800 */
[C---:B-1----:R-:W-:Y:S01]  /*5960*/  FADD.FTZ R11, R15.reuse, R4 ;  /* 0x000000040f0b7221 */ /* 0x042fe20000010000 */
[----:B------:R-:W-:-:S05]  /*5970*/  F2FP.F16.F32.PACK_AB R158, R15, R14 ;  /* 0x0000000e0f9e723e */ /* 0x000fca00000000ff */
[----:B------:R0:W-:Y:S01]  /*5980*/  STSM.16.M88.4 [R184], R156 ;  /* 0x0000009cb8007844 */ /* 0x0001e20000000200 */
[----:B------:R-:W1:Y:S01]  /*5990*/  MUFU.EX2 R24, R24 ;  /* 0x0000001800187308 */ /* 0x000e620000000800 */
[----:B---3--:R-:W-:-:S07]  /*59a0*/  FADD.FTZ R4, R20, R11 ;  /* 0x0000000b14047221 */ /* 0x008fce0000010000 */
[----:B------:R-:W3:Y:S01]  /*59b0*/  MUFU.EX2 R50, R50 ;  /* 0x0000003200327308 */ /* 0x000ee20000000800 */
[C---:B----4-:R-:W-:Y:S01]  /*59c0*/  FADD.FTZ R5, R21.reuse, R4 ;  /* 0x0000000415057221 */ /* 0x050fe20000010000 */
[----:B------:R-:W-:-:S06]  /*59d0*/  F2FP.F16.F32.PACK_AB R160, R21, R20 ;  /* 0x0000001415a0723e */ /* 0x000fcc00000000ff */
[----:B------:R-:W4:Y:S01]  /*59e0*/  MUFU.EX2 R25, R25 ;  /* 0x0000001900197308 */ /* 0x000f220000000800 */
[----:B-1----:R-:W-:-:S07]  /*59f0*/  FADD.FTZ R4, R24, R5 ;  /* 0x0000000518047221 */ /* 0x002fce0000010000 */
[----:B------:R-:W-:Y:S01]  /*5a00*/  MUFU.EX2 R51, R51 ;  /* 0x0000003300337308 */ /* 0x000fe20000000800 */
[C---:B---3--:R-:W-:Y:S01]  /*5a10*/  F2FP.F16.F32.PACK_AB R163, R50.reuse, R47 ;  /* 0x0000002f32a3723e */ /* 0x048fe200000000ff */
        /* <DEDUP_REMOVED lines=26> */
.L_x_7594:
[----:B------:R1:W3:Y:S01]  /*5bc0*/  SYNCS.PHASECHK.TRANS64.TRYWAIT P2, [R7+URZ+0x28c50], R8 ;  /* 0x028c5008070075a7 */ /* 0x0002e2000804017f */
[----:B------:R-:W-:Y:S05]  /*5bd0*/  @!P0 BRA `(.L_x_7595) ;  /* 0x0000000000048947 */ /* 0x000fea0003800000 */
[----:B------:R-:W-:Y:S01]  /*5be0*/  BPT.TRAP 0x1 ;  /* 0x000000040000795c */ /* 0x000fe20000300000 */
.L_x_7595:
[----:B---3--:R-:W-:Y:S05]  /*5bf0*/  @P2 BRA `(.L_x_7596) ;  /* 0x0000000000082947 */ /* 0x008fea0003800000 */
[----:B------:R-:W3:Y:S02]  /*5c00*/  SYNCS.PHASECHK.TRANS64.TRYWAIT P2, [R7+URZ+0x28c50], R8 ;  /* 0x028c5008070075a7 */ /* 0x000ee4000804017f */
[----:B---3--:R-:W-:Y:S05]  /*5c10*/  @!P2 BRA `(.L_x_7597) ;  /* 0x00000114001ca947 */ /* 0x008fea0003800000 */
.L_x_7596:
[----:B------:R-:W-:Y:S01]  /*5c20*/  ULEA UR11, UR37, UR50, 0xc ;  /* 0x00000032250b7291 */ /* 0x000fe2000f8e603f */
[----:B------:R-:W-:Y:S01]  /*5c30*/  WARPGROUP.ARRIVE ;  /* 0x00000000000079c5 */ /* 0x000fe20000000000 */
[----:B------:R-:W-:Y:S01]  /*5c40*/  UMOV UR7, 0x40000040 ;  /* 0x4000004000077882 */ /* 0x000fe20000000000 */
[----:B------:R-:W-:Y:S01]  /*5c50*/  @UP0 ULDC UR14, c[0x0][0x450] ;  /* 0x00011400000e0ab9 */ /* 0x000fe20000000800 */
[----:B------:R-:W-:Y:S01]  /*5c60*/  UIADD3 UR21, UR53, -0x2, URZ ;  /* 0xfffffffe35157890 */ /* 0x000fe2000fffe03f */
[----:B-123--:R-:W-:Y:S02]  /*5c70*/  @!P1 VIADD R7, R7, 0x28c60 ;  /* 0x00028c6007079836 */ /* 0x00efe40000000000 */
[----:B------:R-:W-:Y:S02]  /*5c80*/  UMOV UR6, UR11 ;  /* 0x0000000b00067c82 */ /* 0x000fe40008000000 */
[----:B------:R-:W-:Y:S01]  /*5c90*/  HGMMA.64x256x16.F32 R24, R152, gdesc[UR4].tnspB, RZ, !UPT, gsb0 ;  /* 0x43e0000498187df0 */ /* 0x000fe2000c0008ff */
        /* <DEDUP_REMOVED lines=24> */
[----:B------:R-:W-:-:S04]  /*5e20*/  USHF.R.S32.HI UR7, URZ, 0x1f, UR6 ;  /* 0x0000001f3f077899 */ /* 0x000fc80008011406 */
[----:B------:R-:W-:-:S04]  /*5e30*/  ULEA.HI UR7, UR7, UR6, URZ, 0x6 ;  /* 0x0000000607077291 */ /* 0x000fc8000f8f303f */
[----:B------:R-:W-:-:S04]  /*5e40*/  USHF.R.S32.HI UR7, URZ, 0x6, UR7 ;  /* 0x000000063f077899 */ /* 0x000fc80008011407 */
[----:B------:R-:W-:-:S04]  /*5e50*/  UISETP.LT.AND UP1, UPT, UR49, UR7, UPT ;  /* 0x000000073100728c */ /* 0x000fc8000bf21270 */
[----:B------:R-:W-:-:S04]  /*5e60*/  USEL UR20, UR49, UR7, !UP1 ;  /* 0x0000000731147287 */ /* 0x000fc8000c800000 */
        /* <DEDUP_REMOVED lines=18> */
.L_x_7607:
[----:B------:R-:W-:-:S04]  /*5f90*/  UIADD3 UR37, UR23, 0x1, URZ ;  /* 0x0000000117257890 */ /* 0x000fc8000fffe03f */
[----:B------:R-:W-:-:S04]  /*5fa0*/  UISETP.NE.AND UP1, UPT, UR37, 0x2, UPT ;  /* 0x000000022500788c */ /* 0x000fc8000bf25270 */
[----:B------:R-:W-:Y:S02]  /*5fb0*/  USEL UR6, URZ, 0x1, UP1 ;  /* 0x000000013f067887 */ /* 0x000fe40008800000 */
[----:B------:R-:W-:Y:S02]  /*5fc0*/  USEL UR37, UR37, URZ, UP1 ;  /* 0x0000003f25257287 */ /* 0x000fe40008800000 */
[----:B------:R-:W-:Y:S01]  /*5fd0*/  ULOP3.LUT UR38, UR38, UR6, URZ, 0x3c, !UPT ;  /* 0x0000000626267292 */ /* 0x000fe2000f8e3c3f */
[----:B0-23--:R-:W-:Y:S11]  /*5fe0*/  @!P0 BRA `(.L_x_7599) ;  /* 0x0000000000048947 */ /* 0x00dff60003800000 */
[----:B------:R-:W-:Y:S01]  /*5ff0*/  BPT.TRAP 0x1 ;  /* 0x000000040000795c */ /* 0x000fe20000300000 */
.L_x_7599:
[----:B------:R-:W-:Y:S01]  /*6000*/  ULEA UR25, UR37, UR46, 0x3 ;  /* 0x0000002e25197291 */ /* 0x000fe2000f8e183f */
[----:B-1----:R-:W-:-:S05]  /*6010*/  IMAD.U32 R7, RZ, RZ, UR38 ;  /* 0x00000026ff077e24 */ /* 0x002fca000f8e00ff */
[----:B------:R-:W-:-:S04]  /*6020*/  SHF.L.U32 R7, R7, 0x1f, RZ ;  /* 0x0000001f07077819 */ /* 0x000fc800000006ff */
[----:B------:R1:W2:Y:S01]  /*6030*/  SYNCS.PHASECHK.TRANS64.TRYWAIT P2, [UR25+0x28c30], R7 ;  /* 0x028c3007ff0075a7 */ /* 0x0002a20008040159 */
[----:B------:R-:W-:Y:S05]  /*6040*/  @!P0 BRA `(.L_x_7600) ;  /* 0x0000000000048947 */ /* 0x000fea0003800000 */
[----:B------:R-:W-:Y:S01]  /*6050*/  BPT.TRAP 0x1 ;  /* 0x000000040000795c */ /* 0x000fe20000300000 */
.L_x_7600:
[----:B------:R-:W-:Y:S01]  /*6060*/  VIADD R10, R186, UR39 ;  /* 0x00000027ba0a7c36 */ /* 0x000fe20008000000 */
[----:B--2---:R-:W-:Y:S06]  /*6070*/  @P2 BRA `(.L_x_7601) ;  /* 0x0000000000082947 */ /* 0x004fec0003800000 */
[----:B------:R-:W2:Y:S02]  /*6080*/  SYNCS.PHASECHK.TRANS64.TRYWAIT P2, [UR25+0x28c30], R7 ;  /* 0x028c3007ff0075a7 */ /* 0x000ea40008040159 */
[----:B--2---:R-:W-:Y:S05]  /*6090*/  @!P2 BRA `(.L_x_7602) ;  /* 0x000001100010a947 */ /* 0x004fea0003800000 */
.L_x_7601:
[----:B------:R-:W-:Y:S01]  /*60a0*/  R2UR UR18, R3 ;  /* 0x00000000031272ca */ /* 0x000fe200000e0000 */
[----:B0-----:R-:W-:Y:S01]  /*60b0*/  WARPGROUP.ARRIVE ;  /* 0x00000000000079c5 */ /* 0x001fe20000000000 */
[----:B------:R-:W-:Y:S01]  /*60c0*/  UMOV UR19, 0x40000040 ;  /* 0x4000004000137882 */ /* 0x000fe20000000000 */
[----:B------:R-:W-:Y:S01]  /*60d0*/  PLOP3.LUT P2, PT, PT, PT, UP0, 0x80, 0x0 ;  /* 0x000000000000781c */ /* 0x000fe20003f4f008 */
[----:B------:R-:W-:Y:S01]  /*60e0*/  @UP0 ULDC UR6, c[0x0][0x44c] ;  /* 0x0001130000060ab9 */ /* 0x000fe20000000800 */
[----:B------:R-:W-:Y:S01]  /*60f0*/  UMOV UR7, 0x40000040 ;  /* 0x4000004000077882 */ /* 0x000fe20000000000 */
[----:B------:R-:W-:Y:S01]  /*6100*/  UMOV UR11, 0x40000040 ;  /* 0x40000040000b7882 */ /* 0x000fe20000000000 */
[----:B------:R-:W-:Y:S01]  /*6110*/  UMOV UR15, 0x40000040 ;  /* 0x40000040000f7882 */ /* 0x000fe20000000000 */
[----:B------:R-:W-:-:S04]  /*6120*/  LOP3.LUT R18, R18, 0xffffdfff, RZ, 0xc0, !PT ;  /* 0xffffdfff12127812 */ /* 0x000fc800078ec0ff */
[----:B------:R-:W-:Y:S01]  /*6130*/  @P1 LOP3.LUT R18, R18, 0x2000, RZ, 0xfc, !PT ;  /* 0x0000200012121812 */ /* 0x000fe200078efcff */
[----:B------:R-:W-:-:S03]  /*6140*/  ULEA UR18, UR37, UR18, 0x9 ;  /* 0x0000001225127291 */ /* 0x000fc6000f8e483f */
[----:B--2---:R-:W-:Y:S01]  /*6150*/  @P2 IMAD.HI.U32 R0, R10, UR6, RZ ;  /* 0x000000060a002c27 */ /* 0x004fe2000f8e00ff */
[----:B------:R-:W-:Y:S01]  /*6160*/  @UP0 ULDC UR6, c[0x0][0x450] ;  /* 0x0001140000060ab9 */ /* 0x000fe20000000800 */
[----:B------:R-:W-:Y:S01]  /*6170*/  UIADD3 UR10, UR18, 0x4, URZ ;  /* 0x00000004120a7890 */ /* 0x000fe2000fffe03f */
[----:B------:R-:W-:Y:S01]  /*6180*/  LOP3.LUT R18, R18, 0xffffefff, RZ, 0xc0, !PT ;  /* 0xffffefff12127812 */ /* 0x000fe200078ec0ff */
[----:B------:R-:W-:Y:S01]  /*6190*/  UIADD3 UR14, UR18, 0x6, URZ ;  /* 0x00000006120e7890 */ /* 0x000fe2000fffe03f */
[----:B------:R-:W-:Y:S01]  /*61a0*/  @P2 SHF.R.U32.HI R10, RZ, UR6, R0 ;  /* 0x00000006ff0a2c19 */ /* 0x000fe20008011600 */
[----:B------:R-:W-:Y:S01]  /*61b0*/  HGMMA.64x64x16.F32 R152, gdesc[UR16], RZ, !UPT, gsb0 ;  /* 0x00e00000109879f0 */ /* 0x000fe2000c0008ff */
[----:B------:R-:W-:Y:S01]  /*61c0*/  UMOV UR6, 0xffffffc0 ;  /* 0xffffffc000067882 */ /* 0x000fe20000000000 */
[----:B------:R-:W-:Y:S01]  /*61d0*/  IMAD.U32 R0, RZ, RZ, UR51 ;  /* 0x00000033ff007e24 */ /* 0x000fe2000f8e00ff */
[----:B------:R-:W-:Y:S01]  /*61e0*/  UIMAD UR6, UR21, UR6, 0x1 ;  /* 0x00000001150674a4 */ /* 0x000fe2000f8e0206 */
[----:B------:R-:W0:Y:S01]  /*61f0*/  SHFL.IDX PT, R11, R10, RZ, 0x1c1f ;  /* 0x001c1fff0a0b7589 */ /* 0x000e2200000e0000 */
[----:B------:R-:W-:-:S03]  /*6200*/  @P0 LOP3.LUT R18, R18, 0x1000, RZ, 0xfc, !PT ;  /* 0x0000100012120812 */ /* 0x000fc600078efcff */
[----:B------:R-:W2:Y:S01]  /*6210*/  SHFL.IDX PT, R13, R10, 0x1, 0x1c1f ;  /* 0x003c1f000a0d7f89 */ /* 0x000ea200000e0000 */
[----:B------:R-:W-:Y:S01]  /*6220*/  IADD3 R0, R0, UR6, -R185 ;  /* 0x0000000600007c10 */ /* 0x000fe2000fffe8b9 */
[----:B------:R-:W-:Y:S01]  /*6230*/  UIADD3 UR6, UR18, 0x2, URZ ;  /* 0x0000000212067890 */ /* 0x000fe2000fffe03f */
[----:B------:R-:W-:-:S03]  /*6240*/  LOP3.LUT R18, R18, 0xffffbfff, RZ, 0xc0, !PT ;  /* 0xffffbfff12127812 */ /* 0x000fc600078ec0ff */
[----:B------:R-:W-:-:S04]  /*6250*/  VIADD R0, R0, -UR52 ;  /* 0x8000003400007c36 */ /* 0x000fc80008000000 */
[C---:B0-----:R-:W-:Y:S02]  /*6260*/  IMAD.IADD R6, R0.reuse, 0x1, R11 ;  /* 0x0000000100067824 */ /* 0x041fe400078e020b */
[----:B--2---:R-:W-:-:S03]  /*6270*/  IMAD.IADD R0, R0, 0x1, R13 ;  /* 0x0000000100007824 */ /* 0x004fc600078e020d */
[C---:B------:R-:W-:Y:S02]  /*6280*/  ISETP.GT.AND P1, PT, R6.reuse, 0x19, PT ;  /* 0x000000190600780c */ /* 0x040fe40003f24270 */
[C---:B------:R-:W-:Y:S02]  /*6290*/  ISETP.GT.AND P0, PT, R6.reuse, 0x20, PT ;  /* 0x000000200600780c */ /* 0x040fe40003f04270 */
[C---:B------:R-:W-:Y:S02]  /*62a0*/  ISETP.GT.AND P4, PT, R6.reuse, 0x29, PT ;  /* 0x000000290600780c */ /* 0x040fe40003f84270 */
[C---:B------:R-:W-:Y:S02]  /*62b0*/  ISETP.GT.AND P5, PT, R6.reuse, 0x30, PT ;  /* 0x000000300600780c */ /* 0x040fe40003fa4270 */
[C---:B------:R-:W-:Y:S02]  /*62c0*/  ISETP.GT.AND P2, PT, R6.reuse, 0x21, PT ;  /* 0x000000210600780c */ /* 0x040fe40003f44270 */
[----:B------:R-:W-:-:S02]  /*62d0*/  ISETP.GT.AND P3, PT, R6, 0x28, PT ;  /* 0x000000280600780c */ /* 0x000fc40003f64270 */
[----:B------:R-:W-:Y:S02]  /*62e0*/  ISETP.GT.AND P6, PT, R6, 0x31, PT ;  /* 0x000000310600780c */ /* 0x000fe40003fc4270 */
[----:B------:R-:W-:Y:S02]  /*62f0*/  @P1 LOP3.LUT R18, R18, 0x4000, RZ, 0xfc, !PT ;  /* 0x0000400012121812 */ /* 0x000fe400078efcff */
[----:B------:R-:W-:Y:S02]  /*6300*/  ISETP.GT.AND P1, PT, R6, RZ, PT ;  /* 0x000000ff0600720c */ /* 0x000fe40003f24270 */
[----:B------:R-:W-:-:S04]  /*6310*/  LOP3.LUT R18, R18, 0xffff7fff, RZ, 0xc0, !PT ;  /* 0xffff7fff12127812 */ /* 0x000fc800078ec0ff */
[----:B------:R-:W-:Y:S02]  /*6320*/  @P0 LOP3.LUT R18, R18, 0x8000, RZ, 0xfc, !PT ;  /* 0x0000800012120812 */ /* 0x000fe400078efcff */
[----:B------:R-:W-:Y:S01]  /*6330*/  ISETP.GT.AND P0, PT, R6, 0x1, PT ;  /* 0x000000010600780c */ /* 0x000fe20003f04270 */
        /* <DEDUP_REMOVED lines=32> */
[----:B--2---:R-:W-:Y:S01]  /*6540*/  FMUL.FTZ R160, R176, UR24 ;  /* 0x00000018b0a07c20 */ /* 0x004fe20008410000 */
[----:B0-----:R-:W-:Y:S01]  /*6550*/  FSEL R10, R10, -INF , P1 ;  /* 0xff8000000a0a7808 */ /* 0x001fe20000800000 */
[----:B------:R-:W-:Y:S01]  /*6560*/  FMUL.FTZ R159, R159, UR24 ;  /* 0x000000189f9f7c20 */ /* 0x000fe20008410000 */
[----:B------:R-:W-:Y:S01]  /*6570*/  ISETP.GT.AND P1, PT, R6, 0x8, PT ;  /* 0x000000080600780c */ /* 0x000fe20003f24270 */
[----:B------:R-:W-:Y:S01]  /*6580*/  FMUL.FTZ R166, R166, UR24 ;  /* 0x00000018a6a67c20 */ /* 0x000fe20008410000 */
[----:B------:R-:W-:Y:S01]  /*6590*/  FMUL.FTZ R167, R167, UR24 ;  /* 0x00000018a7a77c20 */ /* 0x000fe20008410000 */
[----:B------:R-:W-:Y:S01]  /*65a0*/  FMUL.FTZ R175, R175, UR24 ;  /* 0x00000018afaf7c20 */ /* 0x000fe20008410000 */
[----:B------:R-:W0:Y:S08]  /*65b0*/  MUFU.TANH R12, R156 ;  /* 0x0000009c000c7308 */ /* 0x000e300000002400 */
[----:B------:R-:W2:Y:S01]  /*65c0*/  MUFU.TANH R13, R157 ;  /* 0x0000009d000d7308 */ /* 0x000ea20000002400 */
[----:B---3--:R-:W-:-:S02]  /*65d0*/  FSEL R11, R11, -INF , P0 ;  /* 0xff8000000b0b7808 */ /* 0x008fc40000000000 */
[----:B------:R-:W-:-:S05]  /*65e0*/  ISETP.GT.AND P0, PT, R6, 0x9, PT ;  /* 0x000000090600780c */ /* 0x000fca0003f04270 */
[----:B------:R-:W3:Y:S01]  /*65f0*/  MUFU.TANH R157, R173 ;  /* 0x000000ad009d7308 */ /* 0x000ee20000002400 */
[----:B0-----:R-:W-:Y:S02]  /*6600*/  FSEL R12, R12, -INF , P1 ;  /* 0xff8000000c0c7808 */ /* 0x001fe40000800000 */
[----:B------:R-:W-:-:S04]  /*6610*/  ISETP.GT.AND P1, PT, R6, 0x10, PT ;  /* 0x000000100600780c */ /* 0x000fc80003f24270 */
[----:B------:R-:W-:Y:S01]  /*6620*/  FSEL R14, R14, -INF , P1 ;  /* 0xff8000000e0e7808 */ /* 0x000fe20000800000 */
[----:B------:R-:W0:Y:S01]  /*6630*/  MUFU.TANH R160, R160 ;  /* 0x000000a000a07308 */ /* 0x000e220000002400 */
[----:B--2---:R-:W-:Y:S02]  /*6640*/  FSEL R13, R13, -INF , P0 ;  /* 0xff8000000d0d7808 */ /* 0x004fe40000000000 */
[C---:B------:R-:W-:Y:S02]  /*6650*/  ISETP.GT.AND P0, PT, R6.reuse, 0x11, PT ;  /* 0x000000110600780c */ /* 0x040fe40003f04270 */
[----:B------:R-:W-:-:S03]  /*6660*/  ISETP.GT.AND P1, PT, R6, 0x18, PT ;  /* 0x000000180600780c */ /* 0x000fc60003f24270 */
[----:B------:R2:W4:Y:S01]  /*6670*/  MUFU.TANH R153, R169 ;  /* 0x000000a900997308 */ /* 0x0005220000002400 */
[----:B---3--:R-:W-:Y:S02]  /*6680*/  FSEL R157, R157, -INF , P4 ;  /* 0xff8000009d9d7808 */ /* 0x008fe40002000000 */
[----:B------:R-:W-:-:S05]  /*6690*/  ISETP.GT.AND P4, PT, R6, 0x38, PT ;  /* 0x000000380600780c */ /* 0x000fca0003f84270 */
[----:B------:R-:W3:Y:S01]  /*66a0*/  MUFU.TANH R156, R172 ;  /* 0x000000ac009c7308 */ /* 0x000ee20000002400 */
[----:B0-----:R-:W-:Y:S01]  /*66b0*/  FSEL R160, R160, -INF , P5 ;  /* 0xff800000a0a07808 */ /* 0x001fe20002800000 */
[----:B--2---:R-:W-:Y:S01]  /*66c0*/  FMUL.FTZ R169, R174, UR24 ;  /* 0x00000018aea97c20 */ /* 0x004fe20008410000 */
[----:B------:R-:W-:Y:S01]  /*66d0*/  ISETP.GT.AND P5, PT, R6, 0x39, PT ;  /* 0x000000390600780c */ /* 0x000fe20003fa4270 */
[----:B------:R-:W-:-:S04]  /*66e0*/  FMUL.FTZ R174, R182, UR24 ;  /* 0x00000018b6ae7c20 */ /* 0x000fc80008410000 */
[----:B------:R-:W0:Y:S01]  /*66f0*/  MUFU.TANH R154, R154 ;  /* 0x0000009a009a7308 */ /* 0x000e220000002400 */
[----:B----4-:R-:W-:Y:S02]  /*6700*/  FSEL R153, R153, -INF , P2 ;  /* 0xff80000099997808 */ /* 0x010fe40001000000 */
[----:B------:R-:W-:-:S05]  /*6710*/  ISETP.GT.AND P2, PT, R0, RZ, PT ;  /* 0x000000ff0000720c */ /* 0x000fca0003f44270 */
[----:B------:R-:W2:Y:S01]  /*6720*/  MUFU.TANH R155, R155 ;  /* 0x0000009b009b7308 */ /* 0x000ea20000002400 */
[----:B---3--:R-:W-:Y:S02]  /*6730*/  FSEL R156, R156, -INF , P3 ;  /* 0xff8000009c9c7808 */ /* 0x008fe40001800000 */
[----:B------:R-:W-:-:S05]  /*6740*/  ISETP.GT.AND P3, PT, R0, 0x1, PT ;  /* 0x000000010000780c */ /* 0x000fca0003f64270 */
[----:B------:R3:W-:Y:S01]  /*6750*/  MUFU.TANH R152, R168 ;  /* 0x000000a800987308 */ /* 0x0007e20000002400 */
[----:B0-----:R-:W-:Y:S02]  /*6760*/  FSEL R154, R154, -INF , P2 ;  /* 0xff8000009a9a7808 */ /* 0x001fe40001000000 */
[----:B------:R-:W-:-:S05]  /*6770*/  ISETP.GT.AND P2, PT, R0, 0x10, PT ;  /* 0x000000100000780c */ /* 0x000fca0003f44270 */
[----:B------:R-:W0:Y:S01]  /*6780*/  MUFU.TANH R162, R162 ;  /* 0x000000a200a27308 */ /* 0x000e220000002400 */
[----:B---3--:R-:W-:Y:S01]  /*6790*/  FMUL.FTZ R168, R170, UR24 ;  /* 0x00000018aaa87c20 */ /* 0x008fe20008410000 */
[----:B--2---:R-:W-:Y:S02]  /*67a0*/  FSEL R155, R155, -INF , P3 ;  /* 0xff8000009b9b7808 */ /* 0x004fe40001800000 */
[----:B------:R-:W-:-:S04]  /*67b0*/  ISETP.GT.AND P3, PT, R0, 0x11, PT ;  /* 0x000000110000780c */ /* 0x000fc80003f64270 */
[----:B------:R-:W2:Y:S08]  /*67c0*/  MUFU.TANH R163, R163 ;  /* 0x000000a300a37308 */ /* 0x000eb00000002400 */
[----:B------:R-:W3:Y:S01]  /*67d0*/  MUFU.TANH R168, R168 ;  /* 0x000000a800a87308 */ /* 0x000ee20000002400 */
[----:B0-----:R-:W-:Y:S02]  /*67e0*/  FSEL R162, R162, -INF , P2 ;  /* 0xff800000a2a27808 */ /* 0x001fe40001000000 */
[----:B------:R-:W-:-:S05]  /*67f0*/  ISETP.GT.AND P2, PT, R0, 0x20, PT ;  /* 0x000000200000780c */ /* 0x000fca0003f44270 */
[----:B------:R-:W0:Y:S01]  /*6800*/  MUFU.TANH R6, R171 ;  /* 0x000000ab00067308 */ /* 0x000e220000002400 */
[----:B--2---:R-:W-:Y:S02]  /*6810*/  FSEL R163, R163, -INF , P3 ;  /* 0xff800000a3a37808 */ /* 0x004fe40001800000 */
[----:B------:R-:W-:-:S05]  /*6820*/  ISETP.GT.AND P3, PT, R0, 0x21, PT ;  /* 0x000000210000780c */ /* 0x000fca0003f64270 */
[----:B------:R2:W4:Y:S01]  /*6830*/  MUFU.TANH R15, R161 ;  /* 0x000000a1000f7308 */ /* 0x0005220000002400 */
[----:B---3--:R-:W-:Y:S02]  /*6840*/  FSEL R170, R168, -INF , P2 ;  /* 0xff800000a8aa7808 */ /* 0x008fe40001000000 */
[----:B------:R-:W-:-:S05]  /*6850*/  ISETP.GT.AND P2, PT, R0, 0x30, PT ;  /* 0x000000300000780c */ /* 0x000fca0003f44270 */
[----:B------:R3:W5:Y:S01]  /*6860*/  MUFU.TANH R20, R164 ;  /* 0x000000a400147308 */ /* 0x0007620000002400 */
[----:B0-----:R-:W-:Y:S01]  /*6870*/  FSEL R168, R6, -INF , P3 ;  /* 0xff80000006a87808 */ /* 0x001fe20001800000 */
[----:B--2---:R-:W-:Y:S01]  /*6880*/  FMUL.FTZ R161, R177, UR24 ;  /* 0x00000018b1a17c20 */ /* 0x004fe20008410000 */
[----:B------:R-:W-:Y:S02]  /*6890*/  FMNMX.FTZ R6, R10, R9, !PT ;  /* 0x000000090a067209 */ /* 0x000fe40007810000 */
[----:B------:R-:W-:Y:S02]  /*68a0*/  ISETP.GT.AND P3, PT, R0, 0x31, PT ;  /* 0x000000310000780c */ /* 0x000fe40003f64270 */
[----:B------:R-:W-:Y:S01]  /*68b0*/  FMNMX.FTZ R6, R11, R6, !PT ;  /* 0x000000060b067209 */ /* 0x000fe20007810000 */
[----:B------:R0:W2:Y:S01]  /*68c0*/  MUFU.TANH R21, R165 ;  /* 0x000000a500157308 */ /* 0x0000a20000002400 */
[----:B----4-:R-:W-:Y:S01]  /*68d0*/  FSEL R15, R15, -INF , P0 ;  /* 0xff8000000f0f7808 */ /* 0x010fe20000000000 */
[----:B---3--:R-:W-:Y:S01]  /*68e0*/  FMUL.FTZ R164, R180, UR24 ;  /* 0x00000018b4a47c20 */ /* 0x008fe20008410000 */
[----:B------:R-:W-:-:S02]  /*68f0*/  FMNMX.FTZ R6, R12, R6, !PT ;  /* 0x000000060c067209 */ /* 0x000fc40007810000 */
[----:B------:R-:W-:Y:S02]  /*6900*/  LOP3.LUT P0, RZ, R18, 0x8000, RZ, 0xc0, !PT ;  /* 0x0000800012ff7812 */ /* 0x000fe4000780c0ff */
[----:B------:R-:W-:Y:S01]  /*6910*/  FMNMX.FTZ R6, R13, R6, !PT ;  /* 0x000000060d067209 */ /* 0x000fe20007810000 */
[----:B------:R-:W3:Y:S01]  /*6920*/  MUFU.TANH R161, R161 ;  /* 0x000000a100a17308 */ /* 0x000ee20000002400 */
[----:B-----5:R-:W-:Y:S01]  /*6930*/  FSEL R20, R20, -INF , P1 ;  /* 0xff80000014147808 */ /* 0x020fe20000800000 */
[----:B0-----:R-:W-:Y:S01]  /*6940*/  FMUL.FTZ R165, R181, UR24 ;  /* 0x00000018b5a57c20 */ /* 0x001fe20008410000 */
[----:B------:R-:W-:Y:S02]  /*6950*/  FMNMX.FTZ R6, R14, R6, !PT ;  /* 0x000000060e067209 */ /* 0x000fe40007810000 */
[----:B------:R-:W-:Y:S02]  /*6960*/  LOP3.LUT P1, RZ, R18, 0x4000, RZ, 0xc0, !PT ;  /* 0x0000400012ff7812 */ /* 0x000fe4000782c0ff */
[----:B------:R-:W-:Y:S01]  /*6970*/  FMNMX.FTZ R6, R15, R6, !PT ;  /* 0x000000060f067209 */ /* 0x000fe20007810000 */
[----:B------:R-:W0:Y:S01]  /*6980*/  MUFU.TANH R164, R164 ;  /* 0x000000a400a47308 */ /* 0x000e220000002400 */
[----:B--2---:R-:W-:-:S02]  /*6990*/  FSEL R21, R21, -INF , P1 ;  /* 0xff80000015157808 */ /* 0x004fc40000800000 */
[----:B------:R-:W-:Y:S02]  /*69a0*/  FMNMX.FTZ R6, R20, R6, !PT ;  /* 0x0000000614067209 */ /* 0x000fe40007810000 */
[----:B------:R-:W-:Y:S02]  /*69b0*/  FSEL R152, R152, -INF , P0 ;  /* 0xff80000098987808 */ /* 0x000fe40000000000 */
[----:B------:R-:W-:Y:S01]  /*69c0*/  FMNMX.FTZ R6, R21, R6, !PT ;  /* 0x0000000615067209 */ /* 0x000fe20007810000 */
[----:B------:R-:W2:Y:S01]  /*69d0*/  MUFU.TANH R165, R165 ;  /* 0x000000a500a57308 */ /* 0x000ea20000002400 */
[----:B---3--:R-:W-:Y:S02]  /*69e0*/  FSEL R161, R161, -INF , P6 ;  /* 0xff800000a1a17808 */ /* 0x008fe40003000000 */
[----:B------:R-:W-:Y:S02]  /*69f0*/  FMNMX.FTZ R6, R152, R6, !PT ;  /* 0x0000000698067209 */ /* 0x000fe40007810000 */
[----:B------:R-:W-:-:S02]  /*6a00*/  LOP3.LUT P1, RZ, R18, 0x2000, RZ, 0xc0, !PT ;  /* 0x0000200012ff7812 */ /* 0x000fc4000782c0ff */
[----:B------:R-:W-:Y:S01]  /*6a10*/  FMNMX.FTZ R6, R153, R6, !PT ;  /* 0x0000000699067209 */ /* 0x000fe20007810000 */
[----:B------:R-:W3:Y:S01]  /*6a20*/  MUFU.TANH R158, R158 ;  /* 0x0000009e009e7308 */ /* 0x000ee20000002400 */
[----:B0-----:R-:W-:Y:S02]  /*6a30*/  FSEL R164, R164, -INF , P4 ;  /* 0xff800000a4a47808 */ /* 0x001fe40002000000 */
[----:B------:R-:W-:Y:S02]  /*6a40*/  FMNMX.FTZ R6, R156, R6, !PT ;  /* 0x000000069c067209 */ /* 0x000fe40007810000 */
[----:B------:R-:W-:Y:S02]  /*6a50*/  ISETP.GT.AND P4, PT, R0, 0x8, PT ;  /* 0x000000080000780c */ /* 0x000fe40003f84270 */
[----:B------:R-:W-:Y:S01]  /*6a60*/  FMNMX.FTZ R6, R157, R6, !PT ;  /* 0x000000069d067209 */ /* 0x000fe20007810000 */
[----:B------:R-:W0:Y:S01]  /*6a70*/  MUFU.TANH R159, R159 ;  /* 0x0000009f009f7308 */ /* 0x000e220000002400 */
[----:B--2---:R-:W-:-:S02]  /*6a80*/  FSEL R165, R165, -INF , P5 ;  /* 0xff800000a5a57808 */ /* 0x004fc40002800000 */
[----:B------:R-:W-:Y:S02]  /*6a90*/  FMNMX.FTZ R6, R160, R6, !PT ;  /* 0x00000006a0067209 */ /* 0x000fe40007810000 */
[----:B------:R-:W-:Y:S02]  /*6aa0*/  ISETP.GT.AND P5, PT, R0, 0x9, PT ;  /* 0x000000090000780c */ /* 0x000fe40003fa4270 */
[----:B------:R-:W-:Y:S01]  /*6ab0*/  FMNMX.FTZ R6, R161, R6, !PT ;  /* 0x00000006a1067209 */ /* 0x000fe20007810000 */
[----:B------:R-:W2:Y:S01]  /*6ac0*/  MUFU.TANH R166, R166 ;  /* 0x000000a600a67308 */ /* 0x000ea20000002400 */
[----:B---3--:R-:W-:Y:S02]  /*6ad0*/  FSEL R158, R158, -INF , P4 ;  /* 0xff8000009e9e7808 */ /* 0x008fe40002000000 */
[----:B------:R-:W-:Y:S02]  /*6ae0*/  FMNMX.FTZ R6, R164, R6, !PT ;  /* 0x00000006a4067209 */ /* 0x000fe40007810000 */
[----:B------:R-:W-:-:S02]  /*6af0*/  ISETP.GT.AND P4, PT, R0, 0x18, PT ;  /* 0x000000180000780c */ /* 0x000fc40003f84270 */
[----:B------:R-:W-:Y:S01]  /*6b00*/  FMNMX.FTZ R6, R165, R6, !PT ;  /* 0x00000006a5067209 */ /* 0x000fe20007810000 */
[----:B------:R-:W3:Y:S01]  /*6b10*/  MUFU.TANH R167, R167 ;  /* 0x000000a700a77308 */ /* 0x000ee20000002400 */
[----:B0-----:R-:W-:Y:S02]  /*6b20*/  FSEL R159, R159, -INF , P5 ;  /* 0xff8000009f9f7808 */ /* 0x001fe40002800000 */
[----:B------:R-:W-:Y:S01]  /*6b30*/  ISETP.GT.AND P5, PT, R0, 0x19, PT ;  /* 0x000000190000780c */ /* 0x000fe20003fa4270 */
[----:B------:R-:W0:Y:S01]  /*6b40*/  SHFL.BFLY PT, R171, R6, 0x2, 0x1f ;  /* 0x0c401f0006ab7f89 */ /* 0x000e2200000e0000 */
[----:B------:R-:W-:-:S03]  /*6b50*/  LOP3.LUT P0, RZ, R18, 0x1000, RZ, 0xc0, !PT ;  /* 0x0000100012ff7812 */ /* 0x000fc6000780c0ff */
[----:B------:R-:W4:Y:S01]  /*6b60*/  MUFU.TANH R169, R169 ;  /* 0x000000a900a97308 */ /* 0x000f220000002400 */
[----:B--2---:R-:W-:Y:S02]  /*6b70*/  FSEL R166, R166, -INF , P4 ;  /* 0xff800000a6a67808 */ /* 0x004fe40002000000 */
[----:B------:R-:W-:-:S05]  /*6b80*/  ISETP.GT.AND P4, PT, R0, 0x28, PT ;  /* 0x000000280000780c */ /* 0x000fca0003f84270 */
[----:B------:R-:W2:Y:S01]  /*6b90*/  MUFU.TANH R174, R174 ;  /* 0x000000ae00ae7308 */ /* 0x000ea20000002400 */
[----:B---3--:R-:W-:Y:S02]  /*6ba0*/  FSEL R167, R167, -INF , P5 ;  /* 0xff800000a7a77808 */ /* 0x008fe40002800000 */
[C---:B------:R-:W-:Y:S02]  /*6bb0*/  ISETP.GT.AND P5, PT, R0.reuse, 0x39, PT ;  /* 0x000000390000780c */ /* 0x040fe40003fa4270 */
[----:B----4-:R-:W-:Y:S02]  /*6bc0*/  FSEL R169, R169, -INF , P4 ;  /* 0xff800000a9a97808 */ /* 0x010fe40002000000 */
[----:B------:R-:W-:Y:S02]  /*6bd0*/  ISETP.GT.AND P4, PT, R0, 0x38, PT ;  /* 0x000000380000780c */ /* 0x000fe40003f84270 */
[----:B0-----:R-:W-:Y:S02]  /*6be0*/  FMNMX.FTZ R6, R6, R171, !PT ;  /* 0x000000ab06067209 */ /* 0x001fe40007810000 */
[----:B--2---:R-:W-:-:S03]  /*6bf0*/  FSEL R174, R174, -INF , P4 ;  /* 0xff800000aeae7808 */ /* 0x004fc60002000000 */
[----:B------:R-:W0:Y:S02]  /*6c00*/  SHFL.BFLY PT, R171, R6, 0x1, 0x1f ;  /* 0x0c201f0006ab7f89 */ /* 0x000e2400000e0000 */
[----:B0-----:R-:W-:-:S04]  /*6c10*/  FMNMX.FTZ R6, R6, R171, !PT ;  /* 0x000000ab06067209 */ /* 0x001fc80007810000 */
[C---:B------:R-:W-:Y:S01]  /*6c20*/  FSETP.NEU.FTZ.AND P6, PT, R6.reuse, -INF , PT ;  /* 0xff8000000600780b */ /* 0x040fe20003fdd000 */
[----:B------:R-:W-:-:S03]  /*6c30*/  FMUL.FTZ R171, R6, UR10 ;  /* 0x0000000a06ab7c20 */ /* 0x000fc60008410000 */
[----:B------:R-:W-:Y:S02]  /*6c40*/  FSEL R172, R6, RZ, P6 ;  /* 0x000000ff06ac7208 */ /* 0x000fe40003000000 */
[----:B------:R-:W-:Y:S02]  /*6c50*/  FSEL R171, R171, RZ, P6 ;  /* 0x000000ffabab7208 */ /* 0x000fe40003000000 */
[----:B------:R-:W-:Y:S01]  /*6c60*/  ISETP.GT.AND P6, PT, R0, 0x29, PT ;  /* 0x000000290000780c */ /* 0x000fe20003fc4270 */
[----:B------:R-:W-:Y:S02]  /*6c70*/  FADD.FTZ R172, -R172, R9 ;  /* 0x00000009acac7221 */ /* 0x000fe40000010100 */
        /* <DEDUP_REMOVED lines=13> */
[----:B0-----:R-:W-:Y:S01]  /*6d50*/  FMUL.FTZ R10, R172, UR10 ;  /* 0x0000000aac0a7c20 */ /* 0x001fe20008410000 */
[--C-:B------:R-:W-:Y:S01]  /*6d60*/  FFMA.FTZ R157, R157, UR10, -R171.reuse ;  /* 0x0000000a9d9d7c23 */ /* 0x100fe200080108ab */
[--C-:B------:R-:W-:Y:S01]  /*6d70*/  FFMA.FTZ R160, R160, UR10, -R171.reuse ;  /* 0x0000000aa0a07c23 */ /* 0x100fe200080108ab */
[--C-:B------:R-:W-:Y:S01]  /*6d80*/  FFMA.FTZ R161, R161, UR10, -R171.reuse ;  /* 0x0000000aa1a17c23 */ /* 0x100fe200080108ab */
[--C-:B------:R-:W-:Y:S01]  /*6d90*/  FFMA.FTZ R164, R164, UR10, -R171.reuse ;  /* 0x0000000aa4a47c23 */ /* 0x100fe200080108ab */
[----:B------:R-:W-:Y:S01]  /*6da0*/  FFMA.FTZ R165, R165, UR10, -R171 ;  /* 0x0000000aa5a57c23 */ /* 0x000fe200080108ab */
[----:B------:R-:W-:Y:S01]  /*6db0*/  FMUL.FTZ R171, R178, UR24 ;  /* 0x00000018b2ab7c20 */ /* 0x000fe20008410000 */
[----:B------:R-:W0:Y:S01]  /*6dc0*/  MUFU.EX2 R10, R10 ;  /* 0x0000000a000a7308 */ /* 0x000e220000000800 */
[----:B------:R-:W-:-:S07]  /*6dd0*/  FMUL.FTZ R172, R179, UR24 ;  /* 0x00000018b3ac7c20 */ /* 0x000fce0008410000 */
[----:B------:R2:W3:Y:S08]  /*6de0*/  MUFU.TANH R9, R175 ;  /* 0x000000af00097308 */ /* 0x0004f00000002400 */
[----:B------:R-:W4:Y:S01]  /*6df0*/  MUFU.TANH R171, R171 ;  /* 0x000000ab00ab7308 */ /* 0x000f220000002400 */
[----:B0-----:R-:W-:Y:S01]  /*6e00*/  FFMA.FTZ R4, R10, R4, R152 ;  /* 0x000000040a047223 */ /* 0x001fe20000010098 */
[----:B------:R-:W-:Y:S01]  /*6e10*/  F2FP.F16.F32.PACK_AB R152, R11, R152 ;  /* 0x000000980b98723e */ /* 0x000fe200000000ff */
[----:B--2---:R-:W-:Y:S01]  /*6e20*/  FMUL.FTZ R175, R183, UR24 ;  /* 0x00000018b7af7c20 */ /* 0x004fe20008410000 */
[----:B------:R-:W-:Y:S01]  /*6e30*/  FMUL.FTZ R24, R24, R10 ;  /* 0x0000000a18187220 */ /* 0x000fe20000410000 */
[----:B------:R-:W-:Y:S01]  /*6e40*/  FADD.FTZ R4, R11, R4 ;  /* 0x000000040b047221 */ /* 0x000fe20000010000 */
[----:B------:R-:W-:-:S02]  /*6e50*/  IMAD.U32 R11, RZ, RZ, UR25 ;  /* 0x00000019ff0b7e24 */ /* 0x000fc4000f8e00ff */
[-C--:B------:R-:W-:Y:S01]  /*6e60*/  FMUL.FTZ R25, R25, R10.reuse ;  /* 0x0000000a19197220 */ /* 0x080fe20000410000 */
[----:B------:R-:W0:Y:S01]  /*6e70*/  MUFU.TANH R172, R172 ;  /* 0x000000ac00ac7308 */ /* 0x000e220000002400 */
[----:B---3--:R-:W-:Y:S01]  /*6e80*/  FSEL R9, R9, -INF , P6 ;  /* 0xff80000009097808 */ /* 0x008fe20003000000 */
[----:B------:R-:W-:Y:S02]  /*6e90*/  @!P1 VIADD R0, R11, 0x28c40 ;  /* 0x00028c400b009836 */ /* 0x000fe40000000000 */
[-C--:B------:R-:W-:Y:S01]  /*6ea0*/  FMUL.FTZ R28, R28, R10.reuse ;  /* 0x0000000a1c1c7220 */ /* 0x080fe20000410000 */
[-C--:B------:R-:W-:Y:S01]  /*6eb0*/  FMUL.FTZ R29, R29, R10.reuse ;  /* 0x0000000a1d1d7220 */ /* 0x080fe20000410000 */
[-C--:B------:R-:W-:Y:S01]  /*6ec0*/  FMUL.FTZ R32, R32, R10.reuse ;  /* 0x0000000a20207220 */ /* 0x080fe20000410000 */
[-C--:B------:R-:W-:Y:S01]  /*6ed0*/  FMUL.FTZ R33, R33, R10.reuse ;  /* 0x0000000a21217220 */ /* 0x080fe20000410000 */
[----:B------:R-:W-:Y:S01]  /*6ee0*/  @!P1 PRMT R0, RZ, 0x654, R0 ;  /* 0x00000654ff009816 */ /* 0x000fe20000000000 */
[----:B------:R-:W2:Y:S01]  /*6ef0*/  MUFU.TANH R175, R175 ;  /* 0x000000af00af7308 */ /* 0x000ea20000002400 */
[----:B----4-:R-:W-:Y:S01]  /*6f00*/  FSEL R171, R171, -INF , P2 ;  /* 0xff800000abab7808 */ /* 0x010fe20001000000 */
[-C--:B------:R-:W-:Y:S01]  /*6f10*/  FMUL.FTZ R36, R36, R10.reuse ;  /* 0x0000000a24247220 */ /* 0x080fe20000410000 */
[----:B------:R3:W-:Y:S01]  /*6f20*/  @!P1 SYNCS.ARRIVE.TRANS64.RED.A1T0 RZ, [R0+URZ], RZ ;  /* 0x000000ff00ff99a7 */ /* 0x0007e2000810043f */
[----:B------:R-:W-:Y:S01]  /*6f30*/  ISETP.NE.AND P2, PT, R17, RZ, PT ;  /* 0x000000ff1100720c */ /* 0x000fe20003f45270 */
[-C--:B------:R-:W-:Y:S01]  /*6f40*/  FMUL.FTZ R37, R37, R10.reuse ;  /* 0x0000000a25257220 */ /* 0x080fe20000410000 */
[-C--:B------:R-:W-:Y:S01]  /*6f50*/  FMUL.FTZ R40, R40, R10.reuse ;  /* 0x0000000a28287220 */ /* 0x080fe20000410000 */
[-C--:B------:R-:W-:Y:S01]  /*6f60*/  FMUL.FTZ R41, R41, R10.reuse ;  /* 0x0000000a29297220 */ /* 0x080fe20000410000 */
[----:B------:R-:W4:Y:S01]  /*6f70*/  MUFU.EX2 R12, R12 ;  /* 0x0000000c000c7308 */ /* 0x000f220000000800 */
[----:B0-----:R-:W-:Y:S01]  /*6f80*/  FSEL R172, R172, -INF , P3 ;  /* 0xff800000acac7808 */ /* 0x001fe20001800000 */
[----:B------:R-:W-:Y:S01]  /*6f90*/  FMUL.FTZ R44, R44, R10 ;  /* 0x0000000a2c2c7220 */ /* 0x000fe20000410000 */
[----:B---3--:R-:W-:Y:S01]  /*6fa0*/  FMNMX.FTZ R0, R154, R8, !PT ;  /* 0x000000089a007209 */ /* 0x008fe20007810000 */
[-C--:B------:R-:W-:Y:S01]  /*6fb0*/  FMUL.FTZ R45, R45, R10.reuse ;  /* 0x0000000a2d2d7220 */ /* 0x080fe20000410000 */
[-C--:B------:R-:W-:Y:S01]  /*6fc0*/  FMUL.FTZ R48, R48, R10.reuse ;  /* 0x0000000a30307220 */ /* 0x080fe20000410000 */
[----:B------:R-:W-:Y:S01]  /*6fd0*/  FMUL.FTZ R49, R49, R10 ;  /* 0x0000000a31317220 */ /* 0x000fe20000410000 */
[----:B------:R-:W-:Y:S01]  /*6fe0*/  FMNMX.FTZ R0, R155, R0, !PT ;  /* 0x000000009b007209 */ /* 0x000fe20007810000 */
[----:B------:R-:W-:Y:S01]  /*6ff0*/  MUFU.EX2 R180, R157 ;  /* 0x0000009d00b47308 */ /* 0x000fe20000000800 */
[----:B--2---:R-:W-:Y:S01]  /*7000*/  FSEL R175, R175, -INF , P5 ;  /* 0xff800000afaf7808 */ /* 0x004fe20002800000 */
[----:B------:R-:W-:Y:S01]  /*7010*/  FMUL.FTZ R52, R52, R10 ;  /* 0x0000000a34347220 */ /* 0x000fe20000410000 */
[----:B------:R-:W-:Y:S01]  /*7020*/  FMNMX.FTZ R0, R158, R0, !PT ;  /* 0x000000009e007209 */ /* 0x000fe20007810000 */
[-C--:B------:R-:W-:Y:S01]  /*7030*/  FMUL.FTZ R53, R53, R10.reuse ;  /* 0x0000000a35357220 */ /* 0x080fe20000410000 */
[-C--:B------:R-:W-:Y:S01]  /*7040*/  FMUL.FTZ R56, R56, R10.reuse ;  /* 0x0000000a38387220 */ /* 0x080fe20000410000 */
[----:B------:R-:W-:Y:S01]  /*7050*/  FMUL.FTZ R57, R57, R10 ;  /* 0x0000000a39397220 */ /* 0x000fe20000410000 */
[----:B------:R-:W-:Y:S01]  /*7060*/  FMNMX.FTZ R0, R159, R0, !PT ;  /* 0x000000009f007209 */ /* 0x000fe20007810000 */
[----:B------:R-:W0:Y:S01]  /*7070*/  MUFU.EX2 R13, R13 ;  /* 0x0000000d000d7308 */ /* 0x000e220000000800 */
[----:B----4-:R-:W-:Y:S01]  /*7080*/  FADD.FTZ R4, R12, R4 ;  /* 0x000000040c047221 */ /* 0x010fe20000010000 */
[----:B------:R-:W-:Y:S01]  /*7090*/  FMUL.FTZ R60, R60, R10 ;  /* 0x0000000a3c3c7220 */ /* 0x000fe20000410000 */
[----:B------:R-:W-:Y:S01]  /*70a0*/  FMNMX.FTZ R0, R162, R0, !PT ;  /* 0x00000000a2007209 */ /* 0x000fe20007810000 */
[-C--:B------:R-:W-:Y:S01]  /*70b0*/  FMUL.FTZ R61, R61, R10.reuse ;  /* 0x0000000a3d3d7220 */ /* 0x080fe20000410000 */
[-C--:B------:R-:W-:Y:S01]  /*70c0*/  FMUL.FTZ R64, R64, R10.reuse ;  /* 0x0000000a40407220 */ /* 0x080fe20000410000 */
[----:B------:R-:W-:Y:S01]  /*70d0*/  FMUL.FTZ R65, R65, R10 ;  /* 0x0000000a41417220 */ /* 0x000fe20000410000 */
[----:B------:R-:W-:Y:S01]  /*70e0*/  FMNMX.FTZ R0, R163, R0, !PT ;  /* 0x00000000a3007209 */ /* 0x000fe20007810000 */
[----:B------:R-:W2:Y:S01]  /*70f0*/  MUFU.EX2 R14, R14 ;  /* 0x0000000e000e7308 */ /* 0x000ea20000000800 */
[-C--:B------:R-:W-:Y:S01]  /*7100*/  FMUL.FTZ R68, R68, R10.reuse ;  /* 0x0000000a44447220 */ /* 0x080fe20000410000 */
        /* <DEDUP_REMOVED lines=15> */
[----:B--2---:R-:W-:Y:S01]  /*7200*/  FADD.FTZ R4, R14, R4 ;  /* 0x000000040e047221 */ /* 0x004fe20000010000 */
[----:B------:R-:W-:Y:S01]  /*7210*/  FMUL.FTZ R85, R85, R10 ;  /* 0x0000000a55557220 */ /* 0x000fe20000410000 */
[----:B------:R-:W-:Y:S01]  /*7220*/  FMNMX.FTZ R0, R169, R0, !PT ;  /* 0x00000000a9007209 */ /* 0x000fe20007810000 */
[-C--:B------:R-:W-:Y:S01]  /*7230*/  FMUL.FTZ R88, R88, R10.reuse ;  /* 0x0000000a58587220 */ /* 0x080fe20000410000 */
[-C--:B------:R-:W-:Y:S01]  /*7240*/  FMUL.FTZ R89, R89, R10.reuse ;  /* 0x0000000a59597220 */ /* 0x080fe20000410000 */
[----:B------:R-:W-:Y:S01]  /*7250*/  FMUL.FTZ R92, R92, R10 ;  /* 0x0000000a5c5c7220 */ /* 0x000fe20000410000 */
[----:B------:R-:W-:Y:S01]  /*7260*/  FMNMX.FTZ R0, R9, R0, !PT ;  /* 0x0000000009007209 */ /* 0x000fe20007810000 */
[----:B------:R-:W-:Y:S01]  /*7270*/  MUFU.EX2 R181, R161 ;  /* 0x000000a100b57308 */ /* 0x000fe20000000800 */
[----:B---3--:R-:W-:Y:S01]  /*7280*/  FADD.FTZ R4, R15, R4 ;  /* 0x000000040f047221 */ /* 0x008fe20000010000 */
        /* <DEDUP_REMOVED lines=15> */
[-C--:B------:R-:W-:Y:S01]  /*7380*/  FMUL.FTZ R109, R109, R10.reuse ;  /* 0x0000000a6d6d7220 */ /* 0x080fe20000410000 */
[-C--:B------:R-:W-:Y:S01]  /*7390*/  FMUL.FTZ R112, R112, R10.reuse ;  /* 0x0000000a70707220 */ /* 0x080fe20000410000 */
[-C--:B------:R-:W-:Y:S01]  /*73a0*/  FMUL.FTZ R113, R113, R10.reuse ;  /* 0x0000000a71717220 */ /* 0x080fe20000410000 */
[----:B------:R-:W3:Y:S01]  /*73b0*/  SHFL.BFLY PT, R176, R0, 0x2, 0x1f ;  /* 0x0c401f0000b07f89 */ /* 0x000ee200000e0000 */
[-C--:B------:R-:W-:Y:S01]  /*73c0*/  FMUL.FTZ R116, R116, R10.reuse ;  /* 0x0000000a74747220 */ /* 0x080fe20000410000 */
[-C--:B------:R-:W-:Y:S01]  /*73d0*/  FMUL.FTZ R117, R117, R10.reuse ;  /* 0x0000000a75757220 */ /* 0x080fe20000410000 */
[-C--:B------:R-:W-:Y:S01]  /*73e0*/  FMUL.FTZ R120, R120, R10.reuse ;  /* 0x0000000a78787220 */ /* 0x080fe20000410000 */
[----:B------:R-:W-:Y:S01]  /*73f0*/  MUFU.EX2 R179, R165 ;  /* 0x000000a500b37308 */ /* 0x000fe20000000800 */
[----:B--2---:R-:W-:Y:S01]  /*7400*/  FADD.FTZ R4, R21, R4 ;  /* 0x0000000415047221 */ /* 0x004fe20000010000 */
        /* <DEDUP_REMOVED lines=16> */
[----:B---3--:R-:W-:-:S05]  /*7510*/  FMNMX.FTZ R0, R0, R176, !PT ;  /* 0x000000b000007209 */ /* 0x008fca0007810000 */
[----:B------:R-:W0:Y:S02]  /*7520*/  SHFL.BFLY PT, R176, R0, 0x1, 0x1f ;  /* 0x0c201f0000b07f89 */ /* 0x000e2400000e0000 */
[----:B0-----:R-:W-:-:S04]  /*7530*/  FMNMX.FTZ R0, R0, R176, !PT ;  /* 0x000000b000007209 */ /* 0x001fc80007810000 */
[C---:B------:R-:W-:Y:S01]  /*7540*/  FSETP.NEU.FTZ.AND P3, PT, R0.reuse, -INF , PT ;  /* 0xff8000000000780b */ /* 0x040fe20003f7d000 */
[----:B------:R-:W-:-:S03]  /*7550*/  FMUL.FTZ R177, R0, UR10 ;  /* 0x0000000a00b17c20 */ /* 0x000fc60008410000 */
[----:B------:R-:W-:Y:S02]  /*7560*/  FSEL R176, R0, RZ, P3 ;  /* 0x000000ff00b07208 */ /* 0x000fe40001800000 */
[----:B------:R-:W-:-:S03]  /*7570*/  FSEL R177, R177, RZ, P3 ;  /* 0x000000ffb1b17208 */ /* 0x000fc60001800000 */
[----:B------:R-:W-:Y:S02]  /*7580*/  FADD.FTZ R176, -R176, R8 ;  /* 0x00000008b0b07221 */ /* 0x000fe40000010100 */
[--C-:B------:R-:W-:Y:S01]  /*7590*/  FFMA.FTZ R154, R154, UR10, -R177.reuse ;  /* 0x0000000a9a9a7c23 */ /* 0x100fe200080108b1 */
[--C-:B------:R-:W-:Y:S01]  /*75a0*/  FFMA.FTZ R155, R155, UR10, -R177.reuse ;  /* 0x0000000a9b9b7c23 */ /* 0x100fe200080108b1 */
[----:B------:R-:W-:Y:S01]  /*75b0*/  FMUL.FTZ R8, R176, UR10 ;  /* 0x0000000ab0087c20 */ /* 0x000fe20008410000 */
[----:B------:R-:W-:Y:S02]  /*75c0*/  IMAD.U32 R176, RZ, RZ, UR23 ;  /* 0x00000017ffb07e24 */ /* 0x000fe4000f8e00ff */
[--C-:B------:R-:W-:Y:S01]  /*75d0*/  FFMA.FTZ R158, R158, UR10, -R177.reuse ;  /* 0x0000000a9e9e7c23 */ /* 0x100fe200080108b1 */
[--C-:B------:R-:W-:Y:S01]  /*75e0*/  FFMA.FTZ R159, R159, UR10, -R177.reuse ;  /* 0x0000000a9f9f7c23 */ /* 0x100fe200080108b1 */
[--C-:B------:R-:W-:Y:S01]  /*75f0*/  FFMA.FTZ R178, R162, UR10, -R177.reuse ;  /* 0x0000000aa2b27c23 */ /* 0x100fe200080108b1 */
[----:B------:R-:W-:Y:S01]  /*7600*/  @!P2 IMAD R176, R176, 0x40, R16 ;  /* 0x00000040b0b0a824 */ /* 0x000fe200078e0210 */
[----:B------:R-:W0:Y:S01]  /*7610*/  MUFU.EX2 R8, R8 ;  /* 0x0000000800087308 */ /* 0x000e220000000800 */
[--C-:B------:R-:W-:Y:S01]  /*7620*/  FFMA.FTZ R163, R163, UR10, -R177.reuse ;  /* 0x0000000aa3a37c23 */ /* 0x100fe200080108b1 */
[--C-:B------:R-:W-:Y:S01]  /*7630*/  FFMA.FTZ R166, R166, UR10, -R177.reuse ;  /* 0x0000000aa6a67c23 */ /* 0x100fe200080108b1 */
[--C-:B------:R-:W-:Y:S01]  /*7640*/  FFMA.FTZ R167, R167, UR10, -R177.reuse ;  /* 0x0000000aa7a77c23 */ /* 0x100fe200080108b1 */
[----:B------:R-:W-:Y:S01]  /*7650*/  @!P2 LEA R176, R176, UR46, 0x2 ;  /* 0x0000002eb0b0ac11 */ /* 0x000fe2000f8e10ff */
[--C-:B------:R-:W-:Y:S01]  /*7660*/  FFMA.FTZ R170, R170, UR10, -R177.reuse ;  /* 0x0000000aaaaa7c23 */ /* 0x100fe200080108b1 */
[--C-:B------:R-:W-:Y:S01]  /*7670*/  FFMA.FTZ R168, R168, UR10, -R177.reuse ;  /* 0x0000000aa8a87c23 */ /* 0x100fe200080108b1 */
[--C-:B------:R-:W-:Y:S01]  /*7680*/  FFMA.FTZ R9, R9, UR10, -R177.reuse ;  /* 0x0000000a09097c23 */ /* 0x100fe200080108b1 */
[----:B------:R-:W-:Y:S01]  /*7690*/  MUFU.EX2 R155, R155 ;  /* 0x0000009b009b7308 */ /* 0x000fe20000000800 */
[----:B------:R-:W-:Y:S01]  /*76a0*/  @!P2 STS [R176+0x28800], R10 ;  /* 0x0288000ab000a388 */ /* 0x000fe20000000800 */
[--C-:B------:R-:W-:Y:S01]  /*76b0*/  FFMA.FTZ R171, R171, UR10, -R177.reuse ;  /* 0x0000000aabab7c23 */ /* 0x100fe200080108b1 */
[--C-:B------:R-:W-:Y:S01]  /*76c0*/  FFMA.FTZ R172, R172, UR10, -R177.reuse ;  /* 0x0000000aacac7c23 */ /* 0x100fe200080108b1 */
[--C-:B------:R-:W-:Y:S01]  /*76d0*/  FFMA.FTZ R174, R174, UR10, -R177.reuse ;  /* 0x0000000aaeae7c23 */ /* 0x100fe200080108b1 */
[----:B------:R-:W-:-:S03]  /*76e0*/  FFMA.FTZ R175, R175, UR10, -R177 ;  /* 0x0000000aafaf7c23 */ /* 0x000fc600080108b1 */
[----:B------:R-:W-:Y:S01]  /*76f0*/  MUFU.EX2 R157, R178 ;  /* 0x000000b2009d7308 */ /* 0x000fe20000000800 */
[----:B0-----:R0:W-:Y:S01]  /*7700*/  @!P2 STS [R176+0x28820], R8 ;  /* 0x02882008b000a388 */ /* 0x0011e20000000800 */
        /* <DEDUP_REMOVED lines=14> */
[----:B0-----:R-:W0:Y:S01]  /*77f0*/  MUFU.EX2 R176, R153 ;  /* 0x0000009900b07308 */ /* 0x001e220000000800 */
[----:B--2---:R-:W-:Y:S01]  /*7800*/  FFMA.FTZ R156, R169, UR10, -R177 ;  /* 0x0000000aa99c7c23 */ /* 0x004fe200080108b1 */
[-C--:B------:R-:W-:Y:S01]  /*7810*/  FMUL.FTZ R51, R51, R8.reuse ;  /* 0x0000000833337220 */ /* 0x080fe20000410000 */
[-C--:B------:R-:W-:Y:S01]  /*7820*/  FMUL.FTZ R54, R54, R8.reuse ;  /* 0x0000000836367220 */ /* 0x080fe20000410000 */
[-C--:B------:R-:W-:Y:S01]  /*7830*/  FMUL.FTZ R55, R55, R8.reuse ;  /* 0x0000000837377220 */ /* 0x080fe20000410000 */
[-C--:B------:R-:W-:Y:S01]  /*7840*/  FMUL.FTZ R58, R58, R8.reuse ;  /* 0x000000083a3a7220 */ /* 0x080fe20000410000 */
[-C--:B------:R-:W-:Y:S01]  /*7850*/  FMUL.FTZ R59, R59, R8.reuse ;  /* 0x000000083b3b7220 */ /* 0x080fe20000410000 */
[-C--:B------:R-:W-:Y:S01]  /*7860*/  FMUL.FTZ R62, R62, R8.reuse ;  /* 0x000000083e3e7220 */ /* 0x080fe20000410000 */
[----:B------:R2:W3:Y:S01]  /*7870*/  MUFU.EX2 R153, R154 ;  /* 0x0000009a00997308 */ /* 0x0004e20000000800 */
[-C--:B------:R-:W-:Y:S01]  /*7880*/  FMUL.FTZ R63, R63, R8.reuse ;  /* 0x000000083f3f7220 */ /* 0x080fe20000410000 */
[-C--:B------:R-:W-:Y:S01]  /*7890*/  FMUL.FTZ R66, R66, R8.reuse ;  /* 0x0000000842427220 */ /* 0x080fe20000410000 */
[-C--:B------:R-:W-:Y:S01]  /*78a0*/  FMUL.FTZ R67, R67, R8.reuse ;  /* 0x0000000843437220 */ /* 0x080fe20000410000 */
[-C--:B------:R-:W-:Y:S01]  /*78b0*/  FMUL.FTZ R70, R70, R8.reuse ;  /* 0x0000000846467220 */ /* 0x080fe20000410000 */
[-C--:B------:R-:W-:Y:S01]  /*78c0*/  FMUL.FTZ R71, R71, R8.reuse ;  /* 0x0000000847477220 */ /* 0x080fe20000410000 */
[-C--:B------:R-:W-:Y:S01]  /*78d0*/  FMUL.FTZ R74, R74, R8.reuse ;  /* 0x000000084a4a7220 */ /* 0x080fe20000410000 */
[----:B------:R-:W-:Y:S01]  /*78e0*/  FMUL.FTZ R75, R75, R8 ;  /* 0x000000084b4b7220 */ /* 0x000fe20000410000 */
[----:B------:R-:W4:Y:S01]  /*78f0*/  MUFU.EX2 R177, R160 ;  /* 0x000000a000b17308 */ /* 0x000f220000000800 */
[----:B0-----:R-:W-:Y:S01]  /*7900*/  FADD.FTZ R4, R176, R4 ;  /* 0x00000004b0047221 */ /* 0x001fe20000010000 */
[----:B--2---:R-:W-:Y:S01]  /*7910*/  F2FP.F16.F32.PACK_AB R154, R13, R12 ;  /* 0x0000000c0d9a723e */ /* 0x004fe200000000ff */
[-C--:B------:R-:W-:Y:S01]  /*7920*/  FMUL.FTZ R78, R78, R8.reuse ;  /* 0x000000084e4e7220 */ /* 0x080fe20000410000 */
[----:B------:R-:W-:Y:S01]  /*7930*/  FMUL.FTZ R79, R79, R8 ;  /* 0x000000084f4f7220 */ /* 0x000fe20000410000 */
[----:B------:R-:W-:Y:S01]  /*7940*/  FADD.FTZ R4, R162, R4 ;  /* 0x00000004a2047221 */ /* 0x000fe20000010000 */
[----:B------:R-:W-:Y:S01]  /*7950*/  F2FP.F16.F32.PACK_AB R162, R180, R162 ;  /* 0x000000a2b4a2723e */ /* 0x000fe200000000ff */
[-C--:B------:R-:W-:Y:S01]  /*7960*/  FMUL.FTZ R82, R82, R8.reuse ;  /* 0x0000000852527220 */ /* 0x080fe20000410000 */
[----:B------:R-:W-:Y:S01]  /*7970*/  MUFU.EX2 R160, R163 ;  /* 0x000000a300a07308 */ /* 0x000fe20000000800 */
[----:B---3--:R-:W-:Y:S01]  /*7980*/  FFMA.FTZ R5, R8, R5, R153 ;  /* 0x0000000508057223 */ /* 0x008fe20000010099 */
[----:B------:R-:W-:Y:S01]  /*7990*/  F2FP.F16.F32.PACK_AB R153, R155, R153 ;  /* 0x000000999b99723e */ /* 0x000fe200000000ff */
[----:B------:R-:W-:Y:S01]  /*79a0*/  FADD.FTZ R4, R180, R4 ;  /* 0x00000004b4047221 */ /* 0x000fe20000010000 */
[-C--:B------:R-:W-:Y:S01]  /*79b0*/  FMUL.FTZ R83, R83, R8.reuse ;  /* 0x0000000853537220 */ /* 0x080fe20000410000 */
[----:B------:R-:W-:Y:S01]  /*79c0*/  FADD.FTZ R5, R155, R5 ;  /* 0x000000059b057221 */ /* 0x000fe20000010000 */
[-C--:B------:R-:W-:Y:S01]  /*79d0*/  FMUL.FTZ R86, R86, R8.reuse ;  /* 0x0000000856567220 */ /* 0x080fe20000410000 */
[-C--:B------:R-:W-:Y:S01]  /*79e0*/  FMUL.FTZ R87, R87, R8.reuse ;  /* 0x0000000857577220 */ /* 0x080fe20000410000 */
[----:B------:R-:W0:Y:S01]  /*79f0*/  MUFU.EX2 R155, R158 ;  /* 0x0000009e009b7308 */ /* 0x000e220000000800 */
[----:B----4-:R-:W-:Y:S01]  /*7a00*/  FADD.FTZ R4, R177, R4 ;  /* 0x00000004b1047221 */ /* 0x010fe20000010000 */
[-C--:B------:R-:W-:Y:S01]  /*7a10*/  FMUL.FTZ R90, R90, R8.reuse ;  /* 0x000000085a5a7220 */ /* 0x080fe20000410000 */
[-C--:B------:R-:W-:Y:S01]  /*7a20*/  FMUL.FTZ R91, R91, R8.reuse ;  /* 0x000000085b5b7220 */ /* 0x080fe20000410000 */
[-C--:B------:R-:W-:Y:S01]  /*7a30*/  FMUL.FTZ R94, R94, R8.reuse ;  /* 0x000000085e5e7220 */ /* 0x080fe20000410000 */
[----:B------:R-:W-:Y:S01]  /*7a40*/  FADD.FTZ R4, R181, R4 ;  /* 0x00000004b5047221 */ /* 0x000fe20000010000 */
        /* <DEDUP_REMOVED lines=21> */
[----:B------:R-:W-:Y:S01]  /*7ba0*/  BAR.SYNC.DEFER_BLOCKING 0xf, 0x100 ;  /* 0x03c4000000007b1d */ /* 0x000fe20000010000 */
[----:B------:R-:W-:Y:S01]  /*7bb0*/  F2FP.F16.F32.PACK_AB R158, R21, R20 ;  /* 0x00000014159e723e */ /* 0x000fe200000000ff */
[----:B------:R-:W-:Y:S01]  /*7bc0*/  FADD.FTZ R5, R157, R5 ;  /* 0x000000059d057221 */ /* 0x000fe20000010000 */
[----:B------:R-:W-:Y:S01]  /*7bd0*/  F2FP.F16.F32.PACK_AB R157, R160, R157 ;  /* 0x0000009da09d723e */ /* 0x000fe200000000ff */
[-C--:B------:R-:W-:Y:S01]  /*7be0*/  FMUL.FTZ R126, R126, R8.reuse ;  /* 0x000000087e7e7220 */ /* 0x080fe20000410000 */
[-C--:B------:R-:W-:Y:S01]  /*7bf0*/  FMUL.FTZ R127, R127, R8.reuse ;  /* 0x000000087f7f7220 */ /* 0x080fe20000410000 */
[----:B------:R-:W2:Y:S01]  /*7c00*/  MUFU.EX2 R161, R170 ;  /* 0x000000aa00a17308 */ /* 0x000ea20000000800 */
[----:B------:R-:W-:Y:S01]  /*7c10*/  FADD.FTZ R5, R160, R5 ;  /* 0x00000005a0057221 */ /* 0x000fe20000010000 */
[----:B------:R-:W-:Y:S01]  /*7c20*/  F2FP.F16.F32.PACK_AB R160, R176, R173 ;  /* 0x000000adb0a0723e */ /* 0x000fe200000000ff */
[-C--:B------:R-:W-:Y:S01]  /*7c30*/  FMUL.FTZ R130, R130, R8.reuse ;  /* 0x0000000882827220 */ /* 0x080fe20000410000 */
[-C--:B------:R-:W-:Y:S01]  /*7c40*/  FMUL.FTZ R131, R131, R8.reuse ;  /* 0x0000000883837220 */ /* 0x080fe20000410000 */
[----:B---3--:R-:W-:Y:S01]  /*7c50*/  FADD.FTZ R5, R159, R5 ;  /* 0x000000059f057221 */ /* 0x008fe20000010000 */
        /* <DEDUP_REMOVED lines=10> */
[----:B------:R0:W4:Y:S01]  /*7d00*/  MUFU.EX2 R163, R156 ;  /* 0x0000009c00a37308 */ /* 0x0001220000000800 */
[----:B--2---:R-:W-:Y:S01]  /*7d10*/  FADD.FTZ R5, R161, R5 ;  /* 0x00000005a1057221 */ /* 0x004fe20000010000 */
[----:B------:R2:W-:Y:S01]  /*7d20*/  STSM.16.M88.4 [R19+0x26800], R152 ;  /* 0x0268009813007844 */ /* 0x0005e20000000200 */
[-C--:B------:R-:W-:Y:S01]  /*7d30*/  FMUL.FTZ R147, R147, R8.reuse ;  /* 0x0000000893937220 */ /* 0x080fe20000410000 */
[-C--:B------:R-:W-:Y:S01]  /*7d40*/  FMUL.FTZ R150, R150, R8.reuse ;  /* 0x0000000896967220 */ /* 0x080fe20000410000 */
[----:B------:R-:W-:-:S03]  /*7d50*/  FMUL.FTZ R151, R151, R8 ;  /* 0x0000000897977220 */ /* 0x000fc60000410000 */
[----:B------:R-:W5:Y:S01]  /*7d60*/  MUFU.EX2 R9, R9 ;  /* 0x0000000900097308 */ /* 0x000f620000000800 */
[C---:B---3--:R-:W-:Y:S01]  /*7d70*/  FADD.FTZ R5, R168.reuse, R5 ;  /* 0x00000005a8057221 */ /* 0x048fe20000010000 */
[----:B0-----:R-:W-:Y:S02]  /*7d80*/  F2FP.F16.F32.PACK_AB R156, R15, R14 ;  /* 0x0000000e0f9c723e */ /* 0x001fe400000000ff */
[----:B------:R-:W-:-:S03]  /*7d90*/  F2FP.F16.F32.PACK_AB R161, R168, R161 ;  /* 0x000000a1a8a1723e */ /* 0x000fc600000000ff */
[----:B------:R2:W-:Y:S01]  /*7da0*/  STSM.16.M88.4 [R184], R156 ;  /* 0x0000009cb8007844 */ /* 0x0005e20000000200 */
[----:B------:R-:W0:Y:S01]  /*7db0*/  MUFU.EX2 R165, R171 ;  /* 0x000000ab00a57308 */ /* 0x000e220000000800 */
[----:B----4-:R-:W-:-:S07]  /*7dc0*/  FADD.FTZ R5, R163, R5 ;  /* 0x00000005a3057221 */ /* 0x010fce0000010000 */
[----:B------:R-:W3:Y:S01]  /*7dd0*/  MUFU.EX2 R172, R172 ;  /* 0x000000ac00ac7308 */ /* 0x000ee20000000800 */
[C---:B-----5:R-:W-:Y:S01]  /*7de0*/  FADD.FTZ R5, R9.reuse, R5 ;  /* 0x0000000509057221 */ /* 0x060fe20000010000 */
[----:B------:R-:W-:-:S05]  /*7df0*/  F2FP.F16.F32.PACK_AB R163, R9, R163 ;  /* 0x000000a309a3723e */ /* 0x000fca00000000ff */
[----:B------:R2:W-:Y:S01]  /*7e00*/  STSM.16.M88.4 [R22], R160 ;  /* 0x000000a016007844 */ /* 0x0005e20000000200 */
[----:B------:R-:W4:Y:S01]  /*7e10*/  MUFU.EX2 R167, R174 ;  /* 0x000000ae00a77308 */ /* 0x000f220000000800 */
[----:B0-----:R-:W-:-:S07]  /*7e20*/  FADD.FTZ R5, R165, R5 ;  /* 0x00000005a5057221 */ /* 0x001fce0000010000 */
[----:B------:R0:W5:Y:S01]  /*7e30*/  MUFU.EX2 R169, R164 ;  /* 0x000000a400a97308 */ /* 0x0001620000000800 */
[C---:B---3--:R-:W-:Y:S01]  /*7e40*/  FADD.FTZ R5, R172.reuse, R5 ;  /* 0x00000005ac057221 */ /* 0x048fe20000010000 */
[----:B------:R-:W-:-:S06]  /*7e50*/  F2FP.F16.F32.PACK_AB R165, R172, R165 ;  /* 0x000000a5aca5723e */ /* 0x000fcc00000000ff */
[----:B------:R-:W3:Y:S01]  /*7e60*/  MUFU.EX2 R175, R175 ;  /* 0x000000af00af7308 */ /* 0x000ee20000000800 */
[----:B----4-:R-:W-:Y:S01]  /*7e70*/  FADD.FTZ R5, R167, R5 ;  /* 0x00000005a7057221 */ /* 0x010fe20000010000 */
[----:B0-----:R-:W-:Y:S02]  /*7e80*/  F2FP.F16.F32.PACK_AB R164, R181, R177 ;  /* 0x000000b1b5a4723e */ /* 0x001fe400000000ff */
[----:B-----5:R-:W-:Y:S01]  /*7e90*/  F2FP.F16.F32.PACK_AB R166, R179, R169 ;  /* 0x000000a9b3a6723e */ /* 0x020fe200000000ff */
[----:B------:R-:W-:-:S04]  /*7ea0*/  FADD.FTZ R4, R169, R4 ;  /* 0x00000004a9047221 */ /* 0x000fc80000010000 */
[----:B------:R-:W-:Y:S01]  /*7eb0*/  FADD.FTZ R4, R179, R4 ;  /* 0x00000004b3047221 */ /* 0x000fe20000010000 */
[C---:B---3--:R-:W-:Y:S01]  /*7ec0*/  F2FP.F16.F32.PACK_AB R167, R175.reuse, R167 ;  /* 0x000000a7afa7723e */ /* 0x048fe200000000ff */
[----:B------:R-:W-:-:S04]  /*7ed0*/  FADD.FTZ R5, R175, R5 ;  /* 0x00000005af057221 */ /* 0x000fc80000010000 */
[----:B------:R2:W-:Y:S01]  /*7ee0*/  STSM.16.M88.4 [R23], R164 ;  /* 0x000000a417007844 */ /* 0x0005e20000000200 */
[----:B------:R-:W-:Y:S05]  /*7ef0*/  @!P0 BRA `(.L_x_7603) ;  /* 0x0000000000048947 */ /* 0x000fea0003800000 */
[----:B------:R-:W-:Y:S01]  /*7f00*/  BPT.TRAP 0x1 ;  /* 0x000000040000795c */ /* 0x000fe20000300000 */
.L_x_7603:
[----:B------:R0:W3:Y:S01]  /*7f10*/  SYNCS.PHASECHK.TRANS64.TRYWAIT P2, [UR25+0x28c50], R7 ;  /* 0x028c5007ff0075a7 */ /* 0x0000e20008040159 */
[----:B------:R-:W-:Y:S05]  /*7f20*/  @!P0 BRA `(.L_x_7604) ;  /* 0x0000000000048947 */ /* 0x000fea0003800000 */
[----:B------:R-:W-:Y:S01]  /*7f30*/  BPT.TRAP 0x1 ;  /* 0x000000040000795c */ /* 0x000fe20000300000 */
.L_x_7604:
[----:B---3--:R-:W-:Y:S05]  /*7f40*/  @P2 BRA `(.L_x_7605) ;  /* 0x0000000000082947 */ /* 0x008fea0003800000 */
[----:B------:R-:W3:Y:S02]  /*7f50*/  SYNCS.PHASECHK.TRANS64.TRYWAIT P2, [UR25+0x28c50], R7 ;  /* 0x028c5007ff0075a7 */ /* 0x000ee40008040159 */
[----:B---3--:R-:W-:Y:S05]  /*7f60*/  @!P2 BRA `(.L_x_7606) ;  /* 0x000000f00074a947 */ /* 0x008fea0003800000 */
.L_x_7605:
[----:B------:R-:W-:Y:S01]  /*7f70*/  ULEA UR11, UR37, UR50, 0xc ;  /* 0x00000032250b7291 */ /* 0x000fe2000f8e603f */
[----:B------:R-:W-:Y:S01]  /*7f80*/  WARPGROUP.ARRIVE ;  /* 0x00000000000079c5 */ /* 0x000fe20000000000 */
[----:B------:R-:W-:Y:S01]  /*7f90*/  UMOV UR7, 0x40000040 ;  /* 0x4000004000077882 */ /* 0x000fe20000000000 */
[----:B------:R-:W-:Y:S01]  /*7fa0*/  UISETP.GT.AND UP1, UPT, UR21, UR20, UPT ;  /* 0x000000141500728c */ /* 0x000fe2000bf24270 */
[----:B---3--:R-:W-:Y:S01]  /*7fb0*/  @!P1 VIADD R11, R11, 0x28c60 ;  /* 0x00028c600b0b9836 */ /* 0x008fe20000000000 */
        /* <DEDUP_REMOVED lines=36> */
[----:B------:R-:W-:Y:S05]  /*8200*/  @P2 BRA `(.L_x_7607) ;  /* 0xffffffdc00602947 */ /* 0x000fea000383ffff */
.L_x_7598:
        /* <DEDUP_REMOVED lines=8> */
.L_x_7617:
[----:B------:R-:W-:-:S04]  /*8290*/  UIADD3 UR37, UR22, 0x1, URZ ;  /* 0x0000000116257890 */ /* 0x000fc8000fffe03f */
[----:B------:R-:W-:-:S04]  /*82a0*/  UISETP.NE.AND UP0, UPT, UR37, 0x2, UPT ;  /* 0x000000022500788c */ /* 0x000fc8000bf05270 */
[----:B------:R-:W-:Y:S02]  /*82b0*/  USEL UR6, URZ, 0x1, UP0 ;  /* 0x000000013f067887 */ /* 0x000fe40008000000 */
[----:B------:R-:W-:Y:S02]  /*82c0*/  USEL UR37, UR37, URZ, UP0 ;  /* 0x0000003f25257287 */ /* 0x000fe40008000000 */
[----:B------:R-:W-:Y:S01]  /*82d0*/  ULOP3.LUT UR38, UR38, UR6, URZ, 0x3c, !UPT ;  /* 0x0000000626267292 */ /* 0x000fe2000f8e3c3f */
[----:B------:R-:W-:Y:S11]  /*82e0*/  @!P0 BRA `(.L_x_7609) ;  /* 0x0000000000048947 */ /* 0x000ff60003800000 */
[----:B------:R-:W-:Y:S01]  /*82f0*/  BPT.TRAP 0x1 ;  /* 0x000000040000795c */ /* 0x000fe20000300000 */
.L_x_7609:
[----:B------:R-:W-:Y:S01]  /*8300*/  ULEA UR24, UR37, UR46, 0x3 ;  /* 0x0000002e25187291 */ /* 0x000fe2000f8e183f */
[----:B01----:R-:W-:-:S05]  /*8310*/  IMAD.U32 R7, RZ, RZ, UR38 ;  /* 0x00000026ff077e24 */ /* 0x003fca000f8e00ff */
[----:B------:R-:W-:-:S04]  /*8320*/  SHF.L.U32 R7, R7, 0x1f, RZ ;  /* 0x0000001f07077819 */ /* 0x000fc800000006ff */
[----:B------:R0:W1:Y:S01]  /*8330*/  SYNCS.PHASECHK.TRANS64.TRYWAIT P2, [UR24+0x28c30], R7 ;  /* 0x028c3007ff0075a7 */ /* 0x0000620008040158 */
[----:B------:R-:W-:Y:S05]  /*8340*/  @!P0 BRA `(.L_x_7610) ;  /* 0x0000000000048947 */ /* 0x000fea0003800000 */
[----:B------:R-:W-:Y:S01]  /*8350*/  BPT.TRAP 0x1 ;  /* 0x000000040000795c */ /* 0x000fe20000300000 */
.L_x_7610:
[----:B-1----:R-:W-:Y:S05]  /*8360*/  @P2 BRA `(.L_x_7611) ;  /* 0x0000000000082947 */ /* 0x002fea0003800000 */
[----:B------:R-:W1:Y:S02]  /*8370*/  SYNCS.PHASECHK.TRANS64.TRYWAIT P2, [UR24+0x28c30], R7 ;  /* 0x028c3007ff0075a7 */ /* 0x000e640008040158 */
[----:B-1----:R-:W-:Y:S05]  /*8380*/  @!P2 BRA `(.L_x_7612) ;  /* 0x000000ec0080a947 */ /* 0x002fea0003800000 */
.L_x_7611:
[----:B------:R-:W-:Y:S01]  /*8390*/  R2UR UR18, R3 ;  /* 0x00000000031272ca */ /* 0x000fe200000e0000 */
[----:B--2---:R-:W-:Y:S01]  /*83a0*/  WARPGROUP.ARRIVE ;  /* 0x00000000000079c5 */ /* 0x004fe20000000000 */
        /* <DEDUP_REMOVED lines=21> */
[----:B-1----:R-:W-:Y:S01]  /*8500*/  FMUL.FTZ R0, R152, UR23 ;  /* 0x0000001798007c20 */ /* 0x002fe20008410000 */
[----:B------:R-:W-:Y:S01]  /*8510*/  FMUL.FTZ R10, R153, UR23 ;  /* 0x00000017990a7c20 */ /* 0x000fe20008410000 */
[----:B---3--:R-:W-:Y:S01]  /*8520*/  FMUL.FTZ R11, R156, UR23 ;  /* 0x000000179c0b7c20 */ /* 0x008fe20008410000 */
        /* <DEDUP_REMOVED lines=365> */
.L_x_7613:
[----:B------:R1:W2:Y:S01]  /*9c00*/  SYNCS.PHASECHK.TRANS64.TRYWAIT P2, [UR24+0x28c50], R7 ;  /* 0x028c5007ff0075a7 */ /* 0x0002a20008040158 */
[----:B------:R-:W-:Y:S05]  /*9c10*/  @!P0 BRA `(.L_x_7614) ;  /* 0x0000000000048947 */ /* 0x000fea0003800000 */
[----:B------:R-:W-:Y:S01]  /*9c20*/  BPT.TRAP 0x1 ;  /* 0x000000040000795c */ /* 0x000fe20000300000 */
.L_x_7614:
[----:B--2---:R-:W-:Y:S05]  /*9c30*/  @P2 BRA `(.L_x_7615) ;  /* 0x0000000000082947 */ /* 0x004fea0003800000 */
[----:B------:R-:W2:Y:S02]  /*9c40*/  SYNCS.PHASECHK.TRANS64.TRYWAIT P2, [UR24+0x28c50], R7 ;  /* 0x028c5007ff0075a7 */ /* 0x000ea40008040158 */
[----:B--2---:R-:W-:Y:S05]  /*9c50*/  @!P2 BRA `(.L_x_7616) ;  /* 0x000000d40064a947 */ /* 0x004fea0003800000 */
.L_x_7615:
        /* <DEDUP_REMOVED lines=42> */
.L_x_7608:
[----:B------:R-:W4:Y:S01]  /*9f00*/  SHFL.BFLY PT, R3, R4, 0x2, 0x1f ;  /* 0x0c401f0004037f89 */ /* 0x000f2200000e0000 */
[----:B------:R-:W-:Y:S08]  /*9f10*/  BAR.ARV 0x8, 0x100 ;  /* 0x0204000000007b1d */ /* 0x000ff00000002000 */
[----:B------:R-:W-:Y:S01]  /*9f20*/  BAR.SYNC.DEFER_BLOCKING 0xf, 0x100 ;  /* 0x03c4000000007b1d */ /* 0x000fe20000010000 */
[----:B------:R-:W-:Y:S01]  /*9f30*/  ISETP.NE.AND P2, PT, R17, RZ, PT ;  /* 0x000000ff1100720c */ /* 0x000fe20003f45270 */
[----:B------:R-:W-:Y:S01]  /*9f40*/  IMAD.MOV.U32 R13, RZ, RZ, -0x800000 ;  /* 0xff800000ff0d7424 */ /* 0x000fe200078e00ff */
[----:B------:R-:W-:Y:S01]  /*9f50*/  UIADD3 UR47, UR47, 0x1, URZ ;  /* 0x000000012f2f7890 */ /* 0x000fe2000fffe03f */
[----:B------:R-:W-:-:S02]  /*9f60*/  IMAD.MOV.U32 R12, RZ, RZ, -0x800000 ;  /* 0xff800000ff0c7424 */ /* 0x000fc400078e00ff */
[----:B------:R-:W5:Y:S01]  /*9f70*/  SHFL.BFLY PT, R10, R5, 0x2, 0x1f ;  /* 0x0c401f00050a7f89 */ /* 0x000f6200000e0000 */
[----:B----4-:R-:W-:Y:S01]  /*9f80*/  FADD.FTZ R3, R3, R4 ;  /* 0x0000000403037221 */ /* 0x010fe20000010000 */
[----:B------:R-:W-:-:S04]  /*9f90*/  IMAD.MOV.U32 R4, RZ, RZ, RZ ;  /* 0x000000ffff047224 */ /* 0x000fc800078e00ff */
[----:B------:R-:W4:Y:S01]  /*9fa0*/  SHFL.BFLY PT, R8, R3, 0x1, 0x1f ;  /* 0x0c201f0003087f89 */ /* 0x000f2200000e0000 */
[----:B-----5:R-:W-:Y:S01]  /*9fb0*/  FADD.FTZ R10, R10, R5 ;  /* 0x000000050a0a7221 */ /* 0x020fe20000010000 */
[----:B------:R-:W-:-:S04]  /*9fc0*/  IMAD.U32 R5, RZ, RZ, UR10 ;  /* 0x0000000aff057e24 */ /* 0x000fc8000f8e00ff */
[----:B01----:R-:W0:Y:S01]  /*9fd0*/  SHFL.BFLY PT, R7, R10, 0x1, 0x1f ;  /* 0x0c201f000a077f89 */ /* 0x003e2200000e0000 */
[----:B----4-:R-:W-:Y:S01]  /*9fe0*/  FADD.FTZ R9, R3, R8 ;  /* 0x0000000803097221 */ /* 0x010fe20000010000 */
        /* <DEDUP_REMOVED lines=82> */
[----:B----4-:R-:W-:Y:S01]  /*a510*/  IMAD.U32 R4, RZ, RZ, UR10 ;  /* 0x0000000aff047e24 */ /* 0x010fe2000f8e00ff */
        /* <DEDUP_REMOVED lines=72> */
.L_x_7578:
        /* <DEDUP_REMOVED lines=12> */
[----:B------:R-:W4:Y:S01]  /*aa60*/  LDL R0, [R1+0x54] ;  /* 0x0000540001007983 */ /* 0x000f220000100800 */
        /* <DEDUP_REMOVED lines=8> */
[----:B---3--:R-:W-:Y:S01]  /*aaf0*/  F2FP.F16.F32.PACK_AB R11, R39, R38 ;  /* 0x00000026270b723e */ /* 0x008fe200000000ff */
[----:B------:R-:W-:Y:S01]  /*ab00*/  UMOV UR10, UR46 ;  /* 0x0000002e000a7c82 */ /* 0x000fe20008000000 */
[----:B0-----:R-:W-:Y:S01]  /*ab10*/  UMOV UR11, UR4 ;  /* 0x00000004000b7c82 */ /* 0x001fe20008000000 */
[----:B------:R-:W-:Y:S01]  /*ab20*/  ULDC UR4, c[0x0][0xad4] ;  /* 0x0002b50000047ab9 */ /* 0x000fe20000000800 */
[----:B------:R-:W-:-:S02]  /*ab30*/  IMAD.U32 R14, RZ, RZ, UR10 ;  /* 0x0000000aff0e7e24 */ /* 0x000fc4000f8e00ff */
[----:B------:R-:W-:Y:S01]  /*ab40*/  IMAD.U32 R15, RZ, RZ, UR11 ;  /* 0x0000000bff0f7e24 */ /* 0x000fe2000f8e00ff */
[----:B------:R-:W-:Y:S02]  /*ab50*/  ULDC.64 UR10, c[0x0][0xc08] ;  /* 0x00030200000a7ab9 */ /* 0x000fe40000000a00 */
[----:B------:R-:W-:-:S04]  /*ab60*/  UISETP.NE.U32.AND UP0, UPT, UR10, URZ, UPT ;  /* 0x0000003f0a00728c */ /* 0x000fc8000bf05070 */
[----:B------:R-:W-:Y:S01]  /*ab70*/  UISETP.NE.AND.EX UP0, UPT, UR11, URZ, UPT, UP0 ;  /* 0x0000003f0b00728c */ /* 0x000fe2000bf05300 */
[----:B------:R-:W-:Y:S05]  /*ab80*/  BAR.SYNC.DEFER_BLOCKING 0x1, 0x100 ;  /* 0x0044000000007b1d */ /* 0x000fea0000010000 */
[----:B------:R-:W-:-:S05]  /*ab90*/  PLOP3.LUT P1, PT, PT, PT, UP0, 0x80, 0x0 ;  /* 0x000000000000781c */ /* 0x000fca0003f2f008 */
[----:B------:R-:W-:-:S04]  /*aba0*/  @UP0 ULEA UR10, UP1, UR45, UR10, 0x2 ;  /* 0x0000000a2d0a0291 */ /* 0x000fc8000f82103f */
[----:B------:R-:W-:Y:S01]  /*abb0*/  @UP0 ULEA.HI.X UR11, UR45, UR11, UR44, 0x2, UP1 ;  /* 0x0000000b2d0b0291 */ /* 0x000fe200088f142c */
[----:B----4-:R-:W-:-:S03]  /*abc0*/  IMAD.WIDE R20, R0, 0x2, R14 ;  /* 0x0000000200147825 */ /* 0x010fc600078e020e */
        /* <DEDUP_REMOVED lines=172> */
[----:B0-----:R-:W-:Y:S02]  /*b690*/  IMAD.U32 R4, RZ, RZ, UR10 ;  /* 0x0000000aff047e24 */ /* 0x001fe4000f8e00ff */
[----:B------:R-:W-:Y:S01]  /*b6a0*/  IMAD.U32 R5, RZ, RZ, UR11 ;  /* 0x0000000bff057e24 */ /* 0x000fe2000f8e00ff */
[----:B------:R-:W-:Y:S06]  /*b6b0*/  BAR.SYNC.DEFER_BLOCKING 0x1, 0x100 ;  /* 0x0044000000007b1d */ /* 0x000fec0000010000 */
[----:B------:R0:W3:Y:S02]  /*b6c0*/  @P1 LDG.E R3, desc[UR40][R4.64] ;  /* 0x0000002804031981 */ /* 0x0000e4000c1e1900 */
[----:B0-----:R-:W-:-:S02]  /*b6d0*/  IMAD.U32 R4, RZ, RZ, UR12 ;  /* 0x0000000cff047e24 */ /* 0x001fc4000f8e00ff */
[----:B------:R-:W-:-:S05]  /*b6e0*/  IMAD.U32 R5, RZ, RZ, UR13 ;  /* 0x0000000dff057e24 */ /* 0x000fca000f8e00ff */
[----:B------:R0:W5:Y:S01]  /*b6f0*/  @P0 LDG.E R0, desc[UR40][R4.64] ;  /* 0x0000002804000981 */ /* 0x000162000c1e1900 */
[----:B------:R-:W-:Y:S01]  /*b700*/  UISETP.NE.AND UP0, UPT, UR9, URZ, UPT ;  /* 0x0000003f0900728c */ /* 0x000fe2000bf05270 */
[----:B------:R-:W-:Y:S01]  /*b710*/  ULDC UR8, c[0x0][0xa88] ;  /* 0x0002a20000087ab9 */ /* 0x000fe20000000800 */
[----:B------:R-:W-:Y:S02]  /*b720*/  ULOP3.LUT UR43, UR43, 0xff, URZ, 0xc0, !UPT ;  /* 0x000000ff2b2b7892 */ /* 0x000fe4000f8ec03f */
[----:B------:R-:W-:Y:S01]  /*b730*/  USEL UR10, UR9, UR4, UP0 ;  /* 0x00000004090a7287 */ /* 0x000fe20008000000 */
[----:B---3--:R-:W-:Y:S01]  /*b740*/  @P1 R2UR UR8, R3 ;  /* 0x00000000030812ca */ /* 0x008fe200000e0000 */
[----:B0-----:R-:W-:-:S14]  /*b750*/  @P1 BRA `(.L_x_7620) ;  /* 0x0000000000281947 */ /* 0x001fdc0003800000 */
        /* <DEDUP_REMOVED lines=10> */
.L_x_7620:
        /* <DEDUP_REMOVED lines=16> */
[----:B------:R-:W-:Y:S02]  /*b900*/  UISETP.NE.U32.AND UP0, UPT, UR14, URZ, UPT ;  /* 0x0000003f0e00728c */ /* 0x000fe4000bf05070 */
[----:B------:R-:W-:Y:S01]  /*b910*/  USEL UR18, UR18, 0x978, UP1 ;  /* 0x0000097812127887 */ /* 0x000fe20008800000 */
[----:B------:R-:W-:Y:S01]  /*b920*/  IMAD.MOV.U32 R3, RZ, RZ, R9 ;  /* 0x000000ffff037224 */ /* 0x000fe200078e0009 */
[----:B------:R-:W-:Y:S02]  /*b930*/  UISETP.NE.AND.EX UP0, UPT, UR15, URZ, UPT, UP0 ;  /* 0x0000003f0f00728c */ /* 0x000fe4000bf05300 */
[----:B------:R-:W-:-:S02]  /*b940*/  USEL UR16, UR43, URZ, UP1 ;  /* 0x0000003f2b107287 */ /* 0x000fc40008800000 */
[----:B------:R-:W-:Y:S02]  /*b950*/  USEL UR45, UR45, URZ, !UP0 ;  /* 0x0000003f2d2d7287 */ /* 0x000fe4000c000000 */
[----:B------:R-:W-:-:S04]  /*b960*/  USEL UR44, UR44, URZ, !UP0 ;  /* 0x0000003f2c2c7287 */ /* 0x000fc8000c000000 */
[----:B------:R-:W-:Y:S01]  /*b970*/  ULDC.64 UR14, c[0x0][UR18+0x228] ;  /* 0x00008a00120e7abb */ /* 0x000fe20008000a00 */
[----:B------:R-:W-:Y:S01]  /*b980*/  ULDC.64 UR12, c[0x0][UR18+0x220] ;  /* 0x00008800120c7abb */ /* 0x000fe20008000a00 */
[----:B------:R-:W-:Y:S02]  /*b990*/  UIMAD.WIDE.U32 UR20, UR14, UR16, URZ ;  /* 0x000000100e1472a5 */ /* 0x000fe4000f8e003f */
[----:B------:R-:W-:Y:S01]  /*b9a0*/  UIMAD UR19, UR15, UR16, URZ ;  /* 0x000000100f1372a4 */ /* 0x000fe2000f8e023f */
[----:B0-----:R-:W-:Y:S01]  /*b9b0*/  ISETP.NE.AND P0, PT, R0, 0x1, PT ;  /* 0x000000010000780c */ /* 0x001fe20003f05270 */
[----:B------:R-:W-:Y:S01]  /*b9c0*/  UIMAD.WIDE.U32 UR14, UR12, UR45, URZ ;  /* 0x0000002d0c0e72a5 */ /* 0x000fe2000f8e003f */
[----:B------:R-:W-:Y:S01]  /*b9d0*/  ULDC.64 UR10, c[0x0][UR18+0x218] ;  /* 0x00008600120a7abb */ /* 0x000fe20008000a00 */
[----:B------:R-:W-:Y:S02]  /*b9e0*/  UIMAD UR45, UR13, UR45, URZ ;  /* 0x0000002d0d2d72a4 */ /* 0x000fe4000f8e023f */
[----:B------:R-:W-:-:S02]  /*b9f0*/  UIMAD.WIDE.U32 UR16, UR10, UR42, URZ ;  /* 0x0000002a0a1072a5 */ /* 0x000fc4000f8e003f */
[----:B------:R-:W-:Y:S02]  /*ba00*/  UIMAD UR10, UR11, UR42, URZ ;  /* 0x0000002a0b0a72a4 */ /* 0x000fe4000f8e023f */
[----:B------:R-:W-:Y:S02]  /*ba10*/  UIMAD UR44, UR12, UR44, UR45 ;  /* 0x0000002c0c2c72a4 */ /* 0x000fe4000f8e022d */
[----:B------:R-:W-:Y:S02]  /*ba20*/  UIADD3 UR19, UR21, UR19, URZ ;  /* 0x0000001315137290 */ /* 0x000fe4000fffe03f */
[----:B------:R-:W0:Y:S01]  /*ba30*/  @P0 LDC R4, c[0x0][0xbec] ;  /* 0x0002fb00ff040b82 */ /* 0x000e220000000800 */
[----:B------:R-:W-:Y:S02]  /*ba40*/  UIADD3 UR11, UR17, UR10, URZ ;  /* 0x0000000a110b7290 */ /* 0x000fe4000fffe03f */
[----:B------:R-:W-:Y:S02]  /*ba50*/  UIADD3 UR16, UP0, UP2, UR14, UR16, UR4 ;  /* 0x000000100e107290 */ /* 0x000fe4000fa1e004 */
[----:B------:R-:W-:Y:S01]  /*ba60*/  UIADD3 UR10, UR15, UR44, URZ ;  /* 0x0000002c0f0a7290 */ /* 0x000fe2000fffe03f */
[----:B------:R-:W-:-:S02]  /*ba70*/  IMAD.U32 R6, RZ, RZ, UR19 ;  /* 0x00000013ff067e24 */ /* 0x000fc4000f8e00ff */
[----:B------:R-:W1:Y:S01]  /*ba80*/  @P0 LDC R5, c[0x0][0xbf0] ;  /* 0x0002fc00ff050b82 */ /* 0x000e620000000800 */
[----:B------:R-:W-:Y:S01]  /*ba90*/  UIADD3.X UR10, UR10, UR11, UR22, UP0, UP2 ;  /* 0x0000000b0a0a7290 */ /* 0x000fe200087e4416 */
[----:B0-----:R-:W-:-:S05]  /*baa0*/  @P0 IMAD.HI.U32 R4, R9, R4, RZ ;  /* 0x0000000409040227 */ /* 0x001fca00078e00ff */
[----:B-1----:R-:W-:Y:S01]  /*bab0*/  @P0 SHF.R.U32.HI R3, RZ, R5, R4 ;  /* 0x00000005ff030219 */ /* 0x002fe20000011604 */
[----:B------:R-:W-:-:S04]  /*bac0*/  IMAD.U32 R4, RZ, RZ, UR20 ;  /* 0x00000014ff047e24 */ /* 0x000fc8000f8e00ff */
[--C-:B------:R-:W-:Y:S01]  /*bad0*/  IMAD.MOV R7, RZ, RZ, -R3.reuse ;  /* 0x000000ffff077224 */ /* 0x100fe200078e0a03 */
[----:B------:R-:W-:Y:S02]  /*bae0*/  IADD3 R4, P0, P2, R3, UR16, R4 ;  /* 0x0000001003047c10 */ /* 0x000fe4000fa1e004 */
[----:B------:R-:W-:Y:S01]  /*baf0*/  SHF.R.S32.HI R3, RZ, 0x1f, R3 ;  /* 0x0000001fff037819 */ /* 0x000fe20000011403 */
[C---:B------:R-:W-:Y:S02]  /*bb00*/  IMAD R7, R0.reuse, R7, R9 ;  /* 0x0000000700077224 */ /* 0x040fe400078e0209 */
[----:B------:R-:W-:Y:S01]  /*bb10*/  IMAD R9, R0, UR8, RZ ;  /* 0x0000000800097c24 */ /* 0x000fe2000f8e02ff */
[----:B------:R-:W-:Y:S01]  /*bb20*/  IADD3.X R5, R3, UR10, R6, P0, P2 ;  /* 0x0000000a03057c10 */ /* 0x000fe200087e4406 */
[----:B------:R-:W-:Y:S01]  /*bb30*/  ULDC.64 UR10, c[0x0][UR18+0x210] ;  /* 0x00008400120a7abb */ /* 0x000fe20008000a00 */
[----:B------:R-:W-:Y:S01]  /*bb40*/  SHF.R.S32.HI R3, RZ, 0x1f, R7 ;  /* 0x0000001fff037819 */ /* 0x000fe20000011407 */
[----:B------:R-:W-:-:S02]  /*bb50*/  IMAD R6, R7, UR11, RZ ;  /* 0x0000000b07067c24 */ /* 0x000fc4000f8e02ff */
[----:B------:R-:W-:-:S04]  /*bb60*/  IMAD.WIDE.U32 R4, R7, UR10, R4 ;  /* 0x0000000a07047c25 */ /* 0x000fc8000f8e0004 */
[----:B------:R-:W-:Y:S01]  /*bb70*/  IMAD R3, R3, UR10, R6 ;  /* 0x0000000a03037c24 */ /* 0x000fe2000f8e0206 */
[----:B------:R-:W-:Y:S01]  /*bb80*/  ULDC.64 UR10, c[0x0][0xba8] ;  /* 0x0002ea00000a7ab9 */ /* 0x000fe20000000a00 */
[----:B------:R-:W-:Y:S01]  /*bb90*/  @!UP1 ULDC UR10, c[0x0][0xb50] ;  /* 0x0002d400000a9ab9 */ /* 0x000fe20000000800 */
[----:B------:R-:W-:Y:S01]  /*bba0*/  @!UP1 ULDC UR11, c[0x0][0xb54] ;  /* 0x0002d500000b9ab9 */ /* 0x000fe20000000800 */
[----:B------:R-:W-:Y:S01]  /*bbb0*/  IMAD.IADD R3, R5, 0x1, R3 ;  /* 0x0000000105037824 */ /* 0x000fe200078e0203 */
[----:B------:R-:W-:Y:S01]  /*bbc0*/  LEA R8, P0, R4, UR10, 0x2 ;  /* 0x0000000a04087c11 */ /* 0x000fe2000f8010ff */
[----:B------:R-:W-:-:S03]  /*bbd0*/  VIADD R0, R16, UR39 ;  /* 0x0000002710007c36 */ /* 0x000fc60008000000 */
[----:B------:R-:W-:Y:S01]  /*bbe0*/  LEA.HI.X R3, R4, UR11, R3, 0x2, P0 ;  /* 0x0000000b04037c11 */ /* 0x000fe200080f1403 */
[----:B------:R-:W-:Y:S04]  /*bbf0*/  SHFL.IDX PT, R6, R8, 0x1, 0x1c1f ;  /* 0x003c1f0008067f89 */ /* 0x000fe800000e0000 */
[----:B------:R-:W-:Y:S04]  /*bc00*/  SHFL.IDX PT, R5, R3, RZ, 0x1c1f ;  /* 0x001c1fff03057589 */ /* 0x000fe800000e0000 */
[----:B------:R-:W-:Y:S01]  /*bc10*/  SHFL.IDX PT, R7, R3, 0x1, 0x1c1f ;  /* 0x003c1f0003077f89 */ /* 0x000fe200000e0000 */
[----:B---3--:R-:W-:-:S05]  /*bc20*/  IMAD.MOV R4, RZ, RZ, -R10 ;  /* 0x000000ffff047224 */ /* 0x008fca00078e0a0a */
[----:B------:R-:W-:Y:S02]  /*bc30*/  ISETP.NE.AND P0, PT, R185, R4, PT ;  /* 0x00000004b900720c */ /* 0x000fe40003f05270 */
[----:B------:R-:W0:Y:S02]  /*bc40*/  SHFL.IDX PT, R4, R8, RZ, 0x1c1f ;  /* 0x001c1fff08047589 */ /* 0x000e2400000e0000 */
[C---:B------:R-:W-:Y:S01]  /*bc50*/  ISETP.GE.OR P2, PT, R0.reuse, R9, P0 ;  /* 0x000000090000720c */ /* 0x040fe20000746670 */
[----:B------:R-:W-:-:S05]  /*bc60*/  VIADD R0, R0, 0x8 ;  /* 0x0000000800007836 */ /* 0x000fca0000000000 */
[----:B------:R-:W-:-:S07]  /*bc70*/  ISETP.GE.OR P0, PT, R0, R9, P0 ;  /* 0x000000090000720c */ /* 0x000fce0000706670 */
[----:B0-----:R0:W-:Y:S06]  /*bc80*/  @!P2 ST.E desc[UR40][R4.64], R13 ;  /* 0x0000000d0400a985 */ /* 0x0011ec000c101928 */
[----:B------:R0:W-:Y:S02]  /*bc90*/  @!P0 ST.E desc[UR40][R6.64], R12 ;  /* 0x0000000c06008985 */ /* 0x0001e4000c101928 */
.L_x_7621:
[----:B------:R-:W-:Y:S05]  /*bca0*/  @P1 BRA `(.L_x_7622) ;  /* 0x00000010004c1947 */ /* 0x000fea0003800000 */
[----:B------:R-:W1:Y:S01]  /*bcb0*/  S2R R0, SR_TID.X ;  /* 0x0000000000007919 */ /* 0x000e620000002100 */
[----:B------:R-:W3:Y:S01]  /*bcc0*/  LDC R82, c[0x0][0xbe8] ;  /* 0x0002fa00ff527b82 */ /* 0x000ee20000000800 */
        /* <DEDUP_REMOVED lines=11> */
[----:B------:R-:W-:Y:S02]  /*bd80*/  LOP3.LUT R32, R33, 0x380, RZ, 0xc0, !PT ;  /* 0x0000038021207812 */ /* 0x000fe400078ec0ff */
[----:B------:R-:W-:Y:S02]  /*bd90*/  IADD3 R37, P1, R14, 0x6000, RZ ;  /* 0x000060000e257810 */ /* 0x000fe40007f3e0ff */
[----:B------:R-:W-:-:S02]  /*bda0*/  SHF.R.U64 R40, R40, 0x3, RZ ;  /* 0x0000000328287819 */ /* 0x000fc400000012ff */
[----:B------:R-:W-:Y:S02]  /*bdb0*/  SHF.R.U64 R32, R32, 0x3, RZ ;  /* 0x0000000320207819 */ /* 0x000fe400000012ff */
[----:B------:R-:W-:Y:S02]  /*bdc0*/  LOP3.LUT R36, R37, 0x380, RZ, 0xc0, !PT ;  /* 0x0000038025247812 */ /* 0x000fe400078ec0ff */
[----:B------:R-:W-:Y:S01]  /*bdd0*/  LOP3.LUT R40, R40, R41, RZ, 0x3c, !PT ;  /* 0x0000002928287212 */ /* 0x000fe200078e3cff */
[--C-:B------:R-:W-:Y:S01]  /*bde0*/  IMAD.X R41, RZ, RZ, R15.reuse, P2 ;  /* 0x000000ffff297224 */ /* 0x100fe200010e060f */
[----:B------:R-:W-:Y:S01]  /*bdf0*/  LOP3.LUT R32, R32, R33, RZ, 0x3c, !PT ;  /* 0x0000002120207212 */ /* 0x000fe200078e3cff */
[--C-:B------:R-:W-:Y:S01]  /*be00*/  IMAD.X R33, RZ, RZ, R15.reuse, P0 ;  /* 0x000000ffff217224 */ /* 0x100fe200000e060f */
[----:B------:R-:W-:Y:S02]  /*be10*/  IADD3 R69, P2, R14, 0xe000, RZ ;  /* 0x0000e0000e457810 */ /* 0x000fe40007f5e0ff */
[----:B------:R-:W-:Y:S01]  /*be20*/  SHF.R.U64 R36, R36, 0x3, RZ ;  /* 0x0000000324247819 */ /* 0x000fe200000012ff */
[----:B------:R-:W-:Y:S01]  /*be30*/  UIMAD UR12, UR22, UR14, URZ ;  /* 0x0000000e160c72a4 */ /* 0x000fe2000f8e023f */
[----:B------:R-:W-:Y:S01]  /*be40*/  IADD3 R61, P0, R14, 0xc000, RZ ;  /* 0x0000c0000e3d7810 */ /* 0x000fe20007f1e0ff */
[----:B------:R-:W-:Y:S01]  /*be50*/  UIMAD.WIDE.U32 UR10, UR4, UR14, URZ ;  /* 0x0000000e040a72a5 */ /* 0x000fe2000f8e003f */
[----:B------:R-:W-:Y:S01]  /*be60*/  LOP3.LUT R68, R69, 0x380, RZ, 0xc0, !PT ;  /* 0x0000038045447812 */ /* 0x000fe200078ec0ff */
[----:B------:R-:W5:Y:S01]  /*be70*/  LD.E.128 R32, desc[UR40][R32.64] ;  /* 0x0000002820207980 */ /* 0x000f62000c101d00 */
[----:B------:R-:W-:Y:S01]  /*be80*/  LOP3.LUT R36, R36, R37, RZ, 0x3c, !PT ;  /* 0x0000002524247212 */ /* 0x000fe200078e3cff */
[----:B------:R-:W-:Y:S01]  /*be90*/  IMAD.X R37, RZ, RZ, R15, P1 ;  /* 0x000000ffff257224 */ /* 0x000fe200008e060f */
[----:B------:R-:W-:Y:S01]  /*bea0*/  LOP3.LUT R60, R61, 0x380, RZ, 0xc0, !PT ;  /* 0x000003803d3c7812 */ /* 0x000fe200078ec0ff */
[----:B------:R-:W5:Y:S01]  /*beb0*/  LD.E.128 R40, desc[UR40][R40.64] ;  /* 0x0000002828287980 */ /* 0x000f62000c101d00 */
[----:B------:R-:W-:-:S02]  /*bec0*/  IADD3 R65, P1, R14, 0xd000, RZ ;  /* 0x0000d0000e417810 */ /* 0x000fc40007f3e0ff */
[----:B------:R-:W-:Y:S02]  /*bed0*/  SHF.R.U64 R68, R68, 0x3, RZ ;  /* 0x0000000344447819 */ /* 0x000fe400000012ff */
[----:B------:R-:W-:Y:S02]  /*bee0*/  IADD3 R9, P3, R14, 0x1000, RZ ;  /* 0x000010000e097810 */ /* 0x000fe40007f7e0ff */
[----:B------:R-:W-:Y:S02]  /*bef0*/  LOP3.LUT R81, R20, 0xfffffff8, RZ, 0xc0, !PT ;  /* 0xfffffff814517812 */ /* 0x000fe400078ec0ff */
[C---:B------:R-:W-:Y:S02]  /*bf00*/  IADD3 R13, P4, R14.reuse, 0x2000, RZ ;  /* 0x000020000e0d7810 */ /* 0x040fe40007f9e0ff */
[C---:B------:R-:W-:Y:S02]  /*bf10*/  IADD3 R25, P5, R14.reuse, 0x3000, RZ ;  /* 0x000030000e197810 */ /* 0x040fe40007fbe0ff */
[----:B------:R-:W-:Y:S01]  /*bf20*/  IADD3 R29, P6, R14, 0x4000, RZ ;  /* 0x000040000e1d7810 */ /* 0x000fe20007fde0ff */
[----:B------:R-:W-:Y:S01]  /*bf30*/  UIMAD UR12, UR4, UR15, UR12 ;  /* 0x0000000f040c72a4 */ /* 0x000fe2000f8e020c */
[----:B------:R-:W-:Y:S01]  /*bf40*/  SHF.R.U64 R60, R60, 0x3, RZ ;  /* 0x000000033c3c7819 */ /* 0x000fe200000012ff */
[----:B------:R-:W5:Y:S01]  /*bf50*/  LD.E.128 R36, desc[UR40][R36.64] ;  /* 0x0000002824247980 */ /* 0x000f62000c101d00 */
[----:B------:R-:W-:-:S02]  /*bf60*/  LOP3.LUT R64, R65, 0x380, RZ, 0xc0, !PT ;  /* 0x0000038041407812 */ /* 0x000fc400078ec0ff */
[----:B------:R-:W-:Y:S01]  /*bf70*/  LOP3.LUT R68, R68, R69, RZ, 0x3c, !PT ;  /* 0x0000004544447212 */ /* 0x000fe200078e3cff */
[--C-:B------:R-:W-:Y:S01]  /*bf80*/  IMAD.X R69, RZ, RZ, R15.reuse, P2 ;  /* 0x000000ffff457224 */ /* 0x100fe200010e060f */
[----:B------:R-:W-:Y:S01]  /*bf90*/  LOP3.LUT R60, R60, R61, RZ, 0x3c, !PT ;  /* 0x0000003d3c3c7212 */ /* 0x000fe200078e3cff */
[----:B------:R-:W-:Y:S01]  /*bfa0*/  IMAD.X R61, RZ, RZ, R15, P0 ;  /* 0x000000ffff3d7224 */ /* 0x000fe200000e060f */
[----:B---3--:R-:W-:Y:S02]  /*bfb0*/  ISETP.NE.AND P2, PT, R82, 0x1, PT ;  /* 0x000000015200780c */ /* 0x008fe40003f45270 */
[----:B------:R-:W-:Y:S02]  /*bfc0*/  SHF.R.U64 R64, R64, 0x3, RZ ;  /* 0x0000000340407819 */ /* 0x000fe400000012ff */
[----:B------:R-:W-:Y:S01]  /*bfd0*/  LOP3.LUT R8, R9, 0x380, RZ, 0xc0, !PT ;  /* 0x0000038009087812 */ /* 0x000fe200078ec0ff */
[----:B------:R-:W-:Y:S01]  /*bfe0*/  IMAD.IADD R20, R0, 0x1, -R81 ;  /* 0x0000000100147824 */ /* 0x000fe200078e0a51 */
[----:B------:R-:W-:-:S02]  /*bff0*/  ISETP.GE.AND P0, PT, R191, UR16, PT ;  /* 0x00000010bf007c0c */ /* 0x000fc4000bf06270 */
[----:B------:R-:W-:Y:S02]  /*c000*/  LOP3.LUT R12, R13, 0x380, RZ, 0xc0, !PT ;  /* 0x000003800d0c7812 */ /* 0x000fe400078ec0ff */
[----:B------:R-:W-:Y:S02]  /*c010*/  LOP3.LUT R24, R25, 0x380, RZ, 0xc0, !PT ;  /* 0x0000038019187812 */ /* 0x000fe400078ec0ff */
[----:B------:R-:W-:Y:S01]  /*c020*/  LOP3.LUT R28, R29, 0x380, RZ, 0xc0, !PT ;  /* 0x000003801d1c7812 */ /* 0x000fe200078ec0ff */
[----:B------:R-:W0:Y:S01]  /*c030*/  @P2 LDC R77, c[0x0][0xbec] ;  /* 0x0002fb00ff4d2b82 */ /* 0x000e220000000800 */
[----:B------:R-:W-:Y:S01]  /*c040*/  LOP3.LUT R64, R64, R65, RZ, 0x3c, !PT ;  /* 0x0000004140407212 */ /* 0x000fe200078e3cff */
[----:B------:R-:W-:Y:S01]  /*c050*/  IMAD.X R65, RZ, RZ, R15, P1 ;  /* 0x000000ffff417224 */ /* 0x000fe200008e060f */
[----:B------:R-:W-:Y:S01]  /*c060*/  SEL R76, RZ, 0xffffffff, P0 ;  /* 0xffffffffff4c7807 */ /* 0x000fe20000000000 */
[----:B------:R-:W-:Y:S01]  /*c070*/  UIADD3 UR11, UR11, UR12, URZ ;  /* 0x0000000c0b0b7290 */ /* 0x000fe2000fffe03f */
[----:B------:R-:W-:Y:S01]  /*c080*/  ISETP.GE.AND P1, PT, R2, UR16, PT ;  /* 0x0000001002007c0c */ /* 0x000fe2000bf26270 */
[----:B------:R-:W-:Y:S01]  /*c090*/  USHF.R.S32.HI UR4, URZ, 0x1f, UR9 ;  /* 0x0000001f3f047899 */ /* 0x000fe20008011409 */
[----:B------:R-:W-:Y:S01]  /*c0a0*/  SHF.R.U64 R8, R8, 0x3, RZ ;  /* 0x0000000308087819 */ /* 0x000fe200000012ff */
[----:B------:R-:W-:Y:S01]  /*c0b0*/  IMAD.SHL.U32 R76, R76, 0x2, RZ ;  /* 0x000000024c4c7824 */ /* 0x000fe200078e00ff */
[----:B------:R-:W-:Y:S01]  /*c0c0*/  SEL R21, RZ, 0x1, P1 ;  /* 0x00000001ff157807 */ /* 0x000fe20000800000 */
[----:B------:R-:W1:Y:S01]  /*c0d0*/  @P2 LDC R79, c[0x0][0xbf0] ;  /* 0x0002fc00ff4f2b82 */ /* 0x000e620000000800 */
[----:B------:R-:W-:Y:S01]  /*c0e0*/  ISETP.GE.AND P1, PT, R190, UR16, PT ;  /* 0x00000010be007c0c */ /* 0x000fe2000bf26270 */
[----:B------:R-:W-:Y:S01]  /*c0f0*/  ULDC.64 UR12, c[0x0][0xae8] ;  /* 0x0002ba00000c7ab9 */ /* 0x000fe20000000a00 */
[----:B------:R-:W-:Y:S01]  /*c100*/  LOP3.LUT R21, R76, 0x2, R21, 0xe2, !PT ;  /* 0x000000024c157812 */ /* 0x000fe200078ee215 */
[----:B------:R-:W5:Y:S01]  /*c110*/  LD.E.128 R60, desc[UR40][R60.64] ;  /* 0x000000283c3c7980 */ /* 0x000f62000c101d00 */
[----:B------:R-:W-:-:S02]  /*c120*/  SEL R76, RZ, 0xffffffff, P1 ;  /* 0xffffffffff4c7807 */ /* 0x000fc40000800000 */
[----:B------:R-:W-:Y:S01]  /*c130*/  ISETP.GE.AND P0, PT, R189, UR16, PT ;  /* 0x00000010bd007c0c */ /* 0x000fe2000bf06270 */
[----:B------:R-:W5:Y:S01]  /*c140*/  LD.E.128 R64, desc[UR40][R64.64] ;  /* 0x0000002840407980 */ /* 0x000f62000c101d00 */
[----:B------:R-:W-:Y:S01]  /*c150*/  LOP3.LUT R8, R8, R9, RZ, 0x3c, !PT ;  /* 0x0000000908087212 */ /* 0x000fe200078e3cff */
[----:B------:R-:W-:Y:S01]  /*c160*/  IMAD.X R9, RZ, RZ, R15, P3 ;  /* 0x000000ffff097224 */ /* 0x000fe200018e060f */
[----:B------:R-:W-:Y:S01]  /*c170*/  IADD3 R45, P3, R14, 0x8000, RZ ;  /* 0x000080000e2d7810 */ /* 0x000fe20007f7e0ff */
[----:B------:R-:W-:Y:S01]  /*c180*/  IMAD.SHL.U32 R76, R76, 0x4, RZ ;  /* 0x000000044c4c7824 */ /* 0x000fe200078e00ff */
[----:B------:R-:W-:Y:S01]  /*c190*/  SEL R0, RZ, 0xffffffff, P0 ;  /* 0xffffffffff007807 */ /* 0x000fe20000000000 */
[----:B------:R-:W5:Y:S01]  /*c1a0*/  LD.E.128 R68, desc[UR40][R68.64] ;  /* 0x0000002844447980 */ /* 0x000f62000c101d00 */
[----:B------:R-:W-:Y:S02]  /*c1b0*/  LOP3.LUT R44, R45, 0x380, RZ, 0xc0, !PT ;  /* 0x000003802d2c7812 */ /* 0x000fe400078ec0ff */
[----:B------:R-:W-:Y:S01]  /*c1c0*/  LOP3.LUT R21, R76, 0x4, R21, 0xe2, !PT ;  /* 0x000000044c157812 */ /* 0x000fe200078ee215 */
[----:B------:R-:W-:Y:S01]  /*c1d0*/  IMAD.SHL.U32 R76, R0, 0x8, RZ ;  /* 0x00000008004c7824 */ /* 0x000fe200078e00ff */
[----:B------:R-:W-:Y:S01]  /*c1e0*/  SHF.R.U64 R12, R12, 0x3, RZ ;  /* 0x000000030c0c7819 */ /* 0x000fe200000012ff */
[----:B------:R-:W-:Y:S01]  /*c1f0*/  IMAD R0, R20, 0x20, R3 ;  /* 0x0000002014007824 */ /* 0x000fe200078e0203 */
[----:B------:R-:W-:-:S02]  /*c200*/  SHF.R.U64 R24, R24, 0x3, RZ ;  /* 0x0000000318187819 */ /* 0x000fc400000012ff */
[----:B------:R-:W-:Y:S01]  /*c210*/  SHF.R.U64 R28, R28, 0x3, RZ ;  /* 0x000000031c1c7819 */ /* 0x000fe200000012ff */
[----:B------:R-:W-:Y:S01]  /*c220*/  UIMAD.WIDE.U32 UR10, UR42, UR12, UR10 ;  /* 0x0000000c2a0a72a5 */ /* 0x000fe2000f8e000a */
[----:B------:R-:W-:Y:S01]  /*c230*/  SHF.R.U64 R44, R44, 0x3, RZ ;  /* 0x000000032c2c7819 */ /* 0x000fe200000012ff */
[----:B------:R-:W-:Y:S01]  /*c240*/  VIADD R80, R0, UR39 ;  /* 0x0000002700507c36 */ /* 0x000fe20008000000 */
        /* <DEDUP_REMOVED lines=9> */
[----:B------:R-:W-:Y:S01]  /*c2e0*/  UIMAD UR11, UR42, UR13, UR11 ;  /* 0x0000000d2a0b72a4 */ /* 0x000fe2000f8e020b */
[C---:B------:R-:W-:Y:S01]  /*c2f0*/  IADD3 R53, P5, R14.reuse, 0xa000, RZ ;  /* 0x0000a0000e357810 */ /* 0x040fe20007fbe0ff */
[----:B------:R-:W5:Y:S01]  /*c300*/  LD.E.128 R8, desc[UR40][R8.64] ;  /* 0x0000002808087980 */ /* 0x000f62000c101d00 */
[----:B------:R-:W-:Y:S01]  /*c310*/  IADD3 R57, P6, R14, 0xb000, RZ ;  /* 0x0000b0000e397810 */ /* 0x000fe20007fde0ff */
[----:B------:R-:W-:Y:S01]  /*c320*/  ULDC.64 UR12, c[0x0][0xaf0] ;  /* 0x0002bc00000c7ab9 */ /* 0x000fe20000000a00 */
[----:B------:R-:W-:Y:S01]  /*c330*/  ISETP.GE.AND P0, PT, R188, UR16, PT ;  /* 0x00000010bc007c0c */ /* 0x000fe2000bf06270 */
[----:B0-----:R-:W-:Y:S01]  /*c340*/  @P2 IMAD.HI.U32 R0, R80, R77, RZ ;  /* 0x0000004d50002227 */ /* 0x001fe200078e00ff */
[----:B------:R-:W-:Y:S01]  /*c350*/  IADD3 R7, P3, R14, 0xf000, RZ ;  /* 0x0000f0000e077810 */ /* 0x000fe20007f7e0ff */
[----:B------:R-:W-:Y:S01]  /*c360*/  UIMAD UR4, UR4, UR12, URZ ;  /* 0x0000000c040472a4 */ /* 0x000fe2000f8e023f */
[----:B------:R-:W-:Y:S01]  /*c370*/  LOP3.LUT R48, R49, 0x380, RZ, 0xc0, !PT ;  /* 0x0000038031307812 */ /* 0x000fe200078ec0ff */
[----:B------:R-:W5:Y:S01]  /*c380*/  LD.E.128 R24, desc[UR40][R24.64] ;  /* 0x0000002818187980 */ /* 0x000f62000c101d00 */
[----:B------:R-:W-:-:S02]  /*c390*/  LOP3.LUT R52, R53, 0x380, RZ, 0xc0, !PT ;  /* 0x0000038035347812 */ /* 0x000fc400078ec0ff */
[----:B------:R-:W-:Y:S01]  /*c3a0*/  LOP3.LUT R56, R57, 0x380, RZ, 0xc0, !PT ;  /* 0x0000038039387812 */ /* 0x000fe200078ec0ff */
[----:B------:R-:W5:Y:S01]  /*c3b0*/  LD.E.128 R28, desc[UR40][R28.64] ;  /* 0x000000281c1c7980 */ /* 0x000f62000c101d00 */
[----:B------:R-:W-:Y:S02]  /*c3c0*/  LOP3.LUT R5, R14, 0x380, RZ, 0xc0, !PT ;  /* 0x000003800e057812 */ /* 0x000fe400078ec0ff */
[----:B------:R-:W-:Y:S01]  /*c3d0*/  SEL R20, RZ, 0xffffffff, P0 ;  /* 0xffffffffff147807 */ /* 0x000fe20000000000 */
[----:B------:R-:W-:Y:S01]  /*c3e0*/  IMAD.MOV.U32 R77, RZ, RZ, R80 ;  /* 0x000000ffff4d7224 */ /* 0x000fe200078e0050 */
[----:B------:R-:W-:Y:S01]  /*c3f0*/  LOP3.LUT R6, R7, 0x380, RZ, 0xc0, !PT ;  /* 0x0000038007067812 */ /* 0x000fe200078ec0ff */
[----:B------:R-:W-:Y:S01]  /*c400*/  UIMAD UR4, UR9, UR13, UR4 ;  /* 0x0000000d090472a4 */ /* 0x000fe2000f8e0204 */
[----:B-1----:R-:W-:Y:S01]  /*c410*/  @P2 SHF.R.U32.HI R77, RZ, R79, R0 ;  /* 0x0000004fff4d2219 */ /* 0x002fe20000011600 */
[----:B------:R-:W-:Y:S01]  /*c420*/  UIMAD.WIDE.U32 UR10, UR9, UR12, UR10 ;  /* 0x0000000c090a72a5 */ /* 0x000fe2000f8e000a */
[----:B------:R-:W-:Y:S01]  /*c430*/  SHF.R.U64 R48, R48, 0x3, RZ ;  /* 0x0000000330307819 */ /* 0x000fe200000012ff */
[----:B------:R-:W-:Y:S01]  /*c440*/  IMAD.SHL.U32 R20, R20, 0x10, RZ ;  /* 0x0000001014147824 */ /* 0x000fe200078e00ff */
[----:B------:R-:W-:Y:S01]  /*c450*/  SHF.R.U64 R52, R52, 0x3, RZ ;  /* 0x0000000334347819 */ /* 0x000fe200000012ff */
[----:B------:R-:W-:Y:S01]  /*c460*/  IMAD.X R73, RZ, RZ, R15, P3 ;  /* 0x000000ffff497224 */ /* 0x000fe200018e060f */
[----:B------:R-:W-:Y:S01]  /*c470*/  SHF.R.U64 R56, R56, 0x3, RZ ;  /* 0x0000000338387819 */ /* 0x000fe200000012ff */
[----:B------:R-:W5:Y:S01]  /*c480*/  LD.E.128 R44, desc[UR40][R44.64] ;  /* 0x000000282c2c7980 */ /* 0x000f62000c101d00 */
[----:B------:R-:W-:-:S02]  /*c490*/  SHF.R.U64 R5, R5, 0x3, RZ ;  /* 0x0000000305057819 */ /* 0x000fc400000012ff */
[----:B------:R-:W-:Y:S02]  /*c4a0*/  SHF.R.U64 R6, R6, 0x3, RZ ;  /* 0x0000000306067819 */ /* 0x000fe400000012ff */
[----:B------:R-:W-:Y:S01]  /*c4b0*/  LOP3.LUT R21, R76, 0x8, R21, 0xe2, !PT ;  /* 0x000000084c157812 */ /* 0x000fe200078ee215 */
[----:B------:R-:W-:Y:S01]  /*c4c0*/  UIADD3 UR4, UR11, UR4, URZ ;  /* 0x000000040b047290 */ /* 0x000fe2000fffe03f */
[----:B------:R-:W-:Y:S01]  /*c4d0*/  ISETP.GE.AND P0, PT, R187, UR16, PT ;  /* 0x00000010bb007c0c */ /* 0x000fe2000bf06270 */
        /* <DEDUP_REMOVED lines=9> */
[----:B------:R-:W-:-:S02]  /*c570*/  LOP3.LUT R72, R6, R7, RZ, 0x3c, !PT ;  /* 0x0000000706487212 */ /* 0x000fc400078e3cff */
[----:B------:R-:W-:Y:S02]  /*c580*/  SHF.R.S32.HI R78, RZ, 0x1f, R77 ;  /* 0x0000001fff4e7819 */ /* 0x000fe4000001144d */
[----:B------:R-:W-:Y:S01]  /*c590*/  LOP3.LUT R76, R20, 0x10, R21, 0xe2, !PT ;  /* 0x00000010144c7812 */ /* 0x000fe200078ee215 */
[----:B------:R-:W-:Y:S01]  /*c5a0*/  IMAD.U32 R20, RZ, RZ, UR10 ;  /* 0x0000000aff147e24 */ /* 0x000fe2000f8e00ff */
[----:B------:R-:W-:Y:S01]  /*c5b0*/  SEL R0, RZ, 0xffffffff, P0 ;  /* 0xffffffffff007807 */ /* 0x000fe20000000000 */
[----:B------:R-:W-:Y:S01]  /*c5c0*/  IMAD.U32 R21, RZ, RZ, UR11 ;  /* 0x0000000bff157e24 */ /* 0x000fe2000f8e00ff */
[----:B------:R-:W-:Y:S01]  /*c5d0*/  ULDC.64 UR10, c[0x0][0xae0] ;  /* 0x0002b800000a7ab9 */ /* 0x000fe20000000a00 */
[----:B------:R-:W-:Y:S01]  /*c5e0*/  IMAD R79, R82, R79, R80 ;  /* 0x0000004f524f7224 */ /* 0x000fe200078e0250 */
[----:B------:R-:W5:Y:S01]  /*c5f0*/  LD.E.128 R4, desc[UR40][R4.64] ;  /* 0x0000002804047980 */ /* 0x000f62000c101d00 */
[----:B------:R-:W-:Y:S02]  /*c600*/  IMAD.U32 R21, RZ, RZ, UR4 ;  /* 0x00000004ff157e24 */ /* 0x000fe4000f8e00ff */
[----:B------:R-:W-:Y:S01]  /*c610*/  IMAD R78, R78, UR10, RZ ;  /* 0x0000000a4e4e7c24 */ /* 0x000fe2000f8e02ff */
[----:B------:R-:W5:Y:S01]  /*c620*/  LD.E.128 R12, desc[UR40][R12.64] ;  /* 0x000000280c0c7980 */ /* 0x000f62000c101d00 */
[----:B------:R-:W-:Y:S01]  /*c630*/  IMAD.SHL.U32 R83, R0, 0x20, RZ ;  /* 0x0000002000537824 */ /* 0x000fe200078e00ff */
[----:B------:R-:W-:-:S02]  /*c640*/  ISETP.GE.AND P0, PT, R225, UR16, PT ;  /* 0x00000010e1007c0c */ /* 0x000fc4000bf06270 */
[----:B------:R-:W5:Y:S01]  /*c650*/  LD.E.128 R48, desc[UR40][R48.64] ;  /* 0x0000002830307980 */ /* 0x000f62000c101d00 */
[----:B------:R-:W-:-:S03]  /*c660*/  SHF.R.S32.HI R0, RZ, 0x1f, R79 ;  /* 0x0000001fff007819 */ /* 0x000fc6000001144f */
[----:B------:R-:W5:Y:S01]  /*c670*/  LD.E.128 R52, desc[UR40][R52.64] ;  /* 0x0000002834347980 */ /* 0x000f62000c101d00 */
[----:B------:R-:W-:-:S03]  /*c680*/  IMAD.WIDE.U32 R20, R77, UR10, R20 ;  /* 0x0000000a4d147c25 */ /* 0x000fc6000f8e0014 */
[----:B------:R-:W5:Y:S01]  /*c690*/  LD.E.128 R56, desc[UR40][R56.64] ;  /* 0x0000002838387980 */ /* 0x000f62000c101d00 */
[----:B------:R-:W-:Y:S01]  /*c6a0*/  IMAD R81, R77, UR11, R78 ;  /* 0x0000000b4d517c24 */ /* 0x000fe2000f8e024e */
[----:B------:R-:W-:Y:S02]  /*c6b0*/  ULDC.64 UR10, c[0x0][0xad8] ;  /* 0x0002b600000a7ab9 */ /* 0x000fe40000000a00 */
        /* <DEDUP_REMOVED lines=8> */
[----:B------:R-:W-:Y:S01]  /*c740*/  IMAD.IADD R21, R21, 0x1, R81 ;  /* 0x0000000115157824 */ /* 0x000fe200078e0251 */
[----:B------:R-:W-:Y:S01]  /*c750*/  SEL R77, RZ, 0x40, P0 ;  /* 0x00000040ff4d7807 */ /* 0x000fe20000000000 */
[----:B------:R-:W-:Y:S01]  /*c760*/  IMAD R78, R0, UR10, RZ ;  /* 0x0000000a004e7c24 */ /* 0x000fe2000f8e02ff */
[----:B------:R-:W-:Y:S01]  /*c770*/  ISETP.GE.AND P0, PT, R224, UR16, PT ;  /* 0x00000010e0007c0c */ /* 0x000fe2000bf06270 */
[----:B------:R-:W-:-:S02]  /*c780*/  IMAD R83, R82, UR8, RZ ;  /* 0x0000000852537c24 */ /* 0x000fc4000f8e02ff */
[----:B------:R-:W-:Y:S01]  /*c790*/  VIADD R82, R3, UR39 ;  /* 0x0000002703527c36 */ /* 0x000fe20008000000 */
        /* <DEDUP_REMOVED lines=14> */
[----:B------:R0:W3:Y:S01]  /*c880*/  SHFL.IDX PT, R21, R81, RZ, 0x181f ;  /* 0x00181fff51157589 */ /* 0x0000e200000e0000 */
[----:B------:R-:W-:Y:S02]  /*c890*/  LOP3.LUT R3, R0, R3, RZ, 0xfc, !PT ;  /* 0x0000000300037212 */ /* 0x000fe400078efcff */
[----:B--2---:R-:W-:Y:S01]  /*c8a0*/  SHF.R.S32.HI R152, RZ, 0x1f, R191 ;  /* 0x0000001fff987819 */ /* 0x004fe200000114bf */
        /* <DEDUP_REMOVED lines=9> */
[----:B---3--:R-:W-:-:S03]  /*c940*/  @!P0 IMAD.WIDE R78, R2, 0x2, R20 ;  /* 0x00000002024e8825 */ /* 0x008fc600078e0214 */
[----:B------:R-:W-:Y:S02]  /*c950*/  @!P1 LEA.HI.X R77, R191, R21, R152, 0x1, P2 ;  /* 0x00000015bf4d9211 */ /* 0x000fe400010f0c98 */
[----:B------:R-:W-:Y:S01]  /*c960*/  ISETP.GE.AND P2, PT, R188, UR16, PT ;  /* 0x00000010bc007c0c */ /* 0x000fe2000bf46270 */
[----:B-----5:R1:W-:Y:S01]  /*c970*/  @!P0 ST.E.128 desc[UR40][R78.64], R4 ;  /* 0x000000044e008985 */ /* 0x0203e2000c101d28 */
[----:B------:R-:W-:-:S03]  /*c980*/  LOP3.LUT P0, RZ, R0, 0x40, RZ, 0xc0, !PT ;  /* 0x0000004000ff7812 */ /* 0x000fc6000780c0ff */
[----:B------:R2:W-:Y:S01]  /*c990*/  @!P1 ST.E.128 desc[UR40][R76.64], R12 ;  /* 0x0000000c4c009985 */ /* 0x0005e2000c101d28 */
[----:B------:R-:W-:Y:S02]  /*c9a0*/  ISETP.GE.AND P1, PT, R187, UR16, PT ;  /* 0x00000010bb007c0c */ /* 0x000fe4000bf26270 */
[----:B-1----:R-:W-:Y:S02]  /*c9b0*/  SHF.R.S32.HI R4, RZ, 0x1f, R187 ;  /* 0x0000001fff047819 */ /* 0x002fe400000114bb */
[----:B------:R-:W-:Y:S02]  /*c9c0*/  SHF.R.S32.HI R5, RZ, 0x1f, R225 ;  /* 0x0000001fff057819 */ /* 0x000fe400000114e1 */
[CC--:B--2---:R-:W-:Y:S02]  /*c9d0*/  @!P4 LEA R76, P5, R190.reuse, R20.reuse, 0x1 ;  /* 0x00000014be4cc211 */ /* 0x0c4fe400078a08ff */
[----:B------:R-:W-:Y:S02]  /*c9e0*/  @!P3 LEA R14, P6, R189, R20, 0x1 ;  /* 0x00000014bd0eb211 */ /* 0x000fe400078c08ff */
[----:B------:R-:W-:-:S02]  /*c9f0*/  @!P4 LEA.HI.X R77, R190, R21, R85, 0x1, P5 ;  /* 0x00000015be4dc211 */ /* 0x000fc400028f0c55 */
[CC--:B------:R-:W-:Y:S02]  /*ca00*/  @!P2 LEA R12, P5, R188.reuse, R20.reuse, 0x1 ;  /* 0x00000014bc0ca211 */ /* 0x0c0fe400078a08ff */
[-C--:B------:R-:W-:Y:S01]  /*ca10*/  @!P3 LEA.HI.X R15, R189, R21.reuse, R84, 0x1, P6 ;  /* 0x00000015bd0fb211 */ /* 0x080fe200030f0c54 */
[----:B------:R2:W-:Y:S01]  /*ca20*/  @!P4 ST.E.128 desc[UR40][R76.64], R28 ;  /* 0x0000001c4c00c985 */ /* 0x0005e2000c101d28 */
[----:B------:R-:W-:Y:S02]  /*ca30*/  LOP3.LUT P6, RZ, R3, 0x80, RZ, 0xc0, !PT ;  /* 0x0000008003ff7812 */ /* 0x000fe400078cc0ff */
[-C--:B------:R-:W-:Y:S01]  /*ca40*/  @!P2 LEA.HI.X R13, R188, R21.reuse, R87, 0x1, P5 ;  /* 0x00000015bc0da211 */ /* 0x080fe200028f0c57 */
[----:B------:R2:W-:Y:S01]  /*ca50*/  @!P3 ST.E.128 desc[UR40][R14.64], R36 ;  /* 0x000000240e00b985 */ /* 0x0005e2000c101d28 */
[C---:B------:R-:W-:Y:S02]  /*ca60*/  @!P1 LEA R6, P5, R187.reuse, R20, 0x1 ;  /* 0x00000014bb069211 */ /* 0x040fe400078a08ff */
[----:B------:R-:W-:Y:S01]  /*ca70*/  SHF.R.S32.HI R79, RZ, 0x1f, R224 ;  /* 0x0000001fff4f7819 */ /* 0x000fe200000114e0 */
[----:B------:R2:W-:Y:S01]  /*ca80*/  @!P2 ST.E.128 desc[UR40][R12.64], R44 ;  /* 0x0000002c0c00a985 */ /* 0x0005e2000c101d28 */
[----:B------:R-:W-:-:S02]  /*ca90*/  @!P1 LEA.HI.X R7, R187, R21, R4, 0x1, P5 ;  /* 0x00000015bb079211 */ /* 0x000fc400028f0c04 */
[----:B------:R-:W-:-:S03]  /*caa0*/  @P0 LEA R4, P5, R225, R20, 0x1 ;  /* 0x00000014e1040211 */ /* 0x000fc600078a08ff */
[----:B------:R2:W-:Y:S01]  /*cab0*/  @!P1 ST.E.128 desc[UR40][R6.64], R52 ;  /* 0x0000003406009985 */ /* 0x0005e2000c101d28 */
[----:B------:R-:W-:Y:S02]  /*cac0*/  @P0 LEA.HI.X R5, R225, R21, R5, 0x1, P5 ;  /* 0x00000015e1050211 */ /* 0x000fe400028f0c05 */
[----:B------:R-:W-:-:S03]  /*cad0*/  @P6 LEA R20, P5, R224, R20, 0x1 ;  /* 0x00000014e0146211 */ /* 0x000fc600078a08ff */
[----:B------:R2:W-:Y:S01]  /*cae0*/  @P0 ST.E.128 desc[UR40][R4.64], R60 ;  /* 0x0000003c04000985 */ /* 0x0005e2000c101d28 */
[----:B------:R-:W-:-:S05]  /*caf0*/  @P6 LEA.HI.X R21, R224, R21, R79, 0x1, P5 ;  /* 0x00000015e0156211 */ /* 0x000fca00028f0c4f */
[----:B------:R2:W-:Y:S04]  /*cb00*/  @P6 ST.E.128 desc[UR40][R20.64], R68 ;  /* 0x0000004414006985 */ /* 0x0005e8000c101d28 */
.L_x_7624:
[----:B------:R-:W-:Y:S05]  /*cb10*/  BSYNC B1 ;  /* 0x0000000000017941 */ /* 0x000fea0003800000 */
.L_x_7623:
[----:B--2--5:R-:W-:Y:S01]  /*cb20*/  VIADD R6, R82, 0x20 ;  /* 0x0000002052067836 */ /* 0x024fe20000000000 */
[----:B------:R2:W4:Y:S04]  /*cb30*/  SHFL.IDX PT, R5, R81, 0x1, 0x181f ;  /* 0x00381f0051057f89 */ /* 0x00052800000e0000 */
[----:B------:R-:W-:Y:S01]  /*cb40*/  ISETP.GE.AND P0, PT, R6, R83, PT ;  /* 0x000000530600720c */ /* 0x000fe20003f06270 */
[----:B------:R2:W0:-:S12]  /*cb50*/  SHFL.IDX PT, R4, R80, 0x1, 0x181f ;  /* 0x00381f0050047f89 */ /* 0x00041800000e0000 */
[----:B--2---:R-:W-:Y:S05]  /*cb60*/  @P0 BRA `(.L_x_7625) ;  /* 0x0000002400e80947 */ /* 0x004fea0003800000 */
[----:B------:R-:W-:Y:S02]  /*cb70*/  ISETP.GE.AND P0, PT, R191, UR16, PT ;  /* 0x00000010bf007c0c */ /* 0x000fe4000bf06270 */
[----:B------:R-:W-:Y:S02]  /*cb80*/  ISETP.GE.AND P5, PT, R2, UR16, PT ;  /* 0x0000001002007c0c */ /* 0x000fe4000bfa6270 */
[----:B------:R-:W-:Y:S02]  /*cb90*/  ISETP.GE.AND P2, PT, R190, UR16, PT ;  /* 0x00000010be007c0c */ /* 0x000fe4000bf46270 */
[----:B------:R-:W-:Y:S02]  /*cba0*/  ISETP.GE.AND P1, PT, R189, UR16, PT ;  /* 0x00000010bd007c0c */ /* 0x000fe4000bf26270 */
[----:B------:R-:W-:Y:S02]  /*cbb0*/  ISETP.GE.AND P3, PT, R188, UR16, PT ;  /* 0x00000010bc007c0c */ /* 0x000fe4000bf66270 */
[----:B------:R-:W-:-:S02]  /*cbc0*/  SHF.R.S32.HI R15, RZ, 0x1f, R190 ;  /* 0x0000001fff0f7819 */ /* 0x000fc400000114be */
[----:B---3--:R-:W-:Y:S02]  /*cbd0*/  SHF.R.S32.HI R21, RZ, 0x1f, R189 ;  /* 0x0000001fff157819 */ /* 0x008fe400000114bd */
[C---:B0-----:R-:W-:Y:S01]  /*cbe0*/  @!P0 LEA R12, P4, R191.reuse, R4, 0x1 ;  /* 0x00000004bf0c8211 */ /* 0x041fe200078808ff */
        /* <DEDUP_REMOVED lines=31> */
.L_x_7622:
        /* <DEDUP_REMOVED lines=10> */
[----:B--2---:R-:W-:Y:S01]  /*ce80*/  SHF.R.S32.HI R152, RZ, 0x1f, R205 ;  /* 0x0000001fff987819 */ /* 0x004fe200000114cd */
        /* <DEDUP_REMOVED lines=49> */
[----:B------:R-:W-:Y:S01]  /*d1a0*/  IMAD.IADD R5, R5, 0x1, R9 ;  /* 0x0000000105057824 */ /* 0x000fe200078e0209 */
[----:B------:R-:W-:Y:S01]  /*d1b0*/  SHF.R.S32.HI R13, RZ, 0x1f, R220 ;  /* 0x0000001fff0d7819 */ /* 0x000fe200000114dc */
[C---:B------:R-:W-:Y:S01]  /*d1c0*/  IMAD R3, R7.reuse, UR11, R0 ;  /* 0x0000000b07037c24 */ /* 0x040fe2000f8e0200 */
[----:B------:R-:W-:Y:S01]  /*d1d0*/  SHF.R.S32.HI R167, RZ, 0x1f, R221 ;  /* 0x0000001fffa77819 */ /* 0x000fe200000114dd */
[----:B------:R-:W-:Y:S01]  /*d1e0*/  VIADD R0, R16, UR39 ;  /* 0x0000002710007c36 */ /* 0x000fe20008000000 */
[----:B------:R-:W-:Y:S01]  /*d1f0*/  SHF.R.S32.HI R168, RZ, 0x1f, R222 ;  /* 0x0000001fffa87819 */ /* 0x000fe200000114de */
[----:B------:R-:W-:Y:S01]  /*d200*/  IMAD.WIDE.U32 R4, R7, UR10, R4 ;  /* 0x0000000a07047c25 */ /* 0x000fe2000f8e0004 */
[----:B------:R-:W-:Y:S01]  /*d210*/  ULDC.64 UR10, c[0x0][0xb00] ;  /* 0x0002c000000a7ab9 */ /* 0x000fe20000000a00 */
[----:B------:R-:W-:-:S02]  /*d220*/  SHF.R.S32.HI R169, RZ, 0x1f, R17 ;  /* 0x0000001fffa97819 */ /* 0x000fc40000011411 */
[----:B------:R-:W-:Y:S01]  /*d230*/  ISETP.GE.AND P0, PT, R0, UR8, PT ;  /* 0x0000000800007c0c */ /* 0x000fe2000bf06270 */
[----:B------:R-:W-:Y:S01]  /*d240*/  IMAD.IADD R5, R5, 0x1, R3 ;  /* 0x0000000105057824 */ /* 0x000fe200078e0203 */
[----:B------:R-:W-:-:S04]  /*d250*/  LEA R3, P1, R4, UR10, 0x2 ;  /* 0x0000000a04037c11 */ /* 0x000fc8000f8210ff */
[----:B------:R-:W-:Y:S01]  /*d260*/  LEA.HI.X R10, R4, UR11, R5, 0x2, P1 ;  /* 0x0000000b040a7c11 */ /* 0x000fe200088f1405 */
[----:B------:R0:W1:Y:S04]  /*d270*/  SHFL.IDX PT, R11, R3, RZ, 0x1c1f ;  /* 0x001c1fff030b7589 */ /* 0x00006800000e0000 */
[----:B------:R0:W2:Y:S02]  /*d280*/  SHFL.IDX PT, R12, R10, RZ, 0x1c1f ;  /* 0x001c1fff0a0c7589 */ /* 0x0000a400000e0000 */
[----:B------:R-:W-:Y:S05]  /*d290*/  @P0 BRA `(.L_x_7627) ;  /* 0x0000000800040947 */ /* 0x000fea0003800000 */
[----:B------:R-:W-:Y:S02]  /*d2a0*/  ULDC UR4, c[0x0][0xac8] ;  /* 0x0002b20000047ab9 */ /* 0x000fe40000000800 */
[----:B------:R-:W-:Y:S02]  /*d2b0*/  ISETP.GE.AND P3, PT, R17, UR4, PT ;  /* 0x0000000411007c0c */ /* 0x000fe4000bf66270 */
[----:B------:R-:W-:Y:S02]  /*d2c0*/  ISETP.GE.AND P4, PT, R222, UR4, PT ;  /* 0x00000004de007c0c */ /* 0x000fe4000bf86270 */
[----:B------:R-:W-:Y:S02]  /*d2d0*/  ISETP.GE.AND P2, PT, R221, UR4, PT ;  /* 0x00000004dd007c0c */ /* 0x000fe4000bf46270 */
[----:B------:R-:W-:-:S07]  /*d2e0*/  ISETP.GE.AND P1, PT, R220, UR4, PT ;  /* 0x00000004dc007c0c */ /* 0x000fce000bf26270 */
[CC--:B-1----:R-:W-:Y:S02]  /*d2f0*/  @!P3 LEA R4, P0, R17.reuse, R11.reuse, 0x2 ;  /* 0x0000000b1104b211 */ /* 0x0c2fe400078010ff */
[C---:B------:R-:W-:Y:S02]  /*d300*/  @!P4 LEA R6, P5, R222.reuse, R11, 0x2 ;  /* 0x0000000bde06c211 */ /* 0x040fe400078a10ff */
        /* <DEDUP_REMOVED lines=122> */
.L_x_7627:
[----:B------:R-:W-:Y:S05]  /*dab0*/  BSYNC B1 ;  /* 0x0000000000017941 */ /* 0x000fea0003800000 */
.L_x_7626:
        /* <DEDUP_REMOVED lines=10> */
[CC--:B0-----:R-:W-:Y:S02]  /*db60*/  @!P4 LEA R10, P3, R17.reuse, R3.reuse, 0x2 ;  /* 0x00000003110ac211 */ /* 0x0c1fe400078610ff */
[-C--:B---3--:R-:W-:Y:S02]  /*db70*/  @!P2 LEA R4, P6, R222, R3.reuse, 0x2 ;  /* 0x00000003de04a211 */ /* 0x088fe400078c10ff */
[----:B-1----:R-:W-:Y:S02]  /*db80*/  @!P4 LEA.HI.X R11, R17, R20, R169, 0x2, P3 ;  /* 0x00000014110bc211 */ /* 0x002fe400018f14a9 */
[----:B------:R-:W-:Y:S02]  /*db90*/  ISETP.GE.AND P3, PT, R219, UR4, PT ;  /* 0x00000004db007c0c */ /* 0x000fe4000bf66270 */
[----:B------:R-:W-:Y:S01]  /*dba0*/  @!P1 LEA R6, P5, R221, R3, 0x2 ;  /* 0x00000003dd069211 */ /* 0x000fe200078a10ff */
[----:B------:R0:W-:Y:S01]  /*dbb0*/  @!P4 ST.E.64 desc[UR40][R10.64], R26 ;  /* 0x0000001a0a00c985 */ /* 0x0001e2000c101b28 */
[----:B------:R-:W-:-:S02]  /*dbc0*/  ISETP.GE.AND P4, PT, R218, UR4, PT ;  /* 0x00000004da007c0c */ /* 0x000fc4000bf86270 */
[-C--:B------:R-:W-:Y:S02]  /*dbd0*/  @!P2 LEA.HI.X R5, R222, R20.reuse, R168, 0x2, P6 ;  /* 0x00000014de05a211 */ /* 0x080fe400030f14a8 */
[CC--:B------:R-:W-:Y:S02]  /*dbe0*/  @!P0 LEA R8, P6, R220.reuse, R3.reuse, 0x2 ;  /* 0x00000003dc088211 */ /* 0x0c0fe400078c10ff */
        /* <DEDUP_REMOVED lines=14> */
[-C--:B------:R-:W-:Y:S01]  /*dcd0*/  @!P5 LEA R14, P6, R217, R3.reuse, 0x2 ;  /* 0x00000003d90ed211 */ /* 0x080fe200078c10ff */
[----:B------:R4:W-:Y:S01]  /*dce0*/  @!P4 ST.E.64 desc[UR40][R12.64], R46 ;  /* 0x0000002e0c00c985 */ /* 0x0009e2000c101b28 */
[----:B------:R-:W-:Y:S02]  /*dcf0*/  ISETP.GE.AND P3, PT, R213, UR4, PT ;  /* 0x00000004d5007c0c */ /* 0x000fe4000bf66270 */
[----:B------:R-:W-:Y:S02]  /*dd00*/  @!P5 LEA.HI.X R15, R217, R20, R164, 0x2, P6 ;  /* 0x00000014d90fd211 */ /* 0x000fe400030f14a4 */
[-C--:B-1----:R-:W-:Y:S02]  /*dd10*/  @!P0 LEA R4, P6, R216, R3.reuse, 0x2 ;  /* 0x00000003d8048211 */ /* 0x082fe400078c10ff */
[----:B------:R-:W-:Y:S01]  /*dd20*/  ISETP.GE.AND P4, PT, R212, UR4, PT ;  /* 0x00000004d4007c0c */ /* 0x000fe2000bf86270 */
[----:B------:R1:W-:Y:S01]  /*dd30*/  @!P5 ST.E.64 desc[UR40][R14.64], R50 ;  /* 0x000000320e00d985 */ /* 0x0003e2000c101b28 */
[----:B---3--:R-:W-:-:S02]  /*dd40*/  @!P1 LEA R6, P5, R215, R3, 0x2 ;  /* 0x00000003d7069211 */ /* 0x008fc400078a10ff */
[-C--:B------:R-:W-:Y:S02]  /*dd50*/  @!P0 LEA.HI.X R5, R216, R20.reuse, R163, 0x2, P6 ;  /* 0x00000014d8058211 */ /* 0x080fe400030f14a3 */
        /* <DEDUP_REMOVED lines=9> */
[CC--:B----4-:R-:W-:Y:S02]  /*ddf0*/  @!P4 LEA R12, P2, R212.reuse, R3.reuse, 0x2 ;  /* 0x00000003d40cc211 */ /* 0x0d0fe400078410ff */
[----:B------:R-:W-:Y:S02]  /*de00*/  ISETP.GE.AND P1, PT, R209, UR4, PT ;  /* 0x00000004d1007c0c */ /* 0x000fe4000bf26270 */
[-C--:B------:R-:W-:Y:S02]  /*de10*/  @!P3 LEA.HI.X R11, R213, R20.reuse, R160, 0x2, P6 ;  /* 0x00000014d50bb211 */ /* 0x080fe400030f14a0 */
[----:B------:R-:W-:Y:S02]  /*de20*/  @!P4 LEA.HI.X R13, R212, R20, R159, 0x2, P2 ;  /* 0x00000014d40dc211 */ /* 0x000fe400010f149f */
[----:B------:R-:W-:Y:S01]  /*de30*/  ISETP.GE.AND P2, PT, R208, UR4, PT ;  /* 0x00000004d0007c0c */ /* 0x000fe2000bf46270 */
[----:B------:R-:W-:Y:S01]  /*de40*/  @!P3 ST.E.64 desc[UR40][R10.64], R66 ;  /* 0x000000420a00b985 */ /* 0x000fe2000c101b28 */
[----:B-1----:R-:W-:-:S03]  /*de50*/  @!P5 LEA R14, P6, R211, R3, 0x2 ;  /* 0x00000003d30ed211 */ /* 0x002fc600078c10ff */
[----:B------:R1:W-:Y:S01]  /*de60*/  @!P4 ST.E.64 desc[UR40][R12.64], R70 ;  /* 0x000000460c00c985 */ /* 0x0003e2000c101b28 */
[-C--:B------:R-:W-:Y:S02]  /*de70*/  @!P5 LEA.HI.X R15, R211, R20.reuse, R158, 0x2, P6 ;  /* 0x00000014d30fd211 */ /* 0x080fe400030f149e */
[CC--:B0-----:R-:W-:Y:S02]  /*de80*/  @!P0 LEA R4, P4, R210.reuse, R3.reuse, 0x2 ;  /* 0x00000003d2048211 */ /* 0x0c1fe400078810ff */
        /* <DEDUP_REMOVED lines=15> */
[CC--:B------:R-:W-:Y:S02]  /*df80*/  @!P5 LEA R10, P6, R207.reuse, R3.reuse, 0x2 ;  /* 0x00000003cf0ad211 */ /* 0x0c0fe400078c10ff */
[-C--:B------:R-:W-:Y:S02]  /*df90*/  @!P4 LEA.HI.X R13, R206, R20.reuse, R153, 0x2, P0 ;  /* 0x00000014ce0dc211 */ /* 0x080fe400000f1499 */
[----:B------:R-:W-:Y:S02]  /*dfa0*/  @!P5 LEA.HI.X R11, R207, R20, R154, 0x2, P6 ;  /* 0x00000014cf0bd211 */ /* 0x000fe400030f149a */
[----:B------:R-:W-:Y:S02]  /*dfb0*/  ISETP.GE.AND P0, PT, R202, UR4, PT ;  /* 0x00000004ca007c0c */ /* 0x000fe4000bf06270 */
[----:B0-----:R-:W-:Y:S01]  /*dfc0*/  @!P3 LEA R14, P6, R205, R3, 0x2 ;  /* 0x00000003cd0eb211 */ /* 0x001fe200078c10ff */
        /* <DEDUP_REMOVED lines=28> */
[CC--:B-1----:R-:W-:Y:S01]  /*e190*/  @!P0 LEA R4, P5, R198.reuse, R3.reuse, 0x2 ;  /* 0x00000003c6048211 */ /* 0x0c2fe200078a10ff */
[----:B------:R1:W-:Y:S01]  /*e1a0*/  @!P3 ST.E.64 desc[UR40][R14.64], R122 ;  /* 0x0000007a0e00b985 */ /* 0x0003e2000c101b28 */
[----:B------:R-:W-:Y:S02]  /*e1b0*/  ISETP.GE.AND P3, PT, R195, UR4, PT ;  /* 0x00000004c3007c0c */ /* 0x000fe4000bf66270 */
[----:B------:R-:W-:Y:S02]  /*e1c0*/  @!P0 LEA.HI.X R5, R198, R20, R232, 0x2, P5 ;  /* 0x00000014c6058211 */ /* 0x000fe400028f14e8 */
[----:B------:R-:W-:Y:S02]  /*e1d0*/  ISETP.GE.AND P5, PT, R193, UR4, PT ;  /* 0x00000004c1007c0c */ /* 0x000fe4000bfa6270 */
[-C--:B--2---:R-:W-:Y:S01]  /*e1e0*/  @!P1 LEA R6, P6, R197, R3.reuse, 0x2 ;  /* 0x00000003c5069211 */ /* 0x084fe200078c10ff */
[----:B------:R2:W-:Y:S02]  /*e1f0*/  @!P0 ST.E.64 desc[UR40][R4.64], R126 ;  /* 0x0000007e04008985 */ /* 0x0005e4000c101b28 */
[----:B0-----:R-:W-:-:S02]  /*e200*/  @!P4 LEA R8, P0, R196, R3, 0x2 ;  /* 0x00000003c408c211 */ /* 0x001fc400078010ff */
[-C--:B------:R-:W-:Y:S02]  /*e210*/  @!P1 LEA.HI.X R7, R197, R20.reuse, R231, 0x2, P6 ;  /* 0x00000014c5079211 */ /* 0x080fe400030f14e7 */
[-C--:B---3--:R-:W-:Y:S02]  /*e220*/  @!P3 LEA R10, P6, R195, R3.reuse, 0x2 ;  /* 0x00000003c30ab211 */ /* 0x088fe400078c10ff */
[-C--:B------:R-:W-:Y:S01]  /*e230*/  @!P4 LEA.HI.X R9, R196, R20.reuse, R230, 0x2, P0 ;  /* 0x00000014c409c211 */ /* 0x080fe200000f14e6 */
        /* <DEDUP_REMOVED lines=16> */
.L_x_7619:
        /* <DEDUP_REMOVED lines=10> */
[----:B------:R-:W4:Y:S01]  /*e3e0*/  @P1 LDG.E R8, desc[UR40][R4.64] ;  /* 0x0000002804081981 */ /* 0x000f22000c1e1900 */
        /* <DEDUP_REMOVED lines=13> */
[----:B----4-:R-:W-:Y:S01]  /*e4c0*/  @P1 R2UR UR4, R8 ;  /* 0x00000000080412ca */ /* 0x010fe200000e0000 */
[----:B-1----:R-:W-:-:S05]  /*e4d0*/  VIADD R8, R3, 0xffffff80 ;  /* 0xffffff8003087836 */ /* 0x002fca0000000000 */
[----:B------:R-:W-:-:S07]  /*e4e0*/  ISETP.GT.AND P0, PT, R8, 0x3f, PT ;  /* 0x0000003f0800780c */ /* 0x000fce0003f04270 */
[----:B------:R-:W-:Y:S01]  /*e4f0*/  USHF.R.S32.HI UR22, URZ, 0x1f, UR4 ;  /* 0x0000001f3f167899 */ /* 0x000fe20008011404 */
[----:B0-----:R-:W-:Y:S11]  /*e500*/  @P2 BRA `(.L_x_7628) ;  /* 0x0000000000102947 */ /* 0x001ff60003800000 */
[----:B------:R-:W-:Y:S05]  /*e510*/  @!P1 BRA `(.L_x_7628) ;  /* 0x00000000000c9947 */ /* 0x000fea0003800000 */
[----:B------:R-:W4:Y:S04]  /*e520*/  LDG.E R3, desc[UR40][R4.64] ;  /* 0x0000002804037981 */ /* 0x000f28000c1e1900 */
[----:B-----5:R-:W4:Y:S02]  /*e530*/  LDG.E R0, desc[UR40][R4.64+0x4] ;  /* 0x0000042804007981 */ /* 0x020f24000c1e1900 */
[----:B----4-:R-:W-:-:S07]  /*e540*/  IMAD.IADD R0, R0, 0x1, -R3 ;  /* 0x0000000100007824 */ /* 0x010fce00078e0a03 */
.L_x_7628:
[----:B------:R-:W-:Y:S01]  /*e550*/  USEL UR45, UR45, URZ, !UP0 ;  /* 0x0000003f2d2d7287 */ /* 0x000fe2000c000000 */
[----:B------:R-:W-:Y:S01]  /*e560*/  BSSY B1, `(.L_x_7629) ;  /* 0x0000039000017945 */ /* 0x000fe20003800000 */
[----:B------:R-:W-:-:S03]  /*e570*/  USEL UR44, UR44, URZ, !UP0 ;  /* 0x0000003f2c2c7287 */ /* 0x000fc6000c000000 */
[----:B------:R-:W-:Y:S09]  /*e580*/  @P0 BRA `(.L_x_7630) ;  /* 0x0000000000d80947 */ /* 0x000ff20003800000 */
[----:B------:R-:W0:Y:S01]  /*e590*/  S2R R6, SR_TID.X ;  /* 0x0000000000067919 */ /* 0x000e220000002100 */
[----:B------:R-:W1:Y:S01]  /*e5a0*/  LDC R9, c[0x0][0xbe8] ;  /* 0x0002fa00ff097b82 */ /* 0x000e620000000800 */
[----:B------:R-:W-:Y:S02]  /*e5b0*/  IMAD.U32 R5, RZ, RZ, UR39 ;  /* 0x00000027ff057e24 */ /* 0x000fe4000f8e00ff */
[----:B-1---5:R-:W-:-:S03]  /*e5c0*/  IMAD R3, R0, R9, RZ ;  /* 0x0000000900037224 */ /* 0x022fc600078e02ff */
[----:B0-----:R-:W-:-:S04]  /*e5d0*/  IADD3 R6, R5, -0x80, R6 ;  /* 0xffffff8005067810 */ /* 0x001fc80007ffe006 */
        /* <DEDUP_REMOVED lines=34> */
[----:B------:R-:W-:Y:S01]  /*e800*/  ULDC.64 UR10, c[0x0][UR18+0x210] ;  /* 0x00008400120a7abb */ /* 0x000fe20008000a00 */
[----:B------:R-:W-:Y:S01]  /*e810*/  ULDC.64 UR12, c[0x0][0xba8] ;  /* 0x0002ea00000c7ab9 */ /* 0x000fe20000000a00 */
[----:B------:R-:W-:Y:S01]  /*e820*/  IMAD R7, R9, R7, R6 ;  /* 0x0000000709077224 */ /* 0x000fe200078e0206 */
[----:B------:R-:W-:Y:S01]  /*e830*/  IADD3.X R5, R5, UR8, R10, P0, P1 ;  /* 0x0000000805057c10 */ /* 0x000fe200087e240a */
[----:B------:R-:W-:Y:S01]  /*e840*/  @!UP0 ULDC UR12, c[0x0][0xb50] ;  /* 0x0002d400000c8ab9 */ /* 0x000fe20000000800 */
[----:B------:R-:W-:Y:S01]  /*e850*/  @!UP0 ULDC UR13, c[0x0][0xb54] ;  /* 0x0002d500000d8ab9 */ /* 0x000fe20000000800 */
[C---:B------:R-:W-:Y:S01]  /*e860*/  IMAD R6, R7.reuse, UR11, RZ ;  /* 0x0000000b07067c24 */ /* 0x040fe2000f8e02ff */
[----:B------:R-:W-:Y:S01]  /*e870*/  SHF.R.S32.HI R3, RZ, 0x1f, R7 ;  /* 0x0000001fff037819 */ /* 0x000fe20000011407 */
[----:B------:R-:W-:-:S04]  /*e880*/  IMAD.WIDE.U32 R4, R7, UR10, R4 ;  /* 0x0000000a07047c25 */ /* 0x000fc8000f8e0004 */
[----:B------:R-:W-:Y:S01]  /*e890*/  IMAD R3, R3, UR10, R6 ;  /* 0x0000000a03037c24 */ /* 0x000fe2000f8e0206 */
[----:B------:R-:W-:-:S03]  /*e8a0*/  LEA R6, P0, R4, UR12, 0x2 ;  /* 0x0000000c04067c11 */ /* 0x000fc6000f8010ff */
[----:B------:R-:W-:-:S05]  /*e8b0*/  IMAD.IADD R3, R5, 0x1, R3 ;  /* 0x0000000105037824 */ /* 0x000fca00078e0203 */
[----:B------:R-:W-:Y:S01]  /*e8c0*/  LEA.HI.X R7, R4, UR13, R3, 0x2, P0 ;  /* 0x0000000d04077c11 */ /* 0x000fe200080f1403 */
[----:B------:R-:W-:-:S05]  /*e8d0*/  IMAD.MOV.U32 R3, RZ, RZ, -0x800000 ;  /* 0xff800000ff037424 */ /* 0x000fca00078e00ff */
[----:B------:R0:W-:Y:S02]  /*e8e0*/  STG.E desc[UR40][R6.64], R3 ;  /* 0x0000000306007986 */ /* 0x0001e4000c101928 */
.L_x_7630:
[----:B------:R-:W-:Y:S05]  /*e8f0*/  BSYNC B1 ;  /* 0x0000000000017941 */ /* 0x000fea0003800000 */
.L_x_7629:
[----:B------:R-:W-:-:S06]  /*e900*/  UISETP.GT.AND UP0, UPT, UR9, 0x1, UPT ;  /* 0x000000010900788c */ /* 0x000fcc000bf04270 */
[----:B------:R-:W-:-:S13]  /*e910*/  PLOP3.LUT P0, PT, PT, PT, UP0, 0x80, 0x0 ;  /* 0x000000000000781c */ /* 0x000fda0003f0f008 */
[----:B------:R-:W-:Y:S05]  /*e920*/  @P0 BRA `(.L_x_7625) ;  /* 0x0000000800780947 */ /* 0x000fea0003800000 */
[----:B---3--:R-:W1:Y:S01]  /*e930*/  LDC R11, c[0x0][0xbe8] ;  /* 0x0002fa00ff0b7b82 */ /* 0x008e620000000800 */
        /* <DEDUP_REMOVED lines=15> */
[----:B------:R-:W-:Y:S01]  /*ea30*/  ISETP.GE.AND P1, PT, R190, UR12, PT ;  /* 0x0000000cbe007c0c */ /* 0x000fe2000bf26270 */
[----:B------:R-:W-:Y:S01]  /*ea40*/  UIMAD.WIDE.U32 UR8, UR42, UR10, UR8 ;  /* 0x0000000a2a0872a5 */ /* 0x000fe2000f8e0008 */
[----:B------:R-:W-:Y:S01]  /*ea50*/  IMAD R3, R9, 0x20, R26 ;  /* 0x0000002009037824 */ /* 0x000fe200078e021a */
[----:B------:R-:W-:Y:S01]  /*ea60*/  SEL R4, RZ, 0xffffffff, P2 ;  /* 0xffffffffff047807 */ /* 0x000fe20001000000 */
[----:B------:R-:W-:Y:S01]  /*ea70*/  VIADD R26, R26, UR39 ;  /* 0x000000271a1a7c36 */ /* 0x000fe20008000000 */
[----:B------:R-:W-:Y:S01]  /*ea80*/  ISETP.GE.AND P3, PT, R2, UR12, PT ;  /* 0x0000000c02007c0c */ /* 0x000fe2000bf66270 */
[----:B------:R-:W-:Y:S01]  /*ea90*/  VIADD R8, R3, UR39 ;  /* 0x0000002703087c36 */ /* 0x000fe20008000000 */
[----:B------:R-:W-:Y:S01]  /*eaa0*/  UIMAD UR9, UR42, UR11, UR9 ;  /* 0x0000000b2a0972a4 */ /* 0x000fe2000f8e0209 */
[----:B-1----:R-:W-:Y:S01]  /*eab0*/  ISETP.NE.AND P0, PT, R11, 0x1, PT ;  /* 0x000000010b00780c */ /* 0x002fe20003f05270 */
[----:B------:R-:W-:Y:S01]  /*eac0*/  IMAD.SHL.U32 R13, R4, 0x2, RZ ;  /* 0x00000002040d7824 */ /* 0x000fe200078e00ff */
[----:B------:R-:W-:Y:S01]  /*ead0*/  SEL R9, RZ, 0xffffffff, P1 ;  /* 0xffffffffff097807 */ /* 0x000fe20000800000 */
[----:B------:R-:W-:Y:S01]  /*eae0*/  ULDC.64 UR10, c[0x0][0xaf0] ;  /* 0x0002bc00000a7ab9 */ /* 0x000fe20000000a00 */
[----:B------:R-:W-:Y:S01]  /*eaf0*/  SEL R6, RZ, 0x1, P3 ;  /* 0x00000001ff067807 */ /* 0x000fe20001800000 */
[----:B------:R-:W-:Y:S01]  /*eb00*/  UIMAD UR44, UR44, UR10, URZ ;  /* 0x0000000a2c2c72a4 */ /* 0x000fe2000f8e023f */
[----:B------:R-:W-:Y:S01]  /*eb10*/  IMAD.MOV.U32 R3, RZ, RZ, R8 ;  /* 0x000000ffff037224 */ /* 0x000fe200078e0008 */
[----:B------:R-:W-:Y:S01]  /*eb20*/  UIMAD.WIDE.U32 UR8, UR45, UR10, UR8 ;  /* 0x0000000a2d0872a5 */ /* 0x000fe2000f8e0008 */
[----:B------:R-:W-:Y:S01]  /*eb30*/  IMAD.SHL.U32 R9, R9, 0x4, RZ ;  /* 0x0000000409097824 */ /* 0x000fe200078e00ff */
[----:B------:R-:W-:Y:S01]  /*eb40*/  LOP3.LUT R6, R13, 0x2, R6, 0xe2, !PT ;  /* 0x000000020d067812 */ /* 0x000fe200078ee206 */
[----:B------:R-:W-:Y:S01]  /*eb50*/  UIMAD UR4, UR45, UR11, UR44 ;  /* 0x0000000b2d0472a4 */ /* 0x000fe2000f8e022c */
[----:B-----5:R-:W-:Y:S01]  /*eb60*/  IMAD R25, R0, R11, RZ ;  /* 0x0000000b00197224 */ /* 0x020fe200078e02ff */
[----:B------:R-:W-:Y:S01]  /*eb70*/  ISETP.GE.AND P1, PT, R224, UR12, PT ;  /* 0x0000000ce0007c0c */ /* 0x000fe2000bf26270 */
[----:B------:R-:W0:Y:S01]  /*eb80*/  @P0 LDC R5, c[0x0][0xbec] ;  /* 0x0002fb00ff050b82 */ /* 0x000e220000000800 */
[----:B------:R-:W-:Y:S01]  /*eb90*/  LOP3.LUT R10, R9, 0x4, R6, 0xe2, !PT ;  /* 0x00000004090a7812 */ /* 0x000fe200078ee206 */
[----:B------:R-:W-:Y:S01]  /*eba0*/  UIADD3 UR4, UR9, UR4, URZ ;  /* 0x0000000409047290 */ /* 0x000fe2000fffe03f */
[----:B------:R-:W-:-:S02]  /*ebb0*/  SEL R0, RZ, 0x80, P1 ;  /* 0x00000080ff007807 */ /* 0x000fc40000800000 */
[----:B------:R-:W-:Y:S02]  /*ebc0*/  SHF.R.S32.HI R29, RZ, 0x1f, R190 ;  /* 0x0000001fff1d7819 */ /* 0x000fe400000114be */
[----:B------:R-:W-:Y:S01]  /*ebd0*/  SHF.R.S32.HI R28, RZ, 0x1f, R225 ;  /* 0x0000001fff1c7819 */ /* 0x000fe200000114e1 */
[----:B------:R-:W1:Y:S01]  /*ebe0*/  @P0 LDC R7, c[0x0][0xbf0] ;  /* 0x0002fc00ff070b82 */ /* 0x000e620000000800 */
[----:B------:R-:W-:Y:S02]  /*ebf0*/  SHF.R.S32.HI R30, RZ, 0x1f, R189 ;  /* 0x0000001fff1e7819 */ /* 0x000fe400000114bd */
[----:B------:R-:W-:Y:S02]  /*ec00*/  SHF.R.S32.HI R31, RZ, 0x1f, R187 ;  /* 0x0000001fff1f7819 */ /* 0x000fe400000114bb */
        /* <DEDUP_REMOVED lines=27> */
[----:B------:R-:W-:Y:S02]  /*edc0*/  SEL R8, RZ, 0xffffffff, P0 ;  /* 0xffffffffff087807 */ /* 0x000fe40000000000 */
[----:B------:R-:W-:Y:S01]  /*edd0*/  ISETP.GE.AND P0, PT, R225, UR12, PT ;  /* 0x0000000ce1007c0c */ /* 0x000fe2000bf06270 */
[----:B------:R-:W-:Y:S01]  /*ede0*/  IMAD R3, R7, UR9, R6 ;  /* 0x0000000907037c24 */ /* 0x000fe2000f8e0206 */
[----:B------:R-:W-:Y:S01]  /*edf0*/  ULDC.64 UR8, c[0x0][0xa80] ;  /* 0x0002a00000087ab9 */ /* 0x000fe20000000a00 */
[----:B------:R-:W-:Y:S01]  /*ee00*/  IMAD.SHL.U32 R9, R8, 0x20, RZ ;  /* 0x0000002008097824 */ /* 0x000fe200078e00ff */
[----:B------:R-:W-:Y:S01]  /*ee10*/  SEL R7, RZ, 0x40, P0 ;  /* 0x00000040ff077807 */ /* 0x000fe20000000000 */
[----:B------:R-:W-:Y:S01]  /*ee20*/  IMAD.IADD R3, R5, 0x1, R3 ;  /* 0x0000000105037824 */ /* 0x000fe200078e0203 */
[----:B------:R-:W-:Y:S02]  /*ee30*/  LEA R20, P0, R4, UR8, 0x1 ;  /* 0x0000000804147c11 */ /* 0x000fe4000f8008ff */
[----:B------:R-:W-:-:S02]  /*ee40*/  LOP3.LUT R10, R13, 0x10, R10, 0xe2, !PT ;  /* 0x000000100d0a7812 */ /* 0x000fc400078ee20a */
[----:B------:R-:W-:Y:S01]  /*ee50*/  LEA.HI.X R3, R4, UR9, R3, 0x1, P0 ;  /* 0x0000000904037c11 */ /* 0x000fe200080f0c03 */
[----:B------:R0:W1:Y:S01]  /*ee60*/  SHFL.IDX PT, R6, R20, RZ, 0x181f ;  /* 0x00181fff14067589 */ /* 0x00006200000e0000 */
[----:B------:R-:W-:Y:S02]  /*ee70*/  ISETP.GE.AND P0, PT, R26, R25, PT ;  /* 0x000000191a00720c */ /* 0x000fe40003f06270 */
[----:B------:R-:W-:-:S04]  /*ee80*/  LOP3.LUT R10, R9, 0x20, R10, 0xe2, !PT ;  /* 0x00000020090a7812 */ /* 0x000fc800078ee20a */
[----:B------:R-:W-:Y:S02]  /*ee90*/  LOP3.LUT R21, R10, R7, RZ, 0xfc, !PT ;  /* 0x000000070a157212 */ /* 0x000fe400078efcff */
[----:B------:R0:W3:Y:S02]  /*eea0*/  SHFL.IDX PT, R7, R3, RZ, 0x181f ;  /* 0x00181fff03077589 */ /* 0x0000e400000e0000 */
[----:B------:R-:W-:-:S03]  /*eeb0*/  LOP3.LUT R24, R21, R0, RZ, 0xfc, !PT ;  /* 0x0000000015187212 */ /* 0x000fc600078efcff */
[----:B------:R-:W-:Y:S05]  /*eec0*/  @P0 BRA `(.L_x_7632) ;  /* 0x00000000007c0947 */ /* 0x000fea0003800000 */
        /* <DEDUP_REMOVED lines=18> */
[----:B-1----:R-:W-:-:S02]  /*eff0*/  @!P1 LEA R8, P6, R187, R6, 0x1 ;  /* 0x00000006bb089211 */ /* 0x002fc400078c08ff */
        /* <DEDUP_REMOVED lines=12> */
.L_x_7632:
[----:B------:R-:W-:Y:S05]  /*f0c0*/  BSYNC B1 ;  /* 0x0000000000017941 */ /* 0x000fea0003800000 */
.L_x_7631:
[----:B------:R-:W-:Y:S01]  /*f0d0*/  VIADD R0, R26, 0x20 ;  /* 0x000000201a007836 */ /* 0x000fe20000000000 */
[----:B---34-:R4:W3:Y:S04]  /*f0e0*/  SHFL.IDX PT, R7, R3, 0x1, 0x181f ;  /* 0x00381f0003077f89 */ /* 0x0188e800000e0000 */
        /* <DEDUP_REMOVED lines=8> */
[----:B-1-3--:R-:W-:Y:S02]  /*f170*/  @!P1 IMAD.WIDE R4, R2, 0x2, R6 ;  /* 0x0000000202049825 */ /* 0x00afe400078e0206 */
        /* <DEDUP_REMOVED lines=15> */
[----:B-1----:R-:W-:-:S03]  /*f270*/  @!P1 LEA R4, P6, R187, R6, 0x1 ;  /* 0x00000006bb049211 */ /* 0x002fc600078c08ff */
        /* <DEDUP_REMOVED lines=9> */
.L_x_7625:
[----:B------:R-:W-:Y:S05]  /*f310*/  BSYNC B0 ;  /* 0x0000000000007941 */ /* 0x000fea0003800000 */
.L_x_7618:
[----:B------:R-:W-:Y:S02]  /*f320*/  ULDC UR4, c[0x0][0xc3c] ;  /* 0x00030f0000047ab9 */ /* 0x000fe40000000800 */
[----:B------:R-:W-:-:S06]  /*f330*/  UISETP.GE.AND UP0, UPT, UR7, UR4, UPT ;  /* 0x000000040700728c */ /* 0x000fcc000bf06270 */
[----:B------:R-:W-:-:S13]  /*f340*/  PLOP3.LUT P0, PT, PT, PT, UP0, 0x80, 0x0 ;  /* 0x000000000000781c */ /* 0x000fda0003f0f008 */
[----:B------:R-:W-:Y:S05]  /*f350*/  @!P0 BRA `(.L_x_7633) ;  /* 0xffffff2000208947 */ /* 0x000fea000383ffff */
[----:B------:R-:W-:Y:S05]  /*f360*/  EXIT ;  /* 0x000000000000794d */ /* 0x000fea0003800000 */
.L_x_7571:
        /* <DEDUP_REMOVED lines=18> */
.L_x_7634:
        /* <DEDUP_REMOVED lines=43> */
.L_x_7638:
        /* <DEDUP_REMOVED lines=39> */
.L_x_7636:
        /* <DEDUP_REMOVED lines=12> */
.L_x_7639:
        /* <DEDUP_REMOVED lines=63> */
.L_x_7640:
        /* <DEDUP_REMOVED lines=61> */
.L_x_7641:
[----:B01----:R-:W-:-:S05]  /*10230*/  LOP3.LUT R3, RZ, R2, RZ, 0x33, !PT ;  /* 0x00000002ff037212 */ /* 0x003fca00078e33ff */
[----:B------:R-:W-:-:S05]  /*10240*/  IMAD.IADD R2, R4, 0x1, R3 ;  /* 0x0000000104027824 */ /* 0x000fca00078e0203 */
[----:B------:R1:W-:Y:S01]  /*10250*/  STL [R1+0x4], R2 ;  /* 0x0000040201007387 */ /* 0x0003e20000100800 */
[----:B------:R-:W-:Y:S05]  /*10260*/  BRA `(.L_x_7642) ;  /* 0x0000000000107947 */ /* 0x000fea0003800000 */
.L_x_7637:
[----:B------:R-:W-:Y:S01]  /*10270*/  IMAD.U32 R2, RZ, RZ, UR6 ;  /* 0x00000006ff027e24 */ /* 0x000fe2000f8e00ff */
[----:B------:R0:W-:Y:S04]  /*10280*/  STL [R1+0x4], RZ ;  /* 0x000004ff01007387 */ /* 0x0001e80000100800 */
[----:B------:R0:W-:Y:S04]  /*10290*/  STL [R1+0x8], RZ ;  /* 0x000008ff01007387 */ /* 0x0001e80000100800 */
[----:B------:R0:W-:Y:S02]  /*102a0*/  STL [R1], R2 ;  /* 0x0000000201007387 */ /* 0x0001e40000100800 */
.L_x_7642:
        /* <DEDUP_REMOVED lines=10> */
.L_x_7635:
        /* <DEDUP_REMOVED lines=30> */
.L_x_7763:
[----:B0-2---:R-:W2:Y:S01]  /*10530*/  LDL R0, [R1+0xc] ;  /* 0x00000c0001007983 */ /* 0x005ea20000100800 */
[----:B---3--:R-:W2:Y:S01]  /*10540*/  LDC.64 R2, c[0x0][0xc88] ;  /* 0x00032200ff027b82 */ /* 0x008ea20000000a00 */
        /* <DEDUP_REMOVED lines=54> */
.L_x_7644:
        /* <DEDUP_REMOVED lines=18> */
.L_x_7645:
[----:B------:R-:W-:Y:S05]  /*109d0*/  @!P0 BRA `(.L_x_7646) ;  /* 0x00000000000c8947 */ /* 0x000fea0003800000 */
[----:B------:R-:W3:Y:S04]  /*109e0*/  LDG.E R6, desc[UR40][R4.64] ;  /* 0x0000002804067981 */ /* 0x000ee8000c1e1900 */
[----:B------:R-:W3:Y:S02]  /*109f0*/  LDG.E R4, desc[UR40][R4.64+0x4] ;  /* 0x0000042804047981 */ /* 0x000ee4000c1e1900 */
[----:B---3--:R-:W-:-:S07]  /*10a00*/  IMAD.IADD R6, R4, 0x1, -R6 ;  /* 0x0000000104067824 */ /* 0x008fce00078e0a06 */
.L_x_7646:
[----:B------:R-:W3:Y:S01]  /*10a10*/  LDL R5, [R1+0x4] ;  /* 0x0000040001057983 */ /* 0x000ee20000100800 */
[----:B-----5:R-:W-:Y:S01]  /*10a20*/  IMAD.IADD R6, R6, 0x1, -R0 ;  /* 0x0000000106067824 */ /* 0x020fe200078e0a00 */
[----:B------:R-:W-:Y:S01]  /*10a30*/  BSSY B0, `(.L_x_7647) ;  /* 0x000003a000007945 */ /* 0x000fe20003800000 */
[----:B------:R-:W4:Y:S02]  /*10a40*/  LDC R0, c[0x0][0x448] ;  /* 0x00011200ff007b82 */ /* 0x000f240000000800 */
[----:B----4-:R-:W-:-:S13]  /*10a50*/  ISETP.NE.AND P0, PT, R0, 0x1, PT ;  /* 0x000000010000780c */ /* 0x010fda0003f05270 */
[----:B--2---:R-:W2:Y:S08]  /*10a60*/  @P0 LDC R3, c[0x0][0x44c] ;  /* 0x00011300ff030b82 */ /* 0x004eb00000000800 */
[----:B------:R-:W4:Y:S01]  /*10a70*/  @P0 LDC R4, c[0x0][0x450] ;  /* 0x00011400ff040b82 */ /* 0x000f220000000800 */
[----:B---3--:R-:W-:Y:S02]  /*10a80*/  IMAD.SHL.U32 R0, R5, 0x40, RZ ;  /* 0x0000004005007824 */ /* 0x008fe400078e00ff */
[----:B------:R-:W-:-:S02]  /*10a90*/  IMAD.MOV.U32 R5, RZ, RZ, RZ ;  /* 0x000000ffff057224 */ /* 0x000fc400078e00ff */
[----:B------:R-:W-:Y:S02]  /*10aa0*/  VIADD R0, R0, 0x3f ;  /* 0x0000003f00007836 */ /* 0x000fe40000000000 */
[----:B------:R-:W-:Y:S02]  /*10ab0*/  IMAD.MOV.U32 R10, RZ, RZ, R5 ;  /* 0x000000ffff0a7224 */ /* 0x000fe400078e0005 */
[----:B--2---:R-:W-:-:S05]  /*10ac0*/  @P0 IMAD.HI.U32 R3, R0, R3, RZ ;  /* 0x0000000300030227 */ /* 0x004fca00078e00ff */
[----:B----4-:R-:W-:Y:S01]  /*10ad0*/  @P0 SHF.R.U32.HI R0, RZ, R4, R3 ;  /* 0x00000004ff000219 */ /* 0x010fe20000011603 */
[C---:B------:R-:W-:Y:S01]  /*10ae0*/  VIADD R4, R6.reuse, 0x3f ;  /* 0x0000003f06047836 */ /* 0x040fe20000000000 */
[----:B------:R-:W-:Y:S02]  /*10af0*/  IADD3 R3, R6, 0x40, -R9 ;  /* 0x0000004006037810 */ /* 0x000fe40007ffe809 */
[----:B01----:R-:W-:-:S03]  /*10b00*/  LOP3.LUT R9, R2, 0xff, RZ, 0xc0, !PT ;  /* 0x000000ff02097812 */ /* 0x003fc600078ec0ff */
[----:B------:R-:W-:Y:S01]  /*10b10*/  IMAD.IADD R0, R3, 0x1, R0 ;  /* 0x0000000103007824 */ /* 0x000fe200078e0200 */
[----:B------:R-:W-:-:S04]  /*10b20*/  SHF.R.S32.HI R3, RZ, 0x1f, R4 ;  /* 0x0000001fff037819 */ /* 0x000fc80000011404 */
[----:B------:R-:W-:Y:S02]  /*10b30*/  LEA.HI R4, R3, R4, RZ, 0x6 ;  /* 0x0000000403047211 */ /* 0x000fe400078f30ff */
[----:B------:R-:W-:Y:S02]  /*10b40*/  SHF.R.S32.HI R3, RZ, 0x1f, R0 ;  /* 0x0000001fff037819 */ /* 0x000fe40000011400 */
[----:B------:R-:W-:Y:S02]  /*10b50*/  SHF.R.S32.HI R4, RZ, 0x6, R4 ;  /* 0x00000006ff047819 */ /* 0x000fe40000011404 */
[----:B------:R-:W-:Y:S02]  /*10b60*/  LEA.HI R3, R3, R0, RZ, 0x6 ;  /* 0x0000000003037211 */ /* 0x000fe400078f30ff */
[----:B------:R-:W-:Y:S02]  /*10b70*/  SHF.R.U32.HI R0, RZ, 0x10, R2 ;  /* 0x00000010ff007819 */ /* 0x000fe40000011602 */
[----:B------:R-:W-:-:S02]  /*10b80*/  SHF.R.S32.HI R3, RZ, 0x6, R3 ;  /* 0x00000006ff037819 */ /* 0x000fc40000011403 */
[----:B------:R-:W-:Y:S02]  /*10b90*/  ISETP.NE.AND P0, PT, R0, RZ, PT ;  /* 0x000000ff0000720c */ /* 0x000fe40003f05270 */
[----:B------:R-:W-:-:S04]  /*10ba0*/  VIMNMX R8, R4, R3, PT ;  /* 0x0000000304087248 */ /* 0x000fc80003fe0100 */
[----:B------:R-:W-:Y:S01]  /*10bb0*/  ISETP.GE.AND P1, PT, R8, 0x1, PT ;  /* 0x000000010800780c */ /* 0x000fe20003f26270 */
[----:B------:R0:W-:Y:S04]  /*10bc0*/  STL [R1+0x30], R8 ;  /* 0x0000300801007387 */ /* 0x0001e80000100800 */
[----:B------:R0:W-:Y:S02]  /*10bd0*/  STL [R1+0x3c], R5 ;  /* 0x00003c0501007387 */ /* 0x0001e40000100800 */
[----:B------:R-:W1:Y:S02]  /*10be0*/  @!P0 LDC R0, c[0x0][0x9f0] ;  /* 0x00027c00ff008b82 */ /* 0x000e640000000800 */
        /* <DEDUP_REMOVED lines=30> */
.L_x_7648:
[----:B------:R-:W-:Y:S05]  /*10dd0*/  BSYNC B0 ;  /* 0x0000000000007941 */ /* 0x000fea0003800000 */
.L_x_7647:
        /* <DEDUP_REMOVED lines=12> */
[----:B0-----:R-:W0:Y:S01]  /*10ea0*/  S2R R5, SR_LANEID ;  /* 0x0000000000057919 */ /* 0x001e220000000000 */
[----:B------:R-:W-:Y:S01]  /*10eb0*/  VOTEU.ANY UR4, UPT, PT ;  /* 0x0000000000047886 */ /* 0x000fe200038e0100 */
[----:B------:R-:W1:Y:S01]  /*10ec0*/  LDC.64 R2, c[0x0][0xc60] ;  /* 0x00031800ff027b82 */ /* 0x000e620000000a00 */
[----:B------:R-:W0:Y:S02]  /*10ed0*/  FLO.U32 R0, UR4 ;  /* 0x0000000400007d00 */ /* 0x000e2400080e0000 */
[----:B0-----:R-:W-:-:S06]  /*10ee0*/  ISETP.EQ.U32.AND P0, PT, R0, R5, PT ;  /* 0x000000050000720c */ /* 0x001fcc0003f02070 */
[----:B------:R-:W1:Y:S07]  /*10ef0*/  POPC R5, UR4 ;  /* 0x0000000400057d09 */ /* 0x000e6e0008000000 */
[----:B-1----:R-:W3:Y:S01]  /*10f00*/  @P0 ATOMG.E.ADD.STRONG.GPU PT, R3, desc[UR40][R2.64], R5 ;  /* 0x00000005020309a8 */ /* 0x002ee200081ee1e8 */
[----:B------:R-:W0:Y:S02]  /*10f10*/  S2R R4, SR_LTMASK ;  /* 0x0000000000047919 */ /* 0x000e240000003900 */
[----:B0-----:R-:W-:-:S04]  /*10f20*/  LOP3.LUT R4, R4, UR4, RZ, 0xc0, !PT ;  /* 0x0000000404047c12 */ /* 0x001fc8000f8ec0ff */
[----:B------:R-:W0:Y:S01]  /*10f30*/  POPC R7, R4 ;  /* 0x0000000400077309 */ /* 0x000e220000000000 */
[----:B---3--:R-:W0:Y:S02]  /*10f40*/  SHFL.IDX PT, R0, R3, R0, 0x1f ;  /* 0x00001f0003007589 */ /* 0x008e2400000e0000 */
[----:B0-----:R-:W-:-:S05]  /*10f50*/  IADD3 R0, R0, UR37, R7 ;  /* 0x0000002500007c10 */ /* 0x001fca000fffe007 */
[----:B------:R1:W-:Y:S01]  /*10f60*/  STL [R1], R0 ;  /* 0x0000000001007387 */ /* 0x0003e20000100800 */
[----:B------:R-:W-:Y:S05]  /*10f70*/  BRA `(.L_x_7651) ;  /* 0x0000004800787947 */ /* 0x000fea0003800000 */
.L_x_7650:
[----:B-1----:R-:W-:Y:S01]  /*10f80*/  VIADD R0, R19, 0x22400 ;  /* 0x0002240013007836 */ /* 0x002fe20000000000 */
        /* <DEDUP_REMOVED lines=19> */
.L_x_7653:
[----:B------:R-:W-:Y:S05]  /*110c0*/  BSYNC B6 ;  /* 0x0000000000067941 */ /* 0x000fea0003800000 */
.L_x_7652:
        /* <DEDUP_REMOVED lines=9> */
[----:B------:R-:W-:Y:S02]  /*11160*/  IMAD.U32 R4, RZ, RZ, UR6 ;  /* 0x00000006ff047e24 */ /* 0x000fe4000f8e00ff */
[----:B0-----:R-:W-:Y:S02]  /*11170*/  IMAD.U32 R5, RZ, RZ, UR7 ;  /* 0x00000007ff057e24 */ /* 0x001fe4000f8e00ff */
[----:B------:R-:W-:Y:S02]  /*11180*/  IMAD.U32 R6, RZ, RZ, UR8 ;  /* 0x00000008ff067e24 */ /* 0x000fe4000f8e00ff */
[----:B------:R-:W-:-:S02]  /*11190*/  IMAD.U32 R7, RZ, RZ, UR9 ;  /* 0x00000009ff077e24 */ /* 0x000fc4000f8e00ff */
[----:B--2---:R-:W-:Y:S02]  /*111a0*/  IMAD.U32 R10, RZ, RZ, UR4 ;  /* 0x00000004ff0a7e24 */ /* 0x004fe4000f8e00ff */
[----:B------:R-:W-:Y:S02]  /*111b0*/  IMAD.U32 R11, RZ, RZ, UR5 ;  /* 0x00000005ff0b7e24 */ /* 0x000fe4000f8e00ff */
[----:B------:R-:W-:Y:S02]  /*111c0*/  IMAD.MOV.U32 R8, RZ, RZ, 0x70 ;  /* 0x00000070ff087424 */ /* 0x000fe400078e00ff */
[----:B------:R-:W-:Y:S02]  /*111d0*/  IMAD.MOV.U32 R12, RZ, RZ, 0x1 ;  /* 0x00000001ff0c7424 */ /* 0x000fe400078e00ff */
[----:B-1----:R-:W-:-:S07]  /*111e0*/  IMAD.MOV.U32 R13, RZ, RZ, RZ ;  /* 0x000000ffff0d7224 */ /* 0x002fce00078e00ff */
[----:B------:R-:W-:-:S07]  /*111f0*/  LEPC R20, `(.L_x_7656) ;  /* 0x000000001014794e */ /* 0x000fce0000000000 */
[----:B---3--:R-:W-:Y:S05]  /*11200*/  CALL.ABS.NOINC R2 ;  /* 0x0000000002007343 */ /* 0x008fea0003c00000 */
.L_x_7656:
        /* <DEDUP_REMOVED lines=16> */
.L_x_7655:
[----:B------:R-:W-:Y:S05]  /*11310*/  BSYNC B6 ;  /* 0x0000000000067941 */ /* 0x000fea0003800000 */
.L_x_7654:
[----:B------:R-:W3:Y:S01]  /*11320*/  LDL.LU R4, [R1+0x18] ;  /* 0x0000180001047983 */ /* 0x000ee20000300800 */
[----:B------:R-:W-:-:S03]  /*11330*/  ULDC.64 UR4, c[0x0][0x9f8] ;  /* 0x00027e0000047ab9 */ /* 0x000fc60000000a00 */
[----:B------:R-:W4:Y:S01]  /*11340*/  LDL R7, [R1+0x8] ;  /* 0x0000080001077983 */ /* 0x000f220000100800 */
[----:B------:R-:W-:-:S03]  /*11350*/  ISETP.NE.U32.AND P0, PT, RZ, UR4, PT ;  /* 0x00000004ff007c0c */ /* 0x000fc6000bf05070 */
[----:B------:R-:W5:Y:S01]  /*11360*/  LDL R0, [R1+0x34] ;  /* 0x0000340001007983 */ /* 0x000f620000100800 */
[----:B------:R-:W-:-:S13]  /*11370*/  ISETP.NE.AND.EX P0, PT, RZ, UR5, PT, P0 ;  /* 0x00000005ff007c0c */ /* 0x000fda000bf05300 */
[----:B------:R-:W-:-:S04]  /*11380*/  @P0 IADD3 R2, P1, R16, UR4, RZ ;  /* 0x0000000410020c10 */ /* 0x000fc8000ff3e0ff */
[----:B---3--:R-:W-:Y:S01]  /*11390*/  @P0 IADD3.X R3, R4, UR5, RZ, P1, !PT ;  /* 0x0000000504030c10 */ /* 0x008fe20008ffe4ff */
[----:B------:R-:W-:-:S04]  /*113a0*/  ULDC.64 UR4, c[0x0][0xa08] ;  /* 0x0002820000047ab9 */ /* 0x000fc80000000a00 */
[----:B----4-:R1:W0:Y:S02]  /*113b0*/  @P0 LDG.E R7, desc[UR40][R2.64] ;  /* 0x0000002802070981 */ /* 0x010224000c1e1900 */
        /* <DEDUP_REMOVED lines=14> */
.L_x_7780:
[----:B------:R3:W-:Y:S01]  /*114a0*/  STL [R1+0x28], R0 ;  /* 0x0000280001007387 */ /* 0x0007e20000100800 */
[----:B-1----:R-:W-:Y:S02]  /*114b0*/  ISETP.NE.AND P0, PT, R14, RZ, PT ;  /* 0x000000ff0e00720c */ /* 0x002fe40003f05270 */
[----:B------:R-:W-:Y:S02]  /*114c0*/  PLOP3.LUT P1, PT, PT, PT, PT, 0x8, 0x0 ;  /* 0x000000000000781c */ /* 0x000fe40003f2e170 */
[----:B------:R-:W-:-:S11]  /*114d0*/  LOP3.LUT R18, R18, 0xfffffffe, RZ, 0xc0, !PT ;  /* 0xfffffffe12127812 */ /* 0x000fd600078ec0ff */
[----:B------:R-:W-:Y:S01]  /*114e0*/  @P1 LOP3.LUT R18, R18, 0x1, RZ, 0xfc, !PT ;  /* 0x0000000112121812 */ /* 0x000fe200078efcff */
[----:B---3--:R-:W-:Y:S06]  /*114f0*/  @P0 BRA `(.L_x_7658) ;  /* 0x00000004000c0947 */ /* 0x008fec0003800000 */
[----:B------:R-:W-:-:S03]  /*11500*/  UMOV UR4, 0xffffffff ;  /* 0xffffffff00047882 */ /* 0x000fc60000000000 */
[----:B------:R-:W-:Y:S05]  /*11510*/  BRA.DIV UR4, `(.L_x_7659) ;  /* 0x0000005e047c7947 */ /* 0x000fea000b800000 */
[----:B------:R-:W-:-:S13]  /*11520*/  ELECT P6, URZ, PT ;  /* 0x00000000003f782f */ /* 0x000fda00038c0000 */
.L_x_7783:
[----:B------:R-:W-:Y:S05]  /*11530*/  @!P6 BRA `(.L_x_7658) ;  /* 0x0000000000fce947 */ /* 0x000fea0003800000 */
[----:B------:R-:W-:-:S04]  /*11540*/  ISETP.NE.U32.AND P0, PT, R2, RZ, PT ;  /* 0x000000ff0200720c */ /* 0x000fc80003f05070 */
[----:B------:R-:W-:-:S13]  /*11550*/  ISETP.NE.AND.EX P0, PT, R3, RZ, PT, P0 ;  /* 0x000000ff0300720c */ /* 0x000fda0003f05300 */
[----:B------:R-:W-:Y:S05]  /*11560*/  @!P0 BRA `(.L_x_7660) ;  /* 0x0000000000508947 */ /* 0x000fea0003800000 */
[----:B------:R-:W1:Y:S01]  /*11570*/  LDC R6, c[0x0][0x43c] ;  /* 0x00010f00ff067b82 */ /* 0x000e620000000800 */
[----:B------:R-:W-:Y:S01]  /*11580*/  IMAD.MOV.U32 R9, RZ, RZ, R0 ;  /* 0x000000ffff097224 */ /* 0x000fe200078e0000 */
[----:B------:R-:W-:-:S03]  /*11590*/  ULDC.64 UR4, c[0x0][0x428] ;  /* 0x00010a0000047ab9 */ /* 0x000fc60000000a00 */
[----:B------:R-:W-:Y:S01]  /*115a0*/  IMAD.MOV.U32 R0, RZ, RZ, R9 ;  /* 0x000000ffff007224 */ /* 0x000fe200078e0009 */
[----:B-1----:R-:W-:-:S13]  /*115b0*/  ISETP.NE.AND P0, PT, R6, 0x1, PT ;  /* 0x000000010600780c */ /* 0x002fda0003f05270 */
[----:B0-----:R-:W0:Y:S02]  /*115c0*/  @P0 LDC.64 R4, c[0x0][0x440] ;  /* 0x00011000ff040b82 */ /* 0x001e240000000a00 */
        /* <DEDUP_REMOVED lines=14> */
.L_x_7660:
[----:B------:R-:W3:Y:S04]  /*116b0*/  LDL R0, [R1+0x10] ;  /* 0x0000100001007983 */ /* 0x000ee80000100800 */
[----:B-1----:R-:W4:Y:S01]  /*116c0*/  LDL R2, [R1+0x14] ;  /* 0x0000140001027983 */ /* 0x002f220000100800 */
[----:B---3--:R-:W-:Y:S01]  /*116d0*/  IMAD R0, R0, 0x8, R19 ;  /* 0x0000000800007824 */ /* 0x008fe200078e0213 */
[----:B----4-:R-:W-:-:S04]  /*116e0*/  SHF.L.U32 R2, R2, 0x1f, RZ ;  /* 0x0000001f02027819 */ /* 0x010fc800000006ff */
[----:B------:R-:W1:Y:S02]  /*116f0*/  SYNCS.PHASECHK.TRANS64.TRYWAIT P0, [R0+URZ+0x28c40], R2 ;  /* 0x028c4002000075a7 */ /* 0x000e64000800017f */
[----:B-1----:R-:W-:Y:S05]  /*11700*/  @!P0 BRA `(.L_x_7661) ;  /* 0x0000005c00208947 */ /* 0x002fea0003800000 */
.L_x_7784:
        /* <DEDUP_REMOVED lines=11> */
.L_x_7662:
[----:B------:R-:W3:Y:S04]  /*117c0*/  LDL R3, [R1+0x10] ;  /* 0x0000100001037983 */ /* 0x000ee80000100800 */
[----:B0-----:R-:W4:Y:S04]  /*117d0*/  LDL R4, [R1+0x28] ;  /* 0x0000280001047983 */ /* 0x001f280000100800 */
[----:B-1----:R-:W2:Y:S01]  /*117e0*/  LDL R2, [R1+0x1c] ;  /* 0x00001c0001027983 */ /* 0x002ea20000100800 */
        /* <DEDUP_REMOVED lines=11> */
[----:B---3--:R-:W-:Y:S01]  /*118a0*/  IMAD R0, R3, 0x2000, R19 ;  /* 0x0000200003007824 */ /* 0x008fe200078e0213 */
[----:B----4-:R-:W-:-:S04]  /*118b0*/  R2UR UR11, R4 ;  /* 0x00000000040b72ca */ /* 0x010fc800000e0000 */
[----:B------:R-:W-:Y:S02]  /*118c0*/  R2UR UR8, R0 ;  /* 0x00000000000872ca */ /* 0x000fe400000e0000 */
[----:B--2---:R-:W-:-:S11]  /*118d0*/  R2UR UR4, R2 ;  /* 0x00000000020472ca */ /* 0x004fd600000e0000 */
[----:B------:R-:W-:Y:S02]  /*118e0*/  UIADD3 UR8, UR8, 0x22400, URZ ;  /* 0x0002240008087890 */ /* 0x000fe4000fffe03f */
[----:B------:R-:W-:-:S03]  /*118f0*/  ULEA UR11, UR11, UR4, 0x6 ;  /* 0x000000040b0b7291 */ /* 0x000fc6000f8e303f */
[----:B------:R-:W-:-:S06]  /*11900*/  UMOV UR4, 0x0 ;  /* 0x0000000000047882 */ /* 0x000fcc0000000000 */
[----:B------:R1:W-:Y:S02]  /*11910*/  UTMALDG.4D [UR8], [UR6], desc[UR4] ;  /* 0x00000408060075b4 */ /* 0x0003e40008019000 */
[----:B-1----:R-:W-:Y:S01]  /*11920*/  NOP ;  /* 0x0000000000007918 */ /* 0x002fe20000000000 */
.L_x_7658:
[----:B------:R-:W3:Y:S04]  /*11930*/  LDL.LU R3, [R1+0x38] ;  /* 0x0000380001037983 */ /* 0x000ee80000300800 */
[----:B------:R-:W4:Y:S04]  /*11940*/  LDL.LU R5, [R1+0x24] ;  /* 0x0000240001057983 */ /* 0x000f280000300800 */
[----:B0-----:R-:W5:Y:S01]  /*11950*/  LDL.LU R4, [R1+0x44] ;  /* 0x0000440001047983 */ /* 0x001f620000300800 */
        /* <DEDUP_REMOVED lines=9> */
[----:B---3--:R-:W-:Y:S02]  /*119f0*/  SHF.R.S32.HI R0, RZ, 0x1f, R3 ;  /* 0x0000001fff007819 */ /* 0x008fe40000011403 */
[----:B----4-:R-:W-:-:S03]  /*11a00*/  SEL R5, R5, RZ, !P0 ;  /* 0x000000ff05057207 */ /* 0x010fc60004000000 */
[----:B------:R-:W-:Y:S01]  /*11a10*/  IMAD R0, R0, UR4, RZ ;  /* 0x0000000400007c24 */ /* 0x000fe2000f8e02ff */
[----:B-----5:R-:W-:-:S03]  /*11a20*/  SEL R4, R4, RZ, !P0 ;  /* 0x000000ff04047207 */ /* 0x020fc60004000000 */
        /* <DEDUP_REMOVED lines=24> */
.L_x_7664:
[----:B------:R-:W-:Y:S05]  /*11bb0*/  BSYNC B6 ;  /* 0x0000000000067941 */ /* 0x000fea0003800000 */
.L_x_7663:
[----:B0-----:R-:W3:Y:S01]  /*11bc0*/  LDL.LU R0, [R1+0x44] ;  /* 0x0000440001007983 */ /* 0x001ee20000300800 */
[----:B------:R-:W-:Y:S01]  /*11bd0*/  ULDC.64 UR4, c[0x0][0x2d8] ;  /* 0x0000b60000047ab9 */ /* 0x000fe20000000a00 */
[----:B------:R-:W0:Y:S01]  /*11be0*/  LDC R7, c[0x0][0x448] ;  /* 0x00011200ff077b82 */ /* 0x000e220000000800 */
[----:B------:R-:W-:Y:S01]  /*11bf0*/  ULDC UR6, c[0x0][0x2b8] ;  /* 0x0000ae0000067ab9 */ /* 0x000fe20000000800 */
[----:B------:R-:W4:Y:S04]  /*11c00*/  LDL.LU R4, [R1+0x38] ;  /* 0x0000380001047983 */ /* 0x000f280000300800 */
[----:B------:R-:W4:Y:S04]  /*11c10*/  LDL.LU.64 R2, [R1+0x48] ;  /* 0x0000480001027983 */ /* 0x000f280000300a00 */
[----:B------:R-:W3:Y:S04]  /*11c20*/  LDL.LU R5, [R1+0x24] ;  /* 0x0000240001057983 */ /* 0x000ee80000300800 */
[----:B--2---:R-:W2:Y:S04]  /*11c30*/  LDL R10, [R1+0x4] ;  /* 0x00000400010a7983 */ /* 0x004ea80000100800 */
[----:B------:R1:W5:Y:S01]  /*11c40*/  LDL R8, [R1+0x58] ;  /* 0x0000580001087983 */ /* 0x0003620000100800 */
[----:B0-----:R-:W-:-:S13]  /*11c50*/  ISETP.NE.AND P0, PT, R7, 0x1, PT ;  /* 0x000000010700780c */ /* 0x001fda0003f05270 */
[----:B------:R-:W0:Y:S01]  /*11c60*/  @P0 LDC R6, c[0x0][0x450] ;  /* 0x00011400ff060b82 */ /* 0x000e220000000800 */
[----:B------:R-:W1:Y:S02]  /*11c70*/  S2R R9, SR_TID.X ;  /* 0x0000000000097919 */ /* 0x000e640000002100 */
[----:B-1----:R-:W-:-:S05]  /*11c80*/  IMAD.SHL.U32 R9, R9, 0x8, RZ ;  /* 0x0000000809097824 */ /* 0x002fca00078e00ff */
        /* <DEDUP_REMOVED lines=17> */
[----:B--2---:R-:W-:-:S04]  /*11da0*/  IMAD R4, R10, 0x40, R4 ;  /* 0x000000400a047824 */ /* 0x004fc800078e0204 */
        /* <DEDUP_REMOVED lines=27> */
[C---:B------:R-:W-:Y:S02]  /*11f60*/  VIADD R5, R3.reuse, 0x10 ;  /* 0x0000001003057836 */ /* 0x040fe40000000000 */
        /* <DEDUP_REMOVED lines=26> */
[----:B------:R-:W-:Y:S01]  /*12110*/  @!P1 IMAD.MOV.U32 R6, RZ, RZ, R5 ;  /* 0x000000ffff069224 */ /* 0x000fe200078e0005 */
[----:B------:R-:W0:Y:S04]  /*12120*/  SHFL.IDX PT, R0, R0, 0x3, 0x181f ;  /* 0x00781f0000007f89 */ /* 0x000e2800000e0000 */
[----:B------:R1:W-:Y:S04]  /*12130*/  @!P1 LDGSTS.E.BYPASS.LTC128B.128 [R8+0x21400], desc[UR40][R6.64], !P0 ;  /* 0x2140000006089fae */ /* 0x0003e8000c101d68 */
[----:B------:R-:W2:Y:S02]  /*12140*/  SHFL.IDX PT, R4, R4, 0x3, 0x181f ;  /* 0x00781f0004047f89 */ /* 0x000ea400000e0000 */
.L_x_7793:
[----:B------:R-:W-:-:S05]  /*12150*/  VIADD R3, R3, 0x30 ;  /* 0x0000003003037836 */ /* 0x000fca0000000000 */
[----:B------:R-:W-:-:S13]  /*12160*/  ISETP.GE.AND P1, PT, R3, R2, PT ;  /* 0x000000020300720c */ /* 0x000fda0003f26270 */
[----:B--2---:R-:W-:-:S05]  /*12170*/  @!P1 LEA R2, P2, R9, R4, 0x1 ;  /* 0x0000000409029211 */ /* 0x004fca00078408ff */
[----:B0-----:R-:W-:-:S05]  /*12180*/  @!P1 IMAD.X R3, RZ, RZ, R0, P2 ;  /* 0x000000ffff039224 */ /* 0x001fca00010e0600 */
[----:B------:R-:W-:Y:S01]  /*12190*/  @!PT LDS RZ, [RZ] ;  /* 0x00000000fffff984 */ /* 0x000fe20000000800 */
[----:B------:R-:W-:Y:S01]  /*121a0*/  @!PT LDS RZ, [RZ] ;  /* 0x00000000fffff984 */ /* 0x000fe20000000800 */
[----:B------:R-:W-:Y:S01]  /*121b0*/  @!PT LDS RZ, [RZ] ;  /* 0x00000000fffff984 */ /* 0x000fe20000000800 */
[----:B------:R0:W-:Y:S01]  /*121c0*/  @!P1 LDGSTS.E.BYPASS.LTC128B.128 [R8+0x21c00], desc[UR40][R2.64], !P0 ;  /* 0x21c0000002089fae */ /* 0x0001e2000c101d68 */
[----:B------:R-:W-:Y:S01]  /*121d0*/  PLOP3.LUT P0, PT, PT, PT, PT, 0x80, 0x0 ;  /* 0x000000000000781c */ /* 0x000fe20003f0f070 */
[----:B------:R-:W-:-:S12]  /*121e0*/  NOP ;  /* 0x0000000000007918 */ /* 0x000fd80000000000 */
.L_x_7666:
        /* <DEDUP_REMOVED lines=18> */
.L_x_7794:
[----:B------:R-:W-:Y:S05]  /*12310*/  BSYNC B0 ;  /* 0x0000000000007941 */ /* 0x000fea0003800000 */
.L_x_7667:
[----:B------:R-:W-:Y:S01]  /*12320*/  LOP3.LUT P0, RZ, R18, 0x1, RZ, 0xc0, !PT ;  /* 0x0000000112ff7812 */ /* 0x000fe2000780c0ff */
[----:B------:R-:W-:-:S12]  /*12330*/  BSSY B0, `(.L_x_7669) ;  /* 0x0000097000007945 */ /* 0x000fd80003800000 */
[----:B------:R-:W-:Y:S05]  /*12340*/  @!P0 BRA `(.L_x_7670) ;  /* 0x0000000800548947 */ /* 0x000fea0003800000 */
[----:B------:R-:W0:Y:S04]  /*12350*/  LDL R4, [R1+0x10] ;  /* 0x0000100001047983 */ /* 0x000e280000100800 */
[----:B------:R-:W2:Y:S01]  /*12360*/  LDL R2, [R1+0x14] ;  /* 0x0000140001027983 */ /* 0x000ea20000100800 */
[----:B------:R-:W-:Y:S01]  /*12370*/  BSSY B1, `(.L_x_7671) ;  /* 0x0000008000017945 */ /* 0x000fe20003800000 */
[----:B------:R-:W3:Y:S02]  /*12380*/  S2R R3, SR_TID.X ;  /* 0x0000000000037919 */ /* 0x000ee40000002100 */
[----:B---3--:R-:W-:-:S04]  /*12390*/  LOP3.LUT R3, R3, 0x7f, RZ, 0xc0, !PT ;  /* 0x0000007f03037812 */ /* 0x008fc800078ec0ff */
[----:B------:R-:W-:Y:S01]  /*123a0*/  ISETP.NE.AND P1, PT, R3, RZ, PT ;  /* 0x000000ff0300720c */ /* 0x000fe20003f25270 */
[----:B0-----:R-:W-:Y:S01]  /*123b0*/  IMAD R0, R4, 0x8, R19 ;  /* 0x0000000804007824 */ /* 0x001fe200078e0213 */
[----:B--2---:R-:W-:-:S04]  /*123c0*/  SHF.L.U32 R2, R2, 0x1f, RZ ;  /* 0x0000001f02027819 */ /* 0x004fc800000006ff */
[----:B------:R-:W0:Y:S02]  /*123d0*/  SYNCS.PHASECHK.TRANS64.TRYWAIT P0, [R0+URZ+0x28c60], R2 ;  /* 0x028c6002000075a7 */ /* 0x000e24000800017f */
[----:B0-----:R-:W-:Y:S05]  /*123e0*/  @!P0 BRA `(.L_x_7672) ;  /* 0x00000054005c8947 */ /* 0x001fea0003800000 */
.L_x_7795:
[----:B------:R-:W-:Y:S05]  /*123f0*/  BSYNC B1 ;  /* 0x0000000000017941 */ /* 0x000fea0003800000 */
.L_x_7671:
        /* <DEDUP_REMOVED lines=9> */
.L_x_7674:
[----:B------:R-:W-:Y:S05]  /*12490*/  BSYNC B1 ;  /* 0x0000000000017941 */ /* 0x000fea0003800000 */
.L_x_7673:
        /* <DEDUP_REMOVED lines=13> */
.L_x_7675:
        /* <DEDUP_REMOVED lines=15> */
.L_x_7676:
        /* <DEDUP_REMOVED lines=15> */
.L_x_7677:
        /* <DEDUP_REMOVED lines=15> */
.L_x_7678:
        /* <DEDUP_REMOVED lines=15> */
.L_x_7679:
        /* <DEDUP_REMOVED lines=15> */
.L_x_7680:
        /* <DEDUP_REMOVED lines=15> */
.L_x_7681:
        /* <DEDUP_REMOVED lines=15> */
.L_x_7682:
        /* <DEDUP_REMOVED lines=10> */
.L_x_7670:
[----:B------:R-:W-:Y:S05]  /*12ca0*/  BSYNC B0 ;  /* 0x0000000000007941 */ /* 0x000fea0003800000 */
.L_x_7669:
[----:B------:R-:W0:Y:S04]  /*12cb0*/  LDL R4, [R1+0x34] ;  /* 0x0000340001047983 */ /* 0x000e280000100800 */
[----:B------:R-:W2:Y:S01]  /*12cc0*/  LDL R5, [R1+0x20] ;  /* 0x0000200001057983 */ /* 0x000ea20000100800 */
[----:B------:R-:W-:Y:S01]  /*12cd0*/  BSSY B0, `(.L_x_7683) ;  /* 0x00002ac000007945 */ /* 0x000fe20003800000 */
[----:B0-----:R-:W-:-:S05]  /*12ce0*/  VIADD R0, R4, 0xfffffffe ;  /* 0xfffffffe04007836 */ /* 0x001fca0000000000 */
[----:B--2---:R-:W-:-:S13]  /*12cf0*/  ISETP.GE.AND P0, PT, R0, R5, PT ;  /* 0x000000050000720c */ /* 0x004fda0003f06270 */
[----:B------:R-:W-:Y:S05]  /*12d00*/  @!P0 BRA `(.L_x_7684) ;  /* 0x0000002800a08947 */ /* 0x000fea0003800000 */
[----:B-1----:R-:W2:Y:S04]  /*12d10*/  LDL.LU R7, [R1+0x54] ;  /* 0x0000540001077983 */ /* 0x002ea80000300800 */
        /* <DEDUP_REMOVED lines=48> */
.L_x_7689:
        /* <DEDUP_REMOVED lines=8> */
.L_x_7796:
[----:B------:R-:W-:Y:S05]  /*130a0*/  BSYNC B3 ;  /* 0x0000000000037941 */ /* 0x000fea0003800000 */
.L_x_7690:
        /* <DEDUP_REMOVED lines=9> */
.L_x_7693:
[----:B------:R-:W-:Y:S05]  /*13140*/  BSYNC B3 ;  /* 0x0000000000037941 */ /* 0x000fea0003800000 */
.L_x_7692:
        /* <DEDUP_REMOVED lines=13> */
.L_x_7694:
        /* <DEDUP_REMOVED lines=13> */
.L_x_7797:
[----:B------:R-:W-:Y:S05]  /*132f0*/  BSYNC B3 ;  /* 0x0000000000037941 */ /* 0x000fea0003800000 */
.L_x_7695:
        /* <DEDUP_REMOVED lines=11> */
.L_x_7698:
[----:B------:R-:W-:Y:S05]  /*133b0*/  BSYNC B3 ;  /* 0x0000000000037941 */ /* 0x000fea0003800000 */
.L_x_7697:
        /* <DEDUP_REMOVED lines=10> */
.L_x_7699:
        /* <DEDUP_REMOVED lines=15> */
.L_x_7700:
        /* <DEDUP_REMOVED lines=15> */
.L_x_7701:
        /* <DEDUP_REMOVED lines=15> */
.L_x_7702:
        /* <DEDUP_REMOVED lines=15> */
.L_x_7703:
        /* <DEDUP_REMOVED lines=15> */
.L_x_7704:
        /* <DEDUP_REMOVED lines=15> */
.L_x_7705:
        /* <DEDUP_REMOVED lines=15> */
.L_x_7706:
        /* <DEDUP_REMOVED lines=10> */
.L_x_7688:
[----:B------:R-:W-:Y:S05]  /*13b90*/  BSYNC B1 ;  /* 0x0000000000017941 */ /* 0x000fea0003800000 */
.L_x_7687:
[----:B------:R-:W2:Y:S02]  /*13ba0*/  LDL.LU R6, [R1+0x34] ;  /* 0x0000340001067983 */ /* 0x000ea40000300800 */
[----:B--2---:R-:W-:-:S07]  /*13bb0*/  VIADD R0, R6, 0xfffffffd ;  /* 0xfffffffd06007836 */ /* 0x004fce0000000000 */
.L_x_7686:
[----:B------:R-:W-:Y:S05]  /*13bc0*/  BSYNC B2 ;  /* 0x0000000000027941 */ /* 0x000fea0003800000 */
.L_x_7685:
[----:B------:R-:W-:Y:S01]  /*13bd0*/  VIADD R5, R5, 0xfffffffe ;  /* 0xfffffffe05057836 */ /* 0x000fe20000000000 */
[----:B------:R-:W-:-:S04]  /*13be0*/  LOP3.LUT R4, RZ, R4, RZ, 0x33, !PT ;  /* 0x00000004ff047212 */ /* 0x000fc800078e33ff */
[----:B------:R-:W-:-:S13]  /*13bf0*/  ISETP.NE.AND P0, PT, R5, R4, PT ;  /* 0x000000040500720c */ /* 0x000fda0003f05270 */
[----:B------:R-:W-:Y:S05]  /*13c00*/  @!P0 BRA `(.L_x_7684) ;  /* 0x0000001800e08947 */ /* 0x000fea0003800000 */
.L_x_7747:
        /* <DEDUP_REMOVED lines=35> */
.L_x_7709:
        /* <DEDUP_REMOVED lines=8> */
.L_x_7798:
[----:B------:R-:W-:Y:S05]  /*13ec0*/  BSYNC B2 ;  /* 0x0000000000027941 */ /* 0x000fea0003800000 */
.L_x_7710:
        /* <DEDUP_REMOVED lines=9> */
.L_x_7713:
[----:B------:R-:W-:Y:S05]  /*13f60*/  BSYNC B2 ;  /* 0x0000000000027941 */ /* 0x000fea0003800000 */
.L_x_7712:
        /* <DEDUP_REMOVED lines=12> */
.L_x_7714:
        /* <DEDUP_REMOVED lines=13> */
.L_x_7799:
[----:B------:R-:W-:Y:S05]  /*14100*/  BSYNC B2 ;  /* 0x0000000000027941 */ /* 0x000fea0003800000 */
.L_x_7715:
        /* <DEDUP_REMOVED lines=11> */
.L_x_7718:
[----:B------:R-:W-:Y:S05]  /*141c0*/  BSYNC B2 ;  /* 0x0000000000027941 */ /* 0x000fea0003800000 */
.L_x_7717:
        /* <DEDUP_REMOVED lines=9> */
.L_x_7719:
        /* <DEDUP_REMOVED lines=15> */
.L_x_7720:
        /* <DEDUP_REMOVED lines=15> */
.L_x_7721:
        /* <DEDUP_REMOVED lines=15> */
.L_x_7722:
        /* <DEDUP_REMOVED lines=15> */
.L_x_7723:
        /* <DEDUP_REMOVED lines=15> */
.L_x_7724:
        /* <DEDUP_REMOVED lines=15> */
.L_x_7725:
        /* <DEDUP_REMOVED lines=15> */
.L_x_7726:
        /* <DEDUP_REMOVED lines=10> */
.L_x_7708:
[----:B------:R-:W-:Y:S05]  /*14990*/  BSYNC B1 ;  /* 0x0000000000017941 */ /* 0x000fea0003800000 */
.L_x_7707:
        /* <DEDUP_REMOVED lines=35> */
.L_x_7729:
        /* <DEDUP_REMOVED lines=8> */
.L_x_7800:
[----:B------:R-:W-:Y:S05]  /*14c50*/  BSYNC B2 ;  /* 0x0000000000027941 */ /* 0x000fea0003800000 */
.L_x_7730:
        /* <DEDUP_REMOVED lines=9> */
.L_x_7733:
[----:B------:R-:W-:Y:S05]  /*14cf0*/  BSYNC B2 ;  /* 0x0000000000027941 */ /* 0x000fea0003800000 */
.L_x_7732:
        /* <DEDUP_REMOVED lines=13> */
.L_x_7734:
        /* <DEDUP_REMOVED lines=13> */
.L_x_7801:
[----:B------:R-:W-:Y:S05]  /*14ea0*/  BSYNC B2 ;  /* 0x0000000000027941 */ /* 0x000fea0003800000 */
.L_x_7735:
        /* <DEDUP_REMOVED lines=11> */
.L_x_7738:
[----:B------:R-:W-:Y:S05]  /*14f60*/  BSYNC B2 ;  /* 0x0000000000027941 */ /* 0x000fea0003800000 */
.L_x_7737:
        /* <DEDUP_REMOVED lines=10> */
.L_x_7739:
        /* <DEDUP_REMOVED lines=15> */
.L_x_7740:
        /* <DEDUP_REMOVED lines=15> */
.L_x_7741:
        /* <DEDUP_REMOVED lines=15> */
.L_x_7742:
        /* <DEDUP_REMOVED lines=15> */
.L_x_7743:
        /* <DEDUP_REMOVED lines=15> */
.L_x_7744:
        /* <DEDUP_REMOVED lines=15> */
.L_x_7745:
        /* <DEDUP_REMOVED lines=15> */
.L_x_7746:
        /* <DEDUP_REMOVED lines=10> */
.L_x_7728:
[----:B------:R-:W-:Y:S05]  /*15740*/  BSYNC B1 ;  /* 0x0000000000017941 */ /* 0x000fea0003800000 */
.L_x_7727:
[----:B------:R-:W2:Y:S01]  /*15750*/  LDL R2, [R1+0x20] ;  /* 0x0000200001027983 */ /* 0x000ea20000100800 */
[----:B------:R-:W-:Y:S01]  /*15760*/  VIADD R0, R0, 0xfffffffe ;  /* 0xfffffffe00007836 */ /* 0x000fe20000000000 */
[----:B--2---:R-:W-:-:S13]  /*15770*/  ISETP.GT.AND P0, PT, R6, R2, PT ;  /* 0x000000020600720c */ /* 0x004fda0003f04270 */
[----:B------:R-:W-:Y:S05]  /*15780*/  @P0 BRA `(.L_x_7747) ;  /* 0xffffffe400200947 */ /* 0x000fea000383ffff */
.L_x_7684:
[----:B------:R-:W-:Y:S05]  /*15790*/  BSYNC B0 ;  /* 0x0000000000007941 */ /* 0x000fea0003800000 */
.L_x_7683:
[----:B------:R-:W2:Y:S04]  /*157a0*/  LDL.LU R4, [R1+0x10] ;  /* 0x0000100001047983 */ /* 0x000ea80000300800 */
[----:B------:R-:W3:Y:S01]  /*157b0*/  LDL.LU R3, [R1+0x14] ;  /* 0x0000140001037983 */ /* 0x000ee20000300800 */
[----:B------:R-:W4:Y:S01]  /*157c0*/  S2R R2, SR_TID.X ;  /* 0x0000000000027919 */ /* 0x000f220000002100 */
[----:B------:R-:W-:Y:S01]  /*157d0*/  BSSY B0, `(.L_x_7748) ;  /* 0x0000016000007945 */ /* 0x000fe20003800000 */
[----:B----4-:R-:W-:-:S04]  /*157e0*/  LOP3.LUT R2, R2, 0x7f, RZ, 0xc0, !PT ;  /* 0x0000007f02027812 */ /* 0x010fc800078ec0ff */
[----:B------:R-:W-:Y:S01]  /*157f0*/  ISETP.NE.AND P1, PT, R2, RZ, PT ;  /* 0x000000ff0200720c */ /* 0x000fe20003f25270 */
[----:B--2---:R-:W-:-:S05]  /*15800*/  VIADD R0, R4, 0x1 ;  /* 0x0000000104007836 */ /* 0x004fca0000000000 */
[----:B------:R-:W-:-:S04]  /*15810*/  ISETP.NE.AND P0, PT, R0, 0x2, PT ;  /* 0x000000020000780c */ /* 0x000fc80003f05270 */
[----:B------:R-:W-:-:S04]  /*15820*/  SEL R2, RZ, 0x1, P0 ;  /* 0x00000001ff027807 */ /* 0x000fc80000000000 */
[----:B---3--:R-:W-:-:S05]  /*15830*/  LOP3.LUT R3, R3, R2, RZ, 0x3c, !PT ;  /* 0x0000000203037212 */ /* 0x008fca00078e3cff */
[----:B------:R2:W-:Y:S01]  /*15840*/  STL [R1+0x14], R3 ;  /* 0x0000140301007387 */ /* 0x0005e20000100800 */
[----:B------:R-:W-:Y:S05]  /*15850*/  @P1 BRA `(.L_x_7749) ;  /* 0x0000000000341947 */ /* 0x000fea0003800000 */
[----:B------:R-:W3:Y:S01]  /*15860*/  S2R R5, SR_LANEID ;  /* 0x0000000000057919 */ /* 0x000ee20000000000 */
[----:B------:R-:W-:Y:S01]  /*15870*/  VOTEU.ANY UR4, UPT, PT ;  /* 0x0000000000047886 */ /* 0x000fe200038e0100 */
[----:B--2---:R-:W2:Y:S01]  /*15880*/  LDC.64 R2, c[0x0][0xc60] ;  /* 0x00031800ff027b82 */ /* 0x004ea20000000a00 */
[----:B------:R-:W3:Y:S02]  /*15890*/  FLO.U32 R4, UR4 ;  /* 0x0000000400047d00 */ /* 0x000ee400080e0000 */
[----:B---3--:R-:W-:-:S06]  /*158a0*/  ISETP.EQ.U32.AND P1, PT, R4, R5, PT ;  /* 0x000000050400720c */ /* 0x008fcc0003f22070 */
[----:B------:R-:W2:Y:S07]  /*158b0*/  POPC R5, UR4 ;  /* 0x0000000400057d09 */ /* 0x000eae0008000000 */
[----:B--2---:R-:W2:Y:S01]  /*158c0*/  @P1 ATOMG.E.ADD.STRONG.GPU PT, R3, desc[UR40][R2.64], R5 ;  /* 0x00000005020319a8 */ /* 0x004ea200081ee1e8 */
[----:B-1----:R-:W1:Y:S02]  /*158d0*/  S2R R6, SR_LTMASK ;  /* 0x0000000000067919 */ /* 0x002e640000003900 */
[----:B-1----:R-:W-:-:S04]  /*158e0*/  LOP3.LUT R6, R6, UR4, RZ, 0xc0, !PT ;  /* 0x0000000406067c12 */ /* 0x002fc8000f8ec0ff */
[----:B------:R-:W1:Y:S01]  /*158f0*/  POPC R7, R6 ;  /* 0x0000000600077309 */ /* 0x000e620000000000 */
[----:B--2---:R-:W1:Y:S02]  /*15900*/  SHFL.IDX PT, R4, R3, R4, 0x1f ;  /* 0x00001f0403047589 */ /* 0x004e6400000e0000 */
[----:B-1----:R-:W-:-:S05]  /*15910*/  IADD3 R2, R4, UR37, R7 ;  /* 0x0000002504027c10 */ /* 0x002fca000fffe007 */
[----:B------:R3:W-:Y:S02]  /*15920*/  STL [R1], R2 ;  /* 0x0000000201007387 */ /* 0x0007e40000100800 */
.L_x_7749:
[----:B------:R-:W-:Y:S05]  /*15930*/  BSYNC B0 ;  /* 0x0000000000007941 */ /* 0x000fea0003800000 */
.L_x_7748:
[----:B------:R-:W-:-:S05]  /*15940*/  SEL R0, R0, RZ, P0 ;  /* 0x000000ff00007207 */ /* 0x000fca0000000000 */
[----:B------:R4:W-:Y:S02]  /*15950*/  STL [R1+0x10], R0 ;  /* 0x0000100001007387 */ /* 0x0009e40000100800 */
.L_x_7651:
[----:B------:R-:W-:Y:S05]  /*15960*/  BSYNC B7 ;  /* 0x0000000000077941 */ /* 0x000fea0003800000 */
.L_x_7649:
        /* <DEDUP_REMOVED lines=13> */
.L_x_7750:
[----:B------:R-:W5:Y:S01]  /*15a40*/  S2R R16, SR_TID.X ;  /* 0x0000000000107919 */ /* 0x000f620000002100 */
[----:B------:R-:W-:Y:S01]  /*15a50*/  UMOV UR4, 0xffffffff ;  /* 0xffffffff00047882 */ /* 0x000fe20000000000 */
[----:B-----5:R-:W-:-:S04]  /*15a60*/  LOP3.LUT R16, R16, 0x1f, RZ, 0xc0, !PT ;  /* 0x0000001f10107812 */ /* 0x020fc800078ec0ff */
[----:B------:R-:W-:Y:S01]  /*15a70*/  ISETP.NE.AND P0, PT, R16, 0x1f, PT ;  /* 0x0000001f1000780c */ /* 0x000fe20003f05270 */
[----:B------:R-:W-:-:S12]  /*15a80*/  BRA.DIV UR4, `(.L_x_7752) ;  /* 0x0000002204407947 */ /* 0x000fd8000b800000 */
[----:B--2---:R-:W2:Y:S01]  /*15a90*/  LDL.LU R3, [R1] ;  /* 0x0000000001037983 */ /* 0x004ea20000300800 */
[----:B------:R-:W-:-:S03]  /*15aa0*/  ULDC UR4, c[0x0][0xc3c] ;  /* 0x00030f0000047ab9 */ /* 0x000fc60000000800 */
[----:B01----:R-:W4:Y:S01]  /*15ab0*/  LDL R8, [R1+0xc] ;  /* 0x00000c0001087983 */ /* 0x003f220000100800 */
[----:B--2---:R-:W-:Y:S02]  /*15ac0*/  IMAD.MOV.U32 R10, RZ, RZ, R3 ;  /* 0x000000ffff0a7224 */ /* 0x004fe400078e0003 */
[----:B----4-:R-:W-:-:S05]  /*15ad0*/  IMAD.IADD R0, R8, 0x1, R16 ;  /* 0x0000000108007824 */ /* 0x010fca00078e0210 */
[----:B------:R-:W-:-:S13]  /*15ae0*/  ISETP.GE.OR P1, PT, R0, UR4, !P0 ;  /* 0x0000000400007c0c */ /* 0x000fda000c726670 */
[----:B---3--:R-:W0:Y:S08]  /*15af0*/  @!P1 LDC.64 R2, c[0x0][0xc80] ;  /* 0x00032000ff029b82 */ /* 0x008e300000000a00 */
        /* <DEDUP_REMOVED lines=34> */
.L_x_7811:
[----:B------:R-:W-:Y:S02]  /*15d20*/  ULDC UR4, c[0x0][0xc38] ;  /* 0x00030e0000047ab9 */ /* 0x000fe40000000800 */
[----:B------:R-:W-:-:S04]  /*15d30*/  IMAD.U32 R8, RZ, RZ, UR4 ;  /* 0x00000004ff087e24 */ /* 0x000fc8000f8e00ff */
[----:B-1----:R-:W-:-:S04]  /*15d40*/  IMAD R9, R14, R8, RZ ;  /* 0x000000080e097224 */ /* 0x002fc800078e02ff */
[----:B------:R-:W-:-:S05]  /*15d50*/  IMAD.IADD R0, R0, 0x1, R9 ;  /* 0x0000000100007824 */ /* 0x000fca00078e0209 */
[----:B------:R-:W-:-:S13]  /*15d60*/  ISETP.GT.AND P6, PT, R0, R4, PT ;  /* 0x000000040000720c */ /* 0x000fda0003fc4270 */
[----:B------:R-:W-:Y:S05]  /*15d70*/  @P6 BRA `(.L_x_7753) ;  /* 0x0000000000ac6947 */ /* 0x000fea0003800000 */
.L_x_7756:
        /* <DEDUP_REMOVED lines=37> */
.L_x_7819:
[----:B------:R-:W-:Y:S02]  /*15fd0*/  ULDC UR4, c[0x0][0xc38] ;  /* 0x00030e0000047ab9 */ /* 0x000fe40000000800 */
[----:B------:R-:W-:-:S04]  /*15fe0*/  IMAD.U32 R8, RZ, RZ, UR4 ;  /* 0x00000004ff087e24 */ /* 0x000fc8000f8e00ff */
[----:B-1----:R-:W-:-:S04]  /*15ff0*/  IMAD R9, R14, R8, RZ ;  /* 0x000000080e097224 */ /* 0x002fc800078e02ff */
[----:B------:R-:W-:-:S05]  /*16000*/  IMAD.IADD R0, R9, 0x1, R0 ;  /* 0x0000000109007824 */ /* 0x000fca00078e0200 */
[----:B------:R-:W-:-:S13]  /*16010*/  ISETP.GT.AND P6, PT, R0, R4, PT ;  /* 0x000000040000720c */ /* 0x000fda0003fc4270 */
[----:B------:R-:W-:Y:S05]  /*16020*/  @!P6 BRA `(.L_x_7756) ;  /* 0xfffffffc0054e947 */ /* 0x000fea000383ffff */
.L_x_7753:
        /* <DEDUP_REMOVED lines=12> */
.L_x_7824:
[----:B------:R-:W-:-:S13]  /*160f0*/  ISETP.NE.AND P0, PT, R3, RZ, PT ;  /* 0x000000ff0300720c */ /* 0x000fda0003f05270 */
[----:B------:R-:W-:Y:S05]  /*16100*/  @!P0 BRA `(.L_x_7758) ;  /* 0x0000000000108947 */ /* 0x000fea0003800000 */
[----:B------:R-:W-:Y:S01]  /*16110*/  UMOV UR4, 0xffffffff ;  /* 0xffffffff00047882 */ /* 0x000fe20000000000 */
[----:B------:R-:W-:Y:S02]  /*16120*/  VIADD R12, R10, 0xffffffff ;  /* 0xffffffff0a0c7836 */ /* 0x000fe40000000000 */
[----:B------:R-:W-:Y:S05]  /*16130*/  BRA.DIV UR4, `(.L_x_7759) ;  /* 0x0000002604047947 */ /* 0x000fea000b800000 */
[----:B------:R1:W2:Y:S02]  /*16140*/  SHFL.IDX PT, R6, R2, R12, 0x1f ;  /* 0x00001f0c02067589 */ /* 0x0002a400000e0000 */
.L_x_7758:
[----:B--2---:R-:W-:Y:S01]  /*16150*/  IMAD R3, R6, R8, R9 ;  /* 0x0000000806037224 */ /* 0x004fe200078e0209 */
[----:B------:R-:W-:-:S03]  /*16160*/  ISETP.NE.AND P0, PT, R7, 0x1, PT ;  /* 0x000000010700780c */ /* 0x000fc60003f05270 */
[----:B------:R-:W-:Y:S01]  /*16170*/  IMAD.IADD R4, R4, 0x1, -R3 ;  /* 0x0000000104047824 */ /* 0x000fe200078e0a03 */
[----:B------:R2:W-:Y:S09]  /*16180*/  STL [R1], R3 ;  /* 0x0000000301007387 */ /* 0x0005f20000100800 */
[----:B------:R-:W-:Y:S05]  /*16190*/  @!P0 BRA `(.L_x_7760) ;  /* 0x0000000000e48947 */ /* 0x000fea0003800000 */
[----:B0--3--:R-:W-:-:S04]  /*161a0*/  IABS R5, R0 ;  /* 0x0000000000057213 */ /* 0x009fc80000000000 */
[----:B------:R-:W0:Y:S08]  /*161b0*/  I2F.RP R6, R5 ;  /* 0x0000000500067306 */ /* 0x000e300000209400 */
[----:B0-----:R-:W0:Y:S02]  /*161c0*/  MUFU.RCP R6, R6 ;  /* 0x0000000600067308 */ /* 0x001e240000001000 */
[----:B0-----:R-:W-:-:S06]  /*161d0*/  VIADD R9, R6, 0xffffffe ;  /* 0x0ffffffe06097836 */ /* 0x001fcc0000000000 */
[----:B--2---:R-:W1:Y:S02]  /*161e0*/  F2I.FTZ.U32.TRUNC.NTZ R3, R9 ;  /* 0x0000000900037305 */ /* 0x004e64000021f000 */
        /* <DEDUP_REMOVED lines=52> */
.L_x_7760:
[----:B0--3--:R-:W3:Y:S01]  /*16530*/  LDL R5, [R1+0xc] ;  /* 0x00000c0001057983 */ /* 0x009ee20000100800 */
[----:B-12---:R-:W3:Y:S02]  /*16540*/  LDC.64 R2, c[0x0][0xc90] ;  /* 0x00032400ff027b82 */ /* 0x006ee40000000a00 */
        /* <DEDUP_REMOVED lines=61> */
.L_x_7761:
[----:B0-----:R-:W-:-:S05]  /*16920*/  LOP3.LUT R3, RZ, R4, RZ, 0x33, !PT ;  /* 0x00000004ff037212 */ /* 0x001fca00078e33ff */
[----:B------:R-:W-:-:S05]  /*16930*/  IMAD.IADD R0, R0, 0x1, R3 ;  /* 0x0000000100007824 */ /* 0x000fca00078e0203 */
[----:B------:R2:W-:Y:S01]  /*16940*/  STL [R1+0x4], R0 ;  /* 0x0000040001007387 */ /* 0x0005e20000100800 */
[----:B------:R-:W-:Y:S05]  /*16950*/  BRA `(.L_x_7762) ;  /* 0x0000000000287947 */ /* 0x000fea0003800000 */
.L_x_7754:
        /* <DEDUP_REMOVED lines=10> */
.L_x_7762:
[----:B0-----:R-:W3:Y:S04]  /*16a00*/  LDL R3, [R1+0x8] ;  /* 0x0000080001037983 */ /* 0x001ee80000100800 */
[----:B-1----:R-:W4:Y:S04]  /*16a10*/  LDL R2, [R1+0xc] ;  /* 0x00000c0001027983 */ /* 0x002f280000100800 */
        /* <DEDUP_REMOVED lines=14> */
.L_x_7751:
[----:B----4-:R-:W4:Y:S01]  /*16b00*/  LDL R0, [R1+0xc] ;  /* 0x00000c0001007983 */ /* 0x010f220000100800 */
[----:B------:R-:W-:Y:S02]  /*16b10*/  ULDC UR4, c[0x0][0xc3c] ;  /* 0x00030f0000047ab9 */ /* 0x000fe40000000800 */
[----:B----4-:R-:W-:-:S13]  /*16b20*/  ISETP.GE.AND P0, PT, R0, UR4, PT ;  /* 0x0000000400007c0c */ /* 0x010fda000bf06270 */
[----:B------:R-:W-:Y:S05]  /*16b30*/  @!P0 BRA `(.L_x_7763) ;  /* 0xffffff98007c8947 */ /* 0x000fea000383ffff */
[----:B------:R-:W-:Y:S05]  /*16b40*/  BSYNC B8 ;  /* 0x0000000000087941 */ /* 0x000fea0003800000 */
.L_x_7643:
[----:B---3--:R-:W3:Y:S01]  /*16b50*/  LDL.LU R0, [R1+0x50] ;  /* 0x0000500001007983 */ /* 0x008ee20000300800 */
[----:B------:R-:W-:Y:S01]  /*16b60*/  BSSY B0, `(.L_x_7764) ;  /* 0x000000b000007945 */ /* 0x000fe20003800000 */
[----:B01----:R-:W0:Y:S01]  /*16b70*/  S2R R5, SR_CgaCtaId ;  /* 0x0000000000057919 */ /* 0x003e220000008800 */
[----:B---3--:R-:W-:-:S05]  /*16b80*/  VIADD R0, R0, 0x1 ;  /* 0x0000000100007836 */ /* 0x008fca0000000000 */
[----:B------:R-:W-:-:S04]  /*16b90*/  LEA.HI R2, R0, R0, RZ, 0x1 ;  /* 0x0000000000027211 */ /* 0x000fc800078f08ff */
[----:B--2---:R-:W-:-:S05]  /*16ba0*/  LOP3.LUT R3, R2, 0xfffffffe, RZ, 0xc0, !PT ;  /* 0xfffffffe02037812 */ /* 0x004fca00078ec0ff */
[----:B------:R-:W-:Y:S01]  /*16bb0*/  IMAD.IADD R3, R0, 0x1, -R3 ;  /* 0x0000000100037824 */ /* 0x000fe200078e0a03 */
[----:B------:R-:W-:-:S04]  /*16bc0*/  MOV R0, 0x400 ;  /* 0x0000040000007802 */ /* 0x000fc80000000f00 */
[----:B0-----:R-:W-:Y:S02]  /*16bd0*/  LEA R0, R5, R0, 0x18 ;  /* 0x0000000005007211 */ /* 0x001fe400078ec0ff */
[----:B------:R-:W-:-:S04]  /*16be0*/  SHF.L.U32 R3, R3, 0x1f, RZ ;  /* 0x0000001f03037819 */ /* 0x000fc800000006ff */
[----:B------:R-:W0:Y:S02]  /*16bf0*/  SYNCS.PHASECHK.TRANS64.TRYWAIT P0, [R0+URZ+0x28c20], R3 ;  /* 0x028c2003000075a7 */ /* 0x000e24000800017f */
[----:B0-----:R-:W-:Y:S05]  /*16c00*/  @!P0 BRA `(.L_x_7765) ;  /* 0x0000001800788947 */ /* 0x001fea0003800000 */
.L_x_7827:
[----:B------:R-:W-:Y:S05]  /*16c10*/  BSYNC B0 ;  /* 0x0000000000007941 */ /* 0x000fea0003800000 */
.L_x_7764:
[----:B------:R-:W-:-:S03]  /*16c20*/  UMOV UR4, 0xffffffff ;  /* 0xffffffff00047882 */ /* 0x000fc60000000000 */
[----:B------:R-:W-:Y:S05]  /*16c30*/  BRA.DIV UR4, `(.L_x_7766) ;  /* 0x0000001a04807947 */ /* 0x000fea000b800000 */
[----:B------:R-:W1:Y:S02]  /*16c40*/  S2R R2, SR_TID.X ;  /* 0x0000000000027919 */ /* 0x000e640000002100 */
[----:B-1----:R-:W-:-:S04]  /*16c50*/  SHF.R.U32.HI R2, RZ, 0x5, R2 ;  /* 0x00000005ff027819 */ /* 0x002fc80000011602 */
[----:B------:R-:W-:-:S05]  /*16c60*/  LOP3.LUT R2, R2, 0x3, RZ, 0xc0, !PT ;  /* 0x0000000302027812 */ /* 0x000fca00078ec0ff */
[----:B------:R1:W2:Y:S02]  /*16c70*/  SHFL.IDX PT, R14, R2, RZ, 0x1f ;  /* 0x00001fff020e7589 */ /* 0x0002a400000e0000 */
.L_x_7830:
[----:B--2---:R-:W-:Y:S01]  /*16c80*/  ISETP.NE.AND P0, PT, R14, RZ, PT ;  /* 0x000000ff0e00720c */ /* 0x004fe20003f05270 */
[----:B------:R-:W-:-:S12]  /*16c90*/  BSSY B0, `(.L_x_7767) ;  /* 0x0000027000007945 */ /* 0x000fd80003800000 */
[----:B------:R-:W-:Y:S05]  /*16ca0*/  @P0 BRA `(.L_x_7768) ;  /* 0x0000000000940947 */ /* 0x000fea0003800000 */
[----:B------:R-:W-:-:S03]  /*16cb0*/  UMOV UR4, 0xffffffff ;  /* 0xffffffff00047882 */ /* 0x000fc60000000000 */
[----:B------:R-:W-:Y:S05]  /*16cc0*/  BRA.DIV UR4, `(.L_x_7769) ;  /* 0x0000001a04907947 */ /* 0x000fea000b800000 */
[----:B------:R-:W-:-:S13]  /*16cd0*/  ELECT P6, URZ, PT ;  /* 0x00000000003f782f */ /* 0x000fda00038c0000 */
.L_x_7833:
[----:B------:R-:W-:Y:S05]  /*16ce0*/  @!P6 BRA `(.L_x_7768) ;  /* 0x000000000084e947 */ /* 0x000fea0003800000 */
[----:B------:R-:W-:-:S06]  /*16cf0*/  ULOP3.LUT UR4, UR36, 0x2, URZ, 0xfc, !UPT ;  /* 0x0000000224047892 */ /* 0x000fcc000f8efc3f */
[----:B-1----:R-:W-:-:S05]  /*16d00*/  IMAD.U32 R2, RZ, RZ, UR4 ;  /* 0x00000004ff027e24 */ /* 0x002fca000f8e00ff */
[----:B------:R-:W-:-:S13]  /*16d10*/  ISETP.NE.AND P2, PT, R2, 0x3, PT ;  /* 0x000000030200780c */ /* 0x000fda0003f45270 */
[----:B------:R-:W-:Y:S05]  /*16d20*/  @!P2 BRA `(.L_x_7770) ;  /* 0x000000000004a947 */ /* 0x000fea0003800000 */
[----:B------:R-:W-:Y:S01]  /*16d30*/  BPT.TRAP 0x1 ;  /* 0x000000040000795c */ /* 0x000fe20000300000 */
.L_x_7770:
        /* <DEDUP_REMOVED lines=14> */
.L_x_7834:
[----:B------:R-:W1:Y:S02]  /*16e20*/  SYNCS.PHASECHK.TRANS64.TRYWAIT P0, [R7+URZ], R2 ;  /* 0x00000002070075a7 */ /* 0x000e64000800017f */
[----:B-1----:R-:W-:Y:S05]  /*16e30*/  @!P0 BRA `(.L_x_7772) ;  /* 0x0000001800688947 */ /* 0x002fea0003800000 */
.L_x_7835:
[----:B------:R-:W-:Y:S05]  /*16e40*/  @!P2 BRA `(.L_x_7773) ;  /* 0x000000000004a947 */ /* 0x000fea0003800000 */
[----:B------:R-:W-:Y:S01]  /*16e50*/  BPT.TRAP 0x1 ;  /* 0x000000040000795c */ /* 0x000fe20000300000 */
.L_x_7773:
[----:B------:R-:W2:Y:S01]  /*16e60*/  LDL.LU R4, [R1+0x10] ;  /* 0x0000100001047983 */ /* 0x000ea20000300800 */
[----:B------:R-:W-:-:S04]  /*16e70*/  VIADD R0, R0, 0x28c60 ;  /* 0x00028c6000007836 */ /* 0x000fc80000000000 */
[----:B--2---:R-:W-:-:S04]  /*16e80*/  IMAD R4, R4, 0x8, R0 ;  /* 0x0000000804047824 */ /* 0x004fc800078e0200 */
[----:B------:R-:W2:Y:S02]  /*16e90*/  SYNCS.PHASECHK.TRANS64.TRYWAIT P0, [R4+URZ], R5 ;  /* 0x00000005040075a7 */ /* 0x000ea4000800017f */
[----:B--2---:R-:W-:Y:S05]  /*16ea0*/  @!P0 BRA `(.L_x_7774) ;  /* 0x0000001800608947 */ /* 0x004fea0003800000 */
.L_x_7836:
[----:B------:R-:W-:-:S07]  /*16eb0*/  IMAD R3, R3, 0x8, R0 ;  /* 0x0000000803037824 */ /* 0x000fce00078e0200 */
.L_x_7775:
[----:B---3--:R3:W4:Y:S02]  /*16ec0*/  SYNCS.PHASECHK.TRANS64.TRYWAIT P0, [R3+URZ], R2 ;  /* 0x00000002030075a7 */ /* 0x008724000800017f */
[----:B----4-:R-:W-:Y:S05]  /*16ed0*/  @!P0 NANOSLEEP.SYNCS 0x989680 ;  /* 0x009896800000895d */ /* 0x010fea0003900000 */
[----:B------:R-:W4:Y:S02]  /*16ee0*/  @!P0 SYNCS.PHASECHK.TRANS64 P0, [R3+URZ], R2 ;  /* 0x00000002030085a7 */ /* 0x000f24000800007f */
[----:B----4-:R-:W-:Y:S05]  /*16ef0*/  @!P0 BRA `(.L_x_7775) ;  /* 0xfffffffc00f08947 */ /* 0x010fea000383ffff */
.L_x_7768:
[----:B------:R-:W-:Y:S05]  /*16f00*/  BSYNC B0 ;  /* 0x0000000000007941 */ /* 0x000fea0003800000 */
.L_x_7767:
[----:B------:R-:W-:Y:S05]  /*16f10*/  EXIT ;  /* 0x000000000000794d */ /* 0x000fea0003800000 */
.L_x_7580:
[----:B0-----:R-:W-:-:S04]  /*16f20*/  IMAD.U32 R3, RZ, RZ, UR23 ;  /* 0x00000017ff037e24 */ /* 0x001fc8000f8e00ff */
[----:B------:R0:W1:Y:S03]  /*16f30*/  SYNCS.PHASECHK.TRANS64.TRYWAIT P1, [R3+URZ+0x28c50], R0 ;  /* 0x028c5000030075a7 */ /* 0x000066000802017f */
[----:B-1----:R-:W-:Y:S05]  /*16f40*/  @!P1 NANOSLEEP.SYNCS 0x989680 ;  /* 0x009896800000995d */ /* 0x002fea0003900000 */
[----:B------:R-:W1:Y:S02]  /*16f50*/  @!P1 SYNCS.PHASECHK.TRANS64 P1, [R3+URZ+0x28c50], R0 ;  /* 0x028c5000030095a7 */ /* 0x000e64000802007f */
[----:B-1----:R-:W-:Y:S05]  /*16f60*/  @!P1 BRA `(.L_x_7580) ;  /* 0xfffffffc00ec9947 */ /* 0x002fea000383ffff */
[----:B------:R-:W-:Y:S05]  /*16f70*/  BRA `(.L_x_7776) ;  /* 0xfffffeb000d47947 */ /* 0x000fea000383ffff */
.L_x_7585:
[----:B-1----:R-:W-:-:S04]  /*16f80*/  IMAD.U32 R3, RZ, RZ, UR23 ;  /* 0x00000017ff037e24 */ /* 0x002fc8000f8e00ff */
[----:B------:R1:W2:Y:S03]  /*16f90*/  SYNCS.PHASECHK.TRANS64.TRYWAIT P1, [R3+URZ+0x28c50], R0 ;  /* 0x028c5000030075a7 */ /* 0x0002a6000802017f */
[----:B--2---:R-:W-:Y:S05]  /*16fa0*/  @!P1 NANOSLEEP.SYNCS 0x989680 ;  /* 0x009896800000995d */ /* 0x004fea0003900000 */
[----:B------:R-:W2:Y:S02]  /*16fb0*/  @!P1 SYNCS.PHASECHK.TRANS64 P1, [R3+URZ+0x28c50], R0 ;  /* 0x028c5000030095a7 */ /* 0x000ea4000802007f */
[----:B--2---:R-:W-:Y:S05]  /*16fc0*/  @!P1 BRA `(.L_x_7585) ;  /* 0xfffffffc00ec9947 */ /* 0x004fea000383ffff */
[----:B------:R-:W-:Y:S05]  /*16fd0*/  BRA `(.L_x_7584) ;  /* 0xfffffebc00d87947 */ /* 0x000fea000383ffff */
.L_x_7589:
[----:B0-----:R-:W-:-:S04]  /*16fe0*/  IMAD.U32 R3, RZ, RZ, UR46 ;  /* 0x0000002eff037e24 */ /* 0x001fc8000f8e00ff */
[----:B------:R0:W1:Y:S03]  /*16ff0*/  SYNCS.PHASECHK.TRANS64.TRYWAIT P1, [R3+URZ+0x28c00], R0 ;  /* 0x028c0000030075a7 */ /* 0x000066000802017f */
[----:B-1----:R-:W-:Y:S05]  /*17000*/  @!P1 NANOSLEEP.SYNCS 0x989680 ;  /* 0x009896800000995d */ /* 0x002fea0003900000 */
[----:B------:R-:W1:Y:S02]  /*17010*/  @!P1 SYNCS.PHASECHK.TRANS64 P1, [R3+URZ+0x28c00], R0 ;  /* 0x028c0000030095a7 */ /* 0x000e64000802007f */
[----:B-1----:R-:W-:Y:S05]  /*17020*/  @!P1 BRA `(.L_x_7589) ;  /* 0xfffffffc00ec9947 */ /* 0x002fea000383ffff */
[----:B------:R-:W-:Y:S05]  /*17030*/  BRA `(.L_x_7777) ;  /* 0xfffffed400207947 */ /* 0x000fea000383ffff */
.L_x_7593:
[----:B--2---:R2:W3:Y:S02]  /*17040*/  SYNCS.PHASECHK.TRANS64.TRYWAIT P1, [R7+URZ+0x28c30], R8 ;  /* 0x028c3008070075a7 */ /* 0x0044e4000802017f */
[----:B---3--:R-:W-:Y:S05]  /*17050*/  @!P1 NANOSLEEP.SYNCS 0x989680 ;  /* 0x009896800000995d */ /* 0x008fea0003900000 */
[----:B------:R-:W3:Y:S02]  /*17060*/  @!P1 SYNCS.PHASECHK.TRANS64 P1, [R7+URZ+0x28c30], R8 ;  /* 0x028c3008070095a7 */ /* 0x000ee4000802007f */
[----:B---3--:R-:W-:Y:S05]  /*17070*/  @!P1 BRA `(.L_x_7593) ;  /* 0xfffffffc00f09947 */ /* 0x008fea000383ffff */
[----:B------:R-:W-:Y:S05]  /*17080*/  BRA `(.L_x_7592) ;  /* 0xfffffed4003c7947 */ /* 0x000fea000383ffff */
.L_x_7597:
[----:B---3--:R3:W4:Y:S02]  /*17090*/  SYNCS.PHASECHK.TRANS64.TRYWAIT P2, [R7+URZ+0x28c50], R8 ;  /* 0x028c5008070075a7 */ /* 0x008724000804017f */
[----:B----4-:R-:W-:Y:S05]  /*170a0*/  @!P2 NANOSLEEP.SYNCS 0x989680 ;  /* 0x009896800000a95d */ /* 0x010fea0003900000 */
[----:B------:R-:W4:Y:S02]  /*170b0*/  @!P2 SYNCS.PHASECHK.TRANS64 P2, [R7+URZ+0x28c50], R8 ;  /* 0x028c50080700a5a7 */ /* 0x000f24000804007f */
[----:B----4-:R-:W-:Y:S05]  /*170c0*/  @!P2 BRA `(.L_x_7597) ;  /* 0xfffffffc00f0a947 */ /* 0x010fea000383ffff */
[----:B------:R-:W-:Y:S05]  /*170d0*/  BRA `(.L_x_7596) ;  /* 0xfffffee800d07947 */ /* 0x000fea000383ffff */
.L_x_7602:
[----:B--2---:R-:W-:-:S04]  /*170e0*/  IMAD.U32 R0, RZ, RZ, UR25 ;  /* 0x00000019ff007e24 */ /* 0x004fc8000f8e00ff */
[----:B------:R2:W3:Y:S03]  /*170f0*/  SYNCS.PHASECHK.TRANS64.TRYWAIT P2, [R0+URZ+0x28c30], R7 ;  /* 0x028c3007000075a7 */ /* 0x0004e6000804017f */
[----:B---3--:R-:W-:Y:S05]  /*17100*/  @!P2 NANOSLEEP.SYNCS 0x989680 ;  /* 0x009896800000a95d */ /* 0x008fea0003900000 */
[----:B------:R-:W3:Y:S02]  /*17110*/  @!P2 SYNCS.PHASECHK.TRANS64 P2, [R0+URZ+0x28c30], R7 ;  /* 0x028c30070000a5a7 */ /* 0x000ee4000804007f */
[----:B---3--:R-:W-:Y:S05]  /*17120*/  @!P2 BRA `(.L_x_7602) ;  /* 0xfffffffc00eca947 */ /* 0x008fea000383ffff */
[----:B------:R-:W-:Y:S05]  /*17130*/  BRA `(.L_x_7601) ;  /* 0xfffffeec00d87947 */ /* 0x000fea000383ffff */
.L_x_7606:
[----:B---3--:R3:W4:Y:S02]  /*17140*/  SYNCS.PHASECHK.TRANS64.TRYWAIT P2, [R11+URZ+0x28c50], R7 ;  /* 0x028c50070b0075a7 */ /* 0x008724000804017f */
[----:B----4-:R-:W-:Y:S05]  /*17150*/  @!P2 NANOSLEEP.SYNCS 0x989680 ;  /* 0x009896800000a95d */ /* 0x010fea0003900000 */
[----:B------:R-:W4:Y:S02]  /*17160*/  @!P2 SYNCS.PHASECHK.TRANS64 P2, [R11+URZ+0x28c50], R7 ;  /* 0x028c50070b00a5a7 */ /* 0x000f24000804007f */
[----:B----4-:R-:W-:Y:S05]  /*17170*/  @!P2 BRA `(.L_x_7606) ;  /* 0xfffffffc00f0a947 */ /* 0x010fea000383ffff */
[----:B------:R-:W-:Y:S05]  /*17180*/  BRA `(.L_x_7605) ;  /* 0xffffff0c00787947 */ /* 0x000fea000383ffff */
.L_x_7612:
[----:B-1----:R-:W-:-:S04]  /*17190*/  IMAD.U32 R0, RZ, RZ, UR24 ;  /* 0x00000018ff007e24 */ /* 0x002fc8000f8e00ff */
[----:B------:R1:W4:Y:S03]  /*171a0*/  SYNCS.PHASECHK.TRANS64.TRYWAIT P2, [R0+URZ+0x28c30], R7 ;  /* 0x028c3007000075a7 */ /* 0x000326000804017f */
[----:B----4-:R-:W-:Y:S05]  /*171b0*/  @!P2 NANOSLEEP.SYNCS 0x989680 ;  /* 0x009896800000a95d */ /* 0x010fea0003900000 */
[----:B------:R-:W4:Y:S02]  /*171c0*/  @!P2 SYNCS.PHASECHK.TRANS64 P2, [R0+URZ+0x28c30], R7 ;  /* 0x028c30070000a5a7 */ /* 0x000f24000804007f */
[----:B----4-:R-:W-:Y:S05]  /*171d0*/  @!P2 BRA `(.L_x_7612) ;  /* 0xfffffffc00eca947 */ /* 0x010fea000383ffff */
[----:B------:R-:W-:Y:S05]  /*171e0*/  BRA `(.L_x_7611) ;  /* 0xffffff1000687947 */ /* 0x000fea000383ffff */
.L_x_7616:
[----:B--2---:R2:W3:Y:S02]  /*171f0*/  SYNCS.PHASECHK.TRANS64.TRYWAIT P2, [R9+URZ+0x28c50], R7 ;  /* 0x028c5007090075a7 */ /* 0x0044e4000804017f */
[----:B---3--:R-:W-:Y:S05]  /*17200*/  @!P2 NANOSLEEP.SYNCS 0x989680 ;  /* 0x009896800000a95d */ /* 0x008fea0003900000 */
[----:B------:R-:W3:Y:S02]  /*17210*/  @!P2 SYNCS.PHASECHK.TRANS64 P2, [R9+URZ+0x28c50], R7 ;  /* 0x028c50070900a5a7 */ /* 0x000ee4000804007f */
[----:B---3--:R-:W-:Y:S05]  /*17220*/  @!P2 BRA `(.L_x_7616) ;  /* 0xfffffffc00f0a947 */ /* 0x008fea000383ffff */
[----:B------:R-:W-:Y:S05]  /*17230*/  BRA `(.L_x_7615) ;  /* 0xffffff2800887947 */ /* 0x000fea000383ffff */
.L_x_7657:
        /* <DEDUP_REMOVED lines=11> */
.L_x_7779:
[----:B------:R-:W-:Y:S05]  /*172f0*/  BSYNC B0 ;  /* 0x0000000000007941 */ /* 0x000fea0003800000 */
.L_x_7778:
[----:B------:R-:W-:Y:S05]  /*17300*/  BRA `(.L_x_7780) ;  /* 0xffffffa000647947 */ /* 0x000fea000383ffff */
.L_x_7659:
[----:B------:R-:W-:Y:S01]  /*17310*/  BSSY B0, `(.L_x_7781) ;  /* 0x0000006000007945 */ /* 0x000fe20003800000 */
[----:B------:R-:W-:-:S07]  /*17320*/  IMAD.MOV.U32 R15, RZ, RZ, -0x1 ;  /* 0xffffffffff0f7424 */ /* 0x000fce00078e00ff */
[----:B0-2---:R-:W-:Y:S05]  /*17330*/  WARPSYNC.COLLECTIVE R15, `(.L_x_7782) ;  /* 0x000000000f0c7348 */ /* 0x005fea0003c00000 */
[----:B------:R-:W-:Y:S02]  /*17340*/  ELECT P6, UR62, PT ;  /* 0x00000000003e782f */ /* 0x000fe400038c0000 */
[----:B------:R-:W-:Y:S01]  /*17350*/  MOV R14, UR62 ;  /* 0x0000003e000e7c02 */ /* 0x000fe20008000f00 */
[----:B0-2---:R-:W-:Y:S10]  /*17360*/  ENDCOLLECTIVE ;  /* 0x000000000000791b */ /* 0x005ff40003800000 */
.L_x_7782:
[----:B------:R-:W-:Y:S05]  /*17370*/  BSYNC B0 ;  /* 0x0000000000007941 */ /* 0x000fea0003800000 */
.L_x_7781:
[----:B------:R-:W-:Y:S05]  /*17380*/  BRA `(.L_x_7783) ;  /* 0xffffffa000687947 */ /* 0x000fea000383ffff */
.L_x_7661:
[----:B-1----:R1:W3:Y:S02]  /*17390*/  SYNCS.PHASECHK.TRANS64.TRYWAIT P0, [R0+URZ+0x28c40], R2 ;  /* 0x028c4002000075a7 */ /* 0x0022e4000800017f */
[----:B---3--:R-:W-:Y:S05]  /*173a0*/  @!P0 NANOSLEEP.SYNCS 0x989680 ;  /* 0x009896800000895d */ /* 0x008fea0003900000 */
[----:B------:R-:W3:Y:S02]  /*173b0*/  @!P0 SYNCS.PHASECHK.TRANS64 P0, [R0+URZ+0x28c40], R2 ;  /* 0x028c4002000085a7 */ /* 0x000ee4000800007f */
[----:B---3--:R-:W-:Y:S05]  /*173c0*/  @!P0 BRA `(.L_x_7661) ;  /* 0xfffffffc00f08947 */ /* 0x008fea000383ffff */
[----:B------:R-:W-:Y:S05]  /*173d0*/  BRA `(.L_x_7784) ;  /* 0xffffffa000cc7947 */ /* 0x000fea000383ffff */
.L_x_7665:
        /* <DEDUP_REMOVED lines=15> */
.L_x_7785:
[----:B------:R-:W-:Y:S02]  /*174d0*/  IMAD.MOV.U32 R13, RZ, RZ, R4 ;  /* 0x000000ffff0d7224 */ /* 0x000fe400078e0004 */
[----:B------:R-:W-:-:S07]  /*174e0*/  IMAD.MOV.U32 R6, RZ, RZ, R14 ;  /* 0x000000ffff067224 */ /* 0x000fce00078e000e */
[----:B------:R-:W-:Y:S05]  /*174f0*/  WARPSYNC.COLLECTIVE R15, `(.L_x_7786) ;  /* 0x000000000f087348 */ /* 0x000fea0003c00000 */
[----:B------:R0:W1:Y:S02]  /*17500*/  SHFL.IDX P6, R14, R13, R12, R11 ;  /* 0x0000000c0d0e7389 */ /* 0x00006400000c000b */
[----:B01----:R-:W-:Y:S01]  /*17510*/  ENDCOLLECTIVE ;  /* 0x000000000000791b */ /* 0x003fe20003800000 */
.L_x_7786:
[----:B------:R-:W-:Y:S02]  /*17520*/  IMAD.MOV.U32 R13, RZ, RZ, R0 ;  /* 0x000000ffff0d7224 */ /* 0x000fe400078e0000 */
[----:B------:R-:W-:Y:S02]  /*17530*/  IMAD.MOV.U32 R12, RZ, RZ, 0x1 ;  /* 0x00000001ff0c7424 */ /* 0x000fe400078e00ff */
[----:B------:R-:W-:-:S07]  /*17540*/  IMAD.MOV.U32 R7, RZ, RZ, R14 ;  /* 0x000000ffff077224 */ /* 0x000fce00078e000e */
[----:B------:R-:W-:Y:S05]  /*17550*/  WARPSYNC.COLLECTIVE R15, `(.L_x_7787) ;  /* 0x000000000f087348 */ /* 0x000fea0003c00000 */
[----:B------:R0:W1:Y:S02]  /*17560*/  SHFL.IDX P6, R14, R13, R12, R11 ;  /* 0x0000000c0d0e7389 */ /* 0x00006400000c000b */
[----:B01----:R-:W-:Y:S01]  /*17570*/  ENDCOLLECTIVE ;  /* 0x000000000000791b */ /* 0x003fe20003800000 */
.L_x_7787:
        /* <DEDUP_REMOVED lines=15> */
.L_x_7788:
[----:B------:R-:W-:Y:S02]  /*17670*/  IMAD.MOV.U32 R13, RZ, RZ, R0 ;  /* 0x000000ffff0d7224 */ /* 0x000fe400078e0000 */
[----:B------:R-:W-:Y:S02]  /*17680*/  IMAD.MOV.U32 R12, RZ, RZ, 0x2 ;  /* 0x00000002ff0c7424 */ /* 0x000fe400078e00ff */
[----:B------:R-:W-:-:S07]  /*17690*/  IMAD.MOV.U32 R5, RZ, RZ, R14 ;  /* 0x000000ffff057224 */ /* 0x000fce00078e000e */
[----:B------:R-:W-:Y:S05]  /*176a0*/  WARPSYNC.COLLECTIVE R15, `(.L_x_7789) ;  /* 0x000000000f087348 */ /* 0x000fea0003c00000 */
[----:B------:R0:W1:Y:S02]  /*176b0*/  SHFL.IDX P6, R14, R13, R12, R11 ;  /* 0x0000000c0d0e7389 */ /* 0x00006400000c000b */
[----:B01----:R-:W-:Y:S01]  /*176c0*/  ENDCOLLECTIVE ;  /* 0x000000000000791b */ /* 0x003fe20003800000 */
.L_x_7789:
        /* <DEDUP_REMOVED lines=15> */
.L_x_7790:
[----:B------:R-:W-:Y:S02]  /*177c0*/  IMAD.MOV.U32 R13, RZ, RZ, R0 ;  /* 0x000000ffff0d7224 */ /* 0x000fe400078e0000 */
[----:B------:R-:W-:Y:S02]  /*177d0*/  IMAD.MOV.U32 R12, RZ, RZ, 0x3 ;  /* 0x00000003ff0c7424 */ /* 0x000fe400078e00ff */
[----:B------:R-:W-:-:S07]  /*177e0*/  IMAD.MOV.U32 R5, RZ, RZ, R14 ;  /* 0x000000ffff057224 */ /* 0x000fce00078e000e */
[----:B------:R-:W-:Y:S05]  /*177f0*/  WARPSYNC.COLLECTIVE R15, `(.L_x_7791) ;  /* 0x000000000f087348 */ /* 0x000fea0003c00000 */
[----:B------:R0:W1:Y:S02]  /*17800*/  SHFL.IDX P6, R14, R13, R12, R11 ;  /* 0x0000000c0d0e7389 */ /* 0x00006400000c000b */
[----:B01----:R-:W-:Y:S01]  /*17810*/  ENDCOLLECTIVE ;  /* 0x000000000000791b */ /* 0x003fe20003800000 */
.L_x_7791:
        /* <DEDUP_REMOVED lines=13> */
.L_x_7792:
[----:B------:R-:W-:Y:S01]  /*178f0*/  IMAD.MOV.U32 R4, RZ, RZ, R14 ;  /* 0x000000ffff047224 */ /* 0x000fe200078e000e */
[----:B------:R-:W-:Y:S06]  /*17900*/  BRA `(.L_x_7793) ;  /* 0xffffffa800107947 */ /* 0x000fec000383ffff */
.L_x_7668:
[----:B0-----:R0:W2:Y:S02]  /*17910*/  SYNCS.PHASECHK.TRANS64.TRYWAIT P0, [R19+URZ+0x28c20], R0 ;  /* 0x028c2000130075a7 */ /* 0x0010a4000800017f */
[----:B--2---:R-:W-:Y:S05]  /*17920*/  @!P0 NANOSLEEP.SYNCS 0x989680 ;  /* 0x009896800000895d */ /* 0x004fea0003900000 */
[----:B------:R-:W2:Y:S02]  /*17930*/  @!P0 SYNCS.PHASECHK.TRANS64 P0, [R19+URZ+0x28c20], R0 ;  /* 0x028c2000130085a7 */ /* 0x000ea4000800007f */
[----:B--2---:R-:W-:Y:S05]  /*17940*/  @!P0 BRA `(.L_x_7668) ;  /* 0xfffffffc00f08947 */ /* 0x004fea000383ffff */
[----:B------:R-:W-:Y:S05]  /*17950*/  BRA `(.L_x_7794) ;  /* 0xffffffa8006c7947 */ /* 0x000fea000383ffff */
.L_x_7672:
[----:B0-----:R0:W2:Y:S02]  /*17960*/  SYNCS.PHASECHK.TRANS64.TRYWAIT P0, [R0+URZ+0x28c60], R2 ;  /* 0x028c6002000075a7 */ /* 0x0010a4000800017f */
[----:B--2---:R-:W-:Y:S05]  /*17970*/  @!P0 NANOSLEEP.SYNCS 0x989680 ;  /* 0x009896800000895d */ /* 0x004fea0003900000 */
[----:B------:R-:W2:Y:S02]  /*17980*/  @!P0 SYNCS.PHASECHK.TRANS64 P0, [R0+URZ+0x28c60], R2 ;  /* 0x028c6002000085a7 */ /* 0x000ea4000800007f */
[----:B--2---:R-:W-:Y:S05]  /*17990*/  @!P0 BRA `(.L_x_7672) ;  /* 0xfffffffc00f08947 */ /* 0x004fea000383ffff */
[----:B------:R-:W-:Y:S05]  /*179a0*/  BRA `(.L_x_7795) ;  /* 0xffffffa800907947 */ /* 0x000fea000383ffff */
.L_x_7691:
[----:B-1----:R1:W2:Y:S02]  /*179b0*/  SYNCS.PHASECHK.TRANS64.TRYWAIT P0, [R3+URZ+0x28c40], R2 ;  /* 0x028c4002030075a7 */ /* 0x0022a4000800017f */
[----:B--2---:R-:W-:Y:S05]  /*179c0*/  @!P0 NANOSLEEP.SYNCS 0x989680 ;  /* 0x009896800000895d */ /* 0x004fea0003900000 */
[----:B------:R-:W2:Y:S02]  /*179d0*/  @!P0 SYNCS.PHASECHK.TRANS64 P0, [R3+URZ+0x28c40], R2 ;  /* 0x028c4002030085a7 */ /* 0x000ea4000800007f */
[----:B--2---:R-:W-:Y:S05]  /*179e0*/  @!P0 BRA `(.L_x_7691) ;  /* 0xfffffffc00f08947 */ /* 0x004fea000383ffff */
[----:B------:R-:W-:Y:S05]  /*179f0*/  BRA `(.L_x_7796) ;  /* 0xffffffb400a87947 */ /* 0x000fea000383ffff */
.L_x_7696:
[----:B--2---:R2:W3:Y:S02]  /*17a00*/  SYNCS.PHASECHK.TRANS64.TRYWAIT P0, [R3+URZ+0x28c60], R2 ;  /* 0x028c6002030075a7 */ /* 0x0044e4000800017f */
[----:B---3--:R-:W-:Y:S05]  /*17a10*/  @!P0 NANOSLEEP.SYNCS 0x989680 ;  /* 0x009896800000895d */ /* 0x008fea0003900000 */
[----:B------:R-:W3:Y:S02]  /*17a20*/  @!P0 SYNCS.PHASECHK.TRANS64 P0, [R3+URZ+0x28c60], R2 ;  /* 0x028c6002030085a7 */ /* 0x000ee4000800007f */
[----:B---3--:R-:W-:Y:S05]  /*17a30*/  @!P0 BRA `(.L_x_7696) ;  /* 0xfffffffc00f08947 */ /* 0x008fea000383ffff */
[----:B------:R-:W-:Y:S05]  /*17a40*/  BRA `(.L_x_7797) ;  /* 0xffffffb800287947 */ /* 0x000fea000383ffff */
.L_x_7711:
[----:B0-----:R0:W1:Y:S02]  /*17a50*/  SYNCS.PHASECHK.TRANS64.TRYWAIT P0, [R4+URZ+0x28c40], R2 ;  /* 0x028c4002040075a7 */ /* 0x001064000800017f */
[----:B-1----:R-:W-:Y:S05]  /*17a60*/  @!P0 NANOSLEEP.SYNCS 0x989680 ;  /* 0x009896800000895d */ /* 0x002fea0003900000 */
[----:B------:R-:W1:Y:S02]  /*17a70*/  @!P0 SYNCS.PHASECHK.TRANS64 P0, [R4+URZ+0x28c40], R2 ;  /* 0x028c4002040085a7 */ /* 0x000e64000800007f */
[----:B-1----:R-:W-:Y:S05]  /*17a80*/  @!P0 BRA `(.L_x_7711) ;  /* 0xfffffffc00f08947 */ /* 0x002fea000383ffff */
[----:B------:R-:W-:Y:S05]  /*17a90*/  BRA `(.L_x_7798) ;  /* 0xffffffc400087947 */ /* 0x000fea000383ffff */
.L_x_7716:
[----:B-1----:R1:W2:Y:S02]  /*17aa0*/  SYNCS.PHASECHK.TRANS64.TRYWAIT P0, [R4+URZ+0x28c60], R2 ;  /* 0x028c6002040075a7 */ /* 0x0022a4000800017f */
[----:B--2---:R-:W-:Y:S05]  /*17ab0*/  @!P0 NANOSLEEP.SYNCS 0x989680 ;  /* 0x009896800000895d */ /* 0x004fea0003900000 */
[----:B------:R-:W2:Y:S02]  /*17ac0*/  @!P0 SYNCS.PHASECHK.TRANS64 P0, [R4+URZ+0x28c60], R2 ;  /* 0x028c6002040085a7 */ /* 0x000ea4000800007f */
[----:B--2---:R-:W-:Y:S05]  /*17ad0*/  @!P0 BRA `(.L_x_7716) ;  /* 0xfffffffc00f08947 */ /* 0x004fea000383ffff */
[----:B------:R-:W-:Y:S05]  /*17ae0*/  BRA `(.L_x_7799) ;  /* 0xffffffc400847947 */ /* 0x000fea000383ffff */
.L_x_7731:
[----:B-1----:R1:W2:Y:S02]  /*17af0*/  SYNCS.PHASECHK.TRANS64.TRYWAIT P0, [R4+URZ+0x28c40], R2 ;  /* 0x028c4002040075a7 */ /* 0x0022a4000800017f */
[----:B--2---:R-:W-:Y:S05]  /*17b00*/  @!P0 NANOSLEEP.SYNCS 0x989680 ;  /* 0x009896800000895d */ /* 0x004fea0003900000 */
[----:B------:R-:W2:Y:S02]  /*17b10*/  @!P0 SYNCS.PHASECHK.TRANS64 P0, [R4+URZ+0x28c40], R2 ;  /* 0x028c4002040085a7 */ /* 0x000ea4000800007f */
[----:B--2---:R-:W-:Y:S05]  /*17b20*/  @!P0 BRA `(.L_x_7731) ;  /* 0xfffffffc00f08947 */ /* 0x004fea000383ffff */
[----:B------:R-:W-:Y:S05]  /*17b30*/  BRA `(.L_x_7800) ;  /* 0xffffffd000447947 */ /* 0x000fea000383ffff */
.L_x_7736:
[----:B0-----:R0:W2:Y:S02]  /*17b40*/  SYNCS.PHASECHK.TRANS64.TRYWAIT P0, [R4+URZ+0x28c60], R2 ;  /* 0x028c6002040075a7 */ /* 0x0010a4000800017f */
[----:B--2---:R-:W-:Y:S05]  /*17b50*/  @!P0 NANOSLEEP.SYNCS 0x989680 ;  /* 0x009896800000895d */ /* 0x004fea0003900000 */
[----:B------:R-:W2:Y:S02]  /*17b60*/  @!P0 SYNCS.PHASECHK.TRANS64 P0, [R4+URZ+0x28c60], R2 ;  /* 0x028c6002040085a7 */ /* 0x000ea4000800007f */
[----:B--2---:R-:W-:Y:S05]  /*17b70*/  @!P0 BRA `(.L_x_7736) ;  /* 0xfffffffc00f08947 */ /* 0x004fea000383ffff */
[----:B------:R-:W-:Y:S05]  /*17b80*/  BRA `(.L_x_7801) ;  /* 0xffffffd000c47947 */ /* 0x000fea000383ffff */
.L_x_7752:
[----:B-1--4-:R-:W4:Y:S01]  /*17b90*/  LDL R0, [R1] ;  /* 0x0000000001007983 */ /* 0x012f220000100800 */
[----:B------:R-:W-:Y:S01]  /*17ba0*/  BSSY B0, `(.L_x_7802) ;  /* 0x0000008000007945 */ /* 0x000fe20003800000 */
[----:B------:R-:W-:Y:S02]  /*17bb0*/  IMAD.MOV.U32 R12, RZ, RZ, RZ ;  /* 0x000000ffff0c7224 */ /* 0x000fe400078e00ff */
[----:B------:R-:W-:Y:S02]  /*17bc0*/  IMAD.MOV.U32 R11, RZ, RZ, 0x1f ;  /* 0x0000001fff0b7424 */ /* 0x000fe400078e00ff */
[----:B------:R-:W-:Y:S02]  /*17bd0*/  IMAD.MOV.U32 R15, RZ, RZ, -0x1 ;  /* 0xffffffffff0f7424 */ /* 0x000fe400078e00ff */
[----:B----4-:R-:W-:-:S07]  /*17be0*/  IMAD.MOV.U32 R13, RZ, RZ, R0 ;  /* 0x000000ffff0d7224 */ /* 0x010fce00078e0000 */
[----:B0-23--:R-:W-:Y:S05]  /*17bf0*/  WARPSYNC.COLLECTIVE R15, `(.L_x_7803) ;  /* 0x000000000f087348 */ /* 0x00dfea0003c00000 */
[----:B------:R1:W4:Y:S02]  /*17c00*/  SHFL.IDX P6, R14, R13, R12, R11 ;  /* 0x0000000c0d0e7389 */ /* 0x00032400000c000b */
[----:B01234-:R-:W-:Y:S01]  /*17c10*/  ENDCOLLECTIVE ;  /* 0x000000000000791b */ /* 0x01ffe20003800000 */
.L_x_7803:
[----:B------:R-:W-:Y:S05]  /*17c20*/  BSYNC B0 ;  /* 0x0000000000007941 */ /* 0x000fea0003800000 */
.L_x_7802:
        /* <DEDUP_REMOVED lines=9> */
.L_x_7804:
        /* <DEDUP_REMOVED lines=26> */
.L_x_7805:
[----:B------:R-:W-:Y:S01]  /*17e60*/  IMAD.MOV.U32 R12, RZ, RZ, 0x2 ;  /* 0x00000002ff0c7424 */ /* 0x000fe200078e00ff */
[----:B------:R-:W-:-:S05]  /*17e70*/  SEL R3, R14, RZ, P1 ;  /* 0x000000ff0e037207 */ /* 0x000fca0000800000 */
[----:B------:R-:W-:-:S04]  /*17e80*/  IMAD.IADD R2, R2, 0x1, R3 ;  /* 0x0000000102027824 */ /* 0x000fc800078e0203 */
[----:B------:R-:W-:-:S07]  /*17e90*/  IMAD.MOV.U32 R13, RZ, RZ, R2 ;  /* 0x000000ffff0d7224 */ /* 0x000fce00078e0002 */
[----:B------:R-:W-:Y:S05]  /*17ea0*/  WARPSYNC.COLLECTIVE R15, `(.L_x_7806) ;  /* 0x000000000f087348 */ /* 0x000fea0003c00000 */
[----:B------:R0:W1:Y:S02]  /*17eb0*/  SHFL.UP P6, R14, R13, R12, R11 ;  /* 0x0400000c0d0e7389 */ /* 0x00006400000c000b */
[----:B01----:R-:W-:Y:S01]  /*17ec0*/  ENDCOLLECTIVE ;  /* 0x000000000000791b */ /* 0x003fe20003800000 */
.L_x_7806:
[----:B------:R-:W-:Y:S01]  /*17ed0*/  IMAD.MOV.U32 R12, RZ, RZ, 0x4 ;  /* 0x00000004ff0c7424 */ /* 0x000fe200078e00ff */
[----:B------:R-:W-:-:S05]  /*17ee0*/  SEL R3, R14, RZ, P2 ;  /* 0x000000ff0e037207 */ /* 0x000fca0001000000 */
[----:B------:R-:W-:-:S04]  /*17ef0*/  IMAD.IADD R2, R2, 0x1, R3 ;  /* 0x0000000102027824 */ /* 0x000fc800078e0203 */
[----:B------:R-:W-:-:S07]  /*17f00*/  IMAD.MOV.U32 R13, RZ, RZ, R2 ;  /* 0x000000ffff0d7224 */ /* 0x000fce00078e0002 */
[----:B------:R-:W-:Y:S05]  /*17f10*/  WARPSYNC.COLLECTIVE R15, `(.L_x_7807) ;  /* 0x000000000f087348 */ /* 0x000fea0003c00000 */
[----:B------:R0:W1:Y:S02]  /*17f20*/  SHFL.UP P6, R14, R13, R12, R11 ;  /* 0x0400000c0d0e7389 */ /* 0x00006400000c000b */
[----:B01----:R-:W-:Y:S01]  /*17f30*/  ENDCOLLECTIVE ;  /* 0x000000000000791b */ /* 0x003fe20003800000 */
.L_x_7807:
[----:B------:R-:W-:Y:S01]  /*17f40*/  IMAD.MOV.U32 R12, RZ, RZ, 0x8 ;  /* 0x00000008ff0c7424 */ /* 0x000fe200078e00ff */
[----:B------:R-:W-:-:S05]  /*17f50*/  SEL R3, R14, RZ, P3 ;  /* 0x000000ff0e037207 */ /* 0x000fca0001800000 */
[----:B------:R-:W-:-:S04]  /*17f60*/  IMAD.IADD R2, R2, 0x1, R3 ;  /* 0x0000000102027824 */ /* 0x000fc800078e0203 */
[----:B------:R-:W-:-:S07]  /*17f70*/  IMAD.MOV.U32 R13, RZ, RZ, R2 ;  /* 0x000000ffff0d7224 */ /* 0x000fce00078e0002 */
[----:B------:R-:W-:Y:S05]  /*17f80*/  WARPSYNC.COLLECTIVE R15, `(.L_x_7808) ;  /* 0x000000000f087348 */ /* 0x000fea0003c00000 */
[----:B------:R0:W1:Y:S02]  /*17f90*/  SHFL.UP P6, R14, R13, R12, R11 ;  /* 0x0400000c0d0e7389 */ /* 0x00006400000c000b */
[----:B01----:R-:W-:Y:S01]  /*17fa0*/  ENDCOLLECTIVE ;  /* 0x000000000000791b */ /* 0x003fe20003800000 */
.L_x_7808:
[----:B------:R-:W-:Y:S01]  /*17fb0*/  IMAD.MOV.U32 R12, RZ, RZ, 0x10 ;  /* 0x00000010ff0c7424 */ /* 0x000fe200078e00ff */
[----:B------:R-:W-:-:S05]  /*17fc0*/  SEL R3, R14, RZ, P4 ;  /* 0x000000ff0e037207 */ /* 0x000fca0002000000 */
[----:B------:R-:W-:-:S04]  /*17fd0*/  IMAD.IADD R2, R2, 0x1, R3 ;  /* 0x0000000102027824 */ /* 0x000fc800078e0203 */
[----:B------:R-:W-:-:S07]  /*17fe0*/  IMAD.MOV.U32 R13, RZ, RZ, R2 ;  /* 0x000000ffff0d7224 */ /* 0x000fce00078e0002 */
[----:B------:R-:W-:Y:S05]  /*17ff0*/  WARPSYNC.COLLECTIVE R15, `(.L_x_7809) ;  /* 0x000000000f087348 */ /* 0x000fea0003c00000 */
[----:B------:R0:W1:Y:S02]  /*18000*/  SHFL.UP P6, R14, R13, R12, R11 ;  /* 0x0400000c0d0e7389 */ /* 0x00006400000c000b */
[----:B01----:R-:W-:Y:S01]  /*18010*/  ENDCOLLECTIVE ;  /* 0x000000000000791b */ /* 0x003fe20003800000 */
.L_x_7809:
        /* <DEDUP_REMOVED lines=8> */
.L_x_7810:
[----:B------:R-:W-:Y:S05]  /*180a0*/  BRA `(.L_x_7811) ;  /* 0xffffffdc001c7947 */ /* 0x000fea000383ffff */
.L_x_7755:
        /* <DEDUP_REMOVED lines=8> */
.L_x_7813:
[----:B------:R-:W-:Y:S05]  /*18130*/  BSYNC B0 ;  /* 0x0000000000007941 */ /* 0x000fea0003800000 */
.L_x_7812:
        /* <DEDUP_REMOVED lines=9> */
.L_x_7814:
[----:B------:R-:W-:Y:S01]  /*181d0*/  IMAD.MOV.U32 R12, RZ, RZ, 0x4 ;  /* 0x00000004ff0c7424 */ /* 0x000fe200078e00ff */
[----:B------:R-:W-:-:S05]  /*181e0*/  SEL R3, R14, RZ, P2 ;  /* 0x000000ff0e037207 */ /* 0x000fca0001000000 */
[----:B------:R-:W-:-:S04]  /*181f0*/  IMAD.IADD R2, R2, 0x1, R3 ;  /* 0x0000000102027824 */ /* 0x000fc800078e0203 */
[----:B------:R-:W-:-:S07]  /*18200*/  IMAD.MOV.U32 R13, RZ, RZ, R2 ;  /* 0x000000ffff0d7224 */ /* 0x000fce00078e0002 */
[----:B------:R-:W-:Y:S05]  /*18210*/  WARPSYNC.COLLECTIVE R15, `(.L_x_7815) ;  /* 0x000000000f087348 */ /* 0x000fea0003c00000 */
[----:B------:R0:W1:Y:S02]  /*18220*/  SHFL.UP P6, R14, R13, R12, R11 ;  /* 0x0400000c0d0e7389 */ /* 0x00006400000c000b */
[----:B01----:R-:W-:Y:S01]  /*18230*/  ENDCOLLECTIVE ;  /* 0x000000000000791b */ /* 0x003fe20003800000 */
.L_x_7815:
[----:B------:R-:W-:Y:S01]  /*18240*/  IMAD.MOV.U32 R12, RZ, RZ, 0x8 ;  /* 0x00000008ff0c7424 */ /* 0x000fe200078e00ff */
[----:B------:R-:W-:-:S05]  /*18250*/  SEL R3, R14, RZ, P3 ;  /* 0x000000ff0e037207 */ /* 0x000fca0001800000 */
[----:B------:R-:W-:-:S04]  /*18260*/  IMAD.IADD R2, R2, 0x1, R3 ;  /* 0x0000000102027824 */ /* 0x000fc800078e0203 */
[----:B------:R-:W-:-:S07]  /*18270*/  IMAD.MOV.U32 R13, RZ, RZ, R2 ;  /* 0x000000ffff0d7224 */ /* 0x000fce00078e0002 */
[----:B------:R-:W-:Y:S05]  /*18280*/  WARPSYNC.COLLECTIVE R15, `(.L_x_7816) ;  /* 0x000000000f087348 */ /* 0x000fea0003c00000 */
[----:B------:R0:W1:Y:S02]  /*18290*/  SHFL.UP P6, R14, R13, R12, R11 ;  /* 0x0400000c0d0e7389 */ /* 0x00006400000c000b */
[----:B01----:R-:W-:Y:S01]  /*182a0*/  ENDCOLLECTIVE ;  /* 0x000000000000791b */ /* 0x003fe20003800000 */
.L_x_7816:
[----:B------:R-:W-:Y:S01]  /*182b0*/  IMAD.MOV.U32 R12, RZ, RZ, 0x10 ;  /* 0x00000010ff0c7424 */ /* 0x000fe200078e00ff */
[----:B------:R-:W-:-:S05]  /*182c0*/  SEL R3, R14, RZ, P4 ;  /* 0x000000ff0e037207 */ /* 0x000fca0002000000 */
[----:B------:R-:W-:-:S04]  /*182d0*/  IMAD.IADD R2, R2, 0x1, R3 ;  /* 0x0000000102027824 */ /* 0x000fc800078e0203 */
[----:B------:R-:W-:-:S07]  /*182e0*/  IMAD.MOV.U32 R13, RZ, RZ, R2 ;  /* 0x000000ffff0d7224 */ /* 0x000fce00078e0002 */
[----:B------:R-:W-:Y:S05]  /*182f0*/  WARPSYNC.COLLECTIVE R15, `(.L_x_7817) ;  /* 0x000000000f087348 */ /* 0x000fea0003c00000 */
[----:B------:R0:W1:Y:S02]  /*18300*/  SHFL.UP P6, R14, R13, R12, R11 ;  /* 0x0400000c0d0e7389 */ /* 0x00006400000c000b */
[----:B01----:R-:W-:Y:S01]  /*18310*/  ENDCOLLECTIVE ;  /* 0x000000000000791b */ /* 0x003fe20003800000 */
.L_x_7817:
        /* <DEDUP_REMOVED lines=8> */
.L_x_7818:
[----:B------:R-:W-:Y:S05]  /*183a0*/  BRA `(.L_x_7819) ;  /* 0xffffffdc00087947 */ /* 0x000fea000383ffff */
.L_x_7757:
[----:B------:R-:W-:Y:S01]  /*183b0*/  BSSY B0, `(.L_x_7820) ;  /* 0x0000006000007945 */ /* 0x000fe20003800000 */
[----:B------:R-:W-:Y:S01]  /*183c0*/  PLOP3.LUT P6, PT, P6, PT, PT, 0x8, 0x0 ;  /* 0x000000000000781c */ /* 0x000fe200037ce170 */
[----:B------:R-:W-:-:S12]  /*183d0*/  IMAD.MOV.U32 R15, RZ, RZ, -0x1 ;  /* 0xffffffffff0f7424 */ /* 0x000fd800078e00ff */
[----:B0-----:R-:W-:Y:S05]  /*183e0*/  WARPSYNC.COLLECTIVE R15, `(.L_x_7821) ;  /* 0x000000000f087348 */ /* 0x001fea0003c00000 */
[----:B------:R-:W-:Y:S01]  /*183f0*/  VOTE.ANY R14, PT, P6 ;  /* 0x00000000000e7806 */ /* 0x000fe200030e0100 */
[----:B0-----:R-:W-:Y:S06]  /*18400*/  ENDCOLLECTIVE ;  /* 0x000000000000791b */ /* 0x001fec0003800000 */
.L_x_7821:
[----:B------:R-:W-:Y:S05]  /*18410*/  BSYNC B0 ;  /* 0x0000000000007941 */ /* 0x000fea0003800000 */
.L_x_7820:
        /* <DEDUP_REMOVED lines=10> */
.L_x_7822:
[----:B------:R-:W-:Y:S02]  /*184c0*/  IMAD.MOV.U32 R13, RZ, RZ, R7 ;  /* 0x000000ffff0d7224 */ /* 0x000fe400078e0007 */
[----:B------:R-:W-:-:S07]  /*184d0*/  IMAD.MOV.U32 R0, RZ, RZ, R14 ;  /* 0x000000ffff007224 */ /* 0x000fce00078e000e */
[----:B------:R-:W-:Y:S05]  /*184e0*/  WARPSYNC.COLLECTIVE R15, `(.L_x_7823) ;  /* 0x000000000f087348 */ /* 0x000fea0003c00000 */
[----:B------:R0:W1:Y:S02]  /*184f0*/  SHFL.IDX P6, R14, R13, R12, R11 ;  /* 0x0000000c0d0e7389 */ /* 0x00006400000c000b */
[----:B01----:R-:W-:Y:S01]  /*18500*/  ENDCOLLECTIVE ;  /* 0x000000000000791b */ /* 0x003fe20003800000 */
.L_x_7823:
[----:B------:R-:W-:Y:S02]  /*18510*/  IMAD.MOV.U32 R7, RZ, RZ, R14 ;  /* 0x000000ffff077224 */ /* 0x000fe400078e000e */
[----:B------:R-:W-:-:S05]  /*18520*/  IMAD.IADD R5, R10, 0x1, R16 ;  /* 0x000000010a057824 */ /* 0x000fca00078e0210 */
[----:B------:R0:W-:Y:S01]  /*18530*/  STL [R1+0xc], R5 ;  /* 0x00000c0501007387 */ /* 0x0001e20000100800 */
[----:B------:R-:W-:Y:S05]  /*18540*/  BRA `(.L_x_7824) ;  /* 0xffffffd800e87947 */ /* 0x000fea000383ffff */
.L_x_7759:
[----:B------:R-:W-:Y:S01]  /*18550*/  BSSY B0, `(.L_x_7825) ;  /* 0x0000007000007945 */ /* 0x000fe20003800000 */
[----:B------:R-:W-:Y:S02]  /*18560*/  IMAD.MOV.U32 R13, RZ, RZ, R2 ;  /* 0x000000ffff0d7224 */ /* 0x000fe400078e0002 */
[----:B------:R-:W-:Y:S02]  /*18570*/  IMAD.MOV.U32 R11, RZ, RZ, 0x1f ;  /* 0x0000001fff0b7424 */ /* 0x000fe400078e00ff */
[----:B------:R-:W-:-:S07]  /*18580*/  IMAD.MOV.U32 R15, RZ, RZ, -0x1 ;  /* 0xffffffffff0f7424 */ /* 0x000fce00078e00ff */
[----:B0--3--:R-:W-:Y:S05]  /*18590*/  WARPSYNC.COLLECTIVE R15, `(.L_x_7826) ;  /* 0x000000000f087348 */ /* 0x009fea0003c00000 */
[----:B------:R1:W2:Y:S02]  /*185a0*/  SHFL.IDX P6, R14, R13, R12, R11 ;  /* 0x0000000c0d0e7389 */ /* 0x0002a400000c000b */
[----:B0123--:R-:W-:Y:S01]  /*185b0*/  ENDCOLLECTIVE ;  /* 0x000000000000791b */ /* 0x00ffe20003800000 */
.L_x_7826:
[----:B------:R-:W-:Y:S05]  /*185c0*/  BSYNC B0 ;  /* 0x0000000000007941 */ /* 0x000fea0003800000 */
.L_x_7825:
[----:B------:R-:W-:Y:S01]  /*185d0*/  IMAD.MOV.U32 R6, RZ, RZ, R14 ;  /* 0x000000ffff067224 */ /* 0x000fe200078e000e */
[----:B------:R-:W-:Y:S06]  /*185e0*/  BRA `(.L_x_7758) ;  /* 0xffffffd800d87947 */ /* 0x000fec000383ffff */
.L_x_7765:
[----:B0-----:R0:W1:Y:S02]  /*185f0*/  SYNCS.PHASECHK.TRANS64.TRYWAIT P0, [R0+URZ+0x28c20], R3 ;  /* 0x028c2003000075a7 */ /* 0x001064000800017f */
[----:B-1----:R-:W-:Y:S05]  /*18600*/  @!P0 NANOSLEEP.SYNCS 0x989680 ;  /* 0x009896800000895d */ /* 0x002fea0003900000 */
[----:B------:R-:W1:Y:S02]  /*18610*/  @!P0 SYNCS.PHASECHK.TRANS64 P0, [R0+URZ+0x28c20], R3 ;  /* 0x028c2003000085a7 */ /* 0x000e64000800007f */
[----:B-1----:R-:W-:Y:S05]  /*18620*/  @!P0 BRA `(.L_x_7765) ;  /* 0xfffffffc00f08947 */ /* 0x002fea000383ffff */
[----:B------:R-:W-:Y:S05]  /*18630*/  BRA `(.L_x_7827) ;  /* 0xffffffe400747947 */ /* 0x000fea000383ffff */
.L_x_7766:
        /* <DEDUP_REMOVED lines=11> */
.L_x_7829:
[----:B------:R-:W-:Y:S05]  /*186f0*/  BSYNC B0 ;  /* 0x0000000000007941 */ /* 0x000fea0003800000 */
.L_x_7828:
[----:B------:R-:W-:Y:S05]  /*18700*/  BRA `(.L_x_7830) ;  /* 0xffffffe4005c7947 */ /* 0x000fea000383ffff */
.L_x_7769:
[----:B------:R-:W-:Y:S01]  /*18710*/  BSSY B1, `(.L_x_7831) ;  /* 0x0000006000017945 */ /* 0x000fe20003800000 */
[----:B------:R-:W-:-:S07]  /*18720*/  IMAD.MOV.U32 R15, RZ, RZ, -0x1 ;  /* 0xffffffffff0f7424 */ /* 0x000fce00078e00ff */
[----:B01----:R-:W-:Y:S05]  /*18730*/  WARPSYNC.COLLECTIVE R15, `(.L_x_7832) ;  /* 0x000000000f0c7348 */ /* 0x003fea0003c00000 */
[----:B------:R-:W-:Y:S02]  /*18740*/  ELECT P6, UR62, PT ;  /* 0x00000000003e782f */ /* 0x000fe400038c0000 */
[----:B------:R-:W-:Y:S01]  /*18750*/  MOV R14, UR62 ;  /* 0x0000003e000e7c02 */ /* 0x000fe20008000f00 */
[----:B01----:R-:W-:Y:S10]  /*18760*/  ENDCOLLECTIVE ;  /* 0x000000000000791b */ /* 0x003ff40003800000 */
.L_x_7832:
[----:B------:R-:W-:Y:S05]  /*18770*/  BSYNC B1 ;  /* 0x0000000000017941 */ /* 0x000fea0003800000 */
.L_x_7831:
[----:B------:R-:W-:Y:S05]  /*18780*/  BRA `(.L_x_7833) ;  /* 0xffffffe400547947 */ /* 0x000fea000383ffff */
.L_x_7771:
[----:B0-----:R0:W1:Y:S02]  /*18790*/  SYNCS.PHASECHK.TRANS64.TRYWAIT P0, [R6+URZ], R5 ;  /* 0x00000005060075a7 */ /* 0x001064000800017f */
[----:B-1----:R-:W-:Y:S05]  /*187a0*/  @!P0 NANOSLEEP.SYNCS 0x989680 ;  /* 0x009896800000895d */ /* 0x002fea0003900000 */
[----:B------:R-:W1:Y:S02]  /*187b0*/  @!P0 SYNCS.PHASECHK.TRANS64 P0, [R6+URZ], R5 ;  /* 0x00000005060085a7 */ /* 0x000e64000800007f */
[----:B-1----:R-:W-:Y:S05]  /*187c0*/  @!P0 BRA `(.L_x_7771) ;  /* 0xfffffffc00f08947 */ /* 0x002fea000383ffff */
[----:B------:R-:W-:Y:S05]  /*187d0*/  BRA `(.L_x_7834) ;  /* 0xffffffe400907947 */ /* 0x000fea000383ffff */
.L_x_7772:
[----:B-1----:R1:W2:Y:S02]  /*187e0*/  SYNCS.PHASECHK.TRANS64.TRYWAIT P0, [R7+URZ], R2 ;  /* 0x00000002070075a7 */ /* 0x0022a4000800017f */
[----:B--2---:R-:W-:Y:S05]  /*187f0*/  @!P0 NANOSLEEP.SYNCS 0x989680 ;  /* 0x009896800000895d */ /* 0x004fea0003900000 */
[----:B------:R-:W2:Y:S02]  /*18800*/  @!P0 SYNCS.PHASECHK.TRANS64 P0, [R7+URZ], R2 ;  /* 0x00000002070085a7 */ /* 0x000ea4000800007f */
[----:B--2---:R-:W-:Y:S05]  /*18810*/  @!P0 BRA `(.L_x_7772) ;  /* 0xfffffffc00f08947 */ /* 0x004fea000383ffff */
[----:B------:R-:W-:Y:S05]  /*18820*/  BRA `(.L_x_7835) ;  /* 0xffffffe400847947 */ /* 0x000fea000383ffff */
.L_x_7774:
[----:B--2---:R2:W3:Y:S02]  /*18830*/  SYNCS.PHASECHK.TRANS64.TRYWAIT P0, [R4+URZ], R5 ;  /* 0x00000005040075a7 */ /* 0x0044e4000800017f */
[----:B---3--:R-:W-:Y:S05]  /*18840*/  @!P0 NANOSLEEP.SYNCS 0x989680 ;  /* 0x009896800000895d */ /* 0x008fea0003900000 */
[----:B------:R-:W3:Y:S02]  /*18850*/  @!P0 SYNCS.PHASECHK.TRANS64 P0, [R4+URZ], R5 ;  /* 0x00000005040085a7 */ /* 0x000ee4000800007f */
[----:B---3--:R-:W-:Y:S05]  /*18860*/  @!P0 BRA `(.L_x_7774) ;  /* 0xfffffffc00f08947 */ /* 0x008fea000383ffff */
[----:B------:R-:W-:Y:S05]  /*18870*/  BRA `(.L_x_7836) ;  /* 0xffffffe4008c7947 */ /* 0x000fea000383ffff */
.L_x_7837:
        /* <DEDUP_REMOVED lines=16> */
.L_x_15184:


//--------------------- .text._ZN7cutlass13device_kernelIN5flash11enable_sm90INS1_16FlashAttnFwdSm90INS1_25CollectiveMainloopFwdSm90ILi2EN4cute5tupleIJNS5_1CILi1EEES8_S8_EEENS6_IJNS7_ILi64EEESA_SA_EEELi512ENS_6half_tEfNS_4arch4Sm90ELb1ELb0ELb1ELb1ELb0ELb1ELb0ELb0ELb0ELb1ELb1ELb0EEENS1_21CollectiveEpilogueFwdINS6_IJSA_NS7_ILi512EEESA_EEES9_SC_SE_Li256ELb1ELb1ELb1ELb0EEENS1_36VarlenDynamicPersistentTileSchedulerILi64ELi64ELi256ELi128ELb1ELb1ELb1ELb1ELb1ELb1EEEEEEEEEvNT_6ParamsE --------------------------
	.section	.text._ZN7cutlass13device_kernelIN5flash11enable_sm90INS1_16FlashAttnFwdSm90INS1_25CollectiveMainloopFwdSm90ILi2EN4cute5tupleIJNS5_1CILi1EEES8_S8_EEENS6_IJNS7_ILi64EEESA_SA_EEELi512ENS_6half_tEfNS_4arch4Sm90ELb1ELb0ELb1ELb1ELb0ELb1ELb0ELb0ELb0ELb1ELb1ELb0EEENS1_21CollectiveEpilogueFwdINS6_IJSA_NS7_ILi512EEESA_EEES9_SC_SE_Li256ELb1ELb1ELb1ELb0EEENS1_36VarlenDynamicPersistentTileSchedulerILi64ELi64ELi256ELi128ELb1ELb1ELb1ELb1ELb1ELb1EEEEEEEEEvNT_6ParamsE,"ax",@progbits
	.align	128
.text._ZN7cutlass13device_kernelIN5flash11enable_sm90INS1_16FlashAttnFwdSm90INS1_25CollectiveMainloopFwdSm90ILi2EN4cute5tupleIJNS5_1CILi1EEES8_S8_EEENS6_IJNS7_ILi64EEESA_SA_EEELi512ENS_6half_tEfNS_4arch4Sm90ELb1ELb0ELb1ELb1ELb0ELb1ELb0ELb0ELb0ELb1ELb1ELb0EEENS1_21CollectiveEpilogueFwdINS6_IJSA_NS7_ILi512EEESA_EEES9_SC_SE_Li256ELb1ELb1ELb1ELb0EEENS1_36VarlenDynamicPersistentTileSchedulerILi64ELi64ELi256ELi128ELb1ELb1ELb1ELb1ELb1ELb1EEEEEEEEEvNT_6ParamsE:
        .type           _ZN7cutlass13device_kernelIN5flash11enable_sm90INS1_16FlashAttnFwdSm90INS1_25CollectiveMainloopFwdSm90ILi2EN4cute5tupleIJNS5_1CILi1EEES8_S8_EEENS6_IJNS7_ILi64EEESA_SA_EEELi512ENS_6half_tEfNS_4arch4Sm90ELb1ELb0ELb1ELb1ELb0ELb1ELb0ELb0ELb0ELb1ELb1ELb0EEENS1_21CollectiveEpilogueFwdINS6_IJSA_NS7_ILi512EEESA_EEES9_SC_SE_Li256ELb1ELb1ELb1ELb0EEENS1_36VarlenDynamicPersistentTileSchedulerILi64ELi64ELi256ELi128ELb1ELb1ELb1ELb1ELb1ELb1EEEEEEEEEvNT_6ParamsE,@function
        .size           _ZN7cutlass13device_kernelIN5flash11enable_sm90INS1_16FlashAttnFwdSm90INS1_25CollectiveMainloopFwdSm90ILi2EN4cute5tupleIJNS5_1CILi1EEES8_S8_EEENS6_IJNS7_ILi64EEESA_SA_EEELi512ENS_6half_tEfNS_4arch4Sm90ELb1ELb0ELb1ELb1ELb0ELb1ELb0ELb0ELb0ELb1ELb1ELb0EEENS1_21CollectiveEpilogueFwdINS6_IJSA_NS7_ILi512EEESA_EEES9_SC_SE_Li256ELb1ELb1ELb1ELb0EEENS1_36VarlenDynamicPersistentTileSchedulerILi64ELi64ELi256ELi128ELb1ELb1ELb1ELb1ELb1ELb1EEEEEEEEEvNT_6ParamsE,(.L_x_15185 - _ZN7cutlass13device_kernelIN5flash11enable_sm90INS1_16FlashAttnFwdSm90INS1_25CollectiveMainloopFwdSm90ILi2EN4cute5tupleIJNS5_1CILi1EEES8_S8_EEENS6_IJNS7_ILi64EEESA_SA_EEELi512ENS_6half_tEfNS_4arch4Sm90ELb1ELb0ELb1ELb1ELb0ELb1ELb0ELb0ELb0ELb1ELb1ELb0EEENS1_21CollectiveEpilogueFwdINS6_IJSA_NS7_ILi512EEESA_EEES9_SC_SE_Li256ELb1ELb1ELb1ELb0EEENS1_36VarlenDynamicPersistentTileSchedulerILi64ELi64ELi256ELi128ELb1ELb1ELb1ELb1ELb1ELb1EEEEEEEEEvNT_6ParamsE)
        .other          _ZN7cutlass13device_kernelIN5flash11enable_sm90INS1_16FlashAttnFwdSm90INS1_25CollectiveMainloopFwdSm90ILi2EN4cute5tupleIJNS5_1CILi1EEES8_S8_EEENS6_IJNS7_ILi64EEESA_SA_EEELi512ENS_6half_tEfNS_4arch4Sm90ELb1ELb0ELb1ELb1ELb0ELb1ELb0ELb0ELb0ELb1ELb1ELb0EEENS1_21CollectiveEpilogueFwdINS6_IJSA_NS7_ILi512EEESA_EEES9_SC_SE_Li256ELb1ELb1ELb1ELb0EEENS1_36VarlenDynamicPersistentTileSchedulerILi64ELi64ELi256ELi128ELb1ELb1ELb1ELb1ELb1ELb1EEEEEEEEEvNT_6ParamsE,@"STO_CUDA_ENTRY STV_DEFAULT"
_ZN7cutlass13device_kernelIN5flash11enable_sm90INS1_16FlashAttnFwdSm90INS1_25CollectiveMainloopFwdSm90ILi2EN4cute5tupleIJNS5_1CILi1EEES8_S8_EEENS6_IJNS7_ILi64EEESA_SA_EEELi512ENS_6half_tEfNS_4arch4Sm90ELb1ELb0ELb1ELb1ELb0ELb1ELb0ELb0ELb0ELb1ELb1ELb0EEENS1_21CollectiveEpilogueFwdINS6_IJSA_NS7_ILi512EEESA_EEES9_SC_SE_Li256ELb1ELb1ELb1ELb0EEENS1_36VarlenDynamicPersistentTileSchedulerILi64ELi64ELi256ELi128ELb1ELb1ELb1ELb1ELb1ELb1EEEEEEEEEvNT_6ParamsE:
        /* <DEDUP_REMOVED lines=24> */
.L_x_7839:
[----:B------:R-:W-:Y:S05]  /*0180*/  BSYNC B0 ;  /* 0x0000000000007941 */ /* 0x000fea0003800000 */
.L_x_7838:
        /* <DEDUP_REMOVED lines=37> */
.L_x_7840:
        /* <DEDUP_REMOVED lines=22> */
.L_x_7841:
        /* <DEDUP_REMOVED lines=18> */
.L_x_7842:
        /* <DEDUP_REMOVED lines=22> */
.L_x_7843:
        /* <DEDUP_REMOVED lines=22> */
.L_x_7844:
        /* <DEDUP_REMOVED lines=8> */
.L_x_7847:
        /* <DEDUP_REMOVED lines=24> */
[----:B------:R-:W-:-:S03]  /*0b20*/  IMAD.MOV.U32 R185, RZ, RZ, RZ ;  /* 0x000000ffffb97224 */ /* 0x000fc600078e00ff */
[CC--:B------:R-:W-:Y:S02]  /*0b30*/  LEA.HI R4, R3.reuse, R6.reuse, RZ, 0x4 ;  /* 0x0000000603047211 */ /* 0x0c0fe400078f20ff */
[CC--:B------:R-:W-:Y:S02]  /*0b40*/  LEA.HI R5, R3.reuse, R6.reuse, RZ, 0x5 ;  /* 0x0000000603057211 */ /* 0x0c0fe400078f28ff */
[CC--:B------:R-:W-:Y:S02]  /*0b50*/  LEA.HI R0, R3.reuse, R6.reuse, RZ, 0x7 ;  /* 0x0000000603007211 */ /* 0x0c0fe400078f38ff */
[CC--:B------:R-:W-:Y:S02]  /*0b60*/  LEA.HI R13, R3.reuse, R6.reuse, RZ, 0x2 ;  /* 0x00000006030d7211 */ /* 0x0c0fe400078f10ff */
[----:B------:R-:W-:Y:S02]  /*0b70*/  LEA.HI R3, R3, R6, RZ, 0x3 ;  /* 0x0000000603037211 */ /* 0x000fe400078f18ff */
[----:B------:R-:W-:-:S02]  /*0b80*/  SHF.R.S32.HI R201, RZ, 0x5, R5 ;  /* 0x00000005ffc97819 */ /* 0x000fc40000011405 */
[----:B------:R-:W-:Y:S02]  /*0b90*/  LOP3.LUT R11, R3, 0xfffffff8, RZ, 0xc0, !PT ;  /* 0xfffffff8030b7812 */ /* 0x000fe400078ec0ff */
[----:B------:R-:W-:Y:S02]  /*0ba0*/  LOP3.LUT R3, R4, 0xfffffff0, RZ, 0xc0, !PT ;  /* 0xfffffff004037812 */ /* 0x000fe400078ec0ff */
[----:B------:R-:W-:Y:S01]  /*0bb0*/  SHF.R.S32.HI R8, RZ, 0x1f, R5 ;  /* 0x0000001fff087819 */ /* 0x000fe20000011405 */
[C---:B------:R-:W-:Y:S01]  /*0bc0*/  IMAD.IADD R188, R6.reuse, 0x1, -R11 ;  /* 0x0000000106bc7824 */ /* 0x040fe200078e0a0b */
[----:B------:R-:W-:Y:S01]  /*0bd0*/  SHF.R.S32.HI R7, RZ, 0x4, R4 ;  /* 0x00000004ff077819 */ /* 0x000fe20000011404 */
[----:B------:R-:W-:Y:S01]  /*0be0*/  IMAD.IADD R3, R6, 0x1, -R3 ;  /* 0x0000000106037824 */ /* 0x000fe200078e0a03 */
[----:B------:R-:W-:Y:S01]  /*0bf0*/  LOP3.LUT R5, R0, 0xffffff80, RZ, 0xc0, !PT ;  /* 0xffffff8000057812 */ /* 0x000fe200078ec0ff */
[----:B------:R-:W-:Y:S01]  /*0c00*/  IMAD.SHL.U32 R188, R188, 0x8, RZ ;  /* 0x00000008bcbc7824 */ /* 0x000fe200078e00ff */
[----:B------:R-:W-:-:S02]  /*0c10*/  LEA.HI R4, R4, R7, RZ, 0x1 ;  /* 0x0000000704047211 */ /* 0x000fc400078f08ff */
[----:B------:R-:W-:Y:S01]  /*0c20*/  SHF.R.S32.HI R10, RZ, 0x1f, R3 ;  /* 0x0000001fff0a7819 */ /* 0x000fe20000011403 */
[----:B------:R-:W-:Y:S01]  /*0c30*/  IMAD.IADD R5, R6, 0x1, -R5 ;  /* 0x0000000106057824 */ /* 0x000fe200078e0a05 */
[----:B------:R-:W-:Y:S01]  /*0c40*/  LOP3.LUT R9, R13, 0xfffffffc, RZ, 0xc0, !PT ;  /* 0xfffffffc0d097812 */ /* 0x000fe200078ec0ff */
[----:B------:R-:W-:Y:S01]  /*0c50*/  VIADD R213, R188, 0x40 ;  /* 0x00000040bcd57836 */ /* 0x000fe20000000000 */
[----:B------:R-:W-:Y:S01]  /*0c60*/  LEA.HI R8, R8, R201, RZ, 0x2 ;  /* 0x000000c908087211 */ /* 0x000fe200078f10ff */
[----:B------:R-:W-:Y:S01]  /*0c70*/  VIADD R211, R188, 0xc0 ;  /* 0x000000c0bcd37836 */ /* 0x000fe20000000000 */
[----:B------:R-:W-:Y:S01]  /*0c80*/  SHF.R.S32.HI R184, RZ, 0x2, R13 ;  /* 0x00000002ffb87819 */ /* 0x000fe2000001140d */
[----:B------:R-:W-:Y:S01]  /*0c90*/  IMAD.IADD R186, R6, 0x1, -R9 ;  /* 0x0000000106ba7824 */ /* 0x000fe200078e0a09 */
[----:B------:R-:W-:Y:S01]  /*0ca0*/  LEA.HI R11, R10, R3, RZ, 0x3 ;  /* 0x000000030a0b7211 */ /* 0x000fe200078f18ff */
[----:B------:R-:W-:Y:S01]  /*0cb0*/  VIADD R209, R188, 0x140 ;  /* 0x00000140bcd17836 */ /* 0x000fe20000000000 */
[----:B------:R-:W-:Y:S01]  /*0cc0*/  LOP3.LUT R4, R4, 0x1ffffffe, RZ, 0xc0, !PT ;  /* 0x1ffffffe04047812 */ /* 0x000fe200078ec0ff */
[----:B------:R-:W-:Y:S01]  /*0cd0*/  VIADD R14, R184, 0x20 ;  /* 0x00000020b80e7836 */ /* 0x000fe20000000000 */
[----:B------:R-:W-:Y:S01]  /*0ce0*/  SHF.R.S32.HI R20, RZ, 0x7, R0 ;  /* 0x00000007ff147819 */ /* 0x000fe20000011400 */
[----:B------:R-:W-:Y:S01]  /*0cf0*/  IMAD.SHL.U32 R16, R186, 0x8, RZ ;  /* 0x00000008ba107824 */ /* 0x000fe200078e00ff */
[----:B------:R-:W-:Y:S01]  /*0d00*/  LOP3.LUT R8, R8, 0x3ffffc, RZ, 0xc0, !PT ;  /* 0x003ffffc08087812 */ /* 0x000fe200078ec0ff */
[----:B------:R-:W-:Y:S01]  /*0d10*/  IMAD.IADD R4, R7, 0x1, -R4 ;  /* 0x0000000107047824 */ /* 0x000fe200078e0a04 */
[----:B------:R-:W-:Y:S01]  /*0d20*/  LOP3.LUT R12, R11, 0xfffffff8, RZ, 0xc0, !PT ;  /* 0xfffffff80b0c7812 */ /* 0x000fe200078ec0ff */
[----:B------:R-:W-:Y:S01]  /*0d30*/  IMAD R15, R20, 0x100, R3 ;  /* 0x00000100140f7824 */ /* 0x000fe200078e0203 */
[----:B------:R-:W-:Y:S01]  /*0d40*/  SHF.R.S32.HI R6, RZ, 0x1f, R5 ;  /* 0x0000001fff067819 */ /* 0x000fe20000011405 */
[----:B------:R-:W-:Y:S01]  /*0d50*/  IMAD.IADD R8, R201, 0x1, -R8 ;  /* 0x00000001c9087824 */ /* 0x000fe200078e0a08 */
[----:B------:R-:W-:Y:S01]  /*0d60*/  LEA.HI R0, R0, R20, RZ, 0x1 ;  /* 0x0000001400007211 */ /* 0x000fe200078f08ff */
[----:B------:R-:W-:Y:S01]  /*0d70*/  IMAD.IADD R12, R3, 0x1, -R12 ;  /* 0x00000001030c7824 */ /* 0x000fe200078e0a0c */
[----:B------:R-:W-:Y:S01]  /*0d80*/  LEA.HI R7, R6, R5, RZ, 0x2 ;  /* 0x0000000506077211 */ /* 0x000fe200078f10ff */
[----:B------:R-:W-:Y:S01]  /*0d90*/  IMAD R15, R8, 0x10, R15 ;  /* 0x00000010080f7824 */ /* 0x000fe200078e020f */
[----:B------:R-:W-:Y:S01]  /*0da0*/  SHF.R.S32.HI R3, RZ, 0x1f, R14 ;  /* 0x0000001fff037819 */ /* 0x000fe2000001140e */
[----:B------:R-:W-:Y:S01]  /*0db0*/  IMAD.SHL.U32 R4, R4, 0x8, RZ ;  /* 0x0000000804047824 */ /* 0x000fe200078e00ff */
[--C-:B------:R-:W-:Y:S01]  /*0dc0*/  SHF.R.S32.HI R9, RZ, 0x2, R7.reuse ;  /* 0x00000002ff097819 */ /* 0x100fe20000011407 */
[----:B------:R-:W-:Y:S01]  /*0dd0*/  IMAD.SHL.U32 R11, R11, 0x40, RZ ;  /* 0x000000400b0b7824 */ /* 0x000fe200078e00ff */
[----:B------:R-:W-:Y:S01]  /*0de0*/  SHF.R.S32.HI R10, RZ, 0x1f, R7 ;  /* 0x0000001fff0a7819 */ /* 0x000fe20000011407 */
[----:B------:R-:W-:Y:S01]  /*0df0*/  STL [R1+0x44], R20 ;  /* 0x0000441401007387 */ /* 0x000fe20000100800 */
[----:B------:R-:W-:Y:S01]  /*0e00*/  LOP3.LUT R8, R7, 0x7ffffffc, RZ, 0xc0, !PT ;  /* 0x7ffffffc07087812 */ /* 0x000fe200078ec0ff */
[----:B------:R-:W-:Y:S01]  /*0e10*/  VIADD R212, R188, 0x80 ;  /* 0x00000080bcd47836 */ /* 0x000fe20000000000 */
[----:B------:R-:W-:Y:S01]  /*0e20*/  LEA.HI R7, R3, R14, RZ, 0x3 ;  /* 0x0000000e03077211 */ /* 0x000fe200078f18ff */
[----:B------:R-:W-:Y:S01]  /*0e30*/  IMAD.SHL.U32 R3, R12, 0x40, RZ ;  /* 0x000000400c037824 */ /* 0x000fe200078e00ff */
[----:B------:R-:W-:Y:S01]  /*0e40*/  LEA.HI R10, R10, R9, RZ, 0x3 ;  /* 0x000000090a0a7211 */ /* 0x000fe200078f18ff */
[----:B------:R-:W-:Y:S01]  /*0e50*/  IMAD.IADD R202, R5, 0x1, -R8 ;  /* 0x0000000105ca7824 */ /* 0x000fe200078e0a08 */
[----:B------:R-:W-:Y:S01]  /*0e60*/  LOP3.LUT R0, R0, 0xfffffe, RZ, 0xc0, !PT ;  /* 0x00fffffe00007812 */ /* 0x000fe200078ec0ff */
[--C-:B------:R-:W-:Y:S01]  /*0e70*/  IMAD.U32 R8, R15, 0x40, R4.reuse ;  /* 0x000000400f087824 */ /* 0x100fe200078e0004 */
[----:B------:R-:W-:Y:S01]  /*0e80*/  LOP3.LUT R3, R3, 0x1c0, RZ, 0xc0, !PT ;  /* 0x000001c003037812 */ /* 0x000fe200078ec0ff */
[----:B------:R-:W-:Y:S01]  /*0e90*/  IMAD.SHL.U32 R14, R14, 0x40, RZ ;  /* 0x000000400e0e7824 */ /* 0x000fe200078e00ff */
[----:B------:R-:W-:Y:S01]  /*0ea0*/  LOP3.LUT R10, R10, 0xfffffff8, RZ, 0xc0, !PT ;  /* 0xfffffff80a0a7812 */ /* 0x000fe200078ec0ff */
[----:B------:R-:W-:Y:S01]  /*0eb0*/  IMAD.SHL.U32 R7, R7, 0x40, RZ ;  /* 0x0000004007077824 */ /* 0x000fe200078e00ff */
[----:B------:R-:W-:Y:S01]  /*0ec0*/  LOP3.LUT R4, R3, 0x8, R4, 0xf8, !PT ;  /* 0x0000000803047812 */ /* 0x000fe200078ef804 */
[----:B------:R0:W-:Y:S01]  /*0ed0*/  STL [R1+0x6c], R8 ;  /* 0x00006c0801007387 */ /* 0x0001e20000100800 */
[----:B------:R-:W-:Y:S01]  /*0ee0*/  SHF.R.U32.HI R3, RZ, 0x3, R3 ;  /* 0x00000003ff037819 */ /* 0x000fe20000011603 */
[----:B------:R-:W-:Y:S01]  /*0ef0*/  IMAD.IADD R189, R9, 0x1, -R10 ;  /* 0x0000000109bd7824 */ /* 0x000fe200078e0a0a */
[----:B------:R-:W-:Y:S01]  /*0f00*/  LEA.HI R6, R6, R5, RZ, 0x5 ;  /* 0x0000000506067211 */ /* 0x000fe200078f28ff */
[----:B------:R-:W-:Y:S01]  /*0f10*/  IMAD.IADD R0, R20, 0x1, -R0 ;  /* 0x0000000114007824 */ /* 0x000fe200078e0a00 */
[----:B------:R-:W-:Y:S01]  /*0f20*/  LOP3.LUT R5, R14, 0x1c0, RZ, 0xc0, !PT ;  /* 0x000001c00e057812 */ /* 0x000fe200078ec0ff */
[----:B------:R-:W-:Y:S01]  /*0f30*/  IMAD.SHL.U32 R202, R202, 0x2, RZ ;  /* 0x00000002caca7824 */ /* 0x000fe200078e00ff */
[----:B------:R-:W-:Y:S01]  /*0f40*/  LOP3.LUT R3, R4, R3, RZ, 0x3c, !PT ;  /* 0x0000000304037212 */ /* 0x000fe200078e3cff */
[----:B------:R-:W-:Y:S01]  /*0f50*/  VIADD R210, R188, 0x100 ;  /* 0x00000100bcd27836 */ /* 0x000fe20000000000 */
[----:B------:R-:W-:-:S02]  /*0f60*/  SHF.R.U32.HI R9, RZ, 0x3, R5 ;  /* 0x00000003ff097819 */ /* 0x000fc40000011605 */
[----:B0-----:R-:W-:Y:S02]  /*0f70*/  LOP3.LUT R8, R11, 0x7ffffe00, RZ, 0xc0, !PT ;  /* 0x7ffffe000b087812 */ /* 0x001fe400078ec0ff */
[----:B------:R-:W-:Y:S02]  /*0f80*/  LOP3.LUT R5, R5, 0x38, R16, 0xf8, !PT ;  /* 0x0000003805057812 */ /* 0x000fe400078ef810 */
[----:B------:R-:W-:Y:S01]  /*0f90*/  LOP3.LUT R10, R7, 0xfffffe00, RZ, 0xc0, !PT ;  /* 0xfffffe00070a7812 */ /* 0x000fe200078ec0ff */
[----:B------:R-:W-:Y:S01]  /*0fa0*/  IMAD R8, R201, 0x400, R8 ;  /* 0x00000400c9087824 */ /* 0x000fe200078e0208 */
[----:B------:R-:W-:Y:S01]  /*0fb0*/  LEA.HI R4, R186, R186, RZ, 0x1 ;  /* 0x000000baba047211 */ /* 0x000fe200078f08ff */
[----:B------:R-:W-:Y:S01]  /*0fc0*/  IMAD.MOV.U32 R7, RZ, RZ, R19 ;  /* 0x000000ffff077224 */ /* 0x000fe200078e0013 */
[----:B------:R-:W-:Y:S01]  /*0fd0*/  LOP3.LUT R11, R10, R5, R9, 0xf6, !PT ;  /* 0x000000050a0b7212 */ /* 0x000fe200078ef609 */
[----:B------:R-:W-:Y:S01]  /*0fe0*/  IMAD.IADD R3, R8, 0x1, R3 ;  /* 0x0000000108037824 */ /* 0x000fe200078e0203 */
[----:B------:R-:W-:Y:S01]  /*0ff0*/  SHF.R.S32.HI R6, RZ, 0x5, R6 ;  /* 0x00000005ff067819 */ /* 0x000fe20000011406 */
[----:B------:R-:W-:Y:S01]  /*1000*/  IMAD.SHL.U32 R8, R0, 0x100, RZ ;  /* 0x0000010000087824 */ /* 0x000fe200078e00ff */
[----:B------:R-:W-:Y:S01]  /*1010*/  SHF.R.S32.HI R13, RZ, 0x1f, R13 ;  /* 0x0000001fff0d7819 */ /* 0x000fe2000001140d */
[----:B------:R-:W-:Y:S01]  /*1020*/  IMAD R196, R3, 0x2, R2 ;  /* 0x0000000203c47824 */ /* 0x000fe200078e0202 */
[----:B------:R-:W-:Y:S01]  /*1030*/  LOP3.LUT R9, R4, 0x1ffffffe, RZ, 0xc0, !PT ;  /* 0x1ffffffe04097812 */ /* 0x000fe200078ec0ff */
[----:B------:R-:W-:Y:S01]  /*1040*/  IMAD.IADD R192, R202, 0x1, R8 ;  /* 0x00000001cac07824 */ /* 0x000fe200078e0208 */
[----:B------:R-:W-:Y:S01]  /*1050*/  R2P PR, R12, 0x6 ;  /* 0x000000060c007804 */ /* 0x000fe20000000000 */
[----:B------:R0:W-:Y:S01]  /*1060*/  STL [R1+0x68], R8 ;  /* 0x0000680801007387 */ /* 0x0001e20000100800 */
[----:B------:R-:W-:Y:S01]  /*1070*/  LEA.HI R13, R13, R184, RZ, 0x3 ;  /* 0x000000b80d0d7211 */ /* 0x000fe200078f18ff */
[----:B------:R-:W-:Y:S01]  /*1080*/  IMAD R189, R6, 0x10, R189 ;  /* 0x0000001006bd7824 */ /* 0x000fe200078e02bd */
[----:B------:R-:W-:Y:S01]  /*1090*/  SHF.R.S32.HI R0, RZ, 0x1f, R213 ;  /* 0x0000001fff007819 */ /* 0x000fe200000114d5 */
[----:B------:R-:W-:Y:S01]  /*10a0*/  IMAD.IADD R4, R186, 0x1, -R9 ;  /* 0x00000001ba047824 */ /* 0x000fe200078e0a09 */
[----:B------:R-:W-:Y:S01]  /*10b0*/  SHF.R.S32.HI R0, RZ, 0x1f, R211 ;  /* 0x0000001fff007819 */ /* 0x000fe200000114d3 */
[C---:B------:R-:W-:Y:S01]  /*10c0*/  VIADD R28, R192.reuse, 0x8 ;  /* 0x00000008c01c7836 */ /* 0x040fe20000000000 */
[----:B------:R-:W-:Y:S01]  /*10d0*/  SHF.R.S32.HI R0, RZ, 0x1f, R209 ;  /* 0x0000001fff007819 */ /* 0x000fe200000114d1 */
[C---:B------:R-:W-:Y:S01]  /*10e0*/  VIADD R25, R192.reuse, 0x20 ;  /* 0x00000020c0197836 */ /* 0x040fe20000000000 */
[----:B------:R-:W-:Y:S01]  /*10f0*/  LOP3.LUT R13, R13, 0xfffffff8, RZ, 0xc0, !PT ;  /* 0xfffffff80d0d7812 */ /* 0x000fe200078ec0ff */
[----:B0-----:R-:W-:Y:S01]  /*1100*/  IMAD R8, R11, 0x2, R2 ;  /* 0x000000020b087824 */ /* 0x001fe200078e0202 */
[----:B------:R-:W-:Y:S01]  /*1110*/  SHF.R.S32.HI R0, RZ, 0x1f, R192 ;  /* 0x0000001fff007819 */ /* 0x000fe200000114c0 */
[C---:B------:R-:W-:Y:S01]  /*1120*/  VIADD R20, R192.reuse, 0x38 ;  /* 0x00000038c0147836 */ /* 0x040fe20000000000 */
[----:B------:R-:W-:Y:S01]  /*1130*/  SHF.R.S32.HI R9, RZ, 0x1f, R212 ;  /* 0x0000001fff097819 */ /* 0x000fe200000114d4 */
[C---:B------:R-:W-:Y:S01]  /*1140*/  VIADD R14, R192.reuse, 0x50 ;  /* 0x00000050c00e7836 */ /* 0x040fe20000000000 */
[----:B------:R0:W-:Y:S01]  /*1150*/  STL [R1+0x64], R8 ;  /* 0x0000640801007387 */ /* 0x0001e20000100800 */
[C---:B------:R-:W-:Y:S01]  /*1160*/  VIADD R11, R192.reuse, 0x68 ;  /* 0x00000068c00b7836 */ /* 0x040fe20000000000 */
[----:B------:R-:W-:Y:S01]  /*1170*/  SHF.R.S32.HI R9, RZ, 0x1f, R210 ;  /* 0x0000001fff097819 */ /* 0x000fe200000114d2 */
[----:B------:R-:W-:Y:S01]  /*1180*/  VIADD R0, R192, 0x88 ;  /* 0x00000088c0007836 */ /* 0x000fe20000000000 */
[----:B------:R-:W-:Y:S01]  /*1190*/  SEL R198, R198, 0xffffffe0, !P1 ;  /* 0xffffffe0c6c67807 */ /* 0x000fe20004800000 */
[----:B------:R-:W-:Y:S01]  /*11a0*/  IMAD R203, R4, 0x8, R189 ;  /* 0x0000000804cb7824 */ /* 0x000fe200078e02bd */
        /* <DEDUP_REMOVED lines=59> */
[----:B------:R-:W-:Y:S01]  /*1560*/  @P2 VIADD R197, R199, 0xffffffc0 ;  /* 0xffffffc0c7c52836 */ /* 0x000fe20000000000 */
[----:B------:R-:W-:Y:S01]  /*1570*/  SHF.R.S32.HI R0, RZ, 0x1f, R218 ;  /* 0x0000001fff007819 */ /* 0x000fe200000114da */
[----:B------:R-:W-:-:S02]  /*1580*/  IMAD.MOV.U32 R6, RZ, RZ, R18 ;  /* 0x000000ffff067224 */ /* 0x000fc400078e0012 */
[----:B------:R-:W-:Y:S02]  /*1590*/  IMAD.IADD R199, R199, 0x1, R198 ;  /* 0x00000001c7c77824 */ /* 0x000fe400078e02c6 */
[----:B------:R-:W-:Y:S02]  /*15a0*/  IMAD.MOV.U32 R5, RZ, RZ, R17 ;  /* 0x000000ffff057224 */ /* 0x000fe400078e0011 */
[----:B------:R-:W-:Y:S02]  /*15b0*/  IMAD.MOV.U32 R18, RZ, RZ, RZ ;  /* 0x000000ffff127224 */ /* 0x000fe400078e00ff */
[----:B------:R-:W-:Y:S02]  /*15c0*/  VIADD R191, R186, 0x10 ;  /* 0x00000010babf7836 */ /* 0x000fe40000000000 */
[----:B------:R-:W-:-:S07]  /*15d0*/  IMAD.IADD R198, R198, 0x1, R197 ;  /* 0x00000001c6c67824 */ /* 0x000fce00078e02c5 */
.L_x_7995:
[----:B0-----:R-:W0:Y:S01]  /*15e0*/  LDC.64 R206, c[0x0][0xc88] ;  /* 0x00032200ffce7b82 */ /* 0x001e220000000a00 */
[----:B------:R-:W-:Y:S01]  /*15f0*/  ULDC.64 UR4, c[0x0][0xa28] ;  /* 0x00028a0000047ab9 */ /* 0x000fe20000000a00 */
[----:B------:R-:W-:Y:S01]  /*1600*/  ULDC.64 UR8, c[0x0][0xa18] ;  /* 0x0002860000087ab9 */ /* 0x000fe20000000a00 */
[----:B------:R-:W-:Y:S01]  /*1610*/  ULDC.64 UR6, c[0x0][0xa08] ;  /* 0x0002820000067ab9 */ /* 0x000fe20000000a00 */
[----:B0-----:R-:W-:-:S06]  /*1620*/  IMAD.WIDE R206, R7, 0x4, R206 ;  /* 0x0000000407ce7825 */ /* 0x001fcc00078e02ce */
[----:B--2---:R-:W2:Y:S01]  /*1630*/  LDG.E R206, desc[UR42][R206.64] ;  /* 0x0000002acece7981 */ /* 0x004ea2000c1e1900 */
[----:B------:R-:W-:Y:S01]  /*1640*/  ISETP.NE.U32.AND P2, PT, RZ, UR4, PT ;  /* 0x00000004ff007c0c */ /* 0x000fe2000bf45070 */
[----:B-1-345:R-:W-:Y:S01]  /*1650*/  IMAD.MOV.U32 R15, RZ, RZ, RZ ;  /* 0x000000ffff0f7224 */ /* 0x03afe200078e00ff */
        /* <DEDUP_REMOVED lines=35> */
[----:B------:R-:W-:Y:S02]  /*1890*/  LEA.HI R205, R0, R3, RZ, 0x10 ;  /* 0x0000000300cd7211 */ /* 0x000fe400078f80ff */
        /* <DEDUP_REMOVED lines=11> */
.L_x_7849:
[----:B------:R-:W-:Y:S02]  /*1950*/  IMAD.U32 R40, RZ, RZ, UR5 ;  /* 0x00000005ff287e24 */ /* 0x000fe4000f8e00ff */
[----:B------:R-:W-:Y:S01]  /*1960*/  IMAD.U32 R24, RZ, RZ, UR4 ;  /* 0x00000004ff187e24 */ /* 0x000fe2000f8e00ff */
[----:B------:R-:W-:Y:S06]  /*1970*/  @!P2 BRA `(.L_x_7850) ;  /* 0x000000000010a947 */ /* 0x000fec0003800000 */
[----:B------:R-:W-:-:S04]  /*1980*/  IADD3 R6, P0, R207, UR8, RZ ;  /* 0x00000008cf067c10 */ /* 0x000fc8000ff1e0ff */
[----:B------:R-:W-:-:S05]  /*1990*/  IADD3.X R7, R208, UR9, RZ, P0, !PT ;  /* 0x00000009d0077c10 */ /* 0x000fca00087fe4ff */
[----:B------:R0:W5:Y:S01]  /*19a0*/  LDG.E R24, desc[UR42][R6.64] ;  /* 0x0000002a06187981 */ /* 0x000162000c1e1900 */
[----:B------:R-:W-:Y:S05]  /*19b0*/  BRA `(.L_x_7851) ;  /* 0x0000000000107947 */ /* 0x000fea0003800000 */
.L_x_7850:
[----:B------:R-:W-:Y:S05]  /*19c0*/  @!P0 BRA `(.L_x_7851) ;  /* 0x00000000000c8947 */ /* 0x000fea0003800000 */
[----:B------:R-:W2:Y:S04]  /*19d0*/  LDG.E R3, desc[UR42][R8.64] ;  /* 0x0000002a08037981 */ /* 0x000ea8000c1e1900 */
[----:B------:R-:W2:Y:S02]  /*19e0*/  LDG.E R24, desc[UR42][R8.64+0x4] ;  /* 0x0000042a08187981 */ /* 0x000ea4000c1e1900 */
[----:B--2---:R-:W-:-:S07]  /*19f0*/  IMAD.IADD R24, R24, 0x1, -R3 ;  /* 0x0000000118187824 */ /* 0x004fce00078e0a03 */
.L_x_7851:
        /* <DEDUP_REMOVED lines=9> */
[----:B------:R-:W-:Y:S01]  /*1a90*/  ISETP.NE.U32.AND P1, PT, RZ, UR4, PT ;  /* 0x00000004ff007c0c */ /* 0x000fe2000bf25070 */
[----:B-----5:R-:W-:-:S03]  /*1aa0*/  IMAD.MOV.U32 R152, RZ, RZ, R24 ;  /* 0x000000ffff987224 */ /* 0x020fc600078e0018 */
[----:B------:R-:W-:-:S13]  /*1ab0*/  ISETP.NE.AND.EX P1, PT, RZ, UR5, PT, P1 ;  /* 0x00000005ff007c0c */ /* 0x000fda000bf25310 */
[----:B------:R-:W-:-:S04]  /*1ac0*/  @P1 IADD3 R8, P2, R207, UR4, RZ ;  /* 0x00000004cf081c10 */ /* 0x000fc8000ff5e0ff */
[----:B------:R-:W-:-:S05]  /*1ad0*/  @P1 IADD3.X R9, R208, UR5, RZ, P2, !PT ;  /* 0x00000005d0091c10 */ /* 0x000fca00097fe4ff */
[----:B------:R3:W5:Y:S01]  /*1ae0*/  @P1 LDG.E R152, desc[UR42][R8.64] ;  /* 0x0000002a08981981 */ /* 0x000762000c1e1900 */
[----:B-1----:R-:W-:Y:S01]  /*1af0*/  ISETP.NE.AND P1, PT, R4, 0x1, PT ;  /* 0x000000010400780c */ /* 0x002fe20003f25270 */
[----:B------:R-:W-:Y:S01]  /*1b00*/  IMAD.SHL.U32 R194, R5, 0x40, RZ ;  /* 0x0000004005c27824 */ /* 0x000fe200078e00ff */
[----:B------:R-:W-:Y:S01]  /*1b10*/  BSSY B0, `(.L_x_7852) ;  /* 0x0000035000007945 */ /* 0x000fe20003800000 */
[----:B------:R-:W-:Y:S01]  /*1b20*/  IMAD.IADD R15, R24, 0x1, -R15 ;  /* 0x00000001180f7824 */ /* 0x000fe200078e0a0f */
        /* <DEDUP_REMOVED lines=18> */
[----:B---3--:R-:W-:Y:S01]  /*1c50*/  VIMNMX R9, R43, R0, PT ;  /* 0x000000002b097248 */ /* 0x008fe20003fe0100 */
[----:B------:R-:W-:-:S03]  /*1c60*/  IMAD.MOV.U32 R0, RZ, RZ, RZ ;  /* 0x000000ffff007224 */ /* 0x000fc600078e00ff */
        /* <DEDUP_REMOVED lines=31> */
.L_x_7853:
[----:B------:R-:W-:Y:S05]  /*1e60*/  BSYNC B0 ;  /* 0x0000000000007941 */ /* 0x000fea0003800000 */
.L_x_7852:
        /* <DEDUP_REMOVED lines=36> */
.L_x_7856:
[----:B------:R-:W-:Y:S05]  /*20b0*/  BSYNC B6 ;  /* 0x0000000000067941 */ /* 0x000fea0003800000 */
.L_x_7855:
        /* <DEDUP_REMOVED lines=20> */
.L_x_7858:
[----:B------:R-:W-:Y:S05]  /*2200*/  BSYNC B6 ;  /* 0x0000000000067941 */ /* 0x000fea0003800000 */
.L_x_7857:
[----:B------:R-:W-:Y:S01]  /*2210*/  ULDC.64 UR4, c[0x0][0x9f8] ;  /* 0x00027e0000047ab9 */ /* 0x000fe20000000a00 */
[----:B------:R-:W-:Y:S01]  /*2220*/  IMAD.MOV.U32 R0, RZ, RZ, R206 ;  /* 0x000000ffff007224 */ /* 0x000fe200078e00ce */
[----:B------:R-:W-:Y:S01]  /*2230*/  ISETP.NE.U32.AND P0, PT, RZ, UR4, PT ;  /* 0x00000004ff007c0c */ /* 0x000fe2000bf05070 */
[----:B------:R-:W0:Y:S01]  /*2240*/  LDC.64 R6, c[0x0][0x300] ;  /* 0x0000c000ff067b82 */ /* 0x000e220000000a00 */
        /* <DEDUP_REMOVED lines=10> */
[CC--:B0-----:R-:W-:Y:S01]  /*22f0*/  IMAD.WIDE.U32 R8, R25.reuse, R6.reuse, RZ ;  /* 0x0000000619087225 */ /* 0x0c1fe200078e00ff */
        /* <DEDUP_REMOVED lines=8> */
[----:B-1----:R-:W-:Y:S01]  /*2380*/  ISETP.GE.AND P2, PT, R16, R27, PT ;  /* 0x0000001b1000720c */ /* 0x002fe20003f46270 */
[----:B------:R-:W1:Y:S01]  /*2390*/  LDC.64 R4, c[0x0][0x3f8] ;  /* 0x0000fe00ff047b82 */ /* 0x000e620000000a00 */
[----:B------:R-:W-:Y:S01]  /*23a0*/  SHF.R.S32.HI R187, RZ, 0x1f, R186 ;  /* 0x0000001fffbb7819 */ /* 0x000fe200000114ba */
[----:B------:R-:W-:Y:S01]  /*23b0*/  IMAD.IADD R9, R9, 0x1, R3 ;  /* 0x0000000109097824 */ /* 0x000fe200078e0203 */
[----:B------:R-:W-:Y:S01]  /*23c0*/  LOP3.LUT R58, R58, 0x1c0, RZ, 0xc0, !PT ;  /* 0x000001c03a3a7812 */ /* 0x000fe200078ec0ff */
[----:B------:R-:W-:Y:S01]  /*23d0*/  IMAD R13, R73, R6, RZ ;  /* 0x00000006490d7224 */ /* 0x000fe200078e02ff */
[----:B------:R-:W-:Y:S01]  /*23e0*/  P2R R74, PR, RZ, 0x4 ;  /* 0x00000004ff4a7803 */ /* 0x000fe20000000000 */
[----:B------:R-:W-:Y:S01]  /*23f0*/  IMAD.WIDE.U32 R20, R204, UR4, R8 ;  /* 0x00000004cc147c25 */ /* 0x000fe2000f8e0008 */
[----:B------:R-:W-:-:S02]  /*2400*/  SHF.R.U32.HI R54, RZ, 0x3, R58 ;  /* 0x00000003ff367819 */ /* 0x000fc4000001163a */
[----:B------:R-:W-:Y:S01]  /*2410*/  SHF.L.U64.HI R62, R6, 0x6, R7 ;  /* 0x00000006063e7819 */ /* 0x000fe20000010207 */
[----:B------:R-:W-:Y:S01]  /*2420*/  IMAD R21, R204, UR5, R21 ;  /* 0x00000005cc157c24 */ /* 0x000fe2000f8e0215 */
[----:B------:R-:W-:Y:S01]  /*2430*/  ULDC.64 UR4, c[0x0][0x330] ;  /* 0x0000cc0000047ab9 */ /* 0x000fe20000000a00 */
[----:B------:R-:W-:Y:S02]  /*2440*/  IMAD R13, R184, R7, R13 ;  /* 0x00000007b80d7224 */ /* 0x000fe400078e020d */
[----:B------:R-:W-:-:S04]  /*2450*/  IMAD.WIDE.U32 R28, R204, UR4, R16 ;  /* 0x00000004cc1c7c25 */ /* 0x000fc8000f8e0010 */
[----:B------:R-:W-:Y:S01]  /*2460*/  IMAD R29, R204, UR5, R29 ;  /* 0x00000005cc1d7c24 */ /* 0x000fe2000f8e021d */
[----:B------:R-:W-:Y:S01]  /*2470*/  ULDC.64 UR4, c[0x0][0x310] ;  /* 0x0000c40000047ab9 */ /* 0x000fe20000000a00 */
[----:B--2---:R-:W-:-:S04]  /*2480*/  IMAD.WIDE.U32 R34, R184, R56, R186 ;  /* 0x00000038b8227225 */ /* 0x004fc800078e00ba */
[----:B-1----:R-:W-:Y:S01]  /*2490*/  IMAD R8, R73, R4, RZ ;  /* 0x0000000449087224 */ /* 0x002fe200078e02ff */
[----:B------:R-:W-:Y:S01]  /*24a0*/  SHF.L.U64.HI R60, R4, 0x6, R5 ;  /* 0x00000006043c7819 */ /* 0x000fe20000010205 */
[----:B------:R-:W-:Y:S01]  /*24b0*/  IMAD.WIDE.U32 R36, R184, R56, R16 ;  /* 0x00000038b8247225 */ /* 0x000fe200078e0010 */
[----:B0-----:R-:W-:-:S03]  /*24c0*/  LEA.HI R53, R53, 0x8, RZ, 0x19 ;  /* 0x0000000835357811 */ /* 0x001fc600078fc8ff */
[C---:B---3--:R-:W-:Y:S02]  /*24d0*/  IMAD R11, R184.reuse, R5, R8 ;  /* 0x00000005b80b7224 */ /* 0x048fe400078e0208 */
[----:B------:R-:W-:-:S04]  /*24e0*/  IMAD.WIDE.U32 R8, R184, R6, R16 ;  /* 0x00000006b8087225 */ /* 0x000fc800078e0010 */
[----:B------:R-:W-:-:S04]  /*24f0*/  IMAD.WIDE.U32 R30, R184, R4, R186 ;  /* 0x00000004b81e7225 */ /* 0x000fc800078e00ba */
[----:B------:R-:W-:-:S04]  /*2500*/  IMAD.WIDE.U32 R32, R184, R4, R16 ;  /* 0x00000004b8207225 */ /* 0x000fc800078e0010 */
[----:B------:R-:W-:Y:S02]  /*2510*/  IMAD.IADD R31, R31, 0x1, R11 ;  /* 0x000000011f1f7824 */ /* 0x000fe400078e020b */
[----:B------:R-:W-:Y:S02]  /*2520*/  IMAD.IADD R33, R11, 0x1, R33 ;  /* 0x000000010b217824 */ /* 0x000fe400078e0221 */
[----:B-----5:R-:W-:-:S04]  /*2530*/  IMAD.WIDE.U32 R30, R152, R4, R30 ;  /* 0x00000004981e7225 */ /* 0x020fc800078e001e */
[----:B------:R-:W-:Y:S02]  /*2540*/  VIADD R55, R16, 0x20 ;  /* 0x0000002010377836 */ /* 0x000fe40000000000 */
[----:B------:R-:W-:-:S04]  /*2550*/  IMAD.WIDE.U32 R32, R152, R4, R32 ;  /* 0x0000000498207225 */ /* 0x000fc800078e0020 */
[----:B------:R-:W-:Y:S02]  /*2560*/  IMAD.SHL.U32 R61, R6, 0x40, RZ ;  /* 0x00000040063d7824 */ /* 0x000fe400078e00ff */
[----:B------:R-:W-:Y:S02]  /*2570*/  IMAD.SHL.U32 R59, R4, 0x40, RZ ;  /* 0x00000040043b7824 */ /* 0x000fe400078e00ff */
[----:B------:R-:W-:Y:S01]  /*2580*/  IMAD.SHL.U32 R52, R27, 0x2, RZ ;  /* 0x000000021b347824 */ /* 0x000fe200078e00ff */
[----:B----4-:R-:W-:-:S04]  /*2590*/  SHF.R.S32.HI R3, RZ, 0x1f, R0 ;  /* 0x0000001fff037819 */ /* 0x010fc80000011400 */
[----:B------:R-:W-:Y:S02]  /*25a0*/  SEL R10, R3, RZ, !P0 ;  /* 0x000000ff030a7207 */ /* 0x000fe40004000000 */
[----:B------:R-:W-:-:S03]  /*25b0*/  SEL R3, R0, RZ, !P0 ;  /* 0x000000ff00037207 */ /* 0x000fc60004000000 */
[----:B------:R-:W-:Y:S02]  /*25c0*/  IMAD R0, R10, UR4, RZ ;  /* 0x000000040a007c24 */ /* 0x000fe4000f8e02ff */
[----:B------:R-:W-:-:S04]  /*25d0*/  IMAD.WIDE.U32 R20, R3, UR4, R20 ;  /* 0x0000000403147c25 */ /* 0x000fc8000f8e0014 */
[----:B------:R-:W-:Y:S01]  /*25e0*/  IMAD R65, R3, UR5, R0 ;  /* 0x0000000503417c24 */ /* 0x000fe2000f8e0200 */
[----:B------:R-:W-:Y:S01]  /*25f0*/  ULDC.64 UR4, c[0x0][0x338] ;  /* 0x0000ce0000047ab9 */ /* 0x000fe20000000a00 */
[----:B------:R-:W-:Y:S01]  /*2600*/  IADD3 R72, P0, R20, R8, RZ ;  /* 0x0000000814487210 */ /* 0x000fe20007f1e0ff */
[----:B------:R-:W-:Y:S02]  /*2610*/  IMAD R10, R10, UR4, RZ ;  /* 0x000000040a0a7c24 */ /* 0x000fe4000f8e02ff */
[----:B------:R-:W-:Y:S02]  /*2620*/  IMAD.IADD R65, R21, 0x1, R65 ;  /* 0x0000000115417824 */ /* 0x000fe400078e0241 */
[----:B------:R-:W-:Y:S01]  /*2630*/  IMAD.WIDE.U32 R28, R3, UR4, R28 ;  /* 0x00000004031c7c25 */ /* 0x000fe2000f8e001c */
[----:B------:R-:W-:Y:S02]  /*2640*/  ULDC UR4, c[0x0][0x2f4] ;  /* 0x0000bd0000047ab9 */ /* 0x000fe40000000800 */
[----:B------:R-:W-:Y:S01]  /*2650*/  IADD3.X R64, R65, R9, R13, P0, !PT ;  /* 0x0000000941407210 */ /* 0x000fe200007fe40d */
[----:B------:R-:W-:Y:S01]  /*2660*/  IMAD R15, R3, UR5, R10 ;  /* 0x00000005030f7c24 */ /* 0x000fe2000f8e020a */
[----:B------:R-:W-:Y:S01]  /*2670*/  SEL R3, R27, RZ, P2 ;  /* 0x000000ff1b037207 */ /* 0x000fe20001000000 */
[----:B------:R-:W-:Y:S01]  /*2680*/  IMAD R0, R73, R56, RZ ;  /* 0x0000003849007224 */ /* 0x000fe200078e02ff */
[----:B------:R-:W-:-:S02]  /*2690*/  IADD3 R38, P0, R184, R25, RZ ;  /* 0x00000019b8267210 */ /* 0x000fc40007f1e0ff */
[----:B------:R-:W-:Y:S01]  /*26a0*/  ISETP.GE.AND P4, PT, R16, UR4, PT ;  /* 0x0000000410007c0c */ /* 0x000fe2000bf86270 */
[----:B------:R-:W-:Y:S01]  /*26b0*/  IMAD R9, R184, R57, R0 ;  /* 0x00000039b8097224 */ /* 0x000fe200078e0200 */
[----:B------:R-:W-:Y:S01]  /*26c0*/  ISETP.GE.AND P3, PT, R55, UR4, PT ;  /* 0x0000000437007c0c */ /* 0x000fe2000bf66270 */
[----:B------:R-:W-:Y:S02]  /*26d0*/  IMAD.IADD R3, R16, 0x1, R3 ;  /* 0x0000000110037824 */ /* 0x000fe400078e0203 */
[----:B------:R-:W-:Y:S02]  /*26e0*/  IMAD.IADD R35, R35, 0x1, R9 ;  /* 0x0000000123237824 */ /* 0x000fe400078e0209 */
[----:B------:R-:W-:Y:S01]  /*26f0*/  IMAD.IADD R37, R9, 0x1, R37 ;  /* 0x0000000109257824 */ /* 0x000fe200078e0225 */
[----:B------:R-:W-:Y:S01]  /*2700*/  SHF.R.S32.HI R9, RZ, 0x1f, R152 ;  /* 0x0000001fff097819 */ /* 0x000fe20000011498 */
[----:B------:R-:W-:Y:S01]  /*2710*/  IMAD.WIDE.U32 R34, R152, R56, R34 ;  /* 0x0000003898227225 */ /* 0x000fe200078e0022 */
[----:B------:R-:W-:-:S03]  /*2720*/  SHF.R.S32.HI R0, RZ, 0x1f, R3 ;  /* 0x0000001fff007819 */ /* 0x000fc60000011403 */
[----:B------:R-:W-:Y:S01]  /*2730*/  IMAD.WIDE.U32 R36, R152, R56, R36 ;  /* 0x0000003898247225 */ /* 0x000fe200078e0024 */
[----:B------:R-:W-:Y:S02]  /*2740*/  LEA.HI R63, R0, R3, RZ, 0x3 ;  /* 0x00000003003f7211 */ /* 0x000fe400078f18ff */
[----:B------:R-:W-:Y:S01]  /*2750*/  LOP3.LUT R3, R58, 0x18, R16, 0xf8, !PT ;  /* 0x000000183a037812 */ /* 0x000fe200078ef810 */
[----:B------:R-:W-:Y:S01]  /*2760*/  IMAD R0, R9, R4, RZ ;  /* 0x0000000409007224 */ /* 0x000fe200078e02ff */
[----:B------:R-:W-:Y:S01]  /*2770*/  LOP3.LUT R48, R63, 0xfffffff8, RZ, 0xc0, !PT ;  /* 0xfffffff83f307812 */ /* 0x000fe200078ec0ff */
[----:B------:R-:W-:Y:S02]  /*2780*/  IMAD R9, R9, R56, RZ ;  /* 0x0000003809097224 */ /* 0x000fe400078e02ff */
[C---:B------:R-:W-:Y:S01]  /*2790*/  IMAD R49, R152.reuse, R5, R0 ;  /* 0x0000000598317224 */ /* 0x040fe200078e0200 */
[-C--:B------:R-:W-:Y:S01]  /*27a0*/  LOP3.LUT R0, R3, R54.reuse, RZ, 0x3c, !PT ;  /* 0x0000003603007212 */ /* 0x080fe200078e3cff */
[----:B------:R-:W-:Y:S01]  /*27b0*/  IMAD R9, R152, R57, R9 ;  /* 0x0000003998097224 */ /* 0x000fe200078e0209 */
[----:B------:R-:W-:Y:S01]  /*27c0*/  LOP3.LUT R3, R58, 0x38, R63, 0xf8, !PT ;  /* 0x000000383a037812 */ /* 0x000fe200078ef83f */
[----:B------:R-:W-:Y:S01]  /*27d0*/  IMAD.IADD R50, R31, 0x1, R49 ;  /* 0x000000011f327824 */ /* 0x000fe200078e0231 */
[C---:B------:R-:W-:Y:S01]  /*27e0*/  SHF.L.U64.HI R57, R56.reuse, 0x6, R57 ;  /* 0x0000000638397819 */ /* 0x040fe20000010239 */
[----:B------:R-:W-:Y:S01]  /*27f0*/  IMAD R51, R201, 0x200, R0 ;  /* 0x00000200c9337824 */ /* 0x000fe200078e0200 */
[----:B------:R-:W-:Y:S01]  /*2800*/  LOP3.LUT R0, R3, R54, RZ, 0x3c, !PT ;  /* 0x0000003603007212 */ /* 0x000fe200078e3cff */
[----:B------:R-:W-:Y:S01]  /*2810*/  IMAD.SHL.U32 R56, R56, 0x40, RZ ;  /* 0x0000004038387824 */ /* 0x000fe200078e00ff */
[----:B------:R-:W-:Y:S01]  /*2820*/  SHF.R.S32.HI R45, RZ, 0x1f, R48 ;  /* 0x0000001fff2d7819 */ /* 0x000fe20000011430 */
[----:B------:R-:W-:-:S02]  /*2830*/  IMAD.X R39, R12, 0x1, R73, P0 ;  /* 0x000000010c277824 */ /* 0x000fc400000e0649 */
[----:B------:R-:W-:Y:S02]  /*2840*/  IMAD R3, R201, 0x200, R0 ;  /* 0x00000200c9037824 */ /* 0x000fe400078e0200 */
[----:B------:R-:W-:Y:S02]  /*2850*/  IMAD.IADD R49, R49, 0x1, R33 ;  /* 0x0000000131317824 */ /* 0x000fe400078e0221 */
[----:B------:R-:W-:Y:S02]  /*2860*/  IMAD.IADD R47, R35, 0x1, R9 ;  /* 0x00000001232f7824 */ /* 0x000fe400078e0209 */
[----:B------:R-:W-:Y:S02]  /*2870*/  IMAD.IADD R46, R9, 0x1, R37 ;  /* 0x00000001092e7824 */ /* 0x000fe400078e0225 */
[----:B------:R-:W-:-:S07]  /*2880*/  IMAD.IADD R0, R29, 0x1, R15 ;  /* 0x000000011d007824 */ /* 0x000fce00078e020f */
.L_x_7888:
        /* <DEDUP_REMOVED lines=36> */
[----:B------:R-:W-:Y:S01]  /*2ad0*/  IMAD.MOV.U32 R6, RZ, RZ, R34 ;  /* 0x000000ffff067224 */ /* 0x000fe200078e0022 */
[----:B------:R-:W-:Y:S01]  /*2ae0*/  ULDC.64 UR4, c[0x0][0x3e8] ;  /* 0x0000fa0000047ab9 */ /* 0x000fe20000000a00 */
[----:B------:R-:W-:Y:S01]  /*2af0*/  IMAD.MOV.U32 R7, RZ, RZ, R47 ;  /* 0x000000ffff077224 */ /* 0x000fe200078e002f */
[----:B------:R-:W-:Y:S01]  /*2b00*/  ULDC.64 UR6, c[0x0][0x400] ;  /* 0x0001000000067ab9 */ /* 0x000fe20000000a00 */
[----:B------:R-:W-:Y:S02]  /*2b10*/  IMAD R5, R57, R41, RZ ;  /* 0x0000002939057224 */ /* 0x000fe400078e02ff */
[----:B------:R-:W-:Y:S01]  /*2b20*/  IMAD.WIDE.U32 R8, R41, R56, R6 ;  /* 0x0000003829087225 */ /* 0x000fe200078e0006 */
[----:B------:R-:W-:-:S03]  /*2b30*/  IADD3 R7, P0, R30, R4, RZ ;  /* 0x000000041e077210 */ /* 0x000fc60007f1e0ff */
[----:B------:R-:W-:Y:S01]  /*2b40*/  IMAD R5, R69, R56, R5 ;  /* 0x0000003845057224 */ /* 0x000fe200078e0205 */
[----:B------:R-:W-:Y:S01]  /*2b50*/  LEA R4, P5, R8, UR6, 0x1 ;  /* 0x0000000608047c11 */ /* 0x000fe2000f8a08ff */
[----:B------:R-:W-:Y:S01]  /*2b60*/  IMAD.X R10, R70, 0x1, R50, P0 ;  /* 0x00000001460a7824 */ /* 0x000fe200000e0632 */
[----:B------:R-:W-:Y:S01]  /*2b70*/  LEA R6, P0, R7, UR4, 0x1 ;  /* 0x0000000407067c11 */ /* 0x000fe2000f8008ff */
[----:B------:R-:W-:-:S03]  /*2b80*/  IMAD.IADD R5, R9, 0x1, R5 ;  /* 0x0000000109057824 */ /* 0x000fc600078e0205 */
[----:B------:R-:W-:Y:S02]  /*2b90*/  LEA.HI.X R7, R7, UR5, R10, 0x1, P0 ;  /* 0x0000000507077c11 */ /* 0x000fe400080f0c0a */
[----:B------:R-:W-:Y:S02]  /*2ba0*/  CS2R R10, SRZ ;  /* 0x00000000000a7805 */ /* 0x000fe4000001ff00 */
[----:B------:R-:W-:Y:S02]  /*2bb0*/  LEA.HI.X R5, R8, UR7, R5, 0x1, P5 ;  /* 0x0000000708057c11 */ /* 0x000fe4000a8f0c05 */
[----:B------:R-:W-:Y:S02]  /*2bc0*/  CS2R R8, SRZ ;  /* 0x0000000000087805 */ /* 0x000fe4000001ff00 */
[-C--:B------:R-:W-:Y:S02]  /*2bd0*/  ISETP.GE.AND P5, PT, R186, R27.reuse, PT ;  /* 0x0000001bba00720c */ /* 0x080fe40003fa6270 */
[----:B------:R-:W-:-:S11]  /*2be0*/  ISETP.GE.AND P0, PT, R191, R27, PT ;  /* 0x0000001bbf00720c */ /* 0x000fd60003f06270 */
[----:B------:R0:W5:Y:S04]  /*2bf0*/  @!P5 LDG.E.64 R14, desc[UR42][R6.64] ;  /* 0x0000002a060ed981 */ /* 0x000168000c1e1b00 */
[----:B------:R0:W5:Y:S04]  /*2c00*/  @!P0 LDG.E.64 R8, desc[UR42][R6.64+0x20] ;  /* 0x0000202a06088981 */ /* 0x000168000c1e1b00 */
[----:B------:R0:W5:Y:S04]  /*2c10*/  @!P5 LDG.E.64 R24, desc[UR42][R4.64] ;  /* 0x0000002a0418d981 */ /* 0x000168000c1e1b00 */
[----:B------:R0:W5:Y:S02]  /*2c20*/  @!P0 LDG.E.64 R10, desc[UR42][R4.64+0x20] ;  /* 0x0000202a040a8981 */ /* 0x000164000c1e1b00 */
.L_x_7863:
[----:B------:R-:W-:Y:S05]  /*2c30*/  BSYNC B1 ;  /* 0x0000000000017941 */ /* 0x000fea0003800000 */
.L_x_7862:
        /* <DEDUP_REMOVED lines=16> */
.L_x_7864:
[----:B------:R-:W-:Y:S01]  /*2d40*/  IMAD R75, R23, 0x8, R2 ;  /* 0x00000008174b7824 */ /* 0x000fe200078e0202 */
[----:B------:R-:W-:Y:S01]  /*2d50*/  SHF.L.U32 R76, R185, 0x1f, RZ ;  /* 0x0000001fb94c7819 */ /* 0x000fe200000006ff */
[----:B------:R-:W-:Y:S03]  /*2d60*/  BSSY B1, `(.L_x_7865) ;  /* 0x0000003000017945 */ /* 0x000fe60003800000 */
[----:B------:R-:W0:Y:S02]  /*2d70*/  SYNCS.PHASECHK.TRANS64.TRYWAIT P5, [R75+URZ+0x28c90], R76 ;  /* 0x028c904c4b0075a7 */ /* 0x000e2400080a017f */
[----:B0-----:R-:W-:Y:S05]  /*2d80*/  @!P5 BRA `(.L_x_7866) ;  /* 0x000001c0007cd947 */ /* 0x001fea0003800000 */
.L_x_8184:
[----:B------:R-:W-:Y:S05]  /*2d90*/  BSYNC B1 ;  /* 0x0000000000017941 */ /* 0x000fea0003800000 */
.L_x_7865:
        /* <DEDUP_REMOVED lines=48> */
.L_x_7871:
[----:B------:R-:W-:Y:S05]  /*30a0*/  BSYNC B2 ;  /* 0x0000000000027941 */ /* 0x000fea0003800000 */
.L_x_7870:
[----:B--2---:R1:W-:Y:S02]  /*30b0*/  STG.E.128 desc[UR42][R12.64], R4 ;  /* 0x000000040c007986 */ /* 0x0043e4000c101d2a */
.L_x_7869:
[----:B------:R-:W-:Y:S05]  /*30c0*/  BSYNC B1 ;  /* 0x0000000000017941 */ /* 0x000fea0003800000 */
.L_x_7868:
        /* <DEDUP_REMOVED lines=51> */
.L_x_7873:
[----:B------:R-:W-:Y:S05]  /*3400*/  BSYNC B1 ;  /* 0x0000000000017941 */ /* 0x000fea0003800000 */
.L_x_7872:
[----:B-1----:R2:W-:Y:S01]  /*3410*/  STG.E.128 desc[UR42][R12.64+0x40], R4 ;  /* 0x000040040c007986 */ /* 0x0025e2000c101d2a */
[----:B------:R-:W-:Y:S05]  /*3420*/  BRA `(.L_x_7867) ;  /* 0x0000000c00287947 */ /* 0x000fea0003800000 */
.L_x_7861:
        /* <DEDUP_REMOVED lines=44> */
.L_x_7874:
[----:B------:R-:W-:Y:S01]  /*36f0*/  IMAD R75, R23, 0x8, R2 ;  /* 0x00000008174b7824 */ /* 0x000fe200078e0202 */
[----:B------:R-:W-:Y:S01]  /*3700*/  SHF.L.U32 R76, R185, 0x1f, RZ ;  /* 0x0000001fb94c7819 */ /* 0x000fe200000006ff */
[----:B------:R-:W0:Y:S01]  /*3710*/  LDC R77, c[0x0][0x2f4] ;  /* 0x0000bd00ff4d7b82 */ /* 0x000e220000000800 */
[----:B------:R-:W-:Y:S02]  /*3720*/  BSSY B1, `(.L_x_7875) ;  /* 0x0000003000017945 */ /* 0x000fe40003800000 */
[----:B------:R-:W1:Y:S02]  /*3730*/  SYNCS.PHASECHK.TRANS64.TRYWAIT P5, [R75+URZ+0x28c90], R76 ;  /* 0x028c904c4b0075a7 */ /* 0x000e6400080a017f */
[----:B-1----:R-:W-:Y:S05]  /*3740*/  @!P5 BRA `(.L_x_7876) ;  /* 0x000001b80020d947 */ /* 0x002fea0003800000 */
.L_x_8185:
[----:B------:R-:W-:Y:S05]  /*3750*/  BSYNC B1 ;  /* 0x0000000000017941 */ /* 0x000fea0003800000 */
.L_x_7875:
        /* <DEDUP_REMOVED lines=115> */
.L_x_7878:
[----:B------:R-:W-:Y:S05]  /*3e90*/  BSYNC B1 ;  /* 0x0000000000017941 */ /* 0x000fea0003800000 */
.L_x_7877:
        /* <DEDUP_REMOVED lines=10> */
.L_x_7860:
[----:B------:R-:W-:-:S06]  /*3f40*/  UISETP.NE.AND UP0, UPT, UR37, 0x3, UPT ;  /* 0x000000032500788c */ /* 0x000fcc000bf05270 */
[----:B------:R-:W-:-:S13]  /*3f50*/  PLOP3.LUT P0, PT, PT, PT, UP0, 0x80, 0x0 ;  /* 0x000000000000781c */ /* 0x000fda0003f0f008 */
[----:B------:R-:W-:Y:S05]  /*3f60*/  @!P0 BRA `(.L_x_7879) ;  /* 0x0000000000048947 */ /* 0x000fea0003800000 */
[----:B------:R-:W-:Y:S01]  /*3f70*/  BPT.TRAP 0x1 ;  /* 0x000000040000795c */ /* 0x000fe20000300000 */
.L_x_7879:
        /* <DEDUP_REMOVED lines=8> */
.L_x_8186:
[----:B------:R-:W-:Y:S05]  /*4000*/  BSYNC B1 ;  /* 0x0000000000017941 */ /* 0x000fea0003800000 */
.L_x_7880:
        /* <DEDUP_REMOVED lines=12> */
.L_x_7867:
[----:B------:R-:W-:Y:S05]  /*40d0*/  BSYNC B0 ;  /* 0x0000000000007941 */ /* 0x000fea0003800000 */
.L_x_7859:
        /* <DEDUP_REMOVED lines=17> */
.L_x_7883:
[----:B------:R-:W-:Y:S05]  /*41f0*/  BSYNC B0 ;  /* 0x0000000000007941 */ /* 0x000fea0003800000 */
.L_x_7882:
[----:B------:R-:W2:Y:S01]  /*4200*/  SYNCS.PHASECHK.TRANS64.TRYWAIT P0, [R75+URZ+0x28cb0], R76 ;  /* 0x028cb04c4b0075a7 */ /* 0x000ea2000800017f */
[----:B------:R-:W-:Y:S04]  /*4210*/  BSSY B0, `(.L_x_7884) ;  /* 0x0000002000007945 */ /* 0x000fe80003800000 */
[----:B--2---:R-:W-:Y:S05]  /*4220*/  @!P0 BRA `(.L_x_7885) ;  /* 0x000001ac00908947 */ /* 0x004fea0003800000 */
.L_x_8187:
[----:B------:R-:W-:Y:S05]  /*4230*/  BSYNC B0 ;  /* 0x0000000000007941 */ /* 0x000fea0003800000 */
.L_x_7884:
        /* <DEDUP_REMOVED lines=20> */
[----:B----4-:R-:W-:Y:S01]  /*4380*/  IMAD R25, R9, 0x2, R2 ;  /* 0x0000000209197824 */ /* 0x010fe200078e0202 */
[----:B------:R-:W-:Y:S01]  /*4390*/  ISETP.GE.AND P0, PT, R6, UR4, PT ;  /* 0x0000000406007c0c */ /* 0x000fe2000bf06270 */
[----:B------:R-:W-:-:S02]  /*43a0*/  VIADD R14, R16, 0x80 ;  /* 0x00000080100e7836 */ /* 0x000fc40000000000 */
[----:B------:R-:W-:-:S08]  /*43b0*/  VIADD R24, R16, 0xc0 ;  /* 0x000000c010187836 */ /* 0x000fd00000000000 */
[----:B------:R-:W1:Y:S04]  /*43c0*/  @!P1 LDS.128 R4, [R25+0x400] ;  /* 0x0004000019049984 */ /* 0x000e680000000c00 */
[----:B------:R-:W3:Y:S04]  /*43d0*/  @!P0 LDS.128 R8, [R25+0x2400] ;  /* 0x0024000019088984 */ /* 0x000ee80000000c00 */
[----:B-1----:R-:W-:Y:S01]  /*43e0*/  @!P1 STG.E.128 desc[UR42][R12.64], R4 ;  /* 0x000000040c009986 */ /* 0x002fe2000c101d2a */
[----:B------:R-:W-:Y:S01]  /*43f0*/  ISETP.GE.AND P1, PT, R14, UR4, PT ;  /* 0x000000040e007c0c */ /* 0x000fe2000bf26270 */
[----:B------:R-:W-:-:S02]  /*4400*/  VIADD R14, R16, 0x100 ;  /* 0x00000100100e7836 */ /* 0x000fc40000000000 */
[----:B---3--:R-:W-:Y:S01]  /*4410*/  @!P0 STG.E.128 desc[UR42][R12.64+0x80], R8 ;  /* 0x000080080c008986 */ /* 0x008fe2000c101d2a */
[----:B------:R-:W-:Y:S01]  /*4420*/  ISETP.GE.AND P0, PT, R24, UR4, PT ;  /* 0x0000000418007c0c */ /* 0x000fe2000bf06270 */
        /* <DEDUP_REMOVED lines=16> */
[----:B------:R-:W-:Y:S02]  /*4530*/  IMAD R24, R15, 0x2, R2 ;  /* 0x000000020f187824 */ /* 0x000fe400078e0202 */
[----:B------:R-:W-:-:S06]  /*4540*/  VIADD R15, R16, 0xe0 ;  /* 0x000000e0100f7836 */ /* 0x000fcc0000000000 */
[----:B------:R-:W1:Y:S04]  /*4550*/  @!P1 LDS.128 R4, [R25+0xc400] ;  /* 0x00c4000019049984 */ /* 0x000e680000000c00 */
[----:B------:R-:W3:Y:S04]  /*4560*/  @!P0 LDS.128 R8, [R25+0xe400] ;  /* 0x00e4000019088984 */ /* 0x000ee80000000c00 */
[----:B-1----:R-:W-:Y:S01]  /*4570*/  @!P1 STG.E.128 desc[UR42][R12.64+0x300], R4 ;  /* 0x000300040c009986 */ /* 0x002fe2000c101d2a */
[----:B------:R-:W-:-:S03]  /*4580*/  ISETP.GE.AND P1, PT, R55, UR4, PT ;  /* 0x0000000437007c0c */ /* 0x000fc6000bf26270 */
        /* <DEDUP_REMOVED lines=22> */
[----:B------:R-:W-:-:S03]  /*46f0*/  ISETP.GE.AND P1, PT, R14, UR4, PT ;  /* 0x000000040e007c0c */ /* 0x000fc6000bf26270 */
[----:B---3--:R-:W-:Y:S01]  /*4700*/  @!P0 STG.E.128 desc[UR42][R12.64+0x2c0], R8 ;  /* 0x0002c0080c008986 */ /* 0x008fe2000c101d2a */
[----:B------:R-:W-:-:S09]  /*4710*/  ISETP.GE.AND P0, PT, R15, UR4, PT ;  /* 0x000000040f007c0c */ /* 0x000fd2000bf06270 */
[----:B------:R-:W1:Y:S04]  /*4720*/  @!P1 LDS.128 R4, [R24+0xc400] ;  /* 0x00c4000018049984 */ /* 0x000e680000000c00 */
[----:B------:R-:W3:Y:S04]  /*4730*/  @!P0 LDS.128 R8, [R24+0xe400] ;  /* 0x00e4000018088984 */ /* 0x000ee80000000c00 */
[----:B-1----:R1:W-:Y:S04]  /*4740*/  @!P1 STG.E.128 desc[UR42][R12.64+0x340], R4 ;  /* 0x000340040c009986 */ /* 0x0023e8000c101d2a */
[----:B---3--:R1:W-:Y:S02]  /*4750*/  @!P0 STG.E.128 desc[UR42][R12.64+0x3c0], R8 ;  /* 0x0003c0080c008986 */ /* 0x0083e4000c101d2a */
.L_x_7887:
[----:B------:R-:W-:Y:S05]  /*4760*/  BSYNC B0 ;  /* 0x0000000000007941 */ /* 0x000fea0003800000 */
.L_x_7886:
        /* <DEDUP_REMOVED lines=17> */
.L_x_7854:
[----:B------:R-:W-:Y:S04]  /*4880*/  BSSY B0, `(.L_x_7889) ;  /* 0x0000004000007945 */ /* 0x000fe80003800000 */
[----:B------:R-:W-:Y:S05]  /*4890*/  @P0 BRA `(.L_x_7890) ;  /* 0x0000000000080947 */ /* 0x000fea0003800000 */
[----:B------:R-:W1:Y:S02]  /*48a0*/  FENCE.VIEW.ASYNC.G ;  /* 0x00000000000073c6 */ /* 0x000e640000000100 */
[----:B-1----:R-:W-:Y:S06]  /*48b0*/  BAR.ARV 0xc, 0x180 ;  /* 0x0306000000007b1d */ /* 0x002fec0000002000 */
.L_x_7890:
[----:B------:R-:W-:Y:S05]  /*48c0*/  BSYNC B0 ;  /* 0x0000000000007941 */ /* 0x000fea0003800000 */
.L_x_7889:
[----:B------:R-:W-:Y:S01]  /*48d0*/  UISETP.NE.AND UP0, UPT, UR38, 0x1, UPT ;  /* 0x000000012600788c */ /* 0x000fe2000bf05270 */
[----:B------:R-:W-:Y:S05]  /*48e0*/  BSSY B7, `(.L_x_7891) ;  /* 0x0000c17000077945 */ /* 0x000fea0003800000 */
[----:B------:R-:W-:-:S13]  /*48f0*/  PLOP3.LUT P0, PT, PT, PT, UP0, 0x80, 0x0 ;  /* 0x000000000000781c */ /* 0x000fda0003f0f008 */
[----:B------:R-:W-:Y:S05]  /*4900*/  @!P0 BRA `(.L_x_7892) ;  /* 0x0000002000708947 */ /* 0x000fea0003800000 */
[----:B------:R-:W1:Y:S01]  /*4910*/  LDC R0, c[0x0][0x448] ;  /* 0x00011200ff007b82 */ /* 0x000e620000000800 */
[----:B------:R-:W-:Y:S01]  /*4920*/  VIADD R3, R194, 0x3f ;  /* 0x0000003fc2037836 */ /* 0x000fe20000000000 */
[----:B------:R-:W-:Y:S01]  /*4930*/  BSSY B0, `(.L_x_7893) ;  /* 0x000002b000007945 */ /* 0x000fe20003800000 */
[----:B------:R-:W-:Y:S01]  /*4940*/  IMAD.MOV.U32 R4, RZ, RZ, RZ ;  /* 0x000000ffff047224 */ /* 0x000fe200078e00ff */
[----:B-1----:R-:W-:-:S13]  /*4950*/  ISETP.NE.AND P0, PT, R0, 0x1, PT ;  /* 0x000000010000780c */ /* 0x002fda0003f05270 */
[----:B------:R-:W1:Y:S08]  /*4960*/  @P0 LDC R0, c[0x0][0x44c] ;  /* 0x00011300ff000b82 */ /* 0x000e700000000800 */
[----:B------:R-:W2:Y:S01]  /*4970*/  @P0 LDC R5, c[0x0][0x450] ;  /* 0x00011400ff050b82 */ /* 0x000ea20000000800 */
[----:B-1----:R-:W-:-:S05]  /*4980*/  @P0 IMAD.HI.U32 R0, R3, R0, RZ ;  /* 0x0000000003000227 */ /* 0x002fca00078e00ff */
[----:B--2---:R-:W-:-:S05]  /*4990*/  @P0 SHF.R.U32.HI R3, RZ, R5, R0 ;  /* 0x00000005ff030219 */ /* 0x004fca0000011600 */
[----:B------:R-:W-:-:S05]  /*49a0*/  IMAD.IADD R3, R44, 0x1, R3 ;  /* 0x000000012c037824 */ /* 0x000fca00078e0203 */
[----:B------:R-:W-:-:S04]  /*49b0*/  SHF.R.S32.HI R0, RZ, 0x1f, R3 ;  /* 0x0000001fff007819 */ /* 0x000fc80000011403 */
[----:B------:R-:W-:-:S04]  /*49c0*/  LEA.HI R0, R0, R3, RZ, 0x6 ;  /* 0x0000000300007211 */ /* 0x000fc800078f30ff */
[----:B------:R-:W-:-:S04]  /*49d0*/  SHF.R.S32.HI R0, RZ, 0x6, R0 ;  /* 0x00000006ff007819 */ /* 0x000fc80000011400 */
[----:B------:R-:W-:-:S04]  /*49e0*/  VIMNMX R43, R43, R0, PT ;  /* 0x000000002b2b7248 */ /* 0x000fc80003fe0100 */
[----:B------:R-:W-:-:S13]  /*49f0*/  ISETP.GE.AND P0, PT, R43, 0x1, PT ;  /* 0x000000012b00780c */ /* 0x000fda0003f06270 */
        /* <DEDUP_REMOVED lines=30> */
.L_x_7894:
[----:B------:R-:W-:Y:S05]  /*4be0*/  BSYNC B0 ;  /* 0x0000000000007941 */ /* 0x000fea0003800000 */
.L_x_7893:
        /* <DEDUP_REMOVED lines=44> */
[----:B0-----:R-:W-:-:S02]  /*4eb0*/  CS2R R74, SRZ ;  /* 0x00000000004a7805 */ /* 0x001fc4000001ff00 */
        /* <DEDUP_REMOVED lines=26> */
[----:B------:R-:W2:Y:S04]  /*5060*/  LDL R5, [R1+0x44] ;  /* 0x0000440001057983 */ /* 0x000ea80000100800 */
[----:B--2---:R-:W0:Y:S02]  /*5070*/  SHFL.IDX PT, R3, R5, RZ, 0x1f ;  /* 0x00001fff05037589 */ /* 0x004e2400000e0000 */
[----:B0-----:R-:W-:-:S04]  /*5080*/  LEA.HI R5, R3, R3, RZ, 0x1 ;  /* 0x0000000303057211 */ /* 0x001fc800078f08ff */
[----:B------:R-:W-:Y:S01]  /*5090*/  LOP3.LUT R6, R5, 0x1fffe, RZ, 0xc0, !PT ;  /* 0x0001fffe05067812 */ /* 0x000fe200078ec0ff */
[----:B------:R-:W-:-:S04]  /*50a0*/  IMAD.U32 R5, RZ, RZ, UR37 ;  /* 0x00000025ff057e24 */ /* 0x000fc8000f8e00ff */
[----:B------:R-:W-:Y:S01]  /*50b0*/  IMAD.IADD R3, R3, 0x1, -R6 ;  /* 0x0000000103037824 */ /* 0x000fe200078e0a06 */
[----:B------:R-:W-:-:S03]  /*50c0*/  ISETP.NE.AND P0, PT, R5, 0x3, PT ;  /* 0x000000030500780c */ /* 0x000fc60003f05270 */
[----:B------:R-:W-:-:S04]  /*50d0*/  IMAD R3, R3, 0x8000, R2 ;  /* 0x0000800003037824 */ /* 0x000fc800078e0202 */
[----:B------:R-:W-:-:S05]  /*50e0*/  VIADD R3, R3, 0x400 ;  /* 0x0000040003037836 */ /* 0x000fca0000000000 */
[----:B------:R-:W-:-:S04]  /*50f0*/  SHF.R.U32.HI R3, RZ, 0x4, R3 ;  /* 0x00000004ff037819 */ /* 0x000fc80000011603 */
[----:B------:R-:W-:-:S04]  /*5100*/  LOP3.LUT R3, R3, 0x3fff, RZ, 0xc0, !PT ;  /* 0x00003fff03037812 */ /* 0x000fc800078ec0ff */
[----:B------:R-:W-:Y:S01]  /*5110*/  LOP3.LUT R3, R3, 0x2000000, RZ, 0xfc, !PT ;  /* 0x0200000003037812 */ /* 0x000fe200078efcff */
[----:B------:R-:W-:Y:S06]  /*5120*/  @!P0 BRA `(.L_x_7896) ;  /* 0x0000000000048947 */ /* 0x000fec0003800000 */
[----:B------:R-:W-:Y:S01]  /*5130*/  BPT.TRAP 0x1 ;  /* 0x000000040000795c */ /* 0x000fe20000300000 */
.L_x_7896:
        /* <DEDUP_REMOVED lines=11> */
.L_x_8188:
[----:B------:R-:W-:Y:S05]  /*51f0*/  BSYNC B0 ;  /* 0x0000000000007941 */ /* 0x000fea0003800000 */
.L_x_7897:
        /* <DEDUP_REMOVED lines=56> */
.L_x_7906:
        /* <DEDUP_REMOVED lines=143> */
.L_x_7901:
[----:B------:R-:W-:Y:S01]  /*5e70*/  IMAD R21, R18, 0x8, R2 ;  /* 0x0000000812157824 */ /* 0x000fe200078e0202 */
[----:B------:R-:W-:-:S04]  /*5e80*/  SHF.L.U32 R4, R22, 0x1f, RZ ;  /* 0x0000001f16047819 */ /* 0x000fc800000006ff */
[----:B------:R0:W1:Y:S01]  /*5e90*/  SYNCS.PHASECHK.TRANS64.TRYWAIT P2, [R21+URZ+0x28c50], R4 ;  /* 0x028c5004150075a7 */ /* 0x000062000804017f */
[----:B------:R-:W-:Y:S05]  /*5ea0*/  @!P0 BRA `(.L_x_7902) ;  /* 0x0000000000048947 */ /* 0x000fea0003800000 */
[----:B------:R-:W-:Y:S01]  /*5eb0*/  BPT.TRAP 0x1 ;  /* 0x000000040000795c */ /* 0x000fe20000300000 */
.L_x_7902:
[----:B------:R-:W-:Y:S04]  /*5ec0*/  BSSY B1, `(.L_x_7903) ;  /* 0x0000004000017945 */ /* 0x000fe80003800000 */
[----:B-1----:R-:W-:Y:S05]  /*5ed0*/  @P2 BRA `(.L_x_7904) ;  /* 0x0000000000082947 */ /* 0x002fea0003800000 */
[----:B------:R-:W1:Y:S02]  /*5ee0*/  SYNCS.PHASECHK.TRANS64.TRYWAIT P2, [R21+URZ+0x28c50], R4 ;  /* 0x028c5004150075a7 */ /* 0x000e64000804017f */
[----:B-1----:R-:W-:Y:S05]  /*5ef0*/  @!P2 BRA `(.L_x_7905) ;  /* 0x000001900084a947 */ /* 0x002fea0003800000 */
.L_x_7904:
[----:B------:R-:W-:Y:S05]  /*5f00*/  BSYNC B1 ;  /* 0x0000000000017941 */ /* 0x000fea0003800000 */
.L_x_7903:
        /* <DEDUP_REMOVED lines=44> */
.L_x_7900:
[----:B------:R-:W-:Y:S05]  /*61d0*/  BSYNC B0 ;  /* 0x0000000000007941 */ /* 0x000fea0003800000 */
.L_x_7899:
        /* <DEDUP_REMOVED lines=143> */
.L_x_7892:
        /* <DEDUP_REMOVED lines=45> */
.L_x_7908:
[----:B------:R-:W-:Y:S05]  /*6da0*/  BSYNC B0 ;  /* 0x0000000000007941 */ /* 0x000fea0003800000 */
.L_x_7907:
        /* <DEDUP_REMOVED lines=100> */
.L_x_7910:
[----:B------:R-:W-:Y:S05]  /*73f0*/  BSYNC B6 ;  /* 0x0000000000067941 */ /* 0x000fea0003800000 */
.L_x_7909:
        /* <DEDUP_REMOVED lines=12> */
.L_x_7914:
[----:B-1----:R1:W2:Y:S02]  /*74c0*/  SYNCS.PHASECHK.TRANS64.TRYWAIT P0, [R2+URZ+0x28c00], R3 ;  /* 0x028c0003020075a7 */ /* 0x0022a4000800017f */
[----:B--2---:R-:W-:Y:S05]  /*74d0*/  @!P0 NANOSLEEP.SYNCS 0x989680 ;  /* 0x009896800000895d */ /* 0x004fea0003900000 */
[----:B------:R-:W2:Y:S02]  /*74e0*/  @!P0 SYNCS.PHASECHK.TRANS64 P0, [R2+URZ+0x28c00], R3 ;  /* 0x028c0003020085a7 */ /* 0x000ea4000800007f */
[----:B--2---:R-:W-:Y:S05]  /*74f0*/  @!P0 BRA `(.L_x_7914) ;  /* 0xfffffffc00f08947 */ /* 0x004fea000383ffff */
.L_x_7913:
[----:B------:R-:W-:Y:S05]  /*7500*/  BSYNC B0 ;  /* 0x0000000000007941 */ /* 0x000fea0003800000 */
.L_x_7912:
[----:B------:R-:W-:Y:S05]  /*7510*/  BRA `(.L_x_7915) ;  /* 0x0000002c000c7947 */ /* 0x000fea0003800000 */
.L_x_7911:
        /* <DEDUP_REMOVED lines=31> */
.L_x_7917:
[----:B------:R-:W-:Y:S05]  /*7710*/  BSYNC B6 ;  /* 0x0000000000067941 */ /* 0x000fea0003800000 */
.L_x_7916:
[----:B------:R-:W0:Y:S01]  /*7720*/  S2R R0, SR_TID.X ;  /* 0x0000000000007919 */ /* 0x000e220000002100 */
[----:B------:R-:W-:Y:S01]  /*7730*/  ULDC.U8 UR4, c[0x0][0x410] ;  /* 0x0001040000047ab9 */ /* 0x000fe20000000000 */
[----:B------:R-:W-:Y:S01]  /*7740*/  BSSY B0, `(.L_x_7918) ;  /* 0x0000298000007945 */ /* 0x000fe20003800000 */
[----:B------:R-:W-:Y:S01]  /*7750*/  ISETP.NE.AND P0, PT, RZ, UR4, PT ;  /* 0x00000004ff007c0c */ /* 0x000fe2000bf05270 */
        /* <DEDUP_REMOVED lines=41> */
.L_x_8194:
        /* <DEDUP_REMOVED lines=9> */
[----:B-1----:R-:W-:Y:S01]  /*7a80*/  IMAD.MOV.U32 R5, RZ, RZ, R3 ;  /* 0x000000ffff057224 */ /* 0x002fe200078e0003 */
[----:B------:R-:W-:Y:S02]  /*7a90*/  ISETP.GE.AND P3, PT, R191, UR4, PT ;  /* 0x00000004bf007c0c */ /* 0x000fe4000bf66270 */
[----:B------:R-:W-:Y:S02]  /*7aa0*/  CS2R R28, SRZ ;  /* 0x00000000001c7805 */ /* 0x000fe4000001ff00 */
[----:B------:R-:W-:Y:S01]  /*7ab0*/  ISETP.GE.AND P2, PT, R186, UR4, PT ;  /* 0x00000004ba007c0c */ /* 0x000fe2000bf46270 */
[----:B---3--:R-:W-:Y:S01]  /*7ac0*/  IMAD.MOV.U32 R9, RZ, RZ, R0 ;  /* 0x000000ffff097224 */ /* 0x008fe200078e0000 */
[----:B------:R-:W-:-:S07]  /*7ad0*/  CS2R R26, SRZ ;  /* 0x00000000001a7805 */ /* 0x000fce000001ff00 */
[C---:B------:R-:W-:Y:S01]  /*7ae0*/  @!P3 IMAD.SHL.U32 R7, R191.reuse, 0x2, RZ ;  /* 0x00000002bf07b824 */ /* 0x040fe200078e00ff */
[----:B------:R-:W-:-:S03]  /*7af0*/  @!P3 SHF.L.U64.HI R12, R191, 0x1, R36 ;  /* 0x00000001bf0cb819 */ /* 0x000fc60000010224 */
[----:B--2---:R-:W-:Y:S01]  /*7b00*/  @!P2 IMAD.WIDE R10, R186, 0x2, R4 ;  /* 0x00000002ba0aa825 */ /* 0x004fe200078e0204 */
[-C--:B------:R-:W-:Y:S02]  /*7b10*/  @!P3 IADD3 R4, P0, R4, R7.reuse, RZ ;  /* 0x000000070404b210 */ /* 0x080fe40007f1e0ff */
[----:B----4-:R-:W-:Y:S02]  /*7b20*/  @!P3 IADD3 R6, P1, R8, R7, RZ ;  /* 0x000000070806b210 */ /* 0x010fe40007f3e0ff */
[----:B------:R-:W-:Y:S02]  /*7b30*/  CS2R R20, SRZ ;  /* 0x0000000000147805 */ /* 0x000fe4000001ff00 */
[----:B------:R-:W-:Y:S01]  /*7b40*/  CS2R R24, SRZ ;  /* 0x0000000000187805 */ /* 0x000fe2000001ff00 */
[----:B------:R-:W-:Y:S01]  /*7b50*/  @!P2 IMAD.WIDE R8, R186, 0x2, R8 ;  /* 0x00000002ba08a825 */ /* 0x000fe200078e0208 */
[----:B------:R1:W5:Y:S03]  /*7b60*/  @!P2 LD.E.64 R28, desc[UR42][R10.64] ;  /* 0x0000002a0a1ca980 */ /* 0x000366000c101b00 */
[--C-:B------:R-:W-:Y:S01]  /*7b70*/  @!P3 IMAD.X R5, R3, 0x1, R12.reuse, P0 ;  /* 0x000000010305b824 */ /* 0x100fe200000e060c */
[----:B------:R1:W5:Y:S01]  /*7b80*/  @!P2 LD.E.64 R26, desc[UR42][R8.64] ;  /* 0x0000002a081aa980 */ /* 0x000362000c101b00 */
[----:B------:R-:W-:-:S03]  /*7b90*/  @!P3 IMAD.X R7, R0, 0x1, R12, P1 ;  /* 0x000000010007b824 */ /* 0x000fc600008e060c */
[----:B------:R1:W5:Y:S04]  /*7ba0*/  @!P3 LD.E.64 R20, desc[UR42][R4.64] ;  /* 0x0000002a0414b980 */ /* 0x000368000c101b00 */
[----:B------:R1:W5:Y:S02]  /*7bb0*/  @!P3 LD.E.64 R24, desc[UR42][R6.64] ;  /* 0x0000002a0618b980 */ /* 0x000364000c101b00 */
.L_x_7922:
[----:B------:R-:W-:Y:S05]  /*7bc0*/  BSYNC B1 ;  /* 0x0000000000017941 */ /* 0x000fea0003800000 */
.L_x_7921:
[----:B---3-5:R-:W-:Y:S01]  /*7bd0*/  IMAD.MOV.U32 R0, RZ, RZ, R26 ;  /* 0x000000ffff007224 */ /* 0x028fe200078e001a */
[----:B------:R-:W-:Y:S01]  /*7be0*/  UMOV UR4, 0xffffffff ;  /* 0xffffffff00047882 */ /* 0x000fe20000000000 */
[----:B-1----:R-:W-:Y:S01]  /*7bf0*/  IMAD.MOV.U32 R3, RZ, RZ, R27 ;  /* 0x000000ffff037224 */ /* 0x002fe200078e001b */
[----:B----4-:R-:W-:Y:S01]  /*7c00*/  CS2R R8, SRZ ;  /* 0x0000000000087805 */ /* 0x010fe2000001ff00 */
[----:B--2---:R-:W-:Y:S01]  /*7c10*/  IMAD.MOV.U32 R4, RZ, RZ, R24 ;  /* 0x000000ffff047224 */ /* 0x004fe200078e0018 */
        /* <DEDUP_REMOVED lines=9> */
[----:B------:R-:W-:-:S04]  /*7cb0*/  PRMT R44, R44, 0x5410, R3 ;  /* 0x000054102c2c7816 */ /* 0x000fc80000000003 */
[----:B------:R-:W-:Y:S01]  /*7cc0*/  PRMT R45, R4, 0x5410, R5 ;  /* 0x00005410042d7816 */ /* 0x000fe20000000005 */
[----:B------:R-:W-:Y:S06]  /*7cd0*/  BRA.DIV UR4, `(.L_x_7923) ;  /* 0x0000017604947947 */ /* 0x000fec000b800000 */
[----:B------:R1:W2:Y:S04]  /*7ce0*/  SHFL.IDX PT, R0, R32, 0x1, 0x1c1f ;  /* 0x003c1f0020007f89 */ /* 0x0002a800000e0000 */
[----:B------:R1:W3:Y:S04]  /*7cf0*/  SHFL.IDX PT, R3, R31, 0x1, 0x1c1f ;  /* 0x003c1f001f037f89 */ /* 0x0002e800000e0000 */
[----:B------:R1:W4:Y:S04]  /*7d00*/  SHFL.IDX PT, R7, R33, 0x1, 0x1c1f ;  /* 0x003c1f0021077f89 */ /* 0x00032800000e0000 */
[----:B0-----:R-:W0:Y:S02]  /*7d10*/  SHFL.IDX PT, R30, R30, 0x1, 0x1c1f ;  /* 0x003c1f001e1e7f89 */ /* 0x001e2400000e0000 */
.L_x_8200:
[----:B------:R-:W-:Y:S01]  /*7d20*/  VIADD R34, R34, 0x20 ;  /* 0x0000002022227836 */ /* 0x000fe20000000000 */
[----:B------:R-:W-:Y:S01]  /*7d30*/  LEA.HI R4, R216, R216, RZ, 0x1 ;  /* 0x000000d8d8047211 */ /* 0x000fe200078f08ff */
[----:B------:R-:W-:Y:S01]  /*7d40*/  BSSY B1, `(.L_x_7924) ;  /* 0x0000021000017945 */ /* 0x000fe20003800000 */
[----:B------:R-:W-:Y:S02]  /*7d50*/  CS2R R10, SRZ ;  /* 0x00000000000a7805 */ /* 0x000fe4000001ff00 */
[----:B------:R-:W-:Y:S02]  /*7d60*/  CS2R R14, SRZ ;  /* 0x00000000000e7805 */ /* 0x000fe4000001ff00 */
[----:B------:R-:W-:Y:S01]  /*7d70*/  ISETP.GE.AND P0, PT, R34, R35, PT ;  /* 0x000000232200720c */ /* 0x000fe20003f06270 */
[----:B------:R-:W-:Y:S01]  /*7d80*/  IMAD.SHL.U32 R34, R190, 0x40, RZ ;  /* 0x00000040be227824 */ /* 0x000fe200078e00ff */
[----:B------:R-:W-:Y:S02]  /*7d90*/  LOP3.LUT R5, R4, 0xfffffffe, RZ, 0xc0, !PT ;  /* 0xfffffffe04057812 */ /* 0x000fe400078ec0ff */
[----:B------:R-:W-:-:S03]  /*7da0*/  CS2R R12, SRZ ;  /* 0x00000000000c7805 */ /* 0x000fc6000001ff00 */
[----:B------:R-:W-:-:S05]  /*7db0*/  IMAD.IADD R5, R216, 0x1, -R5 ;  /* 0x00000001d8057824 */ /* 0x000fca00078e0a05 */
[----:B-1----:R-:W-:Y:S01]  /*7dc0*/  SHF.L.U32 R33, R5, 0x1f, RZ ;  /* 0x0000001f05217819 */ /* 0x002fe200000006ff */
[----:B------:R-:W-:Y:S06]  /*7dd0*/  @P0 BRA `(.L_x_7925) ;  /* 0x00000000005c0947 */ /* 0x000fec0003800000 */
[----:B------:R-:W-:Y:S01]  /*7de0*/  ULDC UR4, c[0x0][0x3f4] ;  /* 0x0000fd0000047ab9 */ /* 0x000fe20000000800 */
[----:B---3--:R-:W-:Y:S01]  /*7df0*/  IMAD.MOV.U32 R4, RZ, RZ, R3 ;  /* 0x000000ffff047224 */ /* 0x008fe200078e0003 */
[----:B------:R-:W-:Y:S01]  /*7e00*/  ISETP.GE.AND P2, PT, R186, UR4, PT ;  /* 0x00000004ba007c0c */ /* 0x000fe2000bf46270 */
[----:B--2---:R-:W-:Y:S01]  /*7e10*/  IMAD.MOV.U32 R5, RZ, RZ, R0 ;  /* 0x000000ffff057224 */ /* 0x004fe200078e0000 */
[----:B------:R-:W-:Y:S02]  /*7e20*/  ISETP.GE.AND P3, PT, R191, UR4, PT ;  /* 0x00000004bf007c0c */ /* 0x000fe4000bf66270 */
[----:B------:R-:W-:Y:S01]  /*7e30*/  CS2R R14, SRZ ;  /* 0x00000000000e7805 */ /* 0x000fe2000001ff00 */
[----:B0-----:R-:W-:Y:S02]  /*7e40*/  IMAD.MOV.U32 R10, RZ, RZ, R30 ;  /* 0x000000ffff0a7224 */ /* 0x001fe400078e001e */
[----:B----4-:R-:W-:-:S06]  /*7e50*/  IMAD.MOV.U32 R11, RZ, RZ, R7 ;  /* 0x000000ffff0b7224 */ /* 0x010fcc00078e0007 */
[----:B------:R-:W-:Y:S02]  /*7e60*/  @!P2 IMAD.WIDE R4, R186, 0x2, R4 ;  /* 0x00000002ba04a825 */ /* 0x000fe400078e0204 */
[C---:B------:R-:W-:Y:S02]  /*7e70*/  @!P3 SHF.L.U64.HI R32, R191.reuse, 0x1, R36 ;  /* 0x00000001bf20b819 */ /* 0x040fe40000010224 */
[----:B------:R-:W-:Y:S01]  /*7e80*/  @!P3 IMAD.SHL.U32 R6, R191, 0x2, RZ ;  /* 0x00000002bf06b824 */ /* 0x000fe200078e00ff */
[----:B------:R0:W5:Y:S01]  /*7e90*/  @!P2 LD.E.64 R14, desc[UR42][R4.64] ;  /* 0x0000002a040ea980 */ /* 0x000162000c101b00 */
[----:B------:R-:W-:Y:S02]  /*7ea0*/  CS2R R8, SRZ ;  /* 0x0000000000087805 */ /* 0x000fe4000001ff00 */
[----:B------:R-:W-:Y:S02]  /*7eb0*/  CS2R R12, SRZ ;  /* 0x00000000000c7805 */ /* 0x000fe4000001ff00 */
[----:B0-----:R-:W-:-:S02]  /*7ec0*/  @!P3 IADD3 R4, P0, R3, R6, RZ ;  /* 0x000000060304b210 */ /* 0x001fc40007f1e0ff */
[----:B------:R-:W-:Y:S01]  /*7ed0*/  @!P3 IADD3 R6, P1, R30, R6, RZ ;  /* 0x000000061e06b210 */ /* 0x000fe20007f3e0ff */
[----:B------:R-:W-:Y:S01]  /*7ee0*/  @!P2 IMAD.WIDE R30, R186, 0x2, R10 ;  /* 0x00000002ba1ea825 */ /* 0x000fe200078e020a */
[----:B------:R-:W-:-:S03]  /*7ef0*/  CS2R R10, SRZ ;  /* 0x00000000000a7805 */ /* 0x000fc6000001ff00 */
[--C-:B------:R-:W-:Y:S01]  /*7f00*/  @!P3 IMAD.X R5, R0, 0x1, R32.reuse, P0 ;  /* 0x000000010005b824 */ /* 0x100fe200000e0620 */
[----:B------:R1:W5:Y:S01]  /*7f10*/  @!P2 LD.E.64 R8, desc[UR42][R30.64] ;  /* 0x0000002a1e08a980 */ /* 0x000362000c101b00 */
[----:B------:R-:W-:-:S03]  /*7f20*/  @!P3 IMAD.X R7, R7, 0x1, R32, P1 ;  /* 0x000000010707b824 */ /* 0x000fc600008e0620 */
[----:B------:R1:W5:Y:S04]  /*7f30*/  @!P3 LD.E.64 R12, desc[UR42][R4.64] ;  /* 0x0000002a040cb980 */ /* 0x000368000c101b00 */
[----:B------:R1:W5:Y:S02]  /*7f40*/  @!P3 LD.E.64 R10, desc[UR42][R6.64] ;  /* 0x0000002a060ab980 */ /* 0x000364000c101b00 */
.L_x_7925:
[----:B------:R-:W-:Y:S05]  /*7f50*/  BSYNC B1 ;  /* 0x0000000000017941 */ /* 0x000fea0003800000 */
.L_x_7924:
[----:B------:R-:W4:Y:S01]  /*7f60*/  SYNCS.PHASECHK.TRANS64.TRYWAIT P0, [R2+URZ+0x28c00], R33 ;  /* 0x028c0021020075a7 */ /* 0x000f22000800017f */
[----:B---3--:R-:W-:Y:S01]  /*7f70*/  LOP3.LUT R3, R34, 0x1c0, RZ, 0xc0, !PT ;  /* 0x000001c022037812 */ /* 0x008fe200078ec0ff */
[----:B-1---5:R-:W-:Y:S01]  /*7f80*/  IMAD.MOV.U32 R4, RZ, RZ, R8 ;  /* 0x000000ffff047224 */ /* 0x022fe200078e0008 */
[----:B------:R-:W-:Y:S01]  /*7f90*/  VIADDMNMX R31, R35, -R194, 0x40, PT ;  /* 0x00000040231f7446 */ /* 0x000fe200038009c2 */
[----:B------:R-:W-:Y:S01]  /*7fa0*/  IMAD.MOV.U32 R6, RZ, RZ, R14 ;  /* 0x000000ffff067224 */ /* 0x000fe200078e000e */
[----:B--2---:R-:W-:Y:S01]  /*7fb0*/  LOP3.LUT R0, R3, 0x18, R16, 0xf8, !PT ;  /* 0x0000001803007812 */ /* 0x004fe200078ef810 */
[----:B------:R-:W-:Y:S01]  /*7fc0*/  IMAD.MOV.U32 R5, RZ, RZ, R11 ;  /* 0x000000ffff057224 */ /* 0x000fe200078e000b */
[----:B------:R-:W-:Y:S01]  /*7fd0*/  SHF.R.U32.HI R3, RZ, 0x3, R3 ;  /* 0x00000003ff037819 */ /* 0x000fe20000011603 */
[----:B------:R-:W-:Y:S01]  /*7fe0*/  BSSY B1, `(.L_x_7926) ;  /* 0x0000013000017945 */ /* 0x000fe20003800000 */
[----:B------:R-:W-:Y:S01]  /*7ff0*/  PRMT R32, R32, 0x5410, R4 ;  /* 0x0000541020207816 */ /* 0x000fe20000000004 */
[----:B------:R-:W-:Y:S01]  /*8000*/  IMAD.MOV.U32 R4, RZ, RZ, R10 ;  /* 0x000000ffff047224 */ /* 0x000fe200078e000a */
[----:B------:R-:W-:Y:S01]  /*8010*/  LOP3.LUT R0, R0, R3, RZ, 0x3c, !PT ;  /* 0x0000000300007212 */ /* 0x000fe200078e3cff */
[----:B------:R-:W-:Y:S01]  /*8020*/  IMAD.MOV.U32 R3, RZ, RZ, R9 ;  /* 0x000000ffff037224 */ /* 0x000fe200078e0009 */
[----:B0-----:R-:W-:Y:S01]  /*8030*/  PRMT R30, R5, 0x7610, R30 ;  /* 0x00007610051e7816 */ /* 0x001fe2000000001e */
        /* <DEDUP_REMOVED lines=13> */
.L_x_8201:
[----:B------:R-:W-:Y:S05]  /*8110*/  BSYNC B1 ;  /* 0x0000000000017941 */ /* 0x000fea0003800000 */
.L_x_7926:
        /* <DEDUP_REMOVED lines=9> */
[----:B------:R-:W1:Y:S01]  /*81b0*/  LDS.128 R4, [R3+0x20400] ;  /* 0x0204000003047984 */ /* 0x000e620000000c00 */
[----:B------:R-:W-:Y:S01]  /*81c0*/  SHF.R.U32.HI R36, RZ, 0x10, R27 ;  /* 0x00000010ff247819 */ /* 0x000fe2000001161b */
[--C-:B------:R-:W-:Y:S01]  /*81d0*/  HADD2.F32 R35, -RZ, R37.reuse.H0_H0 ;  /* 0x20000025ff237230 */ /* 0x100fe20000004100 */
[--C-:B------:R-:W-:Y:S01]  /*81e0*/  SHF.R.U32.HI R34, RZ, 0x10, R29.reuse ;  /* 0x00000010ff227819 */ /* 0x100fe2000001161d */
[----:B0-----:R-:W-:Y:S01]  /*81f0*/  HADD2.F32 R33, -RZ, R37.H1_H1 ;  /* 0x30000025ff217230 */ /* 0x001fe20000004100 */
        /* <DEDUP_REMOVED lines=37> */
.L_x_7931:
[----:B------:R-:W-:Y:S05]  /*8450*/  BSYNC B2 ;  /* 0x0000000000027941 */ /* 0x000fea0003800000 */
.L_x_7930:
[----:B------:R-:W-:Y:S05]  /*8460*/  @P1 BRA `(.L_x_7929) ;  /* 0x0000000000a81947 */ /* 0x000fea0003800000 */
[----:B-1----:R-:W1:Y:S01]  /*8470*/  LDS.128 R4, [R0] ;  /* 0x0000000000047984 */ /* 0x002e620000000c00 */
[----:B------:R-:W-:Y:S01]  /*8480*/  SHF.R.U32.HI R27, RZ, 0x10, R21 ;  /* 0x00000010ff1b7819 */ /* 0x000fe20000011615 */
[----:B------:R-:W-:Y:S01]  /*8490*/  HADD2.F32 R28, -RZ, R43.H1_H1 ;  /* 0x3000002bff1c7230 */ /* 0x000fe20000004100 */
[--C-:B------:R-:W-:Y:S01]  /*84a0*/  SHF.R.U32.HI R29, RZ, 0x10, R25.reuse ;  /* 0x00000010ff1d7819 */ /* 0x100fe20000011619 */
[----:B------:R-:W-:Y:S01]  /*84b0*/  HADD2.F32 R26, -RZ, R45.H0_H0 ;  /* 0x2000002dff1a7230 */ /* 0x000fe20000004100 */
        /* <DEDUP_REMOVED lines=9> */
[-C--:B0-----:R-:W-:Y:S01]  /*8550*/  FMUL.FTZ R33, R25, R29.reuse ;  /* 0x0000001d19217220 */ /* 0x081fe20000410000 */
        /* <DEDUP_REMOVED lines=27> */
.L_x_7929:
[----:B------:R-:W-:Y:S05]  /*8710*/  BSYNC B1 ;  /* 0x0000000000017941 */ /* 0x000fea0003800000 */
.L_x_7928:
        /* <DEDUP_REMOVED lines=50> */
.L_x_7934:
[----:B------:R-:W-:Y:S05]  /*8a40*/  BSYNC B1 ;  /* 0x0000000000017941 */ /* 0x000fea0003800000 */
.L_x_7933:
[----:B------:R-:W-:Y:S05]  /*8a50*/  @P1 BRA `(.L_x_7932) ;  /* 0x0000001400981947 */ /* 0x000fea0003800000 */
[----:B-1----:R-:W1:Y:S01]  /*8a60*/  LDS.128 R4, [R0+0x1000] ;  /* 0x0010000000047984 */ /* 0x002e620000000c00 */
        /* <DEDUP_REMOVED lines=42> */
.L_x_7919:
        /* <DEDUP_REMOVED lines=34> */
.L_x_8207:
        /* <DEDUP_REMOVED lines=15> */
.L_x_7937:
[----:B------:R-:W-:Y:S05]  /*9020*/  BSYNC B1 ;  /* 0x0000000000017941 */ /* 0x000fea0003800000 */
.L_x_7936:
[----:B-12--5:R-:W-:Y:S01]  /*9030*/  IMAD.MOV.U32 R4, RZ, RZ, R28 ;  /* 0x000000ffff047224 */ /* 0x026fe200078e001c */
[----:B------:R-:W-:Y:S01]  /*9040*/  UMOV UR4, 0xffffffff ;  /* 0xffffffff00047882 */ /* 0x000fe20000000000 */
[----:B------:R-:W-:Y:S02]  /*9050*/  IMAD.MOV.U32 R5, RZ, RZ, R29 ;  /* 0x000000ffff057224 */ /* 0x000fe400078e001d */
[----:B----4-:R-:W-:Y:S02]  /*9060*/  IMAD.MOV.U32 R6, RZ, RZ, R30 ;  /* 0x000000ffff067224 */ /* 0x010fe400078e001e */
        /* <DEDUP_REMOVED lines=8> */
[----:B------:R-:W-:-:S03]  /*90f0*/  IMAD.MOV.U32 R7, RZ, RZ, R27 ;  /* 0x000000ffff077224 */ /* 0x000fc600078e001b */
[----:B------:R-:W-:Y:S02]  /*9100*/  PRMT R57, R4, 0x5410, R6 ;  /* 0x0000541004397816 */ /* 0x000fe40000000006 */
[----:B------:R-:W-:Y:S02]  /*9110*/  CS2R R4, SRZ ;  /* 0x0000000000047805 */ /* 0x000fe4000001ff00 */
        /* <DEDUP_REMOVED lines=8> */
.L_x_8213:
        /* <DEDUP_REMOVED lines=23> */
.L_x_7940:
[----:B------:R-:W-:Y:S05]  /*9310*/  BSYNC B1 ;  /* 0x0000000000017941 */ /* 0x000fea0003800000 */
.L_x_7939:
[----:B------:R-:W2:Y:S01]  /*9320*/  SYNCS.PHASECHK.TRANS64.TRYWAIT P1, [R2+URZ+0x28c00], R3 ;  /* 0x028c0003020075a7 */ /* 0x000ea2000802017f */
[----:B-1----:R-:W-:Y:S01]  /*9330*/  VIADDMNMX R13, R21, -R194, 0x40, PT ;  /* 0x00000040150d7446 */ /* 0x002fe200038009c2 */
[----:B-----5:R-:W-:Y:S01]  /*9340*/  IMAD.MOV.U32 R12, RZ, RZ, R4 ;  /* 0x000000ffff0c7224 */ /* 0x020fe200078e0004 */
[----:B0-----:R-:W-:Y:S01]  /*9350*/  ISETP.GE.AND P0, PT, R16, R33, PT ;  /* 0x000000211000720c */ /* 0x001fe20003f06270 */
[----:B----4-:R-:W-:Y:S01]  /*9360*/  IMAD.MOV.U32 R14, RZ, RZ, R5 ;  /* 0x000000ffff0e7224 */ /* 0x010fe200078e0005 */
[----:B------:R-:W-:Y:S01]  /*9370*/  BSSY B1, `(.L_x_7941) ;  /* 0x000000f000017945 */ /* 0x000fe20003800000 */
[C---:B------:R-:W-:Y:S01]  /*9380*/  VIADD R0, R184.reuse, 0x20 ;  /* 0x00000020b8007836 */ /* 0x040fe20000000000 */
[-C--:B------:R-:W-:Y:S01]  /*9390*/  ISETP.GE.OR P2, PT, R184, R13.reuse, P0 ;  /* 0x0000000db800720c */ /* 0x080fe20000746670 */
[----:B------:R-:W-:Y:S01]  /*93a0*/  IMAD.MOV.U32 R15, RZ, RZ, R9 ;  /* 0x000000ffff0f7224 */ /* 0x000fe200078e0009 */
[----:B------:R-:W-:Y:S01]  /*93b0*/  PRMT R38, R38, 0x5410, R12 ;  /* 0x0000541026267816 */ /* 0x000fe2000000000c */
[----:B------:R-:W-:Y:S01]  /*93c0*/  IMAD.MOV.U32 R12, RZ, RZ, R6 ;  /* 0x000000ffff0c7224 */ /* 0x000fe200078e0006 */
[----:B------:R-:W-:Y:S01]  /*93d0*/  PRMT R58, R14, 0x7610, R58 ;  /* 0x000076100e3a7816 */ /* 0x000fe2000000003a */
[----:B------:R-:W-:Y:S01]  /*93e0*/  IMAD.MOV.U32 R14, RZ, RZ, R8 ;  /* 0x000000ffff0e7224 */ /* 0x000fe200078e0008 */
[----:B------:R-:W-:Y:S01]  /*93f0*/  ISETP.GE.OR P0, PT, R0, R13, P0 ;  /* 0x0000000d0000720c */ /* 0x000fe20000706670 */
[----:B------:R-:W-:Y:S01]  /*9400*/  IMAD.MOV.U32 R13, RZ, RZ, R7 ;  /* 0x000000ffff0d7224 */ /* 0x000fe200078e0007 */
[----:B------:R-:W-:Y:S01]  /*9410*/  PRMT R58, R58, 0x5410, R15 ;  /* 0x000054103a3a7816 */ /* 0x000fe2000000000f */
[----:B------:R-:W-:Y:S01]  /*9420*/  IMAD.IADD R21, R16, 0x1, R33 ;  /* 0x0000000110157824 */ /* 0x000fe200078e0221 */
[----:B------:R-:W-:-:S02]  /*9430*/  PRMT R38, R14, 0x7610, R38 ;  /* 0x000076100e267816 */ /* 0x000fc40000000026 */
[----:B------:R-:W-:Y:S01]  /*9440*/  PRMT R36, R13, 0x5410, R12 ;  /* 0x000054100d247816 */ /* 0x000fe2000000000c */
[----:B--2---:R-:W-:Y:S06]  /*9450*/  @!P1 BRA `(.L_x_7942) ;  /* 0x0000016400289947 */ /* 0x004fec0003800000 */
.L_x_8214:
[----:B------:R-:W-:Y:S05]  /*9460*/  BSYNC B1 ;  /* 0x0000000000017941 */ /* 0x000fea0003800000 */
.L_x_7941:
[----:B------:R-:W-:Y:S01]  /*9470*/  BSSY B1, `(.L_x_7943) ;  /* 0x0000063000017945 */ /* 0x000fe20003800000 */
[----:B0-----:R-:W-:Y:S01]  /*9480*/  IMAD.MOV.U32 R3, RZ, RZ, R10 ;  /* 0x000000ffff037224 */ /* 0x001fe200078e000a */
[----:B------:R-:W-:Y:S01]  /*9490*/  LOP3.LUT R21, R21, 0x38, RZ, 0xc0, !PT ;  /* 0x0000003815157812 */ /* 0x000fe200078ec0ff */
[----:B------:R-:W-:Y:S01]  /*94a0*/  IMAD.MOV.U32 R20, RZ, RZ, R11 ;  /* 0x000000ffff147224 */ /* 0x000fe200078e000b */
        /* <DEDUP_REMOVED lines=23> */
[----:B------:R-:W1:Y:S01]  /*9620*/  LDS.128 R12, [R37+0x20400] ;  /* 0x02040000250c7984 */ /* 0x000e620000000c00 */
        /* <DEDUP_REMOVED lines=71> */
.L_x_7944:
[----:B------:R-:W-:Y:S05]  /*9aa0*/  BSYNC B1 ;  /* 0x0000000000017941 */ /* 0x000fea0003800000 */
.L_x_7943:
[----:B------:R-:W-:Y:S01]  /*9ab0*/  PRMT R31, R3, 0x5410, R20 ;  /* 0x00005410031f7816 */ /* 0x000fe20000000014 */
[----:B------:R-:W-:Y:S06]  /*9ac0*/  @P0 BRA `(.L_x_7932) ;  /* 0x00000004007c0947 */ /* 0x000fec0003800000 */
[----:B------:R-:W2:Y:S01]  /*9ad0*/  LDL R42, [R1+0x64] ;  /* 0x00006400012a7983 */ /* 0x000ea20000100800 */
[----:B------:R-:W-:Y:S01]  /*9ae0*/  IMAD.SHL.U32 R3, R0, 0x40, RZ ;  /* 0x0000004000037824 */ /* 0x000fe200078e00ff */
[----:B0-----:R-:W-:Y:S01]  /*9af0*/  SHF.R.S32.HI R13, RZ, 0x1f, R0 ;  /* 0x0000001fff0d7819 */ /* 0x001fe20000011400 */
[----:B------:R-:W-:Y:S01]  /*9b00*/  HADD2.F32 R20, -RZ, R58.H0_H0 ;  /* 0x2000003aff147230 */ /* 0x000fe20000004100 */
[--C-:B------:R-:W-:Y:S02]  /*9b10*/  SHF.R.U64 R35, R6, 0x10, R7.reuse ;  /* 0x0000001006237819 */ /* 0x100fe40000001207 */
[----:B------:R-:W-:Y:S02]  /*9b20*/  LEA.HI R13, R13, R0, RZ, 0x3 ;  /* 0x000000000d0d7211 */ /* 0x000fe400078f18ff */
[----:B------:R-:W-:Y:S02]  /*9b30*/  LOP3.LUT R12, R3, 0x1c0, RZ, 0xc0, !PT ;  /* 0x000001c0030c7812 */ /* 0x000fe400078ec0ff */
[----:B------:R-:W-:Y:S01]  /*9b40*/  SHF.R.U32.HI R33, RZ, 0x10, R7 ;  /* 0x00000010ff217819 */ /* 0x000fe20000011607 */
[----:B------:R-:W-:Y:S01]  /*9b50*/  IMAD.SHL.U32 R13, R13, 0x40, RZ ;  /* 0x000000400d0d7824 */ /* 0x000fe200078e00ff */
[----:B------:R-:W-:-:S02]  /*9b60*/  SHF.R.U32.HI R0, RZ, 0x3, R12 ;  /* 0x00000003ff007819 */ /* 0x000fc4000001160c */
[----:B------:R-:W-:Y:S01]  /*9b70*/  SHF.R.U64 R40, R10, 0x10, R11 ;  /* 0x000000100a287819 */ /* 0x000fe2000000120b */
[----:B------:R-:W-:Y:S01]  /*9b80*/  HADD2.F32 R10, -RZ, R58.H1_H1 ;  /* 0x3000003aff0a7230 */ /* 0x000fe20000004100 */
[----:B------:R-:W-:Y:S02]  /*9b90*/  LOP3.LUT R21, R0, R21, R12, 0x1e, !PT ;  /* 0x0000001500157212 */ /* 0x000fe400078e1e0c */
[----:B------:R-:W-:Y:S02]  /*9ba0*/  LOP3.LUT R0, R13, 0xfffffe00, RZ, 0xc0, !PT ;  /* 0xfffffe000d007812 */ /* 0x000fe400078ec0ff */
[----:B------:R-:W-:Y:S02]  /*9bb0*/  SHF.R.U32.HI R29, RZ, 0x10, R9 ;  /* 0x00000010ff1d7819 */ /* 0x000fe40000011609 */
[----:B------:R-:W-:Y:S01]  /*9bc0*/  SHF.R.U32.HI R28, RZ, 0x10, R5 ;  /* 0x00000010ff1c7819 */ /* 0x000fe20000011605 */
[----:B------:R-:W-:Y:S01]  /*9bd0*/  IMAD.IADD R21, R0, 0x1, R21 ;  /* 0x0000000100157824 */ /* 0x000fe200078e0215 */
[----:B------:R-:W-:Y:S01]  /*9be0*/  SHF.R.U32.HI R39, RZ, 0x10, R11 ;  /* 0x00000010ff277819 */ /* 0x000fe2000001160b */
[----:B------:R-:W-:Y:S01]  /*9bf0*/  HADD2.F32 R11, -RZ, R36.H1_H1 ;  /* 0x30000024ff0b7230 */ /* 0x000fe20000004100 */
[----:B------:R-:W-:Y:S01]  /*9c00*/  SHF.R.U64 R41, R8, 0x10, R9 ;  /* 0x0000001008297819 */ /* 0x000fe20000001209 */
[----:B------:R-:W-:Y:S01]  /*9c10*/  IMAD R21, R21, 0x2, R2 ;  /* 0x0000000215157824 */ /* 0x000fe200078e0202 */
[----:B------:R-:W-:Y:S01]  /*9c20*/  SHF.R.U64 R37, R4, 0x10, R5 ;  /* 0x0000001004257819 */ /* 0x000fe20000001205 */
[----:B------:R-:W-:-:S02]  /*9c30*/  HADD2.F32 R28, -RZ, R28.H0_H0 ;  /* 0x2000001cff1c7230 */ /* 0x000fc40000004100 */
[----:B------:R-:W-:Y:S01]  /*9c40*/  HADD2.F32 R36, -RZ, R36.H0_H0 ;  /* 0x20000024ff247230 */ /* 0x000fe20000004100 */
        /* <DEDUP_REMOVED lines=9> */
[--C-:B------:R-:W-:Y:S02]  /*9ce0*/  HADD2.F32 R9, -RZ, R27.reuse.H0_H0 ;  /* 0x2000001bff097230 */ /* 0x100fe40000004100 */
[----:B------:R-:W-:Y:S02]  /*9cf0*/  HADD2.F32 R27, -RZ, R27.H1_H1 ;  /* 0x3000001bff1b7230 */ /* 0x000fe40000004100 */
[----:B------:R-:W-:Y:S02]  /*9d00*/  HADD2.F32 R24, -RZ, R24.H1_H1 ;  /* 0x30000018ff187230 */ /* 0x000fe40000004100 */
[----:B------:R-:W-:Y:S01]  /*9d10*/  HADD2.F32 R26, -RZ, R26.H1_H1 ;  /* 0x3000001aff1a7230 */ /* 0x000fe20000004100 */
[----:B--2---:R-:W0:Y:S02]  /*9d20*/  LDS.128 R12, [R42+0x20400] ;  /* 0x020400002a0c7984 */ /* 0x004e240000000c00 */
[----:B0-----:R-:W-:-:S02]  /*9d30*/  HADD2.F32 R3, -RZ, R13.H0_H0 ;  /* 0x2000000dff037230 */ /* 0x001fc40000004100 */
[----:B------:R-:W-:Y:S02]  /*9d40*/  HADD2.F32 R13, -RZ, R13.H1_H1 ;  /* 0x3000000dff0d7230 */ /* 0x000fe40000004100 */
[----:B------:R-:W-:Y:S02]  /*9d50*/  HADD2.F32 R0, -RZ, R12.H0_H0 ;  /* 0x2000000cff007230 */ /* 0x000fe40000004100 */
[C---:B------:R-:W-:Y:S01]  /*9d60*/  FFMA.FTZ R30, R3.reuse, R10, -R30 ;  /* 0x0000000a031e7223 */ /* 0x040fe2000001081e */
[----:B------:R-:W-:Y:S02]  /*9d70*/  HADD2.F32 R10, -RZ, R29.H0_H0 ;  /* 0x2000001dff0a7230 */ /* 0x000fe40000004100 */
[----:B------:R-:W-:Y:S01]  /*9d80*/  FFMA.FTZ R32, R3, R20, R32 ;  /* 0x0000001403207223 */ /* 0x000fe20000010020 */
[----:B------:R-:W-:Y:S02]  /*9d90*/  HADD2.F32 R3, -RZ, R38.H0_H0 ;  /* 0x20000026ff037230 */ /* 0x000fe40000004100 */
[----:B------:R-:W-:-:S02]  /*9da0*/  HADD2.F32 R4, -RZ, R14.H0_H0 ;  /* 0x2000000eff047230 */ /* 0x000fc40000004100 */
[-C--:B------:R-:W-:Y:S01]  /*9db0*/  FMUL.FTZ R20, R25, R10.reuse ;  /* 0x0000000a19147220 */ /* 0x080fe20000410000 */
[C---:B------:R-:W-:Y:S01]  /*9dc0*/  FMUL.FTZ R25, R6.reuse, R7 ;  /* 0x0000000706197220 */ /* 0x040fe20000410000 */
[-C--:B------:R-:W-:Y:S01]  /*9dd0*/  FMUL.FTZ R6, R6, R3.reuse ;  /* 0x0000000306067220 */ /* 0x080fe20000410000 */
[C---:B------:R-:W-:Y:S01]  /*9de0*/  FFMA.FTZ R29, R13.reuse, R10, -R34 ;  /* 0x0000000a0d1d7223 */ /* 0x040fe20000010822 */
[----:B------:R-:W-:Y:S01]  /*9df0*/  FFMA.FTZ R13, R13, R28, R20 ;  /* 0x0000001c0d0d7223 */ /* 0x000fe20000010014 */
[C---:B------:R-:W-:Y:S01]  /*9e00*/  FFMA.FTZ R25, R0.reuse, R3, -R25 ;  /* 0x0000000300197223 */ /* 0x040fe20000010819 */
[--C-:B------:R-:W-:Y:S02]  /*9e10*/  HADD2.F32 R3, -RZ, R31.reuse.H0_H0 ;  /* 0x2000001fff037230 */ /* 0x100fe40000004100 */
[----:B------:R-:W-:Y:S01]  /*9e20*/  FFMA.FTZ R10, R0, R7, R6 ;  /* 0x00000007000a7223 */ /* 0x000fe20000010006 */
[----:B------:R-:W-:Y:S02]  /*9e30*/  HADD2.F32 R0, -RZ, R31.H1_H1 ;  /* 0x3000001fff007230 */ /* 0x000fe40000004100 */
[----:B------:R-:W-:Y:S01]  /*9e40*/  FMUL.FTZ R7, R8, R11 ;  /* 0x0000000b08077220 */ /* 0x000fe20000410000 */
[----:B------:R-:W-:-:S02]  /*9e50*/  HADD2.F32 R5, -RZ, R15.H0_H0 ;  /* 0x2000000fff057230 */ /* 0x000fc40000004100 */
[-C--:B------:R-:W-:Y:S01]  /*9e60*/  FMUL.FTZ R31, R8, R3.reuse ;  /* 0x00000003081f7220 */ /* 0x080fe20000410000 */
[C---:B------:R-:W-:Y:S01]  /*9e70*/  FMUL.FTZ R28, R9.reuse, R36 ;  /* 0x00000024091c7220 */ /* 0x040fe20000410000 */
[----:B------:R-:W-:Y:S02]  /*9e80*/  HADD2.F32 R8, -RZ, R33.H0_H0 ;  /* 0x20000021ff087230 */ /* 0x000fe40000004100 */
[-C--:B------:R-:W-:Y:S01]  /*9e90*/  FMUL.FTZ R9, R9, R0.reuse ;  /* 0x0000000009097220 */ /* 0x080fe20000410000 */
[----:B------:R-:W-:Y:S02]  /*9ea0*/  HADD2.F32 R6, -RZ, R39.H0_H0 ;  /* 0x20000027ff067230 */ /* 0x000fe40000004100 */
[C---:B------:R-:W-:Y:S01]  /*9eb0*/  FFMA.FTZ R20, R4.reuse, R3, -R7 ;  /* 0x0000000304147223 */ /* 0x040fe20000010807 */
[----:B------:R-:W-:Y:S02]  /*9ec0*/  HADD2.F32 R15, -RZ, R15.H1_H1 ;  /* 0x3000000fff0f7230 */ /* 0x000fe40000004100 */
[----:B------:R-:W-:Y:S01]  /*9ed0*/  FFMA.FTZ R31, R4, R11, R31 ;  /* 0x0000000b041f7223 */ /* 0x000fe2000001001f */
[C---:B------:R-:W-:Y:S01]  /*9ee0*/  FFMA.FTZ R28, R5.reuse, R0, -R28 ;  /* 0x00000000051c7223 */ /* 0x040fe2000001081c */
[----:B------:R-:W-:Y:S01]  /*9ef0*/  FFMA.FTZ R36, R5, R36, R9 ;  /* 0x0000002405247223 */ /* 0x000fe20000010009 */
[----:B------:R-:W-:-:S02]  /*9f00*/  HADD2.F32 R7, -RZ, R37.H0_H0 ;  /* 0x20000025ff077230 */ /* 0x000fc40000004100 */
[C---:B------:R-:W-:Y:S01]  /*9f10*/  FMUL.FTZ R4, R27.reuse, R8 ;  /* 0x000000081b047220 */ /* 0x040fe20000410000 */
[-C--:B------:R-:W-:Y:S01]  /*9f20*/  FMUL.FTZ R0, R27, R6.reuse ;  /* 0x000000061b007220 */ /* 0x080fe20000410000 */
[----:B------:R-:W-:Y:S02]  /*9f30*/  HADD2.F32 R3, -RZ, R41.H0_H0 ;  /* 0x20000029ff037230 */ /* 0x000fe40000004100 */
[----:B------:R-:W-:Y:S02]  /*9f40*/  HADD2.F32 R9, -RZ, R35.H0_H0 ;  /* 0x20000023ff097230 */ /* 0x000fe40000004100 */
[C---:B------:R-:W-:Y:S01]  /*9f50*/  FFMA.FTZ R27, R15.reuse, R6, -R4 ;  /* 0x000000060f1b7223 */ /* 0x040fe20000010804 */
[----:B------:R-:W-:Y:S02]  /*9f60*/  HADD2.F32 R5, -RZ, R40.H0_H0 ;  /* 0x20000028ff057230 */ /* 0x000fe40000004100 */
[----:B------:R-:W-:Y:S01]  /*9f70*/  FFMA.FTZ R33, R15, R8, R0 ;  /* 0x000000080f217223 */ /* 0x000fe20000010000 */
[----:B------:R-:W-:-:S02]  /*9f80*/  HADD2.F32 R12, -RZ, R12.H1_H1 ;  /* 0x3000000cff0c7230 */ /* 0x000fc40000004100 */
[C---:B------:R-:W-:Y:S01]  /*9f90*/  FMUL.FTZ R11, R24.reuse, R7 ;  /* 0x00000007180b7220 */ /* 0x040fe20000410000 */
[----:B------:R-:W-:Y:S02]  /*9fa0*/  HADD2.F32 R14, -RZ, R14.H1_H1 ;  /* 0x3000000eff0e7230 */ /* 0x000fe40000004100 */
        /* <DEDUP_REMOVED lines=17> */
.L_x_7932:
[----:B------:R-:W-:Y:S05]  /*a0c0*/  BSYNC B0 ;  /* 0x0000000000007941 */ /* 0x000fea0003800000 */
.L_x_7918:
[----:B------:R-:W-:Y:S01]  /*a0d0*/  @!PT LDS RZ, [RZ] ;  /* 0x00000000fffff984 */ /* 0x000fe20000000800 */
[----:B------:R-:W-:Y:S01]  /*a0e0*/  @!PT LDS RZ, [RZ] ;  /* 0x00000000fffff984 */ /* 0x000fe20000000800 */
[----:B------:R-:W-:Y:S01]  /*a0f0*/  @!PT LDS RZ, [RZ] ;  /* 0x00000000fffff984 */ /* 0x000fe20000000800 */
[----:B------:R-:W-:Y:S01]  /*a100*/  @!PT LDS RZ, [RZ] ;  /* 0x00000000fffff984 */ /* 0x000fe20000000800 */
[----:B------:R4:W-:Y:S06]  /*a110*/  MEMBAR.ALL.CTA ;  /* 0x0000000000007992 */ /* 0x0009ec0000008000 */
[----:B----4-:R-:W4:Y:S01]  /*a120*/  FENCE.VIEW.ASYNC.S ;  /* 0x00000000000073c6 */ /* 0x010f220000000000 */
[----:B------:R-:W-:Y:S05]  /*a130*/  WARPSYNC.ALL ;  /* 0x0000000000007948 */ /* 0x000fea0003800000 */
[----:B----4-:R-:W-:Y:S06]  /*a140*/  BAR.SYNC.DEFER_BLOCKING 0xd, 0x80 ;  /* 0x0342000000007b1d */ /* 0x010fec0000010000 */
.L_x_7915:
[----:B--2---:R-:W-:-:S05]  /*a150*/  IMAD.U32 R0, RZ, RZ, UR37 ;  /* 0x00000025ff007e24 */ /* 0x004fca000f8e00ff */
[----:B------:R-:W-:-:S13]  /*a160*/  ISETP.NE.AND P0, PT, R0, 0x3, PT ;  /* 0x000000030000780c */ /* 0x000fda0003f05270 */
[----:B------:R-:W-:Y:S05]  /*a170*/  @!P0 BRA `(.L_x_7945) ;  /* 0x0000000000048947 */ /* 0x000fea0003800000 */
[----:B------:R-:W-:Y:S01]  /*a180*/  BPT.TRAP 0x1 ;  /* 0x000000040000795c */ /* 0x000fe20000300000 */
.L_x_7945:
[----:B---3--:R-:W-:Y:S01]  /*a190*/  IMAD R21, R18, 0x8, R2 ;  /* 0x0000000812157824 */ /* 0x008fe200078e0202 */
[----:B------:R-:W-:-:S04]  /*a1a0*/  SHF.L.U32 R58, R22, 0x1f, RZ ;  /* 0x0000001f163a7819 */ /* 0x000fc800000006ff */
[----:B------:R2:W3:Y:S01]  /*a1b0*/  SYNCS.PHASECHK.TRANS64.TRYWAIT P2, [R21+URZ+0x28c30], R58 ;  /* 0x028c303a150075a7 */ /* 0x0004e2000804017f */
[----:B------:R-:W-:Y:S05]  /*a1c0*/  @!P0 BRA `(.L_x_7946) ;  /* 0x0000000000048947 */ /* 0x000fea0003800000 */
[----:B------:R-:W-:Y:S01]  /*a1d0*/  BPT.TRAP 0x1 ;  /* 0x000000040000795c */ /* 0x000fe20000300000 */
.L_x_7946:
[----:B01----:R-:W0:Y:S01]  /*a1e0*/  S2R R3, SR_TID.X ;  /* 0x0000000000037919 */ /* 0x003e220000002100 */
[----:B------:R-:W-:-:S05]  /*a1f0*/  VIADD R0, R2, 0x22400 ;  /* 0x0002240002007836 */ /* 0x000fca0000000000 */
[----:B------:R-:W-:-:S04]  /*a200*/  SHF.R.U32.HI R0, RZ, 0x4, R0 ;  /* 0x00000004ff007819 */ /* 0x000fc80000011600 */
[----:B------:R-:W-:Y:S02]  /*a210*/  LOP3.LUT R0, R0, 0x3fff, RZ, 0xc0, !PT ;  /* 0x00003fff00007812 */ /* 0x000fe400078ec0ff */
[----:B0-----:R-:W-:-:S04]  /*a220*/  LOP3.LUT R3, R3, 0x7f, RZ, 0xc0, !PT ;  /* 0x0000007f03037812 */ /* 0x001fc800078ec0ff */
[----:B------:R-:W-:Y:S01]  /*a230*/  ISETP.NE.AND P1, PT, R3, RZ, PT ;  /* 0x000000ff0300720c */ /* 0x000fe20003f25270 */
[----:B---3--:R-:W-:-:S12]  /*a240*/  @P2 BRA `(.L_x_7947) ;  /* 0x0000000000082947 */ /* 0x008fd80003800000 */
[----:B------:R-:W0:Y:S02]  /*a250*/  SYNCS.PHASECHK.TRANS64.TRYWAIT P2, [R21+URZ+0x28c30], R58 ;  /* 0x028c303a150075a7 */ /* 0x000e24000804017f */
[----:B0-----:R-:W-:Y:S05]  /*a260*/  @!P2 BRA `(.L_x_7948) ;  /* 0x0000015400b8a947 */ /* 0x001fea0003800000 */
.L_x_7947:
[----:B------:R-:W-:Y:S05]  /*a270*/  WARPSYNC.ALL ;  /* 0x0000000000007948 */ /* 0x000fea0003800000 */
[----:B------:R-:W-:Y:S01]  /*a280*/  LOP3.LUT R13, R0, 0x10000, RZ, 0xfc, !PT ;  /* 0x00010000000d7812 */ /* 0x000fe200078efcff */
[----:B------:R-:W-:Y:S01]  /*a290*/  VIADD R0, R2, 0x20400 ;  /* 0x0002040002007836 */ /* 0x000fe20000000000 */
[----:B------:R-:W-:-:S03]  /*a2a0*/  WARPGROUP.ARRIVE ;  /* 0x00000000000079c5 */ /* 0x000fc60000000000 */
[----:B------:R-:W-:Y:S01]  /*a2b0*/  IMAD R6, R18, 0x200, R13 ;  /* 0x0000020012067824 */ /* 0x000fe200078e020d */
[----:B------:R-:W1:Y:S01]  /*a2c0*/  LDC R3, c[0x0][0x448] ;  /* 0x00011200ff037b82 */ /* 0x000e620000000800 */
[----:B------:R-:W-:Y:S01]  /*a2d0*/  IMAD.MOV.U32 R7, RZ, RZ, 0x40000040 ;  /* 0x40000040ff077424 */ /* 0x000fe200078e00ff */
        /* <DEDUP_REMOVED lines=14> */
[----:B------:R-:W-:Y:S01]  /*a3c0*/  LOP3.LUT R19, R19, 0xf7ffffff, RZ, 0xc0, !PT ;  /* 0xf7ffffff13137812 */ /* 0x000fe200078ec0ff */
[----:B------:R-:W-:-:S02]  /*a3d0*/  IMAD.MOV.U32 R7, RZ, RZ, 0x40000040 ;  /* 0x40000040ff077424 */ /* 0x000fc400078e00ff */
[----:B------:R-:W-:Y:S01]  /*a3e0*/  IMAD.IADD R0, R203, 0x1, R194 ;  /* 0x00000001cb007824 */ /* 0x000fe200078e02c2 */
[----:B-1----:R-:W-:-:S07]  /*a3f0*/  ISETP.NE.AND P6, PT, R3, 0x1, PT ;  /* 0x000000010300780c */ /* 0x002fce0003fc5270 */
[----:B------:R-:W-:Y:S01]  /*a400*/  HGMMA.64x64x16.F32 R24, gdesc[UR4], RZ, !UPT, gsb0 ;  /* 0x00e00000041879f0 */ /* 0x000fe2000c0008ff */
[----:B------:R-:W-:Y:S01]  /*a410*/  R2UR UR6, R8 ;  /* 0x00000000080672ca */ /* 0x000fe200000e0000 */
[----:B------:R-:W-:Y:S01]  /*a420*/  VIADD R8, R4, 0x4 ;  /* 0x0000000404087836 */ /* 0x000fe20000000000 */
[----:B------:R-:W-:Y:S01]  /*a430*/  R2UR UR7, R9 ;  /* 0x00000000090772ca */ /* 0x000fe200000e0000 */
[----:B------:R-:W-:Y:S01]  /*a440*/  IMAD.MOV.U32 R9, RZ, RZ, 0x40000040 ;  /* 0x40000040ff097424 */ /* 0x000fe200078e00ff */
[----:B------:R-:W-:Y:S02]  /*a450*/  R2UR UR4, R10 ;  /* 0x000000000a0472ca */ /* 0x000fe400000e0000 */
[----:B------:R-:W-:Y:S01]  /*a460*/  R2UR UR5, R11 ;  /* 0x000000000b0572ca */ /* 0x000fe200000e0000 */
[----:B------:R-:W1:Y:S01]  /*a470*/  @P6 LDC R3, c[0x0][0x44c] ;  /* 0x00011300ff036b82 */ /* 0x000e620000000800 */
[----:B------:R-:W-:-:S07]  /*a480*/  @P6 LOP3.LUT R19, R19, 0x8000000, RZ, 0xfc, !PT ;  /* 0x0800000013136812 */ /* 0x000fce00078efcff */
[----:B------:R-:W3:Y:S01]  /*a490*/  @P6 LDC R12, c[0x0][0x450] ;  /* 0x00011400ff0c6b82 */ /* 0x000ee20000000800 */
[----:B-1----:R-:W-:Y:S01]  /*a4a0*/  @P6 IMAD.HI.U32 R3, R0, R3, RZ ;  /* 0x0000000300036227 */ /* 0x002fe200078e00ff */
[----:B------:R-:W-:Y:S02]  /*a4b0*/  WARPGROUP.DEPBAR.LE gsb0, 0x0 ;  /* 0x00008000000079c5 */ /* 0x000fe40000010000 */
[----:B------:R-:W-:-:S06]  /*a4c0*/  WARPGROUP.ARRIVE ;  /* 0x00000000000079c5 */ /* 0x000fcc0000000000 */
        /* <DEDUP_REMOVED lines=11> */
[----:B------:R-:W-:Y:S01]  /*a580*/  R2UR UR6, R14 ;  /* 0x000000000e0672ca */ /* 0x000fe200000e0000 */
[----:B------:R-:W-:Y:S01]  /*a590*/  IMAD.MOV.U32 R14, RZ, RZ, R0 ;  /* 0x000000ffff0e7224 */ /* 0x000fe200078e0000 */
[----:B------:R-:W-:Y:S02]  /*a5a0*/  R2UR UR7, R15 ;  /* 0x000000000f0772ca */ /* 0x000fe400000e0000 */
[----:B------:R-:W-:Y:S02]  /*a5b0*/  R2UR UR4, R6 ;  /* 0x00000000060472ca */ /* 0x000fe400000e0000 */
[----:B------:R-:W-:Y:S02]  /*a5c0*/  R2UR UR5, R7 ;  /* 0x00000000070572ca */ /* 0x000fe400000e0000 */
[----:B---3--:R-:W-:Y:S01]  /*a5d0*/  @P6 SHF.R.U32.HI R14, RZ, R12, R3 ;  /* 0x0000000cff0e6219 */ /* 0x008fe20000011603 */
[----:B------:R-:W-:-:S04]  /*a5e0*/  IMAD.MOV.U32 R3, RZ, RZ, -0x40 ;  /* 0xffffffc0ff037424 */ /* 0x000fc800078e00ff */
[----:B------:R-:W1:Y:S01]  /*a5f0*/  SHFL.IDX PT, R12, R14, 0x1, 0x1c1f ;  /* 0x003c1f000e0c7f89 */ /* 0x000e6200000e0000 */
[----:B------:R-:W-:-:S03]  /*a600*/  IMAD R0, R168, R3, 0x40 ;  /* 0x00000040a8007424 */ /* 0x000fc600078e0203 */
[----:B------:R-:W3:Y:S02]  /*a610*/  SHFL.IDX PT, R14, R14, RZ, 0x1c1f ;  /* 0x001c1fff0e0e7589 */ /* 0x000ee400000e0000 */
[----:B------:R-:W-:Y:S02]  /*a620*/  IADD3 R3, R195, 0x1, R0 ;  /* 0x00000001c3037810 */ /* 0x000fe40007ffe000 */
[----:B------:R-:W-:Y:S02]  /*a630*/  IADD3 R20, -R202, R0, R195 ;  /* 0x00000000ca147210 */ /* 0x000fe40007ffe1c3 */
[----:B------:R-:W-:Y:S01]  /*a640*/  IADD3 R67, -R193, R3, -R202 ;  /* 0x00000003c1437210 */ /* 0x000fe20007ffe9ca */
        /* <DEDUP_REMOVED lines=19> */
[----:B-1----:R-:W-:Y:S01]  /*a780*/  VIADDMNMX R26, R12, R67, R20, PT ;  /* 0x000000430c1a7246 */ /* 0x002fe20003800114 */
[----:B------:R-:W-:Y:S01]  /*a790*/  FMUL.FTZ R50, R50, UR4 ;  /* 0x0000000432327c20 */ /* 0x000fe20008410000 */
[----:B------:R-:W-:Y:S01]  /*a7a0*/  FMUL.FTZ R54, R54, UR4 ;  /* 0x0000000436367c20 */ /* 0x000fe20008410000 */
[----:B------:R-:W-:Y:S01]  /*a7b0*/  FMUL.FTZ R55, R55, UR4 ;  /* 0x0000000437377c20 */ /* 0x000fe20008410000 */
[----:B------:R-:W-:Y:S01]  /*a7c0*/  ISETP.GT.AND P2, PT, R26, RZ, PT ;  /* 0x000000ff1a00720c */ /* 0x000fe20003f44270 */
[----:B------:R-:W-:Y:S01]  /*a7d0*/  FMUL.FTZ R24, R24, UR4 ;  /* 0x0000000418187c20 */ /* 0x000fe20008410000 */
[C---:B------:R-:W-:Y:S01]  /*a7e0*/  ISETP.GT.AND P3, PT, R26.reuse, 0x1, PT ;  /* 0x000000011a00780c */ /* 0x040fe20003f64270 */
[----:B------:R-:W1:Y:S01]  /*a7f0*/  MUFU.TANH R30, R30 ;  /* 0x0000001e001e7308 */ /* 0x000e620000002400 */
[----:B------:R-:W-:Y:S01]  /*a800*/  ISETP.GT.AND P4, PT, R26, 0x8, PT ;  /* 0x000000081a00780c */ /* 0x000fe20003f84270 */
[----:B------:R-:W-:Y:S01]  /*a810*/  FMUL.FTZ R25, R25, UR4 ;  /* 0x0000000419197c20 */ /* 0x000fe20008410000 */
[----:B----4-:R-:W-:Y:S01]  /*a820*/  FSEL R0, R15, -INF , P2 ;  /* 0xff8000000f007808 */ /* 0x010fe20001000000 */
[----:B------:R-:W-:Y:S01]  /*a830*/  FMUL.FTZ R28, R28, UR4 ;  /* 0x000000041c1c7c20 */ /* 0x000fe20008410000 */
[----:B------:R-:W-:Y:S01]  /*a840*/  ISETP.GT.AND P2, PT, R26, 0x9, PT ;  /* 0x000000091a00780c */ /* 0x000fe20003f44270 */
        /* <DEDUP_REMOVED lines=13> */
[----:B------:R-:W-:-:S05]  /*a920*/  FMUL.FTZ R52, R52, UR4 ;  /* 0x0000000434347c20 */ /* 0x000fca0008410000 */
[----:B------:R-:W1:Y:S01]  /*a930*/  MUFU.TANH R35, R35 ;  /* 0x0000002300237308 */ /* 0x000e620000002400 */
[----:B----4-:R-:W-:Y:S02]  /*a940*/  FSEL R15, R31, -INF , P2 ;  /* 0xff8000001f0f7808 */ /* 0x010fe40001000000 */
[----:B------:R-:W-:-:S05]  /*a950*/  ISETP.GT.AND P2, PT, R26, 0x11, PT ;  /* 0x000000111a00780c */ /* 0x000fca0003f44270 */
[----:B------:R4:W-:Y:S08]  /*a960*/  MUFU.TANH R57, R39 ;  /* 0x0000002700397308 */ /* 0x0009f00000002400 */
[----:B------:R-:W2:Y:S01]  /*a970*/  MUFU.TANH R38, R38 ;  /* 0x0000002600267308 */ /* 0x000ea20000002400 */
[----:B----4-:R-:W-:Y:S02]  /*a980*/  FSEL R39, R27, -INF , P3 ;  /* 0xff8000001b277808 */ /* 0x010fe40001800000 */
[----:B------:R-:W-:-:S02]  /*a990*/  ISETP.GT.AND P3, PT, R26, 0x10, PT ;  /* 0x000000101a00780c */ /* 0x000fc40003f64270 */
[----:B------:R-:W-:Y:S02]  /*a9a0*/  FMNMX.FTZ R12, R0, R39, !PT ;  /* 0x00000027000c7209 */ /* 0x000fe40007810000 */
[----:B0-----:R-:W-:Y:S01]  /*a9b0*/  FSEL R27, R34, -INF , P3 ;  /* 0xff800000221b7808 */ /* 0x001fe20001800000 */
[----:B------:R-:W-:Y:S01]  /*a9c0*/  MUFU.TANH R42, R42 ;  /* 0x0000002a002a7308 */ /* 0x000fe20000002400 */
[----:B------:R-:W-:Y:S02]  /*a9d0*/  FMNMX.FTZ R12, R3, R12, !PT ;  /* 0x0000000c030c7209 */ /* 0x000fe40007810000 */
[C---:B------:R-:W-:Y:S02]  /*a9e0*/  ISETP.GT.AND P3, PT, R26.reuse, 0x18, PT ;  /* 0x000000181a00780c */ /* 0x040fe40003f64270 */
[----:B------:R-:W-:Y:S02]  /*a9f0*/  FMNMX.FTZ R12, R15, R12, !PT ;  /* 0x0000000c0f0c7209 */ /* 0x000fe40007810000 */
[----:B-1----:R-:W-:Y:S01]  /*aa00*/  FSEL R31, R35, -INF , P2 ;  /* 0xff800000231f7808 */ /* 0x002fe20001000000 */
[----:B------:R0:W1:Y:S01]  /*aa10*/  MUFU.TANH R59, R43 ;  /* 0x0000002b003b7308 */ /* 0x0000620000002400 */
[----:B------:R-:W-:Y:S01]  /*aa20*/  FMNMX.FTZ R30, R27, R12, !PT ;  /* 0x0000000c1b1e7209 */ /* 0x000fe20007810000 */
[----:B------:R-:W-:Y:S01]  /*aa30*/  FMUL.FTZ R12, R51, UR4 ;  /* 0x00000004330c7c20 */ /* 0x000fe20008410000 */
[----:B------:R-:W-:-:S02]  /*aa40*/  ISETP.GT.AND P2, PT, R26, 0x19, PT ;  /* 0x000000191a00780c */ /* 0x000fc40003f44270 */
[----:B--2---:R-:W-:Y:S02]  /*aa50*/  FSEL R35, R38, -INF , P3 ;  /* 0xff80000026237808 */ /* 0x004fe40001800000 */
[----:B------:R-:W-:Y:S01]  /*aa60*/  FMNMX.FTZ R30, R31, R30, !PT ;  /* 0x0000001e1f1e7209 */ /* 0x000fe20007810000 */
[----:B------:R-:W2:Y:S01]  /*aa70*/  MUFU.TANH R46, R46 ;  /* 0x0000002e002e7308 */ /* 0x000ea20000002400 */
[C---:B------:R-:W-:Y:S02]  /*aa80*/  ISETP.GT.AND P3, PT, R26.reuse, 0x20, PT ;  /* 0x000000201a00780c */ /* 0x040fe40003f64270 */
[----:B0-----:R-:W-:Y:S02]  /*aa90*/  FSEL R43, R57, -INF , P2 ;  /* 0xff800000392b7808 */ /* 0x001fe40001000000 */
[----:B------:R-:W-:Y:S02]  /*aaa0*/  FMNMX.FTZ R30, R35, R30, !PT ;  /* 0x0000001e231e7209 */ /* 0x000fe40007810000 */
[----:B------:R-:W-:Y:S01]  /*aab0*/  ISETP.GT.AND P2, PT, R26, 0x21, PT ;  /* 0x000000211a00780c */ /* 0x000fe20003f44270 */
[----:B------:R0:W4:Y:S01]  /*aac0*/  MUFU.TANH R63, R47 ;  /* 0x0000002f003f7308 */ /* 0x0001220000002400 */
[----:B------:R-:W-:-:S02]  /*aad0*/  FMNMX.FTZ R30, R43, R30, !PT ;  /* 0x0000001e2b1e7209 */ /* 0x000fc40007810000 */
[----:B-1----:R-:W-:Y:S02]  /*aae0*/  FSEL R51, R59, -INF , P2 ;  /* 0xff8000003b337808 */ /* 0x002fe40001000000 */
[----:B------:R-:W-:-:S03]  /*aaf0*/  ISETP.GT.AND P2, PT, R26, 0x29, PT ;  /* 0x000000291a00780c */ /* 0x000fc60003f44270 */
[----:B------:R-:W1:Y:S01]  /*ab00*/  MUFU.TANH R50, R50 ;  /* 0x0000003200327308 */ /* 0x000e620000002400 */
[----:B0-----:R-:W-:Y:S02]  /*ab10*/  FSEL R47, R42, -INF , P3 ;  /* 0xff8000002a2f7808 */ /* 0x001fe40001800000 */
[----:B------:R-:W-:Y:S02]  /*ab20*/  ISETP.GT.AND P3, PT, R26, 0x28, PT ;  /* 0x000000281a00780c */ /* 0x000fe40003f64270 */
[----:B------:R-:W-:Y:S02]  /*ab30*/  FMNMX.FTZ R30, R47, R30, !PT ;  /* 0x0000001e2f1e7209 */ /* 0x000fe40007810000 */
[----:B--2---:R-:W-:Y:S01]  /*ab40*/  FSEL R57, R46, -INF , P3 ;  /* 0xff8000002e397808 */ /* 0x004fe20001800000 */
[----:B------:R-:W0:Y:S01]  /*ab50*/  MUFU.TANH R12, R12 ;  /* 0x0000000c000c7308 */ /* 0x000e220000002400 */
[----:B------:R-:W-:Y:S02]  /*ab60*/  FMNMX.FTZ R30, R51, R30, !PT ;  /* 0x0000001e331e7209 */ /* 0x000fe40007810000 */
[----:B------:R-:W-:-:S02]  /*ab70*/  ISETP.GT.AND P3, PT, R26, 0x30, PT ;  /* 0x000000301a00780c */ /* 0x000fc40003f64270 */
[----:B----4-:R-:W-:Y:S02]  /*ab80*/  FSEL R63, R63, -INF , P2 ;  /* 0xff8000003f3f7808 */ /* 0x010fe40001000000 */
[----:B------:R-:W-:Y:S01]  /*ab90*/  FMNMX.FTZ R30, R57, R30, !PT ;  /* 0x0000001e391e7209 */ /* 0x000fe20007810000 */
[----:B------:R-:W2:Y:S01]  /*aba0*/  MUFU.TANH R54, R54 ;  /* 0x0000003600367308 */ /* 0x000ea20000002400 */
[----:B------:R-:W-:Y:S02]  /*abb0*/  ISETP.GT.AND P2, PT, R26, 0x31, PT ;  /* 0x000000311a00780c */ /* 0x000fe40003f44270 */
[----:B-1----:R-:W-:Y:S02]  /*abc0*/  FSEL R61, R50, -INF , P3 ;  /* 0xff800000323d7808 */ /* 0x002fe40001800000 */
[----:B------:R-:W-:Y:S02]  /*abd0*/  FMNMX.FTZ R30, R63, R30, !PT ;  /* 0x0000001e3f1e7209 */ /* 0x000fe40007810000 */
[----:B------:R-:W-:Y:S01]  /*abe0*/  ISETP.GT.AND P3, PT, R26, 0x38, PT ;  /* 0x000000381a00780c */ /* 0x000fe20003f64270 */
[----:B------:R-:W1:Y:S01]  /*abf0*/  MUFU.TANH R55, R55 ;  /* 0x0000003700377308 */ /* 0x000e620000002400 */
[----:B0-----:R-:W-:Y:S01]  /*ac00*/  FSEL R59, R12, -INF , P2 ;  /* 0xff8000000c3b7808 */ /* 0x001fe20001000000 */
[----:B------:R-:W-:Y:S01]  /*ac10*/  FMUL.FTZ R12, R49, UR4 ;  /* 0x00000004310c7c20 */ /* 0x000fe20008410000 */
[----:B------:R-:W-:-:S02]  /*ac20*/  FMNMX.FTZ R30, R61, R30, !PT ;  /* 0x0000001e3d1e7209 */ /* 0x000fc40007810000 */
[----:B------:R-:W-:Y:S02]  /*ac30*/  ISETP.GT.AND P2, PT, R26, 0x39, PT ;  /* 0x000000391a00780c */ /* 0x000fe40003f44270 */
[----:B------:R-:W-:Y:S01]  /*ac40*/  FMNMX.FTZ R30, R59, R30, !PT ;  /* 0x0000001e3b1e7209 */ /* 0x000fe20007810000 */
[----:B------:R0:W-:Y:S01]  /*ac50*/  MUFU.TANH R34, R24 ;  /* 0x0000001800227308 */ /* 0x0001e20000002400 */
[----:B--2---:R-:W-:-:S04]  /*ac60*/  FSEL R65, R54, -INF , P3 ;  /* 0xff80000036417808 */ /* 0x004fc80001800000 */
[----:B------:R-:W-:-:S03]  /*ac70*/  FMNMX.FTZ R30, R65, R30, !PT ;  /* 0x0000001e411e7209 */ /* 0x000fc60007810000 */
[----:B------:R3:W2:Y:S01]  /*ac80*/  MUFU.TANH R38, R25 ;  /* 0x0000001900267308 */ /* 0x0006a20000002400 */
[----:B-1----:R-:W-:Y:S01]  /*ac90*/  FSEL R55, R55, -INF , P2 ;  /* 0xff80000037377808 */ /* 0x002fe20001000000 */
[----:B0-----:R-:W-:Y:S01]  /*aca0*/  FMUL.FTZ R24, R53, UR4 ;  /* 0x0000000435187c20 */ /* 0x001fe20008410000 */
[----:B------:R-:W-:Y:S02]  /*acb0*/  ULDC UR4, c[0x0][0x988] ;  /* 0x0002620000047ab9 */ /* 0x000fe40000000800 */
[----:B------:R-:W-:-:S03]  /*acc0*/  FMNMX.FTZ R30, R55, R30, !PT ;  /* 0x0000001e371e7209 */ /* 0x000fc60007810000 */
[----:B------:R-:W0:Y:S01]  /*acd0*/  MUFU.TANH R28, R28 ;  /* 0x0000001c001c7308 */ /* 0x000e220000002400 */
[----:B---3--:R-:W-:Y:S01]  /*ace0*/  VIADDMNMX R25, R14, R67, R20, PT ;  /* 0x000000430e197246 */ /* 0x008fe20003800114 */
[----:B------:R-:W1:Y:S03]  /*acf0*/  SHFL.BFLY PT, R69, R30, 0x2, 0x1f ;  /* 0x0c401f001e457f89 */ /* 0x000e6600000e0000 */
[C---:B------:R-:W-:Y:S02]  /*ad00*/  ISETP.GT.AND P2, PT, R25.reuse, RZ, PT ;  /* 0x000000ff1900720c */ /* 0x040fe40003f44270 */
[C---:B------:R-:W-:Y:S01]  /*ad10*/  ISETP.GT.AND P3, PT, R25.reuse, 0x1, PT ;  /* 0x000000011900780c */ /* 0x040fe20003f64270 */
[----:B------:R-:W-:Y:S01]  /*ad20*/  MUFU.TANH R29, R29 ;  /* 0x0000001d001d7308 */ /* 0x000fe20000002400 */
[----:B------:R-:W-:Y:S02]  /*ad30*/  ISETP.GT.AND P4, PT, R25, 0x8, PT ;  /* 0x000000081900780c */ /* 0x000fe40003f84270 */
[----:B--2---:R-:W-:-:S02]  /*ad40*/  FSEL R67, R38, -INF , P3 ;  /* 0xff80000026437808 */ /* 0x004fc40001800000 */
[C---:B------:R-:W-:Y:S02]  /*ad50*/  ISETP.GT.AND P3, PT, R25.reuse, 0x10, PT ;  /* 0x000000101900780c */ /* 0x040fe40003f64270 */
[----:B------:R-:W-:Y:S01]  /*ad60*/  ISETP.GT.AND P5, PT, R25, 0x20, PT ;  /* 0x000000201900780c */ /* 0x000fe20003fa4270 */
[----:B------:R-:W2:Y:S08]  /*ad70*/  MUFU.TANH R32, R32 ;  /* 0x0000002000207308 */ /* 0x000eb00000002400 */
[----:B------:R0:W3:Y:S01]  /*ad80*/  MUFU.TANH R42, R33 ;  /* 0x00000021002a7308 */ /* 0x0000e20000002400 */
[----:B-1----:R-:W-:-:S02]  /*ad90*/  FMNMX.FTZ R69, R30, R69, !PT ;  /* 0x000000451e457209 */ /* 0x002fc40007810000 */
[----:B------:R-:W-:Y:S02]  /*ada0*/  FSEL R30, R34, -INF , P2 ;  /* 0xff800000221e7808 */ /* 0x000fe40001000000 */
[C---:B------:R-:W-:Y:S01]  /*adb0*/  ISETP.GT.AND P2, PT, R25.reuse, 0x9, PT ;  /* 0x000000091900780c */ /* 0x040fe20003f44270 */
[----:B------:R-:W1:Y:S02]  /*adc0*/  SHFL.BFLY PT, R26, R69, 0x1, 0x1f ;  /* 0x0c201f00451a7f89 */ /* 0x000e6400000e0000 */
[----:B------:R-:W4:Y:S01]  /*add0*/  MUFU.TANH R36, R36 ;  /* 0x0000002400247308 */ /* 0x000f220000002400 */
[----:B0-----:R-:W-:Y:S02]  /*ade0*/  FSEL R33, R28, -INF , P4 ;  /* 0xff8000001c217808 */ /* 0x001fe40002000000 */
[----:B------:R-:W-:Y:S02]  /*adf0*/  FMNMX.FTZ R14, R30, R67, !PT ;  /* 0x000000431e0e7209 */ /* 0x000fe40007810000 */
[----:B------:R-:W-:-:S03]  /*ae00*/  ISETP.GT.AND P4, PT, R25, 0x21, PT ;  /* 0x000000211900780c */ /* 0x000fc60003f84270 */
[----:B------:R2:W0:Y:S08]  /*ae10*/  MUFU.TANH R46, R37 ;  /* 0x00000025002e7308 */ /* 0x0004300000002400 */
[----:B------:R3:W-:Y:S01]  /*ae20*/  MUFU.TANH R73, R41 ;  /* 0x0000002900497308 */ /* 0x0007e20000002400 */
[----:B--2---:R-:W-:Y:S02]  /*ae30*/  FSEL R37, R32, -INF , P3 ;  /* 0xff80000020257808 */ /* 0x004fe40001800000 */
[----:B------:R-:W-:-:S02]  /*ae40*/  ISETP.GT.AND P3, PT, R25, 0x18, PT ;  /* 0x000000181900780c */ /* 0x000fc40003f64270 */
[----:B-1----:R-:W-:-:S03]  /*ae50*/  FMNMX.FTZ R20, R69, R26, !PT ;  /* 0x0000001a45147209 */ /* 0x002fc60007810000 */
[----:B------:R-:W1:Y:S01]  /*ae60*/  MUFU.TANH R40, R40 ;  /* 0x0000002800287308 */ /* 0x000e620000002400 */
[----:B---3--:R-:W-:Y:S02]  /*ae70*/  FSEL R41, R29, -INF , P2 ;  /* 0xff8000001d297808 */ /* 0x008fe40001000000 */
[----:B------:R-:W-:Y:S01]  /*ae80*/  FMNMX.FTZ R26, R33, R14, !PT ;  /* 0x0000000e211a7209 */ /* 0x000fe20007810000 */
[----:B------:R-:W-:Y:S01]  /*ae90*/  IMAD.U32 R14, RZ, RZ, UR4 ;  /* 0x00000004ff0e7e24 */ /* 0x000fe2000f8e00ff */
[----:B------:R-:W-:Y:S02]  /*aea0*/  ISETP.GT.AND P2, PT, R25, 0x11, PT ;  /* 0x000000111900780c */ /* 0x000fe40003f44270 */
[----:B------:R-:W-:Y:S01]  /*aeb0*/  FMNMX.FTZ R26, R41, R26, !PT ;  /* 0x0000001a291a7209 */ /* 0x000fe20007810000 */
[----:B------:R-:W2:Y:S01]  /*aec0*/  MUFU.TANH R44, R44 ;  /* 0x0000002c002c7308 */ /* 0x000ea20000002400 */
[----:B------:R-:W-:Y:S02]  /*aed0*/  FSEL R53, R42, -INF , P2 ;  /* 0xff8000002a357808 */ /* 0x000fe40001000000 */
[----:B------:R-:W-:-:S02]  /*aee0*/  FMNMX.FTZ R26, R37, R26, !PT ;  /* 0x0000001a251a7209 */ /* 0x000fc40007810000 */
[----:B------:R-:W-:Y:S02]  /*aef0*/  ISETP.GT.AND P2, PT, R25, 0x19, PT ;  /* 0x000000191900780c */ /* 0x000fe40003f44270 */
[----:B----4-:R-:W-:Y:S01]  /*af00*/  FSEL R49, R36, -INF , P3 ;  /* 0xff80000024317808 */ /* 0x010fe20001800000 */
[----:B------:R-:W3:Y:S01]  /*af10*/  MUFU.TANH R45, R45 ;  /* 0x0000002d002d7308 */ /* 0x000ee20000002400 */
[----:B------:R-:W-:Y:S02]  /*af20*/  FMNMX.FTZ R26, R53, R26, !PT ;  /* 0x0000001a351a7209 */ /* 0x000fe40007810000 */
[----:B0-----:R-:W-:Y:S02]  /*af30*/  FSEL R69, R46, -INF , P2 ;  /* 0xff8000002e457808 */ /* 0x001fe40001000000 */
[----:B------:R-:W-:Y:S02]  /*af40*/  FMNMX.FTZ R26, R49, R26, !PT ;  /* 0x0000001a311a7209 */ /* 0x000fe40007810000 */
[----:B-1----:R-:W-:Y:S01]  /*af50*/  FSEL R71, R40, -INF , P5 ;  /* 0xff80000028477808 */ /* 0x002fe20002800000 */
[----:B------:R-:W0:Y:S01]  /*af60*/  MUFU.TANH R48, R48 ;  /* 0x0000003000307308 */ /* 0x000e220000002400 */
[----:B------:R-:W-:-:S02]  /*af70*/  FMNMX.FTZ R26, R69, R26, !PT ;  /* 0x0000001a451a7209 */ /* 0x000fc40007810000 */
[----:B------:R-:W-:Y:S02]  /*af80*/  ISETP.GT.AND P3, PT, R25, 0x28, PT ;  /* 0x000000281900780c */ /* 0x000fe40003f64270 */
[----:B------:R-:W-:Y:S02]  /*af90*/  FSEL R73, R73, -INF , P4 ;  /* 0xff80000049497808 */ /* 0x000fe40002000000 */
[----:B------:R-:W-:Y:S01]  /*afa0*/  FMNMX.FTZ R26, R71, R26, !PT ;  /* 0x0000001a471a7209 */ /* 0x000fe20007810000 */
[----:B------:R1:W4:Y:S01]  /*afb0*/  MUFU.TANH R28, R12 ;  /* 0x0000000c001c7308 */ /* 0x0003220000002400 */
[----:B------:R-:W-:Y:S02]  /*afc0*/  ISETP.GT.AND P2, PT, R25, 0x29, PT ;  /* 0x000000291900780c */ /* 0x000fe40003f44270 */
[----:B--2---:R-:W-:Y:S02]  /*afd0*/  FSEL R75, R44, -INF , P3 ;  /* 0xff8000002c4b7808 */ /* 0x004fe40001800000 */
[----:B------:R-:W-:-:S02]  /*afe0*/  FMNMX.FTZ R26, R73, R26, !PT ;  /* 0x0000001a491a7209 */ /* 0x000fc40007810000 */
[----:B------:R-:W-:Y:S01]  /*aff0*/  ISETP.GT.AND P5, PT, R25, 0x30, PT ;  /* 0x000000301900780c */ /* 0x000fe20003fa4270 */
[----:B------:R-:W2:Y:S01]  /*b000*/  MUFU.TANH R52, R52 ;  /* 0x0000003400347308 */ /* 0x000ea20000002400 */
[----:B---3--:R-:W-:Y:S01]  /*b010*/  FSEL R77, R45, -INF , P2 ;  /* 0xff8000002d4d7808 */ /* 0x008fe20001000000 */
[----:B-1----:R-:W-:Y:S01]  /*b020*/  FMUL.FTZ R12, R20, R14 ;  /* 0x0000000e140c7220 */ /* 0x002fe20000410000 */
[----:B------:R-:W-:Y:S02]  /*b030*/  FMNMX.FTZ R26, R75, R26, !PT ;  /* 0x0000001a4b1a7209 */ /* 0x000fe40007810000 */
[----:B------:R-:W-:Y:S02]  /*b040*/  ISETP.GT.AND P2, PT, R25, 0x31, PT ;  /* 0x000000311900780c */ /* 0x000fe40003f44270 */
[----:B0-----:R-:W-:Y:S01]  /*b050*/  FSEL R79, R48, -INF , P5 ;  /* 0xff800000304f7808 */ /* 0x001fe20002800000 */
[----:B------:R-:W0:Y:S01]  /*b060*/  MUFU.TANH R24, R24 ;  /* 0x0000001800187308 */ /* 0x000e220000002400 */
[----:B------:R-:W-:-:S02]  /*b070*/  FMNMX.FTZ R26, R77, R26, !PT ;  /* 0x0000001a4d1a7209 */ /* 0x000fc40007810000 */
[----:B------:R-:W-:Y:S02]  /*b080*/  ISETP.GT.AND P3, PT, R25, 0x38, PT ;  /* 0x000000381900780c */ /* 0x000fe40003f64270 */
[----:B----4-:R-:W-:Y:S02]  /*b090*/  FSEL R45, R28, -INF , P2 ;  /* 0xff8000001c2d7808 */ /* 0x010fe40001000000 */
[----:B------:R-:W-:Y:S02]  /*b0a0*/  FMNMX.FTZ R26, R79, R26, !PT ;  /* 0x0000001a4f1a7209 */ /* 0x000fe40007810000 */
[----:B------:R-:W-:Y:S02]  /*b0b0*/  ISETP.GT.AND P2, PT, R25, 0x39, PT ;  /* 0x000000391900780c */ /* 0x000fe40003f44270 */
[----:B--2---:R-:W-:Y:S02]  /*b0c0*/  FSEL R25, R52, -INF , P3 ;  /* 0xff80000034197808 */ /* 0x004fe40001800000 */
[----:B------:R-:W-:-:S02]  /*b0d0*/  FMNMX.FTZ R26, R45, R26, !PT ;  /* 0x0000001a2d1a7209 */ /* 0x000fc40007810000 */
[----:B------:R-:W-:Y:S02]  /*b0e0*/  FSETP.NEU.FTZ.AND P4, PT, R20, -INF , PT ;  /* 0xff8000001400780b */ /* 0x000fe40003f9d000 */
[----:B0-----:R-:W-:Y:S02]  /*b0f0*/  FSEL R29, R24, -INF , P2 ;  /* 0xff800000181d7808 */ /* 0x001fe40001000000 */
[----:B------:R-:W-:Y:S02]  /*b100*/  FMNMX.FTZ R26, R25, R26, !PT ;  /* 0x0000001a191a7209 */ /* 0x000fe40007810000 */
[----:B------:R-:W-:Y:S02]  /*b110*/  FSEL R32, R12, RZ, P4 ;  /* 0x000000ff0c207208 */ /* 0x000fe40002000000 */
[----:B------:R-:W-:-:S03]  /*b120*/  FMNMX.FTZ R26, R29, R26, !PT ;  /* 0x0000001a1d1a7209 */ /* 0x000fc60007810000 */
[-CC-:B------:R-:W-:Y:S01]  /*b130*/  FFMA.FTZ R167, R3, R14.reuse, -R32.reuse ;  /* 0x0000000e03a77223 */ /* 0x180fe20000010820 */
[-CC-:B------:R-:W-:Y:S01]  /*b140*/  FFMA.FTZ R161, R27, R14.reuse, -R32.reuse ;  /* 0x0000000e1ba17223 */ /* 0x180fe20000010820 */
[----:B------:R-:W0:Y:S01]  /*b150*/  SHFL.BFLY PT, R3, R26, 0x2, 0x1f ;  /* 0x0c401f001a037f89 */ /* 0x000e2200000e0000 */
        /* <DEDUP_REMOVED lines=11> */
[----:B------:R-:W-:-:S02]  /*b210*/  FFMA.FTZ R55, R55, R14, -R32 ;  /* 0x0000000e37377223 */ /* 0x000fc40000010820 */
[----:B------:R-:W-:Y:S08]  /*b220*/  MUFU.EX2 R165, R165 ;  /* 0x000000a500a57308 */ /* 0x000ff00000000800 */
[----:B------:R-:W2:Y:S01]  /*b230*/  MUFU.EX2 R0, R0 ;  /* 0x0000000000007308 */ /* 0x000ea20000000800 */
[----:B0-----:R-:W-:Y:S01]  /*b240*/  FMNMX.FTZ R27, R26, R3, !PT ;  /* 0x000000031a1b7209 */ /* 0x001fe20007810000 */
[-CC-:B------:R-:W-:Y:S01]  /*b250*/  FFMA.FTZ R26, R57, R14.reuse, -R32.reuse ;  /* 0x0000000e391a7223 */ /* 0x180fe20000010820 */
[----:B------:R-:W-:-:S03]  /*b260*/  FFMA.FTZ R3, R63, R14, -R32 ;  /* 0x0000000e3f037223 */ /* 0x000fc60000010820 */
[----:B------:R-:W0:Y:S02]  /*b270*/  SHFL.BFLY PT, R28, R27, 0x1, 0x1f ;  /* 0x0c201f001b1c7f89 */ /* 0x000e2400000e0000 */
[----:B------:R-:W3:Y:S08]  /*b280*/  MUFU.EX2 R167, R167 ;  /* 0x000000a700a77308 */ /* 0x000ef00000000800 */
[----:B------:R-:W4:Y:S08]  /*b290*/  MUFU.EX2 R12, R12 ;  /* 0x0000000c000c7308 */ /* 0x000f300000000800 */
[----:B------:R-:W-:Y:S01]  /*b2a0*/  MUFU.EX2 R161, R161 ;  /* 0x000000a100a17308 */ /* 0x000fe20000000800 */
[----:B0-----:R-:W-:Y:S01]  /*b2b0*/  FMNMX.FTZ R15, R27, R28, !PT ;  /* 0x0000001c1b0f7209 */ /* 0x001fe20007810000 */
[----:B------:R-:W-:-:S06]  /*b2c0*/  FFMA.FTZ R28, R65, R14, -R32 ;  /* 0x0000000e411c7223 */ /* 0x000fcc0000010820 */
[----:B------:R-:W-:Y:S01]  /*b2d0*/  MUFU.EX2 R35, R35 ;  /* 0x0000002300237308 */ /* 0x000fe20000000800 */
[C---:B------:R-:W-:Y:S01]  /*b2e0*/  FSETP.NEU.FTZ.AND P2, PT, R15.reuse, -INF , PT ;  /* 0xff8000000f00780b */ /* 0x040fe20003f5d000 */
[----:B-1----:R-:W-:-:S05]  /*b2f0*/  FMUL.FTZ R31, R15, R14 ;  /* 0x0000000e0f1f7220 */ /* 0x002fca0000410000 */
        /* <DEDUP_REMOVED lines=17> */
[----:B------:R-:W-:Y:S01]  /*b410*/  F2FP.F16.F32.PACK_AB R165, R0, R165 ;  /* 0x000000a500a5723e */ /* 0x000fe200000000ff */
[-CC-:B------:R-:W-:Y:S01]  /*b420*/  FFMA.FTZ R79, R79, R14.reuse, -R32.reuse ;  /* 0x0000000e4f4f7223 */ /* 0x180fe20000010820 */
[----:B------:R-:W-:Y:S01]  /*b430*/  FFMA.FTZ R45, R45, R14, -R32 ;  /* 0x0000000e2d2d7223 */ /* 0x000fe20000010820 */
[----:B---3--:R-:W-:Y:S01]  /*b440*/  FADD.FTZ R39, R167, R30 ;  /* 0x0000001ea7277221 */ /* 0x008fe20000010000 */
[----:B------:R-:W-:-:S02]  /*b450*/  @!P1 VIADD R30, R21, 0x28c40 ;  /* 0x00028c40151e9836 */ /* 0x000fc40000000000 */
[-CC-:B------:R-:W-:Y:S01]  /*b460*/  FFMA.FTZ R25, R25, R14.reuse, -R32.reuse ;  /* 0x0000000e19197223 */ /* 0x180fe20000010820 */
[----:B------:R-:W1:Y:S01]  /*b470*/  MUFU.EX2 R33, R33 ;  /* 0x0000002100217308 */ /* 0x000e620000000800 */
[C---:B----4-:R-:W-:Y:S01]  /*b480*/  FADD.FTZ R44, R12.reuse, R39 ;  /* 0x000000270c2c7221 */ /* 0x050fe20000010000 */
[----:B------:R-:W-:Y:S01]  /*b490*/  FFMA.FTZ R29, R29, R14, -R32 ;  /* 0x0000000e1d1d7223 */ /* 0x000fe20000010820 */
[----:B------:R-:W-:Y:S02]  /*b4a0*/  @!P1 PRMT R30, RZ, 0x654, R30 ;  /* 0x00000654ff1e9816 */ /* 0x000fe4000000001e */
[----:B------:R-:W-:Y:S02]  /*b4b0*/  F2FP.F16.F32.PACK_AB R167, R12, R167 ;  /* 0x000000a70ca7723e */ /* 0x000fe400000000ff */
[----:B------:R2:W-:Y:S01]  /*b4c0*/  @!P1 SYNCS.ARRIVE.TRANS64.RED.A1T0 RZ, [R30+URZ], RZ ;  /* 0x000000ff1eff99a7 */ /* 0x0005e2000810043f */
[----:B------:R3:W4:Y:S01]  /*b4d0*/  MUFU.EX2 R166, R41 ;  /* 0x0000002900a67308 */ /* 0x0007220000000800 */
[----:B0-----:R-:W-:Y:S01]  /*b4e0*/  FADD.FTZ R42, R164, R67 ;  /* 0x00000043a42a7221 */ /* 0x001fe20000010000 */
[----:B------:R-:W-:-:S02]  /*b4f0*/  F2FP.F16.F32.PACK_AB R163, R38, R35 ;  /* 0x0000002326a3723e */ /* 0x000fc400000000ff */
[----:B------:R-:W-:-:S04]  /*b500*/  F2FP.F16.F32.PACK_AB R164, R67, R164 ;  /* 0x000000a443a4723e */ /* 0x000fc800000000ff */
[----:B------:R-:W0:Y:S01]  /*b510*/  MUFU.EX2 R37, R37 ;  /* 0x0000002500257308 */ /* 0x000e220000000800 */
[----:B-1----:R-:W-:Y:S01]  /*b520*/  FADD.FTZ R39, R33, R42 ;  /* 0x0000002a21277221 */ /* 0x002fe20000010000 */
[----:B---3--:R-:W-:Y:S01]  /*b530*/  FADD.FTZ R41, R161, R44 ;  /* 0x0000002ca1297221 */ /* 0x008fe20000010000 */
[----:B------:R-:W-:-:S03]  /*b540*/  F2FP.F16.F32.PACK_AB R161, R36, R161 ;  /* 0x000000a124a1723e */ /* 0x000fc600000000ff */
[----:B------:R-:W-:Y:S02]  /*b550*/  FADD.FTZ R44, R36, R41 ;  /* 0x00000029242c7221 */ /* 0x000fe40000010000 */
[----:B------:R-:W1:Y:S01]  /*b560*/  MUFU.EX2 R160, R53 ;  /* 0x0000003500a07308 */ /* 0x000e620000000800 */
[C---:B----4-:R-:W-:Y:S01]  /*b570*/  FADD.FTZ R42, R166.reuse, R39 ;  /* 0x00000027a62a7221 */ /* 0x050fe20000010000 */
[----:B------:R-:W-:Y:S01]  /*b580*/  FADD.FTZ R41, R35, R44 ;  /* 0x0000002c23297221 */ /* 0x000fe20000010000 */
[----:B------:R-:W-:Y:S01]  /*b590*/  F2FP.F16.F32.PACK_AB R166, R166, R33 ;  /* 0x00000021a6a6723e */ /* 0x000fe200000000ff */
[----:B------:R-:W-:Y:S02]  /*b5a0*/  BAR.SYNC.DEFER_BLOCKING 0xf, 0x100 ;  /* 0x03c4000000007b1d */ /* 0x000fe40000010000 */
[----:B------:R-:W-:Y:S01]  /*b5b0*/  FADD.FTZ R32, R38, R41 ;  /* 0x0000002926207221 */ /* 0x000fe20000010000 */
[----:B0-----:R-:W-:-:S03]  /*b5c0*/  FADD.FTZ R39, R37, R42 ;  /* 0x0000002a25277221 */ /* 0x001fc60000010000 */
[----:B------:R-:W0:Y:S01]  /*b5d0*/  MUFU.EX2 R49, R49 ;  /* 0x0000003100317308 */ /* 0x000e220000000800 */
[----:B-1----:R-:W-:-:S07]  /*b5e0*/  FADD.FTZ R0, R160, R39 ;  /* 0x00000027a0007221 */ /* 0x002fce0000010000 */
[----:B------:R-:W1:Y:S01]  /*b5f0*/  MUFU.EX2 R162, R69 ;  /* 0x0000004500a27308 */ /* 0x000e620000000800 */
[----:B------:R-:W-:-:S07]  /*b600*/  F2FP.F16.F32.PACK_AB R160, R160, R37 ;  /* 0x00000025a0a0723e */ /* 0x000fce00000000ff */
        /* <DEDUP_REMOVED lines=10> */
[----:B----4-:R-:W-:-:S07]  /*b6b0*/  FADD.FTZ R35, R71, R12 ;  /* 0x0000000c47237221 */ /* 0x010fce0000010000 */
[----:B------:R-:W4:Y:S01]  /*b6c0*/  MUFU.EX2 R26, R26 ;  /* 0x0000001a001a7308 */ /* 0x000f220000000800 */
[C---:B-1----:R-:W-:Y:S01]  /*b6d0*/  FADD.FTZ R41, R40.reuse, R41 ;  /* 0x0000002928297221 */ /* 0x042fe20000010000 */
[----:B------:R-:W-:-:S06]  /*b6e0*/  F2FP.F16.F32.PACK_AB R157, R40, R47 ;  /* 0x0000002f289d723e */ /* 0x000fcc00000000ff */
[----:B------:R-:W-:Y:S01]  /*b6f0*/  MUFU.EX2 R75, R75 ;  /* 0x0000004b004b7308 */ /* 0x000fe20000000800 */
[C---:B---3--:R-:W-:Y:S01]  /*b700*/  FADD.FTZ R12, R156.reuse, R35 ;  /* 0x000000239c0c7221 */ /* 0x048fe20000010000 */
[----:B------:R-:W-:-:S06]  /*b710*/  F2FP.F16.F32.PACK_AB R156, R156, R71 ;  /* 0x000000479c9c723e */ /* 0x000fcc00000000ff */
[----:B------:R-:W1:Y:S01]  /*b720*/  MUFU.EX2 R3, R3 ;  /* 0x0000000300037308 */ /* 0x000e620000000800 */
[----:B----4-:R-:W-:-:S07]  /*b730*/  FADD.FTZ R32, R26, R41 ;  /* 0x000000291a207221 */ /* 0x010fce0000010000 */
[----:B------:R-:W3:Y:S08]  /*b740*/  MUFU.EX2 R34, R77 ;  /* 0x0000004d00227308 */ /* 0x000ef00000000800 */
[----:B------:R-:W-:Y:S01]  /*b750*/  MUFU.EX2 R24, R24 ;  /* 0x0000001800187308 */ /* 0x000fe20000000800 */
[C---:B-1----:R-:W-:Y:S01]  /*b760*/  F2FP.F16.F32.PACK_AB R159, R3.reuse, R26 ;  /* 0x0000001a039f723e */ /* 0x042fe200000000ff */
[----:B------:R-:W-:-:S06]  /*b770*/  FADD.FTZ R3, R3, R32 ;  /* 0x0000002003037221 */ /* 0x000fcc0000010000 */
[----:B------:R-:W1:Y:S01]  /*b780*/  MUFU.EX2 R27, R59 ;  /* 0x0000003b001b7308 */ /* 0x000e620000000800 */
[----:B---3--:R-:W-:-:S05]  /*b790*/  F2FP.F16.F32.PACK_AB R158, R34, R75 ;  /* 0x0000004b229e723e */ /* 0x008fca00000000ff */
[----:B------:R0:W-:Y:S02]  /*b7a0*/  STSM.16.M88.4 [R197], R156 ;  /* 0x0000009cc5007844 */ /* 0x0001e40000000200 */
[----:B------:R-:W-:Y:S08]  /*b7b0*/  MUFU.EX2 R79, R79 ;  /* 0x0000004f004f7308 */ /* 0x000ff00000000800 */
[----:B--2---:R-:W2:Y:S01]  /*b7c0*/  MUFU.EX2 R30, R45 ;  /* 0x0000002d001e7308 */ /* 0x004ea20000000800 */
[----:B-1----:R-:W-:Y:S01]  /*b7d0*/  F2FP.F16.F32.PACK_AB R153, R27, R24 ;  /* 0x000000181b99723e */ /* 0x002fe200000000ff */
[----:B------:R-:W-:-:S04]  /*b7e0*/  FADD.FTZ R24, R24, R3 ;  /* 0x0000000318187221 */ /* 0x000fc80000010000 */
[----:B------:R-:W-:Y:S02]  /*b7f0*/  FADD.FTZ R27, R27, R24 ;  /* 0x000000181b1b7221 */ /* 0x000fe40000010000 */
[----:B------:R-:W-:Y:S08]  /*b800*/  MUFU.EX2 R28, R28 ;  /* 0x0000001c001c7308 */ /* 0x000ff00000000800 */
[----:B------:R-:W1:Y:S01]  /*b810*/  MUFU.EX2 R31, R55 ;  /* 0x00000037001f7308 */ /* 0x000e620000000800 */
[----:B--2--5:R-:W-:-:S07]  /*b820*/  F2FP.F16.F32.PACK_AB R152, R30, R79 ;  /* 0x0000004f1e98723e */ /* 0x024fce00000000ff */
[----:B------:R-:W-:Y:S08]  /*b830*/  MUFU.EX2 R25, R25 ;  /* 0x0000001900197308 */ /* 0x000ff00000000800 */
[----:B------:R2:W3:Y:S01]  /*b840*/  MUFU.EX2 R0, R29 ;  /* 0x0000001d00007308 */ /* 0x0004e20000000800 */
[----:B-1----:R-:W-:Y:S01]  /*b850*/  F2FP.F16.F32.PACK_AB R155, R31, R28 ;  /* 0x0000001c1f9b723e */ /* 0x002fe200000000ff */
[----:B------:R-:W-:-:S04]  /*b860*/  FADD.FTZ R28, R28, R27 ;  /* 0x0000001b1c1c7221 */ /* 0x000fc80000010000 */
[----:B------:R-:W-:Y:S01]  /*b870*/  FADD.FTZ R3, R31, R28 ;  /* 0x0000001c1f037221 */ /* 0x000fe20000010000 */
[----:B--2---:R-:W-:-:S04]  /*b880*/  FADD.FTZ R29, R75, R12 ;  /* 0x0000000c4b1d7221 */ /* 0x004fc80000010000 */
[----:B------:R-:W-:-:S04]  /*b890*/  FADD.FTZ R34, R34, R29 ;  /* 0x0000001d22227221 */ /* 0x000fc80000010000 */
[----:B------:R-:W-:Y:S01]  /*b8a0*/  FADD.FTZ R79, R79, R34 ;  /* 0x000000224f4f7221 */ /* 0x000fe20000010000 */
[----:B---3--:R-:W-:-:S03]  /*b8b0*/  F2FP.F16.F32.PACK_AB R154, R0, R25 ;  /* 0x00000019009a723e */ /* 0x008fc600000000ff */
[----:B------:R-:W-:Y:S02]  /*b8c0*/  FADD.FTZ R30, R30, R79 ;  /* 0x0000004f1e1e7221 */ /* 0x000fe40000010000 */
[----:B------:R0:W-:Y:S02]  /*b8d0*/  STSM.16.M88.4 [R198], R152 ;  /* 0x00000098c6007844 */ /* 0x0001e40000000200 */
[----:B------:R-:W-:-:S04]  /*b8e0*/  FADD.FTZ R25, R25, R30 ;  /* 0x0000001e19197221 */ /* 0x000fc80000010000 */
[----:B------:R-:W-:Y:S01]  /*b8f0*/  FADD.FTZ R0, R0, R25 ;  /* 0x0000001900007221 */ /* 0x000fe20000010000 */
[----:B------:R-:W-:Y:S06]  /*b900*/  @!P0 BRA `(.L_x_7949) ;  /* 0x0000000000048947 */ /* 0x000fec0003800000 */
[----:B------:R-:W-:Y:S01]  /*b910*/  BPT.TRAP 0x1 ;  /* 0x000000040000795c */ /* 0x000fe20000300000 */
.L_x_7949:
[----:B------:R1:W2:Y:S01]  /*b920*/  SYNCS.PHASECHK.TRANS64.TRYWAIT P2, [R21+URZ+0x28c50], R58 ;  /* 0x028c503a150075a7 */ /* 0x0002a2000804017f */
[----:B------:R-:W-:Y:S05]  /*b930*/  @!P0 BRA `(.L_x_7950) ;  /* 0x0000000000048947 */ /* 0x000fea0003800000 */
[----:B------:R-:W-:Y:S01]  /*b940*/  BPT.TRAP 0x1 ;  /* 0x000000040000795c */ /* 0x000fe20000300000 */
.L_x_7950:
[----:B------:R-:W3:Y:S01]  /*b950*/  @P6 LDC R27, c[0x0][0x44c] ;  /* 0x00011300ff1b6b82 */ /* 0x000ee20000000800 */
[----:B------:R-:W-:Y:S01]  /*b960*/  LOP3.LUT R12, R56, 0x2000000, RZ, 0xfc, !PT ;  /* 0x02000000380c7812 */ /* 0x000fe200078efcff */
[----:B------:R-:W-:Y:S01]  /*b970*/  ULDC UR41, c[0x0][0x9d8] ;  /* 0x0002760000297ab9 */ /* 0x000fe20000000800 */
[----:B------:R-:W-:Y:S01]  /*b980*/  ULDC UR44, c[0x0][0x9d8] ;  /* 0x00027600002c7ab9 */ /* 0x000fe20000000800 */
[----:B------:R-:W-:Y:S01]  /*b990*/  ULDC UR39, c[0x0][0x988] ;  /* 0x0002620000277ab9 */ /* 0x000fe20000000800 */
[----:B------:R-:W-:Y:S01]  /*b9a0*/  ULDC UR40, c[0x0][0x988] ;  /* 0x0002620000287ab9 */ /* 0x000fe20000000800 */
[----:B------:R-:W-:Y:S01]  /*b9b0*/  BSSY B0, `(.L_x_7951) ;  /* 0x0000006000007945 */ /* 0x000fe20003800000 */
[----:B------:R-:W-:Y:S01]  /*b9c0*/  IMAD R28, R18, 0x1000, R12 ;  /* 0x00001000121c7824 */ /* 0x000fe200078e020c */
[----:B------:R-:W4:Y:S02]  /*b9d0*/  @P6 LDC R30, c[0x0][0x450] ;  /* 0x00011400ff1e6b82 */ /* 0x000f240000000800 */
[----:B--2---:R-:W-:Y:S05]  /*b9e0*/  @P2 BRA `(.L_x_7952) ;  /* 0x0000000000082947 */ /* 0x004fea0003800000 */
[----:B------:R-:W2:Y:S02]  /*b9f0*/  SYNCS.PHASECHK.TRANS64.TRYWAIT P2, [R21+URZ+0x28c50], R58 ;  /* 0x028c503a150075a7 */ /* 0x000ea4000804017f */
[----:B--2---:R-:W-:Y:S05]  /*ba00*/  @!P2 BRA `(.L_x_7953) ;  /* 0x0000013c00e4a947 */ /* 0x004fea0003800000 */
.L_x_7952:
[----:B------:R-:W-:Y:S05]  /*ba10*/  BSYNC B0 ;  /* 0x0000000000007941 */ /* 0x000fea0003800000 */
.L_x_7951:
[----:B------:R-:W5:Y:S01]  /*ba20*/  LDC R24, c[0x0][0x448] ;  /* 0x00011200ff187b82 */ /* 0x000f620000000800 */
[----:B------:R-:W-:Y:S01]  /*ba30*/  IMAD.MOV.U32 R25, RZ, RZ, 0x40000040 ;  /* 0x40000040ff197424 */ /* 0x000fe200078e00ff */
[----:B------:R-:W-:Y:S01]  /*ba40*/  BSSY B0, `(.L_x_7954) ;  /* 0x0000276000007945 */ /* 0x000fe20003800000 */
[----:B------:R-:W-:Y:S02]  /*ba50*/  IMAD.MOV.U32 R169, RZ, RZ, R194 ;  /* 0x000000ffffa97224 */ /* 0x000fe400078e00c2 */
[----:B------:R-:W-:Y:S01]  /*ba60*/  VIADD R26, R28, 0x100 ;  /* 0x000001001c1a7836 */ /* 0x000fe20000000000 */
[C---:B------:R-:W-:Y:S01]  /*ba70*/  R2UR UR7, R25.reuse ;  /* 0x00000000190772ca */ /* 0x040fe200000e0000 */
[----:B------:R-:W-:Y:S01]  /*ba80*/  IMAD.MOV.U32 R29, RZ, RZ, 0x40000040 ;  /* 0x40000040ff1d7424 */ /* 0x000fe200078e00ff */
[----:B------:R-:W-:Y:S01]  /*ba90*/  R2UR UR11, R25 ;  /* 0x00000000190b72ca */ /* 0x000fe200000e0000 */
[----:B-12---:R-:W-:Y:S01]  /*baa0*/  @!P1 VIADD R21, R21, 0x28c60 ;  /* 0x00028c6015159836 */ /* 0x006fe20000000000 */
[----:B------:R-:W-:Y:S01]  /*bab0*/  R2UR UR14, R26 ;  /* 0x000000001a0e72ca */ /* 0x000fe200000e0000 */
[----:B------:R-:W-:Y:S01]  /*bac0*/  VIADD R214, R168, 0xfffffffe ;  /* 0xfffffffea8d67836 */ /* 0x000fe20000000000 */
[----:B------:R-:W-:-:S02]  /*bad0*/  R2UR UR19, R29 ;  /* 0x000000001d1372ca */ /* 0x000fc400000e0000 */
[----:B------:R-:W-:Y:S02]  /*bae0*/  @!P1 PRMT R21, RZ, 0x654, R21 ;  /* 0x00000654ff159816 */ /* 0x000fe40000000015 */
[----:B-----5:R-:W-:Y:S01]  /*baf0*/  ISETP.NE.AND P2, PT, R24, 0x1, PT ;  /* 0x000000011800780c */ /* 0x020fe20003f45270 */
[----:B------:R-:W-:-:S05]  /*bb00*/  IMAD.MOV.U32 R24, RZ, RZ, R28 ;  /* 0x000000ffff187224 */ /* 0x000fca00078e001c */
[----:B------:R-:W-:Y:S01]  /*bb10*/  R2UR UR6, R24 ;  /* 0x00000000180672ca */ /* 0x000fe200000e0000 */
[C---:B------:R-:W-:Y:S02]  /*bb20*/  VIADD R24, R28.reuse, 0x80 ;  /* 0x000000801c187836 */ /* 0x040fe40000000000 */
[----:B------:R-:W-:-:S03]  /*bb30*/  VIADD R28, R28, 0x180 ;  /* 0x000001801c1c7836 */ /* 0x000fc60000000000 */
[----:B------:R-:W-:Y:S01]  /*bb40*/  R2UR UR10, R24 ;  /* 0x00000000180a72ca */ /* 0x000fe200000e0000 */
[----:B---3--:R-:W-:Y:S01]  /*bb50*/  @P2 IMAD.HI.U32 R27, R194, R27, RZ ;  /* 0x0000001bc21b2227 */ /* 0x008fe200078e00ff */
[----:B------:R-:W-:-:S04]  /*bb60*/  R2UR UR18, R28 ;  /* 0x000000001c1272ca */ /* 0x000fc800000e0000 */
[----:B----4-:R-:W-:Y:S01]  /*bb70*/  @P2 SHF.R.U32.HI R169, RZ, R30, R27 ;  /* 0x0000001effa92219 */ /* 0x010fe2000001161b */
[----:B------:R-:W-:-:S05]  /*bb80*/  IMAD.MOV.U32 R27, RZ, RZ, 0x40000040 ;  /* 0x40000040ff1b7424 */ /* 0x000fca00078e00ff */
[----:B------:R-:W-:Y:S02]  /*bb90*/  R2UR UR15, R27 ;  /* 0x000000001b0f72ca */ /* 0x000fe400000e0000 */
[----:B------:R-:W-:-:S06]  /*bba0*/  WARPGROUP.ARRIVE ;  /* 0x00000000000079c5 */ /* 0x000fcc0000000000 */
        /* <DEDUP_REMOVED lines=19> */
[----:B-1----:R-:W1:Y:S01]  /*bce0*/  FENCE.VIEW.ASYNC.S ;  /* 0x00000000000073c6 */ /* 0x002e620000000000 */
[----:B0-----:R-:W-:-:S04]  /*bcf0*/  IADD3 R152, R169, R195, -R193 ;  /* 0x000000c3a9987210 */ /* 0x001fc80007ffe8c1 */
[----:B------:R-:W-:-:S04]  /*bd00*/  SHF.R.S32.HI R153, RZ, 0x1f, R152 ;  /* 0x0000001fff997819 */ /* 0x000fc80000011498 */
[----:B------:R-:W-:Y:S01]  /*bd10*/  LEA.HI R153, R153, R152, RZ, 0x6 ;  /* 0x0000009899997211 */ /* 0x000fe200078f30ff */
[----:B-1----:R-:W-:Y:S01]  /*bd20*/  NOP ;  /* 0x0000000000007918 */ /* 0x002fe20000000000 */
[----:B------:R-:W-:Y:S06]  /*bd30*/  BAR.ARV 0xe, 0x100 ;  /* 0x0384000000007b1d */ /* 0x000fec0000002000 */
[----:B------:R0:W-:Y:S02]  /*bd40*/  @!P1 SYNCS.ARRIVE.TRANS64.RED.A1T0 RZ, [R21+URZ], RZ ;  /* 0x000000ff15ff99a7 */ /* 0x0001e4000810043f */
[----:B0-----:R-:W-:-:S04]  /*bd50*/  SHF.R.S32.HI R21, RZ, 0x6, R153 ;  /* 0x00000006ff157819 */ /* 0x001fc80000011499 */
[----:B------:R-:W-:-:S04]  /*bd60*/  VIMNMX R21, R200, R21, !PT ;  /* 0x00000015c8157248 */ /* 0x000fc80007fe0100 */
[----:B------:R-:W-:-:S13]  /*bd70*/  ISETP.GE.AND P2, PT, R214, R21, PT ;  /* 0x00000015d600720c */ /* 0x000fda0003f46270 */
[----:B------:R-:W-:Y:S05]  /*bd80*/  @!P2 BRA `(.L_x_7955) ;  /* 0x000000240004a947 */ /* 0x000fea0003800000 */
[----:B------:R-:W-:Y:S01]  /*bd90*/  BSSY B1, `(.L_x_7955) ;  /* 0x0000240000017945 */ /* 0x000fe20003800000 */
[----:B------:R-:W-:Y:S02]  /*bda0*/  IMAD.MOV.U32 R227, RZ, RZ, R20 ;  /* 0x000000ffffe37224 */ /* 0x000fe400078e0014 */
[----:B------:R-:W-:Y:S02]  /*bdb0*/  IMAD.MOV.U32 R225, RZ, RZ, R15 ;  /* 0x000000ffffe17224 */ /* 0x000fe400078e000f */
[----:B------:R-:W-:-:S07]  /*bdc0*/  IMAD.MOV.U32 R226, RZ, RZ, R18 ;  /* 0x000000ffffe27224 */ /* 0x000fce00078e0012 */
.L_x_7966:
[----:B------:R-:W-:-:S05]  /*bdd0*/  VIADD R18, R226, 0x1 ;  /* 0x00000001e2127836 */ /* 0x000fca0000000000 */
[----:B------:R-:W-:-:S04]  /*bde0*/  ISETP.NE.AND P2, PT, R18, 0x2, PT ;  /* 0x000000021200780c */ /* 0x000fc80003f45270 */
[----:B------:R-:W-:Y:S02]  /*bdf0*/  SEL R14, RZ, 0x1, P2 ;  /* 0x00000001ff0e7807 */ /* 0x000fe40001000000 */
[----:B------:R-:W-:Y:S02]  /*be00*/  SEL R18, R18, RZ, P2 ;  /* 0x000000ff12127207 */ /* 0x000fe40001000000 */
[----:B------:R-:W-:Y:S01]  /*be10*/  LOP3.LUT R22, R22, R14, RZ, 0x3c, !PT ;  /* 0x0000000e16167212 */ /* 0x000fe200078e3cff */
[----:B0-----:R-:W-:Y:S06]  /*be20*/  @!P0 BRA `(.L_x_7956) ;  /* 0x0000000000048947 */ /* 0x001fec0003800000 */
[----:B------:R-:W-:Y:S01]  /*be30*/  BPT.TRAP 0x1 ;  /* 0x000000040000795c */ /* 0x000fe20000300000 */
.L_x_7956:
[----:B------:R-:W-:Y:S01]  /*be40*/  IMAD R215, R18, 0x8, R2 ;  /* 0x0000000812d77824 */ /* 0x000fe200078e0202 */
[----:B------:R-:W-:-:S04]  /*be50*/  SHF.L.U32 R220, R22, 0x1f, RZ ;  /* 0x0000001f16dc7819 */ /* 0x000fc800000006ff */
[----:B------:R0:W1:Y:S01]  /*be60*/  SYNCS.PHASECHK.TRANS64.TRYWAIT P2, [R215+URZ+0x28c30], R220 ;  /* 0x028c30dcd70075a7 */ /* 0x000062000804017f */
[----:B------:R-:W-:Y:S05]  /*be70*/  @!P0 BRA `(.L_x_7957) ;  /* 0x0000000000048947 */ /* 0x000fea0003800000 */
[----:B------:R-:W-:Y:S01]  /*be80*/  BPT.TRAP 0x1 ;  /* 0x000000040000795c */ /* 0x000fe20000300000 */
.L_x_7957:
[----:B------:R-:W2:Y:S01]  /*be90*/  LDC R14, c[0x0][0x448] ;  /* 0x00011200ff0e7b82 */ /* 0x000ea20000000800 */
[----:B------:R-:W-:Y:S01]  /*bea0*/  IMAD.IADD R20, R203, 0x1, R194 ;  /* 0x00000001cb147824 */ /* 0x000fe200078e02c2 */
[----:B------:R-:W-:Y:S01]  /*beb0*/  BSSY B2, `(.L_x_7958) ;  /* 0x0000009000027945 */ /* 0x000fe20003800000 */
[----:B--2---:R-:W-:-:S13]  /*bec0*/  ISETP.NE.AND P3, PT, R14, 0x1, PT ;  /* 0x000000010e00780c */ /* 0x004fda0003f65270 */
[----:B------:R-:W2:Y:S08]  /*bed0*/  @P3 LDC R15, c[0x0][0x44c] ;  /* 0x00011300ff0f3b82 */ /* 0x000eb00000000800 */
[----:B------:R-:W3:Y:S01]  /*bee0*/  @P3 LDC R14, c[0x0][0x450] ;  /* 0x00011400ff0e3b82 */ /* 0x000ee20000000800 */
[----:B--2---:R-:W-:-:S05]  /*bef0*/  @P3 IMAD.HI.U32 R15, R20, R15, RZ ;  /* 0x0000000f140f3227 */ /* 0x004fca00078e00ff */
[----:B---3--:R-:W-:Y:S01]  /*bf00*/  @P3 SHF.R.U32.HI R20, RZ, R14, R15 ;  /* 0x0000000eff143219 */ /* 0x008fe2000001160f */
[----:B-1----:R-:W-:Y:S06]  /*bf10*/  @P2 BRA `(.L_x_7959) ;  /* 0x0000000000082947 */ /* 0x002fec0003800000 */
[----:B------:R-:W1:Y:S02]  /*bf20*/  SYNCS.PHASECHK.TRANS64.TRYWAIT P2, [R215+URZ+0x28c30], R220 ;  /* 0x028c30dcd70075a7 */ /* 0x000e64000804017f */
[----:B-1----:R-:W-:Y:S05]  /*bf30*/  @!P2 BRA `(.L_x_7960) ;  /* 0x0000013800aca947 */ /* 0x002fea0003800000 */
.L_x_7959:
[----:B------:R-:W-:Y:S05]  /*bf40*/  BSYNC B2 ;  /* 0x0000000000027941 */ /* 0x000fea0003800000 */
.L_x_7958:
[----:B------:R-:W-:Y:S01]  /*bf50*/  IMAD.MOV.U32 R14, RZ, RZ, -0x40 ;  /* 0xffffffc0ff0e7424 */ /* 0x000fe200078e00ff */
[----:B------:R-:W-:Y:S01]  /*bf60*/  R2UR UR4, R4 ;  /* 0x00000000040472ca */ /* 0x000fe200000e0000 */
[----:B------:R-:W-:Y:S01]  /*bf70*/  IMAD R154, R18, 0x200, R13 ;  /* 0x00000200129a7824 */ /* 0x000fe200078e020d */
[----:B------:R-:W-:Y:S01]  /*bf80*/  R2UR UR5, R5 ;  /* 0x00000000050572ca */ /* 0x000fe200000e0000 */
[----:B------:R-:W-:Y:S01]  /*bf90*/  IMAD R14, R214, R14, 0x1 ;  /* 0x00000001d60e7424 */ /* 0x000fe200078e020e */
[----:B------:R-:W-:Y:S01]  /*bfa0*/  R2UR UR8, R10 ;  /* 0x000000000a0872ca */ /* 0x000fe200000e0000 */
[----:B------:R-:W-:Y:S01]  /*bfb0*/  IMAD.MOV.U32 R155, RZ, RZ, 0x40000040 ;  /* 0x40000040ff9b7424 */ /* 0x000fe200078e00ff */
[C---:B------:R-:W-:Y:S01]  /*bfc0*/  R2UR UR6, R154.reuse ;  /* 0x000000009a0672ca */ /* 0x040fe200000e0000 */
[----:B------:R-:W-:Y:S01]  /*bfd0*/  VIADD R152, R154, 0x2 ;  /* 0x000000029a987836 */ /* 0x000fe20000000000 */
[----:B------:R-:W-:Y:S01]  /*bfe0*/  IADD3 R14, R195, R14, -R202 ;  /* 0x0000000ec30e7210 */ /* 0x000fe20007ffe8ca */
[----:B------:R-:W-:Y:S01]  /*bff0*/  IMAD.MOV.U32 R153, RZ, RZ, 0x40000040 ;  /* 0x40000040ff997424 */ /* 0x000fe200078e00ff */
[----:B------:R-:W-:Y:S01]  /*c000*/  R2UR UR7, R155 ;  /* 0x000000009b0772ca */ /* 0x000fe200000e0000 */
[----:B------:R-:W2:Y:S01]  /*c010*/  SHFL.IDX PT, R228, R20, RZ, 0x1c1f ;  /* 0x001c1fff14e47589 */ /* 0x000ea200000e0000 */
[----:B------:R-:W-:Y:S01]  /*c020*/  R2UR UR10, R152 ;  /* 0x00000000980a72ca */ /* 0x000fe200000e0000 */
[----:B------:R-:W-:Y:S01]  /*c030*/  IMAD.IADD R15, R14, 0x1, -R193 ;  /* 0x000000010e0f7824 */ /* 0x000fe200078e0ac1 */
[----:B------:R-:W-:Y:S01]  /*c040*/  R2UR UR11, R153 ;  /* 0x00000000990b72ca */ /* 0x000fe200000e0000 */
[C---:B------:R-:W-:Y:S01]  /*c050*/  VIADD R14, R154.reuse, 0x4 ;  /* 0x000000049a0e7836 */ /* 0x040fe20000000000 */
[----:B------:R-:W-:Y:S01]  /*c060*/  R2UR UR19, R155 ;  /* 0x000000009b1372ca */ /* 0x000fe200000e0000 */
[----:B------:R-:W-:Y:S01]  /*c070*/  VIADD R154, R154, 0x6 ;  /* 0x000000069a9a7836 */ /* 0x000fe20000000000 */
[----:B------:R-:W-:Y:S01]  /*c080*/  R2UR UR9, R11 ;  /* 0x000000000b0972ca */ /* 0x000fe200000e0000 */
[----:B------:R-:W3:Y:S01]  /*c090*/  SHFL.IDX PT, R20, R20, 0x1, 0x1c1f ;  /* 0x003c1f0014147f89 */ /* 0x000ee200000e0000 */
        /* <DEDUP_REMOVED lines=8> */
[----:B------:R-:W-:Y:S01]  /*c120*/  LOP3.LUT R19, R19, 0xdfffffff, RZ, 0xc0, !PT ;  /* 0xdfffffff13137812 */ /* 0x000fe200078ec0ff */
[----:B--2---:R-:W-:-:S03]  /*c130*/  IMAD.IADD R228, R15, 0x1, R228 ;  /* 0x000000010fe47824 */ /* 0x004fc600078e02e4 */
[----:B------:R-:W-:-:S04]  /*c140*/  @P1 LOP3.LUT R19, R19, 0x20000000, RZ, 0xfc, !PT ;  /* 0x2000000013131812 */ /* 0x000fc800078efcff */
[----:B------:R-:W-:Y:S01]  /*c150*/  LOP3.LUT R19, R19, 0xefffffff, RZ, 0xc0, !PT ;  /* 0xefffffff13137812 */ /* 0x000fe200078ec0ff */
[----:B---3--:R-:W-:Y:S02]  /*c160*/  IMAD.IADD R20, R15, 0x1, R20 ;  /* 0x000000010f147824 */ /* 0x008fe400078e0214 */
[----:B------:R-:W-:Y:S01]  /*c170*/  IMAD.MOV.U32 R15, RZ, RZ, 0x40000040 ;  /* 0x40000040ff0f7424 */ /* 0x000fe200078e00ff */
[----:B------:R-:W-:Y:S02]  /*c180*/  @P0 LOP3.LUT R19, R19, 0x10000000, RZ, 0xfc, !PT ;  /* 0x1000000013130812 */ /* 0x000fe400078efcff */
[C---:B------:R-:W-:Y:S02]  /*c190*/  ISETP.GT.AND P1, PT, R20.reuse, 0x21, PT ;  /* 0x000000211400780c */ /* 0x040fe40003f24270 */
[----:B------:R-:W-:Y:S02]  /*c1a0*/  R2UR UR15, R15 ;  /* 0x000000000f0f72ca */ /* 0x000fe400000e0000 */
[----:B------:R-:W-:-:S02]  /*c1b0*/  ISETP.GT.AND P0, PT, R20, 0x28, PT ;  /* 0x000000281400780c */ /* 0x000fc40003f04270 */
[----:B------:R-:W-:Y:S02]  /*c1c0*/  LOP3.LUT R19, R19, 0xbfffffff, RZ, 0xc0, !PT ;  /* 0xbfffffff13137812 */ /* 0x000fe400078ec0ff */
[C---:B------:R-:W-:Y:S02]  /*c1d0*/  ISETP.GT.AND P2, PT, R20.reuse, 0x29, PT ;  /* 0x000000291400780c */ /* 0x040fe40003f44270 */
[C---:B------:R-:W-:Y:S02]  /*c1e0*/  ISETP.GT.AND P3, PT, R20.reuse, 0x30, PT ;  /* 0x000000301400780c */ /* 0x040fe40003f64270 */
[----:B------:R-:W-:Y:S02]  /*c1f0*/  ISETP.GT.AND P4, PT, R20, 0x31, PT ;  /* 0x000000311400780c */ /* 0x000fe40003f84270 */
[----:B------:R-:W-:Y:S02]  /*c200*/  @P1 LOP3.LUT R19, R19, 0x40000000, RZ, 0xfc, !PT ;  /* 0x4000000013131812 */ /* 0x000fe400078efcff */
[----:B------:R-:W-:-:S02]  /*c210*/  ISETP.GT.AND P1, PT, R228, 0x1, PT ;  /* 0x00000001e400780c */ /* 0x000fc40003f24270 */
[----:B------:R-:W-:Y:S02]  /*c220*/  LOP3.LUT R19, R19, 0x7fffffff, RZ, 0xc0, !PT ;  /* 0x7fffffff13137812 */ /* 0x000fe400078ec0ff */
[----:B------:R-:W-:Y:S02]  /*c230*/  ISETP.GT.AND P5, PT, R20, 0x38, PT ;  /* 0x000000381400780c */ /* 0x000fe40003fa4270 */
[----:B------:R-:W-:Y:S02]  /*c240*/  @P0 LOP3.LUT R19, R19, 0x80000000, RZ, 0xfc, !PT ;  /* 0x8000000013130812 */ /* 0x000fe400078efcff */
[----:B------:R-:W-:Y:S02]  /*c250*/  ISETP.GT.AND P0, PT, R228, RZ, PT ;  /* 0x000000ffe400720c */ /* 0x000fe40003f04270 */
[----:B------:R-:W-:Y:S01]  /*c260*/  ISETP.GT.AND P6, PT, R20, 0x39, PT ;  /* 0x000000391400780c */ /* 0x000fe20003fc4270 */
        /* <DEDUP_REMOVED lines=41> */
[----:B---3--:R-:W-:Y:S01]  /*c500*/  FSEL R233, R153, -INF , P1 ;  /* 0xff80000099e97808 */ /* 0x008fe20000800000 */
[----:B------:R-:W-:Y:S01]  /*c510*/  FMUL.FTZ R182, R182, UR44 ;  /* 0x0000002cb6b67c20 */ /* 0x000fe20008410000 */
[----:B------:R-:W-:Y:S01]  /*c520*/  ISETP.GT.AND P1, PT, R228, 0x9, PT ;  /* 0x00000009e400780c */ /* 0x000fe20003f24270 */
[----:B------:R-:W-:Y:S01]  /*c530*/  FMUL.FTZ R183, R183, UR44 ;  /* 0x0000002cb7b77c20 */ /* 0x000fe20008410000 */
[----:B------:R-:W-:Y:S01]  /*c540*/  FMUL.FTZ R173, R173, UR44 ;  /* 0x0000002cadad7c20 */ /* 0x000fe20008410000 */
[----:B------:R-:W-:Y:S01]  /*c550*/  FMUL.FTZ R177, R177, UR44 ;  /* 0x0000002cb1b17c20 */ /* 0x000fe20008410000 */
[----:B------:R-:W-:Y:S01]  /*c560*/  FMUL.FTZ R180, R180, UR44 ;  /* 0x0000002cb4b47c20 */ /* 0x000fe20008410000 */
[----:B------:R-:W3:Y:S01]  /*c570*/  MUFU.TANH R160, R160 ;  /* 0x000000a000a07308 */ /* 0x000ee20000002400 */
[----:B----4-:R-:W-:Y:S01]  /*c580*/  FSEL R156, R156, -INF , P0 ;  /* 0xff8000009c9c7808 */ /* 0x010fe20000000000 */
[----:B------:R-:W-:Y:S01]  /*c590*/  FMUL.FTZ R181, R181, UR44 ;  /* 0x0000002cb5b57c20 */ /* 0x000fe20008410000 */
[----:B------:R-:W-:-:S05]  /*c5a0*/  ISETP.GT.AND P0, PT, R228, 0x10, PT ;  /* 0x00000010e400780c */ /* 0x000fca0003f04270 */
[----:B------:R-:W4:Y:S01]  /*c5b0*/  MUFU.TANH R161, R161 ;  /* 0x000000a100a17308 */ /* 0x000f220000002400 */
[----:B--2---:R-:W-:Y:S02]  /*c5c0*/  FSEL R157, R157, -INF , P1 ;  /* 0xff8000009d9d7808 */ /* 0x004fe40000800000 */
[----:B------:R-:W-:-:S05]  /*c5d0*/  ISETP.GT.AND P1, PT, R228, 0x11, PT ;  /* 0x00000011e400780c */ /* 0x000fca0003f24270 */
[----:B------:R-:W2:Y:S01]  /*c5e0*/  MUFU.TANH R164, R164 ;  /* 0x000000a400a47308 */ /* 0x000ea20000002400 */
[----:B---3--:R-:W-:Y:S02]  /*c5f0*/  FSEL R160, R160, -INF , P0 ;  /* 0xff800000a0a07808 */ /* 0x008fe40000000000 */
[----:B------:R-:W-:-:S05]  /*c600*/  ISETP.GT.AND P0, PT, R228, 0x18, PT ;  /* 0x00000018e400780c */ /* 0x000fca0003f04270 */
[----:B------:R-:W3:Y:S01]  /*c610*/  MUFU.TANH R165, R165 ;  /* 0x000000a500a57308 */ /* 0x000ee20000002400 */
[----:B----4-:R-:W-:Y:S02]  /*c620*/  FSEL R161, R161, -INF , P1 ;  /* 0xff800000a1a17808 */ /* 0x010fe40000800000 */
        /* <DEDUP_REMOVED lines=12> */
[----:B------:R-:W-:-:S05]  /*c6f0*/  ISETP.GT.AND P1, PT, R20, RZ, PT ;  /* 0x000000ff1400720c */ /* 0x000fca0003f24270 */
[----:B------:R-:W2:Y:S01]  /*c700*/  MUFU.TANH R153, R155 ;  /* 0x0000009b00997308 */ /* 0x000ea20000002400 */
[----:B---3--:R-:W-:Y:S02]  /*c710*/  FSEL R172, R172, -INF , P0 ;  /* 0xff800000acac7808 */ /* 0x008fe40000000000 */
[----:B------:R-:W-:-:S05]  /*c720*/  ISETP.GT.AND P0, PT, R20, 0x1, PT ;  /* 0x000000011400780c */ /* 0x000fca0003f04270 */
[----:B------:R-:W3:Y:S01]  /*c730*/  MUFU.TANH R154, R158 ;  /* 0x0000009e009a7308 */ /* 0x000ee20000002400 */
[----:B----4-:R-:W-:Y:S02]  /*c740*/  FSEL R15, R15, -INF , P1 ;  /* 0xff8000000f0f7808 */ /* 0x010fe40000800000 */
[----:B------:R-:W-:Y:S02]  /*c750*/  ISETP.GT.AND P1, PT, R20, 0x8, PT ;  /* 0x000000081400780c */ /* 0x000fe40003f24270 */
[----:B------:R-:W-:-:S03]  /*c760*/  FMNMX.FTZ R14, R15, R227, !PT ;  /* 0x000000e30f0e7209 */ /* 0x000fc60007810000 */
[----:B------:R-:W4:Y:S01]  /*c770*/  MUFU.TANH R155, R159 ;  /* 0x0000009f009b7308 */ /* 0x000f220000002400 */
        /* <DEDUP_REMOVED lines=25> */
[----:B------:R-:W-:Y:S02]  /*c910*/  LOP3.LUT P0, RZ, R19, 0x80000000, RZ, 0xc0, !PT ;  /* 0x8000000013ff7812 */ /* 0x000fe4000780c0ff */
[----:B------:R-:W-:-:S03]  /*c920*/  FMNMX.FTZ R14, R163, R14, !PT ;  /* 0x0000000ea30e7209 */ /* 0x000fc60007810000 */
[----:B------:R-:W2:Y:S01]  /*c930*/  MUFU.TANH R170, R174 ;  /* 0x000000ae00aa7308 */ /* 0x000ea20000002400 */
[----:B---3--:R-:W-:Y:S02]  /*c940*/  FSEL R166, R166, -INF , P1 ;  /* 0xff800000a6a67808 */ /* 0x008fe40000800000 */
[----:B------:R-:W-:Y:S02]  /*c950*/  LOP3.LUT P1, RZ, R19, 0x40000000, RZ, 0xc0, !PT ;  /* 0x4000000013ff7812 */ /* 0x000fe4000782c0ff */
[----:B------:R-:W-:-:S03]  /*c960*/  FMNMX.FTZ R14, R166, R14, !PT ;  /* 0x0000000ea60e7209 */ /* 0x000fc60007810000 */
[----:B------:R-:W3:Y:S01]  /*c970*/  MUFU.TANH R171, R175 ;  /* 0x000000af00ab7308 */ /* 0x000ee20000002400 */
[----:B----4-:R-:W-:Y:S02]  /*c980*/  FSEL R167, R167, -INF , P1 ;  /* 0xff800000a7a77808 */ /* 0x010fe40000800000 */
[----:B------:R-:W-:Y:S02]  /*c990*/  LOP3.LUT P1, RZ, R19, 0x20000000, RZ, 0xc0, !PT ;  /* 0x2000000013ff7812 */ /* 0x000fe4000782c0ff */
[----:B------:R-:W-:-:S03]  /*c9a0*/  FMNMX.FTZ R14, R167, R14, !PT ;  /* 0x0000000ea70e7209 */ /* 0x000fc60007810000 */
[----:B------:R-:W4:Y:S01]  /*c9b0*/  MUFU.TANH R174, R178 ;  /* 0x000000b200ae7308 */ /* 0x000f220000002400 */
[----:B--2---:R-:W-:Y:S02]  /*c9c0*/  FSEL R170, R170, -INF , P0 ;  /* 0xff800000aaaa7808 */ /* 0x004fe40000000000 */
[----:B------:R-:W-:Y:S02]  /*c9d0*/  LOP3.LUT P0, RZ, R19, 0x10000000, RZ, 0xc0, !PT ;  /* 0x1000000013ff7812 */ /* 0x000fe4000780c0ff */
[----:B------:R-:W-:-:S03]  /*c9e0*/  FMNMX.FTZ R14, R170, R14, !PT ;  /* 0x0000000eaa0e7209 */ /* 0x000fc60007810000 */
[----:B------:R-:W2:Y:S01]  /*c9f0*/  MUFU.TANH R175, R179 ;  /* 0x000000b300af7308 */ /* 0x000ea20000002400 */
[----:B---3--:R-:W-:-:S04]  /*ca00*/  FSEL R171, R171, -INF , P2 ;  /* 0xff800000abab7808 */ /* 0x008fc80001000000 */
        /* <DEDUP_REMOVED lines=10> */
[----:B---3--:R-:W-:-:S04]  /*cab0*/  FSEL R178, R178, -INF , P5 ;  /* 0xff800000b2b27808 */ /* 0x008fc80002800000 */
[----:B------:R-:W-:-:S03]  /*cac0*/  FMNMX.FTZ R14, R178, R14, !PT ;  /* 0x0000000eb20e7209 */ /* 0x000fc60007810000 */
[----:B------:R-:W3:Y:S01]  /*cad0*/  MUFU.TANH R177, R177 ;  /* 0x000000b100b17308 */ /* 0x000ee20000002400 */
[----:B----4-:R-:W-:-:S04]  /*cae0*/  FSEL R179, R179, -INF , P6 ;  /* 0xff800000b3b37808 */ /* 0x010fc80003000000 */
[----:B------:R-:W-:-:S03]  /*caf0*/  FMNMX.FTZ R14, R179, R14, !PT ;  /* 0x0000000eb30e7209 */ /* 0x000fc60007810000 */
[----:B------:R-:W-:Y:S01]  /*cb00*/  MUFU.TANH R180, R180 ;  /* 0x000000b400b47308 */ /* 0x000fe20000002400 */
[----:B--2---:R-:W-:Y:S01]  /*cb10*/  FSEL R173, R173, -INF , P3 ;  /* 0xff800000adad7808 */ /* 0x004fe20001800000 */
[----:B------:R-:W2:Y:S01]  /*cb20*/  SHFL.BFLY PT, R20, R14, 0x2, 0x1f ;  /* 0x0c401f000e147f89 */ /* 0x000ea200000e0000 */
[----:B------:R-:W-:-:S05]  /*cb30*/  ISETP.GT.AND P3, PT, R228, 0x31, PT ;  /* 0x00000031e400780c */ /* 0x000fca0003f64270 */
[----:B------:R-:W4:Y:S01]  /*cb40*/  MUFU.TANH R181, R181 ;  /* 0x000000b500b57308 */ /* 0x000f220000002400 */
[----:B---3--:R-:W-:Y:S02]  /*cb50*/  FSEL R177, R177, -INF , P3 ;  /* 0xff800000b1b17808 */ /* 0x008fe40001800000 */
[----:B------:R-:W-:-:S04]  /*cb60*/  ISETP.GT.AND P3, PT, R228, 0x39, PT ;  /* 0x00000039e400780c */ /* 0x000fc80003f64270 */
[----:B----4-:R-:W-:Y:S02]  /*cb70*/  FSEL R181, R181, -INF , P3 ;  /* 0xff800000b5b57808 */ /* 0x010fe40001800000 */
[----:B--2---:R-:W-:-:S05]  /*cb80*/  FMNMX.FTZ R20, R14, R20, !PT ;  /* 0x000000140e147209 */ /* 0x004fca0007810000 */
[----:B------:R-:W2:Y:S02]  /*cb90*/  SHFL.BFLY PT, R14, R20, 0x1, 0x1f ;  /* 0x0c201f00140e7f89 */ /* 0x000ea400000e0000 */
[----:B--2---:R-:W-:Y:S01]  /*cba0*/  FMNMX.FTZ R20, R20, R14, !PT ;  /* 0x0000000e14147209 */ /* 0x004fe20007810000 */
[----:B------:R-:W-:-:S03]  /*cbb0*/  IMAD.U32 R14, RZ, RZ, UR40 ;  /* 0x00000028ff0e7e24 */ /* 0x000fc6000f8e00ff */
[C---:B------:R-:W-:Y:S01]  /*cbc0*/  FSETP.NEU.FTZ.AND P2, PT, R20.reuse, -INF , PT ;  /* 0xff8000001400780b */ /* 0x040fe20003f5d000 */
[----:B------:R-:W-:-:S03]  /*cbd0*/  FMUL.FTZ R182, R20, R14 ;  /* 0x0000000e14b67220 */ /* 0x000fc60000410000 */
[----:B------:R-:W-:Y:S02]  /*cbe0*/  FSEL R183, R20, RZ, P2 ;  /* 0x000000ff14b77208 */ /* 0x000fe40001000000 */
[----:B------:R-:W-:Y:S02]  /*cbf0*/  FSEL R182, R182, RZ, P2 ;  /* 0x000000ffb6b67208 */ /* 0x000fe40001000000 */
[----:B------:R-:W-:Y:S01]  /*cc00*/  ISETP.NE.AND P2, PT, R192, RZ, PT ;  /* 0x000000ffc000720c */ /* 0x000fe20003f45270 */
[----:B------:R-:W-:Y:S02]  /*cc10*/  FADD.FTZ R183, -R183, R227 ;  /* 0x000000e3b7b77221 */ /* 0x000fe40000010100 */
[-CC-:B------:R-:W-:Y:S01]  /*cc20*/  FFMA.FTZ R227, R170, R14.reuse, -R182.reuse ;  /* 0x0000000eaae37223 */ /* 0x180fe200000108b6 */
[-CC-:B------:R-:W-:Y:S01]  /*cc30*/  FFMA.FTZ R15, R15, R14.reuse, -R182.reuse ;  /* 0x0000000e0f0f7223 */ /* 0x180fe200000108b6 */
        /* <DEDUP_REMOVED lines=16> */
[----:B------:R-:W-:Y:S01]  /*cd40*/  FFMA.FTZ R179, R179, R14, -R182 ;  /* 0x0000000eb3b37223 */ /* 0x000fe200000108b6 */
[----:B------:R-:W-:-:S04]  /*cd50*/  @!P2 IMAD R183, R226, 0x40, R189 ;  /* 0x00000040e2b7a824 */ /* 0x000fc800078e02bd */
[----:B------:R-:W3:Y:S01]  /*cd60*/  MUFU.EX2 R153, R153 ;  /* 0x0000009900997308 */ /* 0x000ee20000000800 */
[----:B------:R-:W-:-:S07]  /*cd70*/  @!P2 IMAD R183, R183, 0x4, R2 ;  /* 0x00000004b7b7a824 */ /* 0x000fce00078e0202 */
[----:B------:R-:W4:Y:S01]  /*cd80*/  MUFU.EX2 R154, R154 ;  /* 0x0000009a009a7308 */ /* 0x000f220000000800 */
[----:B--2---:R-:W-:Y:S01]  /*cd90*/  FFMA.FTZ R3, R170, R3, R15 ;  /* 0x00000003aa037223 */ /* 0x004fe2000001000f */
        /* <DEDUP_REMOVED lines=9> */
[----:B------:R-:W-:-:S02]  /*ce30*/  @!P1 VIADD R15, R215, 0x28c40 ;  /* 0x00028c40d70f9836 */ /* 0x000fc40000000000 */
[-C--:B------:R-:W-:Y:S01]  /*ce40*/  FMUL.FTZ R38, R38, R170.reuse ;  /* 0x000000aa26267220 */ /* 0x080fe20000410000 */
[-C--:B------:R-:W-:Y:S01]  /*ce50*/  FMUL.FTZ R39, R39, R170.reuse ;  /* 0x000000aa27277220 */ /* 0x080fe20000410000 */
[-C--:B------:R-:W-:Y:S01]  /*ce60*/  FMUL.FTZ R42, R42, R170.reuse ;  /* 0x000000aa2a2a7220 */ /* 0x080fe20000410000 */
[-C--:B------:R-:W-:Y:S01]  /*ce70*/  FMUL.FTZ R43, R43, R170.reuse ;  /* 0x000000aa2b2b7220 */ /* 0x080fe20000410000 */
[----:B------:R-:W-:Y:S01]  /*ce80*/  @!P1 PRMT R15, RZ, 0x654, R15 ;  /* 0x00000654ff0f9816 */ /* 0x000fe2000000000f */
[----:B----4-:R-:W-:Y:S01]  /*ce90*/  FADD.FTZ R3, R154, R3 ;  /* 0x000000039a037221 */ /* 0x010fe20000010000 */
[----:B------:R-:W-:Y:S01]  /*cea0*/  MUFU.EX2 R182, R163 ;  /* 0x000000a300b67308 */ /* 0x000fe20000000800 */
[-C--:B------:R-:W-:Y:S01]  /*ceb0*/  FMUL.FTZ R46, R46, R170.reuse ;  /* 0x000000aa2e2e7220 */ /* 0x080fe20000410000 */
[----:B------:R3:W-:Y:S01]  /*cec0*/  @!P1 SYNCS.ARRIVE.TRANS64.RED.A1T0 RZ, [R15+URZ], RZ ;  /* 0x000000ff0fff99a7 */ /* 0x0007e2000810043f */
[----:B------:R-:W-:Y:S01]  /*ced0*/  @!P2 STS [R183+0x28820], R170 ;  /* 0x028820aab700a388 */ /* 0x000fe20000000800 */
[-C--:B------:R-:W-:Y:S01]  /*cee0*/  FMUL.FTZ R47, R47, R170.reuse ;  /* 0x000000aa2f2f7220 */ /* 0x080fe20000410000 */
[-C--:B------:R-:W-:Y:S01]  /*cef0*/  FMUL.FTZ R50, R50, R170.reuse ;  /* 0x000000aa32327220 */ /* 0x080fe20000410000 */
[----:B------:R-:W-:Y:S01]  /*cf00*/  FMUL.FTZ R51, R51, R170 ;  /* 0x000000aa33337220 */ /* 0x000fe20000410000 */
[C---:B--2---:R-:W-:Y:S01]  /*cf10*/  FADD.FTZ R3, R155.reuse, R3 ;  /* 0x000000039b037221 */ /* 0x044fe20000010000 */
[----:B------:R-:W-:Y:S01]  /*cf20*/  F2FP.F16.F32.PACK_AB R155, R155, R154 ;  /* 0x0000009a9b9b723e */ /* 0x000fe200000000ff */
[----:B------:R-:W-:Y:S01]  /*cf30*/  FMUL.FTZ R154, R176, UR44 ;  /* 0x0000002cb09a7c20 */ /* 0x000fe20008410000 */
[----:B---3--:R-:W-:Y:S01]  /*cf40*/  FMNMX.FTZ R15, R152, R225, !PT ;  /* 0x000000e1980f7209 */ /* 0x008fe20007810000 */
[----:B------:R-:W2:Y:S01]  /*cf50*/  MUFU.EX2 R158, R158 ;  /* 0x0000009e009e7308 */ /* 0x000ea20000000800 */
[-C--:B------:R-:W-:Y:S01]  /*cf60*/  FMUL.FTZ R54, R54, R170.reuse ;  /* 0x000000aa36367220 */ /* 0x080fe20000410000 */
[-C--:B------:R-:W-:Y:S01]  /*cf70*/  FMUL.FTZ R55, R55, R170.reuse ;  /* 0x000000aa37377220 */ /* 0x080fe20000410000 */
[----:B------:R-:W-:Y:S01]  /*cf80*/  FMNMX.FTZ R15, R233, R15, !PT ;  /* 0x0000000fe90f7209 */ /* 0x000fe20007810000 */
[-C--:B------:R-:W-:Y:S01]  /*cf90*/  FMUL.FTZ R58, R58, R170.reuse ;  /* 0x000000aa3a3a7220 */ /* 0x080fe20000410000 */
[-C--:B------:R-:W-:Y:S01]  /*cfa0*/  FMUL.FTZ R59, R59, R170.reuse ;  /* 0x000000aa3b3b7220 */ /* 0x080fe20000410000 */
[-C--:B------:R-:W-:Y:S01]  /*cfb0*/  FMUL.FTZ R62, R62, R170.reuse ;  /* 0x000000aa3e3e7220 */ /* 0x080fe20000410000 */
[----:B------:R-:W-:Y:S01]  /*cfc0*/  FMNMX.FTZ R15, R156, R15, !PT ;  /* 0x0000000f9c0f7209 */ /* 0x000fe20007810000 */
[----:B------:R-:W3:Y:S01]  /*cfd0*/  MUFU.TANH R154, R154 ;  /* 0x0000009a009a7308 */ /* 0x000ee20000002400 */
[-C--:B------:R-:W-:Y:S01]  /*cfe0*/  FMUL.FTZ R63, R63, R170.reuse ;  /* 0x000000aa3f3f7220 */ /* 0x080fe20000410000 */
[-C--:B------:R-:W-:Y:S01]  /*cff0*/  FMUL.FTZ R66, R66, R170.reuse ;  /* 0x000000aa42427220 */ /* 0x080fe20000410000 */
[----:B------:R-:W-:Y:S01]  /*d000*/  FMNMX.FTZ R15, R157, R15, !PT ;  /* 0x0000000f9d0f7209 */ /* 0x000fe20007810000 */
[-C--:B------:R-:W-:Y:S01]  /*d010*/  FMUL.FTZ R67, R67, R170.reuse ;  /* 0x000000aa43437220 */ /* 0x080fe20000410000 */
[-C--:B------:R-:W-:Y:S01]  /*d020*/  FMUL.FTZ R70, R70, R170.reuse ;  /* 0x000000aa46467220 */ /* 0x080fe20000410000 */
[-C--:B------:R-:W-:Y:S01]  /*d030*/  FMUL.FTZ R71, R71, R170.reuse ;  /* 0x000000aa47477220 */ /* 0x080fe20000410000 */
[----:B------:R-:W-:Y:S01]  /*d040*/  FMNMX.FTZ R15, R160, R15, !PT ;  /* 0x0000000fa00f7209 */ /* 0x000fe20007810000 */
[----:B------:R-:W4:Y:S01]  /*d050*/  MUFU.EX2 R159, R159 ;  /* 0x0000009f009f7308 */ /* 0x000f220000000800 */
[----:B--2---:R-:W-:Y:S01]  /*d060*/  FADD.FTZ R3, R158, R3 ;  /* 0x000000039e037221 */ /* 0x004fe20000010000 */
[-C--:B------:R-:W-:Y:S01]  /*d070*/  FMUL.FTZ R74, R74, R170.reuse ;  /* 0x000000aa4a4a7220 */ /* 0x080fe20000410000 */
[----:B------:R-:W-:Y:S01]  /*d080*/  FMNMX.FTZ R15, R161, R15, !PT ;  /* 0x0000000fa10f7209 */ /* 0x000fe20007810000 */
[-C--:B------:R-:W-:Y:S01]  /*d090*/  FMUL.FTZ R75, R75, R170.reuse ;  /* 0x000000aa4b4b7220 */ /* 0x080fe20000410000 */
[-C--:B------:R-:W-:Y:S01]  /*d0a0*/  FMUL.FTZ R78, R78, R170.reuse ;  /* 0x000000aa4e4e7220 */ /* 0x080fe20000410000 */
[-C--:B------:R-:W-:Y:S01]  /*d0b0*/  FMUL.FTZ R79, R79, R170.reuse ;  /* 0x000000aa4f4f7220 */ /* 0x080fe20000410000 */
[----:B------:R-:W-:Y:S01]  /*d0c0*/  FMNMX.FTZ R15, R164, R15, !PT ;  /* 0x0000000fa40f7209 */ /* 0x000fe20007810000 */
[----:B------:R-:W2:Y:S01]  /*d0d0*/  MUFU.EX2 R162, R162 ;  /* 0x000000a200a27308 */ /* 0x000ea20000000800 */
[----:B---3--:R-:W-:Y:S01]  /*d0e0*/  FSEL R154, R154, -INF , P4 ;  /* 0xff8000009a9a7808 */ /* 0x008fe20002000000 */
[-C--:B------:R-:W-:Y:S01]  /*d0f0*/  FMUL.FTZ R82, R82, R170.reuse ;  /* 0x000000aa52527220 */ /* 0x080fe20000410000 */
[----:B------:R-:W-:Y:S01]  /*d100*/  FMNMX.FTZ R15, R165, R15, !PT ;  /* 0x0000000fa50f7209 */ /* 0x000fe20007810000 */
[-C--:B------:R-:W-:Y:S01]  /*d110*/  FMUL.FTZ R83, R83, R170.reuse ;  /* 0x000000aa53537220 */ /* 0x080fe20000410000 */
[----:B------:R-:W-:Y:S01]  /*d120*/  ISETP.GT.AND P4, PT, R228, 0x38, PT ;  /* 0x00000038e400780c */ /* 0x000fe20003f84270 */
[-C--:B------:R-:W-:Y:S01]  /*d130*/  FMUL.FTZ R86, R86, R170.reuse ;  /* 0x000000aa56567220 */ /* 0x080fe20000410000 */
[----:B------:R-:W-:Y:S01]  /*d140*/  FMNMX.FTZ R15, R168, R15, !PT ;  /* 0x0000000fa80f7209 */ /* 0x000fe20007810000 */
[----:B------:R-:W-:Y:S01]  /*d150*/  MUFU.EX2 R166, R166 ;  /* 0x000000a600a67308 */ /* 0x000fe20000000800 */
[----:B------:R-:W-:Y:S01]  /*d160*/  FSEL R180, R180, -INF , P4 ;  /* 0xff800000b4b47808 */ /* 0x000fe20002000000 */
[----:B----4-:R-:W-:Y:S01]  /*d170*/  FADD.FTZ R3, R159, R3 ;  /* 0x000000039f037221 */ /* 0x010fe20000010000 */
[----:B------:R-:W-:Y:S01]  /*d180*/  FMNMX.FTZ R15, R169, R15, !PT ;  /* 0x0000000fa90f7209 */ /* 0x000fe20007810000 */
[-C--:B------:R-:W-:Y:S01]  /*d190*/  FMUL.FTZ R87, R87, R170.reuse ;  /* 0x000000aa57577220 */ /* 0x080fe20000410000 */
[-C--:B------:R-:W-:Y:S01]  /*d1a0*/  FMUL.FTZ R90, R90, R170.reuse ;  /* 0x000000aa5a5a7220 */ /* 0x080fe20000410000 */
[-C--:B------:R-:W-:Y:S01]  /*d1b0*/  FMUL.FTZ R91, R91, R170.reuse ;  /* 0x000000aa5b5b7220 */ /* 0x080fe20000410000 */
[----:B------:R-:W-:Y:S01]  /*d1c0*/  FMNMX.FTZ R15, R172, R15, !PT ;  /* 0x0000000fac0f7209 */ /* 0x000fe20007810000 */
[----:B------:R-:W-:Y:S01]  /*d1d0*/  MUFU.EX2 R167, R167 ;  /* 0x000000a700a77308 */ /* 0x000fe20000000800 */
[----:B--2---:R-:W-:Y:S01]  /*d1e0*/  FADD.FTZ R3, R162, R3 ;  /* 0x00000003a2037221 */ /* 0x004fe20000010000 */
[-C--:B------:R-:W-:Y:S01]  /*d1f0*/  FMUL.FTZ R94, R94, R170.reuse ;  /* 0x000000aa5e5e7220 */ /* 0x080fe20000410000 */
[----:B------:R-:W-:Y:S01]  /*d200*/  FMNMX.FTZ R15, R173, R15, !PT ;  /* 0x0000000fad0f7209 */ /* 0x000fe20007810000 */
[-C--:B------:R-:W-:Y:S01]  /*d210*/  FMUL.FTZ R95, R95, R170.reuse ;  /* 0x000000aa5f5f7220 */ /* 0x080fe20000410000 */
[-C--:B------:R-:W-:Y:S01]  /*d220*/  FMUL.FTZ R98, R98, R170.reuse ;  /* 0x000000aa62627220 */ /* 0x080fe20000410000 */
[-C--:B------:R-:W-:Y:S01]  /*d230*/  FMUL.FTZ R99, R99, R170.reuse ;  /* 0x000000aa63637220 */ /* 0x080fe20000410000 */
[----:B------:R-:W-:Y:S01]  /*d240*/  FMNMX.FTZ R15, R154, R15, !PT ;  /* 0x0000000f9a0f7209 */ /* 0x000fe20007810000 */
[----:B------:R-:W-:Y:S01]  /*d250*/  MUFU.EX2 R171, R171 ;  /* 0x000000ab00ab7308 */ /* 0x000fe20000000800 */
[-C--:B------:R-:W-:Y:S01]  /*d260*/  FMUL.FTZ R102, R102, R170.reuse ;  /* 0x000000aa66667220 */ /* 0x080fe20000410000 */
        /* <DEDUP_REMOVED lines=13> */
[-C--:B------:R-:W-:Y:S01]  /*d340*/  FMUL.FTZ R122, R122, R170.reuse ;  /* 0x000000aa7a7a7220 */ /* 0x080fe20000410000 */
[----:B------:R-:W2:Y:S01]  /*d350*/  SHFL.BFLY PT, R176, R15, 0x2, 0x1f ;  /* 0x0c401f000fb07f89 */ /* 0x000ea200000e0000 */
        /* <DEDUP_REMOVED lines=17> */
[----:B--2---:R-:W-:-:S05]  /*d470*/  FMNMX.FTZ R15, R15, R176, !PT ;  /* 0x000000b00f0f7209 */ /* 0x004fca0007810000 */
[----:B------:R-:W2:Y:S02]  /*d480*/  SHFL.BFLY PT, R176, R15, 0x1, 0x1f ;  /* 0x0c201f000fb07f89 */ /* 0x000ea400000e0000 */
[----:B--2---:R-:W-:-:S04]  /*d490*/  FMNMX.FTZ R15, R15, R176, !PT ;  /* 0x000000b00f0f7209 */ /* 0x004fc80007810000 */
[----:B------:R-:W-:-:S04]  /*d4a0*/  FSETP.NEU.FTZ.AND P3, PT, R15, -INF , PT ;  /* 0xff8000000f00780b */ /* 0x000fc80003f7d000 */
[----:B------:R-:W-:-:S05]  /*d4b0*/  FSEL R163, R15, RZ, P3 ;  /* 0x000000ff0fa37208 */ /* 0x000fca0001800000 */
[----:B------:R-:W-:-:S04]  /*d4c0*/  FADD.FTZ R163, -R163, R225 ;  /* 0x000000e1a3a37221 */ /* 0x000fc80000010100 */
[----:B------:R-:W-:-:S04]  /*d4d0*/  FMUL.FTZ R163, R163, R14 ;  /* 0x0000000ea3a37220 */ /* 0x000fc80000410000 */
[----:B------:R-:W2:Y:S08]  /*d4e0*/  MUFU.EX2 R176, R163 ;  /* 0x000000a300b07308 */ /* 0x000eb00000000800 */
[----:B------:R-:W-:Y:S01]  /*d4f0*/  MUFU.EX2 R163, R227 ;  /* 0x000000e300a37308 */ /* 0x000fe20000000800 */
        /* <DEDUP_REMOVED lines=10> */
[----:B--2---:R-:W-:Y:S01]  /*d5a0*/  FMUL.FTZ R183, R15, R14 ;  /* 0x0000000e0fb77220 */ /* 0x004fe20000410000 */
[-C--:B------:R-:W-:Y:S01]  /*d5b0*/  FMUL.FTZ R41, R41, R176.reuse ;  /* 0x000000b029297220 */ /* 0x080fe20000410000 */
[-C--:B------:R-:W-:Y:S01]  /*d5c0*/  FMUL.FTZ R44, R44, R176.reuse ;  /* 0x000000b02c2c7220 */ /* 0x080fe20000410000 */
[-C--:B------:R-:W-:Y:S01]  /*d5d0*/  FMUL.FTZ R45, R45, R176.reuse ;  /* 0x000000b02d2d7220 */ /* 0x080fe20000410000 */
[-C--:B------:R-:W-:Y:S01]  /*d5e0*/  FMUL.FTZ R48, R48, R176.reuse ;  /* 0x000000b030307220 */ /* 0x080fe20000410000 */
[----:B------:R-:W-:Y:S01]  /*d5f0*/  FSEL R183, R183, RZ, P3 ;  /* 0x000000ffb7b77208 */ /* 0x000fe20001800000 */
[-C--:B------:R-:W-:Y:S01]  /*d600*/  FMUL.FTZ R49, R49, R176.reuse ;  /* 0x000000b031317220 */ /* 0x080fe20000410000 */
[-C--:B------:R-:W-:Y:S01]  /*d610*/  FMUL.FTZ R52, R52, R176.reuse ;  /* 0x000000b034347220 */ /* 0x080fe20000410000 */
[-C--:B------:R-:W-:Y:S01]  /*d620*/  FMUL.FTZ R53, R53, R176.reuse ;  /* 0x000000b035357220 */ /* 0x080fe20000410000 */
[----:B------:R-:W-:Y:S01]  /*d630*/  FMUL.FTZ R56, R56, R176 ;  /* 0x000000b038387220 */ /* 0x000fe20000410000 */
        /* <DEDUP_REMOVED lines=17> */
[----:B------:R-:W-:Y:S01]  /*d750*/  FFMA.FTZ R181, R181, R14, -R183 ;  /* 0x0000000eb5b57223 */ /* 0x000fe200000108b7 */
        /* <DEDUP_REMOVED lines=21> */
[----:B-----5:R-:W-:Y:S01]  /*d8b0*/  F2FP.F16.F32.PACK_AB R157, R159, R158 ;  /* 0x0000009e9f9d723e */ /* 0x020fe200000000ff */
[----:B--2---:R-:W-:Y:S01]  /*d8c0*/  FFMA.FTZ R158, R176, R0, R152 ;  /* 0x00000000b09e7223 */ /* 0x004fe20000010098 */
[C---:B------:R-:W-:Y:S01]  /*d8d0*/  FADD.FTZ R0, R182.reuse, R3 ;  /* 0x00000003b6007221 */ /* 0x040fe20000010000 */
[----:B------:R-:W-:Y:S01]  /*d8e0*/  F2FP.F16.F32.PACK_AB R159, R182, R162 ;  /* 0x000000a2b69f723e */ /* 0x000fe200000000ff */
[----:B------:R-:W-:Y:S01]  /*d8f0*/  FMUL.FTZ R93, R93, R176 ;  /* 0x000000b05d5d7220 */ /* 0x000fe20000410000 */
[C---:B---3--:R-:W-:Y:S01]  /*d900*/  FADD.FTZ R158, R233.reuse, R158 ;  /* 0x0000009ee99e7221 */ /* 0x048fe20000010000 */
[----:B------:R-:W-:Y:S01]  /*d910*/  F2FP.F16.F32.PACK_AB R152, R233, R152 ;  /* 0x00000098e998723e */ /* 0x000fe200000000ff */
[----:B------:R-:W2:Y:S01]  /*d920*/  MUFU.EX2 R161, R161 ;  /* 0x000000a100a17308 */ /* 0x000ea20000000800 */
[-C--:B------:R-:W-:Y:S01]  /*d930*/  FMUL.FTZ R96, R96, R176.reuse ;  /* 0x000000b060607220 */ /* 0x080fe20000410000 */
[----:B----4-:R-:W-:Y:S01]  /*d940*/  FADD.FTZ R158, R156, R158 ;  /* 0x0000009e9c9e7221 */ /* 0x010fe20000010000 */
[-C--:B------:R-:W-:Y:S01]  /*d950*/  FMUL.FTZ R97, R97, R176.reuse ;  /* 0x000000b061617220 */ /* 0x080fe20000410000 */
[-C--:B------:R-:W-:Y:S01]  /*d960*/  FMUL.FTZ R100, R100, R176.reuse ;  /* 0x000000b064647220 */ /* 0x080fe20000410000 */
[-C--:B------:R-:W-:Y:S01]  /*d970*/  FMUL.FTZ R101, R101, R176.reuse ;  /* 0x000000b065657220 */ /* 0x080fe20000410000 */
[----:B0-----:R-:W-:Y:S01]  /*d980*/  FADD.FTZ R158, R183, R158 ;  /* 0x0000009eb79e7221 */ /* 0x001fe20000010000 */
[-C--:B------:R-:W-:Y:S01]  /*d990*/  FMUL.FTZ R104, R104, R176.reuse ;  /* 0x000000b068687220 */ /* 0x080fe20000410000 */
[----:B------:R-:W0:Y:S01]  /*d9a0*/  MUFU.EX2 R164, R164 ;  /* 0x000000a400a47308 */ /* 0x000e220000000800 */
[-C--:B------:R-:W-:Y:S01]  /*d9b0*/  FMUL.FTZ R105, R105, R176.reuse ;  /* 0x000000b069697220 */ /* 0x080fe20000410000 */
[----:B-1----:R-:W-:Y:S01]  /*d9c0*/  FADD.FTZ R158, R160, R158 ;  /* 0x0000009ea09e7221 */ /* 0x002fe20000010000 */
        /* <DEDUP_REMOVED lines=26> */
[----:B------:R-:W-:-:S03]  /*db70*/  FMUL.FTZ R149, R149, R176 ;  /* 0x000000b095957220 */ /* 0x000fc60000410000 */
[----:B------:R-:W3:Y:S08]  /*db80*/  MUFU.EX2 R172, R172 ;  /* 0x000000ac00ac7308 */ /* 0x000ef00000000800 */
[----:B------:R4:W-:Y:S08]  /*db90*/  MUFU.EX2 R3, R154 ;  /* 0x0000009a00037308 */ /* 0x0009f00000000800 */
[----:B------:R-:W5:Y:S01]  /*dba0*/  MUFU.EX2 R162, R173 ;  /* 0x000000ad00a27308 */ /* 0x000f620000000800 */
[----:B----4-:R-:W-:Y:S01]  /*dbb0*/  F2FP.F16.F32.PACK_AB R154, R183, R156 ;  /* 0x0000009cb79a723e */ /* 0x010fe200000000ff */
[----:B------:R-:W-:Y:S01]  /*dbc0*/  BAR.SYNC.DEFER_BLOCKING 0xf, 0x100 ;  /* 0x03c4000000007b1d */ /* 0x000fe20000010000 */
[----:B------:R-:W-:Y:S01]  /*dbd0*/  F2FP.F16.F32.PACK_AB R156, R161, R160 ;  /* 0x000000a0a19c723e */ /* 0x000fe200000000ff */
[C---:B-1----:R-:W-:Y:S01]  /*dbe0*/  FADD.FTZ R160, R165.reuse, R158 ;  /* 0x0000009ea5a07221 */ /* 0x042fe20000010000 */
[----:B------:R-:W-:Y:S01]  /*dbf0*/  FADD.FTZ R161, R166, R0 ;  /* 0x00000000a6a17221 */ /* 0x000fe20000010000 */
[----:B------:R-:W-:-:S02]  /*dc00*/  F2FP.F16.F32.PACK_AB R158, R165, R164 ;  /* 0x000000a4a59e723e */ /* 0x000fc400000000ff */
[----:B--2---:R-:W-:Y:S01]  /*dc10*/  FADD.FTZ R160, R168, R160 ;  /* 0x000000a0a8a07221 */ /* 0x004fe20000010000 */
[----:B------:R-:W1:Y:S01]  /*dc20*/  MUFU.EX2 R177, R177 ;  /* 0x000000b100b17308 */ /* 0x000e620000000800 */
[C---:B------:R-:W-:Y:S01]  /*dc30*/  FADD.FTZ R164, R167.reuse, R161 ;  /* 0x000000a1a7a47221 */ /* 0x040fe20000010000 */
[----:B------:R-:W-:Y:S01]  /*dc40*/  F2FP.F16.F32.PACK_AB R161, R167, R166 ;  /* 0x000000a6a7a1723e */ /* 0x000fe200000000ff */
[C---:B0-----:R-:W-:Y:S01]  /*dc50*/  FADD.FTZ R0, R169.reuse, R160 ;  /* 0x000000a0a9007221 */ /* 0x041fe20000010000 */
[----:B------:R-:W-:Y:S01]  /*dc60*/  F2FP.F16.F32.PACK_AB R160, R169, R168 ;  /* 0x000000a8a9a0723e */ /* 0x000fe200000000ff */
[----:B------:R-:W-:Y:S01]  /*dc70*/  FADD.FTZ R164, R163, R164 ;  /* 0x000000a4a3a47221 */ /* 0x000fe20000010000 */
[C---:B------:R-:W-:Y:S01]  /*dc80*/  F2FP.F16.F32.PACK_AB R163, R171.reuse, R163 ;  /* 0x000000a3aba3723e */ /* 0x040fe200000000ff */
[----:B---3--:R-:W-:Y:S01]  /*dc90*/  FADD.FTZ R0, R172, R0 ;  /* 0x00000000ac007221 */ /* 0x008fe20000010000 */
[----:B------:R-:W0:Y:S01]  /*dca0*/  MUFU.EX2 R180, R180 ;  /* 0x000000b400b47308 */ /* 0x000e220000000800 */
[----:B------:R-:W-:-:S02]  /*dcb0*/  FADD.FTZ R164, R171, R164 ;  /* 0x000000a4aba47221 */ /* 0x000fc40000010000 */
[C---:B-----5:R-:W-:Y:S01]  /*dcc0*/  FADD.FTZ R0, R162.reuse, R0 ;  /* 0x00000000a2007221 */ /* 0x060fe20000010000 */
[----:B------:R-:W-:Y:S01]  /*dcd0*/  F2FP.F16.F32.PACK_AB R162, R162, R172 ;  /* 0x000000aca2a2723e */ /* 0x000fe200000000ff */
[----:B------:R-:W-:Y:S02]  /*dce0*/  FADD.FTZ R165, R174, R164 ;  /* 0x000000a4aea57221 */ /* 0x000fe40000010000 */
[----:B------:R-:W-:Y:S01]  /*dcf0*/  FADD.FTZ R0, R3, R0 ;  /* 0x0000000003007221 */ /* 0x000fe20000010000 */
[----:B------:R-:W2:Y:S01]  /*dd00*/  MUFU.EX2 R166, R181 ;  /* 0x000000b500a67308 */ /* 0x000ea20000000800 */
[----:B-1----:R-:W-:Y:S01]  /*dd10*/  F2FP.F16.F32.PACK_AB R164, R177, R3 ;  /* 0x00000003b1a4723e */ /* 0x002fe200000000ff */
[----:B------:R-:W-:Y:S01]  /*dd20*/  FADD.FTZ R3, R175, R165 ;  /* 0x000000a5af037221 */ /* 0x000fe20000010000 */
[----:B------:R-:W-:Y:S01]  /*dd30*/  FADD.FTZ R0, R177, R0 ;  /* 0x00000000b1007221 */ /* 0x000fe20000010000 */
[----:B------:R-:W-:Y:S01]  /*dd40*/  F2FP.F16.F32.PACK_AB R165, R175, R174 ;  /* 0x000000aeafa5723e */ /* 0x000fe200000000ff */
[----:B------:R1:W-:Y:S01]  /*dd50*/  STSM.16.M88.4 [R196+0x26800], R152 ;  /* 0x02680098c4007844 */ /* 0x0003e20000000200 */
[----:B------:R-:W-:-:S02]  /*dd60*/  FADD.FTZ R3, R178, R3 ;  /* 0x00000003b2037221 */ /* 0x000fc40000010000 */
[----:B------:R-:W3:Y:S01]  /*dd70*/  MUFU.EX2 R167, R179 ;  /* 0x000000b300a77308 */ /* 0x000ee20000000800 */
[----:B0-----:R-:W-:Y:S01]  /*dd80*/  FADD.FTZ R0, R180, R0 ;  /* 0x00000000b4007221 */ /* 0x001fe20000010000 */
[----:B------:R1:W-:Y:S04]  /*dd90*/  STSM.16.M88.4 [R199], R156 ;  /* 0x0000009cc7007844 */ /* 0x0003e80000000200 */
[----:B------:R1:W-:Y:S01]  /*dda0*/  STSM.16.M88.4 [R197], R160 ;  /* 0x000000a0c5007844 */ /* 0x0003e20000000200 */
[C---:B--2---:R-:W-:Y:S01]  /*ddb0*/  FADD.FTZ R0, R166.reuse, R0 ;  /* 0x00000000a6007221 */ /* 0x044fe20000010000 */
[----:B------:R-:W-:Y:S01]  /*ddc0*/  F2FP.F16.F32.PACK_AB R166, R166, R180 ;  /* 0x000000b4a6a6723e */ /* 0x000fe200000000ff */
[C---:B---3--:R-:W-:Y:S01]  /*ddd0*/  FADD.FTZ R3, R167.reuse, R3 ;  /* 0x00000003a7037221 */ /* 0x048fe20000010000 */
[----:B------:R-:W-:-:S05]  /*dde0*/  F2FP.F16.F32.PACK_AB R167, R167, R178 ;  /* 0x000000b2a7a7723e */ /* 0x000fca00000000ff */
[----:B------:R1:W-:Y:S01]  /*ddf0*/  STSM.16.M88.4 [R198], R164 ;  /* 0x000000a4c6007844 */ /* 0x0003e20000000200 */
[----:B------:R-:W-:Y:S05]  /*de00*/  @!P0 BRA `(.L_x_7961) ;  /* 0x0000000000048947 */ /* 0x000fea0003800000 */
[----:B------:R-:W-:Y:S01]  /*de10*/  BPT.TRAP 0x1 ;  /* 0x000000040000795c */ /* 0x000fe20000300000 */
.L_x_7961:
[----:B------:R0:W2:Y:S01]  /*de20*/  SYNCS.PHASECHK.TRANS64.TRYWAIT P2, [R215+URZ+0x28c50], R220 ;  /* 0x028c50dcd70075a7 */ /* 0x0000a2000804017f */
[----:B------:R-:W-:Y:S05]  /*de30*/  @!P0 BRA `(.L_x_7962) ;  /* 0x0000000000048947 */ /* 0x000fea0003800000 */
[----:B------:R-:W-:Y:S01]  /*de40*/  BPT.TRAP 0x1 ;  /* 0x000000040000795c */ /* 0x000fe20000300000 */
.L_x_7962:
[----:B------:R-:W-:Y:S04]  /*de50*/  BSSY B2, `(.L_x_7963) ;  /* 0x0000004000027945 */ /* 0x000fe80003800000 */
[----:B--2---:R-:W-:Y:S05]  /*de60*/  @P2 BRA `(.L_x_7964) ;  /* 0x0000000000082947 */ /* 0x004fea0003800000 */
[----:B------:R-:W2:Y:S02]  /*de70*/  SYNCS.PHASECHK.TRANS64.TRYWAIT P2, [R215+URZ+0x28c50], R220 ;  /* 0x028c50dcd70075a7 */ /* 0x000ea4000804017f */
[----:B--2---:R-:W-:Y:S05]  /*de80*/  @!P2 BRA `(.L_x_7965) ;  /* 0x0000011800eca947 */ /* 0x004fea0003800000 */
.L_x_7964:
[----:B------:R-:W-:Y:S05]  /*de90*/  BSYNC B2 ;  /* 0x0000000000027941 */ /* 0x000fea0003800000 */
.L_x_7963:
[----:B------:R-:W-:Y:S01]  /*dea0*/  IMAD R168, R18, 0x1000, R12 ;  /* 0x0000100012a87824 */ /* 0x000fe200078e020c */
[----:B------:R-:W-:Y:S01]  /*deb0*/  WARPGROUP.ARRIVE ;  /* 0x00000000000079c5 */ /* 0x000fe20000000000 */
[----:B------:R-:W-:Y:S01]  /*dec0*/  IMAD.MOV.U32 R169, RZ, RZ, 0x40000040 ;  /* 0x40000040ffa97424 */ /* 0x000fe200078e00ff */
[----:B------:R-:W-:Y:S01]  /*ded0*/  ISETP.GT.AND P2, PT, R214, R21, PT ;  /* 0x00000015d600720c */ /* 0x000fe20003f44270 */
[----:B0-2---:R-:W-:Y:S01]  /*dee0*/  @!P1 VIADD R215, R215, 0x28c60 ;  /* 0x00028c60d7d79836 */ /* 0x005fe20000000000 */
[----:B------:R-:W-:Y:S01]  /*def0*/  R2UR UR6, R168 ;  /* 0x00000000a80672ca */ /* 0x000fe200000e0000 */
[----:B------:R-:W-:Y:S01]  /*df00*/  VIADD R214, R214, 0xffffffff ;  /* 0xffffffffd6d67836 */ /* 0x000fe20000000000 */
[----:B------:R-:W-:Y:S01]  /*df10*/  R2UR UR7, R169 ;  /* 0x00000000a90772ca */ /* 0x000fe200000e0000 */
[----:B------:R-:W-:Y:S01]  /*df20*/  IMAD.MOV.U32 R169, RZ, RZ, 0x40000040 ;  /* 0x40000040ffa97424 */ /* 0x000fe200078e00ff */
[----:B------:R-:W-:Y:S01]  /*df30*/  @!P1 PRMT R215, RZ, 0x654, R215 ;  /* 0x00000654ffd79816 */ /* 0x000fe200000000d7 */
[----:B------:R-:W-:-:S02]  /*df40*/  IMAD.MOV.U32 R227, RZ, RZ, R20 ;  /* 0x000000ffffe37224 */ /* 0x000fc400078e0014 */
[----:B------:R-:W-:Y:S02]  /*df50*/  IMAD.MOV.U32 R225, RZ, RZ, R15 ;  /* 0x000000ffffe17224 */ /* 0x000fe400078e000f */
[----:B------:R-:W-:-:S06]  /*df60*/  IMAD.MOV.U32 R226, RZ, RZ, R18 ;  /* 0x000000ffffe27224 */ /* 0x000fcc00078e0012 */
[----:B------:R-:W-:Y:S03]  /*df70*/  HGMMA.64x256x16.F32 R24, R152, gdesc[UR4].tnspB, R24, gsb0 ;  /* 0x43e0000498187df0 */ /* 0x000fe60008000818 */
[----:B------:R-:W-:Y:S02]  /*df80*/  WARPGROUP.DEPBAR.LE gsb0, 0x0 ;  /* 0x00008000000079c5 */ /* 0x000fe40000010000 */
[----:B-1----:R-:W-:Y:S01]  /*df90*/  VIADD R152, R168, 0x80 ;  /* 0x00000080a8987836 */ /* 0x002fe20000000000 */
        /* <DEDUP_REMOVED lines=32> */
.L_x_7955:
[----:B------:R-:W-:Y:S05]  /*e1a0*/  BSYNC B0 ;  /* 0x0000000000007941 */ /* 0x000fea0003800000 */
.L_x_7954:
[----:B------:R-:W-:Y:S01]  /*e1b0*/  ISETP.GE.AND P2, PT, R214, R200, PT ;  /* 0x000000c8d600720c */ /* 0x000fe20003f46270 */
[----:B------:R-:W-:-:S12]  /*e1c0*/  BSSY B0, `(.L_x_7967) ;  /* 0x00001e1000007945 */ /* 0x000fd80003800000 */
[----:B------:R-:W-:Y:S05]  /*e1d0*/  @!P2 BRA `(.L_x_7968) ;  /* 0x0000001c007ca947 */ /* 0x000fea0003800000 */
[----:B------:R-:W-:Y:S02]  /*e1e0*/  IMAD.MOV.U32 R195, RZ, RZ, R20 ;  /* 0x000000ffffc37224 */ /* 0x000fe400078e0014 */
[----:B------:R-:W-:Y:S02]  /*e1f0*/  IMAD.MOV.U32 R220, RZ, RZ, R15 ;  /* 0x000000ffffdc7224 */ /* 0x000fe400078e000f */
[----:B0-----:R-:W-:-:S07]  /*e200*/  IMAD.MOV.U32 R215, RZ, RZ, R18 ;  /* 0x000000ffffd77224 */ /* 0x001fce00078e0012 */
.L_x_7979:
[----:B------:R-:W-:-:S05]  /*e210*/  VIADD R18, R215, 0x1 ;  /* 0x00000001d7127836 */ /* 0x000fca0000000000 */
[----:B------:R-:W-:-:S04]  /*e220*/  ISETP.NE.AND P2, PT, R18, 0x2, PT ;  /* 0x000000021200780c */ /* 0x000fc80003f45270 */
[----:B------:R-:W-:Y:S02]  /*e230*/  SEL R14, RZ, 0x1, P2 ;  /* 0x00000001ff0e7807 */ /* 0x000fe40001000000 */
[----:B------:R-:W-:Y:S02]  /*e240*/  SEL R18, R18, RZ, P2 ;  /* 0x000000ff12127207 */ /* 0x000fe40001000000 */
[----:B------:R-:W-:Y:S01]  /*e250*/  LOP3.LUT R22, R22, R14, RZ, 0x3c, !PT ;  /* 0x0000000e16167212 */ /* 0x000fe200078e3cff */
[----:B-1----:R-:W-:Y:S06]  /*e260*/  @!P0 BRA `(.L_x_7969) ;  /* 0x0000000000048947 */ /* 0x002fec0003800000 */
[----:B------:R-:W-:Y:S01]  /*e270*/  BPT.TRAP 0x1 ;  /* 0x000000040000795c */ /* 0x000fe20000300000 */
.L_x_7969:
[----:B------:R-:W-:Y:S01]  /*e280*/  IMAD R21, R18, 0x8, R2 ;  /* 0x0000000812157824 */ /* 0x000fe200078e0202 */
[----:B------:R-:W-:-:S04]  /*e290*/  SHF.L.U32 R193, R22, 0x1f, RZ ;  /* 0x0000001f16c17819 */ /* 0x000fc800000006ff */
[----:B------:R0:W1:Y:S01]  /*e2a0*/  SYNCS.PHASECHK.TRANS64.TRYWAIT P2, [R21+URZ+0x28c30], R193 ;  /* 0x028c30c1150075a7 */ /* 0x000062000804017f */
[----:B------:R-:W-:Y:S05]  /*e2b0*/  @!P0 BRA `(.L_x_7970) ;  /* 0x0000000000048947 */ /* 0x000fea0003800000 */
[----:B------:R-:W-:Y:S01]  /*e2c0*/  BPT.TRAP 0x1 ;  /* 0x000000040000795c */ /* 0x000fe20000300000 */
.L_x_7970:
[----:B------:R-:W-:Y:S01]  /*e2d0*/  BSSY B1, `(.L_x_7971) ;  /* 0x0000006000017945 */ /* 0x000fe20003800000 */
[----:B------:R-:W-:Y:S02]  /*e2e0*/  IMAD R154, R18, 0x200, R13 ;  /* 0x00000200129a7824 */ /* 0x000fe400078e020d */
[----:B------:R-:W-:Y:S01]  /*e2f0*/  IMAD.MOV.U32 R155, RZ, RZ, 0x40000040 ;  /* 0x40000040ff9b7424 */ /* 0x000fe200078e00ff */
[----:B-1----:R-:W-:Y:S06]  /*e300*/  @P2 BRA `(.L_x_7972) ;  /* 0x0000000000082947 */ /* 0x002fec0003800000 */
[----:B------:R-:W1:Y:S02]  /*e310*/  SYNCS.PHASECHK.TRANS64.TRYWAIT P2, [R21+URZ+0x28c30], R193 ;  /* 0x028c30c1150075a7 */ /* 0x000e64000804017f */
[----:B-1----:R-:W-:Y:S05]  /*e320*/  @!P2 BRA `(.L_x_7973) ;  /* 0x0000011400d8a947 */ /* 0x002fea0003800000 */
.L_x_7972:
[----:B------:R-:W-:Y:S05]  /*e330*/  BSYNC B1 ;  /* 0x0000000000017941 */ /* 0x000fea0003800000 */
.L_x_7971:
        /* <DEDUP_REMOVED lines=173> */
[----:B------:R-:W-:Y:S01]  /*ee10*/  @!P2 STS [R215+0x28800], R220 ;  /* 0x028800dcd700a388 */ /* 0x000fe20000000800 */
        /* <DEDUP_REMOVED lines=20> */
[-C--:B------:R-:W-:Y:S01]  /*ef60*/  FMUL.FTZ R100, R100, R220.reuse ;  /* 0x000000dc64647220 */ /* 0x080fe20000410000 */
[----:B------:R-:W-:Y:S01]  /*ef70*/  FMUL.FTZ R101, R101, R220 ;  /* 0x000000dc65657220 */ /* 0x000fe20000410000 */
[----:B------:R-:W-:Y:S01]  /*ef80*/  FMNMX.FTZ R20, R162, R20, !PT ;  /* 0x00000014a2147209 */ /* 0x000fe20007810000 */
[-C--:B------:R-:W-:Y:S01]  /*ef90*/  FMUL.FTZ R104, R104, R220.reuse ;  /* 0x000000dc68687220 */ /* 0x080fe20000410000 */
[-C--:B------:R-:W-:Y:S01]  /*efa0*/  FMUL.FTZ R105, R105, R220.reuse ;  /* 0x000000dc69697220 */ /* 0x080fe20000410000 */
[----:B------:R-:W-:Y:S01]  /*efb0*/  FMUL.FTZ R108, R108, R220 ;  /* 0x000000dc6c6c7220 */ /* 0x000fe20000410000 */
[----:B------:R-:W-:Y:S01]  /*efc0*/  FMNMX.FTZ R20, R163, R20, !PT ;  /* 0x00000014a3147209 */ /* 0x000fe20007810000 */
[----:B------:R-:W5:Y:S01]  /*efd0*/  MUFU.EX2 R156, R156 ;  /* 0x0000009c009c7308 */ /* 0x000f620000000800 */
[-C--:B------:R-:W-:Y:S01]  /*efe0*/  FMUL.FTZ R109, R109, R220.reuse ;  /* 0x000000dc6d6d7220 */ /* 0x080fe20000410000 */
[----:B------:R-:W-:Y:S01]  /*eff0*/  FMUL.FTZ R112, R112, R220 ;  /* 0x000000dc70707220 */ /* 0x000fe20000410000 */
[----:B--2---:R-:W-:Y:S01]  /*f000*/  FMNMX.FTZ R20, R0, R20, !PT ;  /* 0x0000001400147209 */ /* 0x004fe20007810000 */
[-C--:B------:R-:W-:Y:S01]  /*f010*/  FMUL.FTZ R113, R113, R220.reuse ;  /* 0x000000dc71717220 */ /* 0x080fe20000410000 */
[-C--:B------:R-:W-:Y:S01]  /*f020*/  FMUL.FTZ R116, R116, R220.reuse ;  /* 0x000000dc74747220 */ /* 0x080fe20000410000 */
[----:B------:R-:W-:Y:S01]  /*f030*/  FMUL.FTZ R117, R117, R220 ;  /* 0x000000dc75757220 */ /* 0x000fe20000410000 */
[----:B------:R-:W-:Y:S01]  /*f040*/  FMNMX.FTZ R20, R167, R20, !PT ;  /* 0x00000014a7147209 */ /* 0x000fe20007810000 */
[----:B------:R-:W2:Y:S01]  /*f050*/  MUFU.EX2 R157, R157 ;  /* 0x0000009d009d7308 */ /* 0x000ea20000000800 */
[-C--:B------:R-:W-:Y:S01]  /*f060*/  FMUL.FTZ R120, R120, R220.reuse ;  /* 0x000000dc78787220 */ /* 0x080fe20000410000 */
[----:B------:R-:W-:Y:S01]  /*f070*/  FMUL.FTZ R121, R121, R220 ;  /* 0x000000dc79797220 */ /* 0x000fe20000410000 */
[----:B----4-:R-:W-:Y:S01]  /*f080*/  FMNMX.FTZ R20, R181, R20, !PT ;  /* 0x00000014b5147209 */ /* 0x010fe20007810000 */
[-C--:B------:R-:W-:Y:S01]  /*f090*/  FMUL.FTZ R124, R124, R220.reuse ;  /* 0x000000dc7c7c7220 */ /* 0x080fe20000410000 */
[-C--:B------:R-:W-:Y:S01]  /*f0a0*/  FMUL.FTZ R125, R125, R220.reuse ;  /* 0x000000dc7d7d7220 */ /* 0x080fe20000410000 */
[----:B------:R-:W-:Y:S01]  /*f0b0*/  FMUL.FTZ R128, R128, R220 ;  /* 0x000000dc80807220 */ /* 0x000fe20000410000 */
[----:B------:R-:W-:Y:S01]  /*f0c0*/  FMNMX.FTZ R20, R171, R20, !PT ;  /* 0x00000014ab147209 */ /* 0x000fe20007810000 */
[----:B------:R-:W4:Y:S01]  /*f0d0*/  MUFU.EX2 R160, R160 ;  /* 0x000000a000a07308 */ /* 0x000f220000000800 */
[-C--:B------:R-:W-:Y:S01]  /*f0e0*/  FMUL.FTZ R129, R129, R220.reuse ;  /* 0x000000dc81817220 */ /* 0x080fe20000410000 */
        /* <DEDUP_REMOVED lines=8> */
[----:B------:R-:W-:Y:S01]  /*f170*/  FMUL.FTZ R141, R141, R220 ;  /* 0x000000dc8d8d7220 */ /* 0x000fe20000410000 */
[----:B------:R-:W-:Y:S01]  /*f180*/  FMNMX.FTZ R20, R178, R20, !PT ;  /* 0x00000014b2147209 */ /* 0x000fe20007810000 */
[-C--:B------:R-:W-:Y:S01]  /*f190*/  FMUL.FTZ R144, R144, R220.reuse ;  /* 0x000000dc90907220 */ /* 0x080fe20000410000 */
[-C--:B------:R-:W-:Y:S01]  /*f1a0*/  FMUL.FTZ R145, R145, R220.reuse ;  /* 0x000000dc91917220 */ /* 0x080fe20000410000 */
[----:B------:R-:W-:Y:S01]  /*f1b0*/  FMUL.FTZ R148, R148, R220 ;  /* 0x000000dc94947220 */ /* 0x000fe20000410000 */
[----:B------:R-:W-:Y:S01]  /*f1c0*/  FMNMX.FTZ R20, R179, R20, !PT ;  /* 0x00000014b3147209 */ /* 0x000fe20007810000 */
[----:B------:R-:W1:Y:S01]  /*f1d0*/  MUFU.EX2 R164, R164 ;  /* 0x000000a400a47308 */ /* 0x000e620000000800 */
[----:B------:R-:W-:Y:S01]  /*f1e0*/  FMUL.FTZ R149, R149, R220 ;  /* 0x000000dc95957220 */ /* 0x000fe20000410000 */
[----:B---3--:R-:W-:Y:S01]  /*f1f0*/  FADD.FTZ R166, R153, R166 ;  /* 0x000000a699a67221 */ /* 0x008fe20000010000 */
[----:B------:R-:W-:-:S03]  /*f200*/  FMNMX.FTZ R20, R182, R20, !PT ;  /* 0x00000014b6147209 */ /* 0x000fc60007810000 */
[----:B-----5:R-:W-:Y:S01]  /*f210*/  FADD.FTZ R166, R156, R166 ;  /* 0x000000a69ca67221 */ /* 0x020fe20000010000 */
[----:B------:R-:W-:Y:S01]  /*f220*/  FMNMX.FTZ R20, R183, R20, !PT ;  /* 0x00000014b7147209 */ /* 0x000fe20007810000 */
[----:B------:R-:W3:Y:S02]  /*f230*/  MUFU.EX2 R165, R165 ;  /* 0x000000a500a57308 */ /* 0x000ee40000000800 */
[----:B--2---:R-:W-:Y:S02]  /*f240*/  FADD.FTZ R166, R157, R166 ;  /* 0x000000a69da67221 */ /* 0x004fe40000010000 */
[----:B------:R-:W2:Y:S02]  /*f250*/  SHFL.BFLY PT, R170, R20, 0x2, 0x1f ;  /* 0x0c401f0014aa7f89 */ /* 0x000ea400000e0000 */
[----:B----4-:R-:W-:Y:S02]  /*f260*/  FADD.FTZ R166, R160, R166 ;  /* 0x000000a6a0a67221 */ /* 0x010fe40000010000 */
[----:B------:R-:W4:Y:S02]  /*f270*/  MUFU.EX2 R168, R168 ;  /* 0x000000a800a87308 */ /* 0x000f240000000800 */
[----:B0-----:R-:W-:-:S04]  /*f280*/  FADD.FTZ R166, R161, R166 ;  /* 0x000000a6a1a67221 */ /* 0x001fc80000010000 */
[----:B-1----:R-:W-:Y:S02]  /*f290*/  FADD.FTZ R166, R164, R166 ;  /* 0x000000a6a4a67221 */ /* 0x002fe40000010000 */
[----:B------:R-:W0:Y:S02]  /*f2a0*/  MUFU.EX2 R169, R169 ;  /* 0x000000a900a97308 */ /* 0x000e240000000800 */
[----:B---3--:R-:W-:-:S06]  /*f2b0*/  FADD.FTZ R166, R165, R166 ;  /* 0x000000a6a5a67221 */ /* 0x008fcc0000010000 */
[----:B------:R-:W1:Y:S01]  /*f2c0*/  MUFU.EX2 R172, R172 ;  /* 0x000000ac00ac7308 */ /* 0x000e620000000800 */
[----:B----4-:R-:W-:Y:S01]  /*f2d0*/  FADD.FTZ R166, R168, R166 ;  /* 0x000000a6a8a67221 */ /* 0x010fe20000010000 */
[----:B--2---:R-:W-:-:S06]  /*f2e0*/  FMNMX.FTZ R20, R20, R170, !PT ;  /* 0x000000aa14147209 */ /* 0x004fcc0007810000 */
[----:B------:R-:W2:Y:S01]  /*f2f0*/  MUFU.EX2 R173, R173 ;  /* 0x000000ad00ad7308 */ /* 0x000ea20000000800 */
[----:B------:R-:W3:Y:S01]  /*f300*/  SHFL.BFLY PT, R170, R20, 0x1, 0x1f ;  /* 0x0c201f0014aa7f89 */ /* 0x000ee200000e0000 */
[----:B0-----:R-:W-:-:S06]  /*f310*/  FADD.FTZ R166, R169, R166 ;  /* 0x000000a6a9a67221 */ /* 0x001fcc0000010000 */
[----:B------:R-:W0:Y:S01]  /*f320*/  MUFU.EX2 R176, R176 ;  /* 0x000000b000b07308 */ /* 0x000e220000000800 */
[----:B-1----:R-:W-:-:S07]  /*f330*/  FADD.FTZ R166, R172, R166 ;  /* 0x000000a6aca67221 */ /* 0x002fce0000010000 */
[----:B------:R-:W1:Y:S01]  /*f340*/  MUFU.EX2 R177, R177 ;  /* 0x000000b100b17308 */ /* 0x000e620000000800 */
[----:B--2---:R-:W-:-:S07]  /*f350*/  FADD.FTZ R166, R173, R166 ;  /* 0x000000a6ada67221 */ /* 0x004fce0000010000 */
[----:B------:R-:W-:Y:S01]  /*f360*/  MUFU.EX2 R180, R180 ;  /* 0x000000b400b47308 */ /* 0x000fe20000000800 */
[----:B---3--:R-:W-:Y:S01]  /*f370*/  FMNMX.FTZ R20, R20, R170, !PT ;  /* 0x000000aa14147209 */ /* 0x008fe20007810000 */
[----:B0-----:R-:W-:-:S04]  /*f380*/  FADD.FTZ R166, R176, R166 ;  /* 0x000000a6b0a67221 */ /* 0x001fc80000010000 */
[C---:B------:R-:W-:Y:S01]  /*f390*/  FADD.FTZ R170, -R20.reuse, R195 ;  /* 0x000000c314aa7221 */ /* 0x040fe20000010100 */
[-C--:B------:R-:W-:Y:S01]  /*f3a0*/  FMUL.FTZ R195, R20, R14.reuse ;  /* 0x0000000e14c37220 */ /* 0x080fe20000410000 */
[----:B-1----:R-:W-:Y:S02]  /*f3b0*/  FADD.FTZ R166, R177, R166 ;  /* 0x000000a6b1a67221 */ /* 0x002fe40000010000 */
        /* <DEDUP_REMOVED lines=19> */
[----:B0-----:R0:W-:Y:S01]  /*f4f0*/  @!P2 STS [R215+0x28820], R170 ;  /* 0x028820aad700a388 */ /* 0x0011e20000000800 */
[-C--:B------:R-:W-:Y:S01]  /*f500*/  FMUL.FTZ R26, R26, R170.reuse ;  /* 0x000000aa1a1a7220 */ /* 0x080fe20000410000 */
[----:B------:R-:W-:-:S05]  /*f510*/  FMUL.FTZ R27, R27, R170 ;  /* 0x000000aa1b1b7220 */ /* 0x000fca0000410000 */
[----:B------:R1:W2:Y:S01]  /*f520*/  MUFU.EX2 R195, R154 ;  /* 0x0000009a00c37308 */ /* 0x0002a20000000800 */
[-C--:B------:R-:W-:Y:S01]  /*f530*/  FMUL.FTZ R30, R30, R170.reuse ;  /* 0x000000aa1e1e7220 */ /* 0x080fe20000410000 */
[-C--:B------:R-:W-:Y:S01]  /*f540*/  FMUL.FTZ R31, R31, R170.reuse ;  /* 0x000000aa1f1f7220 */ /* 0x080fe20000410000 */
[-C--:B------:R-:W-:Y:S01]  /*f550*/  FMUL.FTZ R34, R34, R170.reuse ;  /* 0x000000aa22227220 */ /* 0x080fe20000410000 */
[-C--:B------:R-:W-:Y:S01]  /*f560*/  FMUL.FTZ R35, R35, R170.reuse ;  /* 0x000000aa23237220 */ /* 0x080fe20000410000 */
[-C--:B------:R-:W-:Y:S01]  /*f570*/  FMUL.FTZ R38, R38, R170.reuse ;  /* 0x000000aa26267220 */ /* 0x080fe20000410000 */
[-C--:B------:R-:W-:Y:S01]  /*f580*/  FMUL.FTZ R39, R39, R170.reuse ;  /* 0x000000aa27277220 */ /* 0x080fe20000410000 */
[-C--:B------:R-:W-:Y:S01]  /*f590*/  FMUL.FTZ R42, R42, R170.reuse ;  /* 0x000000aa2a2a7220 */ /* 0x080fe20000410000 */
[----:B0-----:R0:W3:Y:S01]  /*f5a0*/  MUFU.EX2 R215, R158 ;  /* 0x0000009e00d77308 */ /* 0x0010e20000000800 */
[----:B-1----:R-:W-:Y:S01]  /*f5b0*/  F2FP.F16.F32.PACK_AB R154, R156, R153 ;  /* 0x000000999c9a723e */ /* 0x002fe200000000ff */
[-C--:B------:R-:W-:Y:S01]  /*f5c0*/  FMUL.FTZ R43, R43, R170.reuse ;  /* 0x000000aa2b2b7220 */ /* 0x080fe20000410000 */
[----:B------:R-:W-:Y:S01]  /*f5d0*/  F2FP.F16.F32.PACK_AB R156, R160, R157 ;  /* 0x0000009da09c723e */ /* 0x000fe200000000ff */
[-C--:B------:R-:W-:Y:S01]  /*f5e0*/  FMUL.FTZ R46, R46, R170.reuse ;  /* 0x000000aa2e2e7220 */ /* 0x080fe20000410000 */
[----:B------:R-:W-:Y:S01]  /*f5f0*/  F2FP.F16.F32.PACK_AB R160, R168, R165 ;  /* 0x000000a5a8a0723e */ /* 0x000fe200000000ff */
[-C--:B------:R-:W-:Y:S01]  /*f600*/  FMUL.FTZ R47, R47, R170.reuse ;  /* 0x000000aa2f2f7220 */ /* 0x080fe20000410000 */
[-C--:B------:R-:W-:Y:S01]  /*f610*/  FMUL.FTZ R50, R50, R170.reuse ;  /* 0x000000aa32327220 */ /* 0x080fe20000410000 */
[----:B------:R-:W1:Y:S01]  /*f620*/  MUFU.EX2 R159, R159 ;  /* 0x0000009f009f7308 */ /* 0x000e620000000800 */
[----:B--2---:R-:W-:Y:S01]  /*f630*/  FFMA.FTZ R3, R170, R3, R195 ;  /* 0x00000003aa037223 */ /* 0x004fe200000100c3 */
[----:B0-----:R-:W-:Y:S01]  /*f640*/  F2FP.F16.F32.PACK_AB R158, R164, R161 ;  /* 0x000000a1a49e723e */ /* 0x001fe200000000ff */
[-C--:B------:R-:W-:Y:S01]  /*f650*/  FMUL.FTZ R51, R51, R170.reuse ;  /* 0x000000aa33337220 */ /* 0x080fe20000410000 */
[C---:B------:R-:W-:Y:S01]  /*f660*/  F2FP.F16.F32.PACK_AB R153, R155.reuse, R195 ;  /* 0x000000c39b99723e */ /* 0x040fe200000000ff */
[----:B------:R-:W-:Y:S01]  /*f670*/  FADD.FTZ R3, R155, R3 ;  /* 0x000000039b037221 */ /* 0x000fe20000010000 */
[----:B------:R-:W-:Y:S01]  /*f680*/  F2FP.F16.F32.PACK_AB R164, R176, R173 ;  /* 0x000000adb0a4723e */ /* 0x000fe200000000ff */
        /* <DEDUP_REMOVED lines=10> */
[C---:B-1----:R-:W-:Y:S01]  /*f730*/  FADD.FTZ R3, R159.reuse, R3 ;  /* 0x000000039f037221 */ /* 0x042fe20000010000 */
[----:B------:R-:W-:Y:S01]  /*f740*/  F2FP.F16.F32.PACK_AB R155, R159, R215 ;  /* 0x000000d79f9b723e */ /* 0x000fe200000000ff */
[----:B------:R-:W-:Y:S01]  /*f750*/  BAR.SYNC.DEFER_BLOCKING 0xf, 0x100 ;  /* 0x03c4000000007b1d */ /* 0x000fe20000010000 */
[----:B0-----:R-:W-:Y:S01]  /*f760*/  F2FP.F16.F32.PACK_AB R162, R172, R169 ;  /* 0x000000a9aca2723e */ /* 0x001fe200000000ff */
[-C--:B------:R-:W-:Y:S01]  /*f770*/  FMUL.FTZ R67, R67, R170.reuse ;  /* 0x000000aa43437220 */ /* 0x080fe20000410000 */
[-C--:B------:R-:W-:Y:S01]  /*f780*/  FMUL.FTZ R70, R70, R170.reuse ;  /* 0x000000aa46467220 */ /* 0x080fe20000410000 */
        /* <DEDUP_REMOVED lines=13> */
[C---:B0-----:R-:W-:Y:S01]  /*f860*/  FADD.FTZ R0, R180.reuse, R166 ;  /* 0x000000a6b4007221 */ /* 0x041fe20000010000 */
        /* <DEDUP_REMOVED lines=45> */
[C---:B0-----:R-:W-:Y:S01]  /*fb40*/  FADD.FTZ R3, R175.reuse, R3 ;  /* 0x00000003af037221 */ /* 0x041fe20000010000 */
[----:B------:R-:W-:Y:S01]  /*fb50*/  F2FP.F16.F32.PACK_AB R163, R175, R174 ;  /* 0x000000aeafa3723e */ /* 0x000fe200000000ff */
[-C--:B------:R-:W-:Y:S01]  /*fb60*/  FMUL.FTZ R146, R146, R170.reuse ;  /* 0x000000aa92927220 */ /* 0x080fe20000410000 */
[-C--:B------:R-:W-:Y:S01]  /*fb70*/  FMUL.FTZ R147, R147, R170.reuse ;  /* 0x000000aa93937220 */ /* 0x080fe20000410000 */
[-C--:B------:R-:W-:Y:S01]  /*fb80*/  FMUL.FTZ R150, R150, R170.reuse ;  /* 0x000000aa96967220 */ /* 0x080fe20000410000 */
[----:B------:R-:W-:Y:S01]  /*fb90*/  FMUL.FTZ R151, R151, R170 ;  /* 0x000000aa97977220 */ /* 0x000fe20000410000 */
[----:B------:R1:W-:Y:S01]  /*fba0*/  STSM.16.M88.4 [R197], R160 ;  /* 0x000000a0c5007844 */ /* 0x0003e20000000200 */
[----:B------:R-:W0:Y:S01]  /*fbb0*/  MUFU.EX2 R182, R182 ;  /* 0x000000b600b67308 */ /* 0x000e220000000800 */
[----:B---3--:R-:W-:-:S07]  /*fbc0*/  FADD.FTZ R3, R165, R3 ;  /* 0x00000003a5037221 */ /* 0x008fce0000010000 */
[----:B------:R-:W3:Y:S01]  /*fbd0*/  MUFU.EX2 R183, R183 ;  /* 0x000000b700b77308 */ /* 0x000ee20000000800 */
[C---:B--2---:R-:W-:Y:S01]  /*fbe0*/  FADD.FTZ R3, R179.reuse, R3 ;  /* 0x00000003b3037221 */ /* 0x044fe20000010000 */
[----:B------:R-:W-:-:S03]  /*fbf0*/  F2FP.F16.F32.PACK_AB R165, R179, R165 ;  /* 0x000000a5b3a5723e */ /* 0x000fc600000000ff */
[----:B0-----:R-:W-:Y:S01]  /*fc00*/  FADD.FTZ R3, R182, R3 ;  /* 0x00000003b6037221 */ /* 0x001fe20000010000 */
[----:B---3--:R-:W-:-:S03]  /*fc10*/  F2FP.F16.F32.PACK_AB R167, R183, R182 ;  /* 0x000000b6b7a7723e */ /* 0x008fc600000000ff */
[----:B------:R-:W-:Y:S02]  /*fc20*/  FADD.FTZ R3, R183, R3 ;  /* 0x00000003b7037221 */ /* 0x000fe40000010000 */
[----:B------:R1:W-:Y:S01]  /*fc30*/  STSM.16.M88.4 [R198], R164 ;  /* 0x000000a4c6007844 */ /* 0x0003e20000000200 */
[----:B------:R-:W-:Y:S05]  /*fc40*/  @!P0 BRA `(.L_x_7974) ;  /* 0x0000000000048947 */ /* 0x000fea0003800000 */
[----:B------:R-:W-:Y:S01]  /*fc50*/  BPT.TRAP 0x1 ;  /* 0x000000040000795c */ /* 0x000fe20000300000 */
.L_x_7974:
[----:B------:R0:W2:Y:S01]  /*fc60*/  SYNCS.PHASECHK.TRANS64.TRYWAIT P2, [R21+URZ+0x28c50], R193 ;  /* 0x028c50c1150075a7 */ /* 0x0000a2000804017f */
[----:B------:R-:W-:Y:S05]  /*fc70*/  @!P0 BRA `(.L_x_7975) ;  /* 0x0000000000048947 */ /* 0x000fea0003800000 */
[----:B------:R-:W-:Y:S01]  /*fc80*/  BPT.TRAP 0x1 ;  /* 0x000000040000795c */ /* 0x000fe20000300000 */
.L_x_7975:
[----:B------:R-:W-:Y:S04]  /*fc90*/  BSSY B1, `(.L_x_7976) ;  /* 0x0000004000017945 */ /* 0x000fe80003800000 */
[----:B--2---:R-:W-:Y:S05]  /*fca0*/  @P2 BRA `(.L_x_7977) ;  /* 0x0000000000082947 */ /* 0x004fea0003800000 */
[----:B------:R-:W2:Y:S02]  /*fcb0*/  SYNCS.PHASECHK.TRANS64.TRYWAIT P2, [R21+URZ+0x28c50], R193 ;  /* 0x028c50c1150075a7 */ /* 0x000ea4000804017f */
[----:B--2---:R-:W-:Y:S05]  /*fcc0*/  @!P2 BRA `(.L_x_7978) ;  /* 0x000000fc0084a947 */ /* 0x004fea0003800000 */
.L_x_7977:
[----:B------:R-:W-:Y:S05]  /*fcd0*/  BSYNC B1 ;  /* 0x0000000000017941 */ /* 0x000fea0003800000 */
.L_x_7976:
        /* <DEDUP_REMOVED lines=47> */
.L_x_7968:
[----:B------:R-:W-:Y:S05]  /*ffd0*/  BSYNC B0 ;  /* 0x0000000000007941 */ /* 0x000fea0003800000 */
.L_x_7967:
        /* <DEDUP_REMOVED lines=24> */
[-C--:B------:R-:W-:Y:S01]  /*10160*/  FMUL.FTZ R44, R44, R4.reuse ;  /* 0x000000042c2c7220 */ /* 0x080fe20000410000 */
        /* <DEDUP_REMOVED lines=74> */
[----:B------:R-:W-:Y:S01]  /*10610*/  FMUL.FTZ R43, R43, R0 ;  /* 0x000000002b2b7220 */ /* 0x000fe20000410000 */
        /* <DEDUP_REMOVED lines=62> */
[----:B--2---:R-:W-:Y:S01]  /*10a00*/  SEL R0, RZ, 0x1, P1 ;  /* 0x00000001ff007807 */ /* 0x004fe20000800000 */
[----:B------:R-:W-:Y:S06]  /*10a10*/  BAR.ARV 0xe, 0x100 ;  /* 0x0384000000007b1d */ /* 0x000fec0000002000 */
[----:B------:R-:W-:-:S02]  /*10a20*/  PLOP3.LUT P0, PT, PT, PT, PT, 0x8, 0x0 ;  /* 0x000000000000781c */ /* 0x000fc40003f0e170 */
[----:B------:R-:W-:Y:S02]  /*10a30*/  LOP3.LUT R22, R22, R0, RZ, 0x3c, !PT ;  /* 0x0000000016167212 */ /* 0x000fe400078e3cff */
[----:B------:R-:W-:-:S09]  /*10a40*/  SEL R18, R18, RZ, P1 ;  /* 0x000000ff12127207 */ /* 0x000fd20000800000 */
.L_x_7895:
[----:B------:R-:W-:Y:S05]  /*10a50*/  BSYNC B7 ;  /* 0x0000000000077941 */ /* 0x000fea0003800000 */
.L_x_7891:
[----:B------:R-:W2:Y:S08]  /*10a60*/  S2UR UR5, SR_CgaCtaId ;  /* 0x00000000000579c3 */ /* 0x000eb00000008800 */
[----:B------:R-:W-:Y:S06]  /*10a70*/  BAR.SYNC.DEFER_BLOCKING 0x5, 0x180 ;  /* 0x0146000000007b1d */ /* 0x000fec0000010000 */
[----:B------:R-:W-:Y:S01]  /*10a80*/  UMOV UR4, 0x400 ;  /* 0x0000040000047882 */ /* 0x000fe20000000000 */
[----:B------:R-:W-:Y:S01]  /*10a90*/  BSSY B0, `(.L_x_7980) ;  /* 0x0000499000007945 */ /* 0x000fe20003800000 */
[----:B--2---:R-:W-:-:S06]  /*10aa0*/  ULEA UR4, UR5, UR4, 0x18 ;  /* 0x0000000405047291 */ /* 0x004fcc000f8ec03f */
[----:B------:R-:W-:-:S05]  /*10ab0*/  IMAD.U32 R2, RZ, RZ, UR4 ;  /* 0x00000004ff027e24 */ /* 0x000fca000f8e00ff */
[----:B0-----:R0:W2:Y:S01]  /*10ac0*/  LDS.128 R4, [R2+0x28cd0] ;  /* 0x028cd00002047984 */ /* 0x0010a20000000c00 */
[----:B------:R-:W-:Y:S06]  /*10ad0*/  BAR.ARV 0x4, 0x180 ;  /* 0x0106000000007b1d */ /* 0x000fec0000002000 */
[----:B------:R-:W-:Y:S05]  /*10ae0*/  @P0 BRA `(.L_x_7981) ;  /* 0x00000038008c0947 */ /* 0x000fea0003800000 */
[----:B------:R-:W3:Y:S01]  /*10af0*/  LDL R8, [R1+0x6c] ;  /* 0x00006c0001087983 */ /* 0x000ee20000100800 */
        /* <DEDUP_REMOVED lines=12> */
[----:B---3-5:R-:W-:-:S04]  /*10bc0*/  IMAD.WIDE R152, R8, 0x2, R20 ;  /* 0x0000000208987825 */ /* 0x028fc800078e0214 */
        /* <DEDUP_REMOVED lines=8> */
[----:B-1----:R-:W-:Y:S02]  /*10c50*/  IADD3 R8, P0, R152, 0x20, RZ ;  /* 0x0000002098087810 */ /* 0x002fe40007f1e0ff */
        /* <DEDUP_REMOVED lines=8> */
[----:B-1----:R-:W-:Y:S02]  /*10ce0*/  IADD3 R8, P0, R152, 0x40, RZ ;  /* 0x0000004098087810 */ /* 0x002fe40007f1e0ff */
        /* <DEDUP_REMOVED lines=140> */
[----:B--2---:R-:W-:Y:S02]  /*115b0*/  MOV R4, R8 ;  /* 0x0000000800047202 */ /* 0x004fe40000000f00 */
[----:B------:R-:W-:Y:S01]  /*115c0*/  F2FP.F16.F32.PACK_AB R8, R137, R136 ;  /* 0x000000888908723e */ /* 0x000fe200000000ff */
[----:B------:R-:W-:Y:S01]  /*115d0*/  IMAD.X R153, RZ, RZ, R153, P0 ;  /* 0x000000ffff997224 */ /* 0x000fe200000e0699 */
[----:B------:R-:W-:-:S02]  /*115e0*/  F2FP.F16.F32.PACK_AB R9, R139, R138 ;  /* 0x0000008a8b09723e */ /* 0x000fc400000000ff */
[----:B------:R-:W-:Y:S02]  /*115f0*/  F2FP.F16.F32.PACK_AB R15, R151, R150 ;  /* 0x00000096970f723e */ /* 0x000fe400000000ff */
[----:B------:R-:W-:Y:S01]  /*11600*/  ISETP.NE.U32.AND P1, PT, RZ, UR6, PT ;  /* 0x00000006ff007c0c */ /* 0x000fe2000bf25070 */
[----:B------:R1:W-:Y:S03]  /*11610*/  STSM.16.M88.4 [R4], R8 ;  /* 0x0000000804007844 */ /* 0x0003e60000000200 */
[----:B------:R-:W-:Y:S02]  /*11620*/  ISETP.NE.AND.EX P1, PT, RZ, UR7, PT, P1 ;  /* 0x00000007ff007c0c */ /* 0x000fe4000bf25310 */
[----:B-1----:R-:W-:Y:S02]  /*11630*/  LOP3.LUT R4, R0, 0x380, RZ, 0xc0, !PT ;  /* 0x0000038000047812 */ /* 0x002fe400078ec0ff */
[----:B------:R-:W-:-:S02]  /*11640*/  IADD3 R8, P0, R207, UR6, RZ ;  /* 0x00000006cf087c10 */ /* 0x000fc4000ff1e0ff */
[----:B------:R-:W-:Y:S02]  /*11650*/  SHF.R.U64 R4, R4, 0x3, RZ ;  /* 0x0000000304047819 */ /* 0x000fe400000012ff */
[----:B------:R-:W-:Y:S02]  /*11660*/  IADD3.X R9, R208, UR7, RZ, P0, !PT ;  /* 0x00000007d0097c10 */ /* 0x000fe400087fe4ff */
[----:B------:R-:W-:Y:S01]  /*11670*/  LOP3.LUT R152, R4, R0, RZ, 0x3c, !PT ;  /* 0x0000000004987212 */ /* 0x000fe200078e3cff */
[----:B------:R-:W-:-:S03]  /*11680*/  IMAD.MOV.U32 R0, RZ, RZ, RZ ;  /* 0x000000ffff007224 */ /* 0x000fc600078e00ff */
        /* <DEDUP_REMOVED lines=13> */
[----:B-----5:R-:W2:Y:S04]  /*11760*/  LDG.E R4, desc[UR42][R8.64] ;  /* 0x0000002a08047981 */ /* 0x020ea8000c1e1900 */
[----:B-1----:R-:W2:Y:S02]  /*11770*/  LDG.E R8, desc[UR42][R8.64+0x4] ;  /* 0x0000042a08087981 */ /* 0x002ea4000c1e1900 */
[----:B--2---:R-:W-:-:S07]  /*11780*/  IMAD.IADD R4, R8, 0x1, -R4 ;  /* 0x0000000108047824 */ /* 0x004fce00078e0a04 */
.L_x_7982:
[----:B-1----:R-:W2:Y:S01]  /*11790*/  LDL R8, [R1+0x44] ;  /* 0x0000440001087983 */ /* 0x002ea20000100800 */
[----:B------:R-:W-:Y:S01]  /*117a0*/  ISETP.NE.AND P1, PT, R205, RZ, PT ;  /* 0x000000ffcd00720c */ /* 0x000fe20003f25270 */
[----:B------:R-:W-:-:S03]  /*117b0*/  ULDC UR4, c[0x0][0xad4] ;  /* 0x0002b50000047ab9 */ /* 0x000fc60000000800 */
[----:B------:R-:W-:Y:S01]  /*117c0*/  SEL R205, R205, UR4, P1 ;  /* 0x00000004cdcd7c07 */ /* 0x000fe20008800000 */
[----:B--2---:R-:W1:Y:S02]  /*117d0*/  SHFL.IDX PT, R8, R8, RZ, 0x1f ;  /* 0x00001fff08087589 */ /* 0x004e6400000e0000 */
[----:B-1----:R-:W-:Y:S02]  /*117e0*/  ISETP.NE.AND P0, PT, R8, RZ, PT ;  /* 0x000000ff0800720c */ /* 0x002fe40003f05270 */
[----:B-----5:R-:W-:-:S11]  /*117f0*/  SHF.R.S32.HI R8, RZ, 0x1f, R0 ;  /* 0x0000001fff087819 */ /* 0x020fd60000011400 */
[----:B------:R-:W-:Y:S05]  /*11800*/  @P0 BRA `(.L_x_7983) ;  /* 0x0000000000f80947 */ /* 0x000fea0003800000 */
[----:B------:R-:W2:Y:S01]  /*11810*/  LDL.LU R14, [R1+0x40] ;  /* 0x00004000010e7983 */ /* 0x000ea20000300800 */
[----:B------:R-:W-:Y:S01]  /*11820*/  IMAD.MOV.U32 R9, RZ, RZ, 0x9b8 ;  /* 0x000009b8ff097424 */ /* 0x000fe200078e00ff */
[----:B------:R-:W-:Y:S01]  /*11830*/  ISETP.GT.AND P1, PT, R205, 0x1, PT ;  /* 0x00000001cd00780c */ /* 0x000fe20003f24270 */
[----:B------:R-:W1:Y:S01]  /*11840*/  LDC R156, c[0x0][0xbe8] ;  /* 0x0002fa00ff9c7b82 */ /* 0x000e620000000800 */
[----:B------:R-:W3:Y:S01]  /*11850*/  LDL R157, [R1+0x68] ;  /* 0x00006800019d7983 */ /* 0x000ee20000100800 */
[----:B------:R-:W-:Y:S02]  /*11860*/  ISETP.NE.U32.AND P0, PT, RZ, UR6, PT ;  /* 0x00000006ff007c0c */ /* 0x000fe4000bf05070 */
[----:B------:R-:W-:Y:S02]  /*11870*/  SEL R9, R9, 0x978, P1 ;  /* 0x0000097809097807 */ /* 0x000fe40000800000 */
[----:B------:R-:W-:Y:S02]  /*11880*/  ISETP.NE.AND.EX P0, PT, RZ, UR7, PT, P0 ;  /* 0x00000007ff007c0c */ /* 0x000fe4000bf05300 */
[----:B------:R-:W4:Y:S02]  /*11890*/  LDC.64 R12, c[0x0][R9+0x220] ;  /* 0x00008800090c7b82 */ /* 0x000f240000000a00 */
[----:B------:R-:W-:-:S06]  /*118a0*/  SEL R15, R206, RZ, !P0 ;  /* 0x000000ffce0f7207 */ /* 0x000fcc0004000000 */
[----:B------:R-:W5:Y:S01]  /*118b0*/  LDC.64 R10, c[0x0][R9+0x218] ;  /* 0x00008600090a7b82 */ /* 0x000f620000000a00 */
[----:B------:R-:W-:Y:S02]  /*118c0*/  IMAD.IADD R153, R203, 0x1, R194 ;  /* 0x00000001cb997824 */ /* 0x000fe400078e02c2 */
[----:B----4-:R-:W-:Y:S01]  /*118d0*/  IMAD R13, R13, R15, RZ ;  /* 0x0000000f0d0d7224 */ /* 0x010fe200078e02ff */
[----:B------:R-:W-:Y:S02]  /*118e0*/  SEL R155, R217, RZ, P1 ;  /* 0x000000ffd99b7207 */ /* 0x000fe40000800000 */
[----:B--2---:R-:W-:Y:S02]  /*118f0*/  SEL R14, R14, RZ, !P0 ;  /* 0x000000ff0e0e7207 */ /* 0x004fe40004000000 */
[----:B-1----:R-:W-:-:S03]  /*11900*/  ISETP.NE.AND P0, PT, R156, 0x1, PT ;  /* 0x000000019c00780c */ /* 0x002fc60003f05270 */
[C---:B------:R-:W-:Y:S02]  /*11910*/  IMAD R14, R12.reuse, R14, R13 ;  /* 0x0000000e0c0e7224 */ /* 0x040fe400078e020d */
[----:B------:R-:W-:-:S04]  /*11920*/  IMAD.WIDE.U32 R12, R12, R15, RZ ;  /* 0x0000000f0c0c7225 */ /* 0x000fc800078e00ff */
[-C--:B-----5:R-:W-:Y:S02]  /*11930*/  IMAD R15, R11, R204.reuse, RZ ;  /* 0x000000cc0b0f7224 */ /* 0x0a0fe400078e02ff */
[----:B------:R-:W-:-:S04]  /*11940*/  IMAD.WIDE.U32 R10, R10, R204, RZ ;  /* 0x000000cc0a0a7225 */ /* 0x000fc800078e00ff */
[----:B------:R-:W-:Y:S02]  /*11950*/  IMAD.IADD R15, R11, 0x1, R15 ;  /* 0x000000010b0f7824 */ /* 0x000fe400078e020f */
[----:B------:R-:W1:Y:S01]  /*11960*/  @P0 LDC R11, c[0x0][0xbec] ;  /* 0x0002fb00ff0b0b82 */ /* 0x000e620000000800 */
[----:B------:R-:W-:-:S07]  /*11970*/  IADD3 R152, P2, P3, R12, R10, R0 ;  /* 0x0000000a0c987210 */ /* 0x000fce0007b5e000 */
[----:B------:R-:W2:Y:S01]  /*11980*/  @P0 LDC R10, c[0x0][0xbf0] ;  /* 0x0002fc00ff0a0b82 */ /* 0x000ea20000000800 */
[----:B------:R-:W-:-:S05]  /*11990*/  IMAD.IADD R14, R13, 0x1, R14 ;  /* 0x000000010d0e7824 */ /* 0x000fca00078e020e */
[----:B------:R-:W-:Y:S01]  /*119a0*/  IADD3.X R14, R14, R15, R8, P2, P3 ;  /* 0x0000000f0e0e7210 */ /* 0x000fe200017e6408 */
[----:B------:R-:W-:Y:S02]  /*119b0*/  IMAD.MOV.U32 R15, RZ, RZ, R153 ;  /* 0x000000ffff0f7224 */ /* 0x000fe400078e0099 */
[----:B-1----:R-:W-:-:S05]  /*119c0*/  @P0 IMAD.HI.U32 R11, R153, R11, RZ ;  /* 0x0000000b990b0227 */ /* 0x002fca00078e00ff */
[----:B--2---:R-:W-:Y:S02]  /*119d0*/  @P0 SHF.R.U32.HI R15, RZ, R10, R11 ;  /* 0x0000000aff0f0219 */ /* 0x004fe4000001160b */
[----:B------:R-:W1:Y:S02]  /*119e0*/  LDC.64 R10, c[0x0][R9+0x228] ;  /* 0x00008a00090a7b82 */ /* 0x000e640000000a00 */
[----:B-1----:R-:W-:-:S04]  /*119f0*/  IMAD.WIDE.U32 R12, R10, R155, RZ ;  /* 0x0000009b0a0c7225 */ /* 0x002fc800078e00ff */
[----:B------:R-:W-:-:S04]  /*11a00*/  IMAD R10, R11, R155, RZ ;  /* 0x0000009b0b0a7224 */ /* 0x000fc800078e02ff */
[----:B------:R-:W-:Y:S02]  /*11a10*/  IMAD.IADD R13, R13, 0x1, R10 ;  /* 0x000000010d0d7824 */ /* 0x000fe400078e020a */
[----:B------:R1:W2:Y:S01]  /*11a20*/  LDC.64 R10, c[0x0][R9+0x210] ;  /* 0x00008400090a7b82 */ /* 0x0002a20000000a00 */
[----:B------:R-:W-:Y:S01]  /*11a30*/  IADD3 R12, P0, P2, R15, R152, R12 ;  /* 0x000000980f0c7210 */ /* 0x000fe20007a1e00c */
[--C-:B------:R-:W-:Y:S01]  /*11a40*/  IMAD.MOV R152, RZ, RZ, -R15.reuse ;  /* 0x000000ffff987224 */ /* 0x100fe200078e0a0f */
[----:B------:R-:W-:-:S03]  /*11a50*/  SHF.R.S32.HI R15, RZ, 0x1f, R15 ;  /* 0x0000001fff0f7819 */ /* 0x000fc6000001140f */
[----:B------:R-:W-:Y:S01]  /*11a60*/  IMAD R152, R156, R152, R153 ;  /* 0x000000989c987224 */ /* 0x000fe200078e0299 */
[----:B------:R-:W-:-:S04]  /*11a70*/  IADD3.X R13, R15, R14, R13, P0, P2 ;  /* 0x0000000e0f0d7210 */ /* 0x000fc800007e440d */
[----:B-1----:R-:W-:Y:S01]  /*11a80*/  SHF.R.S32.HI R9, RZ, 0x1f, R152 ;  /* 0x0000001fff097819 */ /* 0x002fe20000011498 */
[-C--:B--2---:R-:W-:Y:S02]  /*11a90*/  IMAD R11, R11, R152.reuse, RZ ;  /* 0x000000980b0b7224 */ /* 0x084fe400078e02ff */
[----:B------:R-:W-:-:S04]  /*11aa0*/  IMAD.WIDE.U32 R12, R10, R152, R12 ;  /* 0x000000980a0c7225 */ /* 0x000fc800078e000c */
[----:B------:R-:W-:Y:S02]  /*11ab0*/  IMAD R9, R10, R9, R11 ;  /* 0x000000090a097224 */ /* 0x000fe400078e020b */
[----:B------:R-:W1:Y:S08]  /*11ac0*/  LDC.64 R10, c[0x0][0xba8] ;  /* 0x0002ea00ff0a7b82 */ /* 0x000e700000000a00 */
[----:B-1----:R-:W1:Y:S08]  /*11ad0*/  @!P1 LDC R10, c[0x0][0xb50] ;  /* 0x0002d400ff0a9b82 */ /* 0x002e700000000800 */
[----:B------:R-:W2:Y:S01]  /*11ae0*/  @!P1 LDC R11, c[0x0][0xb54] ;  /* 0x0002d500ff0b9b82 */ /* 0x000ea20000000800 */
[----:B------:R-:W-:-:S02]  /*11af0*/  IMAD.IADD R9, R13, 0x1, R9 ;  /* 0x000000010d097824 */ /* 0x000fc400078e0209 */
[----:B------:R-:W-:Y:S01]  /*11b00*/  IMAD.IADD R14, R189, 0x1, R194 ;  /* 0x00000001bd0e7824 */ /* 0x000fe200078e02c2 */
[----:B-1----:R-:W-:Y:S01]  /*11b10*/  LEA R13, P0, R12, R10, 0x2 ;  /* 0x0000000a0c0d7211 */ /* 0x002fe200078010ff */
[----:B---3--:R-:W-:-:S03]  /*11b20*/  IMAD.MOV R10, RZ, RZ, -R157 ;  /* 0x000000ffff0a7224 */ /* 0x008fc600078e0a9d */
[----:B--2---:R-:W-:Y:S02]  /*11b30*/  LEA.HI.X R9, R12, R11, R9, 0x2, P0 ;  /* 0x0000000b0c097211 */ /* 0x004fe400000f1409 */
[----:B------:R-:W-:Y:S01]  /*11b40*/  ISETP.NE.AND P0, PT, R202, R10, PT ;  /* 0x0000000aca00720c */ /* 0x000fe20003f05270 */
[----:B------:R-:W-:Y:S04]  /*11b50*/  SHFL.IDX PT, R12, R13, 0x1, 0x1c1f ;  /* 0x003c1f000d0c7f89 */ /* 0x000fe800000e0000 */
[----:B------:R-:W-:Y:S04]  /*11b60*/  SHFL.IDX PT, R10, R13, RZ, 0x1c1f ;  /* 0x001c1fff0d0a7589 */ /* 0x000fe800000e0000 */
[----:B------:R-:W1:Y:S04]  /*11b70*/  SHFL.IDX PT, R11, R9, RZ, 0x1c1f ;  /* 0x001c1fff090b7589 */ /* 0x000e6800000e0000 */
[----:B------:R2:W3:Y:S02]  /*11b80*/  SHFL.IDX PT, R13, R9, 0x1, 0x1c1f ;  /* 0x003c1f00090d7f89 */ /* 0x0004e400000e0000 */
[----:B--2---:R-:W-:-:S05]  /*11b90*/  IMAD R9, R4, R156, RZ ;  /* 0x0000009c04097224 */ /* 0x004fca00078e02ff */
[C---:B------:R-:W-:Y:S01]  /*11ba0*/  ISETP.GE.OR P1, PT, R14.reuse, R9, P0 ;  /* 0x000000090e00720c */ /* 0x040fe20000726670 */
[----:B------:R-:W-:-:S05]  /*11bb0*/  VIADD R14, R14, 0x8 ;  /* 0x000000080e0e7836 */ /* 0x000fca0000000000 */
[----:B------:R-:W-:-:S07]  /*11bc0*/  ISETP.GE.OR P0, PT, R14, R9, P0 ;  /* 0x000000090e00720c */ /* 0x000fce0000706670 */
[----:B-1----:R1:W-:Y:S06]  /*11bd0*/  @!P1 ST.E desc[UR42][R10.64], R154 ;  /* 0x0000009a0a009985 */ /* 0x0023ec000c10192a */
[----:B---3--:R1:W-:Y:S02]  /*11be0*/  @!P0 ST.E desc[UR42][R12.64], R3 ;  /* 0x000000030c008985 */ /* 0x0083e4000c10192a */
.L_x_7983:
[----:B------:R-:W-:Y:S02]  /*11bf0*/  ISETP.GT.AND P1, PT, R205, 0x1, PT ;  /* 0x00000001cd00780c */ /* 0x000fe40003f24270 */
[----:B------:R-:W-:-:S04]  /*11c00*/  ISETP.NE.U32.AND P0, PT, RZ, UR6, PT ;  /* 0x00000006ff007c0c */ /* 0x000fc8000bf05070 */
[----:B------:R-:W-:-:S04]  /*11c10*/  ISETP.NE.AND.EX P0, PT, RZ, UR7, PT, P0 ;  /* 0x00000007ff007c0c */ /* 0x000fc8000bf05300 */
[----:B------:R-:W-:-:S03]  /*11c20*/  SEL R206, R206, RZ, !P0 ;  /* 0x000000ffcece7207 */ /* 0x000fc60004000000 */
[----:B------:R-:W-:Y:S06]  /*11c30*/  @P1 BRA `(.L_x_7984) ;  /* 0x0000001000381947 */ /* 0x000fec0003800000 */
[----:B-1----:R-:W1:Y:S01]  /*11c40*/  S2R R10, SR_TID.X ;  /* 0x00000000000a7919 */ /* 0x002e620000002100 */
[----:B------:R-:W2:Y:S01]  /*11c50*/  LDC R87, c[0x0][0xbe8] ;  /* 0x0002fa00ff577b82 */ /* 0x000ea20000000800 */
[----:B------:R-:W-:Y:S01]  /*11c60*/  ULDC.64 UR4, c[0x0][0xaa0] ;  /* 0x0002a80000047ab9 */ /* 0x000fe20000000a00 */
[----:B-1----:R-:W-:-:S05]  /*11c70*/  VIADD R10, R10, 0xffffff80 ;  /* 0xffffff800a0a7836 */ /* 0x002fca0000000000 */
[----:B------:R-:W-:-:S04]  /*11c80*/  SHF.R.S32.HI R11, RZ, 0x1f, R10 ;  /* 0x0000001fff0b7819 */ /* 0x000fc8000001140a */
        /* <DEDUP_REMOVED lines=14> */
[----:B------:R-:W-:Y:S01]  /*11d70*/  IADD3 R45, P1, R20, 0x6000, RZ ;  /* 0x00006000142d7810 */ /* 0x000fe20007f3e0ff */
[----:B--2---:R-:W-:Y:S01]  /*11d80*/  IMAD R90, R4, R87, RZ ;  /* 0x00000057045a7224 */ /* 0x004fe200078e02ff */
[----:B------:R-:W-:Y:S01]  /*11d90*/  IADD3 R49, P2, R20, 0x7000, RZ ;  /* 0x0000700014317810 */ /* 0x000fe20007f5e0ff */
[----:B------:R-:W5:Y:S01]  /*11da0*/  LD.E.128 R24, desc[UR42][R24.64] ;  /* 0x0000002a18187980 */ /* 0x000f62000c101d00 */
        /* <DEDUP_REMOVED lines=16> */
[----:B------:R-:W-:Y:S02]  /*11eb0*/  IADD3 R14, P3, R20, 0xf000, RZ ;  /* 0x0000f000140e7810 */ /* 0x000fe40007f7e0ff */
        /* <DEDUP_REMOVED lines=12> */
[C---:B------:R-:W-:Y:S01]  /*11f80*/  IADD3 R57, P4, R20.reuse, 0x9000, RZ ;  /* 0x0000900014397810 */ /* 0x040fe20007f9e0ff */
[----:B------:R-:W-:Y:S01]  /*11f90*/  IMAD.X R81, RZ, RZ, R21, P3 ;  /* 0x000000ffff517224 */ /* 0x000fe200018e0615 */
        /* <DEDUP_REMOVED lines=10> */
[----:B------:R-:W5:Y:S01]  /*12040*/  LD.E.128 R40, desc[UR42][R40.64] ;  /* 0x0000002a28287980 */ /* 0x000f62000c101d00 */
[----:B------:R-:W-:-:S02]  /*12050*/  LOP3.LUT R60, R61, 0x380, RZ, 0xc0, !PT ;  /* 0x000003803d3c7812 */ /* 0x000fc400078ec0ff */
[----:B------:R-:W-:Y:S01]  /*12060*/  LOP3.LUT R64, R65, 0x380, RZ, 0xc0, !PT ;  /* 0x0000038041407812 */ /* 0x000fe200078ec0ff */
[----:B------:R-:W5:Y:S01]  /*12070*/  LD.E.128 R44, desc[UR42][R44.64] ;  /* 0x0000002a2c2c7980 */ /* 0x000f62000c101d00 */
[----:B------:R-:W-:Y:S02]  /*12080*/  LOP3.LUT R68, R69, 0x380, RZ, 0xc0, !PT ;  /* 0x0000038045447812 */ /* 0x000fe400078ec0ff */
[----:B------:R-:W-:Y:S01]  /*12090*/  LOP3.LUT R72, R73, 0x380, RZ, 0xc0, !PT ;  /* 0x0000038049487812 */ /* 0x000fe200078ec0ff */
[----:B------:R-:W5:Y:S01]  /*120a0*/  LD.E.128 R48, desc[UR42][R48.64] ;  /* 0x0000002a30307980 */ /* 0x000f62000c101d00 */
[----:B------:R-:W-:Y:S02]  /*120b0*/  LOP3.LUT R76, R77, 0x380, RZ, 0xc0, !PT ;  /* 0x000003804d4c7812 */ /* 0x000fe400078ec0ff */
[----:B------:R-:W-:Y:S01]  /*120c0*/  LOP3.LUT R13, R20, 0x380, RZ, 0xc0, !PT ;  /* 0x00000380140d7812 */ /* 0x000fe200078ec0ff */
[----:B------:R-:W5:Y:S01]  /*120d0*/  LD.E.128 R52, desc[UR42][R52.64] ;  /* 0x0000002a34347980 */ /* 0x000f62000c101d00 */
[----:B------:R-:W-:-:S02]  /*120e0*/  SHF.R.U64 R9, R9, 0x3, RZ ;  /* 0x0000000309097819 */ /* 0x000fc400000012ff */
        /* <DEDUP_REMOVED lines=23> */
[----:B------:R-:W-:Y:S01]  /*12260*/  ISETP.NE.AND P3, PT, R87, 0x1, PT ;  /* 0x000000015700780c */ /* 0x000fe20003f65270 */
[C---:B------:R-:W-:Y:S01]  /*12270*/  IMAD R21, R0.reuse, UR5, R9 ;  /* 0x0000000500157c24 */ /* 0x040fe2000f8e0209 */
[----:B------:R-:W-:Y:S01]  /*12280*/  LOP3.LUT R11, R11, 0xfffffff8, RZ, 0xc0, !PT ;  /* 0xfffffff80b0b7812 */ /* 0x000fe200078ec0ff */
[----:B------:R-:W-:Y:S01]  /*12290*/  IMAD.WIDE.U32 R8, R0, UR4, RZ ;  /* 0x0000000400087c25 */ /* 0x000fe2000f8e00ff */
[----:B------:R-:W-:Y:S01]  /*122a0*/  ULDC.64 UR4, c[0x0][0xae8] ;  /* 0x0002ba0000047ab9 */ /* 0x000fe20000000a00 */
[----:B------:R-:W1:Y:S01]  /*122b0*/  LDC R0, c[0x0][0xac8] ;  /* 0x0002b200ff007b82 */ /* 0x000e620000000800 */
[----:B------:R-:W5:Y:S01]  /*122c0*/  LD.E.128 R12, desc[UR42][R12.64] ;  /* 0x0000002a0c0c7980 */ /* 0x000f62000c101d00 */
[----:B------:R-:W-:-:S03]  /*122d0*/  IMAD.IADD R9, R9, 0x1, R21 ;  /* 0x0000000109097824 */ /* 0x000fc600078e0215 */
[----:B------:R-:W5:Y:S03]  /*122e0*/  LD.E.128 R56, desc[UR42][R56.64] ;  /* 0x0000002a38387980 */ /* 0x000f66000c101d00 */
[----:B------:R-:W2:Y:S01]  /*122f0*/  @P3 LDC R89, c[0x0][0xbec] ;  /* 0x0002fb00ff593b82 */ /* 0x000ea20000000800 */
[----:B------:R-:W-:Y:S01]  /*12300*/  IMAD.IADD R20, R10, 0x1, -R11 ;  /* 0x000000010a147824 */ /* 0x000fe200078e0a0b */
[----:B------:R-:W5:Y:S01]  /*12310*/  LD.E.128 R60, desc[UR42][R60.64] ;  /* 0x0000002a3c3c7980 */ /* 0x000f62000c101d00 */
[----:B------:R-:W-:-:S03]  /*12320*/  IMAD.WIDE.U32 R8, R204, UR4, R8 ;  /* 0x00000004cc087c25 */ /* 0x000fc6000f8e0008 */
[----:B------:R-:W5:Y:S02]  /*12330*/  LD.E.128 R64, desc[UR42][R64.64] ;  /* 0x0000002a40407980 */ /* 0x000f64000c101d00 */
[----:B------:R-:W3:Y:S01]  /*12340*/  @P3 LDC R91, c[0x0][0xbf0] ;  /* 0x0002fc00ff5b3b82 */ /* 0x000ee20000000800 */
[----:B------:R-:W-:Y:S01]  /*12350*/  SHF.R.S32.HI R10, RZ, 0x1f, R206 ;  /* 0x0000001fff0a7819 */ /* 0x000fe200000114ce */
[----:B------:R-:W-:Y:S01]  /*12360*/  IMAD R11, R20, 0x20, R3 ;  /* 0x00000020140b7824 */ /* 0x000fe200078e0203 */
[----:B------:R-:W5:Y:S01]  /*12370*/  LD.E.128 R68, desc[UR42][R68.64] ;  /* 0x0000002a44447980 */ /* 0x000f62000c101d00 */
[----:B------:R-:W-:Y:S01]  /*12380*/  IMAD R9, R204, UR5, R9 ;  /* 0x00000005cc097c24 */ /* 0x000fe2000f8e0209 */
[----:B------:R-:W-:Y:S01]  /*12390*/  ULDC.64 UR4, c[0x0][0xaf0] ;  /* 0x0002bc0000047ab9 */ /* 0x000fe20000000a00 */
[----:B------:R-:W-:Y:S01]  /*123a0*/  IMAD.IADD R3, R3, 0x1, R194 ;  /* 0x0000000103037824 */ /* 0x000fe200078e02c2 */
[----:B------:R-:W5:Y:S01]  /*123b0*/  LD.E.128 R72, desc[UR42][R72.64] ;  /* 0x0000002a48487980 */ /* 0x000f62000c101d00 */
[----:B-1----:R-:W-:Y:S01]  /*123c0*/  ISETP.GE.AND P1, PT, R213, R0, PT ;  /* 0x00000000d500720c */ /* 0x002fe20003f26270 */
[----:B------:R-:W-:-:S02]  /*123d0*/  IMAD.IADD R194, R194, 0x1, R11 ;  /* 0x00000001c2c27824 */ /* 0x000fc400078e020b */
[----:B------:R-:W-:Y:S01]  /*123e0*/  IMAD R11, R10, UR4, RZ ;  /* 0x000000040a0b7c24 */ /* 0x000fe2000f8e02ff */
[----:B------:R-:W-:Y:S01]  /*123f0*/  SEL R10, RZ, 0xffffffff, P1 ;  /* 0xffffffffff0a7807 */ /* 0x000fe20000800000 */
[----:B------:R-:W5:Y:S01]  /*12400*/  LD.E.128 R76, desc[UR42][R76.64] ;  /* 0x0000002a4c4c7980 */ /* 0x000f62000c101d00 */
[----:B------:R-:W-:-:S03]  /*12410*/  ISETP.GE.AND P0, PT, R212, R0, PT ;  /* 0x00000000d400720c */ /* 0x000fc60003f06270 */
[----:B------:R-:W-:Y:S01]  /*12420*/  IMAD.SHL.U32 R93, R10, 0x2, RZ ;  /* 0x000000020a5d7824 */ /* 0x000fe200078e00ff */
[----:B------:R-:W-:Y:S01]  /*12430*/  SEL R21, RZ, 0xffffffff, P0 ;  /* 0xffffffffff157807 */ /* 0x000fe20000000000 */
[----:B--2---:R-:W-:Y:S01]  /*12440*/  @P3 IMAD.HI.U32 R10, R194, R89, RZ ;  /* 0x00000059c20a3227 */ /* 0x004fe200078e00ff */
[-C--:B------:R-:W-:Y:S01]  /*12450*/  ISETP.GE.AND P2, PT, R188, R0.reuse, PT ;  /* 0x00000000bc00720c */ /* 0x080fe20003f46270 */
[----:B------:R-:W5:Y:S01]  /*12460*/  LD.E.128 R80, desc[UR42][R80.64] ;  /* 0x0000002a50507980 */ /* 0x000f62000c101d00 */
[-C--:B------:R-:W-:Y:S01]  /*12470*/  ISETP.GE.AND P0, PT, R211, R0.reuse, PT ;  /* 0x00000000d300720c */ /* 0x080fe20003f06270 */
[C---:B------:R-:W-:Y:S02]  /*12480*/  IMAD R85, R206.reuse, UR5, R11 ;  /* 0x00000005ce557c24 */ /* 0x040fe4000f8e020b */
[----:B------:R-:W-:Y:S01]  /*12490*/  IMAD.MOV.U32 R11, RZ, RZ, R194 ;  /* 0x000000ffff0b7224 */ /* 0x000fe200078e00c2 */
[----:B---3--:R-:W-:Y:S01]  /*124a0*/  @P3 SHF.R.U32.HI R11, RZ, R91, R10 ;  /* 0x0000005bff0b3219 */ /* 0x008fe2000001160a */
[----:B------:R-:W-:Y:S01]  /*124b0*/  IMAD.WIDE.U32 R8, R206, UR4, R8 ;  /* 0x00000004ce087c25 */ /* 0x000fe2000f8e0008 */
[----:B------:R-:W-:Y:S01]  /*124c0*/  SEL R20, RZ, 0x1, P2 ;  /* 0x00000001ff147807 */ /* 0x000fe20001000000 */
[----:B------:R-:W-:Y:S01]  /*124d0*/  ULDC.64 UR4, c[0x0][0xae0] ;  /* 0x0002b80000047ab9 */ /* 0x000fe20000000a00 */
[----:B------:R-:W-:Y:S01]  /*124e0*/  SEL R10, RZ, 0xffffffff, P0 ;  /* 0xffffffffff0a7807 */ /* 0x000fe20000000000 */
[----:B------:R-:W-:Y:S01]  /*124f0*/  IMAD.SHL.U32 R21, R21, 0x4, RZ ;  /* 0x0000000415157824 */ /* 0x000fe200078e00ff */
[----:B------:R-:W-:Y:S01]  /*12500*/  LOP3.LUT R20, R93, 0x2, R20, 0xe2, !PT ;  /* 0x000000025d147812 */ /* 0x000fe200078ee214 */
[----:B------:R-:W-:Y:S01]  /*12510*/  IMAD.IADD R9, R9, 0x1, R85 ;  /* 0x0000000109097824 */ /* 0x000fe200078e0255 */
[-C--:B------:R-:W-:Y:S01]  /*12520*/  ISETP.GE.AND P0, PT, R210, R0.reuse, PT ;  /* 0x00000000d200720c */ /* 0x080fe20003f06270 */
[----:B------:R-:W-:Y:S01]  /*12530*/  IMAD.SHL.U32 R85, R10, 0x8, RZ ;  /* 0x000000080a557824 */ /* 0x000fe200078e00ff */
[--C-:B------:R-:W-:Y:S01]  /*12540*/  SHF.R.S32.HI R10, RZ, 0x1f, R11.reuse ;  /* 0x0000001fff0a7819 */ /* 0x100fe2000001140b */
[----:B------:R-:W-:Y:S01]  /*12550*/  @!PT LDS RZ, [RZ] ;  /* 0x00000000fffff984 */ /* 0x000fe20000000800 */
[----:B------:R-:W-:Y:S01]  /*12560*/  @!PT LDS RZ, [RZ] ;  /* 0x00000000fffff984 */ /* 0x000fe20000000800 */
[----:B------:R-:W-:Y:S01]  /*12570*/  @!PT LDS RZ, [RZ] ;  /* 0x00000000fffff984 */ /* 0x000fe20000000800 */
[----:B------:R-:W-:Y:S01]  /*12580*/  @!PT LDS RZ, [RZ] ;  /* 0x00000000fffff984 */ /* 0x000fe20000000800 */
[----:B------:R1:W-:Y:S06]  /*12590*/  MEMBAR.ALL.CTA ;  /* 0x0000000000007992 */ /* 0x0003ec0000008000 */
[----:B-1----:R-:W1:Y:S01]  /*125a0*/  FENCE.VIEW.ASYNC.S ;  /* 0x00000000000073c6 */ /* 0x002e620000000000 */
[----:B------:R-:W-:Y:S01]  /*125b0*/  LOP3.LUT R20, R21, 0x4, R20, 0xe2, !PT ;  /* 0x0000000415147812 */ /* 0x000fe200078ee214 */
[----:B------:R-:W-:Y:S01]  /*125c0*/  IMAD.MOV R21, RZ, RZ, -R11 ;  /* 0x000000ffff157224 */ /* 0x000fe200078e0a0b */
[----:B------:R-:W-:Y:S01]  /*125d0*/  SEL R4, RZ, 0xffffffff, P0 ;  /* 0xffffffffff047807 */ /* 0x000fe20000000000 */
[----:B------:R-:W-:Y:S01]  /*125e0*/  IMAD R10, R10, UR4, RZ ;  /* 0x000000040a0a7c24 */ /* 0x000fe2000f8e02ff */
[----:B------:R-:W-:Y:S01]  /*125f0*/  ISETP.GE.AND P0, PT, R209, R0, PT ;  /* 0x00000000d100720c */ /* 0x000fe20003f06270 */
[----:B------:R-:W-:Y:S01]  /*12600*/  IMAD R21, R87, R21, R194 ;  /* 0x0000001557157224 */ /* 0x000fe200078e02c2 */
[----:B------:R-:W-:Y:S01]  /*12610*/  LOP3.LUT R20, R85, 0x8, R20, 0xe2, !PT ;  /* 0x0000000855147812 */ /* 0x000fe200078ee214 */
[----:B------:R-:W-:Y:S01]  /*12620*/  IMAD.SHL.U32 R85, R4, 0x10, RZ ;  /* 0x0000001004557824 */ /* 0x000fe200078e00ff */
[----:B------:R-:W-:Y:S01]  /*12630*/  SEL R4, RZ, 0xffffffff, P0 ;  /* 0xffffffffff047807 */ /* 0x000fe20000000000 */
[----:B------:R-:W-:-:S04]  /*12640*/  IMAD.WIDE.U32 R8, R11, UR4, R8 ;  /* 0x000000040b087c25 */ /* 0x000fc8000f8e0008 */
[----:B------:R-:W-:Y:S01]  /*12650*/  IMAD R11, R11, UR5, R10 ;  /* 0x000000050b0b7c24 */ /* 0x000fe2000f8e020a */
[----:B------:R-:W-:Y:S01]  /*12660*/  SHF.R.S32.HI R10, RZ, 0x1f, R21 ;  /* 0x0000001fff0a7819 */ /* 0x000fe20000011415 */
[----:B------:R-:W-:Y:S01]  /*12670*/  VIADD R91, R188, 0x180 ;  /* 0x00000180bc5b7836 */ /* 0x000fe20000000000 */
[----:B------:R-:W-:Y:S01]  /*12680*/  LOP3.LUT R20, R85, 0x10, R20, 0xe2, !PT ;  /* 0x0000001055147812 */ /* 0x000fe200078ee214 */
[----:B------:R-:W-:Y:S01]  /*12690*/  IMAD.IADD R9, R9, 0x1, R11 ;  /* 0x0000000109097824 */ /* 0x000fe200078e020b */
[----:B------:R-:W-:Y:S01]  /*126a0*/  ULDC.64 UR4, c[0x0][0xad8] ;  /* 0x0002b60000047ab9 */ /* 0x000fe20000000a00 */
[----:B------:R-:W-:Y:S01]  /*126b0*/  IMAD.SHL.U32 R11, R4, 0x20, RZ ;  /* 0x00000020040b7824 */ /* 0x000fe200078e00ff */
[----:B------:R-:W-:Y:S01]  /*126c0*/  ISETP.GE.AND P0, PT, R91, R0, PT ;  /* 0x000000005b00720c */ /* 0x000fe20003f06270 */
[----:B------:R-:W-:Y:S02]  /*126d0*/  IMAD R10, R10, UR4, RZ ;  /* 0x000000040a0a7c24 */ /* 0x000fe4000f8e02ff */
[----:B------:R-:W-:Y:S01]  /*126e0*/  VIADD R89, R188, 0x1c0 ;  /* 0x000001c0bc597836 */ /* 0x000fe20000000000 */
        /* <DEDUP_REMOVED lines=14> */
[----:B-1----:R1:W-:Y:S01]  /*127d0*/  SYNCS.ARRIVE.TRANS64.RED.A1T0 RZ, [R4+URZ], RZ ;  /* 0x000000ff04ff79a7 */ /* 0x0023e2000810043f */
[----:B------:R2:W3:Y:S01]  /*127e0*/  SHFL.IDX PT, R8, R87, RZ, 0x181f ;  /* 0x00181fff57087589 */ /* 0x0004e200000e0000 */
[----:B------:R-:W-:Y:S01]  /*127f0*/  BSSY B1, `(.L_x_7985) ;  /* 0x000002a000017945 */ /* 0x000fe20003800000 */
[----:B------:R-:W-:Y:S02]  /*12800*/  SHF.R.S32.HI R152, RZ, 0x1f, R209 ;  /* 0x0000001fff987819 */ /* 0x000fe400000114d1 */
[----:B-1----:R-:W-:-:S02]  /*12810*/  LOP3.LUT R4, R86, R9, RZ, 0xfc, !PT ;  /* 0x0000000956047212 */ /* 0x002fc400078efcff */
[----:B------:R2:W1:Y:S01]  /*12820*/  SHFL.IDX PT, R9, R88, RZ, 0x181f ;  /* 0x00181fff58097589 */ /* 0x00046200000e0000 */
[----:B------:R-:W-:Y:S02]  /*12830*/  SHF.R.S32.HI R153, RZ, 0x1f, R210 ;  /* 0x0000001fff997819 */ /* 0x000fe400000114d2 */
[----:B------:R-:W-:Y:S02]  /*12840*/  SHF.R.S32.HI R154, RZ, 0x1f, R211 ;  /* 0x0000001fff9a7819 */ /* 0x000fe400000114d3 */
[----:B------:R-:W-:Y:S02]  /*12850*/  SHF.R.S32.HI R155, RZ, 0x1f, R212 ;  /* 0x0000001fff9b7819 */ /* 0x000fe400000114d4 */
[----:B------:R-:W-:Y:S01]  /*12860*/  SHF.R.S32.HI R156, RZ, 0x1f, R213 ;  /* 0x0000001fff9c7819 */ /* 0x000fe200000114d5 */
[----:B--2---:R-:W-:Y:S06]  /*12870*/  @P1 BRA `(.L_x_7986) ;  /* 0x0000000000841947 */ /* 0x004fec0003800000 */
[-C--:B------:R-:W-:Y:S02]  /*12880*/  ISETP.GE.AND P2, PT, R188, R0.reuse, PT ;  /* 0x00000000bc00720c */ /* 0x080fe40003f46270 */
[-C--:B------:R-:W-:Y:S02]  /*12890*/  ISETP.GE.AND P4, PT, R213, R0.reuse, PT ;  /* 0x00000000d500720c */ /* 0x080fe40003f86270 */
[-C--:B------:R-:W-:Y:S02]  /*128a0*/  ISETP.GE.AND P6, PT, R212, R0.reuse, PT ;  /* 0x00000000d400720c */ /* 0x080fe40003fc6270 */
[-C--:B------:R-:W-:Y:S02]  /*128b0*/  ISETP.GE.AND P0, PT, R211, R0.reuse, PT ;  /* 0x00000000d300720c */ /* 0x080fe40003f06270 */
[----:B------:R-:W-:Y:S02]  /*128c0*/  ISETP.GE.AND P1, PT, R210, R0, PT ;  /* 0x00000000d200720c */ /* 0x000fe40003f26270 */
[----:B------:R-:W-:-:S03]  /*128d0*/  SHF.R.S32.HI R92, RZ, 0x1f, R91 ;  /* 0x0000001fff5c7819 */ /* 0x000fc6000001145b */
[----:B-1-3--:R-:W-:Y:S02]  /*128e0*/  @!P2 IMAD.WIDE R20, R188, 0x2, R8 ;  /* 0x00000002bc14a825 */ /* 0x00afe400078e0208 */
        /* <DEDUP_REMOVED lines=10> */
[CC--:B-1----:R-:W-:Y:S02]  /*12990*/  @!P1 LEA R20, P6, R210.reuse, R8.reuse, 0x1 ;  /* 0x00000008d2149211 */ /* 0x0c2fe400078c08ff */
[----:B------:R-:W-:Y:S02]  /*129a0*/  SHF.R.S32.HI R13, RZ, 0x1f, R89 ;  /* 0x0000001fff0d7819 */ /* 0x000fe40000011459 */
[-C--:B------:R-:W-:Y:S02]  /*129b0*/  @!P1 LEA.HI.X R21, R210, R9.reuse, R153, 0x1, P6 ;  /* 0x00000009d2159211 */ /* 0x080fe400030f0c99 */
[-C--:B--2---:R-:W-:Y:S02]  /*129c0*/  @!P0 LEA R10, P5, R211, R8.reuse, 0x1 ;  /* 0x00000008d30a8211 */ /* 0x084fe400078a08ff */
        /* <DEDUP_REMOVED lines=12> */
.L_x_7986:
[----:B------:R-:W-:Y:S05]  /*12a90*/  BSYNC B1 ;  /* 0x0000000000017941 */ /* 0x000fea0003800000 */
.L_x_7985:
[----:B------:R-:W-:Y:S01]  /*12aa0*/  VIADD R3, R3, 0x20 ;  /* 0x0000002003037836 */ /* 0x000fe20000000000 */
[----:B-1--4-:R1:W2:Y:S04]  /*12ab0*/  SHFL.IDX PT, R9, R88, 0x1, 0x181f ;  /* 0x00381f0058097f89 */ /* 0x0122a800000e0000 */
[----:B------:R-:W-:Y:S01]  /*12ac0*/  ISETP.GE.AND P0, PT, R3, R90, PT ;  /* 0x0000005a0300720c */ /* 0x000fe20003f06270 */
[----:B---3--:R1:W3:-:S12]  /*12ad0*/  SHFL.IDX PT, R8, R87, 0x1, 0x181f ;  /* 0x00381f0057087f89 */ /* 0x0082d800000e0000 */
[----:B-1----:R-:W-:Y:S05]  /*12ae0*/  @P0 BRA `(.L_x_7987) ;  /* 0x00000028004c0947 */ /* 0x002fea0003800000 */
[-C--:B------:R-:W-:Y:S02]  /*12af0*/  ISETP.GE.AND P5, PT, R213, R0.reuse, PT ;  /* 0x00000000d500720c */ /* 0x080fe40003fa6270 */
[-C--:B------:R-:W-:Y:S02]  /*12b00*/  ISETP.GE.AND P6, PT, R188, R0.reuse, PT ;  /* 0x00000000bc00720c */ /* 0x080fe40003fc6270 */
[-C--:B------:R-:W-:Y:S02]  /*12b10*/  ISETP.GE.AND P4, PT, R212, R0.reuse, PT ;  /* 0x00000000d400720c */ /* 0x080fe40003f86270 */
[-C--:B------:R-:W-:Y:S02]  /*12b20*/  ISETP.GE.AND P2, PT, R210, R0.reuse, PT ;  /* 0x00000000d200720c */ /* 0x080fe40003f46270 */
[----:B------:R-:W-:Y:S02]  /*12b30*/  ISETP.GE.AND P3, PT, R211, R0, PT ;  /* 0x00000000d300720c */ /* 0x000fe40003f66270 */
[----:B------:R-:W-:-:S03]  /*12b40*/  LOP3.LUT P0, RZ, R86, 0x40, RZ, 0xc0, !PT ;  /* 0x0000004056ff7812 */ /* 0x000fc6000780c0ff */
[C---:B---3-5:R-:W-:Y:S02]  /*12b50*/  @!P5 LEA R12, P1, R213.reuse, R8, 0x1 ;  /* 0x00000008d50cd211 */ /* 0x068fe400078208ff */
[----:B--2---:R-:W-:Y:S02]  /*12b60*/  @!P6 IMAD.WIDE R10, R188, 0x2, R8 ;  /* 0x00000002bc0ae825 */ /* 0x004fe400078e0208 */
[----:B------:R-:W-:Y:S02]  /*12b70*/  @!P5 LEA.HI.X R13, R213, R9, R156, 0x1, P1 ;  /* 0x00000009d50dd211 */ /* 0x000fe400008f0c9c */
[----:B------:R-:W-:Y:S01]  /*12b80*/  ISETP.GE.AND P1, PT, R209, R0, PT ;  /* 0x00000000d100720c */ /* 0x000fe20003f26270 */
[----:B------:R1:W-:Y:S01]  /*12b90*/  @!P6 ST.E.128 desc[UR42][R10.64], R24 ;  /* 0x000000180a00e985 */ /* 0x0003e2000c101d2a */
[----:B------:R-:W-:-:S03]  /*12ba0*/  SHF.R.S32.HI R0, RZ, 0x1f, R91 ;  /* 0x0000001fff007819 */ /* 0x000fc6000001145b */
[----:B------:R2:W-:Y:S01]  /*12bb0*/  @!P5 ST.E.128 desc[UR42][R12.64], R32 ;  /* 0x000000200c00d985 */ /* 0x0005e2000c101d2a */
[----:B-1----:R-:W-:-:S04]  /*12bc0*/  @!P4 LEA R10, P6, R212, R8, 0x1 ;  /* 0x00000008d40ac211 */ /* 0x002fc800078c08ff */
[-C--:B------:R-:W-:Y:S02]  /*12bd0*/  @!P4 LEA.HI.X R11, R212, R9.reuse, R155, 0x1, P6 ;  /* 0x00000009d40bc211 */ /* 0x080fe400030f0c9b */
[CC--:B------:R-:W-:Y:S02]  /*12be0*/  @!P2 LEA R14, P6, R210.reuse, R8.reuse, 0x1 ;  /* 0x00000008d20ea211 */ /* 0x0c0fe400078c08ff */
[CC--:B--2---:R-:W-:Y:S01]  /*12bf0*/  @!P3 LEA R12, P5, R211.reuse, R8.reuse, 0x1 ;  /* 0x00000008d30cb211 */ /* 0x0c4fe200078a08ff */
[----:B------:R1:W-:Y:S01]  /*12c00*/  @!P4 ST.E.128 desc[UR42][R10.64], R40 ;  /* 0x000000280a00c985 */ /* 0x0003e2000c101d2a */
[-C--:B------:R-:W-:Y:S02]  /*12c10*/  @!P2 LEA.HI.X R15, R210, R9.reuse, R153, 0x1, P6 ;  /* 0x00000009d20fa211 */ /* 0x080fe400030f0c99 */
[----:B------:R-:W-:Y:S02]  /*12c20*/  @!P3 LEA.HI.X R13, R211, R9, R154, 0x1, P5 ;  /* 0x00000009d30db211 */ /* 0x000fe400028f0c9a */
[----:B------:R-:W-:-:S02]  /*12c30*/  @!P1 LEA R24, P6, R209, R8, 0x1 ;  /* 0x00000008d1189211 */ /* 0x000fc400078c08ff */
[----:B------:R-:W-:Y:S01]  /*12c40*/  @P0 LEA R20, P5, R91, R8, 0x1 ;  /* 0x000000085b140211 */ /* 0x000fe200078a08ff */
        /* <DEDUP_REMOVED lines=13> */
.L_x_7984:
[----:B-1----:R-:W1:Y:S01]  /*12d20*/  LDC R10, c[0x0][0xbe8] ;  /* 0x0002fa00ff0a7b82 */ /* 0x002e620000000800 */
[----:B------:R-:W-:Y:S01]  /*12d30*/  ULDC.64 UR4, c[0x0][0xb08] ;  /* 0x0002c20000047ab9 */ /* 0x000fe20000000a00 */
[----:B------:R-:W-:Y:S01]  /*12d40*/  IMAD.IADD R11, R203, 0x1, R194 ;  /* 0x00000001cb0b7824 */ /* 0x000fe200078e02c2 */
[----:B------:R-:W-:Y:S01]  /*12d50*/  BSSY B1, `(.L_x_7988) ;  /* 0x00000f4000017945 */ /* 0x000fe20003800000 */
[----:B------:R-:W-:Y:S01]  /*12d60*/  IMAD R3, R8, UR4, RZ ;  /* 0x0000000408037c24 */ /* 0x000fe2000f8e02ff */
[----:B------:R-:W-:Y:S01]  /*12d70*/  SHF.R.S32.HI R152, RZ, 0x1f, R218 ;  /* 0x0000001fff987819 */ /* 0x000fe200000114da */
[C---:B------:R-:W-:Y:S01]  /*12d80*/  IMAD.WIDE.U32 R8, R0.reuse, UR4, RZ ;  /* 0x0000000400087c25 */ /* 0x040fe2000f8e00ff */
[----:B------:R-:W-:Y:S02]  /*12d90*/  SHF.R.S32.HI R153, RZ, 0x1f, R219 ;  /* 0x0000001fff997819 */ /* 0x000fe400000114db */
        /* <DEDUP_REMOVED lines=14> */
[----:B-1----:R-:W-:Y:S01]  /*12e80*/  ISETP.NE.AND P0, PT, R10, 0x1, PT ;  /* 0x000000010a00780c */ /* 0x002fe20003f05270 */
[----:B------:R-:W-:Y:S01]  /*12e90*/  ULDC.64 UR4, c[0x0][0xb40] ;  /* 0x0002d00000047ab9 */ /* 0x000fe20000000a00 */
[----:B------:R-:W-:Y:S01]  /*12ea0*/  IMAD R4, R4, R10, RZ ;  /* 0x0000000a04047224 */ /* 0x000fe200078e02ff */
        /* <DEDUP_REMOVED lines=9> */
[----:B------:R-:W1:Y:S01]  /*12f40*/  @P0 LDC R12, c[0x0][0xbec] ;  /* 0x0002fb00ff0c0b82 */ /* 0x000e620000000800 */
[----:B------:R-:W-:Y:S01]  /*12f50*/  IMAD.IADD R9, R9, 0x1, R0 ;  /* 0x0000000109097824 */ /* 0x000fe200078e0200 */
[----:B------:R-:W-:Y:S01]  /*12f60*/  SHF.R.S32.HI R164, RZ, 0x1f, R236 ;  /* 0x0000001fffa47819 */ /* 0x000fe200000114ec */
[----:B------:R-:W-:Y:S01]  /*12f70*/  VIADD R169, R192, 0x80 ;  /* 0x00000080c0a97836 */ /* 0x000fe20000000000 */
[----:B------:R-:W-:Y:S01]  /*12f80*/  SHF.R.S32.HI R165, RZ, 0x1f, R237 ;  /* 0x0000001fffa57819 */ /* 0x000fe200000114ed */
[----:B------:R-:W-:Y:S01]  /*12f90*/  IMAD.WIDE.U32 R8, R217, UR4, R8 ;  /* 0x00000004d9087c25 */ /* 0x000fe2000f8e0008 */
[----:B------:R-:W-:-:S02]  /*12fa0*/  SHF.R.S32.HI R167, RZ, 0x1f, R167 ;  /* 0x0000001fffa77819 */ /* 0x000fc400000114a7 */
[----:B------:R-:W2:Y:S01]  /*12fb0*/  @P0 LDC R0, c[0x0][0xbf0] ;  /* 0x0002fc00ff000b82 */ /* 0x000ea20000000800 */
        /* <DEDUP_REMOVED lines=16> */
[----:B-1----:R-:W-:Y:S01]  /*130c0*/  @P0 IMAD.HI.U32 R12, R11, R12, RZ ;  /* 0x0000000c0b0c0227 */ /* 0x002fe200078e00ff */
[----:B------:R-:W-:-:S02]  /*130d0*/  SHF.R.S32.HI R181, RZ, 0x1f, R181 ;  /* 0x0000001fffb57819 */ /* 0x000fc400000114b5 */
[----:B------:R-:W-:Y:S01]  /*130e0*/  SHF.R.S32.HI R183, RZ, 0x1f, R183 ;  /* 0x0000001fffb77819 */ /* 0x000fe200000114b7 */
[C---:B------:R-:W-:Y:S02]  /*130f0*/  VIADD R195, R192.reuse, 0x40 ;  /* 0x00000040c0c37836 */ /* 0x040fe40000000000 */
[C---:B------:R-:W-:Y:S01]  /*13100*/  VIADD R205, R192.reuse, 0x38 ;  /* 0x00000038c0cd7836 */ /* 0x040fe20000000000 */
[----:B--2---:R-:W-:Y:S01]  /*13110*/  @P0 SHF.R.U32.HI R3, RZ, R0, R12 ;  /* 0x00000000ff030219 */ /* 0x004fe2000001160c */
[C---:B------:R-:W-:Y:S01]  /*13120*/  VIADD R208, R192.reuse, 0x30 ;  /* 0x00000030c0d07836 */ /* 0x040fe20000000000 */
[----:B------:R-:W-:Y:S01]  /*13130*/  SHF.R.S32.HI R195, RZ, 0x1f, R195 ;  /* 0x0000001fffc37819 */ /* 0x000fe200000114c3 */
[----:B------:R-:W-:Y:S01]  /*13140*/  VIADD R215, R192, 0x28 ;  /* 0x00000028c0d77836 */ /* 0x000fe20000000000 */
[----:B------:R-:W-:Y:S01]  /*13150*/  SHF.R.S32.HI R205, RZ, 0x1f, R205 ;  /* 0x0000001fffcd7819 */ /* 0x000fe200000114cd */
[----:B------:R-:W-:Y:S01]  /*13160*/  IMAD.MOV R0, RZ, RZ, -R3 ;  /* 0x000000ffff007224 */ /* 0x000fe200078e0a03 */
[----:B------:R-:W-:Y:S01]  /*13170*/  SHF.R.S32.HI R208, RZ, 0x1f, R208 ;  /* 0x0000001fffd07819 */ /* 0x000fe200000114d0 */
[----:B------:R-:W-:Y:S01]  /*13180*/  IMAD.WIDE.U32 R8, R3, UR4, R8 ;  /* 0x0000000403087c25 */ /* 0x000fe2000f8e0008 */
[----:B------:R-:W-:-:S03]  /*13190*/  SHF.R.S32.HI R215, RZ, 0x1f, R215 ;  /* 0x0000001fffd77819 */ /* 0x000fc600000114d7 */
[----:B------:R-:W-:Y:S01]  /*131a0*/  IMAD R0, R10, R0, R11 ;  /* 0x000000000a007224 */ /* 0x000fe200078e020b */
[----:B------:R-:W-:Y:S01]  /*131b0*/  SHF.R.S32.HI R10, RZ, 0x1f, R3 ;  /* 0x0000001fff0a7819 */ /* 0x000fe20000011403 */
[C---:B------:R-:W-:Y:S02]  /*131c0*/  VIADD R225, R192.reuse, 0x20 ;  /* 0x00000020c0e17836 */ /* 0x040fe40000000000 */
[----:B------:R-:W-:Y:S02]  /*131d0*/  VIADD R227, R192, 0x18 ;  /* 0x00000018c0e37836 */ /* 0x000fe40000000000 */
[----:B------:R-:W-:Y:S01]  /*131e0*/  IMAD R10, R10, UR4, RZ ;  /* 0x000000040a0a7c24 */ /* 0x000fe2000f8e02ff */
[----:B------:R-:W-:Y:S01]  /*131f0*/  SHF.R.S32.HI R225, RZ, 0x1f, R225 ;  /* 0x0000001fffe17819 */ /* 0x000fe200000114e1 */
[C---:B------:R-:W-:Y:S01]  /*13200*/  VIADD R233, R192.reuse, 0x10 ;  /* 0x00000010c0e97836 */ /* 0x040fe20000000000 */
[----:B------:R-:W-:Y:S01]  /*13210*/  SHF.R.S32.HI R227, RZ, 0x1f, R227 ;  /* 0x0000001fffe37819 */ /* 0x000fe200000114e3 */
[----:B------:R-:W-:Y:S01]  /*13220*/  IMAD R10, R3, UR5, R10 ;  /* 0x00000005030a7c24 */ /* 0x000fe2000f8e020a */
[----:B------:R-:W-:Y:S01]  /*13230*/  SHF.R.S32.HI R3, RZ, 0x1f, R0 ;  /* 0x0000001fff037819 */ /* 0x000fe20000011400 */
[----:B------:R-:W-:Y:S01]  /*13240*/  ULDC.64 UR4, c[0x0][0xb28] ;  /* 0x0002ca0000047ab9 */ /* 0x000fe20000000a00 */
[----:B------:R-:W-:Y:S01]  /*13250*/  VIADD R206, R192, 0x8 ;  /* 0x00000008c0ce7836 */ /* 0x000fe20000000000 */
[----:B------:R-:W-:Y:S01]  /*13260*/  SHF.R.S32.HI R233, RZ, 0x1f, R233 ;  /* 0x0000001fffe97819 */ /* 0x000fe200000114e9 */
[----:B------:R-:W-:-:S02]  /*13270*/  IMAD.IADD R9, R9, 0x1, R10 ;  /* 0x0000000109097824 */ /* 0x000fc400078e020a */
[----:B------:R-:W-:Y:S01]  /*13280*/  IMAD R3, R3, UR4, RZ ;  /* 0x0000000403037c24 */ /* 0x000fe2000f8e02ff */
[----:B------:R-:W-:Y:S01]  /*13290*/  SHF.R.S32.HI R206, RZ, 0x1f, R206 ;  /* 0x0000001fffce7819 */ /* 0x000fe200000114ce */
[----:B------:R-:W-:-:S04]  /*132a0*/  IMAD.WIDE.U32 R8, R0, UR4, R8 ;  /* 0x0000000400087c25 */ /* 0x000fc8000f8e0008 */
[----:B------:R-:W-:Y:S01]  /*132b0*/  IMAD R3, R0, UR5, R3 ;  /* 0x0000000500037c24 */ /* 0x000fe2000f8e0203 */
[----:B------:R-:W-:Y:S01]  /*132c0*/  ULDC.64 UR4, c[0x0][0xb00] ;  /* 0x0002c00000047ab9 */ /* 0x000fe20000000a00 */
[----:B------:R-:W-:Y:S01]  /*132d0*/  VIADD R166, R192, 0x88 ;  /* 0x00000088c0a67836 */ /* 0x000fe20000000000 */
[----:B------:R-:W-:Y:S01]  /*132e0*/  LEA R0, P0, R8, UR4, 0x2 ;  /* 0x0000000408007c11 */ /* 0x000fe2000f8010ff */
[----:B------:R-:W-:Y:S02]  /*132f0*/  IMAD.IADD R3, R9, 0x1, R3 ;  /* 0x0000000109037824 */ /* 0x000fe400078e0203 */
[----:B------:R-:W-:Y:S02]  /*13300*/  VIADD R168, R192, 0x80 ;  /* 0x00000080c0a87836 */ /* 0x000fe40000000000 */
[----:B------:R1:W2:Y:S01]  /*13310*/  SHFL.IDX PT, R15, R0, RZ, 0x1c1f ;  /* 0x001c1fff000f7589 */ /* 0x0002a200000e0000 */
[----:B------:R-:W-:Y:S01]  /*13320*/  LEA.HI.X R3, R8, UR5, R3, 0x2, P0 ;  /* 0x0000000508037c11 */ /* 0x000fe200080f1403 */
[----:B------:R-:W-:Y:S01]  /*13330*/  VIADD R8, R2, 0x28c20 ;  /* 0x00028c2002087836 */ /* 0x000fe20000000000 */
[----:B------:R-:W-:Y:S01]  /*13340*/  ISETP.GE.AND P0, PT, R194, R4, PT ;  /* 0x00000004c200720c */ /* 0x000fe20003f06270 */
[----:B------:R-:W-:-:S02]  /*13350*/  VIADD R170, R192, 0x78 ;  /* 0x00000078c0aa7836 */ /* 0x000fc40000000000 */
[----:B------:R1:W3:Y:S01]  /*13360*/  SHFL.IDX PT, R14, R3, RZ, 0x1c1f ;  /* 0x001c1fff030e7589 */ /* 0x0002e200000e0000 */
[----:B------:R-:W-:Y:S01]  /*13370*/  PRMT R8, RZ, 0x654, R8 ;  /* 0x00000654ff087816 */ /* 0x000fe20000000008 */
[C---:B------:R-:W-:Y:S02]  /*13380*/  VIADD R172, R192.reuse, 0x70 ;  /* 0x00000070c0ac7836 */ /* 0x040fe40000000000 */
[C---:B------:R-:W-:Y:S01]  /*13390*/  VIADD R174, R192.reuse, 0x68 ;  /* 0x00000068c0ae7836 */ /* 0x040fe20000000000 */
[----:B------:R1:W-:Y:S01]  /*133a0*/  SYNCS.ARRIVE.TRANS64.RED.A1T0 RZ, [R8+URZ], RZ ;  /* 0x000000ff08ff79a7 */ /* 0x0003e2000810043f */
        /* <DEDUP_REMOVED lines=11> */
[----:B------:R-:W-:Y:S01]  /*13460*/  VIADD R204, R192, 0x8 ;  /* 0x00000008c0cc7836 */ /* 0x000fe20000000000 */
[----:B-123--:R-:W-:Y:S06]  /*13470*/  @P0 BRA `(.L_x_7989) ;  /* 0x0000000800040947 */ /* 0x00efec0003800000 */
[----:B------:R-:W-:Y:S02]  /*13480*/  ULDC UR4, c[0x0][0xac8] ;  /* 0x0002b20000047ab9 */ /* 0x000fe40000000800 */
[----:B------:R-:W-:Y:S02]  /*13490*/  ISETP.GE.AND P0, PT, R192, UR4, PT ;  /* 0x00000004c0007c0c */ /* 0x000fe4000bf06270 */
[----:B------:R-:W-:Y:S02]  /*134a0*/  ISETP.GE.AND P4, PT, R176, UR4, PT ;  /* 0x00000004b0007c0c */ /* 0x000fe4000bf86270 */
[----:B------:R-:W-:-:S09]  /*134b0*/  ISETP.GE.AND P5, PT, R174, UR4, PT ;  /* 0x00000004ae007c0c */ /* 0x000fd2000bfa6270 */
[----:B------:R-:W-:-:S04]  /*134c0*/  @!P0 LEA R8, P1, R192, R15, 0x2 ;  /* 0x0000000fc0088211 */ /* 0x000fc800078210ff */
[----:B------:R-:W-:-:S05]  /*134d0*/  @!P0 LEA.HI.X R9, R192, R14, R217, 0x2, P1 ;  /* 0x0000000ec0098211 */ /* 0x000fca00008f14d9 */
        /* <DEDUP_REMOVED lines=33> */
[-C--:B------:R-:W-:Y:S02]  /*136f0*/  @!P1 LEA R10, P6, R180, R15.reuse, 0x2 ;  /* 0x0000000fb40a9211 */ /* 0x080fe400078c10ff */
        /* <DEDUP_REMOVED lines=10> */
[-C--:B-1----:R-:W-:Y:S02]  /*137a0*/  @!P3 LEA R8, P6, R178, R15.reuse, 0x2 ;  /* 0x0000000fb208b211 */ /* 0x082fe400078c10ff */
[-C--:B--2---:R-:W-:Y:S02]  /*137b0*/  @!P4 LEA R10, P2, R176, R15.reuse, 0x2 ;  /* 0x0000000fb00ac211 */ /* 0x084fe400078410ff */
        /* <DEDUP_REMOVED lines=12> */
[-C--:B--2---:R-:W-:Y:S01]  /*13880*/  @!P1 LEA R10, P5, R170, R15.reuse, 0x2 ;  /* 0x0000000faa0a9211 */ /* 0x084fe200078a10ff */
        /* <DEDUP_REMOVED lines=15> */
[-C--:B---3--:R-:W-:Y:S01]  /*13980*/  @!P5 LEA R12, P6, R236, R15.reuse, 0x2 ;  /* 0x0000000fec0cd211 */ /* 0x088fe200078c10ff */
        /* <DEDUP_REMOVED lines=48> */
.L_x_7989:
[----:B------:R-:W-:Y:S05]  /*13c90*/  BSYNC B1 ;  /* 0x0000000000017941 */ /* 0x000fea0003800000 */
.L_x_7988:
[----:B-1----:R-:W-:Y:S01]  /*13ca0*/  VIADD R9, R194, 0x8 ;  /* 0x00000008c2097836 */ /* 0x002fe20000000000 */
[----:B------:R-:W1:Y:S04]  /*13cb0*/  SHFL.IDX PT, R3, R3, 0x1, 0x1c1f ;  /* 0x003c1f0003037f89 */ /* 0x000e6800000e0000 */
[----:B------:R-:W-:Y:S01]  /*13cc0*/  ISETP.GE.AND P0, PT, R9, R4, PT ;  /* 0x000000040900720c */ /* 0x000fe20003f06270 */
[----:B------:R2:W3:-:S12]  /*13cd0*/  SHFL.IDX PT, R29, R0, 0x1, 0x1c1f ;  /* 0x003c1f00001d7f89 */ /* 0x0004d800000e0000 */
[----:B--2---:R-:W-:Y:S05]  /*13ce0*/  @P0 BRA `(.L_x_7987) ;  /* 0x0000001400cc0947 */ /* 0x004fea0003800000 */
[----:B------:R-:W-:Y:S02]  /*13cf0*/  ULDC UR4, c[0x0][0xac8] ;  /* 0x0002b20000047ab9 */ /* 0x000fe40000000800 */
[----:B------:R-:W-:Y:S02]  /*13d00*/  ISETP.GE.AND P4, PT, R192, UR4, PT ;  /* 0x00000004c0007c0c */ /* 0x000fe4000bf86270 */
[----:B------:R-:W-:Y:S02]  /*13d10*/  ISETP.GE.AND P2, PT, R204, UR4, PT ;  /* 0x00000004cc007c0c */ /* 0x000fe4000bf46270 */
[----:B------:R-:W-:Y:S02]  /*13d20*/  ISETP.GE.AND P1, PT, R228, UR4, PT ;  /* 0x00000004e4007c0c */ /* 0x000fe4000bf26270 */
[----:B------:R-:W-:-:S07]  /*13d30*/  ISETP.GE.AND P0, PT, R226, UR4, PT ;  /* 0x00000004e2007c0c */ /* 0x000fce000bf06270 */
[----:B---3--:R-:W-:-:S04]  /*13d40*/  @!P4 LEA R8, P3, R192, R29, 0x2 ;  /* 0x0000001dc008c211 */ /* 0x008fc800078610ff */
[----:B-1----:R-:W-:Y:S02]  /*13d50*/  @!P4 LEA.HI.X R9, R192, R3, R217, 0x2, P3 ;  /* 0x00000003c009c211 */ /* 0x002fe400018f14d9 */
[----:B------:R-:W-:Y:S02]  /*13d60*/  ISETP.GE.AND P3, PT, R220, UR4, PT ;  /* 0x00000004dc007c0c */ /* 0x000fe4000bf66270 */
[----:B------:R-:W-:Y:S01]  /*13d70*/  @!P1 LEA R10, P5, R228, R29, 0x2 ;  /* 0x0000001de40a9211 */ /* 0x000fe200078a10ff */
[----:B------:R1:W-:Y:S01]  /*13d80*/  @!P4 ST.E.64 desc[UR42][R8.64], R26 ;  /* 0x0000001a0800c985 */ /* 0x0003e2000c101b2a */
[----:B------:R-:W-:Y:S02]  /*13d90*/  ISETP.GE.AND P4, PT, R214, UR4, PT ;  /* 0x00000004d6007c0c */ /* 0x000fe4000bf86270 */
[----:B------:R-:W-:Y:S02]  /*13da0*/  @!P1 LEA.HI.X R11, R228, R3, R233, 0x2, P5 ;  /* 0x00000003e40b9211 */ /* 0x000fe400028f14e9 */
[----:B------:R-:W-:-:S02]  /*13db0*/  ISETP.GE.AND P5, PT, R207, UR4, PT ;  /* 0x00000004cf007c0c */ /* 0x000fc4000bfa6270 */
[----:B-1----:R-:W-:-:S04]  /*13dc0*/  @!P2 LEA R8, P6, R204, R29, 0x2 ;  /* 0x0000001dcc08a211 */ /* 0x002fc800078c10ff */
[----:B------:R-:W-:Y:S02]  /*13dd0*/  @!P2 LEA.HI.X R9, R204, R3, R206, 0x2, P6 ;  /* 0x00000003cc09a211 */ /* 0x000fe400030f14ce */
[----:B------:R-:W-:-:S03]  /*13de0*/  @!P0 LEA R12, P6, R226, R29, 0x2 ;  /* 0x0000001de20c8211 */ /* 0x000fc600078c10ff */
[----:B------:R1:W-:Y:S01]  /*13df0*/  @!P2 ST.E.64 desc[UR42][R8.64], R30 ;  /* 0x0000001e0800a985 */ /* 0x0003e2000c101b2a */
[----:B------:R-:W-:-:S03]  /*13e00*/  @!P0 LEA.HI.X R13, R226, R3, R227, 0x2, P6 ;  /* 0x00000003e20d8211 */ /* 0x000fc600030f14e3 */
[----:B------:R2:W-:Y:S04]  /*13e10*/  @!P1 ST.E.64 desc[UR42][R10.64], R34 ;  /* 0x000000220a009985 */ /* 0x0005e8000c101b2a */
[----:B------:R3:W-:Y:S01]  /*13e20*/  @!P0 ST.E.64 desc[UR42][R12.64], R38 ;  /* 0x000000260c008985 */ /* 0x0007e2000c101b2a */
[----:B------:R-:W-:Y:S02]  /*13e30*/  ISETP.GE.AND P0, PT, R200, UR4, PT ;  /* 0x00000004c8007c0c */ /* 0x000fe4000bf06270 */
[-C--:B-1----:R-:W-:Y:S02]  /*13e40*/  @!P3 LEA R8, P1, R220, R29.reuse, 0x2 ;  /* 0x0000001ddc08b211 */ /* 0x082fe400078210ff */
[----:B--2---:R-:W-:Y:S02]  /*13e50*/  @!P4 LEA R10, P2, R214, R29, 0x2 ;  /* 0x0000001dd60ac211 */ /* 0x004fe400078410ff */
[----:B------:R-:W-:-:S02]  /*13e60*/  @!P3 LEA.HI.X R9, R220, R3, R225, 0x2, P1 ;  /* 0x00000003dc09b211 */ /* 0x000fc400008f14e1 */
[----:B------:R-:W-:Y:S02]  /*13e70*/  ISETP.GE.AND P1, PT, R193, UR4, PT ;  /* 0x00000004c1007c0c */ /* 0x000fe4000bf26270 */
[----:B------:R-:W-:Y:S01]  /*13e80*/  @!P4 LEA.HI.X R11, R214, R3, R215, 0x2, P2 ;  /* 0x00000003d60bc211 */ /* 0x000fe200010f14d7 */
[----:B------:R1:W-:Y:S01]  /*13e90*/  @!P3 ST.E.64 desc[UR42][R8.64], R42 ;  /* 0x0000002a0800b985 */ /* 0x0003e2000c101b2a */
[----:B------:R-:W-:Y:S02]  /*13ea0*/  ISETP.GE.AND P2, PT, R182, UR4, PT ;  /* 0x00000004b6007c0c */ /* 0x000fe4000bf46270 */
[C---:B---3--:R-:W-:Y:S01]  /*13eb0*/  @!P5 LEA R12, P6, R207.reuse, R29, 0x2 ;  /* 0x0000001dcf0cd211 */ /* 0x048fe200078c10ff */
[----:B------:R2:W-:Y:S01]  /*13ec0*/  @!P4 ST.E.64 desc[UR42][R10.64], R46 ;  /* 0x0000002e0a00c985 */ /* 0x0005e2000c101b2a */
[----:B------:R-:W-:Y:S02]  /*13ed0*/  ISETP.GE.AND P3, PT, R180, UR4, PT ;  /* 0x00000004b4007c0c */ /* 0x000fe4000bf66270 */
[----:B------:R-:W-:-:S02]  /*13ee0*/  @!P5 LEA.HI.X R13, R207, R3, R208, 0x2, P6 ;  /* 0x00000003cf0dd211 */ /* 0x000fc400030f14d0 */
[----:B------:R-:W-:-:S03]  /*13ef0*/  ISETP.GE.AND P4, PT, R178, UR4, PT ;  /* 0x00000004b2007c0c */ /* 0x000fc6000bf86270 */
[----:B------:R3:W-:Y:S01]  /*13f00*/  @!P5 ST.E.64 desc[UR42][R12.64], R50 ;  /* 0x000000320c00d985 */ /* 0x0007e2000c101b2a */
[CC--:B-1----:R-:W-:Y:S02]  /*13f10*/  @!P0 LEA R8, P6, R200.reuse, R29.reuse, 0x2 ;  /* 0x0000001dc8088211 */ /* 0x0c2fe400078c10ff */
[C---:B--2---:R-:W-:Y:S02]  /*13f20*/  @!P1 LEA R10, P5, R193.reuse, R29, 0x2 ;  /* 0x0000001dc10a9211 */ /* 0x044fe400078a10ff */
        /* <DEDUP_REMOVED lines=10> */
[-C--:B-1----:R-:W-:Y:S02]  /*13fd0*/  @!P3 LEA R8, P6, R180, R29.reuse, 0x2 ;  /* 0x0000001db408b211 */ /* 0x082fe400078c10ff */
[----:B--2---:R-:W-:Y:S02]  /*13fe0*/  @!P4 LEA R10, P2, R178, R29, 0x2 ;  /* 0x0000001db20ac211 */ /* 0x004fe400078410ff */
        /* <DEDUP_REMOVED lines=10> */
[----:B------:R-:W-:Y:S02]  /*14090*/  @!P0 LEA.HI.X R9, R174, R3, R175, 0x2, P4 ;  /* 0x00000003ae098211 */ /* 0x000fe400020f14af */
        /* <DEDUP_REMOVED lines=16> */
[----:B------:R-:W-:Y:S02]  /*141a0*/  @!P4 LEA.HI.X R11, R166, R3, R167, 0x2, P0 ;  /* 0x00000003a60bc211 */ /* 0x000fe400000f14a7 */
[----:B------:R-:W-:Y:S02]  /*141b0*/  ISETP.GE.AND P0, PT, R234, UR4, PT ;  /* 0x00000004ea007c0c */ /* 0x000fe4000bf06270 */
[----:B---3--:R-:W-:Y:S01]  /*141c0*/  @!P3 LEA R12, P6, R237, R29, 0x2 ;  /* 0x0000001ded0cb211 */ /* 0x008fe200078c10ff */
[----:B------:R2:W-:Y:S01]  /*141d0*/  @!P4 ST.E.64 desc[UR42][R10.64], R94 ;  /* 0x0000005e0a00c985 */ /* 0x0005e2000c101b2a */
[----:B------:R-:W-:Y:S02]  /*141e0*/  ISETP.GE.AND P4, PT, R231, UR4, PT ;  /* 0x00000004e7007c0c */ /* 0x000fe4000bf86270 */
[----:B------:R-:W-:-:S02]  /*141f0*/  @!P3 LEA.HI.X R13, R237, R3, R165, 0x2, P6 ;  /* 0x00000003ed0db211 */ /* 0x000fc400030f14a5 */
[----:B------:R-:W-:-:S03]  /*14200*/  @!P2 LEA R14, P6, R236, R29, 0x2 ;  /* 0x0000001dec0ea211 */ /* 0x000fc600078c10ff */
[----:B------:R3:W-:Y:S01]  /*14210*/  @!P3 ST.E.64 desc[UR42][R12.64], R98 ;  /* 0x000000620c00b985 */ /* 0x0007e2000c101b2a */
[C---:B------:R-:W-:Y:S02]  /*14220*/  @!P1 LEA R20, P3, R235.reuse, R29, 0x2 ;  /* 0x0000001deb149211 */ /* 0x040fe400078610ff */
[----:B------:R-:W-:Y:S02]  /*14230*/  @!P2 LEA.HI.X R15, R236, R3, R164, 0x2, P6 ;  /* 0x00000003ec0fa211 */ /* 0x000fe400030f14a4 */
[----:B------:R-:W-:Y:S02]  /*14240*/  @!P0 LEA R24, P6, R234, R29, 0x2 ;  /* 0x0000001dea188211 */ /* 0x000fe400078c10ff */
[-C--:B------:R-:W-:Y:S01]  /*14250*/  @!P1 LEA.HI.X R21, R235, R3.reuse, R163, 0x2, P3 ;  /* 0x00000003eb159211 */ /* 0x080fe200018f14a3 */
[----:B------:R4:W-:Y:S01]  /*14260*/  @!P2 ST.E.64 desc[UR42][R14.64], R102 ;  /* 0x000000660e00a985 */ /* 0x0009e2000c101b2a */
[----:B------:R-:W-:Y:S02]  /*14270*/  ISETP.GE.AND P3, PT, R230, UR4, PT ;  /* 0x00000004e6007c0c */ /* 0x000fe4000bf66270 */
[----:B------:R-:W-:Y:S01]  /*14280*/  @!P0 LEA.HI.X R25, R234, R3, R162, 0x2, P6 ;  /* 0x00000003ea198211 */ /* 0x000fe200030f14a2 */
[----:B------:R5:W-:Y:S01]  /*14290*/  @!P1 ST.E.64 desc[UR42][R20.64], R106 ;  /* 0x0000006a14009985 */ /* 0x000be2000c101b2a */
[----:B-1----:R-:W-:-:S02]  /*142a0*/  @!P5 LEA R8, P1, R232, R29, 0x2 ;  /* 0x0000001de808d211 */ /* 0x002fc400078210ff */
[----:B--2---:R-:W-:Y:S01]  /*142b0*/  @!P4 LEA R10, P2, R231, R29, 0x2 ;  /* 0x0000001de70ac211 */ /* 0x004fe200078410ff */
[----:B------:R-:W-:Y:S01]  /*142c0*/  @!P0 ST.E.64 desc[UR42][R24.64], R110 ;  /* 0x0000006e18008985 */ /* 0x000fe2000c101b2a */
[----:B------:R-:W-:Y:S02]  /*142d0*/  ISETP.GE.AND P0, PT, R229, UR4, PT ;  /* 0x00000004e5007c0c */ /* 0x000fe4000bf06270 */
[----:B------:R-:W-:Y:S02]  /*142e0*/  @!P5 LEA.HI.X R9, R232, R3, R161, 0x2, P1 ;  /* 0x00000003e809d211 */ /* 0x000fe400008f14a1 */
[----:B------:R-:W-:Y:S02]  /*142f0*/  ISETP.GE.AND P1, PT, R224, UR4, PT ;  /* 0x00000004e0007c0c */ /* 0x000fe4000bf26270 */
[----:B---3--:R-:W-:Y:S01]  /*14300*/  @!P3 LEA R12, P6, R230, R29, 0x2 ;  /* 0x0000001de60cb211 */ /* 0x008fe200078c10ff */
[----:B------:R1:W-:Y:S01]  /*14310*/  @!P5 ST.E.64 desc[UR42][R8.64], R114 ;  /* 0x000000720800d985 */ /* 0x0003e2000c101b2a */
[----:B------:R-:W-:-:S02]  /*14320*/  @!P4 LEA.HI.X R11, R231, R3, R160, 0x2, P2 ;  /* 0x00000003e70bc211 */ /* 0x000fc400010f14a0 */
[----:B------:R-:W-:Y:S02]  /*14330*/  @!P3 LEA.HI.X R13, R230, R3, R159, 0x2, P6 ;  /* 0x00000003e60db211 */ /* 0x000fe400030f149f */
[----:B------:R-:W-:Y:S01]  /*14340*/  ISETP.GE.AND P2, PT, R221, UR4, PT ;  /* 0x00000004dd007c0c */ /* 0x000fe2000bf46270 */
[----:B------:R2:W-:Y:S01]  /*14350*/  @!P4 ST.E.64 desc[UR42][R10.64], R118 ;  /* 0x000000760a00c985 */ /* 0x0005e2000c101b2a */
[----:B------:R-:W-:Y:S02]  /*14360*/  ISETP.GE.AND P4, PT, R223, UR4, PT ;  /* 0x00000004df007c0c */ /* 0x000fe4000bf86270 */
[C---:B----4-:R-:W-:Y:S01]  /*14370*/  @!P0 LEA R14, P5, R229.reuse, R29, 0x2 ;  /* 0x0000001de50e8211 */ /* 0x050fe200078a10ff */
[----:B------:R3:W-:Y:S01]  /*14380*/  @!P3 ST.E.64 desc[UR42][R12.64], R122 ;  /* 0x0000007a0c00b985 */ /* 0x0007e2000c101b2a */
[----:B------:R-:W-:Y:S02]  /*14390*/  ISETP.GE.AND P3, PT, R222, UR4, PT ;  /* 0x00000004de007c0c */ /* 0x000fe4000bf66270 */
[----:B------:R-:W-:-:S02]  /*143a0*/  @!P0 LEA.HI.X R15, R229, R3, R158, 0x2, P5 ;  /* 0x00000003e50f8211 */ /* 0x000fc400028f149e */
[----:B------:R-:W-:Y:S02]  /*143b0*/  ISETP.GE.AND P5, PT, R219, UR4, PT ;  /* 0x00000004db007c0c */ /* 0x000fe4000bfa6270 */
[CC--:B-----5:R-:W-:Y:S01]  /*143c0*/  @!P1 LEA R20, P6, R224.reuse, R29.reuse, 0x2 ;  /* 0x0000001de0149211 */ /* 0x0e0fe200078c10ff */
[----:B------:R4:W-:Y:S02]  /*143d0*/  @!P0 ST.E.64 desc[UR42][R14.64], R126 ;  /* 0x0000007e0e008985 */ /* 0x0009e4000c101b2a */
[C---:B-1----:R-:W-:Y:S02]  /*143e0*/  @!P4 LEA R8, P0, R223.reuse, R29, 0x2 ;  /* 0x0000001ddf08c211 */ /* 0x042fe400078010ff */
[----:B------:R-:W-:Y:S02]  /*143f0*/  @!P1 LEA.HI.X R21, R224, R3, R157, 0x2, P6 ;  /* 0x00000003e0159211 */ /* 0x000fe400030f149d */
[----:B--2---:R-:W-:Y:S02]  /*14400*/  @!P3 LEA R10, P6, R222, R29, 0x2 ;  /* 0x0000001dde0ab211 */ /* 0x004fe400078c10ff */
        /* <DEDUP_REMOVED lines=17> */
.L_x_7981:
        /* <DEDUP_REMOVED lines=16> */
[----:B--2---:R-:W2:-:S12]  /*14620*/  S2R R4, SR_TID.X ;  /* 0x0000000000047919 */ /* 0x004e980000002100 */
[----:B------:R-:W4:Y:S01]  /*14630*/  @!P2 LDC R205, c[0x0][0xad4] ;  /* 0x0002b500ffcdab82 */ /* 0x000f220000000800 */
[----:B--2---:R-:W-:Y:S01]  /*14640*/  VIADD R32, R4, 0xffffff80 ;  /* 0xffffff8004207836 */ /* 0x004fe20000000000 */
[----:B----4-:R-:W-:-:S04]  /*14650*/  ISETP.GT.AND P2, PT, R205, 0x1, PT ;  /* 0x00000001cd00780c */ /* 0x010fc80003f44270 */
[----:B------:R-:W-:Y:S01]  /*14660*/  ISETP.GT.AND P3, PT, R32, 0x3f, PT ;  /* 0x0000003f2000780c */ /* 0x000fe20003f64270 */
[----:B---3--:R-:W-:-:S12]  /*14670*/  @P1 BRA `(.L_x_7990) ;  /* 0x0000000000101947 */ /* 0x008fd80003800000 */
[----:B------:R-:W-:Y:S05]  /*14680*/  @!P0 BRA `(.L_x_7990) ;  /* 0x00000000000c8947 */ /* 0x000fea0003800000 */
[----:B------:R-:W2:Y:S04]  /*14690*/  LDG.E R11, desc[UR42][R8.64] ;  /* 0x0000002a080b7981 */ /* 0x000ea8000c1e1900 */
[----:B-----5:R-:W2:Y:S02]  /*146a0*/  LDG.E R0, desc[UR42][R8.64+0x4] ;  /* 0x0000042a08007981 */ /* 0x020ea4000c1e1900 */
[----:B--2---:R-:W-:-:S07]  /*146b0*/  IMAD.IADD R0, R0, 0x1, -R11 ;  /* 0x0000000100007824 */ /* 0x004fce00078e0a0b */
.L_x_7990:
        /* <DEDUP_REMOVED lines=17> */
[----:B------:R-:W-:Y:S02]  /*147d0*/  SEL R26, R26, 0x978, P0 ;  /* 0x000009781a1a7807 */ /* 0x000fe40000000000 */
[----:B------:R-:W-:-:S03]  /*147e0*/  SEL R217, R217, RZ, P0 ;  /* 0x000000ffd9d97207 */ /* 0x000fc60000000000 */
[----:B------:R-:W3:Y:S08]  /*147f0*/  LDC.64 R14, c[0x0][R26+0x220] ;  /* 0x000088001a0e7b82 */ /* 0x000ef00000000a00 */
[----:B------:R-:W4:Y:S08]  /*14800*/  LDC.64 R24, c[0x0][R26+0x218] ;  /* 0x000086001a187b82 */ /* 0x000f300000000a00 */
[----:B------:R-:W5:Y:S08]  /*14810*/  LDC.64 R12, c[0x0][R26+0x228] ;  /* 0x00008a001a0c7b82 */ /* 0x000f700000000a00 */
[----:B------:R-:W0:Y:S08]  /*14820*/  LDC.64 R10, c[0x0][R26+0x210] ;  /* 0x000084001a0a7b82 */ /* 0x000e300000000a00 */
[----:B------:R-:W4:Y:S08]  /*14830*/  @P1 LDC R4, c[0x0][0xbec] ;  /* 0x0002fb00ff041b82 */ /* 0x000f300000000800 */
[----:B------:R-:W5:Y:S01]  /*14840*/  @P1 LDC R37, c[0x0][0xbf0] ;  /* 0x0002fc00ff251b82 */ /* 0x000f620000000800 */
[----:B---3--:R-:W-:-:S07]  /*14850*/  IMAD R15, R15, R31, RZ ;  /* 0x0000001f0f0f7224 */ /* 0x008fce00078e02ff */
[----:B--2---:R-:W2:Y:S01]  /*14860*/  @!P0 LDC R8, c[0x0][0xb50] ;  /* 0x0002d400ff088b82 */ /* 0x004ea20000000800 */
[----:B-1----:R-:W-:-:S04]  /*14870*/  IMAD.WIDE.U32 R20, R14, R31, RZ ;  /* 0x0000001f0e147225 */ /* 0x002fc800078e00ff */
[----:B------:R-:W-:Y:S02]  /*14880*/  IMAD R15, R14, R30, R15 ;  /* 0x0000001e0e0f7224 */ /* 0x000fe400078e020f */
[----:B----4-:R-:W-:Y:S01]  /*14890*/  @P1 IMAD.HI.U32 R4, R33, R4, RZ ;  /* 0x0000000421041227 */ /* 0x010fe200078e00ff */
[----:B------:R-:W1:Y:S03]  /*148a0*/  @!P0 LDC R9, c[0x0][0xb54] ;  /* 0x0002d500ff098b82 */ /* 0x000e660000000800 */
[-C--:B------:R-:W-:Y:S02]  /*148b0*/  IMAD R29, R25, R204.reuse, RZ ;  /* 0x000000cc191d7224 */ /* 0x080fe400078e02ff */
[----:B------:R-:W-:Y:S01]  /*148c0*/  IMAD.WIDE.U32 R24, R24, R204, RZ ;  /* 0x000000cc18187225 */ /* 0x000fe200078e00ff */
[----:B-----5:R-:W-:-:S03]  /*148d0*/  @P1 SHF.R.U32.HI R27, RZ, R37, R4 ;  /* 0x00000025ff1b1219 */ /* 0x020fc60000011604 */
        /* <DEDUP_REMOVED lines=12> */
[-C--:B0-----:R-:W-:Y:S01]  /*149a0*/  IMAD R4, R11, R15.reuse, RZ ;  /* 0x0000000f0b047224 */ /* 0x081fe200078e02ff */
[----:B------:R-:W-:Y:S01]  /*149b0*/  SHF.R.S32.HI R21, RZ, 0x1f, R15 ;  /* 0x0000001fff157819 */ /* 0x000fe2000001140f */
[----:B------:R-:W-:Y:S02]  /*149c0*/  IMAD.MOV.U32 R11, RZ, RZ, -0x800000 ;  /* 0xff800000ff0b7424 */ /* 0x000fe400078e00ff */
[----:B------:R-:W-:-:S04]  /*149d0*/  IMAD.WIDE.U32 R12, R10, R15, R12 ;  /* 0x0000000f0a0c7225 */ /* 0x000fc800078e000c */
[----:B------:R-:W-:Y:S01]  /*149e0*/  IMAD R21, R10, R21, R4 ;  /* 0x000000150a157224 */ /* 0x000fe200078e0204 */
[----:B--2---:R-:W-:-:S03]  /*149f0*/  LEA R8, P0, R12, R8, 0x2 ;  /* 0x000000080c087211 */ /* 0x004fc600078010ff */
[----:B------:R-:W-:-:S05]  /*14a00*/  IMAD.IADD R4, R13, 0x1, R21 ;  /* 0x000000010d047824 */ /* 0x000fca00078e0215 */
[----:B-1----:R-:W-:-:S05]  /*14a10*/  LEA.HI.X R9, R12, R9, R4, 0x2, P0 ;  /* 0x000000090c097211 */ /* 0x002fca00000f1404 */
[----:B------:R2:W-:Y:S02]  /*14a20*/  STG.E desc[UR42][R8.64], R11 ;  /* 0x0000000b08007986 */ /* 0x0005e4000c10192a */
.L_x_7992:
[----:B------:R-:W-:Y:S05]  /*14a30*/  BSYNC B1 ;  /* 0x0000000000017941 */ /* 0x000fea0003800000 */
.L_x_7991:
        /* <DEDUP_REMOVED lines=15> */
[----:B------:R-:W-:-:S02]  /*14b30*/  LOP3.LUT R3, R11, 0xfffffff8, RZ, 0xc0, !PT ;  /* 0xfffffff80b037812 */ /* 0x000fc400078ec0ff */
[----:B------:R-:W-:Y:S01]  /*14b40*/  SHF.R.S32.HI R35, RZ, 0x1f, R210 ;  /* 0x0000001fff237819 */ /* 0x000fe200000114d2 */
[----:B------:R-:W-:Y:S01]  /*14b50*/  IMAD.WIDE.U32 R8, R204, UR4, R8 ;  /* 0x00000004cc087c25 */ /* 0x000fe2000f8e0008 */
[----:B------:R-:W-:Y:S02]  /*14b60*/  SHF.R.S32.HI R36, RZ, 0x1f, R211 ;  /* 0x0000001fff247819 */ /* 0x000fe400000114d3 */
        /* <DEDUP_REMOVED lines=9> */
[----:B------:R-:W-:-:S02]  /*14c00*/  IMAD.IADD R10, R194, 0x1, R11 ;  /* 0x00000001c20a7824 */ /* 0x000fc400078e020b */
[----:B------:R-:W-:Y:S01]  /*14c10*/  IMAD R3, R30, UR4, RZ ;  /* 0x000000041e037c24 */ /* 0x000fe2000f8e02ff */
[-C--:B--2---:R-:W-:Y:S01]  /*14c20*/  ISETP.GE.AND P1, PT, R213, R26.reuse, PT ;  /* 0x0000001ad500720c */ /* 0x084fe20003f26270 */
[----:B------:R-:W-:Y:S01]  /*14c30*/  IMAD.WIDE.U32 R8, R31, UR4, R8 ;  /* 0x000000041f087c25 */ /* 0x000fe2000f8e0008 */
[----:B------:R-:W-:-:S03]  /*14c40*/  ISETP.GE.AND P2, PT, R188, R26, PT ;  /* 0x0000001abc00720c */ /* 0x000fc60003f46270 */
[----:B------:R-:W2:Y:S01]  /*14c50*/  @P0 LDC R15, c[0x0][0xbec] ;  /* 0x0002fb00ff0f0b82 */ /* 0x000ea20000000800 */
[----:B------:R-:W-:Y:S01]  /*14c60*/  IMAD R11, R31, UR5, R3 ;  /* 0x000000051f0b7c24 */ /* 0x000fe2000f8e0203 */
[----:B------:R-:W-:Y:S01]  /*14c70*/  ULDC.64 UR4, c[0x0][0xae0] ;  /* 0x0002b80000047ab9 */ /* 0x000fe20000000a00 */
[----:B------:R-:W-:Y:S01]  /*14c80*/  IMAD.MOV.U32 R3, RZ, RZ, R10 ;  /* 0x000000ffff037224 */ /* 0x000fe200078e000a */
[----:B------:R-:W-:Y:S01]  /*14c90*/  SEL R0, RZ, 0x1, P2 ;  /* 0x00000001ff007807 */ /* 0x000fe20001000000 */
[----:B------:R-:W-:Y:S01]  /*14ca0*/  IMAD.IADD R9, R9, 0x1, R11 ;  /* 0x0000000109097824 */ /* 0x000fe200078e020b */
[----:B------:R-:W-:Y:S01]  /*14cb0*/  ISETP.GE.AND P2, PT, R33, R26, PT ;  /* 0x0000001a2100720c */ /* 0x000fe20003f46270 */
[----:B------:R-:W-:Y:S01]  /*14cc0*/  VIADD R31, R188, 0x180 ;  /* 0x00000180bc1f7836 */ /* 0x000fe20000000000 */
[----:B-1----:R-:W1:Y:S01]  /*14cd0*/  @P0 LDC R21, c[0x0][0xbf0] ;  /* 0x0002fc00ff150b82 */ /* 0x002e620000000800 */
[----:B------:R-:W-:-:S03]  /*14ce0*/  IMAD.IADD R194, R25, 0x1, R194 ;  /* 0x0000000119c27824 */ /* 0x000fc600078e02c2 */
[----:B------:R-:W-:Y:S01]  /*14cf0*/  SHF.R.S32.HI R30, RZ, 0x1f, R31 ;  /* 0x0000001fff1e7819 */ /* 0x000fe2000001141f */
[----:B--2---:R-:W-:-:S05]  /*14d00*/  @P0 IMAD.HI.U32 R4, R10, R15, RZ ;  /* 0x0000000f0a040227 */ /* 0x004fca00078e00ff */
        /* <DEDUP_REMOVED lines=11> */
[----:B------:R-:W-:Y:S01]  /*14dc0*/  ISETP.GE.AND P0, PT, R211, R26, PT ;  /* 0x0000001ad300720c */ /* 0x000fe20003f06270 */
[----:B------:R-:W-:Y:S02]  /*14dd0*/  IMAD.SHL.U32 R15, R10, 0x2, RZ ;  /* 0x000000020a0f7824 */ /* 0x000fe400078e00ff */
[----:B------:R-:W-:Y:S01]  /*14de0*/  IMAD.SHL.U32 R3, R3, 0x4, RZ ;  /* 0x0000000403037824 */ /* 0x000fe200078e00ff */
[----:B------:R-:W-:Y:S01]  /*14df0*/  SEL R4, RZ, 0xffffffff, P0 ;  /* 0xffffffffff047807 */ /* 0x000fe20000000000 */
[----:B------:R-:W-:Y:S01]  /*14e00*/  IMAD.IADD R9, R9, 0x1, R13 ;  /* 0x0000000109097824 */ /* 0x000fe200078e020d */
[----:B------:R-:W-:-:S02]  /*14e10*/  LOP3.LUT R0, R15, 0x2, R0, 0xe2, !PT ;  /* 0x000000020f007812 */ /* 0x000fc400078ee200 */
[-C--:B------:R-:W-:Y:S01]  /*14e20*/  ISETP.GE.AND P0, PT, R210, R26.reuse, PT ;  /* 0x0000001ad200720c */ /* 0x080fe20003f06270 */
[----:B------:R-:W-:Y:S01]  /*14e30*/  IMAD.SHL.U32 R10, R4, 0x8, RZ ;  /* 0x00000008040a7824 */ /* 0x000fe200078e00ff */
[----:B------:R-:W-:Y:S01]  /*14e40*/  LOP3.LUT R3, R3, 0x4, R0, 0xe2, !PT ;  /* 0x0000000403037812 */ /* 0x000fe200078ee200 */
[----:B------:R-:W-:Y:S01]  /*14e50*/  IMAD.WIDE.U32 R8, R11, UR4, R8 ;  /* 0x000000040b087c25 */ /* 0x000fe2000f8e0008 */
[----:B------:R-:W-:Y:S02]  /*14e60*/  SEL R4, RZ, 0xffffffff, P0 ;  /* 0xffffffffff047807 */ /* 0x000fe40000000000 */
[----:B------:R-:W-:Y:S02]  /*14e70*/  ISETP.GE.AND P0, PT, R209, R26, PT ;  /* 0x0000001ad100720c */ /* 0x000fe40003f06270 */
[----:B------:R-:W-:Y:S01]  /*14e80*/  SHF.R.S32.HI R0, RZ, 0x1f, R11 ;  /* 0x0000001fff007819 */ /* 0x000fe2000001140b */
[----:B------:R-:W-:Y:S01]  /*14e90*/  IMAD.SHL.U32 R4, R4, 0x10, RZ ;  /* 0x0000001004047824 */ /* 0x000fe200078e00ff */
        /* <DEDUP_REMOVED lines=13> */
[----:B------:R-:W-:Y:S02]  /*14f70*/  LOP3.LUT R27, R0, R11, RZ, 0xfc, !PT ;  /* 0x0000000b001b7212 */ /* 0x000fe400078efcff */
[----:B------:R-:W-:Y:S02]  /*14f80*/  LEA.HI.X R3, R8, UR5, R3, 0x1, P1 ;  /* 0x0000000508037c11 */ /* 0x000fe400088f0c03 */
[----:B------:R-:W-:Y:S01]  /*14f90*/  SEL R0, RZ, 0x80, P2 ;  /* 0x00000080ff007807 */ /* 0x000fe20001000000 */
[----:B------:R1:W2:Y:S03]  /*14fa0*/  SHFL.IDX PT, R8, R4, RZ, 0x181f ;  /* 0x00181fff04087589 */ /* 0x0002a600000e0000 */
[----:B------:R-:W-:Y:S01]  /*14fb0*/  LOP3.LUT R28, R27, R0, RZ, 0xfc, !PT ;  /* 0x000000001b1c7212 */ /* 0x000fe200078efcff */
[----:B------:R1:W3:Y:S01]  /*14fc0*/  SHFL.IDX PT, R9, R3, RZ, 0x181f ;  /* 0x00181fff03097589 */ /* 0x0002e200000e0000 */
[----:B------:R-:W-:Y:S05]  /*14fd0*/  @P0 BRA `(.L_x_7994) ;  /* 0x00000000007c0947 */ /* 0x000fea0003800000 */
[-C--:B------:R-:W-:Y:S02]  /*14fe0*/  ISETP.GE.AND P2, PT, R213, R26.reuse, PT ;  /* 0x0000001ad500720c */ /* 0x080fe40003f46270 */
[-C--:B------:R-:W-:Y:S02]  /*14ff0*/  ISETP.GE.AND P1, PT, R188, R26.reuse, PT ;  /* 0x0000001abc00720c */ /* 0x080fe40003f26270 */
[-C--:B------:R-:W-:Y:S02]  /*15000*/  ISETP.GE.AND P5, PT, R212, R26.reuse, PT ;  /* 0x0000001ad400720c */ /* 0x080fe40003fa6270 */
[----:B------:R-:W-:-:S07]  /*15010*/  ISETP.GE.AND P3, PT, R211, R26, PT ;  /* 0x0000001ad300720c */ /* 0x000fce0003f66270 */
[CC--:B--2---:R-:W-:Y:S02]  /*15020*/  @!P2 LEA R12, P0, R213.reuse, R8.reuse, 0x1 ;  /* 0x00000008d50ca211 */ /* 0x0c4fe400078008ff */
[----:B---3--:R-:W-:Y:S02]  /*15030*/  @!P1 IMAD.WIDE R10, R188, 0x2, R8 ;  /* 0x00000002bc0a9825 */ /* 0x008fe400078e0208 */
        /* <DEDUP_REMOVED lines=12> */
[----:B--2---:R-:W-:-:S02]  /*15100*/  @!P1 LEA R12, P6, R209, R8, 0x1 ;  /* 0x00000008d10c9211 */ /* 0x004fc400078c08ff */
        /* <DEDUP_REMOVED lines=12> */
.L_x_7994:
[----:B------:R-:W-:Y:S05]  /*151d0*/  BSYNC B1 ;  /* 0x0000000000017941 */ /* 0x000fea0003800000 */
.L_x_7993:
[----:B------:R-:W-:Y:S01]  /*151e0*/  VIADD R0, R194, 0x20 ;  /* 0x00000020c2007836 */ /* 0x000fe20000000000 */
[----:B---34-:R3:W4:Y:S04]  /*151f0*/  SHFL.IDX PT, R9, R3, 0x1, 0x181f ;  /* 0x00381f0003097f89 */ /* 0x01872800000e0000 */
[----:B------:R-:W-:Y:S01]  /*15200*/  ISETP.GE.AND P0, PT, R0, R29, PT ;  /* 0x0000001d0000720c */ /* 0x000fe20003f06270 */
[----:B--2---:R3:W2:-:S12]  /*15210*/  SHFL.IDX PT, R8, R4, 0x1, 0x181f ;  /* 0x00381f0004087f89 */ /* 0x00469800000e0000 */
[----:B---3--:R-:W-:Y:S05]  /*15220*/  @P0 BRA `(.L_x_7987) ;  /* 0x00000000007c0947 */ /* 0x008fea0003800000 */
[-C--:B------:R-:W-:Y:S02]  /*15230*/  ISETP.GE.AND P5, PT, R213, R26.reuse, PT ;  /* 0x0000001ad500720c */ /* 0x080fe40003fa6270 */
[-C--:B------:R-:W-:Y:S02]  /*15240*/  ISETP.GE.AND P4, PT, R188, R26.reuse, PT ;  /* 0x0000001abc00720c */ /* 0x080fe40003f86270 */
[-C--:B------:R-:W-:Y:S02]  /*15250*/  ISETP.GE.AND P0, PT, R212, R26.reuse, PT ;  /* 0x0000001ad400720c */ /* 0x080fe40003f06270 */
[----:B------:R-:W-:Y:S02]  /*15260*/  ISETP.GE.AND P1, PT, R211, R26, PT ;  /* 0x0000001ad300720c */ /* 0x000fe40003f26270 */
[----:B------:R-:W-:-:S05]  /*15270*/  LOP3.LUT P2, RZ, R27, 0x40, RZ, 0xc0, !PT ;  /* 0x000000401bff7812 */ /* 0x000fca000784c0ff */
[C---:B--2---:R-:W-:Y:S02]  /*15280*/  @!P5 LEA R12, P3, R213.reuse, R8, 0x1 ;  /* 0x00000008d50cd211 */ /* 0x044fe400078608ff */
[----:B----4-:R-:W-:Y:S02]  /*15290*/  @!P4 IMAD.WIDE R10, R188, 0x2, R8 ;  /* 0x00000002bc0ac825 */ /* 0x010fe400078e0208 */
[----:B------:R-:W-:Y:S02]  /*152a0*/  @!P5 LEA.HI.X R13, R213, R9, R38, 0x1, P3 ;  /* 0x00000009d50dd211 */ /* 0x000fe400018f0c26 */
[----:B------:R-:W-:Y:S01]  /*152b0*/  ISETP.GE.AND P3, PT, R210, R26, PT ;  /* 0x0000001ad200720c */ /* 0x000fe20003f66270 */
        /* <DEDUP_REMOVED lines=9> */
[CC--:B--2---:R-:W-:Y:S02]  /*15350*/  @!P3 LEA R10, P6, R210.reuse, R8.reuse, 0x1 ;  /* 0x00000008d20ab211 */ /* 0x0c4fe400078c08ff */
[CC--:B------:R-:W-:Y:S01]  /*15360*/  @P2 LEA R24, P0, R31.reuse, R8.reuse, 0x1 ;  /* 0x000000081f182211 */ /* 0x0c0fe200078008ff */
        /* <DEDUP_REMOVED lines=11> */
.L_x_7987:
[----:B------:R-:W-:Y:S05]  /*15420*/  BSYNC B0 ;  /* 0x0000000000007941 */ /* 0x000fea0003800000 */
.L_x_7980:
[----:B------:R-:W-:Y:S02]  /*15430*/  ULDC UR4, c[0x0][0xc3c] ;  /* 0x00030f0000047ab9 */ /* 0x000fe40000000800 */
[----:B------:R-:W-:-:S13]  /*15440*/  ISETP.GE.AND P0, PT, R7, UR4, PT ;  /* 0x0000000407007c0c */ /* 0x000fda000bf06270 */
[----:B------:R-:W-:Y:S05]  /*15450*/  @!P0 BRA `(.L_x_7995) ;  /* 0xfffffec000608947 */ /* 0x000fea000383ffff */
[----:B------:R-:W-:Y:S05]  /*15460*/  BRA `(.L_x_7848) ;  /* 0x0000009800bc7947 */ /* 0x000fea0003800000 */
.L_x_7846:
        /* <DEDUP_REMOVED lines=18> */
.L_x_7996:
        /* <DEDUP_REMOVED lines=43> */
.L_x_8000:
        /* <DEDUP_REMOVED lines=39> */
.L_x_7998:
        /* <DEDUP_REMOVED lines=12> */
.L_x_8001:
        /* <DEDUP_REMOVED lines=63> */
.L_x_8002:
        /* <DEDUP_REMOVED lines=61> */
.L_x_8003:
[----:B01----:R-:W-:-:S05]  /*16330*/  LOP3.LUT R3, RZ, R2, RZ, 0x33, !PT ;  /* 0x00000002ff037212 */ /* 0x003fca00078e33ff */
[----:B------:R-:W-:-:S05]  /*16340*/  IMAD.IADD R2, R4, 0x1, R3 ;  /* 0x0000000104027824 */ /* 0x000fca00078e0203 */
[----:B------:R1:W-:Y:S01]  /*16350*/  STL [R1+0x4], R2 ;  /* 0x0000040201007387 */ /* 0x0003e20000100800 */
[----:B------:R-:W-:Y:S05]  /*16360*/  BRA `(.L_x_8004) ;  /* 0x0000000000107947 */ /* 0x000fea0003800000 */
.L_x_7999:
[----:B------:R-:W-:Y:S01]  /*16370*/  IMAD.U32 R2, RZ, RZ, UR6 ;  /* 0x00000006ff027e24 */ /* 0x000fe2000f8e00ff */
[----:B------:R0:W-:Y:S04]  /*16380*/  STL [R1+0x4], RZ ;  /* 0x000004ff01007387 */ /* 0x0001e80000100800 */
[----:B------:R0:W-:Y:S04]  /*16390*/  STL [R1+0x8], RZ ;  /* 0x000008ff01007387 */ /* 0x0001e80000100800 */
[----:B------:R0:W-:Y:S02]  /*163a0*/  STL [R1], R2 ;  /* 0x0000000201007387 */ /* 0x0001e40000100800 */
.L_x_8004:
        /* <DEDUP_REMOVED lines=10> */
.L_x_7997:
        /* <DEDUP_REMOVED lines=13> */
[----:B------:R-:W-:Y:S01]  /*16520*/  ULDC.64 UR40, c[0x0][0x198] ;  /* 0x0000660000287ab9 */ /* 0x000fe20000000a00 */
[----:B------:R-:W-:Y:S01]  /*16530*/  LOP3.LUT R3, R0, 0x1f8, RZ, 0xc0, !PT ;  /* 0x000001f800037812 */ /* 0x000fe200078ec0ff */
[----:B01----:R-:W-:Y:S01]  /*16540*/  IMAD.SHL.U32 R2, R4, 0x8, RZ ;  /* 0x0000000804027824 */ /* 0x003fe200078e00ff */
[----:B------:R-:W-:Y:S01]  /*16550*/  ULDC UR37, c[0x0][0xc] ;  /* 0x0000030000257ab9 */ /* 0x000fe20000000800 */
        /* <DEDUP_REMOVED lines=12> */
[----:B------:R0:W-:Y:S04]  /*16620*/  STL [R1+0x14], RZ ;  /* 0x000014ff01007387 */ /* 0x0001e80000100800 */
[----:B------:R0:W-:Y:S04]  /*16630*/  STL [R1+0x10], RZ ;  /* 0x000010ff01007387 */ /* 0x0001e80000100800 */
[----:B------:R0:W-:Y:S02]  /*16640*/  STL [R1+0x18], R0 ;  /* 0x0000180001007387 */ /* 0x0001e40000100800 */
.L_x_8173:
[----:B0-2---:R-:W2:Y:S01]  /*16650*/  LDL R0, [R1+0xc] ;  /* 0x00000c0001007983 */ /* 0x005ea20000100800 */
[----:B-1----:R-:W2:Y:S01]  /*16660*/  LDC.64 R2, c[0x0][0xc88] ;  /* 0x00032200ff027b82 */ /* 0x002ea20000000a00 */
        /* <DEDUP_REMOVED lines=30> */
[----:B------:R-:W-:Y:S02]  /*16850*/  IADD3.X R3, R15, UR5, RZ, P4, !PT ;  /* 0x000000050f037c10 */ /* 0x000fe4000a7fe4ff */
        /* <DEDUP_REMOVED lines=9> */
[----:B------:R0:W5:Y:S04]  /*168f0*/  @P0 LDG.E R12, desc[UR42][R6.64] ;  /* 0x0000002a060c0981 */ /* 0x000168000c1e1900 */
        /* <DEDUP_REMOVED lines=15> */
[----:B-1----:R-:W-:Y:S01]  /*169f0*/  IMAD.U32 R9, RZ, RZ, UR4 ;  /* 0x00000004ff097e24 */ /* 0x002fe2000f8e00ff */
[----:B0-----:R-:W-:Y:S06]  /*16a00*/  @P3 BRA `(.L_x_8006) ;  /* 0x0000000000143947 */ /* 0x001fec0003800000 */
[----:B------:R-:W-:Y:S05]  /*16a10*/  @!P2 BRA `(.L_x_8006) ;  /* 0x000000000010a947 */ /* 0x000fea0003800000 */
[----:B------:R-:W2:Y:S04]  /*16a20*/  LDG.E R10, desc[UR42][R2.64] ;  /* 0x0000002a020a7981 */ /* 0x000ea8000c1e1900 */
[----:B------:R-:W2:Y:S02]  /*16a30*/  LDG.E R2, desc[UR42][R2.64+0x4] ;  /* 0x0000042a02027981 */ /* 0x000ea4000c1e1900 */
[----:B--2--5:R-:W-:-:S05]  /*16a40*/  IMAD.IADD R14, R2, 0x1, -R10 ;  /* 0x00000001020e7824 */ /* 0x024fca00078e0a0a */
[----:B------:R0:W-:Y:S02]  /*16a50*/  STL [R1+0x44], R14 ;  /* 0x0000440e01007387 */ /* 0x0001e40000100800 */
.L_x_8006:
[----:B------:R-:W2:Y:S01]  /*16a60*/  LDL.LU R3, [R1+0x8] ;  /* 0x0000080001037983 */ /* 0x000ea20000300800 */
[----:B------:R-:W-:Y:S02]  /*16a70*/  ULDC.64 UR4, c[0x0][0xa20] ;  /* 0x0002880000047ab9 */ /* 0x000fe40000000a00 */
[----:B------:R-:W-:Y:S01]  /*16a80*/  ISETP.NE.U32.AND P2, PT, RZ, UR4, PT ;  /* 0x00000004ff007c0c */ /* 0x000fe2000bf45070 */
[----:B------:R1:W-:Y:S03]  /*16a90*/  STL [R1+0x8], R13 ;  /* 0x0000080d01007387 */ /* 0x0003e60000100800 */
[----:B------:R-:W-:Y:S02]  /*16aa0*/  ISETP.NE.AND.EX P2, PT, RZ, UR5, PT, P2 ;  /* 0x00000005ff007c0c */ /* 0x000fe4000bf45320 */
[C---:B--2---:R-:W-:Y:S02]  /*16ab0*/  LOP3.LUT R10, R3.reuse, 0xff000000, RZ, 0xc0, !PT ;  /* 0xff000000030a7812 */ /* 0x044fe400078ec0ff */
[----:B------:R-:W-:-:S02]  /*16ac0*/  LOP3.LUT R2, R3, 0xff0000, RZ, 0xc0, !PT ;  /* 0x00ff000003027812 */ /* 0x000fc400078ec0ff */
        /* <DEDUP_REMOVED lines=10> */
.L_x_8007:
[----:B------:R-:W-:Y:S05]  /*16b70*/  @!P0 BRA `(.L_x_8008) ;  /* 0x00000000000c8947 */ /* 0x000fea0003800000 */
[----:B------:R-:W2:Y:S04]  /*16b80*/  LDG.E R9, desc[UR42][R6.64] ;  /* 0x0000002a06097981 */ /* 0x000ea8000c1e1900 */
[----:B------:R-:W2:Y:S02]  /*16b90*/  LDG.E R6, desc[UR42][R6.64+0x4] ;  /* 0x0000042a06067981 */ /* 0x000ea4000c1e1900 */
[----:B--2---:R-:W-:-:S07]  /*16ba0*/  IMAD.IADD R9, R6, 0x1, -R9 ;  /* 0x0000000106097824 */ /* 0x004fce00078e0a09 */
.L_x_8008:
[----:B------:R-:W3:Y:S01]  /*16bb0*/  LDL R7, [R1+0x4] ;  /* 0x0000040001077983 */ /* 0x000ee20000100800 */
[----:B--2---:R-:W2:Y:S03]  /*16bc0*/  LDC R3, c[0x0][0x448] ;  /* 0x00011200ff037b82 */ /* 0x004ea60000000800 */
[----:B-1----:R-:W4:Y:S04]  /*16bd0*/  @P1 LDG.E R2, desc[UR42][R4.64] ;  /* 0x0000002a04021981 */ /* 0x002f28000c1e1900 */
[----:B------:R1:W4:Y:S01]  /*16be0*/  @P1 LDG.E R4, desc[UR42][R4.64+0x4] ;  /* 0x0000042a04041981 */ /* 0x000322000c1e1900 */
[----:B------:R-:W-:Y:S01]  /*16bf0*/  LOP3.LUT R12, R10, 0xff, RZ, 0xc0, !PT ;  /* 0x000000ff0a0c7812 */ /* 0x000fe200078ec0ff */
[----:B------:R-:W-:Y:S01]  /*16c00*/  BSSY B0, `(.L_x_8009) ;  /* 0x0000037000007945 */ /* 0x000fe20003800000 */
[----:B------:R-:W-:-:S03]  /*16c10*/  SHF.R.U32.HI R10, RZ, 0x10, R10 ;  /* 0x00000010ff0a7819 */ /* 0x000fc6000001160a */
[----:B------:R0:W-:Y:S01]  /*16c20*/  STL [R1+0x58], R12 ;  /* 0x0000580c01007387 */ /* 0x0001e20000100800 */
[----:B--2---:R-:W-:-:S13]  /*16c30*/  ISETP.NE.AND P0, PT, R3, 0x1, PT ;  /* 0x000000010300780c */ /* 0x004fda0003f05270 */
[----:B-1----:R-:W1:Y:S08]  /*16c40*/  @P0 LDC R5, c[0x0][0x44c] ;  /* 0x00011300ff050b82 */ /* 0x002e700000000800 */
[----:B------:R-:W2:Y:S01]  /*16c50*/  @P0 LDC R6, c[0x0][0x450] ;  /* 0x00011400ff060b82 */ /* 0x000ea20000000800 */
[----:B---3--:R-:W-:Y:S02]  /*16c60*/  IMAD.SHL.U32 R3, R7, 0x40, RZ ;  /* 0x0000004007037824 */ /* 0x008fe400078e00ff */
[----:B-----5:R-:W-:-:S02]  /*16c70*/  IMAD.IADD R7, R9, 0x1, -R8 ;  /* 0x0000000109077824 */ /* 0x020fc400078e0a08 */
[----:B------:R-:W-:Y:S02]  /*16c80*/  VIADD R3, R3, 0x3f ;  /* 0x0000003f03037836 */ /* 0x000fe40000000000 */
[----:B----4-:R-:W-:Y:S02]  /*16c90*/  @P1 IMAD.IADD R11, R4, 0x1, -R2 ;  /* 0x00000001040b1824 */ /* 0x010fe400078e0a02 */
[----:B-1----:R-:W-:-:S05]  /*16ca0*/  @P0 IMAD.HI.U32 R2, R3, R5, RZ ;  /* 0x0000000503020227 */ /* 0x002fca00078e00ff */
[----:B--2---:R-:W-:Y:S01]  /*16cb0*/  @P0 SHF.R.U32.HI R3, RZ, R6, R2 ;  /* 0x00000006ff030219 */ /* 0x004fe20000011602 */
[----:B------:R-:W-:-:S04]  /*16cc0*/  IMAD.IADD R2, R7, 0x1, R11 ;  /* 0x0000000107027824 */ /* 0x000fc800078e020b */
[C---:B------:R-:W-:Y:S01]  /*16cd0*/  VIADD R4, R2.reuse, 0x3f ;  /* 0x0000003f02047836 */ /* 0x040fe20000000000 */
[----:B------:R-:W-:-:S05]  /*16ce0*/  IADD3 R21, R2, 0x40, -R14 ;  /* 0x0000004002157810 */ /* 0x000fca0007ffe80e */
[----:B------:R-:W-:Y:S01]  /*16cf0*/  IMAD.IADD R2, R21, 0x1, R3 ;  /* 0x0000000115027824 */ /* 0x000fe200078e0203 */
[----:B------:R-:W-:-:S04]  /*16d00*/  SHF.R.S32.HI R3, RZ, 0x1f, R4 ;  /* 0x0000001fff037819 */ /* 0x000fc80000011404 */
[----:B------:R-:W-:Y:S02]  /*16d10*/  SHF.R.S32.HI R6, RZ, 0x1f, R2 ;  /* 0x0000001fff067819 */ /* 0x000fe40000011402 */
[----:B------:R-:W-:Y:S01]  /*16d20*/  LEA.HI R3, R3, R4, RZ, 0x6 ;  /* 0x0000000403037211 */ /* 0x000fe200078f30ff */
[----:B------:R-:W-:Y:S01]  /*16d30*/  IMAD.MOV.U32 R4, RZ, RZ, RZ ;  /* 0x000000ffff047224 */ /* 0x000fe200078e00ff */
[----:B------:R-:W-:Y:S02]  /*16d40*/  LEA.HI R6, R6, R2, RZ, 0x6 ;  /* 0x0000000206067211 */ /* 0x000fe400078f30ff */
[----:B------:R-:W-:Y:S02]  /*16d50*/  SHF.R.S32.HI R20, RZ, 0x6, R3 ;  /* 0x00000006ff147819 */ /* 0x000fe40000011403 */
[----:B------:R-:W-:-:S04]  /*16d60*/  SHF.R.S32.HI R6, RZ, 0x6, R6 ;  /* 0x00000006ff067819 */ /* 0x000fc80000011406 */
[----:B------:R-:W-:-:S04]  /*16d70*/  VIMNMX R6, R20, R6, PT ;  /* 0x0000000614067248 */ /* 0x000fc80003fe0100 */
[----:B------:R-:W-:-:S13]  /*16d80*/  ISETP.GE.AND P0, PT, R6, 0x1, PT ;  /* 0x000000010600780c */ /* 0x000fda0003f06270 */
        /* <DEDUP_REMOVED lines=30> */
.L_x_8010:
[----:B------:R-:W-:Y:S05]  /*16f70*/  BSYNC B0 ;  /* 0x0000000000007941 */ /* 0x000fea0003800000 */
.L_x_8009:
        /* <DEDUP_REMOVED lines=24> */
.L_x_8217:
[----:B-1----:R-:W-:Y:S02]  /*17100*/  ISETP.NE.AND P0, PT, R14, RZ, PT ;  /* 0x000000ff0e00720c */ /* 0x002fe40003f05270 */
[----:B------:R-:W-:-:S11]  /*17110*/  PLOP3.LUT P6, PT, PT, PT, PT, 0x8, 0x0 ;  /* 0x000000000000781c */ /* 0x000fd60003fce170 */
[----:B------:R-:W-:Y:S05]  /*17120*/  @P0 BRA `(.L_x_8014) ;  /* 0x00000000000c0947 */ /* 0x000fea0003800000 */
[----:B------:R-:W-:-:S03]  /*17130*/  UMOV UR4, 0xffffffff ;  /* 0xffffffff00047882 */ /* 0x000fc60000000000 */
[----:B------:R-:W-:Y:S05]  /*17140*/  BRA.DIV UR4, `(.L_x_8015) ;  /* 0x0000008a04ac7947 */ /* 0x000fea000b800000 */
[----:B------:R-:W-:-:S13]  /*17150*/  ELECT P6, URZ, PT ;  /* 0x00000000003f782f */ /* 0x000fda00038c0000 */
.L_x_8014:
        /* <DEDUP_REMOVED lines=9> */
.L_x_8220:
[----:B------:R-:W-:Y:S05]  /*171f0*/  BSYNC B1 ;  /* 0x0000000000017941 */ /* 0x000fea0003800000 */
.L_x_8016:
        /* <DEDUP_REMOVED lines=12> */
.L_x_8221:
[----:B------:R-:W-:Y:S05]  /*172c0*/  BSYNC B2 ;  /* 0x0000000000027941 */ /* 0x000fea0003800000 */
.L_x_8020:
        /* <DEDUP_REMOVED lines=9> */
.L_x_8023:
[----:B------:R-:W-:Y:S05]  /*17360*/  BSYNC B2 ;  /* 0x0000000000027941 */ /* 0x000fea0003800000 */
.L_x_8022:
        /* <DEDUP_REMOVED lines=13> */
.L_x_8024:
        /* <DEDUP_REMOVED lines=13> */
.L_x_8222:
[----:B------:R-:W-:Y:S05]  /*17510*/  BSYNC B2 ;  /* 0x0000000000027941 */ /* 0x000fea0003800000 */
.L_x_8025:
        /* <DEDUP_REMOVED lines=11> */
.L_x_8028:
[----:B------:R-:W-:Y:S05]  /*175d0*/  BSYNC B2 ;  /* 0x0000000000027941 */ /* 0x000fea0003800000 */
.L_x_8027:
        /* <DEDUP_REMOVED lines=10> */
.L_x_8029:
        /* <DEDUP_REMOVED lines=15> */
.L_x_8030:
        /* <DEDUP_REMOVED lines=15> */
.L_x_8031:
        /* <DEDUP_REMOVED lines=15> */
.L_x_8032:
        /* <DEDUP_REMOVED lines=15> */
.L_x_8033:
        /* <DEDUP_REMOVED lines=15> */
.L_x_8034:
        /* <DEDUP_REMOVED lines=15> */
.L_x_8035:
        /* <DEDUP_REMOVED lines=15> */
.L_x_8036:
        /* <DEDUP_REMOVED lines=10> */
.L_x_8019:
[----:B------:R-:W-:Y:S05]  /*17db0*/  BSYNC B1 ;  /* 0x0000000000017941 */ /* 0x000fea0003800000 */
.L_x_8018:
        /* <DEDUP_REMOVED lines=13> */
.L_x_8056:
        /* <DEDUP_REMOVED lines=13> */
.L_x_8223:
[----:B------:R-:W-:Y:S05]  /*17f60*/  BSYNC B2 ;  /* 0x0000000000027941 */ /* 0x000fea0003800000 */
.L_x_8039:
        /* <DEDUP_REMOVED lines=9> */
.L_x_8042:
[----:B------:R-:W-:Y:S05]  /*18000*/  BSYNC B2 ;  /* 0x0000000000027941 */ /* 0x000fea0003800000 */
.L_x_8041:
        /* <DEDUP_REMOVED lines=12> */
.L_x_8043:
        /* <DEDUP_REMOVED lines=13> */
.L_x_8224:
[----:B------:R-:W-:Y:S05]  /*181a0*/  BSYNC B2 ;  /* 0x0000000000027941 */ /* 0x000fea0003800000 */
.L_x_8044:
        /* <DEDUP_REMOVED lines=11> */
.L_x_8047:
[----:B------:R-:W-:Y:S05]  /*18260*/  BSYNC B2 ;  /* 0x0000000000027941 */ /* 0x000fea0003800000 */
.L_x_8046:
        /* <DEDUP_REMOVED lines=10> */
.L_x_8048:
        /* <DEDUP_REMOVED lines=15> */
.L_x_8049:
        /* <DEDUP_REMOVED lines=15> */
.L_x_8050:
        /* <DEDUP_REMOVED lines=15> */
.L_x_8051:
        /* <DEDUP_REMOVED lines=15> */
.L_x_8052:
        /* <DEDUP_REMOVED lines=15> */
.L_x_8053:
        /* <DEDUP_REMOVED lines=15> */
.L_x_8054:
        /* <DEDUP_REMOVED lines=15> */
.L_x_8055:
        /* <DEDUP_REMOVED lines=10> */
.L_x_8038:
[----:B------:R-:W-:Y:S05]  /*18a40*/  BSYNC B1 ;  /* 0x0000000000017941 */ /* 0x000fea0003800000 */
.L_x_8037:
        /* <DEDUP_REMOVED lines=12> */
.L_x_8012:
[----:B------:R-:W-:Y:S05]  /*18b10*/  BSYNC B0 ;  /* 0x0000000000007941 */ /* 0x000fea0003800000 */
.L_x_8011:
        /* <DEDUP_REMOVED lines=49> */
.L_x_8058:
[----:B------:R-:W-:Y:S05]  /*18e30*/  BSYNC B0 ;  /* 0x0000000000007941 */ /* 0x000fea0003800000 */
.L_x_8057:
        /* <DEDUP_REMOVED lines=14> */
[----:B------:R-:W-:Y:S01]  /*18f20*/  VOTEU.ANY UR4, UPT, PT ;  /* 0x0000000000047886 */ /* 0x000fe200038e0100 */
[----:B------:R-:W1:Y:S01]  /*18f30*/  LDC.64 R2, c[0x0][0xc60] ;  /* 0x00031800ff027b82 */ /* 0x000e620000000a00 */
[----:B------:R-:W0:Y:S02]  /*18f40*/  FLO.U32 R0, UR4 ;  /* 0x0000000400007d00 */ /* 0x000e2400080e0000 */
[----:B0-----:R-:W-:-:S06]  /*18f50*/  ISETP.EQ.U32.AND P0, PT, R0, R5, PT ;  /* 0x000000050000720c */ /* 0x001fcc0003f02070 */
[----:B------:R-:W1:Y:S07]  /*18f60*/  POPC R5, UR4 ;  /* 0x0000000400057d09 */ /* 0x000e6e0008000000 */
[----:B-1----:R-:W2:Y:S01]  /*18f70*/  @P0 ATOMG.E.ADD.STRONG.GPU PT, R3, desc[UR42][R2.64], R5 ;  /* 0x00000005020309a8 */ /* 0x002ea200081ee1ea */
[----:B------:R-:W0:Y:S02]  /*18f80*/  S2R R4, SR_LTMASK ;  /* 0x0000000000047919 */ /* 0x000e240000003900 */
[----:B0-----:R-:W-:-:S04]  /*18f90*/  LOP3.LUT R4, R4, UR4, RZ, 0xc0, !PT ;  /* 0x0000000404047c12 */ /* 0x001fc8000f8ec0ff */
[----:B------:R-:W0:Y:S01]  /*18fa0*/  POPC R7, R4 ;  /* 0x0000000400077309 */ /* 0x000e220000000000 */
[----:B--2---:R-:W0:Y:S02]  /*18fb0*/  SHFL.IDX PT, R0, R3, R0, 0x1f ;  /* 0x00001f0003007589 */ /* 0x004e2400000e0000 */
[----:B0-----:R-:W-:-:S05]  /*18fc0*/  IADD3 R0, R0, UR37, R7 ;  /* 0x0000002500007c10 */ /* 0x001fca000fffe007 */
[----:B------:R4:W-:Y:S01]  /*18fd0*/  STL [R1], R0 ;  /* 0x0000000001007387 */ /* 0x0009e20000100800 */
[----:B------:R-:W-:Y:S05]  /*18fe0*/  BRA `(.L_x_8061) ;  /* 0x0000004800787947 */ /* 0x000fea0003800000 */
.L_x_8060:
        /* <DEDUP_REMOVED lines=20> */
.L_x_8063:
[----:B------:R-:W-:Y:S05]  /*19130*/  BSYNC B6 ;  /* 0x0000000000067941 */ /* 0x000fea0003800000 */
.L_x_8062:
        /* <DEDUP_REMOVED lines=20> */
.L_x_8066:
        /* <DEDUP_REMOVED lines=16> */
.L_x_8065:
[----:B------:R-:W-:Y:S05]  /*19380*/  BSYNC B6 ;  /* 0x0000000000067941 */ /* 0x000fea0003800000 */
.L_x_8064:
        /* <DEDUP_REMOVED lines=24> */
.L_x_8227:
        /* <DEDUP_REMOVED lines=9> */
.L_x_8230:
        /* <DEDUP_REMOVED lines=24> */
.L_x_8070:
[----:B------:R-:W2:Y:S04]  /*19720*/  LDL R0, [R1+0x10] ;  /* 0x0000100001007983 */ /* 0x000ea80000100800 */
[----:B-1----:R-:W3:Y:S01]  /*19730*/  LDL R2, [R1+0x18] ;  /* 0x0000180001027983 */ /* 0x002ee20000100800 */
[----:B--2---:R-:W-:Y:S01]  /*19740*/  IMAD R0, R0, 0x8, R18 ;  /* 0x0000000800007824 */ /* 0x004fe200078e0212 */
[----:B---3--:R-:W-:-:S04]  /*19750*/  SHF.L.U32 R2, R2, 0x1f, RZ ;  /* 0x0000001f02027819 */ /* 0x008fc800000006ff */
[----:B------:R-:W1:Y:S02]  /*19760*/  SYNCS.PHASECHK.TRANS64.TRYWAIT P0, [R0+URZ+0x28c40], R2 ;  /* 0x028c4002000075a7 */ /* 0x000e64000800017f */
[----:B-1----:R-:W-:Y:S05]  /*19770*/  @!P0 BRA `(.L_x_8071) ;  /* 0x0000006400f88947 */ /* 0x002fea0003800000 */
.L_x_8231:
        /* <DEDUP_REMOVED lines=11> */
.L_x_8072:
[----:B------:R-:W2:Y:S04]  /*19830*/  LDL R3, [R1+0x10] ;  /* 0x0000100001037983 */ /* 0x000ea80000100800 */
[----:B0-----:R-:W3:Y:S04]  /*19840*/  LDL R4, [R1+0x30] ;  /* 0x0000300001047983 */ /* 0x001ee80000100800 */
[----:B-1----:R-:W4:Y:S01]  /*19850*/  LDL R2, [R1+0x24] ;  /* 0x0000240001027983 */ /* 0x002f220000100800 */
        /* <DEDUP_REMOVED lines=11> */
[----:B--2---:R-:W-:Y:S01]  /*19910*/  IMAD R0, R3, 0x2000, R18 ;  /* 0x0000200003007824 */ /* 0x004fe200078e0212 */
[----:B---3--:R-:W-:-:S04]  /*19920*/  R2UR UR11, R4 ;  /* 0x00000000040b72ca */ /* 0x008fc800000e0000 */
[----:B------:R-:W-:Y:S02]  /*19930*/  R2UR UR8, R0 ;  /* 0x00000000000872ca */ /* 0x000fe400000e0000 */
[----:B----4-:R-:W-:-:S11]  /*19940*/  R2UR UR4, R2 ;  /* 0x00000000020472ca */ /* 0x010fd600000e0000 */
[----:B------:R-:W-:Y:S02]  /*19950*/  UIADD3 UR8, UR8, 0x22400, URZ ;  /* 0x0002240008087890 */ /* 0x000fe4000fffe03f */
[----:B------:R-:W-:-:S03]  /*19960*/  ULEA UR11, UR11, UR4, 0x6 ;  /* 0x000000040b0b7291 */ /* 0x000fc6000f8e303f */
[----:B------:R-:W-:-:S06]  /*19970*/  UMOV UR4, 0x0 ;  /* 0x0000000000047882 */ /* 0x000fcc0000000000 */
[----:B------:R1:W-:Y:S02]  /*19980*/  UTMALDG.4D [UR8], [UR6], desc[UR4] ;  /* 0x00000408060075b4 */ /* 0x0003e40008019000 */
[----:B-1----:R-:W-:Y:S01]  /*19990*/  NOP ;  /* 0x0000000000007918 */ /* 0x002fe20000000000 */
.L_x_8068:
        /* <DEDUP_REMOVED lines=40> */
.L_x_8074:
[----:B------:R-:W-:Y:S05]  /*19c20*/  BSYNC B6 ;  /* 0x0000000000067941 */ /* 0x000fea0003800000 */
.L_x_8073:
        /* <DEDUP_REMOVED lines=89> */
.L_x_8240:
        /* <DEDUP_REMOVED lines=10> */
.L_x_8076:
        /* <DEDUP_REMOVED lines=18> */
.L_x_8241:
[----:B------:R-:W-:Y:S05]  /*1a380*/  BSYNC B0 ;  /* 0x0000000000007941 */ /* 0x000fea0003800000 */
.L_x_8077:
[----:B------:R-:W-:Y:S01]  /*1a390*/  LOP3.LUT P0, RZ, R19, 0x1, RZ, 0xc0, !PT ;  /* 0x0000000113ff7812 */ /* 0x000fe2000780c0ff */
[----:B------:R-:W-:-:S12]  /*1a3a0*/  BSSY B0, `(.L_x_8079) ;  /* 0x0000097000007945 */ /* 0x000fd80003800000 */
[----:B------:R-:W-:Y:S05]  /*1a3b0*/  @!P0 BRA `(.L_x_8080) ;  /* 0x0000000800548947 */ /* 0x000fea0003800000 */
[----:B------:R-:W0:Y:S04]  /*1a3c0*/  LDL R4, [R1+0x10] ;  /* 0x0000100001047983 */ /* 0x000e280000100800 */
        /* <DEDUP_REMOVED lines=9> */
.L_x_8242:
[----:B------:R-:W-:Y:S05]  /*1a460*/  BSYNC B1 ;  /* 0x0000000000017941 */ /* 0x000fea0003800000 */
.L_x_8081:
        /* <DEDUP_REMOVED lines=9> */
.L_x_8084:
[----:B------:R-:W-:Y:S05]  /*1a500*/  BSYNC B1 ;  /* 0x0000000000017941 */ /* 0x000fea0003800000 */
.L_x_8083:
        /* <DEDUP_REMOVED lines=13> */
.L_x_8085:
        /* <DEDUP_REMOVED lines=15> */
.L_x_8086:
        /* <DEDUP_REMOVED lines=15> */
.L_x_8087:
        /* <DEDUP_REMOVED lines=15> */
.L_x_8088:
        /* <DEDUP_REMOVED lines=15> */
.L_x_8089:
        /* <DEDUP_REMOVED lines=15> */
.L_x_8090:
        /* <DEDUP_REMOVED lines=15> */
.L_x_8091:
        /* <DEDUP_REMOVED lines=15> */
.L_x_8092:
        /* <DEDUP_REMOVED lines=10> */
.L_x_8080:
[----:B------:R-:W-:Y:S05]  /*1ad10*/  BSYNC B0 ;  /* 0x0000000000007941 */ /* 0x000fea0003800000 */
.L_x_8079:
        /* <DEDUP_REMOVED lines=55> */
.L_x_8099:
        /* <DEDUP_REMOVED lines=8> */
.L_x_8243:
[----:B------:R-:W-:Y:S05]  /*1b110*/  BSYNC B3 ;  /* 0x0000000000037941 */ /* 0x000fea0003800000 */
.L_x_8100:
        /* <DEDUP_REMOVED lines=9> */
.L_x_8103:
[----:B------:R-:W-:Y:S05]  /*1b1b0*/  BSYNC B3 ;  /* 0x0000000000037941 */ /* 0x000fea0003800000 */
.L_x_8102:
        /* <DEDUP_REMOVED lines=13> */
.L_x_8104:
        /* <DEDUP_REMOVED lines=13> */
.L_x_8244:
[----:B------:R-:W-:Y:S05]  /*1b360*/  BSYNC B3 ;  /* 0x0000000000037941 */ /* 0x000fea0003800000 */
.L_x_8105:
        /* <DEDUP_REMOVED lines=11> */
.L_x_8108:
[----:B------:R-:W-:Y:S05]  /*1b420*/  BSYNC B3 ;  /* 0x0000000000037941 */ /* 0x000fea0003800000 */
.L_x_8107:
        /* <DEDUP_REMOVED lines=10> */
.L_x_8109:
        /* <DEDUP_REMOVED lines=15> */
.L_x_8110:
        /* <DEDUP_REMOVED lines=15> */
.L_x_8111:
        /* <DEDUP_REMOVED lines=15> */
.L_x_8112:
        /* <DEDUP_REMOVED lines=15> */
.L_x_8113:
        /* <DEDUP_REMOVED lines=15> */
.L_x_8114:
        /* <DEDUP_REMOVED lines=15> */
.L_x_8115:
        /* <DEDUP_REMOVED lines=15> */
.L_x_8116:
        /* <DEDUP_REMOVED lines=10> */
.L_x_8098:
[----:B------:R-:W-:Y:S05]  /*1bc00*/  BSYNC B1 ;  /* 0x0000000000017941 */ /* 0x000fea0003800000 */
.L_x_8097:
[----:B------:R-:W2:Y:S02]  /*1bc10*/  LDL.LU R5, [R1+0x34] ;  /* 0x0000340001057983 */ /* 0x000ea40000300800 */
[----:B--2---:R-:W-:-:S07]  /*1bc20*/  VIADD R0, R5, 0xfffffffd ;  /* 0xfffffffd05007836 */ /* 0x004fce0000000000 */
.L_x_8096:
[----:B------:R-:W-:Y:S05]  /*1bc30*/  BSYNC B2 ;  /* 0x0000000000027941 */ /* 0x000fea0003800000 */
.L_x_8095:
[----:B------:R-:W-:Y:S01]  /*1bc40*/  VIADD R8, R8, 0xfffffffe ;  /* 0xfffffffe08087836 */ /* 0x000fe20000000000 */
[----:B------:R-:W-:-:S04]  /*1bc50*/  LOP3.LUT R4, RZ, R4, RZ, 0x33, !PT ;  /* 0x00000004ff047212 */ /* 0x000fc800078e33ff */
[----:B------:R-:W-:-:S13]  /*1bc60*/  ISETP.NE.AND P0, PT, R8, R4, PT ;  /* 0x000000040800720c */ /* 0x000fda0003f05270 */
[----:B------:R-:W-:Y:S05]  /*1bc70*/  @!P0 BRA `(.L_x_8094) ;  /* 0x0000001800e08947 */ /* 0x000fea0003800000 */
.L_x_8157:
        /* <DEDUP_REMOVED lines=35> */
.L_x_8119:
        /* <DEDUP_REMOVED lines=8> */
.L_x_8245:
[----:B------:R-:W-:Y:S05]  /*1bf30*/  BSYNC B2 ;  /* 0x0000000000027941 */ /* 0x000fea0003800000 */
.L_x_8120:
        /* <DEDUP_REMOVED lines=9> */
.L_x_8123:
[----:B------:R-:W-:Y:S05]  /*1bfd0*/  BSYNC B2 ;  /* 0x0000000000027941 */ /* 0x000fea0003800000 */
.L_x_8122:
        /* <DEDUP_REMOVED lines=12> */
.L_x_8124:
        /* <DEDUP_REMOVED lines=13> */
.L_x_8246:
[----:B------:R-:W-:Y:S05]  /*1c170*/  BSYNC B2 ;  /* 0x0000000000027941 */ /* 0x000fea0003800000 */
.L_x_8125:
        /* <DEDUP_REMOVED lines=11> */
.L_x_8128:
[----:B------:R-:W-:Y:S05]  /*1c230*/  BSYNC B2 ;  /* 0x0000000000027941 */ /* 0x000fea0003800000 */
.L_x_8127:
        /* <DEDUP_REMOVED lines=9> */
.L_x_8129:
        /* <DEDUP_REMOVED lines=15> */
.L_x_8130:
        /* <DEDUP_REMOVED lines=15> */
.L_x_8131:
        /* <DEDUP_REMOVED lines=15> */
.L_x_8132:
        /* <DEDUP_REMOVED lines=15> */
.L_x_8133:
        /* <DEDUP_REMOVED lines=15> */
.L_x_8134:
        /* <DEDUP_REMOVED lines=15> */
.L_x_8135:
        /* <DEDUP_REMOVED lines=15> */
.L_x_8136:
        /* <DEDUP_REMOVED lines=10> */
.L_x_8118:
[----:B------:R-:W-:Y:S05]  /*1ca00*/  BSYNC B1 ;  /* 0x0000000000017941 */ /* 0x000fea0003800000 */
.L_x_8117:
        /* <DEDUP_REMOVED lines=35> */
.L_x_8139:
        /* <DEDUP_REMOVED lines=8> */
.L_x_8247:
[----:B------:R-:W-:Y:S05]  /*1ccc0*/  BSYNC B2 ;  /* 0x0000000000027941 */ /* 0x000fea0003800000 */
.L_x_8140:
        /* <DEDUP_REMOVED lines=9> */
.L_x_8143:
[----:B------:R-:W-:Y:S05]  /*1cd60*/  BSYNC B2 ;  /* 0x0000000000027941 */ /* 0x000fea0003800000 */
.L_x_8142:
        /* <DEDUP_REMOVED lines=13> */
.L_x_8144:
        /* <DEDUP_REMOVED lines=13> */
.L_x_8248:
[----:B------:R-:W-:Y:S05]  /*1cf10*/  BSYNC B2 ;  /* 0x0000000000027941 */ /* 0x000fea0003800000 */
.L_x_8145:
        /* <DEDUP_REMOVED lines=11> */
.L_x_8148:
[----:B------:R-:W-:Y:S05]  /*1cfd0*/  BSYNC B2 ;  /* 0x0000000000027941 */ /* 0x000fea0003800000 */
.L_x_8147:
        /* <DEDUP_REMOVED lines=10> */
.L_x_8149:
        /* <DEDUP_REMOVED lines=15> */
.L_x_8150:
        /* <DEDUP_REMOVED lines=15> */
.L_x_8151:
        /* <DEDUP_REMOVED lines=15> */
.L_x_8152:
        /* <DEDUP_REMOVED lines=15> */
.L_x_8153:
        /* <DEDUP_REMOVED lines=15> */
.L_x_8154:
        /* <DEDUP_REMOVED lines=15> */
.L_x_8155:
        /* <DEDUP_REMOVED lines=15> */
.L_x_8156:
        /* <DEDUP_REMOVED lines=10> */
.L_x_8138:
[----:B------:R-:W-:Y:S05]  /*1d7b0*/  BSYNC B1 ;  /* 0x0000000000017941 */ /* 0x000fea0003800000 */
.L_x_8137:
[----:B------:R-:W2:Y:S01]  /*1d7c0*/  LDL R5, [R1+0x28] ;  /* 0x0000280001057983 */ /* 0x000ea20000100800 */
[----:B------:R-:W-:Y:S01]  /*1d7d0*/  VIADD R0, R0, 0xfffffffe ;  /* 0xfffffffe00007836 */ /* 0x000fe20000000000 */
[----:B--2---:R-:W-:-:S13]  /*1d7e0*/  ISETP.GT.AND P0, PT, R6, R5, PT ;  /* 0x000000050600720c */ /* 0x004fda0003f04270 */
[----:B------:R-:W-:Y:S05]  /*1d7f0*/  @P0 BRA `(.L_x_8157) ;  /* 0xffffffe400200947 */ /* 0x000fea000383ffff */
.L_x_8094:
[----:B------:R-:W-:Y:S05]  /*1d800*/  BSYNC B0 ;  /* 0x0000000000007941 */ /* 0x000fea0003800000 */
.L_x_8093:
        /* <DEDUP_REMOVED lines=25> */
.L_x_8159:
[----:B------:R-:W-:Y:S05]  /*1d9a0*/  BSYNC B0 ;  /* 0x0000000000007941 */ /* 0x000fea0003800000 */
.L_x_8158:
[----:B------:R-:W-:-:S05]  /*1d9b0*/  SEL R0, R0, RZ, P0 ;  /* 0x000000ff00007207 */ /* 0x000fca0000000000 */
[----:B------:R3:W-:Y:S02]  /*1d9c0*/  STL [R1+0x10], R0 ;  /* 0x0000100001007387 */ /* 0x0007e40000100800 */
.L_x_8061:
[----:B------:R-:W-:Y:S05]  /*1d9d0*/  BSYNC B7 ;  /* 0x0000000000077941 */ /* 0x000fea0003800000 */
.L_x_8059:
        /* <DEDUP_REMOVED lines=8> */
[----:B------:R-:W5:Y:S04]  /*1da60*/  LDS.128 R4, [R18+0x28cd0] ;  /* 0x028cd00012047984 */ /* 0x000f680000000c00 */
[----:B-----5:R0:W-:Y:S04]  /*1da70*/  STL.64 [R1], R4 ;  /* 0x0000000401007387 */ /* 0x0201e80000100a00 */
[----:B------:R0:W-:Y:S01]  /*1da80*/  STL.64 [R1+0x8], R6 ;  /* 0x0000080601007387 */ /* 0x0001e20000100a00 */
[----:B------:R-:W-:Y:S06]  /*1da90*/  BAR.ARV 0x4, 0x180 ;  /* 0x0106000000007b1d */ /* 0x000fec0000002000 */
[----:B------:R-:W-:Y:S05]  /*1daa0*/  BRA `(.L_x_8161) ;  /* 0x0000001000307947 */ /* 0x000fea0003800000 */
.L_x_8160:
[----:B------:R-:W5:Y:S01]  /*1dab0*/  S2R R16, SR_TID.X ;  /* 0x0000000000107919 */ /* 0x000f620000002100 */
[----:B------:R-:W-:Y:S01]  /*1dac0*/  UMOV UR4, 0xffffffff ;  /* 0xffffffff00047882 */ /* 0x000fe20000000000 */
[----:B-----5:R-:W-:-:S04]  /*1dad0*/  LOP3.LUT R16, R16, 0x1f, RZ, 0xc0, !PT ;  /* 0x0000001f10107812 */ /* 0x020fc800078ec0ff */
[----:B------:R-:W-:Y:S01]  /*1dae0*/  ISETP.NE.AND P0, PT, R16, 0x1f, PT ;  /* 0x0000001f1000780c */ /* 0x000fe20003f05270 */
[----:B------:R-:W-:-:S12]  /*1daf0*/  BRA.DIV UR4, `(.L_x_8162) ;  /* 0x0000002e04187947 */ /* 0x000fd8000b800000 */
[----:B--2---:R-:W0:Y:S01]  /*1db00*/  LDL.LU R2, [R1] ;  /* 0x0000000001027983 */ /* 0x004e220000300800 */
[----:B------:R-:W-:-:S03]  /*1db10*/  ULDC UR4, c[0x0][0xc3c] ;  /* 0x00030f0000047ab9 */ /* 0x000fc60000000800 */
[----:B------:R-:W3:Y:S01]  /*1db20*/  LDL R7, [R1+0xc] ;  /* 0x00000c0001077983 */ /* 0x000ee20000100800 */
[----:B0-----:R-:W-:Y:S02]  /*1db30*/  IMAD.MOV.U32 R10, RZ, RZ, R2 ;  /* 0x000000ffff0a7224 */ /* 0x001fe400078e0002 */
[----:B---34-:R-:W-:-:S05]  /*1db40*/  IMAD.IADD R0, R7, 0x1, R16 ;  /* 0x0000000107007824 */ /* 0x018fca00078e0210 */
[----:B------:R-:W-:-:S13]  /*1db50*/  ISETP.GE.OR P1, PT, R0, UR4, !P0 ;  /* 0x0000000400007c0c */ /* 0x000fda000c726670 */
[----:B-1----:R-:W0:Y:S08]  /*1db60*/  @!P1 LDC.64 R2, c[0x0][0xc80] ;  /* 0x00032000ff029b82 */ /* 0x002e300000000a00 */
        /* <DEDUP_REMOVED lines=8> */
[C---:B------:R-:W-:Y:S01]  /*1dbf0*/  ISETP.GE.U32.AND P3, PT, R16.reuse, 0x4, PT ;  /* 0x000000041000780c */ /* 0x040fe20003f66070 */
[----:B------:R-:W-:Y:S01]  /*1dc00*/  SHFL.IDX PT, R0, R10, 0x1, 0x1f ;  /* 0x00201f000a007f89 */ /* 0x000fe200000e0000 */
[C---:B------:R-:W-:Y:S02]  /*1dc10*/  ISETP.GE.U32.AND P4, PT, R16.reuse, 0x8, PT ;  /* 0x000000081000780c */ /* 0x040fe40003f86070 */
[----:B------:R-:W-:Y:S01]  /*1dc20*/  ISETP.GE.U32.AND P5, PT, R16, 0x10, PT ;  /* 0x000000101000780c */ /* 0x000fe20003fa6070 */
[----:B--2---:R-:W-:Y:S02]  /*1dc30*/  @!P1 IMAD.MOV.U32 R4, RZ, RZ, R8 ;  /* 0x000000ffff049224 */ /* 0x004fe400078e0008 */
[----:B------:R-:W-:-:S02]  /*1dc40*/  IMAD.MOV.U32 R8, RZ, RZ, RZ ;  /* 0x000000ffff087224 */ /* 0x000fc400078e00ff */
[----:B---3--:R-:W-:Y:S01]  /*1dc50*/  @!P1 IMAD.MOV.U32 R6, RZ, RZ, R2 ;  /* 0x000000ffff069224 */ /* 0x008fe200078e0002 */
[----:B------:R-:W-:-:S03]  /*1dc60*/  ISETP.NE.AND P1, PT, R16, RZ, PT ;  /* 0x000000ff1000720c */ /* 0x000fc60003f25270 */
[----:B------:R-:W-:-:S05]  /*1dc70*/  IMAD R2, R6, R4, RZ ;  /* 0x0000000406027224 */ /* 0x000fca00078e02ff */
[----:B------:R-:W0:Y:S02]  /*1dc80*/  SHFL.UP PT, R3, R2, 0x1, RZ ;  /* 0x0420000002037989 */ /* 0x000e2400000e00ff */
[----:B0-----:R-:W-:-:S05]  /*1dc90*/  SEL R5, R3, RZ, P1 ;  /* 0x000000ff03057207 */ /* 0x001fca0000800000 */
[----:B------:R-:W-:Y:S02]  /*1dca0*/  IMAD.IADD R2, R2, 0x1, R5 ;  /* 0x0000000102027824 */ /* 0x000fe400078e0205 */
[----:B------:R-:W-:Y:S04]  /*1dcb0*/  SHFL.IDX PT, R5, R10, RZ, 0x1f ;  /* 0x00001fff0a057589 */ /* 0x000fe800000e0000 */
        /* <DEDUP_REMOVED lines=13> */
.L_x_8258:
[----:B------:R-:W-:Y:S02]  /*1dd90*/  ULDC UR4, c[0x0][0xc38] ;  /* 0x00030e0000047ab9 */ /* 0x000fe40000000800 */
[----:B------:R-:W-:-:S04]  /*1dda0*/  IMAD.U32 R2, RZ, RZ, UR4 ;  /* 0x00000004ff027e24 */ /* 0x000fc8000f8e00ff */
[----:B-1----:R-:W-:-:S04]  /*1ddb0*/  IMAD R9, R9, R2, RZ ;  /* 0x0000000209097224 */ /* 0x002fc800078e02ff */
[----:B------:R-:W-:-:S05]  /*1ddc0*/  IMAD.IADD R0, R0, 0x1, R9 ;  /* 0x0000000100007824 */ /* 0x000fca00078e0209 */
[----:B------:R-:W-:-:S13]  /*1ddd0*/  ISETP.GT.AND P6, PT, R0, R5, PT ;  /* 0x000000050000720c */ /* 0x000fda0003fc4270 */
[----:B------:R-:W-:Y:S05]  /*1dde0*/  @P6 BRA `(.L_x_8163) ;  /* 0x0000000000ac6947 */ /* 0x000fea0003800000 */
.L_x_8166:
        /* <DEDUP_REMOVED lines=37> */
.L_x_8266:
[----:B------:R-:W-:Y:S02]  /*1e040*/  ULDC UR4, c[0x0][0xc38] ;  /* 0x00030e0000047ab9 */ /* 0x000fe40000000800 */
[----:B------:R-:W-:-:S04]  /*1e050*/  IMAD.U32 R2, RZ, RZ, UR4 ;  /* 0x00000004ff027e24 */ /* 0x000fc8000f8e00ff */
[----:B-1----:R-:W-:-:S04]  /*1e060*/  IMAD R9, R9, R2, RZ ;  /* 0x0000000209097224 */ /* 0x002fc800078e02ff */
[----:B------:R-:W-:-:S05]  /*1e070*/  IMAD.IADD R0, R9, 0x1, R0 ;  /* 0x0000000109007824 */ /* 0x000fca00078e0200 */
[----:B------:R-:W-:-:S13]  /*1e080*/  ISETP.GT.AND P6, PT, R0, R5, PT ;  /* 0x000000050000720c */ /* 0x000fda0003fc4270 */
[----:B------:R-:W-:Y:S05]  /*1e090*/  @!P6 BRA `(.L_x_8166) ;  /* 0xfffffffc0054e947 */ /* 0x000fea000383ffff */
.L_x_8163:
        /* <DEDUP_REMOVED lines=12> */
.L_x_8271:
[----:B------:R-:W-:-:S13]  /*1e160*/  ISETP.NE.AND P0, PT, R0, RZ, PT ;  /* 0x000000ff0000720c */ /* 0x000fda0003f05270 */
[----:B------:R-:W-:Y:S05]  /*1e170*/  @!P0 BRA `(.L_x_8168) ;  /* 0x0000000000108947 */ /* 0x000fea0003800000 */
[----:B------:R-:W-:Y:S01]  /*1e180*/  UMOV UR4, 0xffffffff ;  /* 0xffffffff00047882 */ /* 0x000fe20000000000 */
[----:B-1----:R-:W-:Y:S02]  /*1e190*/  VIADD R7, R7, 0xffffffff ;  /* 0xffffffff07077836 */ /* 0x002fe40000000000 */
[----:B------:R-:W-:Y:S05]  /*1e1a0*/  BRA.DIV UR4, `(.L_x_8169) ;  /* 0x00000032040c7947 */ /* 0x000fea000b800000 */
[----:B------:R2:W3:Y:S02]  /*1e1b0*/  SHFL.IDX PT, R8, R3, R7, 0x1f ;  /* 0x00001f0703087589 */ /* 0x0004e400000e0000 */
.L_x_8168:
[----:B------:R-:W-:Y:S01]  /*1e1c0*/  ISETP.NE.AND P0, PT, R6, 0x1, PT ;  /* 0x000000010600780c */ /* 0x000fe20003f05270 */
[----:B---3--:R-:W-:-:S05]  /*1e1d0*/  IMAD R0, R8, R2, R9 ;  /* 0x0000000208007224 */ /* 0x008fca00078e0209 */
[----:B------:R3:W-:Y:S02]  /*1e1e0*/  STL [R1], R0 ;  /* 0x0000000001007387 */ /* 0x0007e40000100800 */
[----:B---3--:R-:W-:-:S05]  /*1e1f0*/  IMAD.IADD R0, R5, 0x1, -R0 ;  /* 0x0000000105007824 */ /* 0x008fca00078e0a00 */
[----:B------:R-:W-:Y:S05]  /*1e200*/  @!P0 BRA `(.L_x_8170) ;  /* 0x0000000000e48947 */ /* 0x000fea0003800000 */
[----:B------:R-:W-:-:S04]  /*1e210*/  IABS R5, R4 ;  /* 0x0000000400057213 */ /* 0x000fc80000000000 */
[----:B-12---:R-:W1:Y:S08]  /*1e220*/  I2F.RP R7, R5 ;  /* 0x0000000500077306 */ /* 0x006e700000209400 */
        /* <DEDUP_REMOVED lines=55> */
.L_x_8170:
[----:B0-2---:R-:W2:Y:S01]  /*1e5a0*/  LDL R3, [R1+0xc] ;  /* 0x00000c0001037983 */ /* 0x005ea20000100800 */
[----:B-1----:R-:W2:Y:S02]  /*1e5b0*/  LDC.64 R6, c[0x0][0xc90] ;  /* 0x00032400ff067b82 */ /* 0x002ea40000000a00 */
        /* <DEDUP_REMOVED lines=61> */
.L_x_8171:
[----:B------:R-:W-:-:S05]  /*1e990*/  LOP3.LUT R3, RZ, R0, RZ, 0x33, !PT ;  /* 0x00000000ff037212 */ /* 0x000fca00078e33ff */
[----:B------:R-:W-:-:S05]  /*1e9a0*/  IMAD.IADD R0, R4, 0x1, R3 ;  /* 0x0000000104007824 */ /* 0x000fca00078e0203 */
[----:B------:R2:W-:Y:S01]  /*1e9b0*/  STL [R1+0x4], R0 ;  /* 0x0000040001007387 */ /* 0x0005e20000100800 */
[----:B------:R-:W-:Y:S05]  /*1e9c0*/  BRA `(.L_x_8172) ;  /* 0x0000000000287947 */ /* 0x000fea0003800000 */
.L_x_8164:
        /* <DEDUP_REMOVED lines=10> */
.L_x_8172:
[----:B---3--:R-:W3:Y:S04]  /*1ea70*/  LDL R3, [R1+0x8] ;  /* 0x0000080001037983 */ /* 0x008ee80000100800 */
[----:B01----:R-:W4:Y:S04]  /*1ea80*/  LDL R2, [R1+0xc] ;  /* 0x00000c0001027983 */ /* 0x003f280000100800 */
        /* <DEDUP_REMOVED lines=14> */
.L_x_8161:
[----:B---34-:R-:W3:Y:S01]  /*1eb70*/  LDL R0, [R1+0xc] ;  /* 0x00000c0001007983 */ /* 0x018ee20000100800 */
[----:B------:R-:W-:Y:S02]  /*1eb80*/  ULDC UR4, c[0x0][0xc3c] ;  /* 0x00030f0000047ab9 */ /* 0x000fe40000000800 */
[----:B---3--:R-:W-:-:S13]  /*1eb90*/  ISETP.GE.AND P0, PT, R0, UR4, PT ;  /* 0x0000000400007c0c */ /* 0x008fda000bf06270 */
[----:B------:R-:W-:Y:S05]  /*1eba0*/  @!P0 BRA `(.L_x_8173) ;  /* 0xffffff7800a88947 */ /* 0x000fea000383ffff */
[----:B------:R-:W-:Y:S05]  /*1ebb0*/  BSYNC B8 ;  /* 0x0000000000087941 */ /* 0x000fea0003800000 */
.L_x_8005:
[----:B---3--:R-:W3:Y:S01]  /*1ebc0*/  LDL.LU R0, [R1+0x5c] ;  /* 0x00005c0001007983 */ /* 0x008ee20000300800 */
[----:B------:R-:W-:Y:S01]  /*1ebd0*/  BSSY B0, `(.L_x_8174) ;  /* 0x000000b000007945 */ /* 0x000fe20003800000 */
[----:B0-----:R-:W0:Y:S01]  /*1ebe0*/  S2R R5, SR_CgaCtaId ;  /* 0x0000000000057919 */ /* 0x001e220000008800 */
[----:B---3--:R-:W-:-:S05]  /*1ebf0*/  VIADD R0, R0, 0x1 ;  /* 0x0000000100007836 */ /* 0x008fca0000000000 */
[----:B-12---:R-:W-:-:S04]  /*1ec00*/  LEA.HI R2, R0, R0, RZ, 0x1 ;  /* 0x0000000000027211 */ /* 0x006fc800078f08ff */
[----:B------:R-:W-:-:S05]  /*1ec10*/  LOP3.LUT R3, R2, 0xfffffffe, RZ, 0xc0, !PT ;  /* 0xfffffffe02037812 */ /* 0x000fca00078ec0ff */
[----:B------:R-:W-:Y:S01]  /*1ec20*/  IMAD.IADD R3, R0, 0x1, -R3 ;  /* 0x0000000100037824 */ /* 0x000fe200078e0a03 */
[----:B------:R-:W-:-:S04]  /*1ec30*/  MOV R0, 0x400 ;  /* 0x0000040000007802 */ /* 0x000fc80000000f00 */
[----:B0-----:R-:W-:Y:S02]  /*1ec40*/  LEA R0, R5, R0, 0x18 ;  /* 0x0000000005007211 */ /* 0x001fe400078ec0ff */
[----:B------:R-:W-:-:S04]  /*1ec50*/  SHF.L.U32 R3, R3, 0x1f, RZ ;  /* 0x0000001f03037819 */ /* 0x000fc800000006ff */
[----:B------:R-:W0:Y:S02]  /*1ec60*/  SYNCS.PHASECHK.TRANS64.TRYWAIT P0, [R0+URZ+0x28c20], R3 ;  /* 0x028c2003000075a7 */ /* 0x000e24000800017f */
[----:B0-----:R-:W-:Y:S05]  /*1ec70*/  @!P0 BRA `(.L_x_8175) ;  /* 0x0000002400848947 */ /* 0x001fea0003800000 */
.L_x_8274:
[----:B------:R-:W-:Y:S05]  /*1ec80*/  BSYNC B0 ;  /* 0x0000000000007941 */ /* 0x000fea0003800000 */
.L_x_8174:
[----:B------:R-:W-:-:S03]  /*1ec90*/  UMOV UR4, 0xffffffff ;  /* 0xffffffff00047882 */ /* 0x000fc60000000000 */
[----:B------:R-:W-:Y:S05]  /*1eca0*/  BRA.DIV UR4, `(.L_x_8176) ;  /* 0x00000026048c7947 */ /* 0x000fea000b800000 */
[----:B------:R-:W1:Y:S02]  /*1ecb0*/  S2R R2, SR_TID.X ;  /* 0x0000000000027919 */ /* 0x000e640000002100 */
[----:B-1----:R-:W-:-:S04]  /*1ecc0*/  SHF.R.U32.HI R2, RZ, 0x5, R2 ;  /* 0x00000005ff027819 */ /* 0x002fc80000011602 */
[----:B------:R-:W-:-:S05]  /*1ecd0*/  LOP3.LUT R2, R2, 0x3, RZ, 0xc0, !PT ;  /* 0x0000000302027812 */ /* 0x000fca00078ec0ff */
[----:B------:R1:W2:Y:S02]  /*1ece0*/  SHFL.IDX PT, R14, R2, RZ, 0x1f ;  /* 0x00001fff020e7589 */ /* 0x0002a400000e0000 */
.L_x_8277:
[----:B--2---:R-:W-:-:S13]  /*1ecf0*/  ISETP.NE.AND P0, PT, R14, RZ, PT ;  /* 0x000000ff0e00720c */ /* 0x004fda0003f05270 */
[----:B------:R-:W-:Y:S05]  /*1ed00*/  @P0 BRA `(.L_x_7848) ;  /* 0x0000000000940947 */ /* 0x000fea0003800000 */
[----:B------:R-:W-:-:S03]  /*1ed10*/  UMOV UR4, 0xffffffff ;  /* 0xffffffff00047882 */ /* 0x000fc60000000000 */
[----:B------:R-:W-:Y:S05]  /*1ed20*/  BRA.DIV UR4, `(.L_x_8177) ;  /* 0x0000002604a07947 */ /* 0x000fea000b800000 */
[----:B------:R-:W-:-:S13]  /*1ed30*/  ELECT P6, URZ, PT ;  /* 0x00000000003f782f */ /* 0x000fda00038c0000 */
.L_x_8280:
[----:B------:R-:W-:Y:S05]  /*1ed40*/  @!P6 BRA `(.L_x_7848) ;  /* 0x000000000084e947 */ /* 0x000fea0003800000 */
[----:B------:R-:W-:-:S06]  /*1ed50*/  ULOP3.LUT UR4, UR36, 0x2, URZ, 0xfc, !UPT ;  /* 0x0000000224047892 */ /* 0x000fcc000f8efc3f */
[----:B-1----:R-:W-:-:S05]  /*1ed60*/  IMAD.U32 R2, RZ, RZ, UR4 ;  /* 0x00000004ff027e24 */ /* 0x002fca000f8e00ff */
[----:B------:R-:W-:-:S13]  /*1ed70*/  ISETP.NE.AND P2, PT, R2, 0x3, PT ;  /* 0x000000030200780c */ /* 0x000fda0003f45270 */
[----:B------:R-:W-:Y:S05]  /*1ed80*/  @!P2 BRA `(.L_x_8178) ;  /* 0x000000000004a947 */ /* 0x000fea0003800000 */
[----:B------:R-:W-:Y:S01]  /*1ed90*/  BPT.TRAP 0x1 ;  /* 0x000000040000795c */ /* 0x000fe20000300000 */
.L_x_8178:
        /* <DEDUP_REMOVED lines=14> */
.L_x_8281:
[----:B------:R-:W1:Y:S02]  /*1ee80*/  SYNCS.PHASECHK.TRANS64.TRYWAIT P0, [R7+URZ], R2 ;  /* 0x00000002070075a7 */ /* 0x000e64000800017f */
[----:B-1----:R-:W-:Y:S05]  /*1ee90*/  @!P0 BRA `(.L_x_8180) ;  /* 0x0000002400788947 */ /* 0x002fea0003800000 */
.L_x_8282:
[----:B------:R-:W-:Y:S05]  /*1eea0*/  @!P2 BRA `(.L_x_8181) ;  /* 0x000000000004a947 */ /* 0x000fea0003800000 */
[----:B------:R-:W-:Y:S01]  /*1eeb0*/  BPT.TRAP 0x1 ;  /* 0x000000040000795c */ /* 0x000fe20000300000 */
.L_x_8181:
[----:B------:R-:W2:Y:S01]  /*1eec0*/  LDL.LU R4, [R1+0x10] ;  /* 0x0000100001047983 */ /* 0x000ea20000300800 */
[----:B------:R-:W-:-:S04]  /*1eed0*/  VIADD R0, R0, 0x28c60 ;  /* 0x00028c6000007836 */ /* 0x000fc80000000000 */
[----:B--2---:R-:W-:-:S04]  /*1eee0*/  IMAD R4, R4, 0x8, R0 ;  /* 0x0000000804047824 */ /* 0x004fc800078e0200 */
[----:B------:R-:W2:Y:S02]  /*1eef0*/  SYNCS.PHASECHK.TRANS64.TRYWAIT P0, [R4+URZ], R5 ;  /* 0x00000005040075a7 */ /* 0x000ea4000800017f */
[----:B--2---:R-:W-:Y:S05]  /*1ef00*/  @!P0 BRA `(.L_x_8182) ;  /* 0x0000002400708947 */ /* 0x004fea0003800000 */
.L_x_8283:
[----:B------:R-:W-:-:S07]  /*1ef10*/  IMAD R3, R3, 0x8, R0 ;  /* 0x0000000803037824 */ /* 0x000fce00078e0200 */
.L_x_8183:
[----:B---3--:R3:W4:Y:S02]  /*1ef20*/  SYNCS.PHASECHK.TRANS64.TRYWAIT P0, [R3+URZ], R2 ;  /* 0x00000002030075a7 */ /* 0x008724000800017f */
[----:B----4-:R-:W-:Y:S05]  /*1ef30*/  @!P0 NANOSLEEP.SYNCS 0x989680 ;  /* 0x009896800000895d */ /* 0x010fea0003900000 */
[----:B------:R-:W4:Y:S02]  /*1ef40*/  @!P0 SYNCS.PHASECHK.TRANS64 P0, [R3+URZ], R2 ;  /* 0x00000002030085a7 */ /* 0x000f24000800007f */
[----:B----4-:R-:W-:Y:S05]  /*1ef50*/  @!P0 BRA `(.L_x_8183) ;  /* 0xfffffffc00f08947 */ /* 0x010fea000383ffff */
.L_x_7848:
[----:B------:R-:W-:Y:S05]  /*1ef60*/  BSYNC B9 ;  /* 0x0000000000097941 */ /* 0x000fea0003800000 */
.L_x_7845:
[----:B------:R-:W-:Y:S05]  /*1ef70*/  EXIT ;  /* 0x000000000000794d */ /* 0x000fea0003800000 */
.L_x_7866:
[----:B0-----:R0:W1:Y:S02]  /*1ef80*/  SYNCS.PHASECHK.TRANS64.TRYWAIT P5, [R75+URZ+0x28c90], R76 ;  /* 0x028c904c4b0075a7 */ /* 0x00106400080a017f */
[----:B-1----:R-:W-:Y:S05]  /*1ef90*/  @!P5 NANOSLEEP.SYNCS 0x989680 ;  /* 0x009896800000d95d */ /* 0x002fea0003900000 */
[----:B------:R-:W1:Y:S02]  /*1efa0*/  @!P5 SYNCS.PHASECHK.TRANS64 P5, [R75+URZ+0x28c90], R76 ;  /* 0x028c904c4b00d5a7 */ /* 0x000e6400080a007f */
[----:B-1----:R-:W-:Y:S05]  /*1efb0*/  @!P5 BRA `(.L_x_7866) ;  /* 0xfffffffc00f0d947 */ /* 0x002fea000383ffff */
[----:B------:R-:W-:Y:S05]  /*1efc0*/  BRA `(.L_x_8184) ;  /* 0xfffffe3c00707947 */ /* 0x000fea000383ffff */
.L_x_7876:
[----:B-1----:R1:W2:Y:S02]  /*1efd0*/  SYNCS.PHASECHK.TRANS64.TRYWAIT P5, [R75+URZ+0x28c90], R76 ;  /* 0x028c904c4b0075a7 */ /* 0x0022a400080a017f */
[----:B--2---:R-:W-:Y:S05]  /*1efe0*/  @!P5 NANOSLEEP.SYNCS 0x989680 ;  /* 0x009896800000d95d */ /* 0x004fea0003900000 */
[----:B------:R-:W2:Y:S02]  /*1eff0*/  @!P5 SYNCS.PHASECHK.TRANS64 P5, [R75+URZ+0x28c90], R76 ;  /* 0x028c904c4b00d5a7 */ /* 0x000ea400080a007f */
[----:B--2---:R-:W-:Y:S05]  /*1f000*/  @!P5 BRA `(.L_x_7876) ;  /* 0xfffffffc00f0d947 */ /* 0x004fea000383ffff */
[----:B------:R-:W-:Y:S05]  /*1f010*/  BRA `(.L_x_8185) ;  /* 0xfffffe4400cc7947 */ /* 0x000fea000383ffff */
.L_x_7881:
[----:B0-----:R0:W1:Y:S02]  /*1f020*/  SYNCS.PHASECHK.TRANS64.TRYWAIT P5, [R75+URZ+0x28c90], R76 ;  /* 0x028c904c4b0075a7 */ /* 0x00106400080a017f */
[----:B-1----:R-:W-:Y:S05]  /*1f030*/  @!P5 NANOSLEEP.SYNCS 0x989680 ;  /* 0x009896800000d95d */ /* 0x002fea0003900000 */
[----:B------:R-:W1:Y:S02]  /*1f040*/  @!P5 SYNCS.PHASECHK.TRANS64 P5, [R75+URZ+0x28c90], R76 ;  /* 0x028c904c4b00d5a7 */ /* 0x000e6400080a007f */
[----:B-1----:R-:W-:Y:S05]  /*1f050*/  @!P5 BRA `(.L_x_7881) ;  /* 0xfffffffc00f0d947 */ /* 0x002fea000383ffff */
[----:B------:R-:W-:Y:S05]  /*1f060*/  BRA `(.L_x_8186) ;  /* 0xfffffe4c00e47947 */ /* 0x000fea000383ffff */
.L_x_7885:
[----:B--2---:R2:W0:Y:S02]  /*1f070*/  SYNCS.PHASECHK.TRANS64.TRYWAIT P0, [R75+URZ+0x28cb0], R76 ;  /* 0x028cb04c4b0075a7 */ /* 0x004424000800017f */
[----:B0-----:R-:W-:Y:S05]  /*1f080*/  @!P0 NANOSLEEP.SYNCS 0x989680 ;  /* 0x009896800000895d */ /* 0x001fea0003900000 */
[----:B------:R-:W0:Y:S02]  /*1f090*/  @!P0 SYNCS.PHASECHK.TRANS64 P0, [R75+URZ+0x28cb0], R76 ;  /* 0x028cb04c4b0085a7 */ /* 0x000e24000800007f */
[----:B0-----:R-:W-:Y:S05]  /*1f0a0*/  @!P0 BRA `(.L_x_7885) ;  /* 0xfffffffc00f08947 */ /* 0x001fea000383ffff */
[----:B------:R-:W-:Y:S05]  /*1f0b0*/  BRA `(.L_x_8187) ;  /* 0xfffffe50005c7947 */ /* 0x000fea000383ffff */
.L_x_7898:
[----:B0-----:R0:W1:Y:S02]  /*1f0c0*/  SYNCS.PHASECHK.TRANS64.TRYWAIT P1, [R5+URZ+0x28c50], R10 ;  /* 0x028c500a050075a7 */ /* 0x001064000802017f */
[----:B-1----:R-:W-:Y:S05]  /*1f0d0*/  @!P1 NANOSLEEP.SYNCS 0x989680 ;  /* 0x009896800000995d */ /* 0x002fea0003900000 */
[----:B------:R-:W1:Y:S02]  /*1f0e0*/  @!P1 SYNCS.PHASECHK.TRANS64 P1, [R5+URZ+0x28c50], R10 ;  /* 0x028c500a050095a7 */ /* 0x000e64000802007f */
[----:B-1----:R-:W-:Y:S05]  /*1f0f0*/  @!P1 BRA `(.L_x_7898) ;  /* 0xfffffffc00f09947 */ /* 0x002fea000383ffff */
[----:B------:R-:W-:Y:S05]  /*1f100*/  BRA `(.L_x_8188) ;  /* 0xfffffe6000387947 */ /* 0x000fea000383ffff */
.L_x_7905:
[----:B-1----:R1:W2:Y:S02]  /*1f110*/  SYNCS.PHASECHK.TRANS64.TRYWAIT P2, [R21+URZ+0x28c50], R4 ;  /* 0x028c5004150075a7 */ /* 0x0022a4000804017f */
[----:B--2---:R-:W-:Y:S05]  /*1f120*/  @!P2 NANOSLEEP.SYNCS 0x989680 ;  /* 0x009896800000a95d */ /* 0x004fea0003900000 */
[----:B------:R-:W2:Y:S02]  /*1f130*/  @!P2 SYNCS.PHASECHK.TRANS64 P2, [R21+URZ+0x28c50], R4 ;  /* 0x028c50041500a5a7 */ /* 0x000ea4000804007f */
[----:B--2---:R-:W-:Y:S05]  /*1f140*/  @!P2 BRA `(.L_x_7905) ;  /* 0xfffffffc00f0a947 */ /* 0x004fea000383ffff */
[----:B------:R-:W-:Y:S05]  /*1f150*/  BRA `(.L_x_7904) ;  /* 0xfffffe6c00687947 */ /* 0x000fea000383ffff */
.L_x_7920:
        /* <DEDUP_REMOVED lines=8> */
.L_x_8190:
[----:B------:R-:W-:Y:S05]  /*1f1e0*/  BSYNC B1 ;  /* 0x0000000000017941 */ /* 0x000fea0003800000 */
.L_x_8189:
        /* <DEDUP_REMOVED lines=8> */
.L_x_8191:
[----:B------:R-:W-:Y:S02]  /*1f270*/  IMAD.MOV.U32 R13, RZ, RZ, R33 ;  /* 0x000000ffff0d7224 */ /* 0x000fe400078e0021 */
[----:B------:R-:W-:-:S07]  /*1f280*/  IMAD.MOV.U32 R4, RZ, RZ, R14 ;  /* 0x000000ffff047224 */ /* 0x000fce00078e000e */
[----:B------:R-:W-:Y:S05]  /*1f290*/  WARPSYNC.COLLECTIVE R15, `(.L_x_8192) ;  /* 0x000000000f087348 */ /* 0x000fea0003c00000 */
[----:B------:R0:W1:Y:S02]  /*1f2a0*/  SHFL.IDX P6, R14, R13, R12, R11 ;  /* 0x0000000c0d0e7389 */ /* 0x00006400000c000b */
[----:B01----:R-:W-:Y:S01]  /*1f2b0*/  ENDCOLLECTIVE ;  /* 0x000000000000791b */ /* 0x003fe20003800000 */
.L_x_8192:
[----:B------:R-:W-:Y:S02]  /*1f2c0*/  IMAD.MOV.U32 R13, RZ, RZ, R30 ;  /* 0x000000ffff0d7224 */ /* 0x000fe400078e001e */
[----:B------:R-:W-:-:S07]  /*1f2d0*/  IMAD.MOV.U32 R0, RZ, RZ, R14 ;  /* 0x000000ffff007224 */ /* 0x000fce00078e000e */
[----:B------:R-:W-:Y:S05]  /*1f2e0*/  WARPSYNC.COLLECTIVE R15, `(.L_x_8193) ;  /* 0x000000000f087348 */ /* 0x000fea0003c00000 */
[----:B------:R0:W1:Y:S02]  /*1f2f0*/  SHFL.IDX P6, R14, R13, R12, R11 ;  /* 0x0000000c0d0e7389 */ /* 0x00006400000c000b */
[----:B01----:R-:W-:Y:S01]  /*1f300*/  ENDCOLLECTIVE ;  /* 0x000000000000791b */ /* 0x003fe20003800000 */
.L_x_8193:
[----:B------:R-:W-:Y:S01]  /*1f310*/  IMAD.MOV.U32 R8, RZ, RZ, R14 ;  /* 0x000000ffff087224 */ /* 0x000fe200078e000e */
[----:B------:R-:W-:Y:S06]  /*1f320*/  BRA `(.L_x_8194) ;  /* 0xfffffe8400b07947 */ /* 0x000fec000383ffff */
.L_x_7923:
        /* <DEDUP_REMOVED lines=8> */
.L_x_8196:
[----:B------:R-:W-:Y:S05]  /*1f3b0*/  BSYNC B1 ;  /* 0x0000000000017941 */ /* 0x000fea0003800000 */
.L_x_8195:
        /* <DEDUP_REMOVED lines=8> */
.L_x_8197:
[----:B------:R-:W-:Y:S02]  /*1f440*/  IMAD.MOV.U32 R13, RZ, RZ, R33 ;  /* 0x000000ffff0d7224 */ /* 0x000fe400078e0021 */
[----:B------:R-:W-:-:S07]  /*1f450*/  IMAD.MOV.U32 R3, RZ, RZ, R14 ;  /* 0x000000ffff037224 */ /* 0x000fce00078e000e */
[----:B------:R-:W-:Y:S05]  /*1f460*/  WARPSYNC.COLLECTIVE R15, `(.L_x_8198) ;  /* 0x000000000f087348 */ /* 0x000fea0003c00000 */
[----:B------:R0:W1:Y:S02]  /*1f470*/  SHFL.IDX P6, R14, R13, R12, R11 ;  /* 0x0000000c0d0e7389 */ /* 0x00006400000c000b */
[----:B01----:R-:W-:Y:S01]  /*1f480*/  ENDCOLLECTIVE ;  /* 0x000000000000791b */ /* 0x003fe20003800000 */
.L_x_8198:
[----:B------:R-:W-:Y:S02]  /*1f490*/  IMAD.MOV.U32 R13, RZ, RZ, R30 ;  /* 0x000000ffff0d7224 */ /* 0x000fe400078e001e */
[----:B------:R-:W-:-:S07]  /*1f4a0*/  IMAD.MOV.U32 R7, RZ, RZ, R14 ;  /* 0x000000ffff077224 */ /* 0x000fce00078e000e */
[----:B------:R-:W-:Y:S05]  /*1f4b0*/  WARPSYNC.COLLECTIVE R15, `(.L_x_8199) ;  /* 0x000000000f087348 */ /* 0x000fea0003c00000 */
[----:B------:R0:W1:Y:S02]  /*1f4c0*/  SHFL.IDX P6, R14, R13, R12, R11 ;  /* 0x0000000c0d0e7389 */ /* 0x00006400000c000b */
[----:B01----:R-:W-:Y:S01]  /*1f4d0*/  ENDCOLLECTIVE ;  /* 0x000000000000791b */ /* 0x003fe20003800000 */
.L_x_8199:
[----:B------:R-:W-:Y:S01]  /*1f4e0*/  IMAD.MOV.U32 R30, RZ, RZ, R14 ;  /* 0x000000ffff1e7224 */ /* 0x000fe200078e000e */
[----:B------:R-:W-:Y:S06]  /*1f4f0*/  BRA `(.L_x_8200) ;  /* 0xfffffe8800087947 */ /* 0x000fec000383ffff */
.L_x_7927:
[----:B0-----:R0:W1:Y:S02]  /*1f500*/  SYNCS.PHASECHK.TRANS64.TRYWAIT P0, [R2+URZ+0x28c00], R33 ;  /* 0x028c0021020075a7 */ /* 0x001064000800017f */
[----:B-1----:R-:W-:Y:S05]  /*1f510*/  @!P0 NANOSLEEP.SYNCS 0x989680 ;  /* 0x009896800000895d */ /* 0x002fea0003900000 */
[----:B------:R-:W1:Y:S02]  /*1f520*/  @!P0 SYNCS.PHASECHK.TRANS64 P0, [R2+URZ+0x28c00], R33 ;  /* 0x028c0021020085a7 */ /* 0x000e64000800007f */
[----:B-1----:R-:W-:Y:S05]  /*1f530*/  @!P0 BRA `(.L_x_7927) ;  /* 0xfffffffc00f08947 */ /* 0x002fea000383ffff */
[----:B------:R-:W-:Y:S05]  /*1f540*/  BRA `(.L_x_8201) ;  /* 0xfffffe8800f07947 */ /* 0x000fea000383ffff */
.L_x_7935:
        /* <DEDUP_REMOVED lines=8> */
.L_x_8203:
[----:B------:R-:W-:Y:S05]  /*1f5d0*/  BSYNC B1 ;  /* 0x0000000000017941 */ /* 0x000fea0003800000 */
.L_x_8202:
        /* <DEDUP_REMOVED lines=8> */
.L_x_8204:
[----:B------:R-:W-:Y:S02]  /*1f660*/  IMAD.MOV.U32 R13, RZ, RZ, R9 ;  /* 0x000000ffff0d7224 */ /* 0x000fe400078e0009 */
[----:B------:R-:W-:-:S07]  /*1f670*/  IMAD.MOV.U32 R4, RZ, RZ, R14 ;  /* 0x000000ffff047224 */ /* 0x000fce00078e000e */
[----:B------:R-:W-:Y:S05]  /*1f680*/  WARPSYNC.COLLECTIVE R15, `(.L_x_8205) ;  /* 0x000000000f087348 */ /* 0x000fea0003c00000 */
[----:B------:R0:W1:Y:S02]  /*1f690*/  SHFL.IDX P6, R14, R13, R12, R11 ;  /* 0x0000000c0d0e7389 */ /* 0x00006400000c000b */
[----:B01----:R-:W-:Y:S01]  /*1f6a0*/  ENDCOLLECTIVE ;  /* 0x000000000000791b */ /* 0x003fe20003800000 */
.L_x_8205:
[----:B------:R-:W-:Y:S02]  /*1f6b0*/  IMAD.MOV.U32 R13, RZ, RZ, R8 ;  /* 0x000000ffff0d7224 */ /* 0x000fe400078e0008 */
[----:B------:R-:W-:-:S07]  /*1f6c0*/  IMAD.MOV.U32 R7, RZ, RZ, R14 ;  /* 0x000000ffff077224 */ /* 0x000fce00078e000e */
[----:B------:R-:W-:Y:S05]  /*1f6d0*/  WARPSYNC.COLLECTIVE R15, `(.L_x_8206) ;  /* 0x000000000f087348 */ /* 0x000fea0003c00000 */
[----:B------:R0:W1:Y:S02]  /*1f6e0*/  SHFL.IDX P6, R14, R13, R12, R11 ;  /* 0x0000000c0d0e7389 */ /* 0x00006400000c000b */
[----:B01----:R-:W-:Y:S01]  /*1f6f0*/  ENDCOLLECTIVE ;  /* 0x000000000000791b */ /* 0x003fe20003800000 */
.L_x_8206:
[----:B------:R-:W-:Y:S01]  /*1f700*/  IMAD.MOV.U32 R6, RZ, RZ, R14 ;  /* 0x000000ffff067224 */ /* 0x000fe200078e000e */
[----:B------:R-:W-:Y:S06]  /*1f710*/  BRA `(.L_x_8207) ;  /* 0xfffffe9800047947 */ /* 0x000fec000383ffff */
.L_x_7938:
        /* <DEDUP_REMOVED lines=8> */
.L_x_8209:
[----:B------:R-:W-:Y:S05]  /*1f7a0*/  BSYNC B1 ;  /* 0x0000000000017941 */ /* 0x000fea0003800000 */
.L_x_8208:
        /* <DEDUP_REMOVED lines=8> */
.L_x_8210:
[----:B------:R-:W-:Y:S02]  /*1f830*/  IMAD.MOV.U32 R13, RZ, RZ, R9 ;  /* 0x000000ffff0d7224 */ /* 0x000fe400078e0009 */
[----:B------:R-:W-:-:S07]  /*1f840*/  IMAD.MOV.U32 R3, RZ, RZ, R14 ;  /* 0x000000ffff037224 */ /* 0x000fce00078e000e */
[----:B------:R-:W-:Y:S05]  /*1f850*/  WARPSYNC.COLLECTIVE R15, `(.L_x_8211) ;  /* 0x000000000f087348 */ /* 0x000fea0003c00000 */
[----:B------:R0:W1:Y:S02]  /*1f860*/  SHFL.IDX P6, R14, R13, R12, R11 ;  /* 0x0000000c0d0e7389 */ /* 0x00006400000c000b */
[----:B01----:R-:W-:Y:S01]  /*1f870*/  ENDCOLLECTIVE ;  /* 0x000000000000791b */ /* 0x003fe20003800000 */
.L_x_8211:
[----:B------:R-:W-:Y:S02]  /*1f880*/  IMAD.MOV.U32 R13, RZ, RZ, R8 ;  /* 0x000000ffff0d7224 */ /* 0x000fe400078e0008 */
[----:B------:R-:W-:-:S07]  /*1f890*/  IMAD.MOV.U32 R6, RZ, RZ, R14 ;  /* 0x000000ffff067224 */ /* 0x000fce00078e000e */
[----:B------:R-:W-:Y:S05]  /*1f8a0*/  WARPSYNC.COLLECTIVE R15, `(.L_x_8212) ;  /* 0x000000000f087348 */ /* 0x000fea0003c00000 */
[----:B------:R0:W1:Y:S02]  /*1f8b0*/  SHFL.IDX P6, R14, R13, R12, R11 ;  /* 0x0000000c0d0e7389 */ /* 0x00006400000c000b */
[----:B01----:R-:W-:Y:S01]  /*1f8c0*/  ENDCOLLECTIVE ;  /* 0x000000000000791b */ /* 0x003fe20003800000 */
.L_x_8212:
[----:B------:R-:W-:Y:S02]  /*1f8d0*/  IMAD.MOV.U32 R12, RZ, RZ, R3 ;  /* 0x000000ffff0c7224 */ /* 0x000fe400078e0003 */
[----:B------:R-:W-:Y:S01]  /*1f8e0*/  IMAD.MOV.U32 R13, RZ, RZ, R0 ;  /* 0x000000ffff0d7224 */ /* 0x000fe200078e0000 */
[----:B------:R-:W-:Y:S06]  /*1f8f0*/  BRA `(.L_x_8213) ;  /* 0xfffffe9800287947 */ /* 0x000fec000383ffff */
.L_x_7942:
[----:B0-----:R0:W1:Y:S02]  /*1f900*/  SYNCS.PHASECHK.TRANS64.TRYWAIT P1, [R2+URZ+0x28c00], R3 ;  /* 0x028c0003020075a7 */ /* 0x001064000802017f */
[----:B-1----:R-:W-:Y:S05]  /*1f910*/  @!P1 NANOSLEEP.SYNCS 0x989680 ;  /* 0x009896800000995d */ /* 0x002fea0003900000 */
[----:B------:R-:W1:Y:S02]  /*1f920*/  @!P1 SYNCS.PHASECHK.TRANS64 P1, [R2+URZ+0x28c00], R3 ;  /* 0x028c0003020095a7 */ /* 0x000e64000802007f */
[----:B-1----:R-:W-:Y:S05]  /*1f930*/  @!P1 BRA `(.L_x_7942) ;  /* 0xfffffffc00f09947 */ /* 0x002fea000383ffff */
[----:B------:R-:W-:Y:S05]  /*1f940*/  BRA `(.L_x_8214) ;  /* 0xfffffe9800c47947 */ /* 0x000fea000383ffff */
.L_x_7948:
[----:B0-----:R0:W1:Y:S02]  /*1f950*/  SYNCS.PHASECHK.TRANS64.TRYWAIT P2, [R21+URZ+0x28c30], R58 ;  /* 0x028c303a150075a7 */ /* 0x001064000804017f */
[----:B-1----:R-:W-:Y:S05]  /*1f960*/  @!P2 NANOSLEEP.SYNCS 0x989680 ;  /* 0x009896800000a95d */ /* 0x002fea0003900000 */
[----:B------:R-:W1:Y:S02]  /*1f970*/  @!P2 SYNCS.PHASECHK.TRANS64 P2, [R21+URZ+0x28c30], R58 ;  /* 0x028c303a1500a5a7 */ /* 0x000e64000804007f */
[----:B-1----:R-:W-:Y:S05]  /*1f980*/  @!P2 BRA `(.L_x_7948) ;  /* 0xfffffffc00f0a947 */ /* 0x002fea000383ffff */
[----:B------:R-:W-:Y:S05]  /*1f990*/  BRA `(.L_x_7947) ;  /* 0xfffffea800347947 */ /* 0x000fea000383ffff */
.L_x_7953:
[----:B--2---:R2:W0:Y:S02]  /*1f9a0*/  SYNCS.PHASECHK.TRANS64.TRYWAIT P2, [R21+URZ+0x28c50], R58 ;  /* 0x028c503a150075a7 */ /* 0x004424000804017f */
[----:B0-----:R-:W-:Y:S05]  /*1f9b0*/  @!P2 NANOSLEEP.SYNCS 0x989680 ;  /* 0x009896800000a95d */ /* 0x001fea0003900000 */
[----:B------:R-:W0:Y:S02]  /*1f9c0*/  @!P2 SYNCS.PHASECHK.TRANS64 P2, [R21+URZ+0x28c50], R58 ;  /* 0x028c503a1500a5a7 */ /* 0x000e24000804007f */
[----:B0-----:R-:W-:Y:S05]  /*1f9d0*/  @!P2 BRA `(.L_x_7953) ;  /* 0xfffffffc00f0a947 */ /* 0x001fea000383ffff */
[----:B------:R-:W-:Y:S05]  /*1f9e0*/  BRA `(.L_x_7952) ;  /* 0xfffffec000087947 */ /* 0x000fea000383ffff */
.L_x_7960:
[----:B-1----:R1:W2:Y:S02]  /*1f9f0*/  SYNCS.PHASECHK.TRANS64.TRYWAIT P2, [R215+URZ+0x28c30], R220 ;  /* 0x028c30dcd70075a7 */ /* 0x0022a4000804017f */
[----:B--2---:R-:W-:Y:S05]  /*1fa00*/  @!P2 NANOSLEEP.SYNCS 0x989680 ;  /* 0x009896800000a95d */ /* 0x004fea0003900000 */
[----:B------:R-:W2:Y:S02]  /*1fa10*/  @!P2 SYNCS.PHASECHK.TRANS64 P2, [R215+URZ+0x28c30], R220 ;  /* 0x028c30dcd700a5a7 */ /* 0x000ea4000804007f */
[----:B--2---:R-:W-:Y:S05]  /*1fa20*/  @!P2 BRA `(.L_x_7960) ;  /* 0xfffffffc00f0a947 */ /* 0x004fea000383ffff */
[----:B------:R-:W-:Y:S05]  /*1fa30*/  BRA `(.L_x_7959) ;  /* 0xfffffec400407947 */ /* 0x000fea000383ffff */
.L_x_7965:
[----:B--2---:R2:W3:Y:S02]  /*1fa40*/  SYNCS.PHASECHK.TRANS64.TRYWAIT P2, [R215+URZ+0x28c50], R220 ;  /* 0x028c50dcd70075a7 */ /* 0x0044e4000804017f */
[----:B---3--:R-:W-:Y:S05]  /*1fa50*/  @!P2 NANOSLEEP.SYNCS 0x989680 ;  /* 0x009896800000a95d */ /* 0x008fea0003900000 */
[----:B------:R-:W3:Y:S02]  /*1fa60*/  @!P2 SYNCS.PHASECHK.TRANS64 P2, [R215+URZ+0x28c50], R220 ;  /* 0x028c50dcd700a5a7 */ /* 0x000ee4000804007f */
[----:B---3--:R-:W-:Y:S05]  /*1fa70*/  @!P2 BRA `(.L_x_7965) ;  /* 0xfffffffc00f0a947 */ /* 0x008fea000383ffff */
[----:B------:R-:W-:Y:S05]  /*1fa80*/  BRA `(.L_x_7964) ;  /* 0xfffffee400007947 */ /* 0x000fea000383ffff */
.L_x_7973:
[----:B-1----:R1:W2:Y:S02]  /*1fa90*/  SYNCS.PHASECHK.TRANS64.TRYWAIT P2, [R21+URZ+0x28c30], R193 ;  /* 0x028c30c1150075a7 */ /* 0x0022a4000804017f */
[----:B--2---:R-:W-:Y:S05]  /*1faa0*/  @!P2 NANOSLEEP.SYNCS 0x989680 ;  /* 0x009896800000a95d */ /* 0x004fea0003900000 */
[----:B------:R-:W2:Y:S02]  /*1fab0*/  @!P2 SYNCS.PHASECHK.TRANS64 P2, [R21+URZ+0x28c30], R193 ;  /* 0x028c30c11500a5a7 */ /* 0x000ea4000804007f */
[----:B--2---:R-:W-:Y:S05]  /*1fac0*/  @!P2 BRA `(.L_x_7973) ;  /* 0xfffffffc00f0a947 */ /* 0x004fea000383ffff */
[----:B------:R-:W-:Y:S05]  /*1fad0*/  BRA `(.L_x_7972) ;  /* 0xfffffee800147947 */ /* 0x000fea000383ffff */
.L_x_7978:
[----:B--2---:R2:W3:Y:S02]  /*1fae0*/  SYNCS.PHASECHK.TRANS64.TRYWAIT P2, [R21+URZ+0x28c50], R193 ;  /* 0x028c50c1150075a7 */ /* 0x0044e4000804017f */
[----:B---3--:R-:W-:Y:S05]  /*1faf0*/  @!P2 NANOSLEEP.SYNCS 0x989680 ;  /* 0x009896800000a95d */ /* 0x008fea0003900000 */
[----:B------:R-:W3:Y:S02]  /*1fb00*/  @!P2 SYNCS.PHASECHK.TRANS64 P2, [R21+URZ+0x28c50], R193 ;  /* 0x028c50c11500a5a7 */ /* 0x000ee4000804007f */
[----:B---3--:R-:W-:Y:S05]  /*1fb10*/  @!P2 BRA `(.L_x_7978) ;  /* 0xfffffffc00f0a947 */ /* 0x008fea000383ffff */
[----:B------:R-:W-:Y:S05]  /*1fb20*/  BRA `(.L_x_7977) ;  /* 0xffffff0000687947 */ /* 0x000fea000383ffff */
.L_x_8013:
        /* <DEDUP_REMOVED lines=11> */
.L_x_8216:
[----:B------:R-:W-:Y:S05]  /*1fbe0*/  BSYNC B1 ;  /* 0x0000000000017941 */ /* 0x000fea0003800000 */
.L_x_8215:
[----:B------:R-:W-:Y:S05]  /*1fbf0*/  BRA `(.L_x_8217) ;  /* 0xffffff7400407947 */ /* 0x000fea000383ffff */
.L_x_8015:
[----:B------:R-:W-:Y:S01]  /*1fc00*/  BSSY B1, `(.L_x_8218) ;  /* 0x0000006000017945 */ /* 0x000fe20003800000 */
[----:B------:R-:W-:-:S07]  /*1fc10*/  IMAD.MOV.U32 R15, RZ, RZ, -0x1 ;  /* 0xffffffffff0f7424 */ /* 0x000fce00078e00ff */
[----:B0-----:R-:W-:Y:S05]  /*1fc20*/  WARPSYNC.COLLECTIVE R15, `(.L_x_8219) ;  /* 0x000000000f0c7348 */ /* 0x001fea0003c00000 */
[----:B------:R-:W-:Y:S02]  /*1fc30*/  ELECT P6, UR62, PT ;  /* 0x00000000003e782f */ /* 0x000fe400038c0000 */
[----:B------:R-:W-:Y:S01]  /*1fc40*/  MOV R14, UR62 ;  /* 0x0000003e000e7c02 */ /* 0x000fe20008000f00 */
[----:B0-----:R-:W-:Y:S10]  /*1fc50*/  ENDCOLLECTIVE ;  /* 0x000000000000791b */ /* 0x001ff40003800000 */
.L_x_8219:
[----:B------:R-:W-:Y:S05]  /*1fc60*/  BSYNC B1 ;  /* 0x0000000000017941 */ /* 0x000fea0003800000 */
.L_x_8218:
[----:B------:R-:W-:Y:S05]  /*1fc70*/  BRA `(.L_x_8014) ;  /* 0xffffff7400387947 */ /* 0x000fea000383ffff */
.L_x_8017:
[----:B0-----:R0:W1:Y:S02]  /*1fc80*/  SYNCS.PHASECHK.TRANS64.TRYWAIT P0, [R18+URZ+0x28c20], R4 ;  /* 0x028c2004120075a7 */ /* 0x001064000800017f */
[----:B-1----:R-:W-:Y:S05]  /*1fc90*/  @!P0 NANOSLEEP.SYNCS 0x989680 ;  /* 0x009896800000895d */ /* 0x002fea0003900000 */
[----:B------:R-:W1:Y:S02]  /*1fca0*/  @!P0 SYNCS.PHASECHK.TRANS64 P0, [R18+URZ+0x28c20], R4 ;  /* 0x028c2004120085a7 */ /* 0x000e64000800007f */
[----:B-1----:R-:W-:Y:S05]  /*1fcb0*/  @!P0 BRA `(.L_x_8017) ;  /* 0xfffffffc00f08947 */ /* 0x002fea000383ffff */
[----:B------:R-:W-:Y:S05]  /*1fcc0*/  BRA `(.L_x_8220) ;  /* 0xffffff7400487947 */ /* 0x000fea000383ffff */
.L_x_8021:
[----:B-1----:R1:W2:Y:S02]  /*1fcd0*/  SYNCS.PHASECHK.TRANS64.TRYWAIT P0, [R5+URZ+0x28ca0], R9 ;  /* 0x028ca009050075a7 */ /* 0x0022a4000800017f */
[----:B--2---:R-:W-:Y:S05]  /*1fce0*/  @!P0 NANOSLEEP.SYNCS 0x989680 ;  /* 0x009896800000895d */ /* 0x004fea0003900000 */
[----:B------:R-:W2:Y:S02]  /*1fcf0*/  @!P0 SYNCS.PHASECHK.TRANS64 P0, [R5+URZ+0x28ca0], R9 ;  /* 0x028ca009050085a7 */ /* 0x000ea4000800007f */
[----:B--2---:R-:W-:Y:S05]  /*1fd00*/  @!P0 BRA `(.L_x_8021) ;  /* 0xfffffffc00f08947 */ /* 0x004fea000383ffff */
[----:B------:R-:W-:Y:S05]  /*1fd10*/  BRA `(.L_x_8221) ;  /* 0xffffff7400687947 */ /* 0x000fea000383ffff */
.L_x_8026:
[----:B0-----:R0:W2:Y:S02]  /*1fd20*/  SYNCS.PHASECHK.TRANS64.TRYWAIT P0, [R5+URZ+0x28cc0], R9 ;  /* 0x028cc009050075a7 */ /* 0x0010a4000800017f */
[----:B--2---:R-:W-:Y:S05]  /*1fd30*/  @!P0 NANOSLEEP.SYNCS 0x989680 ;  /* 0x009896800000895d */ /* 0x004fea0003900000 */
[----:B------:R-:W2:Y:S02]  /*1fd40*/  @!P0 SYNCS.PHASECHK.TRANS64 P0, [R5+URZ+0x28cc0], R9 ;  /* 0x028cc009050085a7 */ /* 0x000ea4000800007f */
[----:B--2---:R-:W-:Y:S05]  /*1fd50*/  @!P0 BRA `(.L_x_8026) ;  /* 0xfffffffc00f08947 */ /* 0x004fea000383ffff */
[----:B------:R-:W-:Y:S05]  /*1fd60*/  BRA `(.L_x_8222) ;  /* 0xffffff7400e87947 */ /* 0x000fea000383ffff */
.L_x_8040:
[----:B0-----:R0:W1:Y:S02]  /*1fd70*/  SYNCS.PHASECHK.TRANS64.TRYWAIT P1, [R5+URZ+0x28ca0], R6 ;  /* 0x028ca006050075a7 */ /* 0x001064000802017f */
[----:B-1----:R-:W-:Y:S05]  /*1fd80*/  @!P1 NANOSLEEP.SYNCS 0x989680 ;  /* 0x009896800000995d */ /* 0x002fea0003900000 */
[----:B------:R-:W1:Y:S02]  /*1fd90*/  @!P1 SYNCS.PHASECHK.TRANS64 P1, [R5+URZ+0x28ca0], R6 ;  /* 0x028ca006050095a7 */ /* 0x000e64000802007f */
[----:B-1----:R-:W-:Y:S05]  /*1fda0*/  @!P1 BRA `(.L_x_8040) ;  /* 0xfffffffc00f09947 */ /* 0x002fea000383ffff */
[----:B------:R-:W-:Y:S05]  /*1fdb0*/  BRA `(.L_x_8223) ;  /* 0xffffff8000687947 */ /* 0x000fea000383ffff */
.L_x_8045:
[----:B-1----:R1:W2:Y:S02]  /*1fdc0*/  SYNCS.PHASECHK.TRANS64.TRYWAIT P1, [R5+URZ+0x28cc0], R6 ;  /* 0x028cc006050075a7 */ /* 0x0022a4000802017f */
[----:B--2---:R-:W-:Y:S05]  /*1fdd0*/  @!P1 NANOSLEEP.SYNCS 0x989680 ;  /* 0x009896800000995d */ /* 0x004fea0003900000 */
[----:B------:R-:W2:Y:S02]  /*1fde0*/  @!P1 SYNCS.PHASECHK.TRANS64 P1, [R5+URZ+0x28cc0], R6 ;  /* 0x028cc006050095a7 */ /* 0x000ea4000802007f */
[----:B--2---:R-:W-:Y:S05]  /*1fdf0*/  @!P1 BRA `(.L_x_8045) ;  /* 0xfffffffc00f09947 */ /* 0x004fea000383ffff */
[----:B------:R-:W-:Y:S05]  /*1fe00*/  BRA `(.L_x_8224) ;  /* 0xffffff8000e47947 */ /* 0x000fea000383ffff */
.L_x_8067:
        /* <DEDUP_REMOVED lines=11> */
.L_x_8226:
[----:B------:R-:W-:Y:S05]  /*1fec0*/  BSYNC B0 ;  /* 0x0000000000007941 */ /* 0x000fea0003800000 */
.L_x_8225:
[----:B------:R-:W-:Y:S05]  /*1fed0*/  BRA `(.L_x_8227) ;  /* 0xffffff94008c7947 */ /* 0x000fea000383ffff */
.L_x_8069:
[----:B------:R-:W-:Y:S01]  /*1fee0*/  BSSY B0, `(.L_x_8228) ;  /* 0x0000006000007945 */ /* 0x000fe20003800000 */
[----:B------:R-:W-:-:S07]  /*1fef0*/  IMAD.MOV.U32 R15, RZ, RZ, -0x1 ;  /* 0xffffffffff0f7424 */ /* 0x000fce00078e00ff */
[----:B0-----:R-:W-:Y:S05]  /*1ff00*/  WARPSYNC.COLLECTIVE R15, `(.L_x_8229) ;  /* 0x000000000f0c7348 */ /* 0x001fea0003c00000 */
[----:B------:R-:W-:Y:S02]  /*1ff10*/  ELECT P6, UR62, PT ;  /* 0x00000000003e782f */ /* 0x000fe400038c0000 */
[----:B------:R-:W-:Y:S01]  /*1ff20*/  MOV R14, UR62 ;  /* 0x0000003e000e7c02 */ /* 0x000fe20008000f00 */
[----:B0-----:R-:W-:Y:S10]  /*1ff30*/  ENDCOLLECTIVE ;  /* 0x000000000000791b */ /* 0x001ff40003800000 */
.L_x_8229:
[----:B------:R-:W-:Y:S05]  /*1ff40*/  BSYNC B0 ;  /* 0x0000000000007941 */ /* 0x000fea0003800000 */
.L_x_8228:
[----:B------:R-:W-:Y:S05]  /*1ff50*/  BRA `(.L_x_8230) ;  /* 0xffffff9400907947 */ /* 0x000fea000383ffff */
.L_x_8071:
[----:B-1----:R1:W2:Y:S02]  /*1ff60*/  SYNCS.PHASECHK.TRANS64.TRYWAIT P0, [R0+URZ+0x28c40], R2 ;  /* 0x028c4002000075a7 */ /* 0x0022a4000800017f */
[----:B--2---:R-:W-:Y:S05]  /*1ff70*/  @!P0 NANOSLEEP.SYNCS 0x989680 ;  /* 0x009896800000895d */ /* 0x004fea0003900000 */
[----:B------:R-:W2:Y:S02]  /*1ff80*/  @!P0 SYNCS.PHASECHK.TRANS64 P0, [R0+URZ+0x28c40], R2 ;  /* 0x028c4002000085a7 */ /* 0x000ea4000800007f */
[----:B--2---:R-:W-:Y:S05]  /*1ff90*/  @!P0 BRA `(.L_x_8071) ;  /* 0xfffffffc00f08947 */ /* 0x004fea000383ffff */
[----:B------:R-:W-:Y:S05]  /*1ffa0*/  BRA `(.L_x_8231) ;  /* 0xffffff9400f47947 */ /* 0x000fea000383ffff */
.L_x_8075:
        /* <DEDUP_REMOVED lines=15> */
.L_x_8232:
[----:B------:R-:W-:Y:S02]  /*200a0*/  IMAD.MOV.U32 R13, RZ, RZ, R4 ;  /* 0x000000ffff0d7224 */ /* 0x000fe400078e0004 */
[----:B------:R-:W-:-:S07]  /*200b0*/  IMAD.MOV.U32 R6, RZ, RZ, R14 ;  /* 0x000000ffff067224 */ /* 0x000fce00078e000e */
[----:B------:R-:W-:Y:S05]  /*200c0*/  WARPSYNC.COLLECTIVE R15, `(.L_x_8233) ;  /* 0x000000000f087348 */ /* 0x000fea0003c00000 */
[----:B------:R0:W1:Y:S02]  /*200d0*/  SHFL.IDX P6, R14, R13, R12, R11 ;  /* 0x0000000c0d0e7389 */ /* 0x00006400000c000b */
[----:B01----:R-:W-:Y:S01]  /*200e0*/  ENDCOLLECTIVE ;  /* 0x000000000000791b */ /* 0x003fe20003800000 */
.L_x_8233:
[----:B------:R-:W-:Y:S02]  /*200f0*/  IMAD.MOV.U32 R13, RZ, RZ, R3 ;  /* 0x000000ffff0d7224 */ /* 0x000fe400078e0003 */
[----:B------:R-:W-:Y:S02]  /*20100*/  IMAD.MOV.U32 R12, RZ, RZ, 0x1 ;  /* 0x00000001ff0c7424 */ /* 0x000fe400078e00ff */
[----:B------:R-:W-:-:S07]  /*20110*/  IMAD.MOV.U32 R7, RZ, RZ, R14 ;  /* 0x000000ffff077224 */ /* 0x000fce00078e000e */
[----:B------:R-:W-:Y:S05]  /*20120*/  WARPSYNC.COLLECTIVE R15, `(.L_x_8234) ;  /* 0x000000000f087348 */ /* 0x000fea0003c00000 */
[----:B------:R0:W1:Y:S02]  /*20130*/  SHFL.IDX P6, R14, R13, R12, R11 ;  /* 0x0000000c0d0e7389 */ /* 0x00006400000c000b */
[----:B01----:R-:W-:Y:S01]  /*20140*/  ENDCOLLECTIVE ;  /* 0x000000000000791b */ /* 0x003fe20003800000 */
.L_x_8234:
        /* <DEDUP_REMOVED lines=15> */
.L_x_8235:
[----:B------:R-:W-:Y:S02]  /*20240*/  IMAD.MOV.U32 R13, RZ, RZ, R3 ;  /* 0x000000ffff0d7224 */ /* 0x000fe400078e0003 */
[----:B------:R-:W-:Y:S02]  /*20250*/  IMAD.MOV.U32 R12, RZ, RZ, 0x2 ;  /* 0x00000002ff0c7424 */ /* 0x000fe400078e00ff */
[----:B------:R-:W-:-:S07]  /*20260*/  IMAD.MOV.U32 R5, RZ, RZ, R14 ;  /* 0x000000ffff057224 */ /* 0x000fce00078e000e */
[----:B------:R-:W-:Y:S05]  /*20270*/  WARPSYNC.COLLECTIVE R15, `(.L_x_8236) ;  /* 0x000000000f087348 */ /* 0x000fea0003c00000 */
[----:B------:R0:W1:Y:S02]  /*20280*/  SHFL.IDX P6, R14, R13, R12, R11 ;  /* 0x0000000c0d0e7389 */ /* 0x00006400000c000b */
[----:B01----:R-:W-:Y:S01]  /*20290*/  ENDCOLLECTIVE ;  /* 0x000000000000791b */ /* 0x003fe20003800000 */
.L_x_8236:
        /* <DEDUP_REMOVED lines=15> */
.L_x_8237:
[----:B------:R-:W-:Y:S02]  /*20390*/  IMAD.MOV.U32 R13, RZ, RZ, R3 ;  /* 0x000000ffff0d7224 */ /* 0x000fe400078e0003 */
[----:B------:R-:W-:Y:S02]  /*203a0*/  IMAD.MOV.U32 R12, RZ, RZ, 0x3 ;  /* 0x00000003ff0c7424 */ /* 0x000fe400078e00ff */
[----:B------:R-:W-:-:S07]  /*203b0*/  IMAD.MOV.U32 R5, RZ, RZ, R14 ;  /* 0x000000ffff057224 */ /* 0x000fce00078e000e */
[----:B------:R-:W-:Y:S05]  /*203c0*/  WARPSYNC.COLLECTIVE R15, `(.L_x_8238) ;  /* 0x000000000f087348 */ /* 0x000fea0003c00000 */
[----:B------:R0:W1:Y:S02]  /*203d0*/  SHFL.IDX P6, R14, R13, R12, R11 ;  /* 0x0000000c0d0e7389 */ /* 0x00006400000c000b */
[----:B01----:R-:W-:Y:S01]  /*203e0*/  ENDCOLLECTIVE ;  /* 0x000000000000791b */ /* 0x003fe20003800000 */
.L_x_8238:
        /* <DEDUP_REMOVED lines=13> */
.L_x_8239:
[----:B------:R-:W-:Y:S01]  /*204c0*/  IMAD.MOV.U32 R3, RZ, RZ, R14 ;  /* 0x000000ffff037224 */ /* 0x000fe200078e000e */
[----:B------:R-:W-:Y:S06]  /*204d0*/  BRA `(.L_x_8240) ;  /* 0xffffff9c00387947 */ /* 0x000fec000383ffff */
.L_x_8078:
[----:B0-----:R0:W1:Y:S02]  /*204e0*/  SYNCS.PHASECHK.TRANS64.TRYWAIT P0, [R18+URZ+0x28c20], R0 ;  /* 0x028c2000120075a7 */ /* 0x001064000800017f */
[----:B-1----:R-:W-:Y:S05]  /*204f0*/  @!P0 NANOSLEEP.SYNCS 0x989680 ;  /* 0x009896800000895d */ /* 0x002fea0003900000 */
[----:B------:R-:W1:Y:S02]  /*20500*/  @!P0 SYNCS.PHASECHK.TRANS64 P0, [R18+URZ+0x28c20], R0 ;  /* 0x028c2000120085a7 */ /* 0x000e64000800007f */
[----:B-1----:R-:W-:Y:S05]  /*20510*/  @!P0 BRA `(.L_x_8078) ;  /* 0xfffffffc00f08947 */ /* 0x002fea000383ffff */
[----:B------:R-:W-:Y:S05]  /*20520*/  BRA `(.L_x_8241) ;  /* 0xffffff9c00947947 */ /* 0x000fea000383ffff */
.L_x_8082:
[----:B0-----:R0:W1:Y:S02]  /*20530*/  SYNCS.PHASECHK.TRANS64.TRYWAIT P0, [R0+URZ+0x28c60], R2 ;  /* 0x028c6002000075a7 */ /* 0x001064000800017f */
[----:B-1----:R-:W-:Y:S05]  /*20540*/  @!P0 NANOSLEEP.SYNCS 0x989680 ;  /* 0x009896800000895d */ /* 0x002fea0003900000 */
[----:B------:R-:W1:Y:S02]  /*20550*/  @!P0 SYNCS.PHASECHK.TRANS64 P0, [R0+URZ+0x28c60], R2 ;  /* 0x028c6002000085a7 */ /* 0x000e64000800007f */
[----:B-1----:R-:W-:Y:S05]  /*20560*/  @!P0 BRA `(.L_x_8082) ;  /* 0xfffffffc00f08947 */ /* 0x002fea000383ffff */
[----:B------:R-:W-:Y:S05]  /*20570*/  BRA `(.L_x_8242) ;  /* 0xffffff9c00b87947 */ /* 0x000fea000383ffff */
.L_x_8101:
[----:B-1----:R1:W2:Y:S02]  /*20580*/  SYNCS.PHASECHK.TRANS64.TRYWAIT P0, [R2+URZ+0x28c40], R6 ;  /* 0x028c4006020075a7 */ /* 0x0022a4000800017f */
[----:B--2---:R-:W-:Y:S05]  /*20590*/  @!P0 NANOSLEEP.SYNCS 0x989680 ;  /* 0x009896800000895d */ /* 0x004fea0003900000 */
[----:B------:R-:W2:Y:S02]  /*205a0*/  @!P0 SYNCS.PHASECHK.TRANS64 P0, [R2+URZ+0x28c40], R6 ;  /* 0x028c4006020085a7 */ /* 0x000ea4000800007f */
[----:B--2---:R-:W-:Y:S05]  /*205b0*/  @!P0 BRA `(.L_x_8101) ;  /* 0xfffffffc00f08947 */ /* 0x004fea000383ffff */
[----:B------:R-:W-:Y:S05]  /*205c0*/  BRA `(.L_x_8243) ;  /* 0xffffffa800d07947 */ /* 0x000fea000383ffff */
.L_x_8106:
[----:B0-----:R0:W2:Y:S02]  /*205d0*/  SYNCS.PHASECHK.TRANS64.TRYWAIT P0, [R2+URZ+0x28c60], R6 ;  /* 0x028c6006020075a7 */ /* 0x0010a4000800017f */
[----:B--2---:R-:W-:Y:S05]  /*205e0*/  @!P0 NANOSLEEP.SYNCS 0x989680 ;  /* 0x009896800000895d */ /* 0x004fea0003900000 */
[----:B------:R-:W2:Y:S02]  /*205f0*/  @!P0 SYNCS.PHASECHK.TRANS64 P0, [R2+URZ+0x28c60], R6 ;  /* 0x028c6006020085a7 */ /* 0x000ea4000800007f */
[----:B--2---:R-:W-:Y:S05]  /*20600*/  @!P0 BRA `(.L_x_8106) ;  /* 0xfffffffc00f08947 */ /* 0x004fea000383ffff */
[----:B------:R-:W-:Y:S05]  /*20610*/  BRA `(.L_x_8244) ;  /* 0xffffffac00507947 */ /* 0x000fea000383ffff */
.L_x_8121:
[----:B-1----:R1:W2:Y:S02]  /*20620*/  SYNCS.PHASECHK.TRANS64.TRYWAIT P0, [R2+URZ+0x28c40], R3 ;  /* 0x028c4003020075a7 */ /* 0x0022a4000800017f */
[----:B--2---:R-:W-:Y:S05]  /*20630*/  @!P0 NANOSLEEP.SYNCS 0x989680 ;  /* 0x009896800000895d */ /* 0x004fea0003900000 */
[----:B------:R-:W2:Y:S02]  /*20640*/  @!P0 SYNCS.PHASECHK.TRANS64 P0, [R2+URZ+0x28c40], R3 ;  /* 0x028c4003020085a7 */ /* 0x000ea4000800007f */
[----:B--2---:R-:W-:Y:S05]  /*20650*/  @!P0 BRA `(.L_x_8121) ;  /* 0xfffffffc00f08947 */ /* 0x004fea000383ffff */
[----:B------:R-:W-:Y:S05]  /*20660*/  BRA `(.L_x_8245) ;  /* 0xffffffb800307947 */ /* 0x000fea000383ffff */
.L_x_8126:
[----:B0-----:R0:W2:Y:S02]  /*20670*/  SYNCS.PHASECHK.TRANS64.TRYWAIT P0, [R2+URZ+0x28c60], R3 ;  /* 0x028c6003020075a7 */ /* 0x0010a4000800017f */
[----:B--2---:R-:W-:Y:S05]  /*20680*/  @!P0 NANOSLEEP.SYNCS 0x989680 ;  /* 0x009896800000895d */ /* 0x004fea0003900000 */
[----:B------:R-:W2:Y:S02]  /*20690*/  @!P0 SYNCS.PHASECHK.TRANS64 P0, [R2+URZ+0x28c60], R3 ;  /* 0x028c6003020085a7 */ /* 0x000ea4000800007f */
[----:B--2---:R-:W-:Y:S05]  /*206a0*/  @!P0 BRA `(.L_x_8126) ;  /* 0xfffffffc00f08947 */ /* 0x004fea000383ffff */
[----:B------:R-:W-:Y:S05]  /*206b0*/  BRA `(.L_x_8246) ;  /* 0xffffffb800ac7947 */ /* 0x000fea000383ffff */
.L_x_8141:
[----:B-1----:R1:W2:Y:S02]  /*206c0*/  SYNCS.PHASECHK.TRANS64.TRYWAIT P0, [R3+URZ+0x28c40], R2 ;  /* 0x028c4002030075a7 */ /* 0x0022a4000800017f */
[----:B--2---:R-:W-:Y:S05]  /*206d0*/  @!P0 NANOSLEEP.SYNCS 0x989680 ;  /* 0x009896800000895d */ /* 0x004fea0003900000 */
[----:B------:R-:W2:Y:S02]  /*206e0*/  @!P0 SYNCS.PHASECHK.TRANS64 P0, [R3+URZ+0x28c40], R2 ;  /* 0x028c4002030085a7 */ /* 0x000ea4000800007f */
[----:B--2---:R-:W-:Y:S05]  /*206f0*/  @!P0 BRA `(.L_x_8141) ;  /* 0xfffffffc00f08947 */ /* 0x004fea000383ffff */
[----:B------:R-:W-:Y:S05]  /*20700*/  BRA `(.L_x_8247) ;  /* 0xffffffc4006c7947 */ /* 0x000fea000383ffff */
.L_x_8146:
[----:B--2---:R2:W3:Y:S02]  /*20710*/  SYNCS.PHASECHK.TRANS64.TRYWAIT P0, [R3+URZ+0x28c60], R2 ;  /* 0x028c6002030075a7 */ /* 0x0044e4000800017f */
[----:B---3--:R-:W-:Y:S05]  /*20720*/  @!P0 NANOSLEEP.SYNCS 0x989680 ;  /* 0x009896800000895d */ /* 0x008fea0003900000 */
[----:B------:R-:W3:Y:S02]  /*20730*/  @!P0 SYNCS.PHASECHK.TRANS64 P0, [R3+URZ+0x28c60], R2 ;  /* 0x028c6002030085a7 */ /* 0x000ee4000800007f */
[----:B---3--:R-:W-:Y:S05]  /*20740*/  @!P0 BRA `(.L_x_8146) ;  /* 0xfffffffc00f08947 */ /* 0x008fea000383ffff */
[----:B------:R-:W-:Y:S05]  /*20750*/  BRA `(.L_x_8248) ;  /* 0xffffffc400ec7947 */ /* 0x000fea000383ffff */
.L_x_8162:
        /* <DEDUP_REMOVED lines=9> */
.L_x_8250:
[----:B------:R-:W-:Y:S05]  /*207f0*/  BSYNC B0 ;  /* 0x0000000000007941 */ /* 0x000fea0003800000 */
.L_x_8249:
        /* <DEDUP_REMOVED lines=9> */
.L_x_8251:
        /* <DEDUP_REMOVED lines=26> */
.L_x_8252:
        /* <DEDUP_REMOVED lines=8> */
.L_x_8253:
        /* <DEDUP_REMOVED lines=8> */
.L_x_8254:
        /* <DEDUP_REMOVED lines=8> */
.L_x_8255:
        /* <DEDUP_REMOVED lines=8> */
.L_x_8256:
        /* <DEDUP_REMOVED lines=9> */
.L_x_8257:
[----:B------:R-:W-:Y:S01]  /*20cc0*/  IMAD.MOV.U32 R9, RZ, RZ, R14 ;  /* 0x000000ffff097224 */ /* 0x000fe200078e000e */
[----:B------:R-:W-:Y:S06]  /*20cd0*/  BRA `(.L_x_8258) ;  /* 0xffffffd0002c7947 */ /* 0x000fec000383ffff */
.L_x_8165:
        /* <DEDUP_REMOVED lines=8> */
.L_x_8260:
[----:B------:R-:W-:Y:S05]  /*20d60*/  BSYNC B0 ;  /* 0x0000000000007941 */ /* 0x000fea0003800000 */
.L_x_8259:
        /* <DEDUP_REMOVED lines=10> */
.L_x_8261:
        /* <DEDUP_REMOVED lines=8> */
.L_x_8262:
        /* <DEDUP_REMOVED lines=8> */
.L_x_8263:
        /* <DEDUP_REMOVED lines=8> */
.L_x_8264:
        /* <DEDUP_REMOVED lines=9> */
.L_x_8265:
[----:B------:R-:W-:Y:S01]  /*21020*/  IMAD.MOV.U32 R9, RZ, RZ, R14 ;  /* 0x000000ffff097224 */ /* 0x000fe200078e000e */
[----:B------:R-:W-:Y:S06]  /*21030*/  BRA `(.L_x_8266) ;  /* 0xffffffd000007947 */ /* 0x000fec000383ffff */
.L_x_8167:
[----:B------:R-:W-:Y:S01]  /*21040*/  BSSY B0, `(.L_x_8267) ;  /* 0x0000006000007945 */ /* 0x000fe20003800000 */
[----:B------:R-:W-:Y:S01]  /*21050*/  PLOP3.LUT P6, PT, P6, PT, PT, 0x8, 0x0 ;  /* 0x000000000000781c */ /* 0x000fe200037ce170 */
[----:B------:R-:W-:-:S12]  /*21060*/  IMAD.MOV.U32 R15, RZ, RZ, -0x1 ;  /* 0xffffffffff0f7424 */ /* 0x000fd800078e00ff */
[----:B0-----:R-:W-:Y:S05]  /*21070*/  WARPSYNC.COLLECTIVE R15, `(.L_x_8268) ;  /* 0x000000000f087348 */ /* 0x001fea0003c00000 */
[----:B------:R-:W-:Y:S01]  /*21080*/  VOTE.ANY R14, PT, P6 ;  /* 0x00000000000e7806 */ /* 0x000fe200030e0100 */
[----:B0-----:R-:W-:Y:S06]  /*21090*/  ENDCOLLECTIVE ;  /* 0x000000000000791b */ /* 0x001fec0003800000 */
.L_x_8268:
[----:B------:R-:W-:Y:S05]  /*210a0*/  BSYNC B0 ;  /* 0x0000000000007941 */ /* 0x000fea0003800000 */
.L_x_8267:
        /* <DEDUP_REMOVED lines=10> */
.L_x_8269:
[----:B------:R-:W-:Y:S02]  /*21150*/  IMAD.MOV.U32 R13, RZ, RZ, R6 ;  /* 0x000000ffff0d7224 */ /* 0x000fe400078e0006 */
[----:B------:R-:W-:-:S07]  /*21160*/  IMAD.MOV.U32 R4, RZ, RZ, R14 ;  /* 0x000000ffff047224 */ /* 0x000fce00078e000e */
[----:B------:R-:W-:Y:S05]  /*21170*/  WARPSYNC.COLLECTIVE R15, `(.L_x_8270) ;  /* 0x000000000f087348 */ /* 0x000fea0003c00000 */
[----:B------:R0:W1:Y:S02]  /*21180*/  SHFL.IDX P6, R14, R13, R12, R11 ;  /* 0x0000000c0d0e7389 */ /* 0x00006400000c000b */
[----:B01----:R-:W-:Y:S01]  /*21190*/  ENDCOLLECTIVE ;  /* 0x000000000000791b */ /* 0x003fe20003800000 */
.L_x_8270:
[----:B------:R-:W-:Y:S02]  /*211a0*/  IMAD.MOV.U32 R6, RZ, RZ, R14 ;  /* 0x000000ffff067224 */ /* 0x000fe400078e000e */
[----:B------:R-:W-:-:S05]  /*211b0*/  IMAD.IADD R10, R7, 0x1, R10 ;  /* 0x00000001070a7824 */ /* 0x000fca00078e020a */
[----:B------:R0:W-:Y:S01]  /*211c0*/  STL [R1+0xc], R10 ;  /* 0x00000c0a01007387 */ /* 0x0001e20000100800 */
[----:B------:R-:W-:Y:S05]  /*211d0*/  BRA `(.L_x_8271) ;  /* 0xffffffcc00e07947 */ /* 0x000fea000383ffff */
.L_x_8169:
        /* <DEDUP_REMOVED lines=8> */
.L_x_8273:
[----:B------:R-:W-:Y:S05]  /*21260*/  BSYNC B0 ;  /* 0x0000000000007941 */ /* 0x000fea0003800000 */
.L_x_8272:
[----:B------:R-:W-:Y:S01]  /*21270*/  IMAD.MOV.U32 R8, RZ, RZ, R14 ;  /* 0x000000ffff087224 */ /* 0x000fe200078e000e */
[----:B------:R-:W-:Y:S06]  /*21280*/  BRA `(.L_x_8168) ;  /* 0xffffffcc00cc7947 */ /* 0x000fec000383ffff */
.L_x_8175:
[----:B0-----:R0:W1:Y:S02]  /*21290*/  SYNCS.PHASECHK.TRANS64.TRYWAIT P0, [R0+URZ+0x28c20], R3 ;  /* 0x028c2003000075a7 */ /* 0x001064000800017f */
[----:B-1----:R-:W-:Y:S05]  /*212a0*/  @!P0 NANOSLEEP.SYNCS 0x989680 ;  /* 0x009896800000895d */ /* 0x002fea0003900000 */
[----:B------:R-:W1:Y:S02]  /*212b0*/  @!P0 SYNCS.PHASECHK.TRANS64 P0, [R0+URZ+0x28c20], R3 ;  /* 0x028c2003000085a7 */ /* 0x000e64000800007f */
[----:B-1----:R-:W-:Y:S05]  /*212c0*/  @!P0 BRA `(.L_x_8175) ;  /* 0xfffffffc00f08947 */ /* 0x002fea000383ffff */
[----:B------:R-:W-:Y:S05]  /*212d0*/  BRA `(.L_x_8274) ;  /* 0xffffffd800687947 */ /* 0x000fea000383ffff */
.L_x_8176:
        /* <DEDUP_REMOVED lines=11> */
.L_x_8276:
[----:B------:R-:W-:Y:S05]  /*21390*/  BSYNC B0 ;  /* 0x0000000000007941 */ /* 0x000fea0003800000 */
.L_x_8275:
[----:B------:R-:W-:Y:S05]  /*213a0*/  BRA `(.L_x_8277) ;  /* 0xffffffd800507947 */ /* 0x000fea000383ffff */
.L_x_8177:
[----:B------:R-:W-:Y:S01]  /*213b0*/  BSSY B0, `(.L_x_8278) ;  /* 0x0000006000007945 */ /* 0x000fe20003800000 */
[----:B------:R-:W-:-:S07]  /*213c0*/  IMAD.MOV.U32 R15, RZ, RZ, -0x1 ;  /* 0xffffffffff0f7424 */ /* 0x000fce00078e00ff */
[----:B01----:R-:W-:Y:S05]  /*213d0*/  WARPSYNC.COLLECTIVE R15, `(.L_x_8279) ;  /* 0x000000000f0c7348 */ /* 0x003fea0003c00000 */
[----:B------:R-:W-:Y:S02]  /*213e0*/  ELECT P6, UR62, PT ;  /* 0x00000000003e782f */ /* 0x000fe400038c0000 */
[----:B------:R-:W-:Y:S01]  /*213f0*/  MOV R14, UR62 ;  /* 0x0000003e000e7c02 */ /* 0x000fe20008000f00 */
[----:B01----:R-:W-:Y:S10]  /*21400*/  ENDCOLLECTIVE ;  /* 0x000000000000791b */ /* 0x003ff40003800000 */
.L_x_8279:
[----:B------:R-:W-:Y:S05]  /*21410*/  BSYNC B0 ;  /* 0x0000000000007941 */ /* 0x000fea0003800000 */
.L_x_8278:
[----:B------:R-:W-:Y:S05]  /*21420*/  BRA `(.L_x_8280) ;  /* 0xffffffd800447947 */ /* 0x000fea000383ffff */
.L_x_8179:
[----:B0-----:R0:W1:Y:S02]  /*21430*/  SYNCS.PHASECHK.TRANS64.TRYWAIT P0, [R6+URZ], R5 ;  /* 0x00000005060075a7 */ /* 0x001064000800017f */
[----:B-1----:R-:W-:Y:S05]  /*21440*/  @!P0 NANOSLEEP.SYNCS 0x989680 ;  /* 0x009896800000895d */ /* 0x002fea0003900000 */
[----:B------:R-:W1:Y:S02]  /*21450*/  @!P0 SYNCS.PHASECHK.TRANS64 P0, [R6+URZ], R5 ;  /* 0x00000005060085a7 */ /* 0x000e64000800007f */
[----:B-1----:R-:W-:Y:S05]  /*21460*/  @!P0 BRA `(.L_x_8179) ;  /* 0xfffffffc00f08947 */ /* 0x002fea000383ffff */
[----:B------:R-:W-:Y:S05]  /*21470*/  BRA `(.L_x_8281) ;  /* 0xffffffd800807947 */ /* 0x000fea000383ffff */
.L_x_8180:
[----:B-1----:R1:W2:Y:S02]  /*21480*/  SYNCS.PHASECHK.TRANS64.TRYWAIT P0, [R7+URZ], R2 ;  /* 0x00000002070075a7 */ /* 0x0022a4000800017f */
[----:B--2---:R-:W-:Y:S05]  /*21490*/  @!P0 NANOSLEEP.SYNCS 0x989680 ;  /* 0x009896800000895d */ /* 0x004fea0003900000 */
[----:B------:R-:W2:Y:S02]  /*214a0*/  @!P0 SYNCS.PHASECHK.TRANS64 P0, [R7+URZ], R2 ;  /* 0x00000002070085a7 */ /* 0x000ea4000800007f */
[----:B--2---:R-:W-:Y:S05]  /*214b0*/  @!P0 BRA `(.L_x_8180) ;  /* 0xfffffffc00f08947 */ /* 0x004fea000383ffff */
[----:B------:R-:W-:Y:S05]  /*214c0*/  BRA `(.L_x_8282) ;  /* 0xffffffd800747947 */ /* 0x000fea000383ffff */
.L_x_8182:
[----:B--2---:R2:W3:Y:S02]  /*214d0*/  SYNCS.PHASECHK.TRANS64.TRYWAIT P0, [R4+URZ], R5 ;  /* 0x00000005040075a7 */ /* 0x0044e4000800017f */
[----:B---3--:R-:W-:Y:S05]  /*214e0*/  @!P0 NANOSLEEP.SYNCS 0x989680 ;  /* 0x009896800000895d */ /* 0x008fea0003900000 */
[----:B------:R-:W3:Y:S02]  /*214f0*/  @!P0 SYNCS.PHASECHK.TRANS64 P0, [R4+URZ], R5 ;  /* 0x00000005040085a7 */ /* 0x000ee4000800007f */
[----:B---3--:R-:W-:Y:S05]  /*21500*/  @!P0 BRA `(.L_x_8182) ;  /* 0xfffffffc00f08947 */ /* 0x008fea000383ffff */
[----:B------:R-:W-:Y:S05]  /*21510*/  BRA `(.L_x_8283) ;  /* 0xffffffd8007c7947 */ /* 0x000fea000383ffff */
.L_x_8284:
        /* <DEDUP_REMOVED lines=14> */
.L_x_15185:


//--------------------- .text._ZN7cutlass13device_kernelIN5flash11enable_sm90INS1_16FlashAttnFwdSm90INS1_25CollectiveMainloopFwdSm90ILi2EN4cute5tupleIJNS5_1CILi1EEES8_S8_EEENS6_IJNS7_ILi64EEESA_SA_EEELi512ENS_6half_tEfNS_4arch4Sm90ELb1ELb0ELb1ELb1ELb0ELb0ELb1ELb0ELb0ELb1ELb1ELb0EEENS1_21CollectiveEpilogueFwdINS6_IJSA_NS7_ILi512EEESA_EEES9_SC_SE_Li256ELb1ELb1ELb1ELb0EEENS1_36VarlenDynamicPersistentTileSchedulerILi64ELi64ELi256ELi128ELb1ELb1ELb1ELb1ELb1ELb1EEEEEEEEEvNT_6ParamsE --------------------------
	.section	.text._ZN7cutlass13device_kernelIN5flash11enable_sm90INS1_16FlashAttnFwdSm90INS1_25CollectiveMainloopFwdSm90ILi2EN4cute5tupleIJNS5_1CILi1EEES8_S8_EEENS6_IJNS7_ILi64EEESA_SA_EEELi512ENS_6half_tEfNS_4arch4Sm90ELb1ELb0ELb1ELb1ELb0ELb0ELb1ELb0ELb0ELb1ELb1ELb0EEENS1_21CollectiveEpilogueFwdINS6_IJSA_NS7_ILi512EEESA_EEES9_SC_SE_Li256ELb1ELb1ELb1ELb0EEENS1_36VarlenDynamicPersistentTileSchedulerILi64ELi64ELi256ELi128ELb1ELb1ELb1ELb1ELb1ELb1EEEEEEEEEvNT_6ParamsE,"ax",@progbits
	.align	128
.text._ZN7cutlass13device_kernelIN5flash11enable_sm90INS1_16FlashAttnFwdSm90INS1_25CollectiveMainloopFwdSm90ILi2EN4cute5tupleIJNS5_1CILi1EEES8_S8_EEENS6_IJNS7_ILi64EEESA_SA_EEELi512ENS_6half_tEfNS_4arch4Sm90ELb1ELb0ELb1ELb1ELb0ELb0ELb1ELb0ELb0ELb1ELb1ELb0EEENS1_21CollectiveEpilogueFwdINS6_IJSA_NS7_ILi512EEESA_EEES9_SC_SE_Li256ELb1ELb1ELb1ELb0EEENS1_36VarlenDynamicPersistentTileSchedulerILi64ELi64ELi256ELi128ELb1ELb1ELb1ELb1ELb1ELb1EEEEEEEEEvNT_6ParamsE:
        .type           _ZN7cutlass13device_kernelIN5flash11enable_sm90INS1_16FlashAttnFwdSm90INS1_25CollectiveMainloopFwdSm90ILi2EN4cute5tupleIJNS5_1CILi1EEES8_S8_EEENS6_IJNS7_ILi64EEESA_SA_EEELi512ENS_6half_tEfNS_4arch4Sm90ELb1ELb0ELb1ELb1ELb0ELb0ELb1ELb0ELb0ELb1ELb1ELb0EEENS1_21CollectiveEpilogueFwdINS6_IJSA_NS7_ILi512EEESA_EEES9_SC_SE_Li256ELb1ELb1ELb1ELb0EEENS1_36VarlenDynamicPersistentTileSchedulerILi64ELi64ELi256ELi128ELb1ELb1ELb1ELb1ELb1ELb1EEEEEEEEEvNT_6ParamsE,@function
        .size           _ZN7cutlass13device_kernelIN5flash11enable_sm90INS1_16FlashAttnFwdSm90INS1_25CollectiveMainloopFwdSm90ILi2EN4cute5tupleIJNS5_1CILi1EEES8_S8_EEENS6_IJNS7_ILi64EEESA_SA_EEELi512ENS_6half_tEfNS_4arch4Sm90ELb1ELb0ELb1ELb1ELb0ELb0ELb1ELb0ELb0ELb1ELb1ELb0EEENS1_21CollectiveEpilogueFwdINS6_IJSA_NS7_ILi512EEESA_EEES9_SC_SE_Li256ELb1ELb1ELb1ELb0EEENS1_36VarlenDynamicPersistentTileSchedulerILi64ELi64ELi256ELi128ELb1ELb1ELb1ELb1ELb1ELb1EEEEEEEEEvNT_6ParamsE,(.L_x_15186 - _ZN7cutlass13device_kernelIN5flash11enable_sm90INS1_16FlashAttnFwdSm90INS1_25CollectiveMainloopFwdSm90ILi2EN4cute5tupleIJNS5_1CILi1EEES8_S8_EEENS6_IJNS7_ILi64EEESA_SA_EEELi512ENS_6half_tEfNS_4arch4Sm90ELb1ELb0ELb1ELb1ELb0ELb0ELb1ELb0ELb0ELb1ELb1ELb0EEENS1_21CollectiveEpilogueFwdINS6_IJSA_NS7_ILi512EEESA_EEES9_SC_SE_Li256ELb1ELb1ELb1ELb0EEENS1_36VarlenDynamicPersistentTileSchedulerILi64ELi64ELi256ELi128ELb1ELb1ELb1ELb1ELb1ELb1EEEEEEEEEvNT_6ParamsE)
        .other          _ZN7cutlass13device_kernelIN5flash11enable_sm90INS1_16FlashAttnFwdSm90INS1_25CollectiveMainloopFwdSm90ILi2EN4cute5tupleIJNS5_1CILi1EEES8_S8_EEENS6_IJNS7_ILi64EEESA_SA_EEELi512ENS_6half_tEfNS_4arch4Sm90ELb1ELb0ELb1ELb1ELb0ELb0ELb1ELb0ELb0ELb1ELb1ELb0EEENS1_21CollectiveEpilogueFwdINS6_IJSA_NS7_ILi512EEESA_EEES9_SC_SE_Li256ELb1ELb1ELb1ELb0EEENS1_36VarlenDynamicPersistentTileSchedulerILi64ELi64ELi256ELi128ELb1ELb1ELb1ELb1ELb1ELb1EEEEEEEEEvNT_6ParamsE,@"STO_CUDA_ENTRY STV_DEFAULT"
_ZN7cutlass13device_kernelIN5flash11enable_sm90INS1_16FlashAttnFwdSm90INS1_25CollectiveMainloopFwdSm90ILi2EN4cute5tupleIJNS5_1CILi1EEES8_S8_EEENS6_IJNS7_ILi64EEESA_SA_EEELi512ENS_6half_tEfNS_4arch4Sm90ELb1ELb0ELb1ELb1ELb0ELb0ELb1ELb0ELb0ELb1ELb1ELb0EEENS1_21CollectiveEpilogueFwdINS6_IJSA_NS7_ILi512EEESA_EEES9_SC_SE_Li256ELb1ELb1ELb1ELb0EEENS1_36VarlenDynamicPersistentTileSchedulerILi64ELi64ELi256ELi128ELb1ELb1ELb1ELb1ELb1ELb1EEEEEEEEEvNT_6ParamsE:
        /* <DEDUP_REMOVED lines=18> */
.L_x_8286:
[----:B------:R-:W-:Y:S05]  /*0120*/  BSYNC B0 ;  /* 0x0000000000007941 */ /* 0x000fea0003800000 */
.L_x_8285:
        /* <DEDUP_REMOVED lines=39> */
.L_x_8287:
        /* <DEDUP_REMOVED lines=22> */
.L_x_8288:
        /* <DEDUP_REMOVED lines=18> */
.L_x_8289:
        /* <DEDUP_REMOVED lines=22> */
.L_x_8290:
        /* <DEDUP_REMOVED lines=22> */
.L_x_8291:
[----:B------:R-:W-:Y:S01]  /*08e0*/  PLOP3.LUT P0, PT, PT, PT, UP0, 0x80, 0x0 ;  /* 0x000000000000781c */ /* 0x000fe20003f0f008 */
[----:B------:R-:W-:Y:S01]  /*08f0*/  UMOV UR36, 0x1 ;  /* 0x0000000100247882 */ /* 0x000fe20000000000 */
[----:B------:R-:W-:Y:S01]  /*0900*/  NOP ;  /* 0x0000000000007918 */ /* 0x000fe20000000000 */
[----:B------:R-:W-:Y:S01]  /*0910*/  USEL UR36, UR36, 0x2, !UP0 ;  /* 0x0000000224247887 */ /* 0x000fe2000c000000 */
[----:B------:R-:W-:Y:S01]  /*0920*/  ULDC.64 UR38, c[0x0][0x208] ;  /* 0x0000820000267ab9 */ /* 0x000fe20000000a00 */
[----:B0123--:R-:W-:Y:S08]  /*0930*/  BAR.SYNC.DEFER_BLOCKING 0x0 ;  /* 0x0000000000007b1d */ /* 0x00fff00000010000 */
[----:B------:R-:W-:Y:S05]  /*0940*/  @!P0 BRA `(.L_x_8292) ;  /* 0x0000012000d48947 */ /* 0x000fea0003800000 */
.L_x_8293:
        /* <DEDUP_REMOVED lines=25> */
[----:B------:R-:W-:-:S03]  /*0ae0*/  UMOV UR40, URZ ;  /* 0x0000003f00287c82 */ /* 0x000fc60008000000 */
[CC--:B------:R-:W-:Y:S02]  /*0af0*/  LEA.HI R2, R3.reuse, R6.reuse, RZ, 0x4 ;  /* 0x0000000603027211 */ /* 0x0c0fe400078f20ff */
[CC--:B------:R-:W-:Y:S02]  /*0b00*/  LEA.HI R4, R3.reuse, R6.reuse, RZ, 0x5 ;  /* 0x0000000603047211 */ /* 0x0c0fe400078f28ff */
[CC--:B------:R-:W-:Y:S02]  /*0b10*/  LEA.HI R0, R3.reuse, R6.reuse, RZ, 0x7 ;  /* 0x0000000603007211 */ /* 0x0c0fe400078f38ff */
[CC--:B------:R-:W-:Y:S02]  /*0b20*/  LEA.HI R9, R3.reuse, R6.reuse, RZ, 0x3 ;  /* 0x0000000603097211 */ /* 0x0c0fe400078f18ff */
[----:B------:R-:W-:Y:S02]  /*0b30*/  LEA.HI R10, R3, R6, RZ, 0x2 ;  /* 0x00000006030a7211 */ /* 0x000fe400078f10ff */
[----:B------:R-:W-:-:S02]  /*0b40*/  SHF.R.S32.HI R7, RZ, 0x4, R2 ;  /* 0x00000004ff077819 */ /* 0x000fc40000011402 */
[C---:B------:R-:W-:Y:S02]  /*0b50*/  LOP3.LUT R3, R2.reuse, 0xfffffff0, RZ, 0xc0, !PT ;  /* 0xfffffff002037812 */ /* 0x040fe400078ec0ff */
[--C-:B------:R-:W-:Y:S02]  /*0b60*/  SHF.R.S32.HI R5, RZ, 0x5, R4.reuse ;  /* 0x00000005ff057819 */ /* 0x100fe40000011404 */
[----:B------:R-:W-:Y:S02]  /*0b70*/  SHF.R.S32.HI R8, RZ, 0x1f, R4 ;  /* 0x0000001fff087819 */ /* 0x000fe40000011404 */
[----:B------:R-:W-:Y:S01]  /*0b80*/  LEA.HI R4, R2, R7, RZ, 0x1 ;  /* 0x0000000702047211 */ /* 0x000fe200078f08ff */
[----:B------:R-:W-:Y:S01]  /*0b90*/  IMAD.IADD R2, R6, 0x1, -R3 ;  /* 0x0000000106027824 */ /* 0x000fe200078e0a03 */
[----:B------:R-:W-:Y:S02]  /*0ba0*/  LOP3.LUT R13, R10, 0xfffffffc, RZ, 0xc0, !PT ;  /* 0xfffffffc0a0d7812 */ /* 0x000fe400078ec0ff */
[----:B------:R-:W-:-:S02]  /*0bb0*/  LOP3.LUT R4, R4, 0x1ffffffe, RZ, 0xc0, !PT ;  /* 0x1ffffffe04047812 */ /* 0x000fc400078ec0ff */
[----:B------:R-:W-:Y:S01]  /*0bc0*/  SHF.R.S32.HI R3, RZ, 0x1f, R2 ;  /* 0x0000001fff037819 */ /* 0x000fe20000011402 */
[----:B------:R-:W-:Y:S01]  /*0bd0*/  IMAD.IADD R13, R6, 0x1, -R13 ;  /* 0x00000001060d7824 */ /* 0x000fe200078e0a0d */
[----:B------:R-:W-:Y:S01]  /*0be0*/  LOP3.LUT R11, R9, 0xfffffff8, RZ, 0xc0, !PT ;  /* 0xfffffff8090b7812 */ /* 0x000fe200078ec0ff */
[----:B------:R-:W-:Y:S01]  /*0bf0*/  IMAD.IADD R4, R7, 0x1, -R4 ;  /* 0x0000000107047824 */ /* 0x000fe200078e0a04 */
[----:B------:R-:W-:Y:S02]  /*0c00*/  LEA.HI R8, R8, R5, RZ, 0x2 ;  /* 0x0000000508087211 */ /* 0x000fe400078f10ff */
[----:B------:R-:W-:Y:S01]  /*0c10*/  LOP3.LUT R9, R0, 0xffffff80, RZ, 0xc0, !PT ;  /* 0xffffff8000097812 */ /* 0x000fe200078ec0ff */
[----:B------:R-:W-:Y:S01]  /*0c20*/  IMAD.IADD R17, R6, 0x1, -R11 ;  /* 0x0000000106117824 */ /* 0x000fe200078e0a0b */
[----:B------:R-:W-:Y:S01]  /*0c30*/  LEA.HI R7, R3, R2, RZ, 0x3 ;  /* 0x0000000203077211 */ /* 0x000fe200078f18ff */
[----:B------:R-:W-:Y:S01]  /*0c40*/  IMAD.SHL.U32 R4, R4, 0x8, RZ ;  /* 0x0000000804047824 */ /* 0x000fe200078e00ff */
[----:B------:R-:W-:Y:S01]  /*0c50*/  SHF.R.S32.HI R233, RZ, 0x7, R0 ;  /* 0x00000007ffe97819 */ /* 0x000fe20000011400 */
[----:B------:R-:W-:Y:S01]  /*0c60*/  IMAD.IADD R9, R6, 0x1, -R9 ;  /* 0x0000000106097824 */ /* 0x000fe200078e0a09 */
[----:B------:R-:W-:Y:S01]  /*0c70*/  LOP3.LUT R8, R8, 0x3ffffc, RZ, 0xc0, !PT ;  /* 0x003ffffc08087812 */ /* 0x000fe200078ec0ff */
[----:B------:R-:W-:Y:S01]  /*0c80*/  IMAD.SHL.U32 R17, R17, 0x8, RZ ;  /* 0x0000000811117824 */ /* 0x000fe200078e00ff */
[----:B------:R-:W-:Y:S01]  /*0c90*/  LEA.HI R6, R13, R13, RZ, 0x1 ;  /* 0x0000000d0d067211 */ /* 0x000fe200078f08ff */
[----:B------:R-:W-:Y:S01]  /*0ca0*/  IMAD R15, R233, 0x100, R2 ;  /* 0x00000100e90f7824 */ /* 0x000fe200078e0202 */
[----:B------:R-:W-:Y:S01]  /*0cb0*/  LOP3.LUT R11, R7, 0xfffffff8, RZ, 0xc0, !PT ;  /* 0xfffffff8070b7812 */ /* 0x000fe200078ec0ff */
[----:B------:R-:W-:Y:S01]  /*0cc0*/  IMAD.IADD R8, R5, 0x1, -R8 ;  /* 0x0000000105087824 */ /* 0x000fe200078e0a08 */
[----:B------:R-:W-:Y:S01]  /*0cd0*/  LOP3.LUT R10, R6, 0x1ffffffe, RZ, 0xc0, !PT ;  /* 0x1ffffffe060a7812 */ /* 0x000fe200078ec0ff */
[----:B------:R-:W-:Y:S01]  /*0ce0*/  IMAD.SHL.U32 R7, R7, 0x40, RZ ;  /* 0x0000004007077824 */ /* 0x000fe200078e00ff */
[----:B------:R-:W-:Y:S01]  /*0cf0*/  SHF.R.S32.HI R6, RZ, 0x1f, R9 ;  /* 0x0000001fff067819 */ /* 0x000fe20000011409 */
[----:B------:R-:W-:Y:S01]  /*0d00*/  IMAD.IADD R11, R2, 0x1, -R11 ;  /* 0x00000001020b7824 */ /* 0x000fe200078e0a0b */
[----:B------:R-:W-:Y:S01]  /*0d10*/  LEA.HI R0, R0, R233, RZ, 0x1 ;  /* 0x000000e900007211 */ /* 0x000fe200078f08ff */
[----:B------:R-:W-:Y:S01]  /*0d20*/  IMAD R15, R8, 0x10, R15 ;  /* 0x00000010080f7824 */ /* 0x000fe200078e020f */
[----:B------:R-:W-:Y:S01]  /*0d30*/  LOP3.LUT R8, R7, 0x7ffffe00, RZ, 0xc0, !PT ;  /* 0x7ffffe0007087812 */ /* 0x000fe200078ec0ff */
[----:B------:R-:W-:Y:S01]  /*0d40*/  IMAD.SHL.U32 R7, R11, 0x40, RZ ;  /* 0x000000400b077824 */ /* 0x000fe200078e00ff */
[----:B------:R-:W-:Y:S01]  /*0d50*/  LEA.HI R3, R6, R9, RZ, 0x2 ;  /* 0x0000000906037211 */ /* 0x000fe200078f10ff */
[----:B------:R-:W-:Y:S01]  /*0d60*/  IMAD.IADD R13, R13, 0x1, -R10 ;  /* 0x000000010d0d7824 */ /* 0x000fe200078e0a0a */
[----:B------:R-:W-:Y:S01]  /*0d70*/  LOP3.LUT R0, R0, 0xfffffe, RZ, 0xc0, !PT ;  /* 0x00fffffe00007812 */ /* 0x000fe200078ec0ff */
[----:B------:R-:W-:Y:S01]  /*0d80*/  IMAD R8, R5, 0x400, R8 ;  /* 0x0000040005087824 */ /* 0x000fe200078e0208 */
[----:B------:R-:W-:Y:S01]  /*0d90*/  LOP3.LUT R10, R3, 0x7ffffffc, RZ, 0xc0, !PT ;  /* 0x7ffffffc030a7812 */ /* 0x000fe200078ec0ff */
[----:B------:R-:W-:Y:S01]  /*0da0*/  IMAD.U32 R5, R15, 0x40, R4 ;  /* 0x000000400f057824 */ /* 0x000fe200078e0004 */
[----:B------:R-:W-:Y:S01]  /*0db0*/  LOP3.LUT R7, R7, 0x1c0, RZ, 0xc0, !PT ;  /* 0x000001c007077812 */ /* 0x000fe200078ec0ff */
[----:B------:R-:W-:Y:S01]  /*0dc0*/  IMAD.IADD R0, R233, 0x1, -R0 ;  /* 0x00000001e9007824 */ /* 0x000fe200078e0a00 */
[--C-:B------:R-:W-:Y:S01]  /*0dd0*/  SHF.R.S32.HI R2, RZ, 0x2, R3.reuse ;  /* 0x00000002ff027819 */ /* 0x100fe20000011403 */
[----:B------:R-:W-:Y:S01]  /*0de0*/  IMAD.IADD R10, R9, 0x1, -R10 ;  /* 0x00000001090a7824 */ /* 0x000fe200078e0a0a */
[----:B------:R-:W-:Y:S01]  /*0df0*/  SHF.R.S32.HI R3, RZ, 0x1f, R3 ;  /* 0x0000001fff037819 */ /* 0x000fe20000011403 */
[----:B------:R0:W-:Y:S01]  /*0e00*/  STL [R1+0x70], R5 ;  /* 0x0000700501007387 */ /* 0x0001e20000100800 */
[----:B------:R-:W-:Y:S01]  /*0e10*/  LOP3.LUT R4, R7, 0x8, R4, 0xf8, !PT ;  /* 0x0000000807047812 */ /* 0x000fe200078ef804 */
[----:B------:R-:W-:Y:S01]  /*0e20*/  IMAD.SHL.U32 R189, R10, 0x2, RZ ;  /* 0x000000020abd7824 */ /* 0x000fe200078e00ff */
[----:B------:R-:W-:Y:S01]  /*0e30*/  SHF.R.U32.HI R7, RZ, 0x3, R7 ;  /* 0x00000003ff077819 */ /* 0x000fe20000011607 */
[----:B------:R-:W-:Y:S01]  /*0e40*/  VIADD R194, R17, 0x40 ;  /* 0x0000004011c27836 */ /* 0x000fe20000000000 */
[----:B------:R-:W-:Y:S01]  /*0e50*/  LEA.HI R3, R3, R2, RZ, 0x3 ;  /* 0x0000000203037211 */ /* 0x000fe200078f18ff */
[----:B------:R-:W-:Y:S01]  /*0e60*/  VIADD R193, R17, 0x80 ;  /* 0x0000008011c17836 */ /* 0x000fe20000000000 */
[----:B------:R-:W-:-:S02]  /*0e70*/  LOP3.LUT R7, R4, R7, RZ, 0x3c, !PT ;  /* 0x0000000704077212 */ /* 0x000fc400078e3cff */
[----:B------:R-:W-:Y:S01]  /*0e80*/  LEA.HI R6, R6, R9, RZ, 0x5 ;  /* 0x0000000906067211 */ /* 0x000fe200078f28ff */
[----:B0-----:R-:W-:Y:S01]  /*0e90*/  IMAD.SHL.U32 R5, R0, 0x100, RZ ;  /* 0x0000010000057824 */ /* 0x001fe200078e00ff */
[----:B------:R-:W-:Y:S01]  /*0ea0*/  LOP3.LUT R3, R3, 0xfffffff8, RZ, 0xc0, !PT ;  /* 0xfffffff803037812 */ /* 0x000fe200078ec0ff */
[----:B------:R-:W-:Y:S01]  /*0eb0*/  IMAD.IADD R7, R8, 0x1, R7 ;  /* 0x0000000108077824 */ /* 0x000fe200078e0207 */
[----:B------:R-:W-:Y:S01]  /*0ec0*/  R2P PR, R11, 0x6 ;  /* 0x000000060b007804 */ /* 0x000fe20000000000 */
[----:B------:R-:W-:Y:S01]  /*0ed0*/  IMAD.IADD R22, R189, 0x1, R5 ;  /* 0x00000001bd167824 */ /* 0x000fe200078e0205 */
[----:B------:R0:W-:Y:S01]  /*0ee0*/  STL [R1+0x6c], R5 ;  /* 0x00006c0501007387 */ /* 0x0001e20000100800 */
[----:B------:R-:W-:Y:S01]  /*0ef0*/  SHF.R.S32.HI R6, RZ, 0x5, R6 ;  /* 0x00000005ff067819 */ /* 0x000fe20000011406 */
[----:B------:R-:W-:Y:S01]  /*0f00*/  IMAD.IADD R3, R2, 0x1, -R3 ;  /* 0x0000000102037824 */ /* 0x000fe200078e0a03 */
[----:B------:R-:W-:Y:S01]  /*0f10*/  SEL R185, R185, 0xffffffe0, !P1 ;  /* 0xffffffe0b9b97807 */ /* 0x000fe20004800000 */
[C---:B------:R-:W-:Y:S01]  /*0f20*/  VIADD R226, R22.reuse, 0x10 ;  /* 0x0000001016e27836 */ /* 0x040fe20000000000 */
[----:B------:R-:W-:Y:S01]  /*0f30*/  SHF.R.S32.HI R0, RZ, 0x1f, R22 ;  /* 0x0000001fff007819 */ /* 0x000fe20000011416 */
[----:B------:R-:W-:-:S02]  /*0f40*/  VIADD R227, R22, 0x8 ;  /* 0x0000000816e37836 */ /* 0x000fc40000000000 */
[C---:B------:R-:W-:Y:S01]  /*0f50*/  VIADD R223, R22.reuse, 0x28 ;  /* 0x0000002816df7836 */ /* 0x040fe20000000000 */
[----:B------:R-:W-:Y:S01]  /*0f60*/  SHF.R.S32.HI R0, RZ, 0x1f, R226 ;  /* 0x0000001fff007819 */ /* 0x000fe200000114e2 */
[C---:B------:R-:W-:Y:S02]  /*0f70*/  VIADD R225, R22.reuse, 0x18 ;  /* 0x0000001816e17836 */ /* 0x040fe40000000000 */
[C---:B------:R-:W-:Y:S01]  /*0f80*/  VIADD R224, R22.reuse, 0x20 ;  /* 0x0000002016e07836 */ /* 0x040fe20000000000 */
[----:B------:R-:W-:Y:S01]  /*0f90*/  SHF.R.S32.HI R0, RZ, 0x1f, R223 ;  /* 0x0000001fff007819 */ /* 0x000fe200000114df */
[C---:B------:R-:W-:Y:S01]  /*0fa0*/  VIADD R220, R22.reuse, 0x40 ;  /* 0x0000004016dc7836 */ /* 0x040fe20000000000 */
[----:B------:R-:W-:Y:S01]  /*0fb0*/  SHF.R.S32.HI R4, RZ, 0x1f, R225 ;  /* 0x0000001fff047819 */ /* 0x000fe200000114e1 */
[----:B------:R-:W-:Y:S02]  /*0fc0*/  IMAD R23, R7, 0x2, R16 ;  /* 0x0000000207177824 */ /* 0x000fe400078e0210 */
[C---:B------:R-:W-:Y:S01]  /*0fd0*/  VIADD R222, R22.reuse, 0x30 ;  /* 0x0000003016de7836 */ /* 0x040fe20000000000 */
[----:B------:R-:W-:Y:S01]  /*0fe0*/  SHF.R.S32.HI R0, RZ, 0x1f, R220 ;  /* 0x0000001fff007819 */ /* 0x000fe200000114dc */
[----:B------:R-:W-:-:S02]  /*0ff0*/  VIADD R221, R22, 0x38 ;  /* 0x0000003816dd7836 */ /* 0x000fc40000000000 */
        /* <DEDUP_REMOVED lines=57> */
[----:B------:R-:W-:Y:S02]  /*1390*/  IMAD.MOV.U32 R2, RZ, RZ, RZ ;  /* 0x000000ffff027224 */ /* 0x000fe400078e00ff */
[----:B------:R-:W-:Y:S02]  /*13a0*/  IMAD R190, R13, 0x8, R18 ;  /* 0x000000080dbe7824 */ /* 0x000fe400078e0212 */
[----:B0-----:R-:W-:-:S07]  /*13b0*/  IMAD.IADD R185, R185, 0x1, R184 ;  /* 0x00000001b9b97824 */ /* 0x001fce00078e02b8 */
.L_x_8349:
[----:B------:R-:W-:Y:S01]  /*13c0*/  ULDC.64 UR6, c[0x0][0xd88] ;  /* 0x0003620000067ab9 */ /* 0x000fe20000000a00 */
[----:B------:R-:W-:Y:S01]  /*13d0*/  ULDC.64 UR8, c[0x0][0xb10] ;  /* 0x0002c40000087ab9 */ /* 0x000fe20000000a00 */
[----:B------:R-:W-:Y:S01]  /*13e0*/  UIMAD.WIDE UR6, UR5, 0x4, UR6 ;  /* 0x00000004050678a5 */ /* 0x000fe2000f8e0206 */
[----:B0-----:R-:W0:Y:S05]  /*13f0*/  LDC R188, c[0x0][0x288] ;  /* 0x0000a200ffbc7b82 */ /* 0x001e2a0000000800 */
[----:B-1234-:R-:W-:Y:S02]  /*1400*/  IMAD.U32 R8, RZ, RZ, UR6 ;  /* 0x00000006ff087e24 */ /* 0x01efe4000f8e00ff */
[----:B------:R-:W-:Y:S01]  /*1410*/  IMAD.U32 R9, RZ, RZ, UR7 ;  /* 0x00000007ff097e24 */ /* 0x000fe2000f8e00ff */
[----:B------:R-:W-:Y:S01]  /*1420*/  ULDC.64 UR6, c[0x0][0xb20] ;  /* 0x0002c80000067ab9 */ /* 0x000fe20000000a00 */
[----:B-----5:R-:W1:Y:S03]  /*1430*/  LDC.64 R12, c[0x0][0x418] ;  /* 0x00010600ff0c7b82 */ /* 0x020e660000000a00 */
[----:B------:R-:W2:Y:S01]  /*1440*/  LDG.E R191, desc[UR38][R8.64] ;  /* 0x0000002608bf7981 */ /* 0x000ea2000c1e1900 */
[----:B------:R-:W-:Y:S01]  /*1450*/  ISETP.NE.U32.AND P1, PT, RZ, UR6, PT ;  /* 0x00000006ff007c0c */ /* 0x000fe2000bf25070 */
[----:B------:R-:W-:Y:S01]  /*1460*/  IMAD.MOV.U32 R10, RZ, RZ, RZ ;  /* 0x000000ffff0a7224 */ /* 0x000fe200078e00ff */
[----:B------:R-:W-:-:S02]  /*1470*/  ISETP.NE.U32.AND P0, PT, RZ, UR8, PT ;  /* 0x00000008ff007c0c */ /* 0x000fc4000bf05070 */
[----:B------:R-:W-:Y:S01]  /*1480*/  ISETP.NE.AND.EX P1, PT, RZ, UR7, PT, P1 ;  /* 0x00000007ff007c0c */ /* 0x000fe2000bf25310 */
[----:B------:R-:W3:Y:S01]  /*1490*/  LDC R3, c[0x0][0x424] ;  /* 0x00010900ff037b82 */ /* 0x000ee20000000800 */
[----:B------:R-:W-:-:S07]  /*14a0*/  ISETP.NE.AND.EX P0, PT, RZ, UR9, PT, P0 ;  /* 0x00000009ff007c0c */ /* 0x000fce000bf05300 */
[----:B------:R-:W4:Y:S01]  /*14b0*/  LDC R14, c[0x0][0x2f0] ;  /* 0x0000bc00ff0e7b82 */ /* 0x000f220000000800 */
[----:B--2---:R-:W-:-:S03]  /*14c0*/  SHF.R.S32.HI R196, RZ, 0x1f, R191 ;  /* 0x0000001fffc47819 */ /* 0x004fc600000114bf */
[----:B------:R-:W-:-:S04]  /*14d0*/  @P1 LEA R4, P2, R191, UR6, 0x2 ;  /* 0x00000006bf041c11 */ /* 0x000fc8000f8410ff */
[C---:B------:R-:W-:Y:S02]  /*14e0*/  @P1 LEA.HI.X R5, R191.reuse, UR7, R196, 0x2, P2 ;  /* 0x00000007bf051c11 */ /* 0x040fe400090f14c4 */
[----:B------:R-:W-:-:S03]  /*14f0*/  @P0 LEA R8, P2, R191, UR8, 0x2 ;  /* 0x00000008bf080c11 */ /* 0x000fc6000f8410ff */
[----:B------:R2:W5:Y:S01]  /*1500*/  @P1 LDG.E R10, desc[UR38][R4.64] ;  /* 0x00000026040a1981 */ /* 0x000562000c1e1900 */
[----:B------:R-:W-:Y:S01]  /*1510*/  @P0 LEA.HI.X R9, R191, UR9, R196, 0x2, P2 ;  /* 0x00000009bf090c11 */ /* 0x000fe200090f14c4 */
[----:B------:R-:W-:-:S04]  /*1520*/  ULDC.64 UR8, c[0x0][0xb18] ;  /* 0x0002c60000087ab9 */ /* 0x000fc80000000a00 */
[----:B0-----:R2:W5:Y:S01]  /*1530*/  @P0 LDG.E R188, desc[UR38][R8.64] ;  /* 0x0000002608bc0981 */ /* 0x001562000c1e1900 */
[----:B-1----:R-:W-:Y:S02]  /*1540*/  ISETP.NE.U32.AND P1, PT, R12, RZ, PT ;  /* 0x000000ff0c00720c */ /* 0x002fe40003f25070 */
[----:B------:R-:W-:Y:S02]  /*1550*/  ISETP.NE.U32.AND P2, PT, RZ, UR8, PT ;  /* 0x00000008ff007c0c */ /* 0x000fe4000bf45070 */
[C---:B------:R-:W-:Y:S02]  /*1560*/  LOP3.LUT R0, R6.reuse, 0xff000000, RZ, 0xc0, !PT ;  /* 0xff00000006007812 */ /* 0x040fe400078ec0ff */
[----:B------:R-:W-:Y:S02]  /*1570*/  ISETP.NE.AND.EX P1, PT, R13, RZ, PT, P1 ;  /* 0x000000ff0d00720c */ /* 0x000fe40003f25310 */
[----:B------:R-:W-:Y:S02]  /*1580*/  ISETP.NE.AND.EX P2, PT, RZ, UR9, PT, P2 ;  /* 0x00000009ff007c0c */ /* 0x000fe4000bf45320 */
[----:B------:R-:W-:-:S02]  /*1590*/  LOP3.LUT R192, R6, 0xffff, RZ, 0xc0, !PT ;  /* 0x0000ffff06c07812 */ /* 0x000fc400078ec0ff */
[----:B------:R-:W-:Y:S02]  /*15a0*/  LOP3.LUT R195, R6, 0xff0000, RZ, 0xc0, !PT ;  /* 0x00ff000006c37812 */ /* 0x000fe400078ec0ff */
[----:B------:R-:W-:Y:S02]  /*15b0*/  SHF.R.U32.HI R0, RZ, 0x8, R0 ;  /* 0x00000008ff007819 */ /* 0x000fe40000011600 */
[----:B---3--:R-:W-:Y:S01]  /*15c0*/  SEL R3, R3, 0x1, P1 ;  /* 0x0000000103037807 */ /* 0x008fe20000800000 */
[----:B--2-4-:R-:W-:Y:S06]  /*15d0*/  @P0 BRA `(.L_x_8294) ;  /* 0x0000000000240947 */ /* 0x014fec0003800000 */
        /* <DEDUP_REMOVED lines=9> */
.L_x_8294:
[----:B------:R-:W-:Y:S01]  /*1670*/  LEA.HI R195, R195, R0, RZ, 0x10 ;  /* 0x00000000c3c37211 */ /* 0x000fe200078f80ff */
[----:B------:R-:W-:Y:S01]  /*1680*/  IMAD R187, R3, R14, RZ ;  /* 0x0000000e03bb7224 */ /* 0x000fe200078e02ff */
[----:B------:R-:W-:Y:S06]  /*1690*/  @!P2 BRA `(.L_x_8295) ;  /* 0x000000000010a947 */ /* 0x000fec0003800000 */
[----:B------:R-:W-:-:S04]  /*16a0*/  LEA R4, P0, R191, UR8, 0x2 ;  /* 0x00000008bf047c11 */ /* 0x000fc8000f8010ff */
[----:B------:R-:W-:-:S05]  /*16b0*/  LEA.HI.X R5, R191, UR9, R196, 0x2, P0 ;  /* 0x00000009bf057c11 */ /* 0x000fca00080f14c4 */
[----:B------:R0:W5:Y:S01]  /*16c0*/  LDG.E R187, desc[UR38][R4.64] ;  /* 0x0000002604bb7981 */ /* 0x000162000c1e1900 */
[----:B------:R-:W-:Y:S05]  /*16d0*/  BRA `(.L_x_8296) ;  /* 0x0000000000247947 */ /* 0x000fea0003800000 */
.L_x_8295:
        /* <DEDUP_REMOVED lines=9> */
.L_x_8296:
[----:B------:R-:W-:Y:S01]  /*1770*/  UISETP.NE.AND UP0, UPT, UR41, 0x1, UPT ;  /* 0x000000012900788c */ /* 0x000fe2000bf05270 */
[----:B-----5:R-:W-:Y:S01]  /*1780*/  IMAD.IADD R187, R187, 0x1, -R10 ;  /* 0x00000001bbbb7824 */ /* 0x020fe200078e0a0a */
[----:B------:R-:W-:-:S03]  /*1790*/  USHF.L.U32 UR42, UR4, 0x6, URZ ;  /* 0x00000006042a7899 */ /* 0x000fc6000800063f */
[----:B------:R-:W-:Y:S01]  /*17a0*/  VIADD R0, R187, 0x3f ;  /* 0x0000003fbb007836 */ /* 0x000fe20000000000 */
[----:B------:R-:W-:-:S04]  /*17b0*/  PLOP3.LUT P0, PT, PT, PT, UP0, 0x80, 0x0 ;  /* 0x000000000000781c */ /* 0x000fc80003f0f008 */
[----:B------:R-:W-:-:S04]  /*17c0*/  SHF.R.S32.HI R3, RZ, 0x1f, R0 ;  /* 0x0000001fff037819 */ /* 0x000fc80000011400 */
[----:B------:R-:W-:-:S04]  /*17d0*/  LEA.HI R3, R3, R0, RZ, 0x6 ;  /* 0x0000000003037211 */ /* 0x000fc800078f30ff */
[----:B------:R-:W-:Y:S01]  /*17e0*/  SHF.R.S32.HI R6, RZ, 0x6, R3 ;  /* 0x00000006ff067819 */ /* 0x000fe20000011403 */
[----:B------:R-:W-:Y:S06]  /*17f0*/  @!P0 BRA `(.L_x_8297) ;  /* 0x0000001c00d88947 */ /* 0x000fec0003800000 */
[----:B------:R-:W1:Y:S01]  /*1800*/  LDC R0, c[0x0][0x448] ;  /* 0x00011200ff007b82 */ /* 0x000e620000000800 */
[----:B------:R-:W-:Y:S01]  /*1810*/  UIADD3 UR4, UR42, 0x3f, URZ ;  /* 0x0000003f2a047890 */ /* 0x000fe2000fffe03f */
[----:B------:R-:W-:Y:S02]  /*1820*/  IADD3 R187, R187, 0x40, -R188 ;  /* 0x00000040bbbb7810 */ /* 0x000fe40007ffe8bc */
[----:B------:R-:W-:Y:S02]  /*1830*/  LOP3.LUT R8, R195, 0xff, RZ, 0xc0, !PT ;  /* 0x000000ffc3087812 */ /* 0x000fe400078ec0ff */
[----:B-1----:R-:W-:Y:S01]  /*1840*/  ISETP.NE.AND P0, PT, R0, 0x1, PT ;  /* 0x000000010000780c */ /* 0x002fe20003f05270 */
[----:B------:R-:W-:-:S12]  /*1850*/  IMAD.U32 R0, RZ, RZ, UR4 ;  /* 0x00000004ff007e24 */ /* 0x000fd8000f8e00ff */
[----:B------:R-:W1:Y:S08]  /*1860*/  @P0 LDC R3, c[0x0][0x44c] ;  /* 0x00011300ff030b82 */ /* 0x000e700000000800 */
[----:B0-----:R-:W0:Y:S01]  /*1870*/  @P0 LDC R4, c[0x0][0x450] ;  /* 0x00011400ff040b82 */ /* 0x001e220000000800 */
[----:B-1----:R-:W-:-:S05]  /*1880*/  @P0 IMAD.HI.U32 R3, R3, UR4, RZ ;  /* 0x0000000403030c27 */ /* 0x002fca000f8e00ff */
[----:B0-----:R-:W-:-:S05]  /*1890*/  @P0 SHF.R.U32.HI R0, RZ, R4, R3 ;  /* 0x00000004ff000219 */ /* 0x001fca0000011603 */
[----:B------:R-:W-:-:S05]  /*18a0*/  IMAD.IADD R0, R187, 0x1, R0 ;  /* 0x00000001bb007824 */ /* 0x000fca00078e0200 */
[----:B------:R-:W-:-:S04]  /*18b0*/  SHF.R.S32.HI R3, RZ, 0x1f, R0 ;  /* 0x0000001fff037819 */ /* 0x000fc80000011400 */
[----:B------:R-:W-:-:S04]  /*18c0*/  LEA.HI R3, R3, R0, RZ, 0x6 ;  /* 0x0000000003037211 */ /* 0x000fc800078f30ff */
[----:B------:R-:W-:-:S04]  /*18d0*/  SHF.R.S32.HI R3, RZ, 0x6, R3 ;  /* 0x00000006ff037819 */ /* 0x000fc80000011403 */
[----:B------:R-:W-:Y:S01]  /*18e0*/  VIMNMX R11, R6, R3, PT ;  /* 0x00000003060b7248 */ /* 0x000fe20003fe0100 */
[----:B------:R-:W-:-:S03]  /*18f0*/  IMAD.MOV.U32 R3, RZ, RZ, RZ ;  /* 0x000000ffff037224 */ /* 0x000fc600078e00ff */
[----:B------:R-:W-:-:S13]  /*1900*/  ISETP.GE.AND P0, PT, R11, 0x1, PT ;  /* 0x000000010b00780c */ /* 0x000fda0003f06270 */
[----:B------:R-:W-:Y:S05]  /*1910*/  @!P0 BRA `(.L_x_8298) ;  /* 0x0000000000788947 */ /* 0x000fea0003800000 */
        /* <DEDUP_REMOVED lines=30> */
.L_x_8298:
        /* <DEDUP_REMOVED lines=9> */
[----:B------:R-:W-:Y:S02]  /*1b90*/  R2UR UR4, R11 ;  /* 0x000000000b0472ca */ /* 0x000fe400000e0000 */
        /* <DEDUP_REMOVED lines=72> */
[----:B0-----:R-:W-:-:S04]  /*2020*/  LEA.HI R4, R3, R3, RZ, 0x1 ;  /* 0x0000000303047211 */ /* 0x001fc800078f08ff */
[----:B------:R-:W-:Y:S01]  /*2030*/  LOP3.LUT R4, R4, 0x1fffe, RZ, 0xc0, !PT ;  /* 0x0001fffe04047812 */ /* 0x000fe200078ec0ff */
[----:B------:R-:W-:-:S04]  /*2040*/  WARPGROUP.ARRIVE ;  /* 0x00000000000079c5 */ /* 0x000fc80000000000 */
[----:B------:R-:W-:Y:S02]  /*2050*/  IMAD.IADD R3, R3, 0x1, -R4 ;  /* 0x0000000103037824 */ /* 0x000fe400078e0a04 */
[----:B------:R-:W-:Y:S02]  /*2060*/  VIADD R4, R16, 0x36400 ;  /* 0x0003640010047836 */ /* 0x000fe40000000000 */
[----:B------:R-:W-:-:S03]  /*2070*/  IMAD R3, R3, 0x8000, R16 ;  /* 0x0000800003037824 */ /* 0x000fc600078e0210 */
[----:B------:R-:W-:Y:S01]  /*2080*/  SHF.R.U32.HI R4, RZ, 0x4, R4 ;  /* 0x00000004ff047819 */ /* 0x000fe20000011604 */
[----:B------:R-:W-:-:S03]  /*2090*/  VIADD R3, R3, 0x400 ;  /* 0x0000040003037836 */ /* 0x000fc60000000000 */
[----:B------:R-:W-:Y:S02]  /*20a0*/  LOP3.LUT R4, R4, 0x3fff, RZ, 0xc0, !PT ;  /* 0x00003fff04047812 */ /* 0x000fe400078ec0ff */
[----:B------:R-:W-:Y:S02]  /*20b0*/  SHF.R.U32.HI R3, RZ, 0x4, R3 ;  /* 0x00000004ff037819 */ /* 0x000fe40000011603 */
[----:B------:R-:W-:Y:S02]  /*20c0*/  LOP3.LUT R5, R4, 0x10000, RZ, 0xfc, !PT ;  /* 0x0001000004057812 */ /* 0x000fe400078efcff */
[----:B------:R-:W-:Y:S02]  /*20d0*/  LOP3.LUT R3, R3, 0x3fff, RZ, 0xc0, !PT ;  /* 0x00003fff03037812 */ /* 0x000fe400078ec0ff */
[C---:B------:R-:W-:Y:S01]  /*20e0*/  R2UR UR16, R5.reuse ;  /* 0x00000000051072ca */ /* 0x040fe200000e0000 */
[----:B------:R-:W-:Y:S01]  /*20f0*/  VIADD R7, R5, 0x2 ;  /* 0x0000000205077836 */ /* 0x000fe20000000000 */
[----:B------:R-:W-:-:S02]  /*2100*/  LOP3.LUT R3, R3, 0x2000000, RZ, 0xfc, !PT ;  /* 0x0200000003037812 */ /* 0x000fc400078efcff */
[----:B-1----:R-:W-:Y:S02]  /*2110*/  LOP3.LUT R9, R9, 0x7f, RZ, 0xc0, !PT ;  /* 0x0000007f09097812 */ /* 0x002fe400078ec0ff */
[----:B------:R-:W-:Y:S01]  /*2120*/  R2UR UR12, R7 ;  /* 0x00000000070c72ca */ /* 0x000fe200000e0000 */
[----:B------:R-:W-:Y:S01]  /*2130*/  IMAD R4, R2, 0x1000, R3 ;  /* 0x0000100002047824 */ /* 0x000fe200078e0203 */
[----:B------:R-:W-:Y:S01]  /*2140*/  ISETP.NE.AND P1, PT, R9, RZ, PT ;  /* 0x000000ff0900720c */ /* 0x000fe20003f25270 */
[C---:B------:R-:W-:Y:S02]  /*2150*/  VIADD R7, R5.reuse, 0x4 ;  /* 0x0000000405077836 */ /* 0x040fe40000000000 */
[C---:B------:R-:W-:Y:S01]  /*2160*/  VIADD R6, R4.reuse, 0x80 ;  /* 0x0000008004067836 */ /* 0x040fe20000000000 */
[----:B------:R-:W-:Y:S01]  /*2170*/  R2UR UR18, R4 ;  /* 0x00000000041272ca */ /* 0x000fe200000e0000 */
[----:B------:R-:W-:Y:S01]  /*2180*/  VIADD R5, R5, 0x6 ;  /* 0x0000000605057836 */ /* 0x000fe20000000000 */
[----:B------:R-:W-:-:S02]  /*2190*/  R2UR UR8, R7 ;  /* 0x00000000070872ca */ /* 0x000fc400000e0000 */
[----:B------:R-:W-:Y:S01]  /*21a0*/  R2UR UR14, R6 ;  /* 0x00000000060e72ca */ /* 0x000fe200000e0000 */
[C---:B------:R-:W-:Y:S01]  /*21b0*/  VIADD R6, R4.reuse, 0x100 ;  /* 0x0000010004067836 */ /* 0x040fe20000000000 */
[----:B------:R-:W-:Y:S01]  /*21c0*/  R2UR UR7, R5 ;  /* 0x00000000050772ca */ /* 0x000fe200000e0000 */
[----:B------:R-:W-:-:S03]  /*21d0*/  VIADD R4, R4, 0x180 ;  /* 0x0000018004047836 */ /* 0x000fc60000000000 */
[----:B------:R-:W-:Y:S02]  /*21e0*/  R2UR UR10, R6 ;  /* 0x00000000060a72ca */ /* 0x000fe400000e0000 */
[----:B------:R-:W-:Y:S01]  /*21f0*/  R2UR UR6, R4 ;  /* 0x00000000040672ca */ /* 0x000fe200000e0000 */
[----:B------:R-:W-:Y:S01]  /*2200*/  HGMMA.64x256x16.F32 R24, gdesc[UR16].tnspB, RZ, !UPT, gsb0 ;  /* 0x43e00000101879f0 */ /* 0x000fe2000c0008ff */
[----:B------:R-:W-:-:S04]  /*2210*/  @!P1 IMAD R4, R2, 0x8, R16 ;  /* 0x0000000802049824 */ /* 0x000fc800078e0210 */
[----:B------:R-:W-:-:S05]  /*2220*/  @!P1 VIADD R4, R4, 0x38860 ;  /* 0x0003886004049836 */ /* 0x000fca0000000000 */
[----:B------:R-:W-:Y:S01]  /*2230*/  @!P1 PRMT R4, RZ, 0x654, R4 ;  /* 0x00000654ff049816 */ /* 0x000fe20000000004 */
[----:B------:R-:W-:Y:S02]  /*2240*/  WARPGROUP.DEPBAR.LE gsb0, 0x0 ;  /* 0x00008000000079c5 */ /* 0x000fe40000010000 */
[----:B------:R-:W-:-:S15]  /*2250*/  WARPGROUP.ARRIVE ;  /* 0x00000000000079c5 */ /* 0x000fde0000000000 */
[----:B------:R-:W-:Y:S03]  /*2260*/  HGMMA.64x256x16.F32 R24, gdesc[UR12].tnspB, R24, gsb0 ;  /* 0x43e000000c1879f0 */ /* 0x000fe60008000818 */
[----:B------:R-:W-:Y:S02]  /*2270*/  WARPGROUP.DEPBAR.LE gsb0, 0x0 ;  /* 0x00008000000079c5 */ /* 0x000fe40000010000 */
[----:B------:R-:W-:-:S15]  /*2280*/  WARPGROUP.ARRIVE ;  /* 0x00000000000079c5 */ /* 0x000fde0000000000 */
[----:B------:R-:W-:-:S08]  /*2290*/  NOP ;  /* 0x0000000000007918 */ /* 0x000fd00000000000 */
[----:B------:R-:W-:Y:S01]  /*22a0*/  HGMMA.64x256x16.F32 R24, gdesc[UR8].tnspB, R24, gsb0 ;  /* 0x43e00000081879f0 */ /* 0x000fe20008000818 */
[----:B------:R-:W-:-:S03]  /*22b0*/  UIADD3 UR10, UR4, -0x2, URZ ;  /* 0xfffffffe040a7890 */ /* 0x000fc6000fffe03f */
[----:B------:R-:W-:Y:S01]  /*22c0*/  UMOV UR4, UR7 ;  /* 0x0000000700047c82 */ /* 0x000fe20008000000 */
[----:B------:R-:W-:Y:S02]  /*22d0*/  UMOV UR7, 0x40000040 ;  /* 0x4000004000077882 */ /* 0x000fe40000000000 */
[----:B------:R-:W-:Y:S01]  /*22e0*/  ISETP.LE.AND P0, PT, R0, UR10, PT ;  /* 0x0000000a00007c0c */ /* 0x000fe2000bf03270 */
[----:B------:R-:W-:Y:S02]  /*22f0*/  WARPGROUP.DEPBAR.LE gsb0, 0x0 ;  /* 0x00008000000079c5 */ /* 0x000fe40000010000 */
[----:B------:R-:W-:-:S15]  /*2300*/  WARPGROUP.ARRIVE ;  /* 0x00000000000079c5 */ /* 0x000fde0000000000 */
[----:B------:R-:W-:-:S03]  /*2310*/  NOP ;  /* 0x0000000000007918 */ /* 0x000fc60000000000 */
[----:B------:R-:W-:Y:S03]  /*2320*/  HGMMA.64x256x16.F32 R24, gdesc[UR4].tnspB, R24, gsb0 ;  /* 0x43e00000041879f0 */ /* 0x000fe60008000818 */
[----:B------:R-:W-:Y:S02]  /*2330*/  WARPGROUP.DEPBAR.LE gsb0, 0x0 ;  /* 0x00008000000079c5 */ /* 0x000fe40000010000 */
[----:B------:R-:W-:Y:S06]  /*2340*/  BAR.ARV 0xf, 0x100 ;  /* 0x03c4000000007b1d */ /* 0x000fec0000002000 */
[----:B------:R0:W-:Y:S01]  /*2350*/  @!P1 SYNCS.ARRIVE.TRANS64.RED.A1T0 RZ, [R4+URZ], RZ ;  /* 0x000000ff04ff99a7 */ /* 0x0001e2000810043f */
[----:B------:R-:W-:Y:S05]  /*2360*/  @!P0 BRA `(.L_x_8300) ;  /* 0x0000000800bc8947 */ /* 0x000fea0003800000 */
[----:B------:R-:W-:-:S05]  /*2370*/  UMOV UR20, UR10 ;  /* 0x0000000a00147c82 */ /* 0x000fca0008000000 */
.L_x_8301:
[----:B------:R-:W-:Y:S01]  /*2380*/  BAR.SYNC.DEFER_BLOCKING 0xe, 0x100 ;  /* 0x0384000000007b1d */ /* 0x000fe20000010000 */
[C---:B------:R-:W-:Y:S02]  /*2390*/  IMAD R5, R2.reuse, 0x40, R18 ;  /* 0x0000004002057824 */ /* 0x040fe400078e0212 */
[----:B------:R-:W-:Y:S02]  /*23a0*/  VIADD R2, R2, 0x1 ;  /* 0x0000000102027836 */ /* 0x000fe40000000000 */
[----:B------:R-:W-:Y:S01]  /*23b0*/  IMAD R5, R5, 0x4, R16 ;  /* 0x0000000405057824 */ /* 0x000fe200078e0210 */
[----:B------:R-:W-:Y:S01]  /*23c0*/  UMOV UR19, 0x40000040 ;  /* 0x4000004000137882 */ /* 0x000fe20000000000 */
[----:B------:R-:W-:Y:S01]  /*23d0*/  UMOV UR15, 0x40000040 ;  /* 0x40000040000f7882 */ /* 0x000fe20000000000 */
[----:B------:R-:W-:Y:S01]  /*23e0*/  ISETP.NE.AND P0, PT, R2, 0x2, PT ;  /* 0x000000020200780c */ /* 0x000fe20003f05270 */
[----:B------:R-:W-:Y:S01]  /*23f0*/  UMOV UR11, 0x40000040 ;  /* 0x40000040000b7882 */ /* 0x000fe20000000000 */
[----:B------:R-:W-:-:S02]  /*2400*/  UMOV UR7, 0x40000040 ;  /* 0x4000004000077882 */ /* 0x000fc40000000000 */
[----:B------:R-:W-:Y:S01]  /*2410*/  SEL R2, R2, RZ, P0 ;  /* 0x000000ff02027207 */ /* 0x000fe20000000000 */
        /* <DEDUP_REMOVED lines=67> */
[-C--:B-1----:R-:W-:Y:S01]  /*2850*/  FMUL.FTZ R26, R26, R6.reuse ;  /* 0x000000061a1a7220 */ /* 0x082fe20000410000 */
        /* <DEDUP_REMOVED lines=64> */
[----:B------:R-:W-:-:S05]  /*2c60*/  VIADD R5, R4, 0x80 ;  /* 0x0000008004057836 */ /* 0x000fca0000000000 */
[----:B------:R-:W-:Y:S01]  /*2c70*/  WARPGROUP.ARRIVE ;  /* 0x00000000000079c5 */ /* 0x000fe20000000000 */
[----:B------:R-:W-:Y:S01]  /*2c80*/  R2UR UR14, R5 ;  /* 0x00000000050e72ca */ /* 0x000fe200000e0000 */
[C---:B------:R-:W-:Y:S02]  /*2c90*/  VIADD R5, R4.reuse, 0x100 ;  /* 0x0000010004057836 */ /* 0x040fe40000000000 */
[----:B------:R-:W-:Y:S02]  /*2ca0*/  VIADD R4, R4, 0x180 ;  /* 0x0000018004047836 */ /* 0x000fe40000000000 */
[----:B------:R-:W-:Y:S01]  /*2cb0*/  HGMMA.64x256x16.F32 R24, gdesc[UR16].tnspB, R24, gsb0 ;  /* 0x43e00000101879f0 */ /* 0x000fe20008000818 */
[----:B------:R-:W-:Y:S02]  /*2cc0*/  R2UR UR10, R5 ;  /* 0x00000000050a72ca */ /* 0x000fe400000e0000 */
[----:B------:R-:W-:Y:S01]  /*2cd0*/  R2UR UR6, R4 ;  /* 0x00000000040672ca */ /* 0x000fe200000e0000 */
[----:B------:R-:W-:Y:S01]  /*2ce0*/  @!P1 IMAD R4, R2, 0x8, R16 ;  /* 0x0000000802049824 */ /* 0x000fe200078e0210 */
[----:B------:R-:W-:-:S03]  /*2cf0*/  SEL R5, RZ, 0x1, P0 ;  /* 0x00000001ff057807 */ /* 0x000fc60000000000 */
[----:B------:R-:W-:-:S05]  /*2d00*/  @!P1 VIADD R4, R4, 0x38860 ;  /* 0x0003886004049836 */ /* 0x000fca0000000000 */
[----:B------:R-:W-:Y:S01]  /*2d10*/  @!P1 PRMT R4, RZ, 0x654, R4 ;  /* 0x00000654ff049816 */ /* 0x000fe20000000004 */
[----:B------:R-:W-:Y:S02]  /*2d20*/  WARPGROUP.DEPBAR.LE gsb0, 0x0 ;  /* 0x00008000000079c5 */ /* 0x000fe40000010000 */
[----:B------:R-:W-:-:S12]  /*2d30*/  WARPGROUP.ARRIVE ;  /* 0x00000000000079c5 */ /* 0x000fd80000000000 */
        /* <DEDUP_REMOVED lines=8> */
[----:B------:R-:W-:Y:S01]  /*2dc0*/  HGMMA.64x256x16.F32 R24, gdesc[UR4].tnspB, R24, gsb0 ;  /* 0x43e00000041879f0 */ /* 0x000fe20008000818 */
[----:B------:R-:W-:Y:S01]  /*2dd0*/  UMOV UR6, UR20 ;  /* 0x0000001400067c82 */ /* 0x000fe20008000000 */
[----:B------:R-:W-:Y:S01]  /*2de0*/  R2UR UR7, R5 ;  /* 0x00000000050772ca */ /* 0x000fe200000e0000 */
[----:B------:R-:W-:Y:S01]  /*2df0*/  UIADD3 UR20, UR20, -0x1, URZ ;  /* 0xffffffff14147890 */ /* 0x000fe2000fffe03f */
[----:B------:R-:W-:-:S11]  /*2e00*/  ISETP.LT.AND P0, PT, R0, UR6, PT ;  /* 0x0000000600007c0c */ /* 0x000fd6000bf01270 */
[----:B------:R-:W-:Y:S01]  /*2e10*/  ULOP3.LUT UR37, UR37, UR7, URZ, 0x3c, !UPT ;  /* 0x0000000725257292 */ /* 0x000fe2000f8e3c3f */
[----:B------:R-:W-:Y:S02]  /*2e20*/  WARPGROUP.DEPBAR.LE gsb0, 0x0 ;  /* 0x00008000000079c5 */ /* 0x000fe40000010000 */
[----:B------:R-:W-:Y:S06]  /*2e30*/  BAR.ARV 0xf, 0x100 ;  /* 0x03c4000000007b1d */ /* 0x000fec0000002000 */
[----:B------:R1:W-:Y:S01]  /*2e40*/  @!P1 SYNCS.ARRIVE.TRANS64.RED.A1T0 RZ, [R4+URZ], RZ ;  /* 0x000000ff04ff99a7 */ /* 0x0003e2000810043f */
[----:B------:R-:W-:Y:S05]  /*2e50*/  @P0 BRA `(.L_x_8301) ;  /* 0xfffffff400480947 */ /* 0x000fea000383ffff */
.L_x_8300:
[----:B------:R-:W-:Y:S01]  /*2e60*/  BAR.SYNC.DEFER_BLOCKING 0xe, 0x100 ;  /* 0x0384000000007b1d */ /* 0x000fe20000010000 */
[C---:B------:R-:W-:Y:S01]  /*2e70*/  IMAD R3, R2.reuse, 0x40, R18 ;  /* 0x0000004002037824 */ /* 0x040fe200078e0212 */
[----:B------:R-:W-:Y:S01]  /*2e80*/  PLOP3.LUT P0, PT, PT, PT, PT, 0x8, 0x0 ;  /* 0x000000000000781c */ /* 0x000fe20003f0e170 */
[----:B------:R-:W-:Y:S02]  /*2e90*/  VIADD R2, R2, 0x1 ;  /* 0x0000000102027836 */ /* 0x000fe40000000000 */
[----:B------:R-:W-:Y:S02]  /*2ea0*/  IMAD R16, R3, 0x4, R16 ;  /* 0x0000000403107824 */ /* 0x000fe400078e0210 */
[----:B------:R-:W-:Y:S01]  /*2eb0*/  IMAD.MOV.U32 R19, RZ, RZ, RZ ;  /* 0x000000ffff137224 */ /* 0x000fe200078e00ff */
[----:B------:R-:W-:-:S04]  /*2ec0*/  ISETP.NE.AND P1, PT, R2, 0x2, PT ;  /* 0x000000020200780c */ /* 0x000fc80003f25270 */
[----:B01----:R-:W-:Y:S02]  /*2ed0*/  SEL R4, RZ, 0x1, P1 ;  /* 0x00000001ff047807 */ /* 0x003fe40000800000 */
[----:B------:R-:W-:Y:S02]  /*2ee0*/  SEL R2, R2, RZ, P1 ;  /* 0x000000ff02027207 */ /* 0x000fe40000800000 */
[----:B------:R-:W-:Y:S01]  /*2ef0*/  R2UR UR4, R4 ;  /* 0x00000000040472ca */ /* 0x000fe200000e0000 */
[----:B------:R-:W0:Y:S04]  /*2f00*/  LDS R3, [R16+0x38400] ;  /* 0x0384000010037984 */ /* 0x000e280000000800 */
[----:B------:R-:W1:Y:S08]  /*2f10*/  LDS R0, [R16+0x38420] ;  /* 0x0384200010007984 */ /* 0x000e700000000800 */
[----:B------:R-:W-:Y:S01]  /*2f20*/  ULOP3.LUT UR37, UR37, UR4, URZ, 0x3c, !UPT ;  /* 0x0000000425257292 */ /* 0x000fe2000f8e3c3f */
        /* <DEDUP_REMOVED lines=131> */
.L_x_8297:
[----:B------:R-:W1:Y:S01]  /*3760*/  LDC R0, c[0x0][0x448] ;  /* 0x00011200ff007b82 */ /* 0x000e620000000800 */
[----:B------:R-:W-:Y:S01]  /*3770*/  UIADD3 UR4, UR42, 0x3f, URZ ;  /* 0x0000003f2a047890 */ /* 0x000fe2000fffe03f */
[----:B0-----:R-:W-:Y:S02]  /*3780*/  IADD3 R5, R187, 0x40, -R188 ;  /* 0x00000040bb057810 */ /* 0x001fe40007ffe8bc */
[----:B-1----:R-:W-:-:S13]  /*3790*/  ISETP.NE.AND P0, PT, R0, 0x1, PT ;  /* 0x000000010000780c */ /* 0x002fda0003f05270 */
[----:B------:R-:W0:Y:S08]  /*37a0*/  @P0 LDC R0, c[0x0][0x44c] ;  /* 0x00011300ff000b82 */ /* 0x000e300000000800 */
[----:B------:R-:W1:Y:S01]  /*37b0*/  @P0 LDC R4, c[0x0][0x450] ;  /* 0x00011400ff040b82 */ /* 0x000e620000000800 */
[----:B0-----:R-:W-:-:S04]  /*37c0*/  @P0 IMAD.HI.U32 R3, R0, UR4, RZ ;  /* 0x0000000400030c27 */ /* 0x001fc8000f8e00ff */
[----:B------:R-:W-:Y:S01]  /*37d0*/  IMAD.U32 R0, RZ, RZ, UR4 ;  /* 0x00000004ff007e24 */ /* 0x000fe2000f8e00ff */
[----:B------:R-:W-:Y:S01]  /*37e0*/  UMOV UR4, URZ ;  /* 0x0000003f00047c82 */ /* 0x000fe20008000000 */
[----:B-1----:R-:W-:-:S05]  /*37f0*/  @P0 SHF.R.U32.HI R0, RZ, R4, R3 ;  /* 0x00000004ff000219 */ /* 0x002fca0000011603 */
[----:B------:R-:W-:-:S05]  /*3800*/  IMAD.IADD R0, R5, 0x1, R0 ;  /* 0x0000000105007824 */ /* 0x000fca00078e0200 */
[----:B------:R-:W-:-:S04]  /*3810*/  SHF.R.S32.HI R3, RZ, 0x1f, R0 ;  /* 0x0000001fff037819 */ /* 0x000fc80000011400 */
[----:B------:R-:W-:Y:S02]  /*3820*/  LEA.HI R3, R3, R0, RZ, 0x6 ;  /* 0x0000000003037211 */ /* 0x000fe400078f30ff */
[----:B------:R-:W-:Y:S02]  /*3830*/  LOP3.LUT R0, R195, 0xff, RZ, 0xc0, !PT ;  /* 0x000000ffc3007812 */ /* 0x000fe400078ec0ff */
[----:B------:R-:W-:Y:S02]  /*3840*/  SHF.R.S32.HI R3, RZ, 0x6, R3 ;  /* 0x00000006ff037819 */ /* 0x000fe40000011403 */
[----:B------:R-:W-:Y:S02]  /*3850*/  R2UR UR43, R0 ;  /* 0x00000000002b72ca */ /* 0x000fe400000e0000 */
[----:B------:R-:W-:-:S04]  /*3860*/  VIMNMX R6, R6, R3, PT ;  /* 0x0000000306067248 */ /* 0x000fc80003fe0100 */
[----:B------:R-:W-:-:S13]  /*3870*/  ISETP.GE.AND P0, PT, R6, 0x1, PT ;  /* 0x000000010600780c */ /* 0x000fda0003f06270 */
[----:B------:R-:W-:Y:S05]  /*3880*/  @!P0 BRA `(.L_x_8302) ;  /* 0x0000000000948947 */ /* 0x000fea0003800000 */
[----:B------:R-:W-:Y:S01]  /*3890*/  SHF.R.U32.HI R5, RZ, 0x10, R195 ;  /* 0x00000010ff057819 */ /* 0x000fe200000116c3 */
[----:B------:R-:W-:-:S03]  /*38a0*/  UMOV UR4, URZ ;  /* 0x0000003f00047c82 */ /* 0x000fc60008000000 */
[----:B------:R-:W-:-:S13]  /*38b0*/  ISETP.NE.AND P0, PT, R5, RZ, PT ;  /* 0x000000ff0500720c */ /* 0x000fda0003f05270 */
[----:B------:R-:W0:Y:S02]  /*38c0*/  @!P0 LDC R5, c[0x0][0xae8] ;  /* 0x0002ba00ff058b82 */ /* 0x000e240000000800 */
[-C--:B0-----:R-:W-:Y:S02]  /*38d0*/  IABS R0, R5.reuse ;  /* 0x0000000500007213 */ /* 0x081fe40000000000 */
[----:B------:R-:W-:Y:S02]  /*38e0*/  IABS R8, R5 ;  /* 0x0000000500087213 */ /* 0x000fe40000000000 */
[----:B------:R-:W-:Y:S02]  /*38f0*/  R2UR UR8, R0 ;  /* 0x00000000000872ca */ /* 0x000fe400000e0000 */
[C---:B------:R-:W-:Y:S02]  /*3900*/  IADD3 R0, R5.reuse, -0x1, R6 ;  /* 0xffffffff05007810 */ /* 0x040fe40007ffe006 */
[----:B------:R-:W-:-:S02]  /*3910*/  R2UR UR9, R5 ;  /* 0x00000000050972ca */ /* 0x000fc400000e0000 */
[----:B------:R-:W-:Y:S02]  /*3920*/  IABS R7, R0 ;  /* 0x0000000000077213 */ /* 0x000fe40000000000 */
[----:B------:R-:W-:Y:S02]  /*3930*/  LOP3.LUT R0, R0, R5, RZ, 0x3c, !PT ;  /* 0x0000000500007212 */ /* 0x000fe400078e3cff */
[----:B------:R-:W-:-:S03]  /*3940*/  R2UR UR7, R7 ;  /* 0x00000000070772ca */ /* 0x000fc600000e0000 */
[----:B------:R-:W0:Y:S04]  /*3950*/  I2F.RP R3, UR8 ;  /* 0x0000000800037d06 */ /* 0x000e280008209400 */
[----:B------:R-:W-:-:S06]  /*3960*/  UISETP.NE.AND UP1, UPT, UR9, URZ, UPT ;  /* 0x0000003f0900728c */ /* 0x000fcc000bf25270 */
[----:B------:R-:W-:Y:S01]  /*3970*/  PLOP3.LUT P0, PT, PT, PT, UP1, 0x80, 0x0 ;  /* 0x000000000000781c */ /* 0x000fe20003f0f018 */
        /* <DEDUP_REMOVED lines=16> */
[----:B------:R-:W-:Y:S01]  /*3a80*/  UISETP.GE.AND UP2, UPT, UR6, URZ, UPT ;  /* 0x0000003f0600728c */ /* 0x000fe2000bf46270 */
[----:B------:R-:W-:-:S08]  /*3a90*/  @!P0 R2UR UR6, R5 ;  /* 0x00000000050682ca */ /* 0x000fd000000e0000 */
[----:B------:R-:W-:-:S07]  /*3aa0*/  @UP0 UIADD3 UR5, UR5, 0x1, URZ ;  /* 0x0000000105050890 */ /* 0x000fce000fffe03f */
[----:B------:R-:W-:Y:S02]  /*3ab0*/  UMOV UR4, UR5 ;  /* 0x0000000500047c82 */ /* 0x000fe40008000000 */
[----:B------:R-:W-:Y:S02]  /*3ac0*/  @!UP2 UIADD3 UR4, -UR4, URZ, URZ ;  /* 0x0000003f0404a290 */ /* 0x000fe4000fffe13f */
[----:B------:R-:W-:-:S12]  /*3ad0*/  @!UP1 ULOP3.LUT UR4, URZ, UR6, URZ, 0x33, !UPT ;  /* 0x000000063f049292 */ /* 0x000fd8000f8e333f */
.L_x_8302:
[----:B------:R-:W-:Y:S02]  /*3ae0*/  UIMAD UR43, UR43, UR4, URZ ;  /* 0x000000042b2b72a4 */ /* 0x000fe4000f8e023f */
[----:B------:R-:W-:Y:S01]  /*3af0*/  IMAD.U32 R5, RZ, RZ, UR4 ;  /* 0x00000004ff057e24 */ /* 0x000fe2000f8e00ff */
[----:B------:R-:W-:Y:S01]  /*3b00*/  PLOP3.LUT P0, PT, PT, PT, PT, 0x80, 0x0 ;  /* 0x000000000000781c */ /* 0x000fe20003f0f070 */
[----:B------:R-:W-:Y:S01]  /*3b10*/  IMAD.MOV.U32 R3, RZ, RZ, RZ ;  /* 0x000000ffff037224 */ /* 0x000fe200078e00ff */
[----:B------:R-:W-:Y:S01]  /*3b20*/  CS2R R150, SRZ ;  /* 0x0000000000967805 */ /* 0x000fe2000001ff00 */
[----:B------:R-:W-:Y:S01]  /*3b30*/  IMAD.MOV.U32 R19, RZ, RZ, RZ ;  /* 0x000000ffff137224 */ /* 0x000fe200078e00ff */
[----:B------:R-:W-:Y:S02]  /*3b40*/  VIADDMNMX R152, R5, UR43, R6, PT ;  /* 0x0000002b05987c46 */ /* 0x000fe4000b800106 */
[----:B------:R-:W-:Y:S02]  /*3b50*/  CS2R R148, SRZ ;  /* 0x0000000000947805 */ /* 0x000fe4000001ff00 */
        /* <DEDUP_REMOVED lines=64> */
[----:B------:R-:W0:Y:S02]  /*3f60*/  SHFL.IDX PT, R0, R233, RZ, 0x1f ;  /* 0x00001fffe9007589 */ /* 0x000e2400000e0000 */
        /* <DEDUP_REMOVED lines=27> */
.L_x_8303:
        /* <DEDUP_REMOVED lines=10> */
[----:B------:R-:W0:Y:S02]  /*41c0*/  SYNCS.PHASECHK.TRANS64.TRYWAIT P1, [R16+URZ+0x38800], R5 ;  /* 0x03880005100075a7 */ /* 0x000e24000802017f */
[----:B0-----:R-:W-:Y:S05]  /*41d0*/  @!P1 BRA `(.L_x_8304) ;  /* 0x0000017400c89947 */ /* 0x001fea0003800000 */
.L_x_8498:
[----:B------:R-:W-:Y:S05]  /*41e0*/  @!P0 BRA `(.L_x_8305) ;  /* 0x0000000000048947 */ /* 0x000fea0003800000 */
[----:B------:R-:W-:Y:S01]  /*41f0*/  BPT.TRAP 0x1 ;  /* 0x000000040000795c */ /* 0x000fe20000300000 */
.L_x_8305:
[----:B------:R-:W-:Y:S02]  /*4200*/  IMAD.U32 R6, RZ, RZ, UR37 ;  /* 0x00000025ff067e24 */ /* 0x000fe4000f8e00ff */
[----:B------:R-:W-:-:S03]  /*4210*/  IMAD R9, R2, 0x8, R16 ;  /* 0x0000000802097824 */ /* 0x000fc600078e0210 */
[----:B------:R-:W-:-:S04]  /*4220*/  SHF.L.U32 R6, R6, 0x1f, RZ ;  /* 0x0000001f06067819 */ /* 0x000fc800000006ff */
[----:B------:R1:W2:Y:S01]  /*4230*/  SYNCS.PHASECHK.TRANS64.TRYWAIT P1, [R9+URZ+0x38830], R6 ;  /* 0x03883006090075a7 */ /* 0x0002a2000802017f */
[----:B------:R-:W-:Y:S05]  /*4240*/  @!P0 BRA `(.L_x_8306) ;  /* 0x0000000000048947 */ /* 0x000fea0003800000 */
[----:B------:R-:W-:Y:S01]  /*4250*/  BPT.TRAP 0x1 ;  /* 0x000000040000795c */ /* 0x000fe20000300000 */
.L_x_8306:
[----:B------:R-:W-:-:S05]  /*4260*/  VIADD R0, R16, 0x22400 ;  /* 0x0002240010007836 */ /* 0x000fca0000000000 */
[----:B------:R-:W-:-:S04]  /*4270*/  SHF.R.U32.HI R0, RZ, 0x4, R0 ;  /* 0x00000004ff007819 */ /* 0x000fc80000011600 */
[----:B------:R-:W-:Y:S01]  /*4280*/  LOP3.LUT R0, R0, 0x3fff, RZ, 0xc0, !PT ;  /* 0x00003fff00007812 */ /* 0x000fe200078ec0ff */
[----:B--2---:R-:W-:Y:S06]  /*4290*/  @P1 BRA `(.L_x_8307) ;  /* 0x0000000000081947 */ /* 0x004fec0003800000 */
[----:B------:R-:W2:Y:S02]  /*42a0*/  SYNCS.PHASECHK.TRANS64.TRYWAIT P1, [R9+URZ+0x38830], R6 ;  /* 0x03883006090075a7 */ /* 0x000ea4000802017f */
[----:B--2---:R-:W-:Y:S05]  /*42b0*/  @!P1 BRA `(.L_x_8308) ;  /* 0x0000017400a49947 */ /* 0x004fea0003800000 */
.L_x_8307:
[----:B------:R-:W-:Y:S05]  /*42c0*/  WARPSYNC.ALL ;  /* 0x0000000000007948 */ /* 0x000fea0003800000 */
[----:B------:R-:W-:Y:S01]  /*42d0*/  LOP3.LUT R0, R0, 0x10000, RZ, 0xfc, !PT ;  /* 0x0001000000007812 */ /* 0x000fe200078efcff */
[----:B------:R-:W-:Y:S01]  /*42e0*/  VIADD R3, R16, 0x20400 ;  /* 0x0002040010037836 */ /* 0x000fe20000000000 */
[----:B------:R-:W-:-:S03]  /*42f0*/  WARPGROUP.ARRIVE ;  /* 0x00000000000079c5 */ /* 0x000fc60000000000 */
[----:B------:R-:W-:Y:S01]  /*4300*/  IMAD R4, R2, 0x200, R0 ;  /* 0x0000020002047824 */ /* 0x000fe200078e0200 */
[----:B------:R-:W-:Y:S01]  /*4310*/  UMOV UR11, 0x40000040 ;  /* 0x40000040000b7882 */ /* 0x000fe20000000000 */
[----:B------:R-:W-:Y:S01]  /*4320*/  UMOV UR9, 0x40000040 ;  /* 0x4000004000097882 */ /* 0x000fe20000000000 */
[----:B------:R-:W-:Y:S01]  /*4330*/  SHF.R.U32.HI R3, RZ, 0x4, R3 ;  /* 0x00000004ff037819 */ /* 0x000fe20000011603 */
[----:B------:R-:W-:Y:S01]  /*4340*/  UMOV UR15, 0x40000040 ;  /* 0x40000040000f7882 */ /* 0x000fe20000000000 */
[----:B------:R-:W-:Y:S01]  /*4350*/  R2UR UR10, R4 ;  /* 0x00000000040a72ca */ /* 0x000fe200000e0000 */
[----:B------:R-:W-:Y:S01]  /*4360*/  UMOV UR13, 0x40000040 ;  /* 0x40000040000d7882 */ /* 0x000fe20000000000 */
[----:B------:R-:W-:Y:S01]  /*4370*/  LOP3.LUT R3, R3, 0x3fff, RZ, 0xc0, !PT ;  /* 0x00003fff03037812 */ /* 0x000fe200078ec0ff */
[----:B------:R-:W-:Y:S01]  /*4380*/  UMOV UR19, 0x40000040 ;  /* 0x4000004000137882 */ /* 0x000fe20000000000 */
[----:B------:R-:W-:Y:S01]  /*4390*/  UMOV UR17, 0x40000040 ;  /* 0x4000004000117882 */ /* 0x000fe20000000000 */
[----:B------:R-:W-:Y:S01]  /*43a0*/  UMOV UR23, 0x40000040 ;  /* 0x4000004000177882 */ /* 0x000fe20000000000 */
[----:B------:R-:W-:Y:S01]  /*43b0*/  LOP3.LUT R3, R3, 0x10000, RZ, 0xfc, !PT ;  /* 0x0001000003037812 */ /* 0x000fe200078efcff */
[----:B------:R-:W-:-:S03]  /*43c0*/  UMOV UR21, 0x40000040 ;  /* 0x4000004000157882 */ /* 0x000fc60000000000 */
[C---:B------:R-:W-:Y:S01]  /*43d0*/  R2UR UR8, R3.reuse ;  /* 0x00000000030872ca */ /* 0x040fe200000e0000 */
[C---:B------:R-:W-:Y:S02]  /*43e0*/  VIADD R4, R3.reuse, 0x2 ;  /* 0x0000000203047836 */ /* 0x040fe40000000000 */
[----:B------:R-:W-:Y:S02]  /*43f0*/  UIADD3 UR14, UR10, 0x2, URZ ;  /* 0x000000020a0e7890 */ /* 0x000fe4000fffe03f */
[----:B------:R-:W-:Y:S01]  /*4400*/  UIADD3 UR18, UR10, 0x4, URZ ;  /* 0x000000040a127890 */ /* 0x000fe2000fffe03f */
[----:B------:R-:W-:Y:S01]  /*4410*/  R2UR UR12, R4 ;  /* 0x00000000040c72ca */ /* 0x000fe200000e0000 */
[C---:B------:R-:W-:Y:S01]  /*4420*/  VIADD R4, R3.reuse, 0x4 ;  /* 0x0000000403047836 */ /* 0x040fe20000000000 */
[----:B------:R-:W-:Y:S01]  /*4430*/  UIADD3 UR22, UR10, 0x6, URZ ;  /* 0x000000060a167890 */ /* 0x000fe2000fffe03f */
[----:B------:R-:W-:-:S03]  /*4440*/  VIADD R3, R3, 0x6 ;  /* 0x0000000603037836 */ /* 0x000fc60000000000 */
[----:B------:R-:W-:Y:S01]  /*4450*/  R2UR UR16, R4 ;  /* 0x00000000041072ca */ /* 0x000fe200000e0000 */
[----:B------:R-:W-:Y:S01]  /*4460*/  HGMMA.64x64x16.F32 R24, gdesc[UR8], RZ, !UPT, gsb0 ;  /* 0x00e00000081879f0 */ /* 0x000fe2000c0008ff */
[----:B------:R-:W-:Y:S02]  /*4470*/  R2UR UR20, R3 ;  /* 0x00000000031472ca */ /* 0x000fe400000e0000 */
        /* <DEDUP_REMOVED lines=10> */
[----:B------:R-:W3:Y:S02]  /*4520*/  SYNCS.PHASECHK.TRANS64.TRYWAIT P1, [R16+URZ+0x38810], R5 ;  /* 0x03881005100075a7 */ /* 0x000ee4000802017f */
[----:B---3--:R-:W-:Y:S05]  /*4530*/  @!P1 BRA `(.L_x_8309) ;  /* 0x0000017400189947 */ /* 0x008fea0003800000 */
.L_x_8499:
[----:B------:R-:W-:Y:S05]  /*4540*/  @!P0 BRA `(.L_x_8310) ;  /* 0x0000000000048947 */ /* 0x000fea0003800000 */
[----:B------:R-:W-:Y:S01]  /*4550*/  BPT.TRAP 0x1 ;  /* 0x000000040000795c */ /* 0x000fe20000300000 */
.L_x_8310:
[----:B------:R4:W0:Y:S01]  /*4560*/  SYNCS.PHASECHK.TRANS64.TRYWAIT P1, [R9+URZ+0x38850], R6 ;  /* 0x03885006090075a7 */ /* 0x000822000802017f */
[----:B------:R-:W-:Y:S05]  /*4570*/  @!P0 BRA `(.L_x_8311) ;  /* 0x0000000000048947 */ /* 0x000fea0003800000 */
[----:B------:R-:W-:Y:S01]  /*4580*/  BPT.TRAP 0x1 ;  /* 0x000000040000795c */ /* 0x000fe20000300000 */
.L_x_8311:
[C---:B------:R-:W-:Y:S02]  /*4590*/  VIADD R3, R16.reuse, 0x400 ;  /* 0x0000040010037836 */ /* 0x040fe40000000000 */
[----:B------:R-:W-:-:S03]  /*45a0*/  VIADD R4, R16, 0x26400 ;  /* 0x0002640010047836 */ /* 0x000fc60000000000 */
[----:B------:R-:W-:Y:S02]  /*45b0*/  SHF.R.U32.HI R3, RZ, 0x4, R3 ;  /* 0x00000004ff037819 */ /* 0x000fe40000011603 */
[----:B------:R-:W-:Y:S02]  /*45c0*/  SHF.R.U32.HI R4, RZ, 0x4, R4 ;  /* 0x00000004ff047819 */ /* 0x000fe40000011604 */
[----:B------:R-:W-:Y:S02]  /*45d0*/  LOP3.LUT R3, R3, 0x3fff, RZ, 0xc0, !PT ;  /* 0x00003fff03037812 */ /* 0x000fe400078ec0ff */
[----:B------:R-:W-:Y:S02]  /*45e0*/  LOP3.LUT R4, R4, 0x3fff, RZ, 0xc0, !PT ;  /* 0x00003fff04047812 */ /* 0x000fe400078ec0ff */
[----:B------:R-:W-:Y:S02]  /*45f0*/  LOP3.LUT R3, R3, 0x10000, RZ, 0xfc, !PT ;  /* 0x0001000003037812 */ /* 0x000fe400078efcff */
[----:B------:R-:W-:-:S03]  /*4600*/  LOP3.LUT R4, R4, 0x10000, RZ, 0xfc, !PT ;  /* 0x0001000004047812 */ /* 0x000fc600078efcff */
[----:B0--3--:R-:W-:Y:S01]  /*4610*/  IMAD R5, R2, 0x1000, R3 ;  /* 0x0000100002057824 */ /* 0x009fe200078e0203 */
[----:B------:R-:W-:Y:S06]  /*4620*/  @P1 BRA `(.L_x_8312) ;  /* 0x0000000000081947 */ /* 0x000fec0003800000 */
[----:B------:R-:W0:Y:S02]  /*4630*/  SYNCS.PHASECHK.TRANS64.TRYWAIT P1, [R9+URZ+0x38850], R6 ;  /* 0x03885006090075a7 */ /* 0x000e24000802017f */
[----:B0-----:R-:W-:Y:S05]  /*4640*/  @!P1 BRA `(.L_x_8313) ;  /* 0x0000017000e89947 */ /* 0x001fea0003800000 */
.L_x_8312:
[C---:B------:R-:W-:Y:S01]  /*4650*/  R2UR UR24, R4.reuse ;  /* 0x00000000041872ca */ /* 0x040fe200000e0000 */
[----:B------:R-:W-:Y:S01]  /*4660*/  WARPGROUP.ARRIVE ;  /* 0x00000000000079c5 */ /* 0x000fe20000000000 */
[C---:B------:R-:W-:Y:S01]  /*4670*/  R2UR UR26, R5.reuse ;  /* 0x00000000051a72ca */ /* 0x040fe200000e0000 */
[----:B------:R-:W-:Y:S01]  /*4680*/  UMOV UR25, 0x40000040 ;  /* 0x4000004000197882 */ /* 0x000fe20000000000 */
[----:B------:R-:W-:Y:S01]  /*4690*/  UMOV UR27, 0x40000040 ;  /* 0x40000040001b7882 */ /* 0x000fe20000000000 */
[C---:B------:R-:W-:Y:S01]  /*46a0*/  VIADD R7, R4.reuse, 0x2 ;  /* 0x0000000204077836 */ /* 0x040fe20000000000 */
[----:B------:R-:W-:Y:S01]  /*46b0*/  UMOV UR5, 0x40000040 ;  /* 0x4000004000057882 */ /* 0x000fe20000000000 */
[----:B012-4-:R-:W-:Y:S01]  /*46c0*/  VIADD R6, R5, 0x2 ;  /* 0x0000000205067836 */ /* 0x017fe20000000000 */
[----:B------:R-:W-:Y:S01]  /*46d0*/  UMOV UR7, 0x40000040 ;  /* 0x4000004000077882 */ /* 0x000fe20000000000 */
[----:B------:R-:W0:Y:S01]  /*46e0*/  S2R R8, SR_TID.X ;  /* 0x0000000000087919 */ /* 0x000e220000002100 */
[----:B------:R-:W-:Y:S01]  /*46f0*/  R2UR UR4, R7 ;  /* 0x00000000070472ca */ /* 0x000fe200000e0000 */
[----:B------:R-:W-:Y:S01]  /*4700*/  VIADD R7, R4, 0x4 ;  /* 0x0000000404077836 */ /* 0x000fe20000000000 */
[----:B------:R-:W-:Y:S01]  /*4710*/  R2UR UR6, R6 ;  /* 0x00000000060672ca */ /* 0x000fe200000e0000 */
[C---:B------:R-:W-:Y:S01]  /*4720*/  VIADD R6, R5.reuse, 0x4 ;  /* 0x0000000405067836 */ /* 0x040fe20000000000 */
[----:B------:R-:W1:Y:S01]  /*4730*/  S2R R56, SR_TID.X ;  /* 0x0000000000387919 */ /* 0x000e620000002100 */
[----:B------:R-:W-:Y:S01]  /*4740*/  HGMMA.64x64x16.F32 R24, gdesc[UR24], R24, gsb0 ;  /* 0x00e00000181879f0 */ /* 0x000fe20008000818 */
[----:B------:R-:W-:Y:S01]  /*4750*/  VIADD R11, R5, 0x800 ;  /* 0x00000800050b7836 */ /* 0x000fe20000000000 */
[----:B------:R-:W-:Y:S01]  /*4760*/  UMOV UR15, 0x40000040 ;  /* 0x40000040000f7882 */ /* 0x000fe20000000000 */
[----:B------:R-:W-:Y:S01]  /*4770*/  UMOV UR11, 0x40000040 ;  /* 0x40000040000b7882 */ /* 0x000fe20000000000 */
[----:B0-----:R-:W-:-:S02]  /*4780*/  SHF.R.U32.HI R8, RZ, 0x7, R8 ;  /* 0x00000007ff087819 */ /* 0x001fc40000011608 */
[----:B-1----:R-:W-:Y:S01]  /*4790*/  LOP3.LUT R56, R56, 0x7f, RZ, 0xc0, !PT ;  /* 0x0000007f38387812 */ /* 0x002fe200078ec0ff */
        /* <DEDUP_REMOVED lines=124> */
[----:B------:R-:W0:Y:S01]  /*4f60*/  SHFL.IDX PT, R6, R8, RZ, 0x1f ;  /* 0x00001fff08067589 */ /* 0x000e2200000e0000 */
[----:B------:R-:W-:Y:S01]  /*4f70*/  VIADD R7, R4, 0x800 ;  /* 0x0000080004077836 */ /* 0x000fe20000000000 */
[----:B0-----:R-:W-:-:S04]  /*4f80*/  ISETP.GT.AND P1, PT, R6, 0x7f, PT ;  /* 0x0000007f0600780c */ /* 0x001fc80003f24270 */
[----:B------:R-:W-:-:S05]  /*4f90*/  SEL R6, RZ, 0x2, !P1 ;  /* 0x00000002ff067807 */ /* 0x000fca0004800000 */
[C---:B------:R-:W-:Y:S02]  /*4fa0*/  IMAD.IADD R8, R6.reuse, 0x1, R7 ;  /* 0x0000000106087824 */ /* 0x040fe400078e0207 */
        /* <DEDUP_REMOVED lines=12> */
[----:B------:R-:W-:Y:S02]  /*5070*/  IMAD.IADD R13, R11, 0x1, R8 ;  /* 0x000000010b0d7824 */ /* 0x000fe400078e0208 */
[--C-:B------:R-:W-:Y:S02]  /*5080*/  IMAD.IADD R7, R7, 0x1, R10.reuse ;  /* 0x0000000107077824 */ /* 0x100fe400078e020a */
        /* <DEDUP_REMOVED lines=42> */
[----:B------:R-:W-:Y:S02]  /*5330*/  IMAD.IADD R13, R8, 0x1, R11 ;  /* 0x00000001080d7824 */ /* 0x000fe400078e020b */
        /* <DEDUP_REMOVED lines=89> */
[----:B------:R-:W-:-:S02]  /*58d0*/  IMAD.IADD R10, R10, 0x1, R11 ;  /* 0x000000010a0a7824 */ /* 0x000fc400078e020b */
[----:B------:R-:W-:Y:S01]  /*58e0*/  IMAD.MOV.U32 R11, RZ, RZ, 0x40 ;  /* 0x00000040ff0b7424 */ /* 0x000fe200078e00ff */
[----:B------:R-:W-:Y:S02]  /*58f0*/  WARPGROUP.DEPBAR.LE gsb0, 0x0 ;  /* 0x00008000000079c5 */ /* 0x000fe40000010000 */
[----:B------:R-:W-:-:S06]  /*5900*/  WARPGROUP.ARRIVE ;  /* 0x00000000000079c5 */ /* 0x000fcc0000000000 */
[----:B------:R-:W-:Y:S01]  /*5910*/  HGMMA.64x64x16.F32 R24, gdesc[UR4], R24, gsb0 ;  /* 0x00e00000041879f0 */ /* 0x000fe20008000818 */
[----:B------:R-:W-:Y:S01]  /*5920*/  R2UR UR4, R6 ;  /* 0x00000000060472ca */ /* 0x000fe200000e0000 */
[----:B------:R-:W-:Y:S01]  /*5930*/  UMOV UR5, 0x40000040 ;  /* 0x4000004000057882 */ /* 0x000fe20000000000 */
[----:B------:R-:W-:Y:S01]  /*5940*/  R2UR UR6, R8 ;  /* 0x00000000080672ca */ /* 0x000fe200000e0000 */
[----:B------:R-:W-:Y:S01]  /*5950*/  UMOV UR7, 0x40000040 ;  /* 0x4000004000077882 */ /* 0x000fe20000000000 */
        /* <DEDUP_REMOVED lines=10> */
[----:B------:R-:W-:-:S04]  /*5a00*/  SEL R7, R7, 0xf80, P1 ;  /* 0x00000f8007077807 */ /* 0x000fc80000800000 */
        /* <DEDUP_REMOVED lines=10> */
[----:B------:R-:W0:Y:S02]  /*5ab0*/  LDC R5, c[0x0][0x448] ;  /* 0x00011200ff057b82 */ /* 0x000e240000000800 */
[----:B0-----:R-:W-:Y:S01]  /*5ac0*/  ISETP.NE.AND P1, PT, R5, 0x1, PT ;  /* 0x000000010500780c */ /* 0x001fe20003f25270 */
[----:B------:R-:W-:-:S04]  /*5ad0*/  VIADD R5, R190, UR42 ;  /* 0x0000002abe057c36 */ /* 0x000fc80008000000 */
[----:B------:R-:W-:-:S08]  /*5ae0*/  IMAD.MOV.U32 R8, RZ, RZ, R5 ;  /* 0x000000ffff087224 */ /* 0x000fd000078e0005 */
[----:B------:R-:W0:Y:S08]  /*5af0*/  @P1 LDC R6, c[0x0][0x44c] ;  /* 0x00011300ff061b82 */ /* 0x000e300000000800 */
[----:B------:R-:W1:Y:S01]  /*5b00*/  @P1 LDC R7, c[0x0][0x450] ;  /* 0x00011400ff071b82 */ /* 0x000e620000000800 */
[----:B0-----:R-:W-:-:S05]  /*5b10*/  @P1 IMAD.HI.U32 R6, R5, R6, RZ ;  /* 0x0000000605061227 */ /* 0x001fca00078e00ff */
[----:B-1----:R-:W-:Y:S01]  /*5b20*/  @P1 SHF.R.U32.HI R8, RZ, R7, R6 ;  /* 0x00000007ff081219 */ /* 0x002fe20000011606 */
[C---:B------:R-:W-:Y:S01]  /*5b30*/  IMAD R6, R152.reuse, -0x40, R11 ;  /* 0xffffffc098067824 */ /* 0x040fe200078e020b */
[----:B------:R-:W-:Y:S02]  /*5b40*/  WARPGROUP.DEPBAR.LE gsb0, 0x0 ;  /* 0x00008000000079c5 */ /* 0x000fe40000010000 */
[----:B------:R-:W-:Y:S01]  /*5b50*/  WARPGROUP.ARRIVE ;  /* 0x00000000000079c5 */ /* 0x000fe20000000000 */
[----:B------:R-:W0:Y:S01]  /*5b60*/  SHFL.IDX PT, R7, R8, RZ, 0x1c1f ;  /* 0x001c1fff08077589 */ /* 0x000e2200000e0000 */
[----:B------:R-:W-:Y:S01]  /*5b70*/  IADD3 R5, R187, 0x1, R6 ;  /* 0x00000001bb057810 */ /* 0x000fe20007ffe006 */
[----:B------:R-:W-:Y:S01]  /*5b80*/  VIADD R152, R152, 0xfffffffe ;  /* 0xfffffffe98987836 */ /* 0x000fe20000000000 */
[----:B------:R-:W-:Y:S01]  /*5b90*/  IADD3 R21, -R189, R6, R187 ;  /* 0x00000006bd157210 */ /* 0x000fe20007ffe1bb */
[----:B------:R-:W1:Y:S01]  /*5ba0*/  SHFL.IDX PT, R8, R8, 0x1, 0x1c1f ;  /* 0x003c1f0008087f89 */ /* 0x000e6200000e0000 */
[----:B------:R-:W-:Y:S01]  /*5bb0*/  HGMMA.64x64x16.F32 R24, gdesc[UR4], R24, gsb0 ;  /* 0x00e00000041879f0 */ /* 0x000fe20008000818 */
[----:B------:R-:W-:Y:S01]  /*5bc0*/  ULDC UR4, c[0x0][0xad0] ;  /* 0x0002b40000047ab9 */ /* 0x000fe20000000800 */
[----:B------:R-:W-:Y:S01]  /*5bd0*/  R2UR UR7, R152 ;  /* 0x00000000980772ca */ /* 0x000fe200000e0000 */
[----:B------:R-:W-:-:S02]  /*5be0*/  WARPGROUP.DEPBAR.LE gsb0, 0x0 ;  /* 0x00008000000079c5 */ /* 0x000fc40000010000 */
        /* <DEDUP_REMOVED lines=12> */
[----:B------:R0:W4:Y:S01]  /*5cb0*/  MUFU.TANH R15, R25 ;  /* 0x00000019000f7308 */ /* 0x0001220000002400 */
[----:B--2---:R-:W-:Y:S01]  /*5cc0*/  IADD3 R24, -R188, R5, -R189 ;  /* 0x00000005bc187210 */ /* 0x004fe20007ffe9bd */
[----:B------:R-:W-:Y:S01]  /*5cd0*/  FMUL.FTZ R45, R45, UR4 ;  /* 0x000000042d2d7c20 */ /* 0x000fe20008410000 */
[----:B------:R-:W-:Y:S01]  /*5ce0*/  FMUL.FTZ R48, R48, UR4 ;  /* 0x0000000430307c20 */ /* 0x000fe20008410000 */
[----:B------:R-:W-:Y:S01]  /*5cf0*/  FMUL.FTZ R49, R49, UR4 ;  /* 0x0000000431317c20 */ /* 0x000fe20008410000 */
[----:B------:R-:W-:Y:S01]  /*5d00*/  FMUL.FTZ R52, R52, UR4 ;  /* 0x0000000434347c20 */ /* 0x000fe20008410000 */
[----:B------:R-:W-:Y:S01]  /*5d10*/  FMUL.FTZ R53, R53, UR4 ;  /* 0x0000000435357c20 */ /* 0x000fe20008410000 */
[----:B------:R-:W-:Y:S01]  /*5d20*/  FMUL.FTZ R26, R26, UR4 ;  /* 0x000000041a1a7c20 */ /* 0x000fe20008410000 */
[----:B------:R3:W2:Y:S01]  /*5d30*/  MUFU.TANH R12, R28 ;  /* 0x0000001c000c7308 */ /* 0x0006a20000002400 */
[--C-:B0-----:R-:W-:Y:S01]  /*5d40*/  VIADDMNMX R25, R7, R24, R21.reuse, PT ;  /* 0x0000001807197246 */ /* 0x101fe20003800115 */
[----:B------:R-:W-:Y:S01]  /*5d50*/  FMUL.FTZ R31, R31, UR4 ;  /* 0x000000041f1f7c20 */ /* 0x000fe20008410000 */
[----:B------:R-:W-:Y:S01]  /*5d60*/  FMUL.FTZ R27, R27, UR4 ;  /* 0x000000041b1b7c20 */ /* 0x000fe20008410000 */
[----:B------:R-:W-:Y:S01]  /*5d70*/  FMUL.FTZ R30, R30, UR4 ;  /* 0x000000041e1e7c20 */ /* 0x000fe20008410000 */
[C---:B------:R-:W-:Y:S01]  /*5d80*/  ISETP.GT.AND P2, PT, R25.reuse, RZ, PT ;  /* 0x000000ff1900720c */ /* 0x040fe20003f44270 */
[----:B------:R-:W-:Y:S01]  /*5d90*/  FMUL.FTZ R34, R34, UR4 ;  /* 0x0000000422227c20 */ /* 0x000fe20008410000 */
[C---:B------:R-:W-:Y:S01]  /*5da0*/  ISETP.GT.AND P3, PT, R25.reuse, 0x1, PT ;  /* 0x000000011900780c */ /* 0x040fe20003f64270 */
[----:B------:R-:W0:Y:S01]  /*5db0*/  MUFU.TANH R29, R29 ;  /* 0x0000001d001d7308 */ /* 0x000e220000002400 */
[----:B------:R-:W-:Y:S01]  /*5dc0*/  ISETP.GT.AND P4, PT, R25, 0x8, PT ;  /* 0x000000081900780c */ /* 0x000fe20003f84270 */
[----:B------:R-:W-:Y:S01]  /*5dd0*/  FMUL.FTZ R35, R35, UR4 ;  /* 0x0000000423237c20 */ /* 0x000fe20008410000 */
[----:B---3--:R-:W-:Y:S01]  /*5de0*/  FSEL R28, R10, -INF , P2 ;  /* 0xff8000000a1c7808 */ /* 0x008fe20001000000 */
[----:B------:R-:W-:Y:S01]  /*5df0*/  FMUL.FTZ R38, R38, UR4 ;  /* 0x0000000426267c20 */ /* 0x000fe20008410000 */
[----:B----4-:R-:W-:Y:S01]  /*5e00*/  FSEL R15, R15, -INF , P3 ;  /* 0xff8000000f0f7808 */ /* 0x010fe20001800000 */
[----:B------:R-:W-:Y:S01]  /*5e10*/  FMUL.FTZ R39, R39, UR4 ;  /* 0x0000000427277c20 */ /* 0x000fe20008410000 */
[----:B------:R-:W-:Y:S01]  /*5e20*/  ISETP.GT.AND P2, PT, R25, 0x9, PT ;  /* 0x000000091900780c */ /* 0x000fe20003f44270 */
[----:B------:R-:W3:Y:S01]  /*5e30*/  MUFU.TANH R32, R32 ;  /* 0x0000002000207308 */ /* 0x000ee20000002400 */
[----:B--2---:R-:W-:Y:S01]  /*5e40*/  FSEL R7, R12, -INF , P4 ;  /* 0xff8000000c077808 */ /* 0x004fe20002000000 */
[----:B------:R-:W-:Y:S01]  /*5e50*/  FMUL.FTZ R42, R42, UR4 ;  /* 0x000000042a2a7c20 */ /* 0x000fe20008410000 */
[----:B------:R-:W-:Y:S01]  /*5e60*/  FMNMX.FTZ R10, R28, R15, !PT ;  /* 0x0000000f1c0a7209 */ /* 0x000fe20007810000 */
[----:B------:R-:W-:Y:S01]  /*5e70*/  FMUL.FTZ R43, R43, UR4 ;  /* 0x000000042b2b7c20 */ /* 0x000fe20008410000 */
[----:B------:R-:W-:Y:S01]  /*5e80*/  ISETP.GT.AND P3, PT, R25, 0x10, PT ;  /* 0x000000101900780c */ /* 0x000fe20003f64270 */
[----:B------:R-:W-:Y:S01]  /*5e90*/  FMUL.FTZ R46, R46, UR4 ;  /* 0x000000042e2e7c20 */ /* 0x000fe20008410000 */
[----:B------:R-:W-:Y:S01]  /*5ea0*/  FMNMX.FTZ R11, R7, R10, !PT ;  /* 0x0000000a070b7209 */ /* 0x000fe20007810000 */
[----:B------:R-:W2:Y:S01]  /*5eb0*/  MUFU.TANH R33, R33 ;  /* 0x0000002100217308 */ /* 0x000ea20000002400 */
[----:B0-----:R-:W-:Y:S01]  /*5ec0*/  FSEL R6, R29, -INF , P2 ;  /* 0xff8000001d067808 */ /* 0x001fe20001000000 */
[----:B------:R-:W-:Y:S01]  /*5ed0*/  FMUL.FTZ R47, R47, UR4 ;  /* 0x000000042f2f7c20 */ /* 0x000fe20008410000 */
[----:B------:R-:W-:Y:S01]  /*5ee0*/  ISETP.GT.AND P2, PT, R25, 0x11, PT ;  /* 0x000000111900780c */ /* 0x000fe20003f44270 */
[----:B------:R-:W-:Y:S01]  /*5ef0*/  FMUL.FTZ R50, R50, UR4 ;  /* 0x0000000432327c20 */ /* 0x000fe20008410000 */
[----:B------:R-:W-:Y:S01]  /*5f00*/  FMNMX.FTZ R12, R6, R11, !PT ;  /* 0x0000000b060c7209 */ /* 0x000fe20007810000 */
[----:B------:R-:W-:Y:S01]  /*5f10*/  FMUL.FTZ R51, R51, UR4 ;  /* 0x0000000433337c20 */ /* 0x000fe20008410000 */
[----:B-1----:R-:W-:Y:S01]  /*5f20*/  VIADDMNMX R21, R8, R24, R21, PT ;  /* 0x0000001808157246 */ /* 0x002fe20003800115 */
[----:B------:R-:W0:Y:S01]  /*5f30*/  MUFU.TANH R36, R36 ;  /* 0x0000002400247308 */ /* 0x000e220000002400 */
[----:B---3--:R-:W-:Y:S01]  /*5f40*/  FSEL R5, R32, -INF , P3 ;  /* 0xff80000020057808 */ /* 0x008fe20001800000 */
[----:B------:R-:W-:Y:S01]  /*5f50*/  FMUL.FTZ R54, R54, UR4 ;  /* 0x0000000436367c20 */ /* 0x000fe20008410000 */
[----:B------:R-:W-:Y:S01]  /*5f60*/  ISETP.GT.AND P3, PT, R25, 0x18, PT ;  /* 0x000000181900780c */ /* 0x000fe20003f64270 */
[----:B------:R-:W-:Y:S01]  /*5f70*/  FMUL.FTZ R55, R55, UR4 ;  /* 0x0000000437377c20 */ /* 0x000fe20008410000 */
[----:B------:R-:W-:Y:S01]  /*5f80*/  FMNMX.FTZ R13, R5, R12, !PT ;  /* 0x0000000c050d7209 */ /* 0x000fe20007810000 */
[----:B------:R-:W-:Y:S01]  /*5f90*/  ULDC UR4, c[0x0][0xa80] ;  /* 0x0002a00000047ab9 */ /* 0x000fe20000000800 */
[----:B------:R-:W-:Y:S01]  /*5fa0*/  ISETP.GT.AND P4, PT, R21, 0x8, PT ;  /* 0x000000081500780c */ /* 0x000fe20003f84270 */
[----:B------:R-:W1:Y:S01]  /*5fb0*/  MUFU.TANH R14, R37 ;  /* 0x00000025000e7308 */ /* 0x000e620000002400 */
[----:B--2---:R-:W-:-:S02]  /*5fc0*/  FSEL R10, R33, -INF , P2 ;  /* 0xff800000210a7808 */ /* 0x004fc40001000000 */
[----:B------:R-:W-:Y:S02]  /*5fd0*/  ISETP.GT.AND P2, PT, R25, 0x19, PT ;  /* 0x000000191900780c */ /* 0x000fe40003f44270 */
[----:B------:R-:W-:Y:S02]  /*5fe0*/  FMNMX.FTZ R12, R10, R13, !PT ;  /* 0x0000000d0a0c7209 */ /* 0x000fe40007810000 */
[----:B------:R-:W-:Y:S01]  /*5ff0*/  ISETP.GT.AND P5, PT, R21, 0x28, PT ;  /* 0x000000281500780c */ /* 0x000fe20003fa4270 */
        /* <DEDUP_REMOVED lines=16> */
[----:B------:R0:W3:Y:S01]  /*6100*/  MUFU.TANH R32, R48 ;  /* 0x0000003000207308 */ /* 0x0000e20000002400 */
[----:B-1----:R-:W-:Y:S02]  /*6110*/  FSEL R20, R44, -INF , P3 ;  /* 0xff8000002c147808 */ /* 0x002fe40001800000 */
[----:B------:R-:W-:Y:S02]  /*6120*/  ISETP.GT.AND P3, PT, R25, 0x30, PT ;  /* 0x000000301900780c */ /* 0x000fe40003f64270 */
[----:B------:R-:W-:-:S03]  /*6130*/  FMNMX.FTZ R36, R20, R33, !PT ;  /* 0x0000002114247209 */ /* 0x000fc60007810000 */
[----:B------:R-:W1:Y:S01]  /*6140*/  MUFU.TANH R49, R49 ;  /* 0x0000003100317308 */ /* 0x000e620000002400 */
[----:B--2---:R-:W-:Y:S01]  /*6150*/  FSEL R29, R45, -INF , P2 ;  /* 0xff8000002d1d7808 */ /* 0x004fe20001000000 */
[----:B0-----:R-:W-:Y:S01]  /*6160*/  IMAD.U32 R48, RZ, RZ, UR42 ;  /* 0x0000002aff307e24 */ /* 0x001fe2000f8e00ff */
[----:B------:R-:W-:Y:S02]  /*6170*/  ISETP.GT.AND P2, PT, R25, 0x31, PT ;  /* 0x000000311900780c */ /* 0x000fe40003f44270 */
[----:B------:R-:W-:-:S03]  /*6180*/  FMNMX.FTZ R37, R29, R36, !PT ;  /* 0x000000241d257209 */ /* 0x000fc60007810000 */
[----:B------:R-:W0:Y:S01]  /*6190*/  MUFU.TANH R52, R52 ;  /* 0x0000003400347308 */ /* 0x000e220000002400 */
[----:B---3--:R-:W-:Y:S02]  /*61a0*/  FSEL R32, R32, -INF , P3 ;  /* 0xff80000020207808 */ /* 0x008fe40001800000 */
[----:B------:R-:W-:Y:S02]  /*61b0*/  ISETP.GT.AND P3, PT, R25, 0x38, PT ;  /* 0x000000381900780c */ /* 0x000fe40003f64270 */
[----:B------:R-:W-:-:S03]  /*61c0*/  FMNMX.FTZ R36, R32, R37, !PT ;  /* 0x0000002520247209 */ /* 0x000fc60007810000 */
[----:B------:R-:W2:Y:S01]  /*61d0*/  MUFU.TANH R53, R53 ;  /* 0x0000003500357308 */ /* 0x000ea20000002400 */
[----:B-1----:R-:W-:Y:S02]  /*61e0*/  FSEL R33, R49, -INF , P2 ;  /* 0xff80000031217808 */ /* 0x002fe40001000000 */
[----:B------:R-:W-:Y:S02]  /*61f0*/  ISETP.GT.AND P2, PT, R25, 0x39, PT ;  /* 0x000000391900780c */ /* 0x000fe40003f44270 */
[----:B------:R-:W-:-:S03]  /*6200*/  FMNMX.FTZ R40, R33, R36, !PT ;  /* 0x0000002421287209 */ /* 0x000fc60007810000 */
[----:B------:R-:W1:Y:S01]  /*6210*/  MUFU.TANH R41, R26 ;  /* 0x0000001a00297308 */ /* 0x000e620000002400 */
[----:B0-----:R-:W-:Y:S02]  /*6220*/  FSEL R25, R52, -INF , P3 ;  /* 0xff80000034197808 */ /* 0x001fe40001800000 */
[----:B------:R-:W-:Y:S02]  /*6230*/  ISETP.GT.AND P3, PT, R21, 0x1, PT ;  /* 0x000000011500780c */ /* 0x000fe40003f64270 */
[----:B------:R-:W-:-:S03]  /*6240*/  FMNMX.FTZ R37, R25, R40, !PT ;  /* 0x0000002819257209 */ /* 0x000fc60007810000 */
[----:B------:R-:W-:Y:S01]  /*6250*/  MUFU.TANH R40, R31 ;  /* 0x0000001f00287308 */ /* 0x000fe20000002400 */
[----:B--2---:R-:W-:Y:S02]  /*6260*/  FSEL R36, R53, -INF , P2 ;  /* 0xff80000035247808 */ /* 0x004fe40001000000 */
[----:B------:R-:W-:Y:S02]  /*6270*/  ISETP.GT.AND P2, PT, R21, RZ, PT ;  /* 0x000000ff1500720c */ /* 0x000fe40003f44270 */
[----:B------:R-:W-:-:S03]  /*6280*/  FMNMX.FTZ R37, R36, R37, !PT ;  /* 0x0000002524257209 */ /* 0x000fc60007810000 */
[----:B------:R-:W0:Y:S01]  /*6290*/  MUFU.TANH R27, R27 ;  /* 0x0000001b001b7308 */ /* 0x000e220000002400 */
[----:B-1----:R-:W-:Y:S01]  /*62a0*/  FSEL R24, R41, -INF , P2 ;  /* 0xff80000029187808 */ /* 0x002fe20001000000 */
[----:B------:R-:W1:Y:S01]  /*62b0*/  SHFL.BFLY PT, R26, R37, 0x2, 0x1f ;  /* 0x0c401f00251a7f89 */ /* 0x000e6200000e0000 */
[----:B------:R-:W-:-:S05]  /*62c0*/  ISETP.GT.AND P2, PT, R21, 0x9, PT ;  /* 0x000000091500780c */ /* 0x000fca0003f44270 */
[----:B------:R-:W2:Y:S08]  /*62d0*/  MUFU.TANH R30, R30 ;  /* 0x0000001e001e7308 */ /* 0x000eb00000002400 */
[----:B------:R-:W3:Y:S01]  /*62e0*/  MUFU.TANH R34, R34 ;  /* 0x0000002200227308 */ /* 0x000ee20000002400 */
[----:B0-----:R-:W-:Y:S02]  /*62f0*/  FSEL R27, R27, -INF , P3 ;  /* 0xff8000001b1b7808 */ /* 0x001fe40001800000 */
[----:B------:R-:W-:-:S05]  /*6300*/  ISETP.GT.AND P3, PT, R21, 0x10, PT ;  /* 0x000000101500780c */ /* 0x000fca0003f64270 */
[----:B------:R0:W4:Y:S01]  /*6310*/  MUFU.TANH R44, R35 ;  /* 0x00000023002c7308 */ /* 0x0001220000002400 */
[----:B-1----:R-:W-:-:S05]  /*6320*/  FMNMX.FTZ R26, R37, R26, !PT ;  /* 0x0000001a251a7209 */ /* 0x002fca0007810000 */
[----:B------:R-:W1:Y:S02]  /*6330*/  SHFL.BFLY PT, R31, R26, 0x1, 0x1f ;  /* 0x0c201f001a1f7f89 */ /* 0x000e6400000e0000 */
[----:B------:R5:W4:Y:S08]  /*6340*/  MUFU.TANH R45, R38 ;  /* 0x00000026002d7308 */ /* 0x000b300000002400 */
[----:B------:R-:W4:Y:S08]  /*6350*/  MUFU.TANH R39, R39 ;  /* 0x0000002700277308 */ /* 0x000f300000002400 */
[----:B------:R-:W4:Y:S01]  /*6360*/  MUFU.TANH R42, R42 ;  /* 0x0000002a002a7308 */ /* 0x000f220000002400 */
[----:B-1----:R-:W-:-:S07]  /*6370*/  FMNMX.FTZ R8, R26, R31, !PT ;  /* 0x0000001f1a087209 */ /* 0x002fce0007810000 */
[----:B------:R-:W1:Y:S01]  /*6380*/  MUFU.TANH R43, R43 ;  /* 0x0000002b002b7308 */ /* 0x000e620000002400 */
[----:B--2---:R-:W-:Y:S02]  /*6390*/  FSEL R26, R30, -INF , P4 ;  /* 0xff8000001e1a7808 */ /* 0x004fe40002000000 */
[----:B------:R-:W-:Y:S02]  /*63a0*/  FMNMX.FTZ R31, R24, R27, !PT ;  /* 0x0000001b181f7209 */ /* 0x000fe40007810000 */
[----:B------:R-:W-:Y:S02]  /*63b0*/  FSEL R30, R40, -INF , P2 ;  /* 0xff800000281e7808 */ /* 0x000fe40001000000 */
[----:B0-----:R-:W-:Y:S01]  /*63c0*/  FMNMX.FTZ R35, R26, R31, !PT ;  /* 0x0000001f1a237209 */ /* 0x001fe20007810000 */
[----:B------:R-:W0:Y:S01]  /*63d0*/  MUFU.TANH R46, R46 ;  /* 0x0000002e002e7308 */ /* 0x000e220000002400 */
[----:B------:R-:W-:Y:S02]  /*63e0*/  ISETP.GT.AND P2, PT, R21, 0x11, PT ;  /* 0x000000111500780c */ /* 0x000fe40003f44270 */
[----:B---3--:R-:W-:-:S02]  /*63f0*/  FSEL R31, R34, -INF , P3 ;  /* 0xff800000221f7808 */ /* 0x008fc40001800000 */
[----:B-----5:R-:W-:Y:S02]  /*6400*/  FMNMX.FTZ R38, R30, R35, !PT ;  /* 0x000000231e267209 */ /* 0x020fe40007810000 */
[----:B------:R-:W-:Y:S01]  /*6410*/  ISETP.GT.AND P3, PT, R21, 0x18, PT ;  /* 0x000000181500780c */ /* 0x000fe20003f64270 */
[----:B------:R-:W2:Y:S01]  /*6420*/  MUFU.TANH R47, R47 ;  /* 0x0000002f002f7308 */ /* 0x000ea20000002400 */
[----:B----4-:R-:W-:Y:S02]  /*6430*/  FSEL R34, R44, -INF , P2 ;  /* 0xff8000002c227808 */ /* 0x010fe40001000000 */
[----:B------:R-:W-:Y:S02]  /*6440*/  FMNMX.FTZ R37, R31, R38, !PT ;  /* 0x000000261f257209 */ /* 0x000fe40007810000 */
[----:B------:R-:W-:Y:S02]  /*6450*/  ISETP.GT.AND P4, PT, R21, 0x19, PT ;  /* 0x000000191500780c */ /* 0x000fe40003f84270 */
[----:B------:R-:W-:Y:S01]  /*6460*/  FSEL R35, R45, -INF , P3 ;  /* 0xff8000002d237808 */ /* 0x000fe20001800000 */
[----:B------:R-:W3:Y:S01]  /*6470*/  MUFU.TANH R50, R50 ;  /* 0x0000003200327308 */ /* 0x000ee20000002400 */
[----:B------:R-:W-:-:S02]  /*6480*/  FMNMX.FTZ R38, R34, R37, !PT ;  /* 0x0000002522267209 */ /* 0x000fc40007810000 */
[----:B------:R-:W-:Y:S02]  /*6490*/  ISETP.GT.AND P2, PT, R21, 0x20, PT ;  /* 0x000000201500780c */ /* 0x000fe40003f44270 */
[----:B------:R-:W-:Y:S02]  /*64a0*/  FSEL R37, R39, -INF , P4 ;  /* 0xff80000027257808 */ /* 0x000fe40002000000 */
[----:B------:R-:W-:Y:S01]  /*64b0*/  FMNMX.FTZ R40, R35, R38, !PT ;  /* 0x0000002623287209 */ /* 0x000fe20007810000 */
[----:B------:R-:W4:Y:S01]  /*64c0*/  MUFU.TANH R51, R51 ;  /* 0x0000003300337308 */ /* 0x000f220000002400 */
[----:B------:R-:W-:Y:S02]  /*64d0*/  ISETP.GT.AND P3, PT, R21, 0x21, PT ;  /* 0x000000211500780c */ /* 0x000fe40003f64270 */
[----:B------:R-:W-:Y:S02]  /*64e0*/  FSEL R38, R42, -INF , P2 ;  /* 0xff8000002a267808 */ /* 0x000fe40001000000 */
[----:B------:R-:W-:-:S02]  /*64f0*/  FMNMX.FTZ R41, R37, R40, !PT ;  /* 0x0000002825297209 */ /* 0x000fc40007810000 */
[----:B-1----:R-:W-:Y:S01]  /*6500*/  FSEL R39, R43, -INF , P3 ;  /* 0xff8000002b277808 */ /* 0x002fe20001800000 */
[----:B------:R-:W1:Y:S01]  /*6510*/  MUFU.TANH R54, R54 ;  /* 0x0000003600367308 */ /* 0x000e620000002400 */
[----:B------:R-:W-:Y:S01]  /*6520*/  FMNMX.FTZ R42, R38, R41, !PT ;  /* 0x00000029262a7209 */ /* 0x000fe20007810000 */
[C---:B------:R-:W-:Y:S01]  /*6530*/  FMUL.FTZ R41, R8.reuse, UR4 ;  /* 0x0000000408297c20 */ /* 0x040fe20008410000 */
[----:B------:R-:W-:Y:S02]  /*6540*/  FSETP.NEU.FTZ.AND P3, PT, R8, -INF , PT ;  /* 0xff8000000800780b */ /* 0x000fe40003f7d000 */
[----:B------:R-:W-:Y:S02]  /*6550*/  ISETP.GT.AND P4, PT, R21, 0x29, PT ;  /* 0x000000291500780c */ /* 0x000fe40003f84270 */
[----:B0-----:R-:W-:Y:S01]  /*6560*/  FSEL R40, R46, -INF , P5 ;  /* 0xff8000002e287808 */ /* 0x001fe20002800000 */
[----:B------:R-:W0:Y:S01]  /*6570*/  MUFU.TANH R55, R55 ;  /* 0x0000003700377308 */ /* 0x000e220000002400 */
[----:B------:R-:W-:-:S02]  /*6580*/  FMNMX.FTZ R43, R39, R42, !PT ;  /* 0x0000002a272b7209 */ /* 0x000fc40007810000 */
[----:B------:R-:W-:Y:S02]  /*6590*/  FSEL R45, R41, RZ, P3 ;  /* 0x000000ff292d7208 */ /* 0x000fe40001800000 */
[----:B------:R-:W-:Y:S02]  /*65a0*/  ISETP.GT.AND P2, PT, R21, 0x30, PT ;  /* 0x000000301500780c */ /* 0x000fe40003f44270 */
[----:B--2---:R-:W-:Y:S01]  /*65b0*/  FSEL R41, R47, -INF , P4 ;  /* 0xff8000002f297808 */ /* 0x004fe20002000000 */
[--C-:B------:R-:W-:Y:S01]  /*65c0*/  FFMA.FTZ R46, R28, UR4, -R45.reuse ;  /* 0x000000041c2e7c23 */ /* 0x100fe2000801082d */
        /* <DEDUP_REMOVED lines=10> */
[----:B----4-:R-:W-:Y:S01]  /*6670*/  FSEL R28, R51, -INF , P3 ;  /* 0xff800000331c7808 */ /* 0x010fe20001800000 */
[--C-:B------:R-:W-:Y:S01]  /*6680*/  FFMA.FTZ R11, R11, UR4, -R45.reuse ;  /* 0x000000040b0b7c23 */ /* 0x100fe2000801082d */
[----:B------:R-:W-:Y:S01]  /*6690*/  FMNMX.FTZ R43, R42, R43, !PT ;  /* 0x0000002b2a2b7209 */ /* 0x000fe20007810000 */
[--C-:B------:R-:W-:Y:S01]  /*66a0*/  FFMA.FTZ R14, R14, UR4, -R45.reuse ;  /* 0x000000040e0e7c23 */ /* 0x100fe2000801082d */
[----:B------:R-:W-:Y:S01]  /*66b0*/  ISETP.GT.AND P3, PT, R21, 0x39, PT ;  /* 0x000000391500780c */ /* 0x000fe20003f64270 */
[----:B------:R-:W-:Y:S01]  /*66c0*/  MUFU.EX2 R156, R5 ;  /* 0x00000005009c7308 */ /* 0x000fe20000000800 */
[----:B-1----:R-:W-:Y:S01]  /*66d0*/  FSEL R21, R54, -INF , P2 ;  /* 0xff80000036157808 */ /* 0x002fe20001000000 */
[--C-:B------:R-:W-:Y:S01]  /*66e0*/  FFMA.FTZ R13, R13, UR4, -R45.reuse ;  /* 0x000000040d0d7c23 */ /* 0x100fe2000801082d */
[----:B------:R-:W-:Y:S01]  /*66f0*/  FMNMX.FTZ R44, R28, R43, !PT ;  /* 0x0000002b1c2c7209 */ /* 0x000fe20007810000 */
[--C-:B------:R-:W-:Y:S01]  /*6700*/  FFMA.FTZ R43, R7, UR4, -R45.reuse ;  /* 0x00000004072b7c23 */ /* 0x100fe2000801082d */
[----:B0-----:R-:W-:Y:S01]  /*6710*/  FSEL R15, R55, -INF , P3 ;  /* 0xff800000370f7808 */ /* 0x001fe20001800000 */
        /* <DEDUP_REMOVED lines=8> */
[----:B------:R-:W-:Y:S01]  /*67a0*/  FFMA.FTZ R36, R36, UR4, -R45 ;  /* 0x0000000424247c23 */ /* 0x000fe2000801082d */
[----:B------:R-:W0:Y:S01]  /*67b0*/  @P1 LDC R50, c[0x0][0x450] ;  /* 0x00011400ff321b82 */ /* 0x000e220000000800 */
[----:B------:R-:W1:Y:S01]  /*67c0*/  SHFL.BFLY PT, R7, R44, 0x2, 0x1f ;  /* 0x0c401f002c077f89 */ /* 0x000e6200000e0000 */
[----:B------:R-:W-:Y:S06]  /*67d0*/  MUFU.EX2 R46, R46 ;  /* 0x0000002e002e7308 */ /* 0x000fec0000000800 */
[----:B------:R-:W2:Y:S02]  /*67e0*/  @P1 LDC R45, c[0x0][0x44c] ;  /* 0x00011300ff2d1b82 */ /* 0x000ea40000000800 */
[----:B------:R-:W3:Y:S08]  /*67f0*/  MUFU.EX2 R47, R47 ;  /* 0x0000002f002f7308 */ /* 0x000ef00000000800 */
[----:B------:R-:W-:Y:S01]  /*6800*/  MUFU.EX2 R43, R43 ;  /* 0x0000002b002b7308 */ /* 0x000fe20000000800 */
[----:B-1----:R-:W-:-:S07]  /*6810*/  FMNMX.FTZ R7, R44, R7, !PT ;  /* 0x000000072c077209 */ /* 0x002fce0007810000 */
[----:B------:R1:W-:Y:S01]  /*6820*/  MUFU.EX2 R49, R10 ;  /* 0x0000000a00317308 */ /* 0x0003e20000000800 */
[----:B---3--:R-:W-:Y:S01]  /*6830*/  F2FP.F16.F32.PACK_AB R152, R47, R46 ;  /* 0x0000002e2f98723e */ /* 0x008fe200000000ff */
[----:B------:R-:W3:Y:S06]  /*6840*/  SHFL.BFLY PT, R6, R7, 0x1, 0x1f ;  /* 0x0c201f0007067f89 */ /* 0x000eec00000e0000 */
[----:B------:R-:W-:Y:S01]  /*6850*/  MUFU.EX2 R11, R11 ;  /* 0x0000000b000b7308 */ /* 0x000fe20000000800 */
[----:B-1----:R-:W-:-:S04]  /*6860*/  IMAD R10, R2, 0x1000, R19 ;  /* 0x00001000020a7824 */ /* 0x002fc800078e0213 */
[C---:B------:R-:W-:Y:S01]  /*6870*/  VIADD R44, R10.reuse, 0x80 ;  /* 0x000000800a2c7836 */ /* 0x040fe20000000000 */
[----:B------:R-:W-:Y:S02]  /*6880*/  R2UR UR6, R10 ;  /* 0x000000000a0672ca */ /* 0x000fe400000e0000 */
[----:B------:R-:W1:Y:S02]  /*6890*/  MUFU.EX2 R14, R14 ;  /* 0x0000000e000e7308 */ /* 0x000e640000000800 */
[----:B------:R-:W-:-:S06]  /*68a0*/  R2UR UR10, R44 ;  /* 0x000000002c0a72ca */ /* 0x000fcc00000e0000 */
[----:B------:R-:W-:Y:S03]  /*68b0*/  MUFU.EX2 R13, R13 ;  /* 0x0000000d000d7308 */ /* 0x000fe60000000800 */
[----:B------:R-:W-:Y:S01]  /*68c0*/  UMOV UR14, UR6 ;  /* 0x00000006000e7c82 */ /* 0x000fe20008000000 */
[----:B---3--:R-:W-:-:S04]  /*68d0*/  FMNMX.FTZ R5, R7, R6, !PT ;  /* 0x0000000607057209 */ /* 0x008fc80007810000 */
[C---:B------:R-:W-:Y:S01]  /*68e0*/  FSETP.NEU.FTZ.AND P2, PT, R5.reuse, -INF , PT ;  /* 0xff8000000500780b */ /* 0x040fe20003f5d000 */
[----:B------:R-:W-:Y:S01]  /*68f0*/  FMUL.FTZ R6, R5, UR4 ;  /* 0x0000000405067c20 */ /* 0x000fe20008410000 */
[----:B------:R-:W3:Y:S01]  /*6900*/  MUFU.EX2 R12, R12 ;  /* 0x0000000c000c7308 */ /* 0x000ee20000000800 */
[----:B-1----:R-:W-:-:S03]  /*6910*/  F2FP.F16.F32.PACK_AB R158, R14, R11 ;  /* 0x0000000b0e9e723e */ /* 0x002fc600000000ff */
[----:B------:R-:W-:Y:S02]  /*6920*/  FSEL R7, R6, RZ, P2 ;  /* 0x000000ff06077208 */ /* 0x000fe40001000000 */
[----:B------:R-:W-:Y:S02]  /*6930*/  ISETP.NE.AND P2, PT, R56, RZ, PT ;  /* 0x000000ff3800720c */ /* 0x000fe40003f45270 */
        /* <DEDUP_REMOVED lines=10> */
[----:B------:R-:W-:Y:S01]  /*69e0*/  FFMA.FTZ R38, R38, UR4, -R7 ;  /* 0x0000000426267c23 */ /* 0x000fe20008010807 */
[----:B------:R-:W-:-:S02]  /*69f0*/  @!P2 VIADD R6, R9, 0x38840 ;  /* 0x000388400906a836 */ /* 0x000fc40000000000 */
[--C-:B------:R-:W-:Y:S01]  /*6a00*/  FFMA.FTZ R39, R39, UR4, -R7.reuse ;  /* 0x0000000427277c23 */ /* 0x100fe20008010807 */
[--C-:B------:R-:W-:Y:S01]  /*6a10*/  FFMA.FTZ R40, R40, UR4, -R7.reuse ;  /* 0x0000000428287c23 */ /* 0x100fe20008010807 */
[--C-:B------:R-:W-:Y:S01]  /*6a20*/  FFMA.FTZ R41, R41, UR4, -R7.reuse ;  /* 0x0000000429297c23 */ /* 0x100fe20008010807 */
[--C-:B------:R-:W-:Y:S01]  /*6a30*/  FFMA.FTZ R42, R42, UR4, -R7.reuse ;  /* 0x000000042a2a7c23 */ /* 0x100fe20008010807 */
[----:B------:R-:W1:Y:S01]  /*6a40*/  MUFU.EX2 R27, R27 ;  /* 0x0000001b001b7308 */ /* 0x000e620000000800 */
[----:B------:R-:W-:Y:S01]  /*6a50*/  @!P2 PRMT R6, RZ, 0x654, R6 ;  /* 0x00000654ff06a816 */ /* 0x000fe20000000006 */
[--C-:B------:R-:W-:Y:S01]  /*6a60*/  FFMA.FTZ R28, R28, UR4, -R7.reuse ;  /* 0x000000041c1c7c23 */ /* 0x100fe20008010807 */
[--C-:B------:R-:W-:Y:S01]  /*6a70*/  FFMA.FTZ R21, R21, UR4, -R7.reuse ;  /* 0x0000000415157c23 */ /* 0x100fe20008010807 */
[----:B------:R-:W-:Y:S01]  /*6a80*/  FFMA.FTZ R7, R15, UR4, -R7 ;  /* 0x000000040f077c23 */ /* 0x000fe20008010807 */
[----:B------:R4:W-:Y:S01]  /*6a90*/  @!P2 SYNCS.ARRIVE.TRANS64.RED.A1T0 RZ, [R6+URZ], RZ ;  /* 0x000000ff06ffa9a7 */ /* 0x0009e2000810043f */
[----:B---3--:R-:W-:Y:S01]  /*6aa0*/  F2FP.F16.F32.PACK_AB R160, R12, R13 ;  /* 0x0000000d0ca0723e */ /* 0x008fe200000000ff */
[----:B------:R-:W-:Y:S01]  /*6ab0*/  @!P2 VIADD R9, R9, 0x38860 ;  /* 0x000388600909a836 */ /* 0x000fe20000000000 */
[----:B------:R-:W3:Y:S04]  /*6ac0*/  MUFU.EX2 R26, R26 ;  /* 0x0000001a001a7308 */ /* 0x000ee80000000800 */
[----:B------:R-:W-:Y:S01]  /*6ad0*/  @!P2 PRMT R9, RZ, 0x654, R9 ;  /* 0x00000654ff09a816 */ /* 0x000fe20000000009 */
[----:B----4-:R-:W-:-:S03]  /*6ae0*/  FADD.FTZ R6, R46, R47 ;  /* 0x0000002f2e067221 */ /* 0x010fc60000010000 */
[----:B------:R-:W4:Y:S01]  /*6af0*/  MUFU.EX2 R155, R30 ;  /* 0x0000001e009b7308 */ /* 0x000f220000000800 */
[----:B-1----:R-:W-:-:S07]  /*6b00*/  F2FP.F16.F32.PACK_AB R153, R27, R24 ;  /* 0x000000181b99723e */ /* 0x002fce00000000ff */
[----:B------:R2:W-:Y:S08]  /*6b10*/  MUFU.EX2 R30, R37 ;  /* 0x00000025001e7308 */ /* 0x0005f00000000800 */
[----:B------:R-:W1:Y:S01]  /*6b20*/  MUFU.EX2 R31, R31 ;  /* 0x0000001f001f7308 */ /* 0x000e620000000800 */
[----:B--2---:R-:W-:-:S04]  /*6b30*/  @P1 IMAD.HI.U32 R37, R45, UR42, RZ ;  /* 0x0000002a2d251c27 */ /* 0x004fc8000f8e00ff */
[----:B------:R-:W-:Y:S01]  /*6b40*/  FADD.FTZ R45, R43, R6 ;  /* 0x000000062b2d7221 */ /* 0x000fe20000010000 */
[----:B0-----:R-:W-:Y:S01]  /*6b50*/  @P1 SHF.R.U32.HI R48, RZ, R50, R37 ;  /* 0x00000032ff301219 */ /* 0x001fe20000011625 */
[----:B------:R-:W-:Y:S01]  /*6b60*/  FADD.FTZ R37, R24, R27 ;  /* 0x0000001b18257221 */ /* 0x000fe20000010000 */
[----:B------:R-:W0:Y:S01]  /*6b70*/  MUFU.EX2 R34, R34 ;  /* 0x0000002200227308 */ /* 0x000e220000000800 */
[C---:B------:R-:W-:Y:S01]  /*6b80*/  FADD.FTZ R45, R154.reuse, R45 ;  /* 0x0000002d9a2d7221 */ /* 0x040fe20000010000 */
[----:B------:R-:W-:Y:S01]  /*6b90*/  F2FP.F16.F32.PACK_AB R154, R154, R43 ;  /* 0x0000002b9a9a723e */ /* 0x000fe200000000ff */
[----:B---3--:R-:W-:Y:S01]  /*6ba0*/  FADD.FTZ R6, R26, R37 ;  /* 0x000000251a067221 */ /* 0x008fe20000010000 */
[----:B------:R-:W-:Y:S01]  /*6bb0*/  IADD3 R48, R48, R187, -R188 ;  /* 0x000000bb30307210 */ /* 0x000fe20007ffe8bc */
[----:B------:R-:W-:Y:S01]  /*6bc0*/  FADD.FTZ R44, R156, R45 ;  /* 0x0000002d9c2c7221 */ /* 0x000fe20000010000 */
[----:B------:R-:W-:Y:S01]  /*6bd0*/  F2FP.F16.F32.PACK_AB R156, R49, R156 ;  /* 0x0000009c319c723e */ /* 0x000fe200000000ff */
[----:B----4-:R-:W-:Y:S01]  /*6be0*/  FADD.FTZ R6, R155, R6 ;  /* 0x000000069b067221 */ /* 0x010fe20000010000 */
[----:B------:R-:W2:Y:S01]  /*6bf0*/  MUFU.EX2 R35, R35 ;  /* 0x0000002300237308 */ /* 0x000ea20000000800 */
[----:B------:R-:W-:Y:S01]  /*6c00*/  FADD.FTZ R44, R49, R44 ;  /* 0x0000002c312c7221 */ /* 0x000fe20000010000 */
[----:B------:R-:W-:Y:S01]  /*6c10*/  F2FP.F16.F32.PACK_AB R155, R155, R26 ;  /* 0x0000001a9b9b723e */ /* 0x000fe200000000ff */
[----:B-1----:R-:W-:Y:S01]  /*6c20*/  FADD.FTZ R15, R31, R6 ;  /* 0x000000061f0f7221 */ /* 0x002fe20000010000 */
[----:B------:R-:W-:Y:S01]  /*6c30*/  BAR.SYNC.DEFER_BLOCKING 0xf, 0x100 ;  /* 0x03c4000000007b1d */ /* 0x000fe20000010000 */
[----:B------:R-:W-:-:S02]  /*6c40*/  R2UR UR5, R48 ;  /* 0x00000000300572ca */ /* 0x000fc400000e0000 */
[----:B0-----:R-:W-:-:S03]  /*6c50*/  FADD.FTZ R6, R34, R15 ;  /* 0x0000000f22067221 */ /* 0x001fc60000010000 */
[----:B------:R-:W0:Y:S01]  /*6c60*/  MUFU.EX2 R38, R38 ;  /* 0x0000002600267308 */ /* 0x000e220000000800 */
[----:B------:R-:W-:Y:S01]  /*6c70*/  FADD.FTZ R15, R11, R44 ;  /* 0x0000002c0b0f7221 */ /* 0x000fe20000010000 */
[----:B------:R-:W-:Y:S01]  /*6c80*/  F2FP.F16.F32.PACK_AB R157, R34, R31 ;  /* 0x0000001f229d723e */ /* 0x000fe200000000ff */
[----:B--2---:R-:W-:-:S05]  /*6c90*/  FADD.FTZ R37, R35, R6 ;  /* 0x0000000623257221 */ /* 0x004fca0000010000 */
[----:B------:R-:W1:Y:S01]  /*6ca0*/  MUFU.EX2 R39, R39 ;  /* 0x0000002700277308 */ /* 0x000e620000000800 */
[----:B------:R-:W-:Y:S01]  /*6cb0*/  FADD.FTZ R6, R14, R15 ;  /* 0x0000000f0e067221 */ /* 0x000fe20000010000 */
[C---:B------:R-:W-:Y:S01]  /*6cc0*/  F2FP.F16.F32.PACK_AB R159, R30.reuse, R35 ;  /* 0x000000231e9f723e */ /* 0x040fe200000000ff */
[----:B------:R-:W-:Y:S02]  /*6cd0*/  FADD.FTZ R37, R30, R37 ;  /* 0x000000251e257221 */ /* 0x000fe40000010000 */
[----:B------:R-:W-:-:S03]  /*6ce0*/  FADD.FTZ R15, R13, R6 ;  /* 0x000000060d0f7221 */ /* 0x000fc60000010000 */
[----:B------:R-:W2:Y:S01]  /*6cf0*/  MUFU.EX2 R40, R40 ;  /* 0x0000002800287308 */ /* 0x000ea20000000800 */
[----:B0-----:R-:W-:Y:S01]  /*6d00*/  FADD.FTZ R6, R38, R37 ;  /* 0x0000002526067221 */ /* 0x001fe20000010000 */
[----:B------:R-:W-:Y:S01]  /*6d10*/  FADD.FTZ R15, R12, R15 ;  /* 0x0000000f0c0f7221 */ /* 0x000fe20000010000 */
[----:B------:R0:W-:Y:S04]  /*6d20*/  STSM.16.M88.4 [R23+0x36400], R152 ;  /* 0x0364009817007844 */ /* 0x0001e80000000200 */
[----:B------:R0:W-:Y:S01]  /*6d30*/  STSM.16.M88.4 [R186], R156 ;  /* 0x0000009cba007844 */ /* 0x0001e20000000200 */
[----:B------:R-:W3:Y:S01]  /*6d40*/  MUFU.EX2 R29, R29 ;  /* 0x0000001d001d7308 */ /* 0x000ee20000000800 */
[C---:B-1----:R-:W-:Y:S01]  /*6d50*/  FADD.FTZ R27, R39.reuse, R6 ;  /* 0x00000006271b7221 */ /* 0x042fe20000010000 */
[----:B------:R-:W-:Y:S01]  /*6d60*/  FADD.FTZ R6, R20, R15 ;  /* 0x0000000f14067221 */ /* 0x000fe20000010000 */
[----:B------:R-:W-:-:S05]  /*6d70*/  F2FP.F16.F32.PACK_AB R161, R39, R38 ;  /* 0x0000002627a1723e */ /* 0x000fca00000000ff */
[----:B------:R-:W1:Y:S01]  /*6d80*/  MUFU.EX2 R41, R41 ;  /* 0x0000002900297308 */ /* 0x000e620000000800 */
[----:B--2---:R-:W-:-:S07]  /*6d90*/  FADD.FTZ R24, R40, R27 ;  /* 0x0000001b28187221 */ /* 0x004fce0000010000 */
[----:B------:R-:W2:Y:S01]  /*6da0*/  MUFU.EX2 R32, R32 ;  /* 0x0000002000207308 */ /* 0x000ea20000000800 */
[C---:B---3--:R-:W-:Y:S01]  /*6db0*/  FADD.FTZ R11, R29.reuse, R6 ;  /* 0x000000061d0b7221 */ /* 0x048fe20000010000 */
[----:B------:R-:W-:-:S06]  /*6dc0*/  F2FP.F16.F32.PACK_AB R162, R29, R20 ;  /* 0x000000141da2723e */ /* 0x000fcc00000000ff */
[----:B------:R-:W3:Y:S01]  /*6dd0*/  MUFU.EX2 R42, R42 ;  /* 0x0000002a002a7308 */ /* 0x000ee20000000800 */
[C---:B-1----:R-:W-:Y:S01]  /*6de0*/  FADD.FTZ R15, R41.reuse, R24 ;  /* 0x00000018290f7221 */ /* 0x042fe20000010000 */
[----:B------:R-:W-:-:S05]  /*6df0*/  F2FP.F16.F32.PACK_AB R163, R41, R40 ;  /* 0x0000002829a3723e */ /* 0x000fca00000000ff */
[----:B------:R0:W-:Y:S01]  /*6e00*/  STSM.16.M88.4 [R184], R160 ;  /* 0x000000a0b8007844 */ /* 0x0001e20000000200 */
[----:B------:R-:W1:Y:S01]  /*6e10*/  MUFU.EX2 R33, R33 ;  /* 0x0000002100217308 */ /* 0x000e620000000800 */
[----:B--2---:R-:W-:-:S07]  /*6e20*/  FADD.FTZ R6, R32, R11 ;  /* 0x0000000b20067221 */ /* 0x004fce0000010000 */
[----:B------:R-:W2:Y:S01]  /*6e30*/  MUFU.EX2 R165, R28 ;  /* 0x0000001c00a57308 */ /* 0x000ea20000000800 */
[----:B---3--:R-:W-:-:S07]  /*6e40*/  FADD.FTZ R12, R42, R15 ;  /* 0x0000000f2a0c7221 */ /* 0x008fce0000010000 */
[----:B------:R-:W-:Y:S01]  /*6e50*/  MUFU.EX2 R25, R25 ;  /* 0x0000001900197308 */ /* 0x000fe20000000800 */
[C---:B-1----:R-:W-:Y:S01]  /*6e60*/  FADD.FTZ R6, R33.reuse, R6 ;  /* 0x0000000621067221 */ /* 0x042fe20000010000 */
[----:B------:R-:W-:-:S06]  /*6e70*/  F2FP.F16.F32.PACK_AB R164, R33, R32 ;  /* 0x0000002021a4723e */ /* 0x000fcc00000000ff */
[----:B------:R-:W1:Y:S01]  /*6e80*/  MUFU.EX2 R36, R36 ;  /* 0x0000002400247308 */ /* 0x000e620000000800 */
[C---:B--2---:R-:W-:Y:S01]  /*6e90*/  FADD.FTZ R12, R165.reuse, R12 ;  /* 0x0000000ca50c7221 */ /* 0x044fe20000010000 */
[----:B------:R-:W-:-:S06]  /*6ea0*/  F2FP.F16.F32.PACK_AB R165, R165, R42 ;  /* 0x0000002aa5a5723e */ /* 0x000fcc00000000ff */
[----:B------:R-:W2:Y:S08]  /*6eb0*/  MUFU.EX2 R21, R21 ;  /* 0x0000001500157308 */ /* 0x000eb00000000800 */
[----:B------:R3:W4:Y:S01]  /*6ec0*/  MUFU.EX2 R14, R7 ;  /* 0x00000007000e7308 */ /* 0x0007220000000800 */
[----:B-1----:R-:W-:Y:S01]  /*6ed0*/  F2FP.F16.F32.PACK_AB R166, R36, R25 ;  /* 0x0000001924a6723e */ /* 0x002fe200000000ff */
[----:B---3--:R-:W-:Y:S01]  /*6ee0*/  FADD.FTZ R7, R25, R6 ;  /* 0x0000000619077221 */ /* 0x008fe20000010000 */
[----:B--2---:R-:W-:-:S03]  /*6ef0*/  FADD.FTZ R11, R21, R12 ;  /* 0x0000000c150b7221 */ /* 0x004fc60000010000 */
[----:B------:R-:W-:Y:S01]  /*6f00*/  FADD.FTZ R6, R36, R7 ;  /* 0x0000000724067221 */ /* 0x000fe20000010000 */
[C---:B----4-:R-:W-:Y:S01]  /*6f10*/  F2FP.F16.F32.PACK_AB R167, R14.reuse, R21 ;  /* 0x000000150ea7723e */ /* 0x050fe200000000ff */
[----:B------:R-:W-:Y:S01]  /*6f20*/  FADD.FTZ R7, R14, R11 ;  /* 0x0000000b0e077221 */ /* 0x000fe20000010000 */
[C---:B------:R-:W-:Y:S02]  /*6f30*/  VIADD R11, R10.reuse, 0x100 ;  /* 0x000001000a0b7836 */ /* 0x040fe40000000000 */
[----:B------:R-:W-:Y:S01]  /*6f40*/  VIADD R10, R10, 0x180 ;  /* 0x000001800a0a7836 */ /* 0x000fe20000000000 */
[----:B------:R0:W-:Y:S01]  /*6f50*/  STSM.16.M88.4 [R185], R164 ;  /* 0x000000a4b9007844 */ /* 0x0001e20000000200 */
[----:B------:R-:W-:Y:S01]  /*6f60*/  WARPGROUP.ARRIVE ;  /* 0x00000000000079c5 */ /* 0x000fe20000000000 */
[----:B------:R-:W-:-:S05]  /*6f70*/  R2UR UR6, R11 ;  /* 0x000000000b0672ca */ /* 0x000fca00000e0000 */
[----:B------:R-:W-:Y:S03]  /*6f80*/  HGMMA.64x256x16.F32 R24, R152, gdesc[UR12].tnspB, RZ, !UPT, gsb0 ;  /* 0x43e0000c98187df0 */ /* 0x000fe6000c0008ff */
[----:B------:R-:W-:Y:S02]  /*6f90*/  WARPGROUP.DEPBAR.LE gsb0, 0x0 ;  /* 0x00008000000079c5 */ /* 0x000fe40000010000 */
[----:B------:R-:W-:-:S15]  /*6fa0*/  WARPGROUP.ARRIVE ;  /* 0x00000000000079c5 */ /* 0x000fde0000000000 */
[----:B------:R-:W-:-:S08]  /*6fb0*/  NOP ;  /* 0x0000000000007918 */ /* 0x000fd00000000000 */
[----:B------:R-:W-:Y:S01]  /*6fc0*/  HGMMA.64x256x16.F32 R24, R156, gdesc[UR8].tnspB, R24, gsb0 ;  /* 0x43e000089c187df0 */ /* 0x000fe20008000818 */
[----:B------:R-:W-:Y:S01]  /*6fd0*/  UMOV UR10, UR6 ;  /* 0x00000006000a7c82 */ /* 0x000fe20008000000 */
[----:B------:R-:W-:Y:S01]  /*6fe0*/  UMOV UR11, 0x40000040 ;  /* 0x40000040000b7882 */ /* 0x000fe20000000000 */
[----:B------:R-:W-:Y:S01]  /*6ff0*/  R2UR UR6, R10 ;  /* 0x000000000a0672ca */ /* 0x000fe200000e0000 */
[----:B------:R-:W-:Y:S02]  /*7000*/  WARPGROUP.DEPBAR.LE gsb0, 0x0 ;  /* 0x00008000000079c5 */ /* 0x000fe40000010000 */
[----:B------:R-:W-:-:S15]  /*7010*/  WARPGROUP.ARRIVE ;  /* 0x00000000000079c5 */ /* 0x000fde0000000000 */
[----:B------:R-:W-:-:S07]  /*7020*/  NOP ;  /* 0x0000000000007918 */ /* 0x000fce0000000000 */
[----:B------:R-:W-:Y:S01]  /*7030*/  HGMMA.64x256x16.F32 R24, R160, gdesc[UR8].tnspB, R24, gsb0 ;  /* 0x43e00008a0187df0 */ /* 0x000fe20008000818 */
[----:B------:R-:W-:Y:S01]  /*7040*/  UMOV UR10, UR6 ;  /* 0x00000006000a7c82 */ /* 0x000fe20008000000 */
[----:B------:R-:W-:Y:S01]  /*7050*/  UMOV UR11, 0x40000040 ;  /* 0x40000040000b7882 */ /* 0x000fe20000000000 */
        /* <DEDUP_REMOVED lines=8> */
[----:B------:R-:W-:-:S06]  /*70e0*/  WARPGROUP.ARRIVE ;  /* 0x00000000000079c5 */ /* 0x000fcc0000000000 */
        /* <DEDUP_REMOVED lines=13> */
[----:B------:R-:W-:Y:S01]  /*71c0*/  ULDC UR5, c[0x0][0xad0] ;  /* 0x0002b40000057ab9 */ /* 0x000fe20000000800 */
[----:B------:R-:W-:Y:S01]  /*71d0*/  IMAD.MOV.U32 R10, RZ, RZ, R8 ;  /* 0x000000ffff0a7224 */ /* 0x000fe200078e0008 */
[----:B------:R-:W-:Y:S01]  /*71e0*/  ULDC UR4, c[0x0][0xa80] ;  /* 0x0002a00000047ab9 */ /* 0x000fe20000000800 */
[----:B------:R-:W-:-:S07]  /*71f0*/  IMAD.MOV.U32 R12, RZ, RZ, R2 ;  /* 0x000000ffff0c7224 */ /* 0x000fce00078e0002 */
.L_x_8323:
        /* <DEDUP_REMOVED lines=8> */
.L_x_8315:
[----:B------:R-:W-:Y:S02]  /*7280*/  IMAD.U32 R5, RZ, RZ, UR37 ;  /* 0x00000025ff057e24 */ /* 0x000fe4000f8e00ff */
[----:B0-----:R-:W-:-:S03]  /*7290*/  IMAD R9, R2, 0x8, R16 ;  /* 0x0000000802097824 */ /* 0x001fc600078e0210 */
[----:B------:R-:W-:-:S04]  /*72a0*/  SHF.L.U32 R5, R5, 0x1f, RZ ;  /* 0x0000001f05057819 */ /* 0x000fc800000006ff */
[----:B------:R0:W1:Y:S01]  /*72b0*/  SYNCS.PHASECHK.TRANS64.TRYWAIT P3, [R9+URZ+0x38830], R5 ;  /* 0x03883005090075a7 */ /* 0x000062000806017f */
[----:B------:R-:W-:Y:S05]  /*72c0*/  @!P0 BRA `(.L_x_8316) ;  /* 0x0000000000048947 */ /* 0x000fea0003800000 */
[----:B------:R-:W-:Y:S01]  /*72d0*/  BPT.TRAP 0x1 ;  /* 0x000000040000795c */ /* 0x000fe20000300000 */
.L_x_8316:
[----:B------:R-:W-:Y:S01]  /*72e0*/  IMAD R8, R2, 0x200, R0 ;  /* 0x0000020002087824 */ /* 0x000fe200078e0200 */
[----:B-1----:R-:W-:Y:S06]  /*72f0*/  @P3 BRA `(.L_x_8317) ;  /* 0x0000000000083947 */ /* 0x002fec0003800000 */
[----:B------:R-:W1:Y:S02]  /*7300*/  SYNCS.PHASECHK.TRANS64.TRYWAIT P3, [R9+URZ+0x38830], R5 ;  /* 0x03883005090075a7 */ /* 0x000e64000806017f */
[----:B-1----:R-:W-:Y:S05]  /*7310*/  @!P3 BRA `(.L_x_8318) ;  /* 0x0000014400c8b947 */ /* 0x002fea0003800000 */
.L_x_8317:
[----:B------:R-:W-:Y:S01]  /*7320*/  R2UR UR10, R8 ;  /* 0x00000000080a72ca */ /* 0x000fe200000e0000 */
[----:B------:R-:W-:Y:S01]  /*7330*/  WARPGROUP.ARRIVE ;  /* 0x00000000000079c5 */ /* 0x000fe20000000000 */
[----:B------:R-:W-:Y:S01]  /*7340*/  UMOV UR11, 0x40000040 ;  /* 0x40000040000b7882 */ /* 0x000fe20000000000 */
[----:B------:R-:W-:Y:S01]  /*7350*/  UMOV UR15, 0x40000040 ;  /* 0x40000040000f7882 */ /* 0x000fe20000000000 */
[----:B------:R-:W-:Y:S01]  /*7360*/  UMOV UR19, 0x40000040 ;  /* 0x4000004000137882 */ /* 0x000fe20000000000 */
[----:B------:R-:W-:-:S08]  /*7370*/  UMOV UR23, 0x40000040 ;  /* 0x4000004000177882 */ /* 0x000fd00000000000 */
[----:B------:R-:W-:Y:S01]  /*7380*/  HGMMA.64x64x16.F32 R152, gdesc[UR8], RZ, !UPT, gsb0 ;  /* 0x00e00000089879f0 */ /* 0x000fe2000c0008ff */
[----:B------:R-:W-:Y:S02]  /*7390*/  UIADD3 UR14, UR10, 0x2, URZ ;  /* 0x000000020a0e7890 */ /* 0x000fe4000fffe03f */
[----:B------:R-:W-:Y:S02]  /*73a0*/  UIADD3 UR18, UR10, 0x4, URZ ;  /* 0x000000040a127890 */ /* 0x000fe4000fffe03f */
        /* <DEDUP_REMOVED lines=13> */
.L_x_8319:
[----:B------:R2:W3:Y:S01]  /*7480*/  SYNCS.PHASECHK.TRANS64.TRYWAIT P3, [R9+URZ+0x38850], R5 ;  /* 0x03885005090075a7 */ /* 0x0004e2000806017f */
[----:B------:R-:W-:Y:S05]  /*7490*/  @!P0 BRA `(.L_x_8320) ;  /* 0x0000000000048947 */ /* 0x000fea0003800000 */
[----:B------:R-:W-:Y:S01]  /*74a0*/  BPT.TRAP 0x1 ;  /* 0x000000040000795c */ /* 0x000fe20000300000 */
.L_x_8320:
[----:B---3--:R-:W-:Y:S05]  /*74b0*/  @P3 BRA `(.L_x_8321) ;  /* 0x0000000000083947 */ /* 0x008fea0003800000 */
[----:B------:R-:W3:Y:S02]  /*74c0*/  SYNCS.PHASECHK.TRANS64.TRYWAIT P3, [R9+URZ+0x38850], R5 ;  /* 0x03885005090075a7 */ /* 0x000ee4000806017f */
[----:B---3--:R-:W-:Y:S05]  /*74d0*/  @!P3 BRA `(.L_x_8322) ;  /* 0x00000144006cb947 */ /* 0x008fea0003800000 */
.L_x_8321:
[----:B0123--:R-:W-:Y:S01]  /*74e0*/  IMAD R5, R2, 0x1000, R3 ;  /* 0x0000100002057824 */ /* 0x00ffe200078e0203 */
[----:B------:R-:W-:Y:S01]  /*74f0*/  WARPGROUP.ARRIVE ;  /* 0x00000000000079c5 */ /* 0x000fe20000000000 */
[----:B------:R-:W-:Y:S01]  /*7500*/  UMOV UR27, 0x40000040 ;  /* 0x40000040001b7882 */ /* 0x000fe20000000000 */
[----:B------:R-:W-:Y:S01]  /*7510*/  VIADD R8, R4, 0x2 ;  /* 0x0000000204087836 */ /* 0x000fe20000000000 */
[----:B------:R-:W-:Y:S01]  /*7520*/  UMOV UR29, 0x40000040 ;  /* 0x40000040001d7882 */ /* 0x000fe20000000000 */
[C---:B------:R-:W-:Y:S01]  /*7530*/  R2UR UR26, R5.reuse ;  /* 0x00000000051a72ca */ /* 0x040fe200000e0000 */
[----:B------:R-:W-:Y:S01]  /*7540*/  UMOV UR31, 0x40000040 ;  /* 0x40000040001f7882 */ /* 0x000fe20000000000 */
[----:B------:R-:W0:Y:S01]  /*7550*/  S2R R13, SR_TID.X ;  /* 0x00000000000d7919 */ /* 0x000e220000002100 */
[----:B------:R-:W-:Y:S01]  /*7560*/  R2UR UR28, R8 ;  /* 0x00000000081c72ca */ /* 0x000fe200000e0000 */
[C---:B------:R-:W-:Y:S01]  /*7570*/  VIADD R8, R5.reuse, 0x2 ;  /* 0x0000000205087836 */ /* 0x040fe20000000000 */
[----:B------:R-:W-:Y:S01]  /*7580*/  UMOV UR10, 0xffffffc0 ;  /* 0xffffffc0000a7882 */ /* 0x000fe20000000000 */
[----:B------:R-:W-:Y:S01]  /*7590*/  VIADD R20, R5, 0x800 ;  /* 0x0000080005147836 */ /* 0x000fe20000000000 */
[----:B------:R-:W-:Y:S01]  /*75a0*/  UIMAD UR10, UR7, UR10, 0x1 ;  /* 0x00000001070a74a4 */ /* 0x000fe2000f8e020a */
[----:B------:R-:W-:Y:S01]  /*75b0*/  IMAD.MOV.U32 R15, RZ, RZ, 0x4 ;  /* 0x00000004ff0f7424 */ /* 0x000fe200078e00ff */
[----:B------:R-:W-:Y:S01]  /*75c0*/  R2UR UR30, R8 ;  /* 0x00000000081e72ca */ /* 0x000fe200000e0000 */
[----:B------:R-:W-:Y:S01]  /*75d0*/  VIADD R8, R4, 0x4 ;  /* 0x0000000404087836 */ /* 0x000fe20000000000 */
[----:B------:R-:W-:Y:S01]  /*75e0*/  UMOV UR11, 0x40000040 ;  /* 0x40000040000b7882 */ /* 0x000fe20000000000 */
[----:B------:R-:W-:Y:S01]  /*75f0*/  UISETP.GT.AND UP0, UPT, UR7, UR6, UPT ;  /* 0x000000060700728c */ /* 0x000fe2000bf04270 */
[----:B------:R-:W-:Y:S01]  /*7600*/  HGMMA.64x64x16.F32 R152, gdesc[UR24], R152, gsb0 ;  /* 0x00e00000189879f0 */ /* 0x000fe20008000898 */
[----:B------:R-:W-:Y:S01]  /*7610*/  UIADD3 UR7, UR7, -0x1, URZ ;  /* 0xffffffff07077890 */ /* 0x000fe2000fffe03f */
[----:B0-----:R-:W-:Y:S01]  /*7620*/  SHF.R.U32.HI R13, RZ, 0x7, R13 ;  /* 0x00000007ff0d7819 */ /* 0x001fe2000001160d */
[----:B------:R-:W-:-:S02]  /*7630*/  WARPGROUP.DEPBAR.LE gsb0, 0x0 ;  /* 0x00008000000079c5 */ /* 0x000fc40000010000 */
[----:B------:R-:W-:-:S06]  /*7640*/  WARPGROUP.ARRIVE ;  /* 0x00000000000079c5 */ /* 0x000fcc0000000000 */
[----:B------:R-:W-:Y:S01]  /*7650*/  HGMMA.64x64x16.F32 R152, gdesc[UR28], R152, gsb0 ;  /* 0x00e000001c9879f0 */ /* 0x000fe20008000898 */
[----:B------:R-:W-:Y:S01]  /*7660*/  R2UR UR28, R8 ;  /* 0x00000000081c72ca */ /* 0x000fe200000e0000 */
[----:B------:R-:W-:Y:S01]  /*7670*/  VIADD R8, R5, 0x4 ;  /* 0x0000000405087836 */ /* 0x000fe20000000000 */
[----:B------:R-:W-:Y:S01]  /*7680*/  UMOV UR29, 0x40000040 ;  /* 0x40000040001d7882 */ /* 0x000fe20000000000 */
[----:B------:R-:W-:-:S03]  /*7690*/  UMOV UR31, 0x40000040 ;  /* 0x40000040001f7882 */ /* 0x000fc60000000000 */
[----:B------:R-:W-:Y:S01]  /*76a0*/  R2UR UR30, R8 ;  /* 0x00000000081e72ca */ /* 0x000fe200000e0000 */
[----:B------:R-:W-:Y:S01]  /*76b0*/  VIADD R8, R4, 0x6 ;  /* 0x0000000604087836 */ /* 0x000fe20000000000 */
[----:B------:R-:W-:Y:S02]  /*76c0*/  WARPGROUP.DEPBAR.LE gsb0, 0x0 ;  /* 0x00008000000079c5 */ /* 0x000fe40000010000 */
[----:B------:R-:W-:-:S09]  /*76d0*/  WARPGROUP.ARRIVE ;  /* 0x00000000000079c5 */ /* 0x000fd20000000000 */
        /* <DEDUP_REMOVED lines=113> */
[----:B------:R-:W-:Y:S02]  /*7df0*/  R2UR UR30, R8 ;  /* 0x00000000081e72ca */ /* 0x000fe400000e0000 */
[----:B------:R0:W1:Y:S02]  /*7e00*/  SHFL.IDX PT, R8, R13, RZ, 0x1f ;  /* 0x00001fff0d087589 */ /* 0x00006400000e0000 */
[----:B0-----:R-:W-:Y:S01]  /*7e10*/  VIADD R13, R4, 0x800 ;  /* 0x00000800040d7836 */ /* 0x001fe20000000000 */
[----:B-1----:R-:W-:-:S04]  /*7e20*/  ISETP.GT.AND P3, PT, R8, 0x7f, PT ;  /* 0x0000007f0800780c */ /* 0x002fc80003f64270 */
[----:B------:R-:W-:-:S05]  /*7e30*/  SEL R14, RZ, 0x2, !P3 ;  /* 0x00000002ff0e7807 */ /* 0x000fca0005800000 */
[----:B------:R-:W-:Y:S01]  /*7e40*/  IMAD.IADD R8, R13, 0x1, R14 ;  /* 0x000000010d087824 */ /* 0x000fe200078e020e */
[----:B------:R-:W-:Y:S02]  /*7e50*/  WARPGROUP.DEPBAR.LE gsb0, 0x0 ;  /* 0x00008000000079c5 */ /* 0x000fe40000010000 */
[----:B------:R-:W-:-:S06]  /*7e60*/  WARPGROUP.ARRIVE ;  /* 0x00000000000079c5 */ /* 0x000fcc0000000000 */
[----:B------:R-:W-:Y:S01]  /*7e70*/  HGMMA.64x64x16.F32 R152, gdesc[UR28], R152, gsb0 ;  /* 0x00e000001c9879f0 */ /* 0x000fe20008000898 */
[----:B------:R-:W-:Y:S01]  /*7e80*/  R2UR UR28, R8 ;  /* 0x00000000081c72ca */ /* 0x000fe200000e0000 */
[----:B------:R-:W-:Y:S01]  /*7e90*/  IMAD.IADD R8, R14, 0x1, R20 ;  /* 0x000000010e087824 */ /* 0x000fe200078e0214 */
[----:B------:R-:W-:Y:S01]  /*7ea0*/  UMOV UR29, 0x40000040 ;  /* 0x40000040001d7882 */ /* 0x000fe20000000000 */
[----:B------:R-:W-:-:S03]  /*7eb0*/  UMOV UR31, 0x40000040 ;  /* 0x40000040001f7882 */ /* 0x000fc60000000000 */
[----:B------:R-:W-:Y:S02]  /*7ec0*/  R2UR UR30, R8 ;  /* 0x00000000081e72ca */ /* 0x000fe400000e0000 */
[C---:B------:R-:W-:Y:S02]  /*7ed0*/  SEL R8, R15.reuse, 0x2, P3 ;  /* 0x000000020f087807 */ /* 0x040fe40001800000 */
[----:B------:R-:W-:-:S03]  /*7ee0*/  SEL R15, R15, 0x6, !P3 ;  /* 0x000000060f0f7807 */ /* 0x000fc60005800000 */
[C---:B------:R-:W-:Y:S02]  /*7ef0*/  IMAD.IADD R21, R13.reuse, 0x1, R8 ;  /* 0x000000010d157824 */ /* 0x040fe400078e0208 */
[----:B------:R-:W-:Y:S01]  /*7f00*/  IMAD.IADD R13, R13, 0x1, R15 ;  /* 0x000000010d0d7824 */ /* 0x000fe200078e020f */
[----:B------:R-:W-:Y:S02]  /*7f10*/  WARPGROUP.DEPBAR.LE gsb0, 0x0 ;  /* 0x00008000000079c5 */ /* 0x000fe40000010000 */
[----:B------:R-:W-:-:S06]  /*7f20*/  WARPGROUP.ARRIVE ;  /* 0x00000000000079c5 */ /* 0x000fcc0000000000 */
[----:B------:R-:W-:Y:S01]  /*7f30*/  HGMMA.64x64x16.F32 R152, gdesc[UR28], R152, gsb0 ;  /* 0x00e000001c9879f0 */ /* 0x000fe20008000898 */
[----:B------:R-:W-:Y:S01]  /*7f40*/  R2UR UR28, R21 ;  /* 0x00000000151c72ca */ /* 0x000fe200000e0000 */
[C---:B------:R-:W-:Y:S01]  /*7f50*/  IMAD.IADD R21, R20.reuse, 0x1, R8 ;  /* 0x0000000114157824 */ /* 0x040fe200078e0208 */
[----:B------:R-:W-:Y:S01]  /*7f60*/  UMOV UR29, 0x40000040 ;  /* 0x40000040001d7882 */ /* 0x000fe20000000000 */
[----:B------:R-:W-:Y:S01]  /*7f70*/  UMOV UR31, 0x40000040 ;  /* 0x40000040001f7882 */ /* 0x000fe20000000000 */
[----:B------:R-:W-:Y:S02]  /*7f80*/  IMAD.IADD R20, R20, 0x1, R15 ;  /* 0x0000000114147824 */ /* 0x000fe400078e020f */
[----:B------:R-:W-:Y:S01]  /*7f90*/  R2UR UR30, R21 ;  /* 0x00000000151e72ca */ /* 0x000fe200000e0000 */
[----:B------:R-:W-:Y:S02]  /*7fa0*/  WARPGROUP.DEPBAR.LE gsb0, 0x0 ;  /* 0x00008000000079c5 */ /* 0x000fe40000010000 */
[----:B------:R-:W-:-:S10]  /*7fb0*/  WARPGROUP.ARRIVE ;  /* 0x00000000000079c5 */ /* 0x000fd40000000000 */
        /* <DEDUP_REMOVED lines=26> */
[----:B------:R-:W-:Y:S01]  /*8160*/  VIADD R20, R5, 0xa00 ;  /* 0x00000a0005147836 */ /* 0x000fe20000000000 */
[----:B------:R-:W-:Y:S01]  /*8170*/  UMOV UR29, 0x40000040 ;  /* 0x40000040001d7882 */ /* 0x000fe20000000000 */
[----:B------:R-:W-:Y:S02]  /*8180*/  UMOV UR31, 0x40000040 ;  /* 0x40000040001f7882 */ /* 0x000fe40000000000 */
[----:B------:R-:W-:-:S05]  /*8190*/  IMAD.IADD R21, R14, 0x1, R20 ;  /* 0x000000010e157824 */ /* 0x000fca00078e0214 */
[----:B------:R-:W-:Y:S01]  /*81a0*/  R2UR UR30, R21 ;  /* 0x00000000151e72ca */ /* 0x000fe200000e0000 */
[C---:B------:R-:W-:Y:S02]  /*81b0*/  IMAD.IADD R21, R13.reuse, 0x1, R8 ;  /* 0x000000010d157824 */ /* 0x040fe400078e0208 */
[----:B------:R-:W-:Y:S01]  /*81c0*/  IMAD.IADD R13, R13, 0x1, R15 ;  /* 0x000000010d0d7824 */ /* 0x000fe200078e020f */
[----:B------:R-:W-:Y:S02]  /*81d0*/  WARPGROUP.DEPBAR.LE gsb0, 0x0 ;  /* 0x00008000000079c5 */ /* 0x000fe40000010000 */
[----:B------:R-:W-:-:S07]  /*81e0*/  WARPGROUP.ARRIVE ;  /* 0x00000000000079c5 */ /* 0x000fce0000000000 */
[----:B------:R-:W-:Y:S01]  /*81f0*/  HGMMA.64x64x16.F32 R152, gdesc[UR28], R152, gsb0 ;  /* 0x00e000001c9879f0 */ /* 0x000fe20008000898 */
[----:B------:R-:W-:Y:S01]  /*8200*/  R2UR UR28, R21 ;  /* 0x00000000151c72ca */ /* 0x000fe200000e0000 */
[--C-:B------:R-:W-:Y:S01]  /*8210*/  IMAD.IADD R21, R8, 0x1, R20.reuse ;  /* 0x0000000108157824 */ /* 0x100fe200078e0214 */
        /* <DEDUP_REMOVED lines=82> */
[--C-:B------:R-:W-:Y:S02]  /*8740*/  IMAD.IADD R8, R8, 0x1, R20.reuse ;  /* 0x0000000108087824 */ /* 0x100fe400078e0214 */
        /* <DEDUP_REMOVED lines=23> */
[----:B------:R-:W-:Y:S02]  /*88c0*/  IADD3 R8, R13, R8, R4 ;  /* 0x000000080d087210 */ /* 0x000fe40007ffe004 */
[----:B------:R-:W0:Y:S01]  /*88d0*/  @P1 LDC R13, c[0x0][0x44c] ;  /* 0x00011300ff0d1b82 */ /* 0x000e220000000800 */
[----:B------:R-:W-:Y:S02]  /*88e0*/  WARPGROUP.DEPBAR.LE gsb0, 0x0 ;  /* 0x00008000000079c5 */ /* 0x000fe40000010000 */
[----:B------:R-:W-:-:S06]  /*88f0*/  WARPGROUP.ARRIVE ;  /* 0x00000000000079c5 */ /* 0x000fcc0000000000 */
[----:B------:R-:W-:Y:S01]  /*8900*/  HGMMA.64x64x16.F32 R152, gdesc[UR28], R152, gsb0 ;  /* 0x00e000001c9879f0 */ /* 0x000fe20008000898 */
[----:B------:R-:W-:Y:S01]  /*8910*/  R2UR UR28, R8 ;  /* 0x00000000081c72ca */ /* 0x000fe200000e0000 */
[----:B------:R-:W-:Y:S01]  /*8920*/  UMOV UR29, 0x40000040 ;  /* 0x40000040001d7882 */ /* 0x000fe20000000000 */
[----:B------:R-:W-:Y:S01]  /*8930*/  R2UR UR30, R5 ;  /* 0x00000000051e72ca */ /* 0x000fe200000e0000 */
[----:B------:R-:W-:Y:S01]  /*8940*/  UMOV UR31, 0x40000040 ;  /* 0x40000040001f7882 */ /* 0x000fe20000000000 */
[----:B------:R-:W1:Y:S01]  /*8950*/  @P1 LDC R8, c[0x0][0x450] ;  /* 0x00011400ff081b82 */ /* 0x000e620000000800 */
[----:B------:R-:W-:-:S04]  /*8960*/  VIADD R5, R190, UR42 ;  /* 0x0000002abe057c36 */ /* 0x000fc80008000000 */
[----:B0-----:R-:W-:-:S05]  /*8970*/  @P1 IMAD.HI.U32 R13, R5, R13, RZ ;  /* 0x0000000d050d1227 */ /* 0x001fca00078e00ff */
[----:B-1----:R-:W-:Y:S02]  /*8980*/  @P1 SHF.R.U32.HI R5, RZ, R8, R13 ;  /* 0x00000008ff051219 */ /* 0x002fe4000001160d */
[----:B------:R-:W-:-:S05]  /*8990*/  IADD3 R8, R187, UR10, -R189 ;  /* 0x0000000abb087c10 */ /* 0x000fca000fffe8bd */
[----:B------:R-:W-:Y:S01]  /*89a0*/  IMAD.IADD R8, R8, 0x1, -R188 ;  /* 0x0000000108087824 */ /* 0x000fe200078e0abc */
[----:B------:R-:W-:Y:S02]  /*89b0*/  WARPGROUP.DEPBAR.LE gsb0, 0x0 ;  /* 0x00008000000079c5 */ /* 0x000fe40000010000 */
[----:B------:R-:W-:-:S06]  /*89c0*/  WARPGROUP.ARRIVE ;  /* 0x00000000000079c5 */ /* 0x000fcc0000000000 */
[----:B------:R-:W-:Y:S03]  /*89d0*/  HGMMA.64x64x16.F32 R152, gdesc[UR28], R152, gsb0 ;  /* 0x00e000001c9879f0 */ /* 0x000fe60008000898 */
[----:B------:R-:W-:Y:S02]  /*89e0*/  WARPGROUP.DEPBAR.LE gsb0, 0x0 ;  /* 0x00008000000079c5 */ /* 0x000fe40000010000 */
[----:B------:R-:W-:Y:S01]  /*89f0*/  FMUL.FTZ R15, R161, UR5 ;  /* 0x00000005a10f7c20 */ /* 0x000fe20008410000 */
[----:B------:R-:W-:Y:S01]  /*8a00*/  FMUL.FTZ R14, R152, UR5 ;  /* 0x00000005980e7c20 */ /* 0x000fe20008410000 */
[----:B------:R-:W0:Y:S01]  /*8a10*/  SHFL.IDX PT, R161, R5, RZ, 0x1c1f ;  /* 0x001c1fff05a17589 */ /* 0x000e2200000e0000 */
        /* <DEDUP_REMOVED lines=23> */
[----:B0-----:R-:W-:-:S02]  /*8b90*/  IMAD.IADD R161, R8, 0x1, R161 ;  /* 0x0000000108a17824 */ /* 0x001fc400078e02a1 */
[----:B------:R-:W-:-:S03]  /*8ba0*/  FMUL.FTZ R232, R183, UR5 ;  /* 0x00000005b7e87c20 */ /* 0x000fc60008410000 */
[C---:B------:R-:W-:Y:S02]  /*8bb0*/  ISETP.GT.AND P6, PT, R161.reuse, 0x1, PT ;  /* 0x00000001a100780c */ /* 0x040fe40003fc4270 */
[----:B------:R-:W0:Y:S01]  /*8bc0*/  MUFU.TANH R20, R20 ;  /* 0x0000001400147308 */ /* 0x000e220000002400 */
[C---:B------:R-:W-:Y:S02]  /*8bd0*/  ISETP.GT.AND P5, PT, R161.reuse, RZ, PT ;  /* 0x000000ffa100720c */ /* 0x040fe40003fa4270 */
[C---:B------:R-:W-:Y:S02]  /*8be0*/  ISETP.GT.AND P3, PT, R161.reuse, 0x8, PT ;  /* 0x00000008a100780c */ /* 0x040fe40003f64270 */
[----:B------:R-:W-:Y:S02]  /*8bf0*/  ISETP.GT.AND P4, PT, R161, 0x9, PT ;  /* 0x00000009a100780c */ /* 0x000fe40003f84270 */
[----:B-1----:R-:W-:Y:S01]  /*8c00*/  FSEL R13, R13, -INF , P6 ;  /* 0xff8000000d0d7808 */ /* 0x002fe20003000000 */
[----:B------:R-:W1:Y:S01]  /*8c10*/  MUFU.TANH R15, R15 ;  /* 0x0000000f000f7308 */ /* 0x000e620000002400 */
[----:B--2---:R-:W-:-:S02]  /*8c20*/  FSEL R14, R14, -INF , P5 ;  /* 0xff8000000e0e7808 */ /* 0x004fc40002800000 */
[C---:B------:R-:W-:Y:S02]  /*8c30*/  ISETP.GT.AND P6, PT, R161.reuse, 0x11, PT ;  /* 0x00000011a100780c */ /* 0x040fe40003fc4270 */
[----:B---3--:R-:W-:Y:S02]  /*8c40*/  FSEL R152, R152, -INF , P3 ;  /* 0xff80000098987808 */ /* 0x008fe40001800000 */
[C---:B------:R-:W-:Y:S01]  /*8c50*/  ISETP.GT.AND P5, PT, R161.reuse, 0x10, PT ;  /* 0x00000010a100780c */ /* 0x040fe20003fa4270 */
[----:B------:R-:W2:Y:S01]  /*8c60*/  MUFU.TANH R153, R153 ;  /* 0x0000009900997308 */ /* 0x000ea20000002400 */
[----:B0-----:R-:W-:Y:S02]  /*8c70*/  FSEL R20, R20, -INF , P4 ;  /* 0xff80000014147808 */ /* 0x001fe40002000000 */
[C---:B------:R-:W-:Y:S02]  /*8c80*/  ISETP.GT.AND P3, PT, R161.reuse, 0x18, PT ;  /* 0x00000018a100780c */ /* 0x040fe40003f64270 */
[----:B------:R-:W-:-:S03]  /*8c90*/  ISETP.GT.AND P4, PT, R161, 0x19, PT ;  /* 0x00000019a100780c */ /* 0x000fc60003f84270 */
[----:B------:R-:W0:Y:S01]  /*8ca0*/  MUFU.TANH R21, R21 ;  /* 0x0000001500157308 */ /* 0x000e220000002400 */
[----:B-1----:R-:W-:Y:S02]  /*8cb0*/  FSEL R15, R15, -INF , P6 ;  /* 0xff8000000f0f7808 */ /* 0x002fe40003000000 */
[----:B------:R-:W-:-:S05]  /*8cc0*/  ISETP.GT.AND P6, PT, R161, 0x21, PT ;  /* 0x00000021a100780c */ /* 0x000fca0003fc4270 */
[----:B------:R-:W1:Y:S01]  /*8cd0*/  MUFU.TANH R157, R157 ;  /* 0x0000009d009d7308 */ /* 0x000e620000002400 */
[----:B--2---:R-:W-:Y:S02]  /*8ce0*/  FSEL R153, R153, -INF , P5 ;  /* 0xff80000099997808 */ /* 0x004fe40002800000 */
[----:B------:R-:W-:-:S05]  /*8cf0*/  ISETP.GT.AND P5, PT, R161, 0x20, PT ;  /* 0x00000020a100780c */ /* 0x000fca0003fa4270 */
[----:B------:R-:W2:Y:S01]  /*8d00*/  MUFU.TANH R160, R160 ;  /* 0x000000a000a07308 */ /* 0x000ea20000002400 */
[----:B0-----:R-:W-:Y:S02]  /*8d10*/  FSEL R21, R21, -INF , P3 ;  /* 0xff80000015157808 */ /* 0x001fe40001800000 */
[----:B------:R-:W-:-:S05]  /*8d20*/  ISETP.GT.AND P3, PT, R161, 0x28, PT ;  /* 0x00000028a100780c */ /* 0x000fca0003f64270 */
        /* <DEDUP_REMOVED lines=9> */
[----:B------:R-:W-:Y:S01]  /*8dc0*/  MUFU.TANH R165, R165 ;  /* 0x000000a500a57308 */ /* 0x000fe20000002400 */
[----:B-1----:R-:W-:Y:S01]  /*8dd0*/  FSEL R160, R164, -INF , P3 ;  /* 0xff800000a4a07808 */ /* 0x002fe20001800000 */
[----:B------:R-:W-:Y:S01]  /*8de0*/  FMUL.FTZ R164, R176, UR5 ;  /* 0x00000005b0a47c20 */ /* 0x000fe20008410000 */
[----:B------:R-:W-:Y:S01]  /*8df0*/  ISETP.GT.AND P3, PT, R161, 0x38, PT ;  /* 0x00000038a100780c */ /* 0x000fe20003f64270 */
[----:B------:R-:W-:-:S04]  /*8e00*/  FMUL.FTZ R176, R181, UR5 ;  /* 0x00000005b5b07c20 */ /* 0x000fc80008410000 */
[----:B------:R-:W0:Y:S01]  /*8e10*/  MUFU.TANH R164, R164 ;  /* 0x000000a400a47308 */ /* 0x000e220000002400 */
[----:B--2---:R-:W-:Y:S02]  /*8e20*/  FSEL R155, R168, -INF , P4 ;  /* 0xff800000a89b7808 */ /* 0x004fe40002000000 */
[----:B------:R-:W-:Y:S02]  /*8e30*/  ISETP.GT.AND P4, PT, R161, 0x39, PT ;  /* 0x00000039a100780c */ /* 0x000fe40003f84270 */
[----:B------:R-:W-:-:S03]  /*8e40*/  FMNMX.FTZ R161, R14, R10, !PT ;  /* 0x0000000a0ea17209 */ /* 0x000fc60007810000 */
[----:B------:R1:W-:Y:S01]  /*8e50*/  MUFU.TANH R168, R169 ;  /* 0x000000a900a87308 */ /* 0x0003e20000002400 */
[----:B------:R-:W-:-:S04]  /*8e60*/  FMNMX.FTZ R161, R13, R161, !PT ;  /* 0x000000a10da17209 */ /* 0x000fc80007810000 */
[----:B------:R-:W-:-:S03]  /*8e70*/  FMNMX.FTZ R161, R152, R161, !PT ;  /* 0x000000a198a17209 */ /* 0x000fc60007810000 */
[----:B------:R-:W-:Y:S01]  /*8e80*/  MUFU.TANH R176, R176 ;  /* 0x000000b000b07308 */ /* 0x000fe20000002400 */
[----:B------:R-:W-:Y:S01]  /*8e90*/  FMNMX.FTZ R161, R20, R161, !PT ;  /* 0x000000a114a17209 */ /* 0x000fe20007810000 */
[----:B-1----:R-:W-:Y:S01]  /*8ea0*/  FMUL.FTZ R169, R158, UR5 ;  /* 0x000000059ea97c20 */ /* 0x002fe20008410000 */
[----:B0-----:R-:W-:Y:S02]  /*8eb0*/  FSEL R164, R164, -INF , P5 ;  /* 0xff800000a4a47808 */ /* 0x001fe40002800000 */
[----:B------:R-:W-:-:S03]  /*8ec0*/  FMNMX.FTZ R161, R153, R161, !PT ;  /* 0x000000a199a17209 */ /* 0x000fc60007810000 */
[----:B------:R-:W-:Y:S01]  /*8ed0*/  MUFU.TANH R169, R169 ;  /* 0x000000a900a97308 */ /* 0x000fe20000002400 */
[----:B------:R-:W-:-:S04]  /*8ee0*/  FMNMX.FTZ R158, R15, R161, !PT ;  /* 0x000000a10f9e7209 */ /* 0x000fc80007810000 */
[----:B------:R-:W-:-:S03]  /*8ef0*/  FMNMX.FTZ R158, R21, R158, !PT ;  /* 0x0000009e159e7209 */ /* 0x000fc60007810000 */
[----:B------:R-:W0:Y:S01]  /*8f00*/  MUFU.TANH R161, R177 ;  /* 0x000000b100a17308 */ /* 0x000e220000002400 */
[----:B------:R-:W-:-:S04]  /*8f10*/  FMNMX.FTZ R172, R157, R158, !PT ;  /* 0x0000009e9dac7209 */ /* 0x000fc80007810000 */
[----:B------:R-:W-:-:S03]  /*8f20*/  FMNMX.FTZ R172, R156, R172, !PT ;  /* 0x000000ac9cac7209 */ /* 0x000fc60007810000 */
[----:B------:R1:W2:Y:S01]  /*8f30*/  MUFU.TANH R158, R180 ;  /* 0x000000b4009e7308 */ /* 0x0002a20000002400 */
[----:B------:R-:W-:-:S04]  /*8f40*/  FMNMX.FTZ R172, R154, R172, !PT ;  /* 0x000000ac9aac7209 */ /* 0x000fc80007810000 */
[----:B------:R-:W-:-:S03]  /*8f50*/  FMNMX.FTZ R172, R160, R172, !PT ;  /* 0x000000aca0ac7209 */ /* 0x000fc60007810000 */
[----:B------:R-:W-:Y:S01]  /*8f60*/  MUFU.TANH R170, R170 ;  /* 0x000000aa00aa7308 */ /* 0x000fe20000002400 */
[----:B------:R-:W-:Y:S01]  /*8f70*/  FMNMX.FTZ R173, R155, R172, !PT ;  /* 0x000000ac9bad7209 */ /* 0x000fe20007810000 */
[----:B-1----:R-:W-:Y:S01]  /*8f80*/  FMUL.FTZ R180, R174, UR5 ;  /* 0x00000005aeb47c20 */ /* 0x002fe20008410000 */
[----:B0-----:R-:W-:Y:S02]  /*8f90*/  FSEL R161, R161, -INF , P6 ;  /* 0xff800000a1a17808 */ /* 0x001fe40003000000 */
[----:B------:R-:W-:-:S03]  /*8fa0*/  FMNMX.FTZ R173, R164, R173, !PT ;  /* 0x000000ada4ad7209 */ /* 0x000fc60007810000 */
[----:B------:R0:W1:Y:S01]  /*8fb0*/  MUFU.TANH R172, R159 ;  /* 0x0000009f00ac7308 */ /* 0x0000620000002400 */
[----:B--2---:R-:W-:Y:S02]  /*8fc0*/  FSEL R158, R158, -INF , P3 ;  /* 0xff8000009e9e7808 */ /* 0x004fe40001800000 */
[----:B------:R-:W-:-:S05]  /*8fd0*/  FMNMX.FTZ R177, R161, R173, !PT ;  /* 0x000000ada1b17209 */ /* 0x000fca0007810000 */
[----:B------:R2:W3:Y:S01]  /*8fe0*/  MUFU.TANH R173, R162 ;  /* 0x000000a200ad7308 */ /* 0x0004e20000002400 */
[----:B0-----:R-:W-:Y:S01]  /*8ff0*/  FSEL R159, R176, -INF , P4 ;  /* 0xff800000b09f7808 */ /* 0x001fe20002000000 */
[----:B------:R-:W-:Y:S02]  /*9000*/  FMUL.FTZ R176, R163, UR5 ;  /* 0x00000005a3b07c20 */ /* 0x000fe40008410000 */
[----:B------:R-:W0:Y:S04]  /*9010*/  SHFL.IDX PT, R163, R5, 0x1, 0x1c1f ;  /* 0x003c1f0005a37f89 */ /* 0x000e2800000e0000 */
[----:B------:R-:W-:Y:S01]  /*9020*/  MUFU.TANH R176, R176 ;  /* 0x000000b000b07308 */ /* 0x000fe20000002400 */
[----:B--2---:R-:W-:Y:S01]  /*9030*/  FMNMX.FTZ R162, R158, R177, !PT ;  /* 0x000000b19ea27209 */ /* 0x004fe20007810000 */
[----:B------:R-:W-:Y:S01]  /*9040*/  FMUL.FTZ R177, R166, UR5 ;  /* 0x00000005a6b17c20 */ /* 0x000fe20008410000 */
[----:B------:R-:W-:-:S02]  /*9050*/  FMUL.FTZ R166, R167, UR5 ;  /* 0x00000005a7a67c20 */ /* 0x000fc40008410000 */
[----:B------:R-:W-:-:S03]  /*9060*/  FMNMX.FTZ R162, R159, R162, !PT ;  /* 0x000000a29fa27209 */ /* 0x000fc60007810000 */
[----:B------:R-:W-:Y:S02]  /*9070*/  MUFU.TANH R175, R175 ;  /* 0x000000af00af7308 */ /* 0x000fe40000002400 */
[----:B------:R-:W2:Y:S06]  /*9080*/  SHFL.BFLY PT, R5, R162, 0x2, 0x1f ;  /* 0x0c401f00a2057f89 */ /* 0x000eac00000e0000 */
[----:B------:R-:W4:Y:S01]  /*9090*/  MUFU.TANH R166, R166 ;  /* 0x000000a600a67308 */ /* 0x000f220000002400 */
[----:B0-----:R-:W-:-:S07]  /*90a0*/  IMAD.IADD R8, R8, 0x1, R163 ;  /* 0x0000000108087824 */ /* 0x001fce00078e02a3 */
[----:B------:R-:W0:Y:S01]  /*90b0*/  MUFU.TANH R177, R177 ;  /* 0x000000b100b17308 */ /* 0x000e220000002400 */
[C---:B------:R-:W-:Y:S02]  /*90c0*/  ISETP.GT.AND P4, PT, R8.reuse, RZ, PT ;  /* 0x000000ff0800720c */ /* 0x040fe40003f84270 */
[C---:B------:R-:W-:Y:S02]  /*90d0*/  ISETP.GT.AND P3, PT, R8.reuse, 0x9, PT ;  /* 0x000000090800780c */ /* 0x040fe40003f64270 */
[----:B------:R-:W-:Y:S02]  /*90e0*/  ISETP.GT.AND P5, PT, R8, 0x1, PT ;  /* 0x000000010800780c */ /* 0x000fe40003fa4270 */
[----:B-1----:R-:W-:Y:S01]  /*90f0*/  FSEL R174, R172, -INF , P3 ;  /* 0xff800000acae7808 */ /* 0x002fe20001800000 */
[----:B------:R-:W1:Y:S01]  /*9100*/  MUFU.TANH R171, R171 ;  /* 0x000000ab00ab7308 */ /* 0x000e620000002400 */
[----:B------:R-:W-:Y:S02]  /*9110*/  ISETP.GT.AND P3, PT, R8, 0x19, PT ;  /* 0x000000190800780c */ /* 0x000fe40003f64270 */
[----:B--2---:R-:W-:-:S02]  /*9120*/  FMNMX.FTZ R5, R162, R5, !PT ;  /* 0x00000005a2057209 */ /* 0x004fc40007810000 */
[----:B------:R-:W-:Y:S02]  /*9130*/  FSEL R162, R165, -INF , P4 ;  /* 0xff800000a5a27808 */ /* 0x000fe40002000000 */
[----:B------:R-:W-:Y:S01]  /*9140*/  ISETP.GT.AND P4, PT, R8, 0x10, PT ;  /* 0x000000100800780c */ /* 0x000fe20003f84270 */
[----:B------:R-:W2:Y:S01]  /*9150*/  MUFU.TANH R180, R180 ;  /* 0x000000b400b47308 */ /* 0x000ea20000002400 */
[----:B------:R-:W-:Y:S02]  /*9160*/  FSEL R163, R168, -INF , P5 ;  /* 0xff800000a8a37808 */ /* 0x000fe40002800000 */
[C---:B------:R-:W-:Y:S02]  /*9170*/  ISETP.GT.AND P6, PT, R8.reuse, 0x8, PT ;  /* 0x000000080800780c */ /* 0x040fe40003fc4270 */
[----:B---3--:R-:W-:Y:S02]  /*9180*/  FSEL R168, R173, -INF , P4 ;  /* 0xff800000ada87808 */ /* 0x008fe40002000000 */
[----:B------:R-:W-:Y:S01]  /*9190*/  ISETP.GT.AND P4, PT, R8, 0x20, PT ;  /* 0x000000200800780c */ /* 0x000fe20003f84270 */
[----:B------:R-:W-:Y:S01]  /*91a0*/  MUFU.TANH R229, R229 ;  /* 0x000000e500e57308 */ /* 0x000fe20000002400 */
[----:B----4-:R-:W-:-:S02]  /*91b0*/  FSEL R166, R166, -INF , P3 ;  /* 0xff800000a6a67808 */ /* 0x010fc40001800000 */
[C---:B------:R-:W-:Y:S02]  /*91c0*/  ISETP.GT.AND P5, PT, R8.reuse, 0x11, PT ;  /* 0x000000110800780c */ /* 0x040fe40003fa4270 */
[----:B------:R-:W-:Y:S02]  /*91d0*/  ISETP.GT.AND P3, PT, R8, 0x29, PT ;  /* 0x000000290800780c */ /* 0x000fe40003f64270 */
[----:B------:R-:W-:Y:S01]  /*91e0*/  FSEL R167, R169, -INF , P6 ;  /* 0xff800000a9a77808 */ /* 0x000fe20003000000 */
[----:B------:R-:W-:Y:S01]  /*91f0*/  MUFU.TANH R232, R232 ;  /* 0x000000e800e87308 */ /* 0x000fe20000002400 */
[----:B------:R-:W-:Y:S02]  /*9200*/  FSEL R169, R170, -INF , P4 ;  /* 0xff800000aaa97808 */ /* 0x000fe40002000000 */
[----:B------:R-:W-:Y:S02]  /*9210*/  FSEL R173, R176, -INF , P5 ;  /* 0xff800000b0ad7808 */ /* 0x000fe40002800000 */
[----:B------:R-:W-:Y:S01]  /*9220*/  FSEL R170, R175, -INF , P3 ;  /* 0xff800000afaa7808 */ /* 0x000fe20001800000 */
[----:B------:R-:W3:Y:S01]  /*9230*/  SHFL.BFLY PT, R176, R5, 0x1, 0x1f ;  /* 0x0c201f0005b07f89 */ /* 0x000ee200000e0000 */
[----:B------:R-:W-:-:S02]  /*9240*/  FMNMX.FTZ R175, R162, R11, !PT ;  /* 0x0000000ba2af7209 */ /* 0x000fc40007810000 */
[----:B------:R-:W-:Y:S02]  /*9250*/  ISETP.GT.AND P6, PT, R8, 0x18, PT ;  /* 0x000000180800780c */ /* 0x000fe40003fc4270 */
[----:B------:R-:W-:Y:S02]  /*9260*/  FMNMX.FTZ R175, R163, R175, !PT ;  /* 0x000000afa3af7209 */ /* 0x000fe40007810000 */
[----:B0-----:R-:W-:Y:S01]  /*9270*/  FSEL R165, R177, -INF , P6 ;  /* 0xff800000b1a57808 */ /* 0x001fe20003000000 */
[----:B------:R-:W-:Y:S01]  /*9280*/  FMUL.FTZ R177, R178, UR5 ;  /* 0x00000005b2b17c20 */ /* 0x000fe20008410000 */
[----:B------:R-:W-:Y:S02]  /*9290*/  FMNMX.FTZ R175, R167, R175, !PT ;  /* 0x000000afa7af7209 */ /* 0x000fe40007810000 */
[----:B------:R-:W-:Y:S02]  /*92a0*/  ISETP.GT.AND P5, PT, R8, 0x21, PT ;  /* 0x000000210800780c */ /* 0x000fe40003fa4270 */
[----:B------:R-:W-:Y:S01]  /*92b0*/  FMNMX.FTZ R175, R174, R175, !PT ;  /* 0x000000afaeaf7209 */ /* 0x000fe20007810000 */
[----:B------:R-:W0:Y:S01]  /*92c0*/  MUFU.TANH R177, R177 ;  /* 0x000000b100b17308 */ /* 0x000e220000002400 */
[----:B------:R-:W-:-:S02]  /*92d0*/  ISETP.GT.AND P6, PT, R8, 0x28, PT ;  /* 0x000000280800780c */ /* 0x000fc40003fc4270 */
[----:B------:R-:W-:Y:S02]  /*92e0*/  FMNMX.FTZ R175, R168, R175, !PT ;  /* 0x000000afa8af7209 */ /* 0x000fe40007810000 */
[----:B-1----:R-:W-:Y:S02]  /*92f0*/  FSEL R171, R171, -INF , P5 ;  /* 0xff800000abab7808 */ /* 0x002fe40002800000 */
[----:B------:R-:W-:Y:S02]  /*9300*/  FMNMX.FTZ R175, R173, R175, !PT ;  /* 0x000000afadaf7209 */ /* 0x000fe40007810000 */
[----:B--2---:R-:W-:Y:S02]  /*9310*/  FSEL R172, R180, -INF , P6 ;  /* 0xff800000b4ac7808 */ /* 0x004fe40003000000 */
[C---:B------:R-:W-:Y:S02]  /*9320*/  ISETP.GT.AND P4, PT, R8.reuse, 0x30, PT ;  /* 0x000000300800780c */ /* 0x040fe40003f84270 */
[----:B------:R-:W-:-:S02]  /*9330*/  ISETP.GT.AND P5, PT, R8, 0x31, PT ;  /* 0x000000310800780c */ /* 0x000fc40003fa4270 */
[C---:B------:R-:W-:Y:S02]  /*9340*/  ISETP.GT.AND P6, PT, R8.reuse, 0x38, PT ;  /* 0x000000380800780c */ /* 0x040fe40003fc4270 */
[----:B------:R-:W-:Y:S02]  /*9350*/  ISETP.GT.AND P3, PT, R8, 0x39, PT ;  /* 0x000000390800780c */ /* 0x000fe40003f64270 */
[----:B---3--:R-:W-:Y:S01]  /*9360*/  FMNMX.FTZ R8, R5, R176, !PT ;  /* 0x000000b005087209 */ /* 0x008fe20007810000 */
[----:B------:R-:W-:Y:S01]  /*9370*/  FMUL.FTZ R5, R182, UR5 ;  /* 0x00000005b6057c20 */ /* 0x000fe20008410000 */
[----:B------:R-:W-:Y:S02]  /*9380*/  FMNMX.FTZ R175, R165, R175, !PT ;  /* 0x000000afa5af7209 */ /* 0x000fe40007810000 */
[----:B0-----:R-:W-:Y:S01]  /*9390*/  FSEL R177, R177, -INF , P4 ;  /* 0xff800000b1b17808 */ /* 0x001fe20002000000 */
[----:B------:R-:W-:Y:S01]  /*93a0*/  FMUL.FTZ R178, R8, UR4 ;  /* 0x0000000408b27c20 */ /* 0x000fe20008410000 */
[----:B------:R-:W-:Y:S01]  /*93b0*/  FMNMX.FTZ R175, R166, R175, !PT ;  /* 0x000000afa6af7209 */ /* 0x000fe20007810000 */
[----:B------:R-:W0:Y:S01]  /*93c0*/  MUFU.TANH R5, R5 ;  /* 0x0000000500057308 */ /* 0x000e220000002400 */
[----:B------:R-:W-:-:S02]  /*93d0*/  FSETP.NEU.FTZ.AND P4, PT, R8, -INF , PT ;  /* 0xff8000000800780b */ /* 0x000fc40003f9d000 */
[----:B------:R-:W-:Y:S02]  /*93e0*/  FMNMX.FTZ R175, R169, R175, !PT ;  /* 0x000000afa9af7209 */ /* 0x000fe40007810000 */
[----:B------:R-:W-:Y:S02]  /*93f0*/  FSEL R178, R178, RZ, P4 ;  /* 0x000000ffb2b27208 */ /* 0x000fe40002000000 */
[----:B------:R-:W-:Y:S02]  /*9400*/  FMNMX.FTZ R175, R171, R175, !PT ;  /* 0x000000afabaf7209 */ /* 0x000fe40007810000 */
[----:B------:R-:W-:Y:S01]  /*9410*/  FSEL R229, R229, -INF , P5 ;  /* 0xff800000e5e57808 */ /* 0x000fe20002800000 */
[--C-:B------:R-:W-:Y:S01]  /*9420*/  FFMA.FTZ R228, R13, UR4, -R178.reuse ;  /* 0x000000040de47c23 */ /* 0x100fe200080108b2 */
[----:B------:R-:W-:Y:S01]  /*9430*/  FMNMX.FTZ R13, R172, R175, !PT ;  /* 0x000000afac0d7209 */ /* 0x000fe20007810000 */
[--C-:B------:R-:W-:Y:S01]  /*9440*/  FFMA.FTZ R181, R152, UR4, -R178.reuse ;  /* 0x0000000498b57c23 */ /* 0x100fe200080108b2 */
[----:B------:R-:W-:Y:S01]  /*9450*/  FSEL R232, R232, -INF , P3 ;  /* 0xff800000e8e87808 */ /* 0x000fe20001800000 */
        /* <DEDUP_REMOVED lines=19> */
[----:B------:R-:W-:-:S03]  /*9590*/  FFMA.FTZ R179, R159, UR4, -R178 ;  /* 0x000000049fb37c23 */ /* 0x000fc600080108b2 */
[----:B------:R-:W0:Y:S01]  /*95a0*/  SHFL.BFLY PT, R20, R5, 0x2, 0x1f ;  /* 0x0c401f0005147f89 */ /* 0x000e2200000e0000 */
[----:B------:R-:W-:Y:S08]  /*95b0*/  MUFU.EX2 R228, R228 ;  /* 0x000000e400e47308 */ /* 0x000ff00000000800 */
[----:B------:R-:W-:Y:S08]  /*95c0*/  MUFU.EX2 R181, R181 ;  /* 0x000000b500b57308 */ /* 0x000ff00000000800 */
[----:B------:R-:W-:Y:S01]  /*95d0*/  MUFU.EX2 R230, R230 ;  /* 0x000000e600e67308 */ /* 0x000fe20000000800 */
[----:B0-----:R-:W-:Y:S01]  /*95e0*/  FMNMX.FTZ R5, R5, R20, !PT ;  /* 0x0000001405057209 */ /* 0x001fe20007810000 */
[----:B------:R-:W-:Y:S01]  /*95f0*/  FFMA.FTZ R20, R160, UR4, -R178 ;  /* 0x00000004a0147c23 */ /* 0x000fe200080108b2 */
[----:B------:R-:W-:-:S05]  /*9600*/  FSEL R160, R8, RZ, P4 ;  /* 0x000000ff08a07208 */ /* 0x000fca0002000000 */
[----:B------:R-:W-:Y:S01]  /*9610*/  MUFU.EX2 R178, R158 ;  /* 0x0000009e00b27308 */ /* 0x000fe20000000800 */
[----:B------:R-:W0:Y:S01]  /*9620*/  SHFL.BFLY PT, R153, R5, 0x1, 0x1f ;  /* 0x0c201f0005997f89 */ /* 0x000e2200000e0000 */
[----:B------:R-:W-:-:S04]  /*9630*/  FADD.FTZ R160, -R160, R10 ;  /* 0x0000000aa0a07221 */ /* 0x000fc80000010100 */
[----:B------:R-:W-:Y:S02]  /*9640*/  FMUL.FTZ R160, R160, UR4 ;  /* 0x00000004a0a07c20 */ /* 0x000fe40008410000 */
[----:B------:R-:W-:Y:S08]  /*9650*/  MUFU.EX2 R182, R182 ;  /* 0x000000b600b67308 */ /* 0x000ff00000000800 */
[----:B------:R-:W1:Y:S08]  /*9660*/  MUFU.EX2 R160, R160 ;  /* 0x000000a000a07308 */ /* 0x000e700000000800 */
[----:B------:R-:W-:Y:S01]  /*9670*/  MUFU.EX2 R231, R231 ;  /* 0x000000e700e77308 */ /* 0x000fe20000000800 */
[----:B0-----:R-:W-:-:S04]  /*9680*/  FMNMX.FTZ R5, R5, R153, !PT ;  /* 0x0000009905057209 */ /* 0x001fc80007810000 */
[C---:B------:R-:W-:Y:S01]  /*9690*/  FSETP.NEU.FTZ.AND P3, PT, R5.reuse, -INF , PT ;  /* 0xff8000000500780b */ /* 0x040fe20003f7d000 */
[C---:B------:R-:W-:Y:S02]  /*96a0*/  FMUL.FTZ R153, R5.reuse, UR4 ;  /* 0x0000000405997c20 */ /* 0x040fe40008410000 */
[----:B------:R-:W-:Y:S01]  /*96b0*/  MUFU.EX2 R183, R183 ;  /* 0x000000b700b77308 */ /* 0x000fe20000000800 */
[----:B------:R-:W-:Y:S01]  /*96c0*/  FSEL R161, R5, RZ, P3 ;  /* 0x000000ff05a17208 */ /* 0x000fe20001800000 */
[-C--:B-1----:R-:W-:Y:S01]  /*96d0*/  FMUL.FTZ R24, R24, R160.reuse ;  /* 0x000000a018187220 */ /* 0x082fe20000410000 */
[----:B------:R-:W-:Y:S01]  /*96e0*/  FSEL R153, R153, RZ, P3 ;  /* 0x000000ff99997208 */ /* 0x000fe20001800000 */
[----:B------:R-:W-:Y:S01]  /*96f0*/  FMUL.FTZ R25, R25, R160 ;  /* 0x000000a019197220 */ /* 0x000fe20000410000 */
[----:B------:R-:W-:Y:S01]  /*9700*/  ISETP.NE.AND P3, PT, R22, RZ, PT ;  /* 0x000000ff1600720c */ /* 0x000fe20003f65270 */
[----:B------:R-:W-:Y:S01]  /*9710*/  FADD.FTZ R161, -R161, R11 ;  /* 0x0000000ba1a17221 */ /* 0x000fe20000010100 */
[----:B------:R-:W-:-:S02]  /*9720*/  @!P2 VIADD R11, R9, 0x38840 ;  /* 0x00038840090ba836 */ /* 0x000fc40000000000 */
[--C-:B------:R-:W-:Y:S01]  /*9730*/  FFMA.FTZ R154, R162, UR4, -R153.reuse ;  /* 0x00000004a29a7c23 */ /* 0x100fe20008010899 */
[--C-:B------:R-:W-:Y:S01]  /*9740*/  FFMA.FTZ R156, R163, UR4, -R153.reuse ;  /* 0x00000004a39c7c23 */ /* 0x100fe20008010899 */
[----:B------:R-:W-:Y:S01]  /*9750*/  FMUL.FTZ R161, R161, UR4 ;  /* 0x00000004a1a17c20 */ /* 0x000fe20008410000 */
[--C-:B------:R-:W-:Y:S01]  /*9760*/  FFMA.FTZ R155, R167, UR4, -R153.reuse ;  /* 0x00000004a79b7c23 */ /* 0x100fe20008010899 */
[--C-:B------:R-:W-:Y:S01]  /*9770*/  FFMA.FTZ R158, R174, UR4, -R153.reuse ;  /* 0x00000004ae9e7c23 */ /* 0x100fe20008010899 */
[----:B------:R-:W-:Y:S01]  /*9780*/  FFMA.FTZ R157, R168, UR4, -R153 ;  /* 0x00000004a89d7c23 */ /* 0x000fe20008010899 */
[----:B------:R-:W-:Y:S01]  /*9790*/  MUFU.EX2 R154, R154 ;  /* 0x0000009a009a7308 */ /* 0x000fe20000000800 */
[----:B------:R-:W-:Y:S01]  /*97a0*/  @!P2 PRMT R11, RZ, 0x654, R11 ;  /* 0x00000654ff0ba816 */ /* 0x000fe2000000000b */
[--C-:B------:R-:W-:Y:S01]  /*97b0*/  FFMA.FTZ R159, R173, UR4, -R153.reuse ;  /* 0x00000004ad9f7c23 */ /* 0x100fe20008010899 */
[----:B------:R-:W-:Y:S01]  /*97c0*/  FFMA.FTZ R168, R165, UR4, -R153 ;  /* 0x00000004a5a87c23 */ /* 0x000fe20008010899 */
[----:B------:R-:W-:-:S02]  /*97d0*/  @!P3 IMAD R163, R12, 0x40, R18 ;  /* 0x000000400ca3b824 */ /* 0x000fc400078e0212 */
[--C-:B------:R-:W-:Y:S01]  /*97e0*/  FFMA.FTZ R173, R166, UR4, -R153.reuse ;  /* 0x00000004a6ad7c23 */ /* 0x100fe20008010899 */
[--C-:B------:R-:W-:Y:S01]  /*97f0*/  FFMA.FTZ R10, R169, UR4, -R153.reuse ;  /* 0x00000004a90a7c23 */ /* 0x100fe20008010899 */
[----:B------:R0:W-:Y:S01]  /*9800*/  @!P2 SYNCS.ARRIVE.TRANS64.RED.A1T0 RZ, [R11+URZ], RZ ;  /* 0x000000ff0bffa9a7 */ /* 0x0001e2000810043f */
[----:B------:R-:W1:Y:S01]  /*9810*/  MUFU.EX2 R161, R161 ;  /* 0x000000a100a17308 */ /* 0x000e620000000800 */
[----:B------:R-:W-:Y:S02]  /*9820*/  @!P3 IMAD R163, R163, 0x4, R16 ;  /* 0x00000004a3a3b824 */ /* 0x000fe400078e0210 */
[--C-:B------:R-:W-:Y:S01]  /*9830*/  FFMA.FTZ R12, R172, UR4, -R153.reuse ;  /* 0x00000004ac0c7c23 */ /* 0x100fe20008010899 */
[--C-:B------:R-:W-:Y:S01]  /*9840*/  FFMA.FTZ R171, R171, UR4, -R153.reuse ;  /* 0x00000004abab7c23 */ /* 0x100fe20008010899 */
[--C-:B------:R-:W-:Y:S01]  /*9850*/  FFMA.FTZ R229, R229, UR4, -R153.reuse ;  /* 0x00000004e5e57c23 */ /* 0x100fe20008010899 */
[--C-:B------:R-:W-:Y:S01]  /*9860*/  FFMA.FTZ R162, R152, UR4, -R153.reuse ;  /* 0x0000000498a27c23 */ /* 0x100fe20008010899 */
[--C-:B------:R-:W-:Y:S01]  /*9870*/  FFMA.FTZ R232, R232, UR4, -R153.reuse ;  /* 0x00000004e8e87c23 */ /* 0x100fe20008010899 */
[----:B------:R-:W-:Y:S01]  /*9880*/  @!P3 STS [R163+0x38400], R160 ;  /* 0x038400a0a300b388 */ /* 0x000fe20000000800 */
[----:B------:R-:W2:Y:S01]  /*9890*/  MUFU.EX2 R156, R156 ;  /* 0x0000009c009c7308 */ /* 0x000ea20000000800 */
[--C-:B------:R-:W-:Y:S01]  /*98a0*/  FFMA.FTZ R170, R170, UR4, -R153.reuse ;  /* 0x00000004aaaa7c23 */ /* 0x100fe20008010899 */
[----:B------:R-:W-:Y:S01]  /*98b0*/  FFMA.FTZ R152, R160, R6, R180 ;  /* 0x00000006a0987223 */ /* 0x000fe200000100b4 */
[----:B------:R-:W-:Y:S01]  /*98c0*/  FFMA.FTZ R177, R177, UR4, -R153 ;  /* 0x00000004b1b17c23 */ /* 0x000fe20008010899 */
[-C--:B------:R-:W-:Y:S01]  /*98d0*/  FMUL.FTZ R28, R28, R160.reuse ;  /* 0x000000a01c1c7220 */ /* 0x080fe20000410000 */
[-C--:B------:R-:W-:Y:S01]  /*98e0*/  FMUL.FTZ R29, R29, R160.reuse ;  /* 0x000000a01d1d7220 */ /* 0x080fe20000410000 */
[-C--:B------:R-:W-:Y:S01]  /*98f0*/  FMUL.FTZ R32, R32, R160.reuse ;  /* 0x000000a020207220 */ /* 0x080fe20000410000 */
[-C--:B------:R-:W-:Y:S01]  /*9900*/  FMUL.FTZ R33, R33, R160.reuse ;  /* 0x000000a021217220 */ /* 0x080fe20000410000 */
[----:B------:R-:W3:Y:S01]  /*9910*/  MUFU.EX2 R155, R155 ;  /* 0x0000009b009b7308 */ /* 0x000ee20000000800 */
[----:B-1----:R1:W-:Y:S01]  /*9920*/  @!P3 STS [R163+0x38420], R161 ;  /* 0x038420a1a300b388 */ /* 0x0023e20000000800 */
[----:B------:R-:W-:Y:S01]  /*9930*/  FFMA.FTZ R7, R161, R7, R154 ;  /* 0x00000007a1077223 */ /* 0x000fe2000001009a */
        /* <DEDUP_REMOVED lines=8> */
[C---:B-1----:R-:W-:Y:S01]  /*99c0*/  FADD.FTZ R163, R228.reuse, R152 ;  /* 0x00000098e4a37221 */ /* 0x042fe20000010000 */
[----:B------:R-:W-:Y:S01]  /*99d0*/  F2FP.F16.F32.PACK_AB R152, R228, R180 ;  /* 0x000000b4e498723e */ /* 0x000fe200000000ff */
[----:B------:R-:W-:Y:S01]  /*99e0*/  FMUL.FTZ R45, R45, R160 ;  /* 0x000000a02d2d7220 */ /* 0x000fe20000410000 */
[C---:B------:R-:W-:Y:S01]  /*99f0*/  F2FP.F16.F32.PACK_AB R154, R230.reuse, R181 ;  /* 0x000000b5e69a723e */ /* 0x040fe200000000ff */
[----:B------:R-:W-:Y:S01]  /*9a00*/  FADD.FTZ R163, R181, R163 ;  /* 0x000000a3b5a37221 */ /* 0x000fe20000010000 */
[----:B------:R-:W1:Y:S01]  /*9a10*/  MUFU.EX2 R157, R157 ;  /* 0x0000009d009d7308 */ /* 0x000e620000000800 */
[----:B---3--:R-:W-:Y:S01]  /*9a20*/  FADD.FTZ R164, R155, R164 ;  /* 0x000000a49ba47221 */ /* 0x008fe20000010000 */
[----:B------:R-:W-:Y:S01]  /*9a30*/  F2FP.F16.F32.PACK_AB R156, R231, R182 ;  /* 0x000000b6e79c723e */ /* 0x000fe200000000ff */
[----:B------:R-:W-:Y:S01]  /*9a40*/  FADD.FTZ R163, R230, R163 ;  /* 0x000000a3e6a37221 */ /* 0x000fe20000010000 */
[-C--:B------:R-:W-:Y:S01]  /*9a50*/  FMUL.FTZ R48, R48, R160.reuse ;  /* 0x000000a030307220 */ /* 0x080fe20000410000 */
[-C--:B------:R-:W-:Y:S01]  /*9a60*/  FMUL.FTZ R49, R49, R160.reuse ;  /* 0x000000a031317220 */ /* 0x080fe20000410000 */
[-C--:B------:R-:W-:Y:S01]  /*9a70*/  FMUL.FTZ R52, R52, R160.reuse ;  /* 0x000000a034347220 */ /* 0x080fe20000410000 */
[----:B------:R-:W-:Y:S01]  /*9a80*/  FADD.FTZ R163, R182, R163 ;  /* 0x000000a3b6a37221 */ /* 0x000fe20000010000 */
[----:B------:R-:W2:Y:S01]  /*9a90*/  MUFU.EX2 R159, R159 ;  /* 0x0000009f009f7308 */ /* 0x000ea20000000800 */
[C---:B----4-:R-:W-:Y:S01]  /*9aa0*/  FADD.FTZ R164, R158.reuse, R164 ;  /* 0x000000a49ea47221 */ /* 0x050fe20000010000 */
[----:B------:R-:W-:Y:S01]  /*9ab0*/  F2FP.F16.F32.PACK_AB R155, R158, R155 ;  /* 0x0000009b9e9b723e */ /* 0x000fe200000000ff */
[----:B------:R-:W-:Y:S01]  /*9ac0*/  BAR.SYNC.DEFER_BLOCKING 0xf, 0x100 ;  /* 0x03c4000000007b1d */ /* 0x000fe20000010000 */
[----:B------:R-:W-:Y:S01]  /*9ad0*/  FADD.FTZ R172, R231, R163 ;  /* 0x000000a3e7ac7221 */ /* 0x000fe20000010000 */
        /* <DEDUP_REMOVED lines=13> */
[C---:B--2---:R-:W-:Y:S01]  /*9bb0*/  FADD.FTZ R169, R159.reuse, R164 ;  /* 0x000000a49fa97221 */ /* 0x044fe20000010000 */
[----:B------:R-:W-:Y:S01]  /*9bc0*/  F2FP.F16.F32.PACK_AB R157, R159, R157 ;  /* 0x0000009d9f9d723e */ /* 0x000fe200000000ff */
        /* <DEDUP_REMOVED lines=78> */
[----:B----4-:R-:W-:-:S02]  /*a0b0*/  IMAD R170, R2, 0x1000, R19 ;  /* 0x0000100002aa7824 */ /* 0x010fc400078e0213 */
        /* <DEDUP_REMOVED lines=39> */
[----:B------:R-:W-:Y:S01]  /*a330*/  FMUL.FTZ R151, R151, R161 ;  /* 0x000000a197977220 */ /* 0x000fe20000410000 */
[----:B---3--:R-:W-:Y:S01]  /*a340*/  F2FP.F16.F32.PACK_AB R158, R13, R183 ;  /* 0x000000b70d9e723e */ /* 0x008fe200000000ff */
[----:B------:R3:W-:Y:S01]  /*a350*/  STSM.16.M88.4 [R23+0x36400], R152 ;  /* 0x0364009817007844 */ /* 0x0007e20000000200 */
[----:B-1----:R-:W-:Y:S01]  /*a360*/  F2FP.F16.F32.PACK_AB R159, R173, R168 ;  /* 0x000000a8ad9f723e */ /* 0x002fe200000000ff */
[----:B------:R-:W-:Y:S01]  /*a370*/  FADD.FTZ R172, R183, R172 ;  /* 0x000000acb7ac7221 */ /* 0x000fe20000010000 */
[----:B------:R-:W-:Y:S01]  /*a380*/  R2UR UR10, R170 ;  /* 0x00000000aa0a72ca */ /* 0x000fe200000e0000 */
[----:B------:R-:W-:Y:S01]  /*a390*/  FADD.FTZ R169, R168, R169 ;  /* 0x000000a9a8a97221 */ /* 0x000fe20000010000 */
[----:B------:R-:W1:Y:S01]  /*a3a0*/  MUFU.EX2 R232, R232 ;  /* 0x000000e800e87308 */ /* 0x000e620000000800 */
[----:B--2---:R-:W-:Y:S01]  /*a3b0*/  F2FP.F16.F32.PACK_AB R160, R15, R14 ;  /* 0x0000000e0fa0723e */ /* 0x004fe200000000ff */
[----:B------:R2:W-:Y:S01]  /*a3c0*/  STSM.16.M88.4 [R186], R156 ;  /* 0x0000009cba007844 */ /* 0x0005e20000000200 */
[----:B0-----:R-:W-:Y:S01]  /*a3d0*/  F2FP.F16.F32.PACK_AB R161, R11, R10 ;  /* 0x0000000a0ba1723e */ /* 0x001fe200000000ff */
[----:B------:R-:W-:Y:S01]  /*a3e0*/  FADD.FTZ R172, R13, R172 ;  /* 0x000000ac0dac7221 */ /* 0x000fe20000010000 */
[----:B-----5:R-:W-:Y:S01]  /*a3f0*/  F2FP.F16.F32.PACK_AB R162, R21, R20 ;  /* 0x0000001415a2723e */ /* 0x020fe200000000ff */
[----:B------:R-:W-:Y:S01]  /*a400*/  FADD.FTZ R169, R173, R169 ;  /* 0x000000a9ada97221 */ /* 0x000fe20000010000 */
[----:B------:R-:W-:Y:S01]  /*a410*/  F2FP.F16.F32.PACK_AB R163, R6, R12 ;  /* 0x0000000c06a3723e */ /* 0x000fe200000000ff */
[----:B------:R-:W-:Y:S01]  /*a420*/  FADD.FTZ R172, R14, R172 ;  /* 0x000000ac0eac7221 */ /* 0x000fe20000010000 */
[----:B----4-:R-:W-:Y:S01]  /*a430*/  F2FP.F16.F32.PACK_AB R164, R176, R175 ;  /* 0x000000afb0a4723e */ /* 0x010fe200000000ff */
[----:B------:R-:W-:Y:S01]  /*a440*/  FADD.FTZ R169, R10, R169 ;  /* 0x000000a90aa97221 */ /* 0x000fe20000010000 */
[----:B------:R-:W-:Y:S01]  /*a450*/  F2FP.F16.F32.PACK_AB R165, R229, R7 ;  /* 0x00000007e5a5723e */ /* 0x000fe200000000ff */
[----:B------:R2:W-:Y:S01]  /*a460*/  STSM.16.M88.4 [R184], R160 ;  /* 0x000000a0b8007844 */ /* 0x0005e20000000200 */
[----:B------:R-:W-:Y:S01]  /*a470*/  F2FP.F16.F32.PACK_AB R166, R179, R178 ;  /* 0x000000b2b3a6723e */ /* 0x000fe200000000ff */
[----:B------:R-:W-:Y:S01]  /*a480*/  FADD.FTZ R172, R15, R172 ;  /* 0x000000ac0fac7221 */ /* 0x000fe20000010000 */
[----:B------:R-:W-:Y:S01]  /*a490*/  FADD.FTZ R169, R11, R169 ;  /* 0x000000a90ba97221 */ /* 0x000fe20000010000 */
[----:B------:R-:W-:Y:S01]  /*a4a0*/  PLOP3.LUT P3, PT, PT, PT, UP0, 0x80, 0x0 ;  /* 0x000000000000781c */ /* 0x000fe20003f6f008 */
[----:B------:R-:W-:Y:S01]  /*a4b0*/  @!P2 VIADD R9, R9, 0x38860 ;  /* 0x000388600909a836 */ /* 0x000fe20000000000 */
[----:B-1----:R-:W-:Y:S01]  /*a4c0*/  F2FP.F16.F32.PACK_AB R167, R232, R171 ;  /* 0x000000abe8a7723e */ /* 0x002fe200000000ff */
[----:B------:R-:W-:Y:S01]  /*a4d0*/  FADD.FTZ R172, R20, R172 ;  /* 0x000000ac14ac7221 */ /* 0x000fe20000010000 */
[----:B------:R-:W-:Y:S01]  /*a4e0*/  FADD.FTZ R169, R12, R169 ;  /* 0x000000a90ca97221 */ /* 0x000fe20000010000 */
[----:B------:R-:W-:Y:S01]  /*a4f0*/  IMAD.MOV.U32 R12, RZ, RZ, R2 ;  /* 0x000000ffff0c7224 */ /* 0x000fe200078e0002 */
[----:B------:R-:W-:Y:S01]  /*a500*/  @!P2 PRMT R9, RZ, 0x654, R9 ;  /* 0x00000654ff09a816 */ /* 0x000fe20000000009 */
[----:B------:R2:W-:Y:S01]  /*a510*/  STSM.16.M88.4 [R185], R164 ;  /* 0x000000a4b9007844 */ /* 0x0005e20000000200 */
[----:B------:R-:W-:Y:S01]  /*a520*/  WARPGROUP.ARRIVE ;  /* 0x00000000000079c5 */ /* 0x000fe20000000000 */
[----:B------:R-:W-:Y:S01]  /*a530*/  FADD.FTZ R172, R21, R172 ;  /* 0x000000ac15ac7221 */ /* 0x000fe20000010000 */
[----:B------:R-:W-:Y:S01]  /*a540*/  FADD.FTZ R6, R6, R169 ;  /* 0x000000a906067221 */ /* 0x000fe20000010000 */
[----:B------:R-:W-:-:S02]  /*a550*/  IMAD.MOV.U32 R11, RZ, RZ, R5 ;  /* 0x000000ffff0b7224 */ /* 0x000fc400078e0005 */
[----:B------:R-:W-:Y:S01]  /*a560*/  FADD.FTZ R175, R175, R172 ;  /* 0x000000acafaf7221 */ /* 0x000fe20000010000 */
[----:B------:R-:W-:Y:S01]  /*a570*/  HGMMA.64x256x16.F32 R24, R152, gdesc[UR8].tnspB, R24, gsb0 ;  /* 0x43e0000898187df0 */ /* 0x000fe20008000818 */
[----:B------:R-:W-:Y:S01]  /*a580*/  UMOV UR11, 0x40000040 ;  /* 0x40000040000b7882 */ /* 0x000fe20000000000 */
        /* <DEDUP_REMOVED lines=8> */
[----:B------:R-:W-:Y:S02]  /*a610*/  WARPGROUP.DEPBAR.LE gsb0, 0x0 ;  /* 0x00008000000079c5 */ /* 0x000fe40000010000 */
[----:B---3--:R-:W-:Y:S01]  /*a620*/  VIADD R152, R170, 0x80 ;  /* 0x00000080aa987836 */ /* 0x008fe20000000000 */
[----:B------:R-:W-:-:S04]  /*a630*/  WARPGROUP.ARRIVE ;  /* 0x00000000000079c5 */ /* 0x000fc80000000000 */
[----:B------:R-:W-:Y:S01]  /*a640*/  R2UR UR10, R152 ;  /* 0x00000000980a72ca */ /* 0x000fe200000e0000 */
[C---:B------:R-:W-:Y:S02]  /*a650*/  VIADD R152, R170.reuse, 0x100 ;  /* 0x00000100aa987836 */ /* 0x040fe40000000000 */
[----:B------:R-:W-:-:S10]  /*a660*/  VIADD R170, R170, 0x180 ;  /* 0x00000180aaaa7836 */ /* 0x000fd40000000000 */
        /* <DEDUP_REMOVED lines=24> */
.L_x_8314:
[----:B------:R-:W-:-:S06]  /*a7f0*/  UISETP.GE.AND UP0, UPT, UR7, UR43, UPT ;  /* 0x0000002b0700728c */ /* 0x000fcc000bf06270 */
[----:B------:R-:W-:-:S13]  /*a800*/  PLOP3.LUT P1, PT, PT, PT, UP0, 0x80, 0x0 ;  /* 0x000000000000781c */ /* 0x000fda0003f2f008 */
[----:B------:R-:W-:Y:S05]  /*a810*/  @!P1 BRA `(.L_x_8324) ;  /* 0x0000003000509947 */ /* 0x000fea0003800000 */
[----:B------:R-:W-:Y:S01]  /*a820*/  IMAD.MOV.U32 R11, RZ, RZ, R5 ;  /* 0x000000ffff0b7224 */ /* 0x000fe200078e0005 */
[----:B------:R-:W-:Y:S01]  /*a830*/  ULDC UR5, c[0x0][0xad0] ;  /* 0x0002b40000057ab9 */ /* 0x000fe20000000800 */
[----:B------:R-:W-:Y:S01]  /*a840*/  IMAD.MOV.U32 R12, RZ, RZ, R8 ;  /* 0x000000ffff0c7224 */ /* 0x000fe200078e0008 */
[----:B------:R-:W-:Y:S01]  /*a850*/  ULDC UR4, c[0x0][0xa80] ;  /* 0x0002a00000047ab9 */ /* 0x000fe20000000800 */
[----:B------:R-:W-:-:S07]  /*a860*/  IMAD.MOV.U32 R10, RZ, RZ, R2 ;  /* 0x000000ffff0a7224 */ /* 0x000fce00078e0002 */
.L_x_8333:
        /* <DEDUP_REMOVED lines=8> */
.L_x_8325:
[----:B------:R-:W-:Y:S02]  /*a8f0*/  IMAD.U32 R5, RZ, RZ, UR37 ;  /* 0x00000025ff057e24 */ /* 0x000fe4000f8e00ff */
[----:B0-2---:R-:W-:-:S03]  /*a900*/  IMAD R9, R2, 0x8, R16 ;  /* 0x0000000802097824 */ /* 0x005fc600078e0210 */
[----:B------:R-:W-:-:S04]  /*a910*/  SHF.L.U32 R5, R5, 0x1f, RZ ;  /* 0x0000001f05057819 */ /* 0x000fc800000006ff */
[----:B------:R0:W1:Y:S01]  /*a920*/  SYNCS.PHASECHK.TRANS64.TRYWAIT P1, [R9+URZ+0x38830], R5 ;  /* 0x03883005090075a7 */ /* 0x000062000802017f */
[----:B------:R-:W-:Y:S05]  /*a930*/  @!P0 BRA `(.L_x_8326) ;  /* 0x0000000000048947 */ /* 0x000fea0003800000 */
[----:B------:R-:W-:Y:S01]  /*a940*/  BPT.TRAP 0x1 ;  /* 0x000000040000795c */ /* 0x000fe20000300000 */
.L_x_8326:
[----:B------:R-:W-:Y:S01]  /*a950*/  IMAD R8, R2, 0x200, R0 ;  /* 0x0000020002087824 */ /* 0x000fe200078e0200 */
[----:B-1----:R-:W-:Y:S06]  /*a960*/  @P1 BRA `(.L_x_8327) ;  /* 0x0000000000081947 */ /* 0x002fec0003800000 */
[----:B------:R-:W1:Y:S02]  /*a970*/  SYNCS.PHASECHK.TRANS64.TRYWAIT P1, [R9+URZ+0x38830], R5 ;  /* 0x03883005090075a7 */ /* 0x000e64000802017f */
[----:B-1----:R-:W-:Y:S05]  /*a980*/  @!P1 BRA `(.L_x_8328) ;  /* 0x0000011000549947 */ /* 0x002fea0003800000 */
.L_x_8327:
        /* <DEDUP_REMOVED lines=22> */
.L_x_8329:
[----:B------:R2:W3:Y:S01]  /*aaf0*/  SYNCS.PHASECHK.TRANS64.TRYWAIT P1, [R9+URZ+0x38850], R5 ;  /* 0x03885005090075a7 */ /* 0x0004e2000802017f */
[----:B------:R-:W-:Y:S05]  /*ab00*/  @!P0 BRA `(.L_x_8330) ;  /* 0x0000000000048947 */ /* 0x000fea0003800000 */
[----:B------:R-:W-:Y:S01]  /*ab10*/  BPT.TRAP 0x1 ;  /* 0x000000040000795c */ /* 0x000fe20000300000 */
.L_x_8330:
[----:B---3--:R-:W-:Y:S05]  /*ab20*/  @P1 BRA `(.L_x_8331) ;  /* 0x0000000000081947 */ /* 0x008fea0003800000 */
[----:B------:R-:W3:Y:S02]  /*ab30*/  SYNCS.PHASECHK.TRANS64.TRYWAIT P1, [R9+URZ+0x38850], R5 ;  /* 0x03885005090075a7 */ /* 0x000ee4000802017f */
[----:B---3--:R-:W-:Y:S05]  /*ab40*/  @!P1 BRA `(.L_x_8332) ;  /* 0x0000010c00f89947 */ /* 0x008fea0003800000 */
.L_x_8331:
        /* <DEDUP_REMOVED lines=12> */
[----:B------:R-:W-:Y:S01]  /*ac10*/  UISETP.GT.AND UP0, UPT, UR7, UR43, UPT ;  /* 0x0000002b0700728c */ /* 0x000fe2000bf04270 */
[----:B------:R-:W-:Y:S01]  /*ac20*/  IMAD.MOV.U32 R15, RZ, RZ, 0x4 ;  /* 0x00000004ff0f7424 */ /* 0x000fe200078e00ff */
[----:B------:R-:W-:Y:S01]  /*ac30*/  R2UR UR30, R8 ;  /* 0x00000000081e72ca */ /* 0x000fe200000e0000 */
[----:B------:R-:W-:Y:S01]  /*ac40*/  VIADD R8, R4, 0x4 ;  /* 0x0000000404087836 */ /* 0x000fe20000000000 */
[----:B------:R-:W-:-:S02]  /*ac50*/  UIADD3 UR7, UR7, -0x1, URZ ;  /* 0xffffffff07077890 */ /* 0x000fc4000fffe03f */
[----:B------:R-:W-:Y:S01]  /*ac60*/  HGMMA.64x64x16.F32 R152, gdesc[UR24], R152, gsb0 ;  /* 0x00e00000189879f0 */ /* 0x000fe20008000898 */
[----:B0-----:R-:W-:Y:S02]  /*ac70*/  SHF.R.U32.HI R13, RZ, 0x7, R13 ;  /* 0x00000007ff0d7819 */ /* 0x001fe4000001160d */
[----:B------:R-:W-:Y:S02]  /*ac80*/  WARPGROUP.DEPBAR.LE gsb0, 0x0 ;  /* 0x00008000000079c5 */ /* 0x000fe40000010000 */
        /* <DEDUP_REMOVED lines=382> */
[----:B0-----:R-:W-:-:S05]  /*c470*/  FMNMX.FTZ R8, R8, R172, !PT ;  /* 0x000000ac08087209 */ /* 0x001fca0007810000 */
[----:B------:R-:W0:Y:S01]  /*c480*/  MUFU.TANH R163, R163 ;  /* 0x000000a300a37308 */ /* 0x000e220000002400 */
[----:B-1----:R-:W-:Y:S01]  /*c490*/  FMNMX.FTZ R175, R153, R175, !PT ;  /* 0x000000af99af7209 */ /* 0x002fe20007810000 */
[----:B------:R-:W1:Y:S06]  /*c4a0*/  SHFL.BFLY PT, R172, R8, 0x1, 0x1f ;  /* 0x0c201f0008ac7f89 */ /* 0x000e6c00000e0000 */
[----:B------:R-:W3:Y:S01]  /*c4b0*/  MUFU.TANH R166, R166 ;  /* 0x000000a600a67308 */ /* 0x000ee20000002400 */
[----:B--2---:R-:W-:-:S07]  /*c4c0*/  FMNMX.FTZ R175, R162, R175, !PT ;  /* 0x000000afa2af7209 */ /* 0x004fce0007810000 */
[----:B------:R-:W2:Y:S01]  /*c4d0*/  MUFU.TANH R167, R167 ;  /* 0x000000a700a77308 */ /* 0x000ea20000002400 */
[----:B0-----:R-:W-:-:S07]  /*c4e0*/  FMNMX.FTZ R175, R163, R175, !PT ;  /* 0x000000afa3af7209 */ /* 0x001fce0007810000 */
[----:B------:R-:W0:Y:S01]  /*c4f0*/  MUFU.TANH R170, R170 ;  /* 0x000000aa00aa7308 */ /* 0x000e220000002400 */
[----:B---3--:R-:W-:Y:S02]  /*c500*/  FMNMX.FTZ R175, R166, R175, !PT ;  /* 0x000000afa6af7209 */ /* 0x008fe40007810000 */
[----:B-1----:R-:W-:-:S05]  /*c510*/  FMNMX.FTZ R8, R8, R172, !PT ;  /* 0x000000ac08087209 */ /* 0x002fca0007810000 */
[----:B------:R-:W1:Y:S01]  /*c520*/  MUFU.TANH R171, R171 ;  /* 0x000000ab00ab7308 */ /* 0x000e620000002400 */
[C---:B------:R-:W-:Y:S01]  /*c530*/  FADD.FTZ R12, -R8.reuse, R12 ;  /* 0x0000000c080c7221 */ /* 0x040fe20000010100 */
[----:B------:R-:W-:-:S03]  /*c540*/  FMUL.FTZ R183, R8, UR4 ;  /* 0x0000000408b77c20 */ /* 0x000fc60008410000 */
[----:B------:R-:W-:Y:S01]  /*c550*/  FMUL.FTZ R172, R12, UR4 ;  /* 0x000000040cac7c20 */ /* 0x000fe20008410000 */
[----:B--2---:R-:W-:Y:S01]  /*c560*/  FMNMX.FTZ R12, R167, R175, !PT ;  /* 0x000000afa70c7209 */ /* 0x004fe20007810000 */
[--C-:B------:R-:W-:Y:S01]  /*c570*/  FFMA.FTZ R229, R5, UR4, -R183.reuse ;  /* 0x0000000405e57c23 */ /* 0x100fe200080108b7 */
[----:B------:R-:W2:Y:S01]  /*c580*/  MUFU.TANH R173, R173 ;  /* 0x000000ad00ad7308 */ /* 0x000ea20000002400 */
[--C-:B------:R-:W-:Y:S01]  /*c590*/  FFMA.FTZ R228, R20, UR4, -R183.reuse ;  /* 0x0000000414e47c23 */ /* 0x100fe200080108b7 */
[----:B0-----:R-:W-:Y:S01]  /*c5a0*/  FMNMX.FTZ R12, R170, R12, !PT ;  /* 0x0000000caa0c7209 */ /* 0x001fe20007810000 */
        /* <DEDUP_REMOVED lines=10> */
[--C-:B------:R-:W-:Y:S01]  /*c650*/  FFMA.FTZ R177, R161, UR4, -R183.reuse ;  /* 0x00000004a1b17c23 */ /* 0x100fe200080108b7 */
[--C-:B------:R-:W-:Y:S01]  /*c660*/  FFMA.FTZ R179, R164, UR4, -R183.reuse ;  /* 0x00000004a4b37c23 */ /* 0x100fe200080108b7 */
[--C-:B------:R-:W-:Y:S01]  /*c670*/  FFMA.FTZ R168, R168, UR4, -R183.reuse ;  /* 0x00000004a8a87c23 */ /* 0x100fe200080108b7 */
[----:B------:R-:W1:Y:S01]  /*c680*/  MUFU.TANH R176, R176 ;  /* 0x000000b000b07308 */ /* 0x000e620000002400 */
[----:B--2---:R-:W-:Y:S01]  /*c690*/  FMNMX.FTZ R12, R173, R12, !PT ;  /* 0x0000000cad0c7209 */ /* 0x004fe20007810000 */
[----:B------:R-:W-:-:S06]  /*c6a0*/  FFMA.FTZ R182, R165, UR4, -R183 ;  /* 0x00000004a5b67c23 */ /* 0x000fcc00080108b7 */
[----:B------:R-:W2:Y:S01]  /*c6b0*/  MUFU.TANH R178, R178 ;  /* 0x000000b200b27308 */ /* 0x000ea20000002400 */
[----:B0-----:R-:W-:-:S07]  /*c6c0*/  FMNMX.FTZ R12, R174, R12, !PT ;  /* 0x0000000cae0c7209 */ /* 0x001fce0007810000 */
[----:B------:R-:W0:Y:S01]  /*c6d0*/  MUFU.TANH R180, R180 ;  /* 0x000000b400b47308 */ /* 0x000e220000002400 */
[----:B-1----:R-:W-:-:S07]  /*c6e0*/  FMNMX.FTZ R12, R176, R12, !PT ;  /* 0x0000000cb00c7209 */ /* 0x002fce0007810000 */
[----:B------:R-:W1:Y:S01]  /*c6f0*/  MUFU.TANH R181, R181 ;  /* 0x000000b500b57308 */ /* 0x000e620000002400 */
[----:B--2---:R-:W-:-:S07]  /*c700*/  FMNMX.FTZ R12, R178, R12, !PT ;  /* 0x0000000cb20c7209 */ /* 0x004fce0007810000 */
[----:B------:R-:W2:Y:S01]  /*c710*/  MUFU.EX2 R172, R172 ;  /* 0x000000ac00ac7308 */ /* 0x000ea20000000800 */
[----:B0-----:R-:W-:Y:S01]  /*c720*/  FMNMX.FTZ R5, R180, R12, !PT ;  /* 0x0000000cb4057209 */ /* 0x001fe20007810000 */
[----:B------:R-:W-:-:S06]  /*c730*/  FFMA.FTZ R12, R157, UR4, -R183 ;  /* 0x000000049d0c7c23 */ /* 0x000fcc00080108b7 */
[----:B------:R-:W0:Y:S01]  /*c740*/  MUFU.EX2 R229, R229 ;  /* 0x000000e500e57308 */ /* 0x000e220000000800 */
[----:B-1----:R-:W-:-:S05]  /*c750*/  FMNMX.FTZ R5, R181, R5, !PT ;  /* 0x00000005b5057209 */ /* 0x002fca0007810000 */
[----:B------:R-:W1:Y:S02]  /*c760*/  SHFL.BFLY PT, R20, R5, 0x2, 0x1f ;  /* 0x0c401f0005147f89 */ /* 0x000e6400000e0000 */
[----:B------:R-:W-:Y:S01]  /*c770*/  MUFU.EX2 R230, R230 ;  /* 0x000000e600e67308 */ /* 0x000fe20000000800 */
[-C--:B--2---:R-:W-:Y:S01]  /*c780*/  FMUL.FTZ R24, R24, R172.reuse ;  /* 0x000000ac18187220 */ /* 0x084fe20000410000 */
        /* <DEDUP_REMOVED lines=20> */
[----:B-1----:R-:W-:Y:S01]  /*c8d0*/  FMNMX.FTZ R5, R5, R20, !PT ;  /* 0x0000001405057209 */ /* 0x002fe20007810000 */
[----:B------:R-:W-:Y:S01]  /*c8e0*/  FFMA.FTZ R20, R159, UR4, -R183 ;  /* 0x000000049f147c23 */ /* 0x000fe200080108b7 */
[----:B------:R-:W-:Y:S01]  /*c8f0*/  MUFU.EX2 R188, R188 ;  /* 0x000000bc00bc7308 */ /* 0x000fe20000000800 */
[-C--:B------:R-:W-:Y:S01]  /*c900*/  FMUL.FTZ R61, R61, R172.reuse ;  /* 0x000000ac3d3d7220 */ /* 0x080fe20000410000 */
[-C--:B------:R-:W-:Y:S01]  /*c910*/  FMUL.FTZ R64, R64, R172.reuse ;  /* 0x000000ac40407220 */ /* 0x080fe20000410000 */
[----:B------:R-:W1:Y:S01]  /*c920*/  SHFL.BFLY PT, R152, R5, 0x1, 0x1f ;  /* 0x0c201f0005987f89 */ /* 0x000e6200000e0000 */
        /* <DEDUP_REMOVED lines=23> */
[----:B-1----:R-:W-:Y:S01]  /*caa0*/  FMNMX.FTZ R5, R5, R152, !PT ;  /* 0x0000009805057209 */ /* 0x002fe20007810000 */
[-C--:B------:R-:W-:Y:S01]  /*cab0*/  FMUL.FTZ R105, R105, R172.reuse ;  /* 0x000000ac69697220 */ /* 0x080fe20000410000 */
[-C--:B------:R-:W-:Y:S01]  /*cac0*/  FMUL.FTZ R108, R108, R172.reuse ;  /* 0x000000ac6c6c7220 */ /* 0x080fe20000410000 */
[-C--:B------:R-:W-:Y:S01]  /*cad0*/  FMUL.FTZ R109, R109, R172.reuse ;  /* 0x000000ac6d6d7220 */ /* 0x080fe20000410000 */
[-C--:B------:R-:W-:Y:S01]  /*cae0*/  FMUL.FTZ R112, R112, R172.reuse ;  /* 0x000000ac70707220 */ /* 0x080fe20000410000 */
[----:B------:R-:W-:Y:S01]  /*caf0*/  FADD.FTZ R152, -R5, R11 ;  /* 0x0000000b05987221 */ /* 0x000fe20000010100 */
[----:B------:R-:W-:Y:S01]  /*cb00*/  MUFU.EX2 R14, R14 ;  /* 0x0000000e000e7308 */ /* 0x000fe20000000800 */
[-C--:B------:R-:W-:Y:S01]  /*cb10*/  FMUL.FTZ R113, R113, R172.reuse ;  /* 0x000000ac71717220 */ /* 0x080fe20000410000 */
[-C--:B------:R-:W-:Y:S01]  /*cb20*/  FMUL.FTZ R116, R116, R172.reuse ;  /* 0x000000ac74747220 */ /* 0x080fe20000410000 */
[----:B------:R-:W-:Y:S01]  /*cb30*/  FMUL.FTZ R152, R152, UR4 ;  /* 0x0000000498987c20 */ /* 0x000fe20008410000 */
        /* <DEDUP_REMOVED lines=13> */
[----:B-1----:R-:W-:Y:S01]  /*cc10*/  FMUL.FTZ R152, R5, UR4 ;  /* 0x0000000405987c20 */ /* 0x002fe20008410000 */
[-C--:B------:R-:W-:Y:S01]  /*cc20*/  FMUL.FTZ R140, R140, R172.reuse ;  /* 0x000000ac8c8c7220 */ /* 0x080fe20000410000 */
[-C--:B------:R-:W-:Y:S01]  /*cc30*/  FMUL.FTZ R141, R141, R172.reuse ;  /* 0x000000ac8d8d7220 */ /* 0x080fe20000410000 */
[----:B------:R-:W-:Y:S01]  /*cc40*/  FMUL.FTZ R144, R144, R172 ;  /* 0x000000ac90907220 */ /* 0x000fe20000410000 */
[--C-:B------:R-:W-:Y:S01]  /*cc50*/  FFMA.FTZ R154, R13, UR4, -R152.reuse ;  /* 0x000000040d9a7c23 */ /* 0x100fe20008010898 */
[--C-:B------:R-:W-:Y:S01]  /*cc60*/  FFMA.FTZ R156, R15, UR4, -R152.reuse ;  /* 0x000000040f9c7c23 */ /* 0x100fe20008010898 */
[----:B------:R-:W-:Y:S01]  /*cc70*/  FFMA.FTZ R159, R153, UR4, -R152 ;  /* 0x00000004999f7c23 */ /* 0x000fe20008010898 */
[----:B------:R-:W-:-:S02]  /*cc80*/  @!P2 VIADD R153, R9, 0x38840 ;  /* 0x000388400999a836 */ /* 0x000fc40000000000 */
[--C-:B------:R-:W-:Y:S01]  /*cc90*/  FFMA.FTZ R155, R21, UR4, -R152.reuse ;  /* 0x00000004159b7c23 */ /* 0x100fe20008010898 */
[--C-:B------:R-:W-:Y:S01]  /*cca0*/  FFMA.FTZ R157, R162, UR4, -R152.reuse ;  /* 0x00000004a29d7c23 */ /* 0x100fe20008010898 */
[----:B------:R-:W1:Y:S01]  /*ccb0*/  MUFU.EX2 R154, R154 ;  /* 0x0000009a009a7308 */ /* 0x000e620000000800 */
[--C-:B------:R-:W-:Y:S01]  /*ccc0*/  FFMA.FTZ R160, R163, UR4, -R152.reuse ;  /* 0x00000004a3a07c23 */ /* 0x100fe20008010898 */
[----:B------:R-:W-:Y:S01]  /*ccd0*/  @!P2 PRMT R153, RZ, 0x654, R153 ;  /* 0x00000654ff99a816 */ /* 0x000fe20000000099 */
[--C-:B------:R-:W-:Y:S01]  /*cce0*/  FFMA.FTZ R13, R166, UR4, -R152.reuse ;  /* 0x00000004a60d7c23 */ /* 0x100fe20008010898 */
[--C-:B------:R-:W-:Y:S01]  /*ccf0*/  FFMA.FTZ R15, R167, UR4, -R152.reuse ;  /* 0x00000004a70f7c23 */ /* 0x100fe20008010898 */
[--C-:B------:R-:W-:Y:S01]  /*cd00*/  FFMA.FTZ R21, R170, UR4, -R152.reuse ;  /* 0x00000004aa157c23 */ /* 0x100fe20008010898 */
[----:B------:R3:W-:Y:S01]  /*cd10*/  @!P2 SYNCS.ARRIVE.TRANS64.RED.A1T0 RZ, [R153+URZ], RZ ;  /* 0x000000ff99ffa9a7 */ /* 0x0007e2000810043f */
[--C-:B--2---:R-:W-:Y:S01]  /*cd20*/  FFMA.FTZ R169, R171, UR4, -R152.reuse ;  /* 0x00000004aba97c23 */ /* 0x104fe20008010898 */
[----:B------:R-:W2:Y:S01]  /*cd30*/  MUFU.EX2 R156, R156 ;  /* 0x0000009c009c7308 */ /* 0x000ea20000000800 */
[--C-:B------:R-:W-:Y:S01]  /*cd40*/  FFMA.FTZ R174, R174, UR4, -R152.reuse ;  /* 0x00000004aeae7c23 */ /* 0x100fe20008010898 */
[--C-:B------:R-:W-:Y:S01]  /*cd50*/  FFMA.FTZ R176, R176, UR4, -R152.reuse ;  /* 0x00000004b0b07c23 */ /* 0x100fe20008010898 */
[--C-:B------:R-:W-:Y:S01]  /*cd60*/  FFMA.FTZ R178, R178, UR4, -R152.reuse ;  /* 0x00000004b2b27c23 */ /* 0x100fe20008010898 */
[--C-:B------:R-:W-:Y:S01]  /*cd70*/  FFMA.FTZ R180, R180, UR4, -R152.reuse ;  /* 0x00000004b4b47c23 */ /* 0x100fe20008010898 */
[----:B------:R-:W-:Y:S01]  /*cd80*/  FFMA.FTZ R181, R181, UR4, -R152 ;  /* 0x00000004b5b57c23 */ /* 0x000fe20008010898 */
[----:B---3--:R-:W-:-:S02]  /*cd90*/  @!P1 IMAD R153, R10, 0x40, R18 ;  /* 0x000000400a999824 */ /* 0x008fc400078e0212 */
[----:B------:R-:W-:Y:S01]  /*cda0*/  FFMA.FTZ R10, R173, UR4, -R152 ;  /* 0x00000004ad0a7c23 */ /* 0x000fe20008010898 */
[----:B------:R-:W3:Y:S01]  /*cdb0*/  MUFU.EX2 R155, R155 ;  /* 0x0000009b009b7308 */ /* 0x000ee20000000800 */
[----:B0-----:R-:W-:Y:S01]  /*cdc0*/  FFMA.FTZ R152, R172, R6, R229 ;  /* 0x00000006ac987223 */ /* 0x001fe200000100e5 */
[----:B------:R-:W-:Y:S02]  /*cdd0*/  @!P1 IMAD R153, R153, 0x4, R16 ;  /* 0x0000000499999824 */ /* 0x000fe400078e0210 */
[----:B-1----:R-:W-:Y:S01]  /*cde0*/  FFMA.FTZ R7, R158, R7, R154 ;  /* 0x000000079e077223 */ /* 0x002fe2000001009a */
[----:B------:R-:W-:Y:S02]  /*cdf0*/  IMAD R171, R2, 0x1000, R19 ;  /* 0x0000100002ab7824 */ /* 0x000fe400078e0213 */
[----:B------:R-:W-:Y:S01]  /*ce00*/  FADD.FTZ R161, R230, R152 ;  /* 0x00000098e6a17221 */ /* 0x000fe20000010000 */
[-C--:B------:R-:W-:Y:S01]  /*ce10*/  FMUL.FTZ R145, R145, R172.reuse ;  /* 0x000000ac91917220 */ /* 0x080fe20000410000 */
[----:B------:R-:W-:Y:S01]  /*ce20*/  @!P1 STS [R153+0x38400], R172 ;  /* 0x038400ac99009388 */ /* 0x000fe20000000800 */
[----:B------:R-:W0:Y:S01]  /*ce30*/  MUFU.EX2 R159, R159 ;  /* 0x0000009f009f7308 */ /* 0x000e220000000800 */
[----:B--2---:R-:W-:Y:S01]  /*ce40*/  FADD.FTZ R162, R156, R7 ;  /* 0x000000079ca27221 */ /* 0x004fe20000010000 */
[----:B------:R-:W-:Y:S01]  /*ce50*/  FADD.FTZ R161, R228, R161 ;  /* 0x000000a1e4a17221 */ /* 0x000fe20000010000 */
[----:B------:R1:W-:Y:S01]  /*ce60*/  @!P1 STS [R153+0x38420], R158 ;  /* 0x0384209e99009388 */ /* 0x0003e20000000800 */
[-C--:B------:R-:W-:Y:S01]  /*ce70*/  FMUL.FTZ R148, R148, R172.reuse ;  /* 0x000000ac94947220 */ /* 0x080fe20000410000 */
[----:B------:R-:W-:Y:S01]  /*ce80*/  FMUL.FTZ R149, R149, R172 ;  /* 0x000000ac95957220 */ /* 0x000fe20000410000 */
[----:B------:R-:W-:Y:S01]  /*ce90*/  FADD.FTZ R161, R231, R161 ;  /* 0x000000a1e7a17221 */ /* 0x000fe20000010000 */
[----:B------:R-:W-:Y:S01]  /*cea0*/  F2FP.F16.F32.PACK_AB R152, R230, R229 ;  /* 0x000000e5e698723e */ /* 0x000fe200000000ff */
[----:B------:R-:W2:Y:S01]  /*ceb0*/  MUFU.EX2 R157, R157 ;  /* 0x0000009d009d7308 */ /* 0x000ea20000000800 */
[----:B---3--:R-:W-:Y:S01]  /*cec0*/  FADD.FTZ R162, R155, R162 ;  /* 0x000000a29ba27221 */ /* 0x008fe20000010000 */
[----:B------:R-:W-:Y:S01]  /*ced0*/  R2UR UR6, R171 ;  /* 0x00000000ab0672ca */ /* 0x000fe200000e0000 */
[-C--:B------:R-:W-:Y:S01]  /*cee0*/  FMUL.FTZ R26, R26, R158.reuse ;  /* 0x0000009e1a1a7220 */ /* 0x080fe20000410000 */
[----:B------:R-:W-:Y:S01]  /*cef0*/  FMUL.FTZ R27, R27, R158 ;  /* 0x0000009e1b1b7220 */ /* 0x000fe20000410000 */
[----:B-1----:R-:W-:Y:S01]  /*cf00*/  F2FP.F16.F32.PACK_AB R153, R156, R154 ;  /* 0x0000009a9c99723e */ /* 0x002fe200000000ff */
[----:B------:R-:W-:Y:S01]  /*cf10*/  FMUL.FTZ R30, R30, R158 ;  /* 0x0000009e1e1e7220 */ /* 0x000fe20000410000 */
[----:B------:R-:W-:Y:S01]  /*cf20*/  F2FP.F16.F32.PACK_AB R154, R231, R228 ;  /* 0x000000e4e79a723e */ /* 0x000fe200000000ff */
[----:B------:R-:W1:Y:S01]  /*cf30*/  MUFU.EX2 R160, R160 ;  /* 0x000000a000a07308 */ /* 0x000e620000000800 */
[C---:B0-----:R-:W-:Y:S01]  /*cf40*/  FADD.FTZ R162, R159.reuse, R162 ;  /* 0x000000a29fa27221 */ /* 0x041fe20000010000 */
[----:B------:R-:W-:Y:S01]  /*cf50*/  F2FP.F16.F32.PACK_AB R155, R159, R155 ;  /* 0x0000009b9f9b723e */ /* 0x000fe200000000ff */
[----:B------:R-:W-:Y:S01]  /*cf60*/  BAR.SYNC.DEFER_BLOCKING 0xf, 0x100 ;  /* 0x03c4000000007b1d */ /* 0x000fe20000010000 */
[----:B------:R-:W-:Y:S01]  /*cf70*/  FADD.FTZ R159, R188, R161 ;  /* 0x000000a1bc9f7221 */ /* 0x000fe20000010000 */
[-C--:B------:R-:W-:Y:S01]  /*cf80*/  FMUL.FTZ R31, R31, R158.reuse ;  /* 0x0000009e1f1f7220 */ /* 0x080fe20000410000 */
[-C--:B------:R-:W-:Y:S01]  /*cf90*/  FMUL.FTZ R34, R34, R158.reuse ;  /* 0x0000009e22227220 */ /* 0x080fe20000410000 */
[-C--:B------:R-:W-:Y:S01]  /*cfa0*/  FMUL.FTZ R35, R35, R158.reuse ;  /* 0x0000009e23237220 */ /* 0x080fe20000410000 */
[----:B------:R-:W-:Y:S01]  /*cfb0*/  FADD.FTZ R159, R232, R159 ;  /* 0x0000009fe89f7221 */ /* 0x000fe20000010000 */
        /* <DEDUP_REMOVED lines=67> */
[----:B------:R-:W-:Y:S01]  /*d3f0*/  FMUL.FTZ R151, R151, R158 ;  /* 0x0000009e97977220 */ /* 0x000fe20000410000 */
[----:B------:R-:W-:Y:S01]  /*d400*/  FADD.FTZ R172, R187, R159 ;  /* 0x0000009fbbac7221 */ /* 0x000fe20000010000 */
[----:B------:R-:W-:Y:S01]  /*d410*/  F2FP.F16.F32.PACK_AB R156, R232, R188 ;  /* 0x000000bce89c723e */ /* 0x000fe200000000ff */
[C---:B-1----:R-:W-:Y:S01]  /*d420*/  FADD.FTZ R170, R160.reuse, R162 ;  /* 0x000000a2a0aa7221 */ /* 0x042fe20000010000 */
[----:B------:R-:W-:Y:S01]  /*d430*/  F2FP.F16.F32.PACK_AB R157, R160, R157 ;  /* 0x0000009da09d723e */ /* 0x000fe200000000ff */
[----:B------:R-:W-:Y:S01]  /*d440*/  MUFU.EX2 R179, R179 ;  /* 0x000000b300b37308 */ /* 0x000fe20000000800 */
[----:B------:R-:W-:Y:S01]  /*d450*/  F2FP.F16.F32.PACK_AB R158, R12, R187 ;  /* 0x000000bb0c9e723e */ /* 0x000fe200000000ff */
[----:B------:R1:W-:Y:S01]  /*d460*/  STSM.16.M88.4 [R23+0x36400], R152 ;  /* 0x0364009817007844 */ /* 0x0003e20000000200 */
[----:B0-----:R-:W-:Y:S01]  /*d470*/  F2FP.F16.F32.PACK_AB R159, R15, R13 ;  /* 0x0000000d0f9f723e */ /* 0x001fe200000000ff */
[----:B------:R-:W-:Y:S01]  /*d480*/  UMOV UR10, UR6 ;  /* 0x00000006000a7c82 */ /* 0x000fe20008000000 */
[----:B--2---:R-:W-:Y:S01]  /*d490*/  F2FP.F16.F32.PACK_AB R160, R20, R14 ;  /* 0x0000000e14a0723e */ /* 0x004fe200000000ff */
[----:B------:R-:W-:Y:S01]  /*d4a0*/  FADD.FTZ R170, R13, R170 ;  /* 0x000000aa0daa7221 */ /* 0x000fe20000010000 */
[----:B---3--:R-:W-:Y:S01]  /*d4b0*/  F2FP.F16.F32.PACK_AB R161, R169, R21 ;  /* 0x00000015a9a1723e */ /* 0x008fe200000000ff */
[----:B------:R-:W0:Y:S01]  /*d4c0*/  MUFU.EX2 R168, R168 ;  /* 0x000000a800a87308 */ /* 0x000e220000000800 */
[----:B------:R-:W-:Y:S01]  /*d4d0*/  F2FP.F16.F32.PACK_AB R162, R177, R175 ;  /* 0x000000afb1a2723e */ /* 0x000fe200000000ff */
[----:B------:R3:W-:Y:S01]  /*d4e0*/  STSM.16.M88.4 [R186], R156 ;  /* 0x0000009cba007844 */ /* 0x0007e20000000200 */
[----:B----4-:R-:W-:Y:S01]  /*d4f0*/  F2FP.F16.F32.PACK_AB R163, R6, R10 ;  /* 0x0000000a06a3723e */ /* 0x010fe200000000ff */
[----:B------:R-:W-:Y:S01]  /*d500*/  FADD.FTZ R172, R12, R172 ;  /* 0x000000ac0cac7221 */ /* 0x000fe20000010000 */
[----:B------:R-:W-:Y:S01]  /*d510*/  FADD.FTZ R170, R15, R170 ;  /* 0x000000aa0faa7221 */ /* 0x000fe20000010000 */
[----:B------:R-:W-:Y:S01]  /*d520*/  PLOP3.LUT P1, PT, PT, PT, UP0, 0x80, 0x0 ;  /* 0x000000000000781c */ /* 0x000fe20003f2f008 */
[----:B------:R-:W-:Y:S01]  /*d530*/  @!P2 VIADD R9, R9, 0x38860 ;  /* 0x000388600909a836 */ /* 0x000fe20000000000 */
[----:B------:R-:W2:Y:S01]  /*d540*/  MUFU.EX2 R182, R182 ;  /* 0x000000b600b67308 */ /* 0x000ea20000000800 */
[----:B------:R3:W-:Y:S01]  /*d550*/  STSM.16.M88.4 [R184], R160 ;  /* 0x000000a0b8007844 */ /* 0x0007e20000000200 */
[----:B------:R-:W-:Y:S01]  /*d560*/  FADD.FTZ R172, R14, R172 ;  /* 0x000000ac0eac7221 */ /* 0x000fe20000010000 */
[----:B------:R-:W-:Y:S01]  /*d570*/  FADD.FTZ R170, R21, R170 ;  /* 0x000000aa15aa7221 */ /* 0x000fe20000010000 */
[----:B------:R-:W-:Y:S01]  /*d580*/  @!P2 PRMT R9, RZ, 0x654, R9 ;  /* 0x00000654ff09a816 */ /* 0x000fe20000000009 */
[----:B------:R-:W-:-:S02]  /*d590*/  IMAD.MOV.U32 R12, RZ, RZ, R8 ;  /* 0x000000ffff0c7224 */ /* 0x000fc400078e0008 */
[----:B------:R-:W-:Y:S01]  /*d5a0*/  FADD.FTZ R172, R20, R172 ;  /* 0x000000ac14ac7221 */ /* 0x000fe20000010000 */
[----:B------:R-:W-:Y:S01]  /*d5b0*/  FADD.FTZ R169, R169, R170 ;  /* 0x000000aaa9a97221 */ /* 0x000fe20000010000 */
[----:B------:R-:W-:Y:S01]  /*d5c0*/  MUFU.EX2 R7, R176 ;  /* 0x000000b000077308 */ /* 0x000fe20000000800 */
[----:B0-----:R-:W-:Y:S01]  /*d5d0*/  F2FP.F16.F32.PACK_AB R164, R168, R179 ;  /* 0x000000b3a8a4723e */ /* 0x001fe200000000ff */
[----:B------:R-:W-:Y:S01]  /*d5e0*/  FADD.FTZ R172, R175, R172 ;  /* 0x000000acafac7221 */ /* 0x000fe20000010000 */
[----:B------:R-:W-:Y:S01]  /*d5f0*/  FADD.FTZ R169, R10, R169 ;  /* 0x000000a90aa97221 */ /* 0x000fe20000010000 */
[----:B------:R-:W-:Y:S02]  /*d600*/  IMAD.MOV.U32 R10, RZ, RZ, R2 ;  /* 0x000000ffff0a7224 */ /* 0x000fe400078e0002 */
[----:B------:R-:W-:Y:S01]  /*d610*/  FADD.FTZ R172, R177, R172 ;  /* 0x000000acb1ac7221 */ /* 0x000fe20000010000 */
[----:B------:R-:W-:Y:S01]  /*d620*/  FADD.FTZ R6, R6, R169 ;  /* 0x000000a906067221 */ /* 0x000fe20000010000 */
[----:B------:R-:W0:Y:S01]  /*d630*/  MUFU.EX2 R178, R178 ;  /* 0x000000b200b27308 */ /* 0x000e220000000800 */
[----:B--2---:R-:W-:Y:S01]  /*d640*/  F2FP.F16.F32.PACK_AB R166, R11, R182 ;  /* 0x000000b60ba6723e */ /* 0x004fe200000000ff */
[----:B------:R-:W-:-:S04]  /*d650*/  FADD.FTZ R179, R179, R172 ;  /* 0x000000acb3b37221 */ /* 0x000fc80000010000 */
[----:B------:R-:W-:Y:S02]  /*d660*/  FADD.FTZ R179, R168, R179 ;  /* 0x000000b3a8b37221 */ /* 0x000fe40000010000 */
[----:B------:R-:W-:Y:S08]  /*d670*/  MUFU.EX2 R180, R180 ;  /* 0x000000b400b47308 */ /* 0x000ff00000000800 */
[----:B------:R-:W2:Y:S01]  /*d680*/  MUFU.EX2 R181, R181 ;  /* 0x000000b500b57308 */ /* 0x000ea20000000800 */
[----:B0-----:R-:W-:Y:S01]  /*d690*/  F2FP.F16.F32.PACK_AB R165, R178, R7 ;  /* 0x00000007b2a5723e */ /* 0x001fe200000000ff */
[----:B------:R-:W-:Y:S01]  /*d6a0*/  FADD.FTZ R7, R7, R6 ;  /* 0x0000000607077221 */ /* 0x000fe20000010000 */
[----:B------:R-:W-:-:S03]  /*d6b0*/  FADD.FTZ R6, R182, R179 ;  /* 0x000000b3b6067221 */ /* 0x000fc60000010000 */
[----:B------:R-:W-:Y:S01]  /*d6c0*/  FADD.FTZ R7, R178, R7 ;  /* 0x00000007b2077221 */ /* 0x000fe20000010000 */
[----:B------:R-:W-:Y:S01]  /*d6d0*/  FADD.FTZ R6, R11, R6 ;  /* 0x000000060b067221 */ /* 0x000fe20000010000 */
[----:B------:R-:W-:Y:S01]  /*d6e0*/  IMAD.MOV.U32 R11, RZ, RZ, R5 ;  /* 0x000000ffff0b7224 */ /* 0x000fe200078e0005 */
[----:B--2---:R-:W-:Y:S01]  /*d6f0*/  F2FP.F16.F32.PACK_AB R167, R181, R180 ;  /* 0x000000b4b5a7723e */ /* 0x004fe200000000ff */
[----:B------:R-:W-:-:S04]  /*d700*/  FADD.FTZ R180, R180, R7 ;  /* 0x00000007b4b47221 */ /* 0x000fc80000010000 */
[----:B------:R3:W-:Y:S01]  /*d710*/  STSM.16.M88.4 [R185], R164 ;  /* 0x000000a4b9007844 */ /* 0x0007e20000000200 */
[----:B------:R-:W-:Y:S01]  /*d720*/  WARPGROUP.ARRIVE ;  /* 0x00000000000079c5 */ /* 0x000fe20000000000 */
[----:B------:R-:W-:-:S05]  /*d730*/  FADD.FTZ R7, R181, R180 ;  /* 0x000000b4b5077221 */ /* 0x000fca0000010000 */
[----:B------:R-:W-:Y:S01]  /*d740*/  HGMMA.64x256x16.F32 R24, R152, gdesc[UR8].tnspB, R24, gsb0 ;  /* 0x43e0000898187df0 */ /* 0x000fe20008000818 */
[----:B------:R-:W-:Y:S02]  /*d750*/  UMOV UR11, 0x40000040 ;  /* 0x40000040000b7882 */ /* 0x000fe40000000000 */
[----:B------:R-:W-:Y:S02]  /*d760*/  WARPGROUP.DEPBAR.LE gsb0, 0x0 ;  /* 0x00008000000079c5 */ /* 0x000fe40000010000 */
[----:B-1----:R-:W-:Y:S01]  /*d770*/  VIADD R152, R171, 0x80 ;  /* 0x00000080ab987836 */ /* 0x002fe20000000000 */
[----:B------:R-:W-:-:S04]  /*d780*/  WARPGROUP.ARRIVE ;  /* 0x00000000000079c5 */ /* 0x000fc80000000000 */
[----:B------:R-:W-:Y:S01]  /*d790*/  R2UR UR6, R152 ;  /* 0x00000000980672ca */ /* 0x000fe200000e0000 */
[C---:B------:R-:W-:Y:S02]  /*d7a0*/  VIADD R152, R171.reuse, 0x100 ;  /* 0x00000100ab987836 */ /* 0x040fe40000000000 */
[----:B------:R-:W-:-:S10]  /*d7b0*/  VIADD R171, R171, 0x180 ;  /* 0x00000180abab7836 */ /* 0x000fd40000000000 */
[----:B------:R-:W-:Y:S01]  /*d7c0*/  UMOV UR10, UR6 ;  /* 0x00000006000a7c82 */ /* 0x000fe20008000000 */
[----:B------:R-:W-:-:S04]  /*d7d0*/  R2UR UR6, R152 ;  /* 0x00000000980672ca */ /* 0x000fc800000e0000 */
[----:B------:R-:W-:Y:S01]  /*d7e0*/  HGMMA.64x256x16.F32 R24, R156, gdesc[UR8].tnspB, R24, gsb0 ;  /* 0x43e000089c187df0 */ /* 0x000fe20008000818 */
[----:B------:R-:W-:-:S08]  /*d7f0*/  UMOV UR11, 0x40000040 ;  /* 0x40000040000b7882 */ /* 0x000fd00000000000 */
[----:B------:R-:W-:Y:S01]  /*d800*/  UMOV UR10, UR6 ;  /* 0x00000006000a7c82 */ /* 0x000fe20008000000 */
[----:B------:R-:W-:Y:S01]  /*d810*/  R2UR UR6, R171 ;  /* 0x00000000ab0672ca */ /* 0x000fe200000e0000 */
[----:B------:R-:W-:Y:S02]  /*d820*/  WARPGROUP.DEPBAR.LE gsb0, 0x0 ;  /* 0x00008000000079c5 */ /* 0x000fe40000010000 */
[----:B------:R-:W-:-:S15]  /*d830*/  WARPGROUP.ARRIVE ;  /* 0x00000000000079c5 */ /* 0x000fde0000000000 */
        /* <DEDUP_REMOVED lines=18> */
.L_x_8324:
[----:B------:R-:W1:Y:S01]  /*d960*/  SHFL.BFLY PT, R3, R6, 0x2, 0x1f ;  /* 0x0c401f0006037f89 */ /* 0x000e6200000e0000 */
[----:B------:R-:W-:Y:S01]  /*d970*/  IMAD.U32 R11, RZ, RZ, UR4 ;  /* 0x00000004ff0b7e24 */ /* 0x000fe2000f8e00ff */
[----:B------:R-:W-:Y:S06]  /*d980*/  BAR.ARV 0x8, 0x100 ;  /* 0x0204000000007b1d */ /* 0x000fec0000002000 */
[----:B------:R-:W-:Y:S02]  /*d990*/  IMAD.MOV.U32 R19, RZ, RZ, -0x800000 ;  /* 0xff800000ff137424 */ /* 0x000fe400078e00ff */
[----:B------:R-:W-:Y:S01]  /*d9a0*/  BAR.SYNC.DEFER_BLOCKING 0xf, 0x100 ;  /* 0x03c4000000007b1d */ /* 0x000fe20000010000 */
[----:B------:R-:W-:Y:S01]  /*d9b0*/  ISETP.NE.AND P3, PT, R22, RZ, PT ;  /* 0x000000ff1600720c */ /* 0x000fe20003f65270 */
[----:B------:R-:W-:-:S04]  /*d9c0*/  UIADD3 UR40, UR40, 0x1, URZ ;  /* 0x0000000128287890 */ /* 0x000fc8000fffe03f */
[----:B------:R-:W4:Y:S01]  /*d9d0*/  SHFL.BFLY PT, R4, R7, 0x2, 0x1f ;  /* 0x0c401f0007047f89 */ /* 0x000f2200000e0000 */
[----:B-1----:R-:W-:-:S05]  /*d9e0*/  FADD.FTZ R3, R3, R6 ;  /* 0x0000000603037221 */ /* 0x002fca0000010000 */
[----:B------:R-:W1:Y:S01]  /*d9f0*/  SHFL.BFLY PT, R0, R3, 0x1, 0x1f ;  /* 0x0c201f0003007f89 */ /* 0x000e6200000e0000 */
[----:B----4-:R-:W-:Y:S01]  /*da00*/  FADD.FTZ R4, R4, R7 ;  /* 0x0000000704047221 */ /* 0x010fe20000010000 */
[----:B------:R-:W-:-:S04]  /*da10*/  @!P3 IMAD R7, R2, 0x40, R18 ;  /* 0x000000400207b824 */ /* 0x000fc800078e0212 */
[----:B0-23--:R-:W0:Y:S01]  /*da20*/  SHFL.BFLY PT, R9, R4, 0x1, 0x1f ;  /* 0x0c201f0004097f89 */ /* 0x00de2200000e0000 */
[----:B------:R-:W-:Y:S02]  /*da30*/  @!P3 IMAD R7, R7, 0x4, R16 ;  /* 0x000000040707b824 */ /* 0x000fe400078e0210 */
[----:B-1----:R-:W-:Y:S01]  /*da40*/  FADD.FTZ R10, R3, R0 ;  /* 0x00000000030a7221 */ /* 0x002fe20000010000 */
[----:B------:R-:W-:-:S04]  /*da50*/  IMAD.MOV.U32 R3, RZ, RZ, RZ ;  /* 0x000000ffff037224 */ /* 0x000fc800078e00ff */
[----:B------:R-:W-:-:S13]  /*da60*/  FSETP.NE.FTZ.AND P0, PT, R10, RZ, PT ;  /* 0x000000ff0a00720b */ /* 0x000fda0003f15000 */
[----:B------:R-:W1:Y:S01]  /*da70*/  @P0 MUFU.LG2 R0, R10 ;  /* 0x0000000a00000308 */ /* 0x000e620000000c00 */
[----:B------:R-:W-:Y:S01]  /*da80*/  @P0 FMUL.FTZ R11, R11, 0.69314718246459960938 ;  /* 0x3f3172180b0b0820 */ /* 0x000fe20000410000 */
[----:B0-----:R-:W-:Y:S01]  /*da90*/  FADD.FTZ R9, R4, R9 ;  /* 0x0000000904097221 */ /* 0x001fe20000010000 */
[----:B------:R-:W-:-:S04]  /*daa0*/  VIADD R4, R2, 0x1 ;  /* 0x0000000102047836 */ /* 0x000fc80000000000 */
[----:B------:R-:W-:Y:S01]  /*dab0*/  FSETP.NE.FTZ.AND P2, PT, R9, RZ, PT ;  /* 0x000000ff0900720b */ /* 0x000fe20003f55000 */
[----:B------:R-:W0:Y:S01]  /*dac0*/  @P0 MUFU.RCP R3, R10 ;  /* 0x0000000a00030308 */ /* 0x000e220000001000 */
[----:B------:R-:W-:-:S04]  /*dad0*/  ISETP.NE.AND P1, PT, R4, 0x2, PT ;  /* 0x000000020400780c */ /* 0x000fc80003f25270 */
[----:B------:R-:W-:Y:S01]  /*dae0*/  SEL R2, RZ, 0x1, P1 ;  /* 0x00000001ff027807 */ /* 0x000fe20000800000 */
[----:B-1----:R-:W-:-:S03]  /*daf0*/  @P0 FMUL.FTZ R0, R0, 0.69314718246459960938 ;  /* 0x3f31721800000820 */ /* 0x002fc60000410000 */
[----:B------:R-:W-:Y:S01]  /*db00*/  R2UR UR5, R2 ;  /* 0x00000000020572ca */ /* 0x000fe200000e0000 */
[----:B------:R-:W-:Y:S02]  /*db10*/  IMAD.U32 R2, RZ, RZ, UR4 ;  /* 0x00000004ff027e24 */ /* 0x000fe4000f8e00ff */
[----:B------:R-:W1:Y:S01]  /*db20*/  @P2 MUFU.LG2 R6, R9 ;  /* 0x0000000900062308 */ /* 0x000e620000000c00 */
[----:B------:R-:W-:Y:S01]  /*db30*/  @P0 FFMA.FTZ R19, R11, R8, R0 ;  /* 0x000000080b130223 */ /* 0x000fe20000010000 */
[----:B------:R-:W-:Y:S02]  /*db40*/  IMAD.MOV.U32 R0, RZ, RZ, RZ ;  /* 0x000000ffff007224 */ /* 0x000fe400078e00ff */
[----:B------:R-:W-:Y:S01]  /*db50*/  @P2 FMUL.FTZ R2, R2, 0.69314718246459960938 ;  /* 0x3f31721802022820 */ /* 0x000fe20000410000 */
[----:B------:R-:W-:Y:S01]  /*db60*/  PLOP3.LUT P0, PT, PT, PT, PT, 0x8, 0x0 ;  /* 0x000000000000781c */ /* 0x000fe20003f0e170 */
[----:B0-----:R0:W-:Y:S01]  /*db70*/  @!P3 STS [R7+0x38400], R3 ;  /* 0x038400030700b388 */ /* 0x0011e20000000800 */
[-C--:B------:R-:W-:Y:S01]  /*db80*/  FMUL.FTZ R24, R24, R3.reuse ;  /* 0x0000000318187220 */ /* 0x080fe20000410000 */
[-C--:B------:R-:W-:Y:S01]  /*db90*/  FMUL.FTZ R25, R25, R3.reuse ;  /* 0x0000000319197220 */ /* 0x080fe20000410000 */
        /* <DEDUP_REMOVED lines=65> */
[----:B0-----:R-:W-:-:S02]  /*dfb0*/  IMAD.MOV.U32 R3, RZ, RZ, -0x800000 ;  /* 0xff800000ff037424 */ /* 0x001fc400078e00ff */
[----:B------:R-:W-:Y:S01]  /*dfc0*/  @P2 FFMA.FTZ R3, R2, R5, R6 ;  /* 0x0000000502032223 */ /* 0x000fe20000010006 */
        /* <DEDUP_REMOVED lines=64> */
[----:B------:R-:W-:Y:S01]  /*e3d0*/  SEL R2, R4, RZ, P1 ;  /* 0x000000ff04027207 */ /* 0x000fe20000800000 */
[----:B------:R-:W-:Y:S01]  /*e3e0*/  ULOP3.LUT UR37, UR37, UR5, URZ, 0x3c, !UPT ;  /* 0x0000000525257292 */ /* 0x000fe2000f8e3c3f */
[----:B-1----:R-:W-:Y:S11]  /*e3f0*/  BAR.ARV 0xe, 0x100 ;  /* 0x0384000000007b1d */ /* 0x002ff60000002000 */
.L_x_8299:
[----:B------:R-:W0:Y:S01]  /*e400*/  S2R R5, SR_CgaCtaId ;  /* 0x0000000000057919 */ /* 0x000e220000008800 */
[----:B------:R-:W-:Y:S01]  /*e410*/  MOV R16, 0x400 ;  /* 0x0000040000107802 */ /* 0x000fe20000000f00 */
[----:B------:R-:W-:Y:S01]  /*e420*/  BSSY B0, `(.L_x_8334) ;  /* 0x0000482000007945 */ /* 0x000fe20003800000 */
[----:B------:R-:W-:Y:S01]  /*e430*/  SHF.R.U32.HI R0, RZ, 0x10, R195 ;  /* 0x00000010ff007819 */ /* 0x000fe200000116c3 */
[----:B------:R-:W-:Y:S01]  /*e440*/  BAR.SYNC.DEFER_BLOCKING 0x5, 0x180 ;  /* 0x0146000000007b1d */ /* 0x000fe20000010000 */
[----:B0-----:R-:W-:-:S05]  /*e450*/  LEA R16, R5, R16, 0x18 ;  /* 0x0000001005107211 */ /* 0x001fca00078ec0ff */
[----:B------:R-:W0:Y:S02]  /*e460*/  LDS.128 R4, [R16+0x388d0] ;  /* 0x0388d00010047984 */ /* 0x000e240000000c00 */
[----:B0-----:R-:W-:Y:S02]  /*e470*/  R2UR UR4, R5 ;  /* 0x00000000050472ca */ /* 0x001fe400000e0000 */
[----:B------:R-:W-:Y:S01]  /*e480*/  R2UR UR5, R7 ;  /* 0x00000000070572ca */ /* 0x000fe200000e0000 */
[----:B------:R-:W-:Y:S06]  /*e490*/  BAR.ARV 0x4, 0x180 ;  /* 0x0106000000007b1d */ /* 0x000fec0000002000 */
[----:B------:R-:W-:Y:S08]  /*e4a0*/  @P0 BRA `(.L_x_8335) ;  /* 0x0000003800140947 */ /* 0x000ff00003800000 */
[----:B------:R-:W2:Y:S01]  /*e4b0*/  LDL R8, [R1+0x70] ;  /* 0x0000700001087983 */ /* 0x000ea20000100800 */
[----:B------:R-:W-:Y:S01]  /*e4c0*/  ULDC.64 UR6, c[0x0][0xd08] ;  /* 0x0003420000067ab9 */ /* 0x000fe20000000a00 */
[----:B------:R-:W0:Y:S01]  /*e4d0*/  S2R R7, SR_SWINHI ;  /* 0x0000000000077919 */ /* 0x000e220000002f00 */
[----:B------:R-:W-:Y:S02]  /*e4e0*/  MOV R4, R16 ;  /* 0x0000001000047202 */ /* 0x000fe40000000f00 */
[----:B0-----:R-:W-:Y:S01]  /*e4f0*/  MOV R5, R7 ;  /* 0x0000000700057202 */ /* 0x001fe20000000f00 */
[----:B------:R-:W-:Y:S02]  /*e500*/  BAR.SYNC.DEFER_BLOCKING 0x1, 0x100 ;  /* 0x0044000000007b1d */ /* 0x000fe40000010000 */
        /* <DEDUP_REMOVED lines=12> */
[----:B------:R-:W-:Y:S02]  /*e5d0*/  MOV R166, R8 ;  /* 0x0000000800a67202 */ /* 0x000fe40000000f00 */
[----:B------:R-:W-:Y:S02]  /*e5e0*/  LOP3.LUT R9, R20, 0x380, RZ, 0xc0, !PT ;  /* 0x0000038014097812 */ /* 0x000fe400078ec0ff */
[----:B------:R-:W-:-:S02]  /*e5f0*/  LOP3.LUT R10, R11, 0x380, RZ, 0xc0, !PT ;  /* 0x000003800b0a7812 */ /* 0x000fc400078ec0ff */
[----:B------:R-:W-:Y:S02]  /*e600*/  SHF.R.U64 R9, R9, 0x3, RZ ;  /* 0x0000000309097819 */ /* 0x000fe400000012ff */
[----:B------:R-:W-:Y:S02]  /*e610*/  MOV R164, R12 ;  /* 0x0000000c00a47202 */ /* 0x000fe40000000f00 */
[----:B------:R-:W-:Y:S01]  /*e620*/  LOP3.LUT R8, R9, R20, RZ, 0x3c, !PT ;  /* 0x0000001409087212 */ /* 0x000fe200078e3cff */
[----:B------:R-:W-:Y:S01]  /*e630*/  IMAD.MOV.U32 R9, RZ, RZ, R21 ;  /* 0x000000ffff097224 */ /* 0x000fe200078e0015 */
[----:B------:R-:W-:Y:S02]  /*e640*/  SHF.R.U64 R10, R10, 0x3, RZ ;  /* 0x000000030a0a7819 */ /* 0x000fe400000012ff */
[----:B------:R-:W-:Y:S02]  /*e650*/  IADD3 R156, P5, R20, 0x4020, RZ ;  /* 0x00004020149c7810 */ /* 0x000fe40007fbe0ff */
[----:B------:R-:W-:-:S02]  /*e660*/  MOV R12, R8 ;  /* 0x00000008000c7202 */ /* 0x000fc40000000f00 */
[----:B------:R-:W0:Y:S01]  /*e670*/  LDC R9, c[0x0][0xbd4] ;  /* 0x0002f500ff097b82 */ /* 0x000e220000000800 */
[----:B------:R-:W-:Y:S01]  /*e680*/  LOP3.LUT R10, R10, R11, RZ, 0x3c, !PT ;  /* 0x0000000b0a0a7212 */ /* 0x000fe200078e3cff */
[----:B------:R-:W-:Y:S01]  /*e690*/  IMAD.X R11, RZ, RZ, R21, P0 ;  /* 0x000000ffff0b7224 */ /* 0x000fe200000e0615 */
[----:B------:R-:W-:Y:S02]  /*e6a0*/  IADD3 R160, P0, R20, 0x2060, RZ ;  /* 0x0000206014a07810 */ /* 0x000fe40007f1e0ff */
[----:B------:R-:W-:Y:S02]  /*e6b0*/  LOP3.LUT R157, R156, 0x380, RZ, 0xc0, !PT ;  /* 0x000003809c9d7812 */ /* 0x000fe400078ec0ff */
[----:B------:R-:W-:Y:S02]  /*e6c0*/  LOP3.LUT R161, R160, 0x380, RZ, 0xc0, !PT ;  /* 0x00000380a0a17812 */ /* 0x000fe400078ec0ff */
[----:B------:R-:W-:Y:S02]  /*e6d0*/  MOV R165, R10 ;  /* 0x0000000a00a57202 */ /* 0x000fe40000000f00 */
[----:B------:R-:W-:-:S02]  /*e6e0*/  SHF.R.U64 R161, R161, 0x3, RZ ;  /* 0x00000003a1a17819 */ /* 0x000fc400000012ff */
[----:B------:R-:W-:Y:S02]  /*e6f0*/  IADD3 R11, P1, R20, 0x2040, RZ ;  /* 0x00002040140b7810 */ /* 0x000fe40007f3e0ff */
[----:B------:R-:W-:Y:S01]  /*e700*/  LOP3.LUT R160, R161, R160, RZ, 0x3c, !PT ;  /* 0x000000a0a1a07212 */ /* 0x000fe200078e3cff */
[----:B------:R-:W-:Y:S01]  /*e710*/  IMAD.X R161, RZ, RZ, R21, P0 ;  /* 0x000000ffffa17224 */ /* 0x000fe200000e0615 */
[----:B------:R-:W-:Y:S02]  /*e720*/  LOP3.LUT R8, R11, 0x380, RZ, 0xc0, !PT ;  /* 0x000003800b087812 */ /* 0x000fe400078ec0ff */
[----:B------:R-:W-:Y:S02]  /*e730*/  SHF.R.U64 R157, R157, 0x3, RZ ;  /* 0x000000039d9d7819 */ /* 0x000fe400000012ff */
[----:B------:R-:W-:Y:S02]  /*e740*/  ISETP.NE.AND P0, PT, R0, RZ, PT ;  /* 0x000000ff0000720c */ /* 0x000fe40003f05270 */
[----:B------:R-:W-:-:S02]  /*e750*/  SHF.R.U64 R8, R8, 0x3, RZ ;  /* 0x0000000308087819 */ /* 0x000fc400000012ff */
[----:B------:R-:W-:Y:S01]  /*e760*/  LOP3.LUT R156, R157, R156, RZ, 0x3c, !PT ;  /* 0x0000009c9d9c7212 */ /* 0x000fe200078e3cff */
[--C-:B------:R-:W-:Y:S01]  /*e770*/  IMAD.X R157, RZ, RZ, R21.reuse, P5 ;  /* 0x000000ffff9d7224 */ /* 0x100fe200028e0615 */
[----:B0-----:R-:W-:Y:S01]  /*e780*/  SEL R0, R0, R9, P0 ;  /* 0x0000000900007207 */ /* 0x001fe20000000000 */
[----:B------:R-:W-:Y:S01]  /*e790*/  IMAD.X R9, RZ, RZ, R21, P1 ;  /* 0x000000ffff097224 */ /* 0x000fe200008e0615 */
[----:B------:R-:W-:Y:S02]  /*e7a0*/  IADD3 R15, P2, R20, 0x6000, RZ ;  /* 0x00006000140f7810 */ /* 0x000fe40007f5e0ff */
[----:B------:R-:W-:Y:S02]  /*e7b0*/  LOP3.LUT R8, R8, R11, RZ, 0x3c, !PT ;  /* 0x0000000b08087212 */ /* 0x000fe400078e3cff */
[----:B------:R-:W-:Y:S02]  /*e7c0*/  MOV R156, R156 ;  /* 0x0000009c009c7202 */ /* 0x000fe40000000f00 */
[----:B------:R-:W-:-:S02]  /*e7d0*/  LOP3.LUT R14, R15, 0x380, RZ, 0xc0, !PT ;  /* 0x000003800f0e7812 */ /* 0x000fc400078ec0ff */
[C---:B------:R-:W-:Y:S02]  /*e7e0*/  IADD3 R158, P6, R20.reuse, 0x4000, RZ ;  /* 0x00004000149e7810 */ /* 0x040fe40007fde0ff */
[----:B------:R-:W-:Y:S02]  /*e7f0*/  MOV R157, R8 ;  /* 0x00000008009d7202 */ /* 0x000fe40000000f00 */
[----:B------:R-:W-:Y:S02]  /*e800*/  IADD3 R9, P0, R20, 0x2020, RZ ;  /* 0x0000202014097810 */ /* 0x000fe40007f1e0ff */
[----:B------:R-:W-:Y:S02]  /*e810*/  SHF.R.U64 R14, R14, 0x3, RZ ;  /* 0x000000030e0e7819 */ /* 0x000fe400000012ff */
[----:B------:R-:W-:Y:S02]  /*e820*/  LOP3.LUT R159, R158, 0x380, RZ, 0xc0, !PT ;  /* 0x000003809e9f7812 */ /* 0x000fe400078ec0ff */
[----:B------:R-:W-:-:S02]  /*e830*/  LOP3.LUT R8, R9, 0x380, RZ, 0xc0, !PT ;  /* 0x0000038009087812 */ /* 0x000fc400078ec0ff */
[----:B------:R-:W-:Y:S01]  /*e840*/  LOP3.LUT R14, R14, R15, RZ, 0x3c, !PT ;  /* 0x0000000f0e0e7212 */ /* 0x000fe200078e3cff */
[--C-:B------:R-:W-:Y:S01]  /*e850*/  IMAD.X R15, RZ, RZ, R21.reuse, P2 ;  /* 0x000000ffff0f7224 */ /* 0x100fe200010e0615 */
[----:B------:R-:W-:Y:S02]  /*e860*/  SHF.R.U64 R159, R159, 0x3, RZ ;  /* 0x000000039f9f7819 */ /* 0x000fe400000012ff */
[----:B------:R-:W-:Y:S02]  /*e870*/  SHF.R.U64 R8, R8, 0x3, RZ ;  /* 0x0000000308087819 */ /* 0x000fe400000012ff */
[----:B------:R-:W-:Y:S01]  /*e880*/  LOP3.LUT R158, R159, R158, RZ, 0x3c, !PT ;  /* 0x0000009e9f9e7212 */ /* 0x000fe200078e3cff */
[--C-:B------:R-:W-:Y:S01]  /*e890*/  IMAD.X R159, RZ, RZ, R21.reuse, P6 ;  /* 0x000000ffff9f7224 */ /* 0x100fe200030e0615 */
[----:B------:R-:W-:Y:S01]  /*e8a0*/  LOP3.LUT R8, R8, R9, RZ, 0x3c, !PT ;  /* 0x0000000908087212 */ /* 0x000fe200078e3cff */
[----:B------:R-:W-:Y:S01]  /*e8b0*/  IMAD.X R9, RZ, RZ, R21, P0 ;  /* 0x000000ffff097224 */ /* 0x000fe200000e0615 */
[----:B------:R-:W-:-:S02]  /*e8c0*/  MOV R163, R14 ;  /* 0x0000000e00a37202 */ /* 0x000fc40000000f00 */
[----:B------:R-:W-:Y:S02]  /*e8d0*/  IADD3 R14, P0, R20, 0x20, RZ ;  /* 0x00000020140e7810 */ /* 0x000fe40007f1e0ff */
[----:B------:R-:W-:Y:S02]  /*e8e0*/  MOV R158, R158 ;  /* 0x0000009e009e7202 */ /* 0x000fe40000000f00 */
[----:B------:R-:W-:Y:S02]  /*e8f0*/  MOV R159, R8 ;  /* 0x00000008009f7202 */ /* 0x000fe40000000f00 */
[----:B------:R-:W-:Y:S02]  /*e900*/  LOP3.LUT R13, R14, 0x380, RZ, 0xc0, !PT ;  /* 0x000003800e0d7812 */ /* 0x000fe400078ec0ff */
[----:B------:R-:W-:Y:S02]  /*e910*/  F2FP.F16.F32.PACK_AB R8, R25, R24 ;  /* 0x000000181908723e */ /* 0x000fe400000000ff */
[----:B------:R-:W-:-:S02]  /*e920*/  F2FP.F16.F32.PACK_AB R9, R27, R26 ;  /* 0x0000001a1b09723e */ /* 0x000fc400000000ff */
[----:B------:R-:W-:Y:S02]  /*e930*/  F2FP.F16.F32.PACK_AB R10, R29, R28 ;  /* 0x0000001c1d0a723e */ /* 0x000fe400000000ff */
[----:B------:R-:W-:Y:S02]  /*e940*/  F2FP.F16.F32.PACK_AB R11, R31, R30 ;  /* 0x0000001e1f0b723e */ /* 0x000fe400000000ff */
[----:B------:R-:W-:Y:S02]  /*e950*/  SHF.R.U64 R13, R13, 0x3, RZ ;  /* 0x000000030d0d7819 */ /* 0x000fe400000012ff */
[----:B------:R-:W-:Y:S01]  /*e960*/  F2FP.F16.F32.PACK_AB R15, R39, R38 ;  /* 0x00000026270f723e */ /* 0x000fe200000000ff */
[----:B------:R0:W-:Y:S01]  /*e970*/  STSM.16.M88.4 [R12], R8 ;  /* 0x000000080c007844 */ /* 0x0001e20000000200 */
[C---:B------:R-:W-:Y:S02]  /*e980*/  IADD3 R153, P3, R20.reuse, 0x4060, RZ ;  /* 0x0000406014997810 */ /* 0x040fe40007f7e0ff */
[----:B------:R-:W-:-:S02]  /*e990*/  IADD3 R154, P4, R20, 0x4040, RZ ;  /* 0x00004040149a7810 */ /* 0x000fc40007f9e0ff */
[----:B------:R-:W-:Y:S02]  /*e9a0*/  LOP3.LUT R152, R153, 0x380, RZ, 0xc0, !PT ;  /* 0x0000038099987812 */ /* 0x000fe400078ec0ff */
[----:B------:R-:W-:Y:S02]  /*e9b0*/  LOP3.LUT R155, R154, 0x380, RZ, 0xc0, !PT ;  /* 0x000003809a9b7812 */ /* 0x000fe400078ec0ff */
[----:B------:R-:W-:Y:S02]  /*e9c0*/  SHF.R.U64 R152, R152, 0x3, RZ ;  /* 0x0000000398987819 */ /* 0x000fe400000012ff */
[----:B------:R-:W-:Y:S02]  /*e9d0*/  SHF.R.U64 R155, R155, 0x3, RZ ;  /* 0x000000039b9b7819 */ /* 0x000fe400000012ff */
[----:B------:R-:W-:Y:S01]  /*e9e0*/  LOP3.LUT R152, R152, R153, RZ, 0x3c, !PT ;  /* 0x0000009998987212 */ /* 0x000fe200078e3cff */
[--C-:B------:R-:W-:Y:S01]  /*e9f0*/  IMAD.X R153, RZ, RZ, R21.reuse, P3 ;  /* 0x000000ffff997224 */ /* 0x100fe200018e0615 */
[----:B------:R-:W-:Y:S01]  /*ea00*/  LOP3.LUT R154, R155, R154, RZ, 0x3c, !PT ;  /* 0x0000009a9b9a7212 */ /* 0x000fe200078e3cff */
[--C-:B0-----:R-:W-:Y:S01]  /*ea10*/  IMAD.X R9, RZ, RZ, R21.reuse, P0 ;  /* 0x000000ffff097224 */ /* 0x101fe200000e0615 */
[----:B------:R-:W-:Y:S01]  /*ea20*/  LOP3.LUT R8, R13, R14, RZ, 0x3c, !PT ;  /* 0x0000000e0d087212 */ /* 0x000fe200078e3cff */
[----:B------:R-:W-:Y:S01]  /*ea30*/  IMAD.X R155, RZ, RZ, R21, P4 ;  /* 0x000000ffff9b7224 */ /* 0x000fe200020e0615 */
[----:B------:R-:W-:-:S02]  /*ea40*/  IADD3 R10, P0, R20, 0x40, RZ ;  /* 0x00000040140a7810 */ /* 0x000fc40007f1e0ff */
[----:B------:R-:W-:Y:S02]  /*ea50*/  MOV R8, R8 ;  /* 0x0000000800087202 */ /* 0x000fe40000000f00 */
[----:B------:R-:W-:Y:S02]  /*ea60*/  LOP3.LUT R9, R10, 0x380, RZ, 0xc0, !PT ;  /* 0x000003800a097812 */ /* 0x000fe400078ec0ff */
[----:B------:R-:W-:Y:S02]  /*ea70*/  F2FP.F16.F32.PACK_AB R12, R33, R32 ;  /* 0x00000020210c723e */ /* 0x000fe400000000ff */
[----:B------:R-:W-:Y:S02]  /*ea80*/  F2FP.F16.F32.PACK_AB R13, R35, R34 ;  /* 0x00000022230d723e */ /* 0x000fe400000000ff */
[----:B------:R-:W-:Y:S02]  /*ea90*/  F2FP.F16.F32.PACK_AB R14, R37, R36 ;  /* 0x00000024250e723e */ /* 0x000fe400000000ff */
[----:B------:R-:W-:-:S02]  /*eaa0*/  SHF.R.U64 R9, R9, 0x3, RZ ;  /* 0x0000000309097819 */ /* 0x000fc400000012ff */
[----:B------:R-:W-:Y:S01]  /*eab0*/  F2FP.F16.F32.PACK_AB R11, R47, R46 ;  /* 0x0000002e2f0b723e */ /* 0x000fe200000000ff */
[----:B------:R0:W-:Y:S01]  /*eac0*/  STSM.16.M88.4 [R8], R12 ;  /* 0x0000000c08007844 */ /* 0x0001e20000000200 */
[----:B------:R-:W-:Y:S02]  /*ead0*/  MOV R7, R152 ;  /* 0x0000009800077202 */ /* 0x000fe40000000f00 */
[----:B------:R-:W-:Y:S02]  /*eae0*/  MOV R162, R154 ;  /* 0x0000009a00a27202 */ /* 0x000fe40000000f00 */
[----:B------:R-:W-:Y:S02]  /*eaf0*/  F2FP.F16.F32.PACK_AB R153, R67, R66 ;  /* 0x000000424399723e */ /* 0x000fe400000000ff */
[----:B------:R-:W-:Y:S02]  /*eb00*/  F2FP.F16.F32.PACK_AB R154, R69, R68 ;  /* 0x00000044459a723e */ /* 0x000fe400000000ff */
[----:B------:R-:W-:-:S02]  /*eb10*/  F2FP.F16.F32.PACK_AB R155, R71, R70 ;  /* 0x00000046479b723e */ /* 0x000fc400000000ff */
[----:B------:R-:W-:Y:S02]  /*eb20*/  MOV R160, R160 ;  /* 0x000000a000a07202 */ /* 0x000fe40000000f00 */
[----:B0-----:R-:W-:Y:S01]  /*eb30*/  LOP3.LUT R8, R9, R10, RZ, 0x3c, !PT ;  /* 0x0000000a09087212 */ /* 0x001fe200078e3cff */
[----:B------:R-:W-:Y:S01]  /*eb40*/  IMAD.X R9, RZ, RZ, R21, P0 ;  /* 0x000000ffff097224 */ /* 0x000fe200000e0615 */
[----:B------:R-:W-:Y:S02]  /*eb50*/  IADD3 R14, P0, R20, 0x2000, RZ ;  /* 0x00002000140e7810 */ /* 0x000fe40007f1e0ff */
[----:B------:R-:W-:Y:S02]  /*eb60*/  F2FP.F16.F32.PACK_AB R10, R45, R44 ;  /* 0x0000002c2d0a723e */ /* 0x000fe400000000ff */
[----:B------:R-:W-:Y:S02]  /*eb70*/  MOV R12, R8 ;  /* 0x00000008000c7202 */ /* 0x000fe40000000f00 */
[----:B------:R-:W-:-:S02]  /*eb80*/  F2FP.F16.F32.PACK_AB R8, R41, R40 ;  /* 0x000000282908723e */ /* 0x000fc400000000ff */
[----:B------:R-:W-:Y:S02]  /*eb90*/  F2FP.F16.F32.PACK_AB R9, R43, R42 ;  /* 0x0000002a2b09723e */ /* 0x000fe400000000ff */
[----:B------:R-:W-:Y:S02]  /*eba0*/  LOP3.LUT R13, R14, 0x380, RZ, 0xc0, !PT ;  /* 0x000003800e0d7812 */ /* 0x000fe400078ec0ff */
[----:B------:R-:W-:Y:S01]  /*ebb0*/  F2FP.F16.F32.PACK_AB R15, R63, R62 ;  /* 0x0000003e3f0f723e */ /* 0x000fe200000000ff */
[----:B------:R0:W-:Y:S01]  /*ebc0*/  STSM.16.M88.4 [R12], R8 ;  /* 0x000000080c007844 */ /* 0x0001e20000000200 */
[----:B------:R-:W-:Y:S02]  /*ebd0*/  SHF.R.U64 R13, R13, 0x3, RZ ;  /* 0x000000030d0d7819 */ /* 0x000fe400000012ff */
[----:B0-----:R-:W-:Y:S01]  /*ebe0*/  IADD3 R10, P1, R20, 0x60, RZ ;  /* 0x00000060140a7810 */ /* 0x001fe20007f3e0ff */
[----:B------:R-:W-:Y:S01]  /*ebf0*/  IMAD.X R9, RZ, RZ, R21, P0 ;  /* 0x000000ffff097224 */ /* 0x000fe200000e0615 */
[----:B------:R-:W-:-:S02]  /*ec00*/  LOP3.LUT R8, R13, R14, RZ, 0x3c, !PT ;  /* 0x0000000e0d087212 */ /* 0x000fc400078e3cff */
[----:B------:R-:W-:Y:S01]  /*ec10*/  LOP3.LUT R13, R10, 0x380, RZ, 0xc0, !PT ;  /* 0x000003800a0d7812 */ /* 0x000fe200078ec0ff */
[----:B------:R-:W-:Y:S01]  /*ec20*/  IMAD.X R21, RZ, RZ, R21, P1 ;  /* 0x000000ffff157224 */ /* 0x000fe200008e0615 */
[----:B------:R-:W-:Y:S02]  /*ec30*/  MOV R152, R8 ;  /* 0x0000000800987202 */ /* 0x000fe40000000f00 */
[----:B------:R-:W-:Y:S02]  /*ec40*/  SHF.R.U64 R13, R13, 0x3, RZ ;  /* 0x000000030d0d7819 */ /* 0x000fe400000012ff */
[----:B------:R-:W-:Y:S02]  /*ec50*/  F2FP.F16.F32.PACK_AB R8, R49, R48 ;  /* 0x000000303108723e */ /* 0x000fe400000000ff */
[----:B------:R-:W-:Y:S02]  /*ec60*/  LOP3.LUT R20, R13, R10, RZ, 0x3c, !PT ;  /* 0x0000000a0d147212 */ /* 0x000fe400078e3cff */
[----:B------:R-:W-:-:S02]  /*ec70*/  F2FP.F16.F32.PACK_AB R9, R51, R50 ;  /* 0x000000323309723e */ /* 0x000fc400000000ff */
[----:B------:R-:W-:Y:S02]  /*ec80*/  MOV R20, R20 ;  /* 0x0000001400147202 */ /* 0x000fe40000000f00 */
[----:B------:R-:W-:Y:S02]  /*ec90*/  F2FP.F16.F32.PACK_AB R10, R53, R52 ;  /* 0x00000034350a723e */ /* 0x000fe400000000ff */
[----:B------:R-:W-:Y:S02]  /*eca0*/  F2FP.F16.F32.PACK_AB R11, R55, R54 ;  /* 0x00000036370b723e */ /* 0x000fe400000000ff */
[----:B------:R-:W-:Y:S02]  /*ecb0*/  F2FP.F16.F32.PACK_AB R12, R57, R56 ;  /* 0x00000038390c723e */ /* 0x000fe400000000ff */
[----:B------:R-:W-:Y:S01]  /*ecc0*/  F2FP.F16.F32.PACK_AB R13, R59, R58 ;  /* 0x0000003a3b0d723e */ /* 0x000fe200000000ff */
[----:B------:R0:W-:Y:S01]  /*ecd0*/  STSM.16.M88.4 [R20], R8 ;  /* 0x0000000814007844 */ /* 0x0001e20000000200 */
[----:B------:R-:W-:-:S02]  /*ece0*/  F2FP.F16.F32.PACK_AB R14, R61, R60 ;  /* 0x0000003c3d0e723e */ /* 0x000fc400000000ff */
[----:B------:R-:W-:-:S03]  /*ecf0*/  ISETP.NE.U32.AND P0, PT, RZ, UR6, PT ;  /* 0x00000006ff007c0c */ /* 0x000fc6000bf05070 */
[----:B------:R1:W-:Y:S01]  /*ed00*/  STSM.16.M88.4 [R152], R12 ;  /* 0x0000000c98007844 */ /* 0x0003e20000000200 */
[----:B------:R-:W-:Y:S02]  /*ed10*/  ISETP.NE.AND.EX P0, PT, RZ, UR7, PT, P0 ;  /* 0x00000007ff007c0c */ /* 0x000fe4000bf05300 */
[----:B0-----:R-:W-:Y:S02]  /*ed20*/  F2FP.F16.F32.PACK_AB R8, R73, R72 ;  /* 0x000000484908723e */ /* 0x001fe400000000ff */
[----:B------:R-:W-:Y:S02]  /*ed30*/  F2FP.F16.F32.PACK_AB R9, R75, R74 ;  /* 0x0000004a4b09723e */ /* 0x000fe400000000ff */
[----:B------:R-:W-:Y:S02]  /*ed40*/  F2FP.F16.F32.PACK_AB R10, R77, R76 ;  /* 0x0000004c4d0a723e */ /* 0x000fe400000000ff */
[----:B-1----:R-:W-:Y:S02]  /*ed50*/  F2FP.F16.F32.PACK_AB R152, R65, R64 ;  /* 0x000000404198723e */ /* 0x002fe400000000ff */
[----:B------:R-:W-:-:S02]  /*ed60*/  F2FP.F16.F32.PACK_AB R11, R79, R78 ;  /* 0x0000004e4f0b723e */ /* 0x000fc400000000ff */
[----:B------:R-:W-:Y:S01]  /*ed70*/  F2FP.F16.F32.PACK_AB R12, R81, R80 ;  /* 0x00000050510c723e */ /* 0x000fe200000000ff */
[----:B------:R0:W-:Y:S01]  /*ed80*/  STSM.16.M88.4 [R159], R152 ;  /* 0x000000989f007844 */ /* 0x0001e20000000200 */
[----:B------:R-:W-:Y:S02]  /*ed90*/  F2FP.F16.F32.PACK_AB R13, R83, R82 ;  /* 0x00000052530d723e */ /* 0x000fe400000000ff */
[----:B------:R-:W-:Y:S01]  /*eda0*/  F2FP.F16.F32.PACK_AB R14, R85, R84 ;  /* 0x00000054550e723e */ /* 0x000fe200000000ff */
[----:B------:R1:W-:Y:S01]  /*edb0*/  STSM.16.M88.4 [R157], R8 ;  /* 0x000000089d007844 */ /* 0x0003e20000000200 */
        /* <DEDUP_REMOVED lines=41> */
[----:B-1----:R-:W0:Y:S04]  /*f050*/  LDC.64 R12, c[0x0][0xd00] ;  /* 0x00034000ff0c7b82 */ /* 0x002e280000000a00 */
[----:B------:R1:W-:Y:S04]  /*f060*/  STSM.16.M88.4 [R166], R8 ;  /* 0x00000008a6007844 */ /* 0x0003e80000000200 */
[----:B-1----:R-:W1:Y:S08]  /*f070*/  LDC.64 R10, c[0x0][0xd00] ;  /* 0x00034000ff0a7b82 */ /* 0x002e700000000a00 */
[----:B------:R-:W-:Y:S01]  /*f080*/  BAR.SYNC.DEFER_BLOCKING 0x1, 0x100 ;  /* 0x0044000000007b1d */ /* 0x000fe20000010000 */
[----:B------:R-:W-:-:S04]  /*f090*/  @P0 LEA R8, P2, R191, UR6, 0x2 ;  /* 0x00000006bf080c11 */ /* 0x000fc8000f8410ff */
[----:B------:R-:W-:Y:S01]  /*f0a0*/  @P0 LEA.HI.X R9, R191, UR7, R196, 0x2, P2 ;  /* 0x00000007bf090c11 */ /* 0x000fe200090f14c4 */
[----:B------:R-:W-:Y:S01]  /*f0b0*/  IMAD.MOV.U32 R7, RZ, RZ, RZ ;  /* 0x000000ffff077224 */ /* 0x000fe200078e00ff */
[----:B-1----:R-:W-:-:S03]  /*f0c0*/  ISETP.NE.U32.AND P1, PT, R10, RZ, PT ;  /* 0x000000ff0a00720c */ /* 0x002fc60003f25070 */
[----:B------:R0:W2:Y:S01]  /*f0d0*/  @P0 LDG.E R14, desc[UR38][R8.64] ;  /* 0x00000026080e0981 */ /* 0x0000a2000c1e1900 */
[----:B------:R-:W-:Y:S01]  /*f0e0*/  ISETP.NE.AND.EX P1, PT, R11, RZ, PT, P1 ;  /* 0x000000ff0b00720c */ /* 0x000fe20003f25310 */
[----:B0-----:R-:W-:-:S12]  /*f0f0*/  IMAD.WIDE R8, R191, 0x4, R12 ;  /* 0x00000004bf087825 */ /* 0x001fd800078e020c */
        /* <DEDUP_REMOVED lines=10> */
.L_x_8336:
[----:B------:R-:W0:Y:S01]  /*f1a0*/  SHFL.IDX PT, R8, R233, RZ, 0x1f ;  /* 0x00001fffe9087589 */ /* 0x000e2200000e0000 */
[----:B------:R-:W-:Y:S02]  /*f1b0*/  LOP3.LUT R195, R195, 0xff, RZ, 0xc0, !PT ;  /* 0x000000ffc3c37812 */ /* 0x000fe400078ec0ff */
[----:B0-----:R-:W-:Y:S02]  /*f1c0*/  ISETP.NE.AND P0, PT, R8, RZ, PT ;  /* 0x000000ff0800720c */ /* 0x001fe40003f05270 */
[----:B-----5:R-:W-:-:S11]  /*f1d0*/  SHF.R.S32.HI R8, RZ, 0x1f, R7 ;  /* 0x0000001fff087819 */ /* 0x020fd60000011407 */
[----:B------:R-:W-:Y:S05]  /*f1e0*/  @P0 BRA `(.L_x_8337) ;  /* 0x0000000000f40947 */ /* 0x000fea0003800000 */
[----:B------:R-:W2:Y:S01]  /*f1f0*/  LDL R156, [R1+0x6c] ;  /* 0x00006c00019c7983 */ /* 0x000ea20000100800 */
[----:B------:R-:W-:Y:S01]  /*f200*/  IMAD.MOV.U32 R20, RZ, RZ, 0xab8 ;  /* 0x00000ab8ff147424 */ /* 0x000fe200078e00ff */
[----:B------:R-:W-:Y:S01]  /*f210*/  ISETP.GT.AND P1, PT, R0, 0x1, PT ;  /* 0x000000010000780c */ /* 0x000fe20003f24270 */
[----:B------:R-:W0:Y:S01]  /*f220*/  LDC R9, c[0x0][0xce8] ;  /* 0x00033a00ff097b82 */ /* 0x000e220000000800 */
[----:B------:R-:W-:Y:S01]  /*f230*/  ISETP.NE.U32.AND P0, PT, R10, RZ, PT ;  /* 0x000000ff0a00720c */ /* 0x000fe20003f05070 */
[----:B------:R-:W-:Y:S01]  /*f240*/  VIADD R152, R190, UR42 ;  /* 0x0000002abe987c36 */ /* 0x000fe20008000000 */
[----:B------:R-:W-:Y:S02]  /*f250*/  SEL R20, R20, 0xa78, P1 ;  /* 0x00000a7814147807 */ /* 0x000fe40000800000 */
[----:B------:R-:W-:-:S03]  /*f260*/  ISETP.NE.AND.EX P0, PT, R11, RZ, PT, P0 ;  /* 0x000000ff0b00720c */ /* 0x000fc60003f05300 */
[----:B------:R-:W1:Y:S01]  /*f270*/  LDC.64 R12, c[0x0][R20+0x220] ;  /* 0x00008800140c7b82 */ /* 0x000e620000000a00 */
[----:B------:R-:W-:Y:S02]  /*f280*/  SEL R21, R191, RZ, !P0 ;  /* 0x000000ffbf157207 */ /* 0x000fe40004000000 */
[----:B------:R-:W-:-:S05]  /*f290*/  SEL R153, R196, RZ, !P0 ;  /* 0x000000ffc4997207 */ /* 0x000fca0004000000 */
[----:B------:R-:W3:Y:S01]  /*f2a0*/  LDC.64 R14, c[0x0][R20+0x218] ;  /* 0x00008600140e7b82 */ /* 0x000ee20000000a00 */
[----:B0-----:R-:W-:Y:S01]  /*f2b0*/  ISETP.NE.AND P2, PT, R9, 0x1, PT ;  /* 0x000000010900780c */ /* 0x001fe20003f45270 */
[----:B-1----:R-:W-:-:S04]  /*f2c0*/  IMAD R13, R13, R21, RZ ;  /* 0x000000150d0d7224 */ /* 0x002fc800078e02ff */
[C---:B------:R-:W-:Y:S02]  /*f2d0*/  IMAD R153, R12.reuse, R153, R13 ;  /* 0x000000990c997224 */ /* 0x040fe400078e020d */
[----:B------:R-:W-:-:S04]  /*f2e0*/  IMAD.WIDE.U32 R12, R12, R21, RZ ;  /* 0x000000150c0c7225 */ /* 0x000fc800078e00ff */
[-C--:B---3--:R-:W-:Y:S02]  /*f2f0*/  IMAD R155, R15, R192.reuse, RZ ;  /* 0x000000c00f9b7224 */ /* 0x088fe400078e02ff */
[----:B------:R-:W-:Y:S02]  /*f300*/  IMAD.IADD R13, R13, 0x1, R153 ;  /* 0x000000010d0d7824 */ /* 0x000fe400078e0299 */
[----:B------:R-:W-:Y:S01]  /*f310*/  IMAD.WIDE.U32 R14, R14, R192, RZ ;  /* 0x000000c00e0e7225 */ /* 0x000fe200078e00ff */
[----:B------:R-:W0:Y:S03]  /*f320*/  @P2 LDC R153, c[0x0][0xcec] ;  /* 0x00033b00ff992b82 */ /* 0x000e260000000800 */
[----:B------:R-:W-:Y:S01]  /*f330*/  IMAD.IADD R154, R15, 0x1, R155 ;  /* 0x000000010f9a7824 */ /* 0x000fe200078e029b */
[----:B------:R-:W-:-:S04]  /*f340*/  IADD3 R21, P0, P3, R12, R14, R7 ;  /* 0x0000000e0c157210 */ /* 0x000fc80007b1e007 */
[----:B------:R-:W1:Y:S01]  /*f350*/  @P2 LDC R155, c[0x0][0xcf0] ;  /* 0x00033c00ff9b2b82 */ /* 0x000e620000000800 */
[----:B------:R-:W-:Y:S02]  /*f360*/  IADD3.X R154, R13, R154, R8, P0, P3 ;  /* 0x0000009a0d9a7210 */ /* 0x000fe400007e6408 */
[----:B------:R-:W-:-:S05]  /*f370*/  SEL R13, R195, RZ, P1 ;  /* 0x000000ffc30d7207 */ /* 0x000fca0000800000 */
[----:B------:R-:W3:Y:S01]  /*f380*/  LDC.64 R14, c[0x0][R20+0x228] ;  /* 0x00008a00140e7b82 */ /* 0x000ee20000000a00 */
[----:B0-----:R-:W-:-:S04]  /*f390*/  @P2 IMAD.HI.U32 R12, R152, R153, RZ ;  /* 0x00000099980c2227 */ /* 0x001fc800078e00ff */
[----:B------:R-:W-:Y:S01]  /*f3a0*/  IMAD.MOV.U32 R153, RZ, RZ, R152 ;  /* 0x000000ffff997224 */ /* 0x000fe200078e0098 */
[----:B-1----:R-:W-:Y:S01]  /*f3b0*/  @P2 SHF.R.U32.HI R153, RZ, R155, R12 ;  /* 0x0000009bff992219 */ /* 0x002fe2000001160c */
[-C--:B---3--:R-:W-:Y:S02]  /*f3c0*/  IMAD R155, R15, R13.reuse, RZ ;  /* 0x0000000d0f9b7224 */ /* 0x088fe400078e02ff */
[----:B------:R-:W-:Y:S02]  /*f3d0*/  IMAD.WIDE.U32 R14, R14, R13, RZ ;  /* 0x0000000d0e0e7225 */ /* 0x000fe400078e00ff */
[----:B------:R-:W0:Y:S02]  /*f3e0*/  LDC.64 R12, c[0x0][0xca8] ;  /* 0x00032a00ff0c7b82 */ /* 0x000e240000000a00 */
[----:B------:R-:W-:Y:S01]  /*f3f0*/  IMAD.IADD R15, R15, 0x1, R155 ;  /* 0x000000010f0f7824 */ /* 0x000fe200078e029b */
[----:B------:R-:W-:Y:S01]  /*f400*/  IADD3 R14, P0, P2, R153, R21, R14 ;  /* 0x00000015990e7210 */ /* 0x000fe20007a1e00e */
[--C-:B------:R-:W-:Y:S01]  /*f410*/  IMAD.MOV R155, RZ, RZ, -R153.reuse ;  /* 0x000000ffff9b7224 */ /* 0x100fe200078e0a99 */
[----:B------:R-:W-:-:S03]  /*f420*/  SHF.R.S32.HI R153, RZ, 0x1f, R153 ;  /* 0x0000001fff997819 */ /* 0x000fc60000011499 */
[----:B------:R-:W1:Y:S01]  /*f430*/  LDC.64 R20, c[0x0][R20+0x210] ;  /* 0x0000840014147b82 */ /* 0x000e620000000a00 */
[----:B------:R-:W-:Y:S01]  /*f440*/  IMAD R155, R9, R155, R152 ;  /* 0x0000009b099b7224 */ /* 0x000fe200078e0298 */
[----:B------:R-:W-:Y:S01]  /*f450*/  IADD3.X R15, R153, R154, R15, P0, P2 ;  /* 0x0000009a990f7210 */ /* 0x000fe200007e440f */
[----:B------:R-:W-:Y:S02]  /*f460*/  IMAD R152, R9, UR6, RZ ;  /* 0x0000000609987c24 */ /* 0x000fe4000f8e02ff */
[----:B------:R-:W-:Y:S01]  /*f470*/  VIADD R9, R18, UR42 ;  /* 0x0000002a12097c36 */ /* 0x000fe20008000000 */
[----:B------:R-:W-:Y:S02]  /*f480*/  SHF.R.S32.HI R153, RZ, 0x1f, R155 ;  /* 0x0000001fff997819 */ /* 0x000fe4000001149b */
[----:B0-----:R-:W0:Y:S08]  /*f490*/  @!P1 LDC R12, c[0x0][0xc50] ;  /* 0x00031400ff0c9b82 */ /* 0x001e300000000800 */
[----:B------:R-:W3:Y:S01]  /*f4a0*/  @!P1 LDC R13, c[0x0][0xc54] ;  /* 0x00031500ff0d9b82 */ /* 0x000ee20000000800 */
[----:B-1----:R-:W-:-:S02]  /*f4b0*/  IMAD R21, R21, R155, RZ ;  /* 0x0000009b15157224 */ /* 0x002fc400078e02ff */
[----:B------:R-:W-:-:S04]  /*f4c0*/  IMAD.WIDE.U32 R14, R20, R155, R14 ;  /* 0x0000009b140e7225 */ /* 0x000fc800078e000e */
[----:B------:R-:W-:-:S04]  /*f4d0*/  IMAD R21, R20, R153, R21 ;  /* 0x0000009914157224 */ /* 0x000fc800078e0215 */
[----:B------:R-:W-:Y:S01]  /*f4e0*/  IMAD.IADD R15, R15, 0x1, R21 ;  /* 0x000000010f0f7824 */ /* 0x000fe200078e0215 */
[----:B0-----:R-:W-:-:S04]  /*f4f0*/  LEA R20, P0, R14, R12, 0x2 ;  /* 0x0000000c0e147211 */ /* 0x001fc800078010ff */
[----:B---3--:R-:W-:Y:S02]  /*f500*/  LEA.HI.X R21, R14, R13, R15, 0x2, P0 ;  /* 0x0000000d0e157211 */ /* 0x008fe400000f140f */
[----:B------:R-:W-:Y:S04]  /*f510*/  SHFL.IDX PT, R14, R20, 0x1, 0x1c1f ;  /* 0x003c1f00140e7f89 */ /* 0x000fe800000e0000 */
[----:B------:R-:W-:Y:S04]  /*f520*/  SHFL.IDX PT, R13, R21, RZ, 0x1c1f ;  /* 0x001c1fff150d7589 */ /* 0x000fe800000e0000 */
[----:B------:R-:W-:Y:S01]  /*f530*/  SHFL.IDX PT, R15, R21, 0x1, 0x1c1f ;  /* 0x003c1f00150f7f89 */ /* 0x000fe200000e0000 */
[----:B--2---:R-:W-:-:S05]  /*f540*/  IMAD.MOV R12, RZ, RZ, -R156 ;  /* 0x000000ffff0c7224 */ /* 0x004fca00078e0a9c */
[----:B------:R-:W-:Y:S02]  /*f550*/  ISETP.NE.AND P0, PT, R189, R12, PT ;  /* 0x0000000cbd00720c */ /* 0x000fe40003f05270 */
[----:B------:R-:W0:Y:S02]  /*f560*/  SHFL.IDX PT, R12, R20, RZ, 0x1c1f ;  /* 0x001c1fff140c7589 */ /* 0x000e2400000e0000 */
[C---:B------:R-:W-:Y:S01]  /*f570*/  ISETP.GE.OR P1, PT, R9.reuse, R152, P0 ;  /* 0x000000980900720c */ /* 0x040fe20000726670 */
[----:B------:R-:W-:-:S05]  /*f580*/  VIADD R9, R9, 0x8 ;  /* 0x0000000809097836 */ /* 0x000fca0000000000 */
[----:B------:R-:W-:-:S07]  /*f590*/  ISETP.GE.OR P0, PT, R9, R152, P0 ;  /* 0x000000980900720c */ /* 0x000fce0000706670 */
[----:B0-----:R0:W-:Y:S06]  /*f5a0*/  @!P1 ST.E desc[UR38][R12.64], R19 ;  /* 0x000000130c009985 */ /* 0x0011ec000c101926 */
[----:B------:R0:W-:Y:S02]  /*f5b0*/  @!P0 ST.E desc[UR38][R14.64], R3 ;  /* 0x000000030e008985 */ /* 0x0001e4000c101926 */
.L_x_8337:
[----:B------:R-:W-:Y:S02]  /*f5c0*/  ISETP.GT.AND P1, PT, R0, 0x1, PT ;  /* 0x000000010000780c */ /* 0x000fe40003f24270 */
[----:B------:R-:W-:-:S04]  /*f5d0*/  ISETP.NE.U32.AND P0, PT, R10, RZ, PT ;  /* 0x000000ff0a00720c */ /* 0x000fc80003f05070 */
[----:B------:R-:W-:-:S04]  /*f5e0*/  ISETP.NE.AND.EX P0, PT, R11, RZ, PT, P0 ;  /* 0x000000ff0b00720c */ /* 0x000fc80003f05300 */
[----:B------:R-:W-:-:S03]  /*f5f0*/  SEL R191, R191, RZ, !P0 ;  /* 0x000000ffbfbf7207 */ /* 0x000fc60004000000 */
[----:B------:R-:W-:Y:S06]  /*f600*/  @P1 BRA `(.L_x_8338) ;  /* 0x0000001000501947 */ /* 0x000fec0003800000 */
[----:B0-----:R-:W0:Y:S01]  /*f610*/  S2R R3, SR_TID.X ;  /* 0x0000000000037919 */ /* 0x001e220000002100 */
[----:B------:R-:W1:Y:S01]  /*f620*/  LDC R21, c[0x0][0xce8] ;  /* 0x00033a00ff157b82 */ /* 0x000e620000000800 */
[----:B------:R-:W-:Y:S01]  /*f630*/  ULDC.64 UR8, c[0x0][0xba0] ;  /* 0x0002e80000087ab9 */ /* 0x000fe20000000a00 */
[----:B------:R-:W-:Y:S01]  /*f640*/  ULDC UR7, c[0x0][0xbc8] ;  /* 0x0002f20000077ab9 */ /* 0x000fe20000000800 */
[----:B0-----:R-:W-:-:S05]  /*f650*/  VIADD R3, R3, 0xffffff80 ;  /* 0xffffff8003037836 */ /* 0x001fca0000000000 */
        /* <DEDUP_REMOVED lines=14> */
[C---:B------:R-:W-:Y:S02]  /*f740*/  IADD3 R53, P3, R4.reuse, 0x8000, RZ ;  /* 0x0000800004357810 */ /* 0x040fe40007f7e0ff */
[----:B------:R-:W-:Y:S01]  /*f750*/  IADD3 R45, P1, R4, 0x6000, RZ ;  /* 0x00006000042d7810 */ /* 0x000fe20007f3e0ff */
[----:B------:R-:W-:Y:S01]  /*f760*/  IMAD R8, R8, UR8, RZ ;  /* 0x0000000808087c24 */ /* 0x000fe2000f8e02ff */
[----:B------:R-:W-:Y:S01]  /*f770*/  SHF.R.U64 R48, R48, 0x3, RZ ;  /* 0x0000000330307819 */ /* 0x000fe200000012ff */
[C---:B------:R-:W-:Y:S01]  /*f780*/  VIADD R97, R17.reuse, 0x140 ;  /* 0x0000014011617836 */ /* 0x040fe20000000000 */
[----:B------:R-:W-:Y:S01]  /*f790*/  SHF.R.U64 R40, R40, 0x3, RZ ;  /* 0x0000000328287819 */ /* 0x000fe200000012ff */
[----:B------:R-:W-:Y:S01]  /*f7a0*/  VIADD R93, R17, 0x180 ;  /* 0x00000180115d7836 */ /* 0x000fe20000000000 */
[----:B------:R-:W-:Y:S01]  /*f7b0*/  LOP3.LUT R52, R53, 0x380, RZ, 0xc0, !PT ;  /* 0x0000038035347812 */ /* 0x000fe200078ec0ff */
[----:B------:R-:W5:Y:S01]  /*f7c0*/  LD.E.128 R24, desc[UR38][R24.64] ;  /* 0x0000002618187980 */ /* 0x000f62000c101d00 */
[----:B------:R-:W-:-:S02]  /*f7d0*/  IADD3 R29, P4, R4, 0x2000, RZ ;  /* 0x00002000041d7810 */ /* 0x000fc40007f9e0ff */
[C---:B------:R-:W-:Y:S02]  /*f7e0*/  IADD3 R33, P5, R4.reuse, 0x3000, RZ ;  /* 0x0000300004217810 */ /* 0x040fe40007fbe0ff */
[----:B------:R-:W-:Y:S02]  /*f7f0*/  IADD3 R37, P6, R4, 0x4000, RZ ;  /* 0x0000400004257810 */ /* 0x000fe40007fde0ff */
[----:B------:R-:W-:Y:S02]  /*f800*/  LOP3.LUT R44, R45, 0x380, RZ, 0xc0, !PT ;  /* 0x000003802d2c7812 */ /* 0x000fe400078ec0ff */
[----:B------:R-:W-:Y:S01]  /*f810*/  LOP3.LUT R48, R48, R49, RZ, 0x3c, !PT ;  /* 0x0000003130307212 */ /* 0x000fe200078e3cff */
[--C-:B------:R-:W-:Y:S01]  /*f820*/  IMAD.X R49, RZ, RZ, R5.reuse, P2 ;  /* 0x000000ffff317224 */ /* 0x100fe200010e0605 */
[----:B------:R-:W-:Y:S01]  /*f830*/  LOP3.LUT R40, R40, R41, RZ, 0x3c, !PT ;  /* 0x0000002928287212 */ /* 0x000fe200078e3cff */
[----:B------:R-:W-:Y:S01]  /*f840*/  IMAD.X R41, RZ, RZ, R5, P0 ;  /* 0x000000ffff297224 */ /* 0x000fe200000e0605 */
[----:B------:R-:W-:-:S02]  /*f850*/  SHF.R.U64 R52, R52, 0x3, RZ ;  /* 0x0000000334347819 */ /* 0x000fc400000012ff */
[----:B------:R-:W-:Y:S01]  /*f860*/  LOP3.LUT R28, R29, 0x380, RZ, 0xc0, !PT ;  /* 0x000003801d1c7812 */ /* 0x000fe200078ec0ff */
[----:B------:R-:W5:Y:S01]  /*f870*/  LD.E.128 R48, desc[UR38][R48.64] ;  /* 0x0000002630307980 */ /* 0x000f62000c101d00 */
[----:B------:R-:W-:Y:S02]  /*f880*/  LOP3.LUT R32, R33, 0x380, RZ, 0xc0, !PT ;  /* 0x0000038021207812 */ /* 0x000fe400078ec0ff */
[----:B------:R-:W-:Y:S01]  /*f890*/  LOP3.LUT R36, R37, 0x380, RZ, 0xc0, !PT ;  /* 0x0000038025247812 */ /* 0x000fe200078ec0ff */
[----:B------:R-:W5:Y:S01]  /*f8a0*/  LD.E.128 R40, desc[UR38][R40.64] ;  /* 0x0000002628287980 */ /* 0x000f62000c101d00 */
[----:B------:R-:W-:Y:S02]  /*f8b0*/  IADD3 R77, P2, R4, 0xe000, RZ ;  /* 0x0000e000044d7810 */ /* 0x000fe40007f5e0ff */
[----:B------:R-:W-:Y:S02]  /*f8c0*/  SHF.R.U64 R44, R44, 0x3, RZ ;  /* 0x000000032c2c7819 */ /* 0x000fe400000012ff */
[----:B------:R-:W-:-:S02]  /*f8d0*/  IADD3 R69, P0, R4, 0xc000, RZ ;  /* 0x0000c00004457810 */ /* 0x000fc40007f1e0ff */
[----:B------:R-:W-:Y:S01]  /*f8e0*/  LOP3.LUT R52, R52, R53, RZ, 0x3c, !PT ;  /* 0x0000003534347212 */ /* 0x000fe200078e3cff */
[--C-:B------:R-:W-:Y:S01]  /*f8f0*/  IMAD.X R53, RZ, RZ, R5.reuse, P3 ;  /* 0x000000ffff357224 */ /* 0x100fe200018e0605 */
[----:B------:R-:W-:Y:S02]  /*f900*/  SHF.R.U64 R28, R28, 0x3, RZ ;  /* 0x000000031c1c7819 */ /* 0x000fe400000012ff */
[----:B------:R-:W-:Y:S02]  /*f910*/  SHF.R.U64 R32, R32, 0x3, RZ ;  /* 0x0000000320207819 */ /* 0x000fe400000012ff */
[----:B------:R-:W-:Y:S01]  /*f920*/  SHF.R.U64 R36, R36, 0x3, RZ ;  /* 0x0000000324247819 */ /* 0x000fe200000012ff */
[----:B------:R-:W5:Y:S01]  /*f930*/  LD.E.128 R52, desc[UR38][R52.64] ;  /* 0x0000002634347980 */ /* 0x000f62000c101d00 */
[----:B------:R-:W-:Y:S02]  /*f940*/  LOP3.LUT R76, R77, 0x380, RZ, 0xc0, !PT ;  /* 0x000003804d4c7812 */ /* 0x000fe400078ec0ff */
[----:B------:R-:W-:Y:S01]  /*f950*/  LOP3.LUT R44, R44, R45, RZ, 0x3c, !PT ;  /* 0x0000002d2c2c7212 */ /* 0x000fe200078e3cff */
[----:B------:R-:W-:Y:S01]  /*f960*/  IMAD.X R45, RZ, RZ, R5, P1 ;  /* 0x000000ffff2d7224 */ /* 0x000fe200008e0605 */
[----:B------:R-:W-:-:S02]  /*f970*/  LOP3.LUT R68, R69, 0x380, RZ, 0xc0, !PT ;  /* 0x0000038045447812 */ /* 0x000fc400078ec0ff */
[C---:B------:R-:W-:Y:S02]  /*f980*/  IADD3 R11, P3, R4.reuse, 0xf000, RZ ;  /* 0x0000f000040b7810 */ /* 0x040fe40007f7e0ff */
        /* <DEDUP_REMOVED lines=8> */
[----:B------:R-:W-:Y:S01]  /*fa10*/  SHF.R.U64 R76, R76, 0x3, RZ ;  /* 0x000000034c4c7819 */ /* 0x000fe200000012ff */
[----:B------:R-:W-:Y:S01]  /*fa20*/  IMAD.X R81, RZ, RZ, R5, P3 ;  /* 0x000000ffff517224 */ /* 0x000fe200018e0605 */
[----:B------:R-:W-:Y:S01]  /*fa30*/  SHF.R.U64 R68, R68, 0x3, RZ ;  /* 0x0000000344447819 */ /* 0x000fe200000012ff */
[----:B------:R-:W5:Y:S01]  /*fa40*/  LD.E.128 R28, desc[UR38][R28.64] ;  /* 0x000000261c1c7980 */ /* 0x000f62000c101d00 */
[----:B------:R-:W-:-:S02]  /*fa50*/  LOP3.LUT R10, R11, 0x380, RZ, 0xc0, !PT ;  /* 0x000003800b0a7812 */ /* 0x000fc400078ec0ff */
[C---:B------:R-:W-:Y:S01]  /*fa60*/  IADD3 R57, P4, R4.reuse, 0x9000, RZ ;  /* 0x0000900004397810 */ /* 0x040fe20007f9e0ff */
[----:B------:R-:W5:Y:S01]  /*fa70*/  LD.E.128 R32, desc[UR38][R32.64] ;  /* 0x0000002620207980 */ /* 0x000f62000c101d00 */
[C---:B------:R-:W-:Y:S02]  /*fa80*/  IADD3 R61, P5, R4.reuse, 0xa000, RZ ;  /* 0x0000a000043d7810 */ /* 0x040fe40007fbe0ff */
[C---:B------:R-:W-:Y:S01]  /*fa90*/  IADD3 R65, P6, R4.reuse, 0xb000, RZ ;  /* 0x0000b00004417810 */ /* 0x040fe20007fde0ff */
[----:B------:R-:W5:Y:S01]  /*faa0*/  LD.E.128 R36, desc[UR38][R36.64] ;  /* 0x0000002624247980 */ /* 0x000f62000c101d00 */
[----:B------:R-:W-:Y:S02]  /*fab0*/  LOP3.LUT R13, R4, 0x380, RZ, 0xc0, !PT ;  /* 0x00000380040d7812 */ /* 0x000fe400078ec0ff */
        /* <DEDUP_REMOVED lines=11> */
[----:B------:R-:W-:Y:S02]  /*fb70*/  SHF.R.U64 R13, R13, 0x3, RZ ;  /* 0x000000030d0d7819 */ /* 0x000fe400000012ff */
[----:B-1----:R-:W-:Y:S02]  /*fb80*/  ISETP.NE.AND P2, PT, R21, 0x1, PT ;  /* 0x000000011500780c */ /* 0x002fe40003f45270 */
[----:B------:R-:W-:-:S02]  /*fb90*/  SHF.R.U64 R72, R72, 0x3, RZ ;  /* 0x0000000348487819 */ /* 0x000fc400000012ff */
[----:B------:R-:W-:Y:S02]  /*fba0*/  ISETP.GE.AND P0, PT, R194, UR7, PT ;  /* 0x00000007c2007c0c */ /* 0x000fe4000bf06270 */
[----:B------:R-:W-:Y:S01]  /*fbb0*/  LOP3.LUT R80, R10, R11, RZ, 0x3c, !PT ;  /* 0x0000000b0a507212 */ /* 0x000fe200078e3cff */
[----:B------:R-:W-:Y:S01]  /*fbc0*/  IMAD R11, R7, UR9, R8 ;  /* 0x00000009070b7c24 */ /* 0x000fe2000f8e0208 */
[----:B------:R-:W-:Y:S02]  /*fbd0*/  SHF.R.U64 R56, R56, 0x3, RZ ;  /* 0x0000000338387819 */ /* 0x000fe400000012ff */
[----:B------:R-:W-:Y:S02]  /*fbe0*/  SHF.R.U64 R60, R60, 0x3, RZ ;  /* 0x000000033c3c7819 */ /* 0x000fe400000012ff */
[----:B------:R-:W-:Y:S01]  /*fbf0*/  SHF.R.U64 R64, R64, 0x3, RZ ;  /* 0x0000000340407819 */ /* 0x000fe200000012ff */
[----:B------:R-:W0:Y:S01]  /*fc00*/  @P2 LDC R85, c[0x0][0xcec] ;  /* 0x00033b00ff552b82 */ /* 0x000e220000000800 */
[----:B------:R-:W-:Y:S01]  /*fc10*/  LOP3.LUT R4, R13, R4, RZ, 0x3c, !PT ;  /* 0x000000040d047212 */ /* 0x000fe200078e3cff */
[----:B------:R-:W5:Y:S01]  /*fc20*/  LD.E.128 R80, desc[UR38][R80.64] ;  /* 0x0000002650507980 */ /* 0x000f62000c101d00 */
[----:B------:R-:W-:Y:S01]  /*fc30*/  LOP3.LUT R72, R72, R73, RZ, 0x3c, !PT ;  /* 0x0000004948487212 */ /* 0x000fe200078e3cff */
[--C-:B------:R-:W-:Y:S01]  /*fc40*/  IMAD.X R73, RZ, RZ, R5.reuse, P1 ;  /* 0x000000ffff497224 */ /* 0x100fe200008e0605 */
[----:B------:R-:W-:Y:S01]  /*fc50*/  SEL R8, RZ, 0xffffffff, P0 ;  /* 0xffffffffff087807 */ /* 0x000fe20000000000 */
[----:B------:R1:W5:Y:S01]  /*fc60*/  LD.E.128 R12, desc[UR38][R4.64] ;  /* 0x00000026040c7980 */ /* 0x000362000c101d00 */
[----:B------:R-:W-:Y:S01]  /*fc70*/  ISETP.GE.AND P1, PT, R17, UR7, PT ;  /* 0x0000000711007c0c */ /* 0x000fe2000bf26270 */
[----:B------:R-:W2:Y:S01]  /*fc80*/  @P2 LDC R87, c[0x0][0xcf0] ;  /* 0x00033c00ff572b82 */ /* 0x000ea20000000800 */
[----:B------:R-:W-:Y:S01]  /*fc90*/  LOP3.LUT R56, R56, R57, RZ, 0x3c, !PT ;  /* 0x0000003938387212 */ /* 0x000fe200078e3cff */
[--C-:B------:R-:W-:Y:S01]  /*fca0*/  IMAD.X R57, RZ, RZ, R5.reuse, P4 ;  /* 0x000000ffff397224 */ /* 0x100fe200020e0605 */
[----:B------:R-:W-:Y:S01]  /*fcb0*/  LOP3.LUT R60, R60, R61, RZ, 0x3c, !PT ;  /* 0x0000003d3c3c7212 */ /* 0x000fe200078e3cff */
[--C-:B------:R-:W-:Y:S01]  /*fcc0*/  IMAD.X R61, RZ, RZ, R5.reuse, P5 ;  /* 0x000000ffff3d7224 */ /* 0x100fe200028e0605 */
[----:B------:R-:W-:Y:S01]  /*fcd0*/  LOP3.LUT R64, R64, R65, RZ, 0x3c, !PT ;  /* 0x0000004140407212 */ /* 0x000fe200078e3cff */
[----:B------:R-:W-:Y:S01]  /*fce0*/  IMAD.X R65, RZ, RZ, R5, P6 ;  /* 0x000000ffff417224 */ /* 0x000fe200030e0605 */
[----:B------:R-:W-:Y:S01]  /*fcf0*/  ISETP.GE.AND P0, PT, R193, UR7, PT ;  /* 0x00000007c1007c0c */ /* 0x000fe2000bf06270 */
[----:B-1----:R-:W-:Y:S01]  /*fd00*/  IMAD.WIDE.U32 R4, R7, UR8, RZ ;  /* 0x0000000807047c25 */ /* 0x002fe2000f8e00ff */
[----:B------:R-:W-:Y:S01]  /*fd10*/  SEL R7, RZ, 0x1, P1 ;  /* 0x00000001ff077807 */ /* 0x000fe20000800000 */
[----:B------:R-:W-:Y:S01]  /*fd20*/  ULDC.64 UR8, c[0x0][0xbe8] ;  /* 0x0002fa0000087ab9 */ /* 0x000fe20000000a00 */
[----:B------:R-:W5:Y:S01]  /*fd30*/  LD.E.128 R56, desc[UR38][R56.64] ;  /* 0x0000002638387980 */ /* 0x000f62000c101d00 */
[----:B------:R-:W-:Y:S01]  /*fd40*/  IMAD.SHL.U32 R10, R8, 0x2, RZ ;  /* 0x00000002080a7824 */ /* 0x000fe200078e00ff */
[----:B------:R-:W-:-:S02]  /*fd50*/  SEL R8, RZ, 0xffffffff, P0 ;  /* 0xffffffffff087807 */ /* 0x000fc40000000000 */
[----:B------:R-:W5:Y:S02]  /*fd60*/  LD.E.128 R60, desc[UR38][R60.64] ;  /* 0x000000263c3c7980 */ /* 0x000f64000c101d00 */
[----:B------:R-:W-:Y:S01]  /*fd70*/  LOP3.LUT R7, R10, 0x2, R7, 0xe2, !PT ;  /* 0x000000020a077812 */ /* 0x000fe200078ee207 */
[----:B------:R-:W-:Y:S01]  /*fd80*/  IMAD.SHL.U32 R8, R8, 0x4, RZ ;  /* 0x0000000408087824 */ /* 0x000fe200078e00ff */
[----:B------:R-:W-:Y:S01]  /*fd90*/  LOP3.LUT R10, R9, 0xfffffff8, RZ, 0xc0, !PT ;  /* 0xfffffff8090a7812 */ /* 0x000fe200078ec0ff */
[----:B------:R-:W-:Y:S01]  /*fda0*/  IMAD.IADD R5, R5, 0x1, R11 ;  /* 0x0000000105057824 */ /* 0x000fe200078e020b */
[----:B------:R-:W5:Y:S03]  /*fdb0*/  LD.E.128 R64, desc[UR38][R64.64] ;  /* 0x0000002640407980 */ /* 0x000f66000c101d00 */
[----:B------:R-:W-:Y:S01]  /*fdc0*/  IMAD.IADD R11, R3, 0x1, -R10 ;  /* 0x00000001030b7824 */ /* 0x000fe200078e0a0a */
[----:B------:R-:W-:Y:S01]  /*fdd0*/  LOP3.LUT R10, R8, 0x4, R7, 0xe2, !PT ;  /* 0x00000004080a7812 */ /* 0x000fe200078ee207 */
[----:B------:R-:W-:Y:S01]  /*fde0*/  VIADD R7, R17, 0xc0 ;  /* 0x000000c011077836 */ /* 0x000fe20000000000 */
[----:B------:R-:W5:Y:S01]  /*fdf0*/  LD.E.128 R72, desc[UR38][R72.64] ;  /* 0x0000002648487980 */ /* 0x000f62000c101d00 */
[----:B------:R-:W-:Y:S01]  /*fe00*/  IMAD.WIDE.U32 R4, R192, UR8, R4 ;  /* 0x00000008c0047c25 */ /* 0x000fe2000f8e0004 */
[----:B------:R-:W-:-:S02]  /*fe10*/  SHF.R.S32.HI R9, RZ, 0x1f, R191 ;  /* 0x0000001fff097819 */ /* 0x000fc400000114bf */
[----:B------:R-:W-:Y:S01]  /*fe20*/  ISETP.GE.AND P1, PT, R7, UR7, PT ;  /* 0x0000000707007c0c */ /* 0x000fe2000bf26270 */
[----:B------:R-:W-:Y:S01]  /*fe30*/  VIADD R3, R17, 0x100 ;  /* 0x0000010011037836 */ /* 0x000fe20000000000 */
[----:B------:R-:W-:Y:S01]  /*fe40*/  @!PT LDS RZ, [RZ] ;  /* 0x00000000fffff984 */ /* 0x000fe20000000800 */
[----:B------:R-:W-:Y:S01]  /*fe50*/  @!PT LDS RZ, [RZ] ;  /* 0x00000000fffff984 */ /* 0x000fe20000000800 */
[----:B------:R-:W-:Y:S01]  /*fe60*/  @!PT LDS RZ, [RZ] ;  /* 0x00000000fffff984 */ /* 0x000fe20000000800 */
[----:B------:R-:W-:Y:S01]  /*fe70*/  @!PT LDS RZ, [RZ] ;  /* 0x00000000fffff984 */ /* 0x000fe20000000800 */
[----:B------:R1:W-:Y:S06]  /*fe80*/  MEMBAR.ALL.CTA ;  /* 0x0000000000007992 */ /* 0x0003ec0000008000 */
[----:B-1----:R-:W1:Y:S01]  /*fe90*/  FENCE.VIEW.ASYNC.S ;  /* 0x00000000000073c6 */ /* 0x002e620000000000 */
[----:B------:R-:W-:Y:S01]  /*fea0*/  IMAD R5, R192, UR9, R5 ;  /* 0x00000009c0057c24 */ /* 0x000fe2000f8e0205 */
[----:B------:R-:W-:Y:S01]  /*feb0*/  ULDC.64 UR8, c[0x0][0xbf0] ;  /* 0x0002fc0000087ab9 */ /* 0x000fe20000000a00 */
[----:B------:R-:W-:Y:S01]  /*fec0*/  IMAD R8, R11, 0x20, R0 ;  /* 0x000000200b087824 */ /* 0x000fe200078e0200 */
[----:B------:R-:W-:Y:S01]  /*fed0*/  ISETP.GE.AND P0, PT, R3, UR7, PT ;  /* 0x0000000703007c0c */ /* 0x000fe2000bf06270 */
[----:B------:R-:W-:Y:S01]  /*fee0*/  IMAD R20, R9, UR8, RZ ;  /* 0x0000000809147c24 */ /* 0x000fe2000f8e02ff */
[----:B------:R-:W-:Y:S01]  /*fef0*/  SEL R9, RZ, 0xffffffff, P1 ;  /* 0xffffffffff097807 */ /* 0x000fe20000800000 */
[----:B------:R-:W-:Y:S01]  /*ff00*/  VIADD R84, R8, UR42 ;  /* 0x0000002a08547c36 */ /* 0x000fe20008000000 */
[----:B------:R-:W-:-:S03]  /*ff10*/  SEL R11, RZ, 0xffffffff, P0 ;  /* 0xffffffffff0b7807 */ /* 0x000fc60000000000 */
[----:B------:R-:W-:Y:S02]  /*ff20*/  IMAD.SHL.U32 R89, R9, 0x8, RZ ;  /* 0x0000000809597824 */ /* 0x000fe400078e00ff */
[----:B0-----:R-:W-:-:S03]  /*ff30*/  @P2 IMAD.HI.U32 R8, R84, R85, RZ ;  /* 0x0000005554082227 */ /* 0x001fc600078e00ff */
[----:B------:R-:W-:Y:S01]  /*ff40*/  LOP3.LUT R10, R89, 0x8, R10, 0xe2, !PT ;  /* 0x00000008590a7812 */ /* 0x000fe200078ee20a */
[----:B------:R-:W-:Y:S01]  /*ff50*/  IMAD.MOV.U32 R9, RZ, RZ, R84 ;  /* 0x000000ffff097224 */ /* 0x000fe200078e0054 */
[----:B--2---:R-:W-:Y:S01]  /*ff60*/  @P2 SHF.R.U32.HI R9, RZ, R87, R8 ;  /* 0x00000057ff092219 */ /* 0x004fe20000011608 */
[----:B------:R-:W-:Y:S02]  /*ff70*/  IMAD.SHL.U32 R11, R11, 0x10, RZ ;  /* 0x000000100b0b7824 */ /* 0x000fe400078e00ff */
[C---:B------:R-:W-:Y:S02]  /*ff80*/  IMAD R19, R191.reuse, UR9, R20 ;  /* 0x00000009bf137c24 */ /* 0x040fe4000f8e0214 */
[----:B------:R-:W-:Y:S01]  /*ff90*/  IMAD.WIDE.U32 R4, R191, UR8, R4 ;  /* 0x00000008bf047c25 */ /* 0x000fe2000f8e0004 */
[----:B------:R-:W-:Y:S01]  /*ffa0*/  LOP3.LUT R10, R11, 0x10, R10, 0xe2, !PT ;  /* 0x000000100b0a7812 */ /* 0x000fe200078ee20a */
[----:B------:R-:W-:Y:S01]  /*ffb0*/  ULDC.64 UR8, c[0x0][0xbe0] ;  /* 0x0002f80000087ab9 */ /* 0x000fe20000000a00 */
[----:B------:R-:W-:Y:S01]  /*ffc0*/  ISETP.GE.AND P0, PT, R97, UR7, PT ;  /* 0x0000000761007c0c */ /* 0x000fe2000bf06270 */
[----:B------:R-:W-:Y:S01]  /*ffd0*/  IMAD.IADD R5, R5, 0x1, R19 ;  /* 0x0000000105057824 */ /* 0x000fe200078e0213 */
[--C-:B------:R-:W-:Y:S01]  /*ffe0*/  SHF.R.S32.HI R19, RZ, 0x1f, R9.reuse ;  /* 0x0000001fff137819 */ /* 0x100fe20000011409 */
[----:B------:R-:W-:Y:S01]  /*fff0*/  IMAD.MOV R11, RZ, RZ, -R9 ;  /* 0x000000ffff0b7224 */ /* 0x000fe200078e0a09 */
[----:B------:R-:W-:-:S03]  /*10000*/  SEL R8, RZ, 0xffffffff, P0 ;  /* 0xffffffffff087807 */ /* 0x000fc60000000000 */
[----:B------:R-:W-:Y:S02]  /*10010*/  IMAD R11, R21, R11, R84 ;  /* 0x0000000b150b7224 */ /* 0x000fe400078e0254 */
[----:B------:R-:W-:Y:S01]  /*10020*/  IMAD R20, R19, UR8, RZ ;  /* 0x0000000813147c24 */ /* 0x000fe2000f8e02ff */
[----:B------:R-:W-:Y:S01]  /*10030*/  ISETP.GE.AND P0, PT, R93, UR7, PT ;  /* 0x000000075d007c0c */ /* 0x000fe2000bf06270 */
[----:B------:R-:W-:Y:S01]  /*10040*/  IMAD.SHL.U32 R85, R8, 0x20, RZ ;  /* 0x0000002008557824 */ /* 0x000fe200078e00ff */
[----:B------:R-:W-:Y:S01]  /*10050*/  SHF.R.S32.HI R8, RZ, 0x1f, R11 ;  /* 0x0000001fff087819 */ /* 0x000fe2000001140b */
[----:B------:R-:W-:-:S04]  /*10060*/  IMAD.WIDE.U32 R4, R9, UR8, R4 ;  /* 0x0000000809047c25 */ /* 0x000fc8000f8e0004 */
[----:B------:R-:W-:Y:S01]  /*10070*/  IMAD R19, R9, UR9, R20 ;  /* 0x0000000909137c24 */ /* 0x000fe2000f8e0214 */
[----:B------:R-:W-:Y:S01]  /*10080*/  ULDC.64 UR8, c[0x0][0xbd8] ;  /* 0x0002f60000087ab9 */ /* 0x000fe20000000a00 */
[----:B------:R-:W-:Y:S01]  /*10090*/  LOP3.LUT R10, R85, 0x20, R10, 0xe2, !PT ;  /* 0x00000020550a7812 */ /* 0x000fe200078ee20a */
[----:B------:R-:W-:Y:S01]  /*100a0*/  IMAD R8, R8, UR8, RZ ;  /* 0x0000000808087c24 */ /* 0x000fe2000f8e02ff */
[----:B------:R-:W-:Y:S01]  /*100b0*/  SEL R9, RZ, 0x40, P0 ;  /* 0x00000040ff097807 */ /* 0x000fe20000000000 */
[----:B------:R-:W-:Y:S02]  /*100c0*/  IMAD.IADD R5, R5, 0x1, R19 ;  /* 0x0000000105057824 */ /* 0x000fe400078e0213 */
[----:B------:R-:W-:Y:S02]  /*100d0*/  IMAD R91, R21, UR6, RZ ;  /* 0x00000006155b7c24 */ /* 0x000fe4000f8e02ff */
[----:B------:R-:W-:Y:S01]  /*100e0*/  VIADD R90, R0, UR42 ;  /* 0x0000002a005a7c36 */ /* 0x000fe20008000000 */
[----:B------:R-:W-:Y:S01]  /*100f0*/  LOP3.LUT R19, R10, R9, RZ, 0xfc, !PT ;  /* 0x000000090a137212 */ /* 0x000fe200078efcff */
[----:B------:R-:W-:-:S02]  /*10100*/  IMAD R9, R11, UR9, R8 ;  /* 0x000000090b097c24 */ /* 0x000fc4000f8e0208 */
[----:B------:R-:W-:Y:S01]  /*10110*/  IMAD.WIDE.U32 R4, R11, UR8, R4 ;  /* 0x000000080b047c25 */ /* 0x000fe2000f8e0004 */
[----:B------:R-:W-:Y:S01]  /*10120*/  ISETP.GE.AND P1, PT, R90, R91, PT ;  /* 0x0000005b5a00720c */ /* 0x000fe20003f26270 */
[----:B------:R-:W-:Y:S02]  /*10130*/  ULDC.64 UR8, c[0x0][0xb80] ;  /* 0x0002e00000087ab9 */ /* 0x000fe40000000a00 */
[----:B------:R-:W-:Y:S01]  /*10140*/  VIADD R95, R17, 0x1c0 ;  /* 0x000001c0115f7836 */ /* 0x000fe20000000000 */
[----:B------:R-:W-:Y:S01]  /*10150*/  LEA R88, P2, R4, UR8, 0x1 ;  /* 0x0000000804587c11 */ /* 0x000fe2000f8408ff */
[----:B------:R-:W-:Y:S02]  /*10160*/  IMAD.IADD R5, R5, 0x1, R9 ;  /* 0x0000000105057824 */ /* 0x000fe400078e0209 */
[----:B------:R-:W-:Y:S01]  /*10170*/  VIADD R8, R16, 0x38820 ;  /* 0x0003882010087836 */ /* 0x000fe20000000000 */
[----:B------:R-:W-:Y:S02]  /*10180*/  ISETP.GE.AND P0, PT, R95, UR7, PT ;  /* 0x000000075f007c0c */ /* 0x000fe4000bf06270 */
[----:B------:R-:W-:-:S02]  /*10190*/  LEA.HI.X R89, R4, UR9, R5, 0x1, P2 ;  /* 0x0000000904597c11 */ /* 0x000fc400090f0c05 */
[----:B------:R-:W-:Y:S01]  /*101a0*/  PRMT R8, RZ, 0x654, R8 ;  /* 0x00000654ff087816 */ /* 0x000fe20000000008 */
[----:B-1----:R0:W1:Y:S01]  /*101b0*/  SHFL.IDX PT, R4, R88, RZ, 0x181f ;  /* 0x00181fff58047589 */ /* 0x00206200000e0000 */
[----:B------:R-:W-:Y:S01]  /*101c0*/  SEL R0, RZ, 0x80, P0 ;  /* 0x00000080ff007807 */ /* 0x000fe20000000000 */
[----:B------:R-:W-:Y:S01]  /*101d0*/  BSSY B1, `(.L_x_8339) ;  /* 0x000002b000017945 */ /* 0x000fe20003800000 */
[----:B------:R0:W-:Y:S01]  /*101e0*/  SYNCS.ARRIVE.TRANS64.RED.A1T0 RZ, [R8+URZ], RZ ;  /* 0x000000ff08ff79a7 */ /* 0x0001e2000810043f */
        /* <DEDUP_REMOVED lines=11> */
[CC--:B01----:R-:W-:Y:S01]  /*102a0*/  @!P1 LEA R8, P2, R194.reuse, R4.reuse, 0x1 ;  /* 0x00000004c2089211 */ /* 0x0c3fe200078408ff */
        /* <DEDUP_REMOVED lines=14> */
[----:B0-----:R-:W-:Y:S01]  /*10390*/  SHF.R.S32.HI R11, RZ, 0x1f, R93 ;  /* 0x0000001fff0b7819 */ /* 0x001fe2000001145d */
[----:B------:R3:W-:Y:S01]  /*103a0*/  @!P3 ST.E.128 desc[UR38][R84.64], R44 ;  /* 0x0000002c5400b985 */ /* 0x0007e2000c101d26 */
[----:B------:R-:W-:-:S02]  /*103b0*/  @!P2 LEA.HI.X R87, R3, R5, R87, 0x1, P5 ;  /* 0x000000050357a211 */ /* 0x000fc400028f0c57 */
[----:B-1----:R-:W-:Y:S02]  /*103c0*/  SHF.R.S32.HI R9, RZ, 0x1f, R97 ;  /* 0x0000001fff097819 */ /* 0x002fe40000011461 */
[CC--:B------:R-:W-:Y:S01]  /*103d0*/  @!P1 LEA R8, P5, R97.reuse, R4.reuse, 0x1 ;  /* 0x0000000461089211 */ /* 0x0c0fe200078a08ff */
[----:B------:R3:W-:Y:S01]  /*103e0*/  @!P2 ST.E.128 desc[UR38][R86.64], R52 ;  /* 0x000000345600a985 */ /* 0x0007e2000c101d26 */
[----:B------:R-:W-:Y:S02]  /*103f0*/  SHF.R.S32.HI R12, RZ, 0x1f, R95 ;  /* 0x0000001fff0c7819 */ /* 0x000fe4000001145f */
        /* <DEDUP_REMOVED lines=8> */
.L_x_8340:
[----:B------:R-:W-:Y:S05]  /*10480*/  BSYNC B1 ;  /* 0x0000000000017941 */ /* 0x000fea0003800000 */
.L_x_8339:
[----:B0--3--:R-:W-:Y:S01]  /*10490*/  VIADD R8, R90, 0x20 ;  /* 0x000000205a087836 */ /* 0x009fe20000000000 */
[----:B--2---:R4:W0:Y:S04]  /*104a0*/  SHFL.IDX PT, R5, R89, 0x1, 0x181f ;  /* 0x00381f0059057f89 */ /* 0x00482800000e0000 */
[----:B------:R-:W-:Y:S01]  /*104b0*/  ISETP.GE.AND P0, PT, R8, R91, PT ;  /* 0x0000005b0800720c */ /* 0x000fe20003f06270 */
[----:B-1----:R4:W1:-:S12]  /*104c0*/  SHFL.IDX PT, R4, R88, 0x1, 0x181f ;  /* 0x00381f0058047f89 */ /* 0x00285800000e0000 */
[----:B----4-:R-:W-:Y:S05]  /*104d0*/  @P0 BRA `(.L_x_8341) ;  /* 0x0000002400d80947 */ /* 0x010fea0003800000 */
[----:B------:R-:W-:Y:S02]  /*104e0*/  ISETP.GE.AND P0, PT, R17, UR7, PT ;  /* 0x0000000711007c0c */ /* 0x000fe4000bf06270 */
[----:B------:R-:W-:Y:S02]  /*104f0*/  ISETP.GE.AND P4, PT, R194, UR7, PT ;  /* 0x00000007c2007c0c */ /* 0x000fe4000bf86270 */
[----:B------:R-:W-:Y:S02]  /*10500*/  ISETP.GE.AND P3, PT, R193, UR7, PT ;  /* 0x00000007c1007c0c */ /* 0x000fe4000bf66270 */
[----:B------:R-:W-:Y:S02]  /*10510*/  ISETP.GE.AND P2, PT, R7, UR7, PT ;  /* 0x0000000707007c0c */ /* 0x000fe4000bf46270 */
[----:B------:R-:W-:Y:S02]  /*10520*/  ISETP.GE.AND P1, PT, R3, UR7, PT ;  /* 0x0000000703007c0c */ /* 0x000fe4000bf26270 */
[----:B-----5:R-:W-:-:S02]  /*10530*/  SHF.R.S32.HI R13, RZ, 0x1f, R193 ;  /* 0x0000001fff0d7819 */ /* 0x020fc400000114c1 */
[----:B------:R-:W-:Y:S01]  /*10540*/  SHF.R.S32.HI R15, RZ, 0x1f, R7 ;  /* 0x0000001fff0f7819 */ /* 0x000fe20000011407 */
[----:B01----:R-:W-:Y:S02]  /*10550*/  @!P0 IMAD.WIDE R8, R17, 0x2, R4 ;  /* 0x0000000211088825 */ /* 0x003fe400078e0204 */
[CC--:B------:R-:W-:Y:S02]  /*10560*/  @!P4 LEA R10, P5, R194.reuse, R4.reuse, 0x1 ;  /* 0x00000004c20ac211 */ /* 0x0c0fe400078a08ff */
[-C--:B------:R-:W-:Y:S01]  /*10570*/  @!P3 LEA R12, P6, R193, R4.reuse, 0x1 ;  /* 0x00000004c10cb211 */ /* 0x080fe200078c08ff */
[----:B------:R0:W-:Y:S01]  /*10580*/  @!P0 ST.E.128 desc[UR38][R8.64], R24 ;  /* 0x0000001808008985 */ /* 0x0001e2000c101d26 */
[----:B------:R-:W-:Y:S02]  /*10590*/  ISETP.GE.AND P0, PT, R97, UR7, PT ;  /* 0x0000000761007c0c */ /* 0x000fe4000bf06270 */
[----:B------:R-:W-:Y:S02]  /*105a0*/  @!P4 LEA.HI.X R11, R194, R5, R152, 0x1, P5 ;  /* 0x00000005c20bc211 */ /* 0x000fe400028f0c98 */
[----:B------:R-:W-:-:S02]  /*105b0*/  @!P2 LEA R14, P5, R7, R4, 0x1 ;  /* 0x00000004070ea211 */ /* 0x000fc400078a08ff */
        /* <DEDUP_REMOVED lines=25> */
.L_x_8338:
[----:B------:R-:W-:Y:S01]  /*10750*/  ULDC UR7, c[0x0][0xce8] ;  /* 0x00033a0000077ab9 */ /* 0x000fe20000000800 */
[----:B------:R-:W-:Y:S01]  /*10760*/  ULDC.64 UR8, c[0x0][0xc08] ;  /* 0x0003020000087ab9 */ /* 0x000fe20000000a00 */
[----:B------:R-:W-:Y:S01]  /*10770*/  UISETP.NE.AND UP0, UPT, UR7, 0x1, UPT ;  /* 0x000000010700788c */ /* 0x000fe2000bf05270 */
[----:B------:R-:W-:Y:S01]  /*10780*/  IMAD R8, R8, UR8, RZ ;  /* 0x0000000808087c24 */ /* 0x000fe2000f8e02ff */
[----:B------:R-:W-:Y:S01]  /*10790*/  SHF.R.S32.HI R0, RZ, 0x1f, R191 ;  /* 0x0000001fff007819 */ /* 0x000fe200000114bf */
[C---:B------:R-:W-:Y:S01]  /*107a0*/  IMAD.WIDE.U32 R4, R7.reuse, UR8, RZ ;  /* 0x0000000807047c25 */ /* 0x040fe2000f8e00ff */
[----:B------:R-:W-:Y:S01]  /*107b0*/  ULDC.64 UR10, c[0x0][0xc40] ;  /* 0x00031000000a7ab9 */ /* 0x000fe20000000a00 */
[----:B------:R-:W-:Y:S01]  /*107c0*/  UIMAD UR6, UR6, UR7, URZ ;  /* 0x00000007060672a4 */ /* 0x000fe2000f8e023f */
[----:B------:R-:W-:Y:S01]  /*107d0*/  PLOP3.LUT P0, PT, PT, PT, UP0, 0x80, 0x0 ;  /* 0x000000000000781c */ /* 0x000fe20003f0f008 */
[----:B------:R-:W-:Y:S01]  /*107e0*/  IMAD R7, R7, UR9, R8 ;  /* 0x0000000907077c24 */ /* 0x000fe2000f8e0208 */
[----:B------:R-:W-:Y:S01]  /*107f0*/  ULDC.64 UR8, c[0x0][0xc38] ;  /* 0x00030e0000087ab9 */ /* 0x000fe20000000a00 */
[----:B------:R-:W-:Y:S01]  /*10800*/  IMAD R0, R0, UR10, RZ ;  /* 0x0000000a00007c24 */ /* 0x000fe2000f8e02ff */
[----:B------:R-:W-:Y:S01]  /*10810*/  BSSY B1, `(.L_x_8342) ;  /* 0x00000c6000017945 */ /* 0x000fe20003800000 */
[----:B------:R-:W-:Y:S01]  /*10820*/  IMAD.IADD R5, R5, 0x1, R7 ;  /* 0x0000000105057824 */ /* 0x000fe200078e0207 */
[----:B0-----:R-:W-:Y:S01]  /*10830*/  SHF.R.S32.HI R19, RZ, 0x1f, R201 ;  /* 0x0000001fff137819 */ /* 0x001fe200000114c9 */
[----:B------:R-:W-:Y:S01]  /*10840*/  VIADD R8, R190, UR42 ;  /* 0x0000002abe087c36 */ /* 0x000fe20008000000 */
[----:B------:R-:W-:Y:S01]  /*10850*/  SHF.R.S32.HI R152, RZ, 0x1f, R202 ;  /* 0x0000001fff987819 */ /* 0x000fe200000114ca */
[----:B------:R-:W-:Y:S01]  /*10860*/  IMAD.WIDE.U32 R4, R192, UR8, R4 ;  /* 0x00000008c0047c25 */ /* 0x000fe2000f8e0004 */
[----:B------:R-:W-:Y:S01]  /*10870*/  @UP0 ULDC UR8, c[0x0][0xcec] ;  /* 0x00033b0000080ab9 */ /* 0x000fe20000000800 */
[----:B------:R-:W-:-:S02]  /*10880*/  SHF.R.S32.HI R153, RZ, 0x1f, R203 ;  /* 0x0000001fff997819 */ /* 0x000fc400000114cb */
[C---:B------:R-:W-:Y:S01]  /*10890*/  IMAD R7, R191.reuse, UR11, R0 ;  /* 0x0000000bbf077c24 */ /* 0x040fe2000f8e0200 */
[----:B------:R-:W-:Y:S01]  /*108a0*/  SHF.R.S32.HI R154, RZ, 0x1f, R204 ;  /* 0x0000001fff9a7819 */ /* 0x000fe200000114cc */
[----:B------:R-:W-:Y:S01]  /*108b0*/  @P0 IMAD.HI.U32 R0, R8, UR8, RZ ;  /* 0x0000000808000c27 */ /* 0x000fe2000f8e00ff */
[----:B------:R-:W-:Y:S01]  /*108c0*/  @UP0 ULDC UR8, c[0x0][0xcf0] ;  /* 0x00033c0000080ab9 */ /* 0x000fe20000000800 */
[----:B------:R-:W-:Y:S02]  /*108d0*/  SHF.R.S32.HI R155, RZ, 0x1f, R205 ;  /* 0x0000001fff9b7819 */ /* 0x000fe400000114cd */
[----:B------:R-:W-:Y:S01]  /*108e0*/  IMAD R5, R192, UR9, R5 ;  /* 0x00000009c0057c24 */ /* 0x000fe2000f8e0205 */
[----:B------:R-:W-:Y:S01]  /*108f0*/  SHF.R.S32.HI R156, RZ, 0x1f, R206 ;  /* 0x0000001fff9c7819 */ /* 0x000fe200000114ce */
[----:B------:R-:W-:Y:S01]  /*10900*/  IMAD.MOV.U32 R3, RZ, RZ, R8 ;  /* 0x000000ffff037224 */ /* 0x000fe200078e0008 */
[----:B------:R-:W-:Y:S01]  /*10910*/  @P0 SHF.R.U32.HI R3, RZ, UR8, R0 ;  /* 0x00000008ff030c19 */ /* 0x000fe20008011600 */
[----:B------:R-:W-:Y:S01]  /*10920*/  IMAD.WIDE.U32 R4, R191, UR10, R4 ;  /* 0x0000000abf047c25 */ /* 0x000fe2000f8e0004 */
[----:B------:R-:W-:Y:S01]  /*10930*/  ULDC.64 UR10, c[0x0][0xc30] ;  /* 0x00030c00000a7ab9 */ /* 0x000fe20000000a00 */
[----:B------:R-:W-:Y:S01]  /*10940*/  ULDC.64 UR8, c[0x0][0xc48] ;  /* 0x0003120000087ab9 */ /* 0x000fe20000000a00 */
[----:B------:R-:W-:Y:S01]  /*10950*/  SHF.R.S32.HI R0, RZ, 0x1f, R3 ;  /* 0x0000001fff007819 */ /* 0x000fe20000011403 */
[----:B------:R-:W-:Y:S01]  /*10960*/  IMAD.IADD R5, R5, 0x1, R7 ;  /* 0x0000000105057824 */ /* 0x000fe200078e0207 */
[----:B------:R-:W-:Y:S01]  /*10970*/  SHF.R.S32.HI R157, RZ, 0x1f, R207 ;  /* 0x0000001fff9d7819 */ /* 0x000fe200000114cf */
[----:B------:R-:W-:Y:S01]  /*10980*/  IMAD.MOV R7, RZ, RZ, -R3 ;  /* 0x000000ffff077224 */ /* 0x000fe200078e0a03 */
[----:B------:R-:W-:Y:S01]  /*10990*/  SHF.R.S32.HI R158, RZ, 0x1f, R208 ;  /* 0x0000001fff9e7819 */ /* 0x000fe200000114d0 */
[----:B------:R-:W-:Y:S01]  /*109a0*/  IMAD R0, R0, UR10, RZ ;  /* 0x0000000a00007c24 */ /* 0x000fe2000f8e02ff */
[----:B------:R-:W-:Y:S01]  /*109b0*/  SHF.R.S32.HI R159, RZ, 0x1f, R209 ;  /* 0x0000001fff9f7819 */ /* 0x000fe200000114d1 */
[----:B------:R-:W-:Y:S01]  /*109c0*/  IMAD R7, R7, UR7, R8 ;  /* 0x0000000707077c24 */ /* 0x000fe2000f8e0208 */
[----:B------:R-:W-:Y:S01]  /*109d0*/  SHF.R.S32.HI R160, RZ, 0x1f, R210 ;  /* 0x0000001fffa07819 */ /* 0x000fe200000114d2 */
[----:B------:R-:W-:Y:S01]  /*109e0*/  IMAD.WIDE.U32 R4, R195, UR8, R4 ;  /* 0x00000008c3047c25 */ /* 0x000fe2000f8e0004 */
[----:B------:R-:W-:-:S02]  /*109f0*/  SHF.R.S32.HI R161, RZ, 0x1f, R211 ;  /* 0x0000001fffa17819 */ /* 0x000fc400000114d3 */
[----:B------:R-:W-:Y:S01]  /*10a00*/  SHF.R.S32.HI R162, RZ, 0x1f, R212 ;  /* 0x0000001fffa27819 */ /* 0x000fe200000114d4 */
[----:B------:R-:W-:Y:S01]  /*10a10*/  IMAD R9, R3, UR11, R0 ;  /* 0x0000000b03097c24 */ /* 0x000fe2000f8e0200 */
[----:B------:R-:W-:Y:S01]  /*10a20*/  SHF.R.S32.HI R0, RZ, 0x1f, R7 ;  /* 0x0000001fff007819 */ /* 0x000fe20000011407 */
[----:B------:R-:W-:Y:S01]  /*10a30*/  IMAD R5, R195, UR9, R5 ;  /* 0x00000009c3057c24 */ /* 0x000fe2000f8e0205 */
[----:B------:R-:W-:Y:S01]  /*10a40*/  ULDC.64 UR8, c[0x0][0xc28] ;  /* 0x00030a0000087ab9 */ /* 0x000fe20000000a00 */
[----:B------:R-:W-:Y:S01]  /*10a50*/  VIADD R8, R16, 0x38820 ;  /* 0x0003882010087836 */ /* 0x000fe20000000000 */
[----:B------:R-:W-:Y:S01]  /*10a60*/  SHF.R.S32.HI R163, RZ, 0x1f, R213 ;  /* 0x0000001fffa37819 */ /* 0x000fe200000114d5 */
[----:B------:R-:W-:Y:S01]  /*10a70*/  IMAD.WIDE.U32 R4, R3, UR10, R4 ;  /* 0x0000000a03047c25 */ /* 0x000fe2000f8e0004 */
[----:B------:R-:W-:Y:S02]  /*10a80*/  SHF.R.S32.HI R164, RZ, 0x1f, R214 ;  /* 0x0000001fffa47819 */ /* 0x000fe400000114d6 */
[----:B------:R-:W-:Y:S01]  /*10a90*/  PRMT R8, RZ, 0x654, R8 ;  /* 0x00000654ff087816 */ /* 0x000fe20000000008 */
[----:B------:R-:W-:Y:S01]  /*10aa0*/  IMAD R0, R0, UR8, RZ ;  /* 0x0000000800007c24 */ /* 0x000fe2000f8e02ff */
[----:B------:R-:W-:Y:S01]  /*10ab0*/  SHF.R.S32.HI R165, RZ, 0x1f, R215 ;  /* 0x0000001fffa57819 */ /* 0x000fe200000114d7 */
[----:B------:R-:W-:Y:S01]  /*10ac0*/  IMAD.IADD R5, R5, 0x1, R9 ;  /* 0x0000000105057824 */ /* 0x000fe200078e0209 */
[----:B------:R0:W-:Y:S01]  /*10ad0*/  SYNCS.ARRIVE.TRANS64.RED.A1T0 RZ, [R8+URZ], RZ ;  /* 0x000000ff08ff79a7 */ /* 0x0001e2000810043f */
        /* <DEDUP_REMOVED lines=9> */
[C---:B------:R-:W-:Y:S02]  /*10b70*/  LEA R3, P1, R4.reuse, UR8, 0x2 ;  /* 0x0000000804037c11 */ /* 0x040fe4000f8210ff */
[----:B------:R-:W-:Y:S02]  /*10b80*/  SHF.R.S32.HI R169, RZ, 0x1f, R219 ;  /* 0x0000001fffa97819 */ /* 0x000fe400000114db */
[----:B------:R-:W-:Y:S01]  /*10b90*/  LEA.HI.X R7, R4, UR9, R7, 0x2, P1 ;  /* 0x0000000904077c11 */ /* 0x000fe200088f1407 */
[----:B------:R0:W1:Y:S01]  /*10ba0*/  SHFL.IDX PT, R12, R3, RZ, 0x1c1f ;  /* 0x001c1fff030c7589 */ /* 0x00006200000e0000 */
[----:B------:R-:W-:Y:S02]  /*10bb0*/  SHF.R.S32.HI R170, RZ, 0x1f, R220 ;  /* 0x0000001fffaa7819 */ /* 0x000fe400000114dc */
[----:B------:R-:W-:Y:S01]  /*10bc0*/  SHF.R.S32.HI R171, RZ, 0x1f, R221 ;  /* 0x0000001fffab7819 */ /* 0x000fe200000114dd */
[----:B------:R0:W2:Y:S01]  /*10bd0*/  SHFL.IDX PT, R13, R7, RZ, 0x1c1f ;  /* 0x001c1fff070d7589 */ /* 0x0000a200000e0000 */
[----:B------:R-:W-:-:S02]  /*10be0*/  SHF.R.S32.HI R172, RZ, 0x1f, R222 ;  /* 0x0000001fffac7819 */ /* 0x000fc400000114de */
[----:B------:R-:W-:Y:S02]  /*10bf0*/  SHF.R.S32.HI R173, RZ, 0x1f, R223 ;  /* 0x0000001fffad7819 */ /* 0x000fe400000114df */
[----:B------:R-:W-:Y:S02]  /*10c00*/  SHF.R.S32.HI R174, RZ, 0x1f, R224 ;  /* 0x0000001fffae7819 */ /* 0x000fe400000114e0 */
[----:B------:R-:W-:Y:S02]  /*10c10*/  SHF.R.S32.HI R14, RZ, 0x1f, R225 ;  /* 0x0000001fff0e7819 */ /* 0x000fe400000114e1 */
[----:B------:R-:W-:Y:S02]  /*10c20*/  SHF.R.S32.HI R15, RZ, 0x1f, R226 ;  /* 0x0000001fff0f7819 */ /* 0x000fe400000114e2 */
[----:B------:R-:W-:Y:S02]  /*10c30*/  SHF.R.S32.HI R20, RZ, 0x1f, R227 ;  /* 0x0000001fff147819 */ /* 0x000fe400000114e3 */
[----:B------:R-:W-:Y:S01]  /*10c40*/  SHF.R.S32.HI R21, RZ, 0x1f, R22 ;  /* 0x0000001fff157819 */ /* 0x000fe20000011416 */
[----:B0-----:R-:W-:Y:S06]  /*10c50*/  @P0 BRA `(.L_x_8343) ;  /* 0x0000000800040947 */ /* 0x001fec0003800000 */
        /* <DEDUP_REMOVED lines=14> */
[CC--:B0-----:R-:W-:Y:S02]  /*10d40*/  @!P2 LEA R4, P6, R226.reuse, R12.reuse, 0x2 ;  /* 0x0000000ce204a211 */ /* 0x0c1fe400078c10ff */
[CC--:B-1----:R-:W-:Y:S02]  /*10d50*/  @!P1 LEA R8, P5, R225.reuse, R12.reuse, 0x2 ;  /* 0x0000000ce1089211 */ /* 0x0c2fe400078a10ff */
        /* <DEDUP_REMOVED lines=12> */
[----:B------:R-:W-:Y:S02]  /*10e20*/  ISETP.GE.AND P1, PT, R219, UR7, PT ;  /* 0x00000007db007c0c */ /* 0x000fe4000bf26270 */
[----:B------:R-:W-:Y:S01]  /*10e30*/  @!P4 LEA.HI.X R9, R222, R13, R172, 0x2, P2 ;  /* 0x0000000dde09c211 */ /* 0x000fe200010f14ac */
[----:B------:R0:W-:Y:S01]  /*10e40*/  @!P3 ST.E.64 desc[UR38][R4.64], R44 ;  /* 0x0000002c0400b985 */ /* 0x0001e2000c101b26 */
[----:B------:R-:W-:Y:S02]  /*10e50*/  ISETP.GE.AND P2, PT, R218, UR7, PT ;  /* 0x00000007da007c0c */ /* 0x000fe4000bf46270 */
[----:B--2---:R-:W-:Y:S01]  /*10e60*/  @!P5 LEA R10, P6, R221, R12, 0x2 ;  /* 0x0000000cdd0ad211 */ /* 0x004fe200078c10ff */
[----:B------:R1:W-:Y:S01]  /*10e70*/  @!P4 ST.E.64 desc[UR38][R8.64], R48 ;  /* 0x000000300800c985 */ /* 0x0003e2000c101b26 */
[----:B------:R-:W-:-:S02]  /*10e80*/  ISETP.GE.AND P3, PT, R217, UR7, PT ;  /* 0x00000007d9007c0c */ /* 0x000fc4000bf66270 */
[----:B------:R-:W-:Y:S02]  /*10e90*/  @!P5 LEA.HI.X R11, R221, R13, R171, 0x2, P6 ;  /* 0x0000000ddd0bd211 */ /* 0x000fe400030f14ab */
        /* <DEDUP_REMOVED lines=20> */
[----:B--2---:R-:W-:-:S03]  /*10fe0*/  @!P5 LEA R10, P6, R215, R12, 0x2 ;  /* 0x0000000cd70ad211 */ /* 0x004fc600078c10ff */
[----:B------:R1:W-:Y:S01]  /*10ff0*/  @!P4 ST.E.64 desc[UR38][R8.64], R72 ;  /* 0x000000480800c985 */ /* 0x0003e2000c101b26 */
[----:B------:R-:W-:-:S05]  /*11000*/  @!P5 LEA.HI.X R11, R215, R13, R165, 0x2, P6 ;  /* 0x0000000dd70bd211 */ /* 0x000fca00030f14a5 */
[----:B------:R2:W-:Y:S01]  /*11010*/  @!P5 ST.E.64 desc[UR38][R10.64], R76 ;  /* 0x0000004c0a00d985 */ /* 0x0005e2000c101b26 */
[----:B------:R-:W-:Y:S02]  /*11020*/  ISETP.GE.AND P5, PT, R211, UR7, PT ;  /* 0x00000007d3007c0c */ /* 0x000fe4000bfa6270 */
[----:B0-----:R-:W-:-:S04]  /*11030*/  @!P0 LEA R4, P4, R214, R12, 0x2 ;  /* 0x0000000cd6048211 */ /* 0x001fc800078810ff */
[-C--:B------:R-:W-:Y:S02]  /*11040*/  @!P0 LEA.HI.X R5, R214, R13.reuse, R164, 0x2, P4 ;  /* 0x0000000dd6058211 */ /* 0x080fe400020f14a4 */
[----:B------:R-:W-:Y:S02]  /*11050*/  ISETP.GE.AND P4, PT, R210, UR7, PT ;  /* 0x00000007d2007c0c */ /* 0x000fe4000bf86270 */
[CC--:B-1----:R-:W-:Y:S01]  /*11060*/  @!P1 LEA R8, P3, R213.reuse, R12.reuse, 0x2 ;  /* 0x0000000cd5089211 */ /* 0x0c2fe200078610ff */
[----:B------:R0:W-:Y:S01]  /*11070*/  @!P0 ST.E.64 desc[UR38][R4.64], R80 ;  /* 0x0000005004008985 */ /* 0x0001e2000c101b26 */
[----:B--2---:R-:W-:Y:S02]  /*11080*/  @!P2 LEA R10, P6, R212, R12, 0x2 ;  /* 0x0000000cd40aa211 */ /* 0x004fe400078c10ff */
        /* <DEDUP_REMOVED lines=12> */
[-C--:B------:R-:W-:Y:S02]  /*11150*/  @!P4 LEA.HI.X R9, R210, R13.reuse, R160, 0x2, P0 ;  /* 0x0000000dd209c211 */ /* 0x080fe400000f14a0 */
[----:B------:R-:W-:Y:S02]  /*11160*/  ISETP.GE.AND P0, PT, R206, UR7, PT ;  /* 0x00000007ce007c0c */ /* 0x000fe4000bf06270 */
[C---:B--2---:R-:W-:Y:S01]  /*11170*/  @!P3 LEA R10, P6, R209.reuse, R12, 0x2 ;  /* 0x0000000cd10ab211 */ /* 0x044fe200078c10ff */
[----:B------:R1:W-:Y:S01]  /*11180*/  @!P4 ST.E.64 desc[UR38][R8.64], R96 ;  /* 0x000000600800c985 */ /* 0x0003e2000c101b26 */
[----:B------:R-:W-:Y:S02]  /*11190*/  ISETP.GE.AND P4, PT, R204, UR7, PT ;  /* 0x00000007cc007c0c */ /* 0x000fe4000bf86270 */
[----:B------:R-:W-:-:S02]  /*111a0*/  @!P3 LEA.HI.X R11, R209, R13, R159, 0x2, P6 ;  /* 0x0000000dd10bb211 */ /* 0x000fc400030f149f */
[----:B0-----:R-:W-:-:S03]  /*111b0*/  @!P2 LEA R4, P6, R208, R12, 0x2 ;  /* 0x0000000cd004a211 */ /* 0x001fc600078c10ff */
[----:B------:R0:W-:Y:S01]  /*111c0*/  @!P3 ST.E.64 desc[UR38][R10.64], R100 ;  /* 0x000000640a00b985 */ /* 0x0001e2000c101b26 */
        /* <DEDUP_REMOVED lines=33> */
[----:B------:R-:W-:Y:S02]  /*113e0*/  @!P4 LEA.HI.X R5, R200, R13, R237, 0x2, P0 ;  /* 0x0000000dc805c211 */ /* 0x000fe400000f14ed */
[----:B0-----:R-:W-:-:S03]  /*113f0*/  @!P2 LEA R8, P1, R198, R12, 0x2 ;  /* 0x0000000cc608a211 */ /* 0x001fc600078210ff */
[----:B------:R0:W-:Y:S01]  /*11400*/  @!P4 ST.E.64 desc[UR38][R4.64], R136 ;  /* 0x000000880400c985 */ /* 0x0001e2000c101b26 */
[C---:B------:R-:W-:Y:S02]  /*11410*/  @!P5 LEA R12, P0, R197.reuse, R12, 0x2 ;  /* 0x0000000cc50cd211 */ /* 0x040fe400078010ff */
[-C--:B------:R-:W-:Y:S01]  /*11420*/  @!P2 LEA.HI.X R9, R198, R13.reuse, R235, 0x2, P1 ;  /* 0x0000000dc609a211 */ /* 0x080fe200008f14eb */
[----:B------:R0:W-:Y:S01]  /*11430*/  @!P3 ST.E.64 desc[UR38][R10.64], R140 ;  /* 0x0000008c0a00b985 */ /* 0x0001e2000c101b26 */
[----:B------:R-:W-:-:S03]  /*11440*/  @!P5 LEA.HI.X R13, R197, R13, R234, 0x2, P0 ;  /* 0x0000000dc50dd211 */ /* 0x000fc600000f14ea */
[----:B------:R0:W-:Y:S04]  /*11450*/  @!P2 ST.E.64 desc[UR38][R8.64], R144 ;  /* 0x000000900800a985 */ /* 0x0001e8000c101b26 */
[----:B------:R0:W-:Y:S02]  /*11460*/  @!P5 ST.E.64 desc[UR38][R12.64], R148 ;  /* 0x000000940c00d985 */ /* 0x0001e4000c101b26 */
.L_x_8343:
[----:B------:R-:W-:Y:S05]  /*11470*/  BSYNC B1 ;  /* 0x0000000000017941 */ /* 0x000fea0003800000 */
.L_x_8342:
[----:B------:R-:W-:Y:S01]  /*11480*/  VIADD R0, R0, 0x8 ;  /* 0x0000000800007836 */ /* 0x000fe20000000000 */
[----:B------:R-:W3:Y:S04]  /*11490*/  SHFL.IDX PT, R7, R7, 0x1, 0x1c1f ;  /* 0x003c1f0007077f89 */ /* 0x000ee800000e0000 */
[----:B------:R-:W-:Y:S01]  /*114a0*/  ISETP.GE.AND P0, PT, R0, UR6, PT ;  /* 0x0000000600007c0c */ /* 0x000fe2000bf06270 */
[----:B------:R-:W4:-:S12]  /*114b0*/  SHFL.IDX PT, R3, R3, 0x1, 0x1c1f ;  /* 0x003c1f0003037f89 */ /* 0x000f1800000e0000 */
[----:B------:R-:W-:Y:S05]  /*114c0*/  @P0 BRA `(.L_x_8341) ;  /* 0x0000001400dc0947 */ /* 0x000fea0003800000 */
[----:B------:R-:W-:Y:S02]  /*114d0*/  ULDC UR6, c[0x0][0xbc8] ;  /* 0x0002f20000067ab9 */ /* 0x000fe40000000800 */
[----:B------:R-:W-:Y:S02]  /*114e0*/  ISETP.GE.AND P4, PT, R22, UR6, PT ;  /* 0x0000000616007c0c */ /* 0x000fe4000bf86270 */
[----:B------:R-:W-:Y:S02]  /*114f0*/  ISETP.GE.AND P2, PT, R227, UR6, PT ;  /* 0x00000006e3007c0c */ /* 0x000fe4000bf46270 */
[----:B------:R-:W-:Y:S02]  /*11500*/  ISETP.GE.AND P1, PT, R226, UR6, PT ;  /* 0x00000006e2007c0c */ /* 0x000fe4000bf26270 */
[----:B------:R-:W-:-:S07]  /*11510*/  ISETP.GE.AND P0, PT, R225, UR6, PT ;  /* 0x00000006e1007c0c */ /* 0x000fce000bf06270 */
[CC--:B01--4-:R-:W-:Y:S02]  /*11520*/  @!P4 LEA R12, P3, R22.reuse, R3.reuse, 0x2 ;  /* 0x00000003160cc211 */ /* 0x0d3fe400078610ff */
[----:B------:R-:W-:Y:S02]  /*11530*/  @!P2 LEA R4, P6, R227, R3, 0x2 ;  /* 0x00000003e304a211 */ /* 0x000fe400078c10ff */
[----:B--23--:R-:W-:Y:S02]  /*11540*/  @!P4 LEA.HI.X R13, R22, R7, R21, 0x2, P3 ;  /* 0x00000007160dc211 */ /* 0x00cfe400018f1415 */
        /* <DEDUP_REMOVED lines=14> */
[C---:B------:R-:W-:Y:S02]  /*11630*/  @!P4 LEA R14, P2, R223.reuse, R3, 0x2 ;  /* 0x00000003df0ec211 */ /* 0x040fe400078410ff */
        /* <DEDUP_REMOVED lines=12> */
[----:B--2---:R-:W-:-:S02]  /*11700*/  @!P1 LEA R8, P5, R220, R3, 0x2 ;  /* 0x00000003dc089211 */ /* 0x004fc400078a10ff */
        /* <DEDUP_REMOVED lines=20> */
[----:B--2---:R-:W-:Y:S01]  /*11850*/  @!P1 LEA R8, P3, R214, R3, 0x2 ;  /* 0x00000003d6089211 */ /* 0x004fe200078610ff */
        /* <DEDUP_REMOVED lines=23> */
[-C--:B--2---:R-:W-:Y:S02]  /*119d0*/  @!P2 LEA R4, P6, R209, R3.reuse, 0x2 ;  /* 0x00000003d104a211 */ /* 0x084fe400078c10ff */
[----:B------:R-:W-:Y:S01]  /*119e0*/  ISETP.GE.AND P4, PT, R205, UR6, PT ;  /* 0x00000006cd007c0c */ /* 0x000fe2000bf86270 */
[----:B------:R2:W-:Y:S01]  /*119f0*/  @!P3 ST.E.64 desc[UR38][R20.64], R98 ;  /* 0x000000621400b985 */ /* 0x0005e2000c101b26 */
[----:B---3--:R-:W-:Y:S02]  /*11a00*/  @!P1 LEA R8, P3, R208, R3, 0x2 ;  /* 0x00000003d0089211 */ /* 0x008fe400078610ff */
        /* <DEDUP_REMOVED lines=13> */
[C---:B--2---:R-:W-:Y:S01]  /*11ae0*/  @!P3 LEA R20, P6, R204.reuse, R3, 0x2 ;  /* 0x00000003cc14b211 */ /* 0x044fe200078c10ff */
        /* <DEDUP_REMOVED lines=11> */
[-C--:B---3--:R-:W-:Y:S01]  /*11ba0*/  @!P1 LEA R8, P6, R202, R3.reuse, 0x2 ;  /* 0x00000003ca089211 */ /* 0x088fe200078c10ff */
[----:B------:R3:W-:Y:S02]  /*11bb0*/  @!P0 ST.E.64 desc[UR38][R4.64], R126 ;  /* 0x0000007e04008985 */ /* 0x0007e4000c101b26 */
[----:B0-----:R-:W-:-:S02]  /*11bc0*/  @!P4 LEA R10, P0, R201, R3, 0x2 ;  /* 0x00000003c90ac211 */ /* 0x001fc400078010ff */
[----:B------:R-:W-:Y:S02]  /*11bd0*/  @!P1 LEA.HI.X R9, R202, R7, R152, 0x2, P6 ;  /* 0x00000007ca099211 */ /* 0x000fe400030f1498 */
[----:B--2---:R-:W-:Y:S02]  /*11be0*/  @!P3 LEA R12, P6, R200, R3, 0x2 ;  /* 0x00000003c80cb211 */ /* 0x004fe400078c10ff */
        /* <DEDUP_REMOVED lines=17> */
.L_x_8335:
[----:B------:R-:W0:Y:S01]  /*11d00*/  LDC.64 R8, c[0x0][0xd00] ;  /* 0x00034000ff087b82 */ /* 0x000e220000000a00 */
[----:B------:R-:W-:Y:S01]  /*11d10*/  ULDC.64 UR6, c[0x0][0xd08] ;  /* 0x0003420000067ab9 */ /* 0x000fe20000000a00 */
[----:B------:R-:W-:Y:S01]  /*11d20*/  IMAD.MOV.U32 R3, RZ, RZ, RZ ;  /* 0x000000ffff037224 */ /* 0x000fe200078e00ff */
[----:B------:R-:W-:-:S04]  /*11d30*/  ISETP.NE.U32.AND P1, PT, RZ, UR6, PT ;  /* 0x00000006ff007c0c */ /* 0x000fc8000bf25070 */
[----:B------:R-:W-:Y:S01]  /*11d40*/  ISETP.NE.AND.EX P1, PT, RZ, UR7, PT, P1 ;  /* 0x00000007ff007c0c */ /* 0x000fe2000bf25310 */
[----:B------:R-:W1:Y:S01]  /*11d50*/  LDC.64 R4, c[0x0][0xd00] ;  /* 0x00034000ff047b82 */ /* 0x000e620000000a00 */
[----:B0-----:R-:W-:-:S04]  /*11d60*/  ISETP.NE.U32.AND P0, PT, R8, RZ, PT ;  /* 0x000000ff0800720c */ /* 0x001fc80003f05070 */
[----:B------:R-:W-:-:S07]  /*11d70*/  ISETP.NE.AND.EX P0, PT, R9, RZ, PT, P0 ;  /* 0x000000ff0900720c */ /* 0x000fce0003f05300 */
[C---:B------:R-:W-:Y:S01]  /*11d80*/  @P1 LEA R8, P2, R191.reuse, UR6, 0x2 ;  /* 0x00000006bf081c11 */ /* 0x040fe2000f8410ff */
[----:B------:R-:W-:Y:S01]  /*11d90*/  ULDC UR6, c[0x0][0xb88] ;  /* 0x0002e20000067ab9 */ /* 0x000fe20000000800 */
[C---:B-1----:R-:W-:Y:S02]  /*11da0*/  IMAD.WIDE R4, R191.reuse, 0x4, R4 ;  /* 0x00000004bf047825 */ /* 0x042fe400078e0204 */
[----:B------:R-:W-:Y:S02]  /*11db0*/  @P1 LEA.HI.X R9, R191, UR7, R196, 0x2, P2 ;  /* 0x00000007bf091c11 */ /* 0x000fe400090f14c4 */
[----:B------:R-:W-:Y:S01]  /*11dc0*/  IMAD.U32 R7, RZ, RZ, UR6 ;  /* 0x00000006ff077e24 */ /* 0x000fe2000f8e00ff */
[----:B------:R0:W5:Y:S05]  /*11dd0*/  @P0 LDG.E R3, desc[UR38][R4.64] ;  /* 0x0000002604030981 */ /* 0x00016a000c1e1900 */
        /* <DEDUP_REMOVED lines=12> */
.L_x_8344:
[----:B------:R-:W-:Y:S01]  /*11ea0*/  BSSY B1, `(.L_x_8345) ;  /* 0x0000038000017945 */ /* 0x000fe20003800000 */
[----:B------:R-:W-:Y:S02]  /*11eb0*/  SEL R191, R191, RZ, !P0 ;  /* 0x000000ffbfbf7207 */ /* 0x000fe40004000000 */
[----:B------:R-:W-:Y:S02]  /*11ec0*/  SEL R196, R196, RZ, !P0 ;  /* 0x000000ffc4c47207 */ /* 0x000fe40004000000 */
[----:B-----5:R-:W-:Y:S01]  /*11ed0*/  SHF.R.S32.HI R26, RZ, 0x1f, R3 ;  /* 0x0000001fff1a7819 */ /* 0x020fe20000011403 */
[----:B------:R-:W-:Y:S06]  /*11ee0*/  @P3 BRA `(.L_x_8346) ;  /* 0x0000000000cc3947 */ /* 0x000fec0003800000 */
[----:B------:R-:W0:Y:S01]  /*11ef0*/  S2R R29, SR_TID.X ;  /* 0x00000000001d7919 */ /* 0x000e220000002100 */
[----:B------:R-:W1:Y:S01]  /*11f00*/  LDC R28, c[0x0][0xce8] ;  /* 0x00033a00ff1c7b82 */ /* 0x000e620000000800 */
[----:B------:R-:W-:Y:S02]  /*11f10*/  IMAD.U32 R8, RZ, RZ, UR42 ;  /* 0x0000002aff087e24 */ /* 0x000fe4000f8e00ff */
[----:B-1----:R-:W-:-:S03]  /*11f20*/  IMAD R4, R7, R28, RZ ;  /* 0x0000001c07047224 */ /* 0x002fc600078e02ff */
[----:B0-----:R-:W-:-:S04]  /*11f30*/  IADD3 R29, R8, -0x80, R29 ;  /* 0xffffff80081d7810 */ /* 0x001fc80007ffe01d */
[----:B------:R-:W-:-:S13]  /*11f40*/  ISETP.GE.AND P0, PT, R29, R4, PT ;  /* 0x000000041d00720c */ /* 0x000fda0003f06270 */
[----:B------:R-:W-:Y:S05]  /*11f50*/  @P0 BRA `(.L_x_8346) ;  /* 0x0000000000b00947 */ /* 0x000fea0003800000 */
[----:B------:R-:W-:Y:S01]  /*11f60*/  ISETP.NE.AND P1, PT, R28, 0x1, PT ;  /* 0x000000011c00780c */ /* 0x000fe20003f25270 */
[----:B------:R-:W-:Y:S01]  /*11f70*/  IMAD.MOV.U32 R24, RZ, RZ, 0xab8 ;  /* 0x00000ab8ff187424 */ /* 0x000fe200078e00ff */
[----:B------:R-:W-:Y:S01]  /*11f80*/  ISETP.GT.AND P0, PT, R0, 0x1, PT ;  /* 0x000000010000780c */ /* 0x000fe20003f04270 */
[----:B------:R-:W0:Y:S01]  /*11f90*/  LDC.64 R4, c[0x0][0xca8] ;  /* 0x00032a00ff047b82 */ /* 0x000e220000000a00 */
[----:B------:R-:W-:Y:S01]  /*11fa0*/  LOP3.LUT R195, R195, 0xff, RZ, 0xc0, !PT ;  /* 0x000000ffc3c37812 */ /* 0x000fe200078ec0ff */
[----:B------:R-:W-:Y:S01]  /*11fb0*/  IMAD.MOV.U32 R19, RZ, RZ, R29 ;  /* 0x000000ffff137224 */ /* 0x000fe200078e001d */
[----:B------:R-:W-:-:S05]  /*11fc0*/  SEL R24, R24, 0xa78, P0 ;  /* 0x00000a7818187807 */ /* 0x000fca0000000000 */
[----:B------:R-:W1:Y:S08]  /*11fd0*/  LDC.64 R12, c[0x0][R24+0x220] ;  /* 0x00008800180c7b82 */ /* 0x000e700000000a00 */
[----:B------:R-:W2:Y:S08]  /*11fe0*/  @P1 LDC R0, c[0x0][0xcec] ;  /* 0x00033b00ff001b82 */ /* 0x000eb00000000800 */
[----:B------:R-:W3:Y:S08]  /*11ff0*/  LDC.64 R10, c[0x0][R24+0x218] ;  /* 0x00008600180a7b82 */ /* 0x000ef00000000a00 */
[----:B------:R-:W4:Y:S01]  /*12000*/  @P1 LDC R27, c[0x0][0xcf0] ;  /* 0x00033c00ff1b1b82 */ /* 0x000f220000000800 */
[----:B-1----:R-:W-:-:S02]  /*12010*/  IMAD R13, R13, R191, RZ ;  /* 0x000000bf0d0d7224 */ /* 0x002fc400078e02ff */
[----:B------:R-:W-:-:S05]  /*12020*/  IMAD.WIDE.U32 R20, R12, R191, RZ ;  /* 0x000000bf0c147225 */ /* 0x000fca00078e00ff */
[----:B------:R-:W1:Y:S01]  /*12030*/  LDC.64 R14, c[0x0][R24+0x228] ;  /* 0x00008a00180e7b82 */ /* 0x000e620000000a00 */
        /* <DEDUP_REMOVED lines=8> */
[----:B0-----:R-:W0:Y:S01]  /*120c0*/  @!P0 LDC R4, c[0x0][0xc50] ;  /* 0x00031400ff048b82 */ /* 0x001e220000000800 */
[----:B------:R-:W-:Y:S01]  /*120d0*/  IADD3 R0, P1, P3, R20, R10, R3 ;  /* 0x0000000a14007210 */ /* 0x000fe20007b3e003 */
[----:B------:R-:W-:Y:S02]  /*120e0*/  IMAD.MOV R12, RZ, RZ, -R19 ;  /* 0x000000ffff0c7224 */ /* 0x000fe400078e0a13 */
[----:B------:R-:W-:Y:S02]  /*120f0*/  IMAD.IADD R27, R21, 0x1, R27 ;  /* 0x00000001151b7824 */ /* 0x000fe400078e021b */
[----:B-1----:R-:W-:-:S02]  /*12100*/  IMAD.WIDE.U32 R10, R14, R13, RZ ;  /* 0x0000000d0e0a7225 */ /* 0x002fc400078e00ff */
[----:B------:R-:W1:Y:S02]  /*12110*/  @!P0 LDC R5, c[0x0][0xc54] ;  /* 0x00031500ff058b82 */ /* 0x000e640000000800 */
        /* <DEDUP_REMOVED lines=8> */
[----:B------:R-:W-:-:S05]  /*121a0*/  SHF.R.S32.HI R15, RZ, 0x1f, R13 ;  /* 0x0000001fff0f7819 */ /* 0x000fca000001140d */
[C---:B------:R-:W-:Y:S02]  /*121b0*/  IMAD R15, R8.reuse, R15, R0 ;  /* 0x0000000f080f7224 */ /* 0x040fe400078e0200 */
[----:B------:R-:W-:-:S04]  /*121c0*/  IMAD.WIDE.U32 R8, R8, R13, R10 ;  /* 0x0000000d08087225 */ /* 0x000fc800078e000a */
[----:B------:R-:W-:Y:S01]  /*121d0*/  IMAD.IADD R0, R9, 0x1, R15 ;  /* 0x0000000109007824 */ /* 0x000fe200078e020f */
[----:B0-----:R-:W-:Y:S01]  /*121e0*/  LEA R4, P0, R8, R4, 0x2 ;  /* 0x0000000408047211 */ /* 0x001fe200078010ff */
[----:B------:R-:W-:-:S03]  /*121f0*/  IMAD.MOV.U32 R9, RZ, RZ, -0x800000 ;  /* 0xff800000ff097424 */ /* 0x000fc600078e00ff */
[----:B-1----:R-:W-:-:S05]  /*12200*/  LEA.HI.X R5, R8, R5, R0, 0x2, P0 ;  /* 0x0000000508057211 */ /* 0x002fca00000f1400 */
[----:B------:R0:W-:Y:S04]  /*12210*/  STG.E desc[UR38][R4.64], R9 ;  /* 0x0000000904007986 */ /* 0x0001e8000c101926 */
.L_x_8346:
[----:B------:R-:W-:Y:S05]  /*12220*/  BSYNC B1 ;  /* 0x0000000000017941 */ /* 0x000fea0003800000 */
.L_x_8345:
[----:B------:R-:W-:Y:S05]  /*12230*/  @P2 BRA `(.L_x_8341) ;  /* 0x0000000800802947 */ /* 0x000fea0003800000 */
[----:B------:R-:W1:Y:S01]  /*12240*/  LDC R10, c[0x0][0xce8] ;  /* 0x00033a00ff0a7b82 */ /* 0x000e620000000800 */
[----:B------:R-:W-:Y:S01]  /*12250*/  ULDC.64 UR6, c[0x0][0xba0] ;  /* 0x0002e80000067ab9 */ /* 0x000fe20000000a00 */
[----:B------:R-:W-:Y:S01]  /*12260*/  ULDC UR8, c[0x0][0xbc8] ;  /* 0x0002f20000087ab9 */ /* 0x000fe20000000800 */
[----:B------:R-:W-:Y:S01]  /*12270*/  IMAD R0, R26, UR6, RZ ;  /* 0x000000061a007c24 */ /* 0x000fe2000f8e02ff */
[----:B------:R-:W-:Y:S01]  /*12280*/  ISETP.GE.AND P1, PT, R194, UR8, PT ;  /* 0x00000008c2007c0c */ /* 0x000fe2000bf26270 */
[----:B0-----:R-:W-:Y:S01]  /*12290*/  IMAD.WIDE.U32 R4, R3, UR6, RZ ;  /* 0x0000000603047c25 */ /* 0x001fe2000f8e00ff */
[----:B------:R-:W-:Y:S01]  /*122a0*/  ISETP.GE.AND P2, PT, R17, UR8, PT ;  /* 0x0000000811007c0c */ /* 0x000fe2000bf46270 */
[----:B------:R-:W-:Y:S01]  /*122b0*/  BSSY B1, `(.L_x_8347) ;  /* 0x0000074000017945 */ /* 0x000fe20003800000 */
[----:B------:R-:W-:Y:S01]  /*122c0*/  SHF.R.S32.HI R37, RZ, 0x1f, R194 ;  /* 0x0000001fff257819 */ /* 0x000fe200000114c2 */
[----:B------:R-:W-:Y:S01]  /*122d0*/  IMAD R3, R3, UR7, R0 ;  /* 0x0000000703037c24 */ /* 0x000fe2000f8e0200 */
[----:B------:R-:W-:Y:S01]  /*122e0*/  ULDC.64 UR6, c[0x0][0xbe8] ;  /* 0x0002fa0000067ab9 */ /* 0x000fe20000000a00 */
[----:B------:R-:W-:Y:S01]  /*122f0*/  SEL R0, RZ, 0x1, P2 ;  /* 0x00000001ff007807 */ /* 0x000fe20001000000 */
[----:B------:R-:W-:Y:S01]  /*12300*/  VIADD R29, R17, 0xc0 ;  /* 0x000000c0111d7836 */ /* 0x000fe20000000000 */
[----:B------:R-:W-:Y:S01]  /*12310*/  ISETP.GE.AND P2, PT, R193, UR8, PT ;  /* 0x00000008c1007c0c */ /* 0x000fe2000bf46270 */
[----:B------:R-:W-:Y:S01]  /*12320*/  IMAD.IADD R5, R5, 0x1, R3 ;  /* 0x0000000105057824 */ /* 0x000fe200078e0203 */
[----:B------:R-:W-:Y:S01]  /*12330*/  SHF.R.S32.HI R3, RZ, 0x1f, R30 ;  /* 0x0000001fff037819 */ /* 0x000fe2000001141e */
[----:B------:R-:W-:Y:S01]  /*12340*/  VIADD R35, R17, 0x100 ;  /* 0x0000010011237836 */ /* 0x000fe20000000000 */
[----:B------:R-:W-:Y:S01]  /*12350*/  SEL R14, RZ, 0xffffffff, P2 ;  /* 0xffffffffff0e7807 */ /* 0x000fe20001000000 */
[----:B------:R-:W-:Y:S01]  /*12360*/  IMAD.WIDE.U32 R4, R192, UR6, R4 ;  /* 0x00000006c0047c25 */ /* 0x000fe2000f8e0004 */
[----:B------:R-:W-:-:S02]  /*12370*/  LEA.HI R8, R3, R30, RZ, 0x3 ;  /* 0x0000001e03087211 */ /* 0x000fc400078f18ff */
[----:B------:R-:W-:Y:S01]  /*12380*/  SEL R3, RZ, 0xffffffff, P1 ;  /* 0xffffffffff037807 */ /* 0x000fe20000800000 */
[----:B------:R-:W-:Y:S01]  /*12390*/  IMAD R5, R192, UR7, R5 ;  /* 0x00000007c0057c24 */ /* 0x000fe2000f8e0205 */
[----:B------:R-:W-:Y:S01]  /*123a0*/  LOP3.LUT R9, R8, 0xfffffff8, RZ, 0xc0, !PT ;  /* 0xfffffff808097812 */ /* 0x000fe200078ec0ff */
[----:B------:R-:W-:Y:S01]  /*123b0*/  ULDC.64 UR6, c[0x0][0xbf0] ;  /* 0x0002fc0000067ab9 */ /* 0x000fe20000000a00 */
[----:B-1----:R-:W-:Y:S01]  /*123c0*/  ISETP.NE.AND P0, PT, R10, 0x1, PT ;  /* 0x000000010a00780c */ /* 0x002fe20003f05270 */
[----:B------:R-:W-:Y:S01]  /*123d0*/  IMAD.SHL.U32 R15, R3, 0x2, RZ ;  /* 0x00000002030f7824 */ /* 0x000fe200078e00ff */
[----:B------:R-:W-:Y:S01]  /*123e0*/  SHF.R.S32.HI R20, RZ, 0x3, R8 ;  /* 0x00000003ff147819 */ /* 0x000fe20000011408 */
[----:B------:R-:W-:Y:S01]  /*123f0*/  IMAD.IADD R3, R30, 0x1, -R9 ;  /* 0x000000011e037824 */ /* 0x000fe200078e0a09 */
[----:B------:R-:W-:Y:S01]  /*12400*/  ISETP.GE.AND P1, PT, R29, UR8, PT ;  /* 0x000000081d007c0c */ /* 0x000fe2000bf26270 */
[----:B------:R-:W-:Y:S01]  /*12410*/  IMAD.WIDE.U32 R4, R191, UR6, R4 ;  /* 0x00000006bf047c25 */ /* 0x000fe2000f8e0004 */
[----:B------:R-:W-:-:S02]  /*12420*/  LOP3.LUT R12, R15, 0x2, R0, 0xe2, !PT ;  /* 0x000000020f0c7812 */ /* 0x000fc400078ee200 */
[----:B------:R-:W-:Y:S01]  /*12430*/  SHF.R.S32.HI R30, RZ, 0x1f, R193 ;  /* 0x0000001fff1e7819 */ /* 0x000fe200000114c1 */
[----:B------:R-:W-:Y:S01]  /*12440*/  IMAD R3, R3, 0x20, R20 ;  /* 0x0000002003037824 */ /* 0x000fe200078e0214 */
[----:B------:R-:W-:Y:S01]  /*12450*/  SHF.R.S32.HI R26, RZ, 0x1f, R29 ;  /* 0x0000001fff1a7819 */ /* 0x000fe2000001141d */
[----:B------:R-:W-:Y:S01]  /*12460*/  IMAD R0, R196, UR6, RZ ;  /* 0x00000006c4007c24 */ /* 0x000fe2000f8e02ff */
[----:B------:R-:W-:Y:S01]  /*12470*/  SHF.R.S32.HI R32, RZ, 0x1f, R35 ;  /* 0x0000001fff207819 */ /* 0x000fe20000011423 */
[----:B------:R-:W0:Y:S01]  /*12480*/  @P0 LDC R11, c[0x0][0xcec] ;  /* 0x00033b00ff0b0b82 */ /* 0x000e220000000800 */
[----:B------:R-:W-:Y:S02]  /*12490*/  VIADD R8, R3, UR42 ;  /* 0x0000002a03087c36 */ /* 0x000fe40008000000 */
[----:B------:R-:W-:Y:S01]  /*124a0*/  IMAD R9, R191, UR7, R0 ;  /* 0x00000007bf097c24 */ /* 0x000fe2000f8e0200 */
[----:B------:R-:W-:Y:S01]  /*124b0*/  ULDC.64 UR6, c[0x0][0xbe0] ;  /* 0x0002f80000067ab9 */ /* 0x000fe20000000a00 */
[----:B------:R-:W-:Y:S01]  /*124c0*/  IMAD.SHL.U32 R15, R14, 0x4, RZ ;  /* 0x000000040e0f7824 */ /* 0x000fe200078e00ff */
[----:B------:R-:W-:Y:S01]  /*124d0*/  SEL R14, RZ, 0xffffffff, P1 ;  /* 0xffffffffff0e7807 */ /* 0x000fe20000800000 */
[----:B------:R-:W-:Y:S01]  /*124e0*/  IMAD.MOV.U32 R3, RZ, RZ, R8 ;  /* 0x000000ffff037224 */ /* 0x000fe200078e0008 */
[----:B------:R-:W1:Y:S01]  /*124f0*/  @P0 LDC R13, c[0x0][0xcf0] ;  /* 0x00033c00ff0d0b82 */ /* 0x000e620000000800 */
[----:B------:R-:W-:Y:S01]  /*12500*/  IMAD.IADD R5, R5, 0x1, R9 ;  /* 0x0000000105057824 */ /* 0x000fe200078e0209 */
[----:B------:R-:W-:Y:S01]  /*12510*/  LOP3.LUT R12, R15, 0x4, R12, 0xe2, !PT ;  /* 0x000000040f0c7812 */ /* 0x000fe200078ee20c */
[----:B------:R-:W-:-:S02]  /*12520*/  VIADD R33, R17, 0x140 ;  /* 0x0000014011217836 */ /* 0x000fc40000000000 */
[----:B------:R-:W-:Y:S02]  /*12530*/  VIADD R31, R17, 0x180 ;  /* 0x00000180111f7836 */ /* 0x000fe40000000000 */
[----:B------:R-:W-:Y:S01]  /*12540*/  IMAD R25, R7, R10, RZ ;  /* 0x0000000a07197224 */ /* 0x000fe200078e02ff */
[----:B------:R-:W-:Y:S01]  /*12550*/  SHF.R.S32.HI R36, RZ, 0x1f, R33 ;  /* 0x0000001fff247819 */ /* 0x000fe20000011421 */
[----:B------:R-:W-:Y:S01]  /*12560*/  VIADD R27, R17, 0x1c0 ;  /* 0x000001c0111b7836 */ /* 0x000fe20000000000 */
[----:B------:R-:W-:-:S04]  /*12570*/  SHF.R.S32.HI R28, RZ, 0x1f, R31 ;  /* 0x0000001fff1c7819 */ /* 0x000fc8000001141f */
[----:B------:R-:W-:Y:S01]  /*12580*/  ISETP.GE.AND P1, PT, R27, UR8, PT ;  /* 0x000000081b007c0c */ /* 0x000fe2000bf26270 */
[----:B0-----:R-:W-:Y:S01]  /*12590*/  @P0 IMAD.HI.U32 R0, R8, R11, RZ ;  /* 0x0000000b08000227 */ /* 0x001fe200078e00ff */
[----:B------:R-:W-:-:S03]  /*125a0*/  SHF.R.S32.HI R34, RZ, 0x1f, R27 ;  /* 0x0000001fff227819 */ /* 0x000fc6000001141b */
[----:B------:R-:W-:Y:S01]  /*125b0*/  IMAD.SHL.U32 R11, R14, 0x8, RZ ;  /* 0x000000080e0b7824 */ /* 0x000fe200078e00ff */
[----:B-1----:R-:W-:Y:S02]  /*125c0*/  @P0 SHF.R.U32.HI R3, RZ, R13, R0 ;  /* 0x0000000dff030219 */ /* 0x002fe40000011600 */
[----:B------:R-:W-:Y:S02]  /*125d0*/  ISETP.GE.AND P0, PT, R35, UR8, PT ;  /* 0x0000000823007c0c */ /* 0x000fe4000bf06270 */
[--C-:B------:R-:W-:Y:S01]  /*125e0*/  SHF.R.S32.HI R0, RZ, 0x1f, R3.reuse ;  /* 0x0000001fff007819 */ /* 0x100fe20000011403 */
[----:B------:R-:W-:Y:S01]  /*125f0*/  IMAD.MOV R9, RZ, RZ, -R3 ;  /* 0x000000ffff097224 */ /* 0x000fe200078e0a03 */
[----:B------:R-:W-:Y:S01]  /*12600*/  LOP3.LUT R12, R11, 0x8, R12, 0xe2, !PT ;  /* 0x000000080b0c7812 */ /* 0x000fe200078ee20c */
[----:B------:R-:W-:Y:S01]  /*12610*/  IMAD.WIDE.U32 R4, R3, UR6, R4 ;  /* 0x0000000603047c25 */ /* 0x000fe2000f8e0004 */
[----:B------:R-:W-:Y:S02]  /*12620*/  SEL R11, RZ, 0xffffffff, P0 ;  /* 0xffffffffff0b7807 */ /* 0x000fe40000000000 */
[----:B------:R-:W-:Y:S01]  /*12630*/  ISETP.GE.AND P0, PT, R33, UR8, PT ;  /* 0x0000000821007c0c */ /* 0x000fe2000bf06270 */
[----:B------:R-:W-:-:S02]  /*12640*/  IMAD R0, R0, UR6, RZ ;  /* 0x0000000600007c24 */ /* 0x000fc4000f8e02ff */
[----:B------:R-:W-:Y:S02]  /*12650*/  IMAD R9, R10, R9, R8 ;  /* 0x000000090a097224 */ /* 0x000fe400078e0208 */
[----:B------:R-:W-:Y:S02]  /*12660*/  IMAD.SHL.U32 R13, R11, 0x10, RZ ;  /* 0x000000100b0d7824 */ /* 0x000fe400078e00ff */
[----:B------:R-:W-:Y:S01]  /*12670*/  IMAD R11, R3, UR7, R0 ;  /* 0x00000007030b7c24 */ /* 0x000fe2000f8e0200 */
[----:B------:R-:W-:Y:S01]  /*12680*/  SHF.R.S32.HI R0, RZ, 0x1f, R9 ;  /* 0x0000001fff007819 */ /* 0x000fe20000011409 */
[----:B------:R-:W-:Y:S01]  /*12690*/  ULDC.64 UR6, c[0x0][0xbd8] ;  /* 0x0002f60000067ab9 */ /* 0x000fe20000000a00 */
[----:B------:R-:W-:Y:S01]  /*126a0*/  SEL R3, RZ, 0xffffffff, P0 ;  /* 0xffffffffff037807 */ /* 0x000fe20000000000 */
[----:B------:R-:W-:Y:S01]  /*126b0*/  IMAD.IADD R5, R5, 0x1, R11 ;  /* 0x0000000105057824 */ /* 0x000fe200078e020b */
[----:B------:R-:W-:Y:S01]  /*126c0*/  ISETP.GE.AND P0, PT, R31, UR8, PT ;  /* 0x000000081f007c0c */ /* 0x000fe2000bf06270 */
[----:B------:R-:W-:Y:S01]  /*126d0*/  IMAD R0, R0, UR6, RZ ;  /* 0x0000000600007c24 */ /* 0x000fe2000f8e02ff */
[----:B------:R-:W-:Y:S01]  /*126e0*/  LOP3.LUT R12, R13, 0x10, R12, 0xe2, !PT ;  /* 0x000000100d0c7812 */ /* 0x000fe200078ee20c */
[----:B------:R-:W-:-:S02]  /*126f0*/  IMAD.SHL.U32 R11, R3, 0x20, RZ ;  /* 0x00000020030b7824 */ /* 0x000fc400078e00ff */
[C---:B------:R-:W-:Y:S02]  /*12700*/  IMAD R3, R9.reuse, UR7, R0 ;  /* 0x0000000709037c24 */ /* 0x040fe4000f8e0200 */
[----:B------:R-:W-:Y:S01]  /*12710*/  IMAD.WIDE.U32 R4, R9, UR6, R4 ;  /* 0x0000000609047c25 */ /* 0x000fe2000f8e0004 */
[----:B------:R-:W-:Y:S01]  /*12720*/  ULDC.64 UR6, c[0x0][0xb80] ;  /* 0x0002e00000067ab9 */ /* 0x000fe20000000a00 */
[----:B------:R-:W-:Y:S02]  /*12730*/  SEL R9, RZ, 0x40, P0 ;  /* 0x00000040ff097807 */ /* 0x000fe40000000000 */
[----:B------:R-:W-:Y:S01]  /*12740*/  IMAD.IADD R3, R5, 0x1, R3 ;  /* 0x0000000105037824 */ /* 0x000fe200078e0203 */
[----:B------:R-:W-:Y:S01]  /*12750*/  LEA R19, P0, R4, UR6, 0x1 ;  /* 0x0000000604137c11 */ /* 0x000fe2000f8008ff */
[----:B------:R-:W-:Y:S01]  /*12760*/  VIADD R0, R20, UR42 ;  /* 0x0000002a14007c36 */ /* 0x000fe20008000000 */
[----:B------:R-:W-:Y:S02]  /*12770*/  LOP3.LUT R12, R11, 0x20, R12, 0xe2, !PT ;  /* 0x000000200b0c7812 */ /* 0x000fe400078ee20c */
[----:B------:R-:W-:Y:S01]  /*12780*/  LEA.HI.X R3, R4, UR7, R3, 0x1, P0 ;  /* 0x0000000704037c11 */ /* 0x000fe200080f0c03 */
[----:B------:R0:W1:Y:S01]  /*12790*/  SHFL.IDX PT, R8, R19, RZ, 0x181f ;  /* 0x00181fff13087589 */ /* 0x00006200000e0000 */
[----:B------:R-:W-:-:S02]  /*127a0*/  ISETP.GE.AND P0, PT, R0, R25, PT ;  /* 0x000000190000720c */ /* 0x000fc40003f06270 */
[----:B------:R-:W-:Y:S02]  /*127b0*/  LOP3.LUT R24, R12, R9, RZ, 0xfc, !PT ;  /* 0x000000090c187212 */ /* 0x000fe400078efcff */
[----:B------:R-:W-:Y:S01]  /*127c0*/  SEL R5, RZ, 0x80, P1 ;  /* 0x00000080ff057807 */ /* 0x000fe20000800000 */
[----:B------:R0:W2:Y:S03]  /*127d0*/  SHFL.IDX PT, R9, R3, RZ, 0x181f ;  /* 0x00181fff03097589 */ /* 0x0000a600000e0000 */
[----:B------:R-:W-:-:S05]  /*127e0*/  LOP3.LUT R7, R24, R5, RZ, 0xfc, !PT ;  /* 0x0000000518077212 */ /* 0x000fca00078efcff */
        /* <DEDUP_REMOVED lines=32> */
.L_x_8348:
[----:B------:R-:W-:Y:S05]  /*129f0*/  BSYNC B1 ;  /* 0x0000000000017941 */ /* 0x000fea0003800000 */
.L_x_8347:
        /* <DEDUP_REMOVED lines=36> */
.L_x_8341:
[----:B------:R-:W-:Y:S05]  /*12c40*/  BSYNC B0 ;  /* 0x0000000000007941 */ /* 0x000fea0003800000 */
.L_x_8334:
[----:B------:R-:W-:Y:S02]  /*12c50*/  ULDC UR6, c[0x0][0xd3c] ;  /* 0x00034f0000067ab9 */ /* 0x000fe40000000800 */
[----:B------:R-:W-:-:S06]  /*12c60*/  UISETP.GE.AND UP0, UPT, UR5, UR6, UPT ;  /* 0x000000060500728c */ /* 0x000fcc000bf06270 */
[----:B------:R-:W-:-:S13]  /*12c70*/  PLOP3.LUT P0, PT, PT, PT, UP0, 0x80, 0x0 ;  /* 0x000000000000781c */ /* 0x000fda0003f0f008 */
[----:B------:R-:W-:Y:S05]  /*12c80*/  @!P0 BRA `(.L_x_8349) ;  /* 0xfffffee400cc8947 */ /* 0x000fea000383ffff */
[----:B------:R-:W-:Y:S05]  /*12c90*/  EXIT ;  /* 0x000000000000794d */ /* 0x000fea0003800000 */
.L_x_8292:
        /* <DEDUP_REMOVED lines=18> */
.L_x_8350:
        /* <DEDUP_REMOVED lines=43> */
.L_x_8354:
        /* <DEDUP_REMOVED lines=39> */
.L_x_8352:
        /* <DEDUP_REMOVED lines=12> */
.L_x_8355:
        /* <DEDUP_REMOVED lines=63> */
.L_x_8356:
        /* <DEDUP_REMOVED lines=61> */
.L_x_8357:
[----:B01----:R-:W-:-:S05]  /*13b60*/  LOP3.LUT R3, RZ, R2, RZ, 0x33, !PT ;  /* 0x00000002ff037212 */ /* 0x003fca00078e33ff */
[----:B------:R-:W-:-:S05]  /*13b70*/  IMAD.IADD R2, R4, 0x1, R3 ;  /* 0x0000000104027824 */ /* 0x000fca00078e0203 */
[----:B------:R1:W-:Y:S01]  /*13b80*/  STL [R1+0x4], R2 ;  /* 0x0000040201007387 */ /* 0x0003e20000100800 */
[----:B------:R-:W-:Y:S05]  /*13b90*/  BRA `(.L_x_8358) ;  /* 0x0000000000107947 */ /* 0x000fea0003800000 */
.L_x_8353:
[----:B------:R-:W-:Y:S01]  /*13ba0*/  IMAD.U32 R2, RZ, RZ, UR6 ;  /* 0x00000006ff027e24 */ /* 0x000fe2000f8e00ff */
[----:B------:R0:W-:Y:S04]  /*13bb0*/  STL [R1+0x4], RZ ;  /* 0x000004ff01007387 */ /* 0x0001e80000100800 */
[----:B------:R0:W-:Y:S04]  /*13bc0*/  STL [R1+0x8], RZ ;  /* 0x000008ff01007387 */ /* 0x0001e80000100800 */
[----:B------:R0:W-:Y:S02]  /*13bd0*/  STL [R1], R2 ;  /* 0x0000000201007387 */ /* 0x0001e40000100800 */
.L_x_8358:
        /* <DEDUP_REMOVED lines=10> */
.L_x_8351:
        /* <DEDUP_REMOVED lines=25> */
[----:B--2---:R-:W-:Y:S01]  /*13e10*/  ULEA UR4, UR5, UR4, 0x18 ;  /* 0x0000000405047291 */ /* 0x004fe2000f8ec03f */
        /* <DEDUP_REMOVED lines=12> */
.L_x_8485:
[----:B--2---:R-:W2:Y:S01]  /*13ee0*/  LDL R0, [R1+0xc] ;  /* 0x00000c0001007983 */ /* 0x004ea20000100800 */
[----:B------:R-:W2:Y:S01]  /*13ef0*/  LDC.64 R2, c[0x0][0xd88] ;  /* 0x00036200ff027b82 */ /* 0x000ea20000000a00 */
[----:B------:R-:W-:Y:S05]  /*13f00*/  YIELD ;  /* 0x0000000000007946 */ /* 0x000fea0003800000 */
[----:B------:R-:W-:Y:S01]  /*13f10*/  ULDC.64 UR4, c[0x0][0xb20] ;  /* 0x0002c80000047ab9 */ /* 0x000fe20000000a00 */
[----:B0---4-:R-:W-:Y:S01]  /*13f20*/  IMAD.MOV.U32 R6, RZ, RZ, RZ ;  /* 0x000000ffff067224 */ /* 0x011fe200078e00ff */
        /* <DEDUP_REMOVED lines=51> */
.L_x_8360:
        /* <DEDUP_REMOVED lines=18> */
.L_x_8361:
[----:B------:R-:W-:Y:S05]  /*14380*/  @!P0 BRA `(.L_x_8362) ;  /* 0x00000000000c8947 */ /* 0x000fea0003800000 */
[----:B------:R-:W3:Y:S04]  /*14390*/  LDG.E R6, desc[UR38][R4.64] ;  /* 0x0000002604067981 */ /* 0x000ee8000c1e1900 */
[----:B------:R-:W3:Y:S02]  /*143a0*/  LDG.E R4, desc[UR38][R4.64+0x4] ;  /* 0x0000042604047981 */ /* 0x000ee4000c1e1900 */
[----:B---3--:R-:W-:-:S07]  /*143b0*/  IMAD.IADD R6, R4, 0x1, -R6 ;  /* 0x0000000104067824 */ /* 0x008fce00078e0a06 */
.L_x_8362:
        /* <DEDUP_REMOVED lines=60> */
.L_x_8364:
[----:B------:R-:W-:Y:S05]  /*14780*/  BSYNC B0 ;  /* 0x0000000000007941 */ /* 0x000fea0003800000 */
.L_x_8363:
        /* <DEDUP_REMOVED lines=15> */
[----:B------:R-:W3:Y:S01]  /*14880*/  POPC R4, UR4 ;  /* 0x0000000400047d09 */ /* 0x000ee20008000000 */
[----:B-1----:R-:W-:-:S02]  /*14890*/  ISETP.EQ.U32.AND P0, PT, R0, R2, PT ;  /* 0x000000020000720c */ /* 0x002fc40003f02070 */
[----:B------:R-:W3:Y:S11]  /*148a0*/  LDC.64 R2, c[0x0][0xd60] ;  /* 0x00035800ff027b82 */ /* 0x000ef60000000a00 */
[----:B---3--:R-:W3:Y:S04]  /*148b0*/  @P0 ATOMG.E.ADD.STRONG.GPU PT, R2, desc[UR38][R2.64], R4 ;  /* 0x00000004020209a8 */ /* 0x008ee800081ee1e6 */
[----:B---3--:R1:W3:Y:S02]  /*148c0*/  SHFL.IDX PT, R2, R2, R0, 0x1f ;  /* 0x00001f0002027589 */ /* 0x0082e400000e0000 */
[----:B-1----:R-:W1:Y:S02]  /*148d0*/  S2R R0, SR_LTMASK ;  /* 0x0000000000007919 */ /* 0x002e640000003900 */
[----:B-1----:R-:W-:-:S06]  /*148e0*/  LOP3.LUT R0, R0, UR4, RZ, 0xc0, !PT ;  /* 0x0000000400007c12 */ /* 0x002fcc000f8ec0ff */
[----:B------:R-:W3:Y:S02]  /*148f0*/  POPC R0, R0 ;  /* 0x0000000000007309 */ /* 0x000ee40000000000 */
[----:B---3--:R-:W-:-:S05]  /*14900*/  IADD3 R0, R2, UR37, R0 ;  /* 0x0000002502007c10 */ /* 0x008fca000fffe000 */
[----:B------:R1:W-:Y:S01]  /*14910*/  STL [R1], R0 ;  /* 0x0000000001007387 */ /* 0x0003e20000100800 */
[----:B------:R-:W-:Y:S05]  /*14920*/  BRA `(.L_x_8367) ;  /* 0x0000005800847947 */ /* 0x000fea0003800000 */
.L_x_8366:
        /* <DEDUP_REMOVED lines=20> */
.L_x_8369:
[----:B------:R-:W-:Y:S05]  /*14a70*/  BSYNC B6 ;  /* 0x0000000000067941 */ /* 0x000fea0003800000 */
.L_x_8368:
        /* <DEDUP_REMOVED lines=20> */
.L_x_8372:
        /* <DEDUP_REMOVED lines=16> */
.L_x_8371:
[----:B------:R-:W-:Y:S05]  /*14cc0*/  BSYNC B6 ;  /* 0x0000000000067941 */ /* 0x000fea0003800000 */
.L_x_8370:
        /* <DEDUP_REMOVED lines=24> */
.L_x_8502:
        /* <DEDUP_REMOVED lines=9> */
.L_x_8505:
        /* <DEDUP_REMOVED lines=24> */
.L_x_8376:
[----:B------:R-:W3:Y:S04]  /*15060*/  LDL R0, [R1+0x10] ;  /* 0x0000100001007983 */ /* 0x000ee80000100800 */
[----:B-1----:R-:W4:Y:S01]  /*15070*/  LDL R2, [R1+0x18] ;  /* 0x0000180001027983 */ /* 0x002f220000100800 */
[----:B---3--:R-:W-:Y:S01]  /*15080*/  IMAD R0, R0, 0x8, R18 ;  /* 0x0000000800007824 */ /* 0x008fe200078e0212 */
[----:B----4-:R-:W-:-:S04]  /*15090*/  SHF.L.U32 R2, R2, 0x1f, RZ ;  /* 0x0000001f02027819 */ /* 0x010fc800000006ff */
[----:B------:R-:W1:Y:S02]  /*150a0*/  SYNCS.PHASECHK.TRANS64.TRYWAIT P0, [R0+URZ+0x38840], R2 ;  /* 0x03884002000075a7 */ /* 0x000e64000800017f */
[----:B-1----:R-:W-:Y:S05]  /*150b0*/  @!P0 BRA `(.L_x_8377) ;  /* 0x0000006c00048947 */ /* 0x002fea0003800000 */
.L_x_8506:
        /* <DEDUP_REMOVED lines=11> */
.L_x_8378:
        /* <DEDUP_REMOVED lines=23> */
.L_x_8374:
[----:B0-----:R-:W3:Y:S04]  /*152e0*/  LDL.LU R4, [R1+0x28] ;  /* 0x0000280001047983 */ /* 0x001ee80000300800 */
[----:B------:R-:W4:Y:S04]  /*152f0*/  LDL.LU R3, [R1+0x48] ;  /* 0x0000480001037983 */ /* 0x000f280000300800 */
[----:B------:R-:W5:Y:S01]  /*15300*/  LDL R2, [R1+0x2c] ;  /* 0x00002c0001027983 */ /* 0x000f620000100800 */
        /* <DEDUP_REMOVED lines=8> */
[----:B---3--:R-:W-:Y:S02]  /*15390*/  SEL R4, R4, RZ, !P0 ;  /* 0x000000ff04047207 */ /* 0x008fe40004000000 */
[----:B----4-:R-:W-:-:S03]  /*153a0*/  SEL R3, R3, RZ, !P0 ;  /* 0x000000ff03037207 */ /* 0x010fc60004000000 */
[----:B------:R0:W-:Y:S01]  /*153b0*/  STL [R1+0x38], R4 ;  /* 0x0000380401007387 */ /* 0x0001e20000100800 */
[----:B-----5:R-:W-:-:S05]  /*153c0*/  SHF.R.S32.HI R0, RZ, 0x1f, R2 ;  /* 0x0000001fff007819 */ /* 0x020fca0000011402 */
[----:B------:R0:W-:Y:S04]  /*153d0*/  STL [R1+0x50], R0 ;  /* 0x0000500001007387 */ /* 0x0001e80000100800 */
[----:B------:R0:W-:Y:S01]  /*153e0*/  STL [R1+0x58], R3 ;  /* 0x0000580301007387 */ /* 0x0001e20000100800 */
        /* <DEDUP_REMOVED lines=17> */
.L_x_8380:
[----:B------:R-:W-:Y:S05]  /*15500*/  BSYNC B6 ;  /* 0x0000000000067941 */ /* 0x000fea0003800000 */
.L_x_8379:
[----:B--2---:R-:W2:Y:S01]  /*15510*/  LDL R10, [R1+0x4] ;  /* 0x00000400010a7983 */ /* 0x004ea20000100800 */
[----:B------:R-:W1:Y:S01]  /*15520*/  LDC R7, c[0x0][0x448] ;  /* 0x00011200ff077b82 */ /* 0x000e620000000800 */
[----:B------:R-:W-:Y:S01]  /*15530*/  ULDC.64 UR4, c[0x0][0x298] ;  /* 0x0000a60000047ab9 */ /* 0x000fe20000000a00 */
[----:B------:R-:W-:Y:S01]  /*15540*/  ULDC.64 UR6, c[0x0][0x280] ;  /* 0x0000a00000067ab9 */ /* 0x000fe20000000a00 */
[----:B0-----:R-:W3:Y:S04]  /*15550*/  LDL R4, [R1+0x50] ;  /* 0x0000500001047983 */ /* 0x001ee80000100800 */
        /* <DEDUP_REMOVED lines=93> */
.L_x_8515:
        /* <DEDUP_REMOVED lines=12> */
.L_x_8382:
        /* <DEDUP_REMOVED lines=37> */
.L_x_8384:
[----:B------:R-:W-:Y:S05]  /*15e40*/  BSYNC B6 ;  /* 0x0000000000067941 */ /* 0x000fea0003800000 */
.L_x_8383:
        /* <DEDUP_REMOVED lines=183> */
.L_x_8525:
        /* <DEDUP_REMOVED lines=30> */
.L_x_8387:
[----:B------:R-:W-:Y:S05]  /*16ba0*/  BSYNC B0 ;  /* 0x0000000000007941 */ /* 0x000fea0003800000 */
.L_x_8386:
[----:B------:R-:W-:Y:S01]  /*16bb0*/  NOP ;  /* 0x0000000000007918 */ /* 0x000fe20000000000 */
[----:B------:R-:W-:-:S13]  /*16bc0*/  PLOP3.LUT P0, PT, PT, PT, PT, 0x80, 0x0 ;  /* 0x000000000000781c */ /* 0x000fda0003f0f070 */
.L_x_8388:
        /* <DEDUP_REMOVED lines=18> */
.L_x_8526:
[----:B------:R-:W-:Y:S05]  /*16cf0*/  BSYNC B0 ;  /* 0x0000000000007941 */ /* 0x000fea0003800000 */
.L_x_8389:
        /* <DEDUP_REMOVED lines=13> */
.L_x_8527:
[----:B------:R-:W-:Y:S05]  /*16dd0*/  BSYNC B1 ;  /* 0x0000000000017941 */ /* 0x000fea0003800000 */
.L_x_8393:
        /* <DEDUP_REMOVED lines=9> */
.L_x_8396:
[----:B------:R-:W-:Y:S05]  /*16e70*/  BSYNC B1 ;  /* 0x0000000000017941 */ /* 0x000fea0003800000 */
.L_x_8395:
        /* <DEDUP_REMOVED lines=13> */
.L_x_8397:
        /* <DEDUP_REMOVED lines=15> */
.L_x_8398:
        /* <DEDUP_REMOVED lines=15> */
.L_x_8399:
        /* <DEDUP_REMOVED lines=15> */
.L_x_8400:
        /* <DEDUP_REMOVED lines=15> */
.L_x_8401:
        /* <DEDUP_REMOVED lines=15> */
.L_x_8402:
        /* <DEDUP_REMOVED lines=15> */
.L_x_8403:
        /* <DEDUP_REMOVED lines=15> */
.L_x_8404:
        /* <DEDUP_REMOVED lines=10> */
.L_x_8392:
[----:B------:R-:W-:Y:S05]  /*17680*/  BSYNC B0 ;  /* 0x0000000000007941 */ /* 0x000fea0003800000 */
.L_x_8391:
        /* <DEDUP_REMOVED lines=55> */
.L_x_8411:
        /* <DEDUP_REMOVED lines=8> */
.L_x_8528:
[----:B------:R-:W-:Y:S05]  /*17a80*/  BSYNC B3 ;  /* 0x0000000000037941 */ /* 0x000fea0003800000 */
.L_x_8412:
        /* <DEDUP_REMOVED lines=9> */
.L_x_8415:
[----:B------:R-:W-:Y:S05]  /*17b20*/  BSYNC B3 ;  /* 0x0000000000037941 */ /* 0x000fea0003800000 */
.L_x_8414:
        /* <DEDUP_REMOVED lines=13> */
.L_x_8416:
        /* <DEDUP_REMOVED lines=13> */
.L_x_8529:
[----:B------:R-:W-:Y:S05]  /*17cd0*/  BSYNC B3 ;  /* 0x0000000000037941 */ /* 0x000fea0003800000 */
.L_x_8417:
        /* <DEDUP_REMOVED lines=11> */
.L_x_8420:
[----:B------:R-:W-:Y:S05]  /*17d90*/  BSYNC B3 ;  /* 0x0000000000037941 */ /* 0x000fea0003800000 */
.L_x_8419:
        /* <DEDUP_REMOVED lines=10> */
.L_x_8421:
        /* <DEDUP_REMOVED lines=15> */
.L_x_8422:
        /* <DEDUP_REMOVED lines=15> */
.L_x_8423:
        /* <DEDUP_REMOVED lines=15> */
.L_x_8424:
        /* <DEDUP_REMOVED lines=15> */
.L_x_8425:
        /* <DEDUP_REMOVED lines=15> */
.L_x_8426:
        /* <DEDUP_REMOVED lines=15> */
.L_x_8427:
        /* <DEDUP_REMOVED lines=15> */
.L_x_8428:
        /* <DEDUP_REMOVED lines=10> */
.L_x_8410:
[----:B------:R-:W-:Y:S05]  /*18570*/  BSYNC B1 ;  /* 0x0000000000017941 */ /* 0x000fea0003800000 */
.L_x_8409:
[----:B------:R-:W2:Y:S02]  /*18580*/  LDL.LU R5, [R1+0x40] ;  /* 0x0000400001057983 */ /* 0x000ea40000300800 */
[----:B--2---:R-:W-:-:S07]  /*18590*/  VIADD R0, R5, 0xfffffffd ;  /* 0xfffffffd05007836 */ /* 0x004fce0000000000 */
.L_x_8408:
[----:B------:R-:W-:Y:S05]  /*185a0*/  BSYNC B2 ;  /* 0x0000000000027941 */ /* 0x000fea0003800000 */
.L_x_8407:
[----:B------:R-:W-:Y:S01]  /*185b0*/  VIADD R8, R8, 0xfffffffe ;  /* 0xfffffffe08087836 */ /* 0x000fe20000000000 */
[----:B------:R-:W-:-:S04]  /*185c0*/  LOP3.LUT R4, RZ, R4, RZ, 0x33, !PT ;  /* 0x00000004ff047212 */ /* 0x000fc800078e33ff */
[----:B------:R-:W-:-:S13]  /*185d0*/  ISETP.NE.AND P0, PT, R8, R4, PT ;  /* 0x000000040800720c */ /* 0x000fda0003f05270 */
[----:B------:R-:W-:Y:S05]  /*185e0*/  @!P0 BRA `(.L_x_8406) ;  /* 0x0000001800e08947 */ /* 0x000fea0003800000 */
.L_x_8469:
        /* <DEDUP_REMOVED lines=35> */
.L_x_8431:
        /* <DEDUP_REMOVED lines=8> */
.L_x_8530:
[----:B------:R-:W-:Y:S05]  /*188a0*/  BSYNC B2 ;  /* 0x0000000000027941 */ /* 0x000fea0003800000 */
.L_x_8432:
        /* <DEDUP_REMOVED lines=9> */
.L_x_8435:
[----:B------:R-:W-:Y:S05]  /*18940*/  BSYNC B2 ;  /* 0x0000000000027941 */ /* 0x000fea0003800000 */
.L_x_8434:
        /* <DEDUP_REMOVED lines=12> */
.L_x_8436:
        /* <DEDUP_REMOVED lines=13> */
.L_x_8531:
[----:B------:R-:W-:Y:S05]  /*18ae0*/  BSYNC B2 ;  /* 0x0000000000027941 */ /* 0x000fea0003800000 */
.L_x_8437:
        /* <DEDUP_REMOVED lines=11> */
.L_x_8440:
[----:B------:R-:W-:Y:S05]  /*18ba0*/  BSYNC B2 ;  /* 0x0000000000027941 */ /* 0x000fea0003800000 */
.L_x_8439:
        /* <DEDUP_REMOVED lines=9> */
.L_x_8441:
        /* <DEDUP_REMOVED lines=15> */
.L_x_8442:
        /* <DEDUP_REMOVED lines=15> */
.L_x_8443:
        /* <DEDUP_REMOVED lines=15> */
.L_x_8444:
        /* <DEDUP_REMOVED lines=15> */
.L_x_8445:
        /* <DEDUP_REMOVED lines=15> */
.L_x_8446:
        /* <DEDUP_REMOVED lines=15> */
.L_x_8447:
        /* <DEDUP_REMOVED lines=15> */
.L_x_8448:
        /* <DEDUP_REMOVED lines=10> */
.L_x_8430:
[----:B------:R-:W-:Y:S05]  /*19370*/  BSYNC B1 ;  /* 0x0000000000017941 */ /* 0x000fea0003800000 */
.L_x_8429:
        /* <DEDUP_REMOVED lines=35> */
.L_x_8451:
        /* <DEDUP_REMOVED lines=8> */
.L_x_8532:
[----:B------:R-:W-:Y:S05]  /*19630*/  BSYNC B2 ;  /* 0x0000000000027941 */ /* 0x000fea0003800000 */
.L_x_8452:
        /* <DEDUP_REMOVED lines=9> */
.L_x_8455:
[----:B------:R-:W-:Y:S05]  /*196d0*/  BSYNC B2 ;  /* 0x0000000000027941 */ /* 0x000fea0003800000 */
.L_x_8454:
        /* <DEDUP_REMOVED lines=13> */
.L_x_8456:
        /* <DEDUP_REMOVED lines=13> */
.L_x_8533:
[----:B------:R-:W-:Y:S05]  /*19880*/  BSYNC B2 ;  /* 0x0000000000027941 */ /* 0x000fea0003800000 */
.L_x_8457:
        /* <DEDUP_REMOVED lines=11> */
.L_x_8460:
[----:B------:R-:W-:Y:S05]  /*19940*/  BSYNC B2 ;  /* 0x0000000000027941 */ /* 0x000fea0003800000 */
.L_x_8459:
        /* <DEDUP_REMOVED lines=10> */
.L_x_8461:
        /* <DEDUP_REMOVED lines=15> */
.L_x_8462:
        /* <DEDUP_REMOVED lines=15> */
.L_x_8463:
        /* <DEDUP_REMOVED lines=15> */
.L_x_8464:
        /* <DEDUP_REMOVED lines=15> */
.L_x_8465:
        /* <DEDUP_REMOVED lines=15> */
.L_x_8466:
        /* <DEDUP_REMOVED lines=15> */
.L_x_8467:
        /* <DEDUP_REMOVED lines=15> */
.L_x_8468:
        /* <DEDUP_REMOVED lines=10> */
.L_x_8450:
[----:B------:R-:W-:Y:S05]  /*1a120*/  BSYNC B1 ;  /* 0x0000000000017941 */ /* 0x000fea0003800000 */
.L_x_8449:
[----:B------:R-:W2:Y:S01]  /*1a130*/  LDL R2, [R1+0x24] ;  /* 0x0000240001027983 */ /* 0x000ea20000100800 */
[----:B------:R-:W-:Y:S01]  /*1a140*/  VIADD R0, R0, 0xfffffffe ;  /* 0xfffffffe00007836 */ /* 0x000fe20000000000 */
[----:B--2---:R-:W-:-:S13]  /*1a150*/  ISETP.GT.AND P0, PT, R6, R2, PT ;  /* 0x000000020600720c */ /* 0x004fda0003f04270 */
[----:B------:R-:W-:Y:S05]  /*1a160*/  @P0 BRA `(.L_x_8469) ;  /* 0xffffffe400200947 */ /* 0x000fea000383ffff */
.L_x_8406:
[----:B------:R-:W-:Y:S05]  /*1a170*/  BSYNC B0 ;  /* 0x0000000000007941 */ /* 0x000fea0003800000 */
.L_x_8405:
        /* <DEDUP_REMOVED lines=25> */
.L_x_8471:
[----:B------:R-:W-:Y:S05]  /*1a310*/  BSYNC B0 ;  /* 0x0000000000007941 */ /* 0x000fea0003800000 */
.L_x_8470:
[----:B------:R-:W-:-:S05]  /*1a320*/  SEL R0, R0, RZ, P0 ;  /* 0x000000ff00007207 */ /* 0x000fca0000000000 */
[----:B------:R3:W-:Y:S02]  /*1a330*/  STL [R1+0x10], R0 ;  /* 0x0000100001007387 */ /* 0x0007e40000100800 */
.L_x_8367:
[----:B------:R-:W-:Y:S05]  /*1a340*/  BSYNC B7 ;  /* 0x0000000000077941 */ /* 0x000fea0003800000 */
.L_x_8365:
        /* <DEDUP_REMOVED lines=8> */
[----:B0-----:R-:W0:Y:S04]  /*1a3d0*/  LDS.128 R4, [R18+0x388d0] ;  /* 0x0388d00012047984 */ /* 0x001e280000000c00 */
[----:B0-----:R0:W-:Y:S04]  /*1a3e0*/  STL.64 [R1], R4 ;  /* 0x0000000401007387 */ /* 0x0011e80000100a00 */
[----:B------:R0:W-:Y:S01]  /*1a3f0*/  STL.64 [R1+0x8], R6 ;  /* 0x0000080601007387 */ /* 0x0001e20000100a00 */
[----:B------:R-:W-:Y:S06]  /*1a400*/  BAR.ARV 0x4, 0x180 ;  /* 0x0106000000007b1d */ /* 0x000fec0000002000 */
[----:B------:R-:W-:Y:S05]  /*1a410*/  BRA `(.L_x_8473) ;  /* 0x0000001000307947 */ /* 0x000fea0003800000 */
.L_x_8472:
[----:B------:R-:W4:Y:S01]  /*1a420*/  S2R R16, SR_TID.X ;  /* 0x0000000000107919 */ /* 0x000f220000002100 */
[----:B------:R-:W-:Y:S01]  /*1a430*/  UMOV UR4, 0xffffffff ;  /* 0xffffffff00047882 */ /* 0x000fe20000000000 */
[----:B----4-:R-:W-:-:S04]  /*1a440*/  LOP3.LUT R16, R16, 0x1f, RZ, 0xc0, !PT ;  /* 0x0000001f10107812 */ /* 0x010fc800078ec0ff */
[----:B------:R-:W-:Y:S01]  /*1a450*/  ISETP.NE.AND P0, PT, R16, 0x1f, PT ;  /* 0x0000001f1000780c */ /* 0x000fe20003f05270 */
[----:B------:R-:W-:-:S12]  /*1a460*/  BRA.DIV UR4, `(.L_x_8474) ;  /* 0x0000002a04f87947 */ /* 0x000fd8000b800000 */
[----:B-1----:R-:W0:Y:S01]  /*1a470*/  LDL.LU R3, [R1] ;  /* 0x0000000001037983 */ /* 0x002e220000300800 */
[----:B------:R-:W-:-:S03]  /*1a480*/  ULDC UR4, c[0x0][0xd3c] ;  /* 0x00034f0000047ab9 */ /* 0x000fc60000000800 */
[----:B------:R-:W3:Y:S01]  /*1a490*/  LDL R4, [R1+0xc] ;  /* 0x00000c0001047983 */ /* 0x000ee20000100800 */
[----:B0-----:R-:W-:Y:S02]  /*1a4a0*/  IMAD.MOV.U32 R8, RZ, RZ, R3 ;  /* 0x000000ffff087224 */ /* 0x001fe400078e0003 */
[----:B---3--:R-:W-:-:S05]  /*1a4b0*/  IMAD.IADD R0, R4, 0x1, R16 ;  /* 0x0000000104007824 */ /* 0x008fca00078e0210 */
        /* <DEDUP_REMOVED lines=35> */
.L_x_8543:
[----:B------:R-:W-:Y:S02]  /*1a6f0*/  ULDC UR4, c[0x0][0xd38] ;  /* 0x00034e0000047ab9 */ /* 0x000fe40000000800 */
[----:B------:R-:W-:-:S04]  /*1a700*/  IMAD.U32 R8, RZ, RZ, UR4 ;  /* 0x00000004ff087e24 */ /* 0x000fc8000f8e00ff */
[----:B-1----:R-:W-:-:S04]  /*1a710*/  IMAD R10, R10, R8, RZ ;  /* 0x000000080a0a7224 */ /* 0x002fc800078e02ff */
[----:B------:R-:W-:-:S05]  /*1a720*/  IMAD.IADD R4, R9, 0x1, R10 ;  /* 0x0000000109047824 */ /* 0x000fca00078e020a */
[----:B------:R-:W-:-:S13]  /*1a730*/  ISETP.GT.AND P6, PT, R4, R0, PT ;  /* 0x000000000400720c */ /* 0x000fda0003fc4270 */
[----:B------:R-:W-:Y:S05]  /*1a740*/  @P6 BRA `(.L_x_8475) ;  /* 0x0000000000ac6947 */ /* 0x000fea0003800000 */
.L_x_8478:
        /* <DEDUP_REMOVED lines=37> */
.L_x_8551:
[----:B------:R-:W-:Y:S02]  /*1a9a0*/  ULDC UR4, c[0x0][0xd38] ;  /* 0x00034e0000047ab9 */ /* 0x000fe40000000800 */
[----:B------:R-:W-:-:S04]  /*1a9b0*/  IMAD.U32 R8, RZ, RZ, UR4 ;  /* 0x00000004ff087e24 */ /* 0x000fc8000f8e00ff */
[----:B-1----:R-:W-:-:S04]  /*1a9c0*/  IMAD R10, R10, R8, RZ ;  /* 0x000000080a0a7224 */ /* 0x002fc800078e02ff */
[----:B------:R-:W-:-:S05]  /*1a9d0*/  IMAD.IADD R4, R10, 0x1, R4 ;  /* 0x000000010a047824 */ /* 0x000fca00078e0204 */
[----:B------:R-:W-:-:S13]  /*1a9e0*/  ISETP.GT.AND P6, PT, R4, R0, PT ;  /* 0x000000000400720c */ /* 0x000fda0003fc4270 */
[----:B------:R-:W-:Y:S05]  /*1a9f0*/  @!P6 BRA `(.L_x_8478) ;  /* 0xfffffffc0054e947 */ /* 0x000fea000383ffff */
.L_x_8475:
        /* <DEDUP_REMOVED lines=12> */
.L_x_8556:
[----:B------:R-:W-:-:S13]  /*1aac0*/  ISETP.NE.AND P0, PT, R3, RZ, PT ;  /* 0x000000ff0300720c */ /* 0x000fda0003f05270 */
[----:B------:R-:W-:Y:S05]  /*1aad0*/  @!P0 BRA `(.L_x_8480) ;  /* 0x0000000000148947 */ /* 0x000fea0003800000 */
[----:B------:R-:W-:Y:S01]  /*1aae0*/  UMOV UR4, 0xffffffff ;  /* 0xffffffff00047882 */ /* 0x000fe20000000000 */
[----:B---3--:R-:W-:Y:S02]  /*1aaf0*/  VIADD R9, R9, 0xffffffff ;  /* 0xffffffff09097836 */ /* 0x008fe40000000000 */
[----:B------:R-:W-:Y:S05]  /*1ab00*/  BRA.DIV UR4, `(.L_x_8481) ;  /* 0x0000002e04ec7947 */ /* 0x000fea000b800000 */
[----:B0-----:R0:W1:Y:S02]  /*1ab10*/  SHFL.IDX PT, R2, R2, R9, 0x1f ;  /* 0x00001f0902027589 */ /* 0x00106400000e0000 */
.L_x_8559:
[----:B-1----:R-:W-:-:S07]  /*1ab20*/  IMAD.MOV.U32 R6, RZ, RZ, R2 ;  /* 0x000000ffff067224 */ /* 0x002fce00078e0002 */
.L_x_8480:
        /* <DEDUP_REMOVED lines=62> */
.L_x_8482:
[----:B---3--:R-:W2:Y:S01]  /*1af10*/  LDL R5, [R1+0xc] ;  /* 0x00000c0001057983 */ /* 0x008ea20000100800 */
        /* <DEDUP_REMOVED lines=62> */
.L_x_8483:
[----:B------:R-:W-:-:S05]  /*1b300*/  LOP3.LUT R0, RZ, R0, RZ, 0x33, !PT ;  /* 0x00000000ff007212 */ /* 0x000fca00078e33ff */
[----:B------:R-:W-:-:S05]  /*1b310*/  IMAD.IADD R0, R4, 0x1, R0 ;  /* 0x0000000104007824 */ /* 0x000fca00078e0200 */
[----:B------:R2:W-:Y:S01]  /*1b320*/  STL [R1+0x4], R0 ;  /* 0x0000040001007387 */ /* 0x0005e20000100800 */
[----:B------:R-:W-:Y:S05]  /*1b330*/  BRA `(.L_x_8484) ;  /* 0x0000000000287947 */ /* 0x000fea0003800000 */
.L_x_8476:
        /* <DEDUP_REMOVED lines=10> */
.L_x_8484:
        /* <DEDUP_REMOVED lines=16> */
.L_x_8473:
[----:B-1-3--:R-:W3:Y:S01]  /*1b4e0*/  LDL R0, [R1+0xc] ;  /* 0x00000c0001007983 */ /* 0x00aee20000100800 */
[----:B------:R-:W-:Y:S02]  /*1b4f0*/  ULDC UR4, c[0x0][0xd3c] ;  /* 0x00034f0000047ab9 */ /* 0x000fe40000000800 */
[----:B---3--:R-:W-:-:S13]  /*1b500*/  ISETP.GE.AND P0, PT, R0, UR4, PT ;  /* 0x0000000400007c0c */ /* 0x008fda000bf06270 */
[----:B------:R-:W-:Y:S05]  /*1b510*/  @!P0 BRA `(.L_x_8485) ;  /* 0xffffff8800708947 */ /* 0x000fea000383ffff */
[----:B------:R-:W-:Y:S05]  /*1b520*/  BSYNC B8 ;  /* 0x0000000000087941 */ /* 0x000fea0003800000 */
.L_x_8359:
[----:B---3--:R-:W3:Y:S01]  /*1b530*/  LDL.LU R0, [R1+0x64] ;  /* 0x0000640001007983 */ /* 0x008ee20000300800 */
[----:B------:R-:W-:Y:S01]  /*1b540*/  BSSY B0, `(.L_x_8486) ;  /* 0x000000b000007945 */ /* 0x000fe20003800000 */
[----:B0---4-:R-:W0:Y:S01]  /*1b550*/  S2R R5, SR_CgaCtaId ;  /* 0x0000000000057919 */ /* 0x011e220000008800 */
        /* <DEDUP_REMOVED lines=9> */
.L_x_8560:
[----:B------:R-:W-:Y:S05]  /*1b5f0*/  BSYNC B0 ;  /* 0x0000000000007941 */ /* 0x000fea0003800000 */
.L_x_8486:
[----:B------:R-:W-:-:S03]  /*1b600*/  UMOV UR4, 0xffffffff ;  /* 0xffffffff00047882 */ /* 0x000fc60000000000 */
[----:B------:R-:W-:Y:S05]  /*1b610*/  BRA.DIV UR4, `(.L_x_8488) ;  /* 0x0000002604687947 */ /* 0x000fea000b800000 */
[----:B------:R-:W1:Y:S02]  /*1b620*/  S2R R2, SR_TID.X ;  /* 0x0000000000027919 */ /* 0x000e640000002100 */
[----:B-1----:R-:W-:-:S04]  /*1b630*/  SHF.R.U32.HI R2, RZ, 0x5, R2 ;  /* 0x00000005ff027819 */ /* 0x002fc80000011602 */
[----:B------:R-:W-:-:S05]  /*1b640*/  LOP3.LUT R2, R2, 0x3, RZ, 0xc0, !PT ;  /* 0x0000000302027812 */ /* 0x000fca00078ec0ff */
[----:B------:R1:W2:Y:S02]  /*1b650*/  SHFL.IDX PT, R14, R2, RZ, 0x1f ;  /* 0x00001fff020e7589 */ /* 0x0002a400000e0000 */
.L_x_8563:
[----:B--2---:R-:W-:Y:S01]  /*1b660*/  ISETP.NE.AND P0, PT, R14, RZ, PT ;  /* 0x000000ff0e00720c */ /* 0x004fe20003f05270 */
[----:B------:R-:W-:-:S12]  /*1b670*/  BSSY B0, `(.L_x_8489) ;  /* 0x0000027000007945 */ /* 0x000fd80003800000 */
[----:B------:R-:W-:Y:S05]  /*1b680*/  @P0 BRA `(.L_x_8490) ;  /* 0x0000000000940947 */ /* 0x000fea0003800000 */
[----:B------:R-:W-:-:S03]  /*1b690*/  UMOV UR4, 0xffffffff ;  /* 0xffffffff00047882 */ /* 0x000fc60000000000 */
[----:B------:R-:W-:Y:S05]  /*1b6a0*/  BRA.DIV UR4, `(.L_x_8491) ;  /* 0x0000002604787947 */ /* 0x000fea000b800000 */
[----:B------:R-:W-:-:S13]  /*1b6b0*/  ELECT P6, URZ, PT ;  /* 0x00000000003f782f */ /* 0x000fda00038c0000 */
.L_x_8566:
[----:B------:R-:W-:Y:S05]  /*1b6c0*/  @!P6 BRA `(.L_x_8490) ;  /* 0x000000000084e947 */ /* 0x000fea0003800000 */
[----:B------:R-:W-:-:S06]  /*1b6d0*/  ULOP3.LUT UR4, UR36, 0x2, URZ, 0xfc, !UPT ;  /* 0x0000000224047892 */ /* 0x000fcc000f8efc3f */
[----:B-1----:R-:W-:-:S05]  /*1b6e0*/  IMAD.U32 R2, RZ, RZ, UR4 ;  /* 0x00000004ff027e24 */ /* 0x002fca000f8e00ff */
[----:B------:R-:W-:-:S13]  /*1b6f0*/  ISETP.NE.AND P2, PT, R2, 0x3, PT ;  /* 0x000000030200780c */ /* 0x000fda0003f45270 */
[----:B------:R-:W-:Y:S05]  /*1b700*/  @!P2 BRA `(.L_x_8492) ;  /* 0x000000000004a947 */ /* 0x000fea0003800000 */
[----:B------:R-:W-:Y:S01]  /*1b710*/  BPT.TRAP 0x1 ;  /* 0x000000040000795c */ /* 0x000fe20000300000 */
.L_x_8492:
        /* <DEDUP_REMOVED lines=14> */
.L_x_8567:
[----:B------:R-:W1:Y:S02]  /*1b800*/  SYNCS.PHASECHK.TRANS64.TRYWAIT P0, [R7+URZ], R2 ;  /* 0x00000002070075a7 */ /* 0x000e64000800017f */
[----:B-1----:R-:W-:Y:S05]  /*1b810*/  @!P0 BRA `(.L_x_8494) ;  /* 0x0000002400508947 */ /* 0x002fea0003800000 */
.L_x_8568:
[----:B------:R-:W-:Y:S05]  /*1b820*/  @!P2 BRA `(.L_x_8495) ;  /* 0x000000000004a947 */ /* 0x000fea0003800000 */
[----:B------:R-:W-:Y:S01]  /*1b830*/  BPT.TRAP 0x1 ;  /* 0x000000040000795c */ /* 0x000fe20000300000 */
.L_x_8495:
[----:B------:R-:W2:Y:S01]  /*1b840*/  LDL.LU R4, [R1+0x10] ;  /* 0x0000100001047983 */ /* 0x000ea20000300800 */
[----:B------:R-:W-:-:S04]  /*1b850*/  VIADD R0, R0, 0x38860 ;  /* 0x0003886000007836 */ /* 0x000fc80000000000 */
[----:B--2---:R-:W-:-:S04]  /*1b860*/  IMAD R4, R4, 0x8, R0 ;  /* 0x0000000804047824 */ /* 0x004fc800078e0200 */
[----:B------:R-:W2:Y:S02]  /*1b870*/  SYNCS.PHASECHK.TRANS64.TRYWAIT P0, [R4+URZ], R5 ;  /* 0x00000005040075a7 */ /* 0x000ea4000800017f */
[----:B--2---:R-:W-:Y:S05]  /*1b880*/  @!P0 BRA `(.L_x_8496) ;  /* 0x0000002400488947 */ /* 0x004fea0003800000 */
.L_x_8569:
[----:B------:R-:W-:-:S07]  /*1b890*/  IMAD R3, R3, 0x8, R0 ;  /* 0x0000000803037824 */ /* 0x000fce00078e0200 */
.L_x_8497:
[----:B---3--:R3:W4:Y:S02]  /*1b8a0*/  SYNCS.PHASECHK.TRANS64.TRYWAIT P0, [R3+URZ], R2 ;  /* 0x00000002030075a7 */ /* 0x008724000800017f */
[----:B----4-:R-:W-:Y:S05]  /*1b8b0*/  @!P0 NANOSLEEP.SYNCS 0x989680 ;  /* 0x009896800000895d */ /* 0x010fea0003900000 */
[----:B------:R-:W4:Y:S02]  /*1b8c0*/  @!P0 SYNCS.PHASECHK.TRANS64 P0, [R3+URZ], R2 ;  /* 0x00000002030085a7 */ /* 0x000f24000800007f */
[----:B----4-:R-:W-:Y:S05]  /*1b8d0*/  @!P0 BRA `(.L_x_8497) ;  /* 0xfffffffc00f08947 */ /* 0x010fea000383ffff */
.L_x_8490:
[----:B------:R-:W-:Y:S05]  /*1b8e0*/  BSYNC B0 ;  /* 0x0000000000007941 */ /* 0x000fea0003800000 */
.L_x_8489:
[----:B------:R-:W-:Y:S05]  /*1b8f0*/  EXIT ;  /* 0x000000000000794d */ /* 0x000fea0003800000 */
.L_x_8304:
[----:B0-----:R0:W1:Y:S02]  /*1b900*/  SYNCS.PHASECHK.TRANS64.TRYWAIT P1, [R16+URZ+0x38800], R5 ;  /* 0x03880005100075a7 */ /* 0x001064000802017f */
[----:B-1----:R-:W-:Y:S05]  /*1b910*/  @!P1 NANOSLEEP.SYNCS 0x989680 ;  /* 0x009896800000995d */ /* 0x002fea0003900000 */
[----:B------:R-:W1:Y:S02]  /*1b920*/  @!P1 SYNCS.PHASECHK.TRANS64 P1, [R16+URZ+0x38800], R5 ;  /* 0x03880005100095a7 */ /* 0x000e64000802007f */
[----:B-1----:R-:W-:Y:S05]  /*1b930*/  @!P1 BRA `(.L_x_8304) ;  /* 0xfffffffc00f09947 */ /* 0x002fea000383ffff */
[----:B------:R-:W-:Y:S05]  /*1b940*/  BRA `(.L_x_8498) ;  /* 0xfffffe8800247947 */ /* 0x000fea000383ffff */
.L_x_8308:
[----:B--2---:R2:W3:Y:S02]  /*1b950*/  SYNCS.PHASECHK.TRANS64.TRYWAIT P1, [R9+URZ+0x38830], R6 ;  /* 0x03883006090075a7 */ /* 0x0044e4000802017f */
[----:B---3--:R-:W-:Y:S05]  /*1b960*/  @!P1 NANOSLEEP.SYNCS 0x989680 ;  /* 0x009896800000995d */ /* 0x008fea0003900000 */
[----:B------:R-:W3:Y:S02]  /*1b970*/  @!P1 SYNCS.PHASECHK.TRANS64 P1, [R9+URZ+0x38830], R6 ;  /* 0x03883006090095a7 */ /* 0x000ee4000802007f */
[----:B---3--:R-:W-:Y:S05]  /*1b980*/  @!P1 BRA `(.L_x_8308) ;  /* 0xfffffffc00f09947 */ /* 0x008fea000383ffff */
[----:B------:R-:W-:Y:S05]  /*1b990*/  BRA `(.L_x_8307) ;  /* 0xfffffe8800487947 */ /* 0x000fea000383ffff */
.L_x_8309:
[----:B---3--:R3:W4:Y:S02]  /*1b9a0*/  SYNCS.PHASECHK.TRANS64.TRYWAIT P1, [R16+URZ+0x38810], R5 ;  /* 0x03881005100075a7 */ /* 0x008724000802017f */
[----:B----4-:R-:W-:Y:S05]  /*1b9b0*/  @!P1 NANOSLEEP.SYNCS 0x989680 ;  /* 0x009896800000995d */ /* 0x010fea0003900000 */
[----:B------:R-:W4:Y:S02]  /*1b9c0*/  @!P1 SYNCS.PHASECHK.TRANS64 P1, [R16+URZ+0x38810], R5 ;  /* 0x03881005100095a7 */ /* 0x000f24000802007f */
[----:B----4-:R-:W-:Y:S05]  /*1b9d0*/  @!P1 BRA `(.L_x_8309) ;  /* 0xfffffffc00f09947 */ /* 0x010fea000383ffff */
[----:B------:R-:W-:Y:S05]  /*1b9e0*/  BRA `(.L_x_8499) ;  /* 0xfffffe8800d47947 */ /* 0x000fea000383ffff */
.L_x_8313:
[----:B0-----:R0:W3:Y:S02]  /*1b9f0*/  SYNCS.PHASECHK.TRANS64.TRYWAIT P1, [R9+URZ+0x38850], R6 ;  /* 0x03885006090075a7 */ /* 0x0010e4000802017f */
[----:B---3--:R-:W-:Y:S05]  /*1ba00*/  @!P1 NANOSLEEP.SYNCS 0x989680 ;  /* 0x009896800000995d */ /* 0x008fea0003900000 */
[----:B------:R-:W3:Y:S02]  /*1ba10*/  @!P1 SYNCS.PHASECHK.TRANS64 P1, [R9+URZ+0x38850], R6 ;  /* 0x03885006090095a7 */ /* 0x000ee4000802007f */
[----:B---3--:R-:W-:Y:S05]  /*1ba20*/  @!P1 BRA `(.L_x_8313) ;  /* 0xfffffffc00f09947 */ /* 0x008fea000383ffff */
[----:B------:R-:W-:Y:S05]  /*1ba30*/  BRA `(.L_x_8312) ;  /* 0xfffffe8c00047947 */ /* 0x000fea000383ffff */
.L_x_8318:
[----:B-1----:R1:W2:Y:S02]  /*1ba40*/  SYNCS.PHASECHK.TRANS64.TRYWAIT P3, [R9+URZ+0x38830], R5 ;  /* 0x03883005090075a7 */ /* 0x0022a4000806017f */
[----:B--2---:R-:W-:Y:S05]  /*1ba50*/  @!P3 NANOSLEEP.SYNCS 0x989680 ;  /* 0x009896800000b95d */ /* 0x004fea0003900000 */
[----:B------:R-:W2:Y:S02]  /*1ba60*/  @!P3 SYNCS.PHASECHK.TRANS64 P3, [R9+URZ+0x38830], R5 ;  /* 0x038830050900b5a7 */ /* 0x000ea4000806007f */
[----:B--2---:R-:W-:Y:S05]  /*1ba70*/  @!P3 BRA `(.L_x_8318) ;  /* 0xfffffffc00f0b947 */ /* 0x004fea000383ffff */
[----:B------:R-:W-:Y:S05]  /*1ba80*/  BRA `(.L_x_8317) ;  /* 0xfffffeb800247947 */ /* 0x000fea000383ffff */
.L_x_8322:
[----:B---3--:R3:W4:Y:S02]  /*1ba90*/  SYNCS.PHASECHK.TRANS64.TRYWAIT P3, [R9+URZ+0x38850], R5 ;  /* 0x03885005090075a7 */ /* 0x008724000806017f */
[----:B----4-:R-:W-:Y:S05]  /*1baa0*/  @!P3 NANOSLEEP.SYNCS 0x989680 ;  /* 0x009896800000b95d */ /* 0x010fea0003900000 */
[----:B------:R-:W4:Y:S02]  /*1bab0*/  @!P3 SYNCS.PHASECHK.TRANS64 P3, [R9+URZ+0x38850], R5 ;  /* 0x038850050900b5a7 */ /* 0x000f24000806007f */
[----:B----4-:R-:W-:Y:S05]  /*1bac0*/  @!P3 BRA `(.L_x_8322) ;  /* 0xfffffffc00f0b947 */ /* 0x010fea000383ffff */
[----:B------:R-:W-:Y:S05]  /*1bad0*/  BRA `(.L_x_8321) ;  /* 0xfffffeb800807947 */ /* 0x000fea000383ffff */
.L_x_8328:
[----:B-1----:R1:W2:Y:S02]  /*1bae0*/  SYNCS.PHASECHK.TRANS64.TRYWAIT P1, [R9+URZ+0x38830], R5 ;  /* 0x03883005090075a7 */ /* 0x0022a4000802017f */
[----:B--2---:R-:W-:Y:S05]  /*1baf0*/  @!P1 NANOSLEEP.SYNCS 0x989680 ;  /* 0x009896800000995d */ /* 0x004fea0003900000 */
[----:B------:R-:W2:Y:S02]  /*1bb00*/  @!P1 SYNCS.PHASECHK.TRANS64 P1, [R9+URZ+0x38830], R5 ;  /* 0x03883005090095a7 */ /* 0x000ea4000802007f */
[----:B--2---:R-:W-:Y:S05]  /*1bb10*/  @!P1 BRA `(.L_x_8328) ;  /* 0xfffffffc00f09947 */ /* 0x004fea000383ffff */
[----:B------:R-:W-:Y:S05]  /*1bb20*/  BRA `(.L_x_8327) ;  /* 0xfffffeec00987947 */ /* 0x000fea000383ffff */
.L_x_8332:
[----:B---3--:R3:W4:Y:S02]  /*1bb30*/  SYNCS.PHASECHK.TRANS64.TRYWAIT P1, [R9+URZ+0x38850], R5 ;  /* 0x03885005090075a7 */ /* 0x008724000802017f */
[----:B----4-:R-:W-:Y:S05]  /*1bb40*/  @!P1 NANOSLEEP.SYNCS 0x989680 ;  /* 0x009896800000995d */ /* 0x010fea0003900000 */
[----:B------:R-:W4:Y:S02]  /*1bb50*/  @!P1 SYNCS.PHASECHK.TRANS64 P1, [R9+URZ+0x38850], R5 ;  /* 0x03885005090095a7 */ /* 0x000f24000802007f */
[----:B----4-:R-:W-:Y:S05]  /*1bb60*/  @!P1 BRA `(.L_x_8332) ;  /* 0xfffffffc00f09947 */ /* 0x010fea000383ffff */
[----:B------:R-:W-:Y:S05]  /*1bb70*/  BRA `(.L_x_8331) ;  /* 0xfffffeec00f47947 */ /* 0x000fea000383ffff */
.L_x_8373:
        /* <DEDUP_REMOVED lines=11> */
.L_x_8501:
[----:B------:R-:W-:Y:S05]  /*1bc30*/  BSYNC B0 ;  /* 0x0000000000007941 */ /* 0x000fea0003800000 */
.L_x_8500:
[----:B------:R-:W-:Y:S05]  /*1bc40*/  BRA `(.L_x_8502) ;  /* 0xffffff9000807947 */ /* 0x000fea000383ffff */
.L_x_8375:
[----:B------:R-:W-:Y:S01]  /*1bc50*/  BSSY B0, `(.L_x_8503) ;  /* 0x0000006000007945 */ /* 0x000fe20003800000 */
[----:B------:R-:W-:-:S07]  /*1bc60*/  IMAD.MOV.U32 R15, RZ, RZ, -0x1 ;  /* 0xffffffffff0f7424 */ /* 0x000fce00078e00ff */
[----:B0-2---:R-:W-:Y:S05]  /*1bc70*/  WARPSYNC.COLLECTIVE R15, `(.L_x_8504) ;  /* 0x000000000f0c7348 */ /* 0x005fea0003c00000 */
[----:B------:R-:W-:Y:S02]  /*1bc80*/  ELECT P6, UR62, PT ;  /* 0x00000000003e782f */ /* 0x000fe400038c0000 */
[----:B------:R-:W-:Y:S01]  /*1bc90*/  MOV R14, UR62 ;  /* 0x0000003e000e7c02 */ /* 0x000fe20008000f00 */
[----:B0-2---:R-:W-:Y:S10]  /*1bca0*/  ENDCOLLECTIVE ;  /* 0x000000000000791b */ /* 0x005ff40003800000 */
.L_x_8504:
[----:B------:R-:W-:Y:S05]  /*1bcb0*/  BSYNC B0 ;  /* 0x0000000000007941 */ /* 0x000fea0003800000 */
.L_x_8503:
[----:B------:R-:W-:Y:S05]  /*1bcc0*/  BRA `(.L_x_8505) ;  /* 0xffffff9000847947 */ /* 0x000fea000383ffff */
.L_x_8377:
[----:B-1----:R1:W3:Y:S02]  /*1bcd0*/  SYNCS.PHASECHK.TRANS64.TRYWAIT P0, [R0+URZ+0x38840], R2 ;  /* 0x03884002000075a7 */ /* 0x0022e4000800017f */
[----:B---3--:R-:W-:Y:S05]  /*1bce0*/  @!P0 NANOSLEEP.SYNCS 0x989680 ;  /* 0x009896800000895d */ /* 0x008fea0003900000 */
[----:B------:R-:W3:Y:S02]  /*1bcf0*/  @!P0 SYNCS.PHASECHK.TRANS64 P0, [R0+URZ+0x38840], R2 ;  /* 0x03884002000085a7 */ /* 0x000ee4000800007f */
[----:B---3--:R-:W-:Y:S05]  /*1bd00*/  @!P0 BRA `(.L_x_8377) ;  /* 0xfffffffc00f08947 */ /* 0x008fea000383ffff */
[----:B------:R-:W-:Y:S05]  /*1bd10*/  BRA `(.L_x_8506) ;  /* 0xffffff9000e87947 */ /* 0x000fea000383ffff */
.L_x_8381:
        /* <DEDUP_REMOVED lines=9> */
.L_x_8507:
[----:B------:R-:W-:Y:S02]  /*1bdb0*/  IMAD.MOV.U32 R13, RZ, RZ, R3 ;  /* 0x000000ffff0d7224 */ /* 0x000fe400078e0003 */
[----:B------:R-:W-:Y:S01]  /*1bdc0*/  IMAD.MOV.U32 R4, RZ, RZ, R14 ;  /* 0x000000ffff047224 */ /* 0x000fe200078e000e */
[----:B------:R-:W-:-:S07]  /*1bdd0*/  LOP3.LUT R6, R6, 0x7f, RZ, 0xc0, !PT ;  /* 0x0000007f06067812 */ /* 0x000fce00078ec0ff */
[----:B------:R-:W-:Y:S05]  /*1bde0*/  WARPSYNC.COLLECTIVE R15, `(.L_x_8508) ;  /* 0x000000000f087348 */ /* 0x000fea0003c00000 */
[----:B------:R0:W1:Y:S02]  /*1bdf0*/  SHFL.IDX P6, R14, R13, R12, R11 ;  /* 0x0000000c0d0e7389 */ /* 0x00006400000c000b */
[----:B01----:R-:W-:Y:S01]  /*1be00*/  ENDCOLLECTIVE ;  /* 0x000000000000791b */ /* 0x003fe20003800000 */
.L_x_8508:
        /* <DEDUP_REMOVED lines=9> */
.L_x_8509:
[----:B------:R-:W-:Y:S02]  /*1bea0*/  IMAD.MOV.U32 R13, RZ, RZ, R3 ;  /* 0x000000ffff0d7224 */ /* 0x000fe400078e0003 */
[----:B------:R-:W-:-:S07]  /*1beb0*/  IMAD.MOV.U32 R6, RZ, RZ, R14 ;  /* 0x000000ffff067224 */ /* 0x000fce00078e000e */
[----:B------:R-:W-:Y:S05]  /*1bec0*/  WARPSYNC.COLLECTIVE R15, `(.L_x_8510) ;  /* 0x000000000f087348 */ /* 0x000fea0003c00000 */
[----:B------:R0:W1:Y:S02]  /*1bed0*/  SHFL.IDX P6, R14, R13, R12, R11 ;  /* 0x0000000c0d0e7389 */ /* 0x00006400000c000b */
[----:B01----:R-:W-:Y:S01]  /*1bee0*/  ENDCOLLECTIVE ;  /* 0x000000000000791b */ /* 0x003fe20003800000 */
.L_x_8510:
        /* <DEDUP_REMOVED lines=22> */
.L_x_8511:
        /* <DEDUP_REMOVED lines=10> */
.L_x_8512:
        /* <DEDUP_REMOVED lines=11> */
.L_x_8513:
        /* <DEDUP_REMOVED lines=14> */
.L_x_8514:
[----:B------:R-:W-:Y:S01]  /*1c280*/  IMAD.MOV.U32 R3, RZ, RZ, R14 ;  /* 0x000000ffff037224 */ /* 0x000fe200078e000e */
[----:B------:R-:W-:Y:S06]  /*1c290*/  BRA `(.L_x_8515) ;  /* 0xffffff9800247947 */ /* 0x000fec000383ffff */
.L_x_8385:
        /* <DEDUP_REMOVED lines=26> */
.L_x_8517:
[----:B------:R-:W-:Y:S05]  /*1c440*/  BSYNC B0 ;  /* 0x0000000000007941 */ /* 0x000fea0003800000 */
.L_x_8516:
        /* <DEDUP_REMOVED lines=13> */
.L_x_8518:
        /* <DEDUP_REMOVED lines=41> */
.L_x_8519:
        /* <DEDUP_REMOVED lines=16> */
.L_x_8520:
        /* <DEDUP_REMOVED lines=29> */
.L_x_8521:
        /* <DEDUP_REMOVED lines=12> */
.L_x_8522:
        /* <DEDUP_REMOVED lines=34> */
.L_x_8523:
[----:B------:R-:W-:Y:S02]  /*1cd60*/  IMAD.MOV.U32 R13, RZ, RZ, R0 ;  /* 0x000000ffff0d7224 */ /* 0x000fe400078e0000 */
[----:B------:R-:W-:-:S07]  /*1cd70*/  IMAD.MOV.U32 R4, RZ, RZ, R14 ;  /* 0x000000ffff047224 */ /* 0x000fce00078e000e */
[----:B------:R-:W-:Y:S05]  /*1cd80*/  WARPSYNC.COLLECTIVE R15, `(.L_x_8524) ;  /* 0x000000000f087348 */ /* 0x000fea0003c00000 */
[----:B------:R0:W1:Y:S02]  /*1cd90*/  SHFL.IDX P6, R14, R13, R12, R11 ;  /* 0x0000000c0d0e7389 */ /* 0x00006400000c000b */
[----:B01----:R-:W-:Y:S01]  /*1cda0*/  ENDCOLLECTIVE ;  /* 0x000000000000791b */ /* 0x003fe20003800000 */
.L_x_8524:
[----:B------:R-:W-:Y:S01]  /*1cdb0*/  IMAD.MOV.U32 R0, RZ, RZ, R14 ;  /* 0x000000ffff007224 */ /* 0x000fe200078e000e */
[----:B------:R-:W-:Y:S06]  /*1cdc0*/  BRA `(.L_x_8525) ;  /* 0xffffff9800fc7947 */ /* 0x000fec000383ffff */
.L_x_8390:
[----:B0-----:R0:W2:Y:S02]  /*1cdd0*/  SYNCS.PHASECHK.TRANS64.TRYWAIT P0, [R18+URZ+0x38820], R0 ;  /* 0x03882000120075a7 */ /* 0x0010a4000800017f */
[----:B--2---:R-:W-:Y:S05]  /*1cde0*/  @!P0 NANOSLEEP.SYNCS 0x989680 ;  /* 0x009896800000895d */ /* 0x004fea0003900000 */
[----:B------:R-:W2:Y:S02]  /*1cdf0*/  @!P0 SYNCS.PHASECHK.TRANS64 P0, [R18+URZ+0x38820], R0 ;  /* 0x03882000120085a7 */ /* 0x000ea4000800007f */
[----:B--2---:R-:W-:Y:S05]  /*1ce00*/  @!P0 BRA `(.L_x_8390) ;  /* 0xfffffffc00f08947 */ /* 0x004fea000383ffff */
[----:B------:R-:W-:Y:S05]  /*1ce10*/  BRA `(.L_x_8526) ;  /* 0xffffff9c00b47947 */ /* 0x000fea000383ffff */
.L_x_8394:
[----:B0-----:R0:W1:Y:S02]  /*1ce20*/  SYNCS.PHASECHK.TRANS64.TRYWAIT P0, [R0+URZ+0x38860], R2 ;  /* 0x03886002000075a7 */ /* 0x001064000800017f */
[----:B-1----:R-:W-:Y:S05]  /*1ce30*/  @!P0 NANOSLEEP.SYNCS 0x989680 ;  /* 0x009896800000895d */ /* 0x002fea0003900000 */
[----:B------:R-:W1:Y:S02]  /*1ce40*/  @!P0 SYNCS.PHASECHK.TRANS64 P0, [R0+URZ+0x38860], R2 ;  /* 0x03886002000085a7 */ /* 0x000e64000800007f */
[----:B-1----:R-:W-:Y:S05]  /*1ce50*/  @!P0 BRA `(.L_x_8394) ;  /* 0xfffffffc00f08947 */ /* 0x002fea000383ffff */
[----:B------:R-:W-:Y:S05]  /*1ce60*/  BRA `(.L_x_8527) ;  /* 0xffffff9c00d87947 */ /* 0x000fea000383ffff */
.L_x_8413:
[----:B--2---:R2:W3:Y:S02]  /*1ce70*/  SYNCS.PHASECHK.TRANS64.TRYWAIT P0, [R3+URZ+0x38840], R2 ;  /* 0x03884002030075a7 */ /* 0x0044e4000800017f */
[----:B---3--:R-:W-:Y:S05]  /*1ce80*/  @!P0 NANOSLEEP.SYNCS 0x989680 ;  /* 0x009896800000895d */ /* 0x008fea0003900000 */
[----:B------:R-:W3:Y:S02]  /*1ce90*/  @!P0 SYNCS.PHASECHK.TRANS64 P0, [R3+URZ+0x38840], R2 ;  /* 0x03884002030085a7 */ /* 0x000ee4000800007f */
[----:B---3--:R-:W-:Y:S05]  /*1cea0*/  @!P0 BRA `(.L_x_8413) ;  /* 0xfffffffc00f08947 */ /* 0x008fea000383ffff */
[----:B------:R-:W-:Y:S05]  /*1ceb0*/  BRA `(.L_x_8528) ;  /* 0xffffffa800f07947 */ /* 0x000fea000383ffff */
.L_x_8418:
[----:B0-----:R0:W1:Y:S02]  /*1cec0*/  SYNCS.PHASECHK.TRANS64.TRYWAIT P0, [R3+URZ+0x38860], R2 ;  /* 0x03886002030075a7 */ /* 0x001064000800017f */
[----:B-1----:R-:W-:Y:S05]  /*1ced0*/  @!P0 NANOSLEEP.SYNCS 0x989680 ;  /* 0x009896800000895d */ /* 0x002fea0003900000 */
[----:B------:R-:W1:Y:S02]  /*1cee0*/  @!P0 SYNCS.PHASECHK.TRANS64 P0, [R3+URZ+0x38860], R2 ;  /* 0x03886002030085a7 */ /* 0x000e64000800007f */
[----:B-1----:R-:W-:Y:S05]  /*1cef0*/  @!P0 BRA `(.L_x_8418) ;  /* 0xfffffffc00f08947 */ /* 0x002fea000383ffff */
[----:B------:R-:W-:Y:S05]  /*1cf00*/  BRA `(.L_x_8529) ;  /* 0xffffffac00707947 */ /* 0x000fea000383ffff */
.L_x_8433:
[----:B-1----:R1:W2:Y:S02]  /*1cf10*/  SYNCS.PHASECHK.TRANS64.TRYWAIT P0, [R4+URZ+0x38840], R2 ;  /* 0x03884002040075a7 */ /* 0x0022a4000800017f */
[----:B--2---:R-:W-:Y:S05]  /*1cf20*/  @!P0 NANOSLEEP.SYNCS 0x989680 ;  /* 0x009896800000895d */ /* 0x004fea0003900000 */
[----:B------:R-:W2:Y:S02]  /*1cf30*/  @!P0 SYNCS.PHASECHK.TRANS64 P0, [R4+URZ+0x38840], R2 ;  /* 0x03884002040085a7 */ /* 0x000ea4000800007f */
[----:B--2---:R-:W-:Y:S05]  /*1cf40*/  @!P0 BRA `(.L_x_8433) ;  /* 0xfffffffc00f08947 */ /* 0x004fea000383ffff */
[----:B------:R-:W-:Y:S05]  /*1cf50*/  BRA `(.L_x_8530) ;  /* 0xffffffb800507947 */ /* 0x000fea000383ffff */
.L_x_8438:
[----:B0-----:R0:W2:Y:S02]  /*1cf60*/  SYNCS.PHASECHK.TRANS64.TRYWAIT P0, [R4+URZ+0x38860], R2 ;  /* 0x03886002040075a7 */ /* 0x0010a4000800017f */
[----:B--2---:R-:W-:Y:S05]  /*1cf70*/  @!P0 NANOSLEEP.SYNCS 0x989680 ;  /* 0x009896800000895d */ /* 0x004fea0003900000 */
[----:B------:R-:W2:Y:S02]  /*1cf80*/  @!P0 SYNCS.PHASECHK.TRANS64 P0, [R4+URZ+0x38860], R2 ;  /* 0x03886002040085a7 */ /* 0x000ea4000800007f */
[----:B--2---:R-:W-:Y:S05]  /*1cf90*/  @!P0 BRA `(.L_x_8438) ;  /* 0xfffffffc00f08947 */ /* 0x004fea000383ffff */
[----:B------:R-:W-:Y:S05]  /*1cfa0*/  BRA `(.L_x_8531) ;  /* 0xffffffb800cc7947 */ /* 0x000fea000383ffff */
.L_x_8453:
[----:B-1----:R1:W2:Y:S02]  /*1cfb0*/  SYNCS.PHASECHK.TRANS64.TRYWAIT P0, [R4+URZ+0x38840], R2 ;  /* 0x03884002040075a7 */ /* 0x0022a4000800017f */
[----:B--2---:R-:W-:Y:S05]  /*1cfc0*/  @!P0 NANOSLEEP.SYNCS 0x989680 ;  /* 0x009896800000895d */ /* 0x004fea0003900000 */
[----:B------:R-:W2:Y:S02]  /*1cfd0*/  @!P0 SYNCS.PHASECHK.TRANS64 P0, [R4+URZ+0x38840], R2 ;  /* 0x03884002040085a7 */ /* 0x000ea4000800007f */
[----:B--2---:R-:W-:Y:S05]  /*1cfe0*/  @!P0 BRA `(.L_x_8453) ;  /* 0xfffffffc00f08947 */ /* 0x004fea000383ffff */
[----:B------:R-:W-:Y:S05]  /*1cff0*/  BRA `(.L_x_8532) ;  /* 0xffffffc4008c7947 */ /* 0x000fea000383ffff */
.L_x_8458:
[----:B0-----:R0:W2:Y:S02]  /*1d000*/  SYNCS.PHASECHK.TRANS64.TRYWAIT P0, [R4+URZ+0x38860], R2 ;  /* 0x03886002040075a7 */ /* 0x0010a4000800017f */
[----:B--2---:R-:W-:Y:S05]  /*1d010*/  @!P0 NANOSLEEP.SYNCS 0x989680 ;  /* 0x009896800000895d */ /* 0x004fea0003900000 */
[----:B------:R-:W2:Y:S02]  /*1d020*/  @!P0 SYNCS.PHASECHK.TRANS64 P0, [R4+URZ+0x38860], R2 ;  /* 0x03886002040085a7 */ /* 0x000ea4000800007f */
[----:B--2---:R-:W-:Y:S05]  /*1d030*/  @!P0 BRA `(.L_x_8458) ;  /* 0xfffffffc00f08947 */ /* 0x004fea000383ffff */
[----:B------:R-:W-:Y:S05]  /*1d040*/  BRA `(.L_x_8533) ;  /* 0xffffffc8000c7947 */ /* 0x000fea000383ffff */
.L_x_8474:
[----:B-1----:R-:W4:Y:S01]  /*1d050*/  LDL R3, [R1] ;  /* 0x0000000001037983 */ /* 0x002f220000100800 */
        /* <DEDUP_REMOVED lines=8> */
.L_x_8535:
[----:B------:R-:W-:Y:S05]  /*1d0e0*/  BSYNC B0 ;  /* 0x0000000000007941 */ /* 0x000fea0003800000 */
.L_x_8534:
        /* <DEDUP_REMOVED lines=9> */
.L_x_8536:
        /* <DEDUP_REMOVED lines=25> */
.L_x_8537:
        /* <DEDUP_REMOVED lines=8> */
.L_x_8538:
        /* <DEDUP_REMOVED lines=8> */
.L_x_8539:
        /* <DEDUP_REMOVED lines=8> */
.L_x_8540:
        /* <DEDUP_REMOVED lines=8> */
.L_x_8541:
        /* <DEDUP_REMOVED lines=9> */
.L_x_8542:
[----:B------:R-:W-:Y:S01]  /*1d5a0*/  IMAD.MOV.U32 R10, RZ, RZ, R14 ;  /* 0x000000ffff0a7224 */ /* 0x000fe200078e000e */
[----:B------:R-:W-:Y:S06]  /*1d5b0*/  BRA `(.L_x_8543) ;  /* 0xffffffd0004c7947 */ /* 0x000fec000383ffff */
.L_x_8477:
        /* <DEDUP_REMOVED lines=8> */
.L_x_8545:
[----:B------:R-:W-:Y:S05]  /*1d640*/  BSYNC B0 ;  /* 0x0000000000007941 */ /* 0x000fea0003800000 */
.L_x_8544:
        /* <DEDUP_REMOVED lines=10> */
.L_x_8546:
        /* <DEDUP_REMOVED lines=8> */
.L_x_8547:
        /* <DEDUP_REMOVED lines=8> */
.L_x_8548:
        /* <DEDUP_REMOVED lines=8> */
.L_x_8549:
        /* <DEDUP_REMOVED lines=9> */
.L_x_8550:
[----:B------:R-:W-:Y:S01]  /*1d900*/  IMAD.MOV.U32 R10, RZ, RZ, R14 ;  /* 0x000000ffff0a7224 */ /* 0x000fe200078e000e */
[----:B------:R-:W-:Y:S06]  /*1d910*/  BRA `(.L_x_8551) ;  /* 0xffffffd000207947 */ /* 0x000fec000383ffff */
.L_x_8479:
[----:B------:R-:W-:Y:S01]  /*1d920*/  BSSY B0, `(.L_x_8552) ;  /* 0x0000006000007945 */ /* 0x000fe20003800000 */
[----:B------:R-:W-:Y:S01]  /*1d930*/  PLOP3.LUT P6, PT, P6, PT, PT, 0x8, 0x0 ;  /* 0x000000000000781c */ /* 0x000fe200037ce170 */
[----:B------:R-:W-:-:S12]  /*1d940*/  IMAD.MOV.U32 R15, RZ, RZ, -0x1 ;  /* 0xffffffffff0f7424 */ /* 0x000fd800078e00ff */
[----:B0-----:R-:W-:Y:S05]  /*1d950*/  WARPSYNC.COLLECTIVE R15, `(.L_x_8553) ;  /* 0x000000000f087348 */ /* 0x001fea0003c00000 */
[----:B------:R-:W-:Y:S01]  /*1d960*/  VOTE.ANY R14, PT, P6 ;  /* 0x00000000000e7806 */ /* 0x000fe200030e0100 */
[----:B0-----:R-:W-:Y:S06]  /*1d970*/  ENDCOLLECTIVE ;  /* 0x000000000000791b */ /* 0x001fec0003800000 */
.L_x_8553:
[----:B------:R-:W-:Y:S05]  /*1d980*/  BSYNC B0 ;  /* 0x0000000000007941 */ /* 0x000fea0003800000 */
.L_x_8552:
        /* <DEDUP_REMOVED lines=10> */
.L_x_8554:
[----:B------:R-:W-:Y:S02]  /*1da30*/  IMAD.MOV.U32 R13, RZ, RZ, R7 ;  /* 0x000000ffff0d7224 */ /* 0x000fe400078e0007 */
[----:B------:R-:W-:-:S07]  /*1da40*/  IMAD.MOV.U32 R4, RZ, RZ, R14 ;  /* 0x000000ffff047224 */ /* 0x000fce00078e000e */
[----:B------:R-:W-:Y:S05]  /*1da50*/  WARPSYNC.COLLECTIVE R15, `(.L_x_8555) ;  /* 0x000000000f087348 */ /* 0x000fea0003c00000 */
[----:B------:R0:W1:Y:S02]  /*1da60*/  SHFL.IDX P6, R14, R13, R12, R11 ;  /* 0x0000000c0d0e7389 */ /* 0x00006400000c000b */
[----:B01----:R-:W-:Y:S01]  /*1da70*/  ENDCOLLECTIVE ;  /* 0x000000000000791b */ /* 0x003fe20003800000 */
.L_x_8555:
[----:B------:R-:W-:Y:S02]  /*1da80*/  IMAD.MOV.U32 R7, RZ, RZ, R14 ;  /* 0x000000ffff077224 */ /* 0x000fe400078e000e */
[----:B------:R-:W-:-:S05]  /*1da90*/  IMAD.IADD R5, R9, 0x1, R16 ;  /* 0x0000000109057824 */ /* 0x000fca00078e0210 */
[----:B------:R0:W-:Y:S01]  /*1daa0*/  STL [R1+0xc], R5 ;  /* 0x00000c0501007387 */ /* 0x0001e20000100800 */
[----:B------:R-:W-:Y:S05]  /*1dab0*/  BRA `(.L_x_8556) ;  /* 0xffffffd000007947 */ /* 0x000fea000383ffff */
.L_x_8481:
        /* <DEDUP_REMOVED lines=8> */
.L_x_8558:
[----:B------:R-:W-:Y:S05]  /*1db40*/  BSYNC B0 ;  /* 0x0000000000007941 */ /* 0x000fea0003800000 */
.L_x_8557:
[----:B------:R-:W-:Y:S01]  /*1db50*/  IMAD.MOV.U32 R2, RZ, RZ, R14 ;  /* 0x000000ffff027224 */ /* 0x000fe200078e000e */
[----:B------:R-:W-:Y:S06]  /*1db60*/  BRA `(.L_x_8559) ;  /* 0xffffffcc00ec7947 */ /* 0x000fec000383ffff */
.L_x_8487:
[----:B0-----:R0:W1:Y:S02]  /*1db70*/  SYNCS.PHASECHK.TRANS64.TRYWAIT P0, [R0+URZ+0x38820], R3 ;  /* 0x03882003000075a7 */ /* 0x001064000800017f */
[----:B-1----:R-:W-:Y:S05]  /*1db80*/  @!P0 NANOSLEEP.SYNCS 0x989680 ;  /* 0x009896800000895d */ /* 0x002fea0003900000 */
[----:B------:R-:W1:Y:S02]  /*1db90*/  @!P0 SYNCS.PHASECHK.TRANS64 P0, [R0+URZ+0x38820], R3 ;  /* 0x03882003000085a7 */ /* 0x000e64000800007f */
[----:B-1----:R-:W-:Y:S05]  /*1dba0*/  @!P0 BRA `(.L_x_8487) ;  /* 0xfffffffc00f08947 */ /* 0x002fea000383ffff */
[----:B------:R-:W-:Y:S05]  /*1dbb0*/  BRA `(.L_x_8560) ;  /* 0xffffffd8008c7947 */ /* 0x000fea000383ffff */
.L_x_8488:
        /* <DEDUP_REMOVED lines=11> */
.L_x_8562:
[----:B------:R-:W-:Y:S05]  /*1dc70*/  BSYNC B0 ;  /* 0x0000000000007941 */ /* 0x000fea0003800000 */
.L_x_8561:
[----:B------:R-:W-:Y:S05]  /*1dc80*/  BRA `(.L_x_8563) ;  /* 0xffffffd800747947 */ /* 0x000fea000383ffff */
.L_x_8491:
[----:B------:R-:W-:Y:S01]  /*1dc90*/  BSSY B1, `(.L_x_8564) ;  /* 0x0000006000017945 */ /* 0x000fe20003800000 */
[----:B------:R-:W-:-:S07]  /*1dca0*/  IMAD.MOV.U32 R15, RZ, RZ, -0x1 ;  /* 0xffffffffff0f7424 */ /* 0x000fce00078e00ff */
[----:B01----:R-:W-:Y:S05]  /*1dcb0*/  WARPSYNC.COLLECTIVE R15, `(.L_x_8565) ;  /* 0x000000000f0c7348 */ /* 0x003fea0003c00000 */
[----:B------:R-:W-:Y:S02]  /*1dcc0*/  ELECT P6, UR62, PT ;  /* 0x00000000003e782f */ /* 0x000fe400038c0000 */
[----:B------:R-:W-:Y:S01]  /*1dcd0*/  MOV R14, UR62 ;  /* 0x0000003e000e7c02 */ /* 0x000fe20008000f00 */
[----:B01----:R-:W-:Y:S10]  /*1dce0*/  ENDCOLLECTIVE ;  /* 0x000000000000791b */ /* 0x003ff40003800000 */
.L_x_8565:
[----:B------:R-:W-:Y:S05]  /*1dcf0*/  BSYNC B1 ;  /* 0x0000000000017941 */ /* 0x000fea0003800000 */
.L_x_8564:
[----:B------:R-:W-:Y:S05]  /*1dd00*/  BRA `(.L_x_8566) ;  /* 0xffffffd8006c7947 */ /* 0x000fea000383ffff */
.L_x_8493:
[----:B0-----:R0:W1:Y:S02]  /*1dd10*/  SYNCS.PHASECHK.TRANS64.TRYWAIT P0, [R6+URZ], R5 ;  /* 0x00000005060075a7 */ /* 0x001064000800017f */
[----:B-1----:R-:W-:Y:S05]  /*1dd20*/  @!P0 NANOSLEEP.SYNCS 0x989680 ;  /* 0x009896800000895d */ /* 0x002fea0003900000 */
[----:B------:R-:W1:Y:S02]  /*1dd30*/  @!P0 SYNCS.PHASECHK.TRANS64 P0, [R6+URZ], R5 ;  /* 0x00000005060085a7 */ /* 0x000e64000800007f */
[----:B-1----:R-:W-:Y:S05]  /*1dd40*/  @!P0 BRA `(.L_x_8493) ;  /* 0xfffffffc00f08947 */ /* 0x002fea000383ffff */
[----:B------:R-:W-:Y:S05]  /*1dd50*/  BRA `(.L_x_8567) ;  /* 0xffffffd800a87947 */ /* 0x000fea000383ffff */
.L_x_8494:
[----:B-1----:R1:W2:Y:S02]  /*1dd60*/  SYNCS.PHASECHK.TRANS64.TRYWAIT P0, [R7+URZ], R2 ;  /* 0x00000002070075a7 */ /* 0x0022a4000800017f */
[----:B--2---:R-:W-:Y:S05]  /*1dd70*/  @!P0 NANOSLEEP.SYNCS 0x989680 ;  /* 0x009896800000895d */ /* 0x004fea0003900000 */
[----:B------:R-:W2:Y:S02]  /*1dd80*/  @!P0 SYNCS.PHASECHK.TRANS64 P0, [R7+URZ], R2 ;  /* 0x00000002070085a7 */ /* 0x000ea4000800007f */
[----:B--2---:R-:W-:Y:S05]  /*1dd90*/  @!P0 BRA `(.L_x_8494) ;  /* 0xfffffffc00f08947 */ /* 0x004fea000383ffff */
[----:B------:R-:W-:Y:S05]  /*1dda0*/  BRA `(.L_x_8568) ;  /* 0xffffffd8009c7947 */ /* 0x000fea000383ffff */
.L_x_8496:
[----:B--2---:R2:W3:Y:S02]  /*1ddb0*/  SYNCS.PHASECHK.TRANS64.TRYWAIT P0, [R4+URZ], R5 ;  /* 0x00000005040075a7 */ /* 0x0044e4000800017f */
[----:B---3--:R-:W-:Y:S05]  /*1ddc0*/  @!P0 NANOSLEEP.SYNCS 0x989680 ;  /* 0x009896800000895d */ /* 0x008fea0003900000 */
[----:B------:R-:W3:Y:S02]  /*1ddd0*/  @!P0 SYNCS.PHASECHK.TRANS64 P0, [R4+URZ], R5 ;  /* 0x00000005040085a7 */ /* 0x000ee4000800007f */
[----:B---3--:R-:W-:Y:S05]  /*1dde0*/  @!P0 BRA `(.L_x_8496) ;  /* 0xfffffffc00f08947 */ /* 0x008fea000383ffff */
[----:B------:R-:W-:Y:S05]  /*1ddf0*/  BRA `(.L_x_8569) ;  /* 0xffffffd800a47947 */ /* 0x000fea000383ffff */
.L_x_8570:
        /* <DEDUP_REMOVED lines=16> */
.L_x_15186:


//--------------------- .text._ZN7cutlass13device_kernelIN5flash11enable_sm90INS1_16FlashAttnFwdSm90INS1_25CollectiveMainloopFwdSm90ILi2EN4cute5tupleIJNS5_1CILi1EEES8_S8_EEENS6_IJNS7_ILi64EEESA_SA_EEELi512ENS_6half_tEfNS_4arch4Sm90ELb1ELb0ELb1ELb1ELb0ELb1ELb1ELb0ELb0ELb1ELb1ELb0EEENS1_21CollectiveEpilogueFwdINS6_IJSA_NS7_ILi512EEESA_EEES9_SC_SE_Li256ELb1ELb1ELb1ELb0EEENS1_36VarlenDynamicPersistentTileSchedulerILi64ELi64ELi256ELi128ELb1ELb1ELb1ELb1ELb1ELb1EEEEEEEEEvNT_6ParamsE --------------------------
	.section	.text._ZN7cutlass13device_kernelIN5flash11enable_sm90INS1_16FlashAttnFwdSm90INS1_25CollectiveMainloopFwdSm90ILi2EN4cute5tupleIJNS5_1CILi1EEES8_S8_EEENS6_IJNS7_ILi64EEESA_SA_EEELi512ENS_6half_tEfNS_4arch4Sm90ELb1ELb0ELb1ELb1ELb0ELb1ELb1ELb0ELb0ELb1ELb1ELb0EEENS1_21CollectiveEpilogueFwdINS6_IJSA_NS7_ILi512EEESA_EEES9_SC_SE_Li256ELb1ELb1ELb1ELb0EEENS1_36VarlenDynamicPersistentTileSchedulerILi64ELi64ELi256ELi128ELb1ELb1ELb1ELb1ELb1ELb1EEEEEEEEEvNT_6ParamsE,"ax",@progbits
	.align	128
.text._ZN7cutlass13device_kernelIN5flash11enable_sm90INS1_16FlashAttnFwdSm90INS1_25CollectiveMainloopFwdSm90ILi2EN4cute5tupleIJNS5_1CILi1EEES8_S8_EEENS6_IJNS7_ILi64EEESA_SA_EEELi512ENS_6half_tEfNS_4arch4Sm90ELb1ELb0ELb1ELb1ELb0ELb1ELb1ELb0ELb0ELb1ELb1ELb0EEENS1_21CollectiveEpilogueFwdINS6_IJSA_NS7_ILi512EEESA_EEES9_SC_SE_Li256ELb1ELb1ELb1ELb0EEENS1_36VarlenDynamicPersistentTileSchedulerILi64ELi64ELi256ELi128ELb1ELb1ELb1ELb1ELb1ELb1EEEEEEEEEvNT_6ParamsE:
        .type           _ZN7cutlass13device_kernelIN5flash11enable_sm90INS1_16FlashAttnFwdSm90INS1_25CollectiveMainloopFwdSm90ILi2EN4cute5tupleIJNS5_1CILi1EEES8_S8_EEENS6_IJNS7_ILi64EEESA_SA_EEELi512ENS_6half_tEfNS_4arch4Sm90ELb1ELb0ELb1ELb1ELb0ELb1ELb1ELb0ELb0ELb1ELb1ELb0EEENS1_21CollectiveEpilogueFwdINS6_IJSA_NS7_ILi512EEESA_EEES9_SC_SE_Li256ELb1ELb1ELb1ELb0EEENS1_36VarlenDynamicPersistentTileSchedulerILi64ELi64ELi256ELi128ELb1ELb1ELb1ELb1ELb1ELb1EEEEEEEEEvNT_6ParamsE,@function
        .size           _ZN7cutlass13device_kernelIN5flash11enable_sm90INS1_16FlashAttnFwdSm90INS1_25CollectiveMainloopFwdSm90ILi2EN4cute5tupleIJNS5_1CILi1EEES8_S8_EEENS6_IJNS7_ILi64EEESA_SA_EEELi512ENS_6half_tEfNS_4arch4Sm90ELb1ELb0ELb1ELb1ELb0ELb1ELb1ELb0ELb0ELb1ELb1ELb0EEENS1_21CollectiveEpilogueFwdINS6_IJSA_NS7_ILi512EEESA_EEES9_SC_SE_Li256ELb1ELb1ELb1ELb0EEENS1_36VarlenDynamicPersistentTileSchedulerILi64ELi64ELi256ELi128ELb1ELb1ELb1ELb1ELb1ELb1EEEEEEEEEvNT_6ParamsE,(.L_x_15187 - _ZN7cutlass13device_kernelIN5flash11enable_sm90INS1_16FlashAttnFwdSm90INS1_25CollectiveMainloopFwdSm90ILi2EN4cute5tupleIJNS5_1CILi1EEES8_S8_EEENS6_IJNS7_ILi64EEESA_SA_EEELi512ENS_6half_tEfNS_4arch4Sm90ELb1ELb0ELb1ELb1ELb0ELb1ELb1ELb0ELb0ELb1ELb1ELb0EEENS1_21CollectiveEpilogueFwdINS6_IJSA_NS7_ILi512EEESA_EEES9_SC_SE_Li256ELb1ELb1ELb1ELb0EEENS1_36VarlenDynamicPersistentTileSchedulerILi64ELi64ELi256ELi128ELb1ELb1ELb1ELb1ELb1ELb1EEEEEEEEEvNT_6ParamsE)
        .other          _ZN7cutlass13device_kernelIN5flash11enable_sm90INS1_16FlashAttnFwdSm90INS1_25CollectiveMainloopFwdSm90ILi2EN4cute5tupleIJNS5_1CILi1EEES8_S8_EEENS6_IJNS7_ILi64EEESA_SA_EEELi512ENS_6half_tEfNS_4arch4Sm90ELb1ELb0ELb1ELb1ELb0ELb1ELb1ELb0ELb0ELb1ELb1ELb0EEENS1_21CollectiveEpilogueFwdINS6_IJSA_NS7_ILi512EEESA_EEES9_SC_SE_Li256ELb1ELb1ELb1ELb0EEENS1_36VarlenDynamicPersistentTileSchedulerILi64ELi64ELi256ELi128ELb1ELb1ELb1ELb1ELb1ELb1EEEEEEEEEvNT_6ParamsE,@"STO_CUDA_ENTRY STV_DEFAULT"
_ZN7cutlass13device_kernelIN5flash11enable_sm90INS1_16FlashAttnFwdSm90INS1_25CollectiveMainloopFwdSm90ILi2EN4cute5tupleIJNS5_1CILi1EEES8_S8_EEENS6_IJNS7_ILi64EEESA_SA_EEELi512ENS_6half_tEfNS_4arch4Sm90ELb1ELb0ELb1ELb1ELb0ELb1ELb1ELb0ELb0ELb1ELb1ELb0EEENS1_21CollectiveEpilogueFwdINS6_IJSA_NS7_ILi512EEESA_EEES9_SC_SE_Li256ELb1ELb1ELb1ELb0EEENS1_36VarlenDynamicPersistentTileSchedulerILi64ELi64ELi256ELi128ELb1ELb1ELb1ELb1ELb1ELb1EEEEEEEEEvNT_6ParamsE:
        /* <DEDUP_REMOVED lines=24> */
.L_x_8572:
[----:B------:R-:W-:Y:S05]  /*0180*/  BSYNC B0 ;  /* 0x0000000000007941 */ /* 0x000fea0003800000 */
.L_x_8571:
        /* <DEDUP_REMOVED lines=39> */
.L_x_8573:
        /* <DEDUP_REMOVED lines=22> */
.L_x_8574:
        /* <DEDUP_REMOVED lines=18> */
.L_x_8575:
        /* <DEDUP_REMOVED lines=22> */
.L_x_8576:
        /* <DEDUP_REMOVED lines=22> */
.L_x_8577:
        /* <DEDUP_REMOVED lines=8> */
.L_x_8580:
        /* <DEDUP_REMOVED lines=20> */
[----:B------:R-:W-:Y:S01]  /*0b00*/  ULOP3.LUT UR37, UR36, 0x1, URZ, 0xfc, !UPT ;  /* 0x0000000124257892 */ /* 0x000fe2000f8efc3f */
[----:B------:R-:W-:Y:S02]  /*0b10*/  IMAD.MOV.U32 R210, RZ, RZ, 0x20 ;  /* 0x00000020ffd27424 */ /* 0x000fe400078e00ff */
        /* <DEDUP_REMOVED lines=12> */
[----:B------:R-:W-:Y:S01]  /*0be0*/  SHF.R.S32.HI R5, RZ, 0x1f, R5 ;  /* 0x0000001fff057819 */ /* 0x000fe20000011405 */
[C---:B------:R-:W-:Y:S01]  /*0bf0*/  IMAD.IADD R15, R6.reuse, 0x1, -R15 ;  /* 0x00000001060f7824 */ /* 0x040fe200078e0a0f */
[----:B------:R-:W-:Y:S01]  /*0c00*/  SHF.R.S32.HI R7, RZ, 0x4, R4 ;  /* 0x00000004ff077819 */ /* 0x000fe20000011404 */
[----:B------:R-:W-:Y:S01]  /*0c10*/  IMAD.IADD R3, R6, 0x1, -R3 ;  /* 0x0000000106037824 */ /* 0x000fe200078e0a03 */
[----:B------:R-:W-:Y:S01]  /*0c20*/  LOP3.LUT R9, R0, 0xffffff80, RZ, 0xc0, !PT ;  /* 0xffffff8000097812 */ /* 0x000fe200078ec0ff */
[----:B------:R-:W-:Y:S01]  /*0c30*/  IMAD.SHL.U32 R187, R15, 0x8, RZ ;  /* 0x000000080fbb7824 */ /* 0x000fe200078e00ff */
[----:B------:R-:W-:Y:S02]  /*0c40*/  LEA.HI R5, R5, R214, RZ, 0x2 ;  /* 0x000000d605057211 */ /* 0x000fe400078f10ff */
[----:B------:R-:W-:Y:S01]  /*0c50*/  LEA.HI R4, R4, R7, RZ, 0x1 ;  /* 0x0000000704047211 */ /* 0x000fe200078f08ff */
[C---:B------:R-:W-:Y:S01]  /*0c60*/  IMAD.IADD R9, R6.reuse, 0x1, -R9 ;  /* 0x0000000106097824 */ /* 0x040fe200078e0a09 */
[----:B------:R-:W-:Y:S01]  /*0c70*/  LOP3.LUT R11, R13, 0xfffffffc, RZ, 0xc0, !PT ;  /* 0xfffffffc0d0b7812 */ /* 0x000fe200078ec0ff */
[C---:B------:R-:W-:Y:S01]  /*0c80*/  VIADD R225, R187.reuse, 0x80 ;  /* 0x00000080bbe17836 */ /* 0x040fe20000000000 */
[----:B------:R-:W-:Y:S01]  /*0c90*/  SHF.R.S32.HI R24, RZ, 0x7, R0 ;  /* 0x00000007ff187819 */ /* 0x000fe20000011400 */
[----:B------:R-:W-:Y:S01]  /*0ca0*/  VIADD R223, R187, 0x100 ;  /* 0x00000100bbdf7836 */ /* 0x000fe20000000000 */
[----:B------:R-:W-:Y:S01]  /*0cb0*/  SHF.R.S32.HI R8, RZ, 0x1f, R3 ;  /* 0x0000001fff087819 */ /* 0x000fe20000011403 */
[----:B------:R-:W-:Y:S01]  /*0cc0*/  IMAD.IADD R184, R6, 0x1, -R11 ;  /* 0x0000000106b87824 */ /* 0x000fe200078e0a0b */
[----:B------:R-:W-:Y:S01]  /*0cd0*/  LOP3.LUT R5, R5, 0x3ffffc, RZ, 0xc0, !PT ;  /* 0x003ffffc05057812 */ /* 0x000fe200078ec0ff */
[----:B------:R-:W-:Y:S01]  /*0ce0*/  IMAD R14, R24, 0x100, R3 ;  /* 0x00000100180e7824 */ /* 0x000fe200078e0203 */
[----:B------:R-:W-:Y:S01]  /*0cf0*/  LOP3.LUT R4, R4, 0x1ffffffe, RZ, 0xc0, !PT ;  /* 0x1ffffffe04047812 */ /* 0x000fe200078ec0ff */
[----:B------:R-:W-:Y:S01]  /*0d00*/  STL [R1+0x68], R24 ;  /* 0x0000681801007387 */ /* 0x000fe20000100800 */
[----:B------:R-:W-:Y:S01]  /*0d10*/  SHF.R.S32.HI R6, RZ, 0x1f, R9 ;  /* 0x0000001fff067819 */ /* 0x000fe20000011409 */
[----:B------:R-:W-:Y:S01]  /*0d20*/  IMAD.IADD R5, R214, 0x1, -R5 ;  /* 0x00000001d6057824 */ /* 0x000fe200078e0a05 */
[----:B------:R-:W-:Y:S01]  /*0d30*/  LEA.HI R10, R8, R3, RZ, 0x3 ;  /* 0x00000003080a7211 */ /* 0x000fe200078f18ff */
[----:B------:R-:W-:Y:S01]  /*0d40*/  IMAD.IADD R4, R7, 0x1, -R4 ;  /* 0x0000000107047824 */ /* 0x000fe200078e0a04 */
[----:B------:R-:W-:Y:S01]  /*0d50*/  SHF.R.S32.HI R23, RZ, 0x2, R13 ;  /* 0x00000002ff177819 */ /* 0x000fe2000001140d */
[----:B------:R-:W-:Y:S01]  /*0d60*/  IMAD R21, R5, 0x10, R14 ;  /* 0x0000001005157824 */ /* 0x000fe200078e020e */
[-C--:B------:R-:W-:Y:S01]  /*0d70*/  LEA.HI R7, R6, R9.reuse, RZ, 0x2 ;  /* 0x0000000906077211 */ /* 0x080fe200078f10ff */
[----:B------:R-:W-:Y:S01]  /*0d80*/  IMAD.SHL.U32 R4, R4, 0x8, RZ ;  /* 0x0000000804047824 */ /* 0x000fe200078e00ff */
[C---:B------:R-:W-:Y:S01]  /*0d90*/  LOP3.LUT R12, R10.reuse, 0xfffffff8, RZ, 0xc0, !PT ;  /* 0xfffffff80a0c7812 */ /* 0x040fe200078ec0ff */
[----:B------:R-:W-:Y:S01]  /*0da0*/  VIADD R5, R23, 0x20 ;  /* 0x0000002017057836 */ /* 0x000fe20000000000 */
[--C-:B------:R-:W-:Y:S01]  /*0db0*/  SHF.R.S32.HI R8, RZ, 0x2, R7.reuse ;  /* 0x00000002ff087819 */ /* 0x100fe20000011407 */
[----:B------:R-:W-:Y:S01]  /*0dc0*/  IMAD.SHL.U32 R10, R10, 0x40, RZ ;  /* 0x000000400a0a7824 */ /* 0x000fe200078e00ff */
[----:B------:R-:W-:Y:S01]  /*0dd0*/  SHF.R.S32.HI R11, RZ, 0x1f, R7 ;  /* 0x0000001fff0b7819 */ /* 0x000fe20000011407 */
[----:B------:R-:W-:Y:S01]  /*0de0*/  IMAD.IADD R12, R3, 0x1, -R12 ;  /* 0x00000001030c7824 */ /* 0x000fe200078e0a0c */
[----:B------:R-:W-:Y:S01]  /*0df0*/  LOP3.LUT R14, R7, 0x7ffffffc, RZ, 0xc0, !PT ;  /* 0x7ffffffc070e7812 */ /* 0x000fe200078ec0ff */
[----:B------:R-:W-:Y:S01]  /*0e00*/  VIADD R226, R187, 0x40 ;  /* 0x00000040bbe27836 */ /* 0x000fe20000000000 */
[----:B------:R-:W-:Y:S01]  /*0e10*/  LEA.HI R11, R11, R8, RZ, 0x3 ;  /* 0x000000080b0b7211 */ /* 0x000fe200078f18ff */
[----:B------:R-:W-:Y:S01]  /*0e20*/  IMAD.SHL.U32 R3, R12, 0x40, RZ ;  /* 0x000000400c037824 */ /* 0x000fe200078e00ff */
[----:B------:R-:W-:Y:S01]  /*0e30*/  SHF.R.S32.HI R16, RZ, 0x1f, R5 ;  /* 0x0000001fff107819 */ /* 0x000fe20000011405 */
[----:B------:R-:W-:Y:S01]  /*0e40*/  IMAD.IADD R14, R9, 0x1, -R14 ;  /* 0x00000001090e7824 */ /* 0x000fe200078e0a0e */
[----:B------:R-:W-:Y:S01]  /*0e50*/  LEA.HI R6, R6, R9, RZ, 0x5 ;  /* 0x0000000906067211 */ /* 0x000fe200078f28ff */
[----:B------:R-:W-:Y:S01]  /*0e60*/  VIADD R224, R187, 0xc0 ;  /* 0x000000c0bbe07836 */ /* 0x000fe20000000000 */
[----:B------:R-:W-:Y:S01]  /*0e70*/  LOP3.LUT R11, R11, 0xfffffff8, RZ, 0xc0, !PT ;  /* 0xfffffff80b0b7812 */ /* 0x000fe200078ec0ff */
[----:B------:R-:W-:Y:S01]  /*0e80*/  IMAD.SHL.U32 R215, R14, 0x2, RZ ;  /* 0x000000020ed77824 */ /* 0x000fe200078e00ff */
[----:B------:R-:W-:Y:S01]  /*0e90*/  LEA.HI R9, R16, R5, RZ, 0x3 ;  /* 0x0000000510097211 */ /* 0x000fe200078f18ff */
[----:B------:R-:W-:Y:S01]  /*0ea0*/  IMAD.SHL.U32 R5, R5, 0x40, RZ ;  /* 0x0000004005057824 */ /* 0x000fe200078e00ff */
[----:B------:R-:W-:Y:S01]  /*0eb0*/  LOP3.LUT R3, R3, 0x1c0, RZ, 0xc0, !PT ;  /* 0x000001c003037812 */ /* 0x000fe200078ec0ff */
[----:B------:R-:W-:Y:S01]  /*0ec0*/  IMAD.IADD R11, R8, 0x1, -R11 ;  /* 0x00000001080b7824 */ /* 0x000fe200078e0a0b */
[----:B------:R-:W-:Y:S01]  /*0ed0*/  LEA.HI R0, R0, R24, RZ, 0x1 ;  /* 0x0000001800007211 */ /* 0x000fe200078f08ff */
[--C-:B------:R-:W-:Y:S01]  /*0ee0*/  IMAD.U32 R8, R21, 0x40, R4.reuse ;  /* 0x0000004015087824 */ /* 0x100fe200078e0004 */
[----:B------:R-:W-:Y:S01]  /*0ef0*/  LOP3.LUT R7, R5, 0x1c0, RZ, 0xc0, !PT ;  /* 0x000001c005077812 */ /* 0x000fe200078ec0ff */
[----:B------:R-:W-:Y:S01]  /*0f00*/  IMAD.SHL.U32 R16, R184, 0x8, RZ ;  /* 0x00000008b8107824 */ /* 0x000fe200078e00ff */
[----:B------:R-:W-:Y:S01]  /*0f10*/  LOP3.LUT R4, R3, 0x8, R4, 0xf8, !PT ;  /* 0x0000000803047812 */ /* 0x000fe200078ef804 */
[----:B------:R-:W-:Y:S01]  /*0f20*/  IMAD.SHL.U32 R9, R9, 0x40, RZ ;  /* 0x0000004009097824 */ /* 0x000fe200078e00ff */
[----:B------:R-:W-:Y:S01]  /*0f30*/  SHF.R.U32.HI R5, RZ, 0x3, R3 ;  /* 0x00000003ff057819 */ /* 0x000fe20000011603 */
[----:B------:R0:W-:Y:S01]  /*0f40*/  STL [R1+0x7c], R8 ;  /* 0x00007c0801007387 */ /* 0x0001e20000100800 */
[----:B------:R-:W-:Y:S01]  /*0f50*/  LOP3.LUT R3, R10, 0x7ffffe00, RZ, 0xc0, !PT ;  /* 0x7ffffe000a037812 */ /* 0x000fe200078ec0ff */
[----:B------:R-:W-:Y:S01]  /*0f60*/  VIADD R222, R187, 0x140 ;  /* 0x00000140bbde7836 */ /* 0x000fe20000000000 */
[----:B------:R-:W-:Y:S01]  /*0f70*/  LOP3.LUT R4, R4, R5, RZ, 0x3c, !PT ;  /* 0x0000000504047212 */ /* 0x000fe200078e3cff */
[----:B------:R-:W-:Y:S01]  /*0f80*/  IMAD.MOV.U32 R5, RZ, RZ, R17 ;  /* 0x000000ffff057224 */ /* 0x000fe200078e0011 */
[----:B------:R-:W-:Y:S01]  /*0f90*/  SHF.R.U32.HI R20, RZ, 0x3, R7 ;  /* 0x00000003ff147819 */ /* 0x000fe20000011607 */
[----:B------:R-:W-:Y:S01]  /*0fa0*/  IMAD R3, R214, 0x400, R3 ;  /* 0x00000400d6037824 */ /* 0x000fe200078e0203 */
[----:B------:R-:W-:-:S02]  /*0fb0*/  LOP3.LUT R7, R7, 0x38, R16, 0xf8, !PT ;  /* 0x0000003807077812 */ /* 0x000fc400078ef810 */
[----:B------:R-:W-:Y:S01]  /*0fc0*/  LOP3.LUT R0, R0, 0xfffffe, RZ, 0xc0, !PT ;  /* 0x00fffffe00007812 */ /* 0x000fe200078ec0ff */
[----:B------:R-:W-:Y:S01]  /*0fd0*/  IMAD.IADD R3, R3, 0x1, R4 ;  /* 0x0000000103037824 */ /* 0x000fe200078e0204 */
[----:B0-----:R-:W-:Y:S02]  /*0fe0*/  LOP3.LUT R8, R9, 0xfffffe00, RZ, 0xc0, !PT ;  /* 0xfffffe0009087812 */ /* 0x001fe400078ec0ff */
[----:B------:R-:W-:Y:S01]  /*0ff0*/  SHF.R.S32.HI R4, RZ, 0x1f, R13 ;  /* 0x0000001fff047819 */ /* 0x000fe2000001140d */
[----:B------:R-:W-:Y:S01]  /*1000*/  IMAD.IADD R0, R24, 0x1, -R0 ;  /* 0x0000000118007824 */ /* 0x000fe200078e0a00 */
[----:B------:R-:W-:Y:S01]  /*1010*/  LOP3.LUT R21, R8, R7, R20, 0xf6, !PT ;  /* 0x0000000708157212 */ /* 0x000fe200078ef614 */
[----:B------:R-:W-:Y:S01]  /*1020*/  IMAD R194, R3, 0x2, R2 ;  /* 0x0000000203c27824 */ /* 0x000fe200078e0202 */
[----:B------:R-:W-:Y:S01]  /*1030*/  LEA.HI R8, R184, R184, RZ, 0x1 ;  /* 0x000000b8b8087211 */ /* 0x000fe200078f08ff */
[----:B------:R-:W-:Y:S01]  /*1040*/  IMAD.MOV.U32 R7, RZ, RZ, R19 ;  /* 0x000000ffff077224 */ /* 0x000fe200078e0013 */
[----:B------:R-:W-:Y:S01]  /*1050*/  LEA.HI R4, R4, R23, RZ, 0x3 ;  /* 0x0000001704047211 */ /* 0x000fe200078f18ff */
[----:B------:R-:W-:Y:S01]  /*1060*/  VIADD R212, R194, 0x36400 ;  /* 0x00036400c2d47836 */ /* 0x000fe20000000000 */
[----:B------:R-:W-:Y:S01]  /*1070*/  LOP3.LUT R9, R8, 0x1ffffffe, RZ, 0xc0, !PT ;  /* 0x1ffffffe08097812 */ /* 0x000fe200078ec0ff */
[----:B------:R-:W-:Y:S01]  /*1080*/  IMAD.SHL.U32 R8, R0, 0x100, RZ ;  /* 0x0000010000087824 */ /* 0x000fe200078e00ff */
[----:B------:R-:W-:Y:S01]  /*1090*/  LOP3.LUT R4, R4, 0xfffffff8, RZ, 0xc0, !PT ;  /* 0xfffffff804047812 */ /* 0x000fe200078ec0ff */
[----:B------:R-:W-:Y:S01]  /*10a0*/  VIADD R203, R194, 0x36440 ;  /* 0x00036440c2cb7836 */ /* 0x000fe20000000000 */
[----:B------:R-:W-:Y:S01]  /*10b0*/  SHF.R.S32.HI R6, RZ, 0x5, R6 ;  /* 0x00000005ff067819 */ /* 0x000fe20000011406 */
[----:B------:R-:W-:Y:S01]  /*10c0*/  IMAD.IADD R191, R215, 0x1, R8 ;  /* 0x00000001d7bf7824 */ /* 0x000fe200078e0208 */
[----:B------:R-:W-:Y:S01]  /*10d0*/  R2P PR, R12, 0x6 ;  /* 0x000000060c007804 */ /* 0x000fe20000000000 */
[----:B------:R-:W-:Y:S01]  /*10e0*/  IMAD.IADD R189, R23, 0x1, -R4 ;  /* 0x0000000117bd7824 */ /* 0x000fe200078e0a04 */
[----:B------:R-:W-:Y:S01]  /*10f0*/  SHF.R.S32.HI R4, RZ, 0x1f, R225 ;  /* 0x0000001fff047819 */ /* 0x000fe200000114e1 */
[----:B------:R-:W-:Y:S01]  /*1100*/  IMAD R188, R6, 0x10, R11 ;  /* 0x0000001006bc7824 */ /* 0x000fe200078e020b */
[----:B------:R-:W-:Y:S01]  /*1110*/  SHF.R.S32.HI R4, RZ, 0x1f, R223 ;  /* 0x0000001fff047819 */ /* 0x000fe200000114df */
[----:B------:R-:W-:Y:S01]  /*1120*/  IMAD.IADD R9, R184, 0x1, -R9 ;  /* 0x00000001b8097824 */ /* 0x000fe200078e0a09 */
        /* <DEDUP_REMOVED lines=8> */
[----:B------:R-:W-:Y:S01]  /*11b0*/  STL [R1+0x78], R8 ;  /* 0x0000780801007387 */ /* 0x000fe20000100800 */
[C---:B------:R-:W-:Y:S01]  /*11c0*/  VIADD R28, R191.reuse, 0x50 ;  /* 0x00000050bf1c7836 */ /* 0x040fe20000000000 */
[----:B------:R-:W-:Y:S01]  /*11d0*/  SEL R210, R210, 0xffffffe0, !P1 ;  /* 0xffffffe0d2d27807 */ /* 0x000fe20004800000 */
[C---:B------:R-:W-:Y:S01]  /*11e0*/  VIADD R25, R191.reuse, 0x68 ;  /* 0x00000068bf197836 */ /* 0x040fe20000000000 */
[----:B------:R0:W-:Y:S01]  /*11f0*/  STL [R1+0x74], R4 ;  /* 0x0000740401007387 */ /* 0x0001e20000100800 */
[----:B------:R-:W-:-:S02]  /*1200*/  VIADD R0, R191, 0xc8 ;  /* 0x000000c8bf007836 */ /* 0x000fc40000000000 */
        /* <DEDUP_REMOVED lines=52> */
[----:B------:R-:W-:Y:S01]  /*1550*/  IMAD.SHL.U32 R184, R184, 0x4, RZ ;  /* 0x00000004b8b87824 */ /* 0x000fe200078e00ff */
[----:B------:R-:W-:Y:S01]  /*1560*/  SHF.R.S32.HI R9, RZ, 0x1f, R10 ;  /* 0x0000001fff097819 */ /* 0x000fe2000001140a */
[C---:B------:R-:W-:Y:S01]  /*1570*/  @P2 VIADD R203, R212.reuse, 0xffffffc0 ;  /* 0xffffffc0d4cb2836 */ /* 0x040fe20000000000 */
[----:B------:R-:W-:Y:S01]  /*1580*/  SHF.R.S32.HI R8, RZ, 0x1f, R8 ;  /* 0x0000001fff087819 */ /* 0x000fe20000011408 */
[----:B------:R-:W-:Y:S01]  /*1590*/  IMAD.MOV.U32 R6, RZ, RZ, R18 ;  /* 0x000000ffff067224 */ /* 0x000fe200078e0012 */
[----:B------:R-:W-:Y:S01]  /*15a0*/  CS2R R18, SRZ ;  /* 0x0000000000127805 */ /* 0x000fe2000001ff00 */
[----:B------:R-:W-:Y:S01]  /*15b0*/  IMAD.IADD R212, R212, 0x1, R210 ;  /* 0x00000001d4d47824 */ /* 0x000fe200078e02d2 */
[----:B------:R-:W-:Y:S01]  /*15c0*/  SHF.R.S32.HI R4, RZ, 0x1f, R236 ;  /* 0x0000001fff047819 */ /* 0x000fe200000114ec */
[----:B------:R-:W-:Y:S01]  /*15d0*/  VIADD R190, R184, 0x10 ;  /* 0x00000010b8be7836 */ /* 0x000fe20000000000 */
[----:B------:R-:W-:Y:S01]  /*15e0*/  SHF.R.S32.HI R3, RZ, 0x1f, R233 ;  /* 0x0000001fff037819 */ /* 0x000fe200000114e9 */
[----:B------:R-:W-:Y:S01]  /*15f0*/  IMAD.IADD R210, R210, 0x1, R203 ;  /* 0x00000001d2d27824 */ /* 0x000fe200078e02cb */
[----:B------:R-:W-:-:S07]  /*1600*/  SHF.R.S32.HI R0, RZ, 0x1f, R232 ;  /* 0x0000001fff007819 */ /* 0x000fce00000114e8 */
.L_x_8723:
[----:B01234-:R-:W0:Y:S01]  /*1610*/  LDC.64 R8, c[0x0][0xd88] ;  /* 0x00036200ff087b82 */ /* 0x01fe220000000a00 */
        /* <DEDUP_REMOVED lines=54> */
.L_x_8582:
[----:B------:R-:W-:Y:S02]  /*1980*/  IMAD.U32 R40, RZ, RZ, UR5 ;  /* 0x00000005ff287e24 */ /* 0x000fe4000f8e00ff */
[----:B------:R-:W-:Y:S01]  /*1990*/  IMAD.U32 R24, RZ, RZ, UR4 ;  /* 0x00000004ff187e24 */ /* 0x000fe2000f8e00ff */
[----:B------:R-:W-:Y:S06]  /*19a0*/  @!P2 BRA `(.L_x_8583) ;  /* 0x000000000010a947 */ /* 0x000fec0003800000 */
[----:B------:R-:W-:-:S04]  /*19b0*/  IADD3 R6, P0, R220, UR8, RZ ;  /* 0x00000008dc067c10 */ /* 0x000fc8000ff1e0ff */
[----:B------:R-:W-:-:S05]  /*19c0*/  IADD3.X R7, R221, UR9, RZ, P0, !PT ;  /* 0x00000009dd077c10 */ /* 0x000fca00087fe4ff */
[----:B------:R0:W5:Y:S01]  /*19d0*/  LDG.E R24, desc[UR42][R6.64] ;  /* 0x0000002a06187981 */ /* 0x000162000c1e1900 */
[----:B------:R-:W-:Y:S05]  /*19e0*/  BRA `(.L_x_8584) ;  /* 0x0000000000107947 */ /* 0x000fea0003800000 */
.L_x_8583:
[----:B------:R-:W-:Y:S05]  /*19f0*/  @!P0 BRA `(.L_x_8584) ;  /* 0x00000000000c8947 */ /* 0x000fea0003800000 */
[----:B------:R-:W2:Y:S04]  /*1a00*/  LDG.E R3, desc[UR42][R8.64] ;  /* 0x0000002a08037981 */ /* 0x000ea8000c1e1900 */
[----:B------:R-:W2:Y:S02]  /*1a10*/  LDG.E R24, desc[UR42][R8.64+0x4] ;  /* 0x0000042a08187981 */ /* 0x000ea4000c1e1900 */
[----:B--2---:R-:W-:-:S07]  /*1a20*/  IMAD.IADD R24, R24, 0x1, -R3 ;  /* 0x0000000118187824 */ /* 0x004fce00078e0a03 */
.L_x_8584:
        /* <DEDUP_REMOVED lines=70> */
.L_x_8586:
[----:B------:R-:W-:Y:S05]  /*1e90*/  BSYNC B0 ;  /* 0x0000000000007941 */ /* 0x000fea0003800000 */
.L_x_8585:
        /* <DEDUP_REMOVED lines=36> */
.L_x_8589:
[----:B------:R-:W-:Y:S05]  /*20e0*/  BSYNC B6 ;  /* 0x0000000000067941 */ /* 0x000fea0003800000 */
.L_x_8588:
        /* <DEDUP_REMOVED lines=20> */
.L_x_8591:
[----:B------:R-:W-:Y:S05]  /*2230*/  BSYNC B6 ;  /* 0x0000000000067941 */ /* 0x000fea0003800000 */
.L_x_8590:
[----:B------:R-:W-:Y:S01]  /*2240*/  ULDC.64 UR4, c[0x0][0xaf0] ;  /* 0x0002bc0000047ab9 */ /* 0x000fe20000000a00 */
[----:B------:R-:W-:Y:S01]  /*2250*/  IMAD.MOV.U32 R0, RZ, RZ, R219 ;  /* 0x000000ffff007224 */ /* 0x000fe200078e00db */
[----:B------:R-:W-:Y:S01]  /*2260*/  ISETP.NE.U32.AND P0, PT, RZ, UR4, PT ;  /* 0x00000004ff007c0c */ /* 0x000fe2000bf05070 */
[----:B------:R-:W0:Y:S01]  /*2270*/  LDC.64 R6, c[0x0][0x300] ;  /* 0x0000c000ff067b82 */ /* 0x000e220000000a00 */
        /* <DEDUP_REMOVED lines=17> */
[C---:B------:R-:W-:Y:S01]  /*2390*/  IMAD.WIDE.U32 R28, R217.reuse, UR4, R16 ;  /* 0x00000004d91c7c25 */ /* 0x040fe2000f8e0010 */
[----:B------:R-:W-:Y:S01]  /*23a0*/  ULDC.64 UR6, c[0x0][0x338] ;  /* 0x0000ce0000067ab9 */ /* 0x000fe20000000a00 */
[----:B---3--:R-:W3:Y:S01]  /*23b0*/  LDC.64 R4, c[0x0][0x3f8] ;  /* 0x0000fe00ff047b82 */ /* 0x008ee20000000a00 */
[----:B-1----:R-:W-:Y:S01]  /*23c0*/  ISETP.GE.AND P2, PT, R16, R15, PT ;  /* 0x0000000f1000720c */ /* 0x002fe20003f46270 */
[----:B------:R-:W-:Y:S01]  /*23d0*/  IMAD R3, R38, R7, R3 ;  /* 0x0000000726037224 */ /* 0x000fe200078e0203 */
[----:B------:R-:W-:Y:S01]  /*23e0*/  SHF.R.S32.HI R185, RZ, 0x1f, R184 ;  /* 0x0000001fffb97819 */ /* 0x000fe200000114b8 */
[----:B------:R-:W-:Y:S01]  /*23f0*/  IMAD R29, R217, UR5, R29 ;  /* 0x00000005d91d7c24 */ /* 0x000fe2000f8e021d */
[----:B------:R-:W-:Y:S01]  /*2400*/  ULDC.64 UR4, c[0x0][0x308] ;  /* 0x0000c20000047ab9 */ /* 0x000fe20000000a00 */
[----:B------:R-:W-:Y:S01]  /*2410*/  IMAD.IADD R21, R21, 0x1, R3 ;  /* 0x0000000115157824 */ /* 0x000fe200078e0203 */
[----:B------:R-:W-:Y:S01]  /*2420*/  P2R R74, PR, RZ, 0x4 ;  /* 0x00000004ff4a7803 */ /* 0x000fe20000000000 */
[----:B------:R-:W-:Y:S01]  /*2430*/  IMAD R12, R73, R6, RZ ;  /* 0x00000006490c7224 */ /* 0x000fe200078e02ff */
[----:B------:R-:W-:Y:S01]  /*2440*/  SHF.L.U64.HI R62, R6, 0x6, R7 ;  /* 0x00000006063e7819 */ /* 0x000fe20000010207 */
[----:B------:R-:W-:-:S04]  /*2450*/  IMAD.WIDE.U32 R20, R217, UR4, R20 ;  /* 0x00000004d9147c25 */ /* 0x000fc8000f8e0014 */
[----:B------:R-:W-:Y:S01]  /*2460*/  IMAD R21, R217, UR5, R21 ;  /* 0x00000005d9157c24 */ /* 0x000fe2000f8e0215 */
[----:B------:R-:W-:Y:S01]  /*2470*/  ULDC.64 UR4, c[0x0][0x310] ;  /* 0x0000c40000047ab9 */ /* 0x000fe20000000a00 */
[----:B------:R-:W-:Y:S02]  /*2480*/  IMAD R12, R23, R7, R12 ;  /* 0x00000007170c7224 */ /* 0x000fe400078e020c */
[----:B------:R-:W-:Y:S02]  /*2490*/  IMAD.SHL.U32 R58, R189, 0x40, RZ ;  /* 0x00000040bd3a7824 */ /* 0x000fe400078e00ff */
[----:B--2---:R-:W-:-:S03]  /*24a0*/  IMAD.WIDE.U32 R34, R23, R56, R184 ;  /* 0x0000003817227225 */ /* 0x004fc600078e00b8 */
[----:B------:R-:W-:Y:S01]  /*24b0*/  LOP3.LUT R58, R58, 0x1c0, RZ, 0xc0, !PT ;  /* 0x000001c03a3a7812 */ /* 0x000fe200078ec0ff */
[C---:B------:R-:W-:Y:S01]  /*24c0*/  IMAD.WIDE.U32 R36, R23.reuse, R56, R16 ;  /* 0x0000003817247225 */ /* 0x040fe200078e0010 */
[----:B---3--:R-:W-:Y:S02]  /*24d0*/  SHF.L.U64.HI R60, R4, 0x6, R5 ;  /* 0x00000006043c7819 */ /* 0x008fe40000010205 */
[----:B------:R-:W-:Y:S01]  /*24e0*/  SHF.R.U32.HI R54, RZ, 0x3, R58 ;  /* 0x00000003ff367819 */ /* 0x000fe2000001163a */
[----:B------:R-:W-:Y:S01]  /*24f0*/  IMAD.WIDE.U32 R30, R23, R4, R184 ;  /* 0x00000004171e7225 */ /* 0x000fe200078e00b8 */
[----:B0-----:R-:W-:-:S03]  /*2500*/  SHF.R.U32.HI R26, RZ, 0x7, R26 ;  /* 0x00000007ff1a7819 */ /* 0x001fc6000001161a */
[----:B------:R-:W-:-:S04]  /*2510*/  IMAD.WIDE.U32 R32, R23, R4, R16 ;  /* 0x0000000417207225 */ /* 0x000fc800078e0010 */
[----:B------:R-:W-:Y:S02]  /*2520*/  VIADD R55, R16, 0x20 ;  /* 0x0000002010377836 */ /* 0x000fe40000000000 */
[----:B------:R-:W-:Y:S02]  /*2530*/  IMAD.SHL.U32 R61, R6, 0x40, RZ ;  /* 0x00000040063d7824 */ /* 0x000fe400078e00ff */
[----:B------:R-:W-:Y:S02]  /*2540*/  IMAD.SHL.U32 R59, R4, 0x40, RZ ;  /* 0x00000040043b7824 */ /* 0x000fe400078e00ff */
[----:B------:R-:W-:Y:S02]  /*2550*/  VIADD R53, R26, 0x8 ;  /* 0x000000081a357836 */ /* 0x000fe40000000000 */
[----:B------:R-:W-:Y:S01]  /*2560*/  IMAD.SHL.U32 R52, R15, 0x2, RZ ;  /* 0x000000020f347824 */ /* 0x000fe200078e00ff */
[----:B----4-:R-:W-:-:S04]  /*2570*/  SHF.R.S32.HI R3, RZ, 0x1f, R0 ;  /* 0x0000001fff037819 */ /* 0x010fc80000011400 */
[----:B------:R-:W-:Y:S02]  /*2580*/  SEL R8, R3, RZ, !P0 ;  /* 0x000000ff03087207 */ /* 0x000fe40004000000 */
[----:B------:R-:W-:-:S03]  /*2590*/  SEL R3, R0, RZ, !P0 ;  /* 0x000000ff00037207 */ /* 0x000fc60004000000 */
[----:B------:R-:W-:Y:S02]  /*25a0*/  IMAD R0, R8, UR4, RZ ;  /* 0x0000000408007c24 */ /* 0x000fe4000f8e02ff */
[C---:B------:R-:W-:Y:S01]  /*25b0*/  IMAD.WIDE.U32 R20, R3.reuse, UR4, R20 ;  /* 0x0000000403147c25 */ /* 0x040fe2000f8e0014 */
[----:B------:R-:W-:Y:S02]  /*25c0*/  ULDC UR4, c[0x0][0x2f4] ;  /* 0x0000bd0000047ab9 */ /* 0x000fe40000000800 */
[----:B------:R-:W-:Y:S01]  /*25d0*/  ISETP.GE.AND P4, PT, R16, UR4, PT ;  /* 0x0000000410007c0c */ /* 0x000fe2000bf86270 */
[----:B------:R-:W-:Y:S01]  /*25e0*/  IMAD R65, R3, UR5, R0 ;  /* 0x0000000503417c24 */ /* 0x000fe2000f8e0200 */
[----:B------:R-:W-:Y:S01]  /*25f0*/  ISETP.GE.AND P3, PT, R55, UR4, PT ;  /* 0x0000000437007c0c */ /* 0x000fe2000bf66270 */
[----:B------:R-:W-:Y:S02]  /*2600*/  IMAD R0, R8, UR6, RZ ;  /* 0x0000000608007c24 */ /* 0x000fe4000f8e02ff */
[----:B------:R-:W-:-:S04]  /*2610*/  IMAD.WIDE.U32 R8, R23, R6, R16 ;  /* 0x0000000617087225 */ /* 0x000fc800078e0010 */
[----:B------:R-:W-:Y:S01]  /*2620*/  IMAD.WIDE.U32 R28, R3, UR6, R28 ;  /* 0x00000006031c7c25 */ /* 0x000fe2000f8e001c */
[----:B------:R-:W-:-:S03]  /*2630*/  IADD3 R72, P0, R20, R8, RZ ;  /* 0x0000000814487210 */ /* 0x000fc60007f1e0ff */
[----:B------:R-:W-:Y:S01]  /*2640*/  IMAD R13, R3, UR7, R0 ;  /* 0x00000007030d7c24 */ /* 0x000fe2000f8e0200 */
[----:B------:R-:W-:Y:S01]  /*2650*/  SEL R3, R15, RZ, P2 ;  /* 0x000000ff0f037207 */ /* 0x000fe20001000000 */
[----:B------:R-:W-:Y:S02]  /*2660*/  IMAD R0, R73, R4, RZ ;  /* 0x0000000449007224 */ /* 0x000fe400078e02ff */
[----:B------:R-:W-:Y:S02]  /*2670*/  IMAD.IADD R65, R21, 0x1, R65 ;  /* 0x0000000115417824 */ /* 0x000fe400078e0241 */
[----:B------:R-:W-:Y:S02]  /*2680*/  IMAD R11, R23, R5, R0 ;  /* 0x00000005170b7224 */ /* 0x000fe400078e0200 */
[----:B------:R-:W-:Y:S01]  /*2690*/  IMAD R0, R73, R56, RZ ;  /* 0x0000003849007224 */ /* 0x000fe200078e02ff */
[----:B------:R-:W-:Y:S01]  /*26a0*/  IADD3.X R64, R65, R9, R12, P0, !PT ;  /* 0x0000000941407210 */ /* 0x000fe200007fe40c */
[----:B------:R-:W-:Y:S01]  /*26b0*/  IMAD.IADD R3, R16, 0x1, R3 ;  /* 0x0000000110037824 */ /* 0x000fe200078e0203 */
[C---:B------:R-:W-:Y:S01]  /*26c0*/  IADD3 R38, P0, R23.reuse, R38, RZ ;  /* 0x0000002617267210 */ /* 0x040fe20007f1e0ff */
[----:B------:R-:W-:-:S02]  /*26d0*/  IMAD R9, R23, R57, R0 ;  /* 0x0000003917097224 */ /* 0x000fc400078e0200 */
[----:B------:R-:W-:Y:S01]  /*26e0*/  IMAD.IADD R31, R31, 0x1, R11 ;  /* 0x000000011f1f7824 */ /* 0x000fe200078e020b */
[----:B------:R-:W-:Y:S01]  /*26f0*/  SHF.R.S32.HI R0, RZ, 0x1f, R3 ;  /* 0x0000001fff007819 */ /* 0x000fe20000011403 */
[----:B------:R-:W-:Y:S02]  /*2700*/  IMAD.IADD R35, R35, 0x1, R9 ;  /* 0x0000000123237824 */ /* 0x000fe400078e0209 */
[----:B------:R-:W-:Y:S01]  /*2710*/  IMAD.IADD R37, R9, 0x1, R37 ;  /* 0x0000000109257824 */ /* 0x000fe200078e0225 */
[----:B------:R-:W-:Y:S01]  /*2720*/  LEA.HI R63, R0, R3, RZ, 0x3 ;  /* 0x00000003003f7211 */ /* 0x000fe200078f18ff */
[----:B------:R-:W-:Y:S01]  /*2730*/  IMAD.IADD R33, R11, 0x1, R33 ;  /* 0x000000010b217824 */ /* 0x000fe200078e0221 */
[----:B------:R-:W-:Y:S01]  /*2740*/  LOP3.LUT R3, R58, 0x18, R16, 0xf8, !PT ;  /* 0x000000183a037812 */ /* 0x000fe200078ef810 */
[C---:B-----5:R-:W-:Y:S01]  /*2750*/  IMAD.WIDE.U32 R30, R152.reuse, R4, R30 ;  /* 0x00000004981e7225 */ /* 0x060fe200078e001e */
[----:B------:R-:W-:Y:S02]  /*2760*/  SHF.R.S32.HI R9, RZ, 0x1f, R152 ;  /* 0x0000001fff097819 */ /* 0x000fe40000011498 */
[----:B------:R-:W-:Y:S01]  /*2770*/  LOP3.LUT R3, R3, R54, RZ, 0x3c, !PT ;  /* 0x0000003603037212 */ /* 0x000fe200078e3cff */
[----:B------:R-:W-:Y:S01]  /*2780*/  IMAD.WIDE.U32 R32, R152, R4, R32 ;  /* 0x0000000498207225 */ /* 0x000fe200078e0020 */
[----:B------:R-:W-:-:S03]  /*2790*/  LOP3.LUT R48, R63, 0xfffffff8, RZ, 0xc0, !PT ;  /* 0xfffffff83f307812 */ /* 0x000fc600078ec0ff */
[----:B------:R-:W-:Y:S01]  /*27a0*/  IMAD R51, R214, 0x200, R3 ;  /* 0x00000200d6337824 */ /* 0x000fe200078e0203 */
[----:B------:R-:W-:Y:S01]  /*27b0*/  LOP3.LUT R3, R58, 0x38, R63, 0xf8, !PT ;  /* 0x000000383a037812 */ /* 0x000fe200078ef83f */
[C---:B------:R-:W-:Y:S01]  /*27c0*/  IMAD R0, R9.reuse, R4, RZ ;  /* 0x0000000409007224 */ /* 0x040fe200078e02ff */
[----:B------:R-:W-:Y:S01]  /*27d0*/  SHF.R.S32.HI R45, RZ, 0x1f, R48 ;  /* 0x0000001fff2d7819 */ /* 0x000fe20000011430 */
[----:B------:R-:W-:Y:S01]  /*27e0*/  IMAD R9, R9, R56, RZ ;  /* 0x0000003809097224 */ /* 0x000fe200078e02ff */
[----:B------:R-:W-:Y:S01]  /*27f0*/  LOP3.LUT R3, R3, R54, RZ, 0x3c, !PT ;  /* 0x0000003603037212 */ /* 0x000fe200078e3cff */
[C---:B------:R-:W-:Y:S02]  /*2800*/  IMAD R49, R152.reuse, R5, R0 ;  /* 0x0000000598317224 */ /* 0x040fe400078e0200 */
[----:B------:R-:W-:Y:S01]  /*2810*/  IMAD R9, R152, R57, R9 ;  /* 0x0000003998097224 */ /* 0x000fe200078e0209 */
[----:B------:R-:W-:Y:S01]  /*2820*/  SHF.L.U64.HI R57, R56, 0x6, R57 ;  /* 0x0000000638397819 */ /* 0x000fe20000010239 */
[----:B------:R-:W-:-:S04]  /*2830*/  IMAD.WIDE.U32 R34, R152, R56, R34 ;  /* 0x0000003898227225 */ /* 0x000fc800078e0022 */
[----:B------:R-:W-:-:S04]  /*2840*/  IMAD.WIDE.U32 R36, R152, R56, R36 ;  /* 0x0000003898247225 */ /* 0x000fc800078e0024 */
[----:B------:R-:W-:Y:S02]  /*2850*/  IMAD.IADD R50, R31, 0x1, R49 ;  /* 0x000000011f327824 */ /* 0x000fe400078e0231 */
[----:B------:R-:W-:Y:S02]  /*2860*/  IMAD.SHL.U32 R56, R56, 0x40, RZ ;  /* 0x0000004038387824 */ /* 0x000fe400078e00ff */
[----:B------:R-:W-:Y:S02]  /*2870*/  IMAD.X R39, R10, 0x1, R73, P0 ;  /* 0x000000010a277824 */ /* 0x000fe400000e0649 */
[----:B------:R-:W-:Y:S02]  /*2880*/  IMAD.IADD R49, R49, 0x1, R33 ;  /* 0x0000000131317824 */ /* 0x000fe400078e0221 */
[----:B------:R-:W-:Y:S02]  /*2890*/  IMAD.IADD R47, R35, 0x1, R9 ;  /* 0x00000001232f7824 */ /* 0x000fe400078e0209 */
[----:B------:R-:W-:-:S02]  /*28a0*/  IMAD.IADD R46, R9, 0x1, R37 ;  /* 0x00000001092e7824 */ /* 0x000fc400078e0225 */
[----:B------:R-:W-:Y:S02]  /*28b0*/  IMAD R3, R214, 0x200, R3 ;  /* 0x00000200d6037824 */ /* 0x000fe400078e0203 */
[----:B------:R-:W-:-:S07]  /*28c0*/  IMAD.IADD R0, R29, 0x1, R13 ;  /* 0x000000011d007824 */ /* 0x000fce00078e020d */
.L_x_8621:
        /* <DEDUP_REMOVED lines=58> */
.L_x_8596:
[----:B------:R-:W-:Y:S05]  /*2c70*/  BSYNC B1 ;  /* 0x0000000000017941 */ /* 0x000fea0003800000 */
.L_x_8595:
        /* <DEDUP_REMOVED lines=16> */
.L_x_8597:
[----:B------:R-:W-:Y:S01]  /*2d80*/  IMAD R75, R22, 0x8, R2 ;  /* 0x00000008164b7824 */ /* 0x000fe200078e0202 */
[----:B------:R-:W-:Y:S01]  /*2d90*/  SHF.L.U32 R76, R186, 0x1f, RZ ;  /* 0x0000001fba4c7819 */ /* 0x000fe200000006ff */
[----:B------:R-:W-:Y:S03]  /*2da0*/  BSSY B1, `(.L_x_8598) ;  /* 0x0000003000017945 */ /* 0x000fe60003800000 */
[----:B------:R-:W0:Y:S02]  /*2db0*/  SYNCS.PHASECHK.TRANS64.TRYWAIT P5, [R75+URZ+0x38890], R76 ;  /* 0x0388904c4b0075a7 */ /* 0x000e2400080a017f */
[----:B0-----:R-:W-:Y:S05]  /*2dc0*/  @!P5 BRA `(.L_x_8599) ;  /* 0x0000021800dcd947 */ /* 0x001fea0003800000 */
.L_x_8918:
[----:B------:R-:W-:Y:S05]  /*2dd0*/  BSYNC B1 ;  /* 0x0000000000017941 */ /* 0x000fea0003800000 */
.L_x_8598:
        /* <DEDUP_REMOVED lines=48> */
.L_x_8604:
[----:B------:R-:W-:Y:S05]  /*30e0*/  BSYNC B2 ;  /* 0x0000000000027941 */ /* 0x000fea0003800000 */
.L_x_8603:
[----:B--2---:R1:W-:Y:S02]  /*30f0*/  STG.E.128 desc[UR42][R12.64], R4 ;  /* 0x000000040c007986 */ /* 0x0043e4000c101d2a */
.L_x_8602:
[----:B------:R-:W-:Y:S05]  /*3100*/  BSYNC B1 ;  /* 0x0000000000017941 */ /* 0x000fea0003800000 */
.L_x_8601:
        /* <DEDUP_REMOVED lines=51> */
.L_x_8606:
[----:B------:R-:W-:Y:S05]  /*3440*/  BSYNC B1 ;  /* 0x0000000000017941 */ /* 0x000fea0003800000 */
.L_x_8605:
[----:B-1----:R2:W-:Y:S01]  /*3450*/  STG.E.128 desc[UR42][R12.64+0x40], R4 ;  /* 0x000040040c007986 */ /* 0x0025e2000c101d2a */
[----:B------:R-:W-:Y:S05]  /*3460*/  BRA `(.L_x_8600) ;  /* 0x0000000c00287947 */ /* 0x000fea0003800000 */
.L_x_8594:
        /* <DEDUP_REMOVED lines=44> */
.L_x_8607:
[----:B------:R-:W-:Y:S01]  /*3730*/  IMAD R75, R22, 0x8, R2 ;  /* 0x00000008164b7824 */ /* 0x000fe200078e0202 */
[----:B------:R-:W-:Y:S01]  /*3740*/  SHF.L.U32 R76, R186, 0x1f, RZ ;  /* 0x0000001fba4c7819 */ /* 0x000fe200000006ff */
[----:B------:R-:W0:Y:S01]  /*3750*/  LDC R77, c[0x0][0x2f4] ;  /* 0x0000bd00ff4d7b82 */ /* 0x000e220000000800 */
[----:B------:R-:W-:Y:S02]  /*3760*/  BSSY B1, `(.L_x_8608) ;  /* 0x0000003000017945 */ /* 0x000fe40003800000 */
[----:B------:R-:W1:Y:S02]  /*3770*/  SYNCS.PHASECHK.TRANS64.TRYWAIT P5, [R75+URZ+0x38890], R76 ;  /* 0x0388904c4b0075a7 */ /* 0x000e6400080a017f */
[----:B-1----:R-:W-:Y:S05]  /*3780*/  @!P5 BRA `(.L_x_8609) ;  /* 0x000002100080d947 */ /* 0x002fea0003800000 */
.L_x_8919:
[----:B------:R-:W-:Y:S05]  /*3790*/  BSYNC B1 ;  /* 0x0000000000017941 */ /* 0x000fea0003800000 */
.L_x_8608:
        /* <DEDUP_REMOVED lines=24> */
[----:B------:R-:W-:-:S05]  /*3920*/  LOP3.LUT R13, R13, R54, RZ, 0x3c, !PT ;  /* 0x000000360d0d7212 */ /* 0x000fca00078e3cff */
[----:B------:R-:W-:Y:S02]  /*3930*/  IMAD R15, R214, 0x200, R13 ;  /* 0x00000200d60f7824 */ /* 0x000fe400078e020d */
[----:B------:R-:W-:Y:S02]  /*3940*/  IMAD.IADD R13, R3, 0x1, R26 ;  /* 0x00000001030d7824 */ /* 0x000fe400078e021a */
[----:B------:R-:W-:Y:S02]  /*3950*/  IMAD.IADD R15, R26, 0x1, R15 ;  /* 0x000000011a0f7824 */ /* 0x000fe400078e020f */
[--C-:B------:R-:W-:Y:S02]  /*3960*/  IMAD R13, R13, 0x2, R2.reuse ;  /* 0x000000020d0d7824 */ /* 0x100fe400078e0202 */
[----:B------:R-:W-:-:S04]  /*3970*/  IMAD R24, R15, 0x2, R2 ;  /* 0x000000020f187824 */ /* 0x000fc800078e0202 */
        /* <DEDUP_REMOVED lines=85> */
.L_x_8611:
[----:B------:R-:W-:Y:S05]  /*3ed0*/  BSYNC B1 ;  /* 0x0000000000017941 */ /* 0x000fea0003800000 */
.L_x_8610:
        /* <DEDUP_REMOVED lines=10> */
.L_x_8593:
[----:B------:R-:W-:-:S06]  /*3f80*/  UISETP.NE.AND UP0, UPT, UR37, 0x3, UPT ;  /* 0x000000032500788c */ /* 0x000fcc000bf05270 */
[----:B------:R-:W-:-:S13]  /*3f90*/  PLOP3.LUT P0, PT, PT, PT, UP0, 0x80, 0x0 ;  /* 0x000000000000781c */ /* 0x000fda0003f0f008 */
[----:B------:R-:W-:Y:S05]  /*3fa0*/  @!P0 BRA `(.L_x_8612) ;  /* 0x0000000000048947 */ /* 0x000fea0003800000 */
[----:B------:R-:W-:Y:S01]  /*3fb0*/  BPT.TRAP 0x1 ;  /* 0x000000040000795c */ /* 0x000fe20000300000 */
.L_x_8612:
        /* <DEDUP_REMOVED lines=8> */
.L_x_8920:
[----:B------:R-:W-:Y:S05]  /*4040*/  BSYNC B1 ;  /* 0x0000000000017941 */ /* 0x000fea0003800000 */
.L_x_8613:
        /* <DEDUP_REMOVED lines=12> */
.L_x_8600:
[----:B------:R-:W-:Y:S05]  /*4110*/  BSYNC B0 ;  /* 0x0000000000007941 */ /* 0x000fea0003800000 */
.L_x_8592:
        /* <DEDUP_REMOVED lines=17> */
.L_x_8616:
[----:B------:R-:W-:Y:S05]  /*4230*/  BSYNC B0 ;  /* 0x0000000000007941 */ /* 0x000fea0003800000 */
.L_x_8615:
[----:B------:R-:W2:Y:S01]  /*4240*/  SYNCS.PHASECHK.TRANS64.TRYWAIT P0, [R75+URZ+0x388b0], R76 ;  /* 0x0388b04c4b0075a7 */ /* 0x000ea2000800017f */
[----:B------:R-:W-:Y:S04]  /*4250*/  BSSY B0, `(.L_x_8617) ;  /* 0x0000002000007945 */ /* 0x000fe80003800000 */
[----:B--2---:R-:W-:Y:S05]  /*4260*/  @!P0 BRA `(.L_x_8618) ;  /* 0x0000020400f08947 */ /* 0x004fea0003800000 */
.L_x_8921:
[----:B------:R-:W-:Y:S05]  /*4270*/  BSYNC B0 ;  /* 0x0000000000007941 */ /* 0x000fea0003800000 */
.L_x_8617:
        /* <DEDUP_REMOVED lines=82> */
.L_x_8620:
[----:B------:R-:W-:Y:S05]  /*47a0*/  BSYNC B0 ;  /* 0x0000000000007941 */ /* 0x000fea0003800000 */
.L_x_8619:
        /* <DEDUP_REMOVED lines=17> */
.L_x_8587:
[----:B------:R-:W-:Y:S04]  /*48c0*/  BSSY B0, `(.L_x_8622) ;  /* 0x0000004000007945 */ /* 0x000fe80003800000 */
[----:B------:R-:W-:Y:S05]  /*48d0*/  @P0 BRA `(.L_x_8623) ;  /* 0x0000000000080947 */ /* 0x000fea0003800000 */
[----:B------:R-:W1:Y:S02]  /*48e0*/  FENCE.VIEW.ASYNC.G ;  /* 0x00000000000073c6 */ /* 0x000e640000000100 */
[----:B-1----:R-:W-:Y:S06]  /*48f0*/  BAR.ARV 0xc, 0x180 ;  /* 0x0306000000007b1d */ /* 0x002fec0000002000 */
.L_x_8623:
[----:B------:R-:W-:Y:S05]  /*4900*/  BSYNC B0 ;  /* 0x0000000000007941 */ /* 0x000fea0003800000 */
.L_x_8622:
        /* <DEDUP_REMOVED lines=49> */
.L_x_8627:
[----:B------:R-:W-:Y:S05]  /*4c20*/  BSYNC B0 ;  /* 0x0000000000007941 */ /* 0x000fea0003800000 */
.L_x_8626:
        /* <DEDUP_REMOVED lines=144> */
.L_x_8631:
        /* <DEDUP_REMOVED lines=185> */
.L_x_8630:
[----:B------:R-:W-:Y:S05]  /*60c0*/  BSYNC B0 ;  /* 0x0000000000007941 */ /* 0x000fea0003800000 */
.L_x_8629:
        /* <DEDUP_REMOVED lines=143> */
.L_x_8625:
[----:B------:R-:W1:Y:S01]  /*69c0*/  LDC R0, c[0x0][0x448] ;  /* 0x00011200ff007b82 */ /* 0x000e620000000800 */
[----:B------:R-:W-:Y:S01]  /*69d0*/  VIADD R3, R193, 0x3f ;  /* 0x0000003fc1037836 */ /* 0x000fe20000000000 */
[----:B------:R-:W-:Y:S01]  /*69e0*/  BSSY B0, `(.L_x_8632) ;  /* 0x000002b000007945 */ /* 0x000fe20003800000 */
        /* <DEDUP_REMOVED lines=42> */
.L_x_8633:
[----:B------:R-:W-:Y:S05]  /*6c90*/  BSYNC B0 ;  /* 0x0000000000007941 */ /* 0x000fea0003800000 */
.L_x_8632:
        /* <DEDUP_REMOVED lines=100> */
.L_x_8635:
[----:B------:R-:W-:Y:S05]  /*72e0*/  BSYNC B6 ;  /* 0x0000000000067941 */ /* 0x000fea0003800000 */
.L_x_8634:
        /* <DEDUP_REMOVED lines=12> */
.L_x_8639:
[----:B-1----:R1:W2:Y:S02]  /*73b0*/  SYNCS.PHASECHK.TRANS64.TRYWAIT P0, [R2+URZ+0x38800], R3 ;  /* 0x03880003020075a7 */ /* 0x0022a4000800017f */
[----:B--2---:R-:W-:Y:S05]  /*73c0*/  @!P0 NANOSLEEP.SYNCS 0x989680 ;  /* 0x009896800000895d */ /* 0x004fea0003900000 */
[----:B------:R-:W2:Y:S02]  /*73d0*/  @!P0 SYNCS.PHASECHK.TRANS64 P0, [R2+URZ+0x38800], R3 ;  /* 0x03880003020085a7 */ /* 0x000ea4000800007f */
[----:B--2---:R-:W-:Y:S05]  /*73e0*/  @!P0 BRA `(.L_x_8639) ;  /* 0xfffffffc00f08947 */ /* 0x004fea000383ffff */
.L_x_8638:
[----:B------:R-:W-:Y:S05]  /*73f0*/  BSYNC B0 ;  /* 0x0000000000007941 */ /* 0x000fea0003800000 */
.L_x_8637:
[----:B------:R-:W-:Y:S05]  /*7400*/  BRA `(.L_x_8640) ;  /* 0x0000002c000c7947 */ /* 0x000fea0003800000 */
.L_x_8636:
        /* <DEDUP_REMOVED lines=31> */
.L_x_8642:
[----:B------:R-:W-:Y:S05]  /*7600*/  BSYNC B6 ;  /* 0x0000000000067941 */ /* 0x000fea0003800000 */
.L_x_8641:
        /* <DEDUP_REMOVED lines=45> */
.L_x_8927:
        /* <DEDUP_REMOVED lines=29> */
.L_x_8647:
[----:B------:R-:W-:Y:S05]  /*7ab0*/  BSYNC B1 ;  /* 0x0000000000017941 */ /* 0x000fea0003800000 */
.L_x_8646:
        /* <DEDUP_REMOVED lines=21> */
.L_x_8933:
[----:B------:R-:W-:Y:S01]  /*7c10*/  VIADD R34, R34, 0x20 ;  /* 0x0000002022227836 */ /* 0x000fe20000000000 */
[----:B------:R-:W-:Y:S01]  /*7c20*/  LEA.HI R0, R230, R230, RZ, 0x1 ;  /* 0x000000e6e6007211 */ /* 0x000fe200078f08ff */
[----:B------:R-:W-:Y:S01]  /*7c30*/  BSSY B1, `(.L_x_8649) ;  /* 0x0000021000017945 */ /* 0x000fe20003800000 */
[----:B-1----:R-:W-:Y:S01]  /*7c40*/  IMAD.SHL.U32 R33, R189, 0x40, RZ ;  /* 0x00000040bd217824 */ /* 0x002fe200078e00ff */
        /* <DEDUP_REMOVED lines=20> */
[----:B------:R-:W-:-:S03]  /*7d90*/  CS2R R12, SRZ ;  /* 0x00000000000c7805 */ /* 0x000fc6000001ff00 */
[-C--:B0-----:R-:W-:Y:S02]  /*7da0*/  @!P3 IADD3 R4, P0, R6, R9.reuse, RZ ;  /* 0x000000090604b210 */ /* 0x081fe40007f1e0ff */
[----:B------:R-:W-:Y:S01]  /*7db0*/  @!P3 IADD3 R6, P1, R30, R9, RZ ;  /* 0x000000091e06b210 */ /* 0x000fe20007f3e0ff */
[----:B------:R-:W-:Y:S01]  /*7dc0*/  @!P2 IMAD.WIDE R30, R184, 0x2, R10 ;  /* 0x00000002b81ea825 */ /* 0x000fe200078e020a */
[----:B------:R-:W-:Y:S02]  /*7dd0*/  CS2R R8, SRZ ;  /* 0x0000000000087805 */ /* 0x000fe4000001ff00 */
[----:B------:R-:W-:Y:S01]  /*7de0*/  CS2R R10, SRZ ;  /* 0x00000000000a7805 */ /* 0x000fe2000001ff00 */
[--C-:B------:R-:W-:Y:S02]  /*7df0*/  @!P3 IMAD.X R5, R3, 0x1, R32.reuse, P0 ;  /* 0x000000010305b824 */ /* 0x100fe400000e0620 */
[----:B------:R-:W-:Y:S01]  /*7e00*/  @!P3 IMAD.X R7, R7, 0x1, R32, P1 ;  /* 0x000000010707b824 */ /* 0x000fe200008e0620 */
[----:B------:R1:W5:Y:S04]  /*7e10*/  @!P2 LD.E.64 R8, desc[UR42][R30.64] ;  /* 0x0000002a1e08a980 */ /* 0x000368000c101b00 */
[----:B------:R1:W5:Y:S04]  /*7e20*/  @!P3 LD.E.64 R12, desc[UR42][R4.64] ;  /* 0x0000002a040cb980 */ /* 0x000368000c101b00 */
[----:B------:R1:W5:Y:S02]  /*7e30*/  @!P3 LD.E.64 R10, desc[UR42][R6.64] ;  /* 0x0000002a060ab980 */ /* 0x000364000c101b00 */
.L_x_8650:
[----:B------:R-:W-:Y:S05]  /*7e40*/  BSYNC B1 ;  /* 0x0000000000017941 */ /* 0x000fea0003800000 */
.L_x_8649:
[----:B------:R-:W0:Y:S01]  /*7e50*/  SYNCS.PHASECHK.TRANS64.TRYWAIT P0, [R2+URZ+0x38800], R35 ;  /* 0x03880023020075a7 */ /* 0x000e22000800017f */
[----:B------:R-:W-:Y:S01]  /*7e60*/  LOP3.LUT R33, R33, 0x1c0, RZ, 0xc0, !PT ;  /* 0x000001c021217812 */ /* 0x000fe200078ec0ff */
[----:B-1---5:R-:W-:Y:S01]  /*7e70*/  IMAD.MOV.U32 R5, RZ, RZ, R8 ;  /* 0x000000ffff057224 */ /* 0x022fe200078e0008 */
[----:B------:R-:W-:Y:S01]  /*7e80*/  VIADDMNMX R32, R37, -R193, 0x40, PT ;  /* 0x0000004025207446 */ /* 0x000fe200038009c1 */
[----:B----4-:R-:W-:Y:S01]  /*7e90*/  IMAD.MOV.U32 R7, RZ, RZ, R14 ;  /* 0x000000ffff077224 */ /* 0x010fe200078e000e */
[C---:B--2---:R-:W-:Y:S01]  /*7ea0*/  LOP3.LUT R3, R33.reuse, 0x18, R16, 0xf8, !PT ;  /* 0x0000001821037812 */ /* 0x044fe200078ef810 */
[----:B---3--:R-:W-:Y:S01]  /*7eb0*/  IMAD.MOV.U32 R6, RZ, RZ, R11 ;  /* 0x000000ffff067224 */ /* 0x008fe200078e000b */
[----:B------:R-:W-:Y:S01]  /*7ec0*/  SHF.R.U32.HI R4, RZ, 0x3, R33 ;  /* 0x00000003ff047819 */ /* 0x000fe20000011621 */
[----:B------:R-:W-:Y:S01]  /*7ed0*/  BSSY B1, `(.L_x_8651) ;  /* 0x0000013000017945 */ /* 0x000fe20003800000 */
[----:B------:R-:W-:Y:S01]  /*7ee0*/  PRMT R33, R33, 0x5410, R5 ;  /* 0x0000541021217816 */ /* 0x000fe20000000005 */
[----:B------:R-:W-:Y:S01]  /*7ef0*/  IMAD.MOV.U32 R5, RZ, RZ, R10 ;  /* 0x000000ffff057224 */ /* 0x000fe200078e000a */
[----:B------:R-:W-:Y:S01]  /*7f00*/  LOP3.LUT R3, R3, R4, RZ, 0x3c, !PT ;  /* 0x0000000403037212 */ /* 0x000fe200078e3cff */
[----:B------:R-:W-:Y:S01]  /*7f10*/  IMAD.MOV.U32 R4, RZ, RZ, R9 ;  /* 0x000000ffff047224 */ /* 0x000fe200078e0009 */
[----:B------:R-:W-:-:S02]  /*7f20*/  PRMT R31, R6, 0x7610, R31 ;  /* 0x00007610061f7816 */ /* 0x000fc4000000001f */
[----:B------:R-:W-:Y:S01]  /*7f30*/  PRMT R33, R5, 0x7610, R33 ;  /* 0x0000761005217816 */ /* 0x000fe20000000021 */
[----:B------:R-:W-:Y:S01]  /*7f40*/  IMAD R3, R214, 0x200, R3 ;  /* 0x00000200d6037824 */ /* 0x000fe200078e0203 */
[----:B------:R-:W-:Y:S01]  /*7f50*/  PRMT R47, R4, 0x5410, R7 ;  /* 0x00005410042f7816 */ /* 0x000fe20000000007 */
[----:B------:R-:W-:Y:S01]  /*7f60*/  IMAD.MOV.U32 R4, RZ, RZ, R15 ;  /* 0x000000ffff047224 */ /* 0x000fe200078e000f */
[----:B------:R-:W-:Y:S01]  /*7f70*/  LOP3.LUT P2, RZ, R189, 0x4, RZ, 0xc0, !PT ;  /* 0x00000004bdff7812 */ /* 0x000fe2000784c0ff */
[----:B------:R-:W-:Y:S01]  /*7f80*/  IMAD.MOV.U32 R5, RZ, RZ, R12 ;  /* 0x000000ffff057224 */ /* 0x000fe200078e000c */
[----:B------:R-:W-:Y:S01]  /*7f90*/  ISETP.GE.AND P1, PT, R23, R32, PT ;  /* 0x000000201700720c */ /* 0x000fe20003f26270 */
[----:B0-----:R-:W-:-:S03]  /*7fa0*/  IMAD R30, R3, 0x2, R2 ;  /* 0x00000002031e7824 */ /* 0x001fc600078e0202 */
[----:B------:R-:W-:Y:S01]  /*7fb0*/  PRMT R48, R4, 0x5410, R5 ;  /* 0x0000541004307816 */ /* 0x000fe20000000005 */
[----:B------:R-:W-:Y:S02]  /*7fc0*/  IMAD.MOV.U32 R5, RZ, RZ, R13 ;  /* 0x000000ffff057224 */ /* 0x000fe400078e000d */
[C---:B------:R-:W-:Y:S02]  /*7fd0*/  VIADD R4, R30.reuse, 0x20400 ;  /* 0x000204001e047836 */ /* 0x040fe40000000000 */
[----:B------:R-:W-:Y:S01]  /*7fe0*/  VIADD R3, R30, 0x20440 ;  /* 0x000204401e037836 */ /* 0x000fe20000000000 */
[----:B------:R-:W-:Y:S06]  /*7ff0*/  @!P0 BRA `(.L_x_8652) ;  /* 0x000001cc00888947 */ /* 0x000fec0003800000 */
.L_x_8934:
[----:B------:R-:W-:Y:S05]  /*8000*/  BSYNC B1 ;  /* 0x0000000000017941 */ /* 0x000fea0003800000 */
.L_x_8651:
        /* <DEDUP_REMOVED lines=10> */
[----:B0-----:R-:W-:Y:S01]  /*80b0*/  SHF.R.U32.HI R35, RZ, 0x10, R29 ;  /* 0x00000010ff237819 */ /* 0x001fe2000001161d */
[--C-:B------:R-:W-:Y:S01]  /*80c0*/  HADD2.F32 R34, -RZ, R36.reuse.H1_H1 ;  /* 0x30000024ff227230 */ /* 0x100fe20000004100 */
[----:B------:R-:W-:Y:S01]  /*80d0*/  SHF.R.U32.HI R37, RZ, 0x10, R27 ;  /* 0x00000010ff257819 */ /* 0x000fe2000001161b */
        /* <DEDUP_REMOVED lines=38> */
.L_x_8656:
[----:B------:R-:W-:Y:S05]  /*8340*/  BSYNC B2 ;  /* 0x0000000000027941 */ /* 0x000fea0003800000 */
.L_x_8655:
        /* <DEDUP_REMOVED lines=43> */
.L_x_8654:
[----:B------:R-:W-:Y:S05]  /*8600*/  BSYNC B1 ;  /* 0x0000000000017941 */ /* 0x000fea0003800000 */
.L_x_8653:
        /* <DEDUP_REMOVED lines=50> */
.L_x_8659:
[----:B------:R-:W-:Y:S05]  /*8930*/  BSYNC B1 ;  /* 0x0000000000017941 */ /* 0x000fea0003800000 */
.L_x_8658:
[----:B------:R-:W-:Y:S05]  /*8940*/  @P1 BRA `(.L_x_8657) ;  /* 0x0000001400981947 */ /* 0x000fea0003800000 */
[----:B-1----:R-:W1:Y:S01]  /*8950*/  LDS.128 R4, [R3+0x1000] ;  /* 0x0010000003047984 */ /* 0x002e620000000c00 */
[----:B------:R-:W-:Y:S01]  /*8960*/  SHF.R.U64 R25, R12, 0x10, R13 ;  /* 0x000000100c197819 */ /* 0x000fe2000000120d */
[----:B------:R-:W-:Y:S01]  /*8970*/  HADD2.F32 R12, -RZ, R48.H1_H1 ;  /* 0x30000030ff0c7230 */ /* 0x000fe20000004100 */
[----:B------:R-:W-:Y:S01]  /*8980*/  SHF.R.U32.HI R14, RZ, 0x10, R11 ;  /* 0x00000010ff0e7819 */ /* 0x000fe2000001160b */
[----:B------:R-:W-:Y:S01]  /*8990*/  HADD2.F32 R33, -RZ, R33.H0_H0 ;  /* 0x20000021ff217230 */ /* 0x000fe20000004100 */
[----:B------:R-:W-:Y:S02]  /*89a0*/  SHF.R.U32.HI R13, RZ, 0x10, R13 ;  /* 0x00000010ff0d7819 */ /* 0x000fe4000001160d */
[----:B------:R-:W-:Y:S01]  /*89b0*/  SHF.R.U64 R21, R10, 0x10, R11 ;  /* 0x000000100a157819 */ /* 0x000fe2000000120b */
[----:B------:R-:W-:Y:S02]  /*89c0*/  HADD2.F32 R14, -RZ, R14.H0_H0 ;  /* 0x2000000eff0e7230 */ /* 0x000fe40000004100 */
[----:B------:R-:W-:-:S02]  /*89d0*/  HADD2.F32 R13, -RZ, R13.H0_H0 ;  /* 0x2000000dff0d7230 */ /* 0x000fc40000004100 */
[--C-:B-1----:R-:W-:Y:S02]  /*89e0*/  HADD2.F32 R11, -RZ, R7.reuse.H1_H1 ;  /* 0x30000007ff0b7230 */ /* 0x102fe40000004100 */
[----:B------:R-:W-:Y:S02]  /*89f0*/  HADD2.F32 R10, -RZ, R7.H0_H0 ;  /* 0x20000007ff0a7230 */ /* 0x000fe40000004100 */
[--C-:B------:R-:W-:Y:S02]  /*8a00*/  HADD2.F32 R7, -RZ, R4.reuse.H0_H0 ;  /* 0x20000004ff077230 */ /* 0x100fe40000004100 */
[C---:B------:R-:W-:Y:S01]  /*8a10*/  FMUL.FTZ R15, R11.reuse, R14 ;  /* 0x0000000e0b0f7220 */ /* 0x040fe20000410000 */
[----:B------:R-:W-:Y:S01]  /*8a20*/  FMUL.FTZ R11, R11, R13 ;  /* 0x0000000d0b0b7220 */ /* 0x000fe20000410000 */
[----:B------:R-:W-:Y:S02]  /*8a30*/  HADD2.F32 R4, -RZ, R4.H1_H1 ;  /* 0x30000004ff047230 */ /* 0x000fe40000004100 */
[----:B------:R-:W-:-:S02]  /*8a40*/  HADD2.F32 R8, -RZ, R6.H0_H0 ;  /* 0x20000006ff087230 */ /* 0x000fc40000004100 */
[----:B------:R-:W-:Y:S01]  /*8a50*/  FFMA.FTZ R24, R10, R14, R11 ;  /* 0x0000000e0a187223 */ /* 0x000fe2000001000b */
[----:B------:R-:W-:Y:S02]  /*8a60*/  HADD2.F32 R9, -RZ, R6.H1_H1 ;  /* 0x30000006ff097230 */ /* 0x000fe40000004100 */
[----:B------:R-:W-:Y:S01]  /*8a70*/  FMUL.FTZ R20, R4, R33 ;  /* 0x0000002104147220 */ /* 0x000fe20000410000 */
[----:B------:R-:W-:Y:S02]  /*8a80*/  HADD2.F32 R11, -RZ, R31.H0_H0 ;  /* 0x2000001fff0b7230 */ /* 0x000fe40000004100 */
[----:B------:R-:W-:Y:S01]  /*8a90*/  FFMA.FTZ R15, R10, R13, -R15 ;  /* 0x0000000d0a0f7223 */ /* 0x000fe2000001080f */
[----:B------:R-:W-:Y:S02]  /*8aa0*/  HADD2.F32 R6, -RZ, R5.H0_H0 ;  /* 0x20000005ff067230 */ /* 0x000fe40000004100 */
[----:B------:R-:W-:Y:S01]  /*8ab0*/  FMUL.FTZ R14, R4, R12 ;  /* 0x0000000c040e7220 */ /* 0x000fe20000410000 */
[----:B------:R-:W-:-:S02]  /*8ac0*/  HADD2.F32 R31, -RZ, R31.H1_H1 ;  /* 0x3000001fff1f7230 */ /* 0x000fc40000004100 */
[C---:B------:R-:W-:Y:S01]  /*8ad0*/  FFMA.FTZ R20, R7.reuse, R12, -R20 ;  /* 0x0000000c07147223 */ /* 0x040fe20000010814 */
[----:B------:R-:W-:Y:S02]  /*8ae0*/  HADD2.F32 R5, -RZ, R5.H1_H1 ;  /* 0x30000005ff057230 */ /* 0x000fe40000004100 */
[----:B------:R-:W-:Y:S01]  /*8af0*/  FFMA.FTZ R33, R7, R33, R14 ;  /* 0x0000002107217223 */ /* 0x000fe2000001000e */
        /* <DEDUP_REMOVED lines=14> */
[----:B------:R2:W-:Y:S01]  /*8be0*/  STS.128 [R3+0x1000], R4 ;  /* 0x0010000403007388 */ /* 0x0005e20000000c00 */
[----:B------:R-:W-:Y:S05]  /*8bf0*/  BRA `(.L_x_8657) ;  /* 0x0000001000ec7947 */ /* 0x000fea0003800000 */
.L_x_8644:
        /* <DEDUP_REMOVED lines=34> */
.L_x_8940:
        /* <DEDUP_REMOVED lines=15> */
.L_x_8662:
[----:B------:R-:W-:Y:S05]  /*8f10*/  BSYNC B1 ;  /* 0x0000000000017941 */ /* 0x000fea0003800000 */
.L_x_8661:
        /* <DEDUP_REMOVED lines=23> */
.L_x_8946:
        /* <DEDUP_REMOVED lines=23> */
.L_x_8665:
[----:B------:R-:W-:Y:S05]  /*9200*/  BSYNC B1 ;  /* 0x0000000000017941 */ /* 0x000fea0003800000 */
.L_x_8664:
        /* <DEDUP_REMOVED lines=20> */
.L_x_8947:
[----:B------:R-:W-:Y:S05]  /*9350*/  BSYNC B1 ;  /* 0x0000000000017941 */ /* 0x000fea0003800000 */
.L_x_8666:
        /* <DEDUP_REMOVED lines=18> */
[----:B------:R-:W-:Y:S01]  /*9480*/  IMAD R33, R214, 0x200, R33 ;  /* 0x00000200d6217824 */ /* 0x000fe200078e0221 */
[----:B------:R-:W-:Y:S01]  /*9490*/  SHF.R.U64 R51, R30, 0x10, R31 ;  /* 0x000000101e337819 */ /* 0x000fe2000000121f */
[----:B------:R-:W-:Y:S01]  /*94a0*/  IMAD R13, R214, 0x200, R13 ;  /* 0x00000200d60d7824 */ /* 0x000fe200078e020d */
[----:B------:R-:W-:Y:S01]  /*94b0*/  SHF.R.U32.HI R49, RZ, 0x10, R31 ;  /* 0x00000010ff317819 */ /* 0x000fe2000001161f */
[--C-:B------:R-:W-:Y:S01]  /*94c0*/  IMAD R39, R33, 0x2, R2.reuse ;  /* 0x0000000221277824 */ /* 0x100fe200078e0202 */
[--C-:B------:R-:W-:Y:S01]  /*94d0*/  SHF.R.U64 R55, R26, 0x10, R27.reuse ;  /* 0x000000101a377819 */ /* 0x100fe2000000121b */
[----:B------:R-:W-:Y:S01]  /*94e0*/  IMAD R38, R13, 0x2, R2 ;  /* 0x000000020d267824 */ /* 0x000fe200078e0202 */
[----:B------:R-:W-:Y:S01]  /*94f0*/  SHF.R.U32.HI R54, RZ, 0x10, R27 ;  /* 0x00000010ff367819 */ /* 0x000fe2000001161b */
[----:B------:R-:W-:Y:S01]  /*9500*/  HADD2.F32 R42, -RZ, R42.H0_H0 ;  /* 0x2000002aff2a7230 */ /* 0x000fe20000004100 */
[----:B------:R-:W0:Y:S04]  /*9510*/  LDS.128 R32, [R39+0x20400] ;  /* 0x0204000027207984 */ /* 0x000e280000000c00 */
[----:B------:R-:W1:Y:S01]  /*9520*/  LDS.128 R12, [R38+0x20400] ;  /* 0x02040000260c7984 */ /* 0x000e620000000c00 */
[----:B0-----:R-:W-:-:S02]  /*9530*/  HADD2.F32 R29, -RZ, R33.H0_H0 ;  /* 0x20000021ff1d7230 */ /* 0x001fc40000004100 */
[----:B------:R-:W-:Y:S02]  /*9540*/  HADD2.F32 R33, -RZ, R33.H1_H1 ;  /* 0x30000021ff217230 */ /* 0x000fe40000004100 */
[--C-:B-1----:R-:W-:Y:S02]  /*9550*/  HADD2.F32 R24, -RZ, R13.reuse.H0_H0 ;  /* 0x2000000dff187230 */ /* 0x102fe40000004100 */
[C---:B------:R-:W-:Y:S01]  /*9560*/  FMUL.FTZ R45, R29.reuse, R43 ;  /* 0x0000002b1d2d7220 */ /* 0x040fe20000410000 */
[-C--:B------:R-:W-:Y:S01]  /*9570*/  FMUL.FTZ R47, R29, R41.reuse ;  /* 0x000000291d2f7220 */ /* 0x080fe20000410000 */
[----:B------:R-:W-:Y:S02]  /*9580*/  HADD2.F32 R25, -RZ, R13.H1_H1 ;  /* 0x3000000dff197230 */ /* 0x000fe40000004100 */
[----:B------:R-:W-:Y:S01]  /*9590*/  FMUL.FTZ R50, R33, R42 ;  /* 0x0000002a21327220 */ /* 0x000fe20000410000 */
[----:B------:R-:W-:Y:S01]  /*95a0*/  FFMA.FTZ R45, R24, R41, -R45 ;  /* 0x00000029182d7223 */ /* 0x000fe2000001082d */
[----:B------:R-:W-:-:S02]  /*95b0*/  HADD2.F32 R29, -RZ, R46.H0_H0 ;  /* 0x2000002eff1d7230 */ /* 0x000fc40000004100 */
[----:B------:R-:W-:Y:S01]  /*95c0*/  FFMA.FTZ R47, R24, R43, R47 ;  /* 0x0000002b182f7223 */ /* 0x000fe2000001002f */
[----:B------:R-:W-:Y:S02]  /*95d0*/  HADD2.F32 R31, -RZ, R35.H0_H0 ;  /* 0x20000023ff1f7230 */ /* 0x000fe40000004100 */
[-C--:B------:R-:W-:Y:S01]  /*95e0*/  FMUL.FTZ R46, R33, R44.reuse ;  /* 0x0000002c212e7220 */ /* 0x080fe20000410000 */
[----:B------:R-:W-:Y:S02]  /*95f0*/  HADD2.F32 R24, -RZ, R48.H0_H0 ;  /* 0x20000030ff187230 */ /* 0x000fe40000004100 */
[C---:B------:R-:W-:Y:S01]  /*9600*/  FFMA.FTZ R50, R25.reuse, R44, R50 ;  /* 0x0000002c19327223 */ /* 0x040fe20000010032 */
[----:B------:R-:W-:Y:S02]  /*9610*/  HADD2.F32 R26, -RZ, R15.H0_H0 ;  /* 0x2000000fff1a7230 */ /* 0x000fe40000004100 */
[----:B------:R-:W-:Y:S01]  /*9620*/  FFMA.FTZ R48, R25, R42, -R46 ;  /* 0x0000002a19307223 */ /* 0x000fe2000001082e */
[----:B------:R-:W-:-:S02]  /*9630*/  HADD2.F32 R35, -RZ, R35.H1_H1 ;  /* 0x30000023ff237230 */ /* 0x000fc40000004100 */
[CC--:B------:R-:W-:Y:S01]  /*9640*/  FMUL.FTZ R33, R31.reuse, R29.reuse ;  /* 0x0000001d1f217220 */ /* 0x0c0fe20000410000 */
[----:B------:R-:W-:Y:S02]  /*9650*/  HADD2.F32 R46, -RZ, R49.H0_H0 ;  /* 0x20000031ff2e7230 */ /* 0x000fe40000004100 */
[-C--:B------:R-:W-:Y:S01]  /*9660*/  FMUL.FTZ R52, R31, R24.reuse ;  /* 0x000000181f347220 */ /* 0x080fe20000410000 */
[----:B------:R-:W-:Y:S02]  /*9670*/  HADD2.F32 R27, -RZ, R15.H1_H1 ;  /* 0x3000000fff1b7230 */ /* 0x000fe40000004100 */
[C---:B------:R-:W-:Y:S01]  /*9680*/  FFMA.FTZ R41, R26.reuse, R24, -R33 ;  /* 0x000000181a297223 */ /* 0x040fe20000010821 */
[----:B------:R-:W-:Y:S02]  /*9690*/  HADD2.F32 R42, -RZ, R54.H0_H0 ;  /* 0x20000036ff2a7230 */ /* 0x000fe40000004100 */
[----:B------:R-:W-:Y:S01]  /*96a0*/  FFMA.FTZ R52, R26, R29, R52 ;  /* 0x0000001d1a347223 */ /* 0x000fe20000010034 */
[----:B------:R-:W-:-:S02]  /*96b0*/  HADD2.F32 R28, -RZ, R32.H0_H0 ;  /* 0x20000020ff1c7230 */ /* 0x000fc40000004100 */
[C---:B------:R-:W-:Y:S01]  /*96c0*/  FMUL.FTZ R44, R35.reuse, R46 ;  /* 0x0000002e232c7220 */ /* 0x040fe20000410000 */
[----:B------:R-:W-:Y:S02]  /*96d0*/  HADD2.F32 R26, -RZ, R58.H0_H0 ;  /* 0x2000003aff1a7230 */ /* 0x000fe40000004100 */
[-C--:B------:R-:W-:Y:S01]  /*96e0*/  FMUL.FTZ R54, R35, R42.reuse ;  /* 0x0000002a23367220 */ /* 0x080fe20000410000 */
[----:B------:R-:W-:Y:S02]  /*96f0*/  HADD2.F32 R24, -RZ, R59.H0_H0 ;  /* 0x2000003bff187230 */ /* 0x000fe40000004100 */
[----:B------:R-:W-:Y:S01]  /*9700*/  FFMA.FTZ R44, R27, R42, -R44 ;  /* 0x0000002a1b2c7223 */ /* 0x000fe2000001082c */
[----:B------:R-:W-:Y:S02]  /*9710*/  HADD2.F32 R30, -RZ, R34.H0_H0 ;  /* 0x20000022ff1e7230 */ /* 0x000fe40000004100 */
[----:B------:R-:W-:Y:S01]  /*9720*/  FMUL.FTZ R42, R28, R26 ;  /* 0x0000001a1c2a7220 */ /* 0x000fe20000410000 */
[----:B------:R-:W-:-:S02]  /*9730*/  HADD2.F32 R29, -RZ, R58.H1_H1 ;  /* 0x3000003aff1d7230 */ /* 0x000fc40000004100 */
[----:B------:R-:W-:Y:S01]  /*9740*/  FMUL.FTZ R31, R28, R24 ;  /* 0x000000181c1f7220 */ /* 0x000fe20000410000 */
[----:B------:R-:W-:Y:S02]  /*9750*/  HADD2.F32 R13, -RZ, R12.H0_H0 ;  /* 0x2000000cff0d7230 */ /* 0x000fe40000004100 */
[----:B------:R-:W-:Y:S01]  /*9760*/  FFMA.FTZ R43, R27, R46, R54 ;  /* 0x0000002e1b2b7223 */ /* 0x000fe20000010036 */
[----:B------:R-:W-:Y:S02]  /*9770*/  HADD2.F32 R15, -RZ, R14.H0_H0 ;  /* 0x2000000eff0f7230 */ /* 0x000fe40000004100 */
[----:B------:R-:W-:Y:S01]  /*9780*/  FMUL.FTZ R28, R30, R29 ;  /* 0x0000001d1e1c7220 */ /* 0x000fe20000410000 */
[----:B------:R-:W-:Y:S02]  /*9790*/  HADD2.F32 R25, -RZ, R59.H1_H1 ;  /* 0x3000003bff197230 */ /* 0x000fe40000004100 */
[C---:B------:R-:W-:Y:S01]  /*97a0*/  FFMA.FTZ R42, R13.reuse, R24, -R42 ;  /* 0x000000180d2a7223 */ /* 0x040fe2000001082a */
[----:B------:R-:W-:Y:S01]  /*97b0*/  FFMA.FTZ R24, R13, R26, R31 ;  /* 0x0000001a0d187223 */ /* 0x000fe2000001001f */
[----:B------:R-:W-:-:S02]  /*97c0*/  HADD2.F32 R32, -RZ, R32.H1_H1 ;  /* 0x30000020ff207230 */ /* 0x000fc40000004100 */
[----:B------:R-:W-:Y:S02]  /*97d0*/  HADD2.F32 R34, -RZ, R34.H1_H1 ;  /* 0x30000022ff227230 */ /* 0x000fe40000004100 */
[-C--:B------:R-:W-:Y:S01]  /*97e0*/  FMUL.FTZ R30, R30, R25.reuse ;  /* 0x000000191e1e7220 */ /* 0x080fe20000410000 */
[C---:B------:R-:W-:Y:S01]  /*97f0*/  FFMA.FTZ R28, R15.reuse, R25, -R28 ;  /* 0x000000190f1c7223 */ /* 0x040fe2000001081c */
[----:B------:R-:W-:Y:S02]  /*9800*/  HADD2.F32 R27, -RZ, R53.H0_H0 ;  /* 0x20000035ff1b7230 */ /* 0x000fe40000004100 */
[----:B------:R-:W-:Y:S02]  /*9810*/  HADD2.F32 R31, -RZ, R51.H0_H0 ;  /* 0x20000033ff1f7230 */ /* 0x000fe40000004100 */
[----:B------:R-:W-:Y:S01]  /*9820*/  FFMA.FTZ R26, R15, R29, R30 ;  /* 0x0000001d0f1a7223 */ /* 0x000fe2000001001e */
        /* <DEDUP_REMOVED lines=22> */
.L_x_8669:
[----:B------:R-:W-:Y:S05]  /*9990*/  BSYNC B1 ;  /* 0x0000000000017941 */ /* 0x000fea0003800000 */
.L_x_8668:
[----:B------:R-:W-:Y:S01]  /*99a0*/  PRMT R33, R20, 0x5410, R21 ;  /* 0x0000541014217816 */ /* 0x000fe20000000015 */
[----:B------:R-:W-:Y:S06]  /*99b0*/  @P0 BRA `(.L_x_8657) ;  /* 0x00000004007c0947 */ /* 0x000fec0003800000 */
[----:B------:R-:W2:Y:S01]  /*99c0*/  LDL R44, [R1+0x74] ;  /* 0x00007400012c7983 */ /* 0x000ea20000100800 */
[----:B0-----:R-:W-:Y:S01]  /*99d0*/  IMAD.SHL.U32 R13, R3, 0x40, RZ ;  /* 0x00000040030d7824 */ /* 0x001fe200078e00ff */
[----:B------:R-:W-:Y:S01]  /*99e0*/  SHF.R.S32.HI R12, RZ, 0x1f, R3 ;  /* 0x0000001fff0c7819 */ /* 0x000fe20000011403 */
[--C-:B------:R-:W-:Y:S01]  /*99f0*/  HADD2.F32 R28, -RZ, R60.reuse.H0_H0 ;  /* 0x2000003cff1c7230 */ /* 0x100fe20000004100 */
[--C-:B------:R-:W-:Y:S01]  /*9a00*/  SHF.R.U64 R43, R8, 0x10, R9.reuse ;  /* 0x00000010082b7819 */ /* 0x100fe20000001209 */
[----:B------:R-:W-:Y:S01]  /*9a10*/  HADD2.F32 R20, -RZ, R60.H1_H1 ;  /* 0x3000003cff147230 */ /* 0x000fe20000004100 */
[----:B------:R-:W-:Y:S02]  /*9a20*/  LEA.HI R12, R12, R3, RZ, 0x3 ;  /* 0x000000030c0c7211 */ /* 0x000fe400078f18ff */
[----:B------:R-:W-:Y:S02]  /*9a30*/  LOP3.LUT R13, R13, 0x1c0, RZ, 0xc0, !PT ;  /* 0x000001c00d0d7812 */ /* 0x000fe400078ec0ff */
[----:B------:R-:W-:Y:S01]  /*9a40*/  SHF.R.U32.HI R21, RZ, 0x10, R9 ;  /* 0x00000010ff157819 */ /* 0x000fe20000011609 */
[----:B------:R-:W-:Y:S01]  /*9a50*/  IMAD.SHL.U32 R12, R12, 0x40, RZ ;  /* 0x000000400c0c7824 */ /* 0x000fe200078e00ff */
[----:B------:R-:W-:-:S02]  /*9a60*/  SHF.R.U32.HI R3, RZ, 0x3, R13 ;  /* 0x00000003ff037819 */ /* 0x000fc4000001160d */
[----:B------:R-:W-:Y:S02]  /*9a70*/  SHF.R.U64 R39, R4, 0x10, R5 ;  /* 0x0000001004277819 */ /* 0x000fe40000001205 */
[----:B------:R-:W-:Y:S02]  /*9a80*/  LOP3.LUT R36, R3, R36, R13, 0x1e, !PT ;  /* 0x0000002403247212 */ /* 0x000fe400078e1e0d */
[----:B------:R-:W-:Y:S02]  /*9a90*/  LOP3.LUT R3, R12, 0xfffffe00, RZ, 0xc0, !PT ;  /* 0xfffffe000c037812 */ /* 0x000fe400078ec0ff */
[----:B------:R-:W-:Y:S02]  /*9aa0*/  SHF.R.U32.HI R30, RZ, 0x10, R5 ;  /* 0x00000010ff1e7819 */ /* 0x000fe40000011605 */
[--C-:B------:R-:W-:Y:S01]  /*9ab0*/  SHF.R.U64 R42, R10, 0x10, R11.reuse ;  /* 0x000000100a2a7819 */ /* 0x100fe2000000120b */
        /* <DEDUP_REMOVED lines=27> */
[----:B------:R-:W-:-:S02]  /*9c70*/  HADD2.F32 R21, -RZ, R37.H1_H1 ;  /* 0x30000025ff157230 */ /* 0x000fc40000004100 */
[-C--:B------:R-:W-:Y:S01]  /*9c80*/  FMUL.FTZ R28, R25, R20.reuse ;  /* 0x00000014191c7220 */ /* 0x080fe20000410000 */
[C---:B------:R-:W-:Y:S01]  /*9c90*/  FMUL.FTZ R25, R8.reuse, R9 ;  /* 0x0000000908197220 */ /* 0x040fe20000410000 */
[-C--:B------:R-:W-:Y:S01]  /*9ca0*/  FMUL.FTZ R8, R8, R5.reuse ;  /* 0x0000000508087220 */ /* 0x080fe20000410000 */
[C---:B------:R-:W-:Y:S01]  /*9cb0*/  FFMA.FTZ R29, R13.reuse, R20, -R36 ;  /* 0x000000140d1d7223 */ /* 0x040fe20000010824 */
[----:B------:R-:W-:Y:S01]  /*9cc0*/  FFMA.FTZ R31, R13, R30, R28 ;  /* 0x0000001e0d1f7223 */ /* 0x000fe2000001001c */
[C---:B------:R-:W-:Y:S01]  /*9cd0*/  FFMA.FTZ R25, R4.reuse, R5, -R25 ;  /* 0x0000000504197223 */ /* 0x040fe20000010819 */
[----:B------:R-:W-:Y:S02]  /*9ce0*/  HADD2.F32 R5, -RZ, R33.H0_H0 ;  /* 0x20000021ff057230 */ /* 0x000fe40000004100 */
        /* <DEDUP_REMOVED lines=44> */
.L_x_8657:
[----:B------:R-:W-:Y:S05]  /*9fb0*/  BSYNC B0 ;  /* 0x0000000000007941 */ /* 0x000fea0003800000 */
.L_x_8643:
        /* <DEDUP_REMOVED lines=8> */
.L_x_8640:
[----:B012---:R-:W-:-:S05]  /*a040*/  IMAD.U32 R3, RZ, RZ, UR37 ;  /* 0x00000025ff037e24 */ /* 0x007fca000f8e00ff */
[----:B------:R-:W-:-:S13]  /*a050*/  ISETP.NE.AND P0, PT, R3, 0x3, PT ;  /* 0x000000030300780c */ /* 0x000fda0003f05270 */
[----:B------:R-:W-:Y:S05]  /*a060*/  @!P0 BRA `(.L_x_8670) ;  /* 0x0000000000048947 */ /* 0x000fea0003800000 */
[----:B------:R-:W-:Y:S01]  /*a070*/  BPT.TRAP 0x1 ;  /* 0x000000040000795c */ /* 0x000fe20000300000 */
.L_x_8670:
[----:B------:R-:W-:Y:S01]  /*a080*/  IMAD R21, R18, 0x8, R2 ;  /* 0x0000000812157824 */ /* 0x000fe200078e0202 */
[----:B------:R-:W-:-:S04]  /*a090*/  SHF.L.U32 R14, R19, 0x1f, RZ ;  /* 0x0000001f130e7819 */ /* 0x000fc800000006ff */
[----:B------:R0:W1:Y:S01]  /*a0a0*/  SYNCS.PHASECHK.TRANS64.TRYWAIT P1, [R21+URZ+0x38830], R14 ;  /* 0x0388300e150075a7 */ /* 0x000062000802017f */
[----:B------:R-:W-:Y:S05]  /*a0b0*/  @!P0 BRA `(.L_x_8671) ;  /* 0x0000000000048947 */ /* 0x000fea0003800000 */
[----:B------:R-:W-:Y:S01]  /*a0c0*/  BPT.TRAP 0x1 ;  /* 0x000000040000795c */ /* 0x000fe20000300000 */
.L_x_8671:
        /* <DEDUP_REMOVED lines=10> */
.L_x_8672:
[----:B------:R-:W-:Y:S01]  /*a170*/  IMAD R6, R18, 0x200, R3 ;  /* 0x0000020012067824 */ /* 0x000fe200078e0203 */
[----:B------:R-:W-:Y:S01]  /*a180*/  LOP3.LUT R4, R4, 0x10000, RZ, 0xfc, !PT ;  /* 0x0001000004047812 */ /* 0x000fe200078efcff */
[----:B------:R-:W-:Y:S01]  /*a190*/  IMAD.MOV.U32 R5, RZ, RZ, 0x40000040 ;  /* 0x40000040ff057424 */ /* 0x000fe200078e00ff */
[----:B------:R-:W-:Y:S05]  /*a1a0*/  WARPSYNC.ALL ;  /* 0x0000000000007948 */ /* 0x000fea0003800000 */
[----:B------:R-:W-:Y:S01]  /*a1b0*/  IMAD.MOV.U32 R7, RZ, RZ, 0x40000040 ;  /* 0x40000040ff077424 */ /* 0x000fe200078e00ff */
[C---:B------:R-:W-:Y:S01]  /*a1c0*/  R2UR UR4, R4.reuse ;  /* 0x00000000040472ca */ /* 0x040fe200000e0000 */
[----:B------:R-:W-:Y:S01]  /*a1d0*/  WARPGROUP.ARRIVE ;  /* 0x00000000000079c5 */ /* 0x000fe20000000000 */
        /* <DEDUP_REMOVED lines=8> */
[----:B------:R-:W-:Y:S02]  /*a260*/  VIADD R10, R4, 0x4 ;  /* 0x00000004040a7836 */ /* 0x000fe40000000000 */
[----:B------:R-:W-:Y:S02]  /*a270*/  IMAD.MOV.U32 R11, RZ, RZ, 0x40000040 ;  /* 0x40000040ff0b7424 */ /* 0x000fe400078e00ff */
[----:B------:R-:W-:-:S04]  /*a280*/  IMAD.MOV.U32 R7, RZ, RZ, 0x40000040 ;  /* 0x40000040ff077424 */ /* 0x000fc800078e00ff */
[----:B------:R-:W-:Y:S01]  /*a290*/  HGMMA.64x64x16.F32 R24, gdesc[UR4], RZ, !UPT, gsb0 ;  /* 0x00e00000041879f0 */ /* 0x000fe2000c0008ff */
[----:B------:R-:W-:Y:S02]  /*a2a0*/  R2UR UR4, R12 ;  /* 0x000000000c0472ca */ /* 0x000fe400000e0000 */
[----:B------:R-:W-:Y:S02]  /*a2b0*/  R2UR UR5, R13 ;  /* 0x000000000d0572ca */ /* 0x000fe400000e0000 */
[----:B------:R-:W-:Y:S01]  /*a2c0*/  R2UR UR6, R8 ;  /* 0x00000000080672ca */ /* 0x000fe200000e0000 */
[C---:B------:R-:W-:Y:S01]  /*a2d0*/  VIADD R8, R6.reuse, 0x4 ;  /* 0x0000000406087836 */ /* 0x040fe20000000000 */
[----:B------:R-:W-:Y:S01]  /*a2e0*/  R2UR UR7, R9 ;  /* 0x00000000090772ca */ /* 0x000fe200000e0000 */
[----:B------:R-:W-:Y:S02]  /*a2f0*/  IMAD.MOV.U32 R9, RZ, RZ, 0x40000040 ;  /* 0x40000040ff097424 */ /* 0x000fe400078e00ff */
[----:B------:R-:W-:Y:S01]  /*a300*/  VIADD R6, R6, 0x6 ;  /* 0x0000000606067836 */ /* 0x000fe20000000000 */
[----:B------:R-:W-:-:S02]  /*a310*/  WARPGROUP.DEPBAR.LE gsb0, 0x0 ;  /* 0x00008000000079c5 */ /* 0x000fc40000010000 */
[----:B------:R-:W-:-:S07]  /*a320*/  WARPGROUP.ARRIVE ;  /* 0x00000000000079c5 */ /* 0x000fce0000000000 */
[----:B------:R-:W-:Y:S01]  /*a330*/  HGMMA.64x64x16.F32 R24, gdesc[UR4], R24, gsb0 ;  /* 0x00e00000041879f0 */ /* 0x000fe20008000818 */
[----:B------:R-:W-:Y:S02]  /*a340*/  R2UR UR4, R10 ;  /* 0x000000000a0472ca */ /* 0x000fe400000e0000 */
[----:B------:R-:W-:Y:S02]  /*a350*/  R2UR UR5, R11 ;  /* 0x000000000b0572ca */ /* 0x000fe400000e0000 */
        /* <DEDUP_REMOVED lines=18> */
.L_x_8948:
[----:B------:R-:W-:Y:S05]  /*a480*/  BSYNC B0 ;  /* 0x0000000000007941 */ /* 0x000fea0003800000 */
.L_x_8674:
[----:B------:R-:W-:Y:S05]  /*a490*/  @!P0 BRA `(.L_x_8676) ;  /* 0x0000000000048947 */ /* 0x000fea0003800000 */
[----:B------:R-:W-:Y:S01]  /*a4a0*/  BPT.TRAP 0x1 ;  /* 0x000000040000795c */ /* 0x000fe20000300000 */
.L_x_8676:
[----:B------:R3:W4:Y:S01]  /*a4b0*/  SYNCS.PHASECHK.TRANS64.TRYWAIT P2, [R21+URZ+0x38850], R14 ;  /* 0x0388500e150075a7 */ /* 0x000722000804017f */
[----:B------:R-:W-:Y:S05]  /*a4c0*/  @!P0 BRA `(.L_x_8677) ;  /* 0x0000000000048947 */ /* 0x000fea0003800000 */
[----:B------:R-:W-:Y:S01]  /*a4d0*/  BPT.TRAP 0x1 ;  /* 0x000000040000795c */ /* 0x000fe20000300000 */
.L_x_8677:
[----:B------:R-:W0:Y:S01]  /*a4e0*/  S2R R6, SR_TID.X ;  /* 0x0000000000067919 */ /* 0x000e220000002100 */
[----:B------:R-:W-:Y:S01]  /*a4f0*/  VIADD R0, R2, 0x400 ;  /* 0x0000040002007836 */ /* 0x000fe20000000000 */
[----:B------:R-:W-:Y:S04]  /*a500*/  BSSY B0, `(.L_x_8678) ;  /* 0x0000008000007945 */ /* 0x000fe80003800000 */
[----:B------:R-:W-:-:S04]  /*a510*/  SHF.R.U32.HI R0, RZ, 0x4, R0 ;  /* 0x00000004ff007819 */ /* 0x000fc80000011600 */
[----:B------:R-:W-:Y:S02]  /*a520*/  LOP3.LUT R0, R0, 0x3fff, RZ, 0xc0, !PT ;  /* 0x00003fff00007812 */ /* 0x000fe400078ec0ff */
[----:B0-----:R-:W-:-:S04]  /*a530*/  LOP3.LUT R6, R6, 0x7f, RZ, 0xc0, !PT ;  /* 0x0000007f06067812 */ /* 0x001fc800078ec0ff */
[----:B------:R-:W-:Y:S01]  /*a540*/  ISETP.NE.AND P1, PT, R6, RZ, PT ;  /* 0x000000ff0600720c */ /* 0x000fe20003f25270 */
[----:B----4-:R-:W-:-:S12]  /*a550*/  @P2 BRA `(.L_x_8679) ;  /* 0x0000000000082947 */ /* 0x010fd80003800000 */
[----:B------:R-:W0:Y:S02]  /*a560*/  SYNCS.PHASECHK.TRANS64.TRYWAIT P2, [R21+URZ+0x38850], R14 ;  /* 0x0388500e150075a7 */ /* 0x000e24000804017f */
[----:B0-----:R-:W-:Y:S05]  /*a570*/  @!P2 BRA `(.L_x_8680) ;  /* 0x000001ac0064a947 */ /* 0x001fea0003800000 */
.L_x_8679:
[----:B------:R-:W-:Y:S05]  /*a580*/  BSYNC B0 ;  /* 0x0000000000007941 */ /* 0x000fea0003800000 */
.L_x_8678:
[----:B------:R-:W-:Y:S05]  /*a590*/  WARPSYNC.ALL ;  /* 0x0000000000007948 */ /* 0x000fea0003800000 */
[----:B01-3--:R-:W-:Y:S01]  /*a5a0*/  LOP3.LUT R14, R0, 0x10000, RZ, 0xfc, !PT ;  /* 0x00010000000e7812 */ /* 0x00bfe200078efcff */
[----:B------:R-:W-:Y:S01]  /*a5b0*/  VIADD R0, R2, 0x26400 ;  /* 0x0002640002007836 */ /* 0x000fe20000000000 */
[----:B------:R-:W-:-:S03]  /*a5c0*/  WARPGROUP.ARRIVE ;  /* 0x00000000000079c5 */ /* 0x000fc60000000000 */
[----:B------:R-:W-:-:S03]  /*a5d0*/  IMAD R58, R18, 0x1000, R14 ;  /* 0x00001000123a7824 */ /* 0x000fc600078e020e */
[----:B------:R-:W0:Y:S01]  /*a5e0*/  S2R R15, SR_TID.X ;  /* 0x00000000000f7919 */ /* 0x000e220000002100 */
[----:B------:R-:W-:Y:S01]  /*a5f0*/  IMAD.MOV.U32 R59, RZ, RZ, 0x40000040 ;  /* 0x40000040ff3b7424 */ /* 0x000fe200078e00ff */
[----:B------:R-:W-:Y:S01]  /*a600*/  SHF.R.U32.HI R0, RZ, 0x4, R0 ;  /* 0x00000004ff007819 */ /* 0x000fe20000011600 */
[----:B--2---:R-:W-:Y:S01]  /*a610*/  IMAD.MOV.U32 R7, RZ, RZ, 0x40000040 ;  /* 0x40000040ff077424 */ /* 0x004fe200078e00ff */
        /* <DEDUP_REMOVED lines=11> */
[C---:B------:R-:W-:Y:S01]  /*a6d0*/  VIADD R62, R6.reuse, 0x2 ;  /* 0x00000002063e7836 */ /* 0x040fe20000000000 */
[----:B------:R-:W-:Y:S01]  /*a6e0*/  ULDC UR41, c[0x0][0xad0] ;  /* 0x0002b40000297ab9 */ /* 0x000fe20000000800 */
[----:B------:R-:W-:Y:S01]  /*a6f0*/  VIADD R57, R6, 0x800 ;  /* 0x0000080006397836 */ /* 0x000fe20000000000 */
[----:B------:R-:W-:Y:S01]  /*a700*/  ULDC UR44, c[0x0][0xad0] ;  /* 0x0002b400002c7ab9 */ /* 0x000fe20000000800 */
[----:B------:R-:W-:Y:S01]  /*a710*/  IMAD.MOV.U32 R174, RZ, RZ, R193 ;  /* 0x000000ffffae7224 */ /* 0x000fe200078e00c1 */
[----:B------:R-:W-:Y:S01]  /*a720*/  ULDC UR39, c[0x0][0xa80] ;  /* 0x0002a00000277ab9 */ /* 0x000fe20000000800 */
[----:B------:R-:W-:Y:S01]  /*a730*/  IMAD.MOV.U32 R173, RZ, RZ, 0x40000040 ;  /* 0x40000040ffad7424 */ /* 0x000fe200078e00ff */
[----:B------:R-:W-:Y:S01]  /*a740*/  ULDC UR40, c[0x0][0xa80] ;  /* 0x0002a00000287ab9 */ /* 0x000fe20000000800 */
[----:B------:R-:W-:Y:S04]  /*a750*/  BSSY B0, `(.L_x_8681) ;  /* 0x000069e000007945 */ /* 0x000fe80003800000 */
        /* <DEDUP_REMOVED lines=9> */
[----:B0-----:R-:W-:-:S05]  /*a7f0*/  SHF.R.U32.HI R15, RZ, 0x7, R15 ;  /* 0x00000007ff0f7819 */ /* 0x001fca000001160f */
[----:B------:R-:W0:Y:S02]  /*a800*/  SHFL.IDX PT, R0, R15, RZ, 0x1f ;  /* 0x00001fff0f007589 */ /* 0x000e2400000e0000 */
[----:B0-----:R-:W-:-:S04]  /*a810*/  ISETP.GT.AND P2, PT, R0, 0x7f, PT ;  /* 0x0000007f0000780c */ /* 0x001fc80003f44270 */
[----:B------:R-:W-:Y:S02]  /*a820*/  SEL R15, RZ, 0x2, !P2 ;  /* 0x00000002ff0f7807 */ /* 0x000fe40005000000 */
[C---:B------:R-:W-:Y:S02]  /*a830*/  SEL R0, R20.reuse, 0x2, P2 ;  /* 0x0000000214007807 */ /* 0x040fe40001000000 */
[----:B------:R-:W-:Y:S01]  /*a840*/  SEL R20, R20, 0x6, !P2 ;  /* 0x0000000614147807 */ /* 0x000fe20005000000 */
        /* <DEDUP_REMOVED lines=158> */
[--C-:B------:R-:W-:Y:S01]  /*b230*/  IMAD.IADD R60, R59, 0x1, R0.reuse ;  /* 0x000000013b3c7824 */ /* 0x100fe200078e0200 */
        /* <DEDUP_REMOVED lines=16> */
[----:B------:R-:W-:Y:S02]  /*b340*/  IMAD.MOV.U32 R63, RZ, RZ, 0x40000040 ;  /* 0x40000040ff3f7424 */ /* 0x000fe400078e00ff */
[----:B------:R-:W-:-:S02]  /*b350*/  IMAD.MOV.U32 R57, RZ, RZ, 0x28 ;  /* 0x00000028ff397424 */ /* 0x000fc400078e00ff */
[----:B------:R-:W-:-:S03]  /*b360*/  IMAD.MOV.U32 R59, RZ, RZ, 0xa00 ;  /* 0x00000a00ff3b7424 */ /* 0x000fc600078e00ff */
[----:B------:R-:W-:Y:S02]  /*b370*/  SEL R57, R57, 0x26, P2 ;  /* 0x0000002639397807 */ /* 0x000fe40001000000 */
[----:B------:R-:W-:Y:S02]  /*b380*/  SEL R59, R59, 0x980, P2 ;  /* 0x000009803b3b7807 */ /* 0x000fe40001000000 */
[----:B------:R-:W-:Y:S02]  /*b390*/  LOP3.LUT R57, R57, 0x6, RZ, 0xc0, !PT ;  /* 0x0000000639397812 */ /* 0x000fe400078ec0ff */
        /* <DEDUP_REMOVED lines=8> */
[----:B------:R-:W-:Y:S01]  /*b420*/  R2UR UR5, R63 ;  /* 0x000000003f0572ca */ /* 0x000fe200000e0000 */
[----:B------:R-:W-:Y:S01]  /*b430*/  IMAD.MOV.U32 R63, RZ, RZ, 0x40000040 ;  /* 0x40000040ff3f7424 */ /* 0x000fe200078e00ff */
[CC--:B------:R-:W-:Y:S02]  /*b440*/  IADD3 R60, R57.reuse, R59.reuse, R6 ;  /* 0x0000003b393c7210 */ /* 0x0c0fe40007ffe006 */
[----:B------:R-:W-:Y:S01]  /*b450*/  IADD3 R62, R57, R59, R58 ;  /* 0x0000003b393e7210 */ /* 0x000fe20007ffe03a */
[----:B------:R-:W-:-:S02]  /*b460*/  VIADD R59, R58, 0xa00 ;  /* 0x00000a003a3b7836 */ /* 0x000fc40000000000 */
[----:B------:R-:W-:Y:S01]  /*b470*/  VIADD R57, R6, 0xa00 ;  /* 0x00000a0006397836 */ /* 0x000fe20000000000 */
        /* <DEDUP_REMOVED lines=147> */
[----:B------:R-:W-:Y:S01]  /*bdb0*/  IMAD.MOV.U32 R62, RZ, RZ, 0x40 ;  /* 0x00000040ff3e7424 */ /* 0x000fe200078e00ff */
[----:B------:R-:W-:-:S04]  /*bdc0*/  R2UR UR5, R63 ;  /* 0x000000003f0572ca */ /* 0x000fc800000e0000 */
[----:B------:R-:W-:-:S04]  /*bdd0*/  SEL R0, R62, 0x3e, P2 ;  /* 0x0000003e3e007807 */ /* 0x000fc80001000000 */
[----:B------:R-:W-:Y:S02]  /*bde0*/  LOP3.LUT R59, R0, 0x6, RZ, 0xc0, !PT ;  /* 0x00000006003b7812 */ /* 0x000fe400078ec0ff */
[----:B------:R-:W0:Y:S02]  /*bdf0*/  LDC R0, c[0x0][0x448] ;  /* 0x00011200ff007b82 */ /* 0x000e240000000800 */
[CC--:B------:R-:W-:Y:S02]  /*be00*/  IADD3 R60, R59.reuse, R15.reuse, R6 ;  /* 0x0000000f3b3c7210 */ /* 0x0c0fe40007ffe006 */
[----:B------:R-:W-:Y:S01]  /*be10*/  IADD3 R58, R59, R15, R58 ;  /* 0x0000000f3b3a7210 */ /* 0x000fe20007ffe03a */
[----:B------:R-:W-:Y:S01]  /*be20*/  IMAD.MOV.U32 R59, RZ, RZ, 0x40000040 ;  /* 0x40000040ff3b7424 */ /* 0x000fe200078e00ff */
[----:B0-----:R-:W-:Y:S01]  /*be30*/  ISETP.NE.AND P2, PT, R0, 0x1, PT ;  /* 0x000000010000780c */ /* 0x001fe20003f45270 */
[----:B------:R-:W-:-:S04]  /*be40*/  IMAD.IADD R0, R216, 0x1, R193 ;  /* 0x00000001d8007824 */ /* 0x000fc800078e02c1 */
[----:B------:R-:W-:-:S08]  /*be50*/  IMAD.MOV.U32 R57, RZ, RZ, R0 ;  /* 0x000000ffff397224 */ /* 0x000fd000078e0000 */
[----:B------:R-:W0:Y:S08]  /*be60*/  @P2 LDC R15, c[0x0][0x44c] ;  /* 0x00011300ff0f2b82 */ /* 0x000e300000000800 */
[----:B------:R-:W1:Y:S01]  /*be70*/  @P2 LDC R20, c[0x0][0x450] ;  /* 0x00011400ff142b82 */ /* 0x000e620000000800 */
[----:B------:R-:W-:Y:S02]  /*be80*/  WARPGROUP.DEPBAR.LE gsb0, 0x0 ;  /* 0x00008000000079c5 */ /* 0x000fe40000010000 */
[----:B------:R-:W-:Y:S01]  /*be90*/  WARPGROUP.ARRIVE ;  /* 0x00000000000079c5 */ /* 0x000fe20000000000 */
[----:B0-----:R-:W-:-:S04]  /*bea0*/  @P2 IMAD.HI.U32 R15, R0, R15, RZ ;  /* 0x0000000f000f2227 */ /* 0x001fc800078e00ff */
[----:B------:R-:W-:Y:S01]  /*beb0*/  IMAD R0, R171, -0x40, R62 ;  /* 0xffffffc0ab007824 */ /* 0x000fe200078e023e */
[----:B------:R-:W-:Y:S01]  /*bec0*/  HGMMA.64x64x16.F32 R24, gdesc[UR4], R24, gsb0 ;  /* 0x00e00000041879f0 */ /* 0x000fe20008000818 */
[----:B------:R-:W-:Y:S02]  /*bed0*/  R2UR UR4, R60 ;  /* 0x000000003c0472ca */ /* 0x000fe400000e0000 */
[----:B------:R-:W-:Y:S02]  /*bee0*/  R2UR UR5, R61 ;  /* 0x000000003d0572ca */ /* 0x000fe400000e0000 */
[----:B------:R-:W-:Y:S02]  /*bef0*/  R2UR UR6, R58 ;  /* 0x000000003a0672ca */ /* 0x000fe400000e0000 */
[----:B------:R-:W-:Y:S02]  /*bf00*/  R2UR UR7, R59 ;  /* 0x000000003b0772ca */ /* 0x000fe400000e0000 */
[----:B-1----:R-:W-:-:S02]  /*bf10*/  @P2 SHF.R.U32.HI R57, RZ, R20, R15 ;  /* 0x00000014ff392219 */ /* 0x002fc4000001160f */
[----:B------:R-:W-:-:S03]  /*bf20*/  IADD3 R15, R211, 0x1, R0 ;  /* 0x00000001d30f7810 */ /* 0x000fc60007ffe000 */
[----:B------:R-:W-:Y:S01]  /*bf30*/  SHFL.IDX PT, R20, R57, RZ, 0x1c1f ;  /* 0x001c1fff39147589 */ /* 0x000fe200000e0000 */
[----:B------:R-:W-:-:S03]  /*bf40*/  IADD3 R68, -R192, R15, -R215 ;  /* 0x0000000fc0447210 */ /* 0x000fc60007ffe9d7 */
[----:B------:R-:W0:Y:S01]  /*bf50*/  SHFL.IDX PT, R57, R57, 0x1, 0x1c1f ;  /* 0x003c1f0039397f89 */ /* 0x000e2200000e0000 */
[----:B------:R-:W-:Y:S02]  /*bf60*/  WARPGROUP.DEPBAR.LE gsb0, 0x0 ;  /* 0x00008000000079c5 */ /* 0x000fe40000010000 */
[----:B------:R-:W-:-:S06]  /*bf70*/  WARPGROUP.ARRIVE ;  /* 0x00000000000079c5 */ /* 0x000fcc0000000000 */
[----:B------:R-:W-:Y:S01]  /*bf80*/  HGMMA.64x64x16.F32 R24, gdesc[UR4], R24, gsb0 ;  /* 0x00e00000041879f0 */ /* 0x000fe20008000818 */
[----:B------:R-:W-:Y:S01]  /*bf90*/  ULDC UR4, c[0x0][0xad0] ;  /* 0x0002b40000047ab9 */ /* 0x000fe20000000800 */
[----:B------:R-:W-:Y:S01]  /*bfa0*/  R2UR UR7, R173 ;  /* 0x00000000ad0772ca */ /* 0x000fe200000e0000 */
[----:B------:R-:W-:Y:S01]  /*bfb0*/  IMAD.MOV.U32 R173, RZ, RZ, 0x40000040 ;  /* 0x40000040ffad7424 */ /* 0x000fe200078e00ff */
        /* <DEDUP_REMOVED lines=33> */
[----:B------:R-:W-:-:S06]  /*c1d0*/  FMUL.FTZ R55, R55, UR4 ;  /* 0x0000000437377c20 */ /* 0x000fcc0008410000 */
[----:B------:R1:W-:Y:S01]  /*c1e0*/  MUFU.TANH R59, R33 ;  /* 0x00000021003b7308 */ /* 0x0003e20000002400 */
[----:B---3--:R-:W-:-:S04]  /*c1f0*/  IADD3 R29, -R215, R0, R211 ;  /* 0x00000000d71d7210 */ /* 0x008fc80007ffe1d3 */
[----:B0-----:R-:W-:-:S03]  /*c200*/  VIADDMNMX R57, R57, R68, R29, PT ;  /* 0x0000004439397246 */ /* 0x001fc6000380011d */
[----:B------:R-:W0:Y:S01]  /*c210*/  MUFU.TANH R32, R32 ;  /* 0x0000002000207308 */ /* 0x000e220000002400 */
[----:B-1----:R-:W-:Y:S02]  /*c220*/  VIADDMNMX R33, R20, R68, R29, PT ;  /* 0x0000004414217246 */ /* 0x002fe4000380011d */
[----:B------:R-:W-:Y:S02]  /*c230*/  ISETP.GT.AND P6, PT, R57, 0x20, PT ;  /* 0x000000203900780c */ /* 0x000fe40003fc4270 */
[C---:B------:R-:W-:Y:S02]  /*c240*/  ISETP.GT.AND P3, PT, R33.reuse, RZ, PT ;  /* 0x000000ff2100720c */ /* 0x040fe40003f64270 */
[C---:B------:R-:W-:Y:S01]  /*c250*/  ISETP.GT.AND P4, PT, R33.reuse, 0x1, PT ;  /* 0x000000012100780c */ /* 0x040fe20003f84270 */
[----:B------:R1:W3:Y:S01]  /*c260*/  MUFU.TANH R60, R36 ;  /* 0x00000024003c7308 */ /* 0x0002e20000002400 */
[----:B------:R-:W-:Y:S02]  /*c270*/  ISETP.GT.AND P5, PT, R33, 0x8, PT ;  /* 0x000000082100780c */ /* 0x000fe40003fa4270 */
[----:B------:R-:W-:-:S02]  /*c280*/  FSEL R15, R24, -INF , P3 ;  /* 0xff800000180f7808 */ /* 0x000fc40001800000 */
[----:B------:R-:W-:Y:S02]  /*c290*/  ISETP.GT.AND P3, PT, R33, 0x9, PT ;  /* 0x000000092100780c */ /* 0x000fe40003f64270 */
[----:B--2---:R-:W-:Y:S01]  /*c2a0*/  FSEL R0, R28, -INF , P5 ;  /* 0xff8000001c007808 */ /* 0x004fe20002800000 */
[----:B------:R-:W2:Y:S01]  /*c2b0*/  MUFU.TANH R37, R37 ;  /* 0x0000002500257308 */ /* 0x000ea20000002400 */
[----:B-1----:R-:W-:Y:S02]  /*c2c0*/  FSEL R36, R25, -INF , P4 ;  /* 0xff80000019247808 */ /* 0x002fe40002000000 */
[----:B------:R-:W-:Y:S02]  /*c2d0*/  ISETP.GT.AND P4, PT, R33, 0x10, PT ;  /* 0x000000102100780c */ /* 0x000fe40003f84270 */
[----:B------:R-:W-:Y:S02]  /*c2e0*/  FMNMX.FTZ R25, R15, R36, !PT ;  /* 0x000000240f197209 */ /* 0x000fe40007810000 */
[----:B----4-:R-:W-:Y:S01]  /*c2f0*/  FSEL R20, R58, -INF , P3 ;  /* 0xff8000003a147808 */ /* 0x010fe20001800000 */
[----:B------:R2:W1:Y:S01]  /*c300*/  MUFU.TANH R61, R40 ;  /* 0x00000028003d7308 */ /* 0x0004620000002400 */
[----:B------:R-:W-:-:S02]  /*c310*/  FMNMX.FTZ R25, R0, R25, !PT ;  /* 0x0000001900197209 */ /* 0x000fc40007810000 */
[C---:B------:R-:W-:Y:S02]  /*c320*/  ISETP.GT.AND P3, PT, R33.reuse, 0x11, PT ;  /* 0x000000112100780c */ /* 0x040fe40003f64270 */
[----:B0-----:R-:W-:Y:S02]  /*c330*/  FSEL R24, R32, -INF , P4 ;  /* 0xff80000020187808 */ /* 0x001fe40002000000 */
[----:B------:R-:W-:Y:S01]  /*c340*/  FMNMX.FTZ R25, R20, R25, !PT ;  /* 0x0000001914197209 */ /* 0x000fe20007810000 */
[----:B------:R-:W-:Y:S01]  /*c350*/  MUFU.TANH R41, R41 ;  /* 0x0000002900297308 */ /* 0x000fe20000002400 */
[----:B------:R-:W-:Y:S02]  /*c360*/  ISETP.GT.AND P4, PT, R33, 0x18, PT ;  /* 0x000000182100780c */ /* 0x000fe40003f84270 */
[----:B------:R-:W-:Y:S02]  /*c370*/  FSEL R28, R59, -INF , P3 ;  /* 0xff8000003b1c7808 */ /* 0x000fe40001800000 */
[----:B------:R-:W-:-:S02]  /*c380*/  FMNMX.FTZ R25, R24, R25, !PT ;  /* 0x0000001918197209 */ /* 0x000fc40007810000 */
[----:B------:R-:W-:Y:S01]  /*c390*/  ISETP.GT.AND P3, PT, R33, 0x19, PT ;  /* 0x000000192100780c */ /* 0x000fe20003f64270 */
[----:B------:R1:W0:Y:S01]  /*c3a0*/  MUFU.TANH R62, R44 ;  /* 0x0000002c003e7308 */ /* 0x0002220000002400 */
[----:B---3--:R-:W-:Y:S02]  /*c3b0*/  FSEL R32, R60, -INF , P4 ;  /* 0xff8000003c207808 */ /* 0x008fe40002000000 */
[----:B------:R-:W-:Y:S02]  /*c3c0*/  FMNMX.FTZ R25, R28, R25, !PT ;  /* 0x000000191c197209 */ /* 0x000fe40007810000 */
[----:B--2---:R-:W-:Y:S02]  /*c3d0*/  FSEL R40, R37, -INF , P3 ;  /* 0xff80000025287808 */ /* 0x004fe40001800000 */
[C---:B------:R-:W-:Y:S01]  /*c3e0*/  ISETP.GT.AND P4, PT, R33.reuse, 0x20, PT ;  /* 0x000000202100780c */ /* 0x040fe20003f84270 */
[----:B------:R-:W2:Y:S01]  /*c3f0*/  MUFU.TANH R45, R45 ;  /* 0x0000002d002d7308 */ /* 0x000ea20000002400 */
[----:B------:R-:W-:Y:S01]  /*c400*/  FMNMX.FTZ R37, R32, R25, !PT ;  /* 0x0000001920257209 */ /* 0x000fe20007810000 */
[----:B------:R-:W-:Y:S01]  /*c410*/  FMUL.FTZ R25, R52, UR4 ;  /* 0x0000000434197c20 */ /* 0x000fe20008410000 */
[----:B------:R-:W-:-:S02]  /*c420*/  ISETP.GT.AND P3, PT, R33, 0x21, PT ;  /* 0x000000212100780c */ /* 0x000fc40003f64270 */
[----:B-1----:R-:W-:Y:S02]  /*c430*/  FSEL R44, R61, -INF , P4 ;  /* 0xff8000003d2c7808 */ /* 0x002fe40002000000 */
[----:B------:R-:W-:Y:S01]  /*c440*/  FMNMX.FTZ R37, R40, R37, !PT ;  /* 0x0000002528257209 */ /* 0x000fe20007810000 */
[----:B------:R1:W3:Y:S01]  /*c450*/  MUFU.TANH R58, R48 ;  /* 0x00000030003a7308 */ /* 0x0002e20000002400 */
[C---:B------:R-:W-:Y:S02]  /*c460*/  ISETP.GT.AND P4, PT, R33.reuse, 0x28, PT ;  /* 0x000000282100780c */ /* 0x040fe40003f84270 */
[----:B------:R-:W-:Y:S02]  /*c470*/  FMNMX.FTZ R37, R44, R37, !PT ;  /* 0x000000252c257209 */ /* 0x000fe40007810000 */
[----:B0-----:R-:W-:Y:S02]  /*c480*/  FSEL R52, R62, -INF , P4 ;  /* 0xff8000003e347808 */ /* 0x001fe40002000000 */
[----:B------:R-:W-:Y:S01]  /*c490*/  ISETP.GT.AND P4, PT, R33, 0x30, PT ;  /* 0x000000302100780c */ /* 0x000fe20003f84270 */
[----:B------:R-:W0:Y:S01]  /*c4a0*/  MUFU.TANH R49, R49 ;  /* 0x0000003100317308 */ /* 0x000e220000002400 */
[----:B-1----:R-:W-:-:S02]  /*c4b0*/  FSEL R48, R41, -INF , P3 ;  /* 0xff80000029307808 */ /* 0x002fc40001800000 */
[----:B------:R-:W-:Y:S02]  /*c4c0*/  ISETP.GT.AND P3, PT, R33, 0x29, PT ;  /* 0x000000292100780c */ /* 0x000fe40003f64270 */
[----:B------:R-:W-:Y:S02]  /*c4d0*/  FMNMX.FTZ R37, R48, R37, !PT ;  /* 0x0000002530257209 */ /* 0x000fe40007810000 */
[----:B--2---:R-:W-:Y:S01]  /*c4e0*/  FSEL R66, R45, -INF , P3 ;  /* 0xff8000002d427808 */ /* 0x004fe20001800000 */
[----:B------:R-:W1:Y:S01]  /*c4f0*/  MUFU.TANH R25, R25 ;  /* 0x0000001900197308 */ /* 0x000e620000002400 */
[----:B------:R-:W-:Y:S02]  /*c500*/  FMNMX.FTZ R37, R52, R37, !PT ;  /* 0x0000002534257209 */ /* 0x000fe40007810000 */
[----:B------:R-:W-:Y:S02]  /*c510*/  ISETP.GT.AND P3, PT, R33, 0x31, PT ;  /* 0x000000312100780c */ /* 0x000fe40003f64270 */
[----:B---3--:R-:W-:-:S02]  /*c520*/  FSEL R62, R58, -INF , P4 ;  /* 0xff8000003a3e7808 */ /* 0x008fc40002000000 */
[----:B------:R-:W-:Y:S01]  /*c530*/  FMNMX.FTZ R37, R66, R37, !PT ;  /* 0x0000002542257209 */ /* 0x000fe20007810000 */
[----:B------:R-:W2:Y:S01]  /*c540*/  MUFU.TANH R53, R53 ;  /* 0x0000003500357308 */ /* 0x000ea20000002400 */
[----:B------:R-:W-:Y:S02]  /*c550*/  ISETP.GT.AND P4, PT, R33, 0x38, PT ;  /* 0x000000382100780c */ /* 0x000fe40003f84270 */
[----:B0-----:R-:W-:Y:S02]  /*c560*/  FSEL R64, R49, -INF , P3 ;  /* 0xff80000031407808 */ /* 0x001fe40001800000 */
[----:B------:R-:W-:Y:S02]  /*c570*/  FMNMX.FTZ R37, R62, R37, !PT ;  /* 0x000000253e257209 */ /* 0x000fe40007810000 */
[----:B------:R-:W-:Y:S01]  /*c580*/  ISETP.GT.AND P3, PT, R33, 0x39, PT ;  /* 0x000000392100780c */ /* 0x000fe20003f64270 */
[----:B------:R0:W3:Y:S01]  /*c590*/  MUFU.TANH R41, R27 ;  /* 0x0000001b00297308 */ /* 0x0000e20000002400 */
[----:B-1----:R-:W-:-:S02]  /*c5a0*/  FSEL R58, R25, -INF , P4 ;  /* 0xff800000193a7808 */ /* 0x002fc40002000000 */
[----:B------:R-:W-:Y:S02]  /*c5b0*/  FMNMX.FTZ R37, R64, R37, !PT ;  /* 0x0000002540257209 */ /* 0x000fe40007810000 */
[----:B------:R-:W-:Y:S02]  /*c5c0*/  ISETP.GT.AND P4, PT, R57, 0x1, PT ;  /* 0x000000013900780c */ /* 0x000fe40003f84270 */
[----:B------:R-:W-:Y:S01]  /*c5d0*/  FMNMX.FTZ R37, R58, R37, !PT ;  /* 0x000000253a257209 */ /* 0x000fe20007810000 */
[----:B------:R1:W-:Y:S01]  /*c5e0*/  MUFU.TANH R33, R26 ;  /* 0x0000001a00217308 */ /* 0x0003e20000002400 */
[----:B--2---:R-:W-:Y:S01]  /*c5f0*/  FSEL R60, R53, -INF , P3 ;  /* 0xff800000353c7808 */ /* 0x004fe20001800000 */
[----:B0-----:R-:W-:Y:S01]  /*c600*/  FMUL.FTZ R27, R54, UR4 ;  /* 0x00000004361b7c20 */ /* 0x001fe20008410000 */
[----:B------:R-:W-:Y:S02]  /*c610*/  ISETP.GT.AND P3, PT, R57, RZ, PT ;  /* 0x000000ff3900720c */ /* 0x000fe40003f64270 */
[----:B------:R-:W-:-:S02]  /*c620*/  FMNMX.FTZ R37, R60, R37, !PT ;  /* 0x000000253c257209 */ /* 0x000fc40007810000 */
[----:B------:R-:W-:Y:S01]  /*c630*/  ISETP.GT.AND P5, PT, R57, 0x8, PT ;  /* 0x000000083900780c */ /* 0x000fe20003fa4270 */
[----:B------:R-:W0:Y:S01]  /*c640*/  MUFU.TANH R30, R30 ;  /* 0x0000001e001e7308 */ /* 0x000e220000002400 */
[----:B-1----:R-:W-:Y:S01]  /*c650*/  FMUL.FTZ R26, R46, UR4 ;  /* 0x000000042e1a7c20 */ /* 0x002fe20008410000 */
[----:B------:R-:W1:Y:S01]  /*c660*/  SHFL.BFLY PT, R70, R37, 0x2, 0x1f ;  /* 0x0c401f0025467f89 */ /* 0x000e6200000e0000 */
[----:B---3--:R-:W-:Y:S01]  /*c670*/  FSEL R46, R41, -INF , P4 ;  /* 0xff800000292e7808 */ /* 0x008fe20002000000 */
[----:B------:R-:W-:Y:S01]  /*c680*/  ULDC UR4, c[0x0][0xa80] ;  /* 0x0002a00000047ab9 */ /* 0x000fe20000000800 */
[----:B------:R-:W-:Y:S01]  /*c690*/  ISETP.GT.AND P4, PT, R57, 0x10, PT ;  /* 0x000000103900780c */ /* 0x000fe20003f84270 */
[----:B------:R-:W-:Y:S02]  /*c6a0*/  IMAD.U32 R169, RZ, RZ, UR4 ;  /* 0x00000004ffa97e24 */ /* 0x000fe4000f8e00ff */
[----:B------:R-:W2:Y:S08]  /*c6b0*/  MUFU.TANH R31, R31 ;  /* 0x0000001f001f7308 */ /* 0x000eb00000002400 */
[----:B------:R2:W-:Y:S01]  /*c6c0*/  MUFU.TANH R45, R34 ;  /* 0x00000022002d7308 */ /* 0x0005e20000002400 */
[----:B0-----:R-:W-:-:S02]  /*c6d0*/  FSEL R30, R30, -INF , P5 ;  /* 0xff8000001e1e7808 */ /* 0x001fc40002800000 */
[----:B------:R-:W-:-:S05]  /*c6e0*/  ISETP.GT.AND P5, PT, R57, 0x21, PT ;  /* 0x000000213900780c */ /* 0x000fca0003fa4270 */
[----:B------:R-:W0:Y:S01]  /*c6f0*/  MUFU.TANH R35, R35 ;  /* 0x0000002300237308 */ /* 0x000e220000002400 */
[----:B-1----:R-:W-:-:S05]  /*c700*/  FMNMX.FTZ R70, R37, R70, !PT ;  /* 0x0000004625467209 */ /* 0x002fca0007810000 */
[----:B------:R-:W1:Y:S02]  /*c710*/  SHFL.BFLY PT, R25, R70, 0x1, 0x1f ;  /* 0x0c201f0046197f89 */ /* 0x000e6400000e0000 */
[----:B------:R-:W3:Y:S08]  /*c720*/  MUFU.TANH R38, R38 ;  /* 0x0000002600267308 */ /* 0x000ef00000002400 */
[----:B------:R-:W4:Y:S08]  /*c730*/  MUFU.TANH R39, R39 ;  /* 0x0000002700277308 */ /* 0x000f300000002400 */
[----:B------:R0:W4:Y:S01]  /*c740*/  MUFU.TANH R37, R42 ;  /* 0x0000002a00257308 */ /* 0x0001220000002400 */
[----:B-1----:R-:W-:-:S07]  /*c750*/  FMNMX.FTZ R168, R70, R25, !PT ;  /* 0x0000001946a87209 */ /* 0x002fce0007810000 */
[----:B------:R-:W1:Y:S01]  /*c760*/  MUFU.TANH R43, R43 ;  /* 0x0000002b002b7308 */ /* 0x000e620000002400 */
[----:B------:R-:W-:Y:S02]  /*c770*/  FSEL R25, R33, -INF , P3 ;  /* 0xff80000021197808 */ /* 0x000fe40001800000 */
[----:B------:R-:W-:Y:S02]  /*c780*/  ISETP.GT.AND P3, PT, R57, 0x9, PT ;  /* 0x000000093900780c */ /* 0x000fe40003f64270 */
[----:B------:R-:W-:Y:S02]  /*c790*/  FMNMX.FTZ R29, R25, R46, !PT ;  /* 0x0000002e191d7209 */ /* 0x000fe40007810000 */
[----:B--2---:R-:W-:Y:S01]  /*c7a0*/  FSEL R34, R31, -INF , P3 ;  /* 0xff8000001f227808 */ /* 0x004fe20001800000 */
[----:B------:R2:W1:Y:S01]  /*c7b0*/  MUFU.TANH R70, R26 ;  /* 0x0000001a00467308 */ /* 0x0004620000002400 */
[----:B------:R-:W-:Y:S01]  /*c7c0*/  FMNMX.FTZ R29, R30, R29, !PT ;  /* 0x0000001d1e1d7209 */ /* 0x000fe20007810000 */
[----:B------:R-:W-:Y:S01]  /*c7d0*/  FMUL.FTZ R31, R168, R169 ;  /* 0x000000a9a81f7220 */ /* 0x000fe20000410000 */
[----:B------:R-:W-:-:S02]  /*c7e0*/  ISETP.GT.AND P3, PT, R57, 0x11, PT ;  /* 0x000000113900780c */ /* 0x000fc40003f64270 */
[----:B------:R-:W-:Y:S02]  /*c7f0*/  FMNMX.FTZ R29, R34, R29, !PT ;  /* 0x0000001d221d7209 */ /* 0x000fe40007810000 */
[----:B0-----:R-:W-:Y:S01]  /*c800*/  FSEL R42, R35, -INF , P3 ;  /* 0xff800000232a7808 */ /* 0x001fe20001800000 */
[----:B------:R-:W0:Y:S01]  /*c810*/  MUFU.TANH R47, R47 ;  /* 0x0000002f002f7308 */ /* 0x000e220000002400 */
[----:B--2---:R-:W-:Y:S02]  /*c820*/  FSEL R26, R45, -INF , P4 ;  /* 0xff8000002d1a7808 */ /* 0x004fe40002000000 */
[C---:B------:R-:W-:Y:S02]  /*c830*/  ISETP.GT.AND P4, PT, R57.reuse, 0x18, PT ;  /* 0x000000183900780c */ /* 0x040fe40003f84270 */
[----:B------:R-:W-:Y:S02]  /*c840*/  FMNMX.FTZ R29, R26, R29, !PT ;  /* 0x0000001d1a1d7209 */ /* 0x000fe40007810000 */
[----:B------:R-:W-:Y:S01]  /*c850*/  ISETP.GT.AND P3, PT, R57, 0x19, PT ;  /* 0x000000193900780c */ /* 0x000fe20003f64270 */
[----:B------:R1:W2:Y:S01]  /*c860*/  MUFU.TANH R74, R50 ;  /* 0x00000032004a7308 */ /* 0x0002a20000002400 */
[----:B---3--:R-:W-:-:S02]  /*c870*/  FSEL R38, R38, -INF , P4 ;  /* 0xff80000026267808 */ /* 0x008fc40002000000 */
[----:B------:R-:W-:Y:S02]  /*c880*/  FMNMX.FTZ R29, R42, R29, !PT ;  /* 0x0000001d2a1d7209 */ /* 0x000fe40007810000 */
[----:B----4-:R-:W-:Y:S02]  /*c890*/  FSEL R54, R39, -INF , P3 ;  /* 0xff80000027367808 */ /* 0x010fe40001800000 */
[----:B------:R-:W-:Y:S01]  /*c8a0*/  FMNMX.FTZ R29, R38, R29, !PT ;  /* 0x0000001d261d7209 */ /* 0x000fe20007810000 */
[----:B------:R-:W3:Y:S01]  /*c8b0*/  MUFU.TANH R51, R51 ;  /* 0x0000003300337308 */ /* 0x000ee20000002400 */
[----:B------:R-:W-:Y:S02]  /*c8c0*/  FSEL R68, R37, -INF , P6 ;  /* 0xff80000025447808 */ /* 0x000fe40003000000 */
[----:B------:R-:W-:Y:S02]  /*c8d0*/  FMNMX.FTZ R29, R54, R29, !PT ;  /* 0x0000001d361d7209 */ /* 0x000fe40007810000 */
[----:B------:R-:W-:-:S02]  /*c8e0*/  ISETP.GT.AND P4, PT, R57, 0x28, PT ;  /* 0x000000283900780c */ /* 0x000fc40003f84270 */
[----:B-1----:R-:W-:Y:S01]  /*c8f0*/  FSEL R50, R43, -INF , P5 ;  /* 0xff8000002b327808 */ /* 0x002fe20002800000 */
[----:B------:R-:W1:Y:S01]  /*c900*/  MUFU.TANH R27, R27 ;  /* 0x0000001b001b7308 */ /* 0x000e620000002400 */
[----:B------:R-:W-:Y:S01]  /*c910*/  FMNMX.FTZ R29, R68, R29, !PT ;  /* 0x0000001d441d7209 */ /* 0x000fe20007810000 */
[----:B------:R-:W4:Y:S01]  /*c920*/  @P2 LDC R43, c[0x0][0x450] ;  /* 0x00011400ff2b2b82 */ /* 0x000f220000000800 */
[C---:B------:R-:W-:Y:S02]  /*c930*/  ISETP.GT.AND P3, PT, R57.reuse, 0x29, PT ;  /* 0x000000293900780c */ /* 0x040fe40003f64270 */
[----:B------:R-:W-:Y:S02]  /*c940*/  FSEL R70, R70, -INF , P4 ;  /* 0xff80000046467808 */ /* 0x000fe40002000000 */
[----:B------:R-:W-:Y:S01]  /*c950*/  FMNMX.FTZ R29, R50, R29, !PT ;  /* 0x0000001d321d7209 */ /* 0x000fe20007810000 */
[----:B------:R-:W1:Y:S01]  /*c960*/  MUFU.TANH R55, R55 ;  /* 0x0000003700377308 */ /* 0x000e620000002400 */
[----:B------:R-:W-:-:S02]  /*c970*/  ISETP.GT.AND P6, PT, R57, 0x30, PT ;  /* 0x000000303900780c */ /* 0x000fc40003fc4270 */
[----:B0-----:R-:W-:Y:S02]  /*c980*/  FSEL R72, R47, -INF , P3 ;  /* 0xff8000002f487808 */ /* 0x001fe40001800000 */
[----:B------:R-:W-:Y:S02]  /*c990*/  FMNMX.FTZ R29, R70, R29, !PT ;  /* 0x0000001d461d7209 */ /* 0x000fe40007810000 */
[----:B------:R-:W-:Y:S02]  /*c9a0*/  ISETP.GT.AND P3, PT, R57, 0x31, PT ;  /* 0x000000313900780c */ /* 0x000fe40003f64270 */
[----:B--2---:R-:W-:Y:S02]  /*c9b0*/  FSEL R74, R74, -INF , P6 ;  /* 0xff8000004a4a7808 */ /* 0x004fe40003000000 */
[----:B------:R-:W-:Y:S02]  /*c9c0*/  FMNMX.FTZ R29, R72, R29, !PT ;  /* 0x0000001d481d7209 */ /* 0x000fe40007810000 */
[----:B------:R-:W-:-:S02]  /*c9d0*/  FSETP.NEU.FTZ.AND P5, PT, R168, -INF , PT ;  /* 0xff800000a800780b */ /* 0x000fc40003fbd000 */
[----:B------:R-:W-:Y:S02]  /*c9e0*/  ISETP.GT.AND P4, PT, R57, 0x38, PT ;  /* 0x000000383900780c */ /* 0x000fe40003f84270 */
[----:B---3--:R-:W-:Y:S02]  /*c9f0*/  FSEL R76, R51, -INF , P3 ;  /* 0xff800000334c7808 */ /* 0x008fe40001800000 */
[----:B------:R-:W-:Y:S02]  /*ca00*/  FMNMX.FTZ R29, R74, R29, !PT ;  /* 0x0000001d4a1d7209 */ /* 0x000fe40007810000 */
[----:B------:R-:W-:Y:S02]  /*ca10*/  FSEL R39, R31, RZ, P5 ;  /* 0x000000ff1f277208 */ /* 0x000fe40002800000 */
[----:B------:R-:W-:Y:S02]  /*ca20*/  ISETP.GT.AND P3, PT, R57, 0x39, PT ;  /* 0x000000393900780c */ /* 0x000fe40003f64270 */
[----:B-1----:R-:W-:Y:S01]  /*ca30*/  FSEL R78, R27, -INF , P4 ;  /* 0xff8000001b4e7808 */ /* 0x002fe20002000000 */
[--C-:B-----5:R-:W-:Y:S01]  /*ca40*/  FFMA.FTZ R152, R15, R169, -R39.reuse ;  /* 0x000000a90f987223 */ /* 0x120fe20000010827 */
[----:B------:R-:W-:Y:S01]  /*ca50*/  FMNMX.FTZ R29, R76, R29, !PT ;  /* 0x0000001d4c1d7209 */ /* 0x000fe20007810000 */
[-CC-:B------:R-:W-:Y:S01]  /*ca60*/  FFMA.FTZ R15, R36, R169.reuse, -R39.reuse ;  /* 0x000000a9240f7223 */ /* 0x180fe20000010827 */
[----:B------:R-:W-:Y:S01]  /*ca70*/  FSEL R36, R55, -INF , P3 ;  /* 0xff80000037247808 */ /* 0x000fe20001800000 */
[--C-:B------:R-:W-:Y:S01]  /*ca80*/  FFMA.FTZ R154, R0, R169, -R39.reuse ;  /* 0x000000a9009a7223 */ /* 0x100fe20000010827 */
[----:B------:R-:W-:Y:S01]  /*ca90*/  FMNMX.FTZ R29, R78, R29, !PT ;  /* 0x0000001d4e1d7209 */ /* 0x000fe20007810000 */
[-CC-:B------:R-:W-:Y:S01]  /*caa0*/  FFMA.FTZ R27, R20, R169.reuse, -R39.reuse ;  /* 0x000000a9141b7223 */ /* 0x180fe20000010827 */
[--C-:B------:R-:W-:Y:S01]  /*cab0*/  FFMA.FTZ R156, R24, R169, -R39.reuse ;  /* 0x000000a9189c7223 */ /* 0x100fe20000010827 */
[----:B------:R-:W-:Y:S01]  /*cac0*/  MUFU.EX2 R152, R152 ;  /* 0x0000009800987308 */ /* 0x000fe20000000800 */
[----:B------:R-:W-:Y:S01]  /*cad0*/  FMNMX.FTZ R0, R36, R29, !PT ;  /* 0x0000001d24007209 */ /* 0x000fe20007810000 */
[----:B------:R-:W0:Y:S01]  /*cae0*/  @P2 LDC R24, c[0x0][0x44c] ;  /* 0x00011300ff182b82 */ /* 0x000e220000000800 */
[-CC-:B------:R-:W-:Y:S01]  /*caf0*/  FFMA.FTZ R31, R28, R169.reuse, -R39.reuse ;  /* 0x000000a91c1f7223 */ /* 0x180fe20000010827 */
[-CC-:B------:R-:W-:Y:S01]  /*cb00*/  FFMA.FTZ R158, R32, R169.reuse, -R39.reuse ;  /* 0x000000a9209e7223 */ /* 0x180fe20000010827 */
[-CC-:B------:R-:W-:Y:S01]  /*cb10*/  FFMA.FTZ R29, R40, R169.reuse, -R39.reuse ;  /* 0x000000a9281d7223 */ /* 0x180fe20000010827 */
[----:B------:R-:W1:Y:S01]  /*cb20*/  SHFL.BFLY PT, R33, R0, 0x2, 0x1f ;  /* 0x0c401f0000217f89 */ /* 0x000e6200000e0000 */
[-CC-:B------:R-:W-:Y:S01]  /*cb30*/  FFMA.FTZ R160, R44, R169.reuse, -R39.reuse ;  /* 0x000000a92ca07223 */ /* 0x180fe20000010827 */
[----:B------:R-:W2:Y:S01]  /*cb40*/  MUFU.EX2 R15, R15 ;  /* 0x0000000f000f7308 */ /* 0x000ea20000000800 */
[-CC-:B------:R-:W-:Y:S01]  /*cb50*/  FFMA.FTZ R162, R52, R169.reuse, -R39.reuse ;  /* 0x000000a934a27223 */ /* 0x180fe20000010827 */
[-CC-:B------:R-:W-:Y:S01]  /*cb60*/  FFMA.FTZ R35, R66, R169.reuse, -R39.reuse ;  /* 0x000000a942237223 */ /* 0x180fe20000010827 */
[-CC-:B------:R-:W-:Y:S01]  /*cb70*/  FFMA.FTZ R164, R62, R169.reuse, -R39.reuse ;  /* 0x000000a93ea47223 */ /* 0x180fe20000010827 */
[-CC-:B------:R-:W-:Y:S01]  /*cb80*/  FFMA.FTZ R64, R64, R169.reuse, -R39.reuse ;  /* 0x000000a940407223 */ /* 0x180fe20000010827 */
[----:B------:R-:W-:-:S03]  /*cb90*/  FFMA.FTZ R166, R58, R169, -R39 ;  /* 0x000000a93aa67223 */ /* 0x000fc60000010827 */
[----:B------:R-:W3:Y:S08]  /*cba0*/  MUFU.EX2 R154, R154 ;  /* 0x0000009a009a7308 */ /* 0x000ef00000000800 */
[----:B------:R-:W3:Y:S01]  /*cbb0*/  MUFU.EX2 R27, R27 ;  /* 0x0000001b001b7308 */ /* 0x000ee20000000800 */
[----:B0-----:R-:W-:Y:S01]  /*cbc0*/  @P2 IMAD.HI.U32 R24, R193, R24, RZ ;  /* 0x00000018c1182227 */ /* 0x001fe200078e00ff */
[----:B-1----:R-:W-:-:S03]  /*cbd0*/  FMNMX.FTZ R20, R0, R33, !PT ;  /* 0x0000002100147209 */ /* 0x002fc60007810000 */
[----:B------:R-:W-:-:S03]  /*cbe0*/  FFMA.FTZ R33, R48, R169, -R39 ;  /* 0x000000a930217223 */ /* 0x000fc60000010827 */
[----:B------:R-:W0:Y:S01]  /*cbf0*/  MUFU.EX2 R156, R156 ;  /* 0x0000009c009c7308 */ /* 0x000e220000000800 */
[----:B----4-:R-:W-:Y:S01]  /*cc00*/  @P2 SHF.R.U32.HI R174, RZ, R43, R24 ;  /* 0x0000002bffae2219 */ /* 0x010fe20000011618 */
[----:B------:R-:W-:Y:S01]  /*cc10*/  FFMA.FTZ R39, R60, R169, -R39 ;  /* 0x000000a93c277223 */ /* 0x000fe20000010827 */
[----:B------:R-:W1:Y:S05]  /*cc20*/  SHFL.BFLY PT, R37, R20, 0x1, 0x1f ;  /* 0x0c201f0014257f89 */ /* 0x000e6a00000e0000 */
[----:B------:R-:W-:Y:S08]  /*cc30*/  MUFU.EX2 R31, R31 ;  /* 0x0000001f001f7308 */ /* 0x000ff00000000800 */
[----:B------:R-:W-:Y:S08]  /*cc40*/  MUFU.EX2 R158, R158 ;  /* 0x0000009e009e7308 */ /* 0x000ff00000000800 */
[----:B------:R-:W-:Y:S01]  /*cc50*/  MUFU.EX2 R29, R29 ;  /* 0x0000001d001d7308 */ /* 0x000fe20000000800 */
[----:B-1----:R-:W-:-:S04]  /*cc60*/  FMNMX.FTZ R170, R20, R37, !PT ;  /* 0x0000002514aa7209 */ /* 0x002fc80007810000 */
[C---:B------:R-:W-:Y:S01]  /*cc70*/  FSETP.NEU.FTZ.AND P3, PT, R170.reuse, -INF , PT ;  /* 0xff800000aa00780b */ /* 0x040fe20003f7d000 */
[-C--:B------:R-:W-:Y:S02]  /*cc80*/  FMUL.FTZ R0, R170, R169.reuse ;  /* 0x000000a9aa007220 */ /* 0x080fe40000410000 */
[----:B------:R-:W-:Y:S03]  /*cc90*/  MUFU.EX2 R160, R160 ;  /* 0x000000a000a07308 */ /* 0x000fe60000000800 */
[----:B------:R-:W-:Y:S01]  /*cca0*/  FSEL R41, R0, RZ, P3 ;  /* 0x000000ff00297208 */ /* 0x000fe20001800000 */
[C---:B------:R-:W-:Y:S02]  /*ccb0*/  @!P1 VIADD R0, R21.reuse, 0x38840 ;  /* 0x0003884015009836 */ /* 0x040fe40000000000 */
[----:B------:R-:W-:Y:S02]  /*ccc0*/  @!P1 VIADD R21, R21, 0x38860 ;  /* 0x0003886015159836 */ /* 0x000fe40000000000 */
        /* <DEDUP_REMOVED lines=18> */
[----:B------:R-:W-:Y:S01]  /*cdf0*/  FFMA.FTZ R36, R36, R169, -R41 ;  /* 0x000000a924247223 */ /* 0x000fe20000010829 */
[----:B--2---:R-:W-:Y:S01]  /*ce00*/  FADD.FTZ R25, R152, R15 ;  /* 0x0000000f98197221 */ /* 0x004fe20000010000 */
[----:B------:R-:W-:-:S02]  /*ce10*/  @!P1 PRMT R0, RZ, 0x654, R0 ;  /* 0x00000654ff009816 */ /* 0x000fc40000000000 */
[----:B------:R-:W-:Y:S01]  /*ce20*/  F2FP.F16.F32.PACK_AB R152, R15, R152 ;  /* 0x000000980f98723e */ /* 0x000fe200000000ff */
[----:B---3--:R-:W-:Y:S01]  /*ce30*/  FADD.FTZ R20, R154, R25 ;  /* 0x000000199a147221 */ /* 0x008fe20000010000 */
[----:B------:R-:W2:Y:S01]  /*ce40*/  MUFU.EX2 R30, R30 ;  /* 0x0000001e001e7308 */ /* 0x000ea20000000800 */
[----:B------:R3:W-:Y:S01]  /*ce50*/  @!P1 SYNCS.ARRIVE.TRANS64.RED.A1T0 RZ, [R0+URZ], RZ ;  /* 0x000000ff00ff99a7 */ /* 0x0007e2000810043f */
[C---:B------:R-:W-:Y:S01]  /*ce60*/  F2FP.F16.F32.PACK_AB R154, R27.reuse, R154 ;  /* 0x0000009a1b9a723e */ /* 0x040fe200000000ff */
[----:B------:R-:W-:Y:S01]  /*ce70*/  FADD.FTZ R25, R27, R20 ;  /* 0x000000141b197221 */ /* 0x000fe20000010000 */
[----:B------:R-:W-:-:S03]  /*ce80*/  @!P1 PRMT R21, RZ, 0x654, R21 ;  /* 0x00000654ff159816 */ /* 0x000fc60000000015 */
[----:B0-----:R-:W-:Y:S01]  /*ce90*/  FADD.FTZ R20, R156, R25 ;  /* 0x000000199c147221 */ /* 0x001fe20000010000 */
[----:B------:R-:W0:Y:S01]  /*cea0*/  MUFU.EX2 R155, R34 ;  /* 0x00000022009b7308 */ /* 0x000e220000000800 */
[----:B-1----:R-:W-:Y:S01]  /*ceb0*/  FADD.FTZ R41, R153, R46 ;  /* 0x0000002e99297221 */ /* 0x002fe20000010000 */
[----:B---3--:R-:W-:Y:S01]  /*cec0*/  LOP3.LUT R0, R56, 0x2000000, RZ, 0xfc, !PT ;  /* 0x0200000038007812 */ /* 0x008fe200078efcff */
[----:B------:R-:W-:Y:S01]  /*ced0*/  IMAD.MOV.U32 R25, RZ, RZ, 0x40000040 ;  /* 0x40000040ff197424 */ /* 0x000fe200078e00ff */
[----:B------:R-:W-:Y:S02]  /*cee0*/  F2FP.F16.F32.PACK_AB R153, R46, R153 ;  /* 0x000000992e99723e */ /* 0x000fe400000000ff */
[----:B------:R-:W-:Y:S01]  /*cef0*/  F2FP.F16.F32.PACK_AB R156, R31, R156 ;  /* 0x0000009c1f9c723e */ /* 0x000fe200000000ff */
[----:B------:R-:W-:Y:S01]  /*cf00*/  IMAD R172, R18, 0x1000, R0 ;  /* 0x0000100012ac7824 */ /* 0x000fe200078e0200 */
[----:B------:R-:W1:Y:S01]  /*cf10*/  MUFU.EX2 R26, R26 ;  /* 0x0000001a001a7308 */ /* 0x000e620000000800 */
[----:B--2---:R-:W-:Y:S01]  /*cf20*/  FADD.FTZ R24, R30, R41 ;  /* 0x000000291e187221 */ /* 0x004fe20000010000 */
[----:B------:R-:W-:-:S02]  /*cf30*/  R2UR UR11, R25 ;  /* 0x00000000190b72ca */ /* 0x000fc400000e0000 */
[----:B------:R-:W-:-:S04]  /*cf40*/  R2UR UR6, R172 ;  /* 0x00000000ac0672ca */ /* 0x000fc800000e0000 */
[----:B------:R-:W2:Y:S01]  /*cf50*/  MUFU.EX2 R157, R42 ;  /* 0x0000002a009d7308 */ /* 0x000ea20000000800 */
[C---:B0-----:R-:W-:Y:S01]  /*cf60*/  FADD.FTZ R41, R155.reuse, R24 ;  /* 0x000000189b297221 */ /* 0x041fe20000010000 */
[----:B------:R-:W-:Y:S01]  /*cf70*/  VIADD R24, R172, 0x80 ;  /* 0x00000080ac187836 */ /* 0x000fe20000000000 */
[----:B------:R-:W-:Y:S01]  /*cf80*/  F2FP.F16.F32.PACK_AB R155, R155, R30 ;  /* 0x0000001e9b9b723e */ /* 0x000fe200000000ff */
[----:B------:R-:W-:Y:S03]  /*cf90*/  BAR.SYNC.DEFER_BLOCKING 0xf, 0x100 ;  /* 0x03c4000000007b1d */ /* 0x000fe60000010000 */
[----:B------:R-:W-:Y:S01]  /*cfa0*/  R2UR UR10, R24 ;  /* 0x00000000180a72ca */ /* 0x000fe200000e0000 */
[----:B-1----:R-:W-:Y:S02]  /*cfb0*/  FADD.FTZ R28, R26, R41 ;  /* 0x000000291a1c7221 */ /* 0x002fe40000010000 */
[----:B------:R-:W0:Y:S01]  /*cfc0*/  MUFU.EX2 R38, R38 ;  /* 0x0000002600267308 */ /* 0x000e220000000800 */
[----:B------:R-:W-:-:S04]  /*cfd0*/  FADD.FTZ R41, R31, R20 ;  /* 0x000000141f297221 */ /* 0x000fc80000010000 */
[----:B------:R-:W-:Y:S01]  /*cfe0*/  FADD.FTZ R20, R158, R41 ;  /* 0x000000299e147221 */ /* 0x000fe20000010000 */
[----:B------:R-:W-:Y:S01]  /*cff0*/  F2FP.F16.F32.PACK_AB R158, R29, R158 ;  /* 0x0000009e1d9e723e */ /* 0x000fe200000000ff */
[----:B--2---:R-:W-:Y:S01]  /*d000*/  FADD.FTZ R43, R157, R28 ;  /* 0x0000001c9d2b7221 */ /* 0x004fe20000010000 */
[----:B------:R-:W1:Y:S01]  /*d010*/  MUFU.EX2 R159, R54 ;  /* 0x00000036009f7308 */ /* 0x000e620000000800 */
[----:B------:R-:W-:Y:S01]  /*d020*/  FADD.FTZ R15, R29, R20 ;  /* 0x000000141d0f7221 */ /* 0x000fe20000010000 */
[----:B------:R-:W-:-:S03]  /*d030*/  F2FP.F16.F32.PACK_AB R157, R157, R26 ;  /* 0x0000001a9d9d723e */ /* 0x000fc600000000ff */
[----:B------:R-:W-:Y:S01]  /*d040*/  FADD.FTZ R20, R160, R15 ;  /* 0x0000000fa0147221 */ /* 0x000fe20000010000 */
[C---:B------:R-:W-:Y:S02]  /*d050*/  F2FP.F16.F32.PACK_AB R160, R33.reuse, R160 ;  /* 0x000000a021a0723e */ /* 0x040fe400000000ff */
[----:B------:R-:W2:Y:S01]  /*d060*/  MUFU.EX2 R68, R68 ;  /* 0x0000004400447308 */ /* 0x000ea20000000800 */
[----:B0-----:R-:W-:Y:S01]  /*d070*/  FADD.FTZ R24, R38, R43 ;  /* 0x0000002b26187221 */ /* 0x001fe20000010000 */
[----:B------:R-:W-:Y:S01]  /*d080*/  FADD.FTZ R15, R33, R20 ;  /* 0x00000014210f7221 */ /* 0x000fe20000010000 */
[----:B------:R0:W-:Y:S05]  /*d090*/  STSM.16.M88.4 [R194+0x36400], R152 ;  /* 0x03640098c2007844 */ /* 0x0001ea0000000200 */
[----:B------:R-:W3:Y:S01]  /*d0a0*/  MUFU.EX2 R161, R50 ;  /* 0x0000003200a17308 */ /* 0x000ee20000000800 */
[C---:B-1----:R-:W-:Y:S01]  /*d0b0*/  FADD.FTZ R25, R159.reuse, R24 ;  /* 0x000000189f197221 */ /* 0x042fe20000010000 */
[----:B------:R-:W-:-:S05]  /*d0c0*/  F2FP.F16.F32.PACK_AB R159, R159, R38 ;  /* 0x000000269f9f723e */ /* 0x000fca00000000ff */
[----:B------:R1:W-:Y:S01]  /*d0d0*/  STSM.16.M88.4 [R212], R156 ;  /* 0x0000009cd4007844 */ /* 0x0003e20000000200 */
[----:B------:R-:W4:Y:S01]  /*d0e0*/  MUFU.EX2 R162, R162 ;  /* 0x000000a200a27308 */ /* 0x000f220000000800 */
[----:B--2---:R-:W-:-:S07]  /*d0f0*/  FADD.FTZ R24, R68, R25 ;  /* 0x0000001944187221 */ /* 0x004fce0000010000 */
[----:B------:R-:W2:Y:S01]  /*d100*/  MUFU.EX2 R70, R70 ;  /* 0x0000004600467308 */ /* 0x000ea20000000800 */
[C---:B---3--:R-:W-:Y:S01]  /*d110*/  FADD.FTZ R25, R161.reuse, R24 ;  /* 0x00000018a1197221 */ /* 0x048fe20000010000 */
[----:B------:R-:W-:-:S06]  /*d120*/  F2FP.F16.F32.PACK_AB R161, R161, R68 ;  /* 0x00000044a1a1723e */ /* 0x000fcc00000000ff */
[----:B------:R-:W3:Y:S01]  /*d130*/  MUFU.EX2 R35, R35 ;  /* 0x0000002300237308 */ /* 0x000ee20000000800 */
[----:B----4-:R-:W-:-:S07]  /*d140*/  FADD.FTZ R20, R162, R15 ;  /* 0x0000000fa2147221 */ /* 0x010fce0000010000 */
[----:B------:R-:W4:Y:S01]  /*d150*/  MUFU.EX2 R163, R72 ;  /* 0x0000004800a37308 */ /* 0x000f220000000800 */
[----:B--2---:R-:W-:-:S07]  /*d160*/  FADD.FTZ R24, R70, R25 ;  /* 0x0000001946187221 */ /* 0x004fce0000010000 */
[----:B------:R-:W2:Y:S01]  /*d170*/  MUFU.EX2 R164, R164 ;  /* 0x000000a400a47308 */ /* 0x000ea20000000800 */
[C---:B---3--:R-:W-:Y:S01]  /*d180*/  FADD.FTZ R15, R35.reuse, R20 ;  /* 0x00000014230f7221 */ /* 0x048fe20000010000 */
[----:B------:R-:W-:-:S06]  /*d190*/  F2FP.F16.F32.PACK_AB R162, R35, R162 ;  /* 0x000000a223a2723e */ /* 0x000fcc00000000ff */
[----:B------:R-:W3:Y:S01]  /*d1a0*/  MUFU.EX2 R74, R74 ;  /* 0x0000004a004a7308 */ /* 0x000ee20000000800 */
[C---:B----4-:R-:W-:Y:S01]  /*d1b0*/  FADD.FTZ R25, R163.reuse, R24 ;  /* 0x00000018a3197221 */ /* 0x050fe20000010000 */
[----:B------:R-:W-:-:S05]  /*d1c0*/  F2FP.F16.F32.PACK_AB R163, R163, R70 ;  /* 0x00000046a3a3723e */ /* 0x000fca00000000ff */
[----:B------:R1:W-:Y:S01]  /*d1d0*/  STSM.16.M88.4 [R203], R160 ;  /* 0x000000a0cb007844 */ /* 0x0003e20000000200 */
[----:B------:R-:W4:Y:S01]  /*d1e0*/  MUFU.EX2 R37, R64 ;  /* 0x0000004000257308 */ /* 0x000f220000000800 */
[----:B--2---:R-:W-:-:S07]  /*d1f0*/  FADD.FTZ R20, R164, R15 ;  /* 0x0000000fa4147221 */ /* 0x004fce0000010000 */
[----:B------:R-:W2:Y:S01]  /*d200*/  MUFU.EX2 R165, R76 ;  /* 0x0000004c00a57308 */ /* 0x000ea20000000800 */
[----:B---3--:R-:W-:-:S07]  /*d210*/  FADD.FTZ R24, R74, R25 ;  /* 0x000000194a187221 */ /* 0x008fce0000010000 */
[----:B------:R-:W3:Y:S01]  /*d220*/  MUFU.EX2 R166, R166 ;  /* 0x000000a600a67308 */ /* 0x000ee20000000800 */
[C---:B----4-:R-:W-:Y:S01]  /*d230*/  FADD.FTZ R15, R37.reuse, R20 ;  /* 0x00000014250f7221 */ /* 0x050fe20000010000 */
[----:B------:R-:W-:-:S06]  /*d240*/  F2FP.F16.F32.PACK_AB R164, R37, R164 ;  /* 0x000000a425a4723e */ /* 0x000fcc00000000ff */
[----:B------:R-:W4:Y:S01]  /*d250*/  MUFU.EX2 R78, R78 ;  /* 0x0000004e004e7308 */ /* 0x000f220000000800 */
[C---:B--2---:R-:W-:Y:S01]  /*d260*/  FADD.FTZ R25, R165.reuse, R24 ;  /* 0x00000018a5197221 */ /* 0x044fe20000010000 */
[----:B------:R-:W-:-:S06]  /*d270*/  F2FP.F16.F32.PACK_AB R165, R165, R74 ;  /* 0x0000004aa5a5723e */ /* 0x000fcc00000000ff */
[----:B------:R-:W2:Y:S01]  /*d280*/  MUFU.EX2 R39, R39 ;  /* 0x0000002700277308 */ /* 0x000ea20000000800 */
[----:B---3--:R-:W-:-:S07]  /*d290*/  FADD.FTZ R20, R166, R15 ;  /* 0x0000000fa6147221 */ /* 0x008fce0000010000 */
[----:B------:R-:W3:Y:S01]  /*d2a0*/  MUFU.EX2 R167, R36 ;  /* 0x0000002400a77308 */ /* 0x000ee20000000800 */
[----:B----4-:R-:W-:Y:S01]  /*d2b0*/  FADD.FTZ R24, R78, R25 ;  /* 0x000000194e187221 */ /* 0x010fe20000010000 */
[C---:B--2---:R-:W-:Y:S01]  /*d2c0*/  FADD.FTZ R15, R39.reuse, R20 ;  /* 0x00000014270f7221 */ /* 0x044fe20000010000 */
[----:B------:R-:W-:Y:S02]  /*d2d0*/  F2FP.F16.F32.PACK_AB R166, R39, R166 ;  /* 0x000000a627a6723e */ /* 0x000fe400000000ff */
[C---:B---3--:R-:W-:Y:S01]  /*d2e0*/  FADD.FTZ R20, R167.reuse, R24 ;  /* 0x00000018a7147221 */ /* 0x048fe20000010000 */
[----:B------:R-:W-:-:S05]  /*d2f0*/  F2FP.F16.F32.PACK_AB R167, R167, R78 ;  /* 0x0000004ea7a7723e */ /* 0x000fca00000000ff */
[----:B------:R1:W-:Y:S01]  /*d300*/  STSM.16.M88.4 [R210], R164 ;  /* 0x000000a4d2007844 */ /* 0x0003e20000000200 */
[----:B------:R-:W-:-:S06]  /*d310*/  WARPGROUP.ARRIVE ;  /* 0x00000000000079c5 */ /* 0x000fcc0000000000 */
[----:B------:R-:W-:Y:S03]  /*d320*/  HGMMA.64x256x16.F32 R24, R152, gdesc[UR4].tnspB, RZ, !UPT, gsb0 ;  /* 0x43e0000498187df0 */ /* 0x000fe6000c0008ff */
[----:B------:R-:W-:Y:S02]  /*d330*/  WARPGROUP.DEPBAR.LE gsb0, 0x0 ;  /* 0x00008000000079c5 */ /* 0x000fe40000010000 */
[----:B------:R-:W-:Y:S01]  /*d340*/  WARPGROUP.ARRIVE ;  /* 0x00000000000079c5 */ /* 0x000fe20000000000 */
[C---:B0-----:R-:W-:Y:S02]  /*d350*/  VIADD R152, R172.reuse, 0x100 ;  /* 0x00000100ac987836 */ /* 0x041fe40000000000 */
[----:B------:R-:W-:Y:S02]  /*d360*/  IMAD.MOV.U32 R153, RZ, RZ, 0x40000040 ;  /* 0x40000040ff997424 */ /* 0x000fe400078e00ff */
[----:B------:R-:W-:-:S15]  /*d370*/  VIADD R172, R172, 0x180 ;  /* 0x00000180acac7836 */ /* 0x000fde0000000000 */
[----:B------:R-:W-:-:S03]  /*d380*/  NOP ;  /* 0x0000000000007918 */ /* 0x000fc60000000000 */
[----:B------:R-:W-:Y:S01]  /*d390*/  HGMMA.64x256x16.F32 R24, R156, gdesc[UR8].tnspB, R24, gsb0 ;  /* 0x43e000089c187df0 */ /* 0x000fe20008000818 */
[----:B------:R-:W-:Y:S02]  /*d3a0*/  R2UR UR6, R152 ;  /* 0x00000000980672ca */ /* 0x000fe400000e0000 */
[----:B------:R-:W-:Y:S02]  /*d3b0*/  R2UR UR7, R153 ;  /* 0x00000000990772ca */ /* 0x000fe400000e0000 */
[----:B------:R-:W-:-:S04]  /*d3c0*/  IADD3 R152, R174, R211, -R192 ;  /* 0x000000d3ae987210 */ /* 0x000fc80007ffe8c0 */
[----:B------:R-:W-:-:S04]  /*d3d0*/  SHF.R.S32.HI R153, RZ, 0x1f, R152 ;  /* 0x0000001fff997819 */ /* 0x000fc80000011498 */
[----:B------:R-:W-:-:S04]  /*d3e0*/  LEA.HI R153, R153, R152, RZ, 0x6 ;  /* 0x0000009899997211 */ /* 0x000fc800078f30ff */
[----:B------:R-:W-:-:S04]  /*d3f0*/  SHF.R.S32.HI R153, RZ, 0x6, R153 ;  /* 0x00000006ff997819 */ /* 0x000fc80000011499 */
[----:B------:R-:W-:Y:S01]  /*d400*/  VIMNMX R196, R213, R153, !PT ;  /* 0x00000099d5c47248 */ /* 0x000fe20007fe0100 */
[----:B------:R-:W-:Y:S02]  /*d410*/  WARPGROUP.DEPBAR.LE gsb0, 0x0 ;  /* 0x00008000000079c5 */ /* 0x000fe40000010000 */
[----:B------:R-:W-:-:S06]  /*d420*/  WARPGROUP.ARRIVE ;  /* 0x00000000000079c5 */ /* 0x000fcc0000000000 */
        /* <DEDUP_REMOVED lines=17> */
[----:B0-----:R-:W-:-:S05]  /*d540*/  VIADD R21, R171, 0xfffffffe ;  /* 0xfffffffeab157836 */ /* 0x001fca0000000000 */
[----:B------:R-:W-:-:S13]  /*d550*/  ISETP.GE.AND P3, PT, R21, R196, PT ;  /* 0x000000c41500720c */ /* 0x000fda0003f66270 */
[----:B-1----:R-:W-:Y:S05]  /*d560*/  @!P3 BRA `(.L_x_8682) ;  /* 0x0000003800f0b947 */ /* 0x002fea0003800000 */
[----:B------:R-:W-:Y:S01]  /*d570*/  BSSY B1, `(.L_x_8683) ;  /* 0x00003ba000017945 */ /* 0x000fe20003800000 */
[----:B------:R-:W-:Y:S02]  /*d580*/  IMAD.MOV.U32 R200, RZ, RZ, R170 ;  /* 0x000000ffffc87224 */ /* 0x000fe400078e00aa */
[----:B------:R-:W-:Y:S02]  /*d590*/  IMAD.MOV.U32 R197, RZ, RZ, R168 ;  /* 0x000000ffffc57224 */ /* 0x000fe400078e00a8 */
[----:B------:R-:W-:-:S07]  /*d5a0*/  IMAD.MOV.U32 R201, RZ, RZ, R18 ;  /* 0x000000ffffc97224 */ /* 0x000fce00078e0012 */
.L_x_8694:
[----:B------:R-:W-:-:S05]  /*d5b0*/  VIADD R18, R201, 0x1 ;  /* 0x00000001c9127836 */ /* 0x000fca0000000000 */
[----:B------:R-:W-:-:S04]  /*d5c0*/  ISETP.NE.AND P3, PT, R18, 0x2, PT ;  /* 0x000000021200780c */ /* 0x000fc80003f65270 */
[----:B------:R-:W-:Y:S02]  /*d5d0*/  SEL R152, RZ, 0x1, P3 ;  /* 0x00000001ff987807 */ /* 0x000fe40001800000 */
[----:B------:R-:W-:Y:S02]  /*d5e0*/  SEL R18, R18, RZ, P3 ;  /* 0x000000ff12127207 */ /* 0x000fe40001800000 */
[----:B------:R-:W-:Y:S01]  /*d5f0*/  LOP3.LUT R19, R19, R152, RZ, 0x3c, !PT ;  /* 0x0000009813137212 */ /* 0x000fe200078e3cff */
[----:B-1----:R-:W-:Y:S06]  /*d600*/  @!P0 BRA `(.L_x_8684) ;  /* 0x0000000000048947 */ /* 0x002fec0003800000 */
[----:B------:R-:W-:Y:S01]  /*d610*/  BPT.TRAP 0x1 ;  /* 0x000000040000795c */ /* 0x000fe20000300000 */
.L_x_8684:
[----:B------:R-:W-:Y:S01]  /*d620*/  IMAD R195, R18, 0x8, R2 ;  /* 0x0000000812c37824 */ /* 0x000fe200078e0202 */
[----:B------:R-:W-:-:S04]  /*d630*/  SHF.L.U32 R198, R19, 0x1f, RZ ;  /* 0x0000001f13c67819 */ /* 0x000fc800000006ff */
[----:B------:R0:W1:Y:S01]  /*d640*/  SYNCS.PHASECHK.TRANS64.TRYWAIT P3, [R195+URZ+0x38830], R198 ;  /* 0x038830c6c30075a7 */ /* 0x000062000806017f */
[----:B------:R-:W-:Y:S05]  /*d650*/  @!P0 BRA `(.L_x_8685) ;  /* 0x0000000000048947 */ /* 0x000fea0003800000 */
[----:B------:R-:W-:Y:S01]  /*d660*/  BPT.TRAP 0x1 ;  /* 0x000000040000795c */ /* 0x000fe20000300000 */
.L_x_8685:
[----:B------:R-:W-:Y:S01]  /*d670*/  BSSY B2, `(.L_x_8686) ;  /* 0x0000006000027945 */ /* 0x000fe20003800000 */
[----:B------:R-:W-:Y:S02]  /*d680*/  IMAD R156, R18, 0x200, R3 ;  /* 0x00000200129c7824 */ /* 0x000fe400078e0203 */
[----:B------:R-:W-:Y:S01]  /*d690*/  IMAD.MOV.U32 R157, RZ, RZ, 0x40000040 ;  /* 0x40000040ff9d7424 */ /* 0x000fe200078e00ff */
[----:B-1----:R-:W-:Y:S06]  /*d6a0*/  @P3 BRA `(.L_x_8687) ;  /* 0x0000000000083947 */ /* 0x002fec0003800000 */
[----:B------:R-:W1:Y:S02]  /*d6b0*/  SYNCS.PHASECHK.TRANS64.TRYWAIT P3, [R195+URZ+0x38830], R198 ;  /* 0x038830c6c30075a7 */ /* 0x000e64000806017f */
[----:B-1----:R-:W-:Y:S05]  /*d6c0*/  @!P3 BRA `(.L_x_8688) ;  /* 0x0000017c0024b947 */ /* 0x002fea0003800000 */
.L_x_8687:
[----:B------:R-:W-:Y:S05]  /*d6d0*/  BSYNC B2 ;  /* 0x0000000000027941 */ /* 0x000fea0003800000 */
.L_x_8686:
        /* <DEDUP_REMOVED lines=36> */
.L_x_8689:
[----:B------:R2:W3:Y:S01]  /*d920*/  SYNCS.PHASECHK.TRANS64.TRYWAIT P3, [R195+URZ+0x38850], R198 ;  /* 0x038850c6c30075a7 */ /* 0x0004e2000806017f */
[----:B------:R-:W-:Y:S05]  /*d930*/  @!P0 BRA `(.L_x_8690) ;  /* 0x0000000000048947 */ /* 0x000fea0003800000 */
[----:B------:R-:W-:Y:S01]  /*d940*/  BPT.TRAP 0x1 ;  /* 0x000000040000795c */ /* 0x000fe20000300000 */
.L_x_8690:
[----:B------:R-:W-:Y:S04]  /*d950*/  BSSY B2, `(.L_x_8691) ;  /* 0x0000004000027945 */ /* 0x000fe80003800000 */
[----:B---3--:R-:W-:Y:S05]  /*d960*/  @P3 BRA `(.L_x_8692) ;  /* 0x0000000000083947 */ /* 0x008fea0003800000 */
[----:B------:R-:W3:Y:S02]  /*d970*/  SYNCS.PHASECHK.TRANS64.TRYWAIT P3, [R195+URZ+0x38850], R198 ;  /* 0x038850c6c30075a7 */ /* 0x000ee4000806017f */
[----:B---3--:R-:W-:Y:S05]  /*d980*/  @!P3 BRA `(.L_x_8693) ;  /* 0x000001780088b947 */ /* 0x008fea0003800000 */
.L_x_8692:
[----:B------:R-:W-:Y:S05]  /*d990*/  BSYNC B2 ;  /* 0x0000000000027941 */ /* 0x000fea0003800000 */
.L_x_8691:
[----:B------:R-:W-:Y:S01]  /*d9a0*/  IMAD R204, R18, 0x1000, R14 ;  /* 0x0000100012cc7824 */ /* 0x000fe200078e020e */
[----:B------:R-:W-:Y:S01]  /*d9b0*/  R2UR UR4, R6 ;  /* 0x00000000060472ca */ /* 0x000fe200000e0000 */
[----:B------:R-:W-:Y:S01]  /*d9c0*/  IMAD.MOV.U32 R205, RZ, RZ, 0x40000040 ;  /* 0x40000040ffcd7424 */ /* 0x000fe200078e00ff */
[----:B------:R-:W-:Y:S01]  /*d9d0*/  R2UR UR5, R7 ;  /* 0x00000000070572ca */ /* 0x000fe200000e0000 */
[----:B------:R-:W-:Y:S01]  /*d9e0*/  WARPGROUP.ARRIVE ;  /* 0x00000000000079c5 */ /* 0x000fe20000000000 */
[----:B------:R-:W-:Y:S01]  /*d9f0*/  R2UR UR6, R204 ;  /* 0x00000000cc0672ca */ /* 0x000fe200000e0000 */
[----:B0123--:R-:W-:Y:S01]  /*da00*/  VIADD R198, R6, 0x2 ;  /* 0x0000000206c67836 */ /* 0x00ffe20000000000 */
[----:B------:R-:W-:Y:S01]  /*da10*/  R2UR UR7, R205 ;  /* 0x00000000cd0772ca */ /* 0x000fe200000e0000 */
[----:B------:R-:W-:Y:S02]  /*da20*/  IMAD.MOV.U32 R199, RZ, RZ, 0x40000040 ;  /* 0x40000040ffc77424 */ /* 0x000fe400078e00ff */
[----:B------:R-:W0:Y:S01]  /*da30*/  S2R R202, SR_TID.X ;  /* 0x0000000000ca7919 */ /* 0x000e220000002100 */
[----:B------:R-:W-:-:S02]  /*da40*/  VIADD R205, R204, 0x800 ;  /* 0x00000800cccd7836 */ /* 0x000fc40000000000 */
[----:B------:R-:W-:Y:S02]  /*da50*/  IMAD.MOV.U32 R207, RZ, RZ, 0x40000040 ;  /* 0x40000040ffcf7424 */ /* 0x000fe400078e00ff */
[----:B------:R-:W-:Y:S02]  /*da60*/  VIADD R208, R6, 0x800 ;  /* 0x0000080006d07836 */ /* 0x000fe40000000000 */
[----:B------:R-:W-:-:S03]  /*da70*/  IMAD.MOV.U32 R209, RZ, RZ, 0xa00 ;  /* 0x00000a00ffd17424 */ /* 0x000fc600078e00ff */
        /* <DEDUP_REMOVED lines=9> */
[----:B0-----:R-:W-:Y:S01]  /*db10*/  SHF.R.U32.HI R202, RZ, 0x7, R202 ;  /* 0x00000007ffca7819 */ /* 0x001fe200000116ca */
[----:B------:R-:W-:Y:S02]  /*db20*/  WARPGROUP.DEPBAR.LE gsb0, 0x0 ;  /* 0x00008000000079c5 */ /* 0x000fe40000010000 */
[----:B------:R-:W-:-:S08]  /*db30*/  WARPGROUP.ARRIVE ;  /* 0x00000000000079c5 */ /* 0x000fd00000000000 */
        /* <DEDUP_REMOVED lines=150> */
[----:B------:R-:W0:Y:S01]  /*e4a0*/  SHFL.IDX PT, R198, R202, RZ, 0x1f ;  /* 0x00001fffcac67589 */ /* 0x000e2200000e0000 */
[----:B------:R-:W-:Y:S01]  /*e4b0*/  IMAD.MOV.U32 R199, RZ, RZ, 0x4 ;  /* 0x00000004ffc77424 */ /* 0x000fe200078e00ff */
[----:B0-----:R-:W-:-:S04]  /*e4c0*/  ISETP.GT.AND P3, PT, R198, 0x7f, PT ;  /* 0x0000007fc600780c */ /* 0x001fc80003f64270 */
        /* <DEDUP_REMOVED lines=163> */
[C---:B------:R-:W-:Y:S01]  /*ef00*/  IMAD.IADD R206, R208.reuse, 0x1, R198 ;  /* 0x00000001d0ce7824 */ /* 0x040fe200078e02c6 */
[----:B------:R-:W-:Y:S01]  /*ef10*/  R2UR UR7, R207 ;  /* 0x00000000cf0772ca */ /* 0x000fe200000e0000 */
[----:B------:R-:W-:Y:S02]  /*ef20*/  IMAD.MOV.U32 R207, RZ, RZ, 0x40000040 ;  /* 0x40000040ffcf7424 */ /* 0x000fe400078e00ff */
[----:B------:R-:W-:Y:S01]  /*ef30*/  IMAD.IADD R198, R208, 0x1, R199 ;  /* 0x00000001d0c67824 */ /* 0x000fe200078e02c7 */
[----:B------:R-:W-:Y:S01]  /*ef40*/  R2UR UR4, R206 ;  /* 0x00000000ce0472ca */ /* 0x000fe200000e0000 */
[----:B------:R-:W-:Y:S01]  /*ef50*/  IMAD.IADD R206, R208, 0x1, R202 ;  /* 0x00000001d0ce7824 */ /* 0x000fe200078e02ca */
[----:B------:R-:W-:Y:S01]  /*ef60*/  R2UR UR5, R207 ;  /* 0x00000000cf0572ca */ /* 0x000fe200000e0000 */
[----:B------:R-:W-:Y:S01]  /*ef70*/  IMAD.MOV.U32 R207, RZ, RZ, 0x40000040 ;  /* 0x40000040ffcf7424 */ /* 0x000fe200078e00ff */
[----:B------:R-:W-:-:S02]  /*ef80*/  WARPGROUP.DEPBAR.LE gsb0, 0x0 ;  /* 0x00008000000079c5 */ /* 0x000fc40000010000 */
[----:B------:R-:W-:-:S09]  /*ef90*/  WARPGROUP.ARRIVE ;  /* 0x00000000000079c5 */ /* 0x000fd20000000000 */
[----:B------:R-:W-:Y:S01]  /*efa0*/  HGMMA.64x64x16.F32 R152, gdesc[UR4], R152, gsb0 ;  /* 0x00e00000049879f0 */ /* 0x000fe20008000898 */
[----:B------:R-:W-:Y:S01]  /*efb0*/  R2UR UR4, R206 ;  /* 0x00000000ce0472ca */ /* 0x000fe200000e0000 */
[----:B------:R-:W-:Y:S01]  /*efc0*/  IMAD.IADD R206, R202, 0x1, R205 ;  /* 0x00000001cace7824 */ /* 0x000fe200078e02cd */
[----:B------:R-:W-:Y:S01]  /*efd0*/  R2UR UR5, R207 ;  /* 0x00000000cf0572ca */ /* 0x000fe200000e0000 */
[----:B------:R-:W-:Y:S02]  /*efe0*/  IMAD.MOV.U32 R207, RZ, RZ, 0x40000040 ;  /* 0x40000040ffcf7424 */ /* 0x000fe400078e00ff */
[----:B------:R-:W-:Y:S01]  /*eff0*/  IMAD.IADD R202, R216, 0x1, R193 ;  /* 0x00000001d8ca7824 */ /* 0x000fe200078e02c1 */
[----:B------:R-:W-:Y:S01]  /*f000*/  R2UR UR6, R206 ;  /* 0x00000000ce0672ca */ /* 0x000fe200000e0000 */
[----:B------:R-:W-:Y:S01]  /*f010*/  IMAD.IADD R206, R199, 0x1, R205 ;  /* 0x00000001c7ce7824 */ /* 0x000fe200078e02cd */
[----:B------:R-:W-:Y:S01]  /*f020*/  R2UR UR7, R207 ;  /* 0x00000000cf0772ca */ /* 0x000fe200000e0000 */
[----:B------:R-:W-:-:S02]  /*f030*/  IMAD.MOV.U32 R199, RZ, RZ, 0x40000040 ;  /* 0x40000040ffc77424 */ /* 0x000fc400078e00ff */
        /* <DEDUP_REMOVED lines=12> */
[----:B------:R-:W-:-:S04]  /*f100*/  SEL R199, R199, 0xf80, P3 ;  /* 0x00000f80c7c77807 */ /* 0x000fc80001800000 */
        /* <DEDUP_REMOVED lines=8> */
[----:B------:R-:W-:Y:S02]  /*f190*/  R2UR UR4, R198 ;  /* 0x00000000c60472ca */ /* 0x000fe400000e0000 */
[----:B------:R-:W-:Y:S01]  /*f1a0*/  R2UR UR5, R199 ;  /* 0x00000000c70572ca */ /* 0x000fe200000e0000 */
[----:B------:R-:W0:Y:S01]  /*f1b0*/  @P2 LDC R198, c[0x0][0x450] ;  /* 0x00011400ffc62b82 */ /* 0x000e220000000800 */
[----:B------:R-:W-:Y:S02]  /*f1c0*/  R2UR UR6, R204 ;  /* 0x00000000cc0672ca */ /* 0x000fe400000e0000 */
[----:B------:R-:W-:-:S05]  /*f1d0*/  R2UR UR7, R205 ;  /* 0x00000000cd0772ca */ /* 0x000fca00000e0000 */
[----:B------:R-:W1:Y:S02]  /*f1e0*/  @P2 LDC R199, c[0x0][0x44c] ;  /* 0x00011300ffc72b82 */ /* 0x000e640000000800 */
[----:B-1----:R-:W-:-:S05]  /*f1f0*/  @P2 IMAD.HI.U32 R199, R202, R199, RZ ;  /* 0x000000c7cac72227 */ /* 0x002fca00078e00ff */
[----:B0-----:R-:W-:Y:S01]  /*f200*/  @P2 SHF.R.U32.HI R202, RZ, R198, R199 ;  /* 0x000000c6ffca2219 */ /* 0x001fe200000116c7 */
[----:B------:R-:W-:Y:S02]  /*f210*/  IMAD.MOV.U32 R199, RZ, RZ, 0x40000040 ;  /* 0x40000040ffc77424 */ /* 0x000fe400078e00ff */
[----:B------:R-:W-:Y:S01]  /*f220*/  IMAD R198, R18, 0x1000, R0 ;  /* 0x0000100012c67824 */ /* 0x000fe200078e0200 */
[----:B------:R-:W-:Y:S02]  /*f230*/  WARPGROUP.DEPBAR.LE gsb0, 0x0 ;  /* 0x00008000000079c5 */ /* 0x000fe40000010000 */
[----:B------:R-:W-:-:S06]  /*f240*/  WARPGROUP.ARRIVE ;  /* 0x00000000000079c5 */ /* 0x000fcc0000000000 */
[----:B------:R-:W-:Y:S01]  /*f250*/  HGMMA.64x64x16.F32 R152, gdesc[UR4], R152, gsb0 ;  /* 0x00e00000049879f0 */ /* 0x000fe20008000898 */
[----:B------:R-:W-:Y:S02]  /*f260*/  R2UR UR7, R199 ;  /* 0x00000000c70772ca */ /* 0x000fe400000e0000 */
[----:B------:R-:W-:Y:S01]  /*f270*/  R2UR UR6, R198 ;  /* 0x00000000c60672ca */ /* 0x000fe200000e0000 */
[----:B------:R-:W-:Y:S02]  /*f280*/  WARPGROUP.DEPBAR.LE gsb0, 0x0 ;  /* 0x00008000000079c5 */ /* 0x000fe40000010000 */
[----:B------:R-:W-:Y:S01]  /*f290*/  FMUL.FTZ R208, R152, UR44 ;  /* 0x0000002c98d07c20 */ /* 0x000fe20008410000 */
[----:B------:R-:W-:Y:S01]  /*f2a0*/  FMUL.FTZ R152, R153, UR44 ;  /* 0x0000002c99987c20 */ /* 0x000fe20008410000 */
[----:B------:R-:W-:Y:S01]  /*f2b0*/  FMUL.FTZ R206, R157, UR44 ;  /* 0x0000002c9dce7c20 */ /* 0x000fe20008410000 */
[----:B------:R-:W0:Y:S01]  /*f2c0*/  SHFL.IDX PT, R153, R202, RZ, 0x1c1f ;  /* 0x001c1fffca997589 */ /* 0x000e2200000e0000 */
[----:B------:R-:W-:Y:S01]  /*f2d0*/  FMUL.FTZ R157, R160, UR44 ;  /* 0x0000002ca09d7c20 */ /* 0x000fe20008410000 */
[----:B------:R-:W-:-:S02]  /*f2e0*/  IMAD.MOV.U32 R160, RZ, RZ, -0x40 ;  /* 0xffffffc0ffa07424 */ /* 0x000fc400078e00ff */
[----:B------:R-:W-:Y:S01]  /*f2f0*/  FMUL.FTZ R204, R156, UR44 ;  /* 0x0000002c9ccc7c20 */ /* 0x000fe20008410000 */
[----:B------:R-:W-:Y:S01]  /*f300*/  MUFU.TANH R208, R208 ;  /* 0x000000d000d07308 */ /* 0x000fe20000002400 */
[----:B------:R-:W-:Y:S01]  /*f310*/  FMUL.FTZ R199, R165, UR44 ;  /* 0x0000002ca5c77c20 */ /* 0x000fe20008410000 */
[----:B------:R-:W-:Y:S02]  /*f320*/  IMAD R160, R21, R160, 0x1 ;  /* 0x0000000115a07424 */ /* 0x000fe400078e02a0 */
[----:B------:R-:W-:Y:S01]  /*f330*/  FMUL.FTZ R165, R168, UR44 ;  /* 0x0000002ca8a57c20 */ /* 0x000fe20008410000 */
[----:B------:R-:W-:Y:S01]  /*f340*/  FMUL.FTZ R207, R161, UR44 ;  /* 0x0000002ca1cf7c20 */ /* 0x000fe20008410000 */
[----:B------:R-:W-:Y:S01]  /*f350*/  FMUL.FTZ R205, R169, UR44 ;  /* 0x0000002ca9cd7c20 */ /* 0x000fe20008410000 */
[----:B------:R-:W-:Y:S01]  /*f360*/  FMUL.FTZ R156, R164, UR44 ;  /* 0x0000002ca49c7c20 */ /* 0x000fe20008410000 */
[----:B------:R-:W-:Y:S01]  /*f370*/  IADD3 R160, R211, R160, -R215 ;  /* 0x000000a0d3a07210 */ /* 0x000fe20007ffe8d7 */
[----:B------:R-:W1:Y:S01]  /*f380*/  MUFU.TANH R204, R204 ;  /* 0x000000cc00cc7308 */ /* 0x000e620000002400 */
[----:B------:R-:W-:Y:S01]  /*f390*/  FMUL.FTZ R173, R173, UR44 ;  /* 0x0000002cadad7c20 */ /* 0x000fe20008410000 */
[----:B------:R-:W-:Y:S01]  /*f3a0*/  FMUL.FTZ R172, R172, UR44 ;  /* 0x0000002cacac7c20 */ /* 0x000fe20008410000 */
[----:B------:R-:W-:Y:S01]  /*f3b0*/  FMUL.FTZ R154, R154, UR44 ;  /* 0x0000002c9a9a7c20 */ /* 0x000fe20008410000 */
[----:B------:R-:W-:-:S02]  /*f3c0*/  IMAD.IADD R168, R160, 0x1, -R192 ;  /* 0x00000001a0a87824 */ /* 0x000fc400078e0ac0 */
[----:B------:R-:W-:Y:S01]  /*f3d0*/  FMUL.FTZ R158, R158, UR44 ;  /* 0x0000002c9e9e7c20 */ /* 0x000fe20008410000 */
[----:B------:R-:W-:Y:S01]  /*f3e0*/  FMUL.FTZ R176, R176, UR44 ;  /* 0x0000002cb0b07c20 */ /* 0x000fe20008410000 */
[----:B------:R-:W-:Y:S01]  /*f3f0*/  FMUL.FTZ R180, R180, UR44 ;  /* 0x0000002cb4b47c20 */ /* 0x000fe20008410000 */
[----:B------:R-:W2:Y:S01]  /*f400*/  MUFU.TANH R152, R152 ;  /* 0x0000009800987308 */ /* 0x000ea20000002400 */
[----:B------:R-:W-:Y:S01]  /*f410*/  FMUL.FTZ R181, R181, UR44 ;  /* 0x0000002cb5b57c20 */ /* 0x000fe20008410000 */
[----:B------:R-:W-:Y:S01]  /*f420*/  FMUL.FTZ R162, R162, UR44 ;  /* 0x0000002ca2a27c20 */ /* 0x000fe20008410000 */
[----:B------:R-:W3:Y:S01]  /*f430*/  SHFL.IDX PT, R202, R202, 0x1, 0x1c1f ;  /* 0x003c1f00caca7f89 */ /* 0x000ee200000e0000 */
[----:B0-----:R-:W-:Y:S02]  /*f440*/  IMAD.IADD R169, R168, 0x1, R153 ;  /* 0x00000001a8a97824 */ /* 0x001fe400078e0299 */
[----:B------:R-:W-:Y:S01]  /*f450*/  FMUL.FTZ R171, R171, UR44 ;  /* 0x0000002cabab7c20 */ /* 0x000fe20008410000 */
[----:B------:R-:W-:Y:S01]  /*f460*/  FMUL.FTZ R209, R179, UR44 ;  /* 0x0000002cb3d17c20 */ /* 0x000fe20008410000 */
[----:B------:R-:W-:Y:S01]  /*f470*/  FMUL.FTZ R228, R182, UR44 ;  /* 0x0000002cb6e47c20 */ /* 0x000fe20008410000 */
[----:B------:R-:W0:Y:S01]  /*f480*/  MUFU.TANH R206, R206 ;  /* 0x000000ce00ce7308 */ /* 0x000e220000002400 */
[----:B------:R-:W-:Y:S01]  /*f490*/  ISETP.GT.AND P3, PT, R169, 0x8, PT ;  /* 0x00000008a900780c */ /* 0x000fe20003f64270 */
[----:B------:R-:W-:Y:S01]  /*f4a0*/  FMUL.FTZ R229, R183, UR44 ;  /* 0x0000002cb7e57c20 */ /* 0x000fe20008410000 */
[----:B------:R-:W-:-:S02]  /*f4b0*/  ISETP.GT.AND P5, PT, R169, RZ, PT ;  /* 0x000000ffa900720c */ /* 0x000fc40003fa4270 */
[----:B-1----:R-:W-:Y:S02]  /*f4c0*/  FSEL R161, R204, -INF , P3 ;  /* 0xff800000cca17808 */ /* 0x002fe40001800000 */
[C---:B------:R-:W-:Y:S01]  /*f4d0*/  ISETP.GT.AND P6, PT, R169.reuse, 0x1, PT ;  /* 0x00000001a900780c */ /* 0x040fe20003fc4270 */
[----:B------:R-:W1:Y:S01]  /*f4e0*/  MUFU.TANH R157, R157 ;  /* 0x0000009d009d7308 */ /* 0x000e620000002400 */
[----:B------:R-:W-:Y:S02]  /*f4f0*/  FSEL R153, R208, -INF , P5 ;  /* 0xff800000d0997808 */ /* 0x000fe40002800000 */
[C---:B------:R-:W-:Y:S02]  /*f500*/  ISETP.GT.AND P4, PT, R169.reuse, 0x9, PT ;  /* 0x00000009a900780c */ /* 0x040fe40003f84270 */
[C---:B------:R-:W-:Y:S02]  /*f510*/  ISETP.GT.AND P5, PT, R169.reuse, 0x10, PT ;  /* 0x00000010a900780c */ /* 0x040fe40003fa4270 */
[----:B--2---:R-:W-:Y:S01]  /*f520*/  FSEL R152, R152, -INF , P6 ;  /* 0xff80000098987808 */ /* 0x004fe20003000000 */
[----:B------:R-:W2:Y:S01]  /*f530*/  MUFU.TANH R207, R207 ;  /* 0x000000cf00cf7308 */ /* 0x000ea20000002400 */
[----:B------:R-:W-:-:S02]  /*f540*/  ISETP.GT.AND P6, PT, R169, 0x11, PT ;  /* 0x00000011a900780c */ /* 0x000fc40003fc4270 */
[----:B0-----:R-:W-:Y:S01]  /*f550*/  FSEL R160, R206, -INF , P4 ;  /* 0xff800000cea07808 */ /* 0x001fe20002000000 */
[----:B------:R-:W-:Y:S01]  /*f560*/  FMUL.FTZ R206, R159, UR44 ;  /* 0x0000002c9fce7c20 */ /* 0x000fe20008410000 */
[C---:B------:R-:W-:Y:S01]  /*f570*/  ISETP.GT.AND P4, PT, R169.reuse, 0x19, PT ;  /* 0x00000019a900780c */ /* 0x040fe20003f84270 */
[----:B---3--:R-:W-:Y:S01]  /*f580*/  IMAD.IADD R168, R168, 0x1, R202 ;  /* 0x00000001a8a87824 */ /* 0x008fe200078e02ca */
[----:B------:R-:W-:Y:S01]  /*f590*/  ISETP.GT.AND P3, PT, R169, 0x18, PT ;  /* 0x00000018a900780c */ /* 0x000fe20003f64270 */
[----:B------:R-:W-:Y:S01]  /*f5a0*/  MUFU.TANH R199, R199 ;  /* 0x000000c700c77308 */ /* 0x000fe20000002400 */
[----:B-1----:R-:W-:Y:S02]  /*f5b0*/  FSEL R164, R157, -INF , P5 ;  /* 0xff8000009da47808 */ /* 0x002fe40002800000 */
[----:B------:R-:W-:-:S05]  /*f5c0*/  ISETP.GT.AND P5, PT, R169, 0x20, PT ;  /* 0x00000020a900780c */ /* 0x000fca0003fa4270 */
[----:B------:R-:W0:Y:S01]  /*f5d0*/  MUFU.TANH R156, R156 ;  /* 0x0000009c009c7308 */ /* 0x000e220000002400 */
[----:B--2---:R-:W-:Y:S01]  /*f5e0*/  FSEL R157, R207, -INF , P6 ;  /* 0xff800000cf9d7808 */ /* 0x004fe20003000000 */
[----:B------:R-:W-:Y:S01]  /*f5f0*/  FMUL.FTZ R207, R175, UR44 ;  /* 0x0000002cafcf7c20 */ /* 0x000fe20008410000 */
[----:B------:R-:W-:-:S05]  /*f600*/  ISETP.GT.AND P6, PT, R169, 0x21, PT ;  /* 0x00000021a900780c */ /* 0x000fca0003fc4270 */
[----:B------:R-:W-:Y:S08]  /*f610*/  MUFU.TANH R205, R205 ;  /* 0x000000cd00cd7308 */ /* 0x000ff00000002400 */
[----:B------:R-:W-:Y:S01]  /*f620*/  MUFU.TANH R204, R173 ;  /* 0x000000ad00cc7308 */ /* 0x000fe20000002400 */
[----:B0-----:R-:W-:Y:S02]  /*f630*/  FSEL R156, R156, -INF , P3 ;  /* 0xff8000009c9c7808 */ /* 0x001fe40001800000 */
[----:B------:R-:W-:-:S05]  /*f640*/  ISETP.GT.AND P3, PT, R169, 0x28, PT ;  /* 0x00000028a900780c */ /* 0x000fca0003f64270 */
[----:B------:R-:W0:Y:S08]  /*f650*/  MUFU.TANH R165, R165 ;  /* 0x000000a500a57308 */ /* 0x000e300000002400 */
[----:B------:R1:W2:Y:S08]  /*f660*/  MUFU.TANH R208, R172 ;  /* 0x000000ac00d07308 */ /* 0x0002b00000002400 */
[----:B------:R-:W3:Y:S01]  /*f670*/  MUFU.TANH R181, R181 ;  /* 0x000000b500b57308 */ /* 0x000ee20000002400 */
[----:B-1----:R-:W-:-:S02]  /*f680*/  FSEL R172, R199, -INF , P4 ;  /* 0xff800000c7ac7808 */ /* 0x002fc40002000000 */
[----:B------:R-:W-:Y:S02]  /*f690*/  ISETP.GT.AND P4, PT, R169, 0x29, PT ;  /* 0x00000029a900780c */ /* 0x000fe40003f84270 */
[----:B0-----:R-:W-:Y:S02]  /*f6a0*/  FSEL R165, R165, -INF , P5 ;  /* 0xff800000a5a57808 */ /* 0x001fe40002800000 */
[C---:B------:R-:W-:Y:S01]  /*f6b0*/  ISETP.GT.AND P5, PT, R169.reuse, 0x30, PT ;  /* 0x00000030a900780c */ /* 0x040fe20003fa4270 */
[----:B------:R0:W-:Y:S01]  /*f6c0*/  MUFU.TANH R199, R154 ;  /* 0x0000009a00c77308 */ /* 0x0001e20000002400 */
[----:B--2---:R-:W-:Y:S01]  /*f6d0*/  FSEL R173, R208, -INF , P3 ;  /* 0xff800000d0ad7808 */ /* 0x004fe20001800000 */
[----:B------:R-:W-:Y:S01]  /*f6e0*/  FMUL.FTZ R208, R174, UR44 ;  /* 0x0000002caed07c20 */ /* 0x000fe20008410000 */
[----:B------:R-:W-:-:S05]  /*f6f0*/  ISETP.GT.AND P3, PT, R169, 0x38, PT ;  /* 0x00000038a900780c */ /* 0x000fca0003f64270 */
[----:B------:R-:W-:Y:S01]  /*f700*/  MUFU.TANH R206, R206 ;  /* 0x000000ce00ce7308 */ /* 0x000fe20000002400 */
[----:B0-----:R-:W-:Y:S01]  /*f710*/  FSEL R154, R205, -INF , P6 ;  /* 0xff800000cd9a7808 */ /* 0x001fe20003000000 */
[----:B------:R-:W-:Y:S01]  /*f720*/  FMUL.FTZ R205, R155, UR44 ;  /* 0x0000002c9bcd7c20 */ /* 0x000fe20008410000 */
[----:B------:R-:W-:Y:S02]  /*f730*/  FSEL R155, R204, -INF , P4 ;  /* 0xff800000cc9b7808 */ /* 0x000fe40002000000 */
[----:B------:R-:W-:Y:S02]  /*f740*/  FMNMX.FTZ R204, R153, R197, !PT ;  /* 0x000000c599cc7209 */ /* 0x000fe40007810000 */
[C---:B------:R-:W-:Y:S01]  /*f750*/  ISETP.GT.AND P6, PT, R169.reuse, 0x31, PT ;  /* 0x00000031a900780c */ /* 0x040fe20003fc4270 */
[----:B------:R-:W-:Y:S01]  /*f760*/  MUFU.TANH R171, R171 ;  /* 0x000000ab00ab7308 */ /* 0x000fe20000002400 */
[----:B------:R-:W-:-:S04]  /*f770*/  ISETP.GT.AND P4, PT, R169, 0x39, PT ;  /* 0x00000039a900780c */ /* 0x000fc80003f84270 */
[----:B---3--:R-:W-:Y:S01]  /*f780*/  FSEL R159, R181, -INF , P4 ;  /* 0xff800000b59f7808 */ /* 0x008fe20002000000 */
[----:B------:R-:W-:Y:S01]  /*f790*/  FMUL.FTZ R181, R166, UR44 ;  /* 0x0000002ca6b57c20 */ /* 0x000fe20008410000 */
[----:B------:R-:W-:Y:S01]  /*f7a0*/  FMUL.FTZ R166, R167, UR44 ;  /* 0x0000002ca7a67c20 */ /* 0x000fe20008410000 */
[----:B------:R0:W-:Y:S01]  /*f7b0*/  MUFU.TANH R169, R205 ;  /* 0x000000cd00a97308 */ /* 0x0001e20000002400 */
[----:B------:R-:W-:Y:S01]  /*f7c0*/  FMUL.FTZ R167, R170, UR44 ;  /* 0x0000002caaa77c20 */ /* 0x000fe20008410000 */
[----:B------:R-:W-:-:S06]  /*f7d0*/  ISETP.GT.AND P4, PT, R168, RZ, PT ;  /* 0x000000ffa800720c */ /* 0x000fcc0003f84270 */
[----:B------:R-:W-:Y:S01]  /*f7e0*/  MUFU.TANH R181, R181 ;  /* 0x000000b500b57308 */ /* 0x000fe20000002400 */
[----:B0-----:R-:W-:-:S04]  /*f7f0*/  FMNMX.FTZ R205, R152, R204, !PT ;  /* 0x000000cc98cd7209 */ /* 0x001fc80007810000 */
[----:B------:R-:W-:-:S03]  /*f800*/  FMNMX.FTZ R205, R161, R205, !PT ;  /* 0x000000cda1cd7209 */ /* 0x000fc60007810000 */
[----:B------:R0:W-:Y:S08]  /*f810*/  MUFU.TANH R204, R158 ;  /* 0x0000009e00cc7308 */ /* 0x0001f00000002400 */
[----:B------:R-:W-:Y:S01]  /*f820*/  MUFU.TANH R166, R166 ;  /* 0x000000a600a67308 */ /* 0x000fe20000002400 */
[----:B0-----:R-:W-:-:S04]  /*f830*/  FMNMX.FTZ R158, R160, R205, !PT ;  /* 0x000000cda09e7209 */ /* 0x001fc80007810000 */
[----:B------:R-:W-:-:S03]  /*f840*/  FMNMX.FTZ R158, R164, R158, !PT ;  /* 0x0000009ea49e7209 */ /* 0x000fc60007810000 */
[----:B------:R0:W1:Y:S01]  /*f850*/  MUFU.TANH R205, R176 ;  /* 0x000000b000cd7308 */ /* 0x0000620000002400 */
[----:B------:R-:W-:-:S04]  /*f860*/  FMNMX.FTZ R158, R157, R158, !PT ;  /* 0x0000009e9d9e7209 */ /* 0x000fc80007810000 */
[----:B------:R-:W-:-:S03]  /*f870*/  FMNMX.FTZ R158, R156, R158, !PT ;  /* 0x0000009e9c9e7209 */ /* 0x000fc60007810000 */
[----:B------:R-:W-:Y:S01]  /*f880*/  MUFU.TANH R167, R167 ;  /* 0x000000a700a77308 */ /* 0x000fe20000002400 */
[----:B0-----:R-:W-:Y:S01]  /*f890*/  FMUL.FTZ R176, R177, UR44 ;  /* 0x0000002cb1b07c20 */ /* 0x001fe20008410000 */
[----:B------:R-:W-:-:S04]  /*f8a0*/  FMNMX.FTZ R177, R172, R158, !PT ;  /* 0x0000009eacb17209 */ /* 0x000fc80007810000 */
[----:B------:R-:W-:Y:S02]  /*f8b0*/  FMNMX.FTZ R177, R165, R177, !PT ;  /* 0x000000b1a5b17209 */ /* 0x000fe40007810000 */
[----:B------:R-:W0:Y:S02]  /*f8c0*/  MUFU.TANH R176, R176 ;  /* 0x000000b000b07308 */ /* 0x000e240000002400 */
[----:B------:R-:W-:-:S06]  /*f8d0*/  FMNMX.FTZ R177, R154, R177, !PT ;  /* 0x000000b19ab17209 */ /* 0x000fcc0007810000 */
[----:B------:R2:W3:Y:S08]  /*f8e0*/  MUFU.TANH R158, R180 ;  /* 0x000000b4009e7308 */ /* 0x0004f00000002400 */
[----:B------:R-:W-:Y:S01]  /*f8f0*/  MUFU.TANH R208, R208 ;  /* 0x000000d000d07308 */ /* 0x000fe20000002400 */
[----:B--2---:R-:W-:Y:S02]  /*f900*/  FMNMX.FTZ R180, R173, R177, !PT ;  /* 0x000000b1adb47209 */ /* 0x004fe40007810000 */
[----:B-1----:R-:W-:-:S02]  /*f910*/  FSEL R177, R205, -INF , P5 ;  /* 0xff800000cdb17808 */ /* 0x002fc40002800000 */
[----:B------:R-:W-:Y:S02]  /*f920*/  FMNMX.FTZ R180, R155, R180, !PT ;  /* 0x000000b49bb47209 */ /* 0x000fe40007810000 */
[----:B0-----:R-:W-:Y:S01]  /*f930*/  FSEL R176, R176, -INF , P6 ;  /* 0xff800000b0b07808 */ /* 0x001fe20003000000 */
[----:B------:R-:W0:Y:S01]  /*f940*/  MUFU.TANH R207, R207 ;  /* 0x000000cf00cf7308 */ /* 0x000e220000002400 */
[----:B------:R-:W-:Y:S02]  /*f950*/  FMNMX.FTZ R180, R177, R180, !PT ;  /* 0x000000b4b1b47209 */ /* 0x000fe40007810000 */
[----:B---3--:R-:W-:Y:S02]  /*f960*/  FSEL R158, R158, -INF , P3 ;  /* 0xff8000009e9e7808 */ /* 0x008fe40001800000 */
[----:B------:R-:W-:Y:S02]  /*f970*/  FMNMX.FTZ R205, R176, R180, !PT ;  /* 0x000000b4b0cd7209 */ /* 0x000fe40007810000 */
[C---:B------:R-:W-:Y:S01]  /*f980*/  ISETP.GT.AND P5, PT, R168.reuse, 0x1, PT ;  /* 0x00000001a800780c */ /* 0x040fe20003fa4270 */
[----:B------:R1:W2:Y:S01]  /*f990*/  MUFU.TANH R180, R162 ;  /* 0x000000a200b47308 */ /* 0x0002a20000002400 */
[----:B------:R-:W-:-:S02]  /*f9a0*/  ISETP.GT.AND P6, PT, R168, 0x8, PT ;  /* 0x00000008a800780c */ /* 0x000fc40003fc4270 */
[----:B------:R-:W-:Y:S02]  /*f9b0*/  ISETP.GT.AND P3, PT, R168, 0x9, PT ;  /* 0x00000009a800780c */ /* 0x000fe40003f64270 */
[----:B------:R-:W-:Y:S02]  /*f9c0*/  FSEL R204, R204, -INF , P6 ;  /* 0xff800000cccc7808 */ /* 0x000fe40003000000 */
[----:B------:R-:W-:Y:S01]  /*f9d0*/  FSEL R206, R206, -INF , P3 ;  /* 0xff800000cece7808 */ /* 0x000fe20001800000 */
[----:B------:R-:W-:Y:S01]  /*f9e0*/  MUFU.TANH R209, R209 ;  /* 0x000000d100d17308 */ /* 0x000fe20000002400 */
[----:B-1----:R-:W-:Y:S01]  /*f9f0*/  FMNMX.FTZ R162, R158, R205, !PT ;  /* 0x000000cd9ea27209 */ /* 0x002fe20007810000 */
[----:B------:R-:W-:Y:S01]  /*fa00*/  FMUL.FTZ R205, R163, UR44 ;  /* 0x0000002ca3cd7c20 */ /* 0x000fe20008410000 */
[----:B------:R-:W-:Y:S02]  /*fa10*/  ISETP.GT.AND P6, PT, R168, 0x18, PT ;  /* 0x00000018a800780c */ /* 0x000fe40003fc4270 */
[----:B------:R-:W-:-:S02]  /*fa20*/  FMNMX.FTZ R162, R159, R162, !PT ;  /* 0x000000a29fa27209 */ /* 0x000fc40007810000 */
[----:B------:R-:W-:Y:S01]  /*fa30*/  ISETP.GT.AND P3, PT, R168, 0x19, PT ;  /* 0x00000019a800780c */ /* 0x000fe20003f64270 */
[----:B------:R-:W1:Y:S02]  /*fa40*/  MUFU.TANH R205, R205 ;  /* 0x000000cd00cd7308 */ /* 0x000e640000002400 */
[----:B------:R-:W3:Y:S01]  /*fa50*/  SHFL.BFLY PT, R163, R162, 0x2, 0x1f ;  /* 0x0c401f00a2a37f89 */ /* 0x000ee200000e0000 */
[----:B------:R-:W-:Y:S02]  /*fa60*/  FSEL R166, R166, -INF , P3 ;  /* 0xff800000a6a67808 */ /* 0x000fe40001800000 */
[----:B------:R-:W-:-:S03]  /*fa70*/  ISETP.GT.AND P3, PT, R168, 0x29, PT ;  /* 0x00000029a800780c */ /* 0x000fc60003f64270 */
[----:B------:R-:W4:Y:S01]  /*fa80*/  MUFU.TANH R228, R228 ;  /* 0x000000e400e47308 */ /* 0x000f220000002400 */
[----:B0-----:R-:W-:Y:S02]  /*fa90*/  FSEL R207, R207, -INF , P3 ;  /* 0xff800000cfcf7808 */ /* 0x001fe40001800000 */
[----:B------:R-:W-:-:S05]  /*faa0*/  ISETP.GT.AND P3, PT, R168, 0x39, PT ;  /* 0x00000039a800780c */ /* 0x000fca0003f64270 */
[----:B------:R-:W0:Y:S01]  /*fab0*/  MUFU.TANH R229, R229 ;  /* 0x000000e500e57308 */ /* 0x000e220000002400 */
[----:B---3--:R-:W-:Y:S02]  /*fac0*/  FMNMX.FTZ R170, R162, R163, !PT ;  /* 0x000000a3a2aa7209 */ /* 0x008fe40007810000 */
[----:B------:R-:W-:Y:S02]  /*fad0*/  FSEL R162, R199, -INF , P4 ;  /* 0xff800000c7a27808 */ /* 0x000fe40002000000 */
[----:B------:R-:W-:Y:S02]  /*fae0*/  FSEL R163, R169, -INF , P5 ;  /* 0xff800000a9a37808 */ /* 0x000fe40002800000 */
[C---:B------:R-:W-:Y:S01]  /*faf0*/  ISETP.GT.AND P4, PT, R168.reuse, 0x10, PT ;  /* 0x00000010a800780c */ /* 0x040fe20003f84270 */
[----:B------:R-:W3:Y:S01]  /*fb00*/  SHFL.BFLY PT, R169, R170, 0x1, 0x1f ;  /* 0x0c201f00aaa97f89 */ /* 0x000ee200000e0000 */
[----:B------:R-:W-:Y:S02]  /*fb10*/  ISETP.GT.AND P5, PT, R168, 0x11, PT ;  /* 0x00000011a800780c */ /* 0x000fe40003fa4270 */
[----:B--2---:R-:W-:-:S02]  /*fb20*/  FSEL R202, R180, -INF , P4 ;  /* 0xff800000b4ca7808 */ /* 0x004fc40002000000 */
[----:B-1----:R-:W-:Y:S02]  /*fb30*/  FSEL R205, R205, -INF , P5 ;  /* 0xff800000cdcd7808 */ /* 0x002fe40002800000 */
[----:B------:R-:W-:Y:S02]  /*fb40*/  FSEL R199, R181, -INF , P6 ;  /* 0xff800000b5c77808 */ /* 0x000fe40003000000 */
[C---:B------:R-:W-:Y:S02]  /*fb50*/  ISETP.GT.AND P4, PT, R168.reuse, 0x20, PT ;  /* 0x00000020a800780c */ /* 0x040fe40003f84270 */
[C---:B------:R-:W-:Y:S02]  /*fb60*/  ISETP.GT.AND P5, PT, R168.reuse, 0x21, PT ;  /* 0x00000021a800780c */ /* 0x040fe40003fa4270 */
[----:B------:R-:W-:Y:S02]  /*fb70*/  ISETP.GT.AND P6, PT, R168, 0x28, PT ;  /* 0x00000028a800780c */ /* 0x000fe40003fc4270 */
[----:B------:R-:W-:-:S02]  /*fb80*/  FSEL R167, R167, -INF , P4 ;  /* 0xff800000a7a77808 */ /* 0x000fc40002000000 */
[----:B------:R-:W-:Y:S01]  /*fb90*/  FSEL R181, R171, -INF , P5 ;  /* 0xff800000abb57808 */ /* 0x000fe20002800000 */
[----:B------:R-:W-:Y:S01]  /*fba0*/  FMUL.FTZ R171, R178, UR44 ;  /* 0x0000002cb2ab7c20 */ /* 0x000fe20008410000 */
[----:B------:R-:W-:Y:S02]  /*fbb0*/  FSEL R208, R208, -INF , P6 ;  /* 0xff800000d0d07808 */ /* 0x000fe40003000000 */
[C---:B------:R-:W-:Y:S02]  /*fbc0*/  ISETP.GT.AND P4, PT, R168.reuse, 0x30, PT ;  /* 0x00000030a800780c */ /* 0x040fe40003f84270 */
[C---:B------:R-:W-:Y:S01]  /*fbd0*/  ISETP.GT.AND P5, PT, R168.reuse, 0x31, PT ;  /* 0x00000031a800780c */ /* 0x040fe20003fa4270 */
[----:B------:R-:W1:Y:S01]  /*fbe0*/  MUFU.TANH R171, R171 ;  /* 0x000000ab00ab7308 */ /* 0x000e620000002400 */
[----:B------:R-:W-:Y:S02]  /*fbf0*/  ISETP.GT.AND P6, PT, R168, 0x38, PT ;  /* 0x00000038a800780c */ /* 0x000fe40003fc4270 */
[----:B------:R-:W-:-:S02]  /*fc00*/  FMNMX.FTZ R168, R162, R200, !PT ;  /* 0x000000c8a2a87209 */ /* 0x000fc40007810000 */
[----:B------:R-:W-:Y:S02]  /*fc10*/  FSEL R209, R209, -INF , P5 ;  /* 0xff800000d1d17808 */ /* 0x000fe40002800000 */
[----:B------:R-:W-:Y:S02]  /*fc20*/  FMNMX.FTZ R168, R163, R168, !PT ;  /* 0x000000a8a3a87209 */ /* 0x000fe40007810000 */
[----:B----4-:R-:W-:Y:S02]  /*fc30*/  FSEL R228, R228, -INF , P6 ;  /* 0xff800000e4e47808 */ /* 0x010fe40003000000 */
[----:B------:R-:W-:Y:S02]  /*fc40*/  FMNMX.FTZ R168, R204, R168, !PT ;  /* 0x000000a8cca87209 */ /* 0x000fe40007810000 */
[----:B0-----:R-:W-:Y:S02]  /*fc50*/  FSEL R229, R229, -INF , P3 ;  /* 0xff800000e5e57808 */ /* 0x001fe40001800000 */
[----:B------:R-:W-:-:S02]  /*fc60*/  FMNMX.FTZ R174, R206, R168, !PT ;  /* 0x000000a8ceae7209 */ /* 0x000fc40007810000 */
[----:B---3--:R-:W-:Y:S01]  /*fc70*/  FMNMX.FTZ R168, R170, R169, !PT ;  /* 0x000000a9aaa87209 */ /* 0x008fe20007810000 */
[----:B------:R-:W-:Y:S01]  /*fc80*/  IMAD.U32 R169, RZ, RZ, UR40 ;  /* 0x00000028ffa97e24 */ /* 0x000fe2000f8e00ff */
[----:B------:R-:W-:Y:S02]  /*fc90*/  FMNMX.FTZ R170, R202, R174, !PT ;  /* 0x000000aecaaa7209 */ /* 0x000fe40007810000 */
[----:B-1----:R-:W-:Y:S01]  /*fca0*/  FSEL R182, R171, -INF , P4 ;  /* 0xff800000abb67808 */ /* 0x002fe20002000000 */
[C---:B------:R-:W-:Y:S01]  /*fcb0*/  FMUL.FTZ R179, R168.reuse, R169 ;  /* 0x000000a9a8b37220 */ /* 0x040fe20000410000 */
[----:B------:R-:W-:Y:S02]  /*fcc0*/  FMNMX.FTZ R170, R205, R170, !PT ;  /* 0x000000aacdaa7209 */ /* 0x000fe40007810000 */
[----:B------:R-:W-:Y:S02]  /*fcd0*/  FSETP.NEU.FTZ.AND P4, PT, R168, -INF , PT ;  /* 0xff800000a800780b */ /* 0x000fe40003f9d000 */
[----:B------:R-:W-:-:S02]  /*fce0*/  FMNMX.FTZ R170, R199, R170, !PT ;  /* 0x000000aac7aa7209 */ /* 0x000fc40007810000 */
[----:B------:R-:W-:Y:S02]  /*fcf0*/  FSEL R179, R179, RZ, P4 ;  /* 0x000000ffb3b37208 */ /* 0x000fe40002000000 */
[----:B------:R-:W-:-:S03]  /*fd00*/  FMNMX.FTZ R170, R166, R170, !PT ;  /* 0x000000aaa6aa7209 */ /* 0x000fc60007810000 */
        /* <DEDUP_REMOVED lines=22> */
[----:B------:R-:W-:Y:S01]  /*fe70*/  FFMA.FTZ R176, R176, R169, -R179 ;  /* 0x000000a9b0b07223 */ /* 0x000fe200000108b3 */
[----:B------:R-:W-:Y:S02]  /*fe80*/  MUFU.EX2 R152, R152 ;  /* 0x0000009800987308 */ /* 0x000fe40000000800 */
[----:B------:R-:W-:-:S04]  /*fe90*/  FMNMX.FTZ R170, R228, R170, !PT ;  /* 0x000000aae4aa7209 */ /* 0x000fc80007810000 */
[----:B------:R-:W-:Y:S02]  /*fea0*/  FMNMX.FTZ R170, R229, R170, !PT ;  /* 0x000000aae5aa7209 */ /* 0x000fe40007810000 */
[----:B------:R-:W-:Y:S03]  /*feb0*/  MUFU.EX2 R179, R158 ;  /* 0x0000009e00b37308 */ /* 0x000fe60000000800 */
[----:B------:R-:W0:Y:S05]  /*fec0*/  SHFL.BFLY PT, R164, R170, 0x2, 0x1f ;  /* 0x0c401f00aaa47f89 */ /* 0x000e2a00000e0000 */
[----:B------:R-:W-:Y:S08]  /*fed0*/  MUFU.EX2 R161, R161 ;  /* 0x000000a100a17308 */ /* 0x000ff00000000800 */
[----:B------:R-:W-:Y:S08]  /*fee0*/  MUFU.EX2 R227, R227 ;  /* 0x000000e300e37308 */ /* 0x000ff00000000800 */
[----:B------:R-:W-:Y:S01]  /*fef0*/  MUFU.EX2 R160, R160 ;  /* 0x000000a000a07308 */ /* 0x000fe20000000800 */
[----:B0-----:R-:W-:-:S02]  /*ff00*/  FMNMX.FTZ R170, R170, R164, !PT ;  /* 0x000000a4aaaa7209 */ /* 0x001fc40007810000 */
[----:B------:R-:W-:-:S03]  /*ff10*/  FSEL R164, R168, RZ, P4 ;  /* 0x000000ffa8a47208 */ /* 0x000fc60002000000 */
[----:B------:R-:W0:Y:S02]  /*ff20*/  SHFL.BFLY PT, R154, R170, 0x1, 0x1f ;  /* 0x0c201f00aa9a7f89 */ /* 0x000e2400000e0000 */
[----:B------:R-:W-:Y:S01]  /*ff30*/  MUFU.EX2 R157, R157 ;  /* 0x0000009d009d7308 */ /* 0x000fe20000000800 */
[----:B------:R-:W-:-:S04]  /*ff40*/  FADD.FTZ R164, -R164, R197 ;  /* 0x000000c5a4a47221 */ /* 0x000fc80000010100 */
[----:B------:R-:W-:-:S03]  /*ff50*/  FMUL.FTZ R164, R164, R169 ;  /* 0x000000a9a4a47220 */ /* 0x000fc60000410000 */
[----:B------:R-:W-:Y:S08]  /*ff60*/  MUFU.EX2 R171, R171 ;  /* 0x000000ab00ab7308 */ /* 0x000ff00000000800 */
[----:B------:R-:W1:Y:S01]  /*ff70*/  MUFU.EX2 R164, R164 ;  /* 0x000000a400a47308 */ /* 0x000e620000000800 */
[----:B0-----:R-:W-:-:S07]  /*ff80*/  FMNMX.FTZ R170, R170, R154, !PT ;  /* 0x0000009aaaaa7209 */ /* 0x001fce0007810000 */
[----:B------:R-:W-:Y:S01]  /*ff90*/  MUFU.EX2 R172, R172 ;  /* 0x000000ac00ac7308 */ /* 0x000fe20000000800 */
[C---:B------:R-:W-:Y:S01]  /*ffa0*/  FSETP.NEU.FTZ.AND P3, PT, R170.reuse, -INF , PT ;  /* 0xff800000aa00780b */ /* 0x040fe20003f7d000 */
[----:B------:R-:W-:-:S03]  /*ffb0*/  FMUL.FTZ R156, R170, R169 ;  /* 0x000000a9aa9c7220 */ /* 0x000fc60000410000 */
[----:B------:R-:W-:-:S03]  /*ffc0*/  FSEL R165, R170, RZ, P3 ;  /* 0x000000ffaaa57208 */ /* 0x000fc60001800000 */
[----:B------:R-:W-:Y:S01]  /*ffd0*/  MUFU.EX2 R174, R174 ;  /* 0x000000ae00ae7308 */ /* 0x000fe20000000800 */
[----:B------:R-:W-:Y:S01]  /*ffe0*/  FSEL R156, R156, RZ, P3 ;  /* 0x000000ff9c9c7208 */ /* 0x000fe20001800000 */
[-C--:B-1----:R-:W-:Y:S01]  /*fff0*/  FMUL.FTZ R24, R24, R164.reuse ;  /* 0x000000a418187220 */ /* 0x082fe20000410000 */
[----:B------:R-:W-:Y:S01]  /*10000*/  ISETP.NE.AND P3, PT, R191, RZ, PT ;  /* 0x000000ffbf00720c */ /* 0x000fe20003f65270 */
[----:B------:R-:W-:Y:S01]  /*10010*/  FADD.FTZ R165, -R165, R200 ;  /* 0x000000c8a5a57221 */ /* 0x000fe20000010100 */
[----:B------:R-:W-:Y:S01]  /*10020*/  FMUL.FTZ R25, R25, R164 ;  /* 0x000000a419197220 */ /* 0x000fe20000410000 */
[-CC-:B------:R-:W-:Y:S01]  /*10030*/  FFMA.FTZ R154, R162, R169.reuse, -R156.reuse ;  /* 0x000000a9a29a7223 */ /* 0x180fe2000001089c */
[-CC-:B------:R-:W-:Y:S01]  /*10040*/  FFMA.FTZ R159, R163, R169.reuse, -R156.reuse ;  /* 0x000000a9a39f7223 */ /* 0x180fe2000001089c */
[-C--:B------:R-:W-:Y:S01]  /*10050*/  FMUL.FTZ R165, R165, R169.reuse ;  /* 0x000000a9a5a57220 */ /* 0x080fe20000410000 */
[-CC-:B------:R-:W-:Y:S01]  /*10060*/  FFMA.FTZ R155, R204, R169.reuse, -R156.reuse ;  /* 0x000000a9cc9b7223 */ /* 0x180fe2000001089c */
[-CC-:B------:R-:W-:Y:S01]  /*10070*/  FFMA.FTZ R158, R202, R169.reuse, -R156.reuse ;  /* 0x000000a9ca9e7223 */ /* 0x180fe2000001089c */
[----:B------:R-:W-:Y:S01]  /*10080*/  FFMA.FTZ R202, R166, R169, -R156 ;  /* 0x000000a9a6ca7223 */ /* 0x000fe2000001089c */
[----:B------:R-:W-:Y:S01]  /*10090*/  MUFU.EX2 R154, R154 ;  /* 0x0000009a009a7308 */ /* 0x000fe20000000800 */
[----:B------:R-:W-:-:S02]  /*100a0*/  @!P1 VIADD R166, R195, 0x38840 ;  /* 0x00038840c3a69836 */ /* 0x000fc40000000000 */
        /* <DEDUP_REMOVED lines=8> */
[----:B------:R1:W-:Y:S01]  /*10130*/  @!P1 SYNCS.ARRIVE.TRANS64.RED.A1T0 RZ, [R166+URZ], RZ ;  /* 0x000000ffa6ff99a7 */ /* 0x0003e2000810043f */
[-CC-:B------:R-:W-:Y:S01]  /*10140*/  FFMA.FTZ R207, R207, R169.reuse, -R156.reuse ;  /* 0x000000a9cfcf7223 */ /* 0x180fe2000001089c */
[-CC-:B------:R-:W-:Y:S01]  /*10150*/  FFMA.FTZ R209, R209, R169.reuse, -R156.reuse ;  /* 0x000000a9d1d17223 */ /* 0x180fe2000001089c */
[-CC-:B------:R-:W-:Y:S01]  /*10160*/  FFMA.FTZ R205, R228, R169.reuse, -R156.reuse ;  /* 0x000000a9e4cd7223 */ /* 0x180fe2000001089c */
[-C--:B------:R-:W-:Y:S01]  /*10170*/  FFMA.FTZ R206, R229, R169.reuse, -R156 ;  /* 0x000000a9e5ce7223 */ /* 0x080fe2000001089c */
[----:B------:R-:W-:Y:S01]  /*10180*/  @!P3 IMAD R167, R201, 0x40, R188 ;  /* 0x00000040c9a7b824 */ /* 0x000fe200078e02bc */
[----:B------:R-:W2:Y:S01]  /*10190*/  MUFU.EX2 R159, R159 ;  /* 0x0000009f009f7308 */ /* 0x000ea20000000800 */
[----:B------:R-:W-:Y:S01]  /*101a0*/  FMUL.FTZ R28, R28, R164 ;  /* 0x000000a41c1c7220 */ /* 0x000fe20000410000 */
[----:B-1----:R-:W-:Y:S01]  /*101b0*/  FFMA.FTZ R166, R182, R169, -R156 ;  /* 0x000000a9b6a67223 */ /* 0x002fe2000001089c */
[----:B------:R-:W-:Y:S01]  /*101c0*/  FFMA.FTZ R156, R164, R15, R153 ;  /* 0x0000000fa49c7223 */ /* 0x000fe20000010099 */
[----:B------:R-:W-:-:S02]  /*101d0*/  @!P3 IMAD R167, R167, 0x4, R2 ;  /* 0x00000004a7a7b824 */ /* 0x000fc400078e0202 */
[-C--:B------:R-:W-:Y:S01]  /*101e0*/  FMUL.FTZ R29, R29, R164.reuse ;  /* 0x000000a41d1d7220 */ /* 0x080fe20000410000 */
[-C--:B------:R-:W-:Y:S01]  /*101f0*/  FMUL.FTZ R32, R32, R164.reuse ;  /* 0x000000a420207220 */ /* 0x080fe20000410000 */
[----:B------:R-:W-:Y:S01]  /*10200*/  FMUL.FTZ R33, R33, R164 ;  /* 0x000000a421217220 */ /* 0x000fe20000410000 */
[----:B------:R-:W1:Y:S01]  /*10210*/  MUFU.EX2 R155, R155 ;  /* 0x0000009b009b7308 */ /* 0x000e620000000800 */
[----:B0-----:R-:W-:Y:S01]  /*10220*/  FFMA.FTZ R15, R165, R20, R154 ;  /* 0x00000014a50f7223 */ /* 0x001fe2000001009a */
[C---:B------:R-:W-:Y:S01]  /*10230*/  FADD.FTZ R20, R152.reuse, R156 ;  /* 0x0000009c98147221 */ /* 0x040fe20000010000 */
[----:B------:R-:W-:Y:S01]  /*10240*/  F2FP.F16.F32.PACK_AB R152, R152, R153 ;  /* 0x000000999898723e */ /* 0x000fe200000000ff */
[----:B------:R0:W-:Y:S01]  /*10250*/  @!P3 STS [R167+0x38400], R164 ;  /* 0x038400a4a700b388 */ /* 0x0001e20000000800 */
[-C--:B------:R-:W-:Y:S01]  /*10260*/  FMUL.FTZ R36, R36, R164.reuse ;  /* 0x000000a424247220 */ /* 0x080fe20000410000 */
[-C--:B------:R-:W-:Y:S01]  /*10270*/  FMUL.FTZ R37, R37, R164.reuse ;  /* 0x000000a425257220 */ /* 0x080fe20000410000 */
[----:B------:R-:W-:Y:S01]  /*10280*/  FMUL.FTZ R40, R40, R164 ;  /* 0x000000a428287220 */ /* 0x000fe20000410000 */
[----:B------:R-:W3:Y:S01]  /*10290*/  MUFU.EX2 R162, R162 ;  /* 0x000000a200a27308 */ /* 0x000ee20000000800 */
[C---:B--2---:R-:W-:Y:S01]  /*102a0*/  FADD.FTZ R156, R159.reuse, R15 ;  /* 0x0000000f9f9c7221 */ /* 0x044fe20000010000 */
[----:B------:R-:W-:Y:S01]  /*102b0*/  F2FP.F16.F32.PACK_AB R153, R159, R154 ;  /* 0x0000009a9f99723e */ /* 0x000fe200000000ff */
[----:B------:R-:W-:Y:S01]  /*102c0*/  FADD.FTZ R154, R161, R20 ;  /* 0x00000014a19a7221 */ /* 0x000fe20000010000 */
[----:B------:R2:W-:Y:S01]  /*102d0*/  @!P3 STS [R167+0x38420], R165 ;  /* 0x038420a5a700b388 */ /* 0x0005e20000000800 */
[-C--:B------:R-:W-:Y:S01]  /*102e0*/  FMUL.FTZ R41, R41, R164.reuse ;  /* 0x000000a429297220 */ /* 0x080fe20000410000 */
[-C--:B------:R-:W-:Y:S01]  /*102f0*/  FMUL.FTZ R44, R44, R164.reuse ;  /* 0x000000a42c2c7220 */ /* 0x080fe20000410000 */
[-C--:B------:R-:W-:Y:S01]  /*10300*/  FMUL.FTZ R45, R45, R164.reuse ;  /* 0x000000a42d2d7220 */ /* 0x080fe20000410000 */
[----:B------:R-:W4:Y:S01]  /*10310*/  MUFU.EX2 R158, R158 ;  /* 0x0000009e009e7308 */ /* 0x000f220000000800 */
[----:B-1----:R-:W-:Y:S01]  /*10320*/  FADD.FTZ R20, R155, R156 ;  /* 0x0000009c9b147221 */ /* 0x002fe20000010000 */
[C---:B------:R-:W-:Y:S01]  /*10330*/  FADD.FTZ R156, R227.reuse, R154 ;  /* 0x0000009ae39c7221 */ /* 0x040fe20000010000 */
[----:B------:R-:W-:Y:S01]  /*10340*/  F2FP.F16.F32.PACK_AB R154, R227, R161 ;  /* 0x000000a1e39a723e */ /* 0x000fe200000000ff */
[-C--:B------:R-:W-:Y:S01]  /*10350*/  FMUL.FTZ R48, R48, R164.reuse ;  /* 0x000000a430307220 */ /* 0x080fe20000410000 */
[-C--:B------:R-:W-:Y:S01]  /*10360*/  FMUL.FTZ R49, R49, R164.reuse ;  /* 0x000000a431317220 */ /* 0x080fe20000410000 */
[----:B------:R-:W-:Y:S01]  /*10370*/  FADD.FTZ R156, R160, R156 ;  /* 0x0000009ca09c7221 */ /* 0x000fe20000010000 */
[----:B------:R-:W-:Y:S01]  /*10380*/  FMUL.FTZ R52, R52, R164 ;  /* 0x000000a434347220 */ /* 0x000fe20000410000 */
[----:B------:R-:W1:Y:S01]  /*10390*/  MUFU.EX2 R163, R163 ;  /* 0x000000a300a37308 */ /* 0x000e620000000800 */
[C---:B---3--:R-:W-:Y:S01]  /*103a0*/  FADD.FTZ R159, R162.reuse, R20 ;  /* 0x00000014a29f7221 */ /* 0x048fe20000010000 */
[C---:B------:R-:W-:Y:S01]  /*103b0*/  FADD.FTZ R201, R157.reuse, R156 ;  /* 0x0000009c9dc97221 */ /* 0x040fe20000010000 */
[----:B------:R-:W-:Y:S01]  /*103c0*/  F2FP.F16.F32.PACK_AB R156, R157, R160 ;  /* 0x000000a09d9c723e */ /* 0x000fe200000000ff */
[-C--:B------:R-:W-:Y:S01]  /*103d0*/  FMUL.FTZ R53, R53, R164.reuse ;  /* 0x000000a435357220 */ /* 0x080fe20000410000 */
[----:B------:R-:W-:Y:S01]  /*103e0*/  F2FP.F16.F32.PACK_AB R155, R162, R155 ;  /* 0x0000009ba29b723e */ /* 0x000fe200000000ff */
[----:B------:R-:W-:Y:S01]  /*103f0*/  BAR.SYNC.DEFER_BLOCKING 0xf, 0x100 ;  /* 0x03c4000000007b1d */ /* 0x000fe20000010000 */
[-C--:B------:R-:W-:Y:S01]  /*10400*/  FMUL.FTZ R56, R56, R164.reuse ;  /* 0x000000a438387220 */ /* 0x080fe20000410000 */
[-C--:B------:R-:W-:Y:S01]  /*10410*/  FMUL.FTZ R57, R57, R164.reuse ;  /* 0x000000a439397220 */ /* 0x080fe20000410000 */
[----:B----4-:R-:W-:Y:S01]  /*10420*/  FADD.FTZ R159, R158, R159 ;  /* 0x0000009f9e9f7221 */ /* 0x010fe20000010000 */
[-C--:B------:R-:W-:Y:S01]  /*10430*/  FMUL.FTZ R60, R60, R164.reuse ;  /* 0x000000a43c3c7220 */ /* 0x080fe20000410000 */
[-C--:B------:R-:W-:Y:S01]  /*10440*/  FMUL.FTZ R61, R61, R164.reuse ;  /* 0x000000a43d3d7220 */ /* 0x080fe20000410000 */
[----:B------:R-:W-:Y:S01]  /*10450*/  MUFU.EX2 R183, R183 ;  /* 0x000000b700b77308 */ /* 0x000fe20000000800 */
[-C--:B------:R-:W-:Y:S01]  /*10460*/  FMUL.FTZ R64, R64, R164.reuse ;  /* 0x000000a440407220 */ /* 0x080fe20000410000 */
[-C--:B------:R-:W-:Y:S01]  /*10470*/  FMUL.FTZ R65, R65, R164.reuse ;  /* 0x000000a441417220 */ /* 0x080fe20000410000 */
[-C--:B------:R-:W-:Y:S01]  /*10480*/  FMUL.FTZ R68, R68, R164.reuse ;  /* 0x000000a444447220 */ /* 0x080fe20000410000 */
[----:B------:R-:W-:Y:S01]  /*10490*/  FMUL.FTZ R69, R69, R164 ;  /* 0x000000a445457220 */ /* 0x000fe20000410000 */
[C---:B-1----:R-:W-:Y:S01]  /*104a0*/  FADD.FTZ R204, R163.reuse, R159 ;  /* 0x0000009fa3cc7221 */ /* 0x042fe20000010000 */
[----:B------:R-:W-:Y:S01]  /*104b0*/  F2FP.F16.F32.PACK_AB R157, R163, R158 ;  /* 0x0000009ea39d723e */ /* 0x000fe200000000ff */
[-C--:B------:R-:W-:Y:S01]  /*104c0*/  FMUL.FTZ R72, R72, R164.reuse ;  /* 0x000000a448487220 */ /* 0x080fe20000410000 */
[----:B------:R-:W1:Y:S01]  /*104d0*/  MUFU.EX2 R202, R202 ;  /* 0x000000ca00ca7308 */ /* 0x000e620000000800 */
[----:B------:R-:W-:Y:S01]  /*104e0*/  F2FP.F16.F32.PACK_AB R158, R172, R171 ;  /* 0x000000abac9e723e */ /* 0x000fe200000000ff */
        /* <DEDUP_REMOVED lines=117> */
[----:B------:R-:W-:Y:S01]  /*10c40*/  FMUL.FTZ R151, R151, R165 ;  /* 0x000000a597977220 */ /* 0x000fe20000410000 */
[----:B---3--:R-:W-:Y:S01]  /*10c50*/  F2FP.F16.F32.PACK_AB R160, R175, R174 ;  /* 0x000000aeafa0723e */ /* 0x008fe200000000ff */
[----:B------:R3:W-:Y:S01]  /*10c60*/  STSM.16.M88.4 [R194+0x36400], R152 ;  /* 0x03640098c2007844 */ /* 0x0007e20000000200 */
[----:B-1----:R-:W-:Y:S01]  /*10c70*/  F2FP.F16.F32.PACK_AB R161, R181, R197 ;  /* 0x000000c5b5a1723e */ /* 0x002fe200000000ff */
[----:B------:R-:W-:Y:S01]  /*10c80*/  IMAD.MOV.U32 R199, RZ, RZ, 0x40000040 ;  /* 0x40000040ffc77424 */ /* 0x000fe200078e00ff */
[----:B------:R-:W-:Y:S01]  /*10c90*/  F2FP.F16.F32.PACK_AB R162, R178, R173 ;  /* 0x000000adb2a2723e */ /* 0x000fe200000000ff */
[----:B------:R1:W-:Y:S01]  /*10ca0*/  STSM.16.M88.4 [R212], R156 ;  /* 0x0000009cd4007844 */ /* 0x0003e20000000200 */
[----:B----4-:R-:W-:Y:S01]  /*10cb0*/  F2FP.F16.F32.PACK_AB R163, R182, R200 ;  /* 0x000000c8b6a3723e */ /* 0x010fe200000000ff */
[----:B------:R-:W-:Y:S01]  /*10cc0*/  FADD.FTZ R201, R171, R201 ;  /* 0x000000c9abc97221 */ /* 0x000fe20000010000 */
[----:B0-----:R-:W-:Y:S01]  /*10cd0*/  F2FP.F16.F32.PACK_AB R164, R176, R177 ;  /* 0x000000b1b0a4723e */ /* 0x001fe200000000ff */
[----:B------:R-:W-:Y:S01]  /*10ce0*/  FADD.FTZ R204, R183, R204 ;  /* 0x000000ccb7cc7221 */ /* 0x000fe20000010000 */
[----:B--2---:R-:W-:Y:S01]  /*10cf0*/  F2FP.F16.F32.PACK_AB R165, R20, R15 ;  /* 0x0000000f14a5723e */ /* 0x004fe200000000ff */
[----:B------:R1:W-:Y:S01]  /*10d00*/  STSM.16.M88.4 [R203], R160 ;  /* 0x000000a0cb007844 */ /* 0x0003e20000000200 */
[----:B------:R-:W-:Y:S01]  /*10d10*/  F2FP.F16.F32.PACK_AB R166, R180, R179 ;  /* 0x000000b3b4a6723e */ /* 0x000fe200000000ff */
[----:B------:R-:W-:Y:S01]  /*10d20*/  FADD.FTZ R201, R172, R201 ;  /* 0x000000c9acc97221 */ /* 0x000fe20000010000 */
[----:B-----5:R-:W-:Y:S01]  /*10d30*/  F2FP.F16.F32.PACK_AB R167, R206, R205 ;  /* 0x000000cdcea7723e */ /* 0x020fe200000000ff */
[----:B------:R-:W-:Y:S01]  /*10d40*/  FADD.FTZ R204, R202, R204 ;  /* 0x000000cccacc7221 */ /* 0x000fe20000010000 */
[----:B------:R-:W-:Y:S01]  /*10d50*/  ISETP.GT.AND P3, PT, R21, R196, PT ;  /* 0x000000c41500720c */ /* 0x000fe20003f64270 */
[----:B------:R-:W-:Y:S01]  /*10d60*/  FADD.FTZ R201, R174, R201 ;  /* 0x000000c9aec97221 */ /* 0x000fe20000010000 */
[----:B------:R-:W-:Y:S01]  /*10d70*/  @!P1 VIADD R195, R195, 0x38860 ;  /* 0x00038860c3c39836 */ /* 0x000fe20000000000 */
[----:B------:R1:W-:Y:S01]  /*10d80*/  STSM.16.M88.4 [R210], R164 ;  /* 0x000000a4d2007844 */ /* 0x0003e20000000200 */
[----:B------:R-:W-:Y:S01]  /*10d90*/  WARPGROUP.ARRIVE ;  /* 0x00000000000079c5 */ /* 0x000fe20000000000 */
[----:B------:R-:W-:Y:S01]  /*10da0*/  FADD.FTZ R204, R197, R204 ;  /* 0x000000ccc5cc7221 */ /* 0x000fe20000010000 */
[----:B------:R-:W-:Y:S01]  /*10db0*/  FADD.FTZ R201, R175, R201 ;  /* 0x000000c9afc97221 */ /* 0x000fe20000010000 */
[----:B------:R-:W-:Y:S01]  /*10dc0*/  @!P1 PRMT R195, RZ, 0x654, R195 ;  /* 0x00000654ffc39816 */ /* 0x000fe200000000c3 */
[----:B------:R-:W-:-:S02]  /*10dd0*/  IMAD.MOV.U32 R197, RZ, RZ, R168 ;  /* 0x000000ffffc57224 */ /* 0x000fc400078e00a8 */
[----:B------:R-:W-:Y:S01]  /*10de0*/  FADD.FTZ R204, R181, R204 ;  /* 0x000000ccb5cc7221 */ /* 0x000fe20000010000 */
[----:B------:R-:W-:Y:S01]  /*10df0*/  HGMMA.64x256x16.F32 R24, R152, gdesc[UR4].tnspB, R24, gsb0 ;  /* 0x43e0000498187df0 */ /* 0x000fe20008000818 */
[----:B------:R-:W-:Y:S02]  /*10e00*/  FADD.FTZ R201, R173, R201 ;  /* 0x000000c9adc97221 */ /* 0x000fe40000010000 */
        /* <DEDUP_REMOVED lines=11> */
[----:B------:R-:W-:Y:S02]  /*10ec0*/  IMAD.MOV.U32 R201, RZ, RZ, R18 ;  /* 0x000000ffffc97224 */ /* 0x000fe400078e0012 */
[----:B------:R-:W-:Y:S01]  /*10ed0*/  FADD.FTZ R20, R206, R204 ;  /* 0x000000ccce147221 */ /* 0x000fe20000010000 */
[----:B------:R-:W-:Y:S02]  /*10ee0*/  WARPGROUP.DEPBAR.LE gsb0, 0x0 ;  /* 0x00008000000079c5 */ /* 0x000fe40000010000 */
[----:B---3--:R-:W-:Y:S01]  /*10ef0*/  VIADD R152, R198, 0x80 ;  /* 0x00000080c6987836 */ /* 0x008fe20000000000 */
[----:B------:R-:W-:Y:S01]  /*10f00*/  WARPGROUP.ARRIVE ;  /* 0x00000000000079c5 */ /* 0x000fe20000000000 */
[----:B------:R-:W-:-:S03]  /*10f10*/  IMAD.MOV.U32 R153, RZ, RZ, 0x40000040 ;  /* 0x40000040ff997424 */ /* 0x000fc600078e00ff */
[----:B------:R-:W-:Y:S01]  /*10f20*/  R2UR UR6, R152 ;  /* 0x00000000980672ca */ /* 0x000fe200000e0000 */
[C---:B------:R-:W-:Y:S01]  /*10f30*/  VIADD R152, R198.reuse, 0x100 ;  /* 0x00000100c6987836 */ /* 0x040fe20000000000 */
[----:B------:R-:W-:Y:S01]  /*10f40*/  R2UR UR7, R153 ;  /* 0x00000000990772ca */ /* 0x000fe200000e0000 */
[----:B------:R-:W-:Y:S02]  /*10f50*/  IMAD.MOV.U32 R153, RZ, RZ, 0x40000040 ;  /* 0x40000040ff997424 */ /* 0x000fe400078e00ff */
[----:B------:R-:W-:-:S10]  /*10f60*/  VIADD R198, R198, 0x180 ;  /* 0x00000180c6c67836 */ /* 0x000fd40000000000 */
[----:B------:R-:W-:Y:S01]  /*10f70*/  HGMMA.64x256x16.F32 R24, R156, gdesc[UR4].tnspB, R24, gsb0 ;  /* 0x43e000049c187df0 */ /* 0x000fe20008000818 */
[----:B------:R-:W-:Y:S01]  /*10f80*/  R2UR UR6, R152 ;  /* 0x00000000980672ca */ /* 0x000fe200000e0000 */
[----:B------:R-:W-:Y:S01]  /*10f90*/  VIADD R152, R21, 0xffffffff ;  /* 0xffffffff15987836 */ /* 0x000fe20000000000 */
[----:B------:R-:W-:-:S03]  /*10fa0*/  R2UR UR7, R153 ;  /* 0x00000000990772ca */ /* 0x000fc600000e0000 */
[----:B------:R-:W-:Y:S01]  /*10fb0*/  IMAD.MOV.U32 R21, RZ, RZ, R152 ;  /* 0x000000ffff157224 */ /* 0x000fe200078e0098 */
        /* <DEDUP_REMOVED lines=22> */
.L_x_8683:
[----:B------:R-:W-:-:S07]  /*11120*/  IMAD.MOV.U32 R21, RZ, RZ, R152 ;  /* 0x000000ffff157224 */ /* 0x000fce00078e0098 */
.L_x_8682:
[----:B------:R-:W-:Y:S05]  /*11130*/  BSYNC B0 ;  /* 0x0000000000007941 */ /* 0x000fea0003800000 */
.L_x_8681:
[----:B------:R-:W-:Y:S01]  /*11140*/  ISETP.GE.AND P2, PT, R21, R213, PT ;  /* 0x000000d51500720c */ /* 0x000fe20003f46270 */
[----:B------:R-:W-:-:S12]  /*11150*/  BSSY B0, `(.L_x_8695) ;  /* 0x0000368000007945 */ /* 0x000fd80003800000 */
[----:B------:R-:W-:Y:S05]  /*11160*/  @!P2 BRA `(.L_x_8696) ;  /* 0x000000340098a947 */ /* 0x000fea0003800000 */
[----:B------:R-:W-:Y:S02]  /*11170*/  IMAD.MOV.U32 R199, RZ, RZ, R170 ;  /* 0x000000ffffc77224 */ /* 0x000fe400078e00aa */
[----:B-1----:R-:W-:Y:S02]  /*11180*/  IMAD.MOV.U32 R195, RZ, RZ, R168 ;  /* 0x000000ffffc37224 */ /* 0x002fe400078e00a8 */
[----:B------:R-:W-:-:S07]  /*11190*/  IMAD.MOV.U32 R198, RZ, RZ, R18 ;  /* 0x000000ffffc67224 */ /* 0x000fce00078e0012 */
.L_x_8707:
[----:B------:R-:W-:-:S05]  /*111a0*/  VIADD R18, R198, 0x1 ;  /* 0x00000001c6127836 */ /* 0x000fca0000000000 */
[----:B------:R-:W-:-:S04]  /*111b0*/  ISETP.NE.AND P2, PT, R18, 0x2, PT ;  /* 0x000000021200780c */ /* 0x000fc80003f45270 */
[----:B------:R-:W-:Y:S02]  /*111c0*/  SEL R152, RZ, 0x1, P2 ;  /* 0x00000001ff987807 */ /* 0x000fe40001000000 */
[----:B------:R-:W-:Y:S02]  /*111d0*/  SEL R18, R18, RZ, P2 ;  /* 0x000000ff12127207 */ /* 0x000fe40001000000 */
[----:B------:R-:W-:Y:S01]  /*111e0*/  LOP3.LUT R19, R19, R152, RZ, 0x3c, !PT ;  /* 0x0000009813137212 */ /* 0x000fe200078e3cff */
[----:B--2---:R-:W-:Y:S06]  /*111f0*/  @!P0 BRA `(.L_x_8697) ;  /* 0x0000000000048947 */ /* 0x004fec0003800000 */
[----:B------:R-:W-:Y:S01]  /*11200*/  BPT.TRAP 0x1 ;  /* 0x000000040000795c */ /* 0x000fe20000300000 */
.L_x_8697:
[----:B------:R-:W-:Y:S01]  /*11210*/  IMAD R192, R18, 0x8, R2 ;  /* 0x0000000812c07824 */ /* 0x000fe200078e0202 */
[----:B------:R-:W-:-:S04]  /*11220*/  SHF.L.U32 R196, R19, 0x1f, RZ ;  /* 0x0000001f13c47819 */ /* 0x000fc800000006ff */
[----:B------:R0:W1:Y:S01]  /*11230*/  SYNCS.PHASECHK.TRANS64.TRYWAIT P2, [R192+URZ+0x38830], R196 ;  /* 0x038830c4c00075a7 */ /* 0x000062000804017f */
[----:B------:R-:W-:Y:S05]  /*11240*/  @!P0 BRA `(.L_x_8698) ;  /* 0x0000000000048947 */ /* 0x000fea0003800000 */
[----:B------:R-:W-:Y:S01]  /*11250*/  BPT.TRAP 0x1 ;  /* 0x000000040000795c */ /* 0x000fe20000300000 */
.L_x_8698:
[----:B------:R-:W-:Y:S01]  /*11260*/  BSSY B1, `(.L_x_8699) ;  /* 0x0000006000017945 */ /* 0x000fe20003800000 */
[----:B------:R-:W-:Y:S02]  /*11270*/  IMAD R156, R18, 0x200, R3 ;  /* 0x00000200129c7824 */ /* 0x000fe400078e0203 */
[----:B------:R-:W-:Y:S01]  /*11280*/  IMAD.MOV.U32 R157, RZ, RZ, 0x40000040 ;  /* 0x40000040ff9d7424 */ /* 0x000fe200078e00ff */
[----:B-1----:R-:W-:Y:S06]  /*11290*/  @P2 BRA `(.L_x_8700) ;  /* 0x0000000000082947 */ /* 0x002fec0003800000 */
[----:B------:R-:W1:Y:S02]  /*112a0*/  SYNCS.PHASECHK.TRANS64.TRYWAIT P2, [R192+URZ+0x38830], R196 ;  /* 0x038830c4c00075a7 */ /* 0x000e64000804017f */
[----:B-1----:R-:W-:Y:S05]  /*112b0*/  @!P2 BRA `(.L_x_8701) ;  /* 0x000001400050a947 */ /* 0x002fea0003800000 */
.L_x_8700:
[----:B------:R-:W-:Y:S05]  /*112c0*/  BSYNC B1 ;  /* 0x0000000000017941 */ /* 0x000fea0003800000 */
.L_x_8699:
        /* <DEDUP_REMOVED lines=36> */
.L_x_8702:
[----:B------:R2:W3:Y:S01]  /*11510*/  SYNCS.PHASECHK.TRANS64.TRYWAIT P2, [R192+URZ+0x38850], R196 ;  /* 0x038850c4c00075a7 */ /* 0x0004e2000804017f */
[----:B------:R-:W-:Y:S05]  /*11520*/  @!P0 BRA `(.L_x_8703) ;  /* 0x0000000000048947 */ /* 0x000fea0003800000 */
[----:B------:R-:W-:Y:S01]  /*11530*/  BPT.TRAP 0x1 ;  /* 0x000000040000795c */ /* 0x000fe20000300000 */
.L_x_8703:
[----:B------:R-:W-:Y:S04]  /*11540*/  BSSY B1, `(.L_x_8704) ;  /* 0x0000004000017945 */ /* 0x000fe80003800000 */
[----:B---3--:R-:W-:Y:S05]  /*11550*/  @P2 BRA `(.L_x_8705) ;  /* 0x0000000000082947 */ /* 0x008fea0003800000 */
[----:B------:R-:W3:Y:S02]  /*11560*/  SYNCS.PHASECHK.TRANS64.TRYWAIT P2, [R192+URZ+0x38850], R196 ;  /* 0x038850c4c00075a7 */ /* 0x000ee4000804017f */
[----:B---3--:R-:W-:Y:S05]  /*11570*/  @!P2 BRA `(.L_x_8706) ;  /* 0x0000013c00b4a947 */ /* 0x008fea0003800000 */
.L_x_8705:
[----:B------:R-:W-:Y:S05]  /*11580*/  BSYNC B1 ;  /* 0x0000000000017941 */ /* 0x000fea0003800000 */
.L_x_8704:
        /* <DEDUP_REMOVED lines=13> */
[----:B------:R-:W-:Y:S02]  /*11660*/  IMAD.MOV.U32 R207, RZ, RZ, 0x40000040 ;  /* 0x40000040ffcf7424 */ /* 0x000fe400078e00ff */
[----:B------:R-:W-:Y:S01]  /*11670*/  IMAD.MOV.U32 R208, RZ, RZ, 0x28 ;  /* 0x00000028ffd07424 */ /* 0x000fe200078e00ff */
[----:B------:R-:W-:Y:S01]  /*11680*/  HGMMA.64x64x16.F32 R152, gdesc[UR4], R152, gsb0 ;  /* 0x00e00000049879f0 */ /* 0x000fe20008000898 */
[----:B------:R-:W-:Y:S01]  /*11690*/  R2UR UR4, R196 ;  /* 0x00000000c40472ca */ /* 0x000fe200000e0000 */
[----:B------:R-:W-:Y:S01]  /*116a0*/  VIADD R196, R204, 0x2 ;  /* 0x00000002ccc47836 */ /* 0x000fe20000000000 */
[----:B------:R-:W-:Y:S01]  /*116b0*/  R2UR UR5, R197 ;  /* 0x00000000c50572ca */ /* 0x000fe200000e0000 */
[----:B------:R-:W-:-:S02]  /*116c0*/  IMAD.MOV.U32 R197, RZ, RZ, 0x40000040 ;  /* 0x40000040ffc57424 */ /* 0x000fc400078e00ff */
[----:B------:R-:W-:Y:S01]  /*116d0*/  IMAD.MOV.U32 R209, RZ, RZ, 0xa00 ;  /* 0x00000a00ffd17424 */ /* 0x000fe200078e00ff */
        /* <DEDUP_REMOVED lines=161> */
[----:B------:R-:W-:Y:S02]  /*120f0*/  SEL R208, R208, 0x26, P2 ;  /* 0x00000026d0d07807 */ /* 0x000fe40001000000 */
[----:B------:R-:W-:Y:S01]  /*12100*/  SEL R209, R209, 0x980, P2 ;  /* 0x00000980d1d17807 */ /* 0x000fe20001000000 */
[----:B------:R-:W-:Y:S01]  /*12110*/  IMAD.IADD R200, R196, 0x1, R202 ;  /* 0x00000001c4c87824 */ /* 0x000fe200078e02ca */
[----:B------:R-:W-:Y:S02]  /*12120*/  LOP3.LUT R208, R208, 0x6, RZ, 0xc0, !PT ;  /* 0x00000006d0d07812 */ /* 0x000fe400078ec0ff */
        /* <DEDUP_REMOVED lines=8> */
[----:B------:R-:W-:Y:S02]  /*121b0*/  R2UR UR4, R200 ;  /* 0x00000000c80472ca */ /* 0x000fe400000e0000 */
[----:B------:R-:W-:Y:S01]  /*121c0*/  R2UR UR5, R201 ;  /* 0x00000000c90572ca */ /* 0x000fe200000e0000 */
[----:B------:R-:W-:Y:S01]  /*121d0*/  VIADD R201, R6, 0xa00 ;  /* 0x00000a0006c97836 */ /* 0x000fe20000000000 */
[C---:B------:R-:W-:Y:S02]  /*121e0*/  SEL R200, R197.reuse, 0x2, P2 ;  /* 0x00000002c5c87807 */ /* 0x040fe40001000000 */
[----:B------:R-:W-:-:S03]  /*121f0*/  SEL R197, R197, 0x6, !P2 ;  /* 0x00000006c5c57807 */ /* 0x000fc60005000000 */
[----:B------:R-:W-:Y:S01]  /*12200*/  IMAD.IADD R206, R202, 0x1, R200 ;  /* 0x00000001cace7824 */ /* 0x000fe200078e02c8 */
        /* <DEDUP_REMOVED lines=34> */
[----:B------:R-:W-:Y:S01]  /*12430*/  IMAD.MOV.U32 R208, RZ, RZ, 0x30 ;  /* 0x00000030ffd07424 */ /* 0x000fe200078e00ff */
[----:B------:R-:W-:Y:S01]  /*12440*/  R2UR UR7, R209 ;  /* 0x00000000d10772ca */ /* 0x000fe200000e0000 */
        /* <DEDUP_REMOVED lines=79> */
[----:B------:R-:W-:Y:S01]  /*12940*/  IMAD.MOV.U32 R201, RZ, RZ, 0x40000040 ;  /* 0x40000040ffc97424 */ /* 0x000fe200078e00ff */
        /* <DEDUP_REMOVED lines=30> */
[C---:B------:R-:W-:Y:S01]  /*12b30*/  IMAD.IADD R196, R205.reuse, 0x1, R197 ;  /* 0x00000001cdc47824 */ /* 0x040fe200078e02c5 */
[----:B------:R-:W-:Y:S01]  /*12b40*/  R2UR UR4, R206 ;  /* 0x00000000ce0472ca */ /* 0x000fe200000e0000 */
[----:B------:R-:W-:Y:S01]  /*12b50*/  IMAD.IADD R206, R205, 0x1, R200 ;  /* 0x00000001cdce7824 */ /* 0x000fe200078e02c8 */
[----:B------:R-:W-:Y:S01]  /*12b60*/  R2UR UR5, R207 ;  /* 0x00000000cf0572ca */ /* 0x000fe200000e0000 */
[----:B------:R-:W-:-:S02]  /*12b70*/  IMAD.MOV.U32 R207, RZ, RZ, 0x40000040 ;  /* 0x40000040ffcf7424 */ /* 0x000fc400078e00ff */
[----:B------:R-:W-:Y:S02]  /*12b80*/  IMAD.IADD R200, R200, 0x1, R202 ;  /* 0x00000001c8c87824 */ /* 0x000fe400078e02ca */
[----:B------:R-:W-:-:S05]  /*12b90*/  IMAD.MOV.U32 R205, RZ, RZ, 0x40 ;  /* 0x00000040ffcd7424 */ /* 0x000fca00078e00ff */
[----:B------:R-:W-:-:S04]  /*12ba0*/  SEL R205, R205, 0x3e, P2 ;  /* 0x0000003ecdcd7807 */ /* 0x000fc80001000000 */
[----:B------:R-:W-:Y:S01]  /*12bb0*/  LOP3.LUT R205, R205, 0x6, RZ, 0xc0, !PT ;  /* 0x00000006cdcd7812 */ /* 0x000fe200078ec0ff */
[----:B------:R-:W-:Y:S02]  /*12bc0*/  WARPGROUP.DEPBAR.LE gsb0, 0x0 ;  /* 0x00008000000079c5 */ /* 0x000fe40000010000 */
[----:B------:R-:W-:-:S06]  /*12bd0*/  WARPGROUP.ARRIVE ;  /* 0x00000000000079c5 */ /* 0x000fcc0000000000 */
[----:B------:R-:W-:Y:S01]  /*12be0*/  HGMMA.64x64x16.F32 R152, gdesc[UR4], R152, gsb0 ;  /* 0x00e00000049879f0 */ /* 0x000fe20008000898 */
[----:B------:R-:W-:Y:S02]  /*12bf0*/  R2UR UR4, R206 ;  /* 0x00000000ce0472ca */ /* 0x000fe400000e0000 */
[----:B------:R-:W-:Y:S02]  /*12c00*/  R2UR UR5, R207 ;  /* 0x00000000cf0572ca */ /* 0x000fe400000e0000 */
[----:B------:R-:W-:Y:S01]  /*12c10*/  R2UR UR6, R200 ;  /* 0x00000000c80672ca */ /* 0x000fe200000e0000 */
[----:B------:R-:W-:Y:S01]  /*12c20*/  IMAD.IADD R200, R197, 0x1, R202 ;  /* 0x00000001c5c87824 */ /* 0x000fe200078e02ca */
[----:B------:R-:W-:Y:S01]  /*12c30*/  R2UR UR7, R201 ;  /* 0x00000000c90772ca */ /* 0x000fe200000e0000 */
[----:B------:R-:W-:Y:S02]  /*12c40*/  IMAD.MOV.U32 R197, RZ, RZ, 0x40000040 ;  /* 0x40000040ffc57424 */ /* 0x000fe400078e00ff */
[----:B------:R-:W-:Y:S01]  /*12c50*/  IMAD.MOV.U32 R201, RZ, RZ, 0x40000040 ;  /* 0x40000040ffc97424 */ /* 0x000fe200078e00ff */
[----:B------:R-:W-:-:S02]  /*12c60*/  WARPGROUP.DEPBAR.LE gsb0, 0x0 ;  /* 0x00008000000079c5 */ /* 0x000fc40000010000 */
[----:B------:R-:W-:-:S07]  /*12c70*/  WARPGROUP.ARRIVE ;  /* 0x00000000000079c5 */ /* 0x000fce0000000000 */
        /* <DEDUP_REMOVED lines=127> */
[C---:B------:R-:W-:Y:S01]  /*13470*/  FADD.FTZ R171, -R168.reuse, R195 ;  /* 0x000000c3a8ab7221 */ /* 0x040fe20000010100 */
[----:B------:R-:W-:-:S03]  /*13480*/  FMUL.FTZ R195, R168, R169 ;  /* 0x000000a9a8c37220 */ /* 0x000fc60000410000 */
[-C--:B------:R-:W-:Y:S01]  /*13490*/  FMUL.FTZ R171, R171, R169.reuse ;  /* 0x000000a9abab7220 */ /* 0x080fe20000410000 */
[-CC-:B------:R-:W-:Y:S01]  /*134a0*/  FFMA.FTZ R208, R156, R169.reuse, -R195.reuse ;  /* 0x000000a99cd07223 */ /* 0x180fe200000108c3 */
[-CC-:B------:R-:W-:Y:S01]  /*134b0*/  FFMA.FTZ R156, R159, R169.reuse, -R195.reuse ;  /* 0x000000a99f9c7223 */ /* 0x180fe200000108c3 */
[----:B0-----:R-:W-:Y:S01]  /*134c0*/  FMNMX.FTZ R170, R182, R170, !PT ;  /* 0x000000aab6aa7209 */ /* 0x001fe20007810000 */
[-CC-:B------:R-:W-:Y:S01]  /*134d0*/  FFMA.FTZ R159, R161, R169.reuse, -R195.reuse ;  /* 0x000000a9a19f7223 */ /* 0x180fe200000108c3 */
[-CC-:B------:R-:W-:Y:S01]  /*134e0*/  FFMA.FTZ R174, R165, R169.reuse, -R195.reuse ;  /* 0x000000a9a5ae7223 */ /* 0x180fe200000108c3 */
[-CC-:B------:R-:W-:Y:S01]  /*134f0*/  FFMA.FTZ R152, R152, R169.reuse, -R195.reuse ;  /* 0x000000a998987223 */ /* 0x180fe200000108c3 */
[-CC-:B------:R-:W-:Y:S01]  /*13500*/  FFMA.FTZ R153, R153, R169.reuse, -R195.reuse ;  /* 0x000000a999997223 */ /* 0x180fe200000108c3 */
[-CC-:B------:R-:W-:Y:S01]  /*13510*/  FFMA.FTZ R178, R201, R169.reuse, -R195.reuse ;  /* 0x000000a9c9b27223 */ /* 0x180fe200000108c3 */
[----:B------:R0:W2:Y:S01]  /*13520*/  MUFU.EX2 R179, R171 ;  /* 0x000000ab00b37308 */ /* 0x0000a20000000800 */
[-CC-:B------:R-:W-:Y:S01]  /*13530*/  FFMA.FTZ R197, R197, R169.reuse, -R195.reuse ;  /* 0x000000a9c5c57223 */ /* 0x180fe200000108c3 */
[----:B-1----:R-:W-:Y:S01]  /*13540*/  FMNMX.FTZ R170, R183, R170, !PT ;  /* 0x000000aab7aa7209 */ /* 0x002fe20007810000 */
[-CC-:B------:R-:W-:Y:S01]  /*13550*/  FFMA.FTZ R160, R160, R169.reuse, -R195.reuse ;  /* 0x000000a9a0a07223 */ /* 0x180fe200000108c3 */
[-CC-:B------:R-:W-:Y:S01]  /*13560*/  FFMA.FTZ R172, R172, R169.reuse, -R195.reuse ;  /* 0x000000a9acac7223 */ /* 0x180fe200000108c3 */
[-CC-:B------:R-:W-:Y:S01]  /*13570*/  FFMA.FTZ R173, R173, R169.reuse, -R195.reuse ;  /* 0x000000a9adad7223 */ /* 0x180fe200000108c3 */
[-CC-:B------:R-:W-:Y:S01]  /*13580*/  FFMA.FTZ R176, R176, R169.reuse, -R195.reuse ;  /* 0x000000a9b0b07223 */ /* 0x180fe200000108c3 */
[----:B------:R-:W1:Y:S01]  /*13590*/  SHFL.BFLY PT, R175, R170, 0x2, 0x1f ;  /* 0x0c401f00aaaf7f89 */ /* 0x000e6200000e0000 */
[----:B------:R-:W-:Y:S01]  /*135a0*/  MUFU.EX2 R152, R152 ;  /* 0x0000009800987308 */ /* 0x000fe20000000800 */
[-CC-:B0-----:R-:W-:Y:S01]  /*135b0*/  FFMA.FTZ R171, R164, R169.reuse, -R195.reuse ;  /* 0x000000a9a4ab7223 */ /* 0x181fe200000108c3 */
[-CC-:B------:R-:W-:Y:S01]  /*135c0*/  FFMA.FTZ R177, R177, R169.reuse, -R195.reuse ;  /* 0x000000a9b1b17223 */ /* 0x180fe200000108c3 */
[----:B------:R-:W-:-:S05]  /*135d0*/  FFMA.FTZ R180, R180, R169, -R195 ;  /* 0x000000a9b4b47223 */ /* 0x000fca00000108c3 */
        /* <DEDUP_REMOVED lines=15> */
[----:B-1----:R-:W-:Y:S01]  /*136d0*/  FMNMX.FTZ R170, R170, R175, !PT ;  /* 0x000000afaaaa7209 */ /* 0x002fe20007810000 */
[----:B------:R-:W-:Y:S01]  /*136e0*/  MUFU.EX2 R197, R197 ;  /* 0x000000c500c57308 */ /* 0x000fe20000000800 */
[----:B------:R-:W-:Y:S01]  /*136f0*/  FFMA.FTZ R175, R200, R169, -R195 ;  /* 0x000000a9c8af7223 */ /* 0x000fe200000108c3 */
[-C--:B------:R-:W-:Y:S01]  /*13700*/  FMUL.FTZ R49, R49, R179.reuse ;  /* 0x000000b331317220 */ /* 0x080fe20000410000 */
[-C--:B------:R-:W-:Y:S01]  /*13710*/  FMUL.FTZ R52, R52, R179.reuse ;  /* 0x000000b334347220 */ /* 0x080fe20000410000 */
[----:B------:R-:W0:Y:S01]  /*13720*/  SHFL.BFLY PT, R161, R170, 0x1, 0x1f ;  /* 0x0c201f00aaa17f89 */ /* 0x000e2200000e0000 */
        /* <DEDUP_REMOVED lines=22> */
[----:B------:R-:W-:Y:S01]  /*13890*/  FMUL.FTZ R92, R92, R179 ;  /* 0x000000b35c5c7220 */ /* 0x000fe20000410000 */
[----:B0-----:R-:W-:Y:S01]  /*138a0*/  FMNMX.FTZ R170, R170, R161, !PT ;  /* 0x000000a1aaaa7209 */ /* 0x001fe20007810000 */
[-C--:B------:R-:W-:Y:S01]  /*138b0*/  FMUL.FTZ R93, R93, R179.reuse ;  /* 0x000000b35d5d7220 */ /* 0x080fe20000410000 */
[-C--:B------:R-:W-:Y:S01]  /*138c0*/  FMUL.FTZ R96, R96, R179.reuse ;  /* 0x000000b360607220 */ /* 0x080fe20000410000 */
[----:B------:R-:W-:Y:S01]  /*138d0*/  FMUL.FTZ R97, R97, R179 ;  /* 0x000000b361617220 */ /* 0x000fe20000410000 */
[----:B------:R-:W-:Y:S01]  /*138e0*/  MUFU.EX2 R171, R171 ;  /* 0x000000ab00ab7308 */ /* 0x000fe20000000800 */
[C---:B------:R-:W-:Y:S01]  /*138f0*/  FADD.FTZ R161, -R170.reuse, R199 ;  /* 0x000000c7aaa17221 */ /* 0x040fe20000010100 */
[----:B------:R-:W-:Y:S01]  /*13900*/  FMUL.FTZ R165, R170, R169 ;  /* 0x000000a9aaa57220 */ /* 0x000fe20000410000 */
[-C--:B------:R-:W-:Y:S01]  /*13910*/  FMUL.FTZ R100, R100, R179.reuse ;  /* 0x000000b364647220 */ /* 0x080fe20000410000 */
        /* <DEDUP_REMOVED lines=8> */
[----:B------:R-:W-:Y:S01]  /*139a0*/  FFMA.FTZ R158, R163, R169, -R165 ;  /* 0x000000a9a39e7223 */ /* 0x000fe200000108a5 */
[----:B------:R-:W-:-:S02]  /*139b0*/  @!P1 VIADD R162, R192, 0x38840 ;  /* 0x00038840c0a29836 */ /* 0x000fc40000000000 */
[-CC-:B------:R-:W-:Y:S01]  /*139c0*/  FFMA.FTZ R195, R166, R169.reuse, -R165.reuse ;  /* 0x000000a9a6c37223 */ /* 0x180fe200000108a5 */
[----:B------:R-:W-:Y:S02]  /*139d0*/  @!P2 IMAD R163, R198, 0x40, R188 ;  /* 0x00000040c6a3a824 */ /* 0x000fe400078e02bc */
[-CC-:B------:R-:W-:Y:S01]  /*139e0*/  FFMA.FTZ R199, R167, R169.reuse, -R165.reuse ;  /* 0x000000a9a7c77223 */ /* 0x180fe200000108a5 */
[-CC-:B------:R-:W-:Y:S01]  /*139f0*/  FFMA.FTZ R181, R181, R169.reuse, -R165.reuse ;  /* 0x000000a9b5b57223 */ /* 0x180fe200000108a5 */
[----:B------:R-:W-:Y:S01]  /*13a00*/  @!P1 PRMT R162, RZ, 0x654, R162 ;  /* 0x00000654ffa29816 */ /* 0x000fe200000000a2 */
[----:B------:R-:W1:Y:S01]  /*13a10*/  MUFU.EX2 R154, R154 ;  /* 0x0000009a009a7308 */ /* 0x000e620000000800 */
[----:B------:R-:W-:Y:S02]  /*13a20*/  @!P2 IMAD R163, R163, 0x4, R2 ;  /* 0x00000004a3a3a824 */ /* 0x000fe400078e0202 */
[-CC-:B------:R-:W-:Y:S01]  /*13a30*/  FFMA.FTZ R200, R202, R169.reuse, -R165.reuse ;  /* 0x000000a9cac87223 */ /* 0x180fe200000108a5 */
[----:B------:R2:W-:Y:S01]  /*13a40*/  @!P1 SYNCS.ARRIVE.TRANS64.RED.A1T0 RZ, [R162+URZ], RZ ;  /* 0x000000ffa2ff99a7 */ /* 0x0005e2000810043f */
[-CC-:B------:R-:W-:Y:S01]  /*13a50*/  FFMA.FTZ R198, R204, R169.reuse, -R165.reuse ;  /* 0x000000a9ccc67223 */ /* 0x180fe200000108a5 */
[-CC-:B------:R-:W-:Y:S01]  /*13a60*/  FFMA.FTZ R205, R205, R169.reuse, -R165.reuse ;  /* 0x000000a9cdcd7223 */ /* 0x180fe200000108a5 */
[----:B------:R-:W-:Y:S01]  /*13a70*/  @!P2 STS [R163+0x38400], R179 ;  /* 0x038400b3a300a388 */ /* 0x000fe20000000800 */
[-CC-:B------:R-:W-:Y:S01]  /*13a80*/  FFMA.FTZ R206, R206, R169.reuse, -R165.reuse ;  /* 0x000000a9cece7223 */ /* 0x180fe200000108a5 */
[----:B------:R-:W3:Y:S01]  /*13a90*/  MUFU.EX2 R201, R201 ;  /* 0x000000c900c97308 */ /* 0x000ee20000000800 */
[-CC-:B------:R-:W-:Y:S01]  /*13aa0*/  FFMA.FTZ R207, R207, R169.reuse, -R165.reuse ;  /* 0x000000a9cfcf7223 */ /* 0x180fe200000108a5 */
[----:B0-----:R0:W-:Y:S01]  /*13ab0*/  @!P2 STS [R163+0x38420], R161 ;  /* 0x038420a1a300a388 */ /* 0x0011e20000000800 */
[-CC-:B--2---:R-:W-:Y:S01]  /*13ac0*/  FFMA.FTZ R162, R182, R169.reuse, -R165.reuse ;  /* 0x000000a9b6a27223 */ /* 0x184fe200000108a5 */
[----:B------:R-:W-:Y:S01]  /*13ad0*/  FFMA.FTZ R165, R183, R169, -R165 ;  /* 0x000000a9b7a57223 */ /* 0x000fe200000108a5 */
[-C--:B------:R-:W-:Y:S01]  /*13ae0*/  FMUL.FTZ R104, R104, R179.reuse ;  /* 0x000000b368687220 */ /* 0x080fe20000410000 */
[-C--:B------:R-:W-:Y:S01]  /*13af0*/  FMUL.FTZ R105, R105, R179.reuse ;  /* 0x000000b369697220 */ /* 0x080fe20000410000 */
[-C--:B------:R-:W-:Y:S01]  /*13b00*/  FMUL.FTZ R108, R108, R179.reuse ;  /* 0x000000b36c6c7220 */ /* 0x080fe20000410000 */
[----:B------:R-:W2:Y:S01]  /*13b10*/  MUFU.EX2 R155, R155 ;  /* 0x0000009b009b7308 */ /* 0x000ea20000000800 */
[-C--:B------:R-:W-:Y:S01]  /*13b20*/  FMUL.FTZ R109, R109, R179.reuse ;  /* 0x000000b36d6d7220 */ /* 0x080fe20000410000 */
[-C--:B------:R-:W-:Y:S01]  /*13b30*/  FMUL.FTZ R112, R112, R179.reuse ;  /* 0x000000b370707220 */ /* 0x080fe20000410000 */
[----:B------:R-:W-:Y:S01]  /*13b40*/  FMUL.FTZ R113, R113, R179 ;  /* 0x000000b371717220 */ /* 0x000fe20000410000 */
[----:B0-----:R-:W-:Y:S01]  /*13b50*/  FFMA.FTZ R163, R179, R15, R152 ;  /* 0x0000000fb3a37223 */ /* 0x001fe20000010098 */
[----:B-1----:R-:W-:Y:S01]  /*13b60*/  FFMA.FTZ R15, R161, R20, R154 ;  /* 0x00000014a10f7223 */ /* 0x002fe2000001009a */
[C---:B------:R-:W-:Y:S01]  /*13b70*/  F2FP.F16.F32.PACK_AB R152, R153.reuse, R152 ;  /* 0x000000989998723e */ /* 0x040fe200000000ff */
[-C--:B------:R-:W-:Y:S01]  /*13b80*/  FMUL.FTZ R116, R116, R179.reuse ;  /* 0x000000b374747220 */ /* 0x080fe20000410000 */
[----:B------:R-:W0:Y:S01]  /*13b90*/  MUFU.EX2 R164, R164 ;  /* 0x000000a400a47308 */ /* 0x000e220000000800 */
[----:B------:R-:W-:Y:S01]  /*13ba0*/  FADD.FTZ R20, R153, R163 ;  /* 0x000000a399147221 */ /* 0x000fe20000010000 */
[C---:B---3--:R-:W-:Y:S01]  /*13bb0*/  FADD.FTZ R163, R201.reuse, R15 ;  /* 0x0000000fc9a37221 */ /* 0x048fe20000010000 */
[----:B------:R-:W-:Y:S01]  /*13bc0*/  F2FP.F16.F32.PACK_AB R153, R201, R154 ;  /* 0x0000009ac999723e */ /* 0x000fe200000000ff */
[-C--:B------:R-:W-:Y:S01]  /*13bd0*/  FMUL.FTZ R117, R117, R179.reuse ;  /* 0x000000b375757220 */ /* 0x080fe20000410000 */
[----:B------:R-:W-:Y:S01]  /*13be0*/  FADD.FTZ R154, R208, R20 ;  /* 0x00000014d09a7221 */ /* 0x000fe20000010000 */
        /* <DEDUP_REMOVED lines=21> */
[----:B------:R-:W-:Y:S01]  /*13d40*/  FADD.FTZ R163, R197, R154 ;  /* 0x0000009ac5a37221 */ /* 0x000fe20000010000 */
[----:B-1----:R-:W-:Y:S01]  /*13d50*/  FADD.FTZ R166, R157, R166 ;  /* 0x000000a69da67221 */ /* 0x002fe20000010000 */
[----:B------:R-:W-:Y:S01]  /*13d60*/  F2FP.F16.F32.PACK_AB R154, R197, R208 ;  /* 0x000000d0c59a723e */ /* 0x000fe200000000ff */
[----:B------:R-:W-:Y:S01]  /*13d70*/  FMUL.FTZ R26, R26, R161 ;  /* 0x000000a11a1a7220 */ /* 0x000fe20000410000 */
[----:B------:R-:W-:Y:S01]  /*13d80*/  FADD.FTZ R163, R156, R163 ;  /* 0x000000a39ca37221 */ /* 0x000fe20000010000 */
[----:B------:R-:W0:Y:S01]  /*13d90*/  MUFU.EX2 R199, R199 ;  /* 0x000000c700c77308 */ /* 0x000e220000000800 */
[C---:B--2---:R-:W-:Y:S01]  /*13da0*/  FADD.FTZ R183, R158.reuse, R166 ;  /* 0x000000a69eb77221 */ /* 0x044fe20000010000 */
[----:B------:R-:W-:Y:S01]  /*13db0*/  F2FP.F16.F32.PACK_AB R157, R158, R157 ;  /* 0x0000009d9e9d723e */ /* 0x000fe200000000ff */
[----:B------:R-:W-:Y:S01]  /*13dc0*/  FADD.FTZ R202, R160, R163 ;  /* 0x000000a3a0ca7221 */ /* 0x000fe20000010000 */
[----:B------:R-:W-:Y:S01]  /*13dd0*/  F2FP.F16.F32.PACK_AB R155, R164, R155 ;  /* 0x0000009ba49b723e */ /* 0x000fe200000000ff */
[----:B------:R-:W-:Y:S01]  /*13de0*/  BAR.SYNC.DEFER_BLOCKING 0xf, 0x100 ;  /* 0x03c4000000007b1d */ /* 0x000fe20000010000 */
[----:B------:R-:W-:Y:S01]  /*13df0*/  F2FP.F16.F32.PACK_AB R158, R171, R159 ;  /* 0x0000009fab9e723e */ /* 0x000fe200000000ff */
[----:B------:R-:W-:Y:S01]  /*13e00*/  FADD.FTZ R202, R159, R202 ;  /* 0x000000ca9fca7221 */ /* 0x000fe20000010000 */
[----:B------:R-:W-:Y:S01]  /*13e10*/  F2FP.F16.F32.PACK_AB R156, R160, R156 ;  /* 0x0000009ca09c723e */ /* 0x000fe200000000ff */
        /* <DEDUP_REMOVED lines=72> */
[----:B0-----:R-:W-:Y:S01]  /*142a0*/  F2FP.F16.F32.PACK_AB R159, R199, R195 ;  /* 0x000000c3c79f723e */ /* 0x001fe200000000ff */
[----:B------:R0:W-:Y:S01]  /*142b0*/  STSM.16.M88.4 [R194+0x36400], R152 ;  /* 0x03640098c2007844 */ /* 0x0001e20000000200 */
[----:B------:R-:W4:Y:S01]  /*142c0*/  MUFU.EX2 R178, R178 ;  /* 0x000000b200b27308 */ /* 0x000f220000000800 */
[----:B-1----:R-:W-:Y:S01]  /*142d0*/  F2FP.F16.F32.PACK_AB R160, R175, R174 ;  /* 0x000000aeafa0723e */ /* 0x002fe200000000ff */
[----:B------:R-:W-:Y:S01]  /*142e0*/  IMAD.MOV.U32 R197, RZ, RZ, 0x40000040 ;  /* 0x40000040ffc57424 */ /* 0x000fe200078e00ff */
[----:B--2---:R-:W-:Y:S01]  /*142f0*/  F2FP.F16.F32.PACK_AB R161, R200, R181 ;  /* 0x000000b5c8a1723e */ /* 0x004fe200000000ff */
[----:B------:R2:W-:Y:S01]  /*14300*/  STSM.16.M88.4 [R212], R156 ;  /* 0x0000009cd4007844 */ /* 0x0005e20000000200 */
[----:B---3--:R-:W-:Y:S01]  /*14310*/  F2FP.F16.F32.PACK_AB R163, R182, R198 ;  /* 0x000000c6b6a3723e */ /* 0x008fe200000000ff */
[----:B------:R-:W-:Y:S01]  /*14320*/  FADD.FTZ R183, R195, R183 ;  /* 0x000000b7c3b77221 */ /* 0x000fe20000010000 */
[----:B------:R-:W-:Y:S01]  /*14330*/  FADD.FTZ R202, R171, R202 ;  /* 0x000000caabca7221 */ /* 0x000fe20000010000 */
[----:B------:R-:W-:Y:S01]  /*14340*/  MUFU.EX2 R177, R177 ;  /* 0x000000b100b17308 */ /* 0x000fe20000000800 */
[----:B------:R-:W-:Y:S01]  /*14350*/  ISETP.GT.AND P2, PT, R21, R213, PT ;  /* 0x000000d51500720c */ /* 0x000fe20003f44270 */
[----:B------:R-:W-:Y:S01]  /*14360*/  FADD.FTZ R183, R199, R183 ;  /* 0x000000b7c7b77221 */ /* 0x000fe20000010000 */
[----:B------:R-:W-:Y:S01]  /*14370*/  FADD.FTZ R202, R174, R202 ;  /* 0x000000caaeca7221 */ /* 0x000fe20000010000 */
[----:B------:R-:W-:-:S02]  /*14380*/  @!P1 VIADD R192, R192, 0x38860 ;  /* 0x00038860c0c09836 */ /* 0x000fc40000000000 */
[----:B------:R-:W-:Y:S01]  /*14390*/  FADD.FTZ R183, R181, R183 ;  /* 0x000000b7b5b77221 */ /* 0x000fe20000010000 */
[----:B------:R-:W-:Y:S01]  /*143a0*/  FADD.FTZ R202, R175, R202 ;  /* 0x000000caafca7221 */ /* 0x000fe20000010000 */
[----:B------:R-:W1:Y:S01]  /*143b0*/  MUFU.EX2 R180, R180 ;  /* 0x000000b400b47308 */ /* 0x000e620000000800 */
[----:B----4-:R-:W-:Y:S01]  /*143c0*/  F2FP.F16.F32.PACK_AB R164, R178, R176 ;  /* 0x000000b0b2a4723e */ /* 0x010fe200000000ff */
[----:B------:R-:W-:Y:S01]  /*143d0*/  FADD.FTZ R183, R200, R183 ;  /* 0x000000b7c8b77221 */ /* 0x000fe20000010000 */
[----:B------:R-:W-:Y:S01]  /*143e0*/  FADD.FTZ R202, R172, R202 ;  /* 0x000000caacca7221 */ /* 0x000fe20000010000 */
[----:B------:R-:W-:Y:S01]  /*143f0*/  @!P1 PRMT R192, RZ, 0x654, R192 ;  /* 0x00000654ffc09816 */ /* 0x000fe200000000c0 */
[----:B------:R-:W-:Y:S02]  /*14400*/  IMAD.MOV.U32 R199, RZ, RZ, R170 ;  /* 0x000000ffffc77224 */ /* 0x000fe400078e00aa */
[----:B------:R-:W-:Y:S01]  /*14410*/  FADD.FTZ R183, R198, R183 ;  /* 0x000000b7c6b77221 */ /* 0x000fe20000010000 */
[----:B------:R-:W-:Y:S01]  /*14420*/  FADD.FTZ R202, R173, R202 ;  /* 0x000000caadca7221 */ /* 0x000fe20000010000 */
[----:B------:R-:W3:Y:S01]  /*14430*/  MUFU.EX2 R15, R206 ;  /* 0x000000ce000f7308 */ /* 0x000ee20000000800 */
[----:B------:R-:W-:-:S02]  /*14440*/  IMAD.MOV.U32 R198, RZ, RZ, R18 ;  /* 0x000000ffffc67224 */ /* 0x000fc400078e0012 */
[----:B------:R-:W-:Y:S01]  /*14450*/  FADD.FTZ R183, R182, R183 ;  /* 0x000000b7b6b77221 */ /* 0x000fe20000010000 */
[----:B------:R-:W-:Y:S01]  /*14460*/  FADD.FTZ R202, R176, R202 ;  /* 0x000000cab0ca7221 */ /* 0x000fe20000010000 */
[----:B------:R-:W-:-:S03]  /*14470*/  IMAD.MOV.U32 R195, RZ, RZ, R168 ;  /* 0x000000ffffc37224 */ /* 0x000fc600078e00a8 */
[----:B------:R-:W-:Y:S01]  /*14480*/  FADD.FTZ R202, R178, R202 ;  /* 0x000000cab2ca7221 */ /* 0x000fe20000010000 */
[----:B------:R-:W4:Y:S01]  /*14490*/  MUFU.EX2 R20, R207 ;  /* 0x000000cf00147308 */ /* 0x000f220000000800 */
[----:B-1----:R-:W-:Y:S02]  /*144a0*/  F2FP.F16.F32.PACK_AB R166, R180, R177 ;  /* 0x000000b1b4a6723e */ /* 0x002fe400000000ff */
[----:B------:R-:W-:-:S05]  /*144b0*/  FADD.FTZ R202, R177, R202 ;  /* 0x000000cab1ca7221 */ /* 0x000fca0000010000 */
[----:B------:R1:W5:Y:S01]  /*144c0*/  MUFU.EX2 R201, R162 ;  /* 0x000000a200c97308 */ /* 0x0003620000000800 */
[----:B---3--:R-:W-:-:S07]  /*144d0*/  FADD.FTZ R183, R15, R183 ;  /* 0x000000b70fb77221 */ /* 0x008fce0000010000 */
[----:B------:R3:W0:Y:S01]  /*144e0*/  MUFU.EX2 R179, R165 ;  /* 0x000000a500b37308 */ /* 0x0006220000000800 */
[----:B-1----:R-:W-:Y:S01]  /*144f0*/  F2FP.F16.F32.PACK_AB R162, R173, R172 ;  /* 0x000000acada2723e */ /* 0x002fe200000000ff */
[----:B----4-:R-:W-:-:S04]  /*14500*/  FADD.FTZ R183, R20, R183 ;  /* 0x000000b714b77221 */ /* 0x010fc80000010000 */
[----:B------:R2:W-:Y:S01]  /*14510*/  STSM.16.M88.4 [R203], R160 ;  /* 0x000000a0cb007844 */ /* 0x0005e20000000200 */
[----:B---3--:R-:W-:Y:S01]  /*14520*/  F2FP.F16.F32.PACK_AB R165, R20, R15 ;  /* 0x0000000f14a5723e */ /* 0x008fe200000000ff */
[----:B-----5:R-:W-:Y:S01]  /*14530*/  FADD.FTZ R183, R201, R183 ;  /* 0x000000b7c9b77221 */ /* 0x020fe20000010000 */
[----:B------:R-:W-:Y:S01]  /*14540*/  FADD.FTZ R15, R180, R202 ;  /* 0x000000cab40f7221 */ /* 0x000fe20000010000 */
[C---:B0-----:R-:W-:Y:S02]  /*14550*/  F2FP.F16.F32.PACK_AB R167, R179.reuse, R201 ;  /* 0x000000c9b3a7723e */ /* 0x041fe400000000ff */
[----:B------:R-:W-:-:S03]  /*14560*/  FADD.FTZ R20, R179, R183 ;  /* 0x000000b7b3147221 */ /* 0x000fc60000010000 */
        /* <DEDUP_REMOVED lines=38> */
.L_x_8696:
[----:B------:R-:W-:Y:S05]  /*147d0*/  BSYNC B0 ;  /* 0x0000000000007941 */ /* 0x000fea0003800000 */
.L_x_8695:
[----:B------:R-:W0:Y:S01]  /*147e0*/  SHFL.BFLY PT, R0, R15, 0x2, 0x1f ;  /* 0x0c401f000f007f89 */ /* 0x000e2200000e0000 */
[----:B------:R-:W-:Y:S02]  /*147f0*/  IMAD.MOV.U32 R4, RZ, RZ, RZ ;  /* 0x000000ffff047224 */ /* 0x000fe400078e00ff */
[----:B------:R-:W-:Y:S01]  /*14800*/  IMAD.MOV.U32 R154, RZ, RZ, -0x800000 ;  /* 0xff800000ff9a7424 */ /* 0x000fe200078e00ff */
[----:B------:R-:W-:Y:S06]  /*14810*/  BAR.ARV 0x8, 0x100 ;  /* 0x0204000000007b1d */ /* 0x000fec0000002000 */
[----:B------:R-:W-:-:S02]  /*14820*/  VIADD R230, R230, 0x1 ;  /* 0x00000001e6e67836 */ /* 0x000fc40000000000 */
[----:B------:R-:W-:Y:S01]  /*14830*/  BAR.SYNC.DEFER_BLOCKING 0xf, 0x100 ;  /* 0x03c4000000007b1d */ /* 0x000fe20000010000 */
[----:B0-----:R-:W-:-:S05]  /*14840*/  FADD.FTZ R0, R0, R15 ;  /* 0x0000000f00007221 */ /* 0x001fca0000010000 */
[----:B------:R-:W0:Y:S02]  /*14850*/  SHFL.BFLY PT, R3, R0, 0x1, 0x1f ;  /* 0x0c201f0000037f89 */ /* 0x000e2400000e0000 */
[----:B0-----:R-:W-:-:S05]  /*14860*/  FADD.FTZ R3, R0, R3 ;  /* 0x0000000300037221 */ /* 0x001fca0000010000 */
[----:B------:R-:W-:-:S13]  /*14870*/  FSETP.NE.FTZ.AND P0, PT, R3, RZ, PT ;  /* 0x000000ff0300720b */ /* 0x000fda0003f15000 */
[----:B------:R-:W0:Y:S08]  /*14880*/  @P0 MUFU.LG2 R0, R3 ;  /* 0x0000000300000308 */ /* 0x000e300000000c00 */
[----:B------:R3:W4:Y:S01]  /*14890*/  @P0 MUFU.RCP R4, R3 ;  /* 0x0000000300040308 */ /* 0x0007220000001000 */
[----:B0-----:R-:W-:Y:S01]  /*148a0*/  @P0 FMUL.FTZ R0, R0, 0.69314718246459960938 ;  /* 0x3f31721800000820 */ /* 0x001fe20000410000 */
[----:B---3--:R-:W-:-:S04]  /*148b0*/  @P0 FMUL.FTZ R3, R169, 0.69314718246459960938 ;  /* 0x3f317218a9030820 */ /* 0x008fc80000410000 */
[----:B------:R-:W-:Y:S02]  /*148c0*/  @P0 FFMA.FTZ R154, R3, R168, R0 ;  /* 0x000000a8039a0223 */ /* 0x000fe40000010000 */
[----:B------:R-:W0:Y:S01]  /*148d0*/  SHFL.BFLY PT, R0, R20, 0x2, 0x1f ;  /* 0x0c401f0014007f89 */ /* 0x000e2200000e0000 */
        /* <DEDUP_REMOVED lines=71> */
[----:B------:R-:W3:Y:S01]  /*14d50*/  @P0 MUFU.LG2 R3, R3 ;  /* 0x0000000300030308 */ /* 0x000ee20000000c00 */
        /* <DEDUP_REMOVED lines=79> */
.L_x_8628:
[----:B------:R-:W-:Y:S05]  /*15250*/  BSYNC B7 ;  /* 0x0000000000077941 */ /* 0x000fea0003800000 */
.L_x_8624:
[----:B------:R-:W3:Y:S08]  /*15260*/  S2UR UR5, SR_CgaCtaId ;  /* 0x00000000000579c3 */ /* 0x000ef00000008800 */
[----:B------:R-:W-:Y:S06]  /*15270*/  BAR.SYNC.DEFER_BLOCKING 0x5, 0x180 ;  /* 0x0146000000007b1d */ /* 0x000fec0000010000 */
[----:B------:R-:W-:Y:S01]  /*15280*/  UMOV UR4, 0x400 ;  /* 0x0000040000047882 */ /* 0x000fe20000000000 */
[----:B------:R-:W-:Y:S01]  /*15290*/  BSSY B0, `(.L_x_8708) ;  /* 0x00004a9000007945 */ /* 0x000fe20003800000 */
[----:B---3--:R-:W-:-:S06]  /*152a0*/  ULEA UR4, UR5, UR4, 0x18 ;  /* 0x0000000405047291 */ /* 0x008fcc000f8ec03f */
[----:B------:R-:W-:-:S05]  /*152b0*/  IMAD.U32 R2, RZ, RZ, UR4 ;  /* 0x00000004ff027e24 */ /* 0x000fca000f8e00ff */
[----:B01----:R0:W1:Y:S01]  /*152c0*/  LDS.128 R4, [R2+0x388d0] ;  /* 0x0388d00002047984 */ /* 0x0030620000000c00 */
        /* <DEDUP_REMOVED lines=174> */
[----:B-1----:R-:W-:Y:S02]  /*15db0*/  MOV R4, R8 ;  /* 0x0000000800047202 */ /* 0x002fe40000000f00 */
        /* <DEDUP_REMOVED lines=26> */
[----:B-----5:R-:W3:Y:S04]  /*15f60*/  LDG.E R4, desc[UR42][R8.64] ;  /* 0x0000002a08047981 */ /* 0x020ee8000c1e1900 */
[----:B-1----:R-:W3:Y:S02]  /*15f70*/  LDG.E R8, desc[UR42][R8.64+0x4] ;  /* 0x0000042a08087981 */ /* 0x002ee4000c1e1900 */
[----:B---3--:R-:W-:-:S07]  /*15f80*/  IMAD.IADD R4, R8, 0x1, -R4 ;  /* 0x0000000108047824 */ /* 0x008fce00078e0a04 */
.L_x_8710:
[----:B-1----:R-:W3:Y:S01]  /*15f90*/  LDL R8, [R1+0x68] ;  /* 0x0000680001087983 */ /* 0x002ee20000100800 */
[----:B------:R-:W-:Y:S01]  /*15fa0*/  ISETP.NE.AND P1, PT, R218, RZ, PT ;  /* 0x000000ffda00720c */ /* 0x000fe20003f25270 */
[----:B------:R-:W-:-:S03]  /*15fb0*/  ULDC UR4, c[0x0][0xbd4] ;  /* 0x0002f50000047ab9 */ /* 0x000fc60000000800 */
[----:B------:R-:W-:Y:S01]  /*15fc0*/  SEL R218, R218, UR4, P1 ;  /* 0x00000004dada7c07 */ /* 0x000fe20008800000 */
[----:B---3--:R-:W1:Y:S02]  /*15fd0*/  SHFL.IDX PT, R8, R8, RZ, 0x1f ;  /* 0x00001fff08087589 */ /* 0x008e6400000e0000 */
[----:B-1----:R-:W-:Y:S02]  /*15fe0*/  ISETP.NE.AND P0, PT, R8, RZ, PT ;  /* 0x000000ff0800720c */ /* 0x002fe40003f05270 */
[----:B-----5:R-:W-:-:S11]  /*15ff0*/  SHF.R.S32.HI R8, RZ, 0x1f, R0 ;  /* 0x0000001fff087819 */ /* 0x020fd60000011400 */
[----:B------:R-:W-:Y:S05]  /*16000*/  @P0 BRA `(.L_x_8711) ;  /* 0x0000000000f80947 */ /* 0x000fea0003800000 */
[----:B------:R-:W3:Y:S01]  /*16010*/  LDL.LU R14, [R1+0x64] ;  /* 0x00006400010e7983 */ /* 0x000ee20000300800 */
[----:B------:R-:W-:Y:S01]  /*16020*/  IMAD.MOV.U32 R9, RZ, RZ, 0xab8 ;  /* 0x00000ab8ff097424 */ /* 0x000fe200078e00ff */
[----:B------:R-:W-:Y:S01]  /*16030*/  ISETP.GT.AND P1, PT, R218, 0x1, PT ;  /* 0x00000001da00780c */ /* 0x000fe20003f24270 */
[----:B--2---:R-:W1:Y:S01]  /*16040*/  LDC R156, c[0x0][0xce8] ;  /* 0x00033a00ff9c7b82 */ /* 0x004e620000000800 */
[----:B------:R-:W2:Y:S01]  /*16050*/  LDL R157, [R1+0x78] ;  /* 0x00007800019d7983 */ /* 0x000ea20000100800 */
        /* <DEDUP_REMOVED lines=9> */
[----:B---3--:R-:W-:Y:S02]  /*160f0*/  SEL R14, R14, RZ, !P0 ;  /* 0x000000ff0e0e7207 */ /* 0x008fe40004000000 */
        /* <DEDUP_REMOVED lines=8> */
[----:B------:R-:W3:Y:S01]  /*16180*/  @P0 LDC R10, c[0x0][0xcf0] ;  /* 0x00033c00ff0a0b82 */ /* 0x000ee20000000800 */
[----:B------:R-:W-:-:S05]  /*16190*/  IMAD.IADD R14, R13, 0x1, R14 ;  /* 0x000000010d0e7824 */ /* 0x000fca00078e020e */
[----:B------:R-:W-:Y:S01]  /*161a0*/  IADD3.X R14, R14, R15, R8, P2, P3 ;  /* 0x0000000f0e0e7210 */ /* 0x000fe200017e6408 */
[----:B------:R-:W-:Y:S02]  /*161b0*/  IMAD.MOV.U32 R15, RZ, RZ, R153 ;  /* 0x000000ffff0f7224 */ /* 0x000fe400078e0099 */
[----:B-1----:R-:W-:-:S05]  /*161c0*/  @P0 IMAD.HI.U32 R11, R153, R11, RZ ;  /* 0x0000000b990b0227 */ /* 0x002fca00078e00ff */
[----:B---3--:R-:W-:Y:S02]  /*161d0*/  @P0 SHF.R.U32.HI R15, RZ, R10, R11 ;  /* 0x0000000aff0f0219 */ /* 0x008fe4000001160b */
[----:B------:R-:W1:Y:S02]  /*161e0*/  LDC.64 R10, c[0x0][R9+0x228] ;  /* 0x00008a00090a7b82 */ /* 0x000e640000000a00 */
[----:B-1----:R-:W-:-:S04]  /*161f0*/  IMAD.WIDE.U32 R12, R10, R155, RZ ;  /* 0x0000009b0a0c7225 */ /* 0x002fc800078e00ff */
[----:B------:R-:W-:-:S04]  /*16200*/  IMAD R10, R11, R155, RZ ;  /* 0x0000009b0b0a7224 */ /* 0x000fc800078e02ff */
[----:B------:R-:W-:Y:S02]  /*16210*/  IMAD.IADD R13, R13, 0x1, R10 ;  /* 0x000000010d0d7824 */ /* 0x000fe400078e020a */
[----:B------:R1:W3:Y:S01]  /*16220*/  LDC.64 R10, c[0x0][R9+0x210] ;  /* 0x00008400090a7b82 */ /* 0x0002e20000000a00 */
[----:B------:R-:W-:Y:S01]  /*16230*/  IADD3 R12, P0, P2, R15, R152, R12 ;  /* 0x000000980f0c7210 */ /* 0x000fe20007a1e00c */
[--C-:B------:R-:W-:Y:S01]  /*16240*/  IMAD.MOV R152, RZ, RZ, -R15.reuse ;  /* 0x000000ffff987224 */ /* 0x100fe200078e0a0f */
[----:B------:R-:W-:-:S03]  /*16250*/  SHF.R.S32.HI R15, RZ, 0x1f, R15 ;  /* 0x0000001fff0f7819 */ /* 0x000fc6000001140f */
[----:B------:R-:W-:Y:S01]  /*16260*/  IMAD R152, R156, R152, R153 ;  /* 0x000000989c987224 */ /* 0x000fe200078e0299 */
[----:B------:R-:W-:-:S04]  /*16270*/  IADD3.X R13, R15, R14, R13, P0, P2 ;  /* 0x0000000e0f0d7210 */ /* 0x000fc800007e440d */
[----:B-1----:R-:W-:Y:S01]  /*16280*/  SHF.R.S32.HI R9, RZ, 0x1f, R152 ;  /* 0x0000001fff097819 */ /* 0x002fe20000011498 */
[-C--:B---3--:R-:W-:Y:S02]  /*16290*/  IMAD R11, R11, R152.reuse, RZ ;  /* 0x000000980b0b7224 */ /* 0x088fe400078e02ff */
[----:B------:R-:W-:-:S04]  /*162a0*/  IMAD.WIDE.U32 R12, R10, R152, R12 ;  /* 0x000000980a0c7225 */ /* 0x000fc800078e000c */
[----:B------:R-:W-:Y:S02]  /*162b0*/  IMAD R9, R10, R9, R11 ;  /* 0x000000090a097224 */ /* 0x000fe400078e020b */
[----:B------:R-:W1:Y:S08]  /*162c0*/  LDC.64 R10, c[0x0][0xca8] ;  /* 0x00032a00ff0a7b82 */ /* 0x000e700000000a00 */
[----:B-1----:R-:W1:Y:S08]  /*162d0*/  @!P1 LDC R10, c[0x0][0xc50] ;  /* 0x00031400ff0a9b82 */ /* 0x002e700000000800 */
[----:B------:R-:W3:Y:S01]  /*162e0*/  @!P1 LDC R11, c[0x0][0xc54] ;  /* 0x00031500ff0b9b82 */ /* 0x000ee20000000800 */
[----:B------:R-:W-:-:S02]  /*162f0*/  IMAD.IADD R9, R13, 0x1, R9 ;  /* 0x000000010d097824 */ /* 0x000fc400078e0209 */
[----:B------:R-:W-:Y:S01]  /*16300*/  IMAD.IADD R14, R188, 0x1, R193 ;  /* 0x00000001bc0e7824 */ /* 0x000fe200078e02c1 */
[----:B-1----:R-:W-:Y:S01]  /*16310*/  LEA R13, P0, R12, R10, 0x2 ;  /* 0x0000000a0c0d7211 */ /* 0x002fe200078010ff */
[----:B--2---:R-:W-:-:S03]  /*16320*/  IMAD.MOV R10, RZ, RZ, -R157 ;  /* 0x000000ffff0a7224 */ /* 0x004fc600078e0a9d */
[----:B---3--:R-:W-:Y:S02]  /*16330*/  LEA.HI.X R9, R12, R11, R9, 0x2, P0 ;  /* 0x0000000b0c097211 */ /* 0x008fe400000f1409 */
        /* <DEDUP_REMOVED lines=11> */
.L_x_8711:
[----:B------:R-:W-:Y:S02]  /*163f0*/  ISETP.GT.AND P1, PT, R218, 0x1, PT ;  /* 0x00000001da00780c */ /* 0x000fe40003f24270 */
[----:B------:R-:W-:-:S04]  /*16400*/  ISETP.NE.U32.AND P0, PT, RZ, UR6, PT ;  /* 0x00000006ff007c0c */ /* 0x000fc8000bf05070 */
[----:B------:R-:W-:-:S04]  /*16410*/  ISETP.NE.AND.EX P0, PT, RZ, UR7, PT, P0 ;  /* 0x00000007ff007c0c */ /* 0x000fc8000bf05300 */
[----:B------:R-:W-:-:S03]  /*16420*/  SEL R219, R219, RZ, !P0 ;  /* 0x000000ffdbdb7207 */ /* 0x000fc60004000000 */
[----:B------:R-:W-:Y:S06]  /*16430*/  @P1 BRA `(.L_x_8712) ;  /* 0x0000001000381947 */ /* 0x000fec0003800000 */
[----:B-1----:R-:W1:Y:S01]  /*16440*/  S2R R3, SR_TID.X ;  /* 0x0000000000037919 */ /* 0x002e620000002100 */
[----:B------:R-:W3:Y:S01]  /*16450*/  LDC R87, c[0x0][0xce8] ;  /* 0x00033a00ff577b82 */ /* 0x000ee20000000800 */
        /* <DEDUP_REMOVED lines=18> */
[----:B---3--:R-:W-:Y:S01]  /*16580*/  IMAD R90, R4, R87, RZ ;  /* 0x00000057045a7224 */ /* 0x008fe200078e02ff */
        /* <DEDUP_REMOVED lines=79> */
[----:B------:R-:W5:Y:S01]  /*16a80*/  LD.E.128 R56, desc[UR42][R56.64] ;  /* 0x0000002a38387980 */ /* 0x000f62000c101d00 */
[----:B------:R-:W-:Y:S01]  /*16a90*/  IMAD.WIDE.U32 R8, R0, UR4, RZ ;  /* 0x0000000400087c25 */ /* 0x000fe2000f8e00ff */
[----:B------:R-:W-:Y:S01]  /*16aa0*/  LOP3.LUT R20, R11, 0xfffffff8, RZ, 0xc0, !PT ;  /* 0xfffffff80b147812 */ /* 0x000fe200078ec0ff */
[----:B------:R-:W1:Y:S01]  /*16ab0*/  LDC R0, c[0x0][0xbc8] ;  /* 0x0002f200ff007b82 */ /* 0x000e620000000800 */
[----:B------:R-:W-:Y:S01]  /*16ac0*/  ULDC.64 UR4, c[0x0][0xbe8] ;  /* 0x0002fa0000047ab9 */ /* 0x000fe20000000a00 */
[----:B------:R-:W-:Y:S01]  /*16ad0*/  IMAD.IADD R9, R9, 0x1, R21 ;  /* 0x0000000109097824 */ /* 0x000fe200078e0215 */
[----:B------:R-:W5:Y:S04]  /*16ae0*/  LD.E.128 R12, desc[UR42][R12.64] ;  /* 0x0000002a0c0c7980 */ /* 0x000f68000c101d00 */
[----:B------:R-:W5:Y:S01]  /*16af0*/  LD.E.128 R60, desc[UR42][R60.64] ;  /* 0x0000002a3c3c7980 */ /* 0x000f62000c101d00 */
[----:B------:R-:W3:Y:S01]  /*16b00*/  @P3 LDC R89, c[0x0][0xcec] ;  /* 0x00033b00ff593b82 */ /* 0x000ee20000000800 */
[----:B------:R-:W-:Y:S01]  /*16b10*/  IMAD.WIDE.U32 R8, R217, UR4, R8 ;  /* 0x00000004d9087c25 */ /* 0x000fe2000f8e0008 */
[----:B------:R-:W-:Y:S01]  /*16b20*/  SHF.R.S32.HI R11, RZ, 0x1f, R219 ;  /* 0x0000001fff0b7819 */ /* 0x000fe200000114db */
[----:B------:R-:W5:Y:S02]  /*16b30*/  LD.E.128 R64, desc[UR42][R64.64] ;  /* 0x0000002a40407980 */ /* 0x000f64000c101d00 */
[----:B------:R-:W-:-:S02]  /*16b40*/  IMAD.IADD R3, R3, 0x1, -R20 ;  /* 0x0000000103037824 */ /* 0x000fc400078e0a14 */
[----:B------:R-:W5:Y:S01]  /*16b50*/  LD.E.128 R68, desc[UR42][R68.64] ;  /* 0x0000002a44447980 */ /* 0x000f62000c101d00 */
[----:B------:R-:W4:Y:S01]  /*16b60*/  @P3 LDC R91, c[0x0][0xcf0] ;  /* 0x00033c00ff5b3b82 */ /* 0x000f220000000800 */
[----:B------:R-:W-:Y:S01]  /*16b70*/  IMAD R9, R217, UR5, R9 ;  /* 0x00000005d9097c24 */ /* 0x000fe2000f8e0209 */
[----:B------:R-:W-:Y:S01]  /*16b80*/  ULDC.64 UR4, c[0x0][0xbf0] ;  /* 0x0002fc0000047ab9 */ /* 0x000fe20000000a00 */
[----:B------:R-:W-:Y:S01]  /*16b90*/  IMAD R20, R3, 0x20, R10 ;  /* 0x0000002003147824 */ /* 0x000fe200078e020a */
[----:B------:R-:W5:Y:S01]  /*16ba0*/  LD.E.128 R72, desc[UR42][R72.64] ;  /* 0x0000002a48487980 */ /* 0x000f62000c101d00 */
[----:B------:R-:W-:Y:S02]  /*16bb0*/  IMAD.IADD R3, R10, 0x1, R193 ;  /* 0x000000010a037824 */ /* 0x000fe400078e02c1 */
[----:B------:R-:W-:Y:S01]  /*16bc0*/  IMAD R10, R11, UR4, RZ ;  /* 0x000000040b0a7c24 */ /* 0x000fe2000f8e02ff */
[-C--:B-1----:R-:W-:Y:S01]  /*16bd0*/  ISETP.GE.AND P1, PT, R226, R0.reuse, PT ;  /* 0x00000000e200720c */ /* 0x082fe20003f26270 */
[----:B------:R-:W5:Y:S02]  /*16be0*/  LD.E.128 R76, desc[UR42][R76.64] ;  /* 0x0000002a4c4c7980 */ /* 0x000f64000c101d00 */
[----:B------:R-:W-:Y:S01]  /*16bf0*/  IMAD R85, R219, UR5, R10 ;  /* 0x00000005db557c24 */ /* 0x000fe2000f8e020a */
[----:B------:R-:W-:Y:S01]  /*16c00*/  SEL R10, RZ, 0xffffffff, P1 ;  /* 0xffffffffff0a7807 */ /* 0x000fe20000800000 */
[----:B------:R-:W-:Y:S01]  /*16c10*/  IMAD.IADD R84, R193, 0x1, R20 ;  /* 0x00000001c1547824 */ /* 0x000fe200078e0214 */
[-C--:B------:R-:W-:Y:S01]  /*16c20*/  ISETP.GE.AND P0, PT, R225, R0.reuse, PT ;  /* 0x00000000e100720c */ /* 0x080fe20003f06270 */
[----:B------:R-:W5:Y:S02]  /*16c30*/  LD.E.128 R80, desc[UR42][R80.64] ;  /* 0x0000002a50507980 */ /* 0x000f64000c101d00 */
[----:B------:R-:W-:Y:S01]  /*16c40*/  IMAD.SHL.U32 R93, R10, 0x2, RZ ;  /* 0x000000020a5d7824 */ /* 0x000fe200078e00ff */
[----:B------:R-:W-:Y:S01]  /*16c50*/  SEL R21, RZ, 0xffffffff, P0 ;  /* 0xffffffffff157807 */ /* 0x000fe20000000000 */
[----:B---3--:R-:W-:Y:S01]  /*16c60*/  @P3 IMAD.HI.U32 R10, R84, R89, RZ ;  /* 0x00000059540a3227 */ /* 0x008fe200078e00ff */
[-C--:B------:R-:W-:Y:S01]  /*16c70*/  ISETP.GE.AND P2, PT, R187, R0.reuse, PT ;  /* 0x00000000bb00720c */ /* 0x080fe20003f46270 */
[----:B------:R-:W-:Y:S01]  /*16c80*/  @!PT LDS RZ, [RZ] ;  /* 0x00000000fffff984 */ /* 0x000fe20000000800 */
[----:B------:R-:W-:Y:S01]  /*16c90*/  @!PT LDS RZ, [RZ] ;  /* 0x00000000fffff984 */ /* 0x000fe20000000800 */
[----:B------:R-:W-:Y:S01]  /*16ca0*/  @!PT LDS RZ, [RZ] ;  /* 0x00000000fffff984 */ /* 0x000fe20000000800 */
[----:B------:R-:W-:Y:S01]  /*16cb0*/  @!PT LDS RZ, [RZ] ;  /* 0x00000000fffff984 */ /* 0x000fe20000000800 */
[----:B------:R1:W-:Y:S06]  /*16cc0*/  MEMBAR.ALL.CTA ;  /* 0x0000000000007992 */ /* 0x0003ec0000008000 */
[----:B-1----:R-:W1:Y:S01]  /*16cd0*/  FENCE.VIEW.ASYNC.S ;  /* 0x00000000000073c6 */ /* 0x002e620000000000 */
[-C--:B------:R-:W-:Y:S01]  /*16ce0*/  ISETP.GE.AND P0, PT, R224, R0.reuse, PT ;  /* 0x00000000e000720c */ /* 0x080fe20003f06270 */
[----:B------:R-:W-:Y:S01]  /*16cf0*/  IMAD.MOV.U32 R11, RZ, RZ, R84 ;  /* 0x000000ffff0b7224 */ /* 0x000fe200078e0054 */
[----:B----4-:R-:W-:Y:S01]  /*16d00*/  @P3 SHF.R.U32.HI R11, RZ, R91, R10 ;  /* 0x0000005bff0b3219 */ /* 0x010fe2000001160a */
[----:B------:R-:W-:Y:S01]  /*16d10*/  IMAD.WIDE.U32 R8, R219, UR4, R8 ;  /* 0x00000004db087c25 */ /* 0x000fe2000f8e0008 */
[----:B------:R-:W-:Y:S01]  /*16d20*/  SEL R20, RZ, 0x1, P2 ;  /* 0x00000001ff147807 */ /* 0x000fe20001000000 */
[----:B------:R-:W-:Y:S01]  /*16d30*/  ULDC.64 UR4, c[0x0][0xbe0] ;  /* 0x0002f80000047ab9 */ /* 0x000fe20000000a00 */
[----:B------:R-:W-:Y:S01]  /*16d40*/  SEL R10, RZ, 0xffffffff, P0 ;  /* 0xffffffffff0a7807 */ /* 0x000fe20000000000 */
[----:B------:R-:W-:Y:S01]  /*16d50*/  IMAD.SHL.U32 R21, R21, 0x4, RZ ;  /* 0x0000000415157824 */ /* 0x000fe200078e00ff */
[----:B------:R-:W-:Y:S01]  /*16d60*/  LOP3.LUT R20, R93, 0x2, R20, 0xe2, !PT ;  /* 0x000000025d147812 */ /* 0x000fe200078ee214 */
[----:B------:R-:W-:Y:S01]  /*16d70*/  IMAD.IADD R9, R9, 0x1, R85 ;  /* 0x0000000109097824 */ /* 0x000fe200078e0255 */
[----:B------:R-:W-:Y:S01]  /*16d80*/  ISETP.GE.AND P0, PT, R223, R0, PT ;  /* 0x00000000df00720c */ /* 0x000fe20003f06270 */
[----:B------:R-:W-:Y:S01]  /*16d90*/  IMAD.SHL.U32 R85, R10, 0x8, RZ ;  /* 0x000000080a557824 */ /* 0x000fe200078e00ff */
[----:B------:R-:W-:-:S02]  /*16da0*/  SHF.R.S32.HI R10, RZ, 0x1f, R11 ;  /* 0x0000001fff0a7819 */ /* 0x000fc4000001140b */
        /* <DEDUP_REMOVED lines=35> */
[----:B------:R3:W4:Y:S01]  /*16fe0*/  SHFL.IDX PT, R8, R87, RZ, 0x181f ;  /* 0x00181fff57087589 */ /* 0x00072200000e0000 */
[----:B------:R-:W-:Y:S01]  /*16ff0*/  BSSY B1, `(.L_x_8713) ;  /* 0x000002a000017945 */ /* 0x000fe20003800000 */
[----:B------:R-:W-:Y:S02]  /*17000*/  SHF.R.S32.HI R152, RZ, 0x1f, R222 ;  /* 0x0000001fff987819 */ /* 0x000fe400000114de */
[----:B-1----:R-:W-:-:S02]  /*17010*/  LOP3.LUT R4, R86, R9, RZ, 0xfc, !PT ;  /* 0x0000000956047212 */ /* 0x002fc400078efcff */
[----:B------:R3:W1:Y:S01]  /*17020*/  SHFL.IDX PT, R9, R88, RZ, 0x181f ;  /* 0x00181fff58097589 */ /* 0x00066200000e0000 */
[----:B------:R-:W-:Y:S02]  /*17030*/  SHF.R.S32.HI R153, RZ, 0x1f, R223 ;  /* 0x0000001fff997819 */ /* 0x000fe400000114df */
[----:B------:R-:W-:Y:S02]  /*17040*/  SHF.R.S32.HI R154, RZ, 0x1f, R224 ;  /* 0x0000001fff9a7819 */ /* 0x000fe400000114e0 */
[----:B------:R-:W-:Y:S02]  /*17050*/  SHF.R.S32.HI R155, RZ, 0x1f, R225 ;  /* 0x0000001fff9b7819 */ /* 0x000fe400000114e1 */
[----:B--2---:R-:W-:Y:S01]  /*17060*/  SHF.R.S32.HI R156, RZ, 0x1f, R226 ;  /* 0x0000001fff9c7819 */ /* 0x004fe200000114e2 */
[----:B---3--:R-:W-:Y:S06]  /*17070*/  @P1 BRA `(.L_x_8714) ;  /* 0x0000000000841947 */ /* 0x008fec0003800000 */
[-C--:B------:R-:W-:Y:S02]  /*17080*/  ISETP.GE.AND P2, PT, R187, R0.reuse, PT ;  /* 0x00000000bb00720c */ /* 0x080fe40003f46270 */
[-C--:B------:R-:W-:Y:S02]  /*17090*/  ISETP.GE.AND P4, PT, R226, R0.reuse, PT ;  /* 0x00000000e200720c */ /* 0x080fe40003f86270 */
[-C--:B------:R-:W-:Y:S02]  /*170a0*/  ISETP.GE.AND P6, PT, R225, R0.reuse, PT ;  /* 0x00000000e100720c */ /* 0x080fe40003fc6270 */
[-C--:B------:R-:W-:Y:S02]  /*170b0*/  ISETP.GE.AND P0, PT, R224, R0.reuse, PT ;  /* 0x00000000e000720c */ /* 0x080fe40003f06270 */
[----:B------:R-:W-:Y:S02]  /*170c0*/  ISETP.GE.AND P1, PT, R223, R0, PT ;  /* 0x00000000df00720c */ /* 0x000fe40003f26270 */
[----:B------:R-:W-:-:S03]  /*170d0*/  SHF.R.S32.HI R92, RZ, 0x1f, R91 ;  /* 0x0000001fff5c7819 */ /* 0x000fc6000001145b */
[----:B-1--4-:R-:W-:Y:S02]  /*170e0*/  @!P2 IMAD.WIDE R20, R187, 0x2, R8 ;  /* 0x00000002bb14a825 */ /* 0x012fe400078e0208 */
        /* <DEDUP_REMOVED lines=13> */
[CC--:B--2---:R-:W-:Y:S02]  /*171c0*/  @!P0 LEA R10, P5, R224.reuse, R8.reuse, 0x1 ;  /* 0x00000008e00a8211 */ /* 0x0c4fe400078a08ff */
        /* <DEDUP_REMOVED lines=12> */
.L_x_8714:
[----:B------:R-:W-:Y:S05]  /*17290*/  BSYNC B1 ;  /* 0x0000000000017941 */ /* 0x000fea0003800000 */
.L_x_8713:
[----:B------:R-:W-:Y:S01]  /*172a0*/  VIADD R3, R3, 0x20 ;  /* 0x0000002003037836 */ /* 0x000fe20000000000 */
[----:B-1-3--:R1:W2:Y:S04]  /*172b0*/  SHFL.IDX PT, R9, R88, 0x1, 0x181f ;  /* 0x00381f0058097f89 */ /* 0x00a2a800000e0000 */
[----:B------:R-:W-:Y:S01]  /*172c0*/  ISETP.GE.AND P0, PT, R3, R90, PT ;  /* 0x0000005a0300720c */ /* 0x000fe20003f06270 */
[----:B----4-:R1:W3:-:S12]  /*172d0*/  SHFL.IDX PT, R8, R87, 0x1, 0x181f ;  /* 0x00381f0057087f89 */ /* 0x0102d800000e0000 */
        /* <DEDUP_REMOVED lines=36> */
.L_x_8712:
[----:B------:R-:W-:Y:S01]  /*17520*/  ULDC.64 UR4, c[0x0][0xc08] ;  /* 0x0003020000047ab9 */ /* 0x000fe20000000a00 */
[----:B-1----:R-:W-:Y:S01]  /*17530*/  IMAD.IADD R11, R216, 0x1, R193 ;  /* 0x00000001d80b7824 */ /* 0x002fe200078e02c1 */
        /* <DEDUP_REMOVED lines=9> */
[----:B------:R-:W-:Y:S01]  /*175d0*/  IMAD.MOV.U32 R10, RZ, RZ, R11 ;  /* 0x000000ffff0a7224 */ /* 0x000fe200078e000b */
[----:B------:R-:W-:Y:S01]  /*175e0*/  SHF.R.S32.HI R155, RZ, 0x1f, R235 ;  /* 0x0000001fff9b7819 */ /* 0x000fe200000114eb */
[----:B------:R-:W-:Y:S01]  /*175f0*/  IMAD.IADD R9, R9, 0x1, R3 ;  /* 0x0000000109097824 */ /* 0x000fe200078e0203 */
[----:B--2---:R-:W-:Y:S01]  /*17600*/  SHF.R.S32.HI R156, RZ, 0x1f, R236 ;  /* 0x0000001fff9c7819 */ /* 0x004fe200000114ec */
[----:B------:R-:W1:Y:S01]  /*17610*/  LDC R3, c[0x0][0xce8] ;  /* 0x00033a00ff037b82 */ /* 0x000e620000000800 */
[----:B------:R-:W-:Y:S01]  /*17620*/  IMAD.IADD R193, R188, 0x1, R193 ;  /* 0x00000001bcc17824 */ /* 0x000fe200078e02c1 */
[----:B------:R-:W-:Y:S01]  /*17630*/  SHF.R.S32.HI R157, RZ, 0x1f, R237 ;  /* 0x0000001fff9d7819 */ /* 0x000fe200000114ed */
[----:B------:R-:W-:-:S04]  /*17640*/  IMAD.WIDE.U32 R8, R217, UR4, R8 ;  /* 0x00000004d9087c25 */ /* 0x000fc8000f8e0008 */
[----:B------:R-:W-:Y:S01]  /*17650*/  IMAD R9, R217, UR5, R9 ;  /* 0x00000005d9097c24 */ /* 0x000fe2000f8e0209 */
[----:B------:R-:W-:Y:S01]  /*17660*/  ULDC.64 UR4, c[0x0][0xc40] ;  /* 0x0003100000047ab9 */ /* 0x000fe20000000a00 */
[----:B------:R-:W-:Y:S02]  /*17670*/  VIADD R159, R191, 0xc8 ;  /* 0x000000c8bf9f7836 */ /* 0x000fe40000000000 */
[----:B------:R-:W-:Y:S02]  /*17680*/  IMAD R0, R0, UR4, RZ ;  /* 0x0000000400007c24 */ /* 0x000fe4000f8e02ff */
[----:B------:R-:W-:Y:S01]  /*17690*/  IMAD.WIDE.U32 R8, R219, UR4, R8 ;  /* 0x00000004db087c25 */ /* 0x000fe2000f8e0008 */
[----:B------:R-:W-:-:S03]  /*176a0*/  SHF.R.S32.HI R159, RZ, 0x1f, R159 ;  /* 0x0000001fff9f7819 */ /* 0x000fc6000001149f */
[----:B------:R-:W-:Y:S01]  /*176b0*/  IMAD R0, R219, UR5, R0 ;  /* 0x00000005db007c24 */ /* 0x000fe2000f8e0200 */
[----:B------:R-:W-:Y:S01]  /*176c0*/  ULDC.64 UR4, c[0x0][0xc48] ;  /* 0x0003120000047ab9 */ /* 0x000fe20000000a00 */
[----:B------:R-:W-:Y:S01]  /*176d0*/  VIADD R161, R191, 0xc0 ;  /* 0x000000c0bfa17836 */ /* 0x000fe20000000000 */
[----:B------:R-:W-:Y:S01]  /*176e0*/  SHF.R.S32.HI R219, RZ, 0x1f, R191 ;  /* 0x0000001fffdb7819 */ /* 0x000fe200000114bf */
[----:B------:R-:W-:Y:S02]  /*176f0*/  IMAD.IADD R9, R9, 0x1, R0 ;  /* 0x0000000109097824 */ /* 0x000fe400078e0200 */
[----:B------:R-:W-:Y:S01]  /*17700*/  VIADD R163, R191, 0xb8 ;  /* 0x000000b8bfa37836 */ /* 0x000fe20000000000 */
[----:B-1----:R-:W-:Y:S01]  /*17710*/  ISETP.NE.AND P0, PT, R3, 0x1, PT ;  /* 0x000000010300780c */ /* 0x002fe20003f05270 */
[----:B------:R-:W-:Y:S01]  /*17720*/  IMAD.WIDE.U32 R8, R231, UR4, R8 ;  /* 0x00000004e7087c25 */ /* 0x000fe2000f8e0008 */
[----:B------:R-:W-:Y:S02]  /*17730*/  SHF.R.S32.HI R161, RZ, 0x1f, R161 ;  /* 0x0000001fffa17819 */ /* 0x000fe400000114a1 */
[----:B------:R-:W-:Y:S01]  /*17740*/  SHF.R.S32.HI R163, RZ, 0x1f, R163 ;  /* 0x0000001fffa37819 */ /* 0x000fe200000114a3 */
[----:B------:R-:W-:-:S02]  /*17750*/  IMAD R4, R4, R3, RZ ;  /* 0x0000000304047224 */ /* 0x000fc400078e02ff */
[----:B------:R-:W-:Y:S01]  /*17760*/  IMAD R9, R231, UR5, R9 ;  /* 0x00000005e7097c24 */ /* 0x000fe2000f8e0209 */
[----:B------:R-:W-:Y:S01]  /*17770*/  ULDC.64 UR4, c[0x0][0xc30] ;  /* 0x00030c0000047ab9 */ /* 0x000fe20000000a00 */
[C---:B------:R-:W-:Y:S02]  /*17780*/  VIADD R165, R191.reuse, 0xb0 ;  /* 0x000000b0bfa57836 */ /* 0x040fe40000000000 */
[C---:B------:R-:W-:Y:S02]  /*17790*/  VIADD R167, R191.reuse, 0xa8 ;  /* 0x000000a8bfa77836 */ /* 0x040fe40000000000 */
[----:B------:R-:W1:Y:S01]  /*177a0*/  @P0 LDC R12, c[0x0][0xcec] ;  /* 0x00033b00ff0c0b82 */ /* 0x000e620000000800 */
[C---:B------:R-:W-:Y:S01]  /*177b0*/  VIADD R169, R191.reuse, 0xa0 ;  /* 0x000000a0bfa97836 */ /* 0x040fe20000000000 */
[----:B------:R-:W-:Y:S01]  /*177c0*/  SHF.R.S32.HI R165, RZ, 0x1f, R165 ;  /* 0x0000001fffa57819 */ /* 0x000fe200000114a5 */
[C---:B------:R-:W-:Y:S01]  /*177d0*/  VIADD R171, R191.reuse, 0x98 ;  /* 0x00000098bfab7836 */ /* 0x040fe20000000000 */
[----:B------:R-:W-:Y:S01]  /*177e0*/  SHF.R.S32.HI R167, RZ, 0x1f, R167 ;  /* 0x0000001fffa77819 */ /* 0x000fe200000114a7 */
[C---:B------:R-:W-:Y:S01]  /*177f0*/  VIADD R173, R191.reuse, 0x90 ;  /* 0x00000090bfad7836 */ /* 0x040fe20000000000 */
[----:B------:R-:W-:Y:S01]  /*17800*/  SHF.R.S32.HI R169, RZ, 0x1f, R169 ;  /* 0x0000001fffa97819 */ /* 0x000fe200000114a9 */
[C---:B------:R-:W-:Y:S01]  /*17810*/  VIADD R175, R191.reuse, 0x88 ;  /* 0x00000088bfaf7836 */ /* 0x040fe20000000000 */
[----:B------:R-:W2:Y:S01]  /*17820*/  @P0 LDC R0, c[0x0][0xcf0] ;  /* 0x00033c00ff000b82 */ /* 0x000ea20000000800 */
        /* <DEDUP_REMOVED lines=19> */
[C---:B------:R-:W-:Y:S01]  /*17960*/  VIADD R204, R191.reuse, 0x40 ;  /* 0x00000040bfcc7836 */ /* 0x040fe20000000000 */
[----:B------:R-:W-:Y:S01]  /*17970*/  SHF.R.S32.HI R201, RZ, 0x1f, R201 ;  /* 0x0000001fffc97819 */ /* 0x000fe200000114c9 */
        /* <DEDUP_REMOVED lines=19> */
[----:B------:R-:W-:Y:S01]  /*17ab0*/  ULDC.64 UR4, c[0x0][0xc28] ;  /* 0x00030a0000047ab9 */ /* 0x000fe20000000a00 */
[----:B------:R-:W-:Y:S01]  /*17ac0*/  VIADD R217, R191, 0x8 ;  /* 0x00000008bfd97836 */ /* 0x000fe20000000000 */
[----:B------:R-:W-:Y:S01]  /*17ad0*/  SHF.R.S32.HI R228, RZ, 0x1f, R228 ;  /* 0x0000001fffe47819 */ /* 0x000fe200000114e4 */
[----:B------:R-:W-:Y:S01]  /*17ae0*/  IMAD.IADD R9, R9, 0x1, R3 ;  /* 0x0000000109097824 */ /* 0x000fe200078e0203 */
[----:B------:R-:W-:Y:S01]  /*17af0*/  SHF.R.S32.HI R3, RZ, 0x1f, R0 ;  /* 0x0000001fff037819 */ /* 0x000fe20000011400 */
[----:B------:R-:W-:Y:S01]  /*17b00*/  VIADD R158, R191, 0xc8 ;  /* 0x000000c8bf9e7836 */ /* 0x000fe20000000000 */
[----:B------:R-:W-:Y:S01]  /*17b10*/  SHF.R.S32.HI R217, RZ, 0x1f, R217 ;  /* 0x0000001fffd97819 */ /* 0x000fe200000114d9 */
[----:B------:R-:W-:-:S04]  /*17b20*/  IMAD.WIDE.U32 R8, R0, UR4, R8 ;  /* 0x0000000400087c25 */ /* 0x000fc8000f8e0008 */
[----:B------:R-:W-:Y:S02]  /*17b30*/  IMAD R3, R3, UR4, RZ ;  /* 0x0000000403037c24 */ /* 0x000fe4000f8e02ff */
[C---:B------:R-:W-:Y:S02]  /*17b40*/  VIADD R160, R191.reuse, 0xc0 ;  /* 0x000000c0bfa07836 */ /* 0x040fe40000000000 */
[----:B------:R-:W-:Y:S01]  /*17b50*/  IMAD R3, R0, UR5, R3 ;  /* 0x0000000500037c24 */ /* 0x000fe2000f8e0203 */
[----:B------:R-:W-:Y:S01]  /*17b60*/  ULDC.64 UR4, c[0x0][0xc00] ;  /* 0x0003000000047ab9 */ /* 0x000fe20000000a00 */
[----:B------:R-:W-:Y:S01]  /*17b70*/  VIADD R162, R191, 0xb8 ;  /* 0x000000b8bfa27836 */ /* 0x000fe20000000000 */
[----:B------:R-:W-:Y:S01]  /*17b80*/  LEA R0, P0, R8, UR4, 0x2 ;  /* 0x0000000408007c11 */ /* 0x000fe2000f8010ff */
[----:B------:R-:W-:Y:S02]  /*17b90*/  IMAD.IADD R3, R9, 0x1, R3 ;  /* 0x0000000109037824 */ /* 0x000fe400078e0203 */
[----:B------:R-:W-:-:S02]  /*17ba0*/  VIADD R164, R191, 0xb0 ;  /* 0x000000b0bfa47836 */ /* 0x000fc40000000000 */
[----:B------:R1:W2:Y:S01]  /*17bb0*/  SHFL.IDX PT, R15, R0, RZ, 0x1c1f ;  /* 0x001c1fff000f7589 */ /* 0x0002a200000e0000 */
[----:B------:R-:W-:Y:S01]  /*17bc0*/  LEA.HI.X R3, R8, UR5, R3, 0x2, P0 ;  /* 0x0000000508037c11 */ /* 0x000fe200080f1403 */
[----:B------:R-:W-:Y:S01]  /*17bd0*/  VIADD R8, R2, 0x38820 ;  /* 0x0003882002087836 */ /* 0x000fe20000000000 */
[----:B------:R-:W-:Y:S01]  /*17be0*/  ISETP.GE.AND P0, PT, R193, R4, PT ;  /* 0x00000004c100720c */ /* 0x000fe20003f06270 */
[C---:B------:R-:W-:Y:S02]  /*17bf0*/  VIADD R166, R191.reuse, 0xa8 ;  /* 0x000000a8bfa67836 */ /* 0x040fe40000000000 */
[----:B------:R1:W3:Y:S01]  /*17c00*/  SHFL.IDX PT, R14, R3, RZ, 0x1c1f ;  /* 0x001c1fff030e7589 */ /* 0x0002e200000e0000 */
[----:B------:R-:W-:Y:S01]  /*17c10*/  PRMT R8, RZ, 0x654, R8 ;  /* 0x00000654ff087816 */ /* 0x000fe20000000008 */
[C---:B------:R-:W-:Y:S02]  /*17c20*/  VIADD R168, R191.reuse, 0xa0 ;  /* 0x000000a0bfa87836 */ /* 0x040fe40000000000 */
[C---:B------:R-:W-:Y:S01]  /*17c30*/  VIADD R170, R191.reuse, 0x98 ;  /* 0x00000098bfaa7836 */ /* 0x040fe20000000000 */
[----:B------:R1:W-:Y:S01]  /*17c40*/  SYNCS.ARRIVE.TRANS64.RED.A1T0 RZ, [R8+URZ], RZ ;  /* 0x000000ff08ff79a7 */ /* 0x0003e2000810043f */
        /* <DEDUP_REMOVED lines=148> */
.L_x_8717:
[----:B------:R-:W-:Y:S05]  /*18590*/  BSYNC B1 ;  /* 0x0000000000017941 */ /* 0x000fea0003800000 */
.L_x_8716:
[----:B------:R-:W-:Y:S01]  /*185a0*/  VIADD R193, R193, 0x8 ;  /* 0x00000008c1c17836 */ /* 0x000fe20000000000 */
[----:B------:R2:W3:Y:S04]  /*185b0*/  SHFL.IDX PT, R28, R3, 0x1, 0x1c1f ;  /* 0x003c1f00031c7f89 */ /* 0x0004e800000e0000 */
[----:B------:R-:W-:Y:S01]  /*185c0*/  ISETP.GE.AND P0, PT, R193, R4, PT ;  /* 0x00000004c100720c */ /* 0x000fe20003f06270 */
[----:B------:R-:W4:-:S12]  /*185d0*/  SHFL.IDX PT, R0, R0, 0x1, 0x1c1f ;  /* 0x003c1f0000007f89 */ /* 0x000f1800000e0000 */
[----:B--2---:R-:W-:Y:S05]  /*185e0*/  @P0 BRA `(.L_x_8715) ;  /* 0x0000001400cc0947 */ /* 0x004fea0003800000 */
[----:B------:R-:W-:Y:S02]  /*185f0*/  ULDC UR4, c[0x0][0xbc8] ;  /* 0x0002f20000047ab9 */ /* 0x000fe40000000800 */
[----:B------:R-:W-:Y:S02]  /*18600*/  ISETP.GE.AND P4, PT, R191, UR4, PT ;  /* 0x00000004bf007c0c */ /* 0x000fe4000bf86270 */
[----:B------:R-:W-:Y:S02]  /*18610*/  ISETP.GE.AND P2, PT, R229, UR4, PT ;  /* 0x00000004e5007c0c */ /* 0x000fe4000bf46270 */
[----:B------:R-:W-:Y:S02]  /*18620*/  ISETP.GE.AND P1, PT, R227, UR4, PT ;  /* 0x00000004e3007c0c */ /* 0x000fe4000bf26270 */
[----:B------:R-:W-:-:S07]  /*18630*/  ISETP.GE.AND P0, PT, R220, UR4, PT ;  /* 0x00000004dc007c0c */ /* 0x000fce000bf06270 */
[----:B-1--4-:R-:W-:-:S04]  /*18640*/  @!P4 LEA R8, P3, R191, R0, 0x2 ;  /* 0x00000000bf08c211 */ /* 0x012fc800078610ff */
[----:B---3--:R-:W-:Y:S02]  /*18650*/  @!P4 LEA.HI.X R9, R191, R28, R219, 0x2, P3 ;  /* 0x0000001cbf09c211 */ /* 0x008fe400018f14db */
        /* <DEDUP_REMOVED lines=76> */
[----:B------:R-:W-:Y:S02]  /*18b20*/  @!P1 LEA R20, P3, R168, R0, 0x2 ;  /* 0x00000000a8149211 */ /* 0x000fe400078610ff */
        /* <DEDUP_REMOVED lines=47> */
.L_x_8709:
        /* <DEDUP_REMOVED lines=17> */
[----:B------:R-:W4:Y:S01]  /*18f30*/  @!P2 LDC R218, c[0x0][0xbd4] ;  /* 0x0002f500ffdaab82 */ /* 0x000f220000000800 */
[----:B-1----:R-:W-:Y:S01]  /*18f40*/  VIADD R32, R4, 0xffffff80 ;  /* 0xffffff8004207836 */ /* 0x002fe20000000000 */
[----:B----4-:R-:W-:-:S04]  /*18f50*/  ISETP.GT.AND P2, PT, R218, 0x1, PT ;  /* 0x00000001da00780c */ /* 0x010fc80003f44270 */
[----:B------:R-:W-:Y:S01]  /*18f60*/  ISETP.GT.AND P3, PT, R32, 0x3f, PT ;  /* 0x0000003f2000780c */ /* 0x000fe20003f64270 */
[----:B---3--:R-:W-:-:S12]  /*18f70*/  @P1 BRA `(.L_x_8718) ;  /* 0x0000000000101947 */ /* 0x008fd80003800000 */
[----:B------:R-:W-:Y:S05]  /*18f80*/  @!P0 BRA `(.L_x_8718) ;  /* 0x00000000000c8947 */ /* 0x000fea0003800000 */
[----:B------:R-:W3:Y:S04]  /*18f90*/  LDG.E R11, desc[UR42][R8.64] ;  /* 0x0000002a080b7981 */ /* 0x000ee8000c1e1900 */
[----:B-----5:R-:W3:Y:S02]  /*18fa0*/  LDG.E R0, desc[UR42][R8.64+0x4] ;  /* 0x0000042a08007981 */ /* 0x020ee4000c1e1900 */
[----:B---3--:R-:W-:-:S07]  /*18fb0*/  IMAD.IADD R0, R0, 0x1, -R11 ;  /* 0x0000000100007824 */ /* 0x008fce00078e0a0b */
.L_x_8718:
[----:B------:R-:W3:Y:S01]  /*18fc0*/  LDL.LU R4, [R1+0x64] ;  /* 0x0000640001047983 */ /* 0x000ee20000300800 */
[----:B------:R-:W-:Y:S01]  /*18fd0*/  BSSY B1, `(.L_x_8719) ;  /* 0x0000036000017945 */ /* 0x000fe20003800000 */
[----:B------:R-:W-:Y:S02]  /*18fe0*/  SEL R219, R219, RZ, !P0 ;  /* 0x000000ffdbdb7207 */ /* 0x000fe40004000000 */
[----:B-----5:R-:W-:Y:S02]  /*18ff0*/  SHF.R.S32.HI R28, RZ, 0x1f, R3 ;  /* 0x0000001fff1c7819 */ /* 0x020fe40000011403 */
[----:B---3--:R-:W-:Y:S01]  /*19000*/  SEL R30, R4, RZ, !P0 ;  /* 0x000000ff041e7207 */ /* 0x008fe20004000000 */
[----:B------:R-:W-:Y:S06]  /*19010*/  @P3 BRA `(.L_x_8720) ;  /* 0x0000000000c43947 */ /* 0x000fec0003800000 */
[----:B------:R-:W1:Y:S01]  /*19020*/  S2R R8, SR_TID.X ;  /* 0x0000000000087919 */ /* 0x000e620000002100 */
[----:B------:R-:W3:Y:S02]  /*19030*/  LDC R33, c[0x0][0xce8] ;  /* 0x00033a00ff217b82 */ /* 0x000ee40000000800 */
[----:B---3--:R-:W-:Y:S01]  /*19040*/  IMAD R4, R0, R33, RZ ;  /* 0x0000002100047224 */ /* 0x008fe200078e02ff */
        /* <DEDUP_REMOVED lines=14> */
[----:B------:R-:W2:Y:S08]  /*19130*/  @P1 LDC R4, c[0x0][0xcec] ;  /* 0x00033b00ff041b82 */ /* 0x000eb00000000800 */
[----:B------:R-:W5:Y:S01]  /*19140*/  @P1 LDC R35, c[0x0][0xcf0] ;  /* 0x00033c00ff231b82 */ /* 0x000f620000000800 */
[----:B---3--:R-:W-:-:S07]  /*19150*/  IMAD R15, R15, R219, RZ ;  /* 0x000000db0f0f7224 */ /* 0x008fce00078e02ff */
[----:B-1----:R-:W1:Y:S01]  /*19160*/  @!P0 LDC R8, c[0x0][0xc50] ;  /* 0x00031400ff088b82 */ /* 0x002e620000000800 */
[----:B------:R-:W-:-:S04]  /*19170*/  IMAD.WIDE.U32 R20, R14, R219, RZ ;  /* 0x000000db0e147225 */ /* 0x000fc800078e00ff */
[----:B------:R-:W-:Y:S02]  /*19180*/  IMAD R15, R14, R30, R15 ;  /* 0x0000001e0e0f7224 */ /* 0x000fe400078e020f */
[----:B--2---:R-:W-:Y:S01]  /*19190*/  @P1 IMAD.HI.U32 R4, R31, R4, RZ ;  /* 0x000000041f041227 */ /* 0x004fe200078e00ff */
[----:B------:R-:W2:Y:S03]  /*191a0*/  @!P0 LDC R9, c[0x0][0xc54] ;  /* 0x00031500ff098b82 */ /* 0x000ea60000000800 */
[-C--:B----4-:R-:W-:Y:S02]  /*191b0*/  IMAD R29, R25, R217.reuse, RZ ;  /* 0x000000d9191d7224 */ /* 0x090fe400078e02ff */
        /* <DEDUP_REMOVED lines=19> */
[----:B-1----:R-:W-:-:S03]  /*192f0*/  LEA R8, P0, R12, R8, 0x2 ;  /* 0x000000080c087211 */ /* 0x002fc600078010ff */
[----:B------:R-:W-:-:S05]  /*19300*/  IMAD.IADD R4, R13, 0x1, R21 ;  /* 0x000000010d047824 */ /* 0x000fca00078e0215 */
[----:B--2---:R-:W-:-:S05]  /*19310*/  LEA.HI.X R9, R12, R9, R4, 0x2, P0 ;  /* 0x000000090c097211 */ /* 0x004fca00000f1404 */
[----:B------:R1:W-:Y:S02]  /*19320*/  STG.E desc[UR42][R8.64], R11 ;  /* 0x0000000b08007986 */ /* 0x0003e4000c10192a */
.L_x_8720:
[----:B------:R-:W-:Y:S05]  /*19330*/  BSYNC B1 ;  /* 0x0000000000017941 */ /* 0x000fea0003800000 */
.L_x_8719:
[----:B------:R-:W-:Y:S05]  /*19340*/  @P2 BRA `(.L_x_8715) ;  /* 0x0000000800742947 */ /* 0x000fea0003800000 */
[----:B------:R-:W3:Y:S01]  /*19350*/  LDC R13, c[0x0][0xce8] ;  /* 0x00033a00ff0d7b82 */ /* 0x000ee20000000800 */
[----:B------:R-:W-:Y:S01]  /*19360*/  ULDC.64 UR4, c[0x0][0xba0] ;  /* 0x0002e80000047ab9 */ /* 0x000fe20000000a00 */
[----:B-1----:R-:W-:Y:S01]  /*19370*/  SHF.R.S32.HI R11, RZ, 0x1f, R32 ;  /* 0x0000001fff0b7819 */ /* 0x002fe20000011420 */
[----:B------:R-:W-:Y:S01]  /*19380*/  IMAD R4, R28, UR4, RZ ;  /* 0x000000041c047c24 */ /* 0x000fe2000f8e02ff */
[----:B------:R-:W-:Y:S01]  /*19390*/  BSSY B1, `(.L_x_8721) ;  /* 0x0000074000017945 */ /* 0x000fe20003800000 */
[----:B------:R-:W-:Y:S01]  /*193a0*/  IMAD.WIDE.U32 R8, R3, UR4, RZ ;  /* 0x0000000403087c25 */ /* 0x000fe2000f8e00ff */
[----:B------:R-:W-:Y:S02]  /*193b0*/  LEA.HI R11, R11, R32, RZ, 0x3 ;  /* 0x000000200b0b7211 */ /* 0x000fe400078f18ff */
[----:B------:R-:W1:Y:S01]  /*193c0*/  LDC R26, c[0x0][0xbc8] ;  /* 0x0002f200ff1a7b82 */ /* 0x000e620000000800 */
        /* <DEDUP_REMOVED lines=20> */
[----:B------:R-:W-:Y:S01]  /*19510*/  IMAD.IADD R10, R193, 0x1, R4 ;  /* 0x00000001c10a7824 */ /* 0x000fe200078e0204 */
[----:B------:R-:W-:Y:S01]  /*19520*/  SHF.R.S32.HI R39, RZ, 0x1f, R226 ;  /* 0x0000001fff277819 */ /* 0x000fe200000114e2 */
[----:B------:R-:W-:Y:S01]  /*19530*/  IMAD R3, R30, UR4, RZ ;  /* 0x000000041e037c24 */ /* 0x000fe2000f8e02ff */
[-C--:B-1----:R-:W-:Y:S01]  /*19540*/  ISETP.GE.AND P1, PT, R226, R26.reuse, PT ;  /* 0x0000001ae200720c */ /* 0x082fe20003f26270 */
[----:B------:R-:W-:Y:S01]  /*19550*/  IMAD.WIDE.U32 R8, R219, UR4, R8 ;  /* 0x00000004db087c25 */ /* 0x000fe2000f8e0008 */
[----:B------:R-:W-:-:S03]  /*19560*/  ISETP.GE.AND P2, PT, R187, R26, PT ;  /* 0x0000001abb00720c */ /* 0x000fc60003f46270 */
[----:B------:R-:W1:Y:S01]  /*19570*/  @P0 LDC R15, c[0x0][0xcec] ;  /* 0x00033b00ff0f0b82 */ /* 0x000e620000000800 */
[----:B------:R-:W-:Y:S01]  /*19580*/  IMAD R11, R219, UR5, R3 ;  /* 0x00000005db0b7c24 */ /* 0x000fe2000f8e0203 */
[----:B------:R-:W-:Y:S01]  /*19590*/  ULDC.64 UR4, c[0x0][0xbe0] ;  /* 0x0002f80000047ab9 */ /* 0x000fe20000000a00 */
[----:B------:R-:W-:Y:S01]  /*195a0*/  IMAD.MOV.U32 R3, RZ, RZ, R10 ;  /* 0x000000ffff037224 */ /* 0x000fe200078e000a */
[----:B------:R-:W-:Y:S01]  /*195b0*/  SEL R0, RZ, 0x1, P2 ;  /* 0x00000001ff007807 */ /* 0x000fe20001000000 */
[----:B------:R-:W-:Y:S01]  /*195c0*/  IMAD.IADD R9, R9, 0x1, R11 ;  /* 0x0000000109097824 */ /* 0x000fe200078e020b */
[----:B------:R-:W-:Y:S01]  /*195d0*/  ISETP.GE.AND P2, PT, R33, R26, PT ;  /* 0x0000001a2100720c */ /* 0x000fe20003f46270 */
[----:B------:R-:W-:Y:S01]  /*195e0*/  IMAD.IADD R30, R12, 0x1, R193 ;  /* 0x000000010c1e7824 */ /* 0x000fe200078e02c1 */
[----:B------:R-:W3:Y:S01]  /*195f0*/  @P0 LDC R21, c[0x0][0xcf0] ;  /* 0x00033c00ff150b82 */ /* 0x000ee20000000800 */
[----:B-1----:R-:W-:-:S05]  /*19600*/  @P0 IMAD.HI.U32 R4, R10, R15, RZ ;  /* 0x0000000f0a040227 */ /* 0x002fca00078e00ff */
        /* <DEDUP_REMOVED lines=41> */
[----:B------:R1:W3:Y:S03]  /*198a0*/  SHFL.IDX PT, R8, R4, RZ, 0x181f ;  /* 0x00181fff04087589 */ /* 0x0002e600000e0000 */
[----:B------:R-:W-:Y:S01]  /*198b0*/  LOP3.LUT R28, R27, R0, RZ, 0xfc, !PT ;  /* 0x000000001b1c7212 */ /* 0x000fe200078efcff */
        /* <DEDUP_REMOVED lines=33> */
.L_x_8722:
[----:B------:R-:W-:Y:S05]  /*19ad0*/  BSYNC B1 ;  /* 0x0000000000017941 */ /* 0x000fea0003800000 */
.L_x_8721:
        /* <DEDUP_REMOVED lines=10> */
[C---:B---3--:R-:W-:Y:S02]  /*19b80*/  @!P5 LEA R12, P3, R226.reuse, R8, 0x1 ;  /* 0x00000008e20cd211 */ /* 0x048fe400078608ff */
[----:B0-----:R-:W-:Y:S02]  /*19b90*/  @!P4 IMAD.WIDE R10, R187, 0x2, R8 ;  /* 0x00000002bb0ac825 */ /* 0x001fe400078e0208 */
        /* <DEDUP_REMOVED lines=24> */
.L_x_8715:
[----:B------:R-:W-:Y:S05]  /*19d20*/  BSYNC B0 ;  /* 0x0000000000007941 */ /* 0x000fea0003800000 */
.L_x_8708:
[----:B------:R-:W-:Y:S02]  /*19d30*/  ULDC UR4, c[0x0][0xd3c] ;  /* 0x00034f0000047ab9 */ /* 0x000fe40000000800 */
[----:B------:R-:W-:-:S13]  /*19d40*/  ISETP.GE.AND P0, PT, R7, UR4, PT ;  /* 0x0000000407007c0c */ /* 0x000fda000bf06270 */
[----:B------:R-:W-:Y:S05]  /*19d50*/  @!P0 BRA `(.L_x_8723) ;  /* 0xfffffe78002c8947 */ /* 0x000fea000383ffff */
[----:B------:R-:W-:Y:S05]  /*19d60*/  BRA `(.L_x_8581) ;  /* 0x000000a800ec7947 */ /* 0x000fea0003800000 */
.L_x_8579:
        /* <DEDUP_REMOVED lines=18> */
.L_x_8724:
        /* <DEDUP_REMOVED lines=43> */
.L_x_8728:
        /* <DEDUP_REMOVED lines=39> */
.L_x_8726:
        /* <DEDUP_REMOVED lines=12> */
.L_x_8729:
        /* <DEDUP_REMOVED lines=63> */
.L_x_8730:
        /* <DEDUP_REMOVED lines=61> */
.L_x_8731:
[----:B01----:R-:W-:-:S05]  /*1ac30*/  LOP3.LUT R3, RZ, R2, RZ, 0x33, !PT ;  /* 0x00000002ff037212 */ /* 0x003fca00078e33ff */
[----:B------:R-:W-:-:S05]  /*1ac40*/  IMAD.IADD R2, R4, 0x1, R3 ;  /* 0x0000000104027824 */ /* 0x000fca00078e0203 */
[----:B------:R1:W-:Y:S01]  /*1ac50*/  STL [R1+0x4], R2 ;  /* 0x0000040201007387 */ /* 0x0003e20000100800 */
[----:B------:R-:W-:Y:S05]  /*1ac60*/  BRA `(.L_x_8732) ;  /* 0x0000000000107947 */ /* 0x000fea0003800000 */
.L_x_8727:
[----:B------:R-:W-:Y:S01]  /*1ac70*/  IMAD.U32 R2, RZ, RZ, UR6 ;  /* 0x00000006ff027e24 */ /* 0x000fe2000f8e00ff */
[----:B------:R0:W-:Y:S04]  /*1ac80*/  STL [R1+0x4], RZ ;  /* 0x000004ff01007387 */ /* 0x0001e80000100800 */
[----:B------:R0:W-:Y:S04]  /*1ac90*/  STL [R1+0x8], RZ ;  /* 0x000008ff01007387 */ /* 0x0001e80000100800 */
[----:B------:R0:W-:Y:S02]  /*1aca0*/  STL [R1], R2 ;  /* 0x0000000201007387 */ /* 0x0001e40000100800 */
.L_x_8732:
        /* <DEDUP_REMOVED lines=10> */
.L_x_8725:
        /* <DEDUP_REMOVED lines=16> */
[----:B------:R-:W-:Y:S01]  /*1ae50*/  LOP3.LUT R0, R0, 0x38, RZ, 0xc0, !PT ;  /* 0x0000003800007812 */ /* 0x000fe200078ec0ff */
[----:B------:R-:W-:Y:S01]  /*1ae60*/  ULDC UR37, c[0x0][0xc] ;  /* 0x0000030000257ab9 */ /* 0x000fe20000000800 */
        /* <DEDUP_REMOVED lines=17> */
[----:B------:R-:W-:Y:S04]  /*1af80*/  STL [R1+0x10], RZ ;  /* 0x000010ff01007387 */ /* 0x000fe80000100800 */
[----:B------:R0:W-:Y:S02]  /*1af90*/  STL [R1+0x1c], R2 ;  /* 0x00001c0201007387 */ /* 0x0001e40000100800 */
[C---:B0-----:R-:W-:Y:S02]  /*1afa0*/  LOP3.LUT R2, R0.reuse, 0xc0, RZ, 0xfc, !PT ;  /* 0x000000c000027812 */ /* 0x041fe400078efcff */
[C---:B------:R-:W-:Y:S02]  /*1afb0*/  LOP3.LUT R2, R0.reuse, 0x180, RZ, 0xfc, !PT ;  /* 0x0000018000027812 */ /* 0x040fe400078efcff */
[----:B------:R-:W-:-:S07]  /*1afc0*/  LOP3.LUT R0, R0, 0x1c0, RZ, 0xfc, !PT ;  /* 0x000001c000007812 */ /* 0x000fce00078efcff */
.L_x_8907:
[----:B--2---:R-:W2:Y:S01]  /*1afd0*/  LDL R0, [R1+0xc] ;  /* 0x00000c0001007983 */ /* 0x004ea20000100800 */
[----:B-1----:R-:W2:Y:S01]  /*1afe0*/  LDC.64 R2, c[0x0][0xd88] ;  /* 0x00036200ff027b82 */ /* 0x002ea20000000a00 */
[----:B------:R-:W-:Y:S05]  /*1aff0*/  YIELD ;  /* 0x0000000000007946 */ /* 0x000fea0003800000 */
[----:B------:R-:W-:Y:S01]  /*1b000*/  ULDC.64 UR4, c[0x0][0xb20] ;  /* 0x0002c80000047ab9 */ /* 0x000fe20000000a00 */
[----:B0-----:R-:W-:Y:S02]  /*1b010*/  CS2R R8, SRZ ;  /* 0x0000000000087805 */ /* 0x001fe4000001ff00 */
        /* <DEDUP_REMOVED lines=27> */
[----:B------:R-:W-:Y:S02]  /*1b1d0*/  IADD3.X R3, R15, UR5, RZ, P4, !PT ;  /* 0x000000050f037c10 */ /* 0x000fe4000a7fe4ff */
        /* <DEDUP_REMOVED lines=32> */
.L_x_8734:
        /* <DEDUP_REMOVED lines=17> */
.L_x_8735:
[----:B------:R-:W-:Y:S05]  /*1b4f0*/  @!P0 BRA `(.L_x_8736) ;  /* 0x00000000000c8947 */ /* 0x000fea0003800000 */
[----:B------:R-:W2:Y:S04]  /*1b500*/  LDG.E R8, desc[UR42][R6.64] ;  /* 0x0000002a06087981 */ /* 0x000ea8000c1e1900 */
[----:B------:R-:W2:Y:S02]  /*1b510*/  LDG.E R6, desc[UR42][R6.64+0x4] ;  /* 0x0000042a06067981 */ /* 0x000ea4000c1e1900 */
[----:B--2---:R-:W-:-:S07]  /*1b520*/  IMAD.IADD R8, R6, 0x1, -R8 ;  /* 0x0000000106087824 */ /* 0x004fce00078e0a08 */
.L_x_8736:
[----:B-12---:R-:W2:Y:S01]  /*1b530*/  @P1 LDG.E R2, desc[UR42][R4.64] ;  /* 0x0000002a04021981 */ /* 0x006ea2000c1e1900 */
[----:B------:R-:W1:Y:S03]  /*1b540*/  LDC R3, c[0x0][0x448] ;  /* 0x00011200ff037b82 */ /* 0x000e660000000800 */
[----:B------:R-:W3:Y:S04]  /*1b550*/  LDL R6, [R1+0x4] ;  /* 0x0000040001067983 */ /* 0x000ee80000100800 */
[----:B------:R4:W2:Y:S01]  /*1b560*/  @P1 LDG.E R4, desc[UR42][R4.64+0x4] ;  /* 0x0000042a04041981 */ /* 0x0008a2000c1e1900 */
[----:B-1----:R-:W-:-:S13]  /*1b570*/  ISETP.NE.AND P0, PT, R3, 0x1, PT ;  /* 0x000000010300780c */ /* 0x002fda0003f05270 */
[----:B------:R-:W1:Y:S08]  /*1b580*/  @P0 LDC R3, c[0x0][0x44c] ;  /* 0x00011300ff030b82 */ /* 0x000e700000000800 */
[----:B----4-:R-:W4:Y:S01]  /*1b590*/  @P0 LDC R5, c[0x0][0x450] ;  /* 0x00011400ff050b82 */ /* 0x010f220000000800 */
[----:B-----5:R-:W-:Y:S01]  /*1b5a0*/  IMAD.IADD R7, R8, 0x1, -R0 ;  /* 0x0000000108077824 */ /* 0x020fe200078e0a00 */
        /* <DEDUP_REMOVED lines=20> */
[----:B------:R-:W-:Y:S01]  /*1b6f0*/  ISETP.GE.AND P0, PT, R6, 0x1, PT ;  /* 0x000000010600780c */ /* 0x000fe20003f06270 */
[----:B------:R-:W-:-:S12]  /*1b700*/  IMAD.MOV.U32 R0, RZ, RZ, RZ ;  /* 0x000000ffff007224 */ /* 0x000fd800078e00ff */
        /* <DEDUP_REMOVED lines=30> */
.L_x_8738:
[----:B------:R-:W-:Y:S05]  /*1b8f0*/  BSYNC B0 ;  /* 0x0000000000007941 */ /* 0x000fea0003800000 */
.L_x_8737:
        /* <DEDUP_REMOVED lines=24> */
.L_x_8951:
[----:B-1----:R-:W-:Y:S02]  /*1ba80*/  ISETP.NE.AND P0, PT, R14, RZ, PT ;  /* 0x000000ff0e00720c */ /* 0x002fe40003f05270 */
[----:B------:R-:W-:-:S11]  /*1ba90*/  PLOP3.LUT P6, PT, PT, PT, PT, 0x8, 0x0 ;  /* 0x000000000000781c */ /* 0x000fd60003fce170 */
[----:B------:R-:W-:Y:S05]  /*1baa0*/  @P0 BRA `(.L_x_8742) ;  /* 0x00000000000c0947 */ /* 0x000fea0003800000 */
[----:B------:R-:W-:-:S03]  /*1bab0*/  UMOV UR4, 0xffffffff ;  /* 0xffffffff00047882 */ /* 0x000fc60000000000 */
[----:B------:R-:W-:Y:S05]  /*1bac0*/  BRA.DIV UR4, `(.L_x_8743) ;  /* 0x0000009a04a87947 */ /* 0x000fea000b800000 */
[----:B------:R-:W-:-:S13]  /*1bad0*/  ELECT P6, URZ, PT ;  /* 0x00000000003f782f */ /* 0x000fda00038c0000 */
.L_x_8742:
        /* <DEDUP_REMOVED lines=9> */
.L_x_8954:
[----:B------:R-:W-:Y:S05]  /*1bb70*/  BSYNC B1 ;  /* 0x0000000000017941 */ /* 0x000fea0003800000 */
.L_x_8744:
        /* <DEDUP_REMOVED lines=12> */
.L_x_8955:
[----:B------:R-:W-:Y:S05]  /*1bc40*/  BSYNC B2 ;  /* 0x0000000000027941 */ /* 0x000fea0003800000 */
.L_x_8748:
        /* <DEDUP_REMOVED lines=9> */
.L_x_8751:
[----:B------:R-:W-:Y:S05]  /*1bce0*/  BSYNC B2 ;  /* 0x0000000000027941 */ /* 0x000fea0003800000 */
.L_x_8750:
        /* <DEDUP_REMOVED lines=13> */
.L_x_8752:
        /* <DEDUP_REMOVED lines=13> */
.L_x_8956:
[----:B------:R-:W-:Y:S05]  /*1be90*/  BSYNC B2 ;  /* 0x0000000000027941 */ /* 0x000fea0003800000 */
.L_x_8753:
        /* <DEDUP_REMOVED lines=11> */
.L_x_8756:
[----:B------:R-:W-:Y:S05]  /*1bf50*/  BSYNC B2 ;  /* 0x0000000000027941 */ /* 0x000fea0003800000 */
.L_x_8755:
        /* <DEDUP_REMOVED lines=10> */
.L_x_8757:
        /* <DEDUP_REMOVED lines=15> */
.L_x_8758:
        /* <DEDUP_REMOVED lines=15> */
.L_x_8759:
        /* <DEDUP_REMOVED lines=15> */
.L_x_8760:
        /* <DEDUP_REMOVED lines=15> */
.L_x_8761:
        /* <DEDUP_REMOVED lines=15> */
.L_x_8762:
        /* <DEDUP_REMOVED lines=15> */
.L_x_8763:
        /* <DEDUP_REMOVED lines=15> */
.L_x_8764:
        /* <DEDUP_REMOVED lines=10> */
.L_x_8747:
[----:B------:R-:W-:Y:S05]  /*1c730*/  BSYNC B1 ;  /* 0x0000000000017941 */ /* 0x000fea0003800000 */
.L_x_8746:
        /* <DEDUP_REMOVED lines=13> */
.L_x_8784:
        /* <DEDUP_REMOVED lines=13> */
.L_x_8957:
[----:B------:R-:W-:Y:S05]  /*1c8e0*/  BSYNC B2 ;  /* 0x0000000000027941 */ /* 0x000fea0003800000 */
.L_x_8767:
        /* <DEDUP_REMOVED lines=9> */
.L_x_8770:
[----:B------:R-:W-:Y:S05]  /*1c980*/  BSYNC B2 ;  /* 0x0000000000027941 */ /* 0x000fea0003800000 */
.L_x_8769:
        /* <DEDUP_REMOVED lines=12> */
.L_x_8771:
        /* <DEDUP_REMOVED lines=13> */
.L_x_8958:
[----:B------:R-:W-:Y:S05]  /*1cb20*/  BSYNC B2 ;  /* 0x0000000000027941 */ /* 0x000fea0003800000 */
.L_x_8772:
        /* <DEDUP_REMOVED lines=11> */
.L_x_8775:
[----:B------:R-:W-:Y:S05]  /*1cbe0*/  BSYNC B2 ;  /* 0x0000000000027941 */ /* 0x000fea0003800000 */
.L_x_8774:
        /* <DEDUP_REMOVED lines=10> */
.L_x_8776:
        /* <DEDUP_REMOVED lines=15> */
.L_x_8777:
        /* <DEDUP_REMOVED lines=15> */
.L_x_8778:
        /* <DEDUP_REMOVED lines=15> */
.L_x_8779:
        /* <DEDUP_REMOVED lines=15> */
.L_x_8780:
        /* <DEDUP_REMOVED lines=15> */
.L_x_8781:
        /* <DEDUP_REMOVED lines=15> */
.L_x_8782:
        /* <DEDUP_REMOVED lines=15> */
.L_x_8783:
        /* <DEDUP_REMOVED lines=10> */
.L_x_8766:
[----:B------:R-:W-:Y:S05]  /*1d3c0*/  BSYNC B1 ;  /* 0x0000000000017941 */ /* 0x000fea0003800000 */
.L_x_8765:
        /* <DEDUP_REMOVED lines=12> */
.L_x_8740:
[----:B------:R-:W-:Y:S05]  /*1d490*/  BSYNC B0 ;  /* 0x0000000000007941 */ /* 0x000fea0003800000 */
.L_x_8739:
        /* <DEDUP_REMOVED lines=49> */
.L_x_8786:
[----:B------:R-:W-:Y:S05]  /*1d7b0*/  BSYNC B0 ;  /* 0x0000000000007941 */ /* 0x000fea0003800000 */
.L_x_8785:
        /* <DEDUP_REMOVED lines=19> */
[----:B-1----:R-:W2:Y:S04]  /*1d8f0*/  @P0 ATOMG.E.ADD.STRONG.GPU PT, R2, desc[UR42][R4.64], R2 ;  /* 0x00000002040209a8 */ /* 0x002ea800081ee1ea */
[----:B--2---:R0:W1:Y:S02]  /*1d900*/  SHFL.IDX PT, R2, R2, R0, 0x1f ;  /* 0x00001f0002027589 */ /* 0x00406400000e0000 */
[----:B0-----:R-:W0:Y:S02]  /*1d910*/  S2R R0, SR_LTMASK ;  /* 0x0000000000007919 */ /* 0x001e240000003900 */
[----:B0-----:R-:W-:-:S06]  /*1d920*/  LOP3.LUT R0, R0, UR4, RZ, 0xc0, !PT ;  /* 0x0000000400007c12 */ /* 0x001fcc000f8ec0ff */
[----:B------:R-:W1:Y:S02]  /*1d930*/  POPC R0, R0 ;  /* 0x0000000000007309 */ /* 0x000e640000000000 */
[----:B-1----:R-:W-:-:S05]  /*1d940*/  IADD3 R0, R2, UR37, R0 ;  /* 0x0000002502007c10 */ /* 0x002fca000fffe000 */
[----:B------:R4:W-:Y:S01]  /*1d950*/  STL [R1], R0 ;  /* 0x0000000001007387 */ /* 0x0009e20000100800 */
[----:B------:R-:W-:Y:S05]  /*1d960*/  BRA `(.L_x_8789) ;  /* 0x0000005800847947 */ /* 0x000fea0003800000 */
.L_x_8788:
        /* <DEDUP_REMOVED lines=20> */
.L_x_8791:
[----:B------:R-:W-:Y:S05]  /*1dab0*/  BSYNC B6 ;  /* 0x0000000000067941 */ /* 0x000fea0003800000 */
.L_x_8790:
        /* <DEDUP_REMOVED lines=20> */
.L_x_8794:
        /* <DEDUP_REMOVED lines=16> */
.L_x_8793:
[----:B------:R-:W-:Y:S05]  /*1dd00*/  BSYNC B6 ;  /* 0x0000000000067941 */ /* 0x000fea0003800000 */
.L_x_8792:
        /* <DEDUP_REMOVED lines=24> */
.L_x_8961:
        /* <DEDUP_REMOVED lines=9> */
.L_x_8964:
        /* <DEDUP_REMOVED lines=24> */
.L_x_8798:
[----:B------:R-:W2:Y:S04]  /*1e0a0*/  LDL R0, [R1+0x10] ;  /* 0x0000100001007983 */ /* 0x000ea80000100800 */
[----:B-1----:R-:W3:Y:S01]  /*1e0b0*/  LDL R2, [R1+0x1c] ;  /* 0x00001c0001027983 */ /* 0x002ee20000100800 */
[----:B--2---:R-:W-:Y:S01]  /*1e0c0*/  IMAD R0, R0, 0x8, R18 ;  /* 0x0000000800007824 */ /* 0x004fe200078e0212 */
[----:B---3--:R-:W-:-:S04]  /*1e0d0*/  SHF.L.U32 R2, R2, 0x1f, RZ ;  /* 0x0000001f02027819 */ /* 0x008fc800000006ff */
[----:B------:R-:W1:Y:S02]  /*1e0e0*/  SYNCS.PHASECHK.TRANS64.TRYWAIT P0, [R0+URZ+0x38840], R2 ;  /* 0x03884002000075a7 */ /* 0x000e64000800017f */
[----:B-1----:R-:W-:Y:S05]  /*1e0f0*/  @!P0 BRA `(.L_x_8799) ;  /* 0x0000007400f48947 */ /* 0x002fea0003800000 */
.L_x_8965:
        /* <DEDUP_REMOVED lines=11> */
.L_x_8800:
        /* <DEDUP_REMOVED lines=23> */
.L_x_8796:
[----:B0-----:R-:W2:Y:S04]  /*1e320*/  LDL.LU R4, [R1+0x30] ;  /* 0x0000300001047983 */ /* 0x001ea80000300800 */
        /* <DEDUP_REMOVED lines=33> */
.L_x_8802:
[----:B------:R-:W-:Y:S05]  /*1e540*/  BSYNC B6 ;  /* 0x0000000000067941 */ /* 0x000fea0003800000 */
.L_x_8801:
        /* <DEDUP_REMOVED lines=98> */
.L_x_8974:
        /* <DEDUP_REMOVED lines=12> */
.L_x_8804:
        /* <DEDUP_REMOVED lines=37> */
.L_x_8806:
[----:B------:R-:W-:Y:S05]  /*1ee80*/  BSYNC B6 ;  /* 0x0000000000067941 */ /* 0x000fea0003800000 */
.L_x_8805:
        /* <DEDUP_REMOVED lines=43> */
[----:B------:R-:W-:-:S04]  /*1f140*/  ISETP.GE.AND P3, PT, R10, UR4, PT ;  /* 0x000000040a007c0c */ /* 0x000fc8000bf66270 */
[----:B------:R-:W-:Y:S01]  /*1f150*/  LEA.HI.X R4, R2, UR5, R4, 0x1, P0 ;  /* 0x0000000502047c11 */ /* 0x000fe200080f0c04 */
[----:B0-----:R-:W-:Y:S01]  /*1f160*/  IMAD.SHL.U32 R6, R6, 0x8, RZ ;  /* 0x0000000806067824 */ /* 0x001fe200078e00ff */
[----:B------:R-:W-:-:S04]  /*1f170*/  SEL R5, RZ, 0x1, P3 ;  /* 0x00000001ff057807 */ /* 0x000fc80001800000 */
[----:B------:R-:W-:-:S03]  /*1f180*/  LOP3.LUT R6, R6, 0x38, RZ, 0xc0, !PT ;  /* 0x0000003806067812 */ /* 0x000fc600078ec0ff */
[----:B------:R-:W-:Y:S02]  /*1f190*/  @P3 LOP3.LUT R19, R19, 0x8, RZ, 0xfc, !PT ;  /* 0x0000000813133812 */ /* 0x000fe400078efcff */
[C---:B------:R-:W-:Y:S02]  /*1f1a0*/  LOP3.LUT R8, R6.reuse, 0x80, RZ, 0xfc, !PT ;  /* 0x0000008006087812 */ /* 0x040fe400078efcff */
[----:B------:R-:W-:Y:S02]  /*1f1b0*/  LOP3.LUT R6, R6, 0x40, RZ, 0xfc, !PT ;  /* 0x0000004006067812 */ /* 0x000fe400078efcff */
[----:B------:R-:W-:Y:S02]  /*1f1c0*/  ISETP.GE.AND P2, PT, R8, UR4, PT ;  /* 0x0000000408007c0c */ /* 0x000fe4000bf46270 */
[----:B------:R-:W-:Y:S02]  /*1f1d0*/  ISETP.GE.AND P1, PT, R6, UR4, PT ;  /* 0x0000000406007c0c */ /* 0x000fe4000bf26270 */
[----:B------:R-:W0:Y:S01]  /*1f1e0*/  S2R R6, SR_TID.X ;  /* 0x0000000000067919 */ /* 0x000e220000002100 */
[----:B------:R-:W-:-:S02]  /*1f1f0*/  LOP3.LUT R19, R19, 0xfffffffd, RZ, 0xc0, !PT ;  /* 0xfffffffd13137812 */ /* 0x000fc400078ec0ff */
[----:B------:R-:W-:Y:S02]  /*1f200*/  SEL R3, RZ, 0x4, P2 ;  /* 0x00000004ff037807 */ /* 0x000fe40001000000 */
[----:B------:R-:W-:-:S04]  /*1f210*/  SEL R2, RZ, 0x2, P1 ;  /* 0x00000002ff027807 */ /* 0x000fc80000800000 */
        /* <DEDUP_REMOVED lines=42> */
[----:B------:R-:W0:Y:S02]  /*1f4c0*/  S2R R12, SR_TID.X ;  /* 0x00000000000c7919 */ /* 0x000e240000002100 */
[----:B0-----:R-:W-:-:S05]  /*1f4d0*/  IMAD.SHL.U32 R12, R12, 0x8, RZ ;  /* 0x000000080c0c7824 */ /* 0x001fca00078e00ff */
[----:B------:R-:W-:Y:S01]  /*1f4e0*/  LOP3.LUT R12, R12, 0x38, RZ, 0xc0, !PT ;  /* 0x000000380c0c7812 */ /* 0x000fe200078ec0ff */
[----:B------:R-:W-:Y:S04]  /*1f4f0*/  SHFL.IDX PT, R14, R0, 0x1, 0x181f ;  /* 0x00381f00000e7f89 */ /* 0x000fe800000e0000 */
        /* <DEDUP_REMOVED lines=80> */
.L_x_8984:
        /* <DEDUP_REMOVED lines=30> */
.L_x_8809:
[----:B------:R-:W-:Y:S05]  /*1fbe0*/  BSYNC B0 ;  /* 0x0000000000007941 */ /* 0x000fea0003800000 */
.L_x_8808:
[----:B------:R-:W-:Y:S01]  /*1fbf0*/  NOP ;  /* 0x0000000000007918 */ /* 0x000fe20000000000 */
[----:B------:R-:W-:-:S13]  /*1fc00*/  PLOP3.LUT P0, PT, PT, PT, PT, 0x80, 0x0 ;  /* 0x000000000000781c */ /* 0x000fda0003f0f070 */
.L_x_8810:
        /* <DEDUP_REMOVED lines=18> */
.L_x_8985:
[----:B------:R-:W-:Y:S05]  /*1fd30*/  BSYNC B0 ;  /* 0x0000000000007941 */ /* 0x000fea0003800000 */
.L_x_8811:
        /* <DEDUP_REMOVED lines=13> */
.L_x_8986:
[----:B------:R-:W-:Y:S05]  /*1fe10*/  BSYNC B1 ;  /* 0x0000000000017941 */ /* 0x000fea0003800000 */
.L_x_8815:
        /* <DEDUP_REMOVED lines=9> */
.L_x_8818:
[----:B------:R-:W-:Y:S05]  /*1feb0*/  BSYNC B1 ;  /* 0x0000000000017941 */ /* 0x000fea0003800000 */
.L_x_8817:
        /* <DEDUP_REMOVED lines=13> */
.L_x_8819:
        /* <DEDUP_REMOVED lines=15> */
.L_x_8820:
        /* <DEDUP_REMOVED lines=15> */
.L_x_8821:
        /* <DEDUP_REMOVED lines=15> */
.L_x_8822:
        /* <DEDUP_REMOVED lines=15> */
.L_x_8823:
        /* <DEDUP_REMOVED lines=15> */
.L_x_8824:
        /* <DEDUP_REMOVED lines=15> */
.L_x_8825:
        /* <DEDUP_REMOVED lines=15> */
.L_x_8826:
        /* <DEDUP_REMOVED lines=10> */
.L_x_8814:
[----:B------:R-:W-:Y:S05]  /*206c0*/  BSYNC B0 ;  /* 0x0000000000007941 */ /* 0x000fea0003800000 */
.L_x_8813:
        /* <DEDUP_REMOVED lines=55> */
.L_x_8833:
        /* <DEDUP_REMOVED lines=8> */
.L_x_8987:
[----:B------:R-:W-:Y:S05]  /*20ac0*/  BSYNC B3 ;  /* 0x0000000000037941 */ /* 0x000fea0003800000 */
.L_x_8834:
        /* <DEDUP_REMOVED lines=9> */
.L_x_8837:
[----:B------:R-:W-:Y:S05]  /*20b60*/  BSYNC B3 ;  /* 0x0000000000037941 */ /* 0x000fea0003800000 */
.L_x_8836:
        /* <DEDUP_REMOVED lines=13> */
.L_x_8838:
        /* <DEDUP_REMOVED lines=13> */
.L_x_8988:
[----:B------:R-:W-:Y:S05]  /*20d10*/  BSYNC B3 ;  /* 0x0000000000037941 */ /* 0x000fea0003800000 */
.L_x_8839:
        /* <DEDUP_REMOVED lines=11> */
.L_x_8842:
[----:B------:R-:W-:Y:S05]  /*20dd0*/  BSYNC B3 ;  /* 0x0000000000037941 */ /* 0x000fea0003800000 */
.L_x_8841:
        /* <DEDUP_REMOVED lines=10> */
.L_x_8843:
        /* <DEDUP_REMOVED lines=15> */
.L_x_8844:
        /* <DEDUP_REMOVED lines=15> */
.L_x_8845:
        /* <DEDUP_REMOVED lines=15> */
.L_x_8846:
        /* <DEDUP_REMOVED lines=15> */
.L_x_8847:
        /* <DEDUP_REMOVED lines=15> */
.L_x_8848:
        /* <DEDUP_REMOVED lines=15> */
.L_x_8849:
        /* <DEDUP_REMOVED lines=15> */
.L_x_8850:
        /* <DEDUP_REMOVED lines=10> */
.L_x_8832:
[----:B------:R-:W-:Y:S05]  /*215b0*/  BSYNC B1 ;  /* 0x0000000000017941 */ /* 0x000fea0003800000 */
.L_x_8831:
[----:B------:R-:W2:Y:S02]  /*215c0*/  LDL.LU R5, [R1+0x4c] ;  /* 0x00004c0001057983 */ /* 0x000ea40000300800 */
[----:B--2---:R-:W-:-:S07]  /*215d0*/  VIADD R0, R5, 0xfffffffd ;  /* 0xfffffffd05007836 */ /* 0x004fce0000000000 */
.L_x_8830:
[----:B------:R-:W-:Y:S05]  /*215e0*/  BSYNC B2 ;  /* 0x0000000000027941 */ /* 0x000fea0003800000 */
.L_x_8829:
[----:B------:R-:W-:Y:S01]  /*215f0*/  VIADD R8, R8, 0xfffffffe ;  /* 0xfffffffe08087836 */ /* 0x000fe20000000000 */
[----:B------:R-:W-:-:S04]  /*21600*/  LOP3.LUT R4, RZ, R4, RZ, 0x33, !PT ;  /* 0x00000004ff047212 */ /* 0x000fc800078e33ff */
[----:B------:R-:W-:-:S13]  /*21610*/  ISETP.NE.AND P0, PT, R8, R4, PT ;  /* 0x000000040800720c */ /* 0x000fda0003f05270 */
[----:B------:R-:W-:Y:S05]  /*21620*/  @!P0 BRA `(.L_x_8828) ;  /* 0x0000001800e08947 */ /* 0x000fea0003800000 */
.L_x_8891:
        /* <DEDUP_REMOVED lines=35> */
.L_x_8853:
        /* <DEDUP_REMOVED lines=8> */
.L_x_8989:
[----:B------:R-:W-:Y:S05]  /*218e0*/  BSYNC B2 ;  /* 0x0000000000027941 */ /* 0x000fea0003800000 */
.L_x_8854:
        /* <DEDUP_REMOVED lines=9> */
.L_x_8857:
[----:B------:R-:W-:Y:S05]  /*21980*/  BSYNC B2 ;  /* 0x0000000000027941 */ /* 0x000fea0003800000 */
.L_x_8856:
        /* <DEDUP_REMOVED lines=12> */
.L_x_8858:
        /* <DEDUP_REMOVED lines=13> */
.L_x_8990:
[----:B------:R-:W-:Y:S05]  /*21b20*/  BSYNC B2 ;  /* 0x0000000000027941 */ /* 0x000fea0003800000 */
.L_x_8859:
        /* <DEDUP_REMOVED lines=11> */
.L_x_8862:
[----:B------:R-:W-:Y:S05]  /*21be0*/  BSYNC B2 ;  /* 0x0000000000027941 */ /* 0x000fea0003800000 */
.L_x_8861:
        /* <DEDUP_REMOVED lines=9> */
.L_x_8863:
        /* <DEDUP_REMOVED lines=15> */
.L_x_8864:
        /* <DEDUP_REMOVED lines=15> */
.L_x_8865:
        /* <DEDUP_REMOVED lines=15> */
.L_x_8866:
        /* <DEDUP_REMOVED lines=15> */
.L_x_8867:
        /* <DEDUP_REMOVED lines=15> */
.L_x_8868:
        /* <DEDUP_REMOVED lines=15> */
.L_x_8869:
        /* <DEDUP_REMOVED lines=15> */
.L_x_8870:
        /* <DEDUP_REMOVED lines=10> */
.L_x_8852:
[----:B------:R-:W-:Y:S05]  /*223b0*/  BSYNC B1 ;  /* 0x0000000000017941 */ /* 0x000fea0003800000 */
.L_x_8851:
        /* <DEDUP_REMOVED lines=35> */
.L_x_8873:
        /* <DEDUP_REMOVED lines=8> */
.L_x_8991:
[----:B------:R-:W-:Y:S05]  /*22670*/  BSYNC B2 ;  /* 0x0000000000027941 */ /* 0x000fea0003800000 */
.L_x_8874:
        /* <DEDUP_REMOVED lines=9> */
.L_x_8877:
[----:B------:R-:W-:Y:S05]  /*22710*/  BSYNC B2 ;  /* 0x0000000000027941 */ /* 0x000fea0003800000 */
.L_x_8876:
        /* <DEDUP_REMOVED lines=13> */
.L_x_8878:
        /* <DEDUP_REMOVED lines=13> */
.L_x_8992:
[----:B------:R-:W-:Y:S05]  /*228c0*/  BSYNC B2 ;  /* 0x0000000000027941 */ /* 0x000fea0003800000 */
.L_x_8879:
        /* <DEDUP_REMOVED lines=11> */
.L_x_8882:
[----:B------:R-:W-:Y:S05]  /*22980*/  BSYNC B2 ;  /* 0x0000000000027941 */ /* 0x000fea0003800000 */
.L_x_8881:
        /* <DEDUP_REMOVED lines=10> */
.L_x_8883:
        /* <DEDUP_REMOVED lines=15> */
.L_x_8884:
        /* <DEDUP_REMOVED lines=15> */
.L_x_8885:
        /* <DEDUP_REMOVED lines=15> */
.L_x_8886:
        /* <DEDUP_REMOVED lines=15> */
.L_x_8887:
        /* <DEDUP_REMOVED lines=15> */
.L_x_8888:
        /* <DEDUP_REMOVED lines=15> */
.L_x_8889:
        /* <DEDUP_REMOVED lines=15> */
.L_x_8890:
        /* <DEDUP_REMOVED lines=10> */
.L_x_8872:
[----:B------:R-:W-:Y:S05]  /*23160*/  BSYNC B1 ;  /* 0x0000000000017941 */ /* 0x000fea0003800000 */
.L_x_8871:
[----:B------:R-:W2:Y:S01]  /*23170*/  LDL R5, [R1+0x2c] ;  /* 0x00002c0001057983 */ /* 0x000ea20000100800 */
[----:B------:R-:W-:Y:S01]  /*23180*/  VIADD R0, R0, 0xfffffffe ;  /* 0xfffffffe00007836 */ /* 0x000fe20000000000 */
[----:B--2---:R-:W-:-:S13]  /*23190*/  ISETP.GT.AND P0, PT, R6, R5, PT ;  /* 0x000000050600720c */ /* 0x004fda0003f04270 */
[----:B------:R-:W-:Y:S05]  /*231a0*/  @P0 BRA `(.L_x_8891) ;  /* 0xffffffe400200947 */ /* 0x000fea000383ffff */
.L_x_8828:
[----:B------:R-:W-:Y:S05]  /*231b0*/  BSYNC B0 ;  /* 0x0000000000007941 */ /* 0x000fea0003800000 */
.L_x_8827:
        /* <DEDUP_REMOVED lines=25> */
.L_x_8893:
[----:B------:R-:W-:Y:S05]  /*23350*/  BSYNC B0 ;  /* 0x0000000000007941 */ /* 0x000fea0003800000 */
.L_x_8892:
[----:B------:R-:W-:-:S05]  /*23360*/  SEL R0, R0, RZ, P0 ;  /* 0x000000ff00007207 */ /* 0x000fca0000000000 */
[----:B------:R3:W-:Y:S02]  /*23370*/  STL [R1+0x10], R0 ;  /* 0x0000100001007387 */ /* 0x0007e40000100800 */
.L_x_8789:
[----:B------:R-:W-:Y:S05]  /*23380*/  BSYNC B7 ;  /* 0x0000000000077941 */ /* 0x000fea0003800000 */
.L_x_8787:
        /* <DEDUP_REMOVED lines=13> */
.L_x_8894:
[----:B------:R-:W5:Y:S01]  /*23460*/  S2R R16, SR_TID.X ;  /* 0x0000000000107919 */ /* 0x000f620000002100 */
[----:B------:R-:W-:Y:S01]  /*23470*/  UMOV UR4, 0xffffffff ;  /* 0xffffffff00047882 */ /* 0x000fe20000000000 */
[----:B-----5:R-:W-:-:S04]  /*23480*/  LOP3.LUT R16, R16, 0x1f, RZ, 0xc0, !PT ;  /* 0x0000001f10107812 */ /* 0x020fc800078ec0ff */
[----:B------:R-:W-:Y:S01]  /*23490*/  ISETP.NE.AND P0, PT, R16, 0x1f, PT ;  /* 0x0000001f1000780c */ /* 0x000fe20003f05270 */
[----:B------:R-:W-:-:S12]  /*234a0*/  BRA.DIV UR4, `(.L_x_8896) ;  /* 0x0000003604e87947 */ /* 0x000fd8000b800000 */
[----:B--2---:R-:W0:Y:S01]  /*234b0*/  LDL.LU R2, [R1] ;  /* 0x0000000001027983 */ /* 0x004e220000300800 */
[----:B------:R-:W-:-:S03]  /*234c0*/  ULDC UR4, c[0x0][0xd3c] ;  /* 0x00034f0000047ab9 */ /* 0x000fc60000000800 */
[----:B-1----:R-:W3:Y:S01]  /*234d0*/  LDL R3, [R1+0xc] ;  /* 0x00000c0001037983 */ /* 0x002ee20000100800 */
[----:B0-----:R-:W-:Y:S02]  /*234e0*/  IMAD.MOV.U32 R10, RZ, RZ, R2 ;  /* 0x000000ffff0a7224 */ /* 0x001fe400078e0002 */
[----:B---34-:R-:W-:-:S05]  /*234f0*/  IMAD.IADD R0, R3, 0x1, R16 ;  /* 0x0000000103007824 */ /* 0x018fca00078e0210 */
        /* <DEDUP_REMOVED lines=36> */
.L_x_9002:
[----:B------:R-:W-:Y:S02]  /*23740*/  ULDC UR4, c[0x0][0xd38] ;  /* 0x00034e0000047ab9 */ /* 0x000fe40000000800 */
[----:B------:R-:W-:-:S04]  /*23750*/  IMAD.U32 R2, RZ, RZ, UR4 ;  /* 0x00000004ff027e24 */ /* 0x000fc8000f8e00ff */
[----:B-1----:R-:W-:-:S04]  /*23760*/  IMAD R9, R9, R2, RZ ;  /* 0x0000000209097224 */ /* 0x002fc800078e02ff */
[----:B------:R-:W-:-:S05]  /*23770*/  IMAD.IADD R4, R4, 0x1, R9 ;  /* 0x0000000104047824 */ /* 0x000fca00078e0209 */
[----:B------:R-:W-:-:S13]  /*23780*/  ISETP.GT.AND P6, PT, R4, R5, PT ;  /* 0x000000050400720c */ /* 0x000fda0003fc4270 */
[----:B------:R-:W-:Y:S05]  /*23790*/  @P6 BRA `(.L_x_8897) ;  /* 0x0000000000ac6947 */ /* 0x000fea0003800000 */
.L_x_8900:
        /* <DEDUP_REMOVED lines=37> */
.L_x_9010:
[----:B------:R-:W-:Y:S02]  /*239f0*/  ULDC UR4, c[0x0][0xd38] ;  /* 0x00034e0000047ab9 */ /* 0x000fe40000000800 */
[----:B------:R-:W-:-:S04]  /*23a00*/  IMAD.U32 R2, RZ, RZ, UR4 ;  /* 0x00000004ff027e24 */ /* 0x000fc8000f8e00ff */
[----:B-1----:R-:W-:-:S04]  /*23a10*/  IMAD R9, R9, R2, RZ ;  /* 0x0000000209097224 */ /* 0x002fc800078e02ff */
[----:B------:R-:W-:-:S05]  /*23a20*/  IMAD.IADD R4, R9, 0x1, R4 ;  /* 0x0000000109047824 */ /* 0x000fca00078e0204 */
[----:B------:R-:W-:-:S13]  /*23a30*/  ISETP.GT.AND P6, PT, R4, R5, PT ;  /* 0x000000050400720c */ /* 0x000fda0003fc4270 */
[----:B------:R-:W-:Y:S05]  /*23a40*/  @!P6 BRA `(.L_x_8900) ;  /* 0xfffffffc0054e947 */ /* 0x000fea000383ffff */
.L_x_8897:
        /* <DEDUP_REMOVED lines=12> */
.L_x_9015:
[----:B------:R-:W-:-:S13]  /*23b10*/  ISETP.NE.AND P0, PT, R3, RZ, PT ;  /* 0x000000ff0300720c */ /* 0x000fda0003f05270 */
[----:B------:R-:W-:Y:S05]  /*23b20*/  @!P0 BRA `(.L_x_8902) ;  /* 0x0000000000148947 */ /* 0x000fea0003800000 */
[----:B------:R-:W-:Y:S01]  /*23b30*/  UMOV UR4, 0xffffffff ;  /* 0xffffffff00047882 */ /* 0x000fe20000000000 */
[----:B-1----:R-:W-:Y:S02]  /*23b40*/  VIADD R4, R4, 0xffffffff ;  /* 0xffffffff04047836 */ /* 0x002fe40000000000 */
[----:B------:R-:W-:Y:S05]  /*23b50*/  BRA.DIV UR4, `(.L_x_8903) ;  /* 0x0000003a04dc7947 */ /* 0x000fea000b800000 */
[----:B------:R1:W2:Y:S02]  /*23b60*/  SHFL.IDX PT, R4, R7, R4, 0x1f ;  /* 0x00001f0407047589 */ /* 0x0002a400000e0000 */
.L_x_9018:
[----:B--2---:R-:W-:-:S07]  /*23b70*/  IMAD.MOV.U32 R8, RZ, RZ, R4 ;  /* 0x000000ffff087224 */ /* 0x004fce00078e0004 */
.L_x_8902:
[----:B------:R-:W-:Y:S01]  /*23b80*/  IMAD R3, R8, R2, R9 ;  /* 0x0000000208037224 */ /* 0x000fe200078e0209 */
[----:B------:R-:W-:-:S03]  /*23b90*/  ISETP.NE.AND P0, PT, R6, 0x1, PT ;  /* 0x000000010600780c */ /* 0x000fc60003f05270 */
[----:B01----:R-:W-:Y:S01]  /*23ba0*/  IMAD.IADD R7, R5, 0x1, -R3 ;  /* 0x0000000105077824 */ /* 0x003fe200078e0a03 */
[----:B------:R0:W-:Y:S09]  /*23bb0*/  STL [R1], R3 ;  /* 0x0000000301007387 */ /* 0x0001f20000100800 */
        /* <DEDUP_REMOVED lines=58> */
.L_x_8904:
[----:B0-----:R-:W2:Y:S01]  /*23f60*/  LDL R3, [R1+0xc] ;  /* 0x00000c0001037983 */ /* 0x001ea20000100800 */
[----:B------:R-:W2:Y:S02]  /*23f70*/  LDC.64 R4, c[0x0][0xd90] ;  /* 0x00036400ff047b82 */ /* 0x000ea40000000a00 */
        /* <DEDUP_REMOVED lines=61> */
.L_x_8905:
[----:B------:R-:W-:-:S05]  /*24350*/  LOP3.LUT R7, RZ, R7, RZ, 0x33, !PT ;  /* 0x00000007ff077212 */ /* 0x000fca00078e33ff */
[----:B------:R-:W-:-:S05]  /*24360*/  IMAD.IADD R0, R0, 0x1, R7 ;  /* 0x0000000100007824 */ /* 0x000fca00078e0207 */
[----:B------:R2:W-:Y:S01]  /*24370*/  STL [R1+0x4], R0 ;  /* 0x0000040001007387 */ /* 0x0005e20000100800 */
[----:B------:R-:W-:Y:S05]  /*24380*/  BRA `(.L_x_8906) ;  /* 0x0000000000287947 */ /* 0x000fea0003800000 */
.L_x_8898:
        /* <DEDUP_REMOVED lines=10> */
.L_x_8906:
[----:B01----:R-:W3:Y:S04]  /*24430*/  LDL R2, [R1+0xc] ;  /* 0x00000c0001027983 */ /* 0x003ee80000100800 */
[----:B------:R-:W4:Y:S04]  /*24440*/  LDL R3, [R1+0x8] ;  /* 0x0000080001037983 */ /* 0x000f280000100800 */
        /* <DEDUP_REMOVED lines=14> */
.L_x_8895:
[----:B---34-:R-:W3:Y:S01]  /*24530*/  LDL R0, [R1+0xc] ;  /* 0x00000c0001007983 */ /* 0x018ee20000100800 */
[----:B------:R-:W-:Y:S02]  /*24540*/  ULDC UR4, c[0x0][0xd3c] ;  /* 0x00034f0000047ab9 */ /* 0x000fe40000000800 */
[----:B---3--:R-:W-:-:S13]  /*24550*/  ISETP.GE.AND P0, PT, R0, UR4, PT ;  /* 0x0000000400007c0c */ /* 0x008fda000bf06270 */
[----:B------:R-:W-:Y:S05]  /*24560*/  @!P0 BRA `(.L_x_8907) ;  /* 0xffffff6800988947 */ /* 0x000fea000383ffff */
[----:B------:R-:W-:Y:S05]  /*24570*/  BSYNC B8 ;  /* 0x0000000000087941 */ /* 0x000fea0003800000 */
.L_x_8733:
        /* <DEDUP_REMOVED lines=12> */
.L_x_9019:
[----:B------:R-:W-:Y:S05]  /*24640*/  BSYNC B0 ;  /* 0x0000000000007941 */ /* 0x000fea0003800000 */
.L_x_8908:
[----:B------:R-:W-:-:S03]  /*24650*/  UMOV UR4, 0xffffffff ;  /* 0xffffffff00047882 */ /* 0x000fc60000000000 */
[----:B------:R-:W-:Y:S05]  /*24660*/  BRA.DIV UR4, `(.L_x_8910) ;  /* 0x0000003204587947 */ /* 0x000fea000b800000 */
[----:B------:R-:W1:Y:S02]  /*24670*/  S2R R2, SR_TID.X ;  /* 0x0000000000027919 */ /* 0x000e640000002100 */
[----:B-1----:R-:W-:-:S04]  /*24680*/  SHF.R.U32.HI R2, RZ, 0x5, R2 ;  /* 0x00000005ff027819 */ /* 0x002fc80000011602 */
[----:B------:R-:W-:-:S05]  /*24690*/  LOP3.LUT R2, R2, 0x3, RZ, 0xc0, !PT ;  /* 0x0000000302027812 */ /* 0x000fca00078ec0ff */
[----:B------:R1:W2:Y:S02]  /*246a0*/  SHFL.IDX PT, R14, R2, RZ, 0x1f ;  /* 0x00001fff020e7589 */ /* 0x0002a400000e0000 */
.L_x_9022:
[----:B--2---:R-:W-:-:S13]  /*246b0*/  ISETP.NE.AND P0, PT, R14, RZ, PT ;  /* 0x000000ff0e00720c */ /* 0x004fda0003f05270 */
[----:B------:R-:W-:Y:S05]  /*246c0*/  @P0 BRA `(.L_x_8581) ;  /* 0x0000000000940947 */ /* 0x000fea0003800000 */
[----:B------:R-:W-:-:S03]  /*246d0*/  UMOV UR4, 0xffffffff ;  /* 0xffffffff00047882 */ /* 0x000fc60000000000 */
[----:B------:R-:W-:Y:S05]  /*246e0*/  BRA.DIV UR4, `(.L_x_8911) ;  /* 0x00000032046c7947 */ /* 0x000fea000b800000 */
[----:B------:R-:W-:-:S13]  /*246f0*/  ELECT P6, URZ, PT ;  /* 0x00000000003f782f */ /* 0x000fda00038c0000 */
.L_x_9025:
[----:B------:R-:W-:Y:S05]  /*24700*/  @!P6 BRA `(.L_x_8581) ;  /* 0x000000000084e947 */ /* 0x000fea0003800000 */
[----:B------:R-:W-:-:S06]  /*24710*/  ULOP3.LUT UR4, UR36, 0x2, URZ, 0xfc, !UPT ;  /* 0x0000000224047892 */ /* 0x000fcc000f8efc3f */
[----:B-1----:R-:W-:-:S05]  /*24720*/  IMAD.U32 R2, RZ, RZ, UR4 ;  /* 0x00000004ff027e24 */ /* 0x002fca000f8e00ff */
[----:B------:R-:W-:-:S13]  /*24730*/  ISETP.NE.AND P2, PT, R2, 0x3, PT ;  /* 0x000000030200780c */ /* 0x000fda0003f45270 */
[----:B------:R-:W-:Y:S05]  /*24740*/  @!P2 BRA `(.L_x_8912) ;  /* 0x000000000004a947 */ /* 0x000fea0003800000 */
[----:B------:R-:W-:Y:S01]  /*24750*/  BPT.TRAP 0x1 ;  /* 0x000000040000795c */ /* 0x000fe20000300000 */
.L_x_8912:
        /* <DEDUP_REMOVED lines=14> */
.L_x_9026:
[----:B------:R-:W1:Y:S02]  /*24840*/  SYNCS.PHASECHK.TRANS64.TRYWAIT P0, [R7+URZ], R2 ;  /* 0x00000002070075a7 */ /* 0x000e64000800017f */
[----:B-1----:R-:W-:Y:S05]  /*24850*/  @!P0 BRA `(.L_x_8914) ;  /* 0x0000003000448947 */ /* 0x002fea0003800000 */
.L_x_9027:
[----:B------:R-:W-:Y:S05]  /*24860*/  @!P2 BRA `(.L_x_8915) ;  /* 0x000000000004a947 */ /* 0x000fea0003800000 */
[----:B------:R-:W-:Y:S01]  /*24870*/  BPT.TRAP 0x1 ;  /* 0x000000040000795c */ /* 0x000fe20000300000 */
.L_x_8915:
[----:B------:R-:W2:Y:S01]  /*24880*/  LDL.LU R4, [R1+0x10] ;  /* 0x0000100001047983 */ /* 0x000ea20000300800 */
[----:B------:R-:W-:-:S04]  /*24890*/  VIADD R0, R0, 0x38860 ;  /* 0x0003886000007836 */ /* 0x000fc80000000000 */
[----:B--2---:R-:W-:-:S04]  /*248a0*/  IMAD R4, R4, 0x8, R0 ;  /* 0x0000000804047824 */ /* 0x004fc800078e0200 */
[----:B------:R-:W2:Y:S02]  /*248b0*/  SYNCS.PHASECHK.TRANS64.TRYWAIT P0, [R4+URZ], R5 ;  /* 0x00000005040075a7 */ /* 0x000ea4000800017f */
[----:B--2---:R-:W-:Y:S05]  /*248c0*/  @!P0 BRA `(.L_x_8916) ;  /* 0x00000030003c8947 */ /* 0x004fea0003800000 */
.L_x_9028:
[----:B------:R-:W-:-:S07]  /*248d0*/  IMAD R3, R3, 0x8, R0 ;  /* 0x0000000803037824 */ /* 0x000fce00078e0200 */
.L_x_8917:
[----:B---3--:R3:W4:Y:S02]  /*248e0*/  SYNCS.PHASECHK.TRANS64.TRYWAIT P0, [R3+URZ], R2 ;  /* 0x00000002030075a7 */ /* 0x008724000800017f */
[----:B----4-:R-:W-:Y:S05]  /*248f0*/  @!P0 NANOSLEEP.SYNCS 0x989680 ;  /* 0x009896800000895d */ /* 0x010fea0003900000 */
[----:B------:R-:W4:Y:S02]  /*24900*/  @!P0 SYNCS.PHASECHK.TRANS64 P0, [R3+URZ], R2 ;  /* 0x00000002030085a7 */ /* 0x000f24000800007f */
[----:B----4-:R-:W-:Y:S05]  /*24910*/  @!P0 BRA `(.L_x_8917) ;  /* 0xfffffffc00f08947 */ /* 0x010fea000383ffff */
.L_x_8581:
[----:B------:R-:W-:Y:S05]  /*24920*/  BSYNC B9 ;  /* 0x0000000000097941 */ /* 0x000fea0003800000 */
.L_x_8578:
[----:B------:R-:W-:Y:S05]  /*24930*/  EXIT ;  /* 0x000000000000794d */ /* 0x000fea0003800000 */
.L_x_8599:
[----:B0-----:R0:W1:Y:S02]  /*24940*/  SYNCS.PHASECHK.TRANS64.TRYWAIT P5, [R75+URZ+0x38890], R76 ;  /* 0x0388904c4b0075a7 */ /* 0x00106400080a017f */
[----:B-1----:R-:W-:Y:S05]  /*24950*/  @!P5 NANOSLEEP.SYNCS 0x989680 ;  /* 0x009896800000d95d */ /* 0x002fea0003900000 */
[----:B------:R-:W1:Y:S02]  /*24960*/  @!P5 SYNCS.PHASECHK.TRANS64 P5, [R75+URZ+0x38890], R76 ;  /* 0x0388904c4b00d5a7 */ /* 0x000e6400080a007f */
[----:B-1----:R-:W-:Y:S05]  /*24970*/  @!P5 BRA `(.L_x_8599) ;  /* 0xfffffffc00f0d947 */ /* 0x002fea000383ffff */
[----:B------:R-:W-:Y:S05]  /*24980*/  BRA `(.L_x_8918) ;  /* 0xfffffde400107947 */ /* 0x000fea000383ffff */
.L_x_8609:
[----:B-1----:R1:W2:Y:S02]  /*24990*/  SYNCS.PHASECHK.TRANS64.TRYWAIT P5, [R75+URZ+0x38890], R76 ;  /* 0x0388904c4b0075a7 */ /* 0x0022a400080a017f */
[----:B--2---:R-:W-:Y:S05]  /*249a0*/  @!P5 NANOSLEEP.SYNCS 0x989680 ;  /* 0x009896800000d95d */ /* 0x004fea0003900000 */
[----:B------:R-:W2:Y:S02]  /*249b0*/  @!P5 SYNCS.PHASECHK.TRANS64 P5, [R75+URZ+0x38890], R76 ;  /* 0x0388904c4b00d5a7 */ /* 0x000ea400080a007f */
[----:B--2---:R-:W-:Y:S05]  /*249c0*/  @!P5 BRA `(.L_x_8609) ;  /* 0xfffffffc00f0d947 */ /* 0x004fea000383ffff */
[----:B------:R-:W-:Y:S05]  /*249d0*/  BRA `(.L_x_8919) ;  /* 0xfffffdec006c7947 */ /* 0x000fea000383ffff */
.L_x_8614:
[----:B0-----:R0:W1:Y:S02]  /*249e0*/  SYNCS.PHASECHK.TRANS64.TRYWAIT P5, [R75+URZ+0x38890], R76 ;  /* 0x0388904c4b0075a7 */ /* 0x00106400080a017f */
[----:B-1----:R-:W-:Y:S05]  /*249f0*/  @!P5 NANOSLEEP.SYNCS 0x989680 ;  /* 0x009896800000d95d */ /* 0x002fea0003900000 */
[----:B------:R-:W1:Y:S02]  /*24a00*/  @!P5 SYNCS.PHASECHK.TRANS64 P5, [R75+URZ+0x38890], R76 ;  /* 0x0388904c4b00d5a7 */ /* 0x000e6400080a007f */
[----:B-1----:R-:W-:Y:S05]  /*24a10*/  @!P5 BRA `(.L_x_8614) ;  /* 0xfffffffc00f0d947 */ /* 0x002fea000383ffff */
[----:B------:R-:W-:Y:S05]  /*24a20*/  BRA `(.L_x_8920) ;  /* 0xfffffdf400847947 */ /* 0x000fea000383ffff */
.L_x_8618:
[----:B--2---:R2:W0:Y:S02]  /*24a30*/  SYNCS.PHASECHK.TRANS64.TRYWAIT P0, [R75+URZ+0x388b0], R76 ;  /* 0x0388b04c4b0075a7 */ /* 0x004424000800017f */
[----:B0-----:R-:W-:Y:S05]  /*24a40*/  @!P0 NANOSLEEP.SYNCS 0x989680 ;  /* 0x009896800000895d */ /* 0x001fea0003900000 */
[----:B------:R-:W0:Y:S02]  /*24a50*/  @!P0 SYNCS.PHASECHK.TRANS64 P0, [R75+URZ+0x388b0], R76 ;  /* 0x0388b04c4b0085a7 */ /* 0x000e24000800007f */
[----:B0-----:R-:W-:Y:S05]  /*24a60*/  @!P0 BRA `(.L_x_8618) ;  /* 0xfffffffc00f08947 */ /* 0x001fea000383ffff */
[----:B------:R-:W-:Y:S05]  /*24a70*/  BRA `(.L_x_8921) ;  /* 0xfffffdf400fc7947 */ /* 0x000fea000383ffff */
.L_x_8645:
        /* <DEDUP_REMOVED lines=8> */
.L_x_8923:
[----:B------:R-:W-:Y:S05]  /*24b00*/  BSYNC B1 ;  /* 0x0000000000017941 */ /* 0x000fea0003800000 */
.L_x_8922:
        /* <DEDUP_REMOVED lines=8> */
.L_x_8924:
[----:B------:R-:W-:Y:S02]  /*24b90*/  IMAD.MOV.U32 R13, RZ, RZ, R33 ;  /* 0x000000ffff0d7224 */ /* 0x000fe400078e0021 */
[----:B------:R-:W-:-:S07]  /*24ba0*/  IMAD.MOV.U32 R4, RZ, RZ, R14 ;  /* 0x000000ffff047224 */ /* 0x000fce00078e000e */
[----:B------:R-:W-:Y:S05]  /*24bb0*/  WARPSYNC.COLLECTIVE R15, `(.L_x_8925) ;  /* 0x000000000f087348 */ /* 0x000fea0003c00000 */
[----:B------:R0:W1:Y:S02]  /*24bc0*/  SHFL.IDX P6, R14, R13, R12, R11 ;  /* 0x0000000c0d0e7389 */ /* 0x00006400000c000b */
[----:B01----:R-:W-:Y:S01]  /*24bd0*/  ENDCOLLECTIVE ;  /* 0x000000000000791b */ /* 0x003fe20003800000 */
.L_x_8925:
[----:B------:R-:W-:Y:S02]  /*24be0*/  IMAD.MOV.U32 R13, RZ, RZ, R30 ;  /* 0x000000ffff0d7224 */ /* 0x000fe400078e001e */
[----:B------:R-:W-:-:S07]  /*24bf0*/  IMAD.MOV.U32 R0, RZ, RZ, R14 ;  /* 0x000000ffff007224 */ /* 0x000fce00078e000e */
[----:B------:R-:W-:Y:S05]  /*24c00*/  WARPSYNC.COLLECTIVE R15, `(.L_x_8926) ;  /* 0x000000000f087348 */ /* 0x000fea0003c00000 */
[----:B------:R0:W1:Y:S02]  /*24c10*/  SHFL.IDX P6, R14, R13, R12, R11 ;  /* 0x0000000c0d0e7389 */ /* 0x00006400000c000b */
[----:B01----:R-:W-:Y:S01]  /*24c20*/  ENDCOLLECTIVE ;  /* 0x000000000000791b */ /* 0x003fe20003800000 */
.L_x_8926:
[----:B------:R-:W-:Y:S01]  /*24c30*/  IMAD.MOV.U32 R8, RZ, RZ, R14 ;  /* 0x000000ffff087224 */ /* 0x000fe200078e000e */
[----:B------:R-:W-:Y:S06]  /*24c40*/  BRA `(.L_x_8927) ;  /* 0xfffffe2c00247947 */ /* 0x000fec000383ffff */
.L_x_8648:
        /* <DEDUP_REMOVED lines=8> */
.L_x_8929:
[----:B------:R-:W-:Y:S05]  /*24cd0*/  BSYNC B1 ;  /* 0x0000000000017941 */ /* 0x000fea0003800000 */
.L_x_8928:
        /* <DEDUP_REMOVED lines=8> */
.L_x_8930:
[----:B------:R-:W-:Y:S02]  /*24d60*/  IMAD.MOV.U32 R13, RZ, RZ, R33 ;  /* 0x000000ffff0d7224 */ /* 0x000fe400078e0021 */
[----:B------:R-:W-:-:S07]  /*24d70*/  IMAD.MOV.U32 R6, RZ, RZ, R14 ;  /* 0x000000ffff067224 */ /* 0x000fce00078e000e */
[----:B------:R-:W-:Y:S05]  /*24d80*/  WARPSYNC.COLLECTIVE R15, `(.L_x_8931) ;  /* 0x000000000f087348 */ /* 0x000fea0003c00000 */
[----:B------:R0:W1:Y:S02]  /*24d90*/  SHFL.IDX P6, R14, R13, R12, R11 ;  /* 0x0000000c0d0e7389 */ /* 0x00006400000c000b */
[----:B01----:R-:W-:Y:S01]  /*24da0*/  ENDCOLLECTIVE ;  /* 0x000000000000791b */ /* 0x003fe20003800000 */
.L_x_8931:
[----:B------:R-:W-:Y:S02]  /*24db0*/  IMAD.MOV.U32 R13, RZ, RZ, R30 ;  /* 0x000000ffff0d7224 */ /* 0x000fe400078e001e */
[----:B------:R-:W-:-:S07]  /*24dc0*/  IMAD.MOV.U32 R7, RZ, RZ, R14 ;  /* 0x000000ffff077224 */ /* 0x000fce00078e000e */
[----:B------:R-:W-:Y:S05]  /*24dd0*/  WARPSYNC.COLLECTIVE R15, `(.L_x_8932) ;  /* 0x000000000f087348 */ /* 0x000fea0003c00000 */
[----:B------:R0:W1:Y:S02]  /*24de0*/  SHFL.IDX P6, R14, R13, R12, R11 ;  /* 0x0000000c0d0e7389 */ /* 0x00006400000c000b */
[----:B01----:R-:W-:Y:S01]  /*24df0*/  ENDCOLLECTIVE ;  /* 0x000000000000791b */ /* 0x003fe20003800000 */
.L_x_8932:
[----:B------:R-:W-:Y:S01]  /*24e00*/  IMAD.MOV.U32 R30, RZ, RZ, R14 ;  /* 0x000000ffff1e7224 */ /* 0x000fe200078e000e */
[----:B------:R-:W-:Y:S06]  /*24e10*/  BRA `(.L_x_8933) ;  /* 0xfffffe2c007c7947 */ /* 0x000fec000383ffff */
.L_x_8652:
[----:B0-----:R0:W1:Y:S02]  /*24e20*/  SYNCS.PHASECHK.TRANS64.TRYWAIT P0, [R2+URZ+0x38800], R35 ;  /* 0x03880023020075a7 */ /* 0x001064000800017f */
[----:B-1----:R-:W-:Y:S05]  /*24e30*/  @!P0 NANOSLEEP.SYNCS 0x989680 ;  /* 0x009896800000895d */ /* 0x002fea0003900000 */
[----:B------:R-:W1:Y:S02]  /*24e40*/  @!P0 SYNCS.PHASECHK.TRANS64 P0, [R2+URZ+0x38800], R35 ;  /* 0x03880023020085a7 */ /* 0x000e64000800007f */
[----:B-1----:R-:W-:Y:S05]  /*24e50*/  @!P0 BRA `(.L_x_8652) ;  /* 0xfffffffc00f08947 */ /* 0x002fea000383ffff */
[----:B------:R-:W-:Y:S05]  /*24e60*/  BRA `(.L_x_8934) ;  /* 0xfffffe3000647947 */ /* 0x000fea000383ffff */
.L_x_8660:
        /* <DEDUP_REMOVED lines=8> */
.L_x_8936:
[----:B------:R-:W-:Y:S05]  /*24ef0*/  BSYNC B1 ;  /* 0x0000000000017941 */ /* 0x000fea0003800000 */
.L_x_8935:
        /* <DEDUP_REMOVED lines=8> */
.L_x_8937:
[----:B------:R-:W-:Y:S02]  /*24f80*/  IMAD.MOV.U32 R13, RZ, RZ, R9 ;  /* 0x000000ffff0d7224 */ /* 0x000fe400078e0009 */
[----:B------:R-:W-:-:S07]  /*24f90*/  IMAD.MOV.U32 R4, RZ, RZ, R14 ;  /* 0x000000ffff047224 */ /* 0x000fce00078e000e */
[----:B------:R-:W-:Y:S05]  /*24fa0*/  WARPSYNC.COLLECTIVE R15, `(.L_x_8938) ;  /* 0x000000000f087348 */ /* 0x000fea0003c00000 */
[----:B------:R0:W1:Y:S02]  /*24fb0*/  SHFL.IDX P6, R14, R13, R12, R11 ;  /* 0x0000000c0d0e7389 */ /* 0x00006400000c000b */
[----:B01----:R-:W-:Y:S01]  /*24fc0*/  ENDCOLLECTIVE ;  /* 0x000000000000791b */ /* 0x003fe20003800000 */
.L_x_8938:
[----:B------:R-:W-:Y:S02]  /*24fd0*/  IMAD.MOV.U32 R13, RZ, RZ, R8 ;  /* 0x000000ffff0d7224 */ /* 0x000fe400078e0008 */
[----:B------:R-:W-:-:S07]  /*24fe0*/  IMAD.MOV.U32 R7, RZ, RZ, R14 ;  /* 0x000000ffff077224 */ /* 0x000fce00078e000e */
[----:B------:R-:W-:Y:S05]  /*24ff0*/  WARPSYNC.COLLECTIVE R15, `(.L_x_8939) ;  /* 0x000000000f087348 */ /* 0x000fea0003c00000 */
[----:B------:R0:W1:Y:S02]  /*25000*/  SHFL.IDX P6, R14, R13, R12, R11 ;  /* 0x0000000c0d0e7389 */ /* 0x00006400000c000b */
[----:B01----:R-:W-:Y:S01]  /*25010*/  ENDCOLLECTIVE ;  /* 0x000000000000791b */ /* 0x003fe20003800000 */
.L_x_8939:
[----:B------:R-:W-:Y:S01]  /*25020*/  IMAD.MOV.U32 R6, RZ, RZ, R14 ;  /* 0x000000ffff067224 */ /* 0x000fe200078e000e */
[----:B------:R-:W-:Y:S06]  /*25030*/  BRA `(.L_x_8940) ;  /* 0xfffffe3c00787947 */ /* 0x000fec000383ffff */
.L_x_8663:
        /* <DEDUP_REMOVED lines=8> */
.L_x_8942:
[----:B------:R-:W-:Y:S05]  /*250c0*/  BSYNC B1 ;  /* 0x0000000000017941 */ /* 0x000fea0003800000 */
.L_x_8941:
        /* <DEDUP_REMOVED lines=8> */
.L_x_8943:
[----:B------:R-:W-:Y:S02]  /*25150*/  IMAD.MOV.U32 R13, RZ, RZ, R9 ;  /* 0x000000ffff0d7224 */ /* 0x000fe400078e0009 */
[----:B------:R-:W-:-:S07]  /*25160*/  IMAD.MOV.U32 R3, RZ, RZ, R14 ;  /* 0x000000ffff037224 */ /* 0x000fce00078e000e */
[----:B------:R-:W-:Y:S05]  /*25170*/  WARPSYNC.COLLECTIVE R15, `(.L_x_8944) ;  /* 0x000000000f087348 */ /* 0x000fea0003c00000 */
[----:B------:R0:W1:Y:S02]  /*25180*/  SHFL.IDX P6, R14, R13, R12, R11 ;  /* 0x0000000c0d0e7389 */ /* 0x00006400000c000b */
[----:B01----:R-:W-:Y:S01]  /*25190*/  ENDCOLLECTIVE ;  /* 0x000000000000791b */ /* 0x003fe20003800000 */
.L_x_8944:
[----:B------:R-:W-:Y:S02]  /*251a0*/  IMAD.MOV.U32 R13, RZ, RZ, R8 ;  /* 0x000000ffff0d7224 */ /* 0x000fe400078e0008 */
[----:B------:R-:W-:-:S07]  /*251b0*/  IMAD.MOV.U32 R6, RZ, RZ, R14 ;  /* 0x000000ffff067224 */ /* 0x000fce00078e000e */
[----:B------:R-:W-:Y:S05]  /*251c0*/  WARPSYNC.COLLECTIVE R15, `(.L_x_8945) ;  /* 0x000000000f087348 */ /* 0x000fea0003c00000 */
[----:B------:R0:W1:Y:S02]  /*251d0*/  SHFL.IDX P6, R14, R13, R12, R11 ;  /* 0x0000000c0d0e7389 */ /* 0x00006400000c000b */
[----:B01----:R-:W-:Y:S01]  /*251e0*/  ENDCOLLECTIVE ;  /* 0x000000000000791b */ /* 0x003fe20003800000 */
.L_x_8945:
[----:B------:R-:W-:Y:S02]  /*251f0*/  IMAD.MOV.U32 R12, RZ, RZ, R3 ;  /* 0x000000ffff0c7224 */ /* 0x000fe400078e0003 */
[----:B------:R-:W-:Y:S01]  /*25200*/  IMAD.MOV.U32 R13, RZ, RZ, R0 ;  /* 0x000000ffff0d7224 */ /* 0x000fe200078e0000 */
[----:B------:R-:W-:Y:S06]  /*25210*/  BRA `(.L_x_8946) ;  /* 0xfffffe3c009c7947 */ /* 0x000fec000383ffff */
.L_x_8667:
[----:B0-----:R0:W1:Y:S02]  /*25220*/  SYNCS.PHASECHK.TRANS64.TRYWAIT P1, [R2+URZ+0x38800], R21 ;  /* 0x03880015020075a7 */ /* 0x001064000802017f */
[----:B-1----:R-:W-:Y:S05]  /*25230*/  @!P1 NANOSLEEP.SYNCS 0x989680 ;  /* 0x009896800000995d */ /* 0x002fea0003900000 */
[----:B------:R-:W1:Y:S02]  /*25240*/  @!P1 SYNCS.PHASECHK.TRANS64 P1, [R2+URZ+0x38800], R21 ;  /* 0x03880015020095a7 */ /* 0x000e64000802007f */
[----:B-1----:R-:W-:Y:S05]  /*25250*/  @!P1 BRA `(.L_x_8667) ;  /* 0xfffffffc00f09947 */ /* 0x002fea000383ffff */
[----:B------:R-:W-:Y:S05]  /*25260*/  BRA `(.L_x_8947) ;  /* 0xfffffe4000387947 */ /* 0x000fea000383ffff */
.L_x_8673:
[----:B-1----:R1:W2:Y:S02]  /*25270*/  SYNCS.PHASECHK.TRANS64.TRYWAIT P1, [R21+URZ+0x38830], R14 ;  /* 0x0388300e150075a7 */ /* 0x0022a4000802017f */
[----:B--2---:R-:W-:Y:S05]  /*25280*/  @!P1 NANOSLEEP.SYNCS 0x989680 ;  /* 0x009896800000995d */ /* 0x004fea0003900000 */
[----:B------:R-:W2:Y:S02]  /*25290*/  @!P1 SYNCS.PHASECHK.TRANS64 P1, [R21+URZ+0x38830], R14 ;  /* 0x0388300e150095a7 */ /* 0x000ea4000802007f */
[----:B--2---:R-:W-:Y:S05]  /*252a0*/  @!P1 BRA `(.L_x_8673) ;  /* 0xfffffffc00f09947 */ /* 0x004fea000383ffff */
[----:B------:R-:W-:Y:S05]  /*252b0*/  BRA `(.L_x_8672) ;  /* 0xfffffe4c00ac7947 */ /* 0x000fea000383ffff */
.L_x_8675:
[----:B--2---:R2:W3:Y:S02]  /*252c0*/  SYNCS.PHASECHK.TRANS64.TRYWAIT P1, [R2+URZ+0x38810], R7 ;  /* 0x03881007020075a7 */ /* 0x0044e4000802017f */
[----:B---3--:R-:W-:Y:S05]  /*252d0*/  @!P1 NANOSLEEP.SYNCS 0x989680 ;  /* 0x009896800000995d */ /* 0x008fea0003900000 */
[----:B------:R-:W3:Y:S02]  /*252e0*/  @!P1 SYNCS.PHASECHK.TRANS64 P1, [R2+URZ+0x38810], R7 ;  /* 0x03881007020095a7 */ /* 0x000ee4000802007f */
[----:B---3--:R-:W-:Y:S05]  /*252f0*/  @!P1 BRA `(.L_x_8675) ;  /* 0xfffffffc00f09947 */ /* 0x008fea000383ffff */
[----:B------:R-:W-:Y:S05]  /*25300*/  BRA `(.L_x_8948) ;  /* 0xfffffe50005c7947 */ /* 0x000fea000383ffff */
.L_x_8680:
[----:B0-----:R0:W4:Y:S02]  /*25310*/  SYNCS.PHASECHK.TRANS64.TRYWAIT P2, [R21+URZ+0x38850], R14 ;  /* 0x0388500e150075a7 */ /* 0x001124000804017f */
[----:B----4-:R-:W-:Y:S05]  /*25320*/  @!P2 NANOSLEEP.SYNCS 0x989680 ;  /* 0x009896800000a95d */ /* 0x010fea0003900000 */
[----:B------:R-:W4:Y:S02]  /*25330*/  @!P2 SYNCS.PHASECHK.TRANS64 P2, [R21+URZ+0x38850], R14 ;  /* 0x0388500e1500a5a7 */ /* 0x000f24000804007f */
[----:B----4-:R-:W-:Y:S05]  /*25340*/  @!P2 BRA `(.L_x_8680) ;  /* 0xfffffffc00f0a947 */ /* 0x010fea000383ffff */
[----:B------:R-:W-:Y:S05]  /*25350*/  BRA `(.L_x_8679) ;  /* 0xfffffe5000887947 */ /* 0x000fea000383ffff */
.L_x_8688:
[----:B-1----:R1:W2:Y:S02]  /*25360*/  SYNCS.PHASECHK.TRANS64.TRYWAIT P3, [R195+URZ+0x38830], R198 ;  /* 0x038830c6c30075a7 */ /* 0x0022a4000806017f */
[----:B--2---:R-:W-:Y:S05]  /*25370*/  @!P3 NANOSLEEP.SYNCS 0x989680 ;  /* 0x009896800000b95d */ /* 0x004fea0003900000 */
[----:B------:R-:W2:Y:S02]  /*25380*/  @!P3 SYNCS.PHASECHK.TRANS64 P3, [R195+URZ+0x38830], R198 ;  /* 0x038830c6c300b5a7 */ /* 0x000ea4000806007f */
[----:B--2---:R-:W-:Y:S05]  /*25390*/  @!P3 BRA `(.L_x_8688) ;  /* 0xfffffffc00f0b947 */ /* 0x004fea000383ffff */
[----:B------:R-:W-:Y:S05]  /*253a0*/  BRA `(.L_x_8687) ;  /* 0xfffffe8000c87947 */ /* 0x000fea000383ffff */
.L_x_8693:
[----:B---3--:R3:W4:Y:S02]  /*253b0*/  SYNCS.PHASECHK.TRANS64.TRYWAIT P3, [R195+URZ+0x38850], R198 ;  /* 0x038850c6c30075a7 */ /* 0x008724000806017f */
[----:B----4-:R-:W-:Y:S05]  /*253c0*/  @!P3 NANOSLEEP.SYNCS 0x989680 ;  /* 0x009896800000b95d */ /* 0x010fea0003900000 */
[----:B------:R-:W4:Y:S02]  /*253d0*/  @!P3 SYNCS.PHASECHK.TRANS64 P3, [R195+URZ+0x38850], R198 ;  /* 0x038850c6c300b5a7 */ /* 0x000f24000806007f */
[----:B----4-:R-:W-:Y:S05]  /*253e0*/  @!P3 BRA `(.L_x_8693) ;  /* 0xfffffffc00f0b947 */ /* 0x010fea000383ffff */
[----:B------:R-:W-:Y:S05]  /*253f0*/  BRA `(.L_x_8692) ;  /* 0xfffffe8400647947 */ /* 0x000fea000383ffff */
.L_x_8701:
[----:B-1----:R1:W2:Y:S02]  /*25400*/  SYNCS.PHASECHK.TRANS64.TRYWAIT P2, [R192+URZ+0x38830], R196 ;  /* 0x038830c4c00075a7 */ /* 0x0022a4000804017f */
[----:B--2---:R-:W-:Y:S05]  /*25410*/  @!P2 NANOSLEEP.SYNCS 0x989680 ;  /* 0x009896800000a95d */ /* 0x004fea0003900000 */
[----:B------:R-:W2:Y:S02]  /*25420*/  @!P2 SYNCS.PHASECHK.TRANS64 P2, [R192+URZ+0x38830], R196 ;  /* 0x038830c4c000a5a7 */ /* 0x000ea4000804007f */
[----:B--2---:R-:W-:Y:S05]  /*25430*/  @!P2 BRA `(.L_x_8701) ;  /* 0xfffffffc00f0a947 */ /* 0x004fea000383ffff */
[----:B------:R-:W-:Y:S05]  /*25440*/  BRA `(.L_x_8700) ;  /* 0xfffffebc009c7947 */ /* 0x000fea000383ffff */
.L_x_8706:
[----:B---3--:R3:W4:Y:S02]  /*25450*/  SYNCS.PHASECHK.TRANS64.TRYWAIT P2, [R192+URZ+0x38850], R196 ;  /* 0x038850c4c00075a7 */ /* 0x008724000804017f */
[----:B----4-:R-:W-:Y:S05]  /*25460*/  @!P2 NANOSLEEP.SYNCS 0x989680 ;  /* 0x009896800000a95d */ /* 0x010fea0003900000 */
[----:B------:R-:W4:Y:S02]  /*25470*/  @!P2 SYNCS.PHASECHK.TRANS64 P2, [R192+URZ+0x38850], R196 ;  /* 0x038850c4c000a5a7 */ /* 0x000f24000804007f */
[----:B----4-:R-:W-:Y:S05]  /*25480*/  @!P2 BRA `(.L_x_8706) ;  /* 0xfffffffc00f0a947 */ /* 0x010fea000383ffff */
[----:B------:R-:W-:Y:S05]  /*25490*/  BRA `(.L_x_8705) ;  /* 0xfffffec000387947 */ /* 0x000fea000383ffff */
.L_x_8741:
        /* <DEDUP_REMOVED lines=11> */
.L_x_8950:
[----:B------:R-:W-:Y:S05]  /*25550*/  BSYNC B1 ;  /* 0x0000000000017941 */ /* 0x000fea0003800000 */
.L_x_8949:
[----:B------:R-:W-:Y:S05]  /*25560*/  BRA `(.L_x_8951) ;  /* 0xffffff6400447947 */ /* 0x000fea000383ffff */
.L_x_8743:
[----:B------:R-:W-:Y:S01]  /*25570*/  BSSY B1, `(.L_x_8952) ;  /* 0x0000006000017945 */ /* 0x000fe20003800000 */
[----:B------:R-:W-:-:S07]  /*25580*/  IMAD.MOV.U32 R15, RZ, RZ, -0x1 ;  /* 0xffffffffff0f7424 */ /* 0x000fce00078e00ff */
[----:B0-----:R-:W-:Y:S05]  /*25590*/  WARPSYNC.COLLECTIVE R15, `(.L_x_8953) ;  /* 0x000000000f0c7348 */ /* 0x001fea0003c00000 */
[----:B------:R-:W-:Y:S02]  /*255a0*/  ELECT P6, UR62, PT ;  /* 0x00000000003e782f */ /* 0x000fe400038c0000 */
[----:B------:R-:W-:Y:S01]  /*255b0*/  MOV R14, UR62 ;  /* 0x0000003e000e7c02 */ /* 0x000fe20008000f00 */
[----:B0-----:R-:W-:Y:S10]  /*255c0*/  ENDCOLLECTIVE ;  /* 0x000000000000791b */ /* 0x001ff40003800000 */
.L_x_8953:
[----:B------:R-:W-:Y:S05]  /*255d0*/  BSYNC B1 ;  /* 0x0000000000017941 */ /* 0x000fea0003800000 */
.L_x_8952:
[----:B------:R-:W-:Y:S05]  /*255e0*/  BRA `(.L_x_8742) ;  /* 0xffffff64003c7947 */ /* 0x000fea000383ffff */
.L_x_8745:
[----:B0-----:R0:W1:Y:S02]  /*255f0*/  SYNCS.PHASECHK.TRANS64.TRYWAIT P0, [R18+URZ+0x38820], R3 ;  /* 0x03882003120075a7 */ /* 0x001064000800017f */
[----:B-1----:R-:W-:Y:S05]  /*25600*/  @!P0 NANOSLEEP.SYNCS 0x989680 ;  /* 0x009896800000895d */ /* 0x002fea0003900000 */
[----:B------:R-:W1:Y:S02]  /*25610*/  @!P0 SYNCS.PHASECHK.TRANS64 P0, [R18+URZ+0x38820], R3 ;  /* 0x03882003120085a7 */ /* 0x000e64000800007f */
[----:B-1----:R-:W-:Y:S05]  /*25620*/  @!P0 BRA `(.L_x_8745) ;  /* 0xfffffffc00f08947 */ /* 0x002fea000383ffff */
[----:B------:R-:W-:Y:S05]  /*25630*/  BRA `(.L_x_8954) ;  /* 0xffffff64004c7947 */ /* 0x000fea000383ffff */
.L_x_8749:
[----:B-1----:R1:W2:Y:S02]  /*25640*/  SYNCS.PHASECHK.TRANS64.TRYWAIT P0, [R4+URZ+0x388a0], R8 ;  /* 0x0388a008040075a7 */ /* 0x0022a4000800017f */
[----:B--2---:R-:W-:Y:S05]  /*25650*/  @!P0 NANOSLEEP.SYNCS 0x989680 ;  /* 0x009896800000895d */ /* 0x004fea0003900000 */
[----:B------:R-:W2:Y:S02]  /*25660*/  @!P0 SYNCS.PHASECHK.TRANS64 P0, [R4+URZ+0x388a0], R8 ;  /* 0x0388a008040085a7 */ /* 0x000ea4000800007f */
[----:B--2---:R-:W-:Y:S05]  /*25670*/  @!P0 BRA `(.L_x_8749) ;  /* 0xfffffffc00f08947 */ /* 0x004fea000383ffff */
[----:B------:R-:W-:Y:S05]  /*25680*/  BRA `(.L_x_8955) ;  /* 0xffffff64006c7947 */ /* 0x000fea000383ffff */
.L_x_8754:
[----:B0-----:R0:W2:Y:S02]  /*25690*/  SYNCS.PHASECHK.TRANS64.TRYWAIT P0, [R4+URZ+0x388c0], R8 ;  /* 0x0388c008040075a7 */ /* 0x0010a4000800017f */
[----:B--2---:R-:W-:Y:S05]  /*256a0*/  @!P0 NANOSLEEP.SYNCS 0x989680 ;  /* 0x009896800000895d */ /* 0x004fea0003900000 */
[----:B------:R-:W2:Y:S02]  /*256b0*/  @!P0 SYNCS.PHASECHK.TRANS64 P0, [R4+URZ+0x388c0], R8 ;  /* 0x0388c008040085a7 */ /* 0x000ea4000800007f */
[----:B--2---:R-:W-:Y:S05]  /*256c0*/  @!P0 BRA `(.L_x_8754) ;  /* 0xfffffffc00f08947 */ /* 0x004fea000383ffff */
[----:B------:R-:W-:Y:S05]  /*256d0*/  BRA `(.L_x_8956) ;  /* 0xffffff6400ec7947 */ /* 0x000fea000383ffff */
.L_x_8768:
[----:B0-----:R0:W1:Y:S02]  /*256e0*/  SYNCS.PHASECHK.TRANS64.TRYWAIT P1, [R4+URZ+0x388a0], R5 ;  /* 0x0388a005040075a7 */ /* 0x001064000802017f */
[----:B-1----:R-:W-:Y:S05]  /*256f0*/  @!P1 NANOSLEEP.SYNCS 0x989680 ;  /* 0x009896800000995d */ /* 0x002fea0003900000 */
[----:B------:R-:W1:Y:S02]  /*25700*/  @!P1 SYNCS.PHASECHK.TRANS64 P1, [R4+URZ+0x388a0], R5 ;  /* 0x0388a005040095a7 */ /* 0x000e64000802007f */
[----:B-1----:R-:W-:Y:S05]  /*25710*/  @!P1 BRA `(.L_x_8768) ;  /* 0xfffffffc00f09947 */ /* 0x002fea000383ffff */
[----:B------:R-:W-:Y:S05]  /*25720*/  BRA `(.L_x_8957) ;  /* 0xffffff70006c7947 */ /* 0x000fea000383ffff */
.L_x_8773:
[----:B-1----:R1:W2:Y:S02]  /*25730*/  SYNCS.PHASECHK.TRANS64.TRYWAIT P1, [R4+URZ+0x388c0], R5 ;  /* 0x0388c005040075a7 */ /* 0x0022a4000802017f */
[----:B--2---:R-:W-:Y:S05]  /*25740*/  @!P1 NANOSLEEP.SYNCS 0x989680 ;  /* 0x009896800000995d */ /* 0x004fea0003900000 */
[----:B------:R-:W2:Y:S02]  /*25750*/  @!P1 SYNCS.PHASECHK.TRANS64 P1, [R4+URZ+0x388c0], R5 ;  /* 0x0388c005040095a7 */ /* 0x000ea4000802007f */
[----:B--2---:R-:W-:Y:S05]  /*25760*/  @!P1 BRA `(.L_x_8773) ;  /* 0xfffffffc00f09947 */ /* 0x004fea000383ffff */
[----:B------:R-:W-:Y:S05]  /*25770*/  BRA `(.L_x_8958) ;  /* 0xffffff7000e87947 */ /* 0x000fea000383ffff */
.L_x_8795:
        /* <DEDUP_REMOVED lines=11> */
.L_x_8960:
[----:B------:R-:W-:Y:S05]  /*25830*/  BSYNC B0 ;  /* 0x0000000000007941 */ /* 0x000fea0003800000 */
.L_x_8959:
[----:B------:R-:W-:Y:S05]  /*25840*/  BRA `(.L_x_8961) ;  /* 0xffffff8400907947 */ /* 0x000fea000383ffff */
.L_x_8797:
[----:B------:R-:W-:Y:S01]  /*25850*/  BSSY B0, `(.L_x_8962) ;  /* 0x0000006000007945 */ /* 0x000fe20003800000 */
[----:B------:R-:W-:-:S07]  /*25860*/  IMAD.MOV.U32 R15, RZ, RZ, -0x1 ;  /* 0xffffffffff0f7424 */ /* 0x000fce00078e00ff */
[----:B0-----:R-:W-:Y:S05]  /*25870*/  WARPSYNC.COLLECTIVE R15, `(.L_x_8963) ;  /* 0x000000000f0c7348 */ /* 0x001fea0003c00000 */
[----:B------:R-:W-:Y:S02]  /*25880*/  ELECT P6, UR62, PT ;  /* 0x00000000003e782f */ /* 0x000fe400038c0000 */
[----:B------:R-:W-:Y:S01]  /*25890*/  MOV R14, UR62 ;  /* 0x0000003e000e7c02 */ /* 0x000fe20008000f00 */
[----:B0-----:R-:W-:Y:S10]  /*258a0*/  ENDCOLLECTIVE ;  /* 0x000000000000791b */ /* 0x001ff40003800000 */
.L_x_8963:
[----:B------:R-:W-:Y:S05]  /*258b0*/  BSYNC B0 ;  /* 0x0000000000007941 */ /* 0x000fea0003800000 */
.L_x_8962:
[----:B------:R-:W-:Y:S05]  /*258c0*/  BRA `(.L_x_8964) ;  /* 0xffffff8400947947 */ /* 0x000fea000383ffff */
.L_x_8799:
[----:B-1----:R1:W2:Y:S02]  /*258d0*/  SYNCS.PHASECHK.TRANS64.TRYWAIT P0, [R0+URZ+0x38840], R2 ;  /* 0x03884002000075a7 */ /* 0x0022a4000800017f */
[----:B--2---:R-:W-:Y:S05]  /*258e0*/  @!P0 NANOSLEEP.SYNCS 0x989680 ;  /* 0x009896800000895d */ /* 0x004fea0003900000 */
[----:B------:R-:W2:Y:S02]  /*258f0*/  @!P0 SYNCS.PHASECHK.TRANS64 P0, [R0+URZ+0x38840], R2 ;  /* 0x03884002000085a7 */ /* 0x000ea4000800007f */
[----:B--2---:R-:W-:Y:S05]  /*25900*/  @!P0 BRA `(.L_x_8799) ;  /* 0xfffffffc00f08947 */ /* 0x004fea000383ffff */
[----:B------:R-:W-:Y:S05]  /*25910*/  BRA `(.L_x_8965) ;  /* 0xffffff8400f87947 */ /* 0x000fea000383ffff */
.L_x_8803:
        /* <DEDUP_REMOVED lines=9> */
.L_x_8966:
[----:B------:R-:W-:Y:S02]  /*259b0*/  IMAD.MOV.U32 R13, RZ, RZ, R3 ;  /* 0x000000ffff0d7224 */ /* 0x000fe400078e0003 */
[----:B------:R-:W-:Y:S01]  /*259c0*/  IMAD.MOV.U32 R4, RZ, RZ, R14 ;  /* 0x000000ffff047224 */ /* 0x000fe200078e000e */
[----:B------:R-:W-:-:S07]  /*259d0*/  LOP3.LUT R6, R6, 0x7f, RZ, 0xc0, !PT ;  /* 0x0000007f06067812 */ /* 0x000fce00078ec0ff */
[----:B------:R-:W-:Y:S05]  /*259e0*/  WARPSYNC.COLLECTIVE R15, `(.L_x_8967) ;  /* 0x000000000f087348 */ /* 0x000fea0003c00000 */
[----:B------:R0:W1:Y:S02]  /*259f0*/  SHFL.IDX P6, R14, R13, R12, R11 ;  /* 0x0000000c0d0e7389 */ /* 0x00006400000c000b */
[----:B01----:R-:W-:Y:S01]  /*25a00*/  ENDCOLLECTIVE ;  /* 0x000000000000791b */ /* 0x003fe20003800000 */
.L_x_8967:
        /* <DEDUP_REMOVED lines=9> */
.L_x_8968:
[----:B------:R-:W-:Y:S02]  /*25aa0*/  IMAD.MOV.U32 R13, RZ, RZ, R3 ;  /* 0x000000ffff0d7224 */ /* 0x000fe400078e0003 */
[----:B------:R-:W-:-:S07]  /*25ab0*/  IMAD.MOV.U32 R6, RZ, RZ, R14 ;  /* 0x000000ffff067224 */ /* 0x000fce00078e000e */
[----:B------:R-:W-:Y:S05]  /*25ac0*/  WARPSYNC.COLLECTIVE R15, `(.L_x_8969) ;  /* 0x000000000f087348 */ /* 0x000fea0003c00000 */
[----:B------:R0:W1:Y:S02]  /*25ad0*/  SHFL.IDX P6, R14, R13, R12, R11 ;  /* 0x0000000c0d0e7389 */ /* 0x00006400000c000b */
[----:B01----:R-:W-:Y:S01]  /*25ae0*/  ENDCOLLECTIVE ;  /* 0x000000000000791b */ /* 0x003fe20003800000 */
.L_x_8969:
        /* <DEDUP_REMOVED lines=22> */
.L_x_8970:
        /* <DEDUP_REMOVED lines=10> */
.L_x_8971:
        /* <DEDUP_REMOVED lines=11> */
.L_x_8972:
        /* <DEDUP_REMOVED lines=14> */
.L_x_8973:
[----:B------:R-:W-:Y:S01]  /*25e80*/  IMAD.MOV.U32 R3, RZ, RZ, R14 ;  /* 0x000000ffff037224 */ /* 0x000fe200078e000e */
[----:B------:R-:W-:Y:S06]  /*25e90*/  BRA `(.L_x_8974) ;  /* 0xffffff8c00347947 */ /* 0x000fec000383ffff */
.L_x_8807:
        /* <DEDUP_REMOVED lines=26> */
.L_x_8976:
[----:B------:R-:W-:Y:S05]  /*26040*/  BSYNC B0 ;  /* 0x0000000000007941 */ /* 0x000fea0003800000 */
.L_x_8975:
        /* <DEDUP_REMOVED lines=13> */
.L_x_8977:
        /* <DEDUP_REMOVED lines=40> */
.L_x_8978:
        /* <DEDUP_REMOVED lines=17> */
.L_x_8979:
        /* <DEDUP_REMOVED lines=29> */
.L_x_8980:
        /* <DEDUP_REMOVED lines=12> */
.L_x_8981:
        /* <DEDUP_REMOVED lines=34> */
.L_x_8982:
[----:B------:R-:W-:Y:S02]  /*26960*/  IMAD.MOV.U32 R13, RZ, RZ, R0 ;  /* 0x000000ffff0d7224 */ /* 0x000fe400078e0000 */
[----:B------:R-:W-:-:S07]  /*26970*/  IMAD.MOV.U32 R4, RZ, RZ, R14 ;  /* 0x000000ffff047224 */ /* 0x000fce00078e000e */
[----:B------:R-:W-:Y:S05]  /*26980*/  WARPSYNC.COLLECTIVE R15, `(.L_x_8983) ;  /* 0x000000000f087348 */ /* 0x000fea0003c00000 */
[----:B------:R0:W1:Y:S02]  /*26990*/  SHFL.IDX P6, R14, R13, R12, R11 ;  /* 0x0000000c0d0e7389 */ /* 0x00006400000c000b */
[----:B01----:R-:W-:Y:S01]  /*269a0*/  ENDCOLLECTIVE ;  /* 0x000000000000791b */ /* 0x003fe20003800000 */
.L_x_8983:
[----:B------:R-:W-:Y:S01]  /*269b0*/  IMAD.MOV.U32 R0, RZ, RZ, R14 ;  /* 0x000000ffff007224 */ /* 0x000fe200078e000e */
[----:B------:R-:W-:Y:S06]  /*269c0*/  BRA `(.L_x_8984) ;  /* 0xffffff90000c7947 */ /* 0x000fec000383ffff */
.L_x_8812:
[----:B0-----:R0:W2:Y:S02]  /*269d0*/  SYNCS.PHASECHK.TRANS64.TRYWAIT P0, [R18+URZ+0x38820], R0 ;  /* 0x03882000120075a7 */ /* 0x0010a4000800017f */
[----:B--2---:R-:W-:Y:S05]  /*269e0*/  @!P0 NANOSLEEP.SYNCS 0x989680 ;  /* 0x009896800000895d */ /* 0x004fea0003900000 */
[----:B------:R-:W2:Y:S02]  /*269f0*/  @!P0 SYNCS.PHASECHK.TRANS64 P0, [R18+URZ+0x38820], R0 ;  /* 0x03882000120085a7 */ /* 0x000ea4000800007f */
[----:B--2---:R-:W-:Y:S05]  /*26a00*/  @!P0 BRA `(.L_x_8812) ;  /* 0xfffffffc00f08947 */ /* 0x004fea000383ffff */
[----:B------:R-:W-:Y:S05]  /*26a10*/  BRA `(.L_x_8985) ;  /* 0xffffff9000c47947 */ /* 0x000fea000383ffff */
.L_x_8816:
[----:B0-----:R0:W1:Y:S02]  /*26a20*/  SYNCS.PHASECHK.TRANS64.TRYWAIT P0, [R0+URZ+0x38860], R2 ;  /* 0x03886002000075a7 */ /* 0x001064000800017f */
[----:B-1----:R-:W-:Y:S05]  /*26a30*/  @!P0 NANOSLEEP.SYNCS 0x989680 ;  /* 0x009896800000895d */ /* 0x002fea0003900000 */
[----:B------:R-:W1:Y:S02]  /*26a40*/  @!P0 SYNCS.PHASECHK.TRANS64 P0, [R0+URZ+0x38860], R2 ;  /* 0x03886002000085a7 */ /* 0x000e64000800007f */
[----:B-1----:R-:W-:Y:S05]  /*26a50*/  @!P0 BRA `(.L_x_8816) ;  /* 0xfffffffc00f08947 */ /* 0x002fea000383ffff */
[----:B------:R-:W-:Y:S05]  /*26a60*/  BRA `(.L_x_8986) ;  /* 0xffffff9000e87947 */ /* 0x000fea000383ffff */
.L_x_8835:
[----:B-1----:R1:W2:Y:S02]  /*26a70*/  SYNCS.PHASECHK.TRANS64.TRYWAIT P0, [R2+URZ+0x38840], R6 ;  /* 0x03884006020075a7 */ /* 0x0022a4000800017f */
[----:B--2---:R-:W-:Y:S05]  /*26a80*/  @!P0 NANOSLEEP.SYNCS 0x989680 ;  /* 0x009896800000895d */ /* 0x004fea0003900000 */
[----:B------:R-:W2:Y:S02]  /*26a90*/  @!P0 SYNCS.PHASECHK.TRANS64 P0, [R2+URZ+0x38840], R6 ;  /* 0x03884006020085a7 */ /* 0x000ea4000800007f */
[----:B--2---:R-:W-:Y:S05]  /*26aa0*/  @!P0 BRA `(.L_x_8835) ;  /* 0xfffffffc00f08947 */ /* 0x004fea000383ffff */
[----:B------:R-:W-:Y:S05]  /*26ab0*/  BRA `(.L_x_8987) ;  /* 0xffffffa000007947 */ /* 0x000fea000383ffff */
.L_x_8840:
[----:B0-----:R0:W2:Y:S02]  /*26ac0*/  SYNCS.PHASECHK.TRANS64.TRYWAIT P0, [R2+URZ+0x38860], R6 ;  /* 0x03886006020075a7 */ /* 0x0010a4000800017f */
[----:B--2---:R-:W-:Y:S05]  /*26ad0*/  @!P0 NANOSLEEP.SYNCS 0x989680 ;  /* 0x009896800000895d */ /* 0x004fea0003900000 */
[----:B------:R-:W2:Y:S02]  /*26ae0*/  @!P0 SYNCS.PHASECHK.TRANS64 P0, [R2+URZ+0x38860], R6 ;  /* 0x03886006020085a7 */ /* 0x000ea4000800007f */
[----:B--2---:R-:W-:Y:S05]  /*26af0*/  @!P0 BRA `(.L_x_8840) ;  /* 0xfffffffc00f08947 */ /* 0x004fea000383ffff */
[----:B------:R-:W-:Y:S05]  /*26b00*/  BRA `(.L_x_8988) ;  /* 0xffffffa000807947 */ /* 0x000fea000383ffff */
.L_x_8855:
[----:B-1----:R1:W2:Y:S02]  /*26b10*/  SYNCS.PHASECHK.TRANS64.TRYWAIT P0, [R3+URZ+0x38840], R2 ;  /* 0x03884002030075a7 */ /* 0x0022a4000800017f */
[----:B--2---:R-:W-:Y:S05]  /*26b20*/  @!P0 NANOSLEEP.SYNCS 0x989680 ;  /* 0x009896800000895d */ /* 0x004fea0003900000 */
[----:B------:R-:W2:Y:S02]  /*26b30*/  @!P0 SYNCS.PHASECHK.TRANS64 P0, [R3+URZ+0x38840], R2 ;  /* 0x03884002030085a7 */ /* 0x000ea4000800007f */
[----:B--2---:R-:W-:Y:S05]  /*26b40*/  @!P0 BRA `(.L_x_8855) ;  /* 0xfffffffc00f08947 */ /* 0x004fea000383ffff */
[----:B------:R-:W-:Y:S05]  /*26b50*/  BRA `(.L_x_8989) ;  /* 0xffffffac00607947 */ /* 0x000fea000383ffff */
.L_x_8860:
[----:B0-----:R0:W2:Y:S02]  /*26b60*/  SYNCS.PHASECHK.TRANS64.TRYWAIT P0, [R3+URZ+0x38860], R2 ;  /* 0x03886002030075a7 */ /* 0x0010a4000800017f */
[----:B--2---:R-:W-:Y:S05]  /*26b70*/  @!P0 NANOSLEEP.SYNCS 0x989680 ;  /* 0x009896800000895d */ /* 0x004fea0003900000 */
[----:B------:R-:W2:Y:S02]  /*26b80*/  @!P0 SYNCS.PHASECHK.TRANS64 P0, [R3+URZ+0x38860], R2 ;  /* 0x03886002030085a7 */ /* 0x000ea4000800007f */
[----:B--2---:R-:W-:Y:S05]  /*26b90*/  @!P0 BRA `(.L_x_8860) ;  /* 0xfffffffc00f08947 */ /* 0x004fea000383ffff */
[----:B------:R-:W-:Y:S05]  /*26ba0*/  BRA `(.L_x_8990) ;  /* 0xffffffac00dc7947 */ /* 0x000fea000383ffff */
.L_x_8875:
[----:B-1----:R1:W2:Y:S02]  /*26bb0*/  SYNCS.PHASECHK.TRANS64.TRYWAIT P0, [R3+URZ+0x38840], R2 ;  /* 0x03884002030075a7 */ /* 0x0022a4000800017f */
[----:B--2---:R-:W-:Y:S05]  /*26bc0*/  @!P0 NANOSLEEP.SYNCS 0x989680 ;  /* 0x009896800000895d */ /* 0x004fea0003900000 */
[----:B------:R-:W2:Y:S02]  /*26bd0*/  @!P0 SYNCS.PHASECHK.TRANS64 P0, [R3+URZ+0x38840], R2 ;  /* 0x03884002030085a7 */ /* 0x000ea4000800007f */
[----:B--2---:R-:W-:Y:S05]  /*26be0*/  @!P0 BRA `(.L_x_8875) ;  /* 0xfffffffc00f08947 */ /* 0x004fea000383ffff */
[----:B------:R-:W-:Y:S05]  /*26bf0*/  BRA `(.L_x_8991) ;  /* 0xffffffb8009c7947 */ /* 0x000fea000383ffff */
.L_x_8880:
[----:B--2---:R2:W3:Y:S02]  /*26c00*/  SYNCS.PHASECHK.TRANS64.TRYWAIT P0, [R3+URZ+0x38860], R2 ;  /* 0x03886002030075a7 */ /* 0x0044e4000800017f */
[----:B---3--:R-:W-:Y:S05]  /*26c10*/  @!P0 NANOSLEEP.SYNCS 0x989680 ;  /* 0x009896800000895d */ /* 0x008fea0003900000 */
[----:B------:R-:W3:Y:S02]  /*26c20*/  @!P0 SYNCS.PHASECHK.TRANS64 P0, [R3+URZ+0x38860], R2 ;  /* 0x03886002030085a7 */ /* 0x000ee4000800007f */
[----:B---3--:R-:W-:Y:S05]  /*26c30*/  @!P0 BRA `(.L_x_8880) ;  /* 0xfffffffc00f08947 */ /* 0x008fea000383ffff */
[----:B------:R-:W-:Y:S05]  /*26c40*/  BRA `(.L_x_8992) ;  /* 0xffffffbc001c7947 */ /* 0x000fea000383ffff */
.L_x_8896:
[----:B--2---:R-:W2:Y:S01]  /*26c50*/  LDL R2, [R1] ;  /* 0x0000000001027983 */ /* 0x004ea20000100800 */
[----:B------:R-:W-:Y:S01]  /*26c60*/  BSSY B0, `(.L_x_8993) ;  /* 0x0000008000007945 */ /* 0x000fe20003800000 */
[----:B------:R-:W-:Y:S02]  /*26c70*/  IMAD.MOV.U32 R12, RZ, RZ, RZ ;  /* 0x000000ffff0c7224 */ /* 0x000fe400078e00ff */
[----:B------:R-:W-:Y:S02]  /*26c80*/  IMAD.MOV.U32 R11, RZ, RZ, 0x1f ;  /* 0x0000001fff0b7424 */ /* 0x000fe400078e00ff */
[----:B------:R-:W-:Y:S02]  /*26c90*/  IMAD.MOV.U32 R15, RZ, RZ, -0x1 ;  /* 0xffffffffff0f7424 */ /* 0x000fe400078e00ff */
[----:B--2---:R-:W-:-:S07]  /*26ca0*/  IMAD.MOV.U32 R13, RZ, RZ, R2 ;  /* 0x000000ffff0d7224 */ /* 0x004fce00078e0002 */
[----:B01-34-:R-:W-:Y:S05]  /*26cb0*/  WARPSYNC.COLLECTIVE R15, `(.L_x_8994) ;  /* 0x000000000f087348 */ /* 0x01bfea0003c00000 */
[----:B------:R2:W0:Y:S02]  /*26cc0*/  SHFL.IDX P6, R14, R13, R12, R11 ;  /* 0x0000000c0d0e7389 */ /* 0x00042400000c000b */
[----:B01234-:R-:W-:Y:S01]  /*26cd0*/  ENDCOLLECTIVE ;  /* 0x000000000000791b */ /* 0x01ffe20003800000 */
.L_x_8994:
[----:B------:R-:W-:Y:S05]  /*26ce0*/  BSYNC B0 ;  /* 0x0000000000007941 */ /* 0x000fea0003800000 */
.L_x_8993:
        /* <DEDUP_REMOVED lines=9> */
.L_x_8995:
        /* <DEDUP_REMOVED lines=26> */
.L_x_8996:
        /* <DEDUP_REMOVED lines=8> */
.L_x_8997:
        /* <DEDUP_REMOVED lines=8> */
.L_x_8998:
        /* <DEDUP_REMOVED lines=8> */
.L_x_8999:
        /* <DEDUP_REMOVED lines=8> */
.L_x_9000:
        /* <DEDUP_REMOVED lines=9> */
.L_x_9001:
[----:B------:R-:W-:Y:S01]  /*271b0*/  IMAD.MOV.U32 R9, RZ, RZ, R14 ;  /* 0x000000ffff097224 */ /* 0x000fe200078e000e */
[----:B------:R-:W-:Y:S06]  /*271c0*/  BRA `(.L_x_9002) ;  /* 0xffffffc4005c7947 */ /* 0x000fec000383ffff */
.L_x_8899:
        /* <DEDUP_REMOVED lines=8> */
.L_x_9004:
[----:B------:R-:W-:Y:S05]  /*27250*/  BSYNC B0 ;  /* 0x0000000000007941 */ /* 0x000fea0003800000 */
.L_x_9003:
        /* <DEDUP_REMOVED lines=10> */
.L_x_9005:
        /* <DEDUP_REMOVED lines=8> */
.L_x_9006:
        /* <DEDUP_REMOVED lines=8> */
.L_x_9007:
        /* <DEDUP_REMOVED lines=8> */
.L_x_9008:
        /* <DEDUP_REMOVED lines=9> */
.L_x_9009:
[----:B------:R-:W-:Y:S01]  /*27510*/  IMAD.MOV.U32 R9, RZ, RZ, R14 ;  /* 0x000000ffff097224 */ /* 0x000fe200078e000e */
[----:B------:R-:W-:Y:S06]  /*27520*/  BRA `(.L_x_9010) ;  /* 0xffffffc400307947 */ /* 0x000fec000383ffff */
.L_x_8901:
[----:B------:R-:W-:Y:S01]  /*27530*/  BSSY B0, `(.L_x_9011) ;  /* 0x0000006000007945 */ /* 0x000fe20003800000 */
[----:B------:R-:W-:Y:S01]  /*27540*/  PLOP3.LUT P6, PT, P6, PT, PT, 0x8, 0x0 ;  /* 0x000000000000781c */ /* 0x000fe200037ce170 */
[----:B------:R-:W-:-:S12]  /*27550*/  IMAD.MOV.U32 R15, RZ, RZ, -0x1 ;  /* 0xffffffffff0f7424 */ /* 0x000fd800078e00ff */
[----:B0-----:R-:W-:Y:S05]  /*27560*/  WARPSYNC.COLLECTIVE R15, `(.L_x_9012) ;  /* 0x000000000f087348 */ /* 0x001fea0003c00000 */
[----:B------:R-:W-:Y:S01]  /*27570*/  VOTE.ANY R14, PT, P6 ;  /* 0x00000000000e7806 */ /* 0x000fe200030e0100 */
[----:B0-----:R-:W-:Y:S06]  /*27580*/  ENDCOLLECTIVE ;  /* 0x000000000000791b */ /* 0x001fec0003800000 */
.L_x_9012:
[----:B------:R-:W-:Y:S05]  /*27590*/  BSYNC B0 ;  /* 0x0000000000007941 */ /* 0x000fea0003800000 */
.L_x_9011:
        /* <DEDUP_REMOVED lines=10> */
.L_x_9013:
[----:B------:R-:W-:Y:S02]  /*27640*/  IMAD.MOV.U32 R13, RZ, RZ, R6 ;  /* 0x000000ffff0d7224 */ /* 0x000fe400078e0006 */
[----:B------:R-:W-:-:S07]  /*27650*/  IMAD.MOV.U32 R0, RZ, RZ, R14 ;  /* 0x000000ffff007224 */ /* 0x000fce00078e000e */
[----:B------:R-:W-:Y:S05]  /*27660*/  WARPSYNC.COLLECTIVE R15, `(.L_x_9014) ;  /* 0x000000000f087348 */ /* 0x000fea0003c00000 */
[----:B------:R0:W1:Y:S02]  /*27670*/  SHFL.IDX P6, R14, R13, R12, R11 ;  /* 0x0000000c0d0e7389 */ /* 0x00006400000c000b */
[----:B01----:R-:W-:Y:S01]  /*27680*/  ENDCOLLECTIVE ;  /* 0x000000000000791b */ /* 0x003fe20003800000 */
.L_x_9014:
[----:B------:R-:W-:Y:S02]  /*27690*/  IMAD.MOV.U32 R6, RZ, RZ, R14 ;  /* 0x000000ffff067224 */ /* 0x000fe400078e000e */
[----:B------:R-:W-:-:S05]  /*276a0*/  IMAD.IADD R10, R4, 0x1, R10 ;  /* 0x00000001040a7824 */ /* 0x000fca00078e020a */
[----:B------:R0:W-:Y:S01]  /*276b0*/  STL [R1+0xc], R10 ;  /* 0x00000c0a01007387 */ /* 0x0001e20000100800 */
[----:B------:R-:W-:Y:S05]  /*276c0*/  BRA `(.L_x_9015) ;  /* 0xffffffc400107947 */ /* 0x000fea000383ffff */
.L_x_8903:
        /* <DEDUP_REMOVED lines=8> */
.L_x_9017:
[----:B------:R-:W-:Y:S05]  /*27750*/  BSYNC B0 ;  /* 0x0000000000007941 */ /* 0x000fea0003800000 */
.L_x_9016:
[----:B------:R-:W-:Y:S01]  /*27760*/  IMAD.MOV.U32 R4, RZ, RZ, R14 ;  /* 0x000000ffff047224 */ /* 0x000fe200078e000e */
[----:B------:R-:W-:Y:S06]  /*27770*/  BRA `(.L_x_9018) ;  /* 0xffffffc000fc7947 */ /* 0x000fec000383ffff */
.L_x_8909:
[----:B0-----:R0:W1:Y:S02]  /*27780*/  SYNCS.PHASECHK.TRANS64.TRYWAIT P0, [R0+URZ+0x38820], R3 ;  /* 0x03882003000075a7 */ /* 0x001064000800017f */
[----:B-1----:R-:W-:Y:S05]  /*27790*/  @!P0 NANOSLEEP.SYNCS 0x989680 ;  /* 0x009896800000895d */ /* 0x002fea0003900000 */
[----:B------:R-:W1:Y:S02]  /*277a0*/  @!P0 SYNCS.PHASECHK.TRANS64 P0, [R0+URZ+0x38820], R3 ;  /* 0x03882003000085a7 */ /* 0x000e64000800007f */
[----:B-1----:R-:W-:Y:S05]  /*277b0*/  @!P0 BRA `(.L_x_8909) ;  /* 0xfffffffc00f08947 */ /* 0x002fea000383ffff */
[----:B------:R-:W-:Y:S05]  /*277c0*/  BRA `(.L_x_9019) ;  /* 0xffffffcc009c7947 */ /* 0x000fea000383ffff */
.L_x_8910:
        /* <DEDUP_REMOVED lines=11> */
.L_x_9021:
[----:B------:R-:W-:Y:S05]  /*27880*/  BSYNC B0 ;  /* 0x0000000000007941 */ /* 0x000fea0003800000 */
.L_x_9020:
[----:B------:R-:W-:Y:S05]  /*27890*/  BRA `(.L_x_9022) ;  /* 0xffffffcc00847947 */ /* 0x000fea000383ffff */
.L_x_8911:
[----:B------:R-:W-:Y:S01]  /*278a0*/  BSSY B0, `(.L_x_9023) ;  /* 0x0000006000007945 */ /* 0x000fe20003800000 */
[----:B------:R-:W-:-:S07]  /*278b0*/  IMAD.MOV.U32 R15, RZ, RZ, -0x1 ;  /* 0xffffffffff0f7424 */ /* 0x000fce00078e00ff */
[----:B01----:R-:W-:Y:S05]  /*278c0*/  WARPSYNC.COLLECTIVE R15, `(.L_x_9024) ;  /* 0x000000000f0c7348 */ /* 0x003fea0003c00000 */
[----:B------:R-:W-:Y:S02]  /*278d0*/  ELECT P6, UR62, PT ;  /* 0x00000000003e782f */ /* 0x000fe400038c0000 */
[----:B------:R-:W-:Y:S01]  /*278e0*/  MOV R14, UR62 ;  /* 0x0000003e000e7c02 */ /* 0x000fe20008000f00 */
[----:B01----:R-:W-:Y:S10]  /*278f0*/  ENDCOLLECTIVE ;  /* 0x000000000000791b */ /* 0x003ff40003800000 */
.L_x_9024:
[----:B------:R-:W-:Y:S05]  /*27900*/  BSYNC B0 ;  /* 0x0000000000007941 */ /* 0x000fea0003800000 */
.L_x_9023:
[----:B------:R-:W-:Y:S05]  /*27910*/  BRA `(.L_x_9025) ;  /* 0xffffffcc00787947 */ /* 0x000fea000383ffff */
.L_x_8913:
[----:B0-----:R0:W1:Y:S02]  /*27920*/  SYNCS.PHASECHK.TRANS64.TRYWAIT P0, [R6+URZ], R5 ;  /* 0x00000005060075a7 */ /* 0x001064000800017f */
[----:B-1----:R-:W-:Y:S05]  /*27930*/  @!P0 NANOSLEEP.SYNCS 0x989680 ;  /* 0x009896800000895d */ /* 0x002fea0003900000 */
[----:B------:R-:W1:Y:S02]  /*27940*/  @!P0 SYNCS.PHASECHK.TRANS64 P0, [R6+URZ], R5 ;  /* 0x00000005060085a7 */ /* 0x000e64000800007f */
[----:B-1----:R-:W-:Y:S05]  /*27950*/  @!P0 BRA `(.L_x_8913) ;  /* 0xfffffffc00f08947 */ /* 0x002fea000383ffff */
[----:B------:R-:W-:Y:S05]  /*27960*/  BRA `(.L_x_9026) ;  /* 0xffffffcc00b47947 */ /* 0x000fea000383ffff */
.L_x_8914:
[----:B-1----:R1:W2:Y:S02]  /*27970*/  SYNCS.PHASECHK.TRANS64.TRYWAIT P0, [R7+URZ], R2 ;  /* 0x00000002070075a7 */ /* 0x0022a4000800017f */
[----:B--2---:R-:W-:Y:S05]  /*27980*/  @!P0 NANOSLEEP.SYNCS 0x989680 ;  /* 0x009896800000895d */ /* 0x004fea0003900000 */
[----:B------:R-:W2:Y:S02]  /*27990*/  @!P0 SYNCS.PHASECHK.TRANS64 P0, [R7+URZ], R2 ;  /* 0x00000002070085a7 */ /* 0x000ea4000800007f */
[----:B--2---:R-:W-:Y:S05]  /*279a0*/  @!P0 BRA `(.L_x_8914) ;  /* 0xfffffffc00f08947 */ /* 0x004fea000383ffff */
[----:B------:R-:W-:Y:S05]  /*279b0*/  BRA `(.L_x_9027) ;  /* 0xffffffcc00a87947 */ /* 0x000fea000383ffff */
.L_x_8916:
[----:B--2---:R2:W3:Y:S02]  /*279c0*/  SYNCS.PHASECHK.TRANS64.TRYWAIT P0, [R4+URZ], R5 ;  /* 0x00000005040075a7 */ /* 0x0044e4000800017f */
[----:B---3--:R-:W-:Y:S05]  /*279d0*/  @!P0 NANOSLEEP.SYNCS 0x989680 ;  /* 0x009896800000895d */ /* 0x008fea0003900000 */
[----:B------:R-:W3:Y:S02]  /*279e0*/  @!P0 SYNCS.PHASECHK.TRANS64 P0, [R4+URZ], R5 ;  /* 0x00000005040085a7 */ /* 0x000ee4000800007f */
[----:B---3--:R-:W-:Y:S05]  /*279f0*/  @!P0 BRA `(.L_x_8916) ;  /* 0xfffffffc00f08947 */ /* 0x008fea000383ffff */
[----:B------:R-:W-:Y:S05]  /*27a00*/  BRA `(.L_x_9028) ;  /* 0xffffffcc00b07947 */ /* 0x000fea000383ffff */
.L_x_9029:
        /* <DEDUP_REMOVED lines=15> */
.L_x_15187:


//--------------------- .text._ZN7cutlass13device_kernelIN5flash11enable_sm90INS1_16FlashAttnFwdSm90INS1_25CollectiveMainloopFwdSm90ILi2EN4cute5tupleIJNS5_1CILi1EEES8_S8_EEENS6_IJNS7_ILi128EEENS7_ILi96EEENS7_ILi64EEEEEELi256ENS_6half_tEfNS_4arch4Sm90ELb0ELb0ELb1ELb0ELb0ELb0ELb0ELb1ELb0ELb1ELb1ELb0EEENS1_21CollectiveEpilogueFwdINS6_IJSA_NS7_ILi256EEESB_EEES9_SE_SG_Li256ELb0ELb1ELb1ELb0EEENS1_19SingleTileSchedulerILb0ELb1ELb1ELi128EEEEEEEEEvNT_6ParamsE --------------------------
	.section	.text._ZN7cutlass13device_kernelIN5flash11enable_sm90INS1_16FlashAttnFwdSm90INS1_25CollectiveMainloopFwdSm90ILi2EN4cute5tupleIJNS5_1CILi1EEES8_S8_EEENS6_IJNS7_ILi128EEENS7_ILi96EEENS7_ILi64EEEEEELi256ENS_6half_tEfNS_4arch4Sm90ELb0ELb0ELb1ELb0ELb0ELb0ELb0ELb1ELb0ELb1ELb1ELb0EEENS1_21CollectiveEpilogueFwdINS6_IJSA_NS7_ILi256EEESB_EEES9_SE_SG_Li256ELb0ELb1ELb1ELb0EEENS1_19SingleTileSchedulerILb0ELb1ELb1ELi128EEEEEEEEEvNT_6ParamsE,"ax",@progbits
	.align	128
.text._ZN7cutlass13device_kernelIN5flash11enable_sm90INS1_16FlashAttnFwdSm90INS1_25CollectiveMainloopFwdSm90ILi2EN4cute5tupleIJNS5_1CILi1EEES8_S8_EEENS6_IJNS7_ILi128EEENS7_ILi96EEENS7_ILi64EEEEEELi256ENS_6half_tEfNS_4arch4Sm90ELb0ELb0ELb1ELb0ELb0ELb0ELb0ELb1ELb0ELb1ELb1ELb0EEENS1_21CollectiveEpilogueFwdINS6_IJSA_NS7_ILi256EEESB_EEES9_SE_SG_Li256ELb0ELb1ELb1ELb0EEENS1_19SingleTileSchedulerILb0ELb1ELb1ELi128EEEEEEEEEvNT_6ParamsE:
        .type           _ZN7cutlass13device_kernelIN5flash11enable_sm90INS1_16FlashAttnFwdSm90INS1_25CollectiveMainloopFwdSm90ILi2EN4cute5tupleIJNS5_1CILi1EEES8_S8_EEENS6_IJNS7_ILi128EEENS7_ILi96EEENS7_ILi64EEEEEELi256ENS_6half_tEfNS_4arch4Sm90ELb0ELb0ELb1ELb0ELb0ELb0ELb0ELb1ELb0ELb1ELb1ELb0EEENS1_21CollectiveEpilogueFwdINS6_IJSA_NS7_ILi256EEESB_EEES9_SE_SG_Li256ELb0ELb1ELb1ELb0EEENS1_19SingleTileSchedulerILb0ELb1ELb1ELi128EEEEEEEEEvNT_6ParamsE,@function
        .size           _ZN7cutlass13device_kernelIN5flash11enable_sm90INS1_16FlashAttnFwdSm90INS1_25CollectiveMainloopFwdSm90ILi2EN4cute5tupleIJNS5_1CILi1EEES8_S8_EEENS6_IJNS7_ILi128EEENS7_ILi96EEENS7_ILi64EEEEEELi256ENS_6half_tEfNS_4arch4Sm90ELb0ELb0ELb1ELb0ELb0ELb0ELb0ELb1ELb0ELb1ELb1ELb0EEENS1_21CollectiveEpilogueFwdINS6_IJSA_NS7_ILi256EEESB_EEES9_SE_SG_Li256ELb0ELb1ELb1ELb0EEENS1_19SingleTileSchedulerILb0ELb1ELb1ELi128EEEEEEEEEvNT_6ParamsE,(.L_x_15188 - _ZN7cutlass13device_kernelIN5flash11enable_sm90INS1_16FlashAttnFwdSm90INS1_25CollectiveMainloopFwdSm90ILi2EN4cute5tupleIJNS5_1CILi1EEES8_S8_EEENS6_IJNS7_ILi128EEENS7_ILi96EEENS7_ILi64EEEEEELi256ENS_6half_tEfNS_4arch4Sm90ELb0ELb0ELb1ELb0ELb0ELb0ELb0ELb1ELb0ELb1ELb1ELb0EEENS1_21CollectiveEpilogueFwdINS6_IJSA_NS7_ILi256EEESB_EEES9_SE_SG_Li256ELb0ELb1ELb1ELb0EEENS1_19SingleTileSchedulerILb0ELb1ELb1ELi128EEEEEEEEEvNT_6ParamsE)
        .other          _ZN7cutlass13device_kernelIN5flash11enable_sm90INS1_16FlashAttnFwdSm90INS1_25CollectiveMainloopFwdSm90ILi2EN4cute5tupleIJNS5_1CILi1EEES8_S8_EEENS6_IJNS7_ILi128EEENS7_ILi96EEENS7_ILi64EEEEEELi256ENS_6half_tEfNS_4arch4Sm90ELb0ELb0ELb1ELb0ELb0ELb0ELb0ELb1ELb0ELb1ELb1ELb0EEENS1_21CollectiveEpilogueFwdINS6_IJSA_NS7_ILi256EEESB_EEES9_SE_SG_Li256ELb0ELb1ELb1ELb0EEENS1_19SingleTileSchedulerILb0ELb1ELb1ELi128EEEEEEEEEvNT_6ParamsE,@"STO_CUDA_ENTRY STV_DEFAULT"
_ZN7cutlass13device_kernelIN5flash11enable_sm90INS1_16FlashAttnFwdSm90INS1_25CollectiveMainloopFwdSm90ILi2EN4cute5tupleIJNS5_1CILi1EEES8_S8_EEENS6_IJNS7_ILi128EEENS7_ILi96EEENS7_ILi64EEEEEELi256ENS_6half_tEfNS_4arch4Sm90ELb0ELb0ELb1ELb0ELb0ELb0ELb0ELb1ELb0ELb1ELb1ELb0EEENS1_21CollectiveEpilogueFwdINS6_IJSA_NS7_ILi256EEESB_EEES9_SE_SG_Li256ELb0ELb1ELb1ELb0EEENS1_19SingleTileSchedulerILb0ELb1ELb1ELi128EEEEEEEEEvNT_6ParamsE:
        /* <DEDUP_REMOVED lines=18> */
.L_x_9031:
[----:B------:R-:W-:Y:S05]  /*0120*/  BSYNC B0 ;  /* 0x0000000000007941 */ /* 0x000fea0003800000 */
.L_x_9030:
        /* <DEDUP_REMOVED lines=41> */
.L_x_9032:
        /* <DEDUP_REMOVED lines=22> */
.L_x_9033:
        /* <DEDUP_REMOVED lines=18> */
.L_x_9034:
        /* <DEDUP_REMOVED lines=22> */
.L_x_9035:
        /* <DEDUP_REMOVED lines=22> */
.L_x_9036:
        /* <DEDUP_REMOVED lines=8> */
.L_x_9039:
[----:B------:R-:W-:-:S08]  /*0980*/  NOP ;  /* 0x0000000000007918 */ /* 0x000fd00000000000 */
[----:B------:R-:W0:Y:S02]  /*0990*/  USETMAXREG.TRY_ALLOC.CTAPOOL UP0, 0xf0 ;  /* 0x000000f0000079c8 */ /* 0x000e240008000600 */
[----:B0-----:R-:W-:-:S13]  /*09a0*/  PLOP3.LUT P0, PT, PT, PT, UP0, 0x80, 0x0 ;  /* 0x000000000000781c */ /* 0x001fda0003f0f008 */
[----:B------:R-:W-:Y:S05]  /*09b0*/  @!P0 BRA `(.L_x_9039) ;  /* 0xfffffffc00f08947 */ /* 0x000fea000383ffff */
[----:B------:R-:W0:Y:S01]  /*09c0*/  S2UR UR6, SR_CTAID.Y ;  /* 0x00000000000679c3 */ /* 0x000e220000002600 */
[----:B------:R-:W-:-:S07]  /*09d0*/  ULDC UR7, c[0x0][0xc50] ;  /* 0x0003140000077ab9 */ /* 0x000fce0000000800 */
[----:B------:R-:W-:Y:S08]  /*09e0*/  BAR.ARV 0x8, 0x180 ;  /* 0x0206000000007b1d */ /* 0x000ff00000002000 */
[----:B------:R-:W1:Y:S01]  /*09f0*/  S2UR UR8, SR_CTAID.Z ;  /* 0x00000000000879c3 */ /* 0x000e620000002700 */
[----:B------:R-:W-:Y:S01]  /*0a00*/  ISETP.NE.AND P0, PT, R2, 0x1, PT ;  /* 0x000000010200780c */ /* 0x000fe20003f05270 */
[----:B------:R-:W-:-:S11]  /*0a10*/  UISETP.NE.AND UP0, UPT, UR7, 0x1, UPT ;  /* 0x000000010700788c */ /* 0x000fd6000bf05270 */
[----:B------:R-:W-:Y:S01]  /*0a20*/  @UP0 ULDC UR4, c[0x0][0xc54] ;  /* 0x0003150000040ab9 */ /* 0x000fe20000000800 */
[----:B------:R-:W-:Y:S06]  /*0a30*/  @!P0 BAR.ARV 0x9, 0x100 ;  /* 0x0244000000008b1d */ /* 0x000fec0000002000 */
[----:B0-----:R-:W-:Y:S01]  /*0a40*/  UIMAD.WIDE.U32 UR4, UR6, UR4, URZ ;  /* 0x00000004060472a5 */ /* 0x001fe2000f8e003f */
[----:B------:R-:W-:Y:S01]  /*0a50*/  @UP0 ULDC UR9, c[0x0][0xc58] ;  /* 0x0003160000090ab9 */ /* 0x000fe20000000800 */
[----:B------:R-:W-:Y:S01]  /*0a60*/  UMOV UR36, UR6 ;  /* 0x0000000600247c82 */ /* 0x000fe20008000000 */
[----:B-1----:R-:W-:Y:S01]  /*0a70*/  ISETP.LE.AND P0, PT, RZ, UR8, PT ;  /* 0x00000008ff007c0c */ /* 0x002fe2000bf03270 */
[----:B------:R-:W-:-:S04]  /*0a80*/  @UP0 USHF.R.U32.HI UR36, URZ, UR9, UR5 ;  /* 0x000000093f240299 */ /* 0x000fc80008011605 */
[----:B------:R-:W-:-:S04]  /*0a90*/  UIADD3 UR4, -UR36, URZ, URZ ;  /* 0x0000003f24047290 */ /* 0x000fc8000fffe13f */
[----:B------:R-:W-:-:S04]  /*0aa0*/  UIMAD UR7, UR7, UR4, UR6 ;  /* 0x00000004070772a4 */ /* 0x000fc8000f8e0206 */
[----:B------:R-:W-:Y:S08]  /*0ab0*/  @!P0 BRA `(.L_x_9040) ;  /* 0x000000b800208947 */ /* 0x000ff00003800000 */
[----:B------:R-:W-:Y:S01]  /*0ac0*/  ULDC.64 UR4, c[0x0][0x418] ;  /* 0x0001060000047ab9 */ /* 0x000fe20000000a00 */
[----:B------:R-:W-:Y:S01]  /*0ad0*/  ULDC UR39, c[0x0][0x424] ;  /* 0x0001090000277ab9 */ /* 0x000fe20000000800 */
[----:B------:R-:W-:Y:S02]  /*0ae0*/  UISETP.NE.U32.AND UP0, UPT, UR4, URZ, UPT ;  /* 0x0000003f0400728c */ /* 0x000fe4000bf05070 */
        /* <DEDUP_REMOVED lines=8> */
[----:B------:R-:W-:-:S04]  /*0b70*/  UIMAD.WIDE UR4, UR4, 0x2aaaaaab, URZ ;  /* 0x2aaaaaab040478a5 */ /* 0x000fc8000f8e023f */
[----:B------:R-:W-:-:S03]  /*0b80*/  USHF.R.U32.HI UR6, URZ, 0x1f, UR5 ;  /* 0x0000001f3f067899 */ /* 0x000fc60008011605 */
[----:B------:R-:W-:Y:S01]  /*0b90*/  UMOV UR4, URZ ;  /* 0x0000003f00047c82 */ /* 0x000fe20008000000 */
[----:B------:R-:W-:-:S04]  /*0ba0*/  ULEA.HI.SX32 UR6, UR5, UR6, 0x1c ;  /* 0x0000000605067291 */ /* 0x000fc8000f8fe23f */
[----:B------:R-:W-:Y:S08]  /*0bb0*/  @!P0 BRA `(.L_x_9041) ;  /* 0x0000000000908947 */ /* 0x000ff00003800000 */
        /* <DEDUP_REMOVED lines=11> */
[----:B------:R-:W-:-:S04]  /*0c70*/  IABS R5, R5 ;  /* 0x0000000500057213 */ /* 0x000fc80000000000 */
[----:B------:R-:W-:-:S04]  /*0c80*/  MOV R4, R5 ;  /* 0x0000000500047202 */ /* 0x000fc80000000f00 */
        /* <DEDUP_REMOVED lines=23> */
.L_x_9041:
[----:B------:R-:W-:Y:S01]  /*0e00*/  UIMAD UR37, UR37, UR4, URZ ;  /* 0x00000004252572a4 */ /* 0x000fe2000f8e023f */
[----:B------:R-:W-:Y:S01]  /*0e10*/  IMAD.U32 R0, RZ, RZ, UR6 ;  /* 0x00000006ff007e24 */ /* 0x000fe2000f8e00ff */
[----:B------:R-:W0:Y:S01]  /*0e20*/  S2R R4, SR_TID.X ;  /* 0x0000000000047919 */ /* 0x000e220000002100 */
[----:B------:R-:W-:Y:S01]  /*0e30*/  IMAD.U32 R3, RZ, RZ, UR4 ;  /* 0x00000004ff037e24 */ /* 0x000fe2000f8e00ff */
[----:B------:R-:W-:Y:S01]  /*0e40*/  PLOP3.LUT P0, PT, PT, PT, PT, 0x80, 0x0 ;  /* 0x000000000000781c */ /* 0x000fe20003f0f070 */
[----:B------:R-:W-:Y:S01]  /*0e50*/  IMAD.MOV.U32 R5, RZ, RZ, RZ ;  /* 0x000000ffff057224 */ /* 0x000fe200078e00ff */
[----:B------:R-:W-:Y:S02]  /*0e60*/  MOV R6, RZ ;  /* 0x000000ff00067202 */ /* 0x000fe40000000f00 */
        /* <DEDUP_REMOVED lines=27> */
[----:B0-----:R-:W-:Y:S01]  /*1020*/  VIADD R16, R4, 0xffffff80 ;  /* 0xffffff8004107836 */ /* 0x001fe20000000000 */
        /* <DEDUP_REMOVED lines=76> */
.L_x_9043:
[----:B------:R-:W-:Y:S01]  /*14f0*/  SHF.L.U32 R7, RZ, 0x1f, RZ ;  /* 0x0000001fff077819 */ /* 0x000fe200000006ff */
[----:B------:R-:W-:-:S03]  /*1500*/  VIADD R0, R2, 0x8 ;  /* 0x0000000802007836 */ /* 0x000fc60000000000 */
[----:B------:R-:W0:Y:S02]  /*1510*/  SYNCS.PHASECHK.TRANS64.TRYWAIT P0, [UR38+0x22800], R7 ;  /* 0x02280007ff0075a7 */ /* 0x000e240008000166 */
[----:B0-----:R-:W-:Y:S05]  /*1520*/  @!P0 BRA `(.L_x_9044) ;  /* 0x000000ac008c8947 */ /* 0x001fea0003800000 */
.L_x_9150:
[----:B------:R-:W-:Y:S05]  /*1530*/  WARPSYNC.ALL ;  /* 0x0000000000007948 */ /* 0x000fea0003800000 */
[----:B------:R-:W-:Y:S01]  /*1540*/  ULOP3.LUT UR4, UR42, 0x1, URZ, 0xfc, !UPT ;  /* 0x000000012a047892 */ /* 0x000fe2000f8efc3f */
[----:B------:R1:W-:Y:S03]  /*1550*/  BAR.SYNC.DEFER_BLOCKING R0, 0x100 ;  /* 0x000400000000751d */ /* 0x0003e60000010000 */
[----:B------:R-:W-:-:S06]  /*1560*/  UISETP.NE.AND UP0, UPT, UR4, 0x3, UPT ;  /* 0x000000030400788c */ /* 0x000fcc000bf05270 */
[----:B------:R-:W-:-:S13]  /*1570*/  PLOP3.LUT P0, PT, PT, PT, UP0, 0x80, 0x0 ;  /* 0x000000000000781c */ /* 0x000fda0003f0f008 */
[----:B-1----:R-:W-:Y:S05]  /*1580*/  @!P0 BRA `(.L_x_9045) ;  /* 0x0000000000048947 */ /* 0x002fea0003800000 */
[----:B------:R-:W-:Y:S01]  /*1590*/  BPT.TRAP 0x1 ;  /* 0x000000040000795c */ /* 0x000fe20000300000 */
.L_x_9045:
[----:B------:R1:W2:Y:S01]  /*15a0*/  SYNCS.PHASECHK.TRANS64.TRYWAIT P1, [UR38+0x22830], R7 ;  /* 0x02283007ff0075a7 */ /* 0x0002a20008020166 */
[----:B------:R-:W-:Y:S05]  /*15b0*/  @!P0 BRA `(.L_x_9046) ;  /* 0x0000000000048947 */ /* 0x000fea0003800000 */
[----:B------:R-:W-:Y:S01]  /*15c0*/  BPT.TRAP 0x1 ;  /* 0x000000040000795c */ /* 0x000fe20000300000 */
.L_x_9046:
[----:B--2---:R-:W-:Y:S05]  /*15d0*/  @P1 BRA `(.L_x_9047) ;  /* 0x0000000000081947 */ /* 0x004fea0003800000 */
[----:B------:R-:W2:Y:S02]  /*15e0*/  SYNCS.PHASECHK.TRANS64.TRYWAIT P1, [UR38+0x22830], R7 ;  /* 0x02283007ff0075a7 */ /* 0x000ea40008020166 */
[----:B--2---:R-:W-:Y:S05]  /*15f0*/  @!P1 BRA `(.L_x_9048) ;  /* 0x000000ac00709947 */ /* 0x004fea0003800000 */
.L_x_9047:
[----:B------:R-:W-:Y:S01]  /*1600*/  UIADD3 UR4, UR38, 0x1c400, URZ ;  /* 0x0001c40026047890 */ /* 0x000fe2000fffe03f */
[----:B------:R-:W-:Y:S01]  /*1610*/  WARPGROUP.ARRIVE ;  /* 0x00000000000079c5 */ /* 0x000fe20000000000 */
[----:B------:R-:W-:Y:S01]  /*1620*/  ULOP3.LUT UR8, UR41, 0x10000, URZ, 0xfc, !UPT ;  /* 0x0001000029087892 */ /* 0x000fe2000f8efc3f */
[----:B------:R-:W-:Y:S01]  /*1630*/  LOP3.LUT R17, R17, 0xffffff80, RZ, 0xc0, !PT ;  /* 0xffffff8011117812 */ /* 0x000fe200078ec0ff */
[----:B------:R-:W-:Y:S01]  /*1640*/  USHF.R.U32.HI UR4, URZ, 0x4, UR4 ;  /* 0x000000043f047899 */ /* 0x000fe20008011604 */
[----:B------:R-:W-:Y:S01]  /*1650*/  P2R R11, PR, RZ, 0x1 ;  /* 0x00000001ff0b7803 */ /* 0x000fe20000000000 */
[----:B------:R-:W-:Y:S01]  /*1660*/  UMOV UR9, 0x40000040 ;  /* 0x4000004000097882 */ /* 0x000fe20000000000 */
[----:B------:R-:W-:Y:S01]  /*1670*/  UMOV UR7, 0x40000040 ;  /* 0x4000004000077882 */ /* 0x000fe20000000000 */
[----:B------:R-:W-:Y:S01]  /*1680*/  ULOP3.LUT UR4, UR4, 0x3fff, URZ, 0xc0, !UPT ;  /* 0x00003fff04047892 */ /* 0x000fe2000f8ec03f */
[----:B------:R-:W-:Y:S01]  /*1690*/  IMAD.IADD R17, R16, 0x1, -R17 ;  /* 0x0000000110117824 */ /* 0x000fe200078e0a11 */
[----:B------:R-:W-:Y:S01]  /*16a0*/  UMOV UR5, UR9 ;  /* 0x0000000900057c82 */ /* 0x000fe20008000000 */
[----:B------:R-:W-:Y:S01]  /*16b0*/  UIADD3 UR12, UR8, 0x2, URZ ;  /* 0x00000002080c7890 */ /* 0x000fe2000fffe03f */
[----:B------:R-:W2:Y:S01]  /*16c0*/  S2R R13, SR_TID.X ;  /* 0x00000000000d7919 */ /* 0x000ea20000002100 */
[----:B------:R-:W-:Y:S01]  /*16d0*/  ULOP3.LUT UR6, UR4, 0x10000, URZ, 0xfc, !UPT ;  /* 0x0001000004067892 */ /* 0x000fe2000f8efc3f */
[----:B0-----:R-:W-:Y:S01]  /*16e0*/  SHF.R.S32.HI R4, RZ, 0x1f, R17 ;  /* 0x0000001fff047819 */ /* 0x001fe20000011411 */
[----:B------:R-:W-:Y:S01]  /*16f0*/  UMOV UR13, 0x40000040 ;  /* 0x40000040000d7882 */ /* 0x000fe20000000000 */
[----:B------:R-:W-:Y:S01]  /*1700*/  UMOV UR4, UR8 ;  /* 0x0000000800047c82 */ /* 0x000fe20008000000 */
[----:B------:R-:W-:Y:S01]  /*1710*/  UIADD3 UR14, UR6, 0x2, URZ ;  /* 0x00000002060e7890 */ /* 0x000fe2000fffe03f */
[----:B------:R-:W-:Y:S01]  /*1720*/  LEA.HI R4, R4, R17, RZ, 0x2 ;  /* 0x0000001104047211 */ /* 0x000fe200078f10ff */
[----:B------:R-:W-:Y:S01]  /*1730*/  UMOV UR15, 0x40000040 ;  /* 0x40000040000f7882 */ /* 0x000fe20000000000 */
[----:B------:R-:W-:-:S02]  /*1740*/  UIADD3 UR16, UR8, 0x4, URZ ;  /* 0x0000000408107890 */ /* 0x000fc4000fffe03f */
[----:B------:R-:W-:Y:S01]  /*1750*/  HGMMA.64x96x16.F32 R24, gdesc[UR4], RZ, !UPT, gsb0 ;  /* 0x01600000041879f0 */ /* 0x000fe2000c0008ff */
[----:B------:R-:W-:Y:S01]  /*1760*/  UIADD3 UR18, UR6, 0x4, URZ ;  /* 0x0000000406127890 */ /* 0x000fe2000fffe03f */
[----:B------:R-:W-:Y:S01]  /*1770*/  LOP3.LUT R4, R4, 0x7ffffffc, RZ, 0xc0, !PT ;  /* 0x7ffffffc04047812 */ /* 0x000fe200078ec0ff */
[----:B------:R-:W-:Y:S01]  /*1780*/  UMOV UR17, 0x40000040 ;  /* 0x4000004000117882 */ /* 0x000fe20000000000 */
[----:B------:R-:W-:Y:S01]  /*1790*/  UMOV UR19, 0x40000040 ;  /* 0x4000004000137882 */ /* 0x000fe20000000000 */
[----:B------:R-:W-:Y:S02]  /*17a0*/  UIADD3 UR20, UR8, 0x6, URZ ;  /* 0x0000000608147890 */ /* 0x000fe4000fffe03f */
[----:B------:R-:W-:Y:S01]  /*17b0*/  UIADD3 UR22, UR6, 0x6, URZ ;  /* 0x0000000606167890 */ /* 0x000fe2000fffe03f */
[----:B------:R-:W-:Y:S01]  /*17c0*/  IMAD.IADD R4, R17, 0x1, -R4 ;  /* 0x0000000111047824 */ /* 0x000fe200078e0a04 */
[----:B------:R-:W-:Y:S01]  /*17d0*/  UMOV UR21, 0x40000040 ;  /* 0x4000004000157882 */ /* 0x000fe20000000000 */
[----:B------:R-:W-:Y:S01]  /*17e0*/  UMOV UR23, 0x40000040 ;  /* 0x4000004000177882 */ /* 0x000fe20000000000 */
[----:B------:R-:W-:Y:S01]  /*17f0*/  ULDC UR4, c[0x0][0x9d8] ;  /* 0x0002760000047ab9 */ /* 0x000fe20000000800 */
[----:B------:R-:W-:Y:S01]  /*1800*/  UIMAD UR39, UR40, -0x60, UR39 ;  /* 0xffffffa0282778a4 */ /* 0x000fe2000f8e0227 */
[----:B------:R-:W-:-:S03]  /*1810*/  ULDC UR7, c[0x0][0x988] ;  /* 0x0002620000077ab9 */ /* 0x000fc60000000800 */
[----:B------:R-:W-:-:S06]  /*1820*/  UIADD3 UR39, UR39, 0x60, URZ ;  /* 0x0000006027277890 */ /* 0x000fcc000fffe03f */
[----:B------:R-:W-:Y:S01]  /*1830*/  IMAD.U32 R3, RZ, RZ, UR39 ;  /* 0x00000027ff037e24 */ /* 0x000fe2000f8e00ff */
[----:B--2---:R-:W-:-:S03]  /*1840*/  LOP3.LUT R13, R13, 0x7f, RZ, 0xc0, !PT ;  /* 0x0000007f0d0d7812 */ /* 0x004fc600078ec0ff */
[----:B------:R-:W-:-:S05]  /*1850*/  IMAD R4, R4, -0x2, R3 ;  /* 0xfffffffe04047824 */ /* 0x000fca00078e0203 */
        /* <DEDUP_REMOVED lines=82> */
[----:B------:R-:W-:-:S04]  /*1d80*/  FMUL.FTZ R71, R71, UR4 ;  /* 0x0000000447477c20 */ /* 0x000fc80008410000 */
[----:B------:R-:W3:Y:S01]  /*1d90*/  MUFU.TANH R36, R36 ;  /* 0x0000002400247308 */ /* 0x000ee20000002400 */
[----:B0-----:R-:W-:-:S04]  /*1da0*/  FSEL R33, R33, -INF , P2 ;  /* 0xff80000021217808 */ /* 0x001fc80001000000 */
[----:B------:R-:W-:-:S03]  /*1db0*/  FMNMX.FTZ R3, R33, R8, !PT ;  /* 0x0000000821037209 */ /* 0x000fc60007810000 */
[----:B------:R-:W0:Y:S01]  /*1dc0*/  MUFU.TANH R30, R30 ;  /* 0x0000001e001e7308 */ /* 0x000e220000002400 */
[----:B--2---:R-:W-:Y:S02]  /*1dd0*/  FSEL R6, R27, -INF , P5 ;  /* 0xff8000001b067808 */ /* 0x004fe40002800000 */
[----:B------:R-:W-:-:S05]  /*1de0*/  ISETP.GT.AND P5, PT, R4, 0x19, PT ;  /* 0x000000190400780c */ /* 0x000fca0003fa4270 */
[----:B------:R-:W2:Y:S01]  /*1df0*/  MUFU.TANH R37, R37 ;  /* 0x0000002500257308 */ /* 0x000ea20000002400 */
[----:B---3--:R-:W-:-:S04]  /*1e00*/  FSEL R36, R36, -INF , P6 ;  /* 0xff80000024247808 */ /* 0x008fc80003000000 */
[----:B------:R-:W-:-:S03]  /*1e10*/  FMNMX.FTZ R8, R36, R3, !PT ;  /* 0x0000000324087209 */ /* 0x000fc60007810000 */
[----:B------:R-:W3:Y:S01]  /*1e20*/  MUFU.TANH R31, R31 ;  /* 0x0000001f001f7308 */ /* 0x000ee20000002400 */
[----:B0-----:R-:W-:Y:S02]  /*1e30*/  FSEL R30, R30, -INF , P4 ;  /* 0xff8000001e1e7808 */ /* 0x001fe40002000000 */
[----:B------:R-:W-:-:S05]  /*1e40*/  ISETP.GT.AND P4, PT, R4, 0x20, PT ;  /* 0x000000200400780c */ /* 0x000fca0003f84270 */
[----:B------:R-:W0:Y:S01]  /*1e50*/  MUFU.TANH R40, R40 ;  /* 0x0000002800287308 */ /* 0x000e220000002400 */
[----:B--2---:R-:W-:-:S04]  /*1e60*/  FSEL R37, R37, -INF , P5 ;  /* 0xff80000025257808 */ /* 0x004fc80002800000 */
[----:B------:R-:W-:-:S03]  /*1e70*/  FMNMX.FTZ R3, R37, R8, !PT ;  /* 0x0000000825037209 */ /* 0x000fc60007810000 */
[----:B------:R-:W2:Y:S01]  /*1e80*/  MUFU.TANH R34, R34 ;  /* 0x0000002200227308 */ /* 0x000ea20000002400 */
[----:B---3--:R-:W-:Y:S02]  /*1e90*/  FSEL R31, R31, -INF , P3 ;  /* 0xff8000001f1f7808 */ /* 0x008fe40001800000 */
[----:B------:R-:W-:-:S05]  /*1ea0*/  ISETP.GT.AND P3, PT, R4, 0x21, PT ;  /* 0x000000210400780c */ /* 0x000fca0003f64270 */
        /* <DEDUP_REMOVED lines=88> */
[----:B---3--:R-:W-:-:S04]  /*2430*/  FSEL R69, R69, -INF , P1 ;  /* 0xff80000045457808 */ /* 0x008fc80000800000 */
[----:B------:R-:W-:-:S03]  /*2440*/  FMNMX.FTZ R4, R69, R4, !PT ;  /* 0x0000000445047209 */ /* 0x000fc60007810000 */
[----:B------:R-:W3:Y:S01]  /*2450*/  MUFU.TANH R66, R66 ;  /* 0x0000004200427308 */ /* 0x000ee20000002400 */
[----:B0-----:R-:W-:Y:S01]  /*2460*/  FSEL R62, R62, -INF , P6 ;  /* 0xff8000003e3e7808 */ /* 0x001fe20003000000 */
[----:B------:R-:W0:Y:S06]  /*2470*/  SHFL.BFLY PT, R3, R4, 0x2, 0x1f ;  /* 0x0c401f0004037f89 */ /* 0x000e2c00000e0000 */
[----:B------:R-:W4:Y:S01]  /*2480*/  MUFU.TANH R67, R67 ;  /* 0x0000004300437308 */ /* 0x000f220000002400 */
[----:B--2---:R-:W-:-:S07]  /*2490*/  FSEL R63, R63, -INF , P5 ;  /* 0xff8000003f3f7808 */ /* 0x004fce0002800000 */
[----:B------:R-:W2:Y:S01]  /*24a0*/  MUFU.TANH R70, R70 ;  /* 0x0000004600467308 */ /* 0x000ea20000002400 */
[----:B---3--:R-:W-:-:S07]  /*24b0*/  FSEL R66, R66, -INF , P4 ;  /* 0xff80000042427808 */ /* 0x008fce0002000000 */
[----:B------:R-:W3:Y:S01]  /*24c0*/  MUFU.TANH R71, R71 ;  /* 0x0000004700477308 */ /* 0x000ee20000002400 */
[----:B----4-:R-:W-:Y:S02]  /*24d0*/  FSEL R67, R67, -INF , P3 ;  /* 0xff80000043437808 */ /* 0x010fe40001800000 */
[----:B0-----:R-:W-:-:S05]  /*24e0*/  FMNMX.FTZ R8, R4, R3, !PT ;  /* 0x0000000304087209 */ /* 0x001fca0007810000 */
[----:B------:R-:W0:Y:S01]  /*24f0*/  SHFL.BFLY PT, R3, R8, 0x1, 0x1f ;  /* 0x0c201f0008037f89 */ /* 0x000e2200000e0000 */
[----:B--2---:R-:W-:Y:S02]  /*2500*/  FSEL R70, R70, -INF , P2 ;  /* 0xff80000046467808 */ /* 0x004fe40001000000 */
[----:B---3--:R-:W-:Y:S02]  /*2510*/  FSEL R71, R71, -INF , P1 ;  /* 0xff80000047477808 */ /* 0x008fe40000800000 */
[----:B0-----:R-:W-:-:S04]  /*2520*/  FMNMX.FTZ R3, R8, R3, !PT ;  /* 0x0000000308037209 */ /* 0x001fc80007810000 */
[C---:B------:R-:W-:Y:S01]  /*2530*/  FSETP.NEU.FTZ.AND P0, PT, R3.reuse, -INF , PT ;  /* 0xff8000000300780b */ /* 0x040fe20003f1d000 */
[----:B------:R-:W-:-:S05]  /*2540*/  FMUL.FTZ R9, R3, UR7 ;  /* 0x0000000703097c20 */ /* 0x000fca0008410000 */
[----:B------:R-:W-:Y:S02]  /*2550*/  FSEL R10, R9, RZ, P0 ;  /* 0x000000ff090a7208 */ /* 0x000fe40000000000 */
[----:B------:R-:W-:Y:S02]  /*2560*/  FMNMX.FTZ R9, R5, R6, !PT ;  /* 0x0000000605097209 */ /* 0x000fe40007810000 */
[----:B------:R-:W-:Y:S01]  /*2570*/  ISETP.NE.AND P0, PT, R11, RZ, PT ;  /* 0x000000ff0b00720c */ /* 0x000fe20003f05270 */
        /* <DEDUP_REMOVED lines=13> */
[----:B------:R-:W-:Y:S01]  /*2650*/  FMNMX.FTZ R9, R35, R4, !PT ;  /* 0x0000000423097209 */ /* 0x000fe20007810000 */
[----:B------:R-:W0:Y:S01]  /*2660*/  MUFU.EX2 R25, R25 ;  /* 0x0000001900197308 */ /* 0x000e220000000800 */
        /* <DEDUP_REMOVED lines=15> */
[----:B------:R-:W2:Y:S01]  /*2760*/  MUFU.EX2 R29, R29 ;  /* 0x0000001d001d7308 */ /* 0x000ea20000000800 */
[--C-:B------:R-:W-:Y:S01]  /*2770*/  FFMA.FTZ R61, R61, UR7, -R10.reuse ;  /* 0x000000073d3d7c23 */ /* 0x100fe2000801080a */
[--C-:B------:R-:W-:Y:S01]  /*2780*/  FFMA.FTZ R64, R64, UR7, -R10.reuse ;  /* 0x0000000740407c23 */ /* 0x100fe2000801080a */
[----:B------:R-:W-:Y:S01]  /*2790*/  FMNMX.FTZ R4, R46, R9, !PT ;  /* 0x000000092e047209 */ /* 0x000fe20007810000 */
[--C-:B------:R-:W-:Y:S01]  /*27a0*/  FFMA.FTZ R65, R65, UR7, -R10.reuse ;  /* 0x0000000741417c23 */ /* 0x100fe2000801080a */
[--C-:B------:R-:W-:Y:S01]  /*27b0*/  FFMA.FTZ R68, R68, UR7, -R10.reuse ;  /* 0x0000000744447c23 */ /* 0x100fe2000801080a */
[----:B------:R-:W-:Y:S01]  /*27c0*/  FFMA.FTZ R10, R69, UR7, -R10 ;  /* 0x00000007450a7c23 */ /* 0x000fe2000801080a */
[----:B------:R-:W-:Y:S01]  /*27d0*/  FMNMX.FTZ R9, R47, R4, !PT ;  /* 0x000000042f097209 */ /* 0x000fe20007810000 */
[----:B------:R-:W-:Y:S01]  /*27e0*/  MUFU.EX2 R32, R32 ;  /* 0x0000002000207308 */ /* 0x000fe20000000800 */
[----:B0-----:R-:W-:-:S02]  /*27f0*/  F2FP.F16.F32.PACK_AB R152, R25, R24 ;  /* 0x000000181998723e */ /* 0x001fc400000000ff */
[----:B------:R-:W-:-:S04]  /*2800*/  FMNMX.FTZ R4, R50, R9, !PT ;  /* 0x0000000932047209 */ /* 0x000fc80007810000 */
[----:B------:R-:W-:Y:S01]  /*2810*/  FMNMX.FTZ R9, R51, R4, !PT ;  /* 0x0000000433097209 */ /* 0x000fe20007810000 */
[----:B------:R-:W0:Y:S01]  /*2820*/  MUFU.EX2 R33, R33 ;  /* 0x0000002100217308 */ /* 0x000e220000000800 */
[----:B--2---:R-:W-:Y:S02]  /*2830*/  F2FP.F16.F32.PACK_AB R154, R29, R28 ;  /* 0x0000001c1d9a723e */ /* 0x004fe400000000ff */
[----:B------:R-:W-:-:S04]  /*2840*/  FMNMX.FTZ R4, R54, R9, !PT ;  /* 0x0000000936047209 */ /* 0x000fc80007810000 */
[----:B------:R-:W-:Y:S01]  /*2850*/  FMNMX.FTZ R9, R55, R4, !PT ;  /* 0x0000000437097209 */ /* 0x000fe20007810000 */
[----:B------:R-:W-:Y:S03]  /*2860*/  MUFU.EX2 R36, R36 ;  /* 0x0000002400247308 */ /* 0x000fe60000000800 */
[----:B------:R-:W-:-:S04]  /*2870*/  FMNMX.FTZ R4, R58, R9, !PT ;  /* 0x000000093a047209 */ /* 0x000fc80007810000 */
[----:B------:R-:W-:Y:S01]  /*2880*/  FMNMX.FTZ R9, R59, R4, !PT ;  /* 0x000000043b097209 */ /* 0x000fe20007810000 */
[----:B------:R-:W2:Y:S01]  /*2890*/  MUFU.EX2 R37, R37 ;  /* 0x0000002500257308 */ /* 0x000ea20000000800 */
[----:B0-----:R-:W-:Y:S02]  /*28a0*/  F2FP.F16.F32.PACK_AB R156, R33, R32 ;  /* 0x00000020219c723e */ /* 0x001fe400000000ff */
[----:B------:R-:W-:-:S04]  /*28b0*/  FMNMX.FTZ R4, R62, R9, !PT ;  /* 0x000000093e047209 */ /* 0x000fc80007810000 */
[----:B------:R-:W-:Y:S01]  /*28c0*/  FMNMX.FTZ R9, R63, R4, !PT ;  /* 0x000000043f097209 */ /* 0x000fe20007810000 */
[----:B------:R-:W-:Y:S03]  /*28d0*/  MUFU.EX2 R40, R40 ;  /* 0x0000002800287308 */ /* 0x000fe60000000800 */
[----:B------:R-:W-:-:S04]  /*28e0*/  FMNMX.FTZ R4, R66, R9, !PT ;  /* 0x0000000942047209 */ /* 0x000fc80007810000 */
[----:B------:R-:W-:Y:S01]  /*28f0*/  FMNMX.FTZ R9, R67, R4, !PT ;  /* 0x0000000443097209 */ /* 0x000fe20007810000 */
[----:B------:R-:W0:Y:S01]  /*2900*/  MUFU.EX2 R41, R41 ;  /* 0x0000002900297308 */ /* 0x000e220000000800 */
[----:B--2---:R-:W-:Y:S02]  /*2910*/  F2FP.F16.F32.PACK_AB R158, R37, R36 ;  /* 0x00000024259e723e */ /* 0x004fe400000000ff */
[----:B------:R-:W-:-:S04]  /*2920*/  FMNMX.FTZ R4, R70, R9, !PT ;  /* 0x0000000946047209 */ /* 0x000fc80007810000 */
[----:B------:R-:W-:Y:S01]  /*2930*/  FMNMX.FTZ R4, R71, R4, !PT ;  /* 0x0000000447047209 */ /* 0x000fe20007810000 */
[----:B------:R-:W-:Y:S04]  /*2940*/  MUFU.EX2 R44, R44 ;  /* 0x0000002c002c7308 */ /* 0x000fe80000000800 */
[----:B------:R-:W2:Y:S04]  /*2950*/  SHFL.BFLY PT, R9, R4, 0x2, 0x1f ;  /* 0x0c401f0004097f89 */ /* 0x000ea800000e0000 */
[----:B------:R-:W3:Y:S01]  /*2960*/  MUFU.EX2 R45, R45 ;  /* 0x0000002d002d7308 */ /* 0x000ee20000000800 */
[----:B0-----:R-:W-:-:S07]  /*2970*/  F2FP.F16.F32.PACK_AB R160, R41, R40 ;  /* 0x0000002829a0723e */ /* 0x001fce00000000ff */
[----:B------:R-:W-:Y:S08]  /*2980*/  MUFU.EX2 R48, R48 ;  /* 0x0000003000307308 */ /* 0x000ff00000000800 */
[----:B------:R-:W0:Y:S01]  /*2990*/  MUFU.EX2 R49, R49 ;  /* 0x0000003100317308 */ /* 0x000e220000000800 */
[----:B---3--:R-:W-:Y:S02]  /*29a0*/  F2FP.F16.F32.PACK_AB R162, R45, R44 ;  /* 0x0000002c2da2723e */ /* 0x008fe400000000ff */
[----:B--2---:R-:W-:-:S05]  /*29b0*/  FMNMX.FTZ R9, R4, R9, !PT ;  /* 0x0000000904097209 */ /* 0x004fca0007810000 */
[----:B------:R-:W-:Y:S01]  /*29c0*/  MUFU.EX2 R52, R52 ;  /* 0x0000003400347308 */ /* 0x000fe20000000800 */
[----:B------:R-:W2:Y:S07]  /*29d0*/  SHFL.BFLY PT, R4, R9, 0x1, 0x1f ;  /* 0x0c201f0009047f89 */ /* 0x000eae00000e0000 */
[----:B------:R-:W3:Y:S01]  /*29e0*/  MUFU.EX2 R53, R53 ;  /* 0x0000003500357308 */ /* 0x000ee20000000800 */
[----:B0-----:R-:W-:-:S07]  /*29f0*/  F2FP.F16.F32.PACK_AB R164, R49, R48 ;  /* 0x0000003031a4723e */ /* 0x001fce00000000ff */
[----:B------:R-:W-:Y:S08]  /*2a00*/  MUFU.EX2 R56, R56 ;  /* 0x0000003800387308 */ /* 0x000ff00000000800 */
[----:B------:R-:W-:Y:S01]  /*2a10*/  MUFU.EX2 R57, R57 ;  /* 0x0000003900397308 */ /* 0x000fe20000000800 */
[----:B--2---:R-:W-:Y:S02]  /*2a20*/  FMNMX.FTZ R4, R9, R4, !PT ;  /* 0x0000000409047209 */ /* 0x004fe40007810000 */
[----:B---3--:R-:W-:-:S02]  /*2a30*/  F2FP.F16.F32.PACK_AB R166, R53, R52 ;  /* 0x0000003435a6723e */ /* 0x008fc400000000ff */
[C---:B------:R-:W-:Y:S01]  /*2a40*/  FSETP.NEU.FTZ.AND P1, PT, R4.reuse, -INF , PT ;  /* 0xff8000000400780b */ /* 0x040fe20003f3d000 */
[----:B------:R-:W-:Y:S02]  /*2a50*/  FMUL.FTZ R8, R4, UR7 ;  /* 0x0000000704087c20 */ /* 0x000fe40008410000 */
[----:B------:R-:W-:Y:S03]  /*2a60*/  MUFU.EX2 R9, R10 ;  /* 0x0000000a00097308 */ /* 0x000fe60000000800 */
[----:B------:R-:W-:Y:S02]  /*2a70*/  FSEL R11, R8, RZ, P1 ;  /* 0x000000ff080b7208 */ /* 0x000fe40000800000 */
[----:B------:R-:W-:Y:S02]  /*2a80*/  ISETP.NE.AND P1, PT, R13, RZ, PT ;  /* 0x000000ff0d00720c */ /* 0x000fe40003f25270 */
[----:B------:R-:W-:Y:S01]  /*2a90*/  IADD3 R8, -R2, 0xb, RZ ;  /* 0x0000000b02087810 */ /* 0x000fe20007ffe1ff */
        /* <DEDUP_REMOVED lines=12> */
[----:B------:R2:W3:Y:S01]  /*2b60*/  MUFU.EX2 R12, R6 ;  /* 0x00000006000c7308 */ /* 0x0004e20000000800 */
[----:B0-----:R-:W-:Y:S01]  /*2b70*/  FADD.FTZ R5, R24, R25 ;  /* 0x0000001918057221 */ /* 0x001fe20000010000 */
[--C-:B------:R-:W-:Y:S01]  /*2b80*/  FFMA.FTZ R47, R47, UR7, -R11.reuse ;  /* 0x000000072f2f7c23 */ /* 0x100fe2000801080b */
[----:B------:R-:W-:Y:S01]  /*2b90*/  MOV R10, UR38 ;  /* 0x00000026000a7c02 */ /* 0x000fe20008000f00 */
[--C-:B------:R-:W-:Y:S01]  /*2ba0*/  FFMA.FTZ R50, R50, UR7, -R11.reuse ;  /* 0x0000000732327c23 */ /* 0x100fe2000801080b */
[--C-:B------:R-:W-:Y:S01]  /*2bb0*/  FFMA.FTZ R51, R51, UR7, -R11.reuse ;  /* 0x0000000733337c23 */ /* 0x100fe2000801080b */
[--C-:B------:R-:W-:Y:S01]  /*2bc0*/  FFMA.FTZ R54, R54, UR7, -R11.reuse ;  /* 0x0000000736367c23 */ /* 0x100fe2000801080b */
[----:B------:R-:W-:Y:S01]  /*2bd0*/  FFMA.FTZ R55, R55, UR7, -R11 ;  /* 0x0000000737377c23 */ /* 0x000fe2000801080b */
[----:B------:R-:W0:Y:S01]  /*2be0*/  MUFU.EX2 R30, R30 ;  /* 0x0000001e001e7308 */ /* 0x000e220000000800 */
[----:B--2---:R-:W-:Y:S01]  /*2bf0*/  FADD.FTZ R6, R28, R5 ;  /* 0x000000051c067221 */ /* 0x004fe20000010000 */
[--C-:B------:R-:W-:Y:S01]  /*2c00*/  FFMA.FTZ R58, R58, UR7, -R11.reuse ;  /* 0x000000073a3a7c23 */ /* 0x100fe2000801080b */
[--C-:B------:R-:W-:Y:S01]  /*2c10*/  FFMA.FTZ R59, R59, UR7, -R11.reuse ;  /* 0x000000073b3b7c23 */ /* 0x100fe2000801080b */
[--C-:B------:R-:W-:Y:S01]  /*2c20*/  FFMA.FTZ R62, R62, UR7, -R11.reuse ;  /* 0x000000073e3e7c23 */ /* 0x100fe2000801080b */
[----:B------:R-:W-:Y:S01]  /*2c30*/  FADD.FTZ R5, R29, R6 ;  /* 0x000000061d057221 */ /* 0x000fe20000010000 */
[--C-:B------:R-:W-:Y:S01]  /*2c40*/  FFMA.FTZ R63, R63, UR7, -R11.reuse ;  /* 0x000000073f3f7c23 */ /* 0x100fe2000801080b */
[----:B------:R-:W-:Y:S01]  /*2c50*/  FFMA.FTZ R66, R66, UR7, -R11 ;  /* 0x0000000742427c23 */ /* 0x000fe2000801080b */
[----:B------:R-:W2:Y:S01]  /*2c60*/  MUFU.EX2 R31, R31 ;  /* 0x0000001f001f7308 */ /* 0x000ea20000000800 */
[----:B------:R-:W-:Y:S01]  /*2c70*/  FADD.FTZ R6, R32, R5 ;  /* 0x0000000520067221 */ /* 0x000fe20000010000 */
[----:B---3--:R-:W-:Y:S01]  /*2c80*/  FADD.FTZ R5, R153, R12 ;  /* 0x0000000c99057221 */ /* 0x008fe20000010000 */
[--C-:B------:R-:W-:Y:S01]  /*2c90*/  FFMA.FTZ R67, R67, UR7, -R11.reuse ;  /* 0x0000000743437c23 */ /* 0x100fe2000801080b */
[--C-:B------:R-:W-:Y:S01]  /*2ca0*/  FFMA.FTZ R70, R70, UR7, -R11.reuse ;  /* 0x0000000746467c23 */ /* 0x100fe2000801080b */
[----:B------:R-:W-:Y:S01]  /*2cb0*/  FADD.FTZ R13, R33, R6 ;  /* 0x00000006210d7221 */ /* 0x000fe20000010000 */
[----:B------:R-:W-:Y:S01]  /*2cc0*/  FFMA.FTZ R11, R71, UR7, -R11 ;  /* 0x00000007470b7c23 */ /* 0x000fe2000801080b */
[----:B------:R-:W-:Y:S01]  /*2cd0*/  F2FP.F16.F32.PACK_AB R153, R12, R153 ;  /* 0x000000990c99723e */ /* 0x000fe200000000ff */
[----:B------:R-:W3:Y:S01]  /*2ce0*/  MUFU.EX2 R34, R34 ;  /* 0x0000002200227308 */ /* 0x000ee20000000800 */
[----:B0-----:R-:W-:Y:S01]  /*2cf0*/  FADD.FTZ R6, R30, R5 ;  /* 0x000000051e067221 */ /* 0x001fe20000010000 */
[----:B------:R-:W-:Y:S01]  /*2d00*/  FADD.FTZ R14, R36, R13 ;  /* 0x0000000d240e7221 */ /* 0x000fe20000010000 */
[----:B------:R-:W-:Y:S01]  /*2d10*/  @!P1 VIADD R5, R10, 0x22840 ;  /* 0x000228400a059836 */ /* 0x000fe20000000000 */
[----:B------:R-:W-:-:S02]  /*2d20*/  F2FP.F16.F32.PACK_AB R168, R57, R56 ;  /* 0x0000003839a8723e */ /* 0x000fc400000000ff */
[----:B------:R-:W-:Y:S02]  /*2d30*/  FADD.FTZ R15, R37, R14 ;  /* 0x0000000e250f7221 */ /* 0x000fe40000010000 */
[----:B------:R-:W0:Y:S01]  /*2d40*/  MUFU.EX2 R35, R35 ;  /* 0x0000002300237308 */ /* 0x000e220000000800 */
[----:B--2---:R-:W-:Y:S01]  /*2d50*/  FADD.FTZ R13, R31, R6 ;  /* 0x000000061f0d7221 */ /* 0x004fe20000010000 */
[----:B------:R-:W-:Y:S01]  /*2d60*/  @!P1 PRMT R5, RZ, 0x654, R5 ;  /* 0x00000654ff059816 */ /* 0x000fe20000000005 */
[----:B------:R-:W-:Y:S01]  /*2d70*/  FADD.FTZ R14, R40, R15 ;  /* 0x0000000f280e7221 */ /* 0x000fe20000010000 */
[----:B------:R2:W-:Y:S06]  /*2d80*/  BAR.ARV R8, 0x100 ;  /* 0x000400080000751d */ /* 0x0005ec0000002000 */
[----:B------:R-:W4:Y:S01]  /*2d90*/  MUFU.EX2 R38, R38 ;  /* 0x0000002600267308 */ /* 0x000f220000000800 */
[----:B---3--:R-:W-:Y:S01]  /*2da0*/  FADD.FTZ R6, R34, R13 ;  /* 0x0000000d22067221 */ /* 0x008fe20000010000 */
[----:B------:R3:W-:Y:S01]  /*2db0*/  @!P1 SYNCS.ARRIVE.TRANS64.RED.A1T0 RZ, [R5+URZ], RZ ;  /* 0x000000ff05ff99a7 */ /* 0x0007e2000810043f */
[----:B------:R-:W-:Y:S01]  /*2dc0*/  FADD.FTZ R15, R41, R14 ;  /* 0x0000000e290f7221 */ /* 0x000fe20000010000 */
[----:B------:R-:W-:Y:S01]  /*2dd0*/  F2FP.F16.F32.PACK_AB R155, R31, R30 ;  /* 0x0000001e1f9b723e */ /* 0x000fe200000000ff */
[----:B0-----:R-:W-:-:S03]  /*2de0*/  FADD.FTZ R13, R35, R6 ;  /* 0x00000006230d7221 */ /* 0x001fc60000010000 */
[----:B------:R-:W0:Y:S01]  /*2df0*/  MUFU.EX2 R39, R39 ;  /* 0x0000002700277308 */ /* 0x000e220000000800 */
[----:B------:R-:W-:Y:S01]  /*2e00*/  FADD.FTZ R14, R44, R15 ;  /* 0x0000000f2c0e7221 */ /* 0x000fe20000010000 */
[----:B------:R-:W-:-:S03]  /*2e10*/  F2FP.F16.F32.PACK_AB R157, R35, R34 ;  /* 0x00000022239d723e */ /* 0x000fc600000000ff */
[----:B------:R-:W-:-:S03]  /*2e20*/  FADD.FTZ R15, R45, R14 ;  /* 0x0000000e2d0f7221 */ /* 0x000fc60000010000 */
[----:B------:R-:W5:Y:S01]  /*2e30*/  MUFU.EX2 R42, R42 ;  /* 0x0000002a002a7308 */ /* 0x000f620000000800 */
[----:B----4-:R-:W-:Y:S01]  /*2e40*/  FADD.FTZ R6, R38, R13 ;  /* 0x0000000d26067221 */ /* 0x010fe20000010000 */
[----:B------:R-:W-:-:S06]  /*2e50*/  FADD.FTZ R14, R48, R15 ;  /* 0x0000000f300e7221 */ /* 0x000fcc0000010000 */
[----:B------:R-:W3:Y:S01]  /*2e60*/  MUFU.EX2 R43, R43 ;  /* 0x0000002b002b7308 */ /* 0x000ee20000000800 */
[C---:B0-----:R-:W-:Y:S01]  /*2e70*/  FADD.FTZ R13, R39.reuse, R6 ;  /* 0x00000006270d7221 */ /* 0x041fe20000010000 */
[----:B------:R-:W-:-:S06]  /*2e80*/  F2FP.F16.F32.PACK_AB R159, R39, R38 ;  /* 0x00000026279f723e */ /* 0x000fcc00000000ff */
[----:B------:R-:W0:Y:S01]  /*2e90*/  MUFU.EX2 R46, R46 ;  /* 0x0000002e002e7308 */ /* 0x000e220000000800 */
[----:B-----5:R-:W-:Y:S01]  /*2ea0*/  FADD.FTZ R6, R42, R13 ;  /* 0x0000000d2a067221 */ /* 0x020fe20000010000 */
[----:B------:R-:W-:-:S04]  /*2eb0*/  FADD.FTZ R13, R49, R14 ;  /* 0x0000000e310d7221 */ /* 0x000fc80000010000 */
[----:B------:R-:W-:Y:S02]  /*2ec0*/  FADD.FTZ R14, R52, R13 ;  /* 0x0000000d340e7221 */ /* 0x000fe40000010000 */
[----:B------:R-:W4:Y:S01]  /*2ed0*/  MUFU.EX2 R47, R47 ;  /* 0x0000002f002f7308 */ /* 0x000f220000000800 */
[----:B---3--:R-:W-:Y:S01]  /*2ee0*/  FADD.FTZ R5, R43, R6 ;  /* 0x000000062b057221 */ /* 0x008fe20000010000 */
[----:B------:R-:W-:Y:S01]  /*2ef0*/  FADD.FTZ R13, R53, R14 ;  /* 0x0000000e350d7221 */ /* 0x000fe20000010000 */
[----:B------:R-:W-:-:S03]  /*2f00*/  F2FP.F16.F32.PACK_AB R161, R43, R42 ;  /* 0x0000002a2ba1723e */ /* 0x000fc600000000ff */
[----:B------:R-:W-:Y:S02]  /*2f10*/  FADD.FTZ R14, R56, R13 ;  /* 0x0000000d380e7221 */ /* 0x000fe40000010000 */
[----:B------:R-:W3:Y:S01]  /*2f20*/  MUFU.EX2 R50, R50 ;  /* 0x0000003200327308 */ /* 0x000ee20000000800 */
[----:B0-----:R-:W-:Y:S01]  /*2f30*/  FADD.FTZ R6, R46, R5 ;  /* 0x000000052e067221 */ /* 0x001fe20000010000 */
[----:B------:R-:W-:-:S06]  /*2f40*/  FADD.FTZ R13, R57, R14 ;  /* 0x0000000e390d7221 */ /* 0x000fcc0000010000 */
[----:B------:R-:W0:Y:S01]  /*2f50*/  MUFU.EX2 R51, R51 ;  /* 0x0000003300337308 */ /* 0x000e220000000800 */
[C---:B----4-:R-:W-:Y:S01]  /*2f60*/  FADD.FTZ R5, R47.reuse, R6 ;  /* 0x000000062f057221 */ /* 0x050fe20000010000 */
[----:B------:R-:W-:-:S06]  /*2f70*/  F2FP.F16.F32.PACK_AB R163, R47, R46 ;  /* 0x0000002e2fa3723e */ /* 0x000fcc00000000ff */
[----:B------:R-:W4:Y:S01]  /*2f80*/  MUFU.EX2 R54, R54 ;  /* 0x0000003600367308 */ /* 0x000f220000000800 */
[----:B---3--:R-:W-:-:S07]  /*2f90*/  FADD.FTZ R6, R50, R5 ;  /* 0x0000000532067221 */ /* 0x008fce0000010000 */
[----:B------:R-:W3:Y:S01]  /*2fa0*/  MUFU.EX2 R55, R55 ;  /* 0x0000003700377308 */ /* 0x000ee20000000800 */
[C---:B0-----:R-:W-:Y:S01]  /*2fb0*/  FADD.FTZ R5, R51.reuse, R6 ;  /* 0x0000000633057221 */ /* 0x041fe20000010000 */
[----:B------:R-:W-:-:S06]  /*2fc0*/  F2FP.F16.F32.PACK_AB R165, R51, R50 ;  /* 0x0000003233a5723e */ /* 0x000fcc00000000ff */
[----:B------:R-:W0:Y:S01]  /*2fd0*/  MUFU.EX2 R58, R58 ;  /* 0x0000003a003a7308 */ /* 0x000e220000000800 */
[----:B----4-:R-:W-:-:S07]  /*2fe0*/  FADD.FTZ R6, R54, R5 ;  /* 0x0000000536067221 */ /* 0x010fce0000010000 */
[----:B------:R-:W4:Y:S01]  /*2ff0*/  MUFU.EX2 R59, R59 ;  /* 0x0000003b003b7308 */ /* 0x000f220000000800 */
[C---:B---3--:R-:W-:Y:S01]  /*3000*/  FADD.FTZ R5, R55.reuse, R6 ;  /* 0x0000000637057221 */ /* 0x048fe20000010000 */
[----:B------:R-:W-:-:S06]  /*3010*/  F2FP.F16.F32.PACK_AB R167, R55, R54 ;  /* 0x0000003637a7723e */ /* 0x000fcc00000000ff */
[----:B------:R-:W3:Y:S01]  /*3020*/  MUFU.EX2 R60, R60 ;  /* 0x0000003c003c7308 */ /* 0x000ee20000000800 */
[----:B0-----:R-:W-:-:S07]  /*3030*/  FADD.FTZ R6, R58, R5 ;  /* 0x000000053a067221 */ /* 0x001fce0000010000 */
[----:B------:R-:W0:Y:S01]  /*3040*/  MUFU.EX2 R62, R62 ;  /* 0x0000003e003e7308 */ /* 0x000e220000000800 */
[C---:B----4-:R-:W-:Y:S01]  /*3050*/  FADD.FTZ R5, R59.reuse, R6 ;  /* 0x000000063b057221 */ /* 0x050fe20000010000 */
[----:B------:R-:W-:-:S06]  /*3060*/  F2FP.F16.F32.PACK_AB R169, R59, R58 ;  /* 0x0000003a3ba9723e */ /* 0x000fcc00000000ff */
[----:B------:R-:W4:Y:S01]  /*3070*/  MUFU.EX2 R61, R61 ;  /* 0x0000003d003d7308 */ /* 0x000f220000000800 */
[----:B---3--:R-:W-:-:S07]  /*3080*/  FADD.FTZ R14, R60, R13 ;  /* 0x0000000d3c0e7221 */ /* 0x008fce0000010000 */
[----:B------:R-:W3:Y:S01]  /*3090*/  MUFU.EX2 R63, R63 ;  /* 0x0000003f003f7308 */ /* 0x000ee20000000800 */
[----:B0-----:R-:W-:-:S07]  /*30a0*/  FADD.FTZ R6, R62, R5 ;  /* 0x000000053e067221 */ /* 0x001fce0000010000 */
[----:B------:R-:W0:Y:S01]  /*30b0*/  MUFU.EX2 R64, R64 ;  /* 0x0000004000407308 */ /* 0x000e220000000800 */
[C---:B----4-:R-:W-:Y:S01]  /*30c0*/  FADD.FTZ R13, R61.reuse, R14 ;  /* 0x0000000e3d0d7221 */ /* 0x050fe20000010000 */
[----:B------:R-:W-:-:S06]  /*30d0*/  F2FP.F16.F32.PACK_AB R170, R61, R60 ;  /* 0x0000003c3daa723e */ /* 0x000fcc00000000ff */
[----:B------:R-:W4:Y:S01]  /*30e0*/  MUFU.EX2 R66, R66 ;  /* 0x0000004200427308 */ /* 0x000f220000000800 */
[C---:B---3--:R-:W-:Y:S01]  /*30f0*/  FADD.FTZ R5, R63.reuse, R6 ;  /* 0x000000063f057221 */ /* 0x048fe20000010000 */
[----:B------:R-:W-:-:S06]  /*3100*/  F2FP.F16.F32.PACK_AB R171, R63, R62 ;  /* 0x0000003e3fab723e */ /* 0x000fcc00000000ff */
[----:B------:R-:W3:Y:S01]  /*3110*/  MUFU.EX2 R65, R65 ;  /* 0x0000004100417308 */ /* 0x000ee20000000800 */
[----:B0-----:R-:W-:-:S07]  /*3120*/  FADD.FTZ R14, R64, R13 ;  /* 0x0000000d400e7221 */ /* 0x001fce0000010000 */
[----:B------:R-:W0:Y:S01]  /*3130*/  MUFU.EX2 R67, R67 ;  /* 0x0000004300437308 */ /* 0x000e220000000800 */
[----:B----4-:R-:W-:-:S07]  /*3140*/  FADD.FTZ R12, R66, R5 ;  /* 0x00000005420c7221 */ /* 0x010fce0000010000 */
[----:B------:R-:W4:Y:S01]  /*3150*/  MUFU.EX2 R68, R68 ;  /* 0x0000004400447308 */ /* 0x000f220000000800 */
[C---:B---3--:R-:W-:Y:S01]  /*3160*/  FADD.FTZ R13, R65.reuse, R14 ;  /* 0x0000000e410d7221 */ /* 0x048fe20000010000 */
[----:B------:R-:W-:-:S06]  /*3170*/  F2FP.F16.F32.PACK_AB R172, R65, R64 ;  /* 0x0000004041ac723e */ /* 0x000fcc00000000ff */
[----:B------:R-:W3:Y:S01]  /*3180*/  MUFU.EX2 R70, R70 ;  /* 0x0000004600467308 */ /* 0x000ee20000000800 */
[C---:B0-----:R-:W-:Y:S01]  /*3190*/  FADD.FTZ R5, R67.reuse, R12 ;  /* 0x0000000c43057221 */ /* 0x041fe20000010000 */
[----:B------:R-:W-:-:S06]  /*31a0*/  F2FP.F16.F32.PACK_AB R173, R67, R66 ;  /* 0x0000004243ad723e */ /* 0x000fcc00000000ff */
[----:B------:R-:W0:Y:S01]  /*31b0*/  MUFU.EX2 R11, R11 ;  /* 0x0000000b000b7308 */ /* 0x000e220000000800 */
[----:B----4-:R-:W-:Y:S01]  /*31c0*/  FADD.FTZ R14, R68, R13 ;  /* 0x0000000d440e7221 */ /* 0x010fe20000010000 */
[----:B------:R-:W-:-:S03]  /*31d0*/  F2FP.F16.F32.PACK_AB R174, R9, R68 ;  /* 0x0000004409ae723e */ /* 0x000fc600000000ff */
[----:B------:R-:W-:Y:S01]  /*31e0*/  FADD.FTZ R6, R9, R14 ;  /* 0x0000000e09067221 */ /* 0x000fe20000010000 */
[----:B---3--:R-:W-:-:S04]  /*31f0*/  FADD.FTZ R12, R70, R5 ;  /* 0x00000005460c7221 */ /* 0x008fc80000010000 */
[C---:B0-----:R-:W-:Y:S01]  /*3200*/  FADD.FTZ R5, R11.reuse, R12 ;  /* 0x0000000c0b057221 */ /* 0x041fe20000010000 */
[----:B------:R-:W-:Y:S01]  /*3210*/  F2FP.F16.F32.PACK_AB R175, R11, R70 ;  /* 0x000000460baf723e */ /* 0x000fe200000000ff */
[----:B--2---:R-:W-:Y:S06]  /*3220*/  @!P0 BRA `(.L_x_9049) ;  /* 0x0000000000048947 */ /* 0x004fec0003800000 */
[----:B------:R-:W-:Y:S01]  /*3230*/  BPT.TRAP 0x1 ;  /* 0x000000040000795c */ /* 0x000fe20000300000 */
.L_x_9049:
[----:B------:R0:W2:Y:S01]  /*3240*/  SYNCS.PHASECHK.TRANS64.TRYWAIT P2, [UR38+0x22850], R7 ;  /* 0x02285007ff0075a7 */ /* 0x0000a20008040166 */
[----:B------:R-:W-:Y:S05]  /*3250*/  @!P0 BRA `(.L_x_9050) ;  /* 0x0000000000048947 */ /* 0x000fea0003800000 */
[----:B------:R-:W-:Y:S01]  /*3260*/  BPT.TRAP 0x1 ;  /* 0x000000040000795c */ /* 0x000fe20000300000 */
.L_x_9050:
[----:B--2---:R-:W-:Y:S05]  /*3270*/  @P2 BRA `(.L_x_9051) ;  /* 0x0000000000082947 */ /* 0x004fea0003800000 */
[----:B------:R-:W2:Y:S02]  /*3280*/  SYNCS.PHASECHK.TRANS64.TRYWAIT P2, [UR38+0x22850], R7 ;  /* 0x02285007ff0075a7 */ /* 0x000ea40008040166 */
[----:B--2---:R-:W-:Y:S05]  /*3290*/  @!P2 BRA `(.L_x_9052) ;  /* 0x000000900060a947 */ /* 0x004fea0003800000 */
.L_x_9051:
[----:B------:R3:W-:Y:S01]  /*32a0*/  BAR.SYNC.DEFER_BLOCKING R0, 0x100 ;  /* 0x000400000000751d */ /* 0x0007e20000010000 */
[----:B------:R-:W-:Y:S01]  /*32b0*/  UIADD3 UR4, UR38, 0x400, URZ ;  /* 0x0000040026047890 */ /* 0x000fe2000fffe03f */
[----:B--2---:R-:W-:Y:S01]  /*32c0*/  @!P1 VIADD R10, R10, 0x22860 ;  /* 0x000228600a0a9836 */ /* 0x004fe20000000000 */
[----:B------:R-:W-:Y:S02]  /*32d0*/  UIADD3 UR40, UR40, -0x2, URZ ;  /* 0xfffffffe28287890 */ /* 0x000fe4000fffe03f */
[----:B------:R-:W-:Y:S01]  /*32e0*/  USHF.R.U32.HI UR4, URZ, 0x4, UR4 ;  /* 0x000000043f047899 */ /* 0x000fe20008011604 */
[----:B------:R-:W-:Y:S01]  /*32f0*/  UMOV UR11, 0x40000040 ;  /* 0x40000040000b7882 */ /* 0x000fe20000000000 */
[----:B------:R-:W-:Y:S01]  /*3300*/  UISETP.GE.AND UP0, UPT, UR40, UR37, UPT ;  /* 0x000000252800728c */ /* 0x000fe2000bf06270 */
[----:B------:R-:W-:Y:S01]  /*3310*/  @!P1 PRMT R10, RZ, 0x654, R10 ;  /* 0x00000654ff0a9816 */ /* 0x000fe2000000000a */
[----:B------:R-:W-:-:S04]  /*3320*/  ULOP3.LUT UR4, UR4, 0x3fff, URZ, 0xc0, !UPT ;  /* 0x00003fff04047892 */ /* 0x000fc8000f8ec03f */
[----:B------:R-:W-:Y:S01]  /*3330*/  ULOP3.LUT UR24, UR4, 0x3000000, URZ, 0xfc, !UPT ;  /* 0x0300000004187892 */ /* 0x000fe2000f8efc3f */
[----:B------:R-:W-:-:S03]  /*3340*/  PLOP3.LUT P2, PT, PT, PT, UP0, 0x80, 0x0 ;  /* 0x000000000000781c */ /* 0x000fc60003f4f008 */
[----:B------:R-:W-:-:S03]  /*3350*/  UIADD3 UR4, UR24, 0x80, URZ ;  /* 0x0000008018047890 */ /* 0x000fc6000fffe03f */
[----:B------:R-:W-:Y:S01]  /*3360*/  UMOV UR10, UR24 ;  /* 0x00000018000a7c82 */ /* 0x000fe20008000000 */
[----:B------:R-:W-:-:S06]  /*3370*/  WARPGROUP.ARRIVE ;  /* 0x00000000000079c5 */ /* 0x000fcc0000000000 */
[----:B------:R-:W-:Y:S01]  /*3380*/  HGMMA.64x256x16.F32 R24, R152, gdesc[UR8].tnspB, RZ, !UPT, gsb0 ;  /* 0x43e0000898187df0 */ /* 0x000fe2000c0008ff */
        /* <DEDUP_REMOVED lines=35> */
[----:B------:R3:W-:Y:S01]  /*35c0*/  @!P1 SYNCS.ARRIVE.TRANS64.RED.A1T0 RZ, [R10+URZ], RZ ;  /* 0x000000ff0aff99a7 */ /* 0x0007e2000810043f */
[----:B------:R-:W-:Y:S05]  /*35d0*/  @!P2 BRA `(.L_x_9053) ;  /* 0x0000002000c8a947 */ /* 0x000fea0003800000 */
[----:B01----:R-:W-:Y:S01]  /*35e0*/  IMAD.MOV.U32 R7, RZ, RZ, R4 ;  /* 0x000000ffff077224 */ /* 0x003fe200078e0004 */
[----:B------:R-:W-:Y:S01]  /*35f0*/  UMOV UR4, URZ ;  /* 0x0000003f00047c82 */ /* 0x000fe20008000000 */
[----:B------:R-:W-:Y:S01]  /*3600*/  IMAD.MOV.U32 R20, RZ, RZ, R3 ;  /* 0x000000ffff147224 */ /* 0x000fe200078e0003 */
[----:B------:R-:W-:Y:S01]  /*3610*/  UMOV UR5, URZ ;  /* 0x0000003f00057c82 */ /* 0x000fe20008000000 */
[----:B------:R-:W-:Y:S01]  /*3620*/  ULDC UR27, c[0x0][0x9d8] ;  /* 0x00027600001b7ab9 */ /* 0x000fe20000000800 */
[----:B------:R-:W-:-:S05]  /*3630*/  ULDC UR7, c[0x0][0x988] ;  /* 0x0002620000077ab9 */ /* 0x000fca0000000800 */
.L_x_9062:
        /* <DEDUP_REMOVED lines=8> */
[----:B--2---:R-:W-:Y:S11]  /*36c0*/  @!P0 BRA `(.L_x_9054) ;  /* 0x0000000000048947 */ /* 0x004ff60003800000 */
[----:B------:R-:W-:Y:S01]  /*36d0*/  BPT.TRAP 0x1 ;  /* 0x000000040000795c */ /* 0x000fe20000300000 */
.L_x_9054:
[----:B------:R-:W-:Y:S01]  /*36e0*/  IMAD.U32 R3, RZ, RZ, UR4 ;  /* 0x00000004ff037e24 */ /* 0x000fe2000f8e00ff */
[----:B------:R-:W-:-:S04]  /*36f0*/  ULEA UR26, UR5, UR38, 0x3 ;  /* 0x00000026051a7291 */ /* 0x000fc8000f8e183f */
[----:B------:R-:W-:-:S04]  /*3700*/  SHF.L.U32 R3, R3, 0x1f, RZ ;  /* 0x0000001f03037819 */ /* 0x000fc800000006ff */
[----:B------:R-:W-:-:S13]  /*3710*/  R2UR UR25, R3 ;  /* 0x00000000031972ca */ /* 0x000fda00000e0000 */
[----:B------:R-:W-:-:S04]  /*3720*/  IMAD.U32 R3, RZ, RZ, UR25 ;  /* 0x00000019ff037e24 */ /* 0x000fc8000f8e00ff */
[----:B------:R0:W1:Y:S01]  /*3730*/  SYNCS.PHASECHK.TRANS64.TRYWAIT P3, [UR26+0x22830], R3 ;  /* 0x02283003ff0075a7 */ /* 0x000062000806015a */
[----:B------:R-:W-:Y:S05]  /*3740*/  @!P0 BRA `(.L_x_9055) ;  /* 0x0000000000048947 */ /* 0x000fea0003800000 */
[----:B------:R-:W-:Y:S01]  /*3750*/  BPT.TRAP 0x1 ;  /* 0x000000040000795c */ /* 0x000fe20000300000 */
.L_x_9055:
[----:B-1----:R-:W-:Y:S05]  /*3760*/  @P3 BRA `(.L_x_9056) ;  /* 0x00000000000c3947 */ /* 0x002fea0003800000 */
[----:B0-----:R-:W-:-:S04]  /*3770*/  IMAD.U32 R3, RZ, RZ, UR25 ;  /* 0x00000019ff037e24 */ /* 0x001fc8000f8e00ff */
[----:B------:R-:W0:Y:S02]  /*3780*/  SYNCS.PHASECHK.TRANS64.TRYWAIT P3, [UR26+0x22830], R3 ;  /* 0x02283003ff0075a7 */ /* 0x000e24000806015a */
[----:B0-----:R-:W-:Y:S05]  /*3790*/  @!P3 BRA `(.L_x_9057) ;  /* 0x0000008c0034b947 */ /* 0x001fea0003800000 */
.L_x_9056:
[----:B------:R-:W-:Y:S01]  /*37a0*/  UIMAD UR10, UR5, 0x300, UR6 ;  /* 0x00000300050a78a4 */ /* 0x000fe2000f8e0206 */
[----:B------:R-:W-:Y:S01]  /*37b0*/  WARPGROUP.ARRIVE ;  /* 0x00000000000079c5 */ /* 0x000fe20000000000 */
[----:B------:R-:W-:Y:S01]  /*37c0*/  UMOV UR11, 0x40000040 ;  /* 0x40000040000b7882 */ /* 0x000fe20000000000 */
[----:B------:R-:W-:Y:S01]  /*37d0*/  UMOV UR15, 0x40000040 ;  /* 0x40000040000f7882 */ /* 0x000fe20000000000 */
[----:B------:R-:W-:Y:S02]  /*37e0*/  UIADD3 UR14, UR10, 0x2, URZ ;  /* 0x000000020a0e7890 */ /* 0x000fe4000fffe03f */
[----:B------:R-:W-:Y:S01]  /*37f0*/  UIADD3 UR18, UR10, 0x4, URZ ;  /* 0x000000040a127890 */ /* 0x000fe2000fffe03f */
[----:B------:R-:W-:Y:S02]  /*3800*/  UMOV UR19, 0x40000040 ;  /* 0x4000004000137882 */ /* 0x000fe40000000000 */
[----:B------:R-:W-:Y:S01]  /*3810*/  HGMMA.64x96x16.F32 R152, gdesc[UR8], RZ, !UPT, gsb0 ;  /* 0x01600000089879f0 */ /* 0x000fe2000c0008ff */
[----:B------:R-:W-:Y:S01]  /*3820*/  UIADD3 UR22, UR10, 0x6, URZ ;  /* 0x000000060a167890 */ /* 0x000fe2000fffe03f */
[----:B------:R-:W-:Y:S01]  /*3830*/  UMOV UR23, 0x40000040 ;  /* 0x4000004000177882 */ /* 0x000fe20000000000 */
        /* <DEDUP_REMOVED lines=21> */
[----:B---3--:R-:W-:Y:S01]  /*3990*/  FMUL.FTZ R10, R158, UR27 ;  /* 0x0000001b9e0a7c20 */ /* 0x008fe20008410000 */
        /* <DEDUP_REMOVED lines=40> */
[----:B------:R-:W-:-:S02]  /*3c20*/  FMUL.FTZ R182, R199, UR27 ;  /* 0x0000001bc7b67c20 */ /* 0x000fc40008410000 */
        /* <DEDUP_REMOVED lines=27> */
[----:B--2---:R-:W-:Y:S01]  /*3de0*/  FMNMX.FTZ R3, R173, R158, !PT ;  /* 0x0000009ead037209 */ /* 0x004fe20007810000 */
[----:B------:R-:W-:Y:S01]  /*3df0*/  FMUL.FTZ R158, R175, UR27 ;  /* 0x0000001baf9e7c20 */ /* 0x000fe20008410000 */
[----:B------:R-:W-:-:S05]  /*3e00*/  FMUL.FTZ R175, R195, UR27 ;  /* 0x0000001bc3af7c20 */ /* 0x000fca0008410000 */
        /* <DEDUP_REMOVED lines=10> */
[----:B-1----:R-:W-:-:S07]  /*3eb0*/  FMNMX.FTZ R164, R184, R3, !PT ;  /* 0x00000003b8a47209 */ /* 0x002fce0007810000 */
[----:B------:R-:W1:Y:S01]  /*3ec0*/  MUFU.TANH R9, R9 ;  /* 0x0000000900097308 */ /* 0x000e620000002400 */
[----:B--2---:R-:W-:Y:S01]  /*3ed0*/  FMNMX.FTZ R3, R185, R164, !PT ;  /* 0x000000a4b9037209 */ /* 0x004fe20007810000 */
[----:B------:R-:W-:-:S04]  /*3ee0*/  FMUL.FTZ R164, R183, UR27 ;  /* 0x0000001bb7a47c20 */ /* 0x000fc80008410000 */
[----:B------:R-:W2:Y:S02]  /*3ef0*/  SHFL.BFLY PT, R176, R3, 0x2, 0x1f ;  /* 0x0c401f0003b07f89 */ /* 0x000ea400000e0000 */
[----:B------:R-:W3:Y:S08]  /*3f00*/  MUFU.TANH R10, R10 ;  /* 0x0000000a000a7308 */ /* 0x000ef00000002400 */
[----:B------:R-:W4:Y:S08]  /*3f10*/  MUFU.TANH R11, R11 ;  /* 0x0000000b000b7308 */ /* 0x000f300000002400 */
[----:B------:R-:W5:Y:S01]  /*3f20*/  MUFU.TANH R12, R12 ;  /* 0x0000000c000c7308 */ /* 0x000f620000002400 */
[----:B--2---:R-:W-:Y:S01]  /*3f30*/  FMNMX.FTZ R179, R3, R176, !PT ;  /* 0x000000b003b37209 */ /* 0x004fe20007810000 */
[----:B------:R-:W-:-:S06]  /*3f40*/  FMUL.FTZ R176, R190, UR27 ;  /* 0x0000001bbeb07c20 */ /* 0x000fcc0008410000 */
[----:B------:R-:W2:Y:S01]  /*3f50*/  MUFU.TANH R13, R13 ;  /* 0x0000000d000d7308 */ /* 0x000ea20000002400 */
[----:B------:R-:W0:Y:S07]  /*3f60*/  SHFL.BFLY PT, R186, R179, 0x1, 0x1f ;  /* 0x0c201f00b3ba7f89 */ /* 0x000e2e00000e0000 */
[----:B------:R-:W2:Y:S08]  /*3f70*/  MUFU.TANH R14, R14 ;  /* 0x0000000e000e7308 */ /* 0x000eb00000002400 */
[----:B------:R-:W2:Y:S08]  /*3f80*/  MUFU.TANH R15, R15 ;  /* 0x0000000f000f7308 */ /* 0x000eb00000002400 */
[----:B------:R-:W2:Y:S01]  /*3f90*/  MUFU.TANH R16, R16 ;  /* 0x0000001000107308 */ /* 0x000ea20000002400 */
[----:B0-----:R-:W-:-:S05]  /*3fa0*/  FMNMX.FTZ R3, R179, R186, !PT ;  /* 0x000000bab3037209 */ /* 0x001fca0007810000 */
[C---:B------:R-:W-:Y:S01]  /*3fb0*/  FADD.FTZ R20, -R3.reuse, R20 ;  /* 0x0000001403147221 */ /* 0x040fe20000010100 */
[----:B------:R-:W-:Y:S01]  /*3fc0*/  FMUL.FTZ R192, R3, UR7 ;  /* 0x0000000703c07c20 */ /* 0x000fe20008410000 */
[----:B------:R-:W0:Y:S02]  /*3fd0*/  MUFU.TANH R17, R17 ;  /* 0x0000001100117308 */ /* 0x000e240000002400 */
[----:B------:R-:W-:Y:S01]  /*3fe0*/  FMUL.FTZ R179, R20, UR7 ;  /* 0x0000000714b37c20 */ /* 0x000fe20008410000 */
[----:B------:R-:W-:Y:S01]  /*3ff0*/  FMNMX.FTZ R20, R8, R7, !PT ;  /* 0x0000000708147209 */ /* 0x000fe20007810000 */
[--C-:B------:R-:W-:Y:S01]  /*4000*/  FFMA.FTZ R187, R21, UR7, -R192.reuse ;  /* 0x0000000715bb7c23 */ /* 0x100fe200080108c0 */
[--C-:B------:R-:W-:Y:S01]  /*4010*/  FFMA.FTZ R190, R157, UR7, -R192.reuse ;  /* 0x000000079dbe7c23 */ /* 0x100fe200080108c0 */
[--C-:B------:R-:W-:Y:S01]  /*4020*/  FFMA.FTZ R157, R161, UR7, -R192.reuse ;  /* 0x00000007a19d7c23 */ /* 0x100fe200080108c0 */
[----:B-1----:R-:W-:Y:S01]  /*4030*/  FMNMX.FTZ R21, R9, R20, !PT ;  /* 0x0000001409157209 */ /* 0x002fe20007810000 */
[----:B------:R-:W1:Y:S01]  /*4040*/  MUFU.TANH R18, R18 ;  /* 0x0000001200127308 */ /* 0x000e620000002400 */
[--C-:B------:R-:W-:Y:S01]  /*4050*/  FFMA.FTZ R194, R171, UR7, -R192.reuse ;  /* 0x00000007abc27c23 */ /* 0x100fe200080108c0 */
[--C-:B------:R-:W-:Y:S01]  /*4060*/  FFMA.FTZ R171, R174, UR7, -R192.reuse ;  /* 0x00000007aeab7c23 */ /* 0x100fe200080108c0 */
[----:B---3--:R-:W-:Y:S01]  /*4070*/  FMNMX.FTZ R186, R10, R21, !PT ;  /* 0x000000150aba7209 */ /* 0x008fe20007810000 */
[--C-:B------:R-:W-:Y:S01]  /*4080*/  FFMA.FTZ R21, R4, UR7, -R192.reuse ;  /* 0x0000000704157c23 */ /* 0x100fe200080108c0 */
[--C-:B------:R-:W-:Y:S01]  /*4090*/  FFMA.FTZ R174, R177, UR7, -R192.reuse ;  /* 0x00000007b1ae7c23 */ /* 0x100fe200080108c0 */
[--C-:B------:R-:W-:Y:S01]  /*40a0*/  FFMA.FTZ R188, R155, UR7, -R192.reuse ;  /* 0x000000079bbc7c23 */ /* 0x100fe200080108c0 */
[----:B----4-:R-:W-:Y:S01]  /*40b0*/  FMNMX.FTZ R183, R11, R186, !PT ;  /* 0x000000ba0bb77209 */ /* 0x010fe20007810000 */
[----:B------:R-:W3:Y:S01]  /*40c0*/  MUFU.TANH R158, R158 ;  /* 0x0000009e009e7308 */ /* 0x000ee20000002400 */
[--C-:B------:R-:W-:Y:S01]  /*40d0*/  FFMA.FTZ R186, R153, UR7, -R192.reuse ;  /* 0x0000000799ba7c23 */ /* 0x100fe200080108c0 */
[--C-:B------:R-:W-:Y:S01]  /*40e0*/  FFMA.FTZ R177, R184, UR7, -R192.reuse ;  /* 0x00000007b8b17c23 */ /* 0x100fe200080108c0 */
[----:B-----5:R-:W-:Y:S01]  /*40f0*/  FMNMX.FTZ R4, R12, R183, !PT ;  /* 0x000000b70c047209 */ /* 0x020fe20007810000 */
[--C-:B------:R-:W-:Y:S01]  /*4100*/  FFMA.FTZ R22, R22, UR7, -R192.reuse ;  /* 0x0000000716167c23 */ /* 0x100fe200080108c0 */
[--C-:B------:R-:W-:Y:S01]  /*4110*/  FFMA.FTZ R23, R23, UR7, -R192.reuse ;  /* 0x0000000717177c23 */ /* 0x100fe200080108c0 */
[--C-:B------:R-:W-:Y:S01]  /*4120*/  FFMA.FTZ R154, R154, UR7, -R192.reuse ;  /* 0x000000079a9a7c23 */ /* 0x100fe200080108c0 */
[----:B--2---:R-:W-:Y:S01]  /*4130*/  FMNMX.FTZ R183, R13, R4, !PT ;  /* 0x000000040db77209 */ /* 0x004fe20007810000 */
[----:B------:R-:W2:Y:S01]  /*4140*/  MUFU.TANH R159, R159 ;  /* 0x0000009f009f7308 */ /* 0x000ea20000002400 */
[--C-:B------:R-:W-:Y:S01]  /*4150*/  FFMA.FTZ R155, R156, UR7, -R192.reuse ;  /* 0x000000079c9b7c23 */ /* 0x100fe200080108c0 */
[--C-:B------:R-:W-:Y:S01]  /*4160*/  FFMA.FTZ R162, R162, UR7, -R192.reuse ;  /* 0x00000007a2a27c23 */ /* 0x100fe200080108c0 */
[----:B------:R-:W-:Y:S01]  /*4170*/  FMNMX.FTZ R4, R14, R183, !PT ;  /* 0x000000b70e047209 */ /* 0x000fe20007810000 */
[--C-:B------:R-:W-:Y:S01]  /*4180*/  FFMA.FTZ R166, R166, UR7, -R192.reuse ;  /* 0x00000007a6a67c23 */ /* 0x100fe200080108c0 */
[----:B------:R-:W-:-:S02]  /*4190*/  FFMA.FTZ R184, R185, UR7, -R192 ;  /* 0x00000007b9b87c23 */ /* 0x000fc400080108c0 */
[----:B------:R-:W-:Y:S01]  /*41a0*/  FMNMX.FTZ R183, R15, R4, !PT ;  /* 0x000000040fb77209 */ /* 0x000fe20007810000 */
[----:B------:R-:W4:Y:S03]  /*41b0*/  MUFU.TANH R160, R160 ;  /* 0x000000a000a07308 */ /* 0x000f260000002400 */
[----:B------:R-:W-:Y:S01]  /*41c0*/  FMNMX.FTZ R4, R16, R183, !PT ;  /* 0x000000b710047209 */ /* 0x000fe20007810000 */
[----:B------:R-:W-:-:S04]  /*41d0*/  FFMA.FTZ R183, R152, UR7, -R192 ;  /* 0x0000000798b77c23 */ /* 0x000fc800080108c0 */
[----:B------:R0:W-:Y:S08]  /*41e0*/  MUFU.EX2 R20, R187 ;  /* 0x000000bb00147308 */ /* 0x0001f00000000800 */
[----:B------:R-:W5:Y:S01]  /*41f0*/  MUFU.TANH R163, R163 ;  /* 0x000000a300a37308 */ /* 0x000f620000002400 */
[----:B0-----:R-:W-:-:S04]  /*4200*/  FMNMX.FTZ R187, R17, R4, !PT ;  /* 0x0000000411bb7209 */ /* 0x001fc80007810000 */
[----:B-1----:R-:W-:-:S03]  /*4210*/  FMNMX.FTZ R187, R18, R187, !PT ;  /* 0x000000bb12bb7209 */ /* 0x002fc60007810000 */
[----:B------:R-:W0:Y:S01]  /*4220*/  MUFU.TANH R164, R164 ;  /* 0x000000a400a47308 */ /* 0x000e220000002400 */
[----:B---3--:R-:W-:-:S04]  /*4230*/  FMNMX.FTZ R4, R158, R187, !PT ;  /* 0x000000bb9e047209 */ /* 0x008fc80007810000 */
[----:B--2---:R-:W-:-:S03]  /*4240*/  FMNMX.FTZ R153, R159, R4, !PT ;  /* 0x000000049f997209 */ /* 0x004fc60007810000 */
[----:B------:R-:W1:Y:S01]  /*4250*/  MUFU.TANH R168, R168 ;  /* 0x000000a800a87308 */ /* 0x000e620000002400 */
[----:B----4-:R-:W-:-:S04]  /*4260*/  FMNMX.FTZ R4, R160, R153, !PT ;  /* 0x00000099a0047209 */ /* 0x010fc80007810000 */
[----:B-----5:R-:W-:-:S03]  /*4270*/  FMNMX.FTZ R187, R163, R4, !PT ;  /* 0x00000004a3bb7209 */ /* 0x020fc60007810000 */
        /* <DEDUP_REMOVED lines=14> */
[----:B------:R-:W0:Y:S01]  /*4360*/  MUFU.EX2 R179, R179 ;  /* 0x000000b300b37308 */ /* 0x000e220000000800 */
[----:B-1----:R-:W-:-:S07]  /*4370*/  FMNMX.FTZ R161, R178, R161, !PT ;  /* 0x000000a1b2a17209 */ /* 0x002fce0007810000 */
[----:B------:R-:W-:Y:S01]  /*4380*/  MUFU.EX2 R21, R21 ;  /* 0x0000001500157308 */ /* 0x000fe20000000800 */
[----:B--2---:R-:W-:Y:S01]  /*4390*/  FMNMX.FTZ R4, R182, R161, !PT ;  /* 0x000000a1b6047209 */ /* 0x004fe20007810000 */
[--C-:B------:R-:W-:Y:S01]  /*43a0*/  FFMA.FTZ R161, R165, UR7, -R192.reuse ;  /* 0x00000007a5a17c23 */ /* 0x100fe200080108c0 */
[--C-:B------:R-:W-:Y:S01]  /*43b0*/  FFMA.FTZ R165, R167, UR7, -R192.reuse ;  /* 0x00000007a7a57c23 */ /* 0x100fe200080108c0 */
[--C-:B------:R-:W-:Y:S01]  /*43c0*/  FFMA.FTZ R167, R172, UR7, -R192.reuse ;  /* 0x00000007aca77c23 */ /* 0x100fe200080108c0 */
[--C-:B------:R-:W-:Y:S01]  /*43d0*/  FFMA.FTZ R172, R173, UR7, -R192.reuse ;  /* 0x00000007adac7c23 */ /* 0x100fe200080108c0 */
[----:B------:R-:W1:Y:S01]  /*43e0*/  SHFL.BFLY PT, R187, R4, 0x2, 0x1f ;  /* 0x0c401f0004bb7f89 */ /* 0x000e6200000e0000 */
[--C-:B------:R-:W-:Y:S01]  /*43f0*/  FFMA.FTZ R173, R180, UR7, -R192.reuse ;  /* 0x00000007b4ad7c23 */ /* 0x100fe200080108c0 */
[----:B------:R-:W-:Y:S01]  /*4400*/  FFMA.FTZ R180, R181, UR7, -R192 ;  /* 0x00000007b5b47c23 */ /* 0x000fe200080108c0 */
[----:B------:R-:W-:Y:S01]  /*4410*/  MUFU.EX2 R22, R22 ;  /* 0x0000001600167308 */ /* 0x000fe20000000800 */
[----:B0-----:R-:W-:Y:S01]  /*4420*/  FFMA.FTZ R6, R179, R6, R20 ;  /* 0x00000006b3067223 */ /* 0x001fe20000010014 */
        /* <DEDUP_REMOVED lines=18> */
[----:B------:R-:W-:Y:S01]  /*4550*/  FMUL.FTZ R56, R56, R179 ;  /* 0x000000b338387220 */ /* 0x000fe20000410000 */
[----:B-1----:R-:W-:Y:S01]  /*4560*/  FMNMX.FTZ R187, R4, R187, !PT ;  /* 0x000000bb04bb7209 */ /* 0x002fe20007810000 */
[-C--:B------:R-:W-:Y:S01]  /*4570*/  FMUL.FTZ R57, R57, R179.reuse ;  /* 0x000000b339397220 */ /* 0x080fe20000410000 */
[-C--:B------:R-:W-:Y:S01]  /*4580*/  FMUL.FTZ R60, R60, R179.reuse ;  /* 0x000000b33c3c7220 */ /* 0x080fe20000410000 */
[----:B------:R0:W-:Y:S01]  /*4590*/  MUFU.EX2 R153, R154 ;  /* 0x0000009a00997308 */ /* 0x0001e20000000800 */
[-C--:B------:R-:W-:Y:S01]  /*45a0*/  FMUL.FTZ R61, R61, R179.reuse ;  /* 0x000000b33d3d7220 */ /* 0x080fe20000410000 */
[----:B------:R-:W1:Y:S01]  /*45b0*/  SHFL.BFLY PT, R4, R187, 0x1, 0x1f ;  /* 0x0c201f00bb047f89 */ /* 0x000e6200000e0000 */
[-C--:B------:R-:W-:Y:S01]  /*45c0*/  FMUL.FTZ R64, R64, R179.reuse ;  /* 0x000000b340407220 */ /* 0x080fe20000410000 */
[-C--:B------:R-:W-:Y:S01]  /*45d0*/  FMUL.FTZ R65, R65, R179.reuse ;  /* 0x000000b341417220 */ /* 0x080fe20000410000 */
[-C--:B------:R-:W-:Y:S01]  /*45e0*/  FMUL.FTZ R68, R68, R179.reuse ;  /* 0x000000b344447220 */ /* 0x080fe20000410000 */
[-C--:B------:R-:W-:Y:S01]  /*45f0*/  FMUL.FTZ R69, R69, R179.reuse ;  /* 0x000000b345457220 */ /* 0x080fe20000410000 */
[-C--:B------:R-:W-:Y:S01]  /*4600*/  FMUL.FTZ R72, R72, R179.reuse ;  /* 0x000000b348487220 */ /* 0x080fe20000410000 */
[----:B------:R-:W3:Y:S01]  /*4610*/  MUFU.EX2 R186, R186 ;  /* 0x000000ba00ba7308 */ /* 0x000ee20000000800 */
        /* <DEDUP_REMOVED lines=17> */
[----:B-1----:R-:W-:Y:S01]  /*4730*/  FMNMX.FTZ R4, R187, R4, !PT ;  /* 0x00000004bb047209 */ /* 0x002fe20007810000 */
[-C--:B------:R-:W-:Y:S01]  /*4740*/  FMUL.FTZ R101, R101, R179.reuse ;  /* 0x000000b365657220 */ /* 0x080fe20000410000 */
[-C--:B------:R-:W-:Y:S01]  /*4750*/  FMUL.FTZ R104, R104, R179.reuse ;  /* 0x000000b368687220 */ /* 0x080fe20000410000 */
[-C--:B------:R-:W-:Y:S01]  /*4760*/  FMUL.FTZ R105, R105, R179.reuse ;  /* 0x000000b369697220 */ /* 0x080fe20000410000 */
[-C--:B------:R-:W-:Y:S01]  /*4770*/  FMUL.FTZ R108, R108, R179.reuse ;  /* 0x000000b36c6c7220 */ /* 0x080fe20000410000 */
[C---:B------:R-:W-:Y:S01]  /*4780*/  FADD.FTZ R7, -R4.reuse, R7 ;  /* 0x0000000704077221 */ /* 0x040fe20000010100 */
[----:B------:R-:W-:Y:S01]  /*4790*/  FMUL.FTZ R191, R4, UR7 ;  /* 0x0000000704bf7c20 */ /* 0x000fe20008410000 */
[----:B------:R-:W-:Y:S01]  /*47a0*/  MUFU.EX2 R190, R190 ;  /* 0x000000be00be7308 */ /* 0x000fe20000000800 */
[----:B------:R-:W-:Y:S01]  /*47b0*/  FMUL.FTZ R109, R109, R179 ;  /* 0x000000b36d6d7220 */ /* 0x000fe20000410000 */
[----:B------:R-:W-:Y:S01]  /*47c0*/  FMUL.FTZ R192, R7, UR7 ;  /* 0x0000000707c07c20 */ /* 0x000fe20008410000 */
        /* <DEDUP_REMOVED lines=8> */
[----:B------:R-:W-:Y:S01]  /*4850*/  FADD.FTZ R159, R21, R6 ;  /* 0x00000006159f7221 */ /* 0x000fe20000010000 */
[--C-:B------:R-:W-:Y:S01]  /*4860*/  FFMA.FTZ R13, R14, UR7, -R191.reuse ;  /* 0x000000070e0d7c23 */ /* 0x100fe200080108bf */
[--C-:B------:R-:W-:Y:S01]  /*4870*/  FFMA.FTZ R14, R15, UR7, -R191.reuse ;  /* 0x000000070f0e7c23 */ /* 0x100fe200080108bf */
[----:B------:R-:W-:Y:S01]  /*4880*/  FFMA.FTZ R15, R16, UR7, -R191 ;  /* 0x00000007100f7c23 */ /* 0x000fe200080108bf */
[----:B------:R-:W-:Y:S01]  /*4890*/  FADD.FTZ R6, R22, R159 ;  /* 0x0000009f16067221 */ /* 0x000fe20000010000 */
[----:B------:R-:W0:Y:S01]  /*48a0*/  MUFU.EX2 R7, R7 ;  /* 0x0000000700077308 */ /* 0x000e220000000800 */
[--C-:B------:R-:W-:Y:S01]  /*48b0*/  FFMA.FTZ R16, R17, UR7, -R191.reuse ;  /* 0x0000000711107c23 */ /* 0x100fe200080108bf */
[--C-:B------:R-:W-:Y:S01]  /*48c0*/  FFMA.FTZ R17, R18, UR7, -R191.reuse ;  /* 0x0000000712117c23 */ /* 0x100fe200080108bf */
[----:B------:R-:W-:Y:S01]  /*48d0*/  FADD.FTZ R6, R23, R6 ;  /* 0x0000000617067221 */ /* 0x000fe20000010000 */
[--C-:B------:R-:W-:Y:S01]  /*48e0*/  FFMA.FTZ R18, R158, UR7, -R191.reuse ;  /* 0x000000079e127c23 */ /* 0x100fe200080108bf */
[--C-:B------:R-:W-:Y:S01]  /*48f0*/  FFMA.FTZ R198, R160, UR7, -R191.reuse ;  /* 0x00000007a0c67c23 */ /* 0x100fe200080108bf */
[--C-:B------:R-:W-:Y:S01]  /*4900*/  FFMA.FTZ R185, R163, UR7, -R191.reuse ;  /* 0x00000007a3b97c23 */ /* 0x100fe200080108bf */
[----:B--2---:R-:W-:Y:S01]  /*4910*/  FADD.FTZ R159, R183, R6 ;  /* 0x00000006b79f7221 */ /* 0x004fe20000010000 */
[----:B------:R-:W1:Y:S01]  /*4920*/  MUFU.EX2 R196, R196 ;  /* 0x000000c400c47308 */ /* 0x000e620000000800 */
[--C-:B------:R-:W-:Y:S01]  /*4930*/  FFMA.FTZ R200, R164, UR7, -R191.reuse ;  /* 0x00000007a4c87c23 */ /* 0x100fe200080108bf */
[----:B------:R-:W-:Y:S01]  /*4940*/  FFMA.FTZ R187, R168, UR7, -R191 ;  /* 0x00000007a8bb7c23 */ /* 0x000fe200080108bf */
[----:B---3--:R-:W-:Y:S01]  /*4950*/  FADD.FTZ R6, R186, R159 ;  /* 0x0000009fba067221 */ /* 0x008fe20000010000 */
[--C-:B------:R-:W-:Y:S01]  /*4960*/  FFMA.FTZ R202, R170, UR7, -R191.reuse ;  /* 0x00000007aaca7c23 */ /* 0x100fe200080108bf */
[----:B------:R-:W-:Y:S01]  /*4970*/  FFMA.FTZ R189, R176, UR7, -R191 ;  /* 0x00000007b0bd7c23 */ /* 0x000fe200080108bf */
[----:B------:R-:W-:-:S02]  /*4980*/  IMAD.U32 R176, RZ, RZ, UR26 ;  /* 0x0000001affb07e24 */ /* 0x000fc4000f8e00ff */
[----:B------:R-:W-:Y:S01]  /*4990*/  FADD.FTZ R159, R153, R6 ;  /* 0x00000006999f7221 */ /* 0x000fe20000010000 */
[----:B------:R-:W2:Y:S01]  /*49a0*/  MUFU.EX2 R9, R9 ;  /* 0x0000000900097308 */ /* 0x000ea20000000800 */
[----:B0-----:R-:W-:Y:S01]  /*49b0*/  FFMA.FTZ R5, R192, R5, R7 ;  /* 0x00000005c0057223 */ /* 0x001fe20000010007 */
[----:B------:R-:W-:Y:S01]  /*49c0*/  FFMA.FTZ R204, R169, UR7, -R191 ;  /* 0x00000007a9cc7c23 */ /* 0x000fe200080108bf */
[----:B------:R-:W-:Y:S01]  /*49d0*/  FADD.FTZ R6, R188, R159 ;  /* 0x0000009fbc067221 */ /* 0x000fe20000010000 */
[----:B------:R-:W-:Y:S01]  /*49e0*/  @!P1 IADD3 R152, R176, 0x22840, RZ ;  /* 0x00022840b0989810 */ /* 0x000fe20007ffe0ff */
[----:B------:R-:W-:Y:S01]  /*49f0*/  FFMA.FTZ R19, R19, UR7, -R191 ;  /* 0x0000000713137c23 */ /* 0x000fe200080108bf */
[----:B------:R-:W-:Y:S01]  /*4a00*/  IADD3 R8, -R2, 0xb, RZ ;  /* 0x0000000b02087810 */ /* 0x000fe20007ffe1ff */
[----:B------:R-:W-:Y:S01]  /*4a10*/  FADD.FTZ R159, R155, R6 ;  /* 0x000000069b9f7221 */ /* 0x000fe20000010000 */
[----:B------:R-:W0:Y:S01]  /*4a20*/  MUFU.EX2 R10, R10 ;  /* 0x0000000a000a7308 */ /* 0x000e220000000800 */
[----:B-1----:R-:W-:Y:S01]  /*4a30*/  FADD.FTZ R22, R196, R5 ;  /* 0x00000005c4167221 */ /* 0x002fe20000010000 */
[----:B------:R-:W-:Y:S01]  /*4a40*/  @!P1 PRMT R152, RZ, 0x654, R152 ;  /* 0x00000654ff989816 */ /* 0x000fe20000000098 */
[----:B------:R-:W-:Y:S01]  /*4a50*/  FADD.FTZ R6, R190, R159 ;  /* 0x0000009fbe067221 */ /* 0x000fe20000010000 */
[--C-:B------:R-:W-:Y:S01]  /*4a60*/  FFMA.FTZ R175, R175, UR7, -R191.reuse ;  /* 0x00000007afaf7c23 */ /* 0x100fe200080108bf */
[----:B------:R1:W-:Y:S06]  /*4a70*/  BAR.ARV R8, 0x100 ;  /* 0x000400080000751d */ /* 0x0003ec0000002000 */
[----:B------:R-:W3:Y:S01]  /*4a80*/  MUFU.EX2 R11, R11 ;  /* 0x0000000b000b7308 */ /* 0x000ee20000000800 */
[----:B--2---:R-:W-:Y:S01]  /*4a90*/  FADD.FTZ R5, R9, R22 ;  /* 0x0000001609057221 */ /* 0x004fe20000010000 */
[----:B------:R2:W-:Y:S01]  /*4aa0*/  @!P1 SYNCS.ARRIVE.TRANS64.RED.A1T0 RZ, [R152+URZ], RZ ;  /* 0x000000ff98ff99a7 */ /* 0x0005e2000810043f */
[--C-:B------:R-:W-:Y:S01]  /*4ab0*/  FFMA.FTZ R178, R178, UR7, -R191.reuse ;  /* 0x00000007b2b27c23 */ /* 0x100fe200080108bf */
[----:B------:R-:W-:Y:S01]  /*4ac0*/  FFMA.FTZ R182, R182, UR7, -R191 ;  /* 0x00000007b6b67c23 */ /* 0x000fe200080108bf */
[----:B------:R-:W-:Y:S01]  /*4ad0*/  F2FP.F16.F32.PACK_AB R160, R190, R155 ;  /* 0x0000009bbea0723e */ /* 0x000fe200000000ff */
[C---:B0-----:R-:W-:Y:S01]  /*4ae0*/  FADD.FTZ R22, R10.reuse, R5 ;  /* 0x000000050a167221 */ /* 0x041fe20000010000 */
[----:B------:R-:W-:Y:S01]  /*4af0*/  F2FP.F16.F32.PACK_AB R155, R10, R9 ;  /* 0x000000090a9b723e */ /* 0x000fe200000000ff */
[----:B------:R-:W0:Y:S01]  /*4b00*/  MUFU.EX2 R12, R12 ;  /* 0x0000000c000c7308 */ /* 0x000e220000000800 */
[----:B------:R-:W-:Y:S01]  /*4b10*/  F2FP.F16.F32.PACK_AB R158, R188, R153 ;  /* 0x00000099bc9e723e */ /* 0x000fe200000000ff */
[-C--:B------:R-:W-:Y:S01]  /*4b20*/  FMUL.FTZ R112, R112, R179.reuse ;  /* 0x000000b370707220 */ /* 0x080fe20000410000 */
[----:B--2---:R-:W-:Y:S01]  /*4b30*/  F2FP.F16.F32.PACK_AB R152, R21, R20 ;  /* 0x000000141598723e */ /* 0x004fe200000000ff */
        /* <DEDUP_REMOVED lines=24> */
[----:B------:R-:W-:Y:S01]  /*4cc0*/  FMUL.FTZ R149, R149, R179 ;  /* 0x000000b395957220 */ /* 0x000fe20000410000 */
[----:B------:R-:W-:Y:S01]  /*4cd0*/  F2FP.F16.F32.PACK_AB R156, R186, R183 ;  /* 0x000000b7ba9c723e */ /* 0x000fe200000000ff */
        /* <DEDUP_REMOVED lines=87> */
[----:B------:R-:W-:Y:S01]  /*5250*/  FMUL.FTZ R151, R151, R192 ;  /* 0x000000c097977220 */ /* 0x000fe20000410000 */
[----:B------:R-:W-:-:S02]  /*5260*/  F2FP.F16.F32.PACK_AB R153, R196, R7 ;  /* 0x00000007c499723e */ /* 0x000fc400000000ff */
[----:B------:R-:W0:Y:S01]  /*5270*/  MUFU.EX2 R200, R200 ;  /* 0x000000c800c87308 */ /* 0x000e220000000800 */
[----:B--2---:R-:W-:Y:S01]  /*5280*/  FADD.FTZ R5, R185, R22 ;  /* 0x00000016b9057221 */ /* 0x004fe20000010000 */
[----:B------:R-:W-:Y:S02]  /*5290*/  F2FP.F16.F32.PACK_AB R157, R12, R11 ;  /* 0x0000000b0c9d723e */ /* 0x000fe400000000ff */
[----:B------:R-:W-:Y:S02]  /*52a0*/  F2FP.F16.F32.PACK_AB R161, R16, R15 ;  /* 0x0000000f10a1723e */ /* 0x000fe400000000ff */
[----:B------:R-:W-:Y:S02]  /*52b0*/  F2FP.F16.F32.PACK_AB R163, R18, R17 ;  /* 0x0000001112a3723e */ /* 0x000fe400000000ff */
[----:B------:R-:W2:Y:S01]  /*52c0*/  MUFU.EX2 R194, R194 ;  /* 0x000000c200c27308 */ /* 0x000ea20000000800 */
[----:B---3--:R-:W-:-:S07]  /*52d0*/  FADD.FTZ R159, R165, R6 ;  /* 0x00000006a59f7221 */ /* 0x008fce0000010000 */
[----:B------:R-:W3:Y:S01]  /*52e0*/  MUFU.EX2 R187, R187 ;  /* 0x000000bb00bb7308 */ /* 0x000ee20000000800 */
[----:B0-----:R-:W-:-:S07]  /*52f0*/  FADD.FTZ R22, R200, R5 ;  /* 0x00000005c8167221 */ /* 0x001fce0000010000 */
[----:B------:R-:W0:Y:S01]  /*5300*/  MUFU.EX2 R167, R167 ;  /* 0x000000a700a77308 */ /* 0x000e220000000800 */
[C---:B--2---:R-:W-:Y:S01]  /*5310*/  FADD.FTZ R6, R194.reuse, R159 ;  /* 0x0000009fc2067221 */ /* 0x044fe20000010000 */
[----:B------:R-:W-:Y:S02]  /*5320*/  F2FP.F16.F32.PACK_AB R166, R194, R165 ;  /* 0x000000a5c2a6723e */ /* 0x000fe400000000ff */
[----:B------:R-:W-:-:S04]  /*5330*/  F2FP.F16.F32.PACK_AB R165, R198, R181 ;  /* 0x000000b5c6a5723e */ /* 0x000fc800000000ff */
[----:B------:R-:W2:Y:S01]  /*5340*/  MUFU.EX2 R202, R202 ;  /* 0x000000ca00ca7308 */ /* 0x000ea20000000800 */
[----:B---3--:R-:W-:-:S07]  /*5350*/  FADD.FTZ R5, R187, R22 ;  /* 0x00000016bb057221 */ /* 0x008fce0000010000 */
[----:B------:R-:W3:Y:S01]  /*5360*/  MUFU.EX2 R172, R172 ;  /* 0x000000ac00ac7308 */ /* 0x000ee20000000800 */
[----:B0-----:R-:W-:-:S07]  /*5370*/  FADD.FTZ R159, R167, R6 ;  /* 0x00000006a79f7221 */ /* 0x001fce0000010000 */
[----:B------:R-:W0:Y:S01]  /*5380*/  MUFU.EX2 R189, R189 ;  /* 0x000000bd00bd7308 */ /* 0x000e220000000800 */
[C---:B--2---:R-:W-:Y:S01]  /*5390*/  FADD.FTZ R22, R202.reuse, R5 ;  /* 0x00000005ca167221 */ /* 0x044fe20000010000 */
[----:B------:R-:W-:-:S06]  /*53a0*/  F2FP.F16.F32.PACK_AB R169, R202, R187 ;  /* 0x000000bbcaa9723e */ /* 0x000fcc00000000ff */
[----:B------:R-:W2:Y:S01]  /*53b0*/  MUFU.EX2 R171, R171 ;  /* 0x000000ab00ab7308 */ /* 0x000ea20000000800 */
[C---:B---3--:R-:W-:Y:S01]  /*53c0*/  FADD.FTZ R6, R172.reuse, R159 ;  /* 0x0000009fac067221 */ /* 0x048fe20000010000 */
[----:B------:R-:W-:Y:S02]  /*53d0*/  F2FP.F16.F32.PACK_AB R168, R172, R167 ;  /* 0x000000a7aca8723e */ /* 0x000fe400000000ff */
[----:B------:R-:W-:-:S04]  /*53e0*/  F2FP.F16.F32.PACK_AB R167, R200, R185 ;  /* 0x000000b9c8a7723e */ /* 0x000fc800000000ff */
[----:B------:R-:W3:Y:S01]  /*53f0*/  MUFU.EX2 R204, R204 ;  /* 0x000000cc00cc7308 */ /* 0x000ee20000000800 */
[----:B0-----:R-:W-:-:S07]  /*5400*/  FADD.FTZ R5, R189, R22 ;  /* 0x00000016bd057221 */ /* 0x001fce0000010000 */
[----:B------:R-:W0:Y:S01]  /*5410*/  MUFU.EX2 R174, R174 ;  /* 0x000000ae00ae7308 */ /* 0x000e220000000800 */
[----:B--2---:R-:W-:-:S07]  /*5420*/  FADD.FTZ R159, R171, R6 ;  /* 0x00000006ab9f7221 */ /* 0x004fce0000010000 */
[----:B------:R-:W2:Y:S01]  /*5430*/  MUFU.EX2 R19, R19 ;  /* 0x0000001300137308 */ /* 0x000ea20000000800 */
[----:B---3--:R-:W-:-:S07]  /*5440*/  FADD.FTZ R22, R204, R5 ;  /* 0x00000005cc167221 */ /* 0x008fce0000010000 */
[----:B------:R-:W3:Y:S01]  /*5450*/  MUFU.EX2 R173, R173 ;  /* 0x000000ad00ad7308 */ /* 0x000ee20000000800 */
[C---:B0-----:R-:W-:Y:S01]  /*5460*/  FADD.FTZ R6, R174.reuse, R159 ;  /* 0x0000009fae067221 */ /* 0x041fe20000010000 */
[----:B------:R-:W-:Y:S02]  /*5470*/  F2FP.F16.F32.PACK_AB R170, R174, R171 ;  /* 0x000000abaeaa723e */ /* 0x000fe400000000ff */
[----:B------:R-:W-:Y:S02]  /*5480*/  F2FP.F16.F32.PACK_AB R159, R14, R13 ;  /* 0x0000000d0e9f723e */ /* 0x000fe400000000ff */
[----:B------:R-:W-:Y:S02]  /*5490*/  F2FP.F16.F32.PACK_AB R171, R204, R189 ;  /* 0x000000bdccab723e */ /* 0x000fe400000000ff */
[----:B------:R-:W0:Y:S01]  /*54a0*/  MUFU.EX2 R20, R175 ;  /* 0x000000af00147308 */ /* 0x000e220000000800 */
[----:B--2---:R-:W-:-:S07]  /*54b0*/  FADD.FTZ R5, R19, R22 ;  /* 0x0000001613057221 */ /* 0x004fce0000010000 */
        /* <DEDUP_REMOVED lines=11> */
[----:B0-----:R-:W-:Y:S01]  /*5570*/  FADD.FTZ R21, R177, R6 ;  /* 0x00000006b1157221 */ /* 0x001fe20000010000 */
[C---:B--2---:R-:W-:Y:S01]  /*5580*/  FADD.FTZ R5, R175.reuse, R10 ;  /* 0x0000000aaf057221 */ /* 0x044fe20000010000 */
[----:B------:R-:W-:Y:S02]  /*5590*/  F2FP.F16.F32.PACK_AB R175, R175, R178 ;  /* 0x000000b2afaf723e */ /* 0x000fe400000000ff */
[C---:B---3--:R-:W-:Y:S01]  /*55a0*/  FADD.FTZ R6, R184.reuse, R21 ;  /* 0x00000015b8067221 */ /* 0x048fe20000010000 */
[----:B------:R-:W-:Y:S01]  /*55b0*/  F2FP.F16.F32.PACK_AB R174, R184, R177 ;  /* 0x000000b1b8ae723e */ /* 0x000fe200000000ff */
[----:B-1----:R-:W-:Y:S06]  /*55c0*/  @!P0 BRA `(.L_x_9058) ;  /* 0x0000000000048947 */ /* 0x002fec0003800000 */
[----:B------:R-:W-:Y:S01]  /*55d0*/  BPT.TRAP 0x1 ;  /* 0x000000040000795c */ /* 0x000fe20000300000 */
.L_x_9058:
[----:B------:R-:W-:-:S04]  /*55e0*/  IMAD.U32 R7, RZ, RZ, UR25 ;  /* 0x00000019ff077e24 */ /* 0x000fc8000f8e00ff */
[----:B------:R0:W1:Y:S01]  /*55f0*/  SYNCS.PHASECHK.TRANS64.TRYWAIT P3, [UR26+0x22850], R7 ;  /* 0x02285007ff0075a7 */ /* 0x000062000806015a */
[----:B------:R-:W-:Y:S05]  /*5600*/  @!P0 BRA `(.L_x_9059) ;  /* 0x0000000000048947 */ /* 0x000fea0003800000 */
[----:B------:R-:W-:Y:S01]  /*5610*/  BPT.TRAP 0x1 ;  /* 0x000000040000795c */ /* 0x000fe20000300000 */
.L_x_9059:
[----:B-1----:R-:W-:Y:S05]  /*5620*/  @P3 BRA `(.L_x_9060) ;  /* 0x00000000000c3947 */ /* 0x002fea0003800000 */
[----:B0-----:R-:W-:-:S04]  /*5630*/  IMAD.U32 R7, RZ, RZ, UR25 ;  /* 0x00000019ff077e24 */ /* 0x001fc8000f8e00ff */
[----:B------:R-:W0:Y:S02]  /*5640*/  SYNCS.PHASECHK.TRANS64.TRYWAIT P3, [UR26+0x22850], R7 ;  /* 0x02285007ff0075a7 */ /* 0x000e24000806015a */
[----:B0-----:R-:W-:Y:S05]  /*5650*/  @!P3 BRA `(.L_x_9061) ;  /* 0x0000006c00a0b947 */ /* 0x001fea0003800000 */
.L_x_9060:
[----:B------:R2:W-:Y:S01]  /*5660*/  BAR.SYNC.DEFER_BLOCKING R0, 0x100 ;  /* 0x000400000000751d */ /* 0x0005e20000010000 */
[----:B------:R-:W-:Y:S01]  /*5670*/  UIMAD UR10, UR5, 0xc00, UR24 ;  /* 0x00000c00050a78a4 */ /* 0x000fe2000f8e0218 */
[----:B0-----:R-:W-:Y:S01]  /*5680*/  @!P1 VIADD R176, R176, 0x22860 ;  /* 0x00022860b0b09836 */ /* 0x001fe20000000000 */
[----:B------:R-:W-:Y:S01]  /*5690*/  MOV R20, R3 ;  /* 0x0000000300147202 */ /* 0x000fe20000000f00 */
[----:B------:R-:W-:Y:S01]  /*56a0*/  IMAD.MOV.U32 R7, RZ, RZ, R4 ;  /* 0x000000ffff077224 */ /* 0x000fe200078e0004 */
[----:B------:R-:W-:Y:S01]  /*56b0*/  UIADD3 UR14, UR10, 0x80, URZ ;  /* 0x000000800a0e7890 */ /* 0x000fe2000fffe03f */
[----:B------:R-:W-:Y:S01]  /*56c0*/  UMOV UR11, 0x40000040 ;  /* 0x40000040000b7882 */ /* 0x000fe20000000000 */
[----:B------:R-:W-:Y:S01]  /*56d0*/  UMOV UR15, 0x40000040 ;  /* 0x40000040000f7882 */ /* 0x000fe20000000000 */
[----:B------:R-:W-:Y:S01]  /*56e0*/  @!P1 PRMT R176, RZ, 0x654, R176 ;  /* 0x00000654ffb09816 */ /* 0x000fe200000000b0 */
[----:B------:R-:W-:-:S06]  /*56f0*/  WARPGROUP.ARRIVE ;  /* 0x00000000000079c5 */ /* 0x000fcc0000000000 */
[----:B------:R-:W-:Y:S01]  /*5700*/  HGMMA.64x256x16.F32 R24, R152, gdesc[UR8].tnspB, R24, gsb0 ;  /* 0x43e0000898187df0 */ /* 0x000fe20008000818 */
[----:B------:R-:W-:Y:S02]  /*5710*/  UMOV UR11, 0x40000040 ;  /* 0x40000040000b7882 */ /* 0x000fe40000000000 */
        /* <DEDUP_REMOVED lines=18> */
[----:B------:R-:W-:Y:S01]  /*5840*/  UIADD3 UR10, UR10, 0x280, URZ ;  /* 0x000002800a0a7890 */ /* 0x000fe2000fffe03f */
[----:B------:R-:W-:Y:S02]  /*5850*/  WARPGROUP.DEPBAR.LE gsb0, 0x0 ;  /* 0x00008000000079c5 */ /* 0x000fe40000010000 */
[----:B------:R-:W-:-:S15]  /*5860*/  WARPGROUP.ARRIVE ;  /* 0x00000000000079c5 */ /* 0x000fde0000000000 */
[----:B------:R-:W-:-:S07]  /*5870*/  NOP ;  /* 0x0000000000007918 */ /* 0x000fce0000000000 */
[----:B------:R-:W-:Y:S03]  /*5880*/  HGMMA.64x256x16.F32 R24, R168, gdesc[UR12].tnspB, R24, gsb0 ;  /* 0x43e0000ca8187df0 */ /* 0x000fe60008000818 */
[----:B------:R-:W-:Y:S02]  /*5890*/  WARPGROUP.DEPBAR.LE gsb0, 0x0 ;  /* 0x00008000000079c5 */ /* 0x000fe40000010000 */
[----:B------:R-:W-:-:S15]  /*58a0*/  WARPGROUP.ARRIVE ;  /* 0x00000000000079c5 */ /* 0x000fde0000000000 */
[----:B------:R-:W-:-:S08]  /*58b0*/  NOP ;  /* 0x0000000000007918 */ /* 0x000fd00000000000 */
[----:B------:R-:W-:Y:S03]  /*58c0*/  HGMMA.64x256x16.F32 R24, R172, gdesc[UR8].tnspB, R24, gsb0 ;  /* 0x43e00008ac187df0 */ /* 0x000fe60008000818 */
[----:B------:R-:W-:Y:S02]  /*58d0*/  WARPGROUP.DEPBAR.LE gsb0, 0x0 ;  /* 0x00008000000079c5 */ /* 0x000fe40000010000 */
[----:B------:R2:W-:Y:S01]  /*58e0*/  @!P1 SYNCS.ARRIVE.TRANS64.RED.A1T0 RZ, [R176+URZ], RZ ;  /* 0x000000ffb0ff99a7 */ /* 0x0005e2000810043f */
[----:B------:R-:W-:Y:S05]  /*58f0*/  @P2 BRA `(.L_x_9062) ;  /* 0xffffffdc00502947 */ /* 0x000fea000383ffff */
.L_x_9053:
[----:B01----:R-:W0:Y:S01]  /*5900*/  SHFL.BFLY PT, R7, R6, 0x2, 0x1f ;  /* 0x0c401f0006077f89 */ /* 0x003e2200000e0000 */
[----:B------:R1:W-:Y:S08]  /*5910*/  BAR.ARV R8, 0x100 ;  /* 0x000400080000751d */ /* 0x0003f00000002000 */
[----:B------:R-:W-:Y:S06]  /*5920*/  BAR.ARV 0x8, 0x180 ;  /* 0x0206000000007b1d */ /* 0x000fec0000002000 */
[----:B-1----:R-:W-:Y:S01]  /*5930*/  MOV R8, UR7 ;  /* 0x0000000700087c02 */ /* 0x002fe20008000f00 */
[----:B------:R-:W1:Y:S01]  /*5940*/  SHFL.BFLY PT, R2, R5, 0x2, 0x1f ;  /* 0x0c401f0005027f89 */ /* 0x000e6200000e0000 */
[----:B------:R-:W-:Y:S01]  /*5950*/  PLOP3.LUT P0, PT, PT, PT, PT, 0x8, 0x0 ;  /* 0x000000000000781c */ /* 0x000fe20003f0e170 */
[----:B0-----:R-:W-:Y:S01]  /*5960*/  FADD.FTZ R7, R7, R6 ;  /* 0x0000000607077221 */ /* 0x001fe20000010000 */
[----:B------:R-:W-:-:S04]  /*5970*/  IMAD.MOV.U32 R6, RZ, RZ, -0x800000 ;  /* 0xff800000ff067424 */ /* 0x000fc800078e00ff */
[----:B--23--:R-:W0:Y:S01]  /*5980*/  SHFL.BFLY PT, R0, R7, 0x1, 0x1f ;  /* 0x0c201f0007007f89 */ /* 0x00ce2200000e0000 */
[----:B-1----:R-:W-:Y:S01]  /*5990*/  FADD.FTZ R2, R2, R5 ;  /* 0x0000000502027221 */ /* 0x002fe20000010000 */
[----:B------:R-:W-:-:S04]  /*59a0*/  IMAD.MOV.U32 R5, RZ, RZ, -0x800000 ;  /* 0xff800000ff057424 */ /* 0x000fc800078e00ff */
[----:B------:R-:W1:Y:S01]  /*59b0*/  SHFL.BFLY PT, R9, R2, 0x1, 0x1f ;  /* 0x0c201f0002097f89 */ /* 0x000e6200000e0000 */
[----:B0-----:R-:W-:Y:S01]  /*59c0*/  FADD.FTZ R12, R7, R0 ;  /* 0x00000000070c7221 */ /* 0x001fe20000010000 */
[----:B------:R-:W-:-:S04]  /*59d0*/  IMAD.MOV.U32 R0, RZ, RZ, RZ ;  /* 0x000000ffff007224 */ /* 0x000fc800078e00ff */
[----:B------:R-:W-:-:S13]  /*59e0*/  FSETP.NE.FTZ.AND P1, PT, R12, RZ, PT ;  /* 0x000000ff0c00720b */ /* 0x000fda0003f35000 */
[----:B------:R-:W0:Y:S01]  /*59f0*/  @P1 MUFU.LG2 R10, R12 ;  /* 0x0000000c000a1308 */ /* 0x000e220000000c00 */
[----:B-1----:R-:W-:Y:S01]  /*5a00*/  FADD.FTZ R13, R2, R9 ;  /* 0x00000009020d7221 */ /* 0x002fe20000010000 */
[----:B------:R-:W-:Y:S02]  /*5a10*/  IMAD.MOV.U32 R9, RZ, RZ, RZ ;  /* 0x000000ffff097224 */ /* 0x000fe400078e00ff */
[----:B------:R-:W-:Y:S02]  /*5a20*/  IMAD.U32 R2, RZ, RZ, UR7 ;  /* 0x00000007ff027e24 */ /* 0x000fe4000f8e00ff */
[----:B------:R-:W-:Y:S02]  /*5a30*/  FSETP.NE.FTZ.AND P2, PT, R13, RZ, PT ;  /* 0x000000ff0d00720b */ /* 0x000fe40003f55000 */
[----:B------:R-:W1:Y:S01]  /*5a40*/  @P1 MUFU.RCP R9, R12 ;  /* 0x0000000c00091308 */ /* 0x000e620000001000 */
[----:B------:R-:W-:Y:S01]  /*5a50*/  @P1 FMUL.FTZ R2, R2, 0.69314718246459960938 ;  /* 0x3f31721802021820 */ /* 0x000fe20000410000 */
[----:B0-----:R-:W-:-:S09]  /*5a60*/  @P1 FMUL.FTZ R7, R10, 0.69314718246459960938 ;  /* 0x3f3172180a071820 */ /* 0x001fd20000410000 */
[----:B------:R-:W0:Y:S01]  /*5a70*/  @P2 MUFU.LG2 R11, R13 ;  /* 0x0000000d000b2308 */ /* 0x000e220000000c00 */
[----:B------:R-:W-:Y:S01]  /*5a80*/  @P2 FMUL.FTZ R8, R8, 0.69314718246459960938 ;  /* 0x3f31721808082820 */ /* 0x000fe20000410000 */
[----:B------:R-:W-:Y:S01]  /*5a90*/  @P1 FFMA.FTZ R6, R2, R3, R7 ;  /* 0x0000000302061223 */ /* 0x000fe20000010007 */
[-C--:B-1----:R-:W-:Y:S01]  /*5aa0*/  FMUL.FTZ R24, R24, R9.reuse ;  /* 0x0000000918187220 */ /* 0x082fe20000410000 */
[----:B------:R-:W-:-:S04]  /*5ab0*/  FMUL.FTZ R25, R25, R9 ;  /* 0x0000000919197220 */ /* 0x000fc80000410000 */
        /* <DEDUP_REMOVED lines=9> */
[----:B0-----:R-:W-:Y:S01]  /*5b50*/  @P2 FMUL.FTZ R11, R11, 0.69314718246459960938 ;  /* 0x3f3172180b0b2820 */ /* 0x001fe20000410000 */
        /* <DEDUP_REMOVED lines=118> */
[----:B------:R-:W-:-:S07]  /*62c0*/  @P2 FFMA.FTZ R5, R8, R4, R11 ;  /* 0x0000000408052223 */ /* 0x000fce000001000b */
.L_x_9042:
[----:B------:R-:W-:Y:S05]  /*62d0*/  @P0 BRA `(.L_x_9063) ;  /* 0x00000020004c0947 */ /* 0x000fea0003800000 */
[----:B------:R-:W0:Y:S01]  /*62e0*/  S2R R0, SR_TID.X ;  /* 0x0000000000007919 */ /* 0x000e220000002100 */
[----:B------:R-:W1:Y:S01]  /*62f0*/  LDC R8, c[0x0][0xbe8] ;  /* 0x0002fa00ff087b82 */ /* 0x000e620000000800 */
[----:B------:R-:W-:Y:S01]  /*6300*/  USHF.R.S32.HI UR7, URZ, 0x1f, UR36 ;  /* 0x0000001f3f077899 */ /* 0x000fe20008011424 */
[----:B------:R-:W-:Y:S01]  /*6310*/  BSSY B0, `(.L_x_9064) ;  /* 0x000014b000007945 */ /* 0x000fe20003800000 */
[----:B------:R-:W2:Y:S01]  /*6320*/  S2R R16, SR_CTAID.X ;  /* 0x0000000000107919 */ /* 0x000ea20000002500 */
[----:B------:R-:W-:Y:S02]  /*6330*/  ULDC.64 UR8, c[0x0][0xbd0] ;  /* 0x0002f40000087ab9 */ /* 0x000fe40000000a00 */
[----:B------:R-:W-:Y:S02]  /*6340*/  UIMAD UR6, UR7, UR8, URZ ;  /* 0x00000008070672a4 */ /* 0x000fe4000f8e023f */
[----:B------:R-:W3:Y:S01]  /*6350*/  S2UR UR12, SR_CTAID.Z ;  /* 0x00000000000c79c3 */ /* 0x000ee20000002700 */
[----:B------:R-:W-:-:S02]  /*6360*/  UIMAD.WIDE.U32 UR4, UR36, UR8, URZ ;  /* 0x00000008240472a5 */ /* 0x000fc4000f8e003f */
[----:B------:R-:W-:-:S03]  /*6370*/  UIMAD UR6, UR36, UR9, UR6 ;  /* 0x00000009240672a4 */ /* 0x000fc6000f8e0206 */
[----:B------:R-:W-:Y:S01]  /*6380*/  ULDC.64 UR8, c[0x0][0xb38] ;  /* 0x0002ce0000087ab9 */ /* 0x000fe20000000a00 */
[----:B------:R-:W-:Y:S01]  /*6390*/  UIADD3 UR6, UR5, UR6, URZ ;  /* 0x0000000605067290 */ /* 0x000fe2000fffe03f */
[----:B------:R-:W4:Y:S01]  /*63a0*/  LDC.64 R18, c[0x0][0xbd8] ;  /* 0x0002f600ff127b82 */ /* 0x000f220000000a00 */
[----:B------:R-:W-:-:S07]  /*63b0*/  UIMAD UR7, UR7, UR8, URZ ;  /* 0x00000008070772a4 */ /* 0x000fce000f8e023f */
[----:B------:R-:W-:Y:S01]  /*63c0*/  BAR.SYNC.DEFER_BLOCKING 0x1, 0x100 ;  /* 0x0044000000007b1d */ /* 0x000fe20000010000 */
[----:B-1----:R-:W-:-:S07]  /*63d0*/  ISETP.NE.AND P0, PT, R8, 0x1, PT ;  /* 0x000000010800780c */ /* 0x002fce0003f05270 */
[----:B------:R-:W1:Y:S01]  /*63e0*/  S2UR UR11, SR_CTAID.Y ;  /* 0x00000000000b79c3 */ /* 0x000e620000002600 */
[----:B0-----:R-:W-:Y:S01]  /*63f0*/  VIADD R14, R0, 0xffffff80 ;  /* 0xffffff80000e7836 */ /* 0x001fe20000000000 */
[----:B---3--:R-:W-:-:S06]  /*6400*/  USHF.R.S32.HI UR10, URZ, 0x1f, UR12 ;  /* 0x0000001f3f0a7899 */ /* 0x008fcc000801140c */
[----:B------:R-:W1:Y:S01]  /*6410*/  LDC R23, c[0x0][0xc50] ;  /* 0x00031400ff177b82 */ /* 0x000e620000000800 */
[----:B------:R-:W-:-:S04]  /*6420*/  SHF.R.S32.HI R7, RZ, 0x1f, R14 ;  /* 0x0000001fff077819 */ /* 0x000fc8000001140e */
[----:B------:R-:W-:-:S03]  /*6430*/  LEA.HI R2, R7, R14, RZ, 0x7 ;  /* 0x0000000e07027211 */ /* 0x000fc600078f38ff */
[----:B------:R-:W0:Y:S01]  /*6440*/  LDC.64 R20, c[0x0][0xb40] ;  /* 0x0002d000ff147b82 */ /* 0x000e220000000a00 */
[----:B------:R-:W-:Y:S02]  /*6450*/  LEA.HI R7, R7, R14, RZ, 0x2 ;  /* 0x0000000e07077211 */ /* 0x000fe400078f10ff */
[----:B------:R-:W-:Y:S02]  /*6460*/  LOP3.LUT R3, R2, 0xffffff80, RZ, 0xc0, !PT ;  /* 0xffffff8002037812 */ /* 0x000fe400078ec0ff */
[----:B------:R-:W-:Y:S02]  /*6470*/  SHF.R.S32.HI R9, RZ, 0x7, R2 ;  /* 0x00000007ff097819 */ /* 0x000fe40000011402 */
[----:B------:R-:W-:Y:S01]  /*6480*/  LOP3.LUT R7, R7, 0xfffffffc, RZ, 0xc0, !PT ;  /* 0xfffffffc07077812 */ /* 0x000fe200078ec0ff */
[----:B------:R-:W-:Y:S01]  /*6490*/  IMAD.IADD R0, R14, 0x1, -R3 ;  /* 0x000000010e007824 */ /* 0x000fe200078e0a03 */
[----:B------:R-:W-:Y:S01]  /*64a0*/  LEA.HI R2, R2, R9, RZ, 0x1 ;  /* 0x0000000902027211 */ /* 0x000fe200078f08ff */
[----:B------:R-:W3:Y:S02]  /*64b0*/  @P0 LDC R17, c[0x0][0xbf0] ;  /* 0x0002fc00ff110b82 */ /* 0x000ee40000000800 */
[----:B------:R-:W-:Y:S01]  /*64c0*/  IMAD.IADD R7, R14, 0x1, -R7 ;  /* 0x000000010e077824 */ /* 0x000fe200078e0a07 */
[----:B------:R-:W-:-:S02]  /*64d0*/  SHF.R.S32.HI R11, RZ, 0x1f, R0 ;  /* 0x0000001fff0b7819 */ /* 0x000fc40000011400 */
[----:B------:R-:W-:Y:S02]  /*64e0*/  LOP3.LUT R2, R2, 0x3fffffe, RZ, 0xc0, !PT ;  /* 0x03fffffe02027812 */ /* 0x000fe400078ec0ff */
[----:B------:R-:W-:Y:S01]  /*64f0*/  LEA.HI R10, R11, R0, RZ, 0x2 ;  /* 0x000000000b0a7211 */ /* 0x000fe200078f10ff */
[----:B------:R-:W5:Y:S03]  /*6500*/  @P0 LDC R14, c[0x0][0xbec] ;  /* 0x0002fb00ff0e0b82 */ /* 0x000f660000000800 */
[--C-:B------:R-:W-:Y:S02]  /*6510*/  SHF.R.S32.HI R3, RZ, 0x2, R10.reuse ;  /* 0x00000002ff037819 */ /* 0x100fe4000001140a */
[----:B------:R-:W-:-:S03]  /*6520*/  SHF.R.S32.HI R4, RZ, 0x1f, R10 ;  /* 0x0000001fff047819 */ /* 0x000fc6000001140a */
[----:B------:R-:W3:Y:S01]  /*6530*/  @P0 LDC R22, c[0x0][0xbec] ;  /* 0x0002fb00ff160b82 */ /* 0x000ee20000000800 */
[----:B------:R-:W-:-:S04]  /*6540*/  LEA.HI R4, R4, R3, RZ, 0x3 ;  /* 0x0000000304047211 */ /* 0x000fc800078f18ff */
[----:B------:R-:W-:Y:S02]  /*6550*/  LOP3.LUT R12, R4, 0xfffffff8, RZ, 0xc0, !PT ;  /* 0xfffffff8040c7812 */ /* 0x000fe400078ec0ff */
[----:B------:R-:W-:Y:S01]  /*6560*/  IADD3 R4, R9, -R2, RZ ;  /* 0x8000000209047210 */ /* 0x000fe20007ffe0ff */
[----:B------:R-:W3:Y:S01]  /*6570*/  @P0 LDC R153, c[0x0][0xbf0] ;  /* 0x0002fc00ff990b82 */ /* 0x000ee20000000800 */
[----:B------:R-:W-:Y:S01]  /*6580*/  LEA.HI R9, R7, R7, RZ, 0x1 ;  /* 0x0000000707097211 */ /* 0x000fe200078f08ff */
[----:B------:R-:W-:Y:S01]  /*6590*/  IMAD.IADD R3, R3, 0x1, -R12 ;  /* 0x0000000103037824 */ /* 0x000fe200078e0a0c */
[----:B------:R-:W-:Y:S02]  /*65a0*/  LEA.HI R2, R11, R0, RZ, 0x5 ;  /* 0x000000000b027211 */ /* 0x000fe400078f28ff */
[----:B------:R-:W-:Y:S02]  /*65b0*/  LOP3.LUT R12, R9, 0x1ffffffe, RZ, 0xc0, !PT ;  /* 0x1ffffffe090c7812 */ /* 0x000fe400078ec0ff */
[----:B------:R-:W-:-:S03]  /*65c0*/  SHF.R.S32.HI R2, RZ, 0x5, R2 ;  /* 0x00000005ff027819 */ /* 0x000fc60000011402 */
[----:B------:R-:W-:Y:S02]  /*65d0*/  IMAD.IADD R12, R7, 0x1, -R12 ;  /* 0x00000001070c7824 */ /* 0x000fe400078e0a0c */
[----:B------:R-:W-:Y:S01]  /*65e0*/  IMAD R7, R2, 0x10, R3 ;  /* 0x0000001002077824 */ /* 0x000fe200078e0203 */
[----:B------:R-:W-:Y:S01]  /*65f0*/  MOV R3, UR5 ;  /* 0x0000000500037c02 */ /* 0x000fe20008000f00 */
[----:B------:R-:W-:Y:S01]  /*6600*/  IMAD.U32 R2, RZ, RZ, UR4 ;  /* 0x00000004ff027e24 */ /* 0x000fe2000f8e00ff */
[----:B------:R-:W-:Y:S01]  /*6610*/  UIMAD.WIDE.U32 UR4, UR36, UR8, URZ ;  /* 0x00000008240472a5 */ /* 0x000fe2000f8e003f */
[----:B------:R-:W-:Y:S02]  /*6620*/  IMAD R9, R4, 0x40, R7 ;  /* 0x0000004004097824 */ /* 0x000fe400078e0207 */
[----:B------:R-:W-:Y:S01]  /*6630*/  IMAD.U32 R3, RZ, RZ, UR6 ;  /* 0x00000006ff037e24 */ /* 0x000fe2000f8e00ff */
[----:B------:R-:W-:Y:S01]  /*6640*/  UIMAD UR6, UR36, UR9, UR7 ;  /* 0x00000009240672a4 */ /* 0x000fe2000f8e0207 */
[----:B------:R-:W-:-:S02]  /*6650*/  IMAD R12, R12, 0x8, R9 ;  /* 0x000000080c0c7824 */ /* 0x000fc400078e0209 */
[----:B----4-:R-:W-:Y:S01]  /*6660*/  IMAD R4, R18, UR10, RZ ;  /* 0x0000000a12047c24 */ /* 0x010fe2000f8e02ff */
[----:B------:R-:W-:Y:S01]  /*6670*/  UIADD3 UR6, UR5, UR6, URZ ;  /* 0x0000000605067290 */ /* 0x000fe2000fffe03f */
[----:B--2---:R-:W-:Y:S01]  /*6680*/  IMAD R7, R16, 0x80, R12 ;  /* 0x0000008010077824 */ /* 0x004fe200078e020c */
[----:B------:R-:W-:Y:S01]  /*6690*/  MOV R12, UR4 ;  /* 0x00000004000c7c02 */ /* 0x000fe20008000f00 */
[----:B------:R-:W-:Y:S01]  /*66a0*/  IMAD.WIDE.U32 R2, R18, UR12, R2 ;  /* 0x0000000c12027c25 */ /* 0x000fe2000f8e0002 */
[----:B------:R-:W-:-:S03]  /*66b0*/  ULDC.64 UR8, c[0x0][0xb28] ;  /* 0x0002ca0000087ab9 */ /* 0x000fc60000000a00 */
[----:B------:R-:W-:Y:S02]  /*66c0*/  IMAD R18, RZ, RZ, -UR36 ;  /* 0x80000024ff127e24 */ /* 0x000fe4000f8e02ff */
[----:B------:R-:W-:Y:S02]  /*66d0*/  IMAD R15, R19, UR12, R4 ;  /* 0x0000000c130f7c24 */ /* 0x000fe4000f8e0204 */
[----:B-----5:R-:W-:-:S03]  /*66e0*/  @P0 IMAD.HI.U32 R4, R7, R14, RZ ;  /* 0x0000000e07040227 */ /* 0x020fc600078e00ff */
[----:B------:R-:W-:Y:S01]  /*66f0*/  IADD3 R3, R3, R15, RZ ;  /* 0x0000000f03037210 */ /* 0x000fe20007ffe0ff */
[----:B------:R-:W-:Y:S01]  /*6700*/  IMAD.U32 R13, RZ, RZ, UR5 ;  /* 0x00000005ff0d7e24 */ /* 0x000fe2000f8e00ff */
[----:B------:R-:W-:Y:S01]  /*6710*/  ULDC.64 UR4, c[0x0][0xbe0] ;  /* 0x0002f80000047ab9 */ /* 0x000fe20000000a00 */
[C---:B0-----:R-:W-:Y:S02]  /*6720*/  IMAD R14, R20.reuse, UR10, RZ ;  /* 0x0000000a140e7c24 */ /* 0x041fe4000f8e02ff */
[----:B-1----:R-:W-:Y:S02]  /*6730*/  IMAD R23, R23, R18, UR11 ;  /* 0x0000000b17177e24 */ /* 0x002fe4000f8e0212 */
[----:B------:R-:W-:Y:S01]  /*6740*/  IMAD.U32 R13, RZ, RZ, UR6 ;  /* 0x00000006ff0d7e24 */ /* 0x000fe2000f8e00ff */
[----:B------:R-:W-:Y:S01]  /*6750*/  ULDC.64 UR6, c[0x0][0xb48] ;  /* 0x0002d20000067ab9 */ /* 0x000fe20000000a00 */
[----:B------:R-:W-:Y:S01]  /*6760*/  IMAD.MOV.U32 R11, RZ, RZ, R7 ;  /* 0x000000ffff0b7224 */ /* 0x000fe200078e0007 */
[----:B---3--:R-:W-:Y:S01]  /*6770*/  @P0 SHF.R.U32.HI R11, RZ, R17, R4 ;  /* 0x00000011ff0b0219 */ /* 0x008fe20000011604 */
[----:B------:R-:W-:Y:S01]  /*6780*/  IMAD R17, R21, UR12, R14 ;  /* 0x0000000c15117c24 */ /* 0x000fe2000f8e020e */
[----:B------:R-:W-:Y:S01]  /*6790*/  SHF.R.S32.HI R14, RZ, 0x1f, R23 ;  /* 0x0000001fff0e7819 */ /* 0x000fe20000011417 */
[----:B------:R-:W-:-:S04]  /*67a0*/  IMAD.WIDE.U32 R12, R20, UR12, R12 ;  /* 0x0000000c140c7c25 */ /* 0x000fc8000f8e000c */
[----:B------:R-:W-:-:S04]  /*67b0*/  @P0 IMAD.HI.U32 R22, R7, R22, RZ ;  /* 0x0000001607160227 */ /* 0x000fc800078e00ff */
[----:B------:R-:W-:Y:S02]  /*67c0*/  IMAD.IADD R13, R13, 0x1, R17 ;  /* 0x000000010d0d7824 */ /* 0x000fe400078e0211 */
[----:B------:R-:W-:Y:S01]  /*67d0*/  IMAD.MOV.U32 R15, RZ, RZ, R7 ;  /* 0x000000ffff0f7224 */ /* 0x000fe200078e0007 */
[----:B------:R-:W-:Y:S01]  /*67e0*/  @P0 SHF.R.U32.HI R15, RZ, R153, R22 ;  /* 0x00000099ff0f0219 */ /* 0x000fe20000011616 */
[C---:B------:R-:W-:Y:S02]  /*67f0*/  IMAD R4, R14.reuse, UR4, RZ ;  /* 0x000000040e047c24 */ /* 0x040fe4000f8e02ff */
[----:B------:R-:W-:Y:S02]  /*6800*/  IMAD R17, R14, UR6, RZ ;  /* 0x000000060e117c24 */ /* 0x000fe4000f8e02ff */
[----:B------:R-:W-:-:S04]  /*6810*/  IMAD.WIDE.U32 R2, R23, UR4, R2 ;  /* 0x0000000417027c25 */ /* 0x000fc8000f8e0002 */
[----:B------:R-:W-:Y:S01]  /*6820*/  IMAD R14, R23, UR5, R4 ;  /* 0x00000005170e7c24 */ /* 0x000fe2000f8e0204 */
[----:B------:R-:W-:Y:S01]  /*6830*/  IADD3 R2, P0, R11, R2, RZ ;  /* 0x000000020b027210 */ /* 0x000fe20007f1e0ff */
[C---:B------:R-:W-:Y:S01]  /*6840*/  IMAD R19, R23.reuse, UR7, R17 ;  /* 0x0000000717137c24 */ /* 0x040fe2000f8e0211 */
[--C-:B------:R-:W-:Y:S01]  /*6850*/  SHF.R.S32.HI R17, RZ, 0x1f, R11.reuse ;  /* 0x0000001fff117819 */ /* 0x100fe2000001140b */
[----:B------:R-:W-:Y:S01]  /*6860*/  IMAD.MOV R11, RZ, RZ, -R11 ;  /* 0x000000ffff0b7224 */ /* 0x000fe200078e0a0b */
[----:B------:R-:W-:Y:S01]  /*6870*/  SHF.R.S32.HI R4, RZ, 0x1f, R15 ;  /* 0x0000001fff047819 */ /* 0x000fe2000001140f */
[----:B------:R-:W-:Y:S01]  /*6880*/  ULDC.64 UR4, c[0x0][0xb30] ;  /* 0x0002cc0000047ab9 */ /* 0x000fe20000000a00 */
[----:B------:R-:W-:Y:S01]  /*6890*/  IMAD.WIDE.U32 R12, R23, UR6, R12 ;  /* 0x00000006170c7c25 */ /* 0x000fe2000f8e000c */
[----:B------:R-:W-:Y:S01]  /*68a0*/  IADD3.X R3, R17, R3, R14, P0, !PT ;  /* 0x0000000311037210 */ /* 0x000fe200007fe40e */
[----:B------:R-:W-:Y:S02]  /*68b0*/  ULDC.64 UR6, c[0x0][0xbc8] ;  /* 0x0002f20000067ab9 */ /* 0x000fe40000000a00 */
[----:B------:R-:W-:Y:S01]  /*68c0*/  IMAD.MOV R18, RZ, RZ, -R15 ;  /* 0x000000ffff127224 */ /* 0x000fe200078e0a0f */
[----:B------:R-:W-:Y:S01]  /*68d0*/  IADD3 R13, R13, R19, RZ ;  /* 0x000000130d0d7210 */ /* 0x000fe20007ffe0ff */
[----:B------:R-:W-:-:S02]  /*68e0*/  IMAD R4, R4, UR4, RZ ;  /* 0x0000000404047c24 */ /* 0x000fc4000f8e02ff */
[C-C-:B------:R-:W-:Y:S02]  /*68f0*/  IMAD R11, R8.reuse, R11, R7.reuse ;  /* 0x0000000b080b7224 */ /* 0x140fe400078e0207 */
[----:B------:R-:W-:Y:S02]  /*6900*/  IMAD R7, R8, R18, R7 ;  /* 0x0000001208077224 */ /* 0x000fe400078e0207 */
[C---:B------:R-:W-:Y:S01]  /*6910*/  IMAD R17, R15.reuse, UR5, R4 ;  /* 0x000000050f117c24 */ /* 0x040fe2000f8e0204 */
[----:B------:R-:W-:Y:S01]  /*6920*/  SHF.R.S32.HI R4, RZ, 0x1f, R11 ;  /* 0x0000001fff047819 */ /* 0x000fe2000001140b */
[----:B------:R-:W-:Y:S01]  /*6930*/  IMAD.WIDE.U32 R12, R15, UR4, R12 ;  /* 0x000000040f0c7c25 */ /* 0x000fe2000f8e000c */
[----:B------:R-:W-:Y:S01]  /*6940*/  SHF.R.S32.HI R14, RZ, 0x1f, R7 ;  /* 0x0000001fff0e7819 */ /* 0x000fe20000011407 */
[----:B------:R-:W0:Y:S01]  /*6950*/  S2UR UR5, SR_CgaCtaId ;  /* 0x00000000000579c3 */ /* 0x000e220000008800 */
[----:B------:R-:W-:Y:S01]  /*6960*/  UMOV UR4, 0x400 ;  /* 0x0000040000047882 */ /* 0x000fe20000000000 */
[----:B------:R-:W-:-:S02]  /*6970*/  IMAD R4, R4, UR6, RZ ;  /* 0x0000000604047c24 */ /* 0x000fc4000f8e02ff */
        /* <DEDUP_REMOVED lines=13> */
[----:B------:R-:W-:Y:S01]  /*6a50*/  SHFL.IDX PT, R14, R17, 0x1, 0x1c1f ;  /* 0x003c1f00110e7f89 */ /* 0x000fe200000e0000 */
[----:B------:R-:W-:Y:S01]  /*6a60*/  IMAD R11, R16, 0x80, R9 ;  /* 0x00000080100b7824 */ /* 0x000fe200078e0209 */
[----:B------:R-:W-:Y:S01]  /*6a70*/  LEA.HI.X R18, R2, UR7, R3, 0x2, P0 ;  /* 0x0000000702127c11 */ /* 0x000fe200080f1403 */
[----:B0-----:R-:W-:Y:S01]  /*6a80*/  ULEA UR4, UR5, UR4, 0x18 ;  /* 0x0000000405047291 */ /* 0x001fe2000f8ec03f */
[----:B------:R-:W-:Y:S01]  /*6a90*/  LEA.HI.X R7, R12, UR9, R7, 0x2, P1 ;  /* 0x000000090c077c11 */ /* 0x000fe200088f1407 */
[----:B------:R-:W-:Y:S01]  /*6aa0*/  IMAD R8, R8, UR6, RZ ;  /* 0x0000000608087c24 */ /* 0x000fe2000f8e02ff */
[----:B------:R0:W-:Y:S01]  /*6ab0*/  SHFL.IDX PT, R12, R17, RZ, 0x1c1f ;  /* 0x001c1fff110c7589 */ /* 0x0001e200000e0000 */
[----:B------:R-:W-:Y:S01]  /*6ac0*/  LOP3.LUT P0, RZ, R0, 0x3, RZ, 0xc0, !PT ;  /* 0x0000000300ff7812 */ /* 0x000fe2000780c0ff */
[----:B------:R-:W-:Y:S01]  /*6ad0*/  UIADD3 UR4, UR4, 0x22820, URZ ;  /* 0x0002282004047890 */ /* 0x000fe2000fffe03f */
[C---:B------:R-:W-:Y:S01]  /*6ae0*/  IADD3 R9, R11.reuse, 0x8, RZ ;  /* 0x000000080b097810 */ /* 0x040fe20007ffe0ff */
[----:B------:R-:W1:Y:S01]  /*6af0*/  SHFL.IDX PT, R13, R18, RZ, 0x1c1f ;  /* 0x001c1fff120d7589 */ /* 0x000e6200000e0000 */
[-C--:B------:R-:W-:Y:S01]  /*6b00*/  ISETP.GE.OR P1, PT, R11, R8.reuse, P0 ;  /* 0x000000080b00720c */ /* 0x080fe20000726670 */
[----:B------:R-:W-:Y:S01]  /*6b10*/  UPRMT UR4, URZ, 0x654, UR4 ;  /* 0x000006543f047896 */ /* 0x000fe20008000004 */
[-C--:B------:R-:W-:Y:S01]  /*6b20*/  ISETP.GE.OR P0, PT, R9, R8.reuse, P0 ;  /* 0x000000080900720c */ /* 0x080fe20000706670 */
[----:B------:R-:W2:Y:S01]  /*6b30*/  SHFL.IDX PT, R15, R18, 0x1, 0x1c1f ;  /* 0x003c1f00120f7f89 */ /* 0x000ea200000e0000 */
[----:B------:R-:W-:-:S02]  /*6b40*/  ISETP.GE.AND P2, PT, R11, R8, PT ;  /* 0x000000080b00720c */ /* 0x000fc40003f46270 */
[----:B0-----:R-:W-:Y:S01]  /*6b50*/  LOP3.LUT R17, R10, 0x7ffffffc, RZ, 0xc0, !PT ;  /* 0x7ffffffc0a117812 */ /* 0x001fe200078ec0ff */
[----:B------:R0:W3:Y:S03]  /*6b60*/  SHFL.IDX PT, R2, R4, RZ, 0x1c1f ;  /* 0x001c1fff04027589 */ /* 0x0000e600000e0000 */
[----:B------:R-:W-:Y:S01]  /*6b70*/  SYNCS.ARRIVE.TRANS64.RED.A1T0 RZ, [UR4], RZ ;  /* 0x000000ffffff79a7 */ /* 0x000fe20008100404 */
[----:B------:R-:W-:Y:S01]  /*6b80*/  IMAD.IADD R0, R0, 0x1, -R17 ;  /* 0x0000000100007824 */ /* 0x000fe200078e0a11 */
[----:B------:R0:W4:Y:S03]  /*6b90*/  SHFL.IDX PT, R3, R7, RZ, 0x1c1f ;  /* 0x001c1fff07037589 */ /* 0x00012600000e0000 */
[----:B------:R-:W-:Y:S01]  /*6ba0*/  IMAD.SHL.U32 R0, R0, 0x2, RZ ;  /* 0x0000000200007824 */ /* 0x000fe200078e00ff */
[----:B-1----:R0:W-:Y:S04]  /*6bb0*/  @!P1 ST.E desc[UR44][R12.64], R6 ;  /* 0x000000060c009985 */ /* 0x0021e8000c10192c */
[----:B--2---:R0:W-:Y:S01]  /*6bc0*/  @!P0 ST.E desc[UR44][R14.64], R5 ;  /* 0x000000050e008985 */ /* 0x0041e2000c10192c */
[----:B------:R-:W-:Y:S05]  /*6bd0*/  @P2 BRA `(.L_x_9065) ;  /* 0x0000000800f82947 */ /* 0x000fea0003800000 */
[C---:B0-----:R-:W-:Y:S01]  /*6be0*/  VIADD R5, R0.reuse, 0x8 ;  /* 0x0000000800057836 */ /* 0x041fe20000000000 */
[----:B------:R-:W-:Y:S01]  /*6bf0*/  ULDC UR4, c[0x0][0xac8] ;  /* 0x0002b20000047ab9 */ /* 0x000fe20000000800 */
[C---:B------:R-:W-:Y:S01]  /*6c00*/  VIADD R6, R0.reuse, 0x10 ;  /* 0x0000001000067836 */ /* 0x040fe20000000000 */
[C---:B------:R-:W-:Y:S01]  /*6c10*/  IADD3 R10, R0.reuse, 0x18, RZ ;  /* 0x00000018000a7810 */ /* 0x040fe20007ffe0ff */
[C---:B------:R-:W-:Y:S01]  /*6c20*/  VIADD R18, R0.reuse, 0x20 ;  /* 0x0000002000127836 */ /* 0x040fe20000000000 */
[----:B------:R-:W-:Y:S01]  /*6c30*/  ISETP.GE.AND P3, PT, R5, UR4, PT ;  /* 0x0000000405007c0c */ /* 0x000fe2000bf66270 */
[----:B------:R-:W-:Y:S01]  /*6c40*/  VIADD R19, R0, 0x28 ;  /* 0x0000002800137836 */ /* 0x000fe20000000000 */
[----:B------:R-:W-:Y:S01]  /*6c50*/  ISETP.GE.AND P4, PT, R6, UR4, PT ;  /* 0x0000000406007c0c */ /* 0x000fe2000bf86270 */
[----:B------:R-:W-:Y:S01]  /*6c60*/  VIADD R21, R0, 0x48 ;  /* 0x0000004800157836 */ /* 0x000fe20000000000 */
[----:B------:R-:W-:Y:S01]  /*6c70*/  ISETP.GE.AND P5, PT, R10, UR4, PT ;  /* 0x000000040a007c0c */ /* 0x000fe2000bfa6270 */
[C---:B------:R-:W-:Y:S01]  /*6c80*/  VIADD R22, R0.reuse, 0x50 ;  /* 0x0000005000167836 */ /* 0x040fe20000000000 */
[C---:B------:R-:W-:Y:S01]  /*6c90*/  ISETP.GE.AND P2, PT, R0.reuse, UR4, PT ;  /* 0x0000000400007c0c */ /* 0x040fe2000bf46270 */
[----:B------:R-:W-:Y:S01]  /*6ca0*/  VIADD R23, R0, 0x58 ;  /* 0x0000005800177836 */ /* 0x000fe20000000000 */
[----:B------:R-:W-:-:S02]  /*6cb0*/  ISETP.GE.AND P0, PT, R18, UR4, PT ;  /* 0x0000000412007c0c */ /* 0x000fc4000bf06270 */
[----:B------:R-:W-:Y:S02]  /*6cc0*/  ISETP.GE.AND P1, PT, R19, UR4, PT ;  /* 0x0000000413007c0c */ /* 0x000fe4000bf26270 */
[----:B------:R-:W-:Y:S02]  /*6cd0*/  IADD3 R20, R0, 0x40, RZ ;  /* 0x0000004000147810 */ /* 0x000fe40007ffe0ff */
[----:B------:R-:W-:Y:S02]  /*6ce0*/  @!P3 LEA.HI R5, R5, R5, RZ, 0x1 ;  /* 0x000000050505b211 */ /* 0x000fe400078f08ff */
[----:B------:R-:W-:Y:S02]  /*6cf0*/  @!P4 LEA.HI R6, R6, R6, RZ, 0x1 ;  /* 0x000000060606c211 */ /* 0x000fe400078f08ff */
[----:B------:R-:W-:Y:S02]  /*6d00*/  @!P5 LEA.HI R10, R10, R10, RZ, 0x1 ;  /* 0x0000000a0a0ad211 */ /* 0x000fe400078f08ff */
[----:B------:R-:W-:-:S02]  /*6d10*/  @!P3 LOP3.LUT R5, R5, 0xfffffffe, RZ, 0xc0, !PT ;  /* 0xfffffffe0505b812 */ /* 0x000fc400078ec0ff */
[----:B------:R-:W-:Y:S01]  /*6d20*/  @!P4 LOP3.LUT R15, R6, 0xfffffffe, RZ, 0xc0, !PT ;  /* 0xfffffffe060fc812 */ /* 0x000fe200078ec0ff */
[----:B------:R-:W-:Y:S01]  /*6d30*/  VIADD R6, R0, 0x38 ;  /* 0x0000003800067836 */ /* 0x000fe20000000000 */
[----:B------:R-:W-:Y:S01]  /*6d40*/  @!P5 LOP3.LUT R17, R10, 0xfffffffe, RZ, 0xc0, !PT ;  /* 0xfffffffe0a11d812 */ /* 0x000fe200078ec0ff */
[--C-:B---34-:R-:W-:Y:S01]  /*6d50*/  @!P2 IMAD.WIDE R10, R0, 0x4, R2.reuse ;  /* 0x00000004000aa825 */ /* 0x118fe200078e0202 */
[----:B------:R-:W-:Y:S02]  /*6d60*/  ISETP.GE.AND P6, PT, R22, UR4, PT ;  /* 0x0000000416007c0c */ /* 0x000fe4000bfc6270 */
[----:B------:R-:W-:Y:S01]  /*6d70*/  @!P0 LEA.HI R18, R18, R18, RZ, 0x1 ;  /* 0x0000001212128211 */ /* 0x000fe200078f08ff */
[--C-:B------:R-:W-:Y:S01]  /*6d80*/  @!P3 IMAD.WIDE R12, R5, 0x4, R2.reuse ;  /* 0x00000004050cb825 */ /* 0x100fe200078e0202 */
[----:B------:R0:W-:Y:S01]  /*6d90*/  @!P2 ST.E.64 desc[UR44][R10.64], R24 ;  /* 0x000000180a00a985 */ /* 0x0001e2000c101b2c */
[----:B------:R-:W-:Y:S02]  /*6da0*/  @!P1 LEA.HI R19, R19, R19, RZ, 0x1 ;  /* 0x0000001313139211 */ /* 0x000fe400078f08ff */
[----:B------:R-:W-:Y:S01]  /*6db0*/  VIADD R5, R0, 0x30 ;  /* 0x0000003000057836 */ /* 0x000fe20000000000 */
[----:B------:R1:W-:Y:S01]  /*6dc0*/  @!P3 ST.E.64 desc[UR44][R12.64], R28 ;  /* 0x0000001c0c00b985 */ /* 0x0003e2000c101b2c */
[----:B------:R-:W-:Y:S01]  /*6dd0*/  @!P4 IMAD.WIDE R14, R15, 0x4, R2 ;  /* 0x000000040f0ec825 */ /* 0x000fe200078e0202 */
[----:B------:R-:W-:-:S02]  /*6de0*/  ISETP.GE.AND P3, PT, R6, UR4, PT ;  /* 0x0000000406007c0c */ /* 0x000fc4000bf66270 */
[----:B------:R-:W-:Y:S01]  /*6df0*/  ISETP.GE.AND P2, PT, R5, UR4, PT ;  /* 0x0000000405007c0c */ /* 0x000fe2000bf46270 */
[----:B------:R-:W-:Y:S01]  /*6e00*/  @!P5 IMAD.WIDE R16, R17, 0x4, R2 ;  /* 0x000000041110d825 */ /* 0x000fe200078e0202 */
[----:B------:R2:W-:Y:S01]  /*6e10*/  @!P4 ST.E.64 desc[UR44][R14.64], R32 ;  /* 0x000000200e00c985 */ /* 0x0005e2000c101b2c */
[----:B------:R-:W-:Y:S02]  /*6e20*/  ISETP.GE.AND P4, PT, R20, UR4, PT ;  /* 0x0000000414007c0c */ /* 0x000fe4000bf86270 */
[----:B------:R-:W-:Y:S01]  /*6e30*/  @!P6 LEA.HI R22, R22, R22, RZ, 0x1 ;  /* 0x000000161616e211 */ /* 0x000fe200078f08ff */
[----:B------:R3:W-:Y:S01]  /*6e40*/  @!P5 ST.E.64 desc[UR44][R16.64], R36 ;  /* 0x000000241000d985 */ /* 0x0007e2000c101b2c */
[----:B------:R-:W-:Y:S01]  /*6e50*/  ISETP.GE.AND P5, PT, R21, UR4, PT ;  /* 0x0000000415007c0c */ /* 0x000fe2000bfa6270 */
[----:B0-----:R-:W-:Y:S01]  /*6e60*/  VIADD R24, R0, 0x60 ;  /* 0x0000006000187836 */ /* 0x001fe20000000000 */
[----:B------:R-:W-:Y:S02]  /*6e70*/  @!P0 LOP3.LUT R11, R18, 0xfffffffe, RZ, 0xc0, !PT ;  /* 0xfffffffe120b8812 */ /* 0x000fe400078ec0ff */
[----:B-1----:R-:W-:-:S02]  /*6e80*/  @!P1 LOP3.LUT R13, R19, 0xfffffffe, RZ, 0xc0, !PT ;  /* 0xfffffffe130d9812 */ /* 0x002fc400078ec0ff */
[----:B------:R-:W-:Y:S01]  /*6e90*/  @!P2 LEA.HI R5, R5, R5, RZ, 0x1 ;  /* 0x000000050505a211 */ /* 0x000fe200078f08ff */
[--C-:B------:R-:W-:Y:S01]  /*6ea0*/  @!P0 IMAD.WIDE R10, R11, 0x4, R2.reuse ;  /* 0x000000040b0a8825 */ /* 0x100fe200078e0202 */
[----:B------:R-:W-:Y:S02]  /*6eb0*/  @!P3 LEA.HI R6, R6, R6, RZ, 0x1 ;  /* 0x000000060606b211 */ /* 0x000fe400078f08ff */
[----:B------:R-:W-:Y:S01]  /*6ec0*/  @!P4 LEA.HI R20, R20, R20, RZ, 0x1 ;  /* 0x000000141414c211 */ /* 0x000fe200078f08ff */
[----:B------:R-:W-:Y:S01]  /*6ed0*/  @!P1 IMAD.WIDE R12, R13, 0x4, R2 ;  /* 0x000000040d0c9825 */ /* 0x000fe200078e0202 */
[----:B------:R-:W-:Y:S01]  /*6ee0*/  @!P2 LOP3.LUT R5, R5, 0xfffffffe, RZ, 0xc0, !PT ;  /* 0xfffffffe0505a812 */ /* 0x000fe200078ec0ff */
[----:B------:R0:W-:Y:S01]  /*6ef0*/  @!P0 ST.E.64 desc[UR44][R10.64], R40 ;  /* 0x000000280a008985 */ /* 0x0001e2000c101b2c */
[----:B------:R-:W-:Y:S02]  /*6f00*/  @!P5 LEA.HI R21, R21, R21, RZ, 0x1 ;  /* 0x000000151515d211 */ /* 0x000fe400078f08ff */
[----:B--2---:R-:W-:Y:S01]  /*6f10*/  @!P3 LOP3.LUT R15, R6, 0xfffffffe, RZ, 0xc0, !PT ;  /* 0xfffffffe060fb812 */ /* 0x004fe200078ec0ff */
[----:B------:R1:W-:Y:S01]  /*6f20*/  @!P1 ST.E.64 desc[UR44][R12.64], R44 ;  /* 0x0000002c0c009985 */ /* 0x0003e2000c101b2c */
[----:B---3--:R-:W-:Y:S01]  /*6f30*/  @!P4 LOP3.LUT R17, R20, 0xfffffffe, RZ, 0xc0, !PT ;  /* 0xfffffffe1411c812 */ /* 0x008fe200078ec0ff */
[C---:B------:R-:W-:Y:S01]  /*6f40*/  VIADD R6, R0.reuse, 0x70 ;  /* 0x0000007000067836 */ /* 0x040fe20000000000 */
[----:B------:R-:W-:Y:S01]  /*6f50*/  @!P5 LOP3.LUT R21, R21, 0xfffffffe, RZ, 0xc0, !PT ;  /* 0xfffffffe1515d812 */ /* 0x000fe200078ec0ff */
[----:B------:R-:W-:Y:S01]  /*6f60*/  VIADD R20, R0, 0x78 ;  /* 0x0000007800147836 */ /* 0x000fe20000000000 */
[----:B------:R-:W-:Y:S01]  /*6f70*/  @!P6 LOP3.LUT R19, R22, 0xfffffffe, RZ, 0xc0, !PT ;  /* 0xfffffffe1613e812 */ /* 0x000fe200078ec0ff */
[----:B------:R-:W-:Y:S01]  /*6f80*/  VIADD R22, R0, 0x88 ;  /* 0x0000008800167836 */ /* 0x000fe20000000000 */
[----:B------:R-:W-:-:S02]  /*6f90*/  ISETP.GE.AND P1, PT, R23, UR4, PT ;  /* 0x0000000417007c0c */ /* 0x000fc4000bf26270 */
[----:B------:R-:W-:Y:S01]  /*6fa0*/  ISETP.GE.AND P0, PT, R24, UR4, PT ;  /* 0x0000000418007c0c */ /* 0x000fe2000bf06270 */
[----:B0-----:R-:W-:Y:S01]  /*6fb0*/  @!P2 IMAD.WIDE R10, R5, 0x4, R2 ;  /* 0x00000004050aa825 */ /* 0x001fe200078e0202 */
[----:B------:R-:W-:-:S03]  /*6fc0*/  IADD3 R5, R0, 0x68, RZ ;  /* 0x0000006800057810 */ /* 0x000fc60007ffe0ff */
        /* <DEDUP_REMOVED lines=25> */
[----:B------:R-:W-:Y:S01]  /*7160*/  @!P2 LOP3.LUT R5, R5, 0xfffffffe, RZ, 0xc0, !PT ;  /* 0xfffffffe0505a812 */ /* 0x000fe200078ec0ff */
[----:B------:R0:W-:Y:S01]  /*7170*/  @!P1 ST.E.64 desc[UR44][R10.64], R68 ;  /* 0x000000440a009985 */ /* 0x0001e2000c101b2c */
[----:B------:R-:W-:-:S02]  /*7180*/  @!P4 LEA.HI R21, R21, R21, RZ, 0x1 ;  /* 0x000000151515c211 */ /* 0x000fc400078f08ff */
[----:B------:R-:W-:Y:S01]  /*7190*/  @!P3 LEA.HI R22, R22, R22, RZ, 0x1 ;  /* 0x000000161616b211 */ /* 0x000fe200078f08ff */
[----:B------:R1:W-:Y:S01]  /*71a0*/  @!P0 ST.E.64 desc[UR44][R12.64], R72 ;  /* 0x000000480c008985 */ /* 0x0003e2000c101b2c */
[----:B--2---:R-:W-:Y:S01]  /*71b0*/  @!P6 LOP3.LUT R15, R6, 0xfffffffe, RZ, 0xc0, !PT ;  /* 0xfffffffe060fe812 */ /* 0x004fe200078ec0ff */
        /* <DEDUP_REMOVED lines=14> */
[----:B------:R1:W-:Y:S03]  /*72a0*/  @!P6 ST.E.64 desc[UR44][R12.64], R80 ;  /* 0x000000500c00e985 */ /* 0x0003e6000c101b2c */
[--C-:B------:R-:W-:Y:S01]  /*72b0*/  @!P4 IMAD.WIDE R16, R21, 0x4, R2.reuse ;  /* 0x000000041510c825 */ /* 0x100fe200078e0202 */
[----:B------:R2:W-:Y:S01]  /*72c0*/  @!P5 ST.E.64 desc[UR44][R14.64], R84 ;  /* 0x000000540e00d985 */ /* 0x0005e2000c101b2c */
[----:B------:R-:W-:Y:S02]  /*72d0*/  IADD3 R21, R0, 0xb8, RZ ;  /* 0x000000b800157810 */ /* 0x000fe40007ffe0ff */
[----:B------:R-:W-:Y:S01]  /*72e0*/  @!P3 IMAD.WIDE R18, R19, 0x4, R2 ;  /* 0x000000041312b825 */ /* 0x000fe200078e0202 */
[----:B------:R3:W-:Y:S01]  /*72f0*/  @!P4 ST.E.64 desc[UR44][R16.64], R88 ;  /* 0x000000581000c985 */ /* 0x0007e2000c101b2c */
[----:B------:R-:W-:-:S02]  /*7300*/  ISETP.GE.AND P4, PT, R20, UR4, PT ;  /* 0x0000000414007c0c */ /* 0x000fc4000bf86270 */
[----:B------:R-:W-:Y:S01]  /*7310*/  VIADD R22, R0, 0xc0 ;  /* 0x000000c000167836 */ /* 0x000fe20000000000 */
[----:B------:R4:W-:Y:S01]  /*7320*/  @!P3 ST.E.64 desc[UR44][R18.64], R92 ;  /* 0x0000005c1200b985 */ /* 0x0009e2000c101b2c */
[----:B------:R-:W-:Y:S02]  /*7330*/  ISETP.GE.AND P3, PT, R6, UR4, PT ;  /* 0x0000000406007c0c */ /* 0x000fe4000bf66270 */
[----:B------:R-:W-:Y:S02]  /*7340*/  ISETP.GE.AND P5, PT, R21, UR4, PT ;  /* 0x0000000415007c0c */ /* 0x000fe4000bfa6270 */
[----:B------:R-:W-:Y:S02]  /*7350*/  ISETP.GE.AND P6, PT, R22, UR4, PT ;  /* 0x0000000416007c0c */ /* 0x000fe4000bfc6270 */
[----:B------:R-:W-:Y:S02]  /*7360*/  @!P0 LEA.HI R23, R23, R23, RZ, 0x1 ;  /* 0x0000001717178211 */ /* 0x000fe400078f08ff */
[----:B------:R-:W-:-:S02]  /*7370*/  @!P1 LEA.HI R24, R24, R24, RZ, 0x1 ;  /* 0x0000001818189211 */ /* 0x000fc400078f08ff */
[----:B------:R-:W-:Y:S02]  /*7380*/  @!P2 LEA.HI R5, R5, R5, RZ, 0x1 ;  /* 0x000000050505a211 */ /* 0x000fe400078f08ff */
[----:B0-----:R-:W-:Y:S02]  /*7390*/  @!P0 LOP3.LUT R11, R23, 0xfffffffe, RZ, 0xc0, !PT ;  /* 0xfffffffe170b8812 */ /* 0x001fe400078ec0ff */
[----:B-1----:R-:W-:Y:S02]  /*73a0*/  @!P1 LOP3.LUT R13, R24, 0xfffffffe, RZ, 0xc0, !PT ;  /* 0xfffffffe180d9812 */ /* 0x002fe400078ec0ff */
[----:B------:R-:W-:Y:S01]  /*73b0*/  @!P2 LOP3.LUT R5, R5, 0xfffffffe, RZ, 0xc0, !PT ;  /* 0xfffffffe0505a812 */ /* 0x000fe200078ec0ff */
[--C-:B------:R-:W-:Y:S01]  /*73c0*/  @!P0 IMAD.WIDE R10, R11, 0x4, R2.reuse ;  /* 0x000000040b0a8825 */ /* 0x100fe200078e0202 */
[----:B------:R-:W-:Y:S02]  /*73d0*/  @!P3 LEA.HI R6, R6, R6, RZ, 0x1 ;  /* 0x000000060606b211 */ /* 0x000fe400078f08ff */
[----:B------:R-:W-:Y:S01]  /*73e0*/  @!P4 LEA.HI R20, R20, R20, RZ, 0x1 ;  /* 0x000000141414c211 */ /* 0x000fe200078f08ff */
[--C-:B------:R-:W-:Y:S01]  /*73f0*/  @!P1 IMAD.WIDE R12, R13, 0x4, R2.reuse ;  /* 0x000000040d0c9825 */ /* 0x100fe200078e0202 */
[----:B------:R-:W-:Y:S01]  /*7400*/  @!P6 LEA.HI R22, R22, R22, RZ, 0x1 ;  /* 0x000000161616e211 */ /* 0x000fe200078f08ff */
[----:B------:R0:W-:Y:S01]  /*7410*/  @!P0 ST.E.64 desc[UR44][R10.64], R96 ;  /* 0x000000600a008985 */ /* 0x0001e2000c101b2c */
[----:B------:R-:W-:Y:S01]  /*7420*/  @!P5 LEA.HI R21, R21, R21, RZ, 0x1 ;  /* 0x000000151515d211 */ /* 0x000fe200078f08ff */
[--C-:B--2---:R-:W-:Y:S01]  /*7430*/  @!P2 IMAD.WIDE R14, R5, 0x4, R2.reuse ;  /* 0x00000004050ea825 */ /* 0x104fe200078e0202 */
[----:B---3--:R-:W-:Y:S01]  /*7440*/  @!P3 LOP3.LUT R17, R6, 0xfffffffe, RZ, 0xc0, !PT ;  /* 0xfffffffe0611b812 */ /* 0x008fe200078ec0ff */
[----:B------:R1:W-:Y:S01]  /*7450*/  @!P1 ST.E.64 desc[UR44][R12.64], R100 ;  /* 0x000000640c009985 */ /* 0x0003e2000c101b2c */
[----:B----4-:R-:W-:Y:S01]  /*7460*/  @!P4 LOP3.LUT R19, R20, 0xfffffffe, RZ, 0xc0, !PT ;  /* 0xfffffffe1413c812 */ /* 0x010fe200078ec0ff */
[----:B------:R-:W-:Y:S01]  /*7470*/  VIADD R6, R0, 0xd0 ;  /* 0x000000d000067836 */ /* 0x000fe20000000000 */
[----:B------:R-:W-:Y:S01]  /*7480*/  @!P6 LOP3.LUT R5, R22, 0xfffffffe, RZ, 0xc0, !PT ;  /* 0xfffffffe1605e812 */ /* 0x000fe200078ec0ff */
[----:B------:R2:W-:Y:S01]  /*7490*/  @!P2 ST.E.64 desc[UR44][R14.64], R104 ;  /* 0x000000680e00a985 */ /* 0x0005e2000c101b2c */
[----:B------:R-:W-:Y:S01]  /*74a0*/  @!P5 LOP3.LUT R21, R21, 0xfffffffe, RZ, 0xc0, !PT ;  /* 0xfffffffe1515d812 */ /* 0x000fe200078ec0ff */
[----:B------:R-:W-:Y:S01]  /*74b0*/  VIADD R20, R0, 0xd8 ;  /* 0x000000d800147836 */ /* 0x000fe20000000000 */
[----:B------:R-:W-:Y:S01]  /*74c0*/  ISETP.GE.AND P1, PT, R6, UR4, PT ;  /* 0x0000000406007c0c */ /* 0x000fe2000bf26270 */
[----:B0-----:R-:W-:-:S03]  /*74d0*/  @!P3 IMAD.WIDE R10, R17, 0x4, R2 ;  /* 0x00000004110ab825 */ /* 0x001fc600078e0202 */
[----:B------:R-:W-:Y:S01]  /*74e0*/  ISETP.GE.AND P2, PT, R20, UR4, PT ;  /* 0x0000000414007c0c */ /* 0x000fe2000bf46270 */
[--C-:B-1----:R-:W-:Y:S01]  /*74f0*/  @!P4 IMAD.WIDE R12, R19, 0x4, R2.reuse ;  /* 0x00000004130cc825 */ /* 0x102fe200078e0202 */
[----:B------:R0:W-:Y:S03]  /*7500*/  @!P3 ST.E.64 desc[UR44][R10.64], R108 ;  /* 0x0000006c0a00b985 */ /* 0x0001e6000c101b2c */
[----:B------:R-:W-:Y:S01]  /*7510*/  @!P6 IMAD.WIDE R18, R5, 0x4, R2 ;  /* 0x000000040512e825 */ /* 0x000fe200078e0202 */
[----:B------:R1:W-:Y:S03]  /*7520*/  @!P4 ST.E.64 desc[UR44][R12.64], R112 ;  /* 0x000000700c00c985 */ /* 0x0003e6000c101b2c */
[----:B------:R-:W-:Y:S01]  /*7530*/  @!P1 LEA.HI R6, R6, R6, RZ, 0x1 ;  /* 0x0000000606069211 */ /* 0x000fe200078f08ff */
[----:B------:R-:W-:-:S02]  /*7540*/  VIADD R5, R0, 0xc8 ;  /* 0x000000c800057836 */ /* 0x000fc40000000000 */
[----:B------:R-:W-:Y:S01]  /*7550*/  @!P5 IMAD.WIDE R16, R21, 0x4, R2 ;  /* 0x000000041510d825 */ /* 0x000fe200078e0202 */
[C---:B------:R-:W-:Y:S02]  /*7560*/  IADD3 R21, R0.reuse, 0xe0, RZ ;  /* 0x000000e000157810 */ /* 0x040fe40007ffe0ff */
[----:B------:R-:W-:Y:S01]  /*7570*/  ISETP.GE.AND P0, PT, R5, UR4, PT ;  /* 0x0000000405007c0c */ /* 0x000fe2000bf06270 */
[C---:B--2---:R-:W-:Y:S01]  /*7580*/  VIADD R14, R0.reuse, 0xe8 ;  /* 0x000000e8000e7836 */ /* 0x044fe20000000000 */
[----:B------:R2:W-:Y:S01]  /*7590*/  @!P5 ST.E.64 desc[UR44][R16.64], R116 ;  /* 0x000000741000d985 */ /* 0x0005e2000c101b2c */
[C---:B------:R-:W-:Y:S01]  /*75a0*/  VIADD R15, R0.reuse, 0xf0 ;  /* 0x000000f0000f7836 */ /* 0x040fe20000000000 */
[----:B------:R-:W-:Y:S01]  /*75b0*/  ISETP.GE.AND P3, PT, R21, UR4, PT ;  /* 0x0000000415007c0c */ /* 0x000fe2000bf66270 */
[----:B0-----:R-:W-:Y:S01]  /*75c0*/  VIADD R11, R0, 0xf8 ;  /* 0x000000f8000b7836 */ /* 0x001fe20000000000 */
[----:B------:R0:W-:Y:S01]  /*75d0*/  @!P6 ST.E.64 desc[UR44][R18.64], R120 ;  /* 0x000000781200e985 */ /* 0x0001e2000c101b2c */
[----:B------:R-:W-:-:S02]  /*75e0*/  ISETP.GE.AND P4, PT, R14, UR4, PT ;  /* 0x000000040e007c0c */ /* 0x000fc4000bf86270 */
[----:B------:R-:W-:Y:S02]  /*75f0*/  ISETP.GE.AND P5, PT, R15, UR4, PT ;  /* 0x000000040f007c0c */ /* 0x000fe4000bfa6270 */
[----:B------:R-:W-:Y:S02]  /*7600*/  ISETP.GE.AND P6, PT, R11, UR4, PT ;  /* 0x000000040b007c0c */ /* 0x000fe4000bfc6270 */
[----:B------:R-:W-:Y:S02]  /*7610*/  @!P0 LEA.HI R5, R5, R5, RZ, 0x1 ;  /* 0x0000000505058211 */ /* 0x000fe400078f08ff */
[----:B------:R-:W-:Y:S02]  /*7620*/  @!P2 LEA.HI R20, R20, R20, RZ, 0x1 ;  /* 0x000000141414a211 */ /* 0x000fe400078f08ff */
[----:B------:R-:W-:Y:S02]  /*7630*/  @!P3 LEA.HI R21, R21, R21, RZ, 0x1 ;  /* 0x000000151515b211 */ /* 0x000fe400078f08ff */
[----:B------:R-:W-:-:S02]  /*7640*/  @!P0 LOP3.LUT R5, R5, 0xfffffffe, RZ, 0xc0, !PT ;  /* 0xfffffffe05058812 */ /* 0x000fc400078ec0ff */
[----:B------:R-:W-:Y:S02]  /*7650*/  @!P4 LEA.HI R14, R14, R14, RZ, 0x1 ;  /* 0x0000000e0e0ec211 */ /* 0x000fe400078f08ff */
[----:B------:R-:W-:Y:S02]  /*7660*/  @!P5 LEA.HI R10, R15, R15, RZ, 0x1 ;  /* 0x0000000f0f0ad211 */ /* 0x000fe400078f08ff */
[----:B------:R-:W-:Y:S02]  /*7670*/  @!P6 LEA.HI R11, R11, R11, RZ, 0x1 ;  /* 0x0000000b0b0be211 */ /* 0x000fe400078f08ff */
[----:B-1----:R-:W-:Y:S02]  /*7680*/  @!P1 LOP3.LUT R13, R6, 0xfffffffe, RZ, 0xc0, !PT ;  /* 0xfffffffe060d9812 */ /* 0x002fe400078ec0ff */
[----:B------:R-:W-:Y:S02]  /*7690*/  @!P2 LOP3.LUT R15, R20, 0xfffffffe, RZ, 0xc0, !PT ;  /* 0xfffffffe140fa812 */ /* 0x000fe400078ec0ff */
[----:B--2---:R-:W-:Y:S01]  /*76a0*/  @!P3 LOP3.LUT R17, R21, 0xfffffffe, RZ, 0xc0, !PT ;  /* 0xfffffffe1511b812 */ /* 0x004fe200078ec0ff */
[----:B------:R-:W-:Y:S01]  /*76b0*/  @!P1 IMAD.WIDE R12, R13, 0x4, R2 ;  /* 0x000000040d0c9825 */ /* 0x000fe200078e0202 */
[----:B0-----:R-:W-:-:S02]  /*76c0*/  @!P4 LOP3.LUT R19, R14, 0xfffffffe, RZ, 0xc0, !PT ;  /* 0xfffffffe0e13c812 */ /* 0x001fc400078ec0ff */
[----:B------:R-:W-:Y:S01]  /*76d0*/  @!P5 LOP3.LUT R21, R10, 0xfffffffe, RZ, 0xc0, !PT ;  /* 0xfffffffe0a15d812 */ /* 0x000fe200078ec0ff */
[----:B------:R-:W-:Y:S01]  /*76e0*/  @!P2 IMAD.WIDE R14, R15, 0x4, R2 ;  /* 0x000000040f0ea825 */ /* 0x000fe200078e0202 */
[----:B------:R-:W-:-:S03]  /*76f0*/  @!P6 LOP3.LUT R23, R11, 0xfffffffe, RZ, 0xc0, !PT ;  /* 0xfffffffe0b17e812 */ /* 0x000fc600078ec0ff */
[----:B------:R-:W-:-:S04]  /*7700*/  @!P0 IMAD.WIDE R10, R5, 0x4, R2 ;  /* 0x00000004050a8825 */ /* 0x000fc800078e0202 */
        /* <DEDUP_REMOVED lines=9> */
[----:B------:R1:W-:Y:S04]  /*77a0*/  @!P5 ST.E.64 desc[UR44][R20.64], R144 ;  /* 0x000000901400d985 */ /* 0x0003e8000c101b2c */
[----:B------:R1:W-:Y:S02]  /*77b0*/  @!P6 ST.E.64 desc[UR44][R2.64], R148 ;  /* 0x000000940200e985 */ /* 0x0003e4000c101b2c */
.L_x_9065:
[----:B------:R-:W-:Y:S05]  /*77c0*/  BSYNC B0 ;  /* 0x0000000000007941 */ /* 0x000fea0003800000 */
.L_x_9064:
[----:B------:R-:W-:Y:S01]  /*77d0*/  ISETP.GE.AND P0, PT, R9, R8, PT ;  /* 0x000000080900720c */ /* 0x000fe20003f06270 */
[----:B-1--4-:R1:W2:Y:S04]  /*77e0*/  SHFL.IDX PT, R3, R7, 0x1, 0x1c1f ;  /* 0x003c1f0007037f89 */ /* 0x0122a800000e0000 */
[----:B---3--:R1:W3:Y:S08]  /*77f0*/  SHFL.IDX PT, R2, R4, 0x1, 0x1c1f ;  /* 0x003c1f0004027f89 */ /* 0x0082f000000e0000 */
[----:B-1----:R-:W-:Y:S05]  /*7800*/  @P0 BRA `(.L_x_9040) ;  /* 0x0000004800cc0947 */ /* 0x002fea0003800000 */
[C---:B0-----:R-:W-:Y:S01]  /*7810*/  VIADD R4, R0.reuse, 0x8 ;  /* 0x0000000800047836 */ /* 0x041fe20000000000 */
[C---:B------:R-:W-:Y:S01]  /*7820*/  IADD3 R5, R0.reuse, 0x10, RZ ;  /* 0x0000001000057810 */ /* 0x040fe20007ffe0ff */
[----:B------:R-:W-:Y:S01]  /*7830*/  ULDC UR4, c[0x0][0xac8] ;  /* 0x0002b20000047ab9 */ /* 0x000fe20000000800 */
[C---:B------:R-:W-:Y:S01]  /*7840*/  VIADD R10, R0.reuse, 0x18 ;  /* 0x00000018000a7836 */ /* 0x040fe20000000000 */
[C---:B------:R-:W-:Y:S01]  /*7850*/  ISETP.GE.AND P0, PT, R0.reuse, UR4, PT ;  /* 0x0000000400007c0c */ /* 0x040fe2000bf06270 */
[----:B------:R-:W-:Y:S01]  /*7860*/  VIADD R11, R0, 0x20 ;  /* 0x00000020000b7836 */ /* 0x000fe20000000000 */
        /* <DEDUP_REMOVED lines=13> */
[----:B------:R-:W-:Y:S01]  /*7940*/  VIADD R20, R0, 0x80 ;  /* 0x0000008000147836 */ /* 0x000fe20000000000 */
[----:B------:R-:W-:-:S02]  /*7950*/  @!P1 LEA.HI R4, R4, R4, RZ, 0x1 ;  /* 0x0000000404049211 */ /* 0x000fc400078f08ff */
[----:B------:R-:W-:Y:S02]  /*7960*/  @!P2 LEA.HI R5, R5, R5, RZ, 0x1 ;  /* 0x000000050505a211 */ /* 0x000fe400078f08ff */
[----:B------:R-:W-:Y:S02]  /*7970*/  @!P1 LOP3.LUT R7, R4, 0xfffffffe, RZ, 0xc0, !PT ;  /* 0xfffffffe04079812 */ /* 0x000fe400078ec0ff */
[----:B------:R-:W-:Y:S01]  /*7980*/  @!P2 LOP3.LUT R9, R5, 0xfffffffe, RZ, 0xc0, !PT ;  /* 0xfffffffe0509a812 */ /* 0x000fe200078ec0ff */
[--C-:B--23--:R-:W-:Y:S01]  /*7990*/  @!P0 IMAD.WIDE R4, R0, 0x4, R2.reuse ;  /* 0x0000000400048825 */ /* 0x10cfe200078e0202 */
[----:B------:R-:W-:Y:S02]  /*79a0*/  @!P5 LEA.HI R10, R10, R10, RZ, 0x1 ;  /* 0x0000000a0a0ad211 */ /* 0x000fe400078f08ff */
[----:B------:R-:W-:Y:S01]  /*79b0*/  @!P6 LEA.HI R11, R11, R11, RZ, 0x1 ;  /* 0x0000000b0b0be211 */ /* 0x000fe200078f08ff */
        /* <DEDUP_REMOVED lines=10> */
[----:B------:R-:W-:-:S02]  /*7a60*/  @!P3 LOP3.LUT R15, R15, 0xfffffffe, RZ, 0xc0, !PT ;  /* 0xfffffffe0f0fb812 */ /* 0x000fc400078ec0ff */
        /* <DEDUP_REMOVED lines=9> */
[----:B------:R-:W-:-:S02]  /*7b00*/  @!P1 LOP3.LUT R13, R13, 0xfffffffe, RZ, 0xc0, !PT ;  /* 0xfffffffe0d0d9812 */ /* 0x000fc400078ec0ff */
[----:B------:R-:W-:Y:S01]  /*7b10*/  @!P2 LOP3.LUT R11, R14, 0xfffffffe, RZ, 0xc0, !PT ;  /* 0xfffffffe0e0ba812 */ /* 0x000fe200078ec0ff */
[----:B------:R1:W-:Y:S01]  /*7b20*/  @!P6 ST.E.64 desc[UR44][R6.64], R42 ;  /* 0x0000002a0600e985 */ /* 0x0003e2000c101b2c */
[----:B------:R-:W-:Y:S01]  /*7b30*/  @!P4 LOP3.LUT R17, R16, 0xfffffffe, RZ, 0xc0, !PT ;  /* 0xfffffffe1011c812 */ /* 0x000fe200078ec0ff */
[----:B------:R-:W-:Y:S01]  /*7b40*/  VIADD R16, R0, 0x70 ;  /* 0x0000007000107836 */ /* 0x000fe20000000000 */
[----:B------:R-:W-:Y:S02]  /*7b50*/  ISETP.GE.AND P5, PT, R18, UR4, PT ;  /* 0x0000000412007c0c */ /* 0x000fe4000bfa6270 */
[----:B------:R-:W-:Y:S02]  /*7b60*/  ISETP.GE.AND P6, PT, R19, UR4, PT ;  /* 0x0000000413007c0c */ /* 0x000fe4000bfc6270 */
[----:B------:R-:W-:Y:S01]  /*7b70*/  IADD3 R14, R0, 0x60, RZ ;  /* 0x00000060000e7810 */ /* 0x000fe20007ffe0ff */
        /* <DEDUP_REMOVED lines=44> */
[----:B------:R0:W-:Y:S03]  /*7e40*/  @!P4 ST.E.64 desc[UR44][R4.64], R74 ;  /* 0x0000004a0400c985 */ /* 0x0001e6000c101b2c */
        /* <DEDUP_REMOVED lines=16> */
[----:B0-----:R-:W-:Y:S01]  /*7f50*/  @!P6 LOP3.LUT R5, R18, 0xfffffffe, RZ, 0xc0, !PT ;  /* 0xfffffffe1205e812 */ /* 0x001fe200078ec0ff */
[C---:B------:R-:W-:Y:S01]  /*7f60*/  VIADD R18, R0.reuse, 0xc0 ;  /* 0x000000c000127836 */ /* 0x040fe20000000000 */
        /* <DEDUP_REMOVED lines=74> */
.L_x_9063:
[----:B------:R-:W0:Y:S02]  /*8410*/  S2R R0, SR_TID.X ;  /* 0x0000000000007919 */ /* 0x000e240000002100 */
[----:B0-----:R-:W-:-:S04]  /*8420*/  IADD3 R2, R0, -0x80, RZ ;  /* 0xffffff8000027810 */ /* 0x001fc80007ffe0ff */
        /* <DEDUP_REMOVED lines=12> */
[----:B------:R-:W-:Y:S01]  /*84f0*/  USHF.R.S32.HI UR6, URZ, 0x1f, UR36 ;  /* 0x0000001f3f067899 */ /* 0x000fe20008011424 */
[----:B------:R-:W-:Y:S01]  /*8500*/  IMAD.MOV.U32 R5, RZ, RZ, R0 ;  /* 0x000000ffff057224 */ /* 0x000fe200078e0000 */
[----:B------:R-:W-:Y:S02]  /*8510*/  ULDC.64 UR8, c[0x0][0xbd0] ;  /* 0x0002f40000087ab9 */ /* 0x000fe40000000a00 */
[----:B------:R-:W-:Y:S02]  /*8520*/  UIMAD UR6, UR6, UR8, URZ ;  /* 0x00000008060672a4 */ /* 0x000fe4000f8e023f */
[----:B------:R-:W-:Y:S01]  /*8530*/  UIMAD.WIDE.U32 UR4, UR36, UR8, URZ ;  /* 0x00000008240472a5 */ /* 0x000fe2000f8e003f */
[----:B------:R-:W1:Y:S01]  /*8540*/  LDC.64 R10, c[0x0][0xbd8] ;  /* 0x0002f600ff0a7b82 */ /* 0x000e620000000a00 */
[----:B------:R-:W-:-:S04]  /*8550*/  UIMAD UR6, UR36, UR9, UR6 ;  /* 0x00000009240672a4 */ /* 0x000fc8000f8e0206 */
[----:B------:R-:W-:Y:S02]  /*8560*/  UIADD3 UR6, UR5, UR6, URZ ;  /* 0x0000000605067290 */ /* 0x000fe4000fffe03f */
[----:B------:R-:W-:Y:S01]  /*8570*/  MOV R3, UR5 ;  /* 0x0000000500037c02 */ /* 0x000fe20008000f00 */
[----:B------:R-:W-:Y:S01]  /*8580*/  IMAD.U32 R2, RZ, RZ, UR4 ;  /* 0x00000004ff027e24 */ /* 0x000fe2000f8e00ff */
[----:B------:R-:W2:Y:S01]  /*8590*/  @P0 LDC R7, c[0x0][0xbec] ;  /* 0x0002fb00ff070b82 */ /* 0x000ea20000000800 */
[----:B------:R-:W-:Y:S01]  /*85a0*/  ULDC.64 UR4, c[0x0][0xbe0] ;  /* 0x0002f80000047ab9 */ /* 0x000fe20000000a00 */
[----:B------:R-:W-:-:S06]  /*85b0*/  IMAD.U32 R3, RZ, RZ, UR6 ;  /* 0x00000006ff037e24 */ /* 0x000fcc000f8e00ff */
[----:B------:R-:W3:Y:S01]  /*85c0*/  @P0 LDC R9, c[0x0][0xbf0] ;  /* 0x0002fc00ff090b82 */ /* 0x000ee20000000800 */
[----:B0-----:R-:W-:-:S07]  /*85d0*/  USHF.R.S32.HI UR8, URZ, 0x1f, UR7 ;  /* 0x0000001f3f087899 */ /* 0x001fce0008011407 */
[----:B------:R-:W0:Y:S01]  /*85e0*/  S2UR UR10, SR_CTAID.Y ;  /* 0x00000000000a79c3 */ /* 0x000e220000002600 */
[C---:B-1----:R-:W-:Y:S02]  /*85f0*/  IMAD R12, R10.reuse, UR8, RZ ;  /* 0x000000080a0c7c24 */ /* 0x042fe4000f8e02ff */
[----:B------:R-:W-:-:S04]  /*8600*/  IMAD.WIDE.U32 R2, R10, UR7, R2 ;  /* 0x000000070a027c25 */ /* 0x000fc8000f8e0002 */
[----:B------:R-:W-:Y:S01]  /*8610*/  IMAD R11, R11, UR7, R12 ;  /* 0x000000070b0b7c24 */ /* 0x000fe2000f8e020c */
[----:B------:R-:W0:Y:S01]  /*8620*/  LDC R8, c[0x0][0xc50] ;  /* 0x00031400ff087b82 */ /* 0x000e220000000800 */
[----:B--2---:R-:W-:-:S04]  /*8630*/  @P0 IMAD.HI.U32 R4, R0, R7, RZ ;  /* 0x0000000700040227 */ /* 0x004fc800078e00ff */
[----:B------:R-:W-:Y:S02]  /*8640*/  IMAD R7, RZ, RZ, -UR36 ;  /* 0x80000024ff077e24 */ /* 0x000fe4000f8e02ff */
[----:B------:R-:W-:Y:S01]  /*8650*/  IMAD.IADD R3, R11, 0x1, R3 ;  /* 0x000000010b037824 */ /* 0x000fe200078e0203 */
[----:B---3--:R-:W-:Y:S01]  /*8660*/  @P0 SHF.R.U32.HI R5, RZ, R9, R4 ;  /* 0x00000009ff050219 */ /* 0x008fe20000011604 */
[----:B0-----:R-:W-:-:S04]  /*8670*/  IMAD R9, R8, R7, UR10 ;  /* 0x0000000a08097e24 */ /* 0x001fc8000f8e0207 */
        /* <DEDUP_REMOVED lines=21> */
.L_x_9038:
        /* <DEDUP_REMOVED lines=18> */
.L_x_9066:
[----:B------:R-:W-:Y:S01]  /*88f0*/  ULDC UR7, c[0x0][0xc50] ;  /* 0x0003140000077ab9 */ /* 0x000fe20000000800 */
[----:B------:R-:W-:Y:S01]  /*8900*/  UMOV UR36, UR6 ;  /* 0x0000000600247c82 */ /* 0x000fe20008000000 */
[----:B------:R-:W-:-:S11]  /*8910*/  UISETP.NE.AND UP0, UPT, UR7, 0x1, UPT ;  /* 0x000000010700788c */ /* 0x000fd6000bf05270 */
[----:B------:R-:W-:Y:S01]  /*8920*/  @UP0 ULDC UR4, c[0x0][0xc54] ;  /* 0x0003150000040ab9 */ /* 0x000fe20000000800 */
[----:B------:R-:W-:Y:S01]  /*8930*/  @UP0 ULDC UR8, c[0x0][0xc58] ;  /* 0x0003160000080ab9 */ /* 0x000fe20000000800 */
[----:B------:R-:W-:-:S04]  /*8940*/  UIMAD.WIDE.U32 UR4, UR6, UR4, URZ ;  /* 0x00000004060472a5 */ /* 0x000fc8000f8e003f */
[----:B------:R-:W-:-:S12]  /*8950*/  @UP0 USHF.R.U32.HI UR36, URZ, UR8, UR5 ;  /* 0x000000083f240299 */ /* 0x000fd80008011605 */
.L_x_9067:
[----:B------:R-:W-:Y:S01]  /*8960*/  ISETP.GE.AND P0, PT, R17, RZ, PT ;  /* 0x000000ff1100720c */ /* 0x000fe20003f06270 */
[----:B------:R-:W-:Y:S01]  /*8970*/  UIADD3 UR4, -UR36, URZ, URZ ;  /* 0x0000003f24047290 */ /* 0x000fe2000fffe13f */
[----:B------:R-:W-:Y:S02]  /*8980*/  IMAD.MOV.U32 R0, RZ, RZ, 0x1 ;  /* 0x00000001ff007424 */ /* 0x000fe400078e00ff */
[----:B------:R-:W-:Y:S01]  /*8990*/  IMAD.MOV.U32 R6, RZ, RZ, RZ ;  /* 0x000000ffff067224 */ /* 0x000fe200078e00ff */
[----:B------:R-:W-:Y:S01]  /*89a0*/  UIMAD UR6, UR7, UR4, UR6 ;  /* 0x00000004070672a4 */ /* 0x000fe2000f8e0206 */
[----:B------:R-:W-:-:S07]  /*89b0*/  IMAD.MOV.U32 R9, RZ, RZ, 0x1 ;  /* 0x00000001ff097424 */ /* 0x000fce00078e00ff */
[----:B------:R-:W-:Y:S05]  /*89c0*/  @!P0 BRA `(.L_x_9068) ;  /* 0x00000034009c8947 */ /* 0x000fea0003800000 */
[----:B------:R-:W-:Y:S01]  /*89d0*/  ULDC.64 UR4, c[0x0][0x418] ;  /* 0x0001060000047ab9 */ /* 0x000fe20000000a00 */
[----:B------:R-:W-:Y:S02]  /*89e0*/  ULOP3.LUT UR41, UR6, 0xffff, URZ, 0xc0, !UPT ;  /* 0x0000ffff06297892 */ /* 0x000fe4000f8ec03f */
[----:B------:R-:W-:Y:S01]  /*89f0*/  UISETP.NE.U32.AND UP0, UPT, UR4, URZ, UPT ;  /* 0x0000003f0400728c */ /* 0x000fe2000bf05070 */
[----:B------:R-:W-:Y:S02]  /*8a00*/  UMOV UR43, URZ ;  /* 0x0000003f002b7c82 */ /* 0x000fe40008000000 */
[----:B------:R-:W-:Y:S01]  /*8a10*/  ULDC UR4, c[0x0][0x424] ;  /* 0x0001090000047ab9 */ /* 0x000fe20000000800 */
[----:B------:R-:W-:-:S03]  /*8a20*/  UISETP.NE.AND.EX UP0, UPT, UR5, URZ, UPT, UP0 ;  /* 0x0000003f0500728c */ /* 0x000fc6000bf05300 */
[----:B------:R-:W-:Y:S01]  /*8a30*/  ULDC UR5, c[0x0][0x2f0] ;  /* 0x0000bc0000057ab9 */ /* 0x000fe20000000800 */
[----:B------:R-:W-:-:S04]  /*8a40*/  USEL UR4, UR4, 0x1, UP0 ;  /* 0x0000000104047887 */ /* 0x000fc80008000000 */
[----:B------:R-:W-:-:S04]  /*8a50*/  UIMAD UR4, UR4, UR5, URZ ;  /* 0x00000005040472a4 */ /* 0x000fc8000f8e023f */
[----:B------:R-:W-:Y:S02]  /*8a60*/  UISETP.GE.AND UP0, UPT, UR4, 0x1, UPT ;  /* 0x000000010400788c */ /* 0x000fe4000bf06270 */
[----:B------:R-:W-:-:S04]  /*8a70*/  UIADD3 UR5, UR4, 0x5f, URZ ;  /* 0x0000005f04057890 */ /* 0x000fc8000fffe03f */
[----:B------:R-:W-:Y:S01]  /*8a80*/  PLOP3.LUT P0, PT, PT, PT, UP0, 0x80, 0x0 ;  /* 0x000000000000781c */ /* 0x000fe20003f0f008 */
[----:B------:R-:W-:-:S04]  /*8a90*/  UIMAD.WIDE UR4, UR5, 0x2aaaaaab, URZ ;  /* 0x2aaaaaab050478a5 */ /* 0x000fc8000f8e023f */
[----:B------:R-:W-:-:S04]  /*8aa0*/  USHF.R.U32.HI UR39, URZ, 0x1f, UR5 ;  /* 0x0000001f3f277899 */ /* 0x000fc80008011605 */
[----:B------:R-:W-:-:S04]  /*8ab0*/  ULEA.HI.SX32 UR39, UR5, UR39, 0x1c ;  /* 0x0000002705277291 */ /* 0x000fc8000f8fe23f */
[----:B------:R-:W-:Y:S08]  /*8ac0*/  @!P0 BRA `(.L_x_9069) ;  /* 0x0000000000908947 */ /* 0x000ff00003800000 */
[----:B------:R-:W-:Y:S01]  /*8ad0*/  USHF.R.U32.HI UR6, URZ, 0x10, UR6 ;  /* 0x000000103f067899 */ /* 0x000fe20008011606 */
[----:B------:R-:W-:-:S03]  /*8ae0*/  UMOV UR4, URZ ;  /* 0x0000003f00047c82 */ /* 0x000fc60008000000 */
[----:B------:R-:W-:-:S11]  /*8af0*/  UISETP.NE.AND UP0, UPT, UR6, URZ, UPT ;  /* 0x0000003f0600728c */ /* 0x000fd6000bf05270 */
[----:B------:R-:W-:Y:S02]  /*8b00*/  @!UP0 ULDC UR6, c[0x0][0x9f0] ;  /* 0x00027c0000068ab9 */ /* 0x000fe40000000800 */
[----:B------:R-:W-:Y:S01]  /*8b10*/  MOV R4, UR6 ;  /* 0x0000000600047c02 */ /* 0x000fe20008000f00 */
[----:B------:R-:W-:-:S03]  /*8b20*/  UIADD3 UR7, UR39, -0x1, UR6 ;  /* 0xffffffff27077890 */ /* 0x000fc6000fffe006 */
        /* <DEDUP_REMOVED lines=30> */
.L_x_9069:
[----:B------:R-:W-:Y:S01]  /*8d10*/  UIMAD UR40, UR41, UR43, URZ ;  /* 0x0000002b292872a4 */ /* 0x000fe2000f8e023f */
[----:B------:R-:W-:Y:S01]  /*8d20*/  MOV R2, UR39 ;  /* 0x0000002700027c02 */ /* 0x000fe20008000f00 */
        /* <DEDUP_REMOVED lines=30> */
.L_x_9070:
        /* <DEDUP_REMOVED lines=20> */
.L_x_9072:
[----:B------:R0:W1:Y:S01]  /*9050*/  LDC.64 R2, c[0x4][R16] ;  /* 0x0100000010027b82 */ /* 0x0000620000000a00 */
[----:B------:R-:W-:Y:S01]  /*9060*/  ULDC.64 UR6, c[0x4][0x118] ;  /* 0x0100460000067ab9 */ /* 0x000fe20000000a00 */
[----:B------:R-:W-:Y:S01]  /*9070*/  ULDC.64 UR8, c[0x4][0x120] ;  /* 0x0100480000087ab9 */ /* 0x000fe20000000a00 */
[----:B------:R-:W-:Y:S01]  /*9080*/  ULDC.64 UR4, c[0x4][0x18] ;  /* 0x0100060000047ab9 */ /* 0x000fe20000000a00 */
        /* <DEDUP_REMOVED lines=11> */
.L_x_9071:
        /* <DEDUP_REMOVED lines=17> */
.L_x_9152:
        /* <DEDUP_REMOVED lines=8> */
.L_x_9155:
        /* <DEDUP_REMOVED lines=23> */
.L_x_9076:
[----:B------:R-:W-:Y:S01]  /*9440*/  MOV R0, 0x1 ;  /* 0x0000000100007802 */ /* 0x000fe20000000f00 */
[----:B0-----:R-:W0:Y:S03]  /*9450*/  S2R R9, SR_TID.X ;  /* 0x0000000000097919 */ /* 0x001e260000002100 */
[----:B------:R-:W-:-:S04]  /*9460*/  SHF.L.U32 R0, R0, 0x1f, RZ ;  /* 0x0000001f00007819 */ /* 0x000fc800000006ff */
[----:B------:R-:W1:Y:S01]  /*9470*/  SYNCS.PHASECHK.TRANS64.TRYWAIT P0, [UR38+0x22840], R0 ;  /* 0x02284000ff0075a7 */ /* 0x000e620008000166 */
[----:B0-----:R-:W-:-:S04]  /*9480*/  LOP3.LUT R2, R9, 0x7f, RZ, 0xc0, !PT ;  /* 0x0000007f09027812 */ /* 0x001fc800078ec0ff */
[----:B------:R-:W-:Y:S01]  /*9490*/  ISETP.NE.AND P1, PT, R2, RZ, PT ;  /* 0x000000ff0200720c */ /* 0x000fe20003f25270 */
[----:B-1----:R-:W-:-:S12]  /*94a0*/  @!P0 BRA `(.L_x_9077) ;  /* 0x0000003000648947 */ /* 0x002fd80003800000 */
.L_x_9156:
[----:B------:R-:W-:Y:S05]  /*94b0*/  @P1 BRA `(.L_x_9078) ;  /* 0x0000000000181947 */ /* 0x000fea0003800000 */
[----:B------:R-:W1:Y:S01]  /*94c0*/  S2R R2, SR_TID.X ;  /* 0x0000000000027919 */ /* 0x000e620000002100 */
[----:B0-----:R-:W-:-:S04]  /*94d0*/  IMAD.MOV.U32 R0, RZ, RZ, 0x3000 ;  /* 0x00003000ff007424 */ /* 0x001fc800078e00ff */
[----:B------:R2:W-:Y:S01]  /*94e0*/  SYNCS.ARRIVE.TRANS64 RZ, [UR38+0x22830], R0 ;  /* 0x02283000ffff79a7 */ /* 0x0005e20008000026 */
[----:B-1----:R-:W-:-:S13]  /*94f0*/  LOP3.LUT P0, RZ, R2, 0x1f, RZ, 0xc0, !PT ;  /* 0x0000001f02ff7812 */ /* 0x002fda000780c0ff */
[----:B--2---:R-:W-:Y:S05]  /*9500*/  @!P0 BRA `(.L_x_9078) ;  /* 0x0000000000048947 */ /* 0x004fea0003800000 */
[----:B------:R-:W-:Y:S01]  /*9510*/  BPT.TRAP 0x1 ;  /* 0x000000040000795c */ /* 0x000fe20000300000 */
.L_x_9078:
        /* <DEDUP_REMOVED lines=14> */
[----:B------:R-:W-:-:S09]  /*9600*/  UIMAD UR11, UR11, 0x60, URZ ;  /* 0x000000600b0b78a4 */ /* 0x000fd2000f8e023f */
[----:B------:R0:W-:Y:S02]  /*9610*/  UTMALDG.4D [UR8], [UR4], desc[UR6] ;  /* 0x00000608040075b4 */ /* 0x0001e40008019000 */
[----:B0-----:R-:W-:Y:S01]  /*9620*/  NOP ;  /* 0x0000000000007918 */ /* 0x001fe20000000000 */
.L_x_9074:
        /* <DEDUP_REMOVED lines=22> */
.L_x_9079:
        /* <DEDUP_REMOVED lines=28> */
[----:B------:R-:W-:Y:S02]  /*9950*/  IMAD.IADD R3, R3, 0x1, R9 ;  /* 0x0000000103037824 */ /* 0x000fe400078e0209 */
[----:B------:R-:W-:Y:S02]  /*9960*/  IMAD.MOV R9, RZ, RZ, -R5 ;  /* 0x000000ffff097224 */ /* 0x000fe400078e0a05 */
[----:B------:R-:W-:-:S02]  /*9970*/  IMAD R6, R6, UR4, RZ ;  /* 0x0000000406067c24 */ /* 0x000fc4000f8e02ff */
[----:B------:R-:W-:Y:S02]  /*9980*/  IMAD R0, R4, R9, R0 ;  /* 0x0000000904007224 */ /* 0x000fe400078e0200 */
[C---:B------:R-:W-:Y:S02]  /*9990*/  IMAD R9, R5.reuse, UR5, R6 ;  /* 0x0000000505097c24 */ /* 0x040fe4000f8e0206 */
[----:B------:R-:W-:Y:S01]  /*99a0*/  IMAD.WIDE.U32 R2, R5, UR4, R2 ;  /* 0x0000000405027c25 */ /* 0x000fe2000f8e0002 */
[----:B------:R-:W-:Y:S01]  /*99b0*/  SHF.R.S32.HI R5, RZ, 0x1f, R0 ;  /* 0x0000001fff057819 */ /* 0x000fe20000011400 */
[----:B------:R-:W-:Y:S02]  /*99c0*/  ULDC.64 UR4, c[0x0][0x2c8] ;  /* 0x0000b20000047ab9 */ /* 0x000fe40000000a00 */
[----:B------:R-:W-:Y:S01]  /*99d0*/  IMAD.SHL.U32 R6, R11, 0x8, RZ ;  /* 0x000000080b067824 */ /* 0x000fe200078e00ff */
[----:B------:R-:W-:Y:S01]  /*99e0*/  IADD3 R3, R3, R9, RZ ;  /* 0x0000000903037210 */ /* 0x000fe20007ffe0ff */
[----:B------:R-:W-:-:S04]  /*99f0*/  IMAD R5, R5, UR4, RZ ;  /* 0x0000000405057c24 */ /* 0x000fc8000f8e02ff */
[C---:B------:R-:W-:Y:S02]  /*9a00*/  IMAD R5, R0.reuse, UR5, R5 ;  /* 0x0000000500057c24 */ /* 0x040fe4000f8e0205 */
[----:B------:R-:W-:Y:S01]  /*9a10*/  IMAD.WIDE.U32 R2, R0, UR4, R2 ;  /* 0x0000000400027c25 */ /* 0x000fe2000f8e0002 */
[----:B------:R-:W-:-:S03]  /*9a20*/  ULDC.64 UR4, c[0x0][0x280] ;  /* 0x0000a00000047ab9 */ /* 0x000fc60000000a00 */
[----:B------:R-:W-:Y:S01]  /*9a30*/  IMAD.IADD R5, R3, 0x1, R5 ;  /* 0x0000000103057824 */ /* 0x000fe200078e0205 */
[----:B------:R-:W-:Y:S01]  /*9a40*/  LEA R0, P0, R2, UR4, 0x1 ;  /* 0x0000000402007c11 */ /* 0x000fe2000f8008ff */
[----:B------:R-:W-:-:S03]  /*9a50*/  ULDC UR4, c[0x0][0x2b8] ;  /* 0x0000ae0000047ab9 */ /* 0x000fc60000000800 */
        /* <DEDUP_REMOVED lines=11> */
[----:B------:R-:W-:Y:S01]  /*9b10*/  LEA R7, R10, R7, 0x7 ;  /* 0x000000070a077211 */ /* 0x000fe200078e38ff */
        /* <DEDUP_REMOVED lines=10> */
[----:B------:R-:W-:Y:S01]  /*9bc0*/  ISETP.GE.AND P1, PT, R11, R4, PT ;  /* 0x000000040b00720c */ /* 0x000fe20003f26270 */
[----:B------:R-:W-:-:S02]  /*9bd0*/  VIADD R11, R7, 0x30 ;  /* 0x00000030070b7836 */ /* 0x000fc40000000000 */
        /* <DEDUP_REMOVED lines=10> */
[----:B------:R-:W-:-:S02]  /*9c80*/  @!P1 LEA R9, R6, UR38, 0x1 ;  /* 0x0000002606099c11 */ /* 0x000fc4000f8e08ff */
[----:B0-----:R-:W-:-:S05]  /*9c90*/  @!P1 LEA R14, P2, R8, R14, 0x1 ;  /* 0x0000000e080e9211 */ /* 0x001fca00078408ff */
[----:B-1----:R-:W-:Y:S01]  /*9ca0*/  @!P1 IMAD.X R3, RZ, RZ, R2, P2 ;  /* 0x000000ffff039224 */ /* 0x002fe200010e0602 */
[----:B------:R-:W-:Y:S02]  /*9cb0*/  @!P1 MOV R2, R14 ;  /* 0x0000000e00029202 */ /* 0x000fe40000000f00 */
[----:B------:R-:W0:Y:S04]  /*9cc0*/  SHFL.IDX PT, R14, R0, 0x3, 0x181f ;  /* 0x00781f00000e7f89 */ /* 0x000e2800000e0000 */
[----:B------:R1:W-:Y:S01]  /*9cd0*/  @!P1 LDGSTS.E.BYPASS.LTC128B.128 [R9+0x19400], desc[UR44][R2.64], !P0 ;  /* 0x1940000002099fae */ /* 0x0003e2000c101d6c */
[----:B------:R-:W-:Y:S01]  /*9ce0*/  ISETP.GE.AND P1, PT, R11, R4, PT ;  /* 0x000000040b00720c */ /* 0x000fe20003f26270 */
[C---:B------:R-:W-:Y:S02]  /*9cf0*/  VIADD R11, R7.reuse, 0x50 ;  /* 0x00000050070b7836 */ /* 0x040fe40000000000 */
[----:B-1----:R-:W1:Y:S01]  /*9d00*/  SHFL.IDX PT, R2, R5, 0x3, 0x181f ;  /* 0x00781f0005027f89 */ /* 0x002e6200000e0000 */
[----:B------:R-:W-:-:S09]  /*9d10*/  IADD3 R9, R7, 0x40, RZ ;  /* 0x0000004007097810 */ /* 0x000fd20007ffe0ff */
[----:B------:R-:W-:Y:S02]  /*9d20*/  @!P1 LEA R21, R6, UR38, 0x1 ;  /* 0x0000002606159c11 */ /* 0x000fe4000f8e08ff */
[----:B0-----:R-:W-:-:S05]  /*9d30*/  @!P1 LEA R14, P2, R8, R14, 0x1 ;  /* 0x0000000e080e9211 */ /* 0x001fca00078408ff */
[----:B-1----:R-:W-:Y:S02]  /*9d40*/  @!P1 IMAD.X R3, RZ, RZ, R2, P2 ;  /* 0x000000ffff039224 */ /* 0x002fe400010e0602 */
[----:B------:R-:W-:Y:S02]  /*9d50*/  @!P1 IMAD.MOV.U32 R2, RZ, RZ, R14 ;  /* 0x000000ffff029224 */ /* 0x000fe400078e000e */
[----:B------:R-:W0:Y:S04]  /*9d60*/  SHFL.IDX PT, R14, R0, 0x4, 0x181f ;  /* 0x00981f00000e7f89 */ /* 0x000e2800000e0000 */
[----:B------:R1:W-:Y:S01]  /*9d70*/  @!P1 LDGSTS.E.BYPASS.LTC128B.128 [R21+0x19c00], desc[UR44][R2.64], !P0 ;  /* 0x19c0000002159fae */ /* 0x0003e2000c101d6c */
[----:B------:R-:W-:-:S03]  /*9d80*/  ISETP.GE.AND P1, PT, R9, R4, PT ;  /* 0x000000040900720c */ /* 0x000fc60003f26270 */
[----:B-1----:R-:W1:Y:S10]  /*9d90*/  SHFL.IDX PT, R2, R5, 0x4, 0x181f ;  /* 0x00981f0005027f89 */ /* 0x002e7400000e0000 */
[----:B------:R-:W-:-:S02]  /*9da0*/  @!P1 LEA R9, R6, UR38, 0x1 ;  /* 0x0000002606099c11 */ /* 0x000fc4000f8e08ff */
        /* <DEDUP_REMOVED lines=23> */
.L_x_9173:
[----:B------:R-:W-:-:S05]  /*9f20*/  VIADD R7, R7, 0x70 ;  /* 0x0000007007077836 */ /* 0x000fca0000000000 */
[----:B------:R-:W-:Y:S01]  /*9f30*/  ISETP.GE.AND P1, PT, R7, R4, PT ;  /* 0x000000040700720c */ /* 0x000fe20003f26270 */
[----:B------:R-:W-:-:S05]  /*9f40*/  IMAD.MOV.U32 R4, RZ, RZ, 0x1 ;  /* 0x00000001ff047424 */ /* 0x000fca00078e00ff */
[----:B------:R-:W-:-:S07]  /*9f50*/  SHF.L.U32 R4, R4, 0x1f, RZ ;  /* 0x0000001f04047819 */ /* 0x000fce00000006ff */
[----:B01----:R-:W-:-:S05]  /*9f60*/  @!P1 LEA R2, P2, R8, R14, 0x1 ;  /* 0x0000000e08029211 */ /* 0x003fca00078408ff */
[----:B------:R-:W-:Y:S01]  /*9f70*/  @!P1 IMAD.X R3, RZ, RZ, R5, P2 ;  /* 0x000000ffff039224 */ /* 0x000fe200010e0605 */
[----:B------:R-:W-:-:S05]  /*9f80*/  @!P1 LEA R5, R6, UR38, 0x1 ;  /* 0x0000002606059c11 */ /* 0x000fca000f8e08ff */
        /* <DEDUP_REMOVED lines=11> */
.L_x_9174:
        /* <DEDUP_REMOVED lines=9> */
.L_x_9175:
        /* <DEDUP_REMOVED lines=8> */
.L_x_9086:
[----:B------:R-:W-:Y:S05]  /*a150*/  BSYNC B1 ;  /* 0x0000000000017941 */ /* 0x000fea0003800000 */
.L_x_9085:
        /* <DEDUP_REMOVED lines=10> */
[----:B--2---:R-:W-:-:S08]  /*a200*/  IMAD R2, R2, 0x60, RZ ;  /* 0x0000006002027824 */ /* 0x004fd000078e02ff */
.L_x_9087:
        /* <DEDUP_REMOVED lines=13> */
.L_x_9088:
        /* <DEDUP_REMOVED lines=13> */
.L_x_9089:
        /* <DEDUP_REMOVED lines=13> */
.L_x_9090:
        /* <DEDUP_REMOVED lines=8> */
.L_x_9083:
[----:B------:R-:W-:Y:S05]  /*a500*/  BSYNC B0 ;  /* 0x0000000000007941 */ /* 0x000fea0003800000 */
.L_x_9082:
[----:B0-----:R-:W2:Y:S01]  /*a510*/  LDL.LU R3, [R1+0x8] ;  /* 0x0000080001037983 */ /* 0x001ea20000300800 */
[----:B------:R-:W-:Y:S01]  /*a520*/  IMAD.MOV.U32 R9, RZ, RZ, RZ ;  /* 0x000000ffff097224 */ /* 0x000fe200078e00ff */
[----:B------:R-:W-:Y:S01]  /*a530*/  MOV R6, 0x1 ;  /* 0x0000000100067802 */ /* 0x000fe20000000f00 */
        /* <DEDUP_REMOVED lines=17> */
[----:B------:R-:W-:Y:S02]  /*a650*/  ISETP.NE.AND P0, PT, R0, UR6, PT ;  /* 0x0000000600007c0c */ /* 0x000fe4000bf05270 */
[----:B------:R-:W-:Y:S01]  /*a660*/  IMAD.U32 R11, RZ, RZ, UR5 ;  /* 0x00000005ff0b7e24 */ /* 0x000fe2000f8e00ff */
[----:B------:R-:W-:-:S04]  /*a670*/  MOV R0, 0x1 ;  /* 0x0000000100007802 */ /* 0x000fc80000000f00 */
[----:B------:R-:W-:-:S06]  /*a680*/  LOP3.LUT R11, R11, 0x1, RZ, 0xc0, !PT ;  /* 0x000000010b0b7812 */ /* 0x000fcc00078ec0ff */
[----:B------:R-:W-:Y:S05]  /*a690*/  @!P0 BRA `(.L_x_9091) ;  /* 0x0000001000488947 */ /* 0x000fea0003800000 */
[----:B------:R-:W-:Y:S01]  /*a6a0*/  R2UR UR4, R11 ;  /* 0x000000000b0472ca */ /* 0x000fe200000e0000 */
[----:B------:R-:W-:Y:S01]  /*a6b0*/  BSSY B0, `(.L_x_9091) ;  /* 0x0000110000007945 */ /* 0x000fe20003800000 */
[----:B------:R-:W-:-:S11]  /*a6c0*/  IMAD.MOV.U32 R0, RZ, RZ, 0x1 ;  /* 0x00000001ff007424 */ /* 0x000fd600078e00ff */
[----:B------:R-:W-:-:S06]  /*a6d0*/  UIADD3 UR4, UR5, -UR4, URZ ;  /* 0x8000000405047290 */ /* 0x000fcc000fffe03f */
[----:B------:R-:W-:-:S07]  /*a6e0*/  IMAD.U32 R8, RZ, RZ, UR4 ;  /* 0x00000004ff087e24 */ /* 0x000fce000f8e00ff */
.L_x_9124:
[----:B------:R-:W-:Y:S01]  /*a6f0*/  ISETP.NE.AND P0, PT, R19, RZ, PT ;  /* 0x000000ff1300720c */ /* 0x000fe20003f05270 */
[----:B------:R-:W-:Y:S01]  /*a700*/  VIADD R8, R8, 0xfffffffe ;  /* 0xfffffffe08087836 */ /* 0x000fe20000000000 */
[----:B------:R-:W-:Y:S04]  /*a710*/  BSSY B1, `(.L_x_9092) ;  /* 0x0000082000017945 */ /* 0x000fe80003800000 */
[----:B------:R-:W-:-:S07]  /*a720*/  ISETP.NE.AND P1, PT, R8, RZ, PT ;  /* 0x000000ff0800720c */ /* 0x000fce0003f25270 */
[----:B------:R-:W-:Y:S06]  /*a730*/  @!P0 BRA `(.L_x_9093) ;  /* 0x0000000400fc8947 */ /* 0x000fec0003800000 */
        /* <DEDUP_REMOVED lines=23> */
.L_x_9094:
[----:B------:R-:W1:Y:S01]  /*a8b0*/  S2R R2, SR_TID.X ;  /* 0x0000000000027919 */ /* 0x000e620000002100 */
[----:B------:R-:W-:Y:S01]  /*a8c0*/  BSSY B2, `(.L_x_9095) ;  /* 0x0000006000027945 */ /* 0x000fe20003800000 */
[----:B-1----:R-:W-:Y:S02]  /*a8d0*/  LOP3.LUT R3, R2, 0x7f, RZ, 0xc0, !PT ;  /* 0x0000007f02037812 */ /* 0x002fe400078ec0ff */
[----:B------:R-:W-:Y:S02]  /*a8e0*/  SHF.L.U32 R2, R0, 0x1f, RZ ;  /* 0x0000001f00027819 */ /* 0x000fe400000006ff */
[----:B------:R-:W-:Y:S02]  /*a8f0*/  ISETP.NE.AND P2, PT, R3, RZ, PT ;  /* 0x000000ff0300720c */ /* 0x000fe40003f45270 */
[----:B------:R-:W1:Y:S02]  /*a900*/  SYNCS.PHASECHK.TRANS64.TRYWAIT P0, [UR38+0x22848], R2 ;  /* 0x02284802ff0075a7 */ /* 0x000e640008000166 */
[----:B-1----:R-:W-:Y:S09]  /*a910*/  @!P0 BRA `(.L_x_9096) ;  /* 0x0000002400fc8947 */ /* 0x002ff20003800000 */
.L_x_9176:
[----:B------:R-:W-:Y:S05]  /*a920*/  BSYNC B2 ;  /* 0x0000000000027941 */ /* 0x000fea0003800000 */
.L_x_9095:
[----:B------:R-:W-:Y:S04]  /*a930*/  BSSY B2, `(.L_x_9097) ;  /* 0x0000007000027945 */ /* 0x000fe80003800000 */
[----:B------:R-:W-:Y:S05]  /*a940*/  @P2 BRA `(.L_x_9098) ;  /* 0x0000000000142947 */ /* 0x000fea0003800000 */
[----:B------:R-:W-:Y:S01]  /*a950*/  ISETP.NE.AND P0, PT, R10, RZ, PT ;  /* 0x000000ff0a00720c */ /* 0x000fe20003f05270 */
[----:B-1----:R-:W-:-:S04]  /*a960*/  IMAD.MOV.U32 R3, RZ, RZ, 0x3000 ;  /* 0x00003000ff037424 */ /* 0x002fc800078e00ff */
[----:B------:R2:W-:Y:S08]  /*a970*/  SYNCS.ARRIVE.TRANS64 RZ, [UR38+0x22838], R3 ;  /* 0x02283803ffff79a7 */ /* 0x0005f00008000026 */
[----:B--2---:R-:W-:Y:S05]  /*a980*/  @!P0 BRA `(.L_x_9098) ;  /* 0x0000000000048947 */ /* 0x004fea0003800000 */
[----:B------:R-:W-:Y:S01]  /*a990*/  BPT.TRAP 0x1 ;  /* 0x000000040000795c */ /* 0x000fe20000300000 */
.L_x_9098:
[----:B------:R-:W-:Y:S05]  /*a9a0*/  BSYNC B2 ;  /* 0x0000000000027941 */ /* 0x000fea0003800000 */
.L_x_9097:
[----:B0-----:R-:W-:Y:S01]  /*a9b0*/  IMAD.MOV.U32 R4, RZ, RZ, RZ ;  /* 0x000000ffff047224 */ /* 0x001fe200078e00ff */
[----:B------:R-:W-:Y:S01]  /*a9c0*/  ULDC.64 UR4, c[0x0][0x198] ;  /* 0x0000660000047ab9 */ /* 0x000fe20000000a00 */
[----:B------:R-:W-:Y:S01]  /*a9d0*/  PLOP3.LUT P0, PT, PT, PT, PT, 0x80, 0x0 ;  /* 0x000000000000781c */ /* 0x000fe20003f0f070 */
[----:B------:R-:W-:Y:S01]  /*a9e0*/  UIADD3 UR4, UP0, UR4, 0x370, URZ ;  /* 0x0000037004047890 */ /* 0x000fe2000ff1e03f */
[----:B------:R-:W-:Y:S01]  /*a9f0*/  IMAD R5, R13, 0x60, RZ ;  /* 0x000000600d057824 */ /* 0x000fe200078e02ff */
[----:B------:R-:W-:Y:S01]  /*aa00*/  R2UR UR34, R4 ;  /* 0x00000000042272ca */ /* 0x000fe200000e0000 */
[----:B------:R-:W-:Y:S02]  /*aa10*/  UIADD3 UR32, UR38, 0x1f400, URZ ;  /* 0x0001f40026207890 */ /* 0x000fe4000fffe03f */
[----:B------:R-:W-:Y:S02]  /*aa20*/  UIADD3 UR33, UR38, 0x22838, URZ ;  /* 0x0002283826217890 */ /* 0x000fe4000fffe03f */
[----:B------:R-:W-:Y:S01]  /*aa30*/  UIADD3.X UR5, URZ, UR5, URZ, UP0, !UPT ;  /* 0x000000053f057290 */ /* 0x000fe200087fe43f */
[----:B------:R-:W-:Y:S01]  /*aa40*/  UMOV UR6, 0x0 ;  /* 0x0000000000067882 */ /* 0x000fe20000000000 */
[----:B------:R-:W-:-:S10]  /*aa50*/  UMOV UR7, 0x14f00000 ;  /* 0x14f0000000077882 */ /* 0x000fd40000000000 */
.L_x_9099:
        /* <DEDUP_REMOVED lines=10> */
.L_x_9177:
[----:B------:R-:W-:Y:S05]  /*ab00*/  BSYNC B2 ;  /* 0x0000000000027941 */ /* 0x000fea0003800000 */
.L_x_9100:
        /* <DEDUP_REMOVED lines=9> */
.L_x_9103:
[----:B------:R-:W-:Y:S05]  /*aba0*/  BSYNC B2 ;  /* 0x0000000000027941 */ /* 0x000fea0003800000 */
.L_x_9102:
        /* <DEDUP_REMOVED lines=9> */
.L_x_9104:
        /* <DEDUP_REMOVED lines=13> */
.L_x_9105:
        /* <DEDUP_REMOVED lines=13> */
.L_x_9106:
        /* <DEDUP_REMOVED lines=13> */
.L_x_9107:
        /* <DEDUP_REMOVED lines=8> */
.L_x_9093:
[----:B------:R-:W-:Y:S05]  /*af30*/  BSYNC B1 ;  /* 0x0000000000017941 */ /* 0x000fea0003800000 */
.L_x_9092:
        /* <DEDUP_REMOVED lines=27> */
.L_x_9110:
[----:B------:R-:W1:Y:S01]  /*b0f0*/  S2R R2, SR_TID.X ;  /* 0x0000000000027919 */ /* 0x000e620000002100 */
[----:B------:R-:W-:Y:S01]  /*b100*/  BSSY B2, `(.L_x_9111) ;  /* 0x0000006000027945 */ /* 0x000fe20003800000 */
[----:B-1----:R-:W-:Y:S02]  /*b110*/  LOP3.LUT R3, R2, 0x7f, RZ, 0xc0, !PT ;  /* 0x0000007f02037812 */ /* 0x002fe400078ec0ff */
[----:B------:R-:W-:Y:S02]  /*b120*/  SHF.L.U32 R2, R0, 0x1f, RZ ;  /* 0x0000001f00027819 */ /* 0x000fe400000006ff */
[----:B------:R-:W-:Y:S02]  /*b130*/  ISETP.NE.AND P2, PT, R3, RZ, PT ;  /* 0x000000ff0300720c */ /* 0x000fe40003f45270 */
[----:B------:R-:W1:Y:S02]  /*b140*/  SYNCS.PHASECHK.TRANS64.TRYWAIT P0, [UR38+0x22840], R2 ;  /* 0x02284002ff0075a7 */ /* 0x000e640008000166 */
[----:B-1----:R-:W-:Y:S09]  /*b150*/  @!P0 BRA `(.L_x_9112) ;  /* 0x00000020001c8947 */ /* 0x002ff20003800000 */
.L_x_9178:
[----:B------:R-:W-:Y:S05]  /*b160*/  BSYNC B2 ;  /* 0x0000000000027941 */ /* 0x000fea0003800000 */
.L_x_9111:
[----:B------:R-:W-:Y:S04]  /*b170*/  BSSY B2, `(.L_x_9113) ;  /* 0x0000007000027945 */ /* 0x000fe80003800000 */
[----:B------:R-:W-:Y:S05]  /*b180*/  @P2 BRA `(.L_x_9114) ;  /* 0x0000000000142947 */ /* 0x000fea0003800000 */
[----:B------:R-:W-:Y:S01]  /*b190*/  ISETP.NE.AND P0, PT, R10, RZ, PT ;  /* 0x000000ff0a00720c */ /* 0x000fe20003f05270 */
[----:B-1----:R-:W-:-:S04]  /*b1a0*/  IMAD.MOV.U32 R3, RZ, RZ, 0x3000 ;  /* 0x00003000ff037424 */ /* 0x002fc800078e00ff */
[----:B------:R2:W-:Y:S08]  /*b1b0*/  SYNCS.ARRIVE.TRANS64 RZ, [UR38+0x22830], R3 ;  /* 0x02283003ffff79a7 */ /* 0x0005f00008000026 */
[----:B--2---:R-:W-:Y:S05]  /*b1c0*/  @!P0 BRA `(.L_x_9114) ;  /* 0x0000000000048947 */ /* 0x004fea0003800000 */
[----:B------:R-:W-:Y:S01]  /*b1d0*/  BPT.TRAP 0x1 ;  /* 0x000000040000795c */ /* 0x000fe20000300000 */
.L_x_9114:
[----:B------:R-:W-:Y:S05]  /*b1e0*/  BSYNC B2 ;  /* 0x0000000000027941 */ /* 0x000fea0003800000 */
.L_x_9113:
[----:B0-----:R-:W-:Y:S01]  /*b1f0*/  MOV R4, RZ ;  /* 0x000000ff00047202 */ /* 0x001fe20000000f00 */
[----:B------:R-:W-:Y:S01]  /*b200*/  ULDC.64 UR4, c[0x0][0x198] ;  /* 0x0000660000047ab9 */ /* 0x000fe20000000a00 */
[----:B------:R-:W-:Y:S01]  /*b210*/  PLOP3.LUT P0, PT, PT, PT, PT, 0x80, 0x0 ;  /* 0x000000000000781c */ /* 0x000fe20003f0f070 */
[----:B------:R-:W-:Y:S01]  /*b220*/  UIADD3 UR4, UP0, UR4, 0x370, URZ ;  /* 0x0000037004047890 */ /* 0x000fe2000ff1e03f */
[----:B------:R-:W-:Y:S01]  /*b230*/  R2UR UR10, R4 ;  /* 0x00000000040a72ca */ /* 0x000fe200000e0000 */
[----:B------:R-:W-:Y:S01]  /*b240*/  IMAD R12, R12, 0x60, RZ ;  /* 0x000000600c0c7824 */ /* 0x000fe200078e02ff */
[----:B------:R-:W-:Y:S02]  /*b250*/  UIADD3 UR8, UR38, 0x1c400, URZ ;  /* 0x0001c40026087890 */ /* 0x000fe4000fffe03f */
[----:B------:R-:W-:Y:S02]  /*b260*/  UIADD3 UR9, UR38, 0x22830, URZ ;  /* 0x0002283026097890 */ /* 0x000fe4000fffe03f */
[----:B------:R-:W-:Y:S01]  /*b270*/  UIADD3.X UR5, URZ, UR5, URZ, UP0, !UPT ;  /* 0x000000053f057290 */ /* 0x000fe200087fe43f */
[----:B------:R-:W-:Y:S01]  /*b280*/  UMOV UR6, 0x0 ;  /* 0x0000000000067882 */ /* 0x000fe20000000000 */
[----:B------:R-:W-:-:S10]  /*b290*/  UMOV UR7, 0x14f00000 ;  /* 0x14f0000000077882 */ /* 0x000fd40000000000 */
.L_x_9115:
        /* <DEDUP_REMOVED lines=11> */
.L_x_9179:
[----:B------:R-:W-:Y:S05]  /*b350*/  BSYNC B2 ;  /* 0x0000000000027941 */ /* 0x000fea0003800000 */
.L_x_9116:
        /* <DEDUP_REMOVED lines=9> */
.L_x_9119:
[----:B------:R-:W-:Y:S05]  /*b3f0*/  BSYNC B2 ;  /* 0x0000000000027941 */ /* 0x000fea0003800000 */
.L_x_9118:
        /* <DEDUP_REMOVED lines=9> */
.L_x_9120:
        /* <DEDUP_REMOVED lines=13> */
.L_x_9121:
        /* <DEDUP_REMOVED lines=13> */
.L_x_9122:
        /* <DEDUP_REMOVED lines=13> */
.L_x_9123:
        /* <DEDUP_REMOVED lines=8> */
.L_x_9109:
[----:B------:R-:W-:Y:S05]  /*b780*/  BSYNC B1 ;  /* 0x0000000000017941 */ /* 0x000fea0003800000 */
.L_x_9108:
[----:B------:R-:W-:Y:S01]  /*b790*/  IADD3 R7, R7, -0x2, RZ ;  /* 0xfffffffe07077810 */ /* 0x000fe20007ffe0ff */
[----:B------:R-:W-:Y:S06]  /*b7a0*/  @P1 BRA `(.L_x_9124) ;  /* 0xffffffec00d01947 */ /* 0x000fec000383ffff */
[----:B------:R-:W-:Y:S05]  /*b7b0*/  BSYNC B0 ;  /* 0x0000000000007941 */ /* 0x000fea0003800000 */
.L_x_9091:
        /* <DEDUP_REMOVED lines=27> */
.L_x_9127:
[----:B------:R-:W1:Y:S01]  /*b970*/  S2R R2, SR_TID.X ;  /* 0x0000000000027919 */ /* 0x000e620000002100 */
[----:B------:R-:W-:Y:S01]  /*b980*/  BSSY B1, `(.L_x_9128) ;  /* 0x0000006000017945 */ /* 0x000fe20003800000 */
[----:B-1----:R-:W-:Y:S02]  /*b990*/  LOP3.LUT R3, R2, 0x7f, RZ, 0xc0, !PT ;  /* 0x0000007f02037812 */ /* 0x002fe400078ec0ff */
[----:B------:R-:W-:Y:S02]  /*b9a0*/  SHF.L.U32 R2, R0, 0x1f, RZ ;  /* 0x0000001f00027819 */ /* 0x000fe400000006ff */
[----:B------:R-:W-:Y:S02]  /*b9b0*/  ISETP.NE.AND P1, PT, R3, RZ, PT ;  /* 0x000000ff0300720c */ /* 0x000fe40003f25270 */
[----:B------:R-:W1:Y:S02]  /*b9c0*/  SYNCS.PHASECHK.TRANS64.TRYWAIT P0, [UR38+0x22848], R2 ;  /* 0x02284802ff0075a7 */ /* 0x000e640008000166 */
[----:B-1----:R-:W-:Y:S09]  /*b9d0*/  @!P0 BRA `(.L_x_9129) ;  /* 0x00000018002c8947 */ /* 0x002ff20003800000 */
.L_x_9180:
[----:B------:R-:W-:Y:S05]  /*b9e0*/  BSYNC B1 ;  /* 0x0000000000017941 */ /* 0x000fea0003800000 */
.L_x_9128:
[----:B------:R-:W-:Y:S04]  /*b9f0*/  BSSY B1, `(.L_x_9130) ;  /* 0x0000007000017945 */ /* 0x000fe80003800000 */
[----:B------:R-:W-:Y:S05]  /*ba00*/  @P1 BRA `(.L_x_9131) ;  /* 0x0000000000141947 */ /* 0x000fea0003800000 */
[----:B------:R-:W-:Y:S01]  /*ba10*/  ISETP.NE.AND P0, PT, R10, RZ, PT ;  /* 0x000000ff0a00720c */ /* 0x000fe20003f05270 */
[----:B-1----:R-:W-:-:S04]  /*ba20*/  IMAD.MOV.U32 R3, RZ, RZ, 0x3000 ;  /* 0x00003000ff037424 */ /* 0x002fc800078e00ff */
[----:B------:R2:W-:Y:S08]  /*ba30*/  SYNCS.ARRIVE.TRANS64 RZ, [UR38+0x22838], R3 ;  /* 0x02283803ffff79a7 */ /* 0x0005f00008000026 */
[----:B--2---:R-:W-:Y:S05]  /*ba40*/  @!P0 BRA `(.L_x_9131) ;  /* 0x0000000000048947 */ /* 0x004fea0003800000 */
[----:B------:R-:W-:Y:S01]  /*ba50*/  BPT.TRAP 0x1 ;  /* 0x000000040000795c */ /* 0x000fe20000300000 */
.L_x_9131:
[----:B------:R-:W-:Y:S05]  /*ba60*/  BSYNC B1 ;  /* 0x0000000000017941 */ /* 0x000fea0003800000 */
.L_x_9130:
[----:B------:R-:W-:Y:S01]  /*ba70*/  IMAD.MOV.U32 R4, RZ, RZ, RZ ;  /* 0x000000ffff047224 */ /* 0x000fe200078e00ff */
        /* <DEDUP_REMOVED lines=10> */
.L_x_9132:
[----:B------:R-:W-:-:S13]  /*bb20*/  @P0 ELECT P2, URZ, PT ;  /* 0x00000000003f082f */ /* 0x000fda0003840000 */
[----:B-----5:R-:W-:Y:S01]  /*bb30*/  @P2 R2UR UR13, R16 ;  /* 0x00000000100d22ca */ /* 0x020fe200000e0000 */
[----:B------:R-:W-:Y:S01]  /*bb40*/  UMOV UR12, UR36 ;  /* 0x00000024000c7c82 */ /* 0x000fe20008000000 */
[----:B------:R-:W-:Y:S02]  /*bb50*/  @P2 R2UR UR11, R7 ;  /* 0x00000000070b22ca */ /* 0x000fe400000e0000 */
[----:B------:R-:W-:Y:S02]  /*bb60*/  @P2 PLOP3.LUT P0, PT, P2, PT, PT, 0x8, 0x0 ;  /* 0x000000000000281c */ /* 0x000fe4000170e170 */
[----:B------:R-:W-:-:S09]  /*bb70*/  PLOP3.LUT P2, PT, PT, PT, PT, 0x8, 0x0 ;  /* 0x000000000000781c */ /* 0x000fd20003f4e170 */
[----:B------:R2:W-:Y:S02]  /*bb80*/  UTMALDG.4D [UR8], [UR4], desc[UR6] ;  /* 0x00000608040075b4 */ /* 0x0005e40008019000 */
[----:B--2---:R-:W-:Y:S05]  /*bb90*/  @P0 BRA.U.ANY `(.L_x_9132) ;  /* 0xfffffffd00e00947 */ /* 0x004fea000393ffff */
[----:B------:R-:W2:Y:S01]  /*bba0*/  SYNCS.PHASECHK.TRANS64.TRYWAIT P0, [UR38+0x22868], R2 ;  /* 0x02286802ff0075a7 */ /* 0x000ea20008000166 */
[----:B------:R-:W-:Y:S04]  /*bbb0*/  BSSY B1, `(.L_x_9133) ;  /* 0x0000002000017945 */ /* 0x000fe80003800000 */
[----:B--2---:R-:W-:Y:S05]  /*bbc0*/  @!P0 BRA `(.L_x_9134) ;  /* 0x0000001400c88947 */ /* 0x004fea0003800000 */
.L_x_9181:
[----:B------:R-:W-:Y:S05]  /*bbd0*/  BSYNC B1 ;  /* 0x0000000000017941 */ /* 0x000fea0003800000 */
.L_x_9133:
        /* <DEDUP_REMOVED lines=9> */
.L_x_9136:
[----:B------:R-:W-:Y:S05]  /*bc70*/  BSYNC B1 ;  /* 0x0000000000017941 */ /* 0x000fea0003800000 */
.L_x_9135:
        /* <DEDUP_REMOVED lines=9> */
.L_x_9137:
        /* <DEDUP_REMOVED lines=13> */
.L_x_9138:
        /* <DEDUP_REMOVED lines=13> */
.L_x_9139:
        /* <DEDUP_REMOVED lines=13> */
.L_x_9140:
        /* <DEDUP_REMOVED lines=8> */
.L_x_9126:
[----:B------:R-:W-:Y:S05]  /*c000*/  BSYNC B0 ;  /* 0x0000000000007941 */ /* 0x000fea0003800000 */
.L_x_9125:
[----:B------:R-:W-:Y:S01]  /*c010*/  LOP3.LUT R0, R0, 0x1, RZ, 0x3c, !PT ;  /* 0x0000000100007812 */ /* 0x000fe200078e3cff */
[----:B------:R-:W-:Y:S02]  /*c020*/  IMAD.MOV.U32 R6, RZ, RZ, RZ ;  /* 0x000000ffff067224 */ /* 0x000fe400078e00ff */
[----:B------:R-:W-:-:S07]  /*c030*/  IMAD.MOV.U32 R9, RZ, RZ, RZ ;  /* 0x000000ffff097224 */ /* 0x000fce00078e00ff */
.L_x_9068:
[----:B------:R-:W1:Y:S01]  /*c040*/  S2R R3, SR_CgaCtaId ;  /* 0x0000000000037919 */ /* 0x000e620000008800 */
[----:B------:R-:W-:Y:S02]  /*c050*/  MOV R2, 0x400 ;  /* 0x0000040000027802 */ /* 0x000fe40000000f00 */
[----:B------:R-:W-:Y:S02]  /*c060*/  SHF.L.U32 R9, R9, 0x1f, RZ ;  /* 0x0000001f09097819 */ /* 0x000fe400000006ff */
[----:B-1----:R-:W-:-:S04]  /*c070*/  LEA R2, R3, R2, 0x18 ;  /* 0x0000000203027211 */ /* 0x002fc800078ec0ff */
[----:B------:R-:W1:Y:S02]  /*c080*/  SYNCS.PHASECHK.TRANS64.TRYWAIT P0, [R2+URZ+0x22820], R9 ;  /* 0x02282009020075a7 */ /* 0x000e64000800017f */
[----:B-1----:R-:W-:Y:S05]  /*c090*/  @!P0 BRA `(.L_x_9141) ;  /* 0x0000001000ac8947 */ /* 0x002fea0003800000 */
.L_x_9182:
[----:B------:R-:W-:-:S03]  /*c0a0*/  UMOV UR4, 0xffffffff ;  /* 0xffffffff00047882 */ /* 0x000fc60000000000 */
[----:B------:R-:W-:Y:S05]  /*c0b0*/  BRA.DIV UR4, `(.L_x_9142) ;  /* 0x0000001204b87947 */ /* 0x000fea000b800000 */
[----:B------:R-:W2:Y:S02]  /*c0c0*/  S2R R3, SR_TID.X ;  /* 0x0000000000037919 */ /* 0x000ea40000002100 */
[----:B--2---:R-:W-:-:S04]  /*c0d0*/  SHF.R.U32.HI R3, RZ, 0x5, R3 ;  /* 0x00000005ff037819 */ /* 0x004fc80000011603 */
[----:B------:R-:W-:-:S05]  /*c0e0*/  LOP3.LUT R3, R3, 0x3, RZ, 0xc0, !PT ;  /* 0x0000000303037812 */ /* 0x000fca00078ec0ff */
[----:B------:R2:W3:Y:S02]  /*c0f0*/  SHFL.IDX PT, R14, R3, RZ, 0x1f ;  /* 0x00001fff030e7589 */ /* 0x0004e400000e0000 */
.L_x_9185:
[----:B---3--:R-:W-:-:S13]  /*c100*/  ISETP.NE.AND P0, PT, R14, RZ, PT ;  /* 0x000000ff0e00720c */ /* 0x008fda0003f05270 */
[----:B------:R-:W-:Y:S05]  /*c110*/  @P0 BRA `(.L_x_9040) ;  /* 0x0000000000880947 */ /* 0x000fea0003800000 */
[----:B------:R-:W-:-:S03]  /*c120*/  UMOV UR4, 0xffffffff ;  /* 0xffffffff00047882 */ /* 0x000fc60000000000 */
[----:B------:R-:W-:Y:S05]  /*c130*/  BRA.DIV UR4, `(.L_x_9143) ;  /* 0x0000001204cc7947 */ /* 0x000fea000b800000 */
[----:B------:R-:W-:-:S13]  /*c140*/  ELECT P6, URZ, PT ;  /* 0x00000000003f782f */ /* 0x000fda00038c0000 */
.L_x_9188:
[----:B------:R-:W-:Y:S05]  /*c150*/  @!P6 BRA `(.L_x_9040) ;  /* 0x000000000078e947 */ /* 0x000fea0003800000 */
[----:B------:R-:W-:-:S06]  /*c160*/  ULOP3.LUT UR4, UR42, 0x2, URZ, 0xfc, !UPT ;  /* 0x000000022a047892 */ /* 0x000fcc000f8efc3f */
[----:B--2---:R-:W-:-:S04]  /*c170*/  MOV R3, UR4 ;  /* 0x0000000400037c02 */ /* 0x004fc80008000f00 */
[----:B------:R-:W-:-:S13]  /*c180*/  ISETP.NE.AND P2, PT, R3, 0x3, PT ;  /* 0x000000030300780c */ /* 0x000fda0003f45270 */
[----:B------:R-:W-:Y:S05]  /*c190*/  @!P2 BRA `(.L_x_9144) ;  /* 0x000000000004a947 */ /* 0x000fea0003800000 */
[----:B------:R-:W-:Y:S01]  /*c1a0*/  BPT.TRAP 0x1 ;  /* 0x000000040000795c */ /* 0x000fe20000300000 */
.L_x_9144:
        /* <DEDUP_REMOVED lines=8> */
[----:B------:R-:W-:Y:S02]  /*c230*/  LOP3.LUT R0, R0, R5, RZ, 0x3c, !PT ;  /* 0x0000000500007212 */ /* 0x000fe400078e3cff */
[----:B------:R-:W-:-:S02]  /*c240*/  LEA R5, R3, R8, 0x3 ;  /* 0x0000000803057211 */ /* 0x000fc400078e18ff */
[----:B------:R-:W-:Y:S01]  /*c250*/  SHF.L.U32 R0, R0, 0x1f, RZ ;  /* 0x0000001f00007819 */ /* 0x000fe200000006ff */
[----:B--2---:R-:W-:Y:S06]  /*c260*/  @!P0 BRA `(.L_x_9145) ;  /* 0x0000001000a08947 */ /* 0x004fec0003800000 */
.L_x_9189:
[----:B------:R-:W3:Y:S02]  /*c270*/  SYNCS.PHASECHK.TRANS64.TRYWAIT P0, [R5+URZ], R0 ;  /* 0x00000000050075a7 */ /* 0x000ee4000800017f */
[----:B---3--:R-:W-:Y:S05]  /*c280*/  @!P0 BRA `(.L_x_9146) ;  /* 0x0000001000ac8947 */ /* 0x008fea0003800000 */
.L_x_9190:
[----:B------:R-:W-:Y:S05]  /*c290*/  @!P2 BRA `(.L_x_9147) ;  /* 0x000000000004a947 */ /* 0x000fea0003800000 */
[----:B------:R-:W-:Y:S01]  /*c2a0*/  BPT.TRAP 0x1 ;  /* 0x000000040000795c */ /* 0x000fe20000300000 */
.L_x_9147:
[----:B-1----:R-:W-:-:S04]  /*c2b0*/  VIADD R2, R2, 0x22860 ;  /* 0x0002286002027836 */ /* 0x002fc80000000000 */
[----:B---3--:R-:W-:-:S04]  /*c2c0*/  IMAD R5, R6, 0x8, R2 ;  /* 0x0000000806057824 */ /* 0x008fc800078e0202 */
[----:B------:R-:W1:Y:S02]  /*c2d0*/  SYNCS.PHASECHK.TRANS64.TRYWAIT P0, [R5+URZ], R4 ;  /* 0x00000004050075a7 */ /* 0x000e64000800017f */
[----:B-1----:R-:W-:Y:S05]  /*c2e0*/  @!P0 BRA `(.L_x_9148) ;  /* 0x0000001000a88947 */ /* 0x002fea0003800000 */
.L_x_9191:
[----:B------:R-:W-:-:S07]  /*c2f0*/  IMAD R3, R3, 0x8, R2 ;  /* 0x0000000803037824 */ /* 0x000fce00078e0202 */
.L_x_9149:
[----:B---3--:R3:W4:Y:S02]  /*c300*/  SYNCS.PHASECHK.TRANS64.TRYWAIT P0, [R3+URZ], R0 ;  /* 0x00000000030075a7 */ /* 0x008724000800017f */
[----:B----4-:R-:W-:Y:S05]  /*c310*/  @!P0 NANOSLEEP.SYNCS 0x989680 ;  /* 0x009896800000895d */ /* 0x010fea0003900000 */
[----:B------:R-:W4:Y:S02]  /*c320*/  @!P0 SYNCS.PHASECHK.TRANS64 P0, [R3+URZ], R0 ;  /* 0x00000000030085a7 */ /* 0x000f24000800007f */
[----:B----4-:R-:W-:Y:S05]  /*c330*/  @!P0 BRA `(.L_x_9149) ;  /* 0xfffffffc00f08947 */ /* 0x010fea000383ffff */
.L_x_9040:
[----:B------:R-:W-:Y:S05]  /*c340*/  BSYNC B6 ;  /* 0x0000000000067941 */ /* 0x000fea0003800000 */
.L_x_9037:
[----:B------:R-:W-:Y:S05]  /*c350*/  EXIT ;  /* 0x000000000000794d */ /* 0x000fea0003800000 */
.L_x_9044:
[----:B0-----:R-:W-:-:S04]  /*c360*/  MOV R4, UR38 ;  /* 0x0000002600047c02 */ /* 0x001fc80008000f00 */
[----:B------:R0:W1:Y:S03]  /*c370*/  SYNCS.PHASECHK.TRANS64.TRYWAIT P0, [R4+URZ+0x22800], R7 ;  /* 0x02280007040075a7 */ /* 0x000066000800017f */
[----:B-1----:R-:W-:Y:S05]  /*c380*/  @!P0 NANOSLEEP.SYNCS 0x989680 ;  /* 0x009896800000895d */ /* 0x002fea0003900000 */
[----:B------:R-:W1:Y:S02]  /*c390*/  @!P0 SYNCS.PHASECHK.TRANS64 P0, [R4+URZ+0x22800], R7 ;  /* 0x02280007040085a7 */ /* 0x000e64000800007f */
[----:B-1----:R-:W-:Y:S05]  /*c3a0*/  @!P0 BRA `(.L_x_9044) ;  /* 0xfffffffc00ec8947 */ /* 0x002fea000383ffff */
[----:B------:R-:W-:Y:S05]  /*c3b0*/  BRA `(.L_x_9150) ;  /* 0xffffff50005c7947 */ /* 0x000fea000383ffff */
.L_x_9048:
[----:B0-----:R-:W-:-:S04]  /*c3c0*/  IMAD.U32 R4, RZ, RZ, UR38 ;  /* 0x00000026ff047e24 */ /* 0x001fc8000f8e00ff */
[----:B------:R0:W2:Y:S03]  /*c3d0*/  SYNCS.PHASECHK.TRANS64.TRYWAIT P1, [R4+URZ+0x22830], R7 ;  /* 0x02283007040075a7 */ /* 0x0000a6000802017f */
[----:B--2---:R-:W-:Y:S05]  /*c3e0*/  @!P1 NANOSLEEP.SYNCS 0x989680 ;  /* 0x009896800000995d */ /* 0x004fea0003900000 */
[----:B------:R-:W2:Y:S02]  /*c3f0*/  @!P1 SYNCS.PHASECHK.TRANS64 P1, [R4+URZ+0x22830], R7 ;  /* 0x02283007040095a7 */ /* 0x000ea4000802007f */
[----:B--2---:R-:W-:Y:S05]  /*c400*/  @!P1 BRA `(.L_x_9048) ;  /* 0xfffffffc00ec9947 */ /* 0x004fea000383ffff */
[----:B------:R-:W-:Y:S05]  /*c410*/  BRA `(.L_x_9047) ;  /* 0xffffff5000787947 */ /* 0x000fea000383ffff */
.L_x_9052:
[----:B--2---:R2:W3:Y:S02]  /*c420*/  SYNCS.PHASECHK.TRANS64.TRYWAIT P2, [R10+URZ+0x22850], R7 ;  /* 0x022850070a0075a7 */ /* 0x0044e4000804017f */
[----:B---3--:R-:W-:Y:S05]  /*c430*/  @!P2 NANOSLEEP.SYNCS 0x989680 ;  /* 0x009896800000a95d */ /* 0x008fea0003900000 */
[----:B------:R-:W3:Y:S02]  /*c440*/  @!P2 SYNCS.PHASECHK.TRANS64 P2, [R10+URZ+0x22850], R7 ;  /* 0x022850070a00a5a7 */ /* 0x000ee4000804007f */
[----:B---3--:R-:W-:Y:S05]  /*c450*/  @!P2 BRA `(.L_x_9052) ;  /* 0xfffffffc00f0a947 */ /* 0x008fea000383ffff */
[----:B------:R-:W-:Y:S05]  /*c460*/  BRA `(.L_x_9051) ;  /* 0xffffff6c008c7947 */ /* 0x000fea000383ffff */
.L_x_9057:
[----:B0-----:R-:W-:Y:S02]  /*c470*/  IMAD.U32 R3, RZ, RZ, UR26 ;  /* 0x0000001aff037e24 */ /* 0x001fe4000f8e00ff */
[----:B------:R-:W-:-:S04]  /*c480*/  IMAD.U32 R4, RZ, RZ, UR25 ;  /* 0x00000019ff047e24 */ /* 0x000fc8000f8e00ff */
[----:B------:R0:W1:Y:S03]  /*c490*/  SYNCS.PHASECHK.TRANS64.TRYWAIT P3, [R3+URZ+0x22830], R4 ;  /* 0x02283004030075a7 */ /* 0x000066000806017f */
[----:B-1----:R-:W-:Y:S05]  /*c4a0*/  @!P3 NANOSLEEP.SYNCS 0x989680 ;  /* 0x009896800000b95d */ /* 0x002fea0003900000 */
[----:B------:R-:W1:Y:S02]  /*c4b0*/  @!P3 SYNCS.PHASECHK.TRANS64 P3, [R3+URZ+0x22830], R4 ;  /* 0x022830040300b5a7 */ /* 0x000e64000806007f */
[----:B-1----:R-:W-:Y:S05]  /*c4c0*/  @!P3 BRA `(.L_x_9057) ;  /* 0xfffffffc00e8b947 */ /* 0x002fea000383ffff */
[----:B------:R-:W-:Y:S05]  /*c4d0*/  BRA `(.L_x_9056) ;  /* 0xffffff7000b07947 */ /* 0x000fea000383ffff */
.L_x_9061:
[----:B0-----:R-:W-:-:S04]  /*c4e0*/  MOV R7, UR25 ;  /* 0x0000001900077c02 */ /* 0x001fc80008000f00 */
[----:B------:R0:W1:Y:S03]  /*c4f0*/  SYNCS.PHASECHK.TRANS64.TRYWAIT P3, [R176+URZ+0x22850], R7 ;  /* 0x02285007b00075a7 */ /* 0x000066000806017f */
[----:B-1----:R-:W-:Y:S05]  /*c500*/  @!P3 NANOSLEEP.SYNCS 0x989680 ;  /* 0x009896800000b95d */ /* 0x002fea0003900000 */
[----:B------:R-:W1:Y:S02]  /*c510*/  @!P3 SYNCS.PHASECHK.TRANS64 P3, [R176+URZ+0x22850], R7 ;  /* 0x02285007b000b5a7 */ /* 0x000e64000806007f */
[----:B-1----:R-:W-:Y:S05]  /*c520*/  @!P3 BRA `(.L_x_9061) ;  /* 0xfffffffc00ecb947 */ /* 0x002fea000383ffff */
[----:B------:R-:W-:Y:S05]  /*c530*/  BRA `(.L_x_9060) ;  /* 0xffffff9000487947 */ /* 0x000fea000383ffff */
.L_x_9073:
[----:B------:R-:W-:Y:S01]  /*c540*/  IMAD.MOV.U32 R13, RZ, RZ, R19 ;  /* 0x000000ffff0d7224 */ /* 0x000fe200078e0013 */
[----:B------:R-:W-:Y:S01]  /*c550*/  MOV R15, 0xffffffff ;  /* 0xffffffff000f7802 */ /* 0x000fe20000000f00 */
[----:B------:R-:W-:Y:S02]  /*c560*/  IMAD.MOV.U32 R12, RZ, RZ, RZ ;  /* 0x000000ffff0c7224 */ /* 0x000fe400078e00ff */
[----:B------:R-:W-:-:S07]  /*c570*/  IMAD.MOV.U32 R11, RZ, RZ, 0x1f ;  /* 0x0000001fff0b7424 */ /* 0x000fce00078e00ff */
[----:B------:R-:W-:Y:S05]  /*c580*/  WARPSYNC.COLLECTIVE R15, `(.L_x_9151) ;  /* 0x000000000f087348 */ /* 0x000fea0003c00000 */
[----:B------:R0:W1:Y:S02]  /*c590*/  SHFL.IDX P6, R14, R13, R12, R11 ;  /* 0x0000000c0d0e7389 */ /* 0x00006400000c000b */
[----:B01----:R-:W-:Y:S01]  /*c5a0*/  ENDCOLLECTIVE ;  /* 0x000000000000791b */ /* 0x003fe20003800000 */
.L_x_9151:
[----:B------:R-:W-:Y:S05]  /*c5b0*/  BRA `(.L_x_9152) ;  /* 0xffffffcc00247947 */ /* 0x000fea000383ffff */
.L_x_9075:
[----:B------:R-:W-:Y:S01]  /*c5c0*/  BSSY B0, `(.L_x_9153) ;  /* 0x0000006000007945 */ /* 0x000fe20003800000 */
[----:B------:R-:W-:-:S07]  /*c5d0*/  IMAD.MOV.U32 R15, RZ, RZ, -0x1 ;  /* 0xffffffffff0f7424 */ /* 0x000fce00078e00ff */
[----:B------:R-:W-:Y:S05]  /*c5e0*/  WARPSYNC.COLLECTIVE R15, `(.L_x_9154) ;  /* 0x000000000f0c7348 */ /* 0x000fea0003c00000 */
[----:B------:R-:W-:Y:S02]  /*c5f0*/  ELECT P6, UR62, PT ;  /* 0x00000000003e782f */ /* 0x000fe400038c0000 */
[----:B------:R-:W-:Y:S01]  /*c600*/  MOV R14, UR62 ;  /* 0x0000003e000e7c02 */ /* 0x000fe20008000f00 */
[----:B------:R-:W-:Y:S10]  /*c610*/  ENDCOLLECTIVE ;  /* 0x000000000000791b */ /* 0x000ff40003800000 */
.L_x_9154:
[----:B------:R-:W-:Y:S05]  /*c620*/  BSYNC B0 ;  /* 0x0000000000007941 */ /* 0x000fea0003800000 */
.L_x_9153:
[----:B------:R-:W-:Y:S05]  /*c630*/  BRA `(.L_x_9155) ;  /* 0xffffffcc00247947 */ /* 0x000fea000383ffff */
.L_x_9077:
[----:B0-----:R-:W-:-:S04]  /*c640*/  IMAD.U32 R3, RZ, RZ, UR38 ;  /* 0x00000026ff037e24 */ /* 0x001fc8000f8e00ff */
[----:B------:R0:W1:Y:S03]  /*c650*/  SYNCS.PHASECHK.TRANS64.TRYWAIT P0, [R3+URZ+0x22840], R0 ;  /* 0x02284000030075a7 */ /* 0x000066000800017f */
[----:B-1----:R-:W-:Y:S05]  /*c660*/  @!P0 NANOSLEEP.SYNCS 0x989680 ;  /* 0x009896800000895d */ /* 0x002fea0003900000 */
[----:B------:R-:W1:Y:S02]  /*c670*/  @!P0 SYNCS.PHASECHK.TRANS64 P0, [R3+URZ+0x22840], R0 ;  /* 0x02284000030085a7 */ /* 0x000e64000800007f */
[----:B-1----:R-:W-:Y:S05]  /*c680*/  @!P0 BRA `(.L_x_9077) ;  /* 0xfffffffc00ec8947 */ /* 0x002fea000383ffff */
[----:B------:R-:W-:Y:S05]  /*c690*/  BRA `(.L_x_9156) ;  /* 0xffffffcc00847947 */ /* 0x000fea000383ffff */
.L_x_9080:
[----:B------:R-:W-:Y:S01]  /*c6a0*/  MOV R13, R5 ;  /* 0x00000005000d7202 */ /* 0x000fe20000000f00 */
[----:B------:R-:W-:Y:S02]  /*c6b0*/  IMAD.MOV.U32 R12, RZ, RZ, RZ ;  /* 0x000000ffff0c7224 */ /* 0x000fe400078e00ff */
[----:B------:R-:W-:Y:S02]  /*c6c0*/  IMAD.MOV.U32 R11, RZ, RZ, 0x181f ;  /* 0x0000181fff0b7424 */ /* 0x000fe400078e00ff */
[----:B------:R-:W-:Y:S02]  /*c6d0*/  IMAD.MOV.U32 R15, RZ, RZ, -0x1 ;  /* 0xffffffffff0f7424 */ /* 0x000fe400078e00ff */
[----:B------:R-:W-:-:S07]  /*c6e0*/  IMAD R7, R10, 0x80, R7 ;  /* 0x000000800a077824 */ /* 0x000fce00078e0207 */
[----:B------:R-:W-:Y:S05]  /*c6f0*/  WARPSYNC.COLLECTIVE R15, `(.L_x_9157) ;  /* 0x000000000f087348 */ /* 0x000fea0003c00000 */
[----:B------:R0:W1:Y:S02]  /*c700*/  SHFL.IDX P6, R14, R13, R12, R11 ;  /* 0x0000000c0d0e7389 */ /* 0x00006400000c000b */
[----:B01----:R-:W-:Y:S01]  /*c710*/  ENDCOLLECTIVE ;  /* 0x000000000000791b */ /* 0x003fe20003800000 */
.L_x_9157:
[----:B------:R-:W-:Y:S01]  /*c720*/  IADD3 R21, R7, 0x10, RZ ;  /* 0x0000001007157810 */ /* 0x000fe20007ffe0ff */
[----:B------:R-:W-:Y:S01]  /*c730*/  IMAD.MOV.U32 R13, RZ, RZ, R0 ;  /* 0x000000ffff0d7224 */ /* 0x000fe200078e0000 */
[----:B------:R-:W-:-:S07]  /*c740*/  MOV R2, R14 ;  /* 0x0000000e00027202 */ /* 0x000fce0000000f00 */
[----:B------:R-:W-:Y:S05]  /*c750*/  WARPSYNC.COLLECTIVE R15, `(.L_x_9158) ;  /* 0x000000000f087348 */ /* 0x000fea0003c00000 */
[----:B------:R0:W1:Y:S02]  /*c760*/  SHFL.IDX P6, R14, R13, R12, R11 ;  /* 0x0000000c0d0e7389 */ /* 0x00006400000c000b */
[----:B01----:R-:W-:Y:S01]  /*c770*/  ENDCOLLECTIVE ;  /* 0x000000000000791b */ /* 0x003fe20003800000 */
.L_x_9158:
[----:B------:R-:W-:Y:S02]  /*c780*/  ULDC UR4, c[0x0][0x288] ;  /* 0x0000a20000047ab9 */ /* 0x000fe40000000800 */
[----:B------:R-:W-:-:S05]  /*c790*/  IMAD R4, R4, UR4, RZ ;  /* 0x0000000404047c24 */ /* 0x000fca000f8e02ff */
[----:B------:R-:W-:Y:S01]  /*c7a0*/  ISETP.GE.AND P1, PT, R7, R4, PT ;  /* 0x000000040700720c */ /* 0x000fe20003f26270 */
[----:B------:R-:W-:Y:S02]  /*c7b0*/  IMAD.MOV.U32 R13, RZ, RZ, R5 ;  /* 0x000000ffff0d7224 */ /* 0x000fe400078e0005 */
[----:B------:R-:W-:-:S10]  /*c7c0*/  IMAD.MOV.U32 R12, RZ, RZ, 0x1 ;  /* 0x00000001ff0c7424 */ /* 0x000fd400078e00ff */
[----:B------:R-:W-:Y:S02]  /*c7d0*/  @!P1 LEA R9, R6, UR38, 0x1 ;  /* 0x0000002606099c11 */ /* 0x000fe4000f8e08ff */
[----:B------:R-:W-:-:S05]  /*c7e0*/  @!P1 LEA R14, P2, R8, R14, 0x1 ;  /* 0x0000000e080e9211 */ /* 0x000fca00078408ff */
[----:B------:R-:W-:Y:S02]  /*c7f0*/  @!P1 IMAD.X R3, RZ, RZ, R2, P2 ;  /* 0x000000ffff039224 */ /* 0x000fe400010e0602 */
[----:B------:R-:W-:-:S07]  /*c800*/  @!P1 IMAD.MOV.U32 R2, RZ, RZ, R14 ;  /* 0x000000ffff029224 */ /* 0x000fce00078e000e */
[----:B------:R-:W-:Y:S05]  /*c810*/  WARPSYNC.COLLECTIVE R15, `(.L_x_9159) ;  /* 0x000000000f087348 */ /* 0x000fea0003c00000 */
[----:B------:R0:W1:Y:S02]  /*c820*/  SHFL.IDX P6, R14, R13, R12, R11 ;  /* 0x0000000c0d0e7389 */ /* 0x00006400000c000b */
[----:B01----:R-:W-:Y:S01]  /*c830*/  ENDCOLLECTIVE ;  /* 0x000000000000791b */ /* 0x003fe20003800000 */
.L_x_9159:
[----:B------:R-:W-:Y:S01]  /*c840*/  @!PT LDS RZ, [RZ] ;  /* 0x00000000fffff984 */ /* 0x000fe20000000800 */
[----:B------:R-:W-:Y:S01]  /*c850*/  @!PT LDS RZ, [RZ] ;  /* 0x00000000fffff984 */ /* 0x000fe20000000800 */
[----:B------:R-:W-:Y:S01]  /*c860*/  @!PT LDS RZ, [RZ] ;  /* 0x00000000fffff984 */ /* 0x000fe20000000800 */
[----:B------:R0:W-:Y:S01]  /*c870*/  @!P1 LDGSTS.E.BYPASS.LTC128B.128 [R9+0x18400], desc[UR44][R2.64], !P0 ;  /* 0x1840000002099fae */ /* 0x0001e2000c101d6c */
[----:B------:R-:W-:Y:S02]  /*c880*/  ISETP.GE.AND P1, PT, R21, R4, PT ;  /* 0x000000041500720c */ /* 0x000fe40003f26270 */
[----:B------:R-:W-:Y:S01]  /*c890*/  MOV R13, R0 ;  /* 0x00000000000d7202 */ /* 0x000fe20000000f00 */
[----:B0-----:R-:W-:-:S10]  /*c8a0*/  VIADD R9, R7, 0x20 ;  /* 0x0000002007097836 */ /* 0x001fd40000000000 */
[----:B------:R-:W-:Y:S01]  /*c8b0*/  @!P1 LEA R21, R6, UR38, 0x1 ;  /* 0x0000002606159c11 */ /* 0x000fe2000f8e08ff */
[----:B------:R-:W-:-:S07]  /*c8c0*/  IMAD.MOV.U32 R2, RZ, RZ, R14 ;  /* 0x000000ffff027224 */ /* 0x000fce00078e000e */
[----:B------:R-:W-:Y:S05]  /*c8d0*/  WARPSYNC.COLLECTIVE R15, `(.L_x_9160) ;  /* 0x000000000f087348 */ /* 0x000fea0003c00000 */
[----:B------:R0:W1:Y:S02]  /*c8e0*/  SHFL.IDX P6, R14, R13, R12, R11 ;  /* 0x0000000c0d0e7389 */ /* 0x00006400000c000b */
[----:B01----:R-:W-:Y:S01]  /*c8f0*/  ENDCOLLECTIVE ;  /* 0x000000000000791b */ /* 0x003fe20003800000 */
.L_x_9160:
        /* <DEDUP_REMOVED lines=8> */
.L_x_9161:
        /* <DEDUP_REMOVED lines=12> */
.L_x_9162:
[----:B------:R-:W-:Y:S01]  /*ca40*/  IMAD.MOV.U32 R13, RZ, RZ, R5 ;  /* 0x000000ffff0d7224 */ /* 0x000fe200078e0005 */
[----:B------:R-:W-:Y:S02]  /*ca50*/  MOV R12, 0x3 ;  /* 0x00000003000c7802 */ /* 0x000fe40000000f00 */
[----:B------:R-:W-:-:S04]  /*ca60*/  @!P1 LEA R14, P2, R8, R14, 0x1 ;  /* 0x0000000e080e9211 */ /* 0x000fc800078408ff */
[----:B------:R-:W-:Y:S01]  /*ca70*/  @!P1 IADD3.X R3, RZ, R2, RZ, P2, !PT ;  /* 0x00000002ff039210 */ /* 0x000fe200017fe4ff */
[----:B------:R-:W-:-:S08]  /*ca80*/  @!P1 IMAD.MOV.U32 R2, RZ, RZ, R14 ;  /* 0x000000ffff029224 */ /* 0x000fd000078e000e */
[----:B------:R-:W-:Y:S05]  /*ca90*/  WARPSYNC.COLLECTIVE R15, `(.L_x_9163) ;  /* 0x000000000f087348 */ /* 0x000fea0003c00000 */
[----:B------:R0:W1:Y:S02]  /*caa0*/  SHFL.IDX P6, R14, R13, R12, R11 ;  /* 0x0000000c0d0e7389 */ /* 0x00006400000c000b */
[----:B01----:R-:W-:Y:S01]  /*cab0*/  ENDCOLLECTIVE ;  /* 0x000000000000791b */ /* 0x003fe20003800000 */
.L_x_9163:
        /* <DEDUP_REMOVED lines=12> */
.L_x_9164:
[----:B------:R-:W-:Y:S02]  /*cb80*/  IMAD.MOV.U32 R13, RZ, RZ, R5 ;  /* 0x000000ffff0d7224 */ /* 0x000fe400078e0005 */
[----:B------:R-:W-:Y:S01]  /*cb90*/  IMAD.MOV.U32 R12, RZ, RZ, 0x4 ;  /* 0x00000004ff0c7424 */ /* 0x000fe200078e00ff */
[----:B------:R-:W-:-:S05]  /*cba0*/  @!P1 LEA R14, P2, R8, R14, 0x1 ;  /* 0x0000000e080e9211 */ /* 0x000fca00078408ff */
[----:B------:R-:W-:Y:S01]  /*cbb0*/  @!P1 IMAD.X R3, RZ, RZ, R2, P2 ;  /* 0x000000ffff039224 */ /* 0x000fe200010e0602 */
[----:B------:R-:W-:-:S07]  /*cbc0*/  @!P1 MOV R2, R14 ;  /* 0x0000000e00029202 */ /* 0x000fce0000000f00 */
[----:B------:R-:W-:Y:S05]  /*cbd0*/  WARPSYNC.COLLECTIVE R15, `(.L_x_9165) ;  /* 0x000000000f087348 */ /* 0x000fea0003c00000 */
[----:B------:R0:W1:Y:S02]  /*cbe0*/  SHFL.IDX P6, R14, R13, R12, R11 ;  /* 0x0000000c0d0e7389 */ /* 0x00006400000c000b */
[----:B01----:R-:W-:Y:S01]  /*cbf0*/  ENDCOLLECTIVE ;  /* 0x000000000000791b */ /* 0x003fe20003800000 */
.L_x_9165:
[----:B------:R-:W-:Y:S01]  /*cc00*/  @!PT LDS RZ, [RZ] ;  /* 0x00000000fffff984 */ /* 0x000fe20000000800 */
[----:B------:R-:W-:Y:S01]  /*cc10*/  @!PT LDS RZ, [RZ] ;  /* 0x00000000fffff984 */ /* 0x000fe20000000800 */
[----:B------:R-:W-:Y:S01]  /*cc20*/  @!PT LDS RZ, [RZ] ;  /* 0x00000000fffff984 */ /* 0x000fe20000000800 */
[----:B------:R0:W-:Y:S01]  /*cc30*/  @!P1 LDGSTS.E.BYPASS.LTC128B.128 [R21+0x19c00], desc[UR44][R2.64], !P0 ;  /* 0x19c0000002159fae */ /* 0x0001e2000c101d6c */
[----:B------:R-:W-:Y:S01]  /*cc40*/  ISETP.GE.AND P1, PT, R9, R4, PT ;  /* 0x000000040900720c */ /* 0x000fe20003f26270 */
[----:B------:R-:W-:Y:S01]  /*cc50*/  IMAD.MOV.U32 R13, RZ, RZ, R0 ;  /* 0x000000ffff0d7224 */ /* 0x000fe200078e0000 */
[----:B0-----:R-:W-:-:S11]  /*cc60*/  IADD3 R21, R7, 0x50, RZ ;  /* 0x0000005007157810 */ /* 0x001fd60007ffe0ff */
[----:B------:R-:W-:Y:S02]  /*cc70*/  @!P1 LEA R9, R6, UR38, 0x1 ;  /* 0x0000002606099c11 */ /* 0x000fe4000f8e08ff */
[----:B------:R-:W-:-:S07]  /*cc80*/  MOV R2, R14 ;  /* 0x0000000e00027202 */ /* 0x000fce0000000f00 */
[----:B------:R-:W-:Y:S05]  /*cc90*/  WARPSYNC.COLLECTIVE R15, `(.L_x_9166) ;  /* 0x000000000f087348 */ /* 0x000fea0003c00000 */
[----:B------:R0:W1:Y:S02]  /*cca0*/  SHFL.IDX P6, R14, R13, R12, R11 ;  /* 0x0000000c0d0e7389 */ /* 0x00006400000c000b */
[----:B01----:R-:W-:Y:S01]  /*ccb0*/  ENDCOLLECTIVE ;  /* 0x000000000000791b */ /* 0x003fe20003800000 */
.L_x_9166:
[----:B------:R-:W-:Y:S02]  /*ccc0*/  IMAD.MOV.U32 R13, RZ, RZ, R5 ;  /* 0x000000ffff0d7224 */ /* 0x000fe400078e0005 */
[----:B------:R-:W-:Y:S01]  /*ccd0*/  IMAD.MOV.U32 R12, RZ, RZ, 0x5 ;  /* 0x00000005ff0c7424 */ /* 0x000fe200078e00ff */
[----:B------:R-:W-:-:S05]  /*cce0*/  @!P1 LEA R14, P2, R8, R14, 0x1 ;  /* 0x0000000e080e9211 */ /* 0x000fca00078408ff */
[----:B------:R-:W-:Y:S02]  /*ccf0*/  @!P1 IMAD.X R3, RZ, RZ, R2, P2 ;  /* 0x000000ffff039224 */ /* 0x000fe400010e0602 */
[----:B------:R-:W-:-:S07]  /*cd00*/  @!P1 IMAD.MOV.U32 R2, RZ, RZ, R14 ;  /* 0x000000ffff029224 */ /* 0x000fce00078e000e */
[----:B------:R-:W-:Y:S05]  /*cd10*/  WARPSYNC.COLLECTIVE R15, `(.L_x_9167) ;  /* 0x000000000f087348 */ /* 0x000fea0003c00000 */
[----:B------:R0:W1:Y:S02]  /*cd20*/  SHFL.IDX P6, R14, R13, R12, R11 ;  /* 0x0000000c0d0e7389 */ /* 0x00006400000c000b */
[----:B01----:R-:W-:Y:S01]  /*cd30*/  ENDCOLLECTIVE ;  /* 0x000000000000791b */ /* 0x003fe20003800000 */
.L_x_9167:
        /* <DEDUP_REMOVED lines=11> */
.L_x_9168:
[----:B------:R-:W-:Y:S01]  /*cdf0*/  IMAD.MOV.U32 R13, RZ, RZ, R5 ;  /* 0x000000ffff0d7224 */ /* 0x000fe200078e0005 */
[----:B------:R-:W-:Y:S02]  /*ce00*/  MOV R12, 0x6 ;  /* 0x00000006000c7802 */ /* 0x000fe40000000f00 */
[----:B------:R-:W-:-:S05]  /*ce10*/  @!P1 LEA R14, P2, R8, R14, 0x1 ;  /* 0x0000000e080e9211 */ /* 0x000fca00078408ff */
[----:B------:R-:W-:Y:S02]  /*ce20*/  @!P1 IMAD.X R3, RZ, RZ, R2, P2 ;  /* 0x000000ffff039224 */ /* 0x000fe400010e0602 */
[----:B------:R-:W-:-:S07]  /*ce30*/  @!P1 IMAD.MOV.U32 R2, RZ, RZ, R14 ;  /* 0x000000ffff029224 */ /* 0x000fce00078e000e */
[----:B------:R-:W-:Y:S05]  /*ce40*/  WARPSYNC.COLLECTIVE R15, `(.L_x_9169) ;  /* 0x000000000f087348 */ /* 0x000fea0003c00000 */
[----:B------:R0:W1:Y:S02]  /*ce50*/  SHFL.IDX P6, R14, R13, R12, R11 ;  /* 0x0000000c0d0e7389 */ /* 0x00006400000c000b */
[----:B01----:R-:W-:Y:S01]  /*ce60*/  ENDCOLLECTIVE ;  /* 0x000000000000791b */ /* 0x003fe20003800000 */
.L_x_9169:
[----:B------:R-:W-:Y:S01]  /*ce70*/  @!PT LDS RZ, [RZ] ;  /* 0x00000000fffff984 */ /* 0x000fe20000000800 */
[----:B------:R-:W-:Y:S01]  /*ce80*/  @!PT LDS RZ, [RZ] ;  /* 0x00000000fffff984 */ /* 0x000fe20000000800 */
[----:B------:R-:W-:Y:S01]  /*ce90*/  @!PT LDS RZ, [RZ] ;  /* 0x00000000fffff984 */ /* 0x000fe20000000800 */
[----:B------:R0:W-:Y:S01]  /*cea0*/  @!P1 LDGSTS.E.BYPASS.LTC128B.128 [R21+0x1ac00], desc[UR44][R2.64], !P0 ;  /* 0x1ac0000002159fae */ /* 0x0001e2000c101d6c */
[----:B------:R-:W-:Y:S02]  /*ceb0*/  IMAD.MOV.U32 R13, RZ, RZ, R0 ;  /* 0x000000ffff0d7224 */ /* 0x000fe400078e0000 */
[----:B0-----:R-:W-:-:S05]  /*cec0*/  VIADD R3, R7, 0x60 ;  /* 0x0000006007037836 */ /* 0x001fca0000000000 */
[----:B------:R-:W-:Y:S01]  /*ced0*/  ISETP.GE.AND P1, PT, R3, R4, PT ;  /* 0x000000040300720c */ /* 0x000fe20003f26270 */
[----:B------:R-:W-:-:S12]  /*cee0*/  IMAD.MOV.U32 R2, RZ, RZ, R14 ;  /* 0x000000ffff027224 */ /* 0x000fd800078e000e */
[----:B------:R-:W-:Y:S05]  /*cef0*/  WARPSYNC.COLLECTIVE R15, `(.L_x_9170) ;  /* 0x000000000f087348 */ /* 0x000fea0003c00000 */
[----:B------:R0:W1:Y:S02]  /*cf00*/  SHFL.IDX P6, R14, R13, R12, R11 ;  /* 0x0000000c0d0e7389 */ /* 0x00006400000c000b */
[----:B01----:R-:W-:Y:S01]  /*cf10*/  ENDCOLLECTIVE ;  /* 0x000000000000791b */ /* 0x003fe20003800000 */
.L_x_9170:
[----:B------:R-:W-:Y:S01]  /*cf20*/  @!P1 LEA R9, R6, UR38, 0x1 ;  /* 0x0000002606099c11 */ /* 0x000fe2000f8e08ff */
[----:B------:R-:W-:Y:S02]  /*cf30*/  IMAD.MOV.U32 R13, RZ, RZ, R5 ;  /* 0x000000ffff0d7224 */ /* 0x000fe400078e0005 */
[----:B------:R-:W-:Y:S01]  /*cf40*/  IMAD.MOV.U32 R12, RZ, RZ, 0x7 ;  /* 0x00000007ff0c7424 */ /* 0x000fe200078e00ff */
[----:B------:R-:W-:-:S04]  /*cf50*/  @!P1 LEA R14, P2, R8, R14, 0x1 ;  /* 0x0000000e080e9211 */ /* 0x000fc800078408ff */
[----:B------:R-:W-:Y:S01]  /*cf60*/  @!P1 IADD3.X R3, RZ, R2, RZ, P2, !PT ;  /* 0x00000002ff039210 */ /* 0x000fe200017fe4ff */
[----:B------:R-:W-:-:S08]  /*cf70*/  @!P1 IMAD.MOV.U32 R2, RZ, RZ, R14 ;  /* 0x000000ffff029224 */ /* 0x000fd000078e000e */
[----:B------:R-:W-:Y:S05]  /*cf80*/  WARPSYNC.COLLECTIVE R15, `(.L_x_9171) ;  /* 0x000000000f087348 */ /* 0x000fea0003c00000 */
[----:B------:R0:W1:Y:S02]  /*cf90*/  SHFL.IDX P6, R14, R13, R12, R11 ;  /* 0x0000000c0d0e7389 */ /* 0x00006400000c000b */
[----:B01----:R-:W-:Y:S01]  /*cfa0*/  ENDCOLLECTIVE ;  /* 0x000000000000791b */ /* 0x003fe20003800000 */
.L_x_9171:
[----:B------:R-:W-:Y:S01]  /*cfb0*/  @!PT LDS RZ, [RZ] ;  /* 0x00000000fffff984 */ /* 0x000fe20000000800 */
[----:B------:R-:W-:Y:S01]  /*cfc0*/  @!PT LDS RZ, [RZ] ;  /* 0x00000000fffff984 */ /* 0x000fe20000000800 */
[----:B------:R-:W-:Y:S01]  /*cfd0*/  @!PT LDS RZ, [RZ] ;  /* 0x00000000fffff984 */ /* 0x000fe20000000800 */
[----:B------:R0:W-:Y:S01]  /*cfe0*/  @!P1 LDGSTS.E.BYPASS.LTC128B.128 [R9+0x1b400], desc[UR44][R2.64], !P0 ;  /* 0x1b40000002099fae */ /* 0x0001e2000c101d6c */
[----:B------:R-:W-:Y:S01]  /*cff0*/  IMAD.MOV.U32 R13, RZ, RZ, R0 ;  /* 0x000000ffff0d7224 */ /* 0x000fe200078e0000 */
[----:B------:R-:W-:-:S07]  /*d000*/  MOV R5, R14 ;  /* 0x0000000e00057202 */ /* 0x000fce0000000f00 */
[----:B0-----:R-:W-:Y:S05]  /*d010*/  WARPSYNC.COLLECTIVE R15, `(.L_x_9172) ;  /* 0x000000000f087348 */ /* 0x001fea0003c00000 */
[----:B------:R1:W2:Y:S02]  /*d020*/  SHFL.IDX P6, R14, R13, R12, R11 ;  /* 0x0000000c0d0e7389 */ /* 0x0002a400000c000b */
[----:B012---:R-:W-:Y:S01]  /*d030*/  ENDCOLLECTIVE ;  /* 0x000000000000791b */ /* 0x007fe20003800000 */
.L_x_9172:
[----:B------:R-:W-:Y:S05]  /*d040*/  BRA `(.L_x_9173) ;  /* 0xffffffcc00b47947 */ /* 0x000fea000383ffff */
.L_x_9081:
[----:B0-----:R-:W-:-:S04]  /*d050*/  IMAD.U32 R3, RZ, RZ, UR38 ;  /* 0x00000026ff037e24 */ /* 0x001fc8000f8e00ff */
[----:B------:R0:W1:Y:S03]  /*d060*/  SYNCS.PHASECHK.TRANS64.TRYWAIT P0, [R3+URZ+0x22820], R4 ;  /* 0x02282004030075a7 */ /* 0x000066000800017f */
[----:B-1----:R-:W-:Y:S05]  /*d070*/  @!P0 NANOSLEEP.SYNCS 0x989680 ;  /* 0x009896800000895d */ /* 0x002fea0003900000 */
[----:B------:R-:W1:Y:S02]  /*d080*/  @!P0 SYNCS.PHASECHK.TRANS64 P0, [R3+URZ+0x22820], R4 ;  /* 0x02282004030085a7 */ /* 0x000e64000800007f */
[----:B-1----:R-:W-:Y:S05]  /*d090*/  @!P0 BRA `(.L_x_9081) ;  /* 0xfffffffc00ec8947 */ /* 0x002fea000383ffff */
[----:B------:R-:W-:Y:S05]  /*d0a0*/  BRA `(.L_x_9174) ;  /* 0xffffffcc00e47947 */ /* 0x000fea000383ffff */
.L_x_9084:
[----:B0-----:R-:W-:-:S04]  /*d0b0*/  IMAD.U32 R3, RZ, RZ, UR38 ;  /* 0x00000026ff037e24 */ /* 0x001fc8000f8e00ff */
[----:B------:R0:W1:Y:S03]  /*d0c0*/  SYNCS.PHASECHK.TRANS64.TRYWAIT P0, [R3+URZ+0x22860], R4 ;  /* 0x02286004030075a7 */ /* 0x000066000800017f */
[----:B-1----:R-:W-:Y:S05]  /*d0d0*/  @!P0 NANOSLEEP.SYNCS 0x989680 ;  /* 0x009896800000895d */ /* 0x002fea0003900000 */
[----:B------:R-:W1:Y:S02]  /*d0e0*/  @!P0 SYNCS.PHASECHK.TRANS64 P0, [R3+URZ+0x22860], R4 ;  /* 0x02286004030085a7 */ /* 0x000e64000800007f */
[----:B-1----:R-:W-:Y:S05]  /*d0f0*/  @!P0 BRA `(.L_x_9084) ;  /* 0xfffffffc00ec8947 */ /* 0x002fea000383ffff */
[----:B------:R-:W-:Y:S05]  /*d100*/  BRA `(.L_x_9175) ;  /* 0xffffffcc00f07947 */ /* 0x000fea000383ffff */
.L_x_9096:
[----:B-1----:R-:W-:-:S04]  /*d110*/  MOV R3, UR38 ;  /* 0x0000002600037c02 */ /* 0x002fc80008000f00 */
[----:B------:R1:W2:Y:S03]  /*d120*/  SYNCS.PHASECHK.TRANS64.TRYWAIT P0, [R3+URZ+0x22848], R2 ;  /* 0x02284802030075a7 */ /* 0x0002a6000800017f */
[----:B--2---:R-:W-:Y:S05]  /*d130*/  @!P0 NANOSLEEP.SYNCS 0x989680 ;  /* 0x009896800000895d */ /* 0x004fea0003900000 */
[----:B------:R-:W2:Y:S02]  /*d140*/  @!P0 SYNCS.PHASECHK.TRANS64 P0, [R3+URZ+0x22848], R2 ;  /* 0x02284802030085a7 */ /* 0x000ea4000800007f */
[----:B--2---:R-:W-:Y:S05]  /*d150*/  @!P0 BRA `(.L_x_9096) ;  /* 0xfffffffc00ec8947 */ /* 0x004fea000383ffff */
[----:B------:R-:W-:Y:S05]  /*d160*/  BRA `(.L_x_9176) ;  /* 0xffffffd400ec7947 */ /* 0x000fea000383ffff */
.L_x_9101:
[----:B01----:R-:W-:-:S04]  /*d170*/  IMAD.U32 R3, RZ, RZ, UR38 ;  /* 0x00000026ff037e24 */ /* 0x003fc8000f8e00ff */
[----:B------:R0:W1:Y:S03]  /*d180*/  SYNCS.PHASECHK.TRANS64.TRYWAIT P0, [R3+URZ+0x22868], R2 ;  /* 0x02286802030075a7 */ /* 0x000066000800017f */
[----:B-1----:R-:W-:Y:S05]  /*d190*/  @!P0 NANOSLEEP.SYNCS 0x989680 ;  /* 0x009896800000895d */ /* 0x002fea0003900000 */
[----:B------:R-:W1:Y:S02]  /*d1a0*/  @!P0 SYNCS.PHASECHK.TRANS64 P0, [R3+URZ+0x22868], R2 ;  /* 0x02286802030085a7 */ /* 0x000e64000800007f */
[----:B-1----:R-:W-:Y:S05]  /*d1b0*/  @!P0 BRA `(.L_x_9101) ;  /* 0xfffffffc00ec8947 */ /* 0x002fea000383ffff */
[----:B------:R-:W-:Y:S05]  /*d1c0*/  BRA `(.L_x_9177) ;  /* 0xffffffd8004c7947 */ /* 0x000fea000383ffff */
.L_x_9112:
[----:B-1----:R-:W-:-:S04]  /*d1d0*/  IMAD.U32 R3, RZ, RZ, UR38 ;  /* 0x00000026ff037e24 */ /* 0x002fc8000f8e00ff */
[----:B------:R1:W2:Y:S03]  /*d1e0*/  SYNCS.PHASECHK.TRANS64.TRYWAIT P0, [R3+URZ+0x22840], R2 ;  /* 0x02284002030075a7 */ /* 0x0002a6000800017f */
[----:B--2---:R-:W-:Y:S05]  /*d1f0*/  @!P0 NANOSLEEP.SYNCS 0x989680 ;  /* 0x009896800000895d */ /* 0x004fea0003900000 */
[----:B------:R-:W2:Y:S02]  /*d200*/  @!P0 SYNCS.PHASECHK.TRANS64 P0, [R3+URZ+0x22840], R2 ;  /* 0x02284002030085a7 */ /* 0x000ea4000800007f */
[----:B--2---:R-:W-:Y:S05]  /*d210*/  @!P0 BRA `(.L_x_9112) ;  /* 0xfffffffc00ec8947 */ /* 0x004fea000383ffff */
[----:B------:R-:W-:Y:S05]  /*d220*/  BRA `(.L_x_9178) ;  /* 0xffffffdc00cc7947 */ /* 0x000fea000383ffff */
.L_x_9117:
[----:B01----:R-:W-:-:S04]  /*d230*/  IMAD.U32 R3, RZ, RZ, UR38 ;  /* 0x00000026ff037e24 */ /* 0x003fc8000f8e00ff */
[----:B------:R0:W1:Y:S03]  /*d240*/  SYNCS.PHASECHK.TRANS64.TRYWAIT P0, [R3+URZ+0x22860], R2 ;  /* 0x02286002030075a7 */ /* 0x000066000800017f */
[----:B-1----:R-:W-:Y:S05]  /*d250*/  @!P0 NANOSLEEP.SYNCS 0x989680 ;  /* 0x009896800000895d */ /* 0x002fea0003900000 */
[----:B------:R-:W1:Y:S02]  /*d260*/  @!P0 SYNCS.PHASECHK.TRANS64 P0, [R3+URZ+0x22860], R2 ;  /* 0x02286002030085a7 */ /* 0x000e64000800007f */
[----:B-1----:R-:W-:Y:S05]  /*d270*/  @!P0 BRA `(.L_x_9117) ;  /* 0xfffffffc00ec8947 */ /* 0x002fea000383ffff */
[----:B------:R-:W-:Y:S05]  /*d280*/  BRA `(.L_x_9179) ;  /* 0xffffffe000307947 */ /* 0x000fea000383ffff */
.L_x_9129:
[----:B-1----:R-:W-:-:S04]  /*d290*/  MOV R3, UR38 ;  /* 0x0000002600037c02 */ /* 0x002fc80008000f00 */
[----:B------:R1:W2:Y:S03]  /*d2a0*/  SYNCS.PHASECHK.TRANS64.TRYWAIT P0, [R3+URZ+0x22848], R2 ;  /* 0x02284802030075a7 */ /* 0x0002a6000800017f */
[----:B--2---:R-:W-:Y:S05]  /*d2b0*/  @!P0 NANOSLEEP.SYNCS 0x989680 ;  /* 0x009896800000895d */ /* 0x004fea0003900000 */
[----:B------:R-:W2:Y:S02]  /*d2c0*/  @!P0 SYNCS.PHASECHK.TRANS64 P0, [R3+URZ+0x22848], R2 ;  /* 0x02284802030085a7 */ /* 0x000ea4000800007f */
[----:B--2---:R-:W-:Y:S05]  /*d2d0*/  @!P0 BRA `(.L_x_9129) ;  /* 0xfffffffc00ec8947 */ /* 0x004fea000383ffff */
[----:B------:R-:W-:Y:S05]  /*d2e0*/  BRA `(.L_x_9180) ;  /* 0xffffffe400bc7947 */ /* 0x000fea000383ffff */
.L_x_9134:
[----:B-1----:R-:W-:-:S04]  /*d2f0*/  IMAD.U32 R3, RZ, RZ, UR38 ;  /* 0x00000026ff037e24 */ /* 0x002fc8000f8e00ff */
[----:B------:R1:W2:Y:S03]  /*d300*/  SYNCS.PHASECHK.TRANS64.TRYWAIT P0, [R3+URZ+0x22868], R2 ;  /* 0x02286802030075a7 */ /* 0x0002a6000800017f */
[----:B--2---:R-:W-:Y:S05]  /*d310*/  @!P0 NANOSLEEP.SYNCS 0x989680 ;  /* 0x009896800000895d */ /* 0x004fea0003900000 */
[----:B------:R-:W2:Y:S02]  /*d320*/  @!P0 SYNCS.PHASECHK.TRANS64 P0, [R3+URZ+0x22868], R2 ;  /* 0x02286802030085a7 */ /* 0x000ea4000800007f */
[----:B--2---:R-:W-:Y:S05]  /*d330*/  @!P0 BRA `(.L_x_9134) ;  /* 0xfffffffc00ec8947 */ /* 0x004fea000383ffff */
[----:B------:R-:W-:Y:S05]  /*d340*/  BRA `(.L_x_9181) ;  /* 0xffffffe800207947 */ /* 0x000fea000383ffff */
.L_x_9141:
[----:B-1----:R1:W2:Y:S02]  /*d350*/  SYNCS.PHASECHK.TRANS64.TRYWAIT P0, [R2+URZ+0x22820], R9 ;  /* 0x02282009020075a7 */ /* 0x0022a4000800017f */
[----:B--2---:R-:W-:Y:S05]  /*d360*/  @!P0 NANOSLEEP.SYNCS 0x989680 ;  /* 0x009896800000895d */ /* 0x004fea0003900000 */
[----:B------:R-:W2:Y:S02]  /*d370*/  @!P0 SYNCS.PHASECHK.TRANS64 P0, [R2+URZ+0x22820], R9 ;  /* 0x02282009020085a7 */ /* 0x000ea4000800007f */
[----:B--2---:R-:W-:Y:S05]  /*d380*/  @!P0 BRA `(.L_x_9141) ;  /* 0xfffffffc00f08947 */ /* 0x004fea000383ffff */
[----:B------:R-:W-:Y:S05]  /*d390*/  BRA `(.L_x_9182) ;  /* 0xffffffec00407947 */ /* 0x000fea000383ffff */
.L_x_9142:
[----:B------:R-:W2:Y:S01]  /*d3a0*/  S2R R3, SR_TID.X ;  /* 0x0000000000037919 */ /* 0x000ea20000002100 */
[----:B------:R-:W-:Y:S01]  /*d3b0*/  BSSY B0, `(.L_x_9183) ;  /* 0x000000a000007945 */ /* 0x000fe20003800000 */
[----:B------:R-:W-:Y:S01]  /*d3c0*/  IMAD.MOV.U32 R12, RZ, RZ, RZ ;  /* 0x000000ffff0c7224 */ /* 0x000fe200078e00ff */
[----:B------:R-:W-:Y:S01]  /*d3d0*/  MOV R11, 0x1f ;  /* 0x0000001f000b7802 */ /* 0x000fe20000000f00 */
[----:B------:R-:W-:Y:S01]  /*d3e0*/  IMAD.MOV.U32 R15, RZ, RZ, -0x1 ;  /* 0xffffffffff0f7424 */ /* 0x000fe200078e00ff */
[----:B--2---:R-:W-:-:S04]  /*d3f0*/  SHF.R.U32.HI R3, RZ, 0x5, R3 ;  /* 0x00000005ff037819 */ /* 0x004fc80000011603 */
[----:B------:R-:W-:-:S05]  /*d400*/  LOP3.LUT R3, R3, 0x3, RZ, 0xc0, !PT ;  /* 0x0000000303037812 */ /* 0x000fca00078ec0ff */
[----:B------:R-:W-:-:S07]  /*d410*/  IMAD.MOV.U32 R13, RZ, RZ, R3 ;  /* 0x000000ffff0d7224 */ /* 0x000fce00078e0003 */
[----:B01----:R-:W-:Y:S05]  /*d420*/  WARPSYNC.COLLECTIVE R15, `(.L_x_9184) ;  /* 0x000000000f087348 */ /* 0x003fea0003c00000 */
[----:B------:R2:W3:Y:S02]  /*d430*/  SHFL.IDX P6, R14, R13, R12, R11 ;  /* 0x0000000c0d0e7389 */ /* 0x0004e400000c000b */
[----:B0123--:R-:W-:Y:S01]  /*d440*/  ENDCOLLECTIVE ;  /* 0x000000000000791b */ /* 0x00ffe20003800000 */
.L_x_9184:
[----:B------:R-:W-:Y:S05]  /*d450*/  BSYNC B0 ;  /* 0x0000000000007941 */ /* 0x000fea0003800000 */
.L_x_9183:
[----:B------:R-:W-:Y:S05]  /*d460*/  BRA `(.L_x_9185) ;  /* 0xffffffec00247947 */ /* 0x000fea000383ffff */
.L_x_9143:
[----:B------:R-:W-:Y:S01]  /*d470*/  BSSY B0, `(.L_x_9186) ;  /* 0x0000006000007945 */ /* 0x000fe20003800000 */
[----:B------:R-:W-:-:S07]  /*d480*/  IMAD.MOV.U32 R15, RZ, RZ, -0x1 ;  /* 0xffffffffff0f7424 */ /* 0x000fce00078e00ff */
[----:B012---:R-:W-:Y:S05]  /*d490*/  WARPSYNC.COLLECTIVE R15, `(.L_x_9187) ;  /* 0x000000000f0c7348 */ /* 0x007fea0003c00000 */
[----:B------:R-:W-:Y:S02]  /*d4a0*/  ELECT P6, UR62, PT ;  /* 0x00000000003e782f */ /* 0x000fe400038c0000 */
[----:B------:R-:W-:Y:S01]  /*d4b0*/  MOV R14, UR62 ;  /* 0x0000003e000e7c02 */ /* 0x000fe20008000f00 */
[----:B012---:R-:W-:Y:S10]  /*d4c0*/  ENDCOLLECTIVE ;  /* 0x000000000000791b */ /* 0x007ff40003800000 */
.L_x_9187:
[----:B------:R-:W-:Y:S05]  /*d4d0*/  BSYNC B0 ;  /* 0x0000000000007941 */ /* 0x000fea0003800000 */
.L_x_9186:
[----:B------:R-:W-:Y:S05]  /*d4e0*/  BRA `(.L_x_9188) ;  /* 0xffffffec00187947 */ /* 0x000fea000383ffff */
.L_x_9145:
[----:B--2---:R2:W3:Y:S02]  /*d4f0*/  SYNCS.PHASECHK.TRANS64.TRYWAIT P0, [R7+URZ], R4 ;  /* 0x00000004070075a7 */ /* 0x0044e4000800017f */
[----:B---3--:R-:W-:Y:S05]  /*d500*/  @!P0 NANOSLEEP.SYNCS 0x989680 ;  /* 0x009896800000895d */ /* 0x008fea0003900000 */
[----:B------:R-:W3:Y:S02]  /*d510*/  @!P0 SYNCS.PHASECHK.TRANS64 P0, [R7+URZ], R4 ;  /* 0x00000004070085a7 */ /* 0x000ee4000800007f */
[----:B---3--:R-:W-:Y:S05]  /*d520*/  @!P0 BRA `(.L_x_9145) ;  /* 0xfffffffc00f08947 */ /* 0x008fea000383ffff */
[----:B------:R-:W-:Y:S05]  /*d530*/  BRA `(.L_x_9189) ;  /* 0xffffffec004c7947 */ /* 0x000fea000383ffff */
.L_x_9146:
[----:B---3--:R3:W4:Y:S02]  /*d540*/  SYNCS.PHASECHK.TRANS64.TRYWAIT P0, [R5+URZ], R0 ;  /* 0x00000000050075a7 */ /* 0x008724000800017f */
[----:B----4-:R-:W-:Y:S05]  /*d550*/  @!P0 NANOSLEEP.SYNCS 0x989680 ;  /* 0x009896800000895d */ /* 0x010fea0003900000 */
[----:B------:R-:W4:Y:S02]  /*d560*/  @!P0 SYNCS.PHASECHK.TRANS64 P0, [R5+URZ], R0 ;  /* 0x00000000050085a7 */ /* 0x000f24000800007f */
[----:B----4-:R-:W-:Y:S05]  /*d570*/  @!P0 BRA `(.L_x_9146) ;  /* 0xfffffffc00f08947 */ /* 0x010fea000383ffff */
[----:B------:R-:W-:Y:S05]  /*d580*/  BRA `(.L_x_9190) ;  /* 0xffffffec00407947 */ /* 0x000fea000383ffff */
.L_x_9148:
[----:B-1----:R1:W3:Y:S02]  /*d590*/  SYNCS.PHASECHK.TRANS64.TRYWAIT P0, [R5+URZ], R4 ;  /* 0x00000004050075a7 */ /* 0x0022e4000800017f */
[----:B---3--:R-:W-:Y:S05]  /*d5a0*/  @!P0 NANOSLEEP.SYNCS 0x989680 ;  /* 0x009896800000895d */ /* 0x008fea0003900000 */
[----:B------:R-:W3:Y:S02]  /*d5b0*/  @!P0 SYNCS.PHASECHK.TRANS64 P0, [R5+URZ], R4 ;  /* 0x00000004050085a7 */ /* 0x000ee4000800007f */
[----:B---3--:R-:W-:Y:S05]  /*d5c0*/  @!P0 BRA `(.L_x_9148) ;  /* 0xfffffffc00f08947 */ /* 0x008fea000383ffff */
[----:B------:R-:W-:Y:S05]  /*d5d0*/  BRA `(.L_x_9191) ;  /* 0xffffffec00447947 */ /* 0x000fea000383ffff */
.L_x_9192:
        /* <DEDUP_REMOVED lines=10> */
.L_x_15188:


//--------------------- .text._ZN7cutlass13device_kernelIN5flash11enable_sm90INS1_16FlashAttnFwdSm90INS1_25CollectiveMainloopFwdSm90ILi2EN4cute5tupleIJNS5_1CILi1EEES8_S8_EEENS6_IJNS7_ILi128EEENS7_ILi96EEENS7_ILi64EEEEEELi256ENS_6half_tEfNS_4arch4Sm90ELb0ELb0ELb1ELb0ELb0ELb0ELb1ELb1ELb0ELb1ELb1ELb0EEENS1_21CollectiveEpilogueFwdINS6_IJSA_NS7_ILi256EEESB_EEES9_SE_SG_Li256ELb0ELb1ELb1ELb0EEENS1_19SingleTileSchedulerILb0ELb1ELb1ELi128EEEEEEEEEvNT_6ParamsE --------------------------
	.section	.text._ZN7cutlass13device_kernelIN5flash11enable_sm90INS1_16FlashAttnFwdSm90INS1_25CollectiveMainloopFwdSm90ILi2EN4cute5tupleIJNS5_1CILi1EEES8_S8_EEENS6_IJNS7_ILi128EEENS7_ILi96EEENS7_ILi64EEEEEELi256ENS_6half_tEfNS_4arch4Sm90ELb0ELb0ELb1ELb0ELb0ELb0ELb1ELb1ELb0ELb1ELb1ELb0EEENS1_21CollectiveEpilogueFwdINS6_IJSA_NS7_ILi256EEESB_EEES9_SE_SG_Li256ELb0ELb1ELb1ELb0EEENS1_19SingleTileSchedulerILb0ELb1ELb1ELi128EEEEEEEEEvNT_6ParamsE,"ax",@progbits
	.align	128
.text._ZN7cutlass13device_kernelIN5flash11enable_sm90INS1_16FlashAttnFwdSm90INS1_25CollectiveMainloopFwdSm90ILi2EN4cute5tupleIJNS5_1CILi1EEES8_S8_EEENS6_IJNS7_ILi128EEENS7_ILi96EEENS7_ILi64EEEEEELi256ENS_6half_tEfNS_4arch4Sm90ELb0ELb0ELb1ELb0ELb0ELb0ELb1ELb1ELb0ELb1ELb1ELb0EEENS1_21CollectiveEpilogueFwdINS6_IJSA_NS7_ILi256EEESB_EEES9_SE_SG_Li256ELb0ELb1ELb1ELb0EEENS1_19SingleTileSchedulerILb0ELb1ELb1ELi128EEEEEEEEEvNT_6ParamsE:
        .type           _ZN7cutlass13device_kernelIN5flash11enable_sm90INS1_16FlashAttnFwdSm90INS1_25CollectiveMainloopFwdSm90ILi2EN4cute5tupleIJNS5_1CILi1EEES8_S8_EEENS6_IJNS7_ILi128EEENS7_ILi96EEENS7_ILi64EEEEEELi256ENS_6half_tEfNS_4arch4Sm90ELb0ELb0ELb1ELb0ELb0ELb0ELb1ELb1ELb0ELb1ELb1ELb0EEENS1_21CollectiveEpilogueFwdINS6_IJSA_NS7_ILi256EEESB_EEES9_SE_SG_Li256ELb0ELb1ELb1ELb0EEENS1_19SingleTileSchedulerILb0ELb1ELb1ELi128EEEEEEEEEvNT_6ParamsE,@function
        .size           _ZN7cutlass13device_kernelIN5flash11enable_sm90INS1_16FlashAttnFwdSm90INS1_25CollectiveMainloopFwdSm90ILi2EN4cute5tupleIJNS5_1CILi1EEES8_S8_EEENS6_IJNS7_ILi128EEENS7_ILi96EEENS7_ILi64EEEEEELi256ENS_6half_tEfNS_4arch4Sm90ELb0ELb0ELb1ELb0ELb0ELb0ELb1ELb1ELb0ELb1ELb1ELb0EEENS1_21CollectiveEpilogueFwdINS6_IJSA_NS7_ILi256EEESB_EEES9_SE_SG_Li256ELb0ELb1ELb1ELb0EEENS1_19SingleTileSchedulerILb0ELb1ELb1ELi128EEEEEEEEEvNT_6ParamsE,(.L_x_15189 - _ZN7cutlass13device_kernelIN5flash11enable_sm90INS1_16FlashAttnFwdSm90INS1_25CollectiveMainloopFwdSm90ILi2EN4cute5tupleIJNS5_1CILi1EEES8_S8_EEENS6_IJNS7_ILi128EEENS7_ILi96EEENS7_ILi64EEEEEELi256ENS_6half_tEfNS_4arch4Sm90ELb0ELb0ELb1ELb0ELb0ELb0ELb1ELb1ELb0ELb1ELb1ELb0EEENS1_21CollectiveEpilogueFwdINS6_IJSA_NS7_ILi256EEESB_EEES9_SE_SG_Li256ELb0ELb1ELb1ELb0EEENS1_19SingleTileSchedulerILb0ELb1ELb1ELi128EEEEEEEEEvNT_6ParamsE)
        .other          _ZN7cutlass13device_kernelIN5flash11enable_sm90INS1_16FlashAttnFwdSm90INS1_25CollectiveMainloopFwdSm90ILi2EN4cute5tupleIJNS5_1CILi1EEES8_S8_EEENS6_IJNS7_ILi128EEENS7_ILi96EEENS7_ILi64EEEEEELi256ENS_6half_tEfNS_4arch4Sm90ELb0ELb0ELb1ELb0ELb0ELb0ELb1ELb1ELb0ELb1ELb1ELb0EEENS1_21CollectiveEpilogueFwdINS6_IJSA_NS7_ILi256EEESB_EEES9_SE_SG_Li256ELb0ELb1ELb1ELb0EEENS1_19SingleTileSchedulerILb0ELb1ELb1ELi128EEEEEEEEEvNT_6ParamsE,@"STO_CUDA_ENTRY STV_DEFAULT"
_ZN7cutlass13device_kernelIN5flash11enable_sm90INS1_16FlashAttnFwdSm90INS1_25CollectiveMainloopFwdSm90ILi2EN4cute5tupleIJNS5_1CILi1EEES8_S8_EEENS6_IJNS7_ILi128EEENS7_ILi96EEENS7_ILi64EEEEEELi256ENS_6half_tEfNS_4arch4Sm90ELb0ELb0ELb1ELb0ELb0ELb0ELb1ELb1ELb0ELb1ELb1ELb0EEENS1_21CollectiveEpilogueFwdINS6_IJSA_NS7_ILi256EEESB_EEES9_SE_SG_Li256ELb0ELb1ELb1ELb0EEENS1_19SingleTileSchedulerILb0ELb1ELb1ELi128EEEEEEEEEvNT_6ParamsE:
        /* <DEDUP_REMOVED lines=18> */
.L_x_9194:
[----:B------:R-:W-:Y:S05]  /*0120*/  BSYNC B0 ;  /* 0x0000000000007941 */ /* 0x000fea0003800000 */
.L_x_9193:
        /* <DEDUP_REMOVED lines=43> */
.L_x_9195:
        /* <DEDUP_REMOVED lines=22> */
.L_x_9196:
        /* <DEDUP_REMOVED lines=18> */
.L_x_9197:
        /* <DEDUP_REMOVED lines=22> */
.L_x_9198:
        /* <DEDUP_REMOVED lines=22> */
.L_x_9199:
        /* <DEDUP_REMOVED lines=9> */
.L_x_9202:
[----:B------:R-:W-:-:S08]  /*09b0*/  NOP ;  /* 0x0000000000007918 */ /* 0x000fd00000000000 */
[----:B------:R-:W1:Y:S02]  /*09c0*/  USETMAXREG.TRY_ALLOC.CTAPOOL UP0, 0xf0 ;  /* 0x000000f0000079c8 */ /* 0x000e640008000600 */
[----:B-1----:R-:W-:-:S13]  /*09d0*/  PLOP3.LUT P0, PT, PT, PT, UP0, 0x80, 0x0 ;  /* 0x000000000000781c */ /* 0x002fda0003f0f008 */
[----:B------:R-:W-:Y:S05]  /*09e0*/  @!P0 BRA `(.L_x_9202) ;  /* 0xfffffffc00f08947 */ /* 0x000fea000383ffff */
[----:B------:R-:W1:Y:S01]  /*09f0*/  S2UR UR6, SR_CTAID.Y ;  /* 0x00000000000679c3 */ /* 0x000e620000002600 */
[----:B------:R-:W-:-:S07]  /*0a00*/  ULDC UR7, c[0x0][0xd50] ;  /* 0x0003540000077ab9 */ /* 0x000fce0000000800 */
[----:B------:R-:W-:Y:S08]  /*0a10*/  BAR.ARV 0x8, 0x180 ;  /* 0x0206000000007b1d */ /* 0x000ff00000002000 */
[----:B------:R-:W2:Y:S01]  /*0a20*/  S2UR UR8, SR_CTAID.Z ;  /* 0x00000000000879c3 */ /* 0x000ea20000002700 */
[----:B------:R-:W-:Y:S01]  /*0a30*/  ISETP.NE.AND P0, PT, R19, 0x1, PT ;  /* 0x000000011300780c */ /* 0x000fe20003f05270 */
[----:B------:R-:W-:-:S11]  /*0a40*/  UISETP.NE.AND UP0, UPT, UR7, 0x1, UPT ;  /* 0x000000010700788c */ /* 0x000fd6000bf05270 */
[----:B------:R-:W-:Y:S01]  /*0a50*/  @UP0 ULDC UR4, c[0x0][0xd54] ;  /* 0x0003550000040ab9 */ /* 0x000fe20000000800 */
[----:B------:R-:W-:Y:S06]  /*0a60*/  @!P0 BAR.ARV 0x9, 0x100 ;  /* 0x0244000000008b1d */ /* 0x000fec0000002000 */
[----:B-1----:R-:W-:Y:S01]  /*0a70*/  UIMAD.WIDE.U32 UR4, UR6, UR4, URZ ;  /* 0x00000004060472a5 */ /* 0x002fe2000f8e003f */
[----:B------:R-:W-:Y:S01]  /*0a80*/  @UP0 ULDC UR9, c[0x0][0xd58] ;  /* 0x0003560000090ab9 */ /* 0x000fe20000000800 */
[----:B------:R-:W-:Y:S01]  /*0a90*/  UMOV UR10, UR6 ;  /* 0x00000006000a7c82 */ /* 0x000fe20008000000 */
[----:B--2---:R-:W-:Y:S01]  /*0aa0*/  ISETP.LE.AND P0, PT, RZ, UR8, PT ;  /* 0x00000008ff007c0c */ /* 0x004fe2000bf03270 */
[----:B------:R-:W-:-:S04]  /*0ab0*/  @UP0 USHF.R.U32.HI UR10, URZ, UR9, UR5 ;  /* 0x000000093f0a0299 */ /* 0x000fc80008011605 */
[----:B------:R-:W-:Y:S02]  /*0ac0*/  UIADD3 UR4, -UR10, URZ, URZ ;  /* 0x0000003f0a047290 */ /* 0x000fe4000fffe13f */
[----:B------:R-:W-:Y:S02]  /*0ad0*/  IMAD.U32 R18, RZ, RZ, UR10 ;  /* 0x0000000aff127e24 */ /* 0x000fe4000f8e00ff */
        /* <DEDUP_REMOVED lines=54> */
.L_x_9204:
[----:B------:R-:W-:Y:S01]  /*0e40*/  UIMAD UR5, UR9, UR4, URZ ;  /* 0x00000004090572a4 */ /* 0x000fe2000f8e023f */
[----:B------:R-:W-:Y:S01]  /*0e50*/  IMAD.U32 R0, RZ, RZ, UR6 ;  /* 0x00000006ff007e24 */ /* 0x000fe2000f8e00ff */
[----:B0-----:R-:W0:Y:S01]  /*0e60*/  S2R R2, SR_TID.X ;  /* 0x0000000000027919 */ /* 0x001e220000002100 */
[----:B------:R-:W-:Y:S01]  /*0e70*/  IMAD.U32 R3, RZ, RZ, UR4 ;  /* 0x00000004ff037e24 */ /* 0x000fe2000f8e00ff */
[----:B------:R-:W-:Y:S02]  /*0e80*/  PLOP3.LUT P0, PT, PT, PT, PT, 0x80, 0x0 ;  /* 0x000000000000781c */ /* 0x000fe40003f0f070 */
[----:B------:R-:W-:Y:S01]  /*0e90*/  CS2R R150, SRZ ;  /* 0x0000000000967805 */ /* 0x000fe2000001ff00 */
[----:B------:R-:W-:Y:S01]  /*0ea0*/  IMAD.U32 R17, RZ, RZ, UR5 ;  /* 0x00000005ff117e24 */ /* 0x000fe2000f8e00ff */
        /* <DEDUP_REMOVED lines=27> */
[----:B0-----:R-:W-:Y:S02]  /*1060*/  IADD3 R22, R2, -0x80, RZ ;  /* 0xffffff8002167810 */ /* 0x001fe40007ffe0ff */
        /* <DEDUP_REMOVED lines=49> */
[----:B------:R-:W-:Y:S02]  /*1380*/  UIADD3 UR6, UR7, 0x18400, URZ ;  /* 0x0001840007067890 */ /* 0x000fe4000fffe03f */
[----:B------:R-:W-:Y:S02]  /*1390*/  IMAD.U32 R16, RZ, RZ, UR7 ;  /* 0x00000007ff107e24 */ /* 0x000fe4000f8e00ff */
[----:B------:R-:W-:Y:S01]  /*13a0*/  ULOP3.LUT UP0, URZ, UR6, 0x1bf, URZ, 0xc0, !UPT ;  /* 0x000001bf063f7892 */ /* 0x000fe2000f80c03f */
[----:B-1----:R-:W-:-:S05]  /*13b0*/  R2UR UR4, R0 ;  /* 0x00000000000472ca */ /* 0x002fca00000e0000 */
[----:B------:R-:W-:-:S08]  /*13c0*/  PLOP3.LUT P0, PT, PT, PT, UP0, 0x80, 0x0 ;  /* 0x000000000000781c */ /* 0x000fd00003f0f008 */
[----:B------:R-:W-:-:S04]  /*13d0*/  ULEA.HI UR5, UR4, UR4, URZ, 0x1 ;  /* 0x0000000404057291 */ /* 0x000fc8000f8f083f */
[----:B------:R-:W-:-:S04]  /*13e0*/  ULOP3.LUT UR5, UR5, 0xffffe, URZ, 0xc0, !UPT ;  /* 0x000ffffe05057892 */ /* 0x000fc8000f8ec03f */
[----:B------:R-:W-:Y:S01]  /*13f0*/  UIADD3 UR36, UR4, -UR5, URZ ;  /* 0x8000000504247290 */ /* 0x000fe2000fffe03f */
        /* <DEDUP_REMOVED lines=17> */
.L_x_9206:
[----:B------:R-:W-:Y:S02]  /*1510*/  R2UR UR4, R16 ;  /* 0x00000000100472ca */ /* 0x000fe400000e0000 */
[----:B------:R-:W-:Y:S02]  /*1520*/  SHF.L.U32 R10, RZ, 0x1f, RZ ;  /* 0x0000001fff0a7819 */ /* 0x000fe400000006ff */
[----:B------:R-:W-:-:S09]  /*1530*/  IADD3 R15, R19, 0x8, RZ ;  /* 0x00000008130f7810 */ /* 0x000fd20007ffe0ff */
[----:B------:R-:W0:Y:S02]  /*1540*/  SYNCS.PHASECHK.TRANS64.TRYWAIT P0, [UR4+0x32400], R10 ;  /* 0x0324000aff0075a7 */ /* 0x000e240008000144 */
[----:B0-----:R-:W-:Y:S05]  /*1550*/  @!P0 BRA `(.L_x_9207) ;  /* 0x000000d000108947 */ /* 0x001fea0003800000 */
.L_x_9318:
[----:B------:R-:W-:Y:S05]  /*1560*/  WARPSYNC.ALL ;  /* 0x0000000000007948 */ /* 0x000fea0003800000 */
[----:B------:R-:W2:Y:S01]  /*1570*/  LDL R0, [R1+0x30] ;  /* 0x0000300001007983 */ /* 0x000ea20000100800 */
[----:B------:R1:W-:Y:S01]  /*1580*/  BAR.SYNC.DEFER_BLOCKING R15, 0x100 ;  /* 0x0004000f0000751d */ /* 0x0003e20000010000 */
[----:B--2---:R-:W-:-:S13]  /*1590*/  R2UR UR4, R0 ;  /* 0x00000000000472ca */ /* 0x004fda00000e0000 */
[----:B------:R-:W-:-:S04]  /*15a0*/  ULOP3.LUT UR4, UR4, 0x1, URZ, 0xfc, !UPT ;  /* 0x0000000104047892 */ /* 0x000fc8000f8efc3f */
[----:B------:R-:W-:-:S06]  /*15b0*/  UISETP.NE.AND UP0, UPT, UR4, 0x3, UPT ;  /* 0x000000030400788c */ /* 0x000fcc000bf05270 */
[----:B------:R-:W-:-:S13]  /*15c0*/  PLOP3.LUT P0, PT, PT, PT, UP0, 0x80, 0x0 ;  /* 0x000000000000781c */ /* 0x000fda0003f0f008 */
[----:B-1----:R-:W-:Y:S05]  /*15d0*/  @!P0 BRA `(.L_x_9208) ;  /* 0x0000000000048947 */ /* 0x002fea0003800000 */
[----:B------:R-:W-:Y:S01]  /*15e0*/  BPT.TRAP 0x1 ;  /* 0x000000040000795c */ /* 0x000fe20000300000 */
.L_x_9208:
[----:B------:R-:W-:-:S13]  /*15f0*/  R2UR UR4, R16 ;  /* 0x00000000100472ca */ /* 0x000fda00000e0000 */
[----:B------:R1:W2:Y:S01]  /*1600*/  SYNCS.PHASECHK.TRANS64.TRYWAIT P1, [UR4+0x32430], R10 ;  /* 0x0324300aff0075a7 */ /* 0x0002a20008020144 */
[----:B------:R-:W-:Y:S05]  /*1610*/  @!P0 BRA `(.L_x_9209) ;  /* 0x0000000000048947 */ /* 0x000fea0003800000 */
[----:B------:R-:W-:Y:S01]  /*1620*/  BPT.TRAP 0x1 ;  /* 0x000000040000795c */ /* 0x000fe20000300000 */
.L_x_9209:
[----:B--2---:R-:W-:Y:S05]  /*1630*/  @P1 BRA `(.L_x_9210) ;  /* 0x00000000000c1947 */ /* 0x004fea0003800000 */
[----:B------:R-:W-:-:S13]  /*1640*/  R2UR UR4, R16 ;  /* 0x00000000100472ca */ /* 0x000fda00000e0000 */
[----:B------:R-:W2:Y:S02]  /*1650*/  SYNCS.PHASECHK.TRANS64.TRYWAIT P1, [UR4+0x32430], R10 ;  /* 0x0324300aff0075a7 */ /* 0x000ea40008020144 */
[----:B--2---:R-:W-:Y:S05]  /*1660*/  @!P1 BRA `(.L_x_9211) ;  /* 0x000000cc00e89947 */ /* 0x004fea0003800000 */
.L_x_9210:
[----:B------:R-:W-:Y:S01]  /*1670*/  R2UR UR9, R16 ;  /* 0x00000000100972ca */ /* 0x000fe200000e0000 */
[----:B------:R-:W-:Y:S01]  /*1680*/  WARPGROUP.ARRIVE ;  /* 0x00000000000079c5 */ /* 0x000fe20000000000 */
[----:B------:R-:W-:Y:S01]  /*1690*/  UMOV UR7, 0x40000040 ;  /* 0x4000004000077882 */ /* 0x000fe20000000000 */
[----:B------:R-:W-:Y:S01]  /*16a0*/  UMOV UR13, 0x40000040 ;  /* 0x40000040000d7882 */ /* 0x000fe20000000000 */
[----:B0-----:R-:W-:Y:S02]  /*16b0*/  IMAD.U32 R3, RZ, RZ, UR7 ;  /* 0x00000007ff037e24 */ /* 0x001fe4000f8e00ff */
[----:B------:R-:W-:-:S07]  /*16c0*/  IMAD.U32 R5, RZ, RZ, UR13 ;  /* 0x0000000dff057e24 */ /* 0x000fce000f8e00ff */
[----:B------:R-:W-:Y:S02]  /*16d0*/  ULEA UR36, UR36, UR9, 0xd ;  /* 0x0000000924247291 */ /* 0x000fe4000f8e683f */
[----:B------:R-:W-:Y:S02]  /*16e0*/  UIADD3 UR5, UR9, 0x1c400, URZ ;  /* 0x0001c40009057890 */ /* 0x000fe4000fffe03f */
[----:B------:R-:W-:Y:S02]  /*16f0*/  UIADD3 UR4, UR36, 0x18400, URZ ;  /* 0x0001840024047890 */ /* 0x000fe4000fffe03f */
[----:B------:R-:W-:Y:S02]  /*1700*/  USHF.R.U32.HI UR5, URZ, 0x4, UR5 ;  /* 0x000000043f057899 */ /* 0x000fe40008011605 */
[----:B------:R-:W-:Y:S02]  /*1710*/  USHF.R.U32.HI UR4, URZ, 0x4, UR4 ;  /* 0x000000043f047899 */ /* 0x000fe40008011604 */
[----:B------:R-:W-:-:S02]  /*1720*/  ULOP3.LUT UR5, UR5, 0x3fff, URZ, 0xc0, !UPT ;  /* 0x00003fff05057892 */ /* 0x000fc4000f8ec03f */
[----:B------:R-:W-:Y:S02]  /*1730*/  ULOP3.LUT UR4, UR4, 0x3fff, URZ, 0xc0, !UPT ;  /* 0x00003fff04047892 */ /* 0x000fe4000f8ec03f */
[----:B------:R-:W-:Y:S02]  /*1740*/  ULOP3.LUT UR10, UR5, 0x10000, URZ, 0xfc, !UPT ;  /* 0x00010000050a7892 */ /* 0x000fe4000f8efc3f */
[----:B------:R-:W-:Y:S01]  /*1750*/  ULOP3.LUT UR8, UR4, 0x10000, URZ, 0xfc, !UPT ;  /* 0x0001000004087892 */ /* 0x000fe2000f8efc3f */
[----:B------:R-:W-:-:S03]  /*1760*/  UMOV UR5, UR7 ;  /* 0x0000000700057c82 */ /* 0x000fc60008000000 */
[----:B------:R-:W-:-:S03]  /*1770*/  IMAD.U32 R0, RZ, RZ, UR10 ;  /* 0x0000000aff007e24 */ /* 0x000fc6000f8e00ff */
[----:B------:R-:W-:Y:S02]  /*1780*/  UMOV UR6, UR8 ;  /* 0x0000000800067c82 */ /* 0x000fe40008000000 */
[----:B------:R-:W-:Y:S01]  /*1790*/  IMAD.U32 R2, RZ, RZ, UR6 ;  /* 0x00000006ff027e24 */ /* 0x000fe2000f8e00ff */
[----:B------:R-:W-:Y:S01]  /*17a0*/  UMOV UR4, UR6 ;  /* 0x0000000600047c82 */ /* 0x000fe20008000000 */
[----:B------:R-:W-:Y:S02]  /*17b0*/  UMOV UR6, UR10 ;  /* 0x0000000a00067c82 */ /* 0x000fe40008000000 */
[----:B------:R-:W-:Y:S01]  /*17c0*/  HGMMA.64x96x16.F32 R24, gdesc[UR4], RZ, !UPT, gsb0 ;  /* 0x01600000041879f0 */ /* 0x000fe2000c0008ff */
[----:B------:R-:W-:Y:S02]  /*17d0*/  UIADD3 UR4, UR8, 0x2, URZ ;  /* 0x0000000208047890 */ /* 0x000fe4000fffe03f */
[----:B------:R-:W-:Y:S01]  /*17e0*/  UIADD3 UR6, UR10, 0x2, URZ ;  /* 0x000000020a067890 */ /* 0x000fe2000fffe03f */
[----:B------:R-:W-:Y:S01]  /*17f0*/  UMOV UR5, UR13 ;  /* 0x0000000d00057c82 */ /* 0x000fe20008000000 */
[----:B------:R-:W-:Y:S01]  /*1800*/  UMOV UR7, 0x40000040 ;  /* 0x4000004000077882 */ /* 0x000fe20000000000 */
[----:B------:R-:W-:-:S02]  /*1810*/  UMOV UR13, 0x40000040 ;  /* 0x40000040000d7882 */ /* 0x000fc40000000000 */
[----:B------:R-:W-:Y:S01]  /*1820*/  UMOV UR12, UR4 ;  /* 0x00000004000c7c82 */ /* 0x000fe20008000000 */
[----:B------:R-:W-:Y:S01]  /*1830*/  IMAD.U32 R7, RZ, RZ, UR13 ;  /* 0x0000000dff077e24 */ /* 0x000fe2000f8e00ff */
[----:B------:R-:W-:Y:S01]  /*1840*/  UMOV UR4, UR12 ;  /* 0x0000000c00047c82 */ /* 0x000fe20008000000 */
[----:B------:R-:W-:Y:S01]  /*1850*/  IMAD.U32 R4, RZ, RZ, UR12 ;  /* 0x0000000cff047e24 */ /* 0x000fe2000f8e00ff */
[----:B------:R-:W-:Y:S02]  /*1860*/  WARPGROUP.DEPBAR.LE gsb0, 0x0 ;  /* 0x00008000000079c5 */ /* 0x000fe40000010000 */
[----:B------:R-:W-:-:S06]  /*1870*/  WARPGROUP.ARRIVE ;  /* 0x00000000000079c5 */ /* 0x000fcc0000000000 */
[----:B------:R-:W-:Y:S01]  /*1880*/  HGMMA.64x96x16.F32 R24, gdesc[UR4], R24, gsb0 ;  /* 0x01600000041879f0 */ /* 0x000fe20008000818 */
[----:B------:R-:W-:Y:S02]  /*1890*/  UIADD3 UR4, UR8, 0x4, URZ ;  /* 0x0000000408047890 */ /* 0x000fe4000fffe03f */
[----:B------:R-:W-:Y:S01]  /*18a0*/  UIADD3 UR6, UR10, 0x4, URZ ;  /* 0x000000040a067890 */ /* 0x000fe2000fffe03f */
[----:B------:R-:W-:Y:S01]  /*18b0*/  UMOV UR5, UR13 ;  /* 0x0000000d00057c82 */ /* 0x000fe20008000000 */
[----:B------:R-:W-:-:S03]  /*18c0*/  UMOV UR7, 0x40000040 ;  /* 0x4000004000077882 */ /* 0x000fc60000000000 */
[----:B------:R-:W-:Y:S02]  /*18d0*/  UMOV UR12, UR4 ;  /* 0x00000004000c7c82 */ /* 0x000fe40008000000 */
[----:B------:R-:W-:Y:S01]  /*18e0*/  UMOV UR4, UR12 ;  /* 0x0000000c00047c82 */ /* 0x000fe20008000000 */
[----:B------:R-:W-:Y:S01]  /*18f0*/  IMAD.U32 R6, RZ, RZ, UR12 ;  /* 0x0000000cff067e24 */ /* 0x000fe2000f8e00ff */
[----:B------:R-:W-:Y:S02]  /*1900*/  WARPGROUP.DEPBAR.LE gsb0, 0x0 ;  /* 0x00008000000079c5 */ /* 0x000fe40000010000 */
[----:B------:R-:W-:-:S06]  /*1910*/  WARPGROUP.ARRIVE ;  /* 0x00000000000079c5 */ /* 0x000fcc0000000000 */
[----:B------:R-:W-:Y:S01]  /*1920*/  HGMMA.64x96x16.F32 R24, gdesc[UR4], R24, gsb0 ;  /* 0x01600000041879f0 */ /* 0x000fe20008000818 */
[----:B------:R-:W-:Y:S02]  /*1930*/  UIADD3 UR4, UR8, 0x6, URZ ;  /* 0x0000000608047890 */ /* 0x000fe4000fffe03f */
[----:B------:R-:W-:Y:S01]  /*1940*/  UIADD3 UR6, UR10, 0x6, URZ ;  /* 0x000000060a067890 */ /* 0x000fe2000fffe03f */
[----:B------:R-:W-:Y:S01]  /*1950*/  UMOV UR5, 0x40000040 ;  /* 0x4000004000057882 */ /* 0x000fe20000000000 */
[----:B------:R-:W-:Y:S02]  /*1960*/  UMOV UR7, 0x40000040 ;  /* 0x4000004000077882 */ /* 0x000fe40000000000 */
[----:B------:R-:W-:Y:S02]  /*1970*/  IMAD.U32 R8, RZ, RZ, UR4 ;  /* 0x00000004ff087e24 */ /* 0x000fe4000f8e00ff */
[----:B------:R-:W-:Y:S01]  /*1980*/  IMAD.U32 R9, RZ, RZ, UR5 ;  /* 0x00000005ff097e24 */ /* 0x000fe2000f8e00ff */
[----:B------:R-:W-:-:S02]  /*1990*/  WARPGROUP.DEPBAR.LE gsb0, 0x0 ;  /* 0x00008000000079c5 */ /* 0x000fc40000010000 */
[----:B------:R-:W-:-:S06]  /*19a0*/  WARPGROUP.ARRIVE ;  /* 0x00000000000079c5 */ /* 0x000fcc0000000000 */
[----:B------:R-:W-:Y:S03]  /*19b0*/  HGMMA.64x96x16.F32 R24, gdesc[UR4], R24, gsb0 ;  /* 0x01600000041879f0 */ /* 0x000fe60008000818 */
[----:B------:R-:W-:Y:S02]  /*19c0*/  WARPGROUP.DEPBAR.LE gsb0, 0x0 ;  /* 0x00008000000079c5 */ /* 0x000fe40000010000 */
[----:B------:R-:W0:Y:S02]  /*19d0*/  SYNCS.PHASECHK.TRANS64.TRYWAIT P1, [UR9+0x32410], R10 ;  /* 0x0324100aff0075a7 */ /* 0x000e240008020149 */
[----:B0-----:R-:W-:Y:S05]  /*19e0*/  @!P1 BRA `(.L_x_9212) ;  /* 0x000000cc00249947 */ /* 0x001fea0003800000 */
.L_x_9319:
[----:B------:R-:W-:Y:S05]  /*19f0*/  @!P0 BRA `(.L_x_9213) ;  /* 0x0000000000048947 */ /* 0x000fea0003800000 */
[----:B------:R-:W-:Y:S01]  /*1a00*/  BPT.TRAP 0x1 ;  /* 0x000000040000795c */ /* 0x000fe20000300000 */
.L_x_9213:
[----:B------:R-:W-:-:S13]  /*1a10*/  R2UR UR4, R16 ;  /* 0x00000000100472ca */ /* 0x000fda00000e0000 */
[----:B------:R2:W3:Y:S01]  /*1a20*/  SYNCS.PHASECHK.TRANS64.TRYWAIT P1, [UR4+0x32450], R10 ;  /* 0x0324500aff0075a7 */ /* 0x0004e20008020144 */
[----:B------:R-:W-:Y:S05]  /*1a30*/  @!P0 BRA `(.L_x_9214) ;  /* 0x0000000000048947 */ /* 0x000fea0003800000 */
[----:B------:R-:W-:Y:S01]  /*1a40*/  BPT.TRAP 0x1 ;  /* 0x000000040000795c */ /* 0x000fe20000300000 */
.L_x_9214:
[----:B---3--:R-:W-:Y:S05]  /*1a50*/  @P1 BRA `(.L_x_9215) ;  /* 0x00000000000c1947 */ /* 0x008fea0003800000 */
[----:B------:R-:W-:-:S13]  /*1a60*/  R2UR UR4, R16 ;  /* 0x00000000100472ca */ /* 0x000fda00000e0000 */
[----:B------:R-:W3:Y:S02]  /*1a70*/  SYNCS.PHASECHK.TRANS64.TRYWAIT P1, [UR4+0x32450], R10 ;  /* 0x0324500aff0075a7 */ /* 0x000ee40008020144 */
[----:B---3--:R-:W-:Y:S05]  /*1a80*/  @!P1 BRA `(.L_x_9216) ;  /* 0x000000cc00189947 */ /* 0x008fea0003800000 */
.L_x_9215:
[----:B------:R-:W-:Y:S01]  /*1a90*/  R2UR UR57, R16 ;  /* 0x00000000103972ca */ /* 0x000fe200000e0000 */
[----:B------:R-:W-:Y:S01]  /*1aa0*/  UIADD3 UR36, UR36, 0x22400, URZ ;  /* 0x0002240024247890 */ /* 0x000fe2000fffe03f */
[----:B------:R-:W-:Y:S01]  /*1ab0*/  WARPGROUP.ARRIVE ;  /* 0x00000000000079c5 */ /* 0x000fe20000000000 */
[----:B------:R-:W-:Y:S01]  /*1ac0*/  UMOV UR9, 0x40000040 ;  /* 0x4000004000097882 */ /* 0x000fe20000000000 */
[----:B------:R-:W-:Y:S01]  /*1ad0*/  UMOV UR11, 0x40000040 ;  /* 0x40000040000b7882 */ /* 0x000fe20000000000 */
[----:B------:R-:W-:Y:S01]  /*1ae0*/  USHF.R.U32.HI UR36, URZ, 0x4, UR36 ;  /* 0x000000043f247899 */ /* 0x000fe20008011624 */
[----:B0-----:R-:W-:Y:S01]  /*1af0*/  MOV R11, UR9 ;  /* 0x00000009000b7c02 */ /* 0x001fe20008000f00 */
[----:B------:R-:W-:Y:S01]  /*1b00*/  UMOV UR13, 0x40000040 ;  /* 0x40000040000d7882 */ /* 0x000fe20000000000 */
[----:B------:R-:W-:Y:S01]  /*1b10*/  UMOV UR5, 0x40000040 ;  /* 0x4000004000057882 */ /* 0x000fe20000000000 */
[----:B------:R-:W-:Y:S01]  /*1b20*/  ULOP3.LUT UR6, UR36, 0x3fff, URZ, 0xc0, !UPT ;  /* 0x00003fff24067892 */ /* 0x000fe2000f8ec03f */
[----:B------:R-:W-:Y:S01]  /*1b30*/  IMAD.U32 R13, RZ, RZ, UR13 ;  /* 0x0000000dff0d7e24 */ /* 0x000fe2000f8e00ff */
[----:B------:R-:W-:Y:S01]  /*1b40*/  UMOV UR15, 0x40000040 ;  /* 0x40000040000f7882 */ /* 0x000fe20000000000 */
[----:B------:R-:W-:Y:S01]  /*1b50*/  UMOV UR17, 0x40000040 ;  /* 0x4000004000117882 */ /* 0x000fe20000000000 */
[----:B------:R-:W-:Y:S01]  /*1b60*/  UIADD3 UR4, UR57, 0x400, URZ ;  /* 0x0000040039047890 */ /* 0x000fe2000fffe03f */
[----:B------:R-:W-:Y:S01]  /*1b70*/  LOP3.LUT R23, R23, 0xffffff80, RZ, 0xc0, !PT ;  /* 0xffffff8017177812 */ /* 0x000fe200078ec0ff */
[----:B------:R-:W-:Y:S01]  /*1b80*/  ULOP3.LUT UR6, UR6, 0x10000, URZ, 0xfc, !UPT ;  /* 0x0001000006067892 */ /* 0x000fe2000f8efc3f */
[----:B------:R-:W0:Y:S01]  /*1b90*/  S2R R72, SR_TID.X ;  /* 0x0000000000487919 */ /* 0x000e220000002100 */
[----:B------:R-:W-:Y:S01]  /*1ba0*/  USHF.R.U32.HI UR4, URZ, 0x4, UR4 ;  /* 0x000000043f047899 */ /* 0x000fe20008011604 */
[----:B------:R-:W-:Y:S01]  /*1bb0*/  IADD3 R157, -R19, 0xb, RZ ;  /* 0x0000000b139d7810 */ /* 0x000fe20007ffe1ff */
[----:B------:R-:W-:Y:S01]  /*1bc0*/  UIADD3 UR16, UR6, 0x402, URZ ;  /* 0x0000040206107890 */ /* 0x000fe2000fffe03f */
[----:B------:R-:W-:Y:S01]  /*1bd0*/  IMAD.IADD R23, R22, 0x1, -R23 ;  /* 0x0000000116177824 */ /* 0x000fe200078e0a17 */
[----:B------:R-:W-:Y:S01]  /*1be0*/  ULOP3.LUT UR7, UR4, 0x3fff, URZ, 0xc0, !UPT ;  /* 0x00003fff04077892 */ /* 0x000fe2000f8ec03f */
[----:B------:R-:W-:Y:S01]  /*1bf0*/  UMOV UR8, UR6 ;  /* 0x0000000600087c82 */ /* 0x000fe20008000000 */
[----:B------:R-:W-:Y:S01]  /*1c00*/  UIADD3 UR4, UR6, 0x2, URZ ;  /* 0x0000000206047890 */ /* 0x000fe2000fffe03f */
[----:B-12---:R-:W-:Y:S01]  /*1c10*/  IMAD.U32 R10, RZ, RZ, UR8 ;  /* 0x00000008ff0a7e24 */ /* 0x006fe2000f8e00ff */
[----:B------:R-:W-:Y:S01]  /*1c20*/  ULOP3.LUT UR58, UR7, 0x10000, URZ, 0xfc, !UPT ;  /* 0x00010000073a7892 */ /* 0x000fe2000f8efc3f */
[----:B------:R-:W-:Y:S01]  /*1c30*/  SHF.R.S32.HI R20, RZ, 0x1f, R23 ;  /* 0x0000001fff147819 */ /* 0x000fe20000011417 */
[----:B------:R-:W-:Y:S01]  /*1c40*/  UMOV UR19, 0x40000040 ;  /* 0x4000004000137882 */ /* 0x000fe20000000000 */
[----:B------:R-:W-:-:S02]  /*1c50*/  UIADD3 UR20, UR6, 0x404, URZ ;  /* 0x0000040406147890 */ /* 0x000fc4000fffe03f */
[----:B------:R-:W-:Y:S01]  /*1c60*/  UMOV UR12, UR4 ;  /* 0x00000004000c7c82 */ /* 0x000fe20008000000 */
[----:B------:R-:W-:Y:S01]  /*1c70*/  UIADD3 UR4, UR6, 0x4, URZ ;  /* 0x0000000406047890 */ /* 0x000fe2000fffe03f */
[----:B------:R-:W-:Y:S01]  /*1c80*/  IMAD.U32 R12, RZ, RZ, UR12 ;  /* 0x0000000cff0c7e24 */ /* 0x000fe2000f8e00ff */
[----:B------:R-:W-:Y:S01]  /*1c90*/  UMOV UR10, UR58 ;  /* 0x0000003a000a7c82 */ /* 0x000fe20008000000 */
[----:B------:R-:W-:Y:S01]  /*1ca0*/  UIADD3 UR14, UR58, 0x300, URZ ;  /* 0x000003003a0e7890 */ /* 0x000fe2000fffe03f */
[----:B------:R-:W-:Y:S01]  /*1cb0*/  HGMMA.64x96x16.F32 R24, gdesc[UR8], R24, gsb0 ;  /* 0x01600000081879f0 */ /* 0x000fe20008000818 */
[----:B------:R-:W-:Y:S02]  /*1cc0*/  UIADD3 UR10, UR58, 0x2, URZ ;  /* 0x000000023a0a7890 */ /* 0x000fe4000fffe03f */
[----:B------:R-:W-:Y:S01]  /*1cd0*/  IMAD.U32 R14, RZ, RZ, UR58 ;  /* 0x0000003aff0e7e24 */ /* 0x000fe2000f8e00ff */
[----:B------:R-:W-:Y:S01]  /*1ce0*/  UMOV UR8, UR12 ;  /* 0x0000000c00087c82 */ /* 0x000fe20008000000 */
[----:B------:R-:W-:Y:S01]  /*1cf0*/  UMOV UR9, UR13 ;  /* 0x0000000d00097c82 */ /* 0x000fe20008000000 */
[----:B------:R-:W-:Y:S01]  /*1d00*/  UMOV UR11, 0x40000040 ;  /* 0x40000040000b7882 */ /* 0x000fe20000000000 */
[----:B------:R-:W-:Y:S01]  /*1d10*/  UIADD3 UR12, UR6, 0x400, URZ ;  /* 0x00000400060c7890 */ /* 0x000fe2000fffe03f */
[----:B------:R-:W-:Y:S01]  /*1d20*/  LEA.HI R20, R20, R23, RZ, 0x2 ;  /* 0x0000001714147211 */ /* 0x000fe200078f10ff */
[----:B------:R-:W-:Y:S01]  /*1d30*/  UMOV UR13, 0x40000040 ;  /* 0x40000040000d7882 */ /* 0x000fe20000000000 */
[----:B------:R-:W-:-:S02]  /*1d40*/  UIADD3 UR18, UR58, 0x302, URZ ;  /* 0x000003023a127890 */ /* 0x000fc4000fffe03f */
[----:B------:R-:W-:Y:S01]  /*1d50*/  UIADD3 UR22, UR58, 0x304, URZ ;  /* 0x000003043a167890 */ /* 0x000fe2000fffe03f */
[----:B------:R-:W-:Y:S01]  /*1d60*/  LOP3.LUT R20, R20, 0x7ffffffc, RZ, 0xc0, !PT ;  /* 0x7ffffffc14147812 */ /* 0x000fe200078ec0ff */
[----:B------:R-:W-:Y:S01]  /*1d70*/  UMOV UR21, 0x40000040 ;  /* 0x4000004000157882 */ /* 0x000fe20000000000 */
[----:B------:R-:W-:Y:S01]  /*1d80*/  UMOV UR23, 0x40000040 ;  /* 0x4000004000177882 */ /* 0x000fe20000000000 */
[----:B------:R-:W-:Y:S01]  /*1d90*/  UIADD3 UR24, UR6, 0x406, URZ ;  /* 0x0000040606187890 */ /* 0x000fe2000fffe03f */
[----:B0-----:R-:W-:Y:S01]  /*1da0*/  LOP3.LUT R72, R72, 0x7f, RZ, 0xc0, !PT ;  /* 0x0000007f48487812 */ /* 0x001fe200078ec0ff */
[----:B------:R-:W-:Y:S01]  /*1db0*/  UIADD3 UR26, UR58, 0x306, URZ ;  /* 0x000003063a1a7890 */ /* 0x000fe2000fffe03f */
[----:B------:R-:W-:Y:S01]  /*1dc0*/  IMAD.IADD R20, R23, 0x1, -R20 ;  /* 0x0000000117147824 */ /* 0x000fe200078e0a14 */
        /* <DEDUP_REMOVED lines=30> */
[----:B------:R-:W-:Y:S01]  /*1fb0*/  UIADD3 UR56, UR6, 0xc06, URZ ;  /* 0x00000c0606387890 */ /* 0x000fe2000fffe03f */
[----:B------:R-:W-:Y:S01]  /*1fc0*/  UMOV UR59, 0x40000040 ;  /* 0x40000040003b7882 */ /* 0x000fe20000000000 */
[----:B------:R-:W-:Y:S02]  /*1fd0*/  UIMAD UR61, UR60, -0x60, UR61 ;  /* 0xffffffa03c3d78a4 */ /* 0x000fe4000f8e023d */
[----:B------:R-:W-:Y:S02]  /*1fe0*/  ULOP3.LUT UR7, UR7, 0x3000000, URZ, 0xfc, !UPT ;  /* 0x0300000007077892 */ /* 0x000fe4000f8efc3f */
[----:B------:R-:W-:Y:S02]  /*1ff0*/  UIADD3 UR61, UR61, 0x60, URZ ;  /* 0x000000603d3d7890 */ /* 0x000fe4000fffe03f */
[----:B------:R-:W-:-:S02]  /*2000*/  UIADD3 UR60, UR60, -0x2, URZ ;  /* 0xfffffffe3c3c7890 */ /* 0x000fc4000fffe03f */
[----:B------:R-:W-:Y:S02]  /*2010*/  IMAD.U32 R202, RZ, RZ, UR7 ;  /* 0x00000007ffca7e24 */ /* 0x000fe4000f8e00ff */
[----:B------:R-:W-:-:S04]  /*2020*/  IMAD.U32 R21, RZ, RZ, UR61 ;  /* 0x0000003dff157e24 */ /* 0x000fc8000f8e00ff */
        /* <DEDUP_REMOVED lines=17> */
[----:B------:R-:W-:Y:S02]  /*2140*/  UIADD3 UR8, UR6, 0x6, URZ ;  /* 0x0000000606087890 */ /* 0x000fe4000fffe03f */
[----:B------:R-:W-:Y:S01]  /*2150*/  UIADD3 UR10, UR58, 0x6, URZ ;  /* 0x000000063a0a7890 */ /* 0x000fe2000fffe03f */
[----:B------:R-:W-:Y:S01]  /*2160*/  UMOV UR9, 0x40000040 ;  /* 0x4000004000097882 */ /* 0x000fe20000000000 */
[----:B------:R-:W-:Y:S01]  /*2170*/  UMOV UR11, 0x40000040 ;  /* 0x40000040000b7882 */ /* 0x000fe20000000000 */
[----:B------:R-:W-:Y:S01]  /*2180*/  UIADD3 UR58, UR58, 0x906, URZ ;  /* 0x000009063a3a7890 */ /* 0x000fe2000fffe03f */
[----:B------:R-:W-:Y:S01]  /*2190*/  ULDC UR6, c[0x0][0xad0] ;  /* 0x0002b40000067ab9 */ /* 0x000fe20000000800 */
[----:B------:R-:W-:Y:S02]  /*21a0*/  WARPGROUP.DEPBAR.LE gsb0, 0x0 ;  /* 0x00008000000079c5 */ /* 0x000fe40000010000 */
[----:B------:R-:W-:-:S06]  /*21b0*/  WARPGROUP.ARRIVE ;  /* 0x00000000000079c5 */ /* 0x000fcc0000000000 */
[----:B------:R-:W-:Y:S01]  /*21c0*/  HGMMA.64x96x16.F32 R24, gdesc[UR8], R24, gsb0 ;  /* 0x01600000081879f0 */ /* 0x000fe20008000818 */
[----:B------:R-:W-:Y:S01]  /*21d0*/  UMOV UR11, UR57 ;  /* 0x00000039000b7c82 */ /* 0x000fe20008000000 */
[----:B------:R-:W-:Y:S01]  /*21e0*/  UMOV UR57, 0x40000040 ;  /* 0x4000004000397882 */ /* 0x000fe20000000000 */
[----:B------:R-:W-:Y:S01]  /*21f0*/  IMAD.U32 R160, RZ, RZ, UR11 ;  /* 0x0000000bffa07e24 */ /* 0x000fe2000f8e00ff */
        /* <DEDUP_REMOVED lines=106> */
[----:B------:R-:W-:-:S03]  /*28a0*/  ULDC UR6, c[0x0][0xa80] ;  /* 0x0002a00000067ab9 */ /* 0x000fc60000000800 */
[----:B------:R-:W2:Y:S01]  /*28b0*/  MUFU.TANH R30, R30 ;  /* 0x0000001e001e7308 */ /* 0x000ea20000002400 */
[----:B0-----:R-:W-:Y:S02]  /*28c0*/  FSEL R24, R27, -INF , P5 ;  /* 0xff8000001b187808 */ /* 0x001fe40002800000 */
[----:B------:R-:W-:Y:S02]  /*28d0*/  ISETP.GT.AND P5, PT, R20, 0x19, PT ;  /* 0x000000191400780c */ /* 0x000fe40003fa4270 */
[----:B------:R-:W-:-:S03]  /*28e0*/  FMNMX.FTZ R27, R26, R24, !PT ;  /* 0x000000181a1b7209 */ /* 0x000fc60007810000 */
[----:B------:R-:W0:Y:S01]  /*28f0*/  MUFU.TANH R36, R36 ;  /* 0x0000002400247308 */ /* 0x000e220000002400 */
[----:B-1----:R-:W-:-:S04]  /*2900*/  FSEL R193, R33, -INF , P3 ;  /* 0xff80000021c17808 */ /* 0x002fc80001800000 */
        /* <DEDUP_REMOVED lines=10> */
[----:B------:R-:W-:Y:S02]  /*29b0*/  ISETP.GT.AND P1, PT, R20, 0x21, PT ;  /* 0x000000211400780c */ /* 0x000fe40003f24270 */
[----:B------:R-:W-:-:S03]  /*29c0*/  FMNMX.FTZ R27, R28, R27, !PT ;  /* 0x0000001b1c1b7209 */ /* 0x000fc60007810000 */
[----:B------:R-:W1:Y:S01]  /*29d0*/  MUFU.TANH R40, R40 ;  /* 0x0000002800287308 */ /* 0x000e620000002400 */
[----:B--2---:R-:W-:-:S04]  /*29e0*/  FSEL R197, R37, -INF , P5 ;  /* 0xff80000025c57808 */ /* 0x004fc80002800000 */
[----:B------:R-:W-:-:S03]  /*29f0*/  FMNMX.FTZ R22, R197, R22, !PT ;  /* 0x00000016c5167209 */ /* 0x000fc60007810000 */
        /* <DEDUP_REMOVED lines=77> */
[----:B--2---:R-:W-:Y:S02]  /*2ed0*/  FSEL R168, R59, -INF , P3 ;  /* 0xff8000003ba87808 */ /* 0x004fe40001800000 */
[----:B------:R-:W-:Y:S02]  /*2ee0*/  ISETP.GT.AND P3, PT, R20, 0x59, PT ;  /* 0x000000591400780c */ /* 0x000fe40003f64270 */
[----:B------:R-:W-:-:S03]  /*2ef0*/  FMNMX.FTZ R20, R206, R27, !PT ;  /* 0x0000001bce147209 */ /* 0x000fc60007810000 */
[----:B------:R-:W2:Y:S01]  /*2f00*/  MUFU.TANH R64, R64 ;  /* 0x0000004000407308 */ /* 0x000ea20000002400 */
[----:B------:R-:W-:Y:S02]  /*2f10*/  FMNMX.FTZ R27, R163, R20, !PT ;  /* 0x00000014a31b7209 */ /* 0x000fe40007810000 */
[----:B0-----:R-:W-:Y:S02]  /*2f20*/  FSEL R185, R60, -INF , P4 ;  /* 0xff8000003cb97808 */ /* 0x001fe40002000000 */
[----:B------:R-:W-:Y:S02]  /*2f30*/  FMNMX.FTZ R27, R164, R27, !PT ;  /* 0x0000001ba41b7209 */ /* 0x000fe40007810000 */
[----:B------:R-:W-:Y:S01]  /*2f40*/  FMNMX.FTZ R22, R185, R22, !PT ;  /* 0x00000016b9167209 */ /* 0x000fe20007810000 */
[----:B------:R-:W0:Y:S01]  /*2f50*/  MUFU.TANH R65, R65 ;  /* 0x0000004100417308 */ /* 0x000e220000002400 */
[----:B------:R-:W-:Y:S02]  /*2f60*/  FMNMX.FTZ R27, R180, R27, !PT ;  /* 0x0000001bb41b7209 */ /* 0x000fe40007810000 */
[----:B-1----:R-:W-:-:S02]  /*2f70*/  FSEL R187, R61, -INF , P5 ;  /* 0xff8000003dbb7808 */ /* 0x002fc40002800000 */
[----:B------:R-:W-:Y:S02]  /*2f80*/  FMNMX.FTZ R27, R182, R27, !PT ;  /* 0x0000001bb61b7209 */ /* 0x000fe40007810000 */
[----:B------:R-:W-:Y:S01]  /*2f90*/  FMNMX.FTZ R31, R187, R22, !PT ;  /* 0x00000016bb1f7209 */ /* 0x000fe20007810000 */
[----:B------:R-:W1:Y:S01]  /*2fa0*/  MUFU.TANH R62, R62 ;  /* 0x0000003e003e7308 */ /* 0x000e620000002400 */
[----:B--2---:R-:W-:Y:S02]  /*2fb0*/  FSEL R162, R64, -INF , P6 ;  /* 0xff80000040a27808 */ /* 0x004fe40003000000 */
[----:B------:R-:W-:Y:S02]  /*2fc0*/  FMNMX.FTZ R27, R166, R27, !PT ;  /* 0x0000001ba61b7209 */ /* 0x000fe40007810000 */
[----:B------:R-:W-:Y:S02]  /*2fd0*/  FMNMX.FTZ R31, R162, R31, !PT ;  /* 0x0000001fa21f7209 */ /* 0x000fe40007810000 */
[----:B------:R-:W-:Y:S01]  /*2fe0*/  FMNMX.FTZ R27, R168, R27, !PT ;  /* 0x0000001ba81b7209 */ /* 0x000fe20007810000 */
[----:B------:R-:W2:Y:S01]  /*2ff0*/  MUFU.TANH R68, R68 ;  /* 0x0000004400447308 */ /* 0x000ea20000002400 */
[----:B0-----:R-:W-:-:S04]  /*3000*/  FSEL R170, R65, -INF , P1 ;  /* 0xff80000041aa7808 */ /* 0x001fc80000800000 */
[----:B------:R-:W-:-:S03]  /*3010*/  FMNMX.FTZ R20, R170, R31, !PT ;  /* 0x0000001faa147209 */ /* 0x000fc60007810000 */
[----:B------:R-:W0:Y:S01]  /*3020*/  MUFU.TANH R63, R63 ;  /* 0x0000003f003f7308 */ /* 0x000e220000002400 */
[----:B-1----:R-:W-:-:S04]  /*3030*/  FSEL R188, R62, -INF , P4 ;  /* 0xff8000003ebc7808 */ /* 0x002fc80002000000 */
[----:B------:R-:W-:-:S03]  /*3040*/  FMNMX.FTZ R27, R188, R27, !PT ;  /* 0x0000001bbc1b7209 */ /* 0x000fc60007810000 */
[----:B------:R-:W1:Y:S01]  /*3050*/  MUFU.TANH R66, R66 ;  /* 0x0000004200427308 */ /* 0x000e620000002400 */
[----:B--2---:R-:W-:-:S04]  /*3060*/  FSEL R171, R68, -INF , P2 ;  /* 0xff80000044ab7808 */ /* 0x004fc80001000000 */
        /* <DEDUP_REMOVED lines=12> */
[----:B------:R-:W-:Y:S02]  /*3130*/  FMNMX.FTZ R31, R172, R31, !PT ;  /* 0x0000001fac1f7209 */ /* 0x000fe40007810000 */
[----:B-1----:R-:W-:-:S03]  /*3140*/  FSEL R175, R70, -INF , P2 ;  /* 0xff80000046af7808 */ /* 0x002fc60001000000 */
[----:B------:R-:W0:Y:S01]  /*3150*/  SHFL.BFLY PT, R22, R31, 0x2, 0x1f ;  /* 0x0c401f001f167f89 */ /* 0x000e2200000e0000 */
[----:B------:R-:W-:Y:S02]  /*3160*/  FMNMX.FTZ R27, R175, R20, !PT ;  /* 0x00000014af1b7209 */ /* 0x000fe40007810000 */
[----:B--2---:R-:W-:-:S04]  /*3170*/  FSEL R176, R71, -INF , P3 ;  /* 0xff80000047b07808 */ /* 0x004fc80001800000 */
[----:B------:R-:W-:-:S05]  /*3180*/  FMNMX.FTZ R27, R176, R27, !PT ;  /* 0x0000001bb01b7209 */ /* 0x000fca0007810000 */
[----:B------:R-:W1:Y:S01]  /*3190*/  SHFL.BFLY PT, R20, R27, 0x2, 0x1f ;  /* 0x0c401f001b147f89 */ /* 0x000e6200000e0000 */
[----:B0-----:R-:W-:-:S05]  /*31a0*/  FMNMX.FTZ R22, R31, R22, !PT ;  /* 0x000000161f167209 */ /* 0x001fca0007810000 */
[----:B------:R-:W0:Y:S01]  /*31b0*/  SHFL.BFLY PT, R189, R22, 0x1, 0x1f ;  /* 0x0c201f0016bd7f89 */ /* 0x000e2200000e0000 */
[----:B-1----:R-:W-:-:S05]  /*31c0*/  FMNMX.FTZ R31, R27, R20, !PT ;  /* 0x000000141b1f7209 */ /* 0x002fca0007810000 */
[----:B------:R-:W1:Y:S01]  /*31d0*/  SHFL.BFLY PT, R196, R31, 0x1, 0x1f ;  /* 0x0c201f001fc47f89 */ /* 0x000e6200000e0000 */
[----:B0-----:R-:W-:Y:S01]  /*31e0*/  FMNMX.FTZ R189, R22, R189, !PT ;  /* 0x000000bd16bd7209 */ /* 0x001fe20007810000 */
[----:B------:R0:W-:Y:S06]  /*31f0*/  BAR.ARV R157, 0x100 ;  /* 0x0004009d0000751d */ /* 0x0001ec0000002000 */
[C---:B------:R-:W-:Y:S01]  /*3200*/  FMUL.FTZ R178, R189.reuse, UR6 ;  /* 0x00000006bdb27c20 */ /* 0x040fe20008410000 */
[----:B------:R-:W-:-:S04]  /*3210*/  FSETP.NEU.FTZ.AND P1, PT, R189, -INF , PT ;  /* 0xff800000bd00780b */ /* 0x000fc80003f3d000 */
[----:B------:R-:W-:Y:S02]  /*3220*/  FSEL R178, R178, RZ, P1 ;  /* 0x000000ffb2b27208 */ /* 0x000fe40000800000 */
[----:B-1----:R-:W-:-:S03]  /*3230*/  FMNMX.FTZ R196, R31, R196, !PT ;  /* 0x000000c41fc47209 */ /* 0x002fc60007810000 */
[--C-:B------:R-:W-:Y:S01]  /*3240*/  FFMA.FTZ R20, R21, UR6, -R178.reuse ;  /* 0x0000000615147c23 */ /* 0x100fe200080108b2 */
[--C-:B------:R-:W-:Y:S01]  /*3250*/  FFMA.FTZ R22, R23, UR6, -R178.reuse ;  /* 0x0000000617167c23 */ /* 0x100fe200080108b2 */
[--C-:B------:R-:W-:Y:S01]  /*3260*/  FFMA.FTZ R21, R25, UR6, -R178.reuse ;  /* 0x0000000619157c23 */ /* 0x100fe200080108b2 */
[C---:B------:R-:W-:Y:S01]  /*3270*/  FSETP.NEU.FTZ.AND P1, PT, R196.reuse, -INF , PT ;  /* 0xff800000c400780b */ /* 0x040fe20003f3d000 */
[----:B------:R-:W-:Y:S01]  /*3280*/  FMUL.FTZ R177, R196, UR6 ;  /* 0x00000006c4b17c20 */ /* 0x000fe20008410000 */
[--C-:B------:R-:W-:Y:S01]  /*3290*/  FFMA.FTZ R23, R29, UR6, -R178.reuse ;  /* 0x000000061d177c23 */ /* 0x100fe200080108b2 */
[----:B------:R-:W-:Y:S01]  /*32a0*/  MUFU.EX2 R20, R20 ;  /* 0x0000001400147308 */ /* 0x000fe20000000800 */
[--C-:B------:R-:W-:Y:S01]  /*32b0*/  FFMA.FTZ R184, R191, UR6, -R178.reuse ;  /* 0x00000006bfb87c23 */ /* 0x100fe200080108b2 */
[--C-:B------:R-:W-:Y:S01]  /*32c0*/  FFMA.FTZ R191, R193, UR6, -R178.reuse ;  /* 0x00000006c1bf7c23 */ /* 0x100fe200080108b2 */
[----:B------:R-:W-:Y:S01]  /*32d0*/  FSEL R177, R177, RZ, P1 ;  /* 0x000000ffb1b17208 */ /* 0x000fe20000800000 */
[--C-:B------:R-:W-:Y:S01]  /*32e0*/  FFMA.FTZ R186, R195, UR6, -R178.reuse ;  /* 0x00000006c3ba7c23 */ /* 0x100fe200080108b2 */
[----:B------:R-:W-:Y:S01]  /*32f0*/  ISETP.NE.AND P1, PT, R72, RZ, PT ;  /* 0x000000ff4800720c */ /* 0x000fe20003f25270 */
        /* <DEDUP_REMOVED lines=11> */
[----:B------:R-:W-:Y:S01]  /*33b0*/  FFMA.FTZ R198, R199, UR6, -R178 ;  /* 0x00000006c7c67c23 */ /* 0x000fe200080108b2 */
[----:B------:R-:W-:-:S02]  /*33c0*/  @!P1 VIADD R24, R160, 0x32440 ;  /* 0x00032440a0189836 */ /* 0x000fc40000000000 */
[--C-:B------:R-:W-:Y:S01]  /*33d0*/  FFMA.FTZ R199, R201, UR6, -R178.reuse ;  /* 0x00000006c9c77c23 */ /* 0x100fe200080108b2 */
[----:B------:R-:W-:Y:S01]  /*33e0*/  MUFU.EX2 R22, R22 ;  /* 0x0000001600167308 */ /* 0x000fe20000000800 */
[--C-:B------:R-:W-:Y:S01]  /*33f0*/  FFMA.FTZ R200, R203, UR6, -R178.reuse ;  /* 0x00000006cbc87c23 */ /* 0x100fe200080108b2 */
[----:B------:R-:W-:Y:S01]  /*3400*/  FFMA.FTZ R201, R205, UR6, -R178 ;  /* 0x00000006cdc97c23 */ /* 0x000fe200080108b2 */
[----:B------:R-:W-:Y:S01]  /*3410*/  @!P1 PRMT R24, RZ, 0x654, R24 ;  /* 0x00000654ff189816 */ /* 0x000fe20000000018 */
[--C-:B------:R-:W-:Y:S01]  /*3420*/  FFMA.FTZ R203, R204, UR6, -R177.reuse ;  /* 0x00000006cccb7c23 */ /* 0x100fe200080108b1 */
[--C-:B------:R-:W-:Y:S01]  /*3430*/  FFMA.FTZ R204, R208, UR6, -R177.reuse ;  /* 0x00000006d0cc7c23 */ /* 0x100fe200080108b1 */
[--C-:B------:R-:W-:Y:S01]  /*3440*/  FFMA.FTZ R205, R210, UR6, -R177.reuse ;  /* 0x00000006d2cd7c23 */ /* 0x100fe200080108b1 */
[----:B------:R2:W-:Y:S01]  /*3450*/  @!P1 SYNCS.ARRIVE.TRANS64.RED.A1T0 RZ, [R24+URZ], RZ ;  /* 0x000000ff18ff99a7 */ /* 0x0005e2000810043f */
[----:B------:R-:W3:Y:S01]  /*3460*/  MUFU.EX2 R23, R23 ;  /* 0x0000001700177308 */ /* 0x000ee20000000800 */
[----:B-1----:R-:W-:Y:S01]  /*3470*/  F2FP.F16.F32.PACK_AB R152, R21, R20 ;  /* 0x000000141598723e */ /* 0x002fe200000000ff */
        /* <DEDUP_REMOVED lines=15> */
[----:B---3--:R-:W-:Y:S01]  /*3570*/  F2FP.F16.F32.PACK_AB R154, R23, R22 ;  /* 0x00000016179a723e */ /* 0x008fe200000000ff */
        /* <DEDUP_REMOVED lines=10> */
[----:B------:R-:W-:Y:S01]  /*3620*/  FFMA.FTZ R162, R162, UR6, -R178 ;  /* 0x00000006a2a27c23 */ /* 0x000fe200080108b2 */
[----:B------:R-:W-:Y:S01]  /*3630*/  FFMA.FTZ R175, R176, UR6, -R177 ;  /* 0x00000006b0af7c23 */ /* 0x000fe200080108b1 */
[----:B------:R-:W-:Y:S01]  /*3640*/  FADD.FTZ R21, R20, R21 ;  /* 0x0000001514157221 */ /* 0x000fe20000010000 */
[----:B------:R-:W-:Y:S01]  /*3650*/  @!P1 VIADD R160, R160, 0x32460 ;  /* 0x00032460a0a09836 */ /* 0x000fe20000000000 */
[----:B------:R-:W3:Y:S01]  /*3660*/  MUFU.EX2 R161, R161 ;  /* 0x000000a100a17308 */ /* 0x000ee20000000800 */
[----:B-1----:R-:W-:Y:S01]  /*3670*/  F2FP.F16.F32.PACK_AB R153, R159, R156 ;  /* 0x0000009c9f99723e */ /* 0x002fe200000000ff */
[----:B------:R-:W-:Y:S01]  /*3680*/  FADD.FTZ R159, R156, R159 ;  /* 0x0000009f9c9f7221 */ /* 0x000fe20000010000 */
[----:B------:R-:W-:Y:S01]  /*3690*/  FADD.FTZ R22, R22, R21 ;  /* 0x0000001516167221 */ /* 0x000fe20000010000 */
[----:B------:R-:W-:-:S03]  /*36a0*/  @!P1 PRMT R160, RZ, 0x654, R160 ;  /* 0x00000654ffa09816 */ /* 0x000fc600000000a0 */
[----:B------:R-:W-:Y:S01]  /*36b0*/  FADD.FTZ R23, R23, R22 ;  /* 0x0000001617177221 */ /* 0x000fe20000010000 */
[----:B------:R-:W-:Y:S08]  /*36c0*/  MUFU.EX2 R184, R184 ;  /* 0x000000b800b87308 */ /* 0x000ff00000000800 */
[----:B------:R-:W1:Y:S01]  /*36d0*/  MUFU.EX2 R191, R191 ;  /* 0x000000bf00bf7308 */ /* 0x000e620000000800 */
[----:B---3--:R-:W-:Y:S01]  /*36e0*/  F2FP.F16.F32.PACK_AB R155, R161, R158 ;  /* 0x0000009ea19b723e */ /* 0x008fe200000000ff */
[----:B------:R0:W-:Y:S01]  /*36f0*/  BAR.SYNC.DEFER_BLOCKING R15, 0x100 ;  /* 0x0004000f0000751d */ /* 0x0001e20000010000 */
[----:B------:R-:W-:-:S04]  /*3700*/  FADD.FTZ R158, R158, R159 ;  /* 0x0000009f9e9e7221 */ /* 0x000fc80000010000 */
[----:B------:R-:W-:Y:S01]  /*3710*/  FADD.FTZ R161, R161, R158 ;  /* 0x0000009ea1a17221 */ /* 0x000fe20000010000 */
[----:B------:R-:W-:Y:S08]  /*3720*/  MUFU.EX2 R186, R186 ;  /* 0x000000ba00ba7308 */ /* 0x000ff00000000800 */
[----:B------:R-:W-:Y:S08]  /*3730*/  MUFU.EX2 R193, R193 ;  /* 0x000000c100c17308 */ /* 0x000ff00000000800 */
[----:B------:R-:W-:Y:S01]  /*3740*/  MUFU.EX2 R192, R192 ;  /* 0x000000c000c07308 */ /* 0x000fe20000000800 */
[----:B--2---:R-:W-:-:S06]  /*3750*/  WARPGROUP.ARRIVE ;  /* 0x00000000000079c5 */ /* 0x004fcc0000000000 */
[----:B------:R-:W-:Y:S01]  /*3760*/  HGMMA.64x256x16.F32 R24, R152, gdesc[UR8].tnspB, RZ, !UPT, gsb0 ;  /* 0x43e0000898187df0 */ /* 0x000fe2000c0008ff */
[----:B------:R-:W2:Y:S01]  /*3770*/  MUFU.EX2 R195, R195 ;  /* 0x000000c300c37308 */ /* 0x000ea20000000800 */
[----:B------:R-:W-:Y:S01]  /*3780*/  UIADD3 UR10, UR7, 0x80, URZ ;  /* 0x00000080070a7890 */ /* 0x000fe2000fffe03f */
[----:B------:R-:W-:-:S06]  /*3790*/  UMOV UR11, 0x40000040 ;  /* 0x40000040000b7882 */ /* 0x000fcc0000000000 */
[----:B------:R-:W-:Y:S08]  /*37a0*/  MUFU.EX2 R194, R194 ;  /* 0x000000c200c27308 */ /* 0x000ff00000000800 */
[----:B------:R-:W3:Y:S08]  /*37b0*/  MUFU.EX2 R197, R197 ;  /* 0x000000c500c57308 */ /* 0x000ef00000000800 */
[----:B------:R-:W-:Y:S08]  /*37c0*/  MUFU.EX2 R198, R198 ;  /* 0x000000c600c67308 */ /* 0x000ff00000000800 */
[----:B------:R-:W4:Y:S08]  /*37d0*/  MUFU.EX2 R199, R199 ;  /* 0x000000c700c77308 */ /* 0x000f300000000800 */
[----:B------:R-:W-:Y:S08]  /*37e0*/  MUFU.EX2 R200, R200 ;  /* 0x000000c800c87308 */ /* 0x000ff00000000800 */
[----:B------:R-:W-:Y:S08]  /*37f0*/  MUFU.EX2 R201, R201 ;  /* 0x000000c900c97308 */ /* 0x000ff00000000800 */
[----:B------:R-:W-:Y:S08]  /*3800*/  MUFU.EX2 R203, R203 ;  /* 0x000000cb00cb7308 */ /* 0x000ff00000000800 */
[----:B------:R-:W5:Y:S08]  /*3810*/  MUFU.EX2 R204, R204 ;  /* 0x000000cc00cc7308 */ /* 0x000f700000000800 */
[----:B------:R-:W-:Y:S08]  /*3820*/  MUFU.EX2 R205, R205 ;  /* 0x000000cd00cd7308 */ /* 0x000ff00000000800 */
[----:B------:R-:W0:Y:S08]  /*3830*/  MUFU.EX2 R206, R206 ;  /* 0x000000ce00ce7308 */ /* 0x000e300000000800 */
[----:B------:R-:W-:Y:S08]  /*3840*/  MUFU.EX2 R179, R179 ;  /* 0x000000b300b37308 */ /* 0x000ff00000000800 */
[----:B------:R-:W0:Y:S08]  /*3850*/  MUFU.EX2 R208, R208 ;  /* 0x000000d000d07308 */ /* 0x000e300000000800 */
[----:B------:R-:W-:Y:S08]  /*3860*/  MUFU.EX2 R165, R165 ;  /* 0x000000a500a57308 */ /* 0x000ff00000000800 */
[----:B------:R-:W-:Y:S08]  /*3870*/  MUFU.EX2 R210, R210 ;  /* 0x000000d200d27308 */ /* 0x000ff00000000800 */
[----:B------:R-:W-:Y:S08]  /*3880*/  MUFU.EX2 R163, R163 ;  /* 0x000000a300a37308 */ /* 0x000ff00000000800 */
[----:B------:R-:W0:Y:S08]  /*3890*/  MUFU.EX2 R164, R164 ;  /* 0x000000a400a47308 */ /* 0x000e300000000800 */
        /* <DEDUP_REMOVED lines=16> */
[----:B------:R-:W-:Y:S01]  /*39a0*/  MUFU.EX2 R174, R174 ;  /* 0x000000ae00ae7308 */ /* 0x000fe20000000800 */
[----:B------:R-:W-:-:S02]  /*39b0*/  WARPGROUP.DEPBAR.LE gsb0, 0x0 ;  /* 0x00008000000079c5 */ /* 0x000fc40000010000 */
[----:B-1----:R-:W-:-:S05]  /*39c0*/  F2FP.F16.F32.PACK_AB R152, R191, R184 ;  /* 0x000000b8bf98723e */ /* 0x002fca00000000ff */
[----:B------:R-:W1:Y:S01]  /*39d0*/  MUFU.EX2 R175, R175 ;  /* 0x000000af00af7308 */ /* 0x000e620000000800 */
[----:B--2---:R-:W-:Y:S01]  /*39e0*/  F2FP.F16.F32.PACK_AB R153, R195, R192 ;  /* 0x000000c0c399723e */ /* 0x004fe200000000ff */
[----:B------:R-:W-:Y:S01]  /*39f0*/  FADD.FTZ R184, R184, R23 ;  /* 0x00000017b8b87221 */ /* 0x000fe20000010000 */
[----:B------:R-:W-:Y:S01]  /*3a00*/  F2FP.F16.F32.PACK_AB R154, R193, R186 ;  /* 0x000000bac19a723e */ /* 0x000fe200000000ff */
[----:B------:R-:W-:Y:S01]  /*3a10*/  FADD.FTZ R192, R192, R161 ;  /* 0x000000a1c0c07221 */ /* 0x000fe20000010000 */
[----:B---3--:R-:W-:Y:S01]  /*3a20*/  F2FP.F16.F32.PACK_AB R155, R197, R194 ;  /* 0x000000c2c59b723e */ /* 0x008fe200000000ff */
[----:B------:R-:W-:Y:S02]  /*3a30*/  FADD.FTZ R191, R191, R184 ;  /* 0x000000b8bfbf7221 */ /* 0x000fe40000010000 */
[----:B------:R-:W-:Y:S01]  /*3a40*/  FADD.FTZ R195, R195, R192 ;  /* 0x000000c0c3c37221 */ /* 0x000fe20000010000 */
[----:B------:R-:W-:Y:S01]  /*3a50*/  WARPGROUP.ARRIVE ;  /* 0x00000000000079c5 */ /* 0x000fe20000000000 */
[----:B------:R-:W-:-:S02]  /*3a60*/  FADD.FTZ R186, R186, R191 ;  /* 0x000000bfbaba7221 */ /* 0x000fc40000010000 */
[----:B------:R-:W-:Y:S02]  /*3a70*/  FADD.FTZ R194, R194, R195 ;  /* 0x000000c3c2c27221 */ /* 0x000fe40000010000 */
[----:B------:R-:W-:Y:S01]  /*3a80*/  FADD.FTZ R193, R193, R186 ;  /* 0x000000bac1c17221 */ /* 0x000fe20000010000 */
[----:B------:R-:W-:Y:S01]  /*3a90*/  HGMMA.64x256x16.F32 R24, R152, gdesc[UR8].tnspB, R24, gsb0 ;  /* 0x43e0000898187df0 */ /* 0x000fe20008000818 */
[----:B------:R-:W-:Y:S01]  /*3aa0*/  UIADD3 UR10, UR7, 0x100, URZ ;  /* 0x00000100070a7890 */ /* 0x000fe2000fffe03f */
[----:B------:R-:W-:Y:S01]  /*3ab0*/  FADD.FTZ R194, R197, R194 ;  /* 0x000000c2c5c27221 */ /* 0x000fe20000010000 */
[----:B------:R-:W-:Y:S01]  /*3ac0*/  UMOV UR11, 0x40000040 ;  /* 0x40000040000b7882 */ /* 0x000fe20000000000 */
[----:B------:R-:W-:Y:S02]  /*3ad0*/  WARPGROUP.DEPBAR.LE gsb0, 0x0 ;  /* 0x00008000000079c5 */ /* 0x000fe40000010000 */
[----:B----4-:R-:W-:Y:S01]  /*3ae0*/  F2FP.F16.F32.PACK_AB R152, R199, R198 ;  /* 0x000000c6c798723e */ /* 0x010fe200000000ff */
[----:B------:R-:W-:Y:S01]  /*3af0*/  FADD.FTZ R198, R198, R193 ;  /* 0x000000c1c6c67221 */ /* 0x000fe20000010000 */
[----:B-----5:R-:W-:Y:S01]  /*3b00*/  F2FP.F16.F32.PACK_AB R153, R204, R203 ;  /* 0x000000cbcc99723e */ /* 0x020fe200000000ff */
[----:B------:R-:W-:Y:S01]  /*3b10*/  FADD.FTZ R203, R203, R194 ;  /* 0x000000c2cbcb7221 */ /* 0x000fe20000010000 */
[----:B------:R-:W-:Y:S01]  /*3b20*/  F2FP.F16.F32.PACK_AB R154, R201, R200 ;  /* 0x000000c8c99a723e */ /* 0x000fe200000000ff */
[----:B------:R-:W-:Y:S01]  /*3b30*/  FADD.FTZ R199, R199, R198 ;  /* 0x000000c6c7c77221 */ /* 0x000fe20000010000 */
[----:B0-----:R-:W-:Y:S01]  /*3b40*/  F2FP.F16.F32.PACK_AB R155, R206, R205 ;  /* 0x000000cdce9b723e */ /* 0x001fe200000000ff */
[----:B------:R-:W-:-:S02]  /*3b50*/  FADD.FTZ R204, R204, R203 ;  /* 0x000000cbcccc7221 */ /* 0x000fc40000010000 */
[----:B------:R-:W-:Y:S01]  /*3b60*/  FADD.FTZ R200, R200, R199 ;  /* 0x000000c7c8c87221 */ /* 0x000fe20000010000 */
[----:B------:R-:W-:Y:S01]  /*3b70*/  WARPGROUP.ARRIVE ;  /* 0x00000000000079c5 */ /* 0x000fe20000000000 */
[----:B------:R-:W-:Y:S02]  /*3b80*/  FADD.FTZ R205, R205, R204 ;  /* 0x000000cccdcd7221 */ /* 0x000fe40000010000 */
[----:B------:R-:W-:Y:S02]  /*3b90*/  FADD.FTZ R200, R201, R200 ;  /* 0x000000c8c9c87221 */ /* 0x000fe40000010000 */
[----:B------:R-:W-:-:S07]  /*3ba0*/  FADD.FTZ R206, R206, R205 ;  /* 0x000000cdcece7221 */ /* 0x000fce0000010000 */
[----:B------:R-:W-:Y:S01]  /*3bb0*/  HGMMA.64x256x16.F32 R24, R152, gdesc[UR8].tnspB, R24, gsb0 ;  /* 0x43e0000898187df0 */ /* 0x000fe20008000818 */
[----:B------:R-:W-:Y:S01]  /*3bc0*/  UIADD3 UR10, UR7, 0x180, URZ ;  /* 0x00000180070a7890 */ /* 0x000fe2000fffe03f */
[----:B------:R-:W-:Y:S01]  /*3bd0*/  UMOV UR11, 0x40000040 ;  /* 0x40000040000b7882 */ /* 0x000fe20000000000 */
[----:B------:R-:W-:Y:S02]  /*3be0*/  WARPGROUP.DEPBAR.LE gsb0, 0x0 ;  /* 0x00008000000079c5 */ /* 0x000fe40000010000 */
[----:B------:R-:W-:Y:S01]  /*3bf0*/  F2FP.F16.F32.PACK_AB R152, R208, R179 ;  /* 0x000000b3d098723e */ /* 0x000fe200000000ff */
[----:B------:R-:W-:Y:S01]  /*3c00*/  FADD.FTZ R179, R179, R200 ;  /* 0x000000c8b3b37221 */ /* 0x000fe20000010000 */
[----:B------:R-:W-:Y:S01]  /*3c10*/  F2FP.F16.F32.PACK_AB R153, R164, R163 ;  /* 0x000000a3a499723e */ /* 0x000fe200000000ff */
[----:B------:R-:W-:Y:S01]  /*3c20*/  FADD.FTZ R163, R163, R206 ;  /* 0x000000cea3a37221 */ /* 0x000fe20000010000 */
[----:B------:R-:W-:Y:S01]  /*3c30*/  F2FP.F16.F32.PACK_AB R154, R210, R165 ;  /* 0x000000a5d29a723e */ /* 0x000fe200000000ff */
[----:B------:R-:W-:Y:S01]  /*3c40*/  FADD.FTZ R208, R208, R179 ;  /* 0x000000b3d0d07221 */ /* 0x000fe20000010000 */
[----:B------:R-:W-:Y:S01]  /*3c50*/  F2FP.F16.F32.PACK_AB R155, R181, R180 ;  /* 0x000000b4b59b723e */ /* 0x000fe200000000ff */
[----:B------:R-:W-:-:S02]  /*3c60*/  FADD.FTZ R163, R164, R163 ;  /* 0x000000a3a4a37221 */ /* 0x000fc40000010000 */
[----:B------:R-:W-:Y:S01]  /*3c70*/  FADD.FTZ R165, R165, R208 ;  /* 0x000000d0a5a57221 */ /* 0x000fe20000010000 */
[----:B------:R-:W-:Y:S01]  /*3c80*/  WARPGROUP.ARRIVE ;  /* 0x00000000000079c5 */ /* 0x000fe20000000000 */
[----:B------:R-:W-:Y:S02]  /*3c90*/  FADD.FTZ R180, R180, R163 ;  /* 0x000000a3b4b47221 */ /* 0x000fe40000010000 */
[----:B------:R-:W-:Y:S02]  /*3ca0*/  FADD.FTZ R210, R210, R165 ;  /* 0x000000a5d2d27221 */ /* 0x000fe40000010000 */
[----:B------:R-:W-:-:S08]  /*3cb0*/  FADD.FTZ R181, R181, R180 ;  /* 0x000000b4b5b57221 */ /* 0x000fd00000010000 */
        /* <DEDUP_REMOVED lines=19> */
[----:B------:R-:W-:Y:S01]  /*3df0*/  R2UR UR7, R17 ;  /* 0x00000000110772ca */ /* 0x000fe200000e0000 */
[----:B------:R-:W-:-:S12]  /*3e00*/  UMOV UR11, 0x40000040 ;  /* 0x40000040000b7882 */ /* 0x000fd80000000000 */
[----:B------:R-:W-:-:S06]  /*3e10*/  UISETP.GE.AND UP0, UPT, UR60, UR7, UPT ;  /* 0x000000073c00728c */ /* 0x000fcc000bf06270 */
[----:B------:R-:W-:Y:S01]  /*3e20*/  PLOP3.LUT P2, PT, PT, PT, UP0, 0x80, 0x0 ;  /* 0x000000000000781c */ /* 0x000fe20003f4f008 */
[----:B------:R-:W-:Y:S02]  /*3e30*/  WARPGROUP.DEPBAR.LE gsb0, 0x0 ;  /* 0x00008000000079c5 */ /* 0x000fe40000010000 */
[----:B------:R-:W-:Y:S01]  /*3e40*/  F2FP.F16.F32.PACK_AB R152, R187, R162 ;  /* 0x000000a2bb98723e */ /* 0x000fe200000000ff */
[----:B------:R-:W-:Y:S01]  /*3e50*/  FADD.FTZ R162, R162, R169 ;  /* 0x000000a9a2a27221 */ /* 0x000fe20000010000 */
[----:B------:R-:W-:Y:S01]  /*3e60*/  F2FP.F16.F32.PACK_AB R153, R173, R172 ;  /* 0x000000acad99723e */ /* 0x000fe200000000ff */
[----:B------:R-:W-:Y:S01]  /*3e70*/  FADD.FTZ R172, R172, R185 ;  /* 0x000000b9acac7221 */ /* 0x000fe20000010000 */
[----:B------:R-:W-:Y:S01]  /*3e80*/  F2FP.F16.F32.PACK_AB R154, R171, R170 ;  /* 0x000000aaab9a723e */ /* 0x000fe200000000ff */
[----:B------:R-:W-:Y:S01]  /*3e90*/  FADD.FTZ R187, R187, R162 ;  /* 0x000000a2bbbb7221 */ /* 0x000fe20000010000 */
[----:B-1----:R-:W-:Y:S01]  /*3ea0*/  F2FP.F16.F32.PACK_AB R155, R175, R174 ;  /* 0x000000aeaf9b723e */ /* 0x002fe200000000ff */
[----:B------:R-:W-:-:S02]  /*3eb0*/  FADD.FTZ R173, R173, R172 ;  /* 0x000000acadad7221 */ /* 0x000fc40000010000 */
[----:B------:R-:W-:Y:S01]  /*3ec0*/  FADD.FTZ R20, R170, R187 ;  /* 0x000000bbaa147221 */ /* 0x000fe20000010000 */
[----:B------:R-:W-:Y:S01]  /*3ed0*/  WARPGROUP.ARRIVE ;  /* 0x00000000000079c5 */ /* 0x000fe20000000000 */
[----:B------:R-:W-:Y:S02]  /*3ee0*/  FADD.FTZ R174, R174, R173 ;  /* 0x000000adaeae7221 */ /* 0x000fe40000010000 */
[----:B------:R-:W-:Y:S02]  /*3ef0*/  FADD.FTZ R20, R171, R20 ;  /* 0x00000014ab147221 */ /* 0x000fe40000010000 */
[----:B------:R-:W-:Y:S01]  /*3f00*/  FADD.FTZ R21, R175, R174 ;  /* 0x000000aeaf157221 */ /* 0x000fe20000010000 */
[----:B------:R-:W-:Y:S03]  /*3f10*/  HGMMA.64x256x16.F32 R24, R152, gdesc[UR8].tnspB, R24, gsb0 ;  /* 0x43e0000898187df0 */ /* 0x000fe60008000818 */
[----:B------:R-:W-:-:S02]  /*3f20*/  WARPGROUP.DEPBAR.LE gsb0, 0x0 ;  /* 0x00008000000079c5 */ /* 0x000fc40000010000 */
[----:B------:R0:W-:Y:S01]  /*3f30*/  @!P1 SYNCS.ARRIVE.TRANS64.RED.A1T0 RZ, [R160+URZ], RZ ;  /* 0x000000ffa0ff99a7 */ /* 0x0001e2000810043f */
[----:B------:R-:W-:Y:S05]  /*3f40*/  @!P2 BRA `(.L_x_9217) ;  /* 0x0000002800d0a947 */ /* 0x000fea0003800000 */
[----:B------:R-:W-:Y:S01]  /*3f50*/  UMOV UR6, URZ ;  /* 0x0000003f00067c82 */ /* 0x000fe20008000000 */
[----:B------:R-:W-:Y:S01]  /*3f60*/  IMAD.MOV.U32 R23, RZ, RZ, R196 ;  /* 0x000000ffff177224 */ /* 0x000fe200078e00c4 */
[----:B------:R-:W-:Y:S01]  /*3f70*/  MOV R203, UR60 ;  /* 0x0000003c00cb7c02 */ /* 0x000fe20008000f00 */
[----:B------:R-:W-:Y:S01]  /*3f80*/  IMAD.MOV.U32 R22, RZ, RZ, R189 ;  /* 0x000000ffff167224 */ /* 0x000fe200078e00bd */
[----:B------:R-:W-:Y:S01]  /*3f90*/  UMOV UR60, URZ ;  /* 0x0000003f003c7c82 */ /* 0x000fe20008000000 */
[----:B------:R-:W-:Y:S01]  /*3fa0*/  IMAD.U32 R204, RZ, RZ, UR6 ;  /* 0x00000006ffcc7e24 */ /* 0x000fe2000f8e00ff */
[----:B------:R-:W-:-:S06]  /*3fb0*/  ULDC UR61, c[0x0][0xad0] ;  /* 0x0002b400003d7ab9 */ /* 0x000fcc0000000800 */
.L_x_9226:
[----:B------:R-:W-:Y:S01]  /*3fc0*/  R2UR UR6, R203 ;  /* 0x00000000cb0672ca */ /* 0x000fe200000e0000 */
[----:B------:R-:W-:Y:S01]  /*3fd0*/  UIADD3 UR60, UR60, 0x1, URZ ;  /* 0x000000013c3c7890 */ /* 0x000fe2000fffe03f */
[----:B------:R-:W-:Y:S02]  /*3fe0*/  R2UR UR7, R204 ;  /* 0x00000000cc0772ca */ /* 0x000fe400000e0000 */
[----:B------:R-:W-:Y:S01]  /*3ff0*/  R2UR UR10, R17 ;  /* 0x00000000110a72ca */ /* 0x000fe200000e0000 */
[----:B------:R-:W-:-:S04]  /*4000*/  UISETP.NE.AND UP0, UPT, UR60, 0x2, UPT ;  /* 0x000000023c00788c */ /* 0x000fc8000bf05270 */
[----:B------:R-:W-:-:S04]  /*4010*/  USEL UR60, UR60, URZ, UP0 ;  /* 0x0000003f3c3c7287 */ /* 0x000fc80008000000 */
[----:B------:R-:W-:Y:S01]  /*4020*/  IMAD.U32 R152, RZ, RZ, UR6 ;  /* 0x00000006ff987e24 */ /* 0x000fe2000f8e00ff */
[----:B------:R-:W-:-:S04]  /*4030*/  UIADD3 UR6, UR6, -0x1, URZ ;  /* 0xffffffff06067890 */ /* 0x000fc8000fffe03f */
[----:B------:R-:W-:Y:S02]  /*4040*/  ISETP.GT.AND P2, PT, R152, UR10, PT ;  /* 0x0000000a98007c0c */ /* 0x000fe4000bf44270 */
[----:B------:R-:W-:Y:S01]  /*4050*/  IMAD.U32 R203, RZ, RZ, UR6 ;  /* 0x00000006ffcb7e24 */ /* 0x000fe2000f8e00ff */
[----:B------:R-:W-:-:S04]  /*4060*/  USEL UR6, URZ, 0x1, UP0 ;  /* 0x000000013f067887 */ /* 0x000fc80008000000 */
[----:B------:R-:W-:-:S06]  /*4070*/  ULOP3.LUT UR7, UR7, UR6, URZ, 0x3c, !UPT ;  /* 0x0000000607077292 */ /* 0x000fcc000f8e3c3f */
[----:B------:R-:W-:Y:S01]  /*4080*/  IMAD.U32 R204, RZ, RZ, UR7 ;  /* 0x00000007ffcc7e24 */ /* 0x000fe2000f8e00ff */
[----:B-1----:R-:W-:Y:S06]  /*4090*/  @!P0 BRA `(.L_x_9218) ;  /* 0x0000000000048947 */ /* 0x002fec0003800000 */
[----:B------:R-:W-:Y:S01]  /*40a0*/  BPT.TRAP 0x1 ;  /* 0x000000040000795c */ /* 0x000fe20000300000 */
.L_x_9218:
[----:B------:R-:W-:Y:S02]  /*40b0*/  R2UR UR6, R16 ;  /* 0x00000000100672ca */ /* 0x000fe400000e0000 */
[----:B------:R-:W-:-:S11]  /*40c0*/  R2UR UR7, R204 ;  /* 0x00000000cc0772ca */ /* 0x000fd600000e0000 */
[----:B------:R-:W-:Y:S02]  /*40d0*/  ULEA UR6, UR60, UR6, 0x3 ;  /* 0x000000063c067291 */ /* 0x000fe4000f8e183f */
[----:B------:R-:W-:-:S04]  /*40e0*/  IMAD.U32 R200, RZ, RZ, UR7 ;  /* 0x00000007ffc87e24 */ /* 0x000fc8000f8e00ff */
[----:B------:R-:W-:Y:S01]  /*40f0*/  IMAD.U32 R212, RZ, RZ, UR6 ;  /* 0x00000006ffd47e24 */ /* 0x000fe2000f8e00ff */
[----:B------:R-:W-:-:S04]  /*4100*/  SHF.L.U32 R200, R200, 0x1f, RZ ;  /* 0x0000001fc8c87819 */ /* 0x000fc800000006ff */
[----:B------:R1:W2:Y:S01]  /*4110*/  SYNCS.PHASECHK.TRANS64.TRYWAIT P3, [UR6+0x32430], R200 ;  /* 0x032430c8ff0075a7 */ /* 0x0002a20008060146 */
[----:B------:R-:W-:Y:S05]  /*4120*/  @!P0 BRA `(.L_x_9219) ;  /* 0x0000000000048947 */ /* 0x000fea0003800000 */
[----:B------:R-:W-:Y:S01]  /*4130*/  BPT.TRAP 0x1 ;  /* 0x000000040000795c */ /* 0x000fe20000300000 */
.L_x_9219:
[----:B--2---:R-:W-:Y:S05]  /*4140*/  @P3 BRA `(.L_x_9220) ;  /* 0x00000000000c3947 */ /* 0x004fea0003800000 */
[----:B------:R-:W-:-:S13]  /*4150*/  R2UR UR6, R212 ;  /* 0x00000000d40672ca */ /* 0x000fda00000e0000 */
[----:B------:R-:W2:Y:S02]  /*4160*/  SYNCS.PHASECHK.TRANS64.TRYWAIT P3, [UR6+0x32430], R200 ;  /* 0x032430c8ff0075a7 */ /* 0x000ea40008060146 */
[----:B--2---:R-:W-:Y:S05]  /*4170*/  @!P3 BRA `(.L_x_9221) ;  /* 0x000000a40078b947 */ /* 0x004fea0003800000 */
.L_x_9220:
[----:B------:R-:W-:Y:S01]  /*4180*/  R2UR UR6, R0 ;  /* 0x00000000000672ca */ /* 0x000fe200000e0000 */
[----:B0-2---:R-:W-:Y:S01]  /*4190*/  WARPGROUP.ARRIVE ;  /* 0x00000000000079c5 */ /* 0x005fe20000000000 */
        /* <DEDUP_REMOVED lines=10> */
[----:B------:R-:W-:Y:S01]  /*4240*/  UIMAD UR6, UR60, 0x300, UR6 ;  /* 0x000003003c0678a4 */ /* 0x000fe2000f8e0206 */
[----:B------:R-:W-:Y:S02]  /*4250*/  R2UR UR16, R4 ;  /* 0x00000000041072ca */ /* 0x000fe400000e0000 */
[----:B------:R-:W-:Y:S01]  /*4260*/  R2UR UR17, R5 ;  /* 0x00000000051172ca */ /* 0x000fe200000e0000 */
[----:B------:R-:W-:Y:S01]  /*4270*/  UIADD3 UR7, UR6, 0x2, URZ ;  /* 0x0000000206077890 */ /* 0x000fe2000fffe03f */
[----:B------:R-:W-:Y:S02]  /*4280*/  MOV R208, UR13 ;  /* 0x0000000d00d07c02 */ /* 0x000fe40008000f00 */
[----:B------:R-:W-:Y:S01]  /*4290*/  UMOV UR22, UR6 ;  /* 0x0000000600167c82 */ /* 0x000fe20008000000 */
[----:B------:R-:W-:Y:S01]  /*42a0*/  MOV R209, UR12 ;  /* 0x0000000c00d17c02 */ /* 0x000fe20008000f00 */
[----:B------:R-:W-:Y:S01]  /*42b0*/  HGMMA.64x96x16.F32 R152, gdesc[UR20], RZ, !UPT, gsb0 ;  /* 0x01600000149879f0 */ /* 0x000fe2000c0008ff */
[----:B------:R-:W-:Y:S01]  /*42c0*/  R2UR UR12, R6 ;  /* 0x00000000060c72ca */ /* 0x000fe200000e0000 */
[----:B------:R-:W-:Y:S01]  /*42d0*/  UMOV UR18, UR7 ;  /* 0x0000000700127c82 */ /* 0x000fe20008000000 */
[----:B------:R-:W-:Y:S01]  /*42e0*/  R2UR UR13, R7 ;  /* 0x00000000070d72ca */ /* 0x000fe200000e0000 */
[----:B------:R-:W-:Y:S01]  /*42f0*/  UIADD3 UR7, UR6, 0x4, URZ ;  /* 0x0000000406077890 */ /* 0x000fe2000fffe03f */
[----:B------:R-:W-:Y:S01]  /*4300*/  MOV R210, UR9 ;  /* 0x0000000900d27c02 */ /* 0x000fe20008000f00 */
[----:B------:R-:W-:Y:S01]  /*4310*/  UIADD3 UR6, UR6, 0x6, URZ ;  /* 0x0000000606067890 */ /* 0x000fe2000fffe03f */
[----:B------:R-:W-:-:S02]  /*4320*/  MOV R211, UR8 ;  /* 0x0000000800d37c02 */ /* 0x000fc40008000f00 */
[----:B------:R-:W-:Y:S02]  /*4330*/  R2UR UR8, R8 ;  /* 0x00000000080872ca */ /* 0x000fe400000e0000 */
[----:B------:R-:W-:Y:S01]  /*4340*/  UMOV UR14, UR7 ;  /* 0x00000007000e7c82 */ /* 0x000fe20008000000 */
[----:B------:R-:W-:Y:S01]  /*4350*/  R2UR UR9, R9 ;  /* 0x00000000090972ca */ /* 0x000fe200000e0000 */
[----:B------:R-:W-:Y:S01]  /*4360*/  UMOV UR10, UR6 ;  /* 0x00000006000a7c82 */ /* 0x000fe20008000000 */
        /* <DEDUP_REMOVED lines=18> */
[----:B------:R-:W-:-:S12]  /*4490*/  @!P0 BRA `(.L_x_9222) ;  /* 0x0000000000048947 */ /* 0x000fd80003800000 */
[----:B------:R-:W-:Y:S01]  /*44a0*/  BPT.TRAP 0x1 ;  /* 0x000000040000795c */ /* 0x000fe20000300000 */
.L_x_9222:
[----:B------:R-:W-:-:S13]  /*44b0*/  R2UR UR6, R212 ;  /* 0x00000000d40672ca */ /* 0x000fda00000e0000 */
[----:B------:R0:W2:Y:S01]  /*44c0*/  SYNCS.PHASECHK.TRANS64.TRYWAIT P3, [UR6+0x32450], R200 ;  /* 0x032450c8ff0075a7 */ /* 0x0000a20008060146 */
[----:B------:R-:W-:Y:S05]  /*44d0*/  @!P0 BRA `(.L_x_9223) ;  /* 0x0000000000048947 */ /* 0x000fea0003800000 */
[----:B------:R-:W-:Y:S01]  /*44e0*/  BPT.TRAP 0x1 ;  /* 0x000000040000795c */ /* 0x000fe20000300000 */
.L_x_9223:
[----:B--2---:R-:W-:Y:S05]  /*44f0*/  @P3 BRA `(.L_x_9224) ;  /* 0x00000000000c3947 */ /* 0x004fea0003800000 */
[----:B------:R-:W-:-:S13]  /*4500*/  R2UR UR6, R212 ;  /* 0x00000000d40672ca */ /* 0x000fda00000e0000 */
[----:B------:R-:W2:Y:S02]  /*4510*/  SYNCS.PHASECHK.TRANS64.TRYWAIT P3, [UR6+0x32450], R200 ;  /* 0x032450c8ff0075a7 */ /* 0x000ea40008060146 */
[----:B--2---:R-:W-:Y:S05]  /*4520*/  @!P3 BRA `(.L_x_9225) ;  /* 0x000000a000a8b947 */ /* 0x004fea0003800000 */
.L_x_9224:
[----:B------:R-:W-:Y:S01]  /*4530*/  R2UR UR6, R14 ;  /* 0x000000000e0672ca */ /* 0x000fe200000e0000 */
[----:B------:R-:W-:Y:S01]  /*4540*/  WARPGROUP.ARRIVE ;  /* 0x00000000000079c5 */ /* 0x000fe20000000000 */
[----:B012---:R-:W-:Y:S01]  /*4550*/  MOV R200, UR49 ;  /* 0x0000003100c87c02 */ /* 0x007fe20008000f00 */
[----:B------:R-:W-:Y:S01]  /*4560*/  UMOV UR51, 0x40000040 ;  /* 0x4000004000337882 */ /* 0x000fe20000000000 */
[----:B------:R-:W-:Y:S01]  /*4570*/  MOV R201, UR48 ;  /* 0x0000003000c97c02 */ /* 0x000fe20008000f00 */
        /* <DEDUP_REMOVED lines=8> */
[----:B------:R-:W-:Y:S01]  /*4600*/  UIMAD UR58, UR60, 0xc00, UR6 ;  /* 0x00000c003c3a78a4 */ /* 0x000fe2000f8e0206 */
[----:B------:R-:W-:Y:S01]  /*4610*/  R2UR UR52, R12 ;  /* 0x000000000c3472ca */ /* 0x000fe200000e0000 */
[----:B------:R-:W-:Y:S01]  /*4620*/  UMOV UR19, 0x40000040 ;  /* 0x4000004000137882 */ /* 0x000fe20000000000 */
[----:B------:R-:W-:Y:S01]  /*4630*/  R2UR UR53, R13 ;  /* 0x000000000d3572ca */ /* 0x000fe200000e0000 */
[----:B------:R-:W-:-:S02]  /*4640*/  UIADD3 UR6, UR58, 0x2, URZ ;  /* 0x000000023a067890 */ /* 0x000fc4000fffe03f */
[----:B------:R-:W-:Y:S02]  /*4650*/  UIADD3 UR10, UR58, 0x6, URZ ;  /* 0x000000063a0a7890 */ /* 0x000fe4000fffe03f */
[----:B------:R-:W-:Y:S01]  /*4660*/  UMOV UR50, UR58 ;  /* 0x0000003a00327c82 */ /* 0x000fe20008000000 */
[----:B------:R-:W-:Y:S01]  /*4670*/  UIADD3 UR14, UR58, 0x300, URZ ;  /* 0x000003003a0e7890 */ /* 0x000fe2000fffe03f */
[----:B------:R-:W-:Y:S01]  /*4680*/  HGMMA.64x96x16.F32 R152, gdesc[UR48], R152, gsb0 ;  /* 0x01600000309879f0 */ /* 0x000fe20008000898 */
[----:B------:R-:W-:Y:S01]  /*4690*/  UMOV UR54, UR6 ;  /* 0x0000000600367c82 */ /* 0x000fe20008000000 */
[----:B------:R-:W-:Y:S01]  /*46a0*/  UIADD3 UR6, UR58, 0x4, URZ ;  /* 0x000000043a067890 */ /* 0x000fe2000fffe03f */
[----:B------:R-:W-:Y:S01]  /*46b0*/  R2UR UR49, R200 ;  /* 0x00000000c83172ca */ /* 0x000fe200000e0000 */
[----:B------:R-:W-:Y:S01]  /*46c0*/  UIADD3 UR18, UR58, 0x302, URZ ;  /* 0x000003023a127890 */ /* 0x000fe2000fffe03f */
[----:B------:R-:W-:Y:S01]  /*46d0*/  R2UR UR48, R201 ;  /* 0x00000000c93072ca */ /* 0x000fe200000e0000 */
[----:B------:R-:W-:Y:S01]  /*46e0*/  UIADD3 UR22, UR58, 0x304, URZ ;  /* 0x000003043a167890 */ /* 0x000fe2000fffe03f */
[----:B------:R-:W-:Y:S01]  /*46f0*/  UMOV UR23, 0x40000040 ;  /* 0x4000004000177882 */ /* 0x000fe20000000000 */
        /* <DEDUP_REMOVED lines=14> */
[----:B------:R-:W-:Y:S01]  /*47e0*/  UMOV UR59, 0x40000040 ;  /* 0x40000040003b7882 */ /* 0x000fe20000000000 */
[----:B------:R-:W-:-:S02]  /*47f0*/  WARPGROUP.DEPBAR.LE gsb0, 0x0 ;  /* 0x00008000000079c5 */ /* 0x000fc40000010000 */
[----:B------:R-:W-:-:S06]  /*4800*/  WARPGROUP.ARRIVE ;  /* 0x00000000000079c5 */ /* 0x000fcc0000000000 */
[----:B------:R-:W-:Y:S01]  /*4810*/  HGMMA.64x96x16.F32 R152, gdesc[UR52], R152, gsb0 ;  /* 0x01600000349879f0 */ /* 0x000fe20008000898 */
[----:B------:R-:W-:Y:S01]  /*4820*/  R2UR UR53, R205 ;  /* 0x00000000cd3572ca */ /* 0x000fe200000e0000 */
[----:B------:R-:W-:Y:S01]  /*4830*/  UIADD3 UR54, UR58, 0x904, URZ ;  /* 0x000009043a367890 */ /* 0x000fe2000fffe03f */
[----:B------:R-:W-:Y:S01]  /*4840*/  R2UR UR52, R206 ;  /* 0x00000000ce3472ca */ /* 0x000fe200000e0000 */
[----:B------:R-:W-:Y:S01]  /*4850*/  UMOV UR55, 0x40000040 ;  /* 0x4000004000377882 */ /* 0x000fe20000000000 */
[----:B------:R-:W-:Y:S01]  /*4860*/  UIADD3 UR58, UR58, 0x906, URZ ;  /* 0x000009063a3a7890 */ /* 0x000fe2000fffe03f */
[----:B------:R-:W-:Y:S02]  /*4870*/  WARPGROUP.DEPBAR.LE gsb0, 0x0 ;  /* 0x00008000000079c5 */ /* 0x000fe40000010000 */
[----:B------:R-:W-:-:S06]  /*4880*/  WARPGROUP.ARRIVE ;  /* 0x00000000000079c5 */ /* 0x000fcc0000000000 */
[----:B------:R-:W-:Y:S01]  /*4890*/  HGMMA.64x96x16.F32 R152, gdesc[UR4], R152, gsb0 ;  /* 0x01600000049879f0 */ /* 0x000fe20008000898 */
[----:B------:R-:W-:Y:S01]  /*48a0*/  ULDC UR6, c[0x0][0xa80] ;  /* 0x0002a00000067ab9 */ /* 0x000fe20000000800 */
[----:B------:R-:W-:-:S13]  /*48b0*/  R2UR UR7, R202 ;  /* 0x00000000ca0772ca */ /* 0x000fda00000e0000 */
[----:B------:R-:W-:Y:S01]  /*48c0*/  UIMAD UR7, UR60, 0xc00, UR7 ;  /* 0x00000c003c0778a4 */ /* 0x000fe2000f8e0207 */
[----:B------:R-:W-:Y:S02]  /*48d0*/  WARPGROUP.DEPBAR.LE gsb0, 0x0 ;  /* 0x00008000000079c5 */ /* 0x000fe40000010000 */
[----:B------:R-:W-:-:S06]  /*48e0*/  WARPGROUP.ARRIVE ;  /* 0x00000000000079c5 */ /* 0x000fcc0000000000 */
[----:B------:R-:W-:Y:S01]  /*48f0*/  HGMMA.64x96x16.F32 R152, gdesc[UR8], R152, gsb0 ;  /* 0x01600000089879f0 */ /* 0x000fe20008000898 */
[----:B------:R-:W-:Y:S01]  /*4900*/  R2UR UR11, R212 ;  /* 0x00000000d40b72ca */ /* 0x000fe200000e0000 */
        /* <DEDUP_REMOVED lines=62> */
[----:B0-----:R-:W-:Y:S01]  /*4cf0*/  FMNMX.FTZ R185, R201, R22, !PT ;  /* 0x00000016c9b97209 */ /* 0x001fe20007810000 */
        /* <DEDUP_REMOVED lines=26> */
[----:B------:R-:W-:-:S03]  /*4ea0*/  FMUL.FTZ R198, R198, UR61 ;  /* 0x0000003dc6c67c20 */ /* 0x000fc60008410000 */
        /* <DEDUP_REMOVED lines=48> */
[----:B------:R-:W-:-:S06]  /*51b0*/  FMUL.FTZ R192, R196, UR61 ;  /* 0x0000003dc4c07c20 */ /* 0x000fcc0008410000 */
        /* <DEDUP_REMOVED lines=38> */
[----:B--2---:R-:W-:-:S05]  /*5420*/  FMNMX.FTZ R193, R194, R193, !PT ;  /* 0x000000c1c2c17209 */ /* 0x004fca0007810000 */
[----:B------:R-:W2:Y:S02]  /*5430*/  SHFL.BFLY PT, R208, R193, 0x2, 0x1f ;  /* 0x0c401f00c1d07f89 */ /* 0x000ea400000e0000 */
[----:B------:R-:W3:Y:S01]  /*5440*/  MUFU.TANH R207, R207 ;  /* 0x000000cf00cf7308 */ /* 0x000ee20000002400 */
[----:B0-----:R-:W-:-:S04]  /*5450*/  FMNMX.FTZ R189, R195, R196, !PT ;  /* 0x000000c4c3bd7209 */ /* 0x001fc80007810000 */
[----:B-1----:R-:W-:-:S04]  /*5460*/  FMNMX.FTZ R196, R198, R189, !PT ;  /* 0x000000bdc6c47209 */ /* 0x002fc80007810000 */
[----:B---3--:R-:W-:-:S05]  /*5470*/  FMNMX.FTZ R196, R207, R196, !PT ;  /* 0x000000c4cfc47209 */ /* 0x008fca0007810000 */
[----:B------:R-:W0:Y:S01]  /*5480*/  SHFL.BFLY PT, R197, R196, 0x2, 0x1f ;  /* 0x0c401f00c4c57f89 */ /* 0x000e2200000e0000 */
[----:B--2---:R-:W-:-:S05]  /*5490*/  FMNMX.FTZ R208, R193, R208, !PT ;  /* 0x000000d0c1d07209 */ /* 0x004fca0007810000 */
[----:B------:R-:W1:Y:S01]  /*54a0*/  SHFL.BFLY PT, R189, R208, 0x1, 0x1f ;  /* 0x0c201f00d0bd7f89 */ /* 0x000e6200000e0000 */
[----:B0-----:R-:W-:-:S05]  /*54b0*/  FMNMX.FTZ R199, R196, R197, !PT ;  /* 0x000000c5c4c77209 */ /* 0x001fca0007810000 */
[----:B------:R-:W0:Y:S01]  /*54c0*/  SHFL.BFLY PT, R210, R199, 0x1, 0x1f ;  /* 0x0c201f00c7d27f89 */ /* 0x000e2200000e0000 */
[----:B-1----:R-:W-:-:S05]  /*54d0*/  FMNMX.FTZ R189, R208, R189, !PT ;  /* 0x000000bdd0bd7209 */ /* 0x002fca0007810000 */
[C---:B------:R-:W-:Y:S01]  /*54e0*/  FADD.FTZ R22, -R189.reuse, R22 ;  /* 0x00000016bd167221 */ /* 0x040fe20000010100 */
[----:B------:R-:W-:-:S03]  /*54f0*/  FMUL.FTZ R209, R189, UR6 ;  /* 0x00000006bdd17c20 */ /* 0x000fc60008410000 */
[----:B------:R-:W-:Y:S01]  /*5500*/  FMUL.FTZ R193, R22, UR6 ;  /* 0x0000000616c17c20 */ /* 0x000fe20008410000 */
[--C-:B------:R-:W-:Y:S01]  /*5510*/  FFMA.FTZ R22, R201, UR6, -R209.reuse ;  /* 0x00000006c9167c23 */ /* 0x100fe200080108d1 */
[----:B------:R-:W-:Y:S02]  /*5520*/  IMAD.U32 R201, RZ, RZ, UR11 ;  /* 0x0000000bffc97e24 */ /* 0x000fe4000f8e00ff */
[--C-:B------:R-:W-:Y:S01]  /*5530*/  FFMA.FTZ R197, R152, UR6, -R209.reuse ;  /* 0x0000000698c57c23 */ /* 0x100fe200080108d1 */
[--C-:B------:R-:W-:Y:S01]  /*5540*/  FFMA.FTZ R155, R155, UR6, -R209.reuse ;  /* 0x000000069b9b7c23 */ /* 0x100fe200080108d1 */
[----:B------:R-:W-:Y:S01]  /*5550*/  UMOV UR11, 0x40000040 ;  /* 0x40000040000b7882 */ /* 0x000fe20000000000 */
[----:B------:R-:W-:Y:S01]  /*5560*/  @!P1 VIADD R152, R201, 0x32440 ;  /* 0x00032440c9989836 */ /* 0x000fe20000000000 */
[----:B------:R-:W1:Y:S01]  /*5570*/  MUFU.EX2 R193, R193 ;  /* 0x000000c100c17308 */ /* 0x000e620000000800 */
[--C-:B------:R-:W-:Y:S01]  /*5580*/  FFMA.FTZ R213, R158, UR6, -R209.reuse ;  /* 0x000000069ed57c23 */ /* 0x100fe200080108d1 */
[--C-:B------:R-:W-:Y:S01]  /*5590*/  FFMA.FTZ R158, R161, UR6, -R209.reuse ;  /* 0x00000006a19e7c23 */ /* 0x100fe200080108d1 */
[--C-:B------:R-:W-:Y:S01]  /*55a0*/  FFMA.FTZ R161, R163, UR6, -R209.reuse ;  /* 0x00000006a3a17c23 */ /* 0x100fe200080108d1 */
[----:B------:R-:W-:Y:S01]  /*55b0*/  @!P1 PRMT R152, RZ, 0x654, R152 ;  /* 0x00000654ff989816 */ /* 0x000fe20000000098 */
[--C-:B------:R-:W-:Y:S01]  /*55c0*/  FFMA.FTZ R156, R156, UR6, -R209.reuse ;  /* 0x000000069c9c7c23 */ /* 0x100fe200080108d1 */
[--C-:B------:R-:W-:Y:S01]  /*55d0*/  FFMA.FTZ R162, R162, UR6, -R209.reuse ;  /* 0x00000006a2a27c23 */ /* 0x100fe200080108d1 */
[----:B0-----:R-:W-:Y:S01]  /*55e0*/  FMNMX.FTZ R196, R199, R210, !PT ;  /* 0x000000d2c7c47209 */ /* 0x001fe20007810000 */
[--C-:B------:R-:W-:Y:S01]  /*55f0*/  FFMA.FTZ R210, R157, UR6, -R209.reuse ;  /* 0x000000069dd27c23 */ /* 0x100fe200080108d1 */
[----:B------:R-:W-:Y:S01]  /*5600*/  IADD3 R157, -R19, 0xb, RZ ;  /* 0x0000000b139d7810 */ /* 0x000fe20007ffe1ff */
[----:B------:R-:W-:Y:S01]  /*5610*/  MUFU.EX2 R22, R22 ;  /* 0x0000001600167308 */ /* 0x000fe20000000800 */
[----:B------:R-:W-:Y:S01]  /*5620*/  FFMA.FTZ R170, R170, UR6, -R209 ;  /* 0x00000006aaaa7c23 */ /* 0x000fe200080108d1 */
[C---:B------:R-:W-:Y:S01]  /*5630*/  FADD.FTZ R23, -R196.reuse, R23 ;  /* 0x00000017c4177221 */ /* 0x040fe20000010100 */
[----:B------:R-:W-:Y:S01]  /*5640*/  FMUL.FTZ R211, R196, UR6 ;  /* 0x00000006c4d37c20 */ /* 0x000fe20008410000 */
[----:B------:R2:W-:Y:S06]  /*5650*/  BAR.ARV R157, 0x100 ;  /* 0x0004009d0000751d */ /* 0x0005ec0000002000 */
[----:B------:R-:W-:Y:S01]  /*5660*/  FMUL.FTZ R208, R23, UR6 ;  /* 0x0000000617d07c20 */ /* 0x000fe20008410000 */
[--C-:B------:R-:W-:Y:S01]  /*5670*/  FFMA.FTZ R23, R154, UR6, -R211.reuse ;  /* 0x000000069a177c23 */ /* 0x100fe200080108d3 */
[--C-:B------:R-:W-:Y:S01]  /*5680*/  FFMA.FTZ R212, R153, UR6, -R211.reuse ;  /* 0x0000000699d47c23 */ /* 0x100fe200080108d3 */
[--C-:B------:R-:W-:Y:S01]  /*5690*/  FFMA.FTZ R200, R200, UR6, -R211.reuse ;  /* 0x00000006c8c87c23 */ /* 0x100fe200080108d3 */
[--C-:B------:R-:W-:Y:S01]  /*56a0*/  FFMA.FTZ R205, R205, UR6, -R211.reuse ;  /* 0x00000006cdcd7c23 */ /* 0x100fe200080108d3 */
[----:B------:R0:W-:Y:S01]  /*56b0*/  @!P1 SYNCS.ARRIVE.TRANS64.RED.A1T0 RZ, [R152+URZ], RZ ;  /* 0x000000ff98ff99a7 */ /* 0x0001e2000810043f */
        /* <DEDUP_REMOVED lines=136> */
[----:B0-----:R-:W-:Y:S01]  /*5f40*/  F2FP.F16.F32.PACK_AB R152, R197, R22 ;  /* 0x00000016c598723e */ /* 0x001fe200000000ff */
[--C-:B------:R-:W-:Y:S01]  /*5f50*/  FFMA.FTZ R159, R159, UR6, -R211.reuse ;  /* 0x000000069f9f7c23 */ /* 0x100fe200080108d3 */
[----:B-1----:R-:W-:Y:S01]  /*5f60*/  F2FP.F16.F32.PACK_AB R154, R210, R199 ;  /* 0x000000c7d29a723e */ /* 0x002fe200000000ff */
[--C-:B------:R-:W-:Y:S01]  /*5f70*/  FFMA.FTZ R160, R160, UR6, -R211.reuse ;  /* 0x00000006a0a07c23 */ /* 0x100fe200080108d3 */
[----:B----4-:R-:W-:Y:S01]  /*5f80*/  F2FP.F16.F32.PACK_AB R153, R212, R23 ;  /* 0x00000017d499723e */ /* 0x010fe200000000ff */
[--C-:B------:R-:W-:Y:S01]  /*5f90*/  FFMA.FTZ R163, R165, UR6, -R211.reuse ;  /* 0x00000006a5a37c23 */ /* 0x100fe200080108d3 */
[----:B-----5:R-:W-:Y:S01]  /*5fa0*/  F2FP.F16.F32.PACK_AB R155, R205, R200 ;  /* 0x000000c8cd9b723e */ /* 0x020fe200000000ff */
[----:B------:R2:W-:Y:S01]  /*5fb0*/  BAR.SYNC.DEFER_BLOCKING R15, 0x100 ;  /* 0x0004000f0000751d */ /* 0x0005e20000010000 */
[----:B------:R-:W-:Y:S01]  /*5fc0*/  FFMA.FTZ R214, R167, UR6, -R211 ;  /* 0x00000006a7d67c23 */ /* 0x000fe200080108d3 */
[--C-:B------:R-:W-:Y:S01]  /*5fd0*/  FFMA.FTZ R165, R164, UR6, -R209.reuse ;  /* 0x00000006a4a57c23 */ /* 0x100fe200080108d1 */
[--C-:B------:R-:W-:Y:S01]  /*5fe0*/  FFMA.FTZ R164, R169, UR6, -R209.reuse ;  /* 0x00000006a9a47c23 */ /* 0x100fe200080108d1 */
[----:B------:R-:W-:Y:S01]  /*5ff0*/  FFMA.FTZ R167, R171, UR6, -R209 ;  /* 0x00000006aba77c23 */ /* 0x000fe200080108d1 */
[--C-:B------:R-:W-:Y:S01]  /*6000*/  FFMA.FTZ R169, R168, UR6, -R211.reuse ;  /* 0x00000006a8a97c23 */ /* 0x100fe200080108d3 */
[----:B------:R-:W-:Y:S01]  /*6010*/  MUFU.EX2 R156, R156 ;  /* 0x0000009c009c7308 */ /* 0x000fe20000000800 */
[--C-:B------:R-:W-:Y:S01]  /*6020*/  FFMA.FTZ R166, R166, UR6, -R211.reuse ;  /* 0x00000006a6a67c23 */ /* 0x100fe200080108d3 */
[--C-:B------:R-:W-:Y:S01]  /*6030*/  FFMA.FTZ R168, R173, UR6, -R211.reuse ;  /* 0x00000006ada87c23 */ /* 0x100fe200080108d3 */
[----:B------:R-:W-:Y:S01]  /*6040*/  FFMA.FTZ R171, R175, UR6, -R211 ;  /* 0x00000006afab7c23 */ /* 0x000fe200080108d3 */
[--C-:B------:R-:W-:Y:S01]  /*6050*/  FFMA.FTZ R173, R172, UR6, -R209.reuse ;  /* 0x00000006acad7c23 */ /* 0x100fe200080108d1 */
[--C-:B------:R-:W-:Y:S01]  /*6060*/  FFMA.FTZ R172, R177, UR6, -R209.reuse ;  /* 0x00000006b1ac7c23 */ /* 0x100fe200080108d1 */
[----:B------:R-:W-:Y:S01]  /*6070*/  FFMA.FTZ R175, R179, UR6, -R209 ;  /* 0x00000006b3af7c23 */ /* 0x000fe200080108d1 */
[--C-:B------:R-:W-:Y:S01]  /*6080*/  FFMA.FTZ R177, R176, UR6, -R211.reuse ;  /* 0x00000006b0b17c23 */ /* 0x100fe200080108d3 */
[----:B------:R-:W0:Y:S01]  /*6090*/  MUFU.EX2 R213, R213 ;  /* 0x000000d500d57308 */ /* 0x000e220000000800 */
[--C-:B------:R-:W-:Y:S01]  /*60a0*/  FFMA.FTZ R174, R174, UR6, -R211.reuse ;  /* 0x00000006aeae7c23 */ /* 0x100fe200080108d3 */
[--C-:B------:R-:W-:Y:S01]  /*60b0*/  FFMA.FTZ R176, R181, UR6, -R211.reuse ;  /* 0x00000006b5b07c23 */ /* 0x100fe200080108d3 */
[----:B------:R-:W-:Y:S01]  /*60c0*/  FFMA.FTZ R179, R183, UR6, -R211 ;  /* 0x00000006b7b37c23 */ /* 0x000fe200080108d3 */
[--C-:B------:R-:W-:Y:S01]  /*60d0*/  FFMA.FTZ R181, R180, UR6, -R209.reuse ;  /* 0x00000006b4b57c23 */ /* 0x100fe200080108d1 */
[--C-:B------:R-:W-:Y:S01]  /*60e0*/  FFMA.FTZ R180, R185, UR6, -R209.reuse ;  /* 0x00000006b9b47c23 */ /* 0x100fe200080108d1 */
[----:B------:R-:W-:Y:S01]  /*60f0*/  FFMA.FTZ R183, R187, UR6, -R209 ;  /* 0x00000006bbb77c23 */ /* 0x000fe200080108d1 */
[----:B------:R-:W-:Y:S01]  /*6100*/  FFMA.FTZ R185, R184, UR6, -R211 ;  /* 0x00000006b8b97c23 */ /* 0x000fe200080108d3 */
[----:B------:R-:W-:Y:S01]  /*6110*/  MUFU.EX2 R158, R158 ;  /* 0x0000009e009e7308 */ /* 0x000fe20000000800 */
[----:B------:R-:W-:Y:S01]  /*6120*/  FFMA.FTZ R178, R178, UR6, -R209 ;  /* 0x00000006b2b27c23 */ /* 0x000fe200080108d1 */
[----:B------:R-:W-:Y:S01]  /*6130*/  WARPGROUP.ARRIVE ;  /* 0x00000000000079c5 */ /* 0x000fe20000000000 */
[--C-:B------:R-:W-:Y:S01]  /*6140*/  FFMA.FTZ R182, R182, UR6, -R211.reuse ;  /* 0x00000006b6b67c23 */ /* 0x100fe200080108d3 */
[--C-:B------:R-:W-:Y:S01]  /*6150*/  FFMA.FTZ R184, R190, UR6, -R211.reuse ;  /* 0x00000006beb87c23 */ /* 0x100fe200080108d3 */
[----:B------:R-:W-:Y:S01]  /*6160*/  FFMA.FTZ R187, R206, UR6, -R211 ;  /* 0x00000006cebb7c23 */ /* 0x000fe200080108d3 */
[----:B------:R-:W-:Y:S01]  /*6170*/  FFMA.FTZ R215, R188, UR6, -R209 ;  /* 0x00000006bcd77c23 */ /* 0x000fe200080108d1 */
[----:B------:R-:W-:Y:S01]  /*6180*/  FFMA.FTZ R190, R191, UR6, -R211 ;  /* 0x00000006bfbe7c23 */ /* 0x000fe200080108d3 */
[----:B------:R-:W-:Y:S01]  /*6190*/  HGMMA.64x256x16.F32 R24, R152, gdesc[UR8].tnspB, R24, gsb0 ;  /* 0x43e0000898187df0 */ /* 0x000fe20008000818 */
[----:B------:R-:W-:Y:S01]  /*61a0*/  MUFU.EX2 R161, R161 ;  /* 0x000000a100a17308 */ /* 0x000fe20000000800 */
[----:B------:R-:W-:Y:S01]  /*61b0*/  UIADD3 UR10, UR7, 0x80, URZ ;  /* 0x00000080070a7890 */ /* 0x000fe2000fffe03f */
[--C-:B------:R-:W-:Y:S01]  /*61c0*/  FFMA.FTZ R186, R186, UR6, -R209.reuse ;  /* 0x00000006baba7c23 */ /* 0x100fe200080108d1 */
[----:B------:R-:W-:Y:S01]  /*61d0*/  UMOV UR11, 0x40000040 ;  /* 0x40000040000b7882 */ /* 0x000fe20000000000 */
[----:B------:R-:W-:Y:S01]  /*61e0*/  FFMA.FTZ R188, R192, UR6, -R209 ;  /* 0x00000006c0bc7c23 */ /* 0x000fe200080108d1 */
[----:B------:R-:W-:Y:S01]  /*61f0*/  FFMA.FTZ R191, R195, UR6, -R211 ;  /* 0x00000006c3bf7c23 */ /* 0x000fe200080108d3 */
[----:B------:R-:W-:Y:S01]  /*6200*/  FFMA.FTZ R209, R194, UR6, -R209 ;  /* 0x00000006c2d17c23 */ /* 0x000fe200080108d1 */
[--C-:B------:R-:W-:Y:S01]  /*6210*/  FFMA.FTZ R192, R198, UR6, -R211.reuse ;  /* 0x00000006c6c07c23 */ /* 0x100fe200080108d3 */
[----:B------:R-:W-:Y:S01]  /*6220*/  MUFU.EX2 R159, R159 ;  /* 0x0000009f009f7308 */ /* 0x000fe20000000800 */
[----:B------:R-:W-:Y:S01]  /*6230*/  FFMA.FTZ R195, R207, UR6, -R211 ;  /* 0x00000006cfc37c23 */ /* 0x000fe200080108d3 */
[----:B------:R-:W-:Y:S01]  /*6240*/  FFMA.FTZ R20, R193, R20, R22 ;  /* 0x00000014c1147223 */ /* 0x000fe20000010016 */
[----:B------:R-:W-:Y:S01]  /*6250*/  FFMA.FTZ R21, R208, R21, R23 ;  /* 0x00000015d0157223 */ /* 0x000fe20000010017 */
[----:B------:R-:W-:Y:S01]  /*6260*/  @!P1 IADD3 R201, R201, 0x32460, RZ ;  /* 0x00032460c9c99810 */ /* 0x000fe20007ffe0ff */
[----:B------:R-:W-:-:S02]  /*6270*/  IMAD.MOV.U32 R23, RZ, RZ, R196 ;  /* 0x000000ffff177224 */ /* 0x000fc400078e00c4 */
[----:B------:R-:W-:Y:S01]  /*6280*/  FADD.FTZ R20, R197, R20 ;  /* 0x00000014c5147221 */ /* 0x000fe20000010000 */
[----:B------:R-:W-:Y:S01]  /*6290*/  FADD.FTZ R21, R212, R21 ;  /* 0x00000015d4157221 */ /* 0x000fe20000010000 */
[----:B------:R-:W1:Y:S01]  /*62a0*/  MUFU.EX2 R160, R160 ;  /* 0x000000a000a07308 */ /* 0x000e620000000800 */
[----:B------:R-:W-:Y:S01]  /*62b0*/  @!P1 PRMT R201, RZ, 0x654, R201 ;  /* 0x00000654ffc99816 */ /* 0x000fe200000000c9 */
[----:B------:R-:W-:Y:S01]  /*62c0*/  FADD.FTZ R199, R199, R20 ;  /* 0x00000014c7c77221 */ /* 0x000fe20000010000 */
[----:B------:R-:W-:Y:S01]  /*62d0*/  FADD.FTZ R200, R200, R21 ;  /* 0x00000015c8c87221 */ /* 0x000fe20000010000 */
[----:B------:R-:W-:Y:S02]  /*62e0*/  IMAD.MOV.U32 R22, RZ, RZ, R189 ;  /* 0x000000ffff167224 */ /* 0x000fe400078e00bd */
[----:B------:R-:W-:Y:S01]  /*62f0*/  FADD.FTZ R199, R210, R199 ;  /* 0x000000c7d2c77221 */ /* 0x000fe20000010000 */
[----:B------:R-:W-:Y:S01]  /*6300*/  FADD.FTZ R200, R205, R200 ;  /* 0x000000c8cdc87221 */ /* 0x000fe20000010000 */
        /* <DEDUP_REMOVED lines=9> */
[----:B------:R-:W2:Y:S08]  /*63a0*/  MUFU.EX2 R171, R171 ;  /* 0x000000ab00ab7308 */ /* 0x000eb00000000800 */
[----:B------:R-:W-:Y:S08]  /*63b0*/  MUFU.EX2 R170, R170 ;  /* 0x000000aa00aa7308 */ /* 0x000ff00000000800 */
[----:B------:R-:W2:Y:S08]  /*63c0*/  MUFU.EX2 R173, R173 ;  /* 0x000000ad00ad7308 */ /* 0x000eb00000000800 */
[----:B------:R-:W-:Y:S08]  /*63d0*/  MUFU.EX2 R172, R172 ;  /* 0x000000ac00ac7308 */ /* 0x000ff00000000800 */
[----:B------:R-:W-:Y:S08]  /*63e0*/  MUFU.EX2 R175, R175 ;  /* 0x000000af00af7308 */ /* 0x000ff00000000800 */
[----:B------:R-:W-:Y:S08]  /*63f0*/  MUFU.EX2 R174, R174 ;  /* 0x000000ae00ae7308 */ /* 0x000ff00000000800 */
[----:B------:R-:W2:Y:S08]  /*6400*/  MUFU.EX2 R177, R177 ;  /* 0x000000b100b17308 */ /* 0x000eb00000000800 */
        /* <DEDUP_REMOVED lines=14> */
[----:B------:R-:W-:Y:S01]  /*64f0*/  MUFU.EX2 R190, R190 ;  /* 0x000000be00be7308 */ /* 0x000fe20000000800 */
[----:B------:R-:W-:-:S02]  /*6500*/  WARPGROUP.DEPBAR.LE gsb0, 0x0 ;  /* 0x00008000000079c5 */ /* 0x000fc40000010000 */
[----:B0-----:R-:W-:-:S05]  /*6510*/  F2FP.F16.F32.PACK_AB R152, R213, R156 ;  /* 0x0000009cd598723e */ /* 0x001fca00000000ff */
[----:B------:R-:W0:Y:S01]  /*6520*/  MUFU.EX2 R191, R191 ;  /* 0x000000bf00bf7308 */ /* 0x000e220000000800 */
[----:B-1----:R-:W-:Y:S01]  /*6530*/  F2FP.F16.F32.PACK_AB R153, R160, R159 ;  /* 0x0000009fa099723e */ /* 0x002fe200000000ff */
[----:B------:R-:W-:Y:S01]  /*6540*/  FADD.FTZ R156, R156, R199 ;  /* 0x000000c79c9c7221 */ /* 0x000fe20000010000 */
[----:B------:R-:W-:Y:S01]  /*6550*/  F2FP.F16.F32.PACK_AB R154, R161, R158 ;  /* 0x0000009ea19a723e */ /* 0x000fe200000000ff */
[----:B------:R-:W-:Y:S01]  /*6560*/  FADD.FTZ R159, R159, R200 ;  /* 0x000000c89f9f7221 */ /* 0x000fe20000010000 */
[----:B---3--:R-:W-:Y:S01]  /*6570*/  F2FP.F16.F32.PACK_AB R155, R214, R163 ;  /* 0x000000a3d69b723e */ /* 0x008fe200000000ff */
[----:B------:R-:W-:Y:S02]  /*6580*/  FADD.FTZ R213, R213, R156 ;  /* 0x0000009cd5d57221 */ /* 0x000fe40000010000 */
[----:B------:R-:W-:Y:S01]  /*6590*/  MUFU.EX2 R192, R192 ;  /* 0x000000c000c07308 */ /* 0x000fe20000000800 */
[----:B------:R-:W-:Y:S01]  /*65a0*/  WARPGROUP.ARRIVE ;  /* 0x00000000000079c5 */ /* 0x000fe20000000000 */
[----:B------:R-:W-:Y:S01]  /*65b0*/  FADD.FTZ R160, R160, R159 ;  /* 0x0000009fa0a07221 */ /* 0x000fe20000010000 */
[----:B------:R-:W-:-:S03]  /*65c0*/  FADD.FTZ R158, R158, R213 ;  /* 0x000000d59e9e7221 */ /* 0x000fc60000010000 */
[----:B------:R-:W-:Y:S01]  /*65d0*/  FADD.FTZ R163, R163, R160 ;  /* 0x000000a0a3a37221 */ /* 0x000fe20000010000 */
[----:B------:R-:W-:Y:S01]  /*65e0*/  HGMMA.64x256x16.F32 R24, R152, gdesc[UR8].tnspB, R24, gsb0 ;  /* 0x43e0000898187df0 */ /* 0x000fe20008000818 */
[----:B------:R-:W-:Y:S01]  /*65f0*/  UIADD3 UR10, UR7, 0x100, URZ ;  /* 0x00000100070a7890 */ /* 0x000fe2000fffe03f */
[----:B------:R-:W1:Y:S01]  /*6600*/  MUFU.EX2 R195, R195 ;  /* 0x000000c300c37308 */ /* 0x000e620000000800 */
[----:B------:R-:W-:Y:S01]  /*6610*/  UMOV UR11, 0x40000040 ;  /* 0x40000040000b7882 */ /* 0x000fe20000000000 */
[----:B------:R-:W-:Y:S01]  /*6620*/  FADD.FTZ R161, R161, R158 ;  /* 0x0000009ea1a17221 */ /* 0x000fe20000010000 */
[----:B------:R-:W-:Y:S01]  /*6630*/  FADD.FTZ R163, R214, R163 ;  /* 0x000000a3d6a37221 */ /* 0x000fe20000010000 */
[----:B------:R-:W-:Y:S02]  /*6640*/  WARPGROUP.DEPBAR.LE gsb0, 0x0 ;  /* 0x00008000000079c5 */ /* 0x000fe40000010000 */
[----:B----4-:R-:W-:Y:S01]  /*6650*/  F2FP.F16.F32.PACK_AB R152, R165, R162 ;  /* 0x000000a2a598723e */ /* 0x010fe200000000ff */
[----:B------:R-:W-:Y:S01]  /*6660*/  FADD.FTZ R162, R162, R161 ;  /* 0x000000a1a2a27221 */ /* 0x000fe20000010000 */
[----:B-----5:R-:W-:Y:S01]  /*6670*/  F2FP.F16.F32.PACK_AB R153, R169, R166 ;  /* 0x000000a6a999723e */ /* 0x020fe200000000ff */
[----:B------:R-:W-:Y:S01]  /*6680*/  FADD.FTZ R166, R166, R163 ;  /* 0x000000a3a6a67221 */ /* 0x000fe20000010000 */
[----:B------:R-:W-:Y:S01]  /*6690*/  F2FP.F16.F32.PACK_AB R154, R167, R164 ;  /* 0x000000a4a79a723e */ /* 0x000fe200000000ff */
[----:B------:R-:W-:Y:S01]  /*66a0*/  FADD.FTZ R165, R165, R162 ;  /* 0x000000a2a5a57221 */ /* 0x000fe20000010000 */
[----:B--2---:R-:W-:Y:S01]  /*66b0*/  F2FP.F16.F32.PACK_AB R155, R171, R168 ;  /* 0x000000a8ab9b723e */ /* 0x004fe200000000ff */
[----:B------:R-:W-:-:S02]  /*66c0*/  FADD.FTZ R169, R169, R166 ;  /* 0x000000a6a9a97221 */ /* 0x000fc40000010000 */
[----:B------:R-:W-:Y:S01]  /*66d0*/  FADD.FTZ R164, R164, R165 ;  /* 0x000000a5a4a47221 */ /* 0x000fe20000010000 */
[----:B------:R-:W-:Y:S01]  /*66e0*/  WARPGROUP.ARRIVE ;  /* 0x00000000000079c5 */ /* 0x000fe20000000000 */
[----:B------:R-:W-:Y:S02]  /*66f0*/  FADD.FTZ R168, R168, R169 ;  /* 0x000000a9a8a87221 */ /* 0x000fe40000010000 */
[----:B------:R-:W-:Y:S02]  /*6700*/  FADD.FTZ R167, R167, R164 ;  /* 0x000000a4a7a77221 */ /* 0x000fe40000010000 */
[----:B------:R-:W-:-:S05]  /*6710*/  FADD.FTZ R171, R171, R168 ;  /* 0x000000a8abab7221 */ /* 0x000fca0000010000 */
        /* <DEDUP_REMOVED lines=40> */
[----:B0-----:R-:W-:Y:S01]  /*69a0*/  F2FP.F16.F32.PACK_AB R153, R191, R190 ;  /* 0x000000bebf99723e */ /* 0x001fe200000000ff */
        /* <DEDUP_REMOVED lines=9> */
[----:B------:R-:W-:-:S08]  /*6a40*/  FADD.FTZ R21, R195, R192 ;  /* 0x000000c0c3157221 */ /* 0x000fd00000010000 */
[----:B------:R-:W-:Y:S03]  /*6a50*/  HGMMA.64x256x16.F32 R24, R152, gdesc[UR8].tnspB, R24, gsb0 ;  /* 0x43e0000898187df0 */ /* 0x000fe60008000818 */
[----:B------:R-:W-:Y:S02]  /*6a60*/  WARPGROUP.DEPBAR.LE gsb0, 0x0 ;  /* 0x00008000000079c5 */ /* 0x000fe40000010000 */
[----:B------:R1:W-:Y:S01]  /*6a70*/  @!P1 SYNCS.ARRIVE.TRANS64.RED.A1T0 RZ, [R201+URZ], RZ ;  /* 0x000000ffc9ff99a7 */ /* 0x0003e2000810043f */
[----:B------:R-:W-:Y:S05]  /*6a80*/  @P2 BRA `(.L_x_9226) ;  /* 0xffffffd4004c2947 */ /* 0x000fea000383ffff */
.L_x_9217:
[----:B------:R-:W2:Y:S01]  /*6a90*/  SHFL.BFLY PT, R3, R20, 0x2, 0x1f ;  /* 0x0c401f0014037f89 */ /* 0x000ea200000e0000 */
[----:B------:R-:W-:Y:S01]  /*6aa0*/  IMAD.MOV.U32 R4, RZ, RZ, RZ ;  /* 0x000000ffff047224 */ /* 0x000fe200078e00ff */
[----:B------:R3:W-:Y:S08]  /*6ab0*/  BAR.ARV R157, 0x100 ;  /* 0x0004009d0000751d */ /* 0x0007f00000002000 */
[----:B------:R-:W-:Y:S06]  /*6ac0*/  BAR.ARV 0x8, 0x180 ;  /* 0x0206000000007b1d */ /* 0x000fec0000002000 */
[----:B------:R-:W-:Y:S01]  /*6ad0*/  PLOP3.LUT P0, PT, PT, PT, PT, 0x8, 0x0 ;  /* 0x000000000000781c */ /* 0x000fe20003f0e170 */
[----:B------:R-:W4:Y:S01]  /*6ae0*/  SHFL.BFLY PT, R2, R21, 0x2, 0x1f ;  /* 0x0c401f0015027f89 */ /* 0x000f2200000e0000 */
[----:B--2---:R-:W-:-:S05]  /*6af0*/  FADD.FTZ R3, R3, R20 ;  /* 0x0000001403037221 */ /* 0x004fca0000010000 */
[----:B------:R-:W2:Y:S01]  /*6b00*/  SHFL.BFLY PT, R0, R3, 0x1, 0x1f ;  /* 0x0c201f0003007f89 */ /* 0x000ea200000e0000 */
[----:B----4-:R-:W-:-:S05]  /*6b10*/  FADD.FTZ R2, R2, R21 ;  /* 0x0000001502027221 */ /* 0x010fca0000010000 */
[----:B------:R-:W4:Y:S01]  /*6b20*/  SHFL.BFLY PT, R5, R2, 0x1, 0x1f ;  /* 0x0c201f0002057f89 */ /* 0x000f2200000e0000 */
[----:B--2---:R-:W-:Y:S01]  /*6b30*/  FADD.FTZ R7, R3, R0 ;  /* 0x0000000003077221 */ /* 0x004fe20000010000 */
[----:B------:R-:W-:Y:S02]  /*6b40*/  IMAD.MOV.U32 R0, RZ, RZ, RZ ;  /* 0x000000ffff007224 */ /* 0x000fe400078e00ff */
[----:B------:R-:W-:Y:S02]  /*6b50*/  IMAD.MOV.U32 R3, RZ, RZ, -0x800000 ;  /* 0xff800000ff037424 */ /* 0x000fe400078e00ff */
[----:B------:R-:W-:-:S13]  /*6b60*/  FSETP.NE.FTZ.AND P1, PT, R7, RZ, PT ;  /* 0x000000ff0700720b */ /* 0x000fda0003f35000 */
[----:B------:R-:W2:Y:S01]  /*6b70*/  @P1 MUFU.RCP R4, R7 ;  /* 0x0000000700041308 */ /* 0x000ea20000001000 */
[----:B----4-:R-:W-:Y:S01]  /*6b80*/  FADD.FTZ R8, R2, R5 ;  /* 0x0000000502087221 */ /* 0x010fe20000010000 */
[----:B------:R-:W-:-:S04]  /*6b90*/  IMAD.MOV.U32 R2, RZ, RZ, -0x800000 ;  /* 0xff800000ff027424 */ /* 0x000fc800078e00ff */
[----:B------:R-:W-:Y:S02]  /*6ba0*/  FSETP.NE.FTZ.AND P2, PT, R8, RZ, PT ;  /* 0x000000ff0800720b */ /* 0x000fe40003f55000 */
[----:B------:R-:W4:Y:S01]  /*6bb0*/  @P1 MUFU.LG2 R5, R7 ;  /* 0x0000000700051308 */ /* 0x000f220000000c00 */
[-C--:B--2---:R-:W-:Y:S01]  /*6bc0*/  FMUL.FTZ R24, R24, R4.reuse ;  /* 0x0000000418187220 */ /* 0x084fe20000410000 */
[-C--:B------:R-:W-:Y:S01]  /*6bd0*/  FMUL.FTZ R25, R25, R4.reuse ;  /* 0x0000000419197220 */ /* 0x080fe20000410000 */
[----:B------:R-:W-:-:S08]  /*6be0*/  FMUL.FTZ R28, R28, R4 ;  /* 0x000000041c1c7220 */ /* 0x000fd00000410000 */
[----:B------:R-:W2:Y:S01]  /*6bf0*/  @P2 MUFU.LG2 R6, R8 ;  /* 0x0000000800062308 */ /* 0x000ea20000000c00 */
[-C--:B------:R-:W-:Y:S01]  /*6c00*/  FMUL.FTZ R29, R29, R4.reuse ;  /* 0x000000041d1d7220 */ /* 0x080fe20000410000 */
[-C--:B------:R-:W-:Y:S01]  /*6c10*/  FMUL.FTZ R32, R32, R4.reuse ;  /* 0x0000000420207220 */ /* 0x080fe20000410000 */
[-C--:B------:R-:W-:Y:S01]  /*6c20*/  FMUL.FTZ R33, R33, R4.reuse ;  /* 0x0000000421217220 */ /* 0x080fe20000410000 */
[-C--:B------:R-:W-:Y:S01]  /*6c30*/  FMUL.FTZ R36, R36, R4.reuse ;  /* 0x0000000424247220 */ /* 0x080fe20000410000 */
[-C--:B------:R-:W-:Y:S01]  /*6c40*/  FMUL.FTZ R37, R37, R4.reuse ;  /* 0x0000000425257220 */ /* 0x080fe20000410000 */
[-C--:B------:R-:W-:Y:S01]  /*6c50*/  FMUL.FTZ R40, R40, R4.reuse ;  /* 0x0000000428287220 */ /* 0x080fe20000410000 */
[-C--:B------:R-:W-:Y:S01]  /*6c60*/  FMUL.FTZ R41, R41, R4.reuse ;  /* 0x0000000429297220 */ /* 0x080fe20000410000 */
[----:B------:R5:W0:Y:S01]  /*6c70*/  @P2 MUFU.RCP R0, R8 ;  /* 0x0000000800002308 */ /* 0x000a220000001000 */
        /* <DEDUP_REMOVED lines=54> */
[----:B------:R-:W-:-:S02]  /*6fe0*/  IMAD.U32 R4, RZ, RZ, UR6 ;  /* 0x00000006ff047e24 */ /* 0x000fc4000f8e00ff */
[----:B----4-:R-:W-:Y:S01]  /*6ff0*/  @P1 FMUL.FTZ R5, R5, 0.69314718246459960938 ;  /* 0x3f31721805051820 */ /* 0x010fe20000410000 */
[----:B-----5:R-:W-:Y:S02]  /*7000*/  IMAD.U32 R8, RZ, RZ, UR6 ;  /* 0x00000006ff087e24 */ /* 0x020fe4000f8e00ff */
[----:B--2---:R-:W-:Y:S01]  /*7010*/  @P2 FMUL.FTZ R7, R6, 0.69314718246459960938 ;  /* 0x3f31721806072820 */ /* 0x004fe20000410000 */
[----:B------:R-:W-:Y:S01]  /*7020*/  @P1 FMUL.FTZ R4, R4, 0.69314718246459960938 ;  /* 0x3f31721804041820 */ /* 0x000fe20000410000 */
[-C--:B0-----:R-:W-:Y:S01]  /*7030*/  FMUL.FTZ R26, R26, R0.reuse ;  /* 0x000000001a1a7220 */ /* 0x081fe20000410000 */
        /* <DEDUP_REMOVED lines=65> */
[----:B---3--:R-:W-:-:S07]  /*7450*/  @P2 FFMA.FTZ R2, R8, R196, R7 ;  /* 0x000000c408022223 */ /* 0x008fce0000010007 */
.L_x_9205:
[----:B------:R-:W-:Y:S05]  /*7460*/  @P0 BRA `(.L_x_9227) ;  /* 0x0000002000600947 */ /* 0x000fea0003800000 */
[----:B------:R-:W0:Y:S01]  /*7470*/  S2R R0, SR_TID.X ;  /* 0x0000000000007919 */ /* 0x000e220000002100 */
[----:B------:R-:W2:Y:S01]  /*7480*/  LDC R8, c[0x0][0xce8] ;  /* 0x00033a00ff087b82 */ /* 0x000ea20000000800 */
[----:B------:R-:W-:Y:S01]  /*7490*/  R2UR UR13, R18 ;  /* 0x00000000120d72ca */ /* 0x000fe200000e0000 */
[----:B------:R-:W-:Y:S01]  /*74a0*/  ULDC.64 UR8, c[0x0][0xcd0] ;  /* 0x0003340000087ab9 */ /* 0x000fe20000000a00 */
[----:B------:R-:W3:Y:S01]  /*74b0*/  S2R R16, SR_CTAID.X ;  /* 0x0000000000107919 */ /* 0x000ee20000002500 */
[----:B------:R-:W-:Y:S01]  /*74c0*/  ULDC.64 UR14, c[0x0][0x208] ;  /* 0x00008200000e7ab9 */ /* 0x000fe20000000a00 */
[----:B------:R-:W-:Y:S03]  /*74d0*/  BSSY B0, `(.L_x_9228) ;  /* 0x000014b000007945 */ /* 0x000fe60003800000 */
[----:B------:R-:W4:Y:S06]  /*74e0*/  S2UR UR12, SR_CTAID.Z ;  /* 0x00000000000c79c3 */ /* 0x000f2c0000002700 */
[----:B------:R-:W-:-:S02]  /*74f0*/  USHF.R.S32.HI UR7, URZ, 0x1f, UR13 ;  /* 0x0000001f3f077899 */ /* 0x000fc4000801140d */
[----:B------:R-:W-:Y:S01]  /*7500*/  IMAD R19, RZ, RZ, -UR13 ;  /* 0x8000000dff137e24 */ /* 0x000fe2000f8e02ff */
[----:B------:R-:W5:Y:S01]  /*7510*/  LDC.64 R20, c[0x0][0xcd8] ;  /* 0x00033600ff147b82 */ /* 0x000f620000000a00 */
[----:B------:R-:W-:Y:S02]  /*7520*/  UIMAD.WIDE.U32 UR4, UR13, UR8, URZ ;  /* 0x000000080d0472a5 */ /* 0x000fe4000f8e003f */
[----:B------:R-:W-:-:S04]  /*7530*/  UIMAD UR6, UR7, UR8, URZ ;  /* 0x00000008070672a4 */ /* 0x000fc8000f8e023f */
[----:B------:R-:W-:Y:S01]  /*7540*/  UIMAD UR6, UR13, UR9, UR6 ;  /* 0x000000090d0672a4 */ /* 0x000fe2000f8e0206 */
[----:B--2---:R-:W-:Y:S01]  /*7550*/  ISETP.NE.AND P0, PT, R8, 0x1, PT ;  /* 0x000000010800780c */ /* 0x004fe20003f05270 */
[----:B------:R-:W2:Y:S01]  /*7560*/  S2UR UR11, SR_CTAID.Y ;  /* 0x00000000000b79c3 */ /* 0x000ea20000002600 */
[----:B------:R-:W-:Y:S01]  /*7570*/  ULDC.64 UR8, c[0x0][0xc38] ;  /* 0x00030e0000087ab9 */ /* 0x000fe20000000a00 */
[----:B------:R-:W-:Y:S02]  /*7580*/  UIADD3 UR6, UR5, UR6, URZ ;  /* 0x0000000605067290 */ /* 0x000fe4000fffe03f */
[----:B------:R-:W-:Y:S01]  /*7590*/  UIMAD UR7, UR7, UR8, URZ ;  /* 0x00000008070772a4 */ /* 0x000fe2000f8e023f */
[----:B0-----:R-:W-:Y:S01]  /*75a0*/  VIADD R14, R0, 0xffffff80 ;  /* 0xffffff80000e7836 */ /* 0x001fe20000000000 */
[----:B----4-:R-:W-:Y:S02]  /*75b0*/  USHF.R.S32.HI UR10, URZ, 0x1f, UR12 ;  /* 0x0000001f3f0a7899 */ /* 0x010fe4000801140c */
[----:B------:R-:W2:Y:S02]  /*75c0*/  LDC R152, c[0x0][0xd50] ;  /* 0x00035400ff987b82 */ /* 0x000ea40000000800 */
[----:B------:R-:W-:-:S04]  /*75d0*/  SHF.R.S32.HI R7, RZ, 0x1f, R14 ;  /* 0x0000001fff077819 */ /* 0x000fc8000001140e */
[CC--:B------:R-:W-:Y:S02]  /*75e0*/  LEA.HI R4, R7.reuse, R14.reuse, RZ, 0x7 ;  /* 0x0000000e07047211 */ /* 0x0c0fe400078f38ff */
[----:B------:R-:W0:Y:S01]  /*75f0*/  LDC.64 R22, c[0x0][0xc40] ;  /* 0x00031000ff167b82 */ /* 0x000e220000000a00 */
[----:B------:R-:W-:Y:S02]  /*7600*/  LEA.HI R7, R7, R14, RZ, 0x2 ;  /* 0x0000000e07077211 */ /* 0x000fe400078f10ff */
[----:B------:R-:W-:Y:S02]  /*7610*/  LOP3.LUT R5, R4, 0xffffff80, RZ, 0xc0, !PT ;  /* 0xffffff8004057812 */ /* 0x000fe400078ec0ff */
[----:B------:R-:W-:Y:S02]  /*7620*/  SHF.R.S32.HI R9, RZ, 0x7, R4 ;  /* 0x00000007ff097819 */ /* 0x000fe40000011404 */
[----:B------:R-:W-:Y:S01]  /*7630*/  LOP3.LUT R7, R7, 0xfffffffc, RZ, 0xc0, !PT ;  /* 0xfffffffc07077812 */ /* 0x000fe200078ec0ff */
[----:B------:R-:W-:Y:S01]  /*7640*/  IMAD.IADD R0, R14, 0x1, -R5 ;  /* 0x000000010e007824 */ /* 0x000fe200078e0a05 */
[----:B------:R-:W-:Y:S01]  /*7650*/  LEA.HI R4, R4, R9, RZ, 0x1 ;  /* 0x0000000904047211 */ /* 0x000fe200078f08ff */
[----:B------:R-:W4:Y:S01]  /*7660*/  @P0 LDC R17, c[0x0][0xcf0] ;  /* 0x00033c00ff110b82 */ /* 0x000f220000000800 */
[----:B------:R-:W-:-:S02]  /*7670*/  IADD3 R7, R14, -R7, RZ ;  /* 0x800000070e077210 */ /* 0x000fc40007ffe0ff */
[----:B------:R-:W-:Y:S02]  /*7680*/  SHF.R.S32.HI R11, RZ, 0x1f, R0 ;  /* 0x0000001fff0b7819 */ /* 0x000fe40000011400 */
[----:B------:R-:W-:Y:S02]  /*7690*/  LOP3.LUT R4, R4, 0x3fffffe, RZ, 0xc0, !PT ;  /* 0x03fffffe04047812 */ /* 0x000fe400078ec0ff */
[----:B------:R-:W-:Y:S01]  /*76a0*/  LEA.HI R10, R11, R0, RZ, 0x2 ;  /* 0x000000000b0a7211 */ /* 0x000fe200078f10ff */
[----:B------:R-:W1:Y:S03]  /*76b0*/  @P0 LDC R14, c[0x0][0xcec] ;  /* 0x00033b00ff0e0b82 */ /* 0x000e660000000800 */
[--C-:B------:R-:W-:Y:S02]  /*76c0*/  SHF.R.S32.HI R5, RZ, 0x2, R10.reuse ;  /* 0x00000002ff057819 */ /* 0x100fe4000001140a */
[----:B------:R-:W-:-:S03]  /*76d0*/  SHF.R.S32.HI R6, RZ, 0x1f, R10 ;  /* 0x0000001fff067819 */ /* 0x000fc6000001140a */
[----:B------:R-:W4:Y:S01]  /*76e0*/  @P0 LDC R154, c[0x0][0xcec] ;  /* 0x00033b00ff9a0b82 */ /* 0x000f220000000800 */
[----:B------:R-:W-:-:S04]  /*76f0*/  LEA.HI R6, R6, R5, RZ, 0x3 ;  /* 0x0000000506067211 */ /* 0x000fc800078f18ff */
[----:B------:R-:W-:Y:S01]  /*7700*/  LOP3.LUT R12, R6, 0xfffffff8, RZ, 0xc0, !PT ;  /* 0xfffffff8060c7812 */ /* 0x000fe200078ec0ff */
[----:B------:R-:W-:Y:S01]  /*7710*/  IMAD.IADD R6, R9, 0x1, -R4 ;  /* 0x0000000109067824 */ /* 0x000fe200078e0a04 */
[----:B------:R-:W-:Y:S01]  /*7720*/  LEA.HI R9, R7, R7, RZ, 0x1 ;  /* 0x0000000707097211 */ /* 0x000fe200078f08ff */
[----:B------:R-:W4:Y:S01]  /*7730*/  @P0 LDC R153, c[0x0][0xcf0] ;  /* 0x00033c00ff990b82 */ /* 0x000f220000000800 */
[----:B------:R-:W-:Y:S01]  /*7740*/  LEA.HI R4, R11, R0, RZ, 0x5 ;  /* 0x000000000b047211 */ /* 0x000fe200078f28ff */
[----:B------:R-:W-:Y:S01]  /*7750*/  IMAD.IADD R5, R5, 0x1, -R12 ;  /* 0x0000000105057824 */ /* 0x000fe200078e0a0c */
[----:B------:R-:W-:Y:S02]  /*7760*/  LOP3.LUT R12, R9, 0x1ffffffe, RZ, 0xc0, !PT ;  /* 0x1ffffffe090c7812 */ /* 0x000fe400078ec0ff */
[----:B------:R-:W-:-:S03]  /*7770*/  SHF.R.S32.HI R4, RZ, 0x5, R4 ;  /* 0x00000005ff047819 */ /* 0x000fc60000011404 */
[----:B------:R-:W-:Y:S02]  /*7780*/  IMAD.IADD R12, R7, 0x1, -R12 ;  /* 0x00000001070c7824 */ /* 0x000fe400078e0a0c */
[----:B------:R-:W-:Y:S02]  /*7790*/  IMAD R7, R4, 0x10, R5 ;  /* 0x0000001004077824 */ /* 0x000fe400078e0205 */
[----:B------:R-:W-:Y:S02]  /*77a0*/  IMAD.U32 R5, RZ, RZ, UR5 ;  /* 0x00000005ff057e24 */ /* 0x000fe4000f8e00ff */
[----:B------:R-:W-:Y:S02]  /*77b0*/  IMAD R9, R6, 0x40, R7 ;  /* 0x0000004006097824 */ /* 0x000fe400078e0207 */
[----:B------:R-:W-:Y:S01]  /*77c0*/  IMAD.U32 R4, RZ, RZ, UR4 ;  /* 0x00000004ff047e24 */ /* 0x000fe2000f8e00ff */
[----:B------:R-:W-:Y:S01]  /*77d0*/  UIMAD.WIDE.U32 UR4, UR13, UR8, URZ ;  /* 0x000000080d0472a5 */ /* 0x000fe2000f8e003f */
[----:B------:R-:W-:Y:S01]  /*77e0*/  IMAD.U32 R5, RZ, RZ, UR6 ;  /* 0x00000006ff057e24 */ /* 0x000fe2000f8e00ff */
[----:B------:R-:W-:Y:S01]  /*77f0*/  UIMAD UR6, UR13, UR9, UR7 ;  /* 0x000000090d0672a4 */ /* 0x000fe2000f8e0207 */
[----:B------:R-:W-:-:S02]  /*7800*/  IMAD R12, R12, 0x8, R9 ;  /* 0x000000080c0c7824 */ /* 0x000fc400078e0209 */
[----:B-----5:R-:W-:Y:S01]  /*7810*/  IMAD R6, R20, UR10, RZ ;  /* 0x0000000a14067c24 */ /* 0x020fe2000f8e02ff */
[----:B------:R-:W-:Y:S01]  /*7820*/  UIADD3 UR6, UR5, UR6, URZ ;  /* 0x0000000605067290 */ /* 0x000fe2000fffe03f */
[----:B---3--:R-:W-:Y:S01]  /*7830*/  IMAD R11, R16, 0x80, R12 ;  /* 0x00000080100b7824 */ /* 0x008fe200078e020c */
[----:B------:R-:W-:Y:S01]  /*7840*/  ULDC.64 UR8, c[0x0][0xc28] ;  /* 0x00030a0000087ab9 */ /* 0x000fe20000000a00 */
[----:B------:R-:W-:Y:S01]  /*7850*/  IMAD R15, R21, UR12, R6 ;  /* 0x0000000c150f7c24 */ /* 0x000fe2000f8e0206 */
[----:B------:R-:W-:Y:S01]  /*7860*/  MOV R6, UR4 ;  /* 0x0000000400067c02 */ /* 0x000fe20008000f00 */
[----:B-1----:R-:W-:-:S04]  /*7870*/  @P0 IMAD.HI.U32 R12, R11, R14, RZ ;  /* 0x0000000e0b0c0227 */ /* 0x002fc800078e00ff */
[----:B------:R-:W-:Y:S01]  /*7880*/  IMAD.U32 R7, RZ, RZ, UR5 ;  /* 0x00000005ff077e24 */ /* 0x000fe2000f8e00ff */
[----:B------:R-:W-:Y:S01]  /*7890*/  ULDC.64 UR4, c[0x0][0xce0] ;  /* 0x0003380000047ab9 */ /* 0x000fe20000000a00 */
[----:B0-----:R-:W-:Y:S02]  /*78a0*/  IMAD R14, R22, UR10, RZ ;  /* 0x0000000a160e7c24 */ /* 0x001fe4000f8e02ff */
[----:B--2---:R-:W-:Y:S02]  /*78b0*/  IMAD R21, R152, R19, UR11 ;  /* 0x0000000b98157e24 */ /* 0x004fe4000f8e0213 */
[----:B------:R-:W-:Y:S01]  /*78c0*/  IMAD.U32 R7, RZ, RZ, UR6 ;  /* 0x00000006ff077e24 */ /* 0x000fe2000f8e00ff */
[----:B------:R-:W-:Y:S01]  /*78d0*/  ULDC.64 UR6, c[0x0][0xc48] ;  /* 0x0003120000067ab9 */ /* 0x000fe20000000a00 */
[----:B------:R-:W-:-:S04]  /*78e0*/  IMAD.WIDE.U32 R4, R20, UR12, R4 ;  /* 0x0000000c14047c25 */ /* 0x000fc8000f8e0004 */
[----:B------:R-:W-:Y:S01]  /*78f0*/  IMAD.MOV.U32 R13, RZ, RZ, R11 ;  /* 0x000000ffff0d7224 */ /* 0x000fe200078e000b */
[----:B----4-:R-:W-:Y:S01]  /*7900*/  @P0 SHF.R.U32.HI R13, RZ, R17, R12 ;  /* 0x00000011ff0d0219 */ /* 0x010fe2000001160c */
[----:B------:R-:W-:Y:S01]  /*7910*/  IMAD R17, R23, UR12, R14 ;  /* 0x0000000c17117c24 */ /* 0x000fe2000f8e020e */
[----:B------:R-:W-:Y:S01]  /*7920*/  SHF.R.S32.HI R14, RZ, 0x1f, R21 ;  /* 0x0000001fff0e7819 */ /* 0x000fe20000011415 */
[----:B------:R-:W-:-:S04]  /*7930*/  IMAD.WIDE.U32 R6, R22, UR12, R6 ;  /* 0x0000000c16067c25 */ /* 0x000fc8000f8e0006 */
[----:B------:R-:W-:Y:S02]  /*7940*/  IMAD.IADD R5, R5, 0x1, R15 ;  /* 0x0000000105057824 */ /* 0x000fe400078e020f */
[----:B------:R-:W-:-:S04]  /*7950*/  @P0 IMAD.HI.U32 R154, R11, R154, RZ ;  /* 0x0000009a0b9a0227 */ /* 0x000fc800078e00ff */
[----:B------:R-:W-:Y:S02]  /*7960*/  IMAD.IADD R7, R7, 0x1, R17 ;  /* 0x0000000107077824 */ /* 0x000fe400078e0211 */
[----:B------:R-:W-:Y:S01]  /*7970*/  IMAD.MOV.U32 R15, RZ, RZ, R11 ;  /* 0x000000ffff0f7224 */ /* 0x000fe200078e000b */
[----:B------:R-:W-:Y:S01]  /*7980*/  @P0 SHF.R.U32.HI R15, RZ, R153, R154 ;  /* 0x00000099ff0f0219 */ /* 0x000fe2000001169a */
[C---:B------:R-:W-:Y:S02]  /*7990*/  IMAD R12, R14.reuse, UR4, RZ ;  /* 0x000000040e0c7c24 */ /* 0x040fe4000f8e02ff */
[----:B------:R-:W-:Y:S02]  /*79a0*/  IMAD R17, R14, UR6, RZ ;  /* 0x000000060e117c24 */ /* 0x000fe4000f8e02ff */
[----:B------:R-:W-:-:S04]  /*79b0*/  IMAD.WIDE.U32 R4, R21, UR4, R4 ;  /* 0x0000000415047c25 */ /* 0x000fc8000f8e0004 */
[C---:B------:R-:W-:Y:S01]  /*79c0*/  IMAD R14, R21.reuse, UR5, R12 ;  /* 0x00000005150e7c24 */ /* 0x040fe2000f8e020c */
[----:B------:R-:W-:Y:S01]  /*79d0*/  BAR.SYNC.DEFER_BLOCKING 0x1, 0x100 ;  /* 0x0044000000007b1d */ /* 0x000fe20000010000 */
[C---:B------:R-:W-:Y:S01]  /*79e0*/  IMAD R19, R21.reuse, UR7, R17 ;  /* 0x0000000715137c24 */ /* 0x040fe2000f8e0211 */
[----:B------:R-:W-:Y:S01]  /*79f0*/  SHF.R.S32.HI R17, RZ, 0x1f, R13 ;  /* 0x0000001fff117819 */ /* 0x000fe2000001140d */
[----:B------:R-:W-:Y:S01]  /*7a00*/  IMAD.WIDE.U32 R6, R21, UR6, R6 ;  /* 0x0000000615067c25 */ /* 0x000fe2000f8e0006 */
[----:B------:R-:W-:Y:S02]  /*7a10*/  IADD3 R4, P0, R13, R4, RZ ;  /* 0x000000040d047210 */ /* 0x000fe40007f1e0ff */
[----:B------:R-:W-:Y:S01]  /*7a20*/  SHF.R.S32.HI R12, RZ, 0x1f, R15 ;  /* 0x0000001fff0c7819 */ /* 0x000fe2000001140f */
[----:B------:R-:W-:Y:S01]  /*7a30*/  IMAD.MOV R13, RZ, RZ, -R13 ;  /* 0x000000ffff0d7224 */ /* 0x000fe200078e0a0d */
[----:B------:R-:W-:Y:S01]  /*7a40*/  ULDC.64 UR4, c[0x0][0xc30] ;  /* 0x00030c0000047ab9 */ /* 0x000fe20000000a00 */
[----:B------:R-:W-:Y:S01]  /*7a50*/  IMAD.MOV R20, RZ, RZ, -R15 ;  /* 0x000000ffff147224 */ /* 0x000fe200078e0a0f */
[----:B------:R-:W-:Y:S01]  /*7a60*/  IADD3.X R5, R17, R5, R14, P0, !PT ;  /* 0x0000000511057210 */ /* 0x000fe200007fe40e */
[----:B------:R-:W-:Y:S01]  /*7a70*/  IMAD R12, R12, UR4, RZ ;  /* 0x000000040c0c7c24 */ /* 0x000fe2000f8e02ff */
[----:B------:R-:W-:Y:S01]  /*7a80*/  ULDC.64 UR6, c[0x0][0xcc8] ;  /* 0x0003320000067ab9 */ /* 0x000fe20000000a00 */
[----:B------:R-:W-:-:S02]  /*7a90*/  IMAD R13, R8, R13, R11 ;  /* 0x0000000d080d7224 */ /* 0x000fc400078e020b */
        /* <DEDUP_REMOVED lines=28> */
[----:B------:R-:W-:Y:S01]  /*7c60*/  SHFL.IDX PT, R12, R19, RZ, 0x1c1f ;  /* 0x001c1fff130c7589 */ /* 0x000fe200000e0000 */
[----:B------:R-:W-:Y:S01]  /*7c70*/  LOP3.LUT P0, RZ, R0, 0x3, RZ, 0xc0, !PT ;  /* 0x0000000300ff7812 */ /* 0x000fe2000780c0ff */
[C---:B------:R-:W-:Y:S01]  /*7c80*/  VIADD R9, R11.reuse, 0x8 ;  /* 0x000000080b097836 */ /* 0x040fe20000000000 */
[----:B------:R-:W-:Y:S01]  /*7c90*/  UIADD3 UR4, UR4, 0x32420, URZ ;  /* 0x0003242004047890 */ /* 0x000fe2000fffe03f */
[----:B------:R-:W0:Y:S01]  /*7ca0*/  SHFL.IDX PT, R13, R17, RZ, 0x1c1f ;  /* 0x001c1fff110d7589 */ /* 0x000e2200000e0000 */
[----:B------:R-:W-:-:S02]  /*7cb0*/  ISETP.GE.OR P1, PT, R11, R8, P0 ;  /* 0x000000080b00720c */ /* 0x000fc40000726670 */
[-C--:B------:R-:W-:Y:S01]  /*7cc0*/  ISETP.GE.OR P0, PT, R9, R8.reuse, P0 ;  /* 0x000000080900720c */ /* 0x080fe20000706670 */
[----:B------:R1:W2:Y:S01]  /*7cd0*/  SHFL.IDX PT, R15, R17, 0x1, 0x1c1f ;  /* 0x003c1f00110f7f89 */ /* 0x0002a200000e0000 */
[----:B------:R-:W-:Y:S01]  /*7ce0*/  ISETP.GE.AND P2, PT, R11, R8, PT ;  /* 0x000000080b00720c */ /* 0x000fe20003f46270 */
[----:B------:R-:W-:Y:S02]  /*7cf0*/  UPRMT UR4, URZ, 0x654, UR4 ;  /* 0x000006543f047896 */ /* 0x000fe40008000004 */
[----:B------:R3:W4:Y:S01]  /*7d00*/  SHFL.IDX PT, R4, R6, RZ, 0x1c1f ;  /* 0x001c1fff06047589 */ /* 0x00072200000e0000 */
[----:B-1----:R-:W-:-:S03]  /*7d10*/  LOP3.LUT R17, R10, 0x7ffffffc, RZ, 0xc0, !PT ;  /* 0x7ffffffc0a117812 */ /* 0x002fc600078ec0ff */
[----:B------:R3:W1:Y:S03]  /*7d20*/  SHFL.IDX PT, R5, R7, RZ, 0x1c1f ;  /* 0x001c1fff07057589 */ /* 0x00066600000e0000 */
[----:B------:R-:W-:Y:S01]  /*7d30*/  SYNCS.ARRIVE.TRANS64.RED.A1T0 RZ, [UR4], RZ ;  /* 0x000000ffffff79a7 */ /* 0x000fe20008100404 */
[----:B------:R-:W-:-:S04]  /*7d40*/  IMAD.IADD R0, R0, 0x1, -R17 ;  /* 0x0000000100007824 */ /* 0x000fc800078e0a11 */
[----:B------:R-:W-:Y:S01]  /*7d50*/  IMAD.SHL.U32 R0, R0, 0x2, RZ ;  /* 0x0000000200007824 */ /* 0x000fe200078e00ff */
[----:B0-----:R3:W-:Y:S04]  /*7d60*/  @!P1 ST.E desc[UR14][R12.64], R3 ;  /* 0x000000030c009985 */ /* 0x0017e8000c10190e */
[----:B--2---:R3:W-:Y:S01]  /*7d70*/  @!P0 ST.E desc[UR14][R14.64], R2 ;  /* 0x000000020e008985 */ /* 0x0047e2000c10190e */
[----:B------:R-:W-:Y:S05]  /*7d80*/  @P2 BRA `(.L_x_9229) ;  /* 0x0000000800fc2947 */ /* 0x000fea0003800000 */
[C---:B---3--:R-:W-:Y:S01]  /*7d90*/  VIADD R2, R0.reuse, 0x8 ;  /* 0x0000000800027836 */ /* 0x048fe20000000000 */
        /* <DEDUP_REMOVED lines=10> */
[----:B------:R-:W-:Y:S01]  /*7e40*/  IADD3 R17, R0, 0x28, RZ ;  /* 0x0000002800117810 */ /* 0x000fe20007ffe0ff */
[----:B------:R-:W-:Y:S01]  /*7e50*/  ULDC.64 UR6, c[0x0][0x208] ;  /* 0x0000820000067ab9 */ /* 0x000fe20000000a00 */
[----:B------:R-:W-:Y:S01]  /*7e60*/  ISETP.GE.AND P0, PT, R16, UR4, PT ;  /* 0x0000000410007c0c */ /* 0x000fe2000bf06270 */
[C---:B------:R-:W-:Y:S01]  /*7e70*/  VIADD R21, R0.reuse, 0x40 ;  /* 0x0000004000157836 */ /* 0x040fe20000000000 */
[----:B------:R-:W-:Y:S01]  /*7e80*/  ISETP.GE.AND P1, PT, R17, UR4, PT ;  /* 0x0000000411007c0c */ /* 0x000fe2000bf26270 */
[----:B------:R-:W-:-:S02]  /*7e90*/  VIADD R22, R0, 0x48 ;  /* 0x0000004800167836 */ /* 0x000fc40000000000 */
[----:B------:R-:W-:Y:S01]  /*7ea0*/  @!P3 LEA.HI R2, R2, R2, RZ, 0x1 ;  /* 0x000000020202b211 */ /* 0x000fe200078f08ff */
[----:B------:R-:W-:Y:S01]  /*7eb0*/  VIADD R23, R0, 0x50 ;  /* 0x0000005000177836 */ /* 0x000fe20000000000 */
[----:B------:R-:W-:Y:S02]  /*7ec0*/  @!P4 LEA.HI R3, R3, R3, RZ, 0x1 ;  /* 0x000000030303c211 */ /* 0x000fe400078f08ff */
[----:B------:R-:W-:Y:S02]  /*7ed0*/  @!P5 LEA.HI R10, R10, R10, RZ, 0x1 ;  /* 0x0000000a0a0ad211 */ /* 0x000fe400078f08ff */
[----:B------:R-:W-:Y:S02]  /*7ee0*/  @!P3 LOP3.LUT R11, R2, 0xfffffffe, RZ, 0xc0, !PT ;  /* 0xfffffffe020bb812 */ /* 0x000fe400078ec0ff */
[----:B------:R-:W-:Y:S01]  /*7ef0*/  @!P4 LOP3.LUT R13, R3, 0xfffffffe, RZ, 0xc0, !PT ;  /* 0xfffffffe030dc812 */ /* 0x000fe200078ec0ff */
[----:B-1--4-:R-:W-:Y:S01]  /*7f00*/  @!P2 IMAD.WIDE R2, R0, 0x4, R4 ;  /* 0x000000040002a825 */ /* 0x012fe200078e0204 */
        /* <DEDUP_REMOVED lines=14> */
[C---:B0-----:R-:W-:Y:S01]  /*7ff0*/  VIADD R24, R0.reuse, 0x58 ;  /* 0x0000005800187836 */ /* 0x041fe20000000000 */
[----:B------:R-:W-:Y:S01]  /*8000*/  @!P1 LEA.HI R17, R17, R17, RZ, 0x1 ;  /* 0x0000001111119211 */ /* 0x000fe200078f08ff */
[----:B------:R-:W-:Y:S01]  /*8010*/  VIADD R25, R0, 0x60 ;  /* 0x0000006000197836 */ /* 0x000fe20000000000 */
        /* <DEDUP_REMOVED lines=10> */
[----:B------:R-:W-:Y:S01]  /*80c0*/  @!P2 LOP3.LUT R19, R19, 0xfffffffe, RZ, 0xc0, !PT ;  /* 0xfffffffe1313a812 */ /* 0x000fe200078ec0ff */
[----:B------:R1:W-:Y:S01]  /*80d0*/  @!P1 ST.E.64 desc[UR6][R10.64], R44 ;  /* 0x0000002c0a009985 */ /* 0x0003e2000c101b06 */
[----:B--2---:R-:W-:Y:S01]  /*80e0*/  @!P3 LOP3.LUT R13, R20, 0xfffffffe, RZ, 0xc0, !PT ;  /* 0xfffffffe140db812 */ /* 0x004fe200078ec0ff */
[----:B------:R-:W-:Y:S01]  /*80f0*/  VIADD R20, R0, 0x70 ;  /* 0x0000007000147836 */ /* 0x000fe20000000000 */
[----:B------:R-:W-:-:S02]  /*8100*/  @!P4 LOP3.LUT R21, R21, 0xfffffffe, RZ, 0xc0, !PT ;  /* 0xfffffffe1515c812 */ /* 0x000fc400078ec0ff */
[----:B---3--:R-:W-:Y:S02]  /*8110*/  @!P5 LOP3.LUT R15, R22, 0xfffffffe, RZ, 0xc0, !PT ;  /* 0xfffffffe160fd812 */ /* 0x008fe400078ec0ff */
[----:B------:R-:W-:Y:S01]  /*8120*/  @!P6 LOP3.LUT R17, R23, 0xfffffffe, RZ, 0xc0, !PT ;  /* 0xfffffffe1711e812 */ /* 0x000fe200078ec0ff */
[----:B------:R-:W-:Y:S01]  /*8130*/  VIADD R23, R0, 0x88 ;  /* 0x0000008800177836 */ /* 0x000fe20000000000 */
[----:B------:R-:W-:Y:S01]  /*8140*/  ISETP.GE.AND P1, PT, R24, UR4, PT ;  /* 0x0000000418007c0c */ /* 0x000fe2000bf26270 */
[--C-:B0-----:R-:W-:Y:S01]  /*8150*/  @!P2 IMAD.WIDE R2, R19, 0x4, R4.reuse ;  /* 0x000000041302a825 */ /* 0x101fe200078e0204 */
[----:B------:R-:W-:Y:S02]  /*8160*/  ISETP.GE.AND P0, PT, R25, UR4, PT ;  /* 0x0000000419007c0c */ /* 0x000fe4000bf06270 */
[----:B------:R-:W-:Y:S01]  /*8170*/  IADD3 R22, R0, 0x80, RZ ;  /* 0x0000008000167810 */ /* 0x000fe20007ffe0ff */
[--C-:B-1----:R-:W-:Y:S01]  /*8180*/  @!P3 IMAD.WIDE R10, R13, 0x4, R4.reuse ;  /* 0x000000040d0ab825 */ /* 0x102fe200078e0204 */
[----:B------:R0:W-:Y:S03]  /*8190*/  @!P2 ST.E.64 desc[UR6][R2.64], R48 ;  /* 0x000000300200a985 */ /* 0x0001e6000c101b06 */
        /* <DEDUP_REMOVED lines=8> */
[----:B------:R-:W-:Y:S02]  /*8220*/  @!P1 LEA.HI R24, R24, R24, RZ, 0x1 ;  /* 0x0000001818189211 */ /* 0x000fe400078f08ff */
[C---:B------:R-:W-:Y:S01]  /*8230*/  VIADD R19, R0.reuse, 0x68 ;  /* 0x0000006800137836 */ /* 0x040fe20000000000 */
[----:B------:R4:W-:Y:S01]  /*8240*/  @!P6 ST.E.64 desc[UR6][R16.64], R64 ;  /* 0x000000401000e985 */ /* 0x0009e2000c101b06 */
[----:B------:R-:W-:Y:S01]  /*8250*/  VIADD R21, R0, 0x78 ;  /* 0x0000007800157836 */ /* 0x000fe20000000000 */
[----:B------:R-:W-:-:S02]  /*8260*/  ISETP.GE.AND P6, PT, R20, UR4, PT ;  /* 0x0000000414007c0c */ /* 0x000fc4000bfc6270 */
[----:B------:R-:W-:Y:S02]  /*8270*/  ISETP.GE.AND P2, PT, R19, UR4, PT ;  /* 0x0000000413007c0c */ /* 0x000fe4000bf46270 */
[----:B------:R-:W-:Y:S02]  /*8280*/  ISETP.GE.AND P5, PT, R21, UR4, PT ;  /* 0x0000000415007c0c */ /* 0x000fe4000bfa6270 */
        /* <DEDUP_REMOVED lines=18> */
[----:B---3--:R-:W-:Y:S01]  /*83b0*/  @!P4 LOP3.LUT R15, R22, 0xfffffffe, RZ, 0xc0, !PT ;  /* 0xfffffffe160fc812 */ /* 0x008fe200078ec0ff */
[C---:B------:R-:W-:Y:S01]  /*83c0*/  VIADD R22, R0.reuse, 0xb8 ;  /* 0x000000b800167836 */ /* 0x040fe20000000000 */
        /* <DEDUP_REMOVED lines=29> */
[--C-:B------:R-:W-:Y:S01]  /*85a0*/  @!P1 IMAD.WIDE R10, R11, 0x4, R4.reuse ;  /* 0x000000040b0a9825 */ /* 0x100fe200078e0204 */
[----:B------:R-:W-:Y:S01]  /*85b0*/  @!P4 LEA.HI R21, R21, R21, RZ, 0x1 ;  /* 0x000000151515c211 */ /* 0x000fe200078f08ff */
[----:B------:R0:W-:Y:S01]  /*85c0*/  @!P0 ST.E.64 desc[UR6][R2.64], R96 ;  /* 0x0000006002008985 */ /* 0x0001e2000c101b06 */
[----:B--2---:R-:W-:Y:S01]  /*85d0*/  @!P2 LOP3.LUT R13, R19, 0xfffffffe, RZ, 0xc0, !PT ;  /* 0xfffffffe130da812 */ /* 0x004fe200078ec0ff */
[----:B------:R-:W-:Y:S01]  /*85e0*/  VIADD R19, R0, 0xc8 ;  /* 0x000000c800137836 */ /* 0x000fe20000000000 */
[----:B---3--:R-:W-:Y:S01]  /*85f0*/  @!P3 LOP3.LUT R15, R20, 0xfffffffe, RZ, 0xc0, !PT ;  /* 0xfffffffe140fb812 */ /* 0x008fe200078ec0ff */
[----:B------:R1:W-:Y:S01]  /*8600*/  @!P1 ST.E.64 desc[UR6][R10.64], R100 ;  /* 0x000000640a009985 */ /* 0x0003e2000c101b06 */
[----:B------:R-:W-:Y:S01]  /*8610*/  @!P6 LEA.HI R23, R23, R23, RZ, 0x1 ;  /* 0x000000171717e211 */ /* 0x000fe200078f08ff */
[----:B------:R-:W-:Y:S01]  /*8620*/  @!P2 IMAD.WIDE R12, R13, 0x4, R4 ;  /* 0x000000040d0ca825 */ /* 0x000fe200078e0204 */
[----:B------:R-:W-:-:S02]  /*8630*/  @!P4 LOP3.LUT R21, R21, 0xfffffffe, RZ, 0xc0, !PT ;  /* 0xfffffffe1515c812 */ /* 0x000fc400078ec0ff */
[----:B----4-:R-:W-:Y:S01]  /*8640*/  @!P5 LOP3.LUT R17, R22, 0xfffffffe, RZ, 0xc0, !PT ;  /* 0xfffffffe1611d812 */ /* 0x010fe200078ec0ff */
[C---:B------:R-:W-:Y:S01]  /*8650*/  VIADD R20, R0.reuse, 0xd0 ;  /* 0x000000d000147836 */ /* 0x040fe20000000000 */
[----:B------:R-:W-:Y:S01]  /*8660*/  @!P6 LOP3.LUT R23, R23, 0xfffffffe, RZ, 0xc0, !PT ;  /* 0xfffffffe1717e812 */ /* 0x000fe200078ec0ff */
[----:B------:R2:W-:Y:S01]  /*8670*/  @!P2 ST.E.64 desc[UR6][R12.64], R104 ;  /* 0x000000680c00a985 */ /* 0x0005e2000c101b06 */
        /* <DEDUP_REMOVED lines=13> */
[C---:B--2---:R-:W-:Y:S01]  /*8750*/  VIADD R12, R0.reuse, 0xe8 ;  /* 0x000000e8000c7836 */ /* 0x044fe20000000000 */
[----:B------:R2:W-:Y:S01]  /*8760*/  @!P6 ST.E.64 desc[UR6][R16.64], R120 ;  /* 0x000000781000e985 */ /* 0x0005e2000c101b06 */
[C---:B------:R-:W-:Y:S01]  /*8770*/  VIADD R13, R0.reuse, 0xf0 ;  /* 0x000000f0000d7836 */ /* 0x040fe20000000000 */
[----:B------:R-:W-:Y:S01]  /*8780*/  @!P0 LEA.HI R19, R19, R19, RZ, 0x1 ;  /* 0x0000001313138211 */ /* 0x000fe200078f08ff */
[----:B0-----:R-:W-:Y:S01]  /*8790*/  VIADD R3, R0, 0xf8 ;  /* 0x000000f800037836 */ /* 0x001fe20000000000 */
[----:B------:R-:W-:Y:S02]  /*87a0*/  ISETP.GE.AND P4, PT, R12, UR4, PT ;  /* 0x000000040c007c0c */ /* 0x000fe4000bf86270 */
[----:B------:R-:W-:Y:S02]  /*87b0*/  ISETP.GE.AND P5, PT, R13, UR4, PT ;  /* 0x000000040d007c0c */ /* 0x000fe4000bfa6270 */
[----:B------:R-:W-:Y:S02]  /*87c0*/  ISETP.GE.AND P6, PT, R3, UR4, PT ;  /* 0x0000000403007c0c */ /* 0x000fe4000bfc6270 */
[----:B------:R-:W-:-:S02]  /*87d0*/  @!P1 LEA.HI R20, R20, R20, RZ, 0x1 ;  /* 0x0000001414149211 */ /* 0x000fc400078f08ff */
[----:B------:R-:W-:Y:S02]  /*87e0*/  @!P2 LEA.HI R21, R21, R21, RZ, 0x1 ;  /* 0x000000151515a211 */ /* 0x000fe400078f08ff */
[----:B------:R-:W-:Y:S02]  /*87f0*/  @!P3 LEA.HI R22, R22, R22, RZ, 0x1 ;  /* 0x000000161616b211 */ /* 0x000fe400078f08ff */
[----:B-1----:R-:W-:Y:S02]  /*8800*/  @!P1 LOP3.LUT R11, R20, 0xfffffffe, RZ, 0xc0, !PT ;  /* 0xfffffffe140b9812 */ /* 0x002fe400078ec0ff */
[----:B------:R-:W-:Y:S02]  /*8810*/  @!P4 LEA.HI R12, R12, R12, RZ, 0x1 ;  /* 0x0000000c0c0cc211 */ /* 0x000fe400078f08ff */
[----:B------:R-:W-:Y:S02]  /*8820*/  @!P5 LEA.HI R2, R13, R13, RZ, 0x1 ;  /* 0x0000000d0d02d211 */ /* 0x000fe400078f08ff */
[----:B------:R-:W-:-:S02]  /*8830*/  @!P6 LEA.HI R10, R3, R3, RZ, 0x1 ;  /* 0x00000003030ae211 */ /* 0x000fc400078f08ff */
[----:B------:R-:W-:Y:S02]  /*8840*/  @!P0 LOP3.LUT R3, R19, 0xfffffffe, RZ, 0xc0, !PT ;  /* 0xfffffffe13038812 */ /* 0x000fe400078ec0ff */
[----:B------:R-:W-:Y:S02]  /*8850*/  @!P2 LOP3.LUT R13, R21, 0xfffffffe, RZ, 0xc0, !PT ;  /* 0xfffffffe150da812 */ /* 0x000fe400078ec0ff */
[----:B---3--:R-:W-:Y:S02]  /*8860*/  @!P3 LOP3.LUT R15, R22, 0xfffffffe, RZ, 0xc0, !PT ;  /* 0xfffffffe160fb812 */ /* 0x008fe400078ec0ff */
[----:B--2---:R-:W-:Y:S01]  /*8870*/  @!P4 LOP3.LUT R17, R12, 0xfffffffe, RZ, 0xc0, !PT ;  /* 0xfffffffe0c11c812 */ /* 0x004fe200078ec0ff */
        /* <DEDUP_REMOVED lines=16> */
.L_x_9229:
[----:B------:R-:W-:Y:S05]  /*8980*/  BSYNC B0 ;  /* 0x0000000000007941 */ /* 0x000fea0003800000 */
.L_x_9228:
[----:B------:R-:W-:Y:S01]  /*8990*/  ISETP.GE.AND P0, PT, R9, R8, PT ;  /* 0x000000080900720c */ /* 0x000fe20003f06270 */
[----:B0--3--:R2:W3:Y:S04]  /*89a0*/  SHFL.IDX PT, R3, R7, 0x1, 0x1c1f ;  /* 0x003c1f0007037f89 */ /* 0x0094e800000e0000 */
[----:B------:R2:W0:Y:S08]  /*89b0*/  SHFL.IDX PT, R2, R6, 0x1, 0x1c1f ;  /* 0x003c1f0006027f89 */ /* 0x00043000000e0000 */
[----:B--2---:R-:W-:Y:S05]  /*89c0*/  @P0 BRA `(.L_x_9203) ;  /* 0x0000005800ec0947 */ /* 0x004fea0003800000 */
[C---:B----4-:R-:W-:Y:S01]  /*89d0*/  VIADD R4, R0.reuse, 0x8 ;  /* 0x0000000800047836 */ /* 0x050fe20000000000 */
[----:B------:R-:W-:Y:S01]  /*89e0*/  ULDC UR4, c[0x0][0xbc8] ;  /* 0x0002f20000047ab9 */ /* 0x000fe20000000800 */
[C---:B-1----:R-:W-:Y:S01]  /*89f0*/  VIADD R5, R0.reuse, 0x10 ;  /* 0x0000001000057836 */ /* 0x042fe20000000000 */
        /* <DEDUP_REMOVED lines=10> */
[C---:B------:R-:W-:Y:S01]  /*8aa0*/  IADD3 R14, R0.reuse, 0x38, RZ ;  /* 0x00000038000e7810 */ /* 0x040fe20007ffe0ff */
[----:B------:R-:W-:-:S02]  /*8ab0*/  VIADD R15, R0, 0x40 ;  /* 0x00000040000f7836 */ /* 0x000fc40000000000 */
[----:B------:R-:W-:Y:S02]  /*8ac0*/  VIADD R16, R0, 0x48 ;  /* 0x0000004800107836 */ /* 0x000fe40000000000 */
[----:B------:R-:W-:Y:S01]  /*8ad0*/  @!P1 LEA.HI R4, R4, R4, RZ, 0x1 ;  /* 0x0000000404049211 */ /* 0x000fe200078f08ff */
[C---:B------:R-:W-:Y:S01]  /*8ae0*/  VIADD R19, R0.reuse, 0x50 ;  /* 0x0000005000137836 */ /* 0x040fe20000000000 */
[----:B------:R-:W-:Y:S01]  /*8af0*/  @!P2 LEA.HI R5, R5, R5, RZ, 0x1 ;  /* 0x000000050505a211 */ /* 0x000fe200078f08ff */
[----:B------:R-:W-:Y:S01]  /*8b00*/  VIADD R20, R0, 0x58 ;  /* 0x0000005800147836 */ /* 0x000fe20000000000 */
[----:B------:R-:W-:Y:S01]  /*8b10*/  @!P1 LOP3.LUT R7, R4, 0xfffffffe, RZ, 0xc0, !PT ;  /* 0xfffffffe04079812 */ /* 0x000fe200078ec0ff */
[C---:B------:R-:W-:Y:S01]  /*8b20*/  VIADD R21, R0.reuse, 0x80 ;  /* 0x0000008000157836 */ /* 0x040fe20000000000 */
[----:B------:R-:W-:Y:S01]  /*8b30*/  @!P2 LOP3.LUT R9, R5, 0xfffffffe, RZ, 0xc0, !PT ;  /* 0xfffffffe0509a812 */ /* 0x000fe200078ec0ff */
[----:B0--3--:R-:W-:Y:S01]  /*8b40*/  @!P0 IMAD.WIDE R4, R0, 0x4, R2 ;  /* 0x0000000400048825 */ /* 0x009fe200078e0202 */
        /* <DEDUP_REMOVED lines=89> */
[C---:B------:R-:W-:Y:S01]  /*90e0*/  VIADD R17, R0.reuse, 0xb0 ;  /* 0x000000b000117836 */ /* 0x040fe20000000000 */
        /* <DEDUP_REMOVED lines=34> */
[----:B------:R-:W-:Y:S02]  /*9310*/  IADD3 R17, R0, 0xe8, RZ ;  /* 0x000000e800117810 */ /* 0x000fe40007ffe0ff */
[----:B------:R-:W-:Y:S01]  /*9320*/  @!P1 IMAD.WIDE R12, R13, 0x4, R2 ;  /* 0x000000040d0c9825 */ /* 0x000fe200078e0202 */
[----:B------:R-:W-:Y:S01]  /*9330*/  @!P2 ST.E.64 desc[UR6][R10.64], R114 ;  /* 0x000000720a00a985 */ /* 0x000fe2000c101b06 */
[----:B------:R-:W-:Y:S02]  /*9340*/  ISETP.GE.AND P2, PT, R16, UR4, PT ;  /* 0x0000000410007c0c */ /* 0x000fe4000bf46270 */
[C---:B------:R-:W-:Y:S01]  /*9350*/  VIADD R15, R0.reuse, 0xd8 ;  /* 0x000000d8000f7836 */ /* 0x040fe20000000000 */
[----:B------:R-:W-:Y:S01]  /*9360*/  @!P1 ST.E.64 desc[UR6][R12.64], R118 ;  /* 0x000000760c009985 */ /* 0x000fe2000c101b06 */
[C---:B------:R-:W-:Y:S01]  /*9370*/  VIADD R21, R0.reuse, 0xf0 ;  /* 0x000000f000157836 */ /* 0x040fe20000000000 */
[----:B0-----:R-:W-:Y:S01]  /*9380*/  @!P5 LOP3.LUT R5, R19, 0xfffffffe, RZ, 0xc0, !PT ;  /* 0xfffffffe1305d812 */ /* 0x001fe200078ec0ff */
[----:B------:R-:W-:Y:S01]  /*9390*/  VIADD R0, R0, 0xf8 ;  /* 0x000000f800007836 */ /* 0x000fe20000000000 */
[----:B------:R-:W-:-:S02]  /*93a0*/  ISETP.GE.AND P1, PT, R15, UR4, PT ;  /* 0x000000040f007c0c */ /* 0x000fc4000bf26270 */
[----:B------:R-:W-:Y:S01]  /*93b0*/  @!P6 LEA.HI R20, R20, R20, RZ, 0x1 ;  /* 0x000000141414e211 */ /* 0x000fe200078f08ff */
[----:B------:R-:W-:Y:S01]  /*93c0*/  @!P5 IMAD.WIDE R4, R5, 0x4, R2 ;  /* 0x000000040504d825 */ /* 0x000fe200078e0202 */
[----:B------:R-:W-:Y:S02]  /*93d0*/  ISETP.GE.AND P3, PT, R17, UR4, PT ;  /* 0x0000000411007c0c */ /* 0x000fe4000bf66270 */
[----:B------:R-:W-:Y:S02]  /*93e0*/  ISETP.GE.AND P4, PT, R21, UR4, PT ;  /* 0x0000000415007c0c */ /* 0x000fe4000bf86270 */
[----:B------:R-:W-:Y:S01]  /*93f0*/  @!P0 LEA.HI R14, R14, R14, RZ, 0x1 ;  /* 0x0000000e0e0e8211 */ /* 0x000fe200078f08ff */
[----:B------:R0:W-:Y:S01]  /*9400*/  @!P5 ST.E.64 desc[UR6][R4.64], R122 ;  /* 0x0000007a0400d985 */ /* 0x0001e2000c101b06 */
[----:B-1----:R-:W-:Y:S02]  /*9410*/  @!P6 LOP3.LUT R7, R20, 0xfffffffe, RZ, 0xc0, !PT ;  /* 0xfffffffe1407e812 */ /* 0x002fe400078ec0ff */
[----:B--2---:R-:W-:-:S02]  /*9420*/  @!P0 LOP3.LUT R9, R14, 0xfffffffe, RZ, 0xc0, !PT ;  /* 0xfffffffe0e098812 */ /* 0x004fc400078ec0ff */
[----:B------:R-:W-:Y:S01]  /*9430*/  @!P1 LEA.HI R15, R15, R15, RZ, 0x1 ;  /* 0x0000000f0f0f9211 */ /* 0x000fe200078f08ff */
[--C-:B------:R-:W-:Y:S01]  /*9440*/  @!P6 IMAD.WIDE R6, R7, 0x4, R2.reuse ;  /* 0x000000040706e825 */ /* 0x100fe200078e0202 */
[----:B------:R-:W-:Y:S02]  /*9450*/  @!P2 LEA.HI R16, R16, R16, RZ, 0x1 ;  /* 0x000000101010a211 */ /* 0x000fe400078f08ff */
[----:B------:R-:W-:Y:S02]  /*9460*/  @!P3 LEA.HI R17, R17, R17, RZ, 0x1 ;  /* 0x000000111111b211 */ /* 0x000fe400078f08ff */
[----:B------:R1:W-:Y:S01]  /*9470*/  @!P6 ST.E.64 desc[UR6][R6.64], R126 ;  /* 0x0000007e0600e985 */ /* 0x0003e2000c101b06 */
[----:B------:R-:W-:Y:S01]  /*9480*/  @!P4 LEA.HI R21, R21, R21, RZ, 0x1 ;  /* 0x000000151515c211 */ /* 0x000fe200078f08ff */
[----:B0-----:R-:W-:Y:S01]  /*9490*/  @!P0 IMAD.WIDE R4, R9, 0x4, R2 ;  /* 0x0000000409048825 */ /* 0x001fe200078e0202 */
[----:B------:R-:W-:Y:S02]  /*94a0*/  @!P1 LOP3.LUT R15, R15, 0xfffffffe, RZ, 0xc0, !PT ;  /* 0xfffffffe0f0f9812 */ /* 0x000fe400078ec0ff */
[----:B------:R-:W-:-:S02]  /*94b0*/  @!P2 LOP3.LUT R11, R16, 0xfffffffe, RZ, 0xc0, !PT ;  /* 0xfffffffe100ba812 */ /* 0x000fc400078ec0ff */
[----:B------:R2:W-:Y:S01]  /*94c0*/  @!P0 ST.E.64 desc[UR6][R4.64], R130 ;  /* 0x0000008204008985 */ /* 0x0005e2000c101b06 */
[----:B------:R-:W-:Y:S02]  /*94d0*/  ISETP.GE.AND P0, PT, R0, UR4, PT ;  /* 0x0000000400007c0c */ /* 0x000fe4000bf06270 */
        /* <DEDUP_REMOVED lines=17> */
.L_x_9227:
[----:B------:R-:W0:Y:S02]  /*95f0*/  S2R R0, SR_TID.X ;  /* 0x0000000000007919 */ /* 0x000e240000002100 */
[----:B0-----:R-:W-:-:S05]  /*9600*/  VIADD R2, R0, 0xffffff80 ;  /* 0xffffff8000027836 */ /* 0x001fca0000000000 */
[----:B------:R-:W-:-:S13]  /*9610*/  ISETP.GT.AND P0, PT, R2, 0x7f, PT ;  /* 0x0000007f0200780c */ /* 0x000fda0003f04270 */
[----:B------:R-:W-:Y:S05]  /*9620*/  @P0 BRA `(.L_x_9203) ;  /* 0x0000004c00d40947 */ /* 0x000fea0003800000 */
[----:B------:R-:W0:Y:S01]  /*9630*/  S2R R3, SR_CTAID.X ;  /* 0x0000000000037919 */ /* 0x000e220000002500 */
[----:B------:R-:W2:Y:S01]  /*9640*/  LDC R6, c[0x0][0xce8] ;  /* 0x00033a00ff067b82 */ /* 0x000ea20000000800 */
[----:B------:R-:W-:Y:S01]  /*9650*/  ULDC UR4, c[0x0][0xb88] ;  /* 0x0002e20000047ab9 */ /* 0x000fe20000000800 */
[----:B0-----:R-:W-:Y:S02]  /*9660*/  IMAD R0, R3, 0x80, R0 ;  /* 0x0000008003007824 */ /* 0x001fe400078e0200 */
[----:B--2---:R-:W-:Y:S02]  /*9670*/  IMAD R3, R6, UR4, RZ ;  /* 0x0000000406037c24 */ /* 0x004fe4000f8e02ff */
[----:B------:R-:W-:-:S05]  /*9680*/  VIADD R0, R0, 0xffffff80 ;  /* 0xffffff8000007836 */ /* 0x000fca0000000000 */
[----:B------:R-:W-:-:S13]  /*9690*/  ISETP.GE.AND P0, PT, R0, R3, PT ;  /* 0x000000030000720c */ /* 0x000fda0003f06270 */
[----:B------:R-:W-:Y:S05]  /*96a0*/  @P0 BRA `(.L_x_9203) ;  /* 0x0000004c00b40947 */ /* 0x000fea0003800000 */
[----:B------:R-:W-:Y:S01]  /*96b0*/  ISETP.NE.AND P0, PT, R6, 0x1, PT ;  /* 0x000000010600780c */ /* 0x000fe20003f05270 */
[----:B------:R-:W0:Y:S01]  /*96c0*/  S2UR UR7, SR_CTAID.Z ;  /* 0x00000000000779c3 */ /* 0x000e220000002700 */
[----:B------:R-:W-:Y:S01]  /*96d0*/  R2UR UR11, R18 ;  /* 0x00000000120b72ca */ /* 0x000fe200000e0000 */
[----:B------:R-:W-:Y:S01]  /*96e0*/  ULDC.64 UR8, c[0x0][0xcd0] ;  /* 0x0003340000087ab9 */ /* 0x000fe20000000a00 */
[----:B------:R-:W-:Y:S01]  /*96f0*/  IMAD.MOV.U32 R5, RZ, RZ, R0 ;  /* 0x000000ffff057224 */ /* 0x000fe200078e0000 */
[----:B------:R-:W-:-:S04]  /*9700*/  ULDC.64 UR12, c[0x0][0x208] ;  /* 0x00008200000c7ab9 */ /* 0x000fc80000000a00 */
[----:B------:R-:W2:Y:S06]  /*9710*/  LDC.64 R10, c[0x0][0xcd8] ;  /* 0x00033600ff0a7b82 */ /* 0x000eac0000000a00 */
[----:B------:R-:W-:Y:S02]  /*9720*/  USHF.R.S32.HI UR6, URZ, 0x1f, UR11 ;  /* 0x0000001f3f067899 */ /* 0x000fe4000801140b */
[----:B------:R-:W3:Y:S01]  /*9730*/  @P0 LDC R7, c[0x0][0xcec] ;  /* 0x00033b00ff070b82 */ /* 0x000ee20000000800 */
[----:B------:R-:W-:Y:S02]  /*9740*/  UIMAD.WIDE.U32 UR4, UR11, UR8, URZ ;  /* 0x000000080b0472a5 */ /* 0x000fe4000f8e003f */
[----:B------:R-:W-:-:S04]  /*9750*/  UIMAD UR6, UR6, UR8, URZ ;  /* 0x00000008060672a4 */ /* 0x000fc8000f8e023f */
[----:B------:R-:W-:Y:S01]  /*9760*/  UIMAD UR6, UR11, UR9, UR6 ;  /* 0x000000090b0672a4 */ /* 0x000fe2000f8e0206 */
[----:B------:R-:W4:Y:S01]  /*9770*/  @P0 LDC R9, c[0x0][0xcf0] ;  /* 0x00033c00ff090b82 */ /* 0x000f220000000800 */
[----:B0-----:R-:W-:Y:S01]  /*9780*/  USHF.R.S32.HI UR8, URZ, 0x1f, UR7 ;  /* 0x0000001f3f087899 */ /* 0x001fe20008011407 */
[----:B------:R-:W-:Y:S01]  /*9790*/  IMAD.U32 R3, RZ, RZ, UR5 ;  /* 0x00000005ff037e24 */ /* 0x000fe2000f8e00ff */
[----:B------:R-:W-:Y:S01]  /*97a0*/  UIADD3 UR6, UR5, UR6, URZ ;  /* 0x0000000605067290 */ /* 0x000fe2000fffe03f */
[----:B------:R-:W-:Y:S02]  /*97b0*/  IMAD.U32 R2, RZ, RZ, UR4 ;  /* 0x00000004ff027e24 */ /* 0x000fe4000f8e00ff */
[----:B------:R-:W-:Y:S02]  /*97c0*/  ULDC.64 UR4, c[0x0][0xce0] ;  /* 0x0003380000047ab9 */ /* 0x000fe40000000a00 */
[----:B------:R-:W0:Y:S01]  /*97d0*/  S2UR UR10, SR_CTAID.Y ;  /* 0x00000000000a79c3 */ /* 0x000e220000002600 */
[----:B------:R-:W-:-:S02]  /*97e0*/  IMAD.U32 R3, RZ, RZ, UR6 ;  /* 0x00000006ff037e24 */ /* 0x000fc4000f8e00ff */
[C---:B--2---:R-:W-:Y:S02]  /*97f0*/  IMAD R12, R10.reuse, UR8, RZ ;  /* 0x000000080a0c7c24 */ /* 0x044fe4000f8e02ff */
[----:B------:R-:W-:-:S03]  /*9800*/  IMAD.WIDE.U32 R2, R10, UR7, R2 ;  /* 0x000000070a027c25 */ /* 0x000fc6000f8e0002 */
[----:B------:R-:W0:Y:S01]  /*9810*/  LDC R8, c[0x0][0xd50] ;  /* 0x00035400ff087b82 */ /* 0x000e220000000800 */
[----:B---3--:R-:W-:-:S04]  /*9820*/  @P0 IMAD.HI.U32 R4, R0, R7, RZ ;  /* 0x0000000700040227 */ /* 0x008fc800078e00ff */
[----:B------:R-:W-:Y:S02]  /*9830*/  IMAD R7, RZ, RZ, -UR11 ;  /* 0x8000000bff077e24 */ /* 0x000fe4000f8e02ff */
[----:B------:R-:W-:Y:S01]  /*9840*/  IMAD R11, R11, UR7, R12 ;  /* 0x000000070b0b7c24 */ /* 0x000fe2000f8e020c */
[----:B----4-:R-:W-:-:S03]  /*9850*/  @P0 SHF.R.U32.HI R5, RZ, R9, R4 ;  /* 0x00000009ff050219 */ /* 0x010fc60000011604 */
[----:B------:R-:W-:Y:S02]  /*9860*/  IMAD.IADD R3, R11, 0x1, R3 ;  /* 0x000000010b037824 */ /* 0x000fe400078e0203 */
[----:B0-----:R-:W-:Y:S01]  /*9870*/  IMAD R9, R8, R7, UR10 ;  /* 0x0000000a08097e24 */ /* 0x001fe2000f8e0207 */
[----:B------:R-:W-:-:S03]  /*9880*/  IADD3 R7, -R5, RZ, RZ ;  /* 0x000000ff05077210 */ /* 0x000fc60007ffe1ff */
        /* <DEDUP_REMOVED lines=20> */
.L_x_9201:
        /* <DEDUP_REMOVED lines=18> */
.L_x_9230:
[----:B------:R-:W-:Y:S01]  /*9af0*/  ULDC UR7, c[0x0][0xd50] ;  /* 0x0003540000077ab9 */ /* 0x000fe20000000800 */
[----:B------:R-:W-:Y:S01]  /*9b00*/  UMOV UR36, UR6 ;  /* 0x0000000600247c82 */ /* 0x000fe20008000000 */
[----:B------:R-:W-:-:S11]  /*9b10*/  UISETP.NE.AND UP0, UPT, UR7, 0x1, UPT ;  /* 0x000000010700788c */ /* 0x000fd6000bf05270 */
[----:B------:R-:W-:Y:S01]  /*9b20*/  @UP0 ULDC UR4, c[0x0][0xd54] ;  /* 0x0003550000040ab9 */ /* 0x000fe20000000800 */
[----:B------:R-:W-:Y:S01]  /*9b30*/  @UP0 ULDC UR8, c[0x0][0xd58] ;  /* 0x0003560000080ab9 */ /* 0x000fe20000000800 */
[----:B------:R-:W-:-:S04]  /*9b40*/  UIMAD.WIDE.U32 UR4, UR6, UR4, URZ ;  /* 0x00000004060472a5 */ /* 0x000fc8000f8e003f */
[----:B------:R-:W-:-:S12]  /*9b50*/  @UP0 USHF.R.U32.HI UR36, URZ, UR8, UR5 ;  /* 0x000000083f240299 */ /* 0x000fd80008011605 */
.L_x_9231:
        /* <DEDUP_REMOVED lines=38> */
[----:B------:R-:W-:-:S02]  /*9dc0*/  IABS R2, R4 ;  /* 0x0000000400027213 */ /* 0x000fc40000000000 */
[----:B------:R-:W-:Y:S02]  /*9dd0*/  MOV R4, R5 ;  /* 0x0000000500047202 */ /* 0x000fe40000000f00 */
        /* <DEDUP_REMOVED lines=19> */
.L_x_9233:
[----:B------:R-:W-:Y:S01]  /*9f10*/  UIMAD UR39, UR44, UR42, URZ ;  /* 0x0000002a2c2772a4 */ /* 0x000fe2000f8e023f */
[----:B------:R-:W-:Y:S02]  /*9f20*/  IMAD.U32 R2, RZ, RZ, UR41 ;  /* 0x00000029ff027e24 */ /* 0x000fe4000f8e00ff */
[----:B------:R-:W-:Y:S02]  /*9f30*/  IMAD.MOV.U32 R6, RZ, RZ, RZ ;  /* 0x000000ffff067224 */ /* 0x000fe400078e00ff */
[----:B------:R-:W-:Y:S02]  /*9f40*/  IMAD.MOV.U32 R7, RZ, RZ, 0x1 ;  /* 0x00000001ff077424 */ /* 0x000fe400078e00ff */
[----:B------:R-:W-:-:S05]  /*9f50*/  IMAD.U32 R3, RZ, RZ, UR39 ;  /* 0x00000027ff037e24 */ /* 0x000fca000f8e00ff */
[----:B------:R-:W-:-:S04]  /*9f60*/  VIADDMNMX R2, R3, UR42, R2, PT ;  /* 0x0000002a03027c46 */ /* 0x000fc8000b800102 */
[----:B------:R-:W-:-:S13]  /*9f70*/  R2UR UR40, R2 ;  /* 0x00000000022872ca */ /* 0x000fda00000e0000 */
[----:B------:R-:W-:-:S06]  /*9f80*/  UISETP.GT.AND UP0, UPT, UR40, UR39, UPT ;  /* 0x000000272800728c */ /* 0x000fcc000bf04270 */
[----:B------:R-:W-:-:S13]  /*9f90*/  PLOP3.LUT P0, PT, PT, PT, UP0, 0x80, 0x0 ;  /* 0x000000000000781c */ /* 0x000fda0003f0f008 */
[----:B------:R-:W-:Y:S05]  /*9fa0*/  @!P0 BRA `(.L_x_9232) ;  /* 0x0000004000ac8947 */ /* 0x000fea0003800000 */
        /* <DEDUP_REMOVED lines=12> */
[----:B------:R-:W-:Y:S01]  /*a070*/  MOV R8, 0x70 ;  /* 0x0000007000087802 */ /* 0x000fe20000000f00 */
[----:B------:R-:W0:Y:S01]  /*a080*/  LDC.64 R2, c[0x4][R2] ;  /* 0x0100000002027b82 */ /* 0x000e220000000a00 */
[----:B------:R-:W-:Y:S02]  /*a090*/  IMAD.U32 R5, RZ, RZ, UR7 ;  /* 0x00000007ff057e24 */ /* 0x000fe4000f8e00ff */
[----:B------:R-:W-:Y:S02]  /*a0a0*/  IMAD.U32 R6, RZ, RZ, UR8 ;  /* 0x00000008ff067e24 */ /* 0x000fe4000f8e00ff */
[----:B------:R-:W-:-:S02]  /*a0b0*/  IMAD.U32 R7, RZ, RZ, UR9 ;  /* 0x00000009ff077e24 */ /* 0x000fc4000f8e00ff */
[----:B------:R-:W-:Y:S02]  /*a0c0*/  IMAD.U32 R10, RZ, RZ, UR4 ;  /* 0x00000004ff0a7e24 */ /* 0x000fe4000f8e00ff */
[----:B------:R-:W-:Y:S02]  /*a0d0*/  IMAD.U32 R11, RZ, RZ, UR5 ;  /* 0x00000005ff0b7e24 */ /* 0x000fe4000f8e00ff */
[----:B------:R-:W-:Y:S02]  /*a0e0*/  IMAD.MOV.U32 R12, RZ, RZ, 0x1 ;  /* 0x00000001ff0c7424 */ /* 0x000fe400078e00ff */
[----:B------:R-:W-:-:S07]  /*a0f0*/  IMAD.MOV.U32 R13, RZ, RZ, RZ ;  /* 0x000000ffff0d7224 */ /* 0x000fce00078e00ff */
[----:B------:R-:W-:-:S07]  /*a100*/  LEPC R20, `(.L_x_9234) ;  /* 0x000000001014794e */ /* 0x000fce0000000000 */
[----:B0-----:R-:W-:Y:S05]  /*a110*/  CALL.ABS.NOINC R2 ;  /* 0x0000000002007343 */ /* 0x001fea0003c00000 */
.L_x_9234:
        /* <DEDUP_REMOVED lines=10> */
[----:B------:R-:W-:Y:S01]  /*a1c0*/  MOV R13, RZ ;  /* 0x000000ff000d7202 */ /* 0x000fe20000000f00 */
[----:B------:R-:W-:Y:S02]  /*a1d0*/  IMAD.U32 R5, RZ, RZ, UR7 ;  /* 0x00000007ff057e24 */ /* 0x000fe4000f8e00ff */
[----:B------:R-:W-:Y:S02]  /*a1e0*/  IMAD.U32 R6, RZ, RZ, UR8 ;  /* 0x00000008ff067e24 */ /* 0x000fe4000f8e00ff */
[----:B------:R-:W-:-:S02]  /*a1f0*/  IMAD.U32 R7, RZ, RZ, UR9 ;  /* 0x00000009ff077e24 */ /* 0x000fc4000f8e00ff */
[----:B------:R-:W-:Y:S02]  /*a200*/  IMAD.U32 R10, RZ, RZ, UR4 ;  /* 0x00000004ff0a7e24 */ /* 0x000fe4000f8e00ff */
[----:B------:R-:W-:Y:S02]  /*a210*/  IMAD.U32 R11, RZ, RZ, UR5 ;  /* 0x00000005ff0b7e24 */ /* 0x000fe4000f8e00ff */
[----:B------:R-:W-:Y:S02]  /*a220*/  IMAD.MOV.U32 R8, RZ, RZ, 0x70 ;  /* 0x00000070ff087424 */ /* 0x000fe400078e00ff */
[----:B0-----:R-:W-:-:S07]  /*a230*/  IMAD.MOV.U32 R12, RZ, RZ, 0x1 ;  /* 0x00000001ff0c7424 */ /* 0x001fce00078e00ff */
[----:B------:R-:W-:-:S07]  /*a240*/  LEPC R20, `(.L_x_9236) ;  /* 0x000000001014794e */ /* 0x000fce0000000000 */
[----:B-1----:R-:W-:Y:S05]  /*a250*/  CALL.ABS.NOINC R2 ;  /* 0x0000000002007343 */ /* 0x002fea0003c00000 */
.L_x_9236:
        /* <DEDUP_REMOVED lines=15> */
.L_x_9235:
        /* <DEDUP_REMOVED lines=9> */
[----:B------:R-:W-:Y:S01]  /*a3e0*/  MOV R2, UR4 ;  /* 0x0000000400027c02 */ /* 0x000fe20008000f00 */
[----:B------:R-:W-:-:S05]  /*a3f0*/  IMAD.U32 R3, RZ, RZ, UR5 ;  /* 0x00000005ff037e24 */ /* 0x000fca000f8e00ff */
[----:B------:R-:W2:Y:S01]  /*a400*/  @P0 LDG.E R18, desc[UR6][R2.64] ;  /* 0x0000000602120981 */ /* 0x000ea2000c1e1900 */
[----:B0-----:R-:W-:Y:S01]  /*a410*/  ISETP.NE.U32.AND P0, PT, R4, RZ, PT ;  /* 0x000000ff0400720c */ /* 0x001fe20003f05070 */
[----:B------:R-:W-:Y:S01]  /*a420*/  UMOV UR4, 0xffffffff ;  /* 0xffffffff00047882 */ /* 0x000fe20000000000 */
[----:B------:R-:W-:Y:S01]  /*a430*/  IMAD.U32 R0, RZ, RZ, UR40 ;  /* 0x00000028ff007e24 */ /* 0x000fe2000f8e00ff */
[----:B------:R-:W0:Y:S01]  /*a440*/  S2R R16, SR_TID.X ;  /* 0x0000000000107919 */ /* 0x000e220000002100 */
[----:B------:R-:W-:Y:S02]  /*a450*/  ISETP.NE.AND.EX P1, PT, R5, RZ, PT, P0 ;  /* 0x000000ff0500720c */ /* 0x000fe40003f25300 */
[----:B------:R-:W-:Y:S01]  /*a460*/  LOP3.LUT R17, R17, 0xfffffffe, RZ, 0xc0, !PT ;  /* 0xfffffffe11117812 */ /* 0x000fe200078ec0ff */
[----:B------:R-:W-:-:S10]  /*a470*/  VIADD R0, R0, 0xffffffff ;  /* 0xffffffff00007836 */ /* 0x000fd40000000000 */
[----:B------:R-:W-:Y:S02]  /*a480*/  @P1 LOP3.LUT R17, R17, 0x1, RZ, 0xfc, !PT ;  /* 0x0000000111111812 */ /* 0x000fe400078efcff */
[----:B0-----:R-:W-:-:S04]  /*a490*/  SHF.R.U32.HI R6, RZ, 0x5, R16 ;  /* 0x00000005ff067819 */ /* 0x001fc80000011610 */
[----:B------:R-:W-:Y:S02]  /*a4a0*/  LOP3.LUT R6, R6, 0x3, RZ, 0xc0, !PT ;  /* 0x0000000306067812 */ /* 0x000fe400078ec0ff */
[----:B--2---:R-:W-:Y:S02]  /*a4b0*/  SHF.R.S32.HI R19, RZ, 0x1f, R18 ;  /* 0x0000001fff137819 */ /* 0x004fe40000011412 */
[----:B------:R-:W-:Y:S01]  /*a4c0*/  SEL R16, R18, RZ, !P1 ;  /* 0x000000ff12107207 */ /* 0x000fe20004800000 */
[----:B------:R-:W-:Y:S06]  /*a4d0*/  BRA.DIV UR4, `(.L_x_9237) ;  /* 0x0000004204d87947 */ /* 0x000fec000b800000 */
[----:B------:R0:W1:Y:S02]  /*a4e0*/  SHFL.IDX PT, R14, R6, RZ, 0x1f ;  /* 0x00001fff060e7589 */ /* 0x00006400000e0000 */
.L_x_9321:
        /* <DEDUP_REMOVED lines=9> */
.L_x_9324:
[----:B------:R-:W-:Y:S05]  /*a580*/  @!P6 BRA `(.L_x_9238) ;  /* 0x0000000000dce947 */ /* 0x000fea0003800000 */
[----:B------:R-:W-:Y:S01]  /*a590*/  IMAD.MOV.U32 R16, RZ, RZ, R18 ;  /* 0x000000ffff107224 */ /* 0x000fe200078e0012 */
[----:B------:R-:W-:Y:S06]  /*a5a0*/  @!P1 BRA `(.L_x_9240) ;  /* 0x0000000000549947 */ /* 0x000fec0003800000 */
[----:B0-----:R-:W-:Y:S01]  /*a5b0*/  IMAD.MOV.U32 R6, RZ, RZ, R0 ;  /* 0x000000ffff067224 */ /* 0x001fe200078e0000 */
        /* <DEDUP_REMOVED lines=20> */
.L_x_9240:
[----:B------:R-:W-:Y:S01]  /*a700*/  IMAD.MOV.U32 R0, RZ, RZ, 0x1 ;  /* 0x00000001ff007424 */ /* 0x000fe200078e00ff */
[----:B01----:R-:W0:Y:S04]  /*a710*/  S2R R6, SR_TID.X ;  /* 0x0000000000067919 */ /* 0x003e280000002100 */
[----:B------:R-:W-:-:S04]  /*a720*/  SHF.L.U32 R0, R0, 0x1f, RZ ;  /* 0x0000001f00007819 */ /* 0x000fc800000006ff */
[----:B------:R-:W1:Y:S01]  /*a730*/  SYNCS.PHASECHK.TRANS64.TRYWAIT P0, [UR38+0x32440], R0 ;  /* 0x03244000ff0075a7 */ /* 0x000e620008000166 */
[----:B0-----:R-:W-:-:S04]  /*a740*/  LOP3.LUT R2, R6, 0x7f, RZ, 0xc0, !PT ;  /* 0x0000007f06027812 */ /* 0x001fc800078ec0ff */
[----:B------:R-:W-:Y:S01]  /*a750*/  ISETP.NE.AND P1, PT, R2, RZ, PT ;  /* 0x000000ff0200720c */ /* 0x000fe20003f25270 */
[----:B-1----:R-:W-:-:S12]  /*a760*/  @!P0 BRA `(.L_x_9241) ;  /* 0x0000004000748947 */ /* 0x002fd80003800000 */
.L_x_9325:
[----:B------:R-:W-:Y:S05]  /*a770*/  @P1 BRA `(.L_x_9242) ;  /* 0x0000000000181947 */ /* 0x000fea0003800000 */
[----:B------:R-:W1:Y:S01]  /*a780*/  S2R R2, SR_TID.X ;  /* 0x0000000000027919 */ /* 0x000e620000002100 */
[----:B0-----:R-:W-:-:S04]  /*a790*/  MOV R0, 0x3000 ;  /* 0x0000300000007802 */ /* 0x001fc80000000f00 */
[----:B------:R2:W-:Y:S01]  /*a7a0*/  SYNCS.ARRIVE.TRANS64 RZ, [UR38+0x32430], R0 ;  /* 0x03243000ffff79a7 */ /* 0x0005e20008000026 */
[----:B-1----:R-:W-:-:S13]  /*a7b0*/  LOP3.LUT P0, RZ, R2, 0x1f, RZ, 0xc0, !PT ;  /* 0x0000001f02ff7812 */ /* 0x002fda000780c0ff */
[----:B--2---:R-:W-:Y:S05]  /*a7c0*/  @!P0 BRA `(.L_x_9242) ;  /* 0x0000000000048947 */ /* 0x004fea0003800000 */
[----:B------:R-:W-:Y:S01]  /*a7d0*/  BPT.TRAP 0x1 ;  /* 0x000000040000795c */ /* 0x000fe20000300000 */
.L_x_9242:
        /* <DEDUP_REMOVED lines=15> */
[----:B------:R-:W-:-:S09]  /*a8d0*/  UIMAD UR11, UR11, 0x60, URZ ;  /* 0x000000600b0b78a4 */ /* 0x000fd2000f8e023f */
[----:B------:R1:W-:Y:S02]  /*a8e0*/  UTMALDG.4D [UR8], [UR4], desc[UR6] ;  /* 0x00000608040075b4 */ /* 0x0003e40008019000 */
[----:B-1----:R-:W-:Y:S01]  /*a8f0*/  NOP ;  /* 0x0000000000007918 */ /* 0x002fe20000000000 */
.L_x_9238:
        /* <DEDUP_REMOVED lines=24> */
.L_x_9243:
        /* <DEDUP_REMOVED lines=21> */
[----:B------:R-:W0:Y:S01]  /*abd0*/  @P0 LDC R5, c[0x0][0x450] ;  /* 0x00011400ff050b82 */ /* 0x000e220000000800 */
[----:B---3--:R-:W-:Y:S01]  /*abe0*/  LEA R8, R12, R3, 0x7 ;  /* 0x000000030c087211 */ /* 0x008fe200078e38ff */
[----:B------:R-:W-:-:S04]  /*abf0*/  IMAD.U32 R3, RZ, RZ, UR6 ;  /* 0x00000006ff037e24 */ /* 0x000fc8000f8e00ff */
        /* <DEDUP_REMOVED lines=30> */
[----:B------:R-:W-:-:S05]  /*ade0*/  LOP3.LUT R10, R5, 0x200, R2, 0xf8, !PT ;  /* 0x00000200050a7812 */ /* 0x000fca00078ef802 */
[----:B------:R0:W-:Y:S01]  /*adf0*/  STL [R1], R10 ;  /* 0x0000000a01007387 */ /* 0x0001e20000100800 */
[----:B------:R-:W-:Y:S05]  /*ae00*/  BRA.DIV UR4, `(.L_x_9244) ;  /* 0x0000003a04e47947 */ /* 0x000fea000b800000 */
[----:B------:R-:W1:Y:S01]  /*ae10*/  S2R R4, SR_CTAID.X ;  /* 0x0000000000047919 */ /* 0x000e620000002500 */
[----:B------:R-:W-:Y:S01]  /*ae20*/  ULDC UR4, c[0x0][0x288] ;  /* 0x0000a20000047ab9 */ /* 0x000fe20000000800 */
[----:B------:R-:W-:Y:S01]  /*ae30*/  ULDC.64 UR6, c[0x0][0x208] ;  /* 0x0000820000067ab9 */ /* 0x000fe20000000a00 */
[----:B------:R-:W-:Y:S01]  /*ae40*/  IMAD R2, R7, UR4, RZ ;  /* 0x0000000407027c24 */ /* 0x000fe2000f8e02ff */
[----:B------:R-:W2:Y:S01]  /*ae50*/  S2R R8, SR_TID.X ;  /* 0x0000000000087919 */ /* 0x000ea20000002100 */
[----:B------:R-:W3:Y:S04]  /*ae60*/  SHFL.IDX PT, R5, R0, RZ, 0x181f ;  /* 0x00181fff00057589 */ /* 0x000ee800000e0000 */
[----:B------:R-:W-:Y:S04]  /*ae70*/  SHFL.IDX PT, R7, R0, 0x1, 0x181f ;  /* 0x00381f0000077f89 */ /* 0x000fe800000e0000 */
[----:B------:R-:W-:Y:S01]  /*ae80*/  SHFL.IDX PT, R14, R0, 0x2, 0x181f ;  /* 0x00581f00000e7f89 */ /* 0x000fe200000e0000 */
[----:B-1----:R-:W-:-:S03]  /*ae90*/  LEA R12, R4, R6, 0x7 ;  /* 0x00000006040c7211 */ /* 0x002fc600078e38ff */
[----:B------:R-:W1:Y:S01]  /*aea0*/  SHFL.IDX PT, R4, R3, RZ, 0x181f ;  /* 0x00181fff03047589 */ /* 0x000e6200000e0000 */
[-C--:B------:R-:W-:Y:S01]  /*aeb0*/  ISETP.GE.AND P1, PT, R12, R2.reuse, PT ;  /* 0x000000020c00720c */ /* 0x080fe20003f26270 */
[----:B--2---:R-:W-:Y:S02]  /*aec0*/  IMAD.SHL.U32 R11, R8, 0x8, RZ ;  /* 0x00000008080b7824 */ /* 0x004fe400078e00ff */
[----:B------:R-:W2:Y:S01]  /*aed0*/  SHFL.IDX PT, R6, R3, 0x1, 0x181f ;  /* 0x00381f0003067f89 */ /* 0x000ea200000e0000 */
[C---:B------:R-:W-:Y:S02]  /*aee0*/  VIADD R8, R12.reuse, 0x10 ;  /* 0x000000100c087836 */ /* 0x040fe40000000000 */
[----:B------:R-:W-:Y:S01]  /*aef0*/  VIADD R13, R12, 0x20 ;  /* 0x000000200c0d7836 */ /* 0x000fe20000000000 */
[----:B------:R-:W-:Y:S01]  /*af00*/  LOP3.LUT R11, R11, 0x38, RZ, 0xc0, !PT ;  /* 0x000000380b0b7812 */ /* 0x000fe200078ec0ff */
[----:B------:R-:W-:Y:S01]  /*af10*/  STL [R1+0x4], R12 ;  /* 0x0000040c01007387 */ /* 0x000fe20000100800 */
[----:B------:R-:W-:-:S03]  /*af20*/  ISETP.GE.AND P2, PT, R8, R2, PT ;  /* 0x000000020800720c */ /* 0x000fc60003f46270 */
[----:B------:R4:W-:Y:S01]  /*af30*/  STL [R1+0xc], R8 ;  /* 0x00000c0801007387 */ /* 0x0009e20000100800 */
[----:B---3--:R-:W-:-:S03]  /*af40*/  @!P1 LEA R5, P3, R11, R5, 0x1 ;  /* 0x000000050b059211 */ /* 0x008fc600078608ff */
[----:B------:R-:W-:Y:S01]  /*af50*/  STL [R1+0x10], R13 ;  /* 0x0000100d01007387 */ /* 0x000fe20000100800 */
[----:B----4-:R-:W-:Y:S01]  /*af60*/  @!P1 LEA R8, R10, UR38, 0x1 ;  /* 0x000000260a089c11 */ /* 0x010fe2000f8e08ff */
[----:B-1----:R-:W-:-:S04]  /*af70*/  @!P1 IMAD.X R4, RZ, RZ, R4, P3 ;  /* 0x000000ffff049224 */ /* 0x002fc800018e0604 */
[----:B------:R-:W-:Y:S02]  /*af80*/  @!P2 LEA R9, R10, UR38, 0x1 ;  /* 0x000000260a09ac11 */ /* 0x000fe4000f8e08ff */
[----:B------:R-:W-:-:S04]  /*af90*/  @!P1 LOP3.LUT R5, R5, R4, RZ, 0x3c, !PT ;  /* 0x0000000405059212 */ /* 0x000fc800078e3cff */
[----:B------:R-:W-:-:S04]  /*afa0*/  @!P1 LOP3.LUT R4, R5, R4, RZ, 0x3c, !PT ;  /* 0x0000000405049212 */ /* 0x000fc800078e3cff */
[----:B------:R-:W-:-:S05]  /*afb0*/  @!P1 LOP3.LUT R5, R5, R4, RZ, 0x3c, !PT ;  /* 0x0000000405059212 */ /* 0x000fca00078e3cff */
[----:B------:R1:W-:Y:S02]  /*afc0*/  @!P1 LDGSTS.E.BYPASS.LTC128B.128 [R8+0x18400], desc[UR6][R4.64], !P0 ;  /* 0x1840000004089fae */ /* 0x0003e4000c101d46 */
[----:B-1----:R-:W-:Y:S01]  /*afd0*/  @!P2 LEA R4, P1, R11, R7, 0x1 ;  /* 0x000000070b04a211 */ /* 0x002fe200078208ff */
[----:B------:R-:W-:-:S04]  /*afe0*/  VIADD R8, R12, 0x30 ;  /* 0x000000300c087836 */ /* 0x000fc80000000000 */
[----:B--2---:R-:W-:Y:S01]  /*aff0*/  @!P2 IMAD.X R5, RZ, RZ, R6, P1 ;  /* 0x000000ffff05a224 */ /* 0x004fe200008e0606 */
[----:B------:R-:W-:Y:S01]  /*b000*/  ISETP.GE.AND P1, PT, R13, R2, PT ;  /* 0x000000020d00720c */ /* 0x000fe20003f26270 */
[----:B------:R-:W-:Y:S04]  /*b010*/  STL [R1+0x14], R8 ;  /* 0x0000140801007387 */ /* 0x000fe80000100800 */
[----:B------:R1:W-:Y:S08]  /*b020*/  @!P2 LDGSTS.E.BYPASS.LTC128B.128 [R9+0x18c00], desc[UR6][R4.64], !P0 ;  /* 0x18c000000409afae */ /* 0x0003f0000c101d46 */
[----:B------:R-:W-:-:S02]  /*b030*/  @!P1 LEA R6, P2, R11, R14, 0x1 ;  /* 0x0000000e0b069211 */ /* 0x000fc400078408ff */
[----:B------:R-:W-:Y:S01]  /*b040*/  @!P1 LEA R7, R10, UR38, 0x1 ;  /* 0x000000260a079c11 */ /* 0x000fe2000f8e08ff */
[----:B------:R-:W-:Y:S04]  /*b050*/  SHFL.IDX PT, R14, R0, 0x3, 0x181f ;  /* 0x00781f00000e7f89 */ /* 0x000fe800000e0000 */
[----:B-1----:R-:W1:Y:S02]  /*b060*/  SHFL.IDX PT, R4, R3, 0x2, 0x181f ;  /* 0x00581f0003047f89 */ /* 0x002e6400000e0000 */
[----:B-1----:R-:W-:Y:S02]  /*b070*/  @!P1 IMAD.X R5, RZ, RZ, R4, P2 ;  /* 0x000000ffff059224 */ /* 0x002fe400010e0604 */
[----:B------:R-:W-:-:S05]  /*b080*/  @!P1 IMAD.MOV.U32 R4, RZ, RZ, R6 ;  /* 0x000000ffff049224 */ /* 0x000fca00078e0006 */
[----:B------:R1:W-:Y:S01]  /*b090*/  @!P1 LDGSTS.E.BYPASS.LTC128B.128 [R7+0x19400], desc[UR6][R4.64], !P0 ;  /* 0x1940000004079fae */ /* 0x0003e2000c101d46 */
[----:B------:R-:W-:-:S03]  /*b0a0*/  ISETP.GE.AND P1, PT, R8, R2, PT ;  /* 0x000000020800720c */ /* 0x000fc60003f26270 */
[----:B-1----:R-:W1:Y:S01]  /*b0b0*/  SHFL.IDX PT, R4, R3, 0x3, 0x181f ;  /* 0x00781f0003047f89 */ /* 0x002e6200000e0000 */
[----:B------:R-:W-:-:S09]  /*b0c0*/  VIADD R7, R12, 0x40 ;  /* 0x000000400c077836 */ /* 0x000fd20000000000 */
[----:B------:R-:W-:Y:S02]  /*b0d0*/  @!P1 LEA R5, P2, R11, R14, 0x1 ;  /* 0x0000000e0b059211 */ /* 0x000fe400078408ff */
[----:B------:R-:W-:Y:S01]  /*b0e0*/  @!P1 LEA R6, R10, UR38, 0x1 ;  /* 0x000000260a069c11 */ /* 0x000fe2000f8e08ff */
[----:B------:R2:W-:Y:S02]  /*b0f0*/  STL [R1+0x18], R7 ;  /* 0x0000180701007387 */ /* 0x0005e40000100800 */
[----:B-1----:R-:W-:-:S05]  /*b100*/  @!P1 IMAD.X R4, RZ, RZ, R4, P2 ;  /* 0x000000ffff049224 */ /* 0x002fca00010e0604 */
[----:B------:R-:W-:-:S04]  /*b110*/  @!P1 LOP3.LUT R5, R5, R4, RZ, 0x3c, !PT ;  /* 0x0000000405059212 */ /* 0x000fc800078e3cff */
[----:B------:R-:W-:-:S04]  /*b120*/  @!P1 LOP3.LUT R4, R5, R4, RZ, 0x3c, !PT ;  /* 0x0000000405049212 */ /* 0x000fc800078e3cff */
[----:B------:R-:W-:-:S05]  /*b130*/  @!P1 LOP3.LUT R5, R5, R4, RZ, 0x3c, !PT ;  /* 0x0000000405059212 */ /* 0x000fca00078e3cff */
[----:B------:R1:W-:Y:S01]  /*b140*/  @!P1 LDGSTS.E.BYPASS.LTC128B.128 [R6+0x19c00], desc[UR6][R4.64], !P0 ;  /* 0x19c0000004069fae */ /* 0x0003e2000c101d46 */
[----:B------:R-:W-:Y:S01]  /*b150*/  ISETP.GE.AND P1, PT, R7, R2, PT ;  /* 0x000000020700720c */ /* 0x000fe20003f26270 */
[----:B--2---:R-:W-:-:S05]  /*b160*/  VIADD R7, R12, 0x50 ;  /* 0x000000500c077836 */ /* 0x004fca0000000000 */
[----:B------:R-:W-:Y:S04]  /*b170*/  STL [R1+0x1c], R7 ;  /* 0x00001c0701007387 */ /* 0x000fe80000100800 */
[----:B-1----:R-:W1:Y:S03]  /*b180*/  SHFL.IDX PT, R5, R0, 0x4, 0x181f ;  /* 0x00981f0000057f89 */ /* 0x002e6600000e0000 */
[----:B------:R-:W-:Y:S01]  /*b190*/  @!P1 LEA R6, R10, UR38, 0x1 ;  /* 0x000000260a069c11 */ /* 0x000fe2000f8e08ff */
[----:B------:R-:W2:Y:S01]  /*b1a0*/  SHFL.IDX PT, R4, R3, 0x4, 0x181f ;  /* 0x00981f0003047f89 */ /* 0x000ea200000e0000 */
[----:B-1----:R-:W-:-:S04]  /*b1b0*/  @!P1 LEA R5, P2, R11, R5, 0x1 ;  /* 0x000000050b059211 */ /* 0x002fc800078408ff */
[----:B--2---:R-:W-:-:S04]  /*b1c0*/  @!P1 IADD3.X R4, RZ, R4, RZ, P2, !PT ;  /* 0x00000004ff049210 */ /* 0x004fc800017fe4ff */
[----:B------:R-:W-:-:S04]  /*b1d0*/  @!P1 LOP3.LUT R5, R5, R4, RZ, 0x3c, !PT ;  /* 0x0000000405059212 */ /* 0x000fc800078e3cff */
[----:B------:R-:W-:-:S04]  /*b1e0*/  @!P1 LOP3.LUT R4, R5, R4, RZ, 0x3c, !PT ;  /* 0x0000000405049212 */ /* 0x000fc800078e3cff */
[----:B------:R-:W-:-:S05]  /*b1f0*/  @!P1 LOP3.LUT R5, R5, R4, RZ, 0x3c, !PT ;  /* 0x0000000405059212 */ /* 0x000fca00078e3cff */
[----:B------:R1:W-:Y:S01]  /*b200*/  @!P1 LDGSTS.E.BYPASS.LTC128B.128 [R6+0x1a400], desc[UR6][R4.64], !P0 ;  /* 0x1a40000004069fae */ /* 0x0003e2000c101d46 */
[----:B------:R-:W-:Y:S01]  /*b210*/  ISETP.GE.AND P1, PT, R7, R2, PT ;  /* 0x000000020700720c */ /* 0x000fe20003f26270 */
[----:B------:R-:W-:-:S05]  /*b220*/  VIADD R7, R12, 0x60 ;  /* 0x000000600c077836 */ /* 0x000fca0000000000 */
[----:B------:R-:W-:Y:S04]  /*b230*/  STL [R1+0x20], R7 ;  /* 0x0000200701007387 */ /* 0x000fe80000100800 */
[----:B-1----:R-:W1:Y:S03]  /*b240*/  SHFL.IDX PT, R5, R0, 0x5, 0x181f ;  /* 0x00b81f0000057f89 */ /* 0x002e6600000e0000 */
[----:B------:R-:W-:Y:S01]  /*b250*/  @!P1 LEA R6, R10, UR38, 0x1 ;  /* 0x000000260a069c11 */ /* 0x000fe2000f8e08ff */
[----:B------:R-:W2:Y:S01]  /*b260*/  SHFL.IDX PT, R4, R3, 0x5, 0x181f ;  /* 0x00b81f0003047f89 */ /* 0x000ea200000e0000 */
[----:B-1----:R-:W-:-:S05]  /*b270*/  @!P1 LEA R5, P2, R11, R5, 0x1 ;  /* 0x000000050b059211 */ /* 0x002fca00078408ff */
[----:B--2---:R-:W-:-:S05]  /*b280*/  @!P1 IMAD.X R4, RZ, RZ, R4, P2 ;  /* 0x000000ffff049224 */ /* 0x004fca00010e0604 */
[----:B------:R-:W-:-:S04]  /*b290*/  @!P1 LOP3.LUT R5, R5, R4, RZ, 0x3c, !PT ;  /* 0x0000000405059212 */ /* 0x000fc800078e3cff */
[----:B------:R-:W-:-:S04]  /*b2a0*/  @!P1 LOP3.LUT R4, R5, R4, RZ, 0x3c, !PT ;  /* 0x0000000405049212 */ /* 0x000fc800078e3cff */
[----:B------:R-:W-:-:S05]  /*b2b0*/  @!P1 LOP3.LUT R5, R5, R4, RZ, 0x3c, !PT ;  /* 0x0000000405059212 */ /* 0x000fca00078e3cff */
[----:B------:R1:W-:Y:S01]  /*b2c0*/  @!P1 LDGSTS.E.BYPASS.LTC128B.128 [R6+0x1ac00], desc[UR6][R4.64], !P0 ;  /* 0x1ac0000004069fae */ /* 0x0003e2000c101d46 */
[----:B------:R-:W-:-:S03]  /*b2d0*/  ISETP.GE.AND P1, PT, R7, R2, PT ;  /* 0x000000020700720c */ /* 0x000fc60003f26270 */
[----:B-1----:R-:W1:Y:S10]  /*b2e0*/  SHFL.IDX PT, R5, R0, 0x6, 0x181f ;  /* 0x00d81f0000057f89 */ /* 0x002e7400000e0000 */
[----:B------:R-:W-:Y:S01]  /*b2f0*/  @!P1 LEA R6, R10, UR38, 0x1 ;  /* 0x000000260a069c11 */ /* 0x000fe2000f8e08ff */
[----:B------:R-:W2:Y:S04]  /*b300*/  SHFL.IDX PT, R4, R3, 0x6, 0x181f ;  /* 0x00d81f0003047f89 */ /* 0x000ea800000e0000 */
[----:B------:R-:W3:Y:S04]  /*b310*/  SHFL.IDX PT, R3, R3, 0x7, 0x181f ;  /* 0x00f81f0003037f89 */ /* 0x000ee800000e0000 */
[----:B------:R-:W4:Y:S01]  /*b320*/  SHFL.IDX PT, R0, R0, 0x7, 0x181f ;  /* 0x00f81f0000007f89 */ /* 0x000f2200000e0000 */
[----:B-1----:R-:W-:-:S05]  /*b330*/  @!P1 LEA R5, P2, R11, R5, 0x1 ;  /* 0x000000050b059211 */ /* 0x002fca00078408ff */
[----:B--2---:R-:W-:-:S05]  /*b340*/  @!P1 IMAD.X R4, RZ, RZ, R4, P2 ;  /* 0x000000ffff049224 */ /* 0x004fca00010e0604 */
[----:B------:R-:W-:-:S04]  /*b350*/  @!P1 LOP3.LUT R5, R5, R4, RZ, 0x3c, !PT ;  /* 0x0000000405059212 */ /* 0x000fc800078e3cff */
[----:B------:R-:W-:-:S04]  /*b360*/  @!P1 LOP3.LUT R4, R5, R4, RZ, 0x3c, !PT ;  /* 0x0000000405049212 */ /* 0x000fc800078e3cff */
[----:B------:R-:W-:-:S05]  /*b370*/  @!P1 LOP3.LUT R5, R5, R4, RZ, 0x3c, !PT ;  /* 0x0000000405059212 */ /* 0x000fca00078e3cff */
[----:B---34-:R1:W-:Y:S02]  /*b380*/  @!P1 LDGSTS.E.BYPASS.LTC128B.128 [R6+0x1b400], desc[UR6][R4.64], !P0 ;  /* 0x1b40000004069fae */ /* 0x0183e4000c101d46 */
.L_x_9342:
[----:B-1----:R-:W2:Y:S01]  /*b390*/  LDL R5, [R1+0x4] ;  /* 0x0000040001057983 */ /* 0x002ea20000100800 */
[----:B------:R-:W-:Y:S01]  /*b3a0*/  ULDC.64 UR4, c[0x0][0x208] ;  /* 0x0000820000047ab9 */ /* 0x000fe20000000a00 */
[----:B------:R-:W1:Y:S02]  /*b3b0*/  S2R R4, SR_TID.X ;  /* 0x0000000000047919 */ /* 0x000e640000002100 */
[----:B-1----:R-:W-:-:S05]  /*b3c0*/  IMAD.SHL.U32 R4, R4, 0x8, RZ ;  /* 0x0000000804047824 */ /* 0x002fca00078e00ff */
        /* <DEDUP_REMOVED lines=14> */
[----:B--2---:R-:W2:Y:S01]  /*b4b0*/  LDC.64 R2, c[0x0][0x3d8] ;  /* 0x0000f600ff027b82 */ /* 0x004ea20000000a00 */
[----:B------:R-:W-:Y:S01]  /*b4c0*/  NOP ;  /* 0x0000000000007918 */ /* 0x000fe20000000000 */
[C---:B--2---:R-:W-:Y:S01]  /*b4d0*/  IMAD R0, R2.reuse, UR43, RZ ;  /* 0x0000002b02007c24 */ /* 0x044fe2000f8e02ff */
[----:B------:R-:W-:Y:S01]  /*b4e0*/  UIADD3 UR4, UR38, 0x22400, URZ ;  /* 0x0002240026047890 */ /* 0x000fe2000fffe03f */
[----:B-1----:R-:W-:Y:S01]  /*b4f0*/  IMAD.WIDE.U32 R4, R2, UR36, RZ ;  /* 0x0000002402047c25 */ /* 0x002fe2000f8e00ff */
        /* <DEDUP_REMOVED lines=12> */
[----:B-1----:R-:W-:Y:S01]  /*b5c0*/  IMAD.U32 R4, RZ, RZ, UR6 ;  /* 0x00000006ff047e24 */ /* 0x002fe2000f8e00ff */
[----:B------:R-:W-:Y:S01]  /*b5d0*/  MOV R6, UR8 ;  /* 0x0000000800067c02 */ /* 0x000fe20008000f00 */
[----:B------:R-:W1:Y:S01]  /*b5e0*/  LDC.64 R2, c[0x4][R2] ;  /* 0x0100000002027b82 */ /* 0x000e620000000a00 */
[----:B------:R-:W-:Y:S02]  /*b5f0*/  IMAD.U32 R5, RZ, RZ, UR7 ;  /* 0x00000007ff057e24 */ /* 0x000fe4000f8e00ff */
[----:B------:R-:W-:Y:S02]  /*b600*/  IMAD.U32 R7, RZ, RZ, UR9 ;  /* 0x00000009ff077e24 */ /* 0x000fe4000f8e00ff */
[----:B0-----:R-:W-:-:S02]  /*b610*/  IMAD.U32 R10, RZ, RZ, UR4 ;  /* 0x00000004ff0a7e24 */ /* 0x001fc4000f8e00ff */
[----:B------:R-:W-:Y:S02]  /*b620*/  IMAD.U32 R11, RZ, RZ, UR5 ;  /* 0x00000005ff0b7e24 */ /* 0x000fe4000f8e00ff */
[----:B------:R-:W-:Y:S02]  /*b630*/  IMAD.MOV.U32 R8, RZ, RZ, 0x70 ;  /* 0x00000070ff087424 */ /* 0x000fe400078e00ff */
[----:B------:R-:W-:Y:S02]  /*b640*/  IMAD.MOV.U32 R12, RZ, RZ, 0x1 ;  /* 0x00000001ff0c7424 */ /* 0x000fe400078e00ff */
[----:B------:R-:W-:-:S07]  /*b650*/  IMAD.MOV.U32 R13, RZ, RZ, RZ ;  /* 0x000000ffff0d7224 */ /* 0x000fce00078e00ff */
[----:B------:R-:W-:-:S07]  /*b660*/  LEPC R20, `(.L_x_9245) ;  /* 0x000000001014794e */ /* 0x000fce0000000000 */
[----:B-1----:R-:W-:Y:S05]  /*b670*/  CALL.ABS.NOINC R2 ;  /* 0x0000000002007343 */ /* 0x002fea0003c00000 */
.L_x_9245:
[----:B-1----:R-:W2:Y:S01]  /*b680*/  LDL.LU.64 R4, [R1+0x28] ;  /* 0x0000280001047983 */ /* 0x002ea20000300a00 */
[----:B------:R-:W1:Y:S01]  /*b690*/  LDC R6, c[0x0][0x448] ;  /* 0x00011200ff067b82 */ /* 0x000e620000000800 */
[----:B------:R-:W-:Y:S02]  /*b6a0*/  ULDC.64 UR8, c[0x0][0x3e0] ;  /* 0x0000f80000087ab9 */ /* 0x000fe40000000a00 */
[----:B------:R-:W3:Y:S01]  /*b6b0*/  LDL.LU R2, [R1+0x34] ;  /* 0x0000340001027983 */ /* 0x000ee20000300800 */
[----:B------:R-:W-:Y:S01]  /*b6c0*/  UIMAD UR6, UR46, UR8, URZ ;  /* 0x000000082e0672a4 */ /* 0x000fe2000f8e023f */
[----:B------:R-:W4:Y:S03]  /*b6d0*/  S2R R3, SR_TID.X ;  /* 0x0000000000037919 */ /* 0x000f260000002100 */
[----:B------:R-:W-:Y:S01]  /*b6e0*/  UIMAD UR6, UR45, UR9, UR6 ;  /* 0x000000092d0672a4 */ /* 0x000fe2000f8e0206 */
[----:B-1----:R-:W-:-:S02]  /*b6f0*/  ISETP.NE.AND P0, PT, R6, 0x1, PT ;  /* 0x000000010600780c */ /* 0x002fc40003f05270 */
[C---:B----4-:R-:W-:Y:S01]  /*b700*/  LOP3.LUT R0, R3.reuse, 0x7f, RZ, 0xc0, !PT ;  /* 0x0000007f03007812 */ /* 0x050fe200078ec0ff */
[----:B------:R-:W-:-:S10]  /*b710*/  IMAD.SHL.U32 R15, R3, 0x10, RZ ;  /* 0x00000010030f7824 */ /* 0x000fd400078e00ff */
[----:B------:R-:W1:Y:S01]  /*b720*/  @P0 LDC R3, c[0x0][0x44c] ;  /* 0x00011300ff030b82 */ /* 0x000e620000000800 */
[----:B--2---:R-:W-:Y:S02]  /*b730*/  R2UR UR5, R5 ;  /* 0x00000000050572ca */ /* 0x004fe400000e0000 */
[----:B------:R-:W-:Y:S01]  /*b740*/  R2UR UR4, R4 ;  /* 0x00000000040472ca */ /* 0x000fe200000e0000 */
[----:B------:R-:W2:Y:S01]  /*b750*/  S2R R5, SR_TID.X ;  /* 0x0000000000057919 */ /* 0x000ea20000002100 */
[----:B---3--:R-:W-:Y:S02]  /*b760*/  R2UR UR5, R2 ;  /* 0x00000000020572ca */ /* 0x008fe400000e0000 */
[----:B------:R-:W-:Y:S01]  /*b770*/  SHF.R.U32.HI R4, RZ, 0x3, R0 ;  /* 0x00000003ff047819 */ /* 0x000fe20000011600 */
[----:B------:R-:W3:Y:S01]  /*b780*/  S2R R2, SR_CTAID.X ;  /* 0x0000000000027919 */ /* 0x000ee20000002500 */
[----:B------:R-:W4:Y:S02]  /*b790*/  @P0 LDC R0, c[0x0][0x450] ;  /* 0x00011400ff000b82 */ /* 0x000f240000000800 */
[----:B------:R-:W-:-:S07]  /*b7a0*/  LOP3.LUT R4, R4, 0x70, R15, 0xf8, !PT ;  /* 0x0000007004047812 */ /* 0x000fce00078ef80f */
[----:B------:R-:W-:-:S03]  /*b7b0*/  UIMAD.WIDE.U32 UR4, UR45, UR8, UR4 ;  /* 0x000000082d0472a5 */ /* 0x000fc6000f8e0004 */
[----:B------:R-:W-:Y:S01]  /*b7c0*/  ULDC.64 UR8, c[0x0][0x3d0] ;  /* 0x0000f40000087ab9 */ /* 0x000fe20000000a00 */
[----:B------:R-:W-:Y:S01]  /*b7d0*/  UIADD3 UR5, UR5, UR6, URZ ;  /* 0x0000000605057290 */ /* 0x000fe2000fffe03f */
[----:B--2---:R-:W-:Y:S02]  /*b7e0*/  IMAD.SHL.U32 R8, R5, 0x8, RZ ;  /* 0x0000000805087824 */ /* 0x004fe400078e00ff */
[----:B---3--:R-:W-:-:S03]  /*b7f0*/  IMAD R4, R2, 0x80, R4 ;  /* 0x0000008002047824 */ /* 0x008fc600078e0204 */
[----:B------:R-:W-:Y:S01]  /*b800*/  LOP3.LUT R8, R8, 0x38, RZ, 0xc0, !PT ;  /* 0x0000003808087812 */ /* 0x000fe200078ec0ff */
[----:B-1----:R-:W-:-:S04]  /*b810*/  @P0 IMAD.HI.U32 R3, R4, R3, RZ ;  /* 0x0000000304030227 */ /* 0x002fc800078e00ff */
[----:B------:R-:W-:Y:S01]  /*b820*/  IMAD.MOV.U32 R2, RZ, RZ, R4 ;  /* 0x000000ffff027224 */ /* 0x000fe200078e0004 */
[----:B----4-:R-:W-:Y:S02]  /*b830*/  @P0 SHF.R.U32.HI R2, RZ, R0, R3 ;  /* 0x00000000ff020219 */ /* 0x010fe40000011603 */
[----:B------:R-:W-:-:S03]  /*b840*/  MOV R3, UR8 ;  /* 0x0000000800037c02 */ /* 0x000fc60008000f00 */
[----:B------:R-:W-:-:S04]  /*b850*/  IMAD.MOV R0, RZ, RZ, -R2 ;  /* 0x000000ffff007224 */ /* 0x000fc800078e0a02 */
[----:B------:R-:W-:Y:S01]  /*b860*/  IMAD R0, R6, R0, R4 ;  /* 0x0000000006007224 */ /* 0x000fe200078e0204 */
[----:B------:R-:W-:-:S05]  /*b870*/  SHF.R.S32.HI R4, RZ, 0x1f, R2 ;  /* 0x0000001fff047819 */ /* 0x000fca0000011402 */
[----:B------:R-:W-:-:S04]  /*b880*/  IMAD R4, R4, UR8, RZ ;  /* 0x0000000804047c24 */ /* 0x000fc8000f8e02ff */
[C---:B------:R-:W-:Y:S02]  /*b890*/  IMAD R4, R2.reuse, UR9, R4 ;  /* 0x0000000902047c24 */ /* 0x040fe4000f8e0204 */
        /* <DEDUP_REMOVED lines=8> */
[----:B------:R-:W-:Y:S02]  /*b920*/  LOP3.LUT R0, R8, 0x40, RZ, 0xfc, !PT ;  /* 0x0000004008007812 */ /* 0x000fe400078efcff */
[----:B------:R-:W-:Y:S01]  /*b930*/  IMAD.IADD R4, R3, 0x1, R4 ;  /* 0x0000000103047824 */ /* 0x000fe200078e0204 */
[----:B------:R-:W-:Y:S01]  /*b940*/  LEA R5, P0, R2, UR4, 0x1 ;  /* 0x0000000402057c11 */ /* 0x000fe2000f8008ff */
[----:B------:R-:W-:Y:S02]  /*b950*/  ULDC UR4, c[0x0][0x3b8] ;  /* 0x0000ee0000047ab9 */ /* 0x000fe40000000800 */
[----:B------:R-:W-:Y:S02]  /*b960*/  ISETP.GE.AND P3, PT, R8, UR4, PT ;  /* 0x0000000408007c0c */ /* 0x000fe4000bf66270 */
[----:B------:R-:W-:-:S02]  /*b970*/  LEA.HI.X R4, R2, UR5, R4, 0x1, P0 ;  /* 0x0000000502047c11 */ /* 0x000fc400080f0c04 */
[----:B------:R-:W-:Y:S02]  /*b980*/  ISETP.GE.AND P0, PT, R0, UR4, PT ;  /* 0x0000000400007c0c */ /* 0x000fe4000bf06270 */
[----:B------:R-:W-:-:S04]  /*b990*/  LOP3.LUT R0, R8, 0x80, RZ, 0xfc, !PT ;  /* 0x0000008008007812 */ /* 0x000fc800078efcff */
[----:B------:R-:W-:Y:S02]  /*b9a0*/  ISETP.GE.AND P1, PT, R0, UR4, PT ;  /* 0x0000000400007c0c */ /* 0x000fe4000bf26270 */
[----:B------:R-:W-:-:S04]  /*b9b0*/  LOP3.LUT R0, R8, 0xc0, RZ, 0xfc, !PT ;  /* 0x000000c008007812 */ /* 0x000fc800078efcff */
[----:B------:R-:W-:Y:S01]  /*b9c0*/  ISETP.GE.AND P2, PT, R0, UR4, PT ;  /* 0x0000000400007c0c */ /* 0x000fe2000bf46270 */
[----:B------:R-:W-:-:S03]  /*b9d0*/  UMOV UR4, 0xffffffff ;  /* 0xffffffff00047882 */ /* 0x000fc60000000000 */
[----:B------:R-:W-:Y:S09]  /*b9e0*/  BRA.DIV UR4, `(.L_x_9246) ;  /* 0x0000003a04e47947 */ /* 0x000ff2000b800000 */
[----:B------:R-:W2:Y:S01]  /*b9f0*/  LDL.LU R3, [R1+0x4] ;  /* 0x0000040001037983 */ /* 0x000ea20000300800 */
[----:B------:R-:W-:-:S03]  /*ba00*/  ULDC UR4, c[0x0][0x288] ;  /* 0x0000a20000047ab9 */ /* 0x000fc60000000800 */
[----:B------:R-:W3:Y:S01]  /*ba10*/  LDL.LU R2, [R1+0xc] ;  /* 0x00000c0001027983 */ /* 0x000ee20000300800 */
[----:B------:R-:W-:-:S03]  /*ba20*/  IMAD R0, R6, UR4, RZ ;  /* 0x0000000406007c24 */ /* 0x000fc6000f8e02ff */
[----:B------:R-:W4:Y:S01]  /*ba30*/  LDL.LU R13, [R1+0x10] ;  /* 0x00001000010d7983 */ /* 0x000f220000300800 */
[----:B0-----:R-:W0:Y:S01]  /*ba40*/  S2R R10, SR_TID.X ;  /* 0x00000000000a7919 */ /* 0x001e220000002100 */
[----:B------:R-:W1:Y:S02]  /*ba50*/  S2R R7, SR_TID.X ;  /* 0x0000000000077919 */ /* 0x000e640000002100 */
[----:B------:R-:W5:Y:S01]  /*ba60*/  LDL.LU R8, [R1+0x14] ;  /* 0x0000140001087983 */ /* 0x000f620000300800 */
[----:B0-----:R-:W-:Y:S01]  /*ba70*/  LOP3.LUT R10, R10, 0x7f, RZ, 0xc0, !PT ;  /* 0x0000007f0a0a7812 */ /* 0x001fe200078ec0ff */
[----:B-1----:R-:W-:-:S04]  /*ba80*/  IMAD.SHL.U32 R12, R7, 0x8, RZ ;  /* 0x00000008070c7824 */ /* 0x002fc800078e00ff */
[----:B------:R-:W-:Y:S02]  /*ba90*/  IMAD.SHL.U32 R11, R10, 0x8, RZ ;  /* 0x000000080a0b7824 */ /* 0x000fe400078e00ff */
[----:B------:R-:W-:Y:S01]  /*baa0*/  IMAD.SHL.U32 R10, R7, 0x8, RZ ;  /* 0x00000008070a7824 */ /* 0x000fe200078e00ff */
[----:B------:R-:W-:-:S04]  /*bab0*/  LOP3.LUT R12, R12, 0x38, RZ, 0xc0, !PT ;  /* 0x000000380c0c7812 */ /* 0x000fc800078ec0ff */
[----:B------:R-:W-:-:S04]  /*bac0*/  LOP3.LUT R10, R10, 0x1f8, RZ, 0xc0, !PT ;  /* 0x000001f80a0a7812 */ /* 0x000fc800078ec0ff */
[----:B------:R-:W-:Y:S02]  /*bad0*/  LOP3.LUT R10, R10, 0x38, R7, 0x78, !PT ;  /* 0x000000380a0a7812 */ /* 0x000fe400078e7807 */
[----:B------:R-:W5:Y:S02]  /*bae0*/  LDL.LU R7, [R1+0x18] ;  /* 0x0000180001077983 */ /* 0x000f640000300800 */
[----:B------:R-:W-:Y:S01]  /*baf0*/  LOP3.LUT R10, R10, 0x200, R11, 0xf8, !PT ;  /* 0x000002000a0a7812 */ /* 0x000fe200078ef80b */
[----:B------:R-:W-:Y:S01]  /*bb00*/  ULDC.64 UR6, c[0x0][0x208] ;  /* 0x0000820000067ab9 */ /* 0x000fe20000000a00 */
[----:B------:R-:W-:Y:S04]  /*bb10*/  SHFL.IDX PT, R6, R4, 0x1, 0x181f ;  /* 0x00381f0004067f89 */ /* 0x000fe800000e0000 */
[----:B------:R-:W5:Y:S01]  /*bb20*/  LDL.LU R15, [R1+0x1c] ;  /* 0x00001c00010f7983 */ /* 0x000f620000300800 */
[----:B--2---:R-:W-:-:S03]  /*bb30*/  ISETP.GE.AND P5, PT, R3, R0, PT ;  /* 0x000000000300720c */ /* 0x004fc60003fa6270 */
[----:B------:R-:W0:Y:S01]  /*bb40*/  SHFL.IDX PT, R3, R5, RZ, 0x181f ;  /* 0x00181fff05037589 */ /* 0x000e2200000e0000 */
[----:B---3--:R-:W-:-:S03]  /*bb50*/  ISETP.GE.AND P4, PT, R2, R0, PT ;  /* 0x000000000200720c */ /* 0x008fc60003f86270 */
[----:B------:R-:W1:Y:S06]  /*bb60*/  SHFL.IDX PT, R2, R4, RZ, 0x181f ;  /* 0x00181fff04027589 */ /* 0x000e6c00000e0000 */
[----:B0-----:R-:W-:-:S05]  /*bb70*/  @!P5 LEA R3, P6, R12, R3, 0x1 ;  /* 0x000000030c03d211 */ /* 0x001fca00078c08ff */
[----:B-1----:R-:W-:-:S05]  /*bb80*/  @!P5 IMAD.X R2, RZ, RZ, R2, P6 ;  /* 0x000000ffff02d224 */ /* 0x002fca00030e0602 */
[----:B------:R-:W-:-:S04]  /*bb90*/  @!P5 LOP3.LUT R3, R3, R2, RZ, 0x3c, !PT ;  /* 0x000000020303d212 */ /* 0x000fc800078e3cff */
[C---:B------:R-:W-:Y:S02]  /*bba0*/  @!P5 LOP3.LUT R2, R3.reuse, R2, RZ, 0x3c, !PT ;  /* 0x000000020302d212 */ /* 0x040fe400078e3cff */
[----:B------:R-:W-:Y:S02]  /*bbb0*/  @!P5 LEA R21, R10, UR38, 0x1 ;  /* 0x000000260a15dc11 */ /* 0x000fe4000f8e08ff */
[----:B------:R-:W-:-:S05]  /*bbc0*/  @!P5 LOP3.LUT R3, R3, R2, RZ, 0x3c, !PT ;  /* 0x000000020303d212 */ /* 0x000fca00078e3cff */
[----:B------:R-:W-:Y:S04]  /*bbd0*/  @!P5 LDGSTS.E.BYPASS.LTC128B.128 [R21+0x22400], desc[UR6][R2.64], !P3 ;  /* 0x224000000215dfae */ /* 0x000fe8000d901d46 */
[----:B------:R-:W-:Y:S04]  /*bbe0*/  @!P5 LDGSTS.E.BYPASS.LTC128B.128 [R21+0x26400], desc[UR6][R2.64+0x80], !P0 ;  /* 0x264000800215dfae */ /* 0x000fe8000c101d46 */
[----:B------:R-:W-:Y:S04]  /*bbf0*/  @!P5 LDGSTS.E.BYPASS.LTC128B.128 [R21+0x2a400], desc[UR6][R2.64+0x100], !P1 ;  /* 0x2a4001000215dfae */ /* 0x000fe8000c901d46 */
[----:B------:R0:W-:Y:S04]  /*bc00*/  @!P5 LDGSTS.E.BYPASS.LTC128B.128 [R21+0x2e400], desc[UR6][R2.64+0x180], !P2 ;  /* 0x2e4001800215dfae */ /* 0x0001e8000d101d46 */
[----:B0-----:R-:W0:Y:S01]  /*bc10*/  SHFL.IDX PT, R2, R5, 0x1, 0x181f ;  /* 0x00381f0005027f89 */ /* 0x001e2200000e0000 */
[----:B------:R-:W-:-:S02]  /*bc20*/  @!P4 LEA R9, R10, UR38, 0x1 ;  /* 0x000000260a09cc11 */ /* 0x000fc4000f8e08ff */
[----:B0-----:R-:W-:-:S05]  /*bc30*/  @!P4 LEA R2, P6, R12, R2, 0x1 ;  /* 0x000000020c02c211 */ /* 0x001fca00078c08ff */
[----:B------:R-:W-:-:S05]  /*bc40*/  @!P4 IMAD.X R3, RZ, RZ, R6, P6 ;  /* 0x000000ffff03c224 */ /* 0x000fca00030e0606 */
[----:B------:R-:W-:Y:S04]  /*bc50*/  @!P4 LDGSTS.E.BYPASS.LTC128B.128 [R9+0x22c00], desc[UR6][R2.64], !P3 ;  /* 0x22c000000209cfae */ /* 0x000fe8000d901d46 */
[----:B------:R-:W-:Y:S04]  /*bc60*/  @!P4 LDGSTS.E.BYPASS.LTC128B.128 [R9+0x26c00], desc[UR6][R2.64+0x80], !P0 ;  /* 0x26c000800209cfae */ /* 0x000fe8000c101d46 */
[----:B------:R-:W-:Y:S04]  /*bc70*/  @!P4 LDGSTS.E.BYPASS.LTC128B.128 [R9+0x2ac00], desc[UR6][R2.64+0x100], !P1 ;  /* 0x2ac001000209cfae */ /* 0x000fe8000c901d46 */
[----:B------:R0:W-:Y:S01]  /*bc80*/  @!P4 LDGSTS.E.BYPASS.LTC128B.128 [R9+0x2ec00], desc[UR6][R2.64+0x180], !P2 ;  /* 0x2ec001800209cfae */ /* 0x0001e2000d101d46 */
[----:B----4-:R-:W-:-:S03]  /*bc90*/  ISETP.GE.AND P4, PT, R13, R0, PT ;  /* 0x000000000d00720c */ /* 0x010fc60003f86270 */
[----:B------:R-:W2:Y:S04]  /*bca0*/  LDL.LU R13, [R1+0x20] ;  /* 0x00002000010d7983 */ /* 0x000ea80000300800 */
[----:B0-----:R-:W0:Y:S04]  /*bcb0*/  SHFL.IDX PT, R2, R5, 0x2, 0x181f ;  /* 0x00581f0005027f89 */ /* 0x001e2800000e0000 */
[----:B------:R-:W1:Y:S02]  /*bcc0*/  SHFL.IDX PT, R6, R4, 0x2, 0x181f ;  /* 0x00581f0004067f89 */ /* 0x000e6400000e0000 */
[----:B------:R-:W-:-:S02]  /*bcd0*/  @!P4 LEA R21, R10, UR38, 0x1 ;  /* 0x000000260a15cc11 */ /* 0x000fc4000f8e08ff */
[----:B------:R-:W3:Y:S01]  /*bce0*/  SHFL.IDX PT, R14, R5, 0x3, 0x181f ;  /* 0x00781f00050e7f89 */ /* 0x000ee200000e0000 */
[----:B0-----:R-:W-:-:S05]  /*bcf0*/  @!P4 LEA R2, P6, R12, R2, 0x1 ;  /* 0x000000020c02c211 */ /* 0x001fca00078c08ff */
[----:B-1----:R-:W-:Y:S02]  /*bd00*/  @!P4 IMAD.X R3, RZ, RZ, R6, P6 ;  /* 0x000000ffff03c224 */ /* 0x002fe400030e0606 */
[----:B------:R-:W0:Y:S04]  /*bd10*/  SHFL.IDX PT, R6, R4, 0x3, 0x181f ;  /* 0x00781f0004067f89 */ /* 0x000e2800000e0000 */
[----:B------:R-:W-:Y:S04]  /*bd20*/  @!P4 LDGSTS.E.BYPASS.LTC128B.128 [R21+0x23400], desc[UR6][R2.64], !P3 ;  /* 0x234000000215cfae */ /* 0x000fe8000d901d46 */
[----:B------:R-:W-:Y:S04]  /*bd30*/  @!P4 LDGSTS.E.BYPASS.LTC128B.128 [R21+0x27400], desc[UR6][R2.64+0x80], !P0 ;  /* 0x274000800215cfae */ /* 0x000fe8000c101d46 */
[----:B------:R-:W-:Y:S04]  /*bd40*/  @!P4 LDGSTS.E.BYPASS.LTC128B.128 [R21+0x2b400], desc[UR6][R2.64+0x100], !P1 ;  /* 0x2b4001000215cfae */ /* 0x000fe8000c901d46 */
[----:B------:R3:W-:Y:S01]  /*bd50*/  @!P4 LDGSTS.E.BYPASS.LTC128B.128 [R21+0x2f400], desc[UR6][R2.64+0x180], !P2 ;  /* 0x2f4001800215cfae */ /* 0x0007e2000d101d46 */
[----:B-----5:R-:W-:-:S13]  /*bd60*/  ISETP.GE.AND P4, PT, R8, R0, PT ;  /* 0x000000000800720c */ /* 0x020fda0003f86270 */
[----:B---3--:R-:W-:Y:S02]  /*bd70*/  @!P4 LEA R2, P6, R12, R14, 0x1 ;  /* 0x0000000e0c02c211 */ /* 0x008fe400078c08ff */
[----:B------:R-:W1:Y:S01]  /*bd80*/  SHFL.IDX PT, R14, R5, 0x4, 0x181f ;  /* 0x00981f00050e7f89 */ /* 0x000e6200000e0000 */
[----:B------:R-:W-:Y:S02]  /*bd90*/  @!P4 LEA R9, R10, UR38, 0x1 ;  /* 0x000000260a09cc11 */ /* 0x000fe4000f8e08ff */
[----:B0-----:R-:W-:Y:S02]  /*bda0*/  @!P4 IMAD.X R3, RZ, RZ, R6, P6 ;  /* 0x000000ffff03c224 */ /* 0x001fe400030e0606 */
[----:B------:R-:W0:Y:S04]  /*bdb0*/  SHFL.IDX PT, R6, R4, 0x4, 0x181f ;  /* 0x00981f0004067f89 */ /* 0x000e2800000e0000 */
[----:B------:R-:W-:Y:S04]  /*bdc0*/  @!P4 LDGSTS.E.BYPASS.LTC128B.128 [R9+0x23c00], desc[UR6][R2.64], !P3 ;  /* 0x23c000000209cfae */ /* 0x000fe8000d901d46 */
[----:B------:R-:W-:Y:S04]  /*bdd0*/  @!P4 LDGSTS.E.BYPASS.LTC128B.128 [R9+0x27c00], desc[UR6][R2.64+0x80], !P0 ;  /* 0x27c000800209cfae */ /* 0x000fe8000c101d46 */
[----:B------:R-:W-:Y:S04]  /*bde0*/  @!P4 LDGSTS.E.BYPASS.LTC128B.128 [R9+0x2bc00], desc[UR6][R2.64+0x100], !P1 ;  /* 0x2bc001000209cfae */ /* 0x000fe8000c901d46 */
[----:B------:R3:W-:Y:S01]  /*bdf0*/  @!P4 LDGSTS.E.BYPASS.LTC128B.128 [R9+0x2fc00], desc[UR6][R2.64+0x180], !P2 ;  /* 0x2fc001800209cfae */ /* 0x0007e2000d101d46 */
[----:B------:R-:W-:-:S13]  /*be00*/  ISETP.GE.AND P4, PT, R7, R0, PT ;  /* 0x000000000700720c */ /* 0x000fda0003f86270 */
[----:B-1----:R-:W-:-:S04]  /*be10*/  @!P4 LEA R8, P6, R12, R14, 0x1 ;  /* 0x0000000e0c08c211 */ /* 0x002fc800078c08ff */
[----:B0-----:R-:W-:Y:S01]  /*be20*/  @!P4 IADD3.X R21, RZ, R6, RZ, P6, !PT ;  /* 0x00000006ff15c210 */ /* 0x001fe200037fe4ff */
[----:B------:R-:W0:Y:S01]  /*be30*/  SHFL.IDX PT, R14, R5, 0x5, 0x181f ;  /* 0x00b81f00050e7f89 */ /* 0x000e2200000e0000 */
[----:B------:R-:W-:Y:S01]  /*be40*/  @!P4 LEA R7, R10, UR38, 0x1 ;  /* 0x000000260a07cc11 */ /* 0x000fe2000f8e08ff */
[----:B---3--:R-:W-:Y:S02]  /*be50*/  @!P4 IMAD.MOV.U32 R2, RZ, RZ, R8 ;  /* 0x000000ffff02c224 */ /* 0x008fe400078e0008 */
[----:B------:R-:W-:Y:S01]  /*be60*/  @!P4 IMAD.MOV.U32 R3, RZ, RZ, R21 ;  /* 0x000000ffff03c224 */ /* 0x000fe200078e0015 */
[----:B------:R-:W1:Y:S04]  /*be70*/  SHFL.IDX PT, R6, R4, 0x5, 0x181f ;  /* 0x00b81f0004067f89 */ /* 0x000e6800000e0000 */
[----:B------:R-:W-:Y:S04]  /*be80*/  @!P4 LDGSTS.E.BYPASS.LTC128B.128 [R7+0x24400], desc[UR6][R2.64], !P3 ;  /* 0x244000000207cfae */ /* 0x000fe8000d901d46 */
[----:B------:R-:W-:Y:S04]  /*be90*/  @!P4 LDGSTS.E.BYPASS.LTC128B.128 [R7+0x28400], desc[UR6][R2.64+0x80], !P0 ;  /* 0x284000800207cfae */ /* 0x000fe8000c101d46 */
[----:B------:R-:W-:Y:S04]  /*bea0*/  @!P4 LDGSTS.E.BYPASS.LTC128B.128 [R7+0x2c400], desc[UR6][R2.64+0x100], !P1 ;  /* 0x2c4001000207cfae */ /* 0x000fe8000c901d46 */
[----:B------:R3:W-:Y:S01]  /*beb0*/  @!P4 LDGSTS.E.BYPASS.LTC128B.128 [R7+0x30400], desc[UR6][R2.64+0x180], !P2 ;  /* 0x304001800207cfae */ /* 0x0007e2000d101d46 */
[----:B------:R-:W-:-:S13]  /*bec0*/  ISETP.GE.AND P4, PT, R15, R0, PT ;  /* 0x000000000f00720c */ /* 0x000fda0003f86270 */
[----:B0-----:R-:W-:-:S05]  /*bed0*/  @!P4 LEA R14, P6, R12, R14, 0x1 ;  /* 0x0000000e0c0ec211 */ /* 0x001fca00078c08ff */
[----:B-1----:R-:W-:Y:S02]  /*bee0*/  @!P4 IMAD.X R9, RZ, RZ, R6, P6 ;  /* 0x000000ffff09c224 */ /* 0x002fe400030e0606 */
[----:B---3--:R-:W-:Y:S02]  /*bef0*/  @!P4 IMAD.MOV.U32 R2, RZ, RZ, R14 ;  /* 0x000000ffff02c224 */ /* 0x008fe400078e000e */
[----:B------:R-:W0:Y:S01]  /*bf00*/  SHFL.IDX PT, R14, R5, 0x6, 0x181f ;  /* 0x00d81f00050e7f89 */ /* 0x000e2200000e0000 */
[----:B------:R-:W-:Y:S01]  /*bf10*/  @!P4 LEA R21, R10, UR38, 0x1 ;  /* 0x000000260a15cc11 */ /* 0x000fe2000f8e08ff */
[----:B------:R-:W-:Y:S02]  /*bf20*/  @!P4 IMAD.MOV.U32 R3, RZ, RZ, R9 ;  /* 0x000000ffff03c224 */ /* 0x000fe400078e0009 */
[----:B------:R-:W1:Y:S04]  /*bf30*/  SHFL.IDX PT, R6, R4, 0x6, 0x181f ;  /* 0x00d81f0004067f89 */ /* 0x000e6800000e0000 */
[----:B------:R-:W-:Y:S04]  /*bf40*/  @!P4 LDGSTS.E.BYPASS.LTC128B.128 [R21+0x24c00], desc[UR6][R2.64], !P3 ;  /* 0x24c000000215cfae */ /* 0x000fe8000d901d46 */
[----:B------:R-:W-:Y:S04]  /*bf50*/  @!P4 LDGSTS.E.BYPASS.LTC128B.128 [R21+0x28c00], desc[UR6][R2.64+0x80], !P0 ;  /* 0x28c000800215cfae */ /* 0x000fe8000c101d46 */
[----:B------:R-:W-:Y:S04]  /*bf60*/  @!P4 LDGSTS.E.BYPASS.LTC128B.128 [R21+0x2cc00], desc[UR6][R2.64+0x100], !P1 ;  /* 0x2cc001000215cfae */ /* 0x000fe8000c901d46 */
[----:B------:R3:W-:Y:S01]  /*bf70*/  @!P4 LDGSTS.E.BYPASS.LTC128B.128 [R21+0x30c00], desc[UR6][R2.64+0x180], !P2 ;  /* 0x30c001800215cfae */ /* 0x0007e2000d101d46 */
[----:B--2---:R-:W-:-:S13]  /*bf80*/  ISETP.GE.AND P4, PT, R13, R0, PT ;  /* 0x000000000d00720c */ /* 0x004fda0003f86270 */
[----:B0-----:R-:W-:-:S05]  /*bf90*/  @!P4 LEA R14, P6, R12, R14, 0x1 ;  /* 0x0000000e0c0ec211 */ /* 0x001fca00078c08ff */
[----:B-1----:R-:W-:Y:S01]  /*bfa0*/  @!P4 IMAD.X R7, RZ, RZ, R6, P6 ;  /* 0x000000ffff07c224 */ /* 0x002fe200030e0606 */
[----:B------:R-:W-:Y:S01]  /*bfb0*/  @!P4 LEA R9, R10, UR38, 0x1 ;  /* 0x000000260a09cc11 */ /* 0x000fe2000f8e08ff */
[----:B---3--:R-:W-:Y:S02]  /*bfc0*/  @!P4 IMAD.MOV.U32 R2, RZ, RZ, R14 ;  /* 0x000000ffff02c224 */ /* 0x008fe400078e000e */
[----:B------:R-:W-:Y:S01]  /*bfd0*/  @!P4 IMAD.MOV.U32 R3, RZ, RZ, R7 ;  /* 0x000000ffff03c224 */ /* 0x000fe200078e0007 */
[----:B------:R0:W1:Y:S04]  /*bfe0*/  SHFL.IDX PT, R6, R4, 0x7, 0x181f ;  /* 0x00f81f0004067f89 */ /* 0x00006800000e0000 */
[----:B------:R0:W-:Y:S04]  /*bff0*/  @!P4 LDGSTS.E.BYPASS.LTC128B.128 [R9+0x25400], desc[UR6][R2.64], !P3 ;  /* 0x254000000209cfae */ /* 0x0001e8000d901d46 */
[----:B------:R0:W-:Y:S04]  /*c000*/  @!P4 LDGSTS.E.BYPASS.LTC128B.128 [R9+0x29400], desc[UR6][R2.64+0x80], !P0 ;  /* 0x294000800209cfae */ /* 0x0001e8000c101d46 */
[----:B------:R0:W-:Y:S04]  /*c010*/  @!P4 LDGSTS.E.BYPASS.LTC128B.128 [R9+0x2d400], desc[UR6][R2.64+0x100], !P1 ;  /* 0x2d4001000209cfae */ /* 0x0001e8000c901d46 */
[----:B------:R0:W-:Y:S04]  /*c020*/  @!P4 LDGSTS.E.BYPASS.LTC128B.128 [R9+0x31400], desc[UR6][R2.64+0x180], !P2 ;  /* 0x314001800209cfae */ /* 0x0001e8000d101d46 */
[----:B------:R0:W2:Y:S02]  /*c030*/  SHFL.IDX PT, R14, R5, 0x7, 0x181f ;  /* 0x00f81f00050e7f89 */ /* 0x0000a400000e0000 */
.L_x_9360:
[----:B------:R-:W3:Y:S01]  /*c040*/  LDL.LU R10, [R1+0x24] ;  /* 0x00002400010a7983 */ /* 0x000ee20000300800 */
[----:B------:R-:W-:Y:S01]  /*c050*/  BSSY B0, `(.L_x_9247) ;  /* 0x0000018000007945 */ /* 0x000fe20003800000 */
[----:B---3--:R-:W-:-:S13]  /*c060*/  ISETP.GE.AND P4, PT, R10, R0, PT ;  /* 0x000000000a00720c */ /* 0x008fda0003f86270 */
[----:B------:R-:W-:Y:S05]  /*c070*/  @P4 BRA `(.L_x_9248) ;  /* 0x0000000000544947 */ /* 0x000fea0003800000 */
[----:B------:R-:W3:Y:S01]  /*c080*/  S2R R10, SR_TID.X ;  /* 0x00000000000a7919 */ /* 0x000ee20000002100 */
[----:B------:R-:W-:Y:S01]  /*c090*/  ULDC.64 UR4, c[0x0][0x208] ;  /* 0x0000820000047ab9 */ /* 0x000fe20000000a00 */
[----:B0-----:R-:W0:Y:S01]  /*c0a0*/  S2R R3, SR_TID.X ;  /* 0x0000000000037919 */ /* 0x001e220000002100 */
[----:B---3--:R-:W-:Y:S02]  /*c0b0*/  LOP3.LUT R10, R10, 0x7f, RZ, 0xc0, !PT ;  /* 0x0000007f0a0a7812 */ /* 0x008fe400078ec0ff */
[----:B0-----:R-:W-:-:S03]  /*c0c0*/  SHF.L.U32 R2, R3, 0x3, RZ ;  /* 0x0000000303027819 */ /* 0x001fc600000006ff */
[----:B------:R-:W-:Y:S02]  /*c0d0*/  IMAD.SHL.U32 R4, R10, 0x8, RZ ;  /* 0x000000080a047824 */ /* 0x000fe400078e00ff */
[----:B------:R-:W-:Y:S01]  /*c0e0*/  IMAD.SHL.U32 R10, R3, 0x8, RZ ;  /* 0x00000008030a7824 */ /* 0x000fe200078e00ff */
[----:B------:R-:W-:-:S04]  /*c0f0*/  LOP3.LUT R2, R2, 0x38, RZ, 0xc0, !PT ;  /* 0x0000003802027812 */ /* 0x000fc800078ec0ff */
[----:B------:R-:W-:Y:S02]  /*c100*/  LOP3.LUT R10, R10, 0x1f8, RZ, 0xc0, !PT ;  /* 0x000001f80a0a7812 */ /* 0x000fe400078ec0ff */
[----:B--2---:R-:W-:Y:S02]  /*c110*/  LEA R2, P4, R2, R14, 0x1 ;  /* 0x0000000e02027211 */ /* 0x004fe400078808ff */
[----:B------:R-:W-:-:S03]  /*c120*/  LOP3.LUT R10, R10, 0x38, R3, 0x78, !PT ;  /* 0x000000380a0a7812 */ /* 0x000fc600078e7803 */
[----:B-1----:R-:W-:Y:S01]  /*c130*/  IMAD.X R3, RZ, RZ, R6, P4 ;  /* 0x000000ffff037224 */ /* 0x002fe200020e0606 */
[----:B------:R-:W-:-:S04]  /*c140*/  LOP3.LUT R10, R10, 0x200, R4, 0xf8, !PT ;  /* 0x000002000a0a7812 */ /* 0x000fc800078ef804 */
[----:B------:R-:W-:-:S05]  /*c150*/  LEA R5, R10, UR38, 0x1 ;  /* 0x000000260a057c11 */ /* 0x000fca000f8e08ff */
[----:B------:R-:W-:Y:S01]  /*c160*/  @!PT LDS RZ, [RZ] ;  /* 0x00000000fffff984 */ /* 0x000fe20000000800 */
[----:B------:R-:W-:Y:S01]  /*c170*/  @!PT LDS RZ, [RZ] ;  /* 0x00000000fffff984 */ /* 0x000fe20000000800 */
[----:B------:R-:W-:Y:S01]  /*c180*/  @!PT LDS RZ, [RZ] ;  /* 0x00000000fffff984 */ /* 0x000fe20000000800 */
[----:B------:R3:W-:Y:S04]  /*c190*/  LDGSTS.E.BYPASS.LTC128B.128 [R5+0x25c00], desc[UR4][R2.64], !P3 ;  /* 0x25c0000002057fae */ /* 0x0007e8000d901d44 */
[----:B------:R3:W-:Y:S04]  /*c1a0*/  LDGSTS.E.BYPASS.LTC128B.128 [R5+0x29c00], desc[UR4][R2.64+0x80], !P0 ;  /* 0x29c0008002057fae */ /* 0x0007e8000c101d44 */
[----:B------:R3:W-:Y:S04]  /*c1b0*/  LDGSTS.E.BYPASS.LTC128B.128 [R5+0x2dc00], desc[UR4][R2.64+0x100], !P1 ;  /* 0x2dc0010002057fae */ /* 0x0007e8000c901d44 */
[----:B------:R3:W-:Y:S02]  /*c1c0*/  LDGSTS.E.BYPASS.LTC128B.128 [R5+0x31c00], desc[UR4][R2.64+0x180], !P2 ;  /* 0x31c0018002057fae */ /* 0x0007e4000d101d44 */
.L_x_9248:
[----:B------:R-:W-:Y:S05]  /*c1d0*/  BSYNC B0 ;  /* 0x0000000000007941 */ /* 0x000fea0003800000 */
.L_x_9247:
        /* <DEDUP_REMOVED lines=9> */
.L_x_9361:
        /* <DEDUP_REMOVED lines=9> */
.L_x_9362:
        /* <DEDUP_REMOVED lines=8> */
.L_x_9254:
[----:B------:R-:W-:Y:S05]  /*c380*/  BSYNC B1 ;  /* 0x0000000000017941 */ /* 0x000fea0003800000 */
.L_x_9253:
        /* <DEDUP_REMOVED lines=10> */
[----:B---3--:R-:W-:-:S08]  /*c430*/  IMAD R2, R2, 0x60, RZ ;  /* 0x0000006002027824 */ /* 0x008fd000078e02ff */
.L_x_9255:
        /* <DEDUP_REMOVED lines=13> */
.L_x_9256:
        /* <DEDUP_REMOVED lines=13> */
.L_x_9257:
        /* <DEDUP_REMOVED lines=13> */
.L_x_9258:
        /* <DEDUP_REMOVED lines=8> */
.L_x_9251:
[----:B------:R-:W-:Y:S05]  /*c730*/  BSYNC B0 ;  /* 0x0000000000007941 */ /* 0x000fea0003800000 */
.L_x_9250:
[----:B------:R-:W-:Y:S01]  /*c740*/  UIADD3 UR6, UR40, -0x2, URZ ;  /* 0xfffffffe28067890 */ /* 0x000fe2000fffe03f */
[----:B------:R-:W-:Y:S02]  /*c750*/  IMAD.MOV.U32 R7, RZ, RZ, RZ ;  /* 0x000000ffff077224 */ /* 0x000fe400078e00ff */
[----:B-1----:R-:W-:Y:S01]  /*c760*/  IMAD.MOV.U32 R6, RZ, RZ, 0x1 ;  /* 0x00000001ff067424 */ /* 0x002fe200078e00ff */
[----:B------:R-:W-:-:S06]  /*c770*/  UISETP.GE.AND UP0, UPT, UR6, UR39, UPT ;  /* 0x000000270600728c */ /* 0x000fcc000bf06270 */
[----:B------:R-:W-:-:S13]  /*c780*/  PLOP3.LUT P0, PT, PT, PT, UP0, 0x80, 0x0 ;  /* 0x000000000000781c */ /* 0x000fda0003f0f008 */
[----:B------:R-:W-:Y:S05]  /*c790*/  @!P0 BRA `(.L_x_9232) ;  /* 0x0000001800b08947 */ /* 0x000fea0003800000 */
[----:B------:R-:W-:Y:S01]  /*c7a0*/  UIADD3 UR4, UR44, 0x1, URZ ;  /* 0x000000012c047890 */ /* 0x000fe2000fffe03f */
[----:B------:R-:W-:Y:S01]  /*c7b0*/  LOP3.LUT R0, RZ, UR39, RZ, 0x33, !PT ;  /* 0x00000027ff007c12 */ /* 0x000fe2000f8e33ff */
[----:B------:R-:W1:Y:S01]  /*c7c0*/  S2R R4, SR_TID.X ;  /* 0x0000000000047919 */ /* 0x000e620000002100 */
[----:B------:R-:W-:Y:S01]  /*c7d0*/  IMAD.U32 R8, RZ, RZ, UR6 ;  /* 0x00000006ff087e24 */ /* 0x000fe2000f8e00ff */
[----:B------:R-:W-:Y:S01]  /*c7e0*/  UIMAD UR4, UR4, UR42, URZ ;  /* 0x0000002a040472a4 */ /* 0x000fe2000f8e023f */
[----:B------:R-:W-:-:S03]  /*c7f0*/  IMAD.MOV.U32 R6, RZ, RZ, 0x1 ;  /* 0x00000001ff067424 */ /* 0x000fc600078e00ff */
[----:B------:R-:W-:-:S04]  /*c800*/  UISETP.LT.AND UP0, UPT, UR41, UR4, UPT ;  /* 0x000000042900728c */ /* 0x000fc8000bf01270 */
[----:B------:R-:W-:-:S06]  /*c810*/  USEL UR4, UR41, UR4, UP0 ;  /* 0x0000000429047287 */ /* 0x000fcc0008000000 */
[----:B0-----:R-:W-:-:S05]  /*c820*/  IMAD R3, RZ, RZ, -UR4 ;  /* 0x80000004ff037e24 */ /* 0x001fca000f8e02ff */
[----:B------:R-:W-:-:S04]  /*c830*/  VIADDMNMX R0, R3, 0x1, R0, !PT ;  /* 0x0000000103007846 */ /* 0x000fc80007800100 */
[----:B------:R-:W-:Y:S02]  /*c840*/  R2UR UR5, R0 ;  /* 0x00000000000572ca */ /* 0x000fe400000e0000 */
[----:B------:R-:W-:Y:S02]  /*c850*/  LOP3.LUT R0, RZ, UR4, RZ, 0x33, !PT ;  /* 0x00000004ff007c12 */ /* 0x000fe4000f8e33ff */
[----:B-1----:R-:W-:-:S09]  /*c860*/  LOP3.LUT R10, R4, 0x1f, RZ, 0xc0, !PT ;  /* 0x0000001f040a7812 */ /* 0x002fd200078ec0ff */
        /* <DEDUP_REMOVED lines=12> */
.L_x_9292:
        /* <DEDUP_REMOVED lines=28> */
.L_x_9262:
[----:B------:R-:W1:Y:S01]  /*caf0*/  S2R R2, SR_TID.X ;  /* 0x0000000000027919 */ /* 0x000e620000002100 */
[----:B------:R-:W-:Y:S01]  /*cb00*/  BSSY B2, `(.L_x_9263) ;  /* 0x0000006000027945 */ /* 0x000fe20003800000 */
[----:B-1----:R-:W-:Y:S02]  /*cb10*/  LOP3.LUT R3, R2, 0x7f, RZ, 0xc0, !PT ;  /* 0x0000007f02037812 */ /* 0x002fe400078ec0ff */
[----:B------:R-:W-:Y:S02]  /*cb20*/  SHF.L.U32 R2, R0, 0x1f, RZ ;  /* 0x0000001f00027819 */ /* 0x000fe400000006ff */
[----:B------:R-:W-:Y:S02]  /*cb30*/  ISETP.NE.AND P2, PT, R3, RZ, PT ;  /* 0x000000ff0300720c */ /* 0x000fe40003f45270 */
[----:B------:R-:W1:Y:S02]  /*cb40*/  SYNCS.PHASECHK.TRANS64.TRYWAIT P0, [UR38+0x32448], R2 ;  /* 0x03244802ff0075a7 */ /* 0x000e640008000166 */
[----:B-1----:R-:W-:Y:S09]  /*cb50*/  @!P0 BRA `(.L_x_9264) ;  /* 0x00000038001c8947 */ /* 0x002ff20003800000 */
.L_x_9363:
[----:B------:R-:W-:Y:S05]  /*cb60*/  BSYNC B2 ;  /* 0x0000000000027941 */ /* 0x000fea0003800000 */
.L_x_9263:
[----:B------:R-:W-:Y:S04]  /*cb70*/  BSSY B2, `(.L_x_9265) ;  /* 0x0000007000027945 */ /* 0x000fe80003800000 */
[----:B------:R-:W-:Y:S05]  /*cb80*/  @P2 BRA `(.L_x_9266) ;  /* 0x0000000000142947 */ /* 0x000fea0003800000 */
[----:B------:R-:W-:Y:S01]  /*cb90*/  ISETP.NE.AND P0, PT, R10, RZ, PT ;  /* 0x000000ff0a00720c */ /* 0x000fe20003f05270 */
[----:B-1----:R-:W-:-:S04]  /*cba0*/  IMAD.MOV.U32 R3, RZ, RZ, 0x3000 ;  /* 0x00003000ff037424 */ /* 0x002fc800078e00ff */
[----:B------:R3:W-:Y:S08]  /*cbb0*/  SYNCS.ARRIVE.TRANS64 RZ, [UR38+0x32438], R3 ;  /* 0x03243803ffff79a7 */ /* 0x0007f00008000026 */
[----:B---3--:R-:W-:Y:S05]  /*cbc0*/  @!P0 BRA `(.L_x_9266) ;  /* 0x0000000000048947 */ /* 0x008fea0003800000 */
[----:B------:R-:W-:Y:S01]  /*cbd0*/  BPT.TRAP 0x1 ;  /* 0x000000040000795c */ /* 0x000fe20000300000 */
.L_x_9266:
[----:B------:R-:W-:Y:S05]  /*cbe0*/  BSYNC B2 ;  /* 0x0000000000027941 */ /* 0x000fea0003800000 */
.L_x_9265:
        /* <DEDUP_REMOVED lines=11> */
.L_x_9267:
        /* <DEDUP_REMOVED lines=10> */
.L_x_9364:
[----:B------:R-:W-:Y:S05]  /*cd40*/  BSYNC B2 ;  /* 0x0000000000027941 */ /* 0x000fea0003800000 */
.L_x_9268:
[----:B------:R-:W-:Y:S01]  /*cd50*/  BSSY B2, `(.L_x_9270) ;  /* 0x0000009000027945 */ /* 0x000fe20003800000 */
[----:B01----:R-:W-:Y:S01]  /*cd60*/  MOV R2, 0x0 ;  /* 0x0000000000027802 */ /* 0x003fe20000000f00 */
[----:B------:R-:W-:Y:S02]  /*cd70*/  IMAD.MOV.U32 R3, RZ, RZ, 0x14f00000 ;  /* 0x14f00000ff037424 */ /* 0x000fe400078e00ff */
[----:B------:R-:W-:Y:S05]  /*cd80*/  @P2 BRA `(.L_x_9271) ;  /* 0x0000000000142947 */ /* 0x000fea0003800000 */
[----:B------:R-:W-:Y:S01]  /*cd90*/  ISETP.NE.AND P0, PT, R10, RZ, PT ;  /* 0x000000ff0a00720c */ /* 0x000fe20003f05270 */
[----:B------:R-:W-:-:S04]  /*cda0*/  IMAD.MOV.U32 R12, RZ, RZ, 0xc000 ;  /* 0x0000c000ff0c7424 */ /* 0x000fc800078e00ff */
[----:B------:R0:W-:Y:S08]  /*cdb0*/  SYNCS.ARRIVE.TRANS64 RZ, [UR38+0x32458], R12 ;  /* 0x0324580cffff79a7 */ /* 0x0001f00008000026 */
[----:B0-----:R-:W-:Y:S05]  /*cdc0*/  @!P0 BRA `(.L_x_9271) ;  /* 0x0000000000048947 */ /* 0x001fea0003800000 */
[----:B------:R-:W-:Y:S01]  /*cdd0*/  BPT.TRAP 0x1 ;  /* 0x000000040000795c */ /* 0x000fe20000300000 */
.L_x_9271:
[----:B------:R-:W-:Y:S05]  /*cde0*/  BSYNC B2 ;  /* 0x0000000000027941 */ /* 0x000fea0003800000 */
.L_x_9270:
        /* <DEDUP_REMOVED lines=9> */
.L_x_9272:
        /* <DEDUP_REMOVED lines=13> */
.L_x_9273:
        /* <DEDUP_REMOVED lines=13> */
.L_x_9274:
        /* <DEDUP_REMOVED lines=13> */
.L_x_9275:
        /* <DEDUP_REMOVED lines=8> */
.L_x_9261:
[----:B------:R-:W-:Y:S05]  /*d170*/  BSYNC B1 ;  /* 0x0000000000017941 */ /* 0x000fea0003800000 */
.L_x_9260:
        /* <DEDUP_REMOVED lines=27> */
.L_x_9278:
[----:B------:R-:W1:Y:S01]  /*d330*/  S2R R2, SR_TID.X ;  /* 0x0000000000027919 */ /* 0x000e620000002100 */
[----:B------:R-:W-:Y:S01]  /*d340*/  BSSY B2, `(.L_x_9279) ;  /* 0x0000006000027945 */ /* 0x000fe20003800000 */
[----:B-1----:R-:W-:Y:S02]  /*d350*/  LOP3.LUT R3, R2, 0x7f, RZ, 0xc0, !PT ;  /* 0x0000007f02037812 */ /* 0x002fe400078ec0ff */
[----:B------:R-:W-:Y:S02]  /*d360*/  SHF.L.U32 R2, R0, 0x1f, RZ ;  /* 0x0000001f00027819 */ /* 0x000fe400000006ff */
[----:B------:R-:W-:Y:S02]  /*d370*/  ISETP.NE.AND P2, PT, R3, RZ, PT ;  /* 0x000000ff0300720c */ /* 0x000fe40003f45270 */
[----:B------:R-:W1:Y:S02]  /*d380*/  SYNCS.PHASECHK.TRANS64.TRYWAIT P0, [UR38+0x32440], R2 ;  /* 0x03244002ff0075a7 */ /* 0x000e640008000166 */
[----:B-1----:R-:W-:Y:S09]  /*d390*/  @!P0 BRA `(.L_x_9280) ;  /* 0x00000030003c8947 */ /* 0x002ff20003800000 */
.L_x_9365:
[----:B------:R-:W-:Y:S05]  /*d3a0*/  BSYNC B2 ;  /* 0x0000000000027941 */ /* 0x000fea0003800000 */
.L_x_9279:
[----:B------:R-:W-:Y:S04]  /*d3b0*/  BSSY B2, `(.L_x_9281) ;  /* 0x0000007000027945 */ /* 0x000fe80003800000 */
[----:B------:R-:W-:Y:S05]  /*d3c0*/  @P2 BRA `(.L_x_9282) ;  /* 0x0000000000142947 */ /* 0x000fea0003800000 */
[----:B------:R-:W-:Y:S01]  /*d3d0*/  ISETP.NE.AND P0, PT, R10, RZ, PT ;  /* 0x000000ff0a00720c */ /* 0x000fe20003f05270 */
[----:B-1----:R-:W-:-:S04]  /*d3e0*/  IMAD.MOV.U32 R3, RZ, RZ, 0x3000 ;  /* 0x00003000ff037424 */ /* 0x002fc800078e00ff */
[----:B------:R3:W-:Y:S08]  /*d3f0*/  SYNCS.ARRIVE.TRANS64 RZ, [UR38+0x32430], R3 ;  /* 0x03243003ffff79a7 */ /* 0x0007f00008000026 */
[----:B---3--:R-:W-:Y:S05]  /*d400*/  @!P0 BRA `(.L_x_9282) ;  /* 0x0000000000048947 */ /* 0x008fea0003800000 */
[----:B------:R-:W-:Y:S01]  /*d410*/  BPT.TRAP 0x1 ;  /* 0x000000040000795c */ /* 0x000fe20000300000 */
.L_x_9282:
[----:B------:R-:W-:Y:S05]  /*d420*/  BSYNC B2 ;  /* 0x0000000000027941 */ /* 0x000fea0003800000 */
.L_x_9281:
        /* <DEDUP_REMOVED lines=11> */
.L_x_9283:
        /* <DEDUP_REMOVED lines=11> */
.L_x_9366:
[----:B------:R-:W-:Y:S05]  /*d590*/  BSYNC B2 ;  /* 0x0000000000027941 */ /* 0x000fea0003800000 */
.L_x_9284:
        /* <DEDUP_REMOVED lines=9> */
.L_x_9287:
[----:B------:R-:W-:Y:S05]  /*d630*/  BSYNC B2 ;  /* 0x0000000000027941 */ /* 0x000fea0003800000 */
.L_x_9286:
        /* <DEDUP_REMOVED lines=9> */
.L_x_9288:
        /* <DEDUP_REMOVED lines=13> */
.L_x_9289:
        /* <DEDUP_REMOVED lines=13> */
.L_x_9290:
        /* <DEDUP_REMOVED lines=13> */
.L_x_9291:
        /* <DEDUP_REMOVED lines=8> */
.L_x_9277:
[----:B------:R-:W-:Y:S05]  /*d9c0*/  BSYNC B1 ;  /* 0x0000000000017941 */ /* 0x000fea0003800000 */
.L_x_9276:
[----:B------:R-:W-:Y:S01]  /*d9d0*/  VIADD R8, R8, 0xfffffffe ;  /* 0xfffffffe08087836 */ /* 0x000fe20000000000 */
[----:B------:R-:W-:Y:S06]  /*d9e0*/  @P1 BRA `(.L_x_9292) ;  /* 0xffffffec00d01947 */ /* 0x000fec000383ffff */
[----:B------:R-:W-:Y:S05]  /*d9f0*/  BSYNC B0 ;  /* 0x0000000000007941 */ /* 0x000fea0003800000 */
.L_x_9259:
        /* <DEDUP_REMOVED lines=26> */
.L_x_9295:
[----:B------:R-:W1:Y:S01]  /*dba0*/  S2R R2, SR_TID.X ;  /* 0x0000000000027919 */ /* 0x000e620000002100 */
[----:B------:R-:W-:Y:S01]  /*dbb0*/  BSSY B1, `(.L_x_9296) ;  /* 0x0000006000017945 */ /* 0x000fe20003800000 */
[----:B-1----:R-:W-:Y:S02]  /*dbc0*/  LOP3.LUT R3, R2, 0x7f, RZ, 0xc0, !PT ;  /* 0x0000007f02037812 */ /* 0x002fe400078ec0ff */
[----:B------:R-:W-:Y:S02]  /*dbd0*/  SHF.L.U32 R2, R0, 0x1f, RZ ;  /* 0x0000001f00027819 */ /* 0x000fe400000006ff */
[----:B------:R-:W-:Y:S02]  /*dbe0*/  ISETP.NE.AND P1, PT, R3, RZ, PT ;  /* 0x000000ff0300720c */ /* 0x000fe40003f25270 */
[----:B------:R-:W1:Y:S02]  /*dbf0*/  SYNCS.PHASECHK.TRANS64.TRYWAIT P0, [UR38+0x32448], R2 ;  /* 0x03244802ff0075a7 */ /* 0x000e640008000166 */
[----:B-1----:R-:W-:Y:S09]  /*dc00*/  @!P0 BRA `(.L_x_9297) ;  /* 0x0000002800508947 */ /* 0x002ff20003800000 */
.L_x_9367:
[----:B------:R-:W-:Y:S05]  /*dc10*/  BSYNC B1 ;  /* 0x0000000000017941 */ /* 0x000fea0003800000 */
.L_x_9296:
[----:B------:R-:W-:Y:S04]  /*dc20*/  BSSY B1, `(.L_x_9298) ;  /* 0x0000007000017945 */ /* 0x000fe80003800000 */
[----:B------:R-:W-:Y:S05]  /*dc30*/  @P1 BRA `(.L_x_9299) ;  /* 0x0000000000141947 */ /* 0x000fea0003800000 */
[----:B------:R-:W-:Y:S01]  /*dc40*/  ISETP.NE.AND P0, PT, R10, RZ, PT ;  /* 0x000000ff0a00720c */ /* 0x000fe20003f05270 */
[----:B-1----:R-:W-:-:S04]  /*dc50*/  IMAD.MOV.U32 R3, RZ, RZ, 0x3000 ;  /* 0x00003000ff037424 */ /* 0x002fc800078e00ff */
[----:B------:R3:W-:Y:S08]  /*dc60*/  SYNCS.ARRIVE.TRANS64 RZ, [UR38+0x32438], R3 ;  /* 0x03243803ffff79a7 */ /* 0x0007f00008000026 */
[----:B---3--:R-:W-:Y:S05]  /*dc70*/  @!P0 BRA `(.L_x_9299) ;  /* 0x0000000000048947 */ /* 0x008fea0003800000 */
[----:B------:R-:W-:Y:S01]  /*dc80*/  BPT.TRAP 0x1 ;  /* 0x000000040000795c */ /* 0x000fe20000300000 */
.L_x_9299:
[----:B------:R-:W-:Y:S05]  /*dc90*/  BSYNC B1 ;  /* 0x0000000000017941 */ /* 0x000fea0003800000 */
.L_x_9298:
        /* <DEDUP_REMOVED lines=11> */
.L_x_9300:
        /* <DEDUP_REMOVED lines=11> */
.L_x_9368:
[----:B------:R-:W-:Y:S05]  /*de00*/  BSYNC B1 ;  /* 0x0000000000017941 */ /* 0x000fea0003800000 */
.L_x_9301:
        /* <DEDUP_REMOVED lines=9> */
.L_x_9304:
[----:B------:R-:W-:Y:S05]  /*dea0*/  BSYNC B1 ;  /* 0x0000000000017941 */ /* 0x000fea0003800000 */
.L_x_9303:
        /* <DEDUP_REMOVED lines=9> */
.L_x_9305:
        /* <DEDUP_REMOVED lines=13> */
.L_x_9306:
        /* <DEDUP_REMOVED lines=13> */
.L_x_9307:
        /* <DEDUP_REMOVED lines=13> */
.L_x_9308:
        /* <DEDUP_REMOVED lines=8> */
.L_x_9294:
[----:B------:R-:W-:Y:S05]  /*e230*/  BSYNC B0 ;  /* 0x0000000000007941 */ /* 0x000fea0003800000 */
.L_x_9293:
[----:B------:R-:W-:Y:S02]  /*e240*/  LOP3.LUT R0, R0, 0x1, RZ, 0x3c, !PT ;  /* 0x0000000100007812 */ /* 0x000fe400078e3cff */
[----:B------:R-:W-:-:S07]  /*e250*/  CS2R R6, SRZ ;  /* 0x0000000000067805 */ /* 0x000fce000001ff00 */
.L_x_9232:
[----:B0-----:R-:W0:Y:S01]  /*e260*/  S2R R3, SR_CgaCtaId ;  /* 0x0000000000037919 */ /* 0x001e220000008800 */
[----:B------:R-:W-:Y:S02]  /*e270*/  MOV R2, 0x400 ;  /* 0x0000040000027802 */ /* 0x000fe40000000f00 */
[----:B------:R-:W-:Y:S02]  /*e280*/  SHF.L.U32 R7, R7, 0x1f, RZ ;  /* 0x0000001f07077819 */ /* 0x000fe400000006ff */
[----:B0-----:R-:W-:-:S04]  /*e290*/  LEA R2, R3, R2, 0x18 ;  /* 0x0000000203027211 */ /* 0x001fc800078ec0ff */
[----:B------:R-:W0:Y:S02]  /*e2a0*/  SYNCS.PHASECHK.TRANS64.TRYWAIT P0, [R2+URZ+0x32420], R7 ;  /* 0x03242007020075a7 */ /* 0x000e24000800017f */
[----:B0-----:R-:W-:Y:S05]  /*e2b0*/  @!P0 BRA `(.L_x_9309) ;  /* 0x0000002000d48947 */ /* 0x001fea0003800000 */
.L_x_9369:
[----:B------:R-:W-:-:S03]  /*e2c0*/  UMOV UR4, 0xffffffff ;  /* 0xffffffff00047882 */ /* 0x000fc60000000000 */
[----:B------:R-:W-:Y:S05]  /*e2d0*/  BRA.DIV UR4, `(.L_x_9310) ;  /* 0x0000002204e07947 */ /* 0x000fea000b800000 */
[----:B------:R-:W1:Y:S02]  /*e2e0*/  S2R R3, SR_TID.X ;  /* 0x0000000000037919 */ /* 0x000e640000002100 */
[----:B-1----:R-:W-:-:S04]  /*e2f0*/  SHF.R.U32.HI R3, RZ, 0x5, R3 ;  /* 0x00000005ff037819 */ /* 0x002fc80000011603 */
[----:B------:R-:W-:-:S05]  /*e300*/  LOP3.LUT R3, R3, 0x3, RZ, 0xc0, !PT ;  /* 0x0000000303037812 */ /* 0x000fca00078ec0ff */
[----:B--2---:R1:W2:Y:S02]  /*e310*/  SHFL.IDX PT, R14, R3, RZ, 0x1f ;  /* 0x00001fff030e7589 */ /* 0x0042a400000e0000 */
.L_x_9372:
[----:B--2---:R-:W-:-:S13]  /*e320*/  ISETP.NE.AND P0, PT, R14, RZ, PT ;  /* 0x000000ff0e00720c */ /* 0x004fda0003f05270 */
[----:B------:R-:W-:Y:S05]  /*e330*/  @P0 BRA `(.L_x_9203) ;  /* 0x0000000000900947 */ /* 0x000fea0003800000 */
[----:B------:R-:W-:-:S03]  /*e340*/  UMOV UR4, 0xffffffff ;  /* 0xffffffff00047882 */ /* 0x000fc60000000000 */
[----:B------:R-:W-:Y:S05]  /*e350*/  BRA.DIV UR4, `(.L_x_9311) ;  /* 0x0000002204f47947 */ /* 0x000fea000b800000 */
[----:B------:R-:W-:-:S13]  /*e360*/  ELECT P6, URZ, PT ;  /* 0x00000000003f782f */ /* 0x000fda00038c0000 */
.L_x_9375:
[----:B------:R-:W-:Y:S05]  /*e370*/  @!P6 BRA `(.L_x_9203) ;  /* 0x000000000080e947 */ /* 0x000fea0003800000 */
[----:B-1----:R-:W2:Y:S02]  /*e380*/  LDL R3, [R1+0x30] ;  /* 0x0000300001037983 */ /* 0x002ea40000100800 */
[----:B--2---:R-:W-:-:S13]  /*e390*/  R2UR UR4, R3 ;  /* 0x00000000030472ca */ /* 0x004fda00000e0000 */
[----:B------:R-:W-:-:S06]  /*e3a0*/  ULOP3.LUT UR4, UR4, 0x2, URZ, 0xfc, !UPT ;  /* 0x0000000204047892 */ /* 0x000fcc000f8efc3f */
[----:B------:R-:W-:-:S04]  /*e3b0*/  MOV R3, UR4 ;  /* 0x0000000400037c02 */ /* 0x000fc80008000f00 */
[----:B------:R-:W-:-:S13]  /*e3c0*/  ISETP.NE.AND P2, PT, R3, 0x3, PT ;  /* 0x000000030300780c */ /* 0x000fda0003f45270 */
[----:B------:R-:W-:Y:S05]  /*e3d0*/  @!P2 BRA `(.L_x_9312) ;  /* 0x000000000004a947 */ /* 0x000fea0003800000 */
[----:B------:R-:W-:Y:S01]  /*e3e0*/  BPT.TRAP 0x1 ;  /* 0x000000040000795c */ /* 0x000fe20000300000 */
.L_x_9312:
[----:B------:R-:W-:Y:S01]  /*e3f0*/  VIADD R8, R2, 0x32440 ;  /* 0x0003244002087836 */ /* 0x000fe20000000000 */
[----:B------:R-:W-:Y:S01]  /*e400*/  SHF.L.U32 R4, R0, 0x1f, RZ ;  /* 0x0000001f00047819 */ /* 0x000fe200000006ff */
[C---:B------:R-:W-:Y:S02]  /*e410*/  VIADD R3, R6.reuse, 0x1 ;  /* 0x0000000106037836 */ /* 0x040fe40000000000 */
[----:B0-----:R-:W-:-:S03]  /*e420*/  IMAD R7, R6, 0x8, R8 ;  /* 0x0000000806077824 */ /* 0x001fc600078e0208 */
        /* <DEDUP_REMOVED lines=8> */
.L_x_9376:
[----:B------:R-:W1:Y:S02]  /*e4b0*/  SYNCS.PHASECHK.TRANS64.TRYWAIT P0, [R5+URZ], R0 ;  /* 0x00000000050075a7 */ /* 0x000e64000800017f */
[----:B-1----:R-:W-:Y:S05]  /*e4c0*/  @!P0 BRA `(.L_x_9314) ;  /* 0x0000002000cc8947 */ /* 0x002fea0003800000 */
.L_x_9377:
[----:B------:R-:W-:Y:S05]  /*e4d0*/  @!P2 BRA `(.L_x_9315) ;  /* 0x000000000004a947 */ /* 0x000fea0003800000 */
[----:B------:R-:W-:Y:S01]  /*e4e0*/  BPT.TRAP 0x1 ;  /* 0x000000040000795c */ /* 0x000fe20000300000 */
.L_x_9315:
[----:B------:R-:W-:-:S04]  /*e4f0*/  VIADD R2, R2, 0x32460 ;  /* 0x0003246002027836 */ /* 0x000fc80000000000 */
[----:B-1----:R-:W-:-:S04]  /*e500*/  IMAD R5, R6, 0x8, R2 ;  /* 0x0000000806057824 */ /* 0x002fc800078e0202 */
[----:B------:R-:W1:Y:S02]  /*e510*/  SYNCS.PHASECHK.TRANS64.TRYWAIT P0, [R5+URZ], R4 ;  /* 0x00000004050075a7 */ /* 0x000e64000800017f */
[----:B-1----:R-:W-:Y:S05]  /*e520*/  @!P0 BRA `(.L_x_9316) ;  /* 0x0000002000c88947 */ /* 0x002fea0003800000 */
.L_x_9378:
[----:B------:R-:W-:-:S07]  /*e530*/  IMAD R3, R3, 0x8, R2 ;  /* 0x0000000803037824 */ /* 0x000fce00078e0202 */
.L_x_9317:
[----:B--2---:R2:W3:Y:S02]  /*e540*/  SYNCS.PHASECHK.TRANS64.TRYWAIT P0, [R3+URZ], R0 ;  /* 0x00000000030075a7 */ /* 0x0044e4000800017f */
[----:B---3--:R-:W-:Y:S05]  /*e550*/  @!P0 NANOSLEEP.SYNCS 0x989680 ;  /* 0x009896800000895d */ /* 0x008fea0003900000 */
[----:B------:R-:W3:Y:S02]  /*e560*/  @!P0 SYNCS.PHASECHK.TRANS64 P0, [R3+URZ], R0 ;  /* 0x00000000030085a7 */ /* 0x000ee4000800007f */
[----:B---3--:R-:W-:Y:S05]  /*e570*/  @!P0 BRA `(.L_x_9317) ;  /* 0xfffffffc00f08947 */ /* 0x008fea000383ffff */
.L_x_9203:
[----:B------:R-:W-:Y:S05]  /*e580*/  BSYNC B6 ;  /* 0x0000000000067941 */ /* 0x000fea0003800000 */
.L_x_9200:
[----:B------:R-:W-:Y:S05]  /*e590*/  EXIT ;  /* 0x000000000000794d */ /* 0x000fea0003800000 */
.L_x_9207:
[----:B------:R-:W-:-:S13]  /*e5a0*/  R2UR UR4, R16 ;  /* 0x00000000100472ca */ /* 0x000fda00000e0000 */
[----:B0-----:R-:W-:-:S04]  /*e5b0*/  IMAD.U32 R3, RZ, RZ, UR4 ;  /* 0x00000004ff037e24 */ /* 0x001fc8000f8e00ff */
[----:B------:R0:W1:Y:S03]  /*e5c0*/  SYNCS.PHASECHK.TRANS64.TRYWAIT P0, [R3+URZ+0x32400], R10 ;  /* 0x0324000a030075a7 */ /* 0x000066000800017f */
[----:B-1----:R-:W-:Y:S05]  /*e5d0*/  @!P0 NANOSLEEP.SYNCS 0x989680 ;  /* 0x009896800000895d */ /* 0x002fea0003900000 */
[----:B------:R-:W1:Y:S02]  /*e5e0*/  @!P0 SYNCS.PHASECHK.TRANS64 P0, [R3+URZ+0x32400], R10 ;  /* 0x0324000a030085a7 */ /* 0x000e64000800007f */
[----:B-1----:R-:W-:Y:S05]  /*e5f0*/  @!P0 BRA `(.L_x_9207) ;  /* 0xfffffffc00e88947 */ /* 0x002fea000383ffff */
[----:B------:R-:W-:Y:S05]  /*e600*/  BRA `(.L_x_9318) ;  /* 0xffffff2c00d47947 */ /* 0x000fea000383ffff */
.L_x_9211:
[----:B------:R-:W-:-:S13]  /*e610*/  R2UR UR4, R16 ;  /* 0x00000000100472ca */ /* 0x000fda00000e0000 */
[----:B0-----:R-:W-:-:S04]  /*e620*/  IMAD.U32 R3, RZ, RZ, UR4 ;  /* 0x00000004ff037e24 */ /* 0x001fc8000f8e00ff */
[----:B------:R0:W2:Y:S03]  /*e630*/  SYNCS.PHASECHK.TRANS64.TRYWAIT P1, [R3+URZ+0x32430], R10 ;  /* 0x0324300a030075a7 */ /* 0x0000a6000802017f */
[----:B--2---:R-:W-:Y:S05]  /*e640*/  @!P1 NANOSLEEP.SYNCS 0x989680 ;  /* 0x009896800000995d */ /* 0x004fea0003900000 */
[----:B------:R-:W2:Y:S02]  /*e650*/  @!P1 SYNCS.PHASECHK.TRANS64 P1, [R3+URZ+0x32430], R10 ;  /* 0x0324300a030095a7 */ /* 0x000ea4000802007f */
[----:B--2---:R-:W-:Y:S05]  /*e660*/  @!P1 BRA `(.L_x_9211) ;  /* 0xfffffffc00e89947 */ /* 0x004fea000383ffff */
[----:B------:R-:W-:Y:S05]  /*e670*/  BRA `(.L_x_9210) ;  /* 0xffffff2c00fc7947 */ /* 0x000fea000383ffff */
.L_x_9212:
[----:B------:R-:W-:-:S13]  /*e680*/  R2UR UR4, R16 ;  /* 0x00000000100472ca */ /* 0x000fda00000e0000 */
[----:B0-----:R-:W-:-:S04]  /*e690*/  IMAD.U32 R11, RZ, RZ, UR4 ;  /* 0x00000004ff0b7e24 */ /* 0x001fc8000f8e00ff */
[----:B------:R0:W2:Y:S03]  /*e6a0*/  SYNCS.PHASECHK.TRANS64.TRYWAIT P1, [R11+URZ+0x32410], R10 ;  /* 0x0324100a0b0075a7 */ /* 0x0000a6000802017f */
[----:B--2---:R-:W-:Y:S05]  /*e6b0*/  @!P1 NANOSLEEP.SYNCS 0x989680 ;  /* 0x009896800000995d */ /* 0x004fea0003900000 */
[----:B------:R-:W2:Y:S02]  /*e6c0*/  @!P1 SYNCS.PHASECHK.TRANS64 P1, [R11+URZ+0x32410], R10 ;  /* 0x0324100a0b0095a7 */ /* 0x000ea4000802007f */
[----:B--2---:R-:W-:Y:S05]  /*e6d0*/  @!P1 BRA `(.L_x_9212) ;  /* 0xfffffffc00e89947 */ /* 0x004fea000383ffff */
[----:B------:R-:W-:Y:S05]  /*e6e0*/  BRA `(.L_x_9319) ;  /* 0xffffff3000c07947 */ /* 0x000fea000383ffff */
.L_x_9216:
[----:B------:R-:W-:-:S13]  /*e6f0*/  R2UR UR4, R16 ;  /* 0x00000000100472ca */ /* 0x000fda00000e0000 */
[----:B0-----:R-:W-:-:S04]  /*e700*/  MOV R11, UR4 ;  /* 0x00000004000b7c02 */ /* 0x001fc80008000f00 */
[----:B------:R0:W3:Y:S03]  /*e710*/  SYNCS.PHASECHK.TRANS64.TRYWAIT P1, [R11+URZ+0x32450], R10 ;  /* 0x0324500a0b0075a7 */ /* 0x0000e6000802017f */
[----:B---3--:R-:W-:Y:S05]  /*e720*/  @!P1 NANOSLEEP.SYNCS 0x989680 ;  /* 0x009896800000995d */ /* 0x008fea0003900000 */
[----:B------:R-:W3:Y:S02]  /*e730*/  @!P1 SYNCS.PHASECHK.TRANS64 P1, [R11+URZ+0x32450], R10 ;  /* 0x0324500a0b0095a7 */ /* 0x000ee4000802007f */
[----:B---3--:R-:W-:Y:S05]  /*e740*/  @!P1 BRA `(.L_x_9216) ;  /* 0xfffffffc00e89947 */ /* 0x008fea000383ffff */
[----:B------:R-:W-:Y:S05]  /*e750*/  BRA `(.L_x_9215) ;  /* 0xffffff3000cc7947 */ /* 0x000fea000383ffff */
.L_x_9221:
[----:B------:R-:W-:-:S13]  /*e760*/  R2UR UR6, R212 ;  /* 0x00000000d40672ca */ /* 0x000fda00000e0000 */
[----:B--2---:R-:W-:-:S04]  /*e770*/  IMAD.U32 R153, RZ, RZ, UR6 ;  /* 0x00000006ff997e24 */ /* 0x004fc8000f8e00ff */
[----:B------:R2:W3:Y:S03]  /*e780*/  SYNCS.PHASECHK.TRANS64.TRYWAIT P3, [R153+URZ+0x32430], R200 ;  /* 0x032430c8990075a7 */ /* 0x0004e6000806017f */
[----:B---3--:R-:W-:Y:S05]  /*e790*/  @!P3 NANOSLEEP.SYNCS 0x989680 ;  /* 0x009896800000b95d */ /* 0x008fea0003900000 */
[----:B------:R-:W3:Y:S02]  /*e7a0*/  @!P3 SYNCS.PHASECHK.TRANS64 P3, [R153+URZ+0x32430], R200 ;  /* 0x032430c89900b5a7 */ /* 0x000ee4000806007f */
[----:B---3--:R-:W-:Y:S05]  /*e7b0*/  @!P3 BRA `(.L_x_9221) ;  /* 0xfffffffc00e8b947 */ /* 0x008fea000383ffff */
[----:B------:R-:W-:Y:S05]  /*e7c0*/  BRA `(.L_x_9220) ;  /* 0xffffff58006c7947 */ /* 0x000fea000383ffff */
.L_x_9225:
[----:B------:R-:W-:-:S13]  /*e7d0*/  R2UR UR6, R212 ;  /* 0x00000000d40672ca */ /* 0x000fda00000e0000 */
[----:B--2---:R-:W-:-:S04]  /*e7e0*/  IMAD.U32 R201, RZ, RZ, UR6 ;  /* 0x00000006ffc97e24 */ /* 0x004fc8000f8e00ff */
[----:B------:R2:W3:Y:S03]  /*e7f0*/  SYNCS.PHASECHK.TRANS64.TRYWAIT P3, [R201+URZ+0x32450], R200 ;  /* 0x032450c8c90075a7 */ /* 0x0004e6000806017f */
[----:B---3--:R-:W-:Y:S05]  /*e800*/  @!P3 NANOSLEEP.SYNCS 0x989680 ;  /* 0x009896800000b95d */ /* 0x008fea0003900000 */
[----:B------:R-:W3:Y:S02]  /*e810*/  @!P3 SYNCS.PHASECHK.TRANS64 P3, [R201+URZ+0x32450], R200 ;  /* 0x032450c8c900b5a7 */ /* 0x000ee4000806007f */
[----:B---3--:R-:W-:Y:S05]  /*e820*/  @!P3 BRA `(.L_x_9225) ;  /* 0xfffffffc00e8b947 */ /* 0x008fea000383ffff */
[----:B------:R-:W-:Y:S05]  /*e830*/  BRA `(.L_x_9224) ;  /* 0xffffff5c003c7947 */ /* 0x000fea000383ffff */
.L_x_9237:
[----:B------:R-:W-:Y:S02]  /*e840*/  IMAD.MOV.U32 R13, RZ, RZ, R6 ;  /* 0x000000ffff0d7224 */ /* 0x000fe400078e0006 */
[----:B------:R-:W-:Y:S02]  /*e850*/  IMAD.MOV.U32 R12, RZ, RZ, RZ ;  /* 0x000000ffff0c7224 */ /* 0x000fe400078e00ff */
[----:B------:R-:W-:Y:S02]  /*e860*/  IMAD.MOV.U32 R11, RZ, RZ, 0x1f ;  /* 0x0000001fff0b7424 */ /* 0x000fe400078e00ff */
[----:B------:R-:W-:-:S07]  /*e870*/  IMAD.MOV.U32 R15, RZ, RZ, -0x1 ;  /* 0xffffffffff0f7424 */ /* 0x000fce00078e00ff */
[----:B------:R-:W-:Y:S05]  /*e880*/  WARPSYNC.COLLECTIVE R15, `(.L_x_9320) ;  /* 0x000000000f087348 */ /* 0x000fea0003c00000 */
[----:B------:R0:W1:Y:S02]  /*e890*/  SHFL.IDX P6, R14, R13, R12, R11 ;  /* 0x0000000c0d0e7389 */ /* 0x00006400000c000b */
[----:B01----:R-:W-:Y:S01]  /*e8a0*/  ENDCOLLECTIVE ;  /* 0x000000000000791b */ /* 0x003fe20003800000 */
.L_x_9320:
[----:B------:R-:W-:Y:S05]  /*e8b0*/  BRA `(.L_x_9321) ;  /* 0xffffffbc000c7947 */ /* 0x000fea000383ffff */
.L_x_9239:
[----:B------:R-:W-:Y:S01]  /*e8c0*/  BSSY B0, `(.L_x_9322) ;  /* 0x0000006000007945 */ /* 0x000fe20003800000 */
[----:B------:R-:W-:-:S07]  /*e8d0*/  IMAD.MOV.U32 R15, RZ, RZ, -0x1 ;  /* 0xffffffffff0f7424 */ /* 0x000fce00078e00ff */
[----:B0-----:R-:W-:Y:S05]  /*e8e0*/  WARPSYNC.COLLECTIVE R15, `(.L_x_9323) ;  /* 0x000000000f0c7348 */ /* 0x001fea0003c00000 */
[----:B------:R-:W-:Y:S02]  /*e8f0*/  ELECT P6, UR62, PT ;  /* 0x00000000003e782f */ /* 0x000fe400038c0000 */
[----:B------:R-:W-:Y:S01]  /*e900*/  MOV R14, UR62 ;  /* 0x0000003e000e7c02 */ /* 0x000fe20008000f00 */
[----:B0-----:R-:W-:Y:S10]  /*e910*/  ENDCOLLECTIVE ;  /* 0x000000000000791b */ /* 0x001ff40003800000 */
.L_x_9323:
[----:B------:R-:W-:Y:S05]  /*e920*/  BSYNC B0 ;  /* 0x0000000000007941 */ /* 0x000fea0003800000 */
.L_x_9322:
[----:B------:R-:W-:Y:S05]  /*e930*/  BRA `(.L_x_9324) ;  /* 0xffffffbc00107947 */ /* 0x000fea000383ffff */
.L_x_9241:
[----:B0-----:R-:W-:-:S04]  /*e940*/  IMAD.U32 R3, RZ, RZ, UR38 ;  /* 0x00000026ff037e24 */ /* 0x001fc8000f8e00ff */
[----:B------:R0:W1:Y:S03]  /*e950*/  SYNCS.PHASECHK.TRANS64.TRYWAIT P0, [R3+URZ+0x32440], R0 ;  /* 0x03244000030075a7 */ /* 0x000066000800017f */
[----:B-1----:R-:W-:Y:S05]  /*e960*/  @!P0 NANOSLEEP.SYNCS 0x989680 ;  /* 0x009896800000895d */ /* 0x002fea0003900000 */
[----:B------:R-:W1:Y:S02]  /*e970*/  @!P0 SYNCS.PHASECHK.TRANS64 P0, [R3+URZ+0x32440], R0 ;  /* 0x03244000030085a7 */ /* 0x000e64000800007f */
[----:B-1----:R-:W-:Y:S05]  /*e980*/  @!P0 BRA `(.L_x_9241) ;  /* 0xfffffffc00ec8947 */ /* 0x002fea000383ffff */
[----:B------:R-:W-:Y:S05]  /*e990*/  BRA `(.L_x_9325) ;  /* 0xffffffbc00747947 */ /* 0x000fea000383ffff */
.L_x_9244:
[----:B------:R-:W-:Y:S01]  /*e9a0*/  IMAD R6, R12, 0x80, R6 ;  /* 0x000000800c067824 */ /* 0x000fe200078e0206 */
[----:B------:R-:W-:Y:S01]  /*e9b0*/  MOV R12, RZ ;  /* 0x000000ff000c7202 */ /* 0x000fe20000000f00 */
[----:B------:R-:W-:Y:S02]  /*e9c0*/  IMAD.MOV.U32 R13, RZ, RZ, R3 ;  /* 0x000000ffff0d7224 */ /* 0x000fe400078e0003 */
[----:B------:R-:W-:Y:S01]  /*e9d0*/  IMAD.MOV.U32 R11, RZ, RZ, 0x181f ;  /* 0x0000181fff0b7424 */ /* 0x000fe200078e00ff */
[----:B------:R1:W-:Y:S01]  /*e9e0*/  STL [R1+0x4], R6 ;  /* 0x0000040601007387 */ /* 0x0003e20000100800 */
[----:B------:R-:W-:-:S07]  /*e9f0*/  IMAD.MOV.U32 R15, RZ, RZ, -0x1 ;  /* 0xffffffffff0f7424 */ /* 0x000fce00078e00ff */
[----:B01----:R-:W-:Y:S05]  /*ea00*/  WARPSYNC.COLLECTIVE R15, `(.L_x_9326) ;  /* 0x000000000f087348 */ /* 0x003fea0003c00000 */
[----:B------:R2:W3:Y:S02]  /*ea10*/  SHFL.IDX P6, R14, R13, R12, R11 ;  /* 0x0000000c0d0e7389 */ /* 0x0004e400000c000b */
[----:B0123--:R-:W-:Y:S01]  /*ea20*/  ENDCOLLECTIVE ;  /* 0x000000000000791b */ /* 0x00ffe20003800000 */
.L_x_9326:
[----:B------:R-:W-:Y:S02]  /*ea30*/  IMAD.MOV.U32 R13, RZ, RZ, R0 ;  /* 0x000000ffff0d7224 */ /* 0x000fe400078e0000 */
[----:B------:R-:W-:-:S07]  /*ea40*/  IMAD.MOV.U32 R4, RZ, RZ, R14 ;  /* 0x000000ffff047224 */ /* 0x000fce00078e000e */
[----:B------:R-:W-:Y:S05]  /*ea50*/  WARPSYNC.COLLECTIVE R15, `(.L_x_9327) ;  /* 0x000000000f087348 */ /* 0x000fea0003c00000 */
[----:B------:R0:W1:Y:S02]  /*ea60*/  SHFL.IDX P6, R14, R13, R12, R11 ;  /* 0x0000000c0d0e7389 */ /* 0x00006400000c000b */
[----:B01----:R-:W-:Y:S01]  /*ea70*/  ENDCOLLECTIVE ;  /* 0x000000000000791b */ /* 0x003fe20003800000 */
.L_x_9327:
[----:B------:R-:W-:Y:S01]  /*ea80*/  ULDC UR4, c[0x0][0x288] ;  /* 0x0000a20000047ab9 */ /* 0x000fe20000000800 */
[----:B------:R-:W-:Y:S01]  /*ea90*/  ULDC.64 UR6, c[0x0][0x208] ;  /* 0x0000820000067ab9 */ /* 0x000fe20000000a00 */
[----:B------:R-:W-:Y:S02]  /*eaa0*/  IMAD R2, R7, UR4, RZ ;  /* 0x0000000407027c24 */ /* 0x000fe4000f8e02ff */
[----:B------:R-:W-:-:S05]  /*eab0*/  IMAD.MOV.U32 R7, RZ, RZ, R6 ;  /* 0x000000ffff077224 */ /* 0x000fca00078e0006 */
[----:B------:R-:W-:Y:S01]  /*eac0*/  ISETP.GE.AND P1, PT, R7, R2, PT ;  /* 0x000000020700720c */ /* 0x000fe20003f26270 */
[----:B------:R-:W-:Y:S02]  /*ead0*/  IMAD.MOV.U32 R13, RZ, RZ, R3 ;  /* 0x000000ffff0d7224 */ /* 0x000fe400078e0003 */
[----:B------:R-:W-:Y:S02]  /*eae0*/  IMAD.MOV.U32 R12, RZ, RZ, 0x1 ;  /* 0x00000001ff0c7424 */ /* 0x000fe400078e00ff */
[----:B------:R-:W-:-:S08]  /*eaf0*/  IMAD.MOV.U32 R5, RZ, RZ, R14 ;  /* 0x000000ffff057224 */ /* 0x000fd000078e000e */
[----:B------:R-:W-:Y:S02]  /*eb00*/  @!P1 LEA R5, P3, R8, R5, 0x1 ;  /* 0x0000000508059211 */ /* 0x000fe400078608ff */
[----:B------:R-:W-:-:S03]  /*eb10*/  @!P1 LEA R8, R10, UR38, 0x1 ;  /* 0x000000260a089c11 */ /* 0x000fc6000f8e08ff */
        /* <DEDUP_REMOVED lines=11> */
.L_x_9328:
[----:B------:R-:W-:-:S05]  /*ebd0*/  IMAD.SHL.U32 R8, R9, 0x8, RZ ;  /* 0x0000000809087824 */ /* 0x000fca00078e00ff */
[----:B------:R-:W-:Y:S02]  /*ebe0*/  LOP3.LUT R8, R8, 0x38, RZ, 0xc0, !PT ;  /* 0x0000003808087812 */ /* 0x000fe400078ec0ff */
[----:B------:R-:W-:Y:S01]  /*ebf0*/  MOV R13, R0 ;  /* 0x00000000000d7202 */ /* 0x000fe20000000f00 */
[----:B------:R-:W-:-:S07]  /*ec00*/  IMAD.MOV.U32 R6, RZ, RZ, R14 ;  /* 0x000000ffff067224 */ /* 0x000fce00078e000e */
[----:B------:R-:W-:Y:S05]  /*ec10*/  WARPSYNC.COLLECTIVE R15, `(.L_x_9329) ;  /* 0x000000000f087348 */ /* 0x000fea0003c00000 */
[----:B------:R0:W1:Y:S02]  /*ec20*/  SHFL.IDX P6, R14, R13, R12, R11 ;  /* 0x0000000c0d0e7389 */ /* 0x00006400000c000b */
[----:B01----:R-:W-:Y:S01]  /*ec30*/  ENDCOLLECTIVE ;  /* 0x000000000000791b */ /* 0x003fe20003800000 */
.L_x_9329:
[----:B------:R-:W-:Y:S01]  /*ec40*/  ULDC.64 UR4, c[0x0][0x208] ;  /* 0x0000820000047ab9 */ /* 0x000fe20000000a00 */
[----:B------:R-:W-:Y:S02]  /*ec50*/  IMAD.MOV.U32 R15, RZ, RZ, R7 ;  /* 0x000000ffff0f7224 */ /* 0x000fe400078e0007 */
[----:B------:R-:W-:Y:S02]  /*ec60*/  IMAD.MOV.U32 R13, RZ, RZ, R3 ;  /* 0x000000ffff0d7224 */ /* 0x000fe400078e0003 */
[----:B------:R-:W-:Y:S02]  /*ec70*/  VIADD R4, R15, 0x10 ;  /* 0x000000100f047836 */ /* 0x000fe40000000000 */
[----:B------:R-:W-:-:S03]  /*ec80*/  IMAD.MOV.U32 R12, RZ, RZ, 0x2 ;  /* 0x00000002ff0c7424 */ /* 0x000fc600078e00ff */
[----:B------:R-:W-:Y:S01]  /*ec90*/  ISETP.GE.AND P2, PT, R4, R2, PT ;  /* 0x000000020400720c */ /* 0x000fe20003f46270 */
[----:B------:R-:W-:Y:S01]  /*eca0*/  IMAD.MOV.U32 R7, RZ, RZ, R14 ;  /* 0x000000ffff077224 */ /* 0x000fe200078e000e */
[----:B------:R0:W-:Y:S11]  /*ecb0*/  STL [R1+0xc], R4 ;  /* 0x00000c0401007387 */ /* 0x0001f60000100800 */
[----:B0-----:R-:W-:-:S02]  /*ecc0*/  @!P2 LEA R4, P1, R8, R7, 0x1 ;  /* 0x000000070804a211 */ /* 0x001fc400078208ff */
[----:B------:R-:W-:-:S03]  /*ecd0*/  @!P2 LEA R9, R10, UR38, 0x1 ;  /* 0x000000260a09ac11 */ /* 0x000fc6000f8e08ff */
[----:B------:R-:W-:-:S05]  /*ece0*/  @!P2 IMAD.X R5, RZ, RZ, R6, P1 ;  /* 0x000000ffff05a224 */ /* 0x000fca00008e0606 */
[----:B------:R-:W-:Y:S01]  /*ecf0*/  @!PT LDS RZ, [RZ] ;  /* 0x00000000fffff984 */ /* 0x000fe20000000800 */
[----:B------:R-:W-:Y:S01]  /*ed00*/  @!PT LDS RZ, [RZ] ;  /* 0x00000000fffff984 */ /* 0x000fe20000000800 */
[----:B------:R-:W-:Y:S01]  /*ed10*/  @!PT LDS RZ, [RZ] ;  /* 0x00000000fffff984 */ /* 0x000fe20000000800 */
[----:B------:R0:W-:Y:S02]  /*ed20*/  @!P2 LDGSTS.E.BYPASS.LTC128B.128 [R9+0x18c00], desc[UR4][R4.64], !P0 ;  /* 0x18c000000409afae */ /* 0x0001e4000c101d44 */
[----:B0-----:R-:W-:Y:S02]  /*ed30*/  IMAD.MOV.U32 R9, RZ, RZ, R15 ;  /* 0x000000ffff097224 */ /* 0x001fe400078e000f */
[----:B------:R-:W-:Y:S02]  /*ed40*/  IMAD.MOV.U32 R15, RZ, RZ, -0x1 ;  /* 0xffffffffff0f7424 */ /* 0x000fe400078e00ff */
[----:B------:R-:W-:-:S07]  /*ed50*/  VIADD R5, R9, 0x20 ;  /* 0x0000002009057836 */ /* 0x000fce0000000000 */
[----:B------:R-:W-:Y:S05]  /*ed60*/  WARPSYNC.COLLECTIVE R15, `(.L_x_9330) ;  /* 0x000000000f087348 */ /* 0x000fea0003c00000 */
[----:B------:R0:W1:Y:S02]  /*ed70*/  SHFL.IDX P6, R14, R13, R12, R11 ;  /* 0x0000000c0d0e7389 */ /* 0x00006400000c000b */
[----:B01----:R-:W-:Y:S01]  /*ed80*/  ENDCOLLECTIVE ;  /* 0x000000000000791b */ /* 0x003fe20003800000 */
.L_x_9330:
[----:B------:R-:W-:Y:S01]  /*ed90*/  ISETP.GE.AND P1, PT, R5, R2, PT ;  /* 0x000000020500720c */ /* 0x000fe20003f26270 */
[----:B------:R0:W-:Y:S01]  /*eda0*/  STL [R1+0x10], R5 ;  /* 0x0000100501007387 */ /* 0x0001e20000100800 */
[----:B------:R-:W-:-:S11]  /*edb0*/  MOV R13, R0 ;  /* 0x00000000000d7202 */ /* 0x000fd60000000f00 */
[----:B------:R-:W-:Y:S01]  /*edc0*/  @!P1 LEA R7, R10, UR38, 0x1 ;  /* 0x000000260a079c11 */ /* 0x000fe2000f8e08ff */
[----:B0-----:R-:W-:-:S07]  /*edd0*/  IMAD.MOV.U32 R4, RZ, RZ, R14 ;  /* 0x000000ffff047224 */ /* 0x001fce00078e000e */
[----:B------:R-:W-:Y:S05]  /*ede0*/  WARPSYNC.COLLECTIVE R15, `(.L_x_9331) ;  /* 0x000000000f087348 */ /* 0x000fea0003c00000 */
[----:B------:R0:W1:Y:S02]  /*edf0*/  SHFL.IDX P6, R14, R13, R12, R11 ;  /* 0x0000000c0d0e7389 */ /* 0x00006400000c000b */
[----:B01----:R-:W-:Y:S01]  /*ee00*/  ENDCOLLECTIVE ;  /* 0x000000000000791b */ /* 0x003fe20003800000 */
.L_x_9331:
[----:B------:R-:W-:Y:S01]  /*ee10*/  ULDC.64 UR4, c[0x0][0x208] ;  /* 0x0000820000047ab9 */ /* 0x000fe20000000a00 */
[----:B------:R-:W-:Y:S02]  /*ee20*/  IMAD.MOV.U32 R13, RZ, RZ, R3 ;  /* 0x000000ffff0d7224 */ /* 0x000fe400078e0003 */
[----:B------:R-:W-:Y:S01]  /*ee30*/  IMAD.MOV.U32 R12, RZ, RZ, 0x3 ;  /* 0x00000003ff0c7424 */ /* 0x000fe200078e00ff */
[----:B------:R-:W-:-:S05]  /*ee40*/  @!P1 LEA R6, P2, R8, R14, 0x1 ;  /* 0x0000000e08069211 */ /* 0x000fca00078408ff */
[----:B------:R-:W-:Y:S02]  /*ee50*/  @!P1 IMAD.X R5, RZ, RZ, R4, P2 ;  /* 0x000000ffff059224 */ /* 0x000fe400010e0604 */
[----:B------:R-:W-:Y:S02]  /*ee60*/  @!P1 IMAD.MOV.U32 R4, RZ, RZ, R6 ;  /* 0x000000ffff049224 */ /* 0x000fe400078e0006 */
[----:B------:R-:W-:-:S03]  /*ee70*/  VIADD R6, R9, 0x30 ;  /* 0x0000003009067836 */ /* 0x000fc60000000000 */
[----:B------:R-:W-:Y:S01]  /*ee80*/  @!PT LDS RZ, [RZ] ;  /* 0x00000000fffff984 */ /* 0x000fe20000000800 */
[----:B------:R-:W-:Y:S01]  /*ee90*/  @!PT LDS RZ, [RZ] ;  /* 0x00000000fffff984 */ /* 0x000fe20000000800 */
[----:B------:R-:W-:Y:S01]  /*eea0*/  @!PT LDS RZ, [RZ] ;  /* 0x00000000fffff984 */ /* 0x000fe20000000800 */
[----:B------:R0:W-:Y:S02]  /*eeb0*/  @!P1 LDGSTS.E.BYPASS.LTC128B.128 [R7+0x19400], desc[UR4][R4.64], !P0 ;  /* 0x1940000004079fae */ /* 0x0001e4000c101d44 */
[----:B------:R-:W-:-:S13]  /*eec0*/  ISETP.GE.AND P1, PT, R6, R2, PT ;  /* 0x000000020600720c */ /* 0x000fda0003f26270 */
[----:B0-----:R-:W-:Y:S05]  /*eed0*/  WARPSYNC.COLLECTIVE R15, `(.L_x_9332) ;  /* 0x000000000f087348 */ /* 0x001fea0003c00000 */
[----:B------:R1:W2:Y:S02]  /*eee0*/  SHFL.IDX P6, R14, R13, R12, R11 ;  /* 0x0000000c0d0e7389 */ /* 0x0002a400000c000b */
[----:B012---:R-:W-:Y:S01]  /*eef0*/  ENDCOLLECTIVE ;  /* 0x000000000000791b */ /* 0x007fe20003800000 */
.L_x_9332:
[----:B------:R0:W-:Y:S01]  /*ef00*/  STL [R1+0x14], R6 ;  /* 0x0000140601007387 */ /* 0x0001e20000100800 */
[----:B------:R-:W-:-:S05]  /*ef10*/  VIADD R7, R9, 0x40 ;  /* 0x0000004009077836 */ /* 0x000fca0000000000 */
[----:B------:R1:W-:Y:S01]  /*ef20*/  STL [R1+0x18], R7 ;  /* 0x0000180701007387 */ /* 0x0003e20000100800 */
[----:B------:R-:W-:Y:S01]  /*ef30*/  IMAD.MOV.U32 R13, RZ, RZ, R0 ;  /* 0x000000ffff0d7224 */ /* 0x000fe200078e0000 */
[----:B0-----:R-:W-:Y:S01]  /*ef40*/  @!P1 LEA R6, R10, UR38, 0x1 ;  /* 0x000000260a069c11 */ /* 0x001fe2000f8e08ff */
[----:B------:R-:W-:-:S07]  /*ef50*/  IMAD.MOV.U32 R4, RZ, RZ, R14 ;  /* 0x000000ffff047224 */ /* 0x000fce00078e000e */
[----:B-1----:R-:W-:Y:S05]  /*ef60*/  WARPSYNC.COLLECTIVE R15, `(.L_x_9333) ;  /* 0x000000000f087348 */ /* 0x002fea0003c00000 */
[----:B------:R0:W2:Y:S02]  /*ef70*/  SHFL.IDX P6, R14, R13, R12, R11 ;  /* 0x0000000c0d0e7389 */ /* 0x0000a400000c000b */
[----:B012---:R-:W-:Y:S01]  /*ef80*/  ENDCOLLECTIVE ;  /* 0x000000000000791b */ /* 0x007fe20003800000 */
.L_x_9333:
[----:B------:R-:W-:Y:S01]  /*ef90*/  ULDC.64 UR4, c[0x0][0x208] ;  /* 0x0000820000047ab9 */ /* 0x000fe20000000a00 */
[----:B------:R-:W-:Y:S01]  /*efa0*/  IMAD.MOV.U32 R13, RZ, RZ, R3 ;  /* 0x000000ffff0d7224 */ /* 0x000fe200078e0003 */
[----:B------:R-:W-:Y:S02]  /*efb0*/  MOV R12, 0x4 ;  /* 0x00000004000c7802 */ /* 0x000fe40000000f00 */
        /* <DEDUP_REMOVED lines=9> */
[----:B------:R-:W-:Y:S02]  /*f050*/  ISETP.GE.AND P1, PT, R7, R2, PT ;  /* 0x000000020700720c */ /* 0x000fe40003f26270 */
[----:B------:R-:W-:-:S11]  /*f060*/  IADD3 R7, R9, 0x50, RZ ;  /* 0x0000005009077810 */ /* 0x000fd60007ffe0ff */
[----:B0-----:R-:W-:Y:S05]  /*f070*/  WARPSYNC.COLLECTIVE R15, `(.L_x_9334) ;  /* 0x000000000f087348 */ /* 0x001fea0003c00000 */
[----:B------:R1:W2:Y:S02]  /*f080*/  SHFL.IDX P6, R14, R13, R12, R11 ;  /* 0x0000000c0d0e7389 */ /* 0x0002a400000c000b */
[----:B012---:R-:W-:Y:S01]  /*f090*/  ENDCOLLECTIVE ;  /* 0x000000000000791b */ /* 0x007fe20003800000 */
.L_x_9334:
[----:B------:R0:W-:Y:S01]  /*f0a0*/  STL [R1+0x1c], R7 ;  /* 0x00001c0701007387 */ /* 0x0001e20000100800 */
[----:B------:R-:W-:Y:S01]  /*f0b0*/  @!P1 LEA R6, R10, UR38, 0x1 ;  /* 0x000000260a069c11 */ /* 0x000fe2000f8e08ff */
[----:B------:R-:W-:Y:S02]  /*f0c0*/  IMAD.MOV.U32 R13, RZ, RZ, R0 ;  /* 0x000000ffff0d7224 */ /* 0x000fe400078e0000 */
[----:B------:R-:W-:-:S07]  /*f0d0*/  IMAD.MOV.U32 R4, RZ, RZ, R14 ;  /* 0x000000ffff047224 */ /* 0x000fce00078e000e */
[----:B0-----:R-:W-:Y:S05]  /*f0e0*/  WARPSYNC.COLLECTIVE R15, `(.L_x_9335) ;  /* 0x000000000f087348 */ /* 0x001fea0003c00000 */
[----:B------:R1:W2:Y:S02]  /*f0f0*/  SHFL.IDX P6, R14, R13, R12, R11 ;  /* 0x0000000c0d0e7389 */ /* 0x0002a400000c000b */
[----:B012---:R-:W-:Y:S01]  /*f100*/  ENDCOLLECTIVE ;  /* 0x000000000000791b */ /* 0x007fe20003800000 */
.L_x_9335:
        /* <DEDUP_REMOVED lines=14> */
[----:B------:R-:W-:-:S12]  /*f1f0*/  VIADD R7, R9, 0x60 ;  /* 0x0000006009077836 */ /* 0x000fd80000000000 */
[----:B0-----:R-:W-:Y:S05]  /*f200*/  WARPSYNC.COLLECTIVE R15, `(.L_x_9336) ;  /* 0x000000000f087348 */ /* 0x001fea0003c00000 */
[----:B------:R1:W2:Y:S02]  /*f210*/  SHFL.IDX P6, R14, R13, R12, R11 ;  /* 0x0000000c0d0e7389 */ /* 0x0002a400000c000b */
[----:B012---:R-:W-:Y:S01]  /*f220*/  ENDCOLLECTIVE ;  /* 0x000000000000791b */ /* 0x007fe20003800000 */
.L_x_9336:
[----:B------:R0:W-:Y:S01]  /*f230*/  STL [R1+0x20], R7 ;  /* 0x0000200701007387 */ /* 0x0001e20000100800 */
[----:B------:R-:W-:Y:S01]  /*f240*/  @!P1 LEA R6, R10, UR38, 0x1 ;  /* 0x000000260a069c11 */ /* 0x000fe2000f8e08ff */
[----:B------:R-:W-:Y:S02]  /*f250*/  IMAD.MOV.U32 R13, RZ, RZ, R0 ;  /* 0x000000ffff0d7224 */ /* 0x000fe400078e0000 */
[----:B------:R-:W-:-:S07]  /*f260*/  IMAD.MOV.U32 R4, RZ, RZ, R14 ;  /* 0x000000ffff047224 */ /* 0x000fce00078e000e */
[----:B0-----:R-:W-:Y:S05]  /*f270*/  WARPSYNC.COLLECTIVE R15, `(.L_x_9337) ;  /* 0x000000000f087348 */ /* 0x001fea0003c00000 */
[----:B------:R1:W2:Y:S02]  /*f280*/  SHFL.IDX P6, R14, R13, R12, R11 ;  /* 0x0000000c0d0e7389 */ /* 0x0002a400000c000b */
[----:B012---:R-:W-:Y:S01]  /*f290*/  ENDCOLLECTIVE ;  /* 0x000000000000791b */ /* 0x007fe20003800000 */
.L_x_9337:
        /* <DEDUP_REMOVED lines=17> */
.L_x_9338:
[----:B------:R-:W-:Y:S01]  /*f3b0*/  @!P1 LEA R6, R10, UR38, 0x1 ;  /* 0x000000260a069c11 */ /* 0x000fe2000f8e08ff */
[----:B------:R-:W-:Y:S02]  /*f3c0*/  IMAD.MOV.U32 R13, RZ, RZ, R0 ;  /* 0x000000ffff0d7224 */ /* 0x000fe400078e0000 */
[----:B------:R-:W-:-:S07]  /*f3d0*/  IMAD.MOV.U32 R4, RZ, RZ, R14 ;  /* 0x000000ffff047224 */ /* 0x000fce00078e000e */
[----:B------:R-:W-:Y:S05]  /*f3e0*/  WARPSYNC.COLLECTIVE R15, `(.L_x_9339) ;  /* 0x000000000f087348 */ /* 0x000fea0003c00000 */
[----:B------:R0:W1:Y:S02]  /*f3f0*/  SHFL.IDX P6, R14, R13, R12, R11 ;  /* 0x0000000c0d0e7389 */ /* 0x00006400000c000b */
[----:B01----:R-:W-:Y:S01]  /*f400*/  ENDCOLLECTIVE ;  /* 0x000000000000791b */ /* 0x003fe20003800000 */
.L_x_9339:
        /* <DEDUP_REMOVED lines=16> */
.L_x_9340:
[----:B------:R-:W-:Y:S01]  /*f510*/  IMAD.MOV.U32 R13, RZ, RZ, R0 ;  /* 0x000000ffff0d7224 */ /* 0x000fe200078e0000 */
[----:B------:R-:W-:-:S07]  /*f520*/  MOV R3, R14 ;  /* 0x0000000e00037202 */ /* 0x000fce0000000f00 */
[----:B------:R-:W-:Y:S05]  /*f530*/  WARPSYNC.COLLECTIVE R15, `(.L_x_9341) ;  /* 0x000000000f087348 */ /* 0x000fea0003c00000 */
[----:B------:R0:W1:Y:S02]  /*f540*/  SHFL.IDX P6, R14, R13, R12, R11 ;  /* 0x0000000c0d0e7389 */ /* 0x00006400000c000b */
[----:B01----:R-:W-:Y:S01]  /*f550*/  ENDCOLLECTIVE ;  /* 0x000000000000791b */ /* 0x003fe20003800000 */
.L_x_9341:
[----:B------:R-:W-:Y:S01]  /*f560*/  IMAD.MOV.U32 R0, RZ, RZ, R14 ;  /* 0x000000ffff007224 */ /* 0x000fe200078e000e */
[----:B------:R-:W-:Y:S06]  /*f570*/  BRA `(.L_x_9342) ;  /* 0xffffffbc00847947 */ /* 0x000fec000383ffff */
.L_x_9246:
[----:B------:R-:W-:Y:S01]  /*f580*/  BSSY B0, `(.L_x_9343) ;  /* 0x0000008000007945 */ /* 0x000fe20003800000 */
[----:B------:R-:W-:Y:S02]  /*f590*/  IMAD.MOV.U32 R13, RZ, RZ, R4 ;  /* 0x000000ffff0d7224 */ /* 0x000fe400078e0004 */
[----:B------:R-:W-:Y:S02]  /*f5a0*/  IMAD.MOV.U32 R12, RZ, RZ, RZ ;  /* 0x000000ffff0c7224 */ /* 0x000fe400078e00ff */
[----:B------:R-:W-:Y:S02]  /*f5b0*/  IMAD.MOV.U32 R11, RZ, RZ, 0x181f ;  /* 0x0000181fff0b7424 */ /* 0x000fe400078e00ff */
[----:B------:R-:W-:-:S07]  /*f5c0*/  IMAD.MOV.U32 R15, RZ, RZ, -0x1 ;  /* 0xffffffffff0f7424 */ /* 0x000fce00078e00ff */
[----:B0-----:R-:W-:Y:S05]  /*f5d0*/  WARPSYNC.COLLECTIVE R15, `(.L_x_9344) ;  /* 0x000000000f087348 */ /* 0x001fea0003c00000 */
[----:B------:R1:W2:Y:S02]  /*f5e0*/  SHFL.IDX P6, R14, R13, R12, R11 ;  /* 0x0000000c0d0e7389 */ /* 0x0002a400000c000b */
[----:B012---:R-:W-:Y:S01]  /*f5f0*/  ENDCOLLECTIVE ;  /* 0x000000000000791b */ /* 0x007fe20003800000 */
.L_x_9344:
[----:B------:R-:W-:Y:S05]  /*f600*/  BSYNC B0 ;  /* 0x0000000000007941 */ /* 0x000fea0003800000 */
.L_x_9343:
[----:B------:R-:W-:Y:S01]  /*f610*/  IMAD.MOV.U32 R13, RZ, RZ, R5 ;  /* 0x000000ffff0d7224 */ /* 0x000fe200078e0005 */
[----:B------:R-:W-:Y:S01]  /*f620*/  MOV R15, 0xffffffff ;  /* 0xffffffff000f7802 */ /* 0x000fe20000000f00 */
[----:B------:R-:W-:Y:S01]  /*f630*/  IMAD.MOV.U32 R12, RZ, RZ, RZ ;  /* 0x000000ffff0c7224 */ /* 0x000fe200078e00ff */
[----:B------:R0:W5:Y:S01]  /*f640*/  LDL.LU R9, [R1+0x1c] ;  /* 0x00001c0001097983 */ /* 0x0001620000300800 */
[----:B------:R-:W-:Y:S02]  /*f650*/  IMAD.MOV.U32 R11, RZ, RZ, 0x181f ;  /* 0x0000181fff0b7424 */ /* 0x000fe400078e00ff */
[----:B------:R-:W-:Y:S01]  /*f660*/  IMAD.MOV.U32 R2, RZ, RZ, R14 ;  /* 0x000000ffff027224 */ /* 0x000fe200078e000e */
[----:B------:R0:W5:Y:S04]  /*f670*/  LDL.LU R7, [R1+0x20] ;  /* 0x0000200001077983 */ /* 0x0001680000300800 */
[----:B------:R0:W5:Y:S02]  /*f680*/  LDL R10, [R1] ;  /* 0x00000000010a7983 */ /* 0x0001640000100800 */
[----:B0----5:R-:W-:Y:S05]  /*f690*/  WARPSYNC.COLLECTIVE R15, `(.L_x_9345) ;  /* 0x000000000f087348 */ /* 0x021fea0003c00000 */
[----:B------:R1:W2:Y:S02]  /*f6a0*/  SHFL.IDX P6, R14, R13, R12, R11 ;  /* 0x0000000c0d0e7389 */ /* 0x0002a400000c000b */
[----:B012--5:R-:W-:Y:S01]  /*f6b0*/  ENDCOLLECTIVE ;  /* 0x000000000000791b */ /* 0x027fe20003800000 */
.L_x_9345:
[----:B------:R-:W-:Y:S01]  /*f6c0*/  ULDC UR4, c[0x0][0x288] ;  /* 0x0000a20000047ab9 */ /* 0x000fe20000000800 */
[----:B------:R-:W2:Y:S04]  /*f6d0*/  LDL.LU R13, [R1+0xc] ;  /* 0x00000c00010d7983 */ /* 0x000ea80000300800 */
[----:B------:R-:W3:Y:S04]  /*f6e0*/  LDL.LU R12, [R1+0x10] ;  /* 0x00001000010c7983 */ /* 0x000ee80000300800 */
[----:B------:R-:W4:Y:S04]  /*f6f0*/  LDL.LU R11, [R1+0x14] ;  /* 0x00001400010b7983 */ /* 0x000f280000300800 */
[----:B------:R-:W5:Y:S01]  /*f700*/  LDL.LU R15, [R1+0x18] ;  /* 0x00001800010f7983 */ /* 0x000f620000300800 */
[----:B------:R-:W-:-:S03]  /*f710*/  IMAD.MOV.U32 R3, RZ, RZ, R14 ;  /* 0x000000ffff037224 */ /* 0x000fc600078e000e */
[----:B------:R-:W5:Y:S01]  /*f720*/  LDL.LU R14, [R1+0x4] ;  /* 0x00000400010e7983 */ /* 0x000f620000300800 */
[----:B------:R-:W-:Y:S01]  /*f730*/  IMAD R0, R6, UR4, RZ ;  /* 0x0000000406007c24 */ /* 0x000fe2000f8e02ff */
[----:B------:R-:W-:Y:S01]  /*f740*/  LOP3.LUT R17, R17, 0xffffffbf, RZ, 0xc0, !PT ;  /* 0xffffffbf11117812 */ /* 0x000fe200078ec0ff */
[----:B------:R-:W-:-:S03]  /*f750*/  ULDC.64 UR6, c[0x0][0x208] ;  /* 0x0000820000067ab9 */ /* 0x000fc60000000a00 */
[-C--:B--2---:R-:W-:Y:S01]  /*f760*/  ISETP.GE.AND P6, PT, R13, R0.reuse, PT ;  /* 0x000000000d00720c */ /* 0x084fe20003fc6270 */
[----:B------:R-:W-:Y:S01]  /*f770*/  IMAD.MOV.U32 R13, RZ, RZ, R4 ;  /* 0x000000ffff0d7224 */ /* 0x000fe200078e0004 */
[----:B---3--:R-:W-:Y:S01]  /*f780*/  ISETP.GE.AND P5, PT, R12, R0, PT ;  /* 0x000000000c00720c */ /* 0x008fe20003fa6270 */
[----:B------:R-:W-:-:S10]  /*f790*/  IMAD.MOV.U32 R12, RZ, RZ, 0x1 ;  /* 0x00000001ff0c7424 */ /* 0x000fd400078e00ff */
[----:B------:R-:W-:Y:S02]  /*f7a0*/  @P6 LOP3.LUT R17, R17, 0x40, RZ, 0xfc, !PT ;  /* 0x0000004011116812 */ /* 0x000fe400078efcff */
[-C--:B----4-:R-:W-:Y:S01]  /*f7b0*/  ISETP.GE.AND P6, PT, R11, R0.reuse, PT ;  /* 0x000000000b00720c */ /* 0x090fe20003fc6270 */
[----:B------:R-:W-:Y:S01]  /*f7c0*/  IMAD.MOV.U32 R11, RZ, RZ, 0x181f ;  /* 0x0000181fff0b7424 */ /* 0x000fe200078e00ff */
[----:B------:R-:W-:Y:S02]  /*f7d0*/  LOP3.LUT R17, R17, 0xffffffdf, RZ, 0xc0, !PT ;  /* 0xffffffdf11117812 */ /* 0x000fe400078ec0ff */
[-C--:B-----5:R-:W-:Y:S02]  /*f7e0*/  ISETP.GE.AND P4, PT, R14, R0.reuse, PT ;  /* 0x000000000e00720c */ /* 0x0a0fe40003f86270 */
[----:B------:R-:W-:Y:S02]  /*f7f0*/  @P5 LOP3.LUT R17, R17, 0x20, RZ, 0xfc, !PT ;  /* 0x0000002011115812 */ /* 0x000fe400078efcff */
[----:B------:R-:W-:Y:S01]  /*f800*/  ISETP.GE.AND P5, PT, R15, R0, PT ;  /* 0x000000000f00720c */ /* 0x000fe20003fa6270 */
[----:B------:R-:W-:Y:S01]  /*f810*/  IMAD.MOV.U32 R15, RZ, RZ, -0x1 ;  /* 0xffffffffff0f7424 */ /* 0x000fe200078e00ff */
[----:B------:R-:W-:-:S04]  /*f820*/  LOP3.LUT R17, R17, 0xffffffef, RZ, 0xc0, !PT ;  /* 0xffffffef11117812 */ /* 0x000fc800078ec0ff */
[----:B------:R-:W-:Y:S02]  /*f830*/  @P6 LOP3.LUT R17, R17, 0x10, RZ, 0xfc, !PT ;  /* 0x0000001011116812 */ /* 0x000fe400078efcff */
[-C--:B------:R-:W-:Y:S02]  /*f840*/  ISETP.GE.AND P6, PT, R9, R0.reuse, PT ;  /* 0x000000000900720c */ /* 0x080fe40003fc6270 */
[----:B------:R-:W-:Y:S02]  /*f850*/  LOP3.LUT R17, R17, 0xfffffff7, RZ, 0xc0, !PT ;  /* 0xfffffff711117812 */ /* 0x000fe400078ec0ff */
[----:B------:R-:W-:Y:S02]  /*f860*/  @!P4 LEA R21, R10, UR38, 0x1 ;  /* 0x000000260a15cc11 */ /* 0x000fe4000f8e08ff */
[----:B------:R-:W-:Y:S02]  /*f870*/  @P5 LOP3.LUT R17, R17, 0x8, RZ, 0xfc, !PT ;  /* 0x0000000811115812 */ /* 0x000fe400078efcff */
[----:B------:R-:W-:-:S02]  /*f880*/  ISETP.GE.AND P5, PT, R7, R0, PT ;  /* 0x000000000700720c */ /* 0x000fc40003fa6270 */
[----:B------:R-:W-:Y:S02]  /*f890*/  LOP3.LUT R17, R17, 0xfffffffb, RZ, 0xc0, !PT ;  /* 0xfffffffb11117812 */ /* 0x000fe400078ec0ff */
[----:B------:R-:W-:Y:S02]  /*f8a0*/  P2R R7, PR, RZ, 0x20 ;  /* 0x00000020ff077803 */ /* 0x000fe40000000000 */
[----:B------:R-:W-:Y:S02]  /*f8b0*/  @P6 LOP3.LUT R17, R17, 0x4, RZ, 0xfc, !PT ;  /* 0x0000000411116812 */ /* 0x000fe400078efcff */
[----:B------:R-:W-:Y:S02]  /*f8c0*/  @!P4 LEA R3, P6, R8, R3, 0x1 ;  /* 0x000000030803c211 */ /* 0x000fe400078c08ff */
[----:B------:R-:W-:-:S03]  /*f8d0*/  LOP3.LUT P5, RZ, R17, 0x20, RZ, 0xc0, !PT ;  /* 0x0000002011ff7812 */ /* 0x000fc600078ac0ff */
        /* <DEDUP_REMOVED lines=9> */
[----:B------:R0:W-:Y:S04]  /*f970*/  @!P4 LDGSTS.E.BYPASS.LTC128B.128 [R21+0x2a400], desc[UR6][R2.64+0x100], !P1 ;  /* 0x2a4001000215cfae */ /* 0x0001e8000c901d46 */
[----:B------:R0:W-:Y:S01]  /*f980*/  @!P4 LDGSTS.E.BYPASS.LTC128B.128 [R21+0x2e400], desc[UR6][R2.64+0x180], !P2 ;  /* 0x2e4001800215cfae */ /* 0x0001e2000d101d46 */
[----:B------:R-:W-:-:S13]  /*f990*/  LOP3.LUT P4, RZ, R17, 0x40, RZ, 0xc0, !PT ;  /* 0x0000004011ff7812 */ /* 0x000fda000788c0ff */
[----:B0-----:R-:W-:Y:S05]  /*f9a0*/  WARPSYNC.COLLECTIVE R15, `(.L_x_9346) ;  /* 0x000000000f087348 */ /* 0x001fea0003c00000 */
[----:B------:R1:W2:Y:S02]  /*f9b0*/  SHFL.IDX P6, R14, R13, R12, R11 ;  /* 0x0000000c0d0e7389 */ /* 0x0002a400000c000b */
[----:B012---:R-:W-:Y:S01]  /*f9c0*/  ENDCOLLECTIVE ;  /* 0x000000000000791b */ /* 0x007fe20003800000 */
.L_x_9346:
[C---:B------:R-:W-:Y:S02]  /*f9d0*/  @!P5 LEA R21, R10.reuse, UR38, 0x1 ;  /* 0x000000260a15dc11 */ /* 0x040fe4000f8e08ff */
[----:B------:R-:W-:Y:S01]  /*f9e0*/  @!P4 LEA R9, R10, UR38, 0x1 ;  /* 0x000000260a09cc11 */ /* 0x000fe2000f8e08ff */
[----:B------:R-:W-:Y:S02]  /*f9f0*/  IMAD.MOV.U32 R13, RZ, RZ, R5 ;  /* 0x000000ffff0d7224 */ /* 0x000fe400078e0005 */
[----:B------:R-:W-:-:S07]  /*fa00*/  IMAD.MOV.U32 R6, RZ, RZ, R14 ;  /* 0x000000ffff067224 */ /* 0x000fce00078e000e */
[----:B------:R-:W-:Y:S05]  /*fa10*/  WARPSYNC.COLLECTIVE R15, `(.L_x_9347) ;  /* 0x000000000f087348 */ /* 0x000fea0003c00000 */
[----:B------:R0:W1:Y:S02]  /*fa20*/  SHFL.IDX P6, R14, R13, R12, R11 ;  /* 0x0000000c0d0e7389 */ /* 0x00006400000c000b */
[----:B01----:R-:W-:Y:S01]  /*fa30*/  ENDCOLLECTIVE ;  /* 0x000000000000791b */ /* 0x003fe20003800000 */
.L_x_9347:
[----:B------:R-:W-:Y:S01]  /*fa40*/  ULDC.64 UR4, c[0x0][0x208] ;  /* 0x0000820000047ab9 */ /* 0x000fe20000000a00 */
[----:B------:R-:W-:Y:S01]  /*fa50*/  MOV R13, R4 ;  /* 0x00000004000d7202 */ /* 0x000fe20000000f00 */
[----:B------:R-:W-:Y:S02]  /*fa60*/  IMAD.MOV.U32 R12, RZ, RZ, 0x2 ;  /* 0x00000002ff0c7424 */ /* 0x000fe400078e00ff */
[----:B------:R-:W-:-:S05]  /*fa70*/  IMAD.MOV.U32 R2, RZ, RZ, R14 ;  /* 0x000000ffff027224 */ /* 0x000fca00078e000e */
[----:B------:R-:W-:-:S05]  /*fa80*/  @!P4 LEA R2, P6, R8, R2, 0x1 ;  /* 0x000000020802c211 */ /* 0x000fca00078c08ff */
[----:B------:R-:W-:-:S05]  /*fa90*/  @!P4 IMAD.X R3, RZ, RZ, R6, P6 ;  /* 0x000000ffff03c224 */ /* 0x000fca00030e0606 */
        /* <DEDUP_REMOVED lines=11> */
.L_x_9348:
[----:B------:R-:W-:Y:S01]  /*fb50*/  @!P4 LEA R9, R10, UR38, 0x1 ;  /* 0x000000260a09cc11 */ /* 0x000fe2000f8e08ff */
[----:B------:R-:W-:Y:S02]  /*fb60*/  IMAD.MOV.U32 R13, RZ, RZ, R5 ;  /* 0x000000ffff0d7224 */ /* 0x000fe400078e0005 */
[----:B------:R-:W-:-:S07]  /*fb70*/  IMAD.MOV.U32 R6, RZ, RZ, R14 ;  /* 0x000000ffff067224 */ /* 0x000fce00078e000e */
[----:B------:R-:W-:Y:S05]  /*fb80*/  WARPSYNC.COLLECTIVE R15, `(.L_x_9349) ;  /* 0x000000000f087348 */ /* 0x000fea0003c00000 */
[----:B------:R0:W1:Y:S02]  /*fb90*/  SHFL.IDX P6, R14, R13, R12, R11 ;  /* 0x0000000c0d0e7389 */ /* 0x00006400000c000b */
[----:B01----:R-:W-:Y:S01]  /*fba0*/  ENDCOLLECTIVE ;  /* 0x000000000000791b */ /* 0x003fe20003800000 */
.L_x_9349:
[----:B------:R-:W-:Y:S01]  /*fbb0*/  ULDC.64 UR4, c[0x0][0x208] ;  /* 0x0000820000047ab9 */ /* 0x000fe20000000a00 */
[----:B------:R-:W-:Y:S02]  /*fbc0*/  IMAD.MOV.U32 R13, RZ, RZ, R4 ;  /* 0x000000ffff0d7224 */ /* 0x000fe400078e0004 */
        /* <DEDUP_REMOVED lines=15> */
.L_x_9350:
[----:B------:R-:W-:Y:S02]  /*fcc0*/  IMAD.MOV.U32 R13, RZ, RZ, R5 ;  /* 0x000000ffff0d7224 */ /* 0x000fe400078e0005 */
[----:B------:R-:W-:-:S07]  /*fcd0*/  IMAD.MOV.U32 R6, RZ, RZ, R14 ;  /* 0x000000ffff067224 */ /* 0x000fce00078e000e */
[----:B------:R-:W-:Y:S05]  /*fce0*/  WARPSYNC.COLLECTIVE R15, `(.L_x_9351) ;  /* 0x000000000f087348 */ /* 0x000fea0003c00000 */
[----:B------:R0:W1:Y:S02]  /*fcf0*/  SHFL.IDX P6, R14, R13, R12, R11 ;  /* 0x0000000c0d0e7389 */ /* 0x00006400000c000b */
[----:B01----:R-:W-:Y:S01]  /*fd00*/  ENDCOLLECTIVE ;  /* 0x000000000000791b */ /* 0x003fe20003800000 */
.L_x_9351:
[----:B------:R-:W-:Y:S01]  /*fd10*/  ULDC.64 UR4, c[0x0][0x208] ;  /* 0x0000820000047ab9 */ /* 0x000fe20000000a00 */
[----:B------:R-:W-:Y:S01]  /*fd20*/  MOV R13, R4 ;  /* 0x00000004000d7202 */ /* 0x000fe20000000f00 */
[----:B------:R-:W-:Y:S01]  /*fd30*/  IMAD.MOV.U32 R12, RZ, RZ, 0x4 ;  /* 0x00000004ff0c7424 */ /* 0x000fe200078e00ff */
        /* <DEDUP_REMOVED lines=13> */
.L_x_9352:
[----:B------:R-:W0:Y:S01]  /*fe10*/  S2R R9, SR_TID.X ;  /* 0x0000000000097919 */ /* 0x000e220000002100 */
[----:B------:R-:W-:Y:S02]  /*fe20*/  IMAD.MOV.U32 R13, RZ, RZ, R5 ;  /* 0x000000ffff0d7224 */ /* 0x000fe400078e0005 */
[----:B------:R-:W-:-:S07]  /*fe30*/  IMAD.MOV.U32 R6, RZ, RZ, R14 ;  /* 0x000000ffff067224 */ /* 0x000fce00078e000e */
[----:B0-----:R-:W-:Y:S05]  /*fe40*/  WARPSYNC.COLLECTIVE R15, `(.L_x_9353) ;  /* 0x000000000f087348 */ /* 0x001fea0003c00000 */
[----:B------:R1:W2:Y:S02]  /*fe50*/  SHFL.IDX P6, R14, R13, R12, R11 ;  /* 0x0000000c0d0e7389 */ /* 0x0002a400000c000b */
[----:B012---:R-:W-:Y:S01]  /*fe60*/  ENDCOLLECTIVE ;  /* 0x000000000000791b */ /* 0x007fe20003800000 */
.L_x_9353:
[----:B------:R-:W-:Y:S01]  /*fe70*/  ULDC.64 UR4, c[0x0][0x208] ;  /* 0x0000820000047ab9 */ /* 0x000fe20000000a00 */
[----:B------:R-:W-:Y:S02]  /*fe80*/  IMAD.MOV.U32 R13, RZ, RZ, R4 ;  /* 0x000000ffff0d7224 */ /* 0x000fe400078e0004 */
[----:B------:R-:W-:Y:S01]  /*fe90*/  IMAD.MOV.U32 R12, RZ, RZ, 0x5 ;  /* 0x00000005ff0c7424 */ /* 0x000fe200078e00ff */
[----:B------:R-:W-:-:S05]  /*fea0*/  @!P5 LEA R8, P6, R8, R14, 0x1 ;  /* 0x0000000e0808d211 */ /* 0x000fca00078c08ff */
[----:B------:R-:W-:Y:S01]  /*feb0*/  @!P5 IMAD.X R21, RZ, RZ, R6, P6 ;  /* 0x000000ffff15d224 */ /* 0x000fe200030e0606 */
[----:B------:R-:W-:Y:S02]  /*fec0*/  LOP3.LUT P6, RZ, R17, 0x8, RZ, 0xc0, !PT ;  /* 0x0000000811ff7812 */ /* 0x000fe400078cc0ff */
[----:B------:R-:W-:-:S11]  /*fed0*/  ISETP.NE.AND P5, PT, R7, RZ, PT ;  /* 0x000000ff0700720c */ /* 0x000fd60003fa5270 */
[C---:B------:R-:W-:Y:S01]  /*fee0*/  @!P6 LEA R7, R10.reuse, UR38, 0x1 ;  /* 0x000000260a07ec11 */ /* 0x040fe2000f8e08ff */
[----:B------:R-:W-:Y:S02]  /*fef0*/  @!P6 IMAD.MOV.U32 R2, RZ, RZ, R8 ;  /* 0x000000ffff02e224 */ /* 0x000fe400078e0008 */
[----:B------:R-:W-:Y:S01]  /*ff00*/  @!P6 IMAD.MOV.U32 R3, RZ, RZ, R21 ;  /* 0x000000ffff03e224 */ /* 0x000fe200078e0015 */
[----:B------:R-:W-:Y:S01]  /*ff10*/  @!P4 LEA R21, R10, UR38, 0x1 ;  /* 0x000000260a15cc11 */ /* 0x000fe2000f8e08ff */
[----:B------:R-:W-:-:S03]  /*ff20*/  IMAD.SHL.U32 R8, R9, 0x8, RZ ;  /* 0x0000000809087824 */ /* 0x000fc600078e00ff */
[----:B------:R-:W-:Y:S01]  /*ff30*/  @!PT LDS RZ, [RZ] ;  /* 0x00000000fffff984 */ /* 0x000fe20000000800 */
[----:B------:R-:W-:Y:S01]  /*ff40*/  @!PT LDS RZ, [RZ] ;  /* 0x00000000fffff984 */ /* 0x000fe20000000800 */
[----:B------:R-:W-:Y:S01]  /*ff50*/  @!PT LDS RZ, [RZ] ;  /* 0x00000000fffff984 */ /* 0x000fe20000000800 */
[----:B------:R0:W-:Y:S02]  /*ff60*/  @!P6 LDGSTS.E.BYPASS.LTC128B.128 [R7+0x24400], desc[UR4][R2.64], !P3 ;  /* 0x244000000207efae */ /* 0x0001e4000d901d44 */
[----:B------:R-:W-:Y:S02]  /*ff70*/  LOP3.LUT R8, R8, 0x38, RZ, 0xc0, !PT ;  /* 0x0000003808087812 */ /* 0x000fe400078ec0ff */
[----:B------:R0:W-:Y:S04]  /*ff80*/  @!P6 LDGSTS.E.BYPASS.LTC128B.128 [R7+0x28400], desc[UR4][R2.64+0x80], !P0 ;  /* 0x284000800207efae */ /* 0x0001e8000c101d44 */
[----:B------:R0:W-:Y:S04]  /*ff90*/  @!P6 LDGSTS.E.BYPASS.LTC128B.128 [R7+0x2c400], desc[UR4][R2.64+0x100], !P1 ;  /* 0x2c4001000207efae */ /* 0x0001e8000c901d44 */
[----:B------:R0:W-:Y:S02]  /*ffa0*/  @!P6 LDGSTS.E.BYPASS.LTC128B.128 [R7+0x30400], desc[UR4][R2.64+0x180], !P2 ;  /* 0x304001800207efae */ /* 0x0001e4000d101d44 */
[----:B0-----:R-:W-:Y:S05]  /*ffb0*/  WARPSYNC.COLLECTIVE R15, `(.L_x_9354) ;  /* 0x000000000f087348 */ /* 0x001fea0003c00000 */
[----:B------:R1:W2:Y:S02]  /*ffc0*/  SHFL.IDX P6, R14, R13, R12, R11 ;  /* 0x0000000c0d0e7389 */ /* 0x0002a400000c000b */
[----:B012---:R-:W-:Y:S01]  /*ffd0*/  ENDCOLLECTIVE ;  /* 0x000000000000791b */ /* 0x007fe20003800000 */
.L_x_9354:
[----:B------:R-:W-:Y:S01]  /*ffe0*/  MOV R13, R5 ;  /* 0x00000005000d7202 */ /* 0x000fe20000000f00 */
[----:B------:R-:W-:-:S07]  /*fff0*/  IMAD.MOV.U32 R6, RZ, RZ, R14 ;  /* 0x000000ffff067224 */ /* 0x000fce00078e000e */
[----:B------:R-:W-:Y:S05]  /*10000*/  WARPSYNC.COLLECTIVE R15, `(.L_x_9355) ;  /* 0x000000000f087348 */ /* 0x000fea0003c00000 */
[----:B------:R0:W1:Y:S02]  /*10010*/  SHFL.IDX P6, R14, R13, R12, R11 ;  /* 0x0000000c0d0e7389 */ /* 0x00006400000c000b */
[----:B01----:R-:W-:Y:S01]  /*10020*/  ENDCOLLECTIVE ;  /* 0x000000000000791b */ /* 0x003fe20003800000 */
.L_x_9355:
[----:B------:R-:W-:Y:S01]  /*10030*/  ULDC.64 UR4, c[0x0][0x208] ;  /* 0x0000820000047ab9 */ /* 0x000fe20000000a00 */
[----:B------:R-:W-:Y:S02]  /*10040*/  IMAD.MOV.U32 R13, RZ, RZ, R4 ;  /* 0x000000ffff0d7224 */ /* 0x000fe400078e0004 */
[----:B------:R-:W-:Y:S01]  /*10050*/  IMAD.MOV.U32 R12, RZ, RZ, 0x6 ;  /* 0x00000006ff0c7424 */ /* 0x000fe200078e00ff */
[----:B------:R-:W-:-:S05]  /*10060*/  @!P4 LEA R14, P6, R8, R14, 0x1 ;  /* 0x0000000e080ec211 */ /* 0x000fca00078c08ff */
[----:B------:R-:W-:Y:S02]  /*10070*/  @!P4 IMAD.X R9, RZ, RZ, R6, P6 ;  /* 0x000000ffff09c224 */ /* 0x000fe400030e0606 */
[----:B------:R-:W-:Y:S02]  /*10080*/  @!P4 IMAD.MOV.U32 R2, RZ, RZ, R14 ;  /* 0x000000ffff02c224 */ /* 0x000fe400078e000e */
[----:B------:R-:W-:Y:S01]  /*10090*/  @!P4 IMAD.MOV.U32 R3, RZ, RZ, R9 ;  /* 0x000000ffff03c224 */ /* 0x000fe200078e0009 */
[----:B------:R-:W-:-:S04]  /*100a0*/  @!P5 LEA R9, R10, UR38, 0x1 ;  /* 0x000000260a09dc11 */ /* 0x000fc8000f8e08ff */
[----:B------:R-:W-:Y:S01]  /*100b0*/  @!PT LDS RZ, [RZ] ;  /* 0x00000000fffff984 */ /* 0x000fe20000000800 */
[----:B------:R-:W-:Y:S01]  /*100c0*/  @!PT LDS RZ, [RZ] ;  /* 0x00000000fffff984 */ /* 0x000fe20000000800 */
[----:B------:R-:W-:Y:S01]  /*100d0*/  @!PT LDS RZ, [RZ] ;  /* 0x00000000fffff984 */ /* 0x000fe20000000800 */
[----:B------:R0:W-:Y:S04]  /*100e0*/  @!P4 LDGSTS.E.BYPASS.LTC128B.128 [R21+0x24c00], desc[UR4][R2.64], !P3 ;  /* 0x24c000000215cfae */ /* 0x0001e8000d901d44 */
[----:B------:R0:W-:Y:S04]  /*100f0*/  @!P4 LDGSTS.E.BYPASS.LTC128B.128 [R21+0x28c00], desc[UR4][R2.64+0x80], !P0 ;  /* 0x28c000800215cfae */ /* 0x0001e8000c101d44 */
[----:B------:R0:W-:Y:S04]  /*10100*/  @!P4 LDGSTS.E.BYPASS.LTC128B.128 [R21+0x2cc00], desc[UR4][R2.64+0x100], !P1 ;  /* 0x2cc001000215cfae */ /* 0x0001e8000c901d44 */
[----:B------:R0:W-:Y:S02]  /*10110*/  @!P4 LDGSTS.E.BYPASS.LTC128B.128 [R21+0x30c00], desc[UR4][R2.64+0x180], !P2 ;  /* 0x30c001800215cfae */ /* 0x0001e4000d101d44 */
[----:B0-----:R-:W-:Y:S05]  /*10120*/  WARPSYNC.COLLECTIVE R15, `(.L_x_9356) ;  /* 0x000000000f087348 */ /* 0x001fea0003c00000 */
[----:B------:R1:W2:Y:S02]  /*10130*/  SHFL.IDX P6, R14, R13, R12, R11 ;  /* 0x0000000c0d0e7389 */ /* 0x0002a400000c000b */
[----:B012---:R-:W-:Y:S01]  /*10140*/  ENDCOLLECTIVE ;  /* 0x000000000000791b */ /* 0x007fe20003800000 */
.L_x_9356:
[----:B------:R-:W-:Y:S02]  /*10150*/  IMAD.MOV.U32 R13, RZ, RZ, R5 ;  /* 0x000000ffff0d7224 */ /* 0x000fe400078e0005 */
[----:B------:R-:W-:-:S07]  /*10160*/  IMAD.MOV.U32 R6, RZ, RZ, R14 ;  /* 0x000000ffff067224 */ /* 0x000fce00078e000e */
[----:B------:R-:W-:Y:S05]  /*10170*/  WARPSYNC.COLLECTIVE R15, `(.L_x_9357) ;  /* 0x000000000f087348 */ /* 0x000fea0003c00000 */
[----:B------:R0:W1:Y:S02]  /*10180*/  SHFL.IDX P6, R14, R13, R12, R11 ;  /* 0x0000000c0d0e7389 */ /* 0x00006400000c000b */
[----:B01----:R-:W-:Y:S01]  /*10190*/  ENDCOLLECTIVE ;  /* 0x000000000000791b */ /* 0x003fe20003800000 */
.L_x_9357:
[----:B------:R-:W-:Y:S01]  /*101a0*/  ULDC.64 UR4, c[0x0][0x208] ;  /* 0x0000820000047ab9 */ /* 0x000fe20000000a00 */
[----:B------:R-:W-:Y:S02]  /*101b0*/  IMAD.MOV.U32 R13, RZ, RZ, R4 ;  /* 0x000000ffff0d7224 */ /* 0x000fe400078e0004 */
[----:B------:R-:W-:Y:S01]  /*101c0*/  IMAD.MOV.U32 R12, RZ, RZ, 0x7 ;  /* 0x00000007ff0c7424 */ /* 0x000fe200078e00ff */
[----:B------:R-:W-:-:S04]  /*101d0*/  @!P5 LEA R14, P6, R8, R14, 0x1 ;  /* 0x0000000e080ed211 */ /* 0x000fc800078c08ff */
[----:B------:R-:W-:Y:S01]  /*101e0*/  @!P5 MOV R2, R14 ;  /* 0x0000000e0002d202 */ /* 0x000fe20000000f00 */
[----:B------:R-:W-:-:S04]  /*101f0*/  @!P5 IMAD.X R7, RZ, RZ, R6, P6 ;  /* 0x000000ffff07d224 */ /* 0x000fc800030e0606 */
[----:B------:R-:W-:-:S05]  /*10200*/  @!P5 IMAD.MOV.U32 R3, RZ, RZ, R7 ;  /* 0x000000ffff03d224 */ /* 0x000fca00078e0007 */
        /* <DEDUP_REMOVED lines=10> */
.L_x_9358:
[----:B------:R-:W-:Y:S02]  /*102b0*/  IMAD.MOV.U32 R13, RZ, RZ, R5 ;  /* 0x000000ffff0d7224 */ /* 0x000fe400078e0005 */
[----:B------:R-:W-:-:S07]  /*102c0*/  IMAD.MOV.U32 R6, RZ, RZ, R14 ;  /* 0x000000ffff067224 */ /* 0x000fce00078e000e */
[----:B------:R-:W-:Y:S05]  /*102d0*/  WARPSYNC.COLLECTIVE R15, `(.L_x_9359) ;  /* 0x000000000f087348 */ /* 0x000fea0003c00000 */
[----:B------:R0:W1:Y:S02]  /*102e0*/  SHFL.IDX P6, R14, R13, R12, R11 ;  /* 0x0000000c0d0e7389 */ /* 0x00006400000c000b */
[----:B01----:R-:W-:Y:S01]  /*102f0*/  ENDCOLLECTIVE ;  /* 0x000000000000791b */ /* 0x003fe20003800000 */
.L_x_9359:
[----:B------:R-:W-:Y:S05]  /*10300*/  BRA `(.L_x_9360) ;  /* 0xffffffbc004c7947 */ /* 0x000fea000383ffff */
.L_x_9249:
[----:B0-----:R-:W-:-:S04]  /*10310*/  IMAD.U32 R3, RZ, RZ, UR38 ;  /* 0x00000026ff037e24 */ /* 0x001fc8000f8e00ff */
[----:B------:R0:W3:Y:S03]  /*10320*/  SYNCS.PHASECHK.TRANS64.TRYWAIT P0, [R3+URZ+0x32420], R2 ;  /* 0x03242002030075a7 */ /* 0x0000e6000800017f */
[----:B---3--:R-:W-:Y:S05]  /*10330*/  @!P0 NANOSLEEP.SYNCS 0x989680 ;  /* 0x009896800000895d */ /* 0x008fea0003900000 */
[----:B------:R-:W3:Y:S02]  /*10340*/  @!P0 SYNCS.PHASECHK.TRANS64 P0, [R3+URZ+0x32420], R2 ;  /* 0x03242002030085a7 */ /* 0x000ee4000800007f */
[----:B---3--:R-:W-:Y:S05]  /*10350*/  @!P0 BRA `(.L_x_9249) ;  /* 0xfffffffc00ec8947 */ /* 0x008fea000383ffff */
[----:B------:R-:W-:Y:S05]  /*10360*/  BRA `(.L_x_9361) ;  /* 0xffffffbc00c07947 */ /* 0x000fea000383ffff */
.L_x_9252:
[----:B0-----:R-:W-:-:S04]  /*10370*/  IMAD.U32 R3, RZ, RZ, UR38 ;  /* 0x00000026ff037e24 */ /* 0x001fc8000f8e00ff */
[----:B------:R0:W3:Y:S03]  /*10380*/  SYNCS.PHASECHK.TRANS64.TRYWAIT P0, [R3+URZ+0x32460], R2 ;  /* 0x03246002030075a7 */ /* 0x0000e6000800017f */
[----:B---3--:R-:W-:Y:S05]  /*10390*/  @!P0 NANOSLEEP.SYNCS 0x989680 ;  /* 0x009896800000895d */ /* 0x008fea0003900000 */
[----:B------:R-:W3:Y:S02]  /*103a0*/  @!P0 SYNCS.PHASECHK.TRANS64 P0, [R3+URZ+0x32460], R2 ;  /* 0x03246002030085a7 */ /* 0x000ee4000800007f */
[----:B---3--:R-:W-:Y:S05]  /*103b0*/  @!P0 BRA `(.L_x_9252) ;  /* 0xfffffffc00ec8947 */ /* 0x008fea000383ffff */
[----:B------:R-:W-:Y:S05]  /*103c0*/  BRA `(.L_x_9362) ;  /* 0xffffffbc00cc7947 */ /* 0x000fea000383ffff */
.L_x_9264:
[----:B-1----:R-:W-:-:S04]  /*103d0*/  IMAD.U32 R3, RZ, RZ, UR38 ;  /* 0x00000026ff037e24 */ /* 0x002fc8000f8e00ff */
[----:B------:R1:W3:Y:S03]  /*103e0*/  SYNCS.PHASECHK.TRANS64.TRYWAIT P0, [R3+URZ+0x32448], R2 ;  /* 0x03244802030075a7 */ /* 0x0002e6000800017f */
[----:B---3--:R-:W-:Y:S05]  /*103f0*/  @!P0 NANOSLEEP.SYNCS 0x989680 ;  /* 0x009896800000895d */ /* 0x008fea0003900000 */
[----:B------:R-:W3:Y:S02]  /*10400*/  @!P0 SYNCS.PHASECHK.TRANS64 P0, [R3+URZ+0x32448], R2 ;  /* 0x03244802030085a7 */ /* 0x000ee4000800007f */
[----:B---3--:R-:W-:Y:S05]  /*10410*/  @!P0 BRA `(.L_x_9264) ;  /* 0xfffffffc00ec8947 */ /* 0x008fea000383ffff */
[----:B------:R-:W-:Y:S05]  /*10420*/  BRA `(.L_x_9363) ;  /* 0xffffffc400cc7947 */ /* 0x000fea000383ffff */
.L_x_9269:
[----:B01----:R-:W-:-:S04]  /*10430*/  IMAD.U32 R3, RZ, RZ, UR38 ;  /* 0x00000026ff037e24 */ /* 0x003fc8000f8e00ff */
[----:B------:R0:W1:Y:S03]  /*10440*/  SYNCS.PHASECHK.TRANS64.TRYWAIT P0, [R3+URZ+0x32468], R2 ;  /* 0x03246802030075a7 */ /* 0x000066000800017f */
[----:B-1----:R-:W-:Y:S05]  /*10450*/  @!P0 NANOSLEEP.SYNCS 0x989680 ;  /* 0x009896800000895d */ /* 0x002fea0003900000 */
[----:B------:R-:W1:Y:S02]  /*10460*/  @!P0 SYNCS.PHASECHK.TRANS64 P0, [R3+URZ+0x32468], R2 ;  /* 0x03246802030085a7 */ /* 0x000e64000800007f */
[----:B-1----:R-:W-:Y:S05]  /*10470*/  @!P0 BRA `(.L_x_9269) ;  /* 0xfffffffc00ec8947 */ /* 0x002fea000383ffff */
[----:B------:R-:W-:Y:S05]  /*10480*/  BRA `(.L_x_9364) ;  /* 0xffffffc8002c7947 */ /* 0x000fea000383ffff */
.L_x_9280:
[----:B-1----:R-:W-:-:S04]  /*10490*/  MOV R3, UR38 ;  /* 0x0000002600037c02 */ /* 0x002fc80008000f00 */
[----:B------:R1:W3:Y:S03]  /*104a0*/  SYNCS.PHASECHK.TRANS64.TRYWAIT P0, [R3+URZ+0x32440], R2 ;  /* 0x03244002030075a7 */ /* 0x0002e6000800017f */
[----:B---3--:R-:W-:Y:S05]  /*104b0*/  @!P0 NANOSLEEP.SYNCS 0x989680 ;  /* 0x009896800000895d */ /* 0x008fea0003900000 */
[----:B------:R-:W3:Y:S02]  /*104c0*/  @!P0 SYNCS.PHASECHK.TRANS64 P0, [R3+URZ+0x32440], R2 ;  /* 0x03244002030085a7 */ /* 0x000ee4000800007f */
[----:B---3--:R-:W-:Y:S05]  /*104d0*/  @!P0 BRA `(.L_x_9280) ;  /* 0xfffffffc00ec8947 */ /* 0x008fea000383ffff */
[----:B------:R-:W-:Y:S05]  /*104e0*/  BRA `(.L_x_9365) ;  /* 0xffffffcc00ac7947 */ /* 0x000fea000383ffff */
.L_x_9285:
[----:B01----:R-:W-:-:S04]  /*104f0*/  IMAD.U32 R3, RZ, RZ, UR38 ;  /* 0x00000026ff037e24 */ /* 0x003fc8000f8e00ff */
[----:B------:R0:W1:Y:S03]  /*10500*/  SYNCS.PHASECHK.TRANS64.TRYWAIT P0, [R3+URZ+0x32460], R2 ;  /* 0x03246002030075a7 */ /* 0x000066000800017f */
[----:B-1----:R-:W-:Y:S05]  /*10510*/  @!P0 NANOSLEEP.SYNCS 0x989680 ;  /* 0x009896800000895d */ /* 0x002fea0003900000 */
[----:B------:R-:W1:Y:S02]  /*10520*/  @!P0 SYNCS.PHASECHK.TRANS64 P0, [R3+URZ+0x32460], R2 ;  /* 0x03246002030085a7 */ /* 0x000e64000800007f */
[----:B-1----:R-:W-:Y:S05]  /*10530*/  @!P0 BRA `(.L_x_9285) ;  /* 0xfffffffc00ec8947 */ /* 0x002fea000383ffff */
[----:B------:R-:W-:Y:S05]  /*10540*/  BRA `(.L_x_9366) ;  /* 0xffffffd000107947 */ /* 0x000fea000383ffff */
.L_x_9297:
[----:B-1----:R-:W-:-:S04]  /*10550*/  IMAD.U32 R3, RZ, RZ, UR38 ;  /* 0x00000026ff037e24 */ /* 0x002fc8000f8e00ff */
[----:B------:R1:W3:Y:S03]  /*10560*/  SYNCS.PHASECHK.TRANS64.TRYWAIT P0, [R3+URZ+0x32448], R2 ;  /* 0x03244802030075a7 */ /* 0x0002e6000800017f */
[----:B---3--:R-:W-:Y:S05]  /*10570*/  @!P0 NANOSLEEP.SYNCS 0x989680 ;  /* 0x009896800000895d */ /* 0x008fea0003900000 */
[----:B------:R-:W3:Y:S02]  /*10580*/  @!P0 SYNCS.PHASECHK.TRANS64 P0, [R3+URZ+0x32448], R2 ;  /* 0x03244802030085a7 */ /* 0x000ee4000800007f */
[----:B---3--:R-:W-:Y:S05]  /*10590*/  @!P0 BRA `(.L_x_9297) ;  /* 0xfffffffc00ec8947 */ /* 0x008fea000383ffff */
[----:B------:R-:W-:Y:S05]  /*105a0*/  BRA `(.L_x_9367) ;  /* 0xffffffd400987947 */ /* 0x000fea000383ffff */
.L_x_9302:
[----:B-1----:R-:W-:-:S04]  /*105b0*/  IMAD.U32 R3, RZ, RZ, UR38 ;  /* 0x00000026ff037e24 */ /* 0x002fc8000f8e00ff */
[----:B------:R1:W3:Y:S03]  /*105c0*/  SYNCS.PHASECHK.TRANS64.TRYWAIT P0, [R3+URZ+0x32468], R2 ;  /* 0x03246802030075a7 */ /* 0x0002e6000800017f */
[----:B---3--:R-:W-:Y:S05]  /*105d0*/  @!P0 NANOSLEEP.SYNCS 0x989680 ;  /* 0x009896800000895d */ /* 0x008fea0003900000 */
[----:B------:R-:W3:Y:S02]  /*105e0*/  @!P0 SYNCS.PHASECHK.TRANS64 P0, [R3+URZ+0x32468], R2 ;  /* 0x03246802030085a7 */ /* 0x000ee4000800007f */
[----:B---3--:R-:W-:Y:S05]  /*105f0*/  @!P0 BRA `(.L_x_9302) ;  /* 0xfffffffc00ec8947 */ /* 0x008fea000383ffff */
[----:B------:R-:W-:Y:S05]  /*10600*/  BRA `(.L_x_9368) ;  /* 0xffffffd400fc7947 */ /* 0x000fea000383ffff */
.L_x_9309:
[----:B0-----:R0:W1:Y:S02]  /*10610*/  SYNCS.PHASECHK.TRANS64.TRYWAIT P0, [R2+URZ+0x32420], R7 ;  /* 0x03242007020075a7 */ /* 0x001064000800017f */
[----:B-1----:R-:W-:Y:S05]  /*10620*/  @!P0 NANOSLEEP.SYNCS 0x989680 ;  /* 0x009896800000895d */ /* 0x002fea0003900000 */
[----:B------:R-:W1:Y:S02]  /*10630*/  @!P0 SYNCS.PHASECHK.TRANS64 P0, [R2+URZ+0x32420], R7 ;  /* 0x03242007020085a7 */ /* 0x000e64000800007f */
[----:B-1----:R-:W-:Y:S05]  /*10640*/  @!P0 BRA `(.L_x_9309) ;  /* 0xfffffffc00f08947 */ /* 0x002fea000383ffff */
[----:B------:R-:W-:Y:S05]  /*10650*/  BRA `(.L_x_9369) ;  /* 0xffffffdc00187947 */ /* 0x000fea000383ffff */
.L_x_9310:
        /* <DEDUP_REMOVED lines=9> */
[----:B--2---:R1:W2:Y:S02]  /*106f0*/  SHFL.IDX P6, R14, R13, R12, R11 ;  /* 0x0000000c0d0e7389 */ /* 0x0042a400000c000b */
[----:B012---:R-:W-:Y:S01]  /*10700*/  ENDCOLLECTIVE ;  /* 0x000000000000791b */ /* 0x007fe20003800000 */
.L_x_9371:
[----:B------:R-:W-:Y:S05]  /*10710*/  BSYNC B0 ;  /* 0x0000000000007941 */ /* 0x000fea0003800000 */
.L_x_9370:
[----:B------:R-:W-:Y:S05]  /*10720*/  BRA `(.L_x_9372) ;  /* 0xffffffd800fc7947 */ /* 0x000fea000383ffff */
.L_x_9311:
[----:B------:R-:W-:Y:S01]  /*10730*/  BSSY B0, `(.L_x_9373) ;  /* 0x0000006000007945 */ /* 0x000fe20003800000 */
[----:B------:R-:W-:-:S07]  /*10740*/  IMAD.MOV.U32 R15, RZ, RZ, -0x1 ;  /* 0xffffffffff0f7424 */ /* 0x000fce00078e00ff */
[----:B01----:R-:W-:Y:S05]  /*10750*/  WARPSYNC.COLLECTIVE R15, `(.L_x_9374) ;  /* 0x000000000f0c7348 */ /* 0x003fea0003c00000 */
[----:B------:R-:W-:Y:S02]  /*10760*/  ELECT P6, UR62, PT ;  /* 0x00000000003e782f */ /* 0x000fe400038c0000 */
[----:B------:R-:W-:Y:S01]  /*10770*/  MOV R14, UR62 ;  /* 0x0000003e000e7c02 */ /* 0x000fe20008000f00 */
[----:B01----:R-:W-:Y:S10]  /*10780*/  ENDCOLLECTIVE ;  /* 0x000000000000791b */ /* 0x003ff40003800000 */
.L_x_9374:
[----:B------:R-:W-:Y:S05]  /*10790*/  BSYNC B0 ;  /* 0x0000000000007941 */ /* 0x000fea0003800000 */
.L_x_9373:
[----:B------:R-:W-:Y:S05]  /*107a0*/  BRA `(.L_x_9375) ;  /* 0xffffffd800f07947 */ /* 0x000fea000383ffff */
.L_x_9313:
[----:B0-----:R0:W1:Y:S02]  /*107b0*/  SYNCS.PHASECHK.TRANS64.TRYWAIT P0, [R7+URZ], R4 ;  /* 0x00000004070075a7 */ /* 0x001064000800017f */
[----:B-1----:R-:W-:Y:S05]  /*107c0*/  @!P0 NANOSLEEP.SYNCS 0x989680 ;  /* 0x009896800000895d */ /* 0x002fea0003900000 */
[----:B------:R-:W1:Y:S02]  /*107d0*/  @!P0 SYNCS.PHASECHK.TRANS64 P0, [R7+URZ], R4 ;  /* 0x00000004070085a7 */ /* 0x000e64000800007f */
[----:B-1----:R-:W-:Y:S05]  /*107e0*/  @!P0 BRA `(.L_x_9313) ;  /* 0xfffffffc00f08947 */ /* 0x002fea000383ffff */
[----:B------:R-:W-:Y:S05]  /*107f0*/  BRA `(.L_x_9376) ;  /* 0xffffffdc002c7947 */ /* 0x000fea000383ffff */
.L_x_9314:
[----:B-1----:R1:W2:Y:S02]  /*10800*/  SYNCS.PHASECHK.TRANS64.TRYWAIT P0, [R5+URZ], R0 ;  /* 0x00000000050075a7 */ /* 0x0022a4000800017f */
[----:B--2---:R-:W-:Y:S05]  /*10810*/  @!P0 NANOSLEEP.SYNCS 0x989680 ;  /* 0x009896800000895d */ /* 0x004fea0003900000 */
[----:B------:R-:W2:Y:S02]  /*10820*/  @!P0 SYNCS.PHASECHK.TRANS64 P0, [R5+URZ], R0 ;  /* 0x00000000050085a7 */ /* 0x000ea4000800007f */
[----:B--2---:R-:W-:Y:S05]  /*10830*/  @!P0 BRA `(.L_x_9314) ;  /* 0xfffffffc00f08947 */ /* 0x004fea000383ffff */
[----:B------:R-:W-:Y:S05]  /*10840*/  BRA `(.L_x_9377) ;  /* 0xffffffdc00207947 */ /* 0x000fea000383ffff */
.L_x_9316:
[----:B-1----:R1:W2:Y:S02]  /*10850*/  SYNCS.PHASECHK.TRANS64.TRYWAIT P0, [R5+URZ], R4 ;  /* 0x00000004050075a7 */ /* 0x0022a4000800017f */
[----:B--2---:R-:W-:Y:S05]  /*10860*/  @!P0 NANOSLEEP.SYNCS 0x989680 ;  /* 0x009896800000895d */ /* 0x004fea0003900000 */
[----:B------:R-:W2:Y:S02]  /*10870*/  @!P0 SYNCS.PHASECHK.TRANS64 P0, [R5+URZ], R4 ;  /* 0x00000004050085a7 */ /* 0x000ea4000800007f */
[----:B--2---:R-:W-:Y:S05]  /*10880*/  @!P0 BRA `(.L_x_9316) ;  /* 0xfffffffc00f08947 */ /* 0x004fea000383ffff */
[----:B------:R-:W-:Y:S05]  /*10890*/  BRA `(.L_x_9378) ;  /* 0xffffffdc00247947 */ /* 0x000fea000383ffff */
.L_x_9379:
        /* <DEDUP_REMOVED lines=14> */
.L_x_15189:


//--------------------- .text._ZN7cutlass13device_kernelIN5flash11enable_sm90INS1_16FlashAttnFwdSm90INS1_25CollectiveMainloopFwdSm90ILi2EN4cute5tupleIJNS5_1CILi1EEES8_S8_EEENS6_IJNS7_ILi128EEENS7_ILi96EEENS7_ILi64EEEEEELi256ENS_6half_tEfNS_4arch4Sm90ELb0ELb0ELb1ELb1ELb0ELb0ELb0ELb1ELb0ELb1ELb1ELb0EEENS1_21CollectiveEpilogueFwdINS6_IJSA_NS7_ILi256EEESB_EEES9_SE_SG_Li256ELb1ELb1ELb1ELb0EEENS1_36VarlenDynamicPersistentTileSchedulerILi128ELi96ELi256ELi128ELb1ELb1ELb1ELb0ELb1ELb1EEEEEEEEEvNT_6ParamsE --------------------------
	.section	.text._ZN7cutlass13device_kernelIN5flash11enable_sm90INS1_16FlashAttnFwdSm90INS1_25CollectiveMainloopFwdSm90ILi2EN4cute5tupleIJNS5_1CILi1EEES8_S8_EEENS6_IJNS7_ILi128EEENS7_ILi96EEENS7_ILi64EEEEEELi256ENS_6half_tEfNS_4arch4Sm90ELb0ELb0ELb1ELb1ELb0ELb0ELb0ELb1ELb0ELb1ELb1ELb0EEENS1_21CollectiveEpilogueFwdINS6_IJSA_NS7_ILi256EEESB_EEES9_SE_SG_Li256ELb1ELb1ELb1ELb0EEENS1_36VarlenDynamicPersistentTileSchedulerILi128ELi96ELi256ELi128ELb1ELb1ELb1ELb0ELb1ELb1EEEEEEEEEvNT_6ParamsE,"ax",@progbits
	.align	128
.text._ZN7cutlass13device_kernelIN5flash11enable_sm90INS1_16FlashAttnFwdSm90INS1_25CollectiveMainloopFwdSm90ILi2EN4cute5tupleIJNS5_1CILi1EEES8_S8_EEENS6_IJNS7_ILi128EEENS7_ILi96EEENS7_ILi64EEEEEELi256ENS_6half_tEfNS_4arch4Sm90ELb0ELb0ELb1ELb1ELb0ELb0ELb0ELb1ELb0ELb1ELb1ELb0EEENS1_21CollectiveEpilogueFwdINS6_IJSA_NS7_ILi256EEESB_EEES9_SE_SG_Li256ELb1ELb1ELb1ELb0EEENS1_36VarlenDynamicPersistentTileSchedulerILi128ELi96ELi256ELi128ELb1ELb1ELb1ELb0ELb1ELb1EEEEEEEEEvNT_6ParamsE:
        .type           _ZN7cutlass13device_kernelIN5flash11enable_sm90INS1_16FlashAttnFwdSm90INS1_25CollectiveMainloopFwdSm90ILi2EN4cute5tupleIJNS5_1CILi1EEES8_S8_EEENS6_IJNS7_ILi128EEENS7_ILi96EEENS7_ILi64EEEEEELi256ENS_6half_tEfNS_4arch4Sm90ELb0ELb0ELb1ELb1ELb0ELb0ELb0ELb1ELb0ELb1ELb1ELb0EEENS1_21CollectiveEpilogueFwdINS6_IJSA_NS7_ILi256EEESB_EEES9_SE_SG_Li256ELb1ELb1ELb1ELb0EEENS1_36VarlenDynamicPersistentTileSchedulerILi128ELi96ELi256ELi128ELb1ELb1ELb1ELb0ELb1ELb1EEEEEEEEEvNT_6ParamsE,@function
        .size           _ZN7cutlass13device_kernelIN5flash11enable_sm90INS1_16FlashAttnFwdSm90INS1_25CollectiveMainloopFwdSm90ILi2EN4cute5tupleIJNS5_1CILi1EEES8_S8_EEENS6_IJNS7_ILi128EEENS7_ILi96EEENS7_ILi64EEEEEELi256ENS_6half_tEfNS_4arch4Sm90ELb0ELb0ELb1ELb1ELb0ELb0ELb0ELb1ELb0ELb1ELb1ELb0EEENS1_21CollectiveEpilogueFwdINS6_IJSA_NS7_ILi256EEESB_EEES9_SE_SG_Li256ELb1ELb1ELb1ELb0EEENS1_36VarlenDynamicPersistentTileSchedulerILi128ELi96ELi256ELi128ELb1ELb1ELb1ELb0ELb1ELb1EEEEEEEEEvNT_6ParamsE,(.L_x_15190 - _ZN7cutlass13device_kernelIN5flash11enable_sm90INS1_16FlashAttnFwdSm90INS1_25CollectiveMainloopFwdSm90ILi2EN4cute5tupleIJNS5_1CILi1EEES8_S8_EEENS6_IJNS7_ILi128EEENS7_ILi96EEENS7_ILi64EEEEEELi256ENS_6half_tEfNS_4arch4Sm90ELb0ELb0ELb1ELb1ELb0ELb0ELb0ELb1ELb0ELb1ELb1ELb0EEENS1_21CollectiveEpilogueFwdINS6_IJSA_NS7_ILi256EEESB_EEES9_SE_SG_Li256ELb1ELb1ELb1ELb0EEENS1_36VarlenDynamicPersistentTileSchedulerILi128ELi96ELi256ELi128ELb1ELb1ELb1ELb0ELb1ELb1EEEEEEEEEvNT_6ParamsE)
        .other          _ZN7cutlass13device_kernelIN5flash11enable_sm90INS1_16FlashAttnFwdSm90INS1_25CollectiveMainloopFwdSm90ILi2EN4cute5tupleIJNS5_1CILi1EEES8_S8_EEENS6_IJNS7_ILi128EEENS7_ILi96EEENS7_ILi64EEEEEELi256ENS_6half_tEfNS_4arch4Sm90ELb0ELb0ELb1ELb1ELb0ELb0ELb0ELb1ELb0ELb1ELb1ELb0EEENS1_21CollectiveEpilogueFwdINS6_IJSA_NS7_ILi256EEESB_EEES9_SE_SG_Li256ELb1ELb1ELb1ELb0EEENS1_36VarlenDynamicPersistentTileSchedulerILi128ELi96ELi256ELi128ELb1ELb1ELb1ELb0ELb1ELb1EEEEEEEEEvNT_6ParamsE,@"STO_CUDA_ENTRY STV_DEFAULT"
_ZN7cutlass13device_kernelIN5flash11enable_sm90INS1_16FlashAttnFwdSm90INS1_25CollectiveMainloopFwdSm90ILi2EN4cute5tupleIJNS5_1CILi1EEES8_S8_EEENS6_IJNS7_ILi128EEENS7_ILi96EEENS7_ILi64EEEEEELi256ENS_6half_tEfNS_4arch4Sm90ELb0ELb0ELb1ELb1ELb0ELb0ELb0ELb1ELb0ELb1ELb1ELb0EEENS1_21CollectiveEpilogueFwdINS6_IJSA_NS7_ILi256EEESB_EEES9_SE_SG_Li256ELb1ELb1ELb1ELb0EEENS1_36VarlenDynamicPersistentTileSchedulerILi128ELi96ELi256ELi128ELb1ELb1ELb1ELb0ELb1ELb1EEEEEEEEEvNT_6ParamsE:
        /* <DEDUP_REMOVED lines=18> */
.L_x_9381:
[----:B------:R-:W-:Y:S05]  /*0120*/  BSYNC B0 ;  /* 0x0000000000007941 */ /* 0x000fea0003800000 */
.L_x_9380:
        /* <DEDUP_REMOVED lines=41> */
.L_x_9382:
        /* <DEDUP_REMOVED lines=22> */
.L_x_9383:
        /* <DEDUP_REMOVED lines=18> */
.L_x_9384:
        /* <DEDUP_REMOVED lines=22> */
.L_x_9385:
        /* <DEDUP_REMOVED lines=22> */
.L_x_9386:
[----:B------:R-:W-:Y:S01]  /*0900*/  PLOP3.LUT P0, PT, PT, PT, UP0, 0x80, 0x0 ;  /* 0x000000000000781c */ /* 0x000fe20003f0f008 */
[----:B------:R-:W-:Y:S01]  /*0910*/  UMOV UR36, 0x1 ;  /* 0x0000000100247882 */ /* 0x000fe20000000000 */
[----:B------:R-:W-:Y:S01]  /*0920*/  NOP ;  /* 0x0000000000007918 */ /* 0x000fe20000000000 */
[----:B------:R-:W-:Y:S01]  /*0930*/  USEL UR36, UR36, 0x2, !UP0 ;  /* 0x0000000224247887 */ /* 0x000fe2000c000000 */
[----:B------:R-:W-:Y:S01]  /*0940*/  ULDC.64 UR40, c[0x0][0x208] ;  /* 0x0000820000287ab9 */ /* 0x000fe20000000a00 */
[----:B012-4-:R-:W-:Y:S08]  /*0950*/  BAR.SYNC.DEFER_BLOCKING 0x0 ;  /* 0x0000000000007b1d */ /* 0x017ff00000010000 */
[----:B------:R-:W-:Y:S05]  /*0960*/  @!P0 BRA `(.L_x_9387) ;  /* 0x000000a800e88947 */ /* 0x000fea0003800000 */
.L_x_9388:
[----:B------:R-:W-:-:S08]  /*0970*/  NOP ;  /* 0x0000000000007918 */ /* 0x000fd00000000000 */
[----:B------:R-:W0:Y:S02]  /*0980*/  USETMAXREG.TRY_ALLOC.CTAPOOL UP0, 0xf0 ;  /* 0x000000f0000079c8 */ /* 0x000e240008000600 */
[----:B0-----:R-:W-:-:S13]  /*0990*/  PLOP3.LUT P0, PT, PT, PT, UP0, 0x80, 0x0 ;  /* 0x000000000000781c */ /* 0x001fda0003f0f008 */
[----:B------:R-:W-:Y:S05]  /*09a0*/  @!P0 BRA `(.L_x_9388) ;  /* 0xfffffffc00f08947 */ /* 0x000fea000383ffff */
[----:B------:R-:W-:Y:S01]  /*09b0*/  SHF.R.U32.HI R0, RZ, 0x7, R6 ;  /* 0x00000007ff007819 */ /* 0x000fe20000011606 */
[----:B------:R-:W0:Y:S08]  /*09c0*/  S2UR UR5, SR_CgaCtaId ;  /* 0x00000000000579c3 */ /* 0x000e300000008800 */
[----:B------:R-:W-:Y:S06]  /*09d0*/  BAR.ARV 0x8, 0x180 ;  /* 0x0206000000007b1d */ /* 0x000fec0000002000 */
[----:B------:R-:W-:Y:S01]  /*09e0*/  ISETP.NE.AND P0, PT, R0, 0x1, PT ;  /* 0x000000010000780c */ /* 0x000fe20003f05270 */
[----:B------:R-:W-:-:S12]  /*09f0*/  UMOV UR4, 0x400 ;  /* 0x0000040000047882 */ /* 0x000fd80000000000 */
[----:B------:R-:W-:Y:S06]  /*0a00*/  @!P0 BAR.ARV 0x9, 0x100 ;  /* 0x0244000000008b1d */ /* 0x000fec0000002000 */
[----:B0-----:R-:W-:Y:S02]  /*0a10*/  ULEA UR4, UR5, UR4, 0x18 ;  /* 0x0000000405047291 */ /* 0x001fe4000f8ec03f */
[----:B------:R-:W-:Y:S07]  /*0a20*/  BAR.SYNC.DEFER_BLOCKING 0x5, 0x180 ;  /* 0x0146000000007b1d */ /* 0x000fee0000010000 */
[----:B------:R-:W0:Y:S01]  /*0a30*/  LDS.128 R8, [UR4+0x228d0] ;  /* 0x0228d004ff087984 */ /* 0x000e220008000c00 */
[----:B------:R-:W-:Y:S01]  /*0a40*/  ULDC UR4, c[0x0][0xc3c] ;  /* 0x00030f0000047ab9 */ /* 0x000fe20000000800 */
[----:B------:R-:W-:Y:S06]  /*0a50*/  BAR.ARV 0x4, 0x180 ;  /* 0x0106000000007b1d */ /* 0x000fec0000002000 */
[----:B0-----:R-:W-:-:S13]  /*0a60*/  ISETP.GE.AND P0, PT, R11, UR4, PT ;  /* 0x000000040b007c0c */ /* 0x001fda000bf06270 */
[----:B------:R-:W-:Y:S05]  /*0a70*/  @P0 EXIT ;  /* 0x000000000000094d */ /* 0x000fea0003800000 */
[----:B------:R-:W-:Y:S01]  /*0a80*/  VIADD R6, R6, 0xffffff80 ;  /* 0xffffff8006067836 */ /* 0x000fe20000000000 */
[----:B------:R-:W-:Y:S01]  /*0a90*/  R2UR UR5, R9 ;  /* 0x00000000090572ca */ /* 0x000fe200000e0000 */
[----:B------:R-:W-:Y:S01]  /*0aa0*/  ULOP3.LUT UR49, UR36, 0x1, URZ, 0xfc, !UPT ;  /* 0x0000000124317892 */ /* 0x000fe2000f8efc3f */
        /* <DEDUP_REMOVED lines=8> */
[----:B------:R-:W-:Y:S02]  /*0b30*/  LOP3.LUT R5, R0, 0xffffff80, RZ, 0xc0, !PT ;  /* 0xffffff8000057812 */ /* 0x000fe400078ec0ff */
[CC--:B------:R-:W-:Y:S01]  /*0b40*/  LEA.HI R4, R3.reuse, R6.reuse, RZ, 0x2 ;  /* 0x0000000603047211 */ /* 0x0c0fe200078f10ff */
[----:B------:R-:W-:Y:S01]  /*0b50*/  IMAD.SHL.U32 R7, R2, 0x20, RZ ;  /* 0x0000002002077824 */ /* 0x000fe200078e00ff */
[----:B------:R-:W-:Y:S01]  /*0b60*/  LEA.HI R3, R3, R6, RZ, 0x4 ;  /* 0x0000000603037211 */ /* 0x000fe200078f20ff */
[----:B------:R-:W-:Y:S01]  /*0b70*/  IMAD.IADD R222, R6, 0x1, -R5 ;  /* 0x0000000106de7824 */ /* 0x000fe200078e0a05 */
[----:B------:R-:W-:Y:S02]  /*0b80*/  LOP3.LUT R13, R4, 0xfffffffc, RZ, 0xc0, !PT ;  /* 0xfffffffc040d7812 */ /* 0x000fe400078ec0ff */
[----:B------:R-:W-:Y:S02]  /*0b90*/  SHF.R.S32.HI R2, RZ, 0x4, R3 ;  /* 0x00000004ff027819 */ /* 0x000fe40000011403 */
[----:B------:R-:W-:Y:S01]  /*0ba0*/  SHF.R.S32.HI R9, RZ, 0x1f, R222 ;  /* 0x0000001fff097819 */ /* 0x000fe200000114de */
[----:B------:R-:W-:Y:S01]  /*0bb0*/  IMAD.IADD R13, R6, 0x1, -R13 ;  /* 0x00000001060d7824 */ /* 0x000fe200078e0a0d */
[----:B------:R-:W-:-:S02]  /*0bc0*/  LOP3.LUT R5, R3, 0x3fffff0, RZ, 0xc0, !PT ;  /* 0x03fffff003057812 */ /* 0x000fc400078ec0ff */
[----:B------:R-:W-:Y:S02]  /*0bd0*/  LEA.HI R8, R9, R222, RZ, 0x2 ;  /* 0x000000de09087211 */ /* 0x000fe400078f10ff */
[----:B------:R-:W-:Y:S01]  /*0be0*/  LEA.HI R4, R3, R2, RZ, 0x1 ;  /* 0x0000000203047211 */ /* 0x000fe200078f08ff */
[----:B------:R-:W-:Y:S01]  /*0bf0*/  IMAD.IADD R5, R6, 0x1, -R5 ;  /* 0x0000000106057824 */ /* 0x000fe200078e0a05 */
[--C-:B------:R-:W-:Y:S02]  /*0c00*/  SHF.R.S32.HI R10, RZ, 0x2, R8.reuse ;  /* 0x00000002ff0a7819 */ /* 0x100fe40000011408 */
[----:B------:R-:W-:Y:S02]  /*0c10*/  SHF.R.S32.HI R11, RZ, 0x1f, R8 ;  /* 0x0000001fff0b7819 */ /* 0x000fe40000011408 */
[----:B------:R-:W-:Y:S02]  /*0c20*/  SHF.R.S32.HI R3, RZ, 0x7, R0 ;  /* 0x00000007ff037819 */ /* 0x000fe40000011400 */
[----:B------:R-:W-:-:S02]  /*0c30*/  LEA.HI R11, R11, R10, RZ, 0x3 ;  /* 0x0000000a0b0b7211 */ /* 0x000fc400078f18ff */
[----:B------:R-:W-:Y:S02]  /*0c40*/  LOP3.LUT R6, R7, 0xfffffc00, RZ, 0xc0, !PT ;  /* 0xfffffc0007067812 */ /* 0x000fe400078ec0ff */
[----:B------:R-:W-:Y:S02]  /*0c50*/  LOP3.LUT R7, R4, 0x1ffffffe, RZ, 0xc0, !PT ;  /* 0x1ffffffe04077812 */ /* 0x000fe400078ec0ff */
[----:B------:R-:W-:Y:S01]  /*0c60*/  LOP3.LUT R11, R11, 0xfffffff8, RZ, 0xc0, !PT ;  /* 0xfffffff80b0b7812 */ /* 0x000fe200078ec0ff */
[----:B------:R-:W-:Y:S01]  /*0c70*/  IMAD R6, R5, 0x40, R6 ;  /* 0x0000004005067824 */ /* 0x000fe200078e0206 */
[----:B------:R-:W-:Y:S01]  /*0c80*/  LEA.HI R0, R0, R3, RZ, 0x1 ;  /* 0x0000000300007211 */ /* 0x000fe200078f08ff */
[----:B------:R-:W-:Y:S01]  /*0c90*/  IMAD.IADD R7, R2, 0x1, -R7 ;  /* 0x0000000102077824 */ /* 0x000fe200078e0a07 */
[----:B------:R-:W-:Y:S01]  /*0ca0*/  LEA.HI R9, R9, R222, RZ, 0x5 ;  /* 0x000000de09097211 */ /* 0x000fe200078f28ff */
[----:B------:R-:W-:Y:S01]  /*0cb0*/  IMAD.IADD R10, R10, 0x1, -R11 ;  /* 0x000000010a0a7824 */ /* 0x000fe200078e0a0b */
[----:B------:R-:W-:-:S02]  /*0cc0*/  LOP3.LUT R0, R0, 0x3fffffe, RZ, 0xc0, !PT ;  /* 0x03fffffe00007812 */ /* 0x000fc400078ec0ff */
[----:B------:R-:W-:Y:S02]  /*0cd0*/  SHF.R.S32.HI R9, RZ, 0x5, R9 ;  /* 0x00000005ff097819 */ /* 0x000fe40000011409 */
[----:B------:R-:W-:Y:S01]  /*0ce0*/  LEA.HI R2, R13, R13, RZ, 0x1 ;  /* 0x0000000d0d027211 */ /* 0x000fe200078f08ff */
[----:B------:R-:W-:Y:S01]  /*0cf0*/  IMAD.IADD R0, R3, 0x1, -R0 ;  /* 0x0000000103007824 */ /* 0x000fe200078e0a00 */
[----:B------:R-:W-:Y:S01]  /*0d00*/  LOP3.LUT R5, R8, 0x7ffffffc, RZ, 0xc0, !PT ;  /* 0x7ffffffc08057812 */ /* 0x000fe200078ec0ff */
[----:B------:R-:W-:Y:S01]  /*0d10*/  IMAD R9, R9, 0x10, R10 ;  /* 0x0000001009097824 */ /* 0x000fe200078e020a */
[----:B------:R-:W-:Y:S01]  /*0d20*/  LOP3.LUT R2, R2, 0x1ffffffe, RZ, 0xc0, !PT ;  /* 0x1ffffffe02027812 */ /* 0x000fe200078ec0ff */
[----:B------:R-:W-:Y:S02]  /*0d30*/  IMAD R3, R7, 0x8, R6 ;  /* 0x0000000807037824 */ /* 0x000fe400078e0206 */
[----:B------:R-:W-:Y:S02]  /*0d40*/  IMAD R0, R0, 0x40, R9 ;  /* 0x0000004000007824 */ /* 0x000fe400078e0209 */
[----:B------:R-:W-:Y:S01]  /*0d50*/  IMAD.IADD R13, R13, 0x1, -R2 ;  /* 0x000000010d0d7824 */ /* 0x000fe200078e0a02 */
[----:B------:R-:W-:Y:S01]  /*0d60*/  STL [R1+0x38], R3 ;  /* 0x0000380301007387 */ /* 0x000fe20000100800 */
[----:B------:R-:W-:-:S03]  /*0d70*/  IMAD.IADD R5, R222, 0x1, -R5 ;  /* 0x00000001de057824 */ /* 0x000fc600078e0a05 */
[----:B------:R0:W-:Y:S01]  /*0d80*/  STL [R1+0x30], R0 ;  /* 0x0000300001007387 */ /* 0x0001e20000100800 */
[----:B------:R-:W-:-:S04]  /*0d90*/  IMAD.SHL.U32 R2, R5, 0x2, RZ ;  /* 0x0000000205027824 */ /* 0x000fc800078e00ff */
[C---:B------:R-:W-:Y:S02]  /*0da0*/  VIADD R221, R2.reuse, 0x8 ;  /* 0x0000000802dd7836 */ /* 0x040fe40000000000 */
[C---:B------:R-:W-:Y:S02]  /*0db0*/  VIADD R220, R2.reuse, 0x10 ;  /* 0x0000001002dc7836 */ /* 0x040fe40000000000 */
[C---:B------:R-:W-:Y:S01]  /*0dc0*/  VIADD R219, R2.reuse, 0x18 ;  /* 0x0000001802db7836 */ /* 0x040fe20000000000 */
[----:B------:R-:W-:Y:S01]  /*0dd0*/  SHF.R.S32.HI R5, RZ, 0x1f, R221 ;  /* 0x0000001fff057819 */ /* 0x000fe200000114dd */
        /* <DEDUP_REMOVED lines=51> */
[----:B------:R-:W-:-:S02]  /*1110*/  SHF.R.S32.HI R224, RZ, 0x1f, R18 ;  /* 0x0000001fffe07819 */ /* 0x000fc40000011412 */
[----:B0-----:R-:W-:-:S07]  /*1120*/  SHF.R.S32.HI R223, RZ, 0x1f, R17 ;  /* 0x0000001fffdf7819 */ /* 0x001fce0000011411 */
.L_x_9434:
[----:B------:R-:W-:Y:S01]  /*1130*/  ULDC.64 UR8, c[0x0][0xc88] ;  /* 0x0003220000087ab9 */ /* 0x000fe20000000a00 */
[----:B------:R-:W-:Y:S01]  /*1140*/  ULDC.64 UR10, c[0x0][0xa20] ;  /* 0x00028800000a7ab9 */ /* 0x000fe20000000a00 */
[----:B------:R-:W-:Y:S01]  /*1150*/  UIMAD.WIDE UR8, UR7, 0x4, UR8 ;  /* 0x00000004070878a5 */ /* 0x000fe2000f8e0208 */
[----:B------:R-:W-:-:S05]  /*1160*/  ULDC UR4, c[0x0][0x424] ;  /* 0x0001090000047ab9 */ /* 0x000fca0000000800 */
[----:B012---:R-:W-:Y:S02]  /*1170*/  IMAD.U32 R4, RZ, RZ, UR8 ;  /* 0x00000008ff047e24 */ /* 0x007fe4000f8e00ff */
[----:B---3--:R-:W-:Y:S01]  /*1180*/  IMAD.U32 R5, RZ, RZ, UR9 ;  /* 0x00000009ff057e24 */ /* 0x008fe2000f8e00ff */
[----:B------:R-:W-:-:S04]  /*1190*/  ULDC.64 UR8, c[0x0][0xa28] ;  /* 0x00028a0000087ab9 */ /* 0x000fc80000000a00 */
[----:B------:R-:W2:Y:S01]  /*11a0*/  LDG.E R4, desc[UR40][R4.64] ;  /* 0x0000002804047981 */ /* 0x000ea2000c1e1900 */
[----:B------:R-:W-:Y:S02]  /*11b0*/  UISETP.NE.U32.AND UP0, UPT, UR8, URZ, UPT ;  /* 0x0000003f0800728c */ /* 0x000fe4000bf05070 */
        /* <DEDUP_REMOVED lines=14> */
[----:B----4-:R-:W-:-:S03]  /*12a0*/  IMAD.U32 R6, RZ, RZ, UR10 ;  /* 0x0000000aff067e24 */ /* 0x010fc6000f8e00ff */
[----:B------:R-:W-:Y:S01]  /*12b0*/  IMAD.U32 R7, RZ, RZ, UR11 ;  /* 0x0000000bff077e24 */ /* 0x000fe2000f8e00ff */
[----:B------:R-:W2:Y:S04]  /*12c0*/  @P0 LDG.E R4, desc[UR40][R4.64] ;  /* 0x0000002804040981 */ /* 0x000ea8000c1e1900 */
[----:B------:R-:W3:Y:S01]  /*12d0*/  @P1 LDG.E R6, desc[UR40][R6.64] ;  /* 0x0000002806061981 */ /* 0x000ee2000c1e1900 */
[----:B------:R-:W-:Y:S01]  /*12e0*/  UISETP.NE.U32.AND UP0, UPT, UR8, URZ, UPT ;  /* 0x0000003f0800728c */ /* 0x000fe2000bf05070 */
[----:B------:R-:W-:Y:S01]  /*12f0*/  UMOV UR44, UR5 ;  /* 0x00000005002c7c82 */ /* 0x000fe20008000000 */
[----:B------:R-:W-:Y:S02]  /*1300*/  ULDC UR5, c[0x0][0x2f0] ;  /* 0x0000bc0000057ab9 */ /* 0x000fe40000000800 */
[----:B------:R-:W-:Y:S01]  /*1310*/  UISETP.NE.AND.EX UP0, UPT, UR9, URZ, UPT, UP0 ;  /* 0x0000003f0900728c */ /* 0x000fe2000bf05300 */
[----:B------:R-:W-:Y:S01]  /*1320*/  UMOV UR51, URZ ;  /* 0x0000003f00337c82 */ /* 0x000fe20008000000 */
[----:B------:R-:W-:-:S02]  /*1330*/  ULOP3.LUT UR43, UR6, 0xffff, URZ, 0xc0, !UPT ;  /* 0x0000ffff062b7892 */ /* 0x000fc4000f8ec03f */
[----:B------:R-:W-:Y:S02]  /*1340*/  USEL UR4, UR4, 0x1, UP0 ;  /* 0x0000000104047887 */ /* 0x000fe40008000000 */
[----:B------:R-:W-:Y:S02]  /*1350*/  ULOP3.LUT UR7, UR6, 0xff0000, URZ, 0xc0, !UPT ;  /* 0x00ff000006077892 */ /* 0x000fe4000f8ec03f */
[----:B------:R-:W-:Y:S02]  /*1360*/  UIMAD UR4, UR4, UR5, URZ ;  /* 0x00000005040472a4 */ /* 0x000fe4000f8e023f */
[----:B------:R-:W-:Y:S01]  /*1370*/  ULOP3.LUT UR6, UR6, 0xff000000, URZ, 0xc0, !UPT ;  /* 0xff00000006067892 */ /* 0x000fe2000f8ec03f */
[----:B--2---:R-:W-:-:S04]  /*1380*/  @P0 R2UR UR51, R4 ;  /* 0x00000000043302ca */ /* 0x004fc800000e0000 */
        /* <DEDUP_REMOVED lines=15> */
.L_x_9389:
[----:B------:R-:W-:Y:S02]  /*1480*/  UIADD3 UR51, -UR51, UR4, URZ ;  /* 0x0000000433337290 */ /* 0x000fe4000fffe13f */
[----:B------:R-:W-:Y:S02]  /*1490*/  USHF.R.U32.HI UR6, URZ, 0x8, UR6 ;  /* 0x000000083f067899 */ /* 0x000fe40008011606 */
[----:B------:R-:W-:Y:S02]  /*14a0*/  UISETP.GE.AND UP0, UPT, UR51, 0x1, UPT ;  /* 0x000000013300788c */ /* 0x000fe4000bf06270 */
[----:B------:R-:W-:Y:S02]  /*14b0*/  UIADD3 UR4, UR51, 0x5f, URZ ;  /* 0x0000005f33047890 */ /* 0x000fe4000fffe03f */
[----:B------:R-:W-:Y:S02]  /*14c0*/  ULEA.HI UR7, UR7, UR6, URZ, 0x10 ;  /* 0x0000000607077291 */ /* 0x000fe4000f8f803f */
[----:B------:R-:W-:Y:S01]  /*14d0*/  PLOP3.LUT P0, PT, PT, PT, UP0, 0x80, 0x0 ;  /* 0x000000000000781c */ /* 0x000fe20003f0f008 */
[----:B------:R-:W-:-:S02]  /*14e0*/  UIMAD.WIDE UR4, UR4, 0x2aaaaaab, URZ ;  /* 0x2aaaaaab040478a5 */ /* 0x000fc4000f8e023f */
[----:B------:R-:W-:Y:S02]  /*14f0*/  ULOP3.LUT UR42, UR7, 0xff, URZ, 0xc0, !UPT ;  /* 0x000000ff072a7892 */ /* 0x000fe4000f8ec03f */
[----:B------:R-:W-:Y:S02]  /*1500*/  USHF.R.U32.HI UR6, URZ, 0x1f, UR5 ;  /* 0x0000001f3f067899 */ /* 0x000fe40008011605 */
[----:B------:R-:W-:Y:S01]  /*1510*/  USHF.R.U32.HI UR39, URZ, 0x10, UR7 ;  /* 0x000000103f277899 */ /* 0x000fe20008011607 */
[----:B------:R-:W-:Y:S01]  /*1520*/  UMOV UR4, URZ ;  /* 0x0000003f00047c82 */ /* 0x000fe20008000000 */
[----:B------:R-:W-:-:S04]  /*1530*/  ULEA.HI.SX32 UR9, UR5, UR6, 0x1c ;  /* 0x0000000605097291 */ /* 0x000fc8000f8fe23f */
[----:B------:R-:W-:Y:S08]  /*1540*/  @!P0 BRA `(.L_x_9390) ;  /* 0x0000000000908947 */ /* 0x000ff00003800000 */
[----:B------:R-:W-:Y:S01]  /*1550*/  UISETP.NE.AND UP0, UPT, UR39, URZ, UPT ;  /* 0x0000003f2700728c */ /* 0x000fe2000bf05270 */
[----:B------:R-:W-:-:S03]  /*1560*/  ULDC UR4, c[0x0][0x9f0] ;  /* 0x00027c0000047ab9 */ /* 0x000fc60000000800 */
[----:B------:R-:W-:-:S03]  /*1570*/  USEL UR10, UR39, UR4, UP0 ;  /* 0x00000004270a7287 */ /* 0x000fc60008000000 */
[----:B------:R-:W-:Y:S01]  /*1580*/  UMOV UR4, URZ ;  /* 0x0000003f00047c82 */ /* 0x000fe20008000000 */
[----:B------:R-:W-:Y:S02]  /*1590*/  UIADD3 UR6, UR9, -0x1, UR10 ;  /* 0xffffffff09067890 */ /* 0x000fe4000fffe00a */
[----:B------:R-:W-:-:S04]  /*15a0*/  IMAD.U32 R4, RZ, RZ, UR10 ;  /* 0x0000000aff047e24 */ /* 0x000fc8000f8e00ff */
[----:B------:R-:W-:Y:S01]  /*15b0*/  IMAD.U32 R5, RZ, RZ, UR6 ;  /* 0x00000006ff057e24 */ /* 0x000fe2000f8e00ff */
[-C--:B------:R-:W-:Y:S01]  /*15c0*/  IABS R0, R4.reuse ;  /* 0x0000000400007213 */ /* 0x080fe20000000000 */
[----:B------:R-:W-:Y:S01]  /*15d0*/  ULOP3.LUT UR6, UR6, UR10, URZ, 0x3c, !UPT ;  /* 0x0000000a06067292 */ /* 0x000fe2000f8e3c3f */
[----:B------:R-:W-:Y:S02]  /*15e0*/  IABS R6, R4 ;  /* 0x0000000400067213 */ /* 0x000fe40000000000 */
        /* <DEDUP_REMOVED lines=26> */
.L_x_9390:
[----:B------:R-:W-:Y:S01]  /*1790*/  UIMAD UR38, UR42, UR4, URZ ;  /* 0x000000042a2672a4 */ /* 0x000fe2000f8e023f */
[----:B------:R-:W-:Y:S01]  /*17a0*/  IMAD.U32 R0, RZ, RZ, UR9 ;  /* 0x00000009ff007e24 */ /* 0x000fe2000f8e00ff */
[----:B------:R-:W-:Y:S01]  /*17b0*/  PLOP3.LUT P0, PT, PT, PT, PT, 0x80, 0x0 ;  /* 0x000000000000781c */ /* 0x000fe20003f0f070 */
[----:B------:R-:W-:Y:S01]  /*17c0*/  IMAD.U32 R3, RZ, RZ, UR4 ;  /* 0x00000004ff037e24 */ /* 0x000fe2000f8e00ff */
[----:B------:R-:W-:Y:S01]  /*17d0*/  CS2R R150, SRZ ;  /* 0x0000000000967805 */ /* 0x000fe2000001ff00 */
[----:B------:R-:W-:Y:S01]  /*17e0*/  IMAD.MOV.U32 R6, RZ, RZ, RZ ;  /* 0x000000ffff067224 */ /* 0x000fe200078e00ff */
[----:B------:R-:W-:Y:S01]  /*17f0*/  CS2R R148, SRZ ;  /* 0x0000000000947805 */ /* 0x000fe2000001ff00 */
[----:B------:R-:W-:Y:S01]  /*1800*/  IMAD.MOV.U32 R5, RZ, RZ, RZ ;  /* 0x000000ffff057224 */ /* 0x000fe200078e00ff */
[----:B------:R-:W-:Y:S02]  /*1810*/  VIADDMNMX R0, R3, UR38, R0, PT ;  /* 0x0000002603007c46 */ /* 0x000fe4000b800100 */
[----:B------:R-:W-:-:S02]  /*1820*/  CS2R R146, SRZ ;  /* 0x0000000000927805 */ /* 0x000fc4000001ff00 */
[----:B------:R-:W-:Y:S02]  /*1830*/  CS2R R144, SRZ ;  /* 0x0000000000907805 */ /* 0x000fe4000001ff00 */
[----:B------:R-:W-:Y:S02]  /*1840*/  CS2R R142, SRZ ;  /* 0x00000000008e7805 */ /* 0x000fe4000001ff00 */
[----:B------:R-:W-:Y:S02]  /*1850*/  R2UR UR50, R0 ;  /* 0x00000000003272ca */ /* 0x000fe400000e0000 */
        /* <DEDUP_REMOVED lines=12> */
[----:B------:R-:W-:Y:S01]  /*1920*/  UISETP.GT.AND UP0, UPT, UR50, UR38, UPT ;  /* 0x000000263200728c */ /* 0x000fe2000bf04270 */
[----:B------:R-:W-:Y:S02]  /*1930*/  CS2R R116, SRZ ;  /* 0x0000000000747805 */ /* 0x000fe4000001ff00 */
[----:B------:R-:W-:Y:S02]  /*1940*/  CS2R R114, SRZ ;  /* 0x0000000000727805 */ /* 0x000fe4000001ff00 */
[----:B------:R-:W-:-:S02]  /*1950*/  CS2R R112, SRZ ;  /* 0x0000000000707805 */ /* 0x000fc4000001ff00 */
[----:B------:R-:W-:Y:S02]  /*1960*/  CS2R R110, SRZ ;  /* 0x00000000006e7805 */ /* 0x000fe4000001ff00 */
[----:B------:R-:W-:Y:S02]  /*1970*/  CS2R R108, SRZ ;  /* 0x00000000006c7805 */ /* 0x000fe4000001ff00 */
[----:B------:R-:W-:Y:S02]  /*1980*/  PLOP3.LUT P1, PT, PT, PT, UP0, 0x80, 0x0 ;  /* 0x000000000000781c */ /* 0x000fe40003f2f008 */
        /* <DEDUP_REMOVED lines=43> */
[----:B------:R-:W0:Y:S01]  /*1c40*/  S2R R0, SR_TID.X ;  /* 0x0000000000007919 */ /* 0x000e220000002100 */
[----:B------:R-:W1:Y:S01]  /*1c50*/  S2UR UR7, SR_CgaCtaId ;  /* 0x00000000000779c3 */ /* 0x000e620000008800 */
[----:B------:R-:W-:Y:S02]  /*1c60*/  UMOV UR6, 0x400 ;  /* 0x0000040000067882 */ /* 0x000fe40000000000 */
[----:B-1----:R-:W-:-:S04]  /*1c70*/  ULEA UR6, UR7, UR6, 0x18 ;  /* 0x0000000607067291 */ /* 0x002fc8000f8ec03f */
[----:B------:R-:W-:Y:S01]  /*1c80*/  UIADD3 UR6, UR6, 0x18400, URZ ;  /* 0x0001840006067890 */ /* 0x000fe2000fffe03f */
[----:B0-----:R-:W-:-:S03]  /*1c90*/  VIADD R0, R0, 0xffffff80 ;  /* 0xffffff8000007836 */ /* 0x001fc60000000000 */
[----:B------:R-:W-:Y:S02]  /*1ca0*/  ULOP3.LUT UP0, URZ, UR6, 0x1bf, URZ, 0xc0, !UPT ;  /* 0x000001bf063f7892 */ /* 0x000fe4000f80c03f */
[----:B------:R-:W-:-:S04]  /*1cb0*/  SHF.R.S32.HI R3, RZ, 0x1f, R0 ;  /* 0x0000001fff037819 */ /* 0x000fc80000011400 */
[----:B------:R-:W-:Y:S02]  /*1cc0*/  PLOP3.LUT P0, PT, PT, PT, UP0, 0x80, 0x0 ;  /* 0x000000000000781c */ /* 0x000fe40003f0f008 */
[----:B------:R-:W-:-:S04]  /*1cd0*/  LEA.HI R3, R3, R0, RZ, 0x7 ;  /* 0x0000000003037211 */ /* 0x000fc800078f38ff */
[----:B------:R-:W-:-:S06]  /*1ce0*/  SHF.R.S32.HI R3, RZ, 0x7, R3 ;  /* 0x00000007ff037819 */ /* 0x000fcc0000011403 */
[----:B------:R-:W0:Y:S02]  /*1cf0*/  SHFL.IDX PT, R3, R3, RZ, 0x1f ;  /* 0x00001fff03037589 */ /* 0x000e2400000e0000 */
[----:B0-----:R-:W-:-:S13]  /*1d00*/  R2UR UR4, R3 ;  /* 0x00000000030472ca */ /* 0x001fda00000e0000 */
        /* <DEDUP_REMOVED lines=23> */
.L_x_9392:
[----:B------:R-:W0:Y:S01]  /*1e80*/  S2R R3, SR_CgaCtaId ;  /* 0x0000000000037919 */ /* 0x000e220000008800 */
[----:B------:R-:W-:Y:S01]  /*1e90*/  ULEA.HI UR4, UR48, UR48, URZ, 0x1 ;  /* 0x0000003030047291 */ /* 0x000fe2000f8f083f */
[----:B------:R-:W-:Y:S01]  /*1ea0*/  MOV R6, 0x400 ;  /* 0x0000040000067802 */ /* 0x000fe20000000f00 */
[----:B------:R-:W1:Y:S02]  /*1eb0*/  S2R R20, SR_TID.X ;  /* 0x0000000000147919 */ /* 0x000e640000002100 */
[----:B------:R-:W-:-:S04]  /*1ec0*/  ULOP3.LUT UR4, UR4, 0xfffffffe, URZ, 0xc0, !UPT ;  /* 0xfffffffe04047892 */ /* 0x000fc8000f8ec03f */
[----:B------:R-:W-:-:S06]  /*1ed0*/  UIADD3 UR4, UR48, -UR4, URZ ;  /* 0x8000000430047290 */ /* 0x000fcc000fffe03f */
[----:B------:R-:W-:Y:S01]  /*1ee0*/  IMAD.U32 R0, RZ, RZ, UR4 ;  /* 0x00000004ff007e24 */ /* 0x000fe2000f8e00ff */
[----:B0-----:R-:W-:-:S04]  /*1ef0*/  LEA R6, R3, R6, 0x18 ;  /* 0x0000000603067211 */ /* 0x001fc800078ec0ff */
[----:B------:R-:W-:Y:S02]  /*1f00*/  SHF.L.U32 R3, R0, 0x1f, RZ ;  /* 0x0000001f00037819 */ /* 0x000fe400000006ff */
[----:B-1----:R-:W-:Y:S02]  /*1f10*/  SHF.R.U32.HI R20, RZ, 0x7, R20 ;  /* 0x00000007ff147819 */ /* 0x002fe40000011614 */
[----:B------:R-:W0:Y:S03]  /*1f20*/  SYNCS.PHASECHK.TRANS64.TRYWAIT P0, [R6+URZ+0x22800], R3 ;  /* 0x02280003060075a7 */ /* 0x000e26000800017f */
[----:B------:R-:W-:Y:S01]  /*1f30*/  VIADD R7, R20, 0x8 ;  /* 0x0000000814077836 */ /* 0x000fe20000000000 */
[----:B0-----:R-:W-:Y:S06]  /*1f40*/  @!P0 BRA `(.L_x_9393) ;  /* 0x000000f800a48947 */ /* 0x001fec0003800000 */
.L_x_9557:
[----:B------:R-:W-:Y:S01]  /*1f50*/  IMAD.U32 R0, RZ, RZ, UR49 ;  /* 0x00000031ff007e24 */ /* 0x000fe2000f8e00ff */
[----:B------:R-:W-:Y:S05]  /*1f60*/  WARPSYNC.ALL ;  /* 0x0000000000007948 */ /* 0x000fea0003800000 */
[----:B------:R1:W-:Y:S01]  /*1f70*/  BAR.SYNC.DEFER_BLOCKING R7, 0x100 ;  /* 0x000400070000751d */ /* 0x0003e20000010000 */
[----:B------:R-:W-:-:S13]  /*1f80*/  ISETP.NE.AND P0, PT, R0, 0x3, PT ;  /* 0x000000030000780c */ /* 0x000fda0003f05270 */
[----:B-1----:R-:W-:Y:S05]  /*1f90*/  @!P0 BRA `(.L_x_9394) ;  /* 0x0000000000048947 */ /* 0x002fea0003800000 */
[----:B------:R-:W-:Y:S01]  /*1fa0*/  BPT.TRAP 0x1 ;  /* 0x000000040000795c */ /* 0x000fe20000300000 */
.L_x_9394:
[----:B------:R-:W-:Y:S01]  /*1fb0*/  R2UR UR22, R6 ;  /* 0x00000000061672ca */ /* 0x000fe200000e0000 */
[----:B------:R-:W-:-:S05]  /*1fc0*/  IMAD.U32 R8, RZ, RZ, UR47 ;  /* 0x0000002fff087e24 */ /* 0x000fca000f8e00ff */
[----:B------:R-:W-:-:S07]  /*1fd0*/  SHF.L.U32 R8, R8, 0x1f, RZ ;  /* 0x0000001f08087819 */ /* 0x000fce00000006ff */
[----:B------:R-:W-:-:S09]  /*1fe0*/  ULEA UR22, UR37, UR22, 0x3 ;  /* 0x0000001625167291 */ /* 0x000fd2000f8e183f */
[----:B------:R1:W2:Y:S01]  /*1ff0*/  SYNCS.PHASECHK.TRANS64.TRYWAIT P1, [UR22+0x22830], R8 ;  /* 0x02283008ff0075a7 */ /* 0x0002a20008020156 */
[----:B------:R-:W-:Y:S05]  /*2000*/  @!P0 BRA `(.L_x_9395) ;  /* 0x0000000000048947 */ /* 0x000fea0003800000 */
[----:B------:R-:W-:Y:S01]  /*2010*/  BPT.TRAP 0x1 ;  /* 0x000000040000795c */ /* 0x000fe20000300000 */
.L_x_9395:
[----:B--2---:R-:W-:Y:S05]  /*2020*/  @P1 BRA `(.L_x_9396) ;  /* 0x0000000000081947 */ /* 0x004fea0003800000 */
[----:B------:R-:W2:Y:S02]  /*2030*/  SYNCS.PHASECHK.TRANS64.TRYWAIT P1, [UR22+0x22830], R8 ;  /* 0x02283008ff0075a7 */ /* 0x000ea40008020156 */
[----:B--2---:R-:W-:Y:S05]  /*2040*/  @!P1 BRA `(.L_x_9397) ;  /* 0x000000f800789947 */ /* 0x004fea0003800000 */
.L_x_9396:
[----:B------:R-:W-:Y:S01]  /*2050*/  R2UR UR4, R6 ;  /* 0x00000000060472ca */ /* 0x000fe200000e0000 */
[----:B------:R-:W-:Y:S01]  /*2060*/  ULOP3.LUT UR16, UR52, 0x10000, URZ, 0xfc, !UPT ;  /* 0x0001000034107892 */ /* 0x000fe2000f8efc3f */
[----:B------:R-:W-:Y:S01]  /*2070*/  WARPGROUP.ARRIVE ;  /* 0x00000000000079c5 */ /* 0x000fe20000000000 */
[----:B------:R-:W-:Y:S01]  /*2080*/  UMOV UR17, 0x40000040 ;  /* 0x4000004000117882 */ /* 0x000fe20000000000 */
[----:B------:R-:W-:Y:S01]  /*2090*/  UMOV UR19, 0x40000040 ;  /* 0x4000004000137882 */ /* 0x000fe20000000000 */
[----:B------:R-:W-:Y:S01]  /*20a0*/  UMOV UR5, 0x40000040 ;  /* 0x4000004000057882 */ /* 0x000fe20000000000 */
[----:B------:R-:W-:Y:S01]  /*20b0*/  UMOV UR7, 0x40000040 ;  /* 0x4000004000077882 */ /* 0x000fe20000000000 */
[----:B------:R-:W-:Y:S01]  /*20c0*/  UIADD3 UR8, UR16, 0x4, URZ ;  /* 0x0000000410087890 */ /* 0x000fe2000fffe03f */
[----:B------:R-:W-:Y:S01]  /*20d0*/  P2R R72, PR, RZ, 0x1 ;  /* 0x00000001ff487803 */ /* 0x000fe20000000000 */
[----:B------:R-:W-:Y:S01]  /*20e0*/  UMOV UR9, 0x40000040 ;  /* 0x4000004000097882 */ /* 0x000fe20000000000 */
[----:B------:R-:W-:Y:S01]  /*20f0*/  UMOV UR11, 0x40000040 ;  /* 0x40000040000b7882 */ /* 0x000fe20000000000 */
[----:B------:R-:W-:Y:S01]  /*2100*/  UIADD3 UR12, UR16, 0x6, URZ ;  /* 0x00000006100c7890 */ /* 0x000fe2000fffe03f */
[----:B------:R-:W2:Y:S01]  /*2110*/  S2R R73, SR_TID.X ;  /* 0x0000000000497919 */ /* 0x000ea20000002100 */
[----:B------:R-:W-:Y:S01]  /*2120*/  UIADD3 UR4, UR4, 0x1c400, URZ ;  /* 0x0001c40004047890 */ /* 0x000fe2000fffe03f */
[----:B------:R-:W-:Y:S01]  /*2130*/  UMOV UR13, 0x40000040 ;  /* 0x40000040000d7882 */ /* 0x000fe20000000000 */
[----:B------:R-:W-:-:S02]  /*2140*/  UMOV UR15, 0x40000040 ;  /* 0x40000040000f7882 */ /* 0x000fc40000000000 */
[----:B------:R-:W-:Y:S02]  /*2150*/  USHF.R.U32.HI UR4, URZ, 0x4, UR4 ;  /* 0x000000043f047899 */ /* 0x000fe40008011604 */
[----:B------:R-:W-:Y:S02]  /*2160*/  UIMAD UR51, UR50, -0x60, UR51 ;  /* 0xffffffa0323378a4 */ /* 0x000fe4000f8e0233 */
[----:B------:R-:W-:-:S04]  /*2170*/  ULOP3.LUT UR4, UR4, 0x3fff, URZ, 0xc0, !UPT ;  /* 0x00003fff04047892 */ /* 0x000fc8000f8ec03f */
[----:B------:R-:W-:Y:S01]  /*2180*/  ULOP3.LUT UR20, UR4, 0x10000, URZ, 0xfc, !UPT ;  /* 0x0001000004147892 */ /* 0x000fe2000f8efc3f */
[----:B0-----:R-:W-:Y:S01]  /*2190*/  IMAD.U32 R3, RZ, RZ, UR51 ;  /* 0x00000033ff037e24 */ /* 0x001fe2000f8e00ff */
[----:B------:R-:W-:Y:S02]  /*21a0*/  UIADD3 UR4, UR16, 0x2, URZ ;  /* 0x0000000210047890 */ /* 0x000fe4000fffe03f */
[----:B------:R-:W-:Y:S02]  /*21b0*/  UIMAD UR18, UR37, 0x300, UR20 ;  /* 0x00000300251278a4 */ /* 0x000fe4000f8e0214 */
[----:B------:R-:W-:Y:S02]  /*21c0*/  IADD3 R0, -R2, 0x60, R3 ;  /* 0x0000006002007810 */ /* 0x000fe40007ffe103 */
[----:B------:R-:W-:Y:S02]  /*21d0*/  UIADD3 UR6, UR18, 0x2, URZ ;  /* 0x0000000212067890 */ /* 0x000fe4000fffe03f */
[----:B------:R-:W-:Y:S01]  /*21e0*/  UIADD3 UR10, UR18, 0x4, URZ ;  /* 0x00000004120a7890 */ /* 0x000fe2000fffe03f */
[----:B------:R-:W-:Y:S01]  /*21f0*/  ISETP.GT.AND P6, PT, R0, RZ, PT ;  /* 0x000000ff0000720c */ /* 0x000fe20003fc4270 */
[----:B------:R-:W-:-:S02]  /*2200*/  UIADD3 UR14, UR18, 0x6, URZ ;  /* 0x00000006120e7890 */ /* 0x000fc4000fffe03f */
[----:B------:R-:W-:Y:S01]  /*2210*/  HGMMA.64x96x16.F32 R24, gdesc[UR16], RZ, !UPT, gsb0 ;  /* 0x01600000101879f0 */ /* 0x000fe2000c0008ff */
[C---:B------:R-:W-:Y:S02]  /*2220*/  ISETP.GT.AND P5, PT, R0.reuse, 0x1, PT ;  /* 0x000000010000780c */ /* 0x040fe40003fa4270 */
[C---:B------:R-:W-:Y:S02]  /*2230*/  ISETP.GT.AND P4, PT, R0.reuse, 0x8, PT ;  /* 0x000000080000780c */ /* 0x040fe40003f84270 */
[C---:B------:R-:W-:Y:S02]  /*2240*/  ISETP.GT.AND P3, PT, R0.reuse, 0x9, PT ;  /* 0x000000090000780c */ /* 0x040fe40003f64270 */
[C---:B------:R-:W-:Y:S02]  /*2250*/  ISETP.GT.AND P1, PT, R0.reuse, 0x10, PT ;  /* 0x000000100000780c */ /* 0x040fe40003f24270 */
[----:B------:R-:W-:Y:S02]  /*2260*/  ISETP.GT.AND P2, PT, R0, 0x11, PT ;  /* 0x000000110000780c */ /* 0x000fe40003f44270 */
[----:B--2---:R-:W-:Y:S01]  /*2270*/  LOP3.LUT R73, R73, 0x7f, RZ, 0xc0, !PT ;  /* 0x0000007f49497812 */ /* 0x004fe200078ec0ff */
[----:B------:R-:W-:-:S02]  /*2280*/  WARPGROUP.DEPBAR.LE gsb0, 0x0 ;  /* 0x00008000000079c5 */ /* 0x000fc40000010000 */
[----:B------:R-:W-:-:S06]  /*2290*/  WARPGROUP.ARRIVE ;  /* 0x00000000000079c5 */ /* 0x000fcc0000000000 */
[----:B------:R-:W-:Y:S01]  /*22a0*/  HGMMA.64x96x16.F32 R24, gdesc[UR4], R24, gsb0 ;  /* 0x01600000041879f0 */ /* 0x000fe20008000818 */
[----:B------:R-:W-:Y:S02]  /*22b0*/  ULDC UR6, c[0x0][0x9d8] ;  /* 0x0002760000067ab9 */ /* 0x000fe40000000800 */
[----:B------:R-:W-:Y:S02]  /*22c0*/  WARPGROUP.DEPBAR.LE gsb0, 0x0 ;  /* 0x00008000000079c5 */ /* 0x000fe40000010000 */
[----:B------:R-:W-:-:S06]  /*22d0*/  WARPGROUP.ARRIVE ;  /* 0x00000000000079c5 */ /* 0x000fcc0000000000 */
[----:B------:R-:W-:Y:S01]  /*22e0*/  HGMMA.64x96x16.F32 R24, gdesc[UR8], R24, gsb0 ;  /* 0x01600000081879f0 */ /* 0x000fe20008000818 */
[----:B------:R-:W-:Y:S02]  /*22f0*/  ULDC UR10, c[0x0][0x988] ;  /* 0x00026200000a7ab9 */ /* 0x000fe40000000800 */
        /* <DEDUP_REMOVED lines=60> */
[----:B------:R-:W-:-:S06]  /*26c0*/  FMUL.FTZ R71, R71, UR6 ;  /* 0x0000000647477c20 */ /* 0x000fcc0008410000 */
[----:B------:R0:W3:Y:S01]  /*26d0*/  MUFU.TANH R11, R34 ;  /* 0x00000022000b7308 */ /* 0x0000e20000002400 */
[----:B--2---:R-:W-:Y:S02]  /*26e0*/  FSEL R4, R4, -INF , P6 ;  /* 0xff80000004047808 */ /* 0x004fe40003000000 */
[----:B------:R-:W-:-:S05]  /*26f0*/  ISETP.GT.AND P6, PT, R0, 0x18, PT ;  /* 0x000000180000780c */ /* 0x000fca0003fc4270 */
[----:B------:R-:W2:Y:S01]  /*2700*/  MUFU.TANH R5, R27 ;  /* 0x0000001b00057308 */ /* 0x000ea20000002400 */
[----:B0-----:R-:W-:-:S04]  /*2710*/  FSEL R34, R25, -INF , P5 ;  /* 0xff80000019227808 */ /* 0x001fc80002800000 */
[----:B------:R-:W-:-:S03]  /*2720*/  FMNMX.FTZ R24, R3, R34, !PT ;  /* 0x0000002203187209 */ /* 0x000fc60007810000 */
[----:B------:R0:W4:Y:S01]  /*2730*/  MUFU.TANH R12, R35 ;  /* 0x00000023000c7308 */ /* 0x0001220000002400 */
[----:B---3--:R-:W-:Y:S02]  /*2740*/  FSEL R11, R11, -INF , P1 ;  /* 0xff8000000b0b7808 */ /* 0x008fe40000800000 */
[----:B------:R-:W-:-:S05]  /*2750*/  ISETP.GT.AND P1, PT, R0, 0x28, PT ;  /* 0x000000280000780c */ /* 0x000fca0003f24270 */
[----:B------:R-:W3:Y:S01]  /*2760*/  MUFU.TANH R36, R36 ;  /* 0x0000002400247308 */ /* 0x000ee20000002400 */
[----:B0-----:R-:W-:Y:S02]  /*2770*/  FSEL R35, R28, -INF , P4 ;  /* 0xff8000001c237808 */ /* 0x001fe40002000000 */
[----:B--2---:R-:W-:Y:S02]  /*2780*/  FSEL R5, R5, -INF , P5 ;  /* 0xff80000005057808 */ /* 0x004fe40002800000 */
[----:B------:R-:W-:Y:S02]  /*2790*/  FMNMX.FTZ R25, R35, R24, !PT ;  /* 0x0000001823197209 */ /* 0x000fe40007810000 */
[----:B------:R-:W-:Y:S01]  /*27a0*/  ISETP.GT.AND P5, PT, R0, 0x19, PT ;  /* 0x000000190000780c */ /* 0x000fe20003fa4270 */
[----:B------:R-:W0:Y:S01]  /*27b0*/  MUFU.TANH R9, R30 ;  /* 0x0000001e00097308 */ /* 0x000e220000002400 */
[----:B----4-:R-:W-:-:S07]  /*27c0*/  FSEL R12, R12, -INF , P2 ;  /* 0xff8000000c0c7808 */ /* 0x010fce0001000000 */
[----:B------:R-:W2:Y:S01]  /*27d0*/  MUFU.TANH R37, R37 ;  /* 0x0000002500257308 */ /* 0x000ea20000002400 */
[----:B---3--:R-:W-:-:S07]  /*27e0*/  FSEL R36, R36, -INF , P6 ;  /* 0xff80000024247808 */ /* 0x008fce0003000000 */
[----:B------:R3:W4:Y:S01]  /*27f0*/  MUFU.TANH R13, R38 ;  /* 0x00000026000d7308 */ /* 0x0007220000002400 */
[----:B0-----:R-:W-:Y:S02]  /*2800*/  FSEL R9, R9, -INF , P4 ;  /* 0xff80000009097808 */ /* 0x001fe40002000000 */
[----:B------:R-:W-:-:S05]  /*2810*/  ISETP.GT.AND P4, PT, R0, 0x20, PT ;  /* 0x000000200000780c */ /* 0x000fca0003f84270 */
[----:B------:R-:W0:Y:S01]  /*2820*/  MUFU.TANH R10, R31 ;  /* 0x0000001f000a7308 */ /* 0x000e220000002400 */
[----:B---3--:R-:W-:Y:S02]  /*2830*/  FSEL R38, R29, -INF , P3 ;  /* 0xff8000001d267808 */ /* 0x008fe40001800000 */
[----:B--2---:R-:W-:Y:S02]  /*2840*/  FSEL R37, R37, -INF , P5 ;  /* 0xff80000025257808 */ /* 0x004fe40002800000 */
[----:B------:R-:W-:-:S03]  /*2850*/  FMNMX.FTZ R25, R38, R25, !PT ;  /* 0x0000001926197209 */ /* 0x000fc60007810000 */
[----:B------:R-:W2:Y:S01]  /*2860*/  MUFU.TANH R40, R40 ;  /* 0x0000002800287308 */ /* 0x000ea20000002400 */
[----:B------:R-:W-:Y:S02]  /*2870*/  FMNMX.FTZ R24, R32, R25, !PT ;  /* 0x0000001920187209 */ /* 0x000fe40007810000 */
[----:B----4-:R-:W-:Y:S02]  /*2880*/  FSEL R13, R13, -INF , P6 ;  /* 0xff8000000d0d7808 */ /* 0x010fe40003000000 */
[----:B------:R-:W-:-:S03]  /*2890*/  ISETP.GT.AND P6, PT, R0, 0x30, PT ;  /* 0x000000300000780c */ /* 0x000fc60003fc4270 */
[----:B------:R3:W4:Y:S01]  /*28a0*/  MUFU.TANH R14, R39 ;  /* 0x00000027000e7308 */ /* 0x0007220000002400 */
[----:B0-----:R-:W-:Y:S02]  /*28b0*/  FSEL R10, R10, -INF , P3 ;  /* 0xff8000000a0a7808 */ /* 0x001fe40001800000 */
[----:B------:R-:W-:-:S05]  /*28c0*/  ISETP.GT.AND P3, PT, R0, 0x21, PT ;  /* 0x000000210000780c */ /* 0x000fca0003f64270 */
[----:B------:R-:W0:Y:S01]  /*28d0*/  MUFU.TANH R41, R41 ;  /* 0x0000002900297308 */ /* 0x000e220000002400 */
[----:B---3--:R-:W-:Y:S02]  /*28e0*/  FSEL R39, R33, -INF , P2 ;  /* 0xff80000021277808 */ /* 0x008fe40001000000 */
[----:B--2---:R-:W-:Y:S02]  /*28f0*/  FSEL R40, R40, -INF , P4 ;  /* 0xff80000028287808 */ /* 0x004fe40002000000 */
[----:B------:R-:W-:Y:S02]  /*2900*/  FMNMX.FTZ R25, R39, R24, !PT ;  /* 0x0000001827197209 */ /* 0x000fe40007810000 */
[----:B------:R-:W-:Y:S01]  /*2910*/  ISETP.GT.AND P2, PT, R0, 0x29, PT ;  /* 0x000000290000780c */ /* 0x000fe20003f44270 */
[----:B------:R-:W2:Y:S01]  /*2920*/  MUFU.TANH R44, R44 ;  /* 0x0000002c002c7308 */ /* 0x000ea20000002400 */
[----:B------:R-:W-:Y:S02]  /*2930*/  FMNMX.FTZ R24, R36, R25, !PT ;  /* 0x0000001924187209 */ /* 0x000fe40007810000 */
[----:B----4-:R-:W-:-:S02]  /*2940*/  FSEL R14, R14, -INF , P5 ;  /* 0xff8000000e0e7808 */ /* 0x010fc40002800000 */
[----:B------:R-:W-:Y:S02]  /*2950*/  FMNMX.FTZ R25, R37, R24, !PT ;  /* 0x0000001825197209 */ /* 0x000fe40007810000 */
[----:B------:R-:W-:Y:S01]  /*2960*/  ISETP.GT.AND P5, PT, R0, 0x31, PT ;  /* 0x000000310000780c */ /* 0x000fe20003fa4270 */
[----:B------:R-:W3:Y:S01]  /*2970*/  MUFU.TANH R45, R45 ;  /* 0x0000002d002d7308 */ /* 0x000ee20000002400 */
[----:B0-----:R-:W-:Y:S02]  /*2980*/  FSEL R41, R41, -INF , P3 ;  /* 0xff80000029297808 */ /* 0x001fe40001800000 */
[----:B------:R-:W-:-:S04]  /*2990*/  FMNMX.FTZ R24, R40, R25, !PT ;  /* 0x0000001928187209 */ /* 0x000fc80007810000 */
[----:B------:R-:W-:Y:S01]  /*29a0*/  FMNMX.FTZ R25, R41, R24, !PT ;  /* 0x0000001829197209 */ /* 0x000fe20007810000 */
[----:B------:R-:W0:Y:S01]  /*29b0*/  MUFU.TANH R48, R48 ;  /* 0x0000003000307308 */ /* 0x000e220000002400 */
[----:B--2---:R-:W-:-:S04]  /*29c0*/  FSEL R44, R44, -INF , P1 ;  /* 0xff8000002c2c7808 */ /* 0x004fc80000800000 */
[----:B------:R-:W-:-:S03]  /*29d0*/  FMNMX.FTZ R28, R44, R25, !PT ;  /* 0x000000192c1c7209 */ /* 0x000fc60007810000 */
[----:B------:R-:W2:Y:S01]  /*29e0*/  MUFU.TANH R15, R42 ;  /* 0x0000002a000f7308 */ /* 0x000ea20000002400 */
[----:B---3--:R-:W-:-:S04]  /*29f0*/  FSEL R45, R45, -INF , P2 ;  /* 0xff8000002d2d7808 */ /* 0x008fc80001000000 */
[----:B------:R-:W-:-:S03]  /*2a00*/  FMNMX.FTZ R25, R45, R28, !PT ;  /* 0x0000001c2d197209 */ /* 0x000fc60007810000 */
        /* <DEDUP_REMOVED lines=64> */
[----:B0-----:R-:W-:-:S04]  /*2e10*/  FSEL R69, R69, -INF , P1 ;  /* 0xff80000045457808 */ /* 0x001fc80000800000 */
[----:B------:R-:W-:-:S03]  /*2e20*/  FMNMX.FTZ R31, R69, R0, !PT ;  /* 0x00000000451f7209 */ /* 0x000fc60007810000 */
[----:B------:R-:W0:Y:S01]  /*2e30*/  MUFU.TANH R66, R66 ;  /* 0x0000004200427308 */ /* 0x000e220000002400 */
[----:B--2---:R-:W-:Y:S01]  /*2e40*/  FSEL R62, R62, -INF , P6 ;  /* 0xff8000003e3e7808 */ /* 0x004fe20003000000 */
[----:B------:R-:W2:Y:S06]  /*2e50*/  SHFL.BFLY PT, R0, R31, 0x2, 0x1f ;  /* 0x0c401f001f007f89 */ /* 0x000eac00000e0000 */
[----:B------:R-:W4:Y:S01]  /*2e60*/  MUFU.TANH R67, R67 ;  /* 0x0000004300437308 */ /* 0x000f220000002400 */
[----:B---3--:R-:W-:-:S07]  /*2e70*/  FSEL R63, R63, -INF , P5 ;  /* 0xff8000003f3f7808 */ /* 0x008fce0002800000 */
[----:B------:R-:W3:Y:S01]  /*2e80*/  MUFU.TANH R70, R70 ;  /* 0x0000004600467308 */ /* 0x000ee20000002400 */
[----:B0-----:R-:W-:-:S07]  /*2e90*/  FSEL R66, R66, -INF , P4 ;  /* 0xff80000042427808 */ /* 0x001fce0002000000 */
[----:B------:R-:W0:Y:S01]  /*2ea0*/  MUFU.TANH R71, R71 ;  /* 0x0000004700477308 */ /* 0x000e220000002400 */
[----:B----4-:R-:W-:Y:S02]  /*2eb0*/  FSEL R67, R67, -INF , P3 ;  /* 0xff80000043437808 */ /* 0x010fe40001800000 */
[----:B--2---:R-:W-:-:S05]  /*2ec0*/  FMNMX.FTZ R33, R31, R0, !PT ;  /* 0x000000001f217209 */ /* 0x004fca0007810000 */
[----:B------:R-:W2:Y:S01]  /*2ed0*/  SHFL.BFLY PT, R0, R33, 0x1, 0x1f ;  /* 0x0c201f0021007f89 */ /* 0x000ea200000e0000 */
[----:B---3--:R-:W-:Y:S02]  /*2ee0*/  FSEL R70, R70, -INF , P2 ;  /* 0xff80000046467808 */ /* 0x008fe40001000000 */
[----:B0-----:R-:W-:Y:S02]  /*2ef0*/  FSEL R71, R71, -INF , P1 ;  /* 0xff80000047477808 */ /* 0x001fe40000800000 */
[----:B--2---:R-:W-:-:S04]  /*2f00*/  FMNMX.FTZ R0, R33, R0, !PT ;  /* 0x0000000021007209 */ /* 0x004fc80007810000 */
        /* <DEDUP_REMOVED lines=11> */
[--C-:B------:R-:W-:Y:S01]  /*2fc0*/  FFMA.FTZ R31, R34, UR10, -R43.reuse ;  /* 0x0000000a221f7c23 */ /* 0x100fe2000801082b */
[----:B------:R-:W-:Y:S01]  /*2fd0*/  MUFU.EX2 R152, R152 ;  /* 0x0000009800987308 */ /* 0x000fe20000000800 */
        /* <DEDUP_REMOVED lines=12> */
[----:B------:R-:W-:Y:S01]  /*30a0*/  IMAD.U32 R40, RZ, RZ, UR22 ;  /* 0x00000016ff287e24 */ /* 0x000fe2000f8e00ff */
        /* <DEDUP_REMOVED lines=17> */
[----:B------:R-:W-:Y:S01]  /*31c0*/  FFMA.FTZ R43, R69, UR10, -R43 ;  /* 0x0000000a452b7c23 */ /* 0x000fe2000801082b */
        /* <DEDUP_REMOVED lines=18> */
[----:B------:R-:W-:Y:S03]  /*32f0*/  MUFU.EX2 R44, R44 ;  /* 0x0000002c002c7308 */ /* 0x000fe60000000800 */
[----:B------:R-:W0:Y:S05]  /*3300*/  SHFL.BFLY PT, R3, R32, 0x2, 0x1f ;  /* 0x0c401f0020037f89 */ /* 0x000e2a00000e0000 */
[----:B------:R-:W2:Y:S08]  /*3310*/  MUFU.EX2 R45, R45 ;  /* 0x0000002d002d7308 */ /* 0x000eb00000000800 */
[----:B------:R-:W-:Y:S08]  /*3320*/  MUFU.EX2 R48, R48 ;  /* 0x0000003000307308 */ /* 0x000ff00000000800 */
[----:B------:R-:W3:Y:S01]  /*3330*/  MUFU.EX2 R49, R49 ;  /* 0x0000003100317308 */ /* 0x000ee20000000800 */
[----:B--2---:R-:W-:-:S02]  /*3340*/  F2FP.F16.F32.PACK_AB R162, R45, R44 ;  /* 0x0000002c2da2723e */ /* 0x004fc400000000ff */
[----:B0-----:R-:W-:-:S05]  /*3350*/  FMNMX.FTZ R34, R32, R3, !PT ;  /* 0x0000000320227209 */ /* 0x001fca0007810000 */
[----:B------:R-:W0:Y:S01]  /*3360*/  SHFL.BFLY PT, R3, R34, 0x1, 0x1f ;  /* 0x0c201f0022037f89 */ /* 0x000e2200000e0000 */
[----:B------:R-:W-:Y:S08]  /*3370*/  MUFU.EX2 R52, R52 ;  /* 0x0000003400347308 */ /* 0x000ff00000000800 */
[----:B------:R-:W2:Y:S01]  /*3380*/  MUFU.EX2 R53, R53 ;  /* 0x0000003500357308 */ /* 0x000ea20000000800 */
[----:B---3--:R-:W-:-:S07]  /*3390*/  F2FP.F16.F32.PACK_AB R164, R49, R48 ;  /* 0x0000003031a4723e */ /* 0x008fce00000000ff */
[----:B------:R-:W-:Y:S01]  /*33a0*/  MUFU.EX2 R56, R56 ;  /* 0x0000003800387308 */ /* 0x000fe20000000800 */
[----:B0-----:R-:W-:-:S07]  /*33b0*/  FMNMX.FTZ R3, R34, R3, !PT ;  /* 0x0000000322037209 */ /* 0x001fce0007810000 */
[----:B------:R-:W-:Y:S01]  /*33c0*/  MUFU.EX2 R57, R57 ;  /* 0x0000003900397308 */ /* 0x000fe20000000800 */
[----:B--2---:R-:W-:Y:S02]  /*33d0*/  F2FP.F16.F32.PACK_AB R166, R53, R52 ;  /* 0x0000003435a6723e */ /* 0x004fe400000000ff */
[C---:B------:R-:W-:Y:S01]  /*33e0*/  FSETP.NEU.FTZ.AND P1, PT, R3.reuse, -INF , PT ;  /* 0xff8000000300780b */ /* 0x040fe20003f3d000 */
[----:B------:R-:W-:-:S04]  /*33f0*/  FMUL.FTZ R32, R3, UR10 ;  /* 0x0000000a03207c20 */ /* 0x000fc80008410000 */
[----:B------:R-:W-:Y:S01]  /*3400*/  MUFU.EX2 R60, R60 ;  /* 0x0000003c003c7308 */ /* 0x000fe20000000800 */
[----:B------:R-:W-:Y:S02]  /*3410*/  FSEL R32, R32, RZ, P1 ;  /* 0x000000ff20207208 */ /* 0x000fe40000800000 */
[----:B------:R-:W-:Y:S02]  /*3420*/  ISETP.NE.AND P1, PT, R73, RZ, PT ;  /* 0x000000ff4900720c */ /* 0x000fe40003f25270 */
[----:B------:R-:W0:Y:S01]  /*3430*/  S2R R73, SR_TID.X ;  /* 0x0000000000497919 */ /* 0x000e220000002100 */
        /* <DEDUP_REMOVED lines=12> */
[----:B------:R2:W3:Y:S01]  /*3500*/  MUFU.EX2 R34, R5 ;  /* 0x0000000500227308 */ /* 0x0004e20000000800 */
        /* <DEDUP_REMOVED lines=8> */
[----:B--2---:R-:W-:Y:S01]  /*3590*/  FADD.FTZ R5, R152, R31 ;  /* 0x0000001f98057221 */ /* 0x004fe20000010000 */
[--C-:B------:R-:W-:Y:S01]  /*35a0*/  FFMA.FTZ R62, R62, UR10, -R32.reuse ;  /* 0x0000000a3e3e7c23 */ /* 0x100fe20008010820 */
[--C-:B------:R-:W-:Y:S01]  /*35b0*/  FFMA.FTZ R63, R63, UR10, -R32.reuse ;  /* 0x0000000a3f3f7c23 */ /* 0x100fe20008010820 */
[----:B------:R-:W-:Y:S01]  /*35c0*/  F2FP.F16.F32.PACK_AB R152, R31, R152 ;  /* 0x000000981f98723e */ /* 0x000fe200000000ff */
[----:B------:R-:W-:Y:S01]  /*35d0*/  FADD.FTZ R4, R154, R5 ;  /* 0x000000059a047221 */ /* 0x000fe20000010000 */
[--C-:B------:R-:W-:Y:S01]  /*35e0*/  FFMA.FTZ R66, R66, UR10, -R32.reuse ;  /* 0x0000000a42427c23 */ /* 0x100fe20008010820 */
[----:B------:R-:W-:Y:S01]  /*35f0*/  FFMA.FTZ R67, R67, UR10, -R32 ;  /* 0x0000000a43437c23 */ /* 0x000fe20008010820 */
[----:B------:R-:W2:Y:S01]  /*3600*/  MUFU.EX2 R10, R10 ;  /* 0x0000000a000a7308 */ /* 0x000ea20000000800 */
[----:B------:R-:W-:Y:S01]  /*3610*/  FADD.FTZ R5, R33, R4 ;  /* 0x0000000421057221 */ /* 0x000fe20000010000 */
[----:B---3--:R-:W-:Y:S01]  /*3620*/  FADD.FTZ R4, R153, R34 ;  /* 0x0000002299047221 */ /* 0x008fe20000010000 */
[----:B0-----:R-:W-:Y:S01]  /*3630*/  SHF.R.U32.HI R73, RZ, 0x7, R73 ;  /* 0x00000007ff497819 */ /* 0x001fe20000011649 */
[--C-:B------:R-:W-:Y:S01]  /*3640*/  FFMA.FTZ R70, R70, UR10, -R32.reuse ;  /* 0x0000000a46467c23 */ /* 0x100fe20008010820 */
[----:B------:R-:W-:Y:S01]  /*3650*/  FFMA.FTZ R32, R71, UR10, -R32 ;  /* 0x0000000a47207c23 */ /* 0x000fe20008010820 */
[----:B------:R-:W-:-:S02]  /*3660*/  F2FP.F16.F32.PACK_AB R154, R33, R154 ;  /* 0x0000009a219a723e */ /* 0x000fc400000000ff */
[----:B------:R-:W0:Y:S01]  /*3670*/  MUFU.EX2 R11, R11 ;  /* 0x0000000b000b7308 */ /* 0x000e220000000800 */
[----:B------:R-:W-:Y:S02]  /*3680*/  F2FP.F16.F32.PACK_AB R168, R57, R56 ;  /* 0x0000003839a8723e */ /* 0x000fe400000000ff */
[----:B------:R-:W-:-:S05]  /*3690*/  F2FP.F16.F32.PACK_AB R153, R34, R153 ;  /* 0x000000992299723e */ /* 0x000fca00000000ff */
[----:B------:R3:W4:Y:S01]  /*36a0*/  MUFU.EX2 R36, R12 ;  /* 0x0000000c00247308 */ /* 0x0007220000000800 */
[----:B--2---:R-:W-:-:S07]  /*36b0*/  F2FP.F16.F32.PACK_AB R155, R10, R9 ;  /* 0x000000090a9b723e */ /* 0x004fce00000000ff */
[----:B------:R-:W2:Y:S01]  /*36c0*/  MUFU.EX2 R13, R13 ;  /* 0x0000000d000d7308 */ /* 0x000ea20000000800 */
[----:B---3--:R-:W-:Y:S01]  /*36d0*/  FADD.FTZ R12, R156, R5 ;  /* 0x000000059c0c7221 */ /* 0x008fe20000010000 */
[----:B------:R-:W-:Y:S01]  /*36e0*/  FADD.FTZ R5, R9, R4 ;  /* 0x0000000409057221 */ /* 0x000fe20000010000 */
[C---:B------:R-:W-:Y:S02]  /*36f0*/  F2FP.F16.F32.PACK_AB R156, R35.reuse, R156 ;  /* 0x0000009c239c723e */ /* 0x040fe400000000ff */
[----:B------:R-:W-:Y:S01]  /*3700*/  FADD.FTZ R39, R35, R12 ;  /* 0x0000000c23277221 */ /* 0x000fe20000010000 */
[----:B------:R-:W-:Y:S01]  /*3710*/  FADD.FTZ R38, R10, R5 ;  /* 0x000000050a267221 */ /* 0x000fe20000010000 */
[----:B------:R-:W-:Y:S01]  /*3720*/  IADD3 R12, -R73, 0xb, RZ ;  /* 0x0000000b490c7810 */ /* 0x000fe20007ffe1ff */
[----:B------:R-:W3:Y:S01]  /*3730*/  MUFU.EX2 R14, R14 ;  /* 0x0000000e000e7308 */ /* 0x000ee20000000800 */
[----:B------:R-:W-:Y:S01]  /*3740*/  FADD.FTZ R4, R158, R39 ;  /* 0x000000279e047221 */ /* 0x000fe20000010000 */
[----:B0-----:R-:W-:Y:S01]  /*3750*/  FADD.FTZ R5, R11, R38 ;  /* 0x000000260b057221 */ /* 0x001fe20000010000 */
[----:B------:R-:W-:-:S02]  /*3760*/  F2FP.F16.F32.PACK_AB R158, R37, R158 ;  /* 0x0000009e259e723e */ /* 0x000fc400000000ff */
[----:B------:R-:W-:Y:S01]  /*3770*/  FADD.FTZ R39, R37, R4 ;  /* 0x0000000425277221 */ /* 0x000fe20000010000 */
[----:B------:R-:W-:Y:S02]  /*3780*/  @!P1 VIADD R4, R40, 0x22840 ;  /* 0x0002284028049836 */ /* 0x000fe40000000000 */
[----:B----4-:R-:W-:Y:S01]  /*3790*/  FADD.FTZ R38, R36, R5 ;  /* 0x0000000524267221 */ /* 0x010fe20000010000 */
[----:B------:R-:W0:Y:S01]  /*37a0*/  MUFU.EX2 R15, R15 ;  /* 0x0000000f000f7308 */ /* 0x000e220000000800 */
[----:B------:R-:W-:Y:S01]  /*37b0*/  FADD.FTZ R40, R160, R39 ;  /* 0x00000027a0287221 */ /* 0x000fe20000010000 */
[----:B------:R-:W-:Y:S01]  /*37c0*/  F2FP.F16.F32.PACK_AB R160, R41, R160 ;  /* 0x000000a029a0723e */ /* 0x000fe200000000ff */
[----:B--2---:R-:W-:Y:S01]  /*37d0*/  FADD.FTZ R5, R13, R38 ;  /* 0x000000260d057221 */ /* 0x004fe20000010000 */
[----:B------:R-:W-:Y:S01]  /*37e0*/  @!P1 PRMT R4, RZ, 0x654, R4 ;  /* 0x00000654ff049816 */ /* 0x000fe20000000004 */
[----:B------:R-:W-:Y:S01]  /*37f0*/  FADD.FTZ R39, R41, R40 ;  /* 0x0000002829277221 */ /* 0x000fe20000010000 */
[----:B------:R2:W-:Y:S06]  /*3800*/  BAR.ARV R12, 0x100 ;  /* 0x0004000c0000751d */ /* 0x0005ec0000002000 */
[----:B------:R-:W4:Y:S01]  /*3810*/  MUFU.EX2 R20, R20 ;  /* 0x0000001400147308 */ /* 0x000f220000000800 */
[----:B------:R-:W-:Y:S01]  /*3820*/  FADD.FTZ R40, R44, R39 ;  /* 0x000000272c287221 */ /* 0x000fe20000010000 */
[----:B---3--:R-:W-:Y:S01]  /*3830*/  FADD.FTZ R38, R14, R5 ;  /* 0x000000050e267221 */ /* 0x008fe20000010000 */
[----:B------:R4:W-:Y:S01]  /*3840*/  @!P1 SYNCS.ARRIVE.TRANS64.RED.A1T0 RZ, [R4+URZ], RZ ;  /* 0x000000ff04ff99a7 */ /* 0x0009e2000810043f */
[----:B------:R-:W-:Y:S01]  /*3850*/  F2FP.F16.F32.PACK_AB R157, R36, R11 ;  /* 0x0000000b249d723e */ /* 0x000fe200000000ff */
[----:B------:R-:W-:Y:S01]  /*3860*/  FADD.FTZ R39, R45, R40 ;  /* 0x000000282d277221 */ /* 0x000fe20000010000 */
[----:B0-----:R-:W-:Y:S01]  /*3870*/  FADD.FTZ R5, R15, R38 ;  /* 0x000000260f057221 */ /* 0x001fe20000010000 */
[----:B------:R-:W-:Y:S01]  /*3880*/  F2FP.F16.F32.PACK_AB R159, R14, R13 ;  /* 0x0000000d0e9f723e */ /* 0x000fe200000000ff */
[----:B------:R-:W0:Y:S01]  /*3890*/  MUFU.EX2 R21, R21 ;  /* 0x0000001500157308 */ /* 0x000e220000000800 */
[----:B------:R-:W-:-:S04]  /*38a0*/  FADD.FTZ R38, R48, R39 ;  /* 0x0000002730267221 */ /* 0x000fc80000010000 */
[----:B------:R-:W-:-:S03]  /*38b0*/  FADD.FTZ R39, R49, R38 ;  /* 0x0000002631277221 */ /* 0x000fc60000010000 */
[----:B------:R-:W3:Y:S01]  /*38c0*/  MUFU.EX2 R24, R24 ;  /* 0x0000001800187308 */ /* 0x000ee20000000800 */
[----:B----4-:R-:W-:Y:S01]  /*38d0*/  FADD.FTZ R4, R20, R5 ;  /* 0x0000000514047221 */ /* 0x010fe20000010000 */
[----:B------:R-:W-:Y:S01]  /*38e0*/  FADD.FTZ R38, R52, R39 ;  /* 0x0000002734267221 */ /* 0x000fe20000010000 */
[----:B------:R-:W-:-:S03]  /*38f0*/  F2FP.F16.F32.PACK_AB R161, R20, R15 ;  /* 0x0000000f14a1723e */ /* 0x000fc600000000ff */
[----:B------:R-:W-:Y:S02]  /*3900*/  FADD.FTZ R39, R53, R38 ;  /* 0x0000002635277221 */ /* 0x000fe40000010000 */
[----:B------:R-:W4:Y:S01]  /*3910*/  MUFU.EX2 R25, R25 ;  /* 0x0000001900197308 */ /* 0x000f220000000800 */
[----:B0-----:R-:W-:Y:S01]  /*3920*/  FADD.FTZ R5, R21, R4 ;  /* 0x0000000415057221 */ /* 0x001fe20000010000 */
[----:B------:R-:W-:-:S04]  /*3930*/  FADD.FTZ R38, R56, R39 ;  /* 0x0000002738267221 */ /* 0x000fc80000010000 */
[----:B------:R-:W-:Y:S02]  /*3940*/  FADD.FTZ R31, R57, R38 ;  /* 0x00000026391f7221 */ /* 0x000fe40000010000 */
[----:B------:R-:W0:Y:S01]  /*3950*/  MUFU.EX2 R26, R26 ;  /* 0x0000001a001a7308 */ /* 0x000e220000000800 */
[----:B---3--:R-:W-:Y:S01]  /*3960*/  FADD.FTZ R4, R24, R5 ;  /* 0x0000000518047221 */ /* 0x008fe20000010000 */
[----:B------:R-:W-:Y:S01]  /*3970*/  FADD.FTZ R38, R60, R31 ;  /* 0x0000001f3c267221 */ /* 0x000fe20000010000 */
[----:B------:R-:W-:-:S05]  /*3980*/  F2FP.F16.F32.PACK_AB R163, R24, R21 ;  /* 0x0000001518a3723e */ /* 0x000fca00000000ff */
[----:B------:R-:W3:Y:S01]  /*3990*/  MUFU.EX2 R27, R27 ;  /* 0x0000001b001b7308 */ /* 0x000ee20000000800 */
[----:B----4-:R-:W-:-:S07]  /*39a0*/  FADD.FTZ R5, R25, R4 ;  /* 0x0000000419057221 */ /* 0x010fce0000010000 */
[----:B------:R-:W4:Y:S01]  /*39b0*/  MUFU.EX2 R28, R28 ;  /* 0x0000001c001c7308 */ /* 0x000f220000000800 */
[C---:B0-----:R-:W-:Y:S01]  /*39c0*/  FADD.FTZ R4, R26.reuse, R5 ;  /* 0x000000051a047221 */ /* 0x041fe20000010000 */
[----:B------:R-:W-:-:S06]  /*39d0*/  F2FP.F16.F32.PACK_AB R165, R26, R25 ;  /* 0x000000191aa5723e */ /* 0x000fcc00000000ff */
[----:B------:R-:W0:Y:S01]  /*39e0*/  MUFU.EX2 R61, R61 ;  /* 0x0000003d003d7308 */ /* 0x000e220000000800 */
[----:B---3--:R-:W-:-:S07]  /*39f0*/  FADD.FTZ R5, R27, R4 ;  /* 0x000000041b057221 */ /* 0x008fce0000010000 */
[----:B------:R-:W3:Y:S01]  /*3a00*/  MUFU.EX2 R29, R29 ;  /* 0x0000001d001d7308 */ /* 0x000ee20000000800 */
[C---:B----4-:R-:W-:Y:S01]  /*3a10*/  FADD.FTZ R4, R28.reuse, R5 ;  /* 0x000000051c047221 */ /* 0x050fe20000010000 */
[----:B------:R-:W-:-:S06]  /*3a20*/  F2FP.F16.F32.PACK_AB R167, R28, R27 ;  /* 0x0000001b1ca7723e */ /* 0x000fcc00000000ff */
[----:B------:R-:W4:Y:S01]  /*3a30*/  MUFU.EX2 R64, R64 ;  /* 0x0000004000407308 */ /* 0x000f220000000800 */
[C---:B0-----:R-:W-:Y:S01]  /*3a40*/  FADD.FTZ R31, R61.reuse, R38 ;  /* 0x000000263d1f7221 */ /* 0x041fe20000010000 */
[----:B------:R-:W-:-:S06]  /*3a50*/  F2FP.F16.F32.PACK_AB R170, R61, R60 ;  /* 0x0000003c3daa723e */ /* 0x000fcc00000000ff */
[----:B------:R-:W0:Y:S01]  /*3a60*/  MUFU.EX2 R30, R30 ;  /* 0x0000001e001e7308 */ /* 0x000e220000000800 */
[----:B---3--:R-:W-:-:S07]  /*3a70*/  FADD.FTZ R5, R29, R4 ;  /* 0x000000041d057221 */ /* 0x008fce0000010000 */
[----:B------:R-:W3:Y:S01]  /*3a80*/  MUFU.EX2 R65, R65 ;  /* 0x0000004100417308 */ /* 0x000ee20000000800 */
[----:B----4-:R-:W-:-:S07]  /*3a90*/  FADD.FTZ R4, R64, R31 ;  /* 0x0000001f40047221 */ /* 0x010fce0000010000 */
[----:B------:R-:W4:Y:S01]  /*3aa0*/  MUFU.EX2 R62, R62 ;  /* 0x0000003e003e7308 */ /* 0x000f220000000800 */
[C---:B0-----:R-:W-:Y:S01]  /*3ab0*/  FADD.FTZ R5, R30.reuse, R5 ;  /* 0x000000051e057221 */ /* 0x041fe20000010000 */
[----:B------:R-:W-:-:S06]  /*3ac0*/  F2FP.F16.F32.PACK_AB R169, R30, R29 ;  /* 0x0000001d1ea9723e */ /* 0x000fcc00000000ff */
[----:B------:R-:W0:Y:S01]  /*3ad0*/  MUFU.EX2 R63, R63 ;  /* 0x0000003f003f7308 */ /* 0x000e220000000800 */
[C---:B---3--:R-:W-:Y:S01]  /*3ae0*/  FADD.FTZ R31, R65.reuse, R4 ;  /* 0x00000004411f7221 */ /* 0x048fe20000010000 */
[----:B------:R-:W-:-:S06]  /*3af0*/  F2FP.F16.F32.PACK_AB R172, R65, R64 ;  /* 0x0000004041ac723e */ /* 0x000fcc00000000ff */
        /* <DEDUP_REMOVED lines=11> */
[----:B0-----:R-:W-:-:S07]  /*3bb0*/  FADD.FTZ R10, R70, R5 ;  /* 0x00000005460a7221 */ /* 0x001fce0000010000 */
[----:B------:R-:W0:Y:S01]  /*3bc0*/  MUFU.EX2 R43, R43 ;  /* 0x0000002b002b7308 */ /* 0x000e220000000800 */
[----:B---3--:R-:W-:Y:S01]  /*3bd0*/  FADD.FTZ R38, R68, R31 ;  /* 0x0000001f44267221 */ /* 0x008fe20000010000 */
[C---:B----4-:R-:W-:Y:S01]  /*3be0*/  FADD.FTZ R5, R175.reuse, R10 ;  /* 0x0000000aaf057221 */ /* 0x050fe20000010000 */
[----:B------:R-:W-:Y:S02]  /*3bf0*/  F2FP.F16.F32.PACK_AB R175, R175, R70 ;  /* 0x00000046afaf723e */ /* 0x000fe400000000ff */
[C---:B0-----:R-:W-:Y:S01]  /*3c00*/  FADD.FTZ R4, R43.reuse, R38 ;  /* 0x000000262b047221 */ /* 0x041fe20000010000 */
[----:B------:R-:W-:Y:S01]  /*3c10*/  F2FP.F16.F32.PACK_AB R174, R43, R68 ;  /* 0x000000442bae723e */ /* 0x000fe200000000ff */
[----:B--2---:R-:W-:Y:S06]  /*3c20*/  @!P0 BRA `(.L_x_9398) ;  /* 0x0000000000048947 */ /* 0x004fec0003800000 */
[----:B------:R-:W-:Y:S01]  /*3c30*/  BPT.TRAP 0x1 ;  /* 0x000000040000795c */ /* 0x000fe20000300000 */
.L_x_9398:
[----:B------:R0:W2:Y:S01]  /*3c40*/  SYNCS.PHASECHK.TRANS64.TRYWAIT P2, [UR22+0x22850], R8 ;  /* 0x02285008ff0075a7 */ /* 0x0000a20008040156 */
[----:B------:R-:W-:Y:S05]  /*3c50*/  @!P0 BRA `(.L_x_9399) ;  /* 0x0000000000048947 */ /* 0x000fea0003800000 */
[----:B------:R-:W-:Y:S01]  /*3c60*/  BPT.TRAP 0x1 ;  /* 0x000000040000795c */ /* 0x000fe20000300000 */
.L_x_9399:
[----:B--2---:R-:W-:Y:S05]  /*3c70*/  @P2 BRA `(.L_x_9400) ;  /* 0x0000000000082947 */ /* 0x004fea0003800000 */
[----:B------:R-:W2:Y:S02]  /*3c80*/  SYNCS.PHASECHK.TRANS64.TRYWAIT P2, [UR22+0x22850], R8 ;  /* 0x02285008ff0075a7 */ /* 0x000ea40008040156 */
[----:B--2---:R-:W-:Y:S05]  /*3c90*/  @!P2 BRA `(.L_x_9401) ;  /* 0x000000dc007ca947 */ /* 0x004fea0003800000 */
.L_x_9400:
[----:B------:R-:W-:Y:S01]  /*3ca0*/  R2UR UR6, R6 ;  /* 0x00000000060672ca */ /* 0x000fe200000e0000 */
[----:B------:R3:W-:Y:S06]  /*3cb0*/  BAR.SYNC.DEFER_BLOCKING R7, 0x100 ;  /* 0x000400070000751d */ /* 0x0007ec0000010000 */
[----:B------:R-:W-:Y:S01]  /*3cc0*/  UMOV UR7, 0x40000040 ;  /* 0x4000004000077882 */ /* 0x000fe20000000000 */
[----:B------:R-:W-:-:S05]  /*3cd0*/  VOTEU.ALL UP0, P1 ;  /* 0x00000000003f7886 */ /* 0x000fca0000800000 */
[----:B------:R-:W-:Y:S02]  /*3ce0*/  UIADD3 UR6, UR6, 0x400, URZ ;  /* 0x0000040006067890 */ /* 0x000fe4000fffe03f */
[----:B------:R-:W-:Y:S02]  /*3cf0*/  @!UP0 UIADD3 UR22, UR22, 0x22860, URZ ;  /* 0x0002286016168890 */ /* 0x000fe4000fffe03f */
[----:B------:R-:W-:Y:S02]  /*3d00*/  USHF.R.U32.HI UR6, URZ, 0x4, UR6 ;  /* 0x000000043f067899 */ /* 0x000fe40008011606 */
[----:B------:R-:W-:Y:S02]  /*3d10*/  @!UP0 UPRMT UR22, URZ, 0x654, UR22 ;  /* 0x000006543f168896 */ /* 0x000fe40008000016 */
[----:B------:R-:W-:-:S04]  /*3d20*/  ULOP3.LUT UR6, UR6, 0x3fff, URZ, 0xc0, !UPT ;  /* 0x00003fff06067892 */ /* 0x000fc8000f8ec03f */
[----:B------:R-:W-:Y:S01]  /*3d30*/  ULOP3.LUT UR21, UR6, 0x3000000, URZ, 0xfc, !UPT ;  /* 0x0300000006157892 */ /* 0x000fe2000f8efc3f */
[----:B------:R-:W-:-:S03]  /*3d40*/  WARPGROUP.ARRIVE ;  /* 0x00000000000079c5 */ /* 0x000fc60000000000 */
[----:B------:R-:W-:-:S07]  /*3d50*/  UIMAD UR11, UR37, 0xc00, UR21 ;  /* 0x00000c00250b78a4 */ /* 0x000fce000f8e0215 */
[----:B------:R-:W-:Y:S02]  /*3d60*/  UMOV UR6, UR11 ;  /* 0x0000000b00067c82 */ /* 0x000fe40008000000 */
[----:B------:R-:W-:Y:S01]  /*3d70*/  HGMMA.64x256x16.F32 R24, R152, gdesc[UR4].tnspB, RZ, !UPT, gsb0 ;  /* 0x43e0000498187df0 */ /* 0x000fe2000c0008ff */
        /* <DEDUP_REMOVED lines=31> */
[----:B------:R-:W-:Y:S01]  /*3f70*/  @!P1 SYNCS.ARRIVE.TRANS64.RED.A1T0 RZ, [UR22], RZ ;  /* 0x000000ffffff99a7 */ /* 0x000fe20008100416 */
[----:B------:R-:W-:-:S04]  /*3f80*/  UIADD3 UR22, UR50, -0x2, URZ ;  /* 0xfffffffe32167890 */ /* 0x000fc8000fffe03f */
[----:B------:R-:W-:-:S06]  /*3f90*/  UISETP.GE.AND UP0, UPT, UR22, UR38, UPT ;  /* 0x000000261600728c */ /* 0x000fcc000bf06270 */
[----:B------:R-:W-:-:S13]  /*3fa0*/  PLOP3.LUT P2, PT, PT, PT, UP0, 0x80, 0x0 ;  /* 0x000000000000781c */ /* 0x000fda0003f4f008 */
[----:B---3--:R-:W-:Y:S05]  /*3fb0*/  @!P2 BRA `(.L_x_9402) ;  /* 0x0000002000d8a947 */ /* 0x008fea0003800000 */
[----:B------:R-:W-:Y:S01]  /*3fc0*/  IMAD.MOV.U32 R7, RZ, RZ, R3 ;  /* 0x000000ffff077224 */ /* 0x000fe200078e0003 */
[----:B------:R-:W-:Y:S01]  /*3fd0*/  ULDC UR24, c[0x0][0x9d8] ;  /* 0x0002760000187ab9 */ /* 0x000fe20000000800 */
[----:B012---:R-:W-:Y:S01]  /*3fe0*/  IMAD.MOV.U32 R8, RZ, RZ, R0 ;  /* 0x000000ffff087224 */ /* 0x007fe200078e0000 */
[----:B------:R-:W-:-:S06]  /*3ff0*/  ULDC UR23, c[0x0][0x988] ;  /* 0x0002620000177ab9 */ /* 0x000fcc0000000800 */
.L_x_9411:
        /* <DEDUP_REMOVED lines=8> */
[----:B---3--:R-:W-:Y:S10]  /*4080*/  @!P0 BRA `(.L_x_9403) ;  /* 0x0000000000048947 */ /* 0x008ff40003800000 */
[----:B------:R-:W-:Y:S01]  /*4090*/  BPT.TRAP 0x1 ;  /* 0x000000040000795c */ /* 0x000fe20000300000 */
.L_x_9403:
[----:B------:R-:W0:Y:S01]  /*40a0*/  S2UR UR7, SR_CgaCtaId ;  /* 0x00000000000779c3 */ /* 0x000e220000008800 */
[----:B------:R-:W-:Y:S01]  /*40b0*/  UMOV UR6, 0x400 ;  /* 0x0000040000067882 */ /* 0x000fe20000000000 */
[----:B------:R-:W-:-:S05]  /*40c0*/  IMAD.U32 R6, RZ, RZ, UR47 ;  /* 0x0000002fff067e24 */ /* 0x000fca000f8e00ff */
[----:B------:R-:W-:Y:S01]  /*40d0*/  SHF.L.U32 R6, R6, 0x1f, RZ ;  /* 0x0000001f06067819 */ /* 0x000fe200000006ff */
[----:B0-----:R-:W-:-:S04]  /*40e0*/  ULEA UR6, UR7, UR6, 0x18 ;  /* 0x0000000607067291 */ /* 0x001fc8000f8ec03f */
[----:B------:R-:W-:-:S09]  /*40f0*/  ULEA UR25, UR37, UR6, 0x3 ;  /* 0x0000000625197291 */ /* 0x000fd2000f8e183f */
[----:B------:R0:W1:Y:S01]  /*4100*/  SYNCS.PHASECHK.TRANS64.TRYWAIT P2, [UR25+0x22830], R6 ;  /* 0x02283006ff0075a7 */ /* 0x0000620008040159 */
[----:B------:R-:W-:Y:S05]  /*4110*/  @!P0 BRA `(.L_x_9404) ;  /* 0x0000000000048947 */ /* 0x000fea0003800000 */
[----:B------:R-:W-:Y:S01]  /*4120*/  BPT.TRAP 0x1 ;  /* 0x000000040000795c */ /* 0x000fe20000300000 */
.L_x_9404:
[----:B-1----:R-:W-:Y:S05]  /*4130*/  @P2 BRA `(.L_x_9405) ;  /* 0x0000000000082947 */ /* 0x002fea0003800000 */
[----:B------:R-:W1:Y:S02]  /*4140*/  SYNCS.PHASECHK.TRANS64.TRYWAIT P2, [UR25+0x22830], R6 ;  /* 0x02283006ff0075a7 */ /* 0x000e640008040159 */
[----:B-1----:R-:W-:Y:S05]  /*4150*/  @!P2 BRA `(.L_x_9406) ;  /* 0x000000d80064a947 */ /* 0x002fea0003800000 */
.L_x_9405:
        /* <DEDUP_REMOVED lines=15> */
[----:B------:R-:W-:Y:S01]  /*4250*/  HGMMA.64x96x16.F32 R152, gdesc[UR8], R152, gsb0 ;  /* 0x01600000089879f0 */ /* 0x000fe20008000898 */
[----:B------:R-:W-:Y:S02]  /*4260*/  UMOV UR10, UR23 ;  /* 0x00000017000a7c82 */ /* 0x000fe40008000000 */
[----:B------:R-:W-:Y:S02]  /*4270*/  WARPGROUP.DEPBAR.LE gsb0, 0x0 ;  /* 0x00008000000079c5 */ /* 0x000fe40000010000 */
[----:B------:R-:W-:-:S06]  /*4280*/  WARPGROUP.ARRIVE ;  /* 0x00000000000079c5 */ /* 0x000fcc0000000000 */
[----:B------:R-:W-:Y:S03]  /*4290*/  HGMMA.64x96x16.F32 R152, gdesc[UR12], R152, gsb0 ;  /* 0x016000000c9879f0 */ /* 0x000fe60008000898 */
        /* <DEDUP_REMOVED lines=43> */
[----:B------:R-:W3:Y:S04]  /*4550*/  S2R R196, SR_TID.X ;  /* 0x0000000000c47919 */ /* 0x000ee80000002100 */
[----:B------:R-:W4:Y:S01]  /*4560*/  MUFU.TANH R13, R13 ;  /* 0x0000000d000d7308 */ /* 0x000f220000002400 */
[----:B-1----:R-:W-:-:S07]  /*4570*/  FMNMX.FTZ R0, R11, R0, !PT ;  /* 0x000000000b007209 */ /* 0x002fce0007810000 */
[----:B------:R-:W1:Y:S01]  /*4580*/  MUFU.TANH R14, R14 ;  /* 0x0000000e000e7308 */ /* 0x000e620000002400 */
[----:B--2---:R-:W-:-:S07]  /*4590*/  FMNMX.FTZ R0, R12, R0, !PT ;  /* 0x000000000c007209 */ /* 0x004fce0007810000 */
[----:B------:R-:W2:Y:S01]  /*45a0*/  MUFU.TANH R15, R15 ;  /* 0x0000000f000f7308 */ /* 0x000ea20000002400 */
[----:B----4-:R-:W-:-:S07]  /*45b0*/  FMNMX.FTZ R0, R13, R0, !PT ;  /* 0x000000000d007209 */ /* 0x010fce0007810000 */
[----:B------:R-:W4:Y:S01]  /*45c0*/  MUFU.TANH R20, R20 ;  /* 0x0000001400147308 */ /* 0x000f220000002400 */
[----:B-1----:R-:W-:Y:S02]  /*45d0*/  FMNMX.FTZ R0, R14, R0, !PT ;  /* 0x000000000e007209 */ /* 0x002fe40007810000 */
[----:B---3--:R-:W-:-:S05]  /*45e0*/  SHF.R.U32.HI R196, RZ, 0x7, R196 ;  /* 0x00000007ffc47819 */ /* 0x008fca00000116c4 */
[----:B------:R-:W1:Y:S01]  /*45f0*/  MUFU.TANH R21, R21 ;  /* 0x0000001500157308 */ /* 0x000e620000002400 */
[----:B--2---:R-:W-:-:S07]  /*4600*/  FMNMX.FTZ R0, R15, R0, !PT ;  /* 0x000000000f007209 */ /* 0x004fce0007810000 */
[----:B------:R-:W2:Y:S01]  /*4610*/  MUFU.TANH R152, R152 ;  /* 0x0000009800987308 */ /* 0x000ea20000002400 */
[----:B----4-:R-:W-:-:S07]  /*4620*/  FMNMX.FTZ R0, R20, R0, !PT ;  /* 0x0000000014007209 */ /* 0x010fce0007810000 */
        /* <DEDUP_REMOVED lines=26> */
[----:B------:R-:W-:Y:S01]  /*47d0*/  MUFU.TANH R176, R176 ;  /* 0x000000b000b07308 */ /* 0x000fe20000002400 */
[----:B--2---:R-:W-:-:S07]  /*47e0*/  FMNMX.FTZ R0, R177, R0, !PT ;  /* 0x00000000b1007209 */ /* 0x004fce0007810000 */
[----:B------:R-:W-:Y:S01]  /*47f0*/  MUFU.TANH R155, R155 ;  /* 0x0000009b009b7308 */ /* 0x000fe20000002400 */
[----:B---3--:R-:W-:-:S05]  /*4800*/  FMNMX.FTZ R0, R180, R0, !PT ;  /* 0x00000000b4007209 */ /* 0x008fca0007810000 */
[----:B------:R-:W1:Y:S02]  /*4810*/  SHFL.BFLY PT, R181, R0, 0x2, 0x1f ;  /* 0x0c401f0000b57f89 */ /* 0x000e6400000e0000 */
[----:B------:R-:W-:Y:S08]  /*4820*/  MUFU.TANH R158, R158 ;  /* 0x0000009e009e7308 */ /* 0x000ff00000002400 */
[----:B------:R-:W-:Y:S08]  /*4830*/  MUFU.TANH R159, R159 ;  /* 0x0000009f009f7308 */ /* 0x000ff00000002400 */
[----:B------:R-:W-:Y:S01]  /*4840*/  MUFU.TANH R162, R162 ;  /* 0x000000a200a27308 */ /* 0x000fe20000002400 */
[----:B-1----:R-:W-:-:S07]  /*4850*/  FMNMX.FTZ R0, R0, R181, !PT ;  /* 0x000000b500007209 */ /* 0x002fce0007810000 */
[----:B------:R-:W-:Y:S01]  /*4860*/  MUFU.TANH R163, R163 ;  /* 0x000000a300a37308 */ /* 0x000fe20000002400 */
[----:B------:R-:W1:Y:S07]  /*4870*/  SHFL.BFLY PT, R154, R0, 0x1, 0x1f ;  /* 0x0c201f00009a7f89 */ /* 0x000e6e00000e0000 */
[----:B------:R-:W-:Y:S08]  /*4880*/  MUFU.TANH R166, R166 ;  /* 0x000000a600a67308 */ /* 0x000ff00000002400 */
[----:B------:R-:W-:Y:S08]  /*4890*/  MUFU.TANH R184, R184 ;  /* 0x000000b800b87308 */ /* 0x000ff00000002400 */
[----:B------:R-:W-:Y:S01]  /*48a0*/  MUFU.TANH R185, R185 ;  /* 0x000000b900b97308 */ /* 0x000fe20000002400 */
[----:B-1----:R-:W-:-:S05]  /*48b0*/  FMNMX.FTZ R0, R0, R154, !PT ;  /* 0x0000009a00007209 */ /* 0x002fca0007810000 */
[C---:B------:R-:W-:Y:S01]  /*48c0*/  FADD.FTZ R181, -R0.reuse, R8 ;  /* 0x0000000800b57221 */ /* 0x040fe20000010100 */
[----:B------:R-:W-:Y:S01]  /*48d0*/  FMUL.FTZ R154, R0, UR10 ;  /* 0x0000000a009a7c20 */ /* 0x000fe20008410000 */
[----:B------:R1:W-:Y:S02]  /*48e0*/  MUFU.TANH R8, R167 ;  /* 0x000000a700087308 */ /* 0x0003e40000002400 */
[----:B------:R-:W-:Y:S01]  /*48f0*/  FMUL.FTZ R181, R181, UR10 ;  /* 0x0000000ab5b57c20 */ /* 0x000fe20008410000 */
[--C-:B------:R-:W-:Y:S01]  /*4900*/  FFMA.FTZ R3, R3, UR10, -R154.reuse ;  /* 0x0000000a03037c23 */ /* 0x100fe2000801089a */
[--C-:B------:R-:W-:Y:S01]  /*4910*/  FFMA.FTZ R9, R9, UR10, -R154.reuse ;  /* 0x0000000a09097c23 */ /* 0x100fe2000801089a */
[--C-:B------:R-:W-:Y:S01]  /*4920*/  FFMA.FTZ R10, R10, UR10, -R154.reuse ;  /* 0x0000000a0a0a7c23 */ /* 0x100fe2000801089a */
[--C-:B------:R-:W-:Y:S01]  /*4930*/  FFMA.FTZ R11, R11, UR10, -R154.reuse ;  /* 0x0000000a0b0b7c23 */ /* 0x100fe2000801089a */
[--C-:B------:R-:W-:Y:S01]  /*4940*/  FFMA.FTZ R12, R12, UR10, -R154.reuse ;  /* 0x0000000a0c0c7c23 */ /* 0x100fe2000801089a */
[----:B------:R-:W2:Y:S01]  /*4950*/  MUFU.EX2 R181, R181 ;  /* 0x000000b500b57308 */ /* 0x000ea20000000800 */
[--C-:B-1----:R-:W-:Y:S01]  /*4960*/  FFMA.FTZ R167, R152, UR10, -R154.reuse ;  /* 0x0000000a98a77c23 */ /* 0x102fe2000801089a */
        /* <DEDUP_REMOVED lines=14> */
[----:B------:R-:W3:Y:S01]  /*4a50*/  MUFU.EX2 R152, R9 ;  /* 0x0000000900987308 */ /* 0x000ee20000000800 */
        /* <DEDUP_REMOVED lines=64> */
[----:B-1----:R-:W-:Y:S01]  /*4e60*/  FFMA.FTZ R181, R181, R4, R3 ;  /* 0x00000004b5b57223 */ /* 0x002fe20000010003 */
[--C-:B------:R-:W-:Y:S01]  /*4e70*/  FFMA.FTZ R169, R169, UR10, -R154.reuse ;  /* 0x0000000aa9a97c23 */ /* 0x100fe2000801089a */
[--C-:B------:R-:W-:Y:S01]  /*4e80*/  FFMA.FTZ R172, R172, UR10, -R154.reuse ;  /* 0x0000000aacac7c23 */ /* 0x100fe2000801089a */
[--C-:B------:R-:W-:Y:S01]  /*4e90*/  FFMA.FTZ R173, R173, UR10, -R154.reuse ;  /* 0x0000000aadad7c23 */ /* 0x100fe2000801089a */
[--C-:B------:R-:W-:Y:S01]  /*4ea0*/  FFMA.FTZ R177, R177, UR10, -R154.reuse ;  /* 0x0000000ab1b17c23 */ /* 0x100fe2000801089a */
[----:B------:R-:W-:Y:S01]  /*4eb0*/  FFMA.FTZ R180, R180, UR10, -R154 ;  /* 0x0000000ab4b47c23 */ /* 0x000fe2000801089a */
[C---:B---3--:R-:W-:Y:S01]  /*4ec0*/  FADD.FTZ R181, R152.reuse, R181 ;  /* 0x000000b598b57221 */ /* 0x048fe20000010000 */
[----:B------:R1:W2:Y:S01]  /*4ed0*/  MUFU.EX2 R154, R10 ;  /* 0x0000000a009a7308 */ /* 0x0002a20000000800 */
[----:B------:R-:W-:Y:S01]  /*4ee0*/  F2FP.F16.F32.PACK_AB R152, R152, R3 ;  /* 0x000000039898723e */ /* 0x000fe200000000ff */
[----:B------:R-:W-:Y:S01]  /*4ef0*/  FMUL.FTZ R9, R171, UR24 ;  /* 0x00000018ab097c20 */ /* 0x000fe20008410000 */
[----:B------:R-:W-:Y:S01]  /*4f00*/  FMUL.FTZ R4, R170, UR24 ;  /* 0x00000018aa047c20 */ /* 0x000fe20008410000 */
[----:B------:R-:W-:Y:S01]  /*4f10*/  FMUL.FTZ R170, R174, UR24 ;  /* 0x00000018aeaa7c20 */ /* 0x000fe20008410000 */
[----:B------:R-:W-:Y:S01]  /*4f20*/  FMUL.FTZ R174, R179, UR24 ;  /* 0x00000018b3ae7c20 */ /* 0x000fe20008410000 */
[----:B------:R-:W-:Y:S01]  /*4f30*/  FMUL.FTZ R179, R186, UR24 ;  /* 0x00000018bab37c20 */ /* 0x000fe20008410000 */
[----:B------:R-:W-:Y:S01]  /*4f40*/  FMUL.FTZ R186, R198, UR24 ;  /* 0x00000018c6ba7c20 */ /* 0x000fe20008410000 */
[----:B------:R3:W4:Y:S01]  /*4f50*/  MUFU.EX2 R3, R11 ;  /* 0x0000000b00037308 */ /* 0x0007220000000800 */
[----:B-1----:R-:W-:Y:S01]  /*4f60*/  FMUL.FTZ R10, R175, UR24 ;  /* 0x00000018af0a7c20 */ /* 0x002fe20008410000 */
[----:B------:R-:W-:Y:S01]  /*4f70*/  FMUL.FTZ R175, R182, UR24 ;  /* 0x00000018b6af7c20 */ /* 0x000fe20008410000 */
[----:B------:R-:W-:-:S05]  /*4f80*/  FMUL.FTZ R182, R190, UR24 ;  /* 0x00000018beb67c20 */ /* 0x000fca0008410000 */
[----:B------:R-:W1:Y:S01]  /*4f90*/  MUFU.TANH R4, R4 ;  /* 0x0000000400047308 */ /* 0x000e620000002400 */
[----:B--2---:R-:W-:Y:S01]  /*4fa0*/  FADD.FTZ R171, R154, R181 ;  /* 0x000000b59aab7221 */ /* 0x004fe20000010000 */
[----:B---3--:R-:W-:Y:S01]  /*4fb0*/  FMUL.FTZ R11, R178, UR24 ;  /* 0x00000018b20b7c20 */ /* 0x008fe20008410000 */
[----:B------:R-:W-:Y:S01]  /*4fc0*/  FMUL.FTZ R178, R183, UR24 ;  /* 0x00000018b7b27c20 */ /* 0x000fe20008410000 */
[----:B------:R-:W-:Y:S01]  /*4fd0*/  FMUL.FTZ R181, R187, UR24 ;  /* 0x00000018bbb57c20 */ /* 0x000fe20008410000 */
[----:B------:R-:W-:Y:S01]  /*4fe0*/  FMUL.FTZ R183, R191, UR24 ;  /* 0x00000018bfb77c20 */ /* 0x000fe20008410000 */
[----:B------:R-:W-:Y:S02]  /*4ff0*/  FMUL.FTZ R187, R199, UR24 ;  /* 0x00000018c7bb7c20 */ /* 0x000fe40008410000 */
[----:B------:R-:W2:Y:S01]  /*5000*/  MUFU.TANH R9, R9 ;  /* 0x0000000900097308 */ /* 0x000ea20000002400 */
[C---:B----4-:R-:W-:Y:S01]  /*5010*/  FADD.FTZ R171, R3.reuse, R171 ;  /* 0x000000ab03ab7221 */ /* 0x050fe20000010000 */
[----:B------:R-:W-:-:S02]  /*5020*/  F2FP.F16.F32.PACK_AB R154, R3, R154 ;  /* 0x0000009a039a723e */ /* 0x000fc400000000ff */
[----:B------:R-:W-:-:S04]  /*5030*/  FMNMX.FTZ R3, R176, R7, !PT ;  /* 0x00000007b0037209 */ /* 0x000fc80007810000 */
[----:B------:R-:W-:Y:S01]  /*5040*/  FMNMX.FTZ R3, R155, R3, !PT ;  /* 0x000000039b037209 */ /* 0x000fe20007810000 */
[----:B------:R-:W3:Y:S03]  /*5050*/  MUFU.TANH R170, R170 ;  /* 0x000000aa00aa7308 */ /* 0x000ee60000002400 */
[----:B------:R-:W-:-:S04]  /*5060*/  FMNMX.FTZ R3, R158, R3, !PT ;  /* 0x000000039e037209 */ /* 0x000fc80007810000 */
[----:B------:R-:W-:Y:S01]  /*5070*/  FMNMX.FTZ R3, R159, R3, !PT ;  /* 0x000000039f037209 */ /* 0x000fe20007810000 */
[----:B------:R-:W4:Y:S03]  /*5080*/  MUFU.TANH R10, R10 ;  /* 0x0000000a000a7308 */ /* 0x000f260000002400 */
[----:B------:R-:W-:-:S04]  /*5090*/  FMNMX.FTZ R3, R162, R3, !PT ;  /* 0x00000003a2037209 */ /* 0x000fc80007810000 */
[----:B------:R-:W-:Y:S01]  /*50a0*/  FMNMX.FTZ R3, R163, R3, !PT ;  /* 0x00000003a3037209 */ /* 0x000fe20007810000 */
[----:B------:R-:W5:Y:S03]  /*50b0*/  MUFU.TANH R11, R11 ;  /* 0x0000000b000b7308 */ /* 0x000f660000002400 */
[----:B------:R-:W-:-:S04]  /*50c0*/  FMNMX.FTZ R3, R166, R3, !PT ;  /* 0x00000003a6037209 */ /* 0x000fc80007810000 */
[----:B------:R-:W-:Y:S01]  /*50d0*/  FMNMX.FTZ R3, R8, R3, !PT ;  /* 0x0000000308037209 */ /* 0x000fe20007810000 */
[----:B------:R-:W0:Y:S03]  /*50e0*/  MUFU.TANH R174, R174 ;  /* 0x000000ae00ae7308 */ /* 0x000e260000002400 */
[----:B-1----:R-:W-:-:S04]  /*50f0*/  FMNMX.FTZ R3, R4, R3, !PT ;  /* 0x0000000304037209 */ /* 0x002fc80007810000 */
[----:B--2---:R-:W-:Y:S01]  /*5100*/  FMNMX.FTZ R3, R9, R3, !PT ;  /* 0x0000000309037209 */ /* 0x004fe20007810000 */
[----:B------:R-:W1:Y:S03]  /*5110*/  MUFU.TANH R175, R175 ;  /* 0x000000af00af7308 */ /* 0x000e660000002400 */
[----:B---3--:R-:W-:-:S04]  /*5120*/  FMNMX.FTZ R3, R170, R3, !PT ;  /* 0x00000003aa037209 */ /* 0x008fc80007810000 */
[----:B----4-:R-:W-:Y:S01]  /*5130*/  FMNMX.FTZ R3, R10, R3, !PT ;  /* 0x000000030a037209 */ /* 0x010fe20007810000 */
[----:B------:R-:W2:Y:S03]  /*5140*/  MUFU.TANH R178, R178 ;  /* 0x000000b200b27308 */ /* 0x000ea60000002400 */
[----:B-----5:R-:W-:-:S04]  /*5150*/  FMNMX.FTZ R3, R11, R3, !PT ;  /* 0x000000030b037209 */ /* 0x020fc80007810000 */
[----:B0-----:R-:W-:Y:S01]  /*5160*/  FMNMX.FTZ R3, R174, R3, !PT ;  /* 0x00000003ae037209 */ /* 0x001fe20007810000 */
[----:B------:R-:W0:Y:S03]  /*5170*/  MUFU.TANH R179, R179 ;  /* 0x000000b300b37308 */ /* 0x000e260000002400 */
[----:B-1----:R-:W-:-:S05]  /*5180*/  FMNMX.FTZ R3, R175, R3, !PT ;  /* 0x00000003af037209 */ /* 0x002fca0007810000 */
        /* <DEDUP_REMOVED lines=9> */
[----:B0-----:R-:W-:-:S04]  /*5220*/  FMNMX.FTZ R3, R183, R3, !PT ;  /* 0x00000003b7037209 */ /* 0x001fc80007810000 */
[----:B------:R-:W-:-:S03]  /*5230*/  FMNMX.FTZ R3, R184, R3, !PT ;  /* 0x00000003b8037209 */ /* 0x000fc60007810000 */
[----:B------:R-:W0:Y:S01]  /*5240*/  MUFU.EX2 R12, R12 ;  /* 0x0000000c000c7308 */ /* 0x000e220000000800 */
[----:B------:R-:W-:-:S04]  /*5250*/  FMNMX.FTZ R3, R185, R3, !PT ;  /* 0x00000003b9037209 */ /* 0x000fc80007810000 */
[----:B-1----:R-:W-:-:S03]  /*5260*/  FMNMX.FTZ R3, R186, R3, !PT ;  /* 0x00000003ba037209 */ /* 0x002fc60007810000 */
[----:B------:R-:W1:Y:S01]  /*5270*/  MUFU.EX2 R13, R13 ;  /* 0x0000000d000d7308 */ /* 0x000e620000000800 */
[----:B--2---:R-:W-:-:S05]  /*5280*/  FMNMX.FTZ R3, R187, R3, !PT ;  /* 0x00000003bb037209 */ /* 0x004fca0007810000 */
[----:B------:R-:W2:Y:S02]  /*5290*/  SHFL.BFLY PT, R188, R3, 0x2, 0x1f ;  /* 0x0c401f0003bc7f89 */ /* 0x000ea400000e0000 */
[----:B------:R-:W-:Y:S08]  /*52a0*/  MUFU.EX2 R14, R14 ;  /* 0x0000000e000e7308 */ /* 0x000ff00000000800 */
[----:B------:R-:W-:Y:S08]  /*52b0*/  MUFU.EX2 R15, R15 ;  /* 0x0000000f000f7308 */ /* 0x000ff00000000800 */
[----:B------:R-:W-:Y:S01]  /*52c0*/  MUFU.EX2 R189, R160 ;  /* 0x000000a000bd7308 */ /* 0x000fe20000000800 */
[----:B--2---:R-:W-:-:S07]  /*52d0*/  FMNMX.FTZ R3, R3, R188, !PT ;  /* 0x000000bc03037209 */ /* 0x004fce0007810000 */
[----:B------:R2:W-:Y:S01]  /*52e0*/  MUFU.EX2 R188, R156 ;  /* 0x0000009c00bc7308 */ /* 0x0005e20000000800 */
[----:B------:R-:W3:Y:S07]  /*52f0*/  SHFL.BFLY PT, R192, R3, 0x1, 0x1f ;  /* 0x0c201f0003c07f89 */ /* 0x000eee00000e0000 */
[----:B------:R-:W-:Y:S08]  /*5300*/  MUFU.EX2 R20, R20 ;  /* 0x0000001400147308 */ /* 0x000ff00000000800 */
[----:B------:R-:W-:Y:S08]  /*5310*/  MUFU.EX2 R21, R21 ;  /* 0x0000001500157308 */ /* 0x000ff00000000800 */
[----:B------:R-:W-:Y:S01]  /*5320*/  MUFU.EX2 R167, R167 ;  /* 0x000000a700a77308 */ /* 0x000fe20000000800 */
[----:B---3--:R-:W-:-:S05]  /*5330*/  FMNMX.FTZ R3, R3, R192, !PT ;  /* 0x000000c003037209 */ /* 0x008fca0007810000 */
[C---:B--2---:R-:W-:Y:S01]  /*5340*/  FADD.FTZ R156, -R3.reuse, R7 ;  /* 0x00000007039c7221 */ /* 0x044fe20000010100 */
[----:B------:R-:W-:Y:S01]  /*5350*/  FMUL.FTZ R7, R3, UR10 ;  /* 0x0000000a03077c20 */ /* 0x000fe20008410000 */
[----:B------:R-:W-:Y:S02]  /*5360*/  MUFU.EX2 R153, R153 ;  /* 0x0000009900997308 */ /* 0x000fe40000000800 */
[----:B------:R-:W-:Y:S01]  /*5370*/  FMUL.FTZ R156, R156, UR10 ;  /* 0x0000000a9c9c7c20 */ /* 0x000fe20008410000 */
[--C-:B------:R-:W-:Y:S01]  /*5380*/  FFMA.FTZ R176, R176, UR10, -R7.reuse ;  /* 0x0000000ab0b07c23 */ /* 0x100fe20008010807 */
[--C-:B------:R-:W-:Y:S01]  /*5390*/  FFMA.FTZ R155, R155, UR10, -R7.reuse ;  /* 0x0000000a9b9b7c23 */ /* 0x100fe20008010807 */
[--C-:B------:R-:W-:Y:S01]  /*53a0*/  FFMA.FTZ R160, R8, UR10, -R7.reuse ;  /* 0x0000000a08a07c23 */ /* 0x100fe20008010807 */
[--C-:B------:R-:W-:Y:S01]  /*53b0*/  FFMA.FTZ R4, R4, UR10, -R7.reuse ;  /* 0x0000000a04047c23 */ /* 0x100fe20008010807 */
[--C-:B------:R-:W-:Y:S01]  /*53c0*/  FFMA.FTZ R158, R158, UR10, -R7.reuse ;  /* 0x0000000a9e9e7c23 */ /* 0x100fe20008010807 */
[----:B------:R0:W2:Y:S01]  /*53d0*/  MUFU.EX2 R8, R156 ;  /* 0x0000009c00087308 */ /* 0x0000a20000000800 */
[--C-:B------:R-:W-:Y:S01]  /*53e0*/  FFMA.FTZ R159, R159, UR10, -R7.reuse ;  /* 0x0000000a9f9f7c23 */ /* 0x100fe20008010807 */
[--C-:B------:R-:W-:Y:S01]  /*53f0*/  FFMA.FTZ R162, R162, UR10, -R7.reuse ;  /* 0x0000000aa2a27c23 */ /* 0x100fe20008010807 */
[--C-:B------:R-:W-:Y:S01]  /*5400*/  FFMA.FTZ R163, R163, UR10, -R7.reuse ;  /* 0x0000000aa3a37c23 */ /* 0x100fe20008010807 */
[--C-:B------:R-:W-:Y:S01]  /*5410*/  FFMA.FTZ R166, R166, UR10, -R7.reuse ;  /* 0x0000000aa6a67c23 */ /* 0x100fe20008010807 */
[--C-:B------:R-:W-:Y:S01]  /*5420*/  FFMA.FTZ R9, R9, UR10, -R7.reuse ;  /* 0x0000000a09097c23 */ /* 0x100fe20008010807 */
[--C-:B------:R-:W-:Y:S01]  /*5430*/  FFMA.FTZ R170, R170, UR10, -R7.reuse ;  /* 0x0000000aaaaa7c23 */ /* 0x100fe20008010807 */
[----:B------:R-:W-:Y:S01]  /*5440*/  FFMA.FTZ R10, R10, UR10, -R7 ;  /* 0x0000000a0a0a7c23 */ /* 0x000fe20008010807 */
[----:B------:R-:W3:Y:S01]  /*5450*/  MUFU.EX2 R176, R176 ;  /* 0x000000b000b07308 */ /* 0x000ee20000000800 */
[----:B0-----:R-:W-:Y:S01]  /*5460*/  FADD.FTZ R156, R12, R171 ;  /* 0x000000ab0c9c7221 */ /* 0x001fe20000010000 */
[--C-:B------:R-:W-:Y:S01]  /*5470*/  FFMA.FTZ R11, R11, UR10, -R7.reuse ;  /* 0x0000000a0b0b7c23 */ /* 0x100fe20008010807 */
[--C-:B------:R-:W-:Y:S01]  /*5480*/  FFMA.FTZ R174, R174, UR10, -R7.reuse ;  /* 0x0000000aaeae7c23 */ /* 0x100fe20008010807 */
[--C-:B------:R-:W-:Y:S01]  /*5490*/  FFMA.FTZ R175, R175, UR10, -R7.reuse ;  /* 0x0000000aafaf7c23 */ /* 0x100fe20008010807 */
[----:B-1----:R-:W-:Y:S01]  /*54a0*/  FADD.FTZ R156, R13, R156 ;  /* 0x0000009c0d9c7221 */ /* 0x002fe20000010000 */
        /* <DEDUP_REMOVED lines=9> */
[----:B------:R-:W-:Y:S01]  /*5540*/  FFMA.FTZ R7, R187, UR10, -R7 ;  /* 0x0000000abb077c23 */ /* 0x000fe20008010807 */
[----:B------:R1:W-:Y:S01]  /*5550*/  MUFU.EX2 R171, R4 ;  /* 0x0000000400ab7308 */ /* 0x0003e20000000800 */
[-C--:B--2---:R-:W-:Y:S01]  /*5560*/  FMUL.FTZ R26, R26, R8.reuse ;  /* 0x000000081a1a7220 */ /* 0x084fe20000410000 */
[-C--:B------:R-:W-:Y:S01]  /*5570*/  FMUL.FTZ R27, R27, R8.reuse ;  /* 0x000000081b1b7220 */ /* 0x080fe20000410000 */
[-C--:B------:R-:W-:Y:S01]  /*5580*/  FMUL.FTZ R30, R30, R8.reuse ;  /* 0x000000081e1e7220 */ /* 0x080fe20000410000 */
[-C--:B------:R-:W-:Y:S01]  /*5590*/  FMUL.FTZ R31, R31, R8.reuse ;  /* 0x000000081f1f7220 */ /* 0x080fe20000410000 */
[-C--:B------:R-:W-:Y:S01]  /*55a0*/  FMUL.FTZ R34, R34, R8.reuse ;  /* 0x0000000822227220 */ /* 0x080fe20000410000 */
[-C--:B------:R-:W-:Y:S01]  /*55b0*/  FMUL.FTZ R35, R35, R8.reuse ;  /* 0x0000000823237220 */ /* 0x080fe20000410000 */
[----:B------:R-:W-:Y:S01]  /*55c0*/  FMUL.FTZ R38, R38, R8 ;  /* 0x0000000826267220 */ /* 0x000fe20000410000 */
[----:B------:R2:W4:Y:S01]  /*55d0*/  MUFU.EX2 R187, R158 ;  /* 0x0000009e00bb7308 */ /* 0x0005220000000800 */
[----:B-1----:R-:W-:Y:S01]  /*55e0*/  FADD.FTZ R4, R14, R156 ;  /* 0x0000009c0e047221 */ /* 0x002fe20000010000 */
[----:B------:R-:W-:Y:S01]  /*55f0*/  F2FP.F16.F32.PACK_AB R156, R13, R12 ;  /* 0x0000000c0d9c723e */ /* 0x000fe200000000ff */
[-C--:B------:R-:W-:Y:S01]  /*5600*/  FMUL.FTZ R39, R39, R8.reuse ;  /* 0x0000000827277220 */ /* 0x080fe20000410000 */
[----:B------:R-:W-:Y:S01]  /*5610*/  IADD3 R12, -R196, 0xb, RZ ;  /* 0x0000000bc40c7810 */ /* 0x000fe20007ffe1ff */
[----:B------:R-:W-:Y:S01]  /*5620*/  FADD.FTZ R4, R15, R4 ;  /* 0x000000040f047221 */ /* 0x000fe20000010000 */
[-C--:B------:R-:W-:Y:S01]  /*5630*/  FMUL.FTZ R42, R42, R8.reuse ;  /* 0x000000082a2a7220 */ /* 0x080fe20000410000 */
[----:B------:R-:W-:Y:S01]  /*5640*/  FMUL.FTZ R43, R43, R8 ;  /* 0x000000082b2b7220 */ /* 0x000fe20000410000 */
[----:B------:R-:W1:Y:S01]  /*5650*/  MUFU.EX2 R159, R159 ;  /* 0x0000009f009f7308 */ /* 0x000e620000000800 */
[----:B------:R-:W-:Y:S01]  /*5660*/  FADD.FTZ R4, R20, R4 ;  /* 0x0000000414047221 */ /* 0x000fe20000010000 */
[----:B--2---:R-:W-:Y:S01]  /*5670*/  F2FP.F16.F32.PACK_AB R158, R15, R14 ;  /* 0x0000000e0f9e723e */ /* 0x004fe200000000ff */
        /* <DEDUP_REMOVED lines=10> */
[----:B------:R-:W-:Y:S01]  /*5720*/  FADD.FTZ R4, R153, R4 ;  /* 0x0000000499047221 */ /* 0x000fe20000010000 */
[-C--:B------:R-:W-:Y:S01]  /*5730*/  FMUL.FTZ R59, R59, R8.reuse ;  /* 0x000000083b3b7220 */ /* 0x080fe20000410000 */
[----:B------:R-:W-:Y:S01]  /*5740*/  FMUL.FTZ R62, R62, R8 ;  /* 0x000000083e3e7220 */ /* 0x000fe20000410000 */
[----:B------:R5:W1:Y:S01]  /*5750*/  MUFU.EX2 R192, R162 ;  /* 0x000000a200c07308 */ /* 0x000a620000000800 */
[----:B--2---:R-:W-:Y:S01]  /*5760*/  F2FP.F16.F32.PACK_AB R160, R21, R20 ;  /* 0x0000001415a0723e */ /* 0x004fe200000000ff */
[----:B---3--:R-:W-:Y:S01]  /*5770*/  FFMA.FTZ R20, R8, R5, R176 ;  /* 0x0000000508147223 */ /* 0x008fe200000100b0 */
[----:B------:R-:W-:Y:S01]  /*5780*/  FADD.FTZ R4, R188, R4 ;  /* 0x00000004bc047221 */ /* 0x000fe20000010000 */
[-C--:B------:R-:W-:Y:S01]  /*5790*/  FMUL.FTZ R63, R63, R8.reuse ;  /* 0x000000083f3f7220 */ /* 0x080fe20000410000 */
[-C--:B------:R-:W-:Y:S01]  /*57a0*/  FMUL.FTZ R66, R66, R8.reuse ;  /* 0x0000000842427220 */ /* 0x080fe20000410000 */
[----:B0-----:R-:W-:Y:S01]  /*57b0*/  FADD.FTZ R20, R155, R20 ;  /* 0x000000149b147221 */ /* 0x001fe20000010000 */
[-C--:B------:R-:W-:Y:S01]  /*57c0*/  FMUL.FTZ R67, R67, R8.reuse ;  /* 0x0000000843437220 */ /* 0x080fe20000410000 */
[----:B------:R-:W0:Y:S01]  /*57d0*/  MUFU.EX2 R163, R163 ;  /* 0x000000a300a37308 */ /* 0x000e220000000800 */
[----:B-----5:R-:W-:Y:S01]  /*57e0*/  F2FP.F16.F32.PACK_AB R162, R153, R167 ;  /* 0x000000a799a2723e */ /* 0x020fe200000000ff */
[----:B----4-:R-:W-:Y:S01]  /*57f0*/  FADD.FTZ R20, R187, R20 ;  /* 0x00000014bb147221 */ /* 0x010fe20000010000 */
[-C--:B------:R-:W-:Y:S01]  /*5800*/  FMUL.FTZ R70, R70, R8.reuse ;  /* 0x0000000846467220 */ /* 0x080fe20000410000 */
[-C--:B------:R-:W-:Y:S01]  /*5810*/  FMUL.FTZ R71, R71, R8.reuse ;  /* 0x0000000847477220 */ /* 0x080fe20000410000 */
[-C--:B------:R-:W-:Y:S01]  /*5820*/  FMUL.FTZ R74, R74, R8.reuse ;  /* 0x000000084a4a7220 */ /* 0x080fe20000410000 */
[----:B-1----:R-:W-:Y:S01]  /*5830*/  FADD.FTZ R5, R159, R20 ;  /* 0x000000149f057221 */ /* 0x002fe20000010000 */
[-C--:B------:R-:W-:Y:S01]  /*5840*/  FMUL.FTZ R75, R75, R8.reuse ;  /* 0x000000084b4b7220 */ /* 0x080fe20000410000 */
[----:B------:R-:W1:Y:S01]  /*5850*/  MUFU.EX2 R193, R166 ;  /* 0x000000a600c17308 */ /* 0x000e620000000800 */
[-C--:B------:R-:W-:Y:S01]  /*5860*/  FMUL.FTZ R78, R78, R8.reuse ;  /* 0x000000084e4e7220 */ /* 0x080fe20000410000 */
[----:B------:R-:W-:Y:S01]  /*5870*/  FADD.FTZ R20, R192, R5 ;  /* 0x00000005c0147221 */ /* 0x000fe20000010000 */
        /* <DEDUP_REMOVED lines=18> */
[----:B------:R-:W-:Y:S01]  /*59a0*/  FADD.FTZ R20, R194, R5 ;  /* 0x00000005c2147221 */ /* 0x000fe20000010000 */
[-C--:B------:R-:W-:Y:S01]  /*59b0*/  FMUL.FTZ R107, R107, R8.reuse ;  /* 0x000000086b6b7220 */ /* 0x080fe20000410000 */
[-C--:B------:R-:W-:Y:S01]  /*59c0*/  FMUL.FTZ R110, R110, R8.reuse ;  /* 0x000000086e6e7220 */ /* 0x080fe20000410000 */
[----:B------:R1:W3:Y:S01]  /*59d0*/  MUFU.EX2 R13, R9 ;  /* 0x00000009000d7308 */ /* 0x0002e20000000800 */
[----:B--2---:R-:W-:Y:S01]  /*59e0*/  FADD.FTZ R4, R157, R4 ;  /* 0x000000049d047221 */ /* 0x004fe20000010000 */
[----:B------:R-:W-:Y:S01]  /*59f0*/  FADD.FTZ R20, R171, R20 ;  /* 0x00000014ab147221 */ /* 0x000fe20000010000 */
[-C--:B------:R-:W-:Y:S01]  /*5a00*/  FMUL.FTZ R111, R111, R8.reuse ;  /* 0x000000086f6f7220 */ /* 0x080fe20000410000 */
[-C--:B------:R-:W-:Y:S01]  /*5a10*/  FMUL.FTZ R114, R114, R8.reuse ;  /* 0x0000000872727220 */ /* 0x080fe20000410000 */
[----:B------:R-:W-:Y:S01]  /*5a20*/  FADD.FTZ R4, R189, R4 ;  /* 0x00000004bd047221 */ /* 0x000fe20000010000 */
[-C--:B------:R-:W-:Y:S01]  /*5a30*/  FMUL.FTZ R115, R115, R8.reuse ;  /* 0x0000000873737220 */ /* 0x080fe20000410000 */
[----:B------:R-:W-:Y:S01]  /*5a40*/  FMUL.FTZ R118, R118, R8 ;  /* 0x0000000876767220 */ /* 0x000fe20000410000 */
[----:B------:R-:W2:Y:S01]  /*5a50*/  MUFU.EX2 R190, R164 ;  /* 0x000000a400be7308 */ /* 0x000ea20000000800 */
[----:B-1----:R-:W-:-:S02]  /*5a60*/  IMAD.U32 R9, RZ, RZ, UR25 ;  /* 0x00000019ff097e24 */ /* 0x002fc4000f8e00ff */
[----:B0-----:R-:W-:Y:S01]  /*5a70*/  FADD.FTZ R4, R161, R4 ;  /* 0x00000004a1047221 */ /* 0x001fe20000010000 */
[-C--:B------:R-:W-:Y:S01]  /*5a80*/  FMUL.FTZ R119, R119, R8.reuse ;  /* 0x0000000877777220 */ /* 0x080fe20000410000 */
[-C--:B------:R-:W-:Y:S01]  /*5a90*/  FMUL.FTZ R122, R122, R8.reuse ;  /* 0x000000087a7a7220 */ /* 0x080fe20000410000 */
[----:B------:R-:W-:Y:S02]  /*5aa0*/  @!P1 VIADD R15, R9, 0x22840 ;  /* 0x00022840090f9836 */ /* 0x000fe40000000000 */
[-C--:B------:R-:W-:Y:S01]  /*5ab0*/  FMUL.FTZ R123, R123, R8.reuse ;  /* 0x000000087b7b7220 */ /* 0x080fe20000410000 */
[-C--:B------:R-:W-:Y:S01]  /*5ac0*/  FMUL.FTZ R126, R126, R8.reuse ;  /* 0x000000087e7e7220 */ /* 0x080fe20000410000 */
[----:B------:R-:W0:Y:S01]  /*5ad0*/  MUFU.EX2 R14, R170 ;  /* 0x000000aa000e7308 */ /* 0x000e220000000800 */
[----:B---3--:R-:W-:Y:S01]  /*5ae0*/  FADD.FTZ R5, R13, R20 ;  /* 0x000000140d057221 */ /* 0x008fe20000010000 */
[----:B------:R-:W-:Y:S01]  /*5af0*/  @!P1 PRMT R15, RZ, 0x654, R15 ;  /* 0x00000654ff0f9816 */ /* 0x000fe2000000000f */
[----:B------:R1:W-:Y:S06]  /*5b00*/  BAR.ARV R12, 0x100 ;  /* 0x0004000c0000751d */ /* 0x0003ec0000002000 */
[----:B------:R-:W3:Y:S01]  /*5b10*/  MUFU.EX2 R165, R165 ;  /* 0x000000a500a57308 */ /* 0x000ee20000000800 */
[----:B------:R4:W-:Y:S01]  /*5b20*/  @!P1 SYNCS.ARRIVE.TRANS64.RED.A1T0 RZ, [R15+URZ], RZ ;  /* 0x000000ff0fff99a7 */ /* 0x0009e2000810043f */
[----:B--2---:R-:W-:Y:S01]  /*5b30*/  FADD.FTZ R4, R190, R4 ;  /* 0x00000004be047221 */ /* 0x004fe20000010000 */
        /* <DEDUP_REMOVED lines=13> */
[----:B------:R0:W5:Y:S01]  /*5c10*/  MUFU.EX2 R191, R168 ;  /* 0x000000a800bf7308 */ /* 0x0001620000000800 */
[----:B---3--:R-:W-:Y:S01]  /*5c20*/  FADD.FTZ R4, R165, R4 ;  /* 0x00000004a5047221 */ /* 0x008fe20000010000 */
[-C--:B------:R-:W-:Y:S01]  /*5c30*/  FMUL.FTZ R150, R150, R8.reuse ;  /* 0x0000000896967220 */ /* 0x080fe20000410000 */
[----:B------:R-:W-:Y:S01]  /*5c40*/  FMUL.FTZ R151, R151, R8 ;  /* 0x0000000897977220 */ /* 0x000fe20000410000 */
[----:B------:R-:W-:-:S02]  /*5c50*/  F2FP.F16.F32.PACK_AB R164, R157, R188 ;  /* 0x000000bc9da4723e */ /* 0x000fc400000000ff */
[----:B------:R-:W-:Y:S02]  /*5c60*/  F2FP.F16.F32.PACK_AB R166, R161, R189 ;  /* 0x000000bda1a6723e */ /* 0x000fe400000000ff */
[----:B------:R-:W3:Y:S01]  /*5c70*/  MUFU.EX2 R11, R11 ;  /* 0x0000000b000b7308 */ /* 0x000ee20000000800 */
[----:B--2---:R-:W-:Y:S01]  /*5c80*/  FADD.FTZ R8, R10, R5 ;  /* 0x000000050a087221 */ /* 0x004fe20000010000 */
[----:B------:R-:W-:Y:S02]  /*5c90*/  F2FP.F16.F32.PACK_AB R153, R155, R176 ;  /* 0x000000b09b99723e */ /* 0x000fe400000000ff */
[----:B0-----:R-:W-:Y:S02]  /*5ca0*/  F2FP.F16.F32.PACK_AB R168, R165, R190 ;  /* 0x000000bea5a8723e */ /* 0x001fe400000000ff */
[----:B------:R-:W-:Y:S02]  /*5cb0*/  F2FP.F16.F32.PACK_AB R155, R159, R187 ;  /* 0x000000bb9f9b723e */ /* 0x000fe400000000ff */
[----:B------:R-:W0:Y:S01]  /*5cc0*/  MUFU.EX2 R169, R169 ;  /* 0x000000a900a97308 */ /* 0x000e220000000800 */
[----:B-----5:R-:W-:Y:S01]  /*5cd0*/  FADD.FTZ R4, R191, R4 ;  /* 0x00000004bf047221 */ /* 0x020fe20000010000 */
[----:B------:R-:W-:-:S02]  /*5ce0*/  F2FP.F16.F32.PACK_AB R157, R163, R192 ;  /* 0x000000c0a39d723e */ /* 0x000fc400000000ff */
[----:B------:R-:W-:Y:S02]  /*5cf0*/  F2FP.F16.F32.PACK_AB R161, R13, R171 ;  /* 0x000000ab0da1723e */ /* 0x000fe400000000ff */
[----:B------:R-:W-:Y:S02]  /*5d00*/  F2FP.F16.F32.PACK_AB R159, R194, R193 ;  /* 0x000000c1c29f723e */ /* 0x000fe400000000ff */
[----:B----4-:R-:W2:Y:S01]  /*5d10*/  MUFU.EX2 R15, R174 ;  /* 0x000000ae000f7308 */ /* 0x010ea20000000800 */
[----:B---3--:R-:W-:Y:S01]  /*5d20*/  FADD.FTZ R8, R11, R8 ;  /* 0x000000080b087221 */ /* 0x008fe20000010000 */
[----:B------:R-:W-:-:S06]  /*5d30*/  F2FP.F16.F32.PACK_AB R163, R10, R14 ;  /* 0x0000000e0aa3723e */ /* 0x000fcc00000000ff */
[----:B------:R-:W3:Y:S01]  /*5d40*/  MUFU.EX2 R167, R175 ;  /* 0x000000af00a77308 */ /* 0x000ee20000000800 */
[C---:B0-----:R-:W-:Y:S01]  /*5d50*/  FADD.FTZ R4, R169.reuse, R4 ;  /* 0x00000004a9047221 */ /* 0x041fe20000010000 */
[----:B------:R-:W-:-:S06]  /*5d60*/  F2FP.F16.F32.PACK_AB R170, R169, R191 ;  /* 0x000000bfa9aa723e */ /* 0x000fcc00000000ff */
[----:B------:R-:W0:Y:S01]  /*5d70*/  MUFU.EX2 R172, R172 ;  /* 0x000000ac00ac7308 */ /* 0x000e220000000800 */
[C---:B--2---:R-:W-:Y:S01]  /*5d80*/  FADD.FTZ R8, R15.reuse, R8 ;  /* 0x000000080f087221 */ /* 0x044fe20000010000 */
[----:B------:R-:W-:-:S06]  /*5d90*/  F2FP.F16.F32.PACK_AB R165, R15, R11 ;  /* 0x0000000b0fa5723e */ /* 0x000fcc00000000ff */
        /* <DEDUP_REMOVED lines=9> */
[----:B------:R-:W-:-:S06]  /*5e30*/  F2FP.F16.F32.PACK_AB R172, R173, R172 ;  /* 0x000000acadac723e */ /* 0x000fcc00000000ff */
[----:B------:R-:W3:Y:S01]  /*5e40*/  MUFU.EX2 R182, R182 ;  /* 0x000000b600b67308 */ /* 0x000ee20000000800 */
[----:B0-----:R-:W-:-:S07]  /*5e50*/  FADD.FTZ R8, R179, R8 ;  /* 0x00000008b3087221 */ /* 0x001fce0000010000 */
[----:B------:R-:W0:Y:S01]  /*5e60*/  MUFU.EX2 R183, R183 ;  /* 0x000000b700b77308 */ /* 0x000e220000000800 */
[C---:B--2---:R-:W-:Y:S01]  /*5e70*/  FADD.FTZ R5, R169.reuse, R8 ;  /* 0x00000008a9057221 */ /* 0x044fe20000010000 */
[----:B------:R-:W-:-:S06]  /*5e80*/  F2FP.F16.F32.PACK_AB R169, R169, R179 ;  /* 0x000000b3a9a9723e */ /* 0x000fcc00000000ff */
[----:B------:R-:W2:Y:S01]  /*5e90*/  MUFU.EX2 R173, R184 ;  /* 0x000000b800ad7308 */ /* 0x000ea20000000800 */
[----:B---3--:R-:W-:-:S07]  /*5ea0*/  FADD.FTZ R20, R182, R5 ;  /* 0x00000005b6147221 */ /* 0x008fce0000010000 */
[----:B------:R-:W3:Y:S01]  /*5eb0*/  MUFU.EX2 R185, R185 ;  /* 0x000000b900b97308 */ /* 0x000ee20000000800 */
[C---:B0-----:R-:W-:Y:S01]  /*5ec0*/  FADD.FTZ R20, R183.reuse, R20 ;  /* 0x00000014b7147221 */ /* 0x041fe20000010000 */
[----:B------:R-:W-:-:S06]  /*5ed0*/  F2FP.F16.F32.PACK_AB R171, R183, R182 ;  /* 0x000000b6b7ab723e */ /* 0x000fcc00000000ff */
        /* <DEDUP_REMOVED lines=8> */
[----:B--2---:R-:W-:Y:S01]  /*5f60*/  FADD.FTZ R5, R175, R20 ;  /* 0x00000014af057221 */ /* 0x004fe20000010000 */
[C---:B---3--:R-:W-:Y:S01]  /*5f70*/  FADD.FTZ R4, R180.reuse, R21 ;  /* 0x00000015b4047221 */ /* 0x048fe20000010000 */
[----:B------:R-:W-:Y:S02]  /*5f80*/  F2FP.F16.F32.PACK_AB R174, R180, R177 ;  /* 0x000000b1b4ae723e */ /* 0x000fe400000000ff */
[C---:B0-----:R-:W-:Y:S01]  /*5f90*/  FADD.FTZ R5, R8.reuse, R5 ;  /* 0x0000000508057221 */ /* 0x041fe20000010000 */
[----:B------:R-:W-:Y:S01]  /*5fa0*/  F2FP.F16.F32.PACK_AB R175, R8, R175 ;  /* 0x000000af08af723e */ /* 0x000fe200000000ff */
[----:B-1----:R-:W-:Y:S06]  /*5fb0*/  @!P0 BRA `(.L_x_9407) ;  /* 0x0000000000048947 */ /* 0x002fec0003800000 */
[----:B------:R-:W-:Y:S01]  /*5fc0*/  BPT.TRAP 0x1 ;  /* 0x000000040000795c */ /* 0x000fe20000300000 */
.L_x_9407:
[----:B------:R0:W1:Y:S01]  /*5fd0*/  SYNCS.PHASECHK.TRANS64.TRYWAIT P2, [UR25+0x22850], R6 ;  /* 0x02285006ff0075a7 */ /* 0x0000620008040159 */
[----:B------:R-:W-:Y:S05]  /*5fe0*/  @!P0 BRA `(.L_x_9408) ;  /* 0x0000000000048947 */ /* 0x000fea0003800000 */
[----:B------:R-:W-:Y:S01]  /*5ff0*/  BPT.TRAP 0x1 ;  /* 0x000000040000795c */ /* 0x000fe20000300000 */
.L_x_9408:
[----:B-1----:R-:W-:Y:S05]  /*6000*/  @P2 BRA `(.L_x_9409) ;  /* 0x0000000000082947 */ /* 0x002fea0003800000 */
[----:B------:R-:W1:Y:S02]  /*6010*/  SYNCS.PHASECHK.TRANS64.TRYWAIT P2, [UR25+0x22850], R6 ;  /* 0x02285006ff0075a7 */ /* 0x000e640008040159 */
[----:B-1----:R-:W-:Y:S05]  /*6020*/  @!P2 BRA `(.L_x_9410) ;  /* 0x000000b800c8a947 */ /* 0x002fea0003800000 */
.L_x_9409:
[----:B------:R-:W2:Y:S01]  /*6030*/  S2R R7, SR_TID.X ;  /* 0x0000000000077919 */ /* 0x000ea20000002100 */
[----:B------:R-:W-:Y:S01]  /*6040*/  UIMAD UR11, UR37, 0xc00, UR21 ;  /* 0x00000c00250b78a4 */ /* 0x000fe2000f8e0215 */
[----:B------:R-:W-:Y:S01]  /*6050*/  PLOP3.LUT P2, PT, PT, PT, UP0, 0x80, 0x0 ;  /* 0x000000000000781c */ /* 0x000fe20003f4f008 */
[----:B------:R-:W-:Y:S01]  /*6060*/  UMOV UR7, 0x40000040 ;  /* 0x4000004000077882 */ /* 0x000fe20000000000 */
[----:B-1----:R-:W-:Y:S02]  /*6070*/  @!P1 VIADD R9, R9, 0x22860 ;  /* 0x0002286009099836 */ /* 0x002fe40000000000 */
[----:B------:R-:W-:Y:S02]  /*6080*/  IMAD.MOV.U32 R8, RZ, RZ, R0 ;  /* 0x000000ffff087224 */ /* 0x000fe400078e0000 */
[----:B------:R-:W-:Y:S01]  /*6090*/  UMOV UR6, UR11 ;  /* 0x0000000b00067c82 */ /* 0x000fe20008000000 */
[----:B------:R-:W-:Y:S02]  /*60a0*/  @!P1 PRMT R9, RZ, 0x654, R9 ;  /* 0x00000654ff099816 */ /* 0x000fe40000000009 */
[----:B--2---:R-:W-:-:S05]  /*60b0*/  SHF.R.U32.HI R7, RZ, 0x7, R7 ;  /* 0x00000007ff077819 */ /* 0x004fca0000011607 */
[----:B0-----:R-:W-:Y:S02]  /*60c0*/  VIADD R6, R7, 0x8 ;  /* 0x0000000807067836 */ /* 0x001fe40000000000 */
[----:B------:R-:W-:-:S03]  /*60d0*/  IMAD.MOV.U32 R7, RZ, RZ, R3 ;  /* 0x000000ffff077224 */ /* 0x000fc600078e0003 */
[----:B------:R3:W-:Y:S06]  /*60e0*/  BAR.SYNC.DEFER_BLOCKING R6, 0x100 ;  /* 0x000400060000751d */ /* 0x0007ec0000010000 */
[----:B------:R-:W-:-:S06]  /*60f0*/  WARPGROUP.ARRIVE ;  /* 0x00000000000079c5 */ /* 0x000fcc0000000000 */
        /* <DEDUP_REMOVED lines=32> */
[----:B------:R3:W-:Y:S01]  /*6300*/  @!P1 SYNCS.ARRIVE.TRANS64.RED.A1T0 RZ, [R9+URZ], RZ ;  /* 0x000000ff09ff99a7 */ /* 0x0007e2000810043f */
[----:B------:R-:W-:Y:S05]  /*6310*/  @P2 BRA `(.L_x_9411) ;  /* 0xffffffdc00382947 */ /* 0x000fea000383ffff */
.L_x_9402:
[----:B------:R-:W4:Y:S01]  /*6320*/  SHFL.BFLY PT, R7, R4, 0x2, 0x1f ;  /* 0x0c401f0004077f89 */ /* 0x000f2200000e0000 */
[----:B------:R-:W-:Y:S01]  /*6330*/  UIADD3 UR37, UR37, 0x1, URZ ;  /* 0x0000000125257890 */ /* 0x000fe2000fffe03f */
[----:B------:R0:W-:Y:S06]  /*6340*/  BAR.ARV R12, 0x100 ;  /* 0x0004000c0000751d */ /* 0x0001ec0000002000 */
[----:B------:R-:W-:Y:S02]  /*6350*/  UISETP.NE.AND UP0, UPT, UR37, 0x2, UPT ;  /* 0x000000022500788c */ /* 0x000fe4000bf05270 */
[----:B------:R-:W-:Y:S06]  /*6360*/  BAR.ARV 0x8, 0x180 ;  /* 0x0206000000007b1d */ /* 0x000fec0000002000 */
[----:B------:R-:W-:Y:S01]  /*6370*/  USEL UR4, URZ, 0x1, UP0 ;  /* 0x000000013f047887 */ /* 0x000fe20008000000 */
[----:B------:R-:W-:Y:S01]  /*6380*/  PLOP3.LUT P0, PT, PT, PT, PT, 0x8, 0x0 ;  /* 0x000000000000781c */ /* 0x000fe20003f0e170 */
[----:B012---:R-:W0:Y:S01]  /*6390*/  SHFL.BFLY PT, R8, R5, 0x2, 0x1f ;  /* 0x0c401f0005087f89 */ /* 0x007e2200000e0000 */
[----:B------:R-:W-:-:S02]  /*63a0*/  UIADD3 UR48, UR48, 0x1, URZ ;  /* 0x0000000130307890 */ /* 0x000fc4000fffe03f */
[----:B------:R-:W-:Y:S01]  /*63b0*/  USEL UR37, UR37, URZ, UP0 ;  /* 0x0000003f25257287 */ /* 0x000fe20008000000 */
[----:B----4-:R-:W-:Y:S01]  /*63c0*/  FADD.FTZ R7, R7, R4 ;  /* 0x0000000407077221 */ /* 0x010fe20000010000 */
[----:B------:R-:W-:Y:S01]  /*63d0*/  IMAD.MOV.U32 R4, RZ, RZ, RZ ;  /* 0x000000ffff047224 */ /* 0x000fe200078e00ff */
[----:B------:R-:W-:-:S03]  /*63e0*/  ULOP3.LUT UR47, UR47, UR4, URZ, 0x3c, !UPT ;  /* 0x000000042f2f7292 */ /* 0x000fc6000f8e3c3f */
[----:B---3--:R-:W1:Y:S01]  /*63f0*/  SHFL.BFLY PT, R6, R7, 0x1, 0x1f ;  /* 0x0c201f0007067f89 */ /* 0x008e6200000e0000 */
[----:B0-----:R-:W-:-:S05]  /*6400*/  FADD.FTZ R8, R8, R5 ;  /* 0x0000000508087221 */ /* 0x001fca0000010000 */
[----:B------:R-:W0:Y:S01]  /*6410*/  SHFL.BFLY PT, R9, R8, 0x1, 0x1f ;  /* 0x0c201f0008097f89 */ /* 0x000e2200000e0000 */
[----:B-1----:R-:W-:Y:S01]  /*6420*/  FADD.FTZ R10, R7, R6 ;  /* 0x00000006070a7221 */ /* 0x002fe20000010000 */
[----:B------:R-:W-:Y:S02]  /*6430*/  IMAD.MOV.U32 R6, RZ, RZ, RZ ;  /* 0x000000ffff067224 */ /* 0x000fe400078e00ff */
[----:B------:R-:W-:Y:S02]  /*6440*/  IMAD.U32 R7, RZ, RZ, UR10 ;  /* 0x0000000aff077e24 */ /* 0x000fe4000f8e00ff */
[----:B------:R-:W-:-:S13]  /*6450*/  FSETP.NE.FTZ.AND P1, PT, R10, RZ, PT ;  /* 0x000000ff0a00720b */ /* 0x000fda0003f35000 */
[----:B------:R-:W1:Y:S01]  /*6460*/  @P1 MUFU.RCP R6, R10 ;  /* 0x0000000a00061308 */ /* 0x000e620000001000 */
[----:B------:R-:W-:Y:S01]  /*6470*/  @P1 FMUL.FTZ R7, R7, 0.69314718246459960938 ;  /* 0x3f31721807071820 */ /* 0x000fe20000410000 */
[----:B0-----:R-:W-:Y:S01]  /*6480*/  FADD.FTZ R5, R8, R9 ;  /* 0x0000000908057221 */ /* 0x001fe20000010000 */
[----:B------:R-:W-:-:S04]  /*6490*/  IMAD.U32 R8, RZ, RZ, UR10 ;  /* 0x0000000aff087e24 */ /* 0x000fc8000f8e00ff */
[----:B------:R-:W-:Y:S01]  /*64a0*/  FSETP.NE.FTZ.AND P2, PT, R5, RZ, PT ;  /* 0x000000ff0500720b */ /* 0x000fe20003f55000 */
[----:B------:R-:W0:Y:S01]  /*64b0*/  @P1 MUFU.LG2 R9, R10 ;  /* 0x0000000a00091308 */ /* 0x000e220000000c00 */
[-C--:B-1----:R-:W-:Y:S01]  /*64c0*/  FMUL.FTZ R24, R24, R6.reuse ;  /* 0x0000000618187220 */ /* 0x082fe20000410000 */
[-C--:B------:R-:W-:Y:S01]  /*64d0*/  FMUL.FTZ R25, R25, R6.reuse ;  /* 0x0000000619197220 */ /* 0x080fe20000410000 */
[----:B------:R-:W-:-:S09]  /*64e0*/  FMUL.FTZ R28, R28, R6 ;  /* 0x000000061c1c7220 */ /* 0x000fd20000410000 */
[----:B------:R-:W1:Y:S01]  /*64f0*/  @P2 MUFU.LG2 R10, R5 ;  /* 0x00000005000a2308 */ /* 0x000e620000000c00 */
[----:B------:R-:W-:Y:S01]  /*6500*/  @P2 FMUL.FTZ R8, R8, 0.69314718246459960938 ;  /* 0x3f31721808082820 */ /* 0x000fe20000410000 */
[-C--:B------:R-:W-:Y:S01]  /*6510*/  FMUL.FTZ R29, R29, R6.reuse ;  /* 0x000000061d1d7220 */ /* 0x080fe20000410000 */
[-C--:B------:R-:W-:Y:S01]  /*6520*/  FMUL.FTZ R32, R32, R6.reuse ;  /* 0x0000000620207220 */ /* 0x080fe20000410000 */
[-C--:B------:R-:W-:Y:S01]  /*6530*/  FMUL.FTZ R33, R33, R6.reuse ;  /* 0x0000000621217220 */ /* 0x080fe20000410000 */
[----:B0-----:R-:W-:Y:S01]  /*6540*/  @P1 FMUL.FTZ R9, R9, 0.69314718246459960938 ;  /* 0x3f31721809091820 */ /* 0x001fe20000410000 */
[-C--:B------:R-:W-:Y:S01]  /*6550*/  FMUL.FTZ R36, R36, R6.reuse ;  /* 0x0000000624247220 */ /* 0x080fe20000410000 */
[-C--:B------:R-:W-:Y:S01]  /*6560*/  FMUL.FTZ R37, R37, R6.reuse ;  /* 0x0000000625257220 */ /* 0x080fe20000410000 */
[----:B------:R0:W2:Y:S01]  /*6570*/  @P2 MUFU.RCP R4, R5 ;  /* 0x0000000500042308 */ /* 0x0000a20000001000 */
        /* <DEDUP_REMOVED lines=58> */
[-C--:B--2---:R-:W-:Y:S01]  /*6920*/  FMUL.FTZ R26, R26, R4.reuse ;  /* 0x000000041a1a7220 */ /* 0x084fe20000410000 */
[----:B------:R-:W-:Y:S02]  /*6930*/  IMAD.MOV.U32 R6, RZ, RZ, -0x800000 ;  /* 0xff800000ff067424 */ /* 0x000fe400078e00ff */
        /* <DEDUP_REMOVED lines=64> */
[----:B------:R-:W-:-:S07]  /*6d40*/  @P2 FFMA.FTZ R6, R8, R3, R10 ;  /* 0x0000000308062223 */ /* 0x000fce000001000a */
.L_x_9391:
        /* <DEDUP_REMOVED lines=13> */
[----:B------:R-:W-:Y:S01]  /*6e20*/  IMAD.MOV.U32 R20, RZ, RZ, 0x2 ;  /* 0x00000002ff147424 */ /* 0x000fe200078e00ff */
[----:B------:R-:W-:Y:S01]  /*6e30*/  F2FP.F16.F32.PACK_AB R10, R29, R28 ;  /* 0x0000001c1d0a723e */ /* 0x000fe200000000ff */
[----:B------:R-:W-:Y:S01]  /*6e40*/  ULDC.64 UR14, c[0x0][0xc00] ;  /* 0x00030000000e7ab9 */ /* 0x000fe20000000a00 */
[----:B------:R-:W-:Y:S01]  /*6e50*/  F2FP.F16.F32.PACK_AB R11, R31, R30 ;  /* 0x0000001e1f0b723e */ /* 0x000fe200000000ff */
[----:B------:R-:W-:Y:S01]  /*6e60*/  USHF.L.U64.HI UR16, UR46, 0x2, UR45 ;  /* 0x000000022e107899 */ /* 0x000fe2000801022d */
[----:B------:R-:W3:Y:S01]  /*6e70*/  LDL R179, [R1+0x34] ;  /* 0x0000340001b37983 */ /* 0x000ee20000100800 */
[----:B------:R-:W-:Y:S01]  /*6e80*/  ULDC UR20, c[0x0][0xbe8] ;  /* 0x0002fa0000147ab9 */ /* 0x000fe20000000800 */
[----:B------:R-:W-:Y:S01]  /*6e90*/  UMOV UR10, UR8 ;  /* 0x00000008000a7c82 */ /* 0x000fe20008000000 */
[----:B0-----:R-:W-:Y:S01]  /*6ea0*/  UMOV UR11, UR4 ;  /* 0x00000004000b7c82 */ /* 0x001fe20008000000 */
[----:B------:R-:W-:-:S04]  /*6eb0*/  USHF.L.U32 UR4, UR46, 0x2, URZ ;  /* 0x000000022e047899 */ /* 0x000fc8000800063f */
[----:B------:R-:W-:-:S04]  /*6ec0*/  UIADD3 UR9, UP0, UR4, UR14, URZ ;  /* 0x0000000e04097290 */ /* 0x000fc8000ff1e03f */
[----:B------:R-:W-:Y:S01]  /*6ed0*/  UIADD3.X UR12, UR16, UR15, URZ, UP0, !UPT ;  /* 0x0000000f100c7290 */ /* 0x000fe200087fe43f */
[----:B------:R-:W-:Y:S01]  /*6ee0*/  BAR.SYNC.DEFER_BLOCKING 0x1, 0x100 ;  /* 0x0044000000007b1d */ /* 0x000fe20000010000 */
[----:B--2---:R-:W-:-:S03]  /*6ef0*/  IMAD.WIDE R20, R0, R20, UR10 ;  /* 0x0000000a00147e25 */ /* 0x004fc6000f8e0214 */
[C---:B------:R-:W-:Y:S02]  /*6f00*/  IADD3 R13, P1, R20.reuse, 0x20, RZ ;  /* 0x00000020140d7810 */ /* 0x040fe40007f3e0ff */
[C---:B------:R-:W-:Y:S02]  /*6f10*/  IADD3 R15, P0, R20.reuse, 0x40, RZ ;  /* 0x00000040140f7810 */ /* 0x040fe40007f1e0ff */
[----:B------:R-:W-:Y:S02]  /*6f20*/  IADD3 R157, P6, R20, 0x4020, RZ ;  /* 0x00004020149d7810 */ /* 0x000fe40007fde0ff */
[----:B------:R-:W-:Y:S02]  /*6f30*/  LOP3.LUT R12, R13, 0x380, RZ, 0xc0, !PT ;  /* 0x000003800d0c7812 */ /* 0x000fe400078ec0ff */
[----:B------:R-:W-:Y:S02]  /*6f40*/  LOP3.LUT R14, R15, 0x380, RZ, 0xc0, !PT ;  /* 0x000003800f0e7812 */ /* 0x000fe400078ec0ff */
[----:B------:R-:W-:-:S02]  /*6f50*/  LOP3.LUT R156, R157, 0x380, RZ, 0xc0, !PT ;  /* 0x000003809d9c7812 */ /* 0x000fc400078ec0ff */
[----:B------:R-:W-:Y:S02]  /*6f60*/  LOP3.LUT R9, R20, 0x380, RZ, 0xc0, !PT ;  /* 0x0000038014097812 */ /* 0x000fe400078ec0ff */
[----:B------:R-:W-:Y:S02]  /*6f70*/  SHF.R.U64 R12, R12, 0x3, RZ ;  /* 0x000000030c0c7819 */ /* 0x000fe400000012ff */
[----:B------:R-:W-:Y:S02]  /*6f80*/  SHF.R.U64 R14, R14, 0x3, RZ ;  /* 0x000000030e0e7819 */ /* 0x000fe400000012ff */
[----:B------:R-:W-:Y:S02]  /*6f90*/  SHF.R.U64 R156, R156, 0x3, RZ ;  /* 0x000000039c9c7819 */ /* 0x000fe400000012ff */
[----:B------:R-:W-:Y:S02]  /*6fa0*/  IADD3 R159, P5, R20, 0x4040, RZ ;  /* 0x00004040149f7810 */ /* 0x000fe40007fbe0ff */
[----:B------:R-:W-:-:S02]  /*6fb0*/  SHF.R.U64 R9, R9, 0x3, RZ ;  /* 0x0000000309097819 */ /* 0x000fc400000012ff */
[----:B------:R-:W-:Y:S01]  /*6fc0*/  LOP3.LUT R12, R12, R13, RZ, 0x3c, !PT ;  /* 0x0000000d0c0c7212 */ /* 0x000fe200078e3cff */
[--C-:B------:R-:W-:Y:S01]  /*6fd0*/  IMAD.X R13, RZ, RZ, R21.reuse, P1 ;  /* 0x000000ffff0d7224 */ /* 0x100fe200008e0615 */
[----:B------:R-:W-:Y:S01]  /*6fe0*/  LOP3.LUT R14, R14, R15, RZ, 0x3c, !PT ;  /* 0x0000000f0e0e7212 */ /* 0x000fe200078e3cff */
[--C-:B------:R-:W-:Y:S01]  /*6ff0*/  IMAD.X R15, RZ, RZ, R21.reuse, P0 ;  /* 0x000000ffff0f7224 */ /* 0x100fe200000e0615 */
[----:B------:R-:W-:Y:S02]  /*7000*/  IADD3 R163, P2, R20, 0x4060, RZ ;  /* 0x0000406014a37810 */ /* 0x000fe40007f5e0ff */
[----:B------:R-:W-:Y:S01]  /*7010*/  LOP3.LUT R156, R156, R157, RZ, 0x3c, !PT ;  /* 0x0000009d9c9c7212 */ /* 0x000fe200078e3cff */
[----:B------:R-:W-:Y:S01]  /*7020*/  IMAD.X R157, RZ, RZ, R21, P6 ;  /* 0x000000ffff9d7224 */ /* 0x000fe200030e0615 */
[----:B------:R-:W-:Y:S02]  /*7030*/  IADD3 R165, P1, R20, 0x8000, RZ ;  /* 0x0000800014a57810 */ /* 0x000fe40007f3e0ff */
[----:B------:R-:W-:-:S02]  /*7040*/  LOP3.LUT R158, R159, 0x380, RZ, 0xc0, !PT ;  /* 0x000003809f9e7812 */ /* 0x000fc400078ec0ff */
[C---:B------:R-:W-:Y:S02]  /*7050*/  IADD3 R167, P0, R20.reuse, 0x8020, RZ ;  /* 0x0000802014a77810 */ /* 0x040fe40007f1e0ff */
[----:B------:R-:W-:Y:S01]  /*7060*/  LOP3.LUT R8, R9, R20, RZ, 0x3c, !PT ;  /* 0x0000001409087212 */ /* 0x000fe200078e3cff */
[----:B------:R-:W-:Y:S01]  /*7070*/  IMAD.MOV.U32 R9, RZ, RZ, R21 ;  /* 0x000000ffff097224 */ /* 0x000fe200078e0015 */
[C---:B------:R-:W-:Y:S02]  /*7080*/  IADD3 R4, P6, R20.reuse, 0xc000, RZ ;  /* 0x0000c00014047810 */ /* 0x040fe40007fde0ff */
[C---:B------:R-:W-:Y:S02]  /*7090*/  IADD3 R153, P4, R20.reuse, 0x60, RZ ;  /* 0x0000006014997810 */ /* 0x040fe40007f9e0ff */
[----:B------:R-:W-:Y:S02]  /*70a0*/  IADD3 R155, P3, R20, 0x4000, RZ ;  /* 0x00004000149b7810 */ /* 0x000fe40007f7e0ff */
[----:B------:R-:W-:-:S02]  /*70b0*/  LOP3.LUT R162, R163, 0x380, RZ, 0xc0, !PT ;  /* 0x00000380a3a27812 */ /* 0x000fc400078ec0ff */
[----:B------:R-:W-:Y:S02]  /*70c0*/  LOP3.LUT R164, R165, 0x380, RZ, 0xc0, !PT ;  /* 0x00000380a5a47812 */ /* 0x000fe400078ec0ff */
[----:B------:R-:W-:Y:S02]  /*70d0*/  SHF.R.U64 R158, R158, 0x3, RZ ;  /* 0x000000039e9e7819 */ /* 0x000fe400000012ff */
[----:B------:R-:W-:Y:S02]  /*70e0*/  LOP3.LUT R166, R167, 0x380, RZ, 0xc0, !PT ;  /* 0x00000380a7a67812 */ /* 0x000fe400078ec0ff */
[----:B------:R-:W-:Y:S02]  /*70f0*/  LOP3.LUT R3, R4, 0x380, RZ, 0xc0, !PT ;  /* 0x0000038004037812 */ /* 0x000fe400078ec0ff */
[----:B------:R-:W-:Y:S02]  /*7100*/  LOP3.LUT R152, R153, 0x380, RZ, 0xc0, !PT ;  /* 0x0000038099987812 */ /* 0x000fe400078ec0ff */
[----:B------:R-:W-:-:S02]  /*7110*/  LOP3.LUT R154, R155, 0x380, RZ, 0xc0, !PT ;  /* 0x000003809b9a7812 */ /* 0x000fc400078ec0ff */
[----:B------:R-:W-:Y:S02]  /*7120*/  SHF.R.U64 R162, R162, 0x3, RZ ;  /* 0x00000003a2a27819 */ /* 0x000fe400000012ff */
[----:B------:R-:W-:Y:S02]  /*7130*/  MOV R0, R8 ;  /* 0x0000000800007202 */ /* 0x000fe40000000f00 */
[----:B------:R-:W-:Y:S02]  /*7140*/  SHF.R.U64 R164, R164, 0x3, RZ ;  /* 0x00000003a4a47819 */ /* 0x000fe400000012ff */
[----:B------:R-:W-:Y:S02]  /*7150*/  F2FP.F16.F32.PACK_AB R8, R25, R24 ;  /* 0x000000181908723e */ /* 0x000fe400000000ff */
[----:B------:R-:W-:Y:S02]  /*7160*/  F2FP.F16.F32.PACK_AB R9, R27, R26 ;  /* 0x0000001a1b09723e */ /* 0x000fe400000000ff */
[----:B------:R-:W-:Y:S01]  /*7170*/  LOP3.LUT R158, R158, R159, RZ, 0x3c, !PT ;  /* 0x0000009f9e9e7212 */ /* 0x000fe200078e3cff */
[----:B------:R-:W-:Y:S01]  /*7180*/  IMAD.X R159, RZ, RZ, R21, P5 ;  /* 0x000000ffff9f7224 */ /* 0x000fe200028e0615 */
[----:B------:R-:W-:-:S02]  /*7190*/  SHF.R.U64 R166, R166, 0x3, RZ ;  /* 0x00000003a6a67819 */ /* 0x000fc400000012ff */
[----:B------:R-:W-:Y:S02]  /*71a0*/  SHF.R.U64 R3, R3, 0x3, RZ ;  /* 0x0000000303037819 */ /* 0x000fe400000012ff */
[----:B------:R-:W-:Y:S02]  /*71b0*/  SHF.R.U64 R152, R152, 0x3, RZ ;  /* 0x0000000398987819 */ /* 0x000fe400000012ff */
[----:B------:R-:W-:Y:S02]  /*71c0*/  SHF.R.U64 R154, R154, 0x3, RZ ;  /* 0x000000039a9a7819 */ /* 0x000fe400000012ff */
[----:B------:R-:W-:Y:S01]  /*71d0*/  LOP3.LUT R162, R162, R163, RZ, 0x3c, !PT ;  /* 0x000000a3a2a27212 */ /* 0x000fe200078e3cff */
[--C-:B------:R-:W-:Y:S01]  /*71e0*/  IMAD.X R163, RZ, RZ, R21.reuse, P2 ;  /* 0x000000ffffa37224 */ /* 0x100fe200010e0615 */
[----:B------:R-:W-:Y:S01]  /*71f0*/  IADD3 R7, P5, R20, 0xc020, RZ ;  /* 0x0000c02014077810 */ /* 0x000fe20007fbe0ff */
[----:B------:R0:W-:Y:S01]  /*7200*/  STSM.16.M88.4 [R0], R8 ;  /* 0x0000000800007844 */ /* 0x0001e20000000200 */
[----:B------:R-:W-:Y:S01]  /*7210*/  LOP3.LUT R164, R164, R165, RZ, 0x3c, !PT ;  /* 0x000000a5a4a47212 */ /* 0x000fe200078e3cff */
[----:B------:R-:W-:Y:S01]  /*7220*/  IMAD.X R165, RZ, RZ, R21, P1 ;  /* 0x000000ffffa57224 */ /* 0x000fe200008e0615 */
[----:B------:R-:W-:-:S02]  /*7230*/  LOP3.LUT R166, R166, R167, RZ, 0x3c, !PT ;  /* 0x000000a7a6a67212 */ /* 0x000fc400078e3cff */
[C---:B------:R-:W-:Y:S02]  /*7240*/  IADD3 R161, P2, R20.reuse, 0xc040, RZ ;  /* 0x0000c04014a17810 */ /* 0x040fe40007f5e0ff */
[----:B------:R-:W-:Y:S02]  /*7250*/  IADD3 R167, P1, R20, 0xc060, RZ ;  /* 0x0000c06014a77810 */ /* 0x000fe40007f3e0ff */
[----:B------:R-:W-:Y:S01]  /*7260*/  LOP3.LUT R152, R152, R153, RZ, 0x3c, !PT ;  /* 0x0000009998987212 */ /* 0x000fe200078e3cff */
[--C-:B------:R-:W-:Y:S01]  /*7270*/  IMAD.X R153, RZ, RZ, R21.reuse, P4 ;  /* 0x000000ffff997224 */ /* 0x100fe200020e0615 */
[----:B------:R-:W-:Y:S01]  /*7280*/  LOP3.LUT R154, R154, R155, RZ, 0x3c, !PT ;  /* 0x0000009b9a9a7212 */ /* 0x000fe200078e3cff */
[----:B------:R-:W-:Y:S01]  /*7290*/  IMAD.X R155, RZ, RZ, R21, P3 ;  /* 0x000000ffff9b7224 */ /* 0x000fe200018e0615 */
[----:B------:R-:W-:Y:S02]  /*72a0*/  IADD3 R169, P4, R20, 0x8040, RZ ;  /* 0x0000804014a97810 */ /* 0x000fe40007f9e0ff */
[----:B0-----:R-:W-:-:S02]  /*72b0*/  LOP3.LUT R8, R3, R4, RZ, 0x3c, !PT ;  /* 0x0000000403087212 */ /* 0x001fc400078e3cff */
[----:B------:R-:W-:Y:S02]  /*72c0*/  LOP3.LUT R3, R7, 0x380, RZ, 0xc0, !PT ;  /* 0x0000038007037812 */ /* 0x000fe400078ec0ff */
[----:B------:R-:W-:Y:S02]  /*72d0*/  IADD3 R171, P3, R20, 0x8060, RZ ;  /* 0x0000806014ab7810 */ /* 0x000fe40007f7e0ff */
[----:B------:R-:W-:Y:S02]  /*72e0*/  LOP3.LUT R160, R161, 0x380, RZ, 0xc0, !PT ;  /* 0x00000380a1a07812 */ /* 0x000fe400078ec0ff */
[----:B------:R-:W-:Y:S02]  /*72f0*/  LOP3.LUT R20, R167, 0x380, RZ, 0xc0, !PT ;  /* 0x00000380a7147812 */ /* 0x000fe400078ec0ff */
[----:B------:R-:W-:Y:S01]  /*7300*/  SHF.R.U64 R10, R3, 0x3, RZ ;  /* 0x00000003030a7819 */ /* 0x000fe200000012ff */
[--C-:B------:R-:W-:Y:S01]  /*7310*/  IMAD.X R9, RZ, RZ, R21.reuse, P6 ;  /* 0x000000ffff097224 */ /* 0x100fe200030e0615 */
[----:B------:R-:W-:Y:S01]  /*7320*/  SHF.R.U64 R160, R160, 0x3, RZ ;  /* 0x00000003a0a07819 */ /* 0x000fe200000012ff */
[----:B------:R-:W-:Y:S01]  /*7330*/  IMAD.X R11, RZ, RZ, R21, P5 ;  /* 0x000000ffff0b7224 */ /* 0x000fe200028e0615 */
[----:B------:R-:W-:-:S02]  /*7340*/  LOP3.LUT R168, R169, 0x380, RZ, 0xc0, !PT ;  /* 0x00000380a9a87812 */ /* 0x000fc400078ec0ff */
[----:B------:R-:W-:Y:S02]  /*7350*/  SHF.R.U64 R20, R20, 0x3, RZ ;  /* 0x0000000314147819 */ /* 0x000fe400000012ff */
[----:B------:R-:W-:Y:S02]  /*7360*/  MOV R173, R156 ;  /* 0x0000009c00ad7202 */ /* 0x000fe40000000f00 */
[----:B------:R-:W-:Y:S02]  /*7370*/  MOV R174, R158 ;  /* 0x0000009e00ae7202 */ /* 0x000fe40000000f00 */
[----:B------:R-:W-:Y:S02]  /*7380*/  LOP3.LUT R10, R10, R7, RZ, 0x3c, !PT ;  /* 0x000000070a0a7212 */ /* 0x000fe400078e3cff */
[----:B------:R-:W-:Y:S02]  /*7390*/  MOV R12, R12 ;  /* 0x0000000c000c7202 */ /* 0x000fe40000000f00 */
[----:B------:R-:W-:-:S02]  /*73a0*/  F2FP.F16.F32.PACK_AB R156, R33, R32 ;  /* 0x00000020219c723e */ /* 0x000fc400000000ff */
[----:B------:R-:W-:Y:S02]  /*73b0*/  F2FP.F16.F32.PACK_AB R157, R35, R34 ;  /* 0x00000022239d723e */ /* 0x000fe400000000ff */
[----:B------:R-:W-:Y:S02]  /*73c0*/  F2FP.F16.F32.PACK_AB R158, R37, R36 ;  /* 0x00000024259e723e */ /* 0x000fe400000000ff */
[----:B------:R-:W-:Y:S02]  /*73d0*/  F2FP.F16.F32.PACK_AB R159, R39, R38 ;  /* 0x00000026279f723e */ /* 0x000fe400000000ff */
[----:B------:R-:W-:Y:S02]  /*73e0*/  LOP3.LUT R170, R171, 0x380, RZ, 0xc0, !PT ;  /* 0x00000380abaa7812 */ /* 0x000fe400078ec0ff */
[----:B------:R-:W-:Y:S01]  /*73f0*/  LOP3.LUT R160, R160, R161, RZ, 0x3c, !PT ;  /* 0x000000a1a0a07212 */ /* 0x000fe200078e3cff */
[----:B------:R-:W-:Y:S01]  /*7400*/  IMAD.X R161, RZ, RZ, R21, P2 ;  /* 0x000000ffffa17224 */ /* 0x000fe200010e0615 */
[----:B------:R-:W-:-:S02]  /*7410*/  SHF.R.U64 R168, R168, 0x3, RZ ;  /* 0x00000003a8a87819 */ /* 0x000fc400000012ff */
[----:B------:R-:W-:Y:S01]  /*7420*/  LOP3.LUT R20, R20, R167, RZ, 0x3c, !PT ;  /* 0x000000a714147212 */ /* 0x000fe200078e3cff */
[----:B------:R-:W-:Y:S01]  /*7430*/  IMAD.X R167, RZ, RZ, R21, P0 ;  /* 0x000000ffffa77224 */ /* 0x000fe200000e0615 */
[----:B------:R-:W-:Y:S01]  /*7440*/  MOV R0, R8 ;  /* 0x0000000800007202 */ /* 0x000fe20000000f00 */
[----:B------:R0:W-:Y:S01]  /*7450*/  STSM.16.M88.4 [R12], R156 ;  /* 0x0000009c0c007844 */ /* 0x0001e20000000200 */
[----:B------:R-:W-:Y:S02]  /*7460*/  MOV R3, R10 ;  /* 0x0000000a00037202 */ /* 0x000fe40000000f00 */
[----:B------:R-:W-:Y:S02]  /*7470*/  SHF.R.U64 R170, R170, 0x3, RZ ;  /* 0x00000003aaaa7819 */ /* 0x000fe400000012ff */
[----:B------:R-:W-:Y:S02]  /*7480*/  MOV R176, R14 ;  /* 0x0000000e00b07202 */ /* 0x000fe40000000f00 */
[----:B------:R-:W-:-:S02]  /*7490*/  F2FP.F16.F32.PACK_AB R8, R41, R40 ;  /* 0x000000282908723e */ /* 0x000fc400000000ff */
[----:B------:R-:W-:Y:S02]  /*74a0*/  F2FP.F16.F32.PACK_AB R9, R43, R42 ;  /* 0x0000002a2b09723e */ /* 0x000fe400000000ff */
[----:B------:R-:W-:Y:S02]  /*74b0*/  F2FP.F16.F32.PACK_AB R10, R45, R44 ;  /* 0x0000002c2d0a723e */ /* 0x000fe400000000ff */
[----:B------:R-:W-:Y:S02]  /*74c0*/  F2FP.F16.F32.PACK_AB R11, R47, R46 ;  /* 0x0000002e2f0b723e */ /* 0x000fe400000000ff */
[----:B------:R-:W-:Y:S02]  /*74d0*/  MOV R177, R152 ;  /* 0x0000009800b17202 */ /* 0x000fe40000000f00 */
[----:B------:R-:W-:Y:S02]  /*74e0*/  MOV R178, R154 ;  /* 0x0000009a00b27202 */ /* 0x000fe40000000f00 */
[----:B0-----:R-:W-:-:S02]  /*74f0*/  F2FP.F16.F32.PACK_AB R12, R49, R48 ;  /* 0x00000030310c723e */ /* 0x001fc400000000ff */
[----:B------:R-:W-:Y:S02]  /*7500*/  F2FP.F16.F32.PACK_AB R13, R51, R50 ;  /* 0x00000032330d723e */ /* 0x000fe400000000ff */
[----:B------:R-:W-:Y:S02]  /*7510*/  F2FP.F16.F32.PACK_AB R14, R53, R52 ;  /* 0x00000034350e723e */ /* 0x000fe400000000ff */
[----:B------:R-:W-:Y:S02]  /*7520*/  F2FP.F16.F32.PACK_AB R15, R55, R54 ;  /* 0x00000036370f723e */ /* 0x000fe400000000ff */
[----:B------:R-:W-:Y:S01]  /*7530*/  LOP3.LUT R168, R168, R169, RZ, 0x3c, !PT ;  /* 0x000000a9a8a87212 */ /* 0x000fe200078e3cff */
[----:B------:R-:W-:Y:S01]  /*7540*/  IMAD.X R169, RZ, RZ, R21, P4 ;  /* 0x000000ffffa97224 */ /* 0x000fe200020e0615 */
[----:B------:R-:W-:Y:S02]  /*7550*/  F2FP.F16.F32.PACK_AB R152, R57, R56 ;  /* 0x000000383998723e */ /* 0x000fe400000000ff */
[----:B------:R-:W-:-:S02]  /*7560*/  F2FP.F16.F32.PACK_AB R153, R59, R58 ;  /* 0x0000003a3b99723e */ /* 0x000fc400000000ff */
[----:B------:R-:W-:Y:S02]  /*7570*/  F2FP.F16.F32.PACK_AB R154, R61, R60 ;  /* 0x0000003c3d9a723e */ /* 0x000fe400000000ff */
[----:B------:R-:W-:Y:S02]  /*7580*/  F2FP.F16.F32.PACK_AB R155, R63, R62 ;  /* 0x0000003e3f9b723e */ /* 0x000fe400000000ff */
[----:B------:R-:W-:Y:S02]  /*7590*/  MOV R175, R162 ;  /* 0x000000a200af7202 */ /* 0x000fe40000000f00 */
[----:B------:R-:W-:Y:S02]  /*75a0*/  MOV R4, R160 ;  /* 0x000000a000047202 */ /* 0x000fe40000000f00 */
[----:B------:R-:W-:Y:S02]  /*75b0*/  F2FP.F16.F32.PACK_AB R156, R65, R64 ;  /* 0x00000040419c723e */ /* 0x000fe400000000ff */
[----:B------:R-:W-:-:S02]  /*75c0*/  F2FP.F16.F32.PACK_AB R157, R67, R66 ;  /* 0x00000042439d723e */ /* 0x000fc400000000ff */
[----:B------:R-:W-:Y:S02]  /*75d0*/  F2FP.F16.F32.PACK_AB R158, R69, R68 ;  /* 0x00000044459e723e */ /* 0x000fe400000000ff */
[----:B------:R-:W-:Y:S01]  /*75e0*/  F2FP.F16.F32.PACK_AB R159, R71, R70 ;  /* 0x00000046479f723e */ /* 0x000fe200000000ff */
[----:B------:R0:W-:Y:S01]  /*75f0*/  STSM.16.M88.4 [R176], R8 ;  /* 0x00000008b0007844 */ /* 0x0001e20000000200 */
[----:B------:R-:W-:Y:S01]  /*7600*/  LOP3.LUT R170, R170, R171, RZ, 0x3c, !PT ;  /* 0x000000abaaaa7212 */ /* 0x000fe200078e3cff */
[----:B------:R-:W-:Y:S01]  /*7610*/  IMAD.X R171, RZ, RZ, R21, P3 ;  /* 0x000000ffffab7224 */ /* 0x000fe200018e0615 */
[----:B------:R-:W-:Y:S02]  /*7620*/  MOV R7, R164 ;  /* 0x000000a400077202 */ /* 0x000fe40000000f00 */
[----:B------:R-:W-:Y:S02]  /*7630*/  MOV R172, R166 ;  /* 0x000000a600ac7202 */ /* 0x000fe40000000f00 */
[----:B------:R-:W-:-:S02]  /*7640*/  F2FP.F16.F32.PACK_AB R160, R73, R72 ;  /* 0x0000004849a0723e */ /* 0x000fc400000000ff */
[----:B------:R-:W-:Y:S02]  /*7650*/  F2FP.F16.F32.PACK_AB R161, R75, R74 ;  /* 0x0000004a4ba1723e */ /* 0x000fe400000000ff */
[----:B------:R-:W-:Y:S02]  /*7660*/  F2FP.F16.F32.PACK_AB R162, R77, R76 ;  /* 0x0000004c4da2723e */ /* 0x000fe400000000ff */
[----:B------:R-:W-:Y:S01]  /*7670*/  F2FP.F16.F32.PACK_AB R163, R79, R78 ;  /* 0x0000004e4fa3723e */ /* 0x000fe200000000ff */
[----:B------:R1:W-:Y:S01]  /*7680*/  STSM.16.M88.4 [R177], R12 ;  /* 0x0000000cb1007844 */ /* 0x0003e20000000200 */
[----:B------:R-:W-:Y:S02]  /*7690*/  F2FP.F16.F32.PACK_AB R164, R81, R80 ;  /* 0x0000005051a4723e */ /* 0x000fe400000000ff */
[----:B------:R-:W-:Y:S02]  /*76a0*/  F2FP.F16.F32.PACK_AB R165, R83, R82 ;  /* 0x0000005253a5723e */ /* 0x000fe400000000ff */
[----:B------:R-:W-:-:S02]  /*76b0*/  F2FP.F16.F32.PACK_AB R166, R85, R84 ;  /* 0x0000005455a6723e */ /* 0x000fc400000000ff */
[----:B------:R-:W-:Y:S01]  /*76c0*/  F2FP.F16.F32.PACK_AB R167, R87, R86 ;  /* 0x0000005657a7723e */ /* 0x000fe200000000ff */
[----:B------:R2:W-:Y:S01]  /*76d0*/  STSM.16.M88.4 [R178], R152 ;  /* 0x00000098b2007844 */ /* 0x0005e20000000200 */
[----:B0-----:R-:W-:Y:S02]  /*76e0*/  F2FP.F16.F32.PACK_AB R8, R89, R88 ;  /* 0x000000585908723e */ /* 0x001fe400000000ff */
[----:B------:R-:W-:Y:S02]  /*76f0*/  F2FP.F16.F32.PACK_AB R9, R91, R90 ;  /* 0x0000005a5b09723e */ /* 0x000fe400000000ff */
[----:B------:R-:W-:Y:S02]  /*7700*/  F2FP.F16.F32.PACK_AB R10, R93, R92 ;  /* 0x0000005c5d0a723e */ /* 0x000fe400000000ff */
[----:B------:R-:W-:Y:S01]  /*7710*/  F2FP.F16.F32.PACK_AB R11, R95, R94 ;  /* 0x0000005e5f0b723e */ /* 0x000fe200000000ff */
[----:B------:R0:W-:Y:S01]  /*7720*/  STSM.16.M88.4 [R173], R156 ;  /* 0x0000009cad007844 */ /* 0x0001e20000000200 */
[----:B-1----:R-:W-:-:S02]  /*7730*/  F2FP.F16.F32.PACK_AB R12, R97, R96 ;  /* 0x00000060610c723e */ /* 0x002fc400000000ff */
[----:B------:R-:W-:Y:S02]  /*7740*/  F2FP.F16.F32.PACK_AB R13, R99, R98 ;  /* 0x00000062630d723e */ /* 0x000fe400000000ff */
[----:B------:R-:W-:Y:S02]  /*7750*/  F2FP.F16.F32.PACK_AB R14, R101, R100 ;  /* 0x00000064650e723e */ /* 0x000fe400000000ff */
[----:B------:R-:W-:Y:S01]  /*7760*/  F2FP.F16.F32.PACK_AB R15, R103, R102 ;  /* 0x00000066670f723e */ /* 0x000fe200000000ff */
[----:B------:R-:W-:Y:S01]  /*7770*/  IMAD.X R21, RZ, RZ, R21, P1 ;  /* 0x000000ffff157224 */ /* 0x000fe200008e0615 */
[----:B------:R-:W-:Y:S01]  /*7780*/  MOV R168, R168 ;  /* 0x000000a800a87202 */ /* 0x000fe20000000f00 */
[----:B------:R1:W-:Y:S01]  /*7790*/  STSM.16.M88.4 [R174], R160 ;  /* 0x000000a0ae007844 */ /* 0x0003e20000000200 */
[----:B--2---:R-:W-:Y:S02]  /*77a0*/  F2FP.F16.F32.PACK_AB R152, R105, R104 ;  /* 0x000000686998723e */ /* 0x004fe400000000ff */
[----:B------:R-:W-:-:S02]  /*77b0*/  F2FP.F16.F32.PACK_AB R153, R107, R106 ;  /* 0x0000006a6b99723e */ /* 0x000fc400000000ff */
[----:B------:R-:W-:Y:S02]  /*77c0*/  F2FP.F16.F32.PACK_AB R154, R109, R108 ;  /* 0x0000006c6d9a723e */ /* 0x000fe400000000ff */
[----:B------:R-:W-:Y:S01]  /*77d0*/  F2FP.F16.F32.PACK_AB R155, R111, R110 ;  /* 0x0000006e6f9b723e */ /* 0x000fe200000000ff */
[----:B------:R-:W-:Y:S01]  /*77e0*/  STSM.16.M88.4 [R175], R164 ;  /* 0x000000a4af007844 */ /* 0x000fe20000000200 */
[----:B------:R-:W-:Y:S02]  /*77f0*/  MOV R170, R170 ;  /* 0x000000aa00aa7202 */ /* 0x000fe40000000f00 */
[----:B0-----:R-:W-:Y:S01]  /*7800*/  F2FP.F16.F32.PACK_AB R156, R113, R112 ;  /* 0x00000070719c723e */ /* 0x001fe200000000ff */
[----:B------:R0:W-:Y:S01]  /*7810*/  STSM.16.M88.4 [R7], R8 ;  /* 0x0000000807007844 */ /* 0x0001e20000000200 */
[----:B------:R-:W-:Y:S02]  /*7820*/  F2FP.F16.F32.PACK_AB R157, R115, R114 ;  /* 0x00000072739d723e */ /* 0x000fe400000000ff */
[----:B------:R-:W-:-:S02]  /*7830*/  F2FP.F16.F32.PACK_AB R158, R117, R116 ;  /* 0x00000074759e723e */ /* 0x000fc400000000ff */
[----:B------:R-:W-:Y:S01]  /*7840*/  F2FP.F16.F32.PACK_AB R159, R119, R118 ;  /* 0x00000076779f723e */ /* 0x000fe200000000ff */
[----:B------:R2:W-:Y:S01]  /*7850*/  STSM.16.M88.4 [R172], R12 ;  /* 0x0000000cac007844 */ /* 0x0005e20000000200 */
[----:B-1----:R-:W-:Y:S02]  /*7860*/  F2FP.F16.F32.PACK_AB R160, R121, R120 ;  /* 0x0000007879a0723e */ /* 0x002fe400000000ff */
[----:B------:R-:W-:Y:S02]  /*7870*/  F2FP.F16.F32.PACK_AB R161, R123, R122 ;  /* 0x0000007a7ba1723e */ /* 0x000fe400000000ff */
[----:B------:R-:W-:Y:S02]  /*7880*/  F2FP.F16.F32.PACK_AB R162, R125, R124 ;  /* 0x0000007c7da2723e */ /* 0x000fe400000000ff */
[----:B------:R-:W-:Y:S01]  /*7890*/  F2FP.F16.F32.PACK_AB R163, R127, R126 ;  /* 0x0000007e7fa3723e */ /* 0x000fe200000000ff */
[----:B------:R1:W-:Y:S01]  /*78a0*/  STSM.16.M88.4 [R168], R152 ;  /* 0x00000098a8007844 */ /* 0x0003e20000000200 */
[----:B0-----:R-:W-:-:S02]  /*78b0*/  F2FP.F16.F32.PACK_AB R8, R129, R128 ;  /* 0x000000808108723e */ /* 0x001fc400000000ff */
[----:B------:R-:W-:Y:S02]  /*78c0*/  F2FP.F16.F32.PACK_AB R9, R131, R130 ;  /* 0x000000828309723e */ /* 0x000fe400000000ff */
[----:B------:R-:W-:Y:S02]  /*78d0*/  F2FP.F16.F32.PACK_AB R10, R133, R132 ;  /* 0x00000084850a723e */ /* 0x000fe400000000ff */
[----:B------:R-:W-:Y:S02]  /*78e0*/  F2FP.F16.F32.PACK_AB R11, R135, R134 ;  /* 0x00000086870b723e */ /* 0x000fe400000000ff */
[----:B--2---:R-:W-:Y:S02]  /*78f0*/  F2FP.F16.F32.PACK_AB R12, R137, R136 ;  /* 0x00000088890c723e */ /* 0x004fe400000000ff */
[----:B------:R-:W-:Y:S02]  /*7900*/  F2FP.F16.F32.PACK_AB R13, R139, R138 ;  /* 0x0000008a8b0d723e */ /* 0x000fe400000000ff */
[----:B------:R-:W-:-:S02]  /*7910*/  F2FP.F16.F32.PACK_AB R14, R141, R140 ;  /* 0x0000008c8d0e723e */ /* 0x000fc400000000ff */
[----:B------:R-:W-:Y:S01]  /*7920*/  F2FP.F16.F32.PACK_AB R15, R143, R142 ;  /* 0x0000008e8f0f723e */ /* 0x000fe200000000ff */
[----:B------:R-:W-:Y:S01]  /*7930*/  STSM.16.M88.4 [R170], R156 ;  /* 0x0000009caa007844 */ /* 0x000fe20000000200 */
[----:B------:R-:W-:Y:S02]  /*7940*/  MOV R169, R20 ;  /* 0x0000001400a97202 */ /* 0x000fe40000000f00 */
[----:B-1----:R-:W-:Y:S02]  /*7950*/  F2FP.F16.F32.PACK_AB R152, R145, R144 ;  /* 0x000000909198723e */ /* 0x002fe400000000ff */
[----:B------:R-:W-:Y:S02]  /*7960*/  F2FP.F16.F32.PACK_AB R153, R147, R146 ;  /* 0x000000929399723e */ /* 0x000fe400000000ff */
[----:B------:R-:W-:Y:S02]  /*7970*/  F2FP.F16.F32.PACK_AB R154, R149, R148 ;  /* 0x00000094959a723e */ /* 0x000fe400000000ff */
[----:B------:R-:W-:Y:S01]  /*7980*/  F2FP.F16.F32.PACK_AB R155, R151, R150 ;  /* 0x00000096979b723e */ /* 0x000fe200000000ff */
[----:B------:R-:W-:Y:S04]  /*7990*/  STSM.16.M88.4 [R0], R160 ;  /* 0x000000a000007844 */ /* 0x000fe80000000200 */
[----:B------:R0:W-:Y:S04]  /*79a0*/  STSM.16.M88.4 [R3], R8 ;  /* 0x0000000803007844 */ /* 0x0001e80000000200 */
[----:B------:R1:W-:Y:S04]  /*79b0*/  STSM.16.M88.4 [R4], R12 ;  /* 0x0000000c04007844 */ /* 0x0003e80000000200 */
[----:B------:R2:W-:Y:S01]  /*79c0*/  STSM.16.M88.4 [R169], R152 ;  /* 0x00000098a9007844 */ /* 0x0005e20000000200 */
[----:B------:R-:W-:Y:S01]  /*79d0*/  BAR.SYNC.DEFER_BLOCKING 0x1, 0x100 ;  /* 0x0044000000007b1d */ /* 0x000fe20000010000 */
[----:B------:R-:W-:-:S04]  /*79e0*/  ISETP.NE.U32.AND P0, PT, RZ, UR14, PT ;  /* 0x0000000eff007c0c */ /* 0x000fc8000bf05070 */
[----:B------:R-:W-:Y:S01]  /*79f0*/  ISETP.NE.AND.EX P0, PT, RZ, UR15, PT, P0 ;  /* 0x0000000fff007c0c */ /* 0x000fe2000bf05300 */
[----:B------:R-:W-:Y:S02]  /*7a00*/  IMAD.U32 R20, RZ, RZ, UR9 ;  /* 0x00000009ff147e24 */ /* 0x000fe4000f8e00ff */
[----:B------:R-:W-:Y:S01]  /*7a10*/  IMAD.U32 R21, RZ, RZ, UR12 ;  /* 0x0000000cff157e24 */ /* 0x000fe2000f8e00ff */
[----:B------:R-:W-:Y:S02]  /*7a20*/  ULDC.64 UR12, c[0x0][0xc08] ;  /* 0x00030200000c7ab9 */ /* 0x000fe40000000a00 */
[----:B------:R-:W-:-:S07]  /*7a30*/  UISETP.NE.U32.AND UP0, UPT, UR12, URZ, UPT ;  /* 0x0000003f0c00728c */ /* 0x000fce000bf05070 */
[----:B------:R-:W4:Y:S01]  /*7a40*/  @P0 LDG.E R7, desc[UR40][R20.64] ;  /* 0x0000002814070981 */ /* 0x000f22000c1e1900 */
[----:B------:R-:W-:-:S06]  /*7a50*/  UISETP.NE.AND.EX UP0, UPT, UR13, URZ, UPT, UP0 ;  /* 0x0000003f0d00728c */ /* 0x000fcc000bf05300 */
[----:B------:R-:W-:-:S05]  /*7a60*/  PLOP3.LUT P4, PT, PT, PT, UP0, 0x80, 0x0 ;  /* 0x000000000000781c */ /* 0x000fca0003f8f008 */
[----:B------:R-:W-:-:S03]  /*7a70*/  @UP0 UIADD3 UR12, UP1, UR4, UR12, URZ ;  /* 0x0000000c040c0290 */ /* 0x000fc6000ff3e03f */
[----:B------:R-:W-:Y:S01]  /*7a80*/  ULDC UR4, c[0x0][0xad4] ;  /* 0x0002b50000047ab9 */ /* 0x000fe20000000800 */
[----:B------:R-:W-:Y:S02]  /*7a90*/  @UP0 UIADD3.X UR13, UR16, UR13, URZ, UP1, !UPT ;  /* 0x0000000d100d0290 */ /* 0x000fe40008ffe43f */
[----:B0-----:R-:W-:-:S04]  /*7aa0*/  IMAD.U32 R8, RZ, RZ, UR12 ;  /* 0x0000000cff087e24 */ /* 0x001fc8000f8e00ff */
[----:B------:R-:W-:-:S05]  /*7ab0*/  IMAD.U32 R9, RZ, RZ, UR13 ;  /* 0x0000000dff097e24 */ /* 0x000fca000f8e00ff */
[----:B------:R0:W5:Y:S01]  /*7ac0*/  @P4 LDG.E R0, desc[UR40][R8.64] ;  /* 0x0000002808004981 */ /* 0x000162000c1e1900 */
[----:B------:R-:W-:Y:S02]  /*7ad0*/  UISETP.NE.AND UP0, UPT, UR39, URZ, UPT ;  /* 0x0000003f2700728c */ /* 0x000fe4000bf05270 */
[----:B------:R-:W-:Y:S02]  /*7ae0*/  UISETP.NE.AND UP1, UPT, UR20, 0x1, UPT ;  /* 0x000000011400788c */ /* 0x000fe4000bf25270 */
[----:B------:R-:W-:Y:S01]  /*7af0*/  USEL UR4, UR39, UR4, UP0 ;  /* 0x0000000427047287 */ /* 0x000fe20008000000 */
[----:B------:R-:W-:-:S03]  /*7b00*/  UMOV UR21, 0x9b8 ;  /* 0x000009b800157882 */ /* 0x000fc60000000000 */
[----:B------:R-:W-:Y:S01]  /*7b10*/  UISETP.GT.AND UP2, UPT, UR4, 0x1, UPT ;  /* 0x000000010400788c */ /* 0x000fe2000bf44270 */
[----:B------:R-:W-:Y:S01]  /*7b20*/  PLOP3.LUT P1, PT, PT, PT, UP1, 0x80, 0x0 ;  /* 0x000000000000781c */ /* 0x000fe20003f2f018 */
[----:B------:R-:W-:Y:S02]  /*7b30*/  UISETP.NE.U32.AND UP0, UPT, UR14, URZ, UPT ;  /* 0x0000003f0e00728c */ /* 0x000fe4000bf05070 */
[----:B------:R-:W-:Y:S01]  /*7b40*/  USEL UR21, UR21, 0x978, UP2 ;  /* 0x0000097815157887 */ /* 0x000fe20009000000 */
[----:B-1----:R-:W-:Y:S01]  /*7b50*/  IMAD.U32 R12, RZ, RZ, UR44 ;  /* 0x0000002cff0c7e24 */ /* 0x002fe2000f8e00ff */
[----:B------:R-:W-:Y:S01]  /*7b60*/  UISETP.NE.AND.EX UP0, UPT, UR15, URZ, UPT, UP0 ;  /* 0x0000003f0f00728c */ /* 0x000fe2000bf05300 */
[----:B------:R-:W-:Y:S02]  /*7b70*/  UMOV UR4, URZ ;  /* 0x0000003f00047c82 */ /* 0x000fe40008000000 */
[----:B---3--:R-:W-:Y:S01]  /*7b80*/  IMAD R12, R12, 0x80, R179 ;  /* 0x000000800c0c7824 */ /* 0x008fe200078e02b3 */
[----:B------:R-:W-:Y:S01]  /*7b90*/  USEL UR46, UR46, URZ, !UP0 ;  /* 0x0000003f2e2e7287 */ /* 0x000fe2000c000000 */
[----:B------:R-:W-:Y:S01]  /*7ba0*/  @UP1 ULDC UR23, c[0x0][0xbec] ;  /* 0x0002fb0000171ab9 */ /* 0x000fe20000000800 */
[----:B------:R-:W-:-:S02]  /*7bb0*/  USEL UR9, UR42, URZ, UP2 ;  /* 0x0000003f2a097287 */ /* 0x000fc40009000000 */
[----:B------:R-:W-:Y:S01]  /*7bc0*/  @P1 IMAD.HI.U32 R4, R12, UR23, RZ ;  /* 0x000000170c041c27 */ /* 0x000fe2000f8e00ff */
[----:B------:R-:W-:Y:S01]  /*7bd0*/  @UP1 ULDC UR26, c[0x0][0xbf0] ;  /* 0x0002fc00001a1ab9 */ /* 0x000fe20000000800 */
[----:B------:R-:W-:Y:S01]  /*7be0*/  ULDC.64 UR16, c[0x0][UR21+0x220] ;  /* 0x0000880015107abb */ /* 0x000fe20008000a00 */
[----:B------:R-:W-:Y:S01]  /*7bf0*/  USEL UR45, UR45, URZ, !UP0 ;  /* 0x0000003f2d2d7287 */ /* 0x000fe2000c000000 */
[----:B------:R-:W-:Y:S01]  /*7c00*/  ULDC.64 UR14, c[0x0][UR21+0x218] ;  /* 0x00008600150e7abb */ /* 0x000fe20008000a00 */
[----:B------:R-:W-:Y:S01]  /*7c10*/  ULDC.64 UR18, c[0x0][UR21+0x228] ;  /* 0x00008a0015127abb */ /* 0x000fe20008000a00 */
[----:B------:R-:W-:Y:S01]  /*7c20*/  UIMAD UR17, UR17, UR46, URZ ;  /* 0x0000002e111172a4 */ /* 0x000fe2000f8e023f */
[----:B------:R-:W-:Y:S01]  /*7c30*/  IMAD.MOV.U32 R3, RZ, RZ, R12 ;  /* 0x000000ffff037224 */ /* 0x000fe200078e000c */
[----:B------:R-:W-:Y:S02]  /*7c40*/  UIMAD.WIDE.U32 UR12, UR14, UR43, URZ ;  /* 0x0000002b0e0c72a5 */ /* 0x000fe4000f8e003f */
[----:B------:R-:W-:-:S02]  /*7c50*/  UIMAD UR22, UR15, UR43, URZ ;  /* 0x0000002b0f1672a4 */ /* 0x000fc4000f8e023f */
[----:B------:R-:W-:Y:S01]  /*7c60*/  UIMAD.WIDE.U32 UR24, UR18, UR9, URZ ;  /* 0x00000009121872a5 */ /* 0x000fe2000f8e003f */
[----:B------:R-:W-:Y:S01]  /*7c70*/  @P1 SHF.R.U32.HI R3, RZ, UR26, R4 ;  /* 0x0000001aff031c19 */ /* 0x000fe20008011604 */
[----:B------:R-:W-:Y:S02]  /*7c80*/  UIMAD UR9, UR19, UR9, URZ ;  /* 0x00000009130972a4 */ /* 0x000fe4000f8e023f */
[----:B------:R-:W-:Y:S02]  /*7c90*/  UIMAD.WIDE.U32 UR14, UR16, UR46, URZ ;  /* 0x0000002e100e72a5 */ /* 0x000fe4000f8e003f */
[----:B------:R-:W-:Y:S02]  /*7ca0*/  UIMAD UR17, UR16, UR45, UR17 ;  /* 0x0000002d101172a4 */ /* 0x000fe4000f8e0211 */
[----:B------:R-:W-:Y:S02]  /*7cb0*/  UIADD3 UR22, UR13, UR22, URZ ;  /* 0x000000160d167290 */ /* 0x000fe4000fffe03f */
[----:B------:R-:W-:Y:S01]  /*7cc0*/  UIADD3 UR13, UR25, UR9, URZ ;  /* 0x00000009190d7290 */ /* 0x000fe2000fffe03f */
[----:B0-----:R-:W-:Y:S01]  /*7cd0*/  IMAD.U32 R8, RZ, RZ, UR24 ;  /* 0x00000018ff087e24 */ /* 0x001fe2000f8e00ff */
[----:B------:R-:W-:Y:S01]  /*7ce0*/  UIADD3 UR9, UR15, UR17, URZ ;  /* 0x000000110f097290 */ /* 0x000fe2000fffe03f */
[----:B------:R-:W-:-:S03]  /*7cf0*/  SHF.R.S32.HI R4, RZ, 0x1f, R3 ;  /* 0x0000001fff047819 */ /* 0x000fc60000011403 */
[----:B------:R-:W-:Y:S01]  /*7d00*/  IMAD.U32 R9, RZ, RZ, UR13 ;  /* 0x0000000dff097e24 */ /* 0x000fe2000f8e00ff */
[----:B----4-:R-:W-:Y:S01]  /*7d10*/  @P0 R2UR UR4, R7 ;  /* 0x00000000070402ca */ /* 0x010fe200000e0000 */
[----:B------:R-:W-:-:S04]  /*7d20*/  IMAD.MOV R7, RZ, RZ, -R3 ;  /* 0x000000ffff077224 */ /* 0x000fc800078e0a03 */
[----:B------:R-:W-:-:S08]  /*7d30*/  IMAD R7, R7, UR20, R12 ;  /* 0x0000001407077c24 */ /* 0x000fd0000f8e020c */
[----:B------:R-:W-:Y:S02]  /*7d40*/  UIADD3 UR12, UP0, UP3, UR14, UR12, UR4 ;  /* 0x0000000c0e0c7290 */ /* 0x000fe4000fb1e004 */
[----:B------:R-:W-:Y:S01]  /*7d50*/  USHF.R.S32.HI UR16, URZ, 0x1f, UR4 ;  /* 0x0000001f3f107899 */ /* 0x000fe20008011404 */
[----:B------:R-:W-:Y:S01]  /*7d60*/  ULDC.64 UR14, c[0x0][0xba8] ;  /* 0x0002ea00000e7ab9 */ /* 0x000fe20000000a00 */
[----:B------:R-:W-:Y:S02]  /*7d70*/  @!UP2 ULDC UR14, c[0x0][0xb50] ;  /* 0x0002d400000eaab9 */ /* 0x000fe40000000800 */
[----:B------:R-:W-:Y:S01]  /*7d80*/  UIADD3.X UR9, UR9, UR22, UR16, UP0, UP3 ;  /* 0x0000001609097290 */ /* 0x000fe200087e6410 */
[----:B------:R-:W-:Y:S01]  /*7d90*/  IADD3 R8, P2, P3, R3, UR12, R8 ;  /* 0x0000000c03087c10 */ /* 0x000fe2000fb5e008 */
[----:B------:R-:W-:Y:S01]  /*7da0*/  ULDC.64 UR12, c[0x0][UR21+0x210] ;  /* 0x00008400150c7abb */ /* 0x000fe20008000a00 */
[----:B------:R-:W-:Y:S01]  /*7db0*/  SHF.R.S32.HI R3, RZ, 0x1f, R7 ;  /* 0x0000001fff037819 */ /* 0x000fe20000011407 */
[----:B------:R-:W-:Y:S01]  /*7dc0*/  IMAD R10, R7, UR13, RZ ;  /* 0x0000000d070a7c24 */ /* 0x000fe2000f8e02ff */
[----:B------:R-:W-:Y:S01]  /*7dd0*/  @!UP2 ULDC UR15, c[0x0][0xb54] ;  /* 0x0002d500000faab9 */ /* 0x000fe20000000800 */
[----:B------:R-:W-:-:S02]  /*7de0*/  IADD3.X R9, R4, UR9, R9, P2, P3 ;  /* 0x0000000904097c10 */ /* 0x000fc400097e6409 */
[----:B------:R-:W-:Y:S02]  /*7df0*/  IMAD R3, R3, UR12, R10 ;  /* 0x0000000c03037c24 */ /* 0x000fe4000f8e020a */
[----:B------:R-:W-:-:S04]  /*7e00*/  IMAD.WIDE.U32 R8, R7, UR12, R8 ;  /* 0x0000000c07087c25 */ /* 0x000fc8000f8e0008 */
[----:B------:R-:W-:Y:S01]  /*7e10*/  IMAD.IADD R3, R9, 0x1, R3 ;  /* 0x0000000109037824 */ /* 0x000fe200078e0203 */
[----:B------:R-:W-:Y:S01]  /*7e20*/  LEA R4, P2, R8, UR14, 0x2 ;  /* 0x0000000e08047c11 */ /* 0x000fe2000f8410ff */
[----:B------:R-:W-:Y:S01]  /*7e30*/  ULDC UR9, c[0x0][0xa88] ;  /* 0x0002a20000097ab9 */ /* 0x000fe20000000800 */
[----:B-----5:R-:W-:Y:S02]  /*7e40*/  @P4 R2UR UR9, R0 ;  /* 0x00000000000942ca */ /* 0x020fe400000e0000 */
[----:B------:R-:W-:Y:S01]  /*7e50*/  LEA.HI.X R3, R8, UR15, R3, 0x2, P2 ;  /* 0x0000000f08037c11 */ /* 0x000fe200090f1403 */
[----:B--2---:R-:W-:-:S12]  /*7e60*/  @P4 BRA `(.L_x_9414) ;  /* 0x0000000000184947 */ /* 0x004fd80003800000 */
[----:B------:R-:W-:Y:S05]  /*7e70*/  @!P0 BRA `(.L_x_9414) ;  /* 0x0000000000148947 */ /* 0x000fea0003800000 */
[----:B------:R-:W2:Y:S04]  /*7e80*/  LDG.E R7, desc[UR40][R20.64] ;  /* 0x0000002814077981 */ /* 0x000ea8000c1e1900 */
[----:B------:R-:W3:Y:S01]  /*7e90*/  LDG.E R0, desc[UR40][R20.64+0x4] ;  /* 0x0000042814007981 */ /* 0x000ee2000c1e1900 */
[----:B--2---:R-:W-:Y:S02]  /*7ea0*/  R2UR UR12, R7 ;  /* 0x00000000070c72ca */ /* 0x004fe400000e0000 */
[----:B---3--:R-:W-:-:S13]  /*7eb0*/  R2UR UR9, R0 ;  /* 0x00000000000972ca */ /* 0x008fda00000e0000 */
[----:B------:R-:W-:-:S12]  /*7ec0*/  UIADD3 UR9, -UR12, UR9, URZ ;  /* 0x000000090c097290 */ /* 0x000fd8000fffe13f */
.L_x_9414:
[----:B------:R-:W2:Y:S01]  /*7ed0*/  LDL R0, [R1+0x30] ;  /* 0x0000300001007983 */ /* 0x000ea20000100800 */
[----:B------:R-:W-:Y:S01]  /*7ee0*/  IMAD.U32 R13, RZ, RZ, UR44 ;  /* 0x0000002cff0d7e24 */ /* 0x000fe2000f8e00ff */
[----:B------:R-:W-:Y:S01]  /*7ef0*/  UIMAD UR9, UR9, UR20, URZ ;  /* 0x00000014090972a4 */ /* 0x000fe2000f8e023f */
[----:B------:R-:W-:Y:S01]  /*7f00*/  LOP3.LUT P0, RZ, R222, 0x3, RZ, 0xc0, !PT ;  /* 0x00000003deff7812 */ /* 0x000fe2000780c0ff */
[----:B------:R-:W-:Y:S04]  /*7f10*/  SHFL.IDX PT, R8, R4, RZ, 0x1c1f ;  /* 0x001c1fff04087589 */ /* 0x000fe800000e0000 */
[----:B------:R-:W0:Y:S04]  /*7f20*/  SHFL.IDX PT, R9, R3, RZ, 0x1c1f ;  /* 0x001c1fff03097589 */ /* 0x000e2800000e0000 */
[----:B------:R-:W-:Y:S04]  /*7f30*/  SHFL.IDX PT, R10, R4, 0x1, 0x1c1f ;  /* 0x003c1f00040a7f89 */ /* 0x000fe800000e0000 */
[----:B------:R-:W1:Y:S01]  /*7f40*/  SHFL.IDX PT, R11, R3, 0x1, 0x1c1f ;  /* 0x003c1f00030b7f89 */ /* 0x000e6200000e0000 */
[----:B--2---:R-:W-:-:S04]  /*7f50*/  IMAD R13, R13, 0x80, R0 ;  /* 0x000000800d0d7824 */ /* 0x004fc800078e0200 */
[C---:B------:R-:W-:Y:S01]  /*7f60*/  VIADD R0, R13.reuse, 0x8 ;  /* 0x000000080d007836 */ /* 0x040fe20000000000 */
[----:B------:R-:W-:-:S04]  /*7f70*/  ISETP.GE.OR P2, PT, R13, UR9, P0 ;  /* 0x000000090d007c0c */ /* 0x000fc80008746670 */
[----:B------:R-:W-:-:S09]  /*7f80*/  ISETP.GE.OR P0, PT, R0, UR9, P0 ;  /* 0x0000000900007c0c */ /* 0x000fd20008706670 */
[----:B0-----:R0:W-:Y:S04]  /*7f90*/  @!P2 ST.E desc[UR40][R8.64], R5 ;  /* 0x000000050800a985 */ /* 0x0011e8000c101928 */
[----:B-1----:R0:W-:Y:S01]  /*7fa0*/  @!P0 ST.E desc[UR40][R10.64], R6 ;  /* 0x000000060a008985 */ /* 0x0021e2000c101928 */
[----:B------:R-:W-:-:S13]  /*7fb0*/  PLOP3.LUT P0, PT, PT, PT, UP2, 0x80, 0x0 ;  /* 0x000000000000781c */ /* 0x000fda0003f0f028 */
[----:B0-----:R-:W-:Y:S05]  /*7fc0*/  @P0 BRA `(.L_x_9415) ;  /* 0x0000001000100947 */ /* 0x001fea0003800000 */
[----:B------:R-:W0:Y:S01]  /*7fd0*/  S2R R0, SR_TID.X ;  /* 0x0000000000007919 */ /* 0x000e220000002100 */
[----:B------:R-:W-:Y:S01]  /*7fe0*/  ULDC.64 UR14, c[0x0][0xaa0] ;  /* 0x0002a800000e7ab9 */ /* 0x000fe20000000a00 */
[----:B0-----:R-:W-:-:S05]  /*7ff0*/  VIADD R0, R0, 0xffffff80 ;  /* 0xffffff8000007836 */ /* 0x001fca0000000000 */
[----:B------:R-:W-:-:S04]  /*8000*/  SHF.R.S32.HI R3, RZ, 0x1f, R0 ;  /* 0x0000001fff037819 */ /* 0x000fc80000011400 */
[----:B------:R-:W-:-:S04]  /*8010*/  LEA.HI R3, R3, R0, RZ, 0x3 ;  /* 0x0000000003037211 */ /* 0x000fc800078f18ff */
[----:B------:R-:W-:Y:S02]  /*8020*/  LOP3.LUT R5, R3, 0xfffffff8, RZ, 0xc0, !PT ;  /* 0xfffffff803057812 */ /* 0x000fe400078ec0ff */
[----:B------:R-:W-:-:S03]  /*8030*/  SHF.R.S32.HI R81, RZ, 0x3, R3 ;  /* 0x00000003ff517819 */ /* 0x000fc60000011403 */
[----:B------:R-:W-:Y:S02]  /*8040*/  IMAD.IADD R20, R0, 0x1, -R5 ;  /* 0x0000000100147824 */ /* 0x000fe400078e0a05 */
[----:B------:R-:W-:Y:S02]  /*8050*/  IMAD.MOV.U32 R5, RZ, RZ, 0x2 ;  /* 0x00000002ff057424 */ /* 0x000fe400078e00ff */
[----:B------:R-:W-:-:S04]  /*8060*/  IMAD.SHL.U32 R0, R20, 0x8, RZ ;  /* 0x0000000814007824 */ /* 0x000fc800078e00ff */
[----:B------:R-:W-:-:S04]  /*8070*/  IMAD R4, R81, 0x40, R0 ;  /* 0x0000004051047824 */ /* 0x000fc800078e0200 */
[----:B------:R-:W-:-:S03]  /*8080*/  IMAD.WIDE R4, R4, R5, UR10 ;  /* 0x0000000a04047e25 */ /* 0x000fc6000f8e0205 */
[C---:B------:R-:W-:Y:S02]  /*8090*/  IADD3 R25, P2, R4.reuse, 0x3000, RZ ;  /* 0x0000300004197810 */ /* 0x040fe40007f5e0ff */
[C---:B------:R-:W-:Y:S02]  /*80a0*/  IADD3 R9, P4, R4.reuse, 0x1000, RZ ;  /* 0x0000100004097810 */ /* 0x040fe40007f9e0ff */
[----:B------:R-:W-:Y:S02]  /*80b0*/  LOP3.LUT R24, R25, 0x380, RZ, 0xc0, !PT ;  /* 0x0000038019187812 */ /* 0x000fe400078ec0ff */
[----:B------:R-:W-:Y:S02]  /*80c0*/  IADD3 R13, P3, R4, 0x2000, RZ ;  /* 0x00002000040d7810 */ /* 0x000fe40007f7e0ff */
[----:B------:R-:W-:Y:S01]  /*80d0*/  SHF.R.U64 R24, R24, 0x3, RZ ;  /* 0x0000000318187819 */ /* 0x000fe200000012ff */
[----:B------:R-:W-:Y:S01]  /*80e0*/  UIMAD UR12, UR16, UR14, URZ ;  /* 0x0000000e100c72a4 */ /* 0x000fe2000f8e023f */
[----:B------:R-:W-:-:S02]  /*80f0*/  LOP3.LUT R8, R9, 0x380, RZ, 0xc0, !PT ;  /* 0x0000038009087812 */ /* 0x000fc400078ec0ff */
[----:B------:R-:W-:Y:S01]  /*8100*/  LOP3.LUT R24, R24, R25, RZ, 0x3c, !PT ;  /* 0x0000001918187212 */ /* 0x000fe200078e3cff */
[--C-:B------:R-:W-:Y:S01]  /*8110*/  IMAD.X R25, RZ, RZ, R5.reuse, P2 ;  /* 0x000000ffff197224 */ /* 0x100fe200010e0605 */
[----:B------:R-:W-:Y:S02]  /*8120*/  IADD3 R49, P2, R4, 0x9000, RZ ;  /* 0x0000900004317810 */ /* 0x000fe40007f5e0ff */
[----:B------:R-:W-:Y:S02]  /*8130*/  LOP3.LUT R12, R13, 0x380, RZ, 0xc0, !PT ;  /* 0x000003800d0c7812 */ /* 0x000fe400078ec0ff */
[----:B------:R-:W-:Y:S01]  /*8140*/  LOP3.LUT R48, R49, 0x380, RZ, 0xc0, !PT ;  /* 0x0000038031307812 */ /* 0x000fe200078ec0ff */
[----:B------:R-:W-:Y:S01]  /*8150*/  UIMAD UR12, UR4, UR15, UR12 ;  /* 0x0000000f040c72a4 */ /* 0x000fe2000f8e020c */
[----:B------:R-:W-:Y:S01]  /*8160*/  SHF.R.U64 R8, R8, 0x3, RZ ;  /* 0x0000000308087819 */ /* 0x000fe200000012ff */
[----:B------:R-:W-:Y:S01]  /*8170*/  UIMAD.WIDE.U32 UR10, UR4, UR14, URZ ;  /* 0x0000000e040a72a5 */ /* 0x000fe2000f8e003f */
[----:B------:R-:W-:Y:S01]  /*8180*/  SHF.R.U64 R48, R48, 0x3, RZ ;  /* 0x0000000330307819 */ /* 0x000fe200000012ff */
[----:B------:R-:W-:Y:S01]  /*8190*/  IMAD.U32 R78, RZ, RZ, UR44 ;  /* 0x0000002cff4e7e24 */ /* 0x000fe2000f8e00ff */
[----:B------:R-:W-:Y:S01]  /*81a0*/  SHF.R.U64 R12, R12, 0x3, RZ ;  /* 0x000000030c0c7819 */ /* 0x000fe200000012ff */
[----:B------:R-:W5:Y:S01]  /*81b0*/  LD.E.128 R24, desc[UR40][R24.64] ;  /* 0x0000002818187980 */ /* 0x000f62000c101d00 */
[----:B------:R-:W-:Y:S01]  /*81c0*/  LOP3.LUT R48, R48, R49, RZ, 0x3c, !PT ;  /* 0x0000003130307212 */ /* 0x000fe200078e3cff */
[--C-:B------:R-:W-:Y:S01]  /*81d0*/  IMAD.X R49, RZ, RZ, R5.reuse, P2 ;  /* 0x000000ffff317224 */ /* 0x100fe200010e0605 */
[----:B------:R-:W-:Y:S01]  /*81e0*/  IADD3 R6, P2, R4, 0xf000, RZ ;  /* 0x0000f00004067810 */ /* 0x000fe20007f5e0ff */
[----:B------:R-:W-:Y:S01]  /*81f0*/  UIADD3 UR11, UR11, UR12, URZ ;  /* 0x0000000c0b0b7290 */ /* 0x000fe2000fffe03f */
[----:B------:R-:W-:Y:S01]  /*8200*/  LOP3.LUT R8, R8, R9, RZ, 0x3c, !PT ;  /* 0x0000000908087212 */ /* 0x000fe200078e3cff */
[--C-:B------:R-:W-:Y:S01]  /*8210*/  IMAD.X R9, RZ, RZ, R5.reuse, P4 ;  /* 0x000000ffff097224 */ /* 0x100fe200020e0605 */
[----:B------:R-:W-:Y:S01]  /*8220*/  LOP3.LUT R3, R6, 0x380, RZ, 0xc0, !PT ;  /* 0x0000038006037812 */ /* 0x000fe200078ec0ff */
[----:B------:R-:W-:Y:S01]  /*8230*/  ULDC.64 UR12, c[0x0][0xae8] ;  /* 0x0002ba00000c7ab9 */ /* 0x000fe20000000a00 */
[----:B------:R-:W-:Y:S01]  /*8240*/  LOP3.LUT R12, R12, R13, RZ, 0x3c, !PT ;  /* 0x0000000d0c0c7212 */ /* 0x000fe200078e3cff */
[----:B------:R-:W-:Y:S01]  /*8250*/  IMAD.X R13, RZ, RZ, R5, P3 ;  /* 0x000000ffff0d7224 */ /* 0x000fe200018e0605 */
[----:B------:R-:W-:Y:S01]  /*8260*/  SHF.R.U64 R3, R3, 0x3, RZ ;  /* 0x0000000303037819 */ /* 0x000fe200000012ff */
[----:B------:R-:W-:Y:S01]  /*8270*/  UIMAD.WIDE.U32 UR10, UR43, UR12, UR10 ;  /* 0x0000000c2b0a72a5 */ /* 0x000fe2000f8e000a */
[----:B------:R-:W-:-:S02]  /*8280*/  IADD3 R29, P0, R4, 0x4000, RZ ;  /* 0x00004000041d7810 */ /* 0x000fc40007f1e0ff */
[C---:B------:R-:W-:Y:S02]  /*8290*/  IADD3 R33, P6, R4.reuse, 0x5000, RZ ;  /* 0x0000500004217810 */ /* 0x040fe40007fde0ff */
[----:B------:R-:W-:Y:S01]  /*82a0*/  IADD3 R37, P5, R4, 0x6000, RZ ;  /* 0x0000600004257810 */ /* 0x000fe20007fbe0ff */
[----:B------:R-:W-:Y:S01]  /*82b0*/  USHF.R.S32.HI UR4, URZ, 0x1f, UR46 ;  /* 0x0000001f3f047899 */ /* 0x000fe2000801142e */
[----:B------:R-:W-:Y:S01]  /*82c0*/  LOP3.LUT R72, R3, R6, RZ, 0x3c, !PT ;  /* 0x0000000603487212 */ /* 0x000fe200078e3cff */
[----:B------:R-:W-:Y:S01]  /*82d0*/  IMAD R3, R20, 0x20, R81 ;  /* 0x0000002014037824 */ /* 0x000fe200078e0251 */
[C---:B------:R-:W-:Y:S01]  /*82e0*/  IADD3 R41, P4, R4.reuse, 0x7000, RZ ;  /* 0x0000700004297810 */ /* 0x040fe20007f9e0ff */
[----:B------:R-:W-:Y:S01]  /*82f0*/  @UP1 ULDC UR14, c[0x0][0xbec] ;  /* 0x0002fb00000e1ab9 */ /* 0x000fe20000000800 */
[----:B------:R-:W-:Y:S01]  /*8300*/  IADD3 R45, P3, R4, 0x8000, RZ ;  /* 0x00008000042d7810 */ /* 0x000fe20007f7e0ff */
[----:B------:R-:W-:Y:S01]  /*8310*/  IMAD R78, R78, 0x80, R3 ;  /* 0x000000804e4e7824 */ /* 0x000fe200078e0203 */
[----:B------:R-:W-:Y:S01]  /*8320*/  LOP3.LUT R28, R29, 0x380, RZ, 0xc0, !PT ;  /* 0x000003801d1c7812 */ /* 0x000fe200078ec0ff */
[----:B------:R-:W-:Y:S01]  /*8330*/  UIMAD UR11, UR43, UR13, UR11 ;  /* 0x0000000d2b0b72a4 */ /* 0x000fe2000f8e020b */
[----:B------:R-:W-:Y:S01]  /*8340*/  LOP3.LUT R32, R33, 0x380, RZ, 0xc0, !PT ;  /* 0x0000038021207812 */ /* 0x000fe200078ec0ff */
[----:B------:R-:W-:Y:S01]  /*8350*/  IMAD.X R73, RZ, RZ, R5, P2 ;  /* 0x000000ffff497224 */ /* 0x000fe200010e0605 */
[----:B------:R-:W-:Y:S01]  /*8360*/  LOP3.LUT R36, R37, 0x380, RZ, 0xc0, !PT ;  /* 0x0000038025247812 */ /* 0x000fe200078ec0ff */
[----:B------:R-:W-:Y:S01]  /*8370*/  ULDC.64 UR12, c[0x0][0xaf0] ;  /* 0x0002bc00000c7ab9 */ /* 0x000fe20000000a00 */
[----:B------:R-:W-:Y:S01]  /*8380*/  LOP3.LUT R40, R41, 0x380, RZ, 0xc0, !PT ;  /* 0x0000038029287812 */ /* 0x000fe200078ec0ff */
[----:B------:R-:W5:Y:S01]  /*8390*/  LD.E.128 R8, desc[UR40][R8.64] ;  /* 0x0000002808087980 */ /* 0x000f62000c101d00 */
[----:B------:R-:W-:Y:S01]  /*83a0*/  LOP3.LUT R44, R45, 0x380, RZ, 0xc0, !PT ;  /* 0x000003802d2c7812 */ /* 0x000fe200078ec0ff */
[----:B------:R-:W-:Y:S01]  /*83b0*/  UIMAD UR4, UR4, UR12, URZ ;  /* 0x0000000c040472a4 */ /* 0x000fe2000f8e023f */
[----:B------:R-:W-:Y:S01]  /*83c0*/  SHF.R.U64 R28, R28, 0x3, RZ ;  /* 0x000000031c1c7819 */ /* 0x000fe200000012ff */
[----:B------:R-:W-:Y:S01]  /*83d0*/  @P1 IMAD.HI.U32 R20, R78, UR14, RZ ;  /* 0x0000000e4e141c27 */ /* 0x000fe2000f8e00ff */
[----:B------:R-:W-:Y:S01]  /*83e0*/  SHF.R.U64 R32, R32, 0x3, RZ ;  /* 0x0000000320207819 */ /* 0x000fe200000012ff */
[----:B------:R-:W5:Y:S01]  /*83f0*/  LD.E.128 R12, desc[UR40][R12.64] ;  /* 0x000000280c0c7980 */ /* 0x000f62000c101d00 */
[----:B------:R-:W-:-:S02]  /*8400*/  SHF.R.U64 R36, R36, 0x3, RZ ;  /* 0x0000000324247819 */ /* 0x000fc400000012ff */
[----:B------:R-:W-:Y:S01]  /*8410*/  SHF.R.U64 R40, R40, 0x3, RZ ;  /* 0x0000000328287819 */ /* 0x000fe200000012ff */
[----:B------:R-:W-:Y:S01]  /*8420*/  IMAD.MOV.U32 R3, RZ, RZ, R78 ;  /* 0x000000ffff037224 */ /* 0x000fe200078e004e */
[----:B------:R-:W-:Y:S01]  /*8430*/  SHF.R.U64 R44, R44, 0x3, RZ ;  /* 0x000000032c2c7819 */ /* 0x000fe200000012ff */
[----:B------:R-:W-:Y:S01]  /*8440*/  UIMAD.WIDE.U32 UR10, UR46, UR12, UR10 ;  /* 0x0000000c2e0a72a5 */ /* 0x000fe2000f8e000a */
[----:B------:R-:W-:Y:S01]  /*8450*/  LOP3.LUT R28, R28, R29, RZ, 0x3c, !PT ;  /* 0x0000001d1c1c7212 */ /* 0x000fe200078e3cff */
[----:B------:R-:W-:Y:S01]  /*8460*/  UIMAD UR4, UR46, UR13, UR4 ;  /* 0x0000000d2e0472a4 */ /* 0x000fe2000f8e0204 */
[----:B------:R-:W-:Y:S01]  /*8470*/  LOP3.LUT R32, R32, R33, RZ, 0x3c, !PT ;  /* 0x0000002120207212 */ /* 0x000fe200078e3cff */
[----:B------:R-:W-:Y:S01]  /*8480*/  @UP1 ULDC UR12, c[0x0][0xbf0] ;  /* 0x0002fc00000c1ab9 */ /* 0x000fe20000000800 */
[----:B------:R-:W-:Y:S01]  /*8490*/  LOP3.LUT R36, R36, R37, RZ, 0x3c, !PT ;  /* 0x0000002524247212 */ /* 0x000fe200078e3cff */
[--C-:B------:R-:W-:Y:S01]  /*84a0*/  IMAD.X R29, RZ, RZ, R5.reuse, P0 ;  /* 0x000000ffff1d7224 */ /* 0x100fe200000e0605 */
[----:B------:R-:W-:Y:S01]  /*84b0*/  LOP3.LUT R40, R40, R41, RZ, 0x3c, !PT ;  /* 0x0000002928287212 */ /* 0x000fe200078e3cff */
[--C-:B------:R-:W-:Y:S01]  /*84c0*/  IMAD.X R33, RZ, RZ, R5.reuse, P6 ;  /* 0x000000ffff217224 */ /* 0x100fe200030e0605 */
[----:B------:R-:W-:Y:S01]  /*84d0*/  LOP3.LUT R44, R44, R45, RZ, 0x3c, !PT ;  /* 0x0000002d2c2c7212 */ /* 0x000fe200078e3cff */
[--C-:B------:R-:W-:Y:S01]  /*84e0*/  IMAD.X R37, RZ, RZ, R5.reuse, P5 ;  /* 0x000000ffff257224 */ /* 0x100fe200028e0605 */
[----:B------:R-:W-:Y:S01]  /*84f0*/  @P1 SHF.R.U32.HI R3, RZ, UR12, R20 ;  /* 0x0000000cff031c19 */ /* 0x000fe20008011614 */
[--C-:B------:R-:W-:Y:S01]  /*8500*/  IMAD.X R41, RZ, RZ, R5.reuse, P4 ;  /* 0x000000ffff297224 */ /* 0x100fe200020e0605 */
[C---:B------:R-:W-:Y:S01]  /*8510*/  IADD3 R53, P0, R4.reuse, 0xa000, RZ ;  /* 0x0000a00004357810 */ /* 0x040fe20007f1e0ff */
[----:B------:R-:W-:Y:S01]  /*8520*/  IMAD.X R45, RZ, RZ, R5, P3 ;  /* 0x000000ffff2d7224 */ /* 0x000fe200018e0605 */
[C---:B------:R-:W-:Y:S01]  /*8530*/  IADD3 R57, P6, R4.reuse, 0xb000, RZ ;  /* 0x0000b00004397810 */ /* 0x040fe20007fde0ff */
[----:B------:R-:W-:Y:S01]  /*8540*/  UIADD3 UR4, UR11, UR4, URZ ;  /* 0x000000040b047290 */ /* 0x000fe2000fffe03f */
[C---:B------:R-:W-:Y:S01]  /*8550*/  IADD3 R61, P5, R4.reuse, 0xc000, RZ ;  /* 0x0000c000043d7810 */ /* 0x040fe20007fbe0ff */
[--C-:B------:R-:W-:Y:S01]  /*8560*/  IMAD.MOV R77, RZ, RZ, -R3.reuse ;  /* 0x000000ffff4d7224 */ /* 0x100fe200078e0a03 */
[C---:B------:R-:W-:Y:S01]  /*8570*/  IADD3 R65, P4, R4.reuse, 0xd000, RZ ;  /* 0x0000d00004417810 */ /* 0x040fe20007f9e0ff */
[----:B------:R-:W-:Y:S01]  /*8580*/  IMAD.U32 R20, RZ, RZ, UR10 ;  /* 0x0000000aff147e24 */ /* 0x000fe2000f8e00ff */
[----:B------:R-:W-:Y:S01]  /*8590*/  IADD3 R69, P3, R4, 0xe000, RZ ;  /* 0x0000e00004457810 */ /* 0x000fe20007f7e0ff */
[----:B------:R-:W-:Y:S01]  /*85a0*/  IMAD.U32 R21, RZ, RZ, UR11 ;  /* 0x0000000bff157e24 */ /* 0x000fe2000f8e00ff */
[----:B------:R-:W-:Y:S01]  /*85b0*/  SHF.R.S32.HI R76, RZ, 0x1f, R3 ;  /* 0x0000001fff4c7819 */ /* 0x000fe20000011403 */
[----:B------:R-:W-:Y:S01]  /*85c0*/  ULDC.64 UR10, c[0x0][0xae0] ;  /* 0x0002b800000a7ab9 */ /* 0x000fe20000000a00 */
[----:B------:R-:W-:Y:S01]  /*85d0*/  LOP3.LUT R52, R53, 0x380, RZ, 0xc0, !PT ;  /* 0x0000038035347812 */ /* 0x000fe200078ec0ff */
[----:B------:R-:W5:Y:S01]  /*85e0*/  LD.E.128 R28, desc[UR40][R28.64] ;  /* 0x000000281c1c7980 */ /* 0x000f62000c101d00 */
[----:B------:R-:W-:-:S02]  /*85f0*/  LOP3.LUT R56, R57, 0x380, RZ, 0xc0, !PT ;  /* 0x0000038039387812 */ /* 0x000fc400078ec0ff */
[----:B------:R-:W-:Y:S01]  /*8600*/  LOP3.LUT R60, R61, 0x380, RZ, 0xc0, !PT ;  /* 0x000003803d3c7812 */ /* 0x000fe200078ec0ff */
[----:B------:R-:W5:Y:S01]  /*8610*/  LD.E.128 R32, desc[UR40][R32.64] ;  /* 0x0000002820207980 */ /* 0x000f62000c101d00 */
[----:B------:R-:W-:Y:S02]  /*8620*/  LOP3.LUT R64, R65, 0x380, RZ, 0xc0, !PT ;  /* 0x0000038041407812 */ /* 0x000fe400078ec0ff */
[----:B------:R-:W-:Y:S02]  /*8630*/  LOP3.LUT R68, R69, 0x380, RZ, 0xc0, !PT ;  /* 0x0000038045447812 */ /* 0x000fe400078ec0ff */
[----:B------:R-:W-:Y:S01]  /*8640*/  LOP3.LUT R7, R4, 0x380, RZ, 0xc0, !PT ;  /* 0x0000038004077812 */ /* 0x000fe200078ec0ff */
[----:B------:R-:W-:Y:S01]  /*8650*/  IMAD.U32 R21, RZ, RZ, UR4 ;  /* 0x00000004ff157e24 */ /* 0x000fe2000f8e00ff */
[----:B------:R-:W-:Y:S01]  /*8660*/  SHF.R.U64 R52, R52, 0x3, RZ ;  /* 0x0000000334347819 */ /* 0x000fe200000012ff */
[----:B------:R-:W-:Y:S01]  /*8670*/  IMAD R76, R76, UR10, RZ ;  /* 0x0000000a4c4c7c24 */ /* 0x000fe2000f8e02ff */
[----:B------:R-:W-:Y:S01]  /*8680*/  SHF.R.U64 R56, R56, 0x3, RZ ;  /* 0x0000000338387819 */ /* 0x000fe200000012ff */
[----:B------:R-:W-:Y:S01]  /*8690*/  IMAD R77, R77, UR20, R78 ;  /* 0x000000144d4d7c24 */ /* 0x000fe2000f8e024e */
[----:B------:R-:W-:Y:S01]  /*86a0*/  SHF.R.U64 R60, R60, 0x3, RZ ;  /* 0x000000033c3c7819 */ /* 0x000fe200000012ff */
[----:B------:R-:W5:Y:S01]  /*86b0*/  LD.E.128 R36, desc[UR40][R36.64] ;  /* 0x0000002824247980 */ /* 0x000f62000c101d00 */
[----:B------:R-:W-:-:S02]  /*86c0*/  SHF.R.U64 R64, R64, 0x3, RZ ;  /* 0x0000000340407819 */ /* 0x000fc400000012ff */
[----:B------:R-:W-:Y:S01]  /*86d0*/  SHF.R.U64 R68, R68, 0x3, RZ ;  /* 0x0000000344447819 */ /* 0x000fe200000012ff */
[----:B------:R-:W5:Y:S01]  /*86e0*/  LD.E.128 R40, desc[UR40][R40.64] ;  /* 0x0000002828287980 */ /* 0x000f62000c101d00 */
[----:B------:R-:W-:Y:S01]  /*86f0*/  SHF.R.U64 R7, R7, 0x3, RZ ;  /* 0x0000000307077819 */ /* 0x000fe200000012ff */
[C---:B------:R-:W-:Y:S01]  /*8700*/  IMAD.WIDE.U32 R20, R3.reuse, UR10, R20 ;  /* 0x0000000a03147c25 */ /* 0x040fe2000f8e0014 */
[----:B------:R-:W-:Y:S01]  /*8710*/  LOP3.LUT R52, R52, R53, RZ, 0x3c, !PT ;  /* 0x0000003534347212 */ /* 0x000fe200078e3cff */
[----:B------:R-:W5:Y:S01]  /*8720*/  LD.E.128 R44, desc[UR40][R44.64] ;  /* 0x000000282c2c7980 */ /* 0x000f62000c101d00 */
[----:B------:R-:W-:Y:S01]  /*8730*/  LOP3.LUT R56, R56, R57, RZ, 0x3c, !PT ;  /* 0x0000003938387212 */ /* 0x000fe200078e3cff */
[----:B------:R-:W-:Y:S01]  /*8740*/  IMAD R79, R3, UR11, R76 ;  /* 0x0000000b034f7c24 */ /* 0x000fe2000f8e024c */
        /* <DEDUP_REMOVED lines=10> */
[----:B------:R-:W-:Y:S01]  /*87f0*/  ULDC.64 UR10, c[0x0][0xad8] ;  /* 0x0002b600000a7ab9 */ /* 0x000fe20000000a00 */
[----:B------:R-:W-:Y:S01]  /*8800*/  IMAD.IADD R21, R21, 0x1, R79 ;  /* 0x0000000115157824 */ /* 0x000fe200078e024f */
[----:B------:R-:W5:Y:S01]  /*8810*/  LD.E.128 R4, desc[UR40][R4.64] ;  /* 0x0000002804047980 */ /* 0x000f62000c101d00 */
[----:B------:R-:W-:-:S03]  /*8820*/  IMAD R76, R3, UR10, RZ ;  /* 0x0000000a034c7c24 */ /* 0x000fc6000f8e02ff */
[----:B------:R-:W5:Y:S01]  /*8830*/  LD.E.128 R48, desc[UR40][R48.64] ;  /* 0x0000002830307980 */ /* 0x000f62000c101d00 */
[----:B------:R-:W-:-:S03]  /*8840*/  IMAD R3, R77, UR11, R76 ;  /* 0x0000000b4d037c24 */ /* 0x000fc6000f8e024c */
[----:B------:R-:W5:Y:S01]  /*8850*/  LD.E.128 R52, desc[UR40][R52.64] ;  /* 0x0000002834347980 */ /* 0x000f62000c101d00 */
[----:B------:R-:W-:Y:S01]  /*8860*/  IMAD.WIDE.U32 R20, R77, UR10, R20 ;  /* 0x0000000a4d147c25 */ /* 0x000fe2000f8e0014 */
[----:B------:R-:W-:Y:S02]  /*8870*/  ULDC.64 UR10, c[0x0][0xa80] ;  /* 0x0002a000000a7ab9 */ /* 0x000fe40000000a00 */
[----:B------:R-:W5:Y:S04]  /*8880*/  LD.E.128 R56, desc[UR40][R56.64] ;  /* 0x0000002838387980 */ /* 0x000f68000c101d00 */
[----:B------:R-:W5:Y:S04]  /*8890*/  LD.E.128 R60, desc[UR40][R60.64] ;  /* 0x000000283c3c7980 */ /* 0x000f68000c101d00 */
[----:B------:R-:W5:Y:S04]  /*88a0*/  LD.E.128 R64, desc[UR40][R64.64] ;  /* 0x0000002840407980 */ /* 0x000f68000c101d00 */
[----:B------:R-:W5:Y:S04]  /*88b0*/  LD.E.128 R68, desc[UR40][R68.64] ;  /* 0x0000002844447980 */ /* 0x000f68000c101d00 */
        /* <DEDUP_REMOVED lines=9> */
[----:B------:R-:W-:Y:S01]  /*8950*/  LEA R82, P2, R20, UR10, 0x1 ;  /* 0x0000000a14527c11 */ /* 0x000fe2000f8408ff */
[----:B------:R-:W-:Y:S01]  /*8960*/  IMAD R84, R84, 0x80, R81 ;  /* 0x0000008054547824 */ /* 0x000fe200078e0251 */
[----:B------:R-:W-:-:S02]  /*8970*/  UIADD3 UR8, UR8, 0x22820, URZ ;  /* 0x0002282008087890 */ /* 0x000fc4000fffe03f */
[----:B------:R-:W-:Y:S02]  /*8980*/  LEA.HI.X R83, R20, UR11, R3, 0x1, P2 ;  /* 0x0000000b14537c11 */ /* 0x000fe400090f0c03 */
[C---:B------:R-:W-:Y:S01]  /*8990*/  ISETP.GE.AND P2, PT, R84.reuse, UR9, PT ;  /* 0x0000000954007c0c */ /* 0x040fe2000bf46270 */
[----:B------:R-:W-:Y:S01]  /*89a0*/  UPRMT UR8, URZ, 0x654, UR8 ;  /* 0x000006543f087896 */ /* 0x000fe20008000008 */
[C---:B------:R-:W-:Y:S02]  /*89b0*/  VIADD R76, R84.reuse, 0x20 ;  /* 0x00000020544c7836 */ /* 0x040fe40000000000 */
[----:B------:R-:W-:Y:S02]  /*89c0*/  VIADD R77, R84, 0x40 ;  /* 0x00000040544d7836 */ /* 0x000fe40000000000 */
[C---:B------:R-:W-:Y:S02]  /*89d0*/  VIADD R88, R0.reuse, 0x80 ;  /* 0x0000008000587836 */ /* 0x040fe40000000000 */
[----:B------:R-:W-:-:S02]  /*89e0*/  VIADD R90, R0, 0xc0 ;  /* 0x000000c0005a7836 */ /* 0x000fc40000000000 */
[----:B------:R-:W-:Y:S01]  /*89f0*/  VIADD R86, R0, 0x40 ;  /* 0x0000004000567836 */ /* 0x000fe20000000000 */
[----:B0-----:R0:W1:Y:S01]  /*8a00*/  SHFL.IDX PT, R81, R82, RZ, 0x181f ;  /* 0x00181fff52517589 */ /* 0x00106200000e0000 */
[----:B------:R-:W-:Y:S03]  /*8a10*/  BSSY B1, `(.L_x_9416) ;  /* 0x000001b000017945 */ /* 0x000fe60003800000 */
[----:B------:R0:W2:Y:S01]  /*8a20*/  SHFL.IDX PT, R3, R83, RZ, 0x181f ;  /* 0x00181fff53037589 */ /* 0x0000a200000e0000 */
[----:B------:R-:W-:Y:S01]  /*8a30*/  SYNCS.ARRIVE.TRANS64.RED.A1T0 RZ, [UR8], RZ ;  /* 0x000000ffffff79a7 */ /* 0x000fe20008100408 */
[----:B------:R-:W-:Y:S02]  /*8a40*/  ISETP.GE.AND P1, PT, R76, UR9, PT ;  /* 0x000000094c007c0c */ /* 0x000fe4000bf26270 */
[----:B------:R-:W-:Y:S02]  /*8a50*/  ISETP.GE.AND P0, PT, R77, UR9, PT ;  /* 0x000000094d007c0c */ /* 0x000fe4000bf06270 */
[----:B------:R-:W-:-:S02]  /*8a60*/  SHF.R.S32.HI R91, RZ, 0x1f, R0 ;  /* 0x0000001fff5b7819 */ /* 0x000fc40000011400 */
        /* <DEDUP_REMOVED lines=12> */
[----:B-----5:R0:W-:Y:S01]  /*8b30*/  @!P5 ST.E.128 desc[UR40][R20.64], R4 ;  /* 0x000000041400d985 */ /* 0x0201e2000c101d28 */
[----:B------:R-:W-:Y:S02]  /*8b40*/  @!P4 LEA.HI.X R77, R86, R3, R89, 0x1, P6 ;  /* 0x00000003564dc211 */ /* 0x000fe400030f0c59 */
[----:B------:R-:W-:-:S03]  /*8b50*/  @!P3 LEA R78, P6, R88, R81, 0x1 ;  /* 0x00000051584eb211 */ /* 0x000fc600078c08ff */
[----:B------:R0:W-:Y:S01]  /*8b60*/  @!P4 ST.E.128 desc[UR40][R76.64], R28 ;  /* 0x0000001c4c00c985 */ /* 0x0001e2000c101d28 */
[----:B------:R-:W-:Y:S02]  /*8b70*/  @!P3 LEA.HI.X R79, R88, R3, R85, 0x1, P6 ;  /* 0x00000003584fb211 */ /* 0x000fe400030f0c55 */
[----:B------:R-:W-:-:S03]  /*8b80*/  @!P2 LEA R80, P6, R90, R81, 0x1 ;  /* 0x000000515a50a211 */ /* 0x000fc600078c08ff */
[----:B------:R0:W-:Y:S01]  /*8b90*/  @!P3 ST.E.128 desc[UR40][R78.64], R44 ;  /* 0x0000002c4e00b985 */ /* 0x0001e2000c101d28 */
[----:B------:R-:W-:-:S05]  /*8ba0*/  @!P2 LEA.HI.X R81, R90, R3, R87, 0x1, P6 ;  /* 0x000000035a51a211 */ /* 0x000fca00030f0c57 */
[----:B------:R0:W-:Y:S04]  /*8bb0*/  @!P2 ST.E.128 desc[UR40][R80.64], R60 ;  /* 0x0000003c5000a985 */ /* 0x0001e8000c101d28 */
.L_x_9417:
[----:B------:R-:W-:Y:S05]  /*8bc0*/  BSYNC B1 ;  /* 0x0000000000017941 */ /* 0x000fea0003800000 */
.L_x_9416:
[----:B--2---:R2:W3:Y:S01]  /*8bd0*/  SHFL.IDX PT, R3, R83, 0x1, 0x181f ;  /* 0x00381f0053037f89 */ /* 0x0044e200000e0000 */
[----:B------:R-:W-:Y:S03]  /*8be0*/  BSSY B1, `(.L_x_9418) ;  /* 0x0000014000017945 */ /* 0x000fe60003800000 */
[----:B0----5:R2:W0:Y:S01]  /*8bf0*/  SHFL.IDX PT, R29, R82, 0x1, 0x181f ;  /* 0x00381f00521d7f89 */ /* 0x02142200000e0000 */
[----:B------:R-:W-:Y:S05]  /*8c00*/  @P1 BRA `(.L_x_9419) ;  /* 0x0000000000441947 */ /* 0x000fea0003800000 */
[----:B------:R-:W-:Y:S02]  /*8c10*/  ULDC UR4, c[0x0][0xac8] ;  /* 0x0002b20000047ab9 */ /* 0x000fe40000000800 */
[----:B------:R-:W-:Y:S02]  /*8c20*/  ISETP.GE.AND P4, PT, R0, UR4, PT ;  /* 0x0000000400007c0c */ /* 0x000fe4000bf86270 */
[----:B------:R-:W-:Y:S02]  /*8c30*/  ISETP.GE.AND P3, PT, R86, UR4, PT ;  /* 0x0000000456007c0c */ /* 0x000fe4000bf66270 */
[----:B------:R-:W-:Y:S02]  /*8c40*/  ISETP.GE.AND P2, PT, R88, UR4, PT ;  /* 0x0000000458007c0c */ /* 0x000fe4000bf46270 */
[----:B------:R-:W-:-:S07]  /*8c50*/  ISETP.GE.AND P1, PT, R90, UR4, PT ;  /* 0x000000045a007c0c */ /* 0x000fce000bf26270 */
[-C--:B0-----:R-:W-:Y:S02]  /*8c60*/  @!P4 LEA R4, P6, R0, R29.reuse, 0x1 ;  /* 0x0000001d0004c211 */ /* 0x081fe400078c08ff */
[----:B------:R-:W-:Y:S02]  /*8c70*/  @!P3 LEA R6, P5, R86, R29, 0x1 ;  /* 0x0000001d5606b211 */ /* 0x000fe400078a08ff */
[----:B---3--:R-:W-:Y:S02]  /*8c80*/  @!P4 LEA.HI.X R5, R0, R3, R91, 0x1, P6 ;  /* 0x000000030005c211 */ /* 0x008fe400030f0c5b */
[----:B------:R-:W-:Y:S02]  /*8c90*/  @!P2 LEA R20, P6, R88, R29, 0x1 ;  /* 0x0000001d5814a211 */ /* 0x000fe400078c08ff */
[----:B------:R-:W-:Y:S01]  /*8ca0*/  @!P3 LEA.HI.X R7, R86, R3, R89, 0x1, P5 ;  /* 0x000000035607b211 */ /* 0x000fe200028f0c59 */
[----:B------:R4:W-:Y:S01]  /*8cb0*/  @!P4 ST.E.128 desc[UR40][R4.64], R8 ;  /* 0x000000080400c985 */ /* 0x0009e2000c101d28 */
[----:B------:R-:W-:-:S02]  /*8cc0*/  @!P1 LEA R28, P5, R90, R29, 0x1 ;  /* 0x0000001d5a1c9211 */ /* 0x000fc400078a08ff */
[-C--:B------:R-:W-:Y:S01]  /*8cd0*/  @!P2 LEA.HI.X R21, R88, R3.reuse, R85, 0x1, P6 ;  /* 0x000000035815a211 */ /* 0x080fe200030f0c55 */
[----:B------:R4:W-:Y:S01]  /*8ce0*/  @!P3 ST.E.128 desc[UR40][R6.64], R32 ;  /* 0x000000200600b985 */ /* 0x0009e2000c101d28 */
[----:B------:R-:W-:-:S03]  /*8cf0*/  @!P1 LEA.HI.X R29, R90, R3, R87, 0x1, P5 ;  /* 0x000000035a1d9211 */ /* 0x000fc600028f0c57 */
[----:B------:R4:W-:Y:S04]  /*8d00*/  @!P2 ST.E.128 desc[UR40][R20.64], R48 ;  /* 0x000000301400a985 */ /* 0x0009e8000c101d28 */
[----:B------:R4:W-:Y:S02]  /*8d10*/  @!P1 ST.E.128 desc[UR40][R28.64], R64 ;  /* 0x000000401c009985 */ /* 0x0009e4000c101d28 */
.L_x_9419:
[----:B------:R-:W-:Y:S05]  /*8d20*/  BSYNC B1 ;  /* 0x0000000000017941 */ /* 0x000fea0003800000 */
.L_x_9418:
[----:B---3--:R3:W0:Y:S01]  /*8d30*/  SHFL.IDX PT, R3, R83, 0x2, 0x181f ;  /* 0x00581f0053037f89 */ /* 0x00862200000e0000 */
[----:B------:R-:W-:Y:S03]  /*8d40*/  BSSY B1, `(.L_x_9420) ;  /* 0x0000014000017945 */ /* 0x000fe60003800000 */
[----:B----4-:R3:W4:Y:S01]  /*8d50*/  SHFL.IDX PT, R11, R82, 0x2, 0x181f ;  /* 0x00581f00520b7f89 */ /* 0x01072200000e0000 */
[----:B------:R-:W-:Y:S05]  /*8d60*/  @P0 BRA `(.L_x_9421) ;  /* 0x0000000000440947 */ /* 0x000fea0003800000 */
[----:B------:R-:W-:Y:S02]  /*8d70*/  ULDC UR4, c[0x0][0xac8] ;  /* 0x0002b20000047ab9 */ /* 0x000fe40000000800 */
[----:B------:R-:W-:Y:S02]  /*8d80*/  ISETP.GE.AND P3, PT, R0, UR4, PT ;  /* 0x0000000400007c0c */ /* 0x000fe4000bf66270 */
[----:B------:R-:W-:Y:S02]  /*8d90*/  ISETP.GE.AND P2, PT, R86, UR4, PT ;  /* 0x0000000456007c0c */ /* 0x000fe4000bf46270 */
[----:B------:R-:W-:Y:S02]  /*8da0*/  ISETP.GE.AND P1, PT, R88, UR4, PT ;  /* 0x0000000458007c0c */ /* 0x000fe4000bf26270 */
[----:B------:R-:W-:-:S07]  /*8db0*/  ISETP.GE.AND P0, PT, R90, UR4, PT ;  /* 0x000000045a007c0c */ /* 0x000fce000bf06270 */
[-C--:B----4-:R-:W-:Y:S02]  /*8dc0*/  @!P3 LEA R4, P6, R0, R11.reuse, 0x1 ;  /* 0x0000000b0004b211 */ /* 0x090fe400078c08ff */
[-C--:B------:R-:W-:Y:S02]  /*8dd0*/  @!P2 LEA R6, P5, R86, R11.reuse, 0x1 ;  /* 0x0000000b5606a211 */ /* 0x080fe400078a08ff */
[----:B------:R-:W-:Y:S02]  /*8de0*/  @!P1 LEA R8, P4, R88, R11, 0x1 ;  /* 0x0000000b58089211 */ /* 0x000fe400078808ff */
[----:B0-----:R-:W-:Y:S02]  /*8df0*/  @!P3 LEA.HI.X R5, R0, R3, R91, 0x1, P6 ;  /* 0x000000030005b211 */ /* 0x001fe400030f0c5b */
[----:B------:R-:W-:Y:S02]  /*8e00*/  @!P0 LEA R10, P6, R90, R11, 0x1 ;  /* 0x0000000b5a0a8211 */ /* 0x000fe400078c08ff */
[-C--:B------:R-:W-:Y:S01]  /*8e10*/  @!P2 LEA.HI.X R7, R86, R3.reuse, R89, 0x1, P5 ;  /* 0x000000035607a211 */ /* 0x080fe200028f0c59 */
[----:B------:R0:W-:Y:S01]  /*8e20*/  @!P3 ST.E.128 desc[UR40][R4.64], R12 ;  /* 0x0000000c0400b985 */ /* 0x0001e2000c101d28 */
[----:B------:R-:W-:-:S02]  /*8e30*/  @!P1 LEA.HI.X R9, R88, R3, R85, 0x1, P4 ;  /* 0x0000000358099211 */ /* 0x000fc400020f0c55 */
[----:B------:R-:W-:Y:S01]  /*8e40*/  @!P0 LEA.HI.X R11, R90, R3, R87, 0x1, P6 ;  /* 0x000000035a0b8211 */ /* 0x000fe200030f0c57 */
[----:B------:R0:W-:Y:S04]  /*8e50*/  @!P2 ST.E.128 desc[UR40][R6.64], R36 ;  /* 0x000000240600a985 */ /* 0x0001e8000c101d28 */
[----:B------:R0:W-:Y:S04]  /*8e60*/  @!P1 ST.E.128 desc[UR40][R8.64], R52 ;  /* 0x0000003408009985 */ /* 0x0001e8000c101d28 */
[----:B------:R0:W-:Y:S02]  /*8e70*/  @!P0 ST.E.128 desc[UR40][R10.64], R68 ;  /* 0x000000440a008985 */ /* 0x0001e4000c101d28 */
.L_x_9421:
[----:B------:R-:W-:Y:S05]  /*8e80*/  BSYNC B1 ;  /* 0x0000000000017941 */ /* 0x000fea0003800000 */
.L_x_9420:
[----:B0-----:R-:W-:Y:S01]  /*8e90*/  VIADD R3, R84, 0x60 ;  /* 0x0000006054037836 */ /* 0x001fe20000000000 */
[----:B--23--:R-:W0:Y:S04]  /*8ea0*/  SHFL.IDX PT, R83, R83, 0x3, 0x181f ;  /* 0x00781f0053537f89 */ /* 0x00ce2800000e0000 */
[----:B------:R-:W-:Y:S01]  /*8eb0*/  ISETP.GE.AND P0, PT, R3, UR9, PT ;  /* 0x0000000903007c0c */ /* 0x000fe2000bf06270 */
[----:B----4-:R2:W3:-:S12]  /*8ec0*/  SHFL.IDX PT, R11, R82, 0x3, 0x181f ;  /* 0x00781f00520b7f89 */ /* 0x0104d800000e0000 */
[----:B--2---:R-:W-:Y:S05]  /*8ed0*/  @P0 BRA `(.L_x_9422) ;  /* 0x0000002400740947 */ /* 0x004fea0003800000 */
[----:B------:R-:W-:Y:S02]  /*8ee0*/  ULDC UR4, c[0x0][0xac8] ;  /* 0x0002b20000047ab9 */ /* 0x000fe40000000800 */
[----:B------:R-:W-:Y:S02]  /*8ef0*/  ISETP.GE.AND P3, PT, R0, UR4, PT ;  /* 0x0000000400007c0c */ /* 0x000fe4000bf66270 */
[----:B------:R-:W-:Y:S02]  /*8f00*/  ISETP.GE.AND P4, PT, R86, UR4, PT ;  /* 0x0000000456007c0c */ /* 0x000fe4000bf86270 */
[----:B------:R-:W-:-:S09]  /*8f10*/  ISETP.GE.AND P5, PT, R88, UR4, PT ;  /* 0x0000000458007c0c */ /* 0x000fd2000bfa6270 */
[-C--:B---3--:R-:W-:Y:S02]  /*8f20*/  @!P3 LEA R4, P0, R0, R11.reuse, 0x1 ;  /* 0x0000000b0004b211 */ /* 0x088fe400078008ff */
[-C--:B------:R-:W-:Y:S02]  /*8f30*/  @!P4 LEA R6, P1, R86, R11.reuse, 0x1 ;  /* 0x0000000b5606c211 */ /* 0x080fe400078208ff */
[----:B------:R-:W-:Y:S02]  /*8f40*/  @!P5 LEA R8, P2, R88, R11, 0x1 ;  /* 0x0000000b5808d211 */ /* 0x000fe400078408ff */
[-C--:B0-----:R-:W-:Y:S02]  /*8f50*/  @!P3 LEA.HI.X R5, R0, R83.reuse, R91, 0x1, P0 ;  /* 0x000000530005b211 */ /* 0x081fe400000f0c5b */
[-C--:B------:R-:W-:Y:S02]  /*8f60*/  @!P4 LEA.HI.X R7, R86, R83.reuse, R89, 0x1, P1 ;  /* 0x000000535607c211 */ /* 0x080fe400008f0c59 */
[----:B------:R-:W-:Y:S01]  /*8f70*/  @!P5 LEA.HI.X R9, R88, R83, R85, 0x1, P2 ;  /* 0x000000535809d211 */ /* 0x000fe200010f0c55 */
[----:B------:R0:W-:Y:S01]  /*8f80*/  @!P3 ST.E.128 desc[UR40][R4.64], R24 ;  /* 0x000000180400b985 */ /* 0x0001e2000c101d28 */
[----:B------:R-:W-:-:S03]  /*8f90*/  ISETP.GE.AND P0, PT, R90, UR4, PT ;  /* 0x000000045a007c0c */ /* 0x000fc6000bf06270 */
[----:B------:R0:W-:Y:S04]  /*8fa0*/  @!P4 ST.E.128 desc[UR40][R6.64], R40 ;  /* 0x000000280600c985 */ /* 0x0001e8000c101d28 */
[----:B------:R0:W-:Y:S06]  /*8fb0*/  @!P5 ST.E.128 desc[UR40][R8.64], R56 ;  /* 0x000000380800d985 */ /* 0x0001ec000c101d28 */
[----:B------:R-:W-:Y:S05]  /*8fc0*/  @P0 BRA `(.L_x_9422) ;  /* 0x0000002400380947 */ /* 0x000fea0003800000 */
[----:B0-----:R-:W-:-:S04]  /*8fd0*/  LEA R4, P0, R90, R11, 0x1 ;  /* 0x0000000b5a047211 */ /* 0x001fc800078008ff */
[----:B------:R-:W-:-:S05]  /*8fe0*/  LEA.HI.X R5, R90, R83, R87, 0x1, P0 ;  /* 0x000000535a057211 */ /* 0x000fca00000f0c57 */
[----:B------:R0:W-:Y:S01]  /*8ff0*/  ST.E.128 desc[UR40][R4.64], R72 ;  /* 0x0000004804007985 */ /* 0x0001e2000c101d28 */
[----:B------:R-:W-:Y:S05]  /*9000*/  BRA `(.L_x_9422) ;  /* 0x0000002400287947 */ /* 0x000fea0003800000 */
.L_x_9415:
[----:B------:R-:W-:Y:S01]  /*9010*/  ULDC.64 UR14, c[0x0][0xb08] ;  /* 0x0002c200000e7ab9 */ /* 0x000fe20000000a00 */
[----:B------:R-:W-:Y:S01]  /*9020*/  IMAD.MOV.U32 R3, RZ, RZ, R12 ;  /* 0x000000ffff037224 */ /* 0x000fe200078e000c */
[----:B------:R-:W-:Y:S01]  /*9030*/  UIMAD UR12, UR16, UR14, URZ ;  /* 0x0000000e100c72a4 */ /* 0x000fe2000f8e023f */
[----:B------:R-:W-:Y:S01]  /*9040*/  ISETP.GE.AND P0, PT, R13, UR9, PT ;  /* 0x000000090d007c0c */ /* 0x000fe2000bf06270 */
[----:B------:R-:W-:Y:S01]  /*9050*/  UIMAD.WIDE.U32 UR10, UR4, UR14, URZ ;  /* 0x0000000e040a72a5 */ /* 0x000fe2000f8e003f */
[----:B------:R-:W-:Y:S01]  /*9060*/  BSSY B1, `(.L_x_9423) ;  /* 0x00000c0000017945 */ /* 0x000fe20003800000 */
[----:B------:R-:W-:Y:S01]  /*9070*/  UIMAD UR12, UR4, UR15, UR12 ;  /* 0x0000000f040c72a4 */ /* 0x000fe2000f8e020c */
[----:B------:R-:W-:Y:S01]  /*9080*/  SHF.R.S32.HI R152, RZ, 0x1f, R210 ;  /* 0x0000001fff987819 */ /* 0x000fe200000114d2 */
[----:B------:R-:W-:Y:S01]  /*9090*/  USHF.R.S32.HI UR4, URZ, 0x1f, UR46 ;  /* 0x0000001f3f047899 */ /* 0x000fe2000801142e */
[----:B------:R-:W-:Y:S01]  /*90a0*/  SHF.R.S32.HI R153, RZ, 0x1f, R211 ;  /* 0x0000001fff997819 */ /* 0x000fe200000114d3 */
[----:B------:R-:W-:Y:S01]  /*90b0*/  UIADD3 UR11, UR11, UR12, URZ ;  /* 0x0000000c0b0b7290 */ /* 0x000fe2000fffe03f */
[----:B------:R-:W-:Y:S01]  /*90c0*/  SHF.R.S32.HI R154, RZ, 0x1f, R212 ;  /* 0x0000001fff9a7819 */ /* 0x000fe200000114d4 */
[----:B------:R-:W-:Y:S01]  /*90d0*/  ULDC.64 UR14, c[0x0][0xb40] ;  /* 0x0002d000000e7ab9 */ /* 0x000fe20000000a00 */
[----:B------:R-:W-:Y:S01]  /*90e0*/  ULDC.64 UR12, c[0x0][0xb38] ;  /* 0x0002ce00000c7ab9 */ /* 0x000fe20000000a00 */
[----:B------:R-:W-:Y:S01]  /*90f0*/  UIMAD UR4, UR4, UR14, URZ ;  /* 0x0000000e040472a4 */ /* 0x000fe2000f8e023f */
[----:B------:R-:W-:Y:S01]  /*9100*/  SHF.R.S32.HI R155, RZ, 0x1f, R213 ;  /* 0x0000001fff9b7819 */ /* 0x000fe200000114d5 */
[----:B------:R-:W-:Y:S01]  /*9110*/  UIMAD.WIDE.U32 UR10, UR43, UR12, UR10 ;  /* 0x0000000c2b0a72a5 */ /* 0x000fe2000f8e000a */
[----:B------:R-:W-:Y:S01]  /*9120*/  SHF.R.S32.HI R156, RZ, 0x1f, R214 ;  /* 0x0000001fff9c7819 */ /* 0x000fe200000114d6 */
[----:B------:R-:W-:Y:S01]  /*9130*/  UIMAD UR4, UR46, UR15, UR4 ;  /* 0x0000000f2e0472a4 */ /* 0x000fe2000f8e0204 */
[----:B------:R-:W-:Y:S01]  /*9140*/  SHF.R.S32.HI R157, RZ, 0x1f, R215 ;  /* 0x0000001fff9d7819 */ /* 0x000fe200000114d7 */
[----:B------:R-:W-:Y:S01]  /*9150*/  UIMAD UR11, UR43, UR13, UR11 ;  /* 0x0000000d2b0b72a4 */ /* 0x000fe2000f8e020b */
[----:B------:R-:W-:Y:S01]  /*9160*/  SHF.R.S32.HI R158, RZ, 0x1f, R216 ;  /* 0x0000001fff9e7819 */ /* 0x000fe200000114d8 */
[----:B------:R-:W-:Y:S01]  /*9170*/  @UP1 ULDC UR12, c[0x0][0xbec] ;  /* 0x0002fb00000c1ab9 */ /* 0x000fe20000000800 */
[----:B------:R-:W-:Y:S01]  /*9180*/  UIADD3 UR8, UR8, 0x22820, URZ ;  /* 0x0002282008087890 */ /* 0x000fe2000fffe03f */
[----:B------:R-:W-:Y:S01]  /*9190*/  @P1 IMAD.HI.U32 R4, R12, UR12, RZ ;  /* 0x0000000c0c041c27 */ /* 0x000fe2000f8e00ff */
[----:B------:R-:W-:Y:S01]  /*91a0*/  UIMAD.WIDE.U32 UR10, UR46, UR14, UR10 ;  /* 0x0000000e2e0a72a5 */ /* 0x000fe2000f8e000a */
[----:B------:R-:W-:Y:S01]  /*91b0*/  SHF.R.S32.HI R159, RZ, 0x1f, R217 ;  /* 0x0000001fff9f7819 */ /* 0x000fe200000114d9 */
[----:B------:R-:W-:Y:S01]  /*91c0*/  ULDC.64 UR12, c[0x0][0xb48] ;  /* 0x0002d200000c7ab9 */ /* 0x000fe20000000a00 */
[----:B------:R-:W-:Y:S01]  /*91d0*/  UPRMT UR8, URZ, 0x654, UR8 ;  /* 0x000006543f087896 */ /* 0x000fe20008000008 */
[----:B------:R-:W-:Y:S01]  /*91e0*/  SHF.R.S32.HI R160, RZ, 0x1f, R218 ;  /* 0x0000001fffa07819 */ /* 0x000fe200000114da */
[----:B------:R-:W-:Y:S01]  /*91f0*/  UIADD3 UR11, UR11, UR4, URZ ;  /* 0x000000040b0b7290 */ /* 0x000fe2000fffe03f */
[----:B------:R-:W-:-:S02]  /*9200*/  SHF.R.S32.HI R161, RZ, 0x1f, R219 ;  /* 0x0000001fffa17819 */ /* 0x000fc400000114db */
[----:B------:R-:W-:Y:S01]  /*9210*/  @UP1 ULDC UR4, c[0x0][0xbf0] ;  /* 0x0002fc0000041ab9 */ /* 0x000fe20000000800 */
[----:B------:R-:W-:Y:S01]  /*9220*/  UIMAD.WIDE.U32 UR10, UR42, UR12, UR10 ;  /* 0x0000000c2a0a72a5 */ /* 0x000fe2000f8e000a */
[----:B------:R-:W-:Y:S02]  /*9230*/  @P1 SHF.R.U32.HI R3, RZ, UR4, R4 ;  /* 0x00000004ff031c19 */ /* 0x000fe40008011604 */
[----:B------:R-:W-:Y:S01]  /*9240*/  SYNCS.ARRIVE.TRANS64.RED.A1T0 RZ, [UR8], RZ ;  /* 0x000000ffffff79a7 */ /* 0x000fe20008100408 */
[----:B------:R-:W-:Y:S01]  /*9250*/  UIMAD UR42, UR42, UR13, UR11 ;  /* 0x0000000d2a2a72a4 */ /* 0x000fe2000f8e020b */
[--C-:B------:R-:W-:Y:S01]  /*9260*/  SHF.R.S32.HI R4, RZ, 0x1f, R3.reuse ;  /* 0x0000001fff047819 */ /* 0x100fe20000011403 */
[----:B------:R-:W-:Y:S01]  /*9270*/  IMAD.MOV R7, RZ, RZ, -R3 ;  /* 0x000000ffff077224 */ /* 0x000fe200078e0a03 */
[----:B------:R-:W-:Y:S01]  /*9280*/  ULDC.64 UR12, c[0x0][0xb30] ;  /* 0x0002cc00000c7ab9 */ /* 0x000fe20000000a00 */
[----:B------:R-:W-:Y:S01]  /*9290*/  IMAD.U32 R5, RZ, RZ, UR11 ;  /* 0x0000000bff057e24 */ /* 0x000fe2000f8e00ff */
[----:B------:R-:W-:Y:S01]  /*92a0*/  SHF.R.S32.HI R162, RZ, 0x1f, R220 ;  /* 0x0000001fffa27819 */ /* 0x000fe200000114dc */
[----:B------:R-:W-:Y:S01]  /*92b0*/  IMAD R7, R7, UR20, R12 ;  /* 0x0000001407077c24 */ /* 0x000fe2000f8e020c */
[----:B------:R-:W-:Y:S01]  /*92c0*/  SHF.R.S32.HI R163, RZ, 0x1f, R221 ;  /* 0x0000001fffa37819 */ /* 0x000fe200000114dd */
        /* <DEDUP_REMOVED lines=18> */
[----:B------:R-:W-:Y:S01]  /*93f0*/  ULDC UR4, c[0x0][0xac8] ;  /* 0x0002b20000047ab9 */ /* 0x000fe20000000800 */
[----:B------:R-:W-:Y:S01]  /*9400*/  VIADD R13, R2, 0xe8 ;  /* 0x000000e8020d7836 */ /* 0x000fe20000000000 */
[----:B------:R-:W-:Y:S02]  /*9410*/  ISETP.GE.AND P4, PT, R221, UR4, PT ;  /* 0x00000004dd007c0c */ /* 0x000fe4000bf86270 */
[----:B------:R-:W-:Y:S02]  /*9420*/  ISETP.GE.AND P3, PT, R220, UR4, PT ;  /* 0x00000004dc007c0c */ /* 0x000fe4000bf66270 */
[----:B------:R-:W-:Y:S02]  /*9430*/  ISETP.GE.AND P5, PT, R2, UR4, PT ;  /* 0x0000000402007c0c */ /* 0x000fe4000bfa6270 */
[----:B------:R-:W-:Y:S02]  /*9440*/  ISETP.GE.AND P1, PT, R218, UR4, PT ;  /* 0x00000004da007c0c */ /* 0x000fe4000bf26270 */
[----:B------:R-:W-:-:S05]  /*9450*/  ISETP.GE.AND P0, PT, R219, UR4, PT ;  /* 0x00000004db007c0c */ /* 0x000fca000bf06270 */
[CC--:B-1----:R-:W-:Y:S02]  /*9460*/  @!P4 LEA R6, P2, R221.reuse, R4.reuse, 0x2 ;  /* 0x00000004dd06c211 */ /* 0x0c2fe400078410ff */
[----:B------:R-:W-:Y:S02]  /*9470*/  @!P3 LEA R8, P6, R220, R4, 0x2 ;  /* 0x00000004dc08b211 */ /* 0x000fe400078c10ff */
[----:B--2---:R-:W-:Y:S01]  /*9480*/  @!P5 IMAD.WIDE R10, R2, 0x4, R4 ;  /* 0x00000004020ad825 */ /* 0x004fe200078e0204 */
[-C--:B------:R-:W-:Y:S02]  /*9490*/  @!P4 LEA.HI.X R7, R221, R5.reuse, R163, 0x2, P2 ;  /* 0x00000005dd07c211 */ /* 0x080fe400010f14a3 */
[----:B------:R-:W-:Y:S02]  /*94a0*/  ISETP.GE.AND P2, PT, R217, UR4, PT ;  /* 0x00000004d9007c0c */ /* 0x000fe4000bf46270 */
[----:B------:R-:W-:Y:S01]  /*94b0*/  @!P3 LEA.HI.X R9, R220, R5, R162, 0x2, P6 ;  /* 0x00000005dc09b211 */ /* 0x000fe200030f14a2 */
[----:B------:R-:W-:Y:S04]  /*94c0*/  @!P5 ST.E.64 desc[UR40][R10.64], R24 ;  /* 0x000000180a00d985 */ /* 0x000fe8000c101b28 */
[----:B------:R1:W-:Y:S01]  /*94d0*/  @!P4 ST.E.64 desc[UR40][R6.64], R28 ;  /* 0x0000001c0600c985 */ /* 0x0003e2000c101b28 */
[----:B------:R-:W-:-:S03]  /*94e0*/  ISETP.GE.AND P4, PT, R215, UR4, PT ;  /* 0x00000004d7007c0c */ /* 0x000fc6000bf86270 */
[----:B------:R2:W-:Y:S01]  /*94f0*/  @!P3 ST.E.64 desc[UR40][R8.64], R32 ;  /* 0x000000200800b985 */ /* 0x0005e2000c101b28 */
[----:B------:R-:W-:Y:S02]  /*9500*/  ISETP.GE.AND P3, PT, R216, UR4, PT ;  /* 0x00000004d8007c0c */ /* 0x000fe4000bf66270 */
[CC--:B-1----:R-:W-:Y:S01]  /*9510*/  @!P0 LEA R6, P6, R219.reuse, R4.reuse, 0x2 ;  /* 0x00000004db068211 */ /* 0x0c2fe200078c10ff */
[----:B------:R-:W-:Y:S01]  /*9520*/  VIADD R29, R2, 0xf8 ;  /* 0x000000f8021d7836 */ /* 0x000fe20000000000 */
        /* <DEDUP_REMOVED lines=15> */
[----:B---3--:R-:W-:Y:S01]  /*9620*/  @!P5 LEA R10, P6, R214, R4, 0x2 ;  /* 0x00000004d60ad211 */ /* 0x008fe200078c10ff */
[----:B------:R1:W-:Y:S01]  /*9630*/  @!P3 ST.E.64 desc[UR40][R6.64], R48 ;  /* 0x000000300600b985 */ /* 0x0003e2000c101b28 */
[----:B------:R-:W-:-:S02]  /*9640*/  ISETP.GE.AND P2, PT, R211, UR4, PT ;  /* 0x00000004d3007c0c */ /* 0x000fc4000bf46270 */
[----:B------:R-:W-:Y:S01]  /*9650*/  @!P5 LEA.HI.X R11, R214, R5, R156, 0x2, P6 ;  /* 0x00000005d60bd211 */ /* 0x000fe200030f149c */
        /* <DEDUP_REMOVED lines=10> */
[C---:B---3--:R-:W-:Y:S01]  /*9700*/  @!P2 LEA R10, P6, R211.reuse, R4, 0x2 ;  /* 0x00000004d30aa211 */ /* 0x048fe200078c10ff */
[----:B------:R2:W-:Y:S01]  /*9710*/  @!P1 ST.E.64 desc[UR40][R8.64], R64 ;  /* 0x0000004008009985 */ /* 0x0005e2000c101b28 */
[----:B------:R-:W-:Y:S02]  /*9720*/  ISETP.GE.AND P1, PT, R206, UR4, PT ;  /* 0x00000004ce007c0c */ /* 0x000fe4000bf26270 */
        /* <DEDUP_REMOVED lines=8> */
[----:B------:R-:W-:Y:S01]  /*97b0*/  @!P3 ST.E.64 desc[UR40][R6.64], R72 ;  /* 0x000000480600b985 */ /* 0x000fe2000c101b28 */
[----:B---3--:R-:W-:-:S02]  /*97c0*/  @!P5 LEA R10, P6, R208, R4, 0x2 ;  /* 0x00000004d00ad211 */ /* 0x008fc400078c10ff */
[-C--:B------:R-:W-:Y:S01]  /*97d0*/  @!P1 LEA R20, P3, R206, R4.reuse, 0x2 ;  /* 0x00000004ce149211 */ /* 0x080fe200078610ff */
[----:B------:R1:W-:Y:S01]  /*97e0*/  @!P4 ST.E.64 desc[UR40][R8.64], R76 ;  /* 0x0000004c0800c985 */ /* 0x0003e2000c101b28 */
[-C--:B------:R-:W-:Y:S02]  /*97f0*/  @!P5 LEA.HI.X R11, R208, R5.reuse, R236, 0x2, P6 ;  /* 0x00000005d00bd211 */ /* 0x080fe400030f14ec */
[----:B------:R-:W-:Y:S02]  /*9800*/  @!P0 LEA R14, P6, R207, R4, 0x2 ;  /* 0x00000004cf0e8211 */ /* 0x000fe400078c10ff */
[----:B------:R-:W-:Y:S01]  /*9810*/  ISETP.GE.AND P4, PT, R203, UR4, PT ;  /* 0x00000004cb007c0c */ /* 0x000fe2000bf86270 */
[----:B------:R2:W-:Y:S01]  /*9820*/  @!P5 ST.E.64 desc[UR40][R10.64], R80 ;  /* 0x000000500a00d985 */ /* 0x0005e2000c101b28 */
[----:B------:R-:W-:Y:S02]  /*9830*/  ISETP.GE.AND P5, PT, R204, UR4, PT ;  /* 0x00000004cc007c0c */ /* 0x000fe4000bfa6270 */
[----:B------:R-:W-:-:S02]  /*9840*/  @!P1 LEA.HI.X R21, R206, R5, R234, 0x2, P3 ;  /* 0x00000005ce159211 */ /* 0x000fc400018f14ea */
[----:B------:R-:W-:Y:S02]  /*9850*/  ISETP.GE.AND P3, PT, R202, UR4, PT ;  /* 0x00000004ca007c0c */ /* 0x000fe4000bf66270 */
[----:B------:R-:W-:Y:S02]  /*9860*/  @!P0 LEA.HI.X R15, R207, R5, R235, 0x2, P6 ;  /* 0x00000005cf0f8211 */ /* 0x000fe400030f14eb */
[----:B------:R-:W-:-:S03]  /*9870*/  @!P2 LEA R24, P6, R205, R4, 0x2 ;  /* 0x00000004cd18a211 */ /* 0x000fc600078c10ff */
[----:B------:R3:W-:Y:S01]  /*9880*/  @!P0 ST.E.64 desc[UR40][R14.64], R84 ;  /* 0x000000540e008985 */ /* 0x0007e2000c101b28 */
[-C--:B------:R-:W-:Y:S02]  /*9890*/  @!P2 LEA.HI.X R25, R205, R5.reuse, R233, 0x2, P6 ;  /* 0x00000005cd19a211 */ /* 0x080fe400030f14e9 */
[-C--:B-1----:R-:W-:Y:S01]  /*98a0*/  @!P4 LEA R8, P0, R203, R4.reuse, 0x2 ;  /* 0x00000004cb08c211 */ /* 0x082fe200078010ff */
[----:B------:R1:W-:Y:S01]  /*98b0*/  @!P1 ST.E.64 desc[UR40][R20.64], R88 ;  /* 0x0000005814009985 */ /* 0x0003e2000c101b28 */
[-C--:B------:R-:W-:Y:S02]  /*98c0*/  @!P5 LEA R6, P1, R204, R4.reuse, 0x2 ;  /* 0x00000004cc06d211 */ /* 0x080fe400078210ff */
[----:B--2---:R-:W-:Y:S01]  /*98d0*/  @!P3 LEA R10, P6, R202, R4, 0x2 ;  /* 0x00000004ca0ab211 */ /* 0x004fe200078c10ff */
[----:B------:R2:W-:Y:S01]  /*98e0*/  @!P2 ST.E.64 desc[UR40][R24.64], R92 ;  /* 0x0000005c1800a985 */ /* 0x0005e2000c101b28 */
[----:B------:R-:W-:Y:S02]  /*98f0*/  ISETP.GE.AND P2, PT, R201, UR4, PT ;  /* 0x00000004c9007c0c */ /* 0x000fe4000bf46270 */
        /* <DEDUP_REMOVED lines=8> */
[----:B---3--:R-:W-:Y:S01]  /*9980*/  @!P2 LEA R14, P6, R201, R4, 0x2 ;  /* 0x00000004c90ea211 */ /* 0x008fe200078c10ff */
[----:B------:R3:W-:Y:S01]  /*9990*/  @!P3 ST.E.64 desc[UR40][R10.64], R104 ;  /* 0x000000680a00b985 */ /* 0x0007e2000c101b28 */
[----:B------:R-:W-:-:S02]  /*99a0*/  ISETP.GE.AND P3, PT, R22, UR4, PT ;  /* 0x0000000416007c0c */ /* 0x000fc4000bf66270 */
[CC--:B-1----:R-:W-:Y:S02]  /*99b0*/  @!P1 LEA R20, P5, R200.reuse, R4.reuse, 0x2 ;  /* 0x00000004c8149211 */ /* 0x0c2fe400078a10ff */
[-C--:B------:R-:W-:Y:S02]  /*99c0*/  @!P2 LEA.HI.X R15, R201, R5.reuse, R229, 0x2, P6 ;  /* 0x00000005c90fa211 */ /* 0x080fe400030f14e5 */
[-C--:B------:R-:W-:Y:S02]  /*99d0*/  @!P1 LEA.HI.X R21, R200, R5.reuse, R228, 0x2, P5 ;  /* 0x00000005c8159211 */ /* 0x080fe400028f14e4 */
[-C--:B--2---:R-:W-:Y:S01]  /*99e0*/  @!P0 LEA R24, P6, R23, R4.reuse, 0x2 ;  /* 0x0000000417188211 */ /* 0x084fe200078c10ff */
[----:B------:R-:W-:Y:S01]  /*99f0*/  @!P2 ST.E.64 desc[UR40][R14.64], R108 ;  /* 0x0000006c0e00a985 */ /* 0x000fe2000c101b28 */
[-C--:B----4-:R-:W-:Y:S02]  /*9a00*/  @!P4 LEA R8, P5, R19, R4.reuse, 0x2 ;  /* 0x000000041308c211 */ /* 0x090fe400078a10ff */
[----:B------:R-:W-:Y:S01]  /*9a10*/  @!P0 LEA.HI.X R25, R23, R5, R227, 0x2, P6 ;  /* 0x0000000517198211 */ /* 0x000fe200030f14e3 */
[----:B------:R-:W-:Y:S01]  /*9a20*/  @!P1 ST.E.64 desc[UR40][R20.64], R112 ;  /* 0x0000007014009985 */ /* 0x000fe2000c101b28 */
[----:B------:R-:W-:-:S02]  /*9a30*/  @!P3 LEA R6, P1, R22, R4, 0x2 ;  /* 0x000000041606b211 */ /* 0x000fc400078210ff */
[----:B------:R-:W-:Y:S01]  /*9a40*/  ISETP.GE.AND P2, PT, R18, UR4, PT ;  /* 0x0000000412007c0c */ /* 0x000fe2000bf46270 */
[----:B------:R1:W-:Y:S01]  /*9a50*/  @!P0 ST.E.64 desc[UR40][R24.64], R116 ;  /* 0x0000007418008985 */ /* 0x0003e2000c101b28 */
[-C--:B------:R-:W-:Y:S02]  /*9a60*/  @!P3 LEA.HI.X R7, R22, R5.reuse, R226, 0x2, P1 ;  /* 0x000000051607b211 */ /* 0x080fe400008f14e2 */
[----:B------:R-:W-:Y:S02]  /*9a70*/  ISETP.GE.AND P1, PT, R17, UR4, PT ;  /* 0x0000000411007c0c */ /* 0x000fe4000bf26270 */
[----:B------:R-:W-:Y:S01]  /*9a80*/  @!P4 LEA.HI.X R9, R19, R5, R225, 0x2, P5 ;  /* 0x000000051309c211 */ /* 0x000fe200028f14e1 */
[----:B------:R2:W-:Y:S01]  /*9a90*/  @!P3 ST.E.64 desc[UR40][R6.64], R120 ;  /* 0x000000780600b985 */ /* 0x0005e2000c101b28 */
[----:B------:R-:W-:-:S03]  /*9aa0*/  ISETP.GE.AND P0, PT, R16, UR4, PT ;  /* 0x0000000410007c0c */ /* 0x000fc6000bf06270 */
[----:B------:R4:W-:Y:S01]  /*9ab0*/  @!P4 ST.E.64 desc[UR40][R8.64], R124 ;  /* 0x0000007c0800c985 */ /* 0x0009e2000c101b28 */
[----:B------:R-:W-:Y:S02]  /*9ac0*/  ISETP.GE.AND P4, PT, R13, UR4, PT ;  /* 0x000000040d007c0c */ /* 0x000fe4000bf86270 */
[-C--:B---3--:R-:W-:Y:S01]  /*9ad0*/  @!P2 LEA R10, P5, R18, R4.reuse, 0x2 ;  /* 0x00000004120aa211 */ /* 0x088fe200078a10ff */
[----:B-1----:R-:W-:Y:S01]  /*9ae0*/  VIADD R25, R2, 0xf0 ;  /* 0x000000f002197836 */ /* 0x002fe20000000000 */
[----:B------:R-:W-:Y:S02]  /*9af0*/  SHF.R.S32.HI R21, RZ, 0x1f, R16 ;  /* 0x0000001fff157819 */ /* 0x000fe40000011410 */
[----:B------:R-:W-:Y:S02]  /*9b00*/  @!P1 LEA R14, P6, R17, R4, 0x2 ;  /* 0x00000004110e9211 */ /* 0x000fe400078c10ff */
[----:B------:R-:W-:Y:S02]  /*9b10*/  ISETP.GE.AND P3, PT, R25, UR4, PT ;  /* 0x0000000419007c0c */ /* 0x000fe4000bf66270 */
[----:B------:R-:W-:-:S02]  /*9b20*/  @!P2 LEA.HI.X R11, R18, R5, R224, 0x2, P5 ;  /* 0x00000005120ba211 */ /* 0x000fc400028f14e0 */
[CC--:B------:R-:W-:Y:S02]  /*9b30*/  @!P0 LEA R20, P5, R16.reuse, R4.reuse, 0x2 ;  /* 0x0000000410148211 */ /* 0x0c0fe400078a10ff */
[-C--:B------:R-:W-:Y:S01]  /*9b40*/  @!P1 LEA.HI.X R15, R17, R5.reuse, R223, 0x2, P6 ;  /* 0x00000005110f9211 */ /* 0x080fe200030f14df */
[----:B------:R3:W-:Y:S01]  /*9b50*/  @!P2 ST.E.64 desc[UR40][R10.64], R128 ;  /* 0x000000800a00a985 */ /* 0x0007e2000c101b28 */
[----:B------:R-:W-:Y:S02]  /*9b60*/  ISETP.GE.AND P6, PT, R29, UR4, PT ;  /* 0x000000041d007c0c */ /* 0x000fe4000bfc6270 */
[----:B------:R-:W-:Y:S01]  /*9b70*/  @!P0 LEA.HI.X R21, R16, R5, R21, 0x2, P5 ;  /* 0x0000000510158211 */ /* 0x000fe200028f1415 */
[----:B------:R3:W-:Y:S01]  /*9b80*/  @!P1 ST.E.64 desc[UR40][R14.64], R132 ;  /* 0x000000840e009985 */ /* 0x0007e2000c101b28 */
[----:B--2---:R-:W-:Y:S02]  /*9b90*/  SHF.R.S32.HI R7, RZ, 0x1f, R13 ;  /* 0x0000001fff077819 */ /* 0x004fe4000001140d */
[----:B------:R-:W-:Y:S01]  /*9ba0*/  @!P4 LEA R6, P5, R13, R4, 0x2 ;  /* 0x000000040d06c211 */ /* 0x000fe200078a10ff */
[----:B------:R3:W-:Y:S01]  /*9bb0*/  @!P0 ST.E.64 desc[UR40][R20.64], R136 ;  /* 0x0000008814008985 */ /* 0x0007e2000c101b28 */
[----:B----4-:R-:W-:-:S02]  /*9bc0*/  SHF.R.S32.HI R9, RZ, 0x1f, R25 ;  /* 0x0000001fff097819 */ /* 0x010fc40000011419 */
[-C--:B------:R-:W-:Y:S02]  /*9bd0*/  @!P4 LEA.HI.X R7, R13, R5.reuse, R7, 0x2, P5 ;  /* 0x000000050d07c211 */ /* 0x080fe400028f1407 */
[CC--:B------:R-:W-:Y:S02]  /*9be0*/  @!P3 LEA R8, P5, R25.reuse, R4.reuse, 0x2 ;  /* 0x000000041908b211 */ /* 0x0c0fe400078a10ff */
[----:B------:R-:W-:Y:S01]  /*9bf0*/  SHF.R.S32.HI R13, RZ, 0x1f, R29 ;  /* 0x0000001fff0d7819 */ /* 0x000fe2000001141d */
[----:B------:R3:W-:Y:S01]  /*9c00*/  @!P4 ST.E.64 desc[UR40][R6.64], R140 ;  /* 0x0000008c0600c985 */ /* 0x0007e2000c101b28 */
[----:B------:R-:W-:Y:S02]  /*9c10*/  @!P3 LEA.HI.X R9, R25, R5, R9, 0x2, P5 ;  /* 0x000000051909b211 */ /* 0x000fe400028f1409 */
[----:B------:R-:W-:-:S03]  /*9c20*/  @!P6 LEA R4, P5, R29, R4, 0x2 ;  /* 0x000000041d04e211 */ /* 0x000fc600078a10ff */
[----:B------:R3:W-:Y:S01]  /*9c30*/  @!P3 ST.E.64 desc[UR40][R8.64], R144 ;  /* 0x000000900800b985 */ /* 0x0007e2000c101b28 */
[----:B------:R-:W-:-:S05]  /*9c40*/  @!P6 LEA.HI.X R5, R29, R5, R13, 0x2, P5 ;  /* 0x000000051d05e211 */ /* 0x000fca00028f140d */
[----:B------:R3:W-:Y:S04]  /*9c50*/  @!P6 ST.E.64 desc[UR40][R4.64], R148 ;  /* 0x000000940400e985 */ /* 0x0007e8000c101b28 */
.L_x_9424:
[----:B------:R-:W-:Y:S05]  /*9c60*/  BSYNC B1 ;  /* 0x0000000000017941 */ /* 0x000fea0003800000 */
.L_x_9423:
[----:B------:R-:W-:Y:S01]  /*9c70*/  ISETP.GE.AND P0, PT, R0, UR9, PT ;  /* 0x0000000900007c0c */ /* 0x000fe2000bf06270 */
[----:B--23--:R2:W3:Y:S04]  /*9c80*/  SHFL.IDX PT, R5, R12, 0x1, 0x1c1f ;  /* 0x003c1f000c057f89 */ /* 0x00c4e800000e0000 */
[----:B-1----:R2:W1:Y:S08]  /*9c90*/  SHFL.IDX PT, R4, R3, 0x1, 0x1c1f ;  /* 0x003c1f0003047f89 */ /* 0x00247000000e0000 */
[----:B--2---:R-:W-:Y:S05]  /*9ca0*/  @P0 BRA `(.L_x_9422) ;  /* 0x0000001800000947 */ /* 0x004fea0003800000 */
[----:B------:R-:W-:Y:S01]  /*9cb0*/  ULDC UR4, c[0x0][0xac8] ;  /* 0x0002b20000047ab9 */ /* 0x000fe20000000800 */
[C---:B------:R-:W-:Y:S01]  /*9cc0*/  VIADD R25, R2.reuse, 0xe8 ;  /* 0x000000e802197836 */ /* 0x040fe20000000000 */
[----:B------:R-:W-:Y:S01]  /*9cd0*/  ISETP.GE.AND P5, PT, R221, UR4, PT ;  /* 0x00000004dd007c0c */ /* 0x000fe2000bfa6270 */
[C---:B0-----:R-:W-:Y:S01]  /*9ce0*/  VIADD R3, R2.reuse, 0xf0 ;  /* 0x000000f002037836 */ /* 0x041fe20000000000 */
[----:B------:R-:W-:Y:S02]  /*9cf0*/  ISETP.GE.AND P4, PT, R2, UR4, PT ;  /* 0x0000000402007c0c */ /* 0x000fe4000bf86270 */
[----:B------:R-:W-:Y:S02]  /*9d00*/  ISETP.GE.AND P2, PT, R220, UR4, PT ;  /* 0x00000004dc007c0c */ /* 0x000fe4000bf46270 */
[----:B------:R-:W-:Y:S02]  /*9d10*/  ISETP.GE.AND P1, PT, R219, UR4, PT ;  /* 0x00000004db007c0c */ /* 0x000fe4000bf26270 */
[----:B------:R-:W-:-:S02]  /*9d20*/  ISETP.GE.AND P0, PT, R218, UR4, PT ;  /* 0x00000004da007c0c */ /* 0x000fc4000bf06270 */
[----:B------:R-:W-:-:S03]  /*9d30*/  SHF.R.S32.HI R0, RZ, 0x1f, R25 ;  /* 0x0000001fff007819 */ /* 0x000fc60000011419 */
[CC--:B-1----:R-:W-:Y:S02]  /*9d40*/  @!P5 LEA R8, P3, R221.reuse, R4.reuse, 0x2 ;  /* 0x00000004dd08d211 */ /* 0x0c2fe400078610ff */
[----:B---3--:R-:W-:Y:S02]  /*9d50*/  @!P4 IMAD.WIDE R6, R2, 0x4, R4 ;  /* 0x000000040206c825 */ /* 0x008fe400078e0204 */
[-C--:B------:R-:W-:Y:S02]  /*9d60*/  @!P5 LEA.HI.X R9, R221, R5.reuse, R163, 0x2, P3 ;  /* 0x00000005dd09d211 */ /* 0x080fe400018f14a3 */
[CC--:B------:R-:W-:Y:S01]  /*9d70*/  @!P2 LEA R10, P6, R220.reuse, R4.reuse, 0x2 ;  /* 0x00000004dc0aa211 */ /* 0x0c0fe200078c10ff */
[----:B------:R0:W-:Y:S01]  /*9d80*/  @!P4 ST.E.64 desc[UR40][R6.64], R26 ;  /* 0x0000001a0600c985 */ /* 0x0001e2000c101b28 */
[----:B------:R-:W-:Y:S02]  /*9d90*/  ISETP.GE.AND P3, PT, R217, UR4, PT ;  /* 0x00000004d9007c0c */ /* 0x000fe4000bf66270 */
[----:B------:R-:W-:Y:S01]  /*9da0*/  @!P2 LEA.HI.X R11, R220, R5, R162, 0x2, P6 ;  /* 0x00000005dc0ba211 */ /* 0x000fe200030f14a2 */
[----:B------:R1:W-:Y:S01]  /*9db0*/  @!P5 ST.E.64 desc[UR40][R8.64], R30 ;  /* 0x0000001e0800d985 */ /* 0x0003e2000c101b28 */
[----:B------:R-:W-:-:S02]  /*9dc0*/  @!P1 LEA R12, P5, R219, R4, 0x2 ;  /* 0x00000004db0c9211 */ /* 0x000fc400078a10ff */
[----:B------:R-:W-:Y:S01]  /*9dd0*/  ISETP.GE.AND P4, PT, R216, UR4, PT ;  /* 0x00000004d8007c0c */ /* 0x000fe2000bf86270 */
[----:B------:R2:W-:Y:S01]  /*9de0*/  @!P2 ST.E.64 desc[UR40][R10.64], R34 ;  /* 0x000000220a00a985 */ /* 0x0005e2000c101b28 */
[CC--:B------:R-:W-:Y:S02]  /*9df0*/  @!P0 LEA R14, P6, R218.reuse, R4.reuse, 0x2 ;  /* 0x00000004da0e8211 */ /* 0x0c0fe400078c10ff */
[-C--:B------:R-:W-:Y:S02]  /*9e00*/  @!P1 LEA.HI.X R13, R219, R5.reuse, R161, 0x2, P5 ;  /* 0x00000005db0d9211 */ /* 0x080fe400028f14a1 */
[----:B------:R-:W-:Y:S02]  /*9e10*/  ISETP.GE.AND P5, PT, R215, UR4, PT ;  /* 0x00000004d7007c0c */ /* 0x000fe4000bfa6270 */
[----:B------:R-:W-:Y:S01]  /*9e20*/  @!P0 LEA.HI.X R15, R218, R5, R160, 0x2, P6 ;  /* 0x00000005da0f8211 */ /* 0x000fe200030f14a0 */
[----:B------:R3:W-:Y:S01]  /*9e30*/  @!P1 ST.E.64 desc[UR40][R12.64], R38 ;  /* 0x000000260c009985 */ /* 0x0007e2000c101b28 */
[----:B0-----:R-:W-:-:S02]  /*9e40*/  @!P3 LEA R6, P6, R217, R4, 0x2 ;  /* 0x00000004d906b211 */ /* 0x001fc400078c10ff */
[----:B------:R-:W-:Y:S01]  /*9e50*/  ISETP.GE.AND P1, PT, R213, UR4, PT ;  /* 0x00000004d5007c0c */ /* 0x000fe2000bf26270 */
[----:B------:R0:W-:Y:S01]  /*9e60*/  @!P0 ST.E.64 desc[UR40][R14.64], R42 ;  /* 0x0000002a0e008985 */ /* 0x0001e2000c101b28 */
[----:B------:R-:W-:Y:S02]  /*9e70*/  ISETP.GE.AND P0, PT, R214, UR4, PT ;  /* 0x00000004d6007c0c */ /* 0x000fe4000bf06270 */
[CC--:B-1----:R-:W-:Y:S02]  /*9e80*/  @!P4 LEA R8, P2, R216.reuse, R4.reuse, 0x2 ;  /* 0x00000004d808c211 */ /* 0x0c2fe400078410ff */
[-C--:B------:R-:W-:Y:S02]  /*9e90*/  @!P3 LEA.HI.X R7, R217, R5.reuse, R159, 0x2, P6 ;  /* 0x00000005d907b211 */ /* 0x080fe400030f149f */
[----:B------:R-:W-:Y:S02]  /*9ea0*/  @!P5 LEA R20, P6, R215, R4, 0x2 ;  /* 0x00000004d714d211 */ /* 0x000fe400078c10ff */
[----:B------:R-:W-:Y:S01]  /*9eb0*/  @!P4 LEA.HI.X R9, R216, R5, R158, 0x2, P2 ;  /* 0x00000005d809c211 */ /* 0x000fe200010f149e */
[----:B------:R1:W-:Y:S01]  /*9ec0*/  @!P3 ST.E.64 desc[UR40][R6.64], R46 ;  /* 0x0000002e0600b985 */ /* 0x0003e2000c101b28 */
[----:B------:R-:W-:-:S02]  /*9ed0*/  ISETP.GE.AND P2, PT, R212, UR4, PT ;  /* 0x00000004d4007c0c */ /* 0x000fc4000bf46270 */
[-C--:B------:R-:W-:Y:S01]  /*9ee0*/  @!P5 LEA.HI.X R21, R215, R5.reuse, R157, 0x2, P6 ;  /* 0x00000005d715d211 */ /* 0x080fe200030f149d */
[----:B------:R4:W-:Y:S01]  /*9ef0*/  @!P4 ST.E.64 desc[UR40][R8.64], R50 ;  /* 0x000000320800c985 */ /* 0x0009e2000c101b28 */
[CC--:B--2---:R-:W-:Y:S02]  /*9f00*/  @!P0 LEA R10, P4, R214.reuse, R4.reuse, 0x2 ;  /* 0x00000004d60a8211 */ /* 0x0c4fe400078810ff */
[----:B------:R-:W-:Y:S01]  /*9f10*/  ISETP.GE.AND P3, PT, R211, UR4, PT ;  /* 0x00000004d3007c0c */ /* 0x000fe2000bf66270 */
[----:B------:R2:W-:Y:S01]  /*9f20*/  @!P5 ST.E.64 desc[UR40][R20.64], R54 ;  /* 0x000000361400d985 */ /* 0x0005e2000c101b28 */
[----:B---3--:R-:W-:Y:S02]  /*9f30*/  @!P1 LEA R12, P5, R213, R4, 0x2 ;  /* 0x00000004d50c9211 */ /* 0x008fe400078a10ff */
[----:B------:R-:W-:Y:S02]  /*9f40*/  @!P0 LEA.HI.X R11, R214, R5, R156, 0x2, P4 ;  /* 0x00000005d60b8211 */ /* 0x000fe400020f149c */
[----:B------:R-:W-:-:S02]  /*9f50*/  ISETP.GE.AND P4, PT, R210, UR4, PT ;  /* 0x00000004d2007c0c */ /* 0x000fc4000bf86270 */
[-C--:B------:R-:W-:Y:S01]  /*9f60*/  @!P1 LEA.HI.X R13, R213, R5.reuse, R155, 0x2, P5 ;  /* 0x00000005d50d9211 */ /* 0x080fe200028f149b */
[----:B------:R-:W-:Y:S01]  /*9f70*/  @!P0 ST.E.64 desc[UR40][R10.64], R58 ;  /* 0x0000003a0a008985 */ /* 0x000fe2000c101b28 */
[----:B------:R-:W-:Y:S02]  /*9f80*/  ISETP.GE.AND P5, PT, R209, UR4, PT ;  /* 0x00000004d1007c0c */ /* 0x000fe4000bfa6270 */
[CC--:B0-----:R-:W-:Y:S01]  /*9f90*/  @!P2 LEA R14, P6, R212.reuse, R4.reuse, 0x2 ;  /* 0x00000004d40ea211 */ /* 0x0c1fe200078c10ff */
[----:B------:R0:W-:Y:S01]  /*9fa0*/  @!P1 ST.E.64 desc[UR40][R12.64], R62 ;  /* 0x0000003e0c009985 */ /* 0x0001e2000c101b28 */
[----:B------:R-:W-:Y:S02]  /*9fb0*/  ISETP.GE.AND P1, PT, R207, UR4, PT ;  /* 0x00000004cf007c0c */ /* 0x000fe4000bf26270 */
[----:B------:R-:W-:Y:S02]  /*9fc0*/  @!P2 LEA.HI.X R15, R212, R5, R154, 0x2, P6 ;  /* 0x00000005d40fa211 */ /* 0x000fe400030f149a */
[----:B-1----:R-:W-:-:S02]  /*9fd0*/  @!P3 LEA R6, P6, R211, R4, 0x2 ;  /* 0x00000004d306b211 */ /* 0x002fc400078c10ff */
[-C--:B----4-:R-:W-:Y:S01]  /*9fe0*/  @!P4 LEA R8, P0, R210, R4.reuse, 0x2 ;  /* 0x00000004d208c211 */ /* 0x090fe200078010ff */
[----:B------:R1:W-:Y:S01]  /*9ff0*/  @!P2 ST.E.64 desc[UR40][R14.64], R66 ;  /* 0x000000420e00a985 */ /* 0x0003e2000c101b28 */
[----:B------:R-:W-:Y:S02]  /*a000*/  ISETP.GE.AND P2, PT, R208, UR4, PT ;  /* 0x00000004d0007c0c */ /* 0x000fe4000bf46270 */
[-C--:B------:R-:W-:Y:S02]  /*a010*/  @!P3 LEA.HI.X R7, R211, R5.reuse, R153, 0x2, P6 ;  /* 0x00000005d307b211 */ /* 0x080fe400030f1499 */
[----:B--2---:R-:W-:Y:S02]  /*a020*/  @!P5 LEA R20, P6, R209, R4, 0x2 ;  /* 0x00000004d114d211 */ /* 0x004fe400078c10ff */
[----:B------:R-:W-:Y:S01]  /*a030*/  @!P4 LEA.HI.X R9, R210, R5, R152, 0x2, P0 ;  /* 0x00000005d209c211 */ /* 0x000fe200000f1498 */
[----:B------:R2:W-:Y:S01]  /*a040*/  @!P3 ST.E.64 desc[UR40][R6.64], R70 ;  /* 0x000000460600b985 */ /* 0x0005e2000c101b28 */
[----:B------:R-:W-:-:S02]  /*a050*/  ISETP.GE.AND P0, PT, R206, UR4, PT ;  /* 0x00000004ce007c0c */ /* 0x000fc4000bf06270 */
[-C--:B------:R-:W-:Y:S01]  /*a060*/  @!P5 LEA.HI.X R21, R209, R5.reuse, R237, 0x2, P6 ;  /* 0x00000005d115d211 */ /* 0x080fe200030f14ed */
[----:B------:R3:W-:Y:S01]  /*a070*/  @!P4 ST.E.64 desc[UR40][R8.64], R74 ;  /* 0x0000004a0800c985 */ /* 0x0007e2000c101b28 */
[-C--:B0-----:R-:W-:Y:S02]  /*a080*/  @!P1 LEA R12, P3, R207, R4.reuse, 0x2 ;  /* 0x00000004cf0c9211 */ /* 0x081fe400078610ff */
[----:B------:R-:W-:Y:S01]  /*a090*/  @!P2 LEA R10, P6, R208, R4, 0x2 ;  /* 0x00000004d00aa211 */ /* 0x000fe200078c10ff */
[----:B------:R0:W-:Y:S01]  /*a0a0*/  @!P5 ST.E.64 desc[UR40][R20.64], R78 ;  /* 0x0000004e1400d985 */ /* 0x0001e2000c101b28 */
[----:B------:R-:W-:Y:S02]  /*a0b0*/  ISETP.GE.AND P5, PT, R205, UR4, PT ;  /* 0x00000004cd007c0c */ /* 0x000fe4000bfa6270 */
[----:B------:R-:W-:Y:S02]  /*a0c0*/  ISETP.GE.AND P4, PT, R204, UR4, PT ;  /* 0x00000004cc007c0c */ /* 0x000fe4000bf86270 */
[----:B------:R-:W-:-:S02]  /*a0d0*/  @!P2 LEA.HI.X R11, R208, R5, R236, 0x2, P6 ;  /* 0x00000005d00ba211 */ /* 0x000fc400030f14ec */
[CC--:B-1----:R-:W-:Y:S02]  /*a0e0*/  @!P0 LEA R14, P6, R206.reuse, R4.reuse, 0x2 ;  /* 0x00000004ce0e8211 */ /* 0x0c2fe400078c10ff */
[-C--:B------:R-:W-:Y:S01]  /*a0f0*/  @!P1 LEA.HI.X R13, R207, R5.reuse, R235, 0x2, P3 ;  /* 0x00000005cf0d9211 */ /* 0x080fe200018f14eb */
[----:B------:R1:W-:Y:S01]  /*a100*/  @!P2 ST.E.64 desc[UR40][R10.64], R82 ;  /* 0x000000520a00a985 */ /* 0x0003e2000c101b28 */
[----:B------:R-:W-:Y:S02]  /*a110*/  ISETP.GE.AND P3, PT, R203, UR4, PT ;  /* 0x00000004cb007c0c */ /* 0x000fe4000bf66270 */
[----:B------:R-:W-:Y:S01]  /*a120*/  @!P0 LEA.HI.X R15, R206, R5, R234, 0x2, P6 ;  /* 0x00000005ce0f8211 */ /* 0x000fe200030f14ea */
[----:B------:R4:W-:Y:S01]  /*a130*/  @!P1 ST.E.64 desc[UR40][R12.64], R86 ;  /* 0x000000560c009985 */ /* 0x0009e2000c101b28 */
[-C--:B--2---:R-:W-:Y:S02]  /*a140*/  @!P5 LEA R6, P2, R205, R4.reuse, 0x2 ;  /* 0x00000004cd06d211 */ /* 0x084fe400078410ff */
[----:B---3--:R-:W-:Y:S01]  /*a150*/  @!P4 LEA R8, P1, R204, R4, 0x2 ;  /* 0x00000004cc08c211 */ /* 0x008fe200078210ff */
[----:B------:R2:W-:Y:S01]  /*a160*/  @!P0 ST.E.64 desc[UR40][R14.64], R90 ;  /* 0x0000005a0e008985 */ /* 0x0005e2000c101b28 */
[----:B------:R-:W-:-:S02]  /*a170*/  ISETP.GE.AND P0, PT, R202, UR4, PT ;  /* 0x00000004ca007c0c */ /* 0x000fc4000bf06270 */
[-C--:B------:R-:W-:Y:S02]  /*a180*/  @!P5 LEA.HI.X R7, R205, R5.reuse, R233, 0x2, P2 ;  /* 0x00000005cd07d211 */ /* 0x080fe400010f14e9 */
[----:B------:R-:W-:Y:S02]  /*a190*/  ISETP.GE.AND P2, PT, R201, UR4, PT ;  /* 0x00000004c9007c0c */ /* 0x000fe4000bf46270 */
[-C--:B------:R-:W-:Y:S01]  /*a1a0*/  @!P4 LEA.HI.X R9, R204, R5.reuse, R232, 0x2, P1 ;  /* 0x00000005cc09c211 */ /* 0x080fe200008f14e8 */
[----:B------:R3:W-:Y:S01]  /*a1b0*/  @!P5 ST.E.64 desc[UR40][R6.64], R94 ;  /* 0x0000005e0600d985 */ /* 0x0007e2000c101b28 */
[C---:B0-----:R-:W-:Y:S02]  /*a1c0*/  @!P3 LEA R20, P6, R203.reuse, R4, 0x2 ;  /* 0x00000004cb14b211 */ /* 0x041fe400078c10ff */
[----:B------:R-:W-:Y:S01]  /*a1d0*/  ISETP.GE.AND P1, PT, R200, UR4, PT ;  /* 0x00000004c8007c0c */ /* 0x000fe2000bf26270 */
[----:B------:R0:W-:Y:S01]  /*a1e0*/  @!P4 ST.E.64 desc[UR40][R8.64], R98 ;  /* 0x000000620800c985 */ /* 0x0001e2000c101b28 */
[----:B------:R-:W-:-:S02]  /*a1f0*/  @!P3 LEA.HI.X R21, R203, R5, R231, 0x2, P6 ;  /* 0x00000005cb15b211 */ /* 0x000fc400030f14e7 */
[----:B------:R-:W-:Y:S02]  /*a200*/  ISETP.GE.AND P4, PT, R23, UR4, PT ;  /* 0x0000000417007c0c */ /* 0x000fe4000bf86270 */
[-C--:B-1----:R-:W-:Y:S01]  /*a210*/  @!P0 LEA R10, P6, R202, R4.reuse, 0x2 ;  /* 0x00000004ca0a8211 */ /* 0x082fe200078c10ff */
[----:B------:R1:W-:Y:S01]  /*a220*/  @!P3 ST.E.64 desc[UR40][R20.64], R102 ;  /* 0x000000661400b985 */ /* 0x0003e2000c101b28 */
[----:B------:R-:W-:Y:S02]  /*a230*/  ISETP.GE.AND P5, PT, R22, UR4, PT ;  /* 0x0000000416007c0c */ /* 0x000fe4000bfa6270 */
[C---:B----4-:R-:W-:Y:S02]  /*a240*/  @!P2 LEA R12, P3, R201.reuse, R4, 0x2 ;  /* 0x00000004c90ca211 */ /* 0x050fe400078610ff */
[-C--:B------:R-:W-:Y:S02]  /*a250*/  @!P0 LEA.HI.X R11, R202, R5.reuse, R230, 0x2, P6 ;  /* 0x00000005ca0b8211 */ /* 0x080fe400030f14e6 */
[----:B------:R-:W-:-:S02]  /*a260*/  @!P2 LEA.HI.X R13, R201, R5, R229, 0x2, P3 ;  /* 0x00000005c90da211 */ /* 0x000fc400018f14e5 */
[----:B------:R-:W-:Y:S01]  /*a270*/  ISETP.GE.AND P3, PT, R19, UR4, PT ;  /* 0x0000000413007c0c */ /* 0x000fe2000bf66270 */
[----:B------:R4:W-:Y:S01]  /*a280*/  @!P0 ST.E.64 desc[UR40][R10.64], R106 ;  /* 0x0000006a0a008985 */ /* 0x0009e2000c101b28 */
[CC--:B--2---:R-:W-:Y:S02]  /*a290*/  @!P1 LEA R14, P6, R200.reuse, R4.reuse, 0x2 ;  /* 0x00000004c80e9211 */ /* 0x0c4fe400078c10ff */
[CC--:B---3--:R-:W-:Y:S01]  /*a2a0*/  @!P4 LEA R6, P0, R23.reuse, R4.reuse, 0x2 ;  /* 0x000000041706c211 */ /* 0x0c8fe200078010ff */
[----:B------:R2:W-:Y:S01]  /*a2b0*/  @!P2 ST.E.64 desc[UR40][R12.64], R110 ;  /* 0x0000006e0c00a985 */ /* 0x0005e2000c101b28 */
[-C--:B------:R-:W-:Y:S02]  /*a2c0*/  @!P1 LEA.HI.X R15, R200, R5.reuse, R228, 0x2, P6 ;  /* 0x00000005c80f9211 */ /* 0x080fe400030f14e4 */
[----:B0-----:R-:W-:Y:S02]  /*a2d0*/  @!P5 LEA R8, P6, R22, R4, 0x2 ;  /* 0x000000041608d211 */ /* 0x001fe400078c10ff */
[----:B------:R-:W-:Y:S01]  /*a2e0*/  @!P4 LEA.HI.X R7, R23, R5, R227, 0x2, P0 ;  /* 0x000000051707c211 */ /* 0x000fe200000f14e3 */
[----:B------:R-:W-:Y:S01]  /*a2f0*/  @!P1 ST.E.64 desc[UR40][R14.64], R114 ;  /* 0x000000720e009985 */ /* 0x000fe2000c101b28 */
[----:B------:R-:W-:-:S02]  /*a300*/  ISETP.GE.AND P0, PT, R18, UR4, PT ;  /* 0x0000000412007c0c */ /* 0x000fc4000bf06270 */
[-C--:B------:R-:W-:Y:S01]  /*a310*/  @!P5 LEA.HI.X R9, R22, R5.reuse, R226, 0x2, P6 ;  /* 0x000000051609d211 */ /* 0x080fe200030f14e2 */
[----:B------:R0:W-:Y:S01]  /*a320*/  @!P4 ST.E.64 desc[UR40][R6.64], R118 ;  /* 0x000000760600c985 */ /* 0x0001e2000c101b28 */
[----:B------:R-:W-:Y:S02]  /*a330*/  ISETP.GE.AND P1, PT, R25, UR4, PT ;  /* 0x0000000419007c0c */ /* 0x000fe4000bf26270 */
[----:B-1----:R-:W-:Y:S01]  /*a340*/  @!P3 LEA R20, P2, R19, R4, 0x2 ;  /* 0x000000041314b211 */ /* 0x002fe200078410ff */
[----:B------:R1:W-:Y:S01]  /*a350*/  @!P5 ST.E.64 desc[UR40][R8.64], R122 ;  /* 0x0000007a0800d985 */ /* 0x0003e2000c101b28 */
[----:B------:R-:W-:Y:S02]  /*a360*/  ISETP.GE.AND P4, PT, R17, UR4, PT ;  /* 0x0000000411007c0c */ /* 0x000fe4000bf86270 */
[----:B------:R-:W-:Y:S02]  /*a370*/  ISETP.GE.AND P5, PT, R16, UR4, PT ;  /* 0x0000000410007c0c */ /* 0x000fe4000bfa6270 */
[----:B------:R-:W-:-:S02]  /*a380*/  @!P3 LEA.HI.X R21, R19, R5, R225, 0x2, P2 ;  /* 0x000000051315b211 */ /* 0x000fc400010f14e1 */
[----:B------:R-:W-:Y:S02]  /*a390*/  ISETP.GE.AND P2, PT, R3, UR4, PT ;  /* 0x0000000403007c0c */ /* 0x000fe4000bf46270 */
[CC--:B----4-:R-:W-:Y:S01]  /*a3a0*/  @!P0 LEA R10, P6, R18.reuse, R4.reuse, 0x2 ;  /* 0x00000004120a8211 */ /* 0x0d0fe200078c10ff */
[----:B------:R4:W-:Y:S01]  /*a3b0*/  @!P3 ST.E.64 desc[UR40][R20.64], R126 ;  /* 0x0000007e1400b985 */ /* 0x0009e2000c101b28 */
[-C--:B--2---:R-:W-:Y:S02]  /*a3c0*/  @!P1 LEA R12, P3, R25, R4.reuse, 0x2 ;  /* 0x00000004190c9211 */ /* 0x084fe400078610ff */
[-C--:B------:R-:W-:Y:S02]  /*a3d0*/  @!P0 LEA.HI.X R11, R18, R5.reuse, R224, 0x2, P6 ;  /* 0x00000005120b8211 */ /* 0x080fe400030f14e0 */
[----:B0-----:R-:W-:Y:S02]  /*a3e0*/  @!P4 LEA R6, P6, R17, R4, 0x2 ;  /* 0x000000041106c211 */ /* 0x001fe400078c10ff */
[----:B------:R-:W-:Y:S01]  /*a3f0*/  @!P1 LEA.HI.X R13, R25, R5, R0, 0x2, P3 ;  /* 0x00000005190d9211 */ /* 0x000fe200018f1400 */
[----:B------:R4:W-:Y:S01]  /*a400*/  @!P0 ST.E.64 desc[UR40][R10.64], R130 ;  /* 0x000000820a008985 */ /* 0x0009e2000c101b28 */
[----:B------:R-:W-:-:S02]  /*a410*/  SHF.R.S32.HI R25, RZ, 0x1f, R16 ;  /* 0x0000001fff197819 */ /* 0x000fc40000011410 */
[CC--:B-1----:R-:W-:Y:S02]  /*a420*/  @!P5 LEA R8, P3, R16.reuse, R4.reuse, 0x2 ;  /* 0x000000041008d211 */ /* 0x0c2fe400078610ff */
[-C--:B------:R-:W-:Y:S02]  /*a430*/  @!P4 LEA.HI.X R7, R17, R5.reuse, R223, 0x2, P6 ;  /* 0x000000051107c211 */ /* 0x080fe400030f14df */
[----:B------:R-:W-:Y:S02]  /*a440*/  SHF.R.S32.HI R0, RZ, 0x1f, R3 ;  /* 0x0000001fff007819 */ /* 0x000fe40000011403 */
[C---:B------:R-:W-:Y:S01]  /*a450*/  @!P2 LEA R14, P6, R3.reuse, R4, 0x2 ;  /* 0x00000004030ea211 */ /* 0x040fe200078c10ff */
[----:B------:R4:W-:Y:S01]  /*a460*/  @!P4 ST.E.64 desc[UR40][R6.64], R134 ;  /* 0x000000860600c985 */ /* 0x0009e2000c101b28 */
[-C--:B------:R-:W-:Y:S02]  /*a470*/  @!P5 LEA.HI.X R9, R16, R5.reuse, R25, 0x2, P3 ;  /* 0x000000051009d211 */ /* 0x080fe400018f1419 */
[----:B------:R-:W-:Y:S01]  /*a480*/  @!P2 LEA.HI.X R15, R3, R5, R0, 0x2, P6 ;  /* 0x00000005030fa211 */ /* 0x000fe200030f1400 */
[----:B------:R-:W-:-:S02]  /*a490*/  VIADD R3, R2, 0xf8 ;  /* 0x000000f802037836 */ /* 0x000fc40000000000 */
[----:B------:R4:W-:Y:S03]  /*a4a0*/  @!P5 ST.E.64 desc[UR40][R8.64], R138 ;  /* 0x0000008a0800d985 */ /* 0x0009e6000c101b28 */
[----:B------:R-:W-:Y:S01]  /*a4b0*/  ISETP.GE.AND P0, PT, R3, UR4, PT ;  /* 0x0000000403007c0c */ /* 0x000fe2000bf06270 */
[----:B------:R4:W-:Y:S04]  /*a4c0*/  @!P1 ST.E.64 desc[UR40][R12.64], R142 ;  /* 0x0000008e0c009985 */ /* 0x0009e8000c101b28 */
[----:B------:R4:W-:Y:S08]  /*a4d0*/  @!P2 ST.E.64 desc[UR40][R14.64], R146 ;  /* 0x000000920e00a985 */ /* 0x0009f0000c101b28 */
[----:B------:R-:W-:Y:S05]  /*a4e0*/  @P0 BRA `(.L_x_9422) ;  /* 0x0000000c00f00947 */ /* 0x000fea0003800000 */
[----:B------:R-:W-:Y:S02]  /*a4f0*/  LEA R4, P0, R3, R4, 0x2 ;  /* 0x0000000403047211 */ /* 0x000fe400078010ff */
[----:B------:R-:W-:-:S04]  /*a500*/  SHF.R.S32.HI R0, RZ, 0x1f, R3 ;  /* 0x0000001fff007819 */ /* 0x000fc80000011403 */
[----:B------:R-:W-:-:S05]  /*a510*/  LEA.HI.X R5, R3, R5, R0, 0x2, P0 ;  /* 0x0000000503057211 */ /* 0x000fca00000f1400 */
[----:B------:R2:W-:Y:S01]  /*a520*/  ST.E.64 desc[UR40][R4.64], R150 ;  /* 0x0000009604007985 */ /* 0x0005e2000c101b28 */
[----:B------:R-:W-:Y:S05]  /*a530*/  BRA `(.L_x_9422) ;  /* 0x0000000c00dc7947 */ /* 0x000fea0003800000 */
.L_x_9413:
        /* <DEDUP_REMOVED lines=33> */
.L_x_9425:
        /* <DEDUP_REMOVED lines=58> */
.L_x_9427:
[----:B------:R-:W-:Y:S05]  /*aaf0*/  BSYNC B1 ;  /* 0x0000000000017941 */ /* 0x000fea0003800000 */
.L_x_9426:
[----:B------:R-:W-:-:S06]  /*ab00*/  UISETP.GT.AND UP0, UPT, UR39, 0x1, UPT ;  /* 0x000000012700788c */ /* 0x000fcc000bf04270 */
[----:B------:R-:W-:-:S13]  /*ab10*/  PLOP3.LUT P0, PT, PT, PT, UP0, 0x80, 0x0 ;  /* 0x000000000000781c */ /* 0x000fda0003f0f008 */
[----:B------:R-:W-:Y:S05]  /*ab20*/  @P0 BRA `(.L_x_9422) ;  /* 0x0000000800600947 */ /* 0x000fea0003800000 */
[----:B------:R-:W1:Y:S01]  /*ab30*/  LDC R11, c[0x0][0xbe8] ;  /* 0x0002fa00ff0b7b82 */ /* 0x000e620000000800 */
[----:B0-----:R-:W-:Y:S01]  /*ab40*/  SHF.R.S32.HI R3, RZ, 0x1f, R8 ;  /* 0x0000001fff037819 */ /* 0x001fe20000011408 */
[----:B------:R-:W-:Y:S01]  /*ab50*/  ULDC.64 UR10, c[0x0][0xaa0] ;  /* 0x0002a800000a7ab9 */ /* 0x000fe20000000a00 */
[----:B------:R-:W-:Y:S01]  /*ab60*/  BSSY B1, `(.L_x_9428) ;  /* 0x0000052000017945 */ /* 0x000fe20003800000 */
[----:B------:R-:W-:Y:S01]  /*ab70*/  UIMAD.WIDE.U32 UR8, UR4, UR10, URZ ;  /* 0x0000000a040872a5 */ /* 0x000fe2000f8e003f */
[----:B------:R-:W-:Y:S01]  /*ab80*/  LEA.HI R3, R3, R8, RZ, 0x3 ;  /* 0x0000000803037211 */ /* 0x000fe200078f18ff */
[----:B------:R-:W-:-:S03]  /*ab90*/  UIMAD UR10, UR19, UR10, URZ ;  /* 0x0000000a130a72a4 */ /* 0x000fc6000f8e023f */
[----:B------:R-:W-:Y:S01]  /*aba0*/  LOP3.LUT R9, R3, 0xfffffff8, RZ, 0xc0, !PT ;  /* 0xfffffff803097812 */ /* 0x000fe200078ec0ff */
[----:B------:R-:W-:Y:S01]  /*abb0*/  UIMAD UR10, UR4, UR11, UR10 ;  /* 0x0000000b040a72a4 */ /* 0x000fe2000f8e020a */
[----:B------:R-:W-:-:S03]  /*abc0*/  SHF.R.S32.HI R13, RZ, 0x3, R3 ;  /* 0x00000003ff0d7819 */ /* 0x000fc60000011403 */
[----:B------:R-:W-:Y:S01]  /*abd0*/  IMAD.IADD R10, R8, 0x1, -R9 ;  /* 0x00000001080a7824 */ /* 0x000fe200078e0a09 */
[----:B------:R-:W-:Y:S01]  /*abe0*/  UIADD3 UR9, UR9, UR10, URZ ;  /* 0x0000000a09097290 */ /* 0x000fe2000fffe03f */
[----:B------:R-:W-:Y:S02]  /*abf0*/  IMAD.U32 R8, RZ, RZ, UR44 ;  /* 0x0000002cff087e24 */ /* 0x000fe4000f8e00ff */
[----:B------:R-:W-:Y:S01]  /*ac00*/  IMAD R3, R10, 0x20, R13 ;  /* 0x000000200a037824 */ /* 0x000fe200078e020d */
[----:B------:R-:W-:Y:S02]  /*ac10*/  ULDC.64 UR10, c[0x0][0xae8] ;  /* 0x0002ba00000a7ab9 */ /* 0x000fe40000000a00 */
[----:B------:R-:W-:Y:S01]  /*ac20*/  UIMAD.WIDE.U32 UR8, UR43, UR10, UR8 ;  /* 0x0000000a2b0872a5 */ /* 0x000fe2000f8e0008 */
[----:B------:R-:W-:Y:S01]  /*ac30*/  IMAD R8, R8, 0x80, R3 ;  /* 0x0000008008087824 */ /* 0x000fe200078e0203 */
[----:B-1----:R-:W-:Y:S02]  /*ac40*/  ISETP.NE.AND P0, PT, R11, 0x1, PT ;  /* 0x000000010b00780c */ /* 0x002fe40003f05270 */
[----:B------:R-:W-:Y:S01]  /*ac50*/  UIMAD UR9, UR43, UR11, UR9 ;  /* 0x0000000b2b0972a4 */ /* 0x000fe2000f8e0209 */
[----:B------:R-:W-:-:S02]  /*ac60*/  IMAD.MOV.U32 R3, RZ, RZ, R8 ;  /* 0x000000ffff037224 */ /* 0x000fc400078e0008 */
[----:B------:R-:W-:Y:S02]  /*ac70*/  ULDC.64 UR10, c[0x0][0xaf0] ;  /* 0x0002bc00000a7ab9 */ /* 0x000fe40000000a00 */
[----:B------:R-:W-:Y:S02]  /*ac80*/  UIMAD UR45, UR45, UR10, URZ ;  /* 0x0000000a2d2d72a4 */ /* 0x000fe4000f8e023f */
[----:B------:R-:W-:Y:S02]  /*ac90*/  UIMAD.WIDE.U32 UR8, UR46, UR10, UR8 ;  /* 0x0000000a2e0872a5 */ /* 0x000fe4000f8e0008 */
[----:B------:R-:W-:Y:S02]  /*aca0*/  UIMAD UR4, UR46, UR11, UR45 ;  /* 0x0000000b2e0472a4 */ /* 0x000fe4000f8e022d */
[----:B------:R-:W0:Y:S02]  /*acb0*/  @P0 LDC R5, c[0x0][0xbec] ;  /* 0x0002fb00ff050b82 */ /* 0x000e240000000800 */
[----:B------:R-:W-:Y:S01]  /*acc0*/  UIADD3 UR4, UR9, UR4, URZ ;  /* 0x0000000409047290 */ /* 0x000fe2000fffe03f */
[----:B------:R-:W-:-:S05]  /*acd0*/  ULDC.64 UR10, c[0x0][0xae0] ;  /* 0x0002b800000a7ab9 */ /* 0x000fca0000000a00 */
[----:B------:R-:W1:Y:S01]  /*ace0*/  @P0 LDC R7, c[0x0][0xbf0] ;  /* 0x0002fc00ff070b82 */ /* 0x000e620000000800 */
[----:B0-----:R-:W-:-:S04]  /*acf0*/  @P0 IMAD.HI.U32 R4, R8, R5, RZ ;  /* 0x0000000508040227 */ /* 0x001fc800078e00ff */
[----:B------:R-:W-:Y:S02]  /*ad00*/  IMAD.U32 R5, RZ, RZ, UR9 ;  /* 0x00000009ff057e24 */ /* 0x000fe4000f8e00ff */
[----:B------:R-:W-:Y:S01]  /*ad10*/  IMAD.U32 R5, RZ, RZ, UR4 ;  /* 0x00000004ff057e24 */ /* 0x000fe2000f8e00ff */
[----:B-1----:R-:W-:Y:S01]  /*ad20*/  @P0 SHF.R.U32.HI R3, RZ, R7, R4 ;  /* 0x00000007ff030219 */ /* 0x002fe20000011604 */
[----:B------:R-:W-:Y:S01]  /*ad30*/  IMAD.U32 R4, RZ, RZ, UR8 ;  /* 0x00000008ff047e24 */ /* 0x000fe2000f8e00ff */
[----:B------:R-:W-:Y:S02]  /*ad40*/  ULDC.64 UR8, c[0x0][0xad8] ;  /* 0x0002b60000087ab9 */ /* 0x000fe40000000a00 */
[--C-:B------:R-:W-:Y:S01]  /*ad50*/  SHF.R.S32.HI R6, RZ, 0x1f, R3.reuse ;  /* 0x0000001fff067819 */ /* 0x100fe20000011403 */
[----:B------:R-:W-:Y:S02]  /*ad60*/  IMAD.MOV R7, RZ, RZ, -R3 ;  /* 0x000000ffff077224 */ /* 0x000fe400078e0a03 */
[----:B------:R-:W-:-:S04]  /*ad70*/  IMAD.WIDE.U32 R4, R3, UR10, R4 ;  /* 0x0000000a03047c25 */ /* 0x000fc8000f8e0004 */
[----:B------:R-:W-:Y:S02]  /*ad80*/  IMAD R7, R11, R7, R8 ;  /* 0x000000070b077224 */ /* 0x000fe400078e0208 */
[----:B------:R-:W-:Y:S02]  /*ad90*/  IMAD R6, R6, UR10, RZ ;  /* 0x0000000a06067c24 */ /* 0x000fe4000f8e02ff */
[----:B------:R-:W-:Y:S02]  /*ada0*/  IMAD.U32 R8, RZ, RZ, UR44 ;  /* 0x0000002cff087e24 */ /* 0x000fe4000f8e00ff */
[----:B------:R-:W-:Y:S01]  /*adb0*/  IMAD R9, R3, UR11, R6 ;  /* 0x0000000b03097c24 */ /* 0x000fe2000f8e0206 */
[----:B------:R-:W-:Y:S01]  /*adc0*/  SHF.R.S32.HI R6, RZ, 0x1f, R7 ;  /* 0x0000001fff067819 */ /* 0x000fe20000011407 */
[----:B------:R-:W-:Y:S02]  /*add0*/  IMAD R8, R8, 0x80, R13 ;  /* 0x0000008008087824 */ /* 0x000fe400078e020d */
[----:B------:R-:W-:-:S02]  /*ade0*/  IMAD.IADD R5, R5, 0x1, R9 ;  /* 0x0000000105057824 */ /* 0x000fc400078e0209 */
[----:B------:R-:W-:Y:S02]  /*adf0*/  IMAD R6, R6, UR8, RZ ;  /* 0x0000000806067c24 */ /* 0x000fe4000f8e02ff */
[----:B------:R-:W-:-:S04]  /*ae00*/  IMAD.WIDE.U32 R4, R7, UR8, R4 ;  /* 0x0000000807047c25 */ /* 0x000fc8000f8e0004 */
[----:B------:R-:W-:Y:S01]  /*ae10*/  IMAD R9, R7, UR9, R6 ;  /* 0x0000000907097c24 */ /* 0x000fe2000f8e0206 */
[----:B------:R-:W-:Y:S01]  /*ae20*/  ULDC.64 UR8, c[0x0][0xa80] ;  /* 0x0002a00000087ab9 */ /* 0x000fe20000000a00 */
[----:B-----5:R-:W-:Y:S01]  /*ae30*/  IMAD R11, R0, R11, RZ ;  /* 0x0000000b000b7224 */ /* 0x020fe200078e02ff */
[----:B------:R-:W-:Y:S01]  /*ae40*/  LEA R6, P2, R4, UR8, 0x1 ;  /* 0x0000000804067c11 */ /* 0x000fe2000f8408ff */
[C---:B------:R-:W-:Y:S02]  /*ae50*/  VIADD R3, R8.reuse, 0x40 ;  /* 0x0000004008037836 */ /* 0x040fe40000000000 */
[----:B------:R-:W-:Y:S02]  /*ae60*/  IMAD.IADD R5, R5, 0x1, R9 ;  /* 0x0000000105057824 */ /* 0x000fe400078e0209 */
[----:B------:R-:W-:Y:S01]  /*ae70*/  VIADD R0, R8, 0x20 ;  /* 0x0000002008007836 */ /* 0x000fe20000000000 */
[----:B------:R-:W-:Y:S01]  /*ae80*/  ISETP.GE.AND P0, PT, R3, R11, PT ;  /* 0x0000000b0300720c */ /* 0x000fe20003f06270 */
[----:B------:R-:W-:Y:S01]  /*ae90*/  IMAD.SHL.U32 R7, R10, 0x8, RZ ;  /* 0x000000080a077824 */ /* 0x000fe200078e00ff */
[----:B------:R-:W-:-:S02]  /*aea0*/  LEA.HI.X R3, R4, UR9, R5, 0x1, P2 ;  /* 0x0000000904037c11 */ /* 0x000fc400090f0c05 */
[-C--:B------:R-:W-:Y:S01]  /*aeb0*/  ISETP.GE.AND P2, PT, R8, R11.reuse, PT ;  /* 0x0000000b0800720c */ /* 0x080fe20003f46270 */
[C---:B------:R-:W-:Y:S01]  /*aec0*/  VIADD R9, R7.reuse, 0x80 ;  /* 0x0000008007097836 */ /* 0x040fe20000000000 */
[----:B------:R-:W-:Y:S01]  /*aed0*/  ISETP.GE.AND P1, PT, R0, R11, PT ;  /* 0x0000000b0000720c */ /* 0x000fe20003f26270 */
[C---:B------:R-:W-:Y:S01]  /*aee0*/  VIADD R13, R7.reuse, 0xc0 ;  /* 0x000000c0070d7836 */ /* 0x040fe20000000000 */
[----:B------:R0:W1:Y:S01]  /*aef0*/  SHFL.IDX PT, R4, R6, RZ, 0x181f ;  /* 0x00181fff06047589 */ /* 0x00006200000e0000 */
[----:B------:R-:W-:Y:S01]  /*af00*/  VIADD R15, R7, 0x40 ;  /* 0x00000040070f7836 */ /* 0x000fe20000000000 */
[----:B------:R-:W-:Y:S02]  /*af10*/  SHF.R.S32.HI R12, RZ, 0x1f, R7 ;  /* 0x0000001fff0c7819 */ /* 0x000fe40000011407 */
[----:B------:R0:W2:Y:S01]  /*af20*/  SHFL.IDX PT, R0, R3, RZ, 0x181f ;  /* 0x00181fff03007589 */ /* 0x0000a200000e0000 */
[----:B------:R-:W-:Y:S02]  /*af30*/  SHF.R.S32.HI R10, RZ, 0x1f, R9 ;  /* 0x0000001fff0a7819 */ /* 0x000fe40000011409 */
[----:B------:R-:W-:-:S02]  /*af40*/  SHF.R.S32.HI R14, RZ, 0x1f, R13 ;  /* 0x0000001fff0e7819 */ /* 0x000fc4000001140d */
[----:B------:R-:W-:Y:S01]  /*af50*/  SHF.R.S32.HI R20, RZ, 0x1f, R15 ;  /* 0x0000001fff147819 */ /* 0x000fe2000001140f */
[----:B------:R-:W-:Y:S06]  /*af60*/  @P2 BRA `(.L_x_9429) ;  /* 0x0000000000442947 */ /* 0x000fec0003800000 */
        /* <DEDUP_REMOVED lines=8> */
[----:B------:R3:W-:Y:S01]  /*aff0*/  @!P5 ST.E.128 desc[UR40][R24.64], RZ ;  /* 0x000000ff1800d985 */ /* 0x0007e2000c101d28 */
[----:B------:R-:W-:Y:S02]  /*b000*/  @!P4 LEA.HI.X R27, R15, R0, R20, 0x1, P6 ;  /* 0x000000000f1bc211 */ /* 0x000fe400030f0c14 */
[----:B------:R-:W-:-:S03]  /*b010*/  @!P3 LEA R28, P6, R9, R4, 0x1 ;  /* 0x00000004091cb211 */ /* 0x000fc600078c08ff */
[----:B------:R3:W-:Y:S01]  /*b020*/  @!P4 ST.E.128 desc[UR40][R26.64], RZ ;  /* 0x000000ff1a00c985 */ /* 0x0007e2000c101d28 */
[----:B------:R-:W-:Y:S02]  /*b030*/  @!P3 LEA.HI.X R29, R9, R0, R10, 0x1, P6 ;  /* 0x00000000091db211 */ /* 0x000fe400030f0c0a */
[----:B------:R-:W-:-:S03]  /*b040*/  @!P2 LEA R4, P6, R13, R4, 0x1 ;  /* 0x000000040d04a211 */ /* 0x000fc600078c08ff */
[----:B------:R3:W-:Y:S01]  /*b050*/  @!P3 ST.E.128 desc[UR40][R28.64], RZ ;  /* 0x000000ff1c00b985 */ /* 0x0007e2000c101d28 */
[----:B------:R-:W-:-:S05]  /*b060*/  @!P2 LEA.HI.X R5, R13, R0, R14, 0x1, P6 ;  /* 0x000000000d05a211 */ /* 0x000fca00030f0c0e */
[----:B------:R3:W-:Y:S04]  /*b070*/  @!P2 ST.E.128 desc[UR40][R4.64], RZ ;  /* 0x000000ff0400a985 */ /* 0x0007e8000c101d28 */
.L_x_9429:
[----:B------:R-:W-:Y:S05]  /*b080*/  BSYNC B1 ;  /* 0x0000000000017941 */ /* 0x000fea0003800000 */
.L_x_9428:
[----:B--2---:R2:W4:Y:S01]  /*b090*/  SHFL.IDX PT, R0, R3, 0x1, 0x181f ;  /* 0x00381f0003007f89 */ /* 0x00452200000e0000 */
[----:B------:R-:W-:Y:S03]  /*b0a0*/  BSSY B1, `(.L_x_9430) ;  /* 0x0000014000017945 */ /* 0x000fe60003800000 */
[----:B-1-3--:R2:W1:Y:S01]  /*b0b0*/  SHFL.IDX PT, R4, R6, 0x1, 0x181f ;  /* 0x00381f0006047f89 */ /* 0x00a46200000e0000 */
        /* <DEDUP_REMOVED lines=8> */
[----:B----4-:R-:W-:Y:S02]  /*b140*/  @!P4 LEA.HI.X R25, R7, R0, R12, 0x1, P6 ;  /* 0x000000000719c211 */ /* 0x010fe400030f0c0c */
[----:B------:R-:W-:Y:S02]  /*b150*/  @!P2 LEA R28, P6, R9, R4, 0x1 ;  /* 0x00000004091ca211 */ /* 0x000fe400078c08ff */
[----:B------:R-:W-:Y:S01]  /*b160*/  @!P3 LEA.HI.X R27, R15, R0, R20, 0x1, P5 ;  /* 0x000000000f1bb211 */ /* 0x000fe200028f0c14 */
[----:B------:R3:W-:Y:S01]  /*b170*/  @!P4 ST.E.128 desc[UR40][R24.64], RZ ;  /* 0x000000ff1800c985 */ /* 0x0007e2000c101d28 */
[----:B------:R-:W-:-:S02]  /*b180*/  @!P1 LEA R4, P5, R13, R4, 0x1 ;  /* 0x000000040d049211 */ /* 0x000fc400078a08ff */
[-C--:B------:R-:W-:Y:S01]  /*b190*/  @!P2 LEA.HI.X R29, R9, R0.reuse, R10, 0x1, P6 ;  /* 0x00000000091da211 */ /* 0x080fe200030f0c0a */
[----:B------:R3:W-:Y:S01]  /*b1a0*/  @!P3 ST.E.128 desc[UR40][R26.64], RZ ;  /* 0x000000ff1a00b985 */ /* 0x0007e2000c101d28 */
[----:B------:R-:W-:-:S03]  /*b1b0*/  @!P1 LEA.HI.X R5, R13, R0, R14, 0x1, P5 ;  /* 0x000000000d059211 */ /* 0x000fc600028f0c0e */
[----:B------:R3:W-:Y:S04]  /*b1c0*/  @!P2 ST.E.128 desc[UR40][R28.64], RZ ;  /* 0x000000ff1c00a985 */ /* 0x0007e8000c101d28 */
[----:B------:R3:W-:Y:S02]  /*b1d0*/  @!P1 ST.E.128 desc[UR40][R4.64], RZ ;  /* 0x000000ff04009985 */ /* 0x0007e4000c101d28 */
.L_x_9431:
[----:B------:R-:W-:Y:S05]  /*b1e0*/  BSYNC B1 ;  /* 0x0000000000017941 */ /* 0x000fea0003800000 */
.L_x_9430:
[----:B----4-:R4:W0:Y:S01]  /*b1f0*/  SHFL.IDX PT, R0, R3, 0x2, 0x181f ;  /* 0x00581f0003007f89 */ /* 0x01082200000e0000 */
        /* <DEDUP_REMOVED lines=9> */
[-C--:B------:R-:W-:Y:S02]  /*b290*/  @!P2 LEA R26, P5, R15, R4.reuse, 0x1 ;  /* 0x000000040f1aa211 */ /* 0x080fe400078a08ff */
[----:B------:R-:W-:Y:S02]  /*b2a0*/  @!P1 LEA R28, P4, R9, R4, 0x1 ;  /* 0x00000004091c9211 */ /* 0x000fe400078808ff */
[----:B0-----:R-:W-:Y:S02]  /*b2b0*/  @!P3 LEA.HI.X R25, R7, R0, R12, 0x1, P6 ;  /* 0x000000000719b211 */ /* 0x001fe400030f0c0c */
[----:B------:R-:W-:Y:S02]  /*b2c0*/  @!P0 LEA R4, P6, R13, R4, 0x1 ;  /* 0x000000040d048211 */ /* 0x000fe400078c08ff */
[-C--:B------:R-:W-:Y:S01]  /*b2d0*/  @!P2 LEA.HI.X R27, R15, R0.reuse, R20, 0x1, P5 ;  /* 0x000000000f1ba211 */ /* 0x080fe200028f0c14 */
[----:B------:R3:W-:Y:S01]  /*b2e0*/  @!P3 ST.E.128 desc[UR40][R24.64], RZ ;  /* 0x000000ff1800b985 */ /* 0x0007e2000c101d28 */
[----:B------:R-:W-:-:S02]  /*b2f0*/  @!P1 LEA.HI.X R29, R9, R0, R10, 0x1, P4 ;  /* 0x00000000091d9211 */ /* 0x000fc400020f0c0a */
[----:B------:R-:W-:Y:S01]  /*b300*/  @!P0 LEA.HI.X R5, R13, R0, R14, 0x1, P6 ;  /* 0x000000000d058211 */ /* 0x000fe200030f0c0e */
[----:B------:R3:W-:Y:S04]  /*b310*/  @!P2 ST.E.128 desc[UR40][R26.64], RZ ;  /* 0x000000ff1a00a985 */ /* 0x0007e8000c101d28 */
[----:B------:R3:W-:Y:S04]  /*b320*/  @!P1 ST.E.128 desc[UR40][R28.64], RZ ;  /* 0x000000ff1c009985 */ /* 0x0007e8000c101d28 */
[----:B------:R3:W-:Y:S02]  /*b330*/  @!P0 ST.E.128 desc[UR40][R4.64], RZ ;  /* 0x000000ff04008985 */ /* 0x0007e4000c101d28 */
.L_x_9433:
[----:B------:R-:W-:Y:S05]  /*b340*/  BSYNC B1 ;  /* 0x0000000000017941 */ /* 0x000fea0003800000 */
.L_x_9432:
[----:B0-----:R-:W-:Y:S01]  /*b350*/  VIADD R0, R8, 0x60 ;  /* 0x0000006008007836 */ /* 0x001fe20000000000 */
[----:B--2-4-:R-:W0:Y:S04]  /*b360*/  SHFL.IDX PT, R3, R3, 0x3, 0x181f ;  /* 0x00781f0003037f89 */ /* 0x014e2800000e0000 */
[----:B------:R-:W-:Y:S01]  /*b370*/  ISETP.GE.AND P0, PT, R0, R11, PT ;  /* 0x0000000b0000720c */ /* 0x000fe20003f06270 */
[----:B-1-3--:R1:W2:-:S12]  /*b380*/  SHFL.IDX PT, R4, R6, 0x3, 0x181f ;  /* 0x00781f0006047f89 */ /* 0x00a29800000e0000 */
[----:B-1----:R-:W-:Y:S05]  /*b390*/  @P0 BRA `(.L_x_9422) ;  /* 0x0000000000440947 */ /* 0x002fea0003800000 */
[----:B------:R-:W-:Y:S02]  /*b3a0*/  ULDC UR4, c[0x0][0xac8] ;  /* 0x0002b20000047ab9 */ /* 0x000fe40000000800 */
[----:B------:R-:W-:Y:S02]  /*b3b0*/  ISETP.GE.AND P3, PT, R7, UR4, PT ;  /* 0x0000000407007c0c */ /* 0x000fe4000bf66270 */
[----:B------:R-:W-:Y:S02]  /*b3c0*/  ISETP.GE.AND P2, PT, R15, UR4, PT ;  /* 0x000000040f007c0c */ /* 0x000fe4000bf46270 */
[----:B------:R-:W-:Y:S02]  /*b3d0*/  ISETP.GE.AND P1, PT, R9, UR4, PT ;  /* 0x0000000409007c0c */ /* 0x000fe4000bf26270 */
[----:B------:R-:W-:-:S07]  /*b3e0*/  ISETP.GE.AND P0, PT, R13, UR4, PT ;  /* 0x000000040d007c0c */ /* 0x000fce000bf06270 */
[----:B--2---:R-:W-:-:S04]  /*b3f0*/  @!P3 LEA R6, P4, R7, R4, 0x1 ;  /* 0x000000040706b211 */ /* 0x004fc800078808ff */
[-C--:B0-----:R-:W-:Y:S02]  /*b400*/  @!P3 LEA.HI.X R7, R7, R3.reuse, R12, 0x1, P4 ;  /* 0x000000030707b211 */ /* 0x081fe400020f0c0c */
[-C--:B------:R-:W-:Y:S02]  /*b410*/  @!P2 LEA R24, P4, R15, R4.reuse, 0x1 ;  /* 0x000000040f18a211 */ /* 0x080fe400078808ff */
[-C--:B------:R-:W-:Y:S01]  /*b420*/  @!P1 LEA R8, P5, R9, R4.reuse, 0x1 ;  /* 0x0000000409089211 */ /* 0x080fe200078a08ff */
[----:B------:R0:W-:Y:S01]  /*b430*/  @!P3 ST.E.128 desc[UR40][R6.64], RZ ;  /* 0x000000ff0600b985 */ /* 0x0001e2000c101d28 */
[----:B------:R-:W-:Y:S02]  /*b440*/  @!P0 LEA R4, P6, R13, R4, 0x1 ;  /* 0x000000040d048211 */ /* 0x000fe400078c08ff */
[-C--:B------:R-:W-:Y:S02]  /*b450*/  @!P2 LEA.HI.X R25, R15, R3.reuse, R20, 0x1, P4 ;  /* 0x000000030f19a211 */ /* 0x080fe400020f0c14 */
[----:B------:R-:W-:-:S02]  /*b460*/  @!P1 LEA.HI.X R9, R9, R3, R10, 0x1, P5 ;  /* 0x0000000309099211 */ /* 0x000fc400028f0c0a */
[----:B------:R-:W-:Y:S01]  /*b470*/  @!P0 LEA.HI.X R5, R13, R3, R14, 0x1, P6 ;  /* 0x000000030d058211 */ /* 0x000fe200030f0c0e */
[----:B------:R0:W-:Y:S04]  /*b480*/  @!P2 ST.E.128 desc[UR40][R24.64], RZ ;  /* 0x000000ff1800a985 */ /* 0x0001e8000c101d28 */
[----:B------:R0:W-:Y:S04]  /*b490*/  @!P1 ST.E.128 desc[UR40][R8.64], RZ ;  /* 0x000000ff08009985 */ /* 0x0001e8000c101d28 */
[----:B------:R0:W-:Y:S02]  /*b4a0*/  @!P0 ST.E.128 desc[UR40][R4.64], RZ ;  /* 0x000000ff04008985 */ /* 0x0001e4000c101d28 */
.L_x_9422:
[----:B------:R-:W-:Y:S05]  /*b4b0*/  BSYNC B0 ;  /* 0x0000000000007941 */ /* 0x000fea0003800000 */
.L_x_9412:
[----:B------:R-:W-:Y:S02]  /*b4c0*/  ULDC UR4, c[0x0][0xc3c] ;  /* 0x00030f0000047ab9 */ /* 0x000fe40000000800 */
[----:B------:R-:W-:-:S06]  /*b4d0*/  UISETP.GE.AND UP0, UPT, UR7, UR4, UPT ;  /* 0x000000040700728c */ /* 0x000fcc000bf06270 */
[----:B------:R-:W-:-:S13]  /*b4e0*/  PLOP3.LUT P0, PT, PT, PT, UP0, 0x80, 0x0 ;  /* 0x000000000000781c */ /* 0x000fda0003f0f008 */
[----:B------:R-:W-:Y:S05]  /*b4f0*/  @!P0 BRA `(.L_x_9434) ;  /* 0xffffff5c000c8947 */ /* 0x000fea000383ffff */
[----:B------:R-:W-:Y:S05]  /*b500*/  EXIT ;  /* 0x000000000000794d */ /* 0x000fea0003800000 */
.L_x_9387:
        /* <DEDUP_REMOVED lines=18> */
.L_x_9435:
        /* <DEDUP_REMOVED lines=43> */
.L_x_9439:
        /* <DEDUP_REMOVED lines=38> */
.L_x_9437:
        /* <DEDUP_REMOVED lines=20> */
.L_x_9440:
        /* <DEDUP_REMOVED lines=54> */
.L_x_9438:
[----:B------:R-:W-:Y:S01]  /*bfe0*/  IMAD.U32 R2, RZ, RZ, UR6 ;  /* 0x00000006ff027e24 */ /* 0x000fe2000f8e00ff */
[----:B------:R1:W-:Y:S04]  /*bff0*/  STL [R1+0x4], RZ ;  /* 0x000004ff01007387 */ /* 0x0003e80000100800 */
[----:B------:R1:W-:Y:S04]  /*c000*/  STL [R1+0x8], RZ ;  /* 0x000008ff01007387 */ /* 0x0003e80000100800 */
[----:B------:R1:W-:Y:S02]  /*c010*/  STL [R1], R2 ;  /* 0x0000000201007387 */ /* 0x0003e40000100800 */
.L_x_9441:
        /* <DEDUP_REMOVED lines=10> */
.L_x_9436:
        /* <DEDUP_REMOVED lines=8> */
[----:B------:R-:W2:Y:S01]  /*c140*/  S2UR UR5, SR_CgaCtaId ;  /* 0x00000000000579c3 */ /* 0x000ea20000008800 */
        /* <DEDUP_REMOVED lines=15> */
[----:B--2---:R-:W-:-:S06]  /*c240*/  ULEA UR4, UR5, UR4, 0x18 ;  /* 0x0000000405047291 */ /* 0x004fcc000f8ec03f */
[----:B------:R-:W-:-:S04]  /*c250*/  IMAD.U32 R18, RZ, RZ, UR4 ;  /* 0x00000004ff127e24 */ /* 0x000fc8000f8e00ff */
[----:B------:R-:W-:-:S05]  /*c260*/  IMAD R2, R3, 0x2, R18 ;  /* 0x0000000203027824 */ /* 0x000fca00078e0212 */
[----:B------:R0:W-:Y:S04]  /*c270*/  STL [R1+0x28], R2 ;  /* 0x0000280201007387 */ /* 0x0001e80000100800 */
[----:B------:R0:W-:Y:S04]  /*c280*/  STL [R1+0x10], R0 ;  /* 0x0000100001007387 */ /* 0x0001e80000100800 */
[----:B------:R0:W-:Y:S02]  /*c290*/  STL [R1+0x48], RZ ;  /* 0x000048ff01007387 */ /* 0x0001e40000100800 */
.L_x_9544:
[----:B0-2---:R-:W2:Y:S01]  /*c2a0*/  LDL R0, [R1+0xc] ;  /* 0x00000c0001007983 */ /* 0x005ea20000100800 */
[----:B------:R-:W2:Y:S01]  /*c2b0*/  LDC.64 R2, c[0x0][0xc88] ;  /* 0x00032200ff027b82 */ /* 0x000ea20000000a00 */
[----:B------:R-:W-:Y:S05]  /*c2c0*/  YIELD ;  /* 0x0000000000007946 */ /* 0x000fea0003800000 */
[----:B------:R-:W-:Y:S01]  /*c2d0*/  ULDC.64 UR4, c[0x0][0xa28] ;  /* 0x00028a0000047ab9 */ /* 0x000fe20000000a00 */
[----:B---3--:R-:W-:Y:S01]  /*c2e0*/  IMAD.MOV.U32 R6, RZ, RZ, RZ ;  /* 0x000000ffff067224 */ /* 0x008fe200078e00ff */
[----:B------:R-:W-:Y:S01]  /*c2f0*/  ISETP.NE.U32.AND P0, PT, RZ, UR4, PT ;  /* 0x00000004ff007c0c */ /* 0x000fe2000bf05070 */
[----:B------:R-:W-:Y:S01]  /*c300*/  ULDC.64 UR6, c[0x0][0xa18] ;  /* 0x0002860000067ab9 */ /* 0x000fe20000000a00 */
[----:B------:R-:W-:Y:S01]  /*c310*/  ULDC.64 UR8, c[0x0][0xa08] ;  /* 0x0002820000087ab9 */ /* 0x000fe20000000a00 */
[----:B--2---:R-:W-:-:S05]  /*c320*/  IMAD.WIDE R2, R0, 0x4, R2 ;  /* 0x0000000400027825 */ /* 0x004fca00078e0202 */
[----:B-1----:R-:W2:Y:S01]  /*c330*/  LDG.E R10, desc[UR40][R2.64] ;  /* 0x00000028020a7981 */ /* 0x002ea2000c1e1900 */
        /* <DEDUP_REMOVED lines=46> */
.L_x_9443:
        /* <DEDUP_REMOVED lines=18> */
.L_x_9444:
[----:B------:R-:W-:Y:S05]  /*c740*/  @!P0 BRA `(.L_x_9445) ;  /* 0x00000000000c8947 */ /* 0x000fea0003800000 */
[----:B------:R-:W2:Y:S04]  /*c750*/  LDG.E R6, desc[UR40][R4.64] ;  /* 0x0000002804067981 */ /* 0x000ea8000c1e1900 */
[----:B------:R-:W2:Y:S02]  /*c760*/  LDG.E R4, desc[UR40][R4.64+0x4] ;  /* 0x0000042804047981 */ /* 0x000ea4000c1e1900 */
[----:B--2---:R-:W-:-:S07]  /*c770*/  IMAD.IADD R6, R4, 0x1, -R6 ;  /* 0x0000000104067824 */ /* 0x004fce00078e0a06 */
.L_x_9445:
[----:B-----5:R-:W-:Y:S01]  /*c780*/  IMAD.IADD R6, R6, 0x1, -R0 ;  /* 0x0000000106067824 */ /* 0x020fe200078e0a00 */
[----:B------:R-:W-:Y:S01]  /*c790*/  LOP3.LUT R9, R2, 0xff, RZ, 0xc0, !PT ;  /* 0x000000ff02097812 */ /* 0x000fe200078ec0ff */
[----:B------:R-:W-:Y:S01]  /*c7a0*/  IMAD.MOV.U32 R4, RZ, RZ, RZ ;  /* 0x000000ffff047224 */ /* 0x000fe200078e00ff */
[----:B------:R-:W-:Y:S01]  /*c7b0*/  BSSY B0, `(.L_x_9446) ;  /* 0x000002a000007945 */ /* 0x000fe20003800000 */
[C---:B------:R-:W-:Y:S01]  /*c7c0*/  VIADD R0, R6.reuse, 0x5f ;  /* 0x0000005f06007836 */ /* 0x040fe20000000000 */
[----:B------:R-:W-:Y:S01]  /*c7d0*/  ISETP.GE.AND P0, PT, R6, 0x1, PT ;  /* 0x000000010600780c */ /* 0x000fe20003f06270 */
[----:B------:R-:W-:Y:S01]  /*c7e0*/  IMAD.MOV.U32 R10, RZ, RZ, R4 ;  /* 0x000000ffff0a7224 */ /* 0x000fe200078e0004 */
[----:B------:R2:W-:Y:S01]  /*c7f0*/  STL [R1+0x38], R4 ;  /* 0x0000380401007387 */ /* 0x0005e20000100800 */
[----:B------:R-:W-:-:S05]  /*c800*/  IMAD.HI R0, R0, 0x2aaaaaab, RZ ;  /* 0x2aaaaaab00007827 */ /* 0x000fca00078e02ff */
[----:B-1----:R-:W-:-:S04]  /*c810*/  SHF.R.U32.HI R3, RZ, 0x1f, R0 ;  /* 0x0000001fff037819 */ /* 0x002fc80000011600 */
[----:B------:R-:W-:-:S05]  /*c820*/  LEA.HI.SX32 R8, R0, R3, 0x1c ;  /* 0x0000000300087211 */ /* 0x000fca00078fe2ff */
[----:B------:R2:W-:Y:S04]  /*c830*/  STL [R1+0x40], R8 ;  /* 0x0000400801007387 */ /* 0x0005e80000100800 */
[----:B------:R2:W-:Y:S01]  /*c840*/  STL [R1+0x58], R9 ;  /* 0x0000580901007387 */ /* 0x0005e20000100800 */
[----:B------:R-:W-:Y:S05]  /*c850*/  @!P0 BRA `(.L_x_9447) ;  /* 0x00000000007c8947 */ /* 0x000fea0003800000 */
[----:B------:R-:W-:-:S04]  /*c860*/  SHF.R.U32.HI R0, RZ, 0x10, R2 ;  /* 0x00000010ff007819 */ /* 0x000fc80000011602 */
[----:B------:R-:W-:-:S13]  /*c870*/  ISETP.NE.AND P0, PT, R0, RZ, PT ;  /* 0x000000ff0000720c */ /* 0x000fda0003f05270 */
[----:B------:R-:W2:Y:S02]  /*c880*/  @!P0 LDC R0, c[0x0][0x9f0] ;  /* 0x00027c00ff008b82 */ /* 0x000ea40000000800 */
        /* <DEDUP_REMOVED lines=28> */
.L_x_9447:
[----:B------:R-:W-:Y:S05]  /*ca50*/  BSYNC B0 ;  /* 0x0000000000007941 */ /* 0x000fea0003800000 */
.L_x_9446:
[----:B------:R-:W-:Y:S01]  /*ca60*/  IMAD.MOV.U32 R0, RZ, RZ, R10 ;  /* 0x000000ffff007224 */ /* 0x000fe200078e000a */
[----:B------:R-:W-:Y:S03]  /*ca70*/  BSSY B7, `(.L_x_9448) ;  /* 0x00003e2000077945 */ /* 0x000fe60003800000 */
[----:B------:R-:W-:-:S05]  /*ca80*/  IMAD R2, R9, R0, RZ ;  /* 0x0000000009027224 */ /* 0x000fca00078e02ff */
        /* <DEDUP_REMOVED lines=9> */
[----:B------:R-:W3:Y:S01]  /*cb20*/  S2R R5, SR_LANEID ;  /* 0x0000000000057919 */ /* 0x000ee20000000000 */
[----:B------:R-:W-:Y:S01]  /*cb30*/  VOTEU.ANY UR4, UPT, PT ;  /* 0x0000000000047886 */ /* 0x000fe200038e0100 */
[----:B------:R-:W4:Y:S01]  /*cb40*/  LDC.64 R2, c[0x0][0xc60] ;  /* 0x00031800ff027b82 */ /* 0x000f220000000a00 */
[----:B------:R-:W3:Y:S02]  /*cb50*/  FLO.U32 R0, UR4 ;  /* 0x0000000400007d00 */ /* 0x000ee400080e0000 */
[----:B---3--:R-:W-:-:S06]  /*cb60*/  ISETP.EQ.U32.AND P0, PT, R0, R5, PT ;  /* 0x000000050000720c */ /* 0x008fcc0003f02070 */
[----:B------:R-:W4:Y:S07]  /*cb70*/  POPC R5, UR4 ;  /* 0x0000000400057d09 */ /* 0x000f2e0008000000 */
[----:B----4-:R-:W3:Y:S01]  /*cb80*/  @P0 ATOMG.E.ADD.STRONG.GPU PT, R3, desc[UR40][R2.64], R5 ;  /* 0x00000005020309a8 */ /* 0x010ee200081ee1e8 */
[----:B--2---:R-:W2:Y:S02]  /*cb90*/  S2R R4, SR_LTMASK ;  /* 0x0000000000047919 */ /* 0x004ea40000003900 */
[----:B--2---:R-:W-:-:S04]  /*cba0*/  LOP3.LUT R4, R4, UR4, RZ, 0xc0, !PT ;  /* 0x0000000404047c12 */ /* 0x004fc8000f8ec0ff */
[----:B------:R-:W2:Y:S01]  /*cbb0*/  POPC R7, R4 ;  /* 0x0000000400077309 */ /* 0x000ea20000000000 */
[----:B---3--:R-:W2:Y:S02]  /*cbc0*/  SHFL.IDX PT, R0, R3, R0, 0x1f ;  /* 0x00001f0003007589 */ /* 0x008ea400000e0000 */
[----:B--2---:R-:W-:-:S05]  /*cbd0*/  IADD3 R0, R0, UR37, R7 ;  /* 0x0000002500007c10 */ /* 0x004fca000fffe007 */
[----:B------:R4:W-:Y:S01]  /*cbe0*/  STL [R1], R0 ;  /* 0x0000000001007387 */ /* 0x0009e20000100800 */
[----:B------:R-:W-:Y:S05]  /*cbf0*/  BRA `(.L_x_9450) ;  /* 0x0000003c00247947 */ /* 0x000fea0003800000 */
.L_x_9449:
        /* <DEDUP_REMOVED lines=20> */
.L_x_9452:
[----:B------:R-:W-:Y:S05]  /*cd40*/  BSYNC B6 ;  /* 0x0000000000067941 */ /* 0x000fea0003800000 */
.L_x_9451:
        /* <DEDUP_REMOVED lines=9> */
[----:B--2---:R-:W-:Y:S02]  /*cde0*/  IMAD.U32 R4, RZ, RZ, UR6 ;  /* 0x00000006ff047e24 */ /* 0x004fe4000f8e00ff */
[----:B------:R-:W-:Y:S02]  /*cdf0*/  IMAD.U32 R5, RZ, RZ, UR7 ;  /* 0x00000007ff057e24 */ /* 0x000fe4000f8e00ff */
[----:B------:R-:W-:Y:S02]  /*ce00*/  IMAD.U32 R6, RZ, RZ, UR8 ;  /* 0x00000008ff067e24 */ /* 0x000fe4000f8e00ff */
[----:B------:R-:W-:-:S02]  /*ce10*/  IMAD.U32 R7, RZ, RZ, UR9 ;  /* 0x00000009ff077e24 */ /* 0x000fc4000f8e00ff */
[----:B-1----:R-:W-:Y:S02]  /*ce20*/  IMAD.U32 R10, RZ, RZ, UR4 ;  /* 0x00000004ff0a7e24 */ /* 0x002fe4000f8e00ff */
[----:B0-----:R-:W-:Y:S02]  /*ce30*/  IMAD.U32 R11, RZ, RZ, UR5 ;  /* 0x00000005ff0b7e24 */ /* 0x001fe4000f8e00ff */
[----:B------:R-:W-:Y:S02]  /*ce40*/  IMAD.MOV.U32 R8, RZ, RZ, 0x70 ;  /* 0x00000070ff087424 */ /* 0x000fe400078e00ff */
[----:B------:R-:W-:Y:S02]  /*ce50*/  IMAD.MOV.U32 R12, RZ, RZ, 0x1 ;  /* 0x00000001ff0c7424 */ /* 0x000fe400078e00ff */
[----:B---3--:R-:W-:-:S07]  /*ce60*/  IMAD.MOV.U32 R13, RZ, RZ, RZ ;  /* 0x000000ffff0d7224 */ /* 0x008fce00078e00ff */
[----:B------:R-:W-:-:S07]  /*ce70*/  LEPC R20, `(.L_x_9455) ;  /* 0x000000001014794e */ /* 0x000fce0000000000 */
[----:B----4-:R-:W-:Y:S05]  /*ce80*/  CALL.ABS.NOINC R2 ;  /* 0x0000000002007343 */ /* 0x010fea0003c00000 */
.L_x_9455:
        /* <DEDUP_REMOVED lines=16> */
.L_x_9454:
[----:B------:R-:W-:Y:S05]  /*cf90*/  BSYNC B6 ;  /* 0x0000000000067941 */ /* 0x000fea0003800000 */
.L_x_9453:
[----:B--2---:R-:W2:Y:S01]  /*cfa0*/  LDL.LU R4, [R1+0x14] ;  /* 0x0000140001047983 */ /* 0x004ea20000300800 */
        /* <DEDUP_REMOVED lines=8> */
[----:B---3--:R2:W3:Y:S02]  /*d030*/  @P0 LDG.E R7, desc[UR40][R2.64] ;  /* 0x0000002802070981 */ /* 0x0084e4000c1e1900 */
        /* <DEDUP_REMOVED lines=14> */
.L_x_9560:
        /* <DEDUP_REMOVED lines=9> */
.L_x_9563:
        /* <DEDUP_REMOVED lines=24> */
.L_x_9459:
[----:B--2---:R-:W2:Y:S01]  /*d330*/  LDL R2, [R1+0x10] ;  /* 0x0000100001027983 */ /* 0x004ea20000100800 */
[----:B----4-:R-:W-:Y:S01]  /*d340*/  IMAD R0, R19, 0x8, R18 ;  /* 0x0000000813007824 */ /* 0x010fe200078e0212 */
[----:B--2---:R-:W-:-:S04]  /*d350*/  SHF.L.U32 R2, R2, 0x1f, RZ ;  /* 0x0000001f02027819 */ /* 0x004fc800000006ff */
[----:B------:R-:W2:Y:S02]  /*d360*/  SYNCS.PHASECHK.TRANS64.TRYWAIT P0, [R0+URZ+0x22840], R2 ;  /* 0x02284002000075a7 */ /* 0x000ea4000800017f */
[----:B--2---:R-:W-:Y:S05]  /*d370*/  @!P0 BRA `(.L_x_9460) ;  /* 0x00000048005c8947 */ /* 0x004fea0003800000 */
.L_x_9564:
        /* <DEDUP_REMOVED lines=11> */
.L_x_9461:
[----:B------:R-:W3:Y:S04]  /*d430*/  LDL R3, [R1+0x2c] ;  /* 0x00002c0001037983 */ /* 0x000ee80000100800 */
[----:B--2---:R-:W2:Y:S01]  /*d440*/  LDL R2, [R1+0x1c] ;  /* 0x00001c0001027983 */ /* 0x004ea20000100800 */
        /* <DEDUP_REMOVED lines=14> */
[----:B---3--:R-:W-:Y:S02]  /*d530*/  R2UR UR11, R3 ;  /* 0x00000000030b72ca */ /* 0x008fe400000e0000 */
[----:B--2---:R-:W-:-:S13]  /*d540*/  R2UR UR4, R2 ;  /* 0x00000000020472ca */ /* 0x004fda00000e0000 */
[----:B------:R-:W-:-:S03]  /*d550*/  UIMAD UR11, UR11, 0x60, UR4 ;  /* 0x000000600b0b78a4 */ /* 0x000fc6000f8e0204 */
[----:B------:R-:W-:-:S06]  /*d560*/  UMOV UR4, 0x0 ;  /* 0x0000000000047882 */ /* 0x000fcc0000000000 */
[----:B------:R4:W-:Y:S02]  /*d570*/  UTMALDG.4D [UR8], [UR6], desc[UR4] ;  /* 0x00000408060075b4 */ /* 0x0009e40008019000 */
[----:B----4-:R-:W-:Y:S01]  /*d580*/  NOP ;  /* 0x0000000000007918 */ /* 0x010fe20000000000 */
.L_x_9457:
[----:B------:R-:W2:Y:S04]  /*d590*/  LDL.LU R3, [R1+0x34] ;  /* 0x0000340001037983 */ /* 0x000ea80000300800 */
[----:B------:R-:W3:Y:S04]  /*d5a0*/  LDL.LU R5, [R1+0x24] ;  /* 0x0000240001057983 */ /* 0x000ee80000300800 */
        /* <DEDUP_REMOVED lines=38> */
.L_x_9463:
[----:B------:R-:W-:Y:S05]  /*d810*/  BSYNC B6 ;  /* 0x0000000000067941 */ /* 0x000fea0003800000 */
.L_x_9462:
[----:B--2---:R-:W2:Y:S01]  /*d820*/  LDL.LU R0, [R1+0x3c] ;  /* 0x00003c0001007983 */ /* 0x004ea20000300800 */
[----:B------:R-:W-:Y:S01]  /*d830*/  ULDC.64 UR4, c[0x0][0x2d8] ;  /* 0x0000b60000047ab9 */ /* 0x000fe20000000a00 */
[----:B------:R-:W3:Y:S01]  /*d840*/  LDC R8, c[0x0][0x448] ;  /* 0x00011200ff087b82 */ /* 0x000ee20000000800 */
[----:B------:R-:W-:Y:S01]  /*d850*/  ULDC UR6, c[0x0][0x2b8] ;  /* 0x0000ae0000067ab9 */ /* 0x000fe20000000800 */
[----:B------:R-:W4:Y:S04]  /*d860*/  LDL.LU R5, [R1+0x34] ;  /* 0x0000340001057983 */ /* 0x000f280000300800 */
[----:B------:R-:W4:Y:S04]  /*d870*/  LDL.LU.64 R2, [R1+0x50] ;  /* 0x0000500001027983 */ /* 0x000f280000300a00 */
[----:B------:R-:W2:Y:S01]  /*d880*/  LDL.LU R4, [R1+0x24] ;  /* 0x0000240001047983 */ /* 0x000ea20000300800 */
[----:B---3--:R-:W-:-:S13]  /*d890*/  ISETP.NE.AND P0, PT, R8, 0x1, PT ;  /* 0x000000010800780c */ /* 0x008fda0003f05270 */
[----:B------:R-:W3:Y:S01]  /*d8a0*/  @P0 LDC R7, c[0x0][0x450] ;  /* 0x00011400ff070b82 */ /* 0x000ee20000000800 */
[----:B----4-:R-:W-:Y:S02]  /*d8b0*/  IMAD.MOV.U32 R3, RZ, RZ, R5 ;  /* 0x000000ffff037224 */ /* 0x010fe400078e0005 */
[----:B------:R-:W4:Y:S01]  /*d8c0*/  LDL.LU R5, [R1+0x4] ;  /* 0x0000040001057983 */ /* 0x000f220000300800 */
[----:B------:R-:W-:-:S03]  /*d8d0*/  IMAD.WIDE.U32 R2, R17, UR4, R2 ;  /* 0x0000000411027c25 */ /* 0x000fc6000f8e0002 */
[----:B------:R0:W5:Y:S01]  /*d8e0*/  LDL R9, [R1+0x28] ;  /* 0x0000280001097983 */ /* 0x0001620000100800 */
[----:B------:R-:W-:Y:S01]  /*d8f0*/  IMAD R3, R17, UR5, R3 ;  /* 0x0000000511037c24 */ /* 0x000fe2000f8e0203 */
[----:B------:R-:W-:Y:S02]  /*d900*/  ULDC.64 UR4, c[0x0][0x2e0] ;  /* 0x0000b80000047ab9 */ /* 0x000fe40000000a00 */
[----:B--2---:R-:W-:Y:S02]  /*d910*/  IMAD R0, R0, UR4, RZ ;  /* 0x0000000400007c24 */ /* 0x004fe4000f8e02ff */
[----:B------:R-:W-:-:S04]  /*d920*/  IMAD.WIDE.U32 R2, R4, UR4, R2 ;  /* 0x0000000404027c25 */ /* 0x000fc8000f8e0002 */
[----:B------:R-:W-:Y:S01]  /*d930*/  IMAD R0, R4, UR5, R0 ;  /* 0x0000000504007c24 */ /* 0x000fe2000f8e0200 */
[----:B-1----:R-:W1:Y:S01]  /*d940*/  S2R R10, SR_TID.X ;  /* 0x00000000000a7919 */ /* 0x002e620000002100 */
[----:B------:R-:W-:Y:S02]  /*d950*/  ULDC.64 UR4, c[0x0][0x2d0] ;  /* 0x0000b40000047ab9 */ /* 0x000fe40000000a00 */
[----:B------:R-:W-:Y:S01]  /*d960*/  IMAD.IADD R3, R3, 0x1, R0 ;  /* 0x0000000103037824 */ /* 0x000fe200078e0200 */
[----:B------:R-:W2:Y:S02]  /*d970*/  S2R R4, SR_TID.X ;  /* 0x0000000000047919 */ /* 0x000ea40000002100 */
[----:B--2---:R-:W-:-:S04]  /*d980*/  LOP3.LUT R4, R4, 0x7f, RZ, 0xc0, !PT ;  /* 0x0000007f04047812 */ /* 0x004fc800078ec0ff */
[----:B------:R-:W-:Y:S02]  /*d990*/  SHF.R.U32.HI R6, RZ, 0x3, R4 ;  /* 0x00000003ff067819 */ /* 0x000fe40000011604 */
[----:B------:R-:W2:Y:S02]  /*d9a0*/  S2R R4, SR_TID.X ;  /* 0x0000000000047919 */ /* 0x000ea40000002100 */
[----:B--2---:R-:W-:-:S05]  /*d9b0*/  IMAD.SHL.U32 R4, R4, 0x10, RZ ;  /* 0x0000001004047824 */ /* 0x004fca00078e00ff */
[----:B------:R-:W-:Y:S02]  /*d9c0*/  LOP3.LUT R4, R6, 0x70, R4, 0xf8, !PT ;  /* 0x0000007006047812 */ /* 0x000fe400078ef804 */
[----:B------:R-:W2:Y:S01]  /*d9d0*/  @P0 LDC R6, c[0x0][0x44c] ;  /* 0x00011300ff060b82 */ /* 0x000ea20000000800 */
[----:B-1----:R-:W-:-:S05]  /*d9e0*/  IMAD.SHL.U32 R10, R10, 0x8, RZ ;  /* 0x000000080a0a7824 */ /* 0x002fca00078e00ff */
[----:B------:R-:W-:Y:S01]  /*d9f0*/  LOP3.LUT R10, R10, 0x38, RZ, 0xc0, !PT ;  /* 0x000000380a0a7812 */ /* 0x000fe200078ec0ff */
[----:B----4-:R-:W-:-:S05]  /*da00*/  IMAD.SHL.U32 R5, R5, 0x80, RZ ;  /* 0x0000008005057824 */ /* 0x010fca00078e00ff */
[----:B------:R-:W-:-:S05]  /*da10*/  LOP3.LUT R0, R4, R5, RZ, 0xfc, !PT ;  /* 0x0000000504007212 */ /* 0x000fca00078efcff */
[----:B--2---:R-:W-:-:S04]  /*da20*/  @P0 IMAD.HI.U32 R6, R0, R6, RZ ;  /* 0x0000000600060227 */ /* 0x004fc800078e00ff */
[----:B------:R-:W-:Y:S01]  /*da30*/  IMAD.MOV.U32 R4, RZ, RZ, R0 ;  /* 0x000000ffff047224 */ /* 0x000fe200078e0000 */
        /* <DEDUP_REMOVED lines=19> */
[----:B0-----:R-:W-:Y:S09]  /*db70*/  BRA.DIV UR4, `(.L_x_9464) ;  /* 0x0000004204707947 */ /* 0x001ff2000b800000 */
[----:B------:R-:W2:Y:S01]  /*db80*/  LDL.LU R6, [R1+0x44] ;  /* 0x0000440001067983 */ /* 0x000ea20000300800 */
[----:B------:R-:W0:Y:S02]  /*db90*/  S2R R7, SR_TID.X ;  /* 0x0000000000077919 */ /* 0x000e240000002100 */
[----:B0-----:R-:W-:-:S04]  /*dba0*/  LOP3.LUT R7, R7, 0x7f, RZ, 0xc0, !PT ;  /* 0x0000007f07077812 */ /* 0x001fc800078ec0ff */
[----:B------:R-:W-:Y:S02]  /*dbb0*/  SHF.R.U32.HI R11, RZ, 0x3, R7 ;  /* 0x00000003ff0b7819 */ /* 0x000fe40000011607 */
[----:B------:R-:W0:Y:S03]  /*dbc0*/  SHFL.IDX PT, R7, R0, RZ, 0x181f ;  /* 0x00181fff00077589 */ /* 0x000e2600000e0000 */
[----:B------:R-:W-:-:S04]  /*dbd0*/  IMAD.IADD R3, R11, 0x1, R5 ;  /* 0x000000010b037824 */ /* 0x000fc800078e0205 */
[C---:B------:R-:W-:Y:S02]  /*dbe0*/  VIADD R5, R3.reuse, 0x10 ;  /* 0x0000001003057836 */ /* 0x040fe40000000000 */
        /* <DEDUP_REMOVED lines=64> */
[----:B------:R1:W2:Y:S02]  /*dff0*/  SHFL.IDX PT, R5, R2, 0x7, 0x181f ;  /* 0x00f81f0002057f89 */ /* 0x0002a400000e0000 */
.L_x_9581:
[----:B------:R-:W-:-:S05]  /*e000*/  VIADD R3, R3, 0x70 ;  /* 0x0000007003037836 */ /* 0x000fca0000000000 */
[----:B------:R-:W-:-:S13]  /*e010*/  ISETP.GE.AND P1, PT, R3, R4, PT ;  /* 0x000000040300720c */ /* 0x000fda0003f26270 */
[----:B01----:R-:W-:-:S05]  /*e020*/  @!P1 LEA R2, P2, R10, R0, 0x1 ;  /* 0x000000000a029211 */ /* 0x003fca00078408ff */
[----:B--2---:R-:W-:-:S05]  /*e030*/  @!P1 IMAD.X R3, RZ, RZ, R5, P2 ;  /* 0x000000ffff039224 */ /* 0x004fca00010e0605 */
[----:B------:R-:W-:Y:S01]  /*e040*/  @!PT LDS RZ, [RZ] ;  /* 0x00000000fffff984 */ /* 0x000fe20000000800 */
[----:B------:R-:W-:Y:S01]  /*e050*/  @!PT LDS RZ, [RZ] ;  /* 0x00000000fffff984 */ /* 0x000fe20000000800 */
[----:B------:R-:W-:Y:S01]  /*e060*/  @!PT LDS RZ, [RZ] ;  /* 0x00000000fffff984 */ /* 0x000fe20000000800 */
[----:B------:R0:W-:Y:S01]  /*e070*/  @!P1 LDGSTS.E.BYPASS.LTC128B.128 [R9+0x1bc00], desc[UR40][R2.64], !P0 ;  /* 0x1bc0000002099fae */ /* 0x0001e2000c101d68 */
[----:B------:R-:W-:Y:S01]  /*e080*/  PLOP3.LUT P0, PT, PT, PT, PT, 0x80, 0x0 ;  /* 0x000000000000781c */ /* 0x000fe20003f0f070 */
[----:B------:R-:W-:-:S12]  /*e090*/  NOP ;  /* 0x0000000000007918 */ /* 0x000fd80000000000 */
.L_x_9465:
        /* <DEDUP_REMOVED lines=18> */
.L_x_9582:
[----:B------:R-:W-:Y:S05]  /*e1c0*/  BSYNC B0 ;  /* 0x0000000000007941 */ /* 0x000fea0003800000 */
.L_x_9466:
[----:B------:R-:W2:Y:S01]  /*e1d0*/  LDL R2, [R1+0x18] ;  /* 0x0000180001027983 */ /* 0x000ea20000100800 */
[----:B------:R-:W-:Y:S01]  /*e1e0*/  BSSY B0, `(.L_x_9468) ;  /* 0x000005a000007945 */ /* 0x000fe20003800000 */
[----:B--2---:R-:W-:-:S13]  /*e1f0*/  ISETP.NE.AND P0, PT, R2, RZ, PT ;  /* 0x000000ff0200720c */ /* 0x004fda0003f05270 */
[----:B------:R-:W-:Y:S05]  /*e200*/  @!P0 BRA `(.L_x_9469) ;  /* 0x00000004005c8947 */ /* 0x000fea0003800000 */
[----:B------:R-:W0:Y:S01]  /*e210*/  LDL R4, [R1+0x10] ;  /* 0x0000100001047983 */ /* 0x000e220000100800 */
[----:B------:R-:W-:Y:S01]  /*e220*/  IMAD R2, R19, 0x8, R18 ;  /* 0x0000000813027824 */ /* 0x000fe200078e0212 */
[----:B------:R-:W-:Y:S01]  /*e230*/  BSSY B1, `(.L_x_9470) ;  /* 0x0000007000017945 */ /* 0x000fe20003800000 */
[----:B------:R-:W1:Y:S02]  /*e240*/  S2R R3, SR_TID.X ;  /* 0x0000000000037919 */ /* 0x000e640000002100 */
[----:B-1----:R-:W-:-:S04]  /*e250*/  LOP3.LUT R3, R3, 0x7f, RZ, 0xc0, !PT ;  /* 0x0000007f03037812 */ /* 0x002fc800078ec0ff */
[----:B------:R-:W-:Y:S02]  /*e260*/  ISETP.NE.AND P1, PT, R3, RZ, PT ;  /* 0x000000ff0300720c */ /* 0x000fe40003f25270 */
[----:B0-----:R-:W-:-:S04]  /*e270*/  SHF.L.U32 R0, R4, 0x1f, RZ ;  /* 0x0000001f04007819 */ /* 0x001fc800000006ff */
[----:B------:R-:W0:Y:S02]  /*e280*/  SYNCS.PHASECHK.TRANS64.TRYWAIT P0, [R2+URZ+0x22860], R0 ;  /* 0x02286000020075a7 */ /* 0x000e24000800017f */
[----:B0-----:R-:W-:Y:S05]  /*e290*/  @!P0 BRA `(.L_x_9471) ;  /* 0x0000004400588947 */ /* 0x001fea0003800000 */
.L_x_9583:
[----:B------:R-:W-:Y:S05]  /*e2a0*/  BSYNC B1 ;  /* 0x0000000000017941 */ /* 0x000fea0003800000 */
.L_x_9470:
        /* <DEDUP_REMOVED lines=9> */
.L_x_9473:
[----:B------:R-:W-:Y:S05]  /*e340*/  BSYNC B1 ;  /* 0x0000000000017941 */ /* 0x000fea0003800000 */
.L_x_9472:
[----:B------:R-:W2:Y:S04]  /*e350*/  LDL R4, [R1+0x1c] ;  /* 0x00001c0001047983 */ /* 0x000ea80000100800 */
[----:B------:R-:W2:Y:S01]  /*e360*/  LDL.LU R3, [R1+0x2c] ;  /* 0x00002c0001037983 */ /* 0x000ea20000300800 */
[----:B0-----:R-:W-:Y:S01]  /*e370*/  IMAD R0, R19, 0xc000, R18 ;  /* 0x0000c00013007824 */ /* 0x001fe200078e0212 */
        /* <DEDUP_REMOVED lines=8> */
[----:B------:R-:W-:-:S07]  /*e400*/  VIADD R4, R0, 0x400 ;  /* 0x0000040000047836 */ /* 0x000fce0000000000 */
.L_x_9474:
        /* <DEDUP_REMOVED lines=15> */
.L_x_9475:
        /* <DEDUP_REMOVED lines=15> */
.L_x_9476:
        /* <DEDUP_REMOVED lines=15> */
.L_x_9477:
        /* <DEDUP_REMOVED lines=10> */
.L_x_9469:
[----:B------:R-:W-:Y:S05]  /*e780*/  BSYNC B0 ;  /* 0x0000000000007941 */ /* 0x000fea0003800000 */
.L_x_9468:
        /* <DEDUP_REMOVED lines=54> */
.L_x_9484:
        /* <DEDUP_REMOVED lines=8> */
.L_x_9584:
[----:B------:R-:W-:Y:S05]  /*eb70*/  BSYNC B3 ;  /* 0x0000000000037941 */ /* 0x000fea0003800000 */
.L_x_9485:
        /* <DEDUP_REMOVED lines=9> */
.L_x_9488:
[----:B------:R-:W-:Y:S05]  /*ec10*/  BSYNC B3 ;  /* 0x0000000000037941 */ /* 0x000fea0003800000 */
.L_x_9487:
[----:B-1----:R-:W3:Y:S01]  /*ec20*/  LDL R6, [R1+0x1c] ;  /* 0x00001c0001067983 */ /* 0x002ee20000100800 */
        /* <DEDUP_REMOVED lines=10> */
[----:B------:R-:W-:-:S09]  /*ecd0*/  VIADD R6, R3, 0x22830 ;  /* 0x0002283003067836 */ /* 0x000fd20000000000 */
.L_x_9489:
        /* <DEDUP_REMOVED lines=13> */
.L_x_9585:
[----:B------:R-:W-:Y:S05]  /*edb0*/  BSYNC B3 ;  /* 0x0000000000037941 */ /* 0x000fea0003800000 */
.L_x_9490:
        /* <DEDUP_REMOVED lines=11> */
.L_x_9493:
[----:B------:R-:W-:Y:S05]  /*ee70*/  BSYNC B3 ;  /* 0x0000000000037941 */ /* 0x000fea0003800000 */
.L_x_9492:
[----:B------:R-:W-:Y:S01]  /*ee80*/  R2UR UR10, R9 ;  /* 0x00000000090a72ca */ /* 0x000fe200000e0000 */
[----:B0-2---:R-:W-:Y:S01]  /*ee90*/  IMAD R2, R19, 0xc000, R18 ;  /* 0x0000c00013027824 */ /* 0x005fe200078e0212 */
[----:B------:R-:W-:Y:S01]  /*eea0*/  R2UR UR6, R6 ;  /* 0x00000000060672ca */ /* 0x000fe200000e0000 */
[----:B------:R-:W-:Y:S01]  /*eeb0*/  UIADD3 UR4, UP0, UR38, 0x470, URZ ;  /* 0x0000047026047890 */ /* 0x000fe2000ff1e03f */
[----:B------:R-:W-:Y:S01]  /*eec0*/  R2UR UR7, R7 ;  /* 0x00000000070772ca */ /* 0x000fe200000e0000 */
[----:B------:R-:W-:Y:S01]  /*eed0*/  VIADD R3, R3, 0x22850 ;  /* 0x0002285003037836 */ /* 0x000fe20000000000 */
[----:B------:R-:W-:Y:S01]  /*eee0*/  PLOP3.LUT P0, PT, PT, PT, PT, 0x80, 0x0 ;  /* 0x000000000000781c */ /* 0x000fe20003f0f070 */
[----:B------:R-:W-:Y:S01]  /*eef0*/  VIADD R5, R2, 0x400 ;  /* 0x0000040002057836 */ /* 0x000fe20000000000 */
[----:B------:R-:W-:-:S12]  /*ef00*/  UIADD3.X UR5, URZ, UR39, URZ, UP0, !UPT ;  /* 0x000000273f057290 */ /* 0x000fd800087fe43f */
.L_x_9494:
        /* <DEDUP_REMOVED lines=15> */
.L_x_9495:
        /* <DEDUP_REMOVED lines=15> */
.L_x_9496:
        /* <DEDUP_REMOVED lines=15> */
.L_x_9497:
        /* <DEDUP_REMOVED lines=10> */
.L_x_9483:
[----:B------:R-:W-:Y:S05]  /*f280*/  BSYNC B1 ;  /* 0x0000000000017941 */ /* 0x000fea0003800000 */
.L_x_9482:
[----:B------:R-:W2:Y:S02]  /*f290*/  LDL.LU R5, [R1+0x30] ;  /* 0x0000300001057983 */ /* 0x000ea40000300800 */
[----:B--2---:R-:W-:-:S07]  /*f2a0*/  VIADD R0, R5, 0xfffffffd ;  /* 0xfffffffd05007836 */ /* 0x004fce0000000000 */
.L_x_9481:
[----:B------:R-:W-:Y:S05]  /*f2b0*/  BSYNC B2 ;  /* 0x0000000000027941 */ /* 0x000fea0003800000 */
.L_x_9480:
[----:B------:R-:W-:Y:S01]  /*f2c0*/  VIADD R8, R8, 0xfffffffe ;  /* 0xfffffffe08087836 */ /* 0x000fe20000000000 */
[----:B------:R-:W-:-:S04]  /*f2d0*/  LOP3.LUT R4, RZ, R4, RZ, 0x33, !PT ;  /* 0x00000004ff047212 */ /* 0x000fc800078e33ff */
[----:B------:R-:W-:-:S13]  /*f2e0*/  ISETP.NE.AND P0, PT, R8, R4, PT ;  /* 0x000000040800720c */ /* 0x000fda0003f05270 */
[----:B------:R-:W-:Y:S05]  /*f2f0*/  @!P0 BRA `(.L_x_9479) ;  /* 0x0000001000f88947 */ /* 0x000fea0003800000 */
.L_x_9530:
        /* <DEDUP_REMOVED lines=35> */
.L_x_9500:
        /* <DEDUP_REMOVED lines=8> */
.L_x_9586:
[----:B------:R-:W-:Y:S05]  /*f5b0*/  BSYNC B2 ;  /* 0x0000000000027941 */ /* 0x000fea0003800000 */
.L_x_9501:
        /* <DEDUP_REMOVED lines=9> */
.L_x_9504:
[----:B------:R-:W-:Y:S05]  /*f650*/  BSYNC B2 ;  /* 0x0000000000027941 */ /* 0x000fea0003800000 */
.L_x_9503:
        /* <DEDUP_REMOVED lines=12> */
.L_x_9505:
        /* <DEDUP_REMOVED lines=13> */
.L_x_9587:
[----:B------:R-:W-:Y:S05]  /*f7f0*/  BSYNC B2 ;  /* 0x0000000000027941 */ /* 0x000fea0003800000 */
.L_x_9506:
        /* <DEDUP_REMOVED lines=11> */
.L_x_9509:
[----:B------:R-:W-:Y:S05]  /*f8b0*/  BSYNC B2 ;  /* 0x0000000000027941 */ /* 0x000fea0003800000 */
.L_x_9508:
        /* <DEDUP_REMOVED lines=9> */
.L_x_9510:
        /* <DEDUP_REMOVED lines=15> */
.L_x_9511:
        /* <DEDUP_REMOVED lines=15> */
.L_x_9512:
        /* <DEDUP_REMOVED lines=15> */
.L_x_9513:
        /* <DEDUP_REMOVED lines=10> */
.L_x_9499:
[----:B------:R-:W-:Y:S05]  /*fcc0*/  BSYNC B1 ;  /* 0x0000000000017941 */ /* 0x000fea0003800000 */
.L_x_9498:
[----:B------:R-:W2:Y:S01]  /*fcd0*/  LDL R2, [R1+0x18] ;  /* 0x0000180001027983 */ /* 0x000ea20000100800 */
[----:B------:R-:W-:Y:S01]  /*fce0*/  VIADD R7, R7, 0x1 ;  /* 0x0000000107077836 */ /* 0x000fe20000000000 */
[----:B------:R-:W-:Y:S04]  /*fcf0*/  BSSY B1, `(.L_x_9514) ;  /* 0x000009a000017945 */ /* 0x000fe80003800000 */
[----:B------:R-:W-:-:S04]  /*fd00*/  ISETP.NE.AND P0, PT, R7, 0x2, PT ;  /* 0x000000020700780c */ /* 0x000fc80003f05270 */
[----:B------:R-:W-:Y:S02]  /*fd10*/  SEL R19, R7, RZ, P0 ;  /* 0x000000ff07137207 */ /* 0x000fe40000000000 */
[----:B--2---:R-:W-:Y:S02]  /*fd20*/  ISETP.NE.AND P2, PT, R2, RZ, PT ;  /* 0x000000ff0200720c */ /* 0x004fe40003f45270 */
[----:B------:R-:W-:-:S04]  /*fd30*/  SEL R2, RZ, 0x1, P0 ;  /* 0x00000001ff027807 */ /* 0x000fc80000000000 */
[----:B------:R-:W-:Y:S01]  /*fd40*/  LOP3.LUT R8, R6, R2, RZ, 0x3c, !PT ;  /* 0x0000000206087212 */ /* 0x000fe200078e3cff */
        /* <DEDUP_REMOVED lines=9> */
[----:B------:R-:W3:Y:S01]  /*fde0*/  LDC R7, c[0x0][0x43c] ;  /* 0x00010f00ff077b82 */ /* 0x000ee20000000800 */
[----:B------:R-:W-:Y:S02]  /*fdf0*/  ULDC.64 UR6, c[0x0][0x428] ;  /* 0x00010a0000067ab9 */ /* 0x000fe40000000a00 */
[----:B0-----:R-:W4:Y:S01]  /*fe00*/  LDL R9, [R1+0x8] ;  /* 0x0000080001097983 */ /* 0x001f220000100800 */
[----:B---3--:R-:W-:-:S13]  /*fe10*/  ISETP.NE.AND P0, PT, R7, 0x1, PT ;  /* 0x000000010700780c */ /* 0x008fda0003f05270 */
        /* <DEDUP_REMOVED lines=8> */
[C---:B----4-:R-:W-:Y:S02]  /*fea0*/  IMAD R4, R9.reuse, UR7, R4 ;  /* 0x0000000709047c24 */ /* 0x050fe4000f8e0204 */
[----:B------:R-:W-:-:S04]  /*feb0*/  IMAD.WIDE.U32 R2, R9, UR6, R2 ;  /* 0x0000000609027c25 */ /* 0x000fc8000f8e0002 */
[----:B------:R-:W-:Y:S01]  /*fec0*/  IMAD.IADD R3, R4, 0x1, R3 ;  /* 0x0000000104037824 */ /* 0x000fe200078e0203 */
[----:B------:R-:W-:-:S04]  /*fed0*/  LEA R4, P0, R2, UR4, 0x2 ;  /* 0x0000000402047c11 */ /* 0x000fc8000f8010ff */
[----:B------:R-:W-:-:S05]  /*fee0*/  LEA.HI.X R5, R2, UR5, R3, 0x2, P0 ;  /* 0x0000000502057c11 */ /* 0x000fca00080f1403 */
[----:B------:R2:W5:Y:S04]  /*fef0*/  LDG.E R16, desc[UR40][R4.64] ;  /* 0x0000002804107981 */ /* 0x000568000c1e1900 */
.L_x_9516:
[----:B------:R-:W-:Y:S01]  /*ff00*/  IMAD R2, R19, 0x8, R18 ;  /* 0x0000000813027824 */ /* 0x000fe200078e0212 */
[----:B------:R-:W-:Y:S01]  /*ff10*/  SHF.L.U32 R3, R8, 0x1f, RZ ;  /* 0x0000001f08037819 */ /* 0x000fe200000006ff */
[----:B--2---:R-:W2:Y:S01]  /*ff20*/  S2R R4, SR_TID.X ;  /* 0x0000000000047919 */ /* 0x004ea20000002100 */
[----:B------:R-:W-:Y:S02]  /*ff30*/  BSSY B2, `(.L_x_9517) ;  /* 0x0000005000027945 */ /* 0x000fe40003800000 */
[----:B------:R-:W3:Y:S01]  /*ff40*/  SYNCS.PHASECHK.TRANS64.TRYWAIT P0, [R2+URZ+0x22840], R3 ;  /* 0x02284003020075a7 */ /* 0x000ee2000800017f */
[----:B--2---:R-:W-:-:S04]  /*ff50*/  LOP3.LUT R4, R4, 0x7f, RZ, 0xc0, !PT ;  /* 0x0000007f04047812 */ /* 0x004fc800078ec0ff */
[----:B------:R-:W-:Y:S01]  /*ff60*/  ISETP.NE.AND P1, PT, R4, RZ, PT ;  /* 0x000000ff0400720c */ /* 0x000fe20003f25270 */
[----:B---3--:R-:W-:-:S12]  /*ff70*/  @!P0 BRA `(.L_x_9518) ;  /* 0x0000002800848947 */ /* 0x008fd80003800000 */
.L_x_9588:
[----:B------:R-:W-:Y:S05]  /*ff80*/  BSYNC B2 ;  /* 0x0000000000027941 */ /* 0x000fea0003800000 */
.L_x_9517:
[----:B------:R-:W-:Y:S04]  /*ff90*/  BSSY B2, `(.L_x_9519) ;  /* 0x0000009000027945 */ /* 0x000fe80003800000 */
[----:B------:R-:W-:Y:S05]  /*ffa0*/  @P1 BRA `(.L_x_9520) ;  /* 0x00000000001c1947 */ /* 0x000fea0003800000 */
[----:B------:R-:W3:Y:S01]  /*ffb0*/  S2R R5, SR_TID.X ;  /* 0x0000000000057919 */ /* 0x000ee20000002100 */
[----:B------:R-:W-:-:S04]  /*ffc0*/  IMAD.MOV.U32 R4, RZ, RZ, 0x3000 ;  /* 0x00003000ff047424 */ /* 0x000fc800078e00ff */
[----:B------:R4:W-:Y:S01]  /*ffd0*/  SYNCS.ARRIVE.TRANS64 RZ, [R2+URZ+0x22830], R4 ;  /* 0x0228300402ff79a7 */ /* 0x0009e2000800003f */
[----:B---3--:R-:W-:-:S04]  /*ffe0*/  LOP3.LUT R5, R5, 0x1f, RZ, 0xc0, !PT ;  /* 0x0000001f05057812 */ /* 0x008fc800078ec0ff */
[----:B------:R-:W-:-:S13]  /*fff0*/  ISETP.NE.AND P0, PT, R5, RZ, PT ;  /* 0x000000ff0500720c */ /* 0x000fda0003f05270 */
[----:B----4-:R-:W-:Y:S05]  /*10000*/  @!P0 BRA `(.L_x_9520) ;  /* 0x0000000000048947 */ /* 0x010fea0003800000 */
[----:B------:R-:W-:Y:S01]  /*10010*/  BPT.TRAP 0x1 ;  /* 0x000000040000795c */ /* 0x000fe20000300000 */
.L_x_9520:
[----:B------:R-:W-:Y:S05]  /*10020*/  BSYNC B2 ;  /* 0x0000000000027941 */ /* 0x000fea0003800000 */
.L_x_9519:
[----:B------:R-:W3:Y:S01]  /*10030*/  LDL R4, [R1+0x1c] ;  /* 0x00001c0001047983 */ /* 0x000ee20000100800 */
        /* <DEDUP_REMOVED lines=11> */
.L_x_9521:
        /* <DEDUP_REMOVED lines=10> */
[----:B------:R-:W3:Y:S01]  /*10190*/  SYNCS.PHASECHK.TRANS64.TRYWAIT P0, [R2+URZ+0x22860], R3 ;  /* 0x02286003020075a7 */ /* 0x000ee2000800017f */
[----:B------:R-:W-:Y:S04]  /*101a0*/  BSSY B2, `(.L_x_9522) ;  /* 0x0000002000027945 */ /* 0x000fe80003800000 */
[----:B---3--:R-:W-:Y:S05]  /*101b0*/  @!P0 BRA `(.L_x_9523) ;  /* 0x0000002800088947 */ /* 0x008fea0003800000 */
.L_x_9589:
[----:B------:R-:W-:Y:S05]  /*101c0*/  BSYNC B2 ;  /* 0x0000000000027941 */ /* 0x000fea0003800000 */
.L_x_9522:
[----:B------:R-:W-:Y:S01]  /*101d0*/  BSSY B2, `(.L_x_9524) ;  /* 0x000000b000027945 */ /* 0x000fe20003800000 */
[----:B-1----:R-:W-:Y:S02]  /*101e0*/  IMAD.MOV.U32 R8, RZ, RZ, 0x0 ;  /* 0x00000000ff087424 */ /* 0x002fe400078e00ff */
[----:B0-----:R-:W-:Y:S01]  /*101f0*/  IMAD.MOV.U32 R9, RZ, RZ, 0x14f00000 ;  /* 0x14f00000ff097424 */ /* 0x001fe200078e00ff */
[----:B------:R-:W-:Y:S06]  /*10200*/  @P1 BRA `(.L_x_9525) ;  /* 0x00000000001c1947 */ /* 0x000fec0003800000 */
[----:B------:R-:W0:Y:S01]  /*10210*/  S2R R5, SR_TID.X ;  /* 0x0000000000057919 */ /* 0x000e220000002100 */
[----:B--23--:R-:W-:-:S04]  /*10220*/  IMAD.MOV.U32 R3, RZ, RZ, 0xc000 ;  /* 0x0000c000ff037424 */ /* 0x00cfc800078e00ff */
[----:B------:R1:W-:Y:S01]  /*10230*/  SYNCS.ARRIVE.TRANS64 RZ, [R2+URZ+0x22850], R3 ;  /* 0x0228500302ff79a7 */ /* 0x0003e2000800003f */
[----:B0-----:R-:W-:-:S04]  /*10240*/  LOP3.LUT R5, R5, 0x1f, RZ, 0xc0, !PT ;  /* 0x0000001f05057812 */ /* 0x001fc800078ec0ff */
[----:B------:R-:W-:-:S13]  /*10250*/  ISETP.NE.AND P0, PT, R5, RZ, PT ;  /* 0x000000ff0500720c */ /* 0x000fda0003f05270 */
[----:B-1----:R-:W-:Y:S05]  /*10260*/  @!P0 BRA `(.L_x_9525) ;  /* 0x0000000000048947 */ /* 0x002fea0003800000 */
[----:B------:R-:W-:Y:S01]  /*10270*/  BPT.TRAP 0x1 ;  /* 0x000000040000795c */ /* 0x000fe20000300000 */
.L_x_9525:
[----:B------:R-:W-:Y:S05]  /*10280*/  BSYNC B2 ;  /* 0x0000000000027941 */ /* 0x000fea0003800000 */
.L_x_9524:
[----:B------:R-:W-:Y:S01]  /*10290*/  R2UR UR10, R10 ;  /* 0x000000000a0a72ca */ /* 0x000fe200000e0000 */
[----:B--23--:R-:W-:Y:S01]  /*102a0*/  IMAD R3, R19, 0xc000, R18 ;  /* 0x0000c00013037824 */ /* 0x00cfe200078e0212 */
[----:B------:R-:W-:Y:S01]  /*102b0*/  R2UR UR6, R8 ;  /* 0x00000000080672ca */ /* 0x000fe200000e0000 */
[----:B------:R-:W-:Y:S01]  /*102c0*/  UIADD3 UR4, UP0, UR38, 0x470, URZ ;  /* 0x0000047026047890 */ /* 0x000fe2000ff1e03f */
[----:B------:R-:W-:Y:S01]  /*102d0*/  R2UR UR7, R9 ;  /* 0x00000000090772ca */ /* 0x000fe200000e0000 */
[----:B------:R-:W-:Y:S01]  /*102e0*/  VIADD R2, R2, 0x22850 ;  /* 0x0002285002027836 */ /* 0x000fe20000000000 */
[----:B------:R-:W-:Y:S01]  /*102f0*/  PLOP3.LUT P0, PT, PT, PT, PT, 0x80, 0x0 ;  /* 0x000000000000781c */ /* 0x000fe20003f0f070 */
[----:B------:R-:W-:Y:S01]  /*10300*/  VIADD R5, R3, 0x400 ;  /* 0x0000040003057836 */ /* 0x000fe20000000000 */
[----:B------:R-:W-:-:S12]  /*10310*/  UIADD3.X UR5, URZ, UR39, URZ, UP0, !UPT ;  /* 0x000000273f057290 */ /* 0x000fd800087fe43f */
.L_x_9526:
        /* <DEDUP_REMOVED lines=15> */
.L_x_9527:
        /* <DEDUP_REMOVED lines=15> */
.L_x_9528:
        /* <DEDUP_REMOVED lines=15> */
.L_x_9529:
        /* <DEDUP_REMOVED lines=10> */
.L_x_9515:
[----:B------:R-:W-:Y:S05]  /*10690*/  BSYNC B1 ;  /* 0x0000000000017941 */ /* 0x000fea0003800000 */
.L_x_9514:
[----:B------:R-:W2:Y:S01]  /*106a0*/  LDL R5, [R1+0x20] ;  /* 0x0000200001057983 */ /* 0x000ea20000100800 */
[----:B------:R-:W-:Y:S01]  /*106b0*/  VIADD R0, R0, 0xfffffffe ;  /* 0xfffffffe00007836 */ /* 0x000fe20000000000 */
[----:B--2---:R-:W-:-:S13]  /*106c0*/  ISETP.GT.AND P0, PT, R6, R5, PT ;  /* 0x000000050600720c */ /* 0x004fda0003f04270 */
[----:B------:R-:W-:Y:S05]  /*106d0*/  @P0 BRA `(.L_x_9530) ;  /* 0xffffffec00080947 */ /* 0x000fea000383ffff */
.L_x_9479:
[----:B------:R-:W-:Y:S05]  /*106e0*/  BSYNC B0 ;  /* 0x0000000000007941 */ /* 0x000fea0003800000 */
.L_x_9478:
[----:B------:R-:W2:Y:S01]  /*106f0*/  LDL.LU R2, [R1+0x10] ;  /* 0x0000100001027983 */ /* 0x000ea20000300800 */
[----:B------:R-:W3:Y:S01]  /*10700*/  S2R R3, SR_TID.X ;  /* 0x0000000000037919 */ /* 0x000ee20000002100 */
[----:B------:R-:W-:-:S05]  /*10710*/  VIADD R19, R19, 0x1 ;  /* 0x0000000113137836 */ /* 0x000fca0000000000 */
[----:B------:R-:W-:-:S04]  /*10720*/  ISETP.NE.AND P0, PT, R19, 0x2, PT ;  /* 0x000000021300780c */ /* 0x000fc80003f05270 */
[----:B------:R-:W-:Y:S01]  /*10730*/  SEL R0, RZ, 0x1, P0 ;  /* 0x00000001ff007807 */ /* 0x000fe20000000000 */
[----:B------:R-:W-:Y:S01]  /*10740*/  BSSY B0, `(.L_x_9531) ;  /* 0x0000013000007945 */ /* 0x000fe20003800000 */
[----:B---3--:R-:W-:-:S04]  /*10750*/  LOP3.LUT R3, R3, 0x7f, RZ, 0xc0, !PT ;  /* 0x0000007f03037812 */ /* 0x008fc800078ec0ff */
[----:B------:R-:W-:Y:S02]  /*10760*/  ISETP.NE.AND P1, PT, R3, RZ, PT ;  /* 0x000000ff0300720c */ /* 0x000fe40003f25270 */
[----:B--2---:R-:W-:-:S05]  /*10770*/  LOP3.LUT R2, R2, R0, RZ, 0x3c, !PT ;  /* 0x0000000002027212 */ /* 0x004fca00078e3cff */
[----:B------:R2:W-:Y:S06]  /*10780*/  STL [R1+0x10], R2 ;  /* 0x0000100201007387 */ /* 0x0005ec0000100800 */
        /* <DEDUP_REMOVED lines=8> */
[----:B------:R-:W3:Y:S02]  /*10810*/  S2R R4, SR_LTMASK ;  /* 0x0000000000047919 */ /* 0x000ee40000003900 */
[----:B---3--:R-:W-:-:S04]  /*10820*/  LOP3.LUT R4, R4, UR4, RZ, 0xc0, !PT ;  /* 0x0000000404047c12 */ /* 0x008fc8000f8ec0ff */
[----:B------:R-:W3:Y:S01]  /*10830*/  POPC R7, R4 ;  /* 0x0000000400077309 */ /* 0x000ee20000000000 */
[----:B--2---:R-:W3:Y:S02]  /*10840*/  SHFL.IDX PT, R0, R3, R0, 0x1f ;  /* 0x00001f0003007589 */ /* 0x004ee400000e0000 */
[----:B---3--:R-:W-:-:S05]  /*10850*/  IADD3 R0, R0, UR37, R7 ;  /* 0x0000002500007c10 */ /* 0x008fca000fffe007 */
[----:B------:R3:W-:Y:S02]  /*10860*/  STL [R1], R0 ;  /* 0x0000000001007387 */ /* 0x0007e40000100800 */
.L_x_9532:
[----:B------:R-:W-:Y:S05]  /*10870*/  BSYNC B0 ;  /* 0x0000000000007941 */ /* 0x000fea0003800000 */
.L_x_9531:
[----:B------:R-:W-:-:S07]  /*10880*/  SEL R19, R19, RZ, P0 ;  /* 0x000000ff13137207 */ /* 0x000fce0000000000 */
.L_x_9450:
[----:B------:R-:W-:Y:S05]  /*10890*/  BSYNC B7 ;  /* 0x0000000000077941 */ /* 0x000fea0003800000 */
.L_x_9448:
[----:B---34-:R-:W3:Y:S02]  /*108a0*/  LDL R0, [R1+0x5c] ;  /* 0x00005c0001007983 */ /* 0x018ee40000100800 */
[----:B---3--:R-:W-:-:S13]  /*108b0*/  ISETP.NE.AND P0, PT, R0, RZ, PT ;  /* 0x000000ff0000720c */ /* 0x008fda0003f05270 */
[----:B------:R-:W-:Y:S05]  /*108c0*/  @!P0 BRA `(.L_x_9533) ;  /* 0x00000000002c8947 */ /* 0x000fea0003800000 */
[----:B------:R-:W-:Y:S05]  /*108d0*/  WARPSYNC.ALL ;  /* 0x0000000000007948 */ /* 0x000fea0003800000 */
[----:B------:R-:W3:Y:S08]  /*108e0*/  S2UR UR5, SR_CgaCtaId ;  /* 0x00000000000579c3 */ /* 0x000ef00000008800 */
[----:B------:R-:W-:Y:S06]  /*108f0*/  BAR.SYNC.DEFER_BLOCKING 0x5, 0x180 ;  /* 0x0146000000007b1d */ /* 0x000fec0000010000 */
[----:B------:R-:W-:-:S02]  /*10900*/  UMOV UR4, 0x400 ;  /* 0x0000040000047882 */ /* 0x000fc40000000000 */
[----:B---3--:R-:W-:-:S06]  /*10910*/  ULEA UR4, UR5, UR4, 0x18 ;  /* 0x0000000405047291 */ /* 0x008fcc000f8ec03f */
[----:B------:R-:W-:-:S05]  /*10920*/  IMAD.U32 R18, RZ, RZ, UR4 ;  /* 0x00000004ff127e24 */ /* 0x000fca000f8e00ff */
[----:B--2---:R-:W2:Y:S04]  /*10930*/  LDS.128 R4, [R18+0x228d0] ;  /* 0x0228d00012047984 */ /* 0x004ea80000000c00 */
[----:B--2---:R2:W-:Y:S04]  /*10940*/  STL.64 [R1], R4 ;  /* 0x0000000401007387 */ /* 0x0045e80000100a00 */
[----:B------:R2:W-:Y:S01]  /*10950*/  STL.64 [R1+0x8], R6 ;  /* 0x0000080601007387 */ /* 0x0005e20000100a00 */
[----:B------:R-:W-:Y:S06]  /*10960*/  BAR.ARV 0x4, 0x180 ;  /* 0x0106000000007b1d */ /* 0x000fec0000002000 */
[----:B------:R-:W-:Y:S05]  /*10970*/  BRA `(.L_x_9534) ;  /* 0x0000000c00187947 */ /* 0x000fea0003800000 */
.L_x_9533:
[----:B------:R-:W3:Y:S01]  /*10980*/  S2R R16, SR_TID.X ;  /* 0x0000000000107919 */ /* 0x000ee20000002100 */
[----:B------:R-:W-:Y:S01]  /*10990*/  UMOV UR4, 0xffffffff ;  /* 0xffffffff00047882 */ /* 0x000fe20000000000 */
[----:B---3--:R-:W-:-:S04]  /*109a0*/  LOP3.LUT R16, R16, 0x1f, RZ, 0xc0, !PT ;  /* 0x0000001f10107812 */ /* 0x008fc800078ec0ff */
        /* <DEDUP_REMOVED lines=9> */
[----:B------:R-:W2:Y:S01]  /*10a40*/  @!P1 LDC.64 R4, c[0x0][0xc78] ;  /* 0x00031e00ff049b82 */ /* 0x000ea20000000a00 */
[----:B-1----:R-:W-:-:S05]  /*10a50*/  @!P1 IMAD.WIDE R2, R0, 0x4, R2 ;  /* 0x0000000400029825 */ /* 0x002fca00078e0202 */
[----:B------:R2:W3:Y:S02]  /*10a60*/  @!P1 LDG.E R6, desc[UR40][R2.64] ;  /* 0x0000002802069981 */ /* 0x0004e4000c1e1900 */
        /* <DEDUP_REMOVED lines=9> */
[----:B---3--:R-:W-:Y:S01]  /*10b00*/  @!P1 IMAD.MOV.U32 R5, RZ, RZ, R6 ;  /* 0x000000ffff059224 */ /* 0x008fe200078e0006 */
[----:B------:R-:W-:-:S02]  /*10b10*/  CS2R R6, SRZ ;  /* 0x0000000000067805 */ /* 0x000fc4000001ff00 */
[----:B--2---:R-:W-:Y:S01]  /*10b20*/  @!P1 IMAD.MOV.U32 R7, RZ, RZ, R4 ;  /* 0x000000ffff079224 */ /* 0x004fe200078e0004 */
        /* <DEDUP_REMOVED lines=18> */
.L_x_9599:
[----:B------:R-:W-:Y:S02]  /*10c50*/  ULDC UR4, c[0x0][0xc38] ;  /* 0x00030e0000047ab9 */ /* 0x000fe40000000800 */
[----:B------:R-:W-:-:S04]  /*10c60*/  IMAD.U32 R3, RZ, RZ, UR4 ;  /* 0x00000004ff037e24 */ /* 0x000fc8000f8e00ff */
[----:B-1----:R-:W-:-:S04]  /*10c70*/  IMAD R9, R14, R3, RZ ;  /* 0x000000030e097224 */ /* 0x002fc800078e02ff */
[----:B------:R-:W-:-:S05]  /*10c80*/  IMAD.IADD R4, R8, 0x1, R9 ;  /* 0x0000000108047824 */ /* 0x000fca00078e0209 */
[----:B------:R-:W-:-:S13]  /*10c90*/  ISETP.GT.AND P6, PT, R4, R0, PT ;  /* 0x000000000400720c */ /* 0x000fda0003fc4270 */
[----:B------:R-:W-:Y:S05]  /*10ca0*/  @P6 BRA `(.L_x_9536) ;  /* 0x0000000000ac6947 */ /* 0x000fea0003800000 */
.L_x_9539:
        /* <DEDUP_REMOVED lines=37> */
.L_x_9607:
[----:B------:R-:W-:Y:S02]  /*10f00*/  ULDC UR4, c[0x0][0xc38] ;  /* 0x00030e0000047ab9 */ /* 0x000fe40000000800 */
[----:B------:R-:W-:-:S04]  /*10f10*/  IMAD.U32 R3, RZ, RZ, UR4 ;  /* 0x00000004ff037e24 */ /* 0x000fc8000f8e00ff */
[----:B-1----:R-:W-:-:S04]  /*10f20*/  IMAD R9, R14, R3, RZ ;  /* 0x000000030e097224 */ /* 0x002fc800078e02ff */
[----:B------:R-:W-:-:S05]  /*10f30*/  IMAD.IADD R4, R9, 0x1, R4 ;  /* 0x0000000109047824 */ /* 0x000fca00078e0204 */
[----:B------:R-:W-:-:S13]  /*10f40*/  ISETP.GT.AND P6, PT, R4, R0, PT ;  /* 0x000000000400720c */ /* 0x000fda0003fc4270 */
[----:B------:R-:W-:Y:S05]  /*10f50*/  @!P6 BRA `(.L_x_9539) ;  /* 0xfffffffc0054e947 */ /* 0x000fea000383ffff */
.L_x_9536:
        /* <DEDUP_REMOVED lines=9> */
.L_x_9612:
[----:B------:R-:W-:-:S13]  /*10ff0*/  ISETP.NE.AND P0, PT, R8, RZ, PT ;  /* 0x000000ff0800720c */ /* 0x000fda0003f05270 */
[----:B------:R-:W-:Y:S05]  /*11000*/  @!P0 BRA `(.L_x_9541) ;  /* 0x0000000000108947 */ /* 0x000fea0003800000 */
[----:B------:R-:W-:Y:S01]  /*11010*/  UMOV UR4, 0xffffffff ;  /* 0xffffffff00047882 */ /* 0x000fe20000000000 */
[----:B------:R-:W-:Y:S02]  /*11020*/  VIADD R12, R4, 0xffffffff ;  /* 0xffffffff040c7836 */ /* 0x000fe40000000000 */
[----:B------:R-:W-:Y:S05]  /*11030*/  BRA.DIV UR4, `(.L_x_9542) ;  /* 0x0000002204dc7947 */ /* 0x000fea000b800000 */
[----:B------:R4:W0:Y:S02]  /*11040*/  SHFL.IDX PT, R6, R2, R12, 0x1f ;  /* 0x00001f0c02067589 */ /* 0x00082400000e0000 */
.L_x_9541:
        /* <DEDUP_REMOVED lines=63> */
.L_x_9537:
        /* <DEDUP_REMOVED lines=10> */
.L_x_9543:
        /* <DEDUP_REMOVED lines=16> */
.L_x_9534:
[----:B------:R-:W4:Y:S01]  /*115e0*/  LDL R0, [R1+0xc] ;  /* 0x00000c0001007983 */ /* 0x000f220000100800 */
[----:B------:R-:W-:Y:S02]  /*115f0*/  ULDC UR4, c[0x0][0xc3c] ;  /* 0x00030f0000047ab9 */ /* 0x000fe40000000800 */
[----:B----4-:R-:W-:-:S13]  /*11600*/  ISETP.GE.AND P0, PT, R0, UR4, PT ;  /* 0x0000000400007c0c */ /* 0x010fda000bf06270 */
[----:B------:R-:W-:Y:S05]  /*11610*/  @!P0 BRA `(.L_x_9544) ;  /* 0xffffffac00208947 */ /* 0x000fea000383ffff */
[----:B------:R-:W-:Y:S05]  /*11620*/  BSYNC B8 ;  /* 0x0000000000087941 */ /* 0x000fea0003800000 */
.L_x_9442:
[----:B0-----:R-:W4:Y:S01]  /*11630*/  LDL.LU R0, [R1+0x48] ;  /* 0x0000480001007983 */ /* 0x001f220000300800 */
[----:B------:R-:W-:Y:S01]  /*11640*/  BSSY B0, `(.L_x_9545) ;  /* 0x000000b000007945 */ /* 0x000fe20003800000 */
[----:B--23--:R-:W0:Y:S01]  /*11650*/  S2R R5, SR_CgaCtaId ;  /* 0x0000000000057919 */ /* 0x00ce220000008800 */
[----:B----4-:R-:W-:-:S05]  /*11660*/  VIADD R0, R0, 0x1 ;  /* 0x0000000100007836 */ /* 0x010fca0000000000 */
[----:B-1----:R-:W-:-:S04]  /*11670*/  LEA.HI R2, R0, R0, RZ, 0x1 ;  /* 0x0000000000027211 */ /* 0x002fc800078f08ff */
[----:B------:R-:W-:-:S05]  /*11680*/  LOP3.LUT R3, R2, 0xfffffffe, RZ, 0xc0, !PT ;  /* 0xfffffffe02037812 */ /* 0x000fca00078ec0ff */
[----:B------:R-:W-:Y:S01]  /*11690*/  IMAD.IADD R3, R0, 0x1, -R3 ;  /* 0x0000000100037824 */ /* 0x000fe200078e0a03 */
[----:B------:R-:W-:-:S04]  /*116a0*/  MOV R0, 0x400 ;  /* 0x0000040000007802 */ /* 0x000fc80000000f00 */
[----:B0-----:R-:W-:Y:S02]  /*116b0*/  LEA R0, R5, R0, 0x18 ;  /* 0x0000000005007211 */ /* 0x001fe400078ec0ff */
[----:B------:R-:W-:-:S04]  /*116c0*/  SHF.L.U32 R3, R3, 0x1f, RZ ;  /* 0x0000001f03037819 */ /* 0x000fc800000006ff */
[----:B------:R-:W0:Y:S02]  /*116d0*/  SYNCS.PHASECHK.TRANS64.TRYWAIT P0, [R0+URZ+0x22820], R3 ;  /* 0x02282003000075a7 */ /* 0x000e24000800017f */
[----:B0-----:R-:W-:Y:S05]  /*116e0*/  @!P0 BRA `(.L_x_9546) ;  /* 0x0000001c00588947 */ /* 0x001fea0003800000 */
.L_x_9615:
[----:B------:R-:W-:Y:S05]  /*116f0*/  BSYNC B0 ;  /* 0x0000000000007941 */ /* 0x000fea0003800000 */
.L_x_9545:
[----:B------:R-:W-:-:S03]  /*11700*/  UMOV UR4, 0xffffffff ;  /* 0xffffffff00047882 */ /* 0x000fc60000000000 */
[----:B------:R-:W-:Y:S05]  /*11710*/  BRA.DIV UR4, `(.L_x_9547) ;  /* 0x0000001e04607947 */ /* 0x000fea000b800000 */
[----:B------:R-:W1:Y:S02]  /*11720*/  S2R R2, SR_TID.X ;  /* 0x0000000000027919 */ /* 0x000e640000002100 */
[----:B-1----:R-:W-:-:S04]  /*11730*/  SHF.R.U32.HI R2, RZ, 0x5, R2 ;  /* 0x00000005ff027819 */ /* 0x002fc80000011602 */
[----:B------:R-:W-:-:S05]  /*11740*/  LOP3.LUT R2, R2, 0x3, RZ, 0xc0, !PT ;  /* 0x0000000302027812 */ /* 0x000fca00078ec0ff */
[----:B------:R1:W2:Y:S02]  /*11750*/  SHFL.IDX PT, R14, R2, RZ, 0x1f ;  /* 0x00001fff020e7589 */ /* 0x0002a400000e0000 */
.L_x_9618:
[----:B--2---:R-:W-:Y:S01]  /*11760*/  ISETP.NE.AND P0, PT, R14, RZ, PT ;  /* 0x000000ff0e00720c */ /* 0x004fe20003f05270 */
[----:B------:R-:W-:-:S12]  /*11770*/  BSSY B0, `(.L_x_9548) ;  /* 0x0000025000007945 */ /* 0x000fd80003800000 */
[----:B------:R-:W-:Y:S05]  /*11780*/  @P0 BRA `(.L_x_9549) ;  /* 0x00000000008c0947 */ /* 0x000fea0003800000 */
[----:B------:R-:W-:-:S03]  /*11790*/  UMOV UR4, 0xffffffff ;  /* 0xffffffff00047882 */ /* 0x000fc60000000000 */
[----:B------:R-:W-:Y:S05]  /*117a0*/  BRA.DIV UR4, `(.L_x_9550) ;  /* 0x0000001e04707947 */ /* 0x000fea000b800000 */
[----:B------:R-:W-:-:S13]  /*117b0*/  ELECT P6, URZ, PT ;  /* 0x00000000003f782f */ /* 0x000fda00038c0000 */
.L_x_9621:
[----:B------:R-:W-:Y:S05]  /*117c0*/  @!P6 BRA `(.L_x_9549) ;  /* 0x00000000007ce947 */ /* 0x000fea0003800000 */
[----:B------:R-:W-:-:S06]  /*117d0*/  ULOP3.LUT UR4, UR36, 0x2, URZ, 0xfc, !UPT ;  /* 0x0000000224047892 */ /* 0x000fcc000f8efc3f */
[----:B-1----:R-:W-:-:S05]  /*117e0*/  IMAD.U32 R2, RZ, RZ, UR4 ;  /* 0x00000004ff027e24 */ /* 0x002fca000f8e00ff */
[----:B------:R-:W-:-:S13]  /*117f0*/  ISETP.NE.AND P2, PT, R2, 0x3, PT ;  /* 0x000000030200780c */ /* 0x000fda0003f45270 */
[----:B------:R-:W-:Y:S05]  /*11800*/  @!P2 BRA `(.L_x_9551) ;  /* 0x000000000004a947 */ /* 0x000fea0003800000 */
[----:B------:R-:W-:Y:S01]  /*11810*/  BPT.TRAP 0x1 ;  /* 0x000000040000795c */ /* 0x000fe20000300000 */
.L_x_9551:
        /* <DEDUP_REMOVED lines=13> */
.L_x_9622:
[----:B------:R-:W1:Y:S02]  /*118f0*/  SYNCS.PHASECHK.TRANS64.TRYWAIT P0, [R7+URZ], R2 ;  /* 0x00000002070075a7 */ /* 0x000e64000800017f */
[----:B-1----:R-:W-:Y:S05]  /*11900*/  @!P0 BRA `(.L_x_9553) ;  /* 0x0000001c004c8947 */ /* 0x002fea0003800000 */
.L_x_9623:
[----:B------:R-:W-:Y:S05]  /*11910*/  @!P2 BRA `(.L_x_9554) ;  /* 0x000000000004a947 */ /* 0x000fea0003800000 */
[----:B------:R-:W-:Y:S01]  /*11920*/  BPT.TRAP 0x1 ;  /* 0x000000040000795c */ /* 0x000fe20000300000 */
.L_x_9554:
[----:B------:R-:W-:-:S04]  /*11930*/  VIADD R0, R0, 0x22860 ;  /* 0x0002286000007836 */ /* 0x000fc80000000000 */
[----:B------:R-:W-:-:S04]  /*11940*/  IMAD R4, R19, 0x8, R0 ;  /* 0x0000000813047824 */ /* 0x000fc800078e0200 */
[----:B------:R-:W2:Y:S02]  /*11950*/  SYNCS.PHASECHK.TRANS64.TRYWAIT P0, [R4+URZ], R5 ;  /* 0x00000005040075a7 */ /* 0x000ea4000800017f */
[----:B--2---:R-:W-:Y:S05]  /*11960*/  @!P0 BRA `(.L_x_9555) ;  /* 0x0000001c00488947 */ /* 0x004fea0003800000 */
.L_x_9624:
[----:B------:R-:W-:-:S07]  /*11970*/  IMAD R3, R3, 0x8, R0 ;  /* 0x0000000803037824 */ /* 0x000fce00078e0200 */
.L_x_9556:
[----:B---3--:R3:W4:Y:S02]  /*11980*/  SYNCS.PHASECHK.TRANS64.TRYWAIT P0, [R3+URZ], R2 ;  /* 0x00000002030075a7 */ /* 0x008724000800017f */
[----:B----4-:R-:W-:Y:S05]  /*11990*/  @!P0 NANOSLEEP.SYNCS 0x989680 ;  /* 0x009896800000895d */ /* 0x010fea0003900000 */
[----:B------:R-:W4:Y:S02]  /*119a0*/  @!P0 SYNCS.PHASECHK.TRANS64 P0, [R3+URZ], R2 ;  /* 0x00000002030085a7 */ /* 0x000f24000800007f */
[----:B----4-:R-:W-:Y:S05]  /*119b0*/  @!P0 BRA `(.L_x_9556) ;  /* 0xfffffffc00f08947 */ /* 0x010fea000383ffff */
.L_x_9549:
[----:B------:R-:W-:Y:S05]  /*119c0*/  BSYNC B0 ;  /* 0x0000000000007941 */ /* 0x000fea0003800000 */
.L_x_9548:
[----:B------:R-:W-:Y:S05]  /*119d0*/  EXIT ;  /* 0x000000000000794d */ /* 0x000fea0003800000 */
.L_x_9393:
[----:B0-----:R0:W1:Y:S02]  /*119e0*/  SYNCS.PHASECHK.TRANS64.TRYWAIT P0, [R6+URZ+0x22800], R3 ;  /* 0x02280003060075a7 */ /* 0x001064000800017f */
[----:B-1----:R-:W-:Y:S05]  /*119f0*/  @!P0 NANOSLEEP.SYNCS 0x989680 ;  /* 0x009896800000895d */ /* 0x002fea0003900000 */
[----:B------:R-:W1:Y:S02]  /*11a00*/  @!P0 SYNCS.PHASECHK.TRANS64 P0, [R6+URZ+0x22800], R3 ;  /* 0x02280003060085a7 */ /* 0x000e64000800007f */
[----:B-1----:R-:W-:Y:S05]  /*11a10*/  @!P0 BRA `(.L_x_9393) ;  /* 0xfffffffc00f08947 */ /* 0x002fea000383ffff */
[----:B------:R-:W-:Y:S05]  /*11a20*/  BRA `(.L_x_9557) ;  /* 0xffffff0400487947 */ /* 0x000fea000383ffff */
.L_x_9397:
[----:B0-----:R-:W-:-:S04]  /*11a30*/  IMAD.U32 R3, RZ, RZ, UR22 ;  /* 0x00000016ff037e24 */ /* 0x001fc8000f8e00ff */
[----:B------:R0:W2:Y:S03]  /*11a40*/  SYNCS.PHASECHK.TRANS64.TRYWAIT P1, [R3+URZ+0x22830], R8 ;  /* 0x02283008030075a7 */ /* 0x0000a6000802017f */
[----:B--2---:R-:W-:Y:S05]  /*11a50*/  @!P1 NANOSLEEP.SYNCS 0x989680 ;  /* 0x009896800000995d */ /* 0x004fea0003900000 */
[----:B------:R-:W2:Y:S02]  /*11a60*/  @!P1 SYNCS.PHASECHK.TRANS64 P1, [R3+URZ+0x22830], R8 ;  /* 0x02283008030095a7 */ /* 0x000ea4000802007f */
[----:B--2---:R-:W-:Y:S05]  /*11a70*/  @!P1 BRA `(.L_x_9397) ;  /* 0xfffffffc00ec9947 */ /* 0x004fea000383ffff */
[----:B------:R-:W-:Y:S05]  /*11a80*/  BRA `(.L_x_9396) ;  /* 0xffffff0400707947 */ /* 0x000fea000383ffff */
.L_x_9401:
[----:B--2---:R-:W-:-:S04]  /*11a90*/  IMAD.U32 R9, RZ, RZ, UR22 ;  /* 0x00000016ff097e24 */ /* 0x004fc8000f8e00ff */
[----:B------:R2:W3:Y:S03]  /*11aa0*/  SYNCS.PHASECHK.TRANS64.TRYWAIT P2, [R9+URZ+0x22850], R8 ;  /* 0x02285008090075a7 */ /* 0x0004e6000804017f */
[----:B---3--:R-:W-:Y:S05]  /*11ab0*/  @!P2 NANOSLEEP.SYNCS 0x989680 ;  /* 0x009896800000a95d */ /* 0x008fea0003900000 */
[----:B------:R-:W3:Y:S02]  /*11ac0*/  @!P2 SYNCS.PHASECHK.TRANS64 P2, [R9+URZ+0x22850], R8 ;  /* 0x022850080900a5a7 */ /* 0x000ee4000804007f */
[----:B---3--:R-:W-:Y:S05]  /*11ad0*/  @!P2 BRA `(.L_x_9401) ;  /* 0xfffffffc00eca947 */ /* 0x008fea000383ffff */
[----:B------:R-:W-:Y:S05]  /*11ae0*/  BRA `(.L_x_9400) ;  /* 0xffffff20006c7947 */ /* 0x000fea000383ffff */
.L_x_9406:
[----:B-1----:R-:W-:-:S04]  /*11af0*/  IMAD.U32 R3, RZ, RZ, UR25 ;  /* 0x00000019ff037e24 */ /* 0x002fc8000f8e00ff */
[----:B------:R1:W2:Y:S03]  /*11b00*/  SYNCS.PHASECHK.TRANS64.TRYWAIT P2, [R3+URZ+0x22830], R6 ;  /* 0x02283006030075a7 */ /* 0x0002a6000804017f */
[----:B--2---:R-:W-:Y:S05]  /*11b10*/  @!P2 NANOSLEEP.SYNCS 0x989680 ;  /* 0x009896800000a95d */ /* 0x004fea0003900000 */
[----:B------:R-:W2:Y:S02]  /*11b20*/  @!P2 SYNCS.PHASECHK.TRANS64 P2, [R3+URZ+0x22830], R6 ;  /* 0x022830060300a5a7 */ /* 0x000ea4000804007f */
[----:B--2---:R-:W-:Y:S05]  /*11b30*/  @!P2 BRA `(.L_x_9406) ;  /* 0xfffffffc00eca947 */ /* 0x004fea000383ffff */
[----:B------:R-:W-:Y:S05]  /*11b40*/  BRA `(.L_x_9405) ;  /* 0xffffff2400847947 */ /* 0x000fea000383ffff */
.L_x_9410:
[----:B-1----:R1:W2:Y:S02]  /*11b50*/  SYNCS.PHASECHK.TRANS64.TRYWAIT P2, [R9+URZ+0x22850], R6 ;  /* 0x02285006090075a7 */ /* 0x0022a4000804017f */
[----:B--2---:R-:W-:Y:S05]  /*11b60*/  @!P2 NANOSLEEP.SYNCS 0x989680 ;  /* 0x009896800000a95d */ /* 0x004fea0003900000 */
[----:B------:R-:W2:Y:S02]  /*11b70*/  @!P2 SYNCS.PHASECHK.TRANS64 P2, [R9+URZ+0x22850], R6 ;  /* 0x022850060900a5a7 */ /* 0x000ea4000804007f */
[----:B--2---:R-:W-:Y:S05]  /*11b80*/  @!P2 BRA `(.L_x_9410) ;  /* 0xfffffffc00f0a947 */ /* 0x004fea000383ffff */
[----:B------:R-:W-:Y:S05]  /*11b90*/  BRA `(.L_x_9409) ;  /* 0xffffff4400247947 */ /* 0x000fea000383ffff */
.L_x_9456:
        /* <DEDUP_REMOVED lines=11> */
.L_x_9559:
[----:B------:R-:W-:Y:S05]  /*11c50*/  BSYNC B0 ;  /* 0x0000000000007941 */ /* 0x000fea0003800000 */
.L_x_9558:
[----:B------:R-:W-:Y:S05]  /*11c60*/  BRA `(.L_x_9560) ;  /* 0xffffffb4002c7947 */ /* 0x000fea000383ffff */
.L_x_9458:
[----:B------:R-:W-:Y:S01]  /*11c70*/  BSSY B0, `(.L_x_9561) ;  /* 0x0000006000007945 */ /* 0x000fe20003800000 */
[----:B------:R-:W-:-:S07]  /*11c80*/  IMAD.MOV.U32 R15, RZ, RZ, -0x1 ;  /* 0xffffffffff0f7424 */ /* 0x000fce00078e00ff */
[----:B01--4-:R-:W-:Y:S05]  /*11c90*/  WARPSYNC.COLLECTIVE R15, `(.L_x_9562) ;  /* 0x000000000f0c7348 */ /* 0x013fea0003c00000 */
[----:B------:R-:W-:Y:S02]  /*11ca0*/  ELECT P6, UR62, PT ;  /* 0x00000000003e782f */ /* 0x000fe400038c0000 */
[----:B------:R-:W-:Y:S01]  /*11cb0*/  MOV R14, UR62 ;  /* 0x0000003e000e7c02 */ /* 0x000fe20008000f00 */
[----:B01--4-:R-:W-:Y:S10]  /*11cc0*/  ENDCOLLECTIVE ;  /* 0x000000000000791b */ /* 0x013ff40003800000 */
.L_x_9562:
[----:B------:R-:W-:Y:S05]  /*11cd0*/  BSYNC B0 ;  /* 0x0000000000007941 */ /* 0x000fea0003800000 */
.L_x_9561:
[----:B------:R-:W-:Y:S05]  /*11ce0*/  BRA `(.L_x_9563) ;  /* 0xffffffb400307947 */ /* 0x000fea000383ffff */
.L_x_9460:
[----:B--2---:R2:W3:Y:S02]  /*11cf0*/  SYNCS.PHASECHK.TRANS64.TRYWAIT P0, [R0+URZ+0x22840], R2 ;  /* 0x02284002000075a7 */ /* 0x0044e4000800017f */
[----:B---3--:R-:W-:Y:S05]  /*11d00*/  @!P0 NANOSLEEP.SYNCS 0x989680 ;  /* 0x009896800000895d */ /* 0x008fea0003900000 */
[----:B------:R-:W3:Y:S02]  /*11d10*/  @!P0 SYNCS.PHASECHK.TRANS64 P0, [R0+URZ+0x22840], R2 ;  /* 0x02284002000085a7 */ /* 0x000ee4000800007f */
[----:B---3--:R-:W-:Y:S05]  /*11d20*/  @!P0 BRA `(.L_x_9460) ;  /* 0xfffffffc00f08947 */ /* 0x008fea000383ffff */
[----:B------:R-:W-:Y:S05]  /*11d30*/  BRA `(.L_x_9564) ;  /* 0xffffffb400907947 */ /* 0x000fea000383ffff */
.L_x_9464:
        /* <DEDUP_REMOVED lines=15> */
.L_x_9565:
[----:B------:R-:W-:Y:S02]  /*11e30*/  IMAD.MOV.U32 R13, RZ, RZ, R0 ;  /* 0x000000ffff0d7224 */ /* 0x000fe400078e0000 */
[----:B------:R-:W-:-:S07]  /*11e40*/  IMAD.MOV.U32 R6, RZ, RZ, R14 ;  /* 0x000000ffff067224 */ /* 0x000fce00078e000e */
[----:B------:R-:W-:Y:S05]  /*11e50*/  WARPSYNC.COLLECTIVE R15, `(.L_x_9566) ;  /* 0x000000000f087348 */ /* 0x000fea0003c00000 */
[----:B------:R0:W1:Y:S02]  /*11e60*/  SHFL.IDX P6, R14, R13, R12, R11 ;  /* 0x0000000c0d0e7389 */ /* 0x00006400000c000b */
[----:B01----:R-:W-:Y:S01]  /*11e70*/  ENDCOLLECTIVE ;  /* 0x000000000000791b */ /* 0x003fe20003800000 */
.L_x_9566:
[----:B------:R-:W-:Y:S02]  /*11e80*/  IMAD.MOV.U32 R13, RZ, RZ, R2 ;  /* 0x000000ffff0d7224 */ /* 0x000fe400078e0002 */
[----:B------:R-:W-:Y:S02]  /*11e90*/  IMAD.MOV.U32 R12, RZ, RZ, 0x1 ;  /* 0x00000001ff0c7424 */ /* 0x000fe400078e00ff */
[----:B------:R-:W-:-:S07]  /*11ea0*/  IMAD.MOV.U32 R7, RZ, RZ, R14 ;  /* 0x000000ffff077224 */ /* 0x000fce00078e000e */
[----:B------:R-:W-:Y:S05]  /*11eb0*/  WARPSYNC.COLLECTIVE R15, `(.L_x_9567) ;  /* 0x000000000f087348 */ /* 0x000fea0003c00000 */
[----:B------:R0:W1:Y:S02]  /*11ec0*/  SHFL.IDX P6, R14, R13, R12, R11 ;  /* 0x0000000c0d0e7389 */ /* 0x00006400000c000b */
[----:B01----:R-:W-:Y:S01]  /*11ed0*/  ENDCOLLECTIVE ;  /* 0x000000000000791b */ /* 0x003fe20003800000 */
.L_x_9567:
        /* <DEDUP_REMOVED lines=15> */
.L_x_9568:
[----:B------:R-:W-:Y:S02]  /*11fd0*/  IMAD.MOV.U32 R13, RZ, RZ, R2 ;  /* 0x000000ffff0d7224 */ /* 0x000fe400078e0002 */
[----:B------:R-:W-:Y:S02]  /*11fe0*/  IMAD.MOV.U32 R12, RZ, RZ, 0x2 ;  /* 0x00000002ff0c7424 */ /* 0x000fe400078e00ff */
[----:B------:R-:W-:-:S07]  /*11ff0*/  IMAD.MOV.U32 R5, RZ, RZ, R14 ;  /* 0x000000ffff057224 */ /* 0x000fce00078e000e */
[----:B------:R-:W-:Y:S05]  /*12000*/  WARPSYNC.COLLECTIVE R15, `(.L_x_9569) ;  /* 0x000000000f087348 */ /* 0x000fea0003c00000 */
[----:B------:R0:W1:Y:S02]  /*12010*/  SHFL.IDX P6, R14, R13, R12, R11 ;  /* 0x0000000c0d0e7389 */ /* 0x00006400000c000b */
[----:B01----:R-:W-:Y:S01]  /*12020*/  ENDCOLLECTIVE ;  /* 0x000000000000791b */ /* 0x003fe20003800000 */
.L_x_9569:
        /* <DEDUP_REMOVED lines=15> */
.L_x_9570:
[----:B------:R-:W-:Y:S02]  /*12120*/  IMAD.MOV.U32 R13, RZ, RZ, R2 ;  /* 0x000000ffff0d7224 */ /* 0x000fe400078e0002 */
[----:B------:R-:W-:Y:S02]  /*12130*/  IMAD.MOV.U32 R12, RZ, RZ, 0x3 ;  /* 0x00000003ff0c7424 */ /* 0x000fe400078e00ff */
[----:B------:R-:W-:-:S07]  /*12140*/  IMAD.MOV.U32 R5, RZ, RZ, R14 ;  /* 0x000000ffff057224 */ /* 0x000fce00078e000e */
[----:B------:R-:W-:Y:S05]  /*12150*/  WARPSYNC.COLLECTIVE R15, `(.L_x_9571) ;  /* 0x000000000f087348 */ /* 0x000fea0003c00000 */
[----:B------:R0:W1:Y:S02]  /*12160*/  SHFL.IDX P6, R14, R13, R12, R11 ;  /* 0x0000000c0d0e7389 */ /* 0x00006400000c000b */
[----:B01----:R-:W-:Y:S01]  /*12170*/  ENDCOLLECTIVE ;  /* 0x000000000000791b */ /* 0x003fe20003800000 */
.L_x_9571:
        /* <DEDUP_REMOVED lines=15> */
.L_x_9572:
[----:B------:R-:W-:Y:S02]  /*12270*/  IMAD.MOV.U32 R13, RZ, RZ, R2 ;  /* 0x000000ffff0d7224 */ /* 0x000fe400078e0002 */
[----:B------:R-:W-:Y:S02]  /*12280*/  IMAD.MOV.U32 R12, RZ, RZ, 0x4 ;  /* 0x00000004ff0c7424 */ /* 0x000fe400078e00ff */
[----:B------:R-:W-:-:S07]  /*12290*/  IMAD.MOV.U32 R5, RZ, RZ, R14 ;  /* 0x000000ffff057224 */ /* 0x000fce00078e000e */
[----:B------:R-:W-:Y:S05]  /*122a0*/  WARPSYNC.COLLECTIVE R15, `(.L_x_9573) ;  /* 0x000000000f087348 */ /* 0x000fea0003c00000 */
[----:B------:R0:W1:Y:S02]  /*122b0*/  SHFL.IDX P6, R14, R13, R12, R11 ;  /* 0x0000000c0d0e7389 */ /* 0x00006400000c000b */
[----:B01----:R-:W-:Y:S01]  /*122c0*/  ENDCOLLECTIVE ;  /* 0x000000000000791b */ /* 0x003fe20003800000 */
.L_x_9573:
        /* <DEDUP_REMOVED lines=15> */
.L_x_9574:
[----:B------:R-:W-:Y:S02]  /*123c0*/  IMAD.MOV.U32 R13, RZ, RZ, R2 ;  /* 0x000000ffff0d7224 */ /* 0x000fe400078e0002 */
[----:B------:R-:W-:Y:S02]  /*123d0*/  IMAD.MOV.U32 R12, RZ, RZ, 0x5 ;  /* 0x00000005ff0c7424 */ /* 0x000fe400078e00ff */
[----:B------:R-:W-:-:S07]  /*123e0*/  IMAD.MOV.U32 R5, RZ, RZ, R14 ;  /* 0x000000ffff057224 */ /* 0x000fce00078e000e */
[----:B------:R-:W-:Y:S05]  /*123f0*/  WARPSYNC.COLLECTIVE R15, `(.L_x_9575) ;  /* 0x000000000f087348 */ /* 0x000fea0003c00000 */
[----:B------:R0:W1:Y:S02]  /*12400*/  SHFL.IDX P6, R14, R13, R12, R11 ;  /* 0x0000000c0d0e7389 */ /* 0x00006400000c000b */
[----:B01----:R-:W-:Y:S01]  /*12410*/  ENDCOLLECTIVE ;  /* 0x000000000000791b */ /* 0x003fe20003800000 */
.L_x_9575:
        /* <DEDUP_REMOVED lines=15> */
.L_x_9576:
[----:B------:R-:W-:Y:S02]  /*12510*/  IMAD.MOV.U32 R13, RZ, RZ, R2 ;  /* 0x000000ffff0d7224 */ /* 0x000fe400078e0002 */
[----:B------:R-:W-:Y:S02]  /*12520*/  IMAD.MOV.U32 R12, RZ, RZ, 0x6 ;  /* 0x00000006ff0c7424 */ /* 0x000fe400078e00ff */
[----:B------:R-:W-:-:S07]  /*12530*/  IMAD.MOV.U32 R5, RZ, RZ, R14 ;  /* 0x000000ffff057224 */ /* 0x000fce00078e000e */
[----:B------:R-:W-:Y:S05]  /*12540*/  WARPSYNC.COLLECTIVE R15, `(.L_x_9577) ;  /* 0x000000000f087348 */ /* 0x000fea0003c00000 */
[----:B------:R0:W1:Y:S02]  /*12550*/  SHFL.IDX P6, R14, R13, R12, R11 ;  /* 0x0000000c0d0e7389 */ /* 0x00006400000c000b */
[----:B01----:R-:W-:Y:S01]  /*12560*/  ENDCOLLECTIVE ;  /* 0x000000000000791b */ /* 0x003fe20003800000 */
.L_x_9577:
        /* <DEDUP_REMOVED lines=13> */
.L_x_9578:
        /* <DEDUP_REMOVED lines=8> */
.L_x_9579:
        /* <DEDUP_REMOVED lines=13> */
.L_x_9580:
[----:B------:R-:W-:Y:S01]  /*12790*/  IMAD.MOV.U32 R0, RZ, RZ, R14 ;  /* 0x000000ffff007224 */ /* 0x000fe200078e000e */
[----:B------:R-:W-:Y:S06]  /*127a0*/  BRA `(.L_x_9581) ;  /* 0xffffffb800147947 */ /* 0x000fec000383ffff */
.L_x_9467:
[----:B0-----:R0:W1:Y:S02]  /*127b0*/  SYNCS.PHASECHK.TRANS64.TRYWAIT P0, [R18+URZ+0x22820], R0 ;  /* 0x02282000120075a7 */ /* 0x001064000800017f */
[----:B-1----:R-:W-:Y:S05]  /*127c0*/  @!P0 NANOSLEEP.SYNCS 0x989680 ;  /* 0x009896800000895d */ /* 0x002fea0003900000 */
[----:B------:R-:W1:Y:S02]  /*127d0*/  @!P0 SYNCS.PHASECHK.TRANS64 P0, [R18+URZ+0x22820], R0 ;  /* 0x02282000120085a7 */ /* 0x000e64000800007f */
[----:B-1----:R-:W-:Y:S05]  /*127e0*/  @!P0 BRA `(.L_x_9467) ;  /* 0xfffffffc00f08947 */ /* 0x002fea000383ffff */
[----:B------:R-:W-:Y:S05]  /*127f0*/  BRA `(.L_x_9582) ;  /* 0xffffffb800707947 */ /* 0x000fea000383ffff */
.L_x_9471:
[----:B0-----:R0:W1:Y:S02]  /*12800*/  SYNCS.PHASECHK.TRANS64.TRYWAIT P0, [R2+URZ+0x22860], R0 ;  /* 0x02286000020075a7 */ /* 0x001064000800017f */
[----:B-1----:R-:W-:Y:S05]  /*12810*/  @!P0 NANOSLEEP.SYNCS 0x989680 ;  /* 0x009896800000895d */ /* 0x002fea0003900000 */
[----:B------:R-:W1:Y:S02]  /*12820*/  @!P0 SYNCS.PHASECHK.TRANS64 P0, [R2+URZ+0x22860], R0 ;  /* 0x02286000020085a7 */ /* 0x000e64000800007f */
[----:B-1----:R-:W-:Y:S05]  /*12830*/  @!P0 BRA `(.L_x_9471) ;  /* 0xfffffffc00f08947 */ /* 0x002fea000383ffff */
[----:B------:R-:W-:Y:S05]  /*12840*/  BRA `(.L_x_9583) ;  /* 0xffffffb800947947 */ /* 0x000fea000383ffff */
.L_x_9486:
[----:B--2---:R2:W3:Y:S02]  /*12850*/  SYNCS.PHASECHK.TRANS64.TRYWAIT P0, [R3+URZ+0x22840], R2 ;  /* 0x02284002030075a7 */ /* 0x0044e4000800017f */
[----:B---3--:R-:W-:Y:S05]  /*12860*/  @!P0 NANOSLEEP.SYNCS 0x989680 ;  /* 0x009896800000895d */ /* 0x008fea0003900000 */
[----:B------:R-:W3:Y:S02]  /*12870*/  @!P0 SYNCS.PHASECHK.TRANS64 P0, [R3+URZ+0x22840], R2 ;  /* 0x02284002030085a7 */ /* 0x000ee4000800007f */
[----:B---3--:R-:W-:Y:S05]  /*12880*/  @!P0 BRA `(.L_x_9486) ;  /* 0xfffffffc00f08947 */ /* 0x008fea000383ffff */
[----:B------:R-:W-:Y:S05]  /*12890*/  BRA `(.L_x_9584) ;  /* 0xffffffc000b47947 */ /* 0x000fea000383ffff */
.L_x_9491:
[----:B0-----:R0:W1:Y:S02]  /*128a0*/  SYNCS.PHASECHK.TRANS64.TRYWAIT P0, [R3+URZ+0x22860], R2 ;  /* 0x02286002030075a7 */ /* 0x001064000800017f */
[----:B-1----:R-:W-:Y:S05]  /*128b0*/  @!P0 NANOSLEEP.SYNCS 0x989680 ;  /* 0x009896800000895d */ /* 0x002fea0003900000 */
[----:B------:R-:W1:Y:S02]  /*128c0*/  @!P0 SYNCS.PHASECHK.TRANS64 P0, [R3+URZ+0x22860], R2 ;  /* 0x02286002030085a7 */ /* 0x000e64000800007f */
[----:B-1----:R-:W-:Y:S05]  /*128d0*/  @!P0 BRA `(.L_x_9491) ;  /* 0xfffffffc00f08947 */ /* 0x002fea000383ffff */
[----:B------:R-:W-:Y:S05]  /*128e0*/  BRA `(.L_x_9585) ;  /* 0xffffffc400307947 */ /* 0x000fea000383ffff */
.L_x_9502:
[----:B-1----:R1:W2:Y:S02]  /*128f0*/  SYNCS.PHASECHK.TRANS64.TRYWAIT P0, [R4+URZ+0x22840], R2 ;  /* 0x02284002040075a7 */ /* 0x0022a4000800017f */
[----:B--2---:R-:W-:Y:S05]  /*12900*/  @!P0 NANOSLEEP.SYNCS 0x989680 ;  /* 0x009896800000895d */ /* 0x004fea0003900000 */
[----:B------:R-:W2:Y:S02]  /*12910*/  @!P0 SYNCS.PHASECHK.TRANS64 P0, [R4+URZ+0x22840], R2 ;  /* 0x02284002040085a7 */ /* 0x000ea4000800007f */
[----:B--2---:R-:W-:Y:S05]  /*12920*/  @!P0 BRA `(.L_x_9502) ;  /* 0xfffffffc00f08947 */ /* 0x004fea000383ffff */
[----:B------:R-:W-:Y:S05]  /*12930*/  BRA `(.L_x_9586) ;  /* 0xffffffcc001c7947 */ /* 0x000fea000383ffff */
.L_x_9507:
[----:B0-----:R0:W2:Y:S02]  /*12940*/  SYNCS.PHASECHK.TRANS64.TRYWAIT P0, [R4+URZ+0x22860], R2 ;  /* 0x02286002040075a7 */ /* 0x0010a4000800017f */
[----:B--2---:R-:W-:Y:S05]  /*12950*/  @!P0 NANOSLEEP.SYNCS 0x989680 ;  /* 0x009896800000895d */ /* 0x004fea0003900000 */
[----:B------:R-:W2:Y:S02]  /*12960*/  @!P0 SYNCS.PHASECHK.TRANS64 P0, [R4+URZ+0x22860], R2 ;  /* 0x02286002040085a7 */ /* 0x000ea4000800007f */
[----:B--2---:R-:W-:Y:S05]  /*12970*/  @!P0 BRA `(.L_x_9507) ;  /* 0xfffffffc00f08947 */ /* 0x004fea000383ffff */
[----:B------:R-:W-:Y:S05]  /*12980*/  BRA `(.L_x_9587) ;  /* 0xffffffcc00987947 */ /* 0x000fea000383ffff */
.L_x_9518:
[----:B--2---:R2:W3:Y:S02]  /*12990*/  SYNCS.PHASECHK.TRANS64.TRYWAIT P0, [R2+URZ+0x22840], R3 ;  /* 0x02284003020075a7 */ /* 0x0044e4000800017f */
[----:B---3--:R-:W-:Y:S05]  /*129a0*/  @!P0 NANOSLEEP.SYNCS 0x989680 ;  /* 0x009896800000895d */ /* 0x008fea0003900000 */
[----:B------:R-:W3:Y:S02]  /*129b0*/  @!P0 SYNCS.PHASECHK.TRANS64 P0, [R2+URZ+0x22840], R3 ;  /* 0x02284003020085a7 */ /* 0x000ee4000800007f */
[----:B---3--:R-:W-:Y:S05]  /*129c0*/  @!P0 BRA `(.L_x_9518) ;  /* 0xfffffffc00f08947 */ /* 0x008fea000383ffff */
[----:B------:R-:W-:Y:S05]  /*129d0*/  BRA `(.L_x_9588) ;  /* 0xffffffd400687947 */ /* 0x000fea000383ffff */
.L_x_9523:
[----:B---3--:R3:W4:Y:S02]  /*129e0*/  SYNCS.PHASECHK.TRANS64.TRYWAIT P0, [R2+URZ+0x22860], R3 ;  /* 0x02286003020075a7 */ /* 0x008724000800017f */
[----:B----4-:R-:W-:Y:S05]  /*129f0*/  @!P0 NANOSLEEP.SYNCS 0x989680 ;  /* 0x009896800000895d */ /* 0x010fea0003900000 */
[----:B------:R-:W4:Y:S02]  /*12a00*/  @!P0 SYNCS.PHASECHK.TRANS64 P0, [R2+URZ+0x22860], R3 ;  /* 0x02286003020085a7 */ /* 0x000f24000800007f */
[----:B----4-:R-:W-:Y:S05]  /*12a10*/  @!P0 BRA `(.L_x_9523) ;  /* 0xfffffffc00f08947 */ /* 0x010fea000383ffff */
[----:B------:R-:W-:Y:S05]  /*12a20*/  BRA `(.L_x_9589) ;  /* 0xffffffd400e47947 */ /* 0x000fea000383ffff */
.L_x_9535:
[----:B------:R-:W3:Y:S01]  /*12a30*/  LDL R3, [R1] ;  /* 0x0000000001037983 */ /* 0x000ee20000100800 */
[----:B------:R-:W-:Y:S01]  /*12a40*/  BSSY B0, `(.L_x_9590) ;  /* 0x0000008000007945 */ /* 0x000fe20003800000 */
[----:B------:R-:W-:Y:S02]  /*12a50*/  IMAD.MOV.U32 R12, RZ, RZ, RZ ;  /* 0x000000ffff0c7224 */ /* 0x000fe400078e00ff */
[----:B0-----:R-:W-:Y:S02]  /*12a60*/  IMAD.MOV.U32 R11, RZ, RZ, 0x1f ;  /* 0x0000001fff0b7424 */ /* 0x001fe400078e00ff */
[----:B------:R-:W-:Y:S02]  /*12a70*/  IMAD.MOV.U32 R15, RZ, RZ, -0x1 ;  /* 0xffffffffff0f7424 */ /* 0x000fe400078e00ff */
[----:B---3--:R-:W-:-:S07]  /*12a80*/  IMAD.MOV.U32 R13, RZ, RZ, R3 ;  /* 0x000000ffff0d7224 */ /* 0x008fce00078e0003 */
[----:B-12---:R-:W-:Y:S05]  /*12a90*/  WARPSYNC.COLLECTIVE R15, `(.L_x_9591) ;  /* 0x000000000f087348 */ /* 0x006fea0003c00000 */
[----:B------:R0:W3:Y:S02]  /*12aa0*/  SHFL.IDX P6, R14, R13, R12, R11 ;  /* 0x0000000c0d0e7389 */ /* 0x0000e400000c000b */
[----:B0123--:R-:W-:Y:S01]  /*12ab0*/  ENDCOLLECTIVE ;  /* 0x000000000000791b */ /* 0x00ffe20003800000 */
.L_x_9591:
[----:B------:R-:W-:Y:S05]  /*12ac0*/  BSYNC B0 ;  /* 0x0000000000007941 */ /* 0x000fea0003800000 */
.L_x_9590:
        /* <DEDUP_REMOVED lines=9> */
.L_x_9592:
        /* <DEDUP_REMOVED lines=25> */
.L_x_9593:
[----:B------:R-:W-:Y:S01]  /*12cf0*/  IMAD.MOV.U32 R12, RZ, RZ, 0x2 ;  /* 0x00000002ff0c7424 */ /* 0x000fe200078e00ff */
[----:B------:R-:W-:-:S05]  /*12d00*/  SEL R3, R14, RZ, P1 ;  /* 0x000000ff0e037207 */ /* 0x000fca0000800000 */
[----:B------:R-:W-:-:S04]  /*12d10*/  IMAD.IADD R2, R2, 0x1, R3 ;  /* 0x0000000102027824 */ /* 0x000fc800078e0203 */
[----:B------:R-:W-:-:S07]  /*12d20*/  IMAD.MOV.U32 R13, RZ, RZ, R2 ;  /* 0x000000ffff0d7224 */ /* 0x000fce00078e0002 */
[----:B------:R-:W-:Y:S05]  /*12d30*/  WARPSYNC.COLLECTIVE R15, `(.L_x_9594) ;  /* 0x000000000f087348 */ /* 0x000fea0003c00000 */
[----:B------:R0:W1:Y:S02]  /*12d40*/  SHFL.UP P6, R14, R13, R12, R11 ;  /* 0x0400000c0d0e7389 */ /* 0x00006400000c000b */
[----:B01----:R-:W-:Y:S01]  /*12d50*/  ENDCOLLECTIVE ;  /* 0x000000000000791b */ /* 0x003fe20003800000 */
.L_x_9594:
[----:B------:R-:W-:Y:S01]  /*12d60*/  IMAD.MOV.U32 R12, RZ, RZ, 0x4 ;  /* 0x00000004ff0c7424 */ /* 0x000fe200078e00ff */
[----:B------:R-:W-:-:S05]  /*12d70*/  SEL R3, R14, RZ, P2 ;  /* 0x000000ff0e037207 */ /* 0x000fca0001000000 */
[----:B------:R-:W-:-:S04]  /*12d80*/  IMAD.IADD R2, R2, 0x1, R3 ;  /* 0x0000000102027824 */ /* 0x000fc800078e0203 */
[----:B------:R-:W-:-:S07]  /*12d90*/  IMAD.MOV.U32 R13, RZ, RZ, R2 ;  /* 0x000000ffff0d7224 */ /* 0x000fce00078e0002 */
[----:B------:R-:W-:Y:S05]  /*12da0*/  WARPSYNC.COLLECTIVE R15, `(.L_x_9595) ;  /* 0x000000000f087348 */ /* 0x000fea0003c00000 */
[----:B------:R0:W1:Y:S02]  /*12db0*/  SHFL.UP P6, R14, R13, R12, R11 ;  /* 0x0400000c0d0e7389 */ /* 0x00006400000c000b */
[----:B01----:R-:W-:Y:S01]  /*12dc0*/  ENDCOLLECTIVE ;  /* 0x000000000000791b */ /* 0x003fe20003800000 */
.L_x_9595:
[----:B------:R-:W-:Y:S01]  /*12dd0*/  IMAD.MOV.U32 R12, RZ, RZ, 0x8 ;  /* 0x00000008ff0c7424 */ /* 0x000fe200078e00ff */
[----:B------:R-:W-:-:S05]  /*12de0*/  SEL R3, R14, RZ, P3 ;  /* 0x000000ff0e037207 */ /* 0x000fca0001800000 */
[----:B------:R-:W-:-:S04]  /*12df0*/  IMAD.IADD R2, R2, 0x1, R3 ;  /* 0x0000000102027824 */ /* 0x000fc800078e0203 */
[----:B------:R-:W-:-:S07]  /*12e00*/  IMAD.MOV.U32 R13, RZ, RZ, R2 ;  /* 0x000000ffff0d7224 */ /* 0x000fce00078e0002 */
[----:B------:R-:W-:Y:S05]  /*12e10*/  WARPSYNC.COLLECTIVE R15, `(.L_x_9596) ;  /* 0x000000000f087348 */ /* 0x000fea0003c00000 */
[----:B------:R0:W1:Y:S02]  /*12e20*/  SHFL.UP P6, R14, R13, R12, R11 ;  /* 0x0400000c0d0e7389 */ /* 0x00006400000c000b */
[----:B01----:R-:W-:Y:S01]  /*12e30*/  ENDCOLLECTIVE ;  /* 0x000000000000791b */ /* 0x003fe20003800000 */
.L_x_9596:
[----:B------:R-:W-:Y:S01]  /*12e40*/  IMAD.MOV.U32 R12, RZ, RZ, 0x10 ;  /* 0x00000010ff0c7424 */ /* 0x000fe200078e00ff */
[----:B------:R-:W-:-:S05]  /*12e50*/  SEL R3, R14, RZ, P4 ;  /* 0x000000ff0e037207 */ /* 0x000fca0002000000 */
[----:B------:R-:W-:-:S04]  /*12e60*/  IMAD.IADD R2, R2, 0x1, R3 ;  /* 0x0000000102027824 */ /* 0x000fc800078e0203 */
[----:B------:R-:W-:-:S07]  /*12e70*/  IMAD.MOV.U32 R13, RZ, RZ, R2 ;  /* 0x000000ffff0d7224 */ /* 0x000fce00078e0002 */
[----:B------:R-:W-:Y:S05]  /*12e80*/  WARPSYNC.COLLECTIVE R15, `(.L_x_9597) ;  /* 0x000000000f087348 */ /* 0x000fea0003c00000 */
[----:B------:R0:W1:Y:S02]  /*12e90*/  SHFL.UP P6, R14, R13, R12, R11 ;  /* 0x0400000c0d0e7389 */ /* 0x00006400000c000b */
[----:B01----:R-:W-:Y:S01]  /*12ea0*/  ENDCOLLECTIVE ;  /* 0x000000000000791b */ /* 0x003fe20003800000 */
.L_x_9597:
        /* <DEDUP_REMOVED lines=8> */
.L_x_9598:
[----:B------:R-:W-:Y:S05]  /*12f30*/  BRA `(.L_x_9599) ;  /* 0xffffffdc00447947 */ /* 0x000fea000383ffff */
.L_x_9538:
        /* <DEDUP_REMOVED lines=8> */
.L_x_9601:
[----:B------:R-:W-:Y:S05]  /*12fc0*/  BSYNC B0 ;  /* 0x0000000000007941 */ /* 0x000fea0003800000 */
.L_x_9600:
        /* <DEDUP_REMOVED lines=9> */
.L_x_9602:
[----:B------:R-:W-:Y:S01]  /*13060*/  IMAD.MOV.U32 R12, RZ, RZ, 0x4 ;  /* 0x00000004ff0c7424 */ /* 0x000fe200078e00ff */
[----:B------:R-:W-:-:S05]  /*13070*/  SEL R3, R14, RZ, P2 ;  /* 0x000000ff0e037207 */ /* 0x000fca0001000000 */
[----:B------:R-:W-:-:S04]  /*13080*/  IMAD.IADD R2, R2, 0x1, R3 ;  /* 0x0000000102027824 */ /* 0x000fc800078e0203 */
[----:B------:R-:W-:-:S07]  /*13090*/  IMAD.MOV.U32 R13, RZ, RZ, R2 ;  /* 0x000000ffff0d7224 */ /* 0x000fce00078e0002 */
[----:B------:R-:W-:Y:S05]  /*130a0*/  WARPSYNC.COLLECTIVE R15, `(.L_x_9603) ;  /* 0x000000000f087348 */ /* 0x000fea0003c00000 */
[----:B------:R0:W1:Y:S02]  /*130b0*/  SHFL.UP P6, R14, R13, R12, R11 ;  /* 0x0400000c0d0e7389 */ /* 0x00006400000c000b */
[----:B01----:R-:W-:Y:S01]  /*130c0*/  ENDCOLLECTIVE ;  /* 0x000000000000791b */ /* 0x003fe20003800000 */
.L_x_9603:
[----:B------:R-:W-:Y:S01]  /*130d0*/  IMAD.MOV.U32 R12, RZ, RZ, 0x8 ;  /* 0x00000008ff0c7424 */ /* 0x000fe200078e00ff */
[----:B------:R-:W-:-:S05]  /*130e0*/  SEL R3, R14, RZ, P3 ;  /* 0x000000ff0e037207 */ /* 0x000fca0001800000 */
[----:B------:R-:W-:-:S04]  /*130f0*/  IMAD.IADD R2, R2, 0x1, R3 ;  /* 0x0000000102027824 */ /* 0x000fc800078e0203 */
[----:B------:R-:W-:-:S07]  /*13100*/  IMAD.MOV.U32 R13, RZ, RZ, R2 ;  /* 0x000000ffff0d7224 */ /* 0x000fce00078e0002 */
[----:B------:R-:W-:Y:S05]  /*13110*/  WARPSYNC.COLLECTIVE R15, `(.L_x_9604) ;  /* 0x000000000f087348 */ /* 0x000fea0003c00000 */
[----:B------:R0:W1:Y:S02]  /*13120*/  SHFL.UP P6, R14, R13, R12, R11 ;  /* 0x0400000c0d0e7389 */ /* 0x00006400000c000b */
[----:B01----:R-:W-:Y:S01]  /*13130*/  ENDCOLLECTIVE ;  /* 0x000000000000791b */ /* 0x003fe20003800000 */
.L_x_9604:
[----:B------:R-:W-:Y:S01]  /*13140*/  IMAD.MOV.U32 R12, RZ, RZ, 0x10 ;  /* 0x00000010ff0c7424 */ /* 0x000fe200078e00ff */
[----:B------:R-:W-:-:S05]  /*13150*/  SEL R3, R14, RZ, P4 ;  /* 0x000000ff0e037207 */ /* 0x000fca0002000000 */
[----:B------:R-:W-:-:S04]  /*13160*/  IMAD.IADD R2, R2, 0x1, R3 ;  /* 0x0000000102027824 */ /* 0x000fc800078e0203 */
[----:B------:R-:W-:-:S07]  /*13170*/  IMAD.MOV.U32 R13, RZ, RZ, R2 ;  /* 0x000000ffff0d7224 */ /* 0x000fce00078e0002 */
[----:B------:R-:W-:Y:S05]  /*13180*/  WARPSYNC.COLLECTIVE R15, `(.L_x_9605) ;  /* 0x000000000f087348 */ /* 0x000fea0003c00000 */
[----:B------:R0:W1:Y:S02]  /*13190*/  SHFL.UP P6, R14, R13, R12, R11 ;  /* 0x0400000c0d0e7389 */ /* 0x00006400000c000b */
[----:B01----:R-:W-:Y:S01]  /*131a0*/  ENDCOLLECTIVE ;  /* 0x000000000000791b */ /* 0x003fe20003800000 */
.L_x_9605:
        /* <DEDUP_REMOVED lines=8> */
.L_x_9606:
[----:B------:R-:W-:Y:S05]  /*13230*/  BRA `(.L_x_9607) ;  /* 0xffffffdc00307947 */ /* 0x000fea000383ffff */
.L_x_9540:
[----:B------:R-:W-:Y:S01]  /*13240*/  BSSY B0, `(.L_x_9608) ;  /* 0x0000006000007945 */ /* 0x000fe20003800000 */
[----:B------:R-:W-:Y:S01]  /*13250*/  PLOP3.LUT P6, PT, P6, PT, PT, 0x8, 0x0 ;  /* 0x000000000000781c */ /* 0x000fe200037ce170 */
[----:B------:R-:W-:-:S12]  /*13260*/  IMAD.MOV.U32 R15, RZ, RZ, -0x1 ;  /* 0xffffffffff0f7424 */ /* 0x000fd800078e00ff */
[----:B0-----:R-:W-:Y:S05]  /*13270*/  WARPSYNC.COLLECTIVE R15, `(.L_x_9609) ;  /* 0x000000000f087348 */ /* 0x001fea0003c00000 */
[----:B------:R-:W-:Y:S01]  /*13280*/  VOTE.ANY R14, PT, P6 ;  /* 0x00000000000e7806 */ /* 0x000fe200030e0100 */
[----:B0-----:R-:W-:Y:S06]  /*13290*/  ENDCOLLECTIVE ;  /* 0x000000000000791b */ /* 0x001fec0003800000 */
.L_x_9609:
[----:B------:R-:W-:Y:S05]  /*132a0*/  BSYNC B0 ;  /* 0x0000000000007941 */ /* 0x000fea0003800000 */
.L_x_9608:
        /* <DEDUP_REMOVED lines=9> */
.L_x_9610:
[----:B------:R-:W-:Y:S02]  /*13340*/  IMAD.MOV.U32 R13, RZ, RZ, R7 ;  /* 0x000000ffff0d7224 */ /* 0x000fe400078e0007 */
[----:B------:R-:W-:-:S07]  /*13350*/  IMAD.MOV.U32 R5, RZ, RZ, R14 ;  /* 0x000000ffff057224 */ /* 0x000fce00078e000e */
[----:B------:R-:W-:Y:S05]  /*13360*/  WARPSYNC.COLLECTIVE R15, `(.L_x_9611) ;  /* 0x000000000f087348 */ /* 0x000fea0003c00000 */
[----:B------:R0:W1:Y:S02]  /*13370*/  SHFL.IDX P6, R14, R13, R12, R11 ;  /* 0x0000000c0d0e7389 */ /* 0x00006400000c000b */
[----:B01----:R-:W-:Y:S01]  /*13380*/  ENDCOLLECTIVE ;  /* 0x000000000000791b */ /* 0x003fe20003800000 */
.L_x_9611:
[----:B------:R-:W-:Y:S01]  /*13390*/  IMAD.MOV.U32 R7, RZ, RZ, R14 ;  /* 0x000000ffff077224 */ /* 0x000fe200078e000e */
[----:B------:R-:W-:Y:S06]  /*133a0*/  BRA `(.L_x_9612) ;  /* 0xffffffdc00107947 */ /* 0x000fec000383ffff */
.L_x_9542:
[----:B------:R-:W-:Y:S01]  /*133b0*/  BSSY B0, `(.L_x_9613) ;  /* 0x0000007000007945 */ /* 0x000fe20003800000 */
[----:B------:R-:W-:Y:S02]  /*133c0*/  IMAD.MOV.U32 R13, RZ, RZ, R2 ;  /* 0x000000ffff0d7224 */ /* 0x000fe400078e0002 */
[----:B------:R-:W-:Y:S02]  /*133d0*/  IMAD.MOV.U32 R11, RZ, RZ, 0x1f ;  /* 0x0000001fff0b7424 */ /* 0x000fe400078e00ff */
[----:B------:R-:W-:-:S07]  /*133e0*/  IMAD.MOV.U32 R15, RZ, RZ, -0x1 ;  /* 0xffffffffff0f7424 */ /* 0x000fce00078e00ff */
[----:B0123--:R-:W-:Y:S05]  /*133f0*/  WARPSYNC.COLLECTIVE R15, `(.L_x_9614) ;  /* 0x000000000f087348 */ /* 0x00ffea0003c00000 */
[----:B------:R4:W0:Y:S02]  /*13400*/  SHFL.IDX P6, R14, R13, R12, R11 ;  /* 0x0000000c0d0e7389 */ /* 0x00082400000c000b */
[----:B01234-:R-:W-:Y:S01]  /*13410*/  ENDCOLLECTIVE ;  /* 0x000000000000791b */ /* 0x01ffe20003800000 */
.L_x_9614:
[----:B------:R-:W-:Y:S05]  /*13420*/  BSYNC B0 ;  /* 0x0000000000007941 */ /* 0x000fea0003800000 */
.L_x_9613:
[----:B------:R-:W-:Y:S01]  /*13430*/  IMAD.MOV.U32 R6, RZ, RZ, R14 ;  /* 0x000000ffff067224 */ /* 0x000fe200078e000e */
[----:B------:R-:W-:Y:S06]  /*13440*/  BRA `(.L_x_9541) ;  /* 0xffffffdc00007947 */ /* 0x000fec000383ffff */
.L_x_9546:
[----:B0-----:R0:W1:Y:S02]  /*13450*/  SYNCS.PHASECHK.TRANS64.TRYWAIT P0, [R0+URZ+0x22820], R3 ;  /* 0x02282003000075a7 */ /* 0x001064000800017f */
[----:B-1----:R-:W-:Y:S05]  /*13460*/  @!P0 NANOSLEEP.SYNCS 0x989680 ;  /* 0x009896800000895d */ /* 0x002fea0003900000 */
[----:B------:R-:W1:Y:S02]  /*13470*/  @!P0 SYNCS.PHASECHK.TRANS64 P0, [R0+URZ+0x22820], R3 ;  /* 0x02282003000085a7 */ /* 0x000e64000800007f */
[----:B-1----:R-:W-:Y:S05]  /*13480*/  @!P0 BRA `(.L_x_9546) ;  /* 0xfffffffc00f08947 */ /* 0x002fea000383ffff */
[----:B------:R-:W-:Y:S05]  /*13490*/  BRA `(.L_x_9615) ;  /* 0xffffffe000947947 */ /* 0x000fea000383ffff */
.L_x_9547:
        /* <DEDUP_REMOVED lines=11> */
.L_x_9617:
[----:B------:R-:W-:Y:S05]  /*13550*/  BSYNC B0 ;  /* 0x0000000000007941 */ /* 0x000fea0003800000 */
.L_x_9616:
[----:B------:R-:W-:Y:S05]  /*13560*/  BRA `(.L_x_9618) ;  /* 0xffffffe0007c7947 */ /* 0x000fea000383ffff */
.L_x_9550:
[----:B------:R-:W-:Y:S01]  /*13570*/  BSSY B1, `(.L_x_9619) ;  /* 0x0000006000017945 */ /* 0x000fe20003800000 */
[----:B------:R-:W-:-:S07]  /*13580*/  IMAD.MOV.U32 R15, RZ, RZ, -0x1 ;  /* 0xffffffffff0f7424 */ /* 0x000fce00078e00ff */
[----:B01----:R-:W-:Y:S05]  /*13590*/  WARPSYNC.COLLECTIVE R15, `(.L_x_9620) ;  /* 0x000000000f0c7348 */ /* 0x003fea0003c00000 */
[----:B------:R-:W-:Y:S02]  /*135a0*/  ELECT P6, UR62, PT ;  /* 0x00000000003e782f */ /* 0x000fe400038c0000 */
[----:B------:R-:W-:Y:S01]  /*135b0*/  MOV R14, UR62 ;  /* 0x0000003e000e7c02 */ /* 0x000fe20008000f00 */
[----:B01----:R-:W-:Y:S10]  /*135c0*/  ENDCOLLECTIVE ;  /* 0x000000000000791b */ /* 0x003ff40003800000 */
.L_x_9620:
[----:B------:R-:W-:Y:S05]  /*135d0*/  BSYNC B1 ;  /* 0x0000000000017941 */ /* 0x000fea0003800000 */
.L_x_9619:
[----:B------:R-:W-:Y:S05]  /*135e0*/  BRA `(.L_x_9621) ;  /* 0xffffffe000747947 */ /* 0x000fea000383ffff */
.L_x_9552:
[----:B0-----:R0:W1:Y:S02]  /*135f0*/  SYNCS.PHASECHK.TRANS64.TRYWAIT P0, [R6+URZ], R5 ;  /* 0x00000005060075a7 */ /* 0x001064000800017f */
[----:B-1----:R-:W-:Y:S05]  /*13600*/  @!P0 NANOSLEEP.SYNCS 0x989680 ;  /* 0x009896800000895d */ /* 0x002fea0003900000 */
[----:B------:R-:W1:Y:S02]  /*13610*/  @!P0 SYNCS.PHASECHK.TRANS64 P0, [R6+URZ], R5 ;  /* 0x00000005060085a7 */ /* 0x000e64000800007f */
[----:B-1----:R-:W-:Y:S05]  /*13620*/  @!P0 BRA `(.L_x_9552) ;  /* 0xfffffffc00f08947 */ /* 0x002fea000383ffff */
[----:B------:R-:W-:Y:S05]  /*13630*/  BRA `(.L_x_9622) ;  /* 0xffffffe000ac7947 */ /* 0x000fea000383ffff */
.L_x_9553:
[----:B-1----:R1:W2:Y:S02]  /*13640*/  SYNCS.PHASECHK.TRANS64.TRYWAIT P0, [R7+URZ], R2 ;  /* 0x00000002070075a7 */ /* 0x0022a4000800017f */
[----:B--2---:R-:W-:Y:S05]  /*13650*/  @!P0 NANOSLEEP.SYNCS 0x989680 ;  /* 0x009896800000895d */ /* 0x004fea0003900000 */
[----:B------:R-:W2:Y:S02]  /*13660*/  @!P0 SYNCS.PHASECHK.TRANS64 P0, [R7+URZ], R2 ;  /* 0x00000002070085a7 */ /* 0x000ea4000800007f */
[----:B--2---:R-:W-:Y:S05]  /*13670*/  @!P0 BRA `(.L_x_9553) ;  /* 0xfffffffc00f08947 */ /* 0x004fea000383ffff */
[----:B------:R-:W-:Y:S05]  /*13680*/  BRA `(.L_x_9623) ;  /* 0xffffffe000a07947 */ /* 0x000fea000383ffff */
.L_x_9555:
[----:B--2---:R2:W3:Y:S02]  /*13690*/  SYNCS.PHASECHK.TRANS64.TRYWAIT P0, [R4+URZ], R5 ;  /* 0x00000005040075a7 */ /* 0x0044e4000800017f */
[----:B---3--:R-:W-:Y:S05]  /*136a0*/  @!P0 NANOSLEEP.SYNCS 0x989680 ;  /* 0x009896800000895d */ /* 0x008fea0003900000 */
[----:B------:R-:W3:Y:S02]  /*136b0*/  @!P0 SYNCS.PHASECHK.TRANS64 P0, [R4+URZ], R5 ;  /* 0x00000005040085a7 */ /* 0x000ee4000800007f */
[----:B---3--:R-:W-:Y:S05]  /*136c0*/  @!P0 BRA `(.L_x_9555) ;  /* 0xfffffffc00f08947 */ /* 0x008fea000383ffff */
[----:B------:R-:W-:Y:S05]  /*136d0*/  BRA `(.L_x_9624) ;  /* 0xffffffe000a47947 */ /* 0x000fea000383ffff */
.L_x_9625:
        /* <DEDUP_REMOVED lines=10> */
.L_x_15190:


//--------------------- .text._ZN7cutlass13device_kernelIN5flash11enable_sm90INS1_16FlashAttnFwdSm90INS1_25CollectiveMainloopFwdSm90ILi2EN4cute5tupleIJNS5_1CILi1EEES8_S8_EEENS6_IJNS7_ILi128EEENS7_ILi96EEENS7_ILi64EEEEEELi256ENS_6half_tEfNS_4arch4Sm90ELb0ELb0ELb1ELb1ELb0ELb1ELb0ELb1ELb0ELb1ELb1ELb0EEENS1_21CollectiveEpilogueFwdINS6_IJSA_NS7_ILi256EEESB_EEES9_SE_SG_Li256ELb1ELb1ELb1ELb0EEENS1_36VarlenDynamicPersistentTileSchedulerILi128ELi96ELi256ELi128ELb1ELb1ELb1ELb0ELb1ELb1EEEEEEEEEvNT_6ParamsE --------------------------
	.section	.text._ZN7cutlass13device_kernelIN5flash11enable_sm90INS1_16FlashAttnFwdSm90INS1_25CollectiveMainloopFwdSm90ILi2EN4cute5tupleIJNS5_1CILi1EEES8_S8_EEENS6_IJNS7_ILi128EEENS7_ILi96EEENS7_ILi64EEEEEELi256ENS_6half_tEfNS_4arch4Sm90ELb0ELb0ELb1ELb1ELb0ELb1ELb0ELb1ELb0ELb1ELb1ELb0EEENS1_21CollectiveEpilogueFwdINS6_IJSA_NS7_ILi256EEESB_EEES9_SE_SG_Li256ELb1ELb1ELb1ELb0EEENS1_36VarlenDynamicPersistentTileSchedulerILi128ELi96ELi256ELi128ELb1ELb1ELb1ELb0ELb1ELb1EEEEEEEEEvNT_6ParamsE,"ax",@progbits
	.align	128
.text._ZN7cutlass13device_kernelIN5flash11enable_sm90INS1_16FlashAttnFwdSm90INS1_25CollectiveMainloopFwdSm90ILi2EN4cute5tupleIJNS5_1CILi1EEES8_S8_EEENS6_IJNS7_ILi128EEENS7_ILi96EEENS7_ILi64EEEEEELi256ENS_6half_tEfNS_4arch4Sm90ELb0ELb0ELb1ELb1ELb0ELb1ELb0ELb1ELb0ELb1ELb1ELb0EEENS1_21CollectiveEpilogueFwdINS6_IJSA_NS7_ILi256EEESB_EEES9_SE_SG_Li256ELb1ELb1ELb1ELb0EEENS1_36VarlenDynamicPersistentTileSchedulerILi128ELi96ELi256ELi128ELb1ELb1ELb1ELb0ELb1ELb1EEEEEEEEEvNT_6ParamsE:
        .type           _ZN7cutlass13device_kernelIN5flash11enable_sm90INS1_16FlashAttnFwdSm90INS1_25CollectiveMainloopFwdSm90ILi2EN4cute5tupleIJNS5_1CILi1EEES8_S8_EEENS6_IJNS7_ILi128EEENS7_ILi96EEENS7_ILi64EEEEEELi256ENS_6half_tEfNS_4arch4Sm90ELb0ELb0ELb1ELb1ELb0ELb1ELb0ELb1ELb0ELb1ELb1ELb0EEENS1_21CollectiveEpilogueFwdINS6_IJSA_NS7_ILi256EEESB_EEES9_SE_SG_Li256ELb1ELb1ELb1ELb0EEENS1_36VarlenDynamicPersistentTileSchedulerILi128ELi96ELi256ELi128ELb1ELb1ELb1ELb0ELb1ELb1EEEEEEEEEvNT_6ParamsE,@function
        .size           _ZN7cutlass13device_kernelIN5flash11enable_sm90INS1_16FlashAttnFwdSm90INS1_25CollectiveMainloopFwdSm90ILi2EN4cute5tupleIJNS5_1CILi1EEES8_S8_EEENS6_IJNS7_ILi128EEENS7_ILi96EEENS7_ILi64EEEEEELi256ENS_6half_tEfNS_4arch4Sm90ELb0ELb0ELb1ELb1ELb0ELb1ELb0ELb1ELb0ELb1ELb1ELb0EEENS1_21CollectiveEpilogueFwdINS6_IJSA_NS7_ILi256EEESB_EEES9_SE_SG_Li256ELb1ELb1ELb1ELb0EEENS1_36VarlenDynamicPersistentTileSchedulerILi128ELi96ELi256ELi128ELb1ELb1ELb1ELb0ELb1ELb1EEEEEEEEEvNT_6ParamsE,(.L_x_15191 - _ZN7cutlass13device_kernelIN5flash11enable_sm90INS1_16FlashAttnFwdSm90INS1_25CollectiveMainloopFwdSm90ILi2EN4cute5tupleIJNS5_1CILi1EEES8_S8_EEENS6_IJNS7_ILi128EEENS7_ILi96EEENS7_ILi64EEEEEELi256ENS_6half_tEfNS_4arch4Sm90ELb0ELb0ELb1ELb1ELb0ELb1ELb0ELb1ELb0ELb1ELb1ELb0EEENS1_21CollectiveEpilogueFwdINS6_IJSA_NS7_ILi256EEESB_EEES9_SE_SG_Li256ELb1ELb1ELb1ELb0EEENS1_36VarlenDynamicPersistentTileSchedulerILi128ELi96ELi256ELi128ELb1ELb1ELb1ELb0ELb1ELb1EEEEEEEEEvNT_6ParamsE)
        .other          _ZN7cutlass13device_kernelIN5flash11enable_sm90INS1_16FlashAttnFwdSm90INS1_25CollectiveMainloopFwdSm90ILi2EN4cute5tupleIJNS5_1CILi1EEES8_S8_EEENS6_IJNS7_ILi128EEENS7_ILi96EEENS7_ILi64EEEEEELi256ENS_6half_tEfNS_4arch4Sm90ELb0ELb0ELb1ELb1ELb0ELb1ELb0ELb1ELb0ELb1ELb1ELb0EEENS1_21CollectiveEpilogueFwdINS6_IJSA_NS7_ILi256EEESB_EEES9_SE_SG_Li256ELb1ELb1ELb1ELb0EEENS1_36VarlenDynamicPersistentTileSchedulerILi128ELi96ELi256ELi128ELb1ELb1ELb1ELb0ELb1ELb1EEEEEEEEEvNT_6ParamsE,@"STO_CUDA_ENTRY STV_DEFAULT"
_ZN7cutlass13device_kernelIN5flash11enable_sm90INS1_16FlashAttnFwdSm90INS1_25CollectiveMainloopFwdSm90ILi2EN4cute5tupleIJNS5_1CILi1EEES8_S8_EEENS6_IJNS7_ILi128EEENS7_ILi96EEENS7_ILi64EEEEEELi256ENS_6half_tEfNS_4arch4Sm90ELb0ELb0ELb1ELb1ELb0ELb1ELb0ELb1ELb0ELb1ELb1ELb0EEENS1_21CollectiveEpilogueFwdINS6_IJSA_NS7_ILi256EEESB_EEES9_SE_SG_Li256ELb1ELb1ELb1ELb0EEENS1_36VarlenDynamicPersistentTileSchedulerILi128ELi96ELi256ELi128ELb1ELb1ELb1ELb0ELb1ELb1EEEEEEEEEvNT_6ParamsE:
        /* <DEDUP_REMOVED lines=24> */
.L_x_9627:
[----:B------:R-:W-:Y:S05]  /*0180*/  BSYNC B0 ;  /* 0x0000000000007941 */ /* 0x000fea0003800000 */
.L_x_9626:
        /* <DEDUP_REMOVED lines=41> */
.L_x_9628:
        /* <DEDUP_REMOVED lines=22> */
.L_x_9629:
        /* <DEDUP_REMOVED lines=18> */
.L_x_9630:
        /* <DEDUP_REMOVED lines=22> */
.L_x_9631:
        /* <DEDUP_REMOVED lines=22> */
.L_x_9632:
        /* <DEDUP_REMOVED lines=8> */
.L_x_9635:
        /* <DEDUP_REMOVED lines=11> */
[----:B------:R-:W-:Y:S04]  /*0a90*/  BAR.SYNC.DEFER_BLOCKING 0x5, 0x180 ;  /* 0x0146000000007b1d */ /* 0x000fe80000010000 */
[----:B------:R-:W-:-:S02]  /*0aa0*/  IMAD.U32 R19, RZ, RZ, UR4 ;  /* 0x00000004ff137e24 */ /* 0x000fc4000f8e00ff */
[----:B------:R-:W-:-:S03]  /*0ab0*/  ULDC UR4, c[0x0][0xc3c] ;  /* 0x00030f0000047ab9 */ /* 0x000fc60000000800 */
[----:B------:R-:W0:Y:S01]  /*0ac0*/  LDS.128 R152, [R19+0x228d0] ;  /* 0x0228d00013987984 */ /* 0x000e220000000c00 */
[----:B------:R-:W-:Y:S06]  /*0ad0*/  BAR.ARV 0x4, 0x180 ;  /* 0x0106000000007b1d */ /* 0x000fec0000002000 */
[----:B0-----:R-:W-:-:S13]  /*0ae0*/  ISETP.GE.AND P0, PT, R155, UR4, PT ;  /* 0x000000049b007c0c */ /* 0x001fda000bf06270 */
[----:B------:R-:W-:Y:S05]  /*0af0*/  @P0 BRA `(.L_x_9636) ;  /* 0x00000198006c0947 */ /* 0x000fea0003800000 */
[----:B------:R-:W-:Y:S01]  /*0b00*/  VIADD R6, R6, 0xffffff80 ;  /* 0xffffff8006067836 */ /* 0x000fe20000000000 */
[----:B------:R-:W-:Y:S01]  /*0b10*/  CS2R R200, SRZ ;  /* 0x0000000000c87805 */ /* 0x000fe2000001ff00 */
[----:B------:R-:W-:Y:S01]  /*0b20*/  IMAD.MOV.U32 R217, RZ, RZ, RZ ;  /* 0x000000ffffd97224 */ /* 0x000fe200078e00ff */
[----:B------:R-:W-:Y:S01]  /*0b30*/  ULOP3.LUT UR44, UR36, 0x1, URZ, 0xfc, !UPT ;  /* 0x00000001242c7892 */ /* 0x000fe2000f8efc3f */
[----:B------:R-:W-:Y:S01]  /*0b40*/  IMAD.MOV.U32 R204, RZ, RZ, RZ ;  /* 0x000000ffffcc7224 */ /* 0x000fe200078e00ff */
[----:B------:R-:W-:-:S04]  /*0b50*/  SHF.R.S32.HI R3, RZ, 0x1f, R6 ;  /* 0x0000001fff037819 */ /* 0x000fc80000011406 */
[CC--:B------:R-:W-:Y:S02]  /*0b60*/  LEA.HI R0, R3.reuse, R6.reuse, RZ, 0x7 ;  /* 0x0000000603007211 */ /* 0x0c0fe400078f38ff */
[CC--:B------:R-:W-:Y:S02]  /*0b70*/  LEA.HI R2, R3.reuse, R6.reuse, RZ, 0x4 ;  /* 0x0000000603027211 */ /* 0x0c0fe400078f20ff */
[----:B------:R-:W-:Y:S02]  /*0b80*/  LOP3.LUT R5, R0, 0xffffff80, RZ, 0xc0, !PT ;  /* 0xffffff8000057812 */ /* 0x000fe400078ec0ff */
[----:B------:R-:W-:Y:S02]  /*0b90*/  SHF.R.S32.HI R7, RZ, 0x4, R2 ;  /* 0x00000004ff077819 */ /* 0x000fe40000011402 */
[----:B------:R-:W-:Y:S01]  /*0ba0*/  LEA.HI R206, R3, R6, RZ, 0x5 ;  /* 0x0000000603ce7211 */ /* 0x000fe200078f28ff */
[----:B------:R-:W-:Y:S01]  /*0bb0*/  IMAD.IADD R13, R6, 0x1, -R5 ;  /* 0x00000001060d7824 */ /* 0x000fe200078e0a05 */
[----:B------:R-:W-:-:S02]  /*0bc0*/  SHF.R.S32.HI R5, RZ, 0x7, R0 ;  /* 0x00000007ff057819 */ /* 0x000fc40000011400 */
[----:B------:R-:W-:Y:S02]  /*0bd0*/  LEA.HI R4, R2, R7, RZ, 0x1 ;  /* 0x0000000702047211 */ /* 0x000fe400078f08ff */
[----:B------:R-:W-:Y:S01]  /*0be0*/  SHF.R.S32.HI R8, RZ, 0x1f, R13 ;  /* 0x0000001fff087819 */ /* 0x000fe2000001140d */
[----:B------:R-:W-:Y:S01]  /*0bf0*/  STL [R1+0x54], R13 ;  /* 0x0000540d01007387 */ /* 0x000fe20000100800 */
[----:B------:R-:W-:Y:S02]  /*0c00*/  LEA.HI R0, R0, R5, RZ, 0x1 ;  /* 0x0000000500007211 */ /* 0x000fe400078f08ff */
[----:B------:R-:W-:Y:S02]  /*0c10*/  LEA.HI R9, R8, R13, RZ, 0x2 ;  /* 0x0000000d08097211 */ /* 0x000fe400078f10ff */
[----:B------:R-:W-:Y:S02]  /*0c20*/  LOP3.LUT R0, R0, 0x3fffffe, RZ, 0xc0, !PT ;  /* 0x03fffffe00007812 */ /* 0x000fe400078ec0ff */
[----:B------:R-:W-:-:S02]  /*0c30*/  SHF.R.S32.HI R10, RZ, 0x2, R9 ;  /* 0x00000002ff0a7819 */ /* 0x000fc40000011409 */
[----:B------:R-:W-:Y:S01]  /*0c40*/  SHF.R.S32.HI R11, RZ, 0x1f, R9 ;  /* 0x0000001fff0b7819 */ /* 0x000fe20000011409 */
[----:B------:R-:W-:Y:S01]  /*0c50*/  IMAD.IADD R0, R5, 0x1, -R0 ;  /* 0x0000000105007824 */ /* 0x000fe200078e0a00 */
[----:B------:R-:W-:Y:S02]  /*0c60*/  LOP3.LUT R4, R4, 0x1ffffffe, RZ, 0xc0, !PT ;  /* 0x1ffffffe04047812 */ /* 0x000fe400078ec0ff */
[CC--:B------:R-:W-:Y:S02]  /*0c70*/  LEA.HI R18, R3.reuse, R6.reuse, RZ, 0x2 ;  /* 0x0000000603127211 */ /* 0x0c0fe400078f10ff */
[----:B------:R-:W-:Y:S01]  /*0c80*/  LEA.HI R3, R3, R6, RZ, 0x3 ;  /* 0x0000000603037211 */ /* 0x000fe200078f18ff */
[----:B------:R-:W-:Y:S01]  /*0c90*/  IMAD.IADD R4, R7, 0x1, -R4 ;  /* 0x0000000107047824 */ /* 0x000fe200078e0a04 */
[----:B------:R-:W-:Y:S02]  /*0ca0*/  LEA.HI R11, R11, R10, RZ, 0x3 ;  /* 0x0000000a0b0b7211 */ /* 0x000fe400078f18ff */
[----:B------:R-:W-:Y:S01]  /*0cb0*/  LOP3.LUT R5, R2, 0x3fffff0, RZ, 0xc0, !PT ;  /* 0x03fffff002057812 */ /* 0x000fe200078ec0ff */
[----:B------:R-:W-:Y:S01]  /*0cc0*/  IMAD.MOV.U32 R2, RZ, RZ, RZ ;  /* 0x000000ffff027224 */ /* 0x000fe200078e00ff */
[----:B------:R-:W-:-:S02]  /*0cd0*/  LOP3.LUT R7, R3, 0xfffffff8, RZ, 0xc0, !PT ;  /* 0xfffffff803077812 */ /* 0x000fc400078ec0ff */
[----:B------:R-:W-:Y:S01]  /*0ce0*/  LOP3.LUT R11, R11, 0xfffffff8, RZ, 0xc0, !PT ;  /* 0xfffffff80b0b7812 */ /* 0x000fe200078ec0ff */
[----:B------:R-:W-:Y:S01]  /*0cf0*/  IMAD.IADD R5, R6, 0x1, -R5 ;  /* 0x0000000106057824 */ /* 0x000fe200078e0a05 */
[----:B------:R-:W-:Y:S01]  /*0d00*/  LEA.HI R8, R8, R13, RZ, 0x5 ;  /* 0x0000000d08087211 */ /* 0x000fe200078f28ff */
[----:B------:R-:W-:Y:S01]  /*0d10*/  IMAD.IADD R7, R6, 0x1, -R7 ;  /* 0x0000000106077824 */ /* 0x000fe200078e0a07 */
[----:B------:R-:W-:Y:S01]  /*0d20*/  LOP3.LUT R3, R18, 0xfffffffc, RZ, 0xc0, !PT ;  /* 0xfffffffc12037812 */ /* 0x000fe200078ec0ff */
[----:B------:R-:W-:Y:S01]  /*0d30*/  IMAD.IADD R11, R10, 0x1, -R11 ;  /* 0x000000010a0b7824 */ /* 0x000fe200078e0a0b */
[----:B------:R-:W-:Y:S01]  /*0d40*/  SHF.R.S32.HI R206, RZ, 0x5, R206 ;  /* 0x00000005ffce7819 */ /* 0x000fe200000114ce */
[----:B------:R-:W-:Y:S01]  /*0d50*/  IMAD.SHL.U32 R203, R7, 0x8, RZ ;  /* 0x0000000807cb7824 */ /* 0x000fe200078e00ff */
[----:B------:R-:W-:Y:S01]  /*0d60*/  SHF.R.S32.HI R18, RZ, 0x2, R18 ;  /* 0x00000002ff127819 */ /* 0x000fe20000011412 */
[----:B------:R-:W-:Y:S01]  /*0d70*/  IMAD.IADD R3, R6, 0x1, -R3 ;  /* 0x0000000106037824 */ /* 0x000fe200078e0a03 */
[----:B------:R-:W-:Y:S01]  /*0d80*/  SHF.R.S32.HI R8, RZ, 0x5, R8 ;  /* 0x00000005ff087819 */ /* 0x000fe20000011408 */
[----:B------:R-:W-:Y:S01]  /*0d90*/  IMAD R5, R206, 0x10, R5 ;  /* 0x00000010ce057824 */ /* 0x000fe200078e0205 */
[----:B------:R-:W-:Y:S01]  /*0da0*/  IADD3 R210, R203, 0x40, RZ ;  /* 0x00000040cbd27810 */ /* 0x000fe20007ffe0ff */
[----:B------:R-:W-:Y:S01]  /*0db0*/  VIADD R216, R18, 0x40 ;  /* 0x0000004012d87836 */ /* 0x000fe20000000000 */
[----:B------:R-:W-:Y:S01]  /*0dc0*/  LOP3.LUT R9, R9, 0x7ffffffc, RZ, 0xc0, !PT ;  /* 0x7ffffffc09097812 */ /* 0x000fe200078ec0ff */
[----:B------:R-:W-:Y:S01]  /*0dd0*/  IMAD R11, R8, 0x10, R11 ;  /* 0x00000010080b7824 */ /* 0x000fe200078e020b */
[----:B------:R-:W-:Y:S01]  /*0de0*/  SHF.R.S32.HI R220, RZ, 0x1f, R18 ;  /* 0x0000001fffdc7819 */ /* 0x000fe20000011412 */
[----:B------:R-:W-:Y:S01]  /*0df0*/  IMAD R6, R5, 0x8, R4 ;  /* 0x0000000805067824 */ /* 0x000fe200078e0204 */
[----:B------:R-:W-:Y:S01]  /*0e00*/  SHF.R.S32.HI R5, RZ, 0x1f, R216 ;  /* 0x0000001fff057819 */ /* 0x000fe200000114d8 */
[----:B------:R-:W-:Y:S01]  /*0e10*/  IMAD R12, R0, 0x40, R11 ;  /* 0x00000040000c7824 */ /* 0x000fe200078e020b */
[----:B------:R-:W-:Y:S01]  /*0e20*/  LEA.HI R0, R3, R3, RZ, 0x1 ;  /* 0x0000000303007211 */ /* 0x000fe200078f08ff */
[----:B------:R-:W-:Y:S01]  /*0e30*/  IMAD.SHL.U32 R205, R216, 0x40, RZ ;  /* 0x00000040d8cd7824 */ /* 0x000fe200078e00ff */
[----:B------:R-:W-:Y:S01]  /*0e40*/  LEA.HI R5, R5, R216, RZ, 0x3 ;  /* 0x000000d805057211 */ /* 0x000fe200078f18ff */
[C---:B------:R-:W-:Y:S01]  /*0e50*/  IMAD.SHL.U32 R16, R3.reuse, 0x8, RZ ;  /* 0x0000000803107824 */ /* 0x040fe200078e00ff */
[----:B------:R-:W-:Y:S01]  /*0e60*/  LOP3.LUT R0, R0, 0x1ffffffe, RZ, 0xc0, !PT ;  /* 0x1ffffffe00007812 */ /* 0x000fe200078ec0ff */
[----:B------:R-:W-:Y:S01]  /*0e70*/  IMAD.SHL.U32 R22, R3, 0x4, RZ ;  /* 0x0000000403167824 */ /* 0x000fe200078e00ff */
[----:B------:R-:W-:Y:S01]  /*0e80*/  LOP3.LUT R205, R205, 0x1c0, RZ, 0xc0, !PT ;  /* 0x000001c0cdcd7812 */ /* 0x000fe200078ec0ff */
[----:B------:R-:W-:Y:S01]  /*0e90*/  IMAD.SHL.U32 R5, R5, 0x40, RZ ;  /* 0x0000004005057824 */ /* 0x000fe200078e00ff */
[----:B------:R-:W-:Y:S01]  /*0ea0*/  STL [R1+0x68], R12 ;  /* 0x0000680c01007387 */ /* 0x000fe20000100800 */
[----:B------:R-:W-:Y:S01]  /*0eb0*/  IMAD.IADD R0, R3, 0x1, -R0 ;  /* 0x0000000103007824 */ /* 0x000fe200078e0a00 */
[----:B------:R-:W-:Y:S01]  /*0ec0*/  SHF.R.S32.HI R3, RZ, 0x1f, R203 ;  /* 0x0000001fff037819 */ /* 0x000fe200000114cb */
[----:B------:R-:W-:Y:S01]  /*0ed0*/  IMAD.IADD R9, R13, 0x1, -R9 ;  /* 0x000000010d097824 */ /* 0x000fe200078e0a09 */
[----:B------:R-:W-:Y:S01]  /*0ee0*/  SHF.R.U32.HI R4, RZ, 0x3, R205 ;  /* 0x00000003ff047819 */ /* 0x000fe200000116cd */
[----:B------:R-:W-:Y:S01]  /*0ef0*/  IMAD R0, R0, 0x8, R12 ;  /* 0x0000000800007824 */ /* 0x000fe200078e020c */
[----:B------:R-:W-:Y:S01]  /*0f00*/  LOP3.LUT R3, R205, 0x38, R16, 0xf8, !PT ;  /* 0x00000038cd037812 */ /* 0x000fe200078ef810 */
[----:B------:R-:W-:Y:S01]  /*0f10*/  IMAD.SHL.U32 R224, R9, 0x2, RZ ;  /* 0x0000000209e07824 */ /* 0x000fe200078e00ff */
[----:B------:R-:W-:Y:S01]  /*0f20*/  LOP3.LUT R208, R5, 0xfffffe00, RZ, 0xc0, !PT ;  /* 0xfffffe0005d07812 */ /* 0x000fe200078ec0ff */
[----:B------:R-:W-:Y:S01]  /*0f30*/  VIADD R209, R203, 0x80 ;  /* 0x00000080cbd17836 */ /* 0x000fe20000000000 */
[----:B------:R-:W-:Y:S01]  /*0f40*/  SHF.R.S32.HI R5, RZ, 0x1f, R210 ;  /* 0x0000001fff057819 */ /* 0x000fe200000114d2 */
[----:B------:R-:W-:Y:S01]  /*0f50*/  IMAD.SHL.U32 R5, R6, 0x8, RZ ;  /* 0x0000000806057824 */ /* 0x000fe200078e00ff */
[----:B------:R-:W-:Y:S01]  /*0f60*/  LOP3.LUT R4, R208, R3, R4, 0xf6, !PT ;  /* 0x00000003d0047212 */ /* 0x000fe200078ef604 */
[C---:B------:R-:W-:Y:S01]  /*0f70*/  VIADD R27, R224.reuse, 0x18 ;  /* 0x00000018e01b7836 */ /* 0x040fe20000000000 */
[----:B------:R-:W-:Y:S01]  /*0f80*/  SHF.R.S32.HI R7, RZ, 0x1f, R209 ;  /* 0x0000001fff077819 */ /* 0x000fe200000114d1 */
[----:B------:R-:W-:Y:S01]  /*0f90*/  VIADD R24, R224, 0x30 ;  /* 0x00000030e0187836 */ /* 0x000fe20000000000 */
[----:B------:R0:W-:Y:S01]  /*0fa0*/  STL [R1+0x70], R5 ;  /* 0x0000700501007387 */ /* 0x0001e20000100800 */
[----:B------:R-:W-:Y:S01]  /*0fb0*/  IMAD R3, R4, 0x2, R19 ;  /* 0x0000000204037824 */ /* 0x000fe200078e0213 */
        /* <DEDUP_REMOVED lines=8> */
[----:B------:R2:W-:Y:S01]  /*1040*/  STL [R1+0x6c], R0 ;  /* 0x00006c0001007387 */ /* 0x0005e20000100800 */
[C---:B0-----:R-:W-:Y:S01]  /*1050*/  VIADD R5, R224.reuse, 0x90 ;  /* 0x00000090e0057836 */ /* 0x041fe20000000000 */
[----:B------:R-:W-:Y:S01]  /*1060*/  SHF.R.S32.HI R4, RZ, 0x1f, R11 ;  /* 0x0000001fff047819 */ /* 0x000fe2000001140b */
[C---:B------:R-:W-:Y:S01]  /*1070*/  VIADD R236, R224.reuse, 0xa8 ;  /* 0x000000a8e0ec7836 */ /* 0x040fe20000000000 */
[----:B------:R-:W-:Y:S01]  /*1080*/  SHF.R.S32.HI R4, RZ, 0x1f, R8 ;  /* 0x0000001fff047819 */ /* 0x000fe20000011408 */
[C---:B------:R-:W-:Y:S01]  /*1090*/  VIADD R235, R224.reuse, 0xb0 ;  /* 0x000000b0e0eb7836 */ /* 0x040fe20000000000 */
[C---:B-1----:R-:W-:Y:S01]  /*10a0*/  IADD3 R3, R224.reuse, 0x98, RZ ;  /* 0x00000098e0037810 */ /* 0x042fe20007ffe0ff */
        /* <DEDUP_REMOVED lines=43> */
[----:B------:R-:W-:-:S02]  /*1360*/  SHF.R.S32.HI R7, RZ, 0x1f, R7 ;  /* 0x0000001fff077819 */ /* 0x000fc40000011407 */
[----:B------:R-:W-:Y:S02]  /*1370*/  SHF.R.S32.HI R6, RZ, 0x1f, R6 ;  /* 0x0000001fff067819 */ /* 0x000fe40000011406 */
[----:B------:R-:W-:Y:S02]  /*1380*/  SHF.R.S32.HI R5, RZ, 0x1f, R228 ;  /* 0x0000001fff057819 */ /* 0x000fe400000114e4 */
[----:B------:R-:W-:Y:S02]  /*1390*/  SHF.R.S32.HI R4, RZ, 0x1f, R226 ;  /* 0x0000001fff047819 */ /* 0x000fe400000114e2 */
[----:B--2---:R-:W-:-:S07]  /*13a0*/  SHF.R.S32.HI R3, RZ, 0x1f, R225 ;  /* 0x0000001fff037819 */ /* 0x004fce00000114e1 */
.L_x_9782:
[----:B0--3--:R-:W0:Y:S02]  /*13b0*/  LDC.64 R4, c[0x0][0xc88] ;  /* 0x00032200ff047b82 */ /* 0x009e240000000a00 */
[----:B0-----:R-:W-:-:S05]  /*13c0*/  IMAD.WIDE R4, R155, 0x4, R4 ;  /* 0x000000049b047825 */ /* 0x001fca00078e0204 */
[----:B------:R-:W2:Y:S01]  /*13d0*/  LDG.E R213, desc[UR40][R4.64] ;  /* 0x0000002804d57981 */ /* 0x000ea2000c1e1900 */
[----:B------:R-:W-:Y:S05]  /*13e0*/  YIELD ;  /* 0x0000000000007946 */ /* 0x000fea0003800000 */
[----:B------:R-:W-:Y:S01]  /*13f0*/  ULDC.64 UR4, c[0x0][0xa28] ;  /* 0x00028a0000047ab9 */ /* 0x000fe20000000a00 */
[----:B------:R-:W-:Y:S01]  /*1400*/  ULDC.64 UR8, c[0x0][0xa18] ;  /* 0x0002860000087ab9 */ /* 0x000fe20000000a00 */
[----:B------:R-:W-:Y:S01]  /*1410*/  ISETP.NE.U32.AND P1, PT, RZ, UR4, PT ;  /* 0x00000004ff007c0c */ /* 0x000fe2000bf25070 */
[----:B------:R-:W-:Y:S01]  /*1420*/  ULDC.64 UR6, c[0x0][0xa08] ;  /* 0x0002820000067ab9 */ /* 0x000fe20000000a00 */
[----:B----4-:R-:W-:Y:S01]  /*1430*/  IMAD.MOV.U32 R11, RZ, RZ, RZ ;  /* 0x000000ffff0b7224 */ /* 0x010fe200078e00ff */
[----:B------:R-:W-:Y:S01]  /*1440*/  ISETP.NE.U32.AND P0, PT, RZ, UR6, PT ;  /* 0x00000006ff007c0c */ /* 0x000fe2000bf05070 */
[----:B------:R-:W-:Y:S01]  /*1450*/  IMAD.MOV.U32 R31, RZ, RZ, RZ ;  /* 0x000000ffff1f7224 */ /* 0x000fe200078e00ff */
[----:B------:R-:W-:-:S02]  /*1460*/  ISETP.NE.AND.EX P1, PT, RZ, UR5, PT, P1 ;  /* 0x00000005ff007c0c */ /* 0x000fc4000bf25310 */
[----:B------:R-:W-:Y:S02]  /*1470*/  ISETP.NE.AND.EX P0, PT, RZ, UR7, PT, P0 ;  /* 0x00000007ff007c0c */ /* 0x000fe4000bf05300 */
[----:B--2---:R-:W-:Y:S01]  /*1480*/  SHF.R.S32.HI R0, RZ, 0x1f, R213 ;  /* 0x0000001fff007819 */ /* 0x004fe200000114d5 */
[----:B------:R-:W-:-:S08]  /*1490*/  IMAD.SHL.U32 R214, R213, 0x4, RZ ;  /* 0x00000004d5d67824 */ /* 0x000fd000078e00ff */
[C---:B------:R-:W-:Y:S02]  /*14a0*/  @P1 LEA R6, P2, R213.reuse, UR4, 0x2 ;  /* 0x00000004d5061c11 */ /* 0x040fe4000f8410ff */
[C-C-:B------:R-:W-:Y:S01]  /*14b0*/  SHF.L.U64.HI R215, R213.reuse, 0x2, R0.reuse ;  /* 0x00000002d5d77819 */ /* 0x140fe20000010200 */
[----:B------:R0:W-:Y:S01]  /*14c0*/  STL [R1+0x4c], R0 ;  /* 0x00004c0001007387 */ /* 0x0001e20000100800 */
[----:B------:R-:W-:Y:S02]  /*14d0*/  @P1 LEA.HI.X R7, R213, UR5, R0, 0x2, P2 ;  /* 0x00000005d5071c11 */ /* 0x000fe400090f1400 */
[----:B------:R-:W-:Y:S01]  /*14e0*/  ISETP.NE.U32.AND P2, PT, RZ, UR8, PT ;  /* 0x00000008ff007c0c */ /* 0x000fe2000bf45070 */
[----:B------:R-:W-:Y:S01]  /*14f0*/  ULDC UR4, c[0x0][0x288] ;  /* 0x0000a20000047ab9 */ /* 0x000fe20000000800 */
[----:B------:R-:W-:Y:S01]  /*1500*/  IADD3 R8, P3, R214, UR6, RZ ;  /* 0x00000006d6087c10 */ /* 0x000fe2000ff7e0ff */
[----:B------:R0:W5:Y:S01]  /*1510*/  @P1 LDG.E R11, desc[UR40][R6.64] ;  /* 0x00000028060b1981 */ /* 0x000162000c1e1900 */
[----:B------:R-:W-:Y:S01]  /*1520*/  ISETP.NE.AND.EX P2, PT, RZ, UR9, PT, P2 ;  /* 0x00000009ff007c0c */ /* 0x000fe2000bf45320 */
[----:B------:R-:W-:Y:S01]  /*1530*/  IMAD.U32 R155, RZ, RZ, UR4 ;  /* 0x00000004ff9b7e24 */ /* 0x000fe2000f8e00ff */
[----:B-1----:R-:W-:Y:S01]  /*1540*/  IADD3.X R9, R215, UR7, RZ, P3, !PT ;  /* 0x00000007d7097c10 */ /* 0x002fe20009ffe4ff */
[----:B------:R-:W-:-:S04]  /*1550*/  ULDC.64 UR4, c[0x0][0x418] ;  /* 0x0001060000047ab9 */ /* 0x000fc80000000a00 */
[----:B------:R0:W5:Y:S06]  /*1560*/  @P0 LDG.E R31, desc[UR40][R8.64] ;  /* 0x00000028081f0981 */ /* 0x00016c000c1e1900 */
[----:B------:R-:W-:-:S04]  /*1570*/  @P2 IADD3 R4, P1, R214, UR8, RZ ;  /* 0x00000008d6042c10 */ /* 0x000fc8000ff3e0ff */
[----:B------:R-:W-:-:S05]  /*1580*/  @P2 IADD3.X R5, R215, UR9, RZ, P1, !PT ;  /* 0x00000009d7052c10 */ /* 0x000fca0008ffe4ff */
[----:B------:R0:W5:Y:S01]  /*1590*/  @P2 LDG.E R155, desc[UR40][R4.64] ;  /* 0x00000028049b2981 */ /* 0x000162000c1e1900 */
[----:B------:R-:W-:-:S03]  /*15a0*/  UISETP.NE.U32.AND UP0, UPT, UR4, URZ, UPT ;  /* 0x0000003f0400728c */ /* 0x000fc6000bf05070 */
[----:B------:R-:W-:Y:S01]  /*15b0*/  ULDC UR4, c[0x0][0x424] ;  /* 0x0001090000047ab9 */ /* 0x000fe20000000800 */
[----:B------:R-:W-:-:S03]  /*15c0*/  UISETP.NE.AND.EX UP0, UPT, UR5, URZ, UPT, UP0 ;  /* 0x0000003f0500728c */ /* 0x000fc6000bf05300 */
[----:B------:R-:W-:Y:S01]  /*15d0*/  ULDC UR5, c[0x0][0x2f0] ;  /* 0x0000bc0000057ab9 */ /* 0x000fe20000000800 */
[----:B------:R-:W-:-:S04]  /*15e0*/  USEL UR4, UR4, 0x1, UP0 ;  /* 0x0000000104047887 */ /* 0x000fc80008000000 */
[----:B------:R-:W-:-:S03]  /*15f0*/  UIMAD UR4, UR4, UR5, URZ ;  /* 0x00000005040472a4 */ /* 0x000fc6000f8e023f */
[----:B------:R-:W-:Y:S02]  /*1600*/  ULDC UR5, c[0x0][0x348] ;  /* 0x0000d20000057ab9 */ /* 0x000fe40000000800 */
[----:B------:R-:W-:Y:S02]  /*1610*/  IMAD.U32 R24, RZ, RZ, UR5 ;  /* 0x00000005ff187e24 */ /* 0x000fe4000f8e00ff */
[----:B------:R-:W-:Y:S01]  /*1620*/  IMAD.U32 R30, RZ, RZ, UR4 ;  /* 0x00000004ff1e7e24 */ /* 0x000fe2000f8e00ff */
        /* <DEDUP_REMOVED lines=10> */
.L_x_9637:
[----:B------:R-:W-:Y:S01]  /*16d0*/  ULDC.64 UR4, c[0x0][0xa20] ;  /* 0x0002880000047ab9 */ /* 0x000fe20000000a00 */
[C---:B------:R-:W-:Y:S01]  /*16e0*/  LOP3.LUT R3, R154.reuse, 0xff000000, RZ, 0xc0, !PT ;  /* 0xff0000009a037812 */ /* 0x040fe200078ec0ff */
[----:B------:R-:W-:Y:S01]  /*16f0*/  IMAD.MOV.U32 R218, RZ, RZ, R153 ;  /* 0x000000ffffda7224 */ /* 0x000fe200078e0099 */
[----:B------:R-:W-:Y:S02]  /*1700*/  ISETP.NE.U32.AND P1, PT, RZ, UR4, PT ;  /* 0x00000004ff007c0c */ /* 0x000fe4000bf25070 */
[C---:B------:R-:W-:Y:S02]  /*1710*/  LOP3.LUT R0, R154.reuse, 0xff0000, RZ, 0xc0, !PT ;  /* 0x00ff00009a007812 */ /* 0x040fe400078ec0ff */
[----:B------:R-:W-:Y:S02]  /*1720*/  ISETP.NE.AND.EX P1, PT, RZ, UR5, PT, P1 ;  /* 0x00000005ff007c0c */ /* 0x000fe4000bf25310 */
[----:B------:R-:W-:Y:S02]  /*1730*/  SHF.R.U32.HI R3, RZ, 0x8, R3 ;  /* 0x00000008ff037819 */ /* 0x000fe40000011603 */
[----:B------:R-:W-:-:S02]  /*1740*/  LOP3.LUT R211, R154, 0xffff, RZ, 0xc0, !PT ;  /* 0x0000ffff9ad37812 */ /* 0x000fc400078ec0ff */
[----:B------:R-:W-:-:S07]  /*1750*/  LEA.HI R212, R0, R3, RZ, 0x10 ;  /* 0x0000000300d47211 */ /* 0x000fce00078f80ff */
[----:B------:R-:W-:Y:S05]  /*1760*/  @!P1 BRA `(.L_x_9638) ;  /* 0x0000000000109947 */ /* 0x000fea0003800000 */
[----:B------:R-:W-:-:S04]  /*1770*/  IADD3 R4, P0, R214, UR4, RZ ;  /* 0x00000004d6047c10 */ /* 0x000fc8000ff1e0ff */
[----:B------:R-:W-:-:S05]  /*1780*/  IADD3.X R5, R215, UR5, RZ, P0, !PT ;  /* 0x00000005d7057c10 */ /* 0x000fca00087fe4ff */
[----:B------:R0:W5:Y:S01]  /*1790*/  LDG.E R30, desc[UR40][R4.64] ;  /* 0x00000028041e7981 */ /* 0x000162000c1e1900 */
[----:B------:R-:W-:Y:S05]  /*17a0*/  BRA `(.L_x_9639) ;  /* 0x0000000000107947 */ /* 0x000fea0003800000 */
.L_x_9638:
[----:B------:R-:W-:Y:S05]  /*17b0*/  @!P0 BRA `(.L_x_9639) ;  /* 0x00000000000c8947 */ /* 0x000fea0003800000 */
[----:B------:R-:W2:Y:S04]  /*17c0*/  LDG.E R3, desc[UR40][R8.64] ;  /* 0x0000002808037981 */ /* 0x000ea8000c1e1900 */
[----:B------:R-:W2:Y:S02]  /*17d0*/  LDG.E R30, desc[UR40][R8.64+0x4] ;  /* 0x00000428081e7981 */ /* 0x000ea4000c1e1900 */
[----:B--2---:R-:W-:-:S07]  /*17e0*/  IMAD.IADD R30, R30, 0x1, -R3 ;  /* 0x000000011e1e7824 */ /* 0x004fce00078e0a03 */
.L_x_9639:
[----:B------:R-:W-:Y:S02]  /*17f0*/  ULDC.64 UR4, c[0x0][0xa10] ;  /* 0x0002840000047ab9 */ /* 0x000fe40000000a00 */
[----:B------:R-:W-:-:S04]  /*1800*/  ISETP.NE.U32.AND P0, PT, RZ, UR4, PT ;  /* 0x00000004ff007c0c */ /* 0x000fc8000bf05070 */
[----:B------:R-:W-:Y:S01]  /*1810*/  ISETP.NE.AND.EX P0, PT, RZ, UR5, PT, P0 ;  /* 0x00000005ff007c0c */ /* 0x000fe2000bf05300 */
[----:B------:R-:W-:-:S12]  /*1820*/  ULDC.64 UR4, c[0x0][0xa30] ;  /* 0x00028c0000047ab9 */ /* 0x000fd80000000a00 */
[----:B0-----:R-:W0:Y:S01]  /*1830*/  @P0 LDC.64 R4, c[0x0][0xa10] ;  /* 0x00028400ff040b82 */ /* 0x001e220000000a00 */
[----:B------:R-:W-:-:S04]  /*1840*/  ISETP.NE.U32.AND P1, PT, RZ, UR4, PT ;  /* 0x00000004ff007c0c */ /* 0x000fc8000bf25070 */
[----:B------:R-:W-:Y:S01]  /*1850*/  ISETP.NE.AND.EX P1, PT, RZ, UR5, PT, P1 ;  /* 0x00000005ff007c0c */ /* 0x000fe2000bf25310 */
[----:B0-----:R-:W-:-:S05]  /*1860*/  @P0 IMAD.WIDE R4, R213, 0x4, R4 ;  /* 0x00000004d5040825 */ /* 0x001fca00078e0204 */
[----:B------:R-:W2:Y:S04]  /*1870*/  @P0 LDG.E R0, desc[UR40][R4.64] ;  /* 0x0000002804000981 */ /* 0x000ea8000c1e1900 */
[----:B------:R-:W2:Y:S03]  /*1880*/  @P0 LDG.E R3, desc[UR40][R4.64+0x4] ;  /* 0x0000042804030981 */ /* 0x000ea6000c1e1900 */
[----:B------:R-:W-:Y:S01]  /*1890*/  @P1 IADD3 R6, P2, R214, UR4, RZ ;  /* 0x00000004d6061c10 */ /* 0x000fe2000ff5e0ff */
[----:B-----5:R-:W-:-:S03]  /*18a0*/  IMAD.MOV.U32 R154, RZ, RZ, R30 ;  /* 0x000000ffff9a7224 */ /* 0x020fc600078e001e */
[----:B------:R-:W-:-:S05]  /*18b0*/  @P1 IADD3.X R7, R215, UR5, RZ, P2, !PT ;  /* 0x00000005d7071c10 */ /* 0x000fca00097fe4ff */
[----:B------:R0:W5:Y:S01]  /*18c0*/  @P1 LDG.E R154, desc[UR40][R6.64] ;  /* 0x00000028069a1981 */ /* 0x000162000c1e1900 */
[----:B------:R-:W-:Y:S01]  /*18d0*/  IADD3 R11, -R11, R30, RZ ;  /* 0x0000001e0b0b7210 */ /* 0x000fe20007ffe1ff */
[----:B------:R-:W-:Y:S01]  /*18e0*/  BSSY B0, `(.L_x_9640) ;  /* 0x000002a000007945 */ /* 0x000fe20003800000 */
[----:B------:R-:W-:Y:S02]  /*18f0*/  LOP3.LUT R219, R212, 0xff, RZ, 0xc0, !PT ;  /* 0x000000ffd4db7812 */ /* 0x000fe400078ec0ff */
[----:B------:R-:W-:Y:S01]  /*1900*/  SHF.R.U32.HI R212, RZ, 0x10, R212 ;  /* 0x00000010ffd47819 */ /* 0x000fe200000116d4 */
[----:B--2---:R-:W-:-:S04]  /*1910*/  @P0 IMAD.IADD R24, R3, 0x1, -R0 ;  /* 0x0000000103180824 */ /* 0x004fc800078e0a00 */
[----:B------:R-:W-:-:S04]  /*1920*/  IMAD.IADD R152, R11, 0x1, R24 ;  /* 0x000000010b987824 */ /* 0x000fc800078e0218 */
[C---:B------:R-:W-:Y:S01]  /*1930*/  VIADD R0, R152.reuse, 0x5f ;  /* 0x0000005f98007836 */ /* 0x040fe20000000000 */
[----:B------:R-:W-:-:S03]  /*1940*/  ISETP.GE.AND P3, PT, R152, 0x1, PT ;  /* 0x000000019800780c */ /* 0x000fc60003f66270 */
[----:B------:R-:W-:Y:S01]  /*1950*/  IMAD.HI R0, R0, 0x2aaaaaab, RZ ;  /* 0x2aaaaaab00007827 */ /* 0x000fe200078e02ff */
[----:B------:R-:W-:-:S04]  /*1960*/  P2R R29, PR, RZ, 0x8 ;  /* 0x00000008ff1d7803 */ /* 0x000fc80000000000 */
[----:B------:R-:W-:-:S04]  /*1970*/  SHF.R.U32.HI R3, RZ, 0x1f, R0 ;  /* 0x0000001fff037819 */ /* 0x000fc80000011600 */
[----:B------:R-:W-:Y:S01]  /*1980*/  LEA.HI.SX32 R178, R0, R3, 0x1c ;  /* 0x0000000300b27211 */ /* 0x000fe200078fe2ff */
[----:B------:R-:W-:Y:S01]  /*1990*/  IMAD.MOV.U32 R0, RZ, RZ, RZ ;  /* 0x000000ffff007224 */ /* 0x000fe200078e00ff */
[----:B0-----:R-:W-:Y:S06]  /*19a0*/  @!P3 BRA `(.L_x_9641) ;  /* 0x000000000074b947 */ /* 0x001fec0003800000 */
        /* <DEDUP_REMOVED lines=29> */
.L_x_9641:
[----:B------:R-:W-:Y:S05]  /*1b80*/  BSYNC B0 ;  /* 0x0000000000007941 */ /* 0x000fea0003800000 */
.L_x_9640:
[----:B------:R-:W-:-:S05]  /*1b90*/  IMAD R3, R219, R0, RZ ;  /* 0x00000000db037224 */ /* 0x000fca00078e02ff */
        /* <DEDUP_REMOVED lines=12> */
[----:B------:R-:W-:Y:S02]  /*1c60*/  @P0 LEA.HI.SX32 R27, R0, R3, 0x1c ;  /* 0x00000003001b0211 */ /* 0x000fe400078fe2ff */
        /* <DEDUP_REMOVED lines=23> */
.L_x_9644:
[----:B------:R-:W-:Y:S05]  /*1de0*/  BSYNC B6 ;  /* 0x0000000000067941 */ /* 0x000fea0003800000 */
.L_x_9643:
        /* <DEDUP_REMOVED lines=20> */
.L_x_9646:
[----:B------:R-:W-:Y:S05]  /*1f30*/  BSYNC B6 ;  /* 0x0000000000067941 */ /* 0x000fea0003800000 */
.L_x_9645:
[----:B------:R-:W-:Y:S01]  /*1f40*/  ULDC.64 UR4, c[0x0][0x9f8] ;  /* 0x00027e0000047ab9 */ /* 0x000fe20000000a00 */
[----:B------:R-:W-:Y:S01]  /*1f50*/  IMAD.MOV.U32 R0, RZ, RZ, R213 ;  /* 0x000000ffff007224 */ /* 0x000fe200078e00d5 */
[----:B------:R-:W-:Y:S01]  /*1f60*/  ISETP.NE.U32.AND P0, PT, RZ, UR4, PT ;  /* 0x00000004ff007c0c */ /* 0x000fe2000bf05070 */
[----:B------:R-:W0:Y:S03]  /*1f70*/  LDC.64 R8, c[0x0][0x300] ;  /* 0x0000c000ff087b82 */ /* 0x000e260000000a00 */
[----:B------:R-:W-:Y:S01]  /*1f80*/  ISETP.NE.AND.EX P0, PT, RZ, UR5, PT, P0 ;  /* 0x00000005ff007c0c */ /* 0x000fe2000bf05300 */
[----:B------:R-:W1:Y:S01]  /*1f90*/  S2R R38, SR_TID.X ;  /* 0x0000000000267919 */ /* 0x000e620000002100 */
[----:B------:R-:W2:Y:S01]  /*1fa0*/  S2R R11, SR_TID.X ;  /* 0x00000000000b7919 */ /* 0x000ea20000002100 */
[----:B------:R-:W-:Y:S01]  /*1fb0*/  IMAD.IADD R59, R31, 0x1, R30 ;  /* 0x000000011f3b7824 */ /* 0x000fe200078e021e */
[----:B------:R-:W-:Y:S01]  /*1fc0*/  SHF.R.S32.HI R17, RZ, 0x1f, R16 ;  /* 0x0000001fff117819 */ /* 0x000fe20000011410 */
[----:B------:R-:W3:Y:S08]  /*1fd0*/  LDC.64 R56, c[0x0][0x408] ;  /* 0x00010200ff387b82 */ /* 0x000ef00000000a00 */
[----:B------:R-:W-:Y:S01]  /*1fe0*/  @P0 IADD3 R6, P1, R214, UR4, RZ ;  /* 0x00000004d6060c10 */ /* 0x000fe2000ff3e0ff */
[----:B------:R-:W-:-:S02]  /*1ff0*/  VIADD R62, R16, 0x40 ;  /* 0x00000040103e7836 */ /* 0x000fc40000000000 */
[----:B------:R-:W-:Y:S01]  /*2000*/  VIADD R63, R16, 0x60 ;  /* 0x00000060103f7836 */ /* 0x000fe20000000000 */
[----:B------:R-:W-:Y:S01]  /*2010*/  @P0 IADD3.X R7, R215, UR5, RZ, P1, !PT ;  /* 0x00000005d7070c10 */ /* 0x000fe20008ffe4ff */
[----:B------:R-:W-:Y:S01]  /*2020*/  ULDC.64 UR4, c[0x0][0xa08] ;  /* 0x0002820000047ab9 */ /* 0x000fe20000000a00 */
[----:B------:R-:W4:Y:S03]  /*2030*/  LDC R43, c[0x0][0x3f4] ;  /* 0x0000fd00ff2b7b82 */ /* 0x000f260000000800 */
[----:B------:R2:W4:Y:S01]  /*2040*/  @P0 LDG.E R0, desc[UR40][R6.64] ;  /* 0x0000002806000981 */ /* 0x000522000c1e1900 */
[----:B------:R-:W-:Y:S01]  /*2050*/  SHF.R.S32.HI R33, RZ, 0x1f, R59 ;  /* 0x0000001fff217819 */ /* 0x000fe2000001143b */
[-C--:B0-----:R-:W-:Y:S01]  /*2060*/  IMAD.WIDE.U32 R4, R59, R8.reuse, RZ ;  /* 0x000000083b047225 */ /* 0x081fe200078e00ff */
[----:B------:R-:W-:Y:S02]  /*2070*/  ISETP.NE.U32.AND P0, PT, RZ, UR4, PT ;  /* 0x00000004ff007c0c */ /* 0x000fe4000bf05070 */
[----:B------:R-:W0:Y:S01]  /*2080*/  LDC.64 R14, c[0x0][0x3f8] ;  /* 0x0000fe00ff0e7b82 */ /* 0x000e220000000a00 */
[-C--:B------:R-:W-:Y:S01]  /*2090*/  IMAD R10, R33, R8.reuse, RZ ;  /* 0x00000008210a7224 */ /* 0x080fe200078e02ff */
[----:B------:R-:W-:Y:S01]  /*20a0*/  ISETP.NE.AND.EX P0, PT, RZ, UR5, PT, P0 ;  /* 0x00000005ff007c0c */ /* 0x000fe2000bf05300 */
[----:B------:R-:W-:Y:S01]  /*20b0*/  ULDC.64 UR4, c[0x0][0x308] ;  /* 0x0000c20000047ab9 */ /* 0x000fe20000000a00 */
[----:B------:R-:W-:Y:S01]  /*20c0*/  IMAD.WIDE.U32 R60, R18, R8, R16 ;  /* 0x00000008123c7225 */ /* 0x000fe200078e0010 */
[----:B------:R-:W-:-:S02]  /*20d0*/  IADD3 R65, R16, 0xa0, RZ ;  /* 0x000000a010417810 */ /* 0x000fc40007ffe0ff */
[----:B-1----:R-:W-:Y:S01]  /*20e0*/  SHF.R.U32.HI R38, RZ, 0x7, R38 ;  /* 0x00000007ff267819 */ /* 0x002fe20000011626 */
[----:B------:R-:W-:Y:S01]  /*20f0*/  IMAD R3, R59, R9, R10 ;  /* 0x000000093b037224 */ /* 0x000fe200078e020a */
[----:B------:R-:W-:Y:S01]  /*2100*/  SHF.R.S32.HI R23, RZ, 0x1f, R22 ;  /* 0x0000001fff177819 */ /* 0x000fe20000011416 */
[----:B--2---:R-:W-:Y:S01]  /*2110*/  VIADD R11, R11, 0xffffff80 ;  /* 0xffffff800b0b7836 */ /* 0x004fe20000000000 */
[----:B------:R-:W-:Y:S01]  /*2120*/  ISETP.NE.AND P6, PT, R38, 0x1, PT ;  /* 0x000000012600780c */ /* 0x000fe20003fc5270 */
[----:B------:R-:W-:Y:S01]  /*2130*/  IMAD.IADD R5, R5, 0x1, R3 ;  /* 0x0000000105057824 */ /* 0x000fe200078e0203 */
[----:B------:R-:W-:Y:S01]  /*2140*/  SHF.L.U64.HI R66, R8, 0x6, R9 ;  /* 0x0000000608427819 */ /* 0x000fe20000010209 */
[----:B------:R-:W-:Y:S01]  /*2150*/  VIADD R10, R16, 0xc0 ;  /* 0x000000c0100a7836 */ /* 0x000fe20000000000 */
[----:B------:R-:W-:Y:S01]  /*2160*/  SHF.R.S32.HI R6, RZ, 0x1f, R11 ;  /* 0x0000001fff067819 */ /* 0x000fe2000001140b */
[----:B------:R-:W-:Y:S01]  /*2170*/  IMAD.WIDE.U32 R4, R211, UR4, R4 ;  /* 0x00000004d3047c25 */ /* 0x000fe2000f8e0004 */
[----:B---3--:R-:W-:-:S02]  /*2180*/  SHF.L.U64.HI R70, R56, 0x6, R57 ;  /* 0x0000000638467819 */ /* 0x008fc40000010239 */
[----:B------:R-:W-:Y:S01]  /*2190*/  LEA.HI R36, R6, R11, RZ, 0x2 ;  /* 0x0000000b06247211 */ /* 0x000fe200078f10ff */
[----:B------:R-:W-:Y:S01]  /*21a0*/  IMAD R5, R211, UR5, R5 ;  /* 0x00000005d3057c24 */ /* 0x000fe2000f8e0205 */
[----:B------:R-:W-:Y:S01]  /*21b0*/  ULDC.64 UR4, c[0x0][0x310] ;  /* 0x0000c40000047ab9 */ /* 0x000fe20000000a00 */
[----:B------:R-:W-:Y:S01]  /*21c0*/  VIADD R64, R16, 0x80 ;  /* 0x0000008010407836 */ /* 0x000fe20000000000 */
[----:B------:R-:W-:Y:S01]  /*21d0*/  SHF.R.S32.HI R72, RZ, 0x1f, R216 ;  /* 0x0000001fff487819 */ /* 0x000fe200000114d8 */
[-C--:B------:R-:W-:Y:S01]  /*21e0*/  IMAD R30, R220, R56.reuse, RZ ;  /* 0x00000038dc1e7224 */ /* 0x080fe200078e02ff */
[----:B0-----:R-:W-:Y:S01]  /*21f0*/  SHF.L.U64.HI R68, R14, 0x6, R15 ;  /* 0x000000060e447819 */ /* 0x001fe2000001020f */
[----:B------:R-:W-:Y:S01]  /*2200*/  VIADD R73, R38, 0x8 ;  /* 0x0000000826497836 */ /* 0x000fe20000000000 */
[----:B------:R-:W-:Y:S01]  /*2210*/  SHF.R.U32.HI R38, RZ, 0x3, R205 ;  /* 0x00000003ff267819 */ /* 0x000fe200000116cd */
[C---:B------:R-:W-:Y:S02]  /*2220*/  IMAD R39, R18.reuse, R57, R30 ;  /* 0x0000003912277224 */ /* 0x040fe400078e021e */
[----:B------:R-:W-:-:S04]  /*2230*/  IMAD.WIDE.U32 R30, R18, R56, R16 ;  /* 0x00000038121e7225 */ /* 0x000fc800078e0010 */
[----:B------:R-:W-:Y:S02]  /*2240*/  IMAD.IADD R31, R39, 0x1, R31 ;  /* 0x00000001271f7824 */ /* 0x000fe400078e021f */
[----:B------:R-:W-:Y:S02]  /*2250*/  IMAD.MOV.U32 R88, RZ, RZ, 0x20 ;  /* 0x00000020ff587424 */ /* 0x000fe400078e00ff */
[----:B------:R-:W-:Y:S02]  /*2260*/  IMAD R75, R9, 0x60, RZ ;  /* 0x00000060094b7824 */ /* 0x000fe400078e02ff */
[----:B------:R-:W-:Y:S02]  /*2270*/  IMAD.SHL.U32 R67, R8, 0x40, RZ ;  /* 0x0000004008437824 */ /* 0x000fe400078e00ff */
[----:B------:R-:W-:Y:S02]  /*2280*/  IMAD.SHL.U32 R69, R14, 0x40, RZ ;  /* 0x000000400e457824 */ /* 0x000fe400078e00ff */
[----:B------:R-:W-:-:S02]  /*2290*/  IMAD R77, R57, 0x60, RZ ;  /* 0x00000060394d7824 */ /* 0x000fc400078e02ff */
[----:B------:R-:W-:Y:S02]  /*22a0*/  IMAD.SHL.U32 R71, R56, 0x40, RZ ;  /* 0x0000004038477824 */ /* 0x000fe400078e00ff */
[----:B-----5:R-:W-:-:S04]  /*22b0*/  IMAD.WIDE.U32 R30, R154, R56, R30 ;  /* 0x000000389a1e7225 */ /* 0x020fc800078e001e */
[----:B----4-:R-:W-:Y:S01]  /*22c0*/  IMAD.SHL.U32 R74, R43, 0x2, RZ ;  /* 0x000000022b4a7824 */ /* 0x010fe200078e00ff */
[----:B------:R-:W-:Y:S02]  /*22d0*/  SHF.R.S32.HI R3, RZ, 0x1f, R0 ;  /* 0x0000001fff037819 */ /* 0x000fe40000011400 */
[----:B------:R-:W-:Y:S02]  /*22e0*/  SEL R21, R0, RZ, !P0 ;  /* 0x000000ff00157207 */ /* 0x000fe40004000000 */
[----:B------:R-:W-:Y:S01]  /*22f0*/  SEL R20, R3, RZ, !P0 ;  /* 0x000000ff03147207 */ /* 0x000fe20004000000 */
[----:B------:R-:W-:Y:S02]  /*2300*/  IMAD R3, R220, R8, RZ ;  /* 0x00000008dc037224 */ /* 0x000fe400078e02ff */
[----:B------:R-:W-:-:S04]  /*2310*/  IMAD.WIDE.U32 R4, R21, UR4, R4 ;  /* 0x0000000415047c25 */ /* 0x000fc8000f8e0004 */
[----:B------:R-:W-:Y:S02]  /*2320*/  IMAD R0, R20, UR4, RZ ;  /* 0x0000000414007c24 */ /* 0x000fe4000f8e02ff */
[----:B------:R-:W-:Y:S01]  /*2330*/  IMAD R13, R18, R9, R3 ;  /* 0x00000009120d7224 */ /* 0x000fe200078e0203 */
[----:B------:R-:W-:Y:S01]  /*2340*/  IADD3 R3, P2, R4, R60, RZ ;  /* 0x0000003c04037210 */ /* 0x000fe20007f5e0ff */
[----:B------:R-:W-:Y:S01]  /*2350*/  IMAD R11, R21, UR5, R0 ;  /* 0x00000005150b7c24 */ /* 0x000fe2000f8e0200 */
[----:B------:R-:W-:Y:S05]  /*2360*/  @!P6 WARPSYNC.ALL ;  /* 0x000000000000e948 */ /* 0x000fea0003800000 */
[C---:B------:R-:W-:Y:S01]  /*2370*/  VIADD R0, R16.reuse, 0x20 ;  /* 0x0000002010007836 */ /* 0x040fe20000000000 */
[----:B------:R-:W-:Y:S01]  /*2380*/  ULDC UR4, c[0x0][0x320] ;  /* 0x0000c80000047ab9 */ /* 0x000fe20000000800 */
[----:B------:R-:W-:Y:S01]  /*2390*/  IMAD.IADD R60, R5, 0x1, R11 ;  /* 0x00000001053c7824 */ /* 0x000fe200078e020b */
[----:B------:R-:W-:Y:S01]  /*23a0*/  @!P6 BAR.SYNC.DEFER_BLOCKING 0x9, 0x100 ;  /* 0x024400000000eb1d */ /* 0x000fe20000010000 */
[C---:B------:R-:W-:Y:S01]  /*23b0*/  ISETP.GE.AND P0, PT, R16.reuse, UR4, PT ;  /* 0x0000000410007c0c */ /* 0x040fe2000bf06270 */
[----:B------:R-:W-:Y:S01]  /*23c0*/  VIADD R11, R16, 0xe0 ;  /* 0x000000e0100b7836 */ /* 0x000fe20000000000 */
[----:B------:R-:W-:Y:S01]  /*23d0*/  ISETP.GE.AND P1, PT, R0, UR4, PT ;  /* 0x0000000400007c0c */ /* 0x000fe2000bf26270 */
[----:B------:R-:W-:Y:S01]  /*23e0*/  IMAD.WIDE.U32 R8, R8, 0x60, RZ ;  /* 0x0000006008087825 */ /* 0x000fe200078e00ff */
[----:B------:R-:W-:Y:S01]  /*23f0*/  SEL R6, RZ, 0x1, P0 ;  /* 0x00000001ff067807 */ /* 0x000fe20000000000 */
[----:B------:R-:W-:Y:S01]  /*2400*/  ULDC.64 UR6, c[0x0][0x330] ;  /* 0x0000cc0000067ab9 */ /* 0x000fe20000000a00 */
[----:B------:R-:W-:Y:S01]  /*2410*/  SEL R7, RZ, 0xffffffff, P1 ;  /* 0xffffffffff077807 */ /* 0x000fe20000800000 */
[----:B------:R-:W-:Y:S01]  /*2420*/  IMAD.IADD R75, R9, 0x1, R75 ;  /* 0x00000001094b7824 */ /* 0x000fe200078e024b */
[----:B------:R-:W-:-:S02]  /*2430*/  IADD3.X R61, R60, R61, R13, P2, !PT ;  /* 0x0000003d3c3d7210 */ /* 0x000fc400017fe40d */
[----:B------:R-:W-:Y:S01]  /*2440*/  ISETP.GE.AND P1, PT, R62, UR4, PT ;  /* 0x000000043e007c0c */ /* 0x000fe2000bf26270 */
[----:B------:R-:W-:Y:S01]  /*2450*/  IMAD.SHL.U32 R7, R7, 0x2, RZ ;  /* 0x0000000207077824 */ /* 0x000fe200078e00ff */
[----:B------:R-:W-:Y:S02]  /*2460*/  ISETP.GE.AND P2, PT, R63, UR4, PT ;  /* 0x000000043f007c0c */ /* 0x000fe4000bf46270 */
[----:B------:R-:W-:Y:S02]  /*2470*/  ISETP.GE.AND P0, PT, R10, UR4, PT ;  /* 0x000000040a007c0c */ /* 0x000fe4000bf06270 */
[----:B------:R-:W-:Y:S02]  /*2480*/  ISETP.GE.AND P3, PT, R11, UR4, PT ;  /* 0x000000040b007c0c */ /* 0x000fe4000bf66270 */
[----:B------:R-:W-:Y:S01]  /*2490*/  LOP3.LUT R10, R7, 0x2, R6, 0xe2, !PT ;  /* 0x00000002070a7812 */ /* 0x000fe200078ee206 */
[----:B------:R-:W-:Y:S01]  /*24a0*/  IMAD.WIDE.U32 R6, R211, UR6, R16 ;  /* 0x00000006d3067c25 */ /* 0x000fe2000f8e0010 */
[----:B------:R-:W-:-:S02]  /*24b0*/  SEL R11, RZ, 0x4, P1 ;  /* 0x00000004ff0b7807 */ /* 0x000fc40000800000 */
[----:B------:R-:W-:Y:S01]  /*24c0*/  SEL R12, RZ, 0x8, P2 ;  /* 0x00000008ff0c7807 */ /* 0x000fe20001000000 */
[----:B------:R-:W-:Y:S01]  /*24d0*/  IMAD R7, R211, UR7, R7 ;  /* 0x00000007d3077c24 */ /* 0x000fe2000f8e0207 */
[----:B------:R-:W-:Y:S02]  /*24e0*/  ISETP.GE.AND P1, PT, R64, UR4, PT ;  /* 0x0000000440007c0c */ /* 0x000fe4000bf26270 */
[----:B------:R-:W-:Y:S01]  /*24f0*/  ISETP.GE.AND P2, PT, R65, UR4, PT ;  /* 0x0000000441007c0c */ /* 0x000fe2000bf46270 */
[----:B------:R-:W-:Y:S01]  /*2500*/  ULDC.64 UR4, c[0x0][0x338] ;  /* 0x0000ce0000047ab9 */ /* 0x000fe20000000a00 */
[----:B------:R-:W-:Y:S01]  /*2510*/  LOP3.LUT R10, R12, R10, R11, 0xfe, !PT ;  /* 0x0000000a0c0a7212 */ /* 0x000fe200078efe0b */
[----:B------:R-:W-:Y:S01]  /*2520*/  IMAD R13, R20, UR4, RZ ;  /* 0x00000004140d7c24 */ /* 0x000fe2000f8e02ff */
[----:B------:R-:W-:Y:S01]  /*2530*/  SEL R11, RZ, 0x10, P1 ;  /* 0x00000010ff0b7807 */ /* 0x000fe20000800000 */
[C---:B------:R-:W-:Y:S01]  /*2540*/  IMAD.WIDE.U32 R6, R21.reuse, UR4, R6 ;  /* 0x0000000415067c25 */ /* 0x040fe2000f8e0006 */
[----:B------:R-:W-:Y:S01]  /*2550*/  SEL R12, RZ, 0x20, P2 ;  /* 0x00000020ff0c7807 */ /* 0x000fe20001000000 */
[----:B------:R-:W-:Y:S01]  /*2560*/  ULDC UR4, c[0x0][0x2f4] ;  /* 0x0000bd0000047ab9 */ /* 0x000fe20000000800 */
[----:B------:R-:W-:Y:S01]  /*2570*/  IADD3 R58, P1, R18, R59, RZ ;  /* 0x0000003b123a7210 */ /* 0x000fe20007f3e0ff */
[----:B------:R-:W-:Y:S01]  /*2580*/  IMAD R41, R21, UR5, R13 ;  /* 0x0000000515297c24 */ /* 0x000fe2000f8e020d */
[----:B------:R-:W-:Y:S01]  /*2590*/  LOP3.LUT R11, R12, R10, R11, 0xfe, !PT ;  /* 0x0000000a0c0b7212 */ /* 0x000fe200078efe0b */
[----:B------:R-:W-:Y:S01]  /*25a0*/  IMAD.WIDE.U32 R20, R18, R56, R22 ;  /* 0x0000003812147225 */ /* 0x000fe200078e0016 */
[----:B------:R-:W-:-:S02]  /*25b0*/  SEL R10, RZ, 0x40, P0 ;  /* 0x00000040ff0a7807 */ /* 0x000fc40000000000 */
[----:B------:R-:W-:Y:S01]  /*25c0*/  ISETP.GE.AND P0, PT, R16, R43, PT ;  /* 0x0000002b1000720c */ /* 0x000fe20003f06270 */
[----:B------:R-:W-:Y:S01]  /*25d0*/  IMAD.IADD R21, R21, 0x1, R39 ;  /* 0x0000000115157824 */ /* 0x000fe200078e0227 */
[----:B------:R-:W-:Y:S01]  /*25e0*/  SHF.R.S32.HI R39, RZ, 0x1f, R36 ;  /* 0x0000001fff277819 */ /* 0x000fe20000011424 */
[----:B------:R-:W-:Y:S01]  /*25f0*/  IMAD.WIDE.U32 R12, R18, R14, R16 ;  /* 0x0000000e120c7225 */ /* 0x000fe200078e0010 */
[----:B------:R-:W-:Y:S02]  /*2600*/  LOP3.LUT R94, R11, R10, RZ, 0xfc, !PT ;  /* 0x0000000a0b5e7212 */ /* 0x000fe400078efcff */
[----:B------:R-:W-:Y:S01]  /*2610*/  LEA.HI R39, R39, R18, RZ, 0x3 ;  /* 0x0000001227277211 */ /* 0x000fe200078f18ff */
[CC--:B------:R-:W-:Y:S01]  /*2620*/  IMAD R10, R220.reuse, R14.reuse, RZ ;  /* 0x0000000edc0a7224 */ /* 0x0c0fe200078e02ff */
[----:B------:R-:W-:Y:S01]  /*2630*/  SEL R35, R43, RZ, P0 ;  /* 0x000000ff2b237207 */ /* 0x000fe20000000000 */
[----:B------:R-:W-:Y:S01]  /*2640*/  IMAD.X R59, R220, 0x1, R33, P1 ;  /* 0x00000001dc3b7824 */ /* 0x000fe200008e0621 */
[----:B------:R-:W-:Y:S01]  /*2650*/  LOP3.LUT R39, R39, 0xfffffff8, RZ, 0xc0, !PT ;  /* 0xfffffff827277812 */ /* 0x000fe200078ec0ff */
[C---:B------:R-:W-:Y:S01]  /*2660*/  IMAD R37, R18.reuse, R15, R10 ;  /* 0x0000000f12257224 */ /* 0x040fe200078e020a */
[----:B------:R-:W-:Y:S01]  /*2670*/  SEL R93, RZ, 0xffffff80, P3 ;  /* 0xffffff80ff5d7807 */ /* 0x000fe20001800000 */
[----:B------:R-:W-:Y:S01]  /*2680*/  IMAD.WIDE.U32 R10, R18, R14, R22 ;  /* 0x0000000e120a7225 */ /* 0x000fe200078e0016 */
[----:B------:R-:W-:-:S02]  /*2690*/  ISETP.GE.AND P2, PT, R0, UR4, PT ;  /* 0x0000000400007c0c */ /* 0x000fc4000bf46270 */
[----:B------:R-:W-:Y:S01]  /*26a0*/  LOP3.LUT R93, R94, 0x80, R93, 0xc8, !PT ;  /* 0x000000805e5d7812 */ /* 0x000fe200078ec85d */
[----:B------:R-:W-:Y:S01]  /*26b0*/  IMAD.IADD R35, R16, 0x1, R35 ;  /* 0x0000000110237824 */ /* 0x000fe200078e0223 */
[----:B------:R-:W-:Y:S01]  /*26c0*/  LOP3.LUT R94, R94, 0x40, RZ, 0xc0, !PT ;  /* 0x000000405e5e7812 */ /* 0x000fe200078ec0ff */
[----:B------:R-:W-:Y:S02]  /*26d0*/  IMAD.IADD R39, R18, 0x1, -R39 ;  /* 0x0000000112277824 */ /* 0x000fe400078e0a27 */
[----:B------:R-:W-:Y:S01]  /*26e0*/  IMAD.IADD R11, R11, 0x1, R37 ;  /* 0x000000010b0b7824 */ /* 0x000fe200078e0225 */
[----:B------:R-:W-:Y:S01]  /*26f0*/  SHF.R.S32.HI R32, RZ, 0x1f, R35 ;  /* 0x0000001fff207819 */ /* 0x000fe20000011423 */
[----:B------:R-:W-:Y:S01]  /*2700*/  IMAD.IADD R13, R37, 0x1, R13 ;  /* 0x00000001250d7824 */ /* 0x000fe200078e020d */
[----:B------:R-:W-:Y:S01]  /*2710*/  SHF.R.S32.HI R37, RZ, 0x1f, R154 ;  /* 0x0000001fff257819 */ /* 0x000fe2000001149a */
[----:B------:R-:W-:Y:S01]  /*2720*/  IMAD.SHL.U32 R82, R39, 0x40, RZ ;  /* 0x0000004027527824 */ /* 0x000fe200078e00ff */
[----:B------:R-:W-:Y:S01]  /*2730*/  LEA.HI R32, R32, R35, RZ, 0x3 ;  /* 0x0000002320207211 */ /* 0x000fe200078f18ff */
[----:B------:R-:W-:Y:S01]  /*2740*/  IMAD R35, R15, 0x60, RZ ;  /* 0x000000600f237824 */ /* 0x000fe200078e02ff */
[----:B------:R-:W-:Y:S01]  /*2750*/  LOP3.LUT P1, RZ, R39, 0x4, RZ, 0xc0, !PT ;  /* 0x0000000427ff7812 */ /* 0x000fe2000782c0ff */
[C---:B------:R-:W-:Y:S01]  /*2760*/  IMAD R34, R37.reuse, R14, RZ ;  /* 0x0000000e25227224 */ /* 0x040fe200078e02ff */
[----:B------:R-:W-:Y:S01]  /*2770*/  LOP3.LUT R82, R82, 0x1c0, RZ, 0xc0, !PT ;  /* 0x000001c052527812 */ /* 0x000fe200078ec0ff */
[----:B------:R-:W-:Y:S01]  /*2780*/  IMAD R37, R37, R56, RZ ;  /* 0x0000003825257224 */ /* 0x000fe200078e02ff */
[----:B------:R-:W-:Y:S01]  /*2790*/  LOP3.LUT R33, R205, 0x38, R32, 0xf8, !PT ;  /* 0x00000038cd217812 */ /* 0x000fe200078ef820 */
[C---:B------:R-:W-:Y:S01]  /*27a0*/  IMAD R79, R154.reuse, R15, R34 ;  /* 0x0000000f9a4f7224 */ /* 0x040fe200078e0222 */
[----:B------:R-:W-:Y:S01]  /*27b0*/  SHF.R.U32.HI R85, RZ, 0x3, R82 ;  /* 0x00000003ff557819 */ /* 0x000fe20000011652 */
[----:B------:R-:W-:Y:S01]  /*27c0*/  IMAD.WIDE.U32 R10, R154, R14, R10 ;  /* 0x0000000e9a0a7225 */ /* 0x000fe200078e000a */
[----:B------:R-:W-:-:S02]  /*27d0*/  LOP3.LUT R34, R82, 0x18, R16, 0xf8, !PT ;  /* 0x0000001852227812 */ /* 0x000fc400078ef810 */
[----:B------:R-:W-:Y:S01]  /*27e0*/  LOP3.LUT R33, R33, R38, RZ, 0x3c, !PT ;  /* 0x0000002621217212 */ /* 0x000fe200078e3cff */
[----:B------:R-:W-:Y:S01]  /*27f0*/  IMAD.WIDE.U32 R12, R154, R14, R12 ;  /* 0x0000000e9a0c7225 */ /* 0x000fe200078e000c */
[----:B------:R-:W-:Y:S02]  /*2800*/  SHF.R.S32.HI R83, RZ, 0x3, R32 ;  /* 0x00000003ff537819 */ /* 0x000fe40000011420 */
[----:B------:R-:W-:Y:S01]  /*2810*/  LOP3.LUT R84, R32, 0xfffffff8, RZ, 0xc0, !PT ;  /* 0xfffffff820547812 */ /* 0x000fe200078ec0ff */
[----:B------:R-:W-:Y:S01]  /*2820*/  IMAD R37, R154, R57, R37 ;  /* 0x000000399a257224 */ /* 0x000fe200078e0225 */
[-C--:B------:R-:W-:Y:S01]  /*2830*/  LOP3.LUT R89, R34, R85.reuse, RZ, 0x3c, !PT ;  /* 0x0000005522597212 */ /* 0x080fe200078e3cff */
[----:B------:R-:W-:Y:S01]  /*2840*/  IMAD.WIDE.U32 R20, R154, R56, R20 ;  /* 0x000000389a147225 */ /* 0x000fe200078e0014 */
[----:B------:R-:W-:Y:S02]  /*2850*/  LOP3.LUT R32, R82, 0x38, R32, 0xf8, !PT ;  /* 0x0000003852207812 */ /* 0x000fe400078ef820 */
[----:B------:R-:W-:Y:S01]  /*2860*/  SEL R88, R88, 0xffffffe0, !P1 ;  /* 0xffffffe058587807 */ /* 0x000fe20004800000 */
[----:B------:R-:W-:Y:S01]  /*2870*/  IMAD.IADD R87, R208, 0x1, R33 ;  /* 0x00000001d0577824 */ /* 0x000fe200078e0221 */
[----:B------:R-:W-:Y:S01]  /*2880*/  LOP3.LUT R33, R32, R85, RZ, 0x3c, !PT ;  /* 0x0000005520217212 */ /* 0x000fe200078e3cff */
[----:B------:R-:W-:Y:S01]  /*2890*/  IMAD.WIDE.U32 R14, R14, 0x60, RZ ;  /* 0x000000600e0e7825 */ /* 0x000fe200078e00ff */
[----:B------:R-:W-:-:S02]  /*28a0*/  SHF.R.S32.HI R86, RZ, 0x1f, R84 ;  /* 0x0000001fff567819 */ /* 0x000fc40000011454 */
[----:B------:R-:W-:Y:S01]  /*28b0*/  ISETP.GE.AND P1, PT, R16, UR4, PT ;  /* 0x0000000410007c0c */ /* 0x000fe2000bf26270 */
[----:B------:R-:W-:Y:S01]  /*28c0*/  IMAD.WIDE.U32 R56, R56, 0x60, RZ ;  /* 0x0000006038387825 */ /* 0x000fe200078e00ff */
[----:B------:R-:W-:-:S03]  /*28d0*/  LEA R90, R206, R33, 0x9 ;  /* 0x00000021ce5a7211 */ /* 0x000fc600078e48ff */
[----:B------:R-:W-:Y:S02]  /*28e0*/  IMAD R89, R206, 0x200, R89 ;  /* 0x00000200ce597824 */ /* 0x000fe400078e0259 */
[----:B------:R-:W-:Y:S02]  /*28f0*/  IMAD.IADD R78, R11, 0x1, R79 ;  /* 0x000000010b4e7824 */ /* 0x000fe400078e024f */
[----:B------:R-:W-:Y:S02]  /*2900*/  IMAD.IADD R76, R15, 0x1, R35 ;  /* 0x000000010f4c7824 */ /* 0x000fe400078e0223 */
[----:B------:R-:W-:Y:S02]  /*2910*/  IMAD.IADD R77, R57, 0x1, R77 ;  /* 0x00000001394d7824 */ /* 0x000fe400078e024d */
[----:B------:R-:W-:Y:S02]  /*2920*/  IMAD.IADD R79, R79, 0x1, R13 ;  /* 0x000000014f4f7824 */ /* 0x000fe400078e020d */
[----:B------:R-:W-:-:S02]  /*2930*/  IMAD.IADD R80, R21, 0x1, R37 ;  /* 0x0000000115507824 */ /* 0x000fc400078e0225 */
[----:B------:R-:W-:Y:S02]  /*2940*/  IMAD.IADD R81, R37, 0x1, R31 ;  /* 0x0000000125517824 */ /* 0x000fe400078e021f */
[----:B------:R-:W-:Y:S02]  /*2950*/  IMAD.IADD R91, R88, 0x1, R89 ;  /* 0x00000001585b7824 */ /* 0x000fe400078e0259 */
[----:B------:R-:W-:-:S07]  /*2960*/  IMAD.IADD R92, R7, 0x1, R41 ;  /* 0x00000001075c7824 */ /* 0x000fce00078e0229 */
.L_x_9694:
[----:B------:R-:W-:Y:S01]  /*2970*/  VIADD R45, R27, 0xffffffff ;  /* 0xffffffff1b2d7836 */ /* 0x000fe20000000000 */
[----:B0-----:R-:W0:Y:S01]  /*2980*/  LDC.64 R98, c[0x0][0x2e8] ;  /* 0x0000ba00ff627b82 */ /* 0x001e220000000a00 */
        /* <DEDUP_REMOVED lines=8> */
[----:B------:R-:W-:Y:S01]  /*2a10*/  IADD3 R27, P3, P4, R3, R100, R67 ;  /* 0x00000064031b7210 */ /* 0x000fe20007c7e043 */
[----:B------:R-:W-:-:S02]  /*2a20*/  IMAD R103, R103, 0x2, R26 ;  /* 0x0000000267677824 */ /* 0x000fc400078e021a */
[----:B------:R-:W-:-:S05]  /*2a30*/  IMAD.IADD R50, R101, 0x1, R33 ;  /* 0x0000000165327824 */ /* 0x000fca00078e0221 */
[----:B------:R-:W-:Y:S02]  /*2a40*/  IADD3.X R32, R61, R50, R66, P3, P4 ;  /* 0x000000323d207210 */ /* 0x000fe40001fe8442 */
[----:B------:R-:W-:-:S04]  /*2a50*/  IADD3 R33, P4, R3, R100, RZ ;  /* 0x0000006403217210 */ /* 0x000fc80007f9e0ff */
[-C--:B0-----:R-:W-:Y:S01]  /*2a60*/  LEA R42, P3, R33, R98.reuse, 0x1 ;  /* 0x00000062212a7211 */ /* 0x081fe200078608ff */
[----:B------:R-:W-:Y:S01]  /*2a70*/  IMAD.X R34, R50, 0x1, R61, P4 ;  /* 0x0000000132227824 */ /* 0x000fe200020e063d */
[----:B------:R-:W-:-:S04]  /*2a80*/  LEA R40, P4, R27, R98, 0x1 ;  /* 0x000000621b287211 */ /* 0x000fc800078808ff */
[-C--:B------:R-:W-:Y:S02]  /*2a90*/  LEA.HI.X R43, R33, R99.reuse, R34, 0x1, P3 ;  /* 0x00000063212b7211 */ /* 0x080fe400018f0c22 */
[----:B-1----:R-:W-:Y:S02]  /*2aa0*/  ISETP.GE.AND P3, PT, R102, 0x1, PT ;  /* 0x000000016600780c */ /* 0x002fe40003f66270 */
[----:B------:R-:W-:Y:S01]  /*2ab0*/  LEA.HI.X R41, R27, R99, R32, 0x1, P4 ;  /* 0x000000631b297211 */ /* 0x000fe200020f0c20 */
[----:B------:R-:W-:Y:S01]  /*2ac0*/  IMAD R27, R2, 0x1800, R89 ;  /* 0x00001800021b7824 */ /* 0x000fe200078e0259 */
[----:B------:R-:W-:-:S03]  /*2ad0*/  ISETP.GT.AND P4, PT, R45, R28, PT ;  /* 0x0000001c2d00720c */ /* 0x000fc60003f84270 */
[----:B------:R-:W-:Y:S01]  /*2ae0*/  IMAD R104, R27, 0x2, R26 ;  /* 0x000000021b687824 */ /* 0x000fe200078e021a */
[----:B------:R-:W-:Y:S01]  /*2af0*/  P2R R96, PR, RZ, 0x10 ;  /* 0x00000010ff607803 */ /* 0x000fe20000000000 */
[----:B------:R-:W-:-:S04]  /*2b00*/  IMAD.MOV.U32 R27, RZ, RZ, R45 ;  /* 0x000000ffff1b7224 */ /* 0x000fc800078e002d */
[----:B------:R-:W-:Y:S05]  /*2b10*/  @!P3 BRA `(.L_x_9648) ;  /* 0x0000002400dcb947 */ /* 0x000fea0003800000 */
        /* <DEDUP_REMOVED lines=10> */
[----:B------:R-:W-:Y:S02]  /*2bc0*/  IMAD.IADD R95, R33, 0x1, R37 ;  /* 0x00000001215f7824 */ /* 0x000fe400078e0225 */
        /* <DEDUP_REMOVED lines=18> */
[----:B------:R-:W-:-:S05]  /*2cf0*/  IADD3 R48, P3, R20, R34, RZ ;  /* 0x0000002214307210 */ /* 0x000fca0007f7e0ff */
[----:B------:R-:W-:Y:S01]  /*2d00*/  IMAD.X R49, R105, 0x1, R80, P3 ;  /* 0x0000000169317824 */ /* 0x000fe200018e0650 */
        /* <DEDUP_REMOVED lines=13> */
.L_x_9651:
[----:B------:R-:W-:Y:S05]  /*2de0*/  BSYNC B1 ;  /* 0x0000000000017941 */ /* 0x000fea0003800000 */
.L_x_9650:
[----:B------:R-:W-:Y:S01]  /*2df0*/  ISETP.GE.AND P5, PT, R216, R97, PT ;  /* 0x00000061d800720c */ /* 0x000fe20003fa6270 */
[----:B------:R-:W-:Y:S01]  /*2e00*/  BSSY B1, `(.L_x_9652) ;  /* 0x0000018000017945 */ /* 0x000fe20003800000 */
[----:B0----5:R-:W-:Y:S02]  /*2e10*/  IMAD.MOV.U32 R98, RZ, RZ, R50 ;  /* 0x000000ffff627224 */ /* 0x021fe400078e0032 */
[----:B------:R-:W-:-:S09]  /*2e20*/  IMAD.MOV.U32 R99, RZ, RZ, R51 ;  /* 0x000000ffff637224 */ /* 0x000fd200078e0033 */
[----:B------:R-:W-:Y:S05]  /*2e30*/  @P5 BRA `(.L_x_9653) ;  /* 0x0000000000505947 */ /* 0x000fea0003800000 */
[----:B------:R-:W-:Y:S01]  /*2e40*/  IADD3 R33, P3, P6, R10, R32, R69 ;  /* 0x000000200a217210 */ /* 0x000fe20007e7e045 */
[----:B------:R-:W-:Y:S01]  /*2e50*/  ULDC.64 UR4, c[0x0][0x3e8] ;  /* 0x0000fa0000047ab9 */ /* 0x000fe20000000a00 */
[----:B------:R-:W-:Y:S02]  /*2e60*/  CS2R R44, SRZ ;  /* 0x00000000002c7805 */ /* 0x000fe4000001ff00 */
[----:B------:R-:W-:Y:S02]  /*2e70*/  CS2R R46, SRZ ;  /* 0x00000000002e7805 */ /* 0x000fe4000001ff00 */
[----:B------:R-:W-:Y:S02]  /*2e80*/  IADD3.X R38, R78, R95, R68, P3, P6 ;  /* 0x0000005f4e267210 */ /* 0x000fe40001fec444 */
[----:B------:R-:W-:-:S04]  /*2e90*/  IADD3 R35, P3, P6, R20, R34, R71 ;  /* 0x0000002214237210 */ /* 0x000fc80007e7e047 */
        /* <DEDUP_REMOVED lines=14> */
.L_x_9653:
[----:B------:R-:W-:Y:S05]  /*2f80*/  BSYNC B1 ;  /* 0x0000000000017941 */ /* 0x000fea0003800000 */
.L_x_9652:
[----:B0-----:R-:W-:Y:S01]  /*2f90*/  IMAD.MOV.U32 R32, RZ, RZ, R52 ;  /* 0x000000ffff207224 */ /* 0x001fe200078e0034 */
[----:B------:R-:W-:Y:S01]  /*2fa0*/  UISETP.NE.AND UP0, UPT, UR44, 0x3, UPT ;  /* 0x000000032c00788c */ /* 0x000fe2000bf05270 */
[----:B------:R-:W-:Y:S01]  /*2fb0*/  IMAD.MOV.U32 R33, RZ, RZ, R53 ;  /* 0x000000ffff217224 */ /* 0x000fe200078e0035 */
[----:B------:R-:W-:Y:S01]  /*2fc0*/  PRMT R105, R99, 0x5410, R98 ;  /* 0x0000541063697816 */ /* 0x000fe20000000062 */
[----:B------:R-:W-:Y:S02]  /*2fd0*/  IMAD.MOV.U32 R34, RZ, RZ, R54 ;  /* 0x000000ffff227224 */ /* 0x000fe400078e0036 */
[----:B------:R-:W-:Y:S01]  /*2fe0*/  IMAD.MOV.U32 R35, RZ, RZ, R55 ;  /* 0x000000ffff237224 */ /* 0x000fe200078e0037 */
[----:B------:R-:W-:Y:S01]  /*2ff0*/  PRMT R113, R32, 0x5410, R33 ;  /* 0x0000541020717816 */ /* 0x000fe20000000021 */
[----:B------:R-:W-:Y:S01]  /*3000*/  IMAD.MOV.U32 R32, RZ, RZ, R48 ;  /* 0x000000ffff207224 */ /* 0x000fe200078e0030 */
[----:B------:R-:W-:Y:S01]  /*3010*/  PLOP3.LUT P3, PT, PT, PT, UP0, 0x80, 0x0 ;  /* 0x000000000000781c */ /* 0x000fe20003f6f008 */
[----:B------:R-:W-:Y:S01]  /*3020*/  IMAD.MOV.U32 R33, RZ, RZ, R49 ;  /* 0x000000ffff217224 */ /* 0x000fe200078e0031 */
[----:B------:R-:W-:Y:S01]  /*3030*/  PRMT R114, R34, 0x5410, R35 ;  /* 0x0000541022727816 */ /* 0x000fe20000000023 */
[----:B-----5:R-:W-:Y:S01]  /*3040*/  IMAD.MOV.U32 R34, RZ, RZ, R44 ;  /* 0x000000ffff227224 */ /* 0x020fe200078e002c */
[----:B------:R-:W-:-:S02]  /*3050*/  MOV R35, R45 ;  /* 0x0000002d00237202 */ /* 0x000fc40000000f00 */
[----:B------:R-:W-:Y:S01]  /*3060*/  PRMT R107, R32, 0x5410, R33 ;  /* 0x00005410206b7816 */ /* 0x000fe20000000021 */
[----:B------:R-:W-:Y:S01]  /*3070*/  IMAD.MOV.U32 R32, RZ, RZ, R38 ;  /* 0x000000ffff207224 */ /* 0x000fe200078e0026 */
[----:B------:R-:W-:Y:S01]  /*3080*/  PRMT R100, R34, 0x5410, R35 ;  /* 0x0000541022647816 */ /* 0x000fe20000000023 */
[----:B------:R-:W-:Y:S02]  /*3090*/  IMAD.MOV.U32 R33, RZ, RZ, R39 ;  /* 0x000000ffff217224 */ /* 0x000fe400078e0027 */
[----:B------:R-:W-:Y:S02]  /*30a0*/  IMAD.MOV.U32 R34, RZ, RZ, R46 ;  /* 0x000000ffff227224 */ /* 0x000fe400078e002e */
[----:B------:R-:W-:Y:S01]  /*30b0*/  IMAD.MOV.U32 R35, RZ, RZ, R47 ;  /* 0x000000ffff237224 */ /* 0x000fe200078e002f */
[----:B------:R-:W-:Y:S01]  /*30c0*/  PRMT R98, R32, 0x5410, R33 ;  /* 0x0000541020627816 */ /* 0x000fe20000000021 */
[----:B------:R-:W-:Y:S02]  /*30d0*/  IMAD.MOV.U32 R32, RZ, RZ, R36 ;  /* 0x000000ffff207224 */ /* 0x000fe400078e0024 */
[----:B------:R-:W-:Y:S01]  /*30e0*/  IMAD.MOV.U32 R33, RZ, RZ, R37 ;  /* 0x000000ffff217224 */ /* 0x000fe200078e0025 */
[----:B------:R-:W-:-:S04]  /*30f0*/  PRMT R101, R34, 0x5410, R35 ;  /* 0x0000541022657816 */ /* 0x000fc80000000023 */
[----:B------:R-:W-:Y:S01]  /*3100*/  PRMT R99, R32, 0x5410, R33 ;  /* 0x0000541020637816 */ /* 0x000fe20000000021 */
[----:B------:R-:W-:Y:S06]  /*3110*/  @!P3 BRA `(.L_x_9654) ;  /* 0x000000000004b947 */ /* 0x000fec0003800000 */
[----:B------:R-:W-:Y:S01]  /*3120*/  BPT.TRAP 0x1 ;  /* 0x000000040000795c */ /* 0x000fe20000300000 */
.L_x_9654:
[----:B------:R-:W-:Y:S01]  /*3130*/  IMAD R95, R2, 0x8, R19 ;  /* 0x00000008025f7824 */ /* 0x000fe200078e0213 */
[----:B------:R-:W-:Y:S01]  /*3140*/  SHF.L.U32 R106, R201, 0x1f, RZ ;  /* 0x0000001fc96a7819 */ /* 0x000fe200000006ff */
[----:B------:R-:W-:Y:S03]  /*3150*/  BSSY B1, `(.L_x_9655) ;  /* 0x0000003000017945 */ /* 0x000fe60003800000 */
[----:B------:R-:W0:Y:S02]  /*3160*/  SYNCS.PHASECHK.TRANS64.TRYWAIT P6, [R95+URZ+0x22890], R106 ;  /* 0x0228906a5f0075a7 */ /* 0x000e2400080c017f */
[----:B0-----:R-:W-:Y:S05]  /*3170*/  @!P6 BRA `(.L_x_9656) ;  /* 0x0000017000d4e947 */ /* 0x001fea0003800000 */
.L_x_9943:
[----:B------:R-:W-:Y:S05]  /*3180*/  BSYNC B1 ;  /* 0x0000000000017941 */ /* 0x000fea0003800000 */
.L_x_9655:
[----:B------:R-:W-:Y:S04]  /*3190*/  BSSY B1, `(.L_x_9657) ;  /* 0x0000064000017945 */ /* 0x000fe80003800000 */
[----:B------:R-:W-:Y:S05]  /*31a0*/  @P4 BRA `(.L_x_9658) ;  /* 0x0000000400884947 */ /* 0x000fea0003800000 */
[----:B------:R-:W-:Y:S04]  /*31b0*/  BSSY B2, `(.L_x_9659) ;  /* 0x0000031000027945 */ /* 0x000fe80003800000 */
[----:B------:R-:W-:Y:S05]  /*31c0*/  @P1 BRA `(.L_x_9660) ;  /* 0x0000000000bc1947 */ /* 0x000fea0003800000 */
[----:B------:R1:W2:Y:S01]  /*31d0*/  LDS.128 R32, [R104] ;  /* 0x0000000068207984 */ /* 0x0002a20000000c00 */
        /* <DEDUP_REMOVED lines=9> */
[----:B------:R-:W-:Y:S01]  /*3270*/  SHF.R.U32.HI R110, RZ, 0x10, R53 ;  /* 0x00000010ff6e7819 */ /* 0x000fe20000011635 */
[----:B------:R-:W-:Y:S02]  /*3280*/  HADD2.F32 R108, -RZ, R108.H0_H0 ;  /* 0x2000006cff6c7230 */ /* 0x000fe40000004100 */
[----:B------:R-:W-:Y:S02]  /*3290*/  HADD2.F32 R109, -RZ, R109.H0_H0 ;  /* 0x2000006dff6d7230 */ /* 0x000fe40000004100 */
[----:B------:R-:W-:-:S02]  /*32a0*/  HADD2.F32 R53, -RZ, R52.H1_H1 ;  /* 0x30000034ff357230 */ /* 0x000fc40000004100 */
[----:B------:R-:W-:Y:S02]  /*32b0*/  HADD2.F32 R54, -RZ, R111.H0_H0 ;  /* 0x2000006fff367230 */ /* 0x000fe40000004100 */
[----:B------:R-:W-:Y:S02]  /*32c0*/  HADD2.F32 R55, -RZ, R110.H0_H0 ;  /* 0x2000006eff377230 */ /* 0x000fe40000004100 */
[-C--:B------:R-:W-:Y:S01]  /*32d0*/  FMUL.FTZ R110, R35, R108.reuse ;  /* 0x0000006c236e7220 */ /* 0x080fe20000410000 */
[----:B------:R-:W-:Y:S02]  /*32e0*/  HADD2.F32 R52, -RZ, R52.H0_H0 ;  /* 0x20000034ff347230 */ /* 0x000fe40000004100 */
[----:B------:R-:W-:Y:S01]  /*32f0*/  FMUL.FTZ R108, R33, R108 ;  /* 0x0000006c216c7220 */ /* 0x000fe20000410000 */
[-C--:B------:R-:W-:Y:S01]  /*3300*/  FMUL.FTZ R111, R53, R109.reuse ;  /* 0x0000006d356f7220 */ /* 0x080fe20000410000 */
[-C--:B------:R-:W-:Y:S01]  /*3310*/  FFMA.FTZ R33, R33, R54.reuse, -R110 ;  /* 0x0000003621217223 */ /* 0x080fe2000001086e */
[C---:B------:R-:W-:Y:S01]  /*3320*/  FMUL.FTZ R112, R52.reuse, R109 ;  /* 0x0000006d34707220 */ /* 0x040fe20000410000 */
[----:B------:R-:W-:Y:S01]  /*3330*/  FFMA.FTZ R108, R35, R54, R108 ;  /* 0x00000036236c7223 */ /* 0x000fe2000001006c */
[----:B------:R-:W-:Y:S01]  /*3340*/  FFMA.FTZ R110, R52, R55, -R111 ;  /* 0x00000037346e7223 */ /* 0x000fe2000001086f */
[----:B------:R-:W-:-:S02]  /*3350*/  HADD2.F32 R54, -RZ, R114.H0_H0 ;  /* 0x20000072ff367230 */ /* 0x000fc40000004100 */
[----:B------:R-:W-:Y:S01]  /*3360*/  FFMA.FTZ R115, R53, R55, R112 ;  /* 0x0000003735737223 */ /* 0x000fe20000010070 */
[----:B------:R-:W-:Y:S01]  /*3370*/  HADD2.F32 R109, -RZ, R114.H1_H1 ;  /* 0x30000072ff6d7230 */ /* 0x000fe20000004100 */
[----:B------:R-:W-:Y:S01]  /*3380*/  F2FP.F16.F32.PACK_AB R33, R108, R33 ;  /* 0x000000216c21723e */ /* 0x000fe200000000ff */
        /* <DEDUP_REMOVED lines=16> */
[----:B------:R-:W-:-:S07]  /*3490*/  F2FP.F16.F32.PACK_AB R34, R52, R113 ;  /* 0x000000713422723e */ /* 0x000fce00000000ff */
.L_x_9662:
[----:B------:R-:W-:Y:S05]  /*34a0*/  BSYNC B3 ;  /* 0x0000000000037941 */ /* 0x000fea0003800000 */
.L_x_9661:
[----:B--2---:R1:W-:Y:S02]  /*34b0*/  STG.E.128 desc[UR40][R42.64], R32 ;  /* 0x000000202a007986 */ /* 0x0043e4000c101d28 */
.L_x_9660:
[----:B------:R-:W-:Y:S05]  /*34c0*/  BSYNC B2 ;  /* 0x0000000000027941 */ /* 0x000fea0003800000 */
.L_x_9659:
[----:B------:R-:W-:Y:S05]  /*34d0*/  @P2 BRA `(.L_x_9658) ;  /* 0x0000000000bc2947 */ /* 0x000fea0003800000 */
[----:B-1----:R1:W2:Y:S01]  /*34e0*/  LDS.128 R32, [R103] ;  /* 0x0000000067207984 */ /* 0x0022a20000000c00 */
        /* <DEDUP_REMOVED lines=11> */
[--C-:B------:R-:W-:Y:S02]  /*35a0*/  HADD2.F32 R49, -RZ, R35.reuse.H1_H1 ;  /* 0x30000023ff317230 */ /* 0x100fe40000004100 */
[----:B------:R-:W-:Y:S01]  /*35b0*/  FMUL.FTZ R108, R34, R51 ;  /* 0x00000033226c7220 */ /* 0x000fe20000410000 */
[----:B------:R-:W-:Y:S02]  /*35c0*/  HADD2.F32 R35, -RZ, R35.H0_H0 ;  /* 0x20000023ff237230 */ /* 0x000fe40000004100 */
[----:B------:R-:W-:Y:S02]  /*35d0*/  HADD2.F32 R33, -RZ, R33.H0_H0 ;  /* 0x20000021ff217230 */ /* 0x000fe40000004100 */
[-C--:B------:R-:W-:Y:S01]  /*35e0*/  FMUL.FTZ R110, R49, R54.reuse ;  /* 0x00000036316e7220 */ /* 0x080fe20000410000 */
[----:B------:R-:W-:Y:S02]  /*35f0*/  HADD2.F32 R50, -RZ, R50.H0_H0 ;  /* 0x20000032ff327230 */ /* 0x000fe40000004100 */
[----:B------:R-:W-:Y:S01]  /*3600*/  FMUL.FTZ R54, R35, R54 ;  /* 0x0000003623367220 */ /* 0x000fe20000410000 */
[----:B------:R-:W-:-:S02]  /*3610*/  HADD2.F32 R52, -RZ, R52.H0_H0 ;  /* 0x20000034ff347230 */ /* 0x000fc40000004100 */
[C---:B------:R-:W-:Y:S01]  /*3620*/  FMUL.FTZ R51, R33.reuse, R51 ;  /* 0x0000003321337220 */ /* 0x040fe20000410000 */
[----:B------:R-:W-:Y:S01]  /*3630*/  FFMA.FTZ R108, R33, R50, -R108 ;  /* 0x00000032216c7223 */ /* 0x000fe2000001086c */
[--C-:B------:R-:W-:Y:S02]  /*3640*/  HADD2.F32 R33, -RZ, R32.reuse.H1_H1 ;  /* 0x30000020ff217230 */ /* 0x100fe40000004100 */
[----:B------:R-:W-:Y:S01]  /*3650*/  FFMA.FTZ R55, R49, R52, R54 ;  /* 0x0000003431377223 */ /* 0x000fe20000010036 */
[----:B------:R-:W-:Y:S01]  /*3660*/  FFMA.FTZ R53, R34, R50, R51 ;  /* 0x0000003222357223 */ /* 0x000fe20000010033 */
[--C-:B------:R-:W-:Y:S02]  /*3670*/  HADD2.F32 R49, -RZ, R107.reuse.H0_H0 ;  /* 0x2000006bff317230 */ /* 0x100fe40000004100 */
[----:B------:R-:W-:Y:S01]  /*3680*/  FFMA.FTZ R110, R35, R52, -R110 ;  /* 0x00000034236e7223 */ /* 0x000fe2000001086e */
[----:B------:R-:W-:Y:S02]  /*3690*/  HADD2.F32 R32, -RZ, R32.H0_H0 ;  /* 0x20000020ff207230 */ /* 0x000fe40000004100 */
[----:B------:R-:W-:-:S02]  /*36a0*/  HADD2.F32 R107, -RZ, R107.H1_H1 ;  /* 0x3000006bff6b7230 */ /* 0x000fc40000004100 */
[CC--:B------:R-:W-:Y:S01]  /*36b0*/  FMUL.FTZ R51, R33.reuse, R49.reuse ;  /* 0x0000003121337220 */ /* 0x0c0fe20000410000 */
[--C-:B------:R-:W-:Y:S02]  /*36c0*/  HADD2.F32 R34, -RZ, R48.reuse.H1_H1 ;  /* 0x30000030ff227230 */ /* 0x100fe40000004100 */
[----:B------:R-:W-:Y:S01]  /*36d0*/  FMUL.FTZ R50, R32, R49 ;  /* 0x0000003120327220 */ /* 0x000fe20000410000 */
[----:B------:R-:W-:Y:S02]  /*36e0*/  HADD2.F32 R48, -RZ, R48.H0_H0 ;  /* 0x20000030ff307230 */ /* 0x000fe40000004100 */
[--C-:B------:R-:W-:Y:S02]  /*36f0*/  HADD2.F32 R35, -RZ, R105.reuse.H1_H1 ;  /* 0x30000069ff237230 */ /* 0x100fe40000004100 */
[-C--:B------:R-:W-:Y:S01]  /*3700*/  FMUL.FTZ R49, R34, R107.reuse ;  /* 0x0000006b22317220 */ /* 0x080fe20000410000 */
        /* <DEDUP_REMOVED lines=10> */
.L_x_9664:
[----:B------:R-:W-:Y:S05]  /*37b0*/  BSYNC B2 ;  /* 0x0000000000027941 */ /* 0x000fea0003800000 */
.L_x_9663:
[----:B--2---:R2:W-:Y:S02]  /*37c0*/  STG.E.128 desc[UR40][R42.64+0x40], R32 ;  /* 0x000040202a007986 */ /* 0x0045e4000c101d28 */
.L_x_9658:
[----:B------:R-:W-:Y:S05]  /*37d0*/  BSYNC B1 ;  /* 0x0000000000017941 */ /* 0x000fea0003800000 */
.L_x_9657:
[----:B------:R-:W-:Y:S05]  /*37e0*/  @P5 BRA `(.L_x_9665) ;  /* 0x0000001c00105947 */ /* 0x000fea0003800000 */
[----:B------:R-:W-:Y:S04]  /*37f0*/  BSSY B1, `(.L_x_9666) ;  /* 0x0000031000017945 */ /* 0x000fe80003800000 */
[----:B------:R-:W-:Y:S05]  /*3800*/  @P1 BRA `(.L_x_9667) ;  /* 0x0000000000bc1947 */ /* 0x000fea0003800000 */
[----:B-12---:R1:W2:Y:S01]  /*3810*/  LDS.128 R32, [R104+0x2000] ;  /* 0x0020000068207984 */ /* 0x0062a20000000c00 */
        /* <DEDUP_REMOVED lines=44> */
.L_x_9669:
[----:B------:R-:W-:Y:S05]  /*3ae0*/  BSYNC B2 ;  /* 0x0000000000027941 */ /* 0x000fea0003800000 */
.L_x_9668:
[----:B--2---:R3:W-:Y:S02]  /*3af0*/  STG.E.128 desc[UR40][R40.64], R32 ;  /* 0x0000002028007986 */ /* 0x0047e4000c101d28 */
.L_x_9667:
[----:B------:R-:W-:Y:S05]  /*3b00*/  BSYNC B1 ;  /* 0x0000000000017941 */ /* 0x000fea0003800000 */
.L_x_9666:
[----:B------:R-:W-:Y:S05]  /*3b10*/  @P2 BRA `(.L_x_9665) ;  /* 0x0000001800442947 */ /* 0x000fea0003800000 */
[----:B-123--:R1:W2:Y:S01]  /*3b20*/  LDS.128 R32, [R103+0x2000] ;  /* 0x0020000067207984 */ /* 0x00e2a20000000c00 */
        /* <DEDUP_REMOVED lines=44> */
.L_x_9671:
[----:B------:R-:W-:Y:S05]  /*3df0*/  BSYNC B1 ;  /* 0x0000000000017941 */ /* 0x000fea0003800000 */
.L_x_9670:
[----:B--2---:R4:W-:Y:S01]  /*3e00*/  STG.E.128 desc[UR40][R40.64+0x40], R32 ;  /* 0x0000402028007986 */ /* 0x0049e2000c101d28 */
[----:B------:R-:W-:Y:S05]  /*3e10*/  BRA `(.L_x_9665) ;  /* 0x0000001400847947 */ /* 0x000fea0003800000 */
.L_x_9649:
[----:B------:R-:W-:Y:S02]  /*3e20*/  ISETP.GE.AND P3, PT, R216, R97, PT ;  /* 0x00000061d800720c */ /* 0x000fe40003f66270 */
[----:B------:R-:W-:Y:S02]  /*3e30*/  CS2R R38, SRZ ;  /* 0x0000000000267805 */ /* 0x000fe4000001ff00 */
[----:B------:R-:W-:-:S13]  /*3e40*/  ISETP.GE.OR P3, PT, R16, R102, P3 ;  /* 0x000000661000720c */ /* 0x000fda0001f66670 */
[----:B------:R-:W-:Y:S01]  /*3e50*/  @!P3 IADD3 R33, P4, P5, R12, R32, R69 ;  /* 0x000000200c21b210 */ /* 0x000fe20007d9e045 */
[----:B------:R-:W0:Y:S03]  /*3e60*/  @!P3 LDC.64 R44, c[0x0][0x3e8] ;  /* 0x0000fa00ff2cbb82 */ /* 0x000e260000000a00 */
[----:B------:R-:W-:Y:S02]  /*3e70*/  @!P3 IADD3.X R36, R79, R95, R68, P4, P5 ;  /* 0x0000005f4f24b210 */ /* 0x000fe400027ea444 */
[----:B------:R-:W-:-:S03]  /*3e80*/  @!P3 IADD3 R46, P4, P5, R30, R34, R71 ;  /* 0x000000221e2eb210 */ /* 0x000fc60007d9e047 */
[----:B------:R-:W1:Y:S01]  /*3e90*/  @!P3 LDC.64 R48, c[0x0][0x400] ;  /* 0x00010000ff30bb82 */ /* 0x000e620000000a00 */
[----:B------:R-:W-:Y:S02]  /*3ea0*/  @!P3 IADD3.X R47, R81, R105, R70, P4, P5 ;  /* 0x00000069512fb210 */ /* 0x000fe400027ea446 */
[----:B------:R-:W-:-:S04]  /*3eb0*/  ISETP.GE.AND P4, PT, R18, R97, PT ;  /* 0x000000611200720c */ /* 0x000fc80003f86270 */
[----:B------:R-:W-:-:S13]  /*3ec0*/  ISETP.GE.OR P4, PT, R16, R102, P4 ;  /* 0x000000661000720c */ /* 0x000fda0002786670 */
[----:B------:R-:W2:Y:S01]  /*3ed0*/  @!P4 LDC.64 R40, c[0x0][0x3e8] ;  /* 0x0000fa00ff28cb82 */ /* 0x000ea20000000a00 */
[----:B------:R-:W-:-:S05]  /*3ee0*/  @!P4 IADD3 R32, P5, R12, R32, RZ ;  /* 0x000000200c20c210 */ /* 0x000fca0007fbe0ff */
[----:B------:R-:W-:Y:S02]  /*3ef0*/  @!P4 IMAD.X R35, R95, 0x1, R79, P5 ;  /* 0x000000015f23c824 */ /* 0x000fe400028e064f */
[----:B------:R-:W3:Y:S01]  /*3f00*/  @!P4 LDC.64 R42, c[0x0][0x400] ;  /* 0x00010000ff2acb82 */ /* 0x000ee20000000a00 */
[----:B--2---:R-:W-:-:S04]  /*3f10*/  @!P4 LEA R40, P5, R32, R40, 0x1 ;  /* 0x000000282028c211 */ /* 0x004fc800078a08ff */
[----:B------:R-:W-:Y:S02]  /*3f20*/  @!P4 LEA.HI.X R41, R32, R41, R35, 0x1, P5 ;  /* 0x000000292029c211 */ /* 0x000fe400028f0c23 */
[----:B------:R-:W-:-:S05]  /*3f30*/  @!P4 IADD3 R34, P5, R30, R34, RZ ;  /* 0x000000221e22c210 */ /* 0x000fca0007fbe0ff */
[----:B------:R-:W-:Y:S01]  /*3f40*/  @!P4 IMAD.X R32, R105, 0x1, R81, P5 ;  /* 0x000000016920c824 */ /* 0x000fe200028e0651 */
[----:B---3--:R-:W-:-:S04]  /*3f50*/  @!P4 LEA R42, P5, R34, R42, 0x1 ;  /* 0x0000002a222ac211 */ /* 0x008fc800078a08ff */
[----:B------:R-:W-:Y:S02]  /*3f60*/  @!P4 LEA.HI.X R43, R34, R43, R32, 0x1, P5 ;  /* 0x0000002b222bc211 */ /* 0x000fe400028f0c20 */
[----:B------:R-:W-:Y:S02]  /*3f70*/  CS2R R34, SRZ ;  /* 0x0000000000227805 */ /* 0x000fe4000001ff00 */
[----:B0-----:R-:W-:-:S04]  /*3f80*/  @!P3 LEA R44, P5, R33, R44, 0x1 ;  /* 0x0000002c212cb211 */ /* 0x001fc800078a08ff */
[----:B------:R-:W-:Y:S02]  /*3f90*/  @!P3 LEA.HI.X R45, R33, R45, R36, 0x1, P5 ;  /* 0x0000002d212db211 */ /* 0x000fe400028f0c24 */
[----:B------:R-:W-:Y:S02]  /*3fa0*/  CS2R R32, SRZ ;  /* 0x0000000000207805 */ /* 0x000fe4000001ff00 */
[----:B------:R-:W-:-:S04]  /*3fb0*/  CS2R R36, SRZ ;  /* 0x0000000000247805 */ /* 0x000fc8000001ff00 */
[----:B------:R0:W2:Y:S04]  /*3fc0*/  @!P4 LDG.E.128 R32, desc[UR40][R40.64] ;  /* 0x000000282820c981 */ /* 0x0000a8000c1e1d00 */
[----:B------:R3:W4:Y:S01]  /*3fd0*/  @!P4 LDG.E.128 R36, desc[UR40][R42.64] ;  /* 0x000000282a24c981 */ /* 0x000722000c1e1d00 */
[----:B-1----:R-:W-:-:S04]  /*3fe0*/  @!P3 LEA R48, P4, R46, R48, 0x1 ;  /* 0x000000302e30b211 */ /* 0x002fc800078808ff */
[----:B------:R-:W-:Y:S02]  /*3ff0*/  @!P3 LEA.HI.X R49, R46, R49, R47, 0x1, P4 ;  /* 0x000000312e31b211 */ /* 0x000fe400020f0c2f */
[----:B0-----:R-:W-:Y:S02]  /*4000*/  CS2R R40, SRZ ;  /* 0x0000000000287805 */ /* 0x001fe4000001ff00 */
[----:B---3--:R-:W-:Y:S02]  /*4010*/  CS2R R42, SRZ ;  /* 0x00000000002a7805 */ /* 0x008fe4000001ff00 */
[----:B------:R-:W-:-:S04]  /*4020*/  CS2R R46, SRZ ;  /* 0x00000000002e7805 */ /* 0x000fc8000001ff00 */
[----:B------:R0:W3:Y:S02]  /*4030*/  @!P3 LDG.E.128 R40, desc[UR40][R44.64] ;  /* 0x000000282c28b981 */ /* 0x0000e4000c1e1d00 */
[----:B0-----:R-:W-:-:S06]  /*4040*/  CS2R R44, SRZ ;  /* 0x00000000002c7805 */ /* 0x001fcc000001ff00 */
[----:B------:R0:W5:Y:S01]  /*4050*/  @!P3 LDG.E.128 R44, desc[UR40][R48.64] ;  /* 0x00000028302cb981 */ /* 0x000162000c1e1d00 */
[----:B------:R-:W-:Y:S01]  /*4060*/  UISETP.NE.AND UP0, UPT, UR44, 0x3, UPT ;  /* 0x000000032c00788c */ /* 0x000fe2000bf05270 */
[----:B------:R-:W-:-:S05]  /*4070*/  ISETP.GE.AND P4, PT, R16, R102, PT ;  /* 0x000000661000720c */ /* 0x000fca0003f86270 */
[----:B------:R-:W-:Y:S01]  /*4080*/  PLOP3.LUT P3, PT, PT, PT, UP0, 0x80, 0x0 ;  /* 0x000000000000781c */ /* 0x000fe20003f6f008 */
[----:B--2---:R-:W-:Y:S02]  /*4090*/  IMAD.MOV.U32 R51, RZ, RZ, R34 ;  /* 0x000000ffff337224 */ /* 0x004fe400078e0022 */
[----:B------:R-:W-:Y:S02]  /*40a0*/  IMAD.MOV.U32 R52, RZ, RZ, R35 ;  /* 0x000000ffff347224 */ /* 0x000fe400078e0023 */
[----:B------:R-:W-:Y:S01]  /*40b0*/  IMAD.MOV.U32 R53, RZ, RZ, R32 ;  /* 0x000000ffff357224 */ /* 0x000fe200078e0020 */
[----:B------:R-:W-:Y:S01]  /*40c0*/  PRMT R119, R119, 0x5410, R51 ;  /* 0x0000541077777816 */ /* 0x000fe20000000033 */
[----:B----4-:R-:W-:Y:S01]  /*40d0*/  IMAD.MOV.U32 R51, RZ, RZ, R38 ;  /* 0x000000ffff337224 */ /* 0x010fe200078e0026 */
[----:B------:R-:W-:Y:S01]  /*40e0*/  PRMT R123, R52, 0x7610, R123 ;  /* 0x00007610347b7816 */ /* 0x000fe2000000007b */
[----:B0-----:R-:W-:Y:S01]  /*40f0*/  IMAD.MOV.U32 R48, RZ, RZ, R39 ;  /* 0x000000ffff307224 */ /* 0x001fe200078e0027 */
        /* <DEDUP_REMOVED lines=16> */
[----:B-----5:R-:W-:Y:S01]  /*4200*/  IMAD.MOV.U32 R49, RZ, RZ, R47 ;  /* 0x000000ffff317224 */ /* 0x020fe200078e002f */
[----:B------:R-:W-:Y:S01]  /*4210*/  MOV R48, R46 ;  /* 0x0000002e00307202 */ /* 0x000fe20000000f00 */
[----:B------:R-:W-:Y:S02]  /*4220*/  IMAD.MOV.U32 R51, RZ, RZ, R44 ;  /* 0x000000ffff337224 */ /* 0x000fe400078e002c */
[----:B------:R-:W-:Y:S01]  /*4230*/  IMAD.MOV.U32 R52, RZ, RZ, R45 ;  /* 0x000000ffff347224 */ /* 0x000fe200078e002d */
[----:B------:R-:W-:Y:S02]  /*4240*/  PRMT R116, R116, 0x5410, R49 ;  /* 0x0000541074747816 */ /* 0x000fe40000000031 */
[----:B------:R-:W-:-:S02]  /*4250*/  PRMT R115, R48, 0x5410, R51 ;  /* 0x0000541030737816 */ /* 0x000fc40000000033 */
[----:B------:R-:W-:Y:S01]  /*4260*/  PRMT R118, R118, 0x5410, R52 ;  /* 0x0000541076767816 */ /* 0x000fe20000000034 */
[----:B------:R-:W-:Y:S06]  /*4270*/  @!P3 BRA `(.L_x_9672) ;  /* 0x000000000004b947 */ /* 0x000fec0003800000 */
[----:B------:R-:W-:Y:S01]  /*4280*/  BPT.TRAP 0x1 ;  /* 0x000000040000795c */ /* 0x000fe20000300000 */
.L_x_9672:
[----:B------:R-:W-:Y:S01]  /*4290*/  IMAD R95, R2, 0x8, R19 ;  /* 0x00000008025f7824 */ /* 0x000fe200078e0213 */
[----:B------:R-:W-:Y:S01]  /*42a0*/  SHF.L.U32 R106, R201, 0x1f, RZ ;  /* 0x0000001fc96a7819 */ /* 0x000fe200000006ff */
[----:B------:R-:W0:Y:S01]  /*42b0*/  LDC R107, c[0x0][0x2f4] ;  /* 0x0000bd00ff6b7b82 */ /* 0x000e220000000800 */
[----:B------:R-:W-:Y:S01]  /*42c0*/  BSSY B1, `(.L_x_9673) ;  /* 0x0000006000017945 */ /* 0x000fe20003800000 */
[----:B------:R-:W-:Y:S01]  /*42d0*/  IMAD.MOV.U32 R101, RZ, RZ, R50 ;  /* 0x000000ffff657224 */ /* 0x000fe200078e0032 */
[----:B------:R-:W1:Y:S05]  /*42e0*/  SYNCS.PHASECHK.TRANS64.TRYWAIT P5, [R95+URZ+0x22890], R106 ;  /* 0x0228906a5f0075a7 */ /* 0x000e6a00080a017f */
[----:B------:R-:W2:Y:S01]  /*42f0*/  LDC.64 R102, c[0x0][0x300] ;  /* 0x0000c000ff667b82 */ /* 0x000ea20000000a00 */
[----:B0-----:R-:W-:Y:S01]  /*4300*/  IMAD.IADD R109, R107, 0x1, -R74 ;  /* 0x000000016b6d7824 */ /* 0x001fe200078e0a4a */
[----:B-1----:R-:W-:Y:S06]  /*4310*/  @!P5 BRA `(.L_x_9674) ;  /* 0x000001600080d947 */ /* 0x002fec0003800000 */
.L_x_9944:
[----:B------:R-:W-:Y:S05]  /*4320*/  BSYNC B1 ;  /* 0x0000000000017941 */ /* 0x000fea0003800000 */
.L_x_9673:
[----:B------:R-:W-:Y:S01]  /*4330*/  ISETP.GE.OR P5, PT, R18, R97, P1 ;  /* 0x000000611200720c */ /* 0x000fe20000fa6670 */
[----:B------:R-:W-:-:S12]  /*4340*/  BSSY B1, `(.L_x_9675) ;  /* 0x0000079000017945 */ /* 0x000fd80003800000 */
[----:B------:R-:W-:Y:S05]  /*4350*/  @P5 BRA `(.L_x_9676) ;  /* 0x0000000400dc5947 */ /* 0x000fea0003800000 */
[-C--:B--2---:R-:W-:Y:S01]  /*4360*/  IMAD R48, R220, R102.reuse, RZ ;  /* 0x00000066dc307224 */ /* 0x084fe200078e02ff */
[----:B------:R-:W-:Y:S01]  /*4370*/  BSSY B2, `(.L_x_9677) ;  /* 0x0000069000027945 */ /* 0x000fe20003800000 */
[----:B------:R-:W-:-:S04]  /*4380*/  IMAD.WIDE.U32 R104, R18, R102, R100 ;  /* 0x0000006612687225 */ /* 0x000fc800078e0064 */
[----:B------:R-:W-:Y:S01]  /*4390*/  IMAD R111, R18, R103, R48 ;  /* 0x00000067126f7224 */ /* 0x000fe200078e0230 */
[----:B------:R-:W-:Y:S02]  /*43a0*/  SEL R48, R74, R109, !P0 ;  /* 0x0000006d4a307207 */ /* 0x000fe40004000000 */
[----:B------:R-:W-:Y:S01]  /*43b0*/  IADD3 R108, P5, P6, R4, R104, R84 ;  /* 0x00000068046c7210 */ /* 0x000fe20007ebe054 */
[----:B------:R-:W-:Y:S01]  /*43c0*/  IMAD.IADD R111, R111, 0x1, R105 ;  /* 0x000000016f6f7824 */ /* 0x000fe200078e0269 */
[----:B------:R-:W-:-:S04]  /*43d0*/  SHF.R.S32.HI R49, RZ, 0x1f, R48 ;  /* 0x0000001fff317819 */ /* 0x000fc80000011430 */
[----:B------:R-:W-:Y:S02]  /*43e0*/  LEA.HI R48, R49, R48, RZ, 0x4 ;  /* 0x0000003031307211 */ /* 0x000fe400078f20ff */
[----:B------:R-:W-:Y:S02]  /*43f0*/  IADD3.X R110, R60, R111, R86, P5, P6 ;  /* 0x0000006f3c6e7210 */ /* 0x000fe40002fec456 */
[----:B------:R-:W-:-:S05]  /*4400*/  LEA.HI.SX32 R48, R48, R83, 0x1c ;  /* 0x0000005330307211 */ /* 0x000fca00078fe2ff */
[----:B------:R-:W-:-:S05]  /*4410*/  IMAD.SHL.U32 R113, R48, 0x8, RZ ;  /* 0x0000000830717824 */ /* 0x000fca00078e00ff */
[----:B------:R-:W-:-:S04]  /*4420*/  LOP3.LUT R48, R82, 0x38, R113, 0xf8, !PT ;  /* 0x0000003852307812 */ /* 0x000fc800078ef871 */
[----:B------:R-:W-:Y:S01]  /*4430*/  LOP3.LUT R49, R48, R85, RZ, 0x3c, !PT ;  /* 0x0000005530317212 */ /* 0x000fe200078e3cff */
[----:B------:R-:W-:-:S04]  /*4440*/  IMAD R48, R2, 0x1800, R90 ;  /* 0x0000180002307824 */ /* 0x000fc800078e025a */
[----:B------:R-:W-:Y:S02]  /*4450*/  IMAD R49, R206, 0x200, R49 ;  /* 0x00000200ce317824 */ /* 0x000fe400078e0231 */
[----:B------:R-:W-:Y:S02]  /*4460*/  IMAD R48, R48, 0x2, R19 ;  /* 0x0000000230307824 */ /* 0x000fe400078e0213 */
[----:B------:R-:W-:-:S04]  /*4470*/  IMAD R50, R2, 0x1800, R49 ;  /* 0x0000180002327824 */ /* 0x000fc800078e0231 */
[----:B------:R-:W-:Y:S02]  /*4480*/  IMAD R52, R50, 0x2, R19 ;  /* 0x0000000232347824 */ /* 0x000fe400078e0213 */
[----:B------:R-:W1:Y:S04]  /*4490*/  LDS.128 R48, [R48+0x1c400] ;  /* 0x01c4000030307984 */ /* 0x000e680000000c00 */
[----:B------:R-:W2:Y:S01]  /*44a0*/  LDS.128 R52, [R52+0x1c400] ;  /* 0x01c4000034347984 */ /* 0x000ea20000000c00 */
[----:B------:R-:W-:Y:S05]  /*44b0*/  @P4 BRA `(.L_x_9678) ;  /* 0x0000000400504947 */ /* 0x000fea0003800000 */
[--C-:B------:R-:W-:Y:S01]  /*44c0*/  SHF.R.U64 R32, R32, 0x10, R33.reuse ;  /* 0x0000001020207819 */ /* 0x100fe20000001221 */
[----:B------:R-:W-:Y:S01]  /*44d0*/  HADD2.F32 R120, -RZ, R120.H0_H0 ;  /* 0x20000078ff787230 */ /* 0x000fe20000004100 */
[----:B------:R-:W-:Y:S01]  /*44e0*/  SHF.R.U32.HI R112, RZ, 0x10, R33 ;  /* 0x00000010ff707819 */ /* 0x000fe20000011621 */
[----:B------:R-:W-:Y:S01]  /*44f0*/  HADD2.F32 R122, -RZ, R122.H0_H0 ;  /* 0x2000007aff7a7230 */ /* 0x000fe20000004100 */
[----:B------:R-:W-:Y:S02]  /*4500*/  SHF.R.U64 R33, R36, 0x10, R37 ;  /* 0x0000001024217819 */ /* 0x000fe40000001225 */
[--C-:B------:R-:W-:Y:S02]  /*4510*/  SHF.R.U64 R34, R34, 0x10, R35.reuse ;  /* 0x0000001022227819 */ /* 0x100fe40000001223 */
[----:B------:R-:W-:Y:S02]  /*4520*/  SHF.R.U32.HI R36, RZ, 0x10, R35 ;  /* 0x00000010ff247819 */ /* 0x000fe40000011623 */
[----:B------:R-:W-:-:S02]  /*4530*/  SHF.R.U64 R35, R38, 0x10, R39 ;  /* 0x0000001026237819 */ /* 0x000fc40000001227 */
[----:B------:R-:W-:Y:S01]  /*4540*/  SHF.R.U32.HI R117, RZ, 0x10, R37 ;  /* 0x00000010ff757819 */ /* 0x000fe20000011625 */
[----:B-1----:R-:W-:Y:S01]  /*4550*/  HADD2.F32 R37, -RZ, R49.H0_H0 ;  /* 0x20000031ff257230 */ /* 0x002fe20000004100 */
[----:B------:R-:W-:Y:S01]  /*4560*/  SHF.R.U32.HI R38, RZ, 0x10, R39 ;  /* 0x00000010ff267819 */ /* 0x000fe20000011627 */
[----:B--2---:R-:W-:Y:S02]  /*4570*/  HADD2.F32 R39, -RZ, R53.H0_H0 ;  /* 0x20000035ff277230 */ /* 0x004fe40000004100 */
[----:B------:R-:W-:Y:S02]  /*4580*/  HADD2.F32 R117, -RZ, R117.H0_H0 ;  /* 0x20000075ff757230 */ /* 0x000fe40000004100 */
[-C--:B------:R-:W-:Y:S01]  /*4590*/  FMUL.FTZ R126, R37, R120.reuse ;  /* 0x00000078257e7220 */ /* 0x080fe20000410000 */
[----:B------:R-:W-:Y:S02]  /*45a0*/  HADD2.F32 R49, -RZ, R49.H1_H1 ;  /* 0x30000031ff317230 */ /* 0x000fe40000004100 */
[----:B------:R-:W-:Y:S01]  /*45b0*/  FMUL.FTZ R124, R39, R120 ;  /* 0x00000078277c7220 */ /* 0x000fe20000410000 */
[----:B------:R-:W-:-:S02]  /*45c0*/  HADD2.F32 R120, -RZ, R53.H1_H1 ;  /* 0x30000035ff787230 */ /* 0x000fc40000004100 */
[-C--:B------:R-:W-:Y:S01]  /*45d0*/  FFMA.FTZ R39, R39, R122.reuse, R126 ;  /* 0x0000007a27277223 */ /* 0x080fe2000001007e */
[----:B------:R-:W-:Y:S02]  /*45e0*/  HADD2.F32 R53, -RZ, R112.H0_H0 ;  /* 0x20000070ff357230 */ /* 0x000fe40000004100 */
[----:B------:R-:W-:Y:S01]  /*45f0*/  FFMA.FTZ R37, R37, R122, -R124 ;  /* 0x0000007a25257223 */ /* 0x000fe2000001087c */
[--C-:B------:R-:W-:Y:S02]  /*4600*/  HADD2.F32 R124, -RZ, R123.reuse.H1_H1 ;  /* 0x3000007bff7c7230 */ /* 0x100fe40000004100 */
[-C--:B------:R-:W-:Y:S01]  /*4610*/  FMUL.FTZ R112, R120, R117.reuse ;  /* 0x0000007578707220 */ /* 0x080fe20000410000 */
[C---:B------:R-:W-:Y:S01]  /*4620*/  FMUL.FTZ R117, R49.reuse, R117 ;  /* 0x0000007531757220 */ /* 0x040fe20000410000 */
[----:B------:R-:W-:Y:S02]  /*4630*/  HADD2.F32 R122, -RZ, R123.H0_H0 ;  /* 0x2000007bff7a7230 */ /* 0x000fe40000004100 */
[----:B------:R-:W-:Y:S01]  /*4640*/  FFMA.FTZ R112, R49, R53, -R112 ;  /* 0x0000003531707223 */ /* 0x000fe20000010870 */
[----:B------:R-:W-:-:S02]  /*4650*/  HADD2.F32 R49, -RZ, R55.H0_H0 ;  /* 0x20000037ff317230 */ /* 0x000fc40000004100 */
[----:B------:R-:W-:Y:S01]  /*4660*/  FFMA.FTZ R120, R120, R53, R117 ;  /* 0x0000003578787223 */ /* 0x000fe20000010075 */
[----:B------:R-:W-:Y:S02]  /*4670*/  HADD2.F32 R117, -RZ, R51.H0_H0 ;  /* 0x20000033ff757230 */ /* 0x000fe40000004100 */
[----:B------:R-:W-:Y:S02]  /*4680*/  HADD2.F32 R53, -RZ, R55.H1_H1 ;  /* 0x30000037ff357230 */ /* 0x000fe40000004100 */
[-C--:B------:R-:W-:Y:S01]  /*4690*/  FMUL.FTZ R128, R49, R124.reuse ;  /* 0x0000007c31807220 */ /* 0x080fe20000410000 */
[----:B------:R-:W-:Y:S02]  /*46a0*/  HADD2.F32 R126, -RZ, R38.H0_H0 ;  /* 0x20000026ff7e7230 */ /* 0x000fe40000004100 */
[C---:B------:R-:W-:Y:S01]  /*46b0*/  FMUL.FTZ R130, R117.reuse, R124 ;  /* 0x0000007c75827220 */ /* 0x040fe20000410000 */
[----:B------:R-:W-:Y:S02]  /*46c0*/  HADD2.F32 R51, -RZ, R51.H1_H1 ;  /* 0x30000033ff337230 */ /* 0x000fe40000004100 */
[----:B------:R-:W-:Y:S01]  /*46d0*/  FFMA.FTZ R38, R117, R122, -R128 ;  /* 0x0000007a75267223 */ /* 0x000fe20000010880 */
[----:B------:R-:W-:-:S02]  /*46e0*/  HADD2.F32 R124, -RZ, R36.H0_H0 ;  /* 0x20000024ff7c7230 */ /* 0x000fc40000004100 */
[----:B------:R-:W-:Y:S01]  /*46f0*/  FMUL.FTZ R128, R53, R126 ;  /* 0x0000007e35807220 */ /* 0x000fe20000410000 */
[----:B------:R-:W-:Y:S01]  /*4700*/  FFMA.FTZ R36, R49, R122, R130 ;  /* 0x0000007a31247223 */ /* 0x000fe20000010082 */
[C---:B------:R-:W-:Y:S01]  /*4710*/  FMUL.FTZ R126, R51.reuse, R126 ;  /* 0x0000007e337e7220 */ /* 0x040fe20000410000 */
[----:B------:R-:W-:Y:S02]  /*4720*/  HADD2.F32 R117, -RZ, R33.H0_H0 ;  /* 0x20000021ff757230 */ /* 0x000fe40000004100 */
[-C--:B------:R-:W-:Y:S01]  /*4730*/  FFMA.FTZ R49, R51, R124.reuse, -R128 ;  /* 0x0000007c33317223 */ /* 0x080fe20000010880 */
[----:B------:R-:W-:Y:S02]  /*4740*/  HADD2.F32 R33, -RZ, R48.H0_H0 ;  /* 0x20000030ff217230 */ /* 0x000fe40000004100 */
[----:B------:R-:W-:Y:S01]  /*4750*/  FFMA.FTZ R51, R53, R124, R126 ;  /* 0x0000007c35337223 */ /* 0x000fe2000001007e */
[----:B------:R-:W-:Y:S01]  /*4760*/  HADD2.F32 R124, -RZ, R121.H1_H1 ;  /* 0x30000079ff7c7230 */ /* 0x000fe20000004100 */
[----:B------:R-:W-:Y:S01]  /*4770*/  F2FP.F16.F32.PACK_AB R37, R112, R37 ;  /* 0x000000257025723e */ /* 0x000fe200000000ff */
[--C-:B------:R-:W-:Y:S01]  /*4780*/  HADD2.F32 R53, -RZ, R52.reuse.H0_H0 ;  /* 0x20000034ff357230 */ /* 0x100fe20000004100 */
[----:B------:R-:W-:Y:S01]  /*4790*/  F2FP.F16.F32.PACK_AB R38, R49, R38 ;  /* 0x000000263126723e */ /* 0x000fe200000000ff */
[----:B------:R-:W-:Y:S01]  /*47a0*/  HADD2.F32 R52, -RZ, R52.H1_H1 ;  /* 0x30000034ff347230 */ /* 0x000fe20000004100 */
[----:B------:R-:W-:Y:S01]  /*47b0*/  F2FP.F16.F32.PACK_AB R39, R120, R39 ;  /* 0x000000277827723e */ /* 0x000fe200000000ff */
[----:B------:R-:W-:-:S02]  /*47c0*/  HADD2.F32 R48, -RZ, R48.H1_H1 ;  /* 0x30000030ff307230 */ /* 0x000fc40000004100 */
[----:B------:R-:W-:Y:S02]  /*47d0*/  HADD2.F32 R122, -RZ, R121.H0_H0 ;  /* 0x20000079ff7a7230 */ /* 0x000fe40000004100 */
[-C--:B------:R-:W-:Y:S01]  /*47e0*/  FMUL.FTZ R121, R52, R117.reuse ;  /* 0x0000007534797220 */ /* 0x080fe20000410000 */
[----:B------:R-:W-:Y:S02]  /*47f0*/  HADD2.F32 R55, -RZ, R32.H0_H0 ;  /* 0x20000020ff377230 */ /* 0x000fe40000004100 */
[-C--:B------:R-:W-:Y:S01]  /*4800*/  FMUL.FTZ R32, R53, R124.reuse ;  /* 0x0000007c35207220 */ /* 0x080fe20000410000 */
[C---:B------:R-:W-:Y:S01]  /*4810*/  FMUL.FTZ R124, R33.reuse, R124 ;  /* 0x0000007c217c7220 */ /* 0x040fe20000410000 */
[C---:B------:R-:W-:Y:S01]  /*4820*/  FMUL.FTZ R117, R48.reuse, R117 ;  /* 0x0000007530757220 */ /* 0x040fe20000410000 */
[----:B------:R-:W-:Y:S02]  /*4830*/  IMAD.MOV.U32 R49, RZ, RZ, R37 ;  /* 0x000000ffff317224 */ /* 0x000fe400078e0025 */
[-C--:B------:R-:W-:Y:S01]  /*4840*/  FFMA.FTZ R32, R33, R122.reuse, -R32 ;  /* 0x0000007a21207223 */ /* 0x080fe20000010820 */
[----:B------:R-:W-:Y:S01]  /*4850*/  FFMA.FTZ R33, R53, R122, R124 ;  /* 0x0000007a35217223 */ /* 0x000fe2000001007c */
[-C--:B------:R-:W-:Y:S01]  /*4860*/  FFMA.FTZ R53, R48, R55.reuse, -R121 ;  /* 0x0000003730357223 */ /* 0x080fe20000010879 */
[----:B------:R-:W-:Y:S01]  /*4870*/  FFMA.FTZ R48, R52, R55, R117 ;  /* 0x0000003734307223 */ /* 0x000fe20000010075 */
[----:B------:R-:W-:-:S02]  /*4880*/  HADD2.F32 R55, -RZ, R119.H1_H1 ;  /* 0x30000077ff377230 */ /* 0x000fc40000004100 */
[----:B------:R-:W-:Y:S02]  /*4890*/  HADD2.F32 R119, -RZ, R119.H0_H0 ;  /* 0x20000077ff777230 */ /* 0x000fe40000004100 */
[----:B------:R-:W-:Y:S02]  /*48a0*/  HADD2.F32 R121, -RZ, R35.H0_H0 ;  /* 0x20000023ff797230 */ /* 0x000fe40000004100 */
[----:B------:R-:W-:Y:S02]  /*48b0*/  HADD2.F32 R52, -RZ, R54.H0_H0 ;  /* 0x20000036ff347230 */ /* 0x000fe40000004100 */
[----:B------:R-:W-:Y:S02]  /*48c0*/  HADD2.F32 R35, -RZ, R50.H0_H0 ;  /* 0x20000032ff237230 */ /* 0x000fe40000004100 */
[----:B------:R-:W-:Y:S02]  /*48d0*/  HADD2.F32 R54, -RZ, R54.H1_H1 ;  /* 0x30000036ff367230 */ /* 0x000fe40000004100 */
[----:B------:R-:W-:-:S02]  /*48e0*/  HADD2.F32 R50, -RZ, R50.H1_H1 ;  /* 0x30000032ff327230 */ /* 0x000fc40000004100 */
[----:B------:R-:W-:Y:S02]  /*48f0*/  HADD2.F32 R117, -RZ, R34.H0_H0 ;  /* 0x20000022ff757230 */ /* 0x000fe40000004100 */
[-C--:B------:R-:W-:Y:S01]  /*4900*/  FMUL.FTZ R34, R52, R119.reuse ;  /* 0x0000007734227220 */ /* 0x080fe20000410000 */
[C---:B------:R-:W-:Y:S01]  /*4910*/  FMUL.FTZ R119, R35.reuse, R119 ;  /* 0x0000007723777220 */ /* 0x040fe20000410000 */
[-C--:B------:R-:W-:Y:S01]  /*4920*/  FMUL.FTZ R123, R54, R121.reuse ;  /* 0x00000079367b7220 */ /* 0x080fe20000410000 */
[----:B------:R-:W-:Y:S01]  /*4930*/  FMUL.FTZ R121, R50, R121 ;  /* 0x0000007932797220 */ /* 0x000fe20000410000 */
[-C--:B------:R-:W-:Y:S01]  /*4940*/  FFMA.FTZ R34, R35, R55.reuse, -R34 ;  /* 0x0000003723227223 */ /* 0x080fe20000010822 */
[----:B------:R-:W-:Y:S01]  /*4950*/  FFMA.FTZ R119, R52, R55, R119 ;  /* 0x0000003734777223 */ /* 0x000fe20000010077 */
[----:B------:R-:W-:Y:S01]  /*4960*/  F2FP.F16.F32.PACK_AB R55, R51, R36 ;  /* 0x000000243337723e */ /* 0x000fe200000000ff */
[-C--:B------:R-:W-:Y:S01]  /*4970*/  FFMA.FTZ R123, R50, R117.reuse, -R123 ;  /* 0x00000075327b7223 */ /* 0x080fe2000001087b */
[----:B------:R-:W-:Y:S01]  /*4980*/  FFMA.FTZ R54, R54, R117, R121 ;  /* 0x0000007536367223 */ /* 0x000fe20000010079 */
[----:B------:R-:W-:Y:S01]  /*4990*/  F2FP.F16.F32.PACK_AB R36, R53, R32 ;  /* 0x000000203524723e */ /* 0x000fe200000000ff */
[----:B------:R-:W-:Y:S01]  /*49a0*/  IMAD.MOV.U32 R53, RZ, RZ, R39 ;  /* 0x000000ffff357224 */ /* 0x000fe200078e0027 */
[----:B------:R-:W-:Y:S01]  /*49b0*/  F2FP.F16.F32.PACK_AB R52, R48, R33 ;  /* 0x000000213034723e */ /* 0x000fe200000000ff */
[----:B------:R-:W-:Y:S01]  /*49c0*/  IMAD.MOV.U32 R51, RZ, RZ, R38 ;  /* 0x000000ffff337224 */ /* 0x000fe200078e0026 */
[----:B------:R-:W-:Y:S01]  /*49d0*/  F2FP.F16.F32.PACK_AB R50, R123, R34 ;  /* 0x000000227b32723e */ /* 0x000fe200000000ff */
[----:B------:R-:W-:Y:S01]  /*49e0*/  IMAD.MOV.U32 R48, RZ, RZ, R36 ;  /* 0x000000ffff307224 */ /* 0x000fe200078e0024 */
[----:B------:R-:W-:-:S07]  /*49f0*/  F2FP.F16.F32.PACK_AB R54, R54, R119 ;  /* 0x000000773636723e */ /* 0x000fce00000000ff */
.L_x_9678:
[----:B------:R-:W-:Y:S05]  /*4a00*/  BSYNC B2 ;  /* 0x0000000000027941 */ /* 0x000fea0003800000 */
.L_x_9677:
[----:B------:R-:W-:Y:S02]  /*4a10*/  ISETP.GE.AND P5, PT, R113, R107, PT ;  /* 0x0000006b7100720c */ /* 0x000fe40003fa6270 */
[----:B------:R-:W-:-:S11]  /*4a20*/  P2R R33, PR, RZ, 0x1 ;  /* 0x00000001ff217803 */ /* 0x000fd60000000000 */
[--C-:B------:R-:W-:Y:S02]  /*4a30*/  @!P5 SHF.R.S32.HI R32, RZ, 0x1f, R113.reuse ;  /* 0x0000001fff20d819 */ /* 0x100fe40000011471 */
[----:B------:R-:W-:-:S04]  /*4a40*/  @!P5 IADD3 R104, P0, P6, R4, R104, R113 ;  /* 0x000000680468d210 */ /* 0x000fc80007e1e071 */
[----:B------:R-:W-:Y:S02]  /*4a50*/  @!P5 IADD3.X R111, R60, R111, R32, P0, P6 ;  /* 0x0000006f3c6fd210 */ /* 0x000fe400007ec420 */
[CC--:B------:R-:W-:Y:S02]  /*4a60*/  LEA R32, P6, R108.reuse, R98.reuse, 0x1 ;  /* 0x000000626c207211 */ /* 0x0c0fe400078c08ff */
[----:B------:R-:W-:Y:S02]  /*4a70*/  ISETP.NE.AND P0, PT, R33, RZ, PT ;  /* 0x000000ff2100720c */ /* 0x000fe40003f05270 */
[----:B------:R-:W-:Y:S02]  /*4a80*/  LEA.HI.X R33, R108, R99, R110, 0x1, P6 ;  /* 0x000000636c217211 */ /* 0x000fe400030f0c6e */
[----:B------:R-:W-:-:S03]  /*4a90*/  @!P5 LEA R34, P6, R104, R98, 0x1 ;  /* 0x000000626822d211 */ /* 0x000fc600078c08ff */
[----:B-1----:R1:W-:Y:S01]  /*4aa0*/  STG.E.128 desc[UR40][R32.64], R48 ;  /* 0x0000003020007986 */ /* 0x0023e2000c101d28 */
[----:B------:R-:W-:-:S05]  /*4ab0*/  @!P5 LEA.HI.X R35, R104, R99, R111, 0x1, P6 ;  /* 0x000000636823d211 */ /* 0x000fca00030f0c6f */
[----:B--2---:R1:W-:Y:S04]  /*4ac0*/  @!P5 STG.E.128 desc[UR40][R34.64], R52 ;  /* 0x000000342200d986 */ /* 0x0043e8000c101d28 */
.L_x_9676:
[----:B------:R-:W-:Y:S05]  /*4ad0*/  BSYNC B1 ;  /* 0x0000000000017941 */ /* 0x000fea0003800000 */
.L_x_9675:
[----:B------:R-:W-:Y:S01]  /*4ae0*/  ISETP.GE.OR P5, PT, R216, R97, P1 ;  /* 0x00000061d800720c */ /* 0x000fe20000fa6670 */
[-C--:B-12---:R-:W-:Y:S02]  /*4af0*/  IMAD R32, R72, R102.reuse, RZ ;  /* 0x0000006648207224 */ /* 0x086fe400078e02ff */
[----:B------:R-:W-:-:S04]  /*4b00*/  IMAD.WIDE.U32 R100, R216, R102, R100 ;  /* 0x00000066d8647225 */ /* 0x000fc800078e0064 */
[----:B------:R-:W-:-:S06]  /*4b10*/  IMAD R51, R216, R103, R32 ;  /* 0x00000067d8337224 */ /* 0x000fcc00078e0220 */
[----:B------:R-:W-:Y:S05]  /*4b20*/  @P5 BRA `(.L_x_9665) ;  /* 0x0000000800405947 */ /* 0x000fea0003800000 */
[----:B------:R-:W-:Y:S01]  /*4b30*/  IMAD.IADD R51, R101, 0x1, R51 ;  /* 0x0000000165337824 */ /* 0x000fe200078e0233 */
[----:B------:R-:W-:Y:S01]  /*4b40*/  IADD3 R32, P5, P6, R4, R100, R84 ;  /* 0x0000006404207210 */ /* 0x000fe20007ebe054 */
[----:B------:R-:W-:Y:S01]  /*4b50*/  BSSY B1, `(.L_x_9679) ;  /* 0x0000069000017945 */ /* 0x000fe20003800000 */
[----:B------:R-:W-:Y:S02]  /*4b60*/  SEL R109, R74, R109, !P0 ;  /* 0x0000006d4a6d7207 */ /* 0x000fe40004000000 */
[----:B------:R-:W-:Y:S02]  /*4b70*/  IADD3.X R33, R60, R51, R86, P5, P6 ;  /* 0x000000333c217210 */ /* 0x000fe40002fec456 */
[C---:B------:R-:W-:Y:S02]  /*4b80*/  LEA R48, P5, R32.reuse, R98, 0x1 ;  /* 0x0000006220307211 */ /* 0x040fe400078a08ff */
[----:B------:R-:W-:Y:S02]  /*4b90*/  SHF.R.U32.HI R34, RZ, 0x3, R205 ;  /* 0x00000003ff227819 */ /* 0x000fe400000116cd */
[----:B------:R-:W-:-:S02]  /*4ba0*/  LEA.HI.X R49, R32, R99, R33, 0x1, P5 ;  /* 0x0000006320317211 */ /* 0x000fc400028f0c21 */
[----:B------:R-:W-:-:S04]  /*4bb0*/  SHF.R.S32.HI R32, RZ, 0x1f, R109 ;  /* 0x0000001fff207819 */ /* 0x000fc8000001146d */
[----:B------:R-:W-:-:S04]  /*4bc0*/  LEA.HI R32, R32, R109, RZ, 0x4 ;  /* 0x0000006d20207211 */ /* 0x000fc800078f20ff */
[----:B------:R-:W-:-:S05]  /*4bd0*/  LEA.HI.SX32 R32, R32, R83, 0x1c ;  /* 0x0000005320207211 */ /* 0x000fca00078fe2ff */
[----:B------:R-:W-:-:S05]  /*4be0*/  IMAD.SHL.U32 R50, R32, 0x8, RZ ;  /* 0x0000000820327824 */ /* 0x000fca00078e00ff */
[----:B------:R-:W-:-:S04]  /*4bf0*/  LOP3.LUT R32, R205, 0x38, R50, 0xf8, !PT ;  /* 0x00000038cd207812 */ /* 0x000fc800078ef832 */
[----:B------:R-:W-:Y:S01]  /*4c00*/  LOP3.LUT R33, R32, R34, RZ, 0x3c, !PT ;  /* 0x0000002220217212 */ /* 0x000fe200078e3cff */
[----:B------:R-:W-:-:S04]  /*4c10*/  IMAD R32, R2, 0x1800, R87 ;  /* 0x0000180002207824 */ /* 0x000fc800078e0257 */
[----:B------:R-:W-:Y:S02]  /*4c20*/  IMAD.IADD R33, R208, 0x1, R33 ;  /* 0x00000001d0217824 */ /* 0x000fe400078e0221 */
[----:B------:R-:W-:Y:S02]  /*4c30*/  IMAD R32, R32, 0x2, R19 ;  /* 0x0000000220207824 */ /* 0x000fe400078e0213 */
[----:B------:R-:W-:-:S04]  /*4c40*/  IMAD R34, R2, 0x1800, R33 ;  /* 0x0000180002227824 */ /* 0x000fc800078e0221 */
[----:B------:R-:W-:Y:S02]  /*4c50*/  IMAD R36, R34, 0x2, R19 ;  /* 0x0000000222247824 */ /* 0x000fe400078e0213 */
[----:B------:R-:W1:Y:S04]  /*4c60*/  LDS.128 R32, [R32+0x1c400] ;  /* 0x01c4000020207984 */ /* 0x000e680000000c00 */
[----:B------:R-:W2:Y:S01]  /*4c70*/  LDS.128 R36, [R36+0x1c400] ;  /* 0x01c4000024247984 */ /* 0x000ea20000000c00 */
[----:B------:R-:W-:Y:S05]  /*4c80*/  @P4 BRA `(.L_x_9680) ;  /* 0x0000000400544947 */ /* 0x000fea0003800000 */
[--C-:B------:R-:W-:Y:S01]  /*4c90*/  SHF.R.U64 R40, R40, 0x10, R41.reuse ;  /* 0x0000001028287819 */ /* 0x100fe20000001229 */
[--C-:B------:R-:W-:Y:S01]  /*4ca0*/  HADD2.F32 R52, -RZ, R118.reuse.H0_H0 ;  /* 0x20000076ff347230 */ /* 0x100fe20000004100 */
[----:B------:R-:W-:Y:S01]  /*4cb0*/  SHF.R.U32.HI R53, RZ, 0x10, R41 ;  /* 0x00000010ff357819 */ /* 0x000fe20000011629 */
[----:B------:R-:W-:Y:S01]  /*4cc0*/  HADD2.F32 R118, -RZ, R118.H1_H1 ;  /* 0x30000076ff767230 */ /* 0x000fe20000004100 */
[----:B------:R-:W-:Y:S01]  /*4cd0*/  SHF.R.U64 R41, R42, 0x10, R43 ;  /* 0x000000102a297819 */ /* 0x000fe2000000122b */
[----:B------:R-:W-:Y:S01]  /*4ce0*/  HADD2.F32 R40, -RZ, R40.H0_H0 ;  /* 0x20000028ff287230 */ /* 0x000fe20000004100 */
[----:B------:R-:W-:Y:S01]  /*4cf0*/  SHF.R.U64 R42, R46, 0x10, R47 ;  /* 0x000000102e2a7819 */ /* 0x000fe2000000122f */
[----:B--2---:R-:W-:Y:S01]  /*4d00*/  IMAD.MOV.U32 R46, RZ, RZ, R37 ;  /* 0x000000ffff2e7224 */ /* 0x004fe200078e0025 */
[----:B------:R-:W-:Y:S01]  /*4d10*/  SHF.R.U32.HI R55, RZ, 0x10, R45 ;  /* 0x00000010ff377819 */ /* 0x000fe2000001162d */
[----:B-1----:R-:W-:Y:S01]  /*4d20*/  IMAD.MOV.U32 R37, RZ, RZ, R35 ;  /* 0x000000ffff257224 */ /* 0x002fe200078e0023 */
[----:B------:R-:W-:Y:S01]  /*4d30*/  SHF.R.U32.HI R102, RZ, 0x10, R47 ;  /* 0x00000010ff667819 */ /* 0x000fe2000001162f */
[----:B------:R-:W-:Y:S01]  /*4d40*/  HADD2.F32 R35, -RZ, R33.H0_H0 ;  /* 0x20000021ff237230 */ /* 0x000fe20000004100 */
[----:B------:R-:W-:Y:S01]  /*4d50*/  SHF.R.U64 R44, R44, 0x10, R45 ;  /* 0x000000102c2c7819 */ /* 0x000fe2000000122d */
[----:B------:R-:W-:Y:S01]  /*4d60*/  HADD2.F32 R55, -RZ, R55.H0_H0 ;  /* 0x20000037ff377230 */ /* 0x000fe20000004100 */
[----:B------:R-:W-:Y:S01]  /*4d70*/  MOV R47, R39 ;  /* 0x00000027002f7202 */ /* 0x000fe20000000f00 */
[----:B------:R-:W-:Y:S01]  /*4d80*/  HADD2.F32 R39, -RZ, R46.H0_H0 ;  /* 0x2000002eff277230 */ /* 0x000fe20000004100 */
[----:B------:R-:W-:Y:S01]  /*4d90*/  SHF.R.U32.HI R45, RZ, 0x10, R43 ;  /* 0x00000010ff2d7819 */ /* 0x000fe2000001162b */
[----:B------:R-:W-:-:S02]  /*4da0*/  IMAD.MOV.U32 R43, RZ, RZ, R36 ;  /* 0x000000ffff2b7224 */ /* 0x000fc400078e0024 */
[----:B------:R-:W-:Y:S02]  /*4db0*/  HADD2.F32 R46, -RZ, R46.H1_H1 ;  /* 0x3000002eff2e7230 */ /* 0x000fe40000004100 */
[-C--:B------:R-:W-:Y:S01]  /*4dc0*/  FMUL.FTZ R54, R39, R118.reuse ;  /* 0x0000007627367220 */ /* 0x080fe20000410000 */
[----:B------:R-:W-:Y:S02]  /*4dd0*/  HADD2.F32 R36, -RZ, R33.H1_H1 ;  /* 0x30000021ff247230 */ /* 0x000fe40000004100 */
[C---:B------:R-:W-:Y:S01]  /*4de0*/  FMUL.FTZ R118, R35.reuse, R118 ;  /* 0x0000007623767220 */ /* 0x040fe20000410000 */
[----:B------:R-:W-:Y:S02]  /*4df0*/  HADD2.F32 R53, -RZ, R53.H0_H0 ;  /* 0x20000035ff357230 */ /* 0x000fe40000004100 */
[-C--:B------:R-:W-:Y:S01]  /*4e00*/  FMUL.FTZ R103, R46, R55.reuse ;  /* 0x000000372e677220 */ /* 0x080fe20000410000 */
[----:B------:R-:W-:Y:S01]  /*4e10*/  FFMA.FTZ R33, R35, R52, -R54 ;  /* 0x0000003423217223 */ /* 0x000fe20000010836 */
[----:B------:R-:W-:Y:S01]  /*4e20*/  FMUL.FTZ R55, R36, R55 ;  /* 0x0000003724377220 */ /* 0x000fe20000410000 */
[----:B------:R-:W-:-:S02]  /*4e30*/  HADD2.F32 R54, -RZ, R116.H0_H0 ;  /* 0x20000074ff367230 */ /* 0x000fc40000004100 */
[-C--:B------:R-:W-:Y:S01]  /*4e40*/  FFMA.FTZ R36, R36, R53.reuse, -R103 ;  /* 0x0000003524247223 */ /* 0x080fe20000010867 */
[----:B------:R-:W-:Y:S01]  /*4e50*/  FFMA.FTZ R35, R39, R52, R118 ;  /* 0x0000003427237223 */ /* 0x000fe20000010076 */
[----:B------:R-:W-:Y:S01]  /*4e60*/  FFMA.FTZ R46, R46, R53, R55 ;  /* 0x000000352e2e7223 */ /* 0x000fe20000010037 */
[----:B------:R-:W-:Y:S02]  /*4e70*/  HADD2.F32 R116, -RZ, R116.H1_H1 ;  /* 0x30000074ff747230 */ /* 0x000fe40000004100 */
[----:B------:R-:W-:Y:S01]  /*4e80*/  HADD2.F32 R53, -RZ, R47.H0_H0 ;  /* 0x2000002fff357230 */ /* 0x000fe20000004100 */
[----:B------:R-:W-:Y:S01]  /*4e90*/  F2FP.F16.F32.PACK_AB R33, R36, R33 ;  /* 0x000000212421723e */ /* 0x000fe200000000ff */
[----:B------:R-:W-:Y:S02]  /*4ea0*/  HADD2.F32 R39, -RZ, R37.H0_H0 ;  /* 0x20000025ff277230 */ /* 0x000fe40000004100 */
[----:B------:R-:W-:Y:S02]  /*4eb0*/  HADD2.F32 R47, -RZ, R47.H1_H1 ;  /* 0x3000002fff2f7230 */ /* 0x000fe40000004100 */
[----:B------:R-:W-:-:S02]  /*4ec0*/  HADD2.F32 R55, -RZ, R102.H0_H0 ;  /* 0x20000066ff377230 */ /* 0x000fc40000004100 */
[-C--:B------:R-:W-:Y:S01]  /*4ed0*/  FMUL.FTZ R102, R53, R116.reuse ;  /* 0x0000007435667220 */ /* 0x080fe20000410000 */
[----:B------:R-:W-:Y:S02]  /*4ee0*/  HADD2.F32 R52, -RZ, R37.H1_H1 ;  /* 0x30000025ff347230 */ /* 0x000fe40000004100 */
[----:B------:R-:W-:Y:S01]  /*4ef0*/  FMUL.FTZ R116, R39, R116 ;  /* 0x0000007427747220 */ /* 0x000fe20000410000 */
[----:B------:R-:W-:Y:S02]  /*4f00*/  HADD2.F32 R45, -RZ, R45.H0_H0 ;  /* 0x2000002dff2d7230 */ /* 0x000fe40000004100 */
[-C--:B------:R-:W-:Y:S01]  /*4f10*/  FMUL.FTZ R103, R47, R55.reuse ;  /* 0x000000372f677220 */ /* 0x080fe20000410000 */
[-C--:B------:R-:W-:Y:S01]  /*4f20*/  FFMA.FTZ R37, R39, R54.reuse, -R102 ;  /* 0x0000003627257223 */ /* 0x080fe20000010866 */
[C---:B------:R-:W-:Y:S01]  /*4f30*/  FMUL.FTZ R104, R52.reuse, R55 ;  /* 0x0000003734687220 */ /* 0x040fe20000410000 */
[----:B------:R-:W-:Y:S01]  /*4f40*/  FFMA.FTZ R39, R53, R54, R116 ;  /* 0x0000003635277223 */ /* 0x000fe20000010074 */
[----:B------:R-:W-:Y:S01]  /*4f50*/  FFMA.FTZ R52, R52, R45, -R103 ;  /* 0x0000002d34347223 */ /* 0x000fe20000010867 */
[----:B------:R-:W-:-:S02]  /*4f60*/  HADD2.F32 R55, -RZ, R44.H0_H0 ;  /* 0x2000002cff377230 */ /* 0x000fc40000004100 */
[----:B------:R-:W-:Y:S01]  /*4f70*/  FFMA.FTZ R54, R47, R45, R104 ;  /* 0x0000002d2f367223 */ /* 0x000fe20000010068 */
[----:B------:R-:W-:Y:S02]  /*4f80*/  HADD2.F32 R53, -RZ, R115.H1_H1 ;  /* 0x30000073ff357230 */ /* 0x000fe40000004100 */
[--C-:B------:R-:W-:Y:S01]  /*4f90*/  HADD2.F32 R45, -RZ, R43.reuse.H0_H0 ;  /* 0x2000002bff2d7230 */ /* 0x100fe20000004100 */
[----:B------:R-:W-:Y:S01]  /*4fa0*/  F2FP.F16.F32.PACK_AB R52, R52, R37 ;  /* 0x000000253434723e */ /* 0x000fe200000000ff */
[--C-:B------:R-:W-:Y:S01]  /*4fb0*/  HADD2.F32 R44, -RZ, R32.reuse.H0_H0 ;  /* 0x20000020ff2c7230 */ /* 0x100fe20000004100 */
[----:B------:R-:W-:Y:S01]  /*4fc0*/  F2FP.F16.F32.PACK_AB R37, R46, R35 ;  /* 0x000000232e25723e */ /* 0x000fe200000000ff */
[----:B------:R-:W-:Y:S02]  /*4fd0*/  HADD2.F32 R43, -RZ, R43.H1_H1 ;  /* 0x3000002bff2b7230 */ /* 0x000fe40000004100 */
[----:B------:R-:W-:Y:S01]  /*4fe0*/  FMUL.FTZ R103, R45, R53 ;  /* 0x000000352d677220 */ /* 0x000fe20000410000 */
[----:B------:R-:W-:-:S02]  /*4ff0*/  HADD2.F32 R32, -RZ, R32.H1_H1 ;  /* 0x30000020ff207230 */ /* 0x000fc40000004100 */
[----:B------:R-:W-:Y:S01]  /*5000*/  FMUL.FTZ R102, R44, R53 ;  /* 0x000000352c667220 */ /* 0x000fe20000410000 */
[----:B------:R-:W-:Y:S02]  /*5010*/  HADD2.F32 R47, -RZ, R114.H1_H1 ;  /* 0x30000072ff2f7230 */ /* 0x000fe40000004100 */
        /* <DEDUP_REMOVED lines=8> */
[----:B------:R-:W-:Y:S01]  /*50a0*/  HADD2.F32 R40, -RZ, R38.H0_H0 ;  /* 0x20000026ff287230 */ /* 0x000fe20000004100 */
[----:B------:R-:W-:Y:S01]  /*50b0*/  F2FP.F16.F32.PACK_AB R39, R54, R39 ;  /* 0x000000273627723e */ /* 0x000fe200000000ff */
[----:B------:R-:W-:-:S02]  /*50c0*/  HADD2.F32 R45, -RZ, R42.H0_H0 ;  /* 0x2000002aff2d7230 */ /* 0x000fc40000004100 */
[----:B------:R-:W-:Y:S02]  /*50d0*/  HADD2.F32 R32, -RZ, R34.H0_H0 ;  /* 0x20000022ff207230 */ /* 0x000fe40000004100 */
[-C--:B------:R-:W-:Y:S01]  /*50e0*/  FMUL.FTZ R53, R40, R115.reuse ;  /* 0x0000007328357220 */ /* 0x080fe20000410000 */
[----:B------:R-:W-:Y:S01]  /*50f0*/  HADD2.F32 R38, -RZ, R38.H1_H1 ;  /* 0x30000026ff267230 */ /* 0x000fe20000004100 */
[----:B------:R-:W-:Y:S01]  /*5100*/  F2FP.F16.F32.PACK_AB R36, R47, R102 ;  /* 0x000000662f24723e */ /* 0x000fe200000000ff */
[----:B------:R-:W-:Y:S02]  /*5110*/  HADD2.F32 R34, -RZ, R34.H1_H1 ;  /* 0x30000022ff227230 */ /* 0x000fe40000004100 */
[----:B------:R-:W-:Y:S01]  /*5120*/  FMUL.FTZ R115, R32, R115 ;  /* 0x0000007320737220 */ /* 0x000fe20000410000 */
[----:B------:R-:W-:Y:S02]  /*5130*/  HADD2.F32 R43, -RZ, R114.H0_H0 ;  /* 0x20000072ff2b7230 */ /* 0x000fe40000004100 */
[----:B------:R-:W-:Y:S01]  /*5140*/  FMUL.FTZ R55, R38, R45 ;  /* 0x0000002d26377220 */ /* 0x000fe20000410000 */
[----:B------:R-:W-:-:S02]  /*5150*/  IMAD.MOV.U32 R35, RZ, RZ, R52 ;  /* 0x000000ffff237224 */ /* 0x000fc400078e0034 */
[----:B------:R-:W-:Y:S01]  /*5160*/  FMUL.FTZ R45, R34, R45 ;  /* 0x0000002d222d7220 */ /* 0x000fe20000410000 */
[-C--:B------:R-:W-:Y:S01]  /*5170*/  FFMA.FTZ R53, R32, R43.reuse, -R53 ;  /* 0x0000002b20357223 */ /* 0x080fe20000010835 */
[----:B------:R-:W-:Y:S01]  /*5180*/  FFMA.FTZ R115, R40, R43, R115 ;  /* 0x0000002b28737223 */ /* 0x000fe20000010073 */
[-C--:B------:R-:W-:Y:S01]  /*5190*/  FFMA.FTZ R34, R34, R41.reuse, -R55 ;  /* 0x0000002922227223 */ /* 0x080fe20000010837 */
[----:B------:R-:W-:Y:S01]  /*51a0*/  FFMA.FTZ R38, R38, R41, R45 ;  /* 0x0000002926267223 */ /* 0x000fe2000001002d */
[----:B------:R-:W-:-:S03]  /*51b0*/  F2FP.F16.F32.PACK_AB R32, R44, R103 ;  /* 0x000000672c20723e */ /* 0x000fc600000000ff */
[----:B------:R-:W-:Y:S02]  /*51c0*/  F2FP.F16.F32.PACK_AB R34, R34, R53 ;  /* 0x000000352222723e */ /* 0x000fe400000000ff */
[----:B------:R-:W-:-:S07]  /*51d0*/  F2FP.F16.F32.PACK_AB R38, R38, R115 ;  /* 0x000000732626723e */ /* 0x000fce00000000ff */
.L_x_9680:
[----:B------:R-:W-:Y:S05]  /*51e0*/  BSYNC B1 ;  /* 0x0000000000017941 */ /* 0x000fea0003800000 */
.L_x_9679:
[----:B-1----:R1:W-:Y:S01]  /*51f0*/  STG.E.128 desc[UR40][R48.64], R32 ;  /* 0x0000002030007986 */ /* 0x0023e2000c101d28 */
[----:B------:R-:W-:-:S13]  /*5200*/  ISETP.GE.AND P4, PT, R50, R107, PT ;  /* 0x0000006b3200720c */ /* 0x000fda0003f86270 */
[----:B------:R-:W-:Y:S05]  /*5210*/  @P4 BRA `(.L_x_9665) ;  /* 0x0000000000844947 */ /* 0x000fea0003800000 */
[--C-:B-1----:R-:W-:Y:S02]  /*5220*/  SHF.R.S32.HI R32, RZ, 0x1f, R50.reuse ;  /* 0x0000001fff207819 */ /* 0x102fe40000011432 */
[----:B------:R-:W-:-:S04]  /*5230*/  IADD3 R50, P4, P5, R4, R100, R50 ;  /* 0x0000006404327210 */ /* 0x000fc80007d9e032 */
[----:B------:R-:W-:Y:S02]  /*5240*/  IADD3.X R51, R60, R51, R32, P4, P5 ;  /* 0x000000333c337210 */ /* 0x000fe400027ea420 */
[----:B------:R-:W-:-:S04]  /*5250*/  LEA R98, P4, R50, R98, 0x1 ;  /* 0x0000006232627211 */ /* 0x000fc800078808ff */
[----:B------:R-:W-:-:S05]  /*5260*/  LEA.HI.X R99, R50, R99, R51, 0x1, P4 ;  /* 0x0000006332637211 */ /* 0x000fca00020f0c33 */
[----:B--2---:R1:W-:Y:S01]  /*5270*/  STG.E.128 desc[UR40][R98.64], R36 ;  /* 0x0000002462007986 */ /* 0x0043e2000c101d28 */
[----:B------:R-:W-:Y:S05]  /*5280*/  BRA `(.L_x_9665) ;  /* 0x0000000000687947 */ /* 0x000fea0003800000 */
.L_x_9648:
[----:B------:R-:W-:-:S06]  /*5290*/  UISETP.NE.AND UP0, UPT, UR44, 0x3, UPT ;  /* 0x000000032c00788c */ /* 0x000fcc000bf05270 */
[----:B------:R-:W-:-:S13]  /*52a0*/  PLOP3.LUT P3, PT, PT, PT, UP0, 0x80, 0x0 ;  /* 0x000000000000781c */ /* 0x000fda0003f6f008 */
[----:B------:R-:W-:Y:S05]  /*52b0*/  @!P3 BRA `(.L_x_9681) ;  /* 0x000000000004b947 */ /* 0x000fea0003800000 */
[----:B------:R-:W-:Y:S01]  /*52c0*/  BPT.TRAP 0x1 ;  /* 0x000000040000795c */ /* 0x000fe20000300000 */
.L_x_9681:
[----:B------:R-:W-:Y:S01]  /*52d0*/  IMAD R95, R2, 0x8, R19 ;  /* 0x00000008025f7824 */ /* 0x000fe200078e0213 */
[----:B------:R-:W-:Y:S01]  /*52e0*/  SHF.L.U32 R106, R201, 0x1f, RZ ;  /* 0x0000001fc96a7819 */ /* 0x000fe200000006ff */
[----:B------:R-:W-:Y:S01]  /*52f0*/  IMAD R97, R27, -0x60, R24 ;  /* 0xffffffa01b617824 */ /* 0x000fe200078e0218 */
[----:B------:R-:W-:Y:S02]  /*5300*/  BSSY B1, `(.L_x_9682) ;  /* 0x0000004000017945 */ /* 0x000fe40003800000 */
[----:B------:R-:W0:Y:S02]  /*5310*/  SYNCS.PHASECHK.TRANS64.TRYWAIT P4, [R95+URZ+0x22890], R106 ;  /* 0x0228906a5f0075a7 */ /* 0x000e24000808017f */
[----:B------:R-:W-:Y:S01]  /*5320*/  VIMNMX R97, R97, 0x60, PT ;  /* 0x0000006061617848 */ /* 0x000fe20003fe0100 */
[----:B0-----:R-:W-:Y:S06]  /*5330*/  @!P4 BRA `(.L_x_9683) ;  /* 0x00000150008cc947 */ /* 0x001fec0003800000 */
.L_x_9945:
[----:B------:R-:W-:Y:S05]  /*5340*/  BSYNC B1 ;  /* 0x0000000000017941 */ /* 0x000fea0003800000 */
.L_x_9682:
[----:B------:R-:W-:Y:S01]  /*5350*/  ISETP.GE.AND P4, PT, R18, R97, PT ;  /* 0x000000611200720c */ /* 0x000fe20003f86270 */
[----:B------:R-:W-:-:S12]  /*5360*/  BSSY B1, `(.L_x_9684) ;  /* 0x0000006000017945 */ /* 0x000fd80003800000 */
[----:B------:R-:W-:Y:S05]  /*5370*/  @P4 BRA `(.L_x_9685) ;  /* 0x0000000000104947 */ /* 0x000fea0003800000 */
[----:B------:R-:W1:Y:S04]  /*5380*/  @!P1 LDS.128 R32, [R104] ;  /* 0x0000000068209984 */ /* 0x000e680000000c00 */
[----:B------:R-:W2:Y:S04]  /*5390*/  @!P2 LDS.128 R36, [R103] ;  /* 0x000000006724a984 */ /* 0x000ea80000000c00 */
[----:B-1----:R1:W-:Y:S04]  /*53a0*/  @!P1 STG.E.128 desc[UR40][R42.64], R32 ;  /* 0x000000202a009986 */ /* 0x0023e8000c101d28 */
[----:B--2---:R1:W-:Y:S02]  /*53b0*/  @!P2 STG.E.128 desc[UR40][R42.64+0x40], R36 ;  /* 0x000040242a00a986 */ /* 0x0043e4000c101d28 */
.L_x_9685:
[----:B------:R-:W-:Y:S05]  /*53c0*/  BSYNC B1 ;  /* 0x0000000000017941 */ /* 0x000fea0003800000 */
.L_x_9684:
[----:B------:R-:W-:-:S13]  /*53d0*/  ISETP.GE.AND P4, PT, R216, R97, PT ;  /* 0x00000061d800720c */ /* 0x000fda0003f86270 */
[----:B------:R-:W-:Y:S05]  /*53e0*/  @P4 BRA `(.L_x_9665) ;  /* 0x0000000000104947 */ /* 0x000fea0003800000 */
[----:B-1----:R-:W1:Y:S04]  /*53f0*/  @!P1 LDS.128 R32, [R104+0x2000] ;  /* 0x0020000068209984 */ /* 0x002e680000000c00 */
[----:B------:R-:W2:Y:S04]  /*5400*/  @!P2 LDS.128 R36, [R103+0x2000] ;  /* 0x002000006724a984 */ /* 0x000ea80000000c00 */
[----:B-1----:R1:W-:Y:S04]  /*5410*/  @!P1 STG.E.128 desc[UR40][R40.64], R32 ;  /* 0x0000002028009986 */ /* 0x0023e8000c101d28 */
[----:B--2---:R1:W-:Y:S02]  /*5420*/  @!P2 STG.E.128 desc[UR40][R40.64+0x40], R36 ;  /* 0x000040242800a986 */ /* 0x0043e4000c101d28 */
.L_x_9665:
[----:B------:R-:W-:Y:S05]  /*5430*/  BSYNC B0 ;  /* 0x0000000000007941 */ /* 0x000fea0003800000 */
.L_x_9647:
[----:B-1234-:R-:W1:Y:S01]  /*5440*/  S2R R32, SR_TID.X ;  /* 0x0000000000207919 */ /* 0x01ee620000002100 */
        /* <DEDUP_REMOVED lines=16> */
.L_x_9687:
[----:B------:R-:W-:Y:S05]  /*5550*/  BSYNC B0 ;  /* 0x0000000000007941 */ /* 0x000fea0003800000 */
.L_x_9686:
[----:B------:R-:W2:Y:S01]  /*5560*/  SYNCS.PHASECHK.TRANS64.TRYWAIT P3, [R95+URZ+0x228b0], R106 ;  /* 0x0228b06a5f0075a7 */ /* 0x000ea2000806017f */
[----:B------:R-:W-:Y:S01]  /*5570*/  IMAD R41, R2, 0x6000, R89 ;  /* 0x0000600002297824 */ /* 0x000fe200078e0259 */
[----:B------:R-:W-:Y:S01]  /*5580*/  ULDC UR45, c[0x0][0x320] ;  /* 0x0000c800002d7ab9 */ /* 0x000fe20000000800 */
[----:B------:R-:W-:Y:S01]  /*5590*/  ULDC.64 UR42, c[0x0][0x328] ;  /* 0x0000ca00002a7ab9 */ /* 0x000fe20000000a00 */
[----:B------:R-:W-:Y:S01]  /*55a0*/  ULDC.64 UR38, c[0x0][0x318] ;  /* 0x0000c60000267ab9 */ /* 0x000fe20000000a00 */
[----:B------:R-:W-:Y:S01]  /*55b0*/  BSSY B0, `(.L_x_9688) ;  /* 0x0000003000007945 */ /* 0x000fe20003800000 */
[----:B------:R-:W-:-:S03]  /*55c0*/  IMAD.IADD R40, R88, 0x1, R41 ;  /* 0x0000000158287824 */ /* 0x000fc600078e0229 */
[----:B--2---:R-:W-:Y:S05]  /*55d0*/  @!P3 BRA `(.L_x_9689) ;  /* 0x0000014c00f8b947 */ /* 0x004fea0003800000 */
.L_x_9946:
[----:B------:R-:W-:Y:S05]  /*55e0*/  BSYNC B0 ;  /* 0x0000000000007941 */ /* 0x000fea0003800000 */
.L_x_9688:
[----:B------:R-:W-:Y:S01]  /*55f0*/  ISETP.GE.AND P3, PT, R18, R97, PT ;  /* 0x000000611200720c */ /* 0x000fe20003f66270 */
[----:B------:R-:W-:Y:S01]  /*5600*/  BSSY B0, `(.L_x_9690) ;  /* 0x0000025000007945 */ /* 0x000fe20003800000 */
[----:B------:R-:W-:Y:S02]  /*5610*/  IMAD R41, R41, 0x2, R25 ;  /* 0x0000000229297824 */ /* 0x000fe400078e0219 */
[----:B------:R-:W-:-:S04]  /*5620*/  IMAD.WIDE R36, R27, 0x60, R58 ;  /* 0x000000601b247825 */ /* 0x000fc800078e023a */
[----:B------:R-:W-:-:S05]  /*5630*/  IMAD R40, R40, 0x2, R25 ;  /* 0x0000000228287824 */ /* 0x000fca00078e0219 */
[----:B------:R-:W-:Y:S05]  /*5640*/  @P3 BRA `(.L_x_9691) ;  /* 0x0000000000803947 */ /* 0x000fea0003800000 */
[----:B------:R-:W-:Y:S02]  /*5650*/  IMAD R35, R37, UR42, RZ ;  /* 0x0000002a25237c24 */ /* 0x000fe4000f8e02ff */
[----:B-1----:R-:W-:Y:S02]  /*5660*/  IMAD.MOV.U32 R32, RZ, RZ, R6 ;  /* 0x000000ffff207224 */ /* 0x002fe400078e0006 */
[----:B------:R-:W-:Y:S02]  /*5670*/  IMAD.MOV.U32 R33, RZ, RZ, R92 ;  /* 0x000000ffff217224 */ /* 0x000fe400078e005c */
[C---:B------:R-:W-:Y:S02]  /*5680*/  IMAD R35, R36.reuse, UR43, R35 ;  /* 0x0000002b24237c24 */ /* 0x040fe4000f8e0223 */
[----:B------:R-:W-:-:S04]  /*5690*/  IMAD.WIDE.U32 R32, R36, UR42, R32 ;  /* 0x0000002a24207c25 */ /* 0x000fc8000f8e0020 */
[----:B------:R-:W-:Y:S01]  /*56a0*/  IMAD.IADD R33, R33, 0x1, R35 ;  /* 0x0000000121217824 */ /* 0x000fe200078e0223 */
[----:B------:R-:W-:-:S04]  /*56b0*/  LEA R38, P3, R32, UR38, 0x1 ;  /* 0x0000002620267c11 */ /* 0x000fc8000f8608ff */
[----:B------:R-:W-:Y:S02]  /*56c0*/  LEA.HI.X R39, R32, UR39, R33, 0x1, P3 ;  /* 0x0000002720277c11 */ /* 0x000fe400098f0c21 */
[----:B------:R-:W-:-:S13]  /*56d0*/  ISETP.GE.AND P3, PT, R16, UR45, PT ;  /* 0x0000002d10007c0c */ /* 0x000fda000bf66270 */
[----:B------:R-:W1:Y:S04]  /*56e0*/  @!P3 LDS.128 R32, [R41] ;  /* 0x000000002920b984 */ /* 0x000e680000000c00 */
[----:B-1----:R-:W-:Y:S01]  /*56f0*/  @!P3 STG.E.128 desc[UR40][R38.64], R32 ;  /* 0x000000202600b986 */ /* 0x002fe2000c101d28 */
[----:B------:R-:W-:-:S13]  /*5700*/  ISETP.GE.AND P3, PT, R0, UR45, PT ;  /* 0x0000002d00007c0c */ /* 0x000fda000bf66270 */
[----:B------:R-:W1:Y:S04]  /*5710*/  @!P3 LDS.128 R32, [R40] ;  /* 0x000000002820b984 */ /* 0x000e680000000c00 */
[----:B-1----:R-:W-:Y:S01]  /*5720*/  @!P3 STG.E.128 desc[UR40][R38.64+0x40], R32 ;  /* 0x000040202600b986 */ /* 0x002fe2000c101d28 */
[----:B------:R-:W-:-:S13]  /*5730*/  ISETP.GE.AND P3, PT, R62, UR45, PT ;  /* 0x0000002d3e007c0c */ /* 0x000fda000bf66270 */
[----:B------:R-:W1:Y:S04]  /*5740*/  @!P3 LDS.128 R32, [R41+0x3000] ;  /* 0x003000002920b984 */ /* 0x000e680000000c00 */
        /* <DEDUP_REMOVED lines=10> */
[----:B------:R-:W-:-:S13]  /*57f0*/  ISETP.NE.AND P3, PT, R94, RZ, PT ;  /* 0x000000ff5e00720c */ /* 0x000fda0003f65270 */
[----:B------:R-:W1:Y:S04]  /*5800*/  @P3 LDS.128 R32, [R41+0x9000] ;  /* 0x0090000029203984 */ /* 0x000e680000000c00 */
[----:B-1----:R-:W-:Y:S01]  /*5810*/  @P3 STG.E.128 desc[UR40][R38.64+0x180], R32 ;  /* 0x0001802026003986 */ /* 0x002fe2000c101d28 */
[----:B------:R-:W-:-:S13]  /*5820*/  ISETP.NE.AND P3, PT, R93, RZ, PT ;  /* 0x000000ff5d00720c */ /* 0x000fda0003f65270 */
[----:B------:R-:W1:Y:S04]  /*5830*/  @P3 LDS.128 R32, [R40+0x9000] ;  /* 0x0090000028203984 */ /* 0x000e680000000c00 */
[----:B-1----:R3:W-:Y:S02]  /*5840*/  @P3 STG.E.128 desc[UR40][R38.64+0x1c0], R32 ;  /* 0x0001c02026003986 */ /* 0x0027e4000c101d28 */
.L_x_9691:
[----:B------:R-:W-:Y:S05]  /*5850*/  BSYNC B0 ;  /* 0x0000000000007941 */ /* 0x000fea0003800000 */
.L_x_9690:
[----:B------:R-:W-:Y:S01]  /*5860*/  ISETP.GE.AND P3, PT, R216, R97, PT ;  /* 0x00000061d800720c */ /* 0x000fe20003f66270 */
[----:B------:R-:W-:-:S12]  /*5870*/  BSSY B0, `(.L_x_9692) ;  /* 0x0000024000007945 */ /* 0x000fd80003800000 */
[----:B------:R-:W-:Y:S05]  /*5880*/  @P3 BRA `(.L_x_9693) ;  /* 0x0000000000883947 */ /* 0x000fea0003800000 */
[----:B---3--:R-:W-:Y:S01]  /*5890*/  IADD3 R35, P3, R36, 0x40, RZ ;  /* 0x0000004024237810 */ /* 0x008fe20007f7e0ff */
[----:B-1----:R-:W-:Y:S02]  /*58a0*/  IMAD.MOV.U32 R32, RZ, RZ, R6 ;  /* 0x000000ffff207224 */ /* 0x002fe400078e0006 */
[----:B------:R-:W-:Y:S02]  /*58b0*/  IMAD.MOV.U32 R33, RZ, RZ, R92 ;  /* 0x000000ffff217224 */ /* 0x000fe400078e005c */
        /* <DEDUP_REMOVED lines=30> */
[----:B-1----:R4:W-:Y:S02]  /*5aa0*/  @P3 STG.E.128 desc[UR40][R36.64+0x1c0], R32 ;  /* 0x0001c02024003986 */ /* 0x0029e4000c101d28 */
.L_x_9693:
[----:B------:R-:W-:Y:S05]  /*5ab0*/  BSYNC B0 ;  /* 0x0000000000007941 */ /* 0x000fea0003800000 */
.L_x_9692:
[----:B------:R-:W-:Y:S01]  /*5ac0*/  @!PT LDS RZ, [RZ] ;  /* 0x00000000fffff984 */ /* 0x000fe20000000800 */
[----:B------:R-:W-:Y:S01]  /*5ad0*/  @!PT LDS RZ, [RZ] ;  /* 0x00000000fffff984 */ /* 0x000fe20000000800 */
[----:B------:R-:W-:Y:S01]  /*5ae0*/  @!PT LDS RZ, [RZ] ;  /* 0x00000000fffff984 */ /* 0x000fe20000000800 */
[----:B------:R-:W-:Y:S01]  /*5af0*/  @!PT LDS RZ, [RZ] ;  /* 0x00000000fffff984 */ /* 0x000fe20000000800 */
[----:B------:R5:W-:Y:S06]  /*5b00*/  MEMBAR.ALL.CTA ;  /* 0x0000000000007992 */ /* 0x000bec0000008000 */
[----:B-----5:R-:W5:Y:S02]  /*5b10*/  FENCE.VIEW.ASYNC.S ;  /* 0x00000000000073c6 */ /* 0x020f640000000000 */
[----:B-----5:R1:W-:Y:S01]  /*5b20*/  BAR.SYNC.DEFER_BLOCKING R73, 0x80 ;  /* 0x000200490000751d */ /* 0x0203e20000010000 */
[----:B------:R-:W-:Y:S01]  /*5b30*/  ISETP.NE.AND P5, PT, R96, RZ, PT ;  /* 0x000000ff6000720c */ /* 0x000fe20003fa5270 */
[----:B------:R-:W-:-:S02]  /*5b40*/  VIADD R2, R2, 0x1 ;  /* 0x0000000102027836 */ /* 0x000fc40000000000 */
[----:B0-2---:R-:W-:-:S03]  /*5b50*/  @!P4 VIADD R95, R95, 0x228c0 ;  /* 0x000228c05f5fc836 */ /* 0x005fc60000000000 */
[C---:B------:R-:W-:Y:S02]  /*5b60*/  ISETP.NE.AND P3, PT, R2.reuse, 0x2, PT ;  /* 0x000000020200780c */ /* 0x040fe40003f65270 */
[----:B------:R-:W-:Y:S02]  /*5b70*/  @!P4 PRMT R95, RZ, 0x654, R95 ;  /* 0x00000654ff5fc816 */ /* 0x000fe4000000005f */
[----:B-1-34-:R-:W-:Y:S02]  /*5b80*/  SEL R32, RZ, 0x1, P3 ;  /* 0x00000001ff207807 */ /* 0x01afe40001800000 */
[----:B------:R-:W-:Y:S02]  /*5b90*/  SEL R2, R2, RZ, P3 ;  /* 0x000000ff02027207 */ /* 0x000fe40001800000 */
[----:B------:R-:W-:Y:S01]  /*5ba0*/  LOP3.LUT R201, R201, R32, RZ, 0x3c, !PT ;  /* 0x00000020c9c97212 */ /* 0x000fe200078e3cff */
[----:B------:R0:W-:Y:S01]  /*5bb0*/  @!P4 SYNCS.ARRIVE.TRANS64.RED.A1T0 RZ, [R95+URZ], RZ ;  /* 0x000000ff5fffc9a7 */ /* 0x0001e2000810043f */
[----:B------:R-:W-:Y:S05]  /*5bc0*/  @P5 BRA `(.L_x_9694) ;  /* 0xffffffcc00685947 */ /* 0x000fea000383ffff */
[----:B------:R-:W1:Y:S01]  /*5bd0*/  S2R R33, SR_TID.X ;  /* 0x0000000000217919 */ /* 0x000e620000002100 */
[----:B------:R-:W-:Y:S02]  /*5be0*/  PLOP3.LUT P0, PT, PT, PT, PT, 0x8, 0x0 ;  /* 0x000000000000781c */ /* 0x000fe40003f0e170 */
[----:B-1----:R-:W-:-:S04]  /*5bf0*/  SHF.R.U32.HI R33, RZ, 0x7, R33 ;  /* 0x00000007ff217819 */ /* 0x002fc80000011621 */
[----:B------:R-:W-:-:S13]  /*5c00*/  ISETP.NE.AND P5, PT, R33, 0x1, PT ;  /* 0x000000012100780c */ /* 0x000fda0003fa5270 */
[----:B------:R-:W-:Y:S06]  /*5c10*/  @!P5 BAR.ARV 0x9, 0x100 ;  /* 0x024400000000db1d */ /* 0x000fec0000002000 */
.L_x_9642:
[----:B------:R-:W-:Y:S01]  /*5c20*/  IMAD.MOV.U32 R0, RZ, RZ, RZ ;  /* 0x000000ffff007224 */ /* 0x000fe200078e00ff */
[----:B------:R-:W-:Y:S06]  /*5c30*/  @P0 BRA `(.L_x_9695) ;  /* 0x00000000000c0947 */ /* 0x000fec0003800000 */
[----:B------:R-:W1:Y:S01]  /*5c40*/  FENCE.VIEW.ASYNC.G ;  /* 0x00000000000073c6 */ /* 0x000e620000000100 */
[----:B------:R-:W-:Y:S05]  /*5c50*/  WARPSYNC.ALL ;  /* 0x0000000000007948 */ /* 0x000fea0003800000 */
[----:B-1----:R-:W-:Y:S06]  /*5c60*/  BAR.ARV 0xc, 0x180 ;  /* 0x0306000000007b1d */ /* 0x002fec0000002000 */
.L_x_9695:
[----:B------:R-:W-:Y:S01]  /*5c70*/  ISETP.NE.AND P0, PT, R29, RZ, PT ;  /* 0x000000ff1d00720c */ /* 0x000fe20003f05270 */
[----:B------:R-:W-:-:S12]  /*5c80*/  BSSY B0, `(.L_x_9696) ;  /* 0x000001f000007945 */ /* 0x000fd80003800000 */
        /* <DEDUP_REMOVED lines=30> */
.L_x_9697:
[----:B------:R-:W-:Y:S05]  /*5e70*/  BSYNC B0 ;  /* 0x0000000000007941 */ /* 0x000fea0003800000 */
.L_x_9696:
        /* <DEDUP_REMOVED lines=71> */
[----:B------:R-:W0:Y:S01]  /*62f0*/  S2R R0, SR_TID.X ;  /* 0x0000000000007919 */ /* 0x000e220000002100 */
[----:B------:R-:W-:Y:S01]  /*6300*/  UMOV UR4, 0xffffffff ;  /* 0xffffffff00047882 */ /* 0x000fe20000000000 */
[----:B0-----:R-:W-:-:S05]  /*6310*/  VIADD R29, R0, 0xffffff80 ;  /* 0xffffff80001d7836 */ /* 0x001fca0000000000 */
[----:B------:R-:W-:-:S04]  /*6320*/  SHF.R.S32.HI R30, RZ, 0x1f, R29 ;  /* 0x0000001fff1e7819 */ /* 0x000fc8000001141d */
[----:B------:R-:W-:-:S04]  /*6330*/  LEA.HI R13, R30, R29, RZ, 0x7 ;  /* 0x0000001d1e0d7211 */ /* 0x000fc800078f38ff */
[----:B------:R-:W-:Y:S01]  /*6340*/  SHF.R.S32.HI R13, RZ, 0x7, R13 ;  /* 0x00000007ff0d7819 */ /* 0x000fe2000001140d */
[----:B------:R-:W-:Y:S06]  /*6350*/  BRA.DIV UR4, `(.L_x_9699) ;  /* 0x0000014204ac7947 */ /* 0x000fec000b800000 */
[----:B------:R0:W1:Y:S02]  /*6360*/  SHFL.IDX PT, R14, R13, RZ, 0x1f ;  /* 0x00001fff0d0e7589 */ /* 0x00006400000e0000 */
.L_x_9949:
[----:B-1----:R-:W-:Y:S01]  /*6370*/  LEA.HI R0, R14, R14, RZ, 0x1 ;  /* 0x0000000e0e007211 */ /* 0x002fe200078f08ff */
[----:B------:R-:W-:Y:S01]  /*6380*/  VIADD R24, R19, 0x18400 ;  /* 0x0001840013187836 */ /* 0x000fe20000000000 */
[----:B------:R-:W-:Y:S02]  /*6390*/  BSSY B6, `(.L_x_9700) ;  /* 0x0000018000067945 */ /* 0x000fe40003800000 */
[----:B------:R-:W-:Y:S02]  /*63a0*/  LOP3.LUT R3, R0, 0x1e, RZ, 0xc0, !PT ;  /* 0x0000001e00037812 */ /* 0x000fe400078ec0ff */
[----:B------:R-:W-:-:S03]  /*63b0*/  LOP3.LUT P0, RZ, R24, 0x1bf, RZ, 0xc0, !PT ;  /* 0x000001bf18ff7812 */ /* 0x000fc6000780c0ff */
[----:B------:R-:W-:-:S04]  /*63c0*/  IMAD.IADD R3, R14, 0x1, -R3 ;  /* 0x000000010e037824 */ /* 0x000fc800078e0a03 */
[----:B------:R-:W-:-:S05]  /*63d0*/  IMAD R3, R3, 0x2000, R24 ;  /* 0x0000200003037824 */ /* 0x000fca00078e0218 */
[----:B------:R-:W-:-:S04]  /*63e0*/  SHF.R.U32.HI R3, RZ, 0x4, R3 ;  /* 0x00000004ff037819 */ /* 0x000fc80000011603 */
[----:B------:R-:W-:Y:S01]  /*63f0*/  LOP3.LUT R28, R3, 0x3fff, RZ, 0xc0, !PT ;  /* 0x00003fff031c7812 */ /* 0x000fe200078ec0ff */
[----:B------:R-:W-:Y:S06]  /*6400*/  @!P0 BRA `(.L_x_9701) ;  /* 0x0000000000408947 */ /* 0x000fec0003800000 */
[----:B------:R-:W-:Y:S01]  /*6410*/  MOV R14, 0x0 ;  /* 0x00000000000e7802 */ /* 0x000fe20000000f00 */
[----:B------:R-:W-:Y:S01]  /*6420*/  ULDC.64 UR4, c[0x4][0x118] ;  /* 0x0100460000047ab9 */ /* 0x000fe20000000a00 */
[----:B------:R-:W-:Y:S01]  /*6430*/  ULDC.64 UR6, c[0x4][0x120] ;  /* 0x0100480000067ab9 */ /* 0x000fe20000000a00 */
[----:B------:R-:W-:Y:S02]  /*6440*/  IMAD.U32 R4, RZ, RZ, UR4 ;  /* 0x00000004ff047e24 */ /* 0x000fe4000f8e00ff */
[----:B------:R-:W-:Y:S01]  /*6450*/  IMAD.U32 R5, RZ, RZ, UR5 ;  /* 0x00000005ff057e24 */ /* 0x000fe2000f8e00ff */
[----:B------:R-:W1:Y:S01]  /*6460*/  LDC.64 R14, c[0x4][R14] ;  /* 0x010000000e0e7b82 */ /* 0x000e620000000a00 */
[----:B------:R-:W-:Y:S01]  /*6470*/  ULDC.64 UR4, c[0x4][0x38] ;  /* 0x01000e0000047ab9 */ /* 0x000fe20000000a00 */
        /* <DEDUP_REMOVED lines=8> */
[----:B-1---5:R-:W-:Y:S05]  /*6500*/  CALL.ABS.NOINC R14 ;  /* 0x000000000e007343 */ /* 0x022fea0003c00000 */
.L_x_9701:
[----:B------:R-:W-:Y:S05]  /*6510*/  BSYNC B6 ;  /* 0x0000000000067941 */ /* 0x000fea0003800000 */
.L_x_9700:
        /* <DEDUP_REMOVED lines=12> */
.L_x_9705:
[----:B--2---:R2:W3:Y:S02]  /*65e0*/  SYNCS.PHASECHK.TRANS64.TRYWAIT P0, [R19+URZ+0x22800], R0 ;  /* 0x02280000130075a7 */ /* 0x0044e4000800017f */
[----:B---3--:R-:W-:Y:S05]  /*65f0*/  @!P0 NANOSLEEP.SYNCS 0x989680 ;  /* 0x009896800000895d */ /* 0x008fea0003900000 */
[----:B------:R-:W3:Y:S02]  /*6600*/  @!P0 SYNCS.PHASECHK.TRANS64 P0, [R19+URZ+0x22800], R0 ;  /* 0x02280000130085a7 */ /* 0x000ee4000800007f */
[----:B---3--:R-:W-:Y:S05]  /*6610*/  @!P0 BRA `(.L_x_9705) ;  /* 0xfffffffc00f08947 */ /* 0x008fea000383ffff */
.L_x_9704:
[----:B------:R-:W-:Y:S05]  /*6620*/  BSYNC B0 ;  /* 0x0000000000007941 */ /* 0x000fea0003800000 */
.L_x_9703:
[----:B------:R-:W-:Y:S05]  /*6630*/  BRA `(.L_x_9706) ;  /* 0x0000002000a47947 */ /* 0x000fea0003800000 */
.L_x_9702:
[----:B-----5:R-:W-:Y:S01]  /*6640*/  SHF.R.S32.HI R0, RZ, 0x1f, R154 ;  /* 0x0000001fff007819 */ /* 0x020fe2000001149a */
[----:B------:R-:W-:Y:S01]  /*6650*/  ULDC.64 UR4, c[0x0][0x3f8] ;  /* 0x0000fe0000047ab9 */ /* 0x000fe20000000a00 */
[----:B------:R-:W-:Y:S01]  /*6660*/  ULDC.64 UR6, c[0x0][0x408] ;  /* 0x0001020000067ab9 */ /* 0x000fe20000000a00 */
[----:B------:R-:W-:Y:S01]  /*6670*/  LOP3.LUT P0, RZ, R24, 0x3ff, RZ, 0xc0, !PT ;  /* 0x000003ff18ff7812 */ /* 0x000fe2000780c0ff */
[----:B------:R-:W-:Y:S01]  /*6680*/  IMAD.WIDE.U32 R4, R154, UR4, RZ ;  /* 0x000000049a047c25 */ /* 0x000fe2000f8e00ff */
[----:B------:R-:W-:Y:S03]  /*6690*/  BSSY B6, `(.L_x_9707) ;  /* 0x000001f000067945 */ /* 0x000fe60003800000 */
[C---:B------:R-:W-:Y:S02]  /*66a0*/  IMAD R3, R0.reuse, UR4, RZ ;  /* 0x0000000400037c24 */ /* 0x040fe4000f8e02ff */
[----:B------:R-:W-:-:S02]  /*66b0*/  IMAD R9, R0, UR6, RZ ;  /* 0x0000000600097c24 */ /* 0x000fc4000f8e02ff */
        /* <DEDUP_REMOVED lines=19> */
[----:B------:R-:W-:Y:S01]  /*67f0*/  IMAD.U32 R6, RZ, RZ, UR6 ;  /* 0x00000006ff067e24 */ /* 0x000fe2000f8e00ff */
[----:B------:R-:W-:Y:S01]  /*6800*/  MOV R10, UR4 ;  /* 0x00000004000a7c02 */ /* 0x000fe20008000f00 */
[----:B------:R-:W-:-:S02]  /*6810*/  IMAD.U32 R7, RZ, RZ, UR7 ;  /* 0x00000007ff077e24 */ /* 0x000fc4000f8e00ff */
[----:B------:R-:W-:Y:S02]  /*6820*/  IMAD.U32 R11, RZ, RZ, UR5 ;  /* 0x00000005ff0b7e24 */ /* 0x000fe4000f8e00ff */
[----:B------:R-:W-:Y:S02]  /*6830*/  IMAD.MOV.U32 R8, RZ, RZ, 0x70 ;  /* 0x00000070ff087424 */ /* 0x000fe400078e00ff */
[----:B------:R-:W-:Y:S02]  /*6840*/  IMAD.MOV.U32 R12, RZ, RZ, 0x1 ;  /* 0x00000001ff0c7424 */ /* 0x000fe400078e00ff */
[----:B0-----:R-:W-:-:S07]  /*6850*/  IMAD.MOV.U32 R13, RZ, RZ, RZ ;  /* 0x000000ffff0d7224 */ /* 0x001fce00078e00ff */
[----:B------:R-:W-:-:S07]  /*6860*/  LEPC R20, `(.L_x_9708) ;  /* 0x000000001014794e */ /* 0x000fce0000000000 */
[----:B-1----:R-:W-:Y:S05]  /*6870*/  CALL.ABS.NOINC R14 ;  /* 0x000000000e007343 */ /* 0x002fea0003c00000 */
.L_x_9708:
[----:B------:R-:W-:Y:S05]  /*6880*/  BSYNC B6 ;  /* 0x0000000000067941 */ /* 0x000fea0003800000 */
.L_x_9707:
[----:B------:R-:W-:Y:S01]  /*6890*/  LEA.HI R29, R30, R29, RZ, 0x2 ;  /* 0x0000001d1e1d7211 */ /* 0x000fe200078f10ff */
[----:B------:R-:W-:Y:S01]  /*68a0*/  ULDC.U8 UR4, c[0x0][0x410] ;  /* 0x0001040000047ab9 */ /* 0x000fe20000000000 */
[----:B------:R-:W-:Y:S01]  /*68b0*/  BSSY B0, `(.L_x_9709) ;  /* 0x00001f9000007945 */ /* 0x000fe20003800000 */
[----:B------:R-:W-:Y:S01]  /*68c0*/  ISETP.NE.AND P0, PT, RZ, UR4, PT ;  /* 0x00000004ff007c0c */ /* 0x000fe2000bf05270 */
[----:B------:R-:W-:Y:S01]  /*68d0*/  IMAD R4, R153, 0x80, R18 ;  /* 0x0000008099047824 */ /* 0x000fe200078e0212 */
[----:B------:R-:W-:-:S04]  /*68e0*/  SHF.R.S32.HI R29, RZ, 0x1f, R29 ;  /* 0x0000001fff1d7819 */ /* 0x000fc8000001141d */
[----:B------:R-:W-:-:S04]  /*68f0*/  LEA.HI R29, R29, R18, RZ, 0x3 ;  /* 0x000000121d1d7211 */ /* 0x000fc800078f18ff */
[----:B------:R-:W-:-:S05]  /*6900*/  LOP3.LUT R29, R29, 0xfffffff8, RZ, 0xc0, !PT ;  /* 0xfffffff81d1d7812 */ /* 0x000fca00078ec0ff */
[----:B------:R-:W-:Y:S01]  /*6910*/  IMAD.IADD R29, R18, 0x1, -R29 ;  /* 0x00000001121d7824 */ /* 0x000fe200078e0a1d */
[----:B------:R-:W-:Y:S06]  /*6920*/  @!P0 BRA `(.L_x_9710) ;  /* 0x0000001000048947 */ /* 0x000fec0003800000 */
[----:B------:R-:W-:-:S03]  /*6930*/  UMOV UR4, 0xffffffff ;  /* 0xffffffff00047882 */ /* 0x000fc60000000000 */
[----:B------:R-:W-:Y:S05]  /*6940*/  BRA.DIV UR4, `(.L_x_9711) ;  /* 0x0000013e04547947 */ /* 0x000fea000b800000 */
[----:B------:R1:W2:Y:S04]  /*6950*/  SHFL.IDX PT, R3, R25, RZ, 0x1c1f ;  /* 0x001c1fff19037589 */ /* 0x0002a800000e0000 */
[----:B------:R1:W3:Y:S04]  /*6960*/  SHFL.IDX PT, R0, R24, RZ, 0x1c1f ;  /* 0x001c1fff18007589 */ /* 0x0002e800000e0000 */
[----:B------:R1:W4:Y:S04]  /*6970*/  SHFL.IDX PT, R5, R27, RZ, 0x1c1f ;  /* 0x001c1fff1b057589 */ /* 0x00032800000e0000 */
[----:B------:R1:W0:Y:S02]  /*6980*/  SHFL.IDX PT, R14, R26, RZ, 0x1c1f ;  /* 0x001c1fff1a0e7589 */ /* 0x00022400000e0000 */
.L_x_9955:
[----:B------:R-:W-:Y:S01]  /*6990*/  ULDC UR4, c[0x0][0x448] ;  /* 0x0001120000047ab9 */ /* 0x000fe20000000800 */
[----:B------:R-:W-:Y:S01]  /*69a0*/  IMAD.SHL.U32 R6, R29, 0x40, RZ ;  /* 0x000000401d067824 */ /* 0x000fe200078e00ff */
[----:B------:R-:W-:Y:S01]  /*69b0*/  BSSY B1, `(.L_x_9712) ;  /* 0x0000029000017945 */ /* 0x000fe20003800000 */
[----:B-1----:R-:W-:Y:S01]  /*69c0*/  IMAD R26, R155, UR4, RZ ;  /* 0x000000049b1a7c24 */ /* 0x002fe2000f8e02ff */
[----:B------:R-:W-:Y:S02]  /*69d0*/  LOP3.LUT P0, RZ, R29, 0x4, RZ, 0xc0, !PT ;  /* 0x000000041dff7812 */ /* 0x000fe4000780c0ff */
[----:B------:R-:W-:Y:S02]  /*69e0*/  CS2R R10, SRZ ;  /* 0x00000000000a7805 */ /* 0x000fe4000001ff00 */
[----:B------:R-:W-:Y:S02]  /*69f0*/  LOP3.LUT R7, R6, 0x1c0, RZ, 0xc0, !PT ;  /* 0x000001c006077812 */ /* 0x000fe400078ec0ff */
[----:B------:R-:W-:-:S02]  /*6a00*/  CS2R R20, SRZ ;  /* 0x0000000000147805 */ /* 0x000fc4000001ff00 */
[----:B------:R-:W-:Y:S01]  /*6a10*/  ISETP.GE.AND P1, PT, R4, R26, PT ;  /* 0x0000001a0400720c */ /* 0x000fe20003f26270 */
[----:B------:R-:W-:Y:S01]  /*6a20*/  IMAD R26, R153, -0x80, R26 ;  /* 0xffffff80991a7824 */ /* 0x000fe200078e021a */
[----:B------:R-:W-:Y:S02]  /*6a30*/  LEA.HI R6, R217, R217, RZ, 0x1 ;  /* 0x000000d9d9067211 */ /* 0x000fe400078f08ff */
[----:B------:R-:W-:Y:S02]  /*6a40*/  LOP3.LUT R8, R7, 0x18, R16, 0xf8, !PT ;  /* 0x0000001807087812 */ /* 0x000fe400078ef810 */
[----:B------:R-:W-:Y:S02]  /*6a50*/  LOP3.LUT R6, R6, 0xfffffffe, RZ, 0xc0, !PT ;  /* 0xfffffffe06067812 */ /* 0x000fe400078ec0ff */
[----:B------:R-:W-:-:S03]  /*6a60*/  SHF.R.U32.HI R7, RZ, 0x3, R7 ;  /* 0x00000003ff077819 */ /* 0x000fc60000011607 */
[----:B------:R-:W-:Y:S01]  /*6a70*/  IMAD.IADD R30, R217, 0x1, -R6 ;  /* 0x00000001d91e7824 */ /* 0x000fe200078e0a06 */
[----:B------:R-:W-:Y:S02]  /*6a80*/  LOP3.LUT R27, R8, R7, RZ, 0x3c, !PT ;  /* 0x00000007081b7212 */ /* 0x000fe400078e3cff */
[----:B------:R-:W-:Y:S02]  /*6a90*/  CS2R R8, SRZ ;  /* 0x0000000000087805 */ /* 0x000fe4000001ff00 */
[----:B------:R-:W-:Y:S02]  /*6aa0*/  CS2R R6, SRZ ;  /* 0x0000000000067805 */ /* 0x000fe4000001ff00 */
[----:B------:R-:W-:Y:S01]  /*6ab0*/  SHF.L.U32 R30, R30, 0x1f, RZ ;  /* 0x0000001f1e1e7819 */ /* 0x000fe200000006ff */
[----:B------:R-:W-:Y:S06]  /*6ac0*/  @P1 BRA `(.L_x_9713) ;  /* 0x00000000005c1947 */ /* 0x000fec0003800000 */
[----:B------:R-:W-:Y:S01]  /*6ad0*/  ULDC UR4, c[0x0][0x3f4] ;  /* 0x0000fd0000047ab9 */ /* 0x000fe20000000800 */
[----:B0-----:R-:W-:Y:S01]  /*6ae0*/  IMAD.SHL.U32 R13, R202, 0x2, RZ ;  /* 0x00000002ca0d7824 */ /* 0x001fe200078e00ff */
[----:B------:R-:W-:Y:S01]  /*6af0*/  ISETP.GE.AND P3, PT, R22, UR4, PT ;  /* 0x0000000416007c0c */ /* 0x000fe2000bf66270 */
[----:B---3--:R-:W-:Y:S01]  /*6b00*/  IMAD.MOV.U32 R8, RZ, RZ, R0 ;  /* 0x000000ffff087224 */ /* 0x008fe200078e0000 */
[----:B------:R-:W-:Y:S01]  /*6b10*/  ISETP.GE.AND P4, PT, R202, UR4, PT ;  /* 0x00000004ca007c0c */ /* 0x000fe2000bf86270 */
[----:B--2---:R-:W-:Y:S01]  /*6b20*/  IMAD.MOV.U32 R9, RZ, RZ, R3 ;  /* 0x000000ffff097224 */ /* 0x004fe200078e0003 */
[----:B------:R-:W-:Y:S01]  /*6b30*/  SHF.R.S32.HI R11, RZ, 0x1f, R202 ;  /* 0x0000001fff0b7819 */ /* 0x000fe200000114ca */
[----:B----4-:R-:W-:Y:S01]  /*6b40*/  IMAD.MOV.U32 R15, RZ, RZ, R5 ;  /* 0x000000ffff0f7224 */ /* 0x010fe200078e0005 */
[----:B------:R-:W-:-:S07]  /*6b50*/  CS2R R6, SRZ ;  /* 0x0000000000067805 */ /* 0x000fce000001ff00 */
[----:B------:R-:W-:Y:S01]  /*6b60*/  @!P3 IMAD.WIDE R24, R22, 0x2, R8 ;  /* 0x000000021618b825 */ /* 0x000fe200078e0208 */
[----:B------:R-:W-:Y:S02]  /*6b70*/  SHF.L.U64.HI R8, R202, 0x1, R11 ;  /* 0x00000001ca087819 */ /* 0x000fe4000001020b */
[-C--:B------:R-:W-:Y:S02]  /*6b80*/  @!P4 IADD3 R12, P1, R0, R13.reuse, RZ ;  /* 0x0000000d000cc210 */ /* 0x080fe40007f3e0ff */
[----:B------:R-:W-:Y:S02]  /*6b90*/  @!P4 IADD3 R4, P2, R14, R13, RZ ;  /* 0x0000000d0e04c210 */ /* 0x000fe40007f5e0ff */
[----:B------:R-:W-:Y:S02]  /*6ba0*/  CS2R R10, SRZ ;  /* 0x00000000000a7805 */ /* 0x000fe4000001ff00 */
[----:B------:R-:W-:Y:S01]  /*6bb0*/  CS2R R20, SRZ ;  /* 0x0000000000147805 */ /* 0x000fe2000001ff00 */
[--C-:B------:R-:W-:Y:S01]  /*6bc0*/  @!P4 IMAD.X R13, R3, 0x1, R8.reuse, P1 ;  /* 0x00000001030dc824 */ /* 0x100fe200008e0608 */
[----:B------:R1:W5:Y:S01]  /*6bd0*/  @!P3 LD.E.64 R6, desc[UR40][R24.64] ;  /* 0x000000281806b980 */ /* 0x000362000c101b00 */
[----:B------:R-:W-:Y:S01]  /*6be0*/  @!P4 IMAD.X R5, R5, 0x1, R8, P2 ;  /* 0x000000010505c824 */ /* 0x000fe200010e0608 */
[----:B------:R-:W-:Y:S01]  /*6bf0*/  CS2R R8, SRZ ;  /* 0x0000000000087805 */ /* 0x000fe2000001ff00 */
[----:B------:R-:W-:Y:S01]  /*6c00*/  @!P3 IMAD.WIDE R14, R22, 0x2, R14 ;  /* 0x00000002160eb825 */ /* 0x000fe200078e020e */
[----:B------:R1:W5:Y:S04]  /*6c10*/  @!P4 LD.E.64 R20, desc[UR40][R12.64] ;  /* 0x000000280c14c980 */ /* 0x000368000c101b00 */
[----:B------:R1:W5:Y:S04]  /*6c20*/  @!P3 LD.E.64 R10, desc[UR40][R14.64] ;  /* 0x000000280e0ab980 */ /* 0x000368000c101b00 */
[----:B------:R1:W5:Y:S02]  /*6c30*/  @!P4 LD.E.64 R8, desc[UR40][R4.64] ;  /* 0x000000280408c980 */ /* 0x000364000c101b00 */
.L_x_9713:
[----:B------:R-:W-:Y:S05]  /*6c40*/  BSYNC B1 ;  /* 0x0000000000017941 */ /* 0x000fea0003800000 */
.L_x_9712:
[----:B------:R-:W4:Y:S01]  /*6c50*/  SYNCS.PHASECHK.TRANS64.TRYWAIT P1, [R19+URZ+0x22800], R30 ;  /* 0x0228001e130075a7 */ /* 0x000f22000802017f */
[----:B---3--:R-:W-:Y:S01]  /*6c60*/  IMAD R0, R206, 0x200, R27 ;  /* 0x00000200ce007824 */ /* 0x008fe200078e021b */
[--C-:B-----5:R-:W-:Y:S01]  /*6c70*/  SHF.R.U64 R34, R6, 0x10, R7.reuse ;  /* 0x0000001006227819 */ /* 0x120fe20000001207 */
[----:B------:R-:W-:Y:S01]  /*6c80*/  IMAD.MOV.U32 R32, RZ, RZ, R6 ;  /* 0x000000ffff207224 */ /* 0x000fe200078e0006 */
[----:B01----:R-:W-:Y:S01]  /*6c90*/  SHF.R.U32.HI R13, RZ, 0x10, R7 ;  /* 0x00000010ff0d7819 */ /* 0x003fe20000011607 */
[----:B--2---:R-:W-:Y:S01]  /*6ca0*/  IMAD R3, R0, 0x2, R19 ;  /* 0x0000000200037824 */ /* 0x004fe200078e0213 */
[----:B------:R-:W-:Y:S01]  /*6cb0*/  SHF.R.U64 R36, R10, 0x10, R11 ;  /* 0x000000100a247819 */ /* 0x000fe2000000120b */
[----:B------:R-:W-:Y:S01]  /*6cc0*/  IMAD.MOV.U32 R12, RZ, RZ, R7 ;  /* 0x000000ffff0c7224 */ /* 0x000fe200078e0007 */
[--C-:B------:R-:W-:Y:S01]  /*6cd0*/  SHF.R.U64 R35, R20, 0x10, R21.reuse ;  /* 0x0000001014237819 */ /* 0x100fe20000001215 */
[----:B------:R-:W-:Y:S01]  /*6ce0*/  IMAD.MOV.U32 R33, RZ, RZ, R20 ;  /* 0x000000ffff217224 */ /* 0x000fe200078e0014 */
[C---:B------:R-:W-:Y:S01]  /*6cf0*/  IADD3 R4, R3.reuse, 0x18400, RZ ;  /* 0x0001840003047810 */ /* 0x040fe20007ffe0ff */
[--C-:B------:R-:W-:Y:S01]  /*6d00*/  IMAD.MOV.U32 R7, RZ, RZ, R21.reuse ;  /* 0x000000ffff077224 */ /* 0x100fe200078e0015 */
[----:B------:R-:W-:Y:S01]  /*6d10*/  SHF.R.U32.HI R14, RZ, 0x10, R21 ;  /* 0x00000010ff0e7819 */ /* 0x000fe20000011615 */
[----:B------:R-:W-:Y:S01]  /*6d20*/  IMAD.MOV.U32 R29, RZ, RZ, R10 ;  /* 0x000000ffff1d7224 */ /* 0x000fe200078e000a */
[--C-:B------:R-:W-:Y:S01]  /*6d30*/  SHF.R.U32.HI R10, RZ, 0x10, R11.reuse ;  /* 0x00000010ff0a7819 */ /* 0x100fe2000001160b */
[----:B----4-:R-:W-:Y:S01]  /*6d40*/  IMAD.MOV.U32 R5, RZ, RZ, R11 ;  /* 0x000000ffff057224 */ /* 0x010fe200078e000b */
[----:B------:R-:W-:Y:S01]  /*6d50*/  VIMNMX R27, R26, 0x80, PT ;  /* 0x000000801a1b7848 */ /* 0x000fe20003fe0100 */
[----:B------:R-:W-:Y:S01]  /*6d60*/  IMAD.MOV.U32 R31, RZ, RZ, R8 ;  /* 0x000000ffff1f7224 */ /* 0x000fe200078e0008 */
[----:B------:R-:W-:Y:S01]  /*6d70*/  BSSY B1, `(.L_x_9714) ;  /* 0x000000f000017945 */ /* 0x000fe20003800000 */
[--C-:B------:R-:W-:Y:S01]  /*6d80*/  IMAD.MOV.U32 R6, RZ, RZ, R9.reuse ;  /* 0x000000ffff067224 */ /* 0x100fe200078e0009 */
[--C-:B------:R-:W-:Y:S01]  /*6d90*/  SHF.R.U64 R8, R8, 0x10, R9.reuse ;  /* 0x0000001008087819 */ /* 0x100fe20000001209 */
[----:B------:R-:W-:Y:S01]  /*6da0*/  VIADD R0, R3, 0x18440 ;  /* 0x0001844003007836 */ /* 0x000fe20000000000 */
        /* <DEDUP_REMOVED lines=10> */
[----:B------:R-:W-:Y:S06]  /*6e50*/  @!P1 BRA `(.L_x_9715) ;  /* 0x0000013800809947 */ /* 0x000fec0003800000 */
.L_x_9956:
[----:B------:R-:W-:Y:S05]  /*6e60*/  BSYNC B1 ;  /* 0x0000000000017941 */ /* 0x000fea0003800000 */
.L_x_9714:
[----:B------:R-:W-:Y:S01]  /*6e70*/  BSSY B1, `(.L_x_9716) ;  /* 0x0000056000017945 */ /* 0x000fe20003800000 */
[----:B0-----:R-:W-:-:S03]  /*6e80*/  PRMT R30, R8, 0x5410, R9 ;  /* 0x00005410081e7816 */ /* 0x001fc60000000009 */
[----:B------:R-:W-:Y:S05]  /*6e90*/  @P2 BRA `(.L_x_9717) ;  /* 0x00000004004c2947 */ /* 0x000fea0003800000 */
[----:B------:R-:W0:Y:S01]  /*6ea0*/  LDC R5, c[0x0][0x3f4] ;  /* 0x0000fd00ff057b82 */ /* 0x000e220000000800 */
[----:B------:R-:W-:Y:S01]  /*6eb0*/  BSSY B2, `(.L_x_9718) ;  /* 0x000002a000027945 */ /* 0x000fe20003800000 */
[-C--:B0-----:R-:W-:Y:S02]  /*6ec0*/  ISETP.GE.AND P0, PT, R22, R5.reuse, PT ;  /* 0x000000051600720c */ /* 0x081fe40003f06270 */
[----:B------:R-:W-:-:S11]  /*6ed0*/  ISETP.GE.AND P1, PT, R202, R5, PT ;  /* 0x00000005ca00720c */ /* 0x000fd60003f26270 */
[----:B------:R-:W-:Y:S05]  /*6ee0*/  @P0 BRA `(.L_x_9719) ;  /* 0x0000000000980947 */ /* 0x000fea0003800000 */
        /* <DEDUP_REMOVED lines=38> */
.L_x_9719:
[----:B------:R-:W-:Y:S05]  /*7150*/  BSYNC B2 ;  /* 0x0000000000027941 */ /* 0x000fea0003800000 */
.L_x_9718:
        /* <DEDUP_REMOVED lines=39> */
.L_x_9717:
[----:B------:R-:W-:Y:S05]  /*73d0*/  BSYNC B1 ;  /* 0x0000000000017941 */ /* 0x000fea0003800000 */
.L_x_9716:
[----:B------:R-:W-:-:S13]  /*73e0*/  ISETP.GE.AND P0, PT, R216, R27, PT ;  /* 0x0000001bd800720c */ /* 0x000fda0003f06270 */
[----:B------:R-:W-:Y:S05]  /*73f0*/  @P0 BRA `(.L_x_9720) ;  /* 0x0000001400100947 */ /* 0x000fea0003800000 */
[----:B01----:R-:W0:Y:S01]  /*7400*/  LDC R5, c[0x0][0x3f4] ;  /* 0x0000fd00ff057b82 */ /* 0x003e220000000800 */
[----:B------:R-:W-:Y:S01]  /*7410*/  BSSY B1, `(.L_x_9721) ;  /* 0x000002a000017945 */ /* 0x000fe20003800000 */
[-C--:B0-----:R-:W-:Y:S02]  /*7420*/  ISETP.GE.AND P0, PT, R22, R5.reuse, PT ;  /* 0x000000051600720c */ /* 0x081fe40003f06270 */
[----:B------:R-:W-:-:S11]  /*7430*/  ISETP.GE.AND P1, PT, R202, R5, PT ;  /* 0x00000005ca00720c */ /* 0x000fd60003f26270 */
[----:B------:R-:W-:Y:S05]  /*7440*/  @P0 BRA `(.L_x_9722) ;  /* 0x0000000000980947 */ /* 0x000fea0003800000 */
[----:B------:R-:W0:Y:S01]  /*7450*/  LDS.128 R4, [R3+0x1a400] ;  /* 0x01a4000003047984 */ /* 0x000e220000000c00 */
[----:B------:R-:W-:Y:S02]  /*7460*/  HADD2.F32 R14, -RZ, R32.H0_H0 ;  /* 0x20000020ff0e7230 */ /* 0x000fe40000004100 */
[--C-:B------:R-:W-:Y:S02]  /*7470*/  HADD2.F32 R20, -RZ, R29.reuse.H0_H0 ;  /* 0x2000001dff147230 */ /* 0x100fe40000004100 */
[----:B------:R-:W-:Y:S02]  /*7480*/  HADD2.F32 R25, -RZ, R36.H0_H0 ;  /* 0x20000024ff197230 */ /* 0x000fe40000004100 */
[----:B------:R-:W-:Y:S02]  /*7490*/  HADD2.F32 R21, -RZ, R34.H0_H0 ;  /* 0x20000022ff157230 */ /* 0x000fe40000004100 */
[----:B------:R-:W-:Y:S02]  /*74a0*/  HADD2.F32 R24, -RZ, R29.H1_H1 ;  /* 0x3000001dff187230 */ /* 0x000fe40000004100 */
[----:B------:R-:W-:-:S02]  /*74b0*/  HADD2.F32 R27, -RZ, R36.H1_H1 ;  /* 0x30000024ff1b7230 */ /* 0x000fc40000004100 */
[--C-:B0-----:R-:W-:Y:S02]  /*74c0*/  HADD2.F32 R8, -RZ, R4.reuse.H0_H0 ;  /* 0x20000004ff087230 */ /* 0x101fe40000004100 */
[----:B------:R-:W-:Y:S02]  /*74d0*/  HADD2.F32 R4, -RZ, R4.H1_H1 ;  /* 0x30000004ff047230 */ /* 0x000fe40000004100 */
[--C-:B------:R-:W-:Y:S02]  /*74e0*/  HADD2.F32 R9, -RZ, R5.reuse.H0_H0 ;  /* 0x20000005ff097230 */ /* 0x100fe40000004100 */
[----:B------:R-:W-:Y:S02]  /*74f0*/  HADD2.F32 R5, -RZ, R5.H1_H1 ;  /* 0x30000005ff057230 */ /* 0x000fe40000004100 */
[-C--:B------:R-:W-:Y:S01]  /*7500*/  FMUL.FTZ R13, R20, R4.reuse ;  /* 0x00000004140d7220 */ /* 0x080fe20000410000 */
        /* <DEDUP_REMOVED lines=26> */
.L_x_9722:
[----:B------:R-:W-:Y:S05]  /*76b0*/  BSYNC B1 ;  /* 0x0000000000017941 */ /* 0x000fea0003800000 */
.L_x_9721:
[----:B------:R-:W-:Y:S05]  /*76c0*/  @P1 BRA `(.L_x_9720) ;  /* 0x00000010005c1947 */ /* 0x000fea0003800000 */
[----:B0-----:R-:W0:Y:S01]  /*76d0*/  LDS.128 R4, [R0+0x2000] ;  /* 0x0020000000047984 */ /* 0x001e220000000c00 */
[----:B------:R-:W-:Y:S02]  /*76e0*/  HADD2.F32 R15, -RZ, R31.H0_H0 ;  /* 0x2000001fff0f7230 */ /* 0x000fe40000004100 */
[----:B------:R-:W-:Y:S02]  /*76f0*/  HADD2.F32 R13, -RZ, R33.H0_H0 ;  /* 0x20000021ff0d7230 */ /* 0x000fe40000004100 */
[--C-:B------:R-:W-:Y:S02]  /*7700*/  HADD2.F32 R24, -RZ, R30.reuse.H0_H0 ;  /* 0x2000001eff187230 */ /* 0x100fe40000004100 */
        /* <DEDUP_REMOVED lines=35> */
.L_x_9710:
[----:B------:R-:W-:-:S03]  /*7940*/  UMOV UR4, 0xffffffff ;  /* 0xffffffff00047882 */ /* 0x000fc60000000000 */
[----:B------:R-:W-:Y:S05]  /*7950*/  BRA.DIV UR4, `(.L_x_9723) ;  /* 0x0000012e04d47947 */ /* 0x000fea000b800000 */
[----:B------:R1:W2:Y:S04]  /*7960*/  SHFL.IDX PT, R0, R25, RZ, 0x1c1f ;  /* 0x001c1fff19007589 */ /* 0x0002a800000e0000 */
[----:B------:R1:W3:Y:S04]  /*7970*/  SHFL.IDX PT, R3, R24, RZ, 0x1c1f ;  /* 0x001c1fff18037589 */ /* 0x0002e800000e0000 */
[----:B------:R1:W4:Y:S04]  /*7980*/  SHFL.IDX PT, R20, R27, RZ, 0x1c1f ;  /* 0x001c1fff1b147589 */ /* 0x00032800000e0000 */
[----:B------:R1:W0:Y:S02]  /*7990*/  SHFL.IDX PT, R14, R26, RZ, 0x1c1f ;  /* 0x001c1fff1a0e7589 */ /* 0x00022400000e0000 */
.L_x_9962:
[----:B------:R-:W-:Y:S01]  /*79a0*/  ULDC UR4, c[0x0][0x448] ;  /* 0x0001120000047ab9 */ /* 0x000fe20000000800 */
[----:B------:R-:W-:Y:S01]  /*79b0*/  LEA.HI R5, R217, R217, RZ, 0x1 ;  /* 0x000000d9d9057211 */ /* 0x000fe200078f08ff */
[----:B------:R-:W-:Y:S01]  /*79c0*/  IMAD R21, R155, UR4, RZ ;  /* 0x000000049b157c24 */ /* 0x000fe2000f8e02ff */
[----:B------:R-:W-:Y:S01]  /*79d0*/  BSSY B1, `(.L_x_9724) ;  /* 0x0000018000017945 */ /* 0x000fe20003800000 */
[----:B------:R-:W-:Y:S02]  /*79e0*/  CS2R R8, SRZ ;  /* 0x0000000000087805 */ /* 0x000fe4000001ff00 */
[----:B------:R-:W-:Y:S02]  /*79f0*/  LOP3.LUT R6, R5, 0xfffffffe, RZ, 0xc0, !PT ;  /* 0xfffffffe05067812 */ /* 0x000fe400078ec0ff */
[----:B------:R-:W-:Y:S02]  /*7a00*/  CS2R R10, SRZ ;  /* 0x00000000000a7805 */ /* 0x000fe4000001ff00 */
[----:B------:R-:W-:Y:S01]  /*7a10*/  ISETP.GE.AND P0, PT, R4, R21, PT ;  /* 0x000000150400720c */ /* 0x000fe20003f06270 */
[----:B------:R-:W-:Y:S01]  /*7a20*/  IMAD R21, R153, -0x80, R21 ;  /* 0xffffff8099157824 */ /* 0x000fe200078e0215 */
[----:B------:R-:W-:Y:S01]  /*7a30*/  CS2R R4, SRZ ;  /* 0x0000000000047805 */ /* 0x000fe2000001ff00 */
[----:B-1----:R-:W-:Y:S01]  /*7a40*/  IMAD.IADD R24, R217, 0x1, -R6 ;  /* 0x00000001d9187824 */ /* 0x002fe200078e0a06 */
[----:B------:R-:W-:-:S04]  /*7a50*/  CS2R R6, SRZ ;  /* 0x0000000000067805 */ /* 0x000fc8000001ff00 */
[----:B------:R-:W-:-:S05]  /*7a60*/  SHF.L.U32 R24, R24, 0x1f, RZ ;  /* 0x0000001f18187819 */ /* 0x000fca00000006ff */
[----:B------:R-:W-:Y:S05]  /*7a70*/  @P0 BRA `(.L_x_9725) ;  /* 0x0000000000340947 */ /* 0x000fea0003800000 */
[----:B------:R-:W-:Y:S01]  /*7a80*/  ULDC UR4, c[0x0][0x3f4] ;  /* 0x0000fd0000047ab9 */ /* 0x000fe20000000800 */
[C---:B------:R-:W-:Y:S01]  /*7a90*/  IMAD.SHL.U32 R15, R16.reuse, 0x2, RZ ;  /* 0x00000002100f7824 */ /* 0x040fe200078e00ff */
[C---:B------:R-:W-:Y:S02]  /*7aa0*/  ISETP.GE.AND P2, PT, R16.reuse, UR4, PT ;  /* 0x0000000410007c0c */ /* 0x040fe4000bf46270 */
[----:B------:R-:W-:Y:S02]  /*7ab0*/  SHF.R.S32.HI R5, RZ, 0x1f, R16 ;  /* 0x0000001fff057819 */ /* 0x000fe40000011410 */
[----:B---3--:R-:W-:Y:S02]  /*7ac0*/  IADD3 R12, P0, R3, R15, RZ ;  /* 0x0000000f030c7210 */ /* 0x008fe40007f1e0ff */
[----:B------:R-:W-:Y:S02]  /*7ad0*/  SHF.L.U64.HI R3, R16, 0x1, R5 ;  /* 0x0000000110037819 */ /* 0x000fe40000010205 */
[----:B------:R-:W-:-:S02]  /*7ae0*/  CS2R R4, SRZ ;  /* 0x0000000000047805 */ /* 0x000fc4000001ff00 */
[----:B0-----:R-:W-:Y:S01]  /*7af0*/  IADD3 R14, P1, R14, R15, RZ ;  /* 0x0000000f0e0e7210 */ /* 0x001fe20007f3e0ff */
[----:B--2---:R-:W-:-:S04]  /*7b00*/  IMAD.X R13, R0, 0x1, R3, P0 ;  /* 0x00000001000d7824 */ /* 0x004fc800000e0603 */
[----:B----4-:R-:W-:Y:S01]  /*7b10*/  IMAD.X R15, R20, 0x1, R3, P1 ;  /* 0x00000001140f7824 */ /* 0x010fe200008e0603 */
[----:B------:R-:W-:Y:S07]  /*7b20*/  @P2 BRA `(.L_x_9725) ;  /* 0x0000000000082947 */ /* 0x000fee0003800000 */
[----:B------:R1:W5:Y:S04]  /*7b30*/  LD.E.128 R4, desc[UR40][R12.64] ;  /* 0x000000280c047980 */ /* 0x000368000c101d00 */
[----:B------:R1:W5:Y:S02]  /*7b40*/  LD.E.128 R8, desc[UR40][R14.64] ;  /* 0x000000280e087980 */ /* 0x000364000c101d00 */
.L_x_9725:
[----:B------:R-:W-:Y:S05]  /*7b50*/  BSYNC B1 ;  /* 0x0000000000017941 */ /* 0x000fea0003800000 */
.L_x_9724:
[----:B------:R-:W0:Y:S01]  /*7b60*/  SYNCS.PHASECHK.TRANS64.TRYWAIT P1, [R19+URZ+0x22800], R24 ;  /* 0x02280018130075a7 */ /* 0x000e22000802017f */
[----:B-----5:R-:W-:Y:S01]  /*7b70*/  IMAD.MOV.U32 R37, RZ, RZ, R4 ;  /* 0x000000ffff257224 */ /* 0x020fe200078e0004 */
[--C-:B------:R-:W-:Y:S01]  /*7b80*/  SHF.R.U64 R41, R4, 0x10, R5.reuse ;  /* 0x0000001004297819 */ /* 0x100fe20000001205 */
[--C-:B--2---:R-:W-:Y:S01]  /*7b90*/  IMAD.MOV.U32 R0, RZ, RZ, R5.reuse ;  /* 0x000000ffff007224 */ /* 0x104fe200078e0005 */
[----:B-1----:R-:W-:Y:S01]  /*7ba0*/  SHF.R.U32.HI R12, RZ, 0x10, R5 ;  /* 0x00000010ff0c7819 */ /* 0x002fe20000011605 */
[----:B------:R-:W-:Y:S01]  /*7bb0*/  IMAD.MOV.U32 R39, RZ, RZ, R6 ;  /* 0x000000ffff277224 */ /* 0x000fe200078e0006 */
[----:B------:R-:W-:Y:S01]  /*7bc0*/  SHF.R.U64 R42, R6, 0x10, R7 ;  /* 0x00000010062a7819 */ /* 0x000fe20000001207 */
[----:B------:R-:W-:Y:S01]  /*7bd0*/  IMAD.MOV.U32 R38, RZ, RZ, R8 ;  /* 0x000000ffff267224 */ /* 0x000fe200078e0008 */
[----:B------:R-:W-:Y:S01]  /*7be0*/  SHF.R.U64 R43, R8, 0x10, R9 ;  /* 0x00000010082b7819 */ /* 0x000fe20000001209 */
[----:B------:R-:W-:Y:S01]  /*7bf0*/  IMAD.MOV.U32 R4, RZ, RZ, R7 ;  /* 0x000000ffff047224 */ /* 0x000fe200078e0007 */
[--C-:B------:R-:W-:Y:S01]  /*7c00*/  SHF.R.U32.HI R8, RZ, 0x10, R9.reuse ;  /* 0x00000010ff087819 */ /* 0x100fe20000011609 */
[----:B------:R-:W-:Y:S01]  /*7c10*/  IMAD.MOV.U32 R5, RZ, RZ, R9 ;  /* 0x000000ffff057224 */ /* 0x000fe200078e0009 */
[----:B------:R-:W-:Y:S01]  /*7c20*/  VIMNMX R21, R21, 0x80, PT ;  /* 0x0000008015157848 */ /* 0x000fe20003fe0100 */
[----:B------:R-:W-:Y:S01]  /*7c30*/  IMAD.MOV.U32 R40, RZ, RZ, R10 ;  /* 0x000000ffff287224 */ /* 0x000fe200078e000a */
[----:B------:R-:W-:Y:S01]  /*7c40*/  SHF.R.U32.HI R7, RZ, 0x10, R7 ;  /* 0x00000010ff077819 */ /* 0x000fe20000011607 */
[--C-:B------:R-:W-:Y:S01]  /*7c50*/  IMAD.MOV.U32 R6, RZ, RZ, R11.reuse ;  /* 0x000000ffff067224 */ /* 0x100fe200078e000b */
[----:B---3--:R-:W1:Y:S01]  /*7c60*/  LDC R3, c[0x0][0x3f4] ;  /* 0x0000fd00ff037b82 */ /* 0x008e620000000800 */
[--C-:B------:R-:W-:Y:S01]  /*7c70*/  SHF.R.U64 R44, R10, 0x10, R11.reuse ;  /* 0x000000100a2c7819 */ /* 0x100fe2000000120b */
[----:B------:R-:W-:Y:S01]  /*7c80*/  BSSY B1, `(.L_x_9726) ;  /* 0x000000f000017945 */ /* 0x000fe20003800000 */
[----:B------:R-:W-:-:S02]  /*7c90*/  SHF.R.U32.HI R9, RZ, 0x10, R11 ;  /* 0x00000010ff097819 */ /* 0x000fc4000001160b */
        /* <DEDUP_REMOVED lines=8> */
[C---:B-1----:R-:W-:Y:S01]  /*7d20*/  ISETP.GE.AND P0, PT, R16.reuse, R3, PT ;  /* 0x000000031000720c */ /* 0x042fe20003f06270 */
[----:B------:R-:W-:-:S03]  /*7d30*/  IMAD.IADD R0, R16, 0x1, R3 ;  /* 0x0000000110007824 */ /* 0x000fc600078e0203 */
[-C--:B------:R-:W-:Y:S02]  /*7d40*/  ISETP.GE.OR P2, PT, R18, R21.reuse, P0 ;  /* 0x000000151200720c */ /* 0x080fe40000746670 */
[----:B------:R-:W-:Y:S01]  /*7d50*/  ISETP.GE.OR P0, PT, R216, R21, P0 ;  /* 0x00000015d800720c */ /* 0x000fe20000706670 */
[----:B0-----:R-:W-:-:S12]  /*7d60*/  @!P1 BRA `(.L_x_9727) ;  /* 0x0000012c00409947 */ /* 0x001fd80003800000 */
.L_x_9963:
[----:B------:R-:W-:Y:S05]  /*7d70*/  BSYNC B1 ;  /* 0x0000000000017941 */ /* 0x000fea0003800000 */
.L_x_9726:
[----:B------:R-:W-:Y:S01]  /*7d80*/  BSSY B1, `(.L_x_9728) ;  /* 0x0000059000017945 */ /* 0x000fe20003800000 */
[----:B------:R-:W-:-:S03]  /*7d90*/  LOP3.LUT R0, R0, 0x38, RZ, 0xc0, !PT ;  /* 0x0000003800007812 */ /* 0x000fc600078ec0ff */
[----:B------:R-:W-:Y:S05]  /*7da0*/  @P2 BRA `(.L_x_9729) ;  /* 0x0000000400582947 */ /* 0x000fea0003800000 */
[----:B------:R-:W-:Y:S02]  /*7db0*/  IMAD.SHL.U32 R3, R29, 0x40, RZ ;  /* 0x000000401d037824 */ /* 0x000fe400078e00ff */
[----:B------:R-:W-:Y:S02]  /*7dc0*/  HADD2.F32 R26, -RZ, R37.H0_H0 ;  /* 0x20000025ff1a7230 */ /* 0x000fe40000004100 */
[--C-:B------:R-:W-:Y:S01]  /*7dd0*/  HADD2.F32 R30, -RZ, R38.reuse.H0_H0 ;  /* 0x20000026ff1e7230 */ /* 0x100fe20000004100 */
[----:B------:R-:W-:Y:S01]  /*7de0*/  LOP3.LUT R5, R3, 0x1c0, RZ, 0xc0, !PT ;  /* 0x000001c003057812 */ /* 0x000fe200078ec0ff */
[----:B------:R-:W-:Y:S02]  /*7df0*/  HADD2.F32 R25, -RZ, R43.H0_H0 ;  /* 0x2000002bff197230 */ /* 0x000fe40000004100 */
[----:B------:R-:W-:Y:S01]  /*7e00*/  HADD2.F32 R27, -RZ, R38.H1_H1 ;  /* 0x30000026ff1b7230 */ /* 0x000fe20000004100 */
[----:B------:R-:W-:Y:S02]  /*7e10*/  LOP3.LUT R3, R5, 0x38, R16, 0xf8, !PT ;  /* 0x0000003805037812 */ /* 0x000fe400078ef810 */
[----:B------:R-:W-:-:S04]  /*7e20*/  SHF.R.U32.HI R6, RZ, 0x3, R5 ;  /* 0x00000003ff067819 */ /* 0x000fc80000011605 */
[----:B------:R-:W-:-:S05]  /*7e30*/  LOP3.LUT R3, R3, R6, RZ, 0x3c, !PT ;  /* 0x0000000603037212 */ /* 0x000fca00078e3cff */
[----:B------:R-:W-:Y:S01]  /*7e40*/  IMAD R4, R206, 0x200, R3 ;  /* 0x00000200ce047824 */ /* 0x000fe200078e0203 */
[----:B------:R-:W-:-:S03]  /*7e50*/  LOP3.LUT R3, R6, R0, R5, 0x1e, !PT ;  /* 0x0000000006037212 */ /* 0x000fc600078e1e05 */
[----:B------:R-:W-:Y:S02]  /*7e60*/  IMAD R33, R4, 0x2, R19 ;  /* 0x0000000204217824 */ /* 0x000fe400078e0213 */
[----:B------:R-:W-:-:S03]  /*7e70*/  IMAD R8, R206, 0x200, R3 ;  /* 0x00000200ce087824 */ /* 0x000fc600078e0203 */
[----:B------:R-:W1:Y:S01]  /*7e80*/  LDS.128 R4, [R33+0x18400] ;  /* 0x0184000021047984 */ /* 0x000e620000000c00 */
[----:B------:R-:W-:-:S05]  /*7e90*/  IMAD R35, R8, 0x2, R19 ;  /* 0x0000000208237824 */ /* 0x000fca00078e0213 */
[----:B------:R-:W2:Y:S01]  /*7ea0*/  LDS.128 R8, [R35+0x18400] ;  /* 0x0184000023087984 */ /* 0x000ea20000000c00 */
[--C-:B-1----:R-:W-:Y:S02]  /*7eb0*/  HADD2.F32 R3, -RZ, R4.reuse.H0_H0 ;  /* 0x20000004ff037230 */ /* 0x102fe40000004100 */
[----:B------:R-:W-:Y:S02]  /*7ec0*/  HADD2.F32 R4, -RZ, R4.H1_H1 ;  /* 0x30000004ff047230 */ /* 0x000fe40000004100 */
[----:B------:R-:W-:Y:S02]  /*7ed0*/  HADD2.F32 R12, -RZ, R5.H0_H0 ;  /* 0x20000005ff0c7230 */ /* 0x000fe40000004100 */
[--C-:B--2---:R-:W-:Y:S02]  /*7ee0*/  HADD2.F32 R15, -RZ, R8.reuse.H0_H0 ;  /* 0x20000008ff0f7230 */ /* 0x104fe40000004100 */
[----:B------:R-:W-:Y:S02]  /*7ef0*/  HADD2.F32 R8, -RZ, R8.H1_H1 ;  /* 0x30000008ff087230 */ /* 0x000fe40000004100 */
[----:B----4-:R-:W-:-:S02]  /*7f00*/  HADD2.F32 R20, -RZ, R9.H0_H0 ;  /* 0x20000009ff147230 */ /* 0x010fc40000004100 */
[C---:B------:R-:W-:Y:S01]  /*7f10*/  FMUL.FTZ R32, R15.reuse, R30 ;  /* 0x0000001e0f207220 */ /* 0x040fe20000410000 */
[-C--:B------:R-:W-:Y:S01]  /*7f20*/  FMUL.FTZ R34, R15, R26.reuse ;  /* 0x0000001a0f227220 */ /* 0x080fe20000410000 */
[----:B------:R-:W-:Y:S02]  /*7f30*/  HADD2.F32 R15, -RZ, R41.H0_H0 ;  /* 0x20000029ff0f7230 */ /* 0x000fe40000004100 */
[C---:B------:R-:W-:Y:S01]  /*7f40*/  FMUL.FTZ R29, R8.reuse, R25 ;  /* 0x00000019081d7220 */ /* 0x040fe20000410000 */
[C---:B------:R-:W-:Y:S01]  /*7f50*/  FFMA.FTZ R32, R3.reuse, R26, -R32 ;  /* 0x0000001a03207223 */ /* 0x040fe20000010820 */
[----:B------:R-:W-:Y:S01]  /*7f60*/  FFMA.FTZ R34, R3, R30, R34 ;  /* 0x0000001e03227223 */ /* 0x000fe20000010022 */
[----:B------:R-:W-:Y:S02]  /*7f70*/  HADD2.F32 R3, -RZ, R37.H1_H1 ;  /* 0x30000025ff037230 */ /* 0x000fe40000004100 */
[-C--:B------:R-:W-:Y:S01]  /*7f80*/  FMUL.FTZ R31, R8, R15.reuse ;  /* 0x0000000f081f7220 */ /* 0x080fe20000410000 */
[----:B------:R-:W-:Y:S01]  /*7f90*/  FFMA.FTZ R29, R4, R15, -R29 ;  /* 0x0000000f041d7223 */ /* 0x000fe2000001081d */
[----:B------:R-:W-:Y:S01]  /*7fa0*/  FMUL.FTZ R15, R20, R27 ;  /* 0x0000001b140f7220 */ /* 0x000fe20000410000 */
[----:B------:R-:W-:-:S02]  /*7fb0*/  HADD2.F32 R9, -RZ, R9.H1_H1 ;  /* 0x30000009ff097230 */ /* 0x000fc40000004100 */
[----:B------:R-:W-:Y:S01]  /*7fc0*/  FMUL.FTZ R20, R20, R3 ;  /* 0x0000000314147220 */ /* 0x000fe20000410000 */
[----:B------:R-:W-:Y:S02]  /*7fd0*/  HADD2.F32 R26, -RZ, R43.H1_H1 ;  /* 0x3000002bff1a7230 */ /* 0x000fe40000004100 */
[----:B------:R-:W-:Y:S01]  /*7fe0*/  FFMA.FTZ R31, R4, R25, R31 ;  /* 0x00000019041f7223 */ /* 0x000fe2000001001f */
[----:B------:R-:W-:Y:S02]  /*7ff0*/  HADD2.F32 R4, -RZ, R41.H1_H1 ;  /* 0x30000029ff047230 */ /* 0x000fe40000004100 */
[C---:B------:R-:W-:Y:S01]  /*8000*/  FFMA.FTZ R15, R12.reuse, R3, -R15 ;  /* 0x000000030c0f7223 */ /* 0x040fe2000001080f */
[----:B------:R-:W-:Y:S02]  /*8010*/  HADD2.F32 R5, -RZ, R5.H1_H1 ;  /* 0x30000005ff057230 */ /* 0x000fe40000004100 */
        /* <DEDUP_REMOVED lines=13> */
[----:B------:R-:W-:Y:S02]  /*80f0*/  HADD2.F32 R3, -RZ, R42.H0_H0 ;  /* 0x2000002aff037230 */ /* 0x000fe40000004100 */
[C---:B------:R-:W-:Y:S01]  /*8100*/  FMUL.FTZ R5, R10.reuse, R9 ;  /* 0x000000090a057220 */ /* 0x040fe20000410000 */
[----:B------:R-:W-:Y:S02]  /*8110*/  HADD2.F32 R6, -RZ, R6.H1_H1 ;  /* 0x30000006ff067230 */ /* 0x000fe40000004100 */
[C---:B------:R-:W-:Y:S01]  /*8120*/  FFMA.FTZ R25, R13.reuse, R8, -R4 ;  /* 0x000000080d197223 */ /* 0x040fe20000010804 */
[----:B------:R-:W-:Y:S01]  /*8130*/  FFMA.FTZ R27, R13, R12, R27 ;  /* 0x0000000c0d1b7223 */ /* 0x000fe2000001001b */
[----:B------:R-:W-:Y:S01]  /*8140*/  FMUL.FTZ R13, R10, R3 ;  /* 0x000000030a0d7220 */ /* 0x000fe20000410000 */
[----:B0-----:R-:W-:-:S02]  /*8150*/  HADD2.F32 R24, -RZ, R11.H0_H0 ;  /* 0x2000000bff187230 */ /* 0x001fc40000004100 */
[C---:B------:R-:W-:Y:S01]  /*8160*/  FFMA.FTZ R10, R6.reuse, R3, -R5 ;  /* 0x00000003060a7223 */ /* 0x040fe20000010805 */
        /* <DEDUP_REMOVED lines=26> */
.L_x_9729:
[----:B------:R-:W-:Y:S05]  /*8310*/  BSYNC B1 ;  /* 0x0000000000017941 */ /* 0x000fea0003800000 */
.L_x_9728:
[----:B------:R-:W-:Y:S05]  /*8320*/  @P0 BRA `(.L_x_9720) ;  /* 0x0000000400440947 */ /* 0x000fea0003800000 */
[----:B------:R-:W2:Y:S01]  /*8330*/  LDL R45, [R1+0x64] ;  /* 0x00006400012d7983 */ /* 0x000ea20000100800 */
[----:B------:R-:W-:-:S04]  /*8340*/  SHF.R.U32.HI R3, RZ, 0x3, R205 ;  /* 0x00000003ff037819 */ /* 0x000fc800000116cd */
[----:B------:R-:W-:-:S05]  /*8350*/  LOP3.LUT R3, R3, R0, R205, 0x1e, !PT ;  /* 0x0000000003037212 */ /* 0x000fca00078e1ecd */
[----:B------:R-:W-:-:S04]  /*8360*/  IMAD.IADD R0, R208, 0x1, R3 ;  /* 0x00000001d0007824 */ /* 0x000fc800078e0203 */
[----:B------:R-:W-:-:S05]  /*8370*/  IMAD R0, R0, 0x2, R19 ;  /* 0x0000000200007824 */ /* 0x000fca00078e0213 */
[----:B-1----:R-:W1:Y:S01]  /*8380*/  LDS.128 R8, [R0+0x18400] ;  /* 0x0184000000087984 */ /* 0x002e620000000c00 */
[----:B------:R-:W-:Y:S02]  /*8390*/  HADD2.F32 R25, -RZ, R37.H0_H0 ;  /* 0x20000025ff197230 */ /* 0x000fe40000004100 */
[--C-:B------:R-:W-:Y:S02]  /*83a0*/  HADD2.F32 R27, -RZ, R38.reuse.H0_H0 ;  /* 0x20000026ff1b7230 */ /* 0x100fe40000004100 */
[----:B------:R-:W-:Y:S02]  /*83b0*/  HADD2.F32 R36, -RZ, R43.H0_H0 ;  /* 0x2000002bff247230 */ /* 0x000fe40000004100 */
[----:B------:R-:W-:Y:S02]  /*83c0*/  HADD2.F32 R32, -RZ, R41.H0_H0 ;  /* 0x20000029ff207230 */ /* 0x000fe40000004100 */
[----:B------:R-:W-:Y:S02]  /*83d0*/  HADD2.F32 R38, -RZ, R38.H1_H1 ;  /* 0x30000026ff267230 */ /* 0x000fe40000004100 */
[----:B------:R-:W-:-:S02]  /*83e0*/  HADD2.F32 R34, -RZ, R37.H1_H1 ;  /* 0x30000025ff227230 */ /* 0x000fc40000004100 */
[----:B------:R-:W-:Y:S02]  /*83f0*/  HADD2.F32 R33, -RZ, R43.H1_H1 ;  /* 0x3000002bff217230 */ /* 0x000fe40000004100 */
[----:B------:R-:W-:Y:S02]  /*8400*/  HADD2.F32 R29, -RZ, R41.H1_H1 ;  /* 0x30000029ff1d7230 */ /* 0x000fe40000004100 */
[----:B------:R-:W-:Y:S02]  /*8410*/  HADD2.F32 R35, -RZ, R40.H0_H0 ;  /* 0x20000028ff237230 */ /* 0x000fe40000004100 */
[----:B------:R-:W-:Y:S02]  /*8420*/  HADD2.F32 R31, -RZ, R39.H0_H0 ;  /* 0x20000027ff1f7230 */ /* 0x000fe40000004100 */
[--C-:B-1----:R-:W-:Y:S02]  /*8430*/  HADD2.F32 R15, -RZ, R8.reuse.H0_H0 ;  /* 0x20000008ff0f7230 */ /* 0x102fe40000004100 */
[----:B------:R-:W-:-:S03]  /*8440*/  HADD2.F32 R8, -RZ, R8.H1_H1 ;  /* 0x30000008ff087230 */ /* 0x000fc60000004100 */
[-C--:B------:R-:W-:Y:S01]  /*8450*/  FMUL.FTZ R26, R27, R15.reuse ;  /* 0x0000000f1b1a7220 */ /* 0x080fe20000410000 */
[----:B------:R-:W-:Y:S01]  /*8460*/  FMUL.FTZ R30, R25, R15 ;  /* 0x0000000f191e7220 */ /* 0x000fe20000410000 */
[--C-:B----4-:R-:W-:Y:S02]  /*8470*/  HADD2.F32 R20, -RZ, R9.reuse.H0_H0 ;  /* 0x20000009ff147230 */ /* 0x110fe40000004100 */
[----:B------:R-:W-:Y:S01]  /*8480*/  FMUL.FTZ R15, R36, R8 ;  /* 0x00000008240f7220 */ /* 0x000fe20000410000 */
[----:B------:R-:W-:Y:S02]  /*8490*/  HADD2.F32 R9, -RZ, R9.H1_H1 ;  /* 0x30000009ff097230 */ /* 0x000fe40000004100 */
[--C-:B------:R-:W-:Y:S02]  /*84a0*/  HADD2.F32 R21, -RZ, R10.reuse.H0_H0 ;  /* 0x2000000aff157230 */ /* 0x100fe40000004100 */
[----:B------:R-:W-:Y:S02]  /*84b0*/  HADD2.F32 R10, -RZ, R10.H1_H1 ;  /* 0x3000000aff0a7230 */ /* 0x000fe40000004100 */
[----:B0-----:R-:W-:-:S02]  /*84c0*/  HADD2.F32 R24, -RZ, R11.H0_H0 ;  /* 0x2000000bff187230 */ /* 0x001fc40000004100 */
[----:B------:R-:W-:Y:S01]  /*84d0*/  HADD2.F32 R11, -RZ, R11.H1_H1 ;  /* 0x3000000bff0b7230 */ /* 0x000fe20000004100 */
[----:B--2---:R-:W0:Y:S02]  /*84e0*/  LDS.128 R4, [R45+0x18400] ;  /* 0x018400002d047984 */ /* 0x004e240000000c00 */
[--C-:B0-----:R-:W-:Y:S02]  /*84f0*/  HADD2.F32 R3, -RZ, R4.reuse.H0_H0 ;  /* 0x20000004ff037230 */ /* 0x101fe40000004100 */
[----:B------:R-:W-:-:S03]  /*8500*/  HADD2.F32 R4, -RZ, R4.H1_H1 ;  /* 0x30000004ff047230 */ /* 0x000fc60000004100 */
[-C--:B------:R-:W-:Y:S01]  /*8510*/  FFMA.FTZ R26, R25, R3.reuse, -R26 ;  /* 0x00000003191a7223 */ /* 0x080fe2000001081a */
[----:B------:R-:W-:Y:S01]  /*8520*/  FFMA.FTZ R30, R27, R3, R30 ;  /* 0x000000031b1e7223 */ /* 0x000fe2000001001e */
[----:B------:R-:W-:Y:S01]  /*8530*/  FMUL.FTZ R3, R32, R8 ;  /* 0x0000000820037220 */ /* 0x000fe20000410000 */
[--C-:B------:R-:W-:Y:S02]  /*8540*/  HADD2.F32 R12, -RZ, R5.reuse.H0_H0 ;  /* 0x20000005ff0c7230 */ /* 0x100fe40000004100 */
[----:B------:R-:W-:Y:S01]  /*8550*/  FMUL.FTZ R25, R38, R20 ;  /* 0x0000001426197220 */ /* 0x000fe20000410000 */
[----:B------:R-:W-:Y:S02]  /*8560*/  HADD2.F32 R5, -RZ, R5.H1_H1 ;  /* 0x30000005ff057230 */ /* 0x000fe40000004100 */
[----:B------:R-:W-:Y:S01]  /*8570*/  FFMA.FTZ R15, R32, R4, -R15 ;  /* 0x00000004200f7223 */ /* 0x000fe2000001080f */
[----:B------:R-:W-:Y:S01]  /*8580*/  FMUL.FTZ R27, R34, R20 ;  /* 0x00000014221b7220 */ /* 0x000fe20000410000 */
[----:B------:R-:W-:Y:S01]  /*8590*/  FFMA.FTZ R3, R36, R4, R3 ;  /* 0x0000000424037223 */ /* 0x000fe20000010003 */
[-C--:B------:R-:W-:Y:S01]  /*85a0*/  FMUL.FTZ R4, R33, R9.reuse ;  /* 0x0000000921047220 */ /* 0x080fe20000410000 */
[----:B------:R-:W-:Y:S01]  /*85b0*/  FMUL.FTZ R8, R29, R9 ;  /* 0x000000091d087220 */ /* 0x000fe20000410000 */
[----:B------:R-:W-:-:S02]  /*85c0*/  HADD2.F32 R36, -RZ, R44.H0_H0 ;  /* 0x2000002cff247230 */ /* 0x000fc40000004100 */
[-C--:B------:R-:W-:Y:S01]  /*85d0*/  FFMA.FTZ R25, R34, R12.reuse, -R25 ;  /* 0x0000000c22197223 */ /* 0x080fe20000010819 */
[----:B------:R-:W-:Y:S02]  /*85e0*/  HADD2.F32 R13, -RZ, R6.H0_H0 ;  /* 0x20000006ff0d7230 */ /* 0x000fe40000004100 */
[----:B------:R-:W-:Y:S01]  /*85f0*/  FFMA.FTZ R27, R38, R12, R27 ;  /* 0x0000000c261b7223 */ /* 0x000fe2000001001b */
[----:B------:R-:W-:Y:S02]  /*8600*/  HADD2.F32 R34, -RZ, R42.H0_H0 ;  /* 0x2000002aff227230 */ /* 0x000fe40000004100 */
[-C--:B------:R-:W-:Y:S01]  /*8610*/  FFMA.FTZ R12, R29, R5.reuse, -R4 ;  /* 0x000000051d0c7223 */ /* 0x080fe20000010804 */
[----:B------:R-:W-:Y:S02]  /*8620*/  HADD2.F32 R6, -RZ, R6.H1_H1 ;  /* 0x30000006ff067230 */ /* 0x000fe40000004100 */
[----:B------:R-:W-:Y:S01]  /*8630*/  FFMA.FTZ R20, R33, R5, R8 ;  /* 0x0000000521147223 */ /* 0x000fe20000010008 */
[-C--:B------:R-:W-:Y:S01]  /*8640*/  FMUL.FTZ R4, R35, R21.reuse ;  /* 0x0000001523047220 */ /* 0x080fe20000410000 */
[-C--:B------:R-:W-:Y:S01]  /*8650*/  FMUL.FTZ R5, R36, R10.reuse ;  /* 0x0000000a24057220 */ /* 0x080fe20000410000 */
[C---:B------:R-:W-:Y:S01]  /*8660*/  FMUL.FTZ R32, R31.reuse, R21 ;  /* 0x000000151f207220 */ /* 0x040fe20000410000 */
[C---:B------:R-:W-:Y:S01]  /*8670*/  FMUL.FTZ R9, R34.reuse, R10 ;  /* 0x0000000a22097220 */ /* 0x040fe20000410000 */
[----:B------:R-:W-:Y:S01]  /*8680*/  FFMA.FTZ R21, R31, R13, -R4 ;  /* 0x0000000d1f157223 */ /* 0x000fe20000010804 */
[----:B------:R-:W-:Y:S01]  /*8690*/  FFMA.FTZ R10, R34, R6, -R5 ;  /* 0x00000006220a7223 */ /* 0x000fe20000010805 */
[----:B------:R-:W-:-:S02]  /*86a0*/  HADD2.F32 R34, -RZ, R40.H1_H1 ;  /* 0x30000028ff227230 */ /* 0x000fc40000004100 */
[----:B------:R-:W-:Y:S02]  /*86b0*/  HADD2.F32 R31, -RZ, R44.H1_H1 ;  /* 0x3000002cff1f7230 */ /* 0x000fe40000004100 */
[----:B------:R-:W-:Y:S02]  /*86c0*/  HADD2.F32 R8, -RZ, R39.H1_H1 ;  /* 0x30000027ff087230 */ /* 0x000fe40000004100 */
[----:B------:R-:W-:Y:S02]  /*86d0*/  HADD2.F32 R29, -RZ, R42.H1_H1 ;  /* 0x3000002aff1d7230 */ /* 0x000fe40000004100 */
[----:B------:R-:W-:Y:S01]  /*86e0*/  FFMA.FTZ R32, R35, R13, R32 ;  /* 0x0000000d23207223 */ /* 0x000fe20000010020 */
[--C-:B------:R-:W-:Y:S02]  /*86f0*/  HADD2.F32 R14, -RZ, R7.reuse.H0_H0 ;  /* 0x20000007ff0e7230 */ /* 0x100fe40000004100 */
[----:B------:R-:W-:Y:S01]  /*8700*/  FFMA.FTZ R13, R36, R6, R9 ;  /* 0x00000006240d7223 */ /* 0x000fe20000010009 */
[----:B------:R-:W-:-:S02]  /*8710*/  HADD2.F32 R7, -RZ, R7.H1_H1 ;  /* 0x30000007ff077230 */ /* 0x000fc40000004100 */
        /* <DEDUP_REMOVED lines=8> */
[----:B------:R-:W-:Y:S02]  /*87a0*/  F2FP.F16.F32.PACK_AB R4, R15, R26 ;  /* 0x0000001a0f04723e */ /* 0x000fe400000000ff */
[----:B------:R-:W-:-:S02]  /*87b0*/  F2FP.F16.F32.PACK_AB R5, R12, R25 ;  /* 0x000000190c05723e */ /* 0x000fc400000000ff */
[----:B------:R-:W-:Y:S02]  /*87c0*/  F2FP.F16.F32.PACK_AB R6, R10, R21 ;  /* 0x000000150a06723e */ /* 0x000fe400000000ff */
[----:B------:R-:W-:Y:S02]  /*87d0*/  F2FP.F16.F32.PACK_AB R7, R24, R11 ;  /* 0x0000000b1807723e */ /* 0x000fe400000000ff */
[----:B------:R-:W-:Y:S02]  /*87e0*/  F2FP.F16.F32.PACK_AB R8, R3, R30 ;  /* 0x0000001e0308723e */ /* 0x000fe400000000ff */
[----:B------:R-:W-:Y:S02]  /*87f0*/  F2FP.F16.F32.PACK_AB R9, R20, R27 ;  /* 0x0000001b1409723e */ /* 0x000fe400000000ff */
[----:B------:R-:W-:Y:S02]  /*8800*/  F2FP.F16.F32.PACK_AB R10, R13, R32 ;  /* 0x000000200d0a723e */ /* 0x000fe400000000ff */
[----:B------:R-:W-:Y:S01]  /*8810*/  F2FP.F16.F32.PACK_AB R11, R29, R14 ;  /* 0x0000000e1d0b723e */ /* 0x000fe200000000ff */
[----:B------:R2:W-:Y:S04]  /*8820*/  STS.128 [R45+0x18400], R4 ;  /* 0x018400042d007388 */ /* 0x0005e80000000c00 */
[----:B------:R2:W-:Y:S02]  /*8830*/  STS.128 [R0+0x18400], R8 ;  /* 0x0184000800007388 */ /* 0x0005e40000000c00 */
.L_x_9720:
[----:B------:R-:W-:Y:S05]  /*8840*/  BSYNC B0 ;  /* 0x0000000000007941 */ /* 0x000fea0003800000 */
.L_x_9709:
        /* <DEDUP_REMOVED lines=8> */
.L_x_9706:
[----:B-123--:R-:W1:Y:S01]  /*88d0*/  S2R R0, SR_TID.X ;  /* 0x0000000000007919 */ /* 0x00ee620000002100 */
[----:B------:R-:W-:Y:S05]  /*88e0*/  WARPSYNC.ALL ;  /* 0x0000000000007948 */ /* 0x000fea0003800000 */
[----:B-1----:R-:W-:-:S04]  /*88f0*/  SHF.R.U32.HI R0, RZ, 0x7, R0 ;  /* 0x00000007ff007819 */ /* 0x002fc80000011600 */
[----:B----4-:R-:W-:Y:S01]  /*8900*/  IADD3 R20, R0, 0x8, RZ ;  /* 0x0000000800147810 */ /* 0x010fe20007ffe0ff */
[----:B------:R-:W-:-:S04]  /*8910*/  IMAD.U32 R0, RZ, RZ, UR44 ;  /* 0x0000002cff007e24 */ /* 0x000fc8000f8e00ff */
[----:B------:R1:W-:Y:S01]  /*8920*/  BAR.SYNC.DEFER_BLOCKING R20, 0x100 ;  /* 0x000400140000751d */ /* 0x0003e20000010000 */
[----:B------:R-:W-:-:S13]  /*8930*/  ISETP.NE.AND P0, PT, R0, 0x3, PT ;  /* 0x000000030000780c */ /* 0x000fda0003f05270 */
[----:B-1----:R-:W-:Y:S05]  /*8940*/  @!P0 BRA `(.L_x_9730) ;  /* 0x0000000000048947 */ /* 0x002fea0003800000 */
[----:B------:R-:W-:Y:S01]  /*8950*/  BPT.TRAP 0x1 ;  /* 0x000000040000795c */ /* 0x000fe20000300000 */
.L_x_9730:
[----:B0-----:R-:W-:Y:S01]  /*8960*/  IMAD R13, R200, 0x8, R19 ;  /* 0x00000008c80d7824 */ /* 0x001fe200078e0213 */
[----:B------:R-:W-:-:S04]  /*8970*/  SHF.L.U32 R72, R204, 0x1f, RZ ;  /* 0x0000001fcc487819 */ /* 0x000fc800000006ff */
[----:B------:R0:W1:Y:S01]  /*8980*/  SYNCS.PHASECHK.TRANS64.TRYWAIT P1, [R13+URZ+0x22830], R72 ;  /* 0x022830480d0075a7 */ /* 0x000062000802017f */
[----:B------:R-:W-:Y:S05]  /*8990*/  @!P0 BRA `(.L_x_9731) ;  /* 0x0000000000048947 */ /* 0x000fea0003800000 */
[----:B------:R-:W-:Y:S01]  /*89a0*/  BPT.TRAP 0x1 ;  /* 0x000000040000795c */ /* 0x000fe20000300000 */
.L_x_9731:
[----:B------:R-:W-:Y:S01]  /*89b0*/  VIADD R0, R19, 0x1c400 ;  /* 0x0001c40013007836 */ /* 0x000fe20000000000 */
[----:B------:R-:W-:Y:S01]  /*89c0*/  LOP3.LUT R4, R28, 0x10000, RZ, 0xfc, !PT ;  /* 0x000100001c047812 */ /* 0x000fe200078efcff */
[----:B------:R-:W-:-:S03]  /*89d0*/  IMAD.MOV.U32 R5, RZ, RZ, 0x40000040 ;  /* 0x40000040ff057424 */ /* 0x000fc600078e00ff */
[----:B------:R-:W-:-:S04]  /*89e0*/  SHF.R.U32.HI R0, RZ, 0x4, R0 ;  /* 0x00000004ff007819 */ /* 0x000fc80000011600 */
[----:B------:R-:W-:-:S04]  /*89f0*/  LOP3.LUT R0, R0, 0x3fff, RZ, 0xc0, !PT ;  /* 0x00003fff00007812 */ /* 0x000fc800078ec0ff */
[----:B------:R-:W-:Y:S01]  /*8a00*/  LOP3.LUT R0, R0, 0x10000, RZ, 0xfc, !PT ;  /* 0x0001000000007812 */ /* 0x000fe200078efcff */
[----:B-1----:R-:W-:Y:S06]  /*8a10*/  @P1 BRA `(.L_x_9732) ;  /* 0x0000000000081947 */ /* 0x002fec0003800000 */
[----:B------:R-:W1:Y:S02]  /*8a20*/  SYNCS.PHASECHK.TRANS64.TRYWAIT P1, [R13+URZ+0x22830], R72 ;  /* 0x022830480d0075a7 */ /* 0x000e64000802017f */
[----:B-1----:R-:W-:Y:S05]  /*8a30*/  @!P1 BRA `(.L_x_9733) ;  /* 0x0000012000209947 */ /* 0x002fea0003800000 */
.L_x_9732:
[----:B------:R-:W-:Y:S01]  /*8a40*/  IMAD R14, R200, 0x300, R0 ;  /* 0x00000300c80e7824 */ /* 0x000fe200078e0200 */
        /* <DEDUP_REMOVED lines=10> */
[----:B------:R-:W2:Y:S01]  /*8af0*/  S2R R73, SR_TID.X ;  /* 0x0000000000497919 */ /* 0x000ea20000002100 */
[----:B------:R-:W-:-:S02]  /*8b00*/  IMAD.MOV.U32 R7, RZ, RZ, 0x40000040 ;  /* 0x40000040ff077424 */ /* 0x000fc400078e00ff */
[----:B------:R-:W-:Y:S02]  /*8b10*/  VIADD R8, R4, 0x4 ;  /* 0x0000000404087836 */ /* 0x000fe40000000000 */
[----:B------:R-:W-:Y:S02]  /*8b20*/  IMAD.MOV.U32 R9, RZ, RZ, 0x40000040 ;  /* 0x40000040ff097424 */ /* 0x000fe400078e00ff */
[----:B------:R-:W-:Y:S02]  /*8b30*/  IMAD.MOV.U32 R15, RZ, RZ, 0x40000040 ;  /* 0x40000040ff0f7424 */ /* 0x000fe400078e00ff */
[----:B------:R-:W-:Y:S02]  /*8b40*/  IMAD R21, R178, -0x60, R152 ;  /* 0xffffffa0b2157824 */ /* 0x000fe400078e0298 */
[----:B------:R-:W-:Y:S01]  /*8b50*/  HGMMA.64x96x16.F32 R24, gdesc[UR4], RZ, !UPT, gsb0 ;  /* 0x01600000041879f0 */ /* 0x000fe2000c0008ff */
[----:B------:R-:W-:Y:S02]  /*8b60*/  R2UR UR4, R10 ;  /* 0x000000000a0472ca */ /* 0x000fe400000e0000 */
[----:B------:R-:W-:-:S02]  /*8b70*/  R2UR UR5, R11 ;  /* 0x000000000b0572ca */ /* 0x000fc400000e0000 */
[----:B------:R-:W-:Y:S01]  /*8b80*/  R2UR UR6, R6 ;  /* 0x00000000060672ca */ /* 0x000fe200000e0000 */
[----:B------:R-:W-:Y:S01]  /*8b90*/  VIADD R6, R14, 0x4 ;  /* 0x000000040e067836 */ /* 0x000fe20000000000 */
[----:B------:R-:W-:Y:S01]  /*8ba0*/  R2UR UR7, R7 ;  /* 0x00000000070772ca */ /* 0x000fe200000e0000 */
[----:B------:R-:W-:Y:S01]  /*8bb0*/  IMAD.MOV.U32 R7, RZ, RZ, 0x40000040 ;  /* 0x40000040ff077424 */ /* 0x000fe200078e00ff */
[----:B------:R-:W-:Y:S01]  /*8bc0*/  IADD3 R21, -R224, 0x60, R21 ;  /* 0x00000060e0157810 */ /* 0x000fe20007ffe115 */
[----:B------:R-:W-:-:S03]  /*8bd0*/  VIADD R14, R14, 0x6 ;  /* 0x000000060e0e7836 */ /* 0x000fc60000000000 */
[C---:B------:R-:W-:Y:S02]  /*8be0*/  ISETP.GT.AND P2, PT, R21.reuse, RZ, PT ;  /* 0x000000ff1500720c */ /* 0x040fe40003f44270 */
        /* <DEDUP_REMOVED lines=16> */
[----:B------:R-:W-:Y:S01]  /*8cf0*/  HGMMA.64x96x16.F32 R24, gdesc[UR4], R24, gsb0 ;  /* 0x01600000041879f0 */ /* 0x000fe20008000818 */
[----:B------:R-:W-:Y:S02]  /*8d00*/  R2UR UR4, R6 ;  /* 0x00000000060472ca */ /* 0x000fe400000e0000 */
[----:B------:R-:W-:Y:S02]  /*8d10*/  R2UR UR5, R7 ;  /* 0x00000000070572ca */ /* 0x000fe400000e0000 */
[----:B------:R-:W-:Y:S02]  /*8d20*/  R2UR UR6, R14 ;  /* 0x000000000e0672ca */ /* 0x000fe400000e0000 */
[----:B------:R-:W-:Y:S01]  /*8d30*/  R2UR UR7, R15 ;  /* 0x000000000f0772ca */ /* 0x000fe200000e0000 */
[----:B------:R-:W-:Y:S02]  /*8d40*/  WARPGROUP.DEPBAR.LE gsb0, 0x0 ;  /* 0x00008000000079c5 */ /* 0x000fe40000010000 */
[----:B------:R-:W-:-:S10]  /*8d50*/  WARPGROUP.ARRIVE ;  /* 0x00000000000079c5 */ /* 0x000fd40000000000 */
[----:B------:R-:W-:Y:S01]  /*8d60*/  HGMMA.64x96x16.F32 R24, gdesc[UR4], R24, gsb0 ;  /* 0x01600000041879f0 */ /* 0x000fe20008000818 */
        /* <DEDUP_REMOVED lines=57> */
[----:B--2---:R-:W-:-:S07]  /*9100*/  FSEL R12, R12, -INF , P2 ;  /* 0xff8000000c0c7808 */ /* 0x004fce0001000000 */
[----:B------:R-:W2:Y:S08]  /*9110*/  MUFU.TANH R3, R27 ;  /* 0x0000001b00037308 */ /* 0x000eb00000002400 */
[----:B------:R-:W4:Y:S01]  /*9120*/  MUFU.TANH R30, R38 ;  /* 0x00000026001e7308 */ /* 0x000f220000002400 */
[----:B---3--:R-:W-:-:S07]  /*9130*/  FSEL R14, R14, -INF , P4 ;  /* 0xff8000000e0e7808 */ /* 0x008fce0002000000 */
[----:B------:R-:W3:Y:S01]  /*9140*/  MUFU.TANH R33, R33 ;  /* 0x0000002100217308 */ /* 0x000ee20000002400 */
[----:B--2---:R-:W-:Y:S02]  /*9150*/  FSEL R3, R3, -INF , P3 ;  /* 0xff80000003037808 */ /* 0x004fe40001800000 */
[----:B------:R-:W-:-:S05]  /*9160*/  ISETP.GT.AND P3, PT, R21, 0x18, PT ;  /* 0x000000181500780c */ /* 0x000fca0003f64270 */
[----:B------:R2:W-:Y:S01]  /*9170*/  MUFU.TANH R38, R46 ;  /* 0x0000002e00267308 */ /* 0x0005e20000002400 */
[----:B----4-:R-:W-:-:S07]  /*9180*/  FSEL R30, R30, -INF , P3 ;  /* 0xff8000001e1e7808 */ /* 0x010fce0001800000 */
[----:B------:R-:W4:Y:S01]  /*9190*/  MUFU.TANH R26, R34 ;  /* 0x00000022001a7308 */ /* 0x000f220000002400 */
[----:B--2---:R-:W-:Y:S02]  /*91a0*/  FSEL R46, R24, -INF , P2 ;  /* 0xff800000182e7808 */ /* 0x004fe40001000000 */
[----:B------:R-:W-:-:S04]  /*91b0*/  ISETP.GT.AND P2, PT, R21, 0x11, PT ;  /* 0x000000111500780c */ /* 0x000fc80003f44270 */
[----:B---3--:R-:W-:Y:S01]  /*91c0*/  FSEL R74, R33, -INF , P2 ;  /* 0xff800000214a7808 */ /* 0x008fe20001000000 */
[----:B------:R-:W-:Y:S08]  /*91d0*/  MUFU.TANH R34, R42 ;  /* 0x0000002a00227308 */ /* 0x000ff00000002400 */
[----:B------:R2:W-:Y:S01]  /*91e0*/  MUFU.TANH R25, R54 ;  /* 0x0000003600197308 */ /* 0x0005e20000002400 */
[----:B----4-:R-:W-:-:S07]  /*91f0*/  FSEL R26, R26, -INF , P1 ;  /* 0xff8000001a1a7808 */ /* 0x010fce0000800000 */
[----:B------:R-:W3:Y:S01]  /*9200*/  MUFU.TANH R36, R36 ;  /* 0x0000002400247308 */ /* 0x000ee20000002400 */
[----:B--2---:R-:W-:Y:S02]  /*9210*/  FSEL R54, R29, -INF , P5 ;  /* 0xff8000001d367808 */ /* 0x004fe40002800000 */
[----:B------:R-:W-:-:S05]  /*9220*/  FMNMX.FTZ R29, R46, R15, !PT ;  /* 0x0000000f2e1d7209 */ /* 0x000fca0007810000 */
[----:B------:R2:W-:Y:S08]  /*9230*/  MUFU.TANH R42, R50 ;  /* 0x00000032002a7308 */ /* 0x0005f00000002400 */
[----:B------:R-:W4:Y:S01]  /*9240*/  MUFU.TANH R31, R31 ;  /* 0x0000001f001f7308 */ /* 0x000f220000002400 */
[----:B--2---:R-:W-:Y:S02]  /*9250*/  FSEL R50, R28, -INF , P4 ;  /* 0xff8000001c327808 */ /* 0x004fe40002000000 */
[----:B------:R-:W-:-:S02]  /*9260*/  ISETP.GT.AND P4, PT, R21, 0x19, PT ;  /* 0x000000191500780c */ /* 0x000fc40003f84270 */
[----:B------:R-:W-:Y:S02]  /*9270*/  FMNMX.FTZ R29, R50, R29, !PT ;  /* 0x0000001d321d7209 */ /* 0x000fe40007810000 */
[----:B---3--:R-:W-:Y:S01]  /*9280*/  FSEL R76, R36, -INF , P3 ;  /* 0xff800000244c7808 */ /* 0x008fe20001800000 */
[----:B------:R-:W2:Y:S01]  /*9290*/  MUFU.TANH R37, R37 ;  /* 0x0000002500257308 */ /* 0x000ea20000002400 */
[----:B------:R-:W-:Y:S02]  /*92a0*/  FMNMX.FTZ R29, R54, R29, !PT ;  /* 0x0000001d361d7209 */ /* 0x000fe40007810000 */
[----:B------:R-:W-:-:S05]  /*92b0*/  ISETP.GT.AND P3, PT, R21, 0x29, PT ;  /* 0x000000291500780c */ /* 0x000fca0003f64270 */
[----:B------:R-:W3:Y:S01]  /*92c0*/  MUFU.TANH R40, R40 ;  /* 0x0000002800287308 */ /* 0x000ee20000002400 */
[----:B----4-:R-:W-:Y:S02]  /*92d0*/  FSEL R24, R31, -INF , P5 ;  /* 0xff8000001f187808 */ /* 0x010fe40002800000 */
[----:B------:R-:W-:-:S04]  /*92e0*/  ISETP.GT.AND P5, PT, R21, 0x20, PT ;  /* 0x000000201500780c */ /* 0x000fc80003fa4270 */
[----:B------:R-:W-:Y:S01]  /*92f0*/  FSEL R34, R34, -INF , P5 ;  /* 0xff80000022227808 */ /* 0x000fe20002800000 */
[----:B------:R4:W-:Y:S01]  /*9300*/  MUFU.TANH R27, R58 ;  /* 0x0000003a001b7308 */ /* 0x0009e20000002400 */
[----:B--2---:R-:W-:-:S07]  /*9310*/  FSEL R78, R37, -INF , P4 ;  /* 0xff800000254e7808 */ /* 0x004fce0002000000 */
[----:B------:R-:W2:Y:S01]  /*9320*/  MUFU.TANH R35, R35 ;  /* 0x0000002300237308 */ /* 0x000ea20000002400 */
[----:B----4-:R-:W-:Y:S02]  /*9330*/  FSEL R58, R32, -INF , P1 ;  /* 0xff800000203a7808 */ /* 0x010fe40000800000 */
[C---:B------:R-:W-:Y:S02]  /*9340*/  ISETP.GT.AND P1, PT, R21.reuse, 0x21, PT ;  /* 0x000000211500780c */ /* 0x040fe40003f24270 */
[----:B------:R-:W-:Y:S02]  /*9350*/  FMNMX.FTZ R29, R58, R29, !PT ;  /* 0x0000001d3a1d7209 */ /* 0x000fe40007810000 */
[----:B---3--:R-:W-:Y:S01]  /*9360*/  FSEL R80, R40, -INF , P5 ;  /* 0xff80000028507808 */ /* 0x008fe20002800000 */
[----:B------:R-:W3:Y:S01]  /*9370*/  MUFU.TANH R41, R41 ;  /* 0x0000002900297308 */ /* 0x000ee20000002400 */
[----:B------:R-:W-:Y:S02]  /*9380*/  FMNMX.FTZ R29, R74, R29, !PT ;  /* 0x0000001d4a1d7209 */ /* 0x000fe40007810000 */
[----:B------:R-:W-:-:S02]  /*9390*/  ISETP.GT.AND P5, PT, R21, 0x31, PT ;  /* 0x000000311500780c */ /* 0x000fc40003fa4270 */
[----:B------:R-:W-:-:S03]  /*93a0*/  FMNMX.FTZ R29, R76, R29, !PT ;  /* 0x0000001d4c1d7209 */ /* 0x000fc60007810000 */
[----:B------:R-:W4:Y:S01]  /*93b0*/  MUFU.TANH R44, R44 ;  /* 0x0000002c002c7308 */ /* 0x000f220000002400 */
[----:B------:R-:W-:Y:S02]  /*93c0*/  FMNMX.FTZ R29, R78, R29, !PT ;  /* 0x0000001d4e1d7209 */ /* 0x000fe40007810000 */
[----:B--2---:R-:W-:Y:S02]  /*93d0*/  FSEL R28, R35, -INF , P2 ;  /* 0xff800000231c7808 */ /* 0x004fe40001000000 */
[----:B------:R-:W-:Y:S02]  /*93e0*/  ISETP.GT.AND P2, PT, R21, 0x28, PT ;  /* 0x000000281500780c */ /* 0x000fe40003f44270 */
[----:B------:R-:W-:Y:S01]  /*93f0*/  FMNMX.FTZ R29, R80, R29, !PT ;  /* 0x0000001d501d7209 */ /* 0x000fe20007810000 */
[----:B------:R-:W2:Y:S01]  /*9400*/  MUFU.TANH R39, R39 ;  /* 0x0000002700277308 */ /* 0x000ea20000002400 */
[----:B---3--:R-:W-:Y:S02]  /*9410*/  FSEL R82, R41, -INF , P1 ;  /* 0xff80000029527808 */ /* 0x008fe40000800000 */
[----:B------:R-:W-:-:S02]  /*9420*/  FSEL R38, R38, -INF , P2 ;  /* 0xff80000026267808 */ /* 0x000fc40001000000 */
[----:B------:R-:W-:-:S03]  /*9430*/  FMNMX.FTZ R29, R82, R29, !PT ;  /* 0x0000001d521d7209 */ /* 0x000fc60007810000 */
[----:B------:R-:W3:Y:S01]  /*9440*/  MUFU.TANH R45, R45 ;  /* 0x0000002d002d7308 */ /* 0x000ee20000002400 */
[----:B----4-:R-:W-:Y:S02]  /*9450*/  FSEL R84, R44, -INF , P2 ;  /* 0xff8000002c547808 */ /* 0x010fe40001000000 */
[----:B------:R-:W-:Y:S02]  /*9460*/  ISETP.GT.AND P2, PT, R21, 0x39, PT ;  /* 0x000000391500780c */ /* 0x000fe40003f44270 */
[----:B------:R-:W-:Y:S01]  /*9470*/  FMNMX.FTZ R31, R84, R29, !PT ;  /* 0x0000001d541f7209 */ /* 0x000fe20007810000 */
[----:B------:R-:W-:Y:S02]  /*9480*/  FMUL.FTZ R29, R64, UR4 ;  /* 0x00000004401d7c20 */ /* 0x000fe40008410000 */
[----:B------:R-:W4:Y:S01]  /*9490*/  MUFU.TANH R48, R48 ;  /* 0x0000003000307308 */ /* 0x000f220000002400 */
[----:B--2---:R-:W-:Y:S02]  /*94a0*/  FSEL R32, R39, -INF , P4 ;  /* 0xff80000027207808 */ /* 0x004fe40002000000 */
[----:B------:R-:W-:-:S04]  /*94b0*/  ISETP.GT.AND P4, PT, R21, 0x30, PT ;  /* 0x000000301500780c */ /* 0x000fc80003f84270 */
[----:B------:R-:W-:Y:S01]  /*94c0*/  FSEL R42, R42, -INF , P4 ;  /* 0xff8000002a2a7808 */ /* 0x000fe20002000000 */
        /* <DEDUP_REMOVED lines=21> */
[----:B------:R-:W-:-:S05]  /*9620*/  ISETP.GT.AND P3, PT, R21, 0x40, PT ;  /* 0x000000401500780c */ /* 0x000fca0003f64270 */
[----:B------:R-:W2:Y:S01]  /*9630*/  MUFU.TANH R51, R51 ;  /* 0x0000003300337308 */ /* 0x000ea20000002400 */
[----:B---3--:R-:W-:-:S04]  /*9640*/  FSEL R92, R53, -INF , P2 ;  /* 0xff800000355c7808 */ /* 0x008fc80001000000 */
[----:B------:R-:W-:-:S03]  /*9650*/  FMNMX.FTZ R33, R92, R33, !PT ;  /* 0x000000215c217209 */ /* 0x000fc60007810000 */
[----:B------:R-:W3:Y:S01]  /*9660*/  MUFU.TANH R57, R57 ;  /* 0x0000003900397308 */ /* 0x000ee20000002400 */
[----:B----4-:R-:W-:Y:S02]  /*9670*/  FSEL R68, R56, -INF , P3 ;  /* 0xff80000038447808 */ /* 0x010fe40001800000 */
[----:B------:R-:W-:Y:S02]  /*9680*/  FSEL R56, R27, -INF , P3 ;  /* 0xff8000001b387808 */ /* 0x000fe40001800000 */
[----:B------:R-:W-:Y:S02]  /*9690*/  FMNMX.FTZ R33, R68, R33, !PT ;  /* 0x0000002144217209 */ /* 0x000fe40007810000 */
[----:B------:R-:W-:Y:S01]  /*96a0*/  ISETP.GT.AND P3, PT, R21, 0x51, PT ;  /* 0x000000511500780c */ /* 0x000fe20003f64270 */
[----:B------:R-:W4:Y:S01]  /*96b0*/  MUFU.TANH R60, R60 ;  /* 0x0000003c003c7308 */ /* 0x000f220000002400 */
[----:B--2---:R-:W-:Y:S02]  /*96c0*/  FSEL R44, R51, -INF , P5 ;  /* 0xff800000332c7808 */ /* 0x004fe40002800000 */
[----:B------:R-:W-:-:S02]  /*96d0*/  ISETP.GT.AND P5, PT, R21, 0x48, PT ;  /* 0x000000481500780c */ /* 0x000fc40003fa4270 */
[----:B------:R-:W-:-:S03]  /*96e0*/  FMNMX.FTZ R27, R12, R3, !PT ;  /* 0x000000030c1b7209 */ /* 0x000fc60007810000 */
[----:B------:R-:W2:Y:S01]  /*96f0*/  MUFU.TANH R55, R55 ;  /* 0x0000003700377308 */ /* 0x000ea20000002400 */
[----:B---3--:R-:W-:Y:S02]  /*9700*/  FSEL R94, R57, -INF , P4 ;  /* 0xff800000395e7808 */ /* 0x008fe40002000000 */
[----:B------:R-:W-:Y:S02]  /*9710*/  FMNMX.FTZ R27, R14, R27, !PT ;  /* 0x0000001b0e1b7209 */ /* 0x000fe40007810000 */
[----:B------:R-:W-:Y:S02]  /*9720*/  FMNMX.FTZ R33, R94, R33, !PT ;  /* 0x000000215e217209 */ /* 0x000fe40007810000 */
[----:B------:R-:W-:Y:S01]  /*9730*/  FMNMX.FTZ R27, R24, R27, !PT ;  /* 0x0000001b181b7209 */ /* 0x000fe20007810000 */
[----:B------:R-:W3:Y:S01]  /*9740*/  MUFU.TANH R61, R61 ;  /* 0x0000003d003d7308 */ /* 0x000ee20000002400 */
[----:B----4-:R-:W-:Y:S02]  /*9750*/  FSEL R96, R60, -INF , P5 ;  /* 0xff8000003c607808 */ /* 0x010fe40002800000 */
[----:B------:R-:W-:-:S02]  /*9760*/  FMNMX.FTZ R27, R26, R27, !PT ;  /* 0x0000001b1a1b7209 */ /* 0x000fc40007810000 */
[----:B------:R-:W-:Y:S02]  /*9770*/  FMNMX.FTZ R33, R96, R33, !PT ;  /* 0x0000002160217209 */ /* 0x000fe40007810000 */
[----:B------:R-:W-:Y:S01]  /*9780*/  FMNMX.FTZ R27, R28, R27, !PT ;  /* 0x0000001b1c1b7209 */ /* 0x000fe20007810000 */
[----:B------:R-:W4:Y:S01]  /*9790*/  MUFU.TANH R29, R29 ;  /* 0x0000001d001d7308 */ /* 0x000f220000002400 */
[----:B--2---:R-:W-:Y:S02]  /*97a0*/  FSEL R52, R55, -INF , P2 ;  /* 0xff80000037347808 */ /* 0x004fe40001000000 */
[----:B------:R-:W-:Y:S02]  /*97b0*/  ISETP.GT.AND P2, PT, R21, 0x50, PT ;  /* 0x000000501500780c */ /* 0x000fe40003f44270 */
        /* <DEDUP_REMOVED lines=18> */
[----:B------:R-:W-:-:S03]  /*98e0*/  FMNMX.FTZ R33, R102, R33, !PT ;  /* 0x0000002166217209 */ /* 0x000fc60007810000 */
[----:B------:R-:W3:Y:S01]  /*98f0*/  MUFU.TANH R69, R69 ;  /* 0x0000004500457308 */ /* 0x000ee20000002400 */
[----:B----4-:R-:W-:Y:S02]  /*9900*/  FSEL R62, R62, -INF , P5 ;  /* 0xff8000003e3e7808 */ /* 0x010fe40002800000 */
[----:B------:R-:W-:-:S05]  /*9910*/  ISETP.GT.AND P5, PT, R21, 0x59, PT ;  /* 0x000000591500780c */ /* 0x000fca0003fa4270 */
[----:B------:R-:W4:Y:S01]  /*9920*/  MUFU.TANH R63, R63 ;  /* 0x0000003f003f7308 */ /* 0x000f220000002400 */
[----:B--2---:R-:W-:Y:S02]  /*9930*/  FSEL R104, R31, -INF , P4 ;  /* 0xff8000001f687808 */ /* 0x004fe40002000000 */
[----:B------:R-:W-:Y:S02]  /*9940*/  FMNMX.FTZ R31, R44, R29, !PT ;  /* 0x0000001d2c1f7209 */ /* 0x000fe40007810000 */
[----:B------:R-:W-:Y:S02]  /*9950*/  FMNMX.FTZ R33, R104, R33, !PT ;  /* 0x0000002168217209 */ /* 0x000fe40007810000 */
[----:B------:R-:W-:Y:S01]  /*9960*/  FMNMX.FTZ R31, R48, R31, !PT ;  /* 0x0000001f301f7209 */ /* 0x000fe20007810000 */
[----:B------:R-:W2:Y:S01]  /*9970*/  MUFU.TANH R66, R66 ;  /* 0x0000004200427308 */ /* 0x000ea20000002400 */
[----:B---3--:R-:W-:Y:S02]  /*9980*/  FSEL R106, R69, -INF , P5 ;  /* 0xff800000456a7808 */ /* 0x008fe40002800000 */
[----:B------:R-:W-:-:S02]  /*9990*/  FMNMX.FTZ R31, R52, R31, !PT ;  /* 0x0000001f341f7209 */ /* 0x000fc40007810000 */
[----:B------:R-:W-:Y:S02]  /*99a0*/  FMNMX.FTZ R33, R106, R33, !PT ;  /* 0x000000216a217209 */ /* 0x000fe40007810000 */
[----:B------:R-:W-:Y:S01]  /*99b0*/  FMNMX.FTZ R31, R56, R31, !PT ;  /* 0x0000001f381f7209 */ /* 0x000fe20007810000 */
[----:B------:R-:W-:Y:S02]  /*99c0*/  MUFU.TANH R67, R67 ;  /* 0x0000004300437308 */ /* 0x000fe40000002400 */
[----:B------:R-:W3:Y:S06]  /*99d0*/  SHFL.BFLY PT, R108, R33, 0x2, 0x1f ;  /* 0x0c401f00216c7f89 */ /* 0x000eec00000e0000 */
[----:B------:R-:W0:Y:S08]  /*99e0*/  MUFU.TANH R70, R70 ;  /* 0x0000004600467308 */ /* 0x000e300000002400 */
[----:B------:R-:W1:Y:S01]  /*99f0*/  MUFU.TANH R71, R71 ;  /* 0x0000004700477308 */ /* 0x000e620000002400 */
[----:B---3--:R-:W-:-:S02]  /*9a00*/  FMNMX.FTZ R108, R33, R108, !PT ;  /* 0x0000006c216c7209 */ /* 0x008fc40007810000 */
[----:B------:R-:W-:-:S03]  /*9a10*/  FMNMX.FTZ R33, R60, R31, !PT ;  /* 0x0000001f3c217209 */ /* 0x000fc60007810000 */
[----:B------:R-:W3:Y:S01]  /*9a20*/  SHFL.BFLY PT, R21, R108, 0x1, 0x1f ;  /* 0x0c201f006c157f89 */ /* 0x000ee200000e0000 */
[----:B------:R-:W-:Y:S02]  /*9a30*/  FMNMX.FTZ R33, R62, R33, !PT ;  /* 0x000000213e217209 */ /* 0x000fe40007810000 */
[----:B---3--:R-:W-:Y:S01]  /*9a40*/  FMNMX.FTZ R176, R108, R21, !PT ;  /* 0x000000156cb07209 */ /* 0x008fe20007810000 */
[----:B------:R-:W-:-:S03]  /*9a50*/  IMAD.U32 R21, RZ, RZ, UR5 ;  /* 0x00000005ff157e24 */ /* 0x000fc6000f8e00ff */
[C---:B------:R-:W-:Y:S01]  /*9a60*/  FSETP.NEU.FTZ.AND P6, PT, R176.reuse, -INF , PT ;  /* 0xff800000b000780b */ /* 0x040fe20003fdd000 */
[----:B------:R-:W-:-:S05]  /*9a70*/  FMUL.FTZ R25, R176, R21 ;  /* 0x00000015b0197220 */ /* 0x000fca0000410000 */
[----:B------:R-:W-:-:S05]  /*9a80*/  FSEL R25, R25, RZ, P6 ;  /* 0x000000ff19197208 */ /* 0x000fca0003000000 */
[-CC-:B------:R-:W-:Y:S01]  /*9a90*/  FFMA.FTZ R152, R46, R21.reuse, -R25.reuse ;  /* 0x000000152e987223 */ /* 0x180fe20000010819 */
[----:B----4-:R-:W-:Y:S01]  /*9aa0*/  FSEL R46, R63, -INF , P1 ;  /* 0xff8000003f2e7808 */ /* 0x010fe20000800000 */
[-CC-:B-----5:R-:W-:Y:S01]  /*9ab0*/  FFMA.FTZ R154, R50, R21.reuse, -R25.reuse ;  /* 0x00000015329a7223 */ /* 0x1a0fe20000010819 */
[-CC-:B------:R-:W-:Y:S01]  /*9ac0*/  FFMA.FTZ R54, R54, R21.reuse, -R25.reuse ;  /* 0x0000001536367223 */ /* 0x180fe20000010819 */
[----:B--2---:R-:W-:Y:S01]  /*9ad0*/  FSEL R50, R66, -INF , P2 ;  /* 0xff80000042327808 */ /* 0x004fe20001000000 */
[--C-:B------:R-:W-:Y:S01]  /*9ae0*/  FFMA.FTZ R156, R58, R21, -R25.reuse ;  /* 0x000000153a9c7223 */ /* 0x100fe20000010819 */
[----:B------:R-:W-:Y:S01]  /*9af0*/  FMNMX.FTZ R33, R46, R33, !PT ;  /* 0x000000212e217209 */ /* 0x000fe20007810000 */
[----:B------:R2:W-:Y:S01]  /*9b00*/  MUFU.EX2 R27, R54 ;  /* 0x00000036001b7308 */ /* 0x0005e20000000800 */
[----:B0-----:R-:W-:Y:S01]  /*9b10*/  FSEL R58, R70, -INF , P4 ;  /* 0xff800000463a7808 */ /* 0x001fe20002000000 */
[--C-:B------:R-:W-:Y:S01]  /*9b20*/  FFMA.FTZ R15, R15, R21, -R25.reuse ;  /* 0x000000150f0f7223 */ /* 0x100fe20000010819 */
[----:B------:R-:W-:Y:S01]  /*9b30*/  FMNMX.FTZ R33, R50, R33, !PT ;  /* 0x0000002132217209 */ /* 0x000fe20007810000 */
[-CC-:B------:R-:W-:Y:S01]  /*9b40*/  FFMA.FTZ R74, R74, R21.reuse, -R25.reuse ;  /* 0x000000154a4a7223 */ /* 0x180fe20000010819 */
[----:B-1----:R-:W-:Y:S01]  /*9b50*/  FSEL R66, R71, -INF , P5 ;  /* 0xff80000047427808 */ /* 0x002fe20002800000 */
[-CC-:B------:R-:W-:Y:S01]  /*9b60*/  FFMA.FTZ R158, R76, R21.reuse, -R25.reuse ;  /* 0x000000154c9e7223 */ /* 0x180fe20000010819 */
[-CC-:B------:R-:W-:Y:S01]  /*9b70*/  FFMA.FTZ R78, R78, R21.reuse, -R25.reuse ;  /* 0x000000154e4e7223 */ /* 0x180fe20000010819 */
[----:B------:R-:W-:Y:S01]  /*9b80*/  MUFU.EX2 R152, R152 ;  /* 0x0000009800987308 */ /* 0x000fe20000000800 */
[----:B--2---:R-:W-:Y:S01]  /*9b90*/  FSEL R54, R67, -INF , P3 ;  /* 0xff80000043367808 */ /* 0x004fe20001800000 */
        /* <DEDUP_REMOVED lines=13> */
[-CC-:B------:R-:W-:Y:S01]  /*9c70*/  FFMA.FTZ R170, R96, R21.reuse, -R25.reuse ;  /* 0x0000001560aa7223 */ /* 0x180fe20000010819 */
[----:B------:R-:W1:Y:S01]  /*9c80*/  MUFU.EX2 R154, R154 ;  /* 0x0000009a009a7308 */ /* 0x000e620000000800 */
[-CC-:B------:R-:W-:Y:S01]  /*9c90*/  FFMA.FTZ R43, R98, R21.reuse, -R25.reuse ;  /* 0x00000015622b7223 */ /* 0x180fe20000010819 */
[----:B------:R-:W2:Y:S01]  /*9ca0*/  SHFL.BFLY PT, R70, R41, 0x2, 0x1f ;  /* 0x0c401f0029467f89 */ /* 0x000ea200000e0000 */
[-CC-:B------:R-:W-:Y:S01]  /*9cb0*/  FFMA.FTZ R172, R100, R21.reuse, -R25.reuse ;  /* 0x0000001564ac7223 */ /* 0x180fe20000010819 */
[-CC-:B------:R-:W-:Y:S01]  /*9cc0*/  FFMA.FTZ R45, R102, R21.reuse, -R25.reuse ;  /* 0x00000015662d7223 */ /* 0x180fe20000010819 */
[----:B------:R-:W-:-:S03]  /*9cd0*/  FFMA.FTZ R174, R104, R21, -R25 ;  /* 0x0000001568ae7223 */ /* 0x000fc60000010819 */
[----:B------:R-:W3:Y:S08]  /*9ce0*/  MUFU.EX2 R156, R156 ;  /* 0x0000009c009c7308 */ /* 0x000ef00000000800 */
[----:B------:R-:W4:Y:S08]  /*9cf0*/  MUFU.EX2 R29, R74 ;  /* 0x0000004a001d7308 */ /* 0x000f300000000800 */
[----:B------:R-:W4:Y:S01]  /*9d00*/  MUFU.EX2 R158, R158 ;  /* 0x0000009e009e7308 */ /* 0x000f220000000800 */
[----:B--2---:R-:W-:Y:S01]  /*9d10*/  FMNMX.FTZ R70, R41, R70, !PT ;  /* 0x0000004629467209 */ /* 0x004fe20007810000 */
[-CC-:B------:R-:W-:Y:S01]  /*9d20*/  FFMA.FTZ R41, R94, R21.reuse, -R25.reuse ;  /* 0x000000155e297223 */ /* 0x180fe20000010819 */
[----:B------:R-:W-:-:S03]  /*9d30*/  FFMA.FTZ R25, R106, R21, -R25 ;  /* 0x000000156a197223 */ /* 0x000fc60000010819 */
[----:B------:R-:W2:Y:S02]  /*9d40*/  SHFL.BFLY PT, R177, R70, 0x1, 0x1f ;  /* 0x0c201f0046b17f89 */ /* 0x000ea400000e0000 */
[----:B------:R-:W4:Y:S08]  /*9d50*/  MUFU.EX2 R31, R78 ;  /* 0x0000004e001f7308 */ /* 0x000f300000000800 */
[----:B------:R-:W-:Y:S08]  /*9d60*/  MUFU.EX2 R160, R160 ;  /* 0x000000a000a07308 */ /* 0x000ff00000000800 */
[----:B------:R-:W-:Y:S01]  /*9d70*/  MUFU.EX2 R33, R82 ;  /* 0x0000005200217308 */ /* 0x000fe20000000800 */
[----:B--2---:R-:W-:-:S07]  /*9d80*/  FMNMX.FTZ R177, R70, R177, !PT ;  /* 0x000000b146b17209 */ /* 0x004fce0007810000 */
[----:B------:R-:W-:Y:S01]  /*9d90*/  MUFU.EX2 R162, R162 ;  /* 0x000000a200a27308 */ /* 0x000fe20000000800 */
[C---:B------:R-:W-:Y:S01]  /*9da0*/  FSETP.NEU.FTZ.AND P1, PT, R177.reuse, -INF , PT ;  /* 0xff800000b100780b */ /* 0x040fe20003f3d000 */
[----:B------:R-:W-:-:S06]  /*9db0*/  FMUL.FTZ R47, R177, R21 ;  /* 0x00000015b12f7220 */ /* 0x000fcc0000410000 */
[----:B------:R-:W-:Y:S01]  /*9dc0*/  MUFU.EX2 R35, R35 ;  /* 0x0000002300237308 */ /* 0x000fe20000000800 */
[----:B------:R-:W-:Y:S02]  /*9dd0*/  FSEL R47, R47, RZ, P1 ;  /* 0x000000ff2f2f7208 */ /* 0x000fe40000800000 */
[----:B------:R-:W-:Y:S02]  /*9de0*/  ISETP.NE.AND P1, PT, R73, RZ, PT ;  /* 0x000000ff4900720c */ /* 0x000fe40003f25270 */
[----:B------:R-:W2:Y:S01]  /*9df0*/  S2R R73, SR_TID.X ;  /* 0x0000000000497919 */ /* 0x000ea20000002100 */
[-CC-:B------:R-:W-:Y:S01]  /*9e00*/  FFMA.FTZ R153, R12, R21.reuse, -R47.reuse ;  /* 0x000000150c997223 */ /* 0x180fe2000001082f */
[-CC-:B------:R-:W-:Y:S01]  /*9e10*/  FFMA.FTZ R12, R3, R21.reuse, -R47.reuse ;  /* 0x00000015030c7223 */ /* 0x180fe2000001082f */
[-CC-:B------:R-:W-:Y:S01]  /*9e20*/  FFMA.FTZ R155, R14, R21.reuse, -R47.reuse ;  /* 0x000000150e9b7223 */ /* 0x180fe2000001082f */
[-C--:B------:R-:W-:Y:S01]  /*9e30*/  FFMA.FTZ R14, R24, R21.reuse, -R47 ;  /* 0x00000015180e7223 */ /* 0x080fe2000001082f */
        /* <DEDUP_REMOVED lines=8> */
[----:B------:R-:W-:Y:S01]  /*9ec0*/  FADD.FTZ R3, R27, R34 ;  /* 0x000000221b037221 */ /* 0x000fe20000010000 */
[-CC-:B------:R-:W-:Y:S01]  /*9ed0*/  FFMA.FTZ R26, R32, R21.reuse, -R47.reuse ;  /* 0x00000015201a7223 */ /* 0x180fe2000001082f */
[----:B------:R-:W0:Y:S01]  /*9ee0*/  MUFU.EX2 R12, R12 ;  /* 0x0000000c000c7308 */ /* 0x000e220000000800 */
        /* <DEDUP_REMOVED lines=8> */
[-C--:B------:R-:W-:Y:S01]  /*9f70*/  FFMA.FTZ R56, R56, R21.reuse, -R47 ;  /* 0x0000001538387223 */ /* 0x080fe2000001082f */
[----:B------:R-:W-:Y:S01]  /*9f80*/  FADD.FTZ R38, R158, R49 ;  /* 0x000000319e267221 */ /* 0x000fe20000010000 */
[-CC-:B------:R-:W-:Y:S01]  /*9f90*/  FFMA.FTZ R60, R60, R21.reuse, -R47.reuse ;  /* 0x000000153c3c7223 */ /* 0x180fe2000001082f */
[-CC-:B------:R-:W-:Y:S01]  /*9fa0*/  FFMA.FTZ R62, R62, R21.reuse, -R47.reuse ;  /* 0x000000153e3e7223 */ /* 0x180fe2000001082f */
[----:B------:R-:W-:Y:S01]  /*9fb0*/  F2FP.F16.F32.PACK_AB R152, R15, R152 ;  /* 0x000000980f98723e */ /* 0x000fe200000000ff */
[----:B------:R-:W-:Y:S01]  /*9fc0*/  FADD.FTZ R51, R31, R38 ;  /* 0x000000261f337221 */ /* 0x000fe20000010000 */
[-C--:B------:R-:W-:Y:S01]  /*9fd0*/  FFMA.FTZ R46, R46, R21.reuse, -R47 ;  /* 0x000000152e2e7223 */ /* 0x080fe2000001082f */
[----:B------:R-:W3:Y:S01]  /*9fe0*/  MUFU.EX2 R14, R14 ;  /* 0x0000000e000e7308 */ /* 0x000ee20000000800 */
[----:B0-----:R-:W-:Y:S01]  /*9ff0*/  FADD.FTZ R34, R153, R12 ;  /* 0x0000000c99227221 */ /* 0x001fe20000010000 */
[----:B------:R-:W-:Y:S01]  /*a000*/  FADD.FTZ R38, R160, R51 ;  /* 0x00000033a0267221 */ /* 0x000fe20000010000 */
[----:B--2---:R-:W-:Y:S01]  /*a010*/  SHF.R.U32.HI R73, RZ, 0x7, R73 ;  /* 0x00000007ff497819 */ /* 0x004fe20000011649 */
[-CC-:B------:R-:W-:Y:S01]  /*a020*/  FFMA.FTZ R50, R50, R21.reuse, -R47.reuse ;  /* 0x0000001532327223 */ /* 0x180fe2000001082f */
[-C--:B------:R-:W-:Y:S01]  /*a030*/  FFMA.FTZ R54, R54, R21.reuse, -R47 ;  /* 0x0000001536367223 */ /* 0x080fe2000001082f */
[----:B------:R-:W-:Y:S01]  /*a040*/  FADD.FTZ R51, R33, R38 ;  /* 0x0000002621337221 */ /* 0x000fe20000010000 */
[----:B------:R-:W-:Y:S01]  /*a050*/  IADD3 R194, -R73, 0xb, RZ ;  /* 0x0000000b49c27810 */ /* 0x000fe20007ffe1ff */
[----:B------:R-:W0:Y:S01]  /*a060*/  MUFU.EX2 R157, R157 ;  /* 0x0000009d009d7308 */ /* 0x000e220000000800 */
[----:B-1----:R-:W-:Y:S01]  /*a070*/  FADD.FTZ R3, R155, R34 ;  /* 0x000000229b037221 */ /* 0x002fe20000010000 */
[----:B------:R-:W-:Y:S01]  /*a080*/  FADD.FTZ R38, R162, R51 ;  /* 0x00000033a2267221 */ /* 0x000fe20000010000 */
[-CC-:B------:R-:W-:Y:S01]  /*a090*/  FFMA.FTZ R34, R52, R21.reuse, -R47.reuse ;  /* 0x0000001534227223 */ /* 0x180fe2000001082f */
[-CC-:B------:R-:W-:Y:S01]  /*a0a0*/  FFMA.FTZ R58, R58, R21.reuse, -R47.reuse ;  /* 0x000000153a3a7223 */ /* 0x180fe2000001082f */
[----:B------:R-:W-:Y:S01]  /*a0b0*/  FFMA.FTZ R47, R66, R21, -R47 ;  /* 0x00000015422f7223 */ /* 0x000fe2000001082f */
[----:B------:R-:W-:-:S02]  /*a0c0*/  F2FP.F16.F32.PACK_AB R153, R12, R153 ;  /* 0x000000990c99723e */ /* 0x000fc400000000ff */
[----:B------:R-:W1:Y:S01]  /*a0d0*/  MUFU.EX2 R24, R24 ;  /* 0x0000001800187308 */ /* 0x000e620000000800 */
[----:B---3--:R-:W-:Y:S01]  /*a0e0*/  FADD.FTZ R36, R14, R3 ;  /* 0x000000030e247221 */ /* 0x008fe20000010000 */
[----:B------:R-:W-:Y:S01]  /*a0f0*/  @!P1 VIADD R3, R13, 0x22840 ;  /* 0x000228400d039836 */ /* 0x000fe20000000000 */
[----:B------:R-:W-:Y:S02]  /*a100*/  F2FP.F16.F32.PACK_AB R154, R27, R154 ;  /* 0x0000009a1b9a723e */ /* 0x000fe400000000ff */
[----:B------:R-:W-:Y:S02]  /*a110*/  F2FP.F16.F32.PACK_AB R156, R29, R156 ;  /* 0x0000009c1d9c723e */ /* 0x000fe400000000ff */
[----:B------:R-:W-:Y:S01]  /*a120*/  @!P1 PRMT R3, RZ, 0x654, R3 ;  /* 0x00000654ff039816 */ /* 0x000fe20000000003 */
[----:B------:R-:W2:Y:S01]  /*a130*/  MUFU.EX2 R159, R159 ;  /* 0x0000009f009f7308 */ /* 0x000ea20000000800 */
[----:B0-----:R-:W-:Y:S01]  /*a140*/  FADD.FTZ R49, R157, R36 ;  /* 0x000000249d317221 */ /* 0x001fe20000010000 */
[----:B------:R0:W-:Y:S06]  /*a150*/  BAR.ARV R194, 0x100 ;  /* 0x000400c20000751d */ /* 0x0001ec0000002000 */
[----:B------:R-:W3:Y:S01]  /*a160*/  MUFU.EX2 R26, R26 ;  /* 0x0000001a001a7308 */ /* 0x000ee20000000800 */
[----:B-1----:R-:W-:Y:S01]  /*a170*/  FADD.FTZ R36, R24, R49 ;  /* 0x0000003118247221 */ /* 0x002fe20000010000 */
[----:B------:R1:W-:Y:S01]  /*a180*/  @!P1 SYNCS.ARRIVE.TRANS64.RED.A1T0 RZ, [R3+URZ], RZ ;  /* 0x000000ff03ff99a7 */ /* 0x0003e2000810043f */
[----:B------:R-:W-:-:S02]  /*a190*/  F2FP.F16.F32.PACK_AB R158, R31, R158 ;  /* 0x0000009e1f9e723e */ /* 0x000fc400000000ff */
[----:B------:R-:W-:Y:S02]  /*a1a0*/  F2FP.F16.F32.PACK_AB R160, R33, R160 ;  /* 0x000000a021a0723e */ /* 0x000fe400000000ff */
[----:B------:R-:W-:Y:S01]  /*a1b0*/  F2FP.F16.F32.PACK_AB R162, R35, R162 ;  /* 0x000000a223a2723e */ /* 0x000fe200000000ff */
[----:B------:R-:W1:Y:S01]  /*a1c0*/  MUFU.EX2 R161, R161 ;  /* 0x000000a100a17308 */ /* 0x000e620000000800 */
[----:B--2---:R-:W-:Y:S01]  /*a1d0*/  FADD.FTZ R49, R159, R36 ;  /* 0x000000249f317221 */ /* 0x004fe20000010000 */
[----:B------:R-:W-:Y:S02]  /*a1e0*/  F2FP.F16.F32.PACK_AB R155, R14, R155 ;  /* 0x0000009b0e9b723e */ /* 0x000fe400000000ff */
[----:B------:R-:W-:-:S04]  /*a1f0*/  F2FP.F16.F32.PACK_AB R157, R24, R157 ;  /* 0x0000009d189d723e */ /* 0x000fc800000000ff */
[----:B------:R-:W2:Y:S01]  /*a200*/  MUFU.EX2 R164, R164 ;  /* 0x000000a400a47308 */ /* 0x000ea20000000800 */
[C---:B---3--:R-:W-:Y:S01]  /*a210*/  FADD.FTZ R36, R26.reuse, R49 ;  /* 0x000000311a247221 */ /* 0x048fe20000010000 */
[----:B------:R-:W-:Y:S01]  /*a220*/  FADD.FTZ R49, R35, R38 ;  /* 0x0000002623317221 */ /* 0x000fe20000010000 */
[----:B------:R-:W-:-:S05]  /*a230*/  F2FP.F16.F32.PACK_AB R159, R26, R159 ;  /* 0x0000009f1a9f723e */ /* 0x000fca00000000ff */
[----:B------:R-:W3:Y:S01]  /*a240*/  MUFU.EX2 R28, R28 ;  /* 0x0000001c001c7308 */ /* 0x000ee20000000800 */
[----:B-1----:R-:W-:-:S07]  /*a250*/  FADD.FTZ R3, R161, R36 ;  /* 0x00000024a1037221 */ /* 0x002fce0000010000 */
[----:B------:R-:W1:Y:S01]  /*a260*/  MUFU.EX2 R37, R37 ;  /* 0x0000002500257308 */ /* 0x000e620000000800 */
[----:B--2---:R-:W-:-:S07]  /*a270*/  FADD.FTZ R38, R164, R49 ;  /* 0x00000031a4267221 */ /* 0x004fce0000010000 */
[----:B------:R-:W2:Y:S01]  /*a280*/  MUFU.EX2 R163, R163 ;  /* 0x000000a300a37308 */ /* 0x000ea20000000800 */
[C---:B---3--:R-:W-:Y:S01]  /*a290*/  FADD.FTZ R36, R28.reuse, R3 ;  /* 0x000000031c247221 */ /* 0x048fe20000010000 */
[----:B------:R-:W-:-:S06]  /*a2a0*/  F2FP.F16.F32.PACK_AB R161, R28, R161 ;  /* 0x000000a11ca1723e */ /* 0x000fcc00000000ff */
[----:B------:R-:W3:Y:S01]  /*a2b0*/  MUFU.EX2 R166, R166 ;  /* 0x000000a600a67308 */ /* 0x000ee20000000800 */
[C---:B-1----:R-:W-:Y:S01]  /*a2c0*/  FADD.FTZ R49, R37.reuse, R38 ;  /* 0x0000002625317221 */ /* 0x042fe20000010000 */
[----:B------:R-:W-:-:S06]  /*a2d0*/  F2FP.F16.F32.PACK_AB R164, R37, R164 ;  /* 0x000000a425a4723e */ /* 0x000fcc00000000ff */
[----:B------:R-:W1:Y:S01]  /*a2e0*/  MUFU.EX2 R30, R30 ;  /* 0x0000001e001e7308 */ /* 0x000e620000000800 */
[----:B--2---:R-:W-:-:S07]  /*a2f0*/  FADD.FTZ R3, R163, R36 ;  /* 0x00000024a3037221 */ /* 0x004fce0000010000 */
[----:B------:R-:W2:Y:S01]  /*a300*/  MUFU.EX2 R39, R39 ;  /* 0x0000002700277308 */ /* 0x000ea20000000800 */
[----:B---3--:R-:W-:-:S07]  /*a310*/  FADD.FTZ R38, R166, R49 ;  /* 0x00000031a6267221 */ /* 0x008fce0000010000 */
[----:B------:R-:W3:Y:S01]  /*a320*/  MUFU.EX2 R165, R165 ;  /* 0x000000a500a57308 */ /* 0x000ee20000000800 */
[C---:B-1----:R-:W-:Y:S01]  /*a330*/  FADD.FTZ R36, R30.reuse, R3 ;  /* 0x000000031e247221 */ /* 0x042fe20000010000 */
[----:B------:R-:W-:-:S06]  /*a340*/  F2FP.F16.F32.PACK_AB R163, R30, R163 ;  /* 0x000000a31ea3723e */ /* 0x000fcc00000000ff */
[----:B------:R-:W1:Y:S01]  /*a350*/  MUFU.EX2 R168, R168 ;  /* 0x000000a800a87308 */ /* 0x000e620000000800 */
[C---:B--2---:R-:W-:Y:S01]  /*a360*/  FADD.FTZ R49, R39.reuse, R38 ;  /* 0x0000002627317221 */ /* 0x044fe20000010000 */
[----:B------:R-:W-:-:S06]  /*a370*/  F2FP.F16.F32.PACK_AB R166, R39, R166 ;  /* 0x000000a627a6723e */ /* 0x000fcc00000000ff */
[----:B------:R-:W2:Y:S01]  /*a380*/  MUFU.EX2 R32, R32 ;  /* 0x0000002000207308 */ /* 0x000ea20000000800 */
[----:B---3--:R-:W-:-:S07]  /*a390*/  FADD.FTZ R3, R165, R36 ;  /* 0x00000024a5037221 */ /* 0x008fce0000010000 */
[----:B------:R-:W3:Y:S01]  /*a3a0*/  MUFU.EX2 R41, R41 ;  /* 0x0000002900297308 */ /* 0x000ee20000000800 */
[----:B-1----:R-:W-:-:S07]  /*a3b0*/  FADD.FTZ R38, R168, R49 ;  /* 0x00000031a8267221 */ /* 0x002fce0000010000 */
[----:B------:R-:W1:Y:S01]  /*a3c0*/  MUFU.EX2 R167, R167 ;  /* 0x000000a700a77308 */ /* 0x000e620000000800 */
[C---:B--2---:R-:W-:Y:S01]  /*a3d0*/  FADD.FTZ R36, R32.reuse, R3 ;  /* 0x0000000320247221 */ /* 0x044fe20000010000 */
[----:B------:R-:W-:-:S06]  /*a3e0*/  F2FP.F16.F32.PACK_AB R165, R32, R165 ;  /* 0x000000a520a5723e */ /* 0x000fcc00000000ff */
[----:B------:R-:W2:Y:S01]  /*a3f0*/  MUFU.EX2 R170, R170 ;  /* 0x000000aa00aa7308 */ /* 0x000ea20000000800 */
[C---:B---3--:R-:W-:Y:S01]  /*a400*/  FADD.FTZ R15, R41.reuse, R38 ;  /* 0x00000026290f7221 */ /* 0x048fe20000010000 */
[----:B------:R-:W-:-:S06]  /*a410*/  F2FP.F16.F32.PACK_AB R168, R41, R168 ;  /* 0x000000a829a8723e */ /* 0x000fcc00000000ff */
        /* <DEDUP_REMOVED lines=28> */
[----:B---3--:R-:W-:-:S07]  /*a5e0*/  FADD.FTZ R12, R50, R15 ;  /* 0x0000000f320c7221 */ /* 0x008fce0000010000 */
[----:B------:R-:W3:Y:S01]  /*a5f0*/  MUFU.EX2 R25, R25 ;  /* 0x0000001900197308 */ /* 0x000ee20000000800 */
[C---:B-1----:R-:W-:Y:S01]  /*a600*/  FADD.FTZ R15, R173.reuse, R12 ;  /* 0x0000000cad0f7221 */ /* 0x042fe20000010000 */
[----:B------:R-:W-:-:S06]  /*a610*/  F2FP.F16.F32.PACK_AB R173, R173, R50 ;  /* 0x00000032adad723e */ /* 0x000fcc00000000ff */
[----:B------:R-:W1:Y:S01]  /*a620*/  MUFU.EX2 R47, R47 ;  /* 0x0000002f002f7308 */ /* 0x000e620000000800 */
[----:B--2---:R-:W-:Y:S01]  /*a630*/  FADD.FTZ R12, R58, R15 ;  /* 0x0000000f3a0c7221 */ /* 0x004fe20000010000 */
[C---:B---3--:R-:W-:Y:S01]  /*a640*/  FADD.FTZ R3, R25.reuse, R38 ;  /* 0x0000002619037221 */ /* 0x048fe20000010000 */
[----:B------:R-:W-:Y:S02]  /*a650*/  F2FP.F16.F32.PACK_AB R174, R25, R174 ;  /* 0x000000ae19ae723e */ /* 0x000fe400000000ff */
[C---:B-1----:R-:W-:Y:S01]  /*a660*/  FADD.FTZ R12, R47.reuse, R12 ;  /* 0x0000000c2f0c7221 */ /* 0x042fe20000010000 */
[----:B------:R-:W-:Y:S01]  /*a670*/  F2FP.F16.F32.PACK_AB R175, R47, R58 ;  /* 0x0000003a2faf723e */ /* 0x000fe200000000ff */
[----:B0-----:R-:W-:Y:S06]  /*a680*/  @!P0 BRA `(.L_x_9734) ;  /* 0x0000000000048947 */ /* 0x001fec0003800000 */
[----:B------:R-:W-:Y:S01]  /*a690*/  BPT.TRAP 0x1 ;  /* 0x000000040000795c */ /* 0x000fe20000300000 */
.L_x_9734:
[----:B------:R0:W1:Y:S01]  /*a6a0*/  SYNCS.PHASECHK.TRANS64.TRYWAIT P2, [R13+URZ+0x22850], R72 ;  /* 0x022850480d0075a7 */ /* 0x000062000804017f */
[----:B------:R-:W-:Y:S05]  /*a6b0*/  @!P0 BRA `(.L_x_9735) ;  /* 0x0000000000048947 */ /* 0x000fea0003800000 */
[----:B------:R-:W-:Y:S01]  /*a6c0*/  BPT.TRAP 0x1 ;  /* 0x000000040000795c */ /* 0x000fe20000300000 */
.L_x_9735:
[----:B------:R-:W-:Y:S04]  /*a6d0*/  BSSY B0, `(.L_x_9736) ;  /* 0x0000004000007945 */ /* 0x000fe80003800000 */
[----:B-1----:R-:W-:Y:S05]  /*a6e0*/  @P2 BRA `(.L_x_9737) ;  /* 0x0000000000082947 */ /* 0x002fea0003800000 */
[----:B------:R-:W1:Y:S02]  /*a6f0*/  SYNCS.PHASECHK.TRANS64.TRYWAIT P2, [R13+URZ+0x22850], R72 ;  /* 0x022850480d0075a7 */ /* 0x000e64000804017f */
[----:B-1----:R-:W-:Y:S05]  /*a700*/  @!P2 BRA `(.L_x_9738) ;  /* 0x000001040000a947 */ /* 0x002fea0003800000 */
.L_x_9737:
[----:B------:R-:W-:Y:S05]  /*a710*/  BSYNC B0 ;  /* 0x0000000000007941 */ /* 0x000fea0003800000 */
.L_x_9736:
[----:B------:R-:W-:Y:S05]  /*a720*/  WARPSYNC.ALL ;  /* 0x0000000000007948 */ /* 0x000fea0003800000 */
[----:B------:R-:W-:Y:S01]  /*a730*/  R2UR UR4, R19 ;  /* 0x00000000130472ca */ /* 0x000fe200000e0000 */
[----:B------:R2:W-:Y:S01]  /*a740*/  BAR.SYNC.DEFER_BLOCKING R20, 0x100 ;  /* 0x000400140000751d */ /* 0x0005e20000010000 */
[----:B------:R-:W-:Y:S01]  /*a750*/  IMAD.MOV.U32 R15, RZ, RZ, 0xc00 ;  /* 0x00000c00ff0f7424 */ /* 0x000fe200078e00ff */
[----:B------:R-:W-:Y:S01]  /*a760*/  MOV R27, 0x40000040 ;  /* 0x40000040001b7802 */ /* 0x000fe20000000f00 */
[----:B------:R-:W-:Y:S02]  /*a770*/  IMAD.MOV.U32 R25, RZ, RZ, 0x40000040 ;  /* 0x40000040ff197424 */ /* 0x000fe400078e00ff */
[----:B------:R-:W-:Y:S01]  /*a780*/  IMAD.MOV.U32 R29, RZ, RZ, 0x40000040 ;  /* 0x40000040ff1d7424 */ /* 0x000fe200078e00ff */
[----:B------:R-:W-:Y:S01]  /*a790*/  R2UR UR11, R27 ;  /* 0x000000001b0b72ca */ /* 0x000fe200000e0000 */
[----:B01----:R-:W-:Y:S01]  /*a7a0*/  @!P1 VIADD R13, R13, 0x22860 ;  /* 0x000228600d0d9836 */ /* 0x003fe20000000000 */
[----:B------:R-:W-:Y:S01]  /*a7b0*/  R2UR UR15, R25 ;  /* 0x00000000190f72ca */ /* 0x000fe200000e0000 */
[----:B------:R-:W-:Y:S01]  /*a7c0*/  ULDC UR47, c[0x0][0x9d8] ;  /* 0x00027600002f7ab9 */ /* 0x000fe20000000800 */
[----:B------:R-:W-:Y:S01]  /*a7d0*/  R2UR UR19, R27 ;  /* 0x000000001b1372ca */ /* 0x000fe200000e0000 */
[----:B------:R-:W-:Y:S01]  /*a7e0*/  ULDC UR46, c[0x0][0x988] ;  /* 0x00026200002e7ab9 */ /* 0x000fe20000000800 */
[----:B------:R-:W-:Y:S01]  /*a7f0*/  UIADD3 UR4, UR4, 0x400, URZ ;  /* 0x0000040004047890 */ /* 0x000fe2000fffe03f */
[----:B------:R-:W-:-:S02]  /*a800*/  R2UR UR23, R29 ;  /* 0x000000001d1772ca */ /* 0x000fc400000e0000 */
[----:B------:R-:W-:Y:S01]  /*a810*/  @!P1 PRMT R13, RZ, 0x654, R13 ;  /* 0x00000654ff0d9816 */ /* 0x000fe2000000000d */
[----:B------:R-:W-:-:S04]  /*a820*/  USHF.R.U32.HI UR4, URZ, 0x4, UR4 ;  /* 0x000000043f047899 */ /* 0x000fc80008011604 */
[----:B------:R-:W-:-:S04]  /*a830*/  ULOP3.LUT UR4, UR4, 0x3fff, URZ, 0xc0, !UPT ;  /* 0x00003fff04047892 */ /* 0x000fc8000f8ec03f */
[----:B------:R-:W-:-:S06]  /*a840*/  ULOP3.LUT UR37, UR4, 0x3000000, URZ, 0xfc, !UPT ;  /* 0x0300000004257892 */ /* 0x000fcc000f8efc3f */
[----:B------:R-:W-:Y:S02]  /*a850*/  IMAD R14, R200, R15, UR37 ;  /* 0x00000025c80e7e24 */ /* 0x000fe4000f8e020f */
[----:B------:R-:W-:Y:S02]  /*a860*/  IMAD.MOV.U32 R15, RZ, RZ, 0x40000040 ;  /* 0x40000040ff0f7424 */ /* 0x000fe400078e00ff */
[C---:B------:R-:W-:Y:S01]  /*a870*/  VIADD R26, R14.reuse, 0x80 ;  /* 0x000000800e1a7836 */ /* 0x040fe20000000000 */
[C---:B------:R-:W-:Y:S01]  /*a880*/  R2UR UR6, R14.reuse ;  /* 0x000000000e0672ca */ /* 0x040fe200000e0000 */
[C---:B------:R-:W-:Y:S01]  /*a890*/  VIADD R24, R14.reuse, 0x100 ;  /* 0x000001000e187836 */ /* 0x040fe20000000000 */
[----:B------:R-:W-:Y:S01]  /*a8a0*/  R2UR UR7, R15 ;  /* 0x000000000f0772ca */ /* 0x000fe200000e0000 */
[----:B------:R-:W-:Y:S01]  /*a8b0*/  VIADD R28, R14, 0x200 ;  /* 0x000002000e1c7836 */ /* 0x000fe20000000000 */
[----:B------:R-:W-:Y:S01]  /*a8c0*/  R2UR UR10, R26 ;  /* 0x000000001a0a72ca */ /* 0x000fe200000e0000 */
[----:B------:R-:W-:Y:S01]  /*a8d0*/  VIADD R26, R14, 0x180 ;  /* 0x000001800e1a7836 */ /* 0x000fe20000000000 */
[----:B------:R-:W-:Y:S01]  /*a8e0*/  R2UR UR14, R24 ;  /* 0x00000000180e72ca */ /* 0x000fe200000e0000 */
[----:B------:R-:W-:Y:S01]  /*a8f0*/  VIADD R14, R14, 0x280 ;  /* 0x000002800e0e7836 */ /* 0x000fe20000000000 */
[----:B------:R-:W-:-:S02]  /*a900*/  R2UR UR22, R28 ;  /* 0x000000001c1672ca */ /* 0x000fc400000e0000 */
[----:B------:R-:W-:Y:S02]  /*a910*/  R2UR UR18, R26 ;  /* 0x000000001a1272ca */ /* 0x000fe400000e0000 */
[----:B------:R-:W-:Y:S01]  /*a920*/  WARPGROUP.ARRIVE ;  /* 0x00000000000079c5 */ /* 0x000fe20000000000 */
[----:B------:R-:W-:Y:S02]  /*a930*/  R2UR UR26, R14 ;  /* 0x000000000e1a72ca */ /* 0x000fe400000e0000 */
[----:B------:R-:W-:-:S03]  /*a940*/  R2UR UR27, R15 ;  /* 0x000000000f1b72ca */ /* 0x000fc600000e0000 */
        /* <DEDUP_REMOVED lines=22> */
[----:B------:R0:W-:Y:S02]  /*aab0*/  @!P1 SYNCS.ARRIVE.TRANS64.RED.A1T0 RZ, [R13+URZ], RZ ;  /* 0x000000ff0dff99a7 */ /* 0x0001e4000810043f */
[----:B0-----:R-:W-:-:S05]  /*aac0*/  VIADD R13, R178, 0xfffffffe ;  /* 0xfffffffeb20d7836 */ /* 0x001fca0000000000 */
[----:B------:R-:W-:-:S13]  /*aad0*/  ISETP.GE.AND P2, PT, R13, R207, PT ;  /* 0x000000cf0d00720c */ /* 0x000fda0003f46270 */
[----:B--2---:R-:W-:Y:S05]  /*aae0*/  @!P2 BRA `(.L_x_9739) ;  /* 0x000000240034a947 */ /* 0x004fea0003800000 */
[----:B------:R-:W-:Y:S02]  /*aaf0*/  IMAD.MOV.U32 R20, RZ, RZ, R177 ;  /* 0x000000ffff147224 */ /* 0x000fe400078e00b1 */
[----:B------:R-:W-:-:S07]  /*ab00*/  IMAD.MOV.U32 R221, RZ, RZ, R176 ;  /* 0x000000ffffdd7224 */ /* 0x000fce00078e00b0 */
.L_x_9749:
[----:B------:R-:W-:Y:S01]  /*ab10*/  VIADD R200, R200, 0x1 ;  /* 0x00000001c8c87836 */ /* 0x000fe20000000000 */
[----:B------:R-:W-:Y:S05]  /*ab20*/  YIELD ;  /* 0x0000000000007946 */ /* 0x000fea0003800000 */
[----:B------:R-:W-:Y:S02]  /*ab30*/  ISETP.NE.AND P3, PT, R200, 0x2, PT ;  /* 0x00000002c800780c */ /* 0x000fe40003f65270 */
[C---:B------:R-:W-:Y:S01]  /*ab40*/  ISETP.GT.AND P2, PT, R13.reuse, R207, PT ;  /* 0x000000cf0d00720c */ /* 0x040fe20003f44270 */
[----:B------:R-:W-:Y:S01]  /*ab50*/  VIADD R13, R13, 0xffffffff ;  /* 0xffffffff0d0d7836 */ /* 0x000fe20000000000 */
[----:B0-----:R-:W-:-:S02]  /*ab60*/  SEL R14, RZ, 0x1, P3 ;  /* 0x00000001ff0e7807 */ /* 0x001fc40001800000 */
[----:B------:R-:W-:Y:S02]  /*ab70*/  SEL R200, R200, RZ, P3 ;  /* 0x000000ffc8c87207 */ /* 0x000fe40001800000 */
[----:B------:R-:W-:Y:S01]  /*ab80*/  LOP3.LUT R204, R204, R14, RZ, 0x3c, !PT ;  /* 0x0000000ecccc7212 */ /* 0x000fe200078e3cff */
[----:B------:R-:W-:Y:S06]  /*ab90*/  @!P0 BRA `(.L_x_9740) ;  /* 0x0000000000048947 */ /* 0x000fec0003800000 */
[----:B------:R-:W-:Y:S01]  /*aba0*/  BPT.TRAP 0x1 ;  /* 0x000000040000795c */ /* 0x000fe20000300000 */
.L_x_9740:
[----:B------:R-:W-:Y:S01]  /*abb0*/  IMAD R14, R200, 0x8, R19 ;  /* 0x00000008c80e7824 */ /* 0x000fe200078e0213 */
[----:B------:R-:W-:-:S04]  /*abc0*/  SHF.L.U32 R15, R204, 0x1f, RZ ;  /* 0x0000001fcc0f7819 */ /* 0x000fc800000006ff */
[----:B------:R0:W1:Y:S01]  /*abd0*/  SYNCS.PHASECHK.TRANS64.TRYWAIT P3, [R14+URZ+0x22830], R15 ;  /* 0x0228300f0e0075a7 */ /* 0x000062000806017f */
[----:B------:R-:W-:Y:S05]  /*abe0*/  @!P0 BRA `(.L_x_9741) ;  /* 0x0000000000048947 */ /* 0x000fea0003800000 */
[----:B------:R-:W-:Y:S01]  /*abf0*/  BPT.TRAP 0x1 ;  /* 0x000000040000795c */ /* 0x000fe20000300000 */
.L_x_9741:
[----:B------:R-:W-:Y:S02]  /*ac00*/  IMAD R156, R200, 0x300, R0 ;  /* 0x00000300c89c7824 */ /* 0x000fe400078e0200 */
[----:B------:R-:W-:Y:S01]  /*ac10*/  IMAD.MOV.U32 R157, RZ, RZ, 0x40000040 ;  /* 0x40000040ff9d7424 */ /* 0x000fe200078e00ff */
[----:B-1----:R-:W-:Y:S06]  /*ac20*/  @P3 BRA `(.L_x_9742) ;  /* 0x0000000000083947 */ /* 0x002fec0003800000 */
[----:B------:R-:W1:Y:S02]  /*ac30*/  SYNCS.PHASECHK.TRANS64.TRYWAIT P3, [R14+URZ+0x22830], R15 ;  /* 0x0228300f0e0075a7 */ /* 0x000e64000806017f */
[----:B-1----:R-:W-:Y:S05]  /*ac40*/  @!P3 BRA `(.L_x_9743) ;  /* 0x000000fc00c4b947 */ /* 0x002fea0003800000 */
.L_x_9742:
[----:B------:R-:W-:Y:S05]  /*ac50*/  WARPSYNC.ALL ;  /* 0x0000000000007948 */ /* 0x000fea0003800000 */
        /* <DEDUP_REMOVED lines=20> */
[----:B------:R-:W-:Y:S01]  /*ada0*/  HGMMA.64x96x16.F32 R152, gdesc[UR4], RZ, !UPT, gsb0 ;  /* 0x01600000049879f0 */ /* 0x000fe2000c0008ff */
[----:B------:R-:W-:-:S02]  /*adb0*/  R2UR UR13, R9 ;  /* 0x00000000090d72ca */ /* 0x000fc400000e0000 */
[----:B------:R-:W-:Y:S02]  /*adc0*/  R2UR UR16, R6 ;  /* 0x00000000061072ca */ /* 0x000fe400000e0000 */
[----:B------:R-:W-:Y:S01]  /*add0*/  R2UR UR17, R7 ;  /* 0x00000000071172ca */ /* 0x000fe200000e0000 */
        /* <DEDUP_REMOVED lines=46> */
[----:B------:R-:W-:Y:S01]  /*b0c0*/  FMUL.FTZ R166, R166, UR47 ;  /* 0x0000002fa6a67c20 */ /* 0x000fe20008410000 */
[----:B------:R-:W-:Y:S01]  /*b0d0*/  FMUL.FTZ R167, R167, UR47 ;  /* 0x0000002fa7a77c20 */ /* 0x000fe20008410000 */
[----:B------:R-:W3:Y:S01]  /*b0e0*/  MUFU.TANH R160, R160 ;  /* 0x000000a000a07308 */ /* 0x000ee20000002400 */
[----:B----4-:R-:W-:Y:S01]  /*b0f0*/  FMNMX.FTZ R21, R156, R21, !PT ;  /* 0x000000159c157209 */ /* 0x010fe20007810000 */
        /* <DEDUP_REMOVED lines=10> */
[----:B------:R-:W-:-:S04]  /*b1a0*/  FMUL.FTZ R199, R199, UR47 ;  /* 0x0000002fc7c77c20 */ /* 0x000fc80008410000 */
        /* <DEDUP_REMOVED lines=36> */
[----:B------:R-:W-:Y:S01]  /*b3f0*/  MUFU.TANH R196, R196 ;  /* 0x000000c400c47308 */ /* 0x000fe20000002400 */
[----:B---3--:R-:W-:-:S07]  /*b400*/  FMNMX.FTZ R21, R223, R21, !PT ;  /* 0x00000015df157209 */ /* 0x008fce0007810000 */
[----:B------:R-:W-:Y:S01]  /*b410*/  MUFU.TANH R155, R155 ;  /* 0x0000009b009b7308 */ /* 0x000fe20000002400 */
[----:B----4-:R-:W-:-:S05]  /*b420*/  FMNMX.FTZ R176, R197, R21, !PT ;  /* 0x00000015c5b07209 */ /* 0x010fca0007810000 */
        /* <DEDUP_REMOVED lines=40> */
[----:B------:R4:W-:Y:S01]  /*b6b0*/  MUFU.EX2 R227, R157 ;  /* 0x0000009d00e37308 */ /* 0x0009e20000000800 */
[-C--:B--2---:R-:W-:Y:S01]  /*b6c0*/  FMUL.FTZ R24, R24, R221.reuse ;  /* 0x000000dd18187220 */ /* 0x084fe20000410000 */
[-C--:B------:R-:W-:Y:S01]  /*b6d0*/  FMUL.FTZ R25, R25, R221.reuse ;  /* 0x000000dd19197220 */ /* 0x080fe20000410000 */
[-C--:B------:R-:W-:Y:S01]  /*b6e0*/  FMUL.FTZ R28, R28, R221.reuse ;  /* 0x000000dd1c1c7220 */ /* 0x080fe20000410000 */
[-C--:B------:R-:W-:Y:S01]  /*b6f0*/  FMUL.FTZ R29, R29, R221.reuse ;  /* 0x000000dd1d1d7220 */ /* 0x080fe20000410000 */
[-C--:B------:R-:W-:Y:S01]  /*b700*/  FMUL.FTZ R32, R32, R221.reuse ;  /* 0x000000dd20207220 */ /* 0x080fe20000410000 */
[-C--:B------:R-:W-:Y:S01]  /*b710*/  FMUL.FTZ R33, R33, R221.reuse ;  /* 0x000000dd21217220 */ /* 0x080fe20000410000 */
[-C--:B------:R-:W-:Y:S01]  /*b720*/  FMUL.FTZ R36, R36, R221.reuse ;  /* 0x000000dd24247220 */ /* 0x080fe20000410000 */
[----:B------:R-:W2:Y:S01]  /*b730*/  MUFU.EX2 R154, R153 ;  /* 0x00000099009a7308 */ /* 0x000ea20000000800 */
[----:B----4-:R-:W-:Y:S01]  /*b740*/  FMUL.FTZ R157, R178, UR47 ;  /* 0x0000002fb29d7c20 */ /* 0x010fe20008410000 */
[----:B------:R-:W-:Y:S01]  /*b750*/  FMNMX.FTZ R178, R196, R20, !PT ;  /* 0x00000014c4b27209 */ /* 0x000fe20007810000 */
        /* <DEDUP_REMOVED lines=57> */
[----:B---3--:R-:W-:Y:S01]  /*baf0*/  FFMA.FTZ R221, R221, R3, R152 ;  /* 0x00000003dddd7223 */ /* 0x008fe20000010098 */
[----:B------:R-:W-:Y:S01]  /*bb00*/  FMNMX.FTZ R178, R155, R178, !PT ;  /* 0x000000b29bb27209 */ /* 0x000fe20007810000 */
[----:B------:R-:W-:Y:S01]  /*bb10*/  FMUL.FTZ R3, R170, UR47 ;  /* 0x0000002faa037c20 */ /* 0x000fe20008410000 */
[----:B------:R-:W-:Y:S01]  /*bb20*/  FMUL.FTZ R170, R174, UR47 ;  /* 0x0000002faeaa7c20 */ /* 0x000fe20008410000 */
[----:B------:R-:W-:Y:S01]  /*bb30*/  FMUL.FTZ R174, R179, UR47 ;  /* 0x0000002fb3ae7c20 */ /* 0x000fe20008410000 */
[----:B------:R-:W-:Y:S01]  /*bb40*/  FMNMX.FTZ R179, R158, R178, !PT ;  /* 0x000000b29eb37209 */ /* 0x000fe20007810000 */
[C---:B--2---:R-:W-:Y:S01]  /*bb50*/  FADD.FTZ R221, R154.reuse, R221 ;  /* 0x000000dd9add7221 */ /* 0x044fe20000010000 */
[----:B------:R-:W-:Y:S01]  /*bb60*/  F2FP.F16.F32.PACK_AB R152, R154, R152 ;  /* 0x000000989a98723e */ /* 0x000fe200000000ff */
[----:B------:R-:W-:Y:S01]  /*bb70*/  FMUL.FTZ R153, R171, UR47 ;  /* 0x0000002fab997c20 */ /* 0x000fe20008410000 */
[----:B------:R-:W-:Y:S01]  /*bb80*/  FMNMX.FTZ R179, R159, R179, !PT ;  /* 0x000000b39fb37209 */ /* 0x000fe20007810000 */
[----:B------:R2:W3:Y:S08]  /*bb90*/  MUFU.EX2 R154, R156 ;  /* 0x0000009c009a7308 */ /* 0x0004f00000000800 */
[----:B------:R-:W4:Y:S01]  /*bba0*/  MUFU.TANH R3, R3 ;  /* 0x0000000300037308 */ /* 0x000f220000002400 */
[----:B--2---:R-:W-:Y:S01]  /*bbb0*/  FMUL.FTZ R156, R175, UR47 ;  /* 0x0000002faf9c7c20 */ /* 0x004fe20008410000 */
[----:B------:R-:W-:Y:S01]  /*bbc0*/  FMUL.FTZ R175, R182, UR47 ;  /* 0x0000002fb6af7c20 */ /* 0x000fe20008410000 */
[----:B------:R-:W-:-:S04]  /*bbd0*/  FMNMX.FTZ R182, R162, R179, !PT ;  /* 0x000000b3a2b67209 */ /* 0x000fc80007810000 */
[----:B------:R-:W-:Y:S01]  /*bbe0*/  FMNMX.FTZ R182, R163, R182, !PT ;  /* 0x000000b6a3b67209 */ /* 0x000fe20007810000 */
[----:B------:R-:W2:Y:S01]  /*bbf0*/  MUFU.TANH R153, R153 ;  /* 0x0000009900997308 */ /* 0x000ea20000002400 */
[----:B---3--:R-:W-:Y:S01]  /*bc00*/  FADD.FTZ R171, R154, R221 ;  /* 0x000000dd9aab7221 */ /* 0x008fe20000010000 */
[----:B------:R-:W-:-:S03]  /*bc10*/  F2FP.F16.F32.PACK_AB R154, R227, R154 ;  /* 0x0000009ae39a723e */ /* 0x000fc600000000ff */
[----:B------:R-:W-:-:S03]  /*bc20*/  FADD.FTZ R171, R227, R171 ;  /* 0x000000abe3ab7221 */ /* 0x000fc60000010000 */
[----:B------:R-:W3:Y:S08]  /*bc30*/  MUFU.TANH R170, R170 ;  /* 0x000000aa00aa7308 */ /* 0x000ef00000002400 */
[----:B------:R5:W-:Y:S08]  /*bc40*/  MUFU.TANH R178, R183 ;  /* 0x000000b700b27308 */ /* 0x000bf00000002400 */
[----:B------:R-:W0:Y:S01]  /*bc50*/  MUFU.TANH R156, R156 ;  /* 0x0000009c009c7308 */ /* 0x000e220000002400 */
[----:B-----5:R-:W-:-:S04]  /*bc60*/  FMNMX.FTZ R183, R166, R182, !PT ;  /* 0x000000b6a6b77209 */ /* 0x020fc80007810000 */
[----:B------:R-:W-:-:S03]  /*bc70*/  FMNMX.FTZ R183, R167, R183, !PT ;  /* 0x000000b7a7b77209 */ /* 0x000fc60007810000 */
[----:B------:R-:W5:Y:S08]  /*bc80*/  MUFU.TANH R157, R157 ;  /* 0x0000009d009d7308 */ /* 0x000f700000002400 */
[----:B------:R4:W-:Y:S08]  /*bc90*/  MUFU.TANH R179, R186 ;  /* 0x000000ba00b37308 */ /* 0x0009f00000002400 */
[----:B------:R-:W1:Y:S01]  /*bca0*/  MUFU.TANH R174, R174 ;  /* 0x000000ae00ae7308 */ /* 0x000e620000002400 */
[----:B----4-:R-:W-:-:S04]  /*bcb0*/  FMNMX.FTZ R186, R3, R183, !PT ;  /* 0x000000b703ba7209 */ /* 0x010fc80007810000 */
[----:B--2---:R-:W-:-:S03]  /*bcc0*/  FMNMX.FTZ R186, R153, R186, !PT ;  /* 0x000000ba99ba7209 */ /* 0x004fc60007810000 */
[----:B------:R-:W2:Y:S08]  /*bcd0*/  MUFU.TANH R175, R175 ;  /* 0x000000af00af7308 */ /* 0x000eb00000002400 */
[----:B------:R3:W4:Y:S08]  /*bce0*/  MUFU.TANH R182, R187 ;  /* 0x000000bb00b67308 */ /* 0x0007300000002400 */
[----:B------:R5:W4:Y:S01]  /*bcf0*/  MUFU.TANH R183, R190 ;  /* 0x000000be00b77308 */ /* 0x000b220000002400 */
[----:B---3--:R-:W-:-:S04]  /*bd00*/  FMNMX.FTZ R187, R170, R186, !PT ;  /* 0x000000baaabb7209 */ /* 0x008fc80007810000 */
[----:B0-----:R-:W-:-:S03]  /*bd10*/  FMNMX.FTZ R187, R156, R187, !PT ;  /* 0x000000bb9cbb7209 */ /* 0x001fc60007810000 */
[----:B------:R2:W0:Y:S01]  /*bd20*/  MUFU.TANH R186, R191 ;  /* 0x000000bf00ba7308 */ /* 0x0004220000002400 */
[----:B-----5:R-:W-:-:S04]  /*bd30*/  FMNMX.FTZ R190, R157, R187, !PT ;  /* 0x000000bb9dbe7209 */ /* 0x020fc80007810000 */
[----:B-1----:R-:W-:-:S03]  /*bd40*/  FMNMX.FTZ R190, R174, R190, !PT ;  /* 0x000000beaebe7209 */ /* 0x002fc60007810000 */
[----:B------:R1:W3:Y:S01]  /*bd50*/  MUFU.TANH R187, R194 ;  /* 0x000000c200bb7308 */ /* 0x0002e20000002400 */
[----:B--2---:R-:W-:-:S04]  /*bd60*/  FMNMX.FTZ R191, R175, R190, !PT ;  /* 0x000000beafbf7209 */ /* 0x004fc80007810000 */
[----:B------:R-:W-:-:S03]  /*bd70*/  FMNMX.FTZ R191, R178, R191, !PT ;  /* 0x000000bfb2bf7209 */ /* 0x000fc60007810000 */
[----:B------:R2:W5:Y:S01]  /*bd80*/  MUFU.TANH R190, R195 ;  /* 0x000000c300be7308 */ /* 0x0005620000002400 */
[----:B-1----:R-:W-:-:S04]  /*bd90*/  FMNMX.FTZ R194, R179, R191, !PT ;  /* 0x000000bfb3c27209 */ /* 0x002fc80007810000 */
[----:B----4-:R-:W-:-:S03]  /*bda0*/  FMNMX.FTZ R194, R182, R194, !PT ;  /* 0x000000c2b6c27209 */ /* 0x010fc60007810000 */
[----:B------:R-:W1:Y:S01]  /*bdb0*/  MUFU.TANH R191, R198 ;  /* 0x000000c600bf7308 */ /* 0x000e620000002400 */
[----:B--2---:R-:W-:-:S04]  /*bdc0*/  FMNMX.FTZ R195, R183, R194, !PT ;  /* 0x000000c2b7c37209 */ /* 0x004fc80007810000 */
[----:B0-----:R-:W-:-:S03]  /*bdd0*/  FMNMX.FTZ R195, R186, R195, !PT ;  /* 0x000000c3bac37209 */ /* 0x001fc60007810000 */
[----:B------:R-:W0:Y:S01]  /*bde0*/  MUFU.TANH R194, R199 ;  /* 0x000000c700c27308 */ /* 0x000e220000002400 */
[----:B---3--:R-:W-:-:S04]  /*bdf0*/  FMNMX.FTZ R195, R187, R195, !PT ;  /* 0x000000c3bbc37209 */ /* 0x008fc80007810000 */
[----:B-----5:R-:W-:-:S03]  /*be00*/  FMNMX.FTZ R195, R190, R195, !PT ;  /* 0x000000c3bec37209 */ /* 0x020fc60007810000 */
[----:B------:R-:W-:Y:S01]  /*be10*/  MUFU.EX2 R160, R160 ;  /* 0x000000a000a07308 */ /* 0x000fe20000000800 */
[----:B-1----:R-:W-:-:S07]  /*be20*/  FMNMX.FTZ R195, R191, R195, !PT ;  /* 0x000000c3bfc37209 */ /* 0x002fce0007810000 */
[----:B------:R-:W1:Y:S01]  /*be30*/  MUFU.EX2 R161, R161 ;  /* 0x000000a100a17308 */ /* 0x000e620000000800 */
[----:B0-----:R-:W-:-:S05]  /*be40*/  FMNMX.FTZ R198, R194, R195, !PT ;  /* 0x000000c3c2c67209 */ /* 0x001fca0007810000 */
[----:B------:R-:W0:Y:S02]  /*be50*/  SHFL.BFLY PT, R195, R198, 0x2, 0x1f ;  /* 0x0c401f00c6c37f89 */ /* 0x000e2400000e0000 */
[----:B------:R-:W-:Y:S08]  /*be60*/  MUFU.EX2 R164, R164 ;  /* 0x000000a400a47308 */ /* 0x000ff00000000800 */
[----:B------:R-:W-:Y:S08]  /*be70*/  MUFU.EX2 R165, R165 ;  /* 0x000000a500a57308 */ /* 0x000ff00000000800 */
[----:B------:R-:W-:Y:S01]  /*be80*/  MUFU.EX2 R168, R168 ;  /* 0x000000a800a87308 */ /* 0x000fe20000000800 */
[----:B0-----:R-:W-:-:S07]  /*be90*/  FMNMX.FTZ R198, R198, R195, !PT ;  /* 0x000000c3c6c67209 */ /* 0x001fce0007810000 */
[----:B------:R0:W-:Y:S01]  /*bea0*/  MUFU.EX2 R195, R177 ;  /* 0x000000b100c37308 */ /* 0x0001e20000000800 */
        /* <DEDUP_REMOVED lines=34> */
[----:B------:R-:W2:Y:S01]  /*c0d0*/  S2R R194, SR_TID.X ;  /* 0x0000000000c27919 */ /* 0x000ea20000002100 */
[----:B-1----:R-:W-:-:S06]  /*c0e0*/  F2FP.F16.F32.PACK_AB R156, R161, R160 ;  /* 0x000000a0a19c723e */ /* 0x002fcc00000000ff */
[----:B------:R-:W1:Y:S08]  /*c0f0*/  MUFU.EX2 R196, R196 ;  /* 0x000000c400c47308 */ /* 0x000e700000000800 */
[----:B------:R-:W3:Y:S01]  /*c100*/  MUFU.EX2 R155, R155 ;  /* 0x0000009b009b7308 */ /* 0x000ee20000000800 */
[-C--:B0-----:R-:W-:Y:S01]  /*c110*/  FMUL.FTZ R26, R26, R198.reuse ;  /* 0x000000c61a1a7220 */ /* 0x081fe20000410000 */
[-C--:B------:R-:W-:Y:S01]  /*c120*/  FMUL.FTZ R27, R27, R198.reuse ;  /* 0x000000c61b1b7220 */ /* 0x080fe20000410000 */
[-C--:B------:R-:W-:Y:S01]  /*c130*/  FMUL.FTZ R30, R30, R198.reuse ;  /* 0x000000c61e1e7220 */ /* 0x080fe20000410000 */
[-C--:B------:R-:W-:Y:S01]  /*c140*/  FMUL.FTZ R31, R31, R198.reuse ;  /* 0x000000c61f1f7220 */ /* 0x080fe20000410000 */
[-C--:B------:R-:W-:Y:S01]  /*c150*/  FMUL.FTZ R34, R34, R198.reuse ;  /* 0x000000c622227220 */ /* 0x080fe20000410000 */
[-C--:B------:R-:W-:Y:S01]  /*c160*/  FMUL.FTZ R35, R35, R198.reuse ;  /* 0x000000c623237220 */ /* 0x080fe20000410000 */
[----:B------:R-:W-:Y:S01]  /*c170*/  FMUL.FTZ R38, R38, R198 ;  /* 0x000000c626267220 */ /* 0x000fe20000410000 */
[----:B------:R0:W4:Y:S01]  /*c180*/  MUFU.EX2 R221, R158 ;  /* 0x0000009e00dd7308 */ /* 0x0001220000000800 */
[----:B-1----:R-:W-:Y:S01]  /*c190*/  FFMA.FTZ R12, R198, R12, R196 ;  /* 0x0000000cc60c7223 */ /* 0x002fe200000100c4 */
[-C--:B------:R-:W-:Y:S01]  /*c1a0*/  FMUL.FTZ R39, R39, R198.reuse ;  /* 0x000000c627277220 */ /* 0x080fe20000410000 */
[-C--:B------:R-:W-:Y:S01]  /*c1b0*/  FMUL.FTZ R42, R42, R198.reuse ;  /* 0x000000c62a2a7220 */ /* 0x080fe20000410000 */
[-C--:B------:R-:W-:Y:S01]  /*c1c0*/  FMUL.FTZ R43, R43, R198.reuse ;  /* 0x000000c62b2b7220 */ /* 0x080fe20000410000 */
[-C--:B------:R-:W-:Y:S01]  /*c1d0*/  FMUL.FTZ R46, R46, R198.reuse ;  /* 0x000000c62e2e7220 */ /* 0x080fe20000410000 */
[-C--:B------:R-:W-:Y:S01]  /*c1e0*/  FMUL.FTZ R47, R47, R198.reuse ;  /* 0x000000c62f2f7220 */ /* 0x080fe20000410000 */
[----:B------:R-:W-:Y:S01]  /*c1f0*/  FMUL.FTZ R50, R50, R198 ;  /* 0x000000c632327220 */ /* 0x000fe20000410000 */
[----:B------:R-:W1:Y:S01]  /*c200*/  MUFU.EX2 R159, R159 ;  /* 0x0000009f009f7308 */ /* 0x000e620000000800 */
[----:B0-----:R-:W-:Y:S01]  /*c210*/  FADD.FTZ R158, R160, R171 ;  /* 0x000000aba09e7221 */ /* 0x001fe20000010000 */
[----:B---3--:R-:W-:Y:S01]  /*c220*/  FADD.FTZ R12, R155, R12 ;  /* 0x0000000c9b0c7221 */ /* 0x008fe20000010000 */
[----:B--2---:R-:W-:Y:S01]  /*c230*/  SHF.R.U32.HI R194, RZ, 0x7, R194 ;  /* 0x00000007ffc27819 */ /* 0x004fe200000116c2 */
[----:B------:R-:W-:-:S02]  /*c240*/  @!P1 VIADD R160, R14, 0x22840 ;  /* 0x000228400ea09836 */ /* 0x000fc40000000000 */
[----:B------:R-:W-:Y:S01]  /*c250*/  FADD.FTZ R158, R161, R158 ;  /* 0x0000009ea19e7221 */ /* 0x000fe20000010000 */
[----:B------:R-:W-:Y:S01]  /*c260*/  FMUL.FTZ R51, R51, R198 ;  /* 0x000000c633337220 */ /* 0x000fe20000410000 */
[----:B------:R-:W-:Y:S01]  /*c270*/  IADD3 R194, -R194, 0xb, RZ ;  /* 0x0000000bc2c27810 */ /* 0x000fe20007ffe1ff */
[----:B------:R0:W2:Y:S01]  /*c280*/  MUFU.EX2 R227, R162 ;  /* 0x000000a200e37308 */ /* 0x0000a20000000800 */
[----:B------:R-:W-:Y:S01]  /*c290*/  FADD.FTZ R158, R164, R158 ;  /* 0x0000009ea49e7221 */ /* 0x000fe20000010000 */
[----:B----4-:R-:W-:Y:S01]  /*c2a0*/  FADD.FTZ R12, R221, R12 ;  /* 0x0000000cdd0c7221 */ /* 0x010fe20000010000 */
[----:B------:R-:W-:Y:S01]  /*c2b0*/  @!P1 PRMT R160, RZ, 0x654, R160 ;  /* 0x00000654ffa09816 */ /* 0x000fe200000000a0 */
[----:B------:R3:W-:Y:S06]  /*c2c0*/  BAR.ARV R194, 0x100 ;  /* 0x000400c20000751d */ /* 0x0007ec0000002000 */
[----:B------:R-:W4:Y:S01]  /*c2d0*/  MUFU.EX2 R163, R163 ;  /* 0x000000a300a37308 */ /* 0x000f220000000800 */
[----:B------:R-:W-:Y:S01]  /*c2e0*/  FADD.FTZ R158, R165, R158 ;  /* 0x0000009ea59e7221 */ /* 0x000fe20000010000 */
[----:B-1----:R-:W-:Y:S01]  /*c2f0*/  FADD.FTZ R12, R159, R12 ;  /* 0x0000000c9f0c7221 */ /* 0x002fe20000010000 */
[----:B------:R1:W-:Y:S01]  /*c300*/  @!P1 SYNCS.ARRIVE.TRANS64.RED.A1T0 RZ, [R160+URZ], RZ ;  /* 0x000000ffa0ff99a7 */ /* 0x0003e2000810043f */
[----:B0-----:R-:W-:Y:S01]  /*c310*/  F2FP.F16.F32.PACK_AB R162, R173, R172 ;  /* 0x000000acada2723e */ /* 0x001fe200000000ff */
[-C--:B------:R-:W-:Y:S01]  /*c320*/  FMUL.FTZ R54, R54, R198.reuse ;  /* 0x000000c636367220 */ /* 0x080fe20000410000 */
[-C--:B------:R-:W-:Y:S01]  /*c330*/  FMUL.FTZ R55, R55, R198.reuse ;  /* 0x000000c637377220 */ /* 0x080fe20000410000 */
[----:B--2---:R-:W-:Y:S01]  /*c340*/  FADD.FTZ R12, R227, R12 ;  /* 0x0000000ce30c7221 */ /* 0x004fe20000010000 */
        /* <DEDUP_REMOVED lines=8> */
[----:B------:R1:W-:Y:S01]  /*c3d0*/  MUFU.EX2 R171, R3 ;  /* 0x0000000300ab7308 */ /* 0x0003e20000000800 */
[----:B----4-:R-:W-:Y:S01]  /*c3e0*/  FADD.FTZ R12, R163, R12 ;  /* 0x0000000ca30c7221 */ /* 0x010fe20000010000 */
        /* <DEDUP_REMOVED lines=9> */
[----:B0-----:R-:W-:Y:S01]  /*c480*/  FADD.FTZ R12, R161, R12 ;  /* 0x0000000ca10c7221 */ /* 0x001fe20000010000 */
[----:B------:R-:W-:Y:S01]  /*c490*/  F2FP.F16.F32.PACK_AB R164, R195, R222 ;  /* 0x000000dec3a4723e */ /* 0x000fe200000000ff */
[----:B------:R-:W-:Y:S01]  /*c4a0*/  FADD.FTZ R3, R169, R3 ;  /* 0x00000003a9037221 */ /* 0x000fe20000010000 */
[-C--:B------:R-:W-:Y:S01]  /*c4b0*/  FMUL.FTZ R82, R82, R198.reuse ;  /* 0x000000c652527220 */ /* 0x080fe20000410000 */
[-C--:B------:R-:W-:Y:S01]  /*c4c0*/  FMUL.FTZ R83, R83, R198.reuse ;  /* 0x000000c653537220 */ /* 0x080fe20000410000 */
[----:B------:R-:W0:Y:S01]  /*c4d0*/  MUFU.EX2 R180, R180 ;  /* 0x000000b400b47308 */ /* 0x000e220000000800 */
[----:B------:R-:W-:Y:S01]  /*c4e0*/  FADD.FTZ R3, R172, R3 ;  /* 0x00000003ac037221 */ /* 0x000fe20000010000 */
[-C--:B------:R-:W-:Y:S01]  /*c4f0*/  FMUL.FTZ R86, R86, R198.reuse ;  /* 0x000000c656567220 */ /* 0x080fe20000410000 */
[-C--:B------:R-:W-:Y:S01]  /*c500*/  FMUL.FTZ R87, R87, R198.reuse ;  /* 0x000000c657577220 */ /* 0x080fe20000410000 */
[-C--:B------:R-:W-:Y:S01]  /*c510*/  FMUL.FTZ R90, R90, R198.reuse ;  /* 0x000000c65a5a7220 */ /* 0x080fe20000410000 */
[----:B------:R-:W-:Y:S01]  /*c520*/  FADD.FTZ R3, R173, R3 ;  /* 0x00000003ad037221 */ /* 0x000fe20000010000 */
[-C--:B------:R-:W-:Y:S01]  /*c530*/  FMUL.FTZ R91, R91, R198.reuse ;  /* 0x000000c65b5b7220 */ /* 0x080fe20000410000 */
[-C--:B------:R-:W-:Y:S01]  /*c540*/  FMUL.FTZ R94, R94, R198.reuse ;  /* 0x000000c65e5e7220 */ /* 0x080fe20000410000 */
[----:B------:R-:W1:Y:S01]  /*c550*/  MUFU.EX2 R181, R181 ;  /* 0x000000b500b57308 */ /* 0x000e620000000800 */
[----:B------:R-:W-:Y:S01]  /*c560*/  FADD.FTZ R3, R222, R3 ;  /* 0x00000003de037221 */ /* 0x000fe20000010000 */
[----:B--2---:R-:W-:Y:S01]  /*c570*/  FADD.FTZ R12, R167, R12 ;  /* 0x0000000ca70c7221 */ /* 0x004fe20000010000 */
[-C--:B------:R-:W-:Y:S01]  /*c580*/  FMUL.FTZ R95, R95, R198.reuse ;  /* 0x000000c65f5f7220 */ /* 0x080fe20000410000 */
[-C--:B------:R-:W-:Y:S01]  /*c590*/  FMUL.FTZ R98, R98, R198.reuse ;  /* 0x000000c662627220 */ /* 0x080fe20000410000 */
[----:B------:R-:W-:Y:S01]  /*c5a0*/  FADD.FTZ R3, R195, R3 ;  /* 0x00000003c3037221 */ /* 0x000fe20000010000 */
[----:B------:R-:W-:Y:S01]  /*c5b0*/  FADD.FTZ R12, R171, R12 ;  /* 0x0000000cab0c7221 */ /* 0x000fe20000010000 */
[-C--:B------:R-:W-:Y:S01]  /*c5c0*/  FMUL.FTZ R99, R99, R198.reuse ;  /* 0x000000c663637220 */ /* 0x080fe20000410000 */
[----:B------:R2:W4:Y:S01]  /*c5d0*/  MUFU.EX2 R165, R153 ;  /* 0x0000009900a57308 */ /* 0x0005220000000800 */
        /* <DEDUP_REMOVED lines=8> */
[C---:B-1----:R-:W-:Y:S01]  /*c660*/  F2FP.F16.F32.PACK_AB R166, R181.reuse, R180 ;  /* 0x000000b4b5a6723e */ /* 0x042fe200000000ff */
[----:B------:R-:W-:Y:S01]  /*c670*/  FADD.FTZ R3, R181, R3 ;  /* 0x00000003b5037221 */ /* 0x000fe20000010000 */
[----:B--2---:R-:W-:Y:S01]  /*c680*/  F2FP.F16.F32.PACK_AB R153, R155, R196 ;  /* 0x000000c49b99723e */ /* 0x004fe200000000ff */
[-C--:B------:R-:W-:Y:S01]  /*c690*/  FMUL.FTZ R114, R114, R198.reuse ;  /* 0x000000c672727220 */ /* 0x080fe20000410000 */
[----:B------:R-:W-:Y:S01]  /*c6a0*/  F2FP.F16.F32.PACK_AB R155, R159, R221 ;  /* 0x000000dd9f9b723e */ /* 0x000fe200000000ff */
[-C--:B------:R-:W-:Y:S01]  /*c6b0*/  FMUL.FTZ R115, R115, R198.reuse ;  /* 0x000000c673737220 */ /* 0x080fe20000410000 */
[----:B------:R-:W-:Y:S01]  /*c6c0*/  F2FP.F16.F32.PACK_AB R159, R167, R161 ;  /* 0x000000a1a79f723e */ /* 0x000fe200000000ff */
        /* <DEDUP_REMOVED lines=19> */
[-C--:B------:R-:W-:Y:S01]  /*c800*/  FMUL.FTZ R139, R139, R198.reuse ;  /* 0x000000c68b8b7220 */ /* 0x080fe20000410000 */
[----:B------:R-:W-:Y:S01]  /*c810*/  F2FP.F16.F32.PACK_AB R163, R169, R199 ;  /* 0x000000c7a9a3723e */ /* 0x000fe200000000ff */
[-C--:B------:R-:W-:Y:S01]  /*c820*/  FMUL.FTZ R142, R142, R198.reuse ;  /* 0x000000c68e8e7220 */ /* 0x080fe20000410000 */
[-C--:B------:R-:W-:Y:S01]  /*c830*/  FMUL.FTZ R143, R143, R198.reuse ;  /* 0x000000c68f8f7220 */ /* 0x080fe20000410000 */
[-C--:B------:R-:W-:Y:S01]  /*c840*/  FMUL.FTZ R146, R146, R198.reuse ;  /* 0x000000c692927220 */ /* 0x080fe20000410000 */
[----:B------:R-:W1:Y:S01]  /*c850*/  MUFU.EX2 R175, R175 ;  /* 0x000000af00af7308 */ /* 0x000e620000000800 */
[----:B----4-:R-:W-:Y:S01]  /*c860*/  FADD.FTZ R12, R173, R12 ;  /* 0x0000000cad0c7221 */ /* 0x010fe20000010000 */
[-C--:B------:R-:W-:Y:S01]  /*c870*/  FMUL.FTZ R147, R147, R198.reuse ;  /* 0x000000c693937220 */ /* 0x080fe20000410000 */
[-C--:B------:R-:W-:Y:S01]  /*c880*/  FMUL.FTZ R150, R150, R198.reuse ;  /* 0x000000c696967220 */ /* 0x080fe20000410000 */
[----:B------:R-:W-:-:S04]  /*c890*/  FMUL.FTZ R151, R151, R198 ;  /* 0x000000c697977220 */ /* 0x000fc80000410000 */
        /* <DEDUP_REMOVED lines=43> */
[----:B------:R-:W-:Y:S02]  /*cb50*/  F2FP.F16.F32.PACK_AB R174, R197, R223 ;  /* 0x000000dfc5ae723e */ /* 0x000fe400000000ff */
[C---:B0-----:R-:W-:Y:S01]  /*cb60*/  FADD.FTZ R12, R20.reuse, R12 ;  /* 0x0000000c140c7221 */ /* 0x041fe20000010000 */
[----:B------:R-:W-:Y:S01]  /*cb70*/  F2FP.F16.F32.PACK_AB R175, R20, R191 ;  /* 0x000000bf14af723e */ /* 0x000fe200000000ff */
[----:B---3--:R-:W-:Y:S06]  /*cb80*/  @!P0 BRA `(.L_x_9744) ;  /* 0x0000000000048947 */ /* 0x008fec0003800000 */
[----:B------:R-:W-:Y:S01]  /*cb90*/  BPT.TRAP 0x1 ;  /* 0x000000040000795c */ /* 0x000fe20000300000 */
.L_x_9744:
[----:B------:R0:W1:Y:S01]  /*cba0*/  SYNCS.PHASECHK.TRANS64.TRYWAIT P3, [R14+URZ+0x22850], R15 ;  /* 0x0228500f0e0075a7 */ /* 0x000062000806017f */
[----:B------:R-:W-:Y:S05]  /*cbb0*/  @!P0 BRA `(.L_x_9745) ;  /* 0x0000000000048947 */ /* 0x000fea0003800000 */
[----:B------:R-:W-:Y:S01]  /*cbc0*/  BPT.TRAP 0x1 ;  /* 0x000000040000795c */ /* 0x000fe20000300000 */
.L_x_9745:
[----:B------:R-:W-:Y:S04]  /*cbd0*/  BSSY B0, `(.L_x_9746) ;  /* 0x0000004000007945 */ /* 0x000fe80003800000 */
[----:B-1----:R-:W-:Y:S05]  /*cbe0*/  @P3 BRA `(.L_x_9747) ;  /* 0x0000000000083947 */ /* 0x002fea0003800000 */
[----:B------:R-:W1:Y:S02]  /*cbf0*/  SYNCS.PHASECHK.TRANS64.TRYWAIT P3, [R14+URZ+0x22850], R15 ;  /* 0x0228500f0e0075a7 */ /* 0x000e64000806017f */
[----:B-1----:R-:W-:Y:S05]  /*cc00*/  @!P3 BRA `(.L_x_9748) ;  /* 0x000000dc00e8b947 */ /* 0x002fea0003800000 */
.L_x_9747:
[----:B------:R-:W-:Y:S05]  /*cc10*/  BSYNC B0 ;  /* 0x0000000000007941 */ /* 0x000fea0003800000 */
.L_x_9746:
[----:B------:R-:W2:Y:S01]  /*cc20*/  S2R R20, SR_TID.X ;  /* 0x0000000000147919 */ /* 0x000ea20000002100 */
[----:B------:R-:W-:Y:S05]  /*cc30*/  WARPSYNC.ALL ;  /* 0x0000000000007948 */ /* 0x000fea0003800000 */
[----:B------:R-:W-:Y:S02]  /*cc40*/  IMAD.MOV.U32 R178, RZ, RZ, 0xc00 ;  /* 0x00000c00ffb27424 */ /* 0x000fe400078e00ff */
[----:B------:R-:W-:Y:S02]  /*cc50*/  IMAD.MOV.U32 R179, RZ, RZ, 0x40000040 ;  /* 0x40000040ffb37424 */ /* 0x000fe400078e00ff */
[----:B------:R-:W-:-:S02]  /*cc60*/  IMAD R178, R200, R178, UR37 ;  /* 0x00000025c8b27e24 */ /* 0x000fc4000f8e02b2 */
[----:B01----:R-:W-:Y:S01]  /*cc70*/  @!P1 VIADD R14, R14, 0x22860 ;  /* 0x000228600e0e9836 */ /* 0x003fe20000000000 */
[----:B------:R-:W-:Y:S01]  /*cc80*/  R2UR UR7, R179 ;  /* 0x00000000b30772ca */ /* 0x000fe200000e0000 */
[----:B------:R-:W-:Y:S01]  /*cc90*/  IMAD.MOV.U32 R179, RZ, RZ, 0x40000040 ;  /* 0x40000040ffb37424 */ /* 0x000fe200078e00ff */
[----:B------:R-:W-:Y:S01]  /*cca0*/  R2UR UR6, R178 ;  /* 0x00000000b20672ca */ /* 0x000fe200000e0000 */
[----:B------:R-:W-:Y:S01]  /*ccb0*/  IMAD.MOV.U32 R221, RZ, RZ, R176 ;  /* 0x000000ffffdd7224 */ /* 0x000fe200078e00b0 */
[----:B------:R-:W-:Y:S02]  /*ccc0*/  @!P1 PRMT R14, RZ, 0x654, R14 ;  /* 0x00000654ff0e9816 */ /* 0x000fe4000000000e */
[----:B--2---:R-:W-:-:S04]  /*ccd0*/  SHF.R.U32.HI R20, RZ, 0x7, R20 ;  /* 0x00000007ff147819 */ /* 0x004fc80000011614 */
[----:B------:R-:W-:Y:S01]  /*cce0*/  IADD3 R15, R20, 0x8, RZ ;  /* 0x00000008140f7810 */ /* 0x000fe20007ffe0ff */
[----:B------:R-:W-:-:S04]  /*ccf0*/  IMAD.MOV.U32 R20, RZ, RZ, R177 ;  /* 0x000000ffff147224 */ /* 0x000fc800078e00b1 */
[----:B------:R0:W-:Y:S06]  /*cd00*/  BAR.SYNC.DEFER_BLOCKING R15, 0x100 ;  /* 0x0004000f0000751d */ /* 0x0001ec0000010000 */
        /* <DEDUP_REMOVED lines=41> */
[----:B------:R0:W-:Y:S01]  /*cfa0*/  @!P1 SYNCS.ARRIVE.TRANS64.RED.A1T0 RZ, [R14+URZ], RZ ;  /* 0x000000ff0eff99a7 */ /* 0x0001e2000810043f */
[----:B------:R-:W-:Y:S05]  /*cfb0*/  @P2 BRA `(.L_x_9749) ;  /* 0xffffffd800d42947 */ /* 0x000fea000383ffff */
.L_x_9739:
[----:B------:R-:W-:Y:S05]  /*cfc0*/  WARPSYNC.ALL ;  /* 0x0000000000007948 */ /* 0x000fea0003800000 */
[----:B------:R-:W1:Y:S01]  /*cfd0*/  SHFL.BFLY PT, R0, R3, 0x2, 0x1f ;  /* 0x0c401f0003007f89 */ /* 0x000e6200000e0000 */
[----:B------:R-:W-:Y:S02]  /*cfe0*/  IMAD.MOV.U32 R20, RZ, RZ, -0x800000 ;  /* 0xff800000ff147424 */ /* 0x000fe400078e00ff */
[----:B------:R-:W-:Y:S01]  /*cff0*/  IMAD.MOV.U32 R4, RZ, RZ, RZ ;  /* 0x000000ffff047224 */ /* 0x000fe200078e00ff */
[----:B------:R2:W-:Y:S06]  /*d000*/  BAR.ARV R194, 0x100 ;  /* 0x000400c20000751d */ /* 0x0005ec0000002000 */
[----:B------:R-:W-:-:S02]  /*d010*/  VIADD R200, R200, 0x1 ;  /* 0x00000001c8c87836 */ /* 0x000fc40000000000 */
[----:B------:R-:W-:Y:S06]  /*d020*/  BAR.ARV 0x8, 0x180 ;  /* 0x0206000000007b1d */ /* 0x000fec0000002000 */
[----:B------:R-:W-:Y:S01]  /*d030*/  ISETP.NE.AND P1, PT, R200, 0x2, PT ;  /* 0x00000002c800780c */ /* 0x000fe20003f25270 */
[----:B------:R-:W-:-:S03]  /*d040*/  VIADD R217, R217, 0x1 ;  /* 0x00000001d9d97836 */ /* 0x000fc60000000000 */
[----:B------:R-:W-:Y:S01]  /*d050*/  SEL R200, R200, RZ, P1 ;  /* 0x000000ffc8c87207 */ /* 0x000fe20000800000 */
[----:B-1----:R-:W-:-:S05]  /*d060*/  FADD.FTZ R0, R0, R3 ;  /* 0x0000000300007221 */ /* 0x002fca0000010000 */
[----:B------:R-:W1:Y:S02]  /*d070*/  SHFL.BFLY PT, R5, R0, 0x1, 0x1f ;  /* 0x0c201f0000057f89 */ /* 0x000e6400000e0000 */
[----:B-1----:R-:W-:-:S05]  /*d080*/  FADD.FTZ R7, R0, R5 ;  /* 0x0000000500077221 */ /* 0x002fca0000010000 */
[----:B------:R-:W-:-:S13]  /*d090*/  FSETP.NE.FTZ.AND P0, PT, R7, RZ, PT ;  /* 0x000000ff0700720b */ /* 0x000fda0003f15000 */
[----:B------:R-:W1:Y:S01]  /*d0a0*/  @P0 MUFU.LG2 R5, R7 ;  /* 0x0000000700050308 */ /* 0x000e620000000c00 */
[----:B------:R-:W-:-:S07]  /*d0b0*/  @P0 FMUL.FTZ R3, R21, 0.69314718246459960938 ;  /* 0x3f31721815030820 */ /* 0x000fce0000410000 */
[----:B------:R-:W3:Y:S01]  /*d0c0*/  @P0 MUFU.RCP R4, R7 ;  /* 0x0000000700040308 */ /* 0x000ee20000001000 */
[----:B-1----:R-:W-:-:S04]  /*d0d0*/  @P0 FMUL.FTZ R6, R5, 0.69314718246459960938 ;  /* 0x3f31721805060820 */ /* 0x002fc80000410000 */
[----:B------:R-:W-:Y:S02]  /*d0e0*/  @P0 FFMA.FTZ R20, R3, R176, R6 ;  /* 0x000000b003140223 */ /* 0x000fe40000010006 */
[----:B------:R-:W1:Y:S01]  /*d0f0*/  SHFL.BFLY PT, R3, R12, 0x2, 0x1f ;  /* 0x0c401f000c037f89 */ /* 0x000e6200000e0000 */
        /* <DEDUP_REMOVED lines=22> */
[----:B-1----:R-:W-:Y:S01]  /*d260*/  FADD.FTZ R5, R3, R12 ;  /* 0x0000000c03057221 */ /* 0x002fe20000010000 */
[-C--:B------:R-:W-:Y:S01]  /*d270*/  FMUL.FTZ R68, R68, R4.reuse ;  /* 0x0000000444447220 */ /* 0x080fe20000410000 */
[-C--:B------:R-:W-:Y:S01]  /*d280*/  FMUL.FTZ R69, R69, R4.reuse ;  /* 0x0000000445457220 */ /* 0x080fe20000410000 */
[-C--:B------:R-:W-:Y:S01]  /*d290*/  FMUL.FTZ R72, R72, R4.reuse ;  /* 0x0000000448487220 */ /* 0x080fe20000410000 */
[-C--:B------:R-:W-:Y:S01]  /*d2a0*/  FMUL.FTZ R73, R73, R4.reuse ;  /* 0x0000000449497220 */ /* 0x080fe20000410000 */
[----:B------:R-:W1:Y:S01]  /*d2b0*/  SHFL.BFLY PT, R0, R5, 0x1, 0x1f ;  /* 0x0c201f0005007f89 */ /* 0x000e6200000e0000 */
        /* <DEDUP_REMOVED lines=24> */
[----:B------:R-:W-:Y:S01]  /*d440*/  IMAD.MOV.U32 R0, RZ, RZ, RZ ;  /* 0x000000ffff007224 */ /* 0x000fe200078e00ff */
[----:B------:R-:W-:Y:S01]  /*d450*/  SEL R5, RZ, 0x1, P1 ;  /* 0x00000001ff057807 */ /* 0x000fe20000800000 */
        /* <DEDUP_REMOVED lines=15> */
[----:B------:R-:W1:Y:S01]  /*d550*/  @P0 MUFU.LG2 R3, R8 ;  /* 0x0000000800030308 */ /* 0x000e620000000c00 */
[----:B------:R-:W-:Y:S01]  /*d560*/  @P0 FMUL.FTZ R21, R21, 0.69314718246459960938 ;  /* 0x3f31721815150820 */ /* 0x000fe20000410000 */
[----:B------:R-:W-:Y:S01]  /*d570*/  FMUL.FTZ R149, R149, R4 ;  /* 0x0000000495957220 */ /* 0x000fe20000410000 */
[----:B------:R-:W-:-:S05]  /*d580*/  LOP3.LUT R204, R204, R5, RZ, 0x3c, !PT ;  /* 0x00000005cccc7212 */ /* 0x000fca00078e3cff */
[----:B------:R-:W3:Y:S01]  /*d590*/  @P0 MUFU.RCP R0, R8 ;  /* 0x0000000800000308 */ /* 0x000ee20000001000 */
[----:B-1----:R-:W-:Y:S01]  /*d5a0*/  @P0 FMUL.FTZ R6, R3, 0.69314718246459960938 ;  /* 0x3f31721803060820 */ /* 0x002fe20000410000 */
[----:B------:R-:W-:-:S03]  /*d5b0*/  IMAD.MOV.U32 R3, RZ, RZ, -0x800000 ;  /* 0xff800000ff037424 */ /* 0x000fc600078e00ff */
[----:B------:R-:W-:Y:S01]  /*d5c0*/  @P0 FFMA.FTZ R3, R21, R177, R6 ;  /* 0x000000b115030223 */ /* 0x000fe20000010006 */
[----:B------:R-:W-:Y:S01]  /*d5d0*/  PLOP3.LUT P0, PT, PT, PT, PT, 0x8, 0x0 ;  /* 0x000000000000781c */ /* 0x000fe20003f0e170 */
        /* <DEDUP_REMOVED lines=63> */
[----:B--2---:R-:W-:-:S07]  /*d9d0*/  FMUL.FTZ R151, R151, R0 ;  /* 0x0000000097977220 */ /* 0x004fce0000410000 */
.L_x_9698:
[----:B------:R-:W-:Y:S05]  /*d9e0*/  WARPSYNC.ALL ;  /* 0x0000000000007948 */ /* 0x000fea0003800000 */
[----:B------:R-:W1:Y:S08]  /*d9f0*/  S2UR UR5, SR_CgaCtaId ;  /* 0x00000000000579c3 */ /* 0x000e700000008800 */
[----:B------:R-:W-:Y:S06]  /*da00*/  BAR.SYNC.DEFER_BLOCKING 0x5, 0x180 ;  /* 0x0146000000007b1d */ /* 0x000fec0000010000 */
[----:B------:R-:W-:Y:S01]  /*da10*/  UMOV UR4, 0x400 ;  /* 0x0000040000047882 */ /* 0x000fe20000000000 */
[----:B------:R-:W-:Y:S01]  /*da20*/  BSSY B0, `(.L_x_9750) ;  /* 0x00004e0000007945 */ /* 0x000fe20003800000 */
[----:B-1----:R-:W-:-:S06]  /*da30*/  ULEA UR4, UR5, UR4, 0x18 ;  /* 0x0000000405047291 */ /* 0x002fcc000f8ec03f */
[----:B------:R-:W-:-:S05]  /*da40*/  IMAD.U32 R19, RZ, RZ, UR4 ;  /* 0x00000004ff137e24 */ /* 0x000fca000f8e00ff */
[----:B-----5:R1:W2:Y:S01]  /*da50*/  LDS.128 R152, [R19+0x228d0] ;  /* 0x0228d00013987984 */ /* 0x0202a20000000c00 */
[----:B------:R-:W-:Y:S06]  /*da60*/  BAR.ARV 0x4, 0x180 ;  /* 0x0106000000007b1d */ /* 0x000fec0000002000 */
[----:B------:R-:W-:Y:S05]  /*da70*/  @P0 BRA `(.L_x_9751) ;  /* 0x0000003c00940947 */ /* 0x000fea0003800000 */
[----:B------:R-:W0:Y:S01]  /*da80*/  LDL R4, [R1+0x70] ;  /* 0x0000700001047983 */ /* 0x000e220000100800 */
[C---:B------:R-:W-:Y:S01]  /*da90*/  ISETP.NE.AND P0, PT, R212.reuse, RZ, PT ;  /* 0x000000ffd400720c */ /* 0x040fe20003f05270 */
[----:B------:R-:W-:Y:S01]  /*daa0*/  ULDC UR4, c[0x0][0xad4] ;  /* 0x0002b50000047ab9 */ /* 0x000fe20000000800 */
[----:B------:R-:W-:Y:S01]  /*dab0*/  F2FP.F16.F32.PACK_AB R6, R29, R28 ;  /* 0x0000001c1d06723e */ /* 0x000fe200000000ff */
[----:B------:R-:W3:Y:S01]  /*dac0*/  S2R R0, SR_SWINHI ;  /* 0x0000000000007919 */ /* 0x000ee20000002f00 */
[----:B------:R-:W-:Y:S01]  /*dad0*/  SEL R212, R212, UR4, P0 ;  /* 0x00000004d4d47c07 */ /* 0x000fe20008000000 */
[----:B------:R-:W-:Y:S05]  /*dae0*/  WARPSYNC.ALL ;  /* 0x0000000000007948 */ /* 0x000fea0003800000 */
[----:B------:R-:W-:Y:S01]  /*daf0*/  F2FP.F16.F32.PACK_AB R7, R31, R30 ;  /* 0x0000001e1f07723e */ /* 0x000fe200000000ff */
[----:B------:R-:W-:Y:S01]  /*db00*/  ULDC.64 UR4, c[0x0][0xc00] ;  /* 0x0003000000047ab9 */ /* 0x000fe20000000a00 */
[----:B------:R-:W-:Y:S01]  /*db10*/  F2FP.F16.F32.PACK_AB R8, R33, R32 ;  /* 0x000000202108723e */ /* 0x000fe200000000ff */
[----:B------:R-:W-:Y:S01]  /*db20*/  ULDC.64 UR6, c[0x0][0xc08] ;  /* 0x0003020000067ab9 */ /* 0x000fe20000000a00 */
[----:B------:R-:W-:-:S02]  /*db30*/  F2FP.F16.F32.PACK_AB R9, R35, R34 ;  /* 0x000000222309723e */ /* 0x000fc400000000ff */
[----:B------:R-:W-:Y:S02]  /*db40*/  F2FP.F16.F32.PACK_AB R10, R37, R36 ;  /* 0x00000024250a723e */ /* 0x000fe400000000ff */
[----:B------:R-:W-:Y:S01]  /*db50*/  F2FP.F16.F32.PACK_AB R11, R39, R38 ;  /* 0x00000026270b723e */ /* 0x000fe200000000ff */
[----:B------:R-:W-:Y:S01]  /*db60*/  BAR.SYNC.DEFER_BLOCKING 0x1, 0x100 ;  /* 0x0044000000007b1d */ /* 0x000fe20000010000 */
[----:B------:R-:W-:-:S04]  /*db70*/  ISETP.NE.U32.AND P1, PT, RZ, UR4, PT ;  /* 0x00000004ff007c0c */ /* 0x000fc8000bf25070 */
[----:B------:R-:W-:Y:S02]  /*db80*/  ISETP.NE.AND.EX P1, PT, RZ, UR5, PT, P1 ;  /* 0x00000005ff007c0c */ /* 0x000fe4000bf25310 */
[----:B------:R-:W-:Y:S02]  /*db90*/  MOV R12, R19 ;  /* 0x00000013000c7202 */ /* 0x000fe40000000f00 */
[----:B---3--:R-:W-:-:S03]  /*dba0*/  MOV R13, R0 ;  /* 0x00000000000d7202 */ /* 0x008fc60000000f00 */
[----:B0-----:R-:W-:-:S04]  /*dbb0*/  IMAD.WIDE R14, R4, 0x2, R12 ;  /* 0x00000002040e7825 */ /* 0x001fc800078e020c */
        /* <DEDUP_REMOVED lines=32> */
[----:B------:R-:W-:Y:S02]  /*ddc0*/  LOP3.LUT R0, R4, 0x380, RZ, 0xc0, !PT ;  /* 0x0000038004007812 */ /* 0x000fe400078ec0ff */
[----:B------:R-:W-:Y:S02]  /*ddd0*/  IADD3.X R5, RZ, R15, RZ, P0, !PT ;  /* 0x0000000fff057210 */ /* 0x000fe400007fe4ff */
[----:B------:R-:W-:-:S02]  /*dde0*/  SHF.R.U64 R0, R0, 0x3, RZ ;  /* 0x0000000300007819 */ /* 0x000fc400000012ff */
[----:B------:R-:W-:Y:S02]  /*ddf0*/  F2FP.F16.F32.PACK_AB R7, R63, R62 ;  /* 0x0000003e3f07723e */ /* 0x000fe400000000ff */
        /* <DEDUP_REMOVED lines=126> */
[----:B0-----:R-:W-:-:S04]  /*e5e0*/  IADD3 R0, P0, R14, 0xc060, RZ ;  /* 0x0000c0600e007810 */ /* 0x001fc80007f1e0ff */
[----:B------:R-:W-:Y:S01]  /*e5f0*/  LOP3.LUT R4, R0, 0x380, RZ, 0xc0, !PT ;  /* 0x0000038000047812 */ /* 0x000fe200078ec0ff */
[----:B------:R-:W-:Y:S01]  /*e600*/  IMAD.X R15, RZ, RZ, R15, P0 ;  /* 0x000000ffff0f7224 */ /* 0x000fe200000e060f */
[----:B------:R-:W-:Y:S02]  /*e610*/  IADD3 R6, P0, R214, UR4, RZ ;  /* 0x00000004d6067c10 */ /* 0x000fe4000ff1e0ff */
        /* <DEDUP_REMOVED lines=15> */
[----:B------:R-:W-:Y:S01]  /*e710*/  IMAD.MOV.U32 R15, RZ, RZ, 0x9b8 ;  /* 0x000009b8ff0f7424 */ /* 0x000fe200078e00ff */
[----:B------:R-:W-:-:S04]  /*e720*/  ISETP.GT.AND P2, PT, R212, 0x1, PT ;  /* 0x00000001d400780c */ /* 0x000fc80003f44270 */
[----:B------:R-:W-:-:S04]  /*e730*/  SEL R15, R15, 0x978, P2 ;  /* 0x000009780f0f7807 */ /* 0x000fc80001000000 */
[----:B0-----:R3:W0:Y:S08]  /*e740*/  LDC.64 R10, c[0x0][R15+0x220] ;  /* 0x000088000f0a7b82 */ /* 0x0016300000000a00 */
[----:B------:R3:W4:Y:S01]  /*e750*/  LDC.64 R8, c[0x0][R15+0x218] ;  /* 0x000086000f087b82 */ /* 0x0007220000000a00 */
[----:B------:R-:W-:Y:S05]  /*e760*/  @P0 BRA `(.L_x_9752) ;  /* 0x0000000000100947 */ /* 0x000fea0003800000 */
[----:B------:R-:W-:Y:S05]  /*e770*/  @!P1 BRA `(.L_x_9752) ;  /* 0x00000000000c9947 */ /* 0x000fea0003800000 */
[----:B-----5:R-:W2:Y:S04]  /*e780*/  LDG.E R0, desc[UR40][R6.64] ;  /* 0x0000002806007981 */ /* 0x020ea8000c1e1900 */
[----:B---3--:R-:W2:Y:S02]  /*e790*/  LDG.E R6, desc[UR40][R6.64+0x4] ;  /* 0x0000042806067981 */ /* 0x008ea4000c1e1900 */
[----:B--2---:R-:W-:-:S07]  /*e7a0*/  IMAD.IADD R0, R6, 0x1, -R0 ;  /* 0x0000000106007824 */ /* 0x004fce00078e0a00 */
.L_x_9752:
[----:B------:R-:W2:Y:S01]  /*e7b0*/  LDL.LU R5, [R1+0x4c] ;  /* 0x00004c0001057983 */ /* 0x000ea20000300800 */
[----:B------:R-:W1:Y:S03]  /*e7c0*/  LDC R157, c[0x0][0xbe8] ;  /* 0x0002fa00ff9d7b82 */ /* 0x000e660000000800 */
[----:B------:R-:W2:Y:S01]  /*e7d0*/  LDL R160, [R1+0x6c] ;  /* 0x00006c0001a07983 */ /* 0x000ea20000100800 */
[----:B------:R-:W-:-:S03]  /*e7e0*/  ISETP.NE.U32.AND P0, PT, RZ, UR4, PT ;  /* 0x00000004ff007c0c */ /* 0x000fc6000bf05070 */
[----:B------:R-:W2:Y:S01]  /*e7f0*/  LDL R159, [R1+0x68] ;  /* 0x00006800019f7983 */ /* 0x000ea20000100800 */
[----:B---3--:R-:W3:Y:S01]  /*e800*/  LDC.64 R6, c[0x0][R15+0x228] ;  /* 0x00008a000f067b82 */ /* 0x008ee20000000a00 */
[----:B------:R-:W-:Y:S02]  /*e810*/  ISETP.NE.AND.EX P0, PT, RZ, UR5, PT, P0 ;  /* 0x00000005ff007c0c */ /* 0x000fe4000bf05300 */
[----:B------:R-:W3:Y:S02]  /*e820*/  LDL R158, [R1+0x54] ;  /* 0x00005400019e7983 */ /* 0x000ee40000100800 */
[----:B------:R-:W-:Y:S02]  /*e830*/  SEL R213, R213, RZ, !P0 ;  /* 0x000000ffd5d57207 */ /* 0x000fe40004000000 */
[----:B-1----:R-:W-:-:S03]  /*e840*/  ISETP.NE.AND P1, PT, R157, 0x1, PT ;  /* 0x000000019d00780c */ /* 0x002fc60003f25270 */
[----:B0-----:R-:W-:Y:S02]  /*e850*/  IMAD R11, R11, R213, RZ ;  /* 0x000000d50b0b7224 */ /* 0x001fe400078e02ff */
[----:B----4-:R-:W-:-:S08]  /*e860*/  IMAD R14, R9, R211, RZ ;  /* 0x000000d3090e7224 */ /* 0x010fd000078e02ff */
[----:B--2---:R-:W0:Y:S01]  /*e870*/  @P1 LDC R152, c[0x0][0xbec] ;  /* 0x0002fb00ff981b82 */ /* 0x004e220000000800 */
[----:B------:R-:W-:-:S07]  /*e880*/  IMAD.WIDE.U32 R8, R8, R211, RZ ;  /* 0x000000d308087225 */ /* 0x000fce00078e00ff */
[----:B------:R-:W1:Y:S01]  /*e890*/  @P1 LDC R156, c[0x0][0xbf0] ;  /* 0x0002fc00ff9c1b82 */ /* 0x000e620000000800 */
[----:B------:R-:W-:Y:S02]  /*e8a0*/  IMAD.IADD R14, R9, 0x1, R14 ;  /* 0x00000001090e7824 */ /* 0x000fe400078e020e */
[----:B-----5:R-:W-:Y:S01]  /*e8b0*/  IMAD R0, R0, R157, RZ ;  /* 0x0000009d00007224 */ /* 0x020fe200078e02ff */
[----:B------:R-:W-:-:S05]  /*e8c0*/  SEL R5, R5, RZ, !P0 ;  /* 0x000000ff05057207 */ /* 0x000fca0004000000 */
[C---:B------:R-:W-:Y:S02]  /*e8d0*/  IMAD R5, R10.reuse, R5, R11 ;  /* 0x000000050a057224 */ /* 0x040fe400078e020b */
[----:B------:R-:W-:-:S04]  /*e8e0*/  IMAD.WIDE.U32 R10, R10, R213, RZ ;  /* 0x000000d50a0a7225 */ /* 0x000fc800078e00ff */
[----:B------:R-:W-:Y:S01]  /*e8f0*/  IMAD.IADD R11, R11, 0x1, R5 ;  /* 0x000000010b0b7824 */ /* 0x000fe200078e0205 */
[--C-:B------:R-:W-:Y:S02]  /*e900*/  IADD3 R10, P0, P3, R10, R8, R4.reuse ;  /* 0x000000080a0a7210 */ /* 0x100fe40007b1e004 */
[----:B------:R-:W-:Y:S02]  /*e910*/  SHF.R.S32.HI R5, RZ, 0x1f, R4 ;  /* 0x0000001fff057819 */ /* 0x000fe40000011404 */
[----:B------:R-:W-:Y:S02]  /*e920*/  SEL R8, R219, RZ, P2 ;  /* 0x000000ffdb087207 */ /* 0x000fe40001000000 */
[----:B------:R-:W-:Y:S01]  /*e930*/  IADD3.X R11, R11, R14, R5, P0, P3 ;  /* 0x0000000e0b0b7210 */ /* 0x000fe200007e6405 */
[----:B------:R-:W-:Y:S02]  /*e940*/  IMAD R14, R218, 0x80, R160 ;  /* 0x00000080da0e7824 */ /* 0x000fe400078e02a0 */
[----:B---3--:R-:W-:-:S02]  /*e950*/  IMAD R21, R7, R8, RZ ;  /* 0x0000000807157224 */ /* 0x008fc400078e02ff */
[----:B------:R-:W-:-:S04]  /*e960*/  IMAD.WIDE.U32 R8, R6, R8, RZ ;  /* 0x0000000806087225 */ /* 0x000fc800078e00ff */
[----:B0-----:R-:W-:-:S04]  /*e970*/  @P1 IMAD.HI.U32 R6, R14, R152, RZ ;  /* 0x000000980e061227 */ /* 0x001fc800078e00ff */
[----:B------:R-:W-:Y:S01]  /*e980*/  IMAD.MOV.U32 R152, RZ, RZ, R14 ;  /* 0x000000ffff987224 */ /* 0x000fe200078e000e */
[----:B-1----:R-:W-:Y:S02]  /*e990*/  @P1 SHF.R.U32.HI R152, RZ, R156, R6 ;  /* 0x0000009cff981219 */ /* 0x002fe40000011606 */
[----:B------:R0:W1:Y:S03]  /*e9a0*/  LDC.64 R6, c[0x0][R15+0x210] ;  /* 0x000084000f067b82 */ /* 0x0000660000000a00 */
[----:B0-----:R-:W-:-:S04]  /*e9b0*/  IMAD.MOV R15, RZ, RZ, -R152 ;  /* 0x000000ffff0f7224 */ /* 0x001fc800078e0a98 */
[----:B------:R-:W-:Y:S01]  /*e9c0*/  IMAD R15, R157, R15, R14 ;  /* 0x0000000f9d0f7224 */ /* 0x000fe200078e020e */
[----:B------:R-:W-:Y:S01]  /*e9d0*/  IADD3 R8, P0, P3, R152, R10, R8 ;  /* 0x0000000a98087210 */ /* 0x000fe20007b1e008 */
[----:B------:R-:W-:Y:S01]  /*e9e0*/  IMAD.IADD R21, R9, 0x1, R21 ;  /* 0x0000000109157824 */ /* 0x000fe200078e0215 */
[----:B------:R-:W-:Y:S02]  /*e9f0*/  SHF.R.S32.HI R9, RZ, 0x1f, R152 ;  /* 0x0000001fff097819 */ /* 0x000fe40000011498 */
[----:B------:R-:W-:Y:S02]  /*ea00*/  SHF.R.S32.HI R10, RZ, 0x1f, R15 ;  /* 0x0000001fff0a7819 */ /* 0x000fe4000001140f */
[----:B------:R-:W-:Y:S01]  /*ea10*/  IADD3.X R9, R9, R11, R21, P0, P3 ;  /* 0x0000000b09097210 */ /* 0x000fe200007e6415 */
[----:B-1----:R-:W-:-:S04]  /*ea20*/  IMAD R7, R7, R15, RZ ;  /* 0x0000000f07077224 */ /* 0x002fc800078e02ff */
[C---:B------:R-:W-:Y:S02]  /*ea30*/  IMAD R7, R6.reuse, R10, R7 ;  /* 0x0000000a06077224 */ /* 0x040fe400078e0207 */
[----:B------:R-:W0:Y:S01]  /*ea40*/  LDC.64 R10, c[0x0][0xba8] ;  /* 0x0002ea00ff0a7b82 */ /* 0x000e220000000a00 */
[----:B------:R-:W-:-:S07]  /*ea50*/  IMAD.WIDE.U32 R8, R6, R15, R8 ;  /* 0x0000000f06087225 */ /* 0x000fce00078e0008 */
[----:B0-----:R-:W0:Y:S08]  /*ea60*/  @!P2 LDC R10, c[0x0][0xb50] ;  /* 0x0002d400ff0aab82 */ /* 0x001e300000000800 */
[----:B------:R-:W1:Y:S01]  /*ea70*/  @!P2 LDC R11, c[0x0][0xb54] ;  /* 0x0002d500ff0bab82 */ /* 0x000e620000000800 */
[----:B------:R-:W-:Y:S01]  /*ea80*/  IMAD.IADD R7, R9, 0x1, R7 ;  /* 0x0000000109077824 */ /* 0x000fe200078e0207 */
[----:B------:R-:W-:-:S02]  /*ea90*/  LEA R21, R218, R159, 0x7 ;  /* 0x0000009fda157211 */ /* 0x000fc400078e38ff */
[----:B0-----:R-:W-:-:S04]  /*eaa0*/  LEA R10, P0, R8, R10, 0x2 ;  /* 0x0000000a080a7211 */ /* 0x001fc800078010ff */
[----:B-1----:R-:W-:Y:S01]  /*eab0*/  LEA.HI.X R11, R8, R11, R7, 0x2, P0 ;  /* 0x0000000b080b7211 */ /* 0x002fe200000f1407 */
[----:B------:R-:W-:Y:S04]  /*eac0*/  SHFL.IDX PT, R6, R10, RZ, 0x1c1f ;  /* 0x001c1fff0a067589 */ /* 0x000fe800000e0000 */
[----:B------:R-:W0:Y:S04]  /*ead0*/  SHFL.IDX PT, R7, R11, RZ, 0x1c1f ;  /* 0x001c1fff0b077589 */ /* 0x000e2800000e0000 */
[----:B------:R1:W-:Y:S04]  /*eae0*/  SHFL.IDX PT, R8, R10, 0x1, 0x1c1f ;  /* 0x003c1f000a087f89 */ /* 0x0003e800000e0000 */
[----:B------:R-:W2:Y:S01]  /*eaf0*/  SHFL.IDX PT, R9, R11, 0x1, 0x1c1f ;  /* 0x003c1f000b097f89 */ /* 0x000ea200000e0000 */
[----:B------:R-:W-:Y:S01]  /*eb00*/  LOP3.LUT P0, RZ, R158, 0x3, RZ, 0xc0, !PT ;  /* 0x000000039eff7812 */ /* 0x000fe2000780c0ff */
[----:B-1----:R-:W-:-:S03]  /*eb10*/  VIADD R10, R21, 0x8 ;  /* 0x00000008150a7836 */ /* 0x002fc60000000000 */
[-C--:B------:R-:W-:Y:S02]  /*eb20*/  ISETP.GE.OR P3, PT, R21, R0.reuse, P0 ;  /* 0x000000001500720c */ /* 0x080fe40000766670 */
[----:B------:R-:W-:-:S11]  /*eb30*/  ISETP.GE.OR P0, PT, R10, R0, P0 ;  /* 0x000000000a00720c */ /* 0x000fd60000706670 */
[----:B0-----:R0:W-:Y:S04]  /*eb40*/  @!P3 ST.E desc[UR40][R6.64], R20 ;  /* 0x000000140600b985 */ /* 0x0011e8000c101928 */
[----:B--2---:R0:W-:Y:S01]  /*eb50*/  @!P0 ST.E desc[UR40][R8.64], R3 ;  /* 0x0000000308008985 */ /* 0x0041e2000c101928 */
[----:B------:R-:W-:Y:S05]  /*eb60*/  @P2 BRA `(.L_x_9753) ;  /* 0x0000001000382947 */ /* 0x000fea0003800000 */
[----:B0-----:R-:W0:Y:S01]  /*eb70*/  S2R R3, SR_TID.X ;  /* 0x0000000000037919 */ /* 0x001e220000002100 */
[----:B------:R-:W1:Y:S01]  /*eb80*/  @P1 LDC R10, c[0x0][0xbec] ;  /* 0x0002fb00ff0a1b82 */ /* 0x000e620000000800 */
[----:B------:R-:W-:Y:S01]  /*eb90*/  ULDC.64 UR4, c[0x0][0xaa0] ;  /* 0x0002a80000047ab9 */ /* 0x000fe20000000a00 */
        /* <DEDUP_REMOVED lines=34> */
[C---:B------:R-:W-:Y:S01]  /*edc0*/  IADD3 R53, P2, R12.reuse, 0x7000, RZ ;  /* 0x000070000c357810 */ /* 0x040fe20007f5e0ff */
[----:B------:R-:W5:Y:S01]  /*edd0*/  LD.E.128 R28, desc[UR40][R28.64] ;  /* 0x000000281c1c7980 */ /* 0x000f62000c101d00 */
[----:B------:R-:W-:-:S02]  /*ede0*/  IADD3 R57, P3, R12, 0x8000, RZ ;  /* 0x000080000c397810 */ /* 0x000fc40007f7e0ff */
[----:B------:R-:W-:Y:S01]  /*edf0*/  IADD3 R61, P4, R12, 0x9000, RZ ;  /* 0x000090000c3d7810 */ /* 0x000fe20007f9e0ff */
[----:B------:R-:W5:Y:S01]  /*ee00*/  LD.E.128 R32, desc[UR40][R32.64] ;  /* 0x0000002820207980 */ /* 0x000f62000c101d00 */
[----:B------:R-:W-:Y:S02]  /*ee10*/  LOP3.LUT R64, R65, 0x380, RZ, 0xc0, !PT ;  /* 0x0000038041407812 */ /* 0x000fe400078ec0ff */
[----:B------:R-:W-:Y:S01]  /*ee20*/  LOP3.LUT R48, R49, 0x380, RZ, 0xc0, !PT ;  /* 0x0000038031307812 */ /* 0x000fe200078ec0ff */
[----:B------:R-:W5:Y:S01]  /*ee30*/  LD.E.128 R36, desc[UR40][R36.64] ;  /* 0x0000002824247980 */ /* 0x000f62000c101d00 */
[----:B------:R-:W-:Y:S02]  /*ee40*/  LOP3.LUT R52, R53, 0x380, RZ, 0xc0, !PT ;  /* 0x0000038035347812 */ /* 0x000fe400078ec0ff */
[----:B------:R-:W-:Y:S01]  /*ee50*/  LOP3.LUT R56, R57, 0x380, RZ, 0xc0, !PT ;  /* 0x0000038039387812 */ /* 0x000fe200078ec0ff */
[----:B------:R-:W5:Y:S01]  /*ee60*/  LD.E.128 R40, desc[UR40][R40.64] ;  /* 0x0000002828287980 */ /* 0x000f62000c101d00 */
[----:B------:R-:W-:-:S02]  /*ee70*/  LOP3.LUT R60, R61, 0x380, RZ, 0xc0, !PT ;  /* 0x000003803d3c7812 */ /* 0x000fc400078ec0ff */
[----:B------:R-:W-:Y:S01]  /*ee80*/  SHF.R.U64 R64, R64, 0x3, RZ ;  /* 0x0000000340407819 */ /* 0x000fe200000012ff */
[----:B------:R-:W5:Y:S01]  /*ee90*/  LD.E.128 R44, desc[UR40][R44.64] ;  /* 0x000000282c2c7980 */ /* 0x000f62000c101d00 */
[----:B------:R-:W-:Y:S02]  /*eea0*/  LOP3.LUT R11, R12, 0x380, RZ, 0xc0, !PT ;  /* 0x000003800c0b7812 */ /* 0x000fe400078ec0ff */
[----:B------:R-:W-:Y:S02]  /*eeb0*/  SHF.R.U64 R48, R48, 0x3, RZ ;  /* 0x0000000330307819 */ /* 0x000fe400000012ff */
[----:B------:R-:W-:Y:S02]  /*eec0*/  SHF.R.U64 R52, R52, 0x3, RZ ;  /* 0x0000000334347819 */ /* 0x000fe400000012ff */
[----:B------:R-:W-:Y:S02]  /*eed0*/  SHF.R.U64 R56, R56, 0x3, RZ ;  /* 0x0000000338387819 */ /* 0x000fe400000012ff */
[----:B------:R-:W-:-:S02]  /*eee0*/  SHF.R.U64 R60, R60, 0x3, RZ ;  /* 0x000000033c3c7819 */ /* 0x000fc400000012ff */
[----:B------:R-:W-:Y:S01]  /*eef0*/  LOP3.LUT R64, R64, R65, RZ, 0x3c, !PT ;  /* 0x0000004140407212 */ /* 0x000fe200078e3cff */
[--C-:B------:R-:W-:Y:S01]  /*ef00*/  IMAD.X R65, RZ, RZ, R13.reuse, P5 ;  /* 0x000000ffff417224 */ /* 0x100fe200028e060d */
[----:B------:R-:W-:Y:S02]  /*ef10*/  IADD3 R9, P5, R12, 0xf000, RZ ;  /* 0x0000f0000c097810 */ /* 0x000fe40007fbe0ff */
        /* <DEDUP_REMOVED lines=14> */
[----:B------:R-:W-:Y:S01]  /*f000*/  IADD3 R81, P4, R12, 0xe000, RZ ;  /* 0x0000e0000c517810 */ /* 0x000fe20007f9e0ff */
[----:B------:R-:W5:Y:S01]  /*f010*/  LD.E.128 R52, desc[UR40][R52.64] ;  /* 0x0000002834347980 */ /* 0x000f62000c101d00 */
[----:B------:R-:W-:Y:S02]  /*f020*/  LOP3.LUT R8, R9, 0x380, RZ, 0xc0, !PT ;  /* 0x0000038009087812 */ /* 0x000fe400078ec0ff */
[----:B------:R-:W-:Y:S01]  /*f030*/  LOP3.LUT R12, R11, R12, RZ, 0x3c, !PT ;  /* 0x0000000c0b0c7212 */ /* 0x000fe200078e3cff */
[----:B------:R-:W5:Y:S01]  /*f040*/  LD.E.128 R56, desc[UR40][R56.64] ;  /* 0x0000002838387980 */ /* 0x000f62000c101d00 */
[----:B------:R-:W-:Y:S02]  /*f050*/  SHF.R.U64 R8, R8, 0x3, RZ ;  /* 0x0000000308087819 */ /* 0x000fe400000012ff */
[----:B------:R-:W-:Y:S01]  /*f060*/  LOP3.LUT R68, R69, 0x380, RZ, 0xc0, !PT ;  /* 0x0000038045447812 */ /* 0x000fe200078ec0ff */
[----:B------:R0:W5:Y:S01]  /*f070*/  LD.E.128 R24, desc[UR40][R12.64] ;  /* 0x000000280c187980 */ /* 0x000162000c101d00 */
[----:B------:R-:W-:-:S02]  /*f080*/  LOP3.LUT R84, R8, R9, RZ, 0x3c, !PT ;  /* 0x0000000908547212 */ /* 0x000fc400078e3cff */
[----:B------:R-:W-:Y:S01]  /*f090*/  LOP3.LUT R8, R7, 0xfffffff8, RZ, 0xc0, !PT ;  /* 0xfffffff807087812 */ /* 0x000fe200078ec0ff */
[----:B------:R-:W5:Y:S01]  /*f0a0*/  LD.E.128 R60, desc[UR40][R60.64] ;  /* 0x000000283c3c7980 */ /* 0x000f62000c101d00 */
[----:B------:R-:W-:Y:S02]  /*f0b0*/  LOP3.LUT R72, R73, 0x380, RZ, 0xc0, !PT ;  /* 0x0000038049487812 */ /* 0x000fe400078ec0ff */
[----:B------:R-:W-:Y:S01]  /*f0c0*/  LOP3.LUT R76, R77, 0x380, RZ, 0xc0, !PT ;  /* 0x000003804d4c7812 */ /* 0x000fe200078ec0ff */
[----:B------:R-:W5:Y:S01]  /*f0d0*/  LD.E.128 R64, desc[UR40][R64.64] ;  /* 0x0000002840407980 */ /* 0x000f62000c101d00 */
[----:B------:R-:W-:Y:S01]  /*f0e0*/  LOP3.LUT R80, R81, 0x380, RZ, 0xc0, !PT ;  /* 0x0000038051507812 */ /* 0x000fe200078ec0ff */
[----:B0-----:R-:W0:Y:S01]  /*f0f0*/  @P1 LDC R12, c[0x0][0xbf0] ;  /* 0x0002fc00ff0c1b82 */ /* 0x001e220000000800 */
[----:B------:R-:W-:Y:S01]  /*f100*/  IMAD R9, R4, UR5, R5 ;  /* 0x0000000504097c24 */ /* 0x000fe2000f8e0205 */
[----:B------:R-:W-:Y:S01]  /*f110*/  SHF.R.U64 R68, R68, 0x3, RZ ;  /* 0x0000000344447819 */ /* 0x000fe200000012ff */
[----:B------:R-:W-:Y:S01]  /*f120*/  IMAD.IADD R3, R3, 0x1, -R8 ;  /* 0x0000000103037824 */ /* 0x000fe200078e0a08 */
[----:B------:R-:W-:Y:S01]  /*f130*/  SHF.R.U64 R72, R72, 0x3, RZ ;  /* 0x0000000348487819 */ /* 0x000fe200000012ff */
[----:B------:R-:W-:Y:S01]  /*f140*/  IMAD.WIDE.U32 R4, R4, UR4, RZ ;  /* 0x0000000404047c25 */ /* 0x000fe2000f8e00ff */
[----:B------:R-:W-:Y:S01]  /*f150*/  ULDC.64 UR4, c[0x0][0xae8] ;  /* 0x0002ba0000047ab9 */ /* 0x000fe20000000a00 */
[----:B------:R-:W-:Y:S01]  /*f160*/  SHF.R.U64 R76, R76, 0x3, RZ ;  /* 0x000000034c4c7819 */ /* 0x000fe200000012ff */
[----:B------:R-:W5:Y:S01]  /*f170*/  LD.E.128 R84, desc[UR40][R84.64] ;  /* 0x0000002854547980 */ /* 0x000f62000c101d00 */
[----:B------:R-:W-:Y:S01]  /*f180*/  IMAD R3, R3, 0x20, R6 ;  /* 0x0000002003037824 */ /* 0x000fe200078e0206 */
[----:B------:R-:W-:Y:S01]  /*f190*/  SHF.R.U64 R80, R80, 0x3, RZ ;  /* 0x0000000350507819 */ /* 0x000fe200000012ff */
[----:B------:R-:W-:Y:S01]  /*f1a0*/  IMAD.IADD R5, R5, 0x1, R9 ;  /* 0x0000000105057824 */ /* 0x000fe200078e0209 */
[----:B------:R-:W-:Y:S01]  /*f1b0*/  SHF.R.S32.HI R8, RZ, 0x1f, R213 ;  /* 0x0000001fff087819 */ /* 0x000fe200000114d5 */
[----:B------:R-:W-:Y:S01]  /*f1c0*/  IMAD R11, R218, 0x80, R3 ;  /* 0x00000080da0b7824 */ /* 0x000fe200078e0203 */
[----:B------:R-:W-:Y:S01]  /*f1d0*/  LOP3.LUT R68, R68, R69, RZ, 0x3c, !PT ;  /* 0x0000004544447212 */ /* 0x000fe200078e3cff */
[----:B------:R-:W-:Y:S01]  /*f1e0*/  IMAD.WIDE.U32 R4, R211, UR4, R4 ;  /* 0x00000004d3047c25 */ /* 0x000fe2000f8e0004 */
[----:B------:R-:W-:-:S02]  /*f1f0*/  LOP3.LUT R72, R72, R73, RZ, 0x3c, !PT ;  /* 0x0000004948487212 */ /* 0x000fc400078e3cff */
[----:B------:R-:W-:Y:S01]  /*f200*/  LOP3.LUT R76, R76, R77, RZ, 0x3c, !PT ;  /* 0x0000004d4c4c7212 */ /* 0x000fe200078e3cff */
[----:B-1----:R-:W-:Y:S01]  /*f210*/  @P1 IMAD.HI.U32 R3, R11, R10, RZ ;  /* 0x0000000a0b031227 */ /* 0x002fe200078e00ff */
[----:B------:R-:W-:-:S03]  /*f220*/  LOP3.LUT R80, R80, R81, RZ, 0x3c, !PT ;  /* 0x0000005150507212 */ /* 0x000fc600078e3cff */
[--C-:B------:R-:W-:Y:S02]  /*f230*/  IMAD.X R69, RZ, RZ, R13.reuse, P0 ;  /* 0x000000ffff457224 */ /* 0x100fe400000e060d */
[--C-:B------:R-:W-:Y:S02]  /*f240*/  IMAD.X R73, RZ, RZ, R13.reuse, P2 ;  /* 0x000000ffff497224 */ /* 0x100fe400010e060d */
[--C-:B------:R-:W-:Y:S02]  /*f250*/  IMAD.X R77, RZ, RZ, R13.reuse, P3 ;  /* 0x000000ffff4d7224 */ /* 0x100fe400018e060d */
[----:B------:R-:W-:Y:S01]  /*f260*/  IMAD.X R81, RZ, RZ, R13, P4 ;  /* 0x000000ffff517224 */ /* 0x000fe200020e060d */
[----:B------:R-:W5:Y:S01]  /*f270*/  LD.E.128 R68, desc[UR40][R68.64] ;  /* 0x0000002844447980 */ /* 0x000f62000c101d00 */
[----:B------:R-:W-:Y:S01]  /*f280*/  IMAD R5, R211, UR5, R5 ;  /* 0x00000005d3057c24 */ /* 0x000fe2000f8e0205 */
[----:B------:R-:W-:Y:S01]  /*f290*/  ULDC.64 UR4, c[0x0][0xaf0] ;  /* 0x0002bc0000047ab9 */ /* 0x000fe20000000a00 */
[----:B------:R-:W-:Y:S01]  /*f2a0*/  IMAD.MOV.U32 R7, RZ, RZ, R11 ;  /* 0x000000ffff077224 */ /* 0x000fe200078e000b */
[----:B0-----:R-:W-:Y:S01]  /*f2b0*/  @P1 SHF.R.U32.HI R7, RZ, R12, R3 ;  /* 0x0000000cff071219 */ /* 0x001fe20000011603 */
[----:B------:R-:W-:Y:S01]  /*f2c0*/  IMAD R8, R8, UR4, RZ ;  /* 0x0000000408087c24 */ /* 0x000fe2000f8e02ff */
[----:B------:R-:W5:Y:S01]  /*f2d0*/  LD.E.128 R72, desc[UR40][R72.64] ;  /* 0x0000002848487980 */ /* 0x000f62000c101d00 */
[----:B------:R-:W-:Y:S01]  /*f2e0*/  IMAD.WIDE.U32 R4, R213, UR4, R4 ;  /* 0x00000004d5047c25 */ /* 0x000fe2000f8e0004 */
[----:B------:R-:W-:-:S02]  /*f2f0*/  SHF.R.S32.HI R3, RZ, 0x1f, R7 ;  /* 0x0000001fff037819 */ /* 0x000fc40000011407 */
[----:B------:R-:W5:Y:S01]  /*f300*/  LD.E.128 R76, desc[UR40][R76.64] ;  /* 0x000000284c4c7980 */ /* 0x000f62000c101d00 */
[----:B------:R-:W-:Y:S01]  /*f310*/  IMAD R9, R213, UR5, R8 ;  /* 0x00000005d5097c24 */ /* 0x000fe2000f8e0208 */
[----:B------:R-:W-:Y:S02]  /*f320*/  ULDC.64 UR4, c[0x0][0xae0] ;  /* 0x0002b80000047ab9 */ /* 0x000fe40000000a00 */
[----:B------:R-:W5:Y:S01]  /*f330*/  LD.E.128 R80, desc[UR40][R80.64] ;  /* 0x0000002850507980 */ /* 0x000f62000c101d00 */
[----:B------:R-:W-:Y:S01]  /*f340*/  IMAD.MOV R10, RZ, RZ, -R7 ;  /* 0x000000ffff0a7224 */ /* 0x000fe200078e0a07 */
[----:B------:R-:W-:Y:S01]  /*f350*/  @!PT LDS RZ, [RZ] ;  /* 0x00000000fffff984 */ /* 0x000fe20000000800 */
[----:B------:R-:W-:Y:S01]  /*f360*/  @!PT LDS RZ, [RZ] ;  /* 0x00000000fffff984 */ /* 0x000fe20000000800 */
[----:B------:R-:W-:Y:S01]  /*f370*/  @!PT LDS RZ, [RZ] ;  /* 0x00000000fffff984 */ /* 0x000fe20000000800 */
[----:B------:R-:W-:Y:S01]  /*f380*/  @!PT LDS RZ, [RZ] ;  /* 0x00000000fffff984 */ /* 0x000fe20000000800 */
[----:B------:R0:W-:Y:S06]  /*f390*/  MEMBAR.ALL.CTA ;  /* 0x0000000000007992 */ /* 0x0001ec0000008000 */
[----:B0-----:R-:W0:Y:S01]  /*f3a0*/  FENCE.VIEW.ASYNC.S ;  /* 0x00000000000073c6 */ /* 0x001e220000000000 */
[----:B------:R-:W-:Y:S01]  /*f3b0*/  IADD3 R5, R5, R9, RZ ;  /* 0x0000000905057210 */ /* 0x000fe20007ffe0ff */
[----:B------:R-:W-:-:S02]  /*f3c0*/  IMAD R8, R3, UR4, RZ ;  /* 0x0000000403087c24 */ /* 0x000fc4000f8e02ff */
[----:B------:R-:W-:Y:S02]  /*f3d0*/  IMAD R157, R157, R10, R11 ;  /* 0x0000000a9d9d7224 */ /* 0x000fe400078e020b */
[----:B------:R-:W-:-:S04]  /*f3e0*/  IMAD.WIDE.U32 R4, R7, UR4, R4 ;  /* 0x0000000407047c25 */ /* 0x000fc8000f8e0004 */
[----:B------:R-:W-:Y:S01]  /*f3f0*/  IMAD R9, R7, UR5, R8 ;  /* 0x0000000507097c24 */ /* 0x000fe2000f8e0208 */
[----:B------:R-:W-:Y:S01]  /*f400*/  SHF.R.S32.HI R7, RZ, 0x1f, R157 ;  /* 0x0000001fff077819 */ /* 0x000fe2000001149d */
[----:B------:R-:W-:Y:S01]  /*f410*/  ULDC.64 UR4, c[0x0][0xad8] ;  /* 0x0002b60000047ab9 */ /* 0x000fe20000000a00 */
[----:B------:R-:W-:Y:S02]  /*f420*/  VIADD R3, R19, 0x22820 ;  /* 0x0002282013037836 */ /* 0x000fe40000000000 */
[----:B------:R-:W-:Y:S02]  /*f430*/  IMAD.IADD R5, R5, 0x1, R9 ;  /* 0x0000000105057824 */ /* 0x000fe400078e0209 */
[----:B------:R-:W-:Y:S01]  /*f440*/  IMAD R8, R7, UR4, RZ ;  /* 0x0000000407087c24 */ /* 0x000fe2000f8e02ff */
[----:B------:R-:W-:Y:S01]  /*f450*/  PRMT R3, RZ, 0x654, R3 ;  /* 0x00000654ff037816 */ /* 0x000fe20000000003 */
[----:B------:R-:W-:-:S04]  /*f460*/  IMAD.WIDE.U32 R4, R157, UR4, R4 ;  /* 0x000000049d047c25 */ /* 0x000fc8000f8e0004 */
[----:B------:R-:W-:Y:S01]  /*f470*/  IMAD R21, R157, UR5, R8 ;  /* 0x000000059d157c24 */ /* 0x000fe2000f8e0208 */
[----:B------:R-:W-:Y:S01]  /*f480*/  ULDC.64 UR4, c[0x0][0xa80] ;  /* 0x0002a00000047ab9 */ /* 0x000fe20000000a00 */
[----:B0-----:R0:W-:Y:S02]  /*f490*/  SYNCS.ARRIVE.TRANS64.RED.A1T0 RZ, [R3+URZ], RZ ;  /* 0x000000ff03ff79a7 */ /* 0x0011e4000810043f */
[----:B------:R-:W-:Y:S01]  /*f4a0*/  IMAD.IADD R21, R5, 0x1, R21 ;  /* 0x0000000105157824 */ /* 0x000fe200078e0215 */
[----:B0-----:R-:W-:Y:S01]  /*f4b0*/  LEA R3, P0, R4, UR4, 0x1 ;  /* 0x0000000404037c11 */ /* 0x001fe2000f8008ff */
[----:B------:R-:W-:-:S03]  /*f4c0*/  UMOV UR4, 0xffffffff ;  /* 0xffffffff00047882 */ /* 0x000fc60000000000 */
[----:B------:R-:W-:Y:S01]  /*f4d0*/  LEA.HI.X R21, R4, UR5, R21, 0x1, P0 ;  /* 0x0000000504157c11 */ /* 0x000fe200080f0c15 */
[----:B------:R-:W-:Y:S08]  /*f4e0*/  BRA.DIV UR4, `(.L_x_9754) ;  /* 0x000000b604c47947 */ /* 0x000ff0000b800000 */
[----:B------:R0:W1:Y:S04]  /*f4f0*/  SHFL.IDX PT, R20, R21, RZ, 0x181f ;  /* 0x00181fff15147589 */ /* 0x00006800000e0000 */
[----:B------:R0:W2:Y:S02]  /*f500*/  SHFL.IDX PT, R14, R3, RZ, 0x181f ;  /* 0x00181fff030e7589 */ /* 0x0000a400000e0000 */
.L_x_9966:
[----:B------:R-:W-:Y:S01]  /*f510*/  IMAD R89, R218, 0x80, R6 ;  /* 0x00000080da597824 */ /* 0x000fe200078e0206 */
[----:B------:R-:W-:Y:S01]  /*f520*/  BSSY B1, `(.L_x_9755) ;  /* 0x000001a000017945 */ /* 0x000fe20003800000 */
[----:B------:R-:W-:-:S03]  /*f530*/  VIADD R91, R203, 0xc0 ;  /* 0x000000c0cb5b7836 */ /* 0x000fc60000000000 */
[----:B------:R-:W-:-:S13]  /*f540*/  ISETP.GE.AND P0, PT, R89, R0, PT ;  /* 0x000000005900720c */ /* 0x000fda0003f06270 */
[----:B------:R-:W-:Y:S05]  /*f550*/  @P0 BRA `(.L_x_9756) ;  /* 0x0000000000580947 */ /* 0x000fea0003800000 */
[----:B------:R-:W-:Y:S01]  /*f560*/  ULDC UR4, c[0x0][0xac8] ;  /* 0x0002b20000047ab9 */ /* 0x000fe20000000800 */
[C---:B------:R-:W-:Y:S01]  /*f570*/  VIADD R11, R203.reuse, 0xc0 ;  /* 0x000000c0cb0b7836 */ /* 0x040fe20000000000 */
[----:B------:R-:W-:Y:S02]  /*f580*/  ISETP.GE.AND P3, PT, R203, UR4, PT ;  /* 0x00000004cb007c0c */ /* 0x000fe4000bf66270 */
[----:B------:R-:W-:Y:S02]  /*f590*/  ISETP.GE.AND P2, PT, R210, UR4, PT ;  /* 0x00000004d2007c0c */ /* 0x000fe4000bf46270 */
[----:B------:R-:W-:Y:S02]  /*f5a0*/  ISETP.GE.AND P1, PT, R209, UR4, PT ;  /* 0x00000004d1007c0c */ /* 0x000fe4000bf26270 */
[----:B------:R-:W-:Y:S02]  /*f5b0*/  ISETP.GE.AND P0, PT, R11, UR4, PT ;  /* 0x000000040b007c0c */ /* 0x000fe4000bf06270 */
[----:B------:R-:W-:-:S02]  /*f5c0*/  SHF.R.S32.HI R8, RZ, 0x1f, R203 ;  /* 0x0000001fff087819 */ /* 0x000fc400000114cb */
[----:B------:R-:W-:Y:S02]  /*f5d0*/  SHF.R.S32.HI R10, RZ, 0x1f, R210 ;  /* 0x0000001fff0a7819 */ /* 0x000fe400000114d2 */
[----:B------:R-:W-:Y:S02]  /*f5e0*/  SHF.R.S32.HI R13, RZ, 0x1f, R209 ;  /* 0x0000001fff0d7819 */ /* 0x000fe400000114d1 */
[CC--:B--2---:R-:W-:Y:S02]  /*f5f0*/  @!P3 LEA R4, P5, R203.reuse, R14.reuse, 0x1 ;  /* 0x0000000ecb04b211 */ /* 0x0c4fe400078a08ff */
[----:B------:R-:W-:Y:S02]  /*f600*/  @!P2 LEA R6, P4, R210, R14, 0x1 ;  /* 0x0000000ed206a211 */ /* 0x000fe400078808ff */
[----:B-1----:R-:W-:Y:S02]  /*f610*/  @!P3 LEA.HI.X R5, R203, R20, R8, 0x1, P5 ;  /* 0x00000014cb05b211 */ /* 0x002fe400028f0c08 */
[----:B------:R-:W-:-:S02]  /*f620*/  @!P1 LEA R8, P5, R209, R14, 0x1 ;  /* 0x0000000ed1089211 */ /* 0x000fc400078a08ff */
[----:B------:R-:W-:Y:S01]  /*f630*/  @!P2 LEA.HI.X R7, R210, R20, R10, 0x1, P4 ;  /* 0x00000014d207a211 */ /* 0x000fe200020f0c0a */
[----:B-----5:R3:W-:Y:S01]  /*f640*/  @!P3 ST.E.128 desc[UR40][R4.64], R24 ;  /* 0x000000180400b985 */ /* 0x0207e2000c101d28 */
[----:B------:R-:W-:Y:S02]  /*f650*/  SHF.R.S32.HI R12, RZ, 0x1f, R11 ;  /* 0x0000001fff0c7819 */ /* 0x000fe4000001140b */
[----:B------:R-:W-:Y:S01]  /*f660*/  @!P0 LEA R10, P4, R11, R14, 0x1 ;  /* 0x0000000e0b0a8211 */ /* 0x000fe200078808ff */
[----:B------:R3:W-:Y:S01]  /*f670*/  @!P2 ST.E.128 desc[UR40][R6.64], R40 ;  /* 0x000000280600a985 */ /* 0x0007e2000c101d28 */
[-C--:B------:R-:W-:Y:S02]  /*f680*/  @!P1 LEA.HI.X R9, R209, R20.reuse, R13, 0x1, P5 ;  /* 0x00000014d1099211 */ /* 0x080fe400028f0c0d */
[----:B------:R-:W-:-:S03]  /*f690*/  @!P0 LEA.HI.X R11, R11, R20, R12, 0x1, P4 ;  /* 0x000000140b0b8211 */ /* 0x000fc600020f0c0c */
[----:B------:R3:W-:Y:S04]  /*f6a0*/  @!P1 ST.E.128 desc[UR40][R8.64], R56 ;  /* 0x0000003808009985 */ /* 0x0007e8000c101d28 */
[----:B------:R3:W-:Y:S02]  /*f6b0*/  @!P0 ST.E.128 desc[UR40][R10.64], R72 ;  /* 0x000000480a008985 */ /* 0x0007e4000c101d28 */
.L_x_9756:
[----:B------:R-:W-:Y:S05]  /*f6c0*/  BSYNC B1 ;  /* 0x0000000000017941 */ /* 0x000fea0003800000 */
.L_x_9755:
[----:B------:R-:W-:Y:S01]  /*f6d0*/  UMOV UR4, 0xffffffff ;  /* 0xffffffff00047882 */ /* 0x000fe20000000000 */
[----:B---3-5:R-:W-:Y:S02]  /*f6e0*/  SHF.R.S32.HI R24, RZ, 0x1f, R91 ;  /* 0x0000001fff187819 */ /* 0x028fe4000001145b */
[----:B------:R-:W-:Y:S05]  /*f6f0*/  BRA.DIV UR4, `(.L_x_9757) ;  /* 0x000000b604747947 */ /* 0x000fea000b800000 */
[----:B-1----:R1:W3:Y:S04]  /*f700*/  SHFL.IDX PT, R20, R21, 0x1, 0x181f ;  /* 0x00381f0015147f89 */ /* 0x0022e800000e0000 */
[----:B--2---:R1:W2:Y:S02]  /*f710*/  SHFL.IDX PT, R14, R3, 0x1, 0x181f ;  /* 0x00381f00030e7f89 */ /* 0x0042a400000e0000 */
.L_x_9970:
[----:B------:R-:W-:Y:S01]  /*f720*/  VIADD R5, R89, 0x20 ;  /* 0x0000002059057836 */ /* 0x000fe20000000000 */
[----:B------:R-:W-:Y:S04]  /*f730*/  BSSY B1, `(.L_x_9758) ;  /* 0x0000017000017945 */ /* 0x000fe80003800000 */
[----:B------:R-:W-:-:S13]  /*f740*/  ISETP.GE.AND P0, PT, R5, R0, PT ;  /* 0x000000000500720c */ /* 0x000fda0003f06270 */
[----:B------:R-:W-:Y:S05]  /*f750*/  @P0 BRA `(.L_x_9759) ;  /* 0x0000000000500947 */ /* 0x000fea0003800000 */
[----:B------:R-:W-:Y:S01]  /*f760*/  ULDC UR4, c[0x0][0xac8] ;  /* 0x0002b20000047ab9 */ /* 0x000fe20000000800 */
[----:B------:R-:W-:Y:S02]  /*f770*/  SHF.R.S32.HI R8, RZ, 0x1f, R203 ;  /* 0x0000001fff087819 */ /* 0x000fe400000114cb */
[----:B------:R-:W-:Y:S02]  /*f780*/  ISETP.GE.AND P3, PT, R203, UR4, PT ;  /* 0x00000004cb007c0c */ /* 0x000fe4000bf66270 */
[----:B------:R-:W-:Y:S02]  /*f790*/  ISETP.GE.AND P2, PT, R210, UR4, PT ;  /* 0x00000004d2007c0c */ /* 0x000fe4000bf46270 */
[----:B------:R-:W-:Y:S02]  /*f7a0*/  ISETP.GE.AND P1, PT, R209, UR4, PT ;  /* 0x00000004d1007c0c */ /* 0x000fe4000bf26270 */
[----:B------:R-:W-:Y:S02]  /*f7b0*/  ISETP.GE.AND P0, PT, R91, UR4, PT ;  /* 0x000000045b007c0c */ /* 0x000fe4000bf06270 */
[----:B------:R-:W-:-:S02]  /*f7c0*/  SHF.R.S32.HI R10, RZ, 0x1f, R210 ;  /* 0x0000001fff0a7819 */ /* 0x000fc400000114d2 */
[----:B------:R-:W-:-:S03]  /*f7d0*/  SHF.R.S32.HI R12, RZ, 0x1f, R209 ;  /* 0x0000001fff0c7819 */ /* 0x000fc600000114d1 */
[CC--:B--2---:R-:W-:Y:S02]  /*f7e0*/  @!P3 LEA R4, P5, R203.reuse, R14.reuse, 0x1 ;  /* 0x0000000ecb04b211 */ /* 0x0c4fe400078a08ff */
[C---:B------:R-:W-:Y:S02]  /*f7f0*/  @!P2 LEA R6, P4, R210.reuse, R14, 0x1 ;  /* 0x0000000ed206a211 */ /* 0x040fe400078808ff */
        /* <DEDUP_REMOVED lines=10> */
.L_x_9759:
[----:B------:R-:W-:Y:S05]  /*f8a0*/  BSYNC B1 ;  /* 0x0000000000017941 */ /* 0x000fea0003800000 */
.L_x_9758:
[----:B------:R-:W-:-:S03]  /*f8b0*/  UMOV UR4, 0xffffffff ;  /* 0xffffffff00047882 */ /* 0x000fc60000000000 */
[----:B------:R-:W-:Y:S05]  /*f8c0*/  BRA.DIV UR4, `(.L_x_9760) ;  /* 0x000000b604487947 */ /* 0x000fea000b800000 */
[----:B----4-:R4:W0:Y:S04]  /*f8d0*/  SHFL.IDX PT, R4, R21, 0x2, 0x181f ;  /* 0x00581f0015047f89 */ /* 0x01082800000e0000 */
[----:B--2---:R4:W2:Y:S02]  /*f8e0*/  SHFL.IDX PT, R14, R3, 0x2, 0x181f ;  /* 0x00581f00030e7f89 */ /* 0x0048a400000e0000 */
.L_x_9974:
        /* <DEDUP_REMOVED lines=14> */
[----:B0-----:R-:W-:Y:S02]  /*f9d0*/  @!P3 LEA.HI.X R11, R203, R4, R6, 0x1, P5 ;  /* 0x00000004cb0bb211 */ /* 0x001fe400028f0c06 */
        /* <DEDUP_REMOVED lines=9> */
.L_x_9762:
[----:B------:R-:W-:Y:S05]  /*fa70*/  BSYNC B1 ;  /* 0x0000000000017941 */ /* 0x000fea0003800000 */
.L_x_9761:
[----:B------:R-:W-:-:S03]  /*fa80*/  UMOV UR4, 0xffffffff ;  /* 0xffffffff00047882 */ /* 0x000fc60000000000 */
[----:B------:R-:W-:Y:S05]  /*fa90*/  BRA.DIV UR4, `(.L_x_9763) ;  /* 0x000000b6041c7947 */ /* 0x000fea000b800000 */
[----:B0-----:R0:W0:Y:S04]  /*faa0*/  SHFL.IDX PT, R4, R21, 0x3, 0x181f ;  /* 0x00781f0015047f89 */ /* 0x00102800000e0000 */
[----:B--2---:R2:W0:Y:S02]  /*fab0*/  SHFL.IDX PT, R14, R3, 0x3, 0x181f ;  /* 0x00781f00030e7f89 */ /* 0x00442400000e0000 */
.L_x_9978:
[----:B-12-4-:R-:W-:-:S05]  /*fac0*/  VIADD R3, R89, 0x60 ;  /* 0x0000006059037836 */ /* 0x016fca0000000000 */
[----:B------:R-:W-:-:S13]  /*fad0*/  ISETP.GE.AND P0, PT, R3, R0, PT ;  /* 0x000000000300720c */ /* 0x000fda0003f06270 */
[----:B------:R-:W-:Y:S05]  /*fae0*/  @P0 BRA `(.L_x_9764) ;  /* 0x0000002c004c0947 */ /* 0x000fea0003800000 */
[----:B------:R-:W-:Y:S01]  /*faf0*/  ULDC UR4, c[0x0][0xac8] ;  /* 0x0002b20000047ab9 */ /* 0x000fe20000000800 */
[----:B------:R-:W-:Y:S02]  /*fb00*/  SHF.R.S32.HI R13, RZ, 0x1f, R203 ;  /* 0x0000001fff0d7819 */ /* 0x000fe400000114cb */
[----:B------:R-:W-:Y:S02]  /*fb10*/  ISETP.GE.AND P3, PT, R203, UR4, PT ;  /* 0x00000004cb007c0c */ /* 0x000fe4000bf66270 */
[----:B------:R-:W-:Y:S02]  /*fb20*/  ISETP.GE.AND P4, PT, R210, UR4, PT ;  /* 0x00000004d2007c0c */ /* 0x000fe4000bf86270 */
[----:B------:R-:W-:Y:S02]  /*fb30*/  ISETP.GE.AND P5, PT, R209, UR4, PT ;  /* 0x00000004d1007c0c */ /* 0x000fe4000bfa6270 */
[----:B------:R-:W-:Y:S02]  /*fb40*/  SHF.R.S32.HI R12, RZ, 0x1f, R210 ;  /* 0x0000001fff0c7819 */ /* 0x000fe400000114d2 */
[----:B------:R-:W-:-:S05]  /*fb50*/  SHF.R.S32.HI R5, RZ, 0x1f, R209 ;  /* 0x0000001fff057819 */ /* 0x000fca00000114d1 */
[-C--:B0-----:R-:W-:Y:S02]  /*fb60*/  @!P3 LEA R6, P0, R203, R14.reuse, 0x1 ;  /* 0x0000000ecb06b211 */ /* 0x081fe400078008ff */
[CC--:B------:R-:W-:Y:S02]  /*fb70*/  @!P4 LEA R8, P1, R210.reuse, R14.reuse, 0x1 ;  /* 0x0000000ed208c211 */ /* 0x0c0fe400078208ff */
[----:B------:R-:W-:Y:S02]  /*fb80*/  @!P5 LEA R10, P2, R209, R14, 0x1 ;  /* 0x0000000ed10ad211 */ /* 0x000fe400078408ff */
[-C--:B------:R-:W-:Y:S02]  /*fb90*/  @!P3 LEA.HI.X R7, R203, R4.reuse, R13, 0x1, P0 ;  /* 0x00000004cb07b211 */ /* 0x080fe400000f0c0d */
[-C--:B------:R-:W-:Y:S02]  /*fba0*/  @!P4 LEA.HI.X R9, R210, R4.reuse, R12, 0x1, P1 ;  /* 0x00000004d209c211 */ /* 0x080fe400008f0c0c */
[----:B------:R-:W-:Y:S01]  /*fbb0*/  @!P5 LEA.HI.X R11, R209, R4, R5, 0x1, P2 ;  /* 0x00000004d10bd211 */ /* 0x000fe200010f0c05 */
[----:B------:R4:W-:Y:S01]  /*fbc0*/  @!P3 ST.E.128 desc[UR40][R6.64], R36 ;  /* 0x000000240600b985 */ /* 0x0009e2000c101d28 */
[----:B------:R-:W-:-:S03]  /*fbd0*/  ISETP.GE.AND P0, PT, R91, UR4, PT ;  /* 0x000000045b007c0c */ /* 0x000fc6000bf06270 */
[----:B------:R4:W-:Y:S04]  /*fbe0*/  @!P4 ST.E.128 desc[UR40][R8.64], R52 ;  /* 0x000000340800c985 */ /* 0x0009e8000c101d28 */
[----:B------:R4:W-:Y:S06]  /*fbf0*/  @!P5 ST.E.128 desc[UR40][R10.64], R68 ;  /* 0x000000440a00d985 */ /* 0x0009ec000c101d28 */
[----:B------:R-:W-:Y:S05]  /*fc00*/  @P0 BRA `(.L_x_9764) ;  /* 0x0000002c00040947 */ /* 0x000fea0003800000 */
[----:B------:R-:W-:-:S04]  /*fc10*/  LEA R14, P0, R91, R14, 0x1 ;  /* 0x0000000e5b0e7211 */ /* 0x000fc800078008ff */
[----:B------:R-:W-:-:S05]  /*fc20*/  LEA.HI.X R15, R91, R4, R24, 0x1, P0 ;  /* 0x000000045b0f7211 */ /* 0x000fca00000f0c18 */
[----:B------:R0:W-:Y:S01]  /*fc30*/  ST.E.128 desc[UR40][R14.64], R84 ;  /* 0x000000540e007985 */ /* 0x0001e2000c101d28 */
[----:B------:R-:W-:Y:S05]  /*fc40*/  BRA `(.L_x_9764) ;  /* 0x0000002800f47947 */ /* 0x000fea0003800000 */
.L_x_9753:
[----:B0-----:R-:W0:Y:S01]  /*fc50*/  @P1 LDC R7, c[0x0][0xbec] ;  /* 0x0002fb00ff071b82 */ /* 0x001e220000000800 */
[----:B------:R-:W-:Y:S01]  /*fc60*/  ULDC.64 UR4, c[0x0][0xb08] ;  /* 0x0002c20000047ab9 */ /* 0x000fe20000000a00 */
[----:B------:R-:W-:Y:S02]  /*fc70*/  IMAD.MOV.U32 R3, RZ, RZ, R14 ;  /* 0x000000ffff037224 */ /* 0x000fe400078e000e */
[----:B------:R-:W-:-:S04]  /*fc80*/  IMAD R5, R5, UR4, RZ ;  /* 0x0000000405057c24 */ /* 0x000fc8000f8e02ff */
[----:B------:R-:W1:Y:S01]  /*fc90*/  @P1 LDC R6, c[0x0][0xbf0] ;  /* 0x0002fc00ff061b82 */ /* 0x000e620000000800 */
[----:B0-----:R-:W-:-:S05]  /*fca0*/  @P1 IMAD.HI.U32 R7, R14, R7, RZ ;  /* 0x000000070e071227 */ /* 0x001fca00078e00ff */
[----:B-1----:R-:W-:Y:S01]  /*fcb0*/  @P1 SHF.R.U32.HI R3, RZ, R6, R7 ;  /* 0x00000006ff031219 */ /* 0x002fe20000011607 */
[C---:B------:R-:W-:Y:S02]  /*fcc0*/  IMAD R6, R4.reuse, UR5, R5 ;  /* 0x0000000504067c24 */ /* 0x040fe4000f8e0205 */
[----:B------:R-:W-:Y:S01]  /*fcd0*/  IMAD.WIDE.U32 R4, R4, UR4, RZ ;  /* 0x0000000404047c25 */ /* 0x000fe2000f8e00ff */
[----:B------:R-:W-:-:S03]  /*fce0*/  ULDC.64 UR4, c[0x0][0xb38] ;  /* 0x0002ce0000047ab9 */ /* 0x000fc60000000a00 */
[----:B------:R-:W-:Y:S01]  /*fcf0*/  IMAD.IADD R5, R5, 0x1, R6 ;  /* 0x0000000105057824 */ /* 0x000fe200078e0206 */
[----:B------:R-:W-:Y:S01]  /*fd00*/  SHF.R.S32.HI R6, RZ, 0x1f, R213 ;  /* 0x0000001fff067819 */ /* 0x000fe200000114d5 */
[----:B------:R-:W-:-:S04]  /*fd10*/  IMAD.WIDE.U32 R4, R211, UR4, R4 ;  /* 0x00000004d3047c25 */ /* 0x000fc8000f8e0004 */
[----:B------:R-:W-:Y:S01]  /*fd20*/  IMAD R5, R211, UR5, R5 ;  /* 0x00000005d3057c24 */ /* 0x000fe2000f8e0205 */
[----:B------:R-:W-:Y:S02]  /*fd30*/  ULDC.64 UR4, c[0x0][0xb40] ;  /* 0x0002d00000047ab9 */ /* 0x000fe40000000a00 */
[----:B------:R-:W-:Y:S02]  /*fd40*/  IMAD R6, R6, UR4, RZ ;  /* 0x0000000406067c24 */ /* 0x000fe4000f8e02ff */
[----:B------:R-:W-:-:S04]  /*fd50*/  IMAD.WIDE.U32 R4, R213, UR4, R4 ;  /* 0x00000004d5047c25 */ /* 0x000fc8000f8e0004 */
[----:B------:R-:W-:Y:S01]  /*fd60*/  IMAD R7, R213, UR5, R6 ;  /* 0x00000005d5077c24 */ /* 0x000fe2000f8e0206 */
[----:B------:R-:W-:Y:S01]  /*fd70*/  ULDC.64 UR4, c[0x0][0xb48] ;  /* 0x0002d20000047ab9 */ /* 0x000fe20000000a00 */
[----:B------:R-:W-:Y:S02]  /*fd80*/  IMAD.MOV R6, RZ, RZ, -R3 ;  /* 0x000000ffff067224 */ /* 0x000fe400078e0a03 */
[----:B------:R-:W-:Y:S01]  /*fd90*/  IMAD.IADD R5, R5, 0x1, R7 ;  /* 0x0000000105057824 */ /* 0x000fe200078e0207 */
[----:B------:R-:W-:Y:S01]  /*fda0*/  SHF.R.S32.HI R7, RZ, 0x1f, R3 ;  /* 0x0000001fff077819 */ /* 0x000fe20000011403 */
[----:B------:R-:W-:Y:S02]  /*fdb0*/  IMAD R6, R157, R6, R14 ;  /* 0x000000069d067224 */ /* 0x000fe400078e020e */
[----:B------:R-:W-:-:S04]  /*fdc0*/  IMAD.WIDE.U32 R4, R219, UR4, R4 ;  /* 0x00000004db047c25 */ /* 0x000fc8000f8e0004 */
[----:B------:R-:W-:Y:S01]  /*fdd0*/  IMAD R5, R219, UR5, R5 ;  /* 0x00000005db057c24 */ /* 0x000fe2000f8e0205 */
[----:B------:R-:W-:Y:S02]  /*fde0*/  ULDC.64 UR4, c[0x0][0xb30] ;  /* 0x0002cc0000047ab9 */ /* 0x000fe40000000a00 */
[----:B------:R-:W-:Y:S02]  /*fdf0*/  IMAD R8, R7, UR4, RZ ;  /* 0x0000000407087c24 */ /* 0x000fe4000f8e02ff */
[----:B------:R-:W-:-:S04]  /*fe00*/  IMAD.WIDE.U32 R4, R3, UR4, R4 ;  /* 0x0000000403047c25 */ /* 0x000fc8000f8e0004 */
[----:B------:R-:W-:Y:S01]  /*fe10*/  IMAD R7, R3, UR5, R8 ;  /* 0x0000000503077c24 */ /* 0x000fe2000f8e0208 */
[----:B------:R-:W-:Y:S01]  /*fe20*/  ULDC.64 UR4, c[0x0][0xb28] ;  /* 0x0002ca0000047ab9 */ /* 0x000fe20000000a00 */
[----:B------:R-:W-:Y:S02]  /*fe30*/  VIADD R3, R19, 0x22820 ;  /* 0x0002282013037836 */ /* 0x000fe40000000000 */
[----:B------:R-:W-:-:S03]  /*fe40*/  IMAD.IADD R5, R5, 0x1, R7 ;  /* 0x0000000105057824 */ /* 0x000fc600078e0207 */
[----:B------:R-:W-:Y:S01]  /*fe50*/  PRMT R3, RZ, 0x654, R3 ;  /* 0x00000654ff037816 */ /* 0x000fe20000000003 */
[----:B------:R-:W-:-:S03]  /*fe60*/  IMAD.WIDE.U32 R4, R6, UR4, R4 ;  /* 0x0000000406047c25 */ /* 0x000fc6000f8e0004 */
[----:B------:R0:W-:Y:S02]  /*fe70*/  SYNCS.ARRIVE.TRANS64.RED.A1T0 RZ, [R3+URZ], RZ ;  /* 0x000000ff03ff79a7 */ /* 0x0001e4000810043f */
[----:B0-----:R-:W-:-:S05]  /*fe80*/  SHF.R.S32.HI R3, RZ, 0x1f, R6 ;  /* 0x0000001fff037819 */ /* 0x001fca0000011406 */
[----:B------:R-:W-:-:S04]  /*fe90*/  IMAD R3, R3, UR4, RZ ;  /* 0x0000000403037c24 */ /* 0x000fc8000f8e02ff */
[----:B------:R-:W-:Y:S01]  /*fea0*/  IMAD R7, R6, UR5, R3 ;  /* 0x0000000506077c24 */ /* 0x000fe2000f8e0203 */
[----:B------:R-:W-:Y:S02]  /*feb0*/  ULDC.64 UR4, c[0x0][0xb00] ;  /* 0x0002c00000047ab9 */ /* 0x000fe40000000a00 */
[----:B------:R-:W-:Y:S01]  /*fec0*/  LEA R3, P0, R4, UR4, 0x2 ;  /* 0x0000000404037c11 */ /* 0x000fe2000f8010ff */
[----:B------:R-:W-:Y:S01]  /*fed0*/  IMAD.IADD R5, R5, 0x1, R7 ;  /* 0x0000000105057824 */ /* 0x000fe200078e0207 */
[----:B------:R-:W-:-:S04]  /*fee0*/  UMOV UR4, 0xffffffff ;  /* 0xffffffff00047882 */ /* 0x000fc80000000000 */
[----:B------:R-:W-:Y:S01]  /*fef0*/  LEA.HI.X R8, R4, UR5, R5, 0x2, P0 ;  /* 0x0000000504087c11 */ /* 0x000fe200080f1405 */
[----:B------:R-:W-:Y:S06]  /*ff00*/  BRA.DIV UR4, `(.L_x_9765) ;  /* 0x000000b204487947 */ /* 0x000fec000b800000 */
[----:B------:R0:W1:Y:S04]  /*ff10*/  SHFL.IDX PT, R9, R8, RZ, 0x1c1f ;  /* 0x001c1fff08097589 */ /* 0x00006800000e0000 */
[----:B------:R0:W2:Y:S02]  /*ff20*/  SHFL.IDX PT, R11, R3, RZ, 0x1c1f ;  /* 0x001c1fff030b7589 */ /* 0x0000a400000e0000 */
.L_x_9981:
[----:B------:R-:W-:Y:S01]  /*ff30*/  ISETP.GE.AND P0, PT, R21, R0, PT ;  /* 0x000000001500720c */ /* 0x000fe20003f06270 */
[----:B------:R-:W-:-:S12]  /*ff40*/  BSSY B1, `(.L_x_9766) ;  /* 0x00000c9000017945 */ /* 0x000fd80003800000 */
[----:B------:R-:W-:Y:S05]  /*ff50*/  @P0 BRA `(.L_x_9767) ;  /* 0x0000000c001c0947 */ /* 0x000fea0003800000 */
[----:B------:R-:W-:Y:S01]  /*ff60*/  ULDC UR4, c[0x0][0xac8] ;  /* 0x0002b20000047ab9 */ /* 0x000fe20000000800 */
[C---:B------:R-:W-:Y:S01]  /*ff70*/  VIADD R12, R224.reuse, 0x8 ;  /* 0x00000008e00c7836 */ /* 0x040fe20000000000 */
[C---:B------:R-:W-:Y:S01]  /*ff80*/  ISETP.GE.AND P0, PT, R224.reuse, UR4, PT ;  /* 0x00000004e0007c0c */ /* 0x040fe2000bf06270 */
[C---:B------:R-:W-:Y:S02]  /*ff90*/  VIADD R7, R224.reuse, 0x10 ;  /* 0x00000010e0077836 */ /* 0x040fe40000000000 */
[----:B------:R-:W-:Y:S01]  /*ffa0*/  VIADD R13, R224, 0x8 ;  /* 0x00000008e00d7836 */ /* 0x000fe20000000000 */
[----:B------:R-:W-:Y:S01]  /*ffb0*/  ISETP.GE.AND P1, PT, R12, UR4, PT ;  /* 0x000000040c007c0c */ /* 0x000fe2000bf26270 */
[C---:B------:R-:W-:Y:S02]  /*ffc0*/  VIADD R6, R224.reuse, 0x18 ;  /* 0x00000018e0067836 */ /* 0x040fe40000000000 */
[C---:B------:R-:W-:Y:S01]  /*ffd0*/  VIADD R20, R224.reuse, 0x40 ;  /* 0x00000040e0147836 */ /* 0x040fe20000000000 */
[----:B------:R-:W-:Y:S01]  /*ffe0*/  SHF.R.S32.HI R13, RZ, 0x1f, R13 ;  /* 0x0000001fff0d7819 */ /* 0x000fe2000001140d */
[----:B------:R-:W-:-:S02]  /*fff0*/  VIADD R15, R224, 0x38 ;  /* 0x00000038e00f7836 */ /* 0x000fc40000000000 */
[C---:B------:R-:W-:Y:S02]  /*10000*/  VIADD R14, R224.reuse, 0x50 ;  /* 0x00000050e00e7836 */ /* 0x040fe40000000000 */
[----:B--2---:R-:W-:Y:S01]  /*10010*/  @!P0 IMAD.MOV.U32 R4, RZ, RZ, R11 ;  /* 0x000000ffff048224 */ /* 0x004fe200078e000b */
[----:B------:R-:W-:Y:S01]  /*10020*/  SHF.R.S32.HI R15, RZ, 0x1f, R15 ;  /* 0x0000001fff0f7819 */ /* 0x000fe2000001140f */
[----:B-1----:R-:W-:Y:S02]  /*10030*/  @!P0 IMAD.MOV.U32 R5, RZ, RZ, R9 ;  /* 0x000000ffff058224 */ /* 0x002fe400078e0009 */
[C---:B------:R-:W-:Y:S02]  /*10040*/  VIADD R21, R224.reuse, 0x40 ;  /* 0x00000040e0157836 */ /* 0x040fe40000000000 */
[----:B------:R-:W-:-:S03]  /*10050*/  @!P0 IMAD.WIDE R4, R224, 0x4, R4 ;  /* 0x00000004e0048825 */ /* 0x000fc600078e0204 */
[----:B------:R-:W-:Y:S02]  /*10060*/  SHF.R.S32.HI R21, RZ, 0x1f, R21 ;  /* 0x0000001fff157819 */ /* 0x000fe40000011415 */
[----:B------:R1:W-:Y:S01]  /*10070*/  @!P0 ST.E.64 desc[UR40][R4.64], R24 ;  /* 0x0000001804008985 */ /* 0x0003e2000c101b28 */
[----:B------:R-:W-:Y:S02]  /*10080*/  ISETP.GE.AND P0, PT, R7, UR4, PT ;  /* 0x0000000407007c0c */ /* 0x000fe4000bf06270 */
[----:B-1----:R-:W-:-:S04]  /*10090*/  @!P1 LEA R4, P2, R12, R11, 0x2 ;  /* 0x0000000b0c049211 */ /* 0x002fc800078410ff */
[----:B------:R-:W-:Y:S01]  /*100a0*/  @!P1 LEA.HI.X R5, R12, R9, R13, 0x2, P2 ;  /* 0x000000090c059211 */ /* 0x000fe200010f140d */
[C---:B------:R-:W-:Y:S01]  /*100b0*/  VIADD R12, R224.reuse, 0x20 ;  /* 0x00000020e00c7836 */ /* 0x040fe20000000000 */
[----:B------:R-:W-:-:S03]  /*100c0*/  IADD3 R13, R224, 0x10, RZ ;  /* 0x00000010e00d7810 */ /* 0x000fc60007ffe0ff */
[----:B------:R1:W-:Y:S01]  /*100d0*/  @!P1 ST.E.64 desc[UR40][R4.64], R28 ;  /* 0x0000001c04009985 */ /* 0x0003e2000c101b28 */
[----:B------:R-:W-:Y:S02]  /*100e0*/  SHF.R.S32.HI R13, RZ, 0x1f, R13 ;  /* 0x0000001fff0d7819 */ /* 0x000fe4000001140d */
[----:B------:R-:W-:Y:S02]  /*100f0*/  ISETP.GE.AND P1, PT, R6, UR4, PT ;  /* 0x0000000406007c0c */ /* 0x000fe4000bf26270 */
[----:B-1----:R-:W-:-:S04]  /*10100*/  @!P0 LEA R4, P2, R7, R11, 0x2 ;  /* 0x0000000b07048211 */ /* 0x002fc800078410ff */
[----:B------:R-:W-:Y:S01]  /*10110*/  @!P0 LEA.HI.X R5, R7, R9, R13, 0x2, P2 ;  /* 0x0000000907058211 */ /* 0x000fe200010f140d */
[C---:B------:R-:W-:Y:S02]  /*10120*/  VIADD R13, R224.reuse, 0x18 ;  /* 0x00000018e00d7836 */ /* 0x040fe40000000000 */
[----:B------:R-:W-:Y:S02]  /*10130*/  VIADD R7, R224, 0x28 ;  /* 0x00000028e0077836 */ /* 0x000fe40000000000 */
[----:B------:R1:W-:Y:S01]  /*10140*/  @!P0 ST.E.64 desc[UR40][R4.64], R32 ;  /* 0x0000002004008985 */ /* 0x0003e2000c101b28 */
[----:B------:R-:W-:Y:S02]  /*10150*/  ISETP.GE.AND P0, PT, R12, UR4, PT ;  /* 0x000000040c007c0c */ /* 0x000fe4000bf06270 */
[----:B------:R-:W-:Y:S02]  /*10160*/  SHF.R.S32.HI R13, RZ, 0x1f, R13 ;  /* 0x0000001fff0d7819 */ /* 0x000fe4000001140d */
[----:B-1----:R-:W-:-:S04]  /*10170*/  @!P1 LEA R4, P2, R6, R11, 0x2 ;  /* 0x0000000b06049211 */ /* 0x002fc800078410ff */
[----:B------:R-:W-:Y:S01]  /*10180*/  @!P1 LEA.HI.X R5, R6, R9, R13, 0x2, P2 ;  /* 0x0000000906059211 */ /* 0x000fe200010f140d */
[C---:B------:R-:W-:Y:S01]  /*10190*/  VIADD R13, R224.reuse, 0x20 ;  /* 0x00000020e00d7836 */ /* 0x040fe20000000000 */
[----:B------:R-:W-:Y:S01]  /*101a0*/  ISETP.GE.AND P2, PT, R7, UR4, PT ;  /* 0x0000000407007c0c */ /* 0x000fe2000bf46270 */
[----:B------:R-:W-:Y:S02]  /*101b0*/  VIADD R6, R224, 0x30 ;  /* 0x00000030e0067836 */ /* 0x000fe40000000000 */
        /* <DEDUP_REMOVED lines=8> */
[----:B------:R-:W-:Y:S02]  /*10240*/  SHF.R.S32.HI R13, RZ, 0x1f, R13 ;  /* 0x0000001fff0d7819 */ /* 0x000fe4000001140d */
[----:B------:R-:W-:Y:S02]  /*10250*/  ISETP.GE.AND P1, PT, R12, UR4, PT ;  /* 0x000000040c007c0c */ /* 0x000fe4000bf26270 */
[----:B-1----:R-:W-:-:S04]  /*10260*/  @!P2 LEA R4, P0, R7, R11, 0x2 ;  /* 0x0000000b0704a211 */ /* 0x002fc800078010ff */
[----:B------:R-:W-:Y:S01]  /*10270*/  @!P2 LEA.HI.X R5, R7, R9, R13, 0x2, P0 ;  /* 0x000000090705a211 */ /* 0x000fe200000f140d */
[----:B------:R-:W-:Y:S01]  /*10280*/  VIADD R7, R224, 0x30 ;  /* 0x00000030e0077836 */ /* 0x000fe20000000000 */
[----:B------:R-:W-:Y:S01]  /*10290*/  ISETP.GE.AND P0, PT, R20, UR4, PT ;  /* 0x0000000414007c0c */ /* 0x000fe2000bf06270 */
[----:B------:R-:W-:Y:S02]  /*102a0*/  VIADD R13, R224, 0x48 ;  /* 0x00000048e00d7836 */ /* 0x000fe40000000000 */
[----:B------:R1:W-:Y:S01]  /*102b0*/  @!P2 ST.E.64 desc[UR40][R4.64], R44 ;  /* 0x0000002c0400a985 */ /* 0x0003e2000c101b28 */
[----:B------:R-:W-:Y:S02]  /*102c0*/  SHF.R.S32.HI R7, RZ, 0x1f, R7 ;  /* 0x0000001fff077819 */ /* 0x000fe40000011407 */
[----:B-1----:R-:W-:-:S04]  /*102d0*/  @!P3 LEA R4, P2, R6, R11, 0x2 ;  /* 0x0000000b0604b211 */ /* 0x002fc800078410ff */
[----:B------:R-:W-:Y:S02]  /*102e0*/  @!P3 LEA.HI.X R5, R6, R9, R7, 0x2, P2 ;  /* 0x000000090605b211 */ /* 0x000fe400010f1407 */
[----:B------:R-:W-:Y:S02]  /*102f0*/  ISETP.GE.AND P2, PT, R13, UR4, PT ;  /* 0x000000040d007c0c */ /* 0x000fe4000bf46270 */
[----:B------:R-:W-:Y:S01]  /*10300*/  @!P1 LEA R6, P4, R12, R11, 0x2 ;  /* 0x0000000b0c069211 */ /* 0x000fe200078810ff */
[----:B------:R1:W-:Y:S01]  /*10310*/  @!P3 ST.E.64 desc[UR40][R4.64], R48 ;  /* 0x000000300400b985 */ /* 0x0003e2000c101b28 */
[----:B------:R-:W-:Y:S02]  /*10320*/  ISETP.GE.AND P3, PT, R14, UR4, PT ;  /* 0x000000040e007c0c */ /* 0x000fe4000bf66270 */
[----:B------:R-:W-:Y:S01]  /*10330*/  @!P1 LEA.HI.X R7, R12, R9, R15, 0x2, P4 ;  /* 0x000000090c079211 */ /* 0x000fe200020f140f */
[C---:B------:R-:W-:Y:S02]  /*10340*/  VIADD R12, R224.reuse, 0x58 ;  /* 0x00000058e00c7836 */ /* 0x040fe40000000000 */
[----:B------:R-:W-:-:S02]  /*10350*/  VIADD R15, R224, 0x48 ;  /* 0x00000048e00f7836 */ /* 0x000fc40000000000 */
[----:B------:R2:W-:Y:S01]  /*10360*/  @!P1 ST.E.64 desc[UR40][R6.64], R52 ;  /* 0x0000003406009985 */ /* 0x0005e2000c101b28 */
[----:B------:R-:W-:Y:S02]  /*10370*/  ISETP.GE.AND P1, PT, R12, UR4, PT ;  /* 0x000000040c007c0c */ /* 0x000fe4000bf26270 */
[----:B------:R-:W-:Y:S02]  /*10380*/  SHF.R.S32.HI R15, RZ, 0x1f, R15 ;  /* 0x0000001fff0f7819 */ /* 0x000fe4000001140f */
[----:B-1----:R-:W-:-:S04]  /*10390*/  @!P0 LEA R4, P4, R20, R11, 0x2 ;  /* 0x0000000b14048211 */ /* 0x002fc800078810ff */
[----:B------:R-:W-:Y:S01]  /*103a0*/  @!P0 LEA.HI.X R5, R20, R9, R21, 0x2, P4 ;  /* 0x0000000914058211 */ /* 0x000fe200020f1415 */
[C---:B------:R-:W-:Y:S02]  /*103b0*/  VIADD R20, R224.reuse, 0x60 ;  /* 0x00000060e0147836 */ /* 0x040fe40000000000 */
[----:B------:R-:W-:Y:S01]  /*103c0*/  VIADD R21, R224, 0x50 ;  /* 0x00000050e0157836 */ /* 0x000fe20000000000 */
[C---:B--2---:R-:W-:Y:S01]  /*103d0*/  @!P2 LEA R6, P5, R13.reuse, R11, 0x2 ;  /* 0x0000000b0d06a211 */ /* 0x044fe200078a10ff */
[----:B------:R1:W-:Y:S01]  /*103e0*/  @!P0 ST.E.64 desc[UR40][R4.64], R56 ;  /* 0x0000003804008985 */ /* 0x0003e2000c101b28 */
[----:B------:R-:W-:Y:S02]  /*103f0*/  ISETP.GE.AND P0, PT, R20, UR4, PT ;  /* 0x0000000414007c0c */ /* 0x000fe4000bf06270 */
[----:B------:R-:W-:Y:S01]  /*10400*/  @!P2 LEA.HI.X R7, R13, R9, R15, 0x2, P5 ;  /* 0x000000090d07a211 */ /* 0x000fe200028f140f */
[C---:B------:R-:W-:Y:S01]  /*10410*/  VIADD R13, R224.reuse, 0x68 ;  /* 0x00000068e00d7836 */ /* 0x040fe20000000000 */
[----:B------:R-:W-:Y:S01]  /*10420*/  SHF.R.S32.HI R21, RZ, 0x1f, R21 ;  /* 0x0000001fff157819 */ /* 0x000fe20000011415 */
        /* <DEDUP_REMOVED lines=8> */
[----:B--2---:R-:W-:Y:S01]  /*104b0*/  @!P1 LEA R6, P5, R12, R11, 0x2 ;  /* 0x0000000b0c069211 */ /* 0x004fe200078a10ff */
        /* <DEDUP_REMOVED lines=11> */
[C---:B------:R-:W-:Y:S01]  /*10570*/  VIADD R21, R224.reuse, 0x70 ;  /* 0x00000070e0157836 */ /* 0x040fe20000000000 */
[----:B------:R-:W-:Y:S02]  /*10580*/  IADD3 R20, R224, 0x80, RZ ;  /* 0x00000080e0147810 */ /* 0x000fe40007ffe0ff */
        /* <DEDUP_REMOVED lines=22> */
[----:B------:R-:W-:Y:S02]  /*106f0*/  SHF.R.S32.HI R15, RZ, 0x1f, R15 ;  /* 0x0000001fff0f7819 */ /* 0x000fe4000001140f */
[----:B------:R-:W-:Y:S02]  /*10700*/  ISETP.GE.AND P1, PT, R12, UR4, PT ;  /* 0x000000040c007c0c */ /* 0x000fe4000bf26270 */
[----:B-1----:R-:W-:-:S04]  /*10710*/  @!P0 LEA R4, P4, R20, R11, 0x2 ;  /* 0x0000000b14048211 */ /* 0x002fc800078810ff */
[----:B------:R-:W-:Y:S02]  /*10720*/  @!P0 LEA.HI.X R5, R20, R9, R21, 0x2, P4 ;  /* 0x0000000914058211 */ /* 0x000fe400020f1415 */
[----:B------:R-:W-:Y:S02]  /*10730*/  SHF.R.S32.HI R21, RZ, 0x1f, R226 ;  /* 0x0000001fff157819 */ /* 0x000fe400000114e2 */
        /* <DEDUP_REMOVED lines=9> */
[----:B------:R-:W-:Y:S02]  /*107d0*/  SHF.R.S32.HI R13, RZ, 0x1f, R13 ;  /* 0x0000001fff0d7819 */ /* 0x000fe4000001140d */
[----:B------:R-:W-:Y:S02]  /*107e0*/  ISETP.GE.AND P2, PT, R236, UR4, PT ;  /* 0x00000004ec007c0c */ /* 0x000fe4000bf46270 */
[----:B-1----:R-:W-:-:S04]  /*107f0*/  @!P3 LEA R4, P4, R14, R11, 0x2 ;  /* 0x0000000b0e04b211 */ /* 0x002fc800078810ff */
[----:B------:R-:W-:Y:S02]  /*10800*/  @!P3 LEA.HI.X R5, R14, R9, R15, 0x2, P4 ;  /* 0x000000090e05b211 */ /* 0x000fe400020f140f */
[----:B------:R-:W-:Y:S02]  /*10810*/  ISETP.GE.AND P4, PT, R235, UR4, PT ;  /* 0x00000004eb007c0c */ /* 0x000fe4000bf86270 */
[C---:B--2---:R-:W-:Y:S01]  /*10820*/  @!P1 LEA R6, P5, R12.reuse, R11, 0x2 ;  /* 0x0000000b0c069211 */ /* 0x044fe200078a10ff */
[----:B------:R1:W-:Y:S01]  /*10830*/  @!P3 ST.E.64 desc[UR40][R4.64], R96 ;  /* 0x000000600400b985 */ /* 0x0003e2000c101b28 */
[----:B------:R-:W-:Y:S02]  /*10840*/  SHF.R.S32.HI R15, RZ, 0x1f, R232 ;  /* 0x0000001fff0f7819 */ /* 0x000fe400000114e8 */
[----:B------:R-:W-:Y:S02]  /*10850*/  @!P1 LEA.HI.X R7, R12, R9, R13, 0x2, P5 ;  /* 0x000000090c079211 */ /* 0x000fe400028f140d */
[----:B------:R-:W-:-:S02]  /*10860*/  SHF.R.S32.HI R13, RZ, 0x1f, R237 ;  /* 0x0000001fff0d7819 */ /* 0x000fc400000114ed */
[----:B------:R-:W-:Y:S01]  /*10870*/  SHF.R.S32.HI R12, RZ, 0x1f, R236 ;  /* 0x0000001fff0c7819 */ /* 0x000fe200000114ec */
[----:B------:R2:W-:Y:S01]  /*10880*/  @!P1 ST.E.64 desc[UR40][R6.64], R100 ;  /* 0x0000006406009985 */ /* 0x0005e2000c101b28 */
[----:B------:R-:W-:Y:S02]  /*10890*/  ISETP.GE.AND P1, PT, R234, UR4, PT ;  /* 0x00000004ea007c0c */ /* 0x000fe4000bf26270 */
[----:B------:R-:W-:Y:S02]  /*108a0*/  SHF.R.S32.HI R14, RZ, 0x1f, R231 ;  /* 0x0000001fff0e7819 */ /* 0x000fe400000114e7 */
[----:B-1----:R-:W-:-:S04]  /*108b0*/  @!P0 LEA R4, P3, R237, R11, 0x2 ;  /* 0x0000000bed048211 */ /* 0x002fc800078610ff */
[----:B------:R-:W-:Y:S02]  /*108c0*/  @!P0 LEA.HI.X R5, R237, R9, R13, 0x2, P3 ;  /* 0x00000009ed058211 */ /* 0x000fe400018f140d */
[----:B------:R-:W-:Y:S02]  /*108d0*/  SHF.R.S32.HI R13, RZ, 0x1f, R235 ;  /* 0x0000001fff0d7819 */ /* 0x000fe400000114eb */
[C---:B--2---:R-:W-:Y:S01]  /*108e0*/  @!P2 LEA R6, P5, R236.reuse, R11, 0x2 ;  /* 0x0000000bec06a211 */ /* 0x044fe200078a10ff */
[----:B------:R1:W-:Y:S01]  /*108f0*/  @!P0 ST.E.64 desc[UR40][R4.64], R104 ;  /* 0x0000006804008985 */ /* 0x0003e2000c101b28 */
[----:B------:R-:W-:Y:S02]  /*10900*/  ISETP.GE.AND P0, PT, R233, UR4, PT ;  /* 0x00000004e9007c0c */ /* 0x000fe4000bf06270 */
[----:B------:R-:W-:Y:S02]  /*10910*/  @!P2 LEA.HI.X R7, R236, R9, R12, 0x2, P5 ;  /* 0x00000009ec07a211 */ /* 0x000fe400028f140c */
[----:B------:R-:W-:-:S03]  /*10920*/  SHF.R.S32.HI R12, RZ, 0x1f, R234 ;  /* 0x0000001fff0c7819 */ /* 0x000fc600000114ea */
[----:B------:R2:W-:Y:S01]  /*10930*/  @!P2 ST.E.64 desc[UR40][R6.64], R108 ;  /* 0x0000006c0600a985 */ /* 0x0005e2000c101b28 */
[----:B------:R-:W-:Y:S02]  /*10940*/  ISETP.GE.AND P2, PT, R232, UR4, PT ;  /* 0x00000004e8007c0c */ /* 0x000fe4000bf46270 */
[----:B-1----:R-:W-:-:S04]  /*10950*/  @!P4 LEA R4, P3, R235, R11, 0x2 ;  /* 0x0000000beb04c211 */ /* 0x002fc800078610ff */
[----:B------:R-:W-:Y:S02]  /*10960*/  @!P4 LEA.HI.X R5, R235, R9, R13, 0x2, P3 ;  /* 0x00000009eb05c211 */ /* 0x000fe400018f140d */
[----:B------:R-:W-:Y:S02]  /*10970*/  ISETP.GE.AND P3, PT, R231, UR4, PT ;  /* 0x00000004e7007c0c */ /* 0x000fe4000bf66270 */
[C---:B--2---:R-:W-:Y:S01]  /*10980*/  @!P1 LEA R6, P5, R234.reuse, R11, 0x2 ;  /* 0x0000000bea069211 */ /* 0x044fe200078a10ff */
[----:B------:R1:W-:Y:S03]  /*10990*/  @!P4 ST.E.64 desc[UR40][R4.64], R112 ;  /* 0x000000700400c985 */ /* 0x0003e6000c101b28 */
[----:B------:R-:W-:Y:S02]  /*109a0*/  @!P1 LEA.HI.X R7, R234, R9, R12, 0x2, P5 ;  /* 0x00000009ea079211 */ /* 0x000fe400028f140c */
[----:B------:R-:W-:-:S03]  /*109b0*/  SHF.R.S32.HI R12, RZ, 0x1f, R233 ;  /* 0x0000001fff0c7819 */ /* 0x000fc600000114e9 */
[----:B------:R2:W-:Y:S01]  /*109c0*/  @!P1 ST.E.64 desc[UR40][R6.64], R116 ;  /* 0x0000007406009985 */ /* 0x0005e2000c101b28 */
[----:B------:R-:W-:Y:S02]  /*109d0*/  ISETP.GE.AND P1, PT, R230, UR4, PT ;  /* 0x00000004e6007c0c */ /* 0x000fe4000bf26270 */
[----:B-1----:R-:W-:-:S04]  /*109e0*/  @!P0 LEA R4, P4, R233, R11, 0x2 ;  /* 0x0000000be9048211 */ /* 0x002fc800078810ff */
[----:B------:R-:W-:Y:S02]  /*109f0*/  @!P0 LEA.HI.X R5, R233, R9, R12, 0x2, P4 ;  /* 0x00000009e9058211 */ /* 0x000fe400020f140c */
[-C--:B------:R-:W-:Y:S02]  /*10a00*/  @!P3 LEA R12, P4, R231, R11.reuse, 0x2 ;  /* 0x0000000be70cb211 */ /* 0x080fe400078810ff */
[C---:B--2---:R-:W-:Y:S01]  /*10a10*/  @!P2 LEA R6, P5, R232.reuse, R11, 0x2 ;  /* 0x0000000be806a211 */ /* 0x044fe200078a10ff */
[----:B------:R1:W-:Y:S01]  /*10a20*/  @!P0 ST.E.64 desc[UR40][R4.64], R120 ;  /* 0x0000007804008985 */ /* 0x0003e2000c101b28 */
[----:B------:R-:W-:Y:S02]  /*10a30*/  ISETP.GE.AND P0, PT, R229, UR4, PT ;  /* 0x00000004e5007c0c */ /* 0x000fe4000bf06270 */
[-C--:B------:R-:W-:Y:S02]  /*10a40*/  @!P2 LEA.HI.X R7, R232, R9.reuse, R15, 0x2, P5 ;  /* 0x00000009e807a211 */ /* 0x080fe400028f140f */
[----:B------:R-:W-:-:S02]  /*10a50*/  @!P3 LEA.HI.X R13, R231, R9, R14, 0x2, P4 ;  /* 0x00000009e70db211 */ /* 0x000fc400020f140e */
[----:B------:R-:W-:Y:S01]  /*10a60*/  ISETP.GE.AND P4, PT, R228, UR4, PT ;  /* 0x00000004e4007c0c */ /* 0x000fe2000bf86270 */
[----:B------:R2:W-:Y:S01]  /*10a70*/  @!P2 ST.E.64 desc[UR40][R6.64], R124 ;  /* 0x0000007c0600a985 */ /* 0x0005e2000c101b28 */
[----:B------:R-:W-:Y:S02]  /*10a80*/  SHF.R.S32.HI R14, RZ, 0x1f, R230 ;  /* 0x0000001fff0e7819 */ /* 0x000fe400000114e6 */
[----:B------:R-:W-:Y:S01]  /*10a90*/  ISETP.GE.AND P2, PT, R226, UR4, PT ;  /* 0x00000004e2007c0c */ /* 0x000fe2000bf46270 */
[----:B------:R3:W-:Y:S01]  /*10aa0*/  @!P3 ST.E.64 desc[UR40][R12.64], R128 ;  /* 0x000000800c00b985 */ /* 0x0007e2000c101b28 */
[----:B------:R-:W-:Y:S02]  /*10ab0*/  ISETP.GE.AND P3, PT, R225, UR4, PT ;  /* 0x00000004e1007c0c */ /* 0x000fe4000bf66270 */
[----:B-1----:R-:W-:-:S04]  /*10ac0*/  @!P1 LEA R4, P5, R230, R11, 0x2 ;  /* 0x0000000be6049211 */ /* 0x002fc800078a10ff */
[----:B------:R-:W-:Y:S02]  /*10ad0*/  @!P1 LEA.HI.X R5, R230, R9, R14, 0x2, P5 ;  /* 0x00000009e6059211 */ /* 0x000fe400028f140e */
[----:B------:R-:W-:Y:S02]  /*10ae0*/  SHF.R.S32.HI R14, RZ, 0x1f, R229 ;  /* 0x0000001fff0e7819 */ /* 0x000fe400000114e5 */
[CC--:B--2---:R-:W-:Y:S01]  /*10af0*/  @!P0 LEA R6, P5, R229.reuse, R11.reuse, 0x2 ;  /* 0x0000000be5068211 */ /* 0x0c4fe200078a10ff */
[----:B------:R1:W-:Y:S01]  /*10b00*/  @!P1 ST.E.64 desc[UR40][R4.64], R132 ;  /* 0x0000008404009985 */ /* 0x0003e2000c101b28 */
[----:B---3--:R-:W-:Y:S02]  /*10b10*/  @!P4 LEA R12, P1, R228, R11, 0x2 ;  /* 0x0000000be40cc211 */ /* 0x008fe400078210ff */
[----:B------:R-:W-:Y:S02]  /*10b20*/  @!P0 LEA.HI.X R7, R229, R9, R14, 0x2, P5 ;  /* 0x00000009e5078211 */ /* 0x000fe400028f140e */
[----:B------:R-:W-:-:S03]  /*10b30*/  SHF.R.S32.HI R14, RZ, 0x1f, R228 ;  /* 0x0000001fff0e7819 */ /* 0x000fc600000114e4 */
[----:B------:R3:W-:Y:S01]  /*10b40*/  @!P0 ST.E.64 desc[UR40][R6.64], R136 ;  /* 0x0000008806008985 */ /* 0x0007e2000c101b28 */
[----:B------:R-:W-:Y:S02]  /*10b50*/  @!P4 LEA.HI.X R13, R228, R9, R14, 0x2, P1 ;  /* 0x00000009e40dc211 */ /* 0x000fe400008f140e */
[CC--:B------:R-:W-:Y:S02]  /*10b60*/  @!P3 LEA R14, P1, R225.reuse, R11.reuse, 0x2 ;  /* 0x0000000be10eb211 */ /* 0x0c0fe400078210ff */
[C---:B-1----:R-:W-:Y:S01]  /*10b70*/  @!P2 LEA R4, P5, R226.reuse, R11, 0x2 ;  /* 0x0000000be204a211 */ /* 0x042fe200078a10ff */
[----:B------:R3:W-:Y:S01]  /*10b80*/  @!P4 ST.E.64 desc[UR40][R12.64], R140 ;  /* 0x0000008c0c00c985 */ /* 0x0007e2000c101b28 */
[-C--:B------:R-:W-:Y:S02]  /*10b90*/  @!P3 LEA.HI.X R15, R225, R9.reuse, R20, 0x2, P1 ;  /* 0x00000009e10fb211 */ /* 0x080fe400008f1414 */
[----:B------:R-:W-:-:S05]  /*10ba0*/  @!P2 LEA.HI.X R5, R226, R9, R21, 0x2, P5 ;  /* 0x00000009e205a211 */ /* 0x000fca00028f1415 */
[----:B------:R3:W-:Y:S04]  /*10bb0*/  @!P2 ST.E.64 desc[UR40][R4.64], R144 ;  /* 0x000000900400a985 */ /* 0x0007e8000c101b28 */
[----:B------:R3:W-:Y:S02]  /*10bc0*/  @!P3 ST.E.64 desc[UR40][R14.64], R148 ;  /* 0x000000940e00b985 */ /* 0x0007e4000c101b28 */
.L_x_9767:
[----:B------:R-:W-:Y:S05]  /*10bd0*/  BSYNC B1 ;  /* 0x0000000000017941 */ /* 0x000fea0003800000 */
.L_x_9766:
[----:B------:R-:W-:-:S03]  /*10be0*/  UMOV UR4, 0xffffffff ;  /* 0xffffffff00047882 */ /* 0x000fc60000000000 */
[----:B------:R-:W-:Y:S05]  /*10bf0*/  BRA.DIV UR4, `(.L_x_9768) ;  /* 0x000000a604447947 */ /* 0x000fea000b800000 */
[----:B------:R4:W0:Y:S04]  /*10c00*/  SHFL.IDX PT, R20, R8, 0x1, 0x1c1f ;  /* 0x003c1f0008147f89 */ /* 0x00082800000e0000 */
[----:B---3--:R4:W3:Y:S02]  /*10c10*/  SHFL.IDX PT, R14, R3, 0x1, 0x1c1f ;  /* 0x003c1f00030e7f89 */ /* 0x0088e400000e0000 */
.L_x_9985:
[----:B------:R-:W-:-:S13]  /*10c20*/  ISETP.GE.AND P0, PT, R10, R0, PT ;  /* 0x000000000a00720c */ /* 0x000fda0003f06270 */
[----:B------:R-:W-:Y:S05]  /*10c30*/  @P0 BRA `(.L_x_9764) ;  /* 0x0000001800f80947 */ /* 0x000fea0003800000 */
[----:B------:R-:W-:Y:S01]  /*10c40*/  ULDC UR4, c[0x0][0xac8] ;  /* 0x0002b20000047ab9 */ /* 0x000fe20000000800 */
[C---:B-1----:R-:W-:Y:S01]  /*10c50*/  VIADD R9, R224.reuse, 0x8 ;  /* 0x00000008e0097836 */ /* 0x042fe20000000000 */
[C---:B------:R-:W-:Y:S01]  /*10c60*/  ISETP.GE.AND P2, PT, R224.reuse, UR4, PT ;  /* 0x00000004e0007c0c */ /* 0x040fe2000bf46270 */
[C---:B0---4-:R-:W-:Y:S02]  /*10c70*/  VIADD R3, R224.reuse, 0x10 ;  /* 0x00000010e0037836 */ /* 0x051fe40000000000 */
[C---:B------:R-:W-:Y:S01]  /*10c80*/  VIADD R12, R224.reuse, 0x18 ;  /* 0x00000018e00c7836 */ /* 0x040fe20000000000 */
[----:B------:R-:W-:Y:S01]  /*10c90*/  ISETP.GE.AND P3, PT, R9, UR4, PT ;  /* 0x0000000409007c0c */ /* 0x000fe2000bf66270 */
[C---:B------:R-:W-:Y:S01]  /*10ca0*/  VIADD R8, R224.reuse, 0x20 ;  /* 0x00000020e0087836 */ /* 0x040fe20000000000 */
[----:B------:R-:W-:Y:S01]  /*10cb0*/  ISETP.GE.AND P1, PT, R3, UR4, PT ;  /* 0x0000000403007c0c */ /* 0x000fe2000bf26270 */
[----:B------:R-:W-:Y:S01]  /*10cc0*/  VIADD R13, R224, 0x8 ;  /* 0x00000008e00d7836 */ /* 0x000fe20000000000 */
[----:B------:R-:W-:Y:S01]  /*10cd0*/  ISETP.GE.AND P0, PT, R12, UR4, PT ;  /* 0x000000040c007c0c */ /* 0x000fe2000bf06270 */
[----:B--2---:R-:W-:-:S02]  /*10ce0*/  VIADD R11, R224, 0x10 ;  /* 0x00000010e00b7836 */ /* 0x004fc40000000000 */
[C---:B------:R-:W-:Y:S01]  /*10cf0*/  VIADD R15, R224.reuse, 0x58 ;  /* 0x00000058e00f7836 */ /* 0x040fe20000000000 */
[----:B------:R-:W-:Y:S01]  /*10d00*/  SHF.R.S32.HI R13, RZ, 0x1f, R13 ;  /* 0x0000001fff0d7819 */ /* 0x000fe2000001140d */
[----:B---3--:R-:W-:Y:S01]  /*10d10*/  @!P2 IMAD.MOV.U32 R4, RZ, RZ, R14 ;  /* 0x000000ffff04a224 */ /* 0x008fe200078e000e */
[----:B------:R-:W-:Y:S01]  /*10d20*/  SHF.R.S32.HI R11, RZ, 0x1f, R11 ;  /* 0x0000001fff0b7819 */ /* 0x000fe2000001140b */
[----:B------:R-:W-:Y:S02]  /*10d30*/  @!P2 IMAD.MOV.U32 R5, RZ, RZ, R20 ;  /* 0x000000ffff05a224 */ /* 0x000fe400078e0014 */
[C---:B------:R-:W-:Y:S01]  /*10d40*/  @!P3 LEA R6, P4, R9.reuse, R14, 0x2 ;  /* 0x0000000e0906b211 */ /* 0x040fe200078810ff */
[C---:B------:R-:W-:Y:S02]  /*10d50*/  VIADD R24, R224.reuse, 0x68 ;  /* 0x00000068e0187836 */ /* 0x040fe40000000000 */
[----:B------:R-:W-:Y:S01]  /*10d60*/  @!P2 IMAD.WIDE R4, R224, 0x4, R4 ;  /* 0x00000004e004a825 */ /* 0x000fe200078e0204 */
[----:B------:R-:W-:-:S03]  /*10d70*/  @!P3 LEA.HI.X R7, R9, R20, R13, 0x2, P4 ;  /* 0x000000140907b211 */ /* 0x000fc600020f140d */
[----:B------:R-:W-:Y:S01]  /*10d80*/  VIADD R9, R224, 0x28 ;  /* 0x00000028e0097836 */ /* 0x000fe20000000000 */
[----:B------:R0:W-:Y:S01]  /*10d90*/  @!P2 ST.E.64 desc[UR40][R4.64], R26 ;  /* 0x0000001a0400a985 */ /* 0x0001e2000c101b28 */
[----:B------:R-:W-:Y:S01]  /*10da0*/  ISETP.GE.AND P2, PT, R8, UR4, PT ;  /* 0x0000000408007c0c */ /* 0x000fe2000bf46270 */
[C---:B------:R-:W-:Y:S02]  /*10db0*/  VIADD R13, R224.reuse, 0x18 ;  /* 0x00000018e00d7836 */ /* 0x040fe40000000000 */
[----:B------:R1:W-:Y:S01]  /*10dc0*/  @!P3 ST.E.64 desc[UR40][R6.64], R30 ;  /* 0x0000001e0600b985 */ /* 0x0003e2000c101b28 */
[----:B------:R-:W-:Y:S01]  /*10dd0*/  ISETP.GE.AND P3, PT, R9, UR4, PT ;  /* 0x0000000409007c0c */ /* 0x000fe2000bf66270 */
[C---:B------:R-:W-:Y:S01]  /*10de0*/  VIADD R21, R224.reuse, 0x58 ;  /* 0x00000058e0157836 */ /* 0x040fe20000000000 */
[----:B------:R-:W-:Y:S01]  /*10df0*/  SHF.R.S32.HI R13, RZ, 0x1f, R13 ;  /* 0x0000001fff0d7819 */ /* 0x000fe2000001140d */
[C---:B------:R-:W-:Y:S02]  /*10e00*/  VIADD R28, R224.reuse, 0x78 ;  /* 0x00000078e01c7836 */ /* 0x040fe40000000000 */
[C---:B------:R-:W-:Y:S01]  /*10e10*/  VIADD R25, R224.reuse, 0x68 ;  /* 0x00000068e0197836 */ /* 0x040fe20000000000 */
[----:B------:R-:W-:Y:S01]  /*10e20*/  SHF.R.S32.HI R21, RZ, 0x1f, R21 ;  /* 0x0000001fff157819 */ /* 0x000fe20000011415 */
[----:B------:R-:W-:Y:S01]  /*10e30*/  VIADD R29, R224, 0x78 ;  /* 0x00000078e01d7836 */ /* 0x000fe20000000000 */
[----:B0-----:R-:W-:-:S02]  /*10e40*/  @!P1 LEA R4, P5, R3, R14, 0x2 ;  /* 0x0000000e03049211 */ /* 0x001fc400078a10ff */
[----:B------:R-:W-:Y:S02]  /*10e50*/  SHF.R.S32.HI R25, RZ, 0x1f, R25 ;  /* 0x0000001fff197819 */ /* 0x000fe40000011419 */
[----:B------:R-:W-:Y:S01]  /*10e60*/  @!P1 LEA.HI.X R5, R3, R20, R11, 0x2, P5 ;  /* 0x0000001403059211 */ /* 0x000fe200028f140b */
[----:B------:R-:W-:Y:S01]  /*10e70*/  VIADD R3, R224, 0x30 ;  /* 0x00000030e0037836 */ /* 0x000fe20000000000 */
[----:B-1----:R-:W-:Y:S01]  /*10e80*/  @!P0 LEA R6, P4, R12, R14, 0x2 ;  /* 0x0000000e0c068211 */ /* 0x002fe200078810ff */
[----:B------:R-:W-:Y:S01]  /*10e90*/  VIADD R11, R224, 0x20 ;  /* 0x00000020e00b7836 */ /* 0x000fe20000000000 */
[----:B------:R-:W-:Y:S01]  /*10ea0*/  SHF.R.S32.HI R29, RZ, 0x1f, R29 ;  /* 0x0000001fff1d7819 */ /* 0x000fe2000001141d */
[----:B------:R0:W-:Y:S01]  /*10eb0*/  @!P1 ST.E.64 desc[UR40][R4.64], R34 ;  /* 0x0000002204009985 */ /* 0x0001e2000c101b28 */
[----:B------:R-:W-:Y:S02]  /*10ec0*/  ISETP.GE.AND P1, PT, R3, UR4, PT ;  /* 0x0000000403007c0c */ /* 0x000fe4000bf26270 */
[----:B------:R-:W-:-:S02]  /*10ed0*/  SHF.R.S32.HI R11, RZ, 0x1f, R11 ;  /* 0x0000001fff0b7819 */ /* 0x000fc4000001140b */
[----:B------:R-:W-:Y:S01]  /*10ee0*/  @!P0 LEA.HI.X R7, R12, R20, R13, 0x2, P4 ;  /* 0x000000140c078211 */ /* 0x000fe200020f140d */
[C---:B------:R-:W-:Y:S01]  /*10ef0*/  VIADD R12, R224.reuse, 0x38 ;  /* 0x00000038e00c7836 */ /* 0x040fe20000000000 */
[----:B------:R-:W-:-:S03]  /*10f00*/  IADD3 R13, R224, 0x28, RZ ;  /* 0x00000028e00d7810 */ /* 0x000fc60007ffe0ff */
[----:B------:R1:W-:Y:S01]  /*10f10*/  @!P0 ST.E.64 desc[UR40][R6.64], R38 ;  /* 0x0000002606008985 */ /* 0x0003e2000c101b28 */
[----:B------:R-:W-:Y:S02]  /*10f20*/  ISETP.GE.AND P0, PT, R12, UR4, PT ;  /* 0x000000040c007c0c */ /* 0x000fe4000bf06270 */
[----:B------:R-:W-:Y:S02]  /*10f30*/  SHF.R.S32.HI R13, RZ, 0x1f, R13 ;  /* 0x0000001fff0d7819 */ /* 0x000fe4000001140d */
[----:B0-----:R-:W-:-:S04]  /*10f40*/  @!P2 LEA R4, P5, R8, R14, 0x2 ;  /* 0x0000000e0804a211 */ /* 0x001fc800078a10ff */
[----:B------:R-:W-:Y:S01]  /*10f50*/  @!P2 LEA.HI.X R5, R8, R20, R11, 0x2, P5 ;  /* 0x000000140805a211 */ /* 0x000fe200028f140b */
[C---:B------:R-:W-:Y:S02]  /*10f60*/  VIADD R8, R224.reuse, 0x40 ;  /* 0x00000040e0087836 */ /* 0x040fe40000000000 */
[----:B------:R-:W-:Y:S02]  /*10f70*/  VIADD R11, R224, 0x30 ;  /* 0x00000030e00b7836 */ /* 0x000fe40000000000 */
[----:B------:R0:W-:Y:S01]  /*10f80*/  @!P2 ST.E.64 desc[UR40][R4.64], R42 ;  /* 0x0000002a0400a985 */ /* 0x0001e2000c101b28 */
[----:B-1----:R-:W-:Y:S02]  /*10f90*/  @!P3 LEA R6, P4, R9, R14, 0x2 ;  /* 0x0000000e0906b211 */ /* 0x002fe400078810ff */
[----:B------:R-:W-:Y:S02]  /*10fa0*/  ISETP.GE.AND P2, PT, R8, UR4, PT ;  /* 0x0000000408007c0c */ /* 0x000fe4000bf46270 */
[----:B------:R-:W-:-:S02]  /*10fb0*/  SHF.R.S32.HI R11, RZ, 0x1f, R11 ;  /* 0x0000001fff0b7819 */ /* 0x000fc4000001140b */
[----:B------:R-:W-:Y:S01]  /*10fc0*/  @!P3 LEA.HI.X R7, R9, R20, R13, 0x2, P4 ;  /* 0x000000140907b211 */ /* 0x000fe200020f140d */
[C---:B------:R-:W-:Y:S02]  /*10fd0*/  VIADD R9, R224.reuse, 0x48 ;  /* 0x00000048e0097836 */ /* 0x040fe40000000000 */
[----:B------:R-:W-:Y:S02]  /*10fe0*/  VIADD R13, R224, 0x38 ;  /* 0x00000038e00d7836 */ /* 0x000fe40000000000 */
[----:B------:R1:W-:Y:S01]  /*10ff0*/  @!P3 ST.E.64 desc[UR40][R6.64], R46 ;  /* 0x0000002e0600b985 */ /* 0x0003e2000c101b28 */
[----:B------:R-:W-:Y:S02]  /*11000*/  ISETP.GE.AND P3, PT, R9, UR4, PT ;  /* 0x0000000409007c0c */ /* 0x000fe4000bf66270 */
[----:B0-----:R-:W-:Y:S02]  /*11010*/  @!P1 LEA R4, P5, R3, R14, 0x2 ;  /* 0x0000000e03049211 */ /* 0x001fe400078a10ff */
[----:B------:R-:W-:-:S02]  /*11020*/  SHF.R.S32.HI R13, RZ, 0x1f, R13 ;  /* 0x0000001fff0d7819 */ /* 0x000fc4000001140d */
[----:B------:R-:W-:Y:S01]  /*11030*/  @!P1 LEA.HI.X R5, R3, R20, R11, 0x2, P5 ;  /* 0x0000001403059211 */ /* 0x000fe200028f140b */
[C---:B------:R-:W-:Y:S02]  /*11040*/  VIADD R3, R224.reuse, 0x50 ;  /* 0x00000050e0037836 */ /* 0x040fe40000000000 */
[----:B------:R-:W-:Y:S02]  /*11050*/  VIADD R11, R224, 0x40 ;  /* 0x00000040e00b7836 */ /* 0x000fe40000000000 */
[----:B------:R0:W-:Y:S01]  /*11060*/  @!P1 ST.E.64 desc[UR40][R4.64], R50 ;  /* 0x0000003204009985 */ /* 0x0001e2000c101b28 */
[----:B------:R-:W-:Y:S02]  /*11070*/  ISETP.GE.AND P1, PT, R3, UR4, PT ;  /* 0x0000000403007c0c */ /* 0x000fe4000bf26270 */
[----:B-1----:R-:W-:Y:S02]  /*11080*/  @!P0 LEA R6, P4, R12, R14, 0x2 ;  /* 0x0000000e0c068211 */ /* 0x002fe400078810ff */
        /* <DEDUP_REMOVED lines=12> */
[----:B------:R-:W-:Y:S02]  /*11150*/  SHF.R.S32.HI R11, RZ, 0x1f, R11 ;  /* 0x0000001fff0b7819 */ /* 0x000fe4000001140b */
[----:B-1----:R-:W-:Y:S02]  /*11160*/  @!P3 LEA R6, P4, R9, R14, 0x2 ;  /* 0x0000000e0906b211 */ /* 0x002fe400078810ff */
[----:B------:R-:W-:-:S02]  /*11170*/  ISETP.GE.AND P2, PT, R12, UR4, PT ;  /* 0x000000040c007c0c */ /* 0x000fc4000bf46270 */
[----:B------:R-:W-:Y:S02]  /*11180*/  SHF.R.S32.HI R8, RZ, 0x1f, R8 ;  /* 0x0000001fff087819 */ /* 0x000fe40000011408 */
[----:B------:R-:W-:Y:S02]  /*11190*/  @!P3 LEA.HI.X R7, R9, R20, R11, 0x2, P4 ;  /* 0x000000140907b211 */ /* 0x000fe400020f140b */
[----:B0-----:R-:W-:-:S03]  /*111a0*/  @!P1 LEA R4, P5, R3, R14, 0x2 ;  /* 0x0000000e03049211 */ /* 0x001fc600078a10ff */
[----:B------:R0:W-:Y:S01]  /*111b0*/  @!P3 ST.E.64 desc[UR40][R6.64], R62 ;  /* 0x0000003e0600b985 */ /* 0x0001e2000c101b28 */
[----:B------:R-:W-:Y:S02]  /*111c0*/  ISETP.GE.AND P3, PT, R24, UR4, PT ;  /* 0x0000000418007c0c */ /* 0x000fe4000bf66270 */
[----:B------:R-:W-:Y:S01]  /*111d0*/  @!P1 LEA.HI.X R5, R3, R20, R8, 0x2, P5 ;  /* 0x0000001403059211 */ /* 0x000fe200028f1408 */
[----:B------:R-:W-:Y:S01]  /*111e0*/  VIADD R3, R224, 0x70 ;  /* 0x00000070e0037836 */ /* 0x000fe20000000000 */
[-C--:B------:R-:W-:Y:S02]  /*111f0*/  @!P0 LEA R8, P4, R15, R14.reuse, 0x2 ;  /* 0x0000000e0f088211 */ /* 0x080fe400078810ff */
[----:B------:R-:W-:Y:S01]  /*11200*/  @!P2 LEA R10, P5, R12, R14, 0x2 ;  /* 0x0000000e0c0aa211 */ /* 0x000fe200078a10ff */
[----:B------:R1:W-:Y:S01]  /*11210*/  @!P1 ST.E.64 desc[UR40][R4.64], R66 ;  /* 0x0000004204009985 */ /* 0x0003e2000c101b28 */
[----:B------:R-:W-:Y:S02]  /*11220*/  ISETP.GE.AND P1, PT, R3, UR4, PT ;  /* 0x0000000403007c0c */ /* 0x000fe4000bf26270 */
[-C--:B------:R-:W-:Y:S01]  /*11230*/  @!P0 LEA.HI.X R9, R15, R20.reuse, R21, 0x2, P4 ;  /* 0x000000140f098211 */ /* 0x080fe200020f1415 */
[----:B------:R-:W-:Y:S01]  /*11240*/  VIADD R21, R224, 0x80 ;  /* 0x00000080e0157836 */ /* 0x000fe20000000000 */
[----:B------:R-:W-:Y:S01]  /*11250*/  @!P2 LEA.HI.X R11, R12, R20, R13, 0x2, P5 ;  /* 0x000000140c0ba211 */ /* 0x000fe200028f140d */
[----:B------:R-:W-:Y:S01]  /*11260*/  VIADD R15, R224, 0x70 ;  /* 0x00000070e00f7836 */ /* 0x000fe20000000000 */
[----:B------:R-:W-:Y:S01]  /*11270*/  @!P3 LEA R12, P4, R24, R14, 0x2 ;  /* 0x0000000e180cb211 */ /* 0x000fe200078810ff */
[----:B------:R2:W-:Y:S01]  /*11280*/  @!P0 ST.E.64 desc[UR40][R8.64], R70 ;  /* 0x0000004608008985 */ /* 0x0005e2000c101b28 */
[----:B------:R-:W-:-:S02]  /*11290*/  ISETP.GE.AND P0, PT, R28, UR4, PT ;  /* 0x000000041c007c0c */ /* 0x000fc4000bf06270 */
[----:B------:R-:W-:Y:S01]  /*112a0*/  SHF.R.S32.HI R15, RZ, 0x1f, R15 ;  /* 0x0000001fff0f7819 */ /* 0x000fe2000001140f */
[----:B------:R3:W-:Y:S01]  /*112b0*/  @!P2 ST.E.64 desc[UR40][R10.64], R74 ;  /* 0x0000004a0a00a985 */ /* 0x0007e2000c101b28 */
[----:B------:R-:W-:Y:S02]  /*112c0*/  ISETP.GE.AND P2, PT, R21, UR4, PT ;  /* 0x0000000415007c0c */ /* 0x000fe4000bf46270 */
[C---:B0-----:R-:W-:Y:S02]  /*112d0*/  @!P1 LEA R6, P5, R3.reuse, R14, 0x2 ;  /* 0x0000000e03069211 */ /* 0x041fe400078a10ff */
[-C--:B------:R-:W-:Y:S01]  /*112e0*/  @!P3 LEA.HI.X R13, R24, R20.reuse, R25, 0x2, P4 ;  /* 0x00000014180db211 */ /* 0x080fe200020f1419 */
[C---:B------:R-:W-:Y:S01]  /*112f0*/  VIADD R24, R224.reuse, 0x88 ;  /* 0x00000088e0187836 */ /* 0x040fe20000000000 */
[----:B------:R-:W-:Y:S01]  /*11300*/  @!P1 LEA.HI.X R7, R3, R20, R15, 0x2, P5 ;  /* 0x0000001403079211 */ /* 0x000fe200028f140f */
[C---:B------:R-:W-:Y:S02]  /*11310*/  VIADD R3, R224.reuse, 0x90 ;  /* 0x00000090e0037836 */ /* 0x040fe40000000000 */
[----:B------:R0:W-:Y:S01]  /*11320*/  @!P3 ST.E.64 desc[UR40][R12.64], R78 ;  /* 0x0000004e0c00b985 */ /* 0x0001e2000c101b28 */
[----:B------:R-:W-:Y:S01]  /*11330*/  VIADD R25, R224, 0x80 ;  /* 0x00000080e0197836 */ /* 0x000fe20000000000 */
[----:B------:R-:W-:Y:S01]  /*11340*/  ISETP.GE.AND P3, PT, R24, UR4, PT ;  /* 0x0000000418007c0c */ /* 0x000fe2000bf66270 */
[----:B------:R-:W-:Y:S01]  /*11350*/  VIADD R15, R224, 0x98 ;  /* 0x00000098e00f7836 */ /* 0x000fe20000000000 */
[----:B------:R4:W-:Y:S01]  /*11360*/  @!P1 ST.E.64 desc[UR40][R6.64], R82 ;  /* 0x0000005206009985 */ /* 0x0009e2000c101b28 */
[----:B-1----:R-:W-:-:S02]  /*11370*/  @!P0 LEA R4, P4, R28, R14, 0x2 ;  /* 0x0000000e1c048211 */ /* 0x002fc400078810ff */
[----:B------:R-:W-:Y:S02]  /*11380*/  ISETP.GE.AND P1, PT, R3, UR4, PT ;  /* 0x0000000403007c0c */ /* 0x000fe4000bf26270 */
[----:B------:R-:W-:Y:S02]  /*11390*/  SHF.R.S32.HI R25, RZ, 0x1f, R25 ;  /* 0x0000001fff197819 */ /* 0x000fe40000011419 */
[C---:B--2---:R-:W-:Y:S02]  /*113a0*/  @!P2 LEA R8, P5, R21.reuse, R14, 0x2 ;  /* 0x0000000e1508a211 */ /* 0x044fe400078a10ff */
[-C--:B------:R-:W-:Y:S02]  /*113b0*/  @!P0 LEA.HI.X R5, R28, R20.reuse, R29, 0x2, P4 ;  /* 0x000000141c058211 */ /* 0x080fe400020f141d */
[----:B------:R-:W-:Y:S01]  /*113c0*/  @!P2 LEA.HI.X R9, R21, R20, R25, 0x2, P5 ;  /* 0x000000141509a211 */ /* 0x000fe200028f1419 */
[C---:B------:R-:W-:Y:S01]  /*113d0*/  VIADD R21, R224.reuse, 0x90 ;  /* 0x00000090e0157836 */ /* 0x040fe20000000000 */
[----:B------:R-:W-:Y:S01]  /*113e0*/  IADD3 R25, R224, 0x88, RZ ;  /* 0x00000088e0197810 */ /* 0x000fe20007ffe0ff */
[----:B------:R1:W-:Y:S01]  /*113f0*/  @!P0 ST.E.64 desc[UR40][R4.64], R86 ;  /* 0x0000005604008985 */ /* 0x0003e2000c101b28 */
[----:B------:R-:W-:-:S02]  /*11400*/  ISETP.GE.AND P0, PT, R15, UR4, PT ;  /* 0x000000040f007c0c */ /* 0x000fc4000bf06270 */
[CC--:B---3--:R-:W-:Y:S01]  /*11410*/  @!P3 LEA R10, P4, R24.reuse, R14.reuse, 0x2 ;  /* 0x0000000e180ab211 */ /* 0x0c8fe200078810ff */
[----:B------:R2:W-:Y:S01]  /*11420*/  @!P2 ST.E.64 desc[UR40][R8.64], R90 ;  /* 0x0000005a0800a985 */ /* 0x0005e2000c101b28 */
[----:B------:R-:W-:Y:S02]  /*11430*/  SHF.R.S32.HI R25, RZ, 0x1f, R25 ;  /* 0x0000001fff197819 */ /* 0x000fe40000011419 */
[----:B------:R-:W-:Y:S02]  /*11440*/  SHF.R.S32.HI R21, RZ, 0x1f, R21 ;  /* 0x0000001fff157819 */ /* 0x000fe40000011415 */
[----:B0-----:R-:W-:Y:S02]  /*11450*/  @!P1 LEA R12, P5, R3, R14, 0x2 ;  /* 0x0000000e030c9211 */ /* 0x001fe400078a10ff */
[----:B------:R-:W-:Y:S02]  /*11460*/  ISETP.GE.AND P2, PT, R237, UR4, PT ;  /* 0x00000004ed007c0c */ /* 0x000fe4000bf46270 */
[----:B------:R-:W-:-:S02]  /*11470*/  @!P3 LEA.HI.X R11, R24, R20, R25, 0x2, P4 ;  /* 0x00000014180bb211 */ /* 0x000fc400020f1419 */
[----:B------:R-:W-:Y:S01]  /*11480*/  @!P1 LEA.HI.X R13, R3, R20, R21, 0x2, P5 ;  /* 0x00000014030d9211 */ /* 0x000fe200028f1415 */
[----:B------:R-:W-:Y:S01]  /*11490*/  VIADD R21, R224, 0x98 ;  /* 0x00000098e0157836 */ /* 0x000fe20000000000 */
[----:B------:R-:W-:Y:S01]  /*114a0*/  ISETP.GE.AND P4, PT, R236, UR4, PT ;  /* 0x00000004ec007c0c */ /* 0x000fe2000bf86270 */
[----:B------:R0:W-:Y:S01]  /*114b0*/  @!P3 ST.E.64 desc[UR40][R10.64], R94 ;  /* 0x0000005e0a00b985 */ /* 0x0001e2000c101b28 */
[----:B----4-:R-:W-:Y:S02]  /*114c0*/  @!P0 LEA R6, P5, R15, R14, 0x2 ;  /* 0x0000000e0f068211 */ /* 0x010fe400078a10ff */
[----:B------:R-:W-:Y:S01]  /*114d0*/  SHF.R.S32.HI R21, RZ, 0x1f, R21 ;  /* 0x0000001fff157819 */ /* 0x000fe20000011415 */
[----:B------:R3:W-:Y:S01]  /*114e0*/  @!P1 ST.E.64 desc[UR40][R12.64], R98 ;  /* 0x000000620c009985 */ /* 0x0007e2000c101b28 */
[----:B------:R-:W-:Y:S02]  /*114f0*/  ISETP.GE.AND P3, PT, R235, UR4, PT ;  /* 0x00000004eb007c0c */ /* 0x000fe4000bf66270 */
[----:B------:R-:W-:-:S02]  /*11500*/  SHF.R.S32.HI R3, RZ, 0x1f, R237 ;  /* 0x0000001fff037819 */ /* 0x000fc400000114ed */
[----:B-1----:R-:W-:Y:S02]  /*11510*/  @!P2 LEA R4, P1, R237, R14, 0x2 ;  /* 0x0000000eed04a211 */ /* 0x002fe400078210ff */
[-C--:B------:R-:W-:Y:S02]  /*11520*/  @!P0 LEA.HI.X R7, R15, R20.reuse, R21, 0x2, P5 ;  /* 0x000000140f078211 */ /* 0x080fe400028f1415 */
[----:B------:R-:W-:Y:S02]  /*11530*/  @!P2 LEA.HI.X R5, R237, R20, R3, 0x2, P1 ;  /* 0x00000014ed05a211 */ /* 0x000fe400008f1403 */
[----:B------:R-:W-:Y:S01]  /*11540*/  ISETP.GE.AND P1, PT, R234, UR4, PT ;  /* 0x00000004ea007c0c */ /* 0x000fe2000bf26270 */
[----:B------:R1:W-:Y:S01]  /*11550*/  @!P0 ST.E.64 desc[UR40][R6.64], R102 ;  /* 0x0000006606008985 */ /* 0x0003e2000c101b28 */
[----:B--2---:R-:W-:Y:S02]  /*11560*/  @!P4 LEA R8, P0, R236, R14, 0x2 ;  /* 0x0000000eec08c211 */ /* 0x004fe400078010ff */
[----:B------:R-:W-:Y:S01]  /*11570*/  SHF.R.S32.HI R15, RZ, 0x1f, R236 ;  /* 0x0000001fff0f7819 */ /* 0x000fe200000114ec */
[----:B------:R2:W-:Y:S01]  /*11580*/  @!P2 ST.E.64 desc[UR40][R4.64], R106 ;  /* 0x0000006a0400a985 */ /* 0x0005e2000c101b28 */
[----:B------:R-:W-:-:S02]  /*11590*/  SHF.R.S32.HI R3, RZ, 0x1f, R235 ;  /* 0x0000001fff037819 */ /* 0x000fc400000114eb */
[----:B0-----:R-:W-:Y:S02]  /*115a0*/  @!P3 LEA R10, P5, R235, R14, 0x2 ;  /* 0x0000000eeb0ab211 */ /* 0x001fe400078a10ff */
[----:B------:R-:W-:Y:S02]  /*115b0*/  ISETP.GE.AND P2, PT, R233, UR4, PT ;  /* 0x00000004e9007c0c */ /* 0x000fe4000bf46270 */
[-C--:B------:R-:W-:Y:S02]  /*115c0*/  @!P4 LEA.HI.X R9, R236, R20.reuse, R15, 0x2, P0 ;  /* 0x00000014ec09c211 */ /* 0x080fe400000f140f */
[----:B------:R-:W-:Y:S02]  /*115d0*/  ISETP.GE.AND P0, PT, R232, UR4, PT ;  /* 0x00000004e8007c0c */ /* 0x000fe4000bf06270 */
[----:B------:R-:W-:Y:S01]  /*115e0*/  @!P3 LEA.HI.X R11, R235, R20, R3, 0x2, P5 ;  /* 0x00000014eb0bb211 */ /* 0x000fe200028f1403 */
[----:B------:R0:W-:Y:S01]  /*115f0*/  @!P4 ST.E.64 desc[UR40][R8.64], R110 ;  /* 0x0000006e0800c985 */ /* 0x0001e2000c101b28 */
[----:B---3--:R-:W-:-:S02]  /*11600*/  @!P1 LEA R12, P4, R234, R14, 0x2 ;  /* 0x0000000eea0c9211 */ /* 0x008fc400078810ff */
[----:B------:R-:W-:Y:S01]  /*11610*/  SHF.R.S32.HI R3, RZ, 0x1f, R234 ;  /* 0x0000001fff037819 */ /* 0x000fe200000114ea */
[----:B------:R3:W-:Y:S01]  /*11620*/  @!P3 ST.E.64 desc[UR40][R10.64], R114 ;  /* 0x000000720a00b985 */ /* 0x0007e2000c101b28 */
[----:B------:R-:W-:Y:S02]  /*11630*/  ISETP.GE.AND P3, PT, R231, UR4, PT ;  /* 0x00000004e7007c0c */ /* 0x000fe4000bf66270 */
[----:B------:R-:W-:Y:S02]  /*11640*/  @!P1 LEA.HI.X R13, R234, R20, R3, 0x2, P4 ;  /* 0x00000014ea0d9211 */ /* 0x000fe400020f1403 */
[-C--:B-1----:R-:W-:Y:S02]  /*11650*/  @!P2 LEA R6, P5, R233, R14.reuse, 0x2 ;  /* 0x0000000ee906a211 */ /* 0x082fe400078a10ff */
[----:B------:R-:W-:Y:S01]  /*11660*/  SHF.R.S32.HI R15, RZ, 0x1f, R233 ;  /* 0x0000001fff0f7819 */ /* 0x000fe200000114e9 */
[----:B------:R1:W-:Y:S01]  /*11670*/  @!P1 ST.E.64 desc[UR40][R12.64], R118 ;  /* 0x000000760c009985 */ /* 0x0003e2000c101b28 */
[----:B--2---:R-:W-:-:S02]  /*11680*/  @!P0 LEA R4, P4, R232, R14, 0x2 ;  /* 0x0000000ee8048211 */ /* 0x004fc400078810ff */
[----:B------:R-:W-:Y:S02]  /*11690*/  SHF.R.S32.HI R3, RZ, 0x1f, R232 ;  /* 0x0000001fff037819 */ /* 0x000fe400000114e8 */
[-C--:B------:R-:W-:Y:S02]  /*116a0*/  @!P2 LEA.HI.X R7, R233, R20.reuse, R15, 0x2, P5 ;  /* 0x00000014e907a211 */ /* 0x080fe400028f140f */
[----:B------:R-:W-:Y:S02]  /*116b0*/  ISETP.GE.AND P1, PT, R230, UR4, PT ;  /* 0x00000004e6007c0c */ /* 0x000fe4000bf26270 */
[----:B------:R-:W-:Y:S01]  /*116c0*/  @!P0 LEA.HI.X R5, R232, R20, R3, 0x2, P4 ;  /* 0x00000014e8058211 */ /* 0x000fe200020f1403 */
[----:B------:R2:W-:Y:S01]  /*116d0*/  @!P2 ST.E.64 desc[UR40][R6.64], R122 ;  /* 0x0000007a0600a985 */ /* 0x0005e2000c101b28 */
[----:B------:R-:W-:Y:S02]  /*116e0*/  ISETP.GE.AND P4, PT, R229, UR4, PT ;  /* 0x00000004e5007c0c */ /* 0x000fe4000bf86270 */
[----:B------:R-:W-:Y:S01]  /*116f0*/  SHF.R.S32.HI R3, RZ, 0x1f, R231 ;  /* 0x0000001fff037819 */ /* 0x000fe200000114e7 */
[----:B------:R4:W-:Y:S01]  /*11700*/  @!P0 ST.E.64 desc[UR40][R4.64], R126 ;  /* 0x0000007e04008985 */ /* 0x0009e2000c101b28 */
[----:B0-----:R-:W-:-:S02]  /*11710*/  @!P3 LEA R8, P5, R231, R14, 0x2 ;  /* 0x0000000ee708b211 */ /* 0x001fc400078a10ff */
[----:B------:R-:W-:Y:S02]  /*11720*/  ISETP.GE.AND P2, PT, R228, UR4, PT ;  /* 0x00000004e4007c0c */ /* 0x000fe4000bf46270 */
[----:B------:R-:W-:Y:S02]  /*11730*/  ISETP.GE.AND P0, PT, R226, UR4, PT ;  /* 0x00000004e2007c0c */ /* 0x000fe4000bf06270 */
[----:B------:R-:W-:Y:S02]  /*11740*/  @!P3 LEA.HI.X R9, R231, R20, R3, 0x2, P5 ;  /* 0x00000014e709b211 */ /* 0x000fe400028f1403 */
[----:B------:R-:W-:Y:S02]  /*11750*/  SHF.R.S32.HI R3, RZ, 0x1f, R230 ;  /* 0x0000001fff037819 */ /* 0x000fe400000114e6 */
[-C--:B---3--:R-:W-:Y:S01]  /*11760*/  @!P1 LEA R10, P5, R230, R14.reuse, 0x2 ;  /* 0x0000000ee60a9211 */ /* 0x088fe200078a10ff */
[----:B------:R4:W-:Y:S01]  /*11770*/  @!P3 ST.E.64 desc[UR40][R8.64], R130 ;  /* 0x000000820800b985 */ /* 0x0009e2000c101b28 */
[----:B-1----:R-:W-:-:S02]  /*11780*/  @!P4 LEA R12, P3, R229, R14, 0x2 ;  /* 0x0000000ee50cc211 */ /* 0x002fc400078610ff */
[----:B------:R-:W-:Y:S02]  /*11790*/  SHF.R.S32.HI R21, RZ, 0x1f, R229 ;  /* 0x0000001fff157819 */ /* 0x000fe400000114e5 */
[----:B------:R-:W-:Y:S02]  /*117a0*/  @!P1 LEA.HI.X R11, R230, R20, R3, 0x2, P5 ;  /* 0x00000014e60b9211 */ /* 0x000fe400028f1403 */
[----:B--2---:R-:W-:Y:S02]  /*117b0*/  @!P2 LEA R6, P5, R228, R14, 0x2 ;  /* 0x0000000ee406a211 */ /* 0x004fe400078a10ff */
[----:B------:R-:W-:Y:S01]  /*117c0*/  SHF.R.S32.HI R15, RZ, 0x1f, R228 ;  /* 0x0000001fff0f7819 */ /* 0x000fe200000114e4 */
[----:B------:R4:W-:Y:S01]  /*117d0*/  @!P1 ST.E.64 desc[UR40][R10.64], R134 ;  /* 0x000000860a009985 */ /* 0x0009e2000c101b28 */
[----:B------:R-:W-:Y:S02]  /*117e0*/  @!P4 LEA.HI.X R13, R229, R20, R21, 0x2, P3 ;  /* 0x00000014e50dc211 */ /* 0x000fe400018f1415 */
[----:B------:R-:W-:-:S02]  /*117f0*/  SHF.R.S32.HI R3, RZ, 0x1f, R226 ;  /* 0x0000001fff037819 */ /* 0x000fc400000114e2 */
[----:B------:R-:W-:Y:S01]  /*11800*/  @!P0 LEA R24, P3, R226, R14, 0x2 ;  /* 0x0000000ee2188211 */ /* 0x000fe200078610ff */
[----:B------:R4:W-:Y:S01]  /*11810*/  @!P4 ST.E.64 desc[UR40][R12.64], R138 ;  /* 0x0000008a0c00c985 */ /* 0x0009e2000c101b28 */
[-C--:B------:R-:W-:Y:S02]  /*11820*/  @!P2 LEA.HI.X R7, R228, R20.reuse, R15, 0x2, P5 ;  /* 0x00000014e407a211 */ /* 0x080fe400028f140f */
[----:B------:R-:W-:-:S03]  /*11830*/  @!P0 LEA.HI.X R25, R226, R20, R3, 0x2, P3 ;  /* 0x00000014e2198211 */ /* 0x000fc600018f1403 */
[----:B------:R4:W-:Y:S04]  /*11840*/  @!P2 ST.E.64 desc[UR40][R6.64], R142 ;  /* 0x0000008e0600a985 */ /* 0x0009e8000c101b28 */
[----:B------:R4:W-:Y:S01]  /*11850*/  @!P0 ST.E.64 desc[UR40][R24.64], R146 ;  /* 0x0000009218008985 */ /* 0x0009e2000c101b28 */
[----:B------:R-:W-:-:S13]  /*11860*/  ISETP.GE.AND P0, PT, R225, UR4, PT ;  /* 0x00000004e1007c0c */ /* 0x000fda000bf06270 */
[----:B----4-:R-:W-:Y:S05]  /*11870*/  @P0 BRA `(.L_x_9764) ;  /* 0x0000000c00e80947 */ /* 0x010fea0003800000 */
[----:B------:R-:W-:Y:S02]  /*11880*/  SHF.R.S32.HI R3, RZ, 0x1f, R225 ;  /* 0x0000001fff037819 */ /* 0x000fe400000114e1 */
[----:B------:R-:W-:-:S04]  /*11890*/  LEA R14, P0, R225, R14, 0x2 ;  /* 0x0000000ee10e7211 */ /* 0x000fc800078010ff */
[----:B------:R-:W-:-:S05]  /*118a0*/  LEA.HI.X R15, R225, R20, R3, 0x2, P0 ;  /* 0x00000014e10f7211 */ /* 0x000fca00000f1403 */
[----:B------:R0:W-:Y:S01]  /*118b0*/  ST.E.64 desc[UR40][R14.64], R150 ;  /* 0x000000960e007985 */ /* 0x0001e2000c101b28 */
[----:B------:R-:W-:Y:S05]  /*118c0*/  BRA `(.L_x_9764) ;  /* 0x0000000c00d47947 */ /* 0x000fea0003800000 */
.L_x_9751:
        /* <DEDUP_REMOVED lines=17> */
[----:B------:R-:W0:Y:S01]  /*119e0*/  @!P2 LDC R212, c[0x0][0xad4] ;  /* 0x0002b500ffd4ab82 */ /* 0x000e220000000800 */
[----:B----4-:R-:W-:Y:S01]  /*119f0*/  VIADD R28, R0, 0xffffff80 ;  /* 0xffffff80001c7836 */ /* 0x010fe20000000000 */
[----:B0-----:R-:W-:-:S04]  /*11a00*/  ISETP.GT.AND P2, PT, R212, 0x1, PT ;  /* 0x00000001d400780c */ /* 0x001fc80003f44270 */
[----:B------:R-:W-:Y:S01]  /*11a10*/  ISETP.GT.AND P3, PT, R28, 0x7f, PT ;  /* 0x0000007f1c00780c */ /* 0x000fe20003f64270 */
[----:B---3--:R-:W-:-:S12]  /*11a20*/  @P1 BRA `(.L_x_9769) ;  /* 0x0000000000101947 */ /* 0x008fd80003800000 */
[----:B------:R-:W-:Y:S05]  /*11a30*/  @!P0 BRA `(.L_x_9769) ;  /* 0x00000000000c8947 */ /* 0x000fea0003800000 */
[----:B------:R-:W3:Y:S04]  /*11a40*/  LDG.E R7, desc[UR40][R4.64] ;  /* 0x0000002804077981 */ /* 0x000ee8000c1e1900 */
[----:B-----5:R-:W3:Y:S02]  /*11a50*/  LDG.E R20, desc[UR40][R4.64+0x4] ;  /* 0x0000042804147981 */ /* 0x020ee4000c1e1900 */
[----:B---3--:R-:W-:-:S07]  /*11a60*/  IMAD.IADD R20, R20, 0x1, -R7 ;  /* 0x0000000114147824 */ /* 0x008fce00078e0a07 */
.L_x_9769:
[----:B------:R-:W3:Y:S01]  /*11a70*/  LDL.LU R0, [R1+0x4c] ;  /* 0x00004c0001007983 */ /* 0x000ee20000300800 */
[----:B------:R-:W-:Y:S01]  /*11a80*/  BSSY B1, `(.L_x_9770) ;  /* 0x0000037000017945 */ /* 0x000fe20003800000 */
[----:B------:R-:W-:Y:S02]  /*11a90*/  SEL R213, R213, RZ, !P0 ;  /* 0x000000ffd5d57207 */ /* 0x000fe40004000000 */
[----:B-----5:R-:W-:Y:S02]  /*11aa0*/  SHF.R.S32.HI R26, RZ, 0x1f, R3 ;  /* 0x0000001fff1a7819 */ /* 0x020fe40000011403 */
[----:B---3--:R-:W-:Y:S01]  /*11ab0*/  SEL R27, R0, RZ, !P0 ;  /* 0x000000ff001b7207 */ /* 0x008fe20004000000 */
[----:B------:R-:W-:Y:S06]  /*11ac0*/  @P3 BRA `(.L_x_9771) ;  /* 0x0000000000c83947 */ /* 0x000fec0003800000 */
[----:B------:R-:W0:Y:S01]  /*11ad0*/  S2R R5, SR_TID.X ;  /* 0x0000000000057919 */ /* 0x000e220000002100 */
[----:B------:R-:W3:Y:S02]  /*11ae0*/  LDC R31, c[0x0][0xbe8] ;  /* 0x0002fa00ff1f7b82 */ /* 0x000ee40000000800 */
[----:B---3--:R-:W-:Y:S02]  /*11af0*/  IMAD R4, R20, R31, RZ ;  /* 0x0000001f14047224 */ /* 0x008fe400078e02ff */
        /* <DEDUP_REMOVED lines=9> */
[----:B------:R-:W-:Y:S02]  /*11b90*/  SEL R24, R24, 0x978, P0 ;  /* 0x0000097818187807 */ /* 0x000fe40000000000 */
[----:B------:R-:W-:-:S03]  /*11ba0*/  SEL R219, R219, RZ, P0 ;  /* 0x000000ffdbdb7207 */ /* 0x000fc60000000000 */
        /* <DEDUP_REMOVED lines=27> */
[----:B-1----:R-:W-:Y:S01]  /*11d60*/  IMAD R0, R7, R11, RZ ;  /* 0x0000000b07007224 */ /* 0x002fe200078e02ff */
[----:B------:R-:W-:-:S05]  /*11d70*/  SHF.R.S32.HI R13, RZ, 0x1f, R11 ;  /* 0x0000001fff0d7819 */ /* 0x000fca000001140b */
[C---:B------:R-:W-:Y:S02]  /*11d80*/  IMAD R13, R6.reuse, R13, R0 ;  /* 0x0000000d060d7224 */ /* 0x040fe400078e0200 */
[----:B------:R-:W-:-:S04]  /*11d90*/  IMAD.WIDE.U32 R6, R6, R11, R8 ;  /* 0x0000000b06067225 */ /* 0x000fc800078e0008 */
[----:B------:R-:W-:Y:S01]  /*11da0*/  IMAD.IADD R0, R7, 0x1, R13 ;  /* 0x0000000107007824 */ /* 0x000fe200078e020d */
[----:B0-----:R-:W-:Y:S01]  /*11db0*/  LEA R4, P0, R6, R4, 0x2 ;  /* 0x0000000406047211 */ /* 0x001fe200078010ff */
[----:B------:R-:W-:-:S03]  /*11dc0*/  IMAD.MOV.U32 R7, RZ, RZ, -0x800000 ;  /* 0xff800000ff077424 */ /* 0x000fc600078e00ff */
[----:B--2---:R-:W-:-:S05]  /*11dd0*/  LEA.HI.X R5, R6, R5, R0, 0x2, P0 ;  /* 0x0000000506057211 */ /* 0x004fca00000f1400 */
[----:B------:R0:W-:Y:S04]  /*11de0*/  STG.E desc[UR40][R4.64], R7 ;  /* 0x0000000704007986 */ /* 0x0001e8000c101928 */
.L_x_9771:
[----:B------:R-:W-:Y:S05]  /*11df0*/  BSYNC B1 ;  /* 0x0000000000017941 */ /* 0x000fea0003800000 */
.L_x_9770:
[----:B------:R-:W-:Y:S05]  /*11e00*/  @P2 BRA `(.L_x_9764) ;  /* 0x0000000800842947 */ /* 0x000fea0003800000 */
[----:B------:R-:W3:Y:S01]  /*11e10*/  LDC R21, c[0x0][0xbe8] ;  /* 0x0002fa00ff157b82 */ /* 0x000ee20000000800 */
[----:B0-----:R-:W-:Y:S01]  /*11e20*/  SHF.R.S32.HI R5, RZ, 0x1f, R28 ;  /* 0x0000001fff057819 */ /* 0x001fe2000001141c */
[----:B------:R-:W-:Y:S02]  /*11e30*/  ULDC.64 UR4, c[0x0][0xaa0] ;  /* 0x0002a80000047ab9 */ /* 0x000fe40000000a00 */
[----:B------:R-:W-:Y:S01]  /*11e40*/  IMAD R0, R26, UR4, RZ ;  /* 0x000000041a007c24 */ /* 0x000fe2000f8e02ff */
[----:B------:R-:W-:Y:S01]  /*11e50*/  LEA.HI R8, R5, R28, RZ, 0x3 ;  /* 0x0000001c05087211 */ /* 0x000fe200078f18ff */
[----:B------:R-:W-:-:S03]  /*11e60*/  IMAD.WIDE.U32 R4, R3, UR4, RZ ;  /* 0x0000000403047c25 */ /* 0x000fc6000f8e00ff */
[----:B------:R-:W-:Y:S01]  /*11e70*/  LOP3.LUT R9, R8, 0xfffffff8, RZ, 0xc0, !PT ;  /* 0xfffffff808097812 */ /* 0x000fe200078ec0ff */
[----:B------:R-:W-:Y:S01]  /*11e80*/  IMAD R7, R3, UR5, R0 ;  /* 0x0000000503077c24 */ /* 0x000fe2000f8e0200 */
[----:B------:R-:W-:Y:S01]  /*11e90*/  SHF.R.S32.HI R8, RZ, 0x3, R8 ;  /* 0x00000003ff087819 */ /* 0x000fe20000011408 */
[----:B------:R-:W-:Y:S02]  /*11ea0*/  ULDC.64 UR4, c[0x0][0xae8] ;  /* 0x0002ba0000047ab9 */ /* 0x000fe40000000a00 */
[----:B------:R-:W-:Y:S02]  /*11eb0*/  IMAD.IADD R3, R28, 0x1, -R9 ;  /* 0x000000011c037824 */ /* 0x000fe400078e0a09 */
[----:B------:R-:W-:Y:S02]  /*11ec0*/  IMAD.IADD R5, R5, 0x1, R7 ;  /* 0x0000000105057824 */ /* 0x000fe400078e0207 */
[----:B------:R-:W-:Y:S02]  /*11ed0*/  IMAD R3, R3, 0x20, R8 ;  /* 0x0000002003037824 */ /* 0x000fe400078e0208 */
[----:B------:R-:W-:Y:S01]  /*11ee0*/  IMAD.WIDE.U32 R4, R211, UR4, R4 ;  /* 0x00000004d3047c25 */ /* 0x000fe2000f8e0004 */
[----:B---3--:R-:W-:-:S03]  /*11ef0*/  ISETP.NE.AND P0, PT, R21, 0x1, PT ;  /* 0x000000011500780c */ /* 0x008fc60003f05270 */
[----:B------:R-:W-:Y:S02]  /*11f00*/  IMAD R9, R218, 0x80, R3 ;  /* 0x00000080da097824 */ /* 0x000fe400078e0203 */
[----:B------:R-:W-:Y:S01]  /*11f10*/  IMAD R5, R211, UR5, R5 ;  /* 0x00000005d3057c24 */ /* 0x000fe2000f8e0205 */
[----:B------:R-:W-:Y:S01]  /*11f20*/  ULDC.64 UR4, c[0x0][0xaf0] ;  /* 0x0002bc0000047ab9 */ /* 0x000fe20000000a00 */
[----:B------:R-:W-:Y:S02]  /*11f30*/  IMAD.MOV.U32 R3, RZ, RZ, R9 ;  /* 0x000000ffff037224 */ /* 0x000fe400078e0009 */
[----:B------:R-:W-:-:S04]  /*11f40*/  IMAD.WIDE.U32 R4, R213, UR4, R4 ;  /* 0x00000004d5047c25 */ /* 0x000fc8000f8e0004 */
[----:B------:R-:W0:Y:S08]  /*11f50*/  @P0 LDC R6, c[0x0][0xbec] ;  /* 0x0002fb00ff060b82 */ /* 0x000e300000000800 */
[----:B------:R-:W3:Y:S01]  /*11f60*/  @P0 LDC R11, c[0x0][0xbf0] ;  /* 0x0002fc00ff0b0b82 */ /* 0x000ee20000000800 */
[----:B0-----:R-:W-:-:S04]  /*11f70*/  @P0 IMAD.HI.U32 R0, R9, R6, RZ ;  /* 0x0000000609000227 */ /* 0x001fc800078e00ff */
[----:B------:R-:W-:Y:S01]  /*11f80*/  IMAD R6, R27, UR4, RZ ;  /* 0x000000041b067c24 */ /* 0x000fe2000f8e02ff */
[----:B---3--:R-:W-:-:S03]  /*11f90*/  @P0 SHF.R.U32.HI R3, RZ, R11, R0 ;  /* 0x0000000bff030219 */ /* 0x008fc60000011600 */
[----:B------:R-:W-:Y:S01]  /*11fa0*/  IMAD R7, R213, UR5, R6 ;  /* 0x00000005d5077c24 */ /* 0x000fe2000f8e0206 */
[----:B------:R-:W-:Y:S01]  /*11fb0*/  ULDC.64 UR4, c[0x0][0xae0] ;  /* 0x0002b80000047ab9 */ /* 0x000fe20000000a00 */
[--C-:B------:R-:W-:Y:S01]  /*11fc0*/  SHF.R.S32.HI R0, RZ, 0x1f, R3.reuse ;  /* 0x0000001fff007819 */ /* 0x100fe20000011403 */
[----:B------:R-:W-:Y:S02]  /*11fd0*/  IMAD.MOV R6, RZ, RZ, -R3 ;  /* 0x000000ffff067224 */ /* 0x000fe400078e0a03 */
[----:B------:R-:W-:Y:S02]  /*11fe0*/  IMAD.IADD R5, R5, 0x1, R7 ;  /* 0x0000000105057824 */ /* 0x000fe400078e0207 */
        /* <DEDUP_REMOVED lines=10> */
[----:B------:R-:W-:Y:S01]  /*12090*/  ULDC.64 UR4, c[0x0][0xa80] ;  /* 0x0002a00000047ab9 */ /* 0x000fe20000000a00 */
[----:B------:R-:W-:-:S03]  /*120a0*/  VIADD R9, R203, 0xc0 ;  /* 0x000000c0cb097836 */ /* 0x000fc60000000000 */
[----:B------:R-:W-:Y:S02]  /*120b0*/  IADD3 R5, R5, R3, RZ ;  /* 0x0000000305057210 */ /* 0x000fe40007ffe0ff */
[C---:B------:R-:W-:Y:S01]  /*120c0*/  LEA R3, P0, R4.reuse, UR4, 0x1 ;  /* 0x0000000404037c11 */ /* 0x040fe2000f8008ff */
[----:B------:R-:W-:Y:S01]  /*120d0*/  UMOV UR4, 0xffffffff ;  /* 0xffffffff00047882 */ /* 0x000fe20000000000 */
[----:B------:R-:W-:Y:S02]  /*120e0*/  SHF.R.S32.HI R6, RZ, 0x1f, R9 ;  /* 0x0000001fff067819 */ /* 0x000fe40000011409 */
[----:B------:R-:W-:Y:S01]  /*120f0*/  LEA.HI.X R4, R4, UR5, R5, 0x1, P0 ;  /* 0x0000000504047c11 */ /* 0x000fe200080f0c05 */
[----:B------:R-:W-:Y:S08]  /*12100*/  BRA.DIV UR4, `(.L_x_9772) ;  /* 0x0000009204487947 */ /* 0x000ff0000b800000 */
[----:B------:R0:W3:Y:S04]  /*12110*/  SHFL.IDX PT, R0, R4, RZ, 0x181f ;  /* 0x00181fff04007589 */ /* 0x0000e800000e0000 */
[----:B------:R0:W4:Y:S02]  /*12120*/  SHFL.IDX PT, R14, R3, RZ, 0x181f ;  /* 0x00181fff030e7589 */ /* 0x00012400000e0000 */
.L_x_9988:
[----:B------:R-:W-:Y:S01]  /*12130*/  IMAD R20, R20, R21, RZ ;  /* 0x0000001514147224 */ /* 0x000fe200078e02ff */
[----:B------:R-:W-:Y:S01]  /*12140*/  BSSY B1, `(.L_x_9773) ;  /* 0x0000018000017945 */ /* 0x000fe20003800000 */
[----:B------:R-:W-:-:S05]  /*12150*/  IMAD R7, R218, 0x80, R8 ;  /* 0x00000080da077824 */ /* 0x000fca00078e0208 */
        /* <DEDUP_REMOVED lines=8> */
[----:B------:R-:W-:-:S05]  /*121e0*/  SHF.R.S32.HI R15, RZ, 0x1f, R210 ;  /* 0x0000001fff0f7819 */ /* 0x000fca00000114d2 */
[CC--:B----4-:R-:W-:Y:S02]  /*121f0*/  @!P3 LEA R10, P5, R203.reuse, R14.reuse, 0x1 ;  /* 0x0000000ecb0ab211 */ /* 0x0d0fe400078a08ff */
[C---:B------:R-:W-:Y:S02]  /*12200*/  @!P2 LEA R12, P4, R210.reuse, R14, 0x1 ;  /* 0x0000000ed20ca211 */ /* 0x040fe400078808ff */
[----:B---3--:R-:W-:Y:S02]  /*12210*/  @!P3 LEA.HI.X R11, R203, R0, R5, 0x1, P5 ;  /* 0x00000000cb0bb211 */ /* 0x008fe400028f0c05 */
[----:B------:R-:W-:Y:S02]  /*12220*/  SHF.R.S32.HI R5, RZ, 0x1f, R209 ;  /* 0x0000001fff057819 */ /* 0x000fe400000114d1 */
[----:B------:R-:W-:Y:S01]  /*12230*/  @!P1 LEA R24, P5, R209, R14, 0x1 ;  /* 0x0000000ed1189211 */ /* 0x000fe200078a08ff */
[----:B------:R3:W-:Y:S01]  /*12240*/  @!P3 ST.E.128 desc[UR40][R10.64], RZ ;  /* 0x000000ff0a00b985 */ /* 0x0007e2000c101d28 */
[----:B------:R-:W-:-:S02]  /*12250*/  @!P2 LEA.HI.X R13, R210, R0, R15, 0x1, P4 ;  /* 0x00000000d20da211 */ /* 0x000fc400020f0c0f */
[----:B------:R-:W-:Y:S02]  /*12260*/  @!P0 LEA R14, P4, R9, R14, 0x1 ;  /* 0x0000000e090e8211 */ /* 0x000fe400078808ff */
[-C--:B------:R-:W-:Y:S01]  /*12270*/  @!P1 LEA.HI.X R25, R209, R0.reuse, R5, 0x1, P5 ;  /* 0x00000000d1199211 */ /* 0x080fe200028f0c05 */
[----:B------:R3:W-:Y:S01]  /*12280*/  @!P2 ST.E.128 desc[UR40][R12.64], RZ ;  /* 0x000000ff0c00a985 */ /* 0x0007e2000c101d28 */
[----:B------:R-:W-:-:S03]  /*12290*/  @!P0 LEA.HI.X R15, R9, R0, R6, 0x1, P4 ;  /* 0x00000000090f8211 */ /* 0x000fc600020f0c06 */
[----:B------:R3:W-:Y:S04]  /*122a0*/  @!P1 ST.E.128 desc[UR40][R24.64], RZ ;  /* 0x000000ff18009985 */ /* 0x0007e8000c101d28 */
[----:B------:R3:W-:Y:S02]  /*122b0*/  @!P0 ST.E.128 desc[UR40][R14.64], RZ ;  /* 0x000000ff0e008985 */ /* 0x0007e4000c101d28 */
.L_x_9774:
[----:B------:R-:W-:Y:S05]  /*122c0*/  BSYNC B1 ;  /* 0x0000000000017941 */ /* 0x000fea0003800000 */
.L_x_9773:
[----:B------:R-:W-:-:S03]  /*122d0*/  UMOV UR4, 0xffffffff ;  /* 0xffffffff00047882 */ /* 0x000fc60000000000 */
[----:B------:R-:W-:Y:S05]  /*122e0*/  BRA.DIV UR4, `(.L_x_9775) ;  /* 0x0000009204047947 */ /* 0x000fea000b800000 */
[----:B---3--:R3:W0:Y:S04]  /*122f0*/  SHFL.IDX PT, R0, R4, 0x1, 0x181f ;  /* 0x00381f0004007f89 */ /* 0x00862800000e0000 */
[----:B----4-:R3:W4:Y:S02]  /*12300*/  SHFL.IDX PT, R14, R3, 0x1, 0x181f ;  /* 0x00381f00030e7f89 */ /* 0x01072400000e0000 */
.L_x_9992:
        /* <DEDUP_REMOVED lines=13> */
[----:B0-----:R-:W-:Y:S02]  /*123e0*/  @!P3 LEA.HI.X R11, R203, R0, R8, 0x1, P5 ;  /* 0x00000000cb0bb211 */ /* 0x001fe400028f0c08 */
        /* <DEDUP_REMOVED lines=10> */
.L_x_9777:
[----:B------:R-:W-:Y:S05]  /*12490*/  BSYNC B1 ;  /* 0x0000000000017941 */ /* 0x000fea0003800000 */
.L_x_9776:
[----:B------:R-:W-:-:S03]  /*124a0*/  UMOV UR4, 0xffffffff ;  /* 0xffffffff00047882 */ /* 0x000fc60000000000 */
[----:B------:R-:W-:Y:S05]  /*124b0*/  BRA.DIV UR4, `(.L_x_9778) ;  /* 0x0000008e04d87947 */ /* 0x000fea000b800000 */
[----:B0-----:R0:W0:Y:S04]  /*124c0*/  SHFL.IDX PT, R0, R4, 0x2, 0x181f ;  /* 0x00581f0004007f89 */ /* 0x00102800000e0000 */
[----:B----4-:R4:W0:Y:S02]  /*124d0*/  SHFL.IDX PT, R14, R3, 0x2, 0x181f ;  /* 0x00581f00030e7f89 */ /* 0x01082400000e0000 */
.L_x_9996:
        /* <DEDUP_REMOVED lines=11> */
[CC--:B0-----:R-:W-:Y:S02]  /*12590*/  @!P3 LEA R10, P5, R203.reuse, R14.reuse, 0x1 ;  /* 0x0000000ecb0ab211 */ /* 0x0c1fe400078a08ff */
[C---:B------:R-:W-:Y:S02]  /*125a0*/  @!P2 LEA R12, P4, R210.reuse, R14, 0x1 ;  /* 0x0000000ed20ca211 */ /* 0x040fe400078808ff */
[----:B------:R-:W-:Y:S02]  /*125b0*/  @!P3 LEA.HI.X R11, R203, R0, R8, 0x1, P5 ;  /* 0x00000000cb0bb211 */ /* 0x000fe400028f0c08 */
        /* <DEDUP_REMOVED lines=10> */
.L_x_9780:
[----:B------:R-:W-:Y:S05]  /*12660*/  BSYNC B1 ;  /* 0x0000000000017941 */ /* 0x000fea0003800000 */
.L_x_9779:
[----:B------:R-:W-:-:S03]  /*12670*/  UMOV UR4, 0xffffffff ;  /* 0xffffffff00047882 */ /* 0x000fc60000000000 */
[----:B------:R-:W-:Y:S05]  /*12680*/  BRA.DIV UR4, `(.L_x_9781) ;  /* 0x0000008e04ac7947 */ /* 0x000fea000b800000 */
[----:B0-----:R0:W0:Y:S04]  /*12690*/  SHFL.IDX PT, R0, R4, 0x3, 0x181f ;  /* 0x00781f0004007f89 */ /* 0x00102800000e0000 */
[----:B------:R0:W0:Y:S02]  /*126a0*/  SHFL.IDX PT, R14, R3, 0x3, 0x181f ;  /* 0x00781f00030e7f89 */ /* 0x00002400000e0000 */
.L_x_10000:
[----:B0--34-:R-:W-:-:S05]  /*126b0*/  VIADD R3, R7, 0x60 ;  /* 0x0000006007037836 */ /* 0x019fca0000000000 */
        /* <DEDUP_REMOVED lines=9> */
[CC--:B------:R-:W-:Y:S02]  /*12750*/  @!P3 LEA R4, P5, R203.reuse, R14.reuse, 0x1 ;  /* 0x0000000ecb04b211 */ /* 0x0c0fe400078a08ff */
        /* <DEDUP_REMOVED lines=12> */
.L_x_9764:
[----:B------:R-:W-:Y:S05]  /*12820*/  BSYNC B0 ;  /* 0x0000000000007941 */ /* 0x000fea0003800000 */
.L_x_9750:
[----:B------:R-:W-:Y:S02]  /*12830*/  ULDC UR4, c[0x0][0xc3c] ;  /* 0x00030f0000047ab9 */ /* 0x000fe40000000800 */
[----:B--2---:R-:W-:-:S13]  /*12840*/  ISETP.GE.AND P0, PT, R155, UR4, PT ;  /* 0x000000049b007c0c */ /* 0x004fda000bf06270 */
[----:B------:R-:W-:Y:S05]  /*12850*/  @!P0 BRA `(.L_x_9782) ;  /* 0xfffffee800d48947 */ /* 0x000fea000383ffff */
[----:B------:R-:W-:Y:S05]  /*12860*/  BRA `(.L_x_9636) ;  /* 0x0000007c00107947 */ /* 0x000fea0003800000 */
.L_x_9634:
        /* <DEDUP_REMOVED lines=20> */
.L_x_9783:
        /* <DEDUP_REMOVED lines=43> */
.L_x_9787:
        /* <DEDUP_REMOVED lines=35> */
[----:B------:R-:W-:-:S04]  /*12e90*/  IADD3 R8, R11, R8, RZ ;  /* 0x000000080b087210 */ /* 0x000fc80007ffe0ff */
[----:B------:R-:W-:-:S13]  /*12ea0*/  ISETP.GT.AND P6, PT, R8, UR6, PT ;  /* 0x0000000608007c0c */ /* 0x000fda000bfc4270 */
[----:B------:R-:W-:Y:S05]  /*12eb0*/  @!P6 BRA `(.L_x_9787) ;  /* 0xfffffffc0068e947 */ /* 0x000fea000383ffff */
.L_x_9785:
        /* <DEDUP_REMOVED lines=20> */
.L_x_9788:
        /* <DEDUP_REMOVED lines=48> */
[----:B------:R-:W-:Y:S01]  /*13300*/  IMAD R3, R11, 0x10000, R2 ;  /* 0x000100000b037824 */ /* 0x000fe200078e0202 */
[----:B------:R-:W-:Y:S02]  /*13310*/  IADD3 R2, R4, UR4, RZ ;  /* 0x0000000404027c10 */ /* 0x000fe4000fffe0ff */
[----:B------:R1:W-:Y:S04]  /*13320*/  STL [R1+0x4], R5 ;  /* 0x0000040501007387 */ /* 0x0003e80000100800 */
[----:B------:R1:W-:Y:S04]  /*13330*/  STL [R1+0xc], R2 ;  /* 0x00000c0201007387 */ /* 0x0003e80000100800 */
[----:B------:R1:W-:Y:S01]  /*13340*/  STL [R1+0x8], R3 ;  /* 0x0000080301007387 */ /* 0x0003e20000100800 */
[----:B------:R-:W-:Y:S05]  /*13350*/  BRA `(.L_x_9789) ;  /* 0x0000000000107947 */ /* 0x000fea0003800000 */
.L_x_9786:
[----:B------:R-:W-:Y:S01]  /*13360*/  IMAD.U32 R2, RZ, RZ, UR6 ;  /* 0x00000006ff027e24 */ /* 0x000fe2000f8e00ff */
[----:B------:R0:W-:Y:S04]  /*13370*/  STL [R1+0x4], RZ ;  /* 0x000004ff01007387 */ /* 0x0001e80000100800 */
[----:B------:R0:W-:Y:S04]  /*13380*/  STL [R1+0x8], RZ ;  /* 0x000008ff01007387 */ /* 0x0001e80000100800 */
[----:B------:R0:W-:Y:S02]  /*13390*/  STL [R1], R2 ;  /* 0x0000000201007387 */ /* 0x0001e40000100800 */
.L_x_9789:
        /* <DEDUP_REMOVED lines=10> */
.L_x_9784:
[----:B-1----:R-:W3:Y:S01]  /*13440*/  LDL R0, [R1+0xc] ;  /* 0x00000c0001007983 */ /* 0x002ee20000100800 */
[----:B------:R-:W-:Y:S01]  /*13450*/  ULDC UR4, c[0x0][0xc3c] ;  /* 0x00030f0000047ab9 */ /* 0x000fe20000000800 */
[----:B------:R-:W-:Y:S01]  /*13460*/  IMAD.MOV.U32 R19, RZ, RZ, RZ ;  /* 0x000000ffff137224 */ /* 0x000fe200078e00ff */
[----:B---3--:R-:W-:Y:S01]  /*13470*/  ISETP.GE.AND P0, PT, R0, UR4, PT ;  /* 0x0000000400007c0c */ /* 0x008fe2000bf06270 */
[----:B------:R-:W-:-:S05]  /*13480*/  IMAD.MOV.U32 R0, RZ, RZ, 0x1 ;  /* 0x00000001ff007424 */ /* 0x000fca00078e00ff */
[----:B------:R1:W-:Y:S04]  /*13490*/  STL [R1+0x14], R0 ;  /* 0x0000140001007387 */ /* 0x0003e80000100800 */
[----:B------:R1:W-:Y:S03]  /*134a0*/  STL [R1+0x54], RZ ;  /* 0x000054ff01007387 */ /* 0x0003e60000100800 */
[----:B------:R-:W-:Y:S05]  /*134b0*/  @P0 BRA `(.L_x_9790) ;  /* 0x0000006c001c0947 */ /* 0x000fea0003800000 */
[----:B------:R-:W3:Y:S01]  /*134c0*/  S2UR UR5, SR_CgaCtaId ;  /* 0x00000000000579c3 */ /* 0x000ee20000008800 */
[C---:B-1----:R-:W-:Y:S01]  /*134d0*/  IMAD.SHL.U32 R0, R6.reuse, 0x8, RZ ;  /* 0x0000000806007824 */ /* 0x042fe200078e00ff */
[----:B------:R-:W-:Y:S01]  /*134e0*/  LOP3.LUT R4, R6, 0x7f, RZ, 0xc0, !PT ;  /* 0x0000007f06047812 */ /* 0x000fe200078ec0ff */
[----:B------:R-:W-:Y:S01]  /*134f0*/  UMOV UR4, 0x400 ;  /* 0x0000040000047882 */ /* 0x000fe20000000000 */
[----:B------:R-:W-:Y:S01]  /*13500*/  BSSY B8, `(.L_x_9790) ;  /* 0x00006c2000087945 */ /* 0x000fe20003800000 */
[----:B------:R-:W-:Y:S01]  /*13510*/  IMAD.MOV.U32 R19, RZ, RZ, RZ ;  /* 0x000000ffff137224 */ /* 0x000fe200078e00ff */
[----:B------:R-:W-:Y:S01]  /*13520*/  LOP3.LUT R3, R0, 0x1f8, RZ, 0xc0, !PT ;  /* 0x000001f800037812 */ /* 0x000fe200078ec0ff */
[----:B0-----:R-:W-:Y:S01]  /*13530*/  IMAD.SHL.U32 R2, R4, 0x8, RZ ;  /* 0x0000000804027824 */ /* 0x001fe200078e00ff */
        /* <DEDUP_REMOVED lines=16> */
.L_x_9932:
[----:B0--3--:R-:W3:Y:S01]  /*13640*/  LDL R0, [R1+0xc] ;  /* 0x00000c0001007983 */ /* 0x009ee20000100800 */
[----:B-1----:R-:W3:Y:S01]  /*13650*/  LDC.64 R2, c[0x0][0xc88] ;  /* 0x00032200ff027b82 */ /* 0x002ee20000000a00 */
[----:B------:R-:W-:Y:S05]  /*13660*/  YIELD ;  /* 0x0000000000007946 */ /* 0x000fea0003800000 */
[----:B------:R-:W-:Y:S01]  /*13670*/  ULDC.64 UR4, c[0x0][0xa28] ;  /* 0x00028a0000047ab9 */ /* 0x000fe20000000a00 */
[----:B--2---:R-:W-:Y:S02]  /*13680*/  CS2R R8, SRZ ;  /* 0x0000000000087805 */ /* 0x004fe4000001ff00 */
[----:B------:R-:W-:Y:S01]  /*13690*/  ISETP.NE.U32.AND P0, PT, RZ, UR4, PT ;  /* 0x00000004ff007c0c */ /* 0x000fe2000bf05070 */
[----:B------:R-:W-:Y:S01]  /*136a0*/  ULDC.64 UR10, c[0x0][0xa18] ;  /* 0x00028600000a7ab9 */ /* 0x000fe20000000a00 */
[----:B------:R-:W-:Y:S01]  /*136b0*/  ULDC.64 UR8, c[0x0][0xa10] ;  /* 0x0002840000087ab9 */ /* 0x000fe20000000a00 */
[----:B------:R-:W-:Y:S01]  /*136c0*/  ULDC.64 UR6, c[0x0][0xa08] ;  /* 0x0002820000067ab9 */ /* 0x000fe20000000a00 */
[----:B---3--:R-:W-:-:S05]  /*136d0*/  IMAD.WIDE R2, R0, 0x4, R2 ;  /* 0x0000000400027825 */ /* 0x008fca00078e0202 */
        /* <DEDUP_REMOVED lines=54> */
.L_x_9791:
        /* <DEDUP_REMOVED lines=17> */
.L_x_9792:
[----:B------:R-:W-:Y:S05]  /*13b50*/  @!P0 BRA `(.L_x_9793) ;  /* 0x00000000000c8947 */ /* 0x000fea0003800000 */
[----:B------:R-:W2:Y:S04]  /*13b60*/  LDG.E R9, desc[UR40][R6.64] ;  /* 0x0000002806097981 */ /* 0x000ea8000c1e1900 */
[----:B------:R-:W2:Y:S02]  /*13b70*/  LDG.E R6, desc[UR40][R6.64+0x4] ;  /* 0x0000042806067981 */ /* 0x000ea4000c1e1900 */
[----:B--2---:R-:W-:-:S07]  /*13b80*/  IMAD.IADD R9, R6, 0x1, -R9 ;  /* 0x0000000106097824 */ /* 0x004fce00078e0a09 */
.L_x_9793:
[----:B01----:R-:W2:Y:S01]  /*13b90*/  @P2 LDG.E R2, desc[UR40][R4.64] ;  /* 0x0000002804022981 */ /* 0x003ea2000c1e1900 */
[----:B-----5:R-:W-:-:S03]  /*13ba0*/  IMAD.IADD R6, R9, 0x1, -R8 ;  /* 0x0000000109067824 */ /* 0x020fc600078e0a08 */
[----:B------:R-:W2:Y:S01]  /*13bb0*/  @P2 LDG.E R4, desc[UR40][R4.64+0x4] ;  /* 0x0000042804042981 */ /* 0x000ea2000c1e1900 */
[----:B------:R-:W-:Y:S01]  /*13bc0*/  LOP3.LUT R14, R10, 0xff, RZ, 0xc0, !PT ;  /* 0x000000ff0a0e7812 */ /* 0x000fe200078ec0ff */
[----:B------:R-:W-:Y:S01]  /*13bd0*/  BSSY B0, `(.L_x_9794) ;  /* 0x000002a000007945 */ /* 0x000fe20003800000 */
[----:B------:R-:W-:Y:S01]  /*13be0*/  SHF.R.U32.HI R10, RZ, 0x10, R10 ;  /* 0x00000010ff0a7819 */ /* 0x000fe2000001160a */
[----:B--2---:R-:W-:-:S04]  /*13bf0*/  @P2 IMAD.IADD R11, R4, 0x1, -R2 ;  /* 0x00000001040b2824 */ /* 0x004fc800078e0a02 */
[----:B------:R-:W-:-:S04]  /*13c00*/  IMAD.IADD R3, R6, 0x1, R11 ;  /* 0x0000000106037824 */ /* 0x000fc800078e020b */
[----:B------:R-:W-:-:S04]  /*13c10*/  VIADD R2, R3, 0x5f ;  /* 0x0000005f03027836 */ /* 0x000fc80000000000 */
[----:B------:R-:W-:Y:S01]  /*13c20*/  IMAD.HI R2, R2, 0x2aaaaaab, RZ ;  /* 0x2aaaaaab02027827 */ /* 0x000fe200078e02ff */
[----:B------:R-:W-:-:S04]  /*13c30*/  ISETP.GE.AND P1, PT, R3, 0x1, PT ;  /* 0x000000010300780c */ /* 0x000fc80003f26270 */
[----:B------:R-:W-:-:S04]  /*13c40*/  SHF.R.U32.HI R3, RZ, 0x1f, R2 ;  /* 0x0000001fff037819 */ /* 0x000fc80000011602 */
[----:B------:R-:W-:-:S05]  /*13c50*/  LEA.HI.SX32 R12, R2, R3, 0x1c ;  /* 0x00000003020c7211 */ /* 0x000fca00078fe2ff */
[----:B------:R0:W-:Y:S04]  /*13c60*/  STL [R1+0x38], R12 ;  /* 0x0000380c01007387 */ /* 0x0001e80000100800 */
[----:B------:R0:W-:Y:S01]  /*13c70*/  STL [R1+0x5c], R14 ;  /* 0x00005c0e01007387 */ /* 0x0001e20000100800 */
[----:B------:R-:W-:Y:S01]  /*13c80*/  MOV R4, RZ ;  /* 0x000000ff00047202 */ /* 0x000fe20000000f00 */
        /* <DEDUP_REMOVED lines=30> */
.L_x_9795:
[----:B------:R-:W-:Y:S05]  /*13e70*/  BSYNC B0 ;  /* 0x0000000000007941 */ /* 0x000fea0003800000 */
.L_x_9794:
[-C--:B------:R-:W-:Y:S01]  /*13e80*/  IMAD R2, R14, R4.reuse, RZ ;  /* 0x000000040e027224 */ /* 0x080fe200078e02ff */
[----:B------:R-:W-:Y:S04]  /*13e90*/  BSSY B0, `(.L_x_9796) ;  /* 0x0000141000007945 */ /* 0x000fe80003800000 */
[C---:B------:R-:W-:Y:S01]  /*13ea0*/  VIADDMNMX R4, R2.reuse, R4, R12, PT ;  /* 0x0000000402047246 */ /* 0x040fe2000380010c */
[----:B------:R-:W-:-:S04]  /*13eb0*/  IMAD R2, R2, 0x60, -R6 ;  /* 0x0000006002027824 */ /* 0x000fc800078e0a06 */
[----:B------:R-:W-:Y:S01]  /*13ec0*/  IMAD R6, R4, 0x60, -R6 ;  /* 0x0000006004067824 */ /* 0x000fe200078e0a06 */
[----:B------:R-:W-:-:S04]  /*13ed0*/  VIMNMX R2, RZ, R2, !PT ;  /* 0x00000002ff027248 */ /* 0x000fc80007fe0100 */
[----:B------:R-:W-:-:S04]  /*13ee0*/  VIMNMX R11, R6, R11, PT ;  /* 0x0000000b060b7248 */ /* 0x000fc80003fe0100 */
[----:B------:R-:W-:Y:S01]  /*13ef0*/  ISETP.GT.AND P0, PT, R11, R2, PT ;  /* 0x000000020b00720c */ /* 0x000fe20003f04270 */
[----:B------:R-:W-:-:S05]  /*13f00*/  IMAD.WIDE.U32 R2, R2, -0x55555555, RZ ;  /* 0xaaaaaaab02027825 */ /* 0x000fca00078e00ff */
[----:B------:R-:W-:-:S05]  /*13f10*/  SHF.R.U32.HI R3, RZ, 0x6, R3 ;  /* 0x00000006ff037819 */ /* 0x000fca0000011603 */
[----:B------:R-:W-:Y:S02]  /*13f20*/  IMAD.MOV.U32 R8, RZ, RZ, R3 ;  /* 0x000000ffff087224 */ /* 0x000fe400078e0003 */
[----:B------:R-:W-:-:S04]  /*13f30*/  @P0 VIADD R11, R11, 0x5f ;  /* 0x0000005f0b0b0836 */ /* 0x000fc80000000000 */
[----:B------:R-:W-:-:S05]  /*13f40*/  @P0 IMAD.HI R2, R11, 0x2aaaaaab, RZ ;  /* 0x2aaaaaab0b020827 */ /* 0x000fca00078e02ff */
[----:B------:R-:W-:-:S04]  /*13f50*/  @P0 SHF.R.U32.HI R4, RZ, 0x1f, R2 ;  /* 0x0000001fff040819 */ /* 0x000fc80000011602 */
[----:B------:R-:W-:Y:S02]  /*13f60*/  @P0 LEA.HI.SX32 R8, R2, R4, 0x1c ;  /* 0x0000000402080211 */ /* 0x000fe400078fe2ff */
        /* <DEDUP_REMOVED lines=10> */
.L_x_10003:
[----:B-1----:R-:W-:Y:S02]  /*14010*/  ISETP.NE.AND P0, PT, R14, RZ, PT ;  /* 0x000000ff0e00720c */ /* 0x002fe40003f05270 */
[----:B------:R-:W-:-:S11]  /*14020*/  PLOP3.LUT P6, PT, PT, PT, PT, 0x8, 0x0 ;  /* 0x000000000000781c */ /* 0x000fd60003fce170 */
[----:B------:R-:W-:Y:S05]  /*14030*/  @P0 BRA `(.L_x_9799) ;  /* 0x00000000000c0947 */ /* 0x000fea0003800000 */
[----:B------:R-:W-:-:S03]  /*14040*/  UMOV UR4, 0xffffffff ;  /* 0xffffffff00047882 */ /* 0x000fc60000000000 */
[----:B------:R-:W-:Y:S05]  /*14050*/  BRA.DIV UR4, `(.L_x_9800) ;  /* 0x0000007604b47947 */ /* 0x000fea000b800000 */
[----:B------:R-:W-:-:S13]  /*14060*/  ELECT P6, URZ, PT ;  /* 0x00000000003f782f */ /* 0x000fda00038c0000 */
.L_x_9799:
        /* <DEDUP_REMOVED lines=9> */
.L_x_10006:
[----:B------:R-:W-:Y:S05]  /*14100*/  BSYNC B1 ;  /* 0x0000000000017941 */ /* 0x000fea0003800000 */
.L_x_9801:
[----:B------:R-:W-:Y:S04]  /*14110*/  BSSY B1, `(.L_x_9803) ;  /* 0x000007f000017945 */ /* 0x000fe80003800000 */
        /* <DEDUP_REMOVED lines=11> */
.L_x_10007:
[----:B------:R-:W-:Y:S05]  /*141d0*/  BSYNC B2 ;  /* 0x0000000000027941 */ /* 0x000fea0003800000 */
.L_x_9805:
        /* <DEDUP_REMOVED lines=9> */
.L_x_9808:
[----:B------:R-:W-:Y:S05]  /*14270*/  BSYNC B2 ;  /* 0x0000000000027941 */ /* 0x000fea0003800000 */
.L_x_9807:
[----:B------:R-:W2:Y:S01]  /*14280*/  LDL R6, [R1+0x10] ;  /* 0x0000100001067983 */ /* 0x000ea20000100800 */
        /* <DEDUP_REMOVED lines=12> */
.L_x_9809:
        /* <DEDUP_REMOVED lines=13> */
.L_x_10008:
[----:B------:R-:W-:Y:S05]  /*14420*/  BSYNC B2 ;  /* 0x0000000000027941 */ /* 0x000fea0003800000 */
.L_x_9810:
        /* <DEDUP_REMOVED lines=11> */
.L_x_9813:
[----:B------:R-:W-:Y:S05]  /*144e0*/  BSYNC B2 ;  /* 0x0000000000027941 */ /* 0x000fea0003800000 */
.L_x_9812:
        /* <DEDUP_REMOVED lines=8> */
[----:B--2---:R-:W-:-:S05]  /*14570*/  IMAD R7, R6, 0xc000, R18 ;  /* 0x0000c00006077824 */ /* 0x004fca00078e0212 */
[----:B------:R-:W-:-:S07]  /*14580*/  IADD3 R6, R7, 0x400, RZ ;  /* 0x0000040007067810 */ /* 0x000fce0007ffe0ff */
.L_x_9814:
        /* <DEDUP_REMOVED lines=15> */
.L_x_9815:
        /* <DEDUP_REMOVED lines=15> */
.L_x_9816:
        /* <DEDUP_REMOVED lines=15> */
.L_x_9817:
        /* <DEDUP_REMOVED lines=10> */
.L_x_9804:
[----:B------:R-:W-:Y:S05]  /*14900*/  BSYNC B1 ;  /* 0x0000000000017941 */ /* 0x000fea0003800000 */
.L_x_9803:
        /* <DEDUP_REMOVED lines=13> */
.L_x_9833:
        /* <DEDUP_REMOVED lines=13> */
.L_x_10009:
[----:B------:R-:W-:Y:S05]  /*14ab0*/  BSYNC B2 ;  /* 0x0000000000027941 */ /* 0x000fea0003800000 */
.L_x_9820:
        /* <DEDUP_REMOVED lines=9> */
.L_x_9823:
[----:B------:R-:W-:Y:S05]  /*14b50*/  BSYNC B2 ;  /* 0x0000000000027941 */ /* 0x000fea0003800000 */
.L_x_9822:
        /* <DEDUP_REMOVED lines=12> */
.L_x_9824:
        /* <DEDUP_REMOVED lines=13> */
.L_x_10010:
[----:B------:R-:W-:Y:S05]  /*14cf0*/  BSYNC B2 ;  /* 0x0000000000027941 */ /* 0x000fea0003800000 */
.L_x_9825:
        /* <DEDUP_REMOVED lines=11> */
.L_x_9828:
[----:B------:R-:W-:Y:S05]  /*14db0*/  BSYNC B2 ;  /* 0x0000000000027941 */ /* 0x000fea0003800000 */
.L_x_9827:
        /* <DEDUP_REMOVED lines=10> */
.L_x_9829:
        /* <DEDUP_REMOVED lines=15> */
.L_x_9830:
        /* <DEDUP_REMOVED lines=15> */
.L_x_9831:
        /* <DEDUP_REMOVED lines=15> */
.L_x_9832:
        /* <DEDUP_REMOVED lines=10> */
.L_x_9819:
[----:B------:R-:W-:Y:S05]  /*151d0*/  BSYNC B1 ;  /* 0x0000000000017941 */ /* 0x000fea0003800000 */
.L_x_9818:
        /* <DEDUP_REMOVED lines=12> */
.L_x_9797:
[----:B------:R-:W-:Y:S05]  /*152a0*/  BSYNC B0 ;  /* 0x0000000000007941 */ /* 0x000fea0003800000 */
.L_x_9796:
        /* <DEDUP_REMOVED lines=35> */
.L_x_9835:
[----:B------:R-:W-:Y:S05]  /*154e0*/  BSYNC B0 ;  /* 0x0000000000007941 */ /* 0x000fea0003800000 */
.L_x_9834:
        /* <DEDUP_REMOVED lines=27> */
.L_x_9837:
        /* <DEDUP_REMOVED lines=20> */
.L_x_9840:
[----:B------:R-:W-:Y:S05]  /*157e0*/  BSYNC B6 ;  /* 0x0000000000067941 */ /* 0x000fea0003800000 */
.L_x_9839:
        /* <DEDUP_REMOVED lines=9> */
[----:B------:R-:W-:Y:S01]  /*15880*/  IMAD.U32 R4, RZ, RZ, UR6 ;  /* 0x00000006ff047e24 */ /* 0x000fe2000f8e00ff */
[----:B0-----:R-:W-:Y:S01]  /*15890*/  MOV R12, 0x1 ;  /* 0x00000001000c7802 */ /* 0x001fe20000000f00 */
[----:B------:R-:W-:Y:S02]  /*158a0*/  IMAD.U32 R5, RZ, RZ, UR7 ;  /* 0x00000007ff057e24 */ /* 0x000fe4000f8e00ff */
[----:B------:R-:W-:Y:S02]  /*158b0*/  IMAD.U32 R6, RZ, RZ, UR8 ;  /* 0x00000008ff067e24 */ /* 0x000fe4000f8e00ff */
[----:B------:R-:W-:-:S02]  /*158c0*/  IMAD.U32 R7, RZ, RZ, UR9 ;  /* 0x00000009ff077e24 */ /* 0x000fc4000f8e00ff */
[----:B------:R-:W-:Y:S02]  /*158d0*/  IMAD.U32 R10, RZ, RZ, UR4 ;  /* 0x00000004ff0a7e24 */ /* 0x000fe4000f8e00ff */
[----:B------:R-:W-:Y:S02]  /*158e0*/  IMAD.U32 R11, RZ, RZ, UR5 ;  /* 0x00000005ff0b7e24 */ /* 0x000fe4000f8e00ff */
[----:B------:R-:W-:Y:S02]  /*158f0*/  IMAD.MOV.U32 R8, RZ, RZ, 0x70 ;  /* 0x00000070ff087424 */ /* 0x000fe400078e00ff */
[----:B-1----:R-:W-:-:S07]  /*15900*/  IMAD.MOV.U32 R13, RZ, RZ, RZ ;  /* 0x000000ffff0d7224 */ /* 0x002fce00078e00ff */
[----:B------:R-:W-:-:S07]  /*15910*/  LEPC R20, `(.L_x_9843) ;  /* 0x000000001014794e */ /* 0x000fce0000000000 */
[----:B--2---:R-:W-:Y:S05]  /*15920*/  CALL.ABS.NOINC R2 ;  /* 0x0000000002007343 */ /* 0x004fea0003c00000 */
.L_x_9843:
        /* <DEDUP_REMOVED lines=16> */
.L_x_9842:
[----:B------:R-:W-:Y:S05]  /*15a30*/  BSYNC B6 ;  /* 0x0000000000067941 */ /* 0x000fea0003800000 */
.L_x_9841:
        /* <DEDUP_REMOVED lines=24> */
.L_x_10013:
        /* <DEDUP_REMOVED lines=11> */
.L_x_10016:
        /* <DEDUP_REMOVED lines=24> */
.L_x_9847:
[----:B-1----:R-:W2:Y:S01]  /*15df0*/  LDL R2, [R1+0x14] ;  /* 0x0000140001027983 */ /* 0x002ea20000100800 */
[----:B0-----:R-:W-:Y:S01]  /*15e00*/  IMAD R0, R19, 0x8, R18 ;  /* 0x0000000813007824 */ /* 0x001fe200078e0212 */
[----:B--2---:R-:W-:-:S04]  /*15e10*/  SHF.L.U32 R2, R2, 0x1f, RZ ;  /* 0x0000001f02027819 */ /* 0x004fc800000006ff */
[----:B------:R-:W0:Y:S02]  /*15e20*/  SYNCS.PHASECHK.TRANS64.TRYWAIT P0, [R0+URZ+0x22840], R2 ;  /* 0x02284002000075a7 */ /* 0x000e24000800017f */
[----:B0-----:R-:W-:Y:S05]  /*15e30*/  @!P0 BRA `(.L_x_9848) ;  /* 0x0000005c00148947 */ /* 0x001fea0003800000 */
.L_x_10017:
        /* <DEDUP_REMOVED lines=11> */
.L_x_9849:
        /* <DEDUP_REMOVED lines=19> */
[----:B------:R-:W-:Y:S01]  /*16020*/  UIMAD UR11, UR11, 0x60, UR4 ;  /* 0x000000600b0b78a4 */ /* 0x000fe2000f8e0204 */
[----:B------:R1:W-:Y:S02]  /*16030*/  STL [R1+0x1c], R2 ;  /* 0x00001c0201007387 */ /* 0x0003e40000100800 */
[----:B------:R-:W-:-:S06]  /*16040*/  UMOV UR4, 0x0 ;  /* 0x0000000000047882 */ /* 0x000fcc0000000000 */
[----:B------:R1:W-:Y:S01]  /*16050*/  UTMALDG.4D [UR8], [UR6], desc[UR4] ;  /* 0x00000408060075b4 */ /* 0x0003e20008019000 */
[----:B------:R-:W-:Y:S02]  /*16060*/  NOP ;  /* 0x0000000000007918 */ /* 0x000fe40000000000 */
.L_x_9845:
        /* <DEDUP_REMOVED lines=40> */
.L_x_9851:
[----:B------:R-:W-:Y:S05]  /*162f0*/  BSYNC B6 ;  /* 0x0000000000067941 */ /* 0x000fea0003800000 */
.L_x_9850:
[----:B0-----:R-:W2:Y:S01]  /*16300*/  LDL.LU R0, [R1+0x60] ;  /* 0x0000600001007983 */ /* 0x001ea20000300800 */
[----:B------:R-:W-:Y:S01]  /*16310*/  ULDC.64 UR4, c[0x0][0x2d8] ;  /* 0x0000b60000047ab9 */ /* 0x000fe20000000a00 */
[----:B------:R-:W0:Y:S01]  /*16320*/  LDC R8, c[0x0][0x448] ;  /* 0x00011200ff087b82 */ /* 0x000e220000000800 */
[----:B------:R-:W-:Y:S01]  /*16330*/  ULDC UR6, c[0x0][0x2b8] ;  /* 0x0000ae0000067ab9 */ /* 0x000fe20000000800 */
[----:B------:R-:W3:Y:S04]  /*16340*/  LDL.LU R5, [R1+0x50] ;  /* 0x0000500001057983 */ /* 0x000ee80000300800 */
[----:B------:R-:W3:Y:S04]  /*16350*/  LDL.LU.64 R2, [R1+0x48] ;  /* 0x0000480001027983 */ /* 0x000ee80000300a00 */
[----:B------:R-:W4:Y:S01]  /*16360*/  LDL.LU R4, [R1+0x2c] ;  /* 0x00002c0001047983 */ /* 0x000f220000300800 */
[----:B0-----:R-:W-:-:S13]  /*16370*/  ISETP.NE.AND P0, PT, R8, 0x1, PT ;  /* 0x000000010800780c */ /* 0x001fda0003f05270 */
[----:B------:R-:W0:Y:S01]  /*16380*/  @P0 LDC R7, c[0x0][0x450] ;  /* 0x00011400ff070b82 */ /* 0x000e220000000800 */
[----:B---3--:R-:W-:Y:S02]  /*16390*/  IMAD.MOV.U32 R3, RZ, RZ, R5 ;  /* 0x000000ffff037224 */ /* 0x008fe400078e0005 */
[----:B------:R-:W3:Y:S01]  /*163a0*/  LDL.LU R5, [R1+0x4] ;  /* 0x0000040001057983 */ /* 0x000ee20000300800 */
[----:B------:R-:W-:-:S03]  /*163b0*/  IMAD.WIDE.U32 R2, R16, UR4, R2 ;  /* 0x0000000410027c25 */ /* 0x000fc6000f8e0002 */
[----:B------:R1:W5:Y:S01]  /*163c0*/  LDL R9, [R1+0x34] ;  /* 0x0000340001097983 */ /* 0x0003620000100800 */
[----:B------:R-:W-:Y:S01]  /*163d0*/  IMAD R3, R16, UR5, R3 ;  /* 0x0000000510037c24 */ /* 0x000fe2000f8e0203 */
[----:B------:R-:W-:Y:S02]  /*163e0*/  ULDC.64 UR4, c[0x0][0x2e0] ;  /* 0x0000b80000047ab9 */ /* 0x000fe40000000a00 */
[----:B--2---:R-:W-:Y:S02]  /*163f0*/  IMAD R0, R0, UR4, RZ ;  /* 0x0000000400007c24 */ /* 0x004fe4000f8e02ff */
[----:B----4-:R-:W-:-:S04]  /*16400*/  IMAD.WIDE.U32 R2, R4, UR4, R2 ;  /* 0x0000000404027c25 */ /* 0x010fc8000f8e0002 */
[----:B------:R-:W-:Y:S01]  /*16410*/  IMAD R0, R4, UR5, R0 ;  /* 0x0000000504007c24 */ /* 0x000fe2000f8e0200 */
[----:B------:R-:W2:Y:S01]  /*16420*/  S2R R10, SR_TID.X ;  /* 0x00000000000a7919 */ /* 0x000ea20000002100 */
[----:B------:R-:W-:Y:S02]  /*16430*/  ULDC.64 UR4, c[0x0][0x2d0] ;  /* 0x0000b40000047ab9 */ /* 0x000fe40000000a00 */
[----:B------:R-:W-:Y:S01]  /*16440*/  IMAD.IADD R3, R3, 0x1, R0 ;  /* 0x0000000103037824 */ /* 0x000fe200078e0200 */
[----:B------:R-:W4:Y:S02]  /*16450*/  S2R R4, SR_TID.X ;  /* 0x0000000000047919 */ /* 0x000f240000002100 */
[----:B----4-:R-:W-:-:S04]  /*16460*/  LOP3.LUT R4, R4, 0x7f, RZ, 0xc0, !PT ;  /* 0x0000007f04047812 */ /* 0x010fc800078ec0ff */
[----:B------:R-:W-:Y:S02]  /*16470*/  SHF.R.U32.HI R6, RZ, 0x3, R4 ;  /* 0x00000003ff067819 */ /* 0x000fe40000011604 */
[----:B------:R-:W4:Y:S02]  /*16480*/  S2R R4, SR_TID.X ;  /* 0x0000000000047919 */ /* 0x000f240000002100 */
[----:B----4-:R-:W-:-:S05]  /*16490*/  IMAD.SHL.U32 R4, R4, 0x10, RZ ;  /* 0x0000001004047824 */ /* 0x010fca00078e00ff */
[----:B------:R-:W-:Y:S02]  /*164a0*/  LOP3.LUT R4, R6, 0x70, R4, 0xf8, !PT ;  /* 0x0000007006047812 */ /* 0x000fe400078ef804 */
[----:B------:R-:W4:Y:S01]  /*164b0*/  @P0 LDC R6, c[0x0][0x44c] ;  /* 0x00011300ff060b82 */ /* 0x000f220000000800 */
[----:B--2---:R-:W-:-:S05]  /*164c0*/  IMAD.SHL.U32 R10, R10, 0x8, RZ ;  /* 0x000000080a0a7824 */ /* 0x004fca00078e00ff */
[----:B------:R-:W-:Y:S01]  /*164d0*/  LOP3.LUT R10, R10, 0x38, RZ, 0xc0, !PT ;  /* 0x000000380a0a7812 */ /* 0x000fe200078ec0ff */
[----:B---3--:R-:W-:-:S05]  /*164e0*/  IMAD.SHL.U32 R5, R5, 0x80, RZ ;  /* 0x0000008005057824 */ /* 0x008fca00078e00ff */
[----:B------:R-:W-:-:S05]  /*164f0*/  LOP3.LUT R4, R4, R5, RZ, 0xfc, !PT ;  /* 0x0000000504047212 */ /* 0x000fca00078efcff */
[----:B----4-:R-:W-:-:S04]  /*16500*/  @P0 IMAD.HI.U32 R6, R4, R6, RZ ;  /* 0x0000000604060227 */ /* 0x010fc800078e00ff */
[----:B------:R-:W-:Y:S01]  /*16510*/  IMAD.MOV.U32 R0, RZ, RZ, R4 ;  /* 0x000000ffff007224 */ /* 0x000fe200078e0004 */
        /* <DEDUP_REMOVED lines=19> */
[----:B-1----:R-:W-:Y:S09]  /*16650*/  BRA.DIV UR4, `(.L_x_9852) ;  /* 0x0000005604207947 */ /* 0x002ff2000b800000 */
[----:B------:R-:W2:Y:S01]  /*16660*/  LDL.LU R6, [R1+0x58] ;  /* 0x0000580001067983 */ /* 0x000ea20000300800 */
[----:B------:R-:W0:Y:S02]  /*16670*/  S2R R7, SR_TID.X ;  /* 0x0000000000077919 */ /* 0x000e240000002100 */
[----:B0-----:R-:W-:-:S04]  /*16680*/  LOP3.LUT R7, R7, 0x7f, RZ, 0xc0, !PT ;  /* 0x0000007f07077812 */ /* 0x001fc800078ec0ff */
[----:B------:R-:W-:Y:S02]  /*16690*/  SHF.R.U32.HI R11, RZ, 0x3, R7 ;  /* 0x00000003ff0b7819 */ /* 0x000fe40000011607 */
[----:B------:R-:W0:Y:S03]  /*166a0*/  SHFL.IDX PT, R7, R4, RZ, 0x181f ;  /* 0x00181fff04077589 */ /* 0x000e2600000e0000 */
[----:B------:R-:W-:-:S04]  /*166b0*/  IMAD.IADD R0, R11, 0x1, R5 ;  /* 0x000000010b007824 */ /* 0x000fc800078e0205 */
[----:B------:R-:W-:Y:S02]  /*166c0*/  VIADD R5, R0, 0x10 ;  /* 0x0000001000057836 */ /* 0x000fe40000000000 */
        /* <DEDUP_REMOVED lines=24> */
[----:B------:R-:W-:Y:S01]  /*16850*/  @!P1 IMAD.MOV.U32 R7, RZ, RZ, R6 ;  /* 0x000000ffff079224 */ /* 0x000fe200078e0006 */
[----:B------:R-:W-:Y:S01]  /*16860*/  @!P1 MOV R6, R5 ;  /* 0x0000000500069202 */ /* 0x000fe20000000f00 */
[----:B------:R-:W-:-:S04]  /*16870*/  VIADD R5, R0, 0x30 ;  /* 0x0000003000057836 */ /* 0x000fc80000000000 */
        /* <DEDUP_REMOVED lines=38> */
.L_x_10034:
        /* <DEDUP_REMOVED lines=10> */
.L_x_9853:
        /* <DEDUP_REMOVED lines=18> */
.L_x_10035:
[----:B------:R-:W-:Y:S05]  /*16ca0*/  BSYNC B0 ;  /* 0x0000000000007941 */ /* 0x000fea0003800000 */
.L_x_9854:
[----:B------:R-:W2:Y:S01]  /*16cb0*/  LDL R2, [R1+0x1c] ;  /* 0x00001c0001027983 */ /* 0x000ea20000100800 */
[----:B------:R-:W-:Y:S01]  /*16cc0*/  BSSY B0, `(.L_x_9856) ;  /* 0x000005a000007945 */ /* 0x000fe20003800000 */
[----:B--2---:R-:W-:-:S13]  /*16cd0*/  LOP3.LUT P0, RZ, R2, 0x1, RZ, 0xc0, !PT ;  /* 0x0000000102ff7812 */ /* 0x004fda000780c0ff */
        /* <DEDUP_REMOVED lines=10> */
.L_x_10036:
[----:B------:R-:W-:Y:S05]  /*16d80*/  BSYNC B1 ;  /* 0x0000000000017941 */ /* 0x000fea0003800000 */
.L_x_9858:
        /* <DEDUP_REMOVED lines=9> */
.L_x_9861:
[----:B------:R-:W-:Y:S05]  /*16e20*/  BSYNC B1 ;  /* 0x0000000000017941 */ /* 0x000fea0003800000 */
.L_x_9860:
        /* <DEDUP_REMOVED lines=10> */
[----:B--2---:R-:W-:Y:S01]  /*16ed0*/  IMAD R3, R3, 0x60, R4 ;  /* 0x0000006003037824 */ /* 0x004fe200078e0204 */
[----:B------:R-:W-:-:S08]  /*16ee0*/  IADD3 R4, R0, 0x400, RZ ;  /* 0x0000040000047810 */ /* 0x000fd00007ffe0ff */
.L_x_9862:
        /* <DEDUP_REMOVED lines=15> */
.L_x_9863:
        /* <DEDUP_REMOVED lines=15> */
.L_x_9864:
        /* <DEDUP_REMOVED lines=15> */
.L_x_9865:
        /* <DEDUP_REMOVED lines=10> */
.L_x_9857:
[----:B------:R-:W-:Y:S05]  /*17260*/  BSYNC B0 ;  /* 0x0000000000007941 */ /* 0x000fea0003800000 */
.L_x_9856:
        /* <DEDUP_REMOVED lines=9> */
[----:B------:R-:W-:Y:S01]  /*17300*/  BSSY B2, `(.L_x_9868) ;  /* 0x00000a9000027945 */ /* 0x000fe20003800000 */
[----:B--2---:R-:W-:-:S04]  /*17310*/  VIADD R2, R7, 0x1 ;  /* 0x0000000107027836 */ /* 0x004fc80000000000 */
[----:B---3--:R-:W-:-:S05]  /*17320*/  IMAD R2, R2, R6, RZ ;  /* 0x0000000602027224 */ /* 0x008fca00078e02ff */
[----:B----4-:R-:W-:Y:S02]  /*17330*/  VIMNMX R4, R4, R2, PT ;  /* 0x0000000204047248 */ /* 0x010fe40003fe0100 */
        /* <DEDUP_REMOVED lines=41> */
.L_x_9872:
        /* <DEDUP_REMOVED lines=8> */
.L_x_10037:
[----:B------:R-:W-:Y:S05]  /*17650*/  BSYNC B3 ;  /* 0x0000000000037941 */ /* 0x000fea0003800000 */
.L_x_9873:
        /* <DEDUP_REMOVED lines=9> */
.L_x_9876:
[----:B------:R-:W-:Y:S05]  /*176f0*/  BSYNC B3 ;  /* 0x0000000000037941 */ /* 0x000fea0003800000 */
.L_x_9875:
        /* <DEDUP_REMOVED lines=12> */
.L_x_9877:
        /* <DEDUP_REMOVED lines=13> */
.L_x_10038:
[----:B------:R-:W-:Y:S05]  /*17890*/  BSYNC B3 ;  /* 0x0000000000037941 */ /* 0x000fea0003800000 */
.L_x_9878:
        /* <DEDUP_REMOVED lines=11> */
.L_x_9881:
[----:B------:R-:W-:Y:S05]  /*17950*/  BSYNC B3 ;  /* 0x0000000000037941 */ /* 0x000fea0003800000 */
.L_x_9880:
        /* <DEDUP_REMOVED lines=9> */
.L_x_9882:
        /* <DEDUP_REMOVED lines=15> */
.L_x_9883:
        /* <DEDUP_REMOVED lines=15> */
.L_x_9884:
        /* <DEDUP_REMOVED lines=12> */
[----:B------:R-:W-:Y:S02]  /*17c90*/  R2UR UR7, R7 ;  /* 0x00000000070772ca */ /* 0x000fe400000e0000 */
[----:B------:R-:W-:Y:S02]  /*17ca0*/  PLOP3.LUT P0, PT, PT, PT, PT, 0x80, 0x0 ;  /* 0x000000000000781c */ /* 0x000fe40003f0f070 */
[----:B------:R-:W-:-:S11]  /*17cb0*/  IADD3 R3, R3, 0x9400, RZ ;  /* 0x0000940003037810 */ /* 0x000fd60007ffe0ff */
.L_x_9885:
        /* <DEDUP_REMOVED lines=10> */
.L_x_9871:
[----:B------:R-:W-:Y:S05]  /*17d60*/  BSYNC B1 ;  /* 0x0000000000017941 */ /* 0x000fea0003800000 */
.L_x_9870:
[----:B------:R-:W2:Y:S02]  /*17d70*/  LDL.LU R5, [R1+0x40] ;  /* 0x0000400001057983 */ /* 0x000ea40000300800 */
[----:B--2---:R-:W-:-:S07]  /*17d80*/  VIADD R0, R5, 0xfffffffd ;  /* 0xfffffffd05007836 */ /* 0x004fce0000000000 */
.L_x_9869:
[----:B------:R-:W-:Y:S05]  /*17d90*/  BSYNC B2 ;  /* 0x0000000000027941 */ /* 0x000fea0003800000 */
.L_x_9868:
[----:B------:R-:W-:Y:S01]  /*17da0*/  VIADD R8, R8, 0xfffffffe ;  /* 0xfffffffe08087836 */ /* 0x000fe20000000000 */
[----:B------:R-:W-:-:S04]  /*17db0*/  LOP3.LUT R4, RZ, R4, RZ, 0x33, !PT ;  /* 0x00000004ff047212 */ /* 0x000fc800078e33ff */
[----:B------:R-:W-:-:S13]  /*17dc0*/  ISETP.NE.AND P0, PT, R8, R4, PT ;  /* 0x000000040800720c */ /* 0x000fda0003f05270 */
[----:B------:R-:W-:Y:S05]  /*17dd0*/  @!P0 BRA `(.L_x_9867) ;  /* 0x0000001000f88947 */ /* 0x000fea0003800000 */
.L_x_9918:
        /* <DEDUP_REMOVED lines=35> */
.L_x_9888:
        /* <DEDUP_REMOVED lines=8> */
.L_x_10039:
[----:B------:R-:W-:Y:S05]  /*18090*/  BSYNC B2 ;  /* 0x0000000000027941 */ /* 0x000fea0003800000 */
.L_x_9889:
        /* <DEDUP_REMOVED lines=9> */
.L_x_9892:
[----:B------:R-:W-:Y:S05]  /*18130*/  BSYNC B2 ;  /* 0x0000000000027941 */ /* 0x000fea0003800000 */
.L_x_9891:
        /* <DEDUP_REMOVED lines=12> */
.L_x_9893:
        /* <DEDUP_REMOVED lines=13> */
.L_x_10040:
[----:B------:R-:W-:Y:S05]  /*182d0*/  BSYNC B2 ;  /* 0x0000000000027941 */ /* 0x000fea0003800000 */
.L_x_9894:
        /* <DEDUP_REMOVED lines=11> */
.L_x_9897:
[----:B------:R-:W-:Y:S05]  /*18390*/  BSYNC B2 ;  /* 0x0000000000027941 */ /* 0x000fea0003800000 */
.L_x_9896:
        /* <DEDUP_REMOVED lines=9> */
.L_x_9898:
        /* <DEDUP_REMOVED lines=15> */
.L_x_9899:
        /* <DEDUP_REMOVED lines=15> */
.L_x_9900:
        /* <DEDUP_REMOVED lines=15> */
.L_x_9901:
        /* <DEDUP_REMOVED lines=10> */
.L_x_9887:
[----:B------:R-:W-:Y:S05]  /*187a0*/  BSYNC B1 ;  /* 0x0000000000017941 */ /* 0x000fea0003800000 */
.L_x_9886:
        /* <DEDUP_REMOVED lines=22> */
[----:B0-----:R-:W-:Y:S01]  /*18910*/  @P0 IMAD.HI.U32 R4, R6, R2, RZ ;  /* 0x0000000206040227 */ /* 0x001fe200078e00ff */
[----:B------:R-:W-:-:S04]  /*18920*/  MOV R2, R6 ;  /* 0x0000000600027202 */ /* 0x000fc80000000f00 */
        /* <DEDUP_REMOVED lines=11> */
.L_x_9904:
        /* <DEDUP_REMOVED lines=8> */
.L_x_10041:
[----:B------:R-:W-:Y:S05]  /*18a60*/  BSYNC B2 ;  /* 0x0000000000027941 */ /* 0x000fea0003800000 */
.L_x_9905:
        /* <DEDUP_REMOVED lines=9> */
.L_x_9908:
[----:B------:R-:W-:Y:S05]  /*18b00*/  BSYNC B2 ;  /* 0x0000000000027941 */ /* 0x000fea0003800000 */
.L_x_9907:
        /* <DEDUP_REMOVED lines=12> */
.L_x_9909:
        /* <DEDUP_REMOVED lines=13> */
.L_x_10042:
[----:B------:R-:W-:Y:S05]  /*18ca0*/  BSYNC B2 ;  /* 0x0000000000027941 */ /* 0x000fea0003800000 */
.L_x_9910:
        /* <DEDUP_REMOVED lines=11> */
.L_x_9913:
[----:B------:R-:W-:Y:S05]  /*18d60*/  BSYNC B2 ;  /* 0x0000000000027941 */ /* 0x000fea0003800000 */
.L_x_9912:
        /* <DEDUP_REMOVED lines=9> */
.L_x_9914:
        /* <DEDUP_REMOVED lines=15> */
.L_x_9915:
        /* <DEDUP_REMOVED lines=15> */
.L_x_9916:
        /* <DEDUP_REMOVED lines=15> */
.L_x_9917:
        /* <DEDUP_REMOVED lines=10> */
.L_x_9903:
[----:B------:R-:W-:Y:S05]  /*19170*/  BSYNC B1 ;  /* 0x0000000000017941 */ /* 0x000fea0003800000 */
.L_x_9902:
[----:B------:R-:W2:Y:S01]  /*19180*/  LDL R5, [R1+0x28] ;  /* 0x0000280001057983 */ /* 0x000ea20000100800 */
[----:B------:R-:W-:Y:S01]  /*19190*/  VIADD R0, R0, 0xfffffffe ;  /* 0xfffffffe00007836 */ /* 0x000fe20000000000 */
[----:B--2---:R-:W-:-:S13]  /*191a0*/  ISETP.GT.AND P0, PT, R6, R5, PT ;  /* 0x000000050600720c */ /* 0x004fda0003f04270 */
[----:B------:R-:W-:Y:S05]  /*191b0*/  @P0 BRA `(.L_x_9918) ;  /* 0xffffffec00080947 */ /* 0x000fea000383ffff */
.L_x_9867:
[----:B------:R-:W-:Y:S05]  /*191c0*/  BSYNC B0 ;  /* 0x0000000000007941 */ /* 0x000fea0003800000 */
.L_x_9866:
        /* <DEDUP_REMOVED lines=24> */
.L_x_9920:
[----:B------:R-:W-:Y:S05]  /*19350*/  BSYNC B0 ;  /* 0x0000000000007941 */ /* 0x000fea0003800000 */
.L_x_9919:
[----:B------:R-:W-:-:S07]  /*19360*/  SEL R19, R19, RZ, P0 ;  /* 0x000000ff13137207 */ /* 0x000fce0000000000 */
.L_x_9838:
[----:B------:R-:W-:Y:S05]  /*19370*/  BSYNC B7 ;  /* 0x0000000000077941 */ /* 0x000fea0003800000 */
.L_x_9836:
[----:B--23--:R-:W2:Y:S02]  /*19380*/  LDL R0, [R1+0x1c] ;  /* 0x00001c0001007983 */ /* 0x00cea40000100800 */
        /* <DEDUP_REMOVED lines=8> */
[----:B------:R-:W2:Y:S04]  /*19410*/  LDS.128 R4, [R18+0x228d0] ;  /* 0x0228d00012047984 */ /* 0x000ea80000000c00 */
[----:B--2---:R2:W-:Y:S04]  /*19420*/  STL.64 [R1], R4 ;  /* 0x0000000401007387 */ /* 0x0045e80000100a00 */
[----:B------:R2:W-:Y:S01]  /*19430*/  STL.64 [R1+0x8], R6 ;  /* 0x0000080601007387 */ /* 0x0005e20000100a00 */
[----:B------:R-:W-:Y:S06]  /*19440*/  BAR.ARV 0x4, 0x180 ;  /* 0x0106000000007b1d */ /* 0x000fec0000002000 */
[----:B------:R-:W-:Y:S05]  /*19450*/  BRA `(.L_x_9922) ;  /* 0x0000000c00207947 */ /* 0x000fea0003800000 */
.L_x_9921:
        /* <DEDUP_REMOVED lines=25> */
[----:B------:R-:W-:Y:S01]  /*195f0*/  IMAD.MOV.U32 R8, RZ, RZ, RZ ;  /* 0x000000ffff087224 */ /* 0x000fe200078e00ff */
[----:B--2---:R-:W-:-:S02]  /*19600*/  @!P1 MOV R6, R2 ;  /* 0x0000000200069202 */ /* 0x004fc40000000f00 */
        /* <DEDUP_REMOVED lines=19> */
.L_x_10052:
[----:B------:R-:W-:Y:S02]  /*19740*/  ULDC UR4, c[0x0][0xc38] ;  /* 0x00030e0000047ab9 */ /* 0x000fe40000000800 */
[----:B------:R-:W-:-:S04]  /*19750*/  IMAD.U32 R2, RZ, RZ, UR4 ;  /* 0x00000004ff027e24 */ /* 0x000fc8000f8e00ff */
[----:B-1----:R-:W-:-:S04]  /*19760*/  IMAD R9, R9, R2, RZ ;  /* 0x0000000209097224 */ /* 0x002fc800078e02ff */
[----:B------:R-:W-:-:S05]  /*19770*/  IMAD.IADD R0, R0, 0x1, R9 ;  /* 0x0000000100007824 */ /* 0x000fca00078e0209 */
[----:B------:R-:W-:-:S13]  /*19780*/  ISETP.GT.AND P6, PT, R0, R5, PT ;  /* 0x000000050000720c */ /* 0x000fda0003fc4270 */
[----:B------:R-:W-:Y:S05]  /*19790*/  @P6 BRA `(.L_x_9924) ;  /* 0x0000000000ac6947 */ /* 0x000fea0003800000 */
.L_x_9927:
        /* <DEDUP_REMOVED lines=37> */
.L_x_10060:
[----:B------:R-:W-:Y:S02]  /*199f0*/  ULDC UR4, c[0x0][0xc38] ;  /* 0x00030e0000047ab9 */ /* 0x000fe40000000800 */
[----:B------:R-:W-:-:S04]  /*19a00*/  IMAD.U32 R2, RZ, RZ, UR4 ;  /* 0x00000004ff027e24 */ /* 0x000fc8000f8e00ff */
[----:B-1----:R-:W-:-:S04]  /*19a10*/  IMAD R9, R9, R2, RZ ;  /* 0x0000000209097224 */ /* 0x002fc800078e02ff */
[----:B------:R-:W-:-:S05]  /*19a20*/  IMAD.IADD R0, R9, 0x1, R0 ;  /* 0x0000000109007824 */ /* 0x000fca00078e0200 */
[----:B------:R-:W-:-:S13]  /*19a30*/  ISETP.GT.AND P6, PT, R0, R5, PT ;  /* 0x000000050000720c */ /* 0x000fda0003fc4270 */
[----:B------:R-:W-:Y:S05]  /*19a40*/  @!P6 BRA `(.L_x_9927) ;  /* 0xfffffffc0054e947 */ /* 0x000fea000383ffff */
.L_x_9924:
        /* <DEDUP_REMOVED lines=9> */
.L_x_10065:
[----:B------:R-:W-:-:S13]  /*19ae0*/  ISETP.NE.AND P0, PT, R3, RZ, PT ;  /* 0x000000ff0300720c */ /* 0x000fda0003f05270 */
[----:B------:R-:W-:Y:S05]  /*19af0*/  @!P0 BRA `(.L_x_9929) ;  /* 0x0000000000148947 */ /* 0x000fea0003800000 */
[----:B------:R-:W-:Y:S01]  /*19b00*/  UMOV UR4, 0xffffffff ;  /* 0xffffffff00047882 */ /* 0x000fe20000000000 */
[----:B------:R-:W-:Y:S02]  /*19b10*/  VIADD R12, R0, 0xffffffff ;  /* 0xffffffff000c7836 */ /* 0x000fe40000000000 */
[----:B------:R-:W-:Y:S05]  /*19b20*/  BRA.DIV UR4, `(.L_x_9930) ;  /* 0x0000003604bc7947 */ /* 0x000fea000b800000 */
[----:B0-----:R0:W4:Y:S02]  /*19b30*/  SHFL.IDX PT, R7, R7, R12, 0x1f ;  /* 0x00001f0c07077589 */ /* 0x00112400000e0000 */
.L_x_10068:
[----:B----4-:R-:W-:-:S07]  /*19b40*/  IMAD.MOV.U32 R8, RZ, RZ, R7 ;  /* 0x000000ffff087224 */ /* 0x010fce00078e0007 */
.L_x_9929:
[----:B------:R-:W4:Y:S01]  /*19b50*/  LDL.LU R10, [R1+0xc] ;  /* 0x00000c00010a7983 */ /* 0x000f220000300800 */
[----:B0-2---:R-:W-:Y:S01]  /*19b60*/  IABS R7, R4 ;  /* 0x0000000400077213 */ /* 0x005fe20000000000 */
[----:B------:R-:W-:-:S03]  /*19b70*/  IMAD R9, R8, R2, R9 ;  /* 0x0000000208097224 */ /* 0x000fc600078e0209 */
[----:B------:R-:W0:Y:S01]  /*19b80*/  I2F.RP R2, R7 ;  /* 0x0000000700027306 */ /* 0x000e220000209400 */
[----:B------:R-:W-:Y:S01]  /*19b90*/  IMAD.IADD R5, R5, 0x1, -R9 ;  /* 0x0000000105057824 */ /* 0x000fe200078e0a09 */
[----:B------:R2:W-:Y:S02]  /*19ba0*/  STL [R1], R9 ;  /* 0x0000000901007387 */ /* 0x0005e40000100800 */
[----:B--2---:R-:W-:-:S04]  /*19bb0*/  IABS R9, R4 ;  /* 0x0000000400097213 */ /* 0x004fc80000000000 */
[----:B0-----:R-:W0:Y:S01]  /*19bc0*/  MUFU.RCP R2, R2 ;  /* 0x0000000200027308 */ /* 0x001e220000001000 */
[----:B------:R-:W-:Y:S02]  /*19bd0*/  IMAD.MOV R9, RZ, RZ, -R9 ;  /* 0x000000ffff097224 */ /* 0x000fe400078e0a09 */
[----:B0-----:R-:W-:-:S05]  /*19be0*/  VIADD R2, R2, 0xffffffe ;  /* 0x0ffffffe02027836 */ /* 0x001fca0000000000 */
[----:B------:R-:W0:Y:S02]  /*19bf0*/  F2I.FTZ.U32.TRUNC.NTZ R3, R2 ;  /* 0x0000000200037305 */ /* 0x000e24000021f000 */
[----:B0-----:R-:W-:-:S05]  /*19c00*/  IADD3 R2, RZ, -R3, RZ ;  /* 0x80000003ff027210 */ /* 0x001fca0007ffe0ff */
        /* <DEDUP_REMOVED lines=46> */
[----:B-1----:R-:W-:-:S05]  /*19ef0*/  IMAD R0, R3, 0x10000, R2 ;  /* 0x0001000003007824 */ /* 0x002fca00078e0202 */
[----:B------:R0:W-:Y:S04]  /*19f00*/  STL [R1+0x8], R0 ;  /* 0x0000080001007387 */ /* 0x0001e80000100800 */
[----:B------:R0:W-:Y:S04]  /*19f10*/  STL [R1+0xc], R10 ;  /* 0x00000c0a01007387 */ /* 0x0001e80000100800 */
[----:B------:R0:W-:Y:S01]  /*19f20*/  STL [R1+0x4], R4 ;  /* 0x0000040401007387 */ /* 0x0001e20000100800 */
[----:B------:R-:W-:Y:S05]  /*19f30*/  BRA `(.L_x_9931) ;  /* 0x0000000000287947 */ /* 0x000fea0003800000 */
.L_x_9925:
        /* <DEDUP_REMOVED lines=10> */
.L_x_9931:
        /* <DEDUP_REMOVED lines=9> */
[----:B------:R-:W-:Y:S02]  /*1a070*/  @!P0 MOV R0, 0x400 ;  /* 0x0000040000008802 */ /* 0x000fe40000000f00 */
[----:B--2---:R-:W-:Y:S02]  /*1a080*/  MOV R6, R3 ;  /* 0x0000000300067202 */ /* 0x004fe40000000f00 */
[----:B------:R-:W0:Y:S01]  /*1a090*/  @!P0 S2R R3, SR_CgaCtaId ;  /* 0x0000000000038919 */ /* 0x000e220000008800 */
[----:B---3--:R-:W-:Y:S01]  /*1a0a0*/  IMAD.MOV.U32 R7, RZ, RZ, R2 ;  /* 0x000000ffff077224 */ /* 0x008fe200078e0002 */
[----:B0-----:R-:W-:-:S05]  /*1a0b0*/  @!P0 LEA R18, R3, R0, 0x18 ;  /* 0x0000000003128211 */ /* 0x001fca00078ec0ff */
[----:B----4-:R3:W-:Y:S01]  /*1a0c0*/  @!P0 STS.128 [R18+0x228d0], R4 ;  /* 0x0228d00412008388 */ /* 0x0107e20000000c00 */
[----:B------:R-:W-:Y:S06]  /*1a0d0*/  BAR.ARV 0x5, 0x180 ;  /* 0x0146000000007b1d */ /* 0x000fec0000002000 */
.L_x_9922:
[----:B------:R-:W4:Y:S01]  /*1a0e0*/  LDL R0, [R1+0xc] ;  /* 0x00000c0001007983 */ /* 0x000f220000100800 */
[----:B------:R-:W-:Y:S02]  /*1a0f0*/  ULDC UR4, c[0x0][0xc3c] ;  /* 0x00030f0000047ab9 */ /* 0x000fe40000000800 */
[----:B----4-:R-:W-:-:S13]  /*1a100*/  ISETP.GE.AND P0, PT, R0, UR4, PT ;  /* 0x0000000400007c0c */ /* 0x010fda000bf06270 */
[----:B------:R-:W-:Y:S05]  /*1a110*/  @!P0 BRA `(.L_x_9932) ;  /* 0xffffff9400488947 */ /* 0x000fea000383ffff */
[----:B------:R-:W-:Y:S05]  /*1a120*/  BSYNC B8 ;  /* 0x0000000000087941 */ /* 0x000fea0003800000 */
.L_x_9790:
[----:B-1----:R-:W4:Y:S01]  /*1a130*/  LDL.LU R0, [R1+0x54] ;  /* 0x0000540001007983 */ /* 0x002f220000300800 */
[----:B------:R-:W-:Y:S01]  /*1a140*/  BSSY B0, `(.L_x_9933) ;  /* 0x000000b000007945 */ /* 0x000fe20003800000 */
[----:B--23--:R-:W1:Y:S01]  /*1a150*/  S2R R5, SR_CgaCtaId ;  /* 0x0000000000057919 */ /* 0x00ce620000008800 */
[----:B----4-:R-:W-:-:S05]  /*1a160*/  VIADD R0, R0, 0x1 ;  /* 0x0000000100007836 */ /* 0x010fca0000000000 */
[----:B0-----:R-:W-:-:S04]  /*1a170*/  LEA.HI R2, R0, R0, RZ, 0x1 ;  /* 0x0000000000027211 */ /* 0x001fc800078f08ff */
[----:B------:R-:W-:-:S05]  /*1a180*/  LOP3.LUT R3, R2, 0xfffffffe, RZ, 0xc0, !PT ;  /* 0xfffffffe02037812 */ /* 0x000fca00078ec0ff */
[----:B------:R-:W-:Y:S01]  /*1a190*/  IMAD.IADD R3, R0, 0x1, -R3 ;  /* 0x0000000100037824 */ /* 0x000fe200078e0a03 */
[----:B------:R-:W-:-:S04]  /*1a1a0*/  MOV R0, 0x400 ;  /* 0x0000040000007802 */ /* 0x000fc80000000f00 */
[----:B-1----:R-:W-:Y:S02]  /*1a1b0*/  LEA R0, R5, R0, 0x18 ;  /* 0x0000000005007211 */ /* 0x002fe400078ec0ff */
[----:B------:R-:W-:-:S04]  /*1a1c0*/  SHF.L.U32 R3, R3, 0x1f, RZ ;  /* 0x0000001f03037819 */ /* 0x000fc800000006ff */
[----:B------:R-:W0:Y:S02]  /*1a1d0*/  SYNCS.PHASECHK.TRANS64.TRYWAIT P0, [R0+URZ+0x22820], R3 ;  /* 0x02282003000075a7 */ /* 0x000e24000800017f */
[----:B0-----:R-:W-:Y:S05]  /*1a1e0*/  @!P0 BRA `(.L_x_9934) ;  /* 0x0000003000348947 */ /* 0x001fea0003800000 */
.L_x_10069:
[----:B------:R-:W-:Y:S05]  /*1a1f0*/  BSYNC B0 ;  /* 0x0000000000007941 */ /* 0x000fea0003800000 */
.L_x_9933:
[----:B------:R-:W-:-:S03]  /*1a200*/  UMOV UR4, 0xffffffff ;  /* 0xffffffff00047882 */ /* 0x000fc60000000000 */
[----:B------:R-:W-:Y:S05]  /*1a210*/  BRA.DIV UR4, `(.L_x_9935) ;  /* 0x00000032043c7947 */ /* 0x000fea000b800000 */
[----:B------:R-:W1:Y:S02]  /*1a220*/  S2R R2, SR_TID.X ;  /* 0x0000000000027919 */ /* 0x000e640000002100 */
[----:B-1----:R-:W-:-:S04]  /*1a230*/  SHF.R.U32.HI R2, RZ, 0x5, R2 ;  /* 0x00000005ff027819 */ /* 0x002fc80000011602 */
[----:B------:R-:W-:-:S05]  /*1a240*/  LOP3.LUT R2, R2, 0x3, RZ, 0xc0, !PT ;  /* 0x0000000302027812 */ /* 0x000fca00078ec0ff */
[----:B------:R1:W2:Y:S02]  /*1a250*/  SHFL.IDX PT, R14, R2, RZ, 0x1f ;  /* 0x00001fff020e7589 */ /* 0x0002a400000e0000 */
.L_x_10072:
[----:B--2---:R-:W-:-:S13]  /*1a260*/  ISETP.NE.AND P0, PT, R14, RZ, PT ;  /* 0x000000ff0e00720c */ /* 0x004fda0003f05270 */
[----:B------:R-:W-:Y:S05]  /*1a270*/  @P0 BRA `(.L_x_9636) ;  /* 0x00000000008c0947 */ /* 0x000fea0003800000 */
[----:B------:R-:W-:-:S03]  /*1a280*/  UMOV UR4, 0xffffffff ;  /* 0xffffffff00047882 */ /* 0x000fc60000000000 */
[----:B------:R-:W-:Y:S05]  /*1a290*/  BRA.DIV UR4, `(.L_x_9936) ;  /* 0x0000003204507947 */ /* 0x000fea000b800000 */
[----:B------:R-:W-:-:S13]  /*1a2a0*/  ELECT P6, URZ, PT ;  /* 0x00000000003f782f */ /* 0x000fda00038c0000 */
.L_x_10075:
[----:B------:R-:W-:Y:S05]  /*1a2b0*/  @!P6 BRA `(.L_x_9636) ;  /* 0x00000000007ce947 */ /* 0x000fea0003800000 */
[----:B------:R-:W-:-:S06]  /*1a2c0*/  ULOP3.LUT UR4, UR36, 0x2, URZ, 0xfc, !UPT ;  /* 0x0000000224047892 */ /* 0x000fcc000f8efc3f */
[----:B-1----:R-:W-:-:S05]  /*1a2d0*/  IMAD.U32 R2, RZ, RZ, UR4 ;  /* 0x00000004ff027e24 */ /* 0x002fca000f8e00ff */
[----:B------:R-:W-:-:S13]  /*1a2e0*/  ISETP.NE.AND P2, PT, R2, 0x3, PT ;  /* 0x000000030200780c */ /* 0x000fda0003f45270 */
[----:B------:R-:W-:Y:S05]  /*1a2f0*/  @!P2 BRA `(.L_x_9937) ;  /* 0x000000000004a947 */ /* 0x000fea0003800000 */
[----:B------:R-:W-:Y:S01]  /*1a300*/  BPT.TRAP 0x1 ;  /* 0x000000040000795c */ /* 0x000fe20000300000 */
.L_x_9937:
        /* <DEDUP_REMOVED lines=13> */
.L_x_10076:
[----:B------:R-:W1:Y:S02]  /*1a3e0*/  SYNCS.PHASECHK.TRANS64.TRYWAIT P0, [R7+URZ], R2 ;  /* 0x00000002070075a7 */ /* 0x000e64000800017f */
[----:B-1----:R-:W-:Y:S05]  /*1a3f0*/  @!P0 BRA `(.L_x_9939) ;  /* 0x00000030002c8947 */ /* 0x002fea0003800000 */
.L_x_10077:
[----:B------:R-:W-:Y:S05]  /*1a400*/  @!P2 BRA `(.L_x_9940) ;  /* 0x000000000004a947 */ /* 0x000fea0003800000 */
[----:B------:R-:W-:Y:S01]  /*1a410*/  BPT.TRAP 0x1 ;  /* 0x000000040000795c */ /* 0x000fe20000300000 */
.L_x_9940:
[----:B------:R-:W-:-:S04]  /*1a420*/  VIADD R0, R0, 0x22860 ;  /* 0x0002286000007836 */ /* 0x000fc80000000000 */
[----:B------:R-:W-:-:S04]  /*1a430*/  IMAD R4, R19, 0x8, R0 ;  /* 0x0000000813047824 */ /* 0x000fc800078e0200 */
[----:B------:R-:W2:Y:S02]  /*1a440*/  SYNCS.PHASECHK.TRANS64.TRYWAIT P0, [R4+URZ], R5 ;  /* 0x00000005040075a7 */ /* 0x000ea4000800017f */
[----:B--2---:R-:W-:Y:S05]  /*1a450*/  @!P0 BRA `(.L_x_9941) ;  /* 0x0000003000288947 */ /* 0x004fea0003800000 */
.L_x_10078:
[----:B------:R-:W-:-:S07]  /*1a460*/  IMAD R3, R3, 0x8, R0 ;  /* 0x0000000803037824 */ /* 0x000fce00078e0200 */
.L_x_9942:
[----:B---3--:R3:W4:Y:S02]  /*1a470*/  SYNCS.PHASECHK.TRANS64.TRYWAIT P0, [R3+URZ], R2 ;  /* 0x00000002030075a7 */ /* 0x008724000800017f */
[----:B----4-:R-:W-:Y:S05]  /*1a480*/  @!P0 NANOSLEEP.SYNCS 0x989680 ;  /* 0x009896800000895d */ /* 0x010fea0003900000 */
[----:B------:R-:W4:Y:S02]  /*1a490*/  @!P0 SYNCS.PHASECHK.TRANS64 P0, [R3+URZ], R2 ;  /* 0x00000002030085a7 */ /* 0x000f24000800007f */
[----:B----4-:R-:W-:Y:S05]  /*1a4a0*/  @!P0 BRA `(.L_x_9942) ;  /* 0xfffffffc00f08947 */ /* 0x010fea000383ffff */
.L_x_9636:
[----:B------:R-:W-:Y:S05]  /*1a4b0*/  BSYNC B9 ;  /* 0x0000000000097941 */ /* 0x000fea0003800000 */
.L_x_9633:
[----:B------:R-:W-:Y:S05]  /*1a4c0*/  EXIT ;  /* 0x000000000000794d */ /* 0x000fea0003800000 */
.L_x_9656:
[----:B0-----:R0:W1:Y:S02]  /*1a4d0*/  SYNCS.PHASECHK.TRANS64.TRYWAIT P6, [R95+URZ+0x22890], R106 ;  /* 0x0228906a5f0075a7 */ /* 0x00106400080c017f */
[----:B-1----:R-:W-:Y:S05]  /*1a4e0*/  @!P6 NANOSLEEP.SYNCS 0x989680 ;  /* 0x009896800000e95d */ /* 0x002fea0003900000 */
[----:B------:R-:W1:Y:S02]  /*1a4f0*/  @!P6 SYNCS.PHASECHK.TRANS64 P6, [R95+URZ+0x22890], R106 ;  /* 0x0228906a5f00e5a7 */ /* 0x000e6400080c007f */
[----:B-1----:R-:W-:Y:S05]  /*1a500*/  @!P6 BRA `(.L_x_9656) ;  /* 0xfffffffc00f0e947 */ /* 0x002fea000383ffff */
[----:B------:R-:W-:Y:S05]  /*1a510*/  BRA `(.L_x_9943) ;  /* 0xfffffe8c00187947 */ /* 0x000fea000383ffff */
.L_x_9674:
[----:B0-----:R0:W1:Y:S02]  /*1a520*/  SYNCS.PHASECHK.TRANS64.TRYWAIT P5, [R95+URZ+0x22890], R106 ;  /* 0x0228906a5f0075a7 */ /* 0x00106400080a017f */
[----:B-1----:R-:W-:Y:S05]  /*1a530*/  @!P5 NANOSLEEP.SYNCS 0x989680 ;  /* 0x009896800000d95d */ /* 0x002fea0003900000 */
[----:B------:R-:W1:Y:S02]  /*1a540*/  @!P5 SYNCS.PHASECHK.TRANS64 P5, [R95+URZ+0x22890], R106 ;  /* 0x0228906a5f00d5a7 */ /* 0x000e6400080a007f */
[----:B-1----:R-:W-:Y:S05]  /*1a550*/  @!P5 BRA `(.L_x_9674) ;  /* 0xfffffffc00f0d947 */ /* 0x002fea000383ffff */
[----:B------:R-:W-:Y:S05]  /*1a560*/  BRA `(.L_x_9944) ;  /* 0xfffffe9c006c7947 */ /* 0x000fea000383ffff */
.L_x_9683:
[----:B0-----:R0:W1:Y:S02]  /*1a570*/  SYNCS.PHASECHK.TRANS64.TRYWAIT P4, [R95+URZ+0x22890], R106 ;  /* 0x0228906a5f0075a7 */ /* 0x001064000808017f */
[----:B-1----:R-:W-:Y:S05]  /*1a580*/  @!P4 NANOSLEEP.SYNCS 0x989680 ;  /* 0x009896800000c95d */ /* 0x002fea0003900000 */
[----:B------:R-:W1:Y:S02]  /*1a590*/  @!P4 SYNCS.PHASECHK.TRANS64 P4, [R95+URZ+0x22890], R106 ;  /* 0x0228906a5f00c5a7 */ /* 0x000e64000808007f */
[----:B-1----:R-:W-:Y:S05]  /*1a5a0*/  @!P4 BRA `(.L_x_9683) ;  /* 0xfffffffc00f0c947 */ /* 0x002fea000383ffff */
[----:B------:R-:W-:Y:S05]  /*1a5b0*/  BRA `(.L_x_9945) ;  /* 0xfffffeac00607947 */ /* 0x000fea000383ffff */
.L_x_9689:
[----:B--2---:R2:W3:Y:S02]  /*1a5c0*/  SYNCS.PHASECHK.TRANS64.TRYWAIT P3, [R95+URZ+0x228b0], R106 ;  /* 0x0228b06a5f0075a7 */ /* 0x0044e4000806017f */
[----:B---3--:R-:W-:Y:S05]  /*1a5d0*/  @!P3 NANOSLEEP.SYNCS 0x989680 ;  /* 0x009896800000b95d */ /* 0x008fea0003900000 */
[----:B------:R-:W3:Y:S02]  /*1a5e0*/  @!P3 SYNCS.PHASECHK.TRANS64 P3, [R95+URZ+0x228b0], R106 ;  /* 0x0228b06a5f00b5a7 */ /* 0x000ee4000806007f */
[----:B---3--:R-:W-:Y:S05]  /*1a5f0*/  @!P3 BRA `(.L_x_9689) ;  /* 0xfffffffc00f0b947 */ /* 0x008fea000383ffff */
[----:B------:R-:W-:Y:S05]  /*1a600*/  BRA `(.L_x_9946) ;  /* 0xfffffeac00f47947 */ /* 0x000fea000383ffff */
.L_x_9699:
[----:B------:R-:W-:Y:S01]  /*1a610*/  BSSY B0, `(.L_x_9947) ;  /* 0x0000007000007945 */ /* 0x000fe20003800000 */
[----:B------:R-:W-:Y:S02]  /*1a620*/  IMAD.MOV.U32 R12, RZ, RZ, RZ ;  /* 0x000000ffff0c7224 */ /* 0x000fe400078e00ff */
[----:B------:R-:W-:Y:S02]  /*1a630*/  IMAD.MOV.U32 R11, RZ, RZ, 0x1f ;  /* 0x0000001fff0b7424 */ /* 0x000fe400078e00ff */
[----:B------:R-:W-:-:S07]  /*1a640*/  IMAD.MOV.U32 R15, RZ, RZ, -0x1 ;  /* 0xffffffffff0f7424 */ /* 0x000fce00078e00ff */
[----:B-----5:R-:W-:Y:S05]  /*1a650*/  WARPSYNC.COLLECTIVE R15, `(.L_x_9948) ;  /* 0x000000000f087348 */ /* 0x020fea0003c00000 */
[----:B------:R0:W1:Y:S02]  /*1a660*/  SHFL.IDX P6, R14, R13, R12, R11 ;  /* 0x0000000c0d0e7389 */ /* 0x00006400000c000b */
[----:B01---5:R-:W-:Y:S01]  /*1a670*/  ENDCOLLECTIVE ;  /* 0x000000000000791b */ /* 0x023fe20003800000 */
.L_x_9948:
[----:B------:R-:W-:Y:S05]  /*1a680*/  BSYNC B0 ;  /* 0x0000000000007941 */ /* 0x000fea0003800000 */
.L_x_9947:
[----:B------:R-:W-:Y:S05]  /*1a690*/  BRA `(.L_x_9949) ;  /* 0xfffffebc00347947 */ /* 0x000fea000383ffff */
.L_x_9711:
[----:B------:R-:W-:Y:S01]  /*1a6a0*/  BSSY B1, `(.L_x_9950) ;  /* 0x0000008000017945 */ /* 0x000fe20003800000 */
[----:B0-----:R-:W-:Y:S02]  /*1a6b0*/  IMAD.MOV.U32 R13, RZ, RZ, R25 ;  /* 0x000000ffff0d7224 */ /* 0x001fe400078e0019 */
[----:B------:R-:W-:Y:S02]  /*1a6c0*/  IMAD.MOV.U32 R12, RZ, RZ, RZ ;  /* 0x000000ffff0c7224 */ /* 0x000fe400078e00ff */
[----:B------:R-:W-:Y:S02]  /*1a6d0*/  IMAD.MOV.U32 R11, RZ, RZ, 0x1c1f ;  /* 0x00001c1fff0b7424 */ /* 0x000fe400078e00ff */
[----:B------:R-:W-:-:S07]  /*1a6e0*/  IMAD.MOV.U32 R15, RZ, RZ, -0x1 ;  /* 0xffffffffff0f7424 */ /* 0x000fce00078e00ff */
[----:B------:R-:W-:Y:S05]  /*1a6f0*/  WARPSYNC.COLLECTIVE R15, `(.L_x_9951) ;  /* 0x000000000f087348 */ /* 0x000fea0003c00000 */
[----:B------:R0:W1:Y:S02]  /*1a700*/  SHFL.IDX P6, R14, R13, R12, R11 ;  /* 0x0000000c0d0e7389 */ /* 0x00006400000c000b */
[----:B01----:R-:W-:Y:S01]  /*1a710*/  ENDCOLLECTIVE ;  /* 0x000000000000791b */ /* 0x003fe20003800000 */
.L_x_9951:
[----:B------:R-:W-:Y:S05]  /*1a720*/  BSYNC B1 ;  /* 0x0000000000017941 */ /* 0x000fea0003800000 */
.L_x_9950:
        /* <DEDUP_REMOVED lines=8> */
.L_x_9952:
[----:B------:R-:W-:Y:S01]  /*1a7b0*/  IMAD.MOV.U32 R13, RZ, RZ, R27 ;  /* 0x000000ffff0d7224 */ /* 0x000fe200078e001b */
[----:B------:R-:W-:-:S07]  /*1a7c0*/  MOV R0, R14 ;  /* 0x0000000e00007202 */ /* 0x000fce0000000f00 */
[----:B------:R-:W-:Y:S05]  /*1a7d0*/  WARPSYNC.COLLECTIVE R15, `(.L_x_9953) ;  /* 0x000000000f087348 */ /* 0x000fea0003c00000 */
[----:B------:R0:W1:Y:S02]  /*1a7e0*/  SHFL.IDX P6, R14, R13, R12, R11 ;  /* 0x0000000c0d0e7389 */ /* 0x00006400000c000b */
[----:B01----:R-:W-:Y:S01]  /*1a7f0*/  ENDCOLLECTIVE ;  /* 0x000000000000791b */ /* 0x003fe20003800000 */
.L_x_9953:
[----:B------:R-:W-:Y:S02]  /*1a800*/  IMAD.MOV.U32 R13, RZ, RZ, R26 ;  /* 0x000000ffff0d7224 */ /* 0x000fe400078e001a */
[----:B------:R-:W-:-:S07]  /*1a810*/  IMAD.MOV.U32 R5, RZ, RZ, R14 ;  /* 0x000000ffff057224 */ /* 0x000fce00078e000e */
[----:B------:R-:W-:Y:S05]  /*1a820*/  WARPSYNC.COLLECTIVE R15, `(.L_x_9954) ;  /* 0x000000000f087348 */ /* 0x000fea0003c00000 */
[----:B------:R0:W1:Y:S02]  /*1a830*/  SHFL.IDX P6, R14, R13, R12, R11 ;  /* 0x0000000c0d0e7389 */ /* 0x00006400000c000b */
[----:B01----:R-:W-:Y:S01]  /*1a840*/  ENDCOLLECTIVE ;  /* 0x000000000000791b */ /* 0x003fe20003800000 */
.L_x_9954:
[----:B------:R-:W-:Y:S05]  /*1a850*/  BRA `(.L_x_9955) ;  /* 0xfffffec0004c7947 */ /* 0x000fea000383ffff */
.L_x_9715:
[----:B0-----:R0:W1:Y:S02]  /*1a860*/  SYNCS.PHASECHK.TRANS64.TRYWAIT P0, [R19+URZ+0x22800], R30 ;  /* 0x0228001e130075a7 */ /* 0x001064000800017f */
[----:B-1----:R-:W-:Y:S05]  /*1a870*/  @!P0 NANOSLEEP.SYNCS 0x989680 ;  /* 0x009896800000895d */ /* 0x002fea0003900000 */
[----:B------:R-:W1:Y:S02]  /*1a880*/  @!P0 SYNCS.PHASECHK.TRANS64 P0, [R19+URZ+0x22800], R30 ;  /* 0x0228001e130085a7 */ /* 0x000e64000800007f */
[----:B-1----:R-:W-:Y:S05]  /*1a890*/  @!P0 BRA `(.L_x_9715) ;  /* 0xfffffffc00f08947 */ /* 0x002fea000383ffff */
[----:B------:R-:W-:Y:S05]  /*1a8a0*/  BRA `(.L_x_9956) ;  /* 0xfffffec4006c7947 */ /* 0x000fea000383ffff */
.L_x_9723:
        /* <DEDUP_REMOVED lines=8> */
.L_x_9958:
[----:B------:R-:W-:Y:S05]  /*1a930*/  BSYNC B1 ;  /* 0x0000000000017941 */ /* 0x000fea0003800000 */
.L_x_9957:
        /* <DEDUP_REMOVED lines=8> */
.L_x_9959:
[----:B------:R-:W-:Y:S02]  /*1a9c0*/  IMAD.MOV.U32 R13, RZ, RZ, R27 ;  /* 0x000000ffff0d7224 */ /* 0x000fe400078e001b */
[----:B------:R-:W-:-:S07]  /*1a9d0*/  IMAD.MOV.U32 R3, RZ, RZ, R14 ;  /* 0x000000ffff037224 */ /* 0x000fce00078e000e */
[----:B------:R-:W-:Y:S05]  /*1a9e0*/  WARPSYNC.COLLECTIVE R15, `(.L_x_9960) ;  /* 0x000000000f087348 */ /* 0x000fea0003c00000 */
[----:B------:R0:W1:Y:S02]  /*1a9f0*/  SHFL.IDX P6, R14, R13, R12, R11 ;  /* 0x0000000c0d0e7389 */ /* 0x00006400000c000b */
[----:B01----:R-:W-:Y:S01]  /*1aa00*/  ENDCOLLECTIVE ;  /* 0x000000000000791b */ /* 0x003fe20003800000 */
.L_x_9960:
[----:B------:R-:W-:Y:S02]  /*1aa10*/  IMAD.MOV.U32 R13, RZ, RZ, R26 ;  /* 0x000000ffff0d7224 */ /* 0x000fe400078e001a */
[----:B------:R-:W-:-:S07]  /*1aa20*/  IMAD.MOV.U32 R20, RZ, RZ, R14 ;  /* 0x000000ffff147224 */ /* 0x000fce00078e000e */
[----:B------:R-:W-:Y:S05]  /*1aa30*/  WARPSYNC.COLLECTIVE R15, `(.L_x_9961) ;  /* 0x000000000f087348 */ /* 0x000fea0003c00000 */
[----:B------:R0:W1:Y:S02]  /*1aa40*/  SHFL.IDX P6, R14, R13, R12, R11 ;  /* 0x0000000c0d0e7389 */ /* 0x00006400000c000b */
[----:B01----:R-:W-:Y:S01]  /*1aa50*/  ENDCOLLECTIVE ;  /* 0x000000000000791b */ /* 0x003fe20003800000 */
.L_x_9961:
[----:B------:R-:W-:Y:S05]  /*1aa60*/  BRA `(.L_x_9962) ;  /* 0xfffffecc00cc7947 */ /* 0x000fea000383ffff */
.L_x_9727:
[----:B0-----:R0:W1:Y:S02]  /*1aa70*/  SYNCS.PHASECHK.TRANS64.TRYWAIT P1, [R19+URZ+0x22800], R24 ;  /* 0x02280018130075a7 */ /* 0x001064000802017f */
[----:B-1----:R-:W-:Y:S05]  /*1aa80*/  @!P1 NANOSLEEP.SYNCS 0x989680 ;  /* 0x009896800000995d */ /* 0x002fea0003900000 */
[----:B------:R-:W1:Y:S02]  /*1aa90*/  @!P1 SYNCS.PHASECHK.TRANS64 P1, [R19+URZ+0x22800], R24 ;  /* 0x02280018130095a7 */ /* 0x000e64000802007f */
[----:B-1----:R-:W-:Y:S05]  /*1aaa0*/  @!P1 BRA `(.L_x_9727) ;  /* 0xfffffffc00f09947 */ /* 0x002fea000383ffff */
[----:B------:R-:W-:Y:S05]  /*1aab0*/  BRA `(.L_x_9963) ;  /* 0xfffffed000ac7947 */ /* 0x000fea000383ffff */
.L_x_9733:
[----:B-1----:R1:W2:Y:S02]  /*1aac0*/  SYNCS.PHASECHK.TRANS64.TRYWAIT P1, [R13+URZ+0x22830], R72 ;  /* 0x022830480d0075a7 */ /* 0x0022a4000802017f */
[----:B--2---:R-:W-:Y:S05]  /*1aad0*/  @!P1 NANOSLEEP.SYNCS 0x989680 ;  /* 0x009896800000995d */ /* 0x004fea0003900000 */
[----:B------:R-:W2:Y:S02]  /*1aae0*/  @!P1 SYNCS.PHASECHK.TRANS64 P1, [R13+URZ+0x22830], R72 ;  /* 0x022830480d0095a7 */ /* 0x000ea4000802007f */
[----:B--2---:R-:W-:Y:S05]  /*1aaf0*/  @!P1 BRA `(.L_x_9733) ;  /* 0xfffffffc00f09947 */ /* 0x004fea000383ffff */
[----:B------:R-:W-:Y:S05]  /*1ab00*/  BRA `(.L_x_9732) ;  /* 0xfffffedc00cc7947 */ /* 0x000fea000383ffff */
.L_x_9738:
[----:B-1----:R1:W2:Y:S02]  /*1ab10*/  SYNCS.PHASECHK.TRANS64.TRYWAIT P2, [R13+URZ+0x22850], R72 ;  /* 0x022850480d0075a7 */ /* 0x0022a4000804017f */
[----:B--2---:R-:W-:Y:S05]  /*1ab20*/  @!P2 NANOSLEEP.SYNCS 0x989680 ;  /* 0x009896800000a95d */ /* 0x004fea0003900000 */
[----:B------:R-:W2:Y:S02]  /*1ab30*/  @!P2 SYNCS.PHASECHK.TRANS64 P2, [R13+URZ+0x22850], R72 ;  /* 0x022850480d00a5a7 */ /* 0x000ea4000804007f */
[----:B--2---:R-:W-:Y:S05]  /*1ab40*/  @!P2 BRA `(.L_x_9738) ;  /* 0xfffffffc00f0a947 */ /* 0x004fea000383ffff */
[----:B------:R-:W-:Y:S05]  /*1ab50*/  BRA `(.L_x_9737) ;  /* 0xfffffef800ec7947 */ /* 0x000fea000383ffff */
.L_x_9743:
[----:B-1----:R1:W2:Y:S02]  /*1ab60*/  SYNCS.PHASECHK.TRANS64.TRYWAIT P3, [R14+URZ+0x22830], R15 ;  /* 0x0228300f0e0075a7 */ /* 0x0022a4000806017f */
[----:B--2---:R-:W-:Y:S05]  /*1ab70*/  @!P3 NANOSLEEP.SYNCS 0x989680 ;  /* 0x009896800000b95d */ /* 0x004fea0003900000 */
[----:B------:R-:W2:Y:S02]  /*1ab80*/  @!P3 SYNCS.PHASECHK.TRANS64 P3, [R14+URZ+0x22830], R15 ;  /* 0x0228300f0e00b5a7 */ /* 0x000ea4000806007f */
[----:B--2---:R-:W-:Y:S05]  /*1ab90*/  @!P3 BRA `(.L_x_9743) ;  /* 0xfffffffc00f0b947 */ /* 0x004fea000383ffff */
[----:B------:R-:W-:Y:S05]  /*1aba0*/  BRA `(.L_x_9742) ;  /* 0xffffff0000287947 */ /* 0x000fea000383ffff */
.L_x_9748:
[----:B-1----:R1:W2:Y:S02]  /*1abb0*/  SYNCS.PHASECHK.TRANS64.TRYWAIT P3, [R14+URZ+0x22850], R15 ;  /* 0x0228500f0e0075a7 */ /* 0x0022a4000806017f */
[----:B--2---:R-:W-:Y:S05]  /*1abc0*/  @!P3 NANOSLEEP.SYNCS 0x989680 ;  /* 0x009896800000b95d */ /* 0x004fea0003900000 */
[----:B------:R-:W2:Y:S02]  /*1abd0*/  @!P3 SYNCS.PHASECHK.TRANS64 P3, [R14+URZ+0x22850], R15 ;  /* 0x0228500f0e00b5a7 */ /* 0x000ea4000806007f */
[----:B--2---:R-:W-:Y:S05]  /*1abe0*/  @!P3 BRA `(.L_x_9748) ;  /* 0xfffffffc00f0b947 */ /* 0x004fea000383ffff */
[----:B------:R-:W-:Y:S05]  /*1abf0*/  BRA `(.L_x_9747) ;  /* 0xffffff2000047947 */ /* 0x000fea000383ffff */
.L_x_9754:
[----:B------:R-:W-:Y:S02]  /*1ac00*/  IMAD.MOV.U32 R13, RZ, RZ, R21 ;  /* 0x000000ffff0d7224 */ /* 0x000fe400078e0015 */
[----:B------:R-:W-:Y:S02]  /*1ac10*/  IMAD.MOV.U32 R12, RZ, RZ, RZ ;  /* 0x000000ffff0c7224 */ /* 0x000fe400078e00ff */
[----:B------:R-:W-:Y:S02]  /*1ac20*/  IMAD.MOV.U32 R11, RZ, RZ, 0x181f ;  /* 0x0000181fff0b7424 */ /* 0x000fe400078e00ff */
[----:B------:R-:W-:-:S07]  /*1ac30*/  IMAD.MOV.U32 R15, RZ, RZ, -0x1 ;  /* 0xffffffffff0f7424 */ /* 0x000fce00078e00ff */
[----:B-----5:R-:W-:Y:S05]  /*1ac40*/  WARPSYNC.COLLECTIVE R15, `(.L_x_9964) ;  /* 0x000000000f087348 */ /* 0x020fea0003c00000 */
[----:B------:R0:W1:Y:S02]  /*1ac50*/  SHFL.IDX P6, R14, R13, R12, R11 ;  /* 0x0000000c0d0e7389 */ /* 0x00006400000c000b */
[----:B01---5:R-:W-:Y:S01]  /*1ac60*/  ENDCOLLECTIVE ;  /* 0x000000000000791b */ /* 0x023fe20003800000 */
.L_x_9964:
[----:B------:R-:W-:Y:S02]  /*1ac70*/  IMAD.MOV.U32 R13, RZ, RZ, R3 ;  /* 0x000000ffff0d7224 */ /* 0x000fe400078e0003 */
[----:B------:R-:W-:-:S07]  /*1ac80*/  IMAD.MOV.U32 R20, RZ, RZ, R14 ;  /* 0x000000ffff147224 */ /* 0x000fce00078e000e */
[----:B------:R-:W-:Y:S05]  /*1ac90*/  WARPSYNC.COLLECTIVE R15, `(.L_x_9965) ;  /* 0x000000000f087348 */ /* 0x000fea0003c00000 */
[----:B------:R0:W1:Y:S02]  /*1aca0*/  SHFL.IDX P6, R14, R13, R12, R11 ;  /* 0x0000000c0d0e7389 */ /* 0x00006400000c000b */
[----:B01----:R-:W-:Y:S01]  /*1acb0*/  ENDCOLLECTIVE ;  /* 0x000000000000791b */ /* 0x003fe20003800000 */
.L_x_9965:
[----:B------:R-:W-:Y:S05]  /*1acc0*/  BRA `(.L_x_9966) ;  /* 0xffffff4800107947 */ /* 0x000fea000383ffff */
.L_x_9757:
[----:B------:R-:W-:Y:S01]  /*1acd0*/  BSSY B1, `(.L_x_9967) ;  /* 0x0000008000017945 */ /* 0x000fe20003800000 */
[----:B------:R-:W-:Y:S01]  /*1ace0*/  IMAD.MOV.U32 R13, RZ, RZ, R21 ;  /* 0x000000ffff0d7224 */ /* 0x000fe200078e0015 */
[----:B------:R-:W-:Y:S01]  /*1acf0*/  MOV R12, 0x1 ;  /* 0x00000001000c7802 */ /* 0x000fe20000000f00 */
[----:B------:R-:W-:Y:S02]  /*1ad00*/  IMAD.MOV.U32 R11, RZ, RZ, 0x181f ;  /* 0x0000181fff0b7424 */ /* 0x000fe400078e00ff */
[----:B------:R-:W-:-:S07]  /*1ad10*/  IMAD.MOV.U32 R15, RZ, RZ, -0x1 ;  /* 0xffffffffff0f7424 */ /* 0x000fce00078e00ff */
[----:B012---:R-:W-:Y:S05]  /*1ad20*/  WARPSYNC.COLLECTIVE R15, `(.L_x_9968) ;  /* 0x000000000f087348 */ /* 0x007fea0003c00000 */
[----:B--2---:R2:W3:Y:S02]  /*1ad30*/  SHFL.IDX P6, R14, R13, R12, R11 ;  /* 0x0000000c0d0e7389 */ /* 0x0044e400000c000b */
[----:B0123--:R-:W-:Y:S01]  /*1ad40*/  ENDCOLLECTIVE ;  /* 0x000000000000791b */ /* 0x00ffe20003800000 */
.L_x_9968:
[----:B------:R-:W-:Y:S05]  /*1ad50*/  BSYNC B1 ;  /* 0x0000000000017941 */ /* 0x000fea0003800000 */
.L_x_9967:
        /* <DEDUP_REMOVED lines=8> */
.L_x_9969:
[----:B------:R-:W-:Y:S05]  /*1ade0*/  BRA `(.L_x_9970) ;  /* 0xffffff48004c7947 */ /* 0x000fea000383ffff */
.L_x_9760:
[----:B------:R-:W-:Y:S01]  /*1adf0*/  BSSY B1, `(.L_x_9971) ;  /* 0x0000008000017945 */ /* 0x000fe20003800000 */
[----:B------:R-:W-:Y:S02]  /*1ae00*/  IMAD.MOV.U32 R13, RZ, RZ, R21 ;  /* 0x000000ffff0d7224 */ /* 0x000fe400078e0015 */
[----:B------:R-:W-:Y:S02]  /*1ae10*/  IMAD.MOV.U32 R12, RZ, RZ, 0x2 ;  /* 0x00000002ff0c7424 */ /* 0x000fe400078e00ff */
[----:B----4-:R-:W-:Y:S02]  /*1ae20*/  IMAD.MOV.U32 R11, RZ, RZ, 0x181f ;  /* 0x0000181fff0b7424 */ /* 0x010fe400078e00ff */
[----:B------:R-:W-:-:S07]  /*1ae30*/  IMAD.MOV.U32 R15, RZ, RZ, -0x1 ;  /* 0xffffffffff0f7424 */ /* 0x000fce00078e00ff */
[----:B0123--:R-:W-:Y:S05]  /*1ae40*/  WARPSYNC.COLLECTIVE R15, `(.L_x_9972) ;  /* 0x000000000f087348 */ /* 0x00ffea0003c00000 */
[----:B--2---:R2:W4:Y:S02]  /*1ae50*/  SHFL.IDX P6, R14, R13, R12, R11 ;  /* 0x0000000c0d0e7389 */ /* 0x00452400000c000b */
[----:B01234-:R-:W-:Y:S01]  /*1ae60*/  ENDCOLLECTIVE ;  /* 0x000000000000791b */ /* 0x01ffe20003800000 */
.L_x_9972:
[----:B------:R-:W-:Y:S05]  /*1ae70*/  BSYNC B1 ;  /* 0x0000000000017941 */ /* 0x000fea0003800000 */
.L_x_9971:
        /* <DEDUP_REMOVED lines=8> */
.L_x_9973:
[----:B------:R-:W-:Y:S05]  /*1af00*/  BRA `(.L_x_9974) ;  /* 0xffffff4800787947 */ /* 0x000fea000383ffff */
.L_x_9763:
[----:B------:R-:W-:Y:S01]  /*1af10*/  BSSY B1, `(.L_x_9975) ;  /* 0x0000008000017945 */ /* 0x000fe20003800000 */
[----:B------:R-:W-:Y:S02]  /*1af20*/  IMAD.MOV.U32 R13, RZ, RZ, R21 ;  /* 0x000000ffff0d7224 */ /* 0x000fe400078e0015 */
[----:B------:R-:W-:Y:S02]  /*1af30*/  IMAD.MOV.U32 R12, RZ, RZ, 0x3 ;  /* 0x00000003ff0c7424 */ /* 0x000fe400078e00ff */
[----:B0-----:R-:W-:Y:S02]  /*1af40*/  IMAD.MOV.U32 R11, RZ, RZ, 0x181f ;  /* 0x0000181fff0b7424 */ /* 0x001fe400078e00ff */
[----:B------:R-:W-:-:S07]  /*1af50*/  IMAD.MOV.U32 R15, RZ, RZ, -0x1 ;  /* 0xffffffffff0f7424 */ /* 0x000fce00078e00ff */
[----:B-1234-:R-:W-:Y:S05]  /*1af60*/  WARPSYNC.COLLECTIVE R15, `(.L_x_9976) ;  /* 0x000000000f087348 */ /* 0x01efea0003c00000 */
[----:B--2---:R0:W2:Y:S02]  /*1af70*/  SHFL.IDX P6, R14, R13, R12, R11 ;  /* 0x0000000c0d0e7389 */ /* 0x0040a400000c000b */
[----:B01234-:R-:W-:Y:S01]  /*1af80*/  ENDCOLLECTIVE ;  /* 0x000000000000791b */ /* 0x01ffe20003800000 */
.L_x_9976:
[----:B------:R-:W-:Y:S05]  /*1af90*/  BSYNC B1 ;  /* 0x0000000000017941 */ /* 0x000fea0003800000 */
.L_x_9975:
        /* <DEDUP_REMOVED lines=8> */
.L_x_9977:
[----:B------:R-:W-:Y:S05]  /*1b020*/  BRA `(.L_x_9978) ;  /* 0xffffff4800a47947 */ /* 0x000fea000383ffff */
.L_x_9765:
[----:B------:R-:W-:Y:S02]  /*1b030*/  IMAD.MOV.U32 R13, RZ, RZ, R8 ;  /* 0x000000ffff0d7224 */ /* 0x000fe400078e0008 */
[----:B------:R-:W-:Y:S02]  /*1b040*/  IMAD.MOV.U32 R12, RZ, RZ, RZ ;  /* 0x000000ffff0c7224 */ /* 0x000fe400078e00ff */
[----:B------:R-:W-:Y:S02]  /*1b050*/  IMAD.MOV.U32 R11, RZ, RZ, 0x1c1f ;  /* 0x00001c1fff0b7424 */ /* 0x000fe400078e00ff */
[----:B------:R-:W-:-:S07]  /*1b060*/  IMAD.MOV.U32 R15, RZ, RZ, -0x1 ;  /* 0xffffffffff0f7424 */ /* 0x000fce00078e00ff */
[----:B------:R-:W-:Y:S05]  /*1b070*/  WARPSYNC.COLLECTIVE R15, `(.L_x_9979) ;  /* 0x000000000f087348 */ /* 0x000fea0003c00000 */
[----:B------:R0:W1:Y:S02]  /*1b080*/  SHFL.IDX P6, R14, R13, R12, R11 ;  /* 0x0000000c0d0e7389 */ /* 0x00006400000c000b */
[----:B01----:R-:W-:Y:S01]  /*1b090*/  ENDCOLLECTIVE ;  /* 0x000000000000791b */ /* 0x003fe20003800000 */
.L_x_9979:
[----:B------:R-:W-:Y:S02]  /*1b0a0*/  IMAD.MOV.U32 R13, RZ, RZ, R3 ;  /* 0x000000ffff0d7224 */ /* 0x000fe400078e0003 */
[----:B------:R-:W-:-:S07]  /*1b0b0*/  IMAD.MOV.U32 R9, RZ, RZ, R14 ;  /* 0x000000ffff097224 */ /* 0x000fce00078e000e */
[----:B------:R-:W-:Y:S05]  /*1b0c0*/  WARPSYNC.COLLECTIVE R15, `(.L_x_9980) ;  /* 0x000000000f087348 */ /* 0x000fea0003c00000 */
[----:B------:R0:W1:Y:S02]  /*1b0d0*/  SHFL.IDX P6, R14, R13, R12, R11 ;  /* 0x0000000c0d0e7389 */ /* 0x00006400000c000b */
[----:B01----:R-:W-:Y:S01]  /*1b0e0*/  ENDCOLLECTIVE ;  /* 0x000000000000791b */ /* 0x003fe20003800000 */
.L_x_9980:
[----:B------:R-:W-:Y:S01]  /*1b0f0*/  IMAD.MOV.U32 R11, RZ, RZ, R14 ;  /* 0x000000ffff0b7224 */ /* 0x000fe200078e000e */
[----:B------:R-:W-:Y:S06]  /*1b100*/  BRA `(.L_x_9981) ;  /* 0xffffff4c00887947 */ /* 0x000fec000383ffff */
.L_x_9768:
[----:B------:R-:W-:Y:S01]  /*1b110*/  BSSY B1, `(.L_x_9982) ;  /* 0x0000008000017945 */ /* 0x000fe20003800000 */
[----:B---3--:R-:W-:Y:S02]  /*1b120*/  IMAD.MOV.U32 R13, RZ, RZ, R8 ;  /* 0x000000ffff0d7224 */ /* 0x008fe400078e0008 */
[----:B------:R-:W-:Y:S02]  /*1b130*/  IMAD.MOV.U32 R12, RZ, RZ, 0x1 ;  /* 0x00000001ff0c7424 */ /* 0x000fe400078e00ff */
[----:B--2---:R-:W-:Y:S02]  /*1b140*/  IMAD.MOV.U32 R11, RZ, RZ, 0x1c1f ;  /* 0x00001c1fff0b7424 */ /* 0x004fe400078e00ff */
[----:B------:R-:W-:-:S07]  /*1b150*/  IMAD.MOV.U32 R15, RZ, RZ, -0x1 ;  /* 0xffffffffff0f7424 */ /* 0x000fce00078e00ff */
[----:B01----:R-:W-:Y:S05]  /*1b160*/  WARPSYNC.COLLECTIVE R15, `(.L_x_9983) ;  /* 0x000000000f087348 */ /* 0x003fea0003c00000 */
[----:B------:R2:W3:Y:S02]  /*1b170*/  SHFL.IDX P6, R14, R13, R12, R11 ;  /* 0x0000000c0d0e7389 */ /* 0x0004e400000c000b */
[----:B0123--:R-:W-:Y:S01]  /*1b180*/  ENDCOLLECTIVE ;  /* 0x000000000000791b */ /* 0x00ffe20003800000 */
.L_x_9983:
[----:B------:R-:W-:Y:S05]  /*1b190*/  BSYNC B1 ;  /* 0x0000000000017941 */ /* 0x000fea0003800000 */
.L_x_9982:
        /* <DEDUP_REMOVED lines=8> */
.L_x_9984:
[----:B------:R-:W-:Y:S05]  /*1b220*/  BRA `(.L_x_9985) ;  /* 0xffffff58007c7947 */ /* 0x000fea000383ffff */
.L_x_9772:
[----:B------:R-:W-:Y:S02]  /*1b230*/  IMAD.MOV.U32 R13, RZ, RZ, R4 ;  /* 0x000000ffff0d7224 */ /* 0x000fe400078e0004 */
[----:B------:R-:W-:Y:S02]  /*1b240*/  IMAD.MOV.U32 R12, RZ, RZ, RZ ;  /* 0x000000ffff0c7224 */ /* 0x000fe400078e00ff */
[----:B------:R-:W-:Y:S02]  /*1b250*/  IMAD.MOV.U32 R11, RZ, RZ, 0x181f ;  /* 0x0000181fff0b7424 */ /* 0x000fe400078e00ff */
[----:B------:R-:W-:-:S07]  /*1b260*/  IMAD.MOV.U32 R15, RZ, RZ, -0x1 ;  /* 0xffffffffff0f7424 */ /* 0x000fce00078e00ff */
[----:B-12---:R-:W-:Y:S05]  /*1b270*/  WARPSYNC.COLLECTIVE R15, `(.L_x_9986) ;  /* 0x000000000f087348 */ /* 0x006fea0003c00000 */
[----:B------:R0:W3:Y:S02]  /*1b280*/  SHFL.IDX P6, R14, R13, R12, R11 ;  /* 0x0000000c0d0e7389 */ /* 0x0000e400000c000b */
[----:B0123--:R-:W-:Y:S01]  /*1b290*/  ENDCOLLECTIVE ;  /* 0x000000000000791b */ /* 0x00ffe20003800000 */
.L_x_9986:
[----:B------:R-:W-:Y:S02]  /*1b2a0*/  IMAD.MOV.U32 R13, RZ, RZ, R3 ;  /* 0x000000ffff0d7224 */ /* 0x000fe400078e0003 */
[----:B------:R-:W-:-:S07]  /*1b2b0*/  IMAD.MOV.U32 R0, RZ, RZ, R14 ;  /* 0x000000ffff007224 */ /* 0x000fce00078e000e */
[----:B------:R-:W-:Y:S05]  /*1b2c0*/  WARPSYNC.COLLECTIVE R15, `(.L_x_9987) ;  /* 0x000000000f087348 */ /* 0x000fea0003c00000 */
[----:B------:R0:W1:Y:S02]  /*1b2d0*/  SHFL.IDX P6, R14, R13, R12, R11 ;  /* 0x0000000c0d0e7389 */ /* 0x00006400000c000b */
[----:B01----:R-:W-:Y:S01]  /*1b2e0*/  ENDCOLLECTIVE ;  /* 0x000000000000791b */ /* 0x003fe20003800000 */
.L_x_9987:
[----:B------:R-:W-:Y:S05]  /*1b2f0*/  BRA `(.L_x_9988) ;  /* 0xffffff6c008c7947 */ /* 0x000fea000383ffff */
.L_x_9775:
[----:B------:R-:W-:Y:S01]  /*1b300*/  BSSY B1, `(.L_x_9989) ;  /* 0x0000008000017945 */ /* 0x000fe20003800000 */
[----:B---3--:R-:W-:Y:S01]  /*1b310*/  MOV R13, R4 ;  /* 0x00000004000d7202 */ /* 0x008fe20000000f00 */
[----:B------:R-:W-:Y:S02]  /*1b320*/  IMAD.MOV.U32 R12, RZ, RZ, 0x1 ;  /* 0x00000001ff0c7424 */ /* 0x000fe400078e00ff */
[----:B------:R-:W-:Y:S02]  /*1b330*/  IMAD.MOV.U32 R11, RZ, RZ, 0x181f ;  /* 0x0000181fff0b7424 */ /* 0x000fe400078e00ff */
[----:B------:R-:W-:-:S07]  /*1b340*/  IMAD.MOV.U32 R15, RZ, RZ, -0x1 ;  /* 0xffffffffff0f7424 */ /* 0x000fce00078e00ff */
[----:B012-4-:R-:W-:Y:S05]  /*1b350*/  WARPSYNC.COLLECTIVE R15, `(.L_x_9990) ;  /* 0x000000000f087348 */ /* 0x017fea0003c00000 */
[----:B----4-:R3:W4:Y:S02]  /*1b360*/  SHFL.IDX P6, R14, R13, R12, R11 ;  /* 0x0000000c0d0e7389 */ /* 0x01072400000c000b */
[----:B01234-:R-:W-:Y:S01]  /*1b370*/  ENDCOLLECTIVE ;  /* 0x000000000000791b */ /* 0x01ffe20003800000 */
.L_x_9990:
[----:B------:R-:W-:Y:S05]  /*1b380*/  BSYNC B1 ;  /* 0x0000000000017941 */ /* 0x000fea0003800000 */
.L_x_9989:
        /* <DEDUP_REMOVED lines=8> */
.L_x_9991:
[----:B------:R-:W-:Y:S05]  /*1b410*/  BRA `(.L_x_9992) ;  /* 0xffffff6c00bc7947 */ /* 0x000fea000383ffff */
.L_x_9778:
[----:B------:R-:W-:Y:S01]  /*1b420*/  BSSY B1, `(.L_x_9993) ;  /* 0x0000008000017945 */ /* 0x000fe20003800000 */
[----:B0-----:R-:W-:Y:S02]  /*1b430*/  IMAD.MOV.U32 R13, RZ, RZ, R4 ;  /* 0x000000ffff0d7224 */ /* 0x001fe400078e0004 */
[----:B------:R-:W-:Y:S02]  /*1b440*/  IMAD.MOV.U32 R12, RZ, RZ, 0x2 ;  /* 0x00000002ff0c7424 */ /* 0x000fe400078e00ff */
[----:B------:R-:W-:Y:S02]  /*1b450*/  IMAD.MOV.U32 R11, RZ, RZ, 0x181f ;  /* 0x0000181fff0b7424 */ /* 0x000fe400078e00ff */
[----:B------:R-:W-:-:S07]  /*1b460*/  IMAD.MOV.U32 R15, RZ, RZ, -0x1 ;  /* 0xffffffffff0f7424 */ /* 0x000fce00078e00ff */
[----:B-1234-:R-:W-:Y:S05]  /*1b470*/  WARPSYNC.COLLECTIVE R15, `(.L_x_9994) ;  /* 0x000000000f087348 */ /* 0x01efea0003c00000 */
[----:B----4-:R0:W4:Y:S02]  /*1b480*/  SHFL.IDX P6, R14, R13, R12, R11 ;  /* 0x0000000c0d0e7389 */ /* 0x01012400000c000b */
[----:B01234-:R-:W-:Y:S01]  /*1b490*/  ENDCOLLECTIVE ;  /* 0x000000000000791b */ /* 0x01ffe20003800000 */
.L_x_9994:
[----:B------:R-:W-:Y:S05]  /*1b4a0*/  BSYNC B1 ;  /* 0x0000000000017941 */ /* 0x000fea0003800000 */
.L_x_9993:
        /* <DEDUP_REMOVED lines=8> */
.L_x_9995:
[----:B------:R-:W-:Y:S05]  /*1b530*/  BRA `(.L_x_9996) ;  /* 0xffffff6c00e87947 */ /* 0x000fea000383ffff */
.L_x_9781:
[----:B------:R-:W-:Y:S01]  /*1b540*/  BSSY B1, `(.L_x_9997) ;  /* 0x0000008000017945 */ /* 0x000fe20003800000 */
[----:B0-----:R-:W-:Y:S02]  /*1b550*/  IMAD.MOV.U32 R13, RZ, RZ, R4 ;  /* 0x000000ffff0d7224 */ /* 0x001fe400078e0004 */
[----:B------:R-:W-:Y:S02]  /*1b560*/  IMAD.MOV.U32 R12, RZ, RZ, 0x3 ;  /* 0x00000003ff0c7424 */ /* 0x000fe400078e00ff */
[----:B------:R-:W-:Y:S02]  /*1b570*/  IMAD.MOV.U32 R11, RZ, RZ, 0x181f ;  /* 0x0000181fff0b7424 */ /* 0x000fe400078e00ff */
[----:B------:R-:W-:-:S07]  /*1b580*/  IMAD.MOV.U32 R15, RZ, RZ, -0x1 ;  /* 0xffffffffff0f7424 */ /* 0x000fce00078e00ff */
[----:B-1234-:R-:W-:Y:S05]  /*1b590*/  WARPSYNC.COLLECTIVE R15, `(.L_x_9998) ;  /* 0x000000000f087348 */ /* 0x01efea0003c00000 */
[----:B------:R0:W0:Y:S02]  /*1b5a0*/  SHFL.IDX P6, R14, R13, R12, R11 ;  /* 0x0000000c0d0e7389 */ /* 0x00002400000c000b */
[----:B01234-:R-:W-:Y:S01]  /*1b5b0*/  ENDCOLLECTIVE ;  /* 0x000000000000791b */ /* 0x01ffe20003800000 */
.L_x_9998:
[----:B------:R-:W-:Y:S05]  /*1b5c0*/  BSYNC B1 ;  /* 0x0000000000017941 */ /* 0x000fea0003800000 */
.L_x_9997:
        /* <DEDUP_REMOVED lines=8> */
.L_x_9999:
[----:B------:R-:W-:Y:S05]  /*1b650*/  BRA `(.L_x_10000) ;  /* 0xffffff7000147947 */ /* 0x000fea000383ffff */
.L_x_9798:
        /* <DEDUP_REMOVED lines=11> */
.L_x_10002:
[----:B------:R-:W-:Y:S05]  /*1b710*/  BSYNC B1 ;  /* 0x0000000000017941 */ /* 0x000fea0003800000 */
.L_x_10001:
[----:B------:R-:W-:Y:S05]  /*1b720*/  BRA `(.L_x_10003) ;  /* 0xffffff8800387947 */ /* 0x000fea000383ffff */
.L_x_9800:
[----:B------:R-:W-:Y:S01]  /*1b730*/  BSSY B1, `(.L_x_10004) ;  /* 0x0000006000017945 */ /* 0x000fe20003800000 */
[----:B------:R-:W-:-:S07]  /*1b740*/  IMAD.MOV.U32 R15, RZ, RZ, -0x1 ;  /* 0xffffffffff0f7424 */ /* 0x000fce00078e00ff */
[----:B0-----:R-:W-:Y:S05]  /*1b750*/  WARPSYNC.COLLECTIVE R15, `(.L_x_10005) ;  /* 0x000000000f0c7348 */ /* 0x001fea0003c00000 */
[----:B------:R-:W-:Y:S02]  /*1b760*/  ELECT P6, UR62, PT ;  /* 0x00000000003e782f */ /* 0x000fe400038c0000 */
[----:B------:R-:W-:Y:S01]  /*1b770*/  MOV R14, UR62 ;  /* 0x0000003e000e7c02 */ /* 0x000fe20008000f00 */
[----:B0-----:R-:W-:Y:S10]  /*1b780*/  ENDCOLLECTIVE ;  /* 0x000000000000791b */ /* 0x001ff40003800000 */
.L_x_10005:
[----:B------:R-:W-:Y:S05]  /*1b790*/  BSYNC B1 ;  /* 0x0000000000017941 */ /* 0x000fea0003800000 */
.L_x_10004:
[----:B------:R-:W-:Y:S05]  /*1b7a0*/  BRA `(.L_x_9799) ;  /* 0xffffff8800307947 */ /* 0x000fea000383ffff */
.L_x_9802:
[----:B0-----:R0:W1:Y:S02]  /*1b7b0*/  SYNCS.PHASECHK.TRANS64.TRYWAIT P0, [R18+URZ+0x22820], R4 ;  /* 0x02282004120075a7 */ /* 0x001064000800017f */
[----:B-1----:R-:W-:Y:S05]  /*1b7c0*/  @!P0 NANOSLEEP.SYNCS 0x989680 ;  /* 0x009896800000895d */ /* 0x002fea0003900000 */
[----:B------:R-:W1:Y:S02]  /*1b7d0*/  @!P0 SYNCS.PHASECHK.TRANS64 P0, [R18+URZ+0x22820], R4 ;  /* 0x02282004120085a7 */ /* 0x000e64000800007f */
[----:B-1----:R-:W-:Y:S05]  /*1b7e0*/  @!P0 BRA `(.L_x_9802) ;  /* 0xfffffffc00f08947 */ /* 0x002fea000383ffff */
[----:B------:R-:W-:Y:S05]  /*1b7f0*/  BRA `(.L_x_10006) ;  /* 0xffffff8800407947 */ /* 0x000fea000383ffff */
.L_x_9806:
[----:B0-----:R0:W1:Y:S02]  /*1b800*/  SYNCS.PHASECHK.TRANS64.TRYWAIT P0, [R4+URZ+0x228a0], R9 ;  /* 0x0228a009040075a7 */ /* 0x001064000800017f */
[----:B-1----:R-:W-:Y:S05]  /*1b810*/  @!P0 NANOSLEEP.SYNCS 0x989680 ;  /* 0x009896800000895d */ /* 0x002fea0003900000 */
[----:B------:R-:W1:Y:S02]  /*1b820*/  @!P0 SYNCS.PHASECHK.TRANS64 P0, [R4+URZ+0x228a0], R9 ;  /* 0x0228a009040085a7 */ /* 0x000e64000800007f */
[----:B-1----:R-:W-:Y:S05]  /*1b830*/  @!P0 BRA `(.L_x_9806) ;  /* 0xfffffffc00f08947 */ /* 0x002fea000383ffff */
[----:B------:R-:W-:Y:S05]  /*1b840*/  BRA `(.L_x_10007) ;  /* 0xffffff8800607947 */ /* 0x000fea000383ffff */
.L_x_9811:
[----:B-1----:R1:W2:Y:S02]  /*1b850*/  SYNCS.PHASECHK.TRANS64.TRYWAIT P0, [R4+URZ+0x228c0], R9 ;  /* 0x0228c009040075a7 */ /* 0x0022a4000800017f */
[----:B--2---:R-:W-:Y:S05]  /*1b860*/  @!P0 NANOSLEEP.SYNCS 0x989680 ;  /* 0x009896800000895d */ /* 0x004fea0003900000 */
[----:B------:R-:W2:Y:S02]  /*1b870*/  @!P0 SYNCS.PHASECHK.TRANS64 P0, [R4+URZ+0x228c0], R9 ;  /* 0x0228c009040085a7 */ /* 0x000ea4000800007f */
[----:B--2---:R-:W-:Y:S05]  /*1b880*/  @!P0 BRA `(.L_x_9811) ;  /* 0xfffffffc00f08947 */ /* 0x004fea000383ffff */
[----:B------:R-:W-:Y:S05]  /*1b890*/  BRA `(.L_x_10008) ;  /* 0xffffff8800e07947 */ /* 0x000fea000383ffff */
.L_x_9821:
[----:B0-----:R0:W1:Y:S02]  /*1b8a0*/  SYNCS.PHASECHK.TRANS64.TRYWAIT P2, [R5+URZ+0x228a0], R6 ;  /* 0x0228a006050075a7 */ /* 0x001064000804017f */
[----:B-1----:R-:W-:Y:S05]  /*1b8b0*/  @!P2 NANOSLEEP.SYNCS 0x989680 ;  /* 0x009896800000a95d */ /* 0x002fea0003900000 */
[----:B------:R-:W1:Y:S02]  /*1b8c0*/  @!P2 SYNCS.PHASECHK.TRANS64 P2, [R5+URZ+0x228a0], R6 ;  /* 0x0228a0060500a5a7 */ /* 0x000e64000804007f */
[----:B-1----:R-:W-:Y:S05]  /*1b8d0*/  @!P2 BRA `(.L_x_9821) ;  /* 0xfffffffc00f0a947 */ /* 0x002fea000383ffff */
[----:B------:R-:W-:Y:S05]  /*1b8e0*/  BRA `(.L_x_10009) ;  /* 0xffffff9000707947 */ /* 0x000fea000383ffff */
.L_x_9826:
[----:B-1----:R1:W2:Y:S02]  /*1b8f0*/  SYNCS.PHASECHK.TRANS64.TRYWAIT P2, [R5+URZ+0x228c0], R6 ;  /* 0x0228c006050075a7 */ /* 0x0022a4000804017f */
[----:B--2---:R-:W-:Y:S05]  /*1b900*/  @!P2 NANOSLEEP.SYNCS 0x989680 ;  /* 0x009896800000a95d */ /* 0x004fea0003900000 */
[----:B------:R-:W2:Y:S02]  /*1b910*/  @!P2 SYNCS.PHASECHK.TRANS64 P2, [R5+URZ+0x228c0], R6 ;  /* 0x0228c0060500a5a7 */ /* 0x000ea4000804007f */
[----:B--2---:R-:W-:Y:S05]  /*1b920*/  @!P2 BRA `(.L_x_9826) ;  /* 0xfffffffc00f0a947 */ /* 0x004fea000383ffff */
[----:B------:R-:W-:Y:S05]  /*1b930*/  BRA `(.L_x_10010) ;  /* 0xffffff9000ec7947 */ /* 0x000fea000383ffff */
.L_x_9844:
        /* <DEDUP_REMOVED lines=11> */
.L_x_10012:
[----:B------:R-:W-:Y:S05]  /*1b9f0*/  BSYNC B0 ;  /* 0x0000000000007941 */ /* 0x000fea0003800000 */
.L_x_10011:
[----:B------:R-:W-:Y:S05]  /*1ba00*/  BRA `(.L_x_10013) ;  /* 0xffffffa0006c7947 */ /* 0x000fea000383ffff */
.L_x_9846:
[----:B------:R-:W-:Y:S01]  /*1ba10*/  BSSY B0, `(.L_x_10014) ;  /* 0x0000006000007945 */ /* 0x000fe20003800000 */
[----:B------:R-:W-:-:S07]  /*1ba20*/  IMAD.MOV.U32 R15, RZ, RZ, -0x1 ;  /* 0xffffffffff0f7424 */ /* 0x000fce00078e00ff */
[----:B0-----:R-:W-:Y:S05]  /*1ba30*/  WARPSYNC.COLLECTIVE R15, `(.L_x_10015) ;  /* 0x000000000f0c7348 */ /* 0x001fea0003c00000 */
[----:B------:R-:W-:Y:S02]  /*1ba40*/  ELECT P6, UR62, PT ;  /* 0x00000000003e782f */ /* 0x000fe400038c0000 */
[----:B------:R-:W-:Y:S01]  /*1ba50*/  MOV R14, UR62 ;  /* 0x0000003e000e7c02 */ /* 0x000fe20008000f00 */
[----:B0-----:R-:W-:Y:S10]  /*1ba60*/  ENDCOLLECTIVE ;  /* 0x000000000000791b */ /* 0x001ff40003800000 */
.L_x_10015:
[----:B------:R-:W-:Y:S05]  /*1ba70*/  BSYNC B0 ;  /* 0x0000000000007941 */ /* 0x000fea0003800000 */
.L_x_10014:
[----:B------:R-:W-:Y:S05]  /*1ba80*/  BRA `(.L_x_10016) ;  /* 0xffffffa000787947 */ /* 0x000fea000383ffff */
.L_x_9848:
[----:B0-----:R0:W1:Y:S02]  /*1ba90*/  SYNCS.PHASECHK.TRANS64.TRYWAIT P0, [R0+URZ+0x22840], R2 ;  /* 0x02284002000075a7 */ /* 0x001064000800017f */
[----:B-1----:R-:W-:Y:S05]  /*1baa0*/  @!P0 NANOSLEEP.SYNCS 0x989680 ;  /* 0x009896800000895d */ /* 0x002fea0003900000 */
[----:B------:R-:W1:Y:S02]  /*1bab0*/  @!P0 SYNCS.PHASECHK.TRANS64 P0, [R0+URZ+0x22840], R2 ;  /* 0x02284002000085a7 */ /* 0x000e64000800007f */
[----:B-1----:R-:W-:Y:S05]  /*1bac0*/  @!P0 BRA `(.L_x_9848) ;  /* 0xfffffffc00f08947 */ /* 0x002fea000383ffff */
[----:B------:R-:W-:Y:S05]  /*1bad0*/  BRA `(.L_x_10017) ;  /* 0xffffffa000d87947 */ /* 0x000fea000383ffff */
.L_x_9852:
        /* <DEDUP_REMOVED lines=15> */
.L_x_10018:
[----:B------:R-:W-:Y:S02]  /*1bbd0*/  IMAD.MOV.U32 R13, RZ, RZ, R4 ;  /* 0x000000ffff0d7224 */ /* 0x000fe400078e0004 */
[----:B------:R-:W-:-:S07]  /*1bbe0*/  IMAD.MOV.U32 R6, RZ, RZ, R14 ;  /* 0x000000ffff067224 */ /* 0x000fce00078e000e */
[----:B------:R-:W-:Y:S05]  /*1bbf0*/  WARPSYNC.COLLECTIVE R15, `(.L_x_10019) ;  /* 0x000000000f087348 */ /* 0x000fea0003c00000 */
[----:B------:R0:W1:Y:S02]  /*1bc00*/  SHFL.IDX P6, R14, R13, R12, R11 ;  /* 0x0000000c0d0e7389 */ /* 0x00006400000c000b */
[----:B01----:R-:W-:Y:S01]  /*1bc10*/  ENDCOLLECTIVE ;  /* 0x000000000000791b */ /* 0x003fe20003800000 */
.L_x_10019:
[----:B------:R-:W-:Y:S01]  /*1bc20*/  IMAD.MOV.U32 R13, RZ, RZ, R3 ;  /* 0x000000ffff0d7224 */ /* 0x000fe200078e0003 */
[----:B------:R-:W-:Y:S01]  /*1bc30*/  MOV R12, 0x1 ;  /* 0x00000001000c7802 */ /* 0x000fe20000000f00 */
[----:B------:R-:W-:-:S07]  /*1bc40*/  IMAD.MOV.U32 R7, RZ, RZ, R14 ;  /* 0x000000ffff077224 */ /* 0x000fce00078e000e */
[----:B------:R-:W-:Y:S05]  /*1bc50*/  WARPSYNC.COLLECTIVE R15, `(.L_x_10020) ;  /* 0x000000000f087348 */ /* 0x000fea0003c00000 */
[----:B------:R0:W1:Y:S02]  /*1bc60*/  SHFL.IDX P6, R14, R13, R12, R11 ;  /* 0x0000000c0d0e7389 */ /* 0x00006400000c000b */
[----:B01----:R-:W-:Y:S01]  /*1bc70*/  ENDCOLLECTIVE ;  /* 0x000000000000791b */ /* 0x003fe20003800000 */
.L_x_10020:
        /* <DEDUP_REMOVED lines=15> */
.L_x_10021:
[----:B------:R-:W-:Y:S02]  /*1bd70*/  IMAD.MOV.U32 R13, RZ, RZ, R3 ;  /* 0x000000ffff0d7224 */ /* 0x000fe400078e0003 */
[----:B------:R-:W-:Y:S02]  /*1bd80*/  IMAD.MOV.U32 R12, RZ, RZ, 0x2 ;  /* 0x00000002ff0c7424 */ /* 0x000fe400078e00ff */
[----:B------:R-:W-:-:S07]  /*1bd90*/  IMAD.MOV.U32 R5, RZ, RZ, R14 ;  /* 0x000000ffff057224 */ /* 0x000fce00078e000e */
[----:B------:R-:W-:Y:S05]  /*1bda0*/  WARPSYNC.COLLECTIVE R15, `(.L_x_10022) ;  /* 0x000000000f087348 */ /* 0x000fea0003c00000 */
[----:B------:R0:W1:Y:S02]  /*1bdb0*/  SHFL.IDX P6, R14, R13, R12, R11 ;  /* 0x0000000c0d0e7389 */ /* 0x00006400000c000b */
[----:B01----:R-:W-:Y:S01]  /*1bdc0*/  ENDCOLLECTIVE ;  /* 0x000000000000791b */ /* 0x003fe20003800000 */
.L_x_10022:
        /* <DEDUP_REMOVED lines=15> */
.L_x_10023:
[----:B------:R-:W-:Y:S02]  /*1bec0*/  IMAD.MOV.U32 R13, RZ, RZ, R3 ;  /* 0x000000ffff0d7224 */ /* 0x000fe400078e0003 */
[----:B------:R-:W-:Y:S02]  /*1bed0*/  IMAD.MOV.U32 R12, RZ, RZ, 0x3 ;  /* 0x00000003ff0c7424 */ /* 0x000fe400078e00ff */
[----:B------:R-:W-:-:S07]  /*1bee0*/  IMAD.MOV.U32 R5, RZ, RZ, R14 ;  /* 0x000000ffff057224 */ /* 0x000fce00078e000e */
[----:B------:R-:W-:Y:S05]  /*1bef0*/  WARPSYNC.COLLECTIVE R15, `(.L_x_10024) ;  /* 0x000000000f087348 */ /* 0x000fea0003c00000 */
[----:B------:R0:W1:Y:S02]  /*1bf00*/  SHFL.IDX P6, R14, R13, R12, R11 ;  /* 0x0000000c0d0e7389 */ /* 0x00006400000c000b */
[----:B01----:R-:W-:Y:S01]  /*1bf10*/  ENDCOLLECTIVE ;  /* 0x000000000000791b */ /* 0x003fe20003800000 */
.L_x_10024:
        /* <DEDUP_REMOVED lines=15> */
.L_x_10025:
[----:B------:R-:W-:Y:S02]  /*1c010*/  IMAD.MOV.U32 R13, RZ, RZ, R3 ;  /* 0x000000ffff0d7224 */ /* 0x000fe400078e0003 */
[----:B------:R-:W-:Y:S02]  /*1c020*/  IMAD.MOV.U32 R12, RZ, RZ, 0x4 ;  /* 0x00000004ff0c7424 */ /* 0x000fe400078e00ff */
[----:B------:R-:W-:-:S07]  /*1c030*/  IMAD.MOV.U32 R5, RZ, RZ, R14 ;  /* 0x000000ffff057224 */ /* 0x000fce00078e000e */
[----:B------:R-:W-:Y:S05]  /*1c040*/  WARPSYNC.COLLECTIVE R15, `(.L_x_10026) ;  /* 0x000000000f087348 */ /* 0x000fea0003c00000 */
[----:B------:R0:W1:Y:S02]  /*1c050*/  SHFL.IDX P6, R14, R13, R12, R11 ;  /* 0x0000000c0d0e7389 */ /* 0x00006400000c000b */
[----:B01----:R-:W-:Y:S01]  /*1c060*/  ENDCOLLECTIVE ;  /* 0x000000000000791b */ /* 0x003fe20003800000 */
.L_x_10026:
[----:B------:R-:W-:-:S05]  /*1c070*/  @!P1 LEA R5, P2, R10, R5, 0x1 ;  /* 0x000000050a059211 */ /* 0x000fca00078408ff */
[----:B------:R-:W-:-:S04]  /*1c080*/  @!P1 IMAD.X R6, RZ, RZ, R6, P2 ;  /* 0x000000ffff069224 */ /* 0x000fc800010e0606 */
[----:B------:R-:W-:Y:S01]  /*1c090*/  @!P1 IMAD.MOV.U32 R7, RZ, RZ, R6 ;  /* 0x000000ffff079224 */ /* 0x000fe200078e0006 */
[----:B------:R-:W-:Y:S01]  /*1c0a0*/  @!P1 MOV R6, R5 ;  /* 0x0000000500069202 */ /* 0x000fe20000000f00 */
[----:B------:R-:W-:Y:S02]  /*1c0b0*/  IMAD.MOV.U32 R13, RZ, RZ, R4 ;  /* 0x000000ffff0d7224 */ /* 0x000fe400078e0004 */
[----:B------:R-:W-:Y:S02]  /*1c0c0*/  VIADD R5, R0, 0x40 ;  /* 0x0000004000057836 */ /* 0x000fe40000000000 */
[----:B------:R-:W-:Y:S01]  /*1c0d0*/  @!PT LDS RZ, [RZ] ;  /* 0x00000000fffff984 */ /* 0x000fe20000000800 */
[----:B------:R-:W-:Y:S01]  /*1c0e0*/  @!PT LDS RZ, [RZ] ;  /* 0x00000000fffff984 */ /* 0x000fe20000000800 */
[----:B------:R-:W-:Y:S01]  /*1c0f0*/  @!PT LDS RZ, [RZ] ;  /* 0x00000000fffff984 */ /* 0x000fe20000000800 */
[----:B------:R0:W-:Y:S03]  /*1c100*/  @!P1 LDGSTS.E.BYPASS.LTC128B.128 [R9+0x19c00], desc[UR40][R6.64], !P0 ;  /* 0x19c0000006099fae */ /* 0x0001e6000c101d68 */
[----:B------:R-:W-:Y:S01]  /*1c110*/  ISETP.GE.AND P1, PT, R5, R2, PT ;  /* 0x000000020500720c */ /* 0x000fe20003f26270 */
[----:B0-----:R-:W-:-:S12]  /*1c120*/  IMAD.MOV.U32 R6, RZ, RZ, R14 ;  /* 0x000000ffff067224 */ /* 0x001fd800078e000e */
[----:B------:R-:W-:Y:S05]  /*1c130*/  WARPSYNC.COLLECTIVE R15, `(.L_x_10027) ;  /* 0x000000000f087348 */ /* 0x000fea0003c00000 */
[----:B------:R0:W1:Y:S02]  /*1c140*/  SHFL.IDX P6, R14, R13, R12, R11 ;  /* 0x0000000c0d0e7389 */ /* 0x00006400000c000b */
[----:B01----:R-:W-:Y:S01]  /*1c150*/  ENDCOLLECTIVE ;  /* 0x000000000000791b */ /* 0x003fe20003800000 */
.L_x_10027:
[----:B------:R-:W-:Y:S02]  /*1c160*/  IMAD.MOV.U32 R13, RZ, RZ, R3 ;  /* 0x000000ffff0d7224 */ /* 0x000fe400078e0003 */
[----:B------:R-:W-:Y:S02]  /*1c170*/  IMAD.MOV.U32 R12, RZ, RZ, 0x5 ;  /* 0x00000005ff0c7424 */ /* 0x000fe400078e00ff */
[----:B------:R-:W-:-:S07]  /*1c180*/  IMAD.MOV.U32 R5, RZ, RZ, R14 ;  /* 0x000000ffff057224 */ /* 0x000fce00078e000e */
[----:B------:R-:W-:Y:S05]  /*1c190*/  WARPSYNC.COLLECTIVE R15, `(.L_x_10028) ;  /* 0x000000000f087348 */ /* 0x000fea0003c00000 */
[----:B------:R0:W1:Y:S02]  /*1c1a0*/  SHFL.IDX P6, R14, R13, R12, R11 ;  /* 0x0000000c0d0e7389 */ /* 0x00006400000c000b */
[----:B01----:R-:W-:Y:S01]  /*1c1b0*/  ENDCOLLECTIVE ;  /* 0x000000000000791b */ /* 0x003fe20003800000 */
.L_x_10028:
        /* <DEDUP_REMOVED lines=15> */
.L_x_10029:
[----:B------:R-:W-:Y:S02]  /*1c2b0*/  IMAD.MOV.U32 R13, RZ, RZ, R3 ;  /* 0x000000ffff0d7224 */ /* 0x000fe400078e0003 */
[----:B------:R-:W-:Y:S02]  /*1c2c0*/  IMAD.MOV.U32 R12, RZ, RZ, 0x6 ;  /* 0x00000006ff0c7424 */ /* 0x000fe400078e00ff */
[----:B------:R-:W-:-:S07]  /*1c2d0*/  IMAD.MOV.U32 R5, RZ, RZ, R14 ;  /* 0x000000ffff057224 */ /* 0x000fce00078e000e */
[----:B------:R-:W-:Y:S05]  /*1c2e0*/  WARPSYNC.COLLECTIVE R15, `(.L_x_10030) ;  /* 0x000000000f087348 */ /* 0x000fea0003c00000 */
[----:B------:R0:W1:Y:S02]  /*1c2f0*/  SHFL.IDX P6, R14, R13, R12, R11 ;  /* 0x0000000c0d0e7389 */ /* 0x00006400000c000b */
[----:B01----:R-:W-:Y:S01]  /*1c300*/  ENDCOLLECTIVE ;  /* 0x000000000000791b */ /* 0x003fe20003800000 */
.L_x_10030:
        /* <DEDUP_REMOVED lines=9> */
[----:B0-----:R-:W-:Y:S01]  /*1c3a0*/  IMAD.MOV.U32 R6, RZ, RZ, R14 ;  /* 0x000000ffff067224 */ /* 0x001fe200078e000e */
[----:B------:R-:W-:-:S07]  /*1c3b0*/  IADD3 R7, R0, 0x60, RZ ;  /* 0x0000006000077810 */ /* 0x000fce0007ffe0ff */
[----:B------:R-:W-:Y:S05]  /*1c3c0*/  WARPSYNC.COLLECTIVE R15, `(.L_x_10031) ;  /* 0x000000000f087348 */ /* 0x000fea0003c00000 */
[----:B------:R0:W1:Y:S02]  /*1c3d0*/  SHFL.IDX P6, R14, R13, R12, R11 ;  /* 0x0000000c0d0e7389 */ /* 0x00006400000c000b */
[----:B01----:R-:W-:Y:S01]  /*1c3e0*/  ENDCOLLECTIVE ;  /* 0x000000000000791b */ /* 0x003fe20003800000 */
.L_x_10031:
[----:B------:R-:W-:Y:S01]  /*1c3f0*/  ISETP.GE.AND P1, PT, R7, R2, PT ;  /* 0x000000020700720c */ /* 0x000fe20003f26270 */
[----:B------:R-:W-:Y:S02]  /*1c400*/  IMAD.MOV.U32 R13, RZ, RZ, R3 ;  /* 0x000000ffff0d7224 */ /* 0x000fe400078e0003 */
[----:B------:R-:W-:Y:S02]  /*1c410*/  IMAD.MOV.U32 R12, RZ, RZ, 0x7 ;  /* 0x00000007ff0c7424 */ /* 0x000fe400078e00ff */
[----:B------:R-:W-:-:S08]  /*1c420*/  IMAD.MOV.U32 R5, RZ, RZ, R14 ;  /* 0x000000ffff057224 */ /* 0x000fd000078e000e */
[----:B------:R-:W-:Y:S05]  /*1c430*/  WARPSYNC.COLLECTIVE R15, `(.L_x_10032) ;  /* 0x000000000f087348 */ /* 0x000fea0003c00000 */
[----:B------:R0:W1:Y:S02]  /*1c440*/  SHFL.IDX P6, R14, R13, R12, R11 ;  /* 0x0000000c0d0e7389 */ /* 0x00006400000c000b */
[----:B01----:R-:W-:Y:S01]  /*1c450*/  ENDCOLLECTIVE ;  /* 0x000000000000791b */ /* 0x003fe20003800000 */
.L_x_10032:
        /* <DEDUP_REMOVED lines=13> */
.L_x_10033:
[----:B------:R-:W-:Y:S01]  /*1c530*/  IMAD.MOV.U32 R3, RZ, RZ, R14 ;  /* 0x000000ffff037224 */ /* 0x000fe200078e000e */
[----:B------:R-:W-:Y:S06]  /*1c540*/  BRA `(.L_x_10034) ;  /* 0xffffffa400647947 */ /* 0x000fec000383ffff */
.L_x_9855:
[----:B0-----:R0:W1:Y:S02]  /*1c550*/  SYNCS.PHASECHK.TRANS64.TRYWAIT P0, [R18+URZ+0x22820], R0 ;  /* 0x02282000120075a7 */ /* 0x001064000800017f */
[----:B-1----:R-:W-:Y:S05]  /*1c560*/  @!P0 NANOSLEEP.SYNCS 0x989680 ;  /* 0x009896800000895d */ /* 0x002fea0003900000 */
[----:B------:R-:W1:Y:S02]  /*1c570*/  @!P0 SYNCS.PHASECHK.TRANS64 P0, [R18+URZ+0x22820], R0 ;  /* 0x02282000120085a7 */ /* 0x000e64000800007f */
[----:B-1----:R-:W-:Y:S05]  /*1c580*/  @!P0 BRA `(.L_x_9855) ;  /* 0xfffffffc00f08947 */ /* 0x002fea000383ffff */
[----:B------:R-:W-:Y:S05]  /*1c590*/  BRA `(.L_x_10035) ;  /* 0xffffffa400c07947 */ /* 0x000fea000383ffff */
.L_x_9859:
[----:B0-----:R0:W1:Y:S02]  /*1c5a0*/  SYNCS.PHASECHK.TRANS64.TRYWAIT P0, [R2+URZ+0x22860], R0 ;  /* 0x02286000020075a7 */ /* 0x001064000800017f */
[----:B-1----:R-:W-:Y:S05]  /*1c5b0*/  @!P0 NANOSLEEP.SYNCS 0x989680 ;  /* 0x009896800000895d */ /* 0x002fea0003900000 */
[----:B------:R-:W1:Y:S02]  /*1c5c0*/  @!P0 SYNCS.PHASECHK.TRANS64 P0, [R2+URZ+0x22860], R0 ;  /* 0x02286000020085a7 */ /* 0x000e64000800007f */
[----:B-1----:R-:W-:Y:S05]  /*1c5d0*/  @!P0 BRA `(.L_x_9859) ;  /* 0xfffffffc00f08947 */ /* 0x002fea000383ffff */
[----:B------:R-:W-:Y:S05]  /*1c5e0*/  BRA `(.L_x_10036) ;  /* 0xffffffa400e47947 */ /* 0x000fea000383ffff */
.L_x_9874:
[----:B-1----:R1:W2:Y:S02]  /*1c5f0*/  SYNCS.PHASECHK.TRANS64.TRYWAIT P0, [R2+URZ+0x22840], R6 ;  /* 0x02284006020075a7 */ /* 0x0022a4000800017f */
[----:B--2---:R-:W-:Y:S05]  /*1c600*/  @!P0 NANOSLEEP.SYNCS 0x989680 ;  /* 0x009896800000895d */ /* 0x004fea0003900000 */
[----:B------:R-:W2:Y:S02]  /*1c610*/  @!P0 SYNCS.PHASECHK.TRANS64 P0, [R2+URZ+0x22840], R6 ;  /* 0x02284006020085a7 */ /* 0x000ea4000800007f */
[----:B--2---:R-:W-:Y:S05]  /*1c620*/  @!P0 BRA `(.L_x_9874) ;  /* 0xfffffffc00f08947 */ /* 0x004fea000383ffff */
[----:B------:R-:W-:Y:S05]  /*1c630*/  BRA `(.L_x_10037) ;  /* 0xffffffb000047947 */ /* 0x000fea000383ffff */
.L_x_9879:
[----:B0-----:R0:W2:Y:S02]  /*1c640*/  SYNCS.PHASECHK.TRANS64.TRYWAIT P0, [R2+URZ+0x22860], R6 ;  /* 0x02286006020075a7 */ /* 0x0010a4000800017f */
[----:B--2---:R-:W-:Y:S05]  /*1c650*/  @!P0 NANOSLEEP.SYNCS 0x989680 ;  /* 0x009896800000895d */ /* 0x004fea0003900000 */
[----:B------:R-:W2:Y:S02]  /*1c660*/  @!P0 SYNCS.PHASECHK.TRANS64 P0, [R2+URZ+0x22860], R6 ;  /* 0x02286006020085a7 */ /* 0x000ea4000800007f */
[----:B--2---:R-:W-:Y:S05]  /*1c670*/  @!P0 BRA `(.L_x_9879) ;  /* 0xfffffffc00f08947 */ /* 0x004fea000383ffff */
[----:B------:R-:W-:Y:S05]  /*1c680*/  BRA `(.L_x_10038) ;  /* 0xffffffb000807947 */ /* 0x000fea000383ffff */
.L_x_9890:
[----:B-1----:R1:W2:Y:S02]  /*1c690*/  SYNCS.PHASECHK.TRANS64.TRYWAIT P0, [R3+URZ+0x22840], R2 ;  /* 0x02284002030075a7 */ /* 0x0022a4000800017f */
[----:B--2---:R-:W-:Y:S05]  /*1c6a0*/  @!P0 NANOSLEEP.SYNCS 0x989680 ;  /* 0x009896800000895d */ /* 0x004fea0003900000 */
[----:B------:R-:W2:Y:S02]  /*1c6b0*/  @!P0 SYNCS.PHASECHK.TRANS64 P0, [R3+URZ+0x22840], R2 ;  /* 0x02284002030085a7 */ /* 0x000ea4000800007f */
[----:B--2---:R-:W-:Y:S05]  /*1c6c0*/  @!P0 BRA `(.L_x_9890) ;  /* 0xfffffffc00f08947 */ /* 0x004fea000383ffff */
[----:B------:R-:W-:Y:S05]  /*1c6d0*/  BRA `(.L_x_10039) ;  /* 0xffffffb8006c7947 */ /* 0x000fea000383ffff */
.L_x_9895:
[----:B--2---:R2:W3:Y:S02]  /*1c6e0*/  SYNCS.PHASECHK.TRANS64.TRYWAIT P0, [R3+URZ+0x22860], R2 ;  /* 0x02286002030075a7 */ /* 0x0044e4000800017f */
[----:B---3--:R-:W-:Y:S05]  /*1c6f0*/  @!P0 NANOSLEEP.SYNCS 0x989680 ;  /* 0x009896800000895d */ /* 0x008fea0003900000 */
[----:B------:R-:W3:Y:S02]  /*1c700*/  @!P0 SYNCS.PHASECHK.TRANS64 P0, [R3+URZ+0x22860], R2 ;  /* 0x02286002030085a7 */ /* 0x000ee4000800007f */
[----:B---3--:R-:W-:Y:S05]  /*1c710*/  @!P0 BRA `(.L_x_9895) ;  /* 0xfffffffc00f08947 */ /* 0x008fea000383ffff */
[----:B------:R-:W-:Y:S05]  /*1c720*/  BRA `(.L_x_10040) ;  /* 0xffffffb800e87947 */ /* 0x000fea000383ffff */
.L_x_9906:
[----:B-1----:R1:W2:Y:S02]  /*1c730*/  SYNCS.PHASECHK.TRANS64.TRYWAIT P0, [R3+URZ+0x22840], R2 ;  /* 0x02284002030075a7 */ /* 0x0022a4000800017f */
[----:B--2---:R-:W-:Y:S05]  /*1c740*/  @!P0 NANOSLEEP.SYNCS 0x989680 ;  /* 0x009896800000895d */ /* 0x004fea0003900000 */
[----:B------:R-:W2:Y:S02]  /*1c750*/  @!P0 SYNCS.PHASECHK.TRANS64 P0, [R3+URZ+0x22840], R2 ;  /* 0x02284002030085a7 */ /* 0x000ea4000800007f */
[----:B--2---:R-:W-:Y:S05]  /*1c760*/  @!P0 BRA `(.L_x_9906) ;  /* 0xfffffffc00f08947 */ /* 0x004fea000383ffff */
[----:B------:R-:W-:Y:S05]  /*1c770*/  BRA `(.L_x_10041) ;  /* 0xffffffc000b87947 */ /* 0x000fea000383ffff */
.L_x_9911:
[----:B--2---:R2:W3:Y:S02]  /*1c780*/  SYNCS.PHASECHK.TRANS64.TRYWAIT P0, [R3+URZ+0x22860], R2 ;  /* 0x02286002030075a7 */ /* 0x0044e4000800017f */
[----:B---3--:R-:W-:Y:S05]  /*1c790*/  @!P0 NANOSLEEP.SYNCS 0x989680 ;  /* 0x009896800000895d */ /* 0x008fea0003900000 */
[----:B------:R-:W3:Y:S02]  /*1c7a0*/  @!P0 SYNCS.PHASECHK.TRANS64 P0, [R3+URZ+0x22860], R2 ;  /* 0x02286002030085a7 */ /* 0x000ee4000800007f */
[----:B---3--:R-:W-:Y:S05]  /*1c7b0*/  @!P0 BRA `(.L_x_9911) ;  /* 0xfffffffc00f08947 */ /* 0x008fea000383ffff */
[----:B------:R-:W-:Y:S05]  /*1c7c0*/  BRA `(.L_x_10042) ;  /* 0xffffffc400347947 */ /* 0x000fea000383ffff */
.L_x_9923:
[----:B------:R-:W2:Y:S01]  /*1c7d0*/  LDL R0, [R1] ;  /* 0x0000000001007983 */ /* 0x000ea20000100800 */
[----:B------:R-:W-:Y:S01]  /*1c7e0*/  BSSY B0, `(.L_x_10043) ;  /* 0x0000008000007945 */ /* 0x000fe20003800000 */
[----:B0-----:R-:W-:Y:S02]  /*1c7f0*/  IMAD.MOV.U32 R12, RZ, RZ, RZ ;  /* 0x000000ffff0c7224 */ /* 0x001fe400078e00ff */
[----:B------:R-:W-:Y:S02]  /*1c800*/  IMAD.MOV.U32 R11, RZ, RZ, 0x1f ;  /* 0x0000001fff0b7424 */ /* 0x000fe400078e00ff */
[----:B------:R-:W-:Y:S02]  /*1c810*/  IMAD.MOV.U32 R15, RZ, RZ, -0x1 ;  /* 0xffffffffff0f7424 */ /* 0x000fe400078e00ff */
[----:B--2---:R-:W-:-:S07]  /*1c820*/  IMAD.MOV.U32 R13, RZ, RZ, R0 ;  /* 0x000000ffff0d7224 */ /* 0x004fce00078e0000 */
[----:B-1----:R-:W-:Y:S05]  /*1c830*/  WARPSYNC.COLLECTIVE R15, `(.L_x_10044) ;  /* 0x000000000f087348 */ /* 0x002fea0003c00000 */
[----:B------:R0:W2:Y:S02]  /*1c840*/  SHFL.IDX P6, R14, R13, R12, R11 ;  /* 0x0000000c0d0e7389 */ /* 0x0000a400000c000b */
[----:B012---:R-:W-:Y:S01]  /*1c850*/  ENDCOLLECTIVE ;  /* 0x000000000000791b */ /* 0x007fe20003800000 */
.L_x_10044:
[----:B------:R-:W-:Y:S05]  /*1c860*/  BSYNC B0 ;  /* 0x0000000000007941 */ /* 0x000fea0003800000 */
.L_x_10043:
        /* <DEDUP_REMOVED lines=9> */
.L_x_10045:
        /* <DEDUP_REMOVED lines=16> */
[C---:B------:R-:W-:Y:S01]  /*1ca00*/  ISETP.GE.U32.AND P5, PT, R16.reuse, 0x10, PT ;  /* 0x000000101000780c */ /* 0x040fe20003fa6070 */
[----:B--2---:R-:W-:Y:S01]  /*1ca10*/  @!P1 IMAD.MOV.U32 R4, RZ, RZ, R8 ;  /* 0x000000ffff049224 */ /* 0x004fe200078e0008 */
[----:B------:R-:W-:Y:S01]  /*1ca20*/  MOV R8, RZ ;  /* 0x000000ff00087202 */ /* 0x000fe20000000f00 */
[----:B---3--:R-:W-:Y:S01]  /*1ca30*/  @!P1 IMAD.MOV.U32 R6, RZ, RZ, R2 ;  /* 0x000000ffff069224 */ /* 0x008fe200078e0002 */
[----:B------:R-:W-:-:S03]  /*1ca40*/  ISETP.NE.AND P1, PT, R16, RZ, PT ;  /* 0x000000ff1000720c */ /* 0x000fc60003f25270 */
[----:B------:R-:W-:-:S05]  /*1ca50*/  IMAD R2, R6, R4, RZ ;  /* 0x0000000406027224 */ /* 0x000fca00078e02ff */
[----:B------:R-:W-:-:S07]  /*1ca60*/  MOV R13, R2 ;  /* 0x00000002000d7202 */ /* 0x000fce0000000f00 */
[----:B------:R-:W-:Y:S05]  /*1ca70*/  WARPSYNC.COLLECTIVE R15, `(.L_x_10046) ;  /* 0x000000000f087348 */ /* 0x000fea0003c00000 */
[----:B------:R0:W1:Y:S02]  /*1ca80*/  SHFL.UP P6, R14, R13, R12, R11 ;  /* 0x0400000c0d0e7389 */ /* 0x00006400000c000b */
[----:B01----:R-:W-:Y:S01]  /*1ca90*/  ENDCOLLECTIVE ;  /* 0x000000000000791b */ /* 0x003fe20003800000 */
.L_x_10046:
        /* <DEDUP_REMOVED lines=8> */
.L_x_10047:
        /* <DEDUP_REMOVED lines=8> */
.L_x_10048:
        /* <DEDUP_REMOVED lines=8> */
.L_x_10049:
        /* <DEDUP_REMOVED lines=8> */
.L_x_10050:
        /* <DEDUP_REMOVED lines=9> */
.L_x_10051:
[----:B------:R-:W-:Y:S01]  /*1cd30*/  IMAD.MOV.U32 R9, RZ, RZ, R14 ;  /* 0x000000ffff097224 */ /* 0x000fe200078e000e */
[----:B------:R-:W-:Y:S06]  /*1cd40*/  BRA `(.L_x_10052) ;  /* 0xffffffc8007c7947 */ /* 0x000fec000383ffff */
.L_x_9926:
        /* <DEDUP_REMOVED lines=8> */
.L_x_10054:
[----:B------:R-:W-:Y:S05]  /*1cdd0*/  BSYNC B0 ;  /* 0x0000000000007941 */ /* 0x000fea0003800000 */
.L_x_10053:
        /* <DEDUP_REMOVED lines=10> */
.L_x_10055:
        /* <DEDUP_REMOVED lines=8> */
.L_x_10056:
        /* <DEDUP_REMOVED lines=8> */
.L_x_10057:
        /* <DEDUP_REMOVED lines=8> */
.L_x_10058:
[----:B------:R-:W-:Y:S02]  /*1d000*/  IMAD.MOV.U32 R12, RZ, RZ, 0x1f ;  /* 0x0000001fff0c7424 */ /* 0x000fe400078e00ff */
[----:B------:R-:W-:Y:S02]  /*1d010*/  IMAD.MOV.U32 R11, RZ, RZ, 0x1f ;  /* 0x0000001fff0b7424 */ /* 0x000fe400078e00ff */
[----:B------:R-:W-:-:S05]  /*1d020*/  IMAD.MOV.U32 R3, RZ, RZ, R14 ;  /* 0x000000ffff037224 */ /* 0x000fca00078e000e */
[----:B------:R-:W-:-:S04]  /*1d030*/  SEL R3, R3, RZ, P5 ;  /* 0x000000ff03037207 */ /* 0x000fc80002800000 */
[----:B------:R-:W-:-:S05]  /*1d040*/  IADD3 R7, R2, R3, RZ ;  /* 0x0000000302077210 */ /* 0x000fca0007ffe0ff */
[----:B------:R-:W-:-:S07]  /*1d050*/  IMAD.MOV.U32 R13, RZ, RZ, R7 ;  /* 0x000000ffff0d7224 */ /* 0x000fce00078e0007 */
[----:B------:R-:W-:Y:S05]  /*1d060*/  WARPSYNC.COLLECTIVE R15, `(.L_x_10059) ;  /* 0x000000000f087348 */ /* 0x000fea0003c00000 */
[----:B------:R0:W1:Y:S02]  /*1d070*/  SHFL.IDX P6, R14, R13, R12, R11 ;  /* 0x0000000c0d0e7389 */ /* 0x00006400000c000b */
[----:B01----:R-:W-:Y:S01]  /*1d080*/  ENDCOLLECTIVE ;  /* 0x000000000000791b */ /* 0x003fe20003800000 */
.L_x_10059:
[----:B------:R-:W-:Y:S01]  /*1d090*/  IMAD.MOV.U32 R9, RZ, RZ, R14 ;  /* 0x000000ffff097224 */ /* 0x000fe200078e000e */
[----:B------:R-:W-:Y:S06]  /*1d0a0*/  BRA `(.L_x_10060) ;  /* 0xffffffc800507947 */ /* 0x000fec000383ffff */
.L_x_9928:
[----:B------:R-:W-:Y:S01]  /*1d0b0*/  BSSY B0, `(.L_x_10061) ;  /* 0x0000006000007945 */ /* 0x000fe20003800000 */
[----:B------:R-:W-:Y:S01]  /*1d0c0*/  PLOP3.LUT P6, PT, P6, PT, PT, 0x8, 0x0 ;  /* 0x000000000000781c */ /* 0x000fe200037ce170 */
[----:B------:R-:W-:-:S12]  /*1d0d0*/  IMAD.MOV.U32 R15, RZ, RZ, -0x1 ;  /* 0xffffffffff0f7424 */ /* 0x000fd800078e00ff */
[----:B0-----:R-:W-:Y:S05]  /*1d0e0*/  WARPSYNC.COLLECTIVE R15, `(.L_x_10062) ;  /* 0x000000000f087348 */ /* 0x001fea0003c00000 */
[----:B------:R-:W-:Y:S01]  /*1d0f0*/  VOTE.ANY R14, PT, P6 ;  /* 0x00000000000e7806 */ /* 0x000fe200030e0100 */
[----:B0-----:R-:W-:Y:S06]  /*1d100*/  ENDCOLLECTIVE ;  /* 0x000000000000791b */ /* 0x001fec0003800000 */
.L_x_10062:
[----:B------:R-:W-:Y:S05]  /*1d110*/  BSYNC B0 ;  /* 0x0000000000007941 */ /* 0x000fea0003800000 */
.L_x_10061:
        /* <DEDUP_REMOVED lines=9> */
.L_x_10063:
[----:B------:R-:W-:Y:S02]  /*1d1b0*/  IMAD.MOV.U32 R13, RZ, RZ, R6 ;  /* 0x000000ffff0d7224 */ /* 0x000fe400078e0006 */
[----:B------:R-:W-:-:S07]  /*1d1c0*/  IMAD.MOV.U32 R4, RZ, RZ, R14 ;  /* 0x000000ffff047224 */ /* 0x000fce00078e000e */
[----:B------:R-:W-:Y:S05]  /*1d1d0*/  WARPSYNC.COLLECTIVE R15, `(.L_x_10064) ;  /* 0x000000000f087348 */ /* 0x000fea0003c00000 */
[----:B------:R0:W1:Y:S02]  /*1d1e0*/  SHFL.IDX P6, R14, R13, R12, R11 ;  /* 0x0000000c0d0e7389 */ /* 0x00006400000c000b */
[----:B01----:R-:W-:Y:S01]  /*1d1f0*/  ENDCOLLECTIVE ;  /* 0x000000000000791b */ /* 0x003fe20003800000 */
.L_x_10064:
[----:B------:R-:W-:Y:S01]  /*1d200*/  IMAD.MOV.U32 R6, RZ, RZ, R14 ;  /* 0x000000ffff067224 */ /* 0x000fe200078e000e */
[----:B------:R-:W-:Y:S06]  /*1d210*/  BRA `(.L_x_10065) ;  /* 0xffffffc800307947 */ /* 0x000fec000383ffff */
.L_x_9930:
[----:B------:R-:W-:Y:S01]  /*1d220*/  BSSY B0, `(.L_x_10066) ;  /* 0x0000007000007945 */ /* 0x000fe20003800000 */
[----:B------:R-:W-:Y:S02]  /*1d230*/  IMAD.MOV.U32 R13, RZ, RZ, R7 ;  /* 0x000000ffff0d7224 */ /* 0x000fe400078e0007 */
[----:B------:R-:W-:Y:S02]  /*1d240*/  IMAD.MOV.U32 R11, RZ, RZ, 0x1f ;  /* 0x0000001fff0b7424 */ /* 0x000fe400078e00ff */
[----:B------:R-:W-:-:S07]  /*1d250*/  IMAD.MOV.U32 R15, RZ, RZ, -0x1 ;  /* 0xffffffffff0f7424 */ /* 0x000fce00078e00ff */
[----:B0123--:R-:W-:Y:S05]  /*1d260*/  WARPSYNC.COLLECTIVE R15, `(.L_x_10067) ;  /* 0x000000000f087348 */ /* 0x00ffea0003c00000 */
[----:B------:R4:W0:Y:S02]  /*1d270*/  SHFL.IDX P6, R14, R13, R12, R11 ;  /* 0x0000000c0d0e7389 */ /* 0x00082400000c000b */
[----:B01234-:R-:W-:Y:S01]  /*1d280*/  ENDCOLLECTIVE ;  /* 0x000000000000791b */ /* 0x01ffe20003800000 */
.L_x_10067:
[----:B------:R-:W-:Y:S05]  /*1d290*/  BSYNC B0 ;  /* 0x0000000000007941 */ /* 0x000fea0003800000 */
.L_x_10066:
[----:B------:R-:W-:Y:S01]  /*1d2a0*/  IMAD.MOV.U32 R7, RZ, RZ, R14 ;  /* 0x000000ffff077224 */ /* 0x000fe200078e000e */
[----:B------:R-:W-:Y:S06]  /*1d2b0*/  BRA `(.L_x_10068) ;  /* 0xffffffc800207947 */ /* 0x000fec000383ffff */
.L_x_9934:
[----:B0-----:R0:W1:Y:S02]  /*1d2c0*/  SYNCS.PHASECHK.TRANS64.TRYWAIT P0, [R0+URZ+0x22820], R3 ;  /* 0x02282003000075a7 */ /* 0x001064000800017f */
[----:B-1----:R-:W-:Y:S05]  /*1d2d0*/  @!P0 NANOSLEEP.SYNCS 0x989680 ;  /* 0x009896800000895d */ /* 0x002fea0003900000 */
[----:B------:R-:W1:Y:S02]  /*1d2e0*/  @!P0 SYNCS.PHASECHK.TRANS64 P0, [R0+URZ+0x22820], R3 ;  /* 0x02282003000085a7 */ /* 0x000e64000800007f */
[----:B-1----:R-:W-:Y:S05]  /*1d2f0*/  @!P0 BRA `(.L_x_9934) ;  /* 0xfffffffc00f08947 */ /* 0x002fea000383ffff */
[----:B------:R-:W-:Y:S05]  /*1d300*/  BRA `(.L_x_10069) ;  /* 0xffffffcc00b87947 */ /* 0x000fea000383ffff */
.L_x_9935:
        /* <DEDUP_REMOVED lines=11> */
.L_x_10071:
[----:B------:R-:W-:Y:S05]  /*1d3c0*/  BSYNC B0 ;  /* 0x0000000000007941 */ /* 0x000fea0003800000 */
.L_x_10070:
[----:B------:R-:W-:Y:S05]  /*1d3d0*/  BRA `(.L_x_10072) ;  /* 0xffffffcc00a07947 */ /* 0x000fea000383ffff */
.L_x_9936:
[----:B------:R-:W-:Y:S01]  /*1d3e0*/  BSSY B0, `(.L_x_10073) ;  /* 0x0000006000007945 */ /* 0x000fe20003800000 */
[----:B------:R-:W-:-:S07]  /*1d3f0*/  IMAD.MOV.U32 R15, RZ, RZ, -0x1 ;  /* 0xffffffffff0f7424 */ /* 0x000fce00078e00ff */
[----:B01----:R-:W-:Y:S05]  /*1d400*/  WARPSYNC.COLLECTIVE R15, `(.L_x_10074) ;  /* 0x000000000f0c7348 */ /* 0x003fea0003c00000 */
[----:B------:R-:W-:Y:S02]  /*1d410*/  ELECT P6, UR62, PT ;  /* 0x00000000003e782f */ /* 0x000fe400038c0000 */
[----:B------:R-:W-:Y:S01]  /*1d420*/  MOV R14, UR62 ;  /* 0x0000003e000e7c02 */ /* 0x000fe20008000f00 */
[----:B01----:R-:W-:Y:S10]  /*1d430*/  ENDCOLLECTIVE ;  /* 0x000000000000791b */ /* 0x003ff40003800000 */
.L_x_10074:
[----:B------:R-:W-:Y:S05]  /*1d440*/  BSYNC B0 ;  /* 0x0000000000007941 */ /* 0x000fea0003800000 */
.L_x_10073:
[----:B------:R-:W-:Y:S05]  /*1d450*/  BRA `(.L_x_10075) ;  /* 0xffffffcc00947947 */ /* 0x000fea000383ffff */
.L_x_9938:
[----:B0-----:R0:W1:Y:S02]  /*1d460*/  SYNCS.PHASECHK.TRANS64.TRYWAIT P0, [R6+URZ], R5 ;  /* 0x00000005060075a7 */ /* 0x001064000800017f */
[----:B-1----:R-:W-:Y:S05]  /*1d470*/  @!P0 NANOSLEEP.SYNCS 0x989680 ;  /* 0x009896800000895d */ /* 0x002fea0003900000 */
[----:B------:R-:W1:Y:S02]  /*1d480*/  @!P0 SYNCS.PHASECHK.TRANS64 P0, [R6+URZ], R5 ;  /* 0x00000005060085a7 */ /* 0x000e64000800007f */
[----:B-1----:R-:W-:Y:S05]  /*1d490*/  @!P0 BRA `(.L_x_9938) ;  /* 0xfffffffc00f08947 */ /* 0x002fea000383ffff */
[----:B------:R-:W-:Y:S05]  /*1d4a0*/  BRA `(.L_x_10076) ;  /* 0xffffffcc00cc7947 */ /* 0x000fea000383ffff */
.L_x_9939:
[----:B-1----:R1:W2:Y:S02]  /*1d4b0*/  SYNCS.PHASECHK.TRANS64.TRYWAIT P0, [R7+URZ], R2 ;  /* 0x00000002070075a7 */ /* 0x0022a4000800017f */
[----:B--2---:R-:W-:Y:S05]  /*1d4c0*/  @!P0 NANOSLEEP.SYNCS 0x989680 ;  /* 0x009896800000895d */ /* 0x004fea0003900000 */
[----:B------:R-:W2:Y:S02]  /*1d4d0*/  @!P0 SYNCS.PHASECHK.TRANS64 P0, [R7+URZ], R2 ;  /* 0x00000002070085a7 */ /* 0x000ea4000800007f */
[----:B--2---:R-:W-:Y:S05]  /*1d4e0*/  @!P0 BRA `(.L_x_9939) ;  /* 0xfffffffc00f08947 */ /* 0x004fea000383ffff */
[----:B------:R-:W-:Y:S05]  /*1d4f0*/  BRA `(.L_x_10077) ;  /* 0xffffffcc00c07947 */ /* 0x000fea000383ffff */
.L_x_9941:
[----:B--2---:R2:W3:Y:S02]  /*1d500*/  SYNCS.PHASECHK.TRANS64.TRYWAIT P0, [R4+URZ], R5 ;  /* 0x00000005040075a7 */ /* 0x0044e4000800017f */
[----:B---3--:R-:W-:Y:S05]  /*1d510*/  @!P0 NANOSLEEP.SYNCS 0x989680 ;  /* 0x009896800000895d */ /* 0x008fea0003900000 */
[----:B------:R-:W3:Y:S02]  /*1d520*/  @!P0 SYNCS.PHASECHK.TRANS64 P0, [R4+URZ], R5 ;  /* 0x00000005040085a7 */ /* 0x000ee4000800007f */
[----:B---3--:R-:W-:Y:S05]  /*1d530*/  @!P0 BRA `(.L_x_9941) ;  /* 0xfffffffc00f08947 */ /* 0x008fea000383ffff */
[----:B------:R-:W-:Y:S05]  /*1d540*/  BRA `(.L_x_10078) ;  /* 0xffffffcc00c47947 */ /* 0x000fea000383ffff */
.L_x_10079:
        /* <DEDUP_REMOVED lines=11> */
.L_x_15191:


//--------------------- .text._ZN7cutlass13device_kernelIN5flash11enable_sm90INS1_16FlashAttnFwdSm90INS1_25CollectiveMainloopFwdSm90ILi2EN4cute5tupleIJNS5_1CILi1EEES8_S8_EEENS6_IJNS7_ILi128EEENS7_ILi96EEENS7_ILi64EEEEEELi256ENS_6half_tEfNS_4arch4Sm90ELb0ELb0ELb1ELb1ELb0ELb0ELb1ELb1ELb0ELb1ELb1ELb0EEENS1_21CollectiveEpilogueFwdINS6_IJSA_NS7_ILi256EEESB_EEES9_SE_SG_Li256ELb1ELb1ELb1ELb0EEENS1_36VarlenDynamicPersistentTileSchedulerILi128ELi96ELi256ELi128ELb1ELb1ELb1ELb0ELb1ELb1EEEEEEEEEvNT_6ParamsE --------------------------
	.section	.text._ZN7cutlass13device_kernelIN5flash11enable_sm90INS1_16FlashAttnFwdSm90INS1_25CollectiveMainloopFwdSm90ILi2EN4cute5tupleIJNS5_1CILi1EEES8_S8_EEENS6_IJNS7_ILi128EEENS7_ILi96EEENS7_ILi64EEEEEELi256ENS_6half_tEfNS_4arch4Sm90ELb0ELb0ELb1ELb1ELb0ELb0ELb1ELb1ELb0ELb1ELb1ELb0EEENS1_21CollectiveEpilogueFwdINS6_IJSA_NS7_ILi256EEESB_EEES9_SE_SG_Li256ELb1ELb1ELb1ELb0EEENS1_36VarlenDynamicPersistentTileSchedulerILi128ELi96ELi256ELi128ELb1ELb1ELb1ELb0ELb1ELb1EEEEEEEEEvNT_6ParamsE,"ax",@progbits
	.align	128
.text._ZN7cutlass13device_kernelIN5flash11enable_sm90INS1_16FlashAttnFwdSm90INS1_25CollectiveMainloopFwdSm90ILi2EN4cute5tupleIJNS5_1CILi1EEES8_S8_EEENS6_IJNS7_ILi128EEENS7_ILi96EEENS7_ILi64EEEEEELi256ENS_6half_tEfNS_4arch4Sm90ELb0ELb0ELb1ELb1ELb0ELb0ELb1ELb1ELb0ELb1ELb1ELb0EEENS1_21CollectiveEpilogueFwdINS6_IJSA_NS7_ILi256EEESB_EEES9_SE_SG_Li256ELb1ELb1ELb1ELb0EEENS1_36VarlenDynamicPersistentTileSchedulerILi128ELi96ELi256ELi128ELb1ELb1ELb1ELb0ELb1ELb1EEEEEEEEEvNT_6ParamsE:
        .type           _ZN7cutlass13device_kernelIN5flash11enable_sm90INS1_16FlashAttnFwdSm90INS1_25CollectiveMainloopFwdSm90ILi2EN4cute5tupleIJNS5_1CILi1EEES8_S8_EEENS6_IJNS7_ILi128EEENS7_ILi96EEENS7_ILi64EEEEEELi256ENS_6half_tEfNS_4arch4Sm90ELb0ELb0ELb1ELb1ELb0ELb0ELb1ELb1ELb0ELb1ELb1ELb0EEENS1_21CollectiveEpilogueFwdINS6_IJSA_NS7_ILi256EEESB_EEES9_SE_SG_Li256ELb1ELb1ELb1ELb0EEENS1_36VarlenDynamicPersistentTileSchedulerILi128ELi96ELi256ELi128ELb1ELb1ELb1ELb0ELb1ELb1EEEEEEEEEvNT_6ParamsE,@function
        .size           _ZN7cutlass13device_kernelIN5flash11enable_sm90INS1_16FlashAttnFwdSm90INS1_25CollectiveMainloopFwdSm90ILi2EN4cute5tupleIJNS5_1CILi1EEES8_S8_EEENS6_IJNS7_ILi128EEENS7_ILi96EEENS7_ILi64EEEEEELi256ENS_6half_tEfNS_4arch4Sm90ELb0ELb0ELb1ELb1ELb0ELb0ELb1ELb1ELb0ELb1ELb1ELb0EEENS1_21CollectiveEpilogueFwdINS6_IJSA_NS7_ILi256EEESB_EEES9_SE_SG_Li256ELb1ELb1ELb1ELb0EEENS1_36VarlenDynamicPersistentTileSchedulerILi128ELi96ELi256ELi128ELb1ELb1ELb1ELb0ELb1ELb1EEEEEEEEEvNT_6ParamsE,(.L_x_15192 - _ZN7cutlass13device_kernelIN5flash11enable_sm90INS1_16FlashAttnFwdSm90INS1_25CollectiveMainloopFwdSm90ILi2EN4cute5tupleIJNS5_1CILi1EEES8_S8_EEENS6_IJNS7_ILi128EEENS7_ILi96EEENS7_ILi64EEEEEELi256ENS_6half_tEfNS_4arch4Sm90ELb0ELb0ELb1ELb1ELb0ELb0ELb1ELb1ELb0ELb1ELb1ELb0EEENS1_21CollectiveEpilogueFwdINS6_IJSA_NS7_ILi256EEESB_EEES9_SE_SG_Li256ELb1ELb1ELb1ELb0EEENS1_36VarlenDynamicPersistentTileSchedulerILi128ELi96ELi256ELi128ELb1ELb1ELb1ELb0ELb1ELb1EEEEEEEEEvNT_6ParamsE)
        .other          _ZN7cutlass13device_kernelIN5flash11enable_sm90INS1_16FlashAttnFwdSm90INS1_25CollectiveMainloopFwdSm90ILi2EN4cute5tupleIJNS5_1CILi1EEES8_S8_EEENS6_IJNS7_ILi128EEENS7_ILi96EEENS7_ILi64EEEEEELi256ENS_6half_tEfNS_4arch4Sm90ELb0ELb0ELb1ELb1ELb0ELb0ELb1ELb1ELb0ELb1ELb1ELb0EEENS1_21CollectiveEpilogueFwdINS6_IJSA_NS7_ILi256EEESB_EEES9_SE_SG_Li256ELb1ELb1ELb1ELb0EEENS1_36VarlenDynamicPersistentTileSchedulerILi128ELi96ELi256ELi128ELb1ELb1ELb1ELb0ELb1ELb1EEEEEEEEEvNT_6ParamsE,@"STO_CUDA_ENTRY STV_DEFAULT"
_ZN7cutlass13device_kernelIN5flash11enable_sm90INS1_16FlashAttnFwdSm90INS1_25CollectiveMainloopFwdSm90ILi2EN4cute5tupleIJNS5_1CILi1EEES8_S8_EEENS6_IJNS7_ILi128EEENS7_ILi96EEENS7_ILi64EEEEEELi256ENS_6half_tEfNS_4arch4Sm90ELb0ELb0ELb1ELb1ELb0ELb0ELb1ELb1ELb0ELb1ELb1ELb0EEENS1_21CollectiveEpilogueFwdINS6_IJSA_NS7_ILi256EEESB_EEES9_SE_SG_Li256ELb1ELb1ELb1ELb0EEENS1_36VarlenDynamicPersistentTileSchedulerILi128ELi96ELi256ELi128ELb1ELb1ELb1ELb0ELb1ELb1EEEEEEEEEvNT_6ParamsE:
        /* <DEDUP_REMOVED lines=17> */
.L_x_10081:
[----:B------:R-:W-:Y:S05]  /*0110*/  BSYNC B0 ;  /* 0x0000000000007941 */ /* 0x000fea0003800000 */
.L_x_10080:
        /* <DEDUP_REMOVED lines=11> */
[----:B------:R-:W-:Y:S01]  /*01d0*/  VOTEU.ANY UP2, P0 ;  /* 0x00000000003f7886 */ /* 0x000fe20000040100 */
[----:B0-----:R-:W-:-:S03]  /*01e0*/  ISETP.NE.AND P1, PT, R2, RZ, PT ;  /* 0x000000ff0200720c */ /* 0x001fc60003f25270 */
[----:B------:R0:W2:Y:S01]  /*01f0*/  SHFL.IDX PT, R2, R3, RZ, 0x1f ;  /* 0x00001fff03027589 */ /* 0x0000a200000e0000 */
[----:B-1----:R-:W-:Y:S02]  /*0200*/  @UP0 ULEA UR8, UR8, UR6, 0x18 ;  /* 0x0000000608080291 */ /* 0x002fe4000f8ec03f */
[----:B------:R-:W-:-:S04]  /*0210*/  @UP0 UIADD3 UR6, -UR7, 0x100000, URZ ;  /* 0x0010000007060890 */ /* 0x000fc8000fffe13f */
[----:B------:R-:W-:Y:S02]  /*0220*/  @UP0 USHF.L.U32 UR7, UR6, 0xb, URZ ;  /* 0x0000000b06070899 */ /* 0x000fe4000800063f */
[----:B------:R-:W-:Y:S01]  /*0230*/  @UP0 USHF.L.U32 UR6, UR6, 0x1, URZ ;  /* 0x0000000106060899 */ /* 0x000fe2000800063f */
[----:B------:R-:W-:Y:S01]  /*0240*/  VOTEU.ANY UP0, P0 ;  /* 0x00000000003f7886 */ /* 0x000fe20000000100 */
[----:B------:R-:W1:Y:S04]  /*0250*/  FENCE.VIEW.ASYNC.S ;  /* 0x00000000000073c6 */ /* 0x000e680000000000 */
[----:B-1----:R0:W1:Y:S01]  /*0260*/  @UP0 SYNCS.EXCH.64 URZ, [UR8+0x32400], UR4 ;  /* 0x03240004083f05b2 */ /* 0x0020620008000100 */
[----:B------:R0:W3:Y:S05]  /*0270*/  @UP1 SYNCS.EXCH.64 URZ, [UR8+0x32410], UR4 ;  /* 0x03241004083f15b2 */ /* 0x0000ea0008000100 */
[----:B------:R0:W4:Y:S02]  /*0280*/  @UP2 SYNCS.EXCH.64 URZ, [UR8+0x32420], UR6 ;  /* 0x03242006083f25b2 */ /* 0x0001240008000100 */
[----:B0-----:R-:W-:Y:S05]  /*0290*/  @P1 BRA `(.L_x_10082) ;  /* 0x0000000000481947 */ /* 0x001fea0003800000 */
[----:B------:R-:W0:Y:S01]  /*02a0*/  S2UR UR5, SR_CgaCtaId ;  /* 0x00000000000579c3 */ /* 0x000e220000008800 */
        /* <DEDUP_REMOVED lines=17> */
.L_x_10082:
        /* <DEDUP_REMOVED lines=22> */
.L_x_10083:
        /* <DEDUP_REMOVED lines=18> */
.L_x_10084:
        /* <DEDUP_REMOVED lines=22> */
.L_x_10085:
        /* <DEDUP_REMOVED lines=22> */
.L_x_10086:
[----:B--2---:R-:W-:Y:S01]  /*0900*/  ISETP.NE.AND P0, PT, R2, RZ, PT ;  /* 0x000000ff0200720c */ /* 0x004fe20003f05270 */
[----:B------:R-:W-:Y:S01]  /*0910*/  IMAD.MOV.U32 R2, RZ, RZ, 0x1 ;  /* 0x00000001ff027424 */ /* 0x000fe200078e00ff */
[----:B------:R-:W-:Y:S01]  /*0920*/  NOP ;  /* 0x0000000000007918 */ /* 0x000fe20000000000 */
[----:B------:R-:W-:-:S03]  /*0930*/  ULDC.64 UR38, c[0x0][0x208] ;  /* 0x0000820000267ab9 */ /* 0x000fc60000000a00 */
[----:B------:R-:W-:-:S05]  /*0940*/  SEL R2, R2, 0x2, !P0 ;  /* 0x0000000202027807 */ /* 0x000fca0004000000 */
[----:B------:R2:W-:Y:S01]  /*0950*/  STL [R1+0x84], R2 ;  /* 0x0000840201007387 */ /* 0x0005e20000100800 */
[----:B01-34-:R-:W-:Y:S06]  /*0960*/  BAR.SYNC.DEFER_BLOCKING 0x0 ;  /* 0x0000000000007b1d */ /* 0x01bfec0000010000 */
[----:B------:R-:W-:Y:S05]  /*0970*/  @!P0 BRA `(.L_x_10087) ;  /* 0x000000b800148947 */ /* 0x000fea0003800000 */
.L_x_10088:
[----:B------:R-:W-:-:S08]  /*0980*/  NOP ;  /* 0x0000000000007918 */ /* 0x000fd00000000000 */
[----:B------:R-:W0:Y:S02]  /*0990*/  USETMAXREG.TRY_ALLOC.CTAPOOL UP0, 0xf0 ;  /* 0x000000f0000079c8 */ /* 0x000e240008000600 */
[----:B0-----:R-:W-:-:S13]  /*09a0*/  PLOP3.LUT P0, PT, PT, PT, UP0, 0x80, 0x0 ;  /* 0x000000000000781c */ /* 0x001fda0003f0f008 */
[----:B------:R-:W-:Y:S05]  /*09b0*/  @!P0 BRA `(.L_x_10088) ;  /* 0xfffffffc00f08947 */ /* 0x000fea000383ffff */
[----:B------:R-:W0:Y:S01]  /*09c0*/  S2R R0, SR_TID.X ;  /* 0x0000000000007919 */ /* 0x000e220000002100 */
[----:B------:R-:W1:Y:S01]  /*09d0*/  S2UR UR5, SR_CgaCtaId ;  /* 0x00000000000579c3 */ /* 0x000e620000008800 */
[----:B------:R-:W-:-:S07]  /*09e0*/  UMOV UR4, 0x400 ;  /* 0x0000040000047882 */ /* 0x000fce0000000000 */
[----:B------:R-:W-:Y:S06]  /*09f0*/  BAR.ARV 0x8, 0x180 ;  /* 0x0206000000007b1d */ /* 0x000fec0000002000 */
[----:B-1----:R-:W-:Y:S01]  /*0a00*/  ULEA UR4, UR5, UR4, 0x18 ;  /* 0x0000000405047291 */ /* 0x002fe2000f8ec03f */
[----:B0-----:R-:W-:-:S04]  /*0a10*/  SHF.R.U32.HI R0, RZ, 0x7, R0 ;  /* 0x00000007ff007819 */ /* 0x001fc80000011600 */
[----:B------:R-:W-:-:S13]  /*0a20*/  ISETP.NE.AND P0, PT, R0, 0x1, PT ;  /* 0x000000010000780c */ /* 0x000fda0003f05270 */
[----:B------:R-:W-:Y:S08]  /*0a30*/  @!P0 BAR.ARV 0x9, 0x100 ;  /* 0x0244000000008b1d */ /* 0x000ff00000002000 */
[----:B------:R-:W-:Y:S06]  /*0a40*/  BAR.SYNC.DEFER_BLOCKING 0x5, 0x180 ;  /* 0x0146000000007b1d */ /* 0x000fec0000010000 */
[----:B------:R-:W0:Y:S01]  /*0a50*/  LDS.128 R12, [UR4+0x324d0] ;  /* 0x0324d004ff0c7984 */ /* 0x000e220008000c00 */
[----:B------:R-:W-:Y:S01]  /*0a60*/  ULDC UR4, c[0x0][0xd3c] ;  /* 0x00034f0000047ab9 */ /* 0x000fe20000000800 */
[----:B------:R-:W-:Y:S06]  /*0a70*/  BAR.ARV 0x4, 0x180 ;  /* 0x0106000000007b1d */ /* 0x000fec0000002000 */
[----:B0-----:R-:W-:-:S13]  /*0a80*/  ISETP.GE.AND P0, PT, R15, UR4, PT ;  /* 0x000000040f007c0c */ /* 0x001fda000bf06270 */
[----:B------:R-:W-:Y:S05]  /*0a90*/  @P0 EXIT ;  /* 0x000000000000094d */ /* 0x000fea0003800000 */
[----:B------:R-:W3:Y:S01]  /*0aa0*/  LDL.LU R11, [R1+0x84] ;  /* 0x00008400010b7983 */ /* 0x000ee20000300800 */
[----:B------:R-:W0:Y:S02]  /*0ab0*/  S2R R0, SR_TID.X ;  /* 0x0000000000007919 */ /* 0x000e240000002100 */
[----:B0-----:R-:W-:-:S05]  /*0ac0*/  VIADD R16, R0, 0xffffff80 ;  /* 0xffffff8000107836 */ /* 0x001fca0000000000 */
[----:B------:R-:W-:-:S04]  /*0ad0*/  SHF.R.S32.HI R0, RZ, 0x1f, R16 ;  /* 0x0000001fff007819 */ /* 0x000fc80000011410 */
[----:B--2---:R-:W-:-:S04]  /*0ae0*/  LEA.HI R2, R0, R16, RZ, 0x7 ;  /* 0x0000001000027211 */ /* 0x004fc800078f38ff */
[----:B------:R-:W-:Y:S02]  /*0af0*/  LOP3.LUT R5, R2, 0xffffff80, RZ, 0xc0, !PT ;  /* 0xffffff8002057812 */ /* 0x000fe400078ec0ff */
[----:B------:R-:W-:-:S03]  /*0b00*/  LEA.HI R4, R0, R16, RZ, 0x5 ;  /* 0x0000001000047211 */ /* 0x000fc600078f28ff */
[----:B------:R-:W-:Y:S01]  /*0b10*/  IMAD.IADD R12, R16, 0x1, -R5 ;  /* 0x00000001100c7824 */ /* 0x000fe200078e0a05 */
[----:B------:R-:W-:Y:S01]  /*0b20*/  LEA.HI R3, R0, R16, RZ, 0x4 ;  /* 0x0000001000037211 */ /* 0x000fe200078f20ff */
[----:B------:R-:W-:-:S03]  /*0b30*/  IMAD.SHL.U32 R5, R4, 0x20, RZ ;  /* 0x0000002004057824 */ /* 0x000fc600078e00ff */
[----:B------:R-:W-:Y:S02]  /*0b40*/  SHF.R.S32.HI R7, RZ, 0x1f, R12 ;  /* 0x0000001fff077819 */ /* 0x000fe4000001140c */
[----:B------:R-:W-:Y:S02]  /*0b50*/  LOP3.LUT R4, R3, 0x3fffff0, RZ, 0xc0, !PT ;  /* 0x03fffff003047812 */ /* 0x000fe400078ec0ff */
[----:B------:R-:W-:Y:S02]  /*0b60*/  LEA.HI R8, R7, R12, RZ, 0x2 ;  /* 0x0000000c07087211 */ /* 0x000fe400078f10ff */
[----:B------:R-:W-:Y:S02]  /*0b70*/  SHF.R.S32.HI R6, RZ, 0x4, R3 ;  /* 0x00000004ff067819 */ /* 0x000fe40000011403 */
[----:B------:R-:W-:Y:S01]  /*0b80*/  LEA.HI R10, R0, R16, RZ, 0x2 ;  /* 0x00000010000a7211 */ /* 0x000fe200078f10ff */
[----:B------:R-:W-:Y:S01]  /*0b90*/  IMAD.IADD R4, R16, 0x1, -R4 ;  /* 0x0000000110047824 */ /* 0x000fe200078e0a04 */
[----:B------:R-:W-:-:S02]  /*0ba0*/  LOP3.LUT R5, R5, 0xfffffc00, RZ, 0xc0, !PT ;  /* 0xfffffc0005057812 */ /* 0x000fc400078ec0ff */
[--C-:B------:R-:W-:Y:S02]  /*0bb0*/  SHF.R.S32.HI R0, RZ, 0x2, R8.reuse ;  /* 0x00000002ff007819 */ /* 0x100fe40000011408 */
[----:B------:R-:W-:Y:S02]  /*0bc0*/  SHF.R.S32.HI R9, RZ, 0x1f, R8 ;  /* 0x0000001fff097819 */ /* 0x000fe40000011408 */
[----:B------:R-:W-:Y:S01]  /*0bd0*/  LEA.HI R3, R3, R6, RZ, 0x1 ;  /* 0x0000000603037211 */ /* 0x000fe200078f08ff */
[----:B------:R-:W-:Y:S01]  /*0be0*/  IMAD R4, R4, 0x40, R5 ;  /* 0x0000004004047824 */ /* 0x000fe200078e0205 */
[----:B------:R-:W-:Y:S02]  /*0bf0*/  LEA.HI R9, R9, R0, RZ, 0x3 ;  /* 0x0000000009097211 */ /* 0x000fe400078f18ff */
[----:B------:R-:W-:Y:S02]  /*0c00*/  LOP3.LUT R5, R3, 0x1ffffffe, RZ, 0xc0, !PT ;  /* 0x1ffffffe03057812 */ /* 0x000fe400078ec0ff */
[----:B------:R-:W-:-:S02]  /*0c10*/  SHF.R.S32.HI R3, RZ, 0x7, R2 ;  /* 0x00000007ff037819 */ /* 0x000fc40000011402 */
[----:B------:R-:W-:Y:S02]  /*0c20*/  LOP3.LUT R10, R10, 0xfffffffc, RZ, 0xc0, !PT ;  /* 0xfffffffc0a0a7812 */ /* 0x000fe400078ec0ff */
[----:B------:R-:W-:Y:S02]  /*0c30*/  LOP3.LUT R9, R9, 0xfffffff8, RZ, 0xc0, !PT ;  /* 0xfffffff809097812 */ /* 0x000fe400078ec0ff */
[----:B------:R-:W-:Y:S01]  /*0c40*/  LEA.HI R7, R7, R12, RZ, 0x5 ;  /* 0x0000000c07077211 */ /* 0x000fe200078f28ff */
[----:B------:R-:W-:Y:S01]  /*0c50*/  IMAD.IADD R10, R16, 0x1, -R10 ;  /* 0x00000001100a7824 */ /* 0x000fe200078e0a0a */
[----:B------:R-:W-:Y:S01]  /*0c60*/  LEA.HI R2, R2, R3, RZ, 0x1 ;  /* 0x0000000302027211 */ /* 0x000fe200078f08ff */
[----:B------:R-:W-:Y:S01]  /*0c70*/  IMAD.IADD R0, R0, 0x1, -R9 ;  /* 0x0000000100007824 */ /* 0x000fe200078e0a09 */
[----:B------:R-:W-:Y:S01]  /*0c80*/  SHF.R.S32.HI R7, RZ, 0x5, R7 ;  /* 0x00000005ff077819 */ /* 0x000fe20000011407 */
[----:B------:R-:W-:Y:S01]  /*0c90*/  IMAD.IADD R5, R6, 0x1, -R5 ;  /* 0x0000000106057824 */ /* 0x000fe200078e0a05 */
[----:B------:R-:W-:-:S02]  /*0ca0*/  LOP3.LUT R2, R2, 0x3fffffe, RZ, 0xc0, !PT ;  /* 0x03fffffe02027812 */ /* 0x000fc400078ec0ff */
[----:B------:R-:W-:Y:S01]  /*0cb0*/  LEA.HI R6, R10, R10, RZ, 0x1 ;  /* 0x0000000a0a067211 */ /* 0x000fe200078f08ff */
[----:B------:R-:W-:Y:S02]  /*0cc0*/  IMAD R7, R7, 0x10, R0 ;  /* 0x0000001007077824 */ /* 0x000fe400078e0200 */
[----:B------:R-:W-:Y:S02]  /*0cd0*/  IMAD R0, R5, 0x8, R4 ;  /* 0x0000000805007824 */ /* 0x000fe400078e0204 */
[----:B------:R-:W-:Y:S01]  /*0ce0*/  IMAD.IADD R2, R3, 0x1, -R2 ;  /* 0x0000000103027824 */ /* 0x000fe200078e0a02 */
[----:B------:R-:W-:Y:S02]  /*0cf0*/  LOP3.LUT R3, R6, 0x1ffffffe, RZ, 0xc0, !PT ;  /* 0x1ffffffe06037812 */ /* 0x000fe400078ec0ff */
[----:B------:R0:W-:Y:S01]  /*0d00*/  STL [R1+0x80], R0 ;  /* 0x0000800001007387 */ /* 0x0001e20000100800 */
[----:B------:R-:W-:Y:S02]  /*0d10*/  LOP3.LUT R8, R8, 0x7ffffffc, RZ, 0xc0, !PT ;  /* 0x7ffffffc08087812 */ /* 0x000fe400078ec0ff */
[----:B------:R-:W-:-:S02]  /*0d20*/  IMAD.IADD R3, R10, 0x1, -R3 ;  /* 0x000000010a037824 */ /* 0x000fc400078e0a03 */
[----:B0-----:R-:W-:-:S05]  /*0d30*/  IMAD R0, R2, 0x40, R7 ;  /* 0x0000004002007824 */ /* 0x001fca00078e0207 */
[----:B------:R0:W-:Y:S01]  /*0d40*/  STL [R1+0x78], R0 ;  /* 0x0000780001007387 */ /* 0x0001e20000100800 */
[----:B------:R-:W-:-:S03]  /*0d50*/  IMAD.IADD R8, R12, 0x1, -R8 ;  /* 0x000000010c087824 */ /* 0x000fc600078e0a08 */
[----:B------:R1:W-:Y:S01]  /*0d60*/  STL [R1+0x14], RZ ;  /* 0x000014ff01007387 */ /* 0x0003e20000100800 */
[----:B0-----:R-:W-:Y:S02]  /*0d70*/  IMAD R0, R3, 0x8, R0 ;  /* 0x0000000803007824 */ /* 0x001fe400078e0200 */
[----:B------:R-:W-:-:S03]  /*0d80*/  IMAD.SHL.U32 R201, R8, 0x2, RZ ;  /* 0x0000000208c97824 */ /* 0x000fc600078e00ff */
[----:B------:R1:W-:Y:S01]  /*0d90*/  STL [R1+0x7c], R0 ;  /* 0x00007c0001007387 */ /* 0x0003e20000100800 */
        /* <DEDUP_REMOVED lines=8> */
[C---:B------:R-:W-:Y:S01]  /*0e20*/  VIADD R233, R201.reuse, 0x48 ;  /* 0x00000048c9e97836 */ /* 0x040fe20000000000 */
[----:B------:R-:W-:Y:S01]  /*0e30*/  SHF.R.S32.HI R10, RZ, 0x1f, R8 ;  /* 0x0000001fff0a7819 */ /* 0x000fe20000011408 */
[C---:B------:R-:W-:Y:S02]  /*0e40*/  VIADD R232, R201.reuse, 0x50 ;  /* 0x00000050c9e87836 */ /* 0x040fe40000000000 */
[C---:B------:R-:W-:Y:S02]  /*0e50*/  VIADD R231, R201.reuse, 0x58 ;  /* 0x00000058c9e77836 */ /* 0x040fe40000000000 */
[C---:B------:R-:W-:Y:S01]  /*0e60*/  VIADD R230, R201.reuse, 0x60 ;  /* 0x00000060c9e67836 */ /* 0x040fe20000000000 */
[----:B------:R-:W-:Y:S01]  /*0e70*/  SHF.R.S32.HI R8, RZ, 0x1f, R2 ;  /* 0x0000001fff087819 */ /* 0x000fe20000011402 */
[----:B------:R-:W-:-:S02]  /*0e80*/  VIADD R229, R201, 0x68 ;  /* 0x00000068c9e57836 */ /* 0x000fc40000000000 */
[C---:B------:R-:W-:Y:S02]  /*0e90*/  VIADD R228, R201.reuse, 0x70 ;  /* 0x00000070c9e47836 */ /* 0x040fe40000000000 */
[C---:B------:R-:W-:Y:S01]  /*0ea0*/  VIADD R226, R201.reuse, 0x78 ;  /* 0x00000078c9e27836 */ /* 0x040fe20000000000 */
[----:B------:R-:W-:Y:S01]  /*0eb0*/  SHF.R.S32.HI R2, RZ, 0x1f, R236 ;  /* 0x0000001fff027819 */ /* 0x000fe200000114ec */
[C---:B------:R-:W-:Y:S02]  /*0ec0*/  VIADD R225, R201.reuse, 0x80 ;  /* 0x00000080c9e17836 */ /* 0x040fe40000000000 */
        /* <DEDUP_REMOVED lines=17> */
[----:B------:R-:W-:Y:S02]  /*0fe0*/  SHF.R.S32.HI R8, RZ, 0x1f, R225 ;  /* 0x0000001fff087819 */ /* 0x000fe400000114e1 */
[----:B------:R-:W-:Y:S02]  /*0ff0*/  SHF.R.S32.HI R2, RZ, 0x1f, R223 ;  /* 0x0000001fff027819 */ /* 0x000fe400000114df */
[----:B------:R-:W-:Y:S02]  /*1000*/  SHF.R.S32.HI R8, RZ, 0x1f, R222 ;  /* 0x0000001fff087819 */ /* 0x000fe400000114de */
[----:B------:R-:W-:Y:S01]  /*1010*/  SHF.R.S32.HI R2, RZ, 0x1f, R213 ;  /* 0x0000001fff027819 */ /* 0x000fe200000114d5 */
[----:B------:R-:W-:Y:S01]  /*1020*/  IMAD.MOV.U32 R5, RZ, RZ, R13 ;  /* 0x000000ffff057224 */ /* 0x000fe200078e000d */
[----:B------:R-:W-:Y:S01]  /*1030*/  SHF.R.S32.HI R8, RZ, 0x1f, R212 ;  /* 0x0000001fff087819 */ /* 0x000fe200000114d4 */
[----:B------:R-:W-:Y:S01]  /*1040*/  IMAD.MOV.U32 R6, RZ, RZ, R14 ;  /* 0x000000ffff067224 */ /* 0x000fe200078e000e */
[----:B------:R-:W-:Y:S01]  /*1050*/  SHF.R.S32.HI R2, RZ, 0x1f, R210 ;  /* 0x0000001fff027819 */ /* 0x000fe200000114d2 */
[----:B------:R-:W-:Y:S01]  /*1060*/  IMAD.MOV.U32 R7, RZ, RZ, R15 ;  /* 0x000000ffff077224 */ /* 0x000fe200078e000f */
[----:B------:R-:W-:Y:S01]  /*1070*/  SHF.R.S32.HI R8, RZ, 0x1f, R209 ;  /* 0x0000001fff087819 */ /* 0x000fe200000114d1 */
[----:B------:R-:W-:Y:S01]  /*1080*/  VIADD R205, R201, 0xe0 ;  /* 0x000000e0c9cd7836 */ /* 0x000fe20000000000 */
[----:B------:R-:W-:Y:S01]  /*1090*/  SHF.R.S32.HI R2, RZ, 0x1f, R207 ;  /* 0x0000001fff027819 */ /* 0x000fe200000114cf */
[----:B------:R-:W-:Y:S01]  /*10a0*/  UMOV UR37, URZ ;  /* 0x0000003f00257c82 */ /* 0x000fe20008000000 */
[----:B------:R-:W-:Y:S01]  /*10b0*/  UMOV UR36, URZ ;  /* 0x0000003f00247c82 */ /* 0x000fe20008000000 */
[----:B---3--:R-:W-:-:S02]  /*10c0*/  LOP3.LUT R23, R11, 0x1, RZ, 0xfc, !PT ;  /* 0x000000010b177812 */ /* 0x008fc400078efcff */
        /* <DEDUP_REMOVED lines=9> */
[----:B-1----:R-:W-:-:S07]  /*1160*/  SHF.R.S32.HI R4, RZ, 0x1f, R208 ;  /* 0x0000001fff047819 */ /* 0x002fce00000114d0 */
.L_x_10135:
[----:B01-34-:R-:W0:Y:S01]  /*1170*/  LDC.64 R2, c[0x0][0xd88] ;  /* 0x00036200ff027b82 */ /* 0x01be220000000a00 */
[----:B------:R-:W-:-:S07]  /*1180*/  ULDC.64 UR4, c[0x0][0xb20] ;  /* 0x0002c80000047ab9 */ /* 0x000fce0000000a00 */
[----:B--2---:R-:W1:Y:S08]  /*1190*/  LDC.64 R10, c[0x0][0x418] ;  /* 0x00010600ff0a7b82 */ /* 0x004e700000000a00 */
[----:B------:R-:W2:Y:S01]  /*11a0*/  LDC R0, c[0x0][0x424] ;  /* 0x00010900ff007b82 */ /* 0x000ea20000000800 */
[----:B0-----:R-:W-:-:S07]  /*11b0*/  IMAD.WIDE R2, R7, 0x4, R2 ;  /* 0x0000000407027825 */ /* 0x001fce00078e0202 */
[----:B------:R-:W0:Y:S01]  /*11c0*/  LDC R13, c[0x0][0x2f0] ;  /* 0x0000bc00ff0d7b82 */ /* 0x000e220000000800 */
[----:B------:R-:W3:Y:S01]  /*11d0*/  LDG.E R200, desc[UR38][R2.64] ;  /* 0x0000002602c87981 */ /* 0x000ee2000c1e1900 */
[----:B------:R-:W-:Y:S01]  /*11e0*/  ISETP.NE.U32.AND P0, PT, RZ, UR4, PT ;  /* 0x00000004ff007c0c */ /* 0x000fe2000bf05070 */
[----:B------:R-:W-:-:S03]  /*11f0*/  IMAD.MOV.U32 R7, RZ, RZ, RZ ;  /* 0x000000ffff077224 */ /* 0x000fc600078e00ff */
[----:B------:R-:W-:Y:S02]  /*1200*/  ISETP.NE.AND.EX P0, PT, RZ, UR5, PT, P0 ;  /* 0x00000005ff007c0c */ /* 0x000fe4000bf05300 */
        /* <DEDUP_REMOVED lines=24> */
.L_x_10089:
[----:B-----5:R-:W-:Y:S01]  /*1390*/  IMAD.IADD R152, R152, 0x1, -R7 ;  /* 0x0000000198987824 */ /* 0x020fe200078e0a07 */
[----:B---3--:R-:W-:Y:S01]  /*13a0*/  LOP3.LUT R2, R6, 0xff000000, RZ, 0xc0, !PT ;  /* 0xff00000006027812 */ /* 0x008fe200078ec0ff */
[----:B------:R-:W-:Y:S02]  /*13b0*/  IMAD.MOV.U32 R165, RZ, RZ, RZ ;  /* 0x000000ffffa57224 */ /* 0x000fe400078e00ff */
[C---:B------:R-:W-:Y:S01]  /*13c0*/  VIADD R0, R152.reuse, 0x5f ;  /* 0x0000005f98007836 */ /* 0x040fe20000000000 */
[----:B------:R-:W-:Y:S02]  /*13d0*/  SHF.R.U32.HI R3, RZ, 0x8, R2 ;  /* 0x00000008ff037819 */ /* 0x000fe40000011602 */
[----:B------:R-:W-:Y:S01]  /*13e0*/  ISETP.GE.AND P0, PT, R152, 0x1, PT ;  /* 0x000000019800780c */ /* 0x000fe20003f06270 */
[----:B------:R-:W-:Y:S01]  /*13f0*/  IMAD.HI R4, R0, 0x2aaaaaab, RZ ;  /* 0x2aaaaaab00047827 */ /* 0x000fe200078e02ff */
[----:B------:R-:W-:-:S04]  /*1400*/  LOP3.LUT R0, R6, 0xff0000, RZ, 0xc0, !PT ;  /* 0x00ff000006007812 */ /* 0x000fc800078ec0ff */
[----:B------:R-:W-:Y:S02]  /*1410*/  LEA.HI R0, R0, R3, RZ, 0x10 ;  /* 0x0000000300007211 */ /* 0x000fe400078f80ff */
[----:B------:R-:W-:Y:S02]  /*1420*/  SHF.R.U32.HI R7, RZ, 0x1f, R4 ;  /* 0x0000001fff077819 */ /* 0x000fe40000011604 */
[----:B------:R-:W-:Y:S02]  /*1430*/  LOP3.LUT R13, R0, 0xff, RZ, 0xc0, !PT ;  /* 0x000000ff000d7812 */ /* 0x000fe400078ec0ff */
[----:B------:R-:W-:Y:S02]  /*1440*/  LEA.HI.SX32 R8, R4, R7, 0x1c ;  /* 0x0000000704087211 */ /* 0x000fe400078fe2ff */
[----:B------:R-:W-:Y:S01]  /*1450*/  SHF.R.U32.HI R203, RZ, 0x10, R0 ;  /* 0x00000010ffcb7819 */ /* 0x000fe20000011600 */
[----:B------:R0:W-:Y:S01]  /*1460*/  STL [R1+0x10], R13 ;  /* 0x0000100d01007387 */ /* 0x0001e20000100800 */
[----:B------:R-:W-:Y:S05]  /*1470*/  @!P0 BRA `(.L_x_10090) ;  /* 0x0000000000788947 */ /* 0x000fea0003800000 */
[----:B------:R-:W1:Y:S01]  /*1480*/  LDC R0, c[0x0][0xae8] ;  /* 0x0002ba00ff007b82 */ /* 0x000e620000000800 */
[----:B------:R-:W-:-:S04]  /*1490*/  ISETP.NE.AND P0, PT, R203, RZ, PT ;  /* 0x000000ffcb00720c */ /* 0x000fc80003f05270 */
[----:B-1----:R-:W-:-:S04]  /*14a0*/  SEL R11, R203, R0, P0 ;  /* 0x00000000cb0b7207 */ /* 0x002fc80000000000 */
[-C--:B------:R-:W-:Y:S02]  /*14b0*/  IABS R7, R11.reuse ;  /* 0x0000000b00077213 */ /* 0x080fe40000000000 */
[----:B------:R-:W-:Y:S02]  /*14c0*/  IADD3 R0, R8, -0x1, R11 ;  /* 0xffffffff08007810 */ /* 0x000fe40007ffe00b */
[----:B------:R-:W1:Y:S01]  /*14d0*/  I2F.RP R4, R7 ;  /* 0x0000000700047306 */ /* 0x000e620000209400 */
        /* <DEDUP_REMOVED lines=24> */
.L_x_10090:
[-C--:B------:R-:W-:Y:S01]  /*1660*/  IMAD R22, R13, R165.reuse, RZ ;  /* 0x000000a50d167224 */ /* 0x080fe200078e02ff */
[----:B------:R-:W-:Y:S01]  /*1670*/  LOP3.LUT R202, R6, 0xffff, RZ, 0xc0, !PT ;  /* 0x0000ffff06ca7812 */ /* 0x000fe200078ec0ff */
[----:B------:R-:W-:Y:S01]  /*1680*/  IMAD.MOV.U32 R204, RZ, RZ, R5 ;  /* 0x000000ffffcc7224 */ /* 0x000fe200078e0005 */
[----:B------:R-:W-:Y:S02]  /*1690*/  PLOP3.LUT P0, PT, PT, PT, PT, 0x80, 0x0 ;  /* 0x000000000000781c */ /* 0x000fe40003f0f070 */
        /* <DEDUP_REMOVED lines=68> */
[----:B------:R-:W1:Y:S01]  /*1ae0*/  S2R R0, SR_TID.X ;  /* 0x0000000000007919 */ /* 0x000e620000002100 */
[----:B------:R-:W2:Y:S01]  /*1af0*/  S2UR UR6, SR_CgaCtaId ;  /* 0x00000000000679c3 */ /* 0x000ea20000008800 */
[----:B------:R-:W-:Y:S02]  /*1b00*/  UMOV UR5, 0x400 ;  /* 0x0000040000057882 */ /* 0x000fe40000000000 */
[----:B--2---:R-:W-:-:S04]  /*1b10*/  ULEA UR5, UR6, UR5, 0x18 ;  /* 0x0000000506057291 */ /* 0x004fc8000f8ec03f */
[----:B------:R-:W-:Y:S01]  /*1b20*/  UIADD3 UR5, UR5, 0x18400, URZ ;  /* 0x0001840005057890 */ /* 0x000fe2000fffe03f */
[----:B-1----:R-:W-:-:S03]  /*1b30*/  VIADD R4, R0, 0xffffff80 ;  /* 0xffffff8000047836 */ /* 0x002fc60000000000 */
[----:B------:R-:W-:Y:S02]  /*1b40*/  ULOP3.LUT UP0, URZ, UR5, 0x1bf, URZ, 0xc0, !UPT ;  /* 0x000001bf053f7892 */ /* 0x000fe4000f80c03f */
[----:B------:R-:W-:-:S04]  /*1b50*/  SHF.R.S32.HI R0, RZ, 0x1f, R4 ;  /* 0x0000001fff007819 */ /* 0x000fc80000011404 */
[----:B------:R-:W-:Y:S02]  /*1b60*/  PLOP3.LUT P0, PT, PT, PT, UP0, 0x80, 0x0 ;  /* 0x000000000000781c */ /* 0x000fe40003f0f008 */
[----:B------:R-:W-:-:S04]  /*1b70*/  LEA.HI R0, R0, R4, RZ, 0x7 ;  /* 0x0000000400007211 */ /* 0x000fc800078f38ff */
[----:B------:R-:W-:-:S06]  /*1b80*/  SHF.R.S32.HI R0, RZ, 0x7, R0 ;  /* 0x00000007ff007819 */ /* 0x000fcc0000011400 */
[----:B------:R-:W1:Y:S02]  /*1b90*/  SHFL.IDX PT, R0, R0, RZ, 0x1f ;  /* 0x00001fff00007589 */ /* 0x000e6400000e0000 */
[----:B-1----:R-:W-:-:S13]  /*1ba0*/  R2UR UR40, R0 ;  /* 0x00000000002872ca */ /* 0x002fda00000e0000 */
        /* <DEDUP_REMOVED lines=11> */
[----:B------:R1:W2:Y:S01]  /*1c60*/  LDC.64 R2, c[0x4][R0] ;  /* 0x0100000000027b82 */ /* 0x0002a20000000a00 */
        /* <DEDUP_REMOVED lines=8> */
[----:B01----:R-:W-:-:S07]  /*1cf0*/  IMAD.MOV.U32 R13, RZ, RZ, RZ ;  /* 0x000000ffff0d7224 */ /* 0x003fce00078e00ff */
[----:B------:R-:W-:-:S07]  /*1d00*/  LEPC R20, `(.L_x_10092) ;  /* 0x000000001014794e */ /* 0x000fce0000000000 */
[----:B--2---:R-:W-:Y:S05]  /*1d10*/  CALL.ABS.NOINC R2 ;  /* 0x0000000002007343 */ /* 0x004fea0003c00000 */
.L_x_10092:
[----:B------:R-:W2:Y:S01]  /*1d20*/  LDL R17, [R1+0x14] ;  /* 0x0000140001117983 */ /* 0x000ea20000100800 */
[----:B------:R-:W-:Y:S01]  /*1d30*/  MOV R2, 0x400 ;  /* 0x0000040000027802 */ /* 0x000fe20000000f00 */
[----:B------:R-:W1:Y:S01]  /*1d40*/  S2R R3, SR_CgaCtaId ;  /* 0x0000000000037919 */ /* 0x000e620000008800 */
[----:B------:R-:W3:Y:S02]  /*1d50*/  S2R R16, SR_TID.X ;  /* 0x0000000000107919 */ /* 0x000ee40000002100 */
[----:B-1----:R-:W-:Y:S02]  /*1d60*/  LEA R7, R3, R2, 0x18 ;  /* 0x0000000203077211 */ /* 0x002fe400078ec0ff */
[----:B---3--:R-:W-:-:S05]  /*1d70*/  SHF.R.U32.HI R16, RZ, 0x7, R16 ;  /* 0x00000007ff107819 */ /* 0x008fca0000011610 */
[----:B------:R-:W-:Y:S01]  /*1d80*/  VIADD R72, R16, 0x8 ;  /* 0x0000000810487836 */ /* 0x000fe20000000000 */
[----:B--2---:R-:W-:-:S04]  /*1d90*/  LEA.HI R0, R17, R17, RZ, 0x1 ;  /* 0x0000001111007211 */ /* 0x004fc800078f08ff */
[----:B------:R-:W-:-:S05]  /*1da0*/  LOP3.LUT R0, R0, 0xfffffffe, RZ, 0xc0, !PT ;  /* 0xfffffffe00007812 */ /* 0x000fca00078ec0ff */
[----:B------:R-:W-:-:S05]  /*1db0*/  IMAD.IADD R0, R17, 0x1, -R0 ;  /* 0x0000000111007824 */ /* 0x000fca00078e0a00 */
[----:B------:R-:W-:-:S04]  /*1dc0*/  SHF.L.U32 R4, R0, 0x1f, RZ ;  /* 0x0000001f00047819 */ /* 0x000fc800000006ff */
[----:B------:R-:W1:Y:S02]  /*1dd0*/  SYNCS.PHASECHK.TRANS64.TRYWAIT P0, [R7+URZ+0x32400], R4 ;  /* 0x03240004070075a7 */ /* 0x000e64000800017f */
[----:B-1----:R-:W-:Y:S05]  /*1de0*/  @!P0 BRA `(.L_x_10093) ;  /* 0x0000011400808947 */ /* 0x002fea0003800000 */
.L_x_10264:
[----:B------:R-:W-:Y:S01]  /*1df0*/  ISETP.NE.AND P0, PT, R23, 0x3, PT ;  /* 0x000000031700780c */ /* 0x000fe20003f05270 */
[----:B------:R-:W-:Y:S05]  /*1e00*/  WARPSYNC.ALL ;  /* 0x0000000000007948 */ /* 0x000fea0003800000 */
[----:B------:R2:W-:Y:S07]  /*1e10*/  BAR.SYNC.DEFER_BLOCKING R72, 0x100 ;  /* 0x000400480000751d */ /* 0x0005ee0000010000 */
[----:B------:R-:W-:Y:S05]  /*1e20*/  @!P0 BRA `(.L_x_10094) ;  /* 0x0000000000048947 */ /* 0x000fea0003800000 */
[----:B------:R-:W-:Y:S01]  /*1e30*/  BPT.TRAP 0x1 ;  /* 0x000000040000795c */ /* 0x000fe20000300000 */
.L_x_10094:
[----:B------:R-:W-:Y:S02]  /*1e40*/  IMAD.U32 R5, RZ, RZ, UR37 ;  /* 0x00000025ff057e24 */ /* 0x000fe4000f8e00ff */
[----:B------:R-:W-:-:S03]  /*1e50*/  IMAD.U32 R0, RZ, RZ, UR36 ;  /* 0x00000024ff007e24 */ /* 0x000fc6000f8e00ff */
[----:B------:R-:W-:Y:S01]  /*1e60*/  SHF.L.U32 R5, R5, 0x1f, RZ ;  /* 0x0000001f05057819 */ /* 0x000fe200000006ff */
[----:B------:R-:W-:-:S04]  /*1e70*/  IMAD R0, R0, 0x8, R7 ;  /* 0x0000000800007824 */ /* 0x000fc800078e0207 */
[----:B------:R3:W4:Y:S01]  /*1e80*/  SYNCS.PHASECHK.TRANS64.TRYWAIT P1, [R0+URZ+0x32430], R5 ;  /* 0x03243005000075a7 */ /* 0x000722000802017f */
[----:B------:R-:W-:Y:S05]  /*1e90*/  @!P0 BRA `(.L_x_10095) ;  /* 0x0000000000048947 */ /* 0x000fea0003800000 */
[----:B------:R-:W-:Y:S01]  /*1ea0*/  BPT.TRAP 0x1 ;  /* 0x000000040000795c */ /* 0x000fe20000300000 */
.L_x_10095:
[----:B----4-:R-:W-:Y:S05]  /*1eb0*/  @P1 BRA `(.L_x_10096) ;  /* 0x0000000000081947 */ /* 0x010fea0003800000 */
[----:B------:R-:W4:Y:S02]  /*1ec0*/  SYNCS.PHASECHK.TRANS64.TRYWAIT P1, [R0+URZ+0x32430], R5 ;  /* 0x03243005000075a7 */ /* 0x000f24000802017f */
[----:B----4-:R-:W-:Y:S05]  /*1ed0*/  @!P1 BRA `(.L_x_10097) ;  /* 0x0000011400589947 */ /* 0x010fea0003800000 */
.L_x_10096:
[----:B------:R-:W-:Y:S01]  /*1ee0*/  R2UR UR4, R7 ;  /* 0x00000000070472ca */ /* 0x000fe200000e0000 */
[----:B------:R-:W-:Y:S01]  /*1ef0*/  ULOP3.LUT UR41, UR41, 0x10000, URZ, 0xfc, !UPT ;  /* 0x0001000029297892 */ /* 0x000fe2000f8efc3f */
[----:B------:R-:W-:Y:S01]  /*1f00*/  WARPGROUP.ARRIVE ;  /* 0x00000000000079c5 */ /* 0x000fe20000000000 */
[----:B------:R-:W-:Y:S01]  /*1f10*/  UMOV UR9, 0x40000040 ;  /* 0x4000004000097882 */ /* 0x000fe20000000000 */
[----:B------:R-:W-:Y:S01]  /*1f20*/  UMOV UR11, 0x40000040 ;  /* 0x40000040000b7882 */ /* 0x000fe20000000000 */
[----:B------:R-:W-:Y:S01]  /*1f30*/  UIADD3 UR5, UR41, 0x2, URZ ;  /* 0x0000000229057890 */ /* 0x000fe2000fffe03f */
[----:B------:R-:W-:Y:S02]  /*1f40*/  IMAD.U32 R19, RZ, RZ, UR9 ;  /* 0x00000009ff137e24 */ /* 0x000fe4000f8e00ff */
[----:B------:R-:W-:Y:S02]  /*1f50*/  UMOV UR8, UR41 ;  /* 0x0000002900087c82 */ /* 0x000fe40008000000 */
[----:B------:R-:W-:-:S03]  /*1f60*/  IMAD.U32 R18, RZ, RZ, UR8 ;  /* 0x00000008ff127e24 */ /* 0x000fc6000f8e00ff */
[----:B------:R-:W-:-:S04]  /*1f70*/  UIADD3 UR4, UR4, 0x1c400, URZ ;  /* 0x0001c40004047890 */ /* 0x000fc8000fffe03f */
[----:B------:R-:W-:-:S04]  /*1f80*/  USHF.R.U32.HI UR4, URZ, 0x4, UR4 ;  /* 0x000000043f047899 */ /* 0x000fc80008011604 */
[----:B------:R-:W-:-:S04]  /*1f90*/  ULOP3.LUT UR4, UR4, 0x3fff, URZ, 0xc0, !UPT ;  /* 0x00003fff04047892 */ /* 0x000fc8000f8ec03f */
[----:B------:R-:W-:-:S04]  /*1fa0*/  ULOP3.LUT UR61, UR4, 0x10000, URZ, 0xfc, !UPT ;  /* 0x00010000043d7892 */ /* 0x000fc8000f8efc3f */
[----:B------:R-:W-:-:S04]  /*1fb0*/  UIMAD UR4, UR36, 0x300, UR61 ;  /* 0x00000300240478a4 */ /* 0x000fc8000f8e023d */
[----:B------:R-:W-:-:S03]  /*1fc0*/  UIADD3 UR6, UR4, 0x2, URZ ;  /* 0x0000000204067890 */ /* 0x000fc6000fffe03f */
[----:B------:R-:W-:Y:S02]  /*1fd0*/  UMOV UR10, UR4 ;  /* 0x00000004000a7c82 */ /* 0x000fe40008000000 */
[----:B------:R-:W-:Y:S01]  /*1fe0*/  HGMMA.64x96x16.F32 R24, gdesc[UR8], RZ, !UPT, gsb0 ;  /* 0x01600000081879f0 */ /* 0x000fe2000c0008ff */
[----:B------:R-:W-:Y:S01]  /*1ff0*/  UMOV UR8, UR5 ;  /* 0x0000000500087c82 */ /* 0x000fe20008000000 */
[----:B------:R-:W-:Y:S01]  /*2000*/  UMOV UR9, 0x40000040 ;  /* 0x4000004000097882 */ /* 0x000fe20000000000 */
[----:B------:R-:W-:Y:S01]  /*2010*/  UMOV UR10, UR6 ;  /* 0x00000006000a7c82 */ /* 0x000fe20008000000 */
[----:B------:R-:W-:Y:S01]  /*2020*/  UMOV UR11, 0x40000040 ;  /* 0x40000040000b7882 */ /* 0x000fe20000000000 */
[----:B------:R-:W-:Y:S01]  /*2030*/  UIADD3 UR5, UR41, 0x4, URZ ;  /* 0x0000000429057890 */ /* 0x000fe2000fffe03f */
[----:B------:R-:W-:Y:S01]  /*2040*/  IMAD.U32 R16, RZ, RZ, UR8 ;  /* 0x00000008ff107e24 */ /* 0x000fe2000f8e00ff */
[----:B------:R-:W-:Y:S01]  /*2050*/  UIADD3 UR6, UR4, 0x4, URZ ;  /* 0x0000000404067890 */ /* 0x000fe2000fffe03f */
[----:B------:R-:W-:Y:S01]  /*2060*/  IMAD.U32 R17, RZ, RZ, UR9 ;  /* 0x00000009ff117e24 */ /* 0x000fe2000f8e00ff */
[----:B------:R-:W-:Y:S01]  /*2070*/  UIADD3 UR4, UR4, 0x6, URZ ;  /* 0x0000000604047890 */ /* 0x000fe2000fffe03f */
[----:B------:R-:W-:-:S02]  /*2080*/  WARPGROUP.DEPBAR.LE gsb0, 0x0 ;  /* 0x00008000000079c5 */ /* 0x000fc40000010000 */
[----:B------:R-:W-:-:S06]  /*2090*/  WARPGROUP.ARRIVE ;  /* 0x00000000000079c5 */ /* 0x000fcc0000000000 */
[----:B------:R-:W-:Y:S01]  /*20a0*/  HGMMA.64x96x16.F32 R24, gdesc[UR8], R24, gsb0 ;  /* 0x01600000081879f0 */ /* 0x000fe20008000818 */
[----:B------:R-:W-:Y:S01]  /*20b0*/  UMOV UR8, UR5 ;  /* 0x0000000500087c82 */ /* 0x000fe20008000000 */
[----:B------:R-:W-:Y:S01]  /*20c0*/  UMOV UR9, 0x40000040 ;  /* 0x4000004000097882 */ /* 0x000fe20000000000 */
[----:B------:R-:W-:Y:S01]  /*20d0*/  UMOV UR10, UR6 ;  /* 0x00000006000a7c82 */ /* 0x000fe20008000000 */
[----:B------:R-:W-:Y:S01]  /*20e0*/  UMOV UR11, 0x40000040 ;  /* 0x40000040000b7882 */ /* 0x000fe20000000000 */
[----:B------:R-:W-:Y:S01]  /*20f0*/  UIADD3 UR5, UR41, 0x6, URZ ;  /* 0x0000000629057890 */ /* 0x000fe2000fffe03f */
[----:B------:R-:W-:Y:S02]  /*2100*/  IMAD.U32 R14, RZ, RZ, UR8 ;  /* 0x00000008ff0e7e24 */ /* 0x000fe4000f8e00ff */
[----:B------:R-:W-:Y:S01]  /*2110*/  IMAD.U32 R15, RZ, RZ, UR9 ;  /* 0x00000009ff0f7e24 */ /* 0x000fe2000f8e00ff */
[----:B------:R-:W-:Y:S02]  /*2120*/  WARPGROUP.DEPBAR.LE gsb0, 0x0 ;  /* 0x00008000000079c5 */ /* 0x000fe40000010000 */
[----:B------:R-:W-:-:S06]  /*2130*/  WARPGROUP.ARRIVE ;  /* 0x00000000000079c5 */ /* 0x000fcc0000000000 */
[----:B------:R-:W-:Y:S01]  /*2140*/  HGMMA.64x96x16.F32 R24, gdesc[UR8], R24, gsb0 ;  /* 0x01600000081879f0 */ /* 0x000fe20008000818 */
[----:B------:R-:W-:Y:S01]  /*2150*/  UMOV UR8, UR5 ;  /* 0x0000000500087c82 */ /* 0x000fe20008000000 */
[----:B------:R-:W-:Y:S01]  /*2160*/  UMOV UR9, 0x40000040 ;  /* 0x4000004000097882 */ /* 0x000fe20000000000 */
[----:B------:R-:W-:Y:S01]  /*2170*/  UMOV UR10, UR4 ;  /* 0x00000004000a7c82 */ /* 0x000fe20008000000 */
[----:B------:R-:W-:Y:S01]  /*2180*/  UMOV UR11, 0x40000040 ;  /* 0x40000040000b7882 */ /* 0x000fe20000000000 */
[----:B------:R-:W-:Y:S02]  /*2190*/  IMAD.U32 R2, RZ, RZ, UR8 ;  /* 0x00000008ff027e24 */ /* 0x000fe4000f8e00ff */
[----:B------:R-:W-:Y:S01]  /*21a0*/  IMAD.U32 R3, RZ, RZ, UR9 ;  /* 0x00000009ff037e24 */ /* 0x000fe2000f8e00ff */
[----:B------:R-:W-:Y:S02]  /*21b0*/  WARPGROUP.DEPBAR.LE gsb0, 0x0 ;  /* 0x00008000000079c5 */ /* 0x000fe40000010000 */
[----:B------:R-:W-:-:S06]  /*21c0*/  WARPGROUP.ARRIVE ;  /* 0x00000000000079c5 */ /* 0x000fcc0000000000 */
[----:B------:R-:W-:Y:S03]  /*21d0*/  HGMMA.64x96x16.F32 R24, gdesc[UR8], R24, gsb0 ;  /* 0x01600000081879f0 */ /* 0x000fe60008000818 */
[----:B------:R-:W-:Y:S02]  /*21e0*/  WARPGROUP.DEPBAR.LE gsb0, 0x0 ;  /* 0x00008000000079c5 */ /* 0x000fe40000010000 */
[----:B------:R-:W5:Y:S02]  /*21f0*/  SYNCS.PHASECHK.TRANS64.TRYWAIT P1, [R7+URZ+0x32410], R4 ;  /* 0x03241004070075a7 */ /* 0x000f64000802017f */
[----:B-----5:R-:W-:Y:S05]  /*2200*/  @!P1 BRA `(.L_x_10098) ;  /* 0x0000011000a09947 */ /* 0x020fea0003800000 */
.L_x_10265:
[----:B------:R-:W-:Y:S05]  /*2210*/  @!P0 BRA `(.L_x_10099) ;  /* 0x0000000000048947 */ /* 0x000fea0003800000 */
[----:B------:R-:W-:Y:S01]  /*2220*/  BPT.TRAP 0x1 ;  /* 0x000000040000795c */ /* 0x000fe20000300000 */
.L_x_10099:
[----:B------:R0:W0:Y:S01]  /*2230*/  SYNCS.PHASECHK.TRANS64.TRYWAIT P1, [R0+URZ+0x32450], R5 ;  /* 0x03245005000075a7 */ /* 0x000022000802017f */
[----:B------:R-:W-:Y:S05]  /*2240*/  @!P0 BRA `(.L_x_10100) ;  /* 0x0000000000048947 */ /* 0x000fea0003800000 */
[----:B------:R-:W-:Y:S01]  /*2250*/  BPT.TRAP 0x1 ;  /* 0x000000040000795c */ /* 0x000fe20000300000 */
.L_x_10100:
[----:B0-----:R-:W-:Y:S05]  /*2260*/  @P1 BRA `(.L_x_10101) ;  /* 0x0000000000081947 */ /* 0x001fea0003800000 */
[----:B------:R-:W0:Y:S02]  /*2270*/  SYNCS.PHASECHK.TRANS64.TRYWAIT P1, [R0+URZ+0x32450], R5 ;  /* 0x03245005000075a7 */ /* 0x000e24000802017f */
[----:B0-----:R-:W-:Y:S05]  /*2280*/  @!P1 BRA `(.L_x_10102) ;  /* 0x0000011000949947 */ /* 0x001fea0003800000 */
.L_x_10101:
[----:B------:R-:W-:Y:S01]  /*2290*/  R2UR UR5, R7 ;  /* 0x00000000070572ca */ /* 0x000fe200000e0000 */
[----:B------:R-:W-:Y:S01]  /*22a0*/  WARPGROUP.ARRIVE ;  /* 0x00000000000079c5 */ /* 0x000fe20000000000 */
[----:B------:R-:W-:Y:S01]  /*22b0*/  UMOV UR11, 0x40000040 ;  /* 0x40000040000b7882 */ /* 0x000fe20000000000 */
[----:B------:R-:W-:Y:S01]  /*22c0*/  UMOV UR9, 0x40000040 ;  /* 0x4000004000097882 */ /* 0x000fe20000000000 */
[----:B------:R-:W-:Y:S01]  /*22d0*/  UMOV UR13, 0x40000040 ;  /* 0x40000040000d7882 */ /* 0x000fe20000000000 */
[----:B------:R-:W-:Y:S01]  /*22e0*/  UMOV UR15, 0x40000040 ;  /* 0x40000040000f7882 */ /* 0x000fe20000000000 */
[----:B-1----:R-:W-:Y:S01]  /*22f0*/  IMAD.U32 R7, RZ, RZ, UR13 ;  /* 0x0000000dff077e24 */ /* 0x002fe2000f8e00ff */
[----:B------:R-:W-:Y:S01]  /*2300*/  UMOV UR17, 0x40000040 ;  /* 0x4000004000117882 */ /* 0x000fe20000000000 */
[----:B---34-:R-:W-:Y:S01]  /*2310*/  IMAD.U32 R5, RZ, RZ, UR9 ;  /* 0x00000009ff057e24 */ /* 0x018fe2000f8e00ff */
[----:B------:R-:W-:Y:S01]  /*2320*/  UMOV UR19, 0x40000040 ;  /* 0x4000004000137882 */ /* 0x000fe20000000000 */
[----:B------:R-:W-:Y:S01]  /*2330*/  UMOV UR21, 0x40000040 ;  /* 0x4000004000157882 */ /* 0x000fe20000000000 */
[----:B------:R-:W-:Y:S01]  /*2340*/  UMOV UR23, 0x40000040 ;  /* 0x4000004000177882 */ /* 0x000fe20000000000 */
[----:B------:R-:W-:Y:S01]  /*2350*/  UMOV UR25, 0x40000040 ;  /* 0x4000004000197882 */ /* 0x000fe20000000000 */
[----:B------:R-:W-:Y:S01]  /*2360*/  UIADD3 UR4, UR5, 0x400, URZ ;  /* 0x0000040005047890 */ /* 0x000fe2000fffe03f */
[----:B------:R-:W-:Y:S01]  /*2370*/  IMAD R152, R165, -0x60, R152 ;  /* 0xffffffa0a5987824 */ /* 0x000fe200078e0298 */
[----:B------:R-:W-:Y:S01]  /*2380*/  ULEA UR40, UR40, UR5, 0xd ;  /* 0x0000000528287291 */ /* 0x000fe2000f8e683f */
[----:B------:R-:W0:Y:S01]  /*2390*/  S2R R77, SR_TID.X ;  /* 0x00000000004d7919 */ /* 0x000e220000002100 */
[----:B------:R-:W-:-:S02]  /*23a0*/  USHF.R.U32.HI UR4, URZ, 0x4, UR4 ;  /* 0x000000043f047899 */ /* 0x000fc40008011604 */
[----:B------:R-:W-:Y:S01]  /*23b0*/  UIADD3 UR40, UR40, 0x22400, URZ ;  /* 0x0002240028287890 */ /* 0x000fe2000fffe03f */
[----:B------:R-:W-:Y:S01]  /*23c0*/  IADD3 R152, -R201, 0x60, R152 ;  /* 0x00000060c9987810 */ /* 0x000fe20007ffe198 */
[----:B------:R-:W-:Y:S02]  /*23d0*/  ULOP3.LUT UR7, UR4, 0x3fff, URZ, 0xc0, !UPT ;  /* 0x00003fff04077892 */ /* 0x000fe4000f8ec03f */
[----:B------:R-:W-:Y:S01]  /*23e0*/  USHF.R.U32.HI UR40, URZ, 0x4, UR40 ;  /* 0x000000043f287899 */ /* 0x000fe20008011628 */
[C---:B------:R-:W-:Y:S01]  /*23f0*/  ISETP.GT.AND P4, PT, R152.reuse, RZ, PT ;  /* 0x000000ff9800720c */ /* 0x040fe20003f84270 */
[----:B------:R-:W-:Y:S01]  /*2400*/  ULOP3.LUT UR60, UR7, 0x10000, URZ, 0xfc, !UPT ;  /* 0x00010000073c7892 */ /* 0x000fe2000f8efc3f */
[C---:B------:R-:W-:Y:S01]  /*2410*/  ISETP.GT.AND P5, PT, R152.reuse, 0x1, PT ;  /* 0x000000019800780c */ /* 0x040fe20003fa4270 */
[----:B------:R-:W-:Y:S01]  /*2420*/  ULOP3.LUT UR4, UR40, 0x3fff, URZ, 0xc0, !UPT ;  /* 0x00003fff28047892 */ /* 0x000fe2000f8ec03f */
[C---:B------:R-:W-:Y:S01]  /*2430*/  ISETP.GT.AND P6, PT, R152.reuse, 0x8, PT ;  /* 0x000000089800780c */ /* 0x040fe20003fc4270 */
[----:B------:R-:W-:Y:S01]  /*2440*/  UIMAD UR5, UR36, 0xc00, UR60 ;  /* 0x00000c00240578a4 */ /* 0x000fe2000f8e023c */
[C---:B------:R-:W-:Y:S01]  /*2450*/  ISETP.GT.AND P1, PT, R152.reuse, 0x9, PT ;  /* 0x000000099800780c */ /* 0x040fe20003f24270 */
[----:B------:R-:W-:Y:S01]  /*2460*/  ULOP3.LUT UR4, UR4, 0x10000, URZ, 0xfc, !UPT ;  /* 0x0001000004047892 */ /* 0x000fe2000f8efc3f */
[C---:B------:R-:W-:Y:S01]  /*2470*/  ISETP.GT.AND P2, PT, R152.reuse, 0x10, PT ;  /* 0x000000109800780c */ /* 0x040fe20003f44270 */
[----:B------:R-:W-:Y:S01]  /*2480*/  UIADD3 UR18, UR5, 0x306, URZ ;  /* 0x0000030605127890 */ /* 0x000fe2000fffe03f */
[----:B------:R-:W-:Y:S01]  /*2490*/  ISETP.GT.AND P3, PT, R152, 0x11, PT ;  /* 0x000000119800780c */ /* 0x000fe20003f64270 */
[----:B------:R-:W-:Y:S01]  /*24a0*/  UIADD3 UR6, UR4, 0x2, URZ ;  /* 0x0000000204067890 */ /* 0x000fe2000fffe03f */
[----:B------:R-:W-:-:S02]  /*24b0*/  UMOV UR10, UR5 ;  /* 0x00000005000a7c82 */ /* 0x000fc40008000000 */
[----:B------:R-:W-:Y:S01]  /*24c0*/  UMOV UR8, UR4 ;  /* 0x0000000400087c82 */ /* 0x000fe20008000000 */
[----:B------:R-:W-:Y:S01]  /*24d0*/  UIADD3 UR16, UR4, 0x406, URZ ;  /* 0x0000040604107890 */ /* 0x000fe2000fffe03f */
[----:B------:R-:W-:Y:S01]  /*24e0*/  HGMMA.64x96x16.F32 R24, gdesc[UR8], R24, gsb0 ;  /* 0x01600000081879f0 */ /* 0x000fe20008000818 */
[----:B------:R-:W-:Y:S01]  /*24f0*/  IMAD.U32 R4, RZ, RZ, UR8 ;  /* 0x00000008ff047e24 */ /* 0x000fe2000f8e00ff */
[----:B------:R-:W-:Y:S01]  /*2500*/  UIADD3 UR8, UR5, 0x2, URZ ;  /* 0x0000000205087890 */ /* 0x000fe2000fffe03f */
[----:B------:R-:W-:Y:S01]  /*2510*/  UMOV UR12, UR6 ;  /* 0x00000006000c7c82 */ /* 0x000fe20008000000 */
[----:B------:R-:W-:Y:S01]  /*2520*/  UIADD3 UR6, UR4, 0x4, URZ ;  /* 0x0000000404067890 */ /* 0x000fe2000fffe03f */
[----:B------:R-:W-:Y:S01]  /*2530*/  IMAD.U32 R6, RZ, RZ, UR12 ;  /* 0x0000000cff067e24 */ /* 0x000fe2000f8e00ff */
[----:B------:R-:W-:-:S03]  /*2540*/  UIADD3 UR10, UR5, 0x302, URZ ;  /* 0x00000302050a7890 */ /* 0x000fc6000fffe03f */
[----:B------:R-:W-:Y:S01]  /*2550*/  UMOV UR14, UR8 ;  /* 0x00000008000e7c82 */ /* 0x000fe20008000000 */
[----:B------:R-:W-:Y:S01]  /*2560*/  UIADD3 UR8, UR5, 0x4, URZ ;  /* 0x0000000405087890 */ /* 0x000fe2000fffe03f */
[----:B------:R-:W-:Y:S01]  /*2570*/  UMOV UR9, 0x40000040 ;  /* 0x4000004000097882 */ /* 0x000fe20000000000 */
[----:B------:R-:W-:Y:S01]  /*2580*/  UMOV UR11, 0x40000040 ;  /* 0x40000040000b7882 */ /* 0x000fe20000000000 */
[----:B------:R-:W-:Y:S02]  /*2590*/  UIADD3 UR20, UR4, 0x800, URZ ;  /* 0x0000080004147890 */ /* 0x000fe4000fffe03f */
[----:B------:R-:W-:Y:S02]  /*25a0*/  UIADD3 UR22, UR5, 0x600, URZ ;  /* 0x0000060005167890 */ /* 0x000fe4000fffe03f */
[----:B------:R-:W-:Y:S02]  /*25b0*/  UIADD3 UR24, UR4, 0x802, URZ ;  /* 0x0000080204187890 */ /* 0x000fe4000fffe03f */
[----:B------:R-:W-:Y:S01]  /*25c0*/  UIADD3 UR26, UR5, 0x602, URZ ;  /* 0x00000602051a7890 */ /* 0x000fe2000fffe03f */
        /* <DEDUP_REMOVED lines=25> */
[----:B------:R-:W-:Y:S01]  /*2760*/  ULOP3.LUT UR7, UR7, 0x3000000, URZ, 0xfc, !UPT ;  /* 0x0300000007077892 */ /* 0x000fe2000f8efc3f */
        /* <DEDUP_REMOVED lines=35> */
[----:B------:R-:W-:Y:S02]  /*29a0*/  UIADD3 UR12, UR4, 0x404, URZ ;  /* 0x00000404040c7890 */ /* 0x000fe4000fffe03f */
[----:B------:R-:W-:Y:S01]  /*29b0*/  UIADD3 UR14, UR5, 0x304, URZ ;  /* 0x00000304050e7890 */ /* 0x000fe2000fffe03f */
[----:B------:R-:W-:Y:S01]  /*29c0*/  UMOV UR13, 0x40000040 ;  /* 0x40000040000d7882 */ /* 0x000fe20000000000 */
[----:B------:R-:W-:Y:S01]  /*29d0*/  UMOV UR15, 0x40000040 ;  /* 0x40000040000f7882 */ /* 0x000fe20000000000 */
[----:B------:R-:W-:Y:S01]  /*29e0*/  ULDC UR4, c[0x0][0xad0] ;  /* 0x0002b40000047ab9 */ /* 0x000fe20000000800 */
[----:B------:R-:W-:Y:S02]  /*29f0*/  WARPGROUP.DEPBAR.LE gsb0, 0x0 ;  /* 0x00008000000079c5 */ /* 0x000fe40000010000 */
[----:B------:R-:W-:-:S06]  /*2a00*/  WARPGROUP.ARRIVE ;  /* 0x00000000000079c5 */ /* 0x000fcc0000000000 */
[----:B------:R-:W-:Y:S01]  /*2a10*/  HGMMA.64x96x16.F32 R24, gdesc[UR8], R24, gsb0 ;  /* 0x01600000081879f0 */ /* 0x000fe20008000818 */
[----:B------:R-:W-:Y:S02]  /*2a20*/  UMOV UR11, 0x40000040 ;  /* 0x40000040000b7882 */ /* 0x000fe40000000000 */
[----:B------:R-:W-:Y:S02]  /*2a30*/  WARPGROUP.DEPBAR.LE gsb0, 0x0 ;  /* 0x00008000000079c5 */ /* 0x000fe40000010000 */
[----:B------:R-:W-:-:S06]  /*2a40*/  WARPGROUP.ARRIVE ;  /* 0x00000000000079c5 */ /* 0x000fcc0000000000 */
[----:B------:R-:W-:Y:S01]  /*2a50*/  HGMMA.64x96x16.F32 R24, gdesc[UR12], R24, gsb0 ;  /* 0x016000000c1879f0 */ /* 0x000fe20008000818 */
[----:B------:R-:W-:Y:S02]  /*2a60*/  UMOV UR15, 0x40000040 ;  /* 0x40000040000f7882 */ /* 0x000fe40000000000 */
        /* <DEDUP_REMOVED lines=51> */
[----:B---3--:R-:W-:Y:S01]  /*2da0*/  FMUL.FTZ R25, R34, UR4 ;  /* 0x0000000422197c20 */ /* 0x008fe20008410000 */
[----:B-1----:R-:W-:Y:S01]  /*2db0*/  FSEL R24, R24, -INF , P4 ;  /* 0xff80000018187808 */ /* 0x002fe20002000000 */
[----:B------:R-:W-:Y:S01]  /*2dc0*/  FMUL.FTZ R49, R49, UR4 ;  /* 0x0000000431317c20 */ /* 0x000fe20008410000 */
[----:B------:R-:W-:Y:S01]  /*2dd0*/  FMUL.FTZ R43, R43, UR4 ;  /* 0x000000042b2b7c20 */ /* 0x000fe20008410000 */
[----:B------:R-:W-:Y:S01]  /*2de0*/  FMUL.FTZ R50, R50, UR4 ;  /* 0x0000000432327c20 */ /* 0x000fe20008410000 */
[----:B------:R-:W-:Y:S01]  /*2df0*/  FMUL.FTZ R52, R52, UR4 ;  /* 0x0000000434347c20 */ /* 0x000fe20008410000 */
[----:B------:R-:W-:Y:S01]  /*2e00*/  FMUL.FTZ R53, R53, UR4 ;  /* 0x0000000435357c20 */ /* 0x000fe20008410000 */
[----:B------:R-:W1:Y:S01]  /*2e10*/  MUFU.TANH R28, R28 ;  /* 0x0000001c001c7308 */ /* 0x000e620000002400 */
[----:B----4-:R-:W-:Y:S01]  /*2e20*/  FSEL R26, R26, -INF , P5 ;  /* 0xff8000001a1a7808 */ /* 0x010fe20002800000 */
        /* <DEDUP_REMOVED lines=15> */
[----:B---3--:R-:W-:Y:S01]  /*2f20*/  FMUL.FTZ R29, R38, UR4 ;  /* 0x00000004261d7c20 */ /* 0x008fe20008410000 */
[----:B-1----:R-:W-:Y:S01]  /*2f30*/  FSEL R28, R28, -INF , P6 ;  /* 0xff8000001c1c7808 */ /* 0x002fe20003000000 */
[----:B------:R-:W-:Y:S01]  /*2f40*/  FMUL.FTZ R69, R69, UR4 ;  /* 0x0000000445457c20 */ /* 0x000fe20008410000 */
[----:B------:R-:W-:Y:S01]  /*2f50*/  FMUL.FTZ R62, R62, UR4 ;  /* 0x000000043e3e7c20 */ /* 0x000fe20008410000 */
[----:B------:R-:W-:Y:S01]  /*2f60*/  FMUL.FTZ R63, R63, UR4 ;  /* 0x000000043f3f7c20 */ /* 0x000fe20008410000 */
[----:B------:R-:W-:Y:S01]  /*2f70*/  FMUL.FTZ R66, R66, UR4 ;  /* 0x0000000442427c20 */ /* 0x000fe20008410000 */
[----:B------:R-:W-:Y:S01]  /*2f80*/  FMUL.FTZ R67, R67, UR4 ;  /* 0x0000000443437c20 */ /* 0x000fe20008410000 */
[----:B------:R-:W-:Y:S01]  /*2f90*/  MUFU.TANH R20, R20 ;  /* 0x0000001400147308 */ /* 0x000fe20000002400 */
[----:B----4-:R-:W-:Y:S01]  /*2fa0*/  FSEL R30, R30, -INF , P1 ;  /* 0xff8000001e1e7808 */ /* 0x010fe20000800000 */
[----:B------:R-:W-:Y:S01]  /*2fb0*/  FMUL.FTZ R70, R70, UR4 ;  /* 0x0000000446467c20 */ /* 0x000fe20008410000 */
[----:B------:R-:W-:-:S05]  /*2fc0*/  FMUL.FTZ R71, R71, UR4 ;  /* 0x0000000447477c20 */ /* 0x000fca0008410000 */
[----:B------:R-:W1:Y:S01]  /*2fd0*/  MUFU.TANH R34, R33 ;  /* 0x0000002100227308 */ /* 0x000e620000002400 */
[----:B-----5:R-:W-:-:S07]  /*2fe0*/  FSEL R32, R32, -INF , P2 ;  /* 0xff80000020207808 */ /* 0x020fce0001000000 */
[----:B------:R-:W3:Y:S08]  /*2ff0*/  MUFU.TANH R27, R27 ;  /* 0x0000001b001b7308 */ /* 0x000ef00000002400 */
[----:B------:R4:W-:Y:S01]  /*3000*/  MUFU.TANH R74, R29 ;  /* 0x0000001d004a7308 */ /* 0x0009e20000002400 */
[----:B-1----:R-:W-:-:S07]  /*3010*/  FSEL R34, R34, -INF , P3 ;  /* 0xff80000022227808 */ /* 0x002fce0001800000 */
[----:B------:R-:W-:Y:S01]  /*3020*/  MUFU.TANH R36, R36 ;  /* 0x0000002400247308 */ /* 0x000fe20000002400 */
[----:B----4-:R-:W-:Y:S02]  /*3030*/  FSEL R29, R21, -INF , P6 ;  /* 0xff800000151d7808 */ /* 0x010fe40003000000 */
[----:B------:R-:W-:Y:S02]  /*3040*/  FMNMX.FTZ R21, R24, R26, !PT ;  /* 0x0000001a18157209 */ /* 0x000fe40007810000 */
[----:B---3--:R-:W-:Y:S02]  /*3050*/  FSEL R27, R27, -INF , P5 ;  /* 0xff8000001b1b7808 */ /* 0x008fe40002800000 */
[----:B------:R-:W-:Y:S01]  /*3060*/  FMNMX.FTZ R21, R28, R21, !PT ;  /* 0x000000151c157209 */ /* 0x000fe20007810000 */
[----:B------:R-:W1:Y:S01]  /*3070*/  MUFU.TANH R38, R37 ;  /* 0x0000002500267308 */ /* 0x000e620000002400 */
[----:B------:R-:W-:Y:S02]  /*3080*/  ISETP.GT.AND P5, PT, R152, 0x19, PT ;  /* 0x000000199800780c */ /* 0x000fe40003fa4270 */
[----:B------:R-:W-:-:S02]  /*3090*/  FMNMX.FTZ R21, R30, R21, !PT ;  /* 0x000000151e157209 */ /* 0x000fc40007810000 */
[----:B------:R-:W-:Y:S02]  /*30a0*/  ISETP.GT.AND P6, PT, R152, 0x20, PT ;  /* 0x000000209800780c */ /* 0x000fe40003fc4270 */
[----:B------:R-:W-:Y:S01]  /*30b0*/  FMNMX.FTZ R21, R32, R21, !PT ;  /* 0x0000001520157209 */ /* 0x000fe20007810000 */
[----:B------:R3:W4:Y:S03]  /*30c0*/  MUFU.TANH R73, R25 ;  /* 0x0000001900497308 */ /* 0x0007260000002400 */
[----:B------:R-:W-:-:S05]  /*30d0*/  FMNMX.FTZ R21, R34, R21, !PT ;  /* 0x0000001522157209 */ /* 0x000fca0007810000 */
[----:B------:R-:W5:Y:S01]  /*30e0*/  MUFU.TANH R31, R31 ;  /* 0x0000001f001f7308 */ /* 0x000f620000002400 */
[----:B---3--:R-:W-:Y:S01]  /*30f0*/  FMUL.FTZ R25, R42, UR4 ;  /* 0x000000042a197c20 */ /* 0x008fe20008410000 */
[----:B-1----:R-:W-:Y:S01]  /*3100*/  FSEL R38, R38, -INF , P5 ;  /* 0xff80000026267808 */ /* 0x002fe20002800000 */
[----:B------:R-:W-:-:S05]  /*3110*/  ULDC UR4, c[0x0][0xa80] ;  /* 0x0002a00000047ab9 */ /* 0x000fca0000000800 */
[----:B------:R-:W1:Y:S01]  /*3120*/  MUFU.TANH R40, R40 ;  /* 0x0000002800287308 */ /* 0x000e620000002400 */
[----:B----4-:R-:W-:Y:S02]  /*3130*/  FSEL R33, R73, -INF , P2 ;  /* 0xff80000049217808 */ /* 0x010fe40001000000 */
[----:B------:R-:W-:-:S05]  /*3140*/  ISETP.GT.AND P2, PT, R152, 0x28, PT ;  /* 0x000000289800780c */ /* 0x000fca0003f44270 */
[----:B------:R3:W4:Y:S01]  /*3150*/  MUFU.TANH R76, R25 ;  /* 0x00000019004c7308 */ /* 0x0007220000002400 */
[----:B-----5:R-:W-:Y:S02]  /*3160*/  FSEL R31, R31, -INF , P1 ;  /* 0xff8000001f1f7808 */ /* 0x020fe40000800000 */
[----:B------:R-:W-:-:S05]  /*3170*/  ISETP.GT.AND P1, PT, R152, 0x21, PT ;  /* 0x000000219800780c */ /* 0x000fca0003f24270 */
[----:B------:R4:W5:Y:S01]  /*3180*/  MUFU.TANH R42, R41 ;  /* 0x00000029002a7308 */ /* 0x0009620000002400 */
[----:B---3--:R-:W-:Y:S02]  /*3190*/  FSEL R25, R20, -INF , P4 ;  /* 0xff80000014197808 */ /* 0x008fe40002000000 */
[----:B------:R-:W-:Y:S02]  /*31a0*/  ISETP.GT.AND P4, PT, R152, 0x18, PT ;  /* 0x000000189800780c */ /* 0x000fe40003f84270 */
[----:B-1----:R-:W-:Y:S02]  /*31b0*/  FSEL R40, R40, -INF , P6 ;  /* 0xff80000028287808 */ /* 0x002fe40003000000 */
[----:B------:R-:W-:Y:S01]  /*31c0*/  FSEL R36, R36, -INF , P4 ;  /* 0xff80000024247808 */ /* 0x000fe20002000000 */
[----:B------:R-:W-:Y:S01]  /*31d0*/  MUFU.TANH R35, R35 ;  /* 0x0000002300237308 */ /* 0x000fe20000002400 */
[----:B----4-:R-:W-:Y:S02]  /*31e0*/  FSEL R41, R76, -INF , P6 ;  /* 0xff8000004c297808 */ /* 0x010fe40003000000 */
[----:B------:R-:W-:-:S02]  /*31f0*/  FMNMX.FTZ R21, R36, R21, !PT ;  /* 0x0000001524157209 */ /* 0x000fc40007810000 */
[----:B------:R-:W-:Y:S02]  /*3200*/  ISETP.GT.AND P6, PT, R152, 0x38, PT ;  /* 0x000000389800780c */ /* 0x000fe40003fc4270 */
[----:B------:R-:W-:Y:S01]  /*3210*/  FMNMX.FTZ R21, R38, R21, !PT ;  /* 0x0000001526157209 */ /* 0x000fe20007810000 */
[----:B------:R-:W1:Y:S01]  /*3220*/  MUFU.TANH R44, R44 ;  /* 0x0000002c002c7308 */ /* 0x000e620000002400 */
[----:B-----5:R-:W-:Y:S02]  /*3230*/  FSEL R42, R42, -INF , P1 ;  /* 0xff8000002a2a7808 */ /* 0x020fe40000800000 */
[----:B------:R-:W-:Y:S02]  /*3240*/  FMNMX.FTZ R21, R40, R21, !PT ;  /* 0x0000001528157209 */ /* 0x000fe40007810000 */
[----:B------:R-:W-:Y:S02]  /*3250*/  FMNMX.FTZ R20, R25, R27, !PT ;  /* 0x0000001b19147209 */ /* 0x000fe40007810000 */
[----:B------:R-:W-:Y:S01]  /*3260*/  FMNMX.FTZ R21, R42, R21, !PT ;  /* 0x000000152a157209 */ /* 0x000fe20007810000 */
[----:B------:R-:W3:Y:S01]  /*3270*/  MUFU.TANH R46, R46 ;  /* 0x0000002e002e7308 */ /* 0x000ee20000002400 */
[----:B------:R-:W-:-:S04]  /*3280*/  FMNMX.FTZ R20, R29, R20, !PT ;  /* 0x000000141d147209 */ /* 0x000fc80007810000 */
[----:B------:R-:W-:-:S03]  /*3290*/  FMNMX.FTZ R20, R31, R20, !PT ;  /* 0x000000141f147209 */ /* 0x000fc60007810000 */
[----:B------:R-:W4:Y:S01]  /*32a0*/  MUFU.TANH R45, R45 ;  /* 0x0000002d002d7308 */ /* 0x000f220000002400 */
[----:B-1----:R-:W-:Y:S02]  /*32b0*/  FSEL R44, R44, -INF , P2 ;  /* 0xff8000002c2c7808 */ /* 0x002fe40001000000 */
[----:B------:R-:W-:Y:S02]  /*32c0*/  FMNMX.FTZ R20, R33, R20, !PT ;  /* 0x0000001421147209 */ /* 0x000fe40007810000 */
[----:B------:R-:W-:-:S03]  /*32d0*/  FMNMX.FTZ R21, R44, R21, !PT ;  /* 0x000000152c157209 */ /* 0x000fc60007810000 */
[----:B------:R1:W5:Y:S01]  /*32e0*/  MUFU.TANH R75, R39 ;  /* 0x00000027004b7308 */ /* 0x0003620000002400 */
[----:B---3--:R-:W-:Y:S02]  /*32f0*/  FSEL R163, R46, -INF , P2 ;  /* 0xff8000002ea37808 */ /* 0x008fe40001000000 */
[----:B------:R-:W-:-:S05]  /*3300*/  ISETP.GT.AND P2, PT, R152, 0x40, PT ;  /* 0x000000409800780c */ /* 0x000fca0003f44270 */
[----:B------:R-:W3:Y:S01]  /*3310*/  MUFU.TANH R48, R48 ;  /* 0x0000003000307308 */ /* 0x000ee20000002400 */
[----:B-1----:R-:W-:Y:S02]  /*3320*/  FSEL R39, R35, -INF , P3 ;  /* 0xff80000023277808 */ /* 0x002fe40001800000 */
[----:B------:R-:W-:Y:S02]  /*3330*/  ISETP.GT.AND P3, PT, R152, 0x29, PT ;  /* 0x000000299800780c */ /* 0x000fe40003f64270 */
[----:B------:R-:W-:Y:S02]  /*3340*/  FSEL R35, R74, -INF , P4 ;  /* 0xff8000004a237808 */ /* 0x000fe40002000000 */
[----:B------:R-:W-:Y:S01]  /*3350*/  ISETP.GT.AND P4, PT, R152, 0x30, PT ;  /* 0x000000309800780c */ /* 0x000fe20003f84270 */
[----:B------:R-:W1:Y:S01]  /*3360*/  MUFU.TANH R49, R49 ;  /* 0x0000003100317308 */ /* 0x000e620000002400 */
[----:B----4-:R-:W-:Y:S02]  /*3370*/  FSEL R46, R45, -INF , P3 ;  /* 0xff8000002d2e7808 */ /* 0x010fe40001800000 */
[----:B-----5:R-:W-:-:S02]  /*3380*/  FSEL R37, R75, -INF , P5 ;  /* 0xff8000004b257808 */ /* 0x020fc40002800000 */
[----:B------:R-:W-:Y:S02]  /*3390*/  ISETP.GT.AND P5, PT, R152, 0x31, PT ;  /* 0x000000319800780c */ /* 0x000fe40003fa4270 */
[----:B------:R-:W-:Y:S01]  /*33a0*/  FMNMX.FTZ R21, R46, R21, !PT ;  /* 0x000000152e157209 */ /* 0x000fe20007810000 */
[----:B------:R-:W4:Y:S01]  /*33b0*/  MUFU.TANH R43, R43 ;  /* 0x0000002b002b7308 */ /* 0x000f220000002400 */
[----:B---3--:R-:W-:Y:S02]  /*33c0*/  FSEL R48, R48, -INF , P4 ;  /* 0xff80000030307808 */ /* 0x008fe40002000000 */
[----:B------:R-:W-:Y:S02]  /*33d0*/  FMNMX.FTZ R20, R39, R20, !PT ;  /* 0x0000001427147209 */ /* 0x000fe40007810000 */
[----:B------:R-:W-:Y:S02]  /*33e0*/  FMNMX.FTZ R21, R48, R21, !PT ;  /* 0x0000001530157209 */ /* 0x000fe40007810000 */
[----:B------:R-:W-:Y:S01]  /*33f0*/  FMNMX.FTZ R20, R35, R20, !PT ;  /* 0x0000001423147209 */ /* 0x000fe20007810000 */
[----:B------:R-:W3:Y:S01]  /*3400*/  MUFU.TANH R50, R50 ;  /* 0x0000003200327308 */ /* 0x000ee20000002400 */
[----:B-1----:R-:W-:-:S02]  /*3410*/  FSEL R192, R49, -INF , P5 ;  /* 0xff80000031c07808 */ /* 0x002fc40002800000 */
[----:B------:R-:W-:Y:S02]  /*3420*/  FMNMX.FTZ R20, R37, R20, !PT ;  /* 0x0000001425147209 */ /* 0x000fe40007810000 */
[----:B------:R-:W-:Y:S02]  /*3430*/  FMNMX.FTZ R21, R192, R21, !PT ;  /* 0x00000015c0157209 */ /* 0x000fe40007810000 */
[----:B------:R-:W-:Y:S01]  /*3440*/  FMNMX.FTZ R20, R41, R20, !PT ;  /* 0x0000001429147209 */ /* 0x000fe20007810000 */
[----:B------:R-:W1:Y:S01]  /*3450*/  MUFU.TANH R52, R52 ;  /* 0x0000003400347308 */ /* 0x000e620000002400 */
[----:B----4-:R-:W-:Y:S02]  /*3460*/  FSEL R43, R43, -INF , P1 ;  /* 0xff8000002b2b7808 */ /* 0x010fe40000800000 */
[----:B------:R-:W-:Y:S02]  /*3470*/  ISETP.GT.AND P1, PT, R152, 0x39, PT ;  /* 0x000000399800780c */ /* 0x000fe40003f24270 */
[----:B------:R-:W-:-:S03]  /*3480*/  FMNMX.FTZ R20, R43, R20, !PT ;  /* 0x000000142b147209 */ /* 0x000fc60007810000 */
[----:B------:R-:W4:Y:S01]  /*3490*/  MUFU.TANH R53, R53 ;  /* 0x0000003500357308 */ /* 0x000f220000002400 */
[----:B---3--:R-:W-:Y:S02]  /*34a0*/  FSEL R169, R50, -INF , P4 ;  /* 0xff80000032a97808 */ /* 0x008fe40002000000 */
[----:B------:R-:W-:-:S05]  /*34b0*/  ISETP.GT.AND P4, PT, R152, 0x48, PT ;  /* 0x000000489800780c */ /* 0x000fca0003f84270 */
[----:B------:R-:W3:Y:S01]  /*34c0*/  MUFU.TANH R47, R47 ;  /* 0x0000002f002f7308 */ /* 0x000ee20000002400 */
[----:B-1----:R-:W-:-:S04]  /*34d0*/  FSEL R50, R52, -INF , P6 ;  /* 0xff80000034327808 */ /* 0x002fc80003000000 */
[----:B------:R-:W-:-:S03]  /*34e0*/  FMNMX.FTZ R21, R50, R21, !PT ;  /* 0x0000001532157209 */ /* 0x000fc60007810000 */
[----:B------:R-:W1:Y:S01]  /*34f0*/  MUFU.TANH R56, R56 ;  /* 0x0000003800387308 */ /* 0x000e620000002400 */
[----:B----4-:R-:W-:-:S04]  /*3500*/  FSEL R52, R53, -INF , P1 ;  /* 0xff80000035347808 */ /* 0x010fc80000800000 */
        /* <DEDUP_REMOVED lines=8> */
[----:B----4-:R-:W-:Y:S02]  /*3590*/  FSEL R171, R54, -INF , P6 ;  /* 0xff80000036ab7808 */ /* 0x010fe40003000000 */
[----:B------:R-:W-:-:S05]  /*35a0*/  ISETP.GT.AND P6, PT, R152, 0x50, PT ;  /* 0x000000509800780c */ /* 0x000fca0003fc4270 */
[----:B------:R-:W4:Y:S01]  /*35b0*/  MUFU.TANH R60, R60 ;  /* 0x0000003c003c7308 */ /* 0x000f220000002400 */
[----:B---3--:R-:W-:-:S04]  /*35c0*/  FSEL R54, R57, -INF , P3 ;  /* 0xff80000039367808 */ /* 0x008fc80001800000 */
[----:B------:R-:W-:-:S03]  /*35d0*/  FMNMX.FTZ R21, R54, R21, !PT ;  /* 0x0000001536157209 */ /* 0x000fc60007810000 */
[----:B------:R-:W3:Y:S01]  /*35e0*/  MUFU.TANH R58, R58 ;  /* 0x0000003a003a7308 */ /* 0x000ee20000002400 */
[----:B-1----:R-:W-:Y:S02]  /*35f0*/  FSEL R170, R51, -INF , P5 ;  /* 0xff80000033aa7808 */ /* 0x002fe40002800000 */
[----:B------:R-:W-:-:S05]  /*3600*/  ISETP.GT.AND P5, PT, R152, 0x49, PT ;  /* 0x000000499800780c */ /* 0x000fca0003fa4270 */
        /* <DEDUP_REMOVED lines=26> */
[----:B------:R-:W-:Y:S02]  /*37b0*/  FMNMX.FTZ R45, R176, R21, !PT ;  /* 0x00000015b02d7209 */ /* 0x000fe40007810000 */
[----:B------:R-:W-:Y:S01]  /*37c0*/  FMNMX.FTZ R21, R163, R20, !PT ;  /* 0x00000014a3157209 */ /* 0x000fe20007810000 */
[----:B------:R-:W1:Y:S01]  /*37d0*/  MUFU.TANH R66, R66 ;  /* 0x0000004200427308 */ /* 0x000e620000002400 */
[----:B----4-:R-:W-:Y:S01]  /*37e0*/  FSEL R184, R62, -INF , P4 ;  /* 0xff8000003eb87808 */ /* 0x010fe20002000000 */
[----:B------:R-:W4:Y:S01]  /*37f0*/  SHFL.BFLY PT, R68, R45, 0x2, 0x1f ;  /* 0x0c401f002d447f89 */ /* 0x000f2200000e0000 */
[----:B------:R-:W-:-:S04]  /*3800*/  FMNMX.FTZ R20, R172, R21, !PT ;  /* 0x00000015ac147209 */ /* 0x000fc80007810000 */
[----:B------:R-:W-:Y:S01]  /*3810*/  FMNMX.FTZ R21, R169, R20, !PT ;  /* 0x00000014a9157209 */ /* 0x000fe20007810000 */
[----:B------:R-:W5:Y:S01]  /*3820*/  MUFU.TANH R67, R67 ;  /* 0x0000004300437308 */ /* 0x000f620000002400 */
[----:B---3--:R-:W-:Y:S02]  /*3830*/  FSEL R182, R63, -INF , P5 ;  /* 0xff8000003fb67808 */ /* 0x008fe40002800000 */
[----:B------:R-:W-:-:S04]  /*3840*/  FMNMX.FTZ R20, R170, R21, !PT ;  /* 0x00000015aa147209 */ /* 0x000fc80007810000 */
[----:B------:R-:W-:Y:S01]  /*3850*/  FMNMX.FTZ R20, R171, R20, !PT ;  /* 0x00000014ab147209 */ /* 0x000fe20007810000 */
[----:B------:R-:W3:Y:S01]  /*3860*/  MUFU.TANH R70, R70 ;  /* 0x0000004600467308 */ /* 0x000ee20000002400 */
[----:B-1----:R-:W-:Y:S02]  /*3870*/  FSEL R186, R66, -INF , P6 ;  /* 0xff80000042ba7808 */ /* 0x002fe40003000000 */
[----:B------:R-:W-:-:S04]  /*3880*/  FMNMX.FTZ R21, R177, R20, !PT ;  /* 0x00000014b1157209 */ /* 0x000fc80007810000 */
[----:B------:R-:W-:Y:S01]  /*3890*/  FMNMX.FTZ R21, R168, R21, !PT ;  /* 0x00000015a8157209 */ /* 0x000fe20007810000 */
[----:B------:R-:W1:Y:S01]  /*38a0*/  MUFU.TANH R71, R71 ;  /* 0x0000004700477308 */ /* 0x000e620000002400 */
[----:B-----5:R-:W-:Y:S02]  /*38b0*/  FSEL R180, R67, -INF , P1 ;  /* 0xff80000043b47808 */ /* 0x020fe40000800000 */
[----:B----4-:R-:W-:Y:S02]  /*38c0*/  FMNMX.FTZ R68, R45, R68, !PT ;  /* 0x000000442d447209 */ /* 0x010fe40007810000 */
[----:B------:R-:W-:-:S03]  /*38d0*/  FMNMX.FTZ R21, R166, R21, !PT ;  /* 0x00000015a6157209 */ /* 0x000fc60007810000 */
[----:B------:R-:W4:Y:S01]  /*38e0*/  SHFL.BFLY PT, R45, R68, 0x1, 0x1f ;  /* 0x0c201f00442d7f89 */ /* 0x000f2200000e0000 */
[----:B------:R-:W-:Y:S02]  /*38f0*/  FMNMX.FTZ R21, R184, R21, !PT ;  /* 0x00000015b8157209 */ /* 0x000fe40007810000 */
[----:B---3--:R-:W-:Y:S02]  /*3900*/  FSEL R181, R70, -INF , P2 ;  /* 0xff80000046b57808 */ /* 0x008fe40001000000 */
[----:B------:R-:W-:-:S04]  /*3910*/  FMNMX.FTZ R21, R182, R21, !PT ;  /* 0x00000015b6157209 */ /* 0x000fc80007810000 */
[----:B------:R-:W-:Y:S02]  /*3920*/  FMNMX.FTZ R21, R186, R21, !PT ;  /* 0x00000015ba157209 */ /* 0x000fe40007810000 */
[----:B-1----:R-:W-:Y:S02]  /*3930*/  FSEL R187, R71, -INF , P3 ;  /* 0xff80000047bb7808 */ /* 0x002fe40001800000 */
[----:B------:R-:W-:Y:S01]  /*3940*/  FMNMX.FTZ R20, R180, R21, !PT ;  /* 0x00000015b4147209 */ /* 0x000fe20007810000 */
[----:B------:R-:W-:Y:S01]  /*3950*/  IMAD.U32 R21, RZ, RZ, UR4 ;  /* 0x00000004ff157e24 */ /* 0x000fe2000f8e00ff */
[----:B------:R-:W-:Y:S02]  /*3960*/  UIMAD UR4, UR36, 0xc00, UR7 ;  /* 0x00000c00240478a4 */ /* 0x000fe4000f8e0207 */
[----:B------:R-:W-:Y:S02]  /*3970*/  FMNMX.FTZ R62, R181, R20, !PT ;  /* 0x00000014b53e7209 */ /* 0x000fe40007810000 */
[----:B------:R-:W-:-:S02]  /*3980*/  UIADD3 UR6, UR4, 0x80, URZ ;  /* 0x0000008004067890 */ /* 0x000fc4000fffe03f */
[----:B------:R-:W-:Y:S01]  /*3990*/  FMNMX.FTZ R62, R187, R62, !PT ;  /* 0x0000003ebb3e7209 */ /* 0x000fe20007810000 */
[----:B------:R-:W-:Y:S01]  /*39a0*/  UMOV UR10, UR4 ;  /* 0x00000004000a7c82 */ /* 0x000fe20008000000 */
[----:B----4-:R-:W-:-:S03]  /*39b0*/  FMNMX.FTZ R20, R68, R45, !PT ;  /* 0x0000002d44147209 */ /* 0x010fc60007810000 */
[----:B------:R-:W1:Y:S01]  /*39c0*/  SHFL.BFLY PT, R45, R62, 0x2, 0x1f ;  /* 0x0c401f003e2d7f89 */ /* 0x000e6200000e0000 */
[----:B------:R-:W-:Y:S01]  /*39d0*/  UMOV UR14, UR6 ;  /* 0x00000006000e7c82 */ /* 0x000fe20008000000 */
[C---:B------:R-:W-:Y:S01]  /*39e0*/  FSETP.NEU.FTZ.AND P1, PT, R20.reuse, -INF , PT ;  /* 0xff8000001400780b */ /* 0x040fe20003f3d000 */
[----:B------:R-:W-:Y:S01]  /*39f0*/  FMUL.FTZ R47, R20, R21 ;  /* 0x00000015142f7220 */ /* 0x000fe20000410000 */
[----:B------:R-:W-:-:S04]  /*3a00*/  UIADD3 UR6, UR4, 0x100, URZ ;  /* 0x0000010004067890 */ /* 0x000fc8000fffe03f */
[----:B------:R-:W-:-:S05]  /*3a10*/  FSEL R47, R47, RZ, P1 ;  /* 0x000000ff2f2f7208 */ /* 0x000fca0000800000 */
        /* <DEDUP_REMOVED lines=10> */
[--C-:B------:R-:W-:Y:S01]  /*3ac0*/  FFMA.FTZ R42, R42, R21, -R47.reuse ;  /* 0x000000152a2a7223 */ /* 0x100fe2000001082f */
[----:B-1----:R-:W-:Y:S01]  /*3ad0*/  FMNMX.FTZ R45, R62, R45, !PT ;  /* 0x0000002d3e2d7209 */ /* 0x002fe20007810000 */
[----:B------:R-:W-:Y:S01]  /*3ae0*/  MUFU.EX2 R49, R26 ;  /* 0x0000001a00317308 */ /* 0x000fe20000000800 */
[-CC-:B------:R-:W-:Y:S01]  /*3af0*/  FFMA.FTZ R44, R44, R21.reuse, -R47.reuse ;  /* 0x000000152c2c7223 */ /* 0x180fe2000001082f */
[-CC-:B------:R-:W-:Y:S01]  /*3b00*/  FFMA.FTZ R46, R46, R21.reuse, -R47.reuse ;  /* 0x000000152e2e7223 */ /* 0x180fe2000001082f */
[-CC-:B------:R-:W-:Y:S01]  /*3b10*/  FFMA.FTZ R193, R48, R21.reuse, -R47.reuse ;  /* 0x0000001530c17223 */ /* 0x180fe2000001082f */
[----:B------:R-:W1:Y:S01]  /*3b20*/  SHFL.BFLY PT, R164, R45, 0x1, 0x1f ;  /* 0x0c201f002da47f89 */ /* 0x000e6200000e0000 */
        /* <DEDUP_REMOVED lines=12> */
[----:B------:R-:W-:-:S07]  /*3bf0*/  FFMA.FTZ R176, R176, R21, -R47 ;  /* 0x00000015b0b07223 */ /* 0x000fce000001082f */
[----:B------:R-:W-:Y:S01]  /*3c00*/  MUFU.EX2 R32, R32 ;  /* 0x0000002000207308 */ /* 0x000fe20000000800 */
[----:B-1----:R-:W-:-:S04]  /*3c10*/  FMNMX.FTZ R164, R45, R164, !PT ;  /* 0x000000a42da47209 */ /* 0x002fc80007810000 */
[C---:B------:R-:W-:Y:S01]  /*3c20*/  FSETP.NEU.FTZ.AND P1, PT, R164.reuse, -INF , PT ;  /* 0xff800000a400780b */ /* 0x040fe20003f3d000 */
[----:B------:R-:W-:Y:S02]  /*3c30*/  FMUL.FTZ R178, R164, R21 ;  /* 0x00000015a4b27220 */ /* 0x000fe40000410000 */
[----:B------:R-:W1:Y:S01]  /*3c40*/  MUFU.EX2 R53, R34 ;  /* 0x0000002200357308 */ /* 0x000e620000000800 */
[----:B---3--:R-:W-:Y:S02]  /*3c50*/  F2FP.F16.F32.PACK_AB R154, R51, R28 ;  /* 0x0000001c339a723e */ /* 0x008fe400000000ff */
[----:B------:R-:W-:Y:S02]  /*3c60*/  FSEL R178, R178, RZ, P1 ;  /* 0x000000ffb2b27208 */ /* 0x000fe40000800000 */
[----:B0-----:R-:W-:-:S03]  /*3c70*/  LOP3.LUT P1, RZ, R77, 0x7f, RZ, 0xc0, !PT ;  /* 0x0000007f4dff7812 */ /* 0x001fc6000782c0ff */
[----:B------:R-:W-:Y:S01]  /*3c80*/  MUFU.EX2 R36, R36 ;  /* 0x0000002400247308 */ /* 0x000fe20000000800 */
[-CC-:B------:R-:W-:Y:S01]  /*3c90*/  FFMA.FTZ R25, R25, R21.reuse, -R178.reuse ;  /* 0x0000001519197223 */ /* 0x180fe200000108b2 */
[-CC-:B------:R-:W-:Y:S01]  /*3ca0*/  FFMA.FTZ R27, R27, R21.reuse, -R178.reuse ;  /* 0x000000151b1b7223 */ /* 0x180fe200000108b2 */
[-CC-:B------:R-:W-:Y:S01]  /*3cb0*/  FFMA.FTZ R29, R29, R21.reuse, -R178.reuse ;  /* 0x000000151d1d7223 */ /* 0x180fe200000108b2 */
[-CC-:B------:R-:W-:Y:S01]  /*3cc0*/  FFMA.FTZ R31, R31, R21.reuse, -R178.reuse ;  /* 0x000000151f1f7223 */ /* 0x180fe200000108b2 */
[----:B------:R-:W-:Y:S01]  /*3cd0*/  SHF.R.U32.HI R77, RZ, 0x7, R77 ;  /* 0x00000007ff4d7819 */ /* 0x000fe2000001164d */
[-CC-:B------:R-:W-:Y:S01]  /*3ce0*/  FFMA.FTZ R33, R33, R21.reuse, -R178.reuse ;  /* 0x0000001521217223 */ /* 0x180fe200000108b2 */
[-CC-:B------:R-:W-:Y:S01]  /*3cf0*/  FFMA.FTZ R39, R39, R21.reuse, -R178.reuse ;  /* 0x0000001527277223 */ /* 0x180fe200000108b2 */
[----:B------:R0:W-:Y:S01]  /*3d00*/  MUFU.EX2 R26, R27 ;  /* 0x0000001b001a7308 */ /* 0x0001e20000000800 */
[----:B------:R-:W-:Y:S01]  /*3d10*/  IADD3 R167, -R77, 0xb, RZ ;  /* 0x0000000b4da77810 */ /* 0x000fe20007ffe1ff */
[----:B------:R-:W-:Y:S01]  /*3d20*/  FFMA.FTZ R35, R35, R21, -R178 ;  /* 0x0000001523237223 */ /* 0x000fe200000108b2 */
[----:B------:R-:W-:-:S02]  /*3d30*/  @!P1 VIADD R24, R0, 0x32440 ;  /* 0x0003244000189836 */ /* 0x000fc40000000000 */
[-CC-:B------:R-:W-:Y:S01]  /*3d40*/  FFMA.FTZ R37, R37, R21.reuse, -R178.reuse ;  /* 0x0000001525257223 */ /* 0x180fe200000108b2 */
[-CC-:B------:R-:W-:Y:S01]  /*3d50*/  FFMA.FTZ R41, R41, R21.reuse, -R178.reuse ;  /* 0x0000001529297223 */ /* 0x180fe200000108b2 */
[-C--:B------:R-:W-:Y:S01]  /*3d60*/  FFMA.FTZ R43, R43, R21.reuse, -R178 ;  /* 0x000000152b2b7223 */ /* 0x080fe200000108b2 */
[----:B-1----:R-:W-:Y:S01]  /*3d70*/  F2FP.F16.F32.PACK_AB R156, R53, R32 ;  /* 0x00000020359c723e */ /* 0x002fe200000000ff */
[----:B------:R-:W1:Y:S01]  /*3d80*/  MUFU.EX2 R25, R25 ;  /* 0x0000001900197308 */ /* 0x000e620000000800 */
[----:B0-----:R-:W-:Y:S01]  /*3d90*/  FADD.FTZ R27, R152, R49 ;  /* 0x00000031981b7221 */ /* 0x001fe20000010000 */
[----:B------:R-:W-:Y:S01]  /*3da0*/  @!P1 PRMT R24, RZ, 0x654, R24 ;  /* 0x00000654ff189816 */ /* 0x000fe20000000018 */
[----:B------:R0:W-:Y:S06]  /*3db0*/  BAR.ARV R167, 0x100 ;  /* 0x000400a70000751d */ /* 0x0001ec0000002000 */
[----:B------:R-:W-:Y:S01]  /*3dc0*/  FADD.FTZ R34, R28, R27 ;  /* 0x0000001b1c227221 */ /* 0x000fe20000010000 */
[----:B------:R-:W-:Y:S01]  /*3dd0*/  MUFU.EX2 R29, R29 ;  /* 0x0000001d001d7308 */ /* 0x000fe20000000800 */
[----:B------:R3:W-:Y:S01]  /*3de0*/  @!P1 SYNCS.ARRIVE.TRANS64.RED.A1T0 RZ, [R24+URZ], RZ ;  /* 0x000000ff18ff99a7 */ /* 0x0007e2000810043f */
[----:B------:R-:W-:Y:S01]  /*3df0*/  F2FP.F16.F32.PACK_AB R152, R49, R152 ;  /* 0x000000983198723e */ /* 0x000fe200000000ff */
[----:B------:R-:W-:Y:S01]  /*3e00*/  FADD.FTZ R27, R51, R34 ;  /* 0x00000022331b7221 */ /* 0x000fe20000010000 */
[-CC-:B------:R-:W-:Y:S01]  /*3e10*/  FFMA.FTZ R163, R163, R21.reuse, -R178.reuse ;  /* 0x00000015a3a37223 */ /* 0x180fe200000108b2 */
[-CC-:B------:R-:W-:Y:S01]  /*3e20*/  FFMA.FTZ R186, R186, R21.reuse, -R178.reuse ;  /* 0x00000015baba7223 */ /* 0x180fe200000108b2 */
[--C-:B------:R-:W-:Y:S01]  /*3e30*/  FFMA.FTZ R180, R180, R21, -R178.reuse ;  /* 0x00000015b4b47223 */ /* 0x100fe200000108b2 */
[----:B------:R-:W-:Y:S01]  /*3e40*/  FADD.FTZ R34, R32, R27 ;  /* 0x0000001b20227221 */ /* 0x000fe20000010000 */
[----:B------:R4:W5:Y:S01]  /*3e50*/  MUFU.EX2 R55, R38 ;  /* 0x0000002600377308 */ /* 0x0009620000000800 */
[----:B-1----:R-:W-:Y:S01]  /*3e60*/  F2FP.F16.F32.PACK_AB R153, R26, R25 ;  /* 0x000000191a99723e */ /* 0x002fe200000000ff */
[----:B------:R-:W-:Y:S01]  /*3e70*/  FFMA.FTZ R181, R181, R21, -R178 ;  /* 0x00000015b5b57223 */ /* 0x000fe200000108b2 */
[----:B------:R-:W-:Y:S01]  /*3e80*/  FADD.FTZ R27, R53, R34 ;  /* 0x00000022351b7221 */ /* 0x000fe20000010000 */
[----:B------:R-:W-:-:S04]  /*3e90*/  @!P1 VIADD R0, R0, 0x32460 ;  /* 0x0003246000009836 */ /* 0x000fc80000000000 */
[----:B------:R-:W1:Y:S01]  /*3ea0*/  MUFU.EX2 R30, R31 ;  /* 0x0000001f001e7308 */ /* 0x000e620000000800 */
[----:B----4-:R-:W-:Y:S01]  /*3eb0*/  FADD.FTZ R38, R25, R26 ;  /* 0x0000001a19267221 */ /* 0x010fe20000010000 */
[----:B------:R-:W-:-:S06]  /*3ec0*/  @!P1 PRMT R0, RZ, 0x654, R0 ;  /* 0x00000654ff009816 */ /* 0x000fcc0000000000 */
[----:B------:R-:W4:Y:S01]  /*3ed0*/  MUFU.EX2 R40, R40 ;  /* 0x0000002800287308 */ /* 0x000f220000000800 */
[----:B-----5:R-:W-:-:S07]  /*3ee0*/  F2FP.F16.F32.PACK_AB R158, R55, R36 ;  /* 0x00000024379e723e */ /* 0x020fce00000000ff */
[----:B------:R-:W5:Y:S01]  /*3ef0*/  MUFU.EX2 R33, R33 ;  /* 0x0000002100217308 */ /* 0x000f620000000800 */
[----:B-1----:R-:W-:-:S07]  /*3f00*/  F2FP.F16.F32.PACK_AB R155, R30, R29 ;  /* 0x0000001d1e9b723e */ /* 0x002fce00000000ff */
[----:B------:R1:W2:Y:S08]  /*3f10*/  MUFU.EX2 R45, R42 ;  /* 0x0000002a002d7308 */ /* 0x0002b00000000800 */
[----:B---3--:R-:W3:Y:S01]  /*3f20*/  MUFU.EX2 R24, R39 ;  /* 0x0000002700187308 */ /* 0x008ee20000000800 */
[----:B-1----:R-:W-:Y:S01]  /*3f30*/  FADD.FTZ R42, R36, R27 ;  /* 0x0000001b242a7221 */ /* 0x002fe20000010000 */
[----:B------:R-:W-:-:S03]  /*3f40*/  FADD.FTZ R27, R29, R38 ;  /* 0x000000261d1b7221 */ /* 0x000fc60000010000 */
[----:B------:R-:W-:Y:S01]  /*3f50*/  FADD.FTZ R31, R55, R42 ;  /* 0x0000002a371f7221 */ /* 0x000fe20000010000 */
[----:B------:R-:W-:Y:S02]  /*3f60*/  FADD.FTZ R38, R30, R27 ;  /* 0x0000001b1e267221 */ /* 0x000fe40000010000 */
[----:B------:R-:W1:Y:S01]  /*3f70*/  MUFU.EX2 R35, R35 ;  /* 0x0000002300237308 */ /* 0x000e620000000800 */
[----:B----4-:R-:W-:Y:S01]  /*3f80*/  FADD.FTZ R28, R40, R31 ;  /* 0x0000001f281c7221 */ /* 0x010fe20000010000 */
[----:B-----5:R-:W-:Y:S01]  /*3f90*/  FADD.FTZ R27, R33, R38 ;  /* 0x00000026211b7221 */ /* 0x020fe20000010000 */
[C---:B--2---:R-:W-:Y:S02]  /*3fa0*/  F2FP.F16.F32.PACK_AB R160, R45.reuse, R40 ;  /* 0x000000282da0723e */ /* 0x044fe400000000ff */
[----:B------:R-:W-:-:S03]  /*3fb0*/  FADD.FTZ R31, R45, R28 ;  /* 0x0000001c2d1f7221 */ /* 0x000fc60000010000 */
[----:B------:R-:W2:Y:S01]  /*3fc0*/  MUFU.EX2 R34, R37 ;  /* 0x0000002500227308 */ /* 0x000ea20000000800 */
[C---:B---3--:R-:W-:Y:S01]  /*3fd0*/  FADD.FTZ R32, R24.reuse, R27 ;  /* 0x0000001b18207221 */ /* 0x048fe20000010000 */
[----:B------:R-:W-:-:S06]  /*3fe0*/  F2FP.F16.F32.PACK_AB R157, R24, R33 ;  /* 0x00000021189d723e */ /* 0x000fcc00000000ff */
        /* <DEDUP_REMOVED lines=12> */
[----:B------:R-:W-:Y:S01]  /*40b0*/  MUFU.EX2 R193, R193 ;  /* 0x000000c100c17308 */ /* 0x000fe20000000800 */
[C---:B---3--:R-:W-:Y:S01]  /*40c0*/  FADD.FTZ R194, R28.reuse, R25 ;  /* 0x000000191cc27221 */ /* 0x048fe20000010000 */
[----:B------:R-:W-:-:S06]  /*40d0*/  F2FP.F16.F32.PACK_AB R161, R28, R41 ;  /* 0x000000291ca1723e */ /* 0x000fcc00000000ff */
[----:B------:R-:W-:Y:S01]  /*40e0*/  MUFU.EX2 R192, R192 ;  /* 0x000000c000c07308 */ /* 0x000fe20000000800 */
[----:B-1----:R-:W-:-:S07]  /*40f0*/  FADD.FTZ R194, R163, R194 ;  /* 0x000000c2a3c27221 */ /* 0x002fce0000010000 */
[----:B------:R-:W-:Y:S08]  /*4100*/  MUFU.EX2 R189, R189 ;  /* 0x000000bd00bd7308 */ /* 0x000ff00000000800 */
[----:B------:R-:W1:Y:S08]  /*4110*/  MUFU.EX2 R191, R191 ;  /* 0x000000bf00bf7308 */ /* 0x000e700000000800 */
        /* <DEDUP_REMOVED lines=8> */
[----:B------:R2:W-:Y:S06]  /*41a0*/  BAR.SYNC.DEFER_BLOCKING R72, 0x100 ;  /* 0x000400480000751d */ /* 0x0005ec0000010000 */
[----:B--2---:R-:W-:-:S06]  /*41b0*/  WARPGROUP.ARRIVE ;  /* 0x00000000000079c5 */ /* 0x004fcc0000000000 */
[----:B------:R-:W-:Y:S01]  /*41c0*/  HGMMA.64x256x16.F32 R24, R152, gdesc[UR8].tnspB, RZ, !UPT, gsb0 ;  /* 0x43e0000898187df0 */ /* 0x000fe2000c0008ff */
[----:B------:R-:W-:Y:S01]  /*41d0*/  UMOV UR10, UR6 ;  /* 0x00000006000a7c82 */ /* 0x000fe20008000000 */
[----:B------:R-:W-:Y:S01]  /*41e0*/  UMOV UR11, 0x40000040 ;  /* 0x40000040000b7882 */ /* 0x000fe20000000000 */
[----:B------:R-:W-:Y:S01]  /*41f0*/  UIADD3 UR6, UR4, 0x180, URZ ;  /* 0x0000018004067890 */ /* 0x000fe2000fffe03f */
[----:B------:R-:W-:Y:S02]  /*4200*/  WARPGROUP.DEPBAR.LE gsb0, 0x0 ;  /* 0x00008000000079c5 */ /* 0x000fe40000010000 */
[----:B------:R-:W-:Y:S01]  /*4210*/  WARPGROUP.ARRIVE ;  /* 0x00000000000079c5 */ /* 0x000fe20000000000 */
[-CC-:B------:R-:W-:Y:S01]  /*4220*/  FFMA.FTZ R152, R172, R21.reuse, -R178.reuse ;  /* 0x00000015ac987223 */ /* 0x180fe200000108b2 */
[----:B------:R-:W-:Y:S01]  /*4230*/  FFMA.FTZ R153, R169, R21, -R178 ;  /* 0x00000015a9997223 */ /* 0x000fe200000108b2 */
[----:B-1----:R-:W-:-:S15]  /*4240*/  F2FP.F16.F32.PACK_AB R154, R191, R189 ;  /* 0x000000bdbf9a723e */ /* 0x002fde00000000ff */
[----:B------:R-:W-:-:S04]  /*4250*/  NOP ;  /* 0x0000000000007918 */ /* 0x000fc80000000000 */
[----:B------:R-:W-:Y:S01]  /*4260*/  HGMMA.64x256x16.F32 R24, R156, gdesc[UR12].tnspB, R24, gsb0 ;  /* 0x43e0000c9c187df0 */ /* 0x000fe20008000818 */
[----:B------:R-:W1:Y:S08]  /*4270*/  MUFU.EX2 R152, R152 ;  /* 0x0000009800987308 */ /* 0x000e700000000800 */
[----:B------:R-:W2:Y:S01]  /*4280*/  MUFU.EX2 R153, R153 ;  /* 0x0000009900997308 */ /* 0x000ea20000000800 */
[C---:B-1----:R-:W-:Y:S01]  /*4290*/  F2FP.F16.F32.PACK_AB R163, R152.reuse, R163 ;  /* 0x000000a398a3723e */ /* 0x042fe200000000ff */
[----:B------:R-:W-:Y:S01]  /*42a0*/  FADD.FTZ R194, R152, R194 ;  /* 0x000000c298c27221 */ /* 0x000fe20000010000 */
[----:B------:R-:W-:-:S03]  /*42b0*/  F2FP.F16.F32.PACK_AB R152, R192, R193 ;  /* 0x000000c1c098723e */ /* 0x000fc600000000ff */
[----:B--2---:R-:W-:Y:S01]  /*42c0*/  FADD.FTZ R194, R153, R194 ;  /* 0x000000c299c27221 */ /* 0x004fe20000010000 */
[----:B------:R-:W-:Y:S02]  /*42d0*/  WARPGROUP.DEPBAR.LE gsb0, 0x0 ;  /* 0x00008000000079c5 */ /* 0x000fe40000010000 */
[----:B------:R-:W-:Y:S01]  /*42e0*/  WARPGROUP.ARRIVE ;  /* 0x00000000000079c5 */ /* 0x000fe20000000000 */
[-CC-:B------:R-:W-:Y:S01]  /*42f0*/  FFMA.FTZ R156, R170, R21.reuse, -R178.reuse ;  /* 0x00000015aa9c7223 */ /* 0x180fe200000108b2 */
[-CC-:B------:R-:W-:Y:S01]  /*4300*/  FFMA.FTZ R157, R171, R21.reuse, -R178.reuse ;  /* 0x00000015ab9d7223 */ /* 0x180fe200000108b2 */
[----:B------:R-:W-:Y:S01]  /*4310*/  FFMA.FTZ R158, R177, R21, -R178 ;  /* 0x00000015b19e7223 */ /* 0x000fe200000108b2 */
[----:B------:R-:W-:-:S06]  /*4320*/  FADD.FTZ R159, R193, R190 ;  /* 0x000000bec19f7221 */ /* 0x000fcc0000010000 */
[----:B------:R-:W-:Y:S01]  /*4330*/  HGMMA.64x256x16.F32 R24, R160, gdesc[UR8].tnspB, R24, gsb0 ;  /* 0x43e00008a0187df0 */ /* 0x000fe20008000818 */
[----:B------:R-:W1:Y:S01]  /*4340*/  MUFU.EX2 R156, R156 ;  /* 0x0000009c009c7308 */ /* 0x000e620000000800 */
[----:B------:R-:W-:Y:S01]  /*4350*/  UMOV UR10, UR6 ;  /* 0x00000006000a7c82 */ /* 0x000fe20008000000 */
[----:B------:R-:W-:Y:S01]  /*4360*/  UMOV UR11, 0x40000040 ;  /* 0x40000040000b7882 */ /* 0x000fe20000000000 */
[----:B------:R-:W-:Y:S01]  /*4370*/  FADD.FTZ R159, R192, R159 ;  /* 0x0000009fc09f7221 */ /* 0x000fe20000010000 */
[----:B------:R-:W-:Y:S02]  /*4380*/  UIADD3 UR6, UR4, 0x200, URZ ;  /* 0x0000020004067890 */ /* 0x000fe4000fffe03f */
[----:B------:R-:W-:Y:S01]  /*4390*/  UIADD3 UR4, UR4, 0x280, URZ ;  /* 0x0000028004047890 */ /* 0x000fe2000fffe03f */
[----:B------:R-:W-:Y:S01]  /*43a0*/  FADD.FTZ R159, R189, R159 ;  /* 0x0000009fbd9f7221 */ /* 0x000fe20000010000 */
[----:B------:R-:W2:Y:S03]  /*43b0*/  MUFU.EX2 R157, R157 ;  /* 0x0000009d009d7308 */ /* 0x000ea60000000800 */
[----:B------:R-:W-:-:S05]  /*43c0*/  FADD.FTZ R159, R191, R159 ;  /* 0x0000009fbf9f7221 */ /* 0x000fca0000010000 */
[----:B------:R-:W3:Y:S01]  /*43d0*/  MUFU.EX2 R158, R158 ;  /* 0x0000009e009e7308 */ /* 0x000ee20000000800 */
[C---:B-1----:R-:W-:Y:S01]  /*43e0*/  F2FP.F16.F32.PACK_AB R153, R156.reuse, R153 ;  /* 0x000000999c99723e */ /* 0x042fe200000000ff */
[----:B------:R-:W-:Y:S01]  /*43f0*/  FADD.FTZ R194, R156, R194 ;  /* 0x000000c29cc27221 */ /* 0x000fe20000010000 */
[----:B------:R-:W-:-:S06]  /*4400*/  FFMA.FTZ R156, R182, R21, -R178 ;  /* 0x00000015b69c7223 */ /* 0x000fcc00000108b2 */
[----:B------:R-:W-:Y:S01]  /*4410*/  MUFU.EX2 R156, R156 ;  /* 0x0000009c009c7308 */ /* 0x000fe20000000800 */
[----:B--2---:R-:W-:Y:S01]  /*4420*/  FADD.FTZ R194, R157, R194 ;  /* 0x000000c29dc27221 */ /* 0x004fe20000010000 */
[----:B---3--:R-:W-:-:S03]  /*4430*/  F2FP.F16.F32.PACK_AB R155, R158, R157 ;  /* 0x0000009d9e9b723e */ /* 0x008fc600000000ff */
[----:B------:R-:W-:Y:S01]  /*4440*/  FADD.FTZ R157, R158, R194 ;  /* 0x000000c29e9d7221 */ /* 0x000fe20000010000 */
[----:B------:R-:W-:Y:S02]  /*4450*/  WARPGROUP.DEPBAR.LE gsb0, 0x0 ;  /* 0x00008000000079c5 */ /* 0x000fe40000010000 */
[----:B------:R-:W-:Y:S01]  /*4460*/  WARPGROUP.ARRIVE ;  /* 0x00000000000079c5 */ /* 0x000fe20000000000 */
[-CC-:B------:R-:W-:Y:S01]  /*4470*/  FFMA.FTZ R160, R166, R21.reuse, -R178.reuse ;  /* 0x00000015a6a07223 */ /* 0x180fe200000108b2 */
[----:B------:R-:W-:-:S04]  /*4480*/  FFMA.FTZ R161, R184, R21, -R178 ;  /* 0x00000015b8a17223 */ /* 0x000fc800000108b2 */
[----:B------:R-:W-:Y:S01]  /*4490*/  HGMMA.64x256x16.F32 R24, R152, gdesc[UR8].tnspB, R24, gsb0 ;  /* 0x43e0000898187df0 */ /* 0x000fe20008000818 */
[----:B------:R-:W-:Y:S01]  /*44a0*/  MUFU.EX2 R160, R160 ;  /* 0x000000a000a07308 */ /* 0x000fe20000000800 */
[----:B------:R-:W-:Y:S01]  /*44b0*/  UMOV UR10, UR6 ;  /* 0x00000006000a7c82 */ /* 0x000fe20008000000 */
[----:B------:R-:W-:-:S06]  /*44c0*/  UMOV UR11, 0x40000040 ;  /* 0x40000040000b7882 */ /* 0x000fcc0000000000 */
[----:B------:R-:W1:Y:S01]  /*44d0*/  MUFU.EX2 R161, R161 ;  /* 0x000000a100a17308 */ /* 0x000e620000000800 */
[----:B------:R-:W-:Y:S02]  /*44e0*/  WARPGROUP.DEPBAR.LE gsb0, 0x0 ;  /* 0x00008000000079c5 */ /* 0x000fe40000010000 */
[----:B------:R-:W-:-:S05]  /*44f0*/  FFMA.FTZ R153, R168, R21, -R178 ;  /* 0x00000015a8997223 */ /* 0x000fca00000108b2 */
[----:B------:R-:W2:Y:S01]  /*4500*/  MUFU.EX2 R152, R188 ;  /* 0x000000bc00987308 */ /* 0x000ea20000000800 */
[----:B------:R-:W-:Y:S01]  /*4510*/  F2FP.F16.F32.PACK_AB R154, R185, R183 ;  /* 0x000000b7b99a723e */ /* 0x000fe200000000ff */
[----:B------:R-:W-:Y:S01]  /*4520*/  FFMA.FTZ R178, R187, R21, -R178 ;  /* 0x00000015bbb27223 */ /* 0x000fe200000108b2 */
[----:B-1----:R-:W-:-:S05]  /*4530*/  F2FP.F16.F32.PACK_AB R155, R156, R161 ;  /* 0x000000a19c9b723e */ /* 0x002fca00000000ff */
[----:B------:R-:W1:Y:S08]  /*4540*/  MUFU.EX2 R153, R153 ;  /* 0x0000009900997308 */ /* 0x000e700000000800 */
[----:B------:R-:W3:Y:S01]  /*4550*/  MUFU.EX2 R178, R178 ;  /* 0x000000b200b27308 */ /* 0x000ee20000000800 */
[----:B--2---:R-:W-:Y:S01]  /*4560*/  FADD.FTZ R159, R152, R159 ;  /* 0x0000009f989f7221 */ /* 0x004fe20000010000 */
[----:B------:R-:W-:-:S03]  /*4570*/  F2FP.F16.F32.PACK_AB R152, R179, R152 ;  /* 0x00000098b398723e */ /* 0x000fc600000000ff */
[----:B------:R-:W-:Y:S01]  /*4580*/  FADD.FTZ R159, R179, R159 ;  /* 0x0000009fb39f7221 */ /* 0x000fe20000010000 */
[----:B-1----:R-:W-:Y:S01]  /*4590*/  FADD.FTZ R157, R153, R157 ;  /* 0x0000009d999d7221 */ /* 0x002fe20000010000 */
[----:B------:R-:W-:-:S03]  /*45a0*/  F2FP.F16.F32.PACK_AB R153, R160, R153 ;  /* 0x00000099a099723e */ /* 0x000fc600000000ff */
[----:B------:R-:W-:Y:S01]  /*45b0*/  FADD.FTZ R157, R160, R157 ;  /* 0x0000009da09d7221 */ /* 0x000fe20000010000 */
[----:B------:R-:W-:-:S03]  /*45c0*/  WARPGROUP.ARRIVE ;  /* 0x00000000000079c5 */ /* 0x000fc60000000000 */
[----:B------:R-:W-:-:S03]  /*45d0*/  FADD.FTZ R157, R161, R157 ;  /* 0x0000009da19d7221 */ /* 0x000fc60000010000 */
[----:B------:R-:W-:Y:S01]  /*45e0*/  HGMMA.64x256x16.F32 R24, R152, gdesc[UR8].tnspB, R24, gsb0 ;  /* 0x43e0000898187df0 */ /* 0x000fe20008000818 */
[----:B------:R-:W-:Y:S01]  /*45f0*/  FADD.FTZ R156, R156, R157 ;  /* 0x0000009d9c9c7221 */ /* 0x000fe20000010000 */
[----:B------:R-:W-:Y:S01]  /*4600*/  UMOV UR10, UR4 ;  /* 0x00000004000a7c82 */ /* 0x000fe20008000000 */
[----:B------:R-:W-:Y:S01]  /*4610*/  UMOV UR11, 0x40000040 ;  /* 0x40000040000b7882 */ /* 0x000fe20000000000 */
[----:B------:R-:W-:Y:S02]  /*4620*/  WARPGROUP.DEPBAR.LE gsb0, 0x0 ;  /* 0x00008000000079c5 */ /* 0x000fe40000010000 */
[----:B------:R-:W1:Y:S01]  /*4630*/  MUFU.EX2 R152, R173 ;  /* 0x000000ad00987308 */ /* 0x000e620000000800 */
[----:B------:R-:W-:Y:S01]  /*4640*/  FADD.FTZ R154, R183, R159 ;  /* 0x0000009fb79a7221 */ /* 0x000fe20000010000 */
[----:B---3--:R-:W-:-:S03]  /*4650*/  F2FP.F16.F32.PACK_AB R155, R178, R181 ;  /* 0x000000b5b29b723e */ /* 0x008fc600000000ff */
[----:B------:R-:W-:Y:S01]  /*4660*/  FADD.FTZ R185, R185, R154 ;  /* 0x0000009ab9b97221 */ /* 0x000fe20000010000 */
[----:B------:R-:W-:Y:S02]  /*4670*/  F2FP.F16.F32.PACK_AB R154, R176, R175 ;  /* 0x000000afb09a723e */ /* 0x000fe400000000ff */
[----:B------:R-:W2:Y:S01]  /*4680*/  MUFU.EX2 R153, R186 ;  /* 0x000000ba00997308 */ /* 0x000ea20000000800 */
[----:B-1----:R-:W-:Y:S01]  /*4690*/  FADD.FTZ R157, R152, R185 ;  /* 0x000000b9989d7221 */ /* 0x002fe20000010000 */
[----:B------:R-:W-:-:S03]  /*46a0*/  F2FP.F16.F32.PACK_AB R152, R174, R152 ;  /* 0x00000098ae98723e */ /* 0x000fc600000000ff */
[----:B------:R-:W-:Y:S01]  /*46b0*/  FADD.FTZ R174, R174, R157 ;  /* 0x0000009daeae7221 */ /* 0x000fe20000010000 */
[----:B--2---:R-:W-:Y:S01]  /*46c0*/  FADD.FTZ R159, R153, R156 ;  /* 0x0000009c999f7221 */ /* 0x004fe20000010000 */
[C---:B------:R-:W-:Y:S02]  /*46d0*/  F2FP.F16.F32.PACK_AB R153, R180.reuse, R153 ;  /* 0x00000099b499723e */ /* 0x040fe400000000ff */
[----:B------:R-:W-:Y:S01]  /*46e0*/  FADD.FTZ R175, R175, R174 ;  /* 0x000000aeafaf7221 */ /* 0x000fe20000010000 */
[----:B------:R-:W-:Y:S01]  /*46f0*/  FADD.FTZ R180, R180, R159 ;  /* 0x0000009fb4b47221 */ /* 0x000fe20000010000 */
[----:B------:R-:W-:Y:S02]  /*4700*/  WARPGROUP.ARRIVE ;  /* 0x00000000000079c5 */ /* 0x000fe40000000000 */
[----:B------:R-:W-:Y:S01]  /*4710*/  FADD.FTZ R217, R176, R175 ;  /* 0x000000afb0d97221 */ /* 0x000fe20000010000 */
[----:B------:R-:W-:-:S03]  /*4720*/  FADD.FTZ R181, R181, R180 ;  /* 0x000000b4b5b57221 */ /* 0x000fc60000010000 */
[----:B------:R-:W-:Y:S01]  /*4730*/  HGMMA.64x256x16.F32 R24, R152, gdesc[UR8].tnspB, R24, gsb0 ;  /* 0x43e0000898187df0 */ /* 0x000fe20008000818 */
[----:B------:R-:W-:Y:S02]  /*4740*/  FADD.FTZ R214, R178, R181 ;  /* 0x000000b5b2d67221 */ /* 0x000fe40000010000 */
[----:B------:R-:W-:Y:S02]  /*4750*/  WARPGROUP.DEPBAR.LE gsb0, 0x0 ;  /* 0x00008000000079c5 */ /* 0x000fe40000010000 */
[----:B------:R1:W-:Y:S02]  /*4760*/  @!P1 SYNCS.ARRIVE.TRANS64.RED.A1T0 RZ, [R0+URZ], RZ ;  /* 0x000000ff00ff99a7 */ /* 0x0003e4000810043f */
[----:B-1----:R-:W-:-:S05]  /*4770*/  VIADD R0, R165, 0xfffffffe ;  /* 0xfffffffea5007836 */ /* 0x002fca0000000000 */
[----:B------:R-:W-:-:S13]  /*4780*/  ISETP.GE.AND P2, PT, R0, R22, PT ;  /* 0x000000160000720c */ /* 0x000fda0003f46270 */
[----:B0-----:R-:W-:Y:S05]  /*4790*/  @!P2 BRA `(.L_x_10103) ;  /* 0x00000028004ca947 */ /* 0x001fea0003800000 */
[----:B------:R-:W-:Y:S01]  /*47a0*/  IMAD.MOV.U32 R215, RZ, RZ, R164 ;  /* 0x000000ffffd77224 */ /* 0x000fe200078e00a4 */
[----:B------:R-:W-:Y:S01]  /*47b0*/  ULDC UR4, c[0x0][0xad0] ;  /* 0x0002b40000047ab9 */ /* 0x000fe20000000800 */
[----:B------:R-:W-:-:S07]  /*47c0*/  IMAD.MOV.U32 R216, RZ, RZ, R20 ;  /* 0x000000ffffd87224 */ /* 0x000fce00078e0014 */
.L_x_10112:
[----:B------:R-:W-:Y:S01]  /*47d0*/  UIADD3 UR36, UR36, 0x1, URZ ;  /* 0x0000000124247890 */ /* 0x000fe2000fffe03f */
[C---:B------:R-:W-:Y:S01]  /*47e0*/  ISETP.GT.AND P2, PT, R0.reuse, R22, PT ;  /* 0x000000160000720c */ /* 0x040fe20003f44270 */
[----:B------:R-:W-:Y:S02]  /*47f0*/  VIADD R0, R0, 0xffffffff ;  /* 0xffffffff00007836 */ /* 0x000fe40000000000 */
[----:B------:R-:W-:-:S04]  /*4800*/  UISETP.NE.AND UP0, UPT, UR36, 0x2, UPT ;  /* 0x000000022400788c */ /* 0x000fc8000bf05270 */
[----:B------:R-:W-:Y:S02]  /*4810*/  USEL UR5, URZ, 0x1, UP0 ;  /* 0x000000013f057887 */ /* 0x000fe40008000000 */
[----:B------:R-:W-:Y:S02]  /*4820*/  USEL UR36, UR36, URZ, UP0 ;  /* 0x0000003f24247287 */ /* 0x000fe40008000000 */
[----:B------:R-:W-:Y:S01]  /*4830*/  ULOP3.LUT UR37, UR37, UR5, URZ, 0x3c, !UPT ;  /* 0x0000000525257292 */ /* 0x000fe2000f8e3c3f */
[----:B0-----:R-:W-:Y:S11]  /*4840*/  @!P0 BRA `(.L_x_10104) ;  /* 0x0000000000048947 */ /* 0x001ff60003800000 */
[----:B------:R-:W-:Y:S01]  /*4850*/  BPT.TRAP 0x1 ;  /* 0x000000040000795c */ /* 0x000fe20000300000 */
.L_x_10104:
        /* <DEDUP_REMOVED lines=9> */
.L_x_10105:
[----:B-1----:R-:W-:Y:S05]  /*48f0*/  @P3 BRA `(.L_x_10106) ;  /* 0x0000000000083947 */ /* 0x002fea0003800000 */
[----:B------:R-:W1:Y:S02]  /*4900*/  SYNCS.PHASECHK.TRANS64.TRYWAIT P3, [UR5+0x32430], R20 ;  /* 0x03243014ff0075a7 */ /* 0x000e640008060145 */
[----:B-1----:R-:W-:Y:S05]  /*4910*/  @!P3 BRA `(.L_x_10107) ;  /* 0x000000ec0004b947 */ /* 0x002fea0003800000 */
.L_x_10106:
[----:B------:R-:W-:Y:S01]  /*4920*/  R2UR UR52, R18 ;  /* 0x00000000123472ca */ /* 0x000fe200000e0000 */
[----:B------:R-:W-:Y:S01]  /*4930*/  UIMAD UR6, UR36, 0x300, UR61 ;  /* 0x00000300240678a4 */ /* 0x000fe2000f8e023d */
[----:B------:R-:W-:Y:S01]  /*4940*/  R2UR UR53, R19 ;  /* 0x00000000133572ca */ /* 0x000fe200000e0000 */
[----:B------:R-:W-:Y:S01]  /*4950*/  WARPGROUP.ARRIVE ;  /* 0x00000000000079c5 */ /* 0x000fe20000000000 */
[----:B------:R-:W-:-:S04]  /*4960*/  UMOV UR55, 0x40000040 ;  /* 0x4000004000377882 */ /* 0x000fc80000000000 */
[----:B------:R-:W-:-:S07]  /*4970*/  UMOV UR54, UR6 ;  /* 0x0000000600367c82 */ /* 0x000fce0008000000 */
[----:B------:R-:W-:Y:S01]  /*4980*/  HGMMA.64x96x16.F32 R152, gdesc[UR52], RZ, !UPT, gsb0 ;  /* 0x01600000349879f0 */ /* 0x000fe2000c0008ff */
[----:B------:R-:W-:Y:S01]  /*4990*/  R2UR UR52, R16 ;  /* 0x00000000103472ca */ /* 0x000fe200000e0000 */
[----:B------:R-:W-:Y:S01]  /*49a0*/  UIADD3 UR54, UR6, 0x2, URZ ;  /* 0x0000000206367890 */ /* 0x000fe2000fffe03f */
[----:B------:R-:W-:Y:S01]  /*49b0*/  R2UR UR53, R17 ;  /* 0x00000000113572ca */ /* 0x000fe200000e0000 */
[----:B------:R-:W-:Y:S01]  /*49c0*/  UMOV UR55, 0x40000040 ;  /* 0x4000004000377882 */ /* 0x000fe20000000000 */
[----:B------:R-:W-:Y:S02]  /*49d0*/  WARPGROUP.DEPBAR.LE gsb0, 0x0 ;  /* 0x00008000000079c5 */ /* 0x000fe40000010000 */
[----:B------:R-:W-:-:S09]  /*49e0*/  WARPGROUP.ARRIVE ;  /* 0x00000000000079c5 */ /* 0x000fd20000000000 */
[----:B------:R-:W-:Y:S01]  /*49f0*/  HGMMA.64x96x16.F32 R152, gdesc[UR52], R152, gsb0 ;  /* 0x01600000349879f0 */ /* 0x000fe20008000898 */
        /* <DEDUP_REMOVED lines=13> */
[----:B------:R-:W-:Y:S03]  /*4ad0*/  HGMMA.64x96x16.F32 R152, gdesc[UR52], R152, gsb0 ;  /* 0x01600000349879f0 */ /* 0x000fe60008000898 */
[----:B------:R-:W-:Y:S02]  /*4ae0*/  WARPGROUP.DEPBAR.LE gsb0, 0x0 ;  /* 0x00008000000079c5 */ /* 0x000fe40000010000 */
[----:B------:R-:W-:Y:S05]  /*4af0*/  @!P0 BRA `(.L_x_10108) ;  /* 0x0000000000048947 */ /* 0x000fea0003800000 */
[----:B------:R-:W-:Y:S01]  /*4b00*/  BPT.TRAP 0x1 ;  /* 0x000000040000795c */ /* 0x000fe20000300000 */
.L_x_10108:
[----:B------:R2:W3:Y:S01]  /*4b10*/  SYNCS.PHASECHK.TRANS64.TRYWAIT P3, [UR5+0x32450], R20 ;  /* 0x03245014ff0075a7 */ /* 0x0004e20008060145 */
[----:B------:R-:W-:Y:S05]  /*4b20*/  @!P0 BRA `(.L_x_10109) ;  /* 0x0000000000048947 */ /* 0x000fea0003800000 */
[----:B------:R-:W-:Y:S01]  /*4b30*/  BPT.TRAP 0x1 ;  /* 0x000000040000795c */ /* 0x000fe20000300000 */
.L_x_10109:
[----:B---3--:R-:W-:Y:S05]  /*4b40*/  @P3 BRA `(.L_x_10110) ;  /* 0x0000000000083947 */ /* 0x008fea0003800000 */
[----:B------:R-:W3:Y:S02]  /*4b50*/  SYNCS.PHASECHK.TRANS64.TRYWAIT P3, [UR5+0x32450], R20 ;  /* 0x03245014ff0075a7 */ /* 0x000ee40008060145 */
[----:B---3--:R-:W-:Y:S05]  /*4b60*/  @!P3 BRA `(.L_x_10111) ;  /* 0x000000e80088b947 */ /* 0x008fea0003800000 */
.L_x_10110:
[----:B------:R-:W-:Y:S01]  /*4b70*/  R2UR UR52, R4 ;  /* 0x00000000043472ca */ /* 0x000fe200000e0000 */
[----:B------:R-:W-:Y:S01]  /*4b80*/  UIMAD UR6, UR36, 0xc00, UR60 ;  /* 0x00000c00240678a4 */ /* 0x000fe2000f8e023c */
[----:B------:R-:W-:Y:S01]  /*4b90*/  R2UR UR53, R5 ;  /* 0x00000000053572ca */ /* 0x000fe200000e0000 */
[----:B------:R-:W-:Y:S01]  /*4ba0*/  WARPGROUP.ARRIVE ;  /* 0x00000000000079c5 */ /* 0x000fe20000000000 */
[----:B------:R-:W-:Y:S01]  /*4bb0*/  UMOV UR55, 0x40000040 ;  /* 0x4000004000377882 */ /* 0x000fe20000000000 */
[----:B------:R-:W-:Y:S01]  /*4bc0*/  UIADD3 UR10, UR6, 0x302, URZ ;  /* 0x00000302060a7890 */ /* 0x000fe2000fffe03f */
[----:B------:R-:W-:Y:S02]  /*4bd0*/  UMOV UR11, 0x40000040 ;  /* 0x40000040000b7882 */ /* 0x000fe40000000000 */
[----:B------:R-:W-:Y:S01]  /*4be0*/  UMOV UR54, UR6 ;  /* 0x0000000600367c82 */ /* 0x000fe20008000000 */
[----:B------:R-:W-:Y:S01]  /*4bf0*/  UIADD3 UR14, UR6, 0x304, URZ ;  /* 0x00000304060e7890 */ /* 0x000fe2000fffe03f */
[----:B------:R-:W-:Y:S01]  /*4c00*/  UMOV UR15, 0x40000040 ;  /* 0x40000040000f7882 */ /* 0x000fe20000000000 */
[----:B------:R-:W-:Y:S01]  /*4c10*/  UIADD3 UR18, UR6, 0x306, URZ ;  /* 0x0000030606127890 */ /* 0x000fe2000fffe03f */
[----:B------:R-:W-:-:S03]  /*4c20*/  UMOV UR19, 0x40000040 ;  /* 0x4000004000137882 */ /* 0x000fc60000000000 */
[----:B------:R-:W-:Y:S01]  /*4c30*/  HGMMA.64x96x16.F32 R152, gdesc[UR52], R152, gsb0 ;  /* 0x01600000349879f0 */ /* 0x000fe20008000898 */
[----:B------:R-:W-:Y:S01]  /*4c40*/  R2UR UR52, R6 ;  /* 0x00000000063472ca */ /* 0x000fe200000e0000 */
[----:B------:R-:W-:Y:S01]  /*4c50*/  UIADD3 UR54, UR6, 0x2, URZ ;  /* 0x0000000206367890 */ /* 0x000fe2000fffe03f */
[----:B------:R-:W-:Y:S01]  /*4c60*/  R2UR UR53, R7 ;  /* 0x00000000073572ca */ /* 0x000fe200000e0000 */
        /* <DEDUP_REMOVED lines=39> */
[----:B------:R-:W-:Y:S01]  /*4ee0*/  UIADD3 UR54, UR6, 0x906, URZ ;  /* 0x0000090606367890 */ /* 0x000fe2000fffe03f */
[----:B------:R-:W-:Y:S01]  /*4ef0*/  UMOV UR52, UR56 ;  /* 0x0000003800347c82 */ /* 0x000fe20008000000 */
[----:B------:R-:W-:Y:S01]  /*4f00*/  UMOV UR53, UR57 ;  /* 0x0000003900357c82 */ /* 0x000fe20008000000 */
[----:B------:R-:W-:Y:S01]  /*4f10*/  UMOV UR55, 0x40000040 ;  /* 0x4000004000377882 */ /* 0x000fe20000000000 */
[----:B------:R-:W-:Y:S01]  /*4f20*/  UIMAD UR6, UR36, 0xc00, UR7 ;  /* 0x00000c00240678a4 */ /* 0x000fe2000f8e0207 */
[----:B------:R-:W-:Y:S02]  /*4f30*/  WARPGROUP.DEPBAR.LE gsb0, 0x0 ;  /* 0x00008000000079c5 */ /* 0x000fe40000010000 */
[----:B------:R-:W-:-:S06]  /*4f40*/  WARPGROUP.ARRIVE ;  /* 0x00000000000079c5 */ /* 0x000fcc0000000000 */
[----:B------:R-:W-:Y:S01]  /*4f50*/  HGMMA.64x96x16.F32 R152, gdesc[UR8], R152, gsb0 ;  /* 0x01600000089879f0 */ /* 0x000fe20008000898 */
        /* <DEDUP_REMOVED lines=56> */
[----:B012---:R-:W-:Y:S01]  /*52e0*/  FMNMX.FTZ R20, R152, R216, !PT ;  /* 0x000000d898147209 */ /* 0x007fe20007810000 */
[----:B------:R-:W-:Y:S01]  /*52f0*/  FMUL.FTZ R192, R192, UR4 ;  /* 0x00000004c0c07c20 */ /* 0x000fe20008410000 */
[----:B------:R-:W-:Y:S01]  /*5300*/  FMUL.FTZ R218, R193, UR4 ;  /* 0x00000004c1da7c20 */ /* 0x000fe20008410000 */
[----:B------:R-:W-:Y:S01]  /*5310*/  FMUL.FTZ R196, R196, UR4 ;  /* 0x00000004c4c47c20 */ /* 0x000fe20008410000 */
[----:B------:R-:W-:Y:S01]  /*5320*/  FMUL.FTZ R219, R197, UR4 ;  /* 0x00000004c5db7c20 */ /* 0x000fe20008410000 */
[----:B------:R-:W-:Y:S01]  /*5330*/  FMUL.FTZ R197, R158, UR4 ;  /* 0x000000049ec57c20 */ /* 0x000fe20008410000 */
[----:B------:R-:W-:Y:S01]  /*5340*/  FMUL.FTZ R158, R162, UR4 ;  /* 0x00000004a29e7c20 */ /* 0x000fe20008410000 */
[----:B------:R-:W0:Y:S01]  /*5350*/  MUFU.TANH R157, R157 ;  /* 0x0000009d009d7308 */ /* 0x000e220000002400 */
[----:B---3--:R-:W-:Y:S01]  /*5360*/  FMNMX.FTZ R20, R153, R20, !PT ;  /* 0x0000001499147209 */ /* 0x008fe20007810000 */
[----:B------:R-:W-:Y:S01]  /*5370*/  FMUL.FTZ R193, R154, UR4 ;  /* 0x000000049ac17c20 */ /* 0x000fe20008410000 */
[----:B------:R-:W-:Y:S01]  /*5380*/  FMUL.FTZ R162, R170, UR4 ;  /* 0x00000004aaa27c20 */ /* 0x000fe20008410000 */
[----:B------:R-:W-:Y:S01]  /*5390*/  FMUL.FTZ R220, R159, UR4 ;  /* 0x000000049fdc7c20 */ /* 0x000fe20008410000 */
[----:B------:R-:W-:Y:S01]  /*53a0*/  FMUL.FTZ R159, R163, UR4 ;  /* 0x00000004a39f7c20 */ /* 0x000fe20008410000 */
[----:B------:R-:W-:Y:S01]  /*53b0*/  FMUL.FTZ R163, R166, UR4 ;  /* 0x00000004a6a37c20 */ /* 0x000fe20008410000 */
[----:B------:R-:W-:Y:S01]  /*53c0*/  FMUL.FTZ R166, R167, UR4 ;  /* 0x00000004a7a67c20 */ /* 0x000fe20008410000 */
[----:B------:R-:W1:Y:S01]  /*53d0*/  MUFU.TANH R160, R160 ;  /* 0x000000a000a07308 */ /* 0x000e620000002400 */
[----:B----4-:R-:W-:Y:S01]  /*53e0*/  FMNMX.FTZ R20, R156, R20, !PT ;  /* 0x000000149c147209 */ /* 0x010fe20007810000 */
        /* <DEDUP_REMOVED lines=10> */
[----:B------:R-:W-:-:S04]  /*5490*/  FMUL.FTZ R191, R198, UR4 ;  /* 0x00000004c6bf7c20 */ /* 0x000fc80008410000 */
        /* <DEDUP_REMOVED lines=36> */
[----:B------:R-:W-:Y:S01]  /*56e0*/  MUFU.TANH R193, R193 ;  /* 0x000000c100c17308 */ /* 0x000fe20000002400 */
[----:B-1----:R-:W-:-:S07]  /*56f0*/  FMNMX.FTZ R20, R196, R20, !PT ;  /* 0x00000014c4147209 */ /* 0x002fce0007810000 */
[----:B------:R-:W-:Y:S01]  /*5700*/  MUFU.TANH R155, R155 ;  /* 0x0000009b009b7308 */ /* 0x000fe20000002400 */
[----:B--2---:R-:W-:-:S05]  /*5710*/  FMNMX.FTZ R20, R219, R20, !PT ;  /* 0x00000014db147209 */ /* 0x004fca0007810000 */
        /* <DEDUP_REMOVED lines=8> */
[----:B------:R-:W-:Y:S08]  /*57a0*/  MUFU.TANH R166, R166 ;  /* 0x000000a600a67308 */ /* 0x000ff00000002400 */
[----:B------:R-:W-:Y:S01]  /*57b0*/  MUFU.TANH R162, R162 ;  /* 0x000000a200a27308 */ /* 0x000fe20000002400 */
[----:B0-----:R-:W-:-:S02]  /*57c0*/  FMNMX.FTZ R20, R20, R21, !PT ;  /* 0x0000001514147209 */ /* 0x001fc40007810000 */
[----:B------:R-:W0:Y:S03]  /*57d0*/  LDC R21, c[0x0][0xa80] ;  /* 0x0002a000ff157b82 */ /* 0x000e260000000800 */
[----:B------:R-:W-:Y:S02]  /*57e0*/  FADD.FTZ R170, -R20, R216 ;  /* 0x000000d814aa7221 */ /* 0x000fe40000010100 */
[----:B------:R-:W-:Y:S01]  /*57f0*/  MUFU.TANH R171, R171 ;  /* 0x000000ab00ab7308 */ /* 0x000fe20000002400 */
[----:B------:R-:W-:Y:S01]  /*5800*/  FMUL.FTZ R216, R182, UR4 ;  /* 0x00000004b6d87c20 */ /* 0x000fe20008410000 */
[----:B------:R-:W-:Y:S01]  /*5810*/  FMUL.FTZ R182, R187, UR4 ;  /* 0x00000004bbb67c20 */ /* 0x000fe20008410000 */
[----:B------:R-:W-:Y:S01]  /*5820*/  FMUL.FTZ R187, R194, UR4 ;  /* 0x00000004c2bb7c20 */ /* 0x000fe20008410000 */
[----:B------:R-:W-:-:S04]  /*5830*/  FMUL.FTZ R194, R199, UR4 ;  /* 0x00000004c7c27c20 */ /* 0x000fc80008410000 */
[----:B------:R-:W-:Y:S08]  /*5840*/  MUFU.TANH R174, R174 ;  /* 0x000000ae00ae7308 */ /* 0x000ff00000002400 */
[----:B------:R-:W-:Y:S01]  /*5850*/  MUFU.TANH R227, R227 ;  /* 0x000000e300e37308 */ /* 0x000fe20000002400 */
[-C--:B0-----:R-:W-:Y:S01]  /*5860*/  FMUL.FTZ R154, R20, R21.reuse ;  /* 0x00000015149a7220 */ /* 0x081fe20000410000 */
[----:B------:R-:W-:-:S03]  /*5870*/  FMUL.FTZ R170, R170, R21 ;  /* 0x00000015aaaa7220 */ /* 0x000fc60000410000 */
        /* <DEDUP_REMOVED lines=27> */
[-C--:B0-----:R-:W-:Y:S01]  /*5a30*/  FMUL.FTZ R24, R24, R170.reuse ;  /* 0x000000aa18187220 */ /* 0x081fe20000410000 */
        /* <DEDUP_REMOVED lines=13> */
[-C--:B------:R-:W-:Y:S01]  /*5b10*/  FMUL.FTZ R49, R49, R170.reuse ;  /* 0x000000aa31317220 */ /* 0x080fe20000410000 */
[----:B------:R-:W-:Y:S01]  /*5b20*/  MUFU.TANH R175, R175 ;  /* 0x000000af00af7308 */ /* 0x000fe20000002400 */
[----:B-1----:R-:W-:Y:S01]  /*5b30*/  FFMA.FTZ R153, R170, R217, R152 ;  /* 0x000000d9aa997223 */ /* 0x002fe20000010098 */
[----:B------:R-:W-:Y:S01]  /*5b40*/  FMUL.FTZ R217, R183, UR4 ;  /* 0x00000004b7d97c20 */ /* 0x000fe20008410000 */
[----:B------:R-:W-:Y:S01]  /*5b50*/  FMUL.FTZ R183, R190, UR4 ;  /* 0x00000004beb77c20 */ /* 0x000fe20008410000 */
[----:B------:R-:W-:Y:S01]  /*5b60*/  FMUL.FTZ R190, R195, UR4 ;  /* 0x00000004c3be7c20 */ /* 0x000fe20008410000 */
[-C--:B------:R-:W-:Y:S01]  /*5b70*/  FMUL.FTZ R52, R52, R170.reuse ;  /* 0x000000aa34347220 */ /* 0x080fe20000410000 */
[-C--:B------:R-:W-:Y:S01]  /*5b80*/  FMUL.FTZ R53, R53, R170.reuse ;  /* 0x000000aa35357220 */ /* 0x080fe20000410000 */
[----:B------:R-:W-:Y:S01]  /*5b90*/  FMUL.FTZ R56, R56, R170 ;  /* 0x000000aa38387220 */ /* 0x000fe20000410000 */
[----:B------:R-:W-:Y:S01]  /*5ba0*/  MUFU.TANH R179, R179 ;  /* 0x000000b300b37308 */ /* 0x000fe20000002400 */
        /* <DEDUP_REMOVED lines=15> */
[----:B------:R-:W1:Y:S01]  /*5ca0*/  MUFU.TANH R216, R216 ;  /* 0x000000d800d87308 */ /* 0x000e620000002400 */
[-C--:B------:R-:W-:Y:S01]  /*5cb0*/  FMUL.FTZ R81, R81, R170.reuse ;  /* 0x000000aa51517220 */ /* 0x080fe20000410000 */
[-C--:B------:R-:W-:Y:S01]  /*5cc0*/  FMUL.FTZ R84, R84, R170.reuse ;  /* 0x000000aa54547220 */ /* 0x080fe20000410000 */
[-C--:B------:R-:W-:Y:S01]  /*5cd0*/  FMUL.FTZ R85, R85, R170.reuse ;  /* 0x000000aa55557220 */ /* 0x080fe20000410000 */
[-C--:B------:R-:W-:Y:S01]  /*5ce0*/  FMUL.FTZ R88, R88, R170.reuse ;  /* 0x000000aa58587220 */ /* 0x080fe20000410000 */
[-C--:B------:R-:W-:Y:S01]  /*5cf0*/  FMUL.FTZ R89, R89, R170.reuse ;  /* 0x000000aa59597220 */ /* 0x080fe20000410000 */
[-C--:B------:R-:W-:Y:S01]  /*5d00*/  FMUL.FTZ R92, R92, R170.reuse ;  /* 0x000000aa5c5c7220 */ /* 0x080fe20000410000 */
[----:B------:R-:W-:Y:S01]  /*5d10*/  FMUL.FTZ R93, R93, R170 ;  /* 0x000000aa5d5d7220 */ /* 0x000fe20000410000 */
[----:B------:R-:W2:Y:S01]  /*5d20*/  MUFU.TANH R217, R217 ;  /* 0x000000d900d97308 */ /* 0x000ea20000002400 */
[----:B0-----:R-:W-:Y:S01]  /*5d30*/  FADD.FTZ R153, R154, R153 ;  /* 0x000000999a997221 */ /* 0x001fe20000010000 */
[----:B------:R-:W-:Y:S01]  /*5d40*/  F2FP.F16.F32.PACK_AB R154, R167, R154 ;  /* 0x0000009aa79a723e */ /* 0x000fe200000000ff */
[-C--:B------:R-:W-:Y:S01]  /*5d50*/  FMUL.FTZ R96, R96, R170.reuse ;  /* 0x000000aa60607220 */ /* 0x080fe20000410000 */
[-C--:B------:R-:W-:Y:S01]  /*5d60*/  FMUL.FTZ R97, R97, R170.reuse ;  /* 0x000000aa61617220 */ /* 0x080fe20000410000 */
[----:B------:R-:W-:Y:S01]  /*5d70*/  FADD.FTZ R156, R167, R153 ;  /* 0x00000099a79c7221 */ /* 0x000fe20000010000 */
[----:B------:R-:W-:Y:S01]  /*5d80*/  FMNMX.FTZ R153, R193, R215, !PT ;  /* 0x000000d7c1997209 */ /* 0x000fe20007810000 */
[----:B------:R-:W0:Y:S01]  /*5d90*/  S2R R167, SR_TID.X ;  /* 0x0000000000a77919 */ /* 0x000e220000002100 */
[----:B------:R-:W3:Y:S01]  /*5da0*/  MUFU.TANH R178, R178 ;  /* 0x000000b200b27308 */ /* 0x000ee20000002400 */
[-C--:B------:R-:W-:Y:S01]  /*5db0*/  FMUL.FTZ R100, R100, R170.reuse ;  /* 0x000000aa64647220 */ /* 0x080fe20000410000 */
[----:B------:R-:W-:Y:S01]  /*5dc0*/  FMNMX.FTZ R153, R155, R153, !PT ;  /* 0x000000999b997209 */ /* 0x000fe20007810000 */
[-C--:B------:R-:W-:Y:S01]  /*5dd0*/  FMUL.FTZ R101, R101, R170.reuse ;  /* 0x000000aa65657220 */ /* 0x080fe20000410000 */
[-C--:B------:R-:W-:Y:S01]  /*5de0*/  FMUL.FTZ R104, R104, R170.reuse ;  /* 0x000000aa68687220 */ /* 0x080fe20000410000 */
[-C--:B------:R-:W-:Y:S01]  /*5df0*/  FMUL.FTZ R105, R105, R170.reuse ;  /* 0x000000aa69697220 */ /* 0x080fe20000410000 */
[----:B------:R-:W-:Y:S01]  /*5e00*/  FMNMX.FTZ R153, R197, R153, !PT ;  /* 0x00000099c5997209 */ /* 0x000fe20007810000 */
[-C--:B------:R-:W-:Y:S01]  /*5e10*/  FMUL.FTZ R108, R108, R170.reuse ;  /* 0x000000aa6c6c7220 */ /* 0x080fe20000410000 */
[----:B------:R-:W4:Y:S01]  /*5e20*/  MUFU.TANH R182, R182 ;  /* 0x000000b600b67308 */ /* 0x000f220000002400 */
[-C--:B------:R-:W-:Y:S01]  /*5e30*/  FMUL.FTZ R109, R109, R170.reuse ;  /* 0x000000aa6d6d7220 */ /* 0x080fe20000410000 */
[----:B------:R-:W-:Y:S01]  /*5e40*/  FMNMX.FTZ R153, R220, R153, !PT ;  /* 0x00000099dc997209 */ /* 0x000fe20007810000 */
[-C--:B------:R-:W-:Y:S01]  /*5e50*/  FMUL.FTZ R112, R112, R170.reuse ;  /* 0x000000aa70707220 */ /* 0x080fe20000410000 */
[-C--:B------:R-:W-:Y:S01]  /*5e60*/  FMUL.FTZ R113, R113, R170.reuse ;  /* 0x000000aa71717220 */ /* 0x080fe20000410000 */
[-C--:B------:R-:W-:Y:S01]  /*5e70*/  FMUL.FTZ R116, R116, R170.reuse ;  /* 0x000000aa74747220 */ /* 0x080fe20000410000 */
[----:B------:R-:W-:Y:S01]  /*5e80*/  FMNMX.FTZ R153, R158, R153, !PT ;  /* 0x000000999e997209 */ /* 0x000fe20007810000 */
[-C--:B------:R-:W-:Y:S01]  /*5e90*/  FMUL.FTZ R117, R117, R170.reuse ;  /* 0x000000aa75757220 */ /* 0x080fe20000410000 */
[----:B------:R-:W5:Y:S01]  /*5ea0*/  MUFU.TANH R183, R183 ;  /* 0x000000b700b77308 */ /* 0x000f620000002400 */
[-C--:B------:R-:W-:Y:S01]  /*5eb0*/  FMUL.FTZ R120, R120, R170.reuse ;  /* 0x000000aa78787220 */ /* 0x080fe20000410000 */
[----:B------:R-:W-:Y:S01]  /*5ec0*/  FMNMX.FTZ R153, R159, R153, !PT ;  /* 0x000000999f997209 */ /* 0x000fe20007810000 */
[-C--:B------:R-:W-:Y:S01]  /*5ed0*/  FMUL.FTZ R121, R121, R170.reuse ;  /* 0x000000aa79797220 */ /* 0x080fe20000410000 */
[-C--:B------:R-:W-:Y:S01]  /*5ee0*/  FMUL.FTZ R124, R124, R170.reuse ;  /* 0x000000aa7c7c7220 */ /* 0x080fe20000410000 */
[-C--:B------:R-:W-:Y:S01]  /*5ef0*/  FMUL.FTZ R125, R125, R170.reuse ;  /* 0x000000aa7d7d7220 */ /* 0x080fe20000410000 */
[----:B------:R-:W-:Y:S01]  /*5f00*/  FMNMX.FTZ R153, R163, R153, !PT ;  /* 0x00000099a3997209 */ /* 0x000fe20007810000 */
[-C--:B------:R-:W-:Y:S01]  /*5f10*/  FMUL.FTZ R128, R128, R170.reuse ;  /* 0x000000aa80807220 */ /* 0x080fe20000410000 */
[----:B------:R-:W0:Y:S01]  /*5f20*/  MUFU.TANH R186, R186 ;  /* 0x000000ba00ba7308 */ /* 0x000e220000002400 */
        /* <DEDUP_REMOVED lines=16> */
[----:B------:R-:W-:Y:S01]  /*6030*/  FMUL.FTZ R149, R149, R170 ;  /* 0x000000aa95957220 */ /* 0x000fe20000410000 */
[----:B------:R-:W-:Y:S01]  /*6040*/  FMNMX.FTZ R153, R227, R153, !PT ;  /* 0x00000099e3997209 */ /* 0x000fe20007810000 */
[----:B------:R-:W-:-:S03]  /*6050*/  IMAD.U32 R170, RZ, RZ, UR5 ;  /* 0x00000005ffaa7e24 */ /* 0x000fc6000f8e00ff */
[----:B------:R-:W-:Y:S02]  /*6060*/  FMNMX.FTZ R153, R175, R153, !PT ;  /* 0x00000099af997209 */ /* 0x000fe40007810000 */
[----:B------:R-:W0:Y:S02]  /*6070*/  MUFU.TANH R191, R191 ;  /* 0x000000bf00bf7308 */ /* 0x000e240000002400 */
[----:B------:R-:W-:-:S04]  /*6080*/  FMNMX.FTZ R153, R179, R153, !PT ;  /* 0x00000099b3997209 */ /* 0x000fc80007810000 */
[----:B-1----:R-:W-:Y:S02]  /*6090*/  FMNMX.FTZ R153, R216, R153, !PT ;  /* 0x00000099d8997209 */ /* 0x002fe40007810000 */
[----:B------:R-:W1:Y:S02]  /*60a0*/  MUFU.TANH R194, R194 ;  /* 0x000000c200c27308 */ /* 0x000e640000002400 */
[----:B--2---:R-:W-:-:S04]  /*60b0*/  FMNMX.FTZ R153, R217, R153, !PT ;  /* 0x00000099d9997209 */ /* 0x004fc80007810000 */
[----:B---3--:R-:W-:Y:S02]  /*60c0*/  FMNMX.FTZ R153, R178, R153, !PT ;  /* 0x00000099b2997209 */ /* 0x008fe40007810000 */
[----:B------:R-:W-:Y:S02]  /*60d0*/  MUFU.EX2 R161, R161 ;  /* 0x000000a100a17308 */ /* 0x000fe40000000800 */
[----:B----4-:R-:W-:-:S04]  /*60e0*/  FMNMX.FTZ R153, R182, R153, !PT ;  /* 0x00000099b6997209 */ /* 0x010fc80007810000 */
[----:B-----5:R-:W-:Y:S02]  /*60f0*/  FMNMX.FTZ R153, R183, R153, !PT ;  /* 0x00000099b7997209 */ /* 0x020fe40007810000 */
[----:B------:R-:W-:Y:S02]  /*6100*/  MUFU.EX2 R168, R168 ;  /* 0x000000a800a87308 */ /* 0x000fe40000000800 */
[----:B0-----:R-:W-:-:S04]  /*6110*/  FMNMX.FTZ R153, R186, R153, !PT ;  /* 0x00000099ba997209 */ /* 0x001fc80007810000 */
[----:B------:R-:W-:Y:S02]  /*6120*/  FMNMX.FTZ R153, R187, R153, !PT ;  /* 0x00000099bb997209 */ /* 0x000fe40007810000 */
[----:B------:R-:W-:Y:S02]  /*6130*/  MUFU.EX2 R169, R169 ;  /* 0x000000a900a97308 */ /* 0x000fe40000000800 */
[----:B------:R-:W-:-:S04]  /*6140*/  FMNMX.FTZ R153, R190, R153, !PT ;  /* 0x00000099be997209 */ /* 0x000fc80007810000 */
[----:B------:R-:W-:Y:S02]  /*6150*/  FMNMX.FTZ R153, R191, R153, !PT ;  /* 0x00000099bf997209 */ /* 0x000fe40007810000 */
[----:B------:R-:W-:Y:S02]  /*6160*/  MUFU.EX2 R172, R172 ;  /* 0x000000ac00ac7308 */ /* 0x000fe40000000800 */
[----:B-1----:R-:W-:-:S05]  /*6170*/  FMNMX.FTZ R153, R194, R153, !PT ;  /* 0x00000099c2997209 */ /* 0x002fca0007810000 */
        /* <DEDUP_REMOVED lines=10> */
[----:B0-----:R-:W-:-:S07]  /*6220*/  FMNMX.FTZ R164, R164, R153, !PT ;  /* 0x00000099a4a47209 */ /* 0x001fce0007810000 */
[----:B------:R-:W-:Y:S01]  /*6230*/  MUFU.EX2 R188, R188 ;  /* 0x000000bc00bc7308 */ /* 0x000fe20000000800 */
[C---:B------:R-:W-:Y:S01]  /*6240*/  FADD.FTZ R153, -R164.reuse, R215 ;  /* 0x000000d7a4997221 */ /* 0x040fe20000010100 */
[----:B------:R-:W-:Y:S01]  /*6250*/  SHF.R.U32.HI R215, RZ, 0x7, R167 ;  /* 0x00000007ffd77819 */ /* 0x000fe200000116a7 */
[-C--:B------:R-:W-:Y:S02]  /*6260*/  FMUL.FTZ R198, R164, R21.reuse ;  /* 0x00000015a4c67220 */ /* 0x080fe40000410000 */
[-C--:B------:R-:W-:Y:S01]  /*6270*/  FMUL.FTZ R153, R153, R21.reuse ;  /* 0x0000001599997220 */ /* 0x080fe20000410000 */
[----:B------:R-:W-:Y:S01]  /*6280*/  IADD3 R167, -R215, 0xb, RZ ;  /* 0x0000000bd7a77810 */ /* 0x000fe20007ffe1ff */
        /* <DEDUP_REMOVED lines=8> */
[----:B------:R-:W-:-:S02]  /*6310*/  FFMA.FTZ R194, R194, R21, -R198 ;  /* 0x00000015c2c27223 */ /* 0x000fc400000108c6 */
[----:B------:R-:W-:Y:S01]  /*6320*/  MUFU.EX2 R193, R193 ;  /* 0x000000c100c17308 */ /* 0x000fe20000000800 */
[C---:B0-----:R-:W-:Y:S02]  /*6330*/  @!P1 VIADD R153, R170.reuse, 0x32440 ;  /* 0x00032440aa999836 */ /* 0x041fe40000000000 */
[----:B------:R-:W-:-:S03]  /*6340*/  @!P1 VIADD R170, R170, 0x32460 ;  /* 0x00032460aaaa9836 */ /* 0x000fc60000000000 */
[----:B------:R-:W-:Y:S01]  /*6350*/  @!P1 PRMT R153, RZ, 0x654, R153 ;  /* 0x00000654ff999816 */ /* 0x000fe20000000099 */
[----:B------:R0:W-:Y:S06]  /*6360*/  BAR.ARV R167, 0x100 ;  /* 0x000400a70000751d */ /* 0x0001ec0000002000 */
[----:B------:R2:W-:Y:S01]  /*6370*/  @!P1 SYNCS.ARRIVE.TRANS64.RED.A1T0 RZ, [R153+URZ], RZ ;  /* 0x000000ff99ff99a7 */ /* 0x0005e2000810043f */
[----:B------:R-:W3:Y:S01]  /*6380*/  MUFU.EX2 R199, R199 ;  /* 0x000000c700c77308 */ /* 0x000ee20000000800 */
[-C--:B-1----:R-:W-:Y:S01]  /*6390*/  FMUL.FTZ R26, R26, R195.reuse ;  /* 0x000000c31a1a7220 */ /* 0x082fe20000410000 */
[-C--:B------:R-:W-:Y:S01]  /*63a0*/  FMUL.FTZ R27, R27, R195.reuse ;  /* 0x000000c31b1b7220 */ /* 0x080fe20000410000 */
[-C--:B------:R-:W-:Y:S01]  /*63b0*/  FMUL.FTZ R30, R30, R195.reuse ;  /* 0x000000c31e1e7220 */ /* 0x080fe20000410000 */
[-C--:B------:R-:W-:Y:S01]  /*63c0*/  FMUL.FTZ R31, R31, R195.reuse ;  /* 0x000000c31f1f7220 */ /* 0x080fe20000410000 */
[-C--:B------:R-:W-:Y:S01]  /*63d0*/  FMUL.FTZ R34, R34, R195.reuse ;  /* 0x000000c322227220 */ /* 0x080fe20000410000 */
[----:B------:R-:W-:Y:S01]  /*63e0*/  FMUL.FTZ R35, R35, R195 ;  /* 0x000000c323237220 */ /* 0x000fe20000410000 */
[----:B--2---:R-:W-:-:S02]  /*63f0*/  VIADD R153, R215, 0x8 ;  /* 0x00000008d7997836 */ /* 0x004fc40000000000 */
[----:B------:R-:W-:Y:S01]  /*6400*/  FFMA.FTZ R215, R220, R21, -R198 ;  /* 0x00000015dcd77223 */ /* 0x000fe200000108c6 */
[----:B------:R-:W-:Y:S01]  /*6410*/  MUFU.EX2 R197, R197 ;  /* 0x000000c500c57308 */ /* 0x000fe20000000800 */
[-C--:B------:R-:W-:Y:S01]  /*6420*/  FMUL.FTZ R38, R38, R195.reuse ;  /* 0x000000c326267220 */ /* 0x080fe20000410000 */
[-C--:B------:R-:W-:Y:S01]  /*6430*/  FMUL.FTZ R39, R39, R195.reuse ;  /* 0x000000c327277220 */ /* 0x080fe20000410000 */
[----:B------:R3:W-:Y:S01]  /*6440*/  BAR.SYNC.DEFER_BLOCKING R153, 0x100 ;  /* 0x000400990000751d */ /* 0x0007e20000010000 */
        /* <DEDUP_REMOVED lines=58> */
[----:B------:R-:W2:Y:S01]  /*67f0*/  MUFU.EX2 R220, R160 ;  /* 0x000000a000dc7308 */ /* 0x000ea20000000800 */
[----:B-1----:R-:W-:Y:S01]  /*6800*/  F2FP.F16.F32.PACK_AB R155, R215, R197 ;  /* 0x000000c5d79b723e */ /* 0x002fe200000000ff */
[----:B------:R-:W-:Y:S01]  /*6810*/  FFMA.FTZ R193, R195, R214, R193 ;  /* 0x000000d6c3c17223 */ /* 0x000fe200000100c1 */
[----:B------:R-:W-:-:S02]  /*6820*/  @!P1 PRMT R170, RZ, 0x654, R170 ;  /* 0x00000654ffaa9816 */ /* 0x000fc400000000aa */
[----:B------:R-:W-:Y:S01]  /*6830*/  WARPGROUP.ARRIVE ;  /* 0x00000000000079c5 */ /* 0x000fe20000000000 */
[----:B------:R-:W-:Y:S02]  /*6840*/  FADD.FTZ R193, R199, R193 ;  /* 0x000000c1c7c17221 */ /* 0x000fe40000010000 */
[----:B------:R1:W-:Y:S02]  /*6850*/  MUFU.EX2 R160, R165 ;  /* 0x000000a500a07308 */ /* 0x0003e40000000800 */
[----:B------:R-:W-:Y:S01]  /*6860*/  FADD.FTZ R193, R197, R193 ;  /* 0x000000c1c5c17221 */ /* 0x000fe20000010000 */
[----:B------:R-:W-:Y:S01]  /*6870*/  HGMMA.64x256x16.F32 R24, R152, gdesc[UR8].tnspB, R24, gsb0 ;  /* 0x43e0000898187df0 */ /* 0x000fe20008000818 */
[----:B------:R-:W-:Y:S01]  /*6880*/  UIADD3 UR10, UR6, 0x80, URZ ;  /* 0x00000080060a7890 */ /* 0x000fe2000fffe03f */
[----:B------:R-:W-:Y:S01]  /*6890*/  UMOV UR11, 0x40000040 ;  /* 0x40000040000b7882 */ /* 0x000fe20000000000 */
[----:B------:R-:W-:Y:S02]  /*68a0*/  FADD.FTZ R215, R215, R193 ;  /* 0x000000c1d7d77221 */ /* 0x000fe40000010000 */
[----:B------:R-:W-:Y:S01]  /*68b0*/  MUFU.EX2 R189, R189 ;  /* 0x000000bd00bd7308 */ /* 0x000fe20000000800 */
[----:B-1----:R-:W-:Y:S01]  /*68c0*/  FFMA.FTZ R165, R166, R21, -R198 ;  /* 0x00000015a6a57223 */ /* 0x002fe200000108c6 */
[----:B--2---:R-:W-:-:S06]  /*68d0*/  FADD.FTZ R156, R220, R156 ;  /* 0x0000009cdc9c7221 */ /* 0x004fcc0000010000 */
        /* <DEDUP_REMOVED lines=10> */
[-CC-:B------:R-:W-:Y:S01]  /*6980*/  FFMA.FTZ R152, R158, R21.reuse, -R198.reuse ;  /* 0x000000159e987223 */ /* 0x180fe200000108c6 */
[-CC-:B------:R-:W-:Y:S01]  /*6990*/  FFMA.FTZ R153, R159, R21.reuse, -R198.reuse ;  /* 0x000000159f997223 */ /* 0x180fe200000108c6 */
[----:B------:R-:W-:-:S03]  /*69a0*/  FFMA.FTZ R155, R163, R21, -R198 ;  /* 0x00000015a39b7223 */ /* 0x000fc600000108c6 */
[----:B------:R-:W1:Y:S01]  /*69b0*/  MUFU.EX2 R154, R157 ;  /* 0x0000009d009a7308 */ /* 0x000e620000000800 */
[C---:B------:R-:W-:Y:S01]  /*69c0*/  FADD.FTZ R163, R161.reuse, R156 ;  /* 0x0000009ca1a37221 */ /* 0x040fe20000010000 */
[----:B------:R-:W-:-:S06]  /*69d0*/  F2FP.F16.F32.PACK_AB R156, R161, R220 ;  /* 0x000000dca19c723e */ /* 0x000fcc00000000ff */
[----:B------:R-:W2:Y:S08]  /*69e0*/  MUFU.EX2 R152, R152 ;  /* 0x0000009800987308 */ /* 0x000eb00000000800 */
[----:B------:R-:W3:Y:S01]  /*69f0*/  MUFU.EX2 R153, R153 ;  /* 0x0000009900997308 */ /* 0x000ee20000000800 */
[----:B-1----:R-:W-:Y:S01]  /*6a00*/  F2FP.F16.F32.PACK_AB R158, R160, R154 ;  /* 0x0000009aa09e723e */ /* 0x002fe200000000ff */
[----:B------:R-:W-:-:S04]  /*6a10*/  FADD.FTZ R154, R154, R163 ;  /* 0x000000a39a9a7221 */ /* 0x000fc80000010000 */
[----:B------:R-:W-:Y:S01]  /*6a20*/  FADD.FTZ R154, R160, R154 ;  /* 0x0000009aa09a7221 */ /* 0x000fe20000010000 */
[----:B------:R-:W-:Y:S01]  /*6a30*/  F2FP.F16.F32.PACK_AB R160, R169, R168 ;  /* 0x000000a8a9a0723e */ /* 0x000fe200000000ff */
[----:B------:R-:W1:Y:S01]  /*6a40*/  MUFU.EX2 R155, R155 ;  /* 0x0000009b009b7308 */ /* 0x000e620000000800 */
[----:B--2---:R-:W-:Y:S01]  /*6a50*/  FADD.FTZ R215, R152, R215 ;  /* 0x000000d798d77221 */ /* 0x004fe20000010000 */
[----:B------:R-:W-:Y:S01]  /*6a60*/  FADD.FTZ R154, R168, R154 ;  /* 0x0000009aa89a7221 */ /* 0x000fe20000010000 */
[----:B------:R-:W-:-:S03]  /*6a70*/  FFMA.FTZ R168, R178, R21, -R198 ;  /* 0x00000015b2a87223 */ /* 0x000fc600000108c6 */
[----:B------:R-:W-:Y:S01]  /*6a80*/  FADD.FTZ R154, R169, R154 ;  /* 0x0000009aa99a7221 */ /* 0x000fe20000010000 */
[----:B------:R-:W-:Y:S01]  /*6a90*/  FFMA.FTZ R169, R182, R21, -R198 ;  /* 0x00000015b6a97223 */ /* 0x000fe200000108c6 */
[C---:B---3--:R-:W-:Y:S01]  /*6aa0*/  F2FP.F16.F32.PACK_AB R157, R153.reuse, R152 ;  /* 0x00000098999d723e */ /* 0x048fe200000000ff */
[----:B------:R-:W-:Y:S01]  /*6ab0*/  FADD.FTZ R166, R153, R215 ;  /* 0x000000d799a67221 */ /* 0x000fe20000010000 */
[----:B------:R-:W-:Y:S01]  /*6ac0*/  F2FP.F16.F32.PACK_AB R152, R177, R176 ;  /* 0x000000b0b198723e */ /* 0x000fe200000000ff */
[----:B------:R-:W-:Y:S01]  /*6ad0*/  MUFU.EX2 R168, R168 ;  /* 0x000000a800a87308 */ /* 0x000fe20000000800 */
[----:B------:R-:W-:Y:S01]  /*6ae0*/  IMAD.MOV.U32 R215, RZ, RZ, R164 ;  /* 0x000000ffffd77224 */ /* 0x000fe200078e00a4 */
[----:B-1----:R-:W-:Y:S01]  /*6af0*/  F2FP.F16.F32.PACK_AB R159, R165, R155 ;  /* 0x0000009ba59f723e */ /* 0x002fe200000000ff */
[----:B------:R-:W-:-:S05]  /*6b00*/  FADD.FTZ R166, R155, R166 ;  /* 0x000000a69ba67221 */ /* 0x000fca0000010000 */
[----:B------:R-:W-:Y:S01]  /*6b10*/  MUFU.EX2 R169, R169 ;  /* 0x000000a900a97308 */ /* 0x000fe20000000800 */
[----:B------:R-:W-:Y:S01]  /*6b20*/  WARPGROUP.ARRIVE ;  /* 0x00000000000079c5 */ /* 0x000fe20000000000 */
[----:B------:R-:W-:-:S05]  /*6b30*/  FADD.FTZ R166, R165, R166 ;  /* 0x000000a6a5a67221 */ /* 0x000fca0000010000 */
[----:B------:R-:W-:Y:S01]  /*6b40*/  HGMMA.64x256x16.F32 R24, R156, gdesc[UR8].tnspB, R24, gsb0 ;  /* 0x43e000089c187df0 */ /* 0x000fe20008000818 */
[----:B------:R-:W-:Y:S01]  /*6b50*/  UIADD3 UR10, UR6, 0x100, URZ ;  /* 0x00000100060a7890 */ /* 0x000fe2000fffe03f */
[----:B------:R-:W-:Y:S01]  /*6b60*/  UMOV UR11, 0x40000040 ;  /* 0x40000040000b7882 */ /* 0x000fe20000000000 */
[----:B------:R-:W-:Y:S02]  /*6b70*/  WARPGROUP.DEPBAR.LE gsb0, 0x0 ;  /* 0x00008000000079c5 */ /* 0x000fe40000010000 */
[-CC-:B------:R-:W-:Y:S01]  /*6b80*/  FFMA.FTZ R158, R162, R21.reuse, -R198.reuse ;  /* 0x00000015a29e7223 */ /* 0x180fe200000108c6 */
[-CC-:B------:R-:W-:Y:S01]  /*6b90*/  FFMA.FTZ R156, R171, R21.reuse, -R198.reuse ;  /* 0x00000015ab9c7223 */ /* 0x180fe200000108c6 */
[-CC-:B------:R-:W-:Y:S01]  /*6ba0*/  FFMA.FTZ R157, R174, R21.reuse, -R198.reuse ;  /* 0x00000015ae9d7223 */ /* 0x180fe200000108c6 */
[-C--:B------:R-:W-:Y:S01]  /*6bb0*/  FFMA.FTZ R159, R227, R21.reuse, -R198 ;  /* 0x00000015e39f7223 */ /* 0x080fe200000108c6 */
[----:B------:R-:W-:Y:S01]  /*6bc0*/  F2FP.F16.F32.PACK_AB R162, R173, R172 ;  /* 0x000000acada2723e */ /* 0x000fe200000000ff */
[----:B------:R-:W-:Y:S01]  /*6bd0*/  FADD.FTZ R172, R172, R154 ;  /* 0x0000009aacac7221 */ /* 0x000fe20000010000 */
[----:B------:R-:W1:Y:S01]  /*6be0*/  MUFU.EX2 R158, R158 ;  /* 0x0000009e009e7308 */ /* 0x000e620000000800 */
[----:B------:R-:W-:Y:S01]  /*6bf0*/  F2FP.F16.F32.PACK_AB R154, R181, R180 ;  /* 0x000000b4b59a723e */ /* 0x000fe200000000ff */
[----:B------:R-:W-:Y:S01]  /*6c00*/  FFMA.FTZ R171, R183, R21, -R198 ;  /* 0x00000015b7ab7223 */ /* 0x000fe200000108c6 */
[----:B------:R-:W-:-:S04]  /*6c10*/  FADD.FTZ R173, R173, R172 ;  /* 0x000000acadad7221 */ /* 0x000fc80000010000 */
[----:B------:R-:W-:Y:S01]  /*6c20*/  FADD.FTZ R173, R176, R173 ;  /* 0x000000adb0ad7221 */ /* 0x000fe20000010000 */
[----:B------:R-:W2:Y:S03]  /*6c30*/  MUFU.EX2 R156, R156 ;  /* 0x0000009c009c7308 */ /* 0x000ea60000000800 */
[----:B------:R-:W-:-:S04]  /*6c40*/  FADD.FTZ R173, R177, R173 ;  /* 0x000000adb1ad7221 */ /* 0x000fc80000010000 */
[----:B------:R-:W-:Y:S01]  /*6c50*/  FADD.FTZ R173, R180, R173 ;  /* 0x000000adb4ad7221 */ /* 0x000fe20000010000 */
[----:B------:R-:W3:Y:S01]  /*6c60*/  MUFU.EX2 R157, R157 ;  /* 0x0000009d009d7308 */ /* 0x000ee20000000800 */
[----:B-1----:R-:W-:Y:S02]  /*6c70*/  FADD.FTZ R166, R158, R166 ;  /* 0x000000a69ea67221 */ /* 0x002fe40000010000 */
[----:B------:R-:W-:-:S04]  /*6c80*/  FADD.FTZ R173, R181, R173 ;  /* 0x000000adb5ad7221 */ /* 0x000fc80000010000 */
[----:B------:R-:W-:Y:S01]  /*6c90*/  FADD.FTZ R173, R184, R173 ;  /* 0x000000adb8ad7221 */ /* 0x000fe20000010000 */
[----:B------:R-:W1:Y:S01]  /*6ca0*/  MUFU.EX2 R159, R159 ;  /* 0x0000009f009f7308 */ /* 0x000e620000000800 */
[C---:B--2---:R-:W-:Y:S01]  /*6cb0*/  F2FP.F16.F32.PACK_AB R161, R156.reuse, R158 ;  /* 0x0000009e9ca1723e */ /* 0x044fe200000000ff */
[----:B------:R-:W-:Y:S01]  /*6cc0*/  FADD.FTZ R166, R156, R166 ;  /* 0x000000a69ca67221 */ /* 0x000fe20000010000 */
[----:B------:R-:W-:-:S05]  /*6cd0*/  FADD.FTZ R173, R185, R173 ;  /* 0x000000adb9ad7221 */ /* 0x000fca0000010000 */
[----:B------:R-:W-:Y:S01]  /*6ce0*/  MUFU.EX2 R171, R171 ;  /* 0x000000ab00ab7308 */ /* 0x000fe20000000800 */
[----:B---3--:R-:W-:-:S07]  /*6cf0*/  FADD.FTZ R166, R157, R166 ;  /* 0x000000a69da67221 */ /* 0x008fce0000010000 */
[----:B------:R-:W-:Y:S01]  /*6d00*/  MUFU.EX2 R172, R186 ;  /* 0x000000ba00ac7308 */ /* 0x000fe20000000800 */
[C---:B-1----:R-:W-:Y:S01]  /*6d10*/  F2FP.F16.F32.PACK_AB R163, R159.reuse, R157 ;  /* 0x0000009d9fa3723e */ /* 0x042fe200000000ff */
[----:B------:R-:W-:-:S03]  /*6d20*/  FADD.FTZ R166, R159, R166 ;  /* 0x000000a69fa67221 */ /* 0x000fc60000010000 */
[----:B------:R-:W-:-:S06]  /*6d30*/  WARPGROUP.ARRIVE ;  /* 0x00000000000079c5 */ /* 0x000fcc0000000000 */
[----:B------:R-:W-:Y:S01]  /*6d40*/  HGMMA.64x256x16.F32 R24, R160, gdesc[UR8].tnspB, R24, gsb0 ;  /* 0x43e00008a0187df0 */ /* 0x000fe20008000818 */
[----:B------:R-:W-:Y:S01]  /*6d50*/  UIADD3 UR10, UR6, 0x180, URZ ;  /* 0x00000180060a7890 */ /* 0x000fe2000fffe03f */
[----:B------:R-:W-:Y:S01]  /*6d60*/  UMOV UR11, 0x40000040 ;  /* 0x40000040000b7882 */ /* 0x000fe20000000000 */
[----:B------:R-:W-:Y:S02]  /*6d70*/  WARPGROUP.DEPBAR.LE gsb0, 0x0 ;  /* 0x00008000000079c5 */ /* 0x000fe40000010000 */
[-CC-:B------:R-:W-:Y:S01]  /*6d80*/  FFMA.FTZ R162, R175, R21.reuse, -R198.reuse ;  /* 0x00000015afa27223 */ /* 0x180fe200000108c6 */
[-CC-:B------:R-:W-:Y:S01]  /*6d90*/  FFMA.FTZ R160, R179, R21.reuse, -R198.reuse ;  /* 0x00000015b3a07223 */ /* 0x180fe200000108c6 */
[-CC-:B------:R-:W-:Y:S01]  /*6da0*/  FFMA.FTZ R161, R216, R21.reuse, -R198.reuse ;  /* 0x00000015d8a17223 */ /* 0x180fe200000108c6 */
[----:B------:R-:W-:Y:S01]  /*6db0*/  FFMA.FTZ R163, R217, R21, -R198 ;  /* 0x00000015d9a37223 */ /* 0x000fe200000108c6 */
[----:B------:R-:W-:Y:S02]  /*6dc0*/  IMAD.MOV.U32 R216, RZ, RZ, R20 ;  /* 0x000000ffffd87224 */ /* 0x000fe400078e0014 */
[----:B------:R-:W-:Y:S08]  /*6dd0*/  MUFU.EX2 R162, R162 ;  /* 0x000000a200a27308 */ /* 0x000ff00000000800 */
[----:B------:R-:W1:Y:S08]  /*6de0*/  MUFU.EX2 R160, R160 ;  /* 0x000000a000a07308 */ /* 0x000e700000000800 */
[----:B------:R-:W2:Y:S08]  /*6df0*/  MUFU.EX2 R161, R161 ;  /* 0x000000a100a17308 */ /* 0x000eb00000000800 */
[----:B------:R-:W3:Y:S01]  /*6e00*/  MUFU.EX2 R163, R163 ;  /* 0x000000a300a37308 */ /* 0x000ee20000000800 */
[----:B-1----:R-:W-:Y:S01]  /*6e10*/  F2FP.F16.F32.PACK_AB R153, R160, R162 ;  /* 0x000000a2a099723e */ /* 0x002fe200000000ff */
[----:B------:R-:W-:-:S04]  /*6e20*/  FADD.FTZ R162, R162, R166 ;  /* 0x000000a6a2a27221 */ /* 0x000fc80000010000 */
[----:B------:R-:W-:-:S04]  /*6e30*/  FADD.FTZ R162, R160, R162 ;  /* 0x000000a2a0a27221 */ /* 0x000fc80000010000 */
[----:B--2---:R-:W-:Y:S01]  /*6e40*/  FADD.FTZ R162, R161, R162 ;  /* 0x000000a2a1a27221 */ /* 0x004fe20000010000 */
[----:B---3--:R-:W-:-:S03]  /*6e50*/  F2FP.F16.F32.PACK_AB R155, R163, R161 ;  /* 0x000000a1a39b723e */ /* 0x008fc600000000ff */
[----:B------:R-:W-:Y:S01]  /*6e60*/  FADD.FTZ R162, R163, R162 ;  /* 0x000000a2a3a27221 */ /* 0x000fe20000010000 */
[----:B------:R-:W-:-:S03]  /*6e70*/  WARPGROUP.ARRIVE ;  /* 0x00000000000079c5 */ /* 0x000fc60000000000 */
[----:B------:R-:W-:-:S04]  /*6e80*/  FADD.FTZ R162, R168, R162 ;  /* 0x000000a2a8a27221 */ /* 0x000fc80000010000 */
[----:B------:R-:W-:Y:S01]  /*6e90*/  FADD.FTZ R162, R169, R162 ;  /* 0x000000a2a9a27221 */ /* 0x000fe20000010000 */
[----:B------:R-:W-:Y:S01]  /*6ea0*/  HGMMA.64x256x16.F32 R24, R152, gdesc[UR8].tnspB, R24, gsb0 ;  /* 0x43e0000898187df0 */ /* 0x000fe20008000818 */
[----:B------:R-:W-:Y:S01]  /*6eb0*/  UIADD3 UR10, UR6, 0x200, URZ ;  /* 0x00000200060a7890 */ /* 0x000fe2000fffe03f */
[----:B------:R-:W-:Y:S01]  /*6ec0*/  UMOV UR11, 0x40000040 ;  /* 0x40000040000b7882 */ /* 0x000fe20000000000 */
[----:B------:R-:W-:Y:S01]  /*6ed0*/  UIADD3 UR6, UR6, 0x280, URZ ;  /* 0x0000028006067890 */ /* 0x000fe2000fffe03f */
[----:B------:R-:W-:Y:S02]  /*6ee0*/  WARPGROUP.DEPBAR.LE gsb0, 0x0 ;  /* 0x00008000000079c5 */ /* 0x000fe40000010000 */
[----:B------:R-:W-:Y:S02]  /*6ef0*/  F2FP.F16.F32.PACK_AB R152, R185, R184 ;  /* 0x000000b8b998723e */ /* 0x000fe400000000ff */
[----:B------:R-:W-:Y:S01]  /*6f00*/  F2FP.F16.F32.PACK_AB R154, R189, R188 ;  /* 0x000000bcbd9a723e */ /* 0x000fe200000000ff */
[----:B------:R-:W-:Y:S01]  /*6f10*/  FADD.FTZ R188, R188, R173 ;  /* 0x000000adbcbc7221 */ /* 0x000fe20000010000 */
[----:B------:R-:W-:-:S02]  /*6f20*/  F2FP.F16.F32.PACK_AB R153, R169, R168 ;  /* 0x000000a8a999723e */ /* 0x000fc400000000ff */
[C---:B------:R-:W-:Y:S01]  /*6f30*/  F2FP.F16.F32.PACK_AB R155, R172.reuse, R171 ;  /* 0x000000abac9b723e */ /* 0x040fe200000000ff */
[----:B------:R-:W-:Y:S01]  /*6f40*/  FADD.FTZ R171, R171, R162 ;  /* 0x000000a2abab7221 */ /* 0x000fe20000010000 */
[----:B------:R-:W-:Y:S02]  /*6f50*/  FADD.FTZ R189, R189, R188 ;  /* 0x000000bcbdbd7221 */ /* 0x000fe40000010000 */
[----:B------:R-:W-:Y:S01]  /*6f60*/  WARPGROUP.ARRIVE ;  /* 0x00000000000079c5 */ /* 0x000fe20000000000 */
[----:B------:R-:W-:Y:S01]  /*6f70*/  FADD.FTZ R172, R172, R171 ;  /* 0x000000abacac7221 */ /* 0x000fe20000010000 */
[----:B------:R-:W-:-:S10]  /*6f80*/  FADD.FTZ R189, R192, R189 ;  /* 0x000000bdc0bd7221 */ /* 0x000fd40000010000 */
[----:B------:R-:W-:Y:S01]  /*6f90*/  HGMMA.64x256x16.F32 R24, R152, gdesc[UR8].tnspB, R24, gsb0 ;  /* 0x43e0000898187df0 */ /* 0x000fe20008000818 */
[----:B------:R-:W-:Y:S01]  /*6fa0*/  UMOV UR10, UR6 ;  /* 0x00000006000a7c82 */ /* 0x000fe20008000000 */
[----:B------:R-:W-:Y:S01]  /*6fb0*/  UMOV UR11, 0x40000040 ;  /* 0x40000040000b7882 */ /* 0x000fe20000000000 */
[C---:B------:R-:W-:Y:S01]  /*6fc0*/  FADD.FTZ R189, R218.reuse, R189 ;  /* 0x000000bddabd7221 */ /* 0x040fe20000010000 */
[----:B------:R-:W-:Y:S02]  /*6fd0*/  WARPGROUP.DEPBAR.LE gsb0, 0x0 ;  /* 0x00008000000079c5 */ /* 0x000fe40000010000 */
[----:B------:R-:W-:Y:S02]  /*6fe0*/  F2FP.F16.F32.PACK_AB R152, R218, R192 ;  /* 0x000000c0da98723e */ /* 0x000fe400000000ff */
        /* <DEDUP_REMOVED lines=8> */
[----:B------:R-:W-:-:S04]  /*7070*/  FADD.FTZ R191, R191, R190 ;  /* 0x000000bebfbf7221 */ /* 0x000fc80000010000 */
[----:B------:R-:W-:-:S07]  /*7080*/  FADD.FTZ R214, R194, R191 ;  /* 0x000000bfc2d67221 */ /* 0x000fce0000010000 */
[----:B------:R-:W-:Y:S03]  /*7090*/  HGMMA.64x256x16.F32 R24, R152, gdesc[UR8].tnspB, R24, gsb0 ;  /* 0x43e0000898187df0 */ /* 0x000fe60008000818 */
[----:B------:R-:W-:Y:S02]  /*70a0*/  WARPGROUP.DEPBAR.LE gsb0, 0x0 ;  /* 0x00008000000079c5 */ /* 0x000fe40000010000 */
[----:B------:R0:W-:Y:S01]  /*70b0*/  @!P1 SYNCS.ARRIVE.TRANS64.RED.A1T0 RZ, [R170+URZ], RZ ;  /* 0x000000ffaaff99a7 */ /* 0x0001e2000810043f */
[----:B------:R-:W-:Y:S05]  /*70c0*/  @P2 BRA `(.L_x_10112) ;  /* 0xffffffd400c02947 */ /* 0x000fea000383ffff */
.L_x_10103:
[----:B------:R-:W2:Y:S01]  /*70d0*/  LDL.LU R152, [R1+0x14] ;  /* 0x0000140001987983 */ /* 0x000ea20000300800 */
[----:B------:R-:W-:Y:S01]  /*70e0*/  UIADD3 UR36, UR36, 0x1, URZ ;  /* 0x0000000124247890 */ /* 0x000fe2000fffe03f */
[----:B------:R1:W-:Y:S06]  /*70f0*/  BAR.ARV R167, 0x100 ;  /* 0x000400a70000751d */ /* 0x0003ec0000002000 */
[----:B------:R-:W-:Y:S02]  /*7100*/  UISETP.NE.AND UP0, UPT, UR36, 0x2, UPT ;  /* 0x000000022400788c */ /* 0x000fe4000bf05270 */
[----:B------:R-:W-:Y:S06]  /*7110*/  BAR.ARV 0x8, 0x180 ;  /* 0x0206000000007b1d */ /* 0x000fec0000002000 */
[----:B------:R-:W-:Y:S01]  /*7120*/  USEL UR4, URZ, 0x1, UP0 ;  /* 0x000000013f047887 */ /* 0x000fe20008000000 */
[----:B------:R-:W-:Y:S01]  /*7130*/  PLOP3.LUT P0, PT, PT, PT, PT, 0x8, 0x0 ;  /* 0x000000000000781c */ /* 0x000fe20003f0e170 */
[----:B------:R-:W3:Y:S01]  /*7140*/  SHFL.BFLY PT, R0, R217, 0x2, 0x1f ;  /* 0x0c401f00d9007f89 */ /* 0x000ee200000e0000 */
[----:B------:R-:W-:-:S02]  /*7150*/  USEL UR36, UR36, URZ, UP0 ;  /* 0x0000003f24247287 */ /* 0x000fc40008000000 */
[----:B------:R-:W-:Y:S01]  /*7160*/  ULOP3.LUT UR37, UR37, UR4, URZ, 0x3c, !UPT ;  /* 0x0000000425257292 */ /* 0x000fe2000f8e3c3f */
[----:B------:R-:W4:Y:S01]  /*7170*/  SHFL.BFLY PT, R5, R214, 0x2, 0x1f ;  /* 0x0c401f00d6057f89 */ /* 0x000f2200000e0000 */
[----:B---3--:R-:W-:Y:S01]  /*7180*/  FADD.FTZ R3, R0, R217 ;  /* 0x000000d900037221 */ /* 0x008fe20000010000 */
[----:B----4-:R-:W-:-:S04]  /*7190*/  FADD.FTZ R5, R5, R214 ;  /* 0x000000d605057221 */ /* 0x010fc80000010000 */
[----:B------:R-:W3:Y:S04]  /*71a0*/  SHFL.BFLY PT, R0, R3, 0x1, 0x1f ;  /* 0x0c201f0003007f89 */ /* 0x000ee800000e0000 */
[----:B------:R-:W4:Y:S01]  /*71b0*/  SHFL.BFLY PT, R2, R5, 0x1, 0x1f ;  /* 0x0c201f0005027f89 */ /* 0x000f2200000e0000 */
[----:B---3--:R-:W-:Y:S01]  /*71c0*/  FADD.FTZ R6, R3, R0 ;  /* 0x0000000003067221 */ /* 0x008fe20000010000 */
[----:B------:R-:W-:Y:S02]  /*71d0*/  IMAD.MOV.U32 R0, RZ, RZ, RZ ;  /* 0x000000ffff007224 */ /* 0x000fe400078e00ff */
[----:B------:R-:W-:Y:S02]  /*71e0*/  IMAD.MOV.U32 R3, RZ, RZ, -0x800000 ;  /* 0xff800000ff037424 */ /* 0x000fe400078e00ff */
[----:B----4-:R-:W-:Y:S01]  /*71f0*/  FADD.FTZ R7, R5, R2 ;  /* 0x0000000205077221 */ /* 0x010fe20000010000 */
[----:B------:R-:W-:Y:S01]  /*7200*/  FSETP.NE.FTZ.AND P1, PT, R6, RZ, PT ;  /* 0x000000ff0600720b */ /* 0x000fe20003f35000 */
[----:B------:R-:W-:-:S03]  /*7210*/  IMAD.MOV.U32 R2, RZ, RZ, RZ ;  /* 0x000000ffff027224 */ /* 0x000fc600078e00ff */
[----:B------:R-:W-:-:S09]  /*7220*/  FSETP.NE.FTZ.AND P2, PT, R7, RZ, PT ;  /* 0x000000ff0700720b */ /* 0x000fd20003f55000 */
[----:B------:R-:W3:Y:S08]  /*7230*/  @P1 MUFU.LG2 R4, R6 ;  /* 0x0000000600041308 */ /* 0x000ef00000000c00 */
[----:B------:R-:W4:Y:S08]  /*7240*/  @P2 MUFU.LG2 R5, R7 ;  /* 0x0000000700052308 */ /* 0x000f300000000c00 */
[----:B------:R5:W0:Y:S01]  /*7250*/  @P1 MUFU.RCP R2, R6 ;  /* 0x0000000600021308 */ /* 0x000a220000001000 */
[----:B---3--:R-:W-:-:S07]  /*7260*/  @P1 FMUL.FTZ R4, R4, 0.69314718246459960938 ;  /* 0x3f31721804041820 */ /* 0x008fce0000410000 */
[----:B------:R-:W3:Y:S01]  /*7270*/  @P2 MUFU.RCP R0, R7 ;  /* 0x0000000700002308 */ /* 0x000ee20000001000 */
[C---:B-----5:R-:W-:Y:S01]  /*7280*/  @P1 FMUL.FTZ R6, R21.reuse, 0.69314718246459960938 ;  /* 0x3f31721815061820 */ /* 0x060fe20000410000 */
[----:B------:R-:W-:Y:S01]  /*7290*/  @P2 FMUL.FTZ R21, R21, 0.69314718246459960938 ;  /* 0x3f31721815152820 */ /* 0x000fe20000410000 */
[----:B----4-:R-:W-:-:S04]  /*72a0*/  @P2 FMUL.FTZ R5, R5, 0.69314718246459960938 ;  /* 0x3f31721805052820 */ /* 0x010fc80000410000 */
[----:B------:R-:W-:Y:S01]  /*72b0*/  @P2 FFMA.FTZ R3, R21, R164, R5 ;  /* 0x000000a415032223 */ /* 0x000fe20000010005 */
        /* <DEDUP_REMOVED lines=64> */
[----:B------:R-:W-:-:S02]  /*76c0*/  IMAD.MOV.U32 R2, RZ, RZ, -0x800000 ;  /* 0xff800000ff027424 */ /* 0x000fc400078e00ff */
        /* <DEDUP_REMOVED lines=65> */
[----:B--2---:R-:W-:-:S05]  /*7ae0*/  VIADD R152, R152, 0x1 ;  /* 0x0000000198987836 */ /* 0x004fca0000000000 */
[----:B------:R1:W-:Y:S02]  /*7af0*/  STL [R1+0x14], R152 ;  /* 0x0000149801007387 */ /* 0x0003e40000100800 */
.L_x_10091:
[----:B------:R-:W2:Y:S01]  /*7b00*/  S2R R5, SR_CgaCtaId ;  /* 0x0000000000057919 */ /* 0x000ea20000008800 */
[----:B------:R-:W-:Y:S01]  /*7b10*/  MOV R0, 0x400 ;  /* 0x0000040000007802 */ /* 0x000fe20000000f00 */
[----:B------:R-:W-:Y:S01]  /*7b20*/  BSSY B0, `(.L_x_10113) ;  /* 0x0000466000007945 */ /* 0x000fe20003800000 */
[----:B------:R-:W-:Y:S02]  /*7b30*/  BAR.SYNC.DEFER_BLOCKING 0x5, 0x180 ;  /* 0x0146000000007b1d */ /* 0x000fe40000010000 */
[----:B--2---:R-:W-:-:S05]  /*7b40*/  LEA R0, R5, R0, 0x18 ;  /* 0x0000000005007211 */ /* 0x004fca00078ec0ff */
[----:B------:R2:W3:Y:S01]  /*7b50*/  LDS.128 R4, [R0+0x324d0] ;  /* 0x0324d00000047984 */ /* 0x0004e20000000c00 */
[----:B------:R-:W-:Y:S06]  /*7b60*/  BAR.ARV 0x4, 0x180 ;  /* 0x0106000000007b1d */ /* 0x000fec0000002000 */
[----:B------:R-:W-:Y:S05]  /*7b70*/  @P0 BRA `(.L_x_10114) ;  /* 0x0000003400e80947 */ /* 0x000fea0003800000 */
[----:B------:R-:W4:Y:S01]  /*7b80*/  LDL R8, [R1+0x80] ;  /* 0x0000800001087983 */ /* 0x000f220000100800 */
[----:B------:R-:W0:Y:S01]  /*7b90*/  S2R R9, SR_SWINHI ;  /* 0x0000000000097919 */ /* 0x000e220000002f00 */
[----:B------:R-:W-:Y:S01]  /*7ba0*/  F2FP.F16.F32.PACK_AB R10, R29, R28 ;  /* 0x0000001c1d0a723e */ /* 0x000fe200000000ff */
[----:B------:R-:W-:Y:S01]  /*7bb0*/  ULDC.64 UR4, c[0x0][0xd08] ;  /* 0x0003420000047ab9 */ /* 0x000fe20000000a00 */
[----:B------:R-:W-:Y:S01]  /*7bc0*/  F2FP.F16.F32.PACK_AB R11, R31, R30 ;  /* 0x0000001e1f0b723e */ /* 0x000fe200000000ff */
[----:B------:R-:W2:Y:S04]  /*7bd0*/  LDL R161, [R1+0x7c] ;  /* 0x00007c0001a17983 */ /* 0x000ea80000100800 */
[----:B------:R-:W2:Y:S01]  /*7be0*/  LDL R160, [R1+0x10] ;  /* 0x0000100001a07983 */ /* 0x000ea20000100800 */
[----:B------:R-:W-:-:S02]  /*7bf0*/  MOV R156, R0 ;  /* 0x00000000009c7202 */ /* 0x000fc40000000f00 */
[----:B0-----:R-:W-:Y:S02]  /*7c00*/  MOV R157, R9 ;  /* 0x00000009009d7202 */ /* 0x001fe40000000f00 */
[----:B------:R-:W-:Y:S02]  /*7c10*/  F2FP.F16.F32.PACK_AB R14, R37, R36 ;  /* 0x00000024250e723e */ /* 0x000fe400000000ff */
[----:B------:R-:W-:Y:S01]  /*7c20*/  F2FP.F16.F32.PACK_AB R15, R39, R38 ;  /* 0x00000026270f723e */ /* 0x000fe200000000ff */
[----:B------:R-:W-:Y:S01]  /*7c30*/  BAR.SYNC.DEFER_BLOCKING 0x1, 0x100 ;  /* 0x0044000000007b1d */ /* 0x000fe20000010000 */
[----:B----4-:R-:W-:-:S03]  /*7c40*/  IMAD.WIDE R20, R8, 0x2, R156 ;  /* 0x0000000208147825 */ /* 0x010fc600078e029c */
[C---:B------:R-:W-:Y:S02]  /*7c50*/  LOP3.LUT R9, R20.reuse, 0x380, RZ, 0xc0, !PT ;  /* 0x0000038014097812 */ /* 0x040fe400078ec0ff */
[C---:B------:R-:W-:Y:S02]  /*7c60*/  IADD3 R13, P0, R20.reuse, 0x20, RZ ;  /* 0x00000020140d7810 */ /* 0x040fe40007f1e0ff */
[----:B------:R-:W-:Y:S02]  /*7c70*/  IADD3 R19, P1, R20, 0x40, RZ ;  /* 0x0000004014137810 */ /* 0x000fe40007f3e0ff */
[----:B------:R-:W-:Y:S02]  /*7c80*/  SHF.R.U64 R9, R9, 0x3, RZ ;  /* 0x0000000309097819 */ /* 0x000fe400000012ff */
[----:B------:R-:W-:Y:S02]  /*7c90*/  LOP3.LUT R12, R13, 0x380, RZ, 0xc0, !PT ;  /* 0x000003800d0c7812 */ /* 0x000fe400078ec0ff */
[----:B------:R-:W-:-:S02]  /*7ca0*/  LOP3.LUT R18, R19, 0x380, RZ, 0xc0, !PT ;  /* 0x0000038013127812 */ /* 0x000fc400078ec0ff */
[----:B------:R-:W-:Y:S01]  /*7cb0*/  LOP3.LUT R8, R9, R20, RZ, 0x3c, !PT ;  /* 0x0000001409087212 */ /* 0x000fe200078e3cff */
[--C-:B------:R-:W-:Y:S01]  /*7cc0*/  IMAD.MOV.U32 R9, RZ, RZ, R21.reuse ;  /* 0x000000ffff097224 */ /* 0x100fe200078e0015 */
[----:B------:R-:W-:Y:S02]  /*7cd0*/  SHF.R.U64 R12, R12, 0x3, RZ ;  /* 0x000000030c0c7819 */ /* 0x000fe400000012ff */
[----:B------:R-:W-:Y:S02]  /*7ce0*/  SHF.R.U64 R18, R18, 0x3, RZ ;  /* 0x0000000312127819 */ /* 0x000fe400000012ff */
[----:B------:R-:W-:Y:S01]  /*7cf0*/  LOP3.LUT R12, R12, R13, RZ, 0x3c, !PT ;  /* 0x0000000d0c0c7212 */ /* 0x000fe200078e3cff */
[----:B------:R-:W-:Y:S01]  /*7d00*/  IMAD.X R13, RZ, RZ, R21, P0 ;  /* 0x000000ffff0d7224 */ /* 0x000fe200000e0615 */
[----:B---3--:R-:W-:Y:S02]  /*7d10*/  MOV R4, R8 ;  /* 0x0000000800047202 */ /* 0x008fe40000000f00 */
[----:B------:R-:W-:-:S02]  /*7d20*/  F2FP.F16.F32.PACK_AB R8, R25, R24 ;  /* 0x000000181908723e */ /* 0x000fc400000000ff */
[----:B------:R-:W-:Y:S02]  /*7d30*/  F2FP.F16.F32.PACK_AB R9, R27, R26 ;  /* 0x0000001a1b09723e */ /* 0x000fe400000000ff */
[----:B------:R-:W-:Y:S01]  /*7d40*/  LOP3.LUT R18, R18, R19, RZ, 0x3c, !PT ;  /* 0x0000001312127212 */ /* 0x000fe200078e3cff */
[----:B------:R-:W-:Y:S01]  /*7d50*/  IMAD.X R19, RZ, RZ, R21, P1 ;  /* 0x000000ffff137224 */ /* 0x000fe200008e0615 */
[C---:B------:R-:W-:Y:S02]  /*7d60*/  IADD3 R17, P0, R20.reuse, 0x60, RZ ;  /* 0x0000006014117810 */ /* 0x040fe40007f1e0ff */
[----:B------:R-:W-:Y:S01]  /*7d70*/  IADD3 R153, P1, R20, 0x4000, RZ ;  /* 0x0000400014997810 */ /* 0x000fe20007f3e0ff */
[----:B------:R0:W-:Y:S01]  /*7d80*/  STSM.16.M88.4 [R4], R8 ;  /* 0x0000000804007844 */ /* 0x0001e20000000200 */
[----:B------:R-:W-:-:S04]  /*7d90*/  LOP3.LUT R16, R17, 0x380, RZ, 0xc0, !PT ;  /* 0x0000038011107812 */ /* 0x000fc800078ec0ff */
[----:B------:R-:W-:Y:S02]  /*7da0*/  SHF.R.U64 R16, R16, 0x3, RZ ;  /* 0x0000000310107819 */ /* 0x000fe400000012ff */
[----:B------:R-:W-:Y:S02]  /*7db0*/  MOV R22, R12 ;  /* 0x0000000c00167202 */ /* 0x000fe40000000f00 */
[----:B------:R-:W-:Y:S02]  /*7dc0*/  LOP3.LUT R16, R16, R17, RZ, 0x3c, !PT ;  /* 0x0000001110107212 */ /* 0x000fe400078e3cff */
[----:B0-----:R-:W-:Y:S02]  /*7dd0*/  MOV R4, R18 ;  /* 0x0000001200047202 */ /* 0x001fe40000000f00 */
[----:B------:R-:W-:Y:S01]  /*7de0*/  LOP3.LUT R18, R153, 0x380, RZ, 0xc0, !PT ;  /* 0x0000038099127812 */ /* 0x000fe200078ec0ff */
[----:B------:R-:W-:-:S03]  /*7df0*/  IMAD.X R17, RZ, RZ, R21, P0 ;  /* 0x000000ffff117224 */ /* 0x000fc600000e0615 */
[----:B------:R-:W-:Y:S02]  /*7e00*/  SHF.R.U64 R18, R18, 0x3, RZ ;  /* 0x0000000312127819 */ /* 0x000fe400000012ff */
[----:B------:R-:W-:Y:S02]  /*7e10*/  F2FP.F16.F32.PACK_AB R12, R33, R32 ;  /* 0x00000020210c723e */ /* 0x000fe400000000ff */
[----:B------:R-:W-:Y:S02]  /*7e20*/  F2FP.F16.F32.PACK_AB R13, R35, R34 ;  /* 0x00000022230d723e */ /* 0x000fe400000000ff */
[----:B------:R-:W-:Y:S02]  /*7e30*/  LOP3.LUT R18, R18, R153, RZ, 0x3c, !PT ;  /* 0x0000009912127212 */ /* 0x000fe400078e3cff */
[----:B------:R-:W-:Y:S01]  /*7e40*/  IADD3 R153, P0, R20, 0x4020, RZ ;  /* 0x0000402014997810 */ /* 0x000fe20007f1e0ff */
[----:B------:R0:W-:Y:S01]  /*7e50*/  STSM.16.M88.4 [R22], R12 ;  /* 0x0000000c16007844 */ /* 0x0001e20000000200 */
[----:B------:R-:W-:Y:S01]  /*7e60*/  F2FP.F16.F32.PACK_AB R8, R41, R40 ;  /* 0x000000282908723e */ /* 0x000fe200000000ff */
[----:B------:R-:W-:Y:S01]  /*7e70*/  IMAD.X R19, RZ, RZ, R21, P1 ;  /* 0x000000ffff137224 */ /* 0x000fe200008e0615 */
[----:B------:R-:W-:-:S02]  /*7e80*/  F2FP.F16.F32.PACK_AB R9, R43, R42 ;  /* 0x0000002a2b09723e */ /* 0x000fc400000000ff */
[----:B------:R-:W-:Y:S02]  /*7e90*/  F2FP.F16.F32.PACK_AB R10, R45, R44 ;  /* 0x0000002c2d0a723e */ /* 0x000fe400000000ff */
[----:B------:R-:W-:Y:S02]  /*7ea0*/  F2FP.F16.F32.PACK_AB R11, R47, R46 ;  /* 0x0000002e2f0b723e */ /* 0x000fe400000000ff */
[----:B-1----:R-:W-:Y:S02]  /*7eb0*/  MOV R152, R16 ;  /* 0x0000001000987202 */ /* 0x002fe40000000f00 */
[----:B------:R-:W-:Y:S01]  /*7ec0*/  LOP3.LUT R16, R153, 0x380, RZ, 0xc0, !PT ;  /* 0x0000038099107812 */ /* 0x000fe200078ec0ff */
[----:B------:R1:W-:Y:S01]  /*7ed0*/  STSM.16.M88.4 [R4], R8 ;  /* 0x0000000804007844 */ /* 0x0003e20000000200 */
[----:B0-----:R-:W-:Y:S02]  /*7ee0*/  F2FP.F16.F32.PACK_AB R12, R49, R48 ;  /* 0x00000030310c723e */ /* 0x001fe400000000ff */
[----:B------:R-:W-:-:S02]  /*7ef0*/  F2FP.F16.F32.PACK_AB R13, R51, R50 ;  /* 0x00000032330d723e */ /* 0x000fc400000000ff */
[----:B------:R-:W-:Y:S02]  /*7f00*/  F2FP.F16.F32.PACK_AB R14, R53, R52 ;  /* 0x00000034350e723e */ /* 0x000fe400000000ff */
[----:B------:R-:W-:Y:S02]  /*7f10*/  F2FP.F16.F32.PACK_AB R15, R55, R54 ;  /* 0x00000036370f723e */ /* 0x000fe400000000ff */
[----:B------:R-:W-:Y:S02]  /*7f20*/  SHF.R.U64 R16, R16, 0x3, RZ ;  /* 0x0000000310107819 */ /* 0x000fe400000012ff */
[----:B------:R-:W-:Y:S01]  /*7f30*/  MOV R22, R18 ;  /* 0x0000001200167202 */ /* 0x000fe20000000f00 */
[----:B------:R0:W-:Y:S01]  /*7f40*/  STSM.16.M88.4 [R152], R12 ;  /* 0x0000000c98007844 */ /* 0x0001e20000000200 */
[----:B-1----:R-:W-:Y:S02]  /*7f50*/  F2FP.F16.F32.PACK_AB R8, R57, R56 ;  /* 0x000000383908723e */ /* 0x002fe400000000ff */
[----:B------:R-:W-:-:S02]  /*7f60*/  F2FP.F16.F32.PACK_AB R9, R59, R58 ;  /* 0x0000003a3b09723e */ /* 0x000fc400000000ff */
[----:B------:R-:W-:Y:S02]  /*7f70*/  F2FP.F16.F32.PACK_AB R10, R61, R60 ;  /* 0x0000003c3d0a723e */ /* 0x000fe400000000ff */
[----:B------:R-:W-:Y:S01]  /*7f80*/  F2FP.F16.F32.PACK_AB R11, R63, R62 ;  /* 0x0000003e3f0b723e */ /* 0x000fe200000000ff */
[----:B------:R-:W-:Y:S01]  /*7f90*/  IMAD.X R17, RZ, RZ, R21, P0 ;  /* 0x000000ffff117224 */ /* 0x000fe200000e0615 */
[----:B------:R-:W-:Y:S02]  /*7fa0*/  LOP3.LUT R16, R16, R153, RZ, 0x3c, !PT ;  /* 0x0000009910107212 */ /* 0x000fe400078e3cff */
[C---:B------:R-:W-:Y:S01]  /*7fb0*/  IADD3 R153, P0, R20.reuse, 0xc040, RZ ;  /* 0x0000c04014997810 */ /* 0x040fe20007f1e0ff */
[----:B------:R1:W-:Y:S01]  /*7fc0*/  STSM.16.M88.4 [R22], R8 ;  /* 0x0000000816007844 */ /* 0x0003e20000000200 */
[----:B0-----:R-:W-:Y:S02]  /*7fd0*/  IADD3 R13, P5, R20, 0x4040, RZ ;  /* 0x00004040140d7810 */ /* 0x001fe40007fbe0ff */
[----:B------:R-:W-:-:S02]  /*7fe0*/  LOP3.LUT R152, R153, 0x380, RZ, 0xc0, !PT ;  /* 0x0000038099987812 */ /* 0x000fc400078ec0ff */
[----:B------:R-:W-:Y:S02]  /*7ff0*/  MOV R4, R16 ;  /* 0x0000001000047202 */ /* 0x000fe40000000f00 */
[C---:B------:R-:W-:Y:S02]  /*8000*/  IADD3 R15, P2, R20.reuse, 0x8000, RZ ;  /* 0x00008000140f7810 */ /* 0x040fe40007f5e0ff */
[----:B------:R-:W-:Y:S02]  /*8010*/  F2FP.F16.F32.PACK_AB R16, R65, R64 ;  /* 0x000000404110723e */ /* 0x000fe400000000ff */
[----:B-1----:R-:W-:Y:S02]  /*8020*/  LOP3.LUT R8, R13, 0x380, RZ, 0xc0, !PT ;  /* 0x000003800d087812 */ /* 0x002fe400078ec0ff */
[----:B------:R-:W-:Y:S02]  /*8030*/  IADD3 R11, P4, R20, 0x4060, RZ ;  /* 0x00004060140b7810 */ /* 0x000fe40007f9e0ff */
[----:B------:R-:W-:-:S02]  /*8040*/  F2FP.F16.F32.PACK_AB R17, R67, R66 ;  /* 0x000000424311723e */ /* 0x000fc400000000ff */
[----:B------:R-:W-:Y:S02]  /*8050*/  F2FP.F16.F32.PACK_AB R18, R69, R68 ;  /* 0x000000444512723e */ /* 0x000fe400000000ff */
[----:B------:R-:W-:Y:S02]  /*8060*/  F2FP.F16.F32.PACK_AB R19, R71, R70 ;  /* 0x000000464713723e */ /* 0x000fe400000000ff */
[----:B------:R-:W-:Y:S02]  /*8070*/  SHF.R.U64 R8, R8, 0x3, RZ ;  /* 0x0000000308087819 */ /* 0x000fe400000012ff */
[----:B------:R-:W-:Y:S01]  /*8080*/  LOP3.LUT R12, R11, 0x380, RZ, 0xc0, !PT ;  /* 0x000003800b0c7812 */ /* 0x000fe200078ec0ff */
[----:B------:R-:W-:Y:S01]  /*8090*/  IMAD.X R9, RZ, RZ, R21, P5 ;  /* 0x000000ffff097224 */ /* 0x000fe200028e0615 */
[----:B------:R-:W-:Y:S02]  /*80a0*/  SHF.R.U64 R152, R152, 0x3, RZ ;  /* 0x0000000398987819 */ /* 0x000fe400000012ff */
[----:B------:R-:W-:Y:S01]  /*80b0*/  LOP3.LUT R10, R15, 0x380, RZ, 0xc0, !PT ;  /* 0x000003800f0a7812 */ /* 0x000fe200078ec0ff */
[----:B------:R0:W-:Y:S01]  /*80c0*/  STSM.16.M88.4 [R4], R16 ;  /* 0x0000001004007844 */ /* 0x0001e20000000200 */
[----:B------:R-:W-:-:S02]  /*80d0*/  LOP3.LUT R8, R8, R13, RZ, 0x3c, !PT ;  /* 0x0000000d08087212 */ /* 0x000fc400078e3cff */
[----:B------:R-:W-:Y:S02]  /*80e0*/  SHF.R.U64 R12, R12, 0x3, RZ ;  /* 0x000000030c0c7819 */ /* 0x000fe400000012ff */
[----:B------:R-:W-:Y:S01]  /*80f0*/  LOP3.LUT R152, R152, R153, RZ, 0x3c, !PT ;  /* 0x0000009998987212 */ /* 0x000fe200078e3cff */
[--C-:B------:R-:W-:Y:S01]  /*8100*/  IMAD.X R13, RZ, RZ, R21.reuse, P4 ;  /* 0x000000ffff0d7224 */ /* 0x100fe200020e0615 */
[----:B------:R-:W-:Y:S02]  /*8110*/  IADD3 R155, P1, R20, 0x8060, RZ ;  /* 0x00008060149b7810 */ /* 0x000fe40007f3e0ff */
[----:B------:R-:W-:Y:S02]  /*8120*/  LOP3.LUT R12, R12, R11, RZ, 0x3c, !PT ;  /* 0x0000000b0c0c7212 */ /* 0x000fe400078e3cff */
[----:B------:R-:W-:Y:S01]  /*8130*/  F2FP.F16.F32.PACK_AB R11, R79, R78 ;  /* 0x0000004e4f0b723e */ /* 0x000fe200000000ff */
[----:B0-----:R-:W-:Y:S01]  /*8140*/  IMAD.X R17, RZ, RZ, R21, P2 ;  /* 0x000000ffff117224 */ /* 0x001fe200010e0615 */
[----:B------:R-:W-:-:S02]  /*8150*/  SHF.R.U64 R16, R10, 0x3, RZ ;  /* 0x000000030a107819 */ /* 0x000fc400000012ff */
[----:B------:R-:W-:Y:S02]  /*8160*/  IADD3 R153, P2, R20, 0x8040, RZ ;  /* 0x0000804014997810 */ /* 0x000fe40007f5e0ff */
[----:B------:R-:W-:Y:S02]  /*8170*/  MOV R18, R8 ;  /* 0x0000000800127202 */ /* 0x000fe40000000f00 */
[----:B------:R-:W-:Y:S02]  /*8180*/  F2FP.F16.F32.PACK_AB R8, R73, R72 ;  /* 0x000000484908723e */ /* 0x000fe400000000ff */
[----:B------:R-:W-:Y:S02]  /*8190*/  F2FP.F16.F32.PACK_AB R9, R75, R74 ;  /* 0x0000004a4b09723e */ /* 0x000fe400000000ff */
[----:B------:R-:W-:Y:S02]  /*81a0*/  F2FP.F16.F32.PACK_AB R10, R77, R76 ;  /* 0x0000004c4d0a723e */ /* 0x000fe400000000ff */
[----:B------:R-:W-:-:S02]  /*81b0*/  LOP3.LUT R16, R16, R15, RZ, 0x3c, !PT ;  /* 0x0000000f10107212 */ /* 0x000fc400078e3cff */
[----:B------:R-:W-:Y:S02]  /*81c0*/  LOP3.LUT R19, R153, 0x380, RZ, 0xc0, !PT ;  /* 0x0000038099137812 */ /* 0x000fe400078ec0ff */
[----:B------:R-:W-:Y:S01]  /*81d0*/  LOP3.LUT R154, R155, 0x380, RZ, 0xc0, !PT ;  /* 0x000003809b9a7812 */ /* 0x000fe200078ec0ff */
[----:B------:R0:W-:Y:S01]  /*81e0*/  STSM.16.M88.4 [R18], R8 ;  /* 0x0000000812007844 */ /* 0x0001e20000000200 */
[----:B------:R-:W-:Y:S02]  /*81f0*/  MOV R22, R12 ;  /* 0x0000000c00167202 */ /* 0x000fe40000000f00 */
[----:B------:R-:W-:Y:S02]  /*8200*/  F2FP.F16.F32.PACK_AB R12, R81, R80 ;  /* 0x00000050510c723e */ /* 0x000fe400000000ff */
[----:B------:R-:W-:Y:S02]  /*8210*/  F2FP.F16.F32.PACK_AB R13, R83, R82 ;  /* 0x00000052530d723e */ /* 0x000fe400000000ff */
[----:B------:R-:W-:-:S02]  /*8220*/  F2FP.F16.F32.PACK_AB R14, R85, R84 ;  /* 0x00000054550e723e */ /* 0x000fc400000000ff */
[----:B------:R-:W-:Y:S02]  /*8230*/  F2FP.F16.F32.PACK_AB R15, R87, R86 ;  /* 0x00000056570f723e */ /* 0x000fe400000000ff */
[----:B------:R-:W-:Y:S02]  /*8240*/  MOV R4, R16 ;  /* 0x0000001000047202 */ /* 0x000fe40000000f00 */
[----:B------:R-:W-:Y:S02]  /*8250*/  SHF.R.U64 R154, R154, 0x3, RZ ;  /* 0x000000039a9a7819 */ /* 0x000fe400000012ff */
[----:B------:R-:W-:Y:S02]  /*8260*/  F2FP.F16.F32.PACK_AB R16, R89, R88 ;  /* 0x000000585910723e */ /* 0x000fe400000000ff */
[----:B0-----:R-:W-:Y:S02]  /*8270*/  SHF.R.U64 R8, R19, 0x3, RZ ;  /* 0x0000000313087819 */ /* 0x001fe400000012ff */
[----:B------:R-:W-:-:S02]  /*8280*/  F2FP.F16.F32.PACK_AB R17, R91, R90 ;  /* 0x0000005a5b11723e */ /* 0x000fc400000000ff */
[----:B------:R-:W-:Y:S02]  /*8290*/  F2FP.F16.F32.PACK_AB R18, R93, R92 ;  /* 0x0000005c5d12723e */ /* 0x000fe400000000ff */
[----:B------:R-:W-:Y:S02]  /*82a0*/  F2FP.F16.F32.PACK_AB R19, R95, R94 ;  /* 0x0000005e5f13723e */ /* 0x000fe400000000ff */
[----:B------:R-:W-:Y:S01]  /*82b0*/  IADD3 R159, P3, R20, 0x8020, RZ ;  /* 0x00008020149f7810 */ /* 0x000fe20007f7e0ff */
[----:B------:R0:W-:Y:S01]  /*82c0*/  STSM.16.M88.4 [R22], R12 ;  /* 0x0000000c16007844 */ /* 0x0001e20000000200 */
[----:B------:R-:W-:Y:S01]  /*82d0*/  LOP3.LUT R154, R154, R155, RZ, 0x3c, !PT ;  /* 0x0000009b9a9a7212 */ /* 0x000fe200078e3cff */
[----:B------:R-:W-:Y:S01]  /*82e0*/  IMAD.X R155, RZ, RZ, R21, P1 ;  /* 0x000000ffff9b7224 */ /* 0x000fe200008e0615 */
[----:B------:R-:W-:Y:S01]  /*82f0*/  LOP3.LUT R158, R159, 0x380, RZ, 0xc0, !PT ;  /* 0x000003809f9e7812 */ /* 0x000fe200078ec0ff */
[----:B------:R1:W-:Y:S03]  /*8300*/  STSM.16.M88.4 [R4], R16 ;  /* 0x0000001004007844 */ /* 0x0003e60000000200 */
[----:B------:R-:W-:-:S02]  /*8310*/  SHF.R.U64 R158, R158, 0x3, RZ ;  /* 0x000000039e9e7819 */ /* 0x000fc400000012ff */
[----:B0-----:R-:W-:Y:S01]  /*8320*/  LOP3.LUT R12, R8, R153, RZ, 0x3c, !PT ;  /* 0x00000099080c7212 */ /* 0x001fe200078e3cff */
[--C-:B------:R-:W-:Y:S01]  /*8330*/  IMAD.X R13, RZ, RZ, R21.reuse, P2 ;  /* 0x000000ffff0d7224 */ /* 0x100fe200010e0615 */
[C---:B------:R-:W-:Y:S02]  /*8340*/  IADD3 R153, P2, R20.reuse, 0xc000, RZ ;  /* 0x0000c00014997810 */ /* 0x040fe40007f5e0ff */
[----:B-1----:R-:W-:Y:S02]  /*8350*/  IADD3 R19, P1, R20, 0xc020, RZ ;  /* 0x0000c02014137810 */ /* 0x002fe40007f3e0ff */
[----:B------:R-:W-:Y:S02]  /*8360*/  LOP3.LUT R14, R153, 0x380, RZ, 0xc0, !PT ;  /* 0x00000380990e7812 */ /* 0x000fe400078ec0ff */
[----:B------:R-:W-:Y:S02]  /*8370*/  LOP3.LUT R18, R19, 0x380, RZ, 0xc0, !PT ;  /* 0x0000038013127812 */ /* 0x000fe400078ec0ff */
[----:B------:R-:W-:Y:S01]  /*8380*/  LOP3.LUT R158, R158, R159, RZ, 0x3c, !PT ;  /* 0x0000009f9e9e7212 */ /* 0x000fe200078e3cff */
[----:B------:R-:W-:Y:S01]  /*8390*/  IMAD.X R159, RZ, RZ, R21, P3 ;  /* 0x000000ffff9f7224 */ /* 0x000fe200018e0615 */
[----:B------:R-:W-:-:S02]  /*83a0*/  SHF.R.U64 R18, R18, 0x3, RZ ;  /* 0x0000000312127819 */ /* 0x000fc400000012ff */
[----:B------:R-:W-:Y:S02]  /*83b0*/  SHF.R.U64 R16, R14, 0x3, RZ ;  /* 0x000000030e107819 */ /* 0x000fe400000012ff */
[----:B------:R-:W-:Y:S01]  /*83c0*/  LOP3.LUT R18, R18, R19, RZ, 0x3c, !PT ;  /* 0x0000001312127212 */ /* 0x000fe200078e3cff */
[--C-:B------:R-:W-:Y:S01]  /*83d0*/  IMAD.X R19, RZ, RZ, R21.reuse, P1 ;  /* 0x000000ffff137224 */ /* 0x100fe200008e0615 */
[----:B------:R-:W-:Y:S01]  /*83e0*/  MOV R158, R158 ;  /* 0x0000009e009e7202 */ /* 0x000fe20000000f00 */
[----:B------:R-:W-:Y:S01]  /*83f0*/  IMAD.X R17, RZ, RZ, R21, P2 ;  /* 0x000000ffff117224 */ /* 0x000fe200010e0615 */
[----:B------:R-:W-:Y:S02]  /*8400*/  F2FP.F16.F32.PACK_AB R8, R97, R96 ;  /* 0x000000606108723e */ /* 0x000fe400000000ff */
[----:B------:R-:W-:Y:S02]  /*8410*/  F2FP.F16.F32.PACK_AB R9, R99, R98 ;  /* 0x000000626309723e */ /* 0x000fe400000000ff */
[----:B------:R-:W-:-:S02]  /*8420*/  F2FP.F16.F32.PACK_AB R10, R101, R100 ;  /* 0x00000064650a723e */ /* 0x000fc400000000ff */
[----:B------:R-:W-:Y:S02]  /*8430*/  F2FP.F16.F32.PACK_AB R11, R103, R102 ;  /* 0x00000066670b723e */ /* 0x000fe400000000ff */
[----:B------:R-:W-:Y:S02]  /*8440*/  LOP3.LUT R16, R16, R153, RZ, 0x3c, !PT ;  /* 0x0000009910107212 */ /* 0x000fe400078e3cff */
[----:B------:R-:W-:Y:S01]  /*8450*/  IADD3 R20, P1, R20, 0xc060, RZ ;  /* 0x0000c06014147810 */ /* 0x000fe20007f3e0ff */
[----:B------:R0:W-:Y:S01]  /*8460*/  STSM.16.M88.4 [R158], R8 ;  /* 0x000000089e007844 */ /* 0x0001e20000000200 */
[----:B------:R-:W-:Y:S02]  /*8470*/  MOV R22, R12 ;  /* 0x0000000c00167202 */ /* 0x000fe40000000f00 */
[----:B------:R-:W-:Y:S02]  /*8480*/  F2FP.F16.F32.PACK_AB R12, R105, R104 ;  /* 0x00000068690c723e */ /* 0x000fe400000000ff */
[----:B------:R-:W-:-:S02]  /*8490*/  F2FP.F16.F32.PACK_AB R13, R107, R106 ;  /* 0x0000006a6b0d723e */ /* 0x000fc400000000ff */
[----:B------:R-:W-:Y:S02]  /*84a0*/  F2FP.F16.F32.PACK_AB R14, R109, R108 ;  /* 0x0000006c6d0e723e */ /* 0x000fe400000000ff */
[----:B------:R-:W-:Y:S02]  /*84b0*/  F2FP.F16.F32.PACK_AB R15, R111, R110 ;  /* 0x0000006e6f0f723e */ /* 0x000fe400000000ff */
[----:B------:R-:W-:Y:S02]  /*84c0*/  MOV R18, R18 ;  /* 0x0000001200127202 */ /* 0x000fe40000000f00 */
[----:B------:R-:W-:Y:S02]  /*84d0*/  MOV R154, R154 ;  /* 0x0000009a009a7202 */ /* 0x000fe40000000f00 */
[----:B------:R-:W-:Y:S02]  /*84e0*/  MOV R4, R16 ;  /* 0x0000001000047202 */ /* 0x000fe40000000f00 */
[----:B0-----:R-:W-:Y:S01]  /*84f0*/  F2FP.F16.F32.PACK_AB R8, R113, R112 ;  /* 0x000000707108723e */ /* 0x001fe200000000ff */
[----:B------:R-:W0:Y:S01]  /*8500*/  LDC.64 R16, c[0x0][0xd00] ;  /* 0x00034000ff107b82 */ /* 0x000e220000000a00 */
[----:B------:R-:W-:-:S02]  /*8510*/  F2FP.F16.F32.PACK_AB R9, R115, R114 ;  /* 0x000000727309723e */ /* 0x000fc400000000ff */
[----:B------:R-:W-:Y:S02]  /*8520*/  F2FP.F16.F32.PACK_AB R10, R117, R116 ;  /* 0x00000074750a723e */ /* 0x000fe400000000ff */
[----:B------:R-:W-:Y:S02]  /*8530*/  F2FP.F16.F32.PACK_AB R11, R119, R118 ;  /* 0x00000076770b723e */ /* 0x000fe400000000ff */
[----:B------:R-:W-:Y:S01]  /*8540*/  LOP3.LUT R19, R20, 0x380, RZ, 0xc0, !PT ;  /* 0x0000038014137812 */ /* 0x000fe200078ec0ff */
[----:B------:R1:W-:Y:S01]  /*8550*/  STSM.16.M88.4 [R22], R12 ;  /* 0x0000000c16007844 */ /* 0x0003e20000000200 */
[--C-:B------:R-:W-:Y:S02]  /*8560*/  IMAD.X R153, RZ, RZ, R21.reuse, P0 ;  /* 0x000000ffff997224 */ /* 0x100fe400000e0615 */
[----:B------:R-:W-:Y:S01]  /*8570*/  SHF.R.U64 R19, R19, 0x3, RZ ;  /* 0x0000000313137819 */ /* 0x000fe200000012ff */
[----:B------:R3:W-:Y:S01]  /*8580*/  STSM.16.M88.4 [R154], R8 ;  /* 0x000000089a007844 */ /* 0x0007e20000000200 */
[----:B------:R-:W-:-:S02]  /*8590*/  IMAD.X R21, RZ, RZ, R21, P1 ;  /* 0x000000ffff157224 */ /* 0x000fc400008e0615 */
[----:B------:R-:W-:Y:S02]  /*85a0*/  LOP3.LUT R20, R19, R20, RZ, 0x3c, !PT ;  /* 0x0000001413147212 */ /* 0x000fe400078e3cff */
[----:B------:R-:W-:Y:S02]  /*85b0*/  MOV R152, R152 ;  /* 0x0000009800987202 */ /* 0x000fe40000000f00 */
[----:B-1----:R-:W-:Y:S02]  /*85c0*/  F2FP.F16.F32.PACK_AB R12, R121, R120 ;  /* 0x00000078790c723e */ /* 0x002fe400000000ff */
[----:B------:R-:W-:Y:S02]  /*85d0*/  F2FP.F16.F32.PACK_AB R13, R123, R122 ;  /* 0x0000007a7b0d723e */ /* 0x000fe400000000ff */
[----:B------:R-:W-:Y:S02]  /*85e0*/  F2FP.F16.F32.PACK_AB R14, R125, R124 ;  /* 0x0000007c7d0e723e */ /* 0x000fe400000000ff */
[----:B------:R-:W-:-:S02]  /*85f0*/  F2FP.F16.F32.PACK_AB R15, R127, R126 ;  /* 0x0000007e7f0f723e */ /* 0x000fc400000000ff */
[----:B---3--:R-:W-:Y:S02]  /*8600*/  F2FP.F16.F32.PACK_AB R8, R129, R128 ;  /* 0x000000808108723e */ /* 0x008fe400000000ff */
[----:B------:R-:W-:Y:S02]  /*8610*/  F2FP.F16.F32.PACK_AB R9, R131, R130 ;  /* 0x000000828309723e */ /* 0x000fe400000000ff */
[----:B------:R-:W-:Y:S02]  /*8620*/  F2FP.F16.F32.PACK_AB R10, R133, R132 ;  /* 0x00000084850a723e */ /* 0x000fe400000000ff */
[----:B------:R-:W-:Y:S01]  /*8630*/  F2FP.F16.F32.PACK_AB R11, R135, R134 ;  /* 0x00000086870b723e */ /* 0x000fe200000000ff */
[----:B------:R1:W-:Y:S01]  /*8640*/  STSM.16.M88.4 [R4], R12 ;  /* 0x0000000c04007844 */ /* 0x0003e20000000200 */
[----:B------:R-:W-:-:S03]  /*8650*/  MOV R20, R20 ;  /* 0x0000001400147202 */ /* 0x000fc60000000f00 */
[----:B------:R3:W-:Y:S01]  /*8660*/  STSM.16.M88.4 [R18], R8 ;  /* 0x0000000812007844 */ /* 0x0007e20000000200 */
[----:B-1----:R-:W-:Y:S02]  /*8670*/  F2FP.F16.F32.PACK_AB R12, R137, R136 ;  /* 0x00000088890c723e */ /* 0x002fe400000000ff */
[----:B------:R-:W-:Y:S02]  /*8680*/  F2FP.F16.F32.PACK_AB R13, R139, R138 ;  /* 0x0000008a8b0d723e */ /* 0x000fe400000000ff */
[----:B------:R-:W-:Y:S02]  /*8690*/  F2FP.F16.F32.PACK_AB R14, R141, R140 ;  /* 0x0000008c8d0e723e */ /* 0x000fe400000000ff */
[----:B------:R-:W-:Y:S02]  /*86a0*/  F2FP.F16.F32.PACK_AB R15, R143, R142 ;  /* 0x0000008e8f0f723e */ /* 0x000fe400000000ff */
[----:B---3--:R-:W-:Y:S02]  /*86b0*/  F2FP.F16.F32.PACK_AB R8, R145, R144 ;  /* 0x000000909108723e */ /* 0x008fe400000000ff */
[----:B------:R-:W-:-:S02]  /*86c0*/  F2FP.F16.F32.PACK_AB R9, R147, R146 ;  /* 0x000000929309723e */ /* 0x000fc400000000ff */
[----:B------:R-:W-:Y:S02]  /*86d0*/  F2FP.F16.F32.PACK_AB R10, R149, R148 ;  /* 0x00000094950a723e */ /* 0x000fe400000000ff */
[----:B------:R-:W-:Y:S01]  /*86e0*/  F2FP.F16.F32.PACK_AB R11, R151, R150 ;  /* 0x00000096970b723e */ /* 0x000fe200000000ff */
[----:B------:R1:W-:Y:S04]  /*86f0*/  STSM.16.M88.4 [R152], R12 ;  /* 0x0000000c98007844 */ /* 0x0003e80000000200 */
[----:B------:R3:W-:Y:S01]  /*8700*/  STSM.16.M88.4 [R20], R8 ;  /* 0x0000000814007844 */ /* 0x0007e20000000200 */
[----:B0-----:R-:W-:Y:S01]  /*8710*/  ISETP.NE.U32.AND P0, PT, R16, RZ, PT ;  /* 0x000000ff1000720c */ /* 0x001fe20003f05070 */
[----:B------:R-:W-:-:S03]  /*8720*/  IMAD.SHL.U32 R19, R200, 0x4, RZ ;  /* 0x00000004c8137824 */ /* 0x000fc600078e00ff */
[----:B------:R-:W-:Y:S02]  /*8730*/  ISETP.NE.AND.EX P0, PT, R17, RZ, PT, P0 ;  /* 0x000000ff1100720c */ /* 0x000fe40003f05300 */
[----:B------:R-:W-:Y:S01]  /*8740*/  SHF.L.U64.HI R22, R200, 0x2, R206 ;  /* 0x00000002c8167819 */ /* 0x000fe200000102ce */
[----:B------:R-:W-:Y:S01]  /*8750*/  IMAD.MOV.U32 R4, RZ, RZ, RZ ;  /* 0x000000ffff047224 */ /* 0x000fe200078e00ff */
[----:B------:R-:W-:Y:S01]  /*8760*/  BAR.SYNC.DEFER_BLOCKING 0x1, 0x100 ;  /* 0x0044000000007b1d */ /* 0x000fe20000010000 */
[----:B-1----:R-:W-:-:S07]  /*8770*/  IADD3 R12, P1, R19, R16, RZ ;  /* 0x00000010130c7210 */ /* 0x002fce0007f3e0ff */
[----:B---3--:R-:W0:Y:S01]  /*8780*/  LDC R10, c[0x0][0xbd4] ;  /* 0x0002f500ff0a7b82 */ /* 0x008e220000000800 */
[----:B------:R-:W-:Y:S02]  /*8790*/  IMAD.X R13, R22, 0x1, R17, P1 ;  /* 0x00000001160d7824 */ /* 0x000fe400008e0611 */
[----:B------:R-:W-:-:S05]  /*87a0*/  IMAD.MOV.U32 R21, RZ, RZ, 0xab8 ;  /* 0x00000ab8ff157424 */ /* 0x000fca00078e00ff */
[----:B------:R-:W1:Y:S01]  /*87b0*/  LDC R20, c[0x0][0xce8] ;  /* 0x00033a00ff147b82 */ /* 0x000e620000000800 */
[----:B------:R-:W3:Y:S01]  /*87c0*/  @P0 LDG.E R4, desc[UR38][R12.64] ;  /* 0x000000260c040981 */ /* 0x000ee2000c1e1900 */
[----:B------:R-:W-:-:S04]  /*87d0*/  ISETP.NE.U32.AND P1, PT, RZ, UR4, PT ;  /* 0x00000004ff007c0c */ /* 0x000fc8000bf25070 */
[----:B------:R-:W-:-:S13]  /*87e0*/  ISETP.NE.AND.EX P1, PT, RZ, UR5, PT, P1 ;  /* 0x00000005ff007c0c */ /* 0x000fda000bf25310 */
[----:B------:R-:W-:-:S04]  /*87f0*/  @P1 IADD3 R8, P2, R19, UR4, RZ ;  /* 0x0000000413081c10 */ /* 0x000fc8000ff5e0ff */
[----:B------:R-:W-:Y:S02]  /*8800*/  @P1 IADD3.X R9, R22, UR5, RZ, P2, !PT ;  /* 0x0000000516091c10 */ /* 0x000fe400097fe4ff */
[----:B------:R-:W-:Y:S01]  /*8810*/  ISETP.NE.AND P2, PT, R203, RZ, PT ;  /* 0x000000ffcb00720c */ /* 0x000fe20003f45270 */
[----:B------:R-:W-:-:S03]  /*8820*/  ULDC UR4, c[0x0][0xb88] ;  /* 0x0002e20000047ab9 */ /* 0x000fc60000000800 */
[----:B0-----:R-:W-:Y:S01]  /*8830*/  SEL R10, R203, R10, P2 ;  /* 0x0000000acb0a7207 */ /* 0x001fe20001000000 */
[----:B------:R-:W-:-:S03]  /*8840*/  IMAD.U32 R19, RZ, RZ, UR4 ;  /* 0x00000004ff137e24 */ /* 0x000fc6000f8e00ff */
[----:B------:R-:W-:-:S03]  /*8850*/  ISETP.GT.AND P3, PT, R10, 0x1, PT ;  /* 0x000000010a00780c */ /* 0x000fc60003f64270 */
[----:B------:R0:W5:Y:S01]  /*8860*/  @P1 LDG.E R19, desc[UR38][R8.64] ;  /* 0x0000002608131981 */ /* 0x000162000c1e1900 */
[----:B------:R-:W-:-:S04]  /*8870*/  SEL R21, R21, 0xa78, P3 ;  /* 0x00000a7815157807 */ /* 0x000fc80001800000 */
[----:B------:R-:W4:Y:S08]  /*8880*/  LDC.64 R10, c[0x0][R21+0x218] ;  /* 0x00008600150a7b82 */ /* 0x000f300000000a00 */
[----:B0-----:R-:W0:Y:S01]  /*8890*/  LDC.64 R8, c[0x0][R21+0x220] ;  /* 0x0000880015087b82 */ /* 0x001e220000000a00 */
[----:B------:R-:W-:Y:S02]  /*88a0*/  ISETP.NE.U32.AND P2, PT, R16, RZ, PT ;  /* 0x000000ff1000720c */ /* 0x000fe40003f45070 */
[----:B-1----:R-:W-:-:S02]  /*88b0*/  ISETP.NE.AND P4, PT, R20, 0x1, PT ;  /* 0x000000011400780c */ /* 0x002fc40003f85270 */
[----:B------:R-:W-:-:S04]  /*88c0*/  ISETP.NE.AND.EX P2, PT, R17, RZ, PT, P2 ;  /* 0x000000ff1100720c */ /* 0x000fc80003f45320 */
[----:B------:R-:W-:Y:S02]  /*88d0*/  SEL R200, R200, RZ, !P2 ;  /* 0x000000ffc8c87207 */ /* 0x000fe40005000000 */
[----:B------:R-:W-:Y:S01]  /*88e0*/  SEL R15, R206, RZ, !P2 ;  /* 0x000000ffce0f7207 */ /* 0x000fe20005000000 */
[----:B----4-:R-:W-:-:S04]  /*88f0*/  IMAD R11, R11, R202, RZ ;  /* 0x000000ca0b0b7224 */ /* 0x010fc800078e02ff */
[----:B------:R-:W1:Y:S01]  /*8900*/  @P4 LDC R153, c[0x0][0xcec] ;  /* 0x00033b00ff994b82 */ /* 0x000e620000000800 */
[----:B0-----:R-:W-:-:S07]  /*8910*/  IMAD R9, R9, R200, RZ ;  /* 0x000000c809097224 */ /* 0x001fce00078e02ff */
[----:B------:R-:W0:Y:S01]  /*8920*/  @P4 LDC R155, c[0x0][0xcf0] ;  /* 0x00033c00ff9b4b82 */ /* 0x000e220000000800 */
[C---:B------:R-:W-:Y:S02]  /*8930*/  IMAD R17, R8.reuse, R15, R9 ;  /* 0x0000000f08117224 */ /* 0x040fe400078e0209 */
[----:B------:R-:W-:-:S04]  /*8940*/  IMAD.WIDE.U32 R14, R8, R200, RZ ;  /* 0x000000c8080e7225 */ /* 0x000fc800078e00ff */
[----:B------:R-:W-:-:S04]  /*8950*/  IMAD.WIDE.U32 R8, R10, R202, RZ ;  /* 0x000000ca0a087225 */ /* 0x000fc800078e00ff */
[----:B------:R-:W-:Y:S02]  /*8960*/  IMAD.IADD R154, R15, 0x1, R17 ;  /* 0x000000010f9a7824 */ /* 0x000fe400078e0211 */
[----:B------:R-:W4:Y:S01]  /*8970*/  LDC.64 R16, c[0x0][R21+0x228] ;  /* 0x00008a0015107b82 */ /* 0x000f220000000a00 */
[----:B------:R-:W-:-:S07]  /*8980*/  IMAD.IADD R152, R9, 0x1, R11 ;  /* 0x0000000109987824 */ /* 0x000fce00078e020b */
[----:B------:R-:W1:Y:S01]  /*8990*/  LDC.64 R10, c[0x0][0xca8] ;  /* 0x00032a00ff0a7b82 */ /* 0x000e620000000a00 */
[----:B--2---:R-:W-:Y:S01]  /*89a0*/  IMAD R18, R204, 0x80, R161 ;  /* 0x00000080cc127824 */ /* 0x004fe200078e02a1 */
[----:B------:R-:W-:-:S05]  /*89b0*/  SEL R9, R160, RZ, P3 ;  /* 0x000000ffa0097207 */ /* 0x000fca0001800000 */
[-C--:B----4-:R-:W-:Y:S02]  /*89c0*/  IMAD R159, R17, R9.reuse, RZ ;  /* 0x00000009119f7224 */ /* 0x090fe400078e02ff */
[----:B------:R-:W-:Y:S01]  /*89d0*/  IMAD.WIDE.U32 R16, R16, R9, RZ ;  /* 0x0000000910107225 */ /* 0x000fe200078e00ff */
[----:B-1----:R-:W1:Y:S03]  /*89e0*/  @!P3 LDC R10, c[0x0][0xc50] ;  /* 0x00031400ff0abb82 */ /* 0x002e660000000800 */
[----:B------:R-:W-:-:S05]  /*89f0*/  IMAD.IADD R159, R17, 0x1, R159 ;  /* 0x00000001119f7824 */ /* 0x000fca00078e029f */
[----:B------:R-:W2:Y:S01]  /*8a00*/  @!P3 LDC R11, c[0x0][0xc54] ;  /* 0x00031500ff0bbb82 */ /* 0x000ea20000000800 */
[----:B---3--:R-:W-:-:S07]  /*8a10*/  IADD3 R22, P2, P5, R14, R8, R4 ;  /* 0x000000080e167210 */ /* 0x008fce0007d5e004 */
[----:B------:R3:W4:Y:S01]  /*8a20*/  LDC.64 R14, c[0x0][R21+0x210] ;  /* 0x00008400150e7b82 */ /* 0x0007220000000a00 */
[----:B------:R-:W-:-:S04]  /*8a30*/  @P4 IMAD.HI.U32 R8, R18, R153, RZ ;  /* 0x0000009912084227 */ /* 0x000fc800078e00ff */
[----:B------:R-:W-:Y:S01]  /*8a40*/  IMAD.MOV.U32 R153, RZ, RZ, R18 ;  /* 0x000000ffff997224 */ /* 0x000fe200078e0012 */
[----:B0-----:R-:W-:Y:S02]  /*8a50*/  @P4 SHF.R.U32.HI R153, RZ, R155, R8 ;  /* 0x0000009bff994219 */ /* 0x001fe40000011608 */
[----:B------:R-:W-:-:S03]  /*8a60*/  SHF.R.S32.HI R9, RZ, 0x1f, R4 ;  /* 0x0000001fff097819 */ /* 0x000fc60000011404 */
[----:B------:R-:W-:Y:S01]  /*8a70*/  IMAD.MOV R17, RZ, RZ, -R153 ;  /* 0x000000ffff117224 */ /* 0x000fe200078e0a99 */
[----:B------:R-:W-:Y:S02]  /*8a80*/  IADD3.X R155, R154, R152, R9, P2, P5 ;  /* 0x000000989a9b7210 */ /* 0x000fe400017ea409 */
[----:B------:R-:W-:Y:S02]  /*8a90*/  IADD3 R16, P2, P5, R153, R22, R16 ;  /* 0x0000001699107210 */ /* 0x000fe40007d5e010 */
[----:B------:R-:W-:Y:S01]  /*8aa0*/  SHF.R.S32.HI R8, RZ, 0x1f, R153 ;  /* 0x0000001fff087819 */ /* 0x000fe20000011499 */
[----:B------:R-:W-:-:S03]  /*8ab0*/  IMAD R153, R20, R17, R18 ;  /* 0x0000001114997224 */ /* 0x000fc600078e0212 */
[----:B------:R-:W-:Y:S02]  /*8ac0*/  IADD3.X R17, R8, R155, R159, P2, P5 ;  /* 0x0000009b08117210 */ /* 0x000fe400017ea49f */
[----:B---3--:R-:W-:Y:S01]  /*8ad0*/  SHF.R.S32.HI R21, RZ, 0x1f, R153 ;  /* 0x0000001fff157819 */ /* 0x008fe20000011499 */
[-C--:B----4-:R-:W-:Y:S02]  /*8ae0*/  IMAD R8, R15, R153.reuse, RZ ;  /* 0x000000990f087224 */ /* 0x090fe400078e02ff */
[----:B------:R-:W-:-:S04]  /*8af0*/  IMAD.WIDE.U32 R16, R14, R153, R16 ;  /* 0x000000990e107225 */ /* 0x000fc800078e0010 */
[----:B------:R-:W-:Y:S01]  /*8b00*/  IMAD R21, R14, R21, R8 ;  /* 0x000000150e157224 */ /* 0x000fe200078e0208 */
[----:B-1----:R-:W-:-:S03]  /*8b10*/  LEA R15, P2, R16, R10, 0x2 ;  /* 0x0000000a100f7211 */ /* 0x002fc600078410ff */
[----:B------:R-:W-:-:S05]  /*8b20*/  IMAD.IADD R8, R17, 0x1, R21 ;  /* 0x0000000111087824 */ /* 0x000fca00078e0215 */
[----:B--2---:R-:W-:Y:S01]  /*8b30*/  LEA.HI.X R17, R16, R11, R8, 0x2, P2 ;  /* 0x0000000b10117211 */ /* 0x004fe200010f1408 */
[----:B------:R-:W-:Y:S06]  /*8b40*/  @P1 BRA `(.L_x_10115) ;  /* 0x0000000000101947 */ /* 0x000fec0003800000 */
[----:B------:R-:W-:Y:S05]  /*8b50*/  @!P0 BRA `(.L_x_10115) ;  /* 0x00000000000c8947 */ /* 0x000fea0003800000 */
[----:B------:R-:W2:Y:S04]  /*8b60*/  LDG.E R8, desc[UR38][R12.64] ;  /* 0x000000260c087981 */ /* 0x000ea8000c1e1900 */
[----:B-----5:R-:W2:Y:S02]  /*8b70*/  LDG.E R19, desc[UR38][R12.64+0x4] ;  /* 0x000004260c137981 */ /* 0x020ea4000c1e1900 */
[----:B--2---:R-:W-:-:S07]  /*8b80*/  IMAD.IADD R19, R19, 0x1, -R8 ;  /* 0x0000000113137824 */ /* 0x004fce00078e0a08 */
.L_x_10115:
[----:B------:R-:W2:Y:S01]  /*8b90*/  LDL R8, [R1+0x78] ;  /* 0x0000780001087983 */ /* 0x000ea20000100800 */
[----:B------:R-:W0:Y:S03]  /*8ba0*/  S2R R10, SR_TID.X ;  /* 0x00000000000a7919 */ /* 0x000e260000002100 */
[----:B------:R-:W-:Y:S04]  /*8bb0*/  SHFL.IDX PT, R11, R17, RZ, 0x1c1f ;  /* 0x001c1fff110b7589 */ /* 0x000fe800000e0000 */
[----:B------:R-:W-:Y:S04]  /*8bc0*/  SHFL.IDX PT, R12, R15, 0x1, 0x1c1f ;  /* 0x003c1f000f0c7f89 */ /* 0x000fe800000e0000 */
[----:B------:R-:W-:Y:S01]  /*8bd0*/  SHFL.IDX PT, R13, R17, 0x1, 0x1c1f ;  /* 0x003c1f00110d7f89 */ /* 0x000fe200000e0000 */
[----:B0-----:R-:W-:-:S05]  /*8be0*/  VIADD R14, R10, 0xffffff80 ;  /* 0xffffff800a0e7836 */ /* 0x001fca0000000000 */
[----:B------:R-:W-:-:S04]  /*8bf0*/  SHF.R.S32.HI R16, RZ, 0x1f, R14 ;  /* 0x0000001fff107819 */ /* 0x000fc8000001140e */
[----:B------:R-:W-:-:S04]  /*8c00*/  LEA.HI R16, R16, R14, RZ, 0x7 ;  /* 0x0000000e10107211 */ /* 0x000fc800078f38ff */
[----:B------:R-:W-:Y:S01]  /*8c10*/  LOP3.LUT R16, R16, 0xffffff80, RZ, 0xc0, !PT ;  /* 0xffffff8010107812 */ /* 0x000fe200078ec0ff */
[----:B------:R-:W0:Y:S04]  /*8c20*/  SHFL.IDX PT, R10, R15, RZ, 0x1c1f ;  /* 0x001c1fff0f0a7589 */ /* 0x000e2800000e0000 */
[----:B------:R-:W-:-:S05]  /*8c30*/  IMAD.IADD R16, R14, 0x1, -R16 ;  /* 0x000000010e107824 */ /* 0x000fca00078e0a10 */
[----:B------:R-:W-:Y:S01]  /*8c40*/  LOP3.LUT P0, RZ, R16, 0x3, RZ, 0xc0, !PT ;  /* 0x0000000310ff7812 */ /* 0x000fe2000780c0ff */
[----:B--2---:R-:W-:Y:S02]  /*8c50*/  IMAD R14, R204, 0x80, R8 ;  /* 0x00000080cc0e7824 */ /* 0x004fe400078e0208 */
[----:B-----5:R-:W-:Y:S02]  /*8c60*/  IMAD R8, R19, R20, RZ ;  /* 0x0000001413087224 */ /* 0x020fe400078e02ff */
[----:B------:R-:W-:-:S03]  /*8c70*/  VIADD R16, R14, 0x8 ;  /* 0x000000080e107836 */ /* 0x000fc60000000000 */
[-C--:B------:R-:W-:Y:S02]  /*8c80*/  ISETP.GE.OR P1, PT, R14, R8.reuse, P0 ;  /* 0x000000080e00720c */ /* 0x080fe40000726670 */
[----:B------:R-:W-:-:S11]  /*8c90*/  ISETP.GE.OR P0, PT, R16, R8, P0 ;  /* 0x000000081000720c */ /* 0x000fd60000706670 */
[----:B0-----:R0:W-:Y:S04]  /*8ca0*/  @!P1 ST.E desc[UR38][R10.64], R2 ;  /* 0x000000020a009985 */ /* 0x0011e8000c101926 */
[----:B------:R0:W-:Y:S01]  /*8cb0*/  @!P0 ST.E desc[UR38][R12.64], R3 ;  /* 0x000000030c008985 */ /* 0x0001e2000c101926 */
[----:B------:R-:W-:Y:S05]  /*8cc0*/  @P3 BRA `(.L_x_10116) ;  /* 0x0000000c00f83947 */ /* 0x000fea0003800000 */
[----:B------:R-:W1:Y:S01]  /*8cd0*/  S2R R21, SR_TID.X ;  /* 0x0000000000157919 */ /* 0x000e620000002100 */
[----:B------:R-:W2:Y:S01]  /*8ce0*/  @P4 LDC R81, c[0x0][0xcec] ;  /* 0x00033b00ff514b82 */ /* 0x000ea20000000800 */
[----:B------:R-:W-:-:S07]  /*8cf0*/  ULDC.64 UR4, c[0x0][0xba0] ;  /* 0x0002e80000047ab9 */ /* 0x000fce0000000a00 */
[----:B------:R-:W3:Y:S01]  /*8d00*/  @P4 LDC R83, c[0x0][0xcf0] ;  /* 0x00033c00ff534b82 */ /* 0x000ee20000000800 */
[----:B-1----:R-:W-:-:S05]  /*8d10*/  VIADD R21, R21, 0xffffff80 ;  /* 0xffffff8015157836 */ /* 0x002fca0000000000 */
[----:B0-----:R-:W-:-:S04]  /*8d20*/  SHF.R.S32.HI R2, RZ, 0x1f, R21 ;  /* 0x0000001fff027819 */ /* 0x001fc80000011415 */
[----:B------:R-:W-:-:S04]  /*8d30*/  LEA.HI R2, R2, R21, RZ, 0x3 ;  /* 0x0000001502027211 */ /* 0x000fc800078f18ff */
[----:B------:R-:W-:-:S05]  /*8d40*/  LOP3.LUT R3, R2, 0xfffffff8, RZ, 0xc0, !PT ;  /* 0xfffffff802037812 */ /* 0x000fca00078ec0ff */
[----:B------:R-:W-:Y:S01]  /*8d50*/  IMAD.IADD R22, R21, 0x1, -R3 ;  /* 0x0000000115167824 */ /* 0x000fe200078e0a03 */
[----:B------:R-:W-:-:S03]  /*8d60*/  SHF.R.S32.HI R3, RZ, 0x3, R2 ;  /* 0x00000003ff037819 */ /* 0x000fc60000011402 */
[----:B------:R-:W-:-:S04]  /*8d70*/  IMAD.SHL.U32 R2, R22, 0x8, RZ ;  /* 0x0000000816027824 */ /* 0x000fc800078e00ff */
        /* <DEDUP_REMOVED lines=10> */
[----:B------:R-:W-:Y:S02]  /*8e20*/  IADD3 R53, P1, R156, 0x9000, RZ ;  /* 0x000090009c357810 */ /* 0x000fe40007f3e0ff */
[----:B------:R-:W-:Y:S02]  /*8e30*/  LOP3.LUT R24, R25, 0x380, RZ, 0xc0, !PT ;  /* 0x0000038019187812 */ /* 0x000fe400078ec0ff */
[----:B------:R-:W-:Y:S01]  /*8e40*/  LOP3.LUT R52, R53, 0x380, RZ, 0xc0, !PT ;  /* 0x0000038035347812 */ /* 0x000fe200078ec0ff */
[----:B------:R-:W-:Y:S01]  /*8e50*/  IMAD R9, R9, UR4, RZ ;  /* 0x0000000409097c24 */ /* 0x000fe2000f8e02ff */
[----:B------:R-:W-:Y:S01]  /*8e60*/  SHF.R.U64 R16, R16, 0x3, RZ ;  /* 0x0000000310107819 */ /* 0x000fe200000012ff */
[----:B------:R-:W5:Y:S01]  /*8e70*/  LD.E.128 R28, desc[UR38][R28.64] ;  /* 0x000000261c1c7980 */ /* 0x000f62000c101d00 */
[----:B------:R-:W-:-:S02]  /*8e80*/  SHF.R.U64 R52, R52, 0x3, RZ ;  /* 0x0000000334347819 */ /* 0x000fc400000012ff */
[----:B------:R-:W-:Y:S02]  /*8e90*/  SHF.R.U64 R24, R24, 0x3, RZ ;  /* 0x0000000318187819 */ /* 0x000fe400000012ff */
[----:B------:R-:W-:Y:S01]  /*8ea0*/  LOP3.LUT R52, R52, R53, RZ, 0x3c, !PT ;  /* 0x0000003534347212 */ /* 0x000fe200078e3cff */
[----:B------:R-:W-:Y:S01]  /*8eb0*/  IMAD.X R53, RZ, RZ, R157, P1 ;  /* 0x000000ffff357224 */ /* 0x000fe200008e069d */
[----:B------:R-:W-:Y:S01]  /*8ec0*/  IADD3 R11, P1, R156, 0xf000, RZ ;  /* 0x0000f0009c0b7810 */ /* 0x000fe20007f3e0ff */
[----:B------:R-:W-:Y:S01]  /*8ed0*/  IMAD R9, R4, UR5, R9 ;  /* 0x0000000504097c24 */ /* 0x000fe2000f8e0209 */
[----:B------:R-:W-:Y:S01]  /*8ee0*/  LOP3.LUT R16, R16, R17, RZ, 0x3c, !PT ;  /* 0x0000001110107212 */ /* 0x000fe200078e3cff */
[--C-:B------:R-:W-:Y:S01]  /*8ef0*/  IMAD.X R17, RZ, RZ, R157.reuse, P3 ;  /* 0x000000ffff117224 */ /* 0x100fe200018e069d */
[----:B------:R-:W-:Y:S01]  /*8f00*/  LOP3.LUT R10, R11, 0x380, RZ, 0xc0, !PT ;  /* 0x000003800b0a7812 */ /* 0x000fe200078ec0ff */
[--C-:B------:R-:W-:Y:S01]  /*8f10*/  IMAD.X R77, RZ, RZ, R157.reuse, P1 ;  /* 0x000000ffff4d7224 */ /* 0x100fe200008e069d */
[----:B------:R-:W-:Y:S01]  /*8f20*/  LOP3.LUT R24, R24, R25, RZ, 0x3c, !PT ;  /* 0x0000001918187212 */ /* 0x000fe200078e3cff */
[----:B------:R-:W-:Y:S01]  /*8f30*/  IMAD.X R25, RZ, RZ, R157, P2 ;  /* 0x000000ffff197224 */ /* 0x000fe200010e069d */
[----:B------:R-:W-:Y:S01]  /*8f40*/  SHF.R.U64 R10, R10, 0x3, RZ ;  /* 0x000000030a0a7819 */ /* 0x000fe200000012ff */
[----:B------:R-:W5:Y:S01]  /*8f50*/  LD.E.128 R16, desc[UR38][R16.64] ;  /* 0x0000002610107980 */ /* 0x000f62000c101d00 */
[----:B------:R-:W-:-:S02]  /*8f60*/  IADD3 R33, P0, R156, 0x4000, RZ ;  /* 0x000040009c217810 */ /* 0x000fc40007f1e0ff */
[----:B------:R-:W-:Y:S01]  /*8f70*/  LOP3.LUT R76, R10, R11, RZ, 0x3c, !PT ;  /* 0x0000000b0a4c7212 */ /* 0x000fe200078e3cff */
[----:B------:R-:W-:Y:S01]  /*8f80*/  IMAD.WIDE.U32 R10, R4, UR4, RZ ;  /* 0x00000004040a7c25 */ /* 0x000fe2000f8e00ff */
[C---:B------:R-:W-:Y:S01]  /*8f90*/  IADD3 R37, P6, R156.reuse, 0x5000, RZ ;  /* 0x000050009c257810 */ /* 0x040fe20007fde0ff */
[----:B------:R-:W-:Y:S01]  /*8fa0*/  ULDC.64 UR4, c[0x0][0xbe8] ;  /* 0x0002fa0000047ab9 */ /* 0x000fe20000000a00 */
[C---:B------:R-:W-:Y:S01]  /*8fb0*/  IADD3 R41, P5, R156.reuse, 0x6000, RZ ;  /* 0x000060009c297810 */ /* 0x040fe20007fbe0ff */
[----:B------:R-:W5:Y:S01]  /*8fc0*/  LD.E.128 R52, desc[UR38][R52.64] ;  /* 0x0000002634347980 */ /* 0x000f62000c101d00 */
[C---:B------:R-:W-:Y:S02]  /*8fd0*/  IADD3 R45, P3, R156.reuse, 0x7000, RZ ;  /* 0x000070009c2d7810 */ /* 0x040fe40007f7e0ff */
[----:B------:R-:W-:Y:S01]  /*8fe0*/  IADD3 R49, P2, R156, 0x8000, RZ ;  /* 0x000080009c317810 */ /* 0x000fe20007f5e0ff */
[----:B------:R-:W-:Y:S01]  /*8ff0*/  IMAD.IADD R11, R11, 0x1, R9 ;  /* 0x000000010b0b7824 */ /* 0x000fe200078e0209 */
[----:B------:R-:W-:Y:S01]  /*9000*/  LOP3.LUT R32, R33, 0x380, RZ, 0xc0, !PT ;  /* 0x0000038021207812 */ /* 0x000fe200078ec0ff */
[----:B------:R-:W-:Y:S01]  /*9010*/  IMAD R9, R22, 0x20, R3 ;  /* 0x0000002016097824 */ /* 0x000fe200078e0203 */
[----:B------:R-:W-:Y:S01]  /*9020*/  LOP3.LUT R36, R37, 0x380, RZ, 0xc0, !PT ;  /* 0x0000038025247812 */ /* 0x000fe200078ec0ff */
[----:B------:R-:W5:Y:S01]  /*9030*/  LD.E.128 R24, desc[UR38][R24.64] ;  /* 0x0000002618187980 */ /* 0x000f62000c101d00 */
[----:B------:R-:W-:-:S02]  /*9040*/  LOP3.LUT R40, R41, 0x380, RZ, 0xc0, !PT ;  /* 0x0000038029287812 */ /* 0x000fc400078ec0ff */
[----:B------:R-:W-:Y:S01]  /*9050*/  LOP3.LUT R44, R45, 0x380, RZ, 0xc0, !PT ;  /* 0x000003802d2c7812 */ /* 0x000fe200078ec0ff */
[----:B------:R-:W5:Y:S01]  /*9060*/  LD.E.128 R76, desc[UR38][R76.64] ;  /* 0x000000264c4c7980 */ /* 0x000f62000c101d00 */
[----:B------:R-:W-:Y:S01]  /*9070*/  LOP3.LUT R48, R49, 0x380, RZ, 0xc0, !PT ;  /* 0x0000038031307812 */ /* 0x000fe200078ec0ff */
[----:B------:R-:W-:Y:S01]  /*9080*/  IMAD R22, R204, 0x80, R9 ;  /* 0x00000080cc167824 */ /* 0x000fe200078e0209 */
[----:B------:R-:W-:Y:S01]  /*9090*/  SHF.R.U64 R32, R32, 0x3, RZ ;  /* 0x0000000320207819 */ /* 0x000fe200000012ff */
[----:B------:R-:W-:Y:S01]  /*90a0*/  IMAD.WIDE.U32 R10, R202, UR4, R10 ;  /* 0x00000004ca0a7c25 */ /* 0x000fe2000f8e000a */
[----:B------:R-:W-:Y:S02]  /*90b0*/  SHF.R.U64 R36, R36, 0x3, RZ ;  /* 0x0000000324247819 */ /* 0x000fe400000012ff */
[----:B------:R-:W-:Y:S02]  /*90c0*/  SHF.R.U64 R40, R40, 0x3, RZ ;  /* 0x0000000328287819 */ /* 0x000fe400000012ff */
[----:B------:R-:W-:-:S02]  /*90d0*/  SHF.R.U64 R44, R44, 0x3, RZ ;  /* 0x000000032c2c7819 */ /* 0x000fc400000012ff */
[----:B------:R-:W-:Y:S01]  /*90e0*/  SHF.R.U64 R48, R48, 0x3, RZ ;  /* 0x0000000330307819 */ /* 0x000fe200000012ff */
[----:B--2---:R-:W-:Y:S01]  /*90f0*/  @P4 IMAD.HI.U32 R4, R22, R81, RZ ;  /* 0x0000005116044227 */ /* 0x004fe200078e00ff */
[----:B------:R-:W-:Y:S02]  /*9100*/  SHF.R.S32.HI R21, RZ, 0x1f, R200 ;  /* 0x0000001fff157819 */ /* 0x000fe400000114c8 */
        /* <DEDUP_REMOVED lines=10> */
[----:B------:R-:W-:Y:S01]  /*91b0*/  IADD3 R57, P0, R156, 0xa000, RZ ;  /* 0x0000a0009c397810 */ /* 0x000fe20007f1e0ff */
[----:B------:R-:W-:Y:S01]  /*91c0*/  IMAD R11, R202, UR5, R11 ;  /* 0x00000005ca0b7c24 */ /* 0x000fe2000f8e020b */
[C---:B------:R-:W-:Y:S01]  /*91d0*/  IADD3 R61, P6, R156.reuse, 0xb000, RZ ;  /* 0x0000b0009c3d7810 */ /* 0x040fe20007fde0ff */
[----:B------:R-:W-:Y:S01]  /*91e0*/  ULDC.64 UR4, c[0x0][0xbf0] ;  /* 0x0002fc0000047ab9 */ /* 0x000fe20000000a00 */
[C---:B------:R-:W-:Y:S01]  /*91f0*/  IADD3 R65, P5, R156.reuse, 0xc000, RZ ;  /* 0x0000c0009c417810 */ /* 0x040fe20007fbe0ff */
[----:B------:R-:W-:Y:S01]  /*9200*/  IMAD.MOV.U32 R9, RZ, RZ, R22 ;  /* 0x000000ffff097224 */ /* 0x000fe200078e0016 */
[C---:B------:R-:W-:Y:S01]  /*9210*/  IADD3 R69, P3, R156.reuse, 0xd000, RZ ;  /* 0x0000d0009c457810 */ /* 0x040fe20007f7e0ff */
[----:B------:R-:W5:Y:S01]  /*9220*/  LD.E.128 R32, desc[UR38][R32.64] ;  /* 0x0000002620207980 */ /* 0x000f62000c101d00 */
[----:B------:R-:W-:Y:S01]  /*9230*/  IADD3 R73, P2, R156, 0xe000, RZ ;  /* 0x0000e0009c497810 */ /* 0x000fe20007f5e0ff */
[----:B------:R-:W-:Y:S01]  /*9240*/  IMAD R21, R21, UR4, RZ ;  /* 0x0000000415157c24 */ /* 0x000fe2000f8e02ff */
[----:B---3--:R-:W-:Y:S01]  /*9250*/  @P4 SHF.R.U32.HI R9, RZ, R83, R4 ;  /* 0x00000053ff094219 */ /* 0x008fe20000011604 */
[----:B------:R-:W5:Y:S01]  /*9260*/  LD.E.128 R36, desc[UR38][R36.64] ;  /* 0x0000002624247980 */ /* 0x000f62000c101d00 */
[----:B------:R-:W-:-:S02]  /*9270*/  LOP3.LUT R56, R57, 0x380, RZ, 0xc0, !PT ;  /* 0x0000038039387812 */ /* 0x000fc400078ec0ff */
[----:B------:R-:W-:Y:S01]  /*9280*/  LOP3.LUT R60, R61, 0x380, RZ, 0xc0, !PT ;  /* 0x000003803d3c7812 */ /* 0x000fe200078ec0ff */
[----:B------:R-:W5:Y:S01]  /*9290*/  LD.E.128 R40, desc[UR38][R40.64] ;  /* 0x0000002628287980 */ /* 0x000f62000c101d00 */
[----:B------:R-:W-:Y:S02]  /*92a0*/  LOP3.LUT R64, R65, 0x380, RZ, 0xc0, !PT ;  /* 0x0000038041407812 */ /* 0x000fe400078ec0ff */
[----:B------:R-:W-:Y:S01]  /*92b0*/  LOP3.LUT R68, R69, 0x380, RZ, 0xc0, !PT ;  /* 0x0000038045447812 */ /* 0x000fe200078ec0ff */
[----:B------:R-:W5:Y:S01]  /*92c0*/  LD.E.128 R44, desc[UR38][R44.64] ;  /* 0x000000262c2c7980 */ /* 0x000f62000c101d00 */
[----:B------:R-:W-:Y:S01]  /*92d0*/  LOP3.LUT R72, R73, 0x380, RZ, 0xc0, !PT ;  /* 0x0000038049487812 */ /* 0x000fe200078ec0ff */
[----:B------:R-:W-:Y:S01]  /*92e0*/  IMAD R21, R200, UR5, R21 ;  /* 0x00000005c8157c24 */ /* 0x000fe2000f8e0215 */
[----:B------:R-:W-:Y:S01]  /*92f0*/  LOP3.LUT R13, R156, 0x380, RZ, 0xc0, !PT ;  /* 0x000003809c0d7812 */ /* 0x000fe200078ec0ff */
[----:B------:R-:W-:Y:S01]  /*9300*/  IMAD.WIDE.U32 R10, R200, UR4, R10 ;  /* 0x00000004c80a7c25 */ /* 0x000fe2000f8e000a */
[--C-:B------:R-:W-:Y:S01]  /*9310*/  SHF.R.S32.HI R4, RZ, 0x1f, R9.reuse ;  /* 0x0000001fff047819 */ /* 0x100fe20000011409 */
[----:B------:R-:W-:Y:S01]  /*9320*/  ULDC.64 UR4, c[0x0][0xbe0] ;  /* 0x0002f80000047ab9 */ /* 0x000fe20000000a00 */
[----:B------:R-:W-:Y:S01]  /*9330*/  SHF.R.U64 R56, R56, 0x3, RZ ;  /* 0x0000000338387819 */ /* 0x000fe200000012ff */
[----:B------:R-:W-:Y:S01]  /*9340*/  IMAD.MOV R81, RZ, RZ, -R9 ;  /* 0x000000ffff517224 */ /* 0x000fe200078e0a09 */
[----:B------:R-:W-:Y:S01]  /*9350*/  SHF.R.U64 R60, R60, 0x3, RZ ;  /* 0x000000033c3c7819 */ /* 0x000fe200000012ff */
[----:B------:R-:W5:Y:S01]  /*9360*/  LD.E.128 R48, desc[UR38][R48.64] ;  /* 0x0000002630307980 */ /* 0x000f62000c101d00 */
[----:B------:R-:W-:-:S02]  /*9370*/  SHF.R.U64 R64, R64, 0x3, RZ ;  /* 0x0000000340407819 */ /* 0x000fc400000012ff */
[----:B------:R-:W-:Y:S02]  /*9380*/  SHF.R.U64 R68, R68, 0x3, RZ ;  /* 0x0000000344447819 */ /* 0x000fe400000012ff */
[----:B------:R-:W-:Y:S01]  /*9390*/  SHF.R.U64 R72, R72, 0x3, RZ ;  /* 0x0000000348487819 */ /* 0x000fe200000012ff */
[----:B------:R-:W-:Y:S01]  /*93a0*/  IMAD.IADD R11, R11, 0x1, R21 ;  /* 0x000000010b0b7824 */ /* 0x000fe200078e0215 */
[----:B------:R-:W-:Y:S01]  /*93b0*/  SHF.R.U64 R13, R13, 0x3, RZ ;  /* 0x000000030d0d7819 */ /* 0x000fe200000012ff */
[----:B------:R-:W-:Y:S01]  /*93c0*/  IMAD R4, R4, UR4, RZ ;  /* 0x0000000404047c24 */ /* 0x000fe2000f8e02ff */
[----:B------:R-:W-:Y:S01]  /*93d0*/  LOP3.LUT R56, R56, R57, RZ, 0x3c, !PT ;  /* 0x0000003938387212 */ /* 0x000fe200078e3cff */
[----:B------:R-:W-:Y:S01]  /*93e0*/  IMAD R21, R20, R81, R22 ;  /* 0x0000005114157224 */ /* 0x000fe200078e0216 */
        /* <DEDUP_REMOVED lines=11> */
[C---:B------:R-:W-:Y:S01]  /*94a0*/  IMAD R81, R9.reuse, UR5, R4 ;  /* 0x0000000509517c24 */ /* 0x040fe2000f8e0204 */
[----:B------:R-:W-:Y:S01]  /*94b0*/  SHF.R.S32.HI R4, RZ, 0x1f, R21 ;  /* 0x0000001fff047819 */ /* 0x000fe20000011415 */
[----:B------:R-:W-:Y:S01]  /*94c0*/  IMAD.WIDE.U32 R10, R9, UR4, R10 ;  /* 0x00000004090a7c25 */ /* 0x000fe2000f8e000a */
[----:B------:R0:W5:Y:S01]  /*94d0*/  LD.E.128 R12, desc[UR38][R156.64] ;  /* 0x000000269c0c7980 */ /* 0x000162000c101d00 */
[----:B------:R-:W-:-:S03]  /*94e0*/  ULDC.64 UR4, c[0x0][0xbd8] ;  /* 0x0002f60000047ab9 */ /* 0x000fc60000000a00 */
[----:B------:R-:W5:Y:S01]  /*94f0*/  LD.E.128 R60, desc[UR38][R60.64] ;  /* 0x000000263c3c7980 */ /* 0x000f62000c101d00 */
[----:B------:R-:W-:-:S03]  /*9500*/  IMAD.IADD R11, R11, 0x1, R81 ;  /* 0x000000010b0b7824 */ /* 0x000fc600078e0251 */
[----:B------:R-:W5:Y:S01]  /*9510*/  LD.E.128 R64, desc[UR38][R64.64] ;  /* 0x0000002640407980 */ /* 0x000f62000c101d00 */
[----:B------:R-:W-:-:S03]  /*9520*/  IMAD R4, R4, UR4, RZ ;  /* 0x0000000404047c24 */ /* 0x000fc6000f8e02ff */
        /* <DEDUP_REMOVED lines=8> */
[----:B------:R-:W-:-:S02]  /*95b0*/  IMAD R85, R204, 0x80, R3 ;  /* 0x00000080cc557824 */ /* 0x000fc400078e0203 */
[C---:B------:R-:W-:Y:S02]  /*95c0*/  IMAD R81, R21.reuse, UR5, R4 ;  /* 0x0000000515517c24 */ /* 0x040fe4000f8e0204 */
[----:B------:R-:W-:Y:S01]  /*95d0*/  IMAD.WIDE.U32 R10, R21, UR4, R10 ;  /* 0x00000004150a7c25 */ /* 0x000fe2000f8e000a */
[----:B------:R-:W-:-:S03]  /*95e0*/  ULDC.64 UR4, c[0x0][0xb80] ;  /* 0x0002e00000047ab9 */ /* 0x000fc60000000a00 */
[----:B------:R-:W-:Y:S01]  /*95f0*/  VIADD R9, R85, 0x40 ;  /* 0x0000004055097836 */ /* 0x000fe20000000000 */
[----:B------:R-:W-:Y:S01]  /*9600*/  LEA R4, P2, R10, UR4, 0x1 ;  /* 0x000000040a047c11 */ /* 0x000fe2000f8408ff */
[----:B------:R-:W-:-:S03]  /*9610*/  IMAD.IADD R11, R11, 0x1, R81 ;  /* 0x000000010b0b7824 */ /* 0x000fc600078e0251 */
[-C--:B------:R-:W-:Y:S01]  /*9620*/  ISETP.GE.AND P0, PT, R9, R8.reuse, PT ;  /* 0x000000080900720c */ /* 0x080fe20003f06270 */
[----:B------:R-:W-:Y:S01]  /*9630*/  VIADD R0, R0, 0x32420 ;  /* 0x0003242000007836 */ /* 0x000fe20000000000 */
[----:B------:R-:W-:Y:S02]  /*9640*/  LEA.HI.X R9, R10, UR5, R11, 0x1, P2 ;  /* 0x000000050a097c11 */ /* 0x000fe400090f0c0b */
[CC--:B------:R-:W-:Y:S01]  /*9650*/  ISETP.GE.AND P2, PT, R85.reuse, R8.reuse, PT ;  /* 0x000000085500720c */ /* 0x0c0fe20003f46270 */
[----:B------:R-:W-:Y:S01]  /*9660*/  VIADD R3, R85, 0x20 ;  /* 0x0000002055037836 */ /* 0x000fe20000000000 */
[----:B------:R-:W-:Y:S01]  /*9670*/  PRMT R0, RZ, 0x654, R0 ;  /* 0x00000654ff007816 */ /* 0x000fe20000000000 */
[C---:B------:R-:W-:Y:S02]  /*9680*/  VIADD R84, R2.reuse, 0x80 ;  /* 0x0000008002547836 */ /* 0x040fe40000000000 */
[C---:B------:R-:W-:Y:S01]  /*9690*/  VIADD R88, R2.reuse, 0xc0 ;  /* 0x000000c002587836 */ /* 0x040fe20000000000 */
[----:B-1----:R1:W-:Y:S01]  /*96a0*/  SYNCS.ARRIVE.TRANS64.RED.A1T0 RZ, [R0+URZ], RZ ;  /* 0x000000ff00ff79a7 */ /* 0x0023e2000810043f */
[----:B------:R-:W-:Y:S01]  /*96b0*/  ISETP.GE.AND P1, PT, R3, R8, PT ;  /* 0x000000080300720c */ /* 0x000fe20003f26270 */
[----:B------:R0:W2:Y:S01]  /*96c0*/  SHFL.IDX PT, R83, R4, RZ, 0x181f ;  /* 0x00181fff04537589 */ /* 0x0000a200000e0000 */
[----:B------:R-:W-:Y:S03]  /*96d0*/  BSSY B1, `(.L_x_10117) ;  /* 0x0000019000017945 */ /* 0x000fe60003800000 */
[----:B------:R0:W3:Y:S01]  /*96e0*/  SHFL.IDX PT, R3, R9, RZ, 0x181f ;  /* 0x00181fff09037589 */ /* 0x0000e200000e0000 */
[----:B-1----:R-:W-:Y:S01]  /*96f0*/  VIADD R0, R2, 0x40 ;  /* 0x0000004002007836 */ /* 0x002fe20000000000 */
        /* <DEDUP_REMOVED lines=10> */
[----:B--2---:R-:W-:-:S04]  /*97a0*/  @!P5 LEA R10, P6, R2, R83, 0x1 ;  /* 0x00000053020ad211 */ /* 0x004fc800078c08ff */
[----:B---3--:R-:W-:Y:S02]  /*97b0*/  @!P5 LEA.HI.X R11, R2, R3, R89, 0x1, P6 ;  /* 0x00000003020bd211 */ /* 0x008fe400030f0c59 */
        /* <DEDUP_REMOVED lines=10> */
.L_x_10118:
[----:B------:R-:W-:Y:S05]  /*9860*/  BSYNC B1 ;  /* 0x0000000000017941 */ /* 0x000fea0003800000 */
.L_x_10117:
[----:B---3--:R1:W3:Y:S01]  /*9870*/  SHFL.IDX PT, R3, R9, 0x1, 0x181f ;  /* 0x00381f0009037f89 */ /* 0x0082e200000e0000 */
[----:B------:R-:W-:Y:S03]  /*9880*/  BSSY B1, `(.L_x_10119) ;  /* 0x0000014000017945 */ /* 0x000fe60003800000 */
[----:B0-----:R1:W0:Y:S01]  /*9890*/  SHFL.IDX PT, R21, R4, 0x1, 0x181f ;  /* 0x00381f0004157f89 */ /* 0x00122200000e0000 */
[----:B------:R-:W-:Y:S05]  /*98a0*/  @P1 BRA `(.L_x_10120) ;  /* 0x0000000000441947 */ /* 0x000fea0003800000 */
[----:B------:R-:W-:Y:S02]  /*98b0*/  ULDC UR4, c[0x0][0xbc8] ;  /* 0x0002f20000047ab9 */ /* 0x000fe40000000800 */
[----:B------:R-:W-:Y:S02]  /*98c0*/  ISETP.GE.AND P4, PT, R2, UR4, PT ;  /* 0x0000000402007c0c */ /* 0x000fe4000bf86270 */
[----:B------:R-:W-:Y:S02]  /*98d0*/  ISETP.GE.AND P3, PT, R0, UR4, PT ;  /* 0x0000000400007c0c */ /* 0x000fe4000bf66270 */
[----:B------:R-:W-:Y:S02]  /*98e0*/  ISETP.GE.AND P2, PT, R84, UR4, PT ;  /* 0x0000000454007c0c */ /* 0x000fe4000bf46270 */
[----:B------:R-:W-:-:S07]  /*98f0*/  ISETP.GE.AND P1, PT, R88, UR4, PT ;  /* 0x0000000458007c0c */ /* 0x000fce000bf26270 */
[-C--:B0-----:R-:W-:Y:S02]  /*9900*/  @!P4 LEA R10, P6, R2, R21.reuse, 0x1 ;  /* 0x00000015020ac211 */ /* 0x081fe400078c08ff */
[----:B-----5:R-:W-:Y:S02]  /*9910*/  @!P3 LEA R12, P5, R0, R21, 0x1 ;  /* 0x00000015000cb211 */ /* 0x020fe400078a08ff */
        /* <DEDUP_REMOVED lines=10> */
.L_x_10120:
[----:B------:R-:W-:Y:S05]  /*99c0*/  BSYNC B1 ;  /* 0x0000000000017941 */ /* 0x000fea0003800000 */
.L_x_10119:
[----:B---3--:R3:W0:Y:S01]  /*99d0*/  SHFL.IDX PT, R3, R9, 0x2, 0x181f ;  /* 0x00581f0009037f89 */ /* 0x00862200000e0000 */
[----:B------:R-:W-:Y:S03]  /*99e0*/  BSSY B1, `(.L_x_10121) ;  /* 0x0000014000017945 */ /* 0x000fe60003800000 */
[----:B----45:R3:W4:Y:S01]  /*99f0*/  SHFL.IDX PT, R17, R4, 0x2, 0x181f ;  /* 0x00581f0004117f89 */ /* 0x03072200000e0000 */
        /* <DEDUP_REMOVED lines=18> */
.L_x_10122:
[----:B------:R-:W-:Y:S05]  /*9b20*/  BSYNC B1 ;  /* 0x0000000000017941 */ /* 0x000fea0003800000 */
.L_x_10121:
[----:B0-----:R-:W-:Y:S01]  /*9b30*/  VIADD R3, R85, 0x60 ;  /* 0x0000006055037836 */ /* 0x001fe20000000000 */
[----:B------:R0:W0:Y:S04]  /*9b40*/  SHFL.IDX PT, R15, R9, 0x3, 0x181f ;  /* 0x00781f00090f7f89 */ /* 0x00002800000e0000 */
[----:B------:R-:W-:Y:S01]  /*9b50*/  ISETP.GE.AND P0, PT, R3, R8, PT ;  /* 0x000000080300720c */ /* 0x000fe20003f06270 */
[----:B----4-:R4:W0:-:S12]  /*9b60*/  SHFL.IDX PT, R17, R4, 0x3, 0x181f ;  /* 0x00781f0004117f89 */ /* 0x01081800000e0000 */
[----:B----4-:R-:W-:Y:S05]  /*9b70*/  @P0 BRA `(.L_x_10123) ;  /* 0x0000002400800947 */ /* 0x010fea0003800000 */
[----:B------:R-:W-:Y:S02]  /*9b80*/  ULDC UR4, c[0x0][0xbc8] ;  /* 0x0002f20000047ab9 */ /* 0x000fe40000000800 */
[----:B------:R-:W-:Y:S02]  /*9b90*/  ISETP.GE.AND P3, PT, R2, UR4, PT ;  /* 0x0000000402007c0c */ /* 0x000fe4000bf66270 */
[----:B------:R-:W-:Y:S02]  /*9ba0*/  ISETP.GE.AND P4, PT, R0, UR4, PT ;  /* 0x0000000400007c0c */ /* 0x000fe4000bf86270 */
[----:B------:R-:W-:-:S09]  /*9bb0*/  ISETP.GE.AND P5, PT, R84, UR4, PT ;  /* 0x0000000454007c0c */ /* 0x000fd2000bfa6270 */
[-C--:B0-----:R-:W-:Y:S02]  /*9bc0*/  @!P3 LEA R8, P0, R2, R17.reuse, 0x1 ;  /* 0x000000110208b211 */ /* 0x081fe400078008ff */
[-C--:B------:R-:W-:Y:S02]  /*9bd0*/  @!P4 LEA R10, P1, R0, R17.reuse, 0x1 ;  /* 0x00000011000ac211 */ /* 0x080fe400078208ff */
[----:B------:R-:W-:Y:S02]  /*9be0*/  @!P5 LEA R12, P2, R84, R17, 0x1 ;  /* 0x00000011540cd211 */ /* 0x000fe400078408ff */
[-C--:B-1-3--:R-:W-:Y:S02]  /*9bf0*/  @!P3 LEA.HI.X R9, R2, R15.reuse, R89, 0x1, P0 ;  /* 0x0000000f0209b211 */ /* 0x08afe400000f0c59 */
        /* <DEDUP_REMOVED lines=11> */
.L_x_10116:
[----:B------:R-:W-:Y:S01]  /*9cb0*/  ULDC.64 UR4, c[0x0][0xc08] ;  /* 0x0003020000047ab9 */ /* 0x000fe20000000a00 */
[----:B0-----:R-:W0:Y:S01]  /*9cc0*/  @P4 LDC R13, c[0x0][0xcec] ;  /* 0x00033b00ff0d4b82 */ /* 0x001e220000000800 */
[----:B------:R-:W-:Y:S01]  /*9cd0*/  IMAD R9, R9, UR4, RZ ;  /* 0x0000000409097c24 */ /* 0x000fe2000f8e02ff */
[----:B------:R-:W-:Y:S01]  /*9ce0*/  ULDC.64 UR6, c[0x0][0xc30] ;  /* 0x00030c0000067ab9 */ /* 0x000fe20000000a00 */
[----:B------:R-:W-:Y:S01]  /*9cf0*/  IMAD.WIDE.U32 R2, R4, UR4, RZ ;  /* 0x0000000404027c25 */ /* 0x000fe2000f8e00ff */
[----:B------:R-:W-:Y:S01]  /*9d00*/  ISETP.GE.AND P0, PT, R14, R8, PT ;  /* 0x000000080e00720c */ /* 0x000fe20003f06270 */
[----:B------:R-:W-:Y:S01]  /*9d10*/  BSSY B1, `(.L_x_10124) ;  /* 0x00000d3000017945 */ /* 0x000fe20003800000 */
[----:B------:R-:W-:Y:S01]  /*9d20*/  SHF.R.S32.HI R22, RZ, 0x1f, R207 ;  /* 0x0000001fff167819 */ /* 0x000fe200000114cf */
[----:B------:R-:W-:Y:S01]  /*9d30*/  IMAD R9, R4, UR5, R9 ;  /* 0x0000000504097c24 */ /* 0x000fe2000f8e0209 */
[----:B------:R-:W-:Y:S01]  /*9d40*/  ULDC.64 UR4, c[0x0][0xc38] ;  /* 0x00030e0000047ab9 */ /* 0x000fe20000000a00 */
[----:B------:R-:W1:Y:S01]  /*9d50*/  @P4 LDC R4, c[0x0][0xcf0] ;  /* 0x00033c00ff044b82 */ /* 0x000e620000000800 */
[----:B------:R-:W-:Y:S01]  /*9d60*/  VIADD R175, R201, 0x20 ;  /* 0x00000020c9af7836 */ /* 0x000fe20000000000 */
        /* <DEDUP_REMOVED lines=14> */
[----:B0-----:R-:W-:Y:S01]  /*9e50*/  @P4 IMAD.HI.U32 R13, R18, R13, RZ ;  /* 0x0000000d120d4227 */ /* 0x001fe200078e00ff */
[----:B------:R-:W-:Y:S02]  /*9e60*/  SHF.R.S32.HI R158, RZ, 0x1f, R221 ;  /* 0x0000001fff9e7819 */ /* 0x000fe400000114dd */
[----:B------:R-:W-:Y:S01]  /*9e70*/  SHF.R.S32.HI R159, RZ, 0x1f, R222 ;  /* 0x0000001fff9f7819 */ /* 0x000fe200000114de */
[C---:B------:R-:W-:Y:S01]  /*9e80*/  IMAD R11, R200.reuse, UR5, R9 ;  /* 0x00000005c80b7c24 */ /* 0x040fe2000f8e0209 */
[----:B------:R-:W-:Y:S01]  /*9e90*/  SHF.R.S32.HI R161, RZ, 0x1f, R224 ;  /* 0x0000001fffa17819 */ /* 0x000fe200000114e0 */
[----:B------:R-:W-:Y:S01]  /*9ea0*/  IMAD.WIDE.U32 R2, R200, UR4, R2 ;  /* 0x00000004c8027c25 */ /* 0x000fe2000f8e0002 */
[----:B------:R-:W-:Y:S01]  /*9eb0*/  ULDC.64 UR4, c[0x0][0xc48] ;  /* 0x0003120000047ab9 */ /* 0x000fe20000000a00 */
[----:B------:R-:W-:-:S02]  /*9ec0*/  SHF.R.S32.HI R162, RZ, 0x1f, R225 ;  /* 0x0000001fffa27819 */ /* 0x000fc400000114e1 */
[----:B------:R-:W-:Y:S01]  /*9ed0*/  IMAD.MOV.U32 R9, RZ, RZ, R18 ;  /* 0x000000ffff097224 */ /* 0x000fe200078e0012 */
[----:B-1----:R-:W-:Y:S01]  /*9ee0*/  @P4 SHF.R.U32.HI R9, RZ, R4, R13 ;  /* 0x00000004ff094219 */ /* 0x002fe2000001160d */
[----:B------:R-:W-:Y:S01]  /*9ef0*/  IMAD.IADD R3, R3, 0x1, R11 ;  /* 0x0000000103037824 */ /* 0x000fe200078e020b */
[----:B------:R-:W-:Y:S01]  /*9f00*/  SHF.R.S32.HI R163, RZ, 0x1f, R226 ;  /* 0x0000001fffa37819 */ /* 0x000fe200000114e2 */
[----:B------:R-:W-:Y:S01]  /*9f10*/  VIADD R181, R201, 0x8 ;  /* 0x00000008c9b57836 */ /* 0x000fe20000000000 */
[--C-:B------:R-:W-:Y:S01]  /*9f20*/  SHF.R.S32.HI R4, RZ, 0x1f, R9.reuse ;  /* 0x0000001fff047819 */ /* 0x100fe20000011409 */
[----:B------:R-:W-:Y:S01]  /*9f30*/  IMAD.MOV R11, RZ, RZ, -R9 ;  /* 0x000000ffff0b7224 */ /* 0x000fe200078e0a09 */
[----:B------:R-:W-:Y:S01]  /*9f40*/  SHF.R.S32.HI R164, RZ, 0x1f, R228 ;  /* 0x0000001fffa47819 */ /* 0x000fe200000114e4 */
[----:B------:R-:W-:Y:S01]  /*9f50*/  IMAD.WIDE.U32 R2, R160, UR4, R2 ;  /* 0x00000004a0027c25 */ /* 0x000fe2000f8e0002 */
        /* <DEDUP_REMOVED lines=13> */
[----:B------:R-:W-:Y:S01]  /*a030*/  IMAD R4, R4, UR4, RZ ;  /* 0x0000000404047c24 */ /* 0x000fe2000f8e02ff */
[----:B------:R-:W-:Y:S01]  /*a040*/  SHF.R.S32.HI R170, RZ, 0x1f, R234 ;  /* 0x0000001fffaa7819 */ /* 0x000fe200000114ea */
[----:B------:R-:W-:Y:S01]  /*a050*/  IMAD.IADD R3, R3, 0x1, R13 ;  /* 0x0000000103037824 */ /* 0x000fe200078e020d */
[----:B------:R-:W-:Y:S01]  /*a060*/  SHF.R.S32.HI R171, RZ, 0x1f, R235 ;  /* 0x0000001fffab7819 */ /* 0x000fe200000114eb */
[C---:B------:R-:W-:Y:S01]  /*a070*/  IMAD R9, R11.reuse, UR5, R4 ;  /* 0x000000050b097c24 */ /* 0x040fe2000f8e0204 */
[----:B------:R-:W-:Y:S01]  /*a080*/  SHF.R.S32.HI R172, RZ, 0x1f, R236 ;  /* 0x0000001fffac7819 */ /* 0x000fe200000114ec */
[----:B------:R-:W-:Y:S01]  /*a090*/  IMAD.WIDE.U32 R2, R11, UR4, R2 ;  /* 0x000000040b027c25 */ /* 0x000fe2000f8e0002 */
[----:B------:R-:W-:Y:S01]  /*a0a0*/  ULDC.64 UR4, c[0x0][0xc00] ;  /* 0x0003000000047ab9 */ /* 0x000fe20000000a00 */
[----:B------:R-:W-:Y:S02]  /*a0b0*/  SHF.R.S32.HI R173, RZ, 0x1f, R237 ;  /* 0x0000001fffad7819 */ /* 0x000fe400000114ed */
[----:B------:R-:W-:Y:S01]  /*a0c0*/  VIADD R4, R0, 0x32420 ;  /* 0x0003242000047836 */ /* 0x000fe20000000000 */
[C---:B------:R-:W-:Y:S01]  /*a0d0*/  LEA R0, P1, R2.reuse, UR4, 0x2 ;  /* 0x0000000402007c11 */ /* 0x040fe2000f8210ff */
[----:B------:R-:W-:Y:S01]  /*a0e0*/  IMAD.IADD R3, R3, 0x1, R9 ;  /* 0x0000000103037824 */ /* 0x000fe200078e0209 */
[----:B------:R-:W-:Y:S01]  /*a0f0*/  SHF.R.S32.HI R175, RZ, 0x1f, R175 ;  /* 0x0000001fffaf7819 */ /* 0x000fe200000114af */
[C---:B------:R-:W-:Y:S01]  /*a100*/  VIADD R174, R201.reuse, 0x20 ;  /* 0x00000020c9ae7836 */ /* 0x040fe20000000000 */
[----:B------:R-:W-:Y:S01]  /*a110*/  PRMT R9, RZ, 0x654, R4 ;  /* 0x00000654ff097816 */ /* 0x000fe20000000004 */
[C---:B------:R-:W-:Y:S01]  /*a120*/  VIADD R176, R201.reuse, 0x18 ;  /* 0x00000018c9b07836 */ /* 0x040fe20000000000 */
[----:B------:R-:W-:Y:S01]  /*a130*/  LEA.HI.X R4, R2, UR5, R3, 0x2, P1 ;  /* 0x0000000502047c11 */ /* 0x000fe200088f1403 */
[C---:B------:R-:W-:Y:S01]  /*a140*/  VIADD R178, R201.reuse, 0x10 ;  /* 0x00000010c9b27836 */ /* 0x040fe20000000000 */
[----:B------:R0:W-:Y:S01]  /*a150*/  SYNCS.ARRIVE.TRANS64.RED.A1T0 RZ, [R9+URZ], RZ ;  /* 0x000000ff09ff79a7 */ /* 0x0001e2000810043f */
[----:B------:R0:W1:Y:S01]  /*a160*/  SHFL.IDX PT, R2, R0, RZ, 0x1c1f ;  /* 0x001c1fff00027589 */ /* 0x00006200000e0000 */
[----:B------:R-:W-:Y:S01]  /*a170*/  SHF.R.S32.HI R177, RZ, 0x1f, R177 ;  /* 0x0000001fffb17819 */ /* 0x000fe200000114b1 */
[----:B------:R-:W-:Y:S01]  /*a180*/  VIADD R180, R201, 0x8 ;  /* 0x00000008c9b47836 */ /* 0x000fe20000000000 */
[----:B------:R-:W-:Y:S01]  /*a190*/  SHF.R.S32.HI R179, RZ, 0x1f, R179 ;  /* 0x0000001fffb37819 */ /* 0x000fe200000114b3 */
[----:B------:R0:W2:Y:S01]  /*a1a0*/  SHFL.IDX PT, R3, R4, RZ, 0x1c1f ;  /* 0x001c1fff04037589 */ /* 0x0000a200000e0000 */
[----:B------:R-:W-:Y:S01]  /*a1b0*/  SHF.R.S32.HI R181, RZ, 0x1f, R181 ;  /* 0x0000001fffb57819 */ /* 0x000fe200000114b5 */
[----:B------:R-:W-:Y:S06]  /*a1c0*/  @P0 BRA `(.L_x_10125) ;  /* 0x00000008001c0947 */ /* 0x000fec0003800000 */
[----:B------:R-:W-:Y:S01]  /*a1d0*/  ULDC UR4, c[0x0][0xbc8] ;  /* 0x0002f20000047ab9 */ /* 0x000fe20000000800 */
[C---:B0-----:R-:W-:Y:S01]  /*a1e0*/  VIADD R9, R201.reuse, 0xe8 ;  /* 0x000000e8c9097836 */ /* 0x041fe20000000000 */
[----:B------:R-:W-:Y:S01]  /*a1f0*/  ISETP.GE.AND P4, PT, R180, UR4, PT ;  /* 0x00000004b4007c0c */ /* 0x000fe2000bf86270 */
[C---:B------:R-:W-:Y:S01]  /*a200*/  VIADD R17, R201.reuse, 0xf0 ;  /* 0x000000f0c9117836 */ /* 0x040fe20000000000 */
[----:B------:R-:W-:Y:S02]  /*a210*/  ISETP.GE.AND P3, PT, R178, UR4, PT ;  /* 0x00000004b2007c0c */ /* 0x000fe4000bf66270 */
[----:B------:R-:W-:Y:S02]  /*a220*/  ISETP.GE.AND P5, PT, R201, UR4, PT ;  /* 0x00000004c9007c0c */ /* 0x000fe4000bfa6270 */
[----:B------:R-:W-:Y:S02]  /*a230*/  ISETP.GE.AND P1, PT, R174, UR4, PT ;  /* 0x00000004ae007c0c */ /* 0x000fe4000bf26270 */
[----:B------:R-:W-:-:S05]  /*a240*/  ISETP.GE.AND P0, PT, R176, UR4, PT ;  /* 0x00000004b0007c0c */ /* 0x000fca000bf06270 */
[-C--:B-1----:R-:W-:Y:S02]  /*a250*/  @!P4 LEA R10, P2, R180, R2.reuse, 0x2 ;  /* 0x00000002b40ac211 */ /* 0x082fe400078410ff */
        /* <DEDUP_REMOVED lines=26> */
[----:B--2---:R-:W-:Y:S01]  /*a400*/  @!P5 LEA R14, P6, R234, R2, 0x2 ;  /* 0x00000002ea0ed211 */ /* 0x004fe200078c10ff */
[----:B------:R0:W-:Y:S01]  /*a410*/  @!P3 ST.E.64 desc[UR38][R10.64], R48 ;  /* 0x000000300a00b985 */ /* 0x0001e2000c101b26 */
[----:B------:R-:W-:-:S02]  /*a420*/  ISETP.GE.AND P2, PT, R231, UR4, PT ;  /* 0x00000004e7007c0c */ /* 0x000fc4000bf46270 */
[----:B------:R-:W-:Y:S01]  /*a430*/  @!P5 LEA.HI.X R15, R234, R3, R170, 0x2, P6 ;  /* 0x00000003ea0fd211 */ /* 0x000fe200030f14aa */
[----:B------:R1:W-:Y:S01]  /*a440*/  @!P4 ST.E.64 desc[UR38][R12.64], R52 ;  /* 0x000000340c00c985 */ /* 0x0003e2000c101b26 */
[----:B------:R-:W-:-:S03]  /*a450*/  ISETP.GE.AND P3, PT, R230, UR4, PT ;  /* 0x00000004e6007c0c */ /* 0x000fc6000bf66270 */
[----:B------:R2:W-:Y:S01]  /*a460*/  @!P5 ST.E.64 desc[UR38][R14.64], R56 ;  /* 0x000000380e00d985 */ /* 0x0005e2000c101b26 */
[CC--:B0-----:R-:W-:Y:S02]  /*a470*/  @!P0 LEA R10, P4, R233.reuse, R2.reuse, 0x2 ;  /* 0x00000002e90a8211 */ /* 0x0c1fe400078810ff */
[C---:B-1----:R-:W-:Y:S02]  /*a480*/  @!P1 LEA R12, P5, R232.reuse, R2, 0x2 ;  /* 0x00000002e80c9211 */ /* 0x042fe400078a10ff */
[-C--:B------:R-:W-:Y:S02]  /*a490*/  @!P0 LEA.HI.X R11, R233, R3.reuse, R169, 0x2, P4 ;  /* 0x00000003e90b8211 */ /* 0x080fe400020f14a9 */
[----:B------:R-:W-:Y:S02]  /*a4a0*/  ISETP.GE.AND P4, PT, R229, UR4, PT ;  /* 0x00000004e5007c0c */ /* 0x000fe4000bf86270 */
[----:B------:R-:W-:Y:S01]  /*a4b0*/  @!P1 LEA.HI.X R13, R232, R3, R168, 0x2, P5 ;  /* 0x00000003e80d9211 */ /* 0x000fe200028f14a8 */
[----:B------:R0:W-:Y:S01]  /*a4c0*/  @!P0 ST.E.64 desc[UR38][R10.64], R60 ;  /* 0x0000003c0a008985 */ /* 0x0001e2000c101b26 */
[----:B------:R-:W-:-:S02]  /*a4d0*/  ISETP.GE.AND P5, PT, R228, UR4, PT ;  /* 0x00000004e4007c0c */ /* 0x000fc4000bfa6270 */
[----:B--2---:R-:W-:Y:S01]  /*a4e0*/  @!P2 LEA R14, P6, R231, R2, 0x2 ;  /* 0x00000002e70ea211 */ /* 0x004fe200078c10ff */
[----:B------:R1:W-:Y:S01]  /*a4f0*/  @!P1 ST.E.64 desc[UR38][R12.64], R64 ;  /* 0x000000400c009985 */ /* 0x0003e2000c101b26 */
[----:B------:R-:W-:Y:S02]  /*a500*/  ISETP.GE.AND P1, PT, R225, UR4, PT ;  /* 0x00000004e1007c0c */ /* 0x000fe4000bf26270 */
        /* <DEDUP_REMOVED lines=26> */
[CC--:B0-----:R-:W-:Y:S02]  /*a6b0*/  @!P5 LEA R10, P1, R223.reuse, R2.reuse, 0x2 ;  /* 0x00000002df0ad211 */ /* 0x0c1fe400078210ff */
[-C--:B-1----:R-:W-:Y:S02]  /*a6c0*/  @!P4 LEA R12, P0, R222, R2.reuse, 0x2 ;  /* 0x00000002de0cc211 */ /* 0x082fe400078010ff */
[-C--:B------:R-:W-:Y:S02]  /*a6d0*/  @!P5 LEA.HI.X R11, R223, R3.reuse, R160, 0x2, P1 ;  /* 0x00000003df0bd211 */ /* 0x080fe400008f14a0 */
[----:B------:R-:W-:Y:S02]  /*a6e0*/  ISETP.GE.AND P1, PT, R212, UR4, PT ;  /* 0x00000004d4007c0c */ /* 0x000fe4000bf26270 */
[----:B--2---:R-:W-:Y:S01]  /*a6f0*/  @!P3 LEA R14, P6, R221, R2, 0x2 ;  /* 0x00000002dd0eb211 */ /* 0x004fe200078c10ff */
[----:B------:R0:W-:Y:S01]  /*a700*/  @!P5 ST.E.64 desc[UR38][R10.64], R96 ;  /* 0x000000600a00d985 */ /* 0x0001e2000c101b26 */
[----:B------:R-:W-:-:S02]  /*a710*/  @!P4 LEA.HI.X R13, R222, R3, R159, 0x2, P0 ;  /* 0x00000003de0dc211 */ /* 0x000fc400000f149f */
[----:B------:R-:W-:Y:S02]  /*a720*/  @!P3 LEA.HI.X R15, R221, R3, R158, 0x2, P6 ;  /* 0x00000003dd0fb211 */ /* 0x000fe400030f149e */
[----:B------:R-:W-:Y:S01]  /*a730*/  ISETP.GE.AND P0, PT, R211, UR4, PT ;  /* 0x00000004d3007c0c */ /* 0x000fe2000bf06270 */
[----:B------:R-:W-:Y:S01]  /*a740*/  @!P4 ST.E.64 desc[UR38][R12.64], R100 ;  /* 0x000000640c00c985 */ /* 0x000fe2000c101b26 */
[-C--:B------:R-:W-:Y:S02]  /*a750*/  @!P2 LEA R20, P6, R213, R2.reuse, 0x2 ;  /* 0x00000002d514a211 */ /* 0x080fe400078c10ff */
[----:B------:R-:W-:Y:S01]  /*a760*/  ISETP.GE.AND P4, PT, R209, UR4, PT ;  /* 0x00000004d1007c0c */ /* 0x000fe2000bf86270 */
[----:B------:R-:W-:Y:S01]  /*a770*/  @!P3 ST.E.64 desc[UR38][R14.64], R104 ;  /* 0x000000680e00b985 */ /* 0x000fe2000c101b26 */
[----:B------:R-:W-:Y:S02]  /*a780*/  ISETP.GE.AND P3, PT, R210, UR4, PT ;  /* 0x00000004d2007c0c */ /* 0x000fe4000bf66270 */
[----:B------:R-:W-:-:S02]  /*a790*/  @!P1 LEA R24, P5, R212, R2, 0x2 ;  /* 0x00000002d4189211 */ /* 0x000fc400078a10ff */
[-C--:B------:R-:W-:Y:S02]  /*a7a0*/  @!P2 LEA.HI.X R21, R213, R3.reuse, R157, 0x2, P6 ;  /* 0x00000003d515a211 */ /* 0x080fe400030f149d */
[-C--:B------:R-:W-:Y:S02]  /*a7b0*/  @!P1 LEA.HI.X R25, R212, R3.reuse, R156, 0x2, P5 ;  /* 0x00000003d4199211 */ /* 0x080fe400028f149c */
[CC--:B------:R-:W-:Y:S01]  /*a7c0*/  @!P0 LEA R18, P6, R211.reuse, R2.reuse, 0x2 ;  /* 0x00000002d3128211 */ /* 0x0c0fe200078c10ff */
[----:B------:R-:W-:Y:S01]  /*a7d0*/  @!P2 ST.E.64 desc[UR38][R20.64], R108 ;  /* 0x0000006c1400a985 */ /* 0x000fe2000c101b26 */
[----:B------:R-:W-:Y:S02]  /*a7e0*/  ISETP.GE.AND P2, PT, R208, UR4, PT ;  /* 0x00000004d0007c0c */ /* 0x000fe4000bf46270 */
[----:B------:R-:W-:Y:S01]  /*a7f0*/  @!P0 LEA.HI.X R19, R211, R3, R155, 0x2, P6 ;  /* 0x00000003d3138211 */ /* 0x000fe200030f149b */
[----:B------:R1:W-:Y:S01]  /*a800*/  @!P1 ST.E.64 desc[UR38][R24.64], R112 ;  /* 0x0000007018009985 */ /* 0x0003e2000c101b26 */
[----:B------:R-:W-:-:S02]  /*a810*/  @!P3 LEA R28, P1, R210, R2, 0x2 ;  /* 0x00000002d21cb211 */ /* 0x000fc400078210ff */
[-C--:B------:R-:W-:Y:S01]  /*a820*/  @!P4 LEA R32, P5, R209, R2.reuse, 0x2 ;  /* 0x00000002d120c211 */ /* 0x080fe200078a10ff */
[----:B------:R2:W-:Y:S01]  /*a830*/  @!P0 ST.E.64 desc[UR38][R18.64], R116 ;  /* 0x0000007412008985 */ /* 0x0005e2000c101b26 */
[-C--:B------:R-:W-:Y:S02]  /*a840*/  @!P3 LEA.HI.X R29, R210, R3.reuse, R154, 0x2, P1 ;  /* 0x00000003d21db211 */ /* 0x080fe400008f149a */
[----:B------:R-:W-:Y:S02]  /*a850*/  ISETP.GE.AND P1, PT, R207, UR4, PT ;  /* 0x00000004cf007c0c */ /* 0x000fe4000bf26270 */
[----:B------:R-:W-:Y:S01]  /*a860*/  @!P4 LEA.HI.X R33, R209, R3, R153, 0x2, P5 ;  /* 0x00000003d121c211 */ /* 0x000fe200028f1499 */
[----:B------:R3:W-:Y:S01]  /*a870*/  @!P3 ST.E.64 desc[UR38][R28.64], R120 ;  /* 0x000000781c00b985 */ /* 0x0007e2000c101b26 */
[----:B------:R-:W-:Y:S02]  /*a880*/  ISETP.GE.AND P0, PT, R205, UR4, PT ;  /* 0x00000004cd007c0c */ /* 0x000fe4000bf06270 */
[----:B0-----:R-:W-:Y:S01]  /*a890*/  @!P2 LEA R10, P5, R208, R2, 0x2 ;  /* 0x00000002d00aa211 */ /* 0x001fe200078a10ff */
[----:B------:R3:W-:Y:S01]  /*a8a0*/  @!P4 ST.E.64 desc[UR38][R32.64], R124 ;  /* 0x0000007c2000c985 */ /* 0x0007e2000c101b26 */
[----:B------:R-:W-:Y:S01]  /*a8b0*/  ISETP.GE.AND P4, PT, R9, UR4, PT ;  /* 0x0000000409007c0c */ /* 0x000fe2000bf86270 */
[----:B-1----:R-:W-:Y:S01]  /*a8c0*/  VIADD R25, R201, 0xf8 ;  /* 0x000000f8c9197836 */ /* 0x002fe20000000000 */
[----:B------:R-:W-:-:S02]  /*a8d0*/  ISETP.GE.AND P3, PT, R17, UR4, PT ;  /* 0x0000000411007c0c */ /* 0x000fc4000bf66270 */
[-C--:B------:R-:W-:Y:S02]  /*a8e0*/  @!P2 LEA.HI.X R11, R208, R3.reuse, R152, 0x2, P5 ;  /* 0x00000003d00ba211 */ /* 0x080fe400028f1498 */
[-C--:B------:R-:W-:Y:S02]  /*a8f0*/  @!P1 LEA R12, P6, R207, R2.reuse, 0x2 ;  /* 0x00000002cf0c9211 */ /* 0x080fe400078c10ff */
[----:B------:R-:W-:Y:S01]  /*a900*/  SHF.R.S32.HI R15, RZ, 0x1f, R205 ;  /* 0x0000001fff0f7819 */ /* 0x000fe200000114cd */
[----:B------:R3:W-:Y:S01]  /*a910*/  @!P2 ST.E.64 desc[UR38][R10.64], R128 ;  /* 0x000000800a00a985 */ /* 0x0007e2000c101b26 */
[----:B------:R-:W-:Y:S02]  /*a920*/  @!P0 LEA R14, P5, R205, R2, 0x2 ;  /* 0x00000002cd0e8211 */ /* 0x000fe400078a10ff */
[----:B------:R-:W-:Y:S02]  /*a930*/  @!P1 LEA.HI.X R13, R207, R3, R22, 0x2, P6 ;  /* 0x00000003cf0d9211 */ /* 0x000fe400030f1416 */
[----:B------:R-:W-:-:S02]  /*a940*/  ISETP.GE.AND P6, PT, R25, UR4, PT ;  /* 0x0000000419007c0c */ /* 0x000fc4000bfc6270 */
[-C--:B------:R-:W-:Y:S01]  /*a950*/  @!P0 LEA.HI.X R15, R205, R3.reuse, R15, 0x2, P5 ;  /* 0x00000003cd0f8211 */ /* 0x080fe200028f140f */
[----:B------:R3:W-:Y:S01]  /*a960*/  @!P1 ST.E.64 desc[UR38][R12.64], R132 ;  /* 0x000000840c009985 */ /* 0x0007e2000c101b26 */
[----:B--2---:R-:W-:Y:S02]  /*a970*/  SHF.R.S32.HI R19, RZ, 0x1f, R9 ;  /* 0x0000001fff137819 */ /* 0x004fe40000011409 */
[C---:B------:R-:W-:Y:S01]  /*a980*/  @!P4 LEA R18, P5, R9.reuse, R2, 0x2 ;  /* 0x000000020912c211 */ /* 0x040fe200078a10ff */
[----:B------:R3:W-:Y:S03]  /*a990*/  @!P0 ST.E.64 desc[UR38][R14.64], R136 ;  /* 0x000000880e008985 */ /* 0x0007e6000c101b26 */
[----:B------:R-:W-:Y:S02]  /*a9a0*/  @!P4 LEA.HI.X R19, R9, R3, R19, 0x2, P5 ;  /* 0x000000030913c211 */ /* 0x000fe400028f1413 */
[----:B------:R-:W-:-:S02]  /*a9b0*/  SHF.R.S32.HI R9, RZ, 0x1f, R17 ;  /* 0x0000001fff097819 */ /* 0x000fc40000011411 */
[CC--:B------:R-:W-:Y:S01]  /*a9c0*/  @!P3 LEA R20, P5, R17.reuse, R2.reuse, 0x2 ;  /* 0x000000021114b211 */ /* 0x0c0fe200078a10ff */
[----:B------:R3:W-:Y:S03]  /*a9d0*/  @!P4 ST.E.64 desc[UR38][R18.64], R140 ;  /* 0x0000008c1200c985 */ /* 0x0007e6000c101b26 */
[-C--:B------:R-:W-:Y:S02]  /*a9e0*/  @!P3 LEA.HI.X R21, R17, R3.reuse, R9, 0x2, P5 ;  /* 0x000000031115b211 */ /* 0x080fe400028f1409 */
[----:B------:R-:W-:Y:S02]  /*a9f0*/  SHF.R.S32.HI R9, RZ, 0x1f, R25 ;  /* 0x0000001fff097819 */ /* 0x000fe40000011419 */
[C---:B------:R-:W-:Y:S01]  /*aa00*/  @!P6 LEA R2, P5, R25.reuse, R2, 0x2 ;  /* 0x000000021902e211 */ /* 0x040fe200078a10ff */
[----:B------:R3:W-:Y:S03]  /*aa10*/  @!P3 ST.E.64 desc[UR38][R20.64], R144 ;  /* 0x000000901400b985 */ /* 0x0007e6000c101b26 */
[----:B------:R-:W-:-:S05]  /*aa20*/  @!P6 LEA.HI.X R3, R25, R3, R9, 0x2, P5 ;  /* 0x000000031903e211 */ /* 0x000fca00028f1409 */
[----:B------:R3:W-:Y:S04]  /*aa30*/  @!P6 ST.E.64 desc[UR38][R2.64], R148 ;  /* 0x000000940200e985 */ /* 0x0007e8000c101b26 */
.L_x_10125:
[----:B------:R-:W-:Y:S05]  /*aa40*/  BSYNC B1 ;  /* 0x0000000000017941 */ /* 0x000fea0003800000 */
.L_x_10124:
[----:B------:R-:W-:Y:S01]  /*aa50*/  ISETP.GE.AND P0, PT, R16, R8, PT ;  /* 0x000000081000720c */ /* 0x000fe20003f06270 */
[----:B--23--:R2:W3:Y:S04]  /*aa60*/  SHFL.IDX PT, R3, R4, 0x1, 0x1c1f ;  /* 0x003c1f0004037f89 */ /* 0x00c4e800000e0000 */
[----:B-1----:R2:W1:Y:S08]  /*aa70*/  SHFL.IDX PT, R2, R0, 0x1, 0x1c1f ;  /* 0x003c1f0000027f89 */ /* 0x00247000000e0000 */
[----:B--2---:R-:W-:Y:S05]  /*aa80*/  @P0 BRA `(.L_x_10123) ;  /* 0x0000001400bc0947 */ /* 0x004fea0003800000 */
[----:B------:R-:W-:Y:S01]  /*aa90*/  ULDC UR4, c[0x0][0xbc8] ;  /* 0x0002f20000047ab9 */ /* 0x000fe20000000800 */
[C---:B------:R-:W-:Y:S01]  /*aaa0*/  VIADD R21, R201.reuse, 0xe8 ;  /* 0x000000e8c9157836 */ /* 0x040fe20000000000 */
[----:B------:R-:W-:Y:S01]  /*aab0*/  ISETP.GE.AND P5, PT, R180, UR4, PT ;  /* 0x00000004b4007c0c */ /* 0x000fe2000bfa6270 */
[C---:B------:R-:W-:Y:S01]  /*aac0*/  VIADD R25, R201.reuse, 0xf0 ;  /* 0x000000f0c9197836 */ /* 0x040fe20000000000 */
[----:B------:R-:W-:Y:S02]  /*aad0*/  ISETP.GE.AND P4, PT, R201, UR4, PT ;  /* 0x00000004c9007c0c */ /* 0x000fe4000bf86270 */
[----:B------:R-:W-:Y:S02]  /*aae0*/  ISETP.GE.AND P2, PT, R178, UR4, PT ;  /* 0x00000004b2007c0c */ /* 0x000fe4000bf46270 */
[----:B------:R-:W-:Y:S02]  /*aaf0*/  ISETP.GE.AND P1, PT, R176, UR4, PT ;  /* 0x00000004b0007c0c */ /* 0x000fe4000bf26270 */
[----:B------:R-:W-:-:S02]  /*ab00*/  ISETP.GE.AND P0, PT, R174, UR4, PT ;  /* 0x00000004ae007c0c */ /* 0x000fc4000bf06270 */
[----:B0-----:R-:W-:Y:S02]  /*ab10*/  SHF.R.S32.HI R0, RZ, 0x1f, R21 ;  /* 0x0000001fff007819 */ /* 0x001fe40000011415 */
[----:B------:R-:W-:Y:S02]  /*ab20*/  SHF.R.S32.HI R4, RZ, 0x1f, R205 ;  /* 0x0000001fff047819 */ /* 0x000fe400000114cd */
[-C--:B-1----:R-:W-:Y:S01]  /*ab30*/  @!P5 LEA R10, P3, R180, R2.reuse, 0x2 ;  /* 0x00000002b40ad211 */ /* 0x082fe200078610ff */
[----:B---3--:R-:W-:Y:S02]  /*ab40*/  @!P4 IMAD.WIDE R8, R201, 0x4, R2 ;  /* 0x00000004c908c825 */ /* 0x008fe400078e0202 */
[----:B------:R-:W-:Y:S02]  /*ab50*/  @!P2 LEA R12, P6, R178, R2, 0x2 ;  /* 0x00000002b20ca211 */ /* 0x000fe400078c10ff */
[----:B------:R-:W-:Y:S01]  /*ab60*/  @!P5 LEA.HI.X R11, R180, R3, R181, 0x2, P3 ;  /* 0x00000003b40bd211 */ /* 0x000fe200018f14b5 */
[----:B------:R0:W-:Y:S01]  /*ab70*/  @!P4 ST.E.64 desc[UR38][R8.64], R26 ;  /* 0x0000001a0800c985 */ /* 0x0001e2000c101b26 */
[----:B------:R-:W-:-:S02]  /*ab80*/  ISETP.GE.AND P3, PT, R237, UR4, PT ;  /* 0x00000004ed007c0c */ /* 0x000fc4000bf66270 */
[-C--:B------:R-:W-:Y:S01]  /*ab90*/  @!P2 LEA.HI.X R13, R178, R3.reuse, R179, 0x2, P6 ;  /* 0x00000003b20da211 */ /* 0x080fe200030f14b3 */
[----:B------:R1:W-:Y:S01]  /*aba0*/  @!P5 ST.E.64 desc[UR38][R10.64], R30 ;  /* 0x0000001e0a00d985 */ /* 0x0003e2000c101b26 */
[-C--:B------:R-:W-:Y:S02]  /*abb0*/  @!P1 LEA R14, P5, R176, R2.reuse, 0x2 ;  /* 0x00000002b00e9211 */ /* 0x080fe400078a10ff */
[----:B------:R-:W-:Y:S01]  /*abc0*/  ISETP.GE.AND P4, PT, R236, UR4, PT ;  /* 0x00000004ec007c0c */ /* 0x000fe2000bf86270 */
[----:B------:R2:W-:Y:S01]  /*abd0*/  @!P2 ST.E.64 desc[UR38][R12.64], R34 ;  /* 0x000000220c00a985 */ /* 0x0005e2000c101b26 */
[----:B------:R-:W-:Y:S02]  /*abe0*/  @!P0 LEA R16, P6, R174, R2, 0x2 ;  /* 0x00000002ae108211 */ /* 0x000fe400078c10ff */
[----:B------:R-:W-:Y:S02]  /*abf0*/  @!P1 LEA.HI.X R15, R176, R3, R177, 0x2, P5 ;  /* 0x00000003b00f9211 */ /* 0x000fe400028f14b1 */
[----:B------:R-:W-:-:S02]  /*ac00*/  ISETP.GE.AND P5, PT, R235, UR4, PT ;  /* 0x00000004eb007c0c */ /* 0x000fc4000bfa6270 */
[-C--:B------:R-:W-:Y:S01]  /*ac10*/  @!P0 LEA.HI.X R17, R174, R3.reuse, R175, 0x2, P6 ;  /* 0x00000003ae118211 */ /* 0x080fe200030f14af */
[----:B------:R3:W-:Y:S01]  /*ac20*/  @!P1 ST.E.64 desc[UR38][R14.64], R38 ;  /* 0x000000260e009985 */ /* 0x0007e2000c101b26 */
[-C--:B0-----:R-:W-:Y:S02]  /*ac30*/  @!P3 LEA R8, P6, R237, R2.reuse, 0x2 ;  /* 0x00000002ed08b211 */ /* 0x081fe400078c10ff */
[----:B------:R-:W-:Y:S01]  /*ac40*/  ISETP.GE.AND P1, PT, R233, UR4, PT ;  /* 0x00000004e9007c0c */ /* 0x000fe2000bf26270 */
[----:B------:R0:W-:Y:S01]  /*ac50*/  @!P0 ST.E.64 desc[UR38][R16.64], R42 ;  /* 0x0000002a10008985 */ /* 0x0001e2000c101b26 */
[----:B------:R-:W-:Y:S02]  /*ac60*/  ISETP.GE.AND P0, PT, R234, UR4, PT ;  /* 0x00000004ea007c0c */ /* 0x000fe4000bf06270 */
[----:B-1----:R-:W-:Y:S02]  /*ac70*/  @!P4 LEA R10, P2, R236, R2, 0x2 ;  /* 0x00000002ec0ac211 */ /* 0x002fe400078410ff */
[----:B------:R-:W-:-:S02]  /*ac80*/  @!P3 LEA.HI.X R9, R237, R3, R173, 0x2, P6 ;  /* 0x00000003ed09b211 */ /* 0x000fc400030f14ad */
[CC--:B------:R-:W-:Y:S02]  /*ac90*/  @!P5 LEA R18, P6, R235.reuse, R2.reuse, 0x2 ;  /* 0x00000002eb12d211 */ /* 0x0c0fe400078c10ff */
[-C--:B------:R-:W-:Y:S01]  /*aca0*/  @!P4 LEA.HI.X R11, R236, R3.reuse, R172, 0x2, P2 ;  /* 0x00000003ec0bc211 */ /* 0x080fe200010f14ac */
[----:B------:R1:W-:Y:S01]  /*acb0*/  @!P3 ST.E.64 desc[UR38][R8.64], R46 ;  /* 0x0000002e0800b985 */ /* 0x0003e2000c101b26 */
[----:B------:R-:W-:Y:S02]  /*acc0*/  ISETP.GE.AND P2, PT, R232, UR4, PT ;  /* 0x00000004e8007c0c */ /* 0x000fe4000bf46270 */
[----:B------:R-:W-:Y:S01]  /*acd0*/  @!P5 LEA.HI.X R19, R235, R3, R171, 0x2, P6 ;  /* 0x00000003eb13d211 */ /* 0x000fe200030f14ab */
[----:B------:R4:W-:Y:S01]  /*ace0*/  @!P4 ST.E.64 desc[UR38][R10.64], R50 ;  /* 0x000000320a00c985 */ /* 0x0009e2000c101b26 */
[-C--:B--2---:R-:W-:Y:S02]  /*acf0*/  @!P0 LEA R12, P4, R234, R2.reuse, 0x2 ;  /* 0x00000002ea0c8211 */ /* 0x084fe400078810ff */
[----:B------:R-:W-:Y:S01]  /*ad00*/  ISETP.GE.AND P3, PT, R231, UR4, PT ;  /* 0x00000004e7007c0c */ /* 0x000fe2000bf66270 */
[----:B------:R2:W-:Y:S01]  /*ad10*/  @!P5 ST.E.64 desc[UR38][R18.64], R54 ;  /* 0x000000361200d985 */ /* 0x0005e2000c101b26 */
[----:B---3--:R-:W-:-:S02]  /*ad20*/  @!P1 LEA R14, P5, R233, R2, 0x2 ;  /* 0x00000002e90e9211 */ /* 0x008fc400078a10ff */
[-C--:B------:R-:W-:Y:S02]  /*ad30*/  @!P0 LEA.HI.X R13, R234, R3.reuse, R170, 0x2, P4 ;  /* 0x00000003ea0d8211 */ /* 0x080fe400020f14aa */
[----:B------:R-:W-:Y:S02]  /*ad40*/  ISETP.GE.AND P4, PT, R230, UR4, PT ;  /* 0x00000004e6007c0c */ /* 0x000fe4000bf86270 */
[----:B------:R-:W-:Y:S01]  /*ad50*/  @!P1 LEA.HI.X R15, R233, R3, R169, 0x2, P5 ;  /* 0x00000003e90f9211 */ /* 0x000fe200028f14a9 */
[----:B------:R-:W-:Y:S01]  /*ad60*/  @!P0 ST.E.64 desc[UR38][R12.64], R58 ;  /* 0x0000003a0c008985 */ /* 0x000fe2000c101b26 */
[----:B------:R-:W-:Y:S02]  /*ad70*/  ISETP.GE.AND P5, PT, R229, UR4, PT ;  /* 0x00000004e5007c0c */ /* 0x000fe4000bfa6270 */
[----:B0-----:R-:W-:Y:S01]  /*ad80*/  @!P2 LEA R16, P6, R232, R2, 0x2 ;  /* 0x00000002e810a211 */ /* 0x001fe200078c10ff */
[----:B------:R0:W-:Y:S01]  /*ad90*/  @!P1 ST.E.64 desc[UR38][R14.64], R62 ;  /* 0x0000003e0e009985 */ /* 0x0001e2000c101b26 */
[----:B------:R-:W-:-:S02]  /*ada0*/  ISETP.GE.AND P1, PT, R226, UR4, PT ;  /* 0x00000004e2007c0c */ /* 0x000fc4000bf26270 */
[-C--:B------:R-:W-:Y:S02]  /*adb0*/  @!P2 LEA.HI.X R17, R232, R3.reuse, R168, 0x2, P6 ;  /* 0x00000003e811a211 */ /* 0x080fe400030f14a8 */
[CC--:B-1----:R-:W-:Y:S02]  /*adc0*/  @!P3 LEA R8, P6, R231.reuse, R2.reuse, 0x2 ;  /* 0x00000002e708b211 */ /* 0x0c2fe400078c10ff */
[-C--:B----4-:R-:W-:Y:S01]  /*add0*/  @!P4 LEA R10, P0, R230, R2.reuse, 0x2 ;  /* 0x00000002e60ac211 */ /* 0x090fe200078010ff */
[----:B------:R1:W-:Y:S01]  /*ade0*/  @!P2 ST.E.64 desc[UR38][R16.64], R66 ;  /* 0x000000421000a985 */ /* 0x0003e2000c101b26 */
[----:B------:R-:W-:Y:S02]  /*adf0*/  ISETP.GE.AND P2, PT, R228, UR4, PT ;  /* 0x00000004e4007c0c */ /* 0x000fe4000bf46270 */
[----:B------:R-:W-:Y:S02]  /*ae00*/  @!P3 LEA.HI.X R9, R231, R3, R167, 0x2, P6 ;  /* 0x00000003e709b211 */ /* 0x000fe400030f14a7 */
[----:B--2---:R-:W-:-:S02]  /*ae10*/  @!P5 LEA R18, P6, R229, R2, 0x2 ;  /* 0x00000002e512d211 */ /* 0x004fc400078c10ff */
[-C--:B------:R-:W-:Y:S01]  /*ae20*/  @!P4 LEA.HI.X R11, R230, R3.reuse, R166, 0x2, P0 ;  /* 0x00000003e60bc211 */ /* 0x080fe200000f14a6 */
[----:B------:R2:W-:Y:S01]  /*ae30*/  @!P3 ST.E.64 desc[UR38][R8.64], R70 ;  /* 0x000000460800b985 */ /* 0x0005e2000c101b26 */
[----:B------:R-:W-:Y:S02]  /*ae40*/  ISETP.GE.AND P0, PT, R225, UR4, PT ;  /* 0x00000004e1007c0c */ /* 0x000fe4000bf06270 */
[----:B------:R-:W-:Y:S01]  /*ae50*/  @!P5 LEA.HI.X R19, R229, R3, R165, 0x2, P6 ;  /* 0x00000003e513d211 */ /* 0x000fe200030f14a5 */
[----:B------:R3:W-:Y:S01]  /*ae60*/  @!P4 ST.E.64 desc[UR38][R10.64], R74 ;  /* 0x0000004a0a00c985 */ /* 0x0007e2000c101b26 */
[-C--:B0-----:R-:W-:Y:S02]  /*ae70*/  @!P1 LEA R14, P3, R226, R2.reuse, 0x2 ;  /* 0x00000002e20e9211 */ /* 0x081fe400078610ff */
[----:B------:R-:W-:Y:S01]  /*ae80*/  @!P2 LEA R12, P6, R228, R2, 0x2 ;  /* 0x00000002e40ca211 */ /* 0x000fe200078c10ff */
[----:B------:R0:W-:Y:S01]  /*ae90*/  @!P5 ST.E.64 desc[UR38][R18.64], R78 ;  /* 0x0000004e1200d985 */ /* 0x0001e2000c101b26 */
[----:B------:R-:W-:-:S02]  /*aea0*/  ISETP.GE.AND P5, PT, R224, UR4, PT ;  /* 0x00000004e0007c0c */ /* 0x000fc4000bfa6270 */
[----:B------:R-:W-:Y:S02]  /*aeb0*/  ISETP.GE.AND P4, PT, R223, UR4, PT ;  /* 0x00000004df007c0c */ /* 0x000fe4000bf86270 */
[-C--:B------:R-:W-:Y:S02]  /*aec0*/  @!P2 LEA.HI.X R13, R228, R3.reuse, R164, 0x2, P6 ;  /* 0x00000003e40da211 */ /* 0x080fe400030f14a4 */
[CC--:B-1----:R-:W-:Y:S02]  /*aed0*/  @!P0 LEA R16, P6, R225.reuse, R2.reuse, 0x2 ;  /* 0x00000002e1108211 */ /* 0x0c2fe400078c10ff */
[-C--:B------:R-:W-:Y:S01]  /*aee0*/  @!P1 LEA.HI.X R15, R226, R3.reuse, R163, 0x2, P3 ;  /* 0x00000003e20f9211 */ /* 0x080fe200018f14a3 */
[----:B------:R1:W-:Y:S01]  /*aef0*/  @!P2 ST.E.64 desc[UR38][R12.64], R82 ;  /* 0x000000520c00a985 */ /* 0x0003e2000c101b26 */
[----:B------:R-:W-:Y:S02]  /*af00*/  ISETP.GE.AND P3, PT, R222, UR4, PT ;  /* 0x00000004de007c0c */ /* 0x000fe4000bf66270 */
[----:B------:R-:W-:Y:S01]  /*af10*/  @!P0 LEA.HI.X R17, R225, R3, R162, 0x2, P6 ;  /* 0x00000003e1118211 */ /* 0x000fe200030f14a2 */
[----:B------:R4:W-:Y:S01]  /*af20*/  @!P1 ST.E.64 desc[UR38][R14.64], R86 ;  /* 0x000000560e009985 */ /* 0x0009e2000c101b26 */
[----:B--2---:R-:W-:-:S02]  /*af30*/  @!P5 LEA R8, P2, R224, R2, 0x2 ;  /* 0x00000002e008d211 */ /* 0x004fc400078410ff */
[-C--:B---3--:R-:W-:Y:S01]  /*af40*/  @!P4 LEA R10, P1, R223, R2.reuse, 0x2 ;  /* 0x00000002df0ac211 */ /* 0x088fe200078210ff */
[----:B------:R2:W-:Y:S01]  /*af50*/  @!P0 ST.E.64 desc[UR38][R16.64], R90 ;  /* 0x0000005a10008985 */ /* 0x0005e2000c101b26 */
[----:B------:R-:W-:Y:S02]  /*af60*/  ISETP.GE.AND P0, PT, R221, UR4, PT ;  /* 0x00000004dd007c0c */ /* 0x000fe4000bf06270 */
[-C--:B------:R-:W-:Y:S02]  /*af70*/  @!P5 LEA.HI.X R9, R224, R3.reuse, R161, 0x2, P2 ;  /* 0x00000003e009d211 */ /* 0x080fe400010f14a1 */
[----:B------:R-:W-:Y:S02]  /*af80*/  ISETP.GE.AND P2, PT, R213, UR4, PT ;  /* 0x00000004d5007c0c */ /* 0x000fe4000bf46270 */
[----:B------:R-:W-:Y:S01]  /*af90*/  @!P4 LEA.HI.X R11, R223, R3, R160, 0x2, P1 ;  /* 0x00000003df0bc211 */ /* 0x000fe200008f14a0 */
[----:B------:R3:W-:Y:S01]  /*afa0*/  @!P5 ST.E.64 desc[UR38][R8.64], R94 ;  /* 0x0000005e0800d985 */ /* 0x0007e2000c101b26 */
[----:B0-----:R-:W-:-:S02]  /*afb0*/  @!P3 LEA R18, P6, R222, R2, 0x2 ;  /* 0x00000002de12b211 */ /* 0x001fc400078c10ff */
[----:B------:R-:W-:Y:S01]  /*afc0*/  ISETP.GE.AND P1, PT, R212, UR4, PT ;  /* 0x00000004d4007c0c */ /* 0x000fe2000bf26270 */
[----:B------:R0:W-:Y:S01]  /*afd0*/  @!P4 ST.E.64 desc[UR38][R10.64], R98 ;  /* 0x000000620a00c985 */ /* 0x0001e2000c101b26 */
[----:B------:R-:W-:Y:S02]  /*afe0*/  @!P3 LEA.HI.X R19, R222, R3, R159, 0x2, P6 ;  /* 0x00000003de13b211 */ /* 0x000fe400030f149f */
[----:B------:R-:W-:Y:S02]  /*aff0*/  ISETP.GE.AND P4, PT, R211, UR4, PT ;  /* 0x00000004d3007c0c */ /* 0x000fe4000bf86270 */
[-C--:B-1----:R-:W-:Y:S01]  /*b000*/  @!P0 LEA R12, P6, R221, R2.reuse, 0x2 ;  /* 0x00000002dd0c8211 */ /* 0x082fe200078c10ff */
[----:B------:R1:W-:Y:S01]  /*b010*/  @!P3 ST.E.64 desc[UR38][R18.64], R102 ;  /* 0x000000661200b985 */ /* 0x0003e2000c101b26 */
[----:B------:R-:W-:Y:S02]  /*b020*/  ISETP.GE.AND P5, PT, R210, UR4, PT ;  /* 0x00000004d2007c0c */ /* 0x000fe4000bfa6270 */
[----:B----4-:R-:W-:-:S02]  /*b030*/  @!P2 LEA R14, P3, R213, R2, 0x2 ;  /* 0x00000002d50ea211 */ /* 0x010fc400078610ff */
[-C--:B------:R-:W-:Y:S02]  /*b040*/  @!P0 LEA.HI.X R13, R221, R3.reuse, R158, 0x2, P6 ;  /* 0x00000003dd0d8211 */ /* 0x080fe400030f149e */
[-C--:B------:R-:W-:Y:S02]  /*b050*/  @!P2 LEA.HI.X R15, R213, R3.reuse, R157, 0x2, P3 ;  /* 0x00000003d50fa211 */ /* 0x080fe400018f149d */
[----:B------:R-:W-:Y:S01]  /*b060*/  ISETP.GE.AND P3, PT, R209, UR4, PT ;  /* 0x00000004d1007c0c */ /* 0x000fe2000bf66270 */
[----:B------:R4:W-:Y:S01]  /*b070*/  @!P0 ST.E.64 desc[UR38][R12.64], R106 ;  /* 0x0000006a0c008985 */ /* 0x0009e2000c101b26 */
[CC--:B--2---:R-:W-:Y:S02]  /*b080*/  @!P1 LEA R16, P6, R212.reuse, R2.reuse, 0x2 ;  /* 0x00000002d4109211 */ /* 0x0c4fe400078c10ff */
[----:B---3--:R-:W-:Y:S01]  /*b090*/  @!P4 LEA R8, P0, R211, R2, 0x2 ;  /* 0x00000002d308c211 */ /* 0x008fe200078010ff */
[----:B------:R2:W-:Y:S01]  /*b0a0*/  @!P2 ST.E.64 desc[UR38][R14.64], R110 ;  /* 0x0000006e0e00a985 */ /* 0x0005e2000c101b26 */
[----:B------:R-:W-:-:S02]  /*b0b0*/  @!P1 LEA.HI.X R17, R212, R3, R156, 0x2, P6 ;  /* 0x00000003d4119211 */ /* 0x000fc400030f149c */
[-C--:B0-----:R-:W-:Y:S02]  /*b0c0*/  @!P5 LEA R10, P6, R210, R2.reuse, 0x2 ;  /* 0x00000002d20ad211 */ /* 0x081fe400078c10ff */
[-C--:B------:R-:W-:Y:S01]  /*b0d0*/  @!P4 LEA.HI.X R9, R211, R3.reuse, R155, 0x2, P0 ;  /* 0x00000003d309c211 */ /* 0x080fe200000f149b */
[----:B------:R-:W-:Y:S01]  /*b0e0*/  @!P1 ST.E.64 desc[UR38][R16.64], R114 ;  /* 0x0000007210009985 */ /* 0x000fe2000c101b26 */
[----:B------:R-:W-:Y:S02]  /*b0f0*/  ISETP.GE.AND P0, PT, R208, UR4, PT ;  /* 0x00000004d0007c0c */ /* 0x000fe4000bf06270 */
[----:B------:R-:W-:Y:S01]  /*b100*/  @!P5 LEA.HI.X R11, R210, R3, R154, 0x2, P6 ;  /* 0x00000003d20bd211 */ /* 0x000fe200030f149a */
[----:B------:R0:W-:Y:S01]  /*b110*/  @!P4 ST.E.64 desc[UR38][R8.64], R118 ;  /* 0x000000760800c985 */ /* 0x0001e2000c101b26 */
[----:B------:R-:W-:Y:S02]  /*b120*/  ISETP.GE.AND P1, PT, R21, UR4, PT ;  /* 0x0000000415007c0c */ /* 0x000fe4000bf26270 */
[----:B-1----:R-:W-:Y:S01]  /*b130*/  @!P3 LEA R18, P2, R209, R2, 0x2 ;  /* 0x00000002d112b211 */ /* 0x002fe200078410ff */
[----:B------:R1:W-:Y:S01]  /*b140*/  @!P5 ST.E.64 desc[UR38][R10.64], R122 ;  /* 0x0000007a0a00d985 */ /* 0x0003e2000c101b26 */
[----:B------:R-:W-:-:S02]  /*b150*/  ISETP.GE.AND P4, PT, R207, UR4, PT ;  /* 0x00000004cf007c0c */ /* 0x000fc4000bf86270 */
[----:B------:R-:W-:Y:S02]  /*b160*/  ISETP.GE.AND P5, PT, R205, UR4, PT ;  /* 0x00000004cd007c0c */ /* 0x000fe4000bfa6270 */
[-C--:B------:R-:W-:Y:S02]  /*b170*/  @!P3 LEA.HI.X R19, R209, R3.reuse, R153, 0x2, P2 ;  /* 0x00000003d113b211 */ /* 0x080fe400010f1499 */
[----:B------:R-:W-:Y:S02]  /*b180*/  ISETP.GE.AND P2, PT, R25, UR4, PT ;  /* 0x0000000419007c0c */ /* 0x000fe4000bf46270 */
[CC--:B----4-:R-:W-:Y:S01]  /*b190*/  @!P0 LEA R12, P6, R208.reuse, R2.reuse, 0x2 ;  /* 0x00000002d00c8211 */ /* 0x0d0fe200078c10ff */
[----:B------:R3:W-:Y:S01]  /*b1a0*/  @!P3 ST.E.64 desc[UR38][R18.64], R126 ;  /* 0x0000007e1200b985 */ /* 0x0007e2000c101b26 */
[----:B--2---:R-:W-:Y:S02]  /*b1b0*/  @!P1 LEA R14, P3, R21, R2, 0x2 ;  /* 0x00000002150e9211 */ /* 0x004fe400078610ff */
[----:B------:R-:W-:-:S02]  /*b1c0*/  @!P0 LEA.HI.X R13, R208, R3, R152, 0x2, P6 ;  /* 0x00000003d00d8211 */ /* 0x000fc400030f1498 */
[-C--:B0-----:R-:W-:Y:S02]  /*b1d0*/  @!P4 LEA R8, P6, R207, R2.reuse, 0x2 ;  /* 0x00000002cf08c211 */ /* 0x081fe400078c10ff */
[-C--:B------:R-:W-:Y:S01]  /*b1e0*/  @!P1 LEA.HI.X R15, R21, R3.reuse, R0, 0x2, P3 ;  /* 0x00000003150f9211 */ /* 0x080fe200018f1400 */
[----:B------:R2:W-:Y:S01]  /*b1f0*/  @!P0 ST.E.64 desc[UR38][R12.64], R130 ;  /* 0x000000820c008985 */ /* 0x0005e2000c101b26 */
[-C--:B-1----:R-:W-:Y:S02]  /*b200*/  @!P5 LEA R10, P3, R205, R2.reuse, 0x2 ;  /* 0x00000002cd0ad211 */ /* 0x082fe400078610ff */
[-C--:B------:R-:W-:Y:S02]  /*b210*/  @!P4 LEA.HI.X R9, R207, R3.reuse, R22, 0x2, P6 ;  /* 0x00000003cf09c211 */ /* 0x080fe400030f1416 */
[----:B------:R-:W-:Y:S01]  /*b220*/  SHF.R.S32.HI R0, RZ, 0x1f, R25 ;  /* 0x0000001fff007819 */ /* 0x000fe20000011419 */
[----:B---3--:R-:W-:Y:S01]  /*b230*/  VIADD R19, R201, 0xf8 ;  /* 0x000000f8c9137836 */ /* 0x008fe20000000000 */
[----:B------:R-:W-:Y:S01]  /*b240*/  @!P2 LEA R16, P6, R25, R2, 0x2 ;  /* 0x000000021910a211 */ /* 0x000fe200078c10ff */
[----:B------:R2:W-:Y:S01]  /*b250*/  @!P4 ST.E.64 desc[UR38][R8.64], R134 ;  /* 0x000000860800c985 */ /* 0x0005e2000c101b26 */
[----:B------:R-:W-:-:S02]  /*b260*/  @!P5 LEA.HI.X R11, R205, R3, R4, 0x2, P3 ;  /* 0x00000003cd0bd211 */ /* 0x000fc400018f1404 */
[----:B------:R-:W-:Y:S02]  /*b270*/  @!P2 LEA.HI.X R17, R25, R3, R0, 0x2, P6 ;  /* 0x000000031911a211 */ /* 0x000fe400030f1400 */
[----:B------:R-:W-:Y:S01]  /*b280*/  ISETP.GE.AND P0, PT, R19, UR4, PT ;  /* 0x0000000413007c0c */ /* 0x000fe2000bf06270 */
[----:B------:R2:W-:Y:S04]  /*b290*/  @!P5 ST.E.64 desc[UR38][R10.64], R138 ;  /* 0x0000008a0a00d985 */ /* 0x0005e8000c101b26 */
[----:B------:R2:W-:Y:S04]  /*b2a0*/  @!P1 ST.E.64 desc[UR38][R14.64], R142 ;  /* 0x0000008e0e009985 */ /* 0x0005e8000c101b26 */
[----:B------:R2:W-:Y:S04]  /*b2b0*/  @!P2 ST.E.64 desc[UR38][R16.64], R146 ;  /* 0x000000921000a985 */ /* 0x0005e8000c101b26 */
[----:B------:R-:W-:Y:S05]  /*b2c0*/  @P0 BRA `(.L_x_10123) ;  /* 0x0000000c00ac0947 */ /* 0x000fea0003800000 */
[----:B------:R-:W-:Y:S02]  /*b2d0*/  LEA R2, P0, R19, R2, 0x2 ;  /* 0x0000000213027211 */ /* 0x000fe400078010ff */
[----:B------:R-:W-:-:S04]  /*b2e0*/  SHF.R.S32.HI R0, RZ, 0x1f, R19 ;  /* 0x0000001fff007819 */ /* 0x000fc80000011413 */
[----:B------:R-:W-:-:S05]  /*b2f0*/  LEA.HI.X R3, R19, R3, R0, 0x2, P0 ;  /* 0x0000000313037211 */ /* 0x000fca00000f1400 */
[----:B------:R4:W-:Y:S01]  /*b300*/  ST.E.64 desc[UR38][R2.64], R150 ;  /* 0x0000009602007985 */ /* 0x0009e2000c101b26 */
[----:B------:R-:W-:Y:S05]  /*b310*/  BRA `(.L_x_10123) ;  /* 0x0000000c00987947 */ /* 0x000fea0003800000 */
.L_x_10114:
[----:B------:R-:W4:Y:S01]  /*b320*/  LDC.64 R8, c[0x0][0xd00] ;  /* 0x00034000ff087b82 */ /* 0x000f220000000a00 */
[----:B------:R-:W-:Y:S01]  /*b330*/  ULDC.64 UR4, c[0x0][0xd08] ;  /* 0x0003420000047ab9 */ /* 0x000fe20000000a00 */
[----:B------:R-:W-:Y:S01]  /*b340*/  IMAD.MOV.U32 R17, RZ, RZ, RZ ;  /* 0x000000ffff117224 */ /* 0x000fe200078e00ff */
[----:B------:R-:W-:-:S04]  /*b350*/  ISETP.NE.U32.AND P1, PT, RZ, UR4, PT ;  /* 0x00000004ff007c0c */ /* 0x000fc8000bf25070 */
[----:B------:R-:W-:Y:S01]  /*b360*/  ISETP.NE.AND.EX P1, PT, RZ, UR5, PT, P1 ;  /* 0x00000005ff007c0c */ /* 0x000fe2000bf25310 */
[----:B------:R-:W0:Y:S01]  /*b370*/  LDC.64 R2, c[0x0][0xd00] ;  /* 0x00034000ff027b82 */ /* 0x000e220000000a00 */
[----:B----4-:R-:W-:-:S04]  /*b380*/  ISETP.NE.U32.AND P0, PT, R8, RZ, PT ;  /* 0x000000ff0800720c */ /* 0x010fc80003f05070 */
[----:B------:R-:W-:Y:S01]  /*b390*/  ISETP.NE.AND.EX P0, PT, R9, RZ, PT, P0 ;  /* 0x000000ff0900720c */ /* 0x000fe20003f05300 */
[----:B0-----:R-:W-:-:S06]  /*b3a0*/  IMAD.WIDE R8, R200, 0x4, R2 ;  /* 0x00000004c8087825 */ /* 0x001fcc00078e0202 */
[C---:B------:R-:W-:Y:S01]  /*b3b0*/  @P1 LEA R2, P2, R200.reuse, UR4, 0x2 ;  /* 0x00000004c8021c11 */ /* 0x040fe2000f8410ff */
[----:B------:R-:W-:Y:S02]  /*b3c0*/  ULDC UR4, c[0x0][0xb88] ;  /* 0x0002e20000047ab9 */ /* 0x000fe40000000800 */
[----:B--2---:R-:W-:Y:S01]  /*b3d0*/  IMAD.U32 R0, RZ, RZ, UR4 ;  /* 0x00000004ff007e24 */ /* 0x004fe2000f8e00ff */
[----:B------:R-:W-:Y:S02]  /*b3e0*/  @P1 LEA.HI.X R3, R200, UR5, R206, 0x2, P2 ;  /* 0x00000005c8031c11 */ /* 0x000fe400090f14ce */
[----:B------:R0:W5:Y:S04]  /*b3f0*/  @P0 LDG.E R17, desc[UR38][R8.64] ;  /* 0x0000002608110981 */ /* 0x000168000c1e1900 */
[----:B------:R0:W5:Y:S01]  /*b400*/  @P1 LDG.E R0, desc[UR38][R2.64] ;  /* 0x0000002602001981 */ /* 0x000162000c1e1900 */
[----:B------:R-:W-:Y:S01]  /*b410*/  ISETP.NE.AND P2, PT, R203, RZ, PT ;  /* 0x000000ffcb00720c */ /* 0x000fe20003f45270 */
[----:B---3--:R-:W2:-:S12]  /*b420*/  S2R R4, SR_TID.X ;  /* 0x0000000000047919 */ /* 0x008e980000002100 */
[----:B------:R-:W3:Y:S01]  /*b430*/  @!P2 LDC R203, c[0x0][0xbd4] ;  /* 0x0002f500ffcbab82 */ /* 0x000ee20000000800 */
[----:B--2---:R-:W-:Y:S01]  /*b440*/  VIADD R22, R4, 0xffffff80 ;  /* 0xffffff8004167836 */ /* 0x004fe20000000000 */
[----:B---3--:R-:W-:-:S04]  /*b450*/  ISETP.GT.AND P2, PT, R203, 0x1, PT ;  /* 0x00000001cb00780c */ /* 0x008fc80003f44270 */
[----:B------:R-:W-:Y:S01]  /*b460*/  ISETP.GT.AND P3, PT, R22, 0x7f, PT ;  /* 0x0000007f1600780c */ /* 0x000fe20003f64270 */
[----:B0-----:R-:W-:-:S12]  /*b470*/  @P1 BRA `(.L_x_10126) ;  /* 0x0000000000101947 */ /* 0x001fd80003800000 */
[----:B------:R-:W-:Y:S05]  /*b480*/  @!P0 BRA `(.L_x_10126) ;  /* 0x00000000000c8947 */ /* 0x000fea0003800000 */
[----:B------:R-:W2:Y:S04]  /*b490*/  LDG.E R3, desc[UR38][R8.64] ;  /* 0x0000002608037981 */ /* 0x000ea8000c1e1900 */
[----:B-----5:R-:W2:Y:S02]  /*b4a0*/  LDG.E R0, desc[UR38][R8.64+0x4] ;  /* 0x0000042608007981 */ /* 0x020ea4000c1e1900 */
[----:B--2---:R-:W-:-:S07]  /*b4b0*/  IMAD.IADD R0, R0, 0x1, -R3 ;  /* 0x0000000100007824 */ /* 0x004fce00078e0a03 */
.L_x_10126:
[----:B------:R-:W-:Y:S01]  /*b4c0*/  BSSY B1, `(.L_x_10127) ;  /* 0x0000037000017945 */ /* 0x000fe20003800000 */
[----:B------:R-:W-:Y:S02]  /*b4d0*/  SEL R27, R200, RZ, !P0 ;  /* 0x000000ffc81b7207 */ /* 0x000fe40004000000 */
[----:B------:R-:W-:Y:S02]  /*b4e0*/  SEL R206, R206, RZ, !P0 ;  /* 0x000000ffcece7207 */ /* 0x000fe40004000000 */
[----:B-----5:R-:W-:Y:S01]  /*b4f0*/  SHF.R.S32.HI R18, RZ, 0x1f, R17 ;  /* 0x0000001fff127819 */ /* 0x020fe20000011411 */
[----:B------:R-:W-:Y:S06]  /*b500*/  @P3 BRA `(.L_x_10128) ;  /* 0x0000000000c83947 */ /* 0x000fec0003800000 */
[----:B------:R-:W0:Y:S01]  /*b510*/  LDC R31, c[0x0][0xce8] ;  /* 0x00033a00ff1f7b82 */ /* 0x000e220000000800 */
[----:B------:R-:W-:-:S04]  /*b520*/  IMAD R2, R204, 0x80, R4 ;  /* 0x00000080cc027824 */ /* 0x000fc800078e0204 */
[----:B------:R-:W-:Y:S02]  /*b530*/  VIADD R20, R2, 0xffffff80 ;  /* 0xffffff8002147836 */ /* 0x000fe40000000000 */
[----:B0-----:R-:W-:-:S05]  /*b540*/  IMAD R3, R0, R31, RZ ;  /* 0x0000001f00037224 */ /* 0x001fca00078e02ff */
[----:B------:R-:W-:-:S13]  /*b550*/  ISETP.GE.AND P0, PT, R20, R3, PT ;  /* 0x000000031400720c */ /* 0x000fda0003f06270 */
[----:B------:R-:W-:Y:S05]  /*b560*/  @P0 BRA `(.L_x_10128) ;  /* 0x0000000000b00947 */ /* 0x000fea0003800000 */
[----:B------:R-:W2:Y:S01]  /*b570*/  LDL.LU R24, [R1+0x10] ;  /* 0x0000100001187983 */ /* 0x000ea20000300800 */
[----:B------:R-:W-:Y:S01]  /*b580*/  ISETP.NE.AND P1, PT, R31, 0x1, PT ;  /* 0x000000011f00780c */ /* 0x000fe20003f25270 */
[----:B------:R-:W-:Y:S01]  /*b590*/  IMAD.MOV.U32 R16, RZ, RZ, 0xab8 ;  /* 0x00000ab8ff107424 */ /* 0x000fe200078e00ff */
[----:B------:R-:W-:Y:S01]  /*b5a0*/  ISETP.GT.AND P0, PT, R203, 0x1, PT ;  /* 0x00000001cb00780c */ /* 0x000fe20003f04270 */
[----:B------:R-:W0:Y:S01]  /*b5b0*/  LDC.64 R28, c[0x0][0xca8] ;  /* 0x00032a00ff1c7b82 */ /* 0x000e220000000a00 */
[----:B------:R-:W-:Y:S02]  /*b5c0*/  IMAD.MOV.U32 R19, RZ, RZ, R20 ;  /* 0x000000ffff137224 */ /* 0x000fe400078e0014 */
[----:B------:R-:W-:-:S05]  /*b5d0*/  SEL R16, R16, 0xa78, P0 ;  /* 0x00000a7810107807 */ /* 0x000fca0000000000 */
[----:B------:R-:W3:Y:S08]  /*b5e0*/  LDC.64 R8, c[0x0][R16+0x220] ;  /* 0x0000880010087b82 */ /* 0x000ef00000000a00 */
[----:B------:R-:W4:Y:S08]  /*b5f0*/  @P1 LDC R15, c[0x0][0xcec] ;  /* 0x00033b00ff0f1b82 */ /* 0x000f300000000800 */
[----:B------:R-:W5:Y:S08]  /*b600*/  LDC.64 R2, c[0x0][R16+0x218] ;  /* 0x0000860010027b82 */ /* 0x000f700000000a00 */
[----:B------:R-:W1:Y:S01]  /*b610*/  @P1 LDC R25, c[0x0][0xcf0] ;  /* 0x00033c00ff191b82 */ /* 0x000e620000000800 */
[----:B---3--:R-:W-:-:S07]  /*b620*/  IMAD R9, R9, R27, RZ ;  /* 0x0000001b09097224 */ /* 0x008fce00078e02ff */
[----:B------:R-:W3:Y:S01]  /*b630*/  LDC.64 R10, c[0x0][R16+0x228] ;  /* 0x00008a00100a7b82 */ /* 0x000ee20000000a00 */
[----:B----4-:R-:W-:-:S04]  /*b640*/  @P1 IMAD.HI.U32 R4, R20, R15, RZ ;  /* 0x0000000f14041227 */ /* 0x010fc800078e00ff */
[----:B------:R-:W-:-:S03]  /*b650*/  IMAD.WIDE.U32 R14, R8, R27, RZ ;  /* 0x0000001b080e7225 */ /* 0x000fc600078e00ff */
[----:B------:R-:W4:Y:S01]  /*b660*/  LDC.64 R12, c[0x0][R16+0x210] ;  /* 0x00008400100c7b82 */ /* 0x000f220000000a00 */
[-C--:B-----5:R-:W-:Y:S02]  /*b670*/  IMAD R21, R3, R202.reuse, RZ ;  /* 0x000000ca03157224 */ /* 0x0a0fe400078e02ff */
[----:B------:R-:W-:-:S04]  /*b680*/  IMAD.WIDE.U32 R2, R2, R202, RZ ;  /* 0x000000ca02027225 */ /* 0x000fc800078e00ff */
[----:B------:R-:W-:Y:S01]  /*b690*/  IMAD.IADD R21, R3, 0x1, R21 ;  /* 0x0000000103157824 */ /* 0x000fe200078e0215 */
[----:B-1----:R-:W-:Y:S01]  /*b6a0*/  @P1 SHF.R.U32.HI R19, RZ, R25, R4 ;  /* 0x00000019ff131219 */ /* 0x002fe20000011604 */
[----:B------:R-:W-:Y:S01]  /*b6b0*/  IMAD R25, R8, R206, R9 ;  /* 0x000000ce08197224 */ /* 0x000fe200078e0209 */
[----:B0-----:R-:W0:Y:S01]  /*b6c0*/  @!P0 LDC R28, c[0x0][0xc50] ;  /* 0x00031400ff1c8b82 */ /* 0x001e220000000800 */
[----:B------:R-:W-:Y:S02]  /*b6d0*/  IADD3 R4, P1, P3, R14, R2, R17 ;  /* 0x000000020e047210 */ /* 0x000fe40007b3e011 */
[----:B------:R-:W-:Y:S02]  /*b6e0*/  IMAD.MOV R8, RZ, RZ, -R19 ;  /* 0x000000ffff087224 */ /* 0x000fe400078e0a13 */
[----:B------:R-:W-:-:S03]  /*b6f0*/  IMAD.IADD R25, R15, 0x1, R25 ;  /* 0x000000010f197824 */ /* 0x000fc600078e0219 */
[----:B------:R-:W1:Y:S01]  /*b700*/  @!P0 LDC R29, c[0x0][0xc54] ;  /* 0x00031500ff1d8b82 */ /* 0x000e620000000800 */
[----:B--2---:R-:W-:-:S05]  /*b710*/  SEL R9, R24, RZ, P0 ;  /* 0x000000ff18097207 */ /* 0x004fca0000000000 */
[----:B---3--:R-:W-:-:S04]  /*b720*/  IMAD.WIDE.U32 R2, R10, R9, RZ ;  /* 0x000000090a027225 */ /* 0x008fc800078e00ff */
[----:B------:R-:W-:Y:S02]  /*b730*/  IMAD R11, R11, R9, RZ ;  /* 0x000000090b0b7224 */ /* 0x000fe400078e02ff */
[----:B------:R-:W-:Y:S01]  /*b740*/  IMAD R9, R31, R8, R20 ;  /* 0x000000081f097224 */ /* 0x000fe200078e0214 */
[----:B------:R-:W-:Y:S01]  /*b750*/  IADD3.X R8, R25, R21, R18, P1, P3 ;  /* 0x0000001519087210 */ /* 0x000fe20000fe6412 */
[----:B------:R-:W-:Y:S01]  /*b760*/  IMAD.IADD R11, R3, 0x1, R11 ;  /* 0x00000001030b7824 */ /* 0x000fe200078e020b */
[----:B------:R-:W-:Y:S01]  /*b770*/  IADD3 R2, P0, P1, R19, R4, R2 ;  /* 0x0000000413027210 */ /* 0x000fe2000791e002 */
[----:B----4-:R-:W-:Y:S01]  /*b780*/  IMAD R4, R13, R9, RZ ;  /* 0x000000090d047224 */ /* 0x010fe200078e02ff */
[----:B------:R-:W-:-:S04]  /*b790*/  SHF.R.S32.HI R19, RZ, 0x1f, R19 ;  /* 0x0000001fff137819 */ /* 0x000fc80000011413 */
[----:B------:R-:W-:Y:S02]  /*b7a0*/  IADD3.X R3, R19, R8, R11, P0, P1 ;  /* 0x0000000813037210 */ /* 0x000fe400007e240b */
[----:B------:R-:W-:Y:S01]  /*b7b0*/  SHF.R.S32.HI R11, RZ, 0x1f, R9 ;  /* 0x0000001fff0b7819 */ /* 0x000fe20000011409 */
[----:B------:R-:W-:-:S04]  /*b7c0*/  IMAD.WIDE.U32 R2, R12, R9, R2 ;  /* 0x000000090c027225 */ /* 0x000fc800078e0002 */
[----:B------:R-:W-:Y:S01]  /*b7d0*/  IMAD R11, R12, R11, R4 ;  /* 0x0000000b0c0b7224 */ /* 0x000fe200078e0204 */
[----:B0-----:R-:W-:-:S03]  /*b7e0*/  LEA R8, P0, R2, R28, 0x2 ;  /* 0x0000001c02087211 */ /* 0x001fc600078010ff */
[----:B------:R-:W-:-:S05]  /*b7f0*/  IMAD.IADD R3, R3, 0x1, R11 ;  /* 0x0000000103037824 */ /* 0x000fca00078e020b */
[----:B-1----:R-:W-:Y:S01]  /*b800*/  LEA.HI.X R9, R2, R29, R3, 0x2, P0 ;  /* 0x0000001d02097211 */ /* 0x002fe200000f1403 */
[----:B------:R-:W-:-:S05]  /*b810*/  IMAD.MOV.U32 R3, RZ, RZ, -0x800000 ;  /* 0xff800000ff037424 */ /* 0x000fca00078e00ff */
[----:B------:R0:W-:Y:S02]  /*b820*/  STG.E desc[UR38][R8.64], R3 ;  /* 0x0000000308007986 */ /* 0x0001e4000c101926 */
.L_x_10128:
[----:B------:R-:W-:Y:S05]  /*b830*/  BSYNC B1 ;  /* 0x0000000000017941 */ /* 0x000fea0003800000 */
.L_x_10127:
[----:B------:R-:W-:Y:S05]  /*b840*/  @P2 BRA `(.L_x_10123) ;  /* 0x00000008004c2947 */ /* 0x000fea0003800000 */
[----:B------:R-:W2:Y:S01]  /*b850*/  LDC R15, c[0x0][0xce8] ;  /* 0x00033a00ff0f7b82 */ /* 0x000ea20000000800 */
[----:B0-----:R-:W-:Y:S01]  /*b860*/  SHF.R.S32.HI R3, RZ, 0x1f, R22 ;  /* 0x0000001fff037819 */ /* 0x001fe20000011416 */
[----:B------:R-:W-:Y:S01]  /*b870*/  ULDC.64 UR4, c[0x0][0xba0] ;  /* 0x0002e80000047ab9 */ /* 0x000fe20000000a00 */
[----:B------:R-:W-:Y:S01]  /*b880*/  BSSY B1, `(.L_x_10129) ;  /* 0x000004d000017945 */ /* 0x000fe20003800000 */
[----:B------:R-:W-:Y:S01]  /*b890*/  IMAD R2, R18, UR4, RZ ;  /* 0x0000000412027c24 */ /* 0x000fe2000f8e02ff */
[----:B------:R-:W-:-:S03]  /*b8a0*/  LEA.HI R8, R3, R22, RZ, 0x3 ;  /* 0x0000001603087211 */ /* 0x000fc600078f18ff */
[C---:B------:R-:W-:Y:S01]  /*b8b0*/  IMAD R9, R17.reuse, UR5, R2 ;  /* 0x0000000511097c24 */ /* 0x040fe2000f8e0202 */
[----:B------:R-:W-:Y:S01]  /*b8c0*/  LOP3.LUT R10, R8, 0xfffffff8, RZ, 0xc0, !PT ;  /* 0xfffffff8080a7812 */ /* 0x000fe200078ec0ff */
[----:B------:R-:W-:Y:S01]  /*b8d0*/  IMAD.WIDE.U32 R2, R17, UR4, RZ ;  /* 0x0000000411027c25 */ /* 0x000fe2000f8e00ff */
[----:B------:R-:W-:Y:S01]  /*b8e0*/  SHF.R.S32.HI R17, RZ, 0x3, R8 ;  /* 0x00000003ff117819 */ /* 0x000fe20000011408 */
[----:B------:R-:W-:Y:S02]  /*b8f0*/  ULDC.64 UR4, c[0x0][0xbe8] ;  /* 0x0002fa0000047ab9 */ /* 0x000fe40000000a00 */
[----:B------:R-:W-:Y:S02]  /*b900*/  IMAD.IADD R12, R22, 0x1, -R10 ;  /* 0x00000001160c7824 */ /* 0x000fe400078e0a0a */
[----:B------:R-:W-:Y:S02]  /*b910*/  IMAD.IADD R3, R3, 0x1, R9 ;  /* 0x0000000103037824 */ /* 0x000fe400078e0209 */
[----:B------:R-:W-:-:S02]  /*b920*/  IMAD R9, R12, 0x20, R17 ;  /* 0x000000200c097824 */ /* 0x000fc400078e0211 */
[----:B------:R-:W-:Y:S01]  /*b930*/  IMAD.WIDE.U32 R2, R202, UR4, R2 ;  /* 0x00000004ca027c25 */ /* 0x000fe2000f8e0002 */
[----:B--2---:R-:W-:-:S03]  /*b940*/  ISETP.NE.AND P0, PT, R15, 0x1, PT ;  /* 0x000000010f00780c */ /* 0x004fc60003f05270 */
[----:B------:R-:W-:Y:S02]  /*b950*/  IMAD R13, R204, 0x80, R9 ;  /* 0x00000080cc0d7824 */ /* 0x000fe400078e0209 */
[----:B------:R-:W-:Y:S01]  /*b960*/  IMAD R3, R202, UR5, R3 ;  /* 0x00000005ca037c24 */ /* 0x000fe2000f8e0203 */
[----:B------:R-:W-:Y:S01]  /*b970*/  ULDC.64 UR4, c[0x0][0xbf0] ;  /* 0x0002fc0000047ab9 */ /* 0x000fe20000000a00 */
[----:B------:R-:W-:Y:S02]  /*b980*/  IMAD.MOV.U32 R9, RZ, RZ, R13 ;  /* 0x000000ffff097224 */ /* 0x000fe400078e000d */
[----:B------:R-:W-:Y:S02]  /*b990*/  IMAD R8, R206, UR4, RZ ;  /* 0x00000004ce087c24 */ /* 0x000fe4000f8e02ff */
[----:B------:R-:W-:Y:S02]  /*b9a0*/  IMAD.WIDE.U32 R2, R27, UR4, R2 ;  /* 0x000000041b027c25 */ /* 0x000fe4000f8e0002 */
[----:B------:R-:W0:Y:S02]  /*b9b0*/  @P0 LDC R4, c[0x0][0xcec] ;  /* 0x00033b00ff040b82 */ /* 0x000e240000000800 */
[----:B------:R-:W-:-:S06]  /*b9c0*/  IMAD R10, R204, 0x80, R17 ;  /* 0x00000080cc0a7824 */ /* 0x000fcc00078e0211 */
[----:B------:R-:W2:Y:S01]  /*b9d0*/  @P0 LDC R11, c[0x0][0xcf0] ;  /* 0x00033c00ff0b0b82 */ /* 0x000ea20000000800 */
[----:B0-----:R-:W-:-:S05]  /*b9e0*/  @P0 IMAD.HI.U32 R4, R13, R4, RZ ;  /* 0x000000040d040227 */ /* 0x001fca00078e00ff */
[----:B--2---:R-:W-:Y:S01]  /*b9f0*/  @P0 SHF.R.U32.HI R9, RZ, R11, R4 ;  /* 0x0000000bff090219 */ /* 0x004fe20000011604 */
[----:B------:R-:W-:Y:S01]  /*ba00*/  IMAD R11, R27, UR5, R8 ;  /* 0x000000051b0b7c24 */ /* 0x000fe2000f8e0208 */
[----:B------:R-:W-:Y:S02]  /*ba10*/  ULDC.64 UR4, c[0x0][0xbe0] ;  /* 0x0002f80000047ab9 */ /* 0x000fe40000000a00 */
[--C-:B------:R-:W-:Y:S01]  /*ba20*/  SHF.R.S32.HI R4, RZ, 0x1f, R9.reuse ;  /* 0x0000001fff047819 */ /* 0x100fe20000011409 */
[----:B------:R-:W-:Y:S02]  /*ba30*/  IMAD.MOV R8, RZ, RZ, -R9 ;  /* 0x000000ffff087224 */ /* 0x000fe400078e0a09 */
[----:B------:R-:W-:Y:S02]  /*ba40*/  IMAD.IADD R3, R3, 0x1, R11 ;  /* 0x0000000103037824 */ /* 0x000fe400078e020b */
[----:B------:R-:W-:Y:S02]  /*ba50*/  IMAD R11, R15, R8, R13 ;  /* 0x000000080f0b7224 */ /* 0x000fe400078e020d */
[----:B------:R-:W-:-:S02]  /*ba60*/  IMAD R4, R4, UR4, RZ ;  /* 0x0000000404047c24 */ /* 0x000fc4000f8e02ff */
[----:B------:R-:W-:-:S04]  /*ba70*/  IMAD.WIDE.U32 R2, R9, UR4, R2 ;  /* 0x0000000409027c25 */ /* 0x000fc8000f8e0002 */
[----:B------:R-:W-:Y:S01]  /*ba80*/  IMAD R13, R9, UR5, R4 ;  /* 0x00000005090d7c24 */ /* 0x000fe2000f8e0204 */
[----:B------:R-:W-:Y:S01]  /*ba90*/  SHF.R.S32.HI R4, RZ, 0x1f, R11 ;  /* 0x0000001fff047819 */ /* 0x000fe2000001140b */
[----:B------:R-:W-:Y:S01]  /*baa0*/  ULDC.64 UR4, c[0x0][0xbd8] ;  /* 0x0002f60000047ab9 */ /* 0x000fe20000000a00 */
[----:B------:R-:W-:Y:S02]  /*bab0*/  IMAD R15, R0, R15, RZ ;  /* 0x0000000f000f7224 */ /* 0x000fe400078e02ff */
        /* <DEDUP_REMOVED lines=8> */
[----:B------:R-:W-:Y:S01]  /*bb40*/  VIADD R0, R10, 0x20 ;  /* 0x000000200a007836 */ /* 0x000fe20000000000 */
[-C--:B------:R-:W-:Y:S01]  /*bb50*/  ISETP.GE.AND P0, PT, R4, R15.reuse, PT ;  /* 0x0000000f0400720c */ /* 0x080fe20003f06270 */
[----:B------:R-:W-:Y:S01]  /*bb60*/  IMAD.SHL.U32 R9, R12, 0x8, RZ ;  /* 0x000000080c097824 */ /* 0x000fe200078e00ff */
[----:B------:R-:W-:Y:S02]  /*bb70*/  LEA.HI.X R4, R2, UR5, R3, 0x1, P2 ;  /* 0x0000000502047c11 */ /* 0x000fe400090f0c03 */
[-C--:B------:R-:W-:Y:S01]  /*bb80*/  ISETP.GE.AND P2, PT, R10, R15.reuse, PT ;  /* 0x0000000f0a00720c */ /* 0x080fe20003f46270 */
[C---:B------:R-:W-:Y:S01]  /*bb90*/  VIADD R19, R9.reuse, 0xc0 ;  /* 0x000000c009137836 */ /* 0x040fe20000000000 */
[----:B------:R-:W-:Y:S01]  /*bba0*/  ISETP.GE.AND P1, PT, R0, R15, PT ;  /* 0x0000000f0000720c */ /* 0x000fe20003f26270 */
[C---:B------:R-:W-:Y:S01]  /*bbb0*/  VIADD R17, R9.reuse, 0x40 ;  /* 0x0000004009117836 */ /* 0x040fe20000000000 */
[----:B------:R0:W2:Y:S01]  /*bbc0*/  SHFL.IDX PT, R2, R8, RZ, 0x181f ;  /* 0x00181fff08027589 */ /* 0x0000a200000e0000 */
[----:B------:R-:W-:Y:S01]  /*bbd0*/  VIADD R13, R9, 0x80 ;  /* 0x00000080090d7836 */ /* 0x000fe20000000000 */
[----:B------:R-:W-:-:S02]  /*bbe0*/  SHF.R.S32.HI R11, RZ, 0x1f, R9 ;  /* 0x0000001fff0b7819 */ /* 0x000fc40000011409 */
[----:B------:R0:W3:Y:S01]  /*bbf0*/  SHFL.IDX PT, R0, R4, RZ, 0x181f ;  /* 0x00181fff04007589 */ /* 0x0000e200000e0000 */
[----:B------:R-:W-:Y:S02]  /*bc00*/  SHF.R.S32.HI R12, RZ, 0x1f, R19 ;  /* 0x0000001fff0c7819 */ /* 0x000fe40000011413 */
[----:B------:R-:W-:Y:S02]  /*bc10*/  SHF.R.S32.HI R14, RZ, 0x1f, R17 ;  /* 0x0000001fff0e7819 */ /* 0x000fe40000011411 */
[----:B------:R-:W-:Y:S01]  /*bc20*/  SHF.R.S32.HI R16, RZ, 0x1f, R13 ;  /* 0x0000001fff107819 */ /* 0x000fe2000001140d */
[----:B------:R-:W-:Y:S06]  /*bc30*/  @P2 BRA `(.L_x_10130) ;  /* 0x0000000000442947 */ /* 0x000fec0003800000 */
        /* <DEDUP_REMOVED lines=17> */
.L_x_10130:
[----:B------:R-:W-:Y:S05]  /*bd50*/  BSYNC B1 ;  /* 0x0000000000017941 */ /* 0x000fea0003800000 */
.L_x_10129:
[----:B---3--:R3:W0:Y:S01]  /*bd60*/  SHFL.IDX PT, R0, R4, 0x1, 0x181f ;  /* 0x00381f0004007f89 */ /* 0x00862200000e0000 */
[----:B------:R-:W-:Y:S03]  /*bd70*/  BSSY B1, `(.L_x_10131) ;  /* 0x0000014000017945 */ /* 0x000fe60003800000 */
[----:B--2-4-:R3:W2:Y:S01]  /*bd80*/  SHFL.IDX PT, R2, R8, 0x1, 0x181f ;  /* 0x00381f0008027f89 */ /* 0x0146a200000e0000 */
[----:B------:R-:W-:Y:S05]  /*bd90*/  @P1 BRA `(.L_x_10132) ;  /* 0x0000000000441947 */ /* 0x000fea0003800000 */
[----:B------:R-:W-:Y:S02]  /*bda0*/  ULDC UR4, c[0x0][0xbc8] ;  /* 0x0002f20000047ab9 */ /* 0x000fe40000000800 */
[----:B------:R-:W-:Y:S02]  /*bdb0*/  ISETP.GE.AND P4, PT, R9, UR4, PT ;  /* 0x0000000409007c0c */ /* 0x000fe4000bf86270 */
[----:B------:R-:W-:Y:S02]  /*bdc0*/  ISETP.GE.AND P3, PT, R17, UR4, PT ;  /* 0x0000000411007c0c */ /* 0x000fe4000bf66270 */
[----:B------:R-:W-:Y:S02]  /*bdd0*/  ISETP.GE.AND P2, PT, R13, UR4, PT ;  /* 0x000000040d007c0c */ /* 0x000fe4000bf46270 */
[----:B------:R-:W-:-:S07]  /*bde0*/  ISETP.GE.AND P1, PT, R19, UR4, PT ;  /* 0x0000000413007c0c */ /* 0x000fce000bf26270 */
[-C--:B--2---:R-:W-:Y:S02]  /*bdf0*/  @!P4 LEA R20, P6, R9, R2.reuse, 0x1 ;  /* 0x000000020914c211 */ /* 0x084fe400078c08ff */
[----:B------:R-:W-:Y:S02]  /*be00*/  @!P3 LEA R24, P5, R17, R2, 0x1 ;  /* 0x000000021118b211 */ /* 0x000fe400078a08ff */
[----:B0-----:R-:W-:Y:S02]  /*be10*/  @!P4 LEA.HI.X R21, R9, R0, R11, 0x1, P6 ;  /* 0x000000000915c211 */ /* 0x001fe400030f0c0b */
        /* <DEDUP_REMOVED lines=9> */
.L_x_10132:
[----:B------:R-:W-:Y:S05]  /*beb0*/  BSYNC B1 ;  /* 0x0000000000017941 */ /* 0x000fea0003800000 */
.L_x_10131:
[----:B0-----:R0:W0:Y:S01]  /*bec0*/  SHFL.IDX PT, R0, R4, 0x2, 0x181f ;  /* 0x00581f0004007f89 */ /* 0x00102200000e0000 */
[----:B------:R-:W-:Y:S03]  /*bed0*/  BSSY B1, `(.L_x_10133) ;  /* 0x0000014000017945 */ /* 0x000fe60003800000 */
[----:B--2-4-:R2:W4:Y:S01]  /*bee0*/  SHFL.IDX PT, R2, R8, 0x2, 0x181f ;  /* 0x00581f0008027f89 */ /* 0x01452200000e0000 */
        /* <DEDUP_REMOVED lines=18> */
.L_x_10134:
[----:B------:R-:W-:Y:S05]  /*c010*/  BSYNC B1 ;  /* 0x0000000000017941 */ /* 0x000fea0003800000 */
.L_x_10133:
[----:B0-----:R-:W-:Y:S01]  /*c020*/  VIADD R0, R10, 0x60 ;  /* 0x000000600a007836 */ /* 0x001fe20000000000 */
[----:B---3--:R-:W0:Y:S04]  /*c030*/  SHFL.IDX PT, R4, R4, 0x3, 0x181f ;  /* 0x00781f0004047f89 */ /* 0x008e2800000e0000 */
[----:B------:R-:W-:Y:S01]  /*c040*/  ISETP.GE.AND P0, PT, R0, R15, PT ;  /* 0x0000000f0000720c */ /* 0x000fe20003f06270 */
[----:B----4-:R3:W4:-:S12]  /*c050*/  SHFL.IDX PT, R2, R8, 0x3, 0x181f ;  /* 0x00781f0008027f89 */ /* 0x01071800000e0000 */
[----:B---3--:R-:W-:Y:S05]  /*c060*/  @P0 BRA `(.L_x_10123) ;  /* 0x0000000000440947 */ /* 0x008fea0003800000 */
[----:B------:R-:W-:Y:S02]  /*c070*/  ULDC UR4, c[0x0][0xbc8] ;  /* 0x0002f20000047ab9 */ /* 0x000fe40000000800 */
[----:B------:R-:W-:Y:S02]  /*c080*/  ISETP.GE.AND P3, PT, R9, UR4, PT ;  /* 0x0000000409007c0c */ /* 0x000fe4000bf66270 */
[----:B------:R-:W-:Y:S02]  /*c090*/  ISETP.GE.AND P2, PT, R17, UR4, PT ;  /* 0x0000000411007c0c */ /* 0x000fe4000bf46270 */
[----:B------:R-:W-:Y:S02]  /*c0a0*/  ISETP.GE.AND P1, PT, R13, UR4, PT ;  /* 0x000000040d007c0c */ /* 0x000fe4000bf26270 */
[----:B------:R-:W-:-:S07]  /*c0b0*/  ISETP.GE.AND P0, PT, R19, UR4, PT ;  /* 0x0000000413007c0c */ /* 0x000fce000bf06270 */
[----:B--2-4-:R-:W-:-:S04]  /*c0c0*/  @!P3 LEA R8, P4, R9, R2, 0x1 ;  /* 0x000000020908b211 */ /* 0x014fc800078808ff */
[----:B0-----:R-:W-:Y:S02]  /*c0d0*/  @!P3 LEA.HI.X R9, R9, R4, R11, 0x1, P4 ;  /* 0x000000040909b211 */ /* 0x001fe400020f0c0b */
        /* <DEDUP_REMOVED lines=10> */
.L_x_10123:
[----:B------:R-:W-:Y:S05]  /*c180*/  BSYNC B0 ;  /* 0x0000000000007941 */ /* 0x000fea0003800000 */
.L_x_10113:
[----:B------:R-:W-:Y:S02]  /*c190*/  ULDC UR4, c[0x0][0xd3c] ;  /* 0x00034f0000047ab9 */ /* 0x000fe40000000800 */
[----:B------:R-:W-:-:S13]  /*c1a0*/  ISETP.GE.AND P0, PT, R7, UR4, PT ;  /* 0x0000000407007c0c */ /* 0x000fda000bf06270 */
[----:B------:R-:W-:Y:S05]  /*c1b0*/  @!P0 BRA `(.L_x_10135) ;  /* 0xffffff4c00ec8947 */ /* 0x000fea000383ffff */
[----:B------:R-:W-:Y:S05]  /*c1c0*/  EXIT ;  /* 0x000000000000794d */ /* 0x000fea0003800000 */
.L_x_10087:
[----:B------:R-:W-:-:S08]  /*c1d0*/  NOP ;  /* 0x0000000000007918 */ /* 0x000fd00000000000 */
[----:B--2---:R-:W0:-:S00]  /*c1e0*/  USETMAXREG.DEALLOC.CTAPOOL 0x18 ;  /* 0x00000018000079c8 */ /* 0x004e0000080e0500 */
        /* <DEDUP_REMOVED lines=18> */
.L_x_10136:
[----:B------:R-:W1:Y:S01]  /*c310*/  S2R R0, SR_TID.X ;  /* 0x0000000000007919 */ /* 0x000e620000002100 */
[----:B------:R-:W-:Y:S01]  /*c320*/  ULDC UR4, c[0x0][0xd3c] ;  /* 0x00034f0000047ab9 */ /* 0x000fe20000000800 */
[----:B------:R-:W-:Y:S01]  /*c330*/  IMAD.MOV.U32 R9, RZ, RZ, RZ ;  /* 0x000000ffff097224 */ /* 0x000fe200078e00ff */
[----:B------:R-:W2:Y:S01]  /*c340*/  S2UR UR6, SR_CTAID.X ;  /* 0x00000000000679c3 */ /* 0x000ea20000002500 */
[----:B------:R-:W-:Y:S01]  /*c350*/  ULDC UR5, c[0x0][0xd38] ;  /* 0x00034e0000057ab9 */ /* 0x000fe20000000800 */
[----:B-1----:R-:W-:-:S04]  /*c360*/  LOP3.LUT R0, R0, 0x1f, RZ, 0xc0, !PT ;  /* 0x0000001f00007812 */ /* 0x002fc800078ec0ff */
[----:B------:R-:W-:-:S04]  /*c370*/  ISETP.NE.AND P0, PT, R0, 0x1f, PT ;  /* 0x0000001f0000780c */ /* 0x000fc80003f05270 */
[----:B------:R-:W-:-:S13]  /*c380*/  ISETP.GE.OR P1, PT, R0, UR4, !P0 ;  /* 0x0000000400007c0c */ /* 0x000fda000c726670 */
[----:B0-----:R-:W0:Y:S08]  /*c390*/  @!P1 LDC.64 R2, c[0x0][0xd80] ;  /* 0x00036000ff029b82 */ /* 0x001e300000000a00 */
[----:B------:R-:W1:Y:S01]  /*c3a0*/  @!P1 LDC.64 R4, c[0x0][0xd78] ;  /* 0x00035e00ff049b82 */ /* 0x000e620000000a00 */
[----:B0-----:R-:W-:-:S05]  /*c3b0*/  @!P1 IMAD.WIDE.U32 R2, R0, 0x4, R2 ;  /* 0x0000000400029825 */ /* 0x001fca00078e0002 */
[----:B------:R1:W3:Y:S02]  /*c3c0*/  @!P1 LDG.E R6, desc[UR38][R2.64] ;  /* 0x0000002602069981 */ /* 0x0002e4000c1e1900 */
[----:B-1----:R-:W-:-:S05]  /*c3d0*/  @!P1 IMAD.WIDE.U32 R2, R0, 0x4, R4 ;  /* 0x0000000400029825 */ /* 0x002fca00078e0004 */
        /* <DEDUP_REMOVED lines=26> */
[----:B--2---:R-:W-:-:S13]  /*c580*/  ISETP.GT.AND P6, PT, R7, UR6, PT ;  /* 0x0000000607007c0c */ /* 0x004fda000bfc4270 */
[----:B------:R-:W-:Y:S05]  /*c590*/  @P6 BRA `(.L_x_10138) ;  /* 0x0000000000a46947 */ /* 0x000fea0003800000 */
[----:B------:R-:W-:Y:S01]  /*c5a0*/  IMAD.MOV.U32 R7, RZ, RZ, R4 ;  /* 0x000000ffff077224 */ /* 0x000fe200078e0004 */
[----:B------:R-:W-:Y:S01]  /*c5b0*/  UMOV UR4, URZ ;  /* 0x0000003f00047c82 */ /* 0x000fe20008000000 */
[----:B------:R-:W-:-:S05]  /*c5c0*/  ULDC UR5, c[0x0][0xd38] ;  /* 0x00034e0000057ab9 */ /* 0x000fca0000000800 */
.L_x_10140:
        /* <DEDUP_REMOVED lines=38> */
.L_x_10138:
        /* <DEDUP_REMOVED lines=20> */
.L_x_10141:
        /* <DEDUP_REMOVED lines=24> */
[----:B------:R-:W-:Y:S01]  /*caf0*/  ISETP.GE.AND P2, PT, R2, RZ, PT ;  /* 0x000000ff0200720c */ /* 0x000fe20003f46270 */
[----:B------:R-:W-:Y:S01]  /*cb00*/  @P0 VIADD R11, R11, 0x1 ;  /* 0x000000010b0b0836 */ /* 0x000fe20000000000 */
[----:B------:R-:W-:-:S05]  /*cb10*/  IABS R2, R8 ;  /* 0x0000000800027213 */ /* 0x000fca0000000000 */
[----:B------:R-:W-:-:S06]  /*cb20*/  IMAD.MOV R2, RZ, RZ, -R2 ;  /* 0x000000ffff027224 */ /* 0x000fcc00078e0a02 */
        /* <DEDUP_REMOVED lines=26> */
.L_x_10139:
[----:B------:R-:W-:Y:S01]  /*ccd0*/  IMAD.U32 R2, RZ, RZ, UR6 ;  /* 0x00000006ff027e24 */ /* 0x000fe2000f8e00ff */
[----:B------:R0:W-:Y:S04]  /*cce0*/  STL [R1+0x4], RZ ;  /* 0x000004ff01007387 */ /* 0x0001e80000100800 */
[----:B------:R0:W-:Y:S04]  /*ccf0*/  STL [R1+0x8], RZ ;  /* 0x000008ff01007387 */ /* 0x0001e80000100800 */
[----:B------:R0:W-:Y:S02]  /*cd00*/  STL [R1], R2 ;  /* 0x0000000201007387 */ /* 0x0001e40000100800 */
.L_x_10142:
        /* <DEDUP_REMOVED lines=10> */
.L_x_10137:
        /* <DEDUP_REMOVED lines=8> */
[----:B--2---:R-:W2:Y:S01]  /*ce30*/  S2R R5, SR_TID.X ;  /* 0x0000000000057919 */ /* 0x004ea20000002100 */
[----:B------:R-:W3:Y:S01]  /*ce40*/  S2UR UR5, SR_CgaCtaId ;  /* 0x00000000000579c3 */ /* 0x000ee20000008800 */
[----:B------:R-:W-:Y:S01]  /*ce50*/  UMOV UR4, 0x400 ;  /* 0x0000040000047882 */ /* 0x000fe20000000000 */
[----:B------:R-:W-:Y:S01]  /*ce60*/  BSSY B8, `(.L_x_10143) ;  /* 0x000061d000087945 */ /* 0x000fe20003800000 */
[----:B------:R-:W-:Y:S01]  /*ce70*/  IMAD.MOV.U32 R19, RZ, RZ, RZ ;  /* 0x000000ffff137224 */ /* 0x000fe200078e00ff */
[----:B------:R-:W-:Y:S01]  /*ce80*/  ULDC UR40, c[0x0][0xc] ;  /* 0x0000030000287ab9 */ /* 0x000fe20000000800 */
[----:B------:R-:W-:Y:S01]  /*ce90*/  ULDC.64 UR36, c[0x0][0x198] ;  /* 0x0000660000247ab9 */ /* 0x000fe20000000a00 */
[----:B---3--:R-:W-:-:S06]  /*cea0*/  ULEA UR4, UR5, UR4, 0x18 ;  /* 0x0000000405047291 */ /* 0x008fcc000f8ec03f */
[----:B------:R-:W-:Y:S01]  /*ceb0*/  IMAD.U32 R18, RZ, RZ, UR4 ;  /* 0x00000004ff127e24 */ /* 0x000fe2000f8e00ff */
[C---:B--2---:R-:W-:Y:S01]  /*cec0*/  LOP3.LUT R4, R5.reuse, 0x7f, RZ, 0xc0, !PT ;  /* 0x0000007f05047812 */ /* 0x044fe200078ec0ff */
[----:B-1----:R-:W-:-:S05]  /*ced0*/  IMAD.SHL.U32 R0, R5, 0x8, RZ ;  /* 0x0000000805007824 */ /* 0x002fca00078e00ff */
[C---:B0-----:R-:W-:Y:S02]  /*cee0*/  LOP3.LUT R2, R0.reuse, 0x1f8, RZ, 0xc0, !PT ;  /* 0x000001f800027812 */ /* 0x041fe400078ec0ff */
        /* <DEDUP_REMOVED lines=9> */
[----:B------:R0:W-:Y:S04]  /*cf80*/  STL [R1+0x10], R3 ;  /* 0x0000100301007387 */ /* 0x0001e80000100800 */
[----:B------:R-:W-:Y:S04]  /*cf90*/  STL [R1+0x70], RZ ;  /* 0x000070ff01007387 */ /* 0x000fe80000100800 */
[----:B------:R1:W-:Y:S01]  /*cfa0*/  STL [R1+0x18], R2 ;  /* 0x0000180201007387 */ /* 0x0003e20000100800 */
[C---:B0-----:R-:W-:Y:S02]  /*cfb0*/  LOP3.LUT R3, R0.reuse, 0x40, RZ, 0xfc, !PT ;  /* 0x0000004000037812 */ /* 0x041fe400078efcff */
[----:B-1----:R-:W-:-:S02]  /*cfc0*/  LOP3.LUT R2, R0, 0x80, RZ, 0xfc, !PT ;  /* 0x0000008000027812 */ /* 0x002fc400078efcff */
[----:B------:R-:W-:-:S07]  /*cfd0*/  LOP3.LUT R0, R0, 0xc0, RZ, 0xfc, !PT ;  /* 0x000000c000007812 */ /* 0x000fce00078efcff */
.L_x_10251:
[----:B--2---:R-:W2:Y:S01]  /*cfe0*/  LDL R0, [R1+0xc] ;  /* 0x00000c0001007983 */ /* 0x004ea20000100800 */
[----:B-1----:R-:W2:Y:S01]  /*cff0*/  LDC.64 R2, c[0x0][0xd88] ;  /* 0x00036200ff027b82 */ /* 0x002ea20000000a00 */
[----:B------:R-:W-:Y:S05]  /*d000*/  YIELD ;  /* 0x0000000000007946 */ /* 0x000fea0003800000 */
[----:B------:R-:W-:Y:S01]  /*d010*/  ULDC.64 UR4, c[0x0][0xb20] ;  /* 0x0002c80000047ab9 */ /* 0x000fe20000000a00 */
[----:B---3--:R-:W-:Y:S01]  /*d020*/  IMAD.MOV.U32 R6, RZ, RZ, RZ ;  /* 0x000000ffff067224 */ /* 0x008fe200078e00ff */
        /* <DEDUP_REMOVED lines=13> */
[----:B0-----:R-:W-:Y:S01]  /*d100*/  SHF.L.U64.HI R9, R10, 0x2, R4 ;  /* 0x000000020a097819 */ /* 0x001fe20000010204 */
        /* <DEDUP_REMOVED lines=37> */
.L_x_10144:
        /* <DEDUP_REMOVED lines=18> */
.L_x_10145:
[----:B------:R-:W-:Y:S05]  /*d480*/  @!P0 BRA `(.L_x_10146) ;  /* 0x00000000000c8947 */ /* 0x000fea0003800000 */
[----:B------:R-:W2:Y:S04]  /*d490*/  LDG.E R6, desc[UR38][R4.64] ;  /* 0x0000002604067981 */ /* 0x000ea8000c1e1900 */
[----:B------:R-:W2:Y:S02]  /*d4a0*/  LDG.E R4, desc[UR38][R4.64+0x4] ;  /* 0x0000042604047981 */ /* 0x000ea4000c1e1900 */
[----:B--2---:R-:W-:-:S07]  /*d4b0*/  IMAD.IADD R6, R4, 0x1, -R6 ;  /* 0x0000000104067824 */ /* 0x004fce00078e0a06 */
.L_x_10146:
        /* <DEDUP_REMOVED lines=45> */
.L_x_10148:
[----:B------:R-:W-:Y:S05]  /*d790*/  BSYNC B0 ;  /* 0x0000000000007941 */ /* 0x000fea0003800000 */
.L_x_10147:
        /* <DEDUP_REMOVED lines=26> */
.L_x_10150:
        /* <DEDUP_REMOVED lines=20> */
.L_x_10153:
[----:B------:R-:W-:Y:S05]  /*da80*/  BSYNC B6 ;  /* 0x0000000000067941 */ /* 0x000fea0003800000 */
.L_x_10152:
        /* <DEDUP_REMOVED lines=20> */
.L_x_10156:
        /* <DEDUP_REMOVED lines=16> */
.L_x_10155:
[----:B------:R-:W-:Y:S05]  /*dcd0*/  BSYNC B6 ;  /* 0x0000000000067941 */ /* 0x000fea0003800000 */
.L_x_10154:
        /* <DEDUP_REMOVED lines=24> */
.L_x_10268:
[----:B--2---:R-:W2:Y:S01]  /*de60*/  LDL.LU R4, [R1+0x14] ;  /* 0x0000140001047983 */ /* 0x004ea20000300800 */
[----:B------:R-:W-:Y:S02]  /*de70*/  PLOP3.LUT P1, PT, PT, PT, PT, 0x8, 0x0 ;  /* 0x000000000000781c */ /* 0x000fe40003f2e170 */
[----:B---3--:R-:W-:Y:S01]  /*de80*/  ISETP.NE.AND P0, PT, R14, RZ, PT ;  /* 0x000000ff0e00720c */ /* 0x008fe20003f05270 */
        /* <DEDUP_REMOVED lines=8> */
.L_x_10271:
[----:B------:R-:W-:Y:S05]  /*df10*/  @!P6 BRA `(.L_x_10158) ;  /* 0x0000000000fce947 */ /* 0x000fea0003800000 */
[----:B------:R-:W-:-:S04]  /*df20*/  ISETP.NE.U32.AND P0, PT, R2, RZ, PT ;  /* 0x000000ff0200720c */ /* 0x000fc80003f05070 */
[----:B------:R-:W-:-:S13]  /*df30*/  ISETP.NE.AND.EX P0, PT, R3, RZ, PT, P0 ;  /* 0x000000ff0300720c */ /* 0x000fda0003f05300 */
[----:B------:R-:W-:Y:S05]  /*df40*/  @!P0 BRA `(.L_x_10160) ;  /* 0x0000000000508947 */ /* 0x000fea0003800000 */
[----:B------:R-:W2:Y:S01]  /*df50*/  LDC R6, c[0x0][0x43c] ;  /* 0x00010f00ff067b82 */ /* 0x000ea20000000800 */
[----:B------:R-:W-:Y:S01]  /*df60*/  IMAD.MOV.U32 R9, RZ, RZ, R0 ;  /* 0x000000ffff097224 */ /* 0x000fe200078e0000 */
[----:B------:R-:W-:-:S03]  /*df70*/  ULDC.64 UR4, c[0x0][0x428] ;  /* 0x00010a0000047ab9 */ /* 0x000fc60000000a00 */
[----:B---3--:R-:W-:Y:S01]  /*df80*/  IMAD.MOV.U32 R0, RZ, RZ, R9 ;  /* 0x000000ffff007224 */ /* 0x008fe200078e0009 */
        /* <DEDUP_REMOVED lines=16> */
.L_x_10160:
[----:B--2---:R-:W2:Y:S01]  /*e090*/  LDL R2, [R1+0x18] ;  /* 0x0000180001027983 */ /* 0x004ea20000100800 */
[----:B---3--:R-:W-:Y:S01]  /*e0a0*/  IMAD R0, R19, 0x8, R18 ;  /* 0x0000000813007824 */ /* 0x008fe200078e0212 */
[----:B--2---:R-:W-:-:S04]  /*e0b0*/  SHF.L.U32 R2, R2, 0x1f, RZ ;  /* 0x0000001f02027819 */ /* 0x004fc800000006ff */
[----:B------:R-:W2:Y:S02]  /*e0c0*/  SYNCS.PHASECHK.TRANS64.TRYWAIT P0, [R0+URZ+0x32440], R2 ;  /* 0x03244002000075a7 */ /* 0x000ea4000800017f */
[----:B--2---:R-:W-:Y:S05]  /*e0d0*/  @!P0 BRA `(.L_x_10161) ;  /* 0x0000005400988947 */ /* 0x004fea0003800000 */
.L_x_10272:
        /* <DEDUP_REMOVED lines=11> */
.L_x_10162:
[----:B------:R-:W3:Y:S04]  /*e190*/  LDL R4, [R1+0x30] ;  /* 0x0000300001047983 */ /* 0x000ee80000100800 */
[----:B------:R-:W4:Y:S04]  /*e1a0*/  LDL R3, [R1+0x20] ;  /* 0x0000200001037983 */ /* 0x000f280000100800 */
[----:B--2---:R-:W2:Y:S01]  /*e1b0*/  LDL.LU R2, [R1+0x14] ;  /* 0x0000140001027983 */ /* 0x004ea20000300800 */
        /* <DEDUP_REMOVED lines=16> */
[----:B------:R-:W-:Y:S01]  /*e2c0*/  UIMAD UR11, UR11, 0x60, UR4 ;  /* 0x000000600b0b78a4 */ /* 0x000fe2000f8e0204 */
[----:B------:R2:W-:Y:S02]  /*e2d0*/  STL [R1+0x14], R2 ;  /* 0x0000140201007387 */ /* 0x0005e40000100800 */
[----:B------:R-:W-:-:S06]  /*e2e0*/  UMOV UR4, 0x0 ;  /* 0x0000000000047882 */ /* 0x000fcc0000000000 */
[----:B------:R2:W-:Y:S01]  /*e2f0*/  UTMALDG.4D [UR8], [UR6], desc[UR4] ;  /* 0x00000408060075b4 */ /* 0x0005e20008019000 */
[----:B------:R-:W-:Y:S02]  /*e300*/  NOP ;  /* 0x0000000000007918 */ /* 0x000fe40000000000 */
.L_x_10158:
[----:B---3--:R-:W3:Y:S04]  /*e310*/  LDL.LU R4, [R1+0x28] ;  /* 0x0000280001047983 */ /* 0x008ee80000300800 */
[----:B------:R-:W4:Y:S04]  /*e320*/  LDL.LU R3, [R1+0x44] ;  /* 0x0000440001037983 */ /* 0x000f280000300800 */
[----:B--2---:R-:W2:Y:S01]  /*e330*/  LDL R2, [R1+0x2c] ;  /* 0x00002c0001027983 */ /* 0x004ea20000100800 */
        /* <DEDUP_REMOVED lines=11> */
[----:B--2---:R-:W-:-:S05]  /*e3f0*/  SHF.R.S32.HI R0, RZ, 0x1f, R2 ;  /* 0x0000001fff007819 */ /* 0x004fca0000011402 */
[----:B------:R3:W-:Y:S04]  /*e400*/  STL [R1+0x48], R0 ;  /* 0x0000480001007387 */ /* 0x0007e80000100800 */
[----:B------:R3:W-:Y:S01]  /*e410*/  STL [R1+0x58], R3 ;  /* 0x0000580301007387 */ /* 0x0007e20000100800 */
[----:B------:R-:W-:Y:S05]  /*e420*/  @!P1 BRA `(.L_x_10164) ;  /* 0x0000000000409947 */ /* 0x000fea0003800000 */
[----:B------:R-:W-:Y:S01]  /*e430*/  MOV R2, 0x0 ;  /* 0x0000000000027802 */ /* 0x000fe20000000f00 */
[----:B------:R-:W-:Y:S01]  /*e440*/  ULDC.64 UR6, c[0x4][0x118] ;  /* 0x0100460000067ab9 */ /* 0x000fe20000000a00 */
[----:B------:R-:W-:Y:S01]  /*e450*/  ULDC.64 UR8, c[0x4][0x120] ;  /* 0x0100480000087ab9 */ /* 0x000fe20000000a00 */
[----:B------:R-:W-:Y:S01]  /*e460*/  ULDC.64 UR4, c[0x4][0x20] ;  /* 0x0100080000047ab9 */ /* 0x000fe20000000a00 */
[----:B---3--:R-:W-:Y:S02]  /*e470*/  IMAD.U32 R4, RZ, RZ, UR6 ;  /* 0x00000006ff047e24 */ /* 0x008fe4000f8e00ff */
        /* <DEDUP_REMOVED lines=11> */
.L_x_10164:
[----:B------:R-:W-:Y:S05]  /*e530*/  BSYNC B6 ;  /* 0x0000000000067941 */ /* 0x000fea0003800000 */
.L_x_10163:
[----:B------:R-:W2:Y:S01]  /*e540*/  LDL.LU R5, [R1+0x4] ;  /* 0x0000040001057983 */ /* 0x000ea20000300800 */
[----:B------:R-:W4:Y:S01]  /*e550*/  LDC R8, c[0x0][0x448] ;  /* 0x00011200ff087b82 */ /* 0x000f220000000800 */
[----:B------:R-:W-:Y:S01]  /*e560*/  ULDC.64 UR4, c[0x0][0x298] ;  /* 0x0000a60000047ab9 */ /* 0x000fe20000000a00 */
[----:B------:R-:W-:Y:S01]  /*e570*/  ULDC.64 UR6, c[0x0][0x280] ;  /* 0x0000a00000067ab9 */ /* 0x000fe20000000a00 */
[----:B---3--:R-:W3:Y:S04]  /*e580*/  LDL R4, [R1+0x48] ;  /* 0x0000480001047983 */ /* 0x008ee80000100800 */
[----:B-1----:R-:W3:Y:S04]  /*e590*/  LDL R10, [R1+0x2c] ;  /* 0x00002c00010a7983 */ /* 0x002ee80000100800 */
[----:B------:R-:W3:Y:S01]  /*e5a0*/  LDL R9, [R1+0x58] ;  /* 0x0000580001097983 */ /* 0x000ee20000100800 */
[----:B------:R-:W1:Y:S01]  /*e5b0*/  S2R R2, SR_TID.X ;  /* 0x0000000000027919 */ /* 0x000e620000002100 */
[----:B------:R-:W0:Y:S02]  /*e5c0*/  S2R R0, SR_TID.X ;  /* 0x0000000000007919 */ /* 0x000e240000002100 */
[----:B------:R-:W3:Y:S01]  /*e5d0*/  LDL R7, [R1+0x34] ;  /* 0x0000340001077983 */ /* 0x000ee20000100800 */
[----:B----4-:R-:W-:-:S13]  /*e5e0*/  ISETP.NE.AND P0, PT, R8, 0x1, PT ;  /* 0x000000010800780c */ /* 0x010fda0003f05270 */
[----:B------:R-:W4:Y:S01]  /*e5f0*/  @P0 LDC R3, c[0x0][0x450] ;  /* 0x00011400ff030b82 */ /* 0x000f220000000800 */
[----:B-1----:R-:W-:-:S04]  /*e600*/  LOP3.LUT R2, R2, 0x7f, RZ, 0xc0, !PT ;  /* 0x0000007f02027812 */ /* 0x002fc800078ec0ff */
[----:B------:R-:W-:Y:S01]  /*e610*/  SHF.R.U32.HI R2, RZ, 0x3, R2 ;  /* 0x00000003ff027819 */ /* 0x000fe20000011602 */
[----:B0-----:R-:W-:-:S05]  /*e620*/  IMAD.SHL.U32 R0, R0, 0x10, RZ ;  /* 0x0000001000007824 */ /* 0x001fca00078e00ff */
[----:B------:R-:W-:Y:S02]  /*e630*/  LOP3.LUT R0, R2, 0x70, R0, 0xf8, !PT ;  /* 0x0000007002007812 */ /* 0x000fe400078ef800 */
[----:B------:R-:W0:Y:S01]  /*e640*/  @P0 LDC R2, c[0x0][0x44c] ;  /* 0x00011300ff020b82 */ /* 0x000e220000000800 */
[----:B--2---:R-:W-:-:S05]  /*e650*/  IMAD.SHL.U32 R6, R5, 0x80, RZ ;  /* 0x0000008005067824 */ /* 0x004fca00078e00ff */
[----:B------:R-:W-:-:S05]  /*e660*/  LOP3.LUT R5, R0, R6, RZ, 0xfc, !PT ;  /* 0x0000000600057212 */ /* 0x000fca00078efcff */
[----:B0-----:R-:W-:-:S04]  /*e670*/  @P0 IMAD.HI.U32 R2, R5, R2, RZ ;  /* 0x0000000205020227 */ /* 0x001fc800078e00ff */
[----:B------:R-:W-:Y:S01]  /*e680*/  IMAD.MOV.U32 R0, RZ, RZ, R5 ;  /* 0x000000ffff007224 */ /* 0x000fe200078e0005 */
[----:B----4-:R-:W-:Y:S01]  /*e690*/  @P0 SHF.R.U32.HI R0, RZ, R3, R2 ;  /* 0x00000003ff000219 */ /* 0x010fe20000011602 */
[----:B---3--:R-:W-:-:S04]  /*e6a0*/  IMAD R2, R4, UR4, RZ ;  /* 0x0000000404027c24 */ /* 0x008fc8000f8e02ff */
[C---:B------:R-:W-:Y:S02]  /*e6b0*/  IMAD R4, R10.reuse, UR5, R2 ;  /* 0x000000050a047c24 */ /* 0x040fe4000f8e0202 */
        /* <DEDUP_REMOVED lines=25> */
[----:B0-----:R-:W-:Y:S01]  /*e850*/  IMAD.WIDE.U32 R4, R0, UR4, R2 ;  /* 0x0000000400047c25 */ /* 0x001fe2000f8e0002 */
        /* <DEDUP_REMOVED lines=9> */
[----:B------:R-:W0:Y:S02]  /*e8f0*/  S2R R4, SR_TID.X ;  /* 0x0000000000047919 */ /* 0x000e240000002100 */
[----:B0-----:R-:W-:Y:S02]  /*e900*/  LOP3.LUT R5, R4, 0x7f, RZ, 0xc0, !PT ;  /* 0x0000007f04057812 */ /* 0x001fe400078ec0ff */
[----:B------:R-:W2:Y:S02]  /*e910*/  LDL R4, [R1+0x38] ;  /* 0x0000380001047983 */ /* 0x000ea40000100800 */
[----:B------:R-:W-:Y:S02]  /*e920*/  SHF.R.U32.HI R7, RZ, 0x3, R5 ;  /* 0x00000003ff077819 */ /* 0x000fe40000011605 */
[----:B------:R-:W0:Y:S03]  /*e930*/  SHFL.IDX PT, R5, R3, RZ, 0x181f ;  /* 0x00181fff03057589 */ /* 0x000e2600000e0000 */
[----:B------:R-:W-:-:S02]  /*e940*/  IMAD.IADD R11, R7, 0x1, R6 ;  /* 0x00000001070b7824 */ /* 0x000fc400078e0206 */
[----:B------:R-:W-:Y:S04]  /*e950*/  SHFL.IDX PT, R6, R3, 0x1, 0x181f ;  /* 0x00381f0003067f89 */ /* 0x000fe800000e0000 */
[----:B------:R-:W-:Y:S04]  /*e960*/  SHFL.IDX PT, R7, R0, 0x1, 0x181f ;  /* 0x00381f0000077f89 */ /* 0x000fe800000e0000 */
[----:B------:R-:W-:Y:S01]  /*e970*/  STL [R1+0x4], R11 ;  /* 0x0000040b01007387 */ /* 0x000fe20000100800 */
[----:B--2---:R-:W-:-:S03]  /*e980*/  IMAD R2, R4, R8, RZ ;  /* 0x0000000804027224 */ /* 0x004fc600078e02ff */
[----:B------:R-:W1:Y:S01]  /*e990*/  SHFL.IDX PT, R4, R0, RZ, 0x181f ;  /* 0x00181fff00047589 */ /* 0x000e6200000e0000 */
[C---:B------:R-:W-:Y:S01]  /*e9a0*/  VIADD R8, R11.reuse, 0x10 ;  /* 0x000000100b087836 */ /* 0x040fe20000000000 */
[----:B------:R-:W-:-:S04]  /*e9b0*/  ISETP.GE.AND P1, PT, R11, R2, PT ;  /* 0x000000020b00720c */ /* 0x000fc80003f26270 */
[----:B------:R-:W-:Y:S01]  /*e9c0*/  ISETP.GE.AND P2, PT, R8, R2, PT ;  /* 0x000000020800720c */ /* 0x000fe20003f46270 */
[----:B------:R2:W-:Y:S08]  /*e9d0*/  STL [R1+0x44], R8 ;  /* 0x0000440801007387 */ /* 0x0005f00000100800 */
[----:B0-----:R-:W-:Y:S01]  /*e9e0*/  @!P1 LEA R5, P3, R10, R5, 0x1 ;  /* 0x000000050a059211 */ /* 0x001fe200078608ff */
[----:B--2---:R-:W-:-:S05]  /*e9f0*/  VIADD R8, R11, 0x20 ;  /* 0x000000200b087836 */ /* 0x004fca0000000000 */
[----:B------:R-:W-:Y:S01]  /*ea00*/  STL [R1+0x50], R8 ;  /* 0x0000500801007387 */ /* 0x000fe20000100800 */
[----:B-1----:R-:W-:-:S05]  /*ea10*/  @!P1 IMAD.X R4, RZ, RZ, R4, P3 ;  /* 0x000000ffff049224 */ /* 0x002fca00018e0604 */
[----:B------:R-:W-:-:S04]  /*ea20*/  @!P1 LOP3.LUT R5, R5, R4, RZ, 0x3c, !PT ;  /* 0x0000000405059212 */ /* 0x000fc800078e3cff */
[----:B------:R-:W-:-:S04]  /*ea30*/  @!P1 LOP3.LUT R4, R5, R4, RZ, 0x3c, !PT ;  /* 0x0000000405049212 */ /* 0x000fc800078e3cff */
[----:B------:R-:W-:-:S05]  /*ea40*/  @!P1 LOP3.LUT R5, R5, R4, RZ, 0x3c, !PT ;  /* 0x0000000405059212 */ /* 0x000fca00078e3cff */
[----:B-----5:R0:W-:Y:S02]  /*ea50*/  @!P1 LDGSTS.E.BYPASS.LTC128B.128 [R9+0x18400], desc[UR38][R4.64], !P0 ;  /* 0x1840000004099fae */ /* 0x0201e4000c101d66 */
[----:B0-----:R-:W-:Y:S02]  /*ea60*/  @!P2 LEA R5, P1, R10, R6, 0x1 ;  /* 0x000000060a05a211 */ /* 0x001fe400078208ff */
[----:B------:R-:W-:Y:S03]  /*ea70*/  SHFL.IDX PT, R6, R0, 0x2, 0x181f ;  /* 0x00581f0000067f89 */ /* 0x000fe600000e0000 */
[----:B------:R-:W-:Y:S01]  /*ea80*/  @!P2 IMAD.X R4, RZ, RZ, R7, P1 ;  /* 0x000000ffff04a224 */ /* 0x000fe200008e0607 */
[----:B------:R-:W-:Y:S01]  /*ea90*/  ISETP.GE.AND P1, PT, R8, R2, PT ;  /* 0x000000020800720c */ /* 0x000fe20003f26270 */
[----:B------:R-:W-:-:S03]  /*eaa0*/  VIADD R7, R11, 0x30 ;  /* 0x000000300b077836 */ /* 0x000fc60000000000 */
[-C--:B------:R-:W-:Y:S02]  /*eab0*/  @!P2 LOP3.LUT R5, R5, R4.reuse, RZ, 0x3c, !PT ;  /* 0x000000040505a212 */ /* 0x080fe400078e3cff */
[----:B------:R-:W-:Y:S02]  /*eac0*/  STL [R1+0x54], R7 ;  /* 0x0000540701007387 */ /* 0x000fe40000100800 */
[----:B------:R-:W-:-:S04]  /*ead0*/  @!P2 LOP3.LUT R4, R5, R4, RZ, 0x3c, !PT ;  /* 0x000000040504a212 */ /* 0x000fc800078e3cff */
[----:B------:R-:W-:-:S05]  /*eae0*/  @!P2 LOP3.LUT R5, R5, R4, RZ, 0x3c, !PT ;  /* 0x000000040505a212 */ /* 0x000fca00078e3cff */
[----:B------:R0:W-:Y:S04]  /*eaf0*/  @!P2 LDGSTS.E.BYPASS.LTC128B.128 [R9+0x18c00], desc[UR38][R4.64], !P0 ;  /* 0x18c000000409afae */ /* 0x0001e8000c101d66 */
[----:B0-----:R-:W0:Y:S02]  /*eb00*/  SHFL.IDX PT, R4, R3, 0x2, 0x181f ;  /* 0x00581f0003047f89 */ /* 0x001e2400000e0000 */
[----:B0-----:R-:W-:-:S05]  /*eb10*/  @!P1 LEA R5, P2, R10, R4, 0x1 ;  /* 0x000000040a059211 */ /* 0x001fca00078408ff */
[----:B------:R-:W-:Y:S02]  /*eb20*/  @!P1 IMAD.X R4, RZ, RZ, R6, P2 ;  /* 0x000000ffff049224 */ /* 0x000fe400010e0606 */
[----:B------:R-:W-:Y:S03]  /*eb30*/  SHFL.IDX PT, R6, R0, 0x3, 0x181f ;  /* 0x00781f0000067f89 */ /* 0x000fe600000e0000 */
[----:B------:R-:W-:-:S04]  /*eb40*/  @!P1 LOP3.LUT R5, R5, R4, RZ, 0x3c, !PT ;  /* 0x0000000405059212 */ /* 0x000fc800078e3cff */
[----:B------:R-:W-:-:S04]  /*eb50*/  @!P1 LOP3.LUT R4, R5, R4, RZ, 0x3c, !PT ;  /* 0x0000000405049212 */ /* 0x000fc800078e3cff */
[----:B------:R-:W-:-:S05]  /*eb60*/  @!P1 LOP3.LUT R5, R5, R4, RZ, 0x3c, !PT ;  /* 0x0000000405059212 */ /* 0x000fca00078e3cff */
[----:B------:R0:W-:Y:S01]  /*eb70*/  @!P1 LDGSTS.E.BYPASS.LTC128B.128 [R9+0x19400], desc[UR38][R4.64], !P0 ;  /* 0x1940000004099fae */ /* 0x0001e2000c101d66 */
[----:B------:R-:W-:Y:S01]  /*eb80*/  ISETP.GE.AND P1, PT, R7, R2, PT ;  /* 0x000000020700720c */ /* 0x000fe20003f26270 */
[----:B------:R-:W-:-:S05]  /*eb90*/  VIADD R7, R11, 0x40 ;  /* 0x000000400b077836 */ /* 0x000fca0000000000 */
        /* <DEDUP_REMOVED lines=27> */
[-C--:B------:R-:W-:Y:S01]  /*ed50*/  @!P1 LOP3.LUT R5, R5, R4.reuse, RZ, 0x3c, !PT ;  /* 0x0000000405059212 */ /* 0x080fe200078e3cff */
[----:B------:R-:W-:Y:S03]  /*ed60*/  SHFL.IDX PT, R0, R0, 0x7, 0x181f ;  /* 0x00f81f0000007f89 */ /* 0x000fe600000e0000 */
        /* <DEDUP_REMOVED lines=11> */
[----:B-1----:R0:W-:Y:S02]  /*ee20*/  @!P1 LDGSTS.E.BYPASS.LTC128B.128 [R9+0x1b400], desc[UR38][R4.64], !P0 ;  /* 0x1b40000004099fae */ /* 0x0021e4000c101d66 */
.L_x_10289:
[----:B01----:R-:W2:Y:S02]  /*ee30*/  LDL R4, [R1+0x4] ;  /* 0x0000040001047983 */ /* 0x003ea40000100800 */
[----:B--2---:R-:W-:-:S05]  /*ee40*/  VIADD R4, R4, 0x70 ;  /* 0x0000007004047836 */ /* 0x004fca0000000000 */
[----:B------:R-:W-:Y:S01]  /*ee50*/  ISETP.GE.AND P1, PT, R4, R2, PT ;  /* 0x000000020400720c */ /* 0x000fe20003f26270 */
[----:B------:R0:W-:-:S12]  /*ee60*/  STL [R1+0x6c], R4 ;  /* 0x00006c0401007387 */ /* 0x0001d80000100800 */
        /* <DEDUP_REMOVED lines=8> */
.L_x_10166:
        /* <DEDUP_REMOVED lines=11> */
[----:B------:R-:W-:Y:S01]  /*efa0*/  VIADD R2, R18, 0x22400 ;  /* 0x0002240012027836 */ /* 0x000fe20000000000 */
[----:B------:R-:W-:Y:S04]  /*efb0*/  BSSY B6, `(.L_x_10167) ;  /* 0x0000019000067945 */ /* 0x000fe80003800000 */
[----:B------:R-:W-:Y:S01]  /*efc0*/  LOP3.LUT P0, RZ, R2, 0x3ff, RZ, 0xc0, !PT ;  /* 0x000003ff02ff7812 */ /* 0x000fe2000780c0ff */
[----:B--2---:R-:W-:-:S04]  /*efd0*/  IMAD R0, R0, UR4, RZ ;  /* 0x0000000400007c24 */ /* 0x004fc8000f8e02ff */
[C---:B---3--:R-:W-:Y:S02]  /*efe0*/  IMAD R0, R3.reuse, UR5, R0 ;  /* 0x0000000503007c24 */ /* 0x048fe4000f8e0200 */
[----:B------:R-:W-:-:S04]  /*eff0*/  IMAD.WIDE.U32 R2, R3, UR4, RZ ;  /* 0x0000000403027c25 */ /* 0x000fc8000f8e00ff */
[----:B------:R-:W-:Y:S01]  /*f000*/  IMAD.IADD R0, R3, 0x1, R0 ;  /* 0x0000000103007824 */ /* 0x000fe200078e0200 */
[----:B------:R1:W-:Y:S04]  /*f010*/  STL.64 [R1+0x48], R2 ;  /* 0x0000480201007387 */ /* 0x0003e80000100a00 */
[----:B------:R1:W-:Y:S01]  /*f020*/  STL [R1+0x2c], R0 ;  /* 0x00002c0001007387 */ /* 0x0003e20000100800 */
[----:B------:R-:W-:Y:S05]  /*f030*/  @!P0 BRA `(.L_x_10168) ;  /* 0x0000000000408947 */ /* 0x000fea0003800000 */
[----:B-1----:R-:W-:Y:S01]  /*f040*/  MOV R2, 0x0 ;  /* 0x0000000000027802 */ /* 0x002fe20000000f00 */
        /* <DEDUP_REMOVED lines=15> */
.L_x_10168:
[----:B------:R-:W-:Y:S05]  /*f140*/  BSYNC B6 ;  /* 0x0000000000067941 */ /* 0x000fea0003800000 */
.L_x_10167:
[----:B------:R-:W2:Y:S01]  /*f150*/  LDL.LU R5, [R1+0x2c] ;  /* 0x00002c0001057983 */ /* 0x000ea20000300800 */
[----:B------:R-:W0:Y:S01]  /*f160*/  LDC R7, c[0x0][0x448] ;  /* 0x00011200ff077b82 */ /* 0x000e220000000800 */
[----:B------:R-:W-:Y:S01]  /*f170*/  ULDC.64 UR4, c[0x0][0x3d8] ;  /* 0x0000f60000047ab9 */ /* 0x000fe20000000a00 */
[----:B------:R-:W-:Y:S01]  /*f180*/  ULDC.64 UR6, c[0x0][0x390] ;  /* 0x0000e40000067ab9 */ /* 0x000fe20000000a00 */
[----:B-1----:R-:W2:Y:S04]  /*f190*/  LDL.LU.64 R2, [R1+0x48] ;  /* 0x0000480001027983 */ /* 0x002ea80000300a00 */
[----:B------:R-:W3:Y:S04]  /*f1a0*/  LDL.LU R0, [R1+0x58] ;  /* 0x0000580001007983 */ /* 0x000ee80000300800 */
[----:B------:R-:W4:Y:S04]  /*f1b0*/  LDL.LU R4, [R1+0x34] ;  /* 0x0000340001047983 */ /* 0x000f280000300800 */
[----:B------:R-:W5:Y:S01]  /*f1c0*/  LDL.LU R6, [R1+0x28] ;  /* 0x0000280001067983 */ /* 0x000f620000300800 */
[----:B------:R-:W1:Y:S01]  /*f1d0*/  S2R R9, SR_TID.X ;  /* 0x0000000000097919 */ /* 0x000e620000002100 */
[----:B0-----:R-:W-:Y:S01]  /*f1e0*/  ISETP.NE.AND P0, PT, R7, 0x1, PT ;  /* 0x000000010700780c */ /* 0x001fe20003f05270 */
[----:B-1----:R-:W-:-:S02]  /*f1f0*/  IMAD.SHL.U32 R8, R9, 0x8, RZ ;  /* 0x0000000809087824 */ /* 0x002fc400078e00ff */
[----:B------:R-:W-:-:S03]  /*f200*/  IMAD.SHL.U32 R9, R9, 0x8, RZ ;  /* 0x0000000809097824 */ /* 0x000fc600078e00ff */
[----:B------:R-:W-:Y:S02]  /*f210*/  LOP3.LUT R8, R8, 0x38, RZ, 0xc0, !PT ;  /* 0x0000003808087812 */ /* 0x000fe400078ec0ff */
[----:B------:R-:W-:-:S04]  /*f220*/  LOP3.LUT R9, R9, 0x38, RZ, 0xc0, !PT ;  /* 0x0000003809097812 */ /* 0x000fc800078ec0ff */
[C---:B------:R-:W-:Y:S02]  /*f230*/  LOP3.LUT R11, R9.reuse, 0x40, RZ, 0xfc, !PT ;  /* 0x00000040090b7812 */ /* 0x040fe400078efcff */
        /* <DEDUP_REMOVED lines=22> */
[----:B------:R-:W-:-:S03]  /*f3a0*/  ULDC.64 UR4, c[0x0][0x3c8] ;  /* 0x0000f20000047ab9 */ /* 0x000fc60000000a00 */
[----:B------:R-:W-:Y:S01]  /*f3b0*/  IMAD.IADD R3, R3, 0x1, R4 ;  /* 0x0000000103037824 */ /* 0x000fe200078e0204 */
[----:B------:R-:W-:-:S05]  /*f3c0*/  SHF.R.S32.HI R4, RZ, 0x1f, R0 ;  /* 0x0000001fff047819 */ /* 0x000fca0000011400 */
[----:B------:R-:W-:Y:S02]  /*f3d0*/  IMAD R6, R4, UR4, RZ ;  /* 0x0000000404067c24 */ /* 0x000fe4000f8e02ff */
[----:B------:R-:W-:Y:S01]  /*f3e0*/  IMAD.WIDE.U32 R4, R0, UR4, R2 ;  /* 0x0000000400047c25 */ /* 0x000fe2000f8e0002 */
[----:B------:R-:W-:Y:S02]  /*f3f0*/  ULDC UR4, c[0x0][0x3b8] ;  /* 0x0000ee0000047ab9 */ /* 0x000fe40000000800 */
[----:B------:R-:W-:Y:S01]  /*f400*/  ISETP.GE.AND P3, PT, R8, UR4, PT ;  /* 0x0000000408007c0c */ /* 0x000fe2000bf66270 */
[----:B------:R-:W-:Y:S01]  /*f410*/  IMAD R0, R0, UR5, R6 ;  /* 0x0000000500007c24 */ /* 0x000fe2000f8e0206 */
[----:B------:R-:W-:Y:S02]  /*f420*/  LEA R2, P4, R4, UR6, 0x1 ;  /* 0x0000000604027c11 */ /* 0x000fe4000f8808ff */
[----:B------:R-:W-:Y:S01]  /*f430*/  ISETP.GE.AND P2, PT, R11, UR4, PT ;  /* 0x000000040b007c0c */ /* 0x000fe2000bf46270 */
[----:B------:R-:W-:Y:S01]  /*f440*/  IMAD.IADD R0, R5, 0x1, R0 ;  /* 0x0000000105007824 */ /* 0x000fe200078e0200 */
[----:B------:R-:W-:-:S02]  /*f450*/  ISETP.GE.AND P1, PT, R10, UR4, PT ;  /* 0x000000040a007c0c */ /* 0x000fc4000bf26270 */
[----:B------:R-:W-:Y:S01]  /*f460*/  ISETP.GE.AND P0, PT, R9, UR4, PT ;  /* 0x0000000409007c0c */ /* 0x000fe2000bf06270 */
[----:B------:R-:W-:Y:S01]  /*f470*/  UMOV UR4, 0xffffffff ;  /* 0xffffffff00047882 */ /* 0x000fe20000000000 */
[----:B------:R-:W-:Y:S02]  /*f480*/  LEA.HI.X R0, R4, UR7, R0, 0x1, P4 ;  /* 0x0000000704007c11 */ /* 0x000fe4000a0f0c00 */
[----:B------:R-:W-:Y:S09]  /*f490*/  BRA.DIV UR4, `(.L_x_10169) ;  /* 0x0000004e048c7947 */ /* 0x000ff2000b800000 */
[----:B------:R-:W2:Y:S04]  /*f4a0*/  LDL.LU R10, [R1+0x38] ;  /* 0x00003800010a7983 */ /* 0x000ea80000300800 */
[----:B------:R-:W3:Y:S04]  /*f4b0*/  LDL.LU R5, [R1+0x4] ;  /* 0x0000040001057983 */ /* 0x000ee80000300800 */
[----:B------:R-:W4:Y:S04]  /*f4c0*/  LDL.LU R4, [R1+0x44] ;  /* 0x0000440001047983 */ /* 0x000f280000300800 */
[----:B------:R-:W5:Y:S04]  /*f4d0*/  LDL.LU R11, [R1+0x50] ;  /* 0x00005000010b7983 */ /* 0x000f680000300800 */
[----:B------:R-:W5:Y:S04]  /*f4e0*/  LDL R9, [R1+0x10] ;  /* 0x0000100001097983 */ /* 0x000f680000100800 */
[----:B------:R-:W-:Y:S01]  /*f4f0*/  SHFL.IDX PT, R6, R0, 0x1, 0x181f ;  /* 0x00381f0000067f89 */ /* 0x000fe200000e0000 */
[----:B--2---:R-:W-:-:S03]  /*f500*/  IMAD R3, R10, R7, RZ ;  /* 0x000000070a037224 */ /* 0x004fc600078e02ff */
[----:B------:R-:W2:Y:S02]  /*f510*/  LDL.LU R10, [R1+0x54] ;  /* 0x00005400010a7983 */ /* 0x000ea40000300800 */
[-C--:B---3--:R-:W-:Y:S02]  /*f520*/  ISETP.GE.AND P5, PT, R5, R3.reuse, PT ;  /* 0x000000030500720c */ /* 0x088fe40003fa6270 */
[----:B------:R-:W3:Y:S01]  /*f530*/  LDL.LU R12, [R1+0x60] ;  /* 0x00006000010c7983 */ /* 0x000ee20000300800 */
[----:B----4-:R-:W-:-:S03]  /*f540*/  ISETP.GE.AND P4, PT, R4, R3, PT ;  /* 0x000000030400720c */ /* 0x010fc60003f86270 */
[----:B------:R-:W0:Y:S04]  /*f550*/  SHFL.IDX PT, R5, R2, RZ, 0x181f ;  /* 0x00181fff02057589 */ /* 0x000e2800000e0000 */
[----:B------:R-:W1:Y:S03]  /*f560*/  SHFL.IDX PT, R4, R0, RZ, 0x181f ;  /* 0x00181fff00047589 */ /* 0x000e6600000e0000 */
[----:B0-----:R-:W-:-:S05]  /*f570*/  @!P5 LEA R5, P6, R8, R5, 0x1 ;  /* 0x000000050805d211 */ /* 0x001fca00078c08ff */
[----:B-1----:R-:W-:-:S05]  /*f580*/  @!P5 IMAD.X R4, RZ, RZ, R4, P6 ;  /* 0x000000ffff04d224 */ /* 0x002fca00030e0604 */
[----:B------:R-:W-:-:S04]  /*f590*/  @!P5 LOP3.LUT R5, R5, R4, RZ, 0x3c, !PT ;  /* 0x000000040505d212 */ /* 0x000fc800078e3cff */
[----:B------:R-:W-:-:S04]  /*f5a0*/  @!P5 LOP3.LUT R4, R5, R4, RZ, 0x3c, !PT ;  /* 0x000000040504d212 */ /* 0x000fc800078e3cff */
[----:B------:R-:W-:-:S05]  /*f5b0*/  @!P5 LOP3.LUT R5, R5, R4, RZ, 0x3c, !PT ;  /* 0x000000040505d212 */ /* 0x000fca00078e3cff */
[----:B-----5:R-:W-:Y:S04]  /*f5c0*/  @!P5 LDGSTS.E.BYPASS.LTC128B.128 [R9+0x22400], desc[UR38][R4.64], !P3 ;  /* 0x224000000409dfae */ /* 0x020fe8000d901d66 */
[----:B------:R-:W-:Y:S04]  /*f5d0*/  @!P5 LDGSTS.E.BYPASS.LTC128B.128 [R9+0x26400], desc[UR38][R4.64+0x80], !P2 ;  /* 0x264000800409dfae */ /* 0x000fe8000d101d66 */
[----:B------:R-:W-:Y:S04]  /*f5e0*/  @!P5 LDGSTS.E.BYPASS.LTC128B.128 [R9+0x2a400], desc[UR38][R4.64+0x100], !P1 ;  /* 0x2a4001000409dfae */ /* 0x000fe8000c901d66 */
[----:B------:R0:W-:Y:S04]  /*f5f0*/  @!P5 LDGSTS.E.BYPASS.LTC128B.128 [R9+0x2e400], desc[UR38][R4.64+0x180], !P0 ;  /* 0x2e4001800409dfae */ /* 0x0001e8000c101d66 */
[----:B0-----:R-:W0:Y:S02]  /*f600*/  SHFL.IDX PT, R4, R2, 0x1, 0x181f ;  /* 0x00381f0002047f89 */ /* 0x001e2400000e0000 */
[----:B0-----:R-:W-:-:S05]  /*f610*/  @!P4 LEA R4, P6, R8, R4, 0x1 ;  /* 0x000000040804c211 */ /* 0x001fca00078c08ff */
[----:B------:R-:W-:-:S05]  /*f620*/  @!P4 IMAD.X R5, RZ, RZ, R6, P6 ;  /* 0x000000ffff05c224 */ /* 0x000fca00030e0606 */
[----:B------:R-:W-:Y:S04]  /*f630*/  @!P4 LDGSTS.E.BYPASS.LTC128B.128 [R9+0x22c00], desc[UR38][R4.64], !P3 ;  /* 0x22c000000409cfae */ /* 0x000fe8000d901d66 */
[----:B------:R-:W-:Y:S04]  /*f640*/  @!P4 LDGSTS.E.BYPASS.LTC128B.128 [R9+0x26c00], desc[UR38][R4.64+0x80], !P2 ;  /* 0x26c000800409cfae */ /* 0x000fe8000d101d66 */
[----:B------:R-:W-:Y:S04]  /*f650*/  @!P4 LDGSTS.E.BYPASS.LTC128B.128 [R9+0x2ac00], desc[UR38][R4.64+0x100], !P1 ;  /* 0x2ac001000409cfae */ /* 0x000fe8000c901d66 */
[----:B------:R0:W-:Y:S01]  /*f660*/  @!P4 LDGSTS.E.BYPASS.LTC128B.128 [R9+0x2ec00], desc[UR38][R4.64+0x180], !P0 ;  /* 0x2ec001800409cfae */ /* 0x0001e2000c101d66 */
[----:B------:R-:W-:-:S03]  /*f670*/  ISETP.GE.AND P4, PT, R11, R3, PT ;  /* 0x000000030b00720c */ /* 0x000fc60003f86270 */
[----:B------:R-:W4:Y:S04]  /*f680*/  LDL.LU R11, [R1+0x64] ;  /* 0x00006400010b7983 */ /* 0x000f280000300800 */
[----:B0-----:R-:W0:Y:S04]  /*f690*/  SHFL.IDX PT, R4, R2, 0x2, 0x181f ;  /* 0x00581f0002047f89 */ /* 0x001e2800000e0000 */
[----:B------:R-:W1:Y:S02]  /*f6a0*/  SHFL.IDX PT, R6, R0, 0x2, 0x181f ;  /* 0x00581f0000067f89 */ /* 0x000e6400000e0000 */
[----:B0-----:R-:W-:-:S05]  /*f6b0*/  @!P4 LEA R4, P6, R8, R4, 0x1 ;  /* 0x000000040804c211 */ /* 0x001fca00078c08ff */
[----:B-1----:R-:W-:-:S05]  /*f6c0*/  @!P4 IMAD.X R5, RZ, RZ, R6, P6 ;  /* 0x000000ffff05c224 */ /* 0x002fca00030e0606 */
[----:B------:R-:W-:Y:S04]  /*f6d0*/  @!P4 LDGSTS.E.BYPASS.LTC128B.128 [R9+0x23400], desc[UR38][R4.64], !P3 ;  /* 0x234000000409cfae */ /* 0x000fe8000d901d66 */
[----:B------:R-:W-:Y:S04]  /*f6e0*/  @!P4 LDGSTS.E.BYPASS.LTC128B.128 [R9+0x27400], desc[UR38][R4.64+0x80], !P2 ;  /* 0x274000800409cfae */ /* 0x000fe8000d101d66 */
[----:B------:R-:W-:Y:S04]  /*f6f0*/  @!P4 LDGSTS.E.BYPASS.LTC128B.128 [R9+0x2b400], desc[UR38][R4.64+0x100], !P1 ;  /* 0x2b4001000409cfae */ /* 0x000fe8000c901d66 */
[----:B------:R0:W-:Y:S01]  /*f700*/  @!P4 LDGSTS.E.BYPASS.LTC128B.128 [R9+0x2f400], desc[UR38][R4.64+0x180], !P0 ;  /* 0x2f4001800409cfae */ /* 0x0001e2000c101d66 */
[----:B--2---:R-:W-:-:S03]  /*f710*/  ISETP.GE.AND P4, PT, R10, R3, PT ;  /* 0x000000030a00720c */ /* 0x004fc60003f86270 */
[----:B------:R-:W2:Y:S04]  /*f720*/  LDL.LU R10, [R1+0x68] ;  /* 0x00006800010a7983 */ /* 0x000ea80000300800 */
[----:B0-----:R-:W0:Y:S04]  /*f730*/  SHFL.IDX PT, R4, R2, 0x3, 0x181f ;  /* 0x00781f0002047f89 */ /* 0x001e2800000e0000 */
[----:B------:R-:W1:Y:S02]  /*f740*/  SHFL.IDX PT, R6, R0, 0x3, 0x181f ;  /* 0x00781f0000067f89 */ /* 0x000e6400000e0000 */
[----:B0-----:R-:W-:-:S05]  /*f750*/  @!P4 LEA R4, P6, R8, R4, 0x1 ;  /* 0x000000040804c211 */ /* 0x001fca00078c08ff */
[----:B-1----:R-:W-:-:S05]  /*f760*/  @!P4 IMAD.X R5, RZ, RZ, R6, P6 ;  /* 0x000000ffff05c224 */ /* 0x002fca00030e0606 */
[----:B------:R-:W-:Y:S04]  /*f770*/  @!P4 LDGSTS.E.BYPASS.LTC128B.128 [R9+0x23c00], desc[UR38][R4.64], !P3 ;  /* 0x23c000000409cfae */ /* 0x000fe8000d901d66 */
[----:B------:R-:W-:Y:S04]  /*f780*/  @!P4 LDGSTS.E.BYPASS.LTC128B.128 [R9+0x27c00], desc[UR38][R4.64+0x80], !P2 ;  /* 0x27c000800409cfae */ /* 0x000fe8000d101d66 */
[----:B------:R-:W-:Y:S04]  /*f790*/  @!P4 LDGSTS.E.BYPASS.LTC128B.128 [R9+0x2bc00], desc[UR38][R4.64+0x100], !P1 ;  /* 0x2bc001000409cfae */ /* 0x000fe8000c901d66 */
[----:B------:R0:W-:Y:S04]  /*f7a0*/  @!P4 LDGSTS.E.BYPASS.LTC128B.128 [R9+0x2fc00], desc[UR38][R4.64+0x180], !P0 ;  /* 0x2fc001800409cfae */ /* 0x0001e8000c101d66 */
[----:B------:R-:W-:Y:S04]  /*f7b0*/  SHFL.IDX PT, R6, R0, 0x4, 0x181f ;  /* 0x00981f0000067f89 */ /* 0x000fe800000e0000 */
[----:B0-----:R-:W0:Y:S01]  /*f7c0*/  SHFL.IDX PT, R4, R2, 0x4, 0x181f ;  /* 0x00981f0002047f89 */ /* 0x001e2200000e0000 */
[----:B---3--:R-:W-:-:S13]  /*f7d0*/  ISETP.GE.AND P4, PT, R12, R3, PT ;  /* 0x000000030c00720c */ /* 0x008fda0003f86270 */
[----:B0-----:R-:W-:-:S05]  /*f7e0*/  @!P4 LEA R4, P6, R8, R4, 0x1 ;  /* 0x000000040804c211 */ /* 0x001fca00078c08ff */
[----:B------:R-:W-:-:S05]  /*f7f0*/  @!P4 IMAD.X R5, RZ, RZ, R6, P6 ;  /* 0x000000ffff05c224 */ /* 0x000fca00030e0606 */
[----:B------:R-:W-:Y:S04]  /*f800*/  @!P4 LDGSTS.E.BYPASS.LTC128B.128 [R9+0x24400], desc[UR38][R4.64], !P3 ;  /* 0x244000000409cfae */ /* 0x000fe8000d901d66 */
[----:B------:R-:W-:Y:S04]  /*f810*/  @!P4 LDGSTS.E.BYPASS.LTC128B.128 [R9+0x28400], desc[UR38][R4.64+0x80], !P2 ;  /* 0x284000800409cfae */ /* 0x000fe8000d101d66 */
[----:B------:R-:W-:Y:S04]  /*f820*/  @!P4 LDGSTS.E.BYPASS.LTC128B.128 [R9+0x2c400], desc[UR38][R4.64+0x100], !P1 ;  /* 0x2c4001000409cfae */ /* 0x000fe8000c901d66 */
[----:B------:R0:W-:Y:S04]  /*f830*/  @!P4 LDGSTS.E.BYPASS.LTC128B.128 [R9+0x30400], desc[UR38][R4.64+0x180], !P0 ;  /* 0x304001800409cfae */ /* 0x0001e8000c101d66 */
[----:B------:R-:W-:Y:S04]  /*f840*/  SHFL.IDX PT, R6, R0, 0x5, 0x181f ;  /* 0x00b81f0000067f89 */ /* 0x000fe800000e0000 */
[----:B0-----:R-:W0:Y:S01]  /*f850*/  SHFL.IDX PT, R4, R2, 0x5, 0x181f ;  /* 0x00b81f0002047f89 */ /* 0x001e2200000e0000 */
[----:B----4-:R-:W-:-:S13]  /*f860*/  ISETP.GE.AND P4, PT, R11, R3, PT ;  /* 0x000000030b00720c */ /* 0x010fda0003f86270 */
[----:B0-----:R-:W-:-:S05]  /*f870*/  @!P4 LEA R4, P5, R8, R4, 0x1 ;  /* 0x000000040804c211 */ /* 0x001fca00078a08ff */
[----:B------:R-:W-:-:S05]  /*f880*/  @!P4 IMAD.X R5, RZ, RZ, R6, P5 ;  /* 0x000000ffff05c224 */ /* 0x000fca00028e0606 */
[----:B------:R-:W-:Y:S04]  /*f890*/  @!P4 LDGSTS.E.BYPASS.LTC128B.128 [R9+0x24c00], desc[UR38][R4.64], !P3 ;  /* 0x24c000000409cfae */ /* 0x000fe8000d901d66 */
[----:B------:R-:W-:Y:S04]  /*f8a0*/  @!P4 LDGSTS.E.BYPASS.LTC128B.128 [R9+0x28c00], desc[UR38][R4.64+0x80], !P2 ;  /* 0x28c000800409cfae */ /* 0x000fe8000d101d66 */
[----:B------:R-:W-:Y:S04]  /*f8b0*/  @!P4 LDGSTS.E.BYPASS.LTC128B.128 [R9+0x2cc00], desc[UR38][R4.64+0x100], !P1 ;  /* 0x2cc001000409cfae */ /* 0x000fe8000c901d66 */
[----:B------:R0:W-:Y:S04]  /*f8c0*/  @!P4 LDGSTS.E.BYPASS.LTC128B.128 [R9+0x30c00], desc[UR38][R4.64+0x180], !P0 ;  /* 0x30c001800409cfae */ /* 0x0001e8000c101d66 */
[----:B------:R-:W-:Y:S04]  /*f8d0*/  SHFL.IDX PT, R6, R0, 0x6, 0x181f ;  /* 0x00d81f0000067f89 */ /* 0x000fe800000e0000 */
[----:B0-----:R-:W0:Y:S04]  /*f8e0*/  SHFL.IDX PT, R4, R2, 0x6, 0x181f ;  /* 0x00d81f0002047f89 */ /* 0x001e2800000e0000 */
[----:B------:R-:W1:Y:S01]  /*f8f0*/  SHFL.IDX PT, R2, R2, 0x7, 0x181f ;  /* 0x00f81f0002027f89 */ /* 0x000e6200000e0000 */
[----:B--2---:R-:W-:-:S13]  /*f900*/  ISETP.GE.AND P4, PT, R10, R3, PT ;  /* 0x000000030a00720c */ /* 0x004fda0003f86270 */
[----:B0-----:R-:W-:-:S05]  /*f910*/  @!P4 LEA R4, P5, R8, R4, 0x1 ;  /* 0x000000040804c211 */ /* 0x001fca00078a08ff */
[----:B------:R-:W-:Y:S02]  /*f920*/  @!P4 IMAD.X R5, RZ, RZ, R6, P5 ;  /* 0x000000ffff05c224 */ /* 0x000fe400028e0606 */
[----:B------:R0:W2:Y:S04]  /*f930*/  SHFL.IDX PT, R6, R0, 0x7, 0x181f ;  /* 0x00f81f0000067f89 */ /* 0x0000a800000e0000 */
[----:B------:R0:W-:Y:S04]  /*f940*/  @!P4 LDGSTS.E.BYPASS.LTC128B.128 [R9+0x25400], desc[UR38][R4.64], !P3 ;  /* 0x254000000409cfae */ /* 0x0001e8000d901d66 */
[----:B------:R0:W-:Y:S04]  /*f950*/  @!P4 LDGSTS.E.BYPASS.LTC128B.128 [R9+0x29400], desc[UR38][R4.64+0x80], !P2 ;  /* 0x294000800409cfae */ /* 0x0001e8000d101d66 */
[----:B------:R0:W-:Y:S04]  /*f960*/  @!P4 LDGSTS.E.BYPASS.LTC128B.128 [R9+0x2d400], desc[UR38][R4.64+0x100], !P1 ;  /* 0x2d4001000409cfae */ /* 0x0001e8000c901d66 */
[----:B-1----:R0:W-:Y:S02]  /*f970*/  @!P4 LDGSTS.E.BYPASS.LTC128B.128 [R9+0x31400], desc[UR38][R4.64+0x180], !P0 ;  /* 0x314001800409cfae */ /* 0x0021e4000c101d66 */
.L_x_10307:
[----:B0-----:R-:W3:Y:S01]  /*f980*/  LDL.LU R0, [R1+0x6c] ;  /* 0x00006c0001007983 */ /* 0x001ee20000300800 */
[----:B------:R-:W-:Y:S01]  /*f990*/  BSSY B0, `(.L_x_10170) ;  /* 0x000000d000007945 */ /* 0x000fe20003800000 */
[----:B---3--:R-:W-:-:S13]  /*f9a0*/  ISETP.GE.AND P4, PT, R0, R3, PT ;  /* 0x000000030000720c */ /* 0x008fda0003f86270 */
[----:B------:R-:W-:Y:S05]  /*f9b0*/  @P4 BRA `(.L_x_10171) ;  /* 0x0000000000284947 */ /* 0x000fea0003800000 */
[----:B------:R-:W3:Y:S01]  /*f9c0*/  LDL R0, [R1+0x10] ;  /* 0x0000100001007983 */ /* 0x000ee20000100800 */
[----:B------:R-:W-:-:S05]  /*f9d0*/  LEA R2, P4, R8, R2, 0x1 ;  /* 0x0000000208027211 */ /* 0x000fca00078808ff */
[----:B--2---:R-:W-:-:S05]  /*f9e0*/  IMAD.X R3, RZ, RZ, R6, P4 ;  /* 0x000000ffff037224 */ /* 0x004fca00020e0606 */
[----:B------:R-:W-:Y:S01]  /*f9f0*/  @!PT LDS RZ, [RZ] ;  /* 0x00000000fffff984 */ /* 0x000fe20000000800 */
[----:B------:R-:W-:Y:S01]  /*fa00*/  @!PT LDS RZ, [RZ] ;  /* 0x00000000fffff984 */ /* 0x000fe20000000800 */
[----:B------:R-:W-:Y:S01]  /*fa10*/  @!PT LDS RZ, [RZ] ;  /* 0x00000000fffff984 */ /* 0x000fe20000000800 */
[----:B---3--:R0:W-:Y:S04]  /*fa20*/  LDGSTS.E.BYPASS.LTC128B.128 [R0+0x25c00], desc[UR38][R2.64], !P3 ;  /* 0x25c0000002007fae */ /* 0x0081e8000d901d66 */
[----:B------:R0:W-:Y:S04]  /*fa30*/  LDGSTS.E.BYPASS.LTC128B.128 [R0+0x29c00], desc[UR38][R2.64+0x80], !P2 ;  /* 0x29c0008002007fae */ /* 0x0001e8000d101d66 */
[----:B------:R0:W-:Y:S04]  /*fa40*/  LDGSTS.E.BYPASS.LTC128B.128 [R0+0x2dc00], desc[UR38][R2.64+0x100], !P1 ;  /* 0x2dc0010002007fae */ /* 0x0001e8000c901d66 */
[----:B------:R0:W-:Y:S02]  /*fa50*/  LDGSTS.E.BYPASS.LTC128B.128 [R0+0x31c00], desc[UR38][R2.64+0x180], !P0 ;  /* 0x31c0018002007fae */ /* 0x0001e4000c101d66 */
.L_x_10171:
[----:B------:R-:W-:Y:S05]  /*fa60*/  BSYNC B0 ;  /* 0x0000000000007941 */ /* 0x000fea0003800000 */
.L_x_10170:
[----:B------:R-:W-:Y:S01]  /*fa70*/  NOP ;  /* 0x0000000000007918 */ /* 0x000fe20000000000 */
[----:B------:R-:W-:-:S13]  /*fa80*/  PLOP3.LUT P0, PT, PT, PT, PT, 0x80, 0x0 ;  /* 0x000000000000781c */ /* 0x000fda0003f0f070 */
.L_x_10172:
        /* <DEDUP_REMOVED lines=18> */
.L_x_10308:
[----:B------:R-:W-:Y:S05]  /*fbb0*/  BSYNC B0 ;  /* 0x0000000000007941 */ /* 0x000fea0003800000 */
.L_x_10173:
[----:B------:R-:W3:Y:S01]  /*fbc0*/  LDL R2, [R1+0x14] ;  /* 0x0000140001027983 */ /* 0x000ee20000100800 */
[----:B------:R-:W-:Y:S01]  /*fbd0*/  BSSY B0, `(.L_x_10175) ;  /* 0x000005a000007945 */ /* 0x000fe20003800000 */
[----:B---3--:R-:W-:-:S13]  /*fbe0*/  LOP3.LUT P0, RZ, R2, 0x1, RZ, 0xc0, !PT ;  /* 0x0000000102ff7812 */ /* 0x008fda000780c0ff */
[----:B------:R-:W-:Y:S05]  /*fbf0*/  @!P0 BRA `(.L_x_10176) ;  /* 0x00000004005c8947 */ /* 0x000fea0003800000 */
[----:B------:R-:W0:Y:S01]  /*fc00*/  LDL R4, [R1+0x18] ;  /* 0x0000180001047983 */ /* 0x000e220000100800 */
[----:B------:R-:W1:Y:S02]  /*fc10*/  S2R R2, SR_TID.X ;  /* 0x0000000000027919 */ /* 0x000e640000002100 */
[----:B-1----:R-:W-:Y:S01]  /*fc20*/  LOP3.LUT R3, R2, 0x7f, RZ, 0xc0, !PT ;  /* 0x0000007f02037812 */ /* 0x002fe200078ec0ff */
[----:B------:R-:W-:Y:S01]  /*fc30*/  IMAD R2, R19, 0x8, R18 ;  /* 0x0000000813027824 */ /* 0x000fe200078e0212 */
[----:B------:R-:W-:Y:S02]  /*fc40*/  BSSY B1, `(.L_x_10177) ;  /* 0x0000005000017945 */ /* 0x000fe40003800000 */
[----:B------:R-:W-:Y:S02]  /*fc50*/  ISETP.NE.AND P1, PT, R3, RZ, PT ;  /* 0x000000ff0300720c */ /* 0x000fe40003f25270 */
[----:B0-----:R-:W-:-:S04]  /*fc60*/  SHF.L.U32 R0, R4, 0x1f, RZ ;  /* 0x0000001f04007819 */ /* 0x001fc800000006ff */
[----:B------:R-:W0:Y:S02]  /*fc70*/  SYNCS.PHASECHK.TRANS64.TRYWAIT P0, [R2+URZ+0x32460], R0 ;  /* 0x03246000020075a7 */ /* 0x000e24000800017f */
[----:B0-----:R-:W-:Y:S05]  /*fc80*/  @!P0 BRA `(.L_x_10178) ;  /* 0x0000005400048947 */ /* 0x001fea0003800000 */
.L_x_10309:
[----:B------:R-:W-:Y:S05]  /*fc90*/  BSYNC B1 ;  /* 0x0000000000017941 */ /* 0x000fea0003800000 */
.L_x_10177:
[----:B------:R-:W-:Y:S04]  /*fca0*/  BSSY B1, `(.L_x_10179) ;  /* 0x0000009000017945 */ /* 0x000fe80003800000 */
        /* <DEDUP_REMOVED lines=8> */
.L_x_10180:
[----:B------:R-:W-:Y:S05]  /*fd30*/  BSYNC B1 ;  /* 0x0000000000017941 */ /* 0x000fea0003800000 */
.L_x_10179:
[----:B------:R-:W3:Y:S04]  /*fd40*/  LDL R4, [R1+0x20] ;  /* 0x0000200001047983 */ /* 0x000ee80000100800 */
[----:B------:R-:W3:Y:S01]  /*fd50*/  LDL.LU R3, [R1+0x30] ;  /* 0x0000300001037983 */ /* 0x000ee20000300800 */
        /* <DEDUP_REMOVED lines=9> */
[----:B------:R-:W-:-:S07]  /*fdf0*/  VIADD R4, R0, 0x400 ;  /* 0x0000040000047836 */ /* 0x000fce0000000000 */
.L_x_10181:
        /* <DEDUP_REMOVED lines=15> */
.L_x_10182:
        /* <DEDUP_REMOVED lines=15> */
.L_x_10183:
        /* <DEDUP_REMOVED lines=15> */
.L_x_10184:
        /* <DEDUP_REMOVED lines=10> */
.L_x_10176:
[----:B------:R-:W-:Y:S05]  /*10170*/  BSYNC B0 ;  /* 0x0000000000007941 */ /* 0x000fea0003800000 */
.L_x_10175:
[----:B------:R-:W0:Y:S04]  /*10180*/  LDL R4, [R1+0x3c] ;  /* 0x00003c0001047983 */ /* 0x000e280000100800 */
[----:B------:R-:W3:Y:S01]  /*10190*/  LDL R5, [R1+0x24] ;  /* 0x0000240001057983 */ /* 0x000ee20000100800 */
        /* <DEDUP_REMOVED lines=52> */
.L_x_10191:
        /* <DEDUP_REMOVED lines=8> */
.L_x_10310:
[----:B------:R-:W-:Y:S05]  /*10560*/  BSYNC B3 ;  /* 0x0000000000037941 */ /* 0x000fea0003800000 */
.L_x_10192:
        /* <DEDUP_REMOVED lines=9> */
.L_x_10195:
[----:B------:R-:W-:Y:S05]  /*10600*/  BSYNC B3 ;  /* 0x0000000000037941 */ /* 0x000fea0003800000 */
.L_x_10194:
        /* <DEDUP_REMOVED lines=12> */
.L_x_10196:
        /* <DEDUP_REMOVED lines=13> */
.L_x_10311:
[----:B------:R-:W-:Y:S05]  /*107a0*/  BSYNC B3 ;  /* 0x0000000000037941 */ /* 0x000fea0003800000 */
.L_x_10197:
        /* <DEDUP_REMOVED lines=11> */
.L_x_10200:
[----:B------:R-:W-:Y:S05]  /*10860*/  BSYNC B3 ;  /* 0x0000000000037941 */ /* 0x000fea0003800000 */
.L_x_10199:
        /* <DEDUP_REMOVED lines=9> */
.L_x_10201:
        /* <DEDUP_REMOVED lines=15> */
.L_x_10202:
        /* <DEDUP_REMOVED lines=15> */
.L_x_10203:
        /* <DEDUP_REMOVED lines=15> */
.L_x_10204:
        /* <DEDUP_REMOVED lines=10> */
.L_x_10190:
[----:B------:R-:W-:Y:S05]  /*10c70*/  BSYNC B1 ;  /* 0x0000000000017941 */ /* 0x000fea0003800000 */
.L_x_10189:
[----:B------:R-:W2:Y:S02]  /*10c80*/  LDL.LU R5, [R1+0x3c] ;  /* 0x00003c0001057983 */ /* 0x000ea40000300800 */
[----:B--2---:R-:W-:-:S07]  /*10c90*/  VIADD R0, R5, 0xfffffffd ;  /* 0xfffffffd05007836 */ /* 0x004fce0000000000 */
.L_x_10188:
[----:B------:R-:W-:Y:S05]  /*10ca0*/  BSYNC B2 ;  /* 0x0000000000027941 */ /* 0x000fea0003800000 */
.L_x_10187:
[----:B------:R-:W-:Y:S01]  /*10cb0*/  VIADD R8, R8, 0xfffffffe ;  /* 0xfffffffe08087836 */ /* 0x000fe20000000000 */
[----:B------:R-:W-:-:S04]  /*10cc0*/  LOP3.LUT R4, RZ, R4, RZ, 0x33, !PT ;  /* 0x00000004ff047212 */ /* 0x000fc800078e33ff */
[----:B------:R-:W-:-:S13]  /*10cd0*/  ISETP.NE.AND P0, PT, R8, R4, PT ;  /* 0x000000040800720c */ /* 0x000fda0003f05270 */
[----:B------:R-:W-:Y:S05]  /*10ce0*/  @!P0 BRA `(.L_x_10186) ;  /* 0x0000001000f88947 */ /* 0x000fea0003800000 */
.L_x_10237:
        /* <DEDUP_REMOVED lines=35> */
.L_x_10207:
[----:B------:R-:W1:Y:S01]  /*10f20*/  S2R R2, SR_TID.X ;  /* 0x0000000000027919 */ /* 0x000e620000002100 */
[----:B------:R-:W-:Y:S01]  /*10f30*/  SHF.L.U32 R3, R6, 0x1f, RZ ;  /* 0x0000001f06037819 */ /* 0x000fe200000006ff */
[----:B------:R-:W-:Y:S01]  /*10f40*/  BSSY B2, `(.L_x_10208) ;  /* 0x0000006000027945 */ /* 0x000fe20003800000 */
[----:B-1----:R-:W-:Y:S01]  /*10f50*/  LOP3.LUT R4, R2, 0x7f, RZ, 0xc0, !PT ;  /* 0x0000007f02047812 */ /* 0x002fe200078ec0ff */
[----:B------:R-:W-:-:S03]  /*10f60*/  IMAD R2, R7, 0x8, R18 ;  /* 0x0000000807027824 */ /* 0x000fc600078e0212 */
[----:B------:R-:W-:Y:S01]  /*10f70*/  ISETP.NE.AND P1, PT, R4, RZ, PT ;  /* 0x000000ff0400720c */ /* 0x000fe20003f25270 */
[----:B------:R-:W1:Y:S02]  /*10f80*/  SYNCS.PHASECHK.TRANS64.TRYWAIT P0, [R2+URZ+0x32440], R3 ;  /* 0x03244003020075a7 */ /* 0x000e64000800017f */
[----:B-1----:R-:W-:Y:S10]  /*10f90*/  @!P0 BRA `(.L_x_10209) ;  /* 0x00000040007c8947 */ /* 0x002ff40003800000 */
.L_x_10312:
[----:B------:R-:W-:Y:S05]  /*10fa0*/  BSYNC B2 ;  /* 0x0000000000027941 */ /* 0x000fea0003800000 */
.L_x_10208:
        /* <DEDUP_REMOVED lines=9> */
.L_x_10211:
[----:B------:R-:W-:Y:S05]  /*11040*/  BSYNC B2 ;  /* 0x0000000000027941 */ /* 0x000fea0003800000 */
.L_x_10210:
        /* <DEDUP_REMOVED lines=12> */
.L_x_10212:
        /* <DEDUP_REMOVED lines=13> */
.L_x_10313:
[----:B------:R-:W-:Y:S05]  /*111e0*/  BSYNC B2 ;  /* 0x0000000000027941 */ /* 0x000fea0003800000 */
.L_x_10213:
        /* <DEDUP_REMOVED lines=11> */
.L_x_10216:
[----:B------:R-:W-:Y:S05]  /*112a0*/  BSYNC B2 ;  /* 0x0000000000027941 */ /* 0x000fea0003800000 */
.L_x_10215:
        /* <DEDUP_REMOVED lines=9> */
.L_x_10217:
        /* <DEDUP_REMOVED lines=15> */
.L_x_10218:
        /* <DEDUP_REMOVED lines=15> */
.L_x_10219:
        /* <DEDUP_REMOVED lines=15> */
.L_x_10220:
        /* <DEDUP_REMOVED lines=10> */
.L_x_10206:
[----:B------:R-:W-:Y:S05]  /*116b0*/  BSYNC B1 ;  /* 0x0000000000017941 */ /* 0x000fea0003800000 */
.L_x_10205:
        /* <DEDUP_REMOVED lines=19> */
[----:B0-----:R-:W3:Y:S01]  /*117f0*/  LDL R9, [R1+0x8] ;  /* 0x0000080001097983 */ /* 0x001ee20000100800 */
[----:B-1----:R-:W-:-:S13]  /*11800*/  ISETP.NE.AND P0, PT, R5, 0x1, PT ;  /* 0x000000010500780c */ /* 0x002fda0003f05270 */
        /* <DEDUP_REMOVED lines=14> */
.L_x_10223:
        /* <DEDUP_REMOVED lines=8> */
.L_x_10314:
[----:B------:R-:W-:Y:S05]  /*11970*/  BSYNC B2 ;  /* 0x0000000000027941 */ /* 0x000fea0003800000 */
.L_x_10224:
        /* <DEDUP_REMOVED lines=9> */
.L_x_10227:
[----:B------:R-:W-:Y:S05]  /*11a10*/  BSYNC B2 ;  /* 0x0000000000027941 */ /* 0x000fea0003800000 */
.L_x_10226:
        /* <DEDUP_REMOVED lines=12> */
.L_x_10228:
        /* <DEDUP_REMOVED lines=13> */
.L_x_10315:
[----:B------:R-:W-:Y:S05]  /*11bb0*/  BSYNC B2 ;  /* 0x0000000000027941 */ /* 0x000fea0003800000 */
.L_x_10229:
        /* <DEDUP_REMOVED lines=11> */
.L_x_10232:
[----:B------:R-:W-:Y:S05]  /*11c70*/  BSYNC B2 ;  /* 0x0000000000027941 */ /* 0x000fea0003800000 */
.L_x_10231:
        /* <DEDUP_REMOVED lines=9> */
.L_x_10233:
        /* <DEDUP_REMOVED lines=15> */
.L_x_10234:
        /* <DEDUP_REMOVED lines=15> */
.L_x_10235:
        /* <DEDUP_REMOVED lines=15> */
.L_x_10236:
        /* <DEDUP_REMOVED lines=10> */
.L_x_10222:
[----:B------:R-:W-:Y:S05]  /*12080*/  BSYNC B1 ;  /* 0x0000000000017941 */ /* 0x000fea0003800000 */
.L_x_10221:
[----:B------:R-:W2:Y:S01]  /*12090*/  LDL R5, [R1+0x24] ;  /* 0x0000240001057983 */ /* 0x000ea20000100800 */
[----:B------:R-:W-:Y:S01]  /*120a0*/  VIADD R0, R0, 0xfffffffe ;  /* 0xfffffffe00007836 */ /* 0x000fe20000000000 */
[----:B--2---:R-:W-:-:S13]  /*120b0*/  ISETP.GT.AND P0, PT, R6, R5, PT ;  /* 0x000000050600720c */ /* 0x004fda0003f04270 */
[----:B------:R-:W-:Y:S05]  /*120c0*/  @P0 BRA `(.L_x_10237) ;  /* 0xffffffec00080947 */ /* 0x000fea000383ffff */
.L_x_10186:
[----:B------:R-:W-:Y:S05]  /*120d0*/  BSYNC B0 ;  /* 0x0000000000007941 */ /* 0x000fea0003800000 */
.L_x_10185:
[----:B------:R-:W1:Y:S02]  /*120e0*/  S2R R2, SR_TID.X ;  /* 0x0000000000027919 */ /* 0x000e640000002100 */
[----:B-1----:R-:W-:Y:S02]  /*120f0*/  LOP3.LUT R3, R2, 0x7f, RZ, 0xc0, !PT ;  /* 0x0000007f02037812 */ /* 0x002fe400078ec0ff */
[----:B------:R-:W3:Y:S01]  /*12100*/  LDL.LU R2, [R1+0x18] ;  /* 0x0000180001027983 */ /* 0x000ee20000300800 */
[----:B------:R-:W-:Y:S01]  /*12110*/  VIADD R19, R19, 0x1 ;  /* 0x0000000113137836 */ /* 0x000fe20000000000 */
[----:B------:R-:W-:Y:S01]  /*12120*/  ISETP.NE.AND P1, PT, R3, RZ, PT ;  /* 0x000000ff0300720c */ /* 0x000fe20003f25270 */
[----:B------:R-:W-:Y:S03]  /*12130*/  BSSY B0, `(.L_x_10238) ;  /* 0x0000013000007945 */ /* 0x000fe60003800000 */
[----:B------:R-:W-:-:S04]  /*12140*/  ISETP.NE.AND P0, PT, R19, 0x2, PT ;  /* 0x000000021300780c */ /* 0x000fc80003f05270 */
[----:B------:R-:W-:-:S04]  /*12150*/  SEL R0, RZ, 0x1, P0 ;  /* 0x00000001ff007807 */ /* 0x000fc80000000000 */
[----:B---3--:R-:W-:-:S05]  /*12160*/  LOP3.LUT R2, R2, R0, RZ, 0x3c, !PT ;  /* 0x0000000002027212 */ /* 0x008fca00078e3cff */
[----:B------:R1:W-:Y:S01]  /*12170*/  STL [R1+0x18], R2 ;  /* 0x0000180201007387 */ /* 0x0003e20000100800 */
[----:B------:R-:W-:Y:S05]  /*12180*/  @P1 BRA `(.L_x_10239) ;  /* 0x0000000000341947 */ /* 0x000fea0003800000 */
[----:B------:R-:W3:Y:S01]  /*12190*/  S2R R3, SR_LANEID ;  /* 0x0000000000037919 */ /* 0x000ee20000000000 */
[----:B------:R-:W-:Y:S02]  /*121a0*/  VOTEU.ANY UR4, UPT, PT ;  /* 0x0000000000047886 */ /* 0x000fe400038e0100 */
[----:B------:R-:W3:Y:S08]  /*121b0*/  FLO.U32 R0, UR4 ;  /* 0x0000000400007d00 */ /* 0x000ef000080e0000 */
[----:B------:R-:W4:Y:S01]  /*121c0*/  POPC R5, UR4 ;  /* 0x0000000400057d09 */ /* 0x000f220008000000 */
[----:B---3--:R-:W-:-:S02]  /*121d0*/  ISETP.EQ.U32.AND P1, PT, R0, R3, PT ;  /* 0x000000030000720c */ /* 0x008fc40003f22070 */
[----:B-1----:R-:W4:Y:S11]  /*121e0*/  LDC.64 R2, c[0x0][0xd60] ;  /* 0x00035800ff027b82 */ /* 0x002f360000000a00 */
[----:B----4-:R-:W3:Y:S01]  /*121f0*/  @P1 ATOMG.E.ADD.STRONG.GPU PT, R3, desc[UR38][R2.64], R5 ;  /* 0x00000005020319a8 */ /* 0x010ee200081ee1e6 */
[----:B------:R-:W1:Y:S02]  /*12200*/  S2R R4, SR_LTMASK ;  /* 0x0000000000047919 */ /* 0x000e640000003900 */
[----:B-1----:R-:W-:-:S04]  /*12210*/  LOP3.LUT R4, R4, UR4, RZ, 0xc0, !PT ;  /* 0x0000000404047c12 */ /* 0x002fc8000f8ec0ff */
[----:B------:R-:W1:Y:S01]  /*12220*/  POPC R7, R4 ;  /* 0x0000000400077309 */ /* 0x000e620000000000 */
[----:B---3--:R-:W1:Y:S02]  /*12230*/  SHFL.IDX PT, R0, R3, R0, 0x1f ;  /* 0x00001f0003007589 */ /* 0x008e6400000e0000 */
[----:B-1----:R-:W-:-:S05]  /*12240*/  IADD3 R0, R0, UR40, R7 ;  /* 0x0000002800007c10 */ /* 0x002fca000fffe007 */
[----:B------:R3:W-:Y:S02]  /*12250*/  STL [R1], R0 ;  /* 0x0000000001007387 */ /* 0x0007e40000100800 */
.L_x_10239:
[----:B------:R-:W-:Y:S05]  /*12260*/  BSYNC B0 ;  /* 0x0000000000007941 */ /* 0x000fea0003800000 */
.L_x_10238:
[----:B------:R-:W-:-:S07]  /*12270*/  SEL R19, R19, RZ, P0 ;  /* 0x000000ff13137207 */ /* 0x000fce0000000000 */
.L_x_10151:
[----:B------:R-:W-:Y:S05]  /*12280*/  BSYNC B7 ;  /* 0x0000000000077941 */ /* 0x000fea0003800000 */
.L_x_10149:
[----:B---34-:R-:W3:Y:S02]  /*12290*/  LDL R0, [R1+0x14] ;  /* 0x0000140001007983 */ /* 0x018ee40000100800 */
        /* <DEDUP_REMOVED lines=13> */
.L_x_10240:
[----:B------:R-:W3:Y:S01]  /*12370*/  S2R R0, SR_TID.X ;  /* 0x0000000000007919 */ /* 0x000ee20000002100 */
[----:B------:R-:W-:Y:S01]  /*12380*/  UMOV UR4, 0xffffffff ;  /* 0xffffffff00047882 */ /* 0x000fe20000000000 */
[----:B---3--:R-:W-:-:S04]  /*12390*/  LOP3.LUT R16, R0, 0x1f, RZ, 0xc0, !PT ;  /* 0x0000001f00107812 */ /* 0x008fc800078ec0ff */
[----:B------:R-:W-:Y:S01]  /*123a0*/  ISETP.NE.AND P0, PT, R16, 0x1f, PT ;  /* 0x0000001f1000780c */ /* 0x000fe20003f05270 */
[----:B------:R-:W-:-:S12]  /*123b0*/  BRA.DIV UR4, `(.L_x_10242) ;  /* 0x0000002e04c47947 */ /* 0x000fd8000b800000 */
[----:B------:R-:W1:Y:S01]  /*123c0*/  LDL.LU R3, [R1] ;  /* 0x0000000001037983 */ /* 0x000e620000300800 */
[----:B------:R-:W-:-:S03]  /*123d0*/  ULDC UR4, c[0x0][0xd3c] ;  /* 0x00034f0000047ab9 */ /* 0x000fc60000000800 */
[----:B------:R-:W3:Y:S01]  /*123e0*/  LDL R4, [R1+0xc] ;  /* 0x00000c0001047983 */ /* 0x000ee20000100800 */
[----:B-1----:R-:W-:Y:S02]  /*123f0*/  IMAD.MOV.U32 R10, RZ, RZ, R3 ;  /* 0x000000ffff0a7224 */ /* 0x002fe400078e0003 */
[----:B---3--:R-:W-:-:S05]  /*12400*/  IMAD.IADD R0, R4, 0x1, R16 ;  /* 0x0000000104007824 */ /* 0x008fca00078e0210 */
[----:B------:R-:W-:-:S13]  /*12410*/  ISETP.GE.OR P1, PT, R0, UR4, !P0 ;  /* 0x0000000400007c0c */ /* 0x000fda000c726670 */
[----:B------:R-:W1:Y:S08]  /*12420*/  @!P1 LDC.64 R2, c[0x0][0xd80] ;  /* 0x00036000ff029b82 */ /* 0x000e700000000a00 */
[----:B------:R-:W3:Y:S01]  /*12430*/  @!P1 LDC.64 R4, c[0x0][0xd78] ;  /* 0x00035e00ff049b82 */ /* 0x000ee20000000a00 */
[----:B-1----:R-:W-:-:S05]  /*12440*/  @!P1 IMAD.WIDE R2, R0, 0x4, R2 ;  /* 0x0000000400029825 */ /* 0x002fca00078e0202 */
[----:B--2---:R3:W2:Y:S02]  /*12450*/  @!P1 LDG.E R6, desc[UR38][R2.64] ;  /* 0x0000002602069981 */ /* 0x0046a4000c1e1900 */
[----:B---3--:R-:W-:-:S06]  /*12460*/  @!P1 IMAD.WIDE R2, R0, 0x4, R4 ;  /* 0x0000000400029825 */ /* 0x008fcc00078e0204 */
        /* <DEDUP_REMOVED lines=30> */
.L_x_10325:
[----:B------:R-:W-:Y:S02]  /*12650*/  ULDC UR4, c[0x0][0xd38] ;  /* 0x00034e0000047ab9 */ /* 0x000fe40000000800 */
[----:B------:R-:W-:-:S04]  /*12660*/  IMAD.U32 R3, RZ, RZ, UR4 ;  /* 0x00000004ff037e24 */ /* 0x000fc8000f8e00ff */
[----:B-1----:R-:W-:-:S04]  /*12670*/  IMAD R9, R9, R3, RZ ;  /* 0x0000000309097224 */ /* 0x002fc800078e02ff */
[----:B------:R-:W-:-:S05]  /*12680*/  IMAD.IADD R4, R7, 0x1, R9 ;  /* 0x0000000107047824 */ /* 0x000fca00078e0209 */
[----:B------:R-:W-:-:S13]  /*12690*/  ISETP.GT.AND P6, PT, R4, R0, PT ;  /* 0x000000000400720c */ /* 0x000fda0003fc4270 */
[----:B------:R-:W-:Y:S05]  /*126a0*/  @P6 BRA `(.L_x_10243) ;  /* 0x0000000000ac6947 */ /* 0x000fea0003800000 */
.L_x_10246:
        /* <DEDUP_REMOVED lines=37> */
.L_x_10333:
[----:B------:R-:W-:Y:S02]  /*12900*/  ULDC UR4, c[0x0][0xd38] ;  /* 0x00034e0000047ab9 */ /* 0x000fe40000000800 */
[----:B------:R-:W-:-:S04]  /*12910*/  IMAD.U32 R3, RZ, RZ, UR4 ;  /* 0x00000004ff037e24 */ /* 0x000fc8000f8e00ff */
[----:B-1----:R-:W-:-:S04]  /*12920*/  IMAD R9, R9, R3, RZ ;  /* 0x0000000309097224 */ /* 0x002fc800078e02ff */
[----:B------:R-:W-:-:S05]  /*12930*/  IMAD.IADD R4, R9, 0x1, R4 ;  /* 0x0000000109047824 */ /* 0x000fca00078e0204 */
[----:B------:R-:W-:-:S13]  /*12940*/  ISETP.GT.AND P6, PT, R4, R0, PT ;  /* 0x000000000400720c */ /* 0x000fda0003fc4270 */
[----:B------:R-:W-:Y:S05]  /*12950*/  @!P6 BRA `(.L_x_10246) ;  /* 0xfffffffc0054e947 */ /* 0x000fea000383ffff */
.L_x_10243:
        /* <DEDUP_REMOVED lines=9> */
.L_x_10338:
[----:B------:R-:W-:-:S13]  /*129f0*/  ISETP.NE.AND P0, PT, R7, RZ, PT ;  /* 0x000000ff0700720c */ /* 0x000fda0003f05270 */
[----:B------:R-:W-:Y:S05]  /*12a00*/  @!P0 BRA `(.L_x_10248) ;  /* 0x0000000000148947 */ /* 0x000fea0003800000 */
[----:B------:R-:W-:Y:S01]  /*12a10*/  UMOV UR4, 0xffffffff ;  /* 0xffffffff00047882 */ /* 0x000fe20000000000 */
[----:B------:R-:W-:Y:S02]  /*12a20*/  VIADD R12, R4, 0xffffffff ;  /* 0xffffffff040c7836 */ /* 0x000fe40000000000 */
[----:B------:R-:W-:Y:S05]  /*12a30*/  BRA.DIV UR4, `(.L_x_10249) ;  /* 0x0000003204b87947 */ /* 0x000fea000b800000 */
[----:B0-----:R0:W4:Y:S02]  /*12a40*/  SHFL.IDX PT, R2, R2, R12, 0x1f ;  /* 0x00001f0c02027589 */ /* 0x00112400000e0000 */
.L_x_10341:
[----:B----4-:R-:W-:-:S07]  /*12a50*/  IMAD.MOV.U32 R8, RZ, RZ, R2 ;  /* 0x000000ffff087224 */ /* 0x010fce00078e0002 */
.L_x_10248:
[----:B------:R-:W4:Y:S01]  /*12a60*/  LDL.LU R10, [R1+0xc] ;  /* 0x00000c00010a7983 */ /* 0x000f220000300800 */
[----:B--2---:R-:W-:Y:S01]  /*12a70*/  IABS R7, R5 ;  /* 0x0000000500077213 */ /* 0x004fe20000000000 */
[----:B------:R-:W-:-:S03]  /*12a80*/  IMAD R9, R8, R3, R9 ;  /* 0x0000000308097224 */ /* 0x000fc600078e0209 */
[----:B0-----:R-:W0:Y:S01]  /*12a90*/  I2F.RP R2, R7 ;  /* 0x0000000700027306 */ /* 0x001e220000209400 */
[----:B------:R-:W-:Y:S01]  /*12aa0*/  IMAD.IADD R0, R0, 0x1, -R9 ;  /* 0x0000000100007824 */ /* 0x000fe200078e0a09 */
[----:B------:R2:W-:Y:S02]  /*12ab0*/  STL [R1], R9 ;  /* 0x0000000901007387 */ /* 0x0005e40000100800 */
[----:B--2---:R-:W-:-:S04]  /*12ac0*/  IABS R9, R5 ;  /* 0x0000000500097213 */ /* 0x004fc80000000000 */
        /* <DEDUP_REMOVED lines=56> */
.L_x_10244:
        /* <DEDUP_REMOVED lines=10> */
.L_x_10250:
[----:B-1----:R-:W2:Y:S04]  /*12ef0*/  LDL R2, [R1+0xc] ;  /* 0x00000c0001027983 */ /* 0x002ea80000100800 */
[----:B------:R-:W3:Y:S04]  /*12f00*/  LDL R3, [R1+0x8] ;  /* 0x0000080001037983 */ /* 0x000ee80000100800 */
[----:B0-----:R-:W4:Y:S04]  /*12f10*/  LDL R4, [R1] ;  /* 0x0000000001047983 */ /* 0x001f280000100800 */
[----:B------:R-:W4:Y:S01]  /*12f20*/  LDL R5, [R1+0x4] ;  /* 0x0000040001057983 */ /* 0x000f220000100800 */
        /* <DEDUP_REMOVED lines=12> */
.L_x_10241:
[----:B------:R-:W4:Y:S01]  /*12ff0*/  LDL R0, [R1+0xc] ;  /* 0x00000c0001007983 */ /* 0x000f220000100800 */
[----:B------:R-:W-:Y:S02]  /*13000*/  ULDC UR4, c[0x0][0xd3c] ;  /* 0x00034f0000047ab9 */ /* 0x000fe40000000800 */
[----:B----4-:R-:W-:-:S13]  /*13010*/  ISETP.GE.AND P0, PT, R0, UR4, PT ;  /* 0x0000000400007c0c */ /* 0x010fda000bf06270 */
[----:B------:R-:W-:Y:S05]  /*13020*/  @!P0 BRA `(.L_x_10251) ;  /* 0xffffff9c00ec8947 */ /* 0x000fea000383ffff */
[----:B------:R-:W-:Y:S05]  /*13030*/  BSYNC B8 ;  /* 0x0000000000087941 */ /* 0x000fea0003800000 */
.L_x_10143:
        /* <DEDUP_REMOVED lines=12> */
.L_x_10342:
[----:B------:R-:W-:Y:S05]  /*13100*/  BSYNC B0 ;  /* 0x0000000000007941 */ /* 0x000fea0003800000 */
.L_x_10252:
[----:B------:R-:W-:-:S03]  /*13110*/  UMOV UR4, 0xffffffff ;  /* 0xffffffff00047882 */ /* 0x000fc60000000000 */
[----:B------:R-:W-:Y:S05]  /*13120*/  BRA.DIV UR4, `(.L_x_10254) ;  /* 0x0000002e04387947 */ /* 0x000fea000b800000 */
[----:B------:R-:W1:Y:S02]  /*13130*/  S2R R2, SR_TID.X ;  /* 0x0000000000027919 */ /* 0x000e640000002100 */
[----:B-1----:R-:W-:-:S04]  /*13140*/  SHF.R.U32.HI R2, RZ, 0x5, R2 ;  /* 0x00000005ff027819 */ /* 0x002fc80000011602 */
[----:B------:R-:W-:-:S05]  /*13150*/  LOP3.LUT R2, R2, 0x3, RZ, 0xc0, !PT ;  /* 0x0000000302027812 */ /* 0x000fca00078ec0ff */
[----:B------:R1:W2:Y:S02]  /*13160*/  SHFL.IDX PT, R14, R2, RZ, 0x1f ;  /* 0x00001fff020e7589 */ /* 0x0002a400000e0000 */
.L_x_10345:
[----:B--2---:R-:W-:Y:S01]  /*13170*/  ISETP.NE.AND P0, PT, R14, RZ, PT ;  /* 0x000000ff0e00720c */ /* 0x004fe20003f05270 */
[----:B------:R-:W-:-:S12]  /*13180*/  BSSY B0, `(.L_x_10255) ;  /* 0x0000025000007945 */ /* 0x000fd80003800000 */
[----:B------:R-:W-:Y:S05]  /*13190*/  @P0 BRA `(.L_x_10256) ;  /* 0x00000000008c0947 */ /* 0x000fea0003800000 */
[----:B------:R-:W-:-:S03]  /*131a0*/  UMOV UR4, 0xffffffff ;  /* 0xffffffff00047882 */ /* 0x000fc60000000000 */
[----:B------:R-:W-:Y:S05]  /*131b0*/  BRA.DIV UR4, `(.L_x_10257) ;  /* 0x0000002e04487947 */ /* 0x000fea000b800000 */
[----:B------:R-:W-:-:S13]  /*131c0*/  ELECT P6, URZ, PT ;  /* 0x00000000003f782f */ /* 0x000fda00038c0000 */
.L_x_10348:
[----:B------:R-:W-:Y:S05]  /*131d0*/  @!P6 BRA `(.L_x_10256) ;  /* 0x00000000007ce947 */ /* 0x000fea0003800000 */
[----:B-1----:R-:W2:Y:S02]  /*131e0*/  LDL.LU R2, [R1+0x84] ;  /* 0x0000840001027983 */ /* 0x002ea40000300800 */
[----:B--2---:R-:W-:-:S04]  /*131f0*/  LOP3.LUT R2, R2, 0x2, RZ, 0xfc, !PT ;  /* 0x0000000202027812 */ /* 0x004fc800078efcff */
[----:B------:R-:W-:-:S13]  /*13200*/  ISETP.NE.AND P2, PT, R2, 0x3, PT ;  /* 0x000000030200780c */ /* 0x000fda0003f45270 */
[----:B------:R-:W-:Y:S05]  /*13210*/  @!P2 BRA `(.L_x_10258) ;  /* 0x000000000004a947 */ /* 0x000fea0003800000 */
[----:B------:R-:W-:Y:S01]  /*13220*/  BPT.TRAP 0x1 ;  /* 0x000000040000795c */ /* 0x000fe20000300000 */
.L_x_10258:
        /* <DEDUP_REMOVED lines=13> */
.L_x_10349:
[----:B------:R-:W1:Y:S02]  /*13300*/  SYNCS.PHASECHK.TRANS64.TRYWAIT P0, [R7+URZ], R2 ;  /* 0x00000002070075a7 */ /* 0x000e64000800017f */
[----:B-1----:R-:W-:Y:S05]  /*13310*/  @!P0 BRA `(.L_x_10260) ;  /* 0x0000002c00248947 */ /* 0x002fea0003800000 */
.L_x_10350:
[----:B------:R-:W-:Y:S05]  /*13320*/  @!P2 BRA `(.L_x_10261) ;  /* 0x000000000004a947 */ /* 0x000fea0003800000 */
[----:B------:R-:W-:Y:S01]  /*13330*/  BPT.TRAP 0x1 ;  /* 0x000000040000795c */ /* 0x000fe20000300000 */
.L_x_10261:
[----:B------:R-:W-:-:S04]  /*13340*/  VIADD R0, R0, 0x32460 ;  /* 0x0003246000007836 */ /* 0x000fc80000000000 */
[----:B------:R-:W-:-:S04]  /*13350*/  IMAD R4, R19, 0x8, R0 ;  /* 0x0000000813047824 */ /* 0x000fc800078e0200 */
[----:B------:R-:W2:Y:S02]  /*13360*/  SYNCS.PHASECHK.TRANS64.TRYWAIT P0, [R4+URZ], R5 ;  /* 0x00000005040075a7 */ /* 0x000ea4000800017f */
[----:B--2---:R-:W-:Y:S05]  /*13370*/  @!P0 BRA `(.L_x_10262) ;  /* 0x0000002c00208947 */ /* 0x004fea0003800000 */
.L_x_10351:
[----:B------:R-:W-:-:S07]  /*13380*/  IMAD R3, R3, 0x8, R0 ;  /* 0x0000000803037824 */ /* 0x000fce00078e0200 */
.L_x_10263:
[----:B---3--:R3:W4:Y:S02]  /*13390*/  SYNCS.PHASECHK.TRANS64.TRYWAIT P0, [R3+URZ], R2 ;  /* 0x00000002030075a7 */ /* 0x008724000800017f */
[----:B----4-:R-:W-:Y:S05]  /*133a0*/  @!P0 NANOSLEEP.SYNCS 0x989680 ;  /* 0x009896800000895d */ /* 0x010fea0003900000 */
[----:B------:R-:W4:Y:S02]  /*133b0*/  @!P0 SYNCS.PHASECHK.TRANS64 P0, [R3+URZ], R2 ;  /* 0x00000002030085a7 */ /* 0x000f24000800007f */
[----:B----4-:R-:W-:Y:S05]  /*133c0*/  @!P0 BRA `(.L_x_10263) ;  /* 0xfffffffc00f08947 */ /* 0x010fea000383ffff */
.L_x_10256:
[----:B------:R-:W-:Y:S05]  /*133d0*/  BSYNC B0 ;  /* 0x0000000000007941 */ /* 0x000fea0003800000 */
.L_x_10255:
[----:B------:R-:W-:Y:S05]  /*133e0*/  EXIT ;  /* 0x000000000000794d */ /* 0x000fea0003800000 */
.L_x_10093:
[----:B-1----:R1:W2:Y:S02]  /*133f0*/  SYNCS.PHASECHK.TRANS64.TRYWAIT P0, [R7+URZ+0x32400], R4 ;  /* 0x03240004070075a7 */ /* 0x0022a4000800017f */
[----:B--2---:R-:W-:Y:S05]  /*13400*/  @!P0 NANOSLEEP.SYNCS 0x989680 ;  /* 0x009896800000895d */ /* 0x004fea0003900000 */
[----:B------:R-:W2:Y:S02]  /*13410*/  @!P0 SYNCS.PHASECHK.TRANS64 P0, [R7+URZ+0x32400], R4 ;  /* 0x03240004070085a7 */ /* 0x000ea4000800007f */
[----:B--2---:R-:W-:Y:S05]  /*13420*/  @!P0 BRA `(.L_x_10093) ;  /* 0xfffffffc00f08947 */ /* 0x004fea000383ffff */
[----:B------:R-:W-:Y:S05]  /*13430*/  BRA `(.L_x_10264) ;  /* 0xfffffee8006c7947 */ /* 0x000fea000383ffff */
.L_x_10097:
[----:B----4-:R4:W0:Y:S02]  /*13440*/  SYNCS.PHASECHK.TRANS64.TRYWAIT P1, [R0+URZ+0x32430], R5 ;  /* 0x03243005000075a7 */ /* 0x010824000802017f */
[----:B0-----:R-:W-:Y:S05]  /*13450*/  @!P1 NANOSLEEP.SYNCS 0x989680 ;  /* 0x009896800000995d */ /* 0x001fea0003900000 */
[----:B------:R-:W0:Y:S02]  /*13460*/  @!P1 SYNCS.PHASECHK.TRANS64 P1, [R0+URZ+0x32430], R5 ;  /* 0x03243005000095a7 */ /* 0x000e24000802007f */
[----:B0-----:R-:W-:Y:S05]  /*13470*/  @!P1 BRA `(.L_x_10097) ;  /* 0xfffffffc00f09947 */ /* 0x001fea000383ffff */
[----:B------:R-:W-:Y:S05]  /*13480*/  BRA `(.L_x_10096) ;  /* 0xfffffee800947947 */ /* 0x000fea000383ffff */
.L_x_10098:
[----:B------:R0:W0:Y:S02]  /*13490*/  SYNCS.PHASECHK.TRANS64.TRYWAIT P1, [R7+URZ+0x32410], R4 ;  /* 0x03241004070075a7 */ /* 0x000024000802017f */
[----:B0-----:R-:W-:Y:S05]  /*134a0*/  @!P1 NANOSLEEP.SYNCS 0x989680 ;  /* 0x009896800000995d */ /* 0x001fea0003900000 */
[----:B------:R-:W0:Y:S02]  /*134b0*/  @!P1 SYNCS.PHASECHK.TRANS64 P1, [R7+URZ+0x32410], R4 ;  /* 0x03241004070095a7 */ /* 0x000e24000802007f */
[----:B0-----:R-:W-:Y:S05]  /*134c0*/  @!P1 BRA `(.L_x_10098) ;  /* 0xfffffffc00f09947 */ /* 0x001fea000383ffff */
[----:B------:R-:W-:Y:S05]  /*134d0*/  BRA `(.L_x_10265) ;  /* 0xfffffeec004c7947 */ /* 0x000fea000383ffff */
.L_x_10102:
[----:B------:R0:W0:Y:S02]  /*134e0*/  SYNCS.PHASECHK.TRANS64.TRYWAIT P1, [R0+URZ+0x32450], R5 ;  /* 0x03245005000075a7 */ /* 0x000024000802017f */
[----:B0-----:R-:W-:Y:S05]  /*134f0*/  @!P1 NANOSLEEP.SYNCS 0x989680 ;  /* 0x009896800000995d */ /* 0x001fea0003900000 */
[----:B------:R-:W0:Y:S02]  /*13500*/  @!P1 SYNCS.PHASECHK.TRANS64 P1, [R0+URZ+0x32450], R5 ;  /* 0x03245005000095a7 */ /* 0x000e24000802007f */
[----:B0-----:R-:W-:Y:S05]  /*13510*/  @!P1 BRA `(.L_x_10102) ;  /* 0xfffffffc00f09947 */ /* 0x001fea000383ffff */
[----:B------:R-:W-:Y:S05]  /*13520*/  BRA `(.L_x_10101) ;  /* 0xfffffeec00587947 */ /* 0x000fea000383ffff */
.L_x_10107:
[----:B-1----:R-:W-:-:S04]  /*13530*/  IMAD.U32 R21, RZ, RZ, UR5 ;  /* 0x00000005ff157e24 */ /* 0x002fc8000f8e00ff */
[----:B------:R1:W2:Y:S03]  /*13540*/  SYNCS.PHASECHK.TRANS64.TRYWAIT P3, [R21+URZ+0x32430], R20 ;  /* 0x03243014150075a7 */ /* 0x0002a6000806017f */
[----:B--2---:R-:W-:Y:S05]  /*13550*/  @!P3 NANOSLEEP.SYNCS 0x989680 ;  /* 0x009896800000b95d */ /* 0x004fea0003900000 */
[----:B------:R-:W2:Y:S02]  /*13560*/  @!P3 SYNCS.PHASECHK.TRANS64 P3, [R21+URZ+0x32430], R20 ;  /* 0x032430141500b5a7 */ /* 0x000ea4000806007f */
[----:B--2---:R-:W-:Y:S05]  /*13570*/  @!P3 BRA `(.L_x_10107) ;  /* 0xfffffffc00ecb947 */ /* 0x004fea000383ffff */
[----:B------:R-:W-:Y:S05]  /*13580*/  BRA `(.L_x_10106) ;  /* 0xffffff1000e47947 */ /* 0x000fea000383ffff */
.L_x_10111:
[----:B-1----:R-:W-:-:S04]  /*13590*/  IMAD.U32 R21, RZ, RZ, UR5 ;  /* 0x00000005ff157e24 */ /* 0x002fc8000f8e00ff */
[----:B------:R1:W3:Y:S03]  /*135a0*/  SYNCS.PHASECHK.TRANS64.TRYWAIT P3, [R21+URZ+0x32450], R20 ;  /* 0x03245014150075a7 */ /* 0x0002e6000806017f */
[----:B---3--:R-:W-:Y:S05]  /*135b0*/  @!P3 NANOSLEEP.SYNCS 0x989680 ;  /* 0x009896800000b95d */ /* 0x008fea0003900000 */
[----:B------:R-:W3:Y:S02]  /*135c0*/  @!P3 SYNCS.PHASECHK.TRANS64 P3, [R21+URZ+0x32450], R20 ;  /* 0x032450141500b5a7 */ /* 0x000ee4000806007f */
[----:B---3--:R-:W-:Y:S05]  /*135d0*/  @!P3 BRA `(.L_x_10111) ;  /* 0xfffffffc00ecb947 */ /* 0x008fea000383ffff */
[----:B------:R-:W-:Y:S05]  /*135e0*/  BRA `(.L_x_10110) ;  /* 0xffffff1400607947 */ /* 0x000fea000383ffff */
.L_x_10157:
        /* <DEDUP_REMOVED lines=11> */
.L_x_10267:
[----:B------:R-:W-:Y:S05]  /*136a0*/  BSYNC B0 ;  /* 0x0000000000007941 */ /* 0x000fea0003800000 */
.L_x_10266:
[----:B------:R-:W-:Y:S05]  /*136b0*/  BRA `(.L_x_10268) ;  /* 0xffffffa400e87947 */ /* 0x000fea000383ffff */
.L_x_10159:
[----:B------:R-:W-:Y:S01]  /*136c0*/  BSSY B0, `(.L_x_10269) ;  /* 0x0000006000007945 */ /* 0x000fe20003800000 */
[----:B------:R-:W-:-:S07]  /*136d0*/  IMAD.MOV.U32 R15, RZ, RZ, -0x1 ;  /* 0xffffffffff0f7424 */ /* 0x000fce00078e00ff */
[----:B01-3--:R-:W-:Y:S05]  /*136e0*/  WARPSYNC.COLLECTIVE R15, `(.L_x_10270) ;  /* 0x000000000f0c7348 */ /* 0x00bfea0003c00000 */
[----:B------:R-:W-:Y:S02]  /*136f0*/  ELECT P6, UR62, PT ;  /* 0x00000000003e782f */ /* 0x000fe400038c0000 */
[----:B------:R-:W-:Y:S01]  /*13700*/  MOV R14, UR62 ;  /* 0x0000003e000e7c02 */ /* 0x000fe20008000f00 */
[----:B01-3--:R-:W-:Y:S10]  /*13710*/  ENDCOLLECTIVE ;  /* 0x000000000000791b */ /* 0x00bff40003800000 */
.L_x_10270:
[----:B------:R-:W-:Y:S05]  /*13720*/  BSYNC B0 ;  /* 0x0000000000007941 */ /* 0x000fea0003800000 */
.L_x_10269:
[----:B------:R-:W-:Y:S05]  /*13730*/  BRA `(.L_x_10271) ;  /* 0xffffffa400f47947 */ /* 0x000fea000383ffff */
.L_x_10161:
[----:B--2---:R2:W3:Y:S02]  /*13740*/  SYNCS.PHASECHK.TRANS64.TRYWAIT P0, [R0+URZ+0x32440], R2 ;  /* 0x03244002000075a7 */ /* 0x0044e4000800017f */
[----:B---3--:R-:W-:Y:S05]  /*13750*/  @!P0 NANOSLEEP.SYNCS 0x989680 ;  /* 0x009896800000895d */ /* 0x008fea0003900000 */
[----:B------:R-:W3:Y:S02]  /*13760*/  @!P0 SYNCS.PHASECHK.TRANS64 P0, [R0+URZ+0x32440], R2 ;  /* 0x03244002000085a7 */ /* 0x000ee4000800007f */
[----:B---3--:R-:W-:Y:S05]  /*13770*/  @!P0 BRA `(.L_x_10161) ;  /* 0xfffffffc00f08947 */ /* 0x008fea000383ffff */
[----:B------:R-:W-:Y:S05]  /*13780*/  BRA `(.L_x_10272) ;  /* 0xffffffa800547947 */ /* 0x000fea000383ffff */
.L_x_10165:
        /* <DEDUP_REMOVED lines=9> */
.L_x_10273:
[----:B------:R-:W-:Y:S02]  /*13820*/  IMAD.MOV.U32 R13, RZ, RZ, R3 ;  /* 0x000000ffff0d7224 */ /* 0x000fe400078e0003 */
[----:B------:R-:W-:Y:S01]  /*13830*/  IMAD.MOV.U32 R4, RZ, RZ, R14 ;  /* 0x000000ffff047224 */ /* 0x000fe200078e000e */
[----:B------:R-:W-:-:S07]  /*13840*/  LOP3.LUT R7, R7, 0x7f, RZ, 0xc0, !PT ;  /* 0x0000007f07077812 */ /* 0x000fce00078ec0ff */
[----:B------:R-:W-:Y:S05]  /*13850*/  WARPSYNC.COLLECTIVE R15, `(.L_x_10274) ;  /* 0x000000000f087348 */ /* 0x000fea0003c00000 */
[----:B------:R0:W1:Y:S02]  /*13860*/  SHFL.IDX P6, R14, R13, R12, R11 ;  /* 0x0000000c0d0e7389 */ /* 0x00006400000c000b */
[----:B01----:R-:W-:Y:S01]  /*13870*/  ENDCOLLECTIVE ;  /* 0x000000000000791b */ /* 0x003fe20003800000 */
.L_x_10274:
[----:B------:R-:W-:Y:S01]  /*13880*/  SHF.R.U32.HI R7, RZ, 0x3, R7 ;  /* 0x00000003ff077819 */ /* 0x000fe20000011607 */
[----:B------:R-:W-:Y:S02]  /*13890*/  IMAD.MOV.U32 R13, RZ, RZ, R0 ;  /* 0x000000ffff0d7224 */ /* 0x000fe400078e0000 */
[----:B------:R-:W-:Y:S02]  /*138a0*/  IMAD.MOV.U32 R12, RZ, RZ, 0x1 ;  /* 0x00000001ff0c7424 */ /* 0x000fe400078e00ff */
[----:B------:R-:W-:-:S07]  /*138b0*/  IMAD.MOV.U32 R5, RZ, RZ, R14 ;  /* 0x000000ffff057224 */ /* 0x000fce00078e000e */
[----:B------:R-:W-:Y:S05]  /*138c0*/  WARPSYNC.COLLECTIVE R15, `(.L_x_10275) ;  /* 0x000000000f087348 */ /* 0x000fea0003c00000 */
[----:B------:R0:W1:Y:S02]  /*138d0*/  SHFL.IDX P6, R14, R13, R12, R11 ;  /* 0x0000000c0d0e7389 */ /* 0x00006400000c000b */
[----:B01----:R-:W-:Y:S01]  /*138e0*/  ENDCOLLECTIVE ;  /* 0x000000000000791b */ /* 0x003fe20003800000 */
.L_x_10275:
[----:B------:R-:W-:Y:S02]  /*138f0*/  IMAD.MOV.U32 R13, RZ, RZ, R3 ;  /* 0x000000ffff0d7224 */ /* 0x000fe400078e0003 */
[----:B------:R-:W-:Y:S02]  /*13900*/  IMAD R2, R2, R8, RZ ;  /* 0x0000000802027224 */ /* 0x000fe400078e02ff */
[----:B------:R-:W-:Y:S02]  /*13910*/  IMAD.IADD R8, R7, 0x1, R6 ;  /* 0x0000000107087824 */ /* 0x000fe400078e0206 */
[----:B------:R-:W-:-:S07]  /*13920*/  IMAD.MOV.U32 R7, RZ, RZ, R14 ;  /* 0x000000ffff077224 */ /* 0x000fce00078e000e */
[----:B------:R-:W-:Y:S05]  /*13930*/  WARPSYNC.COLLECTIVE R15, `(.L_x_10276) ;  /* 0x000000000f087348 */ /* 0x000fea0003c00000 */
[----:B------:R0:W1:Y:S02]  /*13940*/  SHFL.IDX P6, R14, R13, R12, R11 ;  /* 0x0000000c0d0e7389 */ /* 0x00006400000c000b */
[----:B01----:R-:W-:Y:S01]  /*13950*/  ENDCOLLECTIVE ;  /* 0x000000000000791b */ /* 0x003fe20003800000 */
.L_x_10276:
[----:B------:R-:W-:Y:S01]  /*13960*/  ISETP.GE.AND P1, PT, R8, R2, PT ;  /* 0x000000020800720c */ /* 0x000fe20003f26270 */
[----:B------:R0:W-:-:S12]  /*13970*/  STL [R1+0x4], R8 ;  /* 0x0000040801007387 */ /* 0x0001d80000100800 */
[----:B------:R-:W-:Y:S01]  /*13980*/  @!P1 LEA R5, P3, R10, R5, 0x1 ;  /* 0x000000050a059211 */ /* 0x000fe200078608ff */
[----:B------:R-:W-:Y:S02]  /*13990*/  IMAD.MOV.U32 R13, RZ, RZ, R0 ;  /* 0x000000ffff0d7224 */ /* 0x000fe400078e0000 */
[----:B------:R-:W-:Y:S02]  /*139a0*/  IMAD.MOV.U32 R12, RZ, RZ, 0x2 ;  /* 0x00000002ff0c7424 */ /* 0x000fe400078e00ff */
[----:B------:R-:W-:-:S05]  /*139b0*/  @!P1 IMAD.X R4, RZ, RZ, R4, P3 ;  /* 0x000000ffff049224 */ /* 0x000fca00018e0604 */
[----:B------:R-:W-:Y:S01]  /*139c0*/  @!P1 LOP3.LUT R5, R5, R4, RZ, 0x3c, !PT ;  /* 0x0000000405059212 */ /* 0x000fe200078e3cff */
[----:B0-----:R-:W-:-:S07]  /*139d0*/  IMAD.MOV.U32 R6, RZ, RZ, R14 ;  /* 0x000000ffff067224 */ /* 0x001fce00078e000e */
[----:B------:R-:W-:Y:S05]  /*139e0*/  WARPSYNC.COLLECTIVE R15, `(.L_x_10277) ;  /* 0x000000000f087348 */ /* 0x000fea0003c00000 */
[----:B------:R0:W1:Y:S02]  /*139f0*/  SHFL.IDX P6, R14, R13, R12, R11 ;  /* 0x0000000c0d0e7389 */ /* 0x00006400000c000b */
[----:B01----:R-:W-:Y:S01]  /*13a00*/  ENDCOLLECTIVE ;  /* 0x000000000000791b */ /* 0x003fe20003800000 */
.L_x_10277:
[----:B------:R-:W-:-:S04]  /*13a10*/  @!P1 LOP3.LUT R4, R5, R4, RZ, 0x3c, !PT ;  /* 0x0000000405049212 */ /* 0x000fc800078e3cff */
[----:B------:R-:W-:-:S05]  /*13a20*/  @!P1 LOP3.LUT R5, R5, R4, RZ, 0x3c, !PT ;  /* 0x0000000405059212 */ /* 0x000fca00078e3cff */
[----:B------:R-:W-:Y:S01]  /*13a30*/  @!PT LDS RZ, [RZ] ;  /* 0x00000000fffff984 */ /* 0x000fe20000000800 */
[----:B------:R-:W-:Y:S01]  /*13a40*/  @!PT LDS RZ, [RZ] ;  /* 0x00000000fffff984 */ /* 0x000fe20000000800 */
[----:B------:R-:W-:Y:S01]  /*13a50*/  @!PT LDS RZ, [RZ] ;  /* 0x00000000fffff984 */ /* 0x000fe20000000800 */
[----:B------:R0:W-:Y:S01]  /*13a60*/  @!P1 LDGSTS.E.BYPASS.LTC128B.128 [R9+0x18400], desc[UR38][R4.64], !P0 ;  /* 0x1840000004099fae */ /* 0x0001e2000c101d66 */
[----:B------:R-:W-:Y:S02]  /*13a70*/  IMAD.MOV.U32 R13, RZ, RZ, R3 ;  /* 0x000000ffff0d7224 */ /* 0x000fe400078e0003 */
[----:B0-----:R-:W-:-:S05]  /*13a80*/  VIADD R5, R8, 0x10 ;  /* 0x0000001008057836 */ /* 0x001fca0000000000 */
[----:B------:R-:W-:Y:S01]  /*13a90*/  ISETP.GE.AND P2, PT, R5, R2, PT ;  /* 0x000000020500720c */ /* 0x000fe20003f46270 */
[----:B------:R0:W-:-:S12]  /*13aa0*/  STL [R1+0x44], R5 ;  /* 0x0000440501007387 */ /* 0x0001d80000100800 */
[----:B0-----:R-:W-:Y:S01]  /*13ab0*/  @!P2 LEA R5, P1, R10, R6, 0x1 ;  /* 0x000000060a05a211 */ /* 0x001fe200078208ff */
[----:B------:R-:W-:-:S12]  /*13ac0*/  IMAD.MOV.U32 R6, RZ, RZ, R14 ;  /* 0x000000ffff067224 */ /* 0x000fd800078e000e */
[----:B------:R-:W-:Y:S05]  /*13ad0*/  WARPSYNC.COLLECTIVE R15, `(.L_x_10278) ;  /* 0x000000000f087348 */ /* 0x000fea0003c00000 */
[----:B------:R0:W1:Y:S02]  /*13ae0*/  SHFL.IDX P6, R14, R13, R12, R11 ;  /* 0x0000000c0d0e7389 */ /* 0x00006400000c000b */
[----:B01----:R-:W-:Y:S01]  /*13af0*/  ENDCOLLECTIVE ;  /* 0x000000000000791b */ /* 0x003fe20003800000 */
.L_x_10278:
[----:B------:R-:W-:Y:S02]  /*13b00*/  @!P2 IMAD.X R4, RZ, RZ, R7, P1 ;  /* 0x000000ffff04a224 */ /* 0x000fe400008e0607 */
[----:B------:R-:W-:-:S03]  /*13b10*/  VIADD R7, R8, 0x20 ;  /* 0x0000002008077836 */ /* 0x000fc60000000000 */
[----:B------:R-:W-:Y:S02]  /*13b20*/  @!P2 LOP3.LUT R5, R5, R4, RZ, 0x3c, !PT ;  /* 0x000000040505a212 */ /* 0x000fe400078e3cff */
[----:B------:R-:W-:Y:S01]  /*13b30*/  ISETP.GE.AND P1, PT, R7, R2, PT ;  /* 0x000000020700720c */ /* 0x000fe20003f26270 */
[----:B------:R0:W-:Y:S01]  /*13b40*/  STL [R1+0x50], R7 ;  /* 0x0000500701007387 */ /* 0x0001e20000100800 */
[----:B------:R-:W-:Y:S01]  /*13b50*/  @!P2 LOP3.LUT R4, R5, R4, RZ, 0x3c, !PT ;  /* 0x000000040504a212 */ /* 0x000fe200078e3cff */
[----:B------:R-:W-:-:S03]  /*13b60*/  IMAD.MOV.U32 R13, RZ, RZ, R0 ;  /* 0x000000ffff0d7224 */ /* 0x000fc600078e0000 */
[----:B------:R-:W-:Y:S01]  /*13b70*/  @!P2 LOP3.LUT R5, R5, R4, RZ, 0x3c, !PT ;  /* 0x000000040505a212 */ /* 0x000fe200078e3cff */
[----:B------:R-:W-:-:S04]  /*13b80*/  IMAD.MOV.U32 R12, RZ, RZ, 0x3 ;  /* 0x00000003ff0c7424 */ /* 0x000fc800078e00ff */
[----:B------:R-:W-:Y:S01]  /*13b90*/  @!PT LDS RZ, [RZ] ;  /* 0x00000000fffff984 */ /* 0x000fe20000000800 */
[----:B------:R-:W-:Y:S01]  /*13ba0*/  @!PT LDS RZ, [RZ] ;  /* 0x00000000fffff984 */ /* 0x000fe20000000800 */
[----:B------:R-:W-:Y:S01]  /*13bb0*/  @!PT LDS RZ, [RZ] ;  /* 0x00000000fffff984 */ /* 0x000fe20000000800 */
[----:B------:R1:W-:Y:S01]  /*13bc0*/  @!P2 LDGSTS.E.BYPASS.LTC128B.128 [R9+0x18c00], desc[UR38][R4.64], !P0 ;  /* 0x18c000000409afae */ /* 0x0003e2000c101d66 */
[----:B0-----:R-:W-:-:S05]  /*13bd0*/  VIADD R7, R8, 0x30 ;  /* 0x0000003008077836 */ /* 0x001fca0000000000 */
[----:B------:R0:W-:Y:S01]  /*13be0*/  STL [R1+0x54], R7 ;  /* 0x0000540701007387 */ /* 0x0001e20000100800 */
[----:B-1----:R-:W-:-:S07]  /*13bf0*/  IMAD.MOV.U32 R4, RZ, RZ, R14 ;  /* 0x000000ffff047224 */ /* 0x002fce00078e000e */
[----:B0-----:R-:W-:Y:S05]  /*13c00*/  WARPSYNC.COLLECTIVE R15, `(.L_x_10279) ;  /* 0x000000000f087348 */ /* 0x001fea0003c00000 */
[----:B------:R1:W2:Y:S02]  /*13c10*/  SHFL.IDX P6, R14, R13, R12, R11 ;  /* 0x0000000c0d0e7389 */ /* 0x0002a400000c000b */
[----:B012---:R-:W-:Y:S01]  /*13c20*/  ENDCOLLECTIVE ;  /* 0x000000000000791b */ /* 0x007fe20003800000 */
.L_x_10279:
        /* <DEDUP_REMOVED lines=10> */
.L_x_10280:
[----:B------:R-:W-:Y:S01]  /*13cd0*/  @!PT LDS RZ, [RZ] ;  /* 0x00000000fffff984 */ /* 0x000fe20000000800 */
[----:B------:R-:W-:Y:S01]  /*13ce0*/  @!PT LDS RZ, [RZ] ;  /* 0x00000000fffff984 */ /* 0x000fe20000000800 */
[----:B------:R-:W-:Y:S01]  /*13cf0*/  @!PT LDS RZ, [RZ] ;  /* 0x00000000fffff984 */ /* 0x000fe20000000800 */
[----:B------:R0:W-:Y:S01]  /*13d00*/  @!P1 LDGSTS.E.BYPASS.LTC128B.128 [R9+0x19400], desc[UR38][R4.64], !P0 ;  /* 0x1940000004099fae */ /* 0x0001e2000c101d66 */
[----:B------:R-:W-:Y:S01]  /*13d10*/  ISETP.GE.AND P1, PT, R7, R2, PT ;  /* 0x000000020700720c */ /* 0x000fe20003f26270 */
[----:B------:R-:W-:-:S05]  /*13d20*/  VIADD R7, R8, 0x40 ;  /* 0x0000004008077836 */ /* 0x000fca0000000000 */
[----:B------:R1:W-:Y:S01]  /*13d30*/  STL [R1+0x60], R7 ;  /* 0x0000600701007387 */ /* 0x0003e20000100800 */
[----:B------:R-:W-:Y:S02]  /*13d40*/  IMAD.MOV.U32 R13, RZ, RZ, R0 ;  /* 0x000000ffff0d7224 */ /* 0x000fe400078e0000 */
[----:B------:R-:W-:Y:S02]  /*13d50*/  IMAD.MOV.U32 R12, RZ, RZ, 0x4 ;  /* 0x00000004ff0c7424 */ /* 0x000fe400078e00ff */
[----:B0-----:R-:W-:-:S07]  /*13d60*/  IMAD.MOV.U32 R4, RZ, RZ, R14 ;  /* 0x000000ffff047224 */ /* 0x001fce00078e000e */
[----:B-1----:R-:W-:Y:S05]  /*13d70*/  WARPSYNC.COLLECTIVE R15, `(.L_x_10281) ;  /* 0x000000000f087348 */ /* 0x002fea0003c00000 */
[----:B------:R0:W2:Y:S02]  /*13d80*/  SHFL.IDX P6, R14, R13, R12, R11 ;  /* 0x0000000c0d0e7389 */ /* 0x0000a400000c000b */
[----:B012---:R-:W-:Y:S01]  /*13d90*/  ENDCOLLECTIVE ;  /* 0x000000000000791b */ /* 0x007fe20003800000 */
.L_x_10281:
        /* <DEDUP_REMOVED lines=10> */
.L_x_10282:
        /* <DEDUP_REMOVED lines=13> */
.L_x_10283:
        /* <DEDUP_REMOVED lines=10> */
.L_x_10284:
        /* <DEDUP_REMOVED lines=13> */
.L_x_10285:
        /* <DEDUP_REMOVED lines=10> */
.L_x_10286:
        /* <DEDUP_REMOVED lines=11> */
.L_x_10287:
        /* <DEDUP_REMOVED lines=10> */
.L_x_10288:
[----:B------:R-:W-:Y:S01]  /*14270*/  @!PT LDS RZ, [RZ] ;  /* 0x00000000fffff984 */ /* 0x000fe20000000800 */
[----:B------:R-:W-:Y:S01]  /*14280*/  @!PT LDS RZ, [RZ] ;  /* 0x00000000fffff984 */ /* 0x000fe20000000800 */
[----:B------:R-:W-:Y:S01]  /*14290*/  @!PT LDS RZ, [RZ] ;  /* 0x00000000fffff984 */ /* 0x000fe20000000800 */
[----:B------:R1:W-:Y:S01]  /*142a0*/  @!P1 LDGSTS.E.BYPASS.LTC128B.128 [R9+0x1b400], desc[UR38][R4.64], !P0 ;  /* 0x1b40000004099fae */ /* 0x0003e2000c101d66 */
[----:B------:R-:W-:Y:S01]  /*142b0*/  IMAD.MOV.U32 R3, RZ, RZ, R14 ;  /* 0x000000ffff037224 */ /* 0x000fe200078e000e */
[----:B------:R-:W-:Y:S06]  /*142c0*/  BRA `(.L_x_10289) ;  /* 0xffffffa800d87947 */ /* 0x000fec000383ffff */
.L_x_10169:
[----:B------:R-:W2:Y:S04]  /*142d0*/  LDL.LU R3, [R1+0x38] ;  /* 0x0000380001037983 */ /* 0x000ea80000300800 */
[----:B------:R-:W3:Y:S04]  /*142e0*/  LDL.LU R15, [R1+0x4] ;  /* 0x00000400010f7983 */ /* 0x000ee80000300800 */
[----:B------:R-:W4:Y:S04]  /*142f0*/  LDL.LU R14, [R1+0x44] ;  /* 0x00004400010e7983 */ /* 0x000f280000300800 */
[----:B------:R-:W5:Y:S04]  /*14300*/  LDL.LU R13, [R1+0x50] ;  /* 0x00005000010d7983 */ /* 0x000f680000300800 */
[----:B------:R-:W5:Y:S04]  /*14310*/  LDL.LU R12, [R1+0x54] ;  /* 0x00005400010c7983 */ /* 0x000f680000300800 */
[----:B------:R-:W5:Y:S04]  /*14320*/  LDL.LU R11, [R1+0x60] ;  /* 0x00006000010b7983 */ /* 0x000f680000300800 */
[----:B------:R-:W5:Y:S04]  /*14330*/  LDL.LU R10, [R1+0x64] ;  /* 0x00006400010a7983 */ /* 0x000f680000300800 */
[----:B------:R-:W5:Y:S04]  /*14340*/  LDL.LU R6, [R1+0x68] ;  /* 0x0000680001067983 */ /* 0x000f680000300800 */
[----:B------:R-:W5:Y:S01]  /*14350*/  LDL.LU R9, [R1+0x14] ;  /* 0x0000140001097983 */ /* 0x000f620000300800 */
[----:B------:R-:W-:Y:S01]  /*14360*/  BSSY B0, `(.L_x_10290) ;  /* 0x000001b000007945 */ /* 0x000fe20003800000 */
[----:B--2---:R-:W-:-:S05]  /*14370*/  IMAD R3, R3, R7, RZ ;  /* 0x0000000703037224 */ /* 0x004fca00078e02ff */
[-C--:B---3--:R-:W-:Y:S01]  /*14380*/  ISETP.GE.AND P4, PT, R15, R3.reuse, PT ;  /* 0x000000030f00720c */ /* 0x088fe20003f86270 */
[----:B------:R-:W-:Y:S01]  /*14390*/  IMAD.MOV.U32 R15, RZ, RZ, -0x1 ;  /* 0xffffffffff0f7424 */ /* 0x000fe200078e00ff */
[-C--:B----4-:R-:W-:Y:S02]  /*143a0*/  ISETP.GE.AND P5, PT, R14, R3.reuse, PT ;  /* 0x000000030e00720c */ /* 0x090fe40003fa6270 */
[----:B-----5:R-:W-:Y:S01]  /*143b0*/  ISETP.GE.AND P6, PT, R13, R3, PT ;  /* 0x000000030d00720c */ /* 0x020fe20003fc6270 */
[----:B------:R-:W-:Y:S01]  /*143c0*/  IMAD.MOV.U32 R13, RZ, RZ, R0 ;  /* 0x000000ffff0d7224 */ /* 0x000fe200078e0000 */
[----:B------:R-:W-:-:S07]  /*143d0*/  LOP3.LUT R9, R9, 0xffffffef, RZ, 0xc0, !PT ;  /* 0xffffffef09097812 */ /* 0x000fce00078ec0ff */
[----:B------:R-:W-:Y:S02]  /*143e0*/  @P4 LOP3.LUT R9, R9, 0x10, RZ, 0xfc, !PT ;  /* 0x0000001009094812 */ /* 0x000fe400078efcff */
[----:B------:R-:W-:Y:S01]  /*143f0*/  ISETP.GE.AND P4, PT, R12, R3, PT ;  /* 0x000000030c00720c */ /* 0x000fe20003f86270 */
[----:B------:R-:W-:Y:S01]  /*14400*/  IMAD.MOV.U32 R12, RZ, RZ, RZ ;  /* 0x000000ffff0c7224 */ /* 0x000fe200078e00ff */
[----:B------:R-:W-:-:S04]  /*14410*/  LOP3.LUT R9, R9, 0xfffffff7, RZ, 0xc0, !PT ;  /* 0xfffffff709097812 */ /* 0x000fc800078ec0ff */
[----:B------:R-:W-:Y:S02]  /*14420*/  @P5 LOP3.LUT R9, R9, 0x8, RZ, 0xfc, !PT ;  /* 0x0000000809095812 */ /* 0x000fe400078efcff */
[----:B------:R-:W-:Y:S01]  /*14430*/  ISETP.GE.AND P5, PT, R11, R3, PT ;  /* 0x000000030b00720c */ /* 0x000fe20003fa6270 */
[----:B------:R-:W-:Y:S01]  /*14440*/  IMAD.MOV.U32 R11, RZ, RZ, 0x181f ;  /* 0x0000181fff0b7424 */ /* 0x000fe200078e00ff */
[----:B------:R-:W-:-:S04]  /*14450*/  LOP3.LUT R9, R9, 0xfffffffb, RZ, 0xc0, !PT ;  /* 0xfffffffb09097812 */ /* 0x000fc800078ec0ff */
[----:B------:R-:W-:Y:S02]  /*14460*/  @P6 LOP3.LUT R9, R9, 0x4, RZ, 0xfc, !PT ;  /* 0x0000000409096812 */ /* 0x000fe400078efcff */
[----:B------:R-:W-:Y:S02]  /*14470*/  ISETP.GE.AND P6, PT, R10, R3, PT ;  /* 0x000000030a00720c */ /* 0x000fe40003fc6270 */
[----:B------:R-:W-:-:S04]  /*14480*/  LOP3.LUT R9, R9, 0xfffffffd, RZ, 0xc0, !PT ;  /* 0xfffffffd09097812 */ /* 0x000fc800078ec0ff */
[----:B------:R-:W-:Y:S02]  /*14490*/  @P4 LOP3.LUT R9, R9, 0x2, RZ, 0xfc, !PT ;  /* 0x0000000209094812 */ /* 0x000fe400078efcff */
[----:B------:R-:W-:Y:S02]  /*144a0*/  ISETP.GE.AND P4, PT, R6, R3, PT ;  /* 0x000000030600720c */ /* 0x000fe40003f86270 */
[----:B------:R-:W-:-:S04]  /*144b0*/  LOP3.LUT R9, R9, 0xffffffdf, RZ, 0xc0, !PT ;  /* 0xffffffdf09097812 */ /* 0x000fc800078ec0ff */
[----:B------:R-:W-:-:S05]  /*144c0*/  @P6 LOP3.LUT R9, R9, 0x20, RZ, 0xfc, !PT ;  /* 0x0000002009096812 */ /* 0x000fca00078efcff */
[----:B------:R0:W-:Y:S02]  /*144d0*/  STL [R1+0x14], R9 ;  /* 0x0000140901007387 */ /* 0x0001e40000100800 */
[----:B0-----:R-:W-:Y:S05]  /*144e0*/  WARPSYNC.COLLECTIVE R15, `(.L_x_10291) ;  /* 0x000000000f087348 */ /* 0x001fea0003c00000 */
[----:B------:R1:W2:Y:S02]  /*144f0*/  SHFL.IDX P6, R14, R13, R12, R11 ;  /* 0x0000000c0d0e7389 */ /* 0x0002a400000c000b */
[----:B012---:R-:W-:Y:S01]  /*14500*/  ENDCOLLECTIVE ;  /* 0x000000000000791b */ /* 0x007fe20003800000 */
.L_x_10291:
[----:B------:R-:W-:Y:S05]  /*14510*/  BSYNC B0 ;  /* 0x0000000000007941 */ /* 0x000fea0003800000 */
.L_x_10290:
[----:B------:R0:W5:Y:S04]  /*14520*/  LDL.LU R9, [R1+0x14] ;  /* 0x0000140001097983 */ /* 0x0001680000300800 */
[----:B------:R0:W5:Y:S01]  /*14530*/  LDL R7, [R1+0x10] ;  /* 0x0000100001077983 */ /* 0x0001620000100800 */
[----:B------:R-:W-:Y:S02]  /*14540*/  IMAD.MOV.U32 R13, RZ, RZ, R2 ;  /* 0x000000ffff0d7224 */ /* 0x000fe400078e0002 */
[----:B------:R-:W-:Y:S02]  /*14550*/  IMAD.MOV.U32 R12, RZ, RZ, RZ ;  /* 0x000000ffff0c7224 */ /* 0x000fe400078e00ff */
[----:B------:R-:W-:Y:S02]  /*14560*/  IMAD.MOV.U32 R11, RZ, RZ, 0x181f ;  /* 0x0000181fff0b7424 */ /* 0x000fe400078e00ff */
[----:B------:R-:W-:-:S02]  /*14570*/  IMAD.MOV.U32 R15, RZ, RZ, -0x1 ;  /* 0xffffffffff0f7424 */ /* 0x000fc400078e00ff */
[----:B0-----:R-:W-:-:S07]  /*14580*/  IMAD.MOV.U32 R4, RZ, RZ, R14 ;  /* 0x000000ffff047224 */ /* 0x001fce00078e000e */
[----:B-----5:R-:W-:Y:S05]  /*14590*/  WARPSYNC.COLLECTIVE R15, `(.L_x_10292) ;  /* 0x000000000f087348 */ /* 0x020fea0003c00000 */
[----:B------:R0:W1:Y:S02]  /*145a0*/  SHFL.IDX P6, R14, R13, R12, R11 ;  /* 0x0000000c0d0e7389 */ /* 0x00006400000c000b */
[----:B01---5:R-:W-:Y:S01]  /*145b0*/  ENDCOLLECTIVE ;  /* 0x000000000000791b */ /* 0x023fe20003800000 */
.L_x_10292:
[----:B------:R-:W-:Y:S02]  /*145c0*/  IMAD.MOV.U32 R13, RZ, RZ, R0 ;  /* 0x000000ffff0d7224 */ /* 0x000fe400078e0000 */
[----:B------:R-:W-:Y:S02]  /*145d0*/  IMAD.MOV.U32 R12, RZ, RZ, 0x1 ;  /* 0x00000001ff0c7424 */ /* 0x000fe400078e00ff */
[----:B------:R-:W-:Y:S01]  /*145e0*/  IMAD.MOV.U32 R5, RZ, RZ, R14 ;  /* 0x000000ffff057224 */ /* 0x000fe200078e000e */
[----:B------:R-:W-:-:S04]  /*145f0*/  LOP3.LUT R9, R9, 0xfffffeff, RZ, 0xc0, !PT ;  /* 0xfffffeff09097812 */ /* 0x000fc800078ec0ff */
[----:B------:R-:W-:-:S04]  /*14600*/  @P5 LOP3.LUT R9, R9, 0x100, RZ, 0xfc, !PT ;  /* 0x0000010009095812 */ /* 0x000fc800078efcff */
[C---:B------:R-:W-:Y:S02]  /*14610*/  LOP3.LUT P5, RZ, R9.reuse, 0x10, RZ, 0xc0, !PT ;  /* 0x0000001009ff7812 */ /* 0x040fe400078ac0ff */
[----:B------:R-:W-:-:S04]  /*14620*/  LOP3.LUT R9, R9, 0xffffff7f, RZ, 0xc0, !PT ;  /* 0xffffff7f09097812 */ /* 0x000fc800078ec0ff */
[----:B------:R-:W-:-:S04]  /*14630*/  @P4 LOP3.LUT R9, R9, 0x80, RZ, 0xfc, !PT ;  /* 0x0000008009094812 */ /* 0x000fc800078efcff */
[----:B------:R-:W-:Y:S01]  /*14640*/  LOP3.LUT P4, RZ, R9, 0x8, RZ, 0xc0, !PT ;  /* 0x0000000809ff7812 */ /* 0x000fe2000788c0ff */
[----:B------:R0:W-:Y:S02]  /*14650*/  STL [R1+0x14], R9 ;  /* 0x0000140901007387 */ /* 0x0001e40000100800 */
[----:B------:R-:W-:-:S05]  /*14660*/  @!P5 LEA R5, P6, R8, R5, 0x1 ;  /* 0x000000050805d211 */ /* 0x000fca00078c08ff */
[----:B------:R-:W-:-:S05]  /*14670*/  @!P5 IMAD.X R4, RZ, RZ, R4, P6 ;  /* 0x000000ffff04d224 */ /* 0x000fca00030e0604 */
[----:B0-----:R-:W-:-:S07]  /*14680*/  @!P5 LOP3.LUT R5, R5, R4, RZ, 0x3c, !PT ;  /* 0x000000040505d212 */ /* 0x001fce00078e3cff */
[----:B------:R-:W-:Y:S05]  /*14690*/  WARPSYNC.COLLECTIVE R15, `(.L_x_10293) ;  /* 0x000000000f087348 */ /* 0x000fea0003c00000 */
[----:B------:R0:W1:Y:S02]  /*146a0*/  SHFL.IDX P6, R14, R13, R12, R11 ;  /* 0x0000000c0d0e7389 */ /* 0x00006400000c000b */
[----:B01----:R-:W-:Y:S01]  /*146b0*/  ENDCOLLECTIVE ;  /* 0x000000000000791b */ /* 0x003fe20003800000 */
.L_x_10293:
[----:B------:R-:W-:-:S04]  /*146c0*/  @!P5 LOP3.LUT R4, R5, R4, RZ, 0x3c, !PT ;  /* 0x000000040504d212 */ /* 0x000fc800078e3cff */
[----:B------:R-:W-:-:S05]  /*146d0*/  @!P5 LOP3.LUT R5, R5, R4, RZ, 0x3c, !PT ;  /* 0x000000040505d212 */ /* 0x000fca00078e3cff */
[----:B------:R-:W-:Y:S01]  /*146e0*/  @!PT LDS RZ, [RZ] ;  /* 0x00000000fffff984 */ /* 0x000fe20000000800 */
[----:B------:R-:W-:Y:S01]  /*146f0*/  @!PT LDS RZ, [RZ] ;  /* 0x00000000fffff984 */ /* 0x000fe20000000800 */
[----:B------:R-:W-:Y:S01]  /*14700*/  @!PT LDS RZ, [RZ] ;  /* 0x00000000fffff984 */ /* 0x000fe20000000800 */
[----:B------:R0:W-:Y:S01]  /*14710*/  @!P5 LDGSTS.E.BYPASS.LTC128B.128 [R7+0x22400], desc[UR38][R4.64], !P3 ;  /* 0x224000000407dfae */ /* 0x0001e2000d901d66 */
[----:B------:R-:W-:-:S03]  /*14720*/  IMAD.MOV.U32 R13, RZ, RZ, R2 ;  /* 0x000000ffff0d7224 */ /* 0x000fc600078e0002 */
[----:B------:R0:W-:Y:S04]  /*14730*/  @!P5 LDGSTS.E.BYPASS.LTC128B.128 [R7+0x26400], desc[UR38][R4.64+0x80], !P2 ;  /* 0x264000800407dfae */ /* 0x0001e8000d101d66 */
[----:B------:R0:W-:Y:S04]  /*14740*/  @!P5 LDGSTS.E.BYPASS.LTC128B.128 [R7+0x2a400], desc[UR38][R4.64+0x100], !P1 ;  /* 0x2a4001000407dfae */ /* 0x0001e8000c901d66 */
[----:B------:R0:W-:Y:S01]  /*14750*/  @!P5 LDGSTS.E.BYPASS.LTC128B.128 [R7+0x2e400], desc[UR38][R4.64+0x180], !P0 ;  /* 0x2e4001800407dfae */ /* 0x0001e2000c101d66 */
[----:B------:R-:W-:Y:S01]  /*14760*/  IMAD.MOV.U32 R6, RZ, RZ, R14 ;  /* 0x000000ffff067224 */ /* 0x000fe200078e000e */
[----:B------:R-:W-:-:S13]  /*14770*/  LOP3.LUT P5, RZ, R9, 0x4, RZ, 0xc0, !PT ;  /* 0x0000000409ff7812 */ /* 0x000fda00078ac0ff */
[----:B0-----:R-:W-:Y:S05]  /*14780*/  WARPSYNC.COLLECTIVE R15, `(.L_x_10294) ;  /* 0x000000000f087348 */ /* 0x001fea0003c00000 */
[----:B------:R1:W2:Y:S02]  /*14790*/  SHFL.IDX P6, R14, R13, R12, R11 ;  /* 0x0000000c0d0e7389 */ /* 0x0002a400000c000b */
[----:B012---:R-:W-:Y:S01]  /*147a0*/  ENDCOLLECTIVE ;  /* 0x000000000000791b */ /* 0x007fe20003800000 */
.L_x_10294:
        /* <DEDUP_REMOVED lines=8> */
[----:B------:R0:W-:Y:S03]  /*14830*/  @!P4 LDGSTS.E.BYPASS.LTC128B.128 [R7+0x22c00], desc[UR38][R4.64], !P3 ;  /* 0x22c000000407cfae */ /* 0x0001e6000d901d66 */
[----:B0-----:R-:W-:Y:S05]  /*14840*/  WARPSYNC.COLLECTIVE R15, `(.L_x_10295) ;  /* 0x000000000f087348 */ /* 0x001fea0003c00000 */
[----:B------:R1:W2:Y:S02]  /*14850*/  SHFL.IDX P6, R14, R13, R12, R11 ;  /* 0x0000000c0d0e7389 */ /* 0x0002a400000c000b */
[----:B012---:R-:W-:Y:S01]  /*14860*/  ENDCOLLECTIVE ;  /* 0x000000000000791b */ /* 0x007fe20003800000 */
.L_x_10295:
[----:B------:R-:W-:Y:S01]  /*14870*/  @!PT LDS RZ, [RZ] ;  /* 0x00000000fffff984 */ /* 0x000fe20000000800 */
[----:B------:R-:W-:Y:S01]  /*14880*/  @!PT LDS RZ, [RZ] ;  /* 0x00000000fffff984 */ /* 0x000fe20000000800 */
[----:B------:R-:W-:Y:S01]  /*14890*/  @!PT LDS RZ, [RZ] ;  /* 0x00000000fffff984 */ /* 0x000fe20000000800 */
[----:B------:R0:W-:Y:S04]  /*148a0*/  @!P4 LDGSTS.E.BYPASS.LTC128B.128 [R7+0x26c00], desc[UR38][R4.64+0x80], !P2 ;  /* 0x26c000800407cfae */ /* 0x0001e8000d101d66 */
[----:B------:R0:W-:Y:S04]  /*148b0*/  @!P4 LDGSTS.E.BYPASS.LTC128B.128 [R7+0x2ac00], desc[UR38][R4.64+0x100], !P1 ;  /* 0x2ac001000407cfae */ /* 0x0001e8000c901d66 */
[----:B------:R0:W-:Y:S01]  /*148c0*/  @!P4 LDGSTS.E.BYPASS.LTC128B.128 [R7+0x2ec00], desc[UR38][R4.64+0x180], !P0 ;  /* 0x2ec001800407cfae */ /* 0x0001e2000c101d66 */
[----:B------:R-:W-:Y:S01]  /*148d0*/  LOP3.LUT P4, RZ, R9, 0x2, RZ, 0xc0, !PT ;  /* 0x0000000209ff7812 */ /* 0x000fe2000788c0ff */
[----:B------:R-:W-:-:S02]  /*148e0*/  IMAD.MOV.U32 R13, RZ, RZ, R2 ;  /* 0x000000ffff0d7224 */ /* 0x000fc400078e0002 */
[----:B------:R-:W-:-:S10]  /*148f0*/  IMAD.MOV.U32 R6, RZ, RZ, R14 ;  /* 0x000000ffff067224 */ /* 0x000fd400078e000e */
[----:B0-----:R-:W-:Y:S05]  /*14900*/  WARPSYNC.COLLECTIVE R15, `(.L_x_10296) ;  /* 0x000000000f087348 */ /* 0x001fea0003c00000 */
[----:B------:R1:W2:Y:S02]  /*14910*/  SHFL.IDX P6, R14, R13, R12, R11 ;  /* 0x0000000c0d0e7389 */ /* 0x0002a400000c000b */
[----:B012---:R-:W-:Y:S01]  /*14920*/  ENDCOLLECTIVE ;  /* 0x000000000000791b */ /* 0x007fe20003800000 */
.L_x_10296:
        /* <DEDUP_REMOVED lines=12> */
.L_x_10297:
        /* <DEDUP_REMOVED lines=12> */
.L_x_10298:
        /* <DEDUP_REMOVED lines=12> */
.L_x_10299:
        /* <DEDUP_REMOVED lines=12> */
.L_x_10300:
        /* <DEDUP_REMOVED lines=12> */
.L_x_10301:
[----:B------:R-:W-:Y:S01]  /*14cf0*/  @!PT LDS RZ, [RZ] ;  /* 0x00000000fffff984 */ /* 0x000fe20000000800 */
[----:B------:R-:W-:Y:S01]  /*14d00*/  @!PT LDS RZ, [RZ] ;  /* 0x00000000fffff984 */ /* 0x000fe20000000800 */
[----:B------:R-:W-:Y:S01]  /*14d10*/  @!PT LDS RZ, [RZ] ;  /* 0x00000000fffff984 */ /* 0x000fe20000000800 */
[----:B------:R0:W-:Y:S04]  /*14d20*/  @!P5 LDGSTS.E.BYPASS.LTC128B.128 [R7+0x28400], desc[UR38][R4.64+0x80], !P2 ;  /* 0x284000800407dfae */ /* 0x0001e8000d101d66 */
[----:B------:R0:W-:Y:S04]  /*14d30*/  @!P5 LDGSTS.E.BYPASS.LTC128B.128 [R7+0x2c400], desc[UR38][R4.64+0x100], !P1 ;  /* 0x2c4001000407dfae */ /* 0x0001e8000c901d66 */
[----:B------:R0:W-:Y:S01]  /*14d40*/  @!P5 LDGSTS.E.BYPASS.LTC128B.128 [R7+0x30400], desc[UR38][R4.64+0x180], !P0 ;  /* 0x304001800407dfae */ /* 0x0001e2000c101d66 */
[----:B------:R-:W-:Y:S02]  /*14d50*/  IMAD.MOV.U32 R13, RZ, RZ, R2 ;  /* 0x000000ffff0d7224 */ /* 0x000fe400078e0002 */
[----:B------:R-:W-:-:S07]  /*14d60*/  IMAD.MOV.U32 R6, RZ, RZ, R14 ;  /* 0x000000ffff067224 */ /* 0x000fce00078e000e */
[----:B0-----:R-:W-:Y:S05]  /*14d70*/  WARPSYNC.COLLECTIVE R15, `(.L_x_10302) ;  /* 0x000000000f087348 */ /* 0x001fea0003c00000 */
[----:B------:R1:W2:Y:S02]  /*14d80*/  SHFL.IDX P6, R14, R13, R12, R11 ;  /* 0x0000000c0d0e7389 */ /* 0x0002a400000c000b */
[----:B012---:R-:W-:Y:S01]  /*14d90*/  ENDCOLLECTIVE ;  /* 0x000000000000791b */ /* 0x007fe20003800000 */
.L_x_10302:
[----:B------:R-:W-:Y:S02]  /*14da0*/  IMAD.MOV.U32 R13, RZ, RZ, R0 ;  /* 0x000000ffff0d7224 */ /* 0x000fe400078e0000 */
[----:B------:R-:W-:Y:S01]  /*14db0*/  IMAD.MOV.U32 R12, RZ, RZ, 0x6 ;  /* 0x00000006ff0c7424 */ /* 0x000fe200078e00ff */
[----:B------:R-:W-:Y:S01]  /*14dc0*/  LOP3.LUT P6, RZ, R9, 0x20, RZ, 0xc0, !PT ;  /* 0x0000002009ff7812 */ /* 0x000fe200078cc0ff */
[----:B------:R-:W-:-:S12]  /*14dd0*/  IMAD.MOV.U32 R4, RZ, RZ, R14 ;  /* 0x000000ffff047224 */ /* 0x000fd800078e000e */
        /* <DEDUP_REMOVED lines=12> */
.L_x_10303:
[----:B------:R-:W-:Y:S02]  /*14ea0*/  IMAD.MOV.U32 R13, RZ, RZ, R2 ;  /* 0x000000ffff0d7224 */ /* 0x000fe400078e0002 */
[----:B------:R-:W-:-:S07]  /*14eb0*/  IMAD.MOV.U32 R6, RZ, RZ, R14 ;  /* 0x000000ffff067224 */ /* 0x000fce00078e000e */
[----:B------:R-:W-:Y:S05]  /*14ec0*/  WARPSYNC.COLLECTIVE R15, `(.L_x_10304) ;  /* 0x000000000f087348 */ /* 0x000fea0003c00000 */
[----:B------:R0:W1:Y:S02]  /*14ed0*/  SHFL.IDX P6, R14, R13, R12, R11 ;  /* 0x0000000c0d0e7389 */ /* 0x00006400000c000b */
[----:B01----:R-:W-:Y:S01]  /*14ee0*/  ENDCOLLECTIVE ;  /* 0x000000000000791b */ /* 0x003fe20003800000 */
.L_x_10304:
[----:B------:R-:W-:Y:S02]  /*14ef0*/  IMAD.MOV.U32 R13, RZ, RZ, R0 ;  /* 0x000000ffff0d7224 */ /* 0x000fe400078e0000 */
[----:B------:R-:W-:Y:S02]  /*14f00*/  IMAD.MOV.U32 R12, RZ, RZ, 0x7 ;  /* 0x00000007ff0c7424 */ /* 0x000fe400078e00ff */
[----:B------:R-:W-:-:S07]  /*14f10*/  IMAD.MOV.U32 R4, RZ, RZ, R14 ;  /* 0x000000ffff047224 */ /* 0x000fce00078e000e */
[----:B------:R-:W-:Y:S05]  /*14f20*/  WARPSYNC.COLLECTIVE R15, `(.L_x_10305) ;  /* 0x000000000f087348 */ /* 0x000fea0003c00000 */
[----:B------:R0:W1:Y:S02]  /*14f30*/  SHFL.IDX P6, R14, R13, R12, R11 ;  /* 0x0000000c0d0e7389 */ /* 0x00006400000c000b */
[----:B01----:R-:W-:Y:S01]  /*14f40*/  ENDCOLLECTIVE ;  /* 0x000000000000791b */ /* 0x003fe20003800000 */
.L_x_10305:
[----:B------:R-:W-:-:S05]  /*14f50*/  @!P4 LEA R4, P5, R8, R4, 0x1 ;  /* 0x000000040804c211 */ /* 0x000fca00078a08ff */
[----:B------:R-:W-:-:S05]  /*14f60*/  @!P4 IMAD.X R5, RZ, RZ, R6, P5 ;  /* 0x000000ffff05c224 */ /* 0x000fca00028e0606 */
[----:B------:R-:W-:Y:S01]  /*14f70*/  @!PT LDS RZ, [RZ] ;  /* 0x00000000fffff984 */ /* 0x000fe20000000800 */
[----:B------:R-:W-:Y:S01]  /*14f80*/  @!PT LDS RZ, [RZ] ;  /* 0x00000000fffff984 */ /* 0x000fe20000000800 */
[----:B------:R-:W-:Y:S01]  /*14f90*/  @!PT LDS RZ, [RZ] ;  /* 0x00000000fffff984 */ /* 0x000fe20000000800 */
[----:B------:R0:W-:Y:S01]  /*14fa0*/  @!P4 LDGSTS.E.BYPASS.LTC128B.128 [R7+0x25400], desc[UR38][R4.64], !P3 ;  /* 0x254000000407cfae */ /* 0x0001e2000d901d66 */
[----:B------:R-:W-:-:S03]  /*14fb0*/  IMAD.MOV.U32 R13, RZ, RZ, R2 ;  /* 0x000000ffff0d7224 */ /* 0x000fc600078e0002 */
[----:B------:R0:W-:Y:S04]  /*14fc0*/  @!P4 LDGSTS.E.BYPASS.LTC128B.128 [R7+0x29400], desc[UR38][R4.64+0x80], !P2 ;  /* 0x294000800407cfae */ /* 0x0001e8000d101d66 */
[----:B------:R0:W-:Y:S01]  /*14fd0*/  @!P4 LDGSTS.E.BYPASS.LTC128B.128 [R7+0x2d400], desc[UR38][R4.64+0x100], !P1 ;  /* 0x2d4001000407cfae */ /* 0x0001e2000c901d66 */
[----:B------:R-:W-:-:S03]  /*14fe0*/  IMAD.MOV.U32 R6, RZ, RZ, R14 ;  /* 0x000000ffff067224 */ /* 0x000fc600078e000e */
[----:B------:R0:W-:Y:S04]  /*14ff0*/  @!P4 LDGSTS.E.BYPASS.LTC128B.128 [R7+0x31400], desc[UR38][R4.64+0x180], !P0 ;  /* 0x314001800407cfae */ /* 0x0001e8000c101d66 */
[----:B0-----:R-:W-:Y:S05]  /*15000*/  WARPSYNC.COLLECTIVE R15, `(.L_x_10306) ;  /* 0x000000000f087348 */ /* 0x001fea0003c00000 */
[----:B------:R1:W2:Y:S02]  /*15010*/  SHFL.IDX P6, R14, R13, R12, R11 ;  /* 0x0000000c0d0e7389 */ /* 0x0002a400000c000b */
[----:B012---:R-:W-:Y:S01]  /*15020*/  ENDCOLLECTIVE ;  /* 0x000000000000791b */ /* 0x007fe20003800000 */
.L_x_10306:
[----:B------:R-:W-:Y:S01]  /*15030*/  IMAD.MOV.U32 R2, RZ, RZ, R14 ;  /* 0x000000ffff027224 */ /* 0x000fe200078e000e */
[----:B------:R-:W-:Y:S06]  /*15040*/  BRA `(.L_x_10307) ;  /* 0xffffffa8004c7947 */ /* 0x000fec000383ffff */
.L_x_10174:
[----:B0-----:R0:W1:Y:S02]  /*15050*/  SYNCS.PHASECHK.TRANS64.TRYWAIT P0, [R18+URZ+0x32420], R0 ;  /* 0x03242000120075a7 */ /* 0x001064000800017f */
[----:B-1----:R-:W-:Y:S05]  /*15060*/  @!P0 NANOSLEEP.SYNCS 0x989680 ;  /* 0x009896800000895d */ /* 0x002fea0003900000 */
[----:B------:R-:W1:Y:S02]  /*15070*/  @!P0 SYNCS.PHASECHK.TRANS64 P0, [R18+URZ+0x32420], R0 ;  /* 0x03242000120085a7 */ /* 0x000e64000800007f */
[----:B-1----:R-:W-:Y:S05]  /*15080*/  @!P0 BRA `(.L_x_10174) ;  /* 0xfffffffc00f08947 */ /* 0x002fea000383ffff */
[----:B------:R-:W-:Y:S05]  /*15090*/  BRA `(.L_x_10308) ;  /* 0xffffffa800c47947 */ /* 0x000fea000383ffff */
.L_x_10178:
[----:B0-----:R0:W1:Y:S02]  /*150a0*/  SYNCS.PHASECHK.TRANS64.TRYWAIT P0, [R2+URZ+0x32460], R0 ;  /* 0x03246000020075a7 */ /* 0x001064000800017f */
[----:B-1----:R-:W-:Y:S05]  /*150b0*/  @!P0 NANOSLEEP.SYNCS 0x989680 ;  /* 0x009896800000895d */ /* 0x002fea0003900000 */
[----:B------:R-:W1:Y:S02]  /*150c0*/  @!P0 SYNCS.PHASECHK.TRANS64 P0, [R2+URZ+0x32460], R0 ;  /* 0x03246000020085a7 */ /* 0x000e64000800007f */
[----:B-1----:R-:W-:Y:S05]  /*150d0*/  @!P0 BRA `(.L_x_10178) ;  /* 0xfffffffc00f08947 */ /* 0x002fea000383ffff */
[----:B------:R-:W-:Y:S05]  /*150e0*/  BRA `(.L_x_10309) ;  /* 0xffffffa800e87947 */ /* 0x000fea000383ffff */
.L_x_10193:
[----:B-1----:R1:W2:Y:S02]  /*150f0*/  SYNCS.PHASECHK.TRANS64.TRYWAIT P0, [R2+URZ+0x32440], R6 ;  /* 0x03244006020075a7 */ /* 0x0022a4000800017f */
[----:B--2---:R-:W-:Y:S05]  /*15100*/  @!P0 NANOSLEEP.SYNCS 0x989680 ;  /* 0x009896800000895d */ /* 0x004fea0003900000 */
[----:B------:R-:W2:Y:S02]  /*15110*/  @!P0 SYNCS.PHASECHK.TRANS64 P0, [R2+URZ+0x32440], R6 ;  /* 0x03244006020085a7 */ /* 0x000ea4000800007f */
[----:B--2---:R-:W-:Y:S05]  /*15120*/  @!P0 BRA `(.L_x_10193) ;  /* 0xfffffffc00f08947 */ /* 0x004fea000383ffff */
[----:B------:R-:W-:Y:S05]  /*15130*/  BRA `(.L_x_10310) ;  /* 0xffffffb400087947 */ /* 0x000fea000383ffff */
.L_x_10198:
[----:B0-----:R0:W2:Y:S02]  /*15140*/  SYNCS.PHASECHK.TRANS64.TRYWAIT P0, [R2+URZ+0x32460], R6 ;  /* 0x03246006020075a7 */ /* 0x0010a4000800017f */
[----:B--2---:R-:W-:Y:S05]  /*15150*/  @!P0 NANOSLEEP.SYNCS 0x989680 ;  /* 0x009896800000895d */ /* 0x004fea0003900000 */
[----:B------:R-:W2:Y:S02]  /*15160*/  @!P0 SYNCS.PHASECHK.TRANS64 P0, [R2+URZ+0x32460], R6 ;  /* 0x03246006020085a7 */ /* 0x000ea4000800007f */
[----:B--2---:R-:W-:Y:S05]  /*15170*/  @!P0 BRA `(.L_x_10198) ;  /* 0xfffffffc00f08947 */ /* 0x004fea000383ffff */
[----:B------:R-:W-:Y:S05]  /*15180*/  BRA `(.L_x_10311) ;  /* 0xffffffb400847947 */ /* 0x000fea000383ffff */
.L_x_10209:
[----:B-1----:R1:W2:Y:S02]  /*15190*/  SYNCS.PHASECHK.TRANS64.TRYWAIT P0, [R2+URZ+0x32440], R3 ;  /* 0x03244003020075a7 */ /* 0x0022a4000800017f */
[----:B--2---:R-:W-:Y:S05]  /*151a0*/  @!P0 NANOSLEEP.SYNCS 0x989680 ;  /* 0x009896800000895d */ /* 0x004fea0003900000 */
[----:B------:R-:W2:Y:S02]  /*151b0*/  @!P0 SYNCS.PHASECHK.TRANS64 P0, [R2+URZ+0x32440], R3 ;  /* 0x03244003020085a7 */ /* 0x000ea4000800007f */
[----:B--2---:R-:W-:Y:S05]  /*151c0*/  @!P0 BRA `(.L_x_10209) ;  /* 0xfffffffc00f08947 */ /* 0x004fea000383ffff */
[----:B------:R-:W-:Y:S05]  /*151d0*/  BRA `(.L_x_10312) ;  /* 0xffffffbc00707947 */ /* 0x000fea000383ffff */
.L_x_10214:
[----:B--2---:R2:W3:Y:S02]  /*151e0*/  SYNCS.PHASECHK.TRANS64.TRYWAIT P0, [R2+URZ+0x32460], R3 ;  /* 0x03246003020075a7 */ /* 0x0044e4000800017f */
[----:B---3--:R-:W-:Y:S05]  /*151f0*/  @!P0 NANOSLEEP.SYNCS 0x989680 ;  /* 0x009896800000895d */ /* 0x008fea0003900000 */
[----:B------:R-:W3:Y:S02]  /*15200*/  @!P0 SYNCS.PHASECHK.TRANS64 P0, [R2+URZ+0x32460], R3 ;  /* 0x03246003020085a7 */ /* 0x000ee4000800007f */
[----:B---3--:R-:W-:Y:S05]  /*15210*/  @!P0 BRA `(.L_x_10214) ;  /* 0xfffffffc00f08947 */ /* 0x008fea000383ffff */
[----:B------:R-:W-:Y:S05]  /*15220*/  BRA `(.L_x_10313) ;  /* 0xffffffbc00ec7947 */ /* 0x000fea000383ffff */
.L_x_10225:
[----:B-1----:R1:W2:Y:S02]  /*15230*/  SYNCS.PHASECHK.TRANS64.TRYWAIT P0, [R3+URZ+0x32440], R2 ;  /* 0x03244002030075a7 */ /* 0x0022a4000800017f */
[----:B--2---:R-:W-:Y:S05]  /*15240*/  @!P0 NANOSLEEP.SYNCS 0x989680 ;  /* 0x009896800000895d */ /* 0x004fea0003900000 */
[----:B------:R-:W2:Y:S02]  /*15250*/  @!P0 SYNCS.PHASECHK.TRANS64 P0, [R3+URZ+0x32440], R2 ;  /* 0x03244002030085a7 */ /* 0x000ea4000800007f */
[----:B--2---:R-:W-:Y:S05]  /*15260*/  @!P0 BRA `(.L_x_10225) ;  /* 0xfffffffc00f08947 */ /* 0x004fea000383ffff */
[----:B------:R-:W-:Y:S05]  /*15270*/  BRA `(.L_x_10314) ;  /* 0xffffffc400bc7947 */ /* 0x000fea000383ffff */
.L_x_10230:
[----:B--2---:R2:W3:Y:S02]  /*15280*/  SYNCS.PHASECHK.TRANS64.TRYWAIT P0, [R3+URZ+0x32460], R2 ;  /* 0x03246002030075a7 */ /* 0x0044e4000800017f */
[----:B---3--:R-:W-:Y:S05]  /*15290*/  @!P0 NANOSLEEP.SYNCS 0x989680 ;  /* 0x009896800000895d */ /* 0x008fea0003900000 */
[----:B------:R-:W3:Y:S02]  /*152a0*/  @!P0 SYNCS.PHASECHK.TRANS64 P0, [R3+URZ+0x32460], R2 ;  /* 0x03246002030085a7 */ /* 0x000ee4000800007f */
[----:B---3--:R-:W-:Y:S05]  /*152b0*/  @!P0 BRA `(.L_x_10230) ;  /* 0xfffffffc00f08947 */ /* 0x008fea000383ffff */
[----:B------:R-:W-:Y:S05]  /*152c0*/  BRA `(.L_x_10315) ;  /* 0xffffffc800387947 */ /* 0x000fea000383ffff */
.L_x_10242:
        /* <DEDUP_REMOVED lines=9> */
.L_x_10317:
[----:B------:R-:W-:Y:S05]  /*15360*/  BSYNC B0 ;  /* 0x0000000000007941 */ /* 0x000fea0003800000 */
.L_x_10316:
        /* <DEDUP_REMOVED lines=9> */
.L_x_10318:
        /* <DEDUP_REMOVED lines=26> */
.L_x_10319:
        /* <DEDUP_REMOVED lines=8> */
.L_x_10320:
        /* <DEDUP_REMOVED lines=8> */
.L_x_10321:
        /* <DEDUP_REMOVED lines=8> */
.L_x_10322:
        /* <DEDUP_REMOVED lines=8> */
.L_x_10323:
        /* <DEDUP_REMOVED lines=9> */
.L_x_10324:
[----:B------:R-:W-:Y:S01]  /*15830*/  IMAD.MOV.U32 R9, RZ, RZ, R14 ;  /* 0x000000ffff097224 */ /* 0x000fe200078e000e */
[----:B------:R-:W-:Y:S06]  /*15840*/  BRA `(.L_x_10325) ;  /* 0xffffffcc00807947 */ /* 0x000fec000383ffff */
.L_x_10245:
        /* <DEDUP_REMOVED lines=8> */
.L_x_10327:
[----:B------:R-:W-:Y:S05]  /*158d0*/  BSYNC B0 ;  /* 0x0000000000007941 */ /* 0x000fea0003800000 */
.L_x_10326:
        /* <DEDUP_REMOVED lines=10> */
.L_x_10328:
        /* <DEDUP_REMOVED lines=8> */
.L_x_10329:
        /* <DEDUP_REMOVED lines=8> */
.L_x_10330:
        /* <DEDUP_REMOVED lines=8> */
.L_x_10331:
        /* <DEDUP_REMOVED lines=9> */
.L_x_10332:
[----:B------:R-:W-:Y:S01]  /*15b90*/  IMAD.MOV.U32 R9, RZ, RZ, R14 ;  /* 0x000000ffff097224 */ /* 0x000fe200078e000e */
[----:B------:R-:W-:Y:S06]  /*15ba0*/  BRA `(.L_x_10333) ;  /* 0xffffffcc00547947 */ /* 0x000fec000383ffff */
.L_x_10247:
[----:B------:R-:W-:Y:S01]  /*15bb0*/  BSSY B0, `(.L_x_10334) ;  /* 0x0000006000007945 */ /* 0x000fe20003800000 */
[----:B------:R-:W-:Y:S01]  /*15bc0*/  PLOP3.LUT P6, PT, P6, PT, PT, 0x8, 0x0 ;  /* 0x000000000000781c */ /* 0x000fe200037ce170 */
[----:B------:R-:W-:-:S12]  /*15bd0*/  IMAD.MOV.U32 R15, RZ, RZ, -0x1 ;  /* 0xffffffffff0f7424 */ /* 0x000fd800078e00ff */
[----:B0-----:R-:W-:Y:S05]  /*15be0*/  WARPSYNC.COLLECTIVE R15, `(.L_x_10335) ;  /* 0x000000000f087348 */ /* 0x001fea0003c00000 */
[----:B------:R-:W-:Y:S01]  /*15bf0*/  VOTE.ANY R14, PT, P6 ;  /* 0x00000000000e7806 */ /* 0x000fe200030e0100 */
[----:B0-----:R-:W-:Y:S06]  /*15c00*/  ENDCOLLECTIVE ;  /* 0x000000000000791b */ /* 0x001fec0003800000 */
.L_x_10335:
[----:B------:R-:W-:Y:S05]  /*15c10*/  BSYNC B0 ;  /* 0x0000000000007941 */ /* 0x000fea0003800000 */
.L_x_10334:
        /* <DEDUP_REMOVED lines=9> */
.L_x_10336:
[----:B------:R-:W-:Y:S02]  /*15cb0*/  IMAD.MOV.U32 R13, RZ, RZ, R6 ;  /* 0x000000ffff0d7224 */ /* 0x000fe400078e0006 */
[----:B------:R-:W-:-:S07]  /*15cc0*/  IMAD.MOV.U32 R5, RZ, RZ, R14 ;  /* 0x000000ffff057224 */ /* 0x000fce00078e000e */
[----:B------:R-:W-:Y:S05]  /*15cd0*/  WARPSYNC.COLLECTIVE R15, `(.L_x_10337) ;  /* 0x000000000f087348 */ /* 0x000fea0003c00000 */
[----:B------:R0:W1:Y:S02]  /*15ce0*/  SHFL.IDX P6, R14, R13, R12, R11 ;  /* 0x0000000c0d0e7389 */ /* 0x00006400000c000b */
[----:B01----:R-:W-:Y:S01]  /*15cf0*/  ENDCOLLECTIVE ;  /* 0x000000000000791b */ /* 0x003fe20003800000 */
.L_x_10337:
[----:B------:R-:W-:Y:S01]  /*15d00*/  IMAD.MOV.U32 R6, RZ, RZ, R14 ;  /* 0x000000ffff067224 */ /* 0x000fe200078e000e */
[----:B------:R-:W-:Y:S06]  /*15d10*/  BRA `(.L_x_10338) ;  /* 0xffffffcc00347947 */ /* 0x000fec000383ffff */
.L_x_10249:
[----:B------:R-:W-:Y:S01]  /*15d20*/  BSSY B0, `(.L_x_10339) ;  /* 0x0000007000007945 */ /* 0x000fe20003800000 */
[----:B------:R-:W-:Y:S02]  /*15d30*/  IMAD.MOV.U32 R13, RZ, RZ, R2 ;  /* 0x000000ffff0d7224 */ /* 0x000fe400078e0002 */
[----:B------:R-:W-:Y:S02]  /*15d40*/  IMAD.MOV.U32 R11, RZ, RZ, 0x1f ;  /* 0x0000001fff0b7424 */ /* 0x000fe400078e00ff */
[----:B------:R-:W-:-:S07]  /*15d50*/  IMAD.MOV.U32 R15, RZ, RZ, -0x1 ;  /* 0xffffffffff0f7424 */ /* 0x000fce00078e00ff */
[----:B0123--:R-:W-:Y:S05]  /*15d60*/  WARPSYNC.COLLECTIVE R15, `(.L_x_10340) ;  /* 0x000000000f087348 */ /* 0x00ffea0003c00000 */
[----:B------:R4:W0:Y:S02]  /*15d70*/  SHFL.IDX P6, R14, R13, R12, R11 ;  /* 0x0000000c0d0e7389 */ /* 0x00082400000c000b */
[----:B01234-:R-:W-:Y:S01]  /*15d80*/  ENDCOLLECTIVE ;  /* 0x000000000000791b */ /* 0x01ffe20003800000 */
.L_x_10340:
[----:B------:R-:W-:Y:S05]  /*15d90*/  BSYNC B0 ;  /* 0x0000000000007941 */ /* 0x000fea0003800000 */
.L_x_10339:
[----:B------:R-:W-:Y:S01]  /*15da0*/  IMAD.MOV.U32 R2, RZ, RZ, R14 ;  /* 0x000000ffff027224 */ /* 0x000fe200078e000e */
[----:B------:R-:W-:Y:S06]  /*15db0*/  BRA `(.L_x_10341) ;  /* 0xffffffcc00247947 */ /* 0x000fec000383ffff */
.L_x_10253:
[----:B0-----:R0:W1:Y:S02]  /*15dc0*/  SYNCS.PHASECHK.TRANS64.TRYWAIT P0, [R0+URZ+0x32420], R3 ;  /* 0x03242003000075a7 */ /* 0x001064000800017f */
[----:B-1----:R-:W-:Y:S05]  /*15dd0*/  @!P0 NANOSLEEP.SYNCS 0x989680 ;  /* 0x009896800000895d */ /* 0x002fea0003900000 */
[----:B------:R-:W1:Y:S02]  /*15de0*/  @!P0 SYNCS.PHASECHK.TRANS64 P0, [R0+URZ+0x32420], R3 ;  /* 0x03242003000085a7 */ /* 0x000e64000800007f */
[----:B-1----:R-:W-:Y:S05]  /*15df0*/  @!P0 BRA `(.L_x_10253) ;  /* 0xfffffffc00f08947 */ /* 0x002fea000383ffff */
[----:B------:R-:W-:Y:S05]  /*15e00*/  BRA `(.L_x_10342) ;  /* 0xffffffd000bc7947 */ /* 0x000fea000383ffff */
.L_x_10254:
        /* <DEDUP_REMOVED lines=11> */
.L_x_10344:
[----:B------:R-:W-:Y:S05]  /*15ec0*/  BSYNC B0 ;  /* 0x0000000000007941 */ /* 0x000fea0003800000 */
.L_x_10343:
[----:B------:R-:W-:Y:S05]  /*15ed0*/  BRA `(.L_x_10345) ;  /* 0xffffffd000a47947 */ /* 0x000fea000383ffff */
.L_x_10257:
[----:B------:R-:W-:Y:S01]  /*15ee0*/  BSSY B1, `(.L_x_10346) ;  /* 0x0000006000017945 */ /* 0x000fe20003800000 */
[----:B------:R-:W-:-:S07]  /*15ef0*/  IMAD.MOV.U32 R15, RZ, RZ, -0x1 ;  /* 0xffffffffff0f7424 */ /* 0x000fce00078e00ff */
[----:B01----:R-:W-:Y:S05]  /*15f00*/  WARPSYNC.COLLECTIVE R15, `(.L_x_10347) ;  /* 0x000000000f0c7348 */ /* 0x003fea0003c00000 */
[----:B------:R-:W-:Y:S02]  /*15f10*/  ELECT P6, UR62, PT ;  /* 0x00000000003e782f */ /* 0x000fe400038c0000 */
[----:B------:R-:W-:Y:S01]  /*15f20*/  MOV R14, UR62 ;  /* 0x0000003e000e7c02 */ /* 0x000fe20008000f00 */
[----:B01----:R-:W-:Y:S10]  /*15f30*/  ENDCOLLECTIVE ;  /* 0x000000000000791b */ /* 0x003ff40003800000 */
.L_x_10347:
[----:B------:R-:W-:Y:S05]  /*15f40*/  BSYNC B1 ;  /* 0x0000000000017941 */ /* 0x000fea0003800000 */
.L_x_10346:
[----:B------:R-:W-:Y:S05]  /*15f50*/  BRA `(.L_x_10348) ;  /* 0xffffffd0009c7947 */ /* 0x000fea000383ffff */
.L_x_10259:
[----:B0-----:R0:W1:Y:S02]  /*15f60*/  SYNCS.PHASECHK.TRANS64.TRYWAIT P0, [R6+URZ], R5 ;  /* 0x00000005060075a7 */ /* 0x001064000800017f */
[----:B-1----:R-:W-:Y:S05]  /*15f70*/  @!P0 NANOSLEEP.SYNCS 0x989680 ;  /* 0x009896800000895d */ /* 0x002fea0003900000 */
[----:B------:R-:W1:Y:S02]  /*15f80*/  @!P0 SYNCS.PHASECHK.TRANS64 P0, [R6+URZ], R5 ;  /* 0x00000005060085a7 */ /* 0x000e64000800007f */
[----:B-1----:R-:W-:Y:S05]  /*15f90*/  @!P0 BRA `(.L_x_10259) ;  /* 0xfffffffc00f08947 */ /* 0x002fea000383ffff */
[----:B------:R-:W-:Y:S05]  /*15fa0*/  BRA `(.L_x_10349) ;  /* 0xffffffd000d47947 */ /* 0x000fea000383ffff */
.L_x_10260:
[----:B-1----:R1:W2:Y:S02]  /*15fb0*/  SYNCS.PHASECHK.TRANS64.TRYWAIT P0, [R7+URZ], R2 ;  /* 0x00000002070075a7 */ /* 0x0022a4000800017f */
[----:B--2---:R-:W-:Y:S05]  /*15fc0*/  @!P0 NANOSLEEP.SYNCS 0x989680 ;  /* 0x009896800000895d */ /* 0x004fea0003900000 */
[----:B------:R-:W2:Y:S02]  /*15fd0*/  @!P0 SYNCS.PHASECHK.TRANS64 P0, [R7+URZ], R2 ;  /* 0x00000002070085a7 */ /* 0x000ea4000800007f */
[----:B--2---:R-:W-:Y:S05]  /*15fe0*/  @!P0 BRA `(.L_x_10260) ;  /* 0xfffffffc00f08947 */ /* 0x004fea000383ffff */
[----:B------:R-:W-:Y:S05]  /*15ff0*/  BRA `(.L_x_10350) ;  /* 0xffffffd000c87947 */ /* 0x000fea000383ffff */
.L_x_10262:
[----:B--2---:R2:W3:Y:S02]  /*16000*/  SYNCS.PHASECHK.TRANS64.TRYWAIT P0, [R4+URZ], R5 ;  /* 0x00000005040075a7 */ /* 0x0044e4000800017f */
[----:B---3--:R-:W-:Y:S05]  /*16010*/  @!P0 NANOSLEEP.SYNCS 0x989680 ;  /* 0x009896800000895d */ /* 0x008fea0003900000 */
[----:B------:R-:W3:Y:S02]  /*16020*/  @!P0 SYNCS.PHASECHK.TRANS64 P0, [R4+URZ], R5 ;  /* 0x00000005040085a7 */ /* 0x000ee4000800007f */
[----:B---3--:R-:W-:Y:S05]  /*16030*/  @!P0 BRA `(.L_x_10262) ;  /* 0xfffffffc00f08947 */ /* 0x008fea000383ffff */
[----:B------:R-:W-:Y:S05]  /*16040*/  BRA `(.L_x_10351) ;  /* 0xffffffd000cc7947 */ /* 0x000fea000383ffff */
.L_x_10352:
        /* <DEDUP_REMOVED lines=11> */
.L_x_15192:


//--------------------- .text._ZN7cutlass13device_kernelIN5flash11enable_sm90INS1_16FlashAttnFwdSm90INS1_25CollectiveMainloopFwdSm90ILi2EN4cute5tupleIJNS5_1CILi1EEES8_S8_EEENS6_IJNS7_ILi128EEENS7_ILi96EEENS7_ILi64EEEEEELi256ENS_6half_tEfNS_4arch4Sm90ELb0ELb0ELb1ELb1ELb0ELb1ELb1ELb1ELb0ELb1ELb1ELb0EEENS1_21CollectiveEpilogueFwdINS6_IJSA_NS7_ILi256EEESB_EEES9_SE_SG_Li256ELb1ELb1ELb1ELb0EEENS1_36VarlenDynamicPersistentTileSchedulerILi128ELi96ELi256ELi128ELb1ELb1ELb1ELb0ELb1ELb1EEEEEEEEEvNT_6ParamsE --------------------------
	.section	.text._ZN7cutlass13device_kernelIN5flash11enable_sm90INS1_16FlashAttnFwdSm90INS1_25CollectiveMainloopFwdSm90ILi2EN4cute5tupleIJNS5_1CILi1EEES8_S8_EEENS6_IJNS7_ILi128EEENS7_ILi96EEENS7_ILi64EEEEEELi256ENS_6half_tEfNS_4arch4Sm90ELb0ELb0ELb1ELb1ELb0ELb1ELb1ELb1ELb0ELb1ELb1ELb0EEENS1_21CollectiveEpilogueFwdINS6_IJSA_NS7_ILi256EEESB_EEES9_SE_SG_Li256ELb1ELb1ELb1ELb0EEENS1_36VarlenDynamicPersistentTileSchedulerILi128ELi96ELi256ELi128ELb1ELb1ELb1ELb0ELb1ELb1EEEEEEEEEvNT_6ParamsE,"ax",@progbits
	.align	128
.text._ZN7cutlass13device_kernelIN5flash11enable_sm90INS1_16FlashAttnFwdSm90INS1_25CollectiveMainloopFwdSm90ILi2EN4cute5tupleIJNS5_1CILi1EEES8_S8_EEENS6_IJNS7_ILi128EEENS7_ILi96EEENS7_ILi64EEEEEELi256ENS_6half_tEfNS_4arch4Sm90ELb0ELb0ELb1ELb1ELb0ELb1ELb1ELb1ELb0ELb1ELb1ELb0EEENS1_21CollectiveEpilogueFwdINS6_IJSA_NS7_ILi256EEESB_EEES9_SE_SG_Li256ELb1ELb1ELb1ELb0EEENS1_36VarlenDynamicPersistentTileSchedulerILi128ELi96ELi256ELi128ELb1ELb1ELb1ELb0ELb1ELb1EEEEEEEEEvNT_6ParamsE:
        .type           _ZN7cutlass13device_kernelIN5flash11enable_sm90INS1_16FlashAttnFwdSm90INS1_25CollectiveMainloopFwdSm90ILi2EN4cute5tupleIJNS5_1CILi1EEES8_S8_EEENS6_IJNS7_ILi128EEENS7_ILi96EEENS7_ILi64EEEEEELi256ENS_6half_tEfNS_4arch4Sm90ELb0ELb0ELb1ELb1ELb0ELb1ELb1ELb1ELb0ELb1ELb1ELb0EEENS1_21CollectiveEpilogueFwdINS6_IJSA_NS7_ILi256EEESB_EEES9_SE_SG_Li256ELb1ELb1ELb1ELb0EEENS1_36VarlenDynamicPersistentTileSchedulerILi128ELi96ELi256ELi128ELb1ELb1ELb1ELb0ELb1ELb1EEEEEEEEEvNT_6ParamsE,@function
        .size           _ZN7cutlass13device_kernelIN5flash11enable_sm90INS1_16FlashAttnFwdSm90INS1_25CollectiveMainloopFwdSm90ILi2EN4cute5tupleIJNS5_1CILi1EEES8_S8_EEENS6_IJNS7_ILi128EEENS7_ILi96EEENS7_ILi64EEEEEELi256ENS_6half_tEfNS_4arch4Sm90ELb0ELb0ELb1ELb1ELb0ELb1ELb1ELb1ELb0ELb1ELb1ELb0EEENS1_21CollectiveEpilogueFwdINS6_IJSA_NS7_ILi256EEESB_EEES9_SE_SG_Li256ELb1ELb1ELb1ELb0EEENS1_36VarlenDynamicPersistentTileSchedulerILi128ELi96ELi256ELi128ELb1ELb1ELb1ELb0ELb1ELb1EEEEEEEEEvNT_6ParamsE,(.L_x_15193 - _ZN7cutlass13device_kernelIN5flash11enable_sm90INS1_16FlashAttnFwdSm90INS1_25CollectiveMainloopFwdSm90ILi2EN4cute5tupleIJNS5_1CILi1EEES8_S8_EEENS6_IJNS7_ILi128EEENS7_ILi96EEENS7_ILi64EEEEEELi256ENS_6half_tEfNS_4arch4Sm90ELb0ELb0ELb1ELb1ELb0ELb1ELb1ELb1ELb0ELb1ELb1ELb0EEENS1_21CollectiveEpilogueFwdINS6_IJSA_NS7_ILi256EEESB_EEES9_SE_SG_Li256ELb1ELb1ELb1ELb0EEENS1_36VarlenDynamicPersistentTileSchedulerILi128ELi96ELi256ELi128ELb1ELb1ELb1ELb0ELb1ELb1EEEEEEEEEvNT_6ParamsE)
        .other          _ZN7cutlass13device_kernelIN5flash11enable_sm90INS1_16FlashAttnFwdSm90INS1_25CollectiveMainloopFwdSm90ILi2EN4cute5tupleIJNS5_1CILi1EEES8_S8_EEENS6_IJNS7_ILi128EEENS7_ILi96EEENS7_ILi64EEEEEELi256ENS_6half_tEfNS_4arch4Sm90ELb0ELb0ELb1ELb1ELb0ELb1ELb1ELb1ELb0ELb1ELb1ELb0EEENS1_21CollectiveEpilogueFwdINS6_IJSA_NS7_ILi256EEESB_EEES9_SE_SG_Li256ELb1ELb1ELb1ELb0EEENS1_36VarlenDynamicPersistentTileSchedulerILi128ELi96ELi256ELi128ELb1ELb1ELb1ELb0ELb1ELb1EEEEEEEEEvNT_6ParamsE,@"STO_CUDA_ENTRY STV_DEFAULT"
_ZN7cutlass13device_kernelIN5flash11enable_sm90INS1_16FlashAttnFwdSm90INS1_25CollectiveMainloopFwdSm90ILi2EN4cute5tupleIJNS5_1CILi1EEES8_S8_EEENS6_IJNS7_ILi128EEENS7_ILi96EEENS7_ILi64EEEEEELi256ENS_6half_tEfNS_4arch4Sm90ELb0ELb0ELb1ELb1ELb0ELb1ELb1ELb1ELb0ELb1ELb1ELb0EEENS1_21CollectiveEpilogueFwdINS6_IJSA_NS7_ILi256EEESB_EEES9_SE_SG_Li256ELb1ELb1ELb1ELb0EEENS1_36VarlenDynamicPersistentTileSchedulerILi128ELi96ELi256ELi128ELb1ELb1ELb1ELb0ELb1ELb1EEEEEEEEEvNT_6ParamsE:
        /* <DEDUP_REMOVED lines=24> */
.L_x_10354:
[----:B------:R-:W-:Y:S05]  /*0180*/  BSYNC B0 ;  /* 0x0000000000007941 */ /* 0x000fea0003800000 */
.L_x_10353:
        /* <DEDUP_REMOVED lines=43> */
.L_x_10355:
        /* <DEDUP_REMOVED lines=22> */
.L_x_10356:
        /* <DEDUP_REMOVED lines=18> */
.L_x_10357:
        /* <DEDUP_REMOVED lines=22> */
.L_x_10358:
        /* <DEDUP_REMOVED lines=22> */
.L_x_10359:
        /* <DEDUP_REMOVED lines=8> */
[----:B-123--:R-:W-:Y:S06]  /*0a00*/  BAR.SYNC.DEFER_BLOCKING 0x0 ;  /* 0x0000000000007b1d */ /* 0x00efec0000010000 */
[----:B------:R-:W-:Y:S05]  /*0a10*/  @!P0 BRA `(.L_x_10361) ;  /* 0x0000013400d88947 */ /* 0x000fea0003800000 */
.L_x_10362:
[----:B------:R-:W-:-:S08]  /*0a20*/  NOP ;  /* 0x0000000000007918 */ /* 0x000fd00000000000 */
[----:B------:R-:W1:Y:S02]  /*0a30*/  USETMAXREG.TRY_ALLOC.CTAPOOL UP0, 0xf0 ;  /* 0x000000f0000079c8 */ /* 0x000e640008000600 */
[----:B-1----:R-:W-:-:S13]  /*0a40*/  PLOP3.LUT P0, PT, PT, PT, UP0, 0x80, 0x0 ;  /* 0x000000000000781c */ /* 0x002fda0003f0f008 */
[----:B------:R-:W-:Y:S05]  /*0a50*/  @!P0 BRA `(.L_x_10362) ;  /* 0xfffffffc00f08947 */ /* 0x000fea000383ffff */
[----:B------:R-:W-:Y:S01]  /*0a60*/  SHF.R.U32.HI R0, RZ, 0x7, R6 ;  /* 0x00000007ff007819 */ /* 0x000fe20000011606 */
[----:B------:R-:W1:Y:S08]  /*0a70*/  S2UR UR5, SR_CgaCtaId ;  /* 0x00000000000579c3 */ /* 0x000e700000008800 */
[----:B------:R-:W-:Y:S06]  /*0a80*/  BAR.ARV 0x8, 0x180 ;  /* 0x0206000000007b1d */ /* 0x000fec0000002000 */
[----:B------:R-:W-:Y:S01]  /*0a90*/  ISETP.NE.AND P0, PT, R0, 0x1, PT ;  /* 0x000000010000780c */ /* 0x000fe20003f05270 */
[----:B------:R-:W-:-:S12]  /*0aa0*/  UMOV UR4, 0x400 ;  /* 0x0000040000047882 */ /* 0x000fd80000000000 */
[----:B------:R-:W-:Y:S06]  /*0ab0*/  @!P0 BAR.ARV 0x9, 0x100 ;  /* 0x0244000000008b1d */ /* 0x000fec0000002000 */
[----:B-1----:R-:W-:Y:S02]  /*0ac0*/  ULEA UR4, UR5, UR4, 0x18 ;  /* 0x0000000405047291 */ /* 0x002fe4000f8ec03f */
[----:B------:R-:W-:Y:S04]  /*0ad0*/  BAR.SYNC.DEFER_BLOCKING 0x5, 0x180 ;  /* 0x0146000000007b1d */ /* 0x000fe80000010000 */
[----:B------:R-:W-:-:S02]  /*0ae0*/  IMAD.U32 R18, RZ, RZ, UR4 ;  /* 0x00000004ff127e24 */ /* 0x000fc4000f8e00ff */
[----:B------:R-:W-:-:S03]  /*0af0*/  ULDC UR4, c[0x0][0xd3c] ;  /* 0x00034f0000047ab9 */ /* 0x000fc60000000800 */
[----:B------:R-:W1:Y:S01]  /*0b00*/  LDS.128 R40, [R18+0x324d0] ;  /* 0x0324d00012287984 */ /* 0x000e620000000c00 */
[----:B------:R-:W-:Y:S06]  /*0b10*/  BAR.ARV 0x4, 0x180 ;  /* 0x0106000000007b1d */ /* 0x000fec0000002000 */
[----:B-1----:R-:W-:-:S13]  /*0b20*/  ISETP.GE.AND P0, PT, R43, UR4, PT ;  /* 0x000000042b007c0c */ /* 0x002fda000bf06270 */
[----:B------:R-:W-:Y:S05]  /*0b30*/  @P0 BRA `(.L_x_10363) ;  /* 0x000001c0002c0947 */ /* 0x000fea0003800000 */
[----:B------:R-:W2:Y:S01]  /*0b40*/  LDL R0, [R1+0xa0] ;  /* 0x0000a00001007983 */ /* 0x000ea20000100800 */
[----:B------:R-:W-:Y:S01]  /*0b50*/  VIADD R6, R6, 0xffffff80 ;  /* 0xffffff8006067836 */ /* 0x000fe20000000000 */
[----:B------:R-:W-:Y:S01]  /*0b60*/  CS2R R200, SRZ ;  /* 0x0000000000c87805 */ /* 0x000fe2000001ff00 */
[----:B------:R-:W-:Y:S02]  /*0b70*/  IMAD.MOV.U32 R204, RZ, RZ, RZ ;  /* 0x000000ffffcc7224 */ /* 0x000fe400078e00ff */
[----:B------:R-:W-:Y:S01]  /*0b80*/  IMAD.MOV.U32 R226, RZ, RZ, RZ ;  /* 0x000000ffffe27224 */ /* 0x000fe200078e00ff */
[----:B------:R-:W-:-:S04]  /*0b90*/  SHF.R.S32.HI R3, RZ, 0x1f, R6 ;  /* 0x0000001fff037819 */ /* 0x000fc80000011406 */
[CC--:B0-----:R-:W-:Y:S02]  /*0ba0*/  LEA.HI R2, R3.reuse, R6.reuse, RZ, 0x4 ;  /* 0x0000000603027211 */ /* 0x0c1fe400078f20ff */
[CC--:B------:R-:W-:Y:S02]  /*0bb0*/  LEA.HI R216, R3.reuse, R6.reuse, RZ, 0x5 ;  /* 0x0000000603d87211 */ /* 0x0c0fe400078f28ff */
[----:B------:R-:W-:Y:S02]  /*0bc0*/  SHF.R.S32.HI R7, RZ, 0x4, R2 ;  /* 0x00000004ff077819 */ /* 0x000fe40000011402 */
[----:B------:R-:W-:Y:S02]  /*0bd0*/  LEA.HI R19, R3, R6, RZ, 0x2 ;  /* 0x0000000603137211 */ /* 0x000fe400078f10ff */
[----:B------:R-:W-:Y:S02]  /*0be0*/  LEA.HI R4, R2, R7, RZ, 0x1 ;  /* 0x0000000702047211 */ /* 0x000fe400078f08ff */
[----:B------:R-:W-:-:S02]  /*0bf0*/  SHF.R.S32.HI R216, RZ, 0x5, R216 ;  /* 0x00000005ffd87819 */ /* 0x000fc400000114d8 */
[----:B------:R-:W-:-:S05]  /*0c00*/  LOP3.LUT R4, R4, 0x1ffffffe, RZ, 0xc0, !PT ;  /* 0x1ffffffe04047812 */ /* 0x000fca00078ec0ff */
[----:B------:R-:W-:Y:S01]  /*0c10*/  IMAD.IADD R4, R7, 0x1, -R4 ;  /* 0x0000000107047824 */ /* 0x000fe200078e0a04 */
[----:B--2---:R-:W-:Y:S02]  /*0c20*/  R2UR UR4, R0 ;  /* 0x00000000000472ca */ /* 0x004fe400000e0000 */
[CC--:B------:R-:W-:Y:S02]  /*0c30*/  LEA.HI R0, R3.reuse, R6.reuse, RZ, 0x7 ;  /* 0x0000000603007211 */ /* 0x0c0fe400078f38ff */
[----:B------:R-:W-:Y:S02]  /*0c40*/  LEA.HI R3, R3, R6, RZ, 0x3 ;  /* 0x0000000603037211 */ /* 0x000fe400078f18ff */
[----:B------:R-:W-:Y:S02]  /*0c50*/  LOP3.LUT R5, R0, 0xffffff80, RZ, 0xc0, !PT ;  /* 0xffffff8000057812 */ /* 0x000fe400078ec0ff */
[----:B------:R-:W-:Y:S02]  /*0c60*/  LOP3.LUT R7, R3, 0xfffffff8, RZ, 0xc0, !PT ;  /* 0xfffffff803077812 */ /* 0x000fe400078ec0ff */
[----:B------:R-:W-:Y:S01]  /*0c70*/  LOP3.LUT R3, R19, 0xfffffffc, RZ, 0xc0, !PT ;  /* 0xfffffffc13037812 */ /* 0x000fe200078ec0ff */
[C---:B------:R-:W-:Y:S01]  /*0c80*/  IMAD.IADD R13, R6.reuse, 0x1, -R5 ;  /* 0x00000001060d7824 */ /* 0x040fe200078e0a05 */
[----:B------:R-:W-:Y:S01]  /*0c90*/  SHF.R.S32.HI R5, RZ, 0x7, R0 ;  /* 0x00000007ff057819 */ /* 0x000fe20000011400 */
[----:B------:R-:W-:Y:S01]  /*0ca0*/  ULOP3.LUT UR4, UR4, 0x1, URZ, 0xfc, !UPT ;  /* 0x0000000104047892 */ /* 0x000fe2000f8efc3f */
[----:B------:R-:W-:Y:S01]  /*0cb0*/  SHF.R.S32.HI R19, RZ, 0x2, R19 ;  /* 0x00000002ff137819 */ /* 0x000fe20000011413 */
[----:B------:R-:W-:Y:S01]  /*0cc0*/  IMAD.IADD R3, R6, 0x1, -R3 ;  /* 0x0000000106037824 */ /* 0x000fe200078e0a03 */
[----:B------:R-:W-:Y:S01]  /*0cd0*/  SHF.R.S32.HI R8, RZ, 0x1f, R13 ;  /* 0x0000001fff087819 */ /* 0x000fe2000001140d */
[----:B------:R-:W-:Y:S01]  /*0ce0*/  STL [R1+0x8c], R13 ;  /* 0x00008c0d01007387 */ /* 0x000fe20000100800 */
[----:B------:R-:W-:Y:S01]  /*0cf0*/  LEA.HI R0, R0, R5, RZ, 0x1 ;  /* 0x0000000500007211 */ /* 0x000fe200078f08ff */
[----:B------:R-:W-:Y:S01]  /*0d00*/  VIADD R225, R19, 0x40 ;  /* 0x0000004013e17836 */ /* 0x000fe20000000000 */
[-C--:B------:R-:W-:Y:S01]  /*0d10*/  LEA.HI R9, R8, R13.reuse, RZ, 0x2 ;  /* 0x0000000d08097211 */ /* 0x080fe200078f10ff */
[----:B------:R-:W-:Y:S01]  /*0d20*/  IMAD.IADD R7, R6, 0x1, -R7 ;  /* 0x0000000106077824 */ /* 0x000fe200078e0a07 */
[----:B------:R-:W-:Y:S01]  /*0d30*/  LOP3.LUT R0, R0, 0x3fffffe, RZ, 0xc0, !PT ;  /* 0x03fffffe00007812 */ /* 0x000fe200078ec0ff */
[----:B------:R-:W-:Y:S01]  /*0d40*/  IMAD.SHL.U32 R213, R225, 0x40, RZ ;  /* 0x00000040e1d57824 */ /* 0x000fe200078e00ff */
[--C-:B------:R-:W-:Y:S01]  /*0d50*/  SHF.R.S32.HI R10, RZ, 0x2, R9.reuse ;  /* 0x00000002ff0a7819 */ /* 0x100fe20000011409 */
[----:B------:R-:W-:Y:S01]  /*0d60*/  IMAD.SHL.U32 R203, R7, 0x8, RZ ;  /* 0x0000000807cb7824 */ /* 0x000fe200078e00ff */
[----:B------:R-:W-:Y:S01]  /*0d70*/  SHF.R.S32.HI R11, RZ, 0x1f, R9 ;  /* 0x0000001fff0b7819 */ /* 0x000fe20000011409 */
[----:B------:R-:W-:Y:S01]  /*0d80*/  IMAD.IADD R0, R5, 0x1, -R0 ;  /* 0x0000000105007824 */ /* 0x000fe200078e0a00 */
[----:B------:R-:W-:Y:S01]  /*0d90*/  LEA.HI R8, R8, R13, RZ, 0x5 ;  /* 0x0000000d08087211 */ /* 0x000fe200078f28ff */
[----:B------:R-:W-:Y:S01]  /*0da0*/  IMAD.SHL.U32 R16, R3, 0x8, RZ ;  /* 0x0000000803107824 */ /* 0x000fe200078e00ff */
[----:B------:R-:W-:Y:S01]  /*0db0*/  LEA.HI R11, R11, R10, RZ, 0x3 ;  /* 0x0000000a0b0b7211 */ /* 0x000fe200078f18ff */
[----:B------:R-:W-:Y:S01]  /*0dc0*/  IMAD.SHL.U32 R22, R3, 0x4, RZ ;  /* 0x0000000403167824 */ /* 0x000fe200078e00ff */
[----:B------:R-:W-:Y:S01]  /*0dd0*/  LOP3.LUT R5, R2, 0x3fffff0, RZ, 0xc0, !PT ;  /* 0x03fffff002057812 */ /* 0x000fe200078ec0ff */
[----:B------:R-:W-:Y:S01]  /*0de0*/  VIADD R219, R203, 0x40 ;  /* 0x00000040cbdb7836 */ /* 0x000fe20000000000 */
[----:B------:R-:W-:Y:S01]  /*0df0*/  LOP3.LUT R11, R11, 0xfffffff8, RZ, 0xc0, !PT ;  /* 0xfffffff80b0b7812 */ /* 0x000fe200078ec0ff */
[----:B------:R-:W-:Y:S01]  /*0e00*/  VIADD R218, R203, 0x80 ;  /* 0x00000080cbda7836 */ /* 0x000fe20000000000 */
[----:B------:R-:W-:Y:S01]  /*0e10*/  SHF.R.S32.HI R8, RZ, 0x5, R8 ;  /* 0x00000005ff087819 */ /* 0x000fe20000011408 */
[----:B------:R-:W-:Y:S01]  /*0e20*/  IMAD.IADD R5, R6, 0x1, -R5 ;  /* 0x0000000106057824 */ /* 0x000fe200078e0a05 */
[----:B------:R-:W-:Y:S01]  /*0e30*/  LOP3.LUT R213, R213, 0x1c0, RZ, 0xc0, !PT ;  /* 0x000001c0d5d57812 */ /* 0x000fe200078ec0ff */
[----:B------:R-:W-:Y:S01]  /*0e40*/  IMAD.IADD R11, R10, 0x1, -R11 ;  /* 0x000000010a0b7824 */ /* 0x000fe200078e0a0b */
[----:B------:R-:W-:Y:S01]  /*0e50*/  LOP3.LUT R9, R9, 0x7ffffffc, RZ, 0xc0, !PT ;  /* 0x7ffffffc09097812 */ /* 0x000fe200078ec0ff */
[----:B------:R-:W-:Y:S01]  /*0e60*/  IMAD R5, R216, 0x10, R5 ;  /* 0x00000010d8057824 */ /* 0x000fe200078e0205 */
[----:B------:R-:W-:Y:S01]  /*0e70*/  LOP3.LUT R6, R213, 0x38, R16, 0xf8, !PT ;  /* 0x00000038d5067812 */ /* 0x000fe200078ef810 */
[----:B------:R-:W-:Y:S01]  /*0e80*/  IMAD R11, R8, 0x10, R11 ;  /* 0x00000010080b7824 */ /* 0x000fe200078e020b */
[----:B------:R-:W-:Y:S01]  /*0e90*/  SHF.R.S32.HI R229, RZ, 0x1f, R19 ;  /* 0x0000001fffe57819 */ /* 0x000fe20000011413 */
[----:B------:R-:W-:Y:S01]  /*0ea0*/  IMAD R5, R5, 0x8, R4 ;  /* 0x0000000805057824 */ /* 0x000fe200078e0204 */
[----:B------:R-:W-:Y:S01]  /*0eb0*/  SHF.R.S32.HI R4, RZ, 0x1f, R225 ;  /* 0x0000001fff047819 */ /* 0x000fe200000114e1 */
[----:B------:R-:W-:-:S02]  /*0ec0*/  IMAD R12, R0, 0x40, R11 ;  /* 0x00000040000c7824 */ /* 0x000fc400078e020b */
[----:B------:R-:W-:Y:S01]  /*0ed0*/  IMAD.U32 R0, RZ, RZ, UR4 ;  /* 0x00000004ff007e24 */ /* 0x000fe2000f8e00ff */
[----:B------:R-:W-:Y:S01]  /*0ee0*/  LEA.HI R4, R4, R225, RZ, 0x3 ;  /* 0x000000e104047211 */ /* 0x000fe200078f18ff */
[----:B------:R-:W-:Y:S01]  /*0ef0*/  IMAD.IADD R9, R13, 0x1, -R9 ;  /* 0x000000010d097824 */ /* 0x000fe200078e0a09 */
[----:B------:R-:W-:Y:S01]  /*0f00*/  STL [R1+0x94], R12 ;  /* 0x0000940c01007387 */ /* 0x000fe20000100800 */
[----:B------:R-:W-:Y:S02]  /*0f10*/  IMAD.MOV.U32 R2, RZ, RZ, RZ ;  /* 0x000000ffff027224 */ /* 0x000fe400078e00ff */
[----:B------:R-:W-:Y:S01]  /*0f20*/  IMAD.SHL.U32 R4, R4, 0x40, RZ ;  /* 0x0000004004047824 */ /* 0x000fe200078e00ff */
[----:B------:R0:W-:Y:S01]  /*0f30*/  STL [R1+0x5c], R0 ;  /* 0x00005c0001007387 */ /* 0x0001e20000100800 */
[----:B------:R-:W-:Y:S02]  /*0f40*/  IMAD.SHL.U32 R230, R9, 0x2, RZ ;  /* 0x0000000209e67824 */ /* 0x000fe400078e00ff */
[----:B------:R-:W-:Y:S01]  /*0f50*/  VIADD R202, R22, 0x10 ;  /* 0x0000001016ca7836 */ /* 0x000fe20000000000 */
[----:B------:R-:W-:Y:S01]  /*0f60*/  LOP3.LUT R217, R4, 0xfffffe00, RZ, 0xc0, !PT ;  /* 0xfffffe0004d97812 */ /* 0x000fe200078ec0ff */
[C---:B------:R-:W-:Y:S01]  /*0f70*/  VIADD R34, R230.reuse, 0x8 ;  /* 0x00000008e6227836 */ /* 0x040fe20000000000 */
[----:B------:R-:W-:Y:S01]  /*0f80*/  SHF.R.S32.HI R4, RZ, 0x1f, R219 ;  /* 0x0000001fff047819 */ /* 0x000fe200000114db */
[----:B------:R-:W-:Y:S01]  /*0f90*/  IMAD.SHL.U32 R4, R5, 0x8, RZ ;  /* 0x0000000805047824 */ /* 0x000fe200078e00ff */
[C---:B------:R-:W-:Y:S01]  /*0fa0*/  IADD3 R233, R230.reuse, 0xe8, RZ ;  /* 0x000000e8e6e97810 */ /* 0x040fe20007ffe0ff */
[C---:B------:R-:W-:Y:S01]  /*0fb0*/  VIADD R31, R230.reuse, 0x20 ;  /* 0x00000020e61f7836 */ /* 0x040fe20000000000 */
[----:B0-----:R-:W-:Y:S01]  /*0fc0*/  LEA.HI R0, R3, R3, RZ, 0x1 ;  /* 0x0000000303007211 */ /* 0x001fe200078f08ff */
[C---:B------:R-:W-:Y:S01]  /*0fd0*/  VIADD R28, R230.reuse, 0x38 ;  /* 0x00000038e61c7836 */ /* 0x040fe20000000000 */
[----:B------:R0:W-:Y:S01]  /*0fe0*/  STL [R1+0x9c], R4 ;  /* 0x00009c0401007387 */ /* 0x0001e20000100800 */
[----:B------:R-:W-:Y:S01]  /*0ff0*/  VIADD R25, R230, 0x50 ;  /* 0x00000050e6197836 */ /* 0x000fe20000000000 */
[----:B------:R-:W-:Y:S01]  /*1000*/  LOP3.LUT R0, R0, 0x1ffffffe, RZ, 0xc0, !PT ;  /* 0x1ffffffe00007812 */ /* 0x000fe200078ec0ff */
[----:B------:R-:W-:-:S02]  /*1010*/  VIADD R20, R230, 0x68 ;  /* 0x00000068e6147836 */ /* 0x000fc40000000000 */
[C---:B------:R-:W-:Y:S02]  /*1020*/  VIADD R13, R230.reuse, 0x80 ;  /* 0x00000080e60d7836 */ /* 0x040fe40000000000 */
[----:B------:R-:W-:Y:S01]  /*1030*/  IMAD.IADD R0, R3, 0x1, -R0 ;  /* 0x0000000103007824 */ /* 0x000fe200078e0a00 */
[----:B------:R-:W-:Y:S01]  /*1040*/  SHF.R.S32.HI R3, RZ, 0x1f, R203 ;  /* 0x0000001fff037819 */ /* 0x000fe200000114cb */
[----:B------:R-:W-:Y:S01]  /*1050*/  VIADD R9, R230, 0x98 ;  /* 0x00000098e6097836 */ /* 0x000fe20000000000 */
[----:B------:R-:W-:Y:S01]  /*1060*/  SHF.R.U32.HI R3, RZ, 0x3, R213 ;  /* 0x00000003ff037819 */ /* 0x000fe200000116d5 */
[----:B------:R-:W-:Y:S02]  /*1070*/  IMAD R0, R0, 0x8, R12 ;  /* 0x0000000800007824 */ /* 0x000fe400078e020c */
[C---:B------:R-:W-:Y:S01]  /*1080*/  VIADD R5, R230.reuse, 0xb8 ;  /* 0x000000b8e6057836 */ /* 0x040fe20000000000 */
[----:B------:R-:W-:Y:S01]  /*1090*/  LOP3.LUT R3, R217, R6, R3, 0xf6, !PT ;  /* 0x00000006d9037212 */ /* 0x000fe200078ef603 */
[C---:B0-----:R-:W-:Y:S01]  /*10a0*/  VIADD R4, R230.reuse, 0xc0 ;  /* 0x000000c0e6047836 */ /* 0x041fe20000000000 */
[----:B------:R-:W-:Y:S01]  /*10b0*/  SHF.R.S32.HI R6, RZ, 0x1f, R218 ;  /* 0x0000001fff067819 */ /* 0x000fe200000114da */
[C---:B------:R-:W-:Y:S01]  /*10c0*/  VIADD R6, R230.reuse, 0xb0 ;  /* 0x000000b0e6067836 */ /* 0x040fe20000000000 */
[----:B------:R-:W-:Y:S01]  /*10d0*/  SHF.R.S32.HI R5, RZ, 0x1f, R5 ;  /* 0x0000001fff057819 */ /* 0x000fe20000011405 */
[----:B------:R-:W-:Y:S01]  /*10e0*/  IMAD R3, R3, 0x2, R18 ;  /* 0x0000000203037824 */ /* 0x000fe200078e0212 */
[----:B------:R-:W-:Y:S01]  /*10f0*/  SHF.R.S32.HI R4, RZ, 0x1f, R4 ;  /* 0x0000001fff047819 */ /* 0x000fe20000011404 */
[----:B------:R-:W-:-:S02]  /*1100*/  VIADD R237, R230, 0xc8 ;  /* 0x000000c8e6ed7836 */ /* 0x000fc40000000000 */
[C---:B------:R-:W-:Y:S01]  /*1110*/  VIADD R236, R230.reuse, 0xd0 ;  /* 0x000000d0e6ec7836 */ /* 0x040fe20000000000 */
[----:B------:R0:W-:Y:S01]  /*1120*/  STL [R1+0x90], R3 ;  /* 0x0000900301007387 */ /* 0x0001e20000100800 */
[C---:B------:R-:W-:Y:S02]  /*1130*/  VIADD R235, R230.reuse, 0xd8 ;  /* 0x000000d8e6eb7836 */ /* 0x040fe40000000000 */
[C---:B------:R-:W-:Y:S01]  /*1140*/  VIADD R234, R230.reuse, 0xe0 ;  /* 0x000000e0e6ea7836 */ /* 0x040fe20000000000 */
[----:B------:R1:W-:Y:S01]  /*1150*/  STL [R1+0x98], R0 ;  /* 0x0000980001007387 */ /* 0x0003e20000100800 */
        /* <DEDUP_REMOVED lines=45> */
.L_x_10511:
[----:B0-23--:R-:W0:Y:S02]  /*1430*/  LDC.64 R4, c[0x0][0xd88] ;  /* 0x00036200ff047b82 */ /* 0x00de240000000a00 */
        /* <DEDUP_REMOVED lines=24> */
[----:B------:R-:W-:Y:S01]  /*15c0*/  IADD3.X R5, R224, UR7, RZ, P3, !PT ;  /* 0x00000007e0057c10 */ /* 0x000fe20009ffe4ff */
        /* <DEDUP_REMOVED lines=24> */
.L_x_10364:
        /* <DEDUP_REMOVED lines=14> */
.L_x_10365:
[----:B------:R-:W-:Y:S05]  /*1830*/  @!P0 BRA `(.L_x_10366) ;  /* 0x00000000000c8947 */ /* 0x000fea0003800000 */
[----:B------:R-:W2:Y:S04]  /*1840*/  LDG.E R0, desc[UR60][R4.64] ;  /* 0x0000003c04007981 */ /* 0x000ea8000c1e1900 */
[----:B------:R-:W2:Y:S02]  /*1850*/  LDG.E R33, desc[UR60][R4.64+0x4] ;  /* 0x0000043c04217981 */ /* 0x000ea4000c1e1900 */
[----:B--2---:R-:W-:-:S07]  /*1860*/  IMAD.IADD R33, R33, 0x1, -R0 ;  /* 0x0000000121217824 */ /* 0x004fce00078e0a00 */
.L_x_10366:
        /* <DEDUP_REMOVED lines=14> */
[----:B------:R-:W-:Y:S01]  /*1950*/  IMAD.IADD R9, R33, 0x1, -R10 ;  /* 0x0000000121097824 */ /* 0x000fe200078e0a0a */
        /* <DEDUP_REMOVED lines=42> */
.L_x_10368:
[----:B------:R-:W-:Y:S05]  /*1c00*/  BSYNC B0 ;  /* 0x0000000000007941 */ /* 0x000fea0003800000 */
.L_x_10367:
        /* <DEDUP_REMOVED lines=37> */
.L_x_10371:
[----:B------:R-:W-:Y:S05]  /*1e60*/  BSYNC B6 ;  /* 0x0000000000067941 */ /* 0x000fea0003800000 */
.L_x_10370:
        /* <DEDUP_REMOVED lines=20> */
.L_x_10373:
[----:B------:R-:W-:Y:S05]  /*1fb0*/  BSYNC B6 ;  /* 0x0000000000067941 */ /* 0x000fea0003800000 */
.L_x_10372:
[----:B------:R-:W-:Y:S01]  /*1fc0*/  ULDC.64 UR4, c[0x0][0xaf0] ;  /* 0x0002bc0000047ab9 */ /* 0x000fe20000000a00 */
[----:B------:R-:W-:Y:S01]  /*1fd0*/  IMAD.MOV.U32 R0, RZ, RZ, R222 ;  /* 0x000000ffff007224 */ /* 0x000fe200078e00de */
[----:B------:R-:W-:Y:S01]  /*1fe0*/  ISETP.NE.U32.AND P0, PT, RZ, UR4, PT ;  /* 0x00000004ff007c0c */ /* 0x000fe2000bf05070 */
[----:B------:R-:W0:Y:S03]  /*1ff0*/  LDC.64 R20, c[0x0][0x300] ;  /* 0x0000c000ff147b82 */ /* 0x000e260000000a00 */
[----:B------:R-:W-:Y:S01]  /*2000*/  ISETP.NE.AND.EX P0, PT, RZ, UR5, PT, P0 ;  /* 0x00000005ff007c0c */ /* 0x000fe2000bf05300 */
[----:B------:R-:W1:Y:S01]  /*2010*/  S2R R44, SR_TID.X ;  /* 0x00000000002c7919 */ /* 0x000e620000002100 */
[----:B------:R-:W-:Y:S01]  /*2020*/  IMAD.IADD R70, R70, 0x1, R33 ;  /* 0x0000000146467824 */ /* 0x000fe200078e0221 */
[----:B------:R-:W2:Y:S01]  /*2030*/  S2R R6, SR_TID.X ;  /* 0x0000000000067919 */ /* 0x000ea20000002100 */
[----:B------:R-:W-:Y:S01]  /*2040*/  SHF.R.S32.HI R17, RZ, 0x1f, R16 ;  /* 0x0000001fff117819 */ /* 0x000fe20000011410 */
[----:B------:R-:W3:Y:S08]  /*2050*/  LDC R49, c[0x0][0x3f4] ;  /* 0x0000fd00ff317b82 */ /* 0x000ef00000000800 */
[----:B------:R-:W-:Y:S01]  /*2060*/  @P0 IADD3 R4, P1, R223, UR4, RZ ;  /* 0x00000004df040c10 */ /* 0x000fe2000ff3e0ff */
[----:B------:R-:W-:Y:S01]  /*2070*/  VIADD R8, R16, 0xc0 ;  /* 0x000000c010087836 */ /* 0x000fe20000000000 */
[----:B------:R-:W4:Y:S02]  /*2080*/  LDC.64 R42, c[0x0][0x3f8] ;  /* 0x0000fe00ff2a7b82 */ /* 0x000f240000000a00 */
[----:B------:R-:W-:Y:S01]  /*2090*/  @P0 IADD3.X R5, R224, UR5, RZ, P1, !PT ;  /* 0x00000005e0050c10 */ /* 0x000fe20008ffe4ff */
[----:B------:R-:W-:-:S04]  /*20a0*/  ULDC.64 UR4, c[0x0][0xb00] ;  /* 0x0002c00000047ab9 */ /* 0x000fc80000000a00 */
[----:B------:R1:W3:Y:S01]  /*20b0*/  @P0 LDG.E R0, desc[UR60][R4.64] ;  /* 0x0000003c04000981 */ /* 0x0002e2000c1e1900 */
[----:B------:R-:W-:Y:S01]  /*20c0*/  SHF.R.S32.HI R36, RZ, 0x1f, R70 ;  /* 0x0000001fff247819 */ /* 0x000fe20000011446 */
[----:B------:R-:W4:Y:S01]  /*20d0*/  LDC.64 R68, c[0x0][0x408] ;  /* 0x00010200ff447b82 */ /* 0x000f220000000a00 */
[----:B------:R-:W-:Y:S01]  /*20e0*/  ISETP.NE.U32.AND P0, PT, RZ, UR4, PT ;  /* 0x00000004ff007c0c */ /* 0x000fe2000bf05070 */
[----:B------:R-:W-:Y:S01]  /*20f0*/  IMAD.MOV.U32 R90, RZ, RZ, 0x20 ;  /* 0x00000020ff5a7424 */ /* 0x000fe200078e00ff */
[----:B-----5:R-:W-:Y:S01]  /*2100*/  SHF.R.S32.HI R45, RZ, 0x1f, R24 ;  /* 0x0000001fff2d7819 */ /* 0x020fe20000011418 */
[-C--:B0-----:R-:W-:Y:S01]  /*2110*/  IMAD R3, R36, R20.reuse, RZ ;  /* 0x0000001424037224 */ /* 0x081fe200078e02ff */
[----:B------:R-:W-:Y:S01]  /*2120*/  ISETP.NE.AND.EX P0, PT, RZ, UR5, PT, P0 ;  /* 0x00000005ff007c0c */ /* 0x000fe2000bf05300 */
[----:B------:R-:W-:Y:S01]  /*2130*/  ULDC.64 UR4, c[0x0][0x308] ;  /* 0x0000c20000047ab9 */ /* 0x000fe20000000a00 */
[----:B------:R-:W-:Y:S01]  /*2140*/  IMAD R77, R21, 0x60, RZ ;  /* 0x00000060154d7824 */ /* 0x000fe200078e02ff */
[----:B------:R-:W-:Y:S01]  /*2150*/  SHF.R.S32.HI R74, RZ, 0x1f, R225 ;  /* 0x0000001fff4a7819 */ /* 0x000fe200000114e1 */
[----:B-1----:R-:W-:Y:S01]  /*2160*/  IMAD.WIDE.U32 R4, R70, R20, RZ ;  /* 0x0000001446047225 */ /* 0x002fe200078e00ff */
[----:B------:R-:W-:-:S03]  /*2170*/  SHF.R.U32.HI R44, RZ, 0x7, R44 ;  /* 0x00000007ff2c7819 */ /* 0x000fc6000001162c */
[----:B------:R-:W-:Y:S01]  /*2180*/  IMAD R3, R70, R21, R3 ;  /* 0x0000001546037224 */ /* 0x000fe200078e0203 */
[----:B------:R-:W-:Y:S01]  /*2190*/  ISETP.NE.AND P6, PT, R44, 0x1, PT ;  /* 0x000000012c00780c */ /* 0x000fe20003fc5270 */
[----:B--2---:R-:W-:Y:S02]  /*21a0*/  VIADD R6, R6, 0xffffff80 ;  /* 0xffffff8006067836 */ /* 0x004fe40000000000 */
[----:B------:R-:W-:Y:S02]  /*21b0*/  IMAD.IADD R5, R5, 0x1, R3 ;  /* 0x0000000105057824 */ /* 0x000fe400078e0203 */
[----:B------:R-:W-:Y:S01]  /*21c0*/  VIADD R75, R44, 0x8 ;  /* 0x000000082c4b7836 */ /* 0x000fe20000000000 */
[----:B------:R-:W-:Y:S01]  /*21d0*/  SHF.R.U32.HI R44, RZ, 0x3, R213 ;  /* 0x00000003ff2c7819 */ /* 0x000fe200000116d5 */
[----:B------:R-:W-:Y:S01]  /*21e0*/  IMAD.WIDE.U32 R4, R220, UR4, R4 ;  /* 0x00000004dc047c25 */ /* 0x000fe2000f8e0004 */
[----:B----4-:R-:W-:-:S03]  /*21f0*/  SHF.L.U64.HI R72, R68, 0x6, R69 ;  /* 0x0000000644487819 */ /* 0x010fc60000010245 */
[----:B------:R-:W-:Y:S01]  /*2200*/  IMAD R5, R220, UR5, R5 ;  /* 0x00000005dc057c24 */ /* 0x000fe2000f8e0205 */
[----:B------:R-:W-:Y:S01]  /*2210*/  ULDC.64 UR4, c[0x0][0x310] ;  /* 0x0000c40000047ab9 */ /* 0x000fe20000000a00 */
[-C--:B------:R-:W-:Y:S02]  /*2220*/  IMAD R40, R229, R68.reuse, RZ ;  /* 0x00000044e5287224 */ /* 0x080fe400078e02ff */
[----:B------:R-:W-:-:S04]  /*2230*/  IMAD.WIDE.U32 R66, R19, R68, R16 ;  /* 0x0000004413427225 */ /* 0x000fc800078e0010 */
[C---:B------:R-:W-:Y:S02]  /*2240*/  IMAD R39, R19.reuse, R69, R40 ;  /* 0x0000004513277224 */ /* 0x040fe400078e0228 */
[----:B------:R-:W-:-:S04]  /*2250*/  IMAD.WIDE.U32 R34, R19, R42, R16 ;  /* 0x0000002a13227225 */ /* 0x000fc800078e0010 */
[----:B------:R-:W-:Y:S02]  /*2260*/  IMAD.IADD R67, R39, 0x1, R67 ;  /* 0x0000000127437824 */ /* 0x000fe400078e0243 */
[C---:B------:R-:W-:Y:S02]  /*2270*/  IMAD R40, R45.reuse, R42, RZ ;  /* 0x0000002a2d287224 */ /* 0x040fe400078e02ff */
[----:B------:R-:W-:Y:S02]  /*2280*/  IMAD R45, R45, R68, RZ ;  /* 0x000000442d2d7224 */ /* 0x000fe400078e02ff */
[----:B------:R-:W-:Y:S02]  /*2290*/  IMAD R81, R24, R43, R40 ;  /* 0x0000002b18517224 */ /* 0x000fe400078e0228 */
[----:B------:R-:W-:Y:S02]  /*22a0*/  IMAD R47, R43, 0x60, RZ ;  /* 0x000000602b2f7824 */ /* 0x000fe400078e02ff */
[----:B------:R-:W-:-:S02]  /*22b0*/  IMAD.SHL.U32 R40, R42, 0x40, RZ ;  /* 0x000000402a287824 */ /* 0x000fc400078e00ff */
[----:B------:R-:W-:Y:S02]  /*22c0*/  IMAD R45, R24, R69, R45 ;  /* 0x00000045182d7224 */ /* 0x000fe400078e022d */
[----:B------:R-:W-:Y:S02]  /*22d0*/  IMAD R79, R69, 0x60, RZ ;  /* 0x00000060454f7824 */ /* 0x000fe400078e02ff */
[----:B------:R-:W-:Y:S02]  /*22e0*/  IMAD.SHL.U32 R73, R68, 0x40, RZ ;  /* 0x0000004044497824 */ /* 0x000fe400078e00ff */
[----:B------:R-:W-:-:S04]  /*22f0*/  IMAD.WIDE.U32 R66, R24, R68, R66 ;  /* 0x0000004418427225 */ /* 0x000fc800078e0042 */
[----:B---3--:R-:W-:Y:S02]  /*2300*/  IMAD.SHL.U32 R76, R49, 0x2, RZ ;  /* 0x00000002314c7824 */ /* 0x008fe400078e00ff */
[----:B------:R-:W-:Y:S01]  /*2310*/  IMAD.IADD R83, R45, 0x1, R67 ;  /* 0x000000012d537824 */ /* 0x000fe200078e0243 */
[----:B------:R-:W-:Y:S02]  /*2320*/  SHF.R.S32.HI R3, RZ, 0x1f, R0 ;  /* 0x0000001fff037819 */ /* 0x000fe40000011400 */
[----:B------:R-:W-:Y:S02]  /*2330*/  SEL R33, R0, RZ, !P0 ;  /* 0x000000ff00217207 */ /* 0x000fe40004000000 */
[----:B------:R-:W-:Y:S02]  /*2340*/  SEL R37, R3, RZ, !P0 ;  /* 0x000000ff03257207 */ /* 0x000fe40004000000 */
[----:B------:R-:W-:Y:S01]  /*2350*/  SHF.R.S32.HI R3, RZ, 0x1f, R6 ;  /* 0x0000001fff037819 */ /* 0x000fe20000011406 */
[----:B------:R-:W-:-:S03]  /*2360*/  IMAD.WIDE.U32 R12, R33, UR4, R4 ;  /* 0x00000004210c7c25 */ /* 0x000fc6000f8e0004 */
[----:B------:R-:W-:Y:S01]  /*2370*/  LEA.HI R38, R3, R6, RZ, 0x2 ;  /* 0x0000000603267211 */ /* 0x000fe200078f10ff */
[----:B------:R-:W-:Y:S02]  /*2380*/  IMAD R0, R37, UR4, RZ ;  /* 0x0000000425007c24 */ /* 0x000fe4000f8e02ff */
[-C--:B------:R-:W-:Y:S01]  /*2390*/  IMAD R6, R229, R20.reuse, RZ ;  /* 0x00000014e5067224 */ /* 0x080fe200078e02ff */
[----:B------:R-:W-:Y:S01]  /*23a0*/  SHF.R.S32.HI R38, RZ, 0x1f, R38 ;  /* 0x0000001fff267819 */ /* 0x000fe20000011426 */
[----:B------:R-:W-:Y:S01]  /*23b0*/  IMAD R9, R33, UR5, R0 ;  /* 0x0000000521097c24 */ /* 0x000fe2000f8e0200 */
[----:B------:R-:W-:Y:S05]  /*23c0*/  @!P6 WARPSYNC.ALL ;  /* 0x000000000000e948 */ /* 0x000fea0003800000 */
[C---:B------:R-:W-:Y:S01]  /*23d0*/  VIADD R0, R16.reuse, 0x20 ;  /* 0x0000002010007836 */ /* 0x040fe20000000000 */
[----:B------:R-:W-:Y:S01]  /*23e0*/  ULDC UR4, c[0x0][0x320] ;  /* 0x0000c80000047ab9 */ /* 0x000fe20000000800 */
[----:B------:R-:W-:Y:S01]  /*23f0*/  IMAD.WIDE.U32 R4, R19, R20, R16 ;  /* 0x0000001413047225 */ /* 0x000fe200078e0010 */
[----:B------:R-:W-:Y:S01]  /*2400*/  @!P6 BAR.SYNC.DEFER_BLOCKING 0x9, 0x100 ;  /* 0x024400000000eb1d */ /* 0x000fe20000010000 */
[----:B------:R-:W-:-:S02]  /*2410*/  ISETP.GE.AND P0, PT, R16, UR4, PT ;  /* 0x0000000410007c0c */ /* 0x000fc4000bf06270 */
[----:B------:R-:W-:Y:S01]  /*2420*/  ISETP.GE.AND P1, PT, R0, UR4, PT ;  /* 0x0000000400007c0c */ /* 0x000fe2000bf26270 */
[----:B------:R-:W-:Y:S01]  /*2430*/  IMAD R11, R19, R21, R6 ;  /* 0x00000015130b7224 */ /* 0x000fe200078e0206 */
[----:B------:R-:W-:Y:S01]  /*2440*/  SEL R6, RZ, 0x1, P0 ;  /* 0x00000001ff067807 */ /* 0x000fe20000000000 */
[----:B------:R-:W-:Y:S01]  /*2450*/  ULDC.64 UR6, c[0x0][0x330] ;  /* 0x0000cc0000067ab9 */ /* 0x000fe20000000a00 */
[----:B------:R-:W-:Y:S02]  /*2460*/  SEL R7, RZ, 0xffffffff, P1 ;  /* 0xffffffffff077807 */ /* 0x000fe40000800000 */
[----:B------:R-:W-:Y:S01]  /*2470*/  IADD3 R3, P2, R12, R4, RZ ;  /* 0x000000040c037210 */ /* 0x000fe20007f5e0ff */
[----:B------:R-:W-:Y:S01]  /*2480*/  IMAD.IADD R4, R13, 0x1, R9 ;  /* 0x000000010d047824 */ /* 0x000fe200078e0209 */
[----:B------:R-:W-:Y:S01]  /*2490*/  ISETP.GE.AND P0, PT, R8, UR4, PT ;  /* 0x0000000408007c0c */ /* 0x000fe2000bf06270 */
[----:B------:R-:W-:Y:S01]  /*24a0*/  IMAD.SHL.U32 R7, R7, 0x2, RZ ;  /* 0x0000000207077824 */ /* 0x000fe200078e00ff */
[----:B------:R-:W-:Y:S01]  /*24b0*/  LEA.HI R38, R38, R19, RZ, 0x3 ;  /* 0x0000001326267211 */ /* 0x000fe200078f18ff */
[----:B------:R-:W-:Y:S01]  /*24c0*/  VIADD R9, R16, 0xe0 ;  /* 0x000000e010097836 */ /* 0x000fe20000000000 */
[----:B------:R-:W-:Y:S01]  /*24d0*/  IADD3.X R5, R4, R5, R11, P2, !PT ;  /* 0x0000000504057210 */ /* 0x000fe200017fe40b */
[C---:B------:R-:W-:Y:S01]  /*24e0*/  VIADD R8, R16.reuse, 0x80 ;  /* 0x0000008010087836 */ /* 0x040fe20000000000 */
[----:B------:R-:W-:Y:S01]  /*24f0*/  LOP3.LUT R14, R7, 0x2, R6, 0xe2, !PT ;  /* 0x00000002070e7812 */ /* 0x000fe200078ee206 */
[C---:B------:R-:W-:Y:S01]  /*2500*/  VIADD R7, R16.reuse, 0x60 ;  /* 0x0000006010077836 */ /* 0x040fe20000000000 */
[----:B------:R-:W-:Y:S01]  /*2510*/  IADD3 R6, R16, 0x40, RZ ;  /* 0x0000004010067810 */ /* 0x000fe20007ffe0ff */
[----:B------:R-:W-:Y:S01]  /*2520*/  IMAD.WIDE.U32 R10, R220, UR6, R16 ;  /* 0x00000006dc0a7c25 */ /* 0x000fe2000f8e0010 */
[----:B------:R-:W-:-:S02]  /*2530*/  ISETP.GE.AND P3, PT, R9, UR4, PT ;  /* 0x0000000409007c0c */ /* 0x000fc4000bf66270 */
[----:B------:R-:W-:Y:S01]  /*2540*/  ISETP.GE.AND P1, PT, R6, UR4, PT ;  /* 0x0000000406007c0c */ /* 0x000fe2000bf26270 */
[----:B------:R-:W-:Y:S01]  /*2550*/  VIADD R9, R16, 0xa0 ;  /* 0x000000a010097836 */ /* 0x000fe20000000000 */
[----:B------:R-:W-:Y:S01]  /*2560*/  ISETP.GE.AND P2, PT, R7, UR4, PT ;  /* 0x0000000407007c0c */ /* 0x000fe2000bf46270 */
[----:B------:R-:W-:Y:S01]  /*2570*/  IMAD R11, R220, UR7, R11 ;  /* 0x00000007dc0b7c24 */ /* 0x000fe2000f8e020b */
[----:B------:R-:W-:Y:S02]  /*2580*/  SEL R15, RZ, 0x4, P1 ;  /* 0x00000004ff0f7807 */ /* 0x000fe40000800000 */
[----:B------:R-:W-:Y:S02]  /*2590*/  SEL R23, RZ, 0x8, P2 ;  /* 0x00000008ff177807 */ /* 0x000fe40001000000 */
[----:B------:R-:W-:Y:S02]  /*25a0*/  ISETP.GE.AND P1, PT, R8, UR4, PT ;  /* 0x0000000408007c0c */ /* 0x000fe4000bf26270 */
[----:B------:R-:W-:Y:S01]  /*25b0*/  ISETP.GE.AND P2, PT, R9, UR4, PT ;  /* 0x0000000409007c0c */ /* 0x000fe2000bf46270 */
[----:B------:R-:W-:Y:S01]  /*25c0*/  ULDC.64 UR4, c[0x0][0x338] ;  /* 0x0000ce0000047ab9 */ /* 0x000fe20000000a00 */
[----:B------:R-:W-:Y:S01]  /*25d0*/  LOP3.LUT R14, R23, R14, R15, 0xfe, !PT ;  /* 0x0000000e170e7212 */ /* 0x000fe200078efe0f */
[----:B------:R-:W-:Y:S01]  /*25e0*/  IMAD R37, R37, UR4, RZ ;  /* 0x0000000425257c24 */ /* 0x000fe2000f8e02ff */
[----:B------:R-:W-:-:S02]  /*25f0*/  SEL R15, RZ, 0x10, P1 ;  /* 0x00000010ff0f7807 */ /* 0x000fc40000800000 */
[----:B------:R-:W-:Y:S01]  /*2600*/  SEL R23, RZ, 0x20, P2 ;  /* 0x00000020ff177807 */ /* 0x000fe20001000000 */
[----:B------:R-:W-:Y:S01]  /*2610*/  IMAD R37, R33, UR5, R37 ;  /* 0x0000000521257c24 */ /* 0x000fe2000f8e0225 */
[----:B------:R-:W-:Y:S02]  /*2620*/  SEL R96, RZ, 0x40, P0 ;  /* 0x00000040ff607807 */ /* 0x000fe40000000000 */
[----:B------:R-:W-:Y:S02]  /*2630*/  ISETP.GE.AND P0, PT, R16, R49, PT ;  /* 0x000000311000720c */ /* 0x000fe40003f06270 */
[----:B------:R-:W-:Y:S01]  /*2640*/  LOP3.LUT R31, R23, R14, R15, 0xfe, !PT ;  /* 0x0000000e171f7212 */ /* 0x000fe200078efe0f */
[----:B------:R-:W-:Y:S01]  /*2650*/  IMAD.WIDE.U32 R14, R33, UR4, R10 ;  /* 0x00000004210e7c25 */ /* 0x000fe2000f8e000a */
[----:B------:R-:W-:Y:S01]  /*2660*/  SEL R11, R49, RZ, P0 ;  /* 0x000000ff310b7207 */ /* 0x000fe20000000000 */
[----:B------:R-:W-:Y:S01]  /*2670*/  ULDC UR4, c[0x0][0x2f4] ;  /* 0x0000bd0000047ab9 */ /* 0x000fe20000000800 */
[----:B------:R-:W-:Y:S01]  /*2680*/  SHF.R.S32.HI R23, RZ, 0x1f, R22 ;  /* 0x0000001fff177819 */ /* 0x000fe20000011416 */
[----:B------:R-:W-:Y:S01]  /*2690*/  IMAD R10, R229, R42, RZ ;  /* 0x0000002ae50a7224 */ /* 0x000fe200078e02ff */
[----:B------:R-:W-:Y:S01]  /*26a0*/  LOP3.LUT R38, R38, 0xfffffff8, RZ, 0xc0, !PT ;  /* 0xfffffff826267812 */ /* 0x000fe200078ec0ff */
[----:B------:R-:W-:Y:S01]  /*26b0*/  IMAD.IADD R11, R16, 0x1, R11 ;  /* 0x00000001100b7824 */ /* 0x000fe200078e020b */
[----:B------:R-:W-:Y:S01]  /*26c0*/  LOP3.LUT R96, R31, R96, RZ, 0xfc, !PT ;  /* 0x000000601f607212 */ /* 0x000fe200078efcff */
[C---:B------:R-:W-:Y:S01]  /*26d0*/  IMAD R31, R19.reuse, R43, R10 ;  /* 0x0000002b131f7224 */ /* 0x040fe200078e020a */
[C---:B------:R-:W-:Y:S01]  /*26e0*/  IADD3 R70, P1, R19.reuse, R70, RZ ;  /* 0x0000004613467210 */ /* 0x040fe20007f3e0ff */
[----:B------:R-:W-:Y:S01]  /*26f0*/  IMAD.WIDE.U32 R64, R19, R68, R22 ;  /* 0x0000004413407225 */ /* 0x000fe200078e0016 */
[----:B------:R-:W-:-:S02]  /*2700*/  SHF.R.S32.HI R10, RZ, 0x1f, R11 ;  /* 0x0000001fff0a7819 */ /* 0x000fc4000001140b */
[----:B------:R-:W-:Y:S01]  /*2710*/  SEL R95, RZ, 0xffffff80, P3 ;  /* 0xffffff80ff5f7807 */ /* 0x000fe20001800000 */
[----:B------:R-:W-:Y:S01]  /*2720*/  IMAD.IADD R38, R19, 0x1, -R38 ;  /* 0x0000000113267824 */ /* 0x000fe200078e0a26 */
[----:B------:R-:W-:Y:S01]  /*2730*/  ISETP.GE.AND P2, PT, R0, UR4, PT ;  /* 0x0000000400007c0c */ /* 0x000fe2000bf46270 */
[----:B------:R-:W-:Y:S01]  /*2740*/  IMAD.IADD R65, R65, 0x1, R39 ;  /* 0x0000000141417824 */ /* 0x000fe200078e0227 */
[----:B------:R-:W-:Y:S01]  /*2750*/  LEA.HI R39, R10, R11, RZ, 0x3 ;  /* 0x0000000b0a277211 */ /* 0x000fe200078f18ff */
[----:B------:R-:W-:Y:S01]  /*2760*/  IMAD.SHL.U32 R84, R38, 0x40, RZ ;  /* 0x0000004026547824 */ /* 0x000fe200078e00ff */
[----:B------:R-:W-:Y:S01]  /*2770*/  SHF.L.U64.HI R10, R20, 0x6, R21 ;  /* 0x00000006140a7819 */ /* 0x000fe20000010215 */
[----:B------:R-:W-:Y:S01]  /*2780*/  IMAD.X R71, R229, 0x1, R36, P1 ;  /* 0x00000001e5477824 */ /* 0x000fe200008e0624 */
[----:B------:R-:W-:Y:S01]  /*2790*/  LOP3.LUT R36, R213, 0x38, R39, 0xf8, !PT ;  /* 0x00000038d5247812 */ /* 0x000fe200078ef827 */
[----:B------:R-:W-:Y:S01]  /*27a0*/  IMAD.WIDE.U32 R32, R19, R42, R22 ;  /* 0x0000002a13207225 */ /* 0x000fe200078e0016 */
[----:B------:R-:W-:-:S02]  /*27b0*/  LOP3.LUT R84, R84, 0x1c0, RZ, 0xc0, !PT ;  /* 0x000001c054547812 */ /* 0x000fc400078ec0ff */
[----:B------:R-:W-:Y:S01]  /*27c0*/  LOP3.LUT P1, RZ, R38, 0x4, RZ, 0xc0, !PT ;  /* 0x0000000426ff7812 */ /* 0x000fe2000782c0ff */
[----:B------:R-:W-:Y:S01]  /*27d0*/  IMAD.IADD R33, R33, 0x1, R31 ;  /* 0x0000000121217824 */ /* 0x000fe200078e021f */
[----:B------:R-:W-:Y:S01]  /*27e0*/  LOP3.LUT R38, R36, R44, RZ, 0x3c, !PT ;  /* 0x0000002c24267212 */ /* 0x000fe200078e3cff */
[----:B------:R-:W-:Y:S01]  /*27f0*/  IMAD.IADD R35, R31, 0x1, R35 ;  /* 0x000000011f237824 */ /* 0x000fe200078e0223 */
[----:B------:R-:W-:Y:S01]  /*2800*/  SHF.R.U32.HI R87, RZ, 0x3, R84 ;  /* 0x00000003ff577819 */ /* 0x000fe20000011654 */
[----:B------:R-:W-:Y:S01]  /*2810*/  IMAD.SHL.U32 R11, R20, 0x40, RZ ;  /* 0x00000040140b7824 */ /* 0x000fe200078e00ff */
[----:B------:R-:W-:Y:S01]  /*2820*/  LOP3.LUT R44, R84, 0x18, R16, 0xf8, !PT ;  /* 0x00000018542c7812 */ /* 0x000fe200078ef810 */
[-C--:B------:R-:W-:Y:S01]  /*2830*/  IMAD.WIDE.U32 R32, R24, R42.reuse, R32 ;  /* 0x0000002a18207225 */ /* 0x080fe200078e0020 */
[----:B------:R-:W-:Y:S02]  /*2840*/  LOP3.LUT R36, R84, 0x38, R39, 0xf8, !PT ;  /* 0x0000003854247812 */ /* 0x000fe400078ef827 */
[----:B------:R-:W-:Y:S01]  /*2850*/  LOP3.LUT R91, R44, R87, RZ, 0x3c, !PT ;  /* 0x000000572c5b7212 */ /* 0x000fe200078e3cff */
[----:B------:R-:W-:Y:S01]  /*2860*/  IMAD.WIDE.U32 R34, R24, R42, R34 ;  /* 0x0000002a18227225 */ /* 0x000fe200078e0022 */
[----:B------:R-:W-:-:S02]  /*2870*/  SHF.R.S32.HI R85, RZ, 0x3, R39 ;  /* 0x00000003ff557819 */ /* 0x000fc40000011427 */
[----:B------:R-:W-:Y:S01]  /*2880*/  LOP3.LUT R86, R39, 0xfffffff8, RZ, 0xc0, !PT ;  /* 0xfffffff827567812 */ /* 0x000fe200078ec0ff */
[----:B------:R-:W-:Y:S01]  /*2890*/  IMAD.WIDE.U32 R64, R24, R68, R64 ;  /* 0x0000004418407225 */ /* 0x000fe200078e0040 */
[----:B------:R-:W-:Y:S02]  /*28a0*/  SHF.L.U64.HI R31, R42, 0x6, R43 ;  /* 0x000000062a1f7819 */ /* 0x000fe4000001022b */
[----:B------:R-:W-:Y:S01]  /*28b0*/  SEL R90, R90, 0xffffffe0, !P1 ;  /* 0xffffffe05a5a7807 */ /* 0x000fe20004800000 */
[----:B------:R-:W-:Y:S01]  /*28c0*/  IMAD.WIDE.U32 R20, R20, 0x60, RZ ;  /* 0x0000006014147825 */ /* 0x000fe200078e00ff */
[----:B------:R-:W-:Y:S02]  /*28d0*/  LOP3.LUT R39, R36, R87, RZ, 0x3c, !PT ;  /* 0x0000005724277212 */ /* 0x000fe400078e3cff */
[----:B------:R-:W-:Y:S01]  /*28e0*/  LOP3.LUT R95, R96, 0x80, R95, 0xc8, !PT ;  /* 0x00000080605f7812 */ /* 0x000fe200078ec85f */
[----:B------:R-:W-:Y:S01]  /*28f0*/  IMAD.WIDE.U32 R42, R42, 0x60, RZ ;  /* 0x000000602a2a7825 */ /* 0x000fe200078e00ff */
[----:B------:R-:W-:-:S02]  /*2900*/  SHF.R.S32.HI R88, RZ, 0x1f, R86 ;  /* 0x0000001fff587819 */ /* 0x000fc40000011456 */
[----:B------:R-:W-:Y:S01]  /*2910*/  ISETP.GE.AND P1, PT, R16, UR4, PT ;  /* 0x0000000410007c0c */ /* 0x000fe2000bf26270 */
[----:B------:R-:W-:Y:S01]  /*2920*/  IMAD.WIDE.U32 R68, R68, 0x60, RZ ;  /* 0x0000006044447825 */ /* 0x000fe200078e00ff */
[----:B------:R-:W-:-:S03]  /*2930*/  LOP3.LUT R96, R96, 0x40, RZ, 0xc0, !PT ;  /* 0x0000004060607812 */ /* 0x000fc600078ec0ff */
        /* <DEDUP_REMOVED lines=8> */
[----:B------:R-:W-:Y:S02]  /*29c0*/  IMAD R92, R216, 0x200, R39 ;  /* 0x00000200d85c7824 */ /* 0x000fe400078e0227 */
[----:B------:R-:W-:Y:S02]  /*29d0*/  IMAD.IADD R93, R90, 0x1, R91 ;  /* 0x000000015a5d7824 */ /* 0x000fe400078e025b */
[----:B------:R-:W-:-:S07]  /*29e0*/  IMAD.IADD R94, R15, 0x1, R37 ;  /* 0x000000010f5e7824 */ /* 0x000fce00078e0225 */
.L_x_10421:
        /* <DEDUP_REMOVED lines=71> */
.L_x_10378:
[----:B------:R-:W-:Y:S05]  /*2e60*/  BSYNC B1 ;  /* 0x0000000000017941 */ /* 0x000fea0003800000 */
.L_x_10377:
        /* <DEDUP_REMOVED lines=25> */
.L_x_10380:
[----:B------:R-:W-:Y:S05]  /*3000*/  BSYNC B1 ;  /* 0x0000000000017941 */ /* 0x000fea0003800000 */
.L_x_10379:
[----:B0-----:R-:W2:Y:S01]  /*3010*/  LDL R36, [R1+0x5c] ;  /* 0x00005c0001247983 */ /* 0x001ea20000100800 */
[----:B------:R-:W-:Y:S01]  /*3020*/  IMAD.MOV.U32 R37, RZ, RZ, R61 ;  /* 0x000000ffff257224 */ /* 0x000fe200078e003d */
[----:B------:R-:W-:Y:S01]  /*3030*/  PRMT R116, R100, 0x5410, R101 ;  /* 0x0000541064747816 */ /* 0x000fe20000000065 */
[----:B------:R-:W-:Y:S02]  /*3040*/  IMAD.MOV.U32 R38, RZ, RZ, R62 ;  /* 0x000000ffff267224 */ /* 0x000fe400078e003e */
[----:B------:R-:W-:-:S03]  /*3050*/  IMAD.MOV.U32 R39, RZ, RZ, R63 ;  /* 0x000000ffff277224 */ /* 0x000fc600078e003f */
[----:B------:R-:W-:Y:S01]  /*3060*/  PRMT R111, R38, 0x7610, R111 ;  /* 0x00007610266f7816 */ /* 0x000fe2000000006f */
[----:B-----5:R-:W-:Y:S01]  /*3070*/  IMAD.MOV.U32 R38, RZ, RZ, R52 ;  /* 0x000000ffff267224 */ /* 0x020fe200078e0034 */
[----:B------:R-:W-:Y:S01]  /*3080*/  PRMT R118, R39, 0x7610, R118 ;  /* 0x0000761027767816 */ /* 0x000fe20000000076 */
[----:B------:R-:W-:-:S05]  /*3090*/  IMAD.MOV.U32 R39, RZ, RZ, R53 ;  /* 0x000000ffff277224 */ /* 0x000fca00078e0035 */
[----:B------:R-:W-:Y:S01]  /*30a0*/  PRMT R114, R39, 0x5410, R38 ;  /* 0x0000541027727816 */ /* 0x000fe20000000026 */
[----:B------:R-:W-:Y:S02]  /*30b0*/  IMAD.MOV.U32 R38, RZ, RZ, R44 ;  /* 0x000000ffff267224 */ /* 0x000fe400078e002c */
[----:B------:R-:W-:-:S05]  /*30c0*/  IMAD.MOV.U32 R39, RZ, RZ, R45 ;  /* 0x000000ffff277224 */ /* 0x000fca00078e002d */
[----:B------:R-:W-:Y:S02]  /*30d0*/  PRMT R113, R38, 0x5410, R39 ;  /* 0x0000541026717816 */ /* 0x000fe40000000027 */
[----:B--2---:R-:W-:Y:S01]  /*30e0*/  R2UR UR4, R36 ;  /* 0x00000000240472ca */ /* 0x004fe200000e0000 */
[----:B------:R-:W-:-:S05]  /*30f0*/  IMAD.MOV.U32 R36, RZ, RZ, R60 ;  /* 0x000000ffff247224 */ /* 0x000fca00078e003c */
[----:B------:R-:W-:Y:S01]  /*3100*/  PRMT R107, R36, 0x5410, R37 ;  /* 0x00005410246b7816 */ /* 0x000fe20000000025 */
[----:B------:R-:W-:Y:S02]  /*3110*/  IMAD.MOV.U32 R36, RZ, RZ, R56 ;  /* 0x000000ffff247224 */ /* 0x000fe400078e0038 */
[----:B------:R-:W-:-:S04]  /*3120*/  IMAD.MOV.U32 R37, RZ, RZ, R57 ;  /* 0x000000ffff257224 */ /* 0x000fc800078e0039 */
[----:B------:R-:W-:Y:S01]  /*3130*/  UISETP.NE.AND UP0, UPT, UR4, 0x3, UPT ;  /* 0x000000030400788c */ /* 0x000fe2000bf05270 */
[----:B------:R-:W-:Y:S01]  /*3140*/  PRMT R117, R36, 0x5410, R37 ;  /* 0x0000541024757816 */ /* 0x000fe20000000025 */
[----:B------:R-:W-:Y:S02]  /*3150*/  IMAD.MOV.U32 R36, RZ, RZ, R46 ;  /* 0x000000ffff247224 */ /* 0x000fe400078e002e */
[----:B------:R-:W-:Y:S02]  /*3160*/  IMAD.MOV.U32 R37, RZ, RZ, R47 ;  /* 0x000000ffff257224 */ /* 0x000fe400078e002f */
[----:B------:R-:W-:-:S03]  /*3170*/  PLOP3.LUT P3, PT, PT, PT, UP0, 0x80, 0x0 ;  /* 0x000000000000781c */ /* 0x000fc60003f6f008 */
[----:B------:R-:W-:Y:S01]  /*3180*/  PRMT R112, R36, 0x5410, R37 ;  /* 0x0000541024707816 */ /* 0x000fe20000000025 */
[----:B------:R-:W-:Y:S02]  /*3190*/  IMAD.MOV.U32 R37, RZ, RZ, R54 ;  /* 0x000000ffff257224 */ /* 0x000fe400078e0036 */
[----:B------:R-:W-:-:S05]  /*31a0*/  IMAD.MOV.U32 R36, RZ, RZ, R55 ;  /* 0x000000ffff247224 */ /* 0x000fca00078e0037 */
[----:B------:R-:W-:Y:S02]  /*31b0*/  PRMT R115, R36, 0x5410, R37 ;  /* 0x0000541024737816 */ /* 0x000fe40000000025 */
[----:B------:R-:W-:Y:S05]  /*31c0*/  @!P3 BRA `(.L_x_10381) ;  /* 0x000000000004b947 */ /* 0x000fea0003800000 */
[----:B------:R-:W-:Y:S01]  /*31d0*/  BPT.TRAP 0x1 ;  /* 0x000000040000795c */ /* 0x000fe20000300000 */
.L_x_10381:
[----:B------:R-:W-:Y:S01]  /*31e0*/  IMAD R97, R2, 0x8, R18 ;  /* 0x0000000802617824 */ /* 0x000fe200078e0212 */
[----:B------:R-:W-:Y:S01]  /*31f0*/  SHF.L.U32 R109, R201, 0x1f, RZ ;  /* 0x0000001fc96d7819 */ /* 0x000fe200000006ff */
[----:B------:R-:W-:Y:S03]  /*3200*/  BSSY B1, `(.L_x_10382) ;  /* 0x0000003000017945 */ /* 0x000fe60003800000 */
[----:B------:R-:W0:Y:S02]  /*3210*/  SYNCS.PHASECHK.TRANS64.TRYWAIT P6, [R97+URZ+0x32490], R109 ;  /* 0x0324906d610075a7 */ /* 0x000e2400080c017f */
[----:B0-----:R-:W-:Y:S05]  /*3220*/  @!P6 BRA `(.L_x_10383) ;  /* 0x000001980078e947 */ /* 0x001fea0003800000 */
.L_x_10678:
[----:B------:R-:W-:Y:S05]  /*3230*/  BSYNC B1 ;  /* 0x0000000000017941 */ /* 0x000fea0003800000 */
.L_x_10382:
        /* <DEDUP_REMOVED lines=10> */
[----:B------:R-:W-:Y:S01]  /*32e0*/  SHF.R.U64 R101, R62, 0x10, R63 ;  /* 0x000000103e657819 */ /* 0x000fe2000000123f */
[----:B------:R-:W-:Y:S01]  /*32f0*/  IMAD.MOV.U32 R62, RZ, RZ, R37 ;  /* 0x000000ffff3e7224 */ /* 0x000fe200078e0025 */
[----:B------:R-:W-:Y:S01]  /*3300*/  SHF.R.U32.HI R63, RZ, 0x10, R63 ;  /* 0x00000010ff3f7819 */ /* 0x000fe2000001163f */
[----:B------:R-:W-:Y:S01]  /*3310*/  HADD2.F32 R37, -RZ, R100.H0_H0 ;  /* 0x20000064ff257230 */ /* 0x000fe20000004100 */
[----:B------:R-:W-:Y:S01]  /*3320*/  SHF.R.U32.HI R61, RZ, 0x10, R61 ;  /* 0x00000010ff3d7819 */ /* 0x000fe2000001163d */
[----:B------:R-:W-:Y:S02]  /*3330*/  HADD2.F32 R101, -RZ, R101.H0_H0 ;  /* 0x20000065ff657230 */ /* 0x000fe40000004100 */
[--C-:B------:R-:W-:Y:S02]  /*3340*/  HADD2.F32 R100, -RZ, R62.reuse.H1_H1 ;  /* 0x3000003eff647230 */ /* 0x100fe40000004100 */
[----:B------:R-:W-:-:S02]  /*3350*/  HADD2.F32 R102, -RZ, R62.H0_H0 ;  /* 0x2000003eff667230 */ /* 0x000fc40000004100 */
[----:B------:R-:W-:Y:S02]  /*3360*/  HADD2.F32 R62, -RZ, R39.H1_H1 ;  /* 0x30000027ff3e7230 */ /* 0x000fe40000004100 */
[-C--:B------:R-:W-:Y:S01]  /*3370*/  FMUL.FTZ R103, R100, R101.reuse ;  /* 0x0000006564677220 */ /* 0x080fe20000410000 */
[----:B------:R-:W-:Y:S02]  /*3380*/  HADD2.F32 R36, -RZ, R63.H0_H0 ;  /* 0x2000003fff247230 */ /* 0x000fe40000004100 */
[----:B------:R-:W-:Y:S01]  /*3390*/  FMUL.FTZ R101, R102, R101 ;  /* 0x0000006566657220 */ /* 0x000fe20000410000 */
[----:B------:R-:W-:Y:S02]  /*33a0*/  HADD2.F32 R39, -RZ, R39.H0_H0 ;  /* 0x20000027ff277230 */ /* 0x000fe40000004100 */
[----:B------:R-:W-:Y:S02]  /*33b0*/  HADD2.F32 R61, -RZ, R61.H0_H0 ;  /* 0x2000003dff3d7230 */ /* 0x000fe40000004100 */
[----:B------:R-:W-:Y:S01]  /*33c0*/  FMUL.FTZ R110, R62, R36 ;  /* 0x000000243e6e7220 */ /* 0x000fe20000410000 */
[----:B------:R-:W-:-:S02]  /*33d0*/  HADD2.F32 R111, -RZ, R111.H0_H0 ;  /* 0x2000006fff6f7230 */ /* 0x000fc40000004100 */
[C---:B------:R-:W-:Y:S01]  /*33e0*/  FMUL.FTZ R63, R39.reuse, R36 ;  /* 0x00000024273f7220 */ /* 0x040fe20000410000 */
[-C--:B------:R-:W-:Y:S01]  /*33f0*/  FFMA.FTZ R36, R102, R37.reuse, -R103 ;  /* 0x0000002566247223 */ /* 0x080fe20000010867 */
[----:B------:R-:W-:Y:S01]  /*3400*/  FFMA.FTZ R37, R100, R37, R101 ;  /* 0x0000002564257223 */ /* 0x000fe20000010065 */
[--C-:B------:R-:W-:Y:S02]  /*3410*/  HADD2.F32 R100, -RZ, R60.reuse.H1_H1 ;  /* 0x3000003cff647230 */ /* 0x100fe40000004100 */
[-C--:B------:R-:W-:Y:S01]  /*3420*/  FFMA.FTZ R39, R39, R61.reuse, -R110 ;  /* 0x0000003d27277223 */ /* 0x080fe2000001086e */
[----:B------:R-:W-:Y:S02]  /*3430*/  HADD2.F32 R102, -RZ, R60.H0_H0 ;  /* 0x2000003cff667230 */ /* 0x000fe40000004100 */
[----:B------:R-:W-:Y:S01]  /*3440*/  FFMA.FTZ R62, R62, R61, R63 ;  /* 0x0000003d3e3e7223 */ /* 0x000fe2000001003f */
[----:B------:R-:W-:Y:S01]  /*3450*/  HADD2.F32 R101, -RZ, R118.H0_H0 ;  /* 0x20000076ff657230 */ /* 0x000fe20000004100 */
[----:B------:R-:W-:Y:S01]  /*3460*/  F2FP.F16.F32.PACK_AB R37, R37, R36 ;  /* 0x000000242525723e */ /* 0x000fe200000000ff */
[----:B------:R-:W-:-:S02]  /*3470*/  HADD2.F32 R60, -RZ, R38.H1_H1 ;  /* 0x30000026ff3c7230 */ /* 0x000fc40000004100 */
[----:B------:R-:W-:Y:S01]  /*3480*/  HADD2.F32 R38, -RZ, R38.H0_H0 ;  /* 0x20000026ff267230 */ /* 0x000fe20000004100 */
[----:B------:R-:W-:Y:S01]  /*3490*/  F2FP.F16.F32.PACK_AB R39, R62, R39 ;  /* 0x000000273e27723e */ /* 0x000fe200000000ff */
[--C-:B------:R-:W-:Y:S02]  /*34a0*/  HADD2.F32 R61, -RZ, R107.reuse.H0_H0 ;  /* 0x2000006bff3d7230 */ /* 0x100fe40000004100 */
[----:B------:R-:W-:Y:S01]  /*34b0*/  FMUL.FTZ R103, R60, R101 ;  /* 0x000000653c677220 */ /* 0x000fe20000410000 */
[----:B------:R-:W-:Y:S02]  /*34c0*/  HADD2.F32 R63, -RZ, R107.H1_H1 ;  /* 0x3000006bff3f7230 */ /* 0x000fe40000004100 */
[-C--:B------:R-:W-:Y:S01]  /*34d0*/  FMUL.FTZ R107, R100, R111.reuse ;  /* 0x0000006f646b7220 */ /* 0x080fe20000410000 */
[----:B------:R-:W-:Y:S01]  /*34e0*/  FMUL.FTZ R111, R102, R111 ;  /* 0x0000006f666f7220 */ /* 0x000fe20000410000 */
[----:B------:R-:W-:Y:S02]  /*34f0*/  FMUL.FTZ R101, R38, R101 ;  /* 0x0000006526657220 */ /* 0x000fe40000410000 */
[-C--:B------:R-:W-:Y:S01]  /*3500*/  FFMA.FTZ R107, R102, R61.reuse, -R107 ;  /* 0x0000003d666b7223 */ /* 0x080fe2000001086b */
[----:B------:R-:W-:Y:S01]  /*3510*/  FFMA.FTZ R100, R100, R61, R111 ;  /* 0x0000003d64647223 */ /* 0x000fe2000001006f */
[-C--:B------:R-:W-:Y:S01]  /*3520*/  FFMA.FTZ R103, R38, R63.reuse, -R103 ;  /* 0x0000003f26677223 */ /* 0x080fe20000010867 */
[----:B------:R-:W-:-:S03]  /*3530*/  FFMA.FTZ R60, R60, R63, R101 ;  /* 0x0000003f3c3c7223 */ /* 0x000fc60000010065 */
[----:B------:R-:W-:Y:S02]  /*3540*/  F2FP.F16.F32.PACK_AB R36, R100, R107 ;  /* 0x0000006b6424723e */ /* 0x000fe400000000ff */
[----:B------:R-:W-:-:S07]  /*3550*/  F2FP.F16.F32.PACK_AB R38, R60, R103 ;  /* 0x000000673c26723e */ /* 0x000fce00000000ff */
.L_x_10389:
[----:B------:R-:W-:Y:S05]  /*3560*/  BSYNC B3 ;  /* 0x0000000000037941 */ /* 0x000fea0003800000 */
.L_x_10388:
[----:B--2---:R1:W-:Y:S02]  /*3570*/  STG.E.128 desc[UR60][R50.64], R36 ;  /* 0x0000002432007986 */ /* 0x0043e4000c101d3c */
.L_x_10387:
[----:B------:R-:W-:Y:S05]  /*3580*/  BSYNC B2 ;  /* 0x0000000000027941 */ /* 0x000fea0003800000 */
.L_x_10386:
[----:B------:R-:W-:Y:S05]  /*3590*/  @P2 BRA `(.L_x_10385) ;  /* 0x0000000000bc2947 */ /* 0x000fea0003800000 */
[----:B-1----:R1:W2:Y:S01]  /*35a0*/  LDS.128 R36, [R105] ;  /* 0x0000000069247984 */ /* 0x0022a20000000c00 */
[----:B------:R-:W-:Y:S01]  /*35b0*/  ISETP.GE.AND P4, PT, R202, R104, PT ;  /* 0x00000068ca00720c */ /* 0x000fe20003f86270 */
[----:B------:R-:W-:-:S12]  /*35c0*/  BSSY B2, `(.L_x_10390) ;  /* 0x000002b000027945 */ /* 0x000fd80003800000 */
[----:B-1----:R-:W-:Y:S05]  /*35d0*/  @P4 BRA `(.L_x_10391) ;  /* 0x0000000000a44947 */ /* 0x002fea0003800000 */
[----:B------:R-:W-:Y:S01]  /*35e0*/  SHF.R.U64 R60, R58, 0x10, R59 ;  /* 0x000000103a3c7819 */ /* 0x000fe2000000123b */
[----:B------:R-:W-:Y:S01]  /*35f0*/  HADD2.F32 R103, -RZ, R117.H0_H0 ;  /* 0x20000075ff677230 */ /* 0x000fe20000004100 */
[----:B------:R-:W-:Y:S02]  /*3600*/  SHF.R.U64 R61, R56, 0x10, R57 ;  /* 0x00000010383d7819 */ /* 0x000fe40000001239 */
[----:B------:R-:W-:Y:S01]  /*3610*/  SHF.R.U32.HI R58, RZ, 0x10, R59 ;  /* 0x00000010ff3a7819 */ /* 0x000fe2000001163b */
[----:B------:R-:W-:Y:S01]  /*3620*/  HADD2.F32 R56, -RZ, R60.H0_H0 ;  /* 0x2000003cff387230 */ /* 0x000fe20000004100 */
[----:B------:R-:W-:Y:S01]  /*3630*/  SHF.R.U32.HI R57, RZ, 0x10, R57 ;  /* 0x00000010ff397819 */ /* 0x000fe20000011639 */
[----:B------:R-:W-:Y:S01]  /*3640*/  HADD2.F32 R62, -RZ, R61.H0_H0 ;  /* 0x2000003dff3e7230 */ /* 0x000fe20000004100 */
[----:B--2---:R-:W-:Y:S01]  /*3650*/  MOV R59, R39 ;  /* 0x00000027003b7202 */ /* 0x004fe20000000f00 */
[----:B------:R-:W-:Y:S02]  /*3660*/  HADD2.F32 R39, -RZ, R37.H1_H1 ;  /* 0x30000025ff277230 */ /* 0x000fe40000004100 */
[----:B------:R-:W-:-:S02]  /*3670*/  HADD2.F32 R60, -RZ, R57.H0_H0 ;  /* 0x20000039ff3c7230 */ /* 0x000fc40000004100 */
[----:B------:R-:W-:Y:S02]  /*3680*/  HADD2.F32 R37, -RZ, R37.H0_H0 ;  /* 0x20000025ff257230 */ /* 0x000fe40000004100 */
[-C--:B------:R-:W-:Y:S01]  /*3690*/  FMUL.FTZ R100, R39, R62.reuse ;  /* 0x0000003e27647220 */ /* 0x080fe20000410000 */
[--C-:B------:R-:W-:Y:S02]  /*36a0*/  HADD2.F32 R57, -RZ, R59.reuse.H1_H1 ;  /* 0x3000003bff397230 */ /* 0x100fe40000004100 */
[----:B------:R-:W-:Y:S02]  /*36b0*/  HADD2.F32 R59, -RZ, R59.H0_H0 ;  /* 0x2000003bff3b7230 */ /* 0x000fe40000004100 */
[----:B------:R-:W-:Y:S01]  /*36c0*/  FMUL.FTZ R102, R37, R62 ;  /* 0x0000003e25667220 */ /* 0x000fe20000410000 */
[----:B------:R-:W-:Y:S02]  /*36d0*/  HADD2.F32 R58, -RZ, R58.H0_H0 ;  /* 0x2000003aff3a7230 */ /* 0x000fe40000004100 */
[----:B------:R-:W-:Y:S01]  /*36e0*/  FMUL.FTZ R62, R57, R60 ;  /* 0x0000003c393e7220 */ /* 0x000fe20000410000 */
[----:B------:R-:W-:Y:S01]  /*36f0*/  FFMA.FTZ R37, R37, R56, -R100 ;  /* 0x0000003825257223 */ /* 0x000fe20000010864 */
[----:B------:R-:W-:Y:S01]  /*3700*/  FMUL.FTZ R60, R59, R60 ;  /* 0x0000003c3b3c7220 */ /* 0x000fe20000410000 */
[----:B------:R-:W-:Y:S01]  /*3710*/  FFMA.FTZ R56, R39, R56, R102 ;  /* 0x0000003827387223 */ /* 0x000fe20000010066 */
[----:B------:R-:W-:Y:S01]  /*3720*/  FFMA.FTZ R39, R59, R58, -R62 ;  /* 0x0000003a3b277223 */ /* 0x000fe2000001083e */
[----:B------:R-:W-:-:S02]  /*3730*/  HADD2.F32 R59, -RZ, R117.H1_H1 ;  /* 0x30000075ff3b7230 */ /* 0x000fc40000004100 */
[----:B------:R-:W-:Y:S01]  /*3740*/  FFMA.FTZ R58, R57, R58, R60 ;  /* 0x0000003a393a7223 */ /* 0x000fe2000001003c */
        /* <DEDUP_REMOVED lines=18> */
.L_x_10391:
[----:B------:R-:W-:Y:S05]  /*3870*/  BSYNC B2 ;  /* 0x0000000000027941 */ /* 0x000fea0003800000 */
.L_x_10390:
[----:B--2---:R2:W-:Y:S02]  /*3880*/  STG.E.128 desc[UR60][R50.64+0x40], R36 ;  /* 0x0000402432007986 */ /* 0x0045e4000c101d3c */
.L_x_10385:
[----:B------:R-:W-:Y:S05]  /*3890*/  BSYNC B1 ;  /* 0x0000000000017941 */ /* 0x000fea0003800000 */
.L_x_10384:
[----:B------:R-:W-:Y:S05]  /*38a0*/  @P5 BRA `(.L_x_10392) ;  /* 0x0000001c00245947 */ /* 0x000fea0003800000 */
[----:B------:R-:W-:Y:S04]  /*38b0*/  BSSY B1, `(.L_x_10393) ;  /* 0x0000032000017945 */ /* 0x000fe80003800000 */
[----:B------:R-:W-:Y:S05]  /*38c0*/  @P1 BRA `(.L_x_10394) ;  /* 0x0000000000c01947 */ /* 0x000fea0003800000 */
[----:B-12---:R1:W2:Y:S01]  /*38d0*/  LDS.128 R36, [R106+0x2000] ;  /* 0x002000006a247984 */ /* 0x0062a20000000c00 */
[----:B------:R-:W-:Y:S01]  /*38e0*/  ISETP.GE.AND P4, PT, R22, R104, PT ;  /* 0x000000681600720c */ /* 0x000fe20003f86270 */
[----:B------:R-:W-:-:S12]  /*38f0*/  BSSY B2, `(.L_x_10395) ;  /* 0x000002c000027945 */ /* 0x000fd80003800000 */
[----:B-1----:R-:W-:Y:S05]  /*3900*/  @P4 BRA `(.L_x_10396) ;  /* 0x0000000000a84947 */ /* 0x002fea0003800000 */
[----:B------:R-:W-:Y:S01]  /*3910*/  SHF.R.U64 R58, R52, 0x10, R53 ;  /* 0x00000010343a7819 */ /* 0x000fe20000001235 */
[----:B--2---:R-:W-:Y:S01]  /*3920*/  IMAD.MOV.U32 R51, RZ, RZ, R39 ;  /* 0x000000ffff337224 */ /* 0x004fe200078e0027 */
[--C-:B------:R-:W-:Y:S01]  /*3930*/  SHF.R.U64 R52, R54, 0x10, R55.reuse ;  /* 0x0000001036347819 */ /* 0x100fe20000001237 */
[----:B------:R-:W-:Y:S01]  /*3940*/  IMAD.MOV.U32 R50, RZ, RZ, R36 ;  /* 0x000000ffff327224 */ /* 0x000fe200078e0024 */
[----:B------:R-:W-:Y:S01]  /*3950*/  SHF.R.U32.HI R56, RZ, 0x10, R55 ;  /* 0x00000010ff387819 */ /* 0x000fe20000011637 */
[--C-:B------:R-:W-:Y:S01]  /*3960*/  HADD2.F32 R39, -RZ, R37.reuse.H1_H1 ;  /* 0x30000025ff277230 */ /* 0x100fe20000004100 */
[----:B------:R-:W-:Y:S01]  /*3970*/  SHF.R.U32.HI R57, RZ, 0x10, R53 ;  /* 0x00000010ff397819 */ /* 0x000fe20000011635 */
[----:B------:R-:W-:Y:S02]  /*3980*/  HADD2.F32 R55, -RZ, R52.H0_H0 ;  /* 0x20000034ff377230 */ /* 0x000fe40000004100 */
[----:B------:R-:W-:Y:S02]  /*3990*/  HADD2.F32 R36, -RZ, R37.H0_H0 ;  /* 0x20000025ff247230 */ /* 0x000fe40000004100 */
[----:B------:R-:W-:-:S02]  /*39a0*/  HADD2.F32 R56, -RZ, R56.H0_H0 ;  /* 0x20000038ff387230 */ /* 0x000fc40000004100 */
[-C--:B------:R-:W-:Y:S01]  /*39b0*/  FMUL.FTZ R37, R39, R55.reuse ;  /* 0x0000003727257220 */ /* 0x080fe20000410000 */
[--C-:B------:R-:W-:Y:S02]  /*39c0*/  HADD2.F32 R52, -RZ, R51.reuse.H1_H1 ;  /* 0x30000033ff347230 */ /* 0x100fe40000004100 */
[----:B------:R-:W-:Y:S02]  /*39d0*/  HADD2.F32 R51, -RZ, R51.H0_H0 ;  /* 0x20000033ff337230 */ /* 0x000fe40000004100 */
[----:B------:R-:W-:Y:S02]  /*39e0*/  HADD2.F32 R53, -RZ, R58.H0_H0 ;  /* 0x2000003aff357230 */ /* 0x000fe40000004100 */
        /* <DEDUP_REMOVED lines=8> */
[----:B------:R-:W-:-:S02]  /*3a70*/  HADD2.F32 R51, -RZ, R50.H1_H1 ;  /* 0x30000032ff337230 */ /* 0x000fc40000004100 */
[--C-:B------:R-:W-:Y:S01]  /*3a80*/  HADD2.F32 R55, -RZ, R115.reuse.H1_H1 ;  /* 0x30000073ff377230 */ /* 0x100fe20000004100 */
[----:B------:R-:W-:Y:S01]  /*3a90*/  F2FP.F16.F32.PACK_AB R37, R37, R36 ;  /* 0x000000242525723e */ /* 0x000fe200000000ff */
[----:B------:R-:W-:Y:S01]  /*3aa0*/  HADD2.F32 R50, -RZ, R50.H0_H0 ;  /* 0x20000032ff327230 */ /* 0x000fe20000004100 */
[----:B------:R-:W-:Y:S01]  /*3ab0*/  F2FP.F16.F32.PACK_AB R39, R52, R39 ;  /* 0x000000273427723e */ /* 0x000fe200000000ff */
[--C-:B------:R-:W-:Y:S02]  /*3ac0*/  HADD2.F32 R53, -RZ, R38.reuse.H1_H1 ;  /* 0x30000026ff357230 */ /* 0x100fe40000004100 */
[-C--:B------:R-:W-:Y:S01]  /*3ad0*/  FMUL.FTZ R57, R51, R55.reuse ;  /* 0x0000003733397220 */ /* 0x080fe20000410000 */
[----:B------:R-:W-:Y:S02]  /*3ae0*/  HADD2.F32 R115, -RZ, R115.H0_H0 ;  /* 0x20000073ff737230 */ /* 0x000fe40000004100 */
[----:B------:R-:W-:Y:S01]  /*3af0*/  FMUL.FTZ R56, R50, R55 ;  /* 0x0000003732387220 */ /* 0x000fe20000410000 */
[----:B------:R-:W-:-:S02]  /*3b00*/  HADD2.F32 R38, -RZ, R38.H0_H0 ;  /* 0x20000026ff267230 */ /* 0x000fc40000004100 */
[--C-:B------:R-:W-:Y:S02]  /*3b10*/  HADD2.F32 R54, -RZ, R114.reuse.H1_H1 ;  /* 0x30000072ff367230 */ /* 0x100fe40000004100 */
[-C--:B------:R-:W-:Y:S01]  /*3b20*/  FMUL.FTZ R55, R53, R115.reuse ;  /* 0x0000007335377220 */ /* 0x080fe20000410000 */
        /* <DEDUP_REMOVED lines=8> */
.L_x_10396:
[----:B------:R-:W-:Y:S05]  /*3bb0*/  BSYNC B2 ;  /* 0x0000000000027941 */ /* 0x000fea0003800000 */
.L_x_10395:
[----:B--2---:R3:W-:Y:S02]  /*3bc0*/  STG.E.128 desc[UR60][R48.64], R36 ;  /* 0x0000002430007986 */ /* 0x0047e4000c101d3c */
.L_x_10394:
[----:B------:R-:W-:Y:S05]  /*3bd0*/  BSYNC B1 ;  /* 0x0000000000017941 */ /* 0x000fea0003800000 */
.L_x_10393:
        /* <DEDUP_REMOVED lines=46> */
.L_x_10398:
[----:B------:R-:W-:Y:S05]  /*3ec0*/  BSYNC B1 ;  /* 0x0000000000017941 */ /* 0x000fea0003800000 */
.L_x_10397:
[----:B--2---:R4:W-:Y:S01]  /*3ed0*/  STG.E.128 desc[UR60][R48.64+0x40], R36 ;  /* 0x0000402430007986 */ /* 0x0049e2000c101d3c */
[----:B------:R-:W-:Y:S05]  /*3ee0*/  BRA `(.L_x_10392) ;  /* 0x0000001400947947 */ /* 0x000fea0003800000 */
.L_x_10376:
[----:B------:R-:W2:Y:S01]  /*3ef0*/  LDL R44, [R1+0x5c] ;  /* 0x00005c00012c7983 */ /* 0x000ea20000100800 */
[----:B------:R-:W-:Y:S02]  /*3f00*/  ISETP.GE.AND P3, PT, R225, R108, PT ;  /* 0x0000006ce100720c */ /* 0x000fe40003f66270 */
[----:B------:R-:W-:Y:S02]  /*3f10*/  CS2R R46, SRZ ;  /* 0x00000000002e7805 */ /* 0x000fe4000001ff00 */
[----:B------:R-:W-:-:S13]  /*3f20*/  ISETP.GE.OR P3, PT, R16, R104, P3 ;  /* 0x000000681000720c */ /* 0x000fda0001f66670 */
[----:B------:R-:W-:Y:S01]  /*3f30*/  @!P3 IADD3 R37, P4, P5, R34, R36, R40 ;  /* 0x000000242225b210 */ /* 0x000fe20007d9e028 */
[----:B------:R-:W0:Y:S08]  /*3f40*/  @!P3 LDC.64 R52, c[0x0][0x3e8] ;  /* 0x0000fa00ff34bb82 */ /* 0x000e300000000a00 */
[----:B------:R-:W1:Y:S01]  /*3f50*/  @!P3 LDC.64 R56, c[0x0][0x400] ;  /* 0x00010000ff38bb82 */ /* 0x000e620000000a00 */
[----:B--2---:R-:W-:-:S02]  /*3f60*/  R2UR UR4, R44 ;  /* 0x000000002c0472ca */ /* 0x004fc400000e0000 */
[----:B------:R-:W-:Y:S02]  /*3f70*/  @!P3 IADD3.X R44, R81, R110, R31, P4, P5 ;  /* 0x0000006e512cb210 */ /* 0x000fe400027ea41f */
[----:B------:R-:W-:-:S04]  /*3f80*/  @!P3 IADD3 R54, P4, P5, R66, R38, R73 ;  /* 0x000000264236b210 */ /* 0x000fc80007d9e049 */
        /* <DEDUP_REMOVED lines=51> */
[----:B------:R-:W-:-:S04]  /*42c0*/  PRMT R122, R56, 0x5410, R57 ;  /* 0x00005410387a7816 */ /* 0x000fc80000000039 */
[----:B------:R-:W-:Y:S01]  /*42d0*/  PRMT R123, R59, 0x5410, R60 ;  /* 0x000054103b7b7816 */ /* 0x000fe2000000003c */
[----:B-----5:R-:W-:Y:S02]  /*42e0*/  IMAD.MOV.U32 R56, RZ, RZ, R54 ;  /* 0x000000ffff387224 */ /* 0x020fe400078e0036 */
[----:B------:R-:W-:Y:S02]  /*42f0*/  IMAD.MOV.U32 R57, RZ, RZ, R55 ;  /* 0x000000ffff397224 */ /* 0x000fe400078e0037 */
[----:B------:R-:W-:Y:S02]  /*4300*/  IMAD.MOV.U32 R59, RZ, RZ, R52 ;  /* 0x000000ffff3b7224 */ /* 0x000fe400078e0034 */
[----:B------:R-:W-:Y:S01]  /*4310*/  IMAD.MOV.U32 R60, RZ, RZ, R53 ;  /* 0x000000ffff3c7224 */ /* 0x000fe200078e0035 */
[----:B------:R-:W-:-:S04]  /*4320*/  PRMT R124, R56, 0x5410, R57 ;  /* 0x00005410387c7816 */ /* 0x000fc80000000039 */
[----:B------:R-:W-:Y:S01]  /*4330*/  PRMT R126, R59, 0x5410, R60 ;  /* 0x000054103b7e7816 */ /* 0x000fe2000000003c */
[----:B------:R-:W-:Y:S06]  /*4340*/  @!P3 BRA `(.L_x_10399) ;  /* 0x000000000004b947 */ /* 0x000fec0003800000 */
[----:B------:R-:W-:Y:S01]  /*4350*/  BPT.TRAP 0x1 ;  /* 0x000000040000795c */ /* 0x000fe20000300000 */
.L_x_10399:
        /* <DEDUP_REMOVED lines=9> */
.L_x_10679:
[----:B------:R-:W-:Y:S05]  /*43f0*/  BSYNC B1 ;  /* 0x0000000000017941 */ /* 0x000fea0003800000 */
.L_x_10400:
[----:B------:R-:W-:Y:S01]  /*4400*/  ISETP.GE.OR P5, PT, R19, R108, P1 ;  /* 0x0000006c1300720c */ /* 0x000fe20000fa6670 */
[----:B------:R-:W-:-:S12]  /*4410*/  BSSY B1, `(.L_x_10402) ;  /* 0x000007e000017945 */ /* 0x000fd80003800000 */
[----:B------:R-:W-:Y:S05]  /*4420*/  @P5 BRA `(.L_x_10403) ;  /* 0x0000000400f05947 */ /* 0x000fea0003800000 */
[-C--:B--2---:R-:W-:Y:S01]  /*4430*/  IMAD R56, R229, R104.reuse, RZ ;  /* 0x00000068e5387224 */ /* 0x084fe200078e02ff */
[----:B------:R-:W-:Y:S01]  /*4440*/  BSSY B2, `(.L_x_10404) ;  /* 0x000006e000027945 */ /* 0x000fe20003800000 */
[----:B------:R-:W-:-:S04]  /*4450*/  IMAD.WIDE.U32 R106, R19, R104, R102 ;  /* 0x00000068136a7225 */ /* 0x000fc800078e0066 */
[----:B------:R-:W-:Y:S01]  /*4460*/  IMAD R57, R19, R105, R56 ;  /* 0x0000006913397224 */ /* 0x000fe200078e0238 */
[----:B------:R-:W-:Y:S01]  /*4470*/  SEL R56, R76, R111, !P0 ;  /* 0x0000006f4c387207 */ /* 0x000fe20004000000 */
[----:B------:R-:W-:Y:S01]  /*4480*/  IMAD R59, R2, 0x1800, R92 ;  /* 0x00001800023b7824 */ /* 0x000fe200078e025c */
        /* <DEDUP_REMOVED lines=10> */
[----:B------:R-:W-:-:S04]  /*4530*/  IMAD R57, R216, 0x200, R57 ;  /* 0x00000200d8397824 */ /* 0x000fc800078e0239 */
        /* <DEDUP_REMOVED lines=8> */
[----:B--2---:R-:W-:Y:S01]  /*45c0*/  HADD2.F32 R117, -RZ, R61.H0_H0 ;  /* 0x2000003dff757230 */ /* 0x004fe20000004100 */
[--C-:B------:R-:W-:Y:S01]  /*45d0*/  SHF.R.U64 R37, R44, 0x10, R45.reuse ;  /* 0x000000102c257819 */ /* 0x100fe2000000122d */
[----:B------:R-:W-:Y:S01]  /*45e0*/  HADD2.F32 R119, -RZ, R119.H0_H0 ;  /* 0x20000077ff777230 */ /* 0x000fe20000004100 */
[----:B------:R-:W-:Y:S01]  /*45f0*/  SHF.R.U32.HI R44, RZ, 0x10, R45 ;  /* 0x00000010ff2c7819 */ /* 0x000fe2000001162d */
[----:B------:R-:W-:Y:S01]  /*4600*/  HADD2.F32 R61, -RZ, R61.H1_H1 ;  /* 0x3000003dff3d7230 */ /* 0x000fe20000004100 */
[--C-:B------:R-:W-:Y:S01]  /*4610*/  SHF.R.U64 R38, R38, 0x10, R39.reuse ;  /* 0x0000001026267819 */ /* 0x100fe20000001227 */
[----:B------:R-:W-:Y:S01]  /*4620*/  FMUL.FTZ R118, R117, R120 ;  /* 0x0000007875767220 */ /* 0x000fe20000410000 */
[----:B------:R-:W-:Y:S01]  /*4630*/  SHF.R.U32.HI R45, RZ, 0x10, R39 ;  /* 0x00000010ff2d7819 */ /* 0x000fe20000011627 */
[----:B------:R-:W-:Y:S01]  /*4640*/  HADD2.F32 R37, -RZ, R37.H0_H0 ;  /* 0x20000025ff257230 */ /* 0x000fe20000004100 */
[----:B------:R-:W-:-:S02]  /*4650*/  SHF.R.U64 R39, R46, 0x10, R47 ;  /* 0x000000102e277819 */ /* 0x000fc4000000122f */
[----:B------:R-:W-:Y:S01]  /*4660*/  SHF.R.U32.HI R46, RZ, 0x10, R47 ;  /* 0x00000010ff2e7819 */ /* 0x000fe2000001162f */
[----:B-1----:R-:W-:Y:S02]  /*4670*/  IMAD.MOV.U32 R47, RZ, RZ, R57 ;  /* 0x000000ffff2f7224 */ /* 0x002fe400078e0039 */
[----:B------:R-:W-:Y:S02]  /*4680*/  IMAD.MOV.U32 R57, RZ, RZ, R60 ;  /* 0x000000ffff397224 */ /* 0x000fe400078e003c */
[----:B------:R-:W-:Y:S02]  /*4690*/  IMAD.MOV.U32 R60, RZ, RZ, R58 ;  /* 0x000000ffff3c7224 */ /* 0x000fe400078e003a */
[----:B------:R-:W-:Y:S02]  /*46a0*/  HADD2.F32 R58, -RZ, R47.H0_H0 ;  /* 0x2000002fff3a7230 */ /* 0x000fe40000004100 */
[----:B------:R-:W-:Y:S02]  /*46b0*/  HADD2.F32 R46, -RZ, R46.H0_H0 ;  /* 0x2000002eff2e7230 */ /* 0x000fe40000004100 */
[----:B------:R-:W-:-:S02]  /*46c0*/  HADD2.F32 R45, -RZ, R45.H0_H0 ;  /* 0x2000002dff2d7230 */ /* 0x000fc40000004100 */
[C---:B------:R-:W-:Y:S01]  /*46d0*/  FMUL.FTZ R120, R58.reuse, R120 ;  /* 0x000000783a787220 */ /* 0x040fe20000410000 */
[-C--:B------:R-:W-:Y:S01]  /*46e0*/  FFMA.FTZ R58, R58, R119.reuse, -R118 ;  /* 0x000000773a3a7223 */ /* 0x080fe20000010876 */
[----:B------:R-:W-:Y:S02]  /*46f0*/  HADD2.F32 R118, -RZ, R44.H0_H0 ;  /* 0x2000002cff767230 */ /* 0x000fe40000004100 */
[----:B------:R-:W-:Y:S01]  /*4700*/  FFMA.FTZ R44, R117, R119, R120 ;  /* 0x00000077752c7223 */ /* 0x000fe20000010078 */
[----:B------:R-:W-:Y:S02]  /*4710*/  HADD2.F32 R117, -RZ, R47.H1_H1 ;  /* 0x3000002fff757230 */ /* 0x000fe40000004100 */
[----:B------:R-:W-:Y:S02]  /*4720*/  HADD2.F32 R119, -RZ, R116.H0_H0 ;  /* 0x20000074ff777230 */ /* 0x000fe40000004100 */
[----:B------:R-:W-:Y:S01]  /*4730*/  FMUL.FTZ R116, R61, R118 ;  /* 0x000000763d747220 */ /* 0x000fe20000410000 */
[----:B------:R-:W-:-:S02]  /*4740*/  IMAD.MOV.U32 R47, RZ, RZ, R63 ;  /* 0x000000ffff2f7224 */ /* 0x000fc400078e003f */
[C---:B------:R-:W-:Y:S01]  /*4750*/  FMUL.FTZ R118, R117.reuse, R118 ;  /* 0x0000007675767220 */ /* 0x040fe20000410000 */
[----:B------:R-:W-:Y:S02]  /*4760*/  IMAD.MOV.U32 R63, RZ, RZ, R62 ;  /* 0x000000ffff3f7224 */ /* 0x000fe400078e003e */
[-C--:B------:R-:W-:Y:S01]  /*4770*/  FFMA.FTZ R62, R117, R119.reuse, -R116 ;  /* 0x00000077753e7223 */ /* 0x080fe20000010874 */
[----:B------:R-:W-:Y:S02]  /*4780*/  HADD2.F32 R116, -RZ, R127.H1_H1 ;  /* 0x3000007fff747230 */ /* 0x000fe40000004100 */
[----:B------:R-:W-:Y:S01]  /*4790*/  FFMA.FTZ R61, R61, R119, R118 ;  /* 0x000000773d3d7223 */ /* 0x000fe20000010076 */
[----:B------:R-:W-:Y:S02]  /*47a0*/  HADD2.F32 R117, -RZ, R47.H0_H0 ;  /* 0x2000002fff757230 */ /* 0x000fe40000004100 */
[----:B------:R-:W-:Y:S01]  /*47b0*/  HADD2.F32 R118, -RZ, R127.H0_H0 ;  /* 0x2000007fff767230 */ /* 0x000fe20000004100 */
[----:B------:R-:W-:Y:S01]  /*47c0*/  F2FP.F16.F32.PACK_AB R58, R62, R58 ;  /* 0x0000003a3e3a723e */ /* 0x000fe200000000ff */
[----:B------:R-:W-:Y:S01]  /*47d0*/  HADD2.F32 R119, -RZ, R59.H0_H0 ;  /* 0x2000003bff777230 */ /* 0x000fe20000004100 */
[----:B------:R-:W-:Y:S01]  /*47e0*/  F2FP.F16.F32.PACK_AB R61, R61, R44 ;  /* 0x0000002c3d3d723e */ /* 0x000fe200000000ff */
[----:B------:R-:W-:-:S02]  /*47f0*/  HADD2.F32 R120, -RZ, R47.H1_H1 ;  /* 0x3000002fff787230 */ /* 0x000fc40000004100 */
[-C--:B------:R-:W-:Y:S01]  /*4800*/  FMUL.FTZ R47, R117, R116.reuse ;  /* 0x00000074752f7220 */ /* 0x080fe20000410000 */
[----:B------:R-:W-:Y:S02]  /*4810*/  HADD2.F32 R59, -RZ, R59.H1_H1 ;  /* 0x3000003bff3b7230 */ /* 0x000fe40000004100 */
[C---:B------:R-:W-:Y:S01]  /*4820*/  FMUL.FTZ R116, R119.reuse, R116 ;  /* 0x0000007477747220 */ /* 0x040fe20000410000 */
[----:B------:R-:W-:Y:S02]  /*4830*/  HADD2.F32 R39, -RZ, R39.H0_H0 ;  /* 0x20000027ff277230 */ /* 0x000fe40000004100 */
[----:B------:R-:W-:Y:S01]  /*4840*/  FFMA.FTZ R47, R119, R118, -R47 ;  /* 0x00000076772f7223 */ /* 0x000fe2000001082f */
[-C--:B------:R-:W-:Y:S01]  /*4850*/  FMUL.FTZ R119, R120, R46.reuse ;  /* 0x0000002e78777220 */ /* 0x080fe20000410000 */
[----:B------:R-:W-:Y:S01]  /*4860*/  FMUL.FTZ R46, R59, R46 ;  /* 0x0000002e3b2e7220 */ /* 0x000fe20000410000 */
[----:B------:R-:W-:Y:S01]  /*4870*/  FFMA.FTZ R116, R117, R118, R116 ;  /* 0x0000007675747223 */ /* 0x000fe20000010074 */
[----:B------:R-:W-:-:S02]  /*4880*/  HADD2.F32 R118, -RZ, R57.H0_H0 ;  /* 0x20000039ff767230 */ /* 0x000fc40000004100 */
[-C--:B------:R-:W-:Y:S01]  /*4890*/  FFMA.FTZ R119, R59, R45.reuse, -R119 ;  /* 0x0000002d3b777223 */ /* 0x080fe20000010877 */
[----:B------:R-:W-:Y:S01]  /*48a0*/  FFMA.FTZ R46, R120, R45, R46 ;  /* 0x0000002d782e7223 */ /* 0x000fe2000001002e */
[----:B------:R-:W-:Y:S02]  /*48b0*/  HADD2.F32 R45, -RZ, R121.H1_H1 ;  /* 0x30000079ff2d7230 */ /* 0x000fe40000004100 */
[--C-:B------:R-:W-:Y:S01]  /*48c0*/  HADD2.F32 R117, -RZ, R56.reuse.H0_H0 ;  /* 0x20000038ff757230 */ /* 0x100fe20000004100 */
[----:B------:R-:W-:Y:S01]  /*48d0*/  F2FP.F16.F32.PACK_AB R47, R119, R47 ;  /* 0x0000002f772f723e */ /* 0x000fe200000000ff */
[----:B------:R-:W-:Y:S01]  /*48e0*/  HADD2.F32 R57, -RZ, R57.H1_H1 ;  /* 0x30000039ff397230 */ /* 0x000fe20000004100 */
[----:B------:R-:W-:Y:S01]  /*48f0*/  F2FP.F16.F32.PACK_AB R46, R46, R116 ;  /* 0x000000742e2e723e */ /* 0x000fe200000000ff */
[----:B------:R-:W-:Y:S02]  /*4900*/  HADD2.F32 R56, -RZ, R56.H1_H1 ;  /* 0x30000038ff387230 */ /* 0x000fe40000004100 */
[----:B------:R-:W-:-:S02]  /*4910*/  HADD2.F32 R59, -RZ, R121.H0_H0 ;  /* 0x20000079ff3b7230 */ /* 0x000fc40000004100 */
[-C--:B------:R-:W-:Y:S01]  /*4920*/  FMUL.FTZ R121, R117, R45.reuse ;  /* 0x0000002d75797220 */ /* 0x080fe20000410000 */
[----:B------:R-:W-:Y:S02]  /*4930*/  HADD2.F32 R120, -RZ, R36.H0_H0 ;  /* 0x20000024ff787230 */ /* 0x000fe40000004100 */
[----:B------:R-:W-:Y:S01]  /*4940*/  FMUL.FTZ R36, R118, R45 ;  /* 0x0000002d76247220 */ /* 0x000fe20000410000 */
[-C--:B------:R-:W-:Y:S01]  /*4950*/  FMUL.FTZ R45, R57, R37.reuse ;  /* 0x00000025392d7220 */ /* 0x080fe20000410000 */
[----:B------:R-:W-:Y:S01]  /*4960*/  FMUL.FTZ R37, R56, R37 ;  /* 0x0000002538257220 */ /* 0x000fe20000410000 */
[-C--:B------:R-:W-:Y:S01]  /*4970*/  FFMA.FTZ R121, R118, R59.reuse, R121 ;  /* 0x0000003b76797223 */ /* 0x080fe20000010079 */
[----:B------:R-:W-:Y:S01]  /*4980*/  FFMA.FTZ R36, R117, R59, -R36 ;  /* 0x0000003b75247223 */ /* 0x000fe20000010824 */
[----:B------:R-:W-:Y:S02]  /*4990*/  HADD2.F32 R117, -RZ, R63.H0_H0 ;  /* 0x2000003fff757230 */ /* 0x000fe40000004100 */
[----:B------:R-:W-:Y:S01]  /*49a0*/  FFMA.FTZ R57, R57, R120, R37 ;  /* 0x0000007839397223 */ /* 0x000fe20000010025 */
[----:B------:R-:W-:-:S02]  /*49b0*/  HADD2.F32 R37, -RZ, R125.H0_H0 ;  /* 0x2000007dff257230 */ /* 0x000fc40000004100 */
[----:B------:R-:W-:Y:S01]  /*49c0*/  FFMA.FTZ R45, R56, R120, -R45 ;  /* 0x00000078382d7223 */ /* 0x000fe2000001082d */
[----:B------:R-:W-:Y:S02]  /*49d0*/  HADD2.F32 R59, -RZ, R60.H0_H0 ;  /* 0x2000003cff3b7230 */ /* 0x000fe40000004100 */
[----:B------:R-:W-:Y:S02]  /*49e0*/  HADD2.F32 R63, -RZ, R63.H1_H1 ;  /* 0x3000003fff3f7230 */ /* 0x000fe40000004100 */
[----:B------:R-:W-:Y:S02]  /*49f0*/  HADD2.F32 R118, -RZ, R38.H0_H0 ;  /* 0x20000026ff767230 */ /* 0x000fe40000004100 */
[-C--:B------:R-:W-:Y:S01]  /*4a00*/  FMUL.FTZ R38, R117, R37.reuse ;  /* 0x0000002575267220 */ /* 0x080fe20000410000 */
[----:B------:R-:W-:Y:S02]  /*4a10*/  HADD2.F32 R56, -RZ, R125.H1_H1 ;  /* 0x3000007dff387230 */ /* 0x000fe40000004100 */
[----:B------:R-:W-:Y:S01]  /*4a20*/  FMUL.FTZ R120, R59, R37 ;  /* 0x000000253b787220 */ /* 0x000fe20000410000 */
[----:B------:R-:W-:-:S02]  /*4a30*/  HADD2.F32 R60, -RZ, R60.H1_H1 ;  /* 0x3000003cff3c7230 */ /* 0x000fc40000004100 */
[-C--:B------:R-:W-:Y:S01]  /*4a40*/  FMUL.FTZ R37, R63, R39.reuse ;  /* 0x000000273f257220 */ /* 0x080fe20000410000 */
[-C--:B------:R-:W-:Y:S01]  /*4a50*/  FFMA.FTZ R38, R59, R56.reuse, -R38 ;  /* 0x000000383b267223 */ /* 0x080fe20000010826 */
[----:B------:R-:W-:Y:S02]  /*4a60*/  FFMA.FTZ R120, R117, R56, R120 ;  /* 0x0000003875787223 */ /* 0x000fe40000010078 */
[C---:B------:R-:W-:Y:S01]  /*4a70*/  FFMA.FTZ R37, R60.reuse, R118, -R37 ;  /* 0x000000763c257223 */ /* 0x040fe20000010825 */
[----:B------:R-:W-:Y:S01]  /*4a80*/  FMUL.FTZ R39, R60, R39 ;  /* 0x000000273c277220 */ /* 0x000fe20000410000 */
[----:B------:R-:W-:Y:S01]  /*4a90*/  F2FP.F16.F32.PACK_AB R60, R57, R121 ;  /* 0x00000079393c723e */ /* 0x000fe200000000ff */
[----:B------:R-:W-:Y:S01]  /*4aa0*/  IMAD.MOV.U32 R57, RZ, RZ, R58 ;  /* 0x000000ffff397224 */ /* 0x000fe200078e003a */
[----:B------:R-:W-:Y:S01]  /*4ab0*/  F2FP.F16.F32.PACK_AB R56, R45, R36 ;  /* 0x000000242d38723e */ /* 0x000fe200000000ff */
[----:B------:R-:W-:Y:S01]  /*4ac0*/  FFMA.FTZ R39, R63, R118, R39 ;  /* 0x000000763f277223 */ /* 0x000fe20000010027 */
[----:B------:R-:W-:Y:S01]  /*4ad0*/  F2FP.F16.F32.PACK_AB R38, R37, R38 ;  /* 0x000000262526723e */ /* 0x000fe200000000ff */
[----:B------:R-:W-:-:S02]  /*4ae0*/  IMAD.MOV.U32 R59, RZ, RZ, R47 ;  /* 0x000000ffff3b7224 */ /* 0x000fc400078e002f */
[----:B------:R-:W-:Y:S01]  /*4af0*/  IMAD.MOV.U32 R63, RZ, RZ, R46 ;  /* 0x000000ffff3f7224 */ /* 0x000fe200078e002e */
[----:B------:R-:W-:Y:S01]  /*4b00*/  F2FP.F16.F32.PACK_AB R62, R39, R120 ;  /* 0x00000078273e723e */ /* 0x000fe200000000ff */
[----:B------:R-:W-:-:S07]  /*4b10*/  IMAD.MOV.U32 R58, RZ, RZ, R38 ;  /* 0x000000ffff3a7224 */ /* 0x000fce00078e0026 */
.L_x_10405:
[----:B------:R-:W-:Y:S05]  /*4b20*/  BSYNC B2 ;  /* 0x0000000000027941 */ /* 0x000fea0003800000 */
.L_x_10404:
[----:B------:R-:W-:Y:S02]  /*4b30*/  ISETP.GE.AND P5, PT, R115, R110, PT ;  /* 0x0000006e7300720c */ /* 0x000fe40003fa6270 */
[----:B------:R-:W-:-:S11]  /*4b40*/  P2R R36, PR, RZ, 0x1 ;  /* 0x00000001ff247803 */ /* 0x000fd60000000000 */
[--C-:B------:R-:W-:Y:S02]  /*4b50*/  @!P5 SHF.R.S32.HI R37, RZ, 0x1f, R115.reuse ;  /* 0x0000001fff25d819 */ /* 0x100fe40000011473 */
[----:B------:R-:W-:-:S04]  /*4b60*/  @!P5 IADD3 R106, P0, P6, R12, R106, R115 ;  /* 0x0000006a0c6ad210 */ /* 0x000fc80007e1e073 */
[----:B------:R-:W-:Y:S02]  /*4b70*/  @!P5 IADD3.X R114, R4, R114, R37, P0, P6 ;  /* 0x000000720472d210 */ /* 0x000fe400007ec425 */
[----:B------:R-:W-:Y:S02]  /*4b80*/  ISETP.NE.AND P0, PT, R36, RZ, PT ;  /* 0x000000ff2400720c */ /* 0x000fe40003f05270 */
[----:B------:R-:W-:-:S04]  /*4b90*/  LEA R36, P6, R112, R100, 0x1 ;  /* 0x0000006470247211 */ /* 0x000fc800078c08ff */
[----:B------:R-:W-:Y:S02]  /*4ba0*/  LEA.HI.X R37, R112, R101, R113, 0x1, P6 ;  /* 0x0000006570257211 */ /* 0x000fe400030f0c71 */
[----:B------:R-:W-:-:S03]  /*4bb0*/  @!P5 LEA R38, P6, R106, R100, 0x1 ;  /* 0x000000646a26d211 */ /* 0x000fc600078c08ff */
[----:B-1----:R1:W-:Y:S01]  /*4bc0*/  STG.E.128 desc[UR60][R36.64], R56 ;  /* 0x0000003824007986 */ /* 0x0023e2000c101d3c */
[----:B------:R-:W-:-:S05]  /*4bd0*/  @!P5 LEA.HI.X R39, R106, R101, R114, 0x1, P6 ;  /* 0x000000656a27d211 */ /* 0x000fca00030f0c72 */
[----:B--2---:R1:W-:Y:S04]  /*4be0*/  @!P5 STG.E.128 desc[UR60][R38.64], R60 ;  /* 0x0000003c2600d986 */ /* 0x0043e8000c101d3c */
.L_x_10403:
[----:B------:R-:W-:Y:S05]  /*4bf0*/  BSYNC B1 ;  /* 0x0000000000017941 */ /* 0x000fea0003800000 */
.L_x_10402:
[C---:B------:R-:W-:Y:S01]  /*4c00*/  ISETP.GE.OR P5, PT, R225.reuse, R108, P1 ;  /* 0x0000006ce100720c */ /* 0x040fe20000fa6670 */
        /* <DEDUP_REMOVED lines=11> */
[----:B------:R-:W-:Y:S01]  /*4cc0*/  LEA.HI.X R57, R36, R101, R37, 0x1, P5 ;  /* 0x0000006524397211 */ /* 0x000fe200028f0c25 */
[----:B------:R-:W-:Y:S01]  /*4cd0*/  IMAD R37, R2, 0x1800, R89 ;  /* 0x0000180002257824 */ /* 0x000fe200078e0259 */
[----:B------:R-:W-:-:S03]  /*4ce0*/  SHF.R.S32.HI R36, RZ, 0x1f, R111 ;  /* 0x0000001fff247819 */ /* 0x000fc6000001146f */
[----:B------:R-:W-:Y:S01]  /*4cf0*/  IMAD R37, R37, 0x2, R18 ;  /* 0x0000000225257824 */ /* 0x000fe200078e0212 */
[----:B------:R-:W-:-:S04]  /*4d00*/  LEA.HI R36, R36, R111, RZ, 0x4 ;  /* 0x0000006f24247211 */ /* 0x000fc800078f20ff */
[----:B------:R-:W-:-:S05]  /*4d10*/  LEA.HI.SX32 R36, R36, R85, 0x1c ;  /* 0x0000005524247211 */ /* 0x000fca00078fe2ff */
[----:B------:R-:W-:-:S05]  /*4d20*/  IMAD.SHL.U32 R61, R36, 0x8, RZ ;  /* 0x00000008243d7824 */ /* 0x000fca00078e00ff */
[----:B------:R-:W-:-:S04]  /*4d30*/  LOP3.LUT R36, R213, 0x38, R61, 0xf8, !PT ;  /* 0x00000038d5247812 */ /* 0x000fc800078ef83d */
[----:B------:R-:W-:-:S05]  /*4d40*/  LOP3.LUT R36, R36, R38, RZ, 0x3c, !PT ;  /* 0x0000002624247212 */ /* 0x000fca00078e3cff */
[----:B------:R-:W-:-:S04]  /*4d50*/  IMAD.IADD R39, R217, 0x1, R36 ;  /* 0x00000001d9277824 */ /* 0x000fc800078e0224 */
[----:B------:R-:W-:-:S04]  /*4d60*/  IMAD R39, R2, 0x1800, R39 ;  /* 0x0000180002277824 */ /* 0x000fc800078e0227 */
[----:B------:R-:W-:Y:S02]  /*4d70*/  IMAD R44, R39, 0x2, R18 ;  /* 0x00000002272c7824 */ /* 0x000fe400078e0212 */
[----:B------:R-:W1:Y:S04]  /*4d80*/  LDS.128 R36, [R37+0x1c400] ;  /* 0x01c4000025247984 */ /* 0x000e680000000c00 */
        /* <DEDUP_REMOVED lines=9> */
[--C-:B-1----:R-:W-:Y:S01]  /*4e20*/  HADD2.F32 R45, -RZ, R37.reuse.H0_H0 ;  /* 0x20000025ff2d7230 */ /* 0x102fe20000004100 */
[----:B------:R-:W-:Y:S01]  /*4e30*/  SHF.R.U64 R53, R54, 0x10, R55 ;  /* 0x0000001036357819 */ /* 0x000fe20000001237 */
[----:B------:R-:W-:Y:S02]  /*4e40*/  HADD2.F32 R37, -RZ, R37.H1_H1 ;  /* 0x30000025ff257230 */ /* 0x000fe40000004100 */
[----:B------:R-:W-:Y:S01]  /*4e50*/  FMUL.FTZ R104, R62, R60 ;  /* 0x0000003c3e687220 */ /* 0x000fe20000410000 */
[----:B------:R-:W-:-:S02]  /*4e60*/  HADD2.F32 R52, -RZ, R52.H0_H0 ;  /* 0x20000034ff347230 */ /* 0x000fc40000004100 */
[----:B------:R-:W-:Y:S01]  /*4e70*/  FMUL.FTZ R105, R45, R60 ;  /* 0x0000003c2d697220 */ /* 0x000fe20000410000 */
[----:B------:R-:W-:Y:S01]  /*4e80*/  SHF.R.U32.HI R54, RZ, 0x10, R55 ;  /* 0x00000010ff367819 */ /* 0x000fe20000011637 */
[----:B------:R-:W-:Y:S01]  /*4e90*/  HADD2.F32 R58, -RZ, R58.H0_H0 ;  /* 0x2000003aff3a7230 */ /* 0x000fe20000004100 */
[--C-:B------:R-:W-:Y:S01]  /*4ea0*/  SHF.R.U64 R50, R50, 0x10, R51.reuse ;  /* 0x0000001032327819 */ /* 0x100fe20000001233 */
[-C--:B------:R-:W-:Y:S01]  /*4eb0*/  FMUL.FTZ R60, R63, R52.reuse ;  /* 0x000000343f3c7220 */ /* 0x080fe20000410000 */
[----:B------:R-:W-:Y:S02]  /*4ec0*/  HADD2.F32 R55, -RZ, R123.H1_H1 ;  /* 0x3000007bff377230 */ /* 0x000fe40000004100 */
[C---:B------:R-:W-:Y:S01]  /*4ed0*/  FMUL.FTZ R52, R37.reuse, R52 ;  /* 0x0000003425347220 */ /* 0x040fe20000410000 */
[----:B------:R-:W-:Y:S01]  /*4ee0*/  SHF.R.U32.HI R51, RZ, 0x10, R51 ;  /* 0x00000010ff337819 */ /* 0x000fe20000011633 */
[----:B------:R-:W-:Y:S01]  /*4ef0*/  FFMA.FTZ R37, R37, R58, -R60 ;  /* 0x0000003a25257223 */ /* 0x000fe2000001083c */
[----:B------:R-:W-:-:S02]  /*4f00*/  HADD2.F32 R54, -RZ, R54.H0_H0 ;  /* 0x20000036ff367230 */ /* 0x000fc40000004100 */
[----:B------:R-:W-:Y:S01]  /*4f10*/  FFMA.FTZ R52, R63, R58, R52 ;  /* 0x0000003a3f347223 */ /* 0x000fe20000010034 */
[-C--:B------:R-:W-:Y:S01]  /*4f20*/  FFMA.FTZ R105, R62, R55.reuse, R105 ;  /* 0x000000373e697223 */ /* 0x080fe20000010069 */
[----:B------:R-:W-:Y:S02]  /*4f30*/  HADD2.F32 R63, -RZ, R124.H1_H1 ;  /* 0x3000007cff3f7230 */ /* 0x000fe40000004100 */
[----:B------:R-:W-:Y:S01]  /*4f40*/  FFMA.FTZ R104, R45, R55, -R104 ;  /* 0x000000372d687223 */ /* 0x000fe20000010868 */
[----:B------:R-:W-:Y:S02]  /*4f50*/  HADD2.F32 R58, -RZ, R47.H0_H0 ;  /* 0x2000002fff3a7230 */ /* 0x000fe40000004100 */
[----:B------:R-:W-:Y:S01]  /*4f60*/  HADD2.F32 R62, -RZ, R39.H0_H0 ;  /* 0x20000027ff3e7230 */ /* 0x000fe20000004100 */
[----:B------:R-:W-:Y:S01]  /*4f70*/  F2FP.F16.F32.PACK_AB R52, R52, R105 ;  /* 0x000000693434723e */ /* 0x000fe200000000ff */
[----:B------:R-:W-:Y:S01]  /*4f80*/  HADD2.F32 R47, -RZ, R47.H1_H1 ;  /* 0x3000002fff2f7230 */ /* 0x000fe20000004100 */
[----:B------:R-:W-:Y:S01]  /*4f90*/  F2FP.F16.F32.PACK_AB R37, R37, R104 ;  /* 0x000000682525723e */ /* 0x000fe200000000ff */
[----:B------:R-:W-:-:S02]  /*4fa0*/  HADD2.F32 R55, -RZ, R39.H1_H1 ;  /* 0x30000027ff377230 */ /* 0x000fc40000004100 */
[-C--:B------:R-:W-:Y:S01]  /*4fb0*/  FMUL.FTZ R39, R58, R63.reuse ;  /* 0x0000003f3a277220 */ /* 0x080fe20000410000 */
[----:B------:R-:W-:Y:S02]  /*4fc0*/  HADD2.F32 R45, -RZ, R122.H1_H1 ;  /* 0x3000007aff2d7230 */ /* 0x000fe40000004100 */
[C---:B------:R-:W-:Y:S01]  /*4fd0*/  FMUL.FTZ R63, R62.reuse, R63 ;  /* 0x0000003f3e3f7220 */ /* 0x040fe20000410000 */
[----:B------:R-:W-:Y:S02]  /*4fe0*/  HADD2.F32 R60, -RZ, R51.H0_H0 ;  /* 0x20000033ff3c7230 */ /* 0x000fe40000004100 */
[-C--:B------:R-:W-:Y:S01]  /*4ff0*/  FMUL.FTZ R106, R47, R54.reuse ;  /* 0x000000362f6a7220 */ /* 0x080fe20000410000 */
[C---:B------:R-:W-:Y:S01]  /*5000*/  FMUL.FTZ R112, R55.reuse, R54 ;  /* 0x0000003637707220 */ /* 0x040fe20000410000 */
[-C--:B------:R-:W-:Y:S01]  /*5010*/  FFMA.FTZ R39, R62, R45.reuse, -R39 ;  /* 0x0000002d3e277223 */ /* 0x080fe20000010827 */
[----:B------:R-:W-:Y:S01]  /*5020*/  FFMA.FTZ R45, R58, R45, R63 ;  /* 0x0000002d3a2d7223 */ /* 0x000fe2000001003f */
[-C--:B------:R-:W-:Y:S01]  /*5030*/  FFMA.FTZ R54, R55, R60.reuse, -R106 ;  /* 0x0000003c37367223 */ /* 0x080fe2000001086a */
[----:B------:R-:W-:Y:S01]  /*5040*/  FFMA.FTZ R58, R47, R60, R112 ;  /* 0x0000003c2f3a7223 */ /* 0x000fe20000010070 */
[----:B------:R-:W-:-:S02]  /*5050*/  HADD2.F32 R106, -RZ, R49.H0_H0 ;  /* 0x20000031ff6a7230 */ /* 0x000fc40000004100 */
[----:B------:R-:W-:Y:S01]  /*5060*/  HADD2.F32 R47, -RZ, R44.H1_H1 ;  /* 0x3000002cff2f7230 */ /* 0x000fe20000004100 */
[----:B------:R-:W-:Y:S01]  /*5070*/  F2FP.F16.F32.PACK_AB R39, R54, R39 ;  /* 0x000000273627723e */ /* 0x000fe200000000ff */
[----:B------:R-:W-:Y:S01]  /*5080*/  HADD2.F32 R51, -RZ, R126.H0_H0 ;  /* 0x2000007eff337230 */ /* 0x000fe20000004100 */
[----:B------:R-:W-:Y:S01]  /*5090*/  F2FP.F16.F32.PACK_AB R58, R58, R45 ;  /* 0x0000002d3a3a723e */ /* 0x000fe200000000ff */
[----:B------:R-:W-:Y:S02]  /*50a0*/  HADD2.F32 R60, -RZ, R44.H0_H0 ;  /* 0x2000002cff3c7230 */ /* 0x000fe40000004100 */
[----:B------:R-:W-:Y:S01]  /*50b0*/  FMUL.FTZ R112, R47, R106 ;  /* 0x0000006a2f707220 */ /* 0x000fe20000410000 */
[--C-:B------:R-:W-:Y:S02]  /*50c0*/  HADD2.F32 R49, -RZ, R36.reuse.H1_H1 ;  /* 0x30000024ff317230 */ /* 0x100fe40000004100 */
[----:B------:R-:W-:Y:S02]  /*50d0*/  HADD2.F32 R62, -RZ, R36.H0_H0 ;  /* 0x20000024ff3e7230 */ /* 0x000fe40000004100 */
[----:B------:R-:W-:Y:S01]  /*50e0*/  FMUL.FTZ R55, R60, R51 ;  /* 0x000000333c377220 */ /* 0x000fe20000410000 */
[----:B------:R-:W-:-:S02]  /*50f0*/  HADD2.F32 R48, -RZ, R48.H0_H0 ;  /* 0x20000030ff307230 */ /* 0x000fc40000004100 */
[C---:B------:R-:W-:Y:S01]  /*5100*/  FMUL.FTZ R106, R49.reuse, R106 ;  /* 0x0000006a316a7220 */ /* 0x040fe20000410000 */
[----:B------:R-:W-:Y:S02]  /*5110*/  HADD2.F32 R123, -RZ, R123.H0_H0 ;  /* 0x2000007bff7b7230 */ /* 0x000fe40000004100 */
[----:B------:R-:W-:Y:S01]  /*5120*/  FMUL.FTZ R51, R62, R51 ;  /* 0x000000333e337220 */ /* 0x000fe20000410000 */
[----:B------:R-:W-:Y:S02]  /*5130*/  HADD2.F32 R63, -RZ, R53.H0_H0 ;  /* 0x20000035ff3f7230 */ /* 0x000fe40000004100 */
[-C--:B------:R-:W-:Y:S01]  /*5140*/  FFMA.FTZ R49, R49, R48.reuse, -R112 ;  /* 0x0000003031317223 */ /* 0x080fe20000010870 */
[----:B------:R-:W-:Y:S01]  /*5150*/  FFMA.FTZ R47, R47, R48, R106 ;  /* 0x000000302f2f7223 */ /* 0x000fe2000001006a */
[-C--:B------:R-:W-:Y:S01]  /*5160*/  FFMA.FTZ R44, R60, R123.reuse, R51 ;  /* 0x0000007b3c2c7223 */ /* 0x080fe20000010033 */
[----:B------:R-:W-:Y:S02]  /*5170*/  HADD2.F32 R124, -RZ, R124.H0_H0 ;  /* 0x2000007cff7c7230 */ /* 0x000fe40000004100 */
[----:B------:R-:W-:Y:S01]  /*5180*/  FFMA.FTZ R36, R62, R123, -R55 ;  /* 0x0000007b3e247223 */ /* 0x000fe20000010837 */
[----:B------:R-:W-:-:S02]  /*5190*/  HADD2.F32 R53, -RZ, R46.H0_H0 ;  /* 0x2000002eff357230 */ /* 0x000fc40000004100 */
[----:B------:R-:W-:Y:S01]  /*51a0*/  HADD2.F32 R48, -RZ, R46.H1_H1 ;  /* 0x3000002eff307230 */ /* 0x000fe20000004100 */
[----:B------:R-:W-:Y:S01]  /*51b0*/  F2FP.F16.F32.PACK_AB R44, R47, R44 ;  /* 0x0000002c2f2c723e */ /* 0x000fe200000000ff */
[--C-:B------:R-:W-:Y:S01]  /*51c0*/  HADD2.F32 R51, -RZ, R38.reuse.H0_H0 ;  /* 0x20000026ff337230 */ /* 0x100fe20000004100 */
[----:B------:R-:W-:Y:S01]  /*51d0*/  F2FP.F16.F32.PACK_AB R36, R49, R36 ;  /* 0x000000243124723e */ /* 0x000fe200000000ff */
[----:B------:R-:W-:Y:S02]  /*51e0*/  HADD2.F32 R46, -RZ, R38.H1_H1 ;  /* 0x30000026ff2e7230 */ /* 0x000fe40000004100 */
[----:B------:R-:W-:Y:S01]  /*51f0*/  FMUL.FTZ R38, R53, R124 ;  /* 0x0000007c35267220 */ /* 0x000fe20000410000 */
[----:B------:R-:W-:Y:S02]  /*5200*/  HADD2.F32 R122, -RZ, R122.H0_H0 ;  /* 0x2000007aff7a7230 */ /* 0x000fe40000004100 */
[----:B------:R-:W-:Y:S01]  /*5210*/  FMUL.FTZ R107, R48, R63 ;  /* 0x0000003f306b7220 */ /* 0x000fe20000410000 */
[----:B------:R-:W-:-:S02]  /*5220*/  HADD2.F32 R55, -RZ, R50.H0_H0 ;  /* 0x20000032ff377230 */ /* 0x000fc40000004100 */
[C---:B------:R-:W-:Y:S01]  /*5230*/  FMUL.FTZ R124, R51.reuse, R124 ;  /* 0x0000007c337c7220 */ /* 0x040fe20000410000 */
[C---:B------:R-:W-:Y:S01]  /*5240*/  FMUL.FTZ R63, R46.reuse, R63 ;  /* 0x0000003f2e3f7220 */ /* 0x040fe20000410000 */
[-C--:B------:R-:W-:Y:S01]  /*5250*/  FFMA.FTZ R38, R51, R122.reuse, -R38 ;  /* 0x0000007a33267223 */ /* 0x080fe20000010826 */
[----:B------:R-:W-:Y:S02]  /*5260*/  IMAD.MOV.U32 R45, RZ, RZ, R52 ;  /* 0x000000ffff2d7224 */ /* 0x000fe400078e0034 */
[----:B------:R-:W-:Y:S01]  /*5270*/  FFMA.FTZ R124, R53, R122, R124 ;  /* 0x0000007a357c7223 */ /* 0x000fe2000001007c */
[-C--:B------:R-:W-:Y:S01]  /*5280*/  FFMA.FTZ R107, R46, R55.reuse, -R107 ;  /* 0x000000372e6b7223 */ /* 0x080fe2000001086b */
[----:B------:R-:W-:Y:S01]  /*5290*/  FFMA.FTZ R63, R48, R55, R63 ;  /* 0x00000037303f7223 */ /* 0x000fe2000001003f */
[----:B------:R-:W-:-:S03]  /*52a0*/  IMAD.MOV.U32 R47, RZ, RZ, R58 ;  /* 0x000000ffff2f7224 */ /* 0x000fc600078e003a */
[----:B------:R-:W-:Y:S02]  /*52b0*/  F2FP.F16.F32.PACK_AB R38, R107, R38 ;  /* 0x000000266b26723e */ /* 0x000fe400000000ff */
[----:B------:R-:W-:-:S07]  /*52c0*/  F2FP.F16.F32.PACK_AB R46, R63, R124 ;  /* 0x0000007c3f2e723e */ /* 0x000fce00000000ff */
.L_x_10407:
[----:B------:R-:W-:Y:S05]  /*52d0*/  BSYNC B1 ;  /* 0x0000000000017941 */ /* 0x000fea0003800000 */
.L_x_10406:
        /* <DEDUP_REMOVED lines=10> */
.L_x_10375:
[----:B------:R-:W2:Y:S02]  /*5380*/  LDL R36, [R1+0x5c] ;  /* 0x00005c0001247983 */ /* 0x000ea40000100800 */
[----:B--2---:R-:W-:-:S13]  /*5390*/  R2UR UR4, R36 ;  /* 0x00000000240472ca */ /* 0x004fda00000e0000 */
[----:B------:R-:W-:-:S06]  /*53a0*/  UISETP.NE.AND UP0, UPT, UR4, 0x3, UPT ;  /* 0x000000030400788c */ /* 0x000fcc000bf05270 */
[----:B------:R-:W-:-:S13]  /*53b0*/  PLOP3.LUT P3, PT, PT, PT, UP0, 0x80, 0x0 ;  /* 0x000000000000781c */ /* 0x000fda0003f6f008 */
[----:B------:R-:W-:Y:S05]  /*53c0*/  @!P3 BRA `(.L_x_10408) ;  /* 0x000000000004b947 */ /* 0x000fea0003800000 */
[----:B------:R-:W-:Y:S01]  /*53d0*/  BPT.TRAP 0x1 ;  /* 0x000000040000795c */ /* 0x000fe20000300000 */
.L_x_10408:
[----:B------:R-:W-:Y:S01]  /*53e0*/  IMAD R97, R2, 0x8, R18 ;  /* 0x0000000802617824 */ /* 0x000fe200078e0212 */
[----:B------:R-:W-:Y:S01]  /*53f0*/  SHF.L.U32 R109, R201, 0x1f, RZ ;  /* 0x0000001fc96d7819 */ /* 0x000fe200000006ff */
[----:B------:R-:W-:Y:S01]  /*5400*/  IMAD R108, R29, -0x60, R26 ;  /* 0xffffffa01d6c7824 */ /* 0x000fe200078e021a */
[----:B------:R-:W-:Y:S02]  /*5410*/  BSSY B1, `(.L_x_10409) ;  /* 0x0000004000017945 */ /* 0x000fe40003800000 */
[----:B------:R-:W0:Y:S02]  /*5420*/  SYNCS.PHASECHK.TRANS64.TRYWAIT P4, [R97+URZ+0x32490], R109 ;  /* 0x0324906d610075a7 */ /* 0x000e24000808017f */
[----:B------:R-:W-:Y:S01]  /*5430*/  VIMNMX R108, R108, 0x60, PT ;  /* 0x000000606c6c7848 */ /* 0x000fe20003fe0100 */
[----:B0-----:R-:W-:Y:S06]  /*5440*/  @!P4 BRA `(.L_x_10410) ;  /* 0x000001780018c947 */ /* 0x001fec0003800000 */
.L_x_10680:
[----:B------:R-:W-:Y:S05]  /*5450*/  BSYNC B1 ;  /* 0x0000000000017941 */ /* 0x000fea0003800000 */
.L_x_10409:
[----:B------:R-:W-:Y:S01]  /*5460*/  ISETP.GE.AND P4, PT, R19, R108, PT ;  /* 0x0000006c1300720c */ /* 0x000fe20003f86270 */
[----:B------:R-:W-:-:S12]  /*5470*/  BSSY B1, `(.L_x_10411) ;  /* 0x0000006000017945 */ /* 0x000fd80003800000 */
[----:B------:R-:W-:Y:S05]  /*5480*/  @P4 BRA `(.L_x_10412) ;  /* 0x0000000000104947 */ /* 0x000fea0003800000 */
[----:B------:R-:W1:Y:S04]  /*5490*/  @!P1 LDS.128 R36, [R106] ;  /* 0x000000006a249984 */ /* 0x000e680000000c00 */
[----:B------:R-:W2:Y:S04]  /*54a0*/  @!P2 LDS.128 R44, [R105] ;  /* 0x00000000692ca984 */ /* 0x000ea80000000c00 */
[----:B-1----:R1:W-:Y:S04]  /*54b0*/  @!P1 STG.E.128 desc[UR60][R50.64], R36 ;  /* 0x0000002432009986 */ /* 0x0023e8000c101d3c */
[----:B--2---:R1:W-:Y:S02]  /*54c0*/  @!P2 STG.E.128 desc[UR60][R50.64+0x40], R44 ;  /* 0x0000402c3200a986 */ /* 0x0043e4000c101d3c */
.L_x_10412:
[----:B------:R-:W-:Y:S05]  /*54d0*/  BSYNC B1 ;  /* 0x0000000000017941 */ /* 0x000fea0003800000 */
.L_x_10411:
[----:B------:R-:W-:-:S13]  /*54e0*/  ISETP.GE.AND P4, PT, R225, R108, PT ;  /* 0x0000006ce100720c */ /* 0x000fda0003f86270 */
[----:B------:R-:W-:Y:S05]  /*54f0*/  @P4 BRA `(.L_x_10392) ;  /* 0x0000000000104947 */ /* 0x000fea0003800000 */
[----:B-1----:R-:W1:Y:S04]  /*5500*/  @!P1 LDS.128 R36, [R106+0x2000] ;  /* 0x002000006a249984 */ /* 0x002e680000000c00 */
[----:B------:R-:W2:Y:S04]  /*5510*/  @!P2 LDS.128 R44, [R105+0x2000] ;  /* 0x00200000692ca984 */ /* 0x000ea80000000c00 */
[----:B-1----:R1:W-:Y:S04]  /*5520*/  @!P1 STG.E.128 desc[UR60][R48.64], R36 ;  /* 0x0000002430009986 */ /* 0x0023e8000c101d3c */
[----:B--2---:R1:W-:Y:S02]  /*5530*/  @!P2 STG.E.128 desc[UR60][R48.64+0x40], R44 ;  /* 0x0000402c3000a986 */ /* 0x0043e4000c101d3c */
.L_x_10392:
[----:B------:R-:W-:Y:S05]  /*5540*/  BSYNC B0 ;  /* 0x0000000000007941 */ /* 0x000fea0003800000 */
.L_x_10374:
        /* <DEDUP_REMOVED lines=17> */
.L_x_10414:
[----:B------:R-:W-:Y:S05]  /*5660*/  BSYNC B0 ;  /* 0x0000000000007941 */ /* 0x000fea0003800000 */
.L_x_10413:
[----:B------:R-:W2:Y:S01]  /*5670*/  SYNCS.PHASECHK.TRANS64.TRYWAIT P3, [R97+URZ+0x324b0], R109 ;  /* 0x0324b06d610075a7 */ /* 0x000ea2000806017f */
[----:B------:R-:W-:Y:S01]  /*5680*/  IMAD R49, R2, 0x6000, R91 ;  /* 0x0000600002317824 */ /* 0x000fe200078e025b */
[----:B------:R-:W-:Y:S01]  /*5690*/  ULDC.64 UR56, c[0x0][0x328] ;  /* 0x0000ca0000387ab9 */ /* 0x000fe20000000a00 */
[----:B------:R-:W-:Y:S01]  /*56a0*/  ULDC.64 UR58, c[0x0][0x318] ;  /* 0x0000c600003a7ab9 */ /* 0x000fe20000000a00 */
[----:B------:R-:W-:Y:S01]  /*56b0*/  BSSY B0, `(.L_x_10415) ;  /* 0x0000003000007945 */ /* 0x000fe20003800000 */
[----:B------:R-:W-:-:S03]  /*56c0*/  IMAD.IADD R48, R90, 0x1, R49 ;  /* 0x000000015a307824 */ /* 0x000fc600078e0231 */
[----:B--2---:R-:W-:Y:S05]  /*56d0*/  @!P3 BRA `(.L_x_10416) ;  /* 0x000001740088b947 */ /* 0x004fea0003800000 */
.L_x_10681:
[----:B------:R-:W-:Y:S05]  /*56e0*/  BSYNC B0 ;  /* 0x0000000000007941 */ /* 0x000fea0003800000 */
.L_x_10415:
[----:B------:R-:W-:Y:S01]  /*56f0*/  ISETP.GE.AND P3, PT, R19, R108, PT ;  /* 0x0000006c1300720c */ /* 0x000fe20003f66270 */
[----:B------:R-:W-:Y:S01]  /*5700*/  BSSY B0, `(.L_x_10417) ;  /* 0x0000026000007945 */ /* 0x000fe20003800000 */
[----:B------:R-:W-:Y:S02]  /*5710*/  IMAD R49, R49, 0x2, R27 ;  /* 0x0000000231317824 */ /* 0x000fe400078e021b */
[----:B------:R-:W-:-:S04]  /*5720*/  IMAD.WIDE R44, R29, 0x60, R70 ;  /* 0x000000601d2c7825 */ /* 0x000fc800078e0246 */
[----:B------:R-:W-:-:S05]  /*5730*/  IMAD R48, R48, 0x2, R27 ;  /* 0x0000000230307824 */ /* 0x000fca00078e021b */
[----:B------:R-:W-:Y:S05]  /*5740*/  @P3 BRA `(.L_x_10418) ;  /* 0x0000000000843947 */ /* 0x000fea0003800000 */
[----:B------:R-:W-:Y:S01]  /*5750*/  IMAD R39, R45, UR56, RZ ;  /* 0x000000382d277c24 */ /* 0x000fe2000f8e02ff */
[----:B------:R-:W-:Y:S01]  /*5760*/  ULDC UR4, c[0x0][0x320] ;  /* 0x0000c80000047ab9 */ /* 0x000fe20000000800 */
        /* <DEDUP_REMOVED lines=31> */
.L_x_10418:
[----:B------:R-:W-:Y:S05]  /*5960*/  BSYNC B0 ;  /* 0x0000000000007941 */ /* 0x000fea0003800000 */
.L_x_10417:
[----:B------:R-:W-:Y:S01]  /*5970*/  ISETP.GE.AND P3, PT, R225, R108, PT ;  /* 0x0000006ce100720c */ /* 0x000fe20003f66270 */
[----:B------:R-:W-:-:S12]  /*5980*/  BSSY B0, `(.L_x_10419) ;  /* 0x0000025000007945 */ /* 0x000fd80003800000 */
[----:B------:R-:W-:Y:S05]  /*5990*/  @P3 BRA `(.L_x_10420) ;  /* 0x00000000008c3947 */ /* 0x000fea0003800000 */
[----:B---3--:R-:W-:Y:S01]  /*59a0*/  IADD3 R39, P3, R44, 0x40, RZ ;  /* 0x000000402c277810 */ /* 0x008fe20007f7e0ff */
[----:B-1----:R-:W-:Y:S01]  /*59b0*/  IMAD.MOV.U32 R36, RZ, RZ, R14 ;  /* 0x000000ffff247224 */ /* 0x002fe200078e000e */
[----:B------:R-:W-:Y:S01]  /*59c0*/  ULDC UR4, c[0x0][0x320] ;  /* 0x0000c80000047ab9 */ /* 0x000fe20000000800 */
        /* <DEDUP_REMOVED lines=32> */
.L_x_10420:
[----:B------:R-:W-:Y:S05]  /*5bd0*/  BSYNC B0 ;  /* 0x0000000000007941 */ /* 0x000fea0003800000 */
.L_x_10419:
        /* <DEDUP_REMOVED lines=8> */
[----:B0-2---:R-:W-:Y:S01]  /*5c60*/  @!P4 VIADD R97, R97, 0x324c0 ;  /* 0x000324c06161c836 */ /* 0x005fe20000000000 */
[----:B------:R-:W-:-:S04]  /*5c70*/  IADD3 R2, R2, 0x1, RZ ;  /* 0x0000000102027810 */ /* 0x000fc80007ffe0ff */
        /* <DEDUP_REMOVED lines=12> */
.L_x_10369:
[----:B------:R-:W-:Y:S01]  /*5d40*/  IMAD.MOV.U32 R176, RZ, RZ, RZ ;  /* 0x000000ffffb07224 */ /* 0x000fe200078e00ff */
[----:B------:R-:W-:Y:S06]  /*5d50*/  @P0 BRA `(.L_x_10422) ;  /* 0x00000000000c0947 */ /* 0x000fec0003800000 */
[----:B------:R-:W1:Y:S01]  /*5d60*/  FENCE.VIEW.ASYNC.G ;  /* 0x00000000000073c6 */ /* 0x000e620000000100 */
[----:B------:R-:W-:Y:S05]  /*5d70*/  WARPSYNC.ALL ;  /* 0x0000000000007948 */ /* 0x000fea0003800000 */
[----:B-1----:R-:W-:Y:S06]  /*5d80*/  BAR.ARV 0xc, 0x180 ;  /* 0x0306000000007b1d */ /* 0x002fec0000002000 */
.L_x_10422:
        /* <DEDUP_REMOVED lines=32> */
.L_x_10424:
[----:B------:R-:W-:Y:S05]  /*5f90*/  BSYNC B0 ;  /* 0x0000000000007941 */ /* 0x000fea0003800000 */
.L_x_10423:
        /* <DEDUP_REMOVED lines=79> */
.L_x_10684:
        /* <DEDUP_REMOVED lines=26> */
.L_x_10428:
[----:B------:R-:W-:Y:S05]  /*6630*/  BSYNC B6 ;  /* 0x0000000000067941 */ /* 0x000fea0003800000 */
.L_x_10427:
        /* <DEDUP_REMOVED lines=12> */
.L_x_10432:
[----:B--2---:R2:W3:Y:S02]  /*6700*/  SYNCS.PHASECHK.TRANS64.TRYWAIT P0, [R18+URZ+0x32400], R5 ;  /* 0x03240005120075a7 */ /* 0x0044e4000800017f */
[----:B---3--:R-:W-:Y:S05]  /*6710*/  @!P0 NANOSLEEP.SYNCS 0x989680 ;  /* 0x009896800000895d */ /* 0x008fea0003900000 */
[----:B------:R-:W3:Y:S02]  /*6720*/  @!P0 SYNCS.PHASECHK.TRANS64 P0, [R18+URZ+0x32400], R5 ;  /* 0x03240005120085a7 */ /* 0x000ee4000800007f */
[----:B---3--:R-:W-:Y:S05]  /*6730*/  @!P0 BRA `(.L_x_10432) ;  /* 0xfffffffc00f08947 */ /* 0x008fea000383ffff */
.L_x_10431:
[----:B------:R-:W-:Y:S05]  /*6740*/  BSYNC B0 ;  /* 0x0000000000007941 */ /* 0x000fea0003800000 */
.L_x_10430:
[----:B------:R-:W-:Y:S05]  /*6750*/  BRA `(.L_x_10433) ;  /* 0x0000002000a87947 */ /* 0x000fea0003800000 */
.L_x_10429:
        /* <DEDUP_REMOVED lines=36> */
.L_x_10435:
[----:B------:R-:W-:Y:S05]  /*69a0*/  BSYNC B6 ;  /* 0x0000000000067941 */ /* 0x000fea0003800000 */
.L_x_10434:
        /* <DEDUP_REMOVED lines=14> */
[----:B------:R-:W4:Y:S04]  /*6a90*/  SHFL.IDX PT, R24, R24, RZ, 0x1c1f ;  /* 0x001c1fff18187589 */ /* 0x000f2800000e0000 */
[----:B-1----:R-:W0:Y:S02]  /*6aa0*/  SHFL.IDX PT, R27, R27, RZ, 0x1c1f ;  /* 0x001c1fff1b1b7589 */ /* 0x002e2400000e0000 */
.L_x_10690:
[----:B------:R-:W-:Y:S01]  /*6ab0*/  ULDC UR4, c[0x0][0x448] ;  /* 0x0001120000047ab9 */ /* 0x000fe20000000800 */
[C---:B------:R-:W-:Y:S01]  /*6ac0*/  IMAD.SHL.U32 R4, R29.reuse, 0x40, RZ ;  /* 0x000000401d047824 */ /* 0x040fe200078e00ff */
[----:B------:R-:W-:Y:S01]  /*6ad0*/  BSSY B1, `(.L_x_10439) ;  /* 0x000002a000017945 */ /* 0x000fe20003800000 */
[----:B------:R-:W-:Y:S01]  /*6ae0*/  IMAD R26, R154, UR4, RZ ;  /* 0x000000049a1a7c24 */ /* 0x000fe2000f8e02ff */
        /* <DEDUP_REMOVED lines=8> */
[----:B------:R-:W-:Y:S02]  /*6b70*/  SHF.R.U32.HI R7, RZ, 0x3, R5 ;  /* 0x00000003ff077819 */ /* 0x000fe40000011605 */
[----:B------:R-:W-:Y:S02]  /*6b80*/  LOP3.LUT R5, R4, 0xfffffffe, RZ, 0xc0, !PT ;  /* 0xfffffffe04057812 */ /* 0x000fe400078ec0ff */
[----:B------:R-:W-:-:S02]  /*6b90*/  LOP3.LUT R31, R6, R7, RZ, 0x3c, !PT ;  /* 0x00000007061f7212 */ /* 0x000fc400078e3cff */
[----:B------:R-:W-:Y:S01]  /*6ba0*/  CS2R R6, SRZ ;  /* 0x0000000000067805 */ /* 0x000fe2000001ff00 */
[----:B------:R-:W-:Y:S01]  /*6bb0*/  IMAD.IADD R3, R226, 0x1, -R5 ;  /* 0x00000001e2037824 */ /* 0x000fe200078e0a05 */
[----:B------:R-:W-:-:S04]  /*6bc0*/  CS2R R4, SRZ ;  /* 0x0000000000047805 */ /* 0x000fc8000001ff00 */
[----:B------:R-:W-:Y:S01]  /*6bd0*/  SHF.L.U32 R29, R3, 0x1f, RZ ;  /* 0x0000001f031d7819 */ /* 0x000fe200000006ff */
[----:B------:R-:W-:Y:S06]  /*6be0*/  @P1 BRA `(.L_x_10440) ;  /* 0x0000000000601947 */ /* 0x000fec0003800000 */
[----:B------:R-:W-:Y:S01]  /*6bf0*/  ULDC UR4, c[0x0][0x3f4] ;  /* 0x0000fd0000047ab9 */ /* 0x000fe20000000800 */
[----:B------:R-:W-:Y:S01]  /*6c00*/  IMAD.SHL.U32 R14, R202, 0x2, RZ ;  /* 0x00000002ca0e7824 */ /* 0x000fe200078e00ff */
[----:B------:R-:W-:Y:S01]  /*6c10*/  ISETP.GE.AND P3, PT, R22, UR4, PT ;  /* 0x0000000416007c0c */ /* 0x000fe2000bf66270 */
[----:B---3--:R-:W-:Y:S01]  /*6c20*/  IMAD.MOV.U32 R4, RZ, RZ, R21 ;  /* 0x000000ffff047224 */ /* 0x008fe200078e0015 */
[C---:B------:R-:W-:Y:S01]  /*6c30*/  ISETP.GE.AND P4, PT, R202.reuse, UR4, PT ;  /* 0x00000004ca007c0c */ /* 0x040fe2000bf86270 */
[----:B--2---:R-:W-:Y:S01]  /*6c40*/  IMAD.MOV.U32 R5, RZ, RZ, R0 ;  /* 0x000000ffff057224 */ /* 0x004fe200078e0000 */
[----:B------:R-:W-:Y:S02]  /*6c50*/  SHF.R.S32.HI R7, RZ, 0x1f, R202 ;  /* 0x0000001fff077819 */ /* 0x000fe400000114ca */
[----:B------:R-:W-:Y:S01]  /*6c60*/  CS2R R8, SRZ ;  /* 0x0000000000087805 */ /* 0x000fe2000001ff00 */
[----:B0-----:R-:W-:Y:S01]  /*6c70*/  IMAD.MOV.U32 R6, RZ, RZ, R27 ;  /* 0x000000ffff067224 */ /* 0x001fe200078e001b */
[----:B------:R-:W-:Y:S01]  /*6c80*/  SHF.L.U64.HI R15, R202, 0x1, R7 ;  /* 0x00000001ca0f7819 */ /* 0x000fe20000010207 */
[----:B----4-:R-:W-:-:S04]  /*6c90*/  IMAD.MOV.U32 R7, RZ, RZ, R24 ;  /* 0x000000ffff077224 */ /* 0x010fc800078e0018 */
[C---:B------:R-:W-:Y:S02]  /*6ca0*/  @!P3 IMAD.WIDE R4, R22.reuse, 0x2, R4 ;  /* 0x000000021604b825 */ /* 0x040fe400078e0204 */
[-C--:B------:R-:W-:Y:S02]  /*6cb0*/  @!P4 IADD3 R12, P1, R21, R14.reuse, RZ ;  /* 0x0000000e150cc210 */ /* 0x080fe40007f3e0ff */
[----:B------:R-:W-:Y:S01]  /*6cc0*/  @!P4 IADD3 R14, P2, R27, R14, RZ ;  /* 0x0000000e1b0ec210 */ /* 0x000fe20007f5e0ff */
[----:B------:R0:W5:Y:S01]  /*6cd0*/  @!P3 LD.E.64 R8, desc[UR60][R4.64] ;  /* 0x0000003c0408b980 */ /* 0x000162000c101b00 */
[----:B------:R-:W-:Y:S01]  /*6ce0*/  @!P3 IMAD.WIDE R20, R22, 0x2, R6 ;  /* 0x000000021614b825 */ /* 0x000fe200078e0206 */
[----:B------:R-:W-:Y:S02]  /*6cf0*/  CS2R R10, SRZ ;  /* 0x00000000000a7805 */ /* 0x000fe4000001ff00 */
[----:B------:R-:W-:Y:S01]  /*6d00*/  CS2R R6, SRZ ;  /* 0x0000000000067805 */ /* 0x000fe2000001ff00 */
[----:B------:R-:W-:-:S02]  /*6d10*/  @!P4 IMAD.X R13, R0, 0x1, R15, P1 ;  /* 0x00000001000dc824 */ /* 0x000fc400008e060f */
[----:B------:R-:W-:Y:S01]  /*6d20*/  @!P4 IMAD.X R15, R24, 0x1, R15, P2 ;  /* 0x00000001180fc824 */ /* 0x000fe200010e060f */
[----:B0-----:R-:W-:Y:S02]  /*6d30*/  CS2R R4, SRZ ;  /* 0x0000000000047805 */ /* 0x001fe4000001ff00 */
[----:B------:R1:W5:Y:S04]  /*6d40*/  @!P4 LD.E.64 R10, desc[UR60][R12.64] ;  /* 0x0000003c0c0ac980 */ /* 0x000368000c101b00 */
[----:B------:R1:W5:Y:S04]  /*6d50*/  @!P4 LD.E.64 R6, desc[UR60][R14.64] ;  /* 0x0000003c0e06c980 */ /* 0x000368000c101b00 */
[----:B------:R1:W5:Y:S02]  /*6d60*/  @!P3 LD.E.64 R4, desc[UR60][R20.64] ;  /* 0x0000003c1404b980 */ /* 0x000364000c101b00 */
.L_x_10440:
[----:B------:R-:W-:Y:S05]  /*6d70*/  BSYNC B1 ;  /* 0x0000000000017941 */ /* 0x000fea0003800000 */
.L_x_10439:
[----:B------:R-:W3:Y:S01]  /*6d80*/  SYNCS.PHASECHK.TRANS64.TRYWAIT P1, [R18+URZ+0x32400], R29 ;  /* 0x0324001d120075a7 */ /* 0x000ee2000802017f */
[----:B------:R-:W-:Y:S01]  /*6d90*/  IMAD R31, R216, 0x200, R31 ;  /* 0x00000200d81f7824 */ /* 0x000fe200078e021f */
[--C-:B-----5:R-:W-:Y:S01]  /*6da0*/  SHF.R.U64 R35, R8, 0x10, R9.reuse ;  /* 0x0000001008237819 */ /* 0x120fe20000001209 */
[----:B------:R-:W-:Y:S01]  /*6db0*/  IMAD.MOV.U32 R33, RZ, RZ, R8 ;  /* 0x000000ffff217224 */ /* 0x000fe200078e0008 */
[----:B-1----:R-:W-:Y:S01]  /*6dc0*/  SHF.R.U32.HI R14, RZ, 0x10, R9 ;  /* 0x00000010ff0e7819 */ /* 0x002fe20000011609 */
[----:B------:R-:W-:Y:S01]  /*6dd0*/  IMAD R8, R31, 0x2, R18 ;  /* 0x000000021f087824 */ /* 0x000fe200078e0212 */
[----:B------:R-:W-:Y:S01]  /*6de0*/  SHF.R.U64 R37, R4, 0x10, R5 ;  /* 0x0000001004257819 */ /* 0x000fe20000001205 */
[----:B------:R-:W-:Y:S01]  /*6df0*/  IMAD.MOV.U32 R12, RZ, RZ, R9 ;  /* 0x000000ffff0c7224 */ /* 0x000fe200078e0009 */
[--C-:B------:R-:W-:Y:S01]  /*6e00*/  SHF.R.U32.HI R15, RZ, 0x10, R5.reuse ;  /* 0x00000010ff0f7819 */ /* 0x100fe20000011605 */
[----:B------:R-:W-:Y:S01]  /*6e10*/  IMAD.MOV.U32 R9, RZ, RZ, R5 ;  /* 0x000000ffff097224 */ /* 0x000fe200078e0005 */
[--C-:B------:R-:W-:Y:S01]  /*6e20*/  SHF.R.U64 R36, R10, 0x10, R11.reuse ;  /* 0x000000100a247819 */ /* 0x100fe2000000120b */
[----:B------:R-:W-:Y:S01]  /*6e30*/  IMAD.MOV.U32 R34, RZ, RZ, R10 ;  /* 0x000000ffff227224 */ /* 0x000fe200078e000a */
[----:B------:R-:W-:Y:S01]  /*6e40*/  VIMNMX R10, R26, 0x80, PT ;  /* 0x000000801a0a7848 */ /* 0x000fe20003fe0100 */
[--C-:B0-----:R-:W-:Y:S01]  /*6e50*/  IMAD.MOV.U32 R13, RZ, RZ, R11.reuse ;  /* 0x000000ffff0d7224 */ /* 0x101fe200078e000b */
[----:B------:R-:W-:Y:S01]  /*6e60*/  SHF.R.U32.HI R11, RZ, 0x10, R11 ;  /* 0x00000010ff0b7819 */ /* 0x000fe2000001160b */
[----:B------:R-:W-:Y:S01]  /*6e70*/  IMAD.MOV.U32 R31, RZ, RZ, R4 ;  /* 0x000000ffff1f7224 */ /* 0x000fe200078e0004 */
[----:B------:R-:W-:Y:S01]  /*6e80*/  BSSY B1, `(.L_x_10441) ;  /* 0x0000011000017945 */ /* 0x000fe20003800000 */
[----:B------:R-:W-:Y:S01]  /*6e90*/  IMAD.MOV.U32 R32, RZ, RZ, R6 ;  /* 0x000000ffff207224 */ /* 0x000fe200078e0006 */
[----:B--2---:R-:W-:Y:S01]  /*6ea0*/  IADD3 R0, R8, 0x18440, RZ ;  /* 0x0001844008007810 */ /* 0x004fe20007ffe0ff */
[--C-:B------:R-:W-:Y:S01]  /*6eb0*/  IMAD.MOV.U32 R5, RZ, RZ, R7.reuse ;  /* 0x000000ffff057224 */ /* 0x100fe200078e0007 */
[--C-:B------:R-:W-:Y:S01]  /*6ec0*/  SHF.R.U64 R6, R6, 0x10, R7.reuse ;  /* 0x0000001006067819 */ /* 0x100fe20000001207 */
[----:B------:R-:W-:Y:S01]  /*6ed0*/  VIADD R4, R8, 0x18400 ;  /* 0x0001840008047836 */ /* 0x000fe20000000000 */
[----:B------:R-:W-:-:S02]  /*6ee0*/  SHF.R.U32.HI R7, RZ, 0x10, R7 ;  /* 0x00000010ff077819 */ /* 0x000fc40000011607 */
[----:B------:R-:W-:Y:S01]  /*6ef0*/  PRMT R33, R33, 0x5410, R12 ;  /* 0x0000541021217816 */ /* 0x000fe2000000000c */
[----:B------:R-:W-:Y:S01]  /*6f00*/  @P0 VIADD R0, R4, 0xffffffc0 ;  /* 0xffffffc004000836 */ /* 0x000fe20000000000 */
[----:B------:R-:W-:Y:S02]  /*6f10*/  PRMT R35, R35, 0x5410, R14 ;  /* 0x0000541023237816 */ /* 0x000fe4000000000e */
[----:B------:R-:W-:Y:S02]  /*6f20*/  PRMT R34, R34, 0x5410, R13 ;  /* 0x0000541022227816 */ /* 0x000fe4000000000d */
[----:B------:R-:W-:Y:S02]  /*6f30*/  PRMT R36, R36, 0x5410, R11 ;  /* 0x0000541024247816 */ /* 0x000fe4000000000b */
[----:B------:R-:W-:Y:S02]  /*6f40*/  ISETP.GE.AND P2, PT, R19, R10, PT ;  /* 0x0000000a1300720c */ /* 0x000fe40003f46270 */
[----:B------:R-:W-:-:S02]  /*6f50*/  PRMT R31, R31, 0x5410, R9 ;  /* 0x000054101f1f7816 */ /* 0x000fc40000000009 */
[----:B------:R-:W-:Y:S02]  /*6f60*/  PRMT R37, R37, 0x5410, R15 ;  /* 0x0000541025257816 */ /* 0x000fe4000000000f */
[----:B------:R-:W-:Y:S01]  /*6f70*/  PRMT R32, R32, 0x5410, R5 ;  /* 0x0000541020207816 */ /* 0x000fe20000000005 */
[----:B---3--:R-:W-:Y:S06]  /*6f80*/  @!P1 BRA `(.L_x_10442) ;  /* 0x0000016000089947 */ /* 0x008fec0003800000 */
.L_x_10691:
[----:B------:R-:W-:Y:S05]  /*6f90*/  BSYNC B1 ;  /* 0x0000000000017941 */ /* 0x000fea0003800000 */
.L_x_10441:
        /* <DEDUP_REMOVED lines=12> */
[----:B----4-:R-:W-:Y:S02]  /*7060*/  HADD2.F32 R24, -RZ, R37.H0_H0 ;  /* 0x20000025ff187230 */ /* 0x010fe40000004100 */
[--C-:B0-----:R-:W-:Y:S02]  /*7070*/  HADD2.F32 R9, -RZ, R4.reuse.H0_H0 ;  /* 0x20000004ff097230 */ /* 0x101fe40000004100 */
[----:B------:R-:W-:-:S02]  /*7080*/  HADD2.F32 R4, -RZ, R4.H1_H1 ;  /* 0x30000004ff047230 */ /* 0x000fc40000004100 */
[--C-:B------:R-:W-:Y:S02]  /*7090*/  HADD2.F32 R11, -RZ, R5.reuse.H0_H0 ;  /* 0x20000005ff0b7230 */ /* 0x100fe40000004100 */
[----:B------:R-:W-:Y:S02]  /*70a0*/  HADD2.F32 R5, -RZ, R5.H1_H1 ;  /* 0x30000005ff057230 */ /* 0x000fe40000004100 */
[CC--:B------:R-:W-:Y:S01]  /*70b0*/  FMUL.FTZ R26, R4.reuse, R15.reuse ;  /* 0x0000000f041a7220 */ /* 0x0c0fe20000410000 */
[----:B------:R-:W-:Y:S01]  /*70c0*/  FMUL.FTZ R4, R4, R14 ;  /* 0x0000000e04047220 */ /* 0x000fe20000410000 */
        /* <DEDUP_REMOVED lines=23> */
[----:B------:R-:W-:Y:S02]  /*7240*/  F2FP.F16.F32.PACK_AB R5, R11, R28 ;  /* 0x0000001c0b05723e */ /* 0x000fe400000000ff */
[----:B------:R-:W-:-:S02]  /*7250*/  F2FP.F16.F32.PACK_AB R6, R9, R6 ;  /* 0x000000060906723e */ /* 0x000fc400000000ff */
[----:B------:R-:W-:-:S05]  /*7260*/  F2FP.F16.F32.PACK_AB R7, R14, R7 ;  /* 0x000000070e07723e */ /* 0x000fca00000000ff */
[----:B------:R0:W-:Y:S02]  /*7270*/  STS.128 [R8+0x18400], R4 ;  /* 0x0184000408007388 */ /* 0x0001e40000000c00 */
.L_x_10446:
[----:B------:R-:W-:Y:S05]  /*7280*/  BSYNC B2 ;  /* 0x0000000000027941 */ /* 0x000fea0003800000 */
.L_x_10445:
[----:B------:R-:W-:Y:S05]  /*7290*/  @P1 BRA `(.L_x_10444) ;  /* 0x0000000000981947 */ /* 0x000fea0003800000 */
[----:B0-----:R-:W0:Y:S01]  /*72a0*/  LDS.128 R4, [R0] ;  /* 0x0000000000047984 */ /* 0x001e220000000c00 */
        /* <DEDUP_REMOVED lines=36> */
[----:B------:R1:W-:Y:S02]  /*74f0*/  STS.128 [R0], R4 ;  /* 0x0000000400007388 */ /* 0x0003e40000000c00 */
.L_x_10444:
[----:B------:R-:W-:Y:S05]  /*7500*/  BSYNC B1 ;  /* 0x0000000000017941 */ /* 0x000fea0003800000 */
.L_x_10443:
        /* <DEDUP_REMOVED lines=45> */
.L_x_10449:
[----:B------:R-:W-:Y:S05]  /*77e0*/  BSYNC B1 ;  /* 0x0000000000017941 */ /* 0x000fea0003800000 */
.L_x_10448:
[----:B------:R-:W-:Y:S05]  /*77f0*/  @P1 BRA `(.L_x_10447) ;  /* 0x00000010005c1947 */ /* 0x000fea0003800000 */
[----:B0-----:R-:W0:Y:S01]  /*7800*/  LDS.128 R4, [R0+0x2000] ;  /* 0x0020000000047984 */ /* 0x001e220000000c00 */
[----:B------:R-:W-:Y:S02]  /*7810*/  HADD2.F32 R14, -RZ, R34.H0_H0 ;  /* 0x20000022ff0e7230 */ /* 0x000fe40000004100 */
[----:B------:R-:W-:Y:S02]  /*7820*/  HADD2.F32 R20, -RZ, R32.H0_H0 ;  /* 0x20000020ff147230 */ /* 0x000fe40000004100 */
[--C-:B------:R-:W-:Y:S02]  /*7830*/  HADD2.F32 R27, -RZ, R29.reuse.H0_H0 ;  /* 0x2000001dff1b7230 */ /* 0x100fe40000004100 */
[----:B------:R-:W-:Y:S02]  /*7840*/  HADD2.F32 R21, -RZ, R36.H0_H0 ;  /* 0x20000024ff157230 */ /* 0x000fe40000004100 */
[----:B----4-:R-:W-:Y:S02]  /*7850*/  HADD2.F32 R24, -RZ, R32.H1_H1 ;  /* 0x30000020ff187230 */ /* 0x010fe40000004100 */
        /* <DEDUP_REMOVED lines=33> */
.L_x_10437:
[----:B------:R-:W-:-:S03]  /*7a70*/  UMOV UR4, 0xffffffff ;  /* 0xffffffff00047882 */ /* 0x000fc60000000000 */
[----:B------:R-:W-:Y:S05]  /*7a80*/  BRA.DIV UR4, `(.L_x_10450) ;  /* 0x00000156045c7947 */ /* 0x000fea000b800000 */
[----:B------:R1:W2:Y:S04]  /*7a90*/  SHFL.IDX PT, R0, R28, RZ, 0x1c1f ;  /* 0x001c1fff1c007589 */ /* 0x0002a800000e0000 */
[----:B------:R1:W3:Y:S04]  /*7aa0*/  SHFL.IDX PT, R20, R26, RZ, 0x1c1f ;  /* 0x001c1fff1a147589 */ /* 0x0002e800000e0000 */
[----:B------:R1:W4:Y:S04]  /*7ab0*/  SHFL.IDX PT, R21, R24, RZ, 0x1c1f ;  /* 0x001c1fff18157589 */ /* 0x00032800000e0000 */
[----:B------:R1:W0:Y:S02]  /*7ac0*/  SHFL.IDX PT, R14, R27, RZ, 0x1c1f ;  /* 0x001c1fff1b0e7589 */ /* 0x00022400000e0000 */
.L_x_10697:
[----:B------:R-:W-:Y:S01]  /*7ad0*/  ULDC UR4, c[0x0][0x448] ;  /* 0x0001120000047ab9 */ /* 0x000fe20000000800 */
[----:B------:R-:W-:Y:S01]  /*7ae0*/  LEA.HI R4, R226, R226, RZ, 0x1 ;  /* 0x000000e2e2047211 */ /* 0x000fe200078f08ff */
[----:B-1----:R-:W-:Y:S01]  /*7af0*/  IMAD R24, R154, UR4, RZ ;  /* 0x000000049a187c24 */ /* 0x002fe2000f8e02ff */
[----:B------:R-:W-:Y:S01]  /*7b00*/  BSSY B1, `(.L_x_10451) ;  /* 0x0000018000017945 */ /* 0x000fe20003800000 */
[----:B------:R-:W-:Y:S02]  /*7b10*/  CS2R R6, SRZ ;  /* 0x0000000000067805 */ /* 0x000fe4000001ff00 */
[----:B------:R-:W-:Y:S02]  /*7b20*/  LOP3.LUT R5, R4, 0xfffffffe, RZ, 0xc0, !PT ;  /* 0xfffffffe04057812 */ /* 0x000fe400078ec0ff */
[----:B------:R-:W-:Y:S02]  /*7b30*/  CS2R R8, SRZ ;  /* 0x0000000000087805 */ /* 0x000fe4000001ff00 */
[----:B------:R-:W-:Y:S01]  /*7b40*/  ISETP.GE.AND P0, PT, R3, R24, PT ;  /* 0x000000180300720c */ /* 0x000fe20003f06270 */
[----:B------:R-:W-:Y:S01]  /*7b50*/  IMAD R24, R41, -0x80, R24 ;  /* 0xffffff8029187824 */ /* 0x000fe200078e0218 */
[----:B------:R-:W-:Y:S01]  /*7b60*/  CS2R R10, SRZ ;  /* 0x00000000000a7805 */ /* 0x000fe2000001ff00 */
[----:B------:R-:W-:Y:S01]  /*7b70*/  IMAD.IADD R3, R226, 0x1, -R5 ;  /* 0x00000001e2037824 */ /* 0x000fe200078e0a05 */
[----:B------:R-:W-:-:S04]  /*7b80*/  CS2R R4, SRZ ;  /* 0x0000000000047805 */ /* 0x000fc8000001ff00 */
[----:B------:R-:W-:-:S05]  /*7b90*/  SHF.L.U32 R27, R3, 0x1f, RZ ;  /* 0x0000001f031b7819 */ /* 0x000fca00000006ff */
[----:B------:R-:W-:Y:S05]  /*7ba0*/  @P0 BRA `(.L_x_10452) ;  /* 0x0000000000340947 */ /* 0x000fea0003800000 */
[----:B------:R-:W-:Y:S01]  /*7bb0*/  ULDC UR4, c[0x0][0x3f4] ;  /* 0x0000fd0000047ab9 */ /* 0x000fe20000000800 */
[C---:B------:R-:W-:Y:S01]  /*7bc0*/  IMAD.SHL.U32 R15, R16.reuse, 0x2, RZ ;  /* 0x00000002100f7824 */ /* 0x040fe200078e00ff */
[----:B------:R-:W-:Y:S02]  /*7bd0*/  ISETP.GE.AND P2, PT, R16, UR4, PT ;  /* 0x0000000410007c0c */ /* 0x000fe4000bf46270 */
[----:B------:R-:W-:Y:S02]  /*7be0*/  SHF.R.S32.HI R5, RZ, 0x1f, R16 ;  /* 0x0000001fff057819 */ /* 0x000fe40000011410 */
[-C--:B---3--:R-:W-:Y:S02]  /*7bf0*/  IADD3 R12, P0, R20, R15.reuse, RZ ;  /* 0x0000000f140c7210 */ /* 0x088fe40007f1e0ff */
[----:B------:R-:W-:Y:S02]  /*7c00*/  SHF.L.U64.HI R4, R16, 0x1, R5 ;  /* 0x0000000110047819 */ /* 0x000fe40000010205 */
[----:B0-----:R-:W-:-:S03]  /*7c10*/  IADD3 R14, P1, R14, R15, RZ ;  /* 0x0000000f0e0e7210 */ /* 0x001fc60007f3e0ff */
[--C-:B--2---:R-:W-:Y:S02]  /*7c20*/  IMAD.X R13, R0, 0x1, R4.reuse, P0 ;  /* 0x00000001000d7824 */ /* 0x104fe400000e0604 */
[----:B----4-:R-:W-:Y:S01]  /*7c30*/  IMAD.X R15, R21, 0x1, R4, P1 ;  /* 0x00000001150f7824 */ /* 0x010fe200008e0604 */
[----:B------:R-:W-:Y:S01]  /*7c40*/  CS2R R4, SRZ ;  /* 0x0000000000047805 */ /* 0x000fe2000001ff00 */
[----:B------:R-:W-:Y:S06]  /*7c50*/  @P2 BRA `(.L_x_10452) ;  /* 0x0000000000082947 */ /* 0x000fec0003800000 */
[----:B------:R1:W5:Y:S04]  /*7c60*/  LD.E.128 R4, desc[UR60][R12.64] ;  /* 0x0000003c0c047980 */ /* 0x000368000c101d00 */
[----:B------:R1:W5:Y:S02]  /*7c70*/  LD.E.128 R8, desc[UR60][R14.64] ;  /* 0x0000003c0e087980 */ /* 0x000364000c101d00 */
.L_x_10452:
[----:B------:R-:W-:Y:S05]  /*7c80*/  BSYNC B1 ;  /* 0x0000000000017941 */ /* 0x000fea0003800000 */
.L_x_10451:
[----:B------:R-:W3:Y:S01]  /*7c90*/  SYNCS.PHASECHK.TRANS64.TRYWAIT P1, [R18+URZ+0x32400], R27 ;  /* 0x0324001b120075a7 */ /* 0x000ee2000802017f */
        /* <DEDUP_REMOVED lines=15> */
[----:B0-----:R-:W0:Y:S01]  /*7d90*/  LDC R13, c[0x0][0x3f4] ;  /* 0x0000fd00ff0d7b82 */ /* 0x001e220000000800 */
        /* <DEDUP_REMOVED lines=11> */
[C---:B0-----:R-:W-:Y:S01]  /*7e50*/  ISETP.GE.AND P0, PT, R16.reuse, R13, PT ;  /* 0x0000000d1000720c */ /* 0x041fe20003f06270 */
[----:B------:R-:W-:-:S03]  /*7e60*/  IMAD.IADD R0, R16, 0x1, R13 ;  /* 0x0000000110007824 */ /* 0x000fc600078e020d */
[-C--:B------:R-:W-:Y:S02]  /*7e70*/  ISETP.GE.OR P2, PT, R19, R24.reuse, P0 ;  /* 0x000000181300720c */ /* 0x080fe40000746670 */
[----:B------:R-:W-:Y:S01]  /*7e80*/  ISETP.GE.OR P0, PT, R225, R24, P0 ;  /* 0x00000018e100720c */ /* 0x000fe20000706670 */
[----:B---3--:R-:W-:-:S12]  /*7e90*/  @!P1 BRA `(.L_x_10454) ;  /* 0x0000015000c89947 */ /* 0x008fd80003800000 */
.L_x_10698:
[----:B------:R-:W-:Y:S05]  /*7ea0*/  BSYNC B1 ;  /* 0x0000000000017941 */ /* 0x000fea0003800000 */
.L_x_10453:
[----:B------:R-:W-:Y:S01]  /*7eb0*/  BSSY B1, `(.L_x_10455) ;  /* 0x0000059000017945 */ /* 0x000fe20003800000 */
[----:B------:R-:W-:-:S03]  /*7ec0*/  LOP3.LUT R0, R0, 0x38, RZ, 0xc0, !PT ;  /* 0x0000003800007812 */ /* 0x000fc600078ec0ff */
[----:B------:R-:W-:Y:S05]  /*7ed0*/  @P2 BRA `(.L_x_10456) ;  /* 0x0000000400582947 */ /* 0x000fea0003800000 */
[----:B------:R-:W-:Y:S02]  /*7ee0*/  IMAD.SHL.U32 R4, R29, 0x40, RZ ;  /* 0x000000401d047824 */ /* 0x000fe400078e00ff */
[----:B------:R-:W-:Y:S02]  /*7ef0*/  HADD2.F32 R29, -RZ, R41.H0_H0 ;  /* 0x20000029ff1d7230 */ /* 0x000fe40000004100 */
[----:B0-----:R-:W-:Y:S01]  /*7f00*/  HADD2.F32 R27, -RZ, R39.H0_H0 ;  /* 0x20000027ff1b7230 */ /* 0x001fe20000004100 */
[----:B------:R-:W-:Y:S01]  /*7f10*/  LOP3.LUT R9, R4, 0x1c0, RZ, 0xc0, !PT ;  /* 0x000001c004097812 */ /* 0x000fe200078ec0ff */
[----:B------:R-:W-:-:S03]  /*7f20*/  HADD2.F32 R31, -RZ, R45.H0_H0 ;  /* 0x2000002dff1f7230 */ /* 0x000fc60000004100 */
[--C-:B------:R-:W-:Y:S02]  /*7f30*/  SHF.R.U32.HI R7, RZ, 0x3, R9.reuse ;  /* 0x00000003ff077819 */ /* 0x100fe40000011609 */
        /* <DEDUP_REMOVED lines=15> */
[----:B------:R-:W-:Y:S01]  /*8030*/  FMUL.FTZ R37, R8, R31 ;  /* 0x0000001f08257220 */ /* 0x000fe20000410000 */
[C---:B------:R-:W-:Y:S01]  /*8040*/  FFMA.FTZ R33, R12.reuse, R27, -R33 ;  /* 0x0000001b0c217223 */ /* 0x040fe20000010821 */
[----:B------:R-:W-:Y:S02]  /*8050*/  HADD2.F32 R27, -RZ, R43.H0_H0 ;  /* 0x2000002bff1b7230 */ /* 0x000fe40000004100 */
[----:B------:R-:W-:Y:S01]  /*8060*/  FFMA.FTZ R35, R12, R29, R35 ;  /* 0x0000001d0c237223 */ /* 0x000fe20000010023 */
[----:B----4-:R-:W-:Y:S02]  /*8070*/  HADD2.F32 R21, -RZ, R9.H0_H0 ;  /* 0x20000009ff157230 */ /* 0x010fe40000004100 */
[----:B------:R-:W-:Y:S02]  /*8080*/  HADD2.F32 R20, -RZ, R41.H1_H1 ;  /* 0x30000029ff147230 */ /* 0x000fe40000004100 */
[----:B------:R-:W-:Y:S01]  /*8090*/  FMUL.FTZ R29, R8, R27 ;  /* 0x0000001b081d7220 */ /* 0x000fe20000410000 */
[----:B------:R-:W-:-:S02]  /*80a0*/  HADD2.F32 R12, -RZ, R39.H1_H1 ;  /* 0x30000027ff0c7230 */ /* 0x000fc40000004100 */
[C---:B------:R-:W-:Y:S01]  /*80b0*/  FFMA.FTZ R28, R4.reuse, R27, -R37 ;  /* 0x0000001b041c7223 */ /* 0x040fe20000010825 */
[----:B------:R-:W-:Y:S02]  /*80c0*/  HADD2.F32 R13, -RZ, R5.H0_H0 ;  /* 0x20000005ff0d7230 */ /* 0x000fe40000004100 */
[C---:B------:R-:W-:Y:S01]  /*80d0*/  FMUL.FTZ R32, R21.reuse, R20 ;  /* 0x0000001415207220 */ /* 0x040fe20000410000 */
[----:B------:R-:W-:Y:S01]  /*80e0*/  FFMA.FTZ R30, R4, R31, R29 ;  /* 0x0000001f041e7223 */ /* 0x000fe2000001001d */
[----:B------:R-:W-:Y:S02]  /*80f0*/  HADD2.F32 R9, -RZ, R9.H1_H1 ;  /* 0x30000009ff097230 */ /* 0x000fe40000004100 */
[-C--:B------:R-:W-:Y:S01]  /*8100*/  FMUL.FTZ R21, R21, R12.reuse ;  /* 0x0000000c15157220 */ /* 0x080fe20000410000 */
[----:B------:R-:W-:Y:S02]  /*8110*/  HADD2.F32 R8, -RZ, R45.H1_H1 ;  /* 0x3000002dff087230 */ /* 0x000fe40000004100 */
[----:B------:R-:W-:Y:S01]  /*8120*/  FFMA.FTZ R32, R13, R12, -R32 ;  /* 0x0000000c0d207223 */ /* 0x000fe20000010820 */
[----:B------:R-:W-:-:S02]  /*8130*/  HADD2.F32 R4, -RZ, R43.H1_H1 ;  /* 0x3000002bff047230 */ /* 0x000fc40000004100 */
[----:B------:R-:W-:Y:S01]  /*8140*/  FFMA.FTZ R20, R13, R20, R21 ;  /* 0x000000140d147223 */ /* 0x000fe20000010015 */
[----:B------:R-:W-:Y:S02]  /*8150*/  HADD2.F32 R5, -RZ, R5.H1_H1 ;  /* 0x30000005ff057230 */ /* 0x000fe40000004100 */
[C---:B------:R-:W-:Y:S01]  /*8160*/  FMUL.FTZ R12, R9.reuse, R8 ;  /* 0x00000008090c7220 */ /* 0x040fe20000410000 */
[--C-:B------:R-:W-:Y:S02]  /*8170*/  HADD2.F32 R24, -RZ, R10.reuse.H0_H0 ;  /* 0x2000000aff187230 */ /* 0x100fe40000004100 */
[-C--:B------:R-:W-:Y:S01]  /*8180*/  FMUL.FTZ R34, R9, R4.reuse ;  /* 0x0000000409227220 */ /* 0x080fe20000410000 */
[----:B------:R-:W-:Y:S02]  /*8190*/  HADD2.F32 R10, -RZ, R10.H1_H1 ;  /* 0x3000000aff0a7230 */ /* 0x000fe40000004100 */
[----:B------:R-:W-:Y:S01]  /*81a0*/  FFMA.FTZ R29, R5, R4, -R12 ;  /* 0x00000004051d7223 */ /* 0x000fe2000001080c */
[----:B------:R-:W-:-:S02]  /*81b0*/  HADD2.F32 R21, -RZ, R42.H0_H0 ;  /* 0x2000002aff157230 */ /* 0x000fc40000004100 */
[----:B------:R-:W-:Y:S01]  /*81c0*/  FFMA.FTZ R31, R5, R8, R34 ;  /* 0x00000008051f7223 */ /* 0x000fe20000010022 */
[----:B------:R-:W-:Y:S02]  /*81d0*/  HADD2.F32 R27, -RZ, R46.H0_H0 ;  /* 0x2000002eff1b7230 */ /* 0x000fe40000004100 */
[--C-:B------:R-:W-:Y:S02]  /*81e0*/  HADD2.F32 R14, -RZ, R6.reuse.H0_H0 ;  /* 0x20000006ff0e7230 */ /* 0x100fe40000004100 */
[----:B------:R-:W-:Y:S01]  /*81f0*/  FMUL.FTZ R37, R24, R21 ;  /* 0x0000001518257220 */ /* 0x000fe20000410000 */
[----:B------:R-:W-:Y:S02]  /*8200*/  HADD2.F32 R6, -RZ, R6.H1_H1 ;  /* 0x30000006ff067230 */ /* 0x000fe40000004100 */
[----:B------:R-:W-:Y:S01]  /*8210*/  FMUL.FTZ R5, R10, R27 ;  /* 0x0000001b0a057220 */ /* 0x000fe20000410000 */
[----:B------:R-:W-:Y:S02]  /*8220*/  HADD2.F32 R13, -RZ, R40.H0_H0 ;  /* 0x20000028ff0d7230 */ /* 0x000fe40000004100 */
[----:B------:R-:W-:-:S02]  /*8230*/  HADD2.F32 R9, -RZ, R44.H0_H0 ;  /* 0x2000002cff097230 */ /* 0x000fc40000004100 */
[--C-:B------:R-:W-:Y:S02]  /*8240*/  HADD2.F32 R26, -RZ, R11.reuse.H0_H0 ;  /* 0x2000000bff1a7230 */ /* 0x100fe40000004100 */
[-C--:B------:R-:W-:Y:S01]  /*8250*/  FMUL.FTZ R24, R24, R13.reuse ;  /* 0x0000000d18187220 */ /* 0x080fe20000410000 */
[----:B------:R-:W-:Y:S01]  /*8260*/  FFMA.FTZ R37, R14, R13, -R37 ;  /* 0x0000000d0e257223 */ /* 0x000fe20000010825 */
[-C--:B------:R-:W-:Y:S01]  /*8270*/  FFMA.FTZ R12, R6, R9.reuse, -R5 ;  /* 0x00000009060c7223 */ /* 0x080fe20000010805 */
[----:B------:R-:W-:Y:S01]  /*8280*/  FMUL.FTZ R13, R10, R9 ;  /* 0x000000090a0d7220 */ /* 0x000fe20000410000 */
[----:B------:R-:W-:Y:S02]  /*8290*/  HADD2.F32 R5, -RZ, R42.H1_H1 ;  /* 0x3000002aff057230 */ /* 0x000fe40000004100 */
[----:B------:R-:W-:Y:S01]  /*82a0*/  FFMA.FTZ R24, R14, R21, R24 ;  /* 0x000000150e187223 */ /* 0x000fe20000010018 */
[----:B------:R-:W-:Y:S02]  /*82b0*/  HADD2.F32 R11, -RZ, R11.H1_H1 ;  /* 0x3000000bff0b7230 */ /* 0x000fe40000004100 */
[----:B------:R-:W-:Y:S01]  /*82c0*/  FFMA.FTZ R13, R6, R27, R13 ;  /* 0x0000001b060d7223 */ /* 0x000fe2000001000d */
[----:B------:R-:W-:-:S02]  /*82d0*/  HADD2.F32 R4, -RZ, R40.H1_H1 ;  /* 0x30000028ff047230 */ /* 0x000fc40000004100 */
[CC--:B------:R-:W-:Y:S01]  /*82e0*/  FMUL.FTZ R6, R26.reuse, R5.reuse ;  /* 0x000000051a067220 */ /* 0x0c0fe20000410000 */
[----:B------:R-:W-:Y:S02]  /*82f0*/  HADD2.F32 R10, -RZ, R46.H1_H1 ;  /* 0x3000002eff0a7230 */ /* 0x000fe40000004100 */
[----:B------:R-:W-:Y:S02]  /*8300*/  HADD2.F32 R8, -RZ, R44.H1_H1 ;  /* 0x3000002cff087230 */ /* 0x000fe40000004100 */
[----:B------:R-:W-:Y:S01]  /*8310*/  FMUL.FTZ R26, R26, R4 ;  /* 0x000000041a1a7220 */ /* 0x000fe20000410000 */
[--C-:B------:R-:W-:Y:S02]  /*8320*/  HADD2.F32 R15, -RZ, R7.reuse.H0_H0 ;  /* 0x20000007ff0f7230 */ /* 0x100fe40000004100 */
[C---:B------:R-:W-:Y:S01]  /*8330*/  FMUL.FTZ R14, R11.reuse, R10 ;  /* 0x0000000a0b0e7220 */ /* 0x040fe20000410000 */
        /* <DEDUP_REMOVED lines=16> */
.L_x_10456:
[----:B------:R-:W-:Y:S05]  /*8440*/  BSYNC B1 ;  /* 0x0000000000017941 */ /* 0x000fea0003800000 */
.L_x_10455:
[----:B------:R-:W-:Y:S05]  /*8450*/  @P0 BRA `(.L_x_10447) ;  /* 0x0000000400440947 */ /* 0x000fea0003800000 */
[----:B-1----:R-:W2:Y:S01]  /*8460*/  LDL R38, [R1+0x90] ;  /* 0x0000900001267983 */ /* 0x002ea20000100800 */
[----:B------:R-:W-:-:S04]  /*8470*/  SHF.R.U32.HI R4, RZ, 0x3, R213 ;  /* 0x00000003ff047819 */ /* 0x000fc800000116d5 */
[----:B------:R-:W-:-:S05]  /*8480*/  LOP3.LUT R0, R4, R0, R213, 0x1e, !PT ;  /* 0x0000000004007212 */ /* 0x000fca00078e1ed5 */
[----:B------:R-:W-:-:S04]  /*8490*/  IMAD.IADD R9, R217, 0x1, R0 ;  /* 0x00000001d9097824 */ /* 0x000fc800078e0200 */
[----:B------:R-:W-:-:S05]  /*84a0*/  IMAD R0, R9, 0x2, R18 ;  /* 0x0000000209007824 */ /* 0x000fca00078e0212 */
[----:B------:R-:W1:Y:S01]  /*84b0*/  LDS.128 R8, [R0+0x18400] ;  /* 0x0184000000087984 */ /* 0x000e620000000c00 */
[----:B------:R-:W-:Y:S02]  /*84c0*/  HADD2.F32 R28, -RZ, R39.H0_H0 ;  /* 0x20000027ff1c7230 */ /* 0x000fe40000004100 */
[----:B------:R-:W-:Y:S02]  /*84d0*/  HADD2.F32 R30, -RZ, R41.H0_H0 ;  /* 0x20000029ff1e7230 */ /* 0x000fe40000004100 */
[----:B------:R-:W-:Y:S02]  /*84e0*/  HADD2.F32 R32, -RZ, R45.H0_H0 ;  /* 0x2000002dff207230 */ /* 0x000fe40000004100 */
[----:B------:R-:W-:Y:S02]  /*84f0*/  HADD2.F32 R37, -RZ, R41.H1_H1 ;  /* 0x30000029ff257230 */ /* 0x000fe40000004100 */
[----:B------:R-:W-:Y:S02]  /*8500*/  HADD2.F32 R35, -RZ, R39.H1_H1 ;  /* 0x30000027ff237230 */ /* 0x000fe40000004100 */
[----:B------:R-:W-:-:S02]  /*8510*/  HADD2.F32 R39, -RZ, R45.H1_H1 ;  /* 0x3000002dff277230 */ /* 0x000fc40000004100 */
[----:B------:R-:W-:Y:S02]  /*8520*/  HADD2.F32 R36, -RZ, R46.H0_H0 ;  /* 0x2000002eff247230 */ /* 0x000fe40000004100 */
[----:B------:R-:W-:Y:S02]  /*8530*/  HADD2.F32 R34, -RZ, R42.H0_H0 ;  /* 0x2000002aff227230 */ /* 0x000fe40000004100 */
[--C-:B-1----:R-:W-:Y:S02]  /*8540*/  HADD2.F32 R20, -RZ, R8.reuse.H0_H0 ;  /* 0x20000008ff147230 */ /* 0x102fe40000004100 */
[----:B------:R-:W-:-:S03]  /*8550*/  HADD2.F32 R8, -RZ, R8.H1_H1 ;  /* 0x30000008ff087230 */ /* 0x000fc60000004100 */
[-C--:B0-----:R-:W-:Y:S01]  /*8560*/  FMUL.FTZ R27, R30, R20.reuse ;  /* 0x000000141e1b7220 */ /* 0x081fe20000410000 */
[----:B------:R-:W-:Y:S01]  /*8570*/  FMUL.FTZ R29, R28, R20 ;  /* 0x000000141c1d7220 */ /* 0x000fe20000410000 */
[----:B------:R-:W-:Y:S02]  /*8580*/  HADD2.F32 R20, -RZ, R43.H0_H0 ;  /* 0x2000002bff147230 */ /* 0x000fe40000004100 */
[-C--:B------:R-:W-:Y:S01]  /*8590*/  FMUL.FTZ R31, R32, R8.reuse ;  /* 0x00000008201f7220 */ /* 0x080fe20000410000 */
[--C-:B----4-:R-:W-:Y:S02]  /*85a0*/  HADD2.F32 R21, -RZ, R9.reuse.H0_H0 ;  /* 0x20000009ff157230 */ /* 0x110fe40000004100 */
[----:B------:R-:W-:Y:S02]  /*85b0*/  HADD2.F32 R9, -RZ, R9.H1_H1 ;  /* 0x30000009ff097230 */ /* 0x000fe40000004100 */
[----:B------:R-:W-:Y:S01]  /*85c0*/  FMUL.FTZ R33, R20, R8 ;  /* 0x0000000814217220 */ /* 0x000fe20000410000 */
[----:B------:R-:W-:-:S02]  /*85d0*/  HADD2.F32 R24, -RZ, R10.H0_H0 ;  /* 0x2000000aff187230 */ /* 0x000fc40000004100 */
[----:B------:R-:W-:Y:S02]  /*85e0*/  HADD2.F32 R10, -RZ, R10.H1_H1 ;  /* 0x3000000aff0a7230 */ /* 0x000fe40000004100 */
[--C-:B------:R-:W-:Y:S02]  /*85f0*/  HADD2.F32 R26, -RZ, R11.reuse.H0_H0 ;  /* 0x2000000bff1a7230 */ /* 0x100fe40000004100 */
[----:B------:R-:W-:Y:S01]  /*8600*/  HADD2.F32 R11, -RZ, R11.H1_H1 ;  /* 0x3000000bff0b7230 */ /* 0x000fe20000004100 */
[----:B--2---:R-:W0:Y:S02]  /*8610*/  LDS.128 R4, [R38+0x18400] ;  /* 0x0184000026047984 */ /* 0x004e240000000c00 */
[--C-:B0-----:R-:W-:Y:S02]  /*8620*/  HADD2.F32 R12, -RZ, R4.reuse.H0_H0 ;  /* 0x20000004ff0c7230 */ /* 0x101fe40000004100 */
[----:B------:R-:W-:-:S03]  /*8630*/  HADD2.F32 R4, -RZ, R4.H1_H1 ;  /* 0x30000004ff047230 */ /* 0x000fc60000004100 */
[----:B------:R-:W-:Y:S01]  /*8640*/  FFMA.FTZ R27, R28, R12, -R27 ;  /* 0x0000000c1c1b7223 */ /* 0x000fe2000001081b */
[-C--:B------:R-:W-:Y:S01]  /*8650*/  FMUL.FTZ R28, R35, R21.reuse ;  /* 0x00000015231c7220 */ /* 0x080fe20000410000 */
[----:B------:R-:W-:Y:S01]  /*8660*/  FFMA.FTZ R8, R20, R4, -R31 ;  /* 0x0000000414087223 */ /* 0x000fe2000001081f */
[----:B------:R-:W-:Y:S01]  /*8670*/  FMUL.FTZ R20, R37, R21 ;  /* 0x0000001525147220 */ /* 0x000fe20000410000 */
[----:B------:R-:W-:Y:S02]  /*8680*/  HADD2.F32 R21, -RZ, R43.H1_H1 ;  /* 0x3000002bff157230 */ /* 0x000fe40000004100 */
[----:B------:R-:W-:Y:S01]  /*8690*/  FFMA.FTZ R29, R30, R12, R29 ;  /* 0x0000000c1e1d7223 */ /* 0x000fe2000001001d */
[--C-:B------:R-:W-:Y:S02]  /*86a0*/  HADD2.F32 R13, -RZ, R5.reuse.H0_H0 ;  /* 0x20000005ff0d7230 */ /* 0x100fe40000004100 */
[----:B------:R-:W-:Y:S01]  /*86b0*/  FFMA.FTZ R12, R32, R4, R33 ;  /* 0x00000004200c7223 */ /* 0x000fe20000010021 */
[----:B------:R-:W-:-:S02]  /*86c0*/  HADD2.F32 R5, -RZ, R5.H1_H1 ;  /* 0x30000005ff057230 */ /* 0x000fc40000004100 */
[-C--:B------:R-:W-:Y:S01]  /*86d0*/  FMUL.FTZ R4, R39, R9.reuse ;  /* 0x0000000927047220 */ /* 0x080fe20000410000 */
[----:B------:R-:W-:Y:S01]  /*86e0*/  FMUL.FTZ R30, R21, R9 ;  /* 0x00000009151e7220 */ /* 0x000fe20000410000 */
[----:B------:R-:W-:Y:S02]  /*86f0*/  HADD2.F32 R14, -RZ, R6.H0_H0 ;  /* 0x20000006ff0e7230 */ /* 0x000fe40000004100 */
[----:B------:R-:W-:Y:S01]  /*8700*/  FFMA.FTZ R20, R35, R13, -R20 ;  /* 0x0000000d23147223 */ /* 0x000fe20000010814 */
[----:B------:R-:W-:Y:S01]  /*8710*/  FFMA.FTZ R9, R21, R5, -R4 ;  /* 0x0000000515097223 */ /* 0x000fe20000010804 */
[----:B------:R-:W-:Y:S01]  /*8720*/  FFMA.FTZ R28, R37, R13, R28 ;  /* 0x0000000d251c7223 */ /* 0x000fe2000001001c */
[----:B------:R-:W-:Y:S02]  /*8730*/  HADD2.F32 R4, -RZ, R44.H0_H0 ;  /* 0x2000002cff047230 */ /* 0x000fe40000004100 */
[----:B------:R-:W-:Y:S01]  /*8740*/  FFMA.FTZ R13, R39, R5, R30 ;  /* 0x00000005270d7223 */ /* 0x000fe2000001001e */
[----:B------:R-:W-:-:S02]  /*8750*/  HADD2.F32 R6, -RZ, R6.H1_H1 ;  /* 0x30000006ff067230 */ /* 0x000fc40000004100 */
[-C--:B------:R-:W-:Y:S01]  /*8760*/  FMUL.FTZ R5, R36, R10.reuse ;  /* 0x0000000a24057220 */ /* 0x080fe20000410000 */
[----:B------:R-:W-:Y:S02]  /*8770*/  HADD2.F32 R32, -RZ, R40.H0_H0 ;  /* 0x20000028ff207230 */ /* 0x000fe40000004100 */
[----:B------:R-:W-:Y:S01]  /*8780*/  FMUL.FTZ R33, R4, R10 ;  /* 0x0000000a04217220 */ /* 0x000fe20000410000 */
[----:B------:R-:W-:Y:S01]  /*8790*/  FMUL.FTZ R21, R34, R24 ;  /* 0x0000001822157220 */ /* 0x000fe20000410000 */
[----:B------:R-:W-:Y:S01]  /*87a0*/  FFMA.FTZ R10, R4, R6, -R5 ;  /* 0x00000006040a7223 */ /* 0x000fe20000010805 */
[----:B------:R-:W-:Y:S02]  /*87b0*/  HADD2.F32 R37, -RZ, R42.H1_H1 ;  /* 0x3000002aff257230 */ /* 0x000fe40000004100 */
[----:B------:R-:W-:Y:S01]  /*87c0*/  FMUL.FTZ R31, R32, R24 ;  /* 0x00000018201f7220 */ /* 0x000fe20000410000 */
[----:B------:R-:W-:Y:S02]  /*87d0*/  HADD2.F32 R5, -RZ, R40.H1_H1 ;  /* 0x30000028ff057230 */ /* 0x000fe40000004100 */
[----:B------:R-:W-:-:S02]  /*87e0*/  HADD2.F32 R39, -RZ, R46.H1_H1 ;  /* 0x3000002eff277230 */ /* 0x000fc40000004100 */
[----:B------:R-:W-:Y:S02]  /*87f0*/  HADD2.F32 R35, -RZ, R44.H1_H1 ;  /* 0x3000002cff237230 */ /* 0x000fe40000004100 */
[-C--:B------:R-:W-:Y:S01]  /*8800*/  FFMA.FTZ R21, R32, R14.reuse, -R21 ;  /* 0x0000000e20157223 */ /* 0x080fe20000010815 */
[--C-:B------:R-:W-:Y:S02]  /*8810*/  HADD2.F32 R15, -RZ, R7.reuse.H0_H0 ;  /* 0x20000007ff0f7230 */ /* 0x100fe40000004100 */
[----:B------:R-:W-:Y:S01]  /*8820*/  FFMA.FTZ R31, R34, R14, R31 ;  /* 0x0000000e221f7223 */ /* 0x000fe2000001001f */
[----:B------:R-:W-:Y:S02]  /*8830*/  HADD2.F32 R7, -RZ, R7.H1_H1 ;  /* 0x30000007ff077230 */ /* 0x000fe40000004100 */
[----:B------:R-:W-:Y:S01]  /*8840*/  FFMA.FTZ R14, R36, R6, R33 ;  /* 0x00000006240e7223 */ /* 0x000fe20000010021 */
[-C--:B------:R-:W-:Y:S01]  /*8850*/  FMUL.FTZ R4, R37, R26.reuse ;  /* 0x0000001a25047220 */ /* 0x080fe20000410000 */
[----:B------:R-:W-:Y:S01]  /*8860*/  FMUL.FTZ R26, R5, R26 ;  /* 0x0000001a051a7220 */ /* 0x000fe20000410000 */
        /* <DEDUP_REMOVED lines=14> */
[----:B------:R2:W-:Y:S04]  /*8950*/  STS.128 [R38+0x18400], R4 ;  /* 0x0184000426007388 */ /* 0x0005e80000000c00 */
[----:B------:R2:W-:Y:S02]  /*8960*/  STS.128 [R0+0x18400], R8 ;  /* 0x0184000800007388 */ /* 0x0005e40000000c00 */
.L_x_10447:
[----:B------:R-:W-:Y:S05]  /*8970*/  BSYNC B0 ;  /* 0x0000000000007941 */ /* 0x000fea0003800000 */
.L_x_10436:
        /* <DEDUP_REMOVED lines=8> */
.L_x_10433:
[----:B-123--:R-:W2:Y:S01]  /*8a00*/  LDL R0, [R1+0x5c] ;  /* 0x00005c0001007983 */ /* 0x00eea20000100800 */
[----:B0-----:R-:W0:Y:S02]  /*8a10*/  S2R R4, SR_TID.X ;  /* 0x0000000000047919 */ /* 0x001e240000002100 */
[----:B0-----:R-:W-:-:S05]  /*8a20*/  SHF.R.U32.HI R4, RZ, 0x7, R4 ;  /* 0x00000007ff047819 */ /* 0x001fca0000011604 */
[----:B------:R-:W-:Y:S01]  /*8a30*/  VIADD R10, R4, 0x8 ;  /* 0x00000008040a7836 */ /* 0x000fe20000000000 */
[----:B--2---:R-:W-:-:S13]  /*8a40*/  R2UR UR4, R0 ;  /* 0x00000000000472ca */ /* 0x004fda00000e0000 */
[----:B------:R-:W-:Y:S01]  /*8a50*/  IMAD.U32 R0, RZ, RZ, UR4 ;  /* 0x00000004ff007e24 */ /* 0x000fe2000f8e00ff */
[----:B------:R-:W-:Y:S05]  /*8a60*/  WARPSYNC.ALL ;  /* 0x0000000000007948 */ /* 0x000fea0003800000 */
[----:B------:R0:W-:Y:S01]  /*8a70*/  BAR.SYNC.DEFER_BLOCKING R10, 0x100 ;  /* 0x0004000a0000751d */ /* 0x0001e20000010000 */
[----:B------:R-:W-:-:S13]  /*8a80*/  ISETP.NE.AND P0, PT, R0, 0x3, PT ;  /* 0x000000030000780c */ /* 0x000fda0003f05270 */
[----:B0-----:R-:W-:Y:S05]  /*8a90*/  @!P0 BRA `(.L_x_10457) ;  /* 0x0000000000048947 */ /* 0x001fea0003800000 */
[----:B------:R-:W-:Y:S01]  /*8aa0*/  BPT.TRAP 0x1 ;  /* 0x000000040000795c */ /* 0x000fe20000300000 */
.L_x_10457:
[----:B------:R-:W-:Y:S01]  /*8ab0*/  IMAD R0, R200, 0x8, R18 ;  /* 0x00000008c8007824 */ /* 0x000fe200078e0212 */
[----:B------:R-:W-:-:S04]  /*8ac0*/  SHF.L.U32 R11, R204, 0x1f, RZ ;  /* 0x0000001fcc0b7819 */ /* 0x000fc800000006ff */
[----:B------:R0:W1:Y:S01]  /*8ad0*/  SYNCS.PHASECHK.TRANS64.TRYWAIT P1, [R0+URZ+0x32430], R11 ;  /* 0x0324300b000075a7 */ /* 0x000062000802017f */
[----:B------:R-:W-:Y:S05]  /*8ae0*/  @!P0 BRA `(.L_x_10458) ;  /* 0x0000000000048947 */ /* 0x000fea0003800000 */
[----:B------:R-:W-:Y:S01]  /*8af0*/  BPT.TRAP 0x1 ;  /* 0x000000040000795c */ /* 0x000fe20000300000 */
.L_x_10458:
[----:B------:R-:W-:Y:S01]  /*8b00*/  VIADD R5, R18, 0x1c400 ;  /* 0x0001c40012057836 */ /* 0x000fe20000000000 */
[----:B------:R-:W-:-:S04]  /*8b10*/  LOP3.LUT R4, R25, 0x10000, RZ, 0xfc, !PT ;  /* 0x0001000019047812 */ /* 0x000fc800078efcff */
[----:B------:R-:W-:-:S04]  /*8b20*/  SHF.R.U32.HI R5, RZ, 0x4, R5 ;  /* 0x00000004ff057819 */ /* 0x000fc80000011605 */
[----:B------:R-:W-:-:S04]  /*8b30*/  LOP3.LUT R5, R5, 0x3fff, RZ, 0xc0, !PT ;  /* 0x00003fff05057812 */ /* 0x000fc800078ec0ff */
[----:B------:R-:W-:Y:S01]  /*8b40*/  LOP3.LUT R214, R5, 0x10000, RZ, 0xfc, !PT ;  /* 0x0001000005d67812 */ /* 0x000fe200078efcff */
[----:B------:R-:W-:Y:S01]  /*8b50*/  IMAD.MOV.U32 R5, RZ, RZ, 0x40000040 ;  /* 0x40000040ff057424 */ /* 0x000fe200078e00ff */
[----:B-1----:R-:W-:Y:S06]  /*8b60*/  @P1 BRA `(.L_x_10459) ;  /* 0x0000000000081947 */ /* 0x002fec0003800000 */
[----:B------:R-:W1:Y:S02]  /*8b70*/  SYNCS.PHASECHK.TRANS64.TRYWAIT P1, [R0+URZ+0x32430], R11 ;  /* 0x0324300b000075a7 */ /* 0x000e64000802017f */
[----:B-1----:R-:W-:Y:S05]  /*8b80*/  @!P1 BRA `(.L_x_10460) ;  /* 0x0000014400a09947 */ /* 0x002fea0003800000 */
.L_x_10459:
[----:B------:R-:W-:Y:S01]  /*8b90*/  IMAD R6, R200, 0x300, R214 ;  /* 0x00000300c8067824 */ /* 0x000fe200078e02d6 */
[----:B------:R-:W-:Y:S05]  /*8ba0*/  WARPSYNC.ALL ;  /* 0x0000000000007948 */ /* 0x000fea0003800000 */
[----:B------:R-:W-:Y:S01]  /*8bb0*/  IMAD.MOV.U32 R7, RZ, RZ, 0x40000040 ;  /* 0x40000040ff077424 */ /* 0x000fe200078e00ff */
[C---:B------:R-:W-:Y:S01]  /*8bc0*/  R2UR UR4, R4.reuse ;  /* 0x00000000040472ca */ /* 0x040fe200000e0000 */
[----:B----45:R-:W-:Y:S01]  /*8bd0*/  WARPGROUP.ARRIVE ;  /* 0x00000000000079c5 */ /* 0x030fe20000000000 */
[----:B------:R-:W-:Y:S01]  /*8be0*/  R2UR UR5, R5 ;  /* 0x00000000050572ca */ /* 0x000fe200000e0000 */
[----:B------:R-:W-:Y:S01]  /*8bf0*/  VIADD R208, R4, 0x2 ;  /* 0x0000000204d07836 */ /* 0x000fe20000000000 */
[C---:B------:R-:W-:Y:S01]  /*8c00*/  R2UR UR6, R6.reuse ;  /* 0x00000000060672ca */ /* 0x040fe200000e0000 */
[----:B------:R-:W-:Y:S01]  /*8c10*/  VIADD R8, R6, 0x2 ;  /* 0x0000000206087836 */ /* 0x000fe20000000000 */
[----:B------:R-:W-:Y:S01]  /*8c20*/  R2UR UR7, R7 ;  /* 0x00000000070772ca */ /* 0x000fe200000e0000 */
[----:B------:R-:W-:Y:S01]  /*8c30*/  IMAD.MOV.U32 R209, RZ, RZ, 0x40000040 ;  /* 0x40000040ffd17424 */ /* 0x000fe200078e00ff */
[----:B------:R-:W-:Y:S01]  /*8c40*/  SHF.L.U32 R3, R3, 0x1f, RZ ;  /* 0x0000001f03037819 */ /* 0x000fe200000006ff */
[----:B------:R-:W-:Y:S01]  /*8c50*/  IMAD.MOV.U32 R9, RZ, RZ, 0x40000040 ;  /* 0x40000040ff097424 */ /* 0x000fe200078e00ff */
[----:B------:R-:W-:Y:S01]  /*8c60*/  BSSY B0, `(.L_x_10461) ;  /* 0x0000022000007945 */ /* 0x000fe20003800000 */
[----:B------:R-:W-:-:S02]  /*8c70*/  VIADD R206, R4, 0x4 ;  /* 0x0000000404ce7836 */ /* 0x000fc40000000000 */
[----:B------:R-:W-:Y:S02]  /*8c80*/  IMAD.MOV.U32 R207, RZ, RZ, 0x40000040 ;  /* 0x40000040ffcf7424 */ /* 0x000fe400078e00ff */
[----:B------:R-:W-:Y:S02]  /*8c90*/  VIADD R14, R4, 0x6 ;  /* 0x00000006040e7836 */ /* 0x000fe40000000000 */
[----:B------:R-:W-:Y:S02]  /*8ca0*/  IMAD.MOV.U32 R15, RZ, RZ, 0x40000040 ;  /* 0x40000040ff0f7424 */ /* 0x000fe400078e00ff */
[----:B------:R-:W-:Y:S01]  /*8cb0*/  HGMMA.64x96x16.F32 R24, gdesc[UR4], RZ, !UPT, gsb0 ;  /* 0x01600000041879f0 */ /* 0x000fe2000c0008ff */
[----:B------:R-:W-:Y:S01]  /*8cc0*/  R2UR UR4, R208 ;  /* 0x00000000d00472ca */ /* 0x000fe200000e0000 */
[----:B------:R-:W-:Y:S01]  /*8cd0*/  IMAD.MOV.U32 R7, RZ, RZ, 0x40000040 ;  /* 0x40000040ff077424 */ /* 0x000fe200078e00ff */
[----:B------:R-:W-:Y:S02]  /*8ce0*/  R2UR UR5, R209 ;  /* 0x00000000d10572ca */ /* 0x000fe400000e0000 */
[----:B------:R-:W-:Y:S01]  /*8cf0*/  R2UR UR6, R8 ;  /* 0x00000000080672ca */ /* 0x000fe200000e0000 */
[----:B------:R-:W-:Y:S01]  /*8d00*/  VIADD R8, R6, 0x4 ;  /* 0x0000000406087836 */ /* 0x000fe20000000000 */
[----:B------:R-:W-:Y:S01]  /*8d10*/  R2UR UR7, R9 ;  /* 0x00000000090772ca */ /* 0x000fe200000e0000 */
[----:B------:R-:W-:-:S02]  /*8d20*/  IMAD.MOV.U32 R9, RZ, RZ, 0x40000040 ;  /* 0x40000040ff097424 */ /* 0x000fc400078e00ff */
[----:B------:R-:W-:Y:S01]  /*8d30*/  VIADD R6, R6, 0x6 ;  /* 0x0000000606067836 */ /* 0x000fe20000000000 */
[----:B------:R-:W-:Y:S02]  /*8d40*/  WARPGROUP.DEPBAR.LE gsb0, 0x0 ;  /* 0x00008000000079c5 */ /* 0x000fe40000010000 */
[----:B------:R-:W-:-:S07]  /*8d50*/  WARPGROUP.ARRIVE ;  /* 0x00000000000079c5 */ /* 0x000fce0000000000 */
        /* <DEDUP_REMOVED lines=8> */
[----:B------:R-:W-:Y:S02]  /*8de0*/  R2UR UR4, R14 ;  /* 0x000000000e0472ca */ /* 0x000fe400000e0000 */
[----:B------:R-:W-:Y:S02]  /*8df0*/  R2UR UR5, R15 ;  /* 0x000000000f0572ca */ /* 0x000fe400000e0000 */
[----:B------:R-:W-:Y:S02]  /*8e00*/  R2UR UR6, R6 ;  /* 0x00000000060672ca */ /* 0x000fe400000e0000 */
[----:B------:R-:W-:Y:S01]  /*8e10*/  R2UR UR7, R7 ;  /* 0x00000000070772ca */ /* 0x000fe200000e0000 */
[----:B------:R-:W-:Y:S02]  /*8e20*/  WARPGROUP.DEPBAR.LE gsb0, 0x0 ;  /* 0x00008000000079c5 */ /* 0x000fe40000010000 */
[----:B------:R-:W-:-:S10]  /*8e30*/  WARPGROUP.ARRIVE ;  /* 0x00000000000079c5 */ /* 0x000fd40000000000 */
[----:B------:R-:W-:Y:S03]  /*8e40*/  HGMMA.64x96x16.F32 R24, gdesc[UR4], R24, gsb0 ;  /* 0x01600000041879f0 */ /* 0x000fe60008000818 */
[----:B------:R-:W-:Y:S02]  /*8e50*/  WARPGROUP.DEPBAR.LE gsb0, 0x0 ;  /* 0x00008000000079c5 */ /* 0x000fe40000010000 */
[----:B------:R-:W2:Y:S02]  /*8e60*/  SYNCS.PHASECHK.TRANS64.TRYWAIT P1, [R18+URZ+0x32410], R3 ;  /* 0x03241003120075a7 */ /* 0x000ea4000802017f */
[----:B--2---:R-:W-:Y:S05]  /*8e70*/  @!P1 BRA `(.L_x_10462) ;  /* 0x0000014000f89947 */ /* 0x004fea0003800000 */
.L_x_10699:
[----:B------:R-:W-:Y:S05]  /*8e80*/  BSYNC B0 ;  /* 0x0000000000007941 */ /* 0x000fea0003800000 */
.L_x_10461:
[----:B------:R-:W-:Y:S05]  /*8e90*/  @!P0 BRA `(.L_x_10463) ;  /* 0x0000000000048947 */ /* 0x000fea0003800000 */
[----:B------:R-:W-:Y:S01]  /*8ea0*/  BPT.TRAP 0x1 ;  /* 0x000000040000795c */ /* 0x000fe20000300000 */
.L_x_10463:
[----:B------:R3:W4:Y:S01]  /*8eb0*/  SYNCS.PHASECHK.TRANS64.TRYWAIT P2, [R0+URZ+0x32450], R11 ;  /* 0x0324500b000075a7 */ /* 0x000722000804017f */
[----:B------:R-:W-:Y:S05]  /*8ec0*/  @!P0 BRA `(.L_x_10464) ;  /* 0x0000000000048947 */ /* 0x000fea0003800000 */
[----:B------:R-:W-:Y:S01]  /*8ed0*/  BPT.TRAP 0x1 ;  /* 0x000000040000795c */ /* 0x000fe20000300000 */
.L_x_10464:
[----:B--2---:R-:W2:Y:S01]  /*8ee0*/  S2R R3, SR_TID.X ;  /* 0x0000000000037919 */ /* 0x004ea20000002100 */
[----:B------:R-:W-:Y:S01]  /*8ef0*/  BSSY B0, `(.L_x_10465) ;  /* 0x0000006000007945 */ /* 0x000fe20003800000 */
[----:B--2---:R-:W-:-:S04]  /*8f00*/  LOP3.LUT R3, R3, 0x7f, RZ, 0xc0, !PT ;  /* 0x0000007f03037812 */ /* 0x004fc800078ec0ff */
[----:B------:R-:W-:Y:S01]  /*8f10*/  ISETP.NE.AND P1, PT, R3, RZ, PT ;  /* 0x000000ff0300720c */ /* 0x000fe20003f25270 */
[----:B----4-:R-:W-:-:S12]  /*8f20*/  @P2 BRA `(.L_x_10466) ;  /* 0x0000000000082947 */ /* 0x010fd80003800000 */
[----:B------:R-:W2:Y:S02]  /*8f30*/  SYNCS.PHASECHK.TRANS64.TRYWAIT P2, [R0+URZ+0x32450], R11 ;  /* 0x0324500b000075a7 */ /* 0x000ea4000804017f */
[----:B--2---:R-:W-:Y:S05]  /*8f40*/  @!P2 BRA `(.L_x_10467) ;  /* 0x0000014000d8a947 */ /* 0x004fea0003800000 */
.L_x_10466:
[----:B------:R-:W-:Y:S05]  /*8f50*/  BSYNC B0 ;  /* 0x0000000000007941 */ /* 0x000fea0003800000 */
.L_x_10465:
[----:B------:R-:W-:Y:S05]  /*8f60*/  WARPSYNC.ALL ;  /* 0x0000000000007948 */ /* 0x000fea0003800000 */
[----:B------:R-:W-:Y:S01]  /*8f70*/  R2UR UR5, R18 ;  /* 0x00000000120572ca */ /* 0x000fe200000e0000 */
[----:B------:R-:W-:Y:S01]  /*8f80*/  IMAD R72, R72, 0x2000, R18 ;  /* 0x0000200048487824 */ /* 0x000fe200078e0212 */
[----:B------:R-:W-:Y:S01]  /*8f90*/  WARPGROUP.ARRIVE ;  /* 0x00000000000079c5 */ /* 0x000fe20000000000 */
[----:B------:R-:W-:Y:S01]  /*8fa0*/  IMAD.MOV.U32 R7, RZ, RZ, 0xc00 ;  /* 0x00000c00ff077424 */ /* 0x000fe200078e00ff */
[----:B------:R-:W-:Y:S01]  /*8fb0*/  UMOV UR9, 0x40000040 ;  /* 0x4000004000097882 */ /* 0x000fe20000000000 */
[----:B------:R-:W-:Y:S01]  /*8fc0*/  IMAD.MOV.U32 R9, RZ, RZ, 0x40000040 ;  /* 0x40000040ff097424 */ /* 0x000fe200078e00ff */
[----:B------:R-:W-:Y:S01]  /*8fd0*/  R2UR UR4, R72 ;  /* 0x00000000480472ca */ /* 0x000fe200000e0000 */
[----:B------:R-:W-:Y:S01]  /*8fe0*/  IMAD.U32 R13, RZ, RZ, UR9 ;  /* 0x00000009ff0d7e24 */ /* 0x000fe2000f8e00ff */
[----:B------:R-:W-:Y:S01]  /*8ff0*/  UMOV UR53, 0x40000040 ;  /* 0x4000004000357882 */ /* 0x000fe20000000000 */
[----:B------:R-:W-:Y:S01]  /*9000*/  UMOV UR49, 0x40000040 ;  /* 0x4000004000317882 */ /* 0x000fe20000000000 */
[----:B------:R-:W-:Y:S01]  /*9010*/  UMOV UR45, 0x40000040 ;  /* 0x40000040002d7882 */ /* 0x000fe20000000000 */
[----:B------:R-:W-:Y:S01]  /*9020*/  UMOV UR41, 0x40000040 ;  /* 0x4000004000297882 */ /* 0x000fe20000000000 */
[----:B------:R-:W-:Y:S01]  /*9030*/  UMOV UR37, 0x40000040 ;  /* 0x4000004000257882 */ /* 0x000fe20000000000 */
[----:B------:R-:W-:Y:S01]  /*9040*/  UIADD3 UR5, UR5, 0x400, URZ ;  /* 0x0000040005057890 */ /* 0x000fe2000fffe03f */
[----:B------:R-:W-:Y:S01]  /*9050*/  IMAD R157, R176, -0x60, R157 ;  /* 0xffffffa0b09d7824 */ /* 0x000fe200078e029d */
[----:B------:R-:W4:Y:S02]  /*9060*/  S2R R73, SR_TID.X ;  /* 0x0000000000497919 */ /* 0x000f240000002100 */
[----:B------:R-:W-:-:S02]  /*9070*/  USHF.R.U32.HI UR5, URZ, 0x4, UR5 ;  /* 0x000000043f057899 */ /* 0x000fc40008011605 */
[----:B------:R-:W-:Y:S02]  /*9080*/  UIADD3 UR4, UR4, 0x22400, URZ ;  /* 0x0002240004047890 */ /* 0x000fe4000fffe03f */
[----:B------:R-:W-:Y:S02]  /*9090*/  ULOP3.LUT UR5, UR5, 0x3fff, URZ, 0xc0, !UPT ;  /* 0x00003fff05057892 */ /* 0x000fe4000f8ec03f */
[----:B------:R-:W-:Y:S02]  /*90a0*/  USHF.R.U32.HI UR4, URZ, 0x4, UR4 ;  /* 0x000000043f047899 */ /* 0x000fe40008011604 */
[----:B------:R-:W-:Y:S02]  /*90b0*/  ULOP3.LUT UR6, UR5, 0x10000, URZ, 0xfc, !UPT ;  /* 0x0001000005067892 */ /* 0x000fe4000f8efc3f */
[----:B------:R-:W-:-:S04]  /*90c0*/  ULOP3.LUT UR4, UR4, 0x3fff, URZ, 0xc0, !UPT ;  /* 0x00003fff04047892 */ /* 0x000fc8000f8ec03f */
[----:B------:R-:W-:Y:S01]  /*90d0*/  IMAD R6, R200, R7, UR6 ;  /* 0x00000006c8067e24 */ /* 0x000fe2000f8e0207 */
[----:B------:R-:W-:Y:S01]  /*90e0*/  ULOP3.LUT UR4, UR4, 0x10000, URZ, 0xfc, !UPT ;  /* 0x0001000004047892 */ /* 0x000fe2000f8efc3f */
[----:B------:R-:W-:Y:S02]  /*90f0*/  IMAD.MOV.U32 R7, RZ, RZ, 0x40000040 ;  /* 0x40000040ff077424 */ /* 0x000fe400078e00ff */
[C---:B------:R-:W-:Y:S01]  /*9100*/  VIADD R8, R6.reuse, 0x2 ;  /* 0x0000000206087836 */ /* 0x040fe20000000000 */
[----:B------:R-:W-:Y:S01]  /*9110*/  R2UR UR10, R6 ;  /* 0x00000000060a72ca */ /* 0x000fe200000e0000 */
[----:B------:R-:W-:Y:S01]  /*9120*/  IMAD.U32 R3, RZ, RZ, UR6 ;  /* 0x00000006ff037e24 */ /* 0x000fe2000f8e00ff */
[----:B------:R-:W-:Y:S01]  /*9130*/  R2UR UR11, R7 ;  /* 0x00000000070b72ca */ /* 0x000fe200000e0000 */
[----:B------:R-:W-:Y:S01]  /*9140*/  UMOV UR8, UR4 ;  /* 0x0000000400087c82 */ /* 0x000fe20008000000 */
[----:B------:R-:W-:Y:S01]  /*9150*/  UIADD3 UR6, UR4, 0x2, URZ ;  /* 0x0000000204067890 */ /* 0x000fe2000fffe03f */
[----:B------:R-:W-:Y:S01]  /*9160*/  IMAD.U32 R12, RZ, RZ, UR8 ;  /* 0x00000008ff0c7e24 */ /* 0x000fe2000f8e00ff */
[----:B------:R-:W-:Y:S01]  /*9170*/  STL [R1+0x58], R3 ;  /* 0x0000580301007387 */ /* 0x000fe20000100800 */
[----:B------:R-:W-:Y:S01]  /*9180*/  UIADD3 UR52, UR4, 0x806, URZ ;  /* 0x0000080604347890 */ /* 0x000fe2000fffe03f */
[----:B------:R-:W-:Y:S01]  /*9190*/  IMAD.MOV.U32 R7, RZ, RZ, 0x40000040 ;  /* 0x40000040ff077424 */ /* 0x000fe200078e00ff */
[----:B------:R-:W-:Y:S01]  /*91a0*/  UIADD3 UR48, UR4, 0xc00, URZ ;  /* 0x00000c0004307890 */ /* 0x000fe2000fffe03f */
[----:B------:R5:W-:Y:S01]  /*91b0*/  STL.64 [R1+0x50], R12 ;  /* 0x0000500c01007387 */ /* 0x000be20000100a00 */
[----:B------:R-:W-:Y:S01]  /*91c0*/  UIADD3 UR44, UR4, 0xc02, URZ ;  /* 0x00000c02042c7890 */ /* 0x000fe2000fffe03f */
[----:B----4-:R-:W-:Y:S01]  /*91d0*/  SHF.R.U32.HI R73, RZ, 0x7, R73 ;  /* 0x00000007ff497819 */ /* 0x010fe20000011649 */
[----:B------:R-:W-:Y:S01]  /*91e0*/  UIADD3 UR40, UR4, 0xc04, URZ ;  /* 0x00000c0404287890 */ /* 0x000fe2000fffe03f */
[----:B------:R-:W-:Y:S01]  /*91f0*/  R2UR UR39, R7 ;  /* 0x00000000072772ca */ /* 0x000fe200000e0000 */
        /* <DEDUP_REMOVED lines=8> */
[----:B------:R-:W-:Y:S01]  /*9280*/  UIADD3 UR36, UR4, 0xc06, URZ ;  /* 0x00000c0604247890 */ /* 0x000fe2000fffe03f */
[----:B-----5:R-:W-:Y:S01]  /*9290*/  IMAD.U32 R12, RZ, RZ, UR8 ;  /* 0x00000008ff0c7e24 */ /* 0x020fe2000f8e00ff */
[----:B------:R-:W-:Y:S01]  /*92a0*/  IADD3 R178, -R73, 0xb, RZ ;  /* 0x0000000b49b27810 */ /* 0x000fe20007ffe1ff */
        /* <DEDUP_REMOVED lines=12> */
[----:B----4-:R-:W-:Y:S02]  /*9370*/  IMAD.U32 R12, RZ, RZ, UR8 ;  /* 0x00000008ff0c7e24 */ /* 0x010fe4000f8e00ff */
        /* <DEDUP_REMOVED lines=90> */
[----:B----4-:R-:W-:Y:S01]  /*9920*/  IMAD.U32 R12, RZ, RZ, UR8 ;  /* 0x00000008ff0c7e24 */ /* 0x010fe2000f8e00ff */
[----:B------:R-:W-:Y:S01]  /*9930*/  ULDC UR4, c[0x0][0xad0] ;  /* 0x0002b40000047ab9 */ /* 0x000fe20000000800 */
        /* <DEDUP_REMOVED lines=9> */
[----:B------:R-:W-:Y:S02]  /*99d0*/  VIADD R8, R6, 0x606 ;  /* 0x0000060606087836 */ /* 0x000fe40000000000 */
[----:B------:R-:W-:Y:S02]  /*99e0*/  IMAD.MOV.U32 R9, RZ, RZ, 0x40000040 ;  /* 0x40000040ff097424 */ /* 0x000fe400078e00ff */
[----:B----4-:R-:W-:Y:S01]  /*99f0*/  IMAD.U32 R12, RZ, RZ, UR8 ;  /* 0x00000008ff0c7e24 */ /* 0x010fe2000f8e00ff */
[----:B------:R-:W-:Y:S01]  /*9a00*/  R2UR UR54, R8 ;  /* 0x00000000083672ca */ /* 0x000fe200000e0000 */
[----:B------:R-:W-:Y:S01]  /*9a10*/  VIADD R8, R6, 0x900 ;  /* 0x0000090006087836 */ /* 0x000fe20000000000 */
[----:B------:R-:W-:Y:S01]  /*9a20*/  R2UR UR55, R9 ;  /* 0x00000000093772ca */ /* 0x000fe200000e0000 */
[----:B------:R-:W-:-:S02]  /*9a30*/  IMAD.MOV.U32 R9, RZ, RZ, 0x40000040 ;  /* 0x40000040ff097424 */ /* 0x000fc400078e00ff */
[----:B------:R-:W-:Y:S01]  /*9a40*/  IMAD.U32 R13, RZ, RZ, UR9 ;  /* 0x00000009ff0d7e24 */ /* 0x000fe2000f8e00ff */
[----:B------:R-:W-:Y:S01]  /*9a50*/  R2UR UR50, R8 ;  /* 0x00000000083272ca */ /* 0x000fe200000e0000 */
[----:B------:R-:W-:Y:S01]  /*9a60*/  VIADD R8, R6, 0x902 ;  /* 0x0000090206087836 */ /* 0x000fe20000000000 */
[----:B------:R-:W-:Y:S01]  /*9a70*/  R2UR UR51, R9 ;  /* 0x00000000093372ca */ /* 0x000fe200000e0000 */
[----:B------:R-:W-:Y:S01]  /*9a80*/  IMAD.MOV.U32 R9, RZ, RZ, 0x40000040 ;  /* 0x40000040ff097424 */ /* 0x000fe200078e00ff */
[----:B------:R4:W-:Y:S02]  /*9a90*/  STL.64 [R1], R12 ;  /* 0x0000000c01007387 */ /* 0x0009e40000100a00 */
[----:B------:R-:W-:Y:S01]  /*9aa0*/  R2UR UR46, R8 ;  /* 0x00000000082e72ca */ /* 0x000fe200000e0000 */
[----:B------:R-:W-:Y:S01]  /*9ab0*/  VIADD R8, R6, 0x904 ;  /* 0x0000090406087836 */ /* 0x000fe20000000000 */
[----:B------:R-:W-:Y:S01]  /*9ac0*/  R2UR UR47, R9 ;  /* 0x00000000092f72ca */ /* 0x000fe200000e0000 */
[----:B------:R-:W-:-:S02]  /*9ad0*/  IMAD.MOV.U32 R9, RZ, RZ, 0x40000040 ;  /* 0x40000040ff097424 */ /* 0x000fc400078e00ff */
[----:B------:R-:W-:Y:S01]  /*9ae0*/  VIADD R6, R6, 0x906 ;  /* 0x0000090606067836 */ /* 0x000fe20000000000 */
        /* <DEDUP_REMOVED lines=18> */
[----:B------:R-:W-:Y:S01]  /*9c10*/  ULOP3.LUT UR42, UR5, 0x3000000, URZ, 0xfc, !UPT ;  /* 0x03000000052a7892 */ /* 0x000fe2000f8efc3f */
[----:B------:R-:W-:Y:S01]  /*9c20*/  ULDC UR43, c[0x0][0xa80] ;  /* 0x0002a000002b7ab9 */ /* 0x000fe20000000800 */
[----:B------:R-:W-:Y:S02]  /*9c30*/  WARPGROUP.DEPBAR.LE gsb0, 0x0 ;  /* 0x00008000000079c5 */ /* 0x000fe40000010000 */
[----:B------:R-:W-:-:S06]  /*9c40*/  WARPGROUP.ARRIVE ;  /* 0x00000000000079c5 */ /* 0x000fcc0000000000 */
        /* <DEDUP_REMOVED lines=12> */
[----:B0123--:R-:W-:Y:S01]  /*9d10*/  FMUL.FTZ R11, R27, UR4 ;  /* 0x000000041b0b7c20 */ /* 0x00ffe20008410000 */
[----:B------:R-:W-:Y:S01]  /*9d20*/  FMUL.FTZ R25, R36, UR4 ;  /* 0x0000000424197c20 */ /* 0x000fe20008410000 */
[----:B----4-:R-:W-:Y:S01]  /*9d30*/  FMUL.FTZ R13, R32, UR4 ;  /* 0x00000004200d7c20 */ /* 0x010fe20008410000 */
[----:B------:R-:W-:Y:S01]  /*9d40*/  IADD3 R36, -R230, 0x60, R157 ;  /* 0x00000060e6247810 */ /* 0x000fe20007ffe19d */
[----:B------:R-:W-:Y:S01]  /*9d50*/  FMUL.FTZ R12, R33, UR4 ;  /* 0x00000004210c7c20 */ /* 0x000fe20008410000 */
[----:B------:R-:W-:Y:S01]  /*9d60*/  FMUL.FTZ R27, R34, UR4 ;  /* 0x00000004221b7c20 */ /* 0x000fe20008410000 */
[----:B------:R-:W0:Y:S01]  /*9d70*/  MUFU.TANH R7, R7 ;  /* 0x0000000700077308 */ /* 0x000e220000002400 */
[C---:B------:R-:W-:Y:S01]  /*9d80*/  ISETP.GT.AND P2, PT, R36.reuse, RZ, PT ;  /* 0x000000ff2400720c */ /* 0x040fe20003f44270 */
[----:B------:R-:W-:Y:S01]  /*9d90*/  FMUL.FTZ R26, R35, UR4 ;  /* 0x00000004231a7c20 */ /* 0x000fe20008410000 */
[----:B------:R-:W-:Y:S01]  /*9da0*/  ISETP.GT.AND P3, PT, R36, 0x1, PT ;  /* 0x000000012400780c */ /* 0x000fe20003f64270 */
[----:B------:R-:W-:Y:S01]  /*9db0*/  FMUL.FTZ R29, R41, UR4 ;  /* 0x00000004291d7c20 */ /* 0x000fe20008410000 */
[----:B------:R-:W-:Y:S01]  /*9dc0*/  FMUL.FTZ R35, R42, UR4 ;  /* 0x000000042a237c20 */ /* 0x000fe20008410000 */
[----:B------:R-:W-:Y:S01]  /*9dd0*/  ISETP.GT.AND P4, PT, R36, 0x8, PT ;  /* 0x000000082400780c */ /* 0x000fe20003f84270 */
[----:B------:R-:W-:Y:S01]  /*9de0*/  FMUL.FTZ R24, R37, UR4 ;  /* 0x0000000425187c20 */ /* 0x000fe20008410000 */
[----:B------:R-:W1:Y:S01]  /*9df0*/  MUFU.TANH R21, R21 ;  /* 0x0000001500157308 */ /* 0x000e620000002400 */
[----:B-----5:R-:W-:Y:S01]  /*9e00*/  FSEL R41, R6, -INF , P2 ;  /* 0xff80000006297808 */ /* 0x020fe20001000000 */
[----:B------:R-:W-:Y:S01]  /*9e10*/  FMUL.FTZ R30, R39, UR4 ;  /* 0x00000004271e7c20 */ /* 0x000fe20008410000 */
[----:B------:R-:W-:Y:S01]  /*9e20*/  FMUL.FTZ R39, R46, UR4 ;  /* 0x000000042e277c20 */ /* 0x000fe20008410000 */
[----:B------:R-:W-:Y:S01]  /*9e30*/  ISETP.GT.AND P5, PT, R36, 0x9, PT ;  /* 0x000000092400780c */ /* 0x000fe20003fa4270 */
        /* <DEDUP_REMOVED lines=14> */
[----:B------:R-:W-:Y:S01]  /*9f20*/  FMNMX.FTZ R21, R41, R42, !PT ;  /* 0x0000002a29157209 */ /* 0x000fe20007810000 */
        /* <DEDUP_REMOVED lines=31> */
[----:B------:R-:W-:-:S05]  /*a120*/  ISETP.GT.AND P5, PT, R36, 0x19, PT ;  /* 0x000000192400780c */ /* 0x000fca0003fa4270 */
[----:B------:R-:W2:Y:S01]  /*a130*/  MUFU.TANH R13, R13 ;  /* 0x0000000d000d7308 */ /* 0x000ea20000002400 */
[----:B0-----:R-:W-:Y:S02]  /*a140*/  FSEL R6, R11, -INF , P3 ;  /* 0xff8000000b067808 */ /* 0x001fe40001800000 */
[----:B------:R-:W-:-:S05]  /*a150*/  ISETP.GT.AND P3, PT, R36, 0x11, PT ;  /* 0x000000112400780c */ /* 0x000fca0003f64270 */
[----:B------:R-:W0:Y:S01]  /*a160*/  MUFU.TANH R12, R12 ;  /* 0x0000000c000c7308 */ /* 0x000e220000002400 */
[----:B-1----:R-:W-:Y:S02]  /*a170*/  FSEL R54, R25, -INF , P4 ;  /* 0xff80000019367808 */ /* 0x002fe40002000000 */
[----:B------:R-:W-:-:S05]  /*a180*/  FMNMX.FTZ R25, R20, R21, !PT ;  /* 0x0000001514197209 */ /* 0x000fca0007810000 */
[----:B------:R-:W1:Y:S01]  /*a190*/  MUFU.TANH R27, R27 ;  /* 0x0000001b001b7308 */ /* 0x000e620000002400 */
[----:B--2---:R-:W-:-:S04]  /*a1a0*/  FSEL R48, R13, -INF , P2 ;  /* 0xff8000000d307808 */ /* 0x004fc80001000000 */
[----:B------:R-:W-:-:S03]  /*a1b0*/  FMNMX.FTZ R25, R48, R25, !PT ;  /* 0x0000001930197209 */ /* 0x000fc60007810000 */
[----:B------:R-:W2:Y:S01]  /*a1c0*/  MUFU.TANH R24, R24 ;  /* 0x0000001800187308 */ /* 0x000ea20000002400 */
[----:B0-----:R-:W-:-:S07]  /*a1d0*/  FSEL R52, R12, -INF , P3 ;  /* 0xff8000000c347808 */ /* 0x001fce0001800000 */
[----:B------:R-:W0:Y:S01]  /*a1e0*/  MUFU.TANH R26, R26 ;  /* 0x0000001a001a7308 */ /* 0x000e220000002400 */
[----:B-1----:R-:W-:Y:S02]  /*a1f0*/  FSEL R9, R27, -INF , P2 ;  /* 0xff8000001b097808 */ /* 0x002fe40001000000 */
[----:B------:R-:W-:Y:S02]  /*a200*/  FMNMX.FTZ R27, R52, R25, !PT ;  /* 0x00000019341b7209 */ /* 0x000fe40007810000 */
[----:B------:R-:W-:Y:S02]  /*a210*/  ISETP.GT.AND P2, PT, R36, 0x20, PT ;  /* 0x000000202400780c */ /* 0x000fe40003f44270 */
[----:B------:R-:W-:Y:S01]  /*a220*/  FMNMX.FTZ R27, R54, R27, !PT ;  /* 0x0000001b361b7209 */ /* 0x000fe20007810000 */
[----:B------:R-:W1:Y:S01]  /*a230*/  MUFU.TANH R28, R28 ;  /* 0x0000001c001c7308 */ /* 0x000e620000002400 */
[----:B--2---:R-:W-:-:S04]  /*a240*/  FSEL R56, R24, -INF , P5 ;  /* 0xff80000018387808 */ /* 0x004fc80002800000 */
[----:B------:R-:W-:-:S03]  /*a250*/  FMNMX.FTZ R27, R56, R27, !PT ;  /* 0x0000001b381b7209 */ /* 0x000fc60007810000 */
[----:B------:R-:W2:Y:S01]  /*a260*/  MUFU.TANH R31, R31 ;  /* 0x0000001f001f7308 */ /* 0x000ea20000002400 */
[----:B0-----:R-:W-:Y:S02]  /*a270*/  FSEL R11, R26, -INF , P3 ;  /* 0xff8000001a0b7808 */ /* 0x001fe40001800000 */
[----:B------:R-:W-:-:S05]  /*a280*/  ISETP.GT.AND P3, PT, R36, 0x21, PT ;  /* 0x000000212400780c */ /* 0x000fca0003f64270 */
[----:B------:R-:W-:Y:S01]  /*a290*/  MUFU.TANH R29, R29 ;  /* 0x0000001d001d7308 */ /* 0x000fe20000002400 */
[----:B-1----:R-:W-:-:S07]  /*a2a0*/  FSEL R58, R28, -INF , P2 ;  /* 0xff8000001c3a7808 */ /* 0x002fce0001000000 */
[----:B------:R-:W0:Y:S01]  /*a2b0*/  MUFU.TANH R30, R30 ;  /* 0x0000001e001e7308 */ /* 0x000e220000002400 */
[----:B--2---:R-:W-:Y:S02]  /*a2c0*/  FSEL R12, R31, -INF , P4 ;  /* 0xff8000001f0c7808 */ /* 0x004fe40002000000 */
[----:B------:R-:W-:-:S05]  /*a2d0*/  ISETP.GT.AND P4, PT, R36, 0x28, PT ;  /* 0x000000282400780c */ /* 0x000fca0003f84270 */
[----:B------:R-:W1:Y:S08]  /*a2e0*/  MUFU.TANH R39, R39 ;  /* 0x0000002700277308 */ /* 0x000e700000002400 */
[----:B------:R-:W2:Y:S01]  /*a2f0*/  MUFU.TANH R32, R32 ;  /* 0x0000002000207308 */ /* 0x000ea20000002400 */
[----:B0-----:R-:W-:Y:S02]  /*a300*/  FSEL R21, R30, -INF , P5 ;  /* 0xff8000001e157808 */ /* 0x001fe40002800000 */
[----:B------:R-:W-:-:S05]  /*a310*/  ISETP.GT.AND P5, PT, R36, 0x29, PT ;  /* 0x000000292400780c */ /* 0x000fca0003fa4270 */
[----:B------:R-:W0:Y:S01]  /*a320*/  MUFU.TANH R35, R35 ;  /* 0x0000002300237308 */ /* 0x000e220000002400 */
[----:B-1----:R-:W-:-:S07]  /*a330*/  FSEL R26, R39, -INF , P4 ;  /* 0xff800000271a7808 */ /* 0x002fce0002000000 */
[----:B------:R-:W-:Y:S01]  /*a340*/  MUFU.TANH R40, R40 ;  /* 0x0000002800287308 */ /* 0x000fe20000002400 */
[----:B--2---:R-:W-:Y:S02]  /*a350*/  FSEL R39, R32, -INF , P4 ;  /* 0xff80000020277808 */ /* 0x004fe40002000000 */
[----:B------:R-:W-:-:S05]  /*a360*/  ISETP.GT.AND P4, PT, R36, 0x38, PT ;  /* 0x000000382400780c */ /* 0x000fca0003f84270 */
[----:B------:R-:W-:Y:S01]  /*a370*/  MUFU.TANH R33, R33 ;  /* 0x0000002100217308 */ /* 0x000fe20000002400 */
[----:B0-----:R-:W-:Y:S02]  /*a380*/  FSEL R24, R35, -INF , P2 ;  /* 0xff80000023187808 */ /* 0x001fe40001000000 */
[----:B------:R-:W-:-:S05]  /*a390*/  ISETP.GT.AND P2, PT, R36, 0x30, PT ;  /* 0x000000302400780c */ /* 0x000fca0003f44270 */
[----:B------:R-:W0:Y:S08]  /*a3a0*/  MUFU.TANH R34, R34 ;  /* 0x0000002200227308 */ /* 0x000e300000002400 */
[----:B------:R-:W1:Y:S08]  /*a3b0*/  MUFU.TANH R37, R37 ;  /* 0x0000002500257308 */ /* 0x000e700000002400 */
[----:B------:R2:W-:Y:S01]  /*a3c0*/  MUFU.TANH R13, R60 ;  /* 0x0000003c000d7308 */ /* 0x0005e20000002400 */
[----:B0-----:R-:W-:-:S07]  /*a3d0*/  FSEL R25, R34, -INF , P3 ;  /* 0xff80000022197808 */ /* 0x001fce0001800000 */
[----:B------:R-:W0:Y:S01]  /*a3e0*/  MUFU.TANH R38, R38 ;  /* 0x0000002600267308 */ /* 0x000e220000002400 */
[----:B--2---:R-:W-:Y:S02]  /*a3f0*/  FSEL R60, R29, -INF , P3 ;  /* 0xff8000001d3c7808 */ /* 0x004fe40001800000 */
[----:B------:R-:W-:Y:S02]  /*a400*/  FMNMX.FTZ R29, R58, R27, !PT ;  /* 0x0000001b3a1d7209 */ /* 0x000fe40007810000 */
[----:B------:R-:W-:Y:S02]  /*a410*/  FSEL R27, R40, -INF , P5 ;  /* 0xff800000281b7808 */ /* 0x000fe40002800000 */
[----:B------:R-:W-:Y:S01]  /*a420*/  FMNMX.FTZ R30, R60, R29, !PT ;  /* 0x0000001d3c1e7209 */ /* 0x000fe20007810000 */
[----:B------:R-:W2:Y:S01]  /*a430*/  MUFU.TANH R45, R45 ;  /* 0x0000002d002d7308 */ /* 0x000ea20000002400 */
[----:B------:R-:W-:Y:S02]  /*a440*/  FSEL R40, R33, -INF , P5 ;  /* 0xff80000021287808 */ /* 0x000fe40002800000 */
[----:B------:R-:W-:-:S02]  /*a450*/  FMNMX.FTZ R29, R39, R30, !PT ;  /* 0x0000001e271d7209 */ /* 0x000fc40007810000 */
[----:B------:R-:W-:Y:S02]  /*a460*/  ISETP.GT.AND P3, PT, R36, 0x31, PT ;  /* 0x000000312400780c */ /* 0x000fe40003f64270 */
[----:B-1----:R-:W-:Y:S01]  /*a470*/  FSEL R37, R37, -INF , P2 ;  /* 0xff80000025257808 */ /* 0x002fe20001000000 */
[----:B------:R-:W1:Y:S01]  /*a480*/  MUFU.TANH R43, R43 ;  /* 0x0000002b002b7308 */ /* 0x000e620000002400 */
[----:B------:R-:W-:Y:S02]  /*a490*/  FMNMX.FTZ R30, R40, R29, !PT ;  /* 0x0000001d281e7209 */ /* 0x000fe40007810000 */
[----:B0-----:R-:W-:Y:S02]  /*a4a0*/  FSEL R38, R38, -INF , P3 ;  /* 0xff80000026267808 */ /* 0x001fe40001800000 */
[----:B------:R-:W-:Y:S02]  /*a4b0*/  FMNMX.FTZ R31, R37, R30, !PT ;  /* 0x0000001e251f7209 */ /* 0x000fe40007810000 */
[----:B------:R-:W-:Y:S01]  /*a4c0*/  ISETP.GT.AND P5, PT, R36, 0x39, PT ;  /* 0x000000392400780c */ /* 0x000fe20003fa4270 */
[----:B------:R-:W0:Y:S01]  /*a4d0*/  MUFU.TANH R44, R44 ;  /* 0x0000002c002c7308 */ /* 0x000e220000002400 */
[----:B--2---:R-:W-:-:S02]  /*a4e0*/  FSEL R28, R45, -INF , P2 ;  /* 0xff8000002d1c7808 */ /* 0x004fc40001000000 */
[----:B------:R-:W-:Y:S02]  /*a4f0*/  FMNMX.FTZ R32, R38, R31, !PT ;  /* 0x0000001f26207209 */ /* 0x000fe40007810000 */
[----:B------:R-:W-:-:S03]  /*a500*/  ISETP.GT.AND P2, PT, R36, 0x40, PT ;  /* 0x000000402400780c */ /* 0x000fc60003f44270 */
[----:B------:R-:W2:Y:S01]  /*a510*/  MUFU.TANH R47, R47 ;  /* 0x0000002f002f7308 */ /* 0x000ea20000002400 */
[----:B-1----:R-:W-:-:S04]  /*a520*/  FSEL R45, R43, -INF , P4 ;  /* 0xff8000002b2d7808 */ /* 0x002fc80002000000 */
[----:B------:R-:W-:-:S03]  /*a530*/  FMNMX.FTZ R33, R45, R32, !PT ;  /* 0x000000202d217209 */ /* 0x000fc60007810000 */
        /* <DEDUP_REMOVED lines=11> */
[----:B------:R-:W-:-:S04]  /*a5f0*/  ISETP.GT.AND P4, PT, R36, 0x48, PT ;  /* 0x000000482400780c */ /* 0x000fc80003f84270 */
[----:B------:R-:W-:Y:S01]  /*a600*/  FSEL R61, R13, -INF , P4 ;  /* 0xff8000000d3d7808 */ /* 0x000fe20002000000 */
[----:B------:R-:W0:Y:S01]  /*a610*/  MUFU.TANH R55, R55 ;  /* 0x0000003700377308 */ /* 0x000e220000002400 */
[----:B--2---:R-:W-:-:S04]  /*a620*/  FSEL R50, R53, -INF , P3 ;  /* 0xff80000035327808 */ /* 0x004fc80001800000 */
[----:B------:R-:W-:-:S03]  /*a630*/  FMNMX.FTZ R34, R50, R33, !PT ;  /* 0x0000002132227209 */ /* 0x000fc60007810000 */
[----:B------:R-:W-:Y:S01]  /*a640*/  MUFU.TANH R59, R59 ;  /* 0x0000003b003b7308 */ /* 0x000fe20000002400 */
[----:B-1----:R-:W-:Y:S02]  /*a650*/  FSEL R31, R49, -INF , P5 ;  /* 0xff800000311f7808 */ /* 0x002fe40002800000 */
[----:B------:R-:W-:Y:S02]  /*a660*/  ISETP.GT.AND P5, PT, R36, 0x49, PT ;  /* 0x000000492400780c */ /* 0x000fe40003fa4270 */
[----:B------:R-:W-:-:S03]  /*a670*/  FMNMX.FTZ R13, R61, R34, !PT ;  /* 0x000000223d0d7209 */ /* 0x000fc60007810000 */
[----:B------:R-:W1:Y:S01]  /*a680*/  MUFU.TANH R57, R57 ;  /* 0x0000003900397308 */ /* 0x000e620000002400 */
[----:B0-----:R-:W-:Y:S02]  /*a690*/  FSEL R32, R55, -INF , P2 ;  /* 0xff80000037207808 */ /* 0x001fe40001000000 */
[----:B------:R-:W-:-:S05]  /*a6a0*/  ISETP.GT.AND P2, PT, R36, 0x50, PT ;  /* 0x000000502400780c */ /* 0x000fca0003f44270 */
[----:B------:R-:W-:Y:S08]  /*a6b0*/  MUFU.TANH R64, R64 ;  /* 0x0000004000407308 */ /* 0x000ff00000002400 */
[----:B------:R0:W2:Y:S01]  /*a6c0*/  MUFU.TANH R35, R62 ;  /* 0x0000003e00237308 */ /* 0x0000a20000002400 */
[----:B-1----:R-:W-:Y:S02]  /*a6d0*/  FSEL R34, R57, -INF , P3 ;  /* 0xff80000039227808 */ /* 0x002fe40001800000 */
[----:B------:R-:W-:-:S05]  /*a6e0*/  ISETP.GT.AND P3, PT, R36, 0x51, PT ;  /* 0x000000512400780c */ /* 0x000fca0003f64270 */
[----:B------:R-:W1:Y:S01]  /*a6f0*/  MUFU.TANH R65, R65 ;  /* 0x0000004100417308 */ /* 0x000e620000002400 */
[----:B0-----:R-:W-:-:S04]  /*a700*/  FSEL R62, R59, -INF , P5 ;  /* 0xff8000003b3e7808 */ /* 0x001fc80002800000 */
[----:B------:R-:W-:-:S03]  /*a710*/  FMNMX.FTZ R74, R62, R13, !PT ;  /* 0x0000000d3e4a7209 */ /* 0x000fc60007810000 */
[----:B------:R0:W3:Y:S01]  /*a720*/  MUFU.TANH R72, R63 ;  /* 0x0000003f00487308 */ /* 0x0000e20000002400 */
[----:B--2---:R-:W-:Y:S02]  /*a730*/  FSEL R35, R35, -INF , P4 ;  /* 0xff80000023237808 */ /* 0x004fe40002000000 */
[----:B------:R-:W-:-:S05]  /*a740*/  ISETP.GT.AND P4, PT, R36, 0x58, PT ;  /* 0x000000582400780c */ /* 0x000fca0003f84270 */
[----:B------:R-:W2:Y:S01]  /*a750*/  MUFU.TANH R68, R68 ;  /* 0x0000004400447308 */ /* 0x000ea20000002400 */
[----:B0-----:R-:W-:Y:S02]  /*a760*/  FSEL R63, R64, -INF , P2 ;  /* 0xff800000403f7808 */ /* 0x001fe40001000000 */
[----:B-1----:R-:W-:Y:S02]  /*a770*/  FSEL R64, R65, -INF , P3 ;  /* 0xff80000041407808 */ /* 0x002fe40001800000 */
[----:B------:R-:W-:-:S03]  /*a780*/  FMNMX.FTZ R13, R63, R74, !PT ;  /* 0x0000004a3f0d7209 */ /* 0x000fc60007810000 */
[----:B------:R-:W0:Y:S01]  /*a790*/  MUFU.TANH R69, R69 ;  /* 0x0000004500457308 */ /* 0x000e220000002400 */
[----:B---3--:R-:W-:Y:S01]  /*a7a0*/  FSEL R33, R72, -INF , P5 ;  /* 0xff80000048217808 */ /* 0x008fe20002800000 */
[----:B------:R1:W-:Y:S06]  /*a7b0*/  BAR.ARV R178, 0x100 ;  /* 0x000400b20000751d */ /* 0x0003ec0000002000 */
[----:B------:R-:W-:Y:S01]  /*a7c0*/  ISETP.GT.AND P5, PT, R36, 0x59, PT ;  /* 0x000000592400780c */ /* 0x000fe20003fa4270 */
[----:B------:R-:W-:Y:S01]  /*a7d0*/  MUFU.TANH R66, R66 ;  /* 0x0000004200427308 */ /* 0x000fe20000002400 */
[----:B--2---:R-:W-:-:S02]  /*a7e0*/  FSEL R36, R68, -INF , P4 ;  /* 0xff80000044247808 */ /* 0x004fc40002000000 */
[----:B------:R-:W-:-:S04]  /*a7f0*/  FMNMX.FTZ R13, R64, R13, !PT ;  /* 0x0000000d400d7209 */ /* 0x000fc80007810000 */
[----:B------:R-:W-:Y:S01]  /*a800*/  FMNMX.FTZ R68, R36, R13, !PT ;  /* 0x0000000d24447209 */ /* 0x000fe20007810000 */
[----:B------:R-:W2:Y:S01]  /*a810*/  MUFU.TANH R67, R67 ;  /* 0x0000004300437308 */ /* 0x000ea20000002400 */
[----:B0-----:R-:W-:-:S04]  /*a820*/  FSEL R65, R69, -INF , P5 ;  /* 0xff80000045417808 */ /* 0x001fc80002800000 */
[----:B------:R-:W-:-:S03]  /*a830*/  FMNMX.FTZ R68, R65, R68, !PT ;  /* 0x0000004441447209 */ /* 0x000fc60007810000 */
[----:B------:R-:W0:Y:S02]  /*a840*/  MUFU.TANH R70, R70 ;  /* 0x0000004600467308 */ /* 0x000e240000002400 */
[----:B------:R-:W3:Y:S06]  /*a850*/  SHFL.BFLY PT, R13, R68, 0x2, 0x1f ;  /* 0x0c401f00440d7f89 */ /* 0x000eec00000e0000 */
[----:B------:R-:W4:Y:S01]  /*a860*/  MUFU.TANH R71, R71 ;  /* 0x0000004700477308 */ /* 0x000f220000002400 */
[----:B---3--:R-:W-:Y:S02]  /*a870*/  FMNMX.FTZ R43, R68, R13, !PT ;  /* 0x0000000d442b7209 */ /* 0x008fe40007810000 */
[----:B------:R-:W-:-:S03]  /*a880*/  FMNMX.FTZ R68, R3, R6, !PT ;  /* 0x0000000603447209 */ /* 0x000fc60007810000 */
[----:B------:R-:W3:Y:S02]  /*a890*/  SHFL.BFLY PT, R72, R43, 0x1, 0x1f ;  /* 0x0c201f002b487f89 */ /* 0x000ee400000e0000 */
[----:B---3--:R-:W-:Y:S02]  /*a8a0*/  FMNMX.FTZ R13, R43, R72, !PT ;  /* 0x000000482b0d7209 */ /* 0x008fe40007810000 */
[----:B------:R-:W-:Y:S02]  /*a8b0*/  FMNMX.FTZ R43, R7, R68, !PT ;  /* 0x00000044072b7209 */ /* 0x000fe40007810000 */
[C---:B------:R-:W-:Y:S01]  /*a8c0*/  FSETP.NEU.FTZ.AND P6, PT, R13.reuse, -INF , PT ;  /* 0xff8000000d00780b */ /* 0x040fe20003fdd000 */
[----:B------:R-:W-:Y:S01]  /*a8d0*/  FMUL.FTZ R69, R13, UR38 ;  /* 0x000000260d457c20 */ /* 0x000fe20008410000 */
[----:B------:R-:W-:-:S04]  /*a8e0*/  FMNMX.FTZ R68, R8, R43, !PT ;  /* 0x0000002b08447209 */ /* 0x000fc80007810000 */
        /* <DEDUP_REMOVED lines=9> */
[----:B--2---:R-:W-:Y:S01]  /*a980*/  FSEL R46, R67, -INF , P3 ;  /* 0xff800000432e7808 */ /* 0x004fe20001800000 */
[--C-:B------:R-:W-:Y:S01]  /*a990*/  FFMA.FTZ R59, R52, UR38, -R69.reuse ;  /* 0x00000026343b7c23 */ /* 0x100fe20008010845 */
[----:B------:R-:W-:Y:S01]  /*a9a0*/  FMNMX.FTZ R41, R21, R42, !PT ;  /* 0x0000002a15297209 */ /* 0x000fe20007810000 */
[--C-:B------:R-:W-:Y:S01]  /*a9b0*/  FFMA.FTZ R164, R37, UR38, -R69.reuse ;  /* 0x0000002625a47c23 */ /* 0x100fe20008010845 */
[----:B0-----:R-:W-:Y:S01]  /*a9c0*/  FSEL R48, R70, -INF , P4 ;  /* 0xff80000046307808 */ /* 0x001fe20002000000 */
[--C-:B------:R-:W-:Y:S01]  /*a9d0*/  FFMA.FTZ R170, R61, UR38, -R69.reuse ;  /* 0x000000263daa7c23 */ /* 0x100fe20008010845 */
[----:B------:R-:W-:Y:S01]  /*a9e0*/  FMNMX.FTZ R42, R24, R41, !PT ;  /* 0x00000029182a7209 */ /* 0x000fe20007810000 */
[--C-:B------:R-:W-:Y:S01]  /*a9f0*/  FFMA.FTZ R174, R36, UR38, -R69.reuse ;  /* 0x0000002624ae7c23 */ /* 0x100fe20008010845 */
[----:B----4-:R-:W-:Y:S01]  /*aa00*/  FSEL R52, R71, -INF , P5 ;  /* 0xff80000047347808 */ /* 0x010fe20002800000 */
[----:B------:R-:W-:Y:S01]  /*aa10*/  MUFU.EX2 R152, R152 ;  /* 0x0000009800987308 */ /* 0x000fe20000000800 */
[----:B------:R-:W-:Y:S01]  /*aa20*/  FMNMX.FTZ R41, R25, R42, !PT ;  /* 0x0000002a19297209 */ /* 0x000fe20007810000 */
[--C-:B------:R-:W-:Y:S01]  /*aa30*/  FFMA.FTZ R49, R38, UR38, -R69.reuse ;  /* 0x0000002626317c23 */ /* 0x100fe20008010845 */
[----:B------:R-:W-:Y:S01]  /*aa40*/  FSEL R42, R66, -INF , P2 ;  /* 0xff800000422a7808 */ /* 0x000fe20001000000 */
[--C-:B------:R-:W-:Y:S01]  /*aa50*/  FFMA.FTZ R51, R40, UR38, -R69.reuse ;  /* 0x0000002628337c23 */ /* 0x100fe20008010845 */
[----:B------:R-:W-:Y:S01]  /*aa60*/  FMNMX.FTZ R20, R26, R41, !PT ;  /* 0x000000291a147209 */ /* 0x000fe20007810000 */
[--C-:B------:R-:W-:Y:S01]  /*aa70*/  FFMA.FTZ R158, R54, UR38, -R69.reuse ;  /* 0x00000026369e7c23 */ /* 0x100fe20008010845 */
[--C-:B------:R-:W-:Y:S01]  /*aa80*/  FFMA.FTZ R53, R56, UR38, -R69.reuse ;  /* 0x0000002638357c23 */ /* 0x100fe20008010845 */
[----:B------:R-:W0:Y:S01]  /*aa90*/  MUFU.EX2 R55, R55 ;  /* 0x0000003700377308 */ /* 0x000e220000000800 */
[----:B------:R-:W-:Y:S01]  /*aaa0*/  FMNMX.FTZ R41, R27, R20, !PT ;  /* 0x000000141b297209 */ /* 0x000fe20007810000 */
[--C-:B------:R-:W-:Y:S01]  /*aab0*/  FFMA.FTZ R160, R58, UR38, -R69.reuse ;  /* 0x000000263aa07c23 */ /* 0x100fe20008010845 */
[--C-:B------:R-:W-:Y:S01]  /*aac0*/  FFMA.FTZ R43, R60, UR38, -R69.reuse ;  /* 0x000000263c2b7c23 */ /* 0x100fe20008010845 */
[--C-:B------:R-:W-:Y:S01]  /*aad0*/  FFMA.FTZ R162, R39, UR38, -R69.reuse ;  /* 0x0000002627a27c23 */ /* 0x100fe20008010845 */
[----:B------:R-:W-:Y:S01]  /*aae0*/  FMNMX.FTZ R20, R28, R41, !PT ;  /* 0x000000291c147209 */ /* 0x000fe20007810000 */
[--C-:B------:R-:W-:Y:S01]  /*aaf0*/  FFMA.FTZ R166, R45, UR38, -R69.reuse ;  /* 0x000000262da67c23 */ /* 0x100fe20008010845 */
[--C-:B------:R-:W-:Y:S01]  /*ab00*/  FFMA.FTZ R39, R44, UR38, -R69.reuse ;  /* 0x000000262c277c23 */ /* 0x100fe20008010845 */
[----:B------:R-:W2:Y:S01]  /*ab10*/  MUFU.EX2 R154, R154 ;  /* 0x0000009a009a7308 */ /* 0x000ea20000000800 */
[----:B------:R-:W-:Y:S01]  /*ab20*/  FMNMX.FTZ R41, R29, R20, !PT ;  /* 0x000000141d297209 */ /* 0x000fe20007810000 */
[--C-:B------:R-:W-:Y:S01]  /*ab30*/  FFMA.FTZ R168, R47, UR38, -R69.reuse ;  /* 0x000000262fa87c23 */ /* 0x100fe20008010845 */
[--C-:B------:R-:W-:Y:S01]  /*ab40*/  FFMA.FTZ R45, R50, UR38, -R69.reuse ;  /* 0x00000026322d7c23 */ /* 0x100fe20008010845 */
[--C-:B------:R-:W-:Y:S01]  /*ab50*/  FFMA.FTZ R47, R62, UR38, -R69.reuse ;  /* 0x000000263e2f7c23 */ /* 0x100fe20008010845 */
[----:B------:R-:W-:Y:S01]  /*ab60*/  FMNMX.FTZ R20, R30, R41, !PT ;  /* 0x000000291e147209 */ /* 0x000fe20007810000 */
[----:B------:R-:W-:-:S02]  /*ab70*/  FFMA.FTZ R172, R63, UR38, -R69 ;  /* 0x000000263fac7c23 */ /* 0x000fc40008010845 */
[----:B------:R-:W3:Y:S01]  /*ab80*/  MUFU.EX2 R57, R57 ;  /* 0x0000003900397308 */ /* 0x000ee20000000800 */
        /* <DEDUP_REMOVED lines=13> */
[----:B------:R-:W4:Y:S02]  /*ac60*/  SHFL.BFLY PT, R20, R41, 0x2, 0x1f ;  /* 0x0c401f0029147f89 */ /* 0x000f2400000e0000 */
[----:B------:R-:W-:Y:S08]  /*ac70*/  MUFU.EX2 R160, R160 ;  /* 0x000000a000a07308 */ /* 0x000ff00000000800 */
[----:B------:R-:W-:Y:S08]  /*ac80*/  MUFU.EX2 R43, R43 ;  /* 0x0000002b002b7308 */ /* 0x000ff00000000800 */
[----:B------:R-:W-:Y:S01]  /*ac90*/  MUFU.EX2 R162, R162 ;  /* 0x000000a200a27308 */ /* 0x000fe20000000800 */
[----:B----4-:R-:W-:Y:S01]  /*aca0*/  FMNMX.FTZ R37, R41, R20, !PT ;  /* 0x0000001429257209 */ /* 0x010fe20007810000 */
[----:B------:R-:W-:-:S06]  /*acb0*/  FFMA.FTZ R41, R64, UR38, -R69 ;  /* 0x0000002640297c23 */ /* 0x000fcc0008010845 */
[----:B------:R-:W-:Y:S01]  /*acc0*/  MUFU.EX2 R51, R51 ;  /* 0x0000003300337308 */ /* 0x000fe20000000800 */
[----:B------:R-:W4:Y:S07]  /*acd0*/  SHFL.BFLY PT, R20, R37, 0x1, 0x1f ;  /* 0x0c201f0025147f89 */ /* 0x000f2e00000e0000 */
[----:B------:R-:W-:Y:S08]  /*ace0*/  MUFU.EX2 R164, R164 ;  /* 0x000000a400a47308 */ /* 0x000ff00000000800 */
[----:B------:R-:W-:Y:S08]  /*acf0*/  MUFU.EX2 R49, R49 ;  /* 0x0000003100317308 */ /* 0x000ff00000000800 */
[----:B------:R-:W-:Y:S01]  /*ad00*/  MUFU.EX2 R166, R166 ;  /* 0x000000a600a67308 */ /* 0x000fe20000000800 */
[----:B----4-:R-:W-:Y:S01]  /*ad10*/  FMNMX.FTZ R20, R37, R20, !PT ;  /* 0x0000001425147209 */ /* 0x010fe20007810000 */
[----:B------:R-:W-:-:S03]  /*ad20*/  FFMA.FTZ R37, R65, UR38, -R69 ;  /* 0x0000002641257c23 */ /* 0x000fc60008010845 */
[C---:B------:R-:W-:Y:S01]  /*ad30*/  FSETP.NEU.FTZ.AND P2, PT, R20.reuse, -INF , PT ;  /* 0xff8000001400780b */ /* 0x040fe20003f5d000 */
[----:B------:R-:W-:Y:S02]  /*ad40*/  FMUL.FTZ R61, R20, UR38 ;  /* 0x00000026143d7c20 */ /* 0x000fe40008410000 */
[----:B------:R-:W-:Y:S03]  /*ad50*/  MUFU.EX2 R39, R39 ;  /* 0x0000002700277308 */ /* 0x000fe60000000800 */
[----:B------:R-:W-:-:S05]  /*ad60*/  FSEL R61, R61, RZ, P2 ;  /* 0x000000ff3d3d7208 */ /* 0x000fca0001000000 */
[----:B------:R-:W-:Y:S01]  /*ad70*/  MUFU.EX2 R168, R168 ;  /* 0x000000a800a87308 */ /* 0x000fe20000000800 */
[--C-:B------:R-:W-:Y:S01]  /*ad80*/  FFMA.FTZ R153, R3, UR38, -R61.reuse ;  /* 0x0000002603997c23 */ /* 0x100fe2000801083d */
[--C-:B------:R-:W-:Y:S01]  /*ad90*/  FFMA.FTZ R36, R6, UR38, -R61.reuse ;  /* 0x0000002606247c23 */ /* 0x100fe2000801083d */
[--C-:B------:R-:W-:Y:S01]  /*ada0*/  FFMA.FTZ R155, R7, UR38, -R61.reuse ;  /* 0x00000026079b7c23 */ /* 0x100fe2000801083d */
[--C-:B------:R-:W-:Y:S01]  /*adb0*/  FFMA.FTZ R38, R8, UR38, -R61.reuse ;  /* 0x0000002608267c23 */ /* 0x100fe2000801083d */
[----:B------:R-:W-:Y:S02]  /*adc0*/  @!P1 VIADD R3, R0, 0x32440 ;  /* 0x0003244000039836 */ /* 0x000fe40000000000 */
[--C-:B------:R-:W-:Y:S01]  /*add0*/  FFMA.FTZ R157, R9, UR38, -R61.reuse ;  /* 0x00000026099d7c23 */ /* 0x100fe2000801083d */
[--C-:B------:R-:W-:Y:S01]  /*ade0*/  FFMA.FTZ R40, R11, UR38, -R61.reuse ;  /* 0x000000260b287c23 */ /* 0x100fe2000801083d */
[----:B------:R-:W-:Y:S01]  /*adf0*/  MUFU.EX2 R153, R153 ;  /* 0x0000009900997308 */ /* 0x000fe20000000800 */
[----:B------:R-:W-:Y:S01]  /*ae00*/  FFMA.FTZ R159, R12, UR38, -R61 ;  /* 0x000000260c9f7c23 */ /* 0x000fe2000801083d */
[----:B------:R-:W-:Y:S01]  /*ae10*/  @!P1 PRMT R3, RZ, 0x654, R3 ;  /* 0x00000654ff039816 */ /* 0x000fe20000000003 */
[--C-:B------:R-:W-:Y:S01]  /*ae20*/  FFMA.FTZ R169, R32, UR38, -R61.reuse ;  /* 0x0000002620a97c23 */ /* 0x100fe2000801083d */
[--C-:B------:R-:W-:Y:S01]  /*ae30*/  FFMA.FTZ R12, R21, UR38, -R61.reuse ;  /* 0x00000026150c7c23 */ /* 0x100fe2000801083d */
[--C-:B------:R-:W-:Y:S01]  /*ae40*/  FFMA.FTZ R161, R24, UR38, -R61.reuse ;  /* 0x0000002618a17c23 */ /* 0x100fe2000801083d */
[----:B------:R0:W-:Y:S01]  /*ae50*/  @!P1 SYNCS.ARRIVE.TRANS64.RED.A1T0 RZ, [R3+URZ], RZ ;  /* 0x000000ff03ff99a7 */ /* 0x0001e2000810043f */
[--C-:B------:R-:W-:Y:S01]  /*ae60*/  FFMA.FTZ R24, R25, UR38, -R61.reuse ;  /* 0x0000002619187c23 */ /* 0x100fe2000801083d */
[----:B------:R-:W4:Y:S01]  /*ae70*/  MUFU.EX2 R36, R36 ;  /* 0x0000002400247308 */ /* 0x000f220000000800 */
[--C-:B------:R-:W-:Y:S01]  /*ae80*/  FFMA.FTZ R163, R26, UR38, -R61.reuse ;  /* 0x000000261aa37c23 */ /* 0x100fe2000801083d */
[--C-:B------:R-:W-:Y:S01]  /*ae90*/  FFMA.FTZ R167, R30, UR38, -R61.reuse ;  /* 0x000000261ea77c23 */ /* 0x100fe2000801083d */
[--C-:B------:R-:W-:Y:S01]  /*aea0*/  FFMA.FTZ R30, R34, UR38, -R61.reuse ;  /* 0x00000026221e7c23 */ /* 0x100fe2000801083d */
[----:B------:R-:W-:Y:S01]  /*aeb0*/  FFMA.FTZ R26, R27, UR38, -R61 ;  /* 0x000000261b1a7c23 */ /* 0x000fe2000801083d */
[----:B------:R-:W-:-:S02]  /*aec0*/  IMAD.MOV.U32 R9, RZ, RZ, 0xc00 ;  /* 0x00000c00ff097424 */ /* 0x000fc400078e00ff */
[----:B0-----:R-:W-:Y:S01]  /*aed0*/  FADD.FTZ R3, R152, R55 ;  /* 0x0000003798037221 */ /* 0x001fe20000010000 */
[----:B------:R-:W-:Y:S01]  /*aee0*/  FFMA.FTZ R165, R28, UR38, -R61 ;  /* 0x000000261ca57c23 */ /* 0x000fe2000801083d */
[----:B------:R-:W0:Y:S01]  /*aef0*/  MUFU.EX2 R155, R155 ;  /* 0x0000009b009b7308 */ /* 0x000e220000000800 */
[----:B------:R-:W-:Y:S02]  /*af00*/  IMAD R8, R200, R9, UR42 ;  /* 0x0000002ac8087e24 */ /* 0x000fe4000f8e0209 */
[----:B--2---:R-:W-:Y:S01]  /*af10*/  FADD.FTZ R32, R154, R3 ;  /* 0x000000039a207221 */ /* 0x004fe20000010000 */
[--C-:B------:R-:W-:Y:S01]  /*af20*/  FFMA.FTZ R28, R29, UR38, -R61.reuse ;  /* 0x000000261d1c7c23 */ /* 0x100fe2000801083d */
[--C-:B------:R-:W-:Y:S01]  /*af30*/  FFMA.FTZ R31, R31, UR38, -R61.reuse ;  /* 0x000000261f1f7c23 */ /* 0x100fe2000801083d */
[----:B------:R2:W-:Y:S01]  /*af40*/  BAR.SYNC.DEFER_BLOCKING R10, 0x100 ;  /* 0x0004000a0000751d */ /* 0x0005e20000010000 */
[----:B---3--:R-:W-:Y:S01]  /*af50*/  FADD.FTZ R7, R57, R32 ;  /* 0x0000002039077221 */ /* 0x008fe20000010000 */
[--C-:B------:R-:W-:Y:S01]  /*af60*/  FFMA.FTZ R171, R35, UR38, -R61.reuse ;  /* 0x0000002623ab7c23 */ /* 0x100fe2000801083d */
[----:B------:R-:W-:Y:S01]  /*af70*/  FFMA.FTZ R33, R33, UR38, -R61 ;  /* 0x0000002621217c23 */ /* 0x000fe2000801083d */
[----:B----4-:R-:W-:Y:S01]  /*af80*/  FADD.FTZ R6, R153, R36 ;  /* 0x0000002499067221 */ /* 0x010fe20000010000 */
[----:B------:R-:W-:Y:S01]  /*af90*/  FADD.FTZ R32, R156, R7 ;  /* 0x000000079c207221 */ /* 0x000fe20000010000 */
[----:B------:R-:W3:Y:S01]  /*afa0*/  MUFU.EX2 R38, R38 ;  /* 0x0000002600267308 */ /* 0x000ee20000000800 */
[--C-:B------:R-:W-:Y:S01]  /*afb0*/  FFMA.FTZ R42, R42, UR38, -R61.reuse ;  /* 0x000000262a2a7c23 */ /* 0x100fe2000801083d */
[--C-:B------:R-:W-:Y:S01]  /*afc0*/  FFMA.FTZ R46, R46, UR38, -R61.reuse ;  /* 0x000000262e2e7c23 */ /* 0x100fe2000801083d */
[----:B------:R-:W-:Y:S01]  /*afd0*/  FADD.FTZ R7, R59, R32 ;  /* 0x000000203b077221 */ /* 0x000fe20000010000 */
[--C-:B------:R-:W-:Y:S01]  /*afe0*/  FFMA.FTZ R48, R48, UR38, -R61.reuse ;  /* 0x0000002630307c23 */ /* 0x100fe2000801083d */
[----:B------:R-:W-:Y:S01]  /*aff0*/  FFMA.FTZ R52, R52, UR38, -R61 ;  /* 0x0000002634347c23 */ /* 0x000fe2000801083d */
[----:B0-----:R-:W-:Y:S01]  /*b000*/  FADD.FTZ R3, R155, R6 ;  /* 0x000000069b037221 */ /* 0x001fe20000010000 */
[----:B------:R-:W-:Y:S01]  /*b010*/  FADD.FTZ R34, R158, R7 ;  /* 0x000000079e227221 */ /* 0x000fe20000010000 */
[----:B------:R-:W0:Y:S01]  /*b020*/  MUFU.EX2 R157, R157 ;  /* 0x0000009d009d7308 */ /* 0x000e220000000800 */
[----:B------:R-:W-:Y:S01]  /*b030*/  IMAD.MOV.U32 R9, RZ, RZ, 0x40000040 ;  /* 0x40000040ff097424 */ /* 0x000fe200078e00ff */
[----:B------:R-:W-:Y:S01]  /*b040*/  R2UR UR6, R8 ;  /* 0x00000000080672ca */ /* 0x000fe200000e0000 */
[----:B------:R-:W-:Y:S01]  /*b050*/  FADD.FTZ R7, R53, R34 ;  /* 0x0000002235077221 */ /* 0x000fe20000010000 */
[----:B------:R-:W-:Y:S01]  /*b060*/  F2FP.F16.F32.PACK_AB R152, R55, R152 ;  /* 0x000000983798723e */ /* 0x000fe200000000ff */
[----:B------:R-:W-:Y:S01]  /*b070*/  IMAD.MOV.U32 R11, RZ, RZ, 0x40000040 ;  /* 0x40000040ff0b7424 */ /* 0x000fe200078e00ff */
[----:B------:R-:W-:Y:S01]  /*b080*/  R2UR UR7, R9 ;  /* 0x00000000090772ca */ /* 0x000fe200000e0000 */
[----:B------:R-:W-:Y:S01]  /*b090*/  FADD.FTZ R34, R160, R7 ;  /* 0x00000007a0227221 */ /* 0x000fe20000010000 */
[----:B------:R-:W4:Y:S01]  /*b0a0*/  MUFU.EX2 R40, R40 ;  /* 0x0000002800287308 */ /* 0x000f220000000800 */
[----:B---3--:R-:W-:Y:S01]  /*b0b0*/  FADD.FTZ R6, R38, R3 ;  /* 0x0000000326067221 */ /* 0x008fe20000010000 */
[----:B------:R-:W-:Y:S01]  /*b0c0*/  IMAD.MOV.U32 R7, RZ, RZ, 0x40000040 ;  /* 0x40000040ff077424 */ /* 0x000fe200078e00ff */
[----:B------:R-:W-:Y:S01]  /*b0d0*/  F2FP.F16.F32.PACK_AB R154, R57, R154 ;  /* 0x0000009a399a723e */ /* 0x000fe200000000ff */
[----:B------:R-:W-:Y:S01]  /*b0e0*/  IMAD.MOV.U32 R9, RZ, RZ, 0x40000040 ;  /* 0x40000040ff097424 */ /* 0x000fe200078e00ff */
[----:B------:R-:W-:Y:S01]  /*b0f0*/  F2FP.F16.F32.PACK_AB R153, R36, R153 ;  /* 0x000000992499723e */ /* 0x000fe200000000ff */
[----:B------:R-:W-:Y:S01]  /*b100*/  @!P1 VIADD R0, R0, 0x32460 ;  /* 0x0003246000009836 */ /* 0x000fe20000000000 */
[----:B------:R-:W-:Y:S01]  /*b110*/  R2UR UR11, R7 ;  /* 0x00000000070b72ca */ /* 0x000fe200000e0000 */
[----:B------:R-:W3:Y:S01]  /*b120*/  MUFU.EX2 R159, R159 ;  /* 0x0000009f009f7308 */ /* 0x000ee20000000800 */
[----:B0-----:R-:W-:Y:S01]  /*b130*/  FADD.FTZ R3, R157, R6 ;  /* 0x000000069d037221 */ /* 0x001fe20000010000 */
[----:B------:R-:W-:-:S02]  /*b140*/  VIADD R6, R8, 0x80 ;  /* 0x0000008008067836 */ /* 0x000fc40000000000 */
[----:B------:R-:W-:Y:S01]  /*b150*/  FADD.FTZ R7, R43, R34 ;  /* 0x000000222b077221 */ /* 0x000fe20000010000 */
[----:B------:R-:W-:Y:S02]  /*b160*/  F2FP.F16.F32.PACK_AB R155, R38, R155 ;  /* 0x0000009b269b723e */ /* 0x000fe400000000ff */
[----:B------:R-:W-:Y:S01]  /*b170*/  F2FP.F16.F32.PACK_AB R156, R59, R156 ;  /* 0x0000009c3b9c723e */ /* 0x000fe200000000ff */
[----:B------:R-:W0:Y:S01]  /*b180*/  MUFU.EX2 R12, R12 ;  /* 0x0000000c000c7308 */ /* 0x000e220000000800 */
[----:B----4-:R-:W-:Y:S01]  /*b190*/  FADD.FTZ R32, R40, R3 ;  /* 0x0000000328207221 */ /* 0x010fe20000010000 */
[----:B------:R-:W-:Y:S02]  /*b1a0*/  R2UR UR10, R6 ;  /* 0x00000000060a72ca */ /* 0x000fe400000e0000 */
[----:B------:R-:W-:Y:S02]  /*b1b0*/  F2FP.F16.F32.PACK_AB R157, R40, R157 ;  /* 0x0000009d289d723e */ /* 0x000fe400000000ff */
[----:B------:R-:W-:-:S02]  /*b1c0*/  F2FP.F16.F32.PACK_AB R158, R53, R158 ;  /* 0x0000009e359e723e */ /* 0x000fc400000000ff */
[----:B------:R-:W4:Y:S01]  /*b1d0*/  MUFU.EX2 R161, R161 ;  /* 0x000000a100a17308 */ /* 0x000f220000000800 */
[----:B---3--:R-:W-:Y:S01]  /*b1e0*/  FADD.FTZ R3, R159, R32 ;  /* 0x000000209f037221 */ /* 0x008fe20000010000 */
[----:B------:R-:W-:Y:S02]  /*b1f0*/  F2FP.F16.F32.PACK_AB R160, R43, R160 ;  /* 0x000000a02ba0723e */ /* 0x000fe400000000ff */
[----:B------:R-:W-:-:S04]  /*b200*/  @!P1 PRMT R0, RZ, 0x654, R0 ;  /* 0x00000654ff009816 */ /* 0x000fc80000000000 */
[----:B------:R-:W3:Y:S01]  /*b210*/  MUFU.EX2 R24, R24 ;  /* 0x0000001800187308 */ /* 0x000ee20000000800 */
[C---:B0-----:R-:W-:Y:S01]  /*b220*/  FADD.FTZ R32, R12.reuse, R3 ;  /* 0x000000030c207221 */ /* 0x041fe20000010000 */
[----:B------:R-:W-:-:S06]  /*b230*/  F2FP.F16.F32.PACK_AB R159, R12, R159 ;  /* 0x0000009f0c9f723e */ /* 0x000fcc00000000ff */
[----:B------:R-:W0:Y:S01]  /*b240*/  MUFU.EX2 R163, R163 ;  /* 0x000000a300a37308 */ /* 0x000e220000000800 */
[----:B----4-:R-:W-:Y:S01]  /*b250*/  FADD.FTZ R3, R161, R32 ;  /* 0x00000020a1037221 */ /* 0x010fe20000010000 */
[----:B------:R-:W-:Y:S01]  /*b260*/  FADD.FTZ R32, R162, R7 ;  /* 0x00000007a2207221 */ /* 0x000fe20000010000 */
[----:B------:R-:W-:-:S03]  /*b270*/  F2FP.F16.F32.PACK_AB R162, R51, R162 ;  /* 0x000000a233a2723e */ /* 0x000fc600000000ff */
[----:B------:R-:W-:Y:S02]  /*b280*/  FADD.FTZ R7, R51, R32 ;  /* 0x0000002033077221 */ /* 0x000fe40000010000 */
[----:B------:R-:W4:Y:S01]  /*b290*/  MUFU.EX2 R26, R26 ;  /* 0x0000001a001a7308 */ /* 0x000f220000000800 */
[----:B---3--:R-:W-:Y:S01]  /*b2a0*/  FADD.FTZ R6, R24, R3 ;  /* 0x0000000318067221 */ /* 0x008fe20000010000 */
[----:B------:R-:W-:Y:S01]  /*b2b0*/  FADD.FTZ R34, R164, R7 ;  /* 0x00000007a4227221 */ /* 0x000fe20000010000 */
[----:B------:R-:W-:Y:S02]  /*b2c0*/  F2FP.F16.F32.PACK_AB R161, R24, R161 ;  /* 0x000000a118a1723e */ /* 0x000fe400000000ff */
[C---:B------:R-:W-:Y:S01]  /*b2d0*/  F2FP.F16.F32.PACK_AB R164, R49.reuse, R164 ;  /* 0x000000a431a4723e */ /* 0x040fe200000000ff */
[----:B------:R-:W-:Y:S02]  /*b2e0*/  FADD.FTZ R7, R49, R34 ;  /* 0x0000002231077221 */ /* 0x000fe40000010000 */
[----:B------:R-:W3:Y:S01]  /*b2f0*/  MUFU.EX2 R165, R165 ;  /* 0x000000a500a57308 */ /* 0x000ee20000000800 */
[----:B0-----:R-:W-:Y:S01]  /*b300*/  FADD.FTZ R3, R163, R6 ;  /* 0x00000006a3037221 */ /* 0x001fe20000010000 */
[----:B------:R-:W-:Y:S01]  /*b310*/  FADD.FTZ R34, R166, R7 ;  /* 0x00000007a6227221 */ /* 0x000fe20000010000 */
[----:B------:R-:W-:-:S03]  /*b320*/  F2FP.F16.F32.PACK_AB R166, R39, R166 ;  /* 0x000000a627a6723e */ /* 0x000fc600000000ff */
[----:B------:R-:W-:Y:S02]  /*b330*/  FADD.FTZ R7, R39, R34 ;  /* 0x0000002227077221 */ /* 0x000fe40000010000 */
[----:B------:R-:W0:Y:S01]  /*b340*/  MUFU.EX2 R28, R28 ;  /* 0x0000001c001c7308 */ /* 0x000e220000000800 */
[----:B----4-:R-:W-:Y:S01]  /*b350*/  FADD.FTZ R32, R26, R3 ;  /* 0x000000031a207221 */ /* 0x010fe20000010000 */
[----:B------:R-:W-:Y:S01]  /*b360*/  FADD.FTZ R24, R168, R7 ;  /* 0x00000007a8187221 */ /* 0x000fe20000010000 */
[----:B------:R-:W-:-:S05]  /*b370*/  F2FP.F16.F32.PACK_AB R163, R26, R163 ;  /* 0x000000a31aa3723e */ /* 0x000fca00000000ff */
[----:B------:R-:W4:Y:S01]  /*b380*/  MUFU.EX2 R167, R167 ;  /* 0x000000a700a77308 */ /* 0x000f220000000800 */
[----:B---3--:R-:W-:-:S07]  /*b390*/  FADD.FTZ R3, R165, R32 ;  /* 0x00000020a5037221 */ /* 0x008fce0000010000 */
[----:B--2---:R-:W2:Y:S01]  /*b3a0*/  MUFU.EX2 R10, R31 ;  /* 0x0000001f000a7308 */ /* 0x004ea20000000800 */
[C---:B0-----:R-:W-:Y:S01]  /*b3b0*/  FADD.FTZ R32, R28.reuse, R3 ;  /* 0x000000031c207221 */ /* 0x041fe20000010000 */
[----:B------:R-:W-:-:S06]  /*b3c0*/  F2FP.F16.F32.PACK_AB R165, R28, R165 ;  /* 0x000000a51ca5723e */ /* 0x000fcc00000000ff */
[----:B------:R-:W0:Y:S01]  /*b3d0*/  MUFU.EX2 R169, R169 ;  /* 0x000000a900a97308 */ /* 0x000e220000000800 */
[----:B----4-:R-:W-:-:S07]  /*b3e0*/  FADD.FTZ R3, R167, R32 ;  /* 0x00000020a7037221 */ /* 0x010fce0000010000 */
[----:B------:R-:W3:Y:S01]  /*b3f0*/  MUFU.EX2 R45, R45 ;  /* 0x0000002d002d7308 */ /* 0x000ee20000000800 */
[C---:B--2---:R-:W-:Y:S01]  /*b400*/  FADD.FTZ R12, R10.reuse, R3 ;  /* 0x000000030a0c7221 */ /* 0x044fe20000010000 */
[----:B------:R-:W-:-:S06]  /*b410*/  F2FP.F16.F32.PACK_AB R167, R10, R167 ;  /* 0x000000a70aa7723e */ /* 0x000fcc00000000ff */
[----:B------:R-:W2:Y:S01]  /*b420*/  MUFU.EX2 R30, R30 ;  /* 0x0000001e001e7308 */ /* 0x000ea20000000800 */
[----:B0-----:R-:W-:-:S07]  /*b430*/  FADD.FTZ R3, R169, R12 ;  /* 0x0000000ca9037221 */ /* 0x001fce0000010000 */
[----:B------:R-:W0:Y:S01]  /*b440*/  MUFU.EX2 R170, R170 ;  /* 0x000000aa00aa7308 */ /* 0x000e220000000800 */
[C---:B---3--:R-:W-:Y:S01]  /*b450*/  FADD.FTZ R7, R45.reuse, R24 ;  /* 0x000000182d077221 */ /* 0x048fe20000010000 */
[----:B------:R-:W-:-:S06]  /*b460*/  F2FP.F16.F32.PACK_AB R168, R45, R168 ;  /* 0x000000a82da8723e */ /* 0x000fcc00000000ff */
[----:B------:R-:W3:Y:S01]  /*b470*/  MUFU.EX2 R171, R171 ;  /* 0x000000ab00ab7308 */ /* 0x000ee20000000800 */
[C---:B--2---:R-:W-:Y:S01]  /*b480*/  FADD.FTZ R12, R30.reuse, R3 ;  /* 0x000000031e0c7221 */ /* 0x044fe20000010000 */
[----:B------:R-:W-:-:S06]  /*b490*/  F2FP.F16.F32.PACK_AB R169, R30, R169 ;  /* 0x000000a91ea9723e */ /* 0x000fcc00000000ff */
[----:B------:R-:W2:Y:S01]  /*b4a0*/  MUFU.EX2 R47, R47 ;  /* 0x0000002f002f7308 */ /* 0x000ea20000000800 */
[----:B0-----:R-:W-:-:S07]  /*b4b0*/  FADD.FTZ R24, R170, R7 ;  /* 0x00000007aa187221 */ /* 0x001fce0000010000 */
[----:B------:R-:W0:Y:S01]  /*b4c0*/  MUFU.EX2 R6, R33 ;  /* 0x0000002100067308 */ /* 0x000e220000000800 */
[----:B---3--:R-:W-:-:S07]  /*b4d0*/  FADD.FTZ R3, R171, R12 ;  /* 0x0000000cab037221 */ /* 0x008fce0000010000 */
[----:B------:R-:W3:Y:S01]  /*b4e0*/  MUFU.EX2 R172, R172 ;  /* 0x000000ac00ac7308 */ /* 0x000ee20000000800 */
[C---:B--2---:R-:W-:Y:S01]  /*b4f0*/  FADD.FTZ R7, R47.reuse, R24 ;  /* 0x000000182f077221 */ /* 0x044fe20000010000 */
[----:B------:R-:W-:-:S06]  /*b500*/  F2FP.F16.F32.PACK_AB R170, R47, R170 ;  /* 0x000000aa2faa723e */ /* 0x000fcc00000000ff */
[----:B------:R-:W2:Y:S01]  /*b510*/  MUFU.EX2 R42, R42 ;  /* 0x0000002a002a7308 */ /* 0x000ea20000000800 */
[C---:B0-----:R-:W-:Y:S01]  /*b520*/  FADD.FTZ R3, R6.reuse, R3 ;  /* 0x0000000306037221 */ /* 0x041fe20000010000 */
[----:B------:R-:W-:-:S06]  /*b530*/  F2FP.F16.F32.PACK_AB R171, R6, R171 ;  /* 0x000000ab06ab723e */ /* 0x000fcc00000000ff */
[----:B------:R-:W0:Y:S01]  /*b540*/  MUFU.EX2 R41, R41 ;  /* 0x0000002900297308 */ /* 0x000e220000000800 */
[----:B---3--:R-:W-:-:S07]  /*b550*/  FADD.FTZ R10, R172, R7 ;  /* 0x00000007ac0a7221 */ /* 0x008fce0000010000 */
[----:B------:R-:W3:Y:S01]  /*b560*/  MUFU.EX2 R173, R46 ;  /* 0x0000002e00ad7308 */ /* 0x000ee20000000800 */
[----:B--2---:R-:W-:-:S07]  /*b570*/  FADD.FTZ R12, R42, R3 ;  /* 0x000000032a0c7221 */ /* 0x004fce0000010000 */
[----:B------:R-:W2:Y:S01]  /*b580*/  MUFU.EX2 R174, R174 ;  /* 0x000000ae00ae7308 */ /* 0x000ea20000000800 */
[C---:B0-----:R-:W-:Y:S01]  /*b590*/  FADD.FTZ R3, R41.reuse, R10 ;  /* 0x0000000a29037221 */ /* 0x041fe20000010000 */
[----:B------:R-:W-:-:S06]  /*b5a0*/  F2FP.F16.F32.PACK_AB R172, R41, R172 ;  /* 0x000000ac29ac723e */ /* 0x000fcc00000000ff */
[----:B------:R-:W0:Y:S01]  /*b5b0*/  MUFU.EX2 R48, R48 ;  /* 0x0000003000307308 */ /* 0x000e220000000800 */
[C---:B---3--:R-:W-:Y:S01]  /*b5c0*/  FADD.FTZ R7, R173.reuse, R12 ;  /* 0x0000000cad077221 */ /* 0x048fe20000010000 */
[----:B------:R-:W-:-:S06]  /*b5d0*/  F2FP.F16.F32.PACK_AB R173, R173, R42 ;  /* 0x0000002aadad723e */ /* 0x000fcc00000000ff */
[----:B------:R-:W3:Y:S01]  /*b5e0*/  MUFU.EX2 R37, R37 ;  /* 0x0000002500257308 */ /* 0x000ee20000000800 */
[----:B--2---:R-:W-:-:S07]  /*b5f0*/  FADD.FTZ R6, R174, R3 ;  /* 0x00000003ae067221 */ /* 0x004fce0000010000 */
[----:B------:R-:W2:Y:S01]  /*b600*/  MUFU.EX2 R175, R52 ;  /* 0x0000003400af7308 */ /* 0x000ea20000000800 */
[----:B0-----:R-:W-:Y:S01]  /*b610*/  FADD.FTZ R10, R48, R7 ;  /* 0x00000007300a7221 */ /* 0x001fe20000010000 */
[C---:B---3--:R-:W-:Y:S01]  /*b620*/  FADD.FTZ R7, R37.reuse, R6 ;  /* 0x0000000625077221 */ /* 0x048fe20000010000 */
[----:B------:R-:W-:Y:S02]  /*b630*/  F2FP.F16.F32.PACK_AB R174, R37, R174 ;  /* 0x000000ae25ae723e */ /* 0x000fe400000000ff */
[C---:B--2---:R-:W-:Y:S01]  /*b640*/  FADD.FTZ R6, R175.reuse, R10 ;  /* 0x0000000aaf067221 */ /* 0x044fe20000010000 */
[----:B------:R-:W-:Y:S01]  /*b650*/  F2FP.F16.F32.PACK_AB R175, R175, R48 ;  /* 0x00000030afaf723e */ /* 0x000fe200000000ff */
[----:B------:R-:W-:Y:S01]  /*b660*/  VIADD R10, R8, 0x100 ;  /* 0x00000100080a7836 */ /* 0x000fe20000000000 */
[----:B------:R-:W-:-:S06]  /*b670*/  WARPGROUP.ARRIVE ;  /* 0x00000000000079c5 */ /* 0x000fcc0000000000 */
[----:B------:R-:W-:Y:S01]  /*b680*/  HGMMA.64x256x16.F32 R24, R152, gdesc[UR4].tnspB, RZ, !UPT, gsb0 ;  /* 0x43e0000498187df0 */ /* 0x000fe2000c0008ff */
[----:B------:R-:W-:Y:S01]  /*b690*/  R2UR UR6, R10 ;  /* 0x000000000a0672ca */ /* 0x000fe200000e0000 */
[----:B------:R-:W-:Y:S01]  /*b6a0*/  VIADD R10, R8, 0x180 ;  /* 0x00000180080a7836 */ /* 0x000fe20000000000 */
[----:B------:R-:W-:Y:S01]  /*b6b0*/  R2UR UR7, R11 ;  /* 0x000000000b0772ca */ /* 0x000fe200000e0000 */
[----:B------:R-:W-:Y:S01]  /*b6c0*/  IMAD.MOV.U32 R11, RZ, RZ, 0x40000040 ;  /* 0x40000040ff0b7424 */ /* 0x000fe200078e00ff */
[----:B------:R-:W-:Y:S02]  /*b6d0*/  WARPGROUP.DEPBAR.LE gsb0, 0x0 ;  /* 0x00008000000079c5 */ /* 0x000fe40000010000 */
[----:B------:R-:W-:-:S15]  /*b6e0*/  WARPGROUP.ARRIVE ;  /* 0x00000000000079c5 */ /* 0x000fde0000000000 */
[----:B------:R-:W-:-:S06]  /*b6f0*/  NOP ;  /* 0x0000000000007918 */ /* 0x000fcc0000000000 */
[----:B------:R-:W-:Y:S03]  /*b700*/  HGMMA.64x256x16.F32 R24, R156, gdesc[UR8].tnspB, R24, gsb0 ;  /* 0x43e000089c187df0 */ /* 0x000fe60008000818 */
[----:B------:R-:W-:Y:S02]  /*b710*/  WARPGROUP.DEPBAR.LE gsb0, 0x0 ;  /* 0x00008000000079c5 */ /* 0x000fe40000010000 */
[----:B------:R-:W-:-:S15]  /*b720*/  WARPGROUP.ARRIVE ;  /* 0x00000000000079c5 */ /* 0x000fde0000000000 */
[----:B------:R-:W-:-:S08]  /*b730*/  NOP ;  /* 0x0000000000007918 */ /* 0x000fd00000000000 */
        /* <DEDUP_REMOVED lines=23> */
[----:B------:R0:W-:Y:S02]  /*b8b0*/  @!P1 SYNCS.ARRIVE.TRANS64.RED.A1T0 RZ, [R0+URZ], RZ ;  /* 0x000000ff00ff99a7 */ /* 0x0001e4000810043f */
[----:B0-----:R-:W-:-:S05]  /*b8c0*/  VIADD R0, R176, 0xfffffffe ;  /* 0xfffffffeb0007836 */ /* 0x001fca0000000000 */
[----:B------:R-:W-:-:S13]  /*b8d0*/  ISETP.GE.AND P2, PT, R0, R215, PT ;  /* 0x000000d70000720c */ /* 0x000fda0003f46270 */
[----:B-1----:R-:W-:Y:S05]  /*b8e0*/  @!P2 BRA `(.L_x_10468) ;  /* 0x0000002c009ca947 */ /* 0x002fea0003800000 */
[----:B------:R-:W-:Y:S02]  /*b8f0*/  IMAD.MOV.U32 R8, RZ, RZ, R20 ;  /* 0x000000ffff087224 */ /* 0x000fe400078e0014 */
[----:B------:R-:W-:-:S07]  /*b900*/  IMAD.MOV.U32 R9, RZ, RZ, R13 ;  /* 0x000000ffff097224 */ /* 0x000fce00078e000d */
.L_x_10478:
        /* <DEDUP_REMOVED lines=8> */
[----:B-----5:R-:W-:Y:S06]  /*b990*/  @!P0 BRA `(.L_x_10469) ;  /* 0x0000000000048947 */ /* 0x020fec0003800000 */
[----:B------:R-:W-:Y:S01]  /*b9a0*/  BPT.TRAP 0x1 ;  /* 0x000000040000795c */ /* 0x000fe20000300000 */
.L_x_10469:
[----:B------:R-:W-:Y:S01]  /*b9b0*/  IMAD R3, R200, 0x8, R18 ;  /* 0x00000008c8037824 */ /* 0x000fe200078e0212 */
[----:B------:R-:W-:-:S04]  /*b9c0*/  SHF.L.U32 R10, R204, 0x1f, RZ ;  /* 0x0000001fcc0a7819 */ /* 0x000fc800000006ff */
[----:B------:R0:W1:Y:S01]  /*b9d0*/  SYNCS.PHASECHK.TRANS64.TRYWAIT P3, [R3+URZ+0x32430], R10 ;  /* 0x0324300a030075a7 */ /* 0x000062000806017f */
[----:B------:R-:W-:Y:S05]  /*b9e0*/  @!P0 BRA `(.L_x_10470) ;  /* 0x0000000000048947 */ /* 0x000fea0003800000 */
[----:B------:R-:W-:Y:S01]  /*b9f0*/  BPT.TRAP 0x1 ;  /* 0x000000040000795c */ /* 0x000fe20000300000 */
.L_x_10470:
[----:B------:R-:W-:Y:S02]  /*ba00*/  IMAD R152, R200, 0x300, R214 ;  /* 0x00000300c8987824 */ /* 0x000fe400078e02d6 */
[----:B------:R-:W-:Y:S01]  /*ba10*/  IMAD.MOV.U32 R153, RZ, RZ, 0x40000040 ;  /* 0x40000040ff997424 */ /* 0x000fe200078e00ff */
[----:B-1----:R-:W-:Y:S06]  /*ba20*/  @P3 BRA `(.L_x_10471) ;  /* 0x0000000000083947 */ /* 0x002fec0003800000 */
[----:B------:R-:W1:Y:S02]  /*ba30*/  SYNCS.PHASECHK.TRANS64.TRYWAIT P3, [R3+URZ+0x32430], R10 ;  /* 0x0324300a030075a7 */ /* 0x000e64000806017f */
[----:B-1----:R-:W-:Y:S05]  /*ba40*/  @!P3 BRA `(.L_x_10472) ;  /* 0x00000118002cb947 */ /* 0x002fea0003800000 */
.L_x_10471:
[----:B------:R-:W-:Y:S05]  /*ba50*/  WARPSYNC.ALL ;  /* 0x0000000000007948 */ /* 0x000fea0003800000 */
[C---:B------:R-:W-:Y:S01]  /*ba60*/  R2UR UR6, R152.reuse ;  /* 0x00000000980672ca */ /* 0x040fe200000e0000 */
[----:B------:R-:W-:Y:S01]  /*ba70*/  VIADD R12, R152, 0x4 ;  /* 0x00000004980c7836 */ /* 0x000fe20000000000 */
[----:B------:R-:W-:Y:S01]  /*ba80*/  R2UR UR7, R153 ;  /* 0x00000000990772ca */ /* 0x000fe200000e0000 */
[----:B------:R-:W-:Y:S01]  /*ba90*/  IMAD.MOV.U32 R153, RZ, RZ, 0x40000040 ;  /* 0x40000040ff997424 */ /* 0x000fe200078e00ff */
[----:B------:R-:W-:Y:S01]  /*baa0*/  R2UR UR4, R4 ;  /* 0x00000000040472ca */ /* 0x000fe200000e0000 */
[----:B------:R-:W-:Y:S01]  /*bab0*/  IMAD.MOV.U32 R21, RZ, RZ, 0x40000040 ;  /* 0x40000040ff157424 */ /* 0x000fe200078e00ff */
[----:B------:R-:W-:Y:S01]  /*bac0*/  R2UR UR5, R5 ;  /* 0x00000000050572ca */ /* 0x000fe200000e0000 */
[----:B------:R-:W-:Y:S01]  /*bad0*/  IMAD.MOV.U32 R13, RZ, RZ, 0x40000040 ;  /* 0x40000040ff0d7424 */ /* 0x000fe200078e00ff */
[C---:B------:R-:W-:Y:S01]  /*bae0*/  IADD3 R20, R152.reuse, 0x2, RZ ;  /* 0x0000000298147810 */ /* 0x040fe20007ffe0ff */
[----:B------:R-:W-:Y:S01]  /*baf0*/  VIADD R152, R152, 0x6 ;  /* 0x0000000698987836 */ /* 0x000fe20000000000 */
[----:B------:R-:W-:-:S02]  /*bb00*/  R2UR UR19, R153 ;  /* 0x00000000991372ca */ /* 0x000fc400000e0000 */
        /* <DEDUP_REMOVED lines=25> */
.L_x_10473:
[----:B------:R2:W3:Y:S01]  /*bca0*/  SYNCS.PHASECHK.TRANS64.TRYWAIT P3, [R3+URZ+0x32450], R10 ;  /* 0x0324500a030075a7 */ /* 0x0004e2000806017f */
[----:B------:R-:W-:Y:S05]  /*bcb0*/  @!P0 BRA `(.L_x_10474) ;  /* 0x0000000000048947 */ /* 0x000fea0003800000 */
[----:B------:R-:W-:Y:S01]  /*bcc0*/  BPT.TRAP 0x1 ;  /* 0x000000040000795c */ /* 0x000fe20000300000 */
.L_x_10474:
[----:B------:R-:W-:Y:S04]  /*bcd0*/  BSSY B0, `(.L_x_10475) ;  /* 0x0000004000007945 */ /* 0x000fe80003800000 */
[----:B---3--:R-:W-:Y:S05]  /*bce0*/  @P3 BRA `(.L_x_10476) ;  /* 0x0000000000083947 */ /* 0x008fea0003800000 */
[----:B------:R-:W3:Y:S02]  /*bcf0*/  SYNCS.PHASECHK.TRANS64.TRYWAIT P3, [R3+URZ+0x32450], R10 ;  /* 0x0324500a030075a7 */ /* 0x000ee4000806017f */
[----:B---3--:R-:W-:Y:S05]  /*bd00*/  @!P3 BRA `(.L_x_10477) ;  /* 0x000001140090b947 */ /* 0x008fea0003800000 */
.L_x_10476:
[----:B------:R-:W-:Y:S05]  /*bd10*/  BSYNC B0 ;  /* 0x0000000000007941 */ /* 0x000fea0003800000 */
.L_x_10475:
[----:B------:R-:W-:Y:S05]  /*bd20*/  WARPSYNC.ALL ;  /* 0x0000000000007948 */ /* 0x000fea0003800000 */
[----:B------:R-:W4:Y:S04]  /*bd30*/  LDL R12, [R1+0x58] ;  /* 0x00005800010c7983 */ /* 0x000f280000100800 */
[----:B------:R-:W4:Y:S04]  /*bd40*/  LDL.64 R210, [R1+0x50] ;  /* 0x0000500001d27983 */ /* 0x000f280000100a00 */
[----:B------:R-:W4:Y:S04]  /*bd50*/  LDL.64 R20, [R1+0x48] ;  /* 0x0000480001147983 */ /* 0x000f280000100a00 */
[----:B------:R0:W-:Y:S04]  /*bd60*/  STL.64 [R1+0xa8], R4 ;  /* 0x0000a80401007387 */ /* 0x0001e80000100a00 */
[----:B0-----:R-:W4:Y:S01]  /*bd70*/  LDL.64 R4, [R1+0x40] ;  /* 0x0000400001047983 */ /* 0x001f220000100a00 */
[----:B-123--:R-:W-:-:S02]  /*bd80*/  IMAD.MOV.U32 R10, RZ, RZ, 0xc00 ;  /* 0x00000c00ff0a7424 */ /* 0x00efc400078e00ff */
[----:B------:R-:W-:-:S05]  /*bd90*/  IMAD.MOV.U32 R11, RZ, RZ, 0x40000040 ;  /* 0x40000040ff0b7424 */ /* 0x000fca00078e00ff */
[----:B------:R-:W-:Y:S01]  /*bda0*/  R2UR UR7, R11 ;  /* 0x000000000b0772ca */ /* 0x000fe200000e0000 */
[----:B------:R-:W-:Y:S01]  /*bdb0*/  WARPGROUP.ARRIVE ;  /* 0x00000000000079c5 */ /* 0x000fe20000000000 */
[----:B------:R-:W-:Y:S01]  /*bdc0*/  IMAD.MOV.U32 R13, RZ, RZ, 0x40000040 ;  /* 0x40000040ff0d7424 */ /* 0x000fe200078e00ff */
[----:B----4-:R-:W-:Y:S02]  /*bdd0*/  R2UR UR4, R12 ;  /* 0x000000000c0472ca */ /* 0x010fe400000e0000 */
[----:B------:R-:W-:-:S11]  /*bde0*/  R2UR UR5, R211 ;  /* 0x00000000d30572ca */ /* 0x000fd600000e0000 */
[----:B------:R-:W-:Y:S01]  /*bdf0*/  IMAD R10, R200, R10, UR4 ;  /* 0x00000004c80a7e24 */ /* 0x000fe2000f8e020a */
[----:B------:R-:W-:Y:S02]  /*be00*/  R2UR UR4, R210 ;  /* 0x00000000d20472ca */ /* 0x000fe400000e0000 */
[----:B------:R-:W2:Y:S02]  /*be10*/  LDL.64 R210, [R1+0x38] ;  /* 0x0000380001d27983 */ /* 0x000ea40000100a00 */
[----:B------:R-:W-:-:S13]  /*be20*/  R2UR UR6, R10 ;  /* 0x000000000a0672ca */ /* 0x000fda00000e0000 */
[----:B------:R-:W-:Y:S01]  /*be30*/  HGMMA.64x96x16.F32 R152, gdesc[UR4], R152, gsb0 ;  /* 0x01600000049879f0 */ /* 0x000fe20008000898 */
[----:B------:R-:W-:Y:S02]  /*be40*/  R2UR UR4, R20 ;  /* 0x00000000140472ca */ /* 0x000fe400000e0000 */
[----:B------:R-:W-:Y:S02]  /*be50*/  R2UR UR5, R21 ;  /* 0x00000000150572ca */ /* 0x000fe400000e0000 */
[----:B------:R-:W3:Y:S01]  /*be60*/  LDL.64 R20, [R1+0x30] ;  /* 0x0000300001147983 */ /* 0x000ee20000100a00 */
[----:B------:R-:W-:Y:S01]  /*be70*/  VIADD R12, R10, 0x2 ;  /* 0x000000020a0c7836 */ /* 0x000fe20000000000 */
[----:B------:R-:W-:-:S04]  /*be80*/  R2UR UR7, R13 ;  /* 0x000000000d0772ca */ /* 0x000fc800000e0000 */
[----:B------:R-:W-:Y:S01]  /*be90*/  R2UR UR6, R12 ;  /* 0x000000000c0672ca */ /* 0x000fe200000e0000 */
[----:B------:R-:W-:Y:S02]  /*bea0*/  VIADD R12, R10, 0x4 ;  /* 0x000000040a0c7836 */ /* 0x000fe40000000000 */
[----:B------:R-:W-:Y:S01]  /*beb0*/  IMAD.MOV.U32 R13, RZ, RZ, 0x40000040 ;  /* 0x40000040ff0d7424 */ /* 0x000fe200078e00ff */
[----:B------:R-:W-:Y:S02]  /*bec0*/  WARPGROUP.DEPBAR.LE gsb0, 0x0 ;  /* 0x00008000000079c5 */ /* 0x000fe40000010000 */
[----:B------:R-:W-:-:S07]  /*bed0*/  WARPGROUP.ARRIVE ;  /* 0x00000000000079c5 */ /* 0x000fce0000000000 */
[----:B------:R-:W-:Y:S01]  /*bee0*/  HGMMA.64x96x16.F32 R152, gdesc[UR4], R152, gsb0 ;  /* 0x01600000049879f0 */ /* 0x000fe20008000898 */
[----:B------:R-:W-:Y:S02]  /*bef0*/  R2UR UR4, R4 ;  /* 0x00000000040472ca */ /* 0x000fe400000e0000 */
[----:B------:R-:W-:Y:S02]  /*bf00*/  R2UR UR5, R5 ;  /* 0x00000000050572ca */ /* 0x000fe400000e0000 */
[----:B------:R-:W4:Y:S01]  /*bf10*/  LDL.64 R4, [R1+0x28] ;  /* 0x0000280001047983 */ /* 0x000f220000100a00 */
[----:B------:R-:W-:Y:S02]  /*bf20*/  R2UR UR6, R12 ;  /* 0x000000000c0672ca */ /* 0x000fe400000e0000 */
[----:B------:R-:W-:Y:S01]  /*bf30*/  R2UR UR7, R13 ;  /* 0x000000000d0772ca */ /* 0x000fe200000e0000 */
[----:B------:R-:W-:Y:S02]  /*bf40*/  VIADD R12, R10, 0x6 ;  /* 0x000000060a0c7836 */ /* 0x000fe40000000000 */
[----:B------:R-:W-:Y:S01]  /*bf50*/  IMAD.MOV.U32 R13, RZ, RZ, 0x40000040 ;  /* 0x40000040ff0d7424 */ /* 0x000fe200078e00ff */
[----:B------:R-:W-:-:S02]  /*bf60*/  WARPGROUP.DEPBAR.LE gsb0, 0x0 ;  /* 0x00008000000079c5 */ /* 0x000fc40000010000 */
[----:B------:R-:W-:-:S07]  /*bf70*/  WARPGROUP.ARRIVE ;  /* 0x00000000000079c5 */ /* 0x000fce0000000000 */
[----:B------:R-:W-:Y:S01]  /*bf80*/  HGMMA.64x96x16.F32 R152, gdesc[UR4], R152, gsb0 ;  /* 0x01600000049879f0 */ /* 0x000fe20008000898 */
[----:B------:R-:W-:Y:S02]  /*bf90*/  R2UR UR6, R12 ;  /* 0x000000000c0672ca */ /* 0x000fe400000e0000 */
[----:B------:R-:W-:Y:S02]  /*bfa0*/  R2UR UR7, R13 ;  /* 0x000000000d0772ca */ /* 0x000fe400000e0000 */
[----:B--2---:R-:W-:Y:S02]  /*bfb0*/  R2UR UR4, R210 ;  /* 0x00000000d20472ca */ /* 0x004fe400000e0000 */
[----:B------:R-:W-:Y:S02]  /*bfc0*/  R2UR UR5, R211 ;  /* 0x00000000d30572ca */ /* 0x000fe400000e0000 */
[----:B------:R-:W2:Y:S01]  /*bfd0*/  LDL.64 R210, [R1+0x20] ;  /* 0x0000200001d27983 */ /* 0x000ea20000100a00 */
[----:B------:R-:W-:-:S02]  /*bfe0*/  WARPGROUP.DEPBAR.LE gsb0, 0x0 ;  /* 0x00008000000079c5 */ /* 0x000fc40000010000 */
[----:B------:R-:W-:-:S08]  /*bff0*/  WARPGROUP.ARRIVE ;  /* 0x00000000000079c5 */ /* 0x000fd00000000000 */
[----:B------:R-:W-:Y:S01]  /*c000*/  HGMMA.64x96x16.F32 R152, gdesc[UR4], R152, gsb0 ;  /* 0x01600000049879f0 */ /* 0x000fe20008000898 */
[----:B---3--:R-:W-:Y:S02]  /*c010*/  R2UR UR4, R20 ;  /* 0x00000000140472ca */ /* 0x008fe400000e0000 */
[----:B------:R-:W-:Y:S02]  /*c020*/  R2UR UR5, R21 ;  /* 0x00000000150572ca */ /* 0x000fe400000e0000 */
[----:B------:R-:W3:Y:S01]  /*c030*/  LDL.64 R20, [R1+0x18] ;  /* 0x0000180001147983 */ /* 0x000ee20000100a00 */
[----:B------:R-:W-:Y:S02]  /*c040*/  VIADD R12, R10, 0x300 ;  /* 0x000003000a0c7836 */ /* 0x000fe40000000000 */
[----:B------:R-:W-:-:S03]  /*c050*/  IMAD.MOV.U32 R13, RZ, RZ, 0x40000040 ;  /* 0x40000040ff0d7424 */ /* 0x000fc600078e00ff */
[----:B------:R-:W-:Y:S02]  /*c060*/  R2UR UR6, R12 ;  /* 0x000000000c0672ca */ /* 0x000fe400000e0000 */
[----:B------:R-:W-:Y:S01]  /*c070*/  R2UR UR7, R13 ;  /* 0x000000000d0772ca */ /* 0x000fe200000e0000 */
[----:B------:R-:W-:Y:S01]  /*c080*/  VIADD R12, R10, 0x302 ;  /* 0x000003020a0c7836 */ /* 0x000fe20000000000 */
[----:B------:R-:W-:Y:S02]  /*c090*/  WARPGROUP.DEPBAR.LE gsb0, 0x0 ;  /* 0x00008000000079c5 */ /* 0x000fe40000010000 */
[----:B------:R-:W-:-:S09]  /*c0a0*/  WARPGROUP.ARRIVE ;  /* 0x00000000000079c5 */ /* 0x000fd20000000000 */
[----:B------:R-:W-:Y:S01]  /*c0b0*/  HGMMA.64x96x16.F32 R152, gdesc[UR4], R152, gsb0 ;  /* 0x01600000049879f0 */ /* 0x000fe20008000898 */
[----:B------:R-:W-:Y:S01]  /*c0c0*/  IMAD.MOV.U32 R13, RZ, RZ, 0x40000040 ;  /* 0x40000040ff0d7424 */ /* 0x000fe200078e00ff */
[----:B----4-:R-:W-:Y:S02]  /*c0d0*/  R2UR UR4, R4 ;  /* 0x00000000040472ca */ /* 0x010fe400000e0000 */
[----:B------:R-:W-:Y:S02]  /*c0e0*/  R2UR UR5, R5 ;  /* 0x00000000050572ca */ /* 0x000fe400000e0000 */
[----:B------:R-:W4:Y:S01]  /*c0f0*/  LDL.64 R4, [R1+0x10] ;  /* 0x0000100001047983 */ /* 0x000f220000100a00 */
[----:B------:R-:W-:Y:S02]  /*c100*/  R2UR UR6, R12 ;  /* 0x000000000c0672ca */ /* 0x000fe400000e0000 */
[----:B------:R-:W-:Y:S01]  /*c110*/  R2UR UR7, R13 ;  /* 0x000000000d0772ca */ /* 0x000fe200000e0000 */
[----:B------:R-:W-:-:S02]  /*c120*/  VIADD R12, R10, 0x304 ;  /* 0x000003040a0c7836 */ /* 0x000fc40000000000 */
[----:B------:R-:W-:Y:S01]  /*c130*/  IMAD.MOV.U32 R13, RZ, RZ, 0x40000040 ;  /* 0x40000040ff0d7424 */ /* 0x000fe200078e00ff */
[----:B------:R-:W-:Y:S02]  /*c140*/  WARPGROUP.DEPBAR.LE gsb0, 0x0 ;  /* 0x00008000000079c5 */ /* 0x000fe40000010000 */
        /* <DEDUP_REMOVED lines=10> */
[----:B------:R-:W-:Y:S01]  /*c1f0*/  VIADD R12, R10, 0x306 ;  /* 0x000003060a0c7836 */ /* 0x000fe20000000000 */
[----:B---3--:R-:W-:Y:S01]  /*c200*/  R2UR UR4, R20 ;  /* 0x00000000140472ca */ /* 0x008fe200000e0000 */
[----:B------:R-:W-:Y:S01]  /*c210*/  IMAD.MOV.U32 R13, RZ, RZ, 0x40000040 ;  /* 0x40000040ff0d7424 */ /* 0x000fe200078e00ff */
[----:B------:R-:W-:Y:S02]  /*c220*/  R2UR UR5, R21 ;  /* 0x00000000150572ca */ /* 0x000fe400000e0000 */
[----:B------:R-:W3:Y:S01]  /*c230*/  LDL.64 R20, [R1] ;  /* 0x0000000001147983 */ /* 0x000ee20000100a00 */
        /* <DEDUP_REMOVED lines=9> */
[----:B----4-:R-:W-:Y:S02]  /*c2d0*/  R2UR UR4, R4 ;  /* 0x00000000040472ca */ /* 0x010fe400000e0000 */
[----:B------:R-:W-:Y:S01]  /*c2e0*/  R2UR UR5, R5 ;  /* 0x00000000050572ca */ /* 0x000fe200000e0000 */
[----:B------:R-:W-:Y:S01]  /*c2f0*/  VIADD R12, R10, 0x602 ;  /* 0x000006020a0c7836 */ /* 0x000fe20000000000 */
[----:B------:R-:W-:Y:S01]  /*c300*/  UMOV UR38, UR43 ;  /* 0x0000002b00267c82 */ /* 0x000fe20008000000 */
[----:B------:R-:W-:Y:S01]  /*c310*/  IMAD.MOV.U32 R13, RZ, RZ, 0x40000040 ;  /* 0x40000040ff0d7424 */ /* 0x000fe200078e00ff */
[----:B------:R0:W5:Y:S01]  /*c320*/  LDL.LU.64 R4, [R1+0xa8] ;  /* 0x0000a80001047983 */ /* 0x0001620000300a00 */
[----:B------:R-:W-:-:S02]  /*c330*/  WARPGROUP.DEPBAR.LE gsb0, 0x0 ;  /* 0x00008000000079c5 */ /* 0x000fc40000010000 */
[----:B------:R-:W-:-:S06]  /*c340*/  WARPGROUP.ARRIVE ;  /* 0x00000000000079c5 */ /* 0x000fcc0000000000 */
[----:B------:R-:W-:Y:S01]  /*c350*/  HGMMA.64x96x16.F32 R152, gdesc[UR4], R152, gsb0 ;  /* 0x01600000049879f0 */ /* 0x000fe20008000898 */
[----:B------:R-:W-:Y:S02]  /*c360*/  R2UR UR6, R12 ;  /* 0x000000000c0672ca */ /* 0x000fe400000e0000 */
[----:B------:R-:W-:Y:S02]  /*c370*/  R2UR UR7, R13 ;  /* 0x000000000d0772ca */ /* 0x000fe400000e0000 */
[----:B--2---:R-:W-:Y:S02]  /*c380*/  R2UR UR4, R210 ;  /* 0x00000000d20472ca */ /* 0x004fe400000e0000 */
[----:B------:R-:W-:Y:S01]  /*c390*/  R2UR UR5, R211 ;  /* 0x00000000d30572ca */ /* 0x000fe200000e0000 */
[----:B------:R-:W-:Y:S02]  /*c3a0*/  WARPGROUP.DEPBAR.LE gsb0, 0x0 ;  /* 0x00008000000079c5 */ /* 0x000fe40000010000 */
[----:B------:R-:W-:-:S10]  /*c3b0*/  WARPGROUP.ARRIVE ;  /* 0x00000000000079c5 */ /* 0x000fd40000000000 */
[----:B------:R-:W-:Y:S01]  /*c3c0*/  HGMMA.64x96x16.F32 R152, gdesc[UR4], R152, gsb0 ;  /* 0x01600000049879f0 */ /* 0x000fe20008000898 */
[----:B------:R-:W-:Y:S02]  /*c3d0*/  VIADD R12, R10, 0x604 ;  /* 0x000006040a0c7836 */ /* 0x000fe40000000000 */
[----:B------:R-:W-:Y:S01]  /*c3e0*/  IMAD.MOV.U32 R13, RZ, RZ, 0x40000040 ;  /* 0x40000040ff0d7424 */ /* 0x000fe200078e00ff */
[----:B---3--:R-:W-:Y:S02]  /*c3f0*/  R2UR UR4, R20 ;  /* 0x00000000140472ca */ /* 0x008fe400000e0000 */
[----:B------:R-:W-:Y:S02]  /*c400*/  R2UR UR6, R12 ;  /* 0x000000000c0672ca */ /* 0x000fe400000e0000 */
        /* <DEDUP_REMOVED lines=8> */
[----:B------:R-:W-:Y:S01]  /*c490*/  R2UR UR7, R13 ;  /* 0x000000000d0772ca */ /* 0x000fe200000e0000 */
[----:B------:R-:W-:Y:S01]  /*c4a0*/  UMOV UR4, UR52 ;  /* 0x0000003400047c82 */ /* 0x000fe20008000000 */
[----:B------:R-:W-:Y:S01]  /*c4b0*/  UMOV UR5, UR53 ;  /* 0x0000003500057c82 */ /* 0x000fe20008000000 */
[----:B------:R-:W-:Y:S02]  /*c4c0*/  VIADD R12, R10, 0x900 ;  /* 0x000009000a0c7836 */ /* 0x000fe40000000000 */
[----:B------:R-:W-:Y:S01]  /*c4d0*/  IMAD.MOV.U32 R13, RZ, RZ, 0x40000040 ;  /* 0x40000040ff0d7424 */ /* 0x000fe200078e00ff */
[----:B------:R-:W-:Y:S02]  /*c4e0*/  WARPGROUP.DEPBAR.LE gsb0, 0x0 ;  /* 0x00008000000079c5 */ /* 0x000fe40000010000 */
[----:B------:R-:W-:-:S06]  /*c4f0*/  WARPGROUP.ARRIVE ;  /* 0x00000000000079c5 */ /* 0x000fcc0000000000 */
        /* <DEDUP_REMOVED lines=32> */
[----:B------:R-:W-:Y:S02]  /*c700*/  WARPGROUP.DEPBAR.LE gsb0, 0x0 ;  /* 0x00008000000079c5 */ /* 0x000fe40000010000 */
[----:B------:R-:W-:-:S08]  /*c710*/  WARPGROUP.ARRIVE ;  /* 0x00000000000079c5 */ /* 0x000fd00000000000 */
[----:B------:R-:W-:Y:S03]  /*c720*/  HGMMA.64x96x16.F32 R152, gdesc[UR4], R152, gsb0 ;  /* 0x01600000049879f0 */ /* 0x000fe60008000898 */
[----:B------:R-:W-:Y:S02]  /*c730*/  WARPGROUP.DEPBAR.LE gsb0, 0x0 ;  /* 0x00008000000079c5 */ /* 0x000fe40000010000 */
[----:B------:R-:W-:Y:S01]  /*c740*/  FMUL.FTZ R10, R152, UR39 ;  /* 0x00000027980a7c20 */ /* 0x000fe20008410000 */
[----:B------:R-:W-:Y:S01]  /*c750*/  FMUL.FTZ R11, R153, UR39 ;  /* 0x00000027990b7c20 */ /* 0x000fe20008410000 */
[----:B------:R-:W-:-:S04]  /*c760*/  FMUL.FTZ R12, R156, UR39 ;  /* 0x000000279c0c7c20 */ /* 0x000fc80008410000 */
[----:B------:R-:W1:Y:S01]  /*c770*/  MUFU.TANH R10, R10 ;  /* 0x0000000a000a7308 */ /* 0x000e620000002400 */
[----:B------:R-:W-:Y:S01]  /*c780*/  FMUL.FTZ R20, R157, UR39 ;  /* 0x000000279d147c20 */ /* 0x000fe20008410000 */
[----:B------:R-:W-:-:S06]  /*c790*/  FMUL.FTZ R21, R160, UR39 ;  /* 0x00000027a0157c20 */ /* 0x000fcc0008410000 */
[----:B------:R-:W2:Y:S01]  /*c7a0*/  MUFU.TANH R11, R11 ;  /* 0x0000000b000b7308 */ /* 0x000ea20000002400 */
[----:B------:R-:W-:-:S07]  /*c7b0*/  FMUL.FTZ R152, R161, UR39 ;  /* 0x00000027a1987c20 */ /* 0x000fce0008410000 */
[----:B------:R-:W3:Y:S01]  /*c7c0*/  MUFU.TANH R12, R12 ;  /* 0x0000000c000c7308 */ /* 0x000ee20000002400 */
[----:B-1----:R-:W-:Y:S01]  /*c7d0*/  FMNMX.FTZ R13, R10, R9, !PT ;  /* 0x000000090a0d7209 */ /* 0x002fe20007810000 */
[----:B------:R-:W-:-:S06]  /*c7e0*/  FMUL.FTZ R153, R164, UR39 ;  /* 0x00000027a4997c20 */ /* 0x000fcc0008410000 */
[----:B------:R-:W1:Y:S01]  /*c7f0*/  MUFU.TANH R20, R20 ;  /* 0x0000001400147308 */ /* 0x000e620000002400 */
[----:B--2---:R-:W-:Y:S01]  /*c800*/  FMNMX.FTZ R13, R11, R13, !PT ;  /* 0x0000000d0b0d7209 */ /* 0x004fe20007810000 */
[----:B------:R-:W-:-:S06]  /*c810*/  FMUL.FTZ R156, R165, UR39 ;  /* 0x00000027a59c7c20 */ /* 0x000fcc0008410000 */
[----:B------:R-:W2:Y:S01]  /*c820*/  MUFU.TANH R21, R21 ;  /* 0x0000001500157308 */ /* 0x000ea20000002400 */
[----:B---3--:R-:W-:Y:S01]  /*c830*/  FMNMX.FTZ R13, R12, R13, !PT ;  /* 0x0000000d0c0d7209 */ /* 0x008fe20007810000 */
[----:B------:R-:W-:-:S06]  /*c840*/  FMUL.FTZ R157, R168, UR39 ;  /* 0x00000027a89d7c20 */ /* 0x000fcc0008410000 */
        /* <DEDUP_REMOVED lines=52> */
[----:B-1----:R-:W-:-:S04]  /*cb90*/  FMNMX.FTZ R13, R184, R13, !PT ;  /* 0x0000000db80d7209 */ /* 0x002fc80007810000 */
[----:B--2---:R-:W-:-:S04]  /*cba0*/  FMNMX.FTZ R13, R185, R13, !PT ;  /* 0x0000000db90d7209 */ /* 0x004fc80007810000 */
[----:B---3--:R-:W-:-:S05]  /*cbb0*/  FMNMX.FTZ R13, R188, R13, !PT ;  /* 0x0000000dbc0d7209 */ /* 0x008fca0007810000 */
[----:B------:R-:W1:Y:S01]  /*cbc0*/  SHFL.BFLY PT, R189, R13, 0x2, 0x1f ;  /* 0x0c401f000dbd7f89 */ /* 0x000e6200000e0000 */
[----:B------:R-:W-:Y:S01]  /*cbd0*/  FMUL.FTZ R212, R154, UR39 ;  /* 0x000000279ad47c20 */ /* 0x000fe20008410000 */
[----:B-1----:R-:W-:-:S05]  /*cbe0*/  FMNMX.FTZ R13, R13, R189, !PT ;  /* 0x000000bd0d0d7209 */ /* 0x002fca0007810000 */
[----:B------:R-:W1:Y:S01]  /*cbf0*/  SHFL.BFLY PT, R154, R13, 0x1, 0x1f ;  /* 0x0c201f000d9a7f89 */ /* 0x000e6200000e0000 */
[----:B------:R-:W-:Y:S01]  /*cc00*/  FMUL.FTZ R197, R162, UR39 ;  /* 0x00000027a2c57c20 */ /* 0x000fe20008410000 */
[----:B------:R-:W-:Y:S01]  /*cc10*/  FMUL.FTZ R210, R158, UR39 ;  /* 0x000000279ed27c20 */ /* 0x000fe20008410000 */
[----:B------:R-:W-:Y:S01]  /*cc20*/  FMUL.FTZ R211, R155, UR39 ;  /* 0x000000279bd37c20 */ /* 0x000fe20008410000 */
[----:B-1----:R-:W-:-:S05]  /*cc30*/  FMNMX.FTZ R13, R13, R154, !PT ;  /* 0x0000009a0d0d7209 */ /* 0x002fca0007810000 */
[C---:B------:R-:W-:Y:S01]  /*cc40*/  FADD.FTZ R162, -R13.reuse, R9 ;  /* 0x000000090da27221 */ /* 0x040fe20000010100 */
[----:B------:R-:W-:-:S03]  /*cc50*/  FMUL.FTZ R9, R13, UR38 ;  /* 0x000000260d097c20 */ /* 0x000fc60008410000 */
[----:B------:R-:W-:Y:S01]  /*cc60*/  FMUL.FTZ R162, R162, UR38 ;  /* 0x00000026a2a27c20 */ /* 0x000fe20008410000 */
[--C-:B------:R-:W-:Y:S01]  /*cc70*/  FFMA.FTZ R154, R10, UR38, -R9.reuse ;  /* 0x000000260a9a7c23 */ /* 0x100fe20008010809 */
[--C-:B------:R-:W-:Y:S01]  /*cc80*/  FFMA.FTZ R158, R11, UR38, -R9.reuse ;  /* 0x000000260b9e7c23 */ /* 0x100fe20008010809 */
[--C-:B------:R-:W-:Y:S01]  /*cc90*/  FFMA.FTZ R11, R152, UR38, -R9.reuse ;  /* 0x00000026980b7c23 */ /* 0x100fe20008010809 */
[--C-:B------:R-:W-:Y:S01]  /*cca0*/  FFMA.FTZ R10, R157, UR38, -R9.reuse ;  /* 0x000000269d0a7c23 */ /* 0x100fe20008010809 */
[----:B------:R-:W-:Y:S01]  /*ccb0*/  MUFU.EX2 R152, R154 ;  /* 0x0000009a00987308 */ /* 0x000fe20000000800 */
[--C-:B------:R-:W-:Y:S01]  /*ccc0*/  FFMA.FTZ R155, R12, UR38, -R9.reuse ;  /* 0x000000260c9b7c23 */ /* 0x100fe20008010809 */
[----:B------:R-:W-:-:S06]  /*ccd0*/  FFMA.FTZ R20, R20, UR38, -R9 ;  /* 0x0000002614147c23 */ /* 0x000fcc0008010809 */
[----:B------:R-:W1:Y:S08]  /*cce0*/  MUFU.EX2 R157, R162 ;  /* 0x000000a2009d7308 */ /* 0x000e700000000800 */
[----:B------:R-:W2:Y:S08]  /*ccf0*/  MUFU.EX2 R158, R158 ;  /* 0x0000009e009e7308 */ /* 0x000eb00000000800 */
[----:B------:R-:W3:Y:S01]  /*cd00*/  MUFU.EX2 R155, R155 ;  /* 0x0000009b009b7308 */ /* 0x000ee20000000800 */
[----:B-1----:R-:W-:-:S07]  /*cd10*/  FFMA.FTZ R154, R157, R7, R152 ;  /* 0x000000079d9a7223 */ /* 0x002fce0000010098 */
[----:B------:R-:W1:Y:S01]  /*cd20*/  MUFU.EX2 R20, R20 ;  /* 0x0000001400147308 */ /* 0x000e620000000800 */
[----:B------:R-:W-:-:S07]  /*cd30*/  FMUL.FTZ R205, R159, UR39 ;  /* 0x000000279fcd7c20 */ /* 0x000fce0008410000 */
[----:B------:R-:W4:Y:S01]  /*cd40*/  MUFU.TANH R212, R212 ;  /* 0x000000d400d47308 */ /* 0x000f220000002400 */
[----:B--2---:R-:W-:-:S07]  /*cd50*/  FADD.FTZ R154, R158, R154 ;  /* 0x0000009a9e9a7221 */ /* 0x004fce0000010000 */
[----:B------:R-:W2:Y:S01]  /*cd60*/  MUFU.TANH R211, R211 ;  /* 0x000000d300d37308 */ /* 0x000ea20000002400 */
[----:B---3--:R-:W-:Y:S01]  /*cd70*/  FADD.FTZ R154, R155, R154 ;  /* 0x0000009a9b9a7221 */ /* 0x008fe20000010000 */
[----:B------:R-:W-:-:S06]  /*cd80*/  FMUL.FTZ R193, R163, UR39 ;  /* 0x00000027a3c17c20 */ /* 0x000fcc0008410000 */
[----:B------:R-:W3:Y:S01]  /*cd90*/  MUFU.TANH R210, R210 ;  /* 0x000000d200d27308 */ /* 0x000ee20000002400 */
[----:B------:R-:W-:Y:S01]  /*cda0*/  F2FP.F16.F32.PACK_AB R152, R158, R152 ;  /* 0x000000989e98723e */ /* 0x000fe200000000ff */
[C---:B-1----:R-:W-:Y:S01]  /*cdb0*/  FADD.FTZ R158, R20.reuse, R154 ;  /* 0x0000009a149e7221 */ /* 0x042fe20000010000 */
[----:B------:R-:W-:-:S05]  /*cdc0*/  F2FP.F16.F32.PACK_AB R154, R20, R155 ;  /* 0x0000009b149a723e */ /* 0x000fca00000000ff */
[----:B------:R-:W1:Y:S01]  /*cdd0*/  MUFU.TANH R205, R205 ;  /* 0x000000cd00cd7308 */ /* 0x000e620000002400 */
[----:B----4-:R-:W-:Y:S01]  /*cde0*/  FMNMX.FTZ R20, R212, R8, !PT ;  /* 0x00000008d4147209 */ /* 0x010fe20007810000 */
[----:B------:R-:W-:-:S06]  /*cdf0*/  FMUL.FTZ R192, R166, UR39 ;  /* 0x00000027a6c07c20 */ /* 0x000fcc0008410000 */
[----:B------:R-:W4:Y:S01]  /*ce00*/  MUFU.TANH R197, R197 ;  /* 0x000000c500c57308 */ /* 0x000f220000002400 */
[----:B--2---:R-:W-:Y:S01]  /*ce10*/  FMNMX.FTZ R20, R211, R20, !PT ;  /* 0x00000014d3147209 */ /* 0x004fe20007810000 */
[----:B------:R-:W-:-:S06]  /*ce20*/  FMUL.FTZ R159, R167, UR39 ;  /* 0x00000027a79f7c20 */ /* 0x000fcc0008410000 */
[----:B------:R-:W2:Y:S01]  /*ce30*/  MUFU.TANH R193, R193 ;  /* 0x000000c100c17308 */ /* 0x000ea20000002400 */
[----:B---3--:R-:W-:Y:S01]  /*ce40*/  FMNMX.FTZ R20, R210, R20, !PT ;  /* 0x00000014d2147209 */ /* 0x008fe20007810000 */
[----:B------:R-:W-:-:S06]  /*ce50*/  FMUL.FTZ R163, R170, UR39 ;  /* 0x00000027aaa37c20 */ /* 0x000fcc0008410000 */
[----:B------:R-:W3:Y:S01]  /*ce60*/  MUFU.TANH R192, R192 ;  /* 0x000000c000c07308 */ /* 0x000ee20000002400 */
[----:B-1----:R-:W-:Y:S01]  /*ce70*/  FMNMX.FTZ R20, R205, R20, !PT ;  /* 0x00000014cd147209 */ /* 0x002fe20007810000 */
[----:B------:R-:W-:Y:S01]  /*ce80*/  FMUL.FTZ R162, R171, UR39 ;  /* 0x00000027aba27c20 */ /* 0x000fe20008410000 */
[----:B------:R-:W-:-:S05]  /*ce90*/  FFMA.FTZ R12, R153, UR38, -R9 ;  /* 0x00000026990c7c23 */ /* 0x000fca0008010809 */
        /* <DEDUP_REMOVED lines=8> */
[----:B------:R-:W-:Y:S01]  /*cf20*/  FMUL.FTZ R167, R178, UR39 ;  /* 0x00000027b2a77c20 */ /* 0x000fe20008410000 */
[--C-:B------:R-:W-:Y:S01]  /*cf30*/  FFMA.FTZ R21, R21, UR38, -R9.reuse ;  /* 0x0000002615157c23 */ /* 0x100fe20008010809 */
[----:B------:R-:W-:-:S04]  /*cf40*/  FFMA.FTZ R156, R156, UR38, -R9 ;  /* 0x000000269c9c7c23 */ /* 0x000fc80008010809 */
[----:B------:R-:W3:Y:S01]  /*cf50*/  MUFU.TANH R153, R153 ;  /* 0x0000009900997308 */ /* 0x000ee20000002400 */
        /* <DEDUP_REMOVED lines=14> */
[----:B------:R-:W0:Y:S01]  /*d040*/  MUFU.TANH R7, R7 ;  /* 0x0000000700077308 */ /* 0x000e220000002400 */
[----:B------:R-:W-:Y:S01]  /*d050*/  FFMA.FTZ R9, R188, UR38, -R9 ;  /* 0x00000026bc097c23 */ /* 0x000fe20008010809 */
[----:B-1----:R-:W-:Y:S01]  /*d060*/  FMNMX.FTZ R20, R159, R20, !PT ;  /* 0x000000149f147209 */ /* 0x002fe20007810000 */
[----:B------:R-:W-:Y:S01]  /*d070*/  FMUL.FTZ R188, R179, UR39 ;  /* 0x00000027b3bc7c20 */ /* 0x000fe20008410000 */
[----:B------:R-:W-:-:S02]  /*d080*/  FMUL.FTZ R189, R182, UR39 ;  /* 0x00000027b6bd7c20 */ /* 0x000fc40008410000 */
[----:B----4-:R-:W-:Y:S02]  /*d090*/  FMNMX.FTZ R20, R163, R20, !PT ;  /* 0x00000014a3147209 */ /* 0x010fe40007810000 */
[----:B------:R-:W1:Y:S01]  /*d0a0*/  MUFU.TANH R167, R167 ;  /* 0x000000a700a77308 */ /* 0x000e620000002400 */
[----:B------:R-:W-:Y:S01]  /*d0b0*/  FMUL.FTZ R166, R183, UR39 ;  /* 0x00000027b7a67c20 */ /* 0x000fe20008410000 */
[----:B--2---:R-:W-:-:S06]  /*d0c0*/  FMNMX.FTZ R20, R162, R20, !PT ;  /* 0x00000014a2147209 */ /* 0x004fcc0007810000 */
[----:B------:R-:W2:Y:S01]  /*d0d0*/  MUFU.TANH R188, R188 ;  /* 0x000000bc00bc7308 */ /* 0x000ea20000002400 */
[----:B---3--:R-:W-:Y:S01]  /*d0e0*/  FMNMX.FTZ R20, R153, R20, !PT ;  /* 0x0000001499147209 */ /* 0x008fe20007810000 */
[----:B------:R-:W-:-:S06]  /*d0f0*/  FMUL.FTZ R170, R186, UR39 ;  /* 0x00000027baaa7c20 */ /* 0x000fcc0008410000 */
[----:B------:R-:W3:Y:S01]  /*d100*/  MUFU.TANH R189, R189 ;  /* 0x000000bd00bd7308 */ /* 0x000ee20000002400 */
        /* <DEDUP_REMOVED lines=21> */
[----:B---3--:R-:W-:-:S07]  /*d260*/  FMNMX.FTZ R20, R186, R20, !PT ;  /* 0x00000014ba147209 */ /* 0x008fce0007810000 */
[----:B------:R-:W3:Y:S01]  /*d270*/  MUFU.TANH R179, R179 ;  /* 0x000000b300b37308 */ /* 0x000ee20000002400 */
[----:B0-----:R-:W-:-:S07]  /*d280*/  FMNMX.FTZ R20, R187, R20, !PT ;  /* 0x00000014bb147209 */ /* 0x001fce0007810000 */
[----:B------:R-:W0:Y:S01]  /*d290*/  MUFU.TANH R182, R182 ;  /* 0x000000b600b67308 */ /* 0x000e220000002400 */
[----:B-1----:R-:W-:-:S04]  /*d2a0*/  FMNMX.FTZ R20, R174, R20, !PT ;  /* 0x00000014ae147209 */ /* 0x002fc80007810000 */
[----:B--2---:R-:W-:-:S04]  /*d2b0*/  FMNMX.FTZ R20, R175, R20, !PT ;  /* 0x00000014af147209 */ /* 0x004fc80007810000 */
[----:B---3--:R-:W-:-:S04]  /*d2c0*/  FMNMX.FTZ R20, R179, R20, !PT ;  /* 0x00000014b3147209 */ /* 0x008fc80007810000 */
[----:B0-----:R-:W-:-:S05]  /*d2d0*/  FMNMX.FTZ R20, R182, R20, !PT ;  /* 0x00000014b6147209 */ /* 0x001fca0007810000 */
[----:B------:R-:W0:Y:S02]  /*d2e0*/  SHFL.BFLY PT, R155, R20, 0x2, 0x1f ;  /* 0x0c401f00149b7f89 */ /* 0x000e2400000e0000 */
[----:B0-----:R-:W-:-:S05]  /*d2f0*/  FMNMX.FTZ R20, R20, R155, !PT ;  /* 0x0000009b14147209 */ /* 0x001fca0007810000 */
[----:B------:R-:W0:Y:S01]  /*d300*/  SHFL.BFLY PT, R155, R20, 0x1, 0x1f ;  /* 0x0c201f00149b7f89 */ /* 0x000e2200000e0000 */
[----:B------:R-:W1:Y:S01]  /*d310*/  S2R R198, SR_TID.X ;  /* 0x0000000000c67919 */ /* 0x000e620000002100 */
[----:B0-----:R-:W-:-:S05]  /*d320*/  FMNMX.FTZ R20, R20, R155, !PT ;  /* 0x0000009b14147209 */ /* 0x001fca0007810000 */
[C---:B------:R-:W-:Y:S01]  /*d330*/  FADD.FTZ R196, -R20.reuse, R8 ;  /* 0x0000000814c47221 */ /* 0x040fe20000010100 */
[----:B------:R-:W-:-:S03]  /*d340*/  FMUL.FTZ R195, R20, UR38 ;  /* 0x0000002614c37c20 */ /* 0x000fc60008410000 */
[----:B------:R-:W-:Y:S01]  /*d350*/  FMUL.FTZ R196, R196, UR38 ;  /* 0x00000026c4c47c20 */ /* 0x000fe20008410000 */
[--C-:B------:R-:W-:Y:S01]  /*d360*/  FFMA.FTZ R178, R212, UR38, -R195.reuse ;  /* 0x00000026d4b27c23 */ /* 0x100fe200080108c3 */
[--C-:B------:R-:W-:Y:S01]  /*d370*/  FFMA.FTZ R191, R153, UR38, -R195.reuse ;  /* 0x0000002699bf7c23 */ /* 0x100fe200080108c3 */
[--C-:B------:R-:W-:Y:S02]  /*d380*/  FFMA.FTZ R183, R211, UR38, -R195.reuse ;  /* 0x00000026d3b77c23 */ /* 0x100fe400080108c3 */
[----:B------:R-:W-:Y:S01]  /*d390*/  MUFU.EX2 R153, R178 ;  /* 0x000000b200997308 */ /* 0x000fe20000000800 */
[--C-:B------:R-:W-:Y:S01]  /*d3a0*/  FFMA.FTZ R190, R162, UR38, -R195.reuse ;  /* 0x00000026a2be7c23 */ /* 0x100fe200080108c3 */
[----:B------:R-:W-:-:S06]  /*d3b0*/  FFMA.FTZ R162, R7, UR38, -R195 ;  /* 0x0000002607a27c23 */ /* 0x000fcc00080108c3 */
[----:B------:R-:W0:Y:S08]  /*d3c0*/  MUFU.EX2 R196, R196 ;  /* 0x000000c400c47308 */ /* 0x000e300000000800 */
[----:B------:R0:W2:Y:S01]  /*d3d0*/  MUFU.EX2 R7, R183 ;  /* 0x000000b700077308 */ /* 0x0000a20000000800 */
[-C--:B------:R-:W-:Y:S01]  /*d3e0*/  FMUL.FTZ R24, R24, R157.reuse ;  /* 0x0000009d18187220 */ /* 0x080fe20000410000 */
[-C--:B------:R-:W-:Y:S01]  /*d3f0*/  FMUL.FTZ R25, R25, R157.reuse ;  /* 0x0000009d19197220 */ /* 0x080fe20000410000 */
[-C--:B------:R-:W-:Y:S01]  /*d400*/  FMUL.FTZ R28, R28, R157.reuse ;  /* 0x0000009d1c1c7220 */ /* 0x080fe20000410000 */
[----:B0-----:R-:W-:Y:S01]  /*d410*/  FFMA.FTZ R183, R196, R6, R153 ;  /* 0x00000006c4b77223 */ /* 0x001fe20000010099 */
[-C--:B------:R-:W-:Y:S01]  /*d420*/  FMUL.FTZ R29, R29, R157.reuse ;  /* 0x0000009d1d1d7220 */ /* 0x080fe20000410000 */
[-C--:B------:R-:W-:Y:S01]  /*d430*/  FMUL.FTZ R32, R32, R157.reuse ;  /* 0x0000009d20207220 */ /* 0x080fe20000410000 */
[-C--:B------:R-:W-:Y:S01]  /*d440*/  FMUL.FTZ R33, R33, R157.reuse ;  /* 0x0000009d21217220 */ /* 0x080fe20000410000 */
[-C--:B------:R-:W-:Y:S01]  /*d450*/  FMUL.FTZ R36, R36, R157.reuse ;  /* 0x0000009d24247220 */ /* 0x080fe20000410000 */
[-C--:B------:R-:W-:Y:S01]  /*d460*/  FMUL.FTZ R37, R37, R157.reuse ;  /* 0x0000009d25257220 */ /* 0x080fe20000410000 */
[----:B------:R-:W-:Y:S01]  /*d470*/  FMUL.FTZ R40, R40, R157 ;  /* 0x0000009d28287220 */ /* 0x000fe20000410000 */
[C---:B--2---:R-:W-:Y:S01]  /*d480*/  FADD.FTZ R183, R7.reuse, R183 ;  /* 0x000000b707b77221 */ /* 0x044fe20000010000 */
[----:B------:R-:W-:Y:S01]  /*d490*/  F2FP.F16.F32.PACK_AB R153, R7, R153 ;  /* 0x000000990799723e */ /* 0x000fe200000000ff */
[----:B------:R-:W-:-:S02]  /*d4a0*/  IMAD.MOV.U32 R7, RZ, RZ, 0x40000040 ;  /* 0x40000040ff077424 */ /* 0x000fc400078e00ff */
        /* <DEDUP_REMOVED lines=55> */
[----:B-1----:R-:W-:Y:S01]  /*d820*/  SHF.R.U32.HI R198, RZ, 0x7, R198 ;  /* 0x00000007ffc67819 */ /* 0x002fe200000116c6 */
[----:B------:R-:W-:Y:S01]  /*d830*/  FFMA.FTZ R155, R210, UR38, -R195 ;  /* 0x00000026d29b7c23 */ /* 0x000fe200080108c3 */
[----:B------:R-:W-:Y:S01]  /*d840*/  @!P1 VIADD R157, R3, 0x32440 ;  /* 0x00032440039d9836 */ /* 0x000fe20000000000 */
[----:B------:R-:W-:-:S02]  /*d850*/  R2UR UR7, R7 ;  /* 0x00000000070772ca */ /* 0x000fc400000e0000 */
[C---:B------:R-:W-:Y:S01]  /*d860*/  IADD3 R178, -R198.reuse, 0xb, RZ ;  /* 0x0000000bc6b27810 */ /* 0x040fe20007ffe1ff */
[----:B------:R0:W-:Y:S01]  /*d870*/  MUFU.EX2 R7, R155 ;  /* 0x0000009b00077308 */ /* 0x0001e20000000800 */
[----:B------:R-:W-:Y:S01]  /*d880*/  @!P1 PRMT R157, RZ, 0x654, R157 ;  /* 0x00000654ff9d9816 */ /* 0x000fe2000000009d */
[----:B------:R-:W-:Y:S02]  /*d890*/  FFMA.FTZ R8, R205, UR38, -R195 ;  /* 0x00000026cd087c23 */ /* 0x000fe400080108c3 */
[----:B------:R1:W-:Y:S06]  /*d8a0*/  BAR.ARV R178, 0x100 ;  /* 0x000400b20000751d */ /* 0x0003ec0000002000 */
[----:B0-----:R-:W-:Y:S01]  /*d8b0*/  VIADD R155, R198, 0x8 ;  /* 0x00000008c69b7836 */ /* 0x001fe20000000000 */
[----:B------:R0:W-:Y:S01]  /*d8c0*/  @!P1 SYNCS.ARRIVE.TRANS64.RED.A1T0 RZ, [R157+URZ], RZ ;  /* 0x000000ff9dff99a7 */ /* 0x0001e2000810043f */
[----:B------:R-:W2:Y:S03]  /*d8d0*/  MUFU.EX2 R8, R8 ;  /* 0x0000000800087308 */ /* 0x000ea60000000800 */
[----:B------:R2:W-:Y:S01]  /*d8e0*/  BAR.SYNC.DEFER_BLOCKING R155, 0x100 ;  /* 0x0004009b0000751d */ /* 0x0005e20000010000 */
[----:B------:R-:W-:-:S04]  /*d8f0*/  IMAD.MOV.U32 R6, RZ, RZ, 0xc00 ;  /* 0x00000c00ff067424 */ /* 0x000fc800078e00ff */
[----:B------:R-:W-:Y:S02]  /*d900*/  IMAD R6, R200, R6, UR42 ;  /* 0x0000002ac8067e24 */ /* 0x000fe4000f8e0206 */
        /* <DEDUP_REMOVED lines=65> */
[----:B--2---:R-:W-:-:S05]  /*dd20*/  F2FP.F16.F32.PACK_AB R155, R8, R7 ;  /* 0x00000007089b723e */ /* 0x004fca00000000ff */
[----:B------:R-:W-:-:S06]  /*dd30*/  WARPGROUP.ARRIVE ;  /* 0x00000000000079c5 */ /* 0x000fcc0000000000 */
[----:B------:R-:W-:Y:S01]  /*dd40*/  HGMMA.64x256x16.F32 R24, R152, gdesc[UR4].tnspB, R24, gsb0 ;  /* 0x43e0000498187df0 */ /* 0x000fe20008000818 */
[----:B0-----:R-:W-:Y:S01]  /*dd50*/  MUFU.EX2 R157, R11 ;  /* 0x0000000b009d7308 */ /* 0x001fe20000000800 */
        /* <DEDUP_REMOVED lines=17> */
[----:B------:R-:W-:Y:S08]  /*de70*/  MUFU.EX2 R11, R12 ;  /* 0x0000000c000b7308 */ /* 0x000ff00000000800 */
[----:B------:R-:W-:Y:S08]  /*de80*/  MUFU.EX2 R195, R156 ;  /* 0x0000009c00c37308 */ /* 0x000ff00000000800 */
[----:B------:R-:W-:Y:S08]  /*de90*/  MUFU.EX2 R12, R194 ;  /* 0x000000c2000c7308 */ /* 0x000ff00000000800 */
[----:B------:R-:W-:Y:S08]  /*dea0*/  MUFU.EX2 R160, R160 ;  /* 0x000000a000a07308 */ /* 0x000ff00000000800 */
[----:B------:R-:W-:Y:S08]  /*deb0*/  MUFU.EX2 R161, R161 ;  /* 0x000000a100a17308 */ /* 0x000ff00000000800 */
[----:B------:R-:W-:Y:S01]  /*dec0*/  MUFU.EX2 R164, R164 ;  /* 0x000000a400a47308 */ /* 0x000fe20000000800 */
[----:B------:R-:W-:-:S07]  /*ded0*/  WARPGROUP.DEPBAR.LE gsb0, 0x0 ;  /* 0x00008000000079c5 */ /* 0x000fce0000010000 */
[----:B------:R-:W0:Y:S01]  /*dee0*/  MUFU.EX2 R155, R21 ;  /* 0x00000015009b7308 */ /* 0x000e220000000800 */
[----:B------:R-:W-:-:S05]  /*def0*/  VIADD R152, R6, 0x80 ;  /* 0x0000008006987836 */ /* 0x000fca0000000000 */
[----:B------:R-:W-:Y:S02]  /*df00*/  R2UR UR6, R152 ;  /* 0x00000000980672ca */ /* 0x000fe400000e0000 */
[----:B------:R-:W2:Y:S08]  /*df10*/  MUFU.EX2 R21, R193 ;  /* 0x000000c100157308 */ /* 0x000eb00000000800 */
[----:B------:R3:W-:Y:S08]  /*df20*/  MUFU.EX2 R154, R192 ;  /* 0x000000c0009a7308 */ /* 0x0007f00000000800 */
[----:B------:R-:W4:Y:S01]  /*df30*/  MUFU.EX2 R152, R159 ;  /* 0x0000009f00987308 */ /* 0x000f220000000800 */
[----:B0-----:R-:W-:Y:S01]  /*df40*/  FADD.FTZ R158, R155, R158 ;  /* 0x0000009e9b9e7221 */ /* 0x001fe20000010000 */
[----:B------:R-:W-:-:S03]  /*df50*/  IMAD.MOV.U32 R153, RZ, RZ, 0x40000040 ;  /* 0x40000040ff997424 */ /* 0x000fc600078e00ff */
[----:B------:R-:W-:Y:S02]  /*df60*/  FADD.FTZ R158, R157, R158 ;  /* 0x0000009e9d9e7221 */ /* 0x000fe40000010000 */
[----:B------:R-:W-:Y:S02]  /*df70*/  R2UR UR7, R153 ;  /* 0x00000000990772ca */ /* 0x000fe400000e0000 */
[----:B---3--:R-:W-:Y:S01]  /*df80*/  FADD.FTZ R192, R11, R158 ;  /* 0x0000009e0bc07221 */ /* 0x008fe20000010000 */
[----:B------:R-:W-:Y:S02]  /*df90*/  F2FP.F16.F32.PACK_AB R156, R157, R155 ;  /* 0x0000009b9d9c723e */ /* 0x000fe400000000ff */
[----:B------:R-:W-:Y:S02]  /*dfa0*/  F2FP.F16.F32.PACK_AB R158, R195, R11 ;  /* 0x0000000bc39e723e */ /* 0x000fe400000000ff */
[----:B--2---:R-:W-:Y:S02]  /*dfb0*/  F2FP.F16.F32.PACK_AB R157, R21, R12 ;  /* 0x0000000c159d723e */ /* 0x004fe400000000ff */
[----:B----4-:R-:W-:-:S04]  /*dfc0*/  F2FP.F16.F32.PACK_AB R159, R152, R154 ;  /* 0x0000009a989f723e */ /* 0x010fc800000000ff */
[----:B------:R-:W-:-:S06]  /*dfd0*/  WARPGROUP.ARRIVE ;  /* 0x00000000000079c5 */ /* 0x000fcc0000000000 */
[----:B------:R-:W-:Y:S01]  /*dfe0*/  HGMMA.64x256x16.F32 R24, R156, gdesc[UR4].tnspB, R24, gsb0 ;  /* 0x43e000049c187df0 */ /* 0x000fe20008000818 */
[----:B------:R-:W-:Y:S01]  /*dff0*/  MUFU.EX2 R153, R163 ;  /* 0x000000a300997308 */ /* 0x000fe20000000800 */
[----:B------:R-:W-:-:S07]  /*e000*/  FADD.FTZ R192, R195, R192 ;  /* 0x000000c0c3c07221 */ /* 0x000fce0000010000 */
[----:B------:R-:W-:Y:S08]  /*e010*/  MUFU.EX2 R190, R190 ;  /* 0x000000be00be7308 */ /* 0x000ff00000000800 */
[----:B------:R-:W-:Y:S08]  /*e020*/  MUFU.EX2 R191, R191 ;  /* 0x000000bf00bf7308 */ /* 0x000ff00000000800 */
[----:B------:R0:W2:Y:S01]  /*e030*/  MUFU.EX2 R155, R162 ;  /* 0x000000a2009b7308 */ /* 0x0000a20000000800 */
[----:B------:R-:W-:-:S05]  /*e040*/  IMAD.MOV.U32 R11, RZ, RZ, 0x40000040 ;  /* 0x40000040ff0b7424 */ /* 0x000fca00078e00ff */
[----:B------:R-:W-:Y:S02]  /*e050*/  R2UR UR7, R11 ;  /* 0x000000000b0772ca */ /* 0x000fe400000e0000 */
[----:B0-----:R-:W-:Y:S02]  /*e060*/  F2FP.F16.F32.PACK_AB R162, R164, R161 ;  /* 0x000000a1a4a2723e */ /* 0x001fe400000000ff */
[----:B--2---:R-:W-:Y:S01]  /*e070*/  F2FP.F16.F32.PACK_AB R163, R155, R191 ;  /* 0x000000bf9ba3723e */ /* 0x004fe200000000ff */
[----:B------:R-:W-:Y:S08]  /*e080*/  MUFU.EX2 R168, R168 ;  /* 0x000000a800a87308 */ /* 0x000ff00000000800 */
[----:B------:R-:W-:Y:S08]  /*e090*/  MUFU.EX2 R169, R169 ;  /* 0x000000a900a97308 */ /* 0x000ff00000000800 */
[----:B------:R-:W-:Y:S08]  /*e0a0*/  MUFU.EX2 R172, R172 ;  /* 0x000000ac00ac7308 */ /* 0x000ff00000000800 */
[----:B------:R-:W-:Y:S08]  /*e0b0*/  MUFU.EX2 R188, R188 ;  /* 0x000000bc00bc7308 */ /* 0x000ff00000000800 */
[----:B------:R-:W-:Y:S01]  /*e0c0*/  MUFU.EX2 R189, R189 ;  /* 0x000000bd00bd7308 */ /* 0x000fe20000000800 */
[----:B------:R-:W-:Y:S01]  /*e0d0*/  IMAD.MOV.U32 R11, RZ, RZ, 0x40000040 ;  /* 0x40000040ff0b7424 */ /* 0x000fe200078e00ff */
[----:B------:R-:W-:-:S06]  /*e0e0*/  WARPGROUP.DEPBAR.LE gsb0, 0x0 ;  /* 0x00008000000079c5 */ /* 0x000fcc0000010000 */
[----:B------:R0:W2:Y:S02]  /*e0f0*/  MUFU.EX2 R156, R10 ;  /* 0x0000000a009c7308 */ /* 0x0000a40000000800 */
[----:B0-----:R-:W-:Y:S02]  /*e100*/  VIADD R10, R6, 0x100 ;  /* 0x00000100060a7836 */ /* 0x001fe40000000000 */
[----:B--2---:R-:W-:-:S03]  /*e110*/  FADD.FTZ R192, R156, R192 ;  /* 0x000000c09cc07221 */ /* 0x004fc60000010000 */
[----:B------:R-:W-:Y:S01]  /*e120*/  R2UR UR6, R10 ;  /* 0x000000000a0672ca */ /* 0x000fe200000e0000 */
[C---:B------:R-:W-:Y:S01]  /*e130*/  FADD.FTZ R158, R160.reuse, R192 ;  /* 0x000000c0a09e7221 */ /* 0x040fe20000010000 */
[----:B------:R-:W-:-:S03]  /*e140*/  F2FP.F16.F32.PACK_AB R160, R160, R156 ;  /* 0x0000009ca0a0723e */ /* 0x000fc600000000ff */
[----:B------:R-:W-:Y:S01]  /*e150*/  FADD.FTZ R158, R161, R158 ;  /* 0x0000009ea19e7221 */ /* 0x000fe20000010000 */
[----:B------:R-:W-:-:S04]  /*e160*/  F2FP.F16.F32.PACK_AB R161, R190, R153 ;  /* 0x00000099bea1723e */ /* 0x000fc800000000ff */
[----:B------:R-:W-:-:S06]  /*e170*/  WARPGROUP.ARRIVE ;  /* 0x00000000000079c5 */ /* 0x000fcc0000000000 */
[----:B------:R-:W-:Y:S01]  /*e180*/  HGMMA.64x256x16.F32 R24, R160, gdesc[UR4].tnspB, R24, gsb0 ;  /* 0x43e00004a0187df0 */ /* 0x000fe20008000818 */
[----:B------:R-:W-:Y:S01]  /*e190*/  FADD.FTZ R158, R164, R158 ;  /* 0x0000009ea49e7221 */ /* 0x000fe20000010000 */
[----:B------:R-:W0:Y:S08]  /*e1a0*/  MUFU.EX2 R156, R167 ;  /* 0x000000a7009c7308 */ /* 0x000e300000000800 */
[----:B------:R0:W2:Y:S08]  /*e1b0*/  MUFU.EX2 R164, R165 ;  /* 0x000000a500a47308 */ /* 0x0000b00000000800 */
[----:B------:R3:W4:Y:S01]  /*e1c0*/  MUFU.EX2 R157, R166 ;  /* 0x000000a6009d7308 */ /* 0x0007220000000800 */
[----:B------:R-:W-:Y:S01]  /*e1d0*/  VIADD R10, R6, 0x180 ;  /* 0x00000180060a7836 */ /* 0x000fe20000000000 */
[----:B------:R-:W-:-:S04]  /*e1e0*/  R2UR UR7, R11 ;  /* 0x000000000b0772ca */ /* 0x000fc800000e0000 */
[----:B------:R-:W-:Y:S02]  /*e1f0*/  R2UR UR6, R10 ;  /* 0x000000000a0672ca */ /* 0x000fe400000e0000 */
[----:B0-----:R-:W-:Y:S01]  /*e200*/  F2FP.F16.F32.PACK_AB R165, R188, R156 ;  /* 0x0000009cbca5723e */ /* 0x001fe200000000ff */
[----:B--2---:R-:W-:Y:S01]  /*e210*/  FADD.FTZ R158, R164, R158 ;  /* 0x0000009ea49e7221 */ /* 0x004fe20000010000 */
[----:B------:R-:W-:Y:S02]  /*e220*/  F2FP.F16.F32.PACK_AB R164, R168, R164 ;  /* 0x000000a4a8a4723e */ /* 0x000fe400000000ff */
[----:B---3--:R-:W-:Y:S02]  /*e230*/  F2FP.F16.F32.PACK_AB R166, R172, R169 ;  /* 0x000000a9aca6723e */ /* 0x008fe400000000ff */
[----:B----4-:R-:W-:Y:S01]  /*e240*/  F2FP.F16.F32.PACK_AB R167, R157, R189 ;  /* 0x000000bd9da7723e */ /* 0x010fe200000000ff */
[----:B------:R-:W-:Y:S01]  /*e250*/  FADD.FTZ R158, R168, R158 ;  /* 0x0000009ea89e7221 */ /* 0x000fe20000010000 */
[----:B------:R-:W-:Y:S03]  /*e260*/  MUFU.EX2 R176, R176 ;  /* 0x000000b000b07308 */ /* 0x000fe60000000800 */
[----:B------:R-:W-:-:S05]  /*e270*/  FADD.FTZ R159, R169, R158 ;  /* 0x0000009ea99f7221 */ /* 0x000fca0000010000 */
[----:B------:R-:W-:Y:S08]  /*e280*/  MUFU.EX2 R168, R173 ;  /* 0x000000ad00a87308 */ /* 0x000ff00000000800 */
[----:B------:R-:W-:Y:S08]  /*e290*/  MUFU.EX2 R177, R177 ;  /* 0x000000b100b17308 */ /* 0x000ff00000000800 */
[----:B------:R-:W0:Y:S08]  /*e2a0*/  MUFU.EX2 R180, R180 ;  /* 0x000000b400b47308 */ /* 0x000e300000000800 */
[----:B------:R0:W-:Y:S08]  /*e2b0*/  MUFU.EX2 R158, R170 ;  /* 0x000000aa009e7308 */ /* 0x0001f00000000800 */
[----:B------:R-:W-:Y:S08]  /*e2c0*/  MUFU.EX2 R186, R186 ;  /* 0x000000ba00ba7308 */ /* 0x000ff00000000800 */
[----:B------:R-:W2:Y:S01]  /*e2d0*/  MUFU.EX2 R187, R187 ;  /* 0x000000bb00bb7308 */ /* 0x000ea20000000800 */
[----:B------:R-:W-:-:S02]  /*e2e0*/  VIADD R10, R6, 0x200 ;  /* 0x00000200060a7836 */ /* 0x000fc40000000000 */
[----:B------:R-:W-:Y:S02]  /*e2f0*/  IMAD.MOV.U32 R11, RZ, RZ, 0x40000040 ;  /* 0x40000040ff0b7424 */ /* 0x000fe400078e00ff */
[----:B------:R-:W-:Y:S01]  /*e300*/  FADD.FTZ R159, R172, R159 ;  /* 0x0000009fac9f7221 */ /* 0x000fe20000010000 */
[----:B0-----:R-:W-:-:S03]  /*e310*/  F2FP.F16.F32.PACK_AB R170, R180, R177 ;  /* 0x000000b1b4aa723e */ /* 0x001fc600000000ff */
[----:B------:R-:W-:Y:S01]  /*e320*/  FADD.FTZ R159, R168, R159 ;  /* 0x0000009fa89f7221 */ /* 0x000fe20000010000 */
[----:B------:R-:W-:Y:S01]  /*e330*/  F2FP.F16.F32.PACK_AB R168, R176, R168 ;  /* 0x000000a8b0a8723e */ /* 0x000fe200000000ff */
[----:B------:R-:W-:Y:S02]  /*e340*/  WARPGROUP.DEPBAR.LE gsb0, 0x0 ;  /* 0x00008000000079c5 */ /* 0x000fe40000010000 */
[----:B------:R-:W-:-:S06]  /*e350*/  WARPGROUP.ARRIVE ;  /* 0x00000000000079c5 */ /* 0x000fcc0000000000 */
[----:B------:R-:W-:Y:S01]  /*e360*/  HGMMA.64x256x16.F32 R24, R164, gdesc[UR4].tnspB, R24, gsb0 ;  /* 0x43e00004a4187df0 */ /* 0x000fe20008000818 */
[----:B------:R2:W0:Y:S01]  /*e370*/  MUFU.EX2 R160, R171 ;  /* 0x000000ab00a07308 */ /* 0x0004220000000800 */
[----:B------:R-:W-:Y:S02]  /*e380*/  R2UR UR6, R10 ;  /* 0x000000000a0672ca */ /* 0x000fe400000e0000 */
[----:B------:R-:W-:Y:S02]  /*e390*/  R2UR UR7, R11 ;  /* 0x000000000b0772ca */ /* 0x000fe400000e0000 */
[----:B--2---:R-:W-:Y:S02]  /*e3a0*/  F2FP.F16.F32.PACK_AB R171, R187, R186 ;  /* 0x000000babbab723e */ /* 0x004fe400000000ff */
[----:B0-----:R-:W-:Y:S01]  /*e3b0*/  F2FP.F16.F32.PACK_AB R169, R160, R158 ;  /* 0x0000009ea0a9723e */ /* 0x001fe200000000ff */
[----:B------:R-:W0:Y:S01]  /*e3c0*/  MUFU.EX2 R172, R181 ;  /* 0x000000b500ac7308 */ /* 0x000e220000000800 */
[----:B------:R-:W-:-:S04]  /*e3d0*/  FADD.FTZ R11, R176, R159 ;  /* 0x0000009fb00b7221 */ /* 0x000fc80000010000 */
[----:B------:R-:W-:-:S03]  /*e3e0*/  FADD.FTZ R11, R177, R11 ;  /* 0x0000000bb10b7221 */ /* 0x000fc60000010000 */
[----:B------:R-:W-:Y:S01]  /*e3f0*/  MUFU.EX2 R161, R9 ;  /* 0x0000000900a17308 */ /* 0x000fe20000000800 */
[----:B------:R-:W-:-:S07]  /*e400*/  FADD.FTZ R11, R180, R11 ;  /* 0x0000000bb40b7221 */ /* 0x000fce0000010000 */
[----:B------:R-:W2:Y:S01]  /*e410*/  MUFU.EX2 R184, R184 ;  /* 0x000000b800b87308 */ /* 0x000ea20000000800 */
[----:B------:R-:W-:-:S07]  /*e420*/  VIADD R10, R6, 0x280 ;  /* 0x00000280060a7836 */ /* 0x000fce0000000000 */
[----:B------:R-:W3:Y:S08]  /*e430*/  MUFU.EX2 R185, R185 ;  /* 0x000000b900b97308 */ /* 0x000ef00000000800 */
[----:B------:R3:W-:Y:S08]  /*e440*/  MUFU.EX2 R9, R174 ;  /* 0x000000ae00097308 */ /* 0x0007f00000000800 */
[----:B------:R-:W4:Y:S08]  /*e450*/  MUFU.EX2 R159, R175 ;  /* 0x000000af009f7308 */ /* 0x000f300000000800 */
[----:B------:R-:W-:Y:S08]  /*e460*/  MUFU.EX2 R179, R179 ;  /* 0x000000b300b37308 */ /* 0x000ff00000000800 */
[----:B------:R-:W1:Y:S01]  /*e470*/  MUFU.EX2 R182, R182 ;  /* 0x000000b600b67308 */ /* 0x000e620000000800 */
[----:B0-----:R-:W-:Y:S01]  /*e480*/  FADD.FTZ R6, R172, R11 ;  /* 0x0000000bac067221 */ /* 0x001fe20000010000 */
[----:B------:R-:W-:Y:S01]  /*e490*/  IMAD.MOV.U32 R11, RZ, RZ, 0x40000040 ;  /* 0x40000040ff0b7424 */ /* 0x000fe200078e00ff */
[----:B--2---:R-:W-:-:S02]  /*e4a0*/  F2FP.F16.F32.PACK_AB R172, R184, R172 ;  /* 0x000000acb8ac723e */ /* 0x004fc400000000ff */
[----:B---3--:R-:W-:Y:S02]  /*e4b0*/  F2FP.F16.F32.PACK_AB R174, R161, R185 ;  /* 0x000000b9a1ae723e */ /* 0x008fe400000000ff */
[----:B----4-:R-:W-:Y:S02]  /*e4c0*/  F2FP.F16.F32.PACK_AB R173, R159, R9 ;  /* 0x000000099fad723e */ /* 0x010fe400000000ff */
[----:B-1----:R-:W-:Y:S01]  /*e4d0*/  F2FP.F16.F32.PACK_AB R175, R182, R179 ;  /* 0x000000b3b6af723e */ /* 0x002fe200000000ff */
[----:B------:R-:W-:Y:S02]  /*e4e0*/  WARPGROUP.DEPBAR.LE gsb0, 0x0 ;  /* 0x00008000000079c5 */ /* 0x000fe40000010000 */
[----:B------:R-:W-:-:S06]  /*e4f0*/  WARPGROUP.ARRIVE ;  /* 0x00000000000079c5 */ /* 0x000fcc0000000000 */
[----:B------:R-:W-:Y:S01]  /*e500*/  HGMMA.64x256x16.F32 R24, R168, gdesc[UR4].tnspB, R24, gsb0 ;  /* 0x43e00004a8187df0 */ /* 0x000fe20008000818 */
[----:B------:R-:W-:Y:S02]  /*e510*/  R2UR UR6, R10 ;  /* 0x000000000a0672ca */ /* 0x000fe400000e0000 */
[----:B------:R-:W-:Y:S01]  /*e520*/  R2UR UR7, R11 ;  /* 0x000000000b0772ca */ /* 0x000fe200000e0000 */
[----:B------:R-:W-:-:S04]  /*e530*/  FADD.FTZ R183, R7, R183 ;  /* 0x000000b707b77221 */ /* 0x000fc80000010000 */
        /* <DEDUP_REMOVED lines=16> */
[----:B------:R-:W-:Y:S01]  /*e640*/  FADD.FTZ R183, R187, R183 ;  /* 0x000000b7bbb77221 */ /* 0x000fe20000010000 */
[----:B------:R-:W-:-:S03]  /*e650*/  @!P1 VIADD R3, R3, 0x32460 ;  /* 0x0003246003039836 */ /* 0x000fc60000000000 */
[----:B------:R-:W-:Y:S01]  /*e660*/  FADD.FTZ R183, R9, R183 ;  /* 0x000000b709b77221 */ /* 0x000fe20000010000 */
[----:B------:R-:W-:Y:S01]  /*e670*/  FADD.FTZ R6, R184, R6 ;  /* 0x00000006b8067221 */ /* 0x000fe20000010000 */
[----:B------:R-:W-:Y:S02]  /*e680*/  @!P1 PRMT R3, RZ, 0x654, R3 ;  /* 0x00000654ff039816 */ /* 0x000fe40000000003 */
[----:B------:R-:W-:Y:S01]  /*e690*/  FADD.FTZ R183, R159, R183 ;  /* 0x000000b79fb77221 */ /* 0x000fe20000010000 */
[----:B------:R-:W-:-:S03]  /*e6a0*/  FADD.FTZ R6, R185, R6 ;  /* 0x00000006b9067221 */ /* 0x000fc60000010000 */
[----:B------:R-:W-:Y:S01]  /*e6b0*/  FADD.FTZ R183, R179, R183 ;  /* 0x000000b7b3b77221 */ /* 0x000fe20000010000 */
[----:B------:R-:W-:Y:S01]  /*e6c0*/  FADD.FTZ R7, R161, R6 ;  /* 0x00000006a1077221 */ /* 0x000fe20000010000 */
[----:B------:R-:W-:Y:S02]  /*e6d0*/  IMAD.MOV.U32 R8, RZ, RZ, R20 ;  /* 0x000000ffff087224 */ /* 0x000fe400078e0014 */
[----:B------:R-:W-:Y:S01]  /*e6e0*/  FADD.FTZ R6, R182, R183 ;  /* 0x000000b7b6067221 */ /* 0x000fe20000010000 */
[----:B------:R-:W-:Y:S01]  /*e6f0*/  IMAD.MOV.U32 R9, RZ, RZ, R13 ;  /* 0x000000ffff097224 */ /* 0x000fe200078e000d */
[----:B------:R-:W-:Y:S02]  /*e700*/  WARPGROUP.DEPBAR.LE gsb0, 0x0 ;  /* 0x00008000000079c5 */ /* 0x000fe40000010000 */
[----:B------:R-:W-:-:S06]  /*e710*/  WARPGROUP.ARRIVE ;  /* 0x00000000000079c5 */ /* 0x000fcc0000000000 */
[----:B------:R-:W-:Y:S03]  /*e720*/  HGMMA.64x256x16.F32 R24, R172, gdesc[UR4].tnspB, R24, gsb0 ;  /* 0x43e00004ac187df0 */ /* 0x000fe60008000818 */
[----:B------:R-:W-:Y:S02]  /*e730*/  WARPGROUP.DEPBAR.LE gsb0, 0x0 ;  /* 0x00008000000079c5 */ /* 0x000fe40000010000 */
[----:B------:R0:W-:Y:S01]  /*e740*/  @!P1 SYNCS.ARRIVE.TRANS64.RED.A1T0 RZ, [R3+URZ], RZ ;  /* 0x000000ff03ff99a7 */ /* 0x0001e2000810043f */
[----:B------:R-:W-:Y:S05]  /*e750*/  @P2 BRA `(.L_x_10478) ;  /* 0xffffffd0006c2947 */ /* 0x000fea000383ffff */
.L_x_10468:
[----:B------:R-:W-:Y:S05]  /*e760*/  WARPSYNC.ALL ;  /* 0x0000000000007948 */ /* 0x000fea0003800000 */
[----:B------:R-:W1:Y:S01]  /*e770*/  SHFL.BFLY PT, R0, R7, 0x2, 0x1f ;  /* 0x0c401f0007007f89 */ /* 0x000e6200000e0000 */
[----:B0-----:R-:W-:Y:S02]  /*e780*/  IMAD.MOV.U32 R3, RZ, RZ, RZ ;  /* 0x000000ffff037224 */ /* 0x001fe400078e00ff */
[----:B------:R-:W-:Y:S01]  /*e790*/  IMAD.MOV.U32 R156, RZ, RZ, -0x800000 ;  /* 0xff800000ff9c7424 */ /* 0x000fe200078e00ff */
[----:B------:R0:W-:Y:S06]  /*e7a0*/  BAR.ARV R178, 0x100 ;  /* 0x000400b20000751d */ /* 0x0001ec0000002000 */
[----:B------:R-:W-:-:S02]  /*e7b0*/  VIADD R200, R200, 0x1 ;  /* 0x00000001c8c87836 */ /* 0x000fc40000000000 */
[----:B------:R-:W-:Y:S06]  /*e7c0*/  BAR.ARV 0x8, 0x180 ;  /* 0x0206000000007b1d */ /* 0x000fec0000002000 */
[----:B------:R-:W-:Y:S01]  /*e7d0*/  ISETP.NE.AND P1, PT, R200, 0x2, PT ;  /* 0x00000002c800780c */ /* 0x000fe20003f25270 */
[----:B------:R-:W-:Y:S02]  /*e7e0*/  IMAD.MOV.U32 R155, RZ, RZ, -0x800000 ;  /* 0xff800000ff9b7424 */ /* 0x000fe400078e00ff */
[----:B------:R-:W-:Y:S01]  /*e7f0*/  VIADD R226, R226, 0x1 ;  /* 0x00000001e2e27836 */ /* 0x000fe20000000000 */
[----:B------:R-:W-:Y:S01]  /*e800*/  SEL R200, R200, RZ, P1 ;  /* 0x000000ffc8c87207 */ /* 0x000fe20000800000 */
[----:B-1----:R-:W-:-:S05]  /*e810*/  FADD.FTZ R0, R0, R7 ;  /* 0x0000000700007221 */ /* 0x002fca0000010000 */
[----:B-----5:R-:W1:Y:S02]  /*e820*/  SHFL.BFLY PT, R4, R0, 0x1, 0x1f ;  /* 0x0c201f0000047f89 */ /* 0x020e6400000e0000 */
[----:B-1----:R-:W-:-:S05]  /*e830*/  FADD.FTZ R4, R0, R4 ;  /* 0x0000000400047221 */ /* 0x002fca0000010000 */
[----:B------:R-:W-:-:S13]  /*e840*/  FSETP.NE.FTZ.AND P0, PT, R4, RZ, PT ;  /* 0x000000ff0400720b */ /* 0x000fda0003f15000 */
[----:B------:R-:W1:Y:S08]  /*e850*/  @P0 MUFU.LG2 R0, R4 ;  /* 0x0000000400000308 */ /* 0x000e700000000c00 */
[----:B------:R2:W3:Y:S02]  /*e860*/  @P0 MUFU.RCP R3, R4 ;  /* 0x0000000400030308 */ /* 0x0004e40000001000 */
[----:B--2---:R-:W-:-:S02]  /*e870*/  IMAD.U32 R4, RZ, RZ, UR38 ;  /* 0x00000026ff047e24 */ /* 0x004fc4000f8e00ff */
[----:B-1----:R-:W-:Y:S02]  /*e880*/  @P0 FMUL.FTZ R0, R0, 0.69314718246459960938 ;  /* 0x3f31721800000820 */ /* 0x002fe40000410000 */
[----:B------:R-:W-:-:S04]  /*e890*/  @P0 FMUL.FTZ R4, R4, 0.69314718246459960938 ;  /* 0x3f31721804040820 */ /* 0x000fc80000410000 */
[----:B------:R-:W-:Y:S01]  /*e8a0*/  @P0 FFMA.FTZ R156, R4, R13, R0 ;  /* 0x0000000d049c0223 */ /* 0x000fe20000010000 */
[-C--:B---3--:R-:W-:Y:S01]  /*e8b0*/  FMUL.FTZ R152, R24, R3.reuse ;  /* 0x0000000318987220 */ /* 0x088fe20000410000 */
        /* <DEDUP_REMOVED lines=53> */
[----:B-1----:R-:W-:Y:S01]  /*ec10*/  FADD.FTZ R4, R0, R4 ;  /* 0x0000000400047221 */ /* 0x002fe20000010000 */
        /* <DEDUP_REMOVED lines=13> */
[----:B------:R-:W-:-:S04]  /*ecf0*/  FMUL.FTZ R149, R149, R3 ;  /* 0x0000000395957220 */ /* 0x000fc80000410000 */
[----:B------:R-:W1:Y:S08]  /*ed00*/  @P0 MUFU.LG2 R5, R4 ;  /* 0x0000000400050308 */ /* 0x000e700000000c00 */
[----:B------:R2:W3:Y:S02]  /*ed10*/  @P0 MUFU.RCP R0, R4 ;  /* 0x0000000400000308 */ /* 0x0004e40000001000 */
[----:B--2---:R-:W-:Y:S01]  /*ed20*/  MOV R4, UR38 ;  /* 0x0000002600047c02 */ /* 0x004fe20008000f00 */
[----:B-1----:R-:W-:-:S04]  /*ed30*/  @P0 FMUL.FTZ R5, R5, 0.69314718246459960938 ;  /* 0x3f31721805050820 */ /* 0x002fc80000410000 */
[----:B------:R-:W-:Y:S01]  /*ed40*/  @P0 FMUL.FTZ R4, R4, 0.69314718246459960938 ;  /* 0x3f31721804040820 */ /* 0x000fe20000410000 */
[----:B---3--:R-:W-:-:S03]  /*ed50*/  FMUL.FTZ R26, R26, R0 ;  /* 0x000000001a1a7220 */ /* 0x008fc60000410000 */
        /* <DEDUP_REMOVED lines=65> */
[----:B------:R-:W-:Y:S01]  /*f170*/  FMUL.FTZ R20, R40, R3 ;  /* 0x0000000328147220 */ /* 0x000fe20000410000 */
[----:B------:R-:W-:-:S02]  /*f180*/  PLOP3.LUT P0, PT, PT, PT, PT, 0x8, 0x0 ;  /* 0x000000000000781c */ /* 0x000fc40003f0e170 */
[----:B0-----:R-:W-:-:S11]  /*f190*/  LOP3.LUT R204, R204, R0, RZ, 0x3c, !PT ;  /* 0x00000000cccc7212 */ /* 0x001fd600078e3cff */
.L_x_10425:
[----:B------:R-:W-:Y:S05]  /*f1a0*/  WARPSYNC.ALL ;  /* 0x0000000000007948 */ /* 0x000fea0003800000 */
        /* <DEDUP_REMOVED lines=10> */
[----:B------:R-:W-:Y:S01]  /*f250*/  ISETP.NE.AND P0, PT, R221, RZ, PT ;  /* 0x000000ffdd00720c */ /* 0x000fe20003f05270 */
        /* <DEDUP_REMOVED lines=17> */
[----:B--2--5:R-:W-:-:S04]  /*f370*/  IMAD.WIDE R24, R3, 0x2, R6 ;  /* 0x0000000203187825 */ /* 0x024fc800078e0206 */
        /* <DEDUP_REMOVED lines=8> */
[----:B--2---:R-:W-:Y:S02]  /*f400*/  IADD3 R8, P0, R24, 0x20, RZ ;  /* 0x0000002018087810 */ /* 0x004fe40007f1e0ff */
        /* <DEDUP_REMOVED lines=8> */
[----:B--2---:R-:W-:Y:S02]  /*f490*/  IADD3 R8, P0, R24, 0x40, RZ ;  /* 0x0000004018087810 */ /* 0x004fe40007f1e0ff */
        /* <DEDUP_REMOVED lines=144> */
[----:B--2---:R-:W-:-:S04]  /*fda0*/  IADD3 R0, P0, R24, 0xc060, RZ ;  /* 0x0000c06018007810 */ /* 0x004fc80007f1e0ff */
        /* <DEDUP_REMOVED lines=12> */
[----:B--2---:R-:W-:Y:S01]  /*fe70*/  @P0 IADD3 R14, P3, R223, UR6, RZ ;  /* 0x00000006df0e0c10 */ /* 0x004fe2000ff7e0ff */
[----:B------:R-:W-:Y:S02]  /*fe80*/  ULDC UR6, c[0x0][0xb88] ;  /* 0x0002e20000067ab9 */ /* 0x000fe40000000800 */
[----:B------:R-:W-:Y:S01]  /*fe90*/  IMAD.U32 R0, RZ, RZ, UR6 ;  /* 0x00000006ff007e24 */ /* 0x000fe2000f8e00ff */
[----:B------:R-:W-:Y:S01]  /*fea0*/  @P0 IADD3.X R15, R224, UR7, RZ, P3, !PT ;  /* 0x00000007e00f0c10 */ /* 0x000fe20009ffe4ff */
[----:B------:R2:W5:Y:S01]  /*feb0*/  @P1 LDG.E R3, desc[UR60][R8.64] ;  /* 0x0000003c08031981 */ /* 0x000562000c1e1900 */
[----:B------:R-:W-:Y:S01]  /*fec0*/  IMAD.MOV.U32 R24, RZ, RZ, 0xab8 ;  /* 0x00000ab8ff187424 */ /* 0x000fe200078e00ff */
[----:B------:R-:W-:Y:S02]  /*fed0*/  ISETP.GT.AND P2, PT, R221, 0x1, PT ;  /* 0x00000001dd00780c */ /* 0x000fe40003f44270 */
[----:B------:R2:W5:Y:S02]  /*fee0*/  @P0 LDG.E R0, desc[UR60][R14.64] ;  /* 0x0000003c0e000981 */ /* 0x000564000c1e1900 */
[----:B------:R-:W-:-:S04]  /*fef0*/  SEL R24, R24, 0xa78, P2 ;  /* 0x00000a7818187807 */ /* 0x000fc80001000000 */
[----:B------:R2:W3:Y:S08]  /*ff00*/  LDC.64 R10, c[0x0][R24+0x220] ;  /* 0x00008800180a7b82 */ /* 0x0004f00000000a00 */
[----:B------:R2:W4:Y:S01]  /*ff10*/  LDC.64 R12, c[0x0][R24+0x218] ;  /* 0x00008600180c7b82 */ /* 0x0005220000000a00 */
[----:B------:R-:W-:Y:S05]  /*ff20*/  @P0 BRA `(.L_x_10481) ;  /* 0x0000000000100947 */ /* 0x000fea0003800000 */
[----:B------:R-:W-:Y:S05]  /*ff30*/  @!P1 BRA `(.L_x_10481) ;  /* 0x00000000000c9947 */ /* 0x000fea0003800000 */
[----:B-----5:R-:W3:Y:S04]  /*ff40*/  LDG.E R0, desc[UR60][R8.64] ;  /* 0x0000003c08007981 */ /* 0x020ee8000c1e1900 */
[----:B--2---:R-:W3:Y:S02]  /*ff50*/  LDG.E R8, desc[UR60][R8.64+0x4] ;  /* 0x0000043c08087981 */ /* 0x004ee4000c1e1900 */
[----:B---3--:R-:W-:-:S07]  /*ff60*/  IMAD.IADD R0, R8, 0x1, -R0 ;  /* 0x0000000108007824 */ /* 0x008fce00078e0a00 */
.L_x_10481:
[----:B--2---:R-:W2:Y:S01]  /*ff70*/  LDL.LU R14, [R1+0x88] ;  /* 0x00008800010e7983 */ /* 0x004ea20000300800 */
[----:B------:R-:W0:Y:S03]  /*ff80*/  LDC R154, c[0x0][0xce8] ;  /* 0x00033a00ff9a7b82 */ /* 0x000e260000000800 */
[----:B------:R-:W2:Y:S01]  /*ff90*/  LDL R25, [R1+0x98] ;  /* 0x0000980001197983 */ /* 0x000ea20000100800 */
[----:B------:R-:W-:-:S03]  /*ffa0*/  ISETP.NE.U32.AND P0, PT, RZ, UR4, PT ;  /* 0x00000004ff007c0c */ /* 0x000fc6000bf05070 */
[----:B------:R-:W2:Y:S01]  /*ffb0*/  LDL R158, [R1+0x94] ;  /* 0x00009400019e7983 */ /* 0x000ea20000100800 */
[----:B------:R-:W2:Y:S01]  /*ffc0*/  LDC.64 R8, c[0x0][R24+0x228] ;  /* 0x00008a0018087b82 */ /* 0x000ea20000000a00 */
[----:B------:R-:W-:Y:S02]  /*ffd0*/  ISETP.NE.AND.EX P0, PT, RZ, UR5, PT, P0 ;  /* 0x00000005ff007c0c */ /* 0x000fe4000bf05300 */
[----:B------:R-:W2:Y:S02]  /*ffe0*/  LDL R157, [R1+0x8c] ;  /* 0x00008c00019d7983 */ /* 0x000ea40000100800 */
[----:B------:R-:W-:Y:S02]  /*fff0*/  SEL R222, R222, RZ, !P0 ;  /* 0x000000ffdede7207 */ /* 0x000fe40004000000 */
[----:B0-----:R-:W-:-:S03]  /*10000*/  ISETP.NE.AND P1, PT, R154, 0x1, PT ;  /* 0x000000019a00780c */ /* 0x001fc60003f25270 */
[----:B---3--:R-:W-:Y:S02]  /*10010*/  IMAD R11, R11, R222, RZ ;  /* 0x000000de0b0b7224 */ /* 0x008fe400078e02ff */
[-C--:B----4-:R-:W-:Y:S02]  /*10020*/  IMAD R15, R13, R220.reuse, RZ ;  /* 0x000000dc0d0f7224 */ /* 0x090fe400078e02ff */
[----:B------:R-:W-:-:S06]  /*10030*/  IMAD.WIDE.U32 R12, R12, R220, RZ ;  /* 0x000000dc0c0c7225 */ /* 0x000fcc00078e00ff */
[----:B-1----:R-:W0:Y:S01]  /*10040*/  @P1 LDC R40, c[0x0][0xcec] ;  /* 0x00033b00ff281b82 */ /* 0x002e220000000800 */
[----:B------:R-:W-:Y:S02]  /*10050*/  IMAD.IADD R15, R13, 0x1, R15 ;  /* 0x000000010d0f7824 */ /* 0x000fe400078e020f */
[----:B-----5:R-:W-:Y:S01]  /*10060*/  IMAD R0, R0, R154, RZ ;  /* 0x0000009a00007224 */ /* 0x020fe200078e02ff */
[----:B--2---:R-:W-:-:S05]  /*10070*/  SEL R14, R14, RZ, !P0 ;  /* 0x000000ff0e0e7207 */ /* 0x004fca0004000000 */
[C---:B------:R-:W-:Y:S02]  /*10080*/  IMAD R14, R10.reuse, R14, R11 ;  /* 0x0000000e0a0e7224 */ /* 0x040fe400078e020b */
[----:B------:R-:W-:-:S04]  /*10090*/  IMAD.WIDE.U32 R10, R10, R222, RZ ;  /* 0x000000de0a0a7225 */ /* 0x000fc800078e00ff */
[----:B------:R-:W-:Y:S01]  /*100a0*/  IMAD.IADD R11, R11, 0x1, R14 ;  /* 0x000000010b0b7824 */ /* 0x000fe200078e020e */
[----:B------:R-:W-:Y:S02]  /*100b0*/  IADD3 R14, P0, P3, R10, R12, R3 ;  /* 0x0000000c0a0e7210 */ /* 0x000fe40007b1e003 */
[----:B------:R-:W1:Y:S01]  /*100c0*/  @P1 LDC R10, c[0x0][0xcf0] ;  /* 0x00033c00ff0a1b82 */ /* 0x000e620000000800 */
[----:B------:R-:W-:Y:S01]  /*100d0*/  SEL R12, R228, RZ, P2 ;  /* 0x000000ffe40c7207 */ /* 0x000fe20001000000 */
[----:B------:R-:W-:-:S04]  /*100e0*/  IMAD R25, R227, 0x80, R25 ;  /* 0x00000080e3197824 */ /* 0x000fc800078e0219 */
[-C--:B------:R-:W-:Y:S02]  /*100f0*/  IMAD R9, R9, R12.reuse, RZ ;  /* 0x0000000c09097224 */ /* 0x080fe400078e02ff */
[----:B------:R-:W-:Y:S01]  /*10100*/  IMAD.WIDE.U32 R12, R8, R12, RZ ;  /* 0x0000000c080c7225 */ /* 0x000fe200078e00ff */
[----:B------:R-:W-:-:S04]  /*10110*/  SHF.R.S32.HI R8, RZ, 0x1f, R3 ;  /* 0x0000001fff087819 */ /* 0x000fc80000011403 */
[----:B------:R-:W-:Y:S01]  /*10120*/  IADD3.X R15, R11, R15, R8, P0, P3 ;  /* 0x0000000f0b0f7210 */ /* 0x000fe200007e6408 */
[----:B0-----:R-:W-:-:S04]  /*10130*/  @P1 IMAD.HI.U32 R11, R25, R40, RZ ;  /* 0x00000028190b1227 */ /* 0x001fc800078e00ff */
[----:B------:R-:W-:Y:S02]  /*10140*/  IMAD.MOV.U32 R40, RZ, RZ, R25 ;  /* 0x000000ffff287224 */ /* 0x000fe400078e0019 */
[----:B------:R-:W-:Y:S01]  /*10150*/  IMAD.IADD R9, R13, 0x1, R9 ;  /* 0x000000010d097824 */ /* 0x000fe200078e0209 */
[----:B-1----:R-:W-:Y:S02]  /*10160*/  @P1 SHF.R.U32.HI R40, RZ, R10, R11 ;  /* 0x0000000aff281219 */ /* 0x002fe4000001160b */
[----:B------:R0:W1:Y:S02]  /*10170*/  LDC.64 R10, c[0x0][R24+0x210] ;  /* 0x00008400180a7b82 */ /* 0x0000640000000a00 */
[----:B------:R-:W-:Y:S02]  /*10180*/  IADD3 R12, P0, P3, R40, R14, R12 ;  /* 0x0000000e280c7210 */ /* 0x000fe40007b1e00c */
[----:B------:R-:W-:-:S04]  /*10190*/  SHF.R.S32.HI R13, RZ, 0x1f, R40 ;  /* 0x0000001fff0d7819 */ /* 0x000fc80000011428 */
[----:B------:R-:W-:Y:S02]  /*101a0*/  IADD3.X R13, R13, R15, R9, P0, P3 ;  /* 0x0000000f0d0d7210 */ /* 0x000fe400007e6409 */
[----:B------:R-:W2:Y:S01]  /*101b0*/  LDC.64 R14, c[0x0][0xca8] ;  /* 0x00032a00ff0e7b82 */ /* 0x000ea20000000a00 */
[----:B0-----:R-:W-:-:S04]  /*101c0*/  IMAD.MOV R24, RZ, RZ, -R40 ;  /* 0x000000ffff187224 */ /* 0x001fc800078e0a28 */
[----:B------:R-:W-:-:S05]  /*101d0*/  IMAD R24, R154, R24, R25 ;  /* 0x000000189a187224 */ /* 0x000fca00078e0219 */
[----:B------:R-:W-:Y:S01]  /*101e0*/  SHF.R.S32.HI R9, RZ, 0x1f, R24 ;  /* 0x0000001fff097819 */ /* 0x000fe20000011418 */
[----:B--2---:R-:W0:Y:S08]  /*101f0*/  @!P2 LDC R14, c[0x0][0xc50] ;  /* 0x00031400ff0eab82 */ /* 0x004e300000000800 */
[----:B------:R-:W2:Y:S01]  /*10200*/  @!P2 LDC R15, c[0x0][0xc54] ;  /* 0x00031500ff0fab82 */ /* 0x000ea20000000800 */
[----:B-1----:R-:W-:-:S02]  /*10210*/  IMAD R11, R11, R24, RZ ;  /* 0x000000180b0b7224 */ /* 0x002fc400078e02ff */
[----:B------:R-:W-:-:S04]  /*10220*/  IMAD.WIDE.U32 R12, R10, R24, R12 ;  /* 0x000000180a0c7225 */ /* 0x000fc800078e000c */
[----:B------:R-:W-:-:S04]  /*10230*/  IMAD R9, R10, R9, R11 ;  /* 0x000000090a097224 */ /* 0x000fc800078e020b */
[----:B------:R-:W-:Y:S01]  /*10240*/  IMAD.IADD R9, R13, 0x1, R9 ;  /* 0x000000010d097824 */ /* 0x000fe200078e0209 */
[----:B0-----:R-:W-:-:S04]  /*10250*/  LEA R14, P0, R12, R14, 0x2 ;  /* 0x0000000e0c0e7211 */ /* 0x001fc800078010ff */
[----:B--2---:R-:W-:Y:S01]  /*10260*/  LEA.HI.X R9, R12, R15, R9, 0x2, P0 ;  /* 0x0000000f0c097211 */ /* 0x004fe200000f1409 */
[----:B------:R-:W-:Y:S01]  /*10270*/  SHFL.IDX PT, R10, R14, RZ, 0x1c1f ;  /* 0x001c1fff0e0a7589 */ /* 0x000fe200000e0000 */
[----:B------:R-:W-:-:S03]  /*10280*/  IMAD R24, R227, 0x80, R158 ;  /* 0x00000080e3187824 */ /* 0x000fc600078e029e */
[----:B------:R-:W0:Y:S04]  /*10290*/  SHFL.IDX PT, R11, R9, RZ, 0x1c1f ;  /* 0x001c1fff090b7589 */ /* 0x000e2800000e0000 */
[----:B------:R-:W-:Y:S04]  /*102a0*/  SHFL.IDX PT, R12, R14, 0x1, 0x1c1f ;  /* 0x003c1f000e0c7f89 */ /* 0x000fe800000e0000 */
[----:B------:R1:W2:Y:S01]  /*102b0*/  SHFL.IDX PT, R13, R9, 0x1, 0x1c1f ;  /* 0x003c1f00090d7f89 */ /* 0x0002a200000e0000 */
        /* <DEDUP_REMOVED lines=9> */
[----:B------:R-:W-:-:S07]  /*10350*/  ULDC.64 UR4, c[0x0][0xba0] ;  /* 0x0002e80000047ab9 */ /* 0x000fce0000000a00 */
[----:B------:R-:W2:Y:S01]  /*10360*/  @P1 LDC R20, c[0x0][0xcf0] ;  /* 0x00033c00ff141b82 */ /* 0x000ea20000000800 */
        /* <DEDUP_REMOVED lines=9> */
[C---:B------:R-:W-:Y:S02]  /*10400*/  IADD3 R29, P2, R6.reuse, 0x2000, RZ ;  /* 0x00002000061d7810 */ /* 0x040fe40007f5e0ff */
[C---:B------:R-:W-:Y:S02]  /*10410*/  IADD3 R33, P3, R6.reuse, 0x3000, RZ ;  /* 0x0000300006217810 */ /* 0x040fe40007f7e0ff */
[----:B------:R-:W-:-:S02]  /*10420*/  IADD3 R37, P4, R6, 0x4000, RZ ;  /* 0x0000400006257810 */ /* 0x000fc40007f9e0ff */
[----:B------:R-:W-:Y:S02]  /*10430*/  SHF.R.U64 R44, R44, 0x3, RZ ;  /* 0x000000032c2c7819 */ /* 0x000fe400000012ff */
[----:B------:R-:W-:Y:S02]  /*10440*/  LOP3.LUT R24, R25, 0x380, RZ, 0xc0, !PT ;  /* 0x0000038019187812 */ /* 0x000fe400078ec0ff */
[----:B------:R-:W-:Y:S02]  /*10450*/  LOP3.LUT R28, R29, 0x380, RZ, 0xc0, !PT ;  /* 0x000003801d1c7812 */ /* 0x000fe400078ec0ff */
[----:B------:R-:W-:Y:S02]  /*10460*/  LOP3.LUT R32, R33, 0x380, RZ, 0xc0, !PT ;  /* 0x0000038021207812 */ /* 0x000fe400078ec0ff */
[----:B------:R-:W-:Y:S02]  /*10470*/  LOP3.LUT R36, R37, 0x380, RZ, 0xc0, !PT ;  /* 0x0000038025247812 */ /* 0x000fe400078ec0ff */
[----:B------:R-:W-:Y:S01]  /*10480*/  LOP3.LUT R44, R44, R45, RZ, 0x3c, !PT ;  /* 0x0000002d2c2c7212 */ /* 0x000fe200078e3cff */
[----:B------:R-:W-:Y:S01]  /*10490*/  IMAD.X R45, RZ, RZ, R7, P5 ;  /* 0x000000ffff2d7224 */ /* 0x000fe200028e0607 */
[----:B------:R-:W-:-:S02]  /*104a0*/  IADD3 R65, P5, R6, 0xa000, RZ ;  /* 0x0000a00006417810 */ /* 0x000fc40007fbe0ff */
[----:B------:R-:W-:Y:S02]  /*104b0*/  SHF.R.U64 R24, R24, 0x3, RZ ;  /* 0x0000000318187819 */ /* 0x000fe400000012ff */
[----:B------:R-:W-:Y:S01]  /*104c0*/  SHF.R.U64 R28, R28, 0x3, RZ ;  /* 0x000000031c1c7819 */ /* 0x000fe200000012ff */
[----:B------:R-:W-:Y:S01]  /*104d0*/  IMAD R8, R8, UR4, RZ ;  /* 0x0000000408087c24 */ /* 0x000fe2000f8e02ff */
[----:B------:R-:W-:Y:S01]  /*104e0*/  SHF.R.U64 R32, R32, 0x3, RZ ;  /* 0x0000000320207819 */ /* 0x000fe200000012ff */
[----:B------:R-:W5:Y:S01]  /*104f0*/  LD.E.128 R44, desc[UR60][R44.64] ;  /* 0x0000003c2c2c7980 */ /* 0x000f62000c101d00 */
[----:B------:R-:W-:Y:S02]  /*10500*/  SHF.R.U64 R36, R36, 0x3, RZ ;  /* 0x0000000324247819 */ /* 0x000fe400000012ff */
[----:B------:R-:W-:Y:S02]  /*10510*/  LOP3.LUT R64, R65, 0x380, RZ, 0xc0, !PT ;  /* 0x0000038041407812 */ /* 0x000fe400078ec0ff */
        /* <DEDUP_REMOVED lines=9> */
[----:B------:R-:W5:Y:S01]  /*105b0*/  LD.E.128 R24, desc[UR60][R24.64] ;  /* 0x0000003c18187980 */ /* 0x000f62000c101d00 */
[----:B------:R-:W-:-:S02]  /*105c0*/  IADD3 R53, P2, R6, 0x7000, RZ ;  /* 0x0000700006357810 */ /* 0x000fc40007f5e0ff */
[C---:B------:R-:W-:Y:S01]  /*105d0*/  IADD3 R57, P3, R6.reuse, 0x8000, RZ ;  /* 0x0000800006397810 */ /* 0x040fe20007f7e0ff */
[----:B------:R-:W5:Y:S01]  /*105e0*/  LD.E.128 R28, desc[UR60][R28.64] ;  /* 0x0000003c1c1c7980 */ /* 0x000f62000c101d00 */
[----:B------:R-:W-:Y:S02]  /*105f0*/  IADD3 R61, P4, R6, 0x9000, RZ ;  /* 0x00009000063d7810 */ /* 0x000fe40007f9e0ff */
[----:B------:R-:W-:Y:S01]  /*10600*/  SHF.R.U64 R64, R64, 0x3, RZ ;  /* 0x0000000340407819 */ /* 0x000fe200000012ff */
[----:B------:R-:W5:Y:S01]  /*10610*/  LD.E.128 R32, desc[UR60][R32.64] ;  /* 0x0000003c20207980 */ /* 0x000f62000c101d00 */
[----:B------:R-:W-:Y:S02]  /*10620*/  LOP3.LUT R48, R49, 0x380, RZ, 0xc0, !PT ;  /* 0x0000038031307812 */ /* 0x000fe400078ec0ff */
[----:B------:R-:W-:Y:S01]  /*10630*/  LOP3.LUT R52, R53, 0x380, RZ, 0xc0, !PT ;  /* 0x0000038035347812 */ /* 0x000fe200078ec0ff */
[----:B------:R-:W5:Y:S01]  /*10640*/  LD.E.128 R36, desc[UR60][R36.64] ;  /* 0x0000003c24247980 */ /* 0x000f62000c101d00 */
[----:B------:R-:W-:-:S02]  /*10650*/  LOP3.LUT R56, R57, 0x380, RZ, 0xc0, !PT ;  /* 0x0000038039387812 */ /* 0x000fc400078ec0ff */
[----:B------:R-:W-:Y:S02]  /*10660*/  LOP3.LUT R60, R61, 0x380, RZ, 0xc0, !PT ;  /* 0x000003803d3c7812 */ /* 0x000fe400078ec0ff */
[----:B------:R-:W-:Y:S01]  /*10670*/  LOP3.LUT R64, R64, R65, RZ, 0x3c, !PT ;  /* 0x0000004140407212 */ /* 0x000fe200078e3cff */
[--C-:B------:R-:W-:Y:S01]  /*10680*/  IMAD.X R65, RZ, RZ, R7.reuse, P5 ;  /* 0x000000ffff417224 */ /* 0x100fe200028e0607 */
[C---:B------:R-:W-:Y:S02]  /*10690*/  LOP3.LUT R13, R6.reuse, 0x380, RZ, 0xc0, !PT ;  /* 0x00000380060d7812 */ /* 0x040fe400078ec0ff */
[----:B------:R-:W-:Y:S02]  /*106a0*/  IADD3 R9, P5, R6, 0xf000, RZ ;  /* 0x0000f00006097810 */ /* 0x000fe40007fbe0ff */
[----:B------:R-:W-:Y:S01]  /*106b0*/  SHF.R.U64 R48, R48, 0x3, RZ ;  /* 0x0000000330307819 */ /* 0x000fe200000012ff */
[----:B------:R-:W5:Y:S01]  /*106c0*/  LD.E.128 R64, desc[UR60][R64.64] ;  /* 0x0000003c40407980 */ /* 0x000f62000c101d00 */
[----:B------:R-:W-:Y:S01]  /*106d0*/  SHF.R.U64 R52, R52, 0x3, RZ ;  /* 0x0000000334347819 */ /* 0x000fe200000012ff */
[----:B------:R-:W-:Y:S01]  /*106e0*/  IMAD.X R85, RZ, RZ, R7, P5 ;  /* 0x000000ffff557224 */ /* 0x000fe200028e0607 */
[----:B------:R-:W-:-:S02]  /*106f0*/  SHF.R.U64 R56, R56, 0x3, RZ ;  /* 0x0000000338387819 */ /* 0x000fc400000012ff */
[----:B------:R-:W-:Y:S02]  /*10700*/  SHF.R.U64 R60, R60, 0x3, RZ ;  /* 0x000000033c3c7819 */ /* 0x000fe400000012ff */
        /* <DEDUP_REMOVED lines=16> */
[----:B------:R-:W-:Y:S01]  /*10810*/  LOP3.LUT R4, R13, R6, RZ, 0x3c, !PT ;  /* 0x000000060d047212 */ /* 0x000fe200078e3cff */
[----:B------:R-:W5:Y:S01]  /*10820*/  LD.E.128 R56, desc[UR60][R56.64] ;  /* 0x0000003c38387980 */ /* 0x000f62000c101d00 */
[----:B------:R-:W-:Y:S02]  /*10830*/  SHF.R.U64 R6, R5, 0x3, RZ ;  /* 0x0000000305067819 */ /* 0x000fe400000012ff */
[----:B------:R-:W-:Y:S01]  /*10840*/  LOP3.LUT R12, R12, 0xfffffff8, RZ, 0xc0, !PT ;  /* 0xfffffff80c0c7812 */ /* 0x000fe200078ec0ff */
[C---:B------:R-:W-:Y:S01]  /*10850*/  IMAD R13, R3.reuse, UR5, R8 ;  /* 0x00000005030d7c24 */ /* 0x040fe2000f8e0208 */
[----:B------:R-:W-:Y:S01]  /*10860*/  LOP3.LUT R84, R6, R9, RZ, 0x3c, !PT ;  /* 0x0000000906547212 */ /* 0x000fe200078e3cff */
[----:B------:R-:W-:Y:S01]  /*10870*/  IMAD.WIDE.U32 R8, R3, UR4, RZ ;  /* 0x0000000403087c25 */ /* 0x000fe2000f8e00ff */
[----:B------:R-:W-:Y:S01]  /*10880*/  LOP3.LUT R68, R69, 0x380, RZ, 0xc0, !PT ;  /* 0x0000038045447812 */ /* 0x000fe200078ec0ff */
[----:B------:R-:W-:Y:S01]  /*10890*/  ULDC.64 UR4, c[0x0][0xbe8] ;  /* 0x0002fa0000047ab9 */ /* 0x000fe20000000a00 */
[----:B------:R-:W-:Y:S01]  /*108a0*/  LOP3.LUT R72, R73, 0x380, RZ, 0xc0, !PT ;  /* 0x0000038049487812 */ /* 0x000fe200078ec0ff */
[----:B------:R-:W-:Y:S01]  /*108b0*/  IMAD.IADD R11, R11, 0x1, -R12 ;  /* 0x000000010b0b7824 */ /* 0x000fe200078e0a0c */
[----:B------:R-:W-:Y:S01]  /*108c0*/  LOP3.LUT R76, R77, 0x380, RZ, 0xc0, !PT ;  /* 0x000003804d4c7812 */ /* 0x000fe200078ec0ff */
[----:B------:R-:W-:Y:S01]  /*108d0*/  IMAD.IADD R9, R9, 0x1, R13 ;  /* 0x0000000109097824 */ /* 0x000fe200078e020d */
[----:B------:R-:W-:Y:S01]  /*108e0*/  LOP3.LUT R80, R81, 0x380, RZ, 0xc0, !PT ;  /* 0x0000038051507812 */ /* 0x000fe200078ec0ff */
[----:B------:R-:W-:Y:S01]  /*108f0*/  IMAD R12, R11, 0x20, R10 ;  /* 0x000000200b0c7824 */ /* 0x000fe200078e020a */
[----:B------:R-:W-:Y:S01]  /*10900*/  SHF.R.U64 R68, R68, 0x3, RZ ;  /* 0x0000000344447819 */ /* 0x000fe200000012ff */
[----:B------:R-:W-:Y:S01]  /*10910*/  IMAD.WIDE.U32 R8, R220, UR4, R8 ;  /* 0x00000004dc087c25 */ /* 0x000fe2000f8e0008 */
[----:B------:R-:W-:Y:S01]  /*10920*/  SHF.R.U64 R72, R72, 0x3, RZ ;  /* 0x0000000348487819 */ /* 0x000fe200000012ff */
[----:B------:R-:W5:Y:S01]  /*10930*/  LD.E.128 R60, desc[UR60][R60.64] ;  /* 0x0000003c3c3c7980 */ /* 0x000f62000c101d00 */
[----:B------:R-:W-:Y:S01]  /*10940*/  SHF.R.U64 R76, R76, 0x3, RZ ;  /* 0x000000034c4c7819 */ /* 0x000fe200000012ff */
[----:B------:R-:W-:Y:S01]  /*10950*/  IMAD R14, R227, 0x80, R12 ;  /* 0x00000080e30e7824 */ /* 0x000fe200078e020c */
[----:B------:R-:W-:Y:S01]  /*10960*/  SHF.R.U64 R80, R80, 0x3, RZ ;  /* 0x0000000350507819 */ /* 0x000fe200000012ff */
[----:B------:R-:W-:Y:S01]  /*10970*/  IMAD.MOV.U32 R5, RZ, RZ, R7 ;  /* 0x000000ffff057224 */ /* 0x000fe200078e0007 */
[----:B------:R-:W-:Y:S01]  /*10980*/  SHF.R.S32.HI R13, RZ, 0x1f, R222 ;  /* 0x0000001fff0d7819 */ /* 0x000fe200000114de */
[----:B------:R-:W-:Y:S01]  /*10990*/  IMAD R9, R220, UR5, R9 ;  /* 0x00000005dc097c24 */ /* 0x000fe2000f8e0209 */
[----:B------:R-:W-:Y:S01]  /*109a0*/  ULDC.64 UR4, c[0x0][0xbf0] ;  /* 0x0002fc0000047ab9 */ /* 0x000fe20000000a00 */
[----:B------:R-:W-:Y:S01]  /*109b0*/  LOP3.LUT R68, R68, R69, RZ, 0x3c, !PT ;  /* 0x0000004544447212 */ /* 0x000fe200078e3cff */
[----:B-1----:R-:W-:Y:S01]  /*109c0*/  @P1 IMAD.HI.U32 R3, R14, R15, RZ ;  /* 0x0000000f0e031227 */ /* 0x002fe200078e00ff */
[----:B------:R-:W-:Y:S01]  /*109d0*/  LOP3.LUT R72, R72, R73, RZ, 0x3c, !PT ;  /* 0x0000004948487212 */ /* 0x000fe200078e3cff */
[----:B------:R-:W5:Y:S01]  /*109e0*/  LD.E.128 R84, desc[UR60][R84.64] ;  /* 0x0000003c54547980 */ /* 0x000f62000c101d00 */
[----:B------:R-:W-:Y:S01]  /*109f0*/  LOP3.LUT R76, R76, R77, RZ, 0x3c, !PT ;  /* 0x0000004d4c4c7212 */ /* 0x000fe200078e3cff */
[--C-:B------:R-:W-:Y:S01]  /*10a00*/  IMAD.X R69, RZ, RZ, R7.reuse, P0 ;  /* 0x000000ffff457224 */ /* 0x100fe200000e0607 */
[----:B------:R-:W-:Y:S01]  /*10a10*/  LOP3.LUT R80, R80, R81, RZ, 0x3c, !PT ;  /* 0x0000005150507212 */ /* 0x000fe200078e3cff */
[----:B------:R-:W-:-:S02]  /*10a20*/  IMAD.X R73, RZ, RZ, R7, P2 ;  /* 0x000000ffff497224 */ /* 0x000fc400010e0607 */
[--C-:B------:R-:W-:Y:S02]  /*10a30*/  IMAD.X R77, RZ, RZ, R7.reuse, P3 ;  /* 0x000000ffff4d7224 */ /* 0x100fe400018e0607 */
[----:B------:R-:W-:Y:S01]  /*10a40*/  IMAD.X R81, RZ, RZ, R7, P4 ;  /* 0x000000ffff517224 */ /* 0x000fe200020e0607 */
[----:B------:R-:W5:Y:S01]  /*10a50*/  LD.E.128 R68, desc[UR60][R68.64] ;  /* 0x0000003c44447980 */ /* 0x000f62000c101d00 */
[----:B------:R-:W-:Y:S02]  /*10a60*/  IMAD R13, R13, UR4, RZ ;  /* 0x000000040d0d7c24 */ /* 0x000fe4000f8e02ff */
[----:B------:R-:W-:Y:S01]  /*10a70*/  IMAD.MOV.U32 R11, RZ, RZ, R14 ;  /* 0x000000ffff0b7224 */ /* 0x000fe200078e000e */
[----:B--2---:R-:W-:Y:S01]  /*10a80*/  @P1 SHF.R.U32.HI R11, RZ, R20, R3 ;  /* 0x00000014ff0b1219 */ /* 0x004fe20000011603 */
[C---:B------:R-:W-:Y:S01]  /*10a90*/  IMAD R13, R222.reuse, UR5, R13 ;  /* 0x00000005de0d7c24 */ /* 0x040fe2000f8e020d */
[----:B------:R-:W5:Y:S01]  /*10aa0*/  LD.E.128 R4, desc[UR60][R4.64] ;  /* 0x0000003c04047980 */ /* 0x000f62000c101d00 */
[----:B------:R-:W-:Y:S01]  /*10ab0*/  IMAD.WIDE.U32 R8, R222, UR4, R8 ;  /* 0x00000004de087c25 */ /* 0x000fe2000f8e0008 */
[----:B------:R-:W-:Y:S01]  /*10ac0*/  SHF.R.S32.HI R3, RZ, 0x1f, R11 ;  /* 0x0000001fff037819 */ /* 0x000fe2000001140b */
[----:B------:R-:W-:Y:S01]  /*10ad0*/  ULDC.64 UR4, c[0x0][0xbe0] ;  /* 0x0002f80000047ab9 */ /* 0x000fe20000000a00 */
[----:B------:R-:W5:Y:S01]  /*10ae0*/  LD.E.128 R72, desc[UR60][R72.64] ;  /* 0x0000003c48487980 */ /* 0x000f62000c101d00 */
[----:B------:R-:W-:-:S03]  /*10af0*/  IMAD.IADD R9, R9, 0x1, R13 ;  /* 0x0000000109097824 */ /* 0x000fc600078e020d */
[----:B------:R-:W5:Y:S01]  /*10b00*/  LD.E.128 R76, desc[UR60][R76.64] ;  /* 0x0000003c4c4c7980 */ /* 0x000f62000c101d00 */
[----:B------:R-:W-:-:S03]  /*10b10*/  IMAD.MOV R13, RZ, RZ, -R11 ;  /* 0x000000ffff0d7224 */ /* 0x000fc600078e0a0b */
[----:B------:R-:W5:Y:S01]  /*10b20*/  LD.E.128 R80, desc[UR60][R80.64] ;  /* 0x0000003c50507980 */ /* 0x000f62000c101d00 */
[----:B------:R-:W-:Y:S01]  /*10b30*/  @!PT LDS RZ, [RZ] ;  /* 0x00000000fffff984 */ /* 0x000fe20000000800 */
[----:B------:R-:W-:Y:S01]  /*10b40*/  @!PT LDS RZ, [RZ] ;  /* 0x00000000fffff984 */ /* 0x000fe20000000800 */
[----:B------:R-:W-:Y:S01]  /*10b50*/  @!PT LDS RZ, [RZ] ;  /* 0x00000000fffff984 */ /* 0x000fe20000000800 */
[----:B------:R-:W-:Y:S01]  /*10b60*/  @!PT LDS RZ, [RZ] ;  /* 0x00000000fffff984 */ /* 0x000fe20000000800 */
[----:B------:R0:W-:Y:S06]  /*10b70*/  MEMBAR.ALL.CTA ;  /* 0x0000000000007992 */ /* 0x0001ec0000008000 */
[----:B0-----:R-:W0:Y:S01]  /*10b80*/  FENCE.VIEW.ASYNC.S ;  /* 0x00000000000073c6 */ /* 0x001e220000000000 */
[----:B------:R-:W-:Y:S02]  /*10b90*/  IMAD R12, R3, UR4, RZ ;  /* 0x00000004030c7c24 */ /* 0x000fe4000f8e02ff */
[----:B------:R-:W-:-:S02]  /*10ba0*/  IMAD R13, R154, R13, R14 ;  /* 0x0000000d9a0d7224 */ /* 0x000fc400078e020e */
[----:B------:R-:W-:-:S04]  /*10bb0*/  IMAD.WIDE.U32 R8, R11, UR4, R8 ;  /* 0x000000040b087c25 */ /* 0x000fc8000f8e0008 */
[----:B------:R-:W-:Y:S01]  /*10bc0*/  IMAD R15, R11, UR5, R12 ;  /* 0x000000050b0f7c24 */ /* 0x000fe2000f8e020c */
[----:B------:R-:W-:Y:S01]  /*10bd0*/  SHF.R.S32.HI R11, RZ, 0x1f, R13 ;  /* 0x0000001fff0b7819 */ /* 0x000fe2000001140d */
[----:B------:R-:W-:Y:S01]  /*10be0*/  ULDC.64 UR4, c[0x0][0xbd8] ;  /* 0x0002f60000047ab9 */ /* 0x000fe20000000a00 */
[----:B------:R-:W-:Y:S01]  /*10bf0*/  IADD3 R3, R18, 0x32420, RZ ;  /* 0x0003242012037810 */ /* 0x000fe20007ffe0ff */
        /* <DEDUP_REMOVED lines=14> */
.L_x_10702:
        /* <DEDUP_REMOVED lines=14> */
[-C--:B--2---:R-:W-:Y:S02]  /*10dc0*/  @!P3 LEA R8, P5, R203, R14.reuse, 0x1 ;  /* 0x0000000ecb08b211 */ /* 0x084fe400078a08ff */
[----:B------:R-:W-:Y:S02]  /*10dd0*/  @!P2 LEA R10, P4, R219, R14, 0x1 ;  /* 0x0000000edb0aa211 */ /* 0x000fe400078808ff */
[----:B-1----:R-:W-:Y:S02]  /*10de0*/  @!P3 LEA.HI.X R9, R203, R20, R12, 0x1, P5 ;  /* 0x00000014cb09b211 */ /* 0x002fe400028f0c0c */
[----:B------:R-:W-:-:S02]  /*10df0*/  @!P1 LEA R12, P5, R218, R14, 0x1 ;  /* 0x0000000eda0c9211 */ /* 0x000fc400078a08ff */
[----:B------:R-:W-:Y:S01]  /*10e00*/  @!P2 LEA.HI.X R11, R219, R20, R90, 0x1, P4 ;  /* 0x00000014db0ba211 */ /* 0x000fe200020f0c5a */
[----:B-----5:R3:W-:Y:S01]  /*10e10*/  @!P3 ST.E.128 desc[UR60][R8.64], R4 ;  /* 0x000000040800b985 */ /* 0x0207e2000c101d3c */
[----:B------:R-:W-:Y:S02]  /*10e20*/  SHF.R.S32.HI R40, RZ, 0x1f, R15 ;  /* 0x0000001fff287819 */ /* 0x000fe4000001140f */
[C---:B------:R-:W-:Y:S01]  /*10e30*/  @!P0 LEA R14, P4, R15.reuse, R14, 0x1 ;  /* 0x0000000e0f0e8211 */ /* 0x040fe200078808ff */
[----:B------:R3:W-:Y:S01]  /*10e40*/  @!P2 ST.E.128 desc[UR60][R10.64], R36 ;  /* 0x000000240a00a985 */ /* 0x0007e2000c101d3c */
[-C--:B------:R-:W-:Y:S02]  /*10e50*/  @!P1 LEA.HI.X R13, R218, R20.reuse, R88, 0x1, P5 ;  /* 0x00000014da0d9211 */ /* 0x080fe400028f0c58 */
[----:B------:R-:W-:-:S03]  /*10e60*/  @!P0 LEA.HI.X R15, R15, R20, R40, 0x1, P4 ;  /* 0x000000140f0f8211 */ /* 0x000fc600020f0c28 */
[----:B------:R3:W-:Y:S04]  /*10e70*/  @!P1 ST.E.128 desc[UR60][R12.64], R56 ;  /* 0x000000380c009985 */ /* 0x0007e8000c101d3c */
[----:B------:R3:W-:Y:S02]  /*10e80*/  @!P0 ST.E.128 desc[UR60][R14.64], R72 ;  /* 0x000000480e008985 */ /* 0x0007e4000c101d3c */
.L_x_10485:
[----:B------:R-:W-:Y:S05]  /*10e90*/  BSYNC B1 ;  /* 0x0000000000017941 */ /* 0x000fea0003800000 */
.L_x_10484:
[----:B------:R-:W-:Y:S01]  /*10ea0*/  UMOV UR4, 0xffffffff ;  /* 0xffffffff00047882 */ /* 0x000fe20000000000 */
[----:B---3-5:R-:W-:Y:S02]  /*10eb0*/  SHF.R.S32.HI R36, RZ, 0x1f, R89 ;  /* 0x0000001fff247819 */ /* 0x028fe40000011459 */
[----:B------:R-:W-:Y:S05]  /*10ec0*/  BRA.DIV UR4, `(.L_x_10486) ;  /* 0x000000c604687947 */ /* 0x000fea000b800000 */
[----:B-1----:R1:W3:Y:S04]  /*10ed0*/  SHFL.IDX PT, R20, R21, 0x1, 0x181f ;  /* 0x00381f0015147f89 */ /* 0x0022e800000e0000 */
[----:B--2---:R1:W2:Y:S02]  /*10ee0*/  SHFL.IDX PT, R14, R3, 0x1, 0x181f ;  /* 0x00381f00030e7f89 */ /* 0x0042a400000e0000 */
.L_x_10706:
        /* <DEDUP_REMOVED lines=12> */
[-C--:B--2---:R-:W-:Y:S02]  /*10fb0*/  @!P3 LEA R4, P5, R203, R14.reuse, 0x1 ;  /* 0x0000000ecb04b211 */ /* 0x084fe400078a08ff */
        /* <DEDUP_REMOVED lines=11> */
.L_x_10488:
[----:B------:R-:W-:Y:S05]  /*11070*/  BSYNC B1 ;  /* 0x0000000000017941 */ /* 0x000fea0003800000 */
.L_x_10487:
[----:B------:R-:W-:-:S03]  /*11080*/  UMOV UR4, 0xffffffff ;  /* 0xffffffff00047882 */ /* 0x000fc60000000000 */
[----:B------:R-:W-:Y:S05]  /*11090*/  BRA.DIV UR4, `(.L_x_10489) ;  /* 0x000000c6043c7947 */ /* 0x000fea000b800000 */
[----:B---3--:R3:W0:Y:S04]  /*110a0*/  SHFL.IDX PT, R20, R21, 0x2, 0x181f ;  /* 0x00581f0015147f89 */ /* 0x00862800000e0000 */
[----:B--2---:R3:W2:Y:S02]  /*110b0*/  SHFL.IDX PT, R14, R3, 0x2, 0x181f ;  /* 0x00581f00030e7f89 */ /* 0x0046a400000e0000 */
.L_x_10710:
[----:B----4-:R-:W-:Y:S01]  /*110c0*/  VIADD R5, R91, 0x40 ;  /* 0x000000405b057836 */ /* 0x010fe20000000000 */
        /* <DEDUP_REMOVED lines=23> */
.L_x_10491:
[----:B------:R-:W-:Y:S05]  /*11240*/  BSYNC B1 ;  /* 0x0000000000017941 */ /* 0x000fea0003800000 */
.L_x_10490:
[----:B------:R-:W-:-:S03]  /*11250*/  UMOV UR4, 0xffffffff ;  /* 0xffffffff00047882 */ /* 0x000fc60000000000 */
[----:B------:R-:W-:Y:S05]  /*11260*/  BRA.DIV UR4, `(.L_x_10492) ;  /* 0x000000c604107947 */ /* 0x000fea000b800000 */
[----:B----4-:R4:W0:Y:S04]  /*11270*/  SHFL.IDX PT, R10, R21, 0x3, 0x181f ;  /* 0x00781f00150a7f89 */ /* 0x01082800000e0000 */
[----:B--2---:R4:W2:Y:S02]  /*11280*/  SHFL.IDX PT, R14, R3, 0x3, 0x181f ;  /* 0x00781f00030e7f89 */ /* 0x0048a400000e0000 */
.L_x_10714:
[----:B01-34-:R-:W-:-:S05]  /*11290*/  VIADD R3, R91, 0x60 ;  /* 0x000000605b037836 */ /* 0x01bfca0000000000 */
        /* <DEDUP_REMOVED lines=9> */
[-C--:B--2---:R-:W-:Y:S02]  /*11330*/  @!P3 LEA R4, P0, R203, R14.reuse, 0x1 ;  /* 0x0000000ecb04b211 */ /* 0x084fe400078008ff */
[-C--:B------:R-:W-:Y:S02]  /*11340*/  @!P4 LEA R6, P1, R219, R14.reuse, 0x1 ;  /* 0x0000000edb06c211 */ /* 0x080fe400078208ff */
[C---:B------:R-:W-:Y:S02]  /*11350*/  @!P5 LEA R8, P2, R218.reuse, R14, 0x1 ;  /* 0x0000000eda08d211 */ /* 0x040fe400078408ff */
        /* <DEDUP_REMOVED lines=12> */
.L_x_10482:
[----:B------:R-:W1:Y:S01]  /*11420*/  @P1 LDC R7, c[0x0][0xcec] ;  /* 0x00033b00ff071b82 */ /* 0x000e620000000800 */
[----:B------:R-:W-:Y:S01]  /*11430*/  ULDC.64 UR4, c[0x0][0xc08] ;  /* 0x0003020000047ab9 */ /* 0x000fe20000000a00 */
[----:B0-----:R-:W-:Y:S02]  /*11440*/  IMAD.MOV.U32 R10, RZ, RZ, R25 ;  /* 0x000000ffff0a7224 */ /* 0x001fe400078e0019 */
[----:B------:R-:W-:-:S04]  /*11450*/  IMAD R8, R8, UR4, RZ ;  /* 0x0000000408087c24 */ /* 0x000fc8000f8e02ff */
[----:B------:R-:W0:Y:S01]  /*11460*/  @P1 LDC R6, c[0x0][0xcf0] ;  /* 0x00033c00ff061b82 */ /* 0x000e220000000800 */
[----:B------:R-:W-:Y:S02]  /*11470*/  IMAD R8, R3, UR5, R8 ;  /* 0x0000000503087c24 */ /* 0x000fe4000f8e0208 */
[----:B-1----:R-:W-:-:S05]  /*11480*/  @P1 IMAD.HI.U32 R7, R25, R7, RZ ;  /* 0x0000000719071227 */ /* 0x002fca00078e00ff */
[----:B0-----:R-:W-:Y:S01]  /*11490*/  @P1 SHF.R.U32.HI R10, RZ, R6, R7 ;  /* 0x00000006ff0a1219 */ /* 0x001fe20000011607 */
[----:B------:R-:W-:Y:S01]  /*114a0*/  IMAD.WIDE.U32 R6, R3, UR4, RZ ;  /* 0x0000000403067c25 */ /* 0x000fe2000f8e00ff */
[----:B------:R-:W-:Y:S01]  /*114b0*/  ULDC.64 UR4, c[0x0][0xc38] ;  /* 0x00030e0000047ab9 */ /* 0x000fe20000000a00 */
[----:B------:R-:W-:Y:S02]  /*114c0*/  SHF.R.S32.HI R3, RZ, 0x1f, R222 ;  /* 0x0000001fff037819 */ /* 0x000fe400000114de */
[----:B------:R-:W-:Y:S02]  /*114d0*/  IMAD.IADD R7, R7, 0x1, R8 ;  /* 0x0000000107077824 */ /* 0x000fe400078e0208 */
        /* <DEDUP_REMOVED lines=19> */
[----:B------:R-:W-:Y:S01]  /*11610*/  IMAD.IADD R7, R7, 0x1, R8 ;  /* 0x0000000107077824 */ /* 0x000fe200078e0208 */
[----:B------:R-:W-:Y:S02]  /*11620*/  SHF.R.S32.HI R8, RZ, 0x1f, R3 ;  /* 0x0000001fff087819 */ /* 0x000fe40000011403 */
[----:B------:R-:W-:Y:S01]  /*11630*/  PRMT R10, RZ, 0x654, R10 ;  /* 0x00000654ff0a7816 */ /* 0x000fe2000000000a */
[----:B------:R-:W-:-:S03]  /*11640*/  IMAD.WIDE.U32 R6, R3, UR4, R6 ;  /* 0x0000000403067c25 */ /* 0x000fc6000f8e0006 */
[----:B------:R0:W-:Y:S01]  /*11650*/  SYNCS.ARRIVE.TRANS64.RED.A1T0 RZ, [R10+URZ], RZ ;  /* 0x000000ff0aff79a7 */ /* 0x0001e2000810043f */
[----:B------:R-:W-:-:S04]  /*11660*/  IMAD R8, R8, UR4, RZ ;  /* 0x0000000408087c24 */ /* 0x000fc8000f8e02ff */
[----:B------:R-:W-:Y:S01]  /*11670*/  IMAD R8, R3, UR5, R8 ;  /* 0x0000000503087c24 */ /* 0x000fe2000f8e0208 */
[----:B------:R-:W-:Y:S02]  /*11680*/  ULDC.64 UR4, c[0x0][0xc00] ;  /* 0x0003000000047ab9 */ /* 0x000fe40000000a00 */
[----:B------:R-:W-:Y:S01]  /*11690*/  LEA R3, P0, R6, UR4, 0x2 ;  /* 0x0000000406037c11 */ /* 0x000fe2000f8010ff */
[----:B------:R-:W-:Y:S01]  /*116a0*/  IMAD.IADD R8, R7, 0x1, R8 ;  /* 0x0000000107087824 */ /* 0x000fe200078e0208 */
[----:B------:R-:W-:-:S04]  /*116b0*/  UMOV UR4, 0xffffffff ;  /* 0xffffffff00047882 */ /* 0x000fc80000000000 */
[----:B------:R-:W-:Y:S01]  /*116c0*/  LEA.HI.X R8, R6, UR5, R8, 0x2, P0 ;  /* 0x0000000506087c11 */ /* 0x000fe200080f1408 */
[----:B0-----:R-:W-:Y:S06]  /*116d0*/  BRA.DIV UR4, `(.L_x_10494) ;  /* 0x000000c2043c7947 */ /* 0x001fec000b800000 */
[----:B------:R0:W1:Y:S04]  /*116e0*/  SHFL.IDX PT, R25, R8, RZ, 0x1c1f ;  /* 0x001c1fff08197589 */ /* 0x00006800000e0000 */
[----:B------:R0:W2:Y:S02]  /*116f0*/  SHFL.IDX PT, R12, R3, RZ, 0x1c1f ;  /* 0x001c1fff030c7589 */ /* 0x0000a400000e0000 */
.L_x_10717:
[----:B------:R-:W-:Y:S01]  /*11700*/  ISETP.GE.AND P0, PT, R24, R0, PT ;  /* 0x000000001800720c */ /* 0x000fe20003f06270 */
[----:B------:R-:W-:-:S12]  /*11710*/  BSSY B1, `(.L_x_10495) ;  /* 0x00000d3000017945 */ /* 0x000fd80003800000 */
[----:B------:R-:W-:Y:S05]  /*11720*/  @P0 BRA `(.L_x_10496) ;  /* 0x0000000c00440947 */ /* 0x000fea0003800000 */
[----:B------:R-:W-:Y:S01]  /*11730*/  ULDC UR4, c[0x0][0xbc8] ;  /* 0x0002f20000047ab9 */ /* 0x000fe20000000800 */
[C---:B------:R-:W-:Y:S01]  /*11740*/  VIADD R13, R230.reuse, 0x8 ;  /* 0x00000008e60d7836 */ /* 0x040fe20000000000 */
[C---:B------:R-:W-:Y:S01]  /*11750*/  ISETP.GE.AND P0, PT, R230.reuse, UR4, PT ;  /* 0x00000004e6007c0c */ /* 0x040fe2000bf06270 */
[C---:B------:R-:W-:Y:S02]  /*11760*/  VIADD R11, R230.reuse, 0x10 ;  /* 0x00000010e60b7836 */ /* 0x040fe40000000000 */
[C---:B------:R-:W-:Y:S01]  /*11770*/  VIADD R14, R230.reuse, 0x8 ;  /* 0x00000008e60e7836 */ /* 0x040fe20000000000 */
        /* <DEDUP_REMOVED lines=21> */
[----:B-1----:R-:W-:Y:S01]  /*118d0*/  @!P0 LEA R6, P2, R11, R12, 0x2 ;  /* 0x0000000c0b068211 */ /* 0x002fe200078410ff */
[----:B------:R-:W-:-:S03]  /*118e0*/  VIADD R28, R230, 0x60 ;  /* 0x00000060e61c7836 */ /* 0x000fc60000000000 */
        /* <DEDUP_REMOVED lines=17> */
[C---:B------:R-:W-:Y:S02]  /*11a00*/  VIADD R13, R230.reuse, 0x38 ;  /* 0x00000038e60d7836 */ /* 0x040fe40000000000 */
[----:B------:R1:W-:Y:S01]  /*11a10*/  @!P0 ST.E.64 desc[UR60][R6.64], R20 ;  /* 0x0000001406008985 */ /* 0x0003e2000c101b3c */
[----:B------:R-:W-:Y:S02]  /*11a20*/  SHF.R.S32.HI R14, RZ, 0x1f, R14 ;  /* 0x0000001fff0e7819 */ /* 0x000fe4000001140e */
[----:B------:R-:W-:Y:S02]  /*11a30*/  ISETP.GE.AND P1, PT, R13, UR4, PT ;  /* 0x000000040d007c0c */ /* 0x000fe4000bf26270 */
[----:B-1----:R-:W-:Y:S01]  /*11a40*/  @!P2 LEA R6, P0, R11, R12, 0x2 ;  /* 0x0000000c0b06a211 */ /* 0x002fe200078010ff */
[----:B------:R-:W-:-:S02]  /*11a50*/  VIADD R20, R230, 0x60 ;  /* 0x00000060e6147836 */ /* 0x000fc40000000000 */
[C---:B------:R-:W-:Y:S01]  /*11a60*/  VIADD R21, R230.reuse, 0x80 ;  /* 0x00000080e6157836 */ /* 0x040fe20000000000 */
[----:B------:R-:W-:Y:S01]  /*11a70*/  @!P2 LEA.HI.X R7, R11, R25, R14, 0x2, P0 ;  /* 0x000000190b07a211 */ /* 0x000fe200000f140e */
[----:B------:R-:W-:Y:S01]  /*11a80*/  VIADD R11, R230, 0x30 ;  /* 0x00000030e60b7836 */ /* 0x000fe20000000000 */
[----:B------:R-:W-:Y:S01]  /*11a90*/  ISETP.GE.AND P0, PT, R154, UR4, PT ;  /* 0x000000049a007c0c */ /* 0x000fe2000bf06270 */
[----:B------:R-:W-:Y:S01]  /*11aa0*/  VIADD R14, R230, 0x48 ;  /* 0x00000048e60e7836 */ /* 0x000fe20000000000 */
[----:B------:R-:W-:Y:S01]  /*11ab0*/  SHF.R.S32.HI R20, RZ, 0x1f, R20 ;  /* 0x0000001fff147819 */ /* 0x000fe20000011414 */
[----:B------:R1:W-:Y:S01]  /*11ac0*/  @!P2 ST.E.64 desc[UR60][R6.64], R44 ;  /* 0x0000002c0600a985 */ /* 0x0003e2000c101b3c */
[----:B------:R-:W-:Y:S02]  /*11ad0*/  SHF.R.S32.HI R11, RZ, 0x1f, R11 ;  /* 0x0000001fff0b7819 */ /* 0x000fe4000001140b */
[----:B-1----:R-:W-:-:S04]  /*11ae0*/  @!P3 LEA R6, P2, R10, R12, 0x2 ;  /* 0x0000000c0a06b211 */ /* 0x002fc800078410ff */
[-C--:B------:R-:W-:Y:S02]  /*11af0*/  @!P3 LEA.HI.X R7, R10, R25.reuse, R11, 0x2, P2 ;  /* 0x000000190a07b211 */ /* 0x080fe400010f140b */
[----:B------:R-:W-:Y:S02]  /*11b00*/  ISETP.GE.AND P2, PT, R14, UR4, PT ;  /* 0x000000040e007c0c */ /* 0x000fe4000bf46270 */
[C---:B------:R-:W-:Y:S01]  /*11b10*/  @!P1 LEA R10, P4, R13.reuse, R12, 0x2 ;  /* 0x0000000c0d0a9211 */ /* 0x040fe200078810ff */
        /* <DEDUP_REMOVED lines=10> */
[----:B------:R-:W-:Y:S01]  /*11bc0*/  VIADD R24, R230, 0x50 ;  /* 0x00000050e6187836 */ /* 0x000fe20000000000 */
[----:B--2---:R-:W-:-:S03]  /*11bd0*/  @!P2 LEA R10, P5, R14, R12, 0x2 ;  /* 0x0000000c0e0aa211 */ /* 0x004fc600078a10ff */
[----:B------:R1:W-:Y:S01]  /*11be0*/  @!P0 ST.E.64 desc[UR60][R6.64], R56 ;  /* 0x0000003806008985 */ /* 0x0003e2000c101b3c */
[----:B------:R-:W-:Y:S02]  /*11bf0*/  ISETP.GE.AND P0, PT, R28, UR4, PT ;  /* 0x000000041c007c0c */ /* 0x000fe4000bf06270 */
[----:B------:R-:W-:Y:S01]  /*11c00*/  @!P2 LEA.HI.X R11, R14, R25, R15, 0x2, P5 ;  /* 0x000000190e0ba211 */ /* 0x000fe200028f140f */
[C---:B------:R-:W-:Y:S01]  /*11c10*/  VIADD R14, R230.reuse, 0x68 ;  /* 0x00000068e60e7836 */ /* 0x040fe20000000000 */
[----:B------:R-:W-:Y:S01]  /*11c20*/  SHF.R.S32.HI R24, RZ, 0x1f, R24 ;  /* 0x0000001fff187819 */ /* 0x000fe20000011418 */
[----:B------:R-:W-:Y:S02]  /*11c30*/  VIADD R15, R230, 0x58 ;  /* 0x00000058e60f7836 */ /* 0x000fe40000000000 */
[----:B------:R2:W-:Y:S01]  /*11c40*/  @!P2 ST.E.64 desc[UR60][R10.64], R60 ;  /* 0x0000003c0a00a985 */ /* 0x0005e2000c101b3c */
[----:B------:R-:W-:Y:S02]  /*11c50*/  ISETP.GE.AND P2, PT, R14, UR4, PT ;  /* 0x000000040e007c0c */ /* 0x000fe4000bf46270 */
[----:B------:R-:W-:-:S02]  /*11c60*/  SHF.R.S32.HI R15, RZ, 0x1f, R15 ;  /* 0x0000001fff0f7819 */ /* 0x000fc4000001140f */
[----:B-1----:R-:W-:-:S04]  /*11c70*/  @!P3 LEA R6, P4, R40, R12, 0x2 ;  /* 0x0000000c2806b211 */ /* 0x002fc800078810ff */
[----:B------:R-:W-:Y:S01]  /*11c80*/  @!P3 LEA.HI.X R7, R40, R25, R24, 0x2, P4 ;  /* 0x000000192807b211 */ /* 0x000fe200020f1418 */
[----:B------:R-:W-:Y:S01]  /*11c90*/  VIADD R24, R230, 0x70 ;  /* 0x00000070e6187836 */ /* 0x000fe20000000000 */
[----:B--2---:R-:W-:-:S03]  /*11ca0*/  @!P1 LEA R10, P5, R13, R12, 0x2 ;  /* 0x0000000c0d0a9211 */ /* 0x004fc600078a10ff */
[----:B------:R1:W-:Y:S01]  /*11cb0*/  @!P3 ST.E.64 desc[UR60][R6.64], R64 ;  /* 0x000000400600b985 */ /* 0x0003e2000c101b3c */
[----:B------:R-:W-:Y:S02]  /*11cc0*/  ISETP.GE.AND P3, PT, R24, UR4, PT ;  /* 0x0000000418007c0c */ /* 0x000fe4000bf66270 */
[----:B------:R-:W-:Y:S01]  /*11cd0*/  @!P1 LEA.HI.X R11, R13, R25, R15, 0x2, P5 ;  /* 0x000000190d0b9211 */ /* 0x000fe200028f140f */
[C---:B------:R-:W-:Y:S02]  /*11ce0*/  VIADD R13, R230.reuse, 0x78 ;  /* 0x00000078e60d7836 */ /* 0x040fe40000000000 */
[----:B------:R-:W-:Y:S02]  /*11cf0*/  VIADD R15, R230, 0x68 ;  /* 0x00000068e60f7836 */ /* 0x000fe40000000000 */
[----:B------:R2:W-:Y:S01]  /*11d00*/  @!P1 ST.E.64 desc[UR60][R10.64], R68 ;  /* 0x000000440a009985 */ /* 0x0005e2000c101b3c */
[----:B------:R-:W-:Y:S02]  /*11d10*/  ISETP.GE.AND P1, PT, R13, UR4, PT ;  /* 0x000000040d007c0c */ /* 0x000fe4000bf26270 */
[----:B------:R-:W-:-:S02]  /*11d20*/  SHF.R.S32.HI R15, RZ, 0x1f, R15 ;  /* 0x0000001fff0f7819 */ /* 0x000fc4000001140f */
[----:B-1----:R-:W-:-:S04]  /*11d30*/  @!P0 LEA R6, P4, R28, R12, 0x2 ;  /* 0x0000000c1c068211 */ /* 0x002fc800078810ff */
[-C--:B------:R-:W-:Y:S01]  /*11d40*/  @!P0 LEA.HI.X R7, R28, R25.reuse, R20, 0x2, P4 ;  /* 0x000000191c078211 */ /* 0x080fe200020f1414 */
        /* <DEDUP_REMOVED lines=8> */
[----:B------:R-:W-:Y:S01]  /*11dd0*/  VIADD R15, R230, 0x78 ;  /* 0x00000078e60f7836 */ /* 0x000fe20000000000 */
[----:B------:R-:W-:Y:S01]  /*11de0*/  SHF.R.S32.HI R28, RZ, 0x1f, R28 ;  /* 0x0000001fff1c7819 */ /* 0x000fe2000001141c */
[----:B------:R2:W-:Y:S01]  /*11df0*/  @!P2 ST.E.64 desc[UR60][R10.64], R76 ;  /* 0x0000004c0a00a985 */ /* 0x0005e2000c101b3c */
[----:B------:R-:W-:-:S02]  /*11e00*/  ISETP.GE.AND P2, PT, R14, UR4, PT ;  /* 0x000000040e007c0c */ /* 0x000fc4000bf46270 */
[----:B------:R-:W-:Y:S02]  /*11e10*/  SHF.R.S32.HI R15, RZ, 0x1f, R15 ;  /* 0x0000001fff0f7819 */ /* 0x000fe4000001140f */
        /* <DEDUP_REMOVED lines=15> */
[-C--:B------:R-:W-:Y:S01]  /*11f10*/  @!P0 LEA.HI.X R7, R21, R25.reuse, R24, 0x2, P4 ;  /* 0x0000001915078211 */ /* 0x080fe200020f1418 */
        /* <DEDUP_REMOVED lines=21> */
[----:B------:R-:W-:-:S02]  /*12070*/  IADD3 R14, R230, 0xb8, RZ ;  /* 0x000000b8e60e7810 */ /* 0x000fc40007ffe0ff */
[----:B------:R-:W-:Y:S01]  /*12080*/  SHF.R.S32.HI R21, RZ, 0x1f, R21 ;  /* 0x0000001fff157819 */ /* 0x000fe20000011415 */
[----:B------:R2:W-:Y:S01]  /*12090*/  @!P1 ST.E.64 desc[UR60][R10.64], R100 ;  /* 0x000000640a009985 */ /* 0x0005e2000c101b3c */
[----:B------:R-:W-:Y:S02]  /*120a0*/  ISETP.GE.AND P1, PT, R14, UR4, PT ;  /* 0x000000040e007c0c */ /* 0x000fe4000bf26270 */
[----:B-1----:R-:W-:-:S04]  /*120b0*/  @!P0 LEA R6, P3, R24, R12, 0x2 ;  /* 0x0000000c18068211 */ /* 0x002fc800078610ff */
[----:B------:R-:W-:Y:S02]  /*120c0*/  @!P0 LEA.HI.X R7, R24, R25, R28, 0x2, P3 ;  /* 0x0000001918078211 */ /* 0x000fe400018f141c */
[----:B--2---:R-:W-:-:S03]  /*120d0*/  @!P2 LEA R10, P5, R15, R12, 0x2 ;  /* 0x0000000c0f0aa211 */ /* 0x004fc600078a10ff */
[----:B------:R1:W-:Y:S01]  /*120e0*/  @!P0 ST.E.64 desc[UR60][R6.64], R104 ;  /* 0x0000006806008985 */ /* 0x0003e2000c101b3c */
[----:B------:R-:W-:Y:S02]  /*120f0*/  ISETP.GE.AND P0, PT, R13, UR4, PT ;  /* 0x000000040d007c0c */ /* 0x000fe4000bf06270 */
[----:B------:R-:W-:Y:S01]  /*12100*/  @!P2 LEA.HI.X R11, R15, R25, R21, 0x2, P5 ;  /* 0x000000190f0ba211 */ /* 0x000fe200028f1415 */
[C---:B------:R-:W-:Y:S02]  /*12110*/  VIADD R21, R230.reuse, 0xb0 ;  /* 0x000000b0e6157836 */ /* 0x040fe40000000000 */
[----:B------:R-:W-:Y:S02]  /*12120*/  VIADD R15, R230, 0xb8 ;  /* 0x000000b8e60f7836 */ /* 0x000fe40000000000 */
[----:B------:R2:W-:Y:S01]  /*12130*/  @!P2 ST.E.64 desc[UR60][R10.64], R108 ;  /* 0x0000006c0a00a985 */ /* 0x0005e2000c101b3c */
[----:B------:R-:W-:Y:S02]  /*12140*/  SHF.R.S32.HI R21, RZ, 0x1f, R21 ;  /* 0x0000001fff157819 */ /* 0x000fe40000011415 */
[----:B------:R-:W-:-:S02]  /*12150*/  SHF.R.S32.HI R15, RZ, 0x1f, R15 ;  /* 0x0000001fff0f7819 */ /* 0x000fc4000001140f */
[----:B------:R-:W-:Y:S02]  /*12160*/  ISETP.GE.AND P2, PT, R237, UR4, PT ;  /* 0x00000004ed007c0c */ /* 0x000fe4000bf46270 */
[----:B-1----:R-:W-:-:S04]  /*12170*/  @!P4 LEA R6, P3, R20, R12, 0x2 ;  /* 0x0000000c1406c211 */ /* 0x002fc800078610ff */
[-C--:B------:R-:W-:Y:S02]  /*12180*/  @!P4 LEA.HI.X R7, R20, R25.reuse, R21, 0x2, P3 ;  /* 0x000000191407c211 */ /* 0x080fe400018f1415 */
[----:B------:R-:W-:Y:S02]  /*12190*/  ISETP.GE.AND P3, PT, R236, UR4, PT ;  /* 0x00000004ec007c0c */ /* 0x000fe4000bf66270 */
[C---:B--2---:R-:W-:Y:S01]  /*121a0*/  @!P1 LEA R10, P5, R14.reuse, R12, 0x2 ;  /* 0x0000000c0e0a9211 */ /* 0x044fe200078a10ff */
[----:B------:R1:W-:Y:S01]  /*121b0*/  @!P4 ST.E.64 desc[UR60][R6.64], R112 ;  /* 0x000000700600c985 */ /* 0x0003e2000c101b3c */
[----:B------:R-:W-:Y:S02]  /*121c0*/  SHF.R.S32.HI R20, RZ, 0x1f, R237 ;  /* 0x0000001fff147819 */ /* 0x000fe400000114ed */
[----:B------:R-:W-:Y:S01]  /*121d0*/  @!P1 LEA.HI.X R11, R14, R25, R15, 0x2, P5 ;  /* 0x000000190e0b9211 */ /* 0x000fe200028f140f */
[----:B------:R-:W-:Y:S01]  /*121e0*/  VIADD R14, R230, 0xc0 ;  /* 0x000000c0e60e7836 */ /* 0x000fe20000000000 */
[----:B------:R-:W-:-:S03]  /*121f0*/  SHF.R.S32.HI R21, RZ, 0x1f, R232 ;  /* 0x0000001fff157819 */ /* 0x000fc600000114e8 */
[----:B------:R2:W-:Y:S01]  /*12200*/  @!P1 ST.E.64 desc[UR60][R10.64], R116 ;  /* 0x000000740a009985 */ /* 0x0005e2000c101b3c */
[----:B------:R-:W-:Y:S02]  /*12210*/  SHF.R.S32.HI R14, RZ, 0x1f, R14 ;  /* 0x0000001fff0e7819 */ /* 0x000fe4000001140e */
[----:B------:R-:W-:Y:S02]  /*12220*/  ISETP.GE.AND P1, PT, R235, UR4, PT ;  /* 0x00000004eb007c0c */ /* 0x000fe4000bf26270 */
[----:B-1----:R-:W-:-:S04]  /*12230*/  @!P0 LEA R6, P4, R13, R12, 0x2 ;  /* 0x0000000c0d068211 */ /* 0x002fc800078810ff */
[-C--:B------:R-:W-:Y:S02]  /*12240*/  @!P0 LEA.HI.X R7, R13, R25.reuse, R14, 0x2, P4 ;  /* 0x000000190d078211 */ /* 0x080fe400020f140e */
[-C--:B------:R-:W-:Y:S02]  /*12250*/  @!P3 LEA R14, P4, R236, R12.reuse, 0x2 ;  /* 0x0000000cec0eb211 */ /* 0x080fe400078810ff */
[C---:B--2---:R-:W-:Y:S01]  /*12260*/  @!P2 LEA R10, P5, R237.reuse, R12, 0x2 ;  /* 0x0000000ced0aa211 */ /* 0x044fe200078a10ff */
[----:B------:R1:W-:Y:S01]  /*12270*/  @!P0 ST.E.64 desc[UR60][R6.64], R120 ;  /* 0x0000007806008985 */ /* 0x0003e2000c101b3c */
[----:B------:R-:W-:Y:S02]  /*12280*/  SHF.R.S32.HI R13, RZ, 0x1f, R236 ;  /* 0x0000001fff0d7819 */ /* 0x000fe400000114ec */
[----:B------:R-:W-:Y:S02]  /*12290*/  ISETP.GE.AND P0, PT, R234, UR4, PT ;  /* 0x00000004ea007c0c */ /* 0x000fe4000bf06270 */
[----:B------:R-:W-:-:S02]  /*122a0*/  @!P2 LEA.HI.X R11, R237, R25, R20, 0x2, P5 ;  /* 0x00000019ed0ba211 */ /* 0x000fc400028f1414 */
[----:B------:R-:W-:Y:S02]  /*122b0*/  @!P3 LEA.HI.X R15, R236, R25, R13, 0x2, P4 ;  /* 0x00000019ec0fb211 */ /* 0x000fe400020f140d */
[----:B------:R-:W-:Y:S01]  /*122c0*/  ISETP.GE.AND P4, PT, R233, UR4, PT ;  /* 0x00000004e9007c0c */ /* 0x000fe2000bf86270 */
[----:B------:R2:W-:Y:S01]  /*122d0*/  @!P2 ST.E.64 desc[UR60][R10.64], R124 ;  /* 0x0000007c0a00a985 */ /* 0x0005e2000c101b3c */
[----:B------:R-:W-:Y:S02]  /*122e0*/  SHF.R.S32.HI R13, RZ, 0x1f, R235 ;  /* 0x0000001fff0d7819 */ /* 0x000fe400000114eb */
[----:B------:R-:W-:Y:S01]  /*122f0*/  ISETP.GE.AND P2, PT, R232, UR4, PT ;  /* 0x00000004e8007c0c */ /* 0x000fe2000bf46270 */
[----:B------:R3:W-:Y:S01]  /*12300*/  @!P3 ST.E.64 desc[UR60][R14.64], R128 ;  /* 0x000000800e00b985 */ /* 0x0007e2000c101b3c */
[----:B-1----:R-:W-:Y:S02]  /*12310*/  @!P1 LEA R6, P5, R235, R12, 0x2 ;  /* 0x0000000ceb069211 */ /* 0x002fe400078a10ff */
[----:B------:R-:W-:-:S02]  /*12320*/  ISETP.GE.AND P3, PT, R231, UR4, PT ;  /* 0x00000004e7007c0c */ /* 0x000fc4000bf66270 */
[-C--:B------:R-:W-:Y:S02]  /*12330*/  @!P1 LEA.HI.X R7, R235, R25.reuse, R13, 0x2, P5 ;  /* 0x00000019eb079211 */ /* 0x080fe400028f140d */
[----:B------:R-:W-:Y:S02]  /*12340*/  SHF.R.S32.HI R13, RZ, 0x1f, R234 ;  /* 0x0000001fff0d7819 */ /* 0x000fe400000114ea */
[----:B------:R-:W-:Y:S01]  /*12350*/  SHF.R.S32.HI R20, RZ, 0x1f, R231 ;  /* 0x0000001fff147819 */ /* 0x000fe200000114e7 */
[----:B------:R1:W-:Y:S01]  /*12360*/  @!P1 ST.E.64 desc[UR60][R6.64], R132 ;  /* 0x0000008406009985 */ /* 0x0003e2000c101b3c */
[CC--:B--2---:R-:W-:Y:S02]  /*12370*/  @!P0 LEA R10, P5, R234.reuse, R12.reuse, 0x2 ;  /* 0x0000000cea0a8211 */ /* 0x0c4fe400078a10ff */
[----:B---3--:R-:W-:Y:S02]  /*12380*/  @!P4 LEA R14, P1, R233, R12, 0x2 ;  /* 0x0000000ce90ec211 */ /* 0x008fe400078210ff */
[----:B------:R-:W-:-:S02]  /*12390*/  @!P0 LEA.HI.X R11, R234, R25, R13, 0x2, P5 ;  /* 0x00000019ea0b8211 */ /* 0x000fc400028f140d */
[----:B------:R-:W-:-:S03]  /*123a0*/  SHF.R.S32.HI R13, RZ, 0x1f, R233 ;  /* 0x0000001fff0d7819 */ /* 0x000fc600000114e9 */
[----:B------:R3:W-:Y:S01]  /*123b0*/  @!P0 ST.E.64 desc[UR60][R10.64], R136 ;  /* 0x000000880a008985 */ /* 0x0007e2000c101b3c */
[-C--:B------:R-:W-:Y:S02]  /*123c0*/  @!P4 LEA.HI.X R15, R233, R25.reuse, R13, 0x2, P1 ;  /* 0x00000019e90fc211 */ /* 0x080fe400008f140d */
[CC--:B-1----:R-:W-:Y:S02]  /*123d0*/  @!P2 LEA R6, P5, R232.reuse, R12.reuse, 0x2 ;  /* 0x0000000ce806a211 */ /* 0x0c2fe400078a10ff */
[C---:B------:R-:W-:Y:S01]  /*123e0*/  @!P3 LEA R12, P1, R231.reuse, R12, 0x2 ;  /* 0x0000000ce70cb211 */ /* 0x040fe200078210ff */
[----:B------:R3:W-:Y:S01]  /*123f0*/  @!P4 ST.E.64 desc[UR60][R14.64], R140 ;  /* 0x0000008c0e00c985 */ /* 0x0007e2000c101b3c */
[-C--:B------:R-:W-:Y:S02]  /*12400*/  @!P2 LEA.HI.X R7, R232, R25.reuse, R21, 0x2, P5 ;  /* 0x00000019e807a211 */ /* 0x080fe400028f1415 */
[----:B------:R-:W-:-:S03]  /*12410*/  @!P3 LEA.HI.X R13, R231, R25, R20, 0x2, P1 ;  /* 0x00000019e70db211 */ /* 0x000fc600008f1414 */
[----:B------:R3:W-:Y:S04]  /*12420*/  @!P2 ST.E.64 desc[UR60][R6.64], R144 ;  /* 0x000000900600a985 */ /* 0x0007e8000c101b3c */
[----:B------:R3:W-:Y:S02]  /*12430*/  @!P3 ST.E.64 desc[UR60][R12.64], R148 ;  /* 0x000000940c00b985 */ /* 0x0007e4000c101b3c */
.L_x_10496:
[----:B------:R-:W-:Y:S05]  /*12440*/  BSYNC B1 ;  /* 0x0000000000017941 */ /* 0x000fea0003800000 */
.L_x_10495:
[----:B------:R-:W-:-:S03]  /*12450*/  UMOV UR4, 0xffffffff ;  /* 0xffffffff00047882 */ /* 0x000fc60000000000 */
[----:B------:R-:W-:Y:S05]  /*12460*/  BRA.DIV UR4, `(.L_x_10497) ;  /* 0x000000b604107947 */ /* 0x000fea000b800000 */
[----:B---3--:R3:W4:Y:S04]  /*12470*/  SHFL.IDX PT, R10, R8, 0x1, 0x1c1f ;  /* 0x003c1f00080a7f89 */ /* 0x00872800000e0000 */
[----:B0-----:R-:W0:Y:S02]  /*12480*/  SHFL.IDX PT, R3, R3, 0x1, 0x1c1f ;  /* 0x003c1f0003037f89 */ /* 0x001e2400000e0000 */
.L_x_10721:
[----:B------:R-:W-:-:S13]  /*12490*/  ISETP.GE.AND P0, PT, R9, R0, PT ;  /* 0x000000000900720c */ /* 0x000fda0003f06270 */
[----:B------:R-:W-:Y:S05]  /*124a0*/  @P0 BRA `(.L_x_10493) ;  /* 0x0000001c00200947 */ /* 0x000fea0003800000 */
[----:B------:R-:W-:Y:S01]  /*124b0*/  ULDC UR4, c[0x0][0xbc8] ;  /* 0x0002f20000047ab9 */ /* 0x000fe20000000800 */
[C---:B------:R-:W-:Y:S01]  /*124c0*/  VIADD R15, R230.reuse, 0x8 ;  /* 0x00000008e60f7836 */ /* 0x040fe20000000000 */
[C---:B------:R-:W-:Y:S01]  /*124d0*/  ISETP.GE.AND P2, PT, R230.reuse, UR4, PT ;  /* 0x00000004e6007c0c */ /* 0x040fe2000bf46270 */
[C---:B------:R-:W-:Y:S02]  /*124e0*/  VIADD R13, R230.reuse, 0x10 ;  /* 0x00000010e60d7836 */ /* 0x040fe40000000000 */
[C---:B------:R-:W-:Y:S01]  /*124f0*/  VIADD R11, R230.reuse, 0x18 ;  /* 0x00000018e60b7836 */ /* 0x040fe20000000000 */
[----:B------:R-:W-:Y:S01]  /*12500*/  ISETP.GE.AND P3, PT, R15, UR4, PT ;  /* 0x000000040f007c0c */ /* 0x000fe2000bf66270 */
[C---:B------:R-:W-:Y:S01]  /*12510*/  VIADD R20, R230.reuse, 0x8 ;  /* 0x00000008e6147836 */ /* 0x040fe20000000000 */
[----:B------:R-:W-:Y:S01]  /*12520*/  ISETP.GE.AND P1, PT, R13, UR4, PT ;  /* 0x000000040d007c0c */ /* 0x000fe2000bf26270 */
[C---:B--2---:R-:W-:Y:S01]  /*12530*/  VIADD R12, R230.reuse, 0x20 ;  /* 0x00000020e60c7836 */ /* 0x044fe20000000000 */
[----:B------:R-:W-:Y:S01]  /*12540*/  ISETP.GE.AND P0, PT, R11, UR4, PT ;  /* 0x000000040b007c0c */ /* 0x000fe2000bf06270 */
[----:B------:R-:W-:Y:S01]  /*12550*/  VIADD R14, R230, 0x10 ;  /* 0x00000010e60e7836 */ /* 0x000fe20000000000 */
[----:B------:R-:W-:-:S03]  /*12560*/  SHF.R.S32.HI R20, RZ, 0x1f, R20 ;  /* 0x0000001fff147819 */ /* 0x000fc60000011414 */
[----:B0-----:R-:W-:Y:S01]  /*12570*/  @!P2 IMAD.MOV.U32 R6, RZ, RZ, R3 ;  /* 0x000000ffff06a224 */ /* 0x001fe200078e0003 */
[----:B------:R-:W-:Y:S01]  /*12580*/  SHF.R.S32.HI R14, RZ, 0x1f, R14 ;  /* 0x0000001fff0e7819 */ /* 0x000fe2000001140e */
[----:B----4-:R-:W-:Y:S02]  /*12590*/  @!P2 IMAD.MOV.U32 R7, RZ, RZ, R10 ;  /* 0x000000ffff07a224 */ /* 0x010fe400078e000a */
[----:B---3--:R-:W-:Y:S01]  /*125a0*/  @!P3 LEA R8, P4, R15, R3, 0x2 ;  /* 0x000000030f08b211 */ /* 0x008fe200078810ff */
[----:B------:R-:W-:-:S03]  /*125b0*/  @!P2 IMAD.WIDE R6, R230, 0x4, R6 ;  /* 0x00000004e606a825 */ /* 0x000fc600078e0206 */
[----:B------:R-:W-:Y:S01]  /*125c0*/  @!P3 LEA.HI.X R9, R15, R10, R20, 0x2, P4 ;  /* 0x0000000a0f09b211 */ /* 0x000fe200020f1414 */
[----:B------:R-:W-:Y:S01]  /*125d0*/  VIADD R15, R230, 0x28 ;  /* 0x00000028e60f7836 */ /* 0x000fe20000000000 */
[----:B------:R0:W-:Y:S01]  /*125e0*/  @!P2 ST.E.64 desc[UR60][R6.64], R26 ;  /* 0x0000001a0600a985 */ /* 0x0001e2000c101b3c */
[----:B------:R-:W-:Y:S01]  /*125f0*/  ISETP.GE.AND P2, PT, R12, UR4, PT ;  /* 0x000000040c007c0c */ /* 0x000fe2000bf46270 */
[----:B------:R-:W-:Y:S02]  /*12600*/  VIADD R20, R230, 0x18 ;  /* 0x00000018e6147836 */ /* 0x000fe40000000000 */
[----:B------:R2:W-:Y:S01]  /*12610*/  @!P3 ST.E.64 desc[UR60][R8.64], R30 ;  /* 0x0000001e0800b985 */ /* 0x0005e2000c101b3c */
[----:B------:R-:W-:Y:S02]  /*12620*/  ISETP.GE.AND P3, PT, R15, UR4, PT ;  /* 0x000000040f007c0c */ /* 0x000fe4000bf66270 */
[----:B------:R-:W-:Y:S02]  /*12630*/  SHF.R.S32.HI R20, RZ, 0x1f, R20 ;  /* 0x0000001fff147819 */ /* 0x000fe40000011414 */
[----:B0-----:R-:W-:-:S04]  /*12640*/  @!P1 LEA R6, P5, R13, R3, 0x2 ;  /* 0x000000030d069211 */ /* 0x001fc800078a10ff */
[-C--:B------:R-:W-:Y:S01]  /*12650*/  @!P1 LEA.HI.X R7, R13, R10.reuse, R14, 0x2, P5 ;  /* 0x0000000a0d079211 */ /* 0x080fe200028f140e */
[C---:B------:R-:W-:Y:S01]  /*12660*/  VIADD R13, R230.reuse, 0x30 ;  /* 0x00000030e60d7836 */ /* 0x040fe20000000000 */
[----:B--2---:R-:W-:Y:S01]  /*12670*/  @!P0 LEA R8, P4, R11, R3, 0x2 ;  /* 0x000000030b088211 */ /* 0x004fe200078810ff */
[C---:B------:R-:W-:Y:S02]  /*12680*/  VIADD R14, R230.reuse, 0x20 ;  /* 0x00000020e60e7836 */ /* 0x040fe40000000000 */
[----:B------:R0:W-:Y:S01]  /*12690*/  @!P1 ST.E.64 desc[UR60][R6.64], R34 ;  /* 0x0000002206009985 */ /* 0x0001e2000c101b3c */
[----:B------:R-:W-:Y:S02]  /*126a0*/  ISETP.GE.AND P1, PT, R13, UR4, PT ;  /* 0x000000040d007c0c */ /* 0x000fe4000bf26270 */
[----:B------:R-:W-:Y:S02]  /*126b0*/  SHF.R.S32.HI R14, RZ, 0x1f, R14 ;  /* 0x0000001fff0e7819 */ /* 0x000fe4000001140e */
[----:B------:R-:W-:Y:S01]  /*126c0*/  @!P0 LEA.HI.X R9, R11, R10, R20, 0x2, P4 ;  /* 0x0000000a0b098211 */ /* 0x000fe200020f1414 */
[----:B------:R-:W-:-:S02]  /*126d0*/  VIADD R11, R230, 0x38 ;  /* 0x00000038e60b7836 */ /* 0x000fc40000000000 */
[----:B------:R-:W-:Y:S02]  /*126e0*/  VIADD R20, R230, 0x28 ;  /* 0x00000028e6147836 */ /* 0x000fe40000000000 */
[----:B------:R2:W-:Y:S01]  /*126f0*/  @!P0 ST.E.64 desc[UR60][R8.64], R38 ;  /* 0x0000002608008985 */ /* 0x0005e2000c101b3c */
[----:B------:R-:W-:Y:S02]  /*12700*/  ISETP.GE.AND P0, PT, R11, UR4, PT ;  /* 0x000000040b007c0c */ /* 0x000fe4000bf06270 */
[----:B------:R-:W-:Y:S02]  /*12710*/  SHF.R.S32.HI R20, RZ, 0x1f, R20 ;  /* 0x0000001fff147819 */ /* 0x000fe40000011414 */
[----:B0-----:R-:W-:-:S04]  /*12720*/  @!P2 LEA R6, P5, R12, R3, 0x2 ;  /* 0x000000030c06a211 */ /* 0x001fc800078a10ff */
[-C--:B------:R-:W-:Y:S01]  /*12730*/  @!P2 LEA.HI.X R7, R12, R10.reuse, R14, 0x2, P5 ;  /* 0x0000000a0c07a211 */ /* 0x080fe200028f140e */
[C---:B------:R-:W-:Y:S02]  /*12740*/  VIADD R12, R230.reuse, 0x40 ;  /* 0x00000040e60c7836 */ /* 0x040fe40000000000 */
[----:B------:R-:W-:Y:S01]  /*12750*/  VIADD R14, R230, 0x30 ;  /* 0x00000030e60e7836 */ /* 0x000fe20000000000 */
[C---:B--2---:R-:W-:Y:S01]  /*12760*/  @!P3 LEA R8, P4, R15.reuse, R3, 0x2 ;  /* 0x000000030f08b211 */ /* 0x044fe200078810ff */
[----:B------:R0:W-:Y:S01]  /*12770*/  @!P2 ST.E.64 desc[UR60][R6.64], R4 ;  /* 0x000000040600a985 */ /* 0x0001e2000c101b3c */
[----:B------:R-:W-:Y:S02]  /*12780*/  ISETP.GE.AND P2, PT, R12, UR4, PT ;  /* 0x000000040c007c0c */ /* 0x000fe4000bf46270 */
[----:B------:R-:W-:Y:S02]  /*12790*/  SHF.R.S32.HI R14, RZ, 0x1f, R14 ;  /* 0x0000001fff0e7819 */ /* 0x000fe4000001140e */
[----:B------:R-:W-:Y:S01]  /*127a0*/  @!P3 LEA.HI.X R9, R15, R10, R20, 0x2, P4 ;  /* 0x0000000a0f09b211 */ /* 0x000fe200020f1414 */
[----:B------:R-:W-:-:S02]  /*127b0*/  VIADD R15, R230, 0x48 ;  /* 0x00000048e60f7836 */ /* 0x000fc40000000000 */
[C---:B------:R-:W-:Y:S02]  /*127c0*/  VIADD R20, R230.reuse, 0x38 ;  /* 0x00000038e6147836 */ /* 0x040fe40000000000 */
[----:B------:R-:W-:Y:S01]  /*127d0*/  @!P3 ST.E.64 desc[UR60][R8.64], R46 ;  /* 0x0000002e0800b985 */ /* 0x000fe2000c101b3c */
[----:B------:R-:W-:Y:S02]  /*127e0*/  ISETP.GE.AND P3, PT, R15, UR4, PT ;  /* 0x000000040f007c0c */ /* 0x000fe4000bf66270 */
[----:B------:R-:W-:Y:S02]  /*127f0*/  SHF.R.S32.HI R20, RZ, 0x1f, R20 ;  /* 0x0000001fff147819 */ /* 0x000fe40000011414 */
[-C--:B0-----:R-:W-:Y:S02]  /*12800*/  @!P1 LEA R4, P5, R13, R3.reuse, 0x2 ;  /* 0x000000030d049211 */ /* 0x081fe400078a10ff */
[----:B------:R-:W-:Y:S02]  /*12810*/  @!P0 LEA R6, P4, R11, R3, 0x2 ;  /* 0x000000030b068211 */ /* 0x000fe400078810ff */
[-C--:B------:R-:W-:Y:S01]  /*12820*/  @!P1 LEA.HI.X R5, R13, R10.reuse, R14, 0x2, P5 ;  /* 0x0000000a0d059211 */ /* 0x080fe200028f140e */
[C---:B------:R-:W-:Y:S01]  /*12830*/  VIADD R13, R230.reuse, 0x50 ;  /* 0x00000050e60d7836 */ /* 0x040fe20000000000 */
[----:B------:R-:W-:Y:S01]  /*12840*/  @!P0 LEA.HI.X R7, R11, R10, R20, 0x2, P4 ;  /* 0x0000000a0b078211 */ /* 0x000fe200020f1414 */
[----:B------:R-:W-:-:S02]  /*12850*/  VIADD R14, R230, 0x40 ;  /* 0x00000040e60e7836 */ /* 0x000fc40000000000 */
[----:B------:R0:W-:Y:S01]  /*12860*/  @!P1 ST.E.64 desc[UR60][R4.64], R50 ;  /* 0x0000003204009985 */ /* 0x0001e2000c101b3c */
[----:B------:R-:W-:Y:S01]  /*12870*/  ISETP.GE.AND P1, PT, R13, UR4, PT ;  /* 0x000000040d007c0c */ /* 0x000fe2000bf26270 */
[C---:B------:R-:W-:Y:S01]  /*12880*/  VIADD R11, R230.reuse, 0x58 ;  /* 0x00000058e60b7836 */ /* 0x040fe20000000000 */
[----:B------:R-:W-:Y:S01]  /*12890*/  SHF.R.S32.HI R14, RZ, 0x1f, R14 ;  /* 0x0000001fff0e7819 */ /* 0x000fe2000001140e */
[----:B------:R-:W-:Y:S01]  /*128a0*/  VIADD R20, R230, 0x48 ;  /* 0x00000048e6147836 */ /* 0x000fe20000000000 */
[----:B------:R2:W-:Y:S02]  /*128b0*/  @!P0 ST.E.64 desc[UR60][R6.64], R54 ;  /* 0x0000003606008985 */ /* 0x0005e4000c101b3c */
[----:B------:R-:W-:Y:S02]  /*128c0*/  ISETP.GE.AND P0, PT, R11, UR4, PT ;  /* 0x000000040b007c0c */ /* 0x000fe4000bf06270 */
[----:B------:R-:W-:Y:S02]  /*128d0*/  SHF.R.S32.HI R20, RZ, 0x1f, R20 ;  /* 0x0000001fff147819 */ /* 0x000fe40000011414 */
[----:B0-----:R-:W-:-:S04]  /*128e0*/  @!P2 LEA R4, P5, R12, R3, 0x2 ;  /* 0x000000030c04a211 */ /* 0x001fc800078a10ff */
[-C--:B------:R-:W-:Y:S01]  /*128f0*/  @!P2 LEA.HI.X R5, R12, R10.reuse, R14, 0x2, P5 ;  /* 0x0000000a0c05a211 */ /* 0x080fe200028f140e */
[C---:B------:R-:W-:Y:S01]  /*12900*/  VIADD R12, R230.reuse, 0x60 ;  /* 0x00000060e60c7836 */ /* 0x040fe20000000000 */
[C---:B--2---:R-:W-:Y:S01]  /*12910*/  @!P3 LEA R6, P4, R15.reuse, R3, 0x2 ;  /* 0x000000030f06b211 */ /* 0x044fe200078810ff */
[----:B------:R-:W-:Y:S02]  /*12920*/  VIADD R14, R230, 0x50 ;  /* 0x00000050e60e7836 */ /* 0x000fe40000000000 */
        /* <DEDUP_REMOVED lines=14> */
[----:B--2---:R-:W-:Y:S02]  /*12a10*/  @!P0 LEA R6, P4, R11, R3, 0x2 ;  /* 0x000000030b068211 */ /* 0x004fe400078810ff */
        /* <DEDUP_REMOVED lines=14> */
[----:B--2---:R-:W-:Y:S02]  /*12b00*/  @!P3 LEA R6, P4, R15, R3, 0x2 ;  /* 0x000000030f06b211 */ /* 0x004fe400078810ff */
        /* <DEDUP_REMOVED lines=43> */
[-C--:B------:R-:W-:Y:S01]  /*12dc0*/  @!P0 LEA.HI.X R7, R11, R10.reuse, R20, 0x2, P5 ;  /* 0x0000000a0b078211 */ /* 0x080fe200028f1414 */
[C---:B------:R-:W-:Y:S02]  /*12dd0*/  VIADD R11, R230.reuse, 0xb8 ;  /* 0x000000b8e60b7836 */ /* 0x040fe40000000000 */
[----:B------:R-:W-:Y:S02]  /*12de0*/  VIADD R20, R230, 0xa8 ;  /* 0x000000a8e6147836 */ /* 0x000fe40000000000 */
[----:B------:R2:W-:Y:S01]  /*12df0*/  @!P0 ST.E.64 desc[UR60][R6.64], R102 ;  /* 0x0000006606008985 */ /* 0x0005e2000c101b3c */
[C---:B0-----:R-:W-:Y:S02]  /*12e00*/  @!P2 LEA R4, P1, R12.reuse, R3, 0x2 ;  /* 0x000000030c04a211 */ /* 0x041fe400078210ff */
[----:B------:R-:W-:Y:S02]  /*12e10*/  SHF.R.S32.HI R20, RZ, 0x1f, R20 ;  /* 0x0000001fff147819 */ /* 0x000fe40000011414 */
[----:B------:R-:W-:Y:S01]  /*12e20*/  @!P2 LEA.HI.X R5, R12, R10, R14, 0x2, P1 ;  /* 0x0000000a0c05a211 */ /* 0x000fe200008f140e */
[C---:B------:R-:W-:Y:S01]  /*12e30*/  VIADD R14, R230.reuse, 0xb0 ;  /* 0x000000b0e60e7836 */ /* 0x040fe20000000000 */
[----:B------:R-:W-:Y:S01]  /*12e40*/  ISETP.GE.AND P1, PT, R11, UR4, PT ;  /* 0x000000040b007c0c */ /* 0x000fe2000bf26270 */
[----:B------:R-:W-:-:S02]  /*12e50*/  VIADD R12, R230, 0xc0 ;  /* 0x000000c0e60c7836 */ /* 0x000fc40000000000 */
[----:B------:R0:W-:Y:S01]  /*12e60*/  @!P2 ST.E.64 desc[UR60][R4.64], R106 ;  /* 0x0000006a0400a985 */ /* 0x0001e2000c101b3c */
[----:B------:R-:W-:Y:S02]  /*12e70*/  SHF.R.S32.HI R14, RZ, 0x1f, R14 ;  /* 0x0000001fff0e7819 */ /* 0x000fe4000001140e */
[C---:B--2---:R-:W-:Y:S02]  /*12e80*/  @!P4 LEA R6, P0, R15.reuse, R3, 0x2 ;  /* 0x000000030f06c211 */ /* 0x044fe400078010ff */
[----:B------:R-:W-:Y:S02]  /*12e90*/  ISETP.GE.AND P2, PT, R12, UR4, PT ;  /* 0x000000040c007c0c */ /* 0x000fe4000bf46270 */
[----:B------:R-:W-:Y:S02]  /*12ea0*/  @!P4 LEA.HI.X R7, R15, R10, R20, 0x2, P0 ;  /* 0x0000000a0f07c211 */ /* 0x000fe400000f1414 */
[----:B------:R-:W-:-:S03]  /*12eb0*/  ISETP.GE.AND P0, PT, R237, UR4, PT ;  /* 0x00000004ed007c0c */ /* 0x000fc6000bf06270 */
[----:B------:R2:W-:Y:S01]  /*12ec0*/  @!P4 ST.E.64 desc[UR60][R6.64], R110 ;  /* 0x0000006e0600c985 */ /* 0x0005e2000c101b3c */
[----:B0-----:R-:W-:-:S04]  /*12ed0*/  @!P3 LEA R4, P5, R13, R3, 0x2 ;  /* 0x000000030d04b211 */ /* 0x001fc800078a10ff */
[----:B------:R-:W-:Y:S01]  /*12ee0*/  @!P3 LEA.HI.X R5, R13, R10, R14, 0x2, P5 ;  /* 0x0000000a0d05b211 */ /* 0x000fe200028f140e */
[C---:B------:R-:W-:Y:S02]  /*12ef0*/  VIADD R14, R230.reuse, 0xb8 ;  /* 0x000000b8e60e7836 */ /* 0x040fe40000000000 */
[----:B------:R-:W-:Y:S02]  /*12f00*/  VIADD R13, R230, 0xc0 ;  /* 0x000000c0e60d7836 */ /* 0x000fe40000000000 */
[----:B------:R0:W-:Y:S01]  /*12f10*/  @!P3 ST.E.64 desc[UR60][R4.64], R114 ;  /* 0x000000720400b985 */ /* 0x0001e2000c101b3c */
[----:B------:R-:W-:Y:S02]  /*12f20*/  SHF.R.S32.HI R14, RZ, 0x1f, R14 ;  /* 0x0000001fff0e7819 */ /* 0x000fe4000001140e */
[----:B--2---:R-:W-:Y:S02]  /*12f30*/  @!P1 LEA R6, P4, R11, R3, 0x2 ;  /* 0x000000030b069211 */ /* 0x004fe400078810ff */
[----:B------:R-:W-:-:S02]  /*12f40*/  ISETP.GE.AND P3, PT, R236, UR4, PT ;  /* 0x00000004ec007c0c */ /* 0x000fc4000bf66270 */
[----:B------:R-:W-:Y:S02]  /*12f50*/  SHF.R.S32.HI R13, RZ, 0x1f, R13 ;  /* 0x0000001fff0d7819 */ /* 0x000fe4000001140d */
[----:B------:R-:W-:Y:S02]  /*12f60*/  @!P1 LEA.HI.X R7, R11, R10, R14, 0x2, P4 ;  /* 0x0000000a0b079211 */ /* 0x000fe400020f140e */
[-C--:B------:R-:W-:Y:S02]  /*12f70*/  @!P0 LEA R8, P4, R237, R3.reuse, 0x2 ;  /* 0x00000003ed088211 */ /* 0x080fe400078810ff */
[----:B------:R-:W-:Y:S01]  /*12f80*/  SHF.R.S32.HI R11, RZ, 0x1f, R237 ;  /* 0x0000001fff0b7819 */ /* 0x000fe200000114ed */
[----:B------:R-:W-:Y:S01]  /*12f90*/  @!P1 ST.E.64 desc[UR60][R6.64], R118 ;  /* 0x0000007606009985 */ /* 0x000fe2000c101b3c */
[----:B0-----:R-:W-:Y:S02]  /*12fa0*/  @!P2 LEA R4, P5, R12, R3, 0x2 ;  /* 0x000000030c04a211 */ /* 0x001fe400078a10ff */
[----:B------:R-:W-:-:S02]  /*12fb0*/  ISETP.GE.AND P1, PT, R235, UR4, PT ;  /* 0x00000004eb007c0c */ /* 0x000fc4000bf26270 */
[-C--:B------:R-:W-:Y:S02]  /*12fc0*/  @!P2 LEA.HI.X R5, R12, R10.reuse, R13, 0x2, P5 ;  /* 0x0000000a0c05a211 */ /* 0x080fe400028f140d */
[----:B------:R-:W-:Y:S02]  /*12fd0*/  @!P0 LEA.HI.X R9, R237, R10, R11, 0x2, P4 ;  /* 0x0000000aed098211 */ /* 0x000fe400020f140b */
[----:B------:R-:W-:Y:S01]  /*12fe0*/  ISETP.GE.AND P4, PT, R234, UR4, PT ;  /* 0x00000004ea007c0c */ /* 0x000fe2000bf86270 */
[----:B------:R0:W-:Y:S01]  /*12ff0*/  @!P2 ST.E.64 desc[UR60][R4.64], R122 ;  /* 0x0000007a0400a985 */ /* 0x0001e2000c101b3c */
[----:B------:R-:W-:Y:S02]  /*13000*/  SHF.R.S32.HI R11, RZ, 0x1f, R236 ;  /* 0x0000001fff0b7819 */ /* 0x000fe400000114ec */
[----:B------:R-:W-:Y:S01]  /*13010*/  ISETP.GE.AND P2, PT, R233, UR4, PT ;  /* 0x00000004e9007c0c */ /* 0x000fe2000bf46270 */
[----:B------:R2:W-:Y:S01]  /*13020*/  @!P0 ST.E.64 desc[UR60][R8.64], R126 ;  /* 0x0000007e08008985 */ /* 0x0005e2000c101b3c */
[----:B------:R-:W-:-:S02]  /*13030*/  ISETP.GE.AND P0, PT, R232, UR4, PT ;  /* 0x00000004e8007c0c */ /* 0x000fc4000bf06270 */
[----:B------:R-:W-:Y:S02]  /*13040*/  SHF.R.S32.HI R12, RZ, 0x1f, R234 ;  /* 0x0000001fff0c7819 */ /* 0x000fe400000114ea */
[----:B------:R-:W-:Y:S02]  /*13050*/  SHF.R.S32.HI R14, RZ, 0x1f, R233 ;  /* 0x0000001fff0e7819 */ /* 0x000fe400000114e9 */
[----:B0-----:R-:W-:-:S04]  /*13060*/  @!P3 LEA R4, P5, R236, R3, 0x2 ;  /* 0x00000003ec04b211 */ /* 0x001fc800078a10ff */
[-C--:B------:R-:W-:Y:S02]  /*13070*/  @!P3 LEA.HI.X R5, R236, R10.reuse, R11, 0x2, P5 ;  /* 0x0000000aec05b211 */ /* 0x080fe400028f140b */
[----:B------:R-:W-:Y:S02]  /*13080*/  SHF.R.S32.HI R11, RZ, 0x1f, R235 ;  /* 0x0000001fff0b7819 */ /* 0x000fe400000114eb */
[CC--:B------:R-:W-:Y:S01]  /*13090*/  @!P1 LEA R6, P5, R235.reuse, R3.reuse, 0x2 ;  /* 0x00000003eb069211 */ /* 0x0c0fe200078a10ff */
[----:B------:R0:W-:Y:S03]  /*130a0*/  @!P3 ST.E.64 desc[UR60][R4.64], R130 ;  /* 0x000000820400b985 */ /* 0x0001e6000c101b3c */
[----:B------:R-:W-:Y:S02]  /*130b0*/  @!P1 LEA.HI.X R7, R235, R10, R11, 0x2, P5 ;  /* 0x0000000aeb079211 */ /* 0x000fe400028f140b */
[----:B--2---:R-:W-:-:S02]  /*130c0*/  @!P2 LEA R8, P5, R233, R3, 0x2 ;  /* 0x00000003e908a211 */ /* 0x004fc400078a10ff */
[----:B------:R-:W-:Y:S01]  /*130d0*/  SHF.R.S32.HI R11, RZ, 0x1f, R232 ;  /* 0x0000001fff0b7819 */ /* 0x000fe200000114e8 */
[----:B------:R2:W-:Y:S01]  /*130e0*/  @!P1 ST.E.64 desc[UR60][R6.64], R134 ;  /* 0x0000008606009985 */ /* 0x0005e2000c101b3c */
[----:B------:R-:W-:Y:S02]  /*130f0*/  @!P2 LEA.HI.X R9, R233, R10, R14, 0x2, P5 ;  /* 0x0000000ae909a211 */ /* 0x000fe400028f140e */
[----:B0-----:R-:W-:-:S04]  /*13100*/  @!P4 LEA R4, P3, R234, R3, 0x2 ;  /* 0x00000003ea04c211 */ /* 0x001fc800078610ff */
[----:B------:R-:W-:Y:S02]  /*13110*/  @!P4 LEA.HI.X R5, R234, R10, R12, 0x2, P3 ;  /* 0x0000000aea05c211 */ /* 0x000fe400018f140c */
[----:B------:R-:W-:-:S03]  /*13120*/  @!P0 LEA R12, P3, R232, R3, 0x2 ;  /* 0x00000003e80c8211 */ /* 0x000fc600078610ff */
[----:B------:R2:W-:Y:S01]  /*13130*/  @!P4 ST.E.64 desc[UR60][R4.64], R138 ;  /* 0x0000008a0400c985 */ /* 0x0005e2000c101b3c */
[----:B------:R-:W-:-:S03]  /*13140*/  @!P0 LEA.HI.X R13, R232, R10, R11, 0x2, P3 ;  /* 0x0000000ae80d8211 */ /* 0x000fc600018f140b */
[----:B------:R2:W-:Y:S04]  /*13150*/  @!P2 ST.E.64 desc[UR60][R8.64], R142 ;  /* 0x0000008e0800a985 */ /* 0x0005e8000c101b3c */
[----:B------:R2:W-:Y:S01]  /*13160*/  @!P0 ST.E.64 desc[UR60][R12.64], R146 ;  /* 0x000000920c008985 */ /* 0x0005e2000c101b3c */
[----:B------:R-:W-:-:S13]  /*13170*/  ISETP.GE.AND P0, PT, R231, UR4, PT ;  /* 0x00000004e7007c0c */ /* 0x000fda000bf06270 */
[----:B--2---:R-:W-:Y:S05]  /*13180*/  @P0 BRA `(.L_x_10493) ;  /* 0x0000000c00e80947 */ /* 0x004fea0003800000 */
[----:B------:R-:W-:Y:S02]  /*13190*/  SHF.R.S32.HI R11, RZ, 0x1f, R231 ;  /* 0x0000001fff0b7819 */ /* 0x000fe400000114e7 */
[----:B------:R-:W-:-:S04]  /*131a0*/  LEA R4, P0, R231, R3, 0x2 ;  /* 0x00000003e7047211 */ /* 0x000fc800078010ff */
[----:B------:R-:W-:-:S05]  /*131b0*/  LEA.HI.X R5, R231, R10, R11, 0x2, P0 ;  /* 0x0000000ae7057211 */ /* 0x000fca00000f140b */
[----:B------:R0:W-:Y:S01]  /*131c0*/  ST.E.64 desc[UR60][R4.64], R150 ;  /* 0x0000009604007985 */ /* 0x0001e2000c101b3c */
[----:B------:R-:W-:Y:S05]  /*131d0*/  BRA `(.L_x_10493) ;  /* 0x0000000c00d47947 */ /* 0x000fea0003800000 */
.L_x_10480:
        /* <DEDUP_REMOVED lines=8> */
[----:B------:R-:W-:-:S07]  /*13260*/  IADD3.X R5, R224, UR7, RZ, P2, !PT ;  /* 0x00000007e0057c10 */ /* 0x000fce00097fe4ff */
[----:B------:R-:W-:Y:S01]  /*13270*/  @P1 IADD3 R6, P2, R223, UR4, RZ ;  /* 0x00000004df061c10 */ /* 0x000fe2000ff5e0ff */
[----:B------:R-:W-:Y:S02]  /*13280*/  ULDC UR4, c[0x0][0xb88] ;  /* 0x0002e20000047ab9 */ /* 0x000fe40000000800 */
[----:B------:R-:W-:Y:S01]  /*13290*/  IMAD.U32 R20, RZ, RZ, UR4 ;  /* 0x00000004ff147e24 */ /* 0x000fe2000f8e00ff */
[----:B------:R-:W-:Y:S01]  /*132a0*/  @P1 IADD3.X R7, R224, UR5, RZ, P2, !PT ;  /* 0x00000005e0071c10 */ /* 0x000fe200097fe4ff */
[----:B------:R2:W5:Y:S04]  /*132b0*/  @P0 LDG.E R3, desc[UR60][R4.64] ;  /* 0x0000003c04030981 */ /* 0x000568000c1e1900 */
[----:B------:R2:W5:Y:S01]  /*132c0*/  @P1 LDG.E R20, desc[UR60][R6.64] ;  /* 0x0000003c06141981 */ /* 0x000562000c1e1900 */
[----:B------:R-:W-:Y:S01]  /*132d0*/  ISETP.NE.AND P2, PT, R221, RZ, PT ;  /* 0x000000ffdd00720c */ /* 0x000fe20003f45270 */
[----:B------:R-:W3:-:S12]  /*132e0*/  S2R R0, SR_TID.X ;  /* 0x0000000000007919 */ /* 0x000ed80000002100 */
[----:B------:R-:W4:Y:S01]  /*132f0*/  @!P2 LDC R221, c[0x0][0xbd4] ;  /* 0x0002f500ffddab82 */ /* 0x000f220000000800 */
[----:B---3--:R-:W-:Y:S02]  /*13300*/  IADD3 R30, R0, -0x80, RZ ;  /* 0xffffff80001e7810 */ /* 0x008fe40007ffe0ff */
[----:B----4-:R-:W-:Y:S02]  /*13310*/  ISETP.GT.AND P2, PT, R221, 0x1, PT ;  /* 0x00000001dd00780c */ /* 0x010fe40003f44270 */
[----:B------:R-:W-:Y:S01]  /*13320*/  ISETP.GT.AND P3, PT, R30, 0x7f, PT ;  /* 0x0000007f1e00780c */ /* 0x000fe20003f64270 */
[----:B--2---:R-:W-:-:S12]  /*13330*/  @P1 BRA `(.L_x_10498) ;  /* 0x0000000000101947 */ /* 0x004fd80003800000 */
[----:B------:R-:W-:Y:S05]  /*13340*/  @!P0 BRA `(.L_x_10498) ;  /* 0x00000000000c8947 */ /* 0x000fea0003800000 */
[----:B------:R-:W2:Y:S04]  /*13350*/  LDG.E R7, desc[UR60][R4.64] ;  /* 0x0000003c04077981 */ /* 0x000ea8000c1e1900 */
[----:B-----5:R-:W2:Y:S02]  /*13360*/  LDG.E R20, desc[UR60][R4.64+0x4] ;  /* 0x0000043c04147981 */ /* 0x020ea4000c1e1900 */
[----:B--2---:R-:W-:-:S07]  /*13370*/  IMAD.IADD R20, R20, 0x1, -R7 ;  /* 0x0000000114147824 */ /* 0x004fce00078e0a07 */
.L_x_10498:
        /* <DEDUP_REMOVED lines=49> */
[----:B------:R-:W-:Y:S02]  /*13690*/  IMAD.MOV.U32 R7, RZ, RZ, -0x800000 ;  /* 0xff800000ff077424 */ /* 0x000fe400078e00ff */
[----:B------:R-:W-:-:S04]  /*136a0*/  IMAD.WIDE.U32 R8, R6, R11, R8 ;  /* 0x0000000b06087225 */ /* 0x000fc800078e0008 */
[----:B------:R-:W-:Y:S01]  /*136b0*/  IMAD R13, R6, R13, R0 ;  /* 0x0000000d060d7224 */ /* 0x000fe200078e0200 */
[----:B0-----:R-:W-:-:S03]  /*136c0*/  LEA R4, P0, R8, R4, 0x2 ;  /* 0x0000000408047211 */ /* 0x001fc600078010ff */
[----:B------:R-:W-:-:S05]  /*136d0*/  IMAD.IADD R0, R9, 0x1, R13 ;  /* 0x0000000109007824 */ /* 0x000fca00078e020d */
[----:B--2---:R-:W-:-:S05]  /*136e0*/  LEA.HI.X R5, R8, R5, R0, 0x2, P0 ;  /* 0x0000000508057211 */ /* 0x004fca00000f1400 */
[----:B------:R2:W-:Y:S02]  /*136f0*/  STG.E desc[UR60][R4.64], R7 ;  /* 0x0000000704007986 */ /* 0x0005e4000c10193c */
.L_x_10500:
[----:B------:R-:W-:Y:S05]  /*13700*/  BSYNC B1 ;  /* 0x0000000000017941 */ /* 0x000fea0003800000 */
.L_x_10499:
[----:B------:R-:W-:Y:S05]  /*13710*/  @P2 BRA `(.L_x_10493) ;  /* 0x0000000800842947 */ /* 0x000fea0003800000 */
[----:B------:R-:W3:Y:S01]  /*13720*/  LDC R21, c[0x0][0xce8] ;  /* 0x00033a00ff157b82 */ /* 0x000ee20000000800 */
[----:B--2---:R-:W-:Y:S01]  /*13730*/  SHF.R.S32.HI R5, RZ, 0x1f, R30 ;  /* 0x0000001fff057819 */ /* 0x004fe2000001141e */
[----:B------:R-:W-:Y:S01]  /*13740*/  ULDC.64 UR4, c[0x0][0xba0] ;  /* 0x0002e80000047ab9 */ /* 0x000fe20000000a00 */
[----:B------:R-:W-:Y:S02]  /*13750*/  VIADD R25, R203, 0xc0 ;  /* 0x000000c0cb197836 */ /* 0x000fe40000000000 */
[----:B------:R-:W-:Y:S01]  /*13760*/  LEA.HI R8, R5, R30, RZ, 0x3 ;  /* 0x0000001e05087211 */ /* 0x000fe200078f18ff */
[----:B------:R-:W-:Y:S02]  /*13770*/  IMAD R0, R26, UR4, RZ ;  /* 0x000000041a007c24 */ /* 0x000fe4000f8e02ff */
[C---:B------:R-:W-:Y:S01]  /*13780*/  IMAD.WIDE.U32 R4, R3.reuse, UR4, RZ ;  /* 0x0000000403047c25 */ /* 0x040fe2000f8e00ff */
[----:B------:R-:W-:Y:S02]  /*13790*/  LOP3.LUT R9, R8, 0xfffffff8, RZ, 0xc0, !PT ;  /* 0xfffffff808097812 */ /* 0x000fe400078ec0ff */
[----:B------:R-:W-:Y:S01]  /*137a0*/  SHF.R.S32.HI R8, RZ, 0x3, R8 ;  /* 0x00000003ff087819 */ /* 0x000fe20000011408 */
[----:B------:R-:W-:Y:S01]  /*137b0*/  IMAD R7, R3, UR5, R0 ;  /* 0x0000000503077c24 */ /* 0x000fe2000f8e0200 */
[----:B------:R-:W-:Y:S01]  /*137c0*/  ULDC.64 UR4, c[0x0][0xbe8] ;  /* 0x0002fa0000047ab9 */ /* 0x000fe20000000a00 */
[----:B------:R-:W-:-:S02]  /*137d0*/  IMAD.IADD R0, R30, 0x1, -R9 ;  /* 0x000000011e007824 */ /* 0x000fc400078e0a09 */
        /* <DEDUP_REMOVED lines=9> */
[----:B------:R-:W2:Y:S08]  /*13870*/  @P0 LDC R6, c[0x0][0xcec] ;  /* 0x00033b00ff060b82 */ /* 0x000eb00000000800 */
[----:B------:R-:W3:Y:S01]  /*13880*/  @P0 LDC R11, c[0x0][0xcf0] ;  /* 0x00033c00ff0b0b82 */ /* 0x000ee20000000800 */
[----:B--2---:R-:W-:-:S04]  /*13890*/  @P0 IMAD.HI.U32 R0, R9, R6, RZ ;  /* 0x0000000609000227 */ /* 0x004fc800078e00ff */
[----:B------:R-:W-:Y:S01]  /*138a0*/  IMAD R6, R28, UR4, RZ ;  /* 0x000000041c067c24 */ /* 0x000fe2000f8e02ff */
[----:B---3--:R-:W-:-:S03]  /*138b0*/  @P0 SHF.R.U32.HI R3, RZ, R11, R0 ;  /* 0x0000000bff030219 */ /* 0x008fc60000011600 */
[----:B------:R-:W-:Y:S01]  /*138c0*/  IMAD R7, R29, UR5, R6 ;  /* 0x000000051d077c24 */ /* 0x000fe2000f8e0206 */
[----:B------:R-:W-:Y:S01]  /*138d0*/  ULDC.64 UR4, c[0x0][0xbe0] ;  /* 0x0002f80000047ab9 */ /* 0x000fe20000000a00 */
[--C-:B------:R-:W-:Y:S01]  /*138e0*/  SHF.R.S32.HI R0, RZ, 0x1f, R3.reuse ;  /* 0x0000001fff007819 */ /* 0x100fe20000011403 */
[----:B------:R-:W-:Y:S02]  /*138f0*/  IMAD.MOV R6, RZ, RZ, -R3 ;  /* 0x000000ffff067224 */ /* 0x000fe400078e0a03 */
[----:B------:R-:W-:Y:S02]  /*13900*/  IMAD.IADD R5, R5, 0x1, R7 ;  /* 0x0000000105057824 */ /* 0x000fe400078e0207 */
[----:B------:R-:W-:Y:S01]  /*13910*/  IMAD R7, R21, R6, R9 ;  /* 0x0000000615077224 */ /* 0x000fe200078e0209 */
[----:B------:R-:W-:Y:S01]  /*13920*/  SHF.R.S32.HI R6, RZ, 0x1f, R25 ;  /* 0x0000001fff067819 */ /* 0x000fe20000011419 */
        /* <DEDUP_REMOVED lines=9> */
[----:B------:R-:W-:-:S03]  /*139c0*/  ULDC.64 UR4, c[0x0][0xb80] ;  /* 0x0002e00000047ab9 */ /* 0x000fc60000000a00 */
[----:B------:R-:W-:Y:S01]  /*139d0*/  IMAD.IADD R5, R5, 0x1, R3 ;  /* 0x0000000105057824 */ /* 0x000fe200078e0203 */
[----:B------:R-:W-:Y:S01]  /*139e0*/  LEA R3, P0, R4, UR4, 0x1 ;  /* 0x0000000404037c11 */ /* 0x000fe2000f8008ff */
[----:B------:R-:W-:-:S03]  /*139f0*/  UMOV UR4, 0xffffffff ;  /* 0xffffffff00047882 */ /* 0x000fc60000000000 */
[----:B------:R-:W-:Y:S01]  /*13a00*/  LEA.HI.X R4, R4, UR5, R5, 0x1, P0 ;  /* 0x0000000504047c11 */ /* 0x000fe200080f0c05 */
[----:B------:R-:W-:Y:S08]  /*13a10*/  BRA.DIV UR4, `(.L_x_10501) ;  /* 0x0000009e04f07947 */ /* 0x000ff0000b800000 */
[----:B------:R2:W3:Y:S04]  /*13a20*/  SHFL.IDX PT, R0, R4, RZ, 0x181f ;  /* 0x00181fff04007589 */ /* 0x0004e800000e0000 */
[----:B------:R2:W4:Y:S02]  /*13a30*/  SHFL.IDX PT, R14, R3, RZ, 0x181f ;  /* 0x00181fff030e7589 */ /* 0x00052400000e0000 */
.L_x_10724:
        /* <DEDUP_REMOVED lines=12> */
[-C--:B----4-:R-:W-:Y:S02]  /*13b00*/  @!P3 LEA R8, P5, R203, R14.reuse, 0x1 ;  /* 0x0000000ecb08b211 */ /* 0x090fe400078a08ff */
[----:B------:R-:W-:Y:S02]  /*13b10*/  @!P2 LEA R10, P4, R219, R14, 0x1 ;  /* 0x0000000edb0aa211 */ /* 0x000fe400078808ff */
[----:B---3--:R-:W-:Y:S02]  /*13b20*/  @!P3 LEA.HI.X R9, R203, R0, R5, 0x1, P5 ;  /* 0x00000000cb09b211 */ /* 0x008fe400028f0c05 */
[----:B------:R-:W-:Y:S02]  /*13b30*/  SHF.R.S32.HI R5, RZ, 0x1f, R218 ;  /* 0x0000001fff057819 */ /* 0x000fe400000114da */
[----:B------:R-:W-:Y:S01]  /*13b40*/  @!P1 LEA R12, P5, R218, R14, 0x1 ;  /* 0x0000000eda0c9211 */ /* 0x000fe200078a08ff */
[----:B------:R3:W-:Y:S01]  /*13b50*/  @!P3 ST.E.128 desc[UR60][R8.64], RZ ;  /* 0x000000ff0800b985 */ /* 0x0007e2000c101d3c */
[----:B------:R-:W-:-:S02]  /*13b60*/  @!P2 LEA.HI.X R11, R219, R0, R15, 0x1, P4 ;  /* 0x00000000db0ba211 */ /* 0x000fc400020f0c0f */
[C---:B------:R-:W-:Y:S02]  /*13b70*/  @!P0 LEA R14, P4, R25.reuse, R14, 0x1 ;  /* 0x0000000e190e8211 */ /* 0x040fe400078808ff */
[-C--:B------:R-:W-:Y:S01]  /*13b80*/  @!P1 LEA.HI.X R13, R218, R0.reuse, R5, 0x1, P5 ;  /* 0x00000000da0d9211 */ /* 0x080fe200028f0c05 */
[----:B------:R3:W-:Y:S01]  /*13b90*/  @!P2 ST.E.128 desc[UR60][R10.64], RZ ;  /* 0x000000ff0a00a985 */ /* 0x0007e2000c101d3c */
[----:B------:R-:W-:-:S03]  /*13ba0*/  @!P0 LEA.HI.X R15, R25, R0, R6, 0x1, P4 ;  /* 0x00000000190f8211 */ /* 0x000fc600020f0c06 */
[----:B------:R3:W-:Y:S04]  /*13bb0*/  @!P1 ST.E.128 desc[UR60][R12.64], RZ ;  /* 0x000000ff0c009985 */ /* 0x0007e8000c101d3c */
[----:B------:R3:W-:Y:S02]  /*13bc0*/  @!P0 ST.E.128 desc[UR60][R14.64], RZ ;  /* 0x000000ff0e008985 */ /* 0x0007e4000c101d3c */
.L_x_10503:
[----:B------:R-:W-:Y:S05]  /*13bd0*/  BSYNC B1 ;  /* 0x0000000000017941 */ /* 0x000fea0003800000 */
.L_x_10502:
[----:B------:R-:W-:-:S03]  /*13be0*/  UMOV UR4, 0xffffffff ;  /* 0xffffffff00047882 */ /* 0x000fc60000000000 */
[----:B------:R-:W-:Y:S05]  /*13bf0*/  BRA.DIV UR4, `(.L_x_10504) ;  /* 0x0000009e04ac7947 */ /* 0x000fea000b800000 */
[----:B---3--:R3:W0:Y:S04]  /*13c00*/  SHFL.IDX PT, R0, R4, 0x1, 0x181f ;  /* 0x00381f0004007f89 */ /* 0x00862800000e0000 */
[----:B----4-:R3:W4:Y:S02]  /*13c10*/  SHFL.IDX PT, R14, R3, 0x1, 0x181f ;  /* 0x00381f00030e7f89 */ /* 0x01072400000e0000 */
.L_x_10728:
        /* <DEDUP_REMOVED lines=12> */
[-C--:B----4-:R-:W-:Y:S02]  /*13ce0*/  @!P3 LEA R8, P5, R203, R14.reuse, 0x1 ;  /* 0x0000000ecb08b211 */ /* 0x090fe400078a08ff */
        /* <DEDUP_REMOVED lines=11> */
.L_x_10506:
[----:B------:R-:W-:Y:S05]  /*13da0*/  BSYNC B1 ;  /* 0x0000000000017941 */ /* 0x000fea0003800000 */
.L_x_10505:
[----:B------:R-:W-:-:S03]  /*13db0*/  UMOV UR4, 0xffffffff ;  /* 0xffffffff00047882 */ /* 0x000fc60000000000 */
[----:B------:R-:W-:Y:S05]  /*13dc0*/  BRA.DIV UR4, `(.L_x_10507) ;  /* 0x0000009e04807947 */ /* 0x000fea000b800000 */
[----:B0-----:R0:W0:Y:S04]  /*13dd0*/  SHFL.IDX PT, R0, R4, 0x2, 0x181f ;  /* 0x00581f0004007f89 */ /* 0x00102800000e0000 */
[----:B----4-:R4:W0:Y:S02]  /*13de0*/  SHFL.IDX PT, R14, R3, 0x2, 0x181f ;  /* 0x00581f00030e7f89 */ /* 0x01082400000e0000 */
.L_x_10732:
        /* <DEDUP_REMOVED lines=12> */
[-C--:B0-----:R-:W-:Y:S02]  /*13eb0*/  @!P3 LEA R8, P5, R203, R14.reuse, 0x1 ;  /* 0x0000000ecb08b211 */ /* 0x081fe400078a08ff */
[----:B------:R-:W-:Y:S02]  /*13ec0*/  @!P2 LEA R10, P4, R219, R14, 0x1 ;  /* 0x0000000edb0aa211 */ /* 0x000fe400078808ff */
[----:B------:R-:W-:Y:S02]  /*13ed0*/  @!P3 LEA.HI.X R9, R203, R0, R12, 0x1, P5 ;  /* 0x00000000cb09b211 */ /* 0x000fe400028f0c0c */
        /* <DEDUP_REMOVED lines=9> */
.L_x_10509:
[----:B------:R-:W-:Y:S05]  /*13f70*/  BSYNC B1 ;  /* 0x0000000000017941 */ /* 0x000fea0003800000 */
.L_x_10508:
[----:B------:R-:W-:-:S03]  /*13f80*/  UMOV UR4, 0xffffffff ;  /* 0xffffffff00047882 */ /* 0x000fc60000000000 */
[----:B------:R-:W-:Y:S05]  /*13f90*/  BRA.DIV UR4, `(.L_x_10510) ;  /* 0x0000009e04547947 */ /* 0x000fea000b800000 */
[----:B0-----:R0:W0:Y:S04]  /*13fa0*/  SHFL.IDX PT, R0, R4, 0x3, 0x181f ;  /* 0x00781f0004007f89 */ /* 0x00102800000e0000 */
[----:B------:R0:W0:Y:S02]  /*13fb0*/  SHFL.IDX PT, R14, R3, 0x3, 0x181f ;  /* 0x00781f00030e7f89 */ /* 0x00002400000e0000 */
.L_x_10736:
        /* <DEDUP_REMOVED lines=11> */
[-C--:B------:R-:W-:Y:S02]  /*14070*/  @!P3 LEA R4, P5, R203, R14.reuse, 0x1 ;  /* 0x0000000ecb04b211 */ /* 0x080fe400078a08ff */
        /* <DEDUP_REMOVED lines=11> */
.L_x_10493:
[----:B------:R-:W-:Y:S05]  /*14130*/  BSYNC B0 ;  /* 0x0000000000007941 */ /* 0x000fea0003800000 */
.L_x_10479:
[----:B------:R-:W-:Y:S02]  /*14140*/  ULDC UR4, c[0x0][0xd3c] ;  /* 0x00034f0000047ab9 */ /* 0x000fe40000000800 */
[----:B-1----:R-:W-:-:S13]  /*14150*/  ISETP.GE.AND P0, PT, R43, UR4, PT ;  /* 0x000000042b007c0c */ /* 0x002fda000bf06270 */
[----:B------:R-:W-:Y:S05]  /*14160*/  @!P0 BRA `(.L_x_10511) ;  /* 0xfffffed000b08947 */ /* 0x000fea000383ffff */
[----:B------:R-:W-:Y:S05]  /*14170*/  BRA `(.L_x_10363) ;  /* 0x00000088009c7947 */ /* 0x000fea0003800000 */
.L_x_10361:
        /* <DEDUP_REMOVED lines=20> */
.L_x_10512:
        /* <DEDUP_REMOVED lines=43> */
.L_x_10516:
        /* <DEDUP_REMOVED lines=38> */
.L_x_10514:
        /* <DEDUP_REMOVED lines=20> */
.L_x_10517:
        /* <DEDUP_REMOVED lines=26> */
[----:B------:R-:W-:Y:S02]  /*14ab0*/  ISETP.GE.AND P2, PT, R2, RZ, PT ;  /* 0x000000ff0200720c */ /* 0x000fe40003f46270 */
[----:B------:R-:W-:-:S11]  /*14ac0*/  IADD3 R3, RZ, -R3, RZ ;  /* 0x80000003ff037210 */ /* 0x000fd60007ffe0ff */
        /* <DEDUP_REMOVED lines=26> */
.L_x_10515:
[----:B------:R-:W-:Y:S01]  /*14c70*/  IMAD.U32 R2, RZ, RZ, UR6 ;  /* 0x00000006ff027e24 */ /* 0x000fe2000f8e00ff */
[----:B------:R0:W-:Y:S04]  /*14c80*/  STL [R1+0x4], RZ ;  /* 0x000004ff01007387 */ /* 0x0001e80000100800 */
[----:B------:R0:W-:Y:S04]  /*14c90*/  STL [R1+0x8], RZ ;  /* 0x000008ff01007387 */ /* 0x0001e80000100800 */
[----:B------:R0:W-:Y:S02]  /*14ca0*/  STL [R1], R2 ;  /* 0x0000000201007387 */ /* 0x0001e40000100800 */
.L_x_10518:
        /* <DEDUP_REMOVED lines=10> */
.L_x_10513:
        /* <DEDUP_REMOVED lines=24> */
[----:B------:R-:W-:Y:S02]  /*14ed0*/  IMAD.MOV.U32 R2, RZ, RZ, 0x1 ;  /* 0x00000001ff027424 */ /* 0x000fe400078e00ff */
[----:B------:R-:W-:Y:S01]  /*14ee0*/  IMAD.MOV.U32 R4, RZ, RZ, 0x1 ;  /* 0x00000001ff047424 */ /* 0x000fe200078e00ff */
[----:B---3--:R-:W-:-:S06]  /*14ef0*/  ULEA UR4, UR5, UR4, 0x18 ;  /* 0x0000000405047291 */ /* 0x008fcc000f8ec03f */
[----:B------:R-:W-:-:S04]  /*14f00*/  IMAD.U32 R18, RZ, RZ, UR4 ;  /* 0x00000004ff127e24 */ /* 0x000fc8000f8e00ff */
[----:B------:R-:W-:-:S05]  /*14f10*/  IMAD R3, R3, 0x2, R18 ;  /* 0x0000000203037824 */ /* 0x000fca00078e0212 */
[----:B------:R0:W-:Y:S04]  /*14f20*/  STL [R1+0x14], R3 ;  /* 0x0000140301007387 */ /* 0x0001e80000100800 */
[----:B------:R-:W-:Y:S04]  /*14f30*/  STL [R1+0x80], RZ ;  /* 0x000080ff01007387 */ /* 0x000fe80000100800 */
[----:B------:R2:W-:Y:S01]  /*14f40*/  STL [R1+0x20], R2 ;  /* 0x0000200201007387 */ /* 0x0005e20000100800 */
[----:B0-----:R-:W-:-:S03]  /*14f50*/  LOP3.LUT R3, R0, 0x40, RZ, 0xfc, !PT ;  /* 0x0000004000037812 */ /* 0x001fc600078efcff */
[----:B------:R0:W-:Y:S04]  /*14f60*/  STL [R1+0x10], RZ ;  /* 0x000010ff01007387 */ /* 0x0001e80000100800 */
[----:B------:R0:W-:Y:S01]  /*14f70*/  STL [R1+0x1c], R4 ;  /* 0x00001c0401007387 */ /* 0x0001e20000100800 */
[C---:B--2---:R-:W-:Y:S02]  /*14f80*/  LOP3.LUT R2, R0.reuse, 0x80, RZ, 0xfc, !PT ;  /* 0x0000008000027812 */ /* 0x044fe400078efcff */
[----:B------:R-:W-:-:S07]  /*14f90*/  LOP3.LUT R0, R0, 0xc0, RZ, 0xfc, !PT ;  /* 0x000000c000007812 */ /* 0x000fce00078efcff */
.L_x_10667:
[----:B--2---:R-:W2:Y:S01]  /*14fa0*/  LDL R0, [R1+0xc] ;  /* 0x00000c0001007983 */ /* 0x004ea20000100800 */
[----:B------:R-:W2:Y:S01]  /*14fb0*/  LDC.64 R2, c[0x0][0xd88] ;  /* 0x00036200ff027b82 */ /* 0x000ea20000000a00 */
[----:B------:R-:W-:Y:S05]  /*14fc0*/  YIELD ;  /* 0x0000000000007946 */ /* 0x000fea0003800000 */
[----:B------:R-:W-:Y:S01]  /*14fd0*/  ULDC.64 UR4, c[0x0][0xb20] ;  /* 0x0002c80000047ab9 */ /* 0x000fe20000000a00 */
[----:B01----:R-:W-:Y:S02]  /*14fe0*/  CS2R R8, SRZ ;  /* 0x0000000000087805 */ /* 0x003fe4000001ff00 */
[----:B------:R-:W-:Y:S01]  /*14ff0*/  ISETP.NE.U32.AND P0, PT, RZ, UR4, PT ;  /* 0x00000004ff007c0c */ /* 0x000fe2000bf05070 */
[----:B------:R-:W-:Y:S01]  /*15000*/  ULDC.64 UR10, c[0x0][0xb10] ;  /* 0x0002c400000a7ab9 */ /* 0x000fe20000000a00 */
[----:B------:R-:W-:Y:S01]  /*15010*/  ULDC.64 UR8, c[0x0][0xb08] ;  /* 0x0002c20000087ab9 */ /* 0x000fe20000000a00 */
[----:B------:R-:W-:Y:S01]  /*15020*/  ULDC.64 UR6, c[0x0][0xb00] ;  /* 0x0002c00000067ab9 */ /* 0x000fe20000000a00 */
[----:B--2---:R-:W-:-:S05]  /*15030*/  IMAD.WIDE R2, R0, 0x4, R2 ;  /* 0x0000000400027825 */ /* 0x004fca00078e0202 */
[----:B------:R-:W0:Y:S01]  /*15040*/  LDG.E R13, desc[UR60][R2.64] ;  /* 0x0000003c020d7981 */ /* 0x000e22000c1e1900 */
[----:B------:R-:W-:Y:S01]  /*15050*/  ISETP.NE.AND.EX P0, PT, RZ, UR5, PT, P0 ;  /* 0x00000005ff007c0c */ /* 0x000fe2000bf05300 */
[----:B------:R-:W-:Y:S01]  /*15060*/  IMAD.MOV.U32 R0, RZ, RZ, RZ ;  /* 0x000000ffff007224 */ /* 0x000fe200078e00ff */
[----:B0-----:R-:W-:Y:S01]  /*15070*/  SHF.R.S32.HI R4, RZ, 0x1f, R13 ;  /* 0x0000001fff047819 */ /* 0x001fe2000001140d */
        /* <DEDUP_REMOVED lines=50> */
.L_x_10520:
        /* <DEDUP_REMOVED lines=17> */
.L_x_10521:
[----:B------:R-:W-:Y:S05]  /*154b0*/  @!P0 BRA `(.L_x_10522) ;  /* 0x00000000000c8947 */ /* 0x000fea0003800000 */
[----:B------:R-:W2:Y:S04]  /*154c0*/  LDG.E R8, desc[UR60][R6.64] ;  /* 0x0000003c06087981 */ /* 0x000ea8000c1e1900 */
[----:B------:R-:W2:Y:S02]  /*154d0*/  LDG.E R6, desc[UR60][R6.64+0x4] ;  /* 0x0000043c06067981 */ /* 0x000ea4000c1e1900 */
[----:B--2---:R-:W-:-:S07]  /*154e0*/  IMAD.IADD R8, R6, 0x1, -R8 ;  /* 0x0000000106087824 */ /* 0x004fce00078e0a08 */
.L_x_10522:
[----:B-----5:R-:W-:Y:S02]  /*154f0*/  IMAD.IADD R6, R8, 0x1, -R0 ;  /* 0x0000000108067824 */ /* 0x020fe400078e0a00 */
[----:B------:R-:W2:Y:S04]  /*15500*/  @P2 LDG.E R0, desc[UR60][R4.64] ;  /* 0x0000003c04002981 */ /* 0x000ea8000c1e1900 */
[----:B------:R-:W2:Y:S01]  /*15510*/  @P2 LDG.E R4, desc[UR60][R4.64+0x4] ;  /* 0x0000043c04042981 */ /* 0x000ea2000c1e1900 */
[----:B------:R-:W-:Y:S01]  /*15520*/  LOP3.LUT R14, R10, 0xff, RZ, 0xc0, !PT ;  /* 0x000000ff0a0e7812 */ /* 0x000fe200078ec0ff */
[----:B------:R-:W-:Y:S01]  /*15530*/  BSSY B0, `(.L_x_10523) ;  /* 0x000002a000007945 */ /* 0x000fe20003800000 */
[----:B------:R-:W-:Y:S01]  /*15540*/  SHF.R.U32.HI R10, RZ, 0x10, R10 ;  /* 0x00000010ff0a7819 */ /* 0x000fe2000001160a */
[----:B--2---:R-:W-:-:S04]  /*15550*/  @P2 IMAD.IADD R11, R4, 0x1, -R0 ;  /* 0x00000001040b2824 */ /* 0x004fc800078e0a00 */
[----:B01----:R-:W-:-:S04]  /*15560*/  IMAD.IADD R2, R6, 0x1, R11 ;  /* 0x0000000106027824 */ /* 0x003fc800078e020b */
[C---:B------:R-:W-:Y:S01]  /*15570*/  VIADD R0, R2.reuse, 0x5f ;  /* 0x0000005f02007836 */ /* 0x040fe20000000000 */
[----:B------:R-:W-:-:S03]  /*15580*/  ISETP.GE.AND P1, PT, R2, 0x1, PT ;  /* 0x000000010200780c */ /* 0x000fc60003f26270 */
[----:B------:R-:W-:-:S05]  /*15590*/  IMAD.HI R0, R0, 0x2aaaaaab, RZ ;  /* 0x2aaaaaab00007827 */ /* 0x000fca00078e02ff */
[----:B------:R-:W-:-:S04]  /*155a0*/  SHF.R.U32.HI R2, RZ, 0x1f, R0 ;  /* 0x0000001fff027819 */ /* 0x000fc80000011600 */
[----:B------:R-:W-:Y:S01]  /*155b0*/  LEA.HI.SX32 R12, R0, R2, 0x1c ;  /* 0x00000002000c7211 */ /* 0x000fe200078fe2ff */
[----:B------:R-:W-:-:S04]  /*155c0*/  IMAD.MOV.U32 R0, RZ, RZ, RZ ;  /* 0x000000ffff007224 */ /* 0x000fc800078e00ff */
[----:B------:R0:W-:Y:S04]  /*155d0*/  STL [R1+0x44], R12 ;  /* 0x0000440c01007387 */ /* 0x0001e80000100800 */
[----:B------:R0:W-:Y:S01]  /*155e0*/  STL [R1+0x84], R14 ;  /* 0x0000840e01007387 */ /* 0x0001e20000100800 */
[----:B------:R-:W-:Y:S05]  /*155f0*/  @!P1 BRA `(.L_x_10524) ;  /* 0x0000000000749947 */ /* 0x000fea0003800000 */
        /* <DEDUP_REMOVED lines=29> */
.L_x_10524:
[----:B------:R-:W-:Y:S05]  /*157d0*/  BSYNC B0 ;  /* 0x0000000000007941 */ /* 0x000fea0003800000 */
.L_x_10523:
[-C--:B------:R-:W-:Y:S01]  /*157e0*/  IMAD R2, R14, R0.reuse, RZ ;  /* 0x000000000e027224 */ /* 0x080fe200078e02ff */
[----:B------:R-:W-:Y:S04]  /*157f0*/  BSSY B0, `(.L_x_10525) ;  /* 0x0000141000007945 */ /* 0x000fe80003800000 */
        /* <DEDUP_REMOVED lines=23> */
.L_x_10739:
[----:B-1----:R-:W-:Y:S02]  /*15970*/  ISETP.NE.AND P0, PT, R14, RZ, PT ;  /* 0x000000ff0e00720c */ /* 0x002fe40003f05270 */
[----:B------:R-:W-:-:S11]  /*15980*/  PLOP3.LUT P6, PT, PT, PT, PT, 0x8, 0x0 ;  /* 0x000000000000781c */ /* 0x000fd60003fce170 */
[----:B------:R-:W-:Y:S05]  /*15990*/  @P0 BRA `(.L_x_10528) ;  /* 0x00000000000c0947 */ /* 0x000fea0003800000 */
[----:B------:R-:W-:-:S03]  /*159a0*/  UMOV UR4, 0xffffffff ;  /* 0xffffffff00047882 */ /* 0x000fc60000000000 */
[----:B------:R-:W-:Y:S05]  /*159b0*/  BRA.DIV UR4, `(.L_x_10529) ;  /* 0x0000008604487947 */ /* 0x000fea000b800000 */
[----:B------:R-:W-:-:S13]  /*159c0*/  ELECT P6, URZ, PT ;  /* 0x00000000003f782f */ /* 0x000fda00038c0000 */
.L_x_10528:
        /* <DEDUP_REMOVED lines=9> */
.L_x_10742:
[----:B------:R-:W-:Y:S05]  /*15a60*/  BSYNC B1 ;  /* 0x0000000000017941 */ /* 0x000fea0003800000 */
.L_x_10530:
        /* <DEDUP_REMOVED lines=12> */
.L_x_10743:
[----:B------:R-:W-:Y:S05]  /*15b30*/  BSYNC B2 ;  /* 0x0000000000027941 */ /* 0x000fea0003800000 */
.L_x_10534:
        /* <DEDUP_REMOVED lines=9> */
.L_x_10537:
[----:B------:R-:W-:Y:S05]  /*15bd0*/  BSYNC B2 ;  /* 0x0000000000027941 */ /* 0x000fea0003800000 */
.L_x_10536:
        /* <DEDUP_REMOVED lines=13> */
.L_x_10538:
        /* <DEDUP_REMOVED lines=13> */
.L_x_10744:
[----:B------:R-:W-:Y:S05]  /*15d80*/  BSYNC B2 ;  /* 0x0000000000027941 */ /* 0x000fea0003800000 */
.L_x_10539:
        /* <DEDUP_REMOVED lines=11> */
.L_x_10542:
[----:B------:R-:W-:Y:S05]  /*15e40*/  BSYNC B2 ;  /* 0x0000000000027941 */ /* 0x000fea0003800000 */
.L_x_10541:
        /* <DEDUP_REMOVED lines=10> */
.L_x_10543:
        /* <DEDUP_REMOVED lines=15> */
.L_x_10544:
        /* <DEDUP_REMOVED lines=15> */
.L_x_10545:
        /* <DEDUP_REMOVED lines=15> */
.L_x_10546:
        /* <DEDUP_REMOVED lines=10> */
.L_x_10533:
[----:B------:R-:W-:Y:S05]  /*16260*/  BSYNC B1 ;  /* 0x0000000000017941 */ /* 0x000fea0003800000 */
.L_x_10532:
        /* <DEDUP_REMOVED lines=13> */
.L_x_10562:
        /* <DEDUP_REMOVED lines=13> */
.L_x_10745:
[----:B------:R-:W-:Y:S05]  /*16410*/  BSYNC B2 ;  /* 0x0000000000027941 */ /* 0x000fea0003800000 */
.L_x_10549:
        /* <DEDUP_REMOVED lines=9> */
.L_x_10552:
[----:B------:R-:W-:Y:S05]  /*164b0*/  BSYNC B2 ;  /* 0x0000000000027941 */ /* 0x000fea0003800000 */
.L_x_10551:
        /* <DEDUP_REMOVED lines=12> */
.L_x_10553:
        /* <DEDUP_REMOVED lines=13> */
.L_x_10746:
[----:B------:R-:W-:Y:S05]  /*16650*/  BSYNC B2 ;  /* 0x0000000000027941 */ /* 0x000fea0003800000 */
.L_x_10554:
        /* <DEDUP_REMOVED lines=11> */
.L_x_10557:
[----:B------:R-:W-:Y:S05]  /*16710*/  BSYNC B2 ;  /* 0x0000000000027941 */ /* 0x000fea0003800000 */
.L_x_10556:
        /* <DEDUP_REMOVED lines=10> */
.L_x_10558:
        /* <DEDUP_REMOVED lines=15> */
.L_x_10559:
        /* <DEDUP_REMOVED lines=15> */
.L_x_10560:
        /* <DEDUP_REMOVED lines=15> */
.L_x_10561:
        /* <DEDUP_REMOVED lines=10> */
.L_x_10548:
[----:B------:R-:W-:Y:S05]  /*16b30*/  BSYNC B1 ;  /* 0x0000000000017941 */ /* 0x000fea0003800000 */
.L_x_10547:
        /* <DEDUP_REMOVED lines=12> */
.L_x_10526:
[----:B------:R-:W-:Y:S05]  /*16c00*/  BSYNC B0 ;  /* 0x0000000000007941 */ /* 0x000fea0003800000 */
.L_x_10525:
[----:B------:R3:W5:Y:S01]  /*16c10*/  LDL R7, [R1+0x44] ;  /* 0x0000440001077983 */ /* 0x0007620000100800 */
[----:B------:R-:W-:Y:S05]  /*16c20*/  @!P0 WARPSYNC.ALL ;  /* 0x0000000000008948 */ /* 0x000fea0003800000 */
[----:B------:R3:W-:Y:S01]  /*16c30*/  STL [R1+0x48], RZ ;  /* 0x000048ff01007387 */ /* 0x0007e20000100800 */
[----:B------:R-:W-:Y:S01]  /*16c40*/  BSSY B0, `(.L_x_10563) ;  /* 0x0000020000007945 */ /* 0x000fe20003800000 */
[----:B------:R-:W-:Y:S06]  /*16c50*/  @!P0 BAR.SYNC.DEFER_BLOCKING 0xc, 0x180 ;  /* 0x0306000000008b1d */ /* 0x000fec0000010000 */
[----:B---3--:R-:W-:Y:S05]  /*16c60*/  @!P1 BRA `(.L_x_10564) ;  /* 0x0000000000749947 */ /* 0x008fea0003800000 */
[----:B------:R-:W-:-:S13]  /*16c70*/  ISETP.NE.AND P0, PT, R10, RZ, PT ;  /* 0x000000ff0a00720c */ /* 0x000fda0003f05270 */
[----:B------:R-:W3:Y:S02]  /*16c80*/  @!P0 LDC R10, c[0x0][0xae8] ;  /* 0x0002ba00ff0a8b82 */ /* 0x000ee40000000800 */
[----:B---3--:R-:W-:-:S04]  /*16c90*/  IABS R0, R10 ;  /* 0x0000000a00007213 */ /* 0x008fc80000000000 */
[----:B------:R-:W3:Y:S08]  /*16ca0*/  I2F.RP R2, R0 ;  /* 0x0000000000027306 */ /* 0x000ef00000209400 */
[----:B---3--:R-:W3:Y:S02]  /*16cb0*/  MUFU.RCP R2, R2 ;  /* 0x0000000200027308 */ /* 0x008ee40000001000 */
[----:B---3--:R-:W-:-:S06]  /*16cc0*/  VIADD R2, R2, 0xffffffe ;  /* 0x0ffffffe02027836 */ /* 0x008fcc0000000000 */
[----:B------:R-:W3:Y:S02]  /*16cd0*/  F2I.FTZ.U32.TRUNC.NTZ R3, R2 ;  /* 0x0000000200037305 */ /* 0x000ee4000021f000 */
[----:B---3--:R-:W-:-:S04]  /*16ce0*/  IMAD.MOV R2, RZ, RZ, -R3 ;  /* 0x000000ffff027224 */ /* 0x008fc800078e0a03 */
[----:B-12---:R-:W-:Y:S02]  /*16cf0*/  IMAD R4, R2, R0, RZ ;  /* 0x0000000002047224 */ /* 0x006fe400078e02ff */
        /* <DEDUP_REMOVED lines=20> */
.L_x_10564:
[----:B------:R-:W-:Y:S05]  /*16e40*/  BSYNC B0 ;  /* 0x0000000000007941 */ /* 0x000fea0003800000 */
.L_x_10563:
[----:B------:R-:W4:Y:S04]  /*16e50*/  LDL R0, [R1+0x48] ;  /* 0x0000480001007983 */ /* 0x000f280000100800 */
[----:B---3--:R-:W4:Y:S01]  /*16e60*/  LDL R2, [R1+0x84] ;  /* 0x0000840001027983 */ /* 0x008f220000100800 */
[----:B------:R-:W-:Y:S01]  /*16e70*/  BSSY B7, `(.L_x_10565) ;  /* 0x00004c1000077945 */ /* 0x000fe20003800000 */
[----:B----4-:R-:W-:-:S05]  /*16e80*/  IMAD R2, R2, R0, RZ ;  /* 0x0000000002027224 */ /* 0x010fca00078e02ff */
[----:B-----5:R-:W-:Y:S01]  /*16e90*/  VIADDMNMX R0, R2, R0, R7, PT ;  /* 0x0000000002007246 */ /* 0x020fe20003800107 */
        /* <DEDUP_REMOVED lines=10> */
[----:B-12---:R-:W1:Y:S01]  /*16f40*/  LDC.64 R4, c[0x0][0xd60] ;  /* 0x00035800ff047b82 */ /* 0x006e620000000a00 */
[----:B------:R-:W3:Y:S08]  /*16f50*/  FLO.U32 R0, UR4 ;  /* 0x0000000400007d00 */ /* 0x000ef000080e0000 */
[----:B------:R-:W1:Y:S01]  /*16f60*/  POPC R2, UR4 ;  /* 0x0000000400027d09 */ /* 0x000e620008000000 */
[----:B---3--:R-:W-:-:S13]  /*16f70*/  ISETP.EQ.U32.AND P0, PT, R0, R3, PT ;  /* 0x000000030000720c */ /* 0x008fda0003f02070 */
[----:B-1----:R-:W2:Y:S01]  /*16f80*/  @P0 ATOMG.E.ADD.STRONG.GPU PT, R5, desc[UR60][R4.64], R2 ;  /* 0x00000002040509a8 */ /* 0x002ea200081ee1fc */
[----:B------:R-:W1:Y:S02]  /*16f90*/  S2R R3, SR_LTMASK ;  /* 0x0000000000037919 */ /* 0x000e640000003900 */
[----:B-1----:R-:W-:-:S06]  /*16fa0*/  LOP3.LUT R3, R3, UR4, RZ, 0xc0, !PT ;  /* 0x0000000403037c12 */ /* 0x002fcc000f8ec0ff */
[----:B------:R-:W1:Y:S01]  /*16fb0*/  POPC R3, R3 ;  /* 0x0000000300037309 */ /* 0x000e620000000000 */
[----:B--2---:R-:W1:Y:S02]  /*16fc0*/  SHFL.IDX PT, R0, R5, R0, 0x1f ;  /* 0x00001f0005007589 */ /* 0x004e6400000e0000 */
[----:B-1----:R-:W-:-:S05]  /*16fd0*/  IADD3 R0, R0, UR38, R3 ;  /* 0x0000002600007c10 */ /* 0x002fca000fffe003 */
[----:B------:R4:W-:Y:S01]  /*16fe0*/  STL [R1], R0 ;  /* 0x0000000001007387 */ /* 0x0009e20000100800 */
[----:B------:R-:W-:Y:S05]  /*16ff0*/  BRA `(.L_x_10567) ;  /* 0x0000004800a07947 */ /* 0x000fea0003800000 */
.L_x_10566:
        /* <DEDUP_REMOVED lines=8> */
[----:B-12---:R-:W-:Y:S02]  /*17080*/  IMAD.U32 R4, RZ, RZ, UR6 ;  /* 0x00000006ff047e24 */ /* 0x006fe4000f8e00ff */
        /* <DEDUP_REMOVED lines=11> */
.L_x_10569:
[----:B------:R-:W-:Y:S05]  /*17140*/  BSYNC B6 ;  /* 0x0000000000067941 */ /* 0x000fea0003800000 */
.L_x_10568:
        /* <DEDUP_REMOVED lines=9> */
[----:B-12---:R-:W-:Y:S02]  /*171e0*/  IMAD.U32 R4, RZ, RZ, UR6 ;  /* 0x00000006ff047e24 */ /* 0x006fe4000f8e00ff */
[----:B------:R-:W-:Y:S02]  /*171f0*/  IMAD.U32 R5, RZ, RZ, UR7 ;  /* 0x00000007ff057e24 */ /* 0x000fe4000f8e00ff */
[----:B------:R-:W-:Y:S02]  /*17200*/  IMAD.U32 R6, RZ, RZ, UR8 ;  /* 0x00000008ff067e24 */ /* 0x000fe4000f8e00ff */
[----:B------:R-:W-:-:S02]  /*17210*/  IMAD.U32 R7, RZ, RZ, UR9 ;  /* 0x00000009ff077e24 */ /* 0x000fc4000f8e00ff */
[----:B------:R-:W-:Y:S02]  /*17220*/  IMAD.U32 R10, RZ, RZ, UR4 ;  /* 0x00000004ff0a7e24 */ /* 0x000fe4000f8e00ff */
[----:B------:R-:W-:Y:S02]  /*17230*/  IMAD.U32 R11, RZ, RZ, UR5 ;  /* 0x00000005ff0b7e24 */ /* 0x000fe4000f8e00ff */
[----:B------:R-:W-:Y:S02]  /*17240*/  IMAD.MOV.U32 R8, RZ, RZ, 0x70 ;  /* 0x00000070ff087424 */ /* 0x000fe400078e00ff */
[----:B0-----:R-:W-:Y:S02]  /*17250*/  IMAD.MOV.U32 R12, RZ, RZ, 0x1 ;  /* 0x00000001ff0c7424 */ /* 0x001fe400078e00ff */
[----:B---3--:R-:W-:-:S07]  /*17260*/  IMAD.MOV.U32 R13, RZ, RZ, RZ ;  /* 0x000000ffff0d7224 */ /* 0x008fce00078e00ff */
[----:B------:R-:W-:-:S07]  /*17270*/  LEPC R20, `(.L_x_10572) ;  /* 0x000000001014794e */ /* 0x000fce0000000000 */
[----:B----4-:R-:W-:Y:S05]  /*17280*/  CALL.ABS.NOINC R2 ;  /* 0x0000000002007343 */ /* 0x010fea0003c00000 */
.L_x_10572:
        /* <DEDUP_REMOVED lines=16> */
.L_x_10571:
[----:B------:R-:W-:Y:S05]  /*17390*/  BSYNC B6 ;  /* 0x0000000000067941 */ /* 0x000fea0003800000 */
.L_x_10570:
[----:B-12---:R-:W2:Y:S01]  /*173a0*/  LDL.LU R4, [R1+0x24] ;  /* 0x0000240001047983 */ /* 0x006ea20000300800 */
        /* <DEDUP_REMOVED lines=23> */
.L_x_10749:
        /* <DEDUP_REMOVED lines=11> */
.L_x_10752:
        /* <DEDUP_REMOVED lines=24> */
.L_x_10576:
[----:B-1----:R-:W2:Y:S01]  /*17750*/  LDL R2, [R1+0x1c] ;  /* 0x00001c0001027983 */ /* 0x002ea20000100800 */
[----:B0-----:R-:W-:Y:S01]  /*17760*/  IMAD R0, R19, 0x8, R18 ;  /* 0x0000000813007824 */ /* 0x001fe200078e0212 */
[----:B--2---:R-:W-:-:S04]  /*17770*/  SHF.L.U32 R2, R2, 0x1f, RZ ;  /* 0x0000001f02027819 */ /* 0x004fc800000006ff */
[----:B------:R-:W0:Y:S02]  /*17780*/  SYNCS.PHASECHK.TRANS64.TRYWAIT P0, [R0+URZ+0x32440], R2 ;  /* 0x03244002000075a7 */ /* 0x000e24000800017f */
[----:B0-----:R-:W-:Y:S05]  /*17790*/  @!P0 BRA `(.L_x_10577) ;  /* 0x0000006800a88947 */ /* 0x001fea0003800000 */
.L_x_10753:
        /* <DEDUP_REMOVED lines=11> */
.L_x_10578:
        /* <DEDUP_REMOVED lines=24> */
.L_x_10574:
        /* <DEDUP_REMOVED lines=34> */
.L_x_10580:
[----:B------:R-:W-:Y:S05]  /*17bf0*/  BSYNC B6 ;  /* 0x0000000000067941 */ /* 0x000fea0003800000 */
.L_x_10579:
[----:B------:R-:W2:Y:S01]  /*17c00*/  LDL.LU R5, [R1+0x4] ;  /* 0x0000040001057983 */ /* 0x000ea20000300800 */
        /* <DEDUP_REMOVED lines=63> */
[----:B------:R-:W0:Y:S01]  /*18000*/  SHFL.IDX PT, R5, R3, RZ, 0x181f ;  /* 0x00181fff03057589 */ /* 0x000e2200000e0000 */
[----:B--2---:R-:W-:Y:S02]  /*18010*/  IMAD R0, R11, R8, RZ ;  /* 0x000000080b007224 */ /* 0x004fe400078e02ff */
[----:B------:R-:W-:-:S05]  /*18020*/  IMAD.IADD R11, R7, 0x1, R6 ;  /* 0x00000001070b7824 */ /* 0x000fca00078e0206 */
[C---:B------:R-:W-:Y:S01]  /*18030*/  ISETP.GE.AND P1, PT, R11.reuse, R0, PT ;  /* 0x000000000b00720c */ /* 0x040fe20003f26270 */
[----:B------:R-:W1:Y:S01]  /*18040*/  SHFL.IDX PT, R6, R3, 0x1, 0x181f ;  /* 0x00381f0003067f89 */ /* 0x000e6200000e0000 */
[----:B------:R-:W-:-:S03]  /*18050*/  VIADD R8, R11, 0x10 ;  /* 0x000000100b087836 */ /* 0x000fc60000000000 */
[----:B------:R-:W2:Y:S08]  /*18060*/  SHFL.IDX PT, R7, R2, 0x1, 0x181f ;  /* 0x00381f0002077f89 */ /* 0x000eb000000e0000 */
[----:B0-----:R-:W-:-:S05]  /*18070*/  @!P1 LEA R5, P3, R10, R5, 0x1 ;  /* 0x000000050a059211 */ /* 0x001fca00078608ff */
[----:B------:R-:W-:Y:S01]  /*18080*/  @!P1 IMAD.X R4, RZ, RZ, R4, P3 ;  /* 0x000000ffff049224 */ /* 0x000fe200018e0604 */
[----:B------:R-:W-:-:S04]  /*18090*/  ISETP.GE.AND P2, PT, R8, R0, PT ;  /* 0x000000000800720c */ /* 0x000fc80003f46270 */
[----:B------:R-:W-:-:S04]  /*180a0*/  @!P1 LOP3.LUT R5, R5, R4, RZ, 0x3c, !PT ;  /* 0x0000000405059212 */ /* 0x000fc800078e3cff */
[----:B------:R-:W-:-:S04]  /*180b0*/  @!P1 LOP3.LUT R4, R5, R4, RZ, 0x3c, !PT ;  /* 0x0000000405049212 */ /* 0x000fc800078e3cff */
[----:B------:R-:W-:-:S05]  /*180c0*/  @!P1 LOP3.LUT R5, R5, R4, RZ, 0x3c, !PT ;  /* 0x0000000405059212 */ /* 0x000fca00078e3cff */
[----:B-----5:R1:W-:Y:S02]  /*180d0*/  @!P1 LDGSTS.E.BYPASS.LTC128B.128 [R9+0x18400], desc[UR60][R4.64], !P0 ;  /* 0x1840000004099fae */ /* 0x0203e4000c101d7c */
[----:B-1----:R-:W-:-:S05]  /*180e0*/  @!P2 LEA R5, P1, R10, R6, 0x1 ;  /* 0x000000060a05a211 */ /* 0x002fca00078208ff */
[----:B--2---:R-:W-:-:S05]  /*180f0*/  @!P2 IMAD.X R4, RZ, RZ, R7, P1 ;  /* 0x000000ffff04a224 */ /* 0x004fca00008e0607 */
[----:B------:R-:W-:-:S04]  /*18100*/  @!P2 LOP3.LUT R5, R5, R4, RZ, 0x3c, !PT ;  /* 0x000000040505a212 */ /* 0x000fc800078e3cff */
[----:B------:R-:W-:-:S04]  /*18110*/  @!P2 LOP3.LUT R4, R5, R4, RZ, 0x3c, !PT ;  /* 0x000000040504a212 */ /* 0x000fc800078e3cff */
[----:B------:R-:W-:-:S05]  /*18120*/  @!P2 LOP3.LUT R5, R5, R4, RZ, 0x3c, !PT ;  /* 0x000000040505a212 */ /* 0x000fca00078e3cff */
[----:B------:R0:W-:Y:S04]  /*18130*/  @!P2 LDGSTS.E.BYPASS.LTC128B.128 [R9+0x18c00], desc[UR60][R4.64], !P0 ;  /* 0x18c000000409afae */ /* 0x0001e8000c101d7c */
[----:B------:R-:W-:Y:S04]  /*18140*/  STL [R1+0x4], R11 ;  /* 0x0000040b01007387 */ /* 0x000fe80000100800 */
[----:B0-----:R-:W0:Y:S04]  /*18150*/  SHFL.IDX PT, R4, R3, 0x2, 0x181f ;  /* 0x00581f0003047f89 */ /* 0x001e2800000e0000 */
[----:B------:R1:W-:Y:S04]  /*18160*/  STL [R1+0x60], R8 ;  /* 0x0000600801007387 */ /* 0x0003e80000100800 */
[----:B------:R-:W2:Y:S01]  /*18170*/  SHFL.IDX PT, R6, R2, 0x2, 0x181f ;  /* 0x00581f0002067f89 */ /* 0x000ea200000e0000 */
[----:B-1----:R-:W-:-:S05]  /*18180*/  VIADD R8, R11, 0x20 ;  /* 0x000000200b087836 */ /* 0x002fca0000000000 */
[----:B------:R-:W-:-:S13]  /*18190*/  ISETP.GE.AND P1, PT, R8, R0, PT ;  /* 0x000000000800720c */ /* 0x000fda0003f26270 */
[----:B0-----:R-:W-:-:S05]  /*181a0*/  @!P1 LEA R5, P2, R10, R4, 0x1 ;  /* 0x000000040a059211 */ /* 0x001fca00078408ff */
[----:B--2---:R-:W-:-:S05]  /*181b0*/  @!P1 IMAD.X R4, RZ, RZ, R6, P2 ;  /* 0x000000ffff049224 */ /* 0x004fca00010e0606 */
[----:B------:R-:W-:-:S04]  /*181c0*/  @!P1 LOP3.LUT R5, R5, R4, RZ, 0x3c, !PT ;  /* 0x0000000405059212 */ /* 0x000fc800078e3cff */
[----:B------:R-:W-:-:S04]  /*181d0*/  @!P1 LOP3.LUT R4, R5, R4, RZ, 0x3c, !PT ;  /* 0x0000000405049212 */ /* 0x000fc800078e3cff */
[----:B------:R-:W-:-:S05]  /*181e0*/  @!P1 LOP3.LUT R5, R5, R4, RZ, 0x3c, !PT ;  /* 0x0000000405059212 */ /* 0x000fca00078e3cff */
[----:B------:R0:W-:Y:S01]  /*181f0*/  @!P1 LDGSTS.E.BYPASS.LTC128B.128 [R9+0x19400], desc[UR60][R4.64], !P0 ;  /* 0x1940000004099fae */ /* 0x0001e2000c101d7c */
[----:B------:R-:W-:-:S03]  /*18200*/  VIADD R7, R11, 0x30 ;  /* 0x000000300b077836 */ /* 0x000fc60000000000 */
[----:B------:R-:W-:Y:S04]  /*18210*/  SHFL.IDX PT, R6, R2, 0x3, 0x181f ;  /* 0x00781f0002067f89 */ /* 0x000fe800000e0000 */
[----:B0-----:R-:W0:Y:S01]  /*18220*/  SHFL.IDX PT, R4, R3, 0x3, 0x181f ;  /* 0x00781f0003047f89 */ /* 0x001e2200000e0000 */
[----:B------:R-:W-:-:S13]  /*18230*/  ISETP.GE.AND P1, PT, R7, R0, PT ;  /* 0x000000000700720c */ /* 0x000fda0003f26270 */
[----:B0-----:R-:W-:-:S05]  /*18240*/  @!P1 LEA R5, P2, R10, R4, 0x1 ;  /* 0x000000040a059211 */ /* 0x001fca00078408ff */
[----:B------:R-:W-:-:S05]  /*18250*/  @!P1 IMAD.X R4, RZ, RZ, R6, P2 ;  /* 0x000000ffff049224 */ /* 0x000fca00010e0606 */
        /* <DEDUP_REMOVED lines=41> */
.L_x_10770:
        /* <DEDUP_REMOVED lines=12> */
.L_x_10582:
        /* <DEDUP_REMOVED lines=37> */
.L_x_10584:
[----:B------:R-:W-:Y:S05]  /*18800*/  BSYNC B6 ;  /* 0x0000000000067941 */ /* 0x000fea0003800000 */
.L_x_10583:
        /* <DEDUP_REMOVED lines=9> */
[----:B0-----:R-:W-:-:S02]  /*188a0*/  ISETP.NE.AND P0, PT, R6, 0x1, PT ;  /* 0x000000010600780c */ /* 0x001fc40003f05270 */
[----:B-1----:R-:W-:-:S04]  /*188b0*/  SHF.L.U32 R8, R8, 0x3, RZ ;  /* 0x0000000308087819 */ /* 0x002fc800000006ff */
        /* <DEDUP_REMOVED lines=31> */
[----:B------:R-:W-:Y:S01]  /*18ab0*/  ISETP.GE.AND P2, PT, R10, UR4, PT ;  /* 0x000000040a007c0c */ /* 0x000fe2000bf46270 */
[----:B------:R-:W-:Y:S01]  /*18ac0*/  IMAD R4, R4, UR5, R0 ;  /* 0x0000000504047c24 */ /* 0x000fe2000f8e0200 */
[----:B------:R-:W-:Y:S02]  /*18ad0*/  LEA R0, P4, R2, UR6, 0x1 ;  /* 0x0000000602007c11 */ /* 0x000fe4000f8808ff */
[----:B------:R-:W-:Y:S01]  /*18ae0*/  ISETP.GE.AND P1, PT, R9, UR4, PT ;  /* 0x0000000409007c0c */ /* 0x000fe2000bf26270 */
[----:B------:R-:W-:Y:S01]  /*18af0*/  IMAD.IADD R4, R3, 0x1, R4 ;  /* 0x0000000103047824 */ /* 0x000fe200078e0204 */
[----:B------:R-:W-:-:S04]  /*18b00*/  ISETP.GE.AND P0, PT, R8, UR4, PT ;  /* 0x0000000408007c0c */ /* 0x000fc8000bf06270 */
[----:B------:R-:W-:Y:S01]  /*18b10*/  LEA.HI.X R2, R2, UR7, R4, 0x1, P4 ;  /* 0x0000000702027c11 */ /* 0x000fe2000a0f0c04 */
[----:B0-----:R-:W-:-:S05]  /*18b20*/  IMAD.SHL.U32 R7, R7, 0x8, RZ ;  /* 0x0000000807077824 */ /* 0x001fca00078e00ff */
[----:B------:R-:W-:-:S04]  /*18b30*/  LOP3.LUT R7, R7, 0x38, RZ, 0xc0, !PT ;  /* 0x0000003807077812 */ /* 0x000fc800078ec0ff */
[----:B------:R-:W-:Y:S01]  /*18b40*/  ISETP.GE.AND P3, PT, R7, UR4, PT ;  /* 0x0000000407007c0c */ /* 0x000fe2000bf66270 */
[----:B------:R-:W-:-:S03]  /*18b50*/  UMOV UR4, 0xffffffff ;  /* 0xffffffff00047882 */ /* 0x000fc60000000000 */
[----:B------:R-:W-:Y:S09]  /*18b60*/  BRA.DIV UR4, `(.L_x_10585) ;  /* 0x0000006204987947 */ /* 0x000ff2000b800000 */
[----:B------:R-:W2:Y:S04]  /*18b70*/  LDL.LU R9, [R1+0x4c] ;  /* 0x00004c0001097983 */ /* 0x000ea80000300800 */
[----:B------:R-:W3:Y:S04]  /*18b80*/  LDL.LU R5, [R1+0x4] ;  /* 0x0000040001057983 */ /* 0x000ee80000300800 */
[----:B------:R-:W4:Y:S04]  /*18b90*/  LDL.LU R4, [R1+0x60] ;  /* 0x0000600001047983 */ /* 0x000f280000300800 */
[----:B------:R-:W5:Y:S04]  /*18ba0*/  LDL.LU R10, [R1+0x64] ;  /* 0x00006400010a7983 */ /* 0x000f680000300800 */
[----:B------:R-:W5:Y:S01]  /*18bb0*/  LDL R8, [R1+0x14] ;  /* 0x0000140001087983 */ /* 0x000f620000100800 */
        /* <DEDUP_REMOVED lines=12> */
[----:B------:R-:W-:Y:S01]  /*18c80*/  @!PT LDS RZ, [RZ] ;  /* 0x00000000fffff984 */ /* 0x000fe20000000800 */
[----:B-----5:R-:W-:Y:S04]  /*18c90*/  @!P5 LDGSTS.E.BYPASS.LTC128B.128 [R8+0x22400], desc[UR60][R4.64], !P3 ;  /* 0x224000000408dfae */ /* 0x020fe8000d901d7c */
[----:B------:R-:W-:Y:S04]  /*18ca0*/  @!P5 LDGSTS.E.BYPASS.LTC128B.128 [R8+0x26400], desc[UR60][R4.64+0x80], !P2 ;  /* 0x264000800408dfae */ /* 0x000fe8000d101d7c */
[----:B------:R-:W-:Y:S04]  /*18cb0*/  @!P5 LDGSTS.E.BYPASS.LTC128B.128 [R8+0x2a400], desc[UR60][R4.64+0x100], !P1 ;  /* 0x2a4001000408dfae */ /* 0x000fe8000c901d7c */
[----:B------:R0:W-:Y:S04]  /*18cc0*/  @!P5 LDGSTS.E.BYPASS.LTC128B.128 [R8+0x2e400], desc[UR60][R4.64+0x180], !P0 ;  /* 0x2e4001800408dfae */ /* 0x0001e8000c101d7c */
[----:B------:R-:W-:Y:S04]  /*18cd0*/  SHFL.IDX PT, R6, R2, 0x1, 0x181f ;  /* 0x00381f0002067f89 */ /* 0x000fe800000e0000 */
[----:B0-----:R-:W0:Y:S02]  /*18ce0*/  SHFL.IDX PT, R5, R0, 0x1, 0x181f ;  /* 0x00381f0000057f89 */ /* 0x001e2400000e0000 */
[----:B0-----:R-:W-:-:S05]  /*18cf0*/  @!P4 LEA R5, P6, R7, R5, 0x1 ;  /* 0x000000050705c211 */ /* 0x001fca00078c08ff */
[----:B------:R-:W-:-:S05]  /*18d00*/  @!P4 IMAD.X R4, RZ, RZ, R6, P6 ;  /* 0x000000ffff04c224 */ /* 0x000fca00030e0606 */
[----:B------:R-:W-:-:S04]  /*18d10*/  @!P4 LOP3.LUT R5, R5, R4, RZ, 0x3c, !PT ;  /* 0x000000040505c212 */ /* 0x000fc800078e3cff */
[----:B------:R-:W-:-:S04]  /*18d20*/  @!P4 LOP3.LUT R4, R5, R4, RZ, 0x3c, !PT ;  /* 0x000000040504c212 */ /* 0x000fc800078e3cff */
[----:B------:R-:W-:-:S05]  /*18d30*/  @!P4 LOP3.LUT R5, R5, R4, RZ, 0x3c, !PT ;  /* 0x000000040505c212 */ /* 0x000fca00078e3cff */
        /* <DEDUP_REMOVED lines=10> */
[----:B------:R-:W-:-:S04]  /*18de0*/  @!P4 LOP3.LUT R5, R5, R4, RZ, 0x3c, !PT ;  /* 0x000000040505c212 */ /* 0x000fc800078e3cff */
[----:B------:R-:W-:-:S04]  /*18df0*/  @!P4 LOP3.LUT R4, R5, R4, RZ, 0x3c, !PT ;  /* 0x000000040504c212 */ /* 0x000fc800078e3cff */
[----:B------:R-:W-:-:S05]  /*18e00*/  @!P4 LOP3.LUT R5, R5, R4, RZ, 0x3c, !PT ;  /* 0x000000040505c212 */ /* 0x000fca00078e3cff */
        /* <DEDUP_REMOVED lines=46> */
[----:B------:R-:W-:-:S05]  /*190f0*/  @!P4 IMAD.X R4, RZ, RZ, R6, P5 ;  /* 0x000000ffff04c224 */ /* 0x000fca00028e0606 */
[----:B------:R-:W-:-:S04]  /*19100*/  @!P4 LOP3.LUT R5, R5, R4, RZ, 0x3c, !PT ;  /* 0x000000040505c212 */ /* 0x000fc800078e3cff */
[----:B------:R-:W-:-:S04]  /*19110*/  @!P4 LOP3.LUT R4, R5, R4, RZ, 0x3c, !PT ;  /* 0x000000040504c212 */ /* 0x000fc800078e3cff */
[----:B------:R-:W-:Y:S01]  /*19120*/  @!P4 LOP3.LUT R5, R5, R4, RZ, 0x3c, !PT ;  /* 0x000000040505c212 */ /* 0x000fe200078e3cff */
[----:B------:R0:W2:Y:S04]  /*19130*/  SHFL.IDX PT, R6, R2, 0x7, 0x181f ;  /* 0x00f81f0002067f89 */ /* 0x0000a800000e0000 */
[----:B------:R0:W-:Y:S04]  /*19140*/  @!P4 LDGSTS.E.BYPASS.LTC128B.128 [R8+0x25400], desc[UR60][R4.64], !P3 ;  /* 0x254000000408cfae */ /* 0x0001e8000d901d7c */
[----:B------:R0:W-:Y:S04]  /*19150*/  @!P4 LDGSTS.E.BYPASS.LTC128B.128 [R8+0x29400], desc[UR60][R4.64+0x80], !P2 ;  /* 0x294000800408cfae */ /* 0x0001e8000d101d7c */
[----:B------:R0:W-:Y:S04]  /*19160*/  @!P4 LDGSTS.E.BYPASS.LTC128B.128 [R8+0x2d400], desc[UR60][R4.64+0x100], !P1 ;  /* 0x2d4001000408cfae */ /* 0x0001e8000c901d7c */
[----:B-1----:R0:W-:Y:S02]  /*19170*/  @!P4 LDGSTS.E.BYPASS.LTC128B.128 [R8+0x31400], desc[UR60][R4.64+0x180], !P0 ;  /* 0x314001800408cfae */ /* 0x0021e4000c101d7c */
.L_x_10788:
[----:B0-----:R-:W3:Y:S01]  /*19180*/  LDL.LU R2, [R1+0x7c] ;  /* 0x00007c0001027983 */ /* 0x001ee20000300800 */
[----:B------:R-:W-:Y:S01]  /*19190*/  BSSY B0, `(.L_x_10586) ;  /* 0x000000d000007945 */ /* 0x000fe20003800000 */
[----:B---3--:R-:W-:-:S13]  /*191a0*/  ISETP.GE.AND P4, PT, R2, R3, PT ;  /* 0x000000030200720c */ /* 0x008fda0003f86270 */
[----:B------:R-:W-:Y:S05]  /*191b0*/  @P4 BRA `(.L_x_10587) ;  /* 0x0000000000284947 */ /* 0x000fea0003800000 */
[----:B-1----:R-:W3:Y:S01]  /*191c0*/  LDL R4, [R1+0x14] ;  /* 0x0000140001047983 */ /* 0x002ee20000100800 */
        /* <DEDUP_REMOVED lines=9> */
.L_x_10587:
[----:B------:R-:W-:Y:S05]  /*19260*/  BSYNC B0 ;  /* 0x0000000000007941 */ /* 0x000fea0003800000 */
.L_x_10586:
[----:B------:R-:W-:Y:S01]  /*19270*/  NOP ;  /* 0x0000000000007918 */ /* 0x000fe20000000000 */
[----:B------:R-:W-:-:S13]  /*19280*/  PLOP3.LUT P0, PT, PT, PT, PT, 0x80, 0x0 ;  /* 0x000000000000781c */ /* 0x000fda0003f0f070 */
.L_x_10588:
        /* <DEDUP_REMOVED lines=18> */
.L_x_10789:
[----:B------:R-:W-:Y:S05]  /*193b0*/  BSYNC B0 ;  /* 0x0000000000007941 */ /* 0x000fea0003800000 */
.L_x_10589:
[----:B------:R-:W3:Y:S01]  /*193c0*/  LDL R2, [R1+0x18] ;  /* 0x0000180001027983 */ /* 0x000ee20000100800 */
[----:B------:R-:W-:Y:S01]  /*193d0*/  BSSY B0, `(.L_x_10591) ;  /* 0x000005a000007945 */ /* 0x000fe20003800000 */
[----:B---3--:R-:W-:-:S13]  /*193e0*/  LOP3.LUT P0, RZ, R2, 0x1, RZ, 0xc0, !PT ;  /* 0x0000000102ff7812 */ /* 0x008fda000780c0ff */
[----:B------:R-:W-:Y:S05]  /*193f0*/  @!P0 BRA `(.L_x_10592) ;  /* 0x00000004005c8947 */ /* 0x000fea0003800000 */
[----:B-1----:R-:W0:Y:S01]  /*19400*/  LDL R4, [R1+0x1c] ;  /* 0x00001c0001047983 */ /* 0x002e220000100800 */
        /* <DEDUP_REMOVED lines=8> */
.L_x_10790:
[----:B------:R-:W-:Y:S05]  /*19490*/  BSYNC B1 ;  /* 0x0000000000017941 */ /* 0x000fea0003800000 */
.L_x_10593:
        /* <DEDUP_REMOVED lines=9> */
.L_x_10596:
[----:B------:R-:W-:Y:S05]  /*19530*/  BSYNC B1 ;  /* 0x0000000000017941 */ /* 0x000fea0003800000 */
.L_x_10595:
        /* <DEDUP_REMOVED lines=12> */
.L_x_10597:
        /* <DEDUP_REMOVED lines=15> */
.L_x_10598:
        /* <DEDUP_REMOVED lines=15> */
.L_x_10599:
        /* <DEDUP_REMOVED lines=15> */
.L_x_10600:
        /* <DEDUP_REMOVED lines=10> */
.L_x_10592:
[----:B------:R-:W-:Y:S05]  /*19970*/  BSYNC B0 ;  /* 0x0000000000007941 */ /* 0x000fea0003800000 */
.L_x_10591:
[----:B-1----:R-:W0:Y:S04]  /*19980*/  LDL R4, [R1+0x50] ;  /* 0x0000500001047983 */ /* 0x002e280000100800 */
        /* <DEDUP_REMOVED lines=8> */
[----:B------:R-:W-:Y:S01]  /*19a10*/  BSSY B2, `(.L_x_10603) ;  /* 0x00000a9000027945 */ /* 0x000fe20003800000 */
[----:B---3--:R-:W-:-:S04]  /*19a20*/  VIADD R2, R7, 0x1 ;  /* 0x0000000107027836 */ /* 0x008fc80000000000 */
[----:B--2---:R-:W-:-:S05]  /*19a30*/  IMAD R2, R2, R6, RZ ;  /* 0x0000000602027224 */ /* 0x004fca00078e02ff */
        /* <DEDUP_REMOVED lines=42> */
.L_x_10607:
        /* <DEDUP_REMOVED lines=8> */
.L_x_10791:
[----:B------:R-:W-:Y:S05]  /*19d60*/  BSYNC B3 ;  /* 0x0000000000037941 */ /* 0x000fea0003800000 */
.L_x_10608:
        /* <DEDUP_REMOVED lines=9> */
.L_x_10611:
[----:B------:R-:W-:Y:S05]  /*19e00*/  BSYNC B3 ;  /* 0x0000000000037941 */ /* 0x000fea0003800000 */
.L_x_10610:
        /* <DEDUP_REMOVED lines=12> */
.L_x_10612:
        /* <DEDUP_REMOVED lines=13> */
.L_x_10792:
[----:B------:R-:W-:Y:S05]  /*19fa0*/  BSYNC B3 ;  /* 0x0000000000037941 */ /* 0x000fea0003800000 */
.L_x_10613:
        /* <DEDUP_REMOVED lines=11> */
.L_x_10616:
[----:B------:R-:W-:Y:S05]  /*1a060*/  BSYNC B3 ;  /* 0x0000000000037941 */ /* 0x000fea0003800000 */
.L_x_10615:
        /* <DEDUP_REMOVED lines=9> */
.L_x_10617:
        /* <DEDUP_REMOVED lines=15> */
.L_x_10618:
        /* <DEDUP_REMOVED lines=15> */
.L_x_10619:
        /* <DEDUP_REMOVED lines=15> */
.L_x_10620:
        /* <DEDUP_REMOVED lines=10> */
.L_x_10606:
[----:B------:R-:W-:Y:S05]  /*1a470*/  BSYNC B1 ;  /* 0x0000000000017941 */ /* 0x000fea0003800000 */
.L_x_10605:
[----:B------:R-:W2:Y:S02]  /*1a480*/  LDL.LU R5, [R1+0x50] ;  /* 0x0000500001057983 */ /* 0x000ea40000300800 */
[----:B--2---:R-:W-:-:S07]  /*1a490*/  VIADD R0, R5, 0xfffffffd ;  /* 0xfffffffd05007836 */ /* 0x004fce0000000000 */
.L_x_10604:
[----:B------:R-:W-:Y:S05]  /*1a4a0*/  BSYNC B2 ;  /* 0x0000000000027941 */ /* 0x000fea0003800000 */
.L_x_10603:
[----:B------:R-:W-:Y:S01]  /*1a4b0*/  VIADD R8, R8, 0xfffffffe ;  /* 0xfffffffe08087836 */ /* 0x000fe20000000000 */
[----:B------:R-:W-:-:S04]  /*1a4c0*/  LOP3.LUT R4, RZ, R4, RZ, 0x33, !PT ;  /* 0x00000004ff047212 */ /* 0x000fc800078e33ff */
[----:B------:R-:W-:-:S13]  /*1a4d0*/  ISETP.NE.AND P0, PT, R8, R4, PT ;  /* 0x000000040800720c */ /* 0x000fda0003f05270 */
[----:B------:R-:W-:Y:S05]  /*1a4e0*/  @!P0 BRA `(.L_x_10602) ;  /* 0x0000001000f88947 */ /* 0x000fea0003800000 */
.L_x_10653:
        /* <DEDUP_REMOVED lines=35> */
.L_x_10623:
        /* <DEDUP_REMOVED lines=8> */
.L_x_10793:
[----:B------:R-:W-:Y:S05]  /*1a7a0*/  BSYNC B2 ;  /* 0x0000000000027941 */ /* 0x000fea0003800000 */
.L_x_10624:
        /* <DEDUP_REMOVED lines=9> */
.L_x_10627:
[----:B------:R-:W-:Y:S05]  /*1a840*/  BSYNC B2 ;  /* 0x0000000000027941 */ /* 0x000fea0003800000 */
.L_x_10626:
        /* <DEDUP_REMOVED lines=12> */
.L_x_10628:
        /* <DEDUP_REMOVED lines=13> */
.L_x_10794:
[----:B------:R-:W-:Y:S05]  /*1a9e0*/  BSYNC B2 ;  /* 0x0000000000027941 */ /* 0x000fea0003800000 */
.L_x_10629:
        /* <DEDUP_REMOVED lines=11> */
.L_x_10632:
[----:B------:R-:W-:Y:S05]  /*1aaa0*/  BSYNC B2 ;  /* 0x0000000000027941 */ /* 0x000fea0003800000 */
.L_x_10631:
        /* <DEDUP_REMOVED lines=9> */
.L_x_10633:
        /* <DEDUP_REMOVED lines=15> */
.L_x_10634:
        /* <DEDUP_REMOVED lines=15> */
.L_x_10635:
        /* <DEDUP_REMOVED lines=15> */
.L_x_10636:
        /* <DEDUP_REMOVED lines=10> */
.L_x_10622:
[----:B------:R-:W-:Y:S05]  /*1aeb0*/  BSYNC B1 ;  /* 0x0000000000017941 */ /* 0x000fea0003800000 */
.L_x_10621:
        /* <DEDUP_REMOVED lines=35> */
.L_x_10639:
        /* <DEDUP_REMOVED lines=8> */
.L_x_10795:
[----:B------:R-:W-:Y:S05]  /*1b170*/  BSYNC B2 ;  /* 0x0000000000027941 */ /* 0x000fea0003800000 */
.L_x_10640:
        /* <DEDUP_REMOVED lines=9> */
.L_x_10643:
[----:B------:R-:W-:Y:S05]  /*1b210*/  BSYNC B2 ;  /* 0x0000000000027941 */ /* 0x000fea0003800000 */
.L_x_10642:
        /* <DEDUP_REMOVED lines=12> */
.L_x_10644:
        /* <DEDUP_REMOVED lines=13> */
.L_x_10796:
[----:B------:R-:W-:Y:S05]  /*1b3b0*/  BSYNC B2 ;  /* 0x0000000000027941 */ /* 0x000fea0003800000 */
.L_x_10645:
        /* <DEDUP_REMOVED lines=11> */
.L_x_10648:
[----:B------:R-:W-:Y:S05]  /*1b470*/  BSYNC B2 ;  /* 0x0000000000027941 */ /* 0x000fea0003800000 */
.L_x_10647:
        /* <DEDUP_REMOVED lines=9> */
.L_x_10649:
        /* <DEDUP_REMOVED lines=15> */
.L_x_10650:
        /* <DEDUP_REMOVED lines=15> */
.L_x_10651:
        /* <DEDUP_REMOVED lines=15> */
.L_x_10652:
        /* <DEDUP_REMOVED lines=10> */
.L_x_10638:
[----:B------:R-:W-:Y:S05]  /*1b880*/  BSYNC B1 ;  /* 0x0000000000017941 */ /* 0x000fea0003800000 */
.L_x_10637:
[----:B------:R-:W2:Y:S01]  /*1b890*/  LDL R5, [R1+0x2c] ;  /* 0x00002c0001057983 */ /* 0x000ea20000100800 */
[----:B------:R-:W-:Y:S01]  /*1b8a0*/  VIADD R0, R0, 0xfffffffe ;  /* 0xfffffffe00007836 */ /* 0x000fe20000000000 */
[----:B--2---:R-:W-:-:S13]  /*1b8b0*/  ISETP.GT.AND P0, PT, R6, R5, PT ;  /* 0x000000050600720c */ /* 0x004fda0003f04270 */
[----:B------:R-:W-:Y:S05]  /*1b8c0*/  @P0 BRA `(.L_x_10653) ;  /* 0xffffffec00080947 */ /* 0x000fea000383ffff */
.L_x_10602:
[----:B------:R-:W-:Y:S05]  /*1b8d0*/  BSYNC B0 ;  /* 0x0000000000007941 */ /* 0x000fea0003800000 */
.L_x_10601:
[----:B------:R-:W3:Y:S01]  /*1b8e0*/  LDL.LU R2, [R1+0x1c] ;  /* 0x00001c0001027983 */ /* 0x000ee20000300800 */
[----:B------:R-:W1:Y:S01]  /*1b8f0*/  S2R R3, SR_TID.X ;  /* 0x0000000000037919 */ /* 0x000e620000002100 */
[----:B------:R-:W-:-:S05]  /*1b900*/  VIADD R19, R19, 0x1 ;  /* 0x0000000113137836 */ /* 0x000fca0000000000 */
[----:B------:R-:W-:-:S04]  /*1b910*/  ISETP.NE.AND P0, PT, R19, 0x2, PT ;  /* 0x000000021300780c */ /* 0x000fc80003f05270 */
[----:B------:R-:W-:Y:S01]  /*1b920*/  SEL R0, RZ, 0x1, P0 ;  /* 0x00000001ff007807 */ /* 0x000fe20000000000 */
[----:B------:R-:W-:Y:S01]  /*1b930*/  BSSY B0, `(.L_x_10654) ;  /* 0x0000013000007945 */ /* 0x000fe20003800000 */
[----:B-1----:R-:W-:-:S04]  /*1b940*/  LOP3.LUT R3, R3, 0x7f, RZ, 0xc0, !PT ;  /* 0x0000007f03037812 */ /* 0x002fc800078ec0ff */
[----:B------:R-:W-:Y:S02]  /*1b950*/  ISETP.NE.AND P1, PT, R3, RZ, PT ;  /* 0x000000ff0300720c */ /* 0x000fe40003f25270 */
[----:B---3--:R-:W-:-:S05]  /*1b960*/  LOP3.LUT R2, R2, R0, RZ, 0x3c, !PT ;  /* 0x0000000002027212 */ /* 0x008fca00078e3cff */
[----:B------:R1:W-:Y:S06]  /*1b970*/  STL [R1+0x1c], R2 ;  /* 0x00001c0201007387 */ /* 0x0003ec0000100800 */
[----:B------:R-:W-:Y:S05]  /*1b980*/  @P1 BRA `(.L_x_10655) ;  /* 0x0000000000341947 */ /* 0x000fea0003800000 */
[----:B------:R-:W3:Y:S01]  /*1b990*/  S2R R3, SR_LANEID ;  /* 0x0000000000037919 */ /* 0x000ee20000000000 */
[----:B------:R-:W-:Y:S01]  /*1b9a0*/  VOTEU.ANY UR4, UPT, PT ;  /* 0x0000000000047886 */ /* 0x000fe200038e0100 */
[----:B------:R-:W4:Y:S01]  /*1b9b0*/  LDC.64 R4, c[0x0][0xd60] ;  /* 0x00035800ff047b82 */ /* 0x000f220000000a00 */
[----:B------:R-:W3:Y:S08]  /*1b9c0*/  FLO.U32 R0, UR4 ;  /* 0x0000000400007d00 */ /* 0x000ef000080e0000 */
[----:B-1----:R-:W4:Y:S01]  /*1b9d0*/  POPC R2, UR4 ;  /* 0x0000000400027d09 */ /* 0x002f220008000000 */
[----:B---3--:R-:W-:-:S13]  /*1b9e0*/  ISETP.EQ.U32.AND P1, PT, R0, R3, PT ;  /* 0x000000030000720c */ /* 0x008fda0003f22070 */
[----:B----4-:R-:W3:Y:S01]  /*1b9f0*/  @P1 ATOMG.E.ADD.STRONG.GPU PT, R5, desc[UR60][R4.64], R2 ;  /* 0x00000002040519a8 */ /* 0x010ee200081ee1fc */
[----:B------:R-:W1:Y:S02]  /*1ba00*/  S2R R3, SR_LTMASK ;  /* 0x0000000000037919 */ /* 0x000e640000003900 */
[----:B-1----:R-:W-:-:S06]  /*1ba10*/  LOP3.LUT R3, R3, UR4, RZ, 0xc0, !PT ;  /* 0x0000000403037c12 */ /* 0x002fcc000f8ec0ff */
[----:B------:R-:W1:Y:S01]  /*1ba20*/  POPC R3, R3 ;  /* 0x0000000300037309 */ /* 0x000e620000000000 */
[----:B---3--:R-:W1:Y:S02]  /*1ba30*/  SHFL.IDX PT, R0, R5, R0, 0x1f ;  /* 0x00001f0005007589 */ /* 0x008e6400000e0000 */
[----:B-1----:R-:W-:-:S05]  /*1ba40*/  IADD3 R0, R0, UR38, R3 ;  /* 0x0000002600007c10 */ /* 0x002fca000fffe003 */
[----:B------:R3:W-:Y:S02]  /*1ba50*/  STL [R1], R0 ;  /* 0x0000000001007387 */ /* 0x0007e40000100800 */
.L_x_10655:
[----:B------:R-:W-:Y:S05]  /*1ba60*/  BSYNC B0 ;  /* 0x0000000000007941 */ /* 0x000fea0003800000 */
.L_x_10654:
[----:B------:R-:W-:-:S07]  /*1ba70*/  SEL R19, R19, RZ, P0 ;  /* 0x000000ff13137207 */ /* 0x000fce0000000000 */
.L_x_10567:
[----:B------:R-:W-:Y:S05]  /*1ba80*/  BSYNC B7 ;  /* 0x0000000000077941 */ /* 0x000fea0003800000 */
.L_x_10565:
        /* <DEDUP_REMOVED lines=9> */
[----:B-12---:R-:W1:Y:S04]  /*1bb20*/  LDS.128 R4, [R18+0x324d0] ;  /* 0x0324d00012047984 */ /* 0x006e680000000c00 */
[----:B-1----:R1:W-:Y:S04]  /*1bb30*/  STL.64 [R1], R4 ;  /* 0x0000000401007387 */ /* 0x0023e80000100a00 */
[----:B------:R1:W-:Y:S01]  /*1bb40*/  STL.64 [R1+0x8], R6 ;  /* 0x0000080601007387 */ /* 0x0003e20000100a00 */
[----:B------:R-:W-:Y:S06]  /*1bb50*/  BAR.ARV 0x4, 0x180 ;  /* 0x0106000000007b1d */ /* 0x000fec0000002000 */
[----:B------:R-:W-:Y:S05]  /*1bb60*/  BRA `(.L_x_10657) ;  /* 0x0000000c00247947 */ /* 0x000fea0003800000 */
.L_x_10656:
[----:B------:R-:W3:Y:S01]  /*1bb70*/  S2R R16, SR_TID.X ;  /* 0x0000000000107919 */ /* 0x000ee20000002100 */
[----:B------:R-:W-:Y:S01]  /*1bb80*/  UMOV UR4, 0xffffffff ;  /* 0xffffffff00047882 */ /* 0x000fe20000000000 */
[----:B---3--:R-:W-:-:S04]  /*1bb90*/  LOP3.LUT R16, R16, 0x1f, RZ, 0xc0, !PT ;  /* 0x0000001f10107812 */ /* 0x008fc800078ec0ff */
[----:B------:R-:W-:Y:S01]  /*1bba0*/  ISETP.NE.AND P0, PT, R16, 0x1f, PT ;  /* 0x0000001f1000780c */ /* 0x000fe20003f05270 */
[----:B------:R-:W-:-:S12]  /*1bbb0*/  BRA.DIV UR4, `(.L_x_10658) ;  /* 0x00000042049c7947 */ /* 0x000fd8000b800000 */
[----:B-1----:R-:W3:Y:S01]  /*1bbc0*/  LDL.LU R2, [R1] ;  /* 0x0000000001027983 */ /* 0x002ee20000300800 */
[----:B------:R-:W-:-:S03]  /*1bbd0*/  ULDC UR4, c[0x0][0xd3c] ;  /* 0x00034f0000047ab9 */ /* 0x000fc60000000800 */
[----:B------:R-:W4:Y:S01]  /*1bbe0*/  LDL R3, [R1+0xc] ;  /* 0x00000c0001037983 */ /* 0x000f220000100800 */
[----:B---3--:R-:W-:Y:S02]  /*1bbf0*/  IMAD.MOV.U32 R10, RZ, RZ, R2 ;  /* 0x000000ffff0a7224 */ /* 0x008fe400078e0002 */
[----:B----4-:R-:W-:-:S05]  /*1bc00*/  IMAD.IADD R0, R3, 0x1, R16 ;  /* 0x0000000103007824 */ /* 0x010fca00078e0210 */
[----:B------:R-:W-:-:S13]  /*1bc10*/  ISETP.GE.OR P1, PT, R0, UR4, !P0 ;  /* 0x0000000400007c0c */ /* 0x000fda000c726670 */
[----:B------:R-:W1:Y:S08]  /*1bc20*/  @!P1 LDC.64 R2, c[0x0][0xd80] ;  /* 0x00036000ff029b82 */ /* 0x000e700000000a00 */
[----:B--2---:R-:W2:Y:S01]  /*1bc30*/  @!P1 LDC.64 R6, c[0x0][0xd78] ;  /* 0x00035e00ff069b82 */ /* 0x004ea20000000a00 */
        /* <DEDUP_REMOVED lines=33> */
.L_x_10806:
[----:B------:R-:W-:Y:S02]  /*1be50*/  ULDC UR4, c[0x0][0xd38] ;  /* 0x00034e0000047ab9 */ /* 0x000fe40000000800 */
[----:B------:R-:W-:-:S04]  /*1be60*/  IMAD.U32 R3, RZ, RZ, UR4 ;  /* 0x00000004ff037e24 */ /* 0x000fc8000f8e00ff */
[----:B-1----:R-:W-:-:S04]  /*1be70*/  IMAD R9, R9, R3, RZ ;  /* 0x0000000309097224 */ /* 0x002fc800078e02ff */
[----:B------:R-:W-:-:S05]  /*1be80*/  IMAD.IADD R4, R4, 0x1, R9 ;  /* 0x0000000104047824 */ /* 0x000fca00078e0209 */
[----:B------:R-:W-:-:S13]  /*1be90*/  ISETP.GT.AND P6, PT, R4, R5, PT ;  /* 0x000000050400720c */ /* 0x000fda0003fc4270 */
[----:B------:R-:W-:Y:S05]  /*1bea0*/  @P6 BRA `(.L_x_10659) ;  /* 0x0000000000ac6947 */ /* 0x000fea0003800000 */
.L_x_10662:
        /* <DEDUP_REMOVED lines=37> */
.L_x_10814:
[----:B------:R-:W-:Y:S02]  /*1c100*/  ULDC UR4, c[0x0][0xd38] ;  /* 0x00034e0000047ab9 */ /* 0x000fe40000000800 */
[----:B------:R-:W-:-:S04]  /*1c110*/  IMAD.U32 R3, RZ, RZ, UR4 ;  /* 0x00000004ff037e24 */ /* 0x000fc8000f8e00ff */
[----:B-1----:R-:W-:-:S04]  /*1c120*/  IMAD R9, R9, R3, RZ ;  /* 0x0000000309097224 */ /* 0x002fc800078e02ff */
[----:B------:R-:W-:-:S05]  /*1c130*/  IMAD.IADD R4, R9, 0x1, R4 ;  /* 0x0000000109047824 */ /* 0x000fca00078e0204 */
[----:B------:R-:W-:-:S13]  /*1c140*/  ISETP.GT.AND P6, PT, R4, R5, PT ;  /* 0x000000050400720c */ /* 0x000fda0003fc4270 */
[----:B------:R-:W-:Y:S05]  /*1c150*/  @!P6 BRA `(.L_x_10662) ;  /* 0xfffffffc0054e947 */ /* 0x000fea000383ffff */
.L_x_10659:
        /* <DEDUP_REMOVED lines=9> */
.L_x_10819:
[----:B------:R-:W-:-:S13]  /*1c1f0*/  ISETP.NE.AND P0, PT, R4, RZ, PT ;  /* 0x000000ff0400720c */ /* 0x000fda0003f05270 */
[----:B------:R-:W-:Y:S05]  /*1c200*/  @!P0 BRA `(.L_x_10664) ;  /* 0x0000000000148947 */ /* 0x000fea0003800000 */
[----:B------:R-:W-:Y:S01]  /*1c210*/  UMOV UR4, 0xffffffff ;  /* 0xffffffff00047882 */ /* 0x000fe20000000000 */
[----:B------:R-:W-:Y:S02]  /*1c220*/  VIADD R12, R2, 0xffffffff ;  /* 0xffffffff020c7836 */ /* 0x000fe40000000000 */
[----:B------:R-:W-:Y:S05]  /*1c230*/  BRA.DIV UR4, `(.L_x_10665) ;  /* 0x0000004604907947 */ /* 0x000fea000b800000 */
[----:B0-----:R0:W4:Y:S02]  /*1c240*/  SHFL.IDX PT, R7, R7, R12, 0x1f ;  /* 0x00001f0c07077589 */ /* 0x00112400000e0000 */
.L_x_10822:
[----:B----4-:R-:W-:-:S07]  /*1c250*/  IMAD.MOV.U32 R8, RZ, RZ, R7 ;  /* 0x000000ffff087224 */ /* 0x010fce00078e0007 */
.L_x_10664:
[----:B0-----:R-:W4:Y:S01]  /*1c260*/  LDL.LU R7, [R1+0xc] ;  /* 0x00000c0001077983 */ /* 0x001f220000300800 */
        /* <DEDUP_REMOVED lines=14> */
[----:B----4-:R-:W-:Y:S01]  /*1c350*/  IMAD.MOV.U32 R10, RZ, RZ, R7 ;  /* 0x000000ffff0a7224 */ /* 0x010fe200078e0007 */
[----:B------:R-:W-:-:S03]  /*1c360*/  IABS R7, R0 ;  /* 0x0000000000077213 */ /* 0x000fc60000000000 */
[----:B------:R-:W-:Y:S02]  /*1c370*/  IMAD.IADD R10, R2, 0x1, R10 ;  /* 0x00000001020a7824 */ /* 0x000fe400078e020a */
[----:B------:R-:W-:-:S04]  /*1c380*/  IMAD.MOV R7, RZ, RZ, -R7 ;  /* 0x000000ffff077224 */ /* 0x000fc800078e0a07 */
[----:B------:R-:W-:Y:S01]  /*1c390*/  IMAD R5, R8, R7, R5 ;  /* 0x0000000708057224 */ /* 0x000fe200078e0205 */
[----:B---3--:R-:W-:-:S04]  /*1c3a0*/  IABS R7, R6 ;  /* 0x0000000600077213 */ /* 0x008fc80000000000 */
        /* <DEDUP_REMOVED lines=10> */
[----:B0-----:R-:W-:-:S05]  /*1c450*/  IADD3 R4, RZ, -R5, RZ ;  /* 0x80000005ff047210 */ /* 0x001fca0007ffe0ff */
        /* <DEDUP_REMOVED lines=32> */
.L_x_10660:
        /* <DEDUP_REMOVED lines=10> */
.L_x_10666:
[----:B01----:R-:W2:Y:S04]  /*1c700*/  LDL R2, [R1+0xc] ;  /* 0x00000c0001027983 */ /* 0x003ea80000100800 */
[----:B------:R-:W3:Y:S04]  /*1c710*/  LDL R3, [R1+0x8] ;  /* 0x0000080001037983 */ /* 0x000ee80000100800 */
[----:B------:R-:W4:Y:S04]  /*1c720*/  LDL R5, [R1+0x4] ;  /* 0x0000040001057983 */ /* 0x000f280000100800 */
[----:B------:R-:W4:Y:S01]  /*1c730*/  LDL R4, [R1] ;  /* 0x0000000001047983 */ /* 0x000f220000100800 */
        /* <DEDUP_REMOVED lines=12> */
.L_x_10657:
[----:B------:R-:W3:Y:S01]  /*1c800*/  LDL R0, [R1+0xc] ;  /* 0x00000c0001007983 */ /* 0x000ee20000100800 */
[----:B------:R-:W-:Y:S02]  /*1c810*/  ULDC UR4, c[0x0][0xd3c] ;  /* 0x00034f0000047ab9 */ /* 0x000fe40000000800 */
[----:B---3--:R-:W-:-:S13]  /*1c820*/  ISETP.GE.AND P0, PT, R0, UR4, PT ;  /* 0x0000000400007c0c */ /* 0x008fda000bf06270 */
[----:B------:R-:W-:Y:S05]  /*1c830*/  @!P0 BRA `(.L_x_10667) ;  /* 0xffffff8400d88947 */ /* 0x000fea000383ffff */
[----:B------:R-:W-:Y:S05]  /*1c840*/  BSYNC B8 ;  /* 0x0000000000087941 */ /* 0x000fea0003800000 */
.L_x_10519:
[----:B--2---:R-:W2:Y:S01]  /*1c850*/  LDL.LU R0, [R1+0x80] ;  /* 0x0000800001007983 */ /* 0x004ea20000300800 */
[----:B------:R-:W-:Y:S01]  /*1c860*/  BSSY B0, `(.L_x_10668) ;  /* 0x000000b000007945 */ /* 0x000fe20003800000 */
[----:B-1----:R-:W1:Y:S01]  /*1c870*/  S2R R5, SR_CgaCtaId ;  /* 0x0000000000057919 */ /* 0x002e620000008800 */
[----:B--2---:R-:W-:-:S05]  /*1c880*/  VIADD R0, R0, 0x1 ;  /* 0x0000000100007836 */ /* 0x004fca0000000000 */
        /* <DEDUP_REMOVED lines=8> */
.L_x_10823:
[----:B------:R-:W-:Y:S05]  /*1c910*/  BSYNC B0 ;  /* 0x0000000000007941 */ /* 0x000fea0003800000 */
.L_x_10668:
[----:B------:R-:W-:-:S03]  /*1c920*/  UMOV UR4, 0xffffffff ;  /* 0xffffffff00047882 */ /* 0x000fc60000000000 */
[----:B------:R-:W-:Y:S05]  /*1c930*/  BRA.DIV UR4, `(.L_x_10670) ;  /* 0x00000042040c7947 */ /* 0x000fea000b800000 */
[----:B------:R-:W1:Y:S02]  /*1c940*/  S2R R2, SR_TID.X ;  /* 0x0000000000027919 */ /* 0x000e640000002100 */
[----:B-1----:R-:W-:-:S04]  /*1c950*/  SHF.R.U32.HI R2, RZ, 0x5, R2 ;  /* 0x00000005ff027819 */ /* 0x002fc80000011602 */
[----:B------:R-:W-:-:S05]  /*1c960*/  LOP3.LUT R2, R2, 0x3, RZ, 0xc0, !PT ;  /* 0x0000000302027812 */ /* 0x000fca00078ec0ff */
[----:B------:R1:W2:Y:S02]  /*1c970*/  SHFL.IDX PT, R14, R2, RZ, 0x1f ;  /* 0x00001fff020e7589 */ /* 0x0002a400000e0000 */
.L_x_10826:
[----:B--2---:R-:W-:-:S13]  /*1c980*/  ISETP.NE.AND P0, PT, R14, RZ, PT ;  /* 0x000000ff0e00720c */ /* 0x004fda0003f05270 */
[----:B------:R-:W-:Y:S05]  /*1c990*/  @P0 BRA `(.L_x_10363) ;  /* 0x0000000000940947 */ /* 0x000fea0003800000 */
[----:B------:R-:W-:-:S03]  /*1c9a0*/  UMOV UR4, 0xffffffff ;  /* 0xffffffff00047882 */ /* 0x000fc60000000000 */
[----:B------:R-:W-:Y:S05]  /*1c9b0*/  BRA.DIV UR4, `(.L_x_10671) ;  /* 0x0000004204207947 */ /* 0x000fea000b800000 */
[----:B------:R-:W-:-:S13]  /*1c9c0*/  ELECT P6, URZ, PT ;  /* 0x00000000003f782f */ /* 0x000fda00038c0000 */
.L_x_10829:
        /* <DEDUP_REMOVED lines=8> */
.L_x_10672:
        /* <DEDUP_REMOVED lines=13> */
.L_x_10830:
[----:B------:R-:W1:Y:S02]  /*1cb20*/  SYNCS.PHASECHK.TRANS64.TRYWAIT P0, [R7+URZ], R2 ;  /* 0x00000002070075a7 */ /* 0x000e64000800017f */
[----:B-1----:R-:W-:Y:S05]  /*1cb30*/  @!P0 BRA `(.L_x_10674) ;  /* 0x0000003c00f48947 */ /* 0x002fea0003800000 */
.L_x_10831:
[----:B------:R-:W-:Y:S05]  /*1cb40*/  @!P2 BRA `(.L_x_10675) ;  /* 0x000000000004a947 */ /* 0x000fea0003800000 */
[----:B------:R-:W-:Y:S01]  /*1cb50*/  BPT.TRAP 0x1 ;  /* 0x000000040000795c */ /* 0x000fe20000300000 */
.L_x_10675:
[----:B------:R-:W-:-:S04]  /*1cb60*/  VIADD R0, R0, 0x32460 ;  /* 0x0003246000007836 */ /* 0x000fc80000000000 */
[----:B------:R-:W-:-:S04]  /*1cb70*/  IMAD R4, R19, 0x8, R0 ;  /* 0x0000000813047824 */ /* 0x000fc800078e0200 */
[----:B------:R-:W2:Y:S02]  /*1cb80*/  SYNCS.PHASECHK.TRANS64.TRYWAIT P0, [R4+URZ], R5 ;  /* 0x00000005040075a7 */ /* 0x000ea4000800017f */
[----:B--2---:R-:W-:Y:S05]  /*1cb90*/  @!P0 BRA `(.L_x_10676) ;  /* 0x0000003c00f08947 */ /* 0x004fea0003800000 */
.L_x_10832:
[----:B------:R-:W-:-:S07]  /*1cba0*/  IMAD R3, R3, 0x8, R0 ;  /* 0x0000000803037824 */ /* 0x000fce00078e0200 */
.L_x_10677:
[----:B---3--:R3:W4:Y:S02]  /*1cbb0*/  SYNCS.PHASECHK.TRANS64.TRYWAIT P0, [R3+URZ], R2 ;  /* 0x00000002030075a7 */ /* 0x008724000800017f */
[----:B----4-:R-:W-:Y:S05]  /*1cbc0*/  @!P0 NANOSLEEP.SYNCS 0x989680 ;  /* 0x009896800000895d */ /* 0x010fea0003900000 */
[----:B------:R-:W4:Y:S02]  /*1cbd0*/  @!P0 SYNCS.PHASECHK.TRANS64 P0, [R3+URZ], R2 ;  /* 0x00000002030085a7 */ /* 0x000f24000800007f */
[----:B----4-:R-:W-:Y:S05]  /*1cbe0*/  @!P0 BRA `(.L_x_10677) ;  /* 0xfffffffc00f08947 */ /* 0x010fea000383ffff */
.L_x_10363:
[----:B------:R-:W-:Y:S05]  /*1cbf0*/  BSYNC B9 ;  /* 0x0000000000097941 */ /* 0x000fea0003800000 */
.L_x_10360:
[----:B------:R-:W-:Y:S05]  /*1cc00*/  EXIT ;  /* 0x000000000000794d */ /* 0x000fea0003800000 */
.L_x_10383:
[----:B0-----:R0:W1:Y:S02]  /*1cc10*/  SYNCS.PHASECHK.TRANS64.TRYWAIT P6, [R97+URZ+0x32490], R109 ;  /* 0x0324906d610075a7 */ /* 0x00106400080c017f */
[----:B-1----:R-:W-:Y:S05]  /*1cc20*/  @!P6 NANOSLEEP.SYNCS 0x989680 ;  /* 0x009896800000e95d */ /* 0x002fea0003900000 */
[----:B------:R-:W1:Y:S02]  /*1cc30*/  @!P6 SYNCS.PHASECHK.TRANS64 P6, [R97+URZ+0x32490], R109 ;  /* 0x0324906d6100e5a7 */ /* 0x000e6400080c007f */
[----:B-1----:R-:W-:Y:S05]  /*1cc40*/  @!P6 BRA `(.L_x_10383) ;  /* 0xfffffffc00f0e947 */ /* 0x002fea000383ffff */
[----:B------:R-:W-:Y:S05]  /*1cc50*/  BRA `(.L_x_10678) ;  /* 0xfffffe6400747947 */ /* 0x000fea000383ffff */
.L_x_10401:
[----:B0-----:R0:W1:Y:S02]  /*1cc60*/  SYNCS.PHASECHK.TRANS64.TRYWAIT P5, [R97+URZ+0x32490], R109 ;  /* 0x0324906d610075a7 */ /* 0x00106400080a017f */
[----:B-1----:R-:W-:Y:S05]  /*1cc70*/  @!P5 NANOSLEEP.SYNCS 0x989680 ;  /* 0x009896800000d95d */ /* 0x002fea0003900000 */
[----:B------:R-:W1:Y:S02]  /*1cc80*/  @!P5 SYNCS.PHASECHK.TRANS64 P5, [R97+URZ+0x32490], R109 ;  /* 0x0324906d6100d5a7 */ /* 0x000e6400080a007f */
[----:B-1----:R-:W-:Y:S05]  /*1cc90*/  @!P5 BRA `(.L_x_10401) ;  /* 0xfffffffc00f0d947 */ /* 0x002fea000383ffff */
[----:B------:R-:W-:Y:S05]  /*1cca0*/  BRA `(.L_x_10679) ;  /* 0xfffffe7400d07947 */ /* 0x000fea000383ffff */
.L_x_10410:
[----:B0-----:R0:W1:Y:S02]  /*1ccb0*/  SYNCS.PHASECHK.TRANS64.TRYWAIT P4, [R97+URZ+0x32490], R109 ;  /* 0x0324906d610075a7 */ /* 0x001064000808017f */
[----:B-1----:R-:W-:Y:S05]  /*1ccc0*/  @!P4 NANOSLEEP.SYNCS 0x989680 ;  /* 0x009896800000c95d */ /* 0x002fea0003900000 */
[----:B------:R-:W1:Y:S02]  /*1ccd0*/  @!P4 SYNCS.PHASECHK.TRANS64 P4, [R97+URZ+0x32490], R109 ;  /* 0x0324906d6100c5a7 */ /* 0x000e64000808007f */
[----:B-1----:R-:W-:Y:S05]  /*1cce0*/  @!P4 BRA `(.L_x_10410) ;  /* 0xfffffffc00f0c947 */ /* 0x002fea000383ffff */
[----:B------:R-:W-:Y:S05]  /*1ccf0*/  BRA `(.L_x_10680) ;  /* 0xfffffe8400d47947 */ /* 0x000fea000383ffff */
.L_x_10416:
[----:B--2---:R2:W3:Y:S02]  /*1cd00*/  SYNCS.PHASECHK.TRANS64.TRYWAIT P3, [R97+URZ+0x324b0], R109 ;  /* 0x0324b06d610075a7 */ /* 0x0044e4000806017f */
[----:B---3--:R-:W-:Y:S05]  /*1cd10*/  @!P3 NANOSLEEP.SYNCS 0x989680 ;  /* 0x009896800000b95d */ /* 0x008fea0003900000 */
[----:B------:R-:W3:Y:S02]  /*1cd20*/  @!P3 SYNCS.PHASECHK.TRANS64 P3, [R97+URZ+0x324b0], R109 ;  /* 0x0324b06d6100b5a7 */ /* 0x000ee4000806007f */
[----:B---3--:R-:W-:Y:S05]  /*1cd30*/  @!P3 BRA `(.L_x_10416) ;  /* 0xfffffffc00f0b947 */ /* 0x008fea000383ffff */
[----:B------:R-:W-:Y:S05]  /*1cd40*/  BRA `(.L_x_10681) ;  /* 0xfffffe8800647947 */ /* 0x000fea000383ffff */
.L_x_10426:
[----:B------:R-:W-:Y:S01]  /*1cd50*/  BSSY B0, `(.L_x_10682) ;  /* 0x0000007000007945 */ /* 0x000fe20003800000 */
[----:B------:R-:W-:Y:S02]  /*1cd60*/  IMAD.MOV.U32 R12, RZ, RZ, RZ ;  /* 0x000000ffff0c7224 */ /* 0x000fe400078e00ff */
[----:B------:R-:W-:Y:S02]  /*1cd70*/  IMAD.MOV.U32 R11, RZ, RZ, 0x1f ;  /* 0x0000001fff0b7424 */ /* 0x000fe400078e00ff */
[----:B------:R-:W-:-:S07]  /*1cd80*/  IMAD.MOV.U32 R15, RZ, RZ, -0x1 ;  /* 0xffffffffff0f7424 */ /* 0x000fce00078e00ff */
[----:B-----5:R-:W-:Y:S05]  /*1cd90*/  WARPSYNC.COLLECTIVE R15, `(.L_x_10683) ;  /* 0x000000000f087348 */ /* 0x020fea0003c00000 */
[----:B------:R0:W1:Y:S02]  /*1cda0*/  SHFL.IDX P6, R14, R13, R12, R11 ;  /* 0x0000000c0d0e7389 */ /* 0x00006400000c000b */
[----:B01---5:R-:W-:Y:S01]  /*1cdb0*/  ENDCOLLECTIVE ;  /* 0x000000000000791b */ /* 0x023fe20003800000 */
.L_x_10683:
[----:B------:R-:W-:Y:S05]  /*1cdc0*/  BSYNC B0 ;  /* 0x0000000000007941 */ /* 0x000fea0003800000 */
.L_x_10682:
[----:B------:R-:W-:Y:S05]  /*1cdd0*/  BRA `(.L_x_10684) ;  /* 0xfffffe9400ac7947 */ /* 0x000fea000383ffff */
.L_x_10438:
        /* <DEDUP_REMOVED lines=8> */
.L_x_10686:
[----:B------:R-:W-:Y:S05]  /*1ce60*/  BSYNC B1 ;  /* 0x0000000000017941 */ /* 0x000fea0003800000 */
.L_x_10685:
        /* <DEDUP_REMOVED lines=8> */
.L_x_10687:
[----:B------:R-:W-:Y:S02]  /*1cef0*/  IMAD.MOV.U32 R13, RZ, RZ, R24 ;  /* 0x000000ffff0d7224 */ /* 0x000fe400078e0018 */
[----:B------:R-:W-:-:S07]  /*1cf00*/  IMAD.MOV.U32 R21, RZ, RZ, R14 ;  /* 0x000000ffff157224 */ /* 0x000fce00078e000e */
[----:B------:R-:W-:Y:S05]  /*1cf10*/  WARPSYNC.COLLECTIVE R15, `(.L_x_10688) ;  /* 0x000000000f087348 */ /* 0x000fea0003c00000 */
[----:B------:R0:W1:Y:S02]  /*1cf20*/  SHFL.IDX P6, R14, R13, R12, R11 ;  /* 0x0000000c0d0e7389 */ /* 0x00006400000c000b */
[----:B01----:R-:W-:Y:S01]  /*1cf30*/  ENDCOLLECTIVE ;  /* 0x000000000000791b */ /* 0x003fe20003800000 */
.L_x_10688:
[----:B------:R-:W-:Y:S02]  /*1cf40*/  IMAD.MOV.U32 R13, RZ, RZ, R27 ;  /* 0x000000ffff0d7224 */ /* 0x000fe400078e001b */
[----:B------:R-:W-:-:S07]  /*1cf50*/  IMAD.MOV.U32 R24, RZ, RZ, R14 ;  /* 0x000000ffff187224 */ /* 0x000fce00078e000e */
[----:B------:R-:W-:Y:S05]  /*1cf60*/  WARPSYNC.COLLECTIVE R15, `(.L_x_10689) ;  /* 0x000000000f087348 */ /* 0x000fea0003c00000 */
[----:B------:R0:W1:Y:S02]  /*1cf70*/  SHFL.IDX P6, R14, R13, R12, R11 ;  /* 0x0000000c0d0e7389 */ /* 0x00006400000c000b */
[----:B01----:R-:W-:Y:S01]  /*1cf80*/  ENDCOLLECTIVE ;  /* 0x000000000000791b */ /* 0x003fe20003800000 */
.L_x_10689:
[----:B------:R-:W-:Y:S01]  /*1cf90*/  IMAD.MOV.U32 R27, RZ, RZ, R14 ;  /* 0x000000ffff1b7224 */ /* 0x000fe200078e000e */
[----:B------:R-:W-:Y:S06]  /*1cfa0*/  BRA `(.L_x_10690) ;  /* 0xfffffe9800c07947 */ /* 0x000fec000383ffff */
.L_x_10442:
[----:B0-----:R0:W1:Y:S02]  /*1cfb0*/  SYNCS.PHASECHK.TRANS64.TRYWAIT P0, [R18+URZ+0x32400], R29 ;  /* 0x0324001d120075a7 */ /* 0x001064000800017f */
[----:B-1----:R-:W-:Y:S05]  /*1cfc0*/  @!P0 NANOSLEEP.SYNCS 0x989680 ;  /* 0x009896800000895d */ /* 0x002fea0003900000 */
[----:B------:R-:W1:Y:S02]  /*1cfd0*/  @!P0 SYNCS.PHASECHK.TRANS64 P0, [R18+URZ+0x32400], R29 ;  /* 0x0324001d120085a7 */ /* 0x000e64000800007f */
[----:B-1----:R-:W-:Y:S05]  /*1cfe0*/  @!P0 BRA `(.L_x_10442) ;  /* 0xfffffffc00f08947 */ /* 0x002fea000383ffff */
[----:B------:R-:W-:Y:S05]  /*1cff0*/  BRA `(.L_x_10691) ;  /* 0xfffffe9c00e47947 */ /* 0x000fea000383ffff */
.L_x_10450:
        /* <DEDUP_REMOVED lines=8> */
.L_x_10693:
[----:B------:R-:W-:Y:S05]  /*1d080*/  BSYNC B1 ;  /* 0x0000000000017941 */ /* 0x000fea0003800000 */
.L_x_10692:
        /* <DEDUP_REMOVED lines=8> */
.L_x_10694:
[----:B------:R-:W-:Y:S02]  /*1d110*/  IMAD.MOV.U32 R13, RZ, RZ, R24 ;  /* 0x000000ffff0d7224 */ /* 0x000fe400078e0018 */
[----:B------:R-:W-:-:S07]  /*1d120*/  IMAD.MOV.U32 R20, RZ, RZ, R14 ;  /* 0x000000ffff147224 */ /* 0x000fce00078e000e */
[----:B------:R-:W-:Y:S05]  /*1d130*/  WARPSYNC.COLLECTIVE R15, `(.L_x_10695) ;  /* 0x000000000f087348 */ /* 0x000fea0003c00000 */
[----:B------:R0:W1:Y:S02]  /*1d140*/  SHFL.IDX P6, R14, R13, R12, R11 ;  /* 0x0000000c0d0e7389 */ /* 0x00006400000c000b */
[----:B01----:R-:W-:Y:S01]  /*1d150*/  ENDCOLLECTIVE ;  /* 0x000000000000791b */ /* 0x003fe20003800000 */
.L_x_10695:
[----:B------:R-:W-:Y:S01]  /*1d160*/  IMAD.MOV.U32 R13, RZ, RZ, R27 ;  /* 0x000000ffff0d7224 */ /* 0x000fe200078e001b */
[----:B------:R-:W-:-:S07]  /*1d170*/  MOV R21, R14 ;  /* 0x0000000e00157202 */ /* 0x000fce0000000f00 */
[----:B------:R-:W-:Y:S05]  /*1d180*/  WARPSYNC.COLLECTIVE R15, `(.L_x_10696) ;  /* 0x000000000f087348 */ /* 0x000fea0003c00000 */
[----:B------:R0:W1:Y:S02]  /*1d190*/  SHFL.IDX P6, R14, R13, R12, R11 ;  /* 0x0000000c0d0e7389 */ /* 0x00006400000c000b */
[----:B01----:R-:W-:Y:S01]  /*1d1a0*/  ENDCOLLECTIVE ;  /* 0x000000000000791b */ /* 0x003fe20003800000 */
.L_x_10696:
[----:B------:R-:W-:Y:S05]  /*1d1b0*/  BRA `(.L_x_10697) ;  /* 0xfffffea800447947 */ /* 0x000fea000383ffff */
.L_x_10454:
[----:B0-----:R0:W1:Y:S02]  /*1d1c0*/  SYNCS.PHASECHK.TRANS64.TRYWAIT P1, [R18+URZ+0x32400], R27 ;  /* 0x0324001b120075a7 */ /* 0x001064000802017f */
[----:B-1----:R-:W-:Y:S05]  /*1d1d0*/  @!P1 NANOSLEEP.SYNCS 0x989680 ;  /* 0x009896800000995d */ /* 0x002fea0003900000 */
[----:B------:R-:W1:Y:S02]  /*1d1e0*/  @!P1 SYNCS.PHASECHK.TRANS64 P1, [R18+URZ+0x32400], R27 ;  /* 0x0324001b120095a7 */ /* 0x000e64000802007f */
[----:B-1----:R-:W-:Y:S05]  /*1d1f0*/  @!P1 BRA `(.L_x_10454) ;  /* 0xfffffffc00f09947 */ /* 0x002fea000383ffff */
[----:B------:R-:W-:Y:S05]  /*1d200*/  BRA `(.L_x_10698) ;  /* 0xfffffeac00247947 */ /* 0x000fea000383ffff */
.L_x_10460:
[----:B-1----:R1:W2:Y:S02]  /*1d210*/  SYNCS.PHASECHK.TRANS64.TRYWAIT P1, [R0+URZ+0x32430], R11 ;  /* 0x0324300b000075a7 */ /* 0x0022a4000802017f */
[----:B--2---:R-:W-:Y:S05]  /*1d220*/  @!P1 NANOSLEEP.SYNCS 0x989680 ;  /* 0x009896800000995d */ /* 0x004fea0003900000 */
[----:B------:R-:W2:Y:S02]  /*1d230*/  @!P1 SYNCS.PHASECHK.TRANS64 P1, [R0+URZ+0x32430], R11 ;  /* 0x0324300b000095a7 */ /* 0x000ea4000802007f */
[----:B--2---:R-:W-:Y:S05]  /*1d240*/  @!P1 BRA `(.L_x_10460) ;  /* 0xfffffffc00f09947 */ /* 0x004fea000383ffff */
[----:B------:R-:W-:Y:S05]  /*1d250*/  BRA `(.L_x_10459) ;  /* 0xfffffeb8004c7947 */ /* 0x000fea000383ffff */
.L_x_10462:
[----:B--2---:R2:W3:Y:S02]  /*1d260*/  SYNCS.PHASECHK.TRANS64.TRYWAIT P1, [R18+URZ+0x32410], R3 ;  /* 0x03241003120075a7 */ /* 0x0044e4000802017f */
[----:B---3--:R-:W-:Y:S05]  /*1d270*/  @!P1 NANOSLEEP.SYNCS 0x989680 ;  /* 0x009896800000995d */ /* 0x008fea0003900000 */
[----:B------:R-:W3:Y:S02]  /*1d280*/  @!P1 SYNCS.PHASECHK.TRANS64 P1, [R18+URZ+0x32410], R3 ;  /* 0x03241003120095a7 */ /* 0x000ee4000802007f */
[----:B---3--:R-:W-:Y:S05]  /*1d290*/  @!P1 BRA `(.L_x_10462) ;  /* 0xfffffffc00f09947 */ /* 0x008fea000383ffff */
[----:B------:R-:W-:Y:S05]  /*1d2a0*/  BRA `(.L_x_10699) ;  /* 0xfffffeb800f47947 */ /* 0x000fea000383ffff */
.L_x_10467:
[----:B--2---:R2:W4:Y:S02]  /*1d2b0*/  SYNCS.PHASECHK.TRANS64.TRYWAIT P2, [R0+URZ+0x32450], R11 ;  /* 0x0324500b000075a7 */ /* 0x004524000804017f */
[----:B----4-:R-:W-:Y:S05]  /*1d2c0*/  @!P2 NANOSLEEP.SYNCS 0x989680 ;  /* 0x009896800000a95d */ /* 0x010fea0003900000 */
[----:B------:R-:W4:Y:S02]  /*1d2d0*/  @!P2 SYNCS.PHASECHK.TRANS64 P2, [R0+URZ+0x32450], R11 ;  /* 0x0324500b0000a5a7 */ /* 0x000f24000804007f */
[----:B----4-:R-:W-:Y:S05]  /*1d2e0*/  @!P2 BRA `(.L_x_10467) ;  /* 0xfffffffc00f0a947 */ /* 0x010fea000383ffff */
[----:B------:R-:W-:Y:S05]  /*1d2f0*/  BRA `(.L_x_10466) ;  /* 0xfffffebc00147947 */ /* 0x000fea000383ffff */
.L_x_10472:
[----:B-1----:R1:W2:Y:S02]  /*1d300*/  SYNCS.PHASECHK.TRANS64.TRYWAIT P3, [R3+URZ+0x32430], R10 ;  /* 0x0324300a030075a7 */ /* 0x0022a4000806017f */
[----:B--2---:R-:W-:Y:S05]  /*1d310*/  @!P3 NANOSLEEP.SYNCS 0x989680 ;  /* 0x009896800000b95d */ /* 0x004fea0003900000 */
[----:B------:R-:W2:Y:S02]  /*1d320*/  @!P3 SYNCS.PHASECHK.TRANS64 P3, [R3+URZ+0x32430], R10 ;  /* 0x0324300a0300b5a7 */ /* 0x000ea4000806007f */
[----:B--2---:R-:W-:Y:S05]  /*1d330*/  @!P3 BRA `(.L_x_10472) ;  /* 0xfffffffc00f0b947 */ /* 0x004fea000383ffff */
[----:B------:R-:W-:Y:S05]  /*1d340*/  BRA `(.L_x_10471) ;  /* 0xfffffee400c07947 */ /* 0x000fea000383ffff */
.L_x_10477:
[----:B---3--:R3:W4:Y:S02]  /*1d350*/  SYNCS.PHASECHK.TRANS64.TRYWAIT P3, [R3+URZ+0x32450], R10 ;  /* 0x0324500a030075a7 */ /* 0x008724000806017f */
[----:B----4-:R-:W-:Y:S05]  /*1d360*/  @!P3 NANOSLEEP.SYNCS 0x989680 ;  /* 0x009896800000b95d */ /* 0x010fea0003900000 */
[----:B------:R-:W4:Y:S02]  /*1d370*/  @!P3 SYNCS.PHASECHK.TRANS64 P3, [R3+URZ+0x32450], R10 ;  /* 0x0324500a0300b5a7 */ /* 0x000f24000806007f */
[----:B----4-:R-:W-:Y:S05]  /*1d380*/  @!P3 BRA `(.L_x_10477) ;  /* 0xfffffffc00f0b947 */ /* 0x010fea000383ffff */
[----:B------:R-:W-:Y:S05]  /*1d390*/  BRA `(.L_x_10476) ;  /* 0xfffffee8005c7947 */ /* 0x000fea000383ffff */
.L_x_10483:
[----:B------:R-:W-:Y:S02]  /*1d3a0*/  IMAD.MOV.U32 R13, RZ, RZ, R21 ;  /* 0x000000ffff0d7224 */ /* 0x000fe400078e0015 */
[----:B------:R-:W-:Y:S02]  /*1d3b0*/  IMAD.MOV.U32 R12, RZ, RZ, RZ ;  /* 0x000000ffff0c7224 */ /* 0x000fe400078e00ff */
[----:B------:R-:W-:Y:S02]  /*1d3c0*/  IMAD.MOV.U32 R11, RZ, RZ, 0x181f ;  /* 0x0000181fff0b7424 */ /* 0x000fe400078e00ff */
[----:B------:R-:W-:-:S07]  /*1d3d0*/  IMAD.MOV.U32 R15, RZ, RZ, -0x1 ;  /* 0xffffffffff0f7424 */ /* 0x000fce00078e00ff */
[----:B-----5:R-:W-:Y:S05]  /*1d3e0*/  WARPSYNC.COLLECTIVE R15, `(.L_x_10700) ;  /* 0x000000000f087348 */ /* 0x020fea0003c00000 */
[----:B------:R0:W1:Y:S02]  /*1d3f0*/  SHFL.IDX P6, R14, R13, R12, R11 ;  /* 0x0000000c0d0e7389 */ /* 0x00006400000c000b */
[----:B01---5:R-:W-:Y:S01]  /*1d400*/  ENDCOLLECTIVE ;  /* 0x000000000000791b */ /* 0x023fe20003800000 */
.L_x_10700:
[----:B------:R-:W-:Y:S02]  /*1d410*/  IMAD.MOV.U32 R13, RZ, RZ, R3 ;  /* 0x000000ffff0d7224 */ /* 0x000fe400078e0003 */
[----:B------:R-:W-:-:S07]  /*1d420*/  IMAD.MOV.U32 R20, RZ, RZ, R14 ;  /* 0x000000ffff147224 */ /* 0x000fce00078e000e */
[----:B------:R-:W-:Y:S05]  /*1d430*/  WARPSYNC.COLLECTIVE R15, `(.L_x_10701) ;  /* 0x000000000f087348 */ /* 0x000fea0003c00000 */
[----:B------:R0:W1:Y:S02]  /*1d440*/  SHFL.IDX P6, R14, R13, R12, R11 ;  /* 0x0000000c0d0e7389 */ /* 0x00006400000c000b */
[----:B01----:R-:W-:Y:S01]  /*1d450*/  ENDCOLLECTIVE ;  /* 0x000000000000791b */ /* 0x003fe20003800000 */
.L_x_10701:
[----:B------:R-:W-:Y:S05]  /*1d460*/  BRA `(.L_x_10702) ;  /* 0xffffff38001c7947 */ /* 0x000fea000383ffff */
.L_x_10486:
[----:B------:R-:W-:Y:S01]  /*1d470*/  BSSY B1, `(.L_x_10703) ;  /* 0x0000008000017945 */ /* 0x000fe20003800000 */
[----:B------:R-:W-:Y:S02]  /*1d480*/  IMAD.MOV.U32 R13, RZ, RZ, R21 ;  /* 0x000000ffff0d7224 */ /* 0x000fe400078e0015 */
[----:B------:R-:W-:Y:S02]  /*1d490*/  IMAD.MOV.U32 R12, RZ, RZ, 0x1 ;  /* 0x00000001ff0c7424 */ /* 0x000fe400078e00ff */
[----:B------:R-:W-:Y:S02]  /*1d4a0*/  IMAD.MOV.U32 R11, RZ, RZ, 0x181f ;  /* 0x0000181fff0b7424 */ /* 0x000fe400078e00ff */
[----:B------:R-:W-:-:S07]  /*1d4b0*/  IMAD.MOV.U32 R15, RZ, RZ, -0x1 ;  /* 0xffffffffff0f7424 */ /* 0x000fce00078e00ff */
[----:B012---:R-:W-:Y:S05]  /*1d4c0*/  WARPSYNC.COLLECTIVE R15, `(.L_x_10704) ;  /* 0x000000000f087348 */ /* 0x007fea0003c00000 */
[----:B--2---:R2:W3:Y:S02]  /*1d4d0*/  SHFL.IDX P6, R14, R13, R12, R11 ;  /* 0x0000000c0d0e7389 */ /* 0x0044e400000c000b */
[----:B0123--:R-:W-:Y:S01]  /*1d4e0*/  ENDCOLLECTIVE ;  /* 0x000000000000791b */ /* 0x00ffe20003800000 */
.L_x_10704:
[----:B------:R-:W-:Y:S05]  /*1d4f0*/  BSYNC B1 ;  /* 0x0000000000017941 */ /* 0x000fea0003800000 */
.L_x_10703:
        /* <DEDUP_REMOVED lines=8> */
.L_x_10705:
[----:B------:R-:W-:Y:S05]  /*1d580*/  BRA `(.L_x_10706) ;  /* 0xffffff3800587947 */ /* 0x000fea000383ffff */
.L_x_10489:
        /* <DEDUP_REMOVED lines=8> */
.L_x_10708:
[----:B------:R-:W-:Y:S05]  /*1d610*/  BSYNC B1 ;  /* 0x0000000000017941 */ /* 0x000fea0003800000 */
.L_x_10707:
        /* <DEDUP_REMOVED lines=8> */
.L_x_10709:
[----:B------:R-:W-:Y:S05]  /*1d6a0*/  BRA `(.L_x_10710) ;  /* 0xffffff3800847947 */ /* 0x000fea000383ffff */
.L_x_10492:
        /* <DEDUP_REMOVED lines=8> */
.L_x_10712:
[----:B------:R-:W-:Y:S05]  /*1d730*/  BSYNC B1 ;  /* 0x0000000000017941 */ /* 0x000fea0003800000 */
.L_x_10711:
        /* <DEDUP_REMOVED lines=8> */
.L_x_10713:
[----:B------:R-:W-:Y:S05]  /*1d7c0*/  BRA `(.L_x_10714) ;  /* 0xffffff3800b07947 */ /* 0x000fea000383ffff */
.L_x_10494:
[----:B------:R-:W-:Y:S02]  /*1d7d0*/  IMAD.MOV.U32 R13, RZ, RZ, R8 ;  /* 0x000000ffff0d7224 */ /* 0x000fe400078e0008 */
[----:B------:R-:W-:Y:S02]  /*1d7e0*/  IMAD.MOV.U32 R12, RZ, RZ, RZ ;  /* 0x000000ffff0c7224 */ /* 0x000fe400078e00ff */
[----:B------:R-:W-:Y:S02]  /*1d7f0*/  IMAD.MOV.U32 R11, RZ, RZ, 0x1c1f ;  /* 0x00001c1fff0b7424 */ /* 0x000fe400078e00ff */
[----:B------:R-:W-:-:S07]  /*1d800*/  IMAD.MOV.U32 R15, RZ, RZ, -0x1 ;  /* 0xffffffffff0f7424 */ /* 0x000fce00078e00ff */
[----:B------:R-:W-:Y:S05]  /*1d810*/  WARPSYNC.COLLECTIVE R15, `(.L_x_10715) ;  /* 0x000000000f087348 */ /* 0x000fea0003c00000 */
[----:B------:R0:W1:Y:S02]  /*1d820*/  SHFL.IDX P6, R14, R13, R12, R11 ;  /* 0x0000000c0d0e7389 */ /* 0x00006400000c000b */
[----:B01----:R-:W-:Y:S01]  /*1d830*/  ENDCOLLECTIVE ;  /* 0x000000000000791b */ /* 0x003fe20003800000 */
.L_x_10715:
[----:B------:R-:W-:Y:S02]  /*1d840*/  IMAD.MOV.U32 R13, RZ, RZ, R3 ;  /* 0x000000ffff0d7224 */ /* 0x000fe400078e0003 */
[----:B------:R-:W-:-:S07]  /*1d850*/  IMAD.MOV.U32 R25, RZ, RZ, R14 ;  /* 0x000000ffff197224 */ /* 0x000fce00078e000e */
[----:B------:R-:W-:Y:S05]  /*1d860*/  WARPSYNC.COLLECTIVE R15, `(.L_x_10716) ;  /* 0x000000000f087348 */ /* 0x000fea0003c00000 */
[----:B------:R0:W1:Y:S02]  /*1d870*/  SHFL.IDX P6, R14, R13, R12, R11 ;  /* 0x0000000c0d0e7389 */ /* 0x00006400000c000b */
[----:B01----:R-:W-:Y:S01]  /*1d880*/  ENDCOLLECTIVE ;  /* 0x000000000000791b */ /* 0x003fe20003800000 */
.L_x_10716:
[----:B------:R-:W-:Y:S01]  /*1d890*/  IMAD.MOV.U32 R12, RZ, RZ, R14 ;  /* 0x000000ffff0c7224 */ /* 0x000fe200078e000e */
[----:B------:R-:W-:Y:S06]  /*1d8a0*/  BRA `(.L_x_10717) ;  /* 0xffffff3c00947947 */ /* 0x000fec000383ffff */
.L_x_10497:
[----:B------:R-:W-:Y:S01]  /*1d8b0*/  BSSY B1, `(.L_x_10718) ;  /* 0x0000008000017945 */ /* 0x000fe20003800000 */
[----:B---3--:R-:W-:Y:S02]  /*1d8c0*/  IMAD.MOV.U32 R13, RZ, RZ, R8 ;  /* 0x000000ffff0d7224 */ /* 0x008fe400078e0008 */
[----:B--2---:R-:W-:Y:S02]  /*1d8d0*/  IMAD.MOV.U32 R12, RZ, RZ, 0x1 ;  /* 0x00000001ff0c7424 */ /* 0x004fe400078e00ff */
[----:B------:R-:W-:Y:S02]  /*1d8e0*/  IMAD.MOV.U32 R11, RZ, RZ, 0x1c1f ;  /* 0x00001c1fff0b7424 */ /* 0x000fe400078e00ff */
[----:B------:R-:W-:-:S07]  /*1d8f0*/  IMAD.MOV.U32 R15, RZ, RZ, -0x1 ;  /* 0xffffffffff0f7424 */ /* 0x000fce00078e00ff */
[----:B01----:R-:W-:Y:S05]  /*1d900*/  WARPSYNC.COLLECTIVE R15, `(.L_x_10719) ;  /* 0x000000000f087348 */ /* 0x003fea0003c00000 */
[----:B------:R2:W3:Y:S02]  /*1d910*/  SHFL.IDX P6, R14, R13, R12, R11 ;  /* 0x0000000c0d0e7389 */ /* 0x0004e400000c000b */
[----:B0123--:R-:W-:Y:S01]  /*1d920*/  ENDCOLLECTIVE ;  /* 0x000000000000791b */ /* 0x00ffe20003800000 */
.L_x_10719:
[----:B------:R-:W-:Y:S05]  /*1d930*/  BSYNC B1 ;  /* 0x0000000000017941 */ /* 0x000fea0003800000 */
.L_x_10718:
        /* <DEDUP_REMOVED lines=8> */
.L_x_10720:
[----:B------:R-:W-:Y:S01]  /*1d9c0*/  IMAD.MOV.U32 R3, RZ, RZ, R14 ;  /* 0x000000ffff037224 */ /* 0x000fe200078e000e */
[----:B------:R-:W-:Y:S06]  /*1d9d0*/  BRA `(.L_x_10721) ;  /* 0xffffff4800ac7947 */ /* 0x000fec000383ffff */
.L_x_10501:
[----:B------:R-:W-:Y:S02]  /*1d9e0*/  IMAD.MOV.U32 R13, RZ, RZ, R4 ;  /* 0x000000ffff0d7224 */ /* 0x000fe400078e0004 */
[----:B------:R-:W-:Y:S02]  /*1d9f0*/  IMAD.MOV.U32 R12, RZ, RZ, RZ ;  /* 0x000000ffff0c7224 */ /* 0x000fe400078e00ff */
[----:B------:R-:W-:Y:S02]  /*1da00*/  IMAD.MOV.U32 R11, RZ, RZ, 0x181f ;  /* 0x0000181fff0b7424 */ /* 0x000fe400078e00ff */
[----:B------:R-:W-:-:S07]  /*1da10*/  IMAD.MOV.U32 R15, RZ, RZ, -0x1 ;  /* 0xffffffffff0f7424 */ /* 0x000fce00078e00ff */
[----:B01----:R-:W-:Y:S05]  /*1da20*/  WARPSYNC.COLLECTIVE R15, `(.L_x_10722) ;  /* 0x000000000f087348 */ /* 0x003fea0003c00000 */
[----:B------:R2:W3:Y:S02]  /*1da30*/  SHFL.IDX P6, R14, R13, R12, R11 ;  /* 0x0000000c0d0e7389 */ /* 0x0004e400000c000b */
[----:B0123--:R-:W-:Y:S01]  /*1da40*/  ENDCOLLECTIVE ;  /* 0x000000000000791b */ /* 0x00ffe20003800000 */
.L_x_10722:
[----:B------:R-:W-:Y:S02]  /*1da50*/  IMAD.MOV.U32 R13, RZ, RZ, R3 ;  /* 0x000000ffff0d7224 */ /* 0x000fe400078e0003 */
[----:B------:R-:W-:-:S07]  /*1da60*/  IMAD.MOV.U32 R0, RZ, RZ, R14 ;  /* 0x000000ffff007224 */ /* 0x000fce00078e000e */
[----:B------:R-:W-:Y:S05]  /*1da70*/  WARPSYNC.COLLECTIVE R15, `(.L_x_10723) ;  /* 0x000000000f087348 */ /* 0x000fea0003c00000 */
[----:B------:R0:W1:Y:S02]  /*1da80*/  SHFL.IDX P6, R14, R13, R12, R11 ;  /* 0x0000000c0d0e7389 */ /* 0x00006400000c000b */
[----:B01----:R-:W-:Y:S01]  /*1da90*/  ENDCOLLECTIVE ;  /* 0x000000000000791b */ /* 0x003fe20003800000 */
.L_x_10723:
[----:B------:R-:W-:Y:S05]  /*1daa0*/  BRA `(.L_x_10724) ;  /* 0xffffff5c00e47947 */ /* 0x000fea000383ffff */
.L_x_10504:
        /* <DEDUP_REMOVED lines=8> */
.L_x_10726:
[----:B------:R-:W-:Y:S05]  /*1db30*/  BSYNC B1 ;  /* 0x0000000000017941 */ /* 0x000fea0003800000 */
.L_x_10725:
        /* <DEDUP_REMOVED lines=8> */
.L_x_10727:
[----:B------:R-:W-:Y:S05]  /*1dbc0*/  BRA `(.L_x_10728) ;  /* 0xffffff6000147947 */ /* 0x000fea000383ffff */
.L_x_10507:
        /* <DEDUP_REMOVED lines=8> */
.L_x_10730:
[----:B------:R-:W-:Y:S05]  /*1dc50*/  BSYNC B1 ;  /* 0x0000000000017941 */ /* 0x000fea0003800000 */
.L_x_10729:
        /* <DEDUP_REMOVED lines=8> */
.L_x_10731:
[----:B------:R-:W-:Y:S05]  /*1dce0*/  BRA `(.L_x_10732) ;  /* 0xffffff6000407947 */ /* 0x000fea000383ffff */
.L_x_10510:
        /* <DEDUP_REMOVED lines=8> */
.L_x_10734:
[----:B------:R-:W-:Y:S05]  /*1dd70*/  BSYNC B1 ;  /* 0x0000000000017941 */ /* 0x000fea0003800000 */
.L_x_10733:
        /* <DEDUP_REMOVED lines=8> */
.L_x_10735:
[----:B------:R-:W-:Y:S05]  /*1de00*/  BRA `(.L_x_10736) ;  /* 0xffffff60006c7947 */ /* 0x000fea000383ffff */
.L_x_10527:
        /* <DEDUP_REMOVED lines=11> */
.L_x_10738:
[----:B------:R-:W-:Y:S05]  /*1dec0*/  BSYNC B1 ;  /* 0x0000000000017941 */ /* 0x000fea0003800000 */
.L_x_10737:
[----:B------:R-:W-:Y:S05]  /*1ded0*/  BRA `(.L_x_10739) ;  /* 0xffffff7800a47947 */ /* 0x000fea000383ffff */
.L_x_10529:
[----:B------:R-:W-:Y:S01]  /*1dee0*/  BSSY B1, `(.L_x_10740) ;  /* 0x0000006000017945 */ /* 0x000fe20003800000 */
[----:B------:R-:W-:-:S07]  /*1def0*/  IMAD.MOV.U32 R15, RZ, RZ, -0x1 ;  /* 0xffffffffff0f7424 */ /* 0x000fce00078e00ff */
[----:B0-----:R-:W-:Y:S05]  /*1df00*/  WARPSYNC.COLLECTIVE R15, `(.L_x_10741) ;  /* 0x000000000f0c7348 */ /* 0x001fea0003c00000 */
[----:B------:R-:W-:Y:S02]  /*1df10*/  ELECT P6, UR62, PT ;  /* 0x00000000003e782f */ /* 0x000fe400038c0000 */
[----:B------:R-:W-:Y:S01]  /*1df20*/  MOV R14, UR62 ;  /* 0x0000003e000e7c02 */ /* 0x000fe20008000f00 */
[----:B0-----:R-:W-:Y:S10]  /*1df30*/  ENDCOLLECTIVE ;  /* 0x000000000000791b */ /* 0x001ff40003800000 */
.L_x_10741:
[----:B------:R-:W-:Y:S05]  /*1df40*/  BSYNC B1 ;  /* 0x0000000000017941 */ /* 0x000fea0003800000 */
.L_x_10740:
[----:B------:R-:W-:Y:S05]  /*1df50*/  BRA `(.L_x_10528) ;  /* 0xffffff78009c7947 */ /* 0x000fea000383ffff */
.L_x_10531:
[----:B0-----:R0:W1:Y:S02]  /*1df60*/  SYNCS.PHASECHK.TRANS64.TRYWAIT P0, [R18+URZ+0x32420], R3 ;  /* 0x03242003120075a7 */ /* 0x001064000800017f */
[----:B-1----:R-:W-:Y:S05]  /*1df70*/  @!P0 NANOSLEEP.SYNCS 0x989680 ;  /* 0x009896800000895d */ /* 0x002fea0003900000 */
[----:B------:R-:W1:Y:S02]  /*1df80*/  @!P0 SYNCS.PHASECHK.TRANS64 P0, [R18+URZ+0x32420], R3 ;  /* 0x03242003120085a7 */ /* 0x000e64000800007f */
[----:B-1----:R-:W-:Y:S05]  /*1df90*/  @!P0 BRA `(.L_x_10531) ;  /* 0xfffffffc00f08947 */ /* 0x002fea000383ffff */
[----:B------:R-:W-:Y:S05]  /*1dfa0*/  BRA `(.L_x_10742) ;  /* 0xffffff7800ac7947 */ /* 0x000fea000383ffff */
.L_x_10535:
[----:B0-----:R0:W1:Y:S02]  /*1dfb0*/  SYNCS.PHASECHK.TRANS64.TRYWAIT P0, [R3+URZ+0x324a0], R8 ;  /* 0x0324a008030075a7 */ /* 0x001064000800017f */
[----:B-1----:R-:W-:Y:S05]  /*1dfc0*/  @!P0 NANOSLEEP.SYNCS 0x989680 ;  /* 0x009896800000895d */ /* 0x002fea0003900000 */
[----:B------:R-:W1:Y:S02]  /*1dfd0*/  @!P0 SYNCS.PHASECHK.TRANS64 P0, [R3+URZ+0x324a0], R8 ;  /* 0x0324a008030085a7 */ /* 0x000e64000800007f */
[----:B-1----:R-:W-:Y:S05]  /*1dfe0*/  @!P0 BRA `(.L_x_10535) ;  /* 0xfffffffc00f08947 */ /* 0x002fea000383ffff */
[----:B------:R-:W-:Y:S05]  /*1dff0*/  BRA `(.L_x_10743) ;  /* 0xffffff7800cc7947 */ /* 0x000fea000383ffff */
.L_x_10540:
[----:B-1----:R1:W2:Y:S02]  /*1e000*/  SYNCS.PHASECHK.TRANS64.TRYWAIT P0, [R3+URZ+0x324c0], R8 ;  /* 0x0324c008030075a7 */ /* 0x0022a4000800017f */
[----:B--2---:R-:W-:Y:S05]  /*1e010*/  @!P0 NANOSLEEP.SYNCS 0x989680 ;  /* 0x009896800000895d */ /* 0x004fea0003900000 */
[----:B------:R-:W2:Y:S02]  /*1e020*/  @!P0 SYNCS.PHASECHK.TRANS64 P0, [R3+URZ+0x324c0], R8 ;  /* 0x0324c008030085a7 */ /* 0x000ea4000800007f */
[----:B--2---:R-:W-:Y:S05]  /*1e030*/  @!P0 BRA `(.L_x_10540) ;  /* 0xfffffffc00f08947 */ /* 0x004fea000383ffff */
[----:B------:R-:W-:Y:S05]  /*1e040*/  BRA `(.L_x_10744) ;  /* 0xffffff7c004c7947 */ /* 0x000fea000383ffff */
.L_x_10550:
[----:B0-----:R0:W1:Y:S02]  /*1e050*/  SYNCS.PHASECHK.TRANS64.TRYWAIT P2, [R4+URZ+0x324a0], R5 ;  /* 0x0324a005040075a7 */ /* 0x001064000804017f */
[----:B-1----:R-:W-:Y:S05]  /*1e060*/  @!P2 NANOSLEEP.SYNCS 0x989680 ;  /* 0x009896800000a95d */ /* 0x002fea0003900000 */
[----:B------:R-:W1:Y:S02]  /*1e070*/  @!P2 SYNCS.PHASECHK.TRANS64 P2, [R4+URZ+0x324a0], R5 ;  /* 0x0324a0050400a5a7 */ /* 0x000e64000804007f */
[----:B-1----:R-:W-:Y:S05]  /*1e080*/  @!P2 BRA `(.L_x_10550) ;  /* 0xfffffffc00f0a947 */ /* 0x002fea000383ffff */
[----:B------:R-:W-:Y:S05]  /*1e090*/  BRA `(.L_x_10745) ;  /* 0xffffff8000dc7947 */ /* 0x000fea000383ffff */
.L_x_10555:
[----:B-1----:R1:W2:Y:S02]  /*1e0a0*/  SYNCS.PHASECHK.TRANS64.TRYWAIT P2, [R4+URZ+0x324c0], R5 ;  /* 0x0324c005040075a7 */ /* 0x0022a4000804017f */
[----:B--2---:R-:W-:Y:S05]  /*1e0b0*/  @!P2 NANOSLEEP.SYNCS 0x989680 ;  /* 0x009896800000a95d */ /* 0x004fea0003900000 */
[----:B------:R-:W2:Y:S02]  /*1e0c0*/  @!P2 SYNCS.PHASECHK.TRANS64 P2, [R4+URZ+0x324c0], R5 ;  /* 0x0324c0050400a5a7 */ /* 0x000ea4000804007f */
[----:B--2---:R-:W-:Y:S05]  /*1e0d0*/  @!P2 BRA `(.L_x_10555) ;  /* 0xfffffffc00f0a947 */ /* 0x004fea000383ffff */
[----:B------:R-:W-:Y:S05]  /*1e0e0*/  BRA `(.L_x_10746) ;  /* 0xffffff8400587947 */ /* 0x000fea000383ffff */
.L_x_10573:
        /* <DEDUP_REMOVED lines=11> */
.L_x_10748:
[----:B------:R-:W-:Y:S05]  /*1e1a0*/  BSYNC B0 ;  /* 0x0000000000007941 */ /* 0x000fea0003800000 */
.L_x_10747:
[----:B------:R-:W-:Y:S05]  /*1e1b0*/  BRA `(.L_x_10749) ;  /* 0xffffff9000d87947 */ /* 0x000fea000383ffff */
.L_x_10575:
[----:B------:R-:W-:Y:S01]  /*1e1c0*/  BSSY B0, `(.L_x_10750) ;  /* 0x0000006000007945 */ /* 0x000fe20003800000 */
[----:B------:R-:W-:-:S07]  /*1e1d0*/  IMAD.MOV.U32 R15, RZ, RZ, -0x1 ;  /* 0xffffffffff0f7424 */ /* 0x000fce00078e00ff */
[----:B0-----:R-:W-:Y:S05]  /*1e1e0*/  WARPSYNC.COLLECTIVE R15, `(.L_x_10751) ;  /* 0x000000000f0c7348 */ /* 0x001fea0003c00000 */
[----:B------:R-:W-:Y:S02]  /*1e1f0*/  ELECT P6, UR62, PT ;  /* 0x00000000003e782f */ /* 0x000fe400038c0000 */
[----:B------:R-:W-:Y:S01]  /*1e200*/  MOV R14, UR62 ;  /* 0x0000003e000e7c02 */ /* 0x000fe20008000f00 */
[----:B0-----:R-:W-:Y:S10]  /*1e210*/  ENDCOLLECTIVE ;  /* 0x000000000000791b */ /* 0x001ff40003800000 */
.L_x_10751:
[----:B------:R-:W-:Y:S05]  /*1e220*/  BSYNC B0 ;  /* 0x0000000000007941 */ /* 0x000fea0003800000 */
.L_x_10750:
[----:B------:R-:W-:Y:S05]  /*1e230*/  BRA `(.L_x_10752) ;  /* 0xffffff9000e47947 */ /* 0x000fea000383ffff */
.L_x_10577:
[----:B0-----:R0:W1:Y:S02]  /*1e240*/  SYNCS.PHASECHK.TRANS64.TRYWAIT P0, [R0+URZ+0x32440], R2 ;  /* 0x03244002000075a7 */ /* 0x001064000800017f */
[----:B-1----:R-:W-:Y:S05]  /*1e250*/  @!P0 NANOSLEEP.SYNCS 0x989680 ;  /* 0x009896800000895d */ /* 0x002fea0003900000 */
[----:B------:R-:W1:Y:S02]  /*1e260*/  @!P0 SYNCS.PHASECHK.TRANS64 P0, [R0+URZ+0x32440], R2 ;  /* 0x03244002000085a7 */ /* 0x000e64000800007f */
[----:B-1----:R-:W-:Y:S05]  /*1e270*/  @!P0 BRA `(.L_x_10577) ;  /* 0xfffffffc00f08947 */ /* 0x002fea000383ffff */
[----:B------:R-:W-:Y:S05]  /*1e280*/  BRA `(.L_x_10753) ;  /* 0xffffff9400447947 */ /* 0x000fea000383ffff */
.L_x_10581:
        /* <DEDUP_REMOVED lines=9> */
.L_x_10754:
[----:B------:R-:W-:Y:S02]  /*1e320*/  IMAD.MOV.U32 R13, RZ, RZ, R3 ;  /* 0x000000ffff0d7224 */ /* 0x000fe400078e0003 */
[----:B------:R-:W-:Y:S01]  /*1e330*/  IMAD.MOV.U32 R4, RZ, RZ, R14 ;  /* 0x000000ffff047224 */ /* 0x000fe200078e000e */
[----:B------:R-:W-:-:S07]  /*1e340*/  LOP3.LUT R7, R7, 0x7f, RZ, 0xc0, !PT ;  /* 0x0000007f07077812 */ /* 0x000fce00078ec0ff */
[----:B------:R-:W-:Y:S05]  /*1e350*/  WARPSYNC.COLLECTIVE R15, `(.L_x_10755) ;  /* 0x000000000f087348 */ /* 0x000fea0003c00000 */
[----:B------:R0:W1:Y:S02]  /*1e360*/  SHFL.IDX P6, R14, R13, R12, R11 ;  /* 0x0000000c0d0e7389 */ /* 0x00006400000c000b */
[----:B01----:R-:W-:Y:S01]  /*1e370*/  ENDCOLLECTIVE ;  /* 0x000000000000791b */ /* 0x003fe20003800000 */
.L_x_10755:
[----:B------:R-:W-:Y:S01]  /*1e380*/  SHF.R.U32.HI R7, RZ, 0x3, R7 ;  /* 0x00000003ff077819 */ /* 0x000fe20000011607 */
[----:B------:R-:W-:Y:S02]  /*1e390*/  IMAD.MOV.U32 R13, RZ, RZ, R2 ;  /* 0x000000ffff0d7224 */ /* 0x000fe400078e0002 */
[----:B------:R-:W-:Y:S02]  /*1e3a0*/  IMAD.MOV.U32 R12, RZ, RZ, 0x1 ;  /* 0x00000001ff0c7424 */ /* 0x000fe400078e00ff */
[----:B------:R-:W-:-:S07]  /*1e3b0*/  IMAD.MOV.U32 R5, RZ, RZ, R14 ;  /* 0x000000ffff057224 */ /* 0x000fce00078e000e */
[----:B------:R-:W-:Y:S05]  /*1e3c0*/  WARPSYNC.COLLECTIVE R15, `(.L_x_10756) ;  /* 0x000000000f087348 */ /* 0x000fea0003c00000 */
[----:B------:R0:W1:Y:S02]  /*1e3d0*/  SHFL.IDX P6, R14, R13, R12, R11 ;  /* 0x0000000c0d0e7389 */ /* 0x00006400000c000b */
[----:B01----:R-:W-:Y:S01]  /*1e3e0*/  ENDCOLLECTIVE ;  /* 0x000000000000791b */ /* 0x003fe20003800000 */
.L_x_10756:
[----:B------:R-:W-:Y:S02]  /*1e3f0*/  IMAD.MOV.U32 R13, RZ, RZ, R3 ;  /* 0x000000ffff0d7224 */ /* 0x000fe400078e0003 */
[----:B------:R-:W-:Y:S02]  /*1e400*/  IMAD R0, R0, R8, RZ ;  /* 0x0000000800007224 */ /* 0x000fe400078e02ff */
[----:B------:R-:W-:Y:S02]  /*1e410*/  IMAD.IADD R8, R7, 0x1, R6 ;  /* 0x0000000107087824 */ /* 0x000fe400078e0206 */
[----:B------:R-:W-:-:S07]  /*1e420*/  IMAD.MOV.U32 R7, RZ, RZ, R14 ;  /* 0x000000ffff077224 */ /* 0x000fce00078e000e */
[----:B------:R-:W-:Y:S05]  /*1e430*/  WARPSYNC.COLLECTIVE R15, `(.L_x_10757) ;  /* 0x000000000f087348 */ /* 0x000fea0003c00000 */
[----:B------:R0:W1:Y:S02]  /*1e440*/  SHFL.IDX P6, R14, R13, R12, R11 ;  /* 0x0000000c0d0e7389 */ /* 0x00006400000c000b */
[----:B01----:R-:W-:Y:S01]  /*1e450*/  ENDCOLLECTIVE ;  /* 0x000000000000791b */ /* 0x003fe20003800000 */
.L_x_10757:
        /* <DEDUP_REMOVED lines=11> */
.L_x_10758:
        /* <DEDUP_REMOVED lines=15> */
.L_x_10759:
[----:B------:R-:W-:Y:S01]  /*1e600*/  @!P2 IMAD.X R4, RZ, RZ, R7, P1 ;  /* 0x000000ffff04a224 */ /* 0x000fe200008e0607 */
[----:B------:R-:W-:-:S04]  /*1e610*/  IADD3 R7, R8, 0x20, RZ ;  /* 0x0000002008077810 */ /* 0x000fc80007ffe0ff */
[----:B------:R-:W-:Y:S01]  /*1e620*/  @!P2 LOP3.LUT R5, R5, R4, RZ, 0x3c, !PT ;  /* 0x000000040505a212 */ /* 0x000fe200078e3cff */
[----:B------:R0:W-:Y:S01]  /*1e630*/  STL [R1+0x64], R7 ;  /* 0x0000640701007387 */ /* 0x0001e20000100800 */
[----:B------:R-:W-:Y:S02]  /*1e640*/  ISETP.GE.AND P1, PT, R7, R0, PT ;  /* 0x000000000700720c */ /* 0x000fe40003f26270 */
[----:B------:R-:W-:Y:S01]  /*1e650*/  @!P2 LOP3.LUT R4, R5, R4, RZ, 0x3c, !PT ;  /* 0x000000040504a212 */ /* 0x000fe200078e3cff */
[----:B------:R-:W-:-:S03]  /*1e660*/  IMAD.MOV.U32 R13, RZ, RZ, R2 ;  /* 0x000000ffff0d7224 */ /* 0x000fc600078e0002 */
[----:B------:R-:W-:Y:S01]  /*1e670*/  @!P2 LOP3.LUT R5, R5, R4, RZ, 0x3c, !PT ;  /* 0x000000040505a212 */ /* 0x000fe200078e3cff */
[----:B------:R-:W-:Y:S02]  /*1e680*/  IMAD.MOV.U32 R12, RZ, RZ, 0x3 ;  /* 0x00000003ff0c7424 */ /* 0x000fe400078e00ff */
[----:B0-----:R-:W-:Y:S02]  /*1e690*/  VIADD R7, R8, 0x30 ;  /* 0x0000003008077836 */ /* 0x001fe40000000000 */
[----:B------:R-:W-:Y:S01]  /*1e6a0*/  @!PT LDS RZ, [RZ] ;  /* 0x00000000fffff984 */ /* 0x000fe20000000800 */
[----:B------:R-:W-:Y:S01]  /*1e6b0*/  @!PT LDS RZ, [RZ] ;  /* 0x00000000fffff984 */ /* 0x000fe20000000800 */
[----:B------:R-:W-:Y:S01]  /*1e6c0*/  @!PT LDS RZ, [RZ] ;  /* 0x00000000fffff984 */ /* 0x000fe20000000800 */
[----:B------:R0:W-:Y:S04]  /*1e6d0*/  @!P2 LDGSTS.E.BYPASS.LTC128B.128 [R9+0x18c00], desc[UR60][R4.64], !P0 ;  /* 0x18c000000409afae */ /* 0x0001e8000c101d7c */
[----:B------:R1:W-:Y:S01]  /*1e6e0*/  STL [R1+0x68], R7 ;  /* 0x0000680701007387 */ /* 0x0003e20000100800 */
[----:B0-----:R-:W-:-:S07]  /*1e6f0*/  IMAD.MOV.U32 R4, RZ, RZ, R14 ;  /* 0x000000ffff047224 */ /* 0x001fce00078e000e */
[----:B-1----:R-:W-:Y:S05]  /*1e700*/  WARPSYNC.COLLECTIVE R15, `(.L_x_10760) ;  /* 0x000000000f087348 */ /* 0x002fea0003c00000 */
[----:B------:R0:W2:Y:S02]  /*1e710*/  SHFL.IDX P6, R14, R13, R12, R11 ;  /* 0x0000000c0d0e7389 */ /* 0x0000a400000c000b */
[----:B012---:R-:W-:Y:S01]  /*1e720*/  ENDCOLLECTIVE ;  /* 0x000000000000791b */ /* 0x007fe20003800000 */
.L_x_10760:
        /* <DEDUP_REMOVED lines=10> */
.L_x_10761:
        /* <DEDUP_REMOVED lines=13> */
.L_x_10762:
        /* <DEDUP_REMOVED lines=10> */
.L_x_10763:
        /* <DEDUP_REMOVED lines=13> */
.L_x_10764:
        /* <DEDUP_REMOVED lines=10> */
.L_x_10765:
        /* <DEDUP_REMOVED lines=13> */
.L_x_10766:
        /* <DEDUP_REMOVED lines=10> */
.L_x_10767:
        /* <DEDUP_REMOVED lines=11> */
.L_x_10768:
        /* <DEDUP_REMOVED lines=14> */
.L_x_10769:
[----:B------:R-:W-:Y:S01]  /*1edb0*/  IMAD.MOV.U32 R3, RZ, RZ, R14 ;  /* 0x000000ffff037224 */ /* 0x000fe200078e000e */
[----:B------:R-:W-:Y:S06]  /*1edc0*/  BRA `(.L_x_10770) ;  /* 0xffffff9400c87947 */ /* 0x000fec000383ffff */
.L_x_10585:
        /* <DEDUP_REMOVED lines=10> */
[----:B--2---:R-:W-:-:S02]  /*1ee70*/  IMAD R3, R15, R6, RZ ;  /* 0x000000060f037224 */ /* 0x004fc400078e02ff */
[----:B------:R-:W-:-:S03]  /*1ee80*/  IMAD.MOV.U32 R15, RZ, RZ, -0x1 ;  /* 0xffffffffff0f7424 */ /* 0x000fc600078e00ff */
[-C--:B---3--:R-:W-:Y:S02]  /*1ee90*/  ISETP.GE.AND P4, PT, R14, R3.reuse, PT ;  /* 0x000000030e00720c */ /* 0x088fe40003f86270 */
[-C--:B----4-:R-:W-:Y:S01]  /*1eea0*/  ISETP.GE.AND P5, PT, R13, R3.reuse, PT ;  /* 0x000000030d00720c */ /* 0x090fe20003fa6270 */
[----:B------:R-:W-:Y:S01]  /*1eeb0*/  IMAD.MOV.U32 R13, RZ, RZ, R2 ;  /* 0x000000ffff0d7224 */ /* 0x000fe200078e0002 */
[----:B-----5:R-:W-:Y:S01]  /*1eec0*/  ISETP.GE.AND P6, PT, R12, R3, PT ;  /* 0x000000030c00720c */ /* 0x020fe20003fc6270 */
[----:B------:R-:W-:Y:S01]  /*1eed0*/  IMAD.MOV.U32 R12, RZ, RZ, RZ ;  /* 0x000000ffff0c7224 */ /* 0x000fe200078e00ff */
[----:B------:R-:W-:-:S07]  /*1eee0*/  LOP3.LUT R8, R8, 0xffffffef, RZ, 0xc0, !PT ;  /* 0xffffffef08087812 */ /* 0x000fce00078ec0ff */
        /* <DEDUP_REMOVED lines=18> */
.L_x_10772:
[----:B------:R-:W-:Y:S05]  /*1f010*/  BSYNC B0 ;  /* 0x0000000000007941 */ /* 0x000fea0003800000 */
.L_x_10771:
        /* <DEDUP_REMOVED lines=10> */
.L_x_10773:
        /* <DEDUP_REMOVED lines=16> */
.L_x_10774:
        /* <DEDUP_REMOVED lines=15> */
.L_x_10775:
[----:B------:R-:W-:Y:S02]  /*1f2b0*/  IMAD.MOV.U32 R13, RZ, RZ, R2 ;  /* 0x000000ffff0d7224 */ /* 0x000fe400078e0002 */
[----:B------:R-:W-:Y:S02]  /*1f2c0*/  IMAD.MOV.U32 R12, RZ, RZ, 0x2 ;  /* 0x00000002ff0c7424 */ /* 0x000fe400078e00ff */
[----:B------:R-:W-:-:S05]  /*1f2d0*/  IMAD.MOV.U32 R5, RZ, RZ, R14 ;  /* 0x000000ffff057224 */ /* 0x000fca00078e000e */
[----:B------:R-:W-:-:S05]  /*1f2e0*/  @!P4 LEA R5, P6, R7, R5, 0x1 ;  /* 0x000000050705c211 */ /* 0x000fca00078c08ff */
[----:B------:R-:W-:-:S05]  /*1f2f0*/  @!P4 IMAD.X R4, RZ, RZ, R6, P6 ;  /* 0x000000ffff04c224 */ /* 0x000fca00030e0606 */
[----:B------:R-:W-:-:S07]  /*1f300*/  @!P4 LOP3.LUT R5, R5, R4, RZ, 0x3c, !PT ;  /* 0x000000040505c212 */ /* 0x000fce00078e3cff */
[----:B------:R-:W-:Y:S05]  /*1f310*/  WARPSYNC.COLLECTIVE R15, `(.L_x_10776) ;  /* 0x000000000f087348 */ /* 0x000fea0003c00000 */
[----:B------:R0:W1:Y:S02]  /*1f320*/  SHFL.IDX P6, R14, R13, R12, R11 ;  /* 0x0000000c0d0e7389 */ /* 0x00006400000c000b */
[----:B01----:R-:W-:Y:S01]  /*1f330*/  ENDCOLLECTIVE ;  /* 0x000000000000791b */ /* 0x003fe20003800000 */
.L_x_10776:
        /* <DEDUP_REMOVED lines=15> */
.L_x_10777:
[----:B------:R-:W-:Y:S01]  /*1f430*/  MOV R13, R2 ;  /* 0x00000002000d7202 */ /* 0x000fe20000000f00 */
        /* <DEDUP_REMOVED lines=8> */
.L_x_10778:
        /* <DEDUP_REMOVED lines=15> */
.L_x_10779:
        /* <DEDUP_REMOVED lines=9> */
.L_x_10780:
        /* <DEDUP_REMOVED lines=15> */
.L_x_10781:
        /* <DEDUP_REMOVED lines=9> */
.L_x_10782:
        /* <DEDUP_REMOVED lines=10> */
[----:B------:R-:W-:-:S07]  /*1f860*/  IMAD.MOV.U32 R6, RZ, RZ, R14 ;  /* 0x000000ffff067224 */ /* 0x000fce00078e000e */
[----:B0-----:R-:W-:Y:S05]  /*1f870*/  WARPSYNC.COLLECTIVE R15, `(.L_x_10783) ;  /* 0x000000000f087348 */ /* 0x001fea0003c00000 */
[----:B------:R1:W2:Y:S02]  /*1f880*/  SHFL.IDX P6, R14, R13, R12, R11 ;  /* 0x0000000c0d0e7389 */ /* 0x0002a400000c000b */
[----:B012---:R-:W-:Y:S01]  /*1f890*/  ENDCOLLECTIVE ;  /* 0x000000000000791b */ /* 0x007fe20003800000 */
.L_x_10783:
[----:B------:R-:W-:Y:S02]  /*1f8a0*/  IMAD.MOV.U32 R13, RZ, RZ, R2 ;  /* 0x000000ffff0d7224 */ /* 0x000fe400078e0002 */
[----:B------:R-:W-:Y:S01]  /*1f8b0*/  IMAD.MOV.U32 R12, RZ, RZ, 0x6 ;  /* 0x00000006ff0c7424 */ /* 0x000fe200078e00ff */
[----:B------:R-:W-:Y:S01]  /*1f8c0*/  LOP3.LUT P6, RZ, R9, 0x20, RZ, 0xc0, !PT ;  /* 0x0000002009ff7812 */ /* 0x000fe200078cc0ff */
[----:B------:R-:W-:-:S12]  /*1f8d0*/  IMAD.MOV.U32 R5, RZ, RZ, R14 ;  /* 0x000000ffff057224 */ /* 0x000fd800078e000e */
        /* <DEDUP_REMOVED lines=15> */
.L_x_10784:
[----:B------:R-:W-:Y:S02]  /*1f9d0*/  IMAD.MOV.U32 R13, RZ, RZ, R0 ;  /* 0x000000ffff0d7224 */ /* 0x000fe400078e0000 */
[----:B------:R-:W-:-:S07]  /*1f9e0*/  IMAD.MOV.U32 R6, RZ, RZ, R14 ;  /* 0x000000ffff067224 */ /* 0x000fce00078e000e */
[----:B------:R-:W-:Y:S05]  /*1f9f0*/  WARPSYNC.COLLECTIVE R15, `(.L_x_10785) ;  /* 0x000000000f087348 */ /* 0x000fea0003c00000 */
[----:B------:R0:W1:Y:S02]  /*1fa00*/  SHFL.IDX P6, R14, R13, R12, R11 ;  /* 0x0000000c0d0e7389 */ /* 0x00006400000c000b */
[----:B01----:R-:W-:Y:S01]  /*1fa10*/  ENDCOLLECTIVE ;  /* 0x000000000000791b */ /* 0x003fe20003800000 */
.L_x_10785:
[----:B------:R-:W-:Y:S02]  /*1fa20*/  IMAD.MOV.U32 R13, RZ, RZ, R2 ;  /* 0x000000ffff0d7224 */ /* 0x000fe400078e0002 */
[----:B------:R-:W-:Y:S02]  /*1fa30*/  IMAD.MOV.U32 R12, RZ, RZ, 0x7 ;  /* 0x00000007ff0c7424 */ /* 0x000fe400078e00ff */
[----:B------:R-:W-:-:S07]  /*1fa40*/  IMAD.MOV.U32 R5, RZ, RZ, R14 ;  /* 0x000000ffff057224 */ /* 0x000fce00078e000e */
[----:B------:R-:W-:Y:S05]  /*1fa50*/  WARPSYNC.COLLECTIVE R15, `(.L_x_10786) ;  /* 0x000000000f087348 */ /* 0x000fea0003c00000 */
[----:B------:R0:W1:Y:S02]  /*1fa60*/  SHFL.IDX P6, R14, R13, R12, R11 ;  /* 0x0000000c0d0e7389 */ /* 0x00006400000c000b */
[----:B01----:R-:W-:Y:S01]  /*1fa70*/  ENDCOLLECTIVE ;  /* 0x000000000000791b */ /* 0x003fe20003800000 */
.L_x_10786:
        /* <DEDUP_REMOVED lines=10> */
.L_x_10787:
[----:B------:R-:W-:Y:S01]  /*1fb20*/  @!PT LDS RZ, [RZ] ;  /* 0x00000000fffff984 */ /* 0x000fe20000000800 */
[----:B------:R-:W-:Y:S01]  /*1fb30*/  @!PT LDS RZ, [RZ] ;  /* 0x00000000fffff984 */ /* 0x000fe20000000800 */
[----:B------:R-:W-:Y:S01]  /*1fb40*/  @!PT LDS RZ, [RZ] ;  /* 0x00000000fffff984 */ /* 0x000fe20000000800 */
[----:B------:R1:W-:Y:S04]  /*1fb50*/  @!P4 LDGSTS.E.BYPASS.LTC128B.128 [R8+0x25400], desc[UR60][R4.64], !P3 ;  /* 0x254000000408cfae */ /* 0x0003e8000d901d7c */
[----:B------:R1:W-:Y:S04]  /*1fb60*/  @!P4 LDGSTS.E.BYPASS.LTC128B.128 [R8+0x29400], desc[UR60][R4.64+0x80], !P2 ;  /* 0x294000800408cfae */ /* 0x0003e8000d101d7c */
[----:B------:R1:W-:Y:S04]  /*1fb70*/  @!P4 LDGSTS.E.BYPASS.LTC128B.128 [R8+0x2d400], desc[UR60][R4.64+0x100], !P1 ;  /* 0x2d4001000408cfae */ /* 0x0003e8000c901d7c */
[----:B------:R1:W-:Y:S01]  /*1fb80*/  @!P4 LDGSTS.E.BYPASS.LTC128B.128 [R8+0x31400], desc[UR60][R4.64+0x180], !P0 ;  /* 0x314001800408cfae */ /* 0x0003e2000c101d7c */
[----:B------:R-:W-:Y:S01]  /*1fb90*/  IMAD.MOV.U32 R0, RZ, RZ, R14 ;  /* 0x000000ffff007224 */ /* 0x000fe200078e000e */
[----:B------:R-:W-:Y:S06]  /*1fba0*/  BRA `(.L_x_10788) ;  /* 0xffffff9400747947 */ /* 0x000fec000383ffff */
.L_x_10590:
[----:B0-----:R0:W3:Y:S02]  /*1fbb0*/  SYNCS.PHASECHK.TRANS64.TRYWAIT P0, [R18+URZ+0x32420], R0 ;  /* 0x03242000120075a7 */ /* 0x0010e4000800017f */
[----:B---3--:R-:W-:Y:S05]  /*1fbc0*/  @!P0 NANOSLEEP.SYNCS 0x989680 ;  /* 0x009896800000895d */ /* 0x008fea0003900000 */
[----:B------:R-:W3:Y:S02]  /*1fbd0*/  @!P0 SYNCS.PHASECHK.TRANS64 P0, [R18+URZ+0x32420], R0 ;  /* 0x03242000120085a7 */ /* 0x000ee4000800007f */
[----:B---3--:R-:W-:Y:S05]  /*1fbe0*/  @!P0 BRA `(.L_x_10590) ;  /* 0xfffffffc00f08947 */ /* 0x008fea000383ffff */
[----:B------:R-:W-:Y:S05]  /*1fbf0*/  BRA `(.L_x_10789) ;  /* 0xffffff9400ec7947 */ /* 0x000fea000383ffff */
.L_x_10594:
[----:B0-----:R0:W1:Y:S02]  /*1fc00*/  SYNCS.PHASECHK.TRANS64.TRYWAIT P0, [R2+URZ+0x32460], R0 ;  /* 0x03246000020075a7 */ /* 0x001064000800017f */
[----:B-1----:R-:W-:Y:S05]  /*1fc10*/  @!P0 NANOSLEEP.SYNCS 0x989680 ;  /* 0x009896800000895d */ /* 0x002fea0003900000 */
[----:B------:R-:W1:Y:S02]  /*1fc20*/  @!P0 SYNCS.PHASECHK.TRANS64 P0, [R2+URZ+0x32460], R0 ;  /* 0x03246000020085a7 */ /* 0x000e64000800007f */
[----:B-1----:R-:W-:Y:S05]  /*1fc30*/  @!P0 BRA `(.L_x_10594) ;  /* 0xfffffffc00f08947 */ /* 0x002fea000383ffff */
[----:B------:R-:W-:Y:S05]  /*1fc40*/  BRA `(.L_x_10790) ;  /* 0xffffff9800107947 */ /* 0x000fea000383ffff */
.L_x_10609:
[----:B-1----:R1:W2:Y:S02]  /*1fc50*/  SYNCS.PHASECHK.TRANS64.TRYWAIT P0, [R2+URZ+0x32440], R6 ;  /* 0x03244006020075a7 */ /* 0x0022a4000800017f */
[----:B--2---:R-:W-:Y:S05]  /*1fc60*/  @!P0 NANOSLEEP.SYNCS 0x989680 ;  /* 0x009896800000895d */ /* 0x004fea0003900000 */
[----:B------:R-:W2:Y:S02]  /*1fc70*/  @!P0 SYNCS.PHASECHK.TRANS64 P0, [R2+URZ+0x32440], R6 ;  /* 0x03244006020085a7 */ /* 0x000ea4000800007f */
[----:B--2---:R-:W-:Y:S05]  /*1fc80*/  @!P0 BRA `(.L_x_10609) ;  /* 0xfffffffc00f08947 */ /* 0x004fea000383ffff */
[----:B------:R-:W-:Y:S05]  /*1fc90*/  BRA `(.L_x_10791) ;  /* 0xffffffa000307947 */ /* 0x000fea000383ffff */
.L_x_10614:
[----:B0-----:R0:W2:Y:S02]  /*1fca0*/  SYNCS.PHASECHK.TRANS64.TRYWAIT P0, [R2+URZ+0x32460], R6 ;  /* 0x03246006020075a7 */ /* 0x0010a4000800017f */
[----:B--2---:R-:W-:Y:S05]  /*1fcb0*/  @!P0 NANOSLEEP.SYNCS 0x989680 ;  /* 0x009896800000895d */ /* 0x004fea0003900000 */
[----:B------:R-:W2:Y:S02]  /*1fcc0*/  @!P0 SYNCS.PHASECHK.TRANS64 P0, [R2+URZ+0x32460], R6 ;  /* 0x03246006020085a7 */ /* 0x000ea4000800007f */
[----:B--2---:R-:W-:Y:S05]  /*1fcd0*/  @!P0 BRA `(.L_x_10614) ;  /* 0xfffffffc00f08947 */ /* 0x004fea000383ffff */
[----:B------:R-:W-:Y:S05]  /*1fce0*/  BRA `(.L_x_10792) ;  /* 0xffffffa000ac7947 */ /* 0x000fea000383ffff */
.L_x_10625:
[----:B-1----:R1:W2:Y:S02]  /*1fcf0*/  SYNCS.PHASECHK.TRANS64.TRYWAIT P0, [R3+URZ+0x32440], R2 ;  /* 0x03244002030075a7 */ /* 0x0022a4000800017f */
[----:B--2---:R-:W-:Y:S05]  /*1fd00*/  @!P0 NANOSLEEP.SYNCS 0x989680 ;  /* 0x009896800000895d */ /* 0x004fea0003900000 */
[----:B------:R-:W2:Y:S02]  /*1fd10*/  @!P0 SYNCS.PHASECHK.TRANS64 P0, [R3+URZ+0x32440], R2 ;  /* 0x03244002030085a7 */ /* 0x000ea4000800007f */
[----:B--2---:R-:W-:Y:S05]  /*1fd20*/  @!P0 BRA `(.L_x_10625) ;  /* 0xfffffffc00f08947 */ /* 0x004fea000383ffff */
[----:B------:R-:W-:Y:S05]  /*1fd30*/  BRA `(.L_x_10793) ;  /* 0xffffffa800987947 */ /* 0x000fea000383ffff */
.L_x_10630:
[----:B--2---:R2:W3:Y:S02]  /*1fd40*/  SYNCS.PHASECHK.TRANS64.TRYWAIT P0, [R3+URZ+0x32460], R2 ;  /* 0x03246002030075a7 */ /* 0x0044e4000800017f */
[----:B---3--:R-:W-:Y:S05]  /*1fd50*/  @!P0 NANOSLEEP.SYNCS 0x989680 ;  /* 0x009896800000895d */ /* 0x008fea0003900000 */
[----:B------:R-:W3:Y:S02]  /*1fd60*/  @!P0 SYNCS.PHASECHK.TRANS64 P0, [R3+URZ+0x32460], R2 ;  /* 0x03246002030085a7 */ /* 0x000ee4000800007f */
[----:B---3--:R-:W-:Y:S05]  /*1fd70*/  @!P0 BRA `(.L_x_10630) ;  /* 0xfffffffc00f08947 */ /* 0x008fea000383ffff */
[----:B------:R-:W-:Y:S05]  /*1fd80*/  BRA `(.L_x_10794) ;  /* 0xffffffac00147947 */ /* 0x000fea000383ffff */
.L_x_10641:
[----:B-1----:R1:W2:Y:S02]  /*1fd90*/  SYNCS.PHASECHK.TRANS64.TRYWAIT P0, [R3+URZ+0x32440], R2 ;  /* 0x03244002030075a7 */ /* 0x0022a4000800017f */
[----:B--2---:R-:W-:Y:S05]  /*1fda0*/  @!P0 NANOSLEEP.SYNCS 0x989680 ;  /* 0x009896800000895d */ /* 0x004fea0003900000 */
[----:B------:R-:W2:Y:S02]  /*1fdb0*/  @!P0 SYNCS.PHASECHK.TRANS64 P0, [R3+URZ+0x32440], R2 ;  /* 0x03244002030085a7 */ /* 0x000ea4000800007f */
[----:B--2---:R-:W-:Y:S05]  /*1fdc0*/  @!P0 BRA `(.L_x_10641) ;  /* 0xfffffffc00f08947 */ /* 0x004fea000383ffff */
[----:B------:R-:W-:Y:S05]  /*1fdd0*/  BRA `(.L_x_10795) ;  /* 0xffffffb000e47947 */ /* 0x000fea000383ffff */
.L_x_10646:
[----:B--2---:R2:W3:Y:S02]  /*1fde0*/  SYNCS.PHASECHK.TRANS64.TRYWAIT P0, [R3+URZ+0x32460], R2 ;  /* 0x03246002030075a7 */ /* 0x0044e4000800017f */
[----:B---3--:R-:W-:Y:S05]  /*1fdf0*/  @!P0 NANOSLEEP.SYNCS 0x989680 ;  /* 0x009896800000895d */ /* 0x008fea0003900000 */
[----:B------:R-:W3:Y:S02]  /*1fe00*/  @!P0 SYNCS.PHASECHK.TRANS64 P0, [R3+URZ+0x32460], R2 ;  /* 0x03246002030085a7 */ /* 0x000ee4000800007f */
[----:B---3--:R-:W-:Y:S05]  /*1fe10*/  @!P0 BRA `(.L_x_10646) ;  /* 0xfffffffc00f08947 */ /* 0x008fea000383ffff */
[----:B------:R-:W-:Y:S05]  /*1fe20*/  BRA `(.L_x_10796) ;  /* 0xffffffb400607947 */ /* 0x000fea000383ffff */
.L_x_10658:
[----:B-1----:R-:W3:Y:S01]  /*1fe30*/  LDL R2, [R1] ;  /* 0x0000000001027983 */ /* 0x002ee20000100800 */
[----:B------:R-:W-:Y:S01]  /*1fe40*/  BSSY B0, `(.L_x_10797) ;  /* 0x0000008000007945 */ /* 0x000fe20003800000 */
[----:B0-----:R-:W-:Y:S02]  /*1fe50*/  IMAD.MOV.U32 R12, RZ, RZ, RZ ;  /* 0x000000ffff0c7224 */ /* 0x001fe400078e00ff */
[----:B------:R-:W-:Y:S02]  /*1fe60*/  IMAD.MOV.U32 R11, RZ, RZ, 0x1f ;  /* 0x0000001fff0b7424 */ /* 0x000fe400078e00ff */
[----:B------:R-:W-:Y:S02]  /*1fe70*/  IMAD.MOV.U32 R15, RZ, RZ, -0x1 ;  /* 0xffffffffff0f7424 */ /* 0x000fe400078e00ff */
[----:B---3--:R-:W-:-:S07]  /*1fe80*/  IMAD.MOV.U32 R13, RZ, RZ, R2 ;  /* 0x000000ffff0d7224 */ /* 0x008fce00078e0002 */
[----:B--2---:R-:W-:Y:S05]  /*1fe90*/  WARPSYNC.COLLECTIVE R15, `(.L_x_10798) ;  /* 0x000000000f087348 */ /* 0x004fea0003c00000 */
[----:B------:R0:W1:Y:S02]  /*1fea0*/  SHFL.IDX P6, R14, R13, R12, R11 ;  /* 0x0000000c0d0e7389 */ /* 0x00006400000c000b */
[----:B012---:R-:W-:Y:S01]  /*1feb0*/  ENDCOLLECTIVE ;  /* 0x000000000000791b */ /* 0x007fe20003800000 */
.L_x_10798:
[----:B------:R-:W-:Y:S05]  /*1fec0*/  BSYNC B0 ;  /* 0x0000000000007941 */ /* 0x000fea0003800000 */
.L_x_10797:
        /* <DEDUP_REMOVED lines=9> */
.L_x_10799:
        /* <DEDUP_REMOVED lines=26> */
.L_x_10800:
        /* <DEDUP_REMOVED lines=8> */
.L_x_10801:
        /* <DEDUP_REMOVED lines=8> */
.L_x_10802:
        /* <DEDUP_REMOVED lines=8> */
.L_x_10803:
        /* <DEDUP_REMOVED lines=8> */
.L_x_10804:
        /* <DEDUP_REMOVED lines=9> */
.L_x_10805:
[----:B------:R-:W-:Y:S01]  /*20390*/  IMAD.MOV.U32 R9, RZ, RZ, R14 ;  /* 0x000000ffff097224 */ /* 0x000fe200078e000e */
[----:B------:R-:W-:Y:S06]  /*203a0*/  BRA `(.L_x_10806) ;  /* 0xffffffb800a87947 */ /* 0x000fec000383ffff */
.L_x_10661:
        /* <DEDUP_REMOVED lines=8> */
.L_x_10808:
[----:B------:R-:W-:Y:S05]  /*20430*/  BSYNC B0 ;  /* 0x0000000000007941 */ /* 0x000fea0003800000 */
.L_x_10807:
        /* <DEDUP_REMOVED lines=10> */
.L_x_10809:
        /* <DEDUP_REMOVED lines=8> */
.L_x_10810:
        /* <DEDUP_REMOVED lines=8> */
.L_x_10811:
        /* <DEDUP_REMOVED lines=8> */
.L_x_10812:
        /* <DEDUP_REMOVED lines=9> */
.L_x_10813:
[----:B------:R-:W-:Y:S01]  /*206f0*/  IMAD.MOV.U32 R9, RZ, RZ, R14 ;  /* 0x000000ffff097224 */ /* 0x000fe200078e000e */
[----:B------:R-:W-:Y:S06]  /*20700*/  BRA `(.L_x_10814) ;  /* 0xffffffb8007c7947 */ /* 0x000fec000383ffff */
.L_x_10663:
[----:B------:R-:W-:Y:S01]  /*20710*/  BSSY B0, `(.L_x_10815) ;  /* 0x0000006000007945 */ /* 0x000fe20003800000 */
[----:B------:R-:W-:Y:S01]  /*20720*/  PLOP3.LUT P6, PT, P6, PT, PT, 0x8, 0x0 ;  /* 0x000000000000781c */ /* 0x000fe200037ce170 */
[----:B------:R-:W-:-:S12]  /*20730*/  IMAD.MOV.U32 R15, RZ, RZ, -0x1 ;  /* 0xffffffffff0f7424 */ /* 0x000fd800078e00ff */
[----:B0-----:R-:W-:Y:S05]  /*20740*/  WARPSYNC.COLLECTIVE R15, `(.L_x_10816) ;  /* 0x000000000f087348 */ /* 0x001fea0003c00000 */
[----:B------:R-:W-:Y:S01]  /*20750*/  VOTE.ANY R14, PT, P6 ;  /* 0x00000000000e7806 */ /* 0x000fe200030e0100 */
[----:B0-----:R-:W-:Y:S06]  /*20760*/  ENDCOLLECTIVE ;  /* 0x000000000000791b */ /* 0x001fec0003800000 */
.L_x_10816:
[----:B------:R-:W-:Y:S05]  /*20770*/  BSYNC B0 ;  /* 0x0000000000007941 */ /* 0x000fea0003800000 */
.L_x_10815:
        /* <DEDUP_REMOVED lines=9> */
.L_x_10817:
[----:B------:R-:W-:Y:S02]  /*20810*/  IMAD.MOV.U32 R13, RZ, RZ, R6 ;  /* 0x000000ffff0d7224 */ /* 0x000fe400078e0006 */
[----:B------:R-:W-:-:S07]  /*20820*/  IMAD.MOV.U32 R0, RZ, RZ, R14 ;  /* 0x000000ffff007224 */ /* 0x000fce00078e000e */
[----:B------:R-:W-:Y:S05]  /*20830*/  WARPSYNC.COLLECTIVE R15, `(.L_x_10818) ;  /* 0x000000000f087348 */ /* 0x000fea0003c00000 */
[----:B------:R0:W1:Y:S02]  /*20840*/  SHFL.IDX P6, R14, R13, R12, R11 ;  /* 0x0000000c0d0e7389 */ /* 0x00006400000c000b */
[----:B01----:R-:W-:Y:S01]  /*20850*/  ENDCOLLECTIVE ;  /* 0x000000000000791b */ /* 0x003fe20003800000 */
.L_x_10818:
[----:B------:R-:W-:Y:S01]  /*20860*/  IMAD.MOV.U32 R6, RZ, RZ, R14 ;  /* 0x000000ffff067224 */ /* 0x000fe200078e000e */
[----:B------:R-:W-:Y:S06]  /*20870*/  BRA `(.L_x_10819) ;  /* 0xffffffb8005c7947 */ /* 0x000fec000383ffff */
.L_x_10665:
[----:B------:R-:W-:Y:S01]  /*20880*/  BSSY B0, `(.L_x_10820) ;  /* 0x0000007000007945 */ /* 0x000fe20003800000 */
[----:B------:R-:W-:Y:S02]  /*20890*/  IMAD.MOV.U32 R13, RZ, RZ, R7 ;  /* 0x000000ffff0d7224 */ /* 0x000fe400078e0007 */
[----:B------:R-:W-:Y:S02]  /*208a0*/  IMAD.MOV.U32 R11, RZ, RZ, 0x1f ;  /* 0x0000001fff0b7424 */ /* 0x000fe400078e00ff */
[----:B------:R-:W-:-:S07]  /*208b0*/  IMAD.MOV.U32 R15, RZ, RZ, -0x1 ;  /* 0xffffffffff0f7424 */ /* 0x000fce00078e00ff */
[----:B0123--:R-:W-:Y:S05]  /*208c0*/  WARPSYNC.COLLECTIVE R15, `(.L_x_10821) ;  /* 0x000000000f087348 */ /* 0x00ffea0003c00000 */
[----:B------:R4:W0:Y:S02]  /*208d0*/  SHFL.IDX P6, R14, R13, R12, R11 ;  /* 0x0000000c0d0e7389 */ /* 0x00082400000c000b */
[----:B01234-:R-:W-:Y:S01]  /*208e0*/  ENDCOLLECTIVE ;  /* 0x000000000000791b */ /* 0x01ffe20003800000 */
.L_x_10821:
[----:B------:R-:W-:Y:S05]  /*208f0*/  BSYNC B0 ;  /* 0x0000000000007941 */ /* 0x000fea0003800000 */
.L_x_10820:
[----:B------:R-:W-:Y:S01]  /*20900*/  IMAD.MOV.U32 R7, RZ, RZ, R14 ;  /* 0x000000ffff077224 */ /* 0x000fe200078e000e */
[----:B------:R-:W-:Y:S06]  /*20910*/  BRA `(.L_x_10822) ;  /* 0xffffffb8004c7947 */ /* 0x000fec000383ffff */
.L_x_10669:
[----:B0-----:R0:W1:Y:S02]  /*20920*/  SYNCS.PHASECHK.TRANS64.TRYWAIT P0, [R0+URZ+0x32420], R3 ;  /* 0x03242003000075a7 */ /* 0x001064000800017f */
[----:B-1----:R-:W-:Y:S05]  /*20930*/  @!P0 NANOSLEEP.SYNCS 0x989680 ;  /* 0x009896800000895d */ /* 0x002fea0003900000 */
[----:B------:R-:W1:Y:S02]  /*20940*/  @!P0 SYNCS.PHASECHK.TRANS64 P0, [R0+URZ+0x32420], R3 ;  /* 0x03242003000085a7 */ /* 0x000e64000800007f */
[----:B-1----:R-:W-:Y:S05]  /*20950*/  @!P0 BRA `(.L_x_10669) ;  /* 0xfffffffc00f08947 */ /* 0x002fea000383ffff */
[----:B------:R-:W-:Y:S05]  /*20960*/  BRA `(.L_x_10823) ;  /* 0xffffffbc00e87947 */ /* 0x000fea000383ffff */
.L_x_10670:
        /* <DEDUP_REMOVED lines=11> */
.L_x_10825:
[----:B------:R-:W-:Y:S05]  /*20a20*/  BSYNC B0 ;  /* 0x0000000000007941 */ /* 0x000fea0003800000 */
.L_x_10824:
[----:B------:R-:W-:Y:S05]  /*20a30*/  BRA `(.L_x_10826) ;  /* 0xffffffbc00d07947 */ /* 0x000fea000383ffff */
.L_x_10671:
[----:B------:R-:W-:Y:S01]  /*20a40*/  BSSY B0, `(.L_x_10827) ;  /* 0x0000006000007945 */ /* 0x000fe20003800000 */
[----:B------:R-:W-:-:S07]  /*20a50*/  IMAD.MOV.U32 R15, RZ, RZ, -0x1 ;  /* 0xffffffffff0f7424 */ /* 0x000fce00078e00ff */
[----:B01----:R-:W-:Y:S05]  /*20a60*/  WARPSYNC.COLLECTIVE R15, `(.L_x_10828) ;  /* 0x000000000f0c7348 */ /* 0x003fea0003c00000 */
[----:B------:R-:W-:Y:S02]  /*20a70*/  ELECT P6, UR62, PT ;  /* 0x00000000003e782f */ /* 0x000fe400038c0000 */
[----:B------:R-:W-:Y:S01]  /*20a80*/  MOV R14, UR62 ;  /* 0x0000003e000e7c02 */ /* 0x000fe20008000f00 */
[----:B01----:R-:W-:Y:S10]  /*20a90*/  ENDCOLLECTIVE ;  /* 0x000000000000791b */ /* 0x003ff40003800000 */
.L_x_10828:
[----:B------:R-:W-:Y:S05]  /*20aa0*/  BSYNC B0 ;  /* 0x0000000000007941 */ /* 0x000fea0003800000 */
.L_x_10827:
[----:B------:R-:W-:Y:S05]  /*20ab0*/  BRA `(.L_x_10829) ;  /* 0xffffffbc00c47947 */ /* 0x000fea000383ffff */
.L_x_10673:
[----:B0-----:R0:W1:Y:S02]  /*20ac0*/  SYNCS.PHASECHK.TRANS64.TRYWAIT P0, [R6+URZ], R5 ;  /* 0x00000005060075a7 */ /* 0x001064000800017f */
[----:B-1----:R-:W-:Y:S05]  /*20ad0*/  @!P0 NANOSLEEP.SYNCS 0x989680 ;  /* 0x009896800000895d */ /* 0x002fea0003900000 */
[----:B------:R-:W1:Y:S02]  /*20ae0*/  @!P0 SYNCS.PHASECHK.TRANS64 P0, [R6+URZ], R5 ;  /* 0x00000005060085a7 */ /* 0x000e64000800007f */
[----:B-1----:R-:W-:Y:S05]  /*20af0*/  @!P0 BRA `(.L_x_10673) ;  /* 0xfffffffc00f08947 */ /* 0x002fea000383ffff */
[----:B------:R-:W-:Y:S05]  /*20b00*/  BRA `(.L_x_10830) ;  /* 0xffffffc000047947 */ /* 0x000fea000383ffff */
.L_x_10674:
[----:B-1----:R1:W2:Y:S02]  /*20b10*/  SYNCS.PHASECHK.TRANS64.TRYWAIT P0, [R7+URZ], R2 ;  /* 0x00000002070075a7 */ /* 0x0022a4000800017f */
[----:B--2---:R-:W-:Y:S05]  /*20b20*/  @!P0 NANOSLEEP.SYNCS 0x989680 ;  /* 0x009896800000895d */ /* 0x004fea0003900000 */
[----:B------:R-:W2:Y:S02]  /*20b30*/  @!P0 SYNCS.PHASECHK.TRANS64 P0, [R7+URZ], R2 ;  /* 0x00000002070085a7 */ /* 0x000ea4000800007f */
[----:B--2---:R-:W-:Y:S05]  /*20b40*/  @!P0 BRA `(.L_x_10674) ;  /* 0xfffffffc00f08947 */ /* 0x004fea000383ffff */
[----:B------:R-:W-:Y:S05]  /*20b50*/  BRA `(.L_x_10831) ;  /* 0xffffffbc00f87947 */ /* 0x000fea000383ffff */
.L_x_10676:
[----:B--2---:R2:W3:Y:S02]  /*20b60*/  SYNCS.PHASECHK.TRANS64.TRYWAIT P0, [R4+URZ], R5 ;  /* 0x00000005040075a7 */ /* 0x0044e4000800017f */
[----:B---3--:R-:W-:Y:S05]  /*20b70*/  @!P0 NANOSLEEP.SYNCS 0x989680 ;  /* 0x009896800000895d */ /* 0x008fea0003900000 */
[----:B------:R-:W3:Y:S02]  /*20b80*/  @!P0 SYNCS.PHASECHK.TRANS64 P0, [R4+URZ], R5 ;  /* 0x00000005040085a7 */ /* 0x000ee4000800007f */
[----:B---3--:R-:W-:Y:S05]  /*20b90*/  @!P0 BRA `(.L_x_10676) ;  /* 0xfffffffc00f08947 */ /* 0x008fea000383ffff */
[----:B------:R-:W-:Y:S05]  /*20ba0*/  BRA `(.L_x_10832) ;  /* 0xffffffbc00fc7947 */ /* 0x000fea000383ffff */
.L_x_10833:
        /* <DEDUP_REMOVED lines=13> */
.L_x_15193:


//--------------------- .text._ZN7cutlass13device_kernelIN5flash11enable_sm90INS1_16FlashAttnFwdSm90INS1_25CollectiveMainloopFwdSm90ILi2EN4cute5tupleIJNS5_1CILi1EEES8_S8_EEENS6_IJNS7_ILi128EEENS7_ILi96EEENS7_ILi64EEEEEELi256ENS_6half_tEfNS_4arch4Sm90ELb0ELb1ELb1ELb0ELb0ELb0ELb0ELb1ELb0ELb1ELb1ELb0EEENS1_21CollectiveEpilogueFwdINS6_IJSA_NS7_ILi256EEESB_EEES9_SE_SG_Li256ELb0ELb1ELb1ELb0EEENS1_19SingleTileSchedulerILb0ELb1ELb1ELi128EEEEEEEEEvNT_6ParamsE --------------------------
	.section	.text._ZN7cutlass13device_kernelIN5flash11enable_sm90INS1_16FlashAttnFwdSm90INS1_25CollectiveMainloopFwdSm90ILi2EN4cute5tupleIJNS5_1CILi1EEES8_S8_EEENS6_IJNS7_ILi128EEENS7_ILi96EEENS7_ILi64EEEEEELi256ENS_6half_tEfNS_4arch4Sm90ELb0ELb1ELb1ELb0ELb0ELb0ELb0ELb1ELb0ELb1ELb1ELb0EEENS1_21CollectiveEpilogueFwdINS6_IJSA_NS7_ILi256EEESB_EEES9_SE_SG_Li256ELb0ELb1ELb1ELb0EEENS1_19SingleTileSchedulerILb0ELb1ELb1ELi128EEEEEEEEEvNT_6ParamsE,"ax",@progbits
	.align	128
.text._ZN7cutlass13device_kernelIN5flash11enable_sm90INS1_16FlashAttnFwdSm90INS1_25CollectiveMainloopFwdSm90ILi2EN4cute5tupleIJNS5_1CILi1EEES8_S8_EEENS6_IJNS7_ILi128EEENS7_ILi96EEENS7_ILi64EEEEEELi256ENS_6half_tEfNS_4arch4Sm90ELb0ELb1ELb1ELb0ELb0ELb0ELb0ELb1ELb0ELb1ELb1ELb0EEENS1_21CollectiveEpilogueFwdINS6_IJSA_NS7_ILi256EEESB_EEES9_SE_SG_Li256ELb0ELb1ELb1ELb0EEENS1_19SingleTileSchedulerILb0ELb1ELb1ELi128EEEEEEEEEvNT_6ParamsE:
        .type           _ZN7cutlass13device_kernelIN5flash11enable_sm90INS1_16FlashAttnFwdSm90INS1_25CollectiveMainloopFwdSm90ILi2EN4cute5tupleIJNS5_1CILi1EEES8_S8_EEENS6_IJNS7_ILi128EEENS7_ILi96EEENS7_ILi64EEEEEELi256ENS_6half_tEfNS_4arch4Sm90ELb0ELb1ELb1ELb0ELb0ELb0ELb0ELb1ELb0ELb1ELb1ELb0EEENS1_21CollectiveEpilogueFwdINS6_IJSA_NS7_ILi256EEESB_EEES9_SE_SG_Li256ELb0ELb1ELb1ELb0EEENS1_19SingleTileSchedulerILb0ELb1ELb1ELi128EEEEEEEEEvNT_6ParamsE,@function
        .size           _ZN7cutlass13device_kernelIN5flash11enable_sm90INS1_16FlashAttnFwdSm90INS1_25CollectiveMainloopFwdSm90ILi2EN4cute5tupleIJNS5_1CILi1EEES8_S8_EEENS6_IJNS7_ILi128EEENS7_ILi96EEENS7_ILi64EEEEEELi256ENS_6half_tEfNS_4arch4Sm90ELb0ELb1ELb1ELb0ELb0ELb0ELb0ELb1ELb0ELb1ELb1ELb0EEENS1_21CollectiveEpilogueFwdINS6_IJSA_NS7_ILi256EEESB_EEES9_SE_SG_Li256ELb0ELb1ELb1ELb0EEENS1_19SingleTileSchedulerILb0ELb1ELb1ELi128EEEEEEEEEvNT_6ParamsE,(.L_x_15194 - _ZN7cutlass13device_kernelIN5flash11enable_sm90INS1_16FlashAttnFwdSm90INS1_25CollectiveMainloopFwdSm90ILi2EN4cute5tupleIJNS5_1CILi1EEES8_S8_EEENS6_IJNS7_ILi128EEENS7_ILi96EEENS7_ILi64EEEEEELi256ENS_6half_tEfNS_4arch4Sm90ELb0ELb1ELb1ELb0ELb0ELb0ELb0ELb1ELb0ELb1ELb1ELb0EEENS1_21CollectiveEpilogueFwdINS6_IJSA_NS7_ILi256EEESB_EEES9_SE_SG_Li256ELb0ELb1ELb1ELb0EEENS1_19SingleTileSchedulerILb0ELb1ELb1ELi128EEEEEEEEEvNT_6ParamsE)
        .other          _ZN7cutlass13device_kernelIN5flash11enable_sm90INS1_16FlashAttnFwdSm90INS1_25CollectiveMainloopFwdSm90ILi2EN4cute5tupleIJNS5_1CILi1EEES8_S8_EEENS6_IJNS7_ILi128EEENS7_ILi96EEENS7_ILi64EEEEEELi256ENS_6half_tEfNS_4arch4Sm90ELb0ELb1ELb1ELb0ELb0ELb0ELb0ELb1ELb0ELb1ELb1ELb0EEENS1_21CollectiveEpilogueFwdINS6_IJSA_NS7_ILi256EEESB_EEES9_SE_SG_Li256ELb0ELb1ELb1ELb0EEENS1_19SingleTileSchedulerILb0ELb1ELb1ELi128EEEEEEEEEvNT_6ParamsE,@"STO_CUDA_ENTRY STV_DEFAULT"
_ZN7cutlass13device_kernelIN5flash11enable_sm90INS1_16FlashAttnFwdSm90INS1_25CollectiveMainloopFwdSm90ILi2EN4cute5tupleIJNS5_1CILi1EEES8_S8_EEENS6_IJNS7_ILi128EEENS7_ILi96EEENS7_ILi64EEEEEELi256ENS_6half_tEfNS_4arch4Sm90ELb0ELb1ELb1ELb0ELb0ELb0ELb0ELb1ELb0ELb1ELb1ELb0EEENS1_21CollectiveEpilogueFwdINS6_IJSA_NS7_ILi256EEESB_EEES9_SE_SG_Li256ELb0ELb1ELb1ELb0EEENS1_19SingleTileSchedulerILb0ELb1ELb1ELi128EEEEEEEEEvNT_6ParamsE:
        /* <DEDUP_REMOVED lines=18> */
.L_x_10835:
[----:B------:R-:W-:Y:S05]  /*0120*/  BSYNC B0 ;  /* 0x0000000000007941 */ /* 0x000fea0003800000 */
.L_x_10834:
        /* <DEDUP_REMOVED lines=41> */
.L_x_10836:
        /* <DEDUP_REMOVED lines=22> */
.L_x_10837:
        /* <DEDUP_REMOVED lines=18> */
.L_x_10838:
        /* <DEDUP_REMOVED lines=22> */
.L_x_10839:
        /* <DEDUP_REMOVED lines=22> */
.L_x_10840:
        /* <DEDUP_REMOVED lines=8> */
.L_x_10843:
        /* <DEDUP_REMOVED lines=20> */
[----:B------:R-:W0:Y:S01]  /*0ac0*/  LDC.64 R6, c[0x0][0x418] ;  /* 0x00010600ff067b82 */ /* 0x000e220000000a00 */
[----:B------:R-:W-:Y:S01]  /*0ad0*/  ULDC UR4, c[0x0][0x448] ;  /* 0x0001120000047ab9 */ /* 0x000fe20000000800 */
[----:B------:R-:W1:Y:S01]  /*0ae0*/  S2R R0, SR_TID.X ;  /* 0x0000000000007919 */ /* 0x000e620000002100 */
[----:B------:R-:W-:-:S03]  /*0af0*/  UISETP.NE.AND UP1, UPT, UR4, 0x1, UPT ;  /* 0x000000010400788c */ /* 0x000fc6000bf25270 */
[----:B------:R-:W-:Y:S02]  /*0b00*/  ULDC.64 UR4, c[0x0][0x9e0] ;  /* 0x0002780000047ab9 */ /* 0x000fe40000000a00 */
[----:B------:R-:W2:Y:S01]  /*0b10*/  LDC R2, c[0x0][0x288] ;  /* 0x0000a200ff027b82 */ /* 0x000ea20000000800 */
[----:B------:R-:W-:-:S05]  /*0b20*/  UISETP.GE.AND UP0, UPT, UR5, 0x1, UPT ;  /* 0x000000010500788c */ /* 0x000fca000bf06270 */
[----:B------:R-:W-:Y:S01]  /*0b30*/  @UP1 ULDC UR8, c[0x0][0x44c] ;  /* 0x0001130000081ab9 */ /* 0x000fe20000000800 */
[----:B------:R-:W-:Y:S01]  /*0b40*/  @UP1 ULDC UR11, c[0x0][0x450] ;  /* 0x00011400000b1ab9 */ /* 0x000fe20000000800 */
[----:B------:R-:W3:Y:S01]  /*0b50*/  LDC R16, c[0x0][0x424] ;  /* 0x00010900ff107b82 */ /* 0x000ee20000000800 */
[----:B------:R-:W-:-:S07]  /*0b60*/  PLOP3.LUT P1, PT, PT, PT, UP0, 0x80, 0x0 ;  /* 0x000000000000781c */ /* 0x000fce0003f2f008 */
[----:B------:R-:W4:Y:S01]  /*0b70*/  LDC R5, c[0x0][0x2f0] ;  /* 0x0000bc00ff057b82 */ /* 0x000f220000000800 */
[----:B0-----:R-:W-:-:S04]  /*0b80*/  ISETP.NE.U32.AND P0, PT, R6, RZ, PT ;  /* 0x000000ff0600720c */ /* 0x001fc80003f05070 */
[----:B------:R-:W-:-:S03]  /*0b90*/  ISETP.NE.AND.EX P0, PT, R7, RZ, PT, P0 ;  /* 0x000000ff0700720c */ /* 0x000fc60003f05300 */
[----:B------:R-:W0:Y:S01]  /*0ba0*/  S2UR UR39, SR_CTAID.X ;  /* 0x00000000002779c3 */ /* 0x000e220000002500 */
[----:B--2---:R-:W-:Y:S01]  /*0bb0*/  IADD3 R3, -R2, 0x1, RZ ;  /* 0x0000000102037810 */ /* 0x004fe20007ffe1ff */
[----:B-1----:R-:W-:Y:S01]  /*0bc0*/  VIADD R22, R0, 0xffffff80 ;  /* 0xffffff8000167836 */ /* 0x002fe20000000000 */
[----:B---3--:R-:W-:-:S05]  /*0bd0*/  SEL R16, R16, 0x1, P0 ;  /* 0x0000000110107807 */ /* 0x008fca0000000000 */
[CC--:B----4-:R-:W-:Y:S02]  /*0be0*/  IMAD R3, R16.reuse, R5.reuse, R3 ;  /* 0x0000000510037224 */ /* 0x0d0fe400078e0203 */
[----:B------:R-:W-:-:S03]  /*0bf0*/  IMAD R18, R16, R5, RZ ;  /* 0x0000000510127224 */ /* 0x000fc600078e02ff */
[----:B------:R-:W-:Y:S01]  /*0c00*/  R2UR UR10, R3 ;  /* 0x00000000030a72ca */ /* 0x000fe200000e0000 */
[----:B0-----:R-:W-:-:S04]  /*0c10*/  USHF.L.U32 UR39, UR39, 0x7, URZ ;  /* 0x0000000727277899 */ /* 0x001fc8000800063f */
[----:B------:R-:W-:-:S04]  /*0c20*/  UIADD3 UR7, UR39, 0x7f, URZ ;  /* 0x0000007f27077890 */ /* 0x000fc8000fffe03f */
[----:B------:R-:W-:-:S04]  /*0c30*/  UIMAD.WIDE.U32 UR8, UR7, UR8, URZ ;  /* 0x00000008070872a5 */ /* 0x000fc8000f8e003f */
        /* <DEDUP_REMOVED lines=15> */
.L_x_10846:
[----:B------:R-:W-:-:S11]  /*0d30*/  UISETP.NE.AND UP0, UPT, UR5, 0x1, UPT ;  /* 0x000000010500788c */ /* 0x000fd6000bf05270 */
[----:B------:R-:W-:Y:S02]  /*0d40*/  @UP0 ULDC.64 UR10, c[0x0][0x9e8] ;  /* 0x00027a00000a0ab9 */ /* 0x000fe40000000a00 */
[----:B------:R-:W-:-:S04]  /*0d50*/  UIMAD.WIDE.U32 UR8, UR4, UR10, URZ ;  /* 0x0000000a040872a5 */ /* 0x000fc8000f8e003f */
[----:B------:R-:W-:-:S12]  /*0d60*/  @UP0 USHF.R.U32.HI UR4, URZ, UR11, UR9 ;  /* 0x0000000b3f040299 */ /* 0x000fd80008011609 */
.L_x_10847:
[----:B------:R-:W-:-:S06]  /*0d70*/  UIMAD UR4, UR4, UR5, UR5 ;  /* 0x00000005040472a4 */ /* 0x000fcc000f8e0205 */
[----:B------:R-:W-:-:S07]  /*0d80*/  VIMNMX R0, R0, UR4, PT ;  /* 0x0000000400007c48 */ /* 0x000fce000bfe0100 */
.L_x_10845:
[-C--:B------:R-:W-:Y:S01]  /*0d90*/  IMAD R2, R16, R5.reuse, -R2 ;  /* 0x0000000510027224 */ /* 0x080fe200078e0a02 */
[----:B------:R-:W-:Y:S01]  /*0da0*/  @UP1 ULDC UR8, c[0x0][0x44c] ;  /* 0x0001130000081ab9 */ /* 0x000fe20000000800 */
[----:B------:R-:W-:Y:S01]  /*0db0*/  @UP1 ULDC UR10, c[0x0][0x450] ;  /* 0x00011400000a1ab9 */ /* 0x000fe20000000800 */
[----:B------:R-:W-:Y:S02]  /*0dc0*/  UIMAD.WIDE.U32 UR8, UR39, UR8, URZ ;  /* 0x00000008270872a5 */ /* 0x000fe4000f8e003f */
[----:B------:R-:W-:Y:S01]  /*0dd0*/  R2UR UR7, R2 ;  /* 0x00000000020772ca */ /* 0x000fe200000e0000 */
[----:B------:R-:W-:Y:S01]  /*0de0*/  VIADD R2, R0, 0x5f ;  /* 0x0000005f00027836 */ /* 0x000fe20000000000 */
[----:B------:R-:W-:Y:S01]  /*0df0*/  UMOV UR4, UR39 ;  /* 0x0000002700047c82 */ /* 0x000fe20008000000 */
[----:B------:R-:W-:Y:S01]  /*0e00*/  IMAD R0, R16, R5, 0x5f ;  /* 0x0000005f10007424 */ /* 0x000fe200078e0205 */
[----:B------:R-:W-:Y:S01]  /*0e10*/  @UP1 USHF.R.U32.HI UR4, URZ, UR10, UR9 ;  /* 0x0000000a3f041299 */ /* 0x000fe20008011609 */
[----:B------:R-:W-:-:S04]  /*0e20*/  IMAD.HI R2, R2, 0x2aaaaaab, RZ ;  /* 0x2aaaaaab02027827 */ /* 0x000fc800078e02ff */
[----:B------:R-:W-:Y:S01]  /*0e30*/  IMAD.HI R0, R0, 0x2aaaaaab, RZ ;  /* 0x2aaaaaab00007827 */ /* 0x000fe200078e02ff */
[----:B------:R-:W-:-:S03]  /*0e40*/  SHF.R.U32.HI R5, RZ, 0x1f, R2 ;  /* 0x0000001fff057819 */ /* 0x000fc60000011602 */
[----:B------:R-:W-:Y:S01]  /*0e50*/  UIADD3 UR4, UR7, UR4, URZ ;  /* 0x0000000407047290 */ /* 0x000fe2000fffe03f */
[----:B------:R-:W-:Y:S02]  /*0e60*/  SHF.R.U32.HI R3, RZ, 0x1f, R0 ;  /* 0x0000001fff037819 */ /* 0x000fe40000011600 */
[----:B------:R-:W-:Y:S01]  /*0e70*/  ULDC UR7, c[0x0][0x9dc] ;  /* 0x0002770000077ab9 */ /* 0x000fe20000000800 */
[----:B------:R-:W-:Y:S01]  /*0e80*/  LEA.HI.SX32 R2, R2, R5, 0x1c ;  /* 0x0000000502027211 */ /* 0x000fe200078fe2ff */
[----:B------:R-:W-:Y:S01]  /*0e90*/  UIADD3 UR7, UR4, -UR7, URZ ;  /* 0x8000000704077290 */ /* 0x000fe2000fffe03f */
[----:B------:R-:W-:-:S04]  /*0ea0*/  LEA.HI.SX32 R3, R0, R3, 0x1c ;  /* 0x0000000300037211 */ /* 0x000fc800078fe2ff */
[----:B------:R-:W-:Y:S01]  /*0eb0*/  VIMNMX R23, R3, R2, PT ;  /* 0x0000000203177248 */ /* 0x000fe20003fe0100 */
[----:B------:R-:W-:Y:S06]  /*0ec0*/  @!P1 BRA `(.L_x_10848) ;  /* 0x0000000000449947 */ /* 0x000fec0003800000 */
        /* <DEDUP_REMOVED lines=10> */
.L_x_10849:
[----:B------:R-:W-:-:S11]  /*0f70*/  UISETP.NE.AND UP0, UPT, UR5, 0x1, UPT ;  /* 0x000000010500788c */ /* 0x000fd6000bf05270 */
[----:B------:R-:W-:Y:S02]  /*0f80*/  @UP0 ULDC.64 UR10, c[0x0][0x9e8] ;  /* 0x00027a00000a0ab9 */ /* 0x000fe40000000a00 */
[----:B------:R-:W-:-:S04]  /*0f90*/  UIMAD.WIDE.U32 UR8, UR4, UR10, URZ ;  /* 0x0000000a040872a5 */ /* 0x000fc8000f8e003f */
[----:B------:R-:W-:-:S12]  /*0fa0*/  @UP0 USHF.R.U32.HI UR4, URZ, UR11, UR9 ;  /* 0x0000000b3f040299 */ /* 0x000fd80008011609 */
.L_x_10850:
[----:B------:R-:W-:-:S04]  /*0fb0*/  UIMAD UR4, UR4, UR5, URZ ;  /* 0x00000005040472a4 */ /* 0x000fc8000f8e023f */
[----:B------:R-:W-:-:S04]  /*0fc0*/  UISETP.LT.AND UP0, UPT, UR7, UR4, UPT ;  /* 0x000000040700728c */ /* 0x000fc8000bf01270 */
[----:B------:R-:W-:-:S12]  /*0fd0*/  USEL UR7, UR7, UR4, !UP0 ;  /* 0x0000000407077287 */ /* 0x000fd8000c000000 */
.L_x_10848:
[----:B------:R-:W-:Y:S02]  /*0fe0*/  UIMAD.WIDE UR4, UR7, 0x2aaaaaab, URZ ;  /* 0x2aaaaaab070478a5 */ /* 0x000fe4000f8e023f */
[----:B------:R-:W-:Y:S02]  /*0ff0*/  USHF.R.U32.HI UR10, URZ, 0x10, UR6 ;  /* 0x000000103f0a7899 */ /* 0x000fe40008011606 */
[----:B------:R-:W-:Y:S02]  /*1000*/  USHF.R.U32.HI UR4, URZ, 0x1f, UR5 ;  /* 0x0000001f3f047899 */ /* 0x000fe40008011605 */
[----:B------:R-:W-:Y:S02]  /*1010*/  ULOP3.LUT UR37, UR6, 0xffff, URZ, 0xc0, !UPT ;  /* 0x0000ffff06257892 */ /* 0x000fe4000f8ec03f */
[----:B------:R-:W-:-:S04]  /*1020*/  ULEA.HI.SX32 UR4, UR5, UR4, 0x1c ;  /* 0x0000000405047291 */ /* 0x000fc8000f8fe23f */
[----:B------:R-:W-:-:S04]  /*1030*/  UISETP.LT.AND UP0, UPT, URZ, UR4, UPT ;  /* 0x000000043f00728c */ /* 0x000fc8000bf01270 */
[----:B------:R-:W-:Y:S02]  /*1040*/  USEL UR9, URZ, UR4, !UP0 ;  /* 0x000000043f097287 */ /* 0x000fe4000c000000 */
[----:B------:R-:W-:Y:S01]  /*1050*/  UISETP.NE.AND UP0, UPT, UR10, URZ, UPT ;  /* 0x0000003f0a00728c */ /* 0x000fe2000bf05270 */
[----:B------:R-:W-:-:S03]  /*1060*/  UMOV UR4, URZ ;  /* 0x0000003f00047c82 */ /* 0x000fc60008000000 */
[----:B------:R-:W-:-:S07]  /*1070*/  ISETP.GT.AND P0, PT, R23, UR9, PT ;  /* 0x0000000917007c0c */ /* 0x000fce000bf04270 */
[----:B------:R-:W-:-:S06]  /*1080*/  @!UP0 ULDC UR10, c[0x0][0x9f0] ;  /* 0x00027c00000a8ab9 */ /* 0x000fcc0000000800 */
[----:B------:R-:W-:Y:S05]  /*1090*/  @!P0 BRA `(.L_x_10851) ;  /* 0x00000000008c8947 */ /* 0x000fea0003800000 */
[----:B------:R-:W-:Y:S01]  /*10a0*/  IMAD.U32 R4, RZ, RZ, UR10 ;  /* 0x0000000aff047e24 */ /* 0x000fe2000f8e00ff */
[----:B------:R-:W-:-:S04]  /*10b0*/  UMOV UR4, URZ ;  /* 0x0000003f00047c82 */ /* 0x000fc80008000000 */
        /* <DEDUP_REMOVED lines=33> */
.L_x_10851:
[----:B------:R-:W-:Y:S02]  /*12d0*/  UIMAD UR37, UR37, UR4, UR9 ;  /* 0x00000004252572a4 */ /* 0x000fe4000f8e0209 */
[----:B------:R-:W-:Y:S01]  /*12e0*/  IMAD.U32 R0, RZ, RZ, UR4 ;  /* 0x00000004ff007e24 */ /* 0x000fe2000f8e00ff */
[----:B------:R-:W-:Y:S02]  /*12f0*/  PLOP3.LUT P0, PT, PT, PT, PT, 0x80, 0x0 ;  /* 0x000000000000781c */ /* 0x000fe40003f0f070 */
[----:B------:R-:W-:Y:S02]  /*1300*/  CS2R R2, SRZ ;  /* 0x0000000000027805 */ /* 0x000fe4000001ff00 */
[----:B------:R-:W-:Y:S02]  /*1310*/  CS2R R150, SRZ ;  /* 0x0000000000967805 */ /* 0x000fe4000001ff00 */
[----:B------:R-:W-:Y:S02]  /*1320*/  CS2R R148, SRZ ;  /* 0x0000000000947805 */ /* 0x000fe4000001ff00 */
[----:B------:R-:W-:-:S02]  /*1330*/  VIADDMNMX R23, R0, UR37, R23, PT ;  /* 0x0000002500177c46 */ /* 0x000fc4000b800117 */
[----:B------:R-:W-:Y:S02]  /*1340*/  CS2R R146, SRZ ;  /* 0x0000000000927805 */ /* 0x000fe4000001ff00 */
[----:B------:R-:W-:Y:S02]  /*1350*/  CS2R R144, SRZ ;  /* 0x0000000000907805 */ /* 0x000fe4000001ff00 */
[----:B------:R-:W-:Y:S02]  /*1360*/  CS2R R142, SRZ ;  /* 0x00000000008e7805 */ /* 0x000fe4000001ff00 */
[----:B------:R-:W-:Y:S02]  /*1370*/  ISETP.GT.AND P1, PT, R23, UR37, PT ;  /* 0x0000002517007c0c */ /* 0x000fe4000bf24270 */
        /* <DEDUP_REMOVED lines=94> */
.L_x_10853:
[----:B------:R-:W-:Y:S01]  /*1960*/  SHF.L.U32 R11, RZ, 0x1f, RZ ;  /* 0x0000001fff0b7819 */ /* 0x000fe200000006ff */
[----:B------:R-:W-:-:S03]  /*1970*/  VIADD R5, R19, 0x8 ;  /* 0x0000000813057836 */ /* 0x000fc60000000000 */
[----:B------:R-:W0:Y:S02]  /*1980*/  SYNCS.PHASECHK.TRANS64.TRYWAIT P0, [UR38+0x22800], R11 ;  /* 0x0228000bff0075a7 */ /* 0x000e240008000166 */
[----:B0-----:R-:W-:Y:S05]  /*1990*/  @!P0 BRA `(.L_x_10854) ;  /* 0x0000013000688947 */ /* 0x001fea0003800000 */
.L_x_11016:
[----:B------:R-:W-:Y:S05]  /*19a0*/  WARPSYNC.ALL ;  /* 0x0000000000007948 */ /* 0x000fea0003800000 */
[----:B------:R-:W-:Y:S01]  /*19b0*/  ULOP3.LUT UR4, UR45, 0x1, URZ, 0xfc, !UPT ;  /* 0x000000012d047892 */ /* 0x000fe2000f8efc3f */
[----:B------:R1:W-:Y:S03]  /*19c0*/  BAR.SYNC.DEFER_BLOCKING R5, 0x100 ;  /* 0x000400050000751d */ /* 0x0003e60000010000 */
[----:B------:R-:W-:-:S06]  /*19d0*/  UISETP.NE.AND UP0, UPT, UR4, 0x3, UPT ;  /* 0x000000030400788c */ /* 0x000fcc000bf05270 */
[----:B------:R-:W-:-:S13]  /*19e0*/  PLOP3.LUT P0, PT, PT, PT, UP0, 0x40, 0x0 ;  /* 0x000000000000781c */ /* 0x000fda0003f0e808 */
[----:B-1----:R-:W-:Y:S05]  /*19f0*/  @P0 BRA `(.L_x_10855) ;  /* 0x0000000000040947 */ /* 0x002fea0003800000 */
[----:B------:R-:W-:Y:S01]  /*1a00*/  BPT.TRAP 0x1 ;  /* 0x000000040000795c */ /* 0x000fe20000300000 */
.L_x_10855:
[----:B------:R-:W-:Y:S01]  /*1a10*/  PLOP3.LUT P1, PT, PT, PT, UP0, 0x40, 0x0 ;  /* 0x000000000000781c */ /* 0x000fe20003f2e808 */
[----:B------:R1:W2:-:S12]  /*1a20*/  SYNCS.PHASECHK.TRANS64.TRYWAIT P0, [UR38+0x22830], R11 ;  /* 0x0228300bff0075a7 */ /* 0x0002980008000166 */
[----:B-1----:R-:W-:Y:S05]  /*1a30*/  @P1 BRA `(.L_x_10856) ;  /* 0x0000000000041947 */ /* 0x002fea0003800000 */
[----:B------:R-:W-:Y:S01]  /*1a40*/  BPT.TRAP 0x1 ;  /* 0x000000040000795c */ /* 0x000fe20000300000 */
.L_x_10856:
[----:B--2---:R-:W-:Y:S05]  /*1a50*/  @P0 BRA `(.L_x_10857) ;  /* 0x0000000000080947 */ /* 0x004fea0003800000 */
[----:B------:R-:W1:Y:S02]  /*1a60*/  SYNCS.PHASECHK.TRANS64.TRYWAIT P0, [UR38+0x22830], R11 ;  /* 0x0228300bff0075a7 */ /* 0x000e640008000166 */
[----:B-1----:R-:W-:Y:S05]  /*1a70*/  @!P0 BRA `(.L_x_10858) ;  /* 0x0000013000488947 */ /* 0x002fea0003800000 */
.L_x_10857:
[----:B------:R-:W-:Y:S01]  /*1a80*/  UIADD3 UR4, UR38, 0x1c400, URZ ;  /* 0x0001c40026047890 */ /* 0x000fe2000fffe03f */
[----:B------:R-:W-:Y:S01]  /*1a90*/  WARPGROUP.ARRIVE ;  /* 0x00000000000079c5 */ /* 0x000fe20000000000 */
[----:B------:R-:W-:Y:S01]  /*1aa0*/  ULOP3.LUT UR20, UR40, 0x10000, URZ, 0xfc, !UPT ;  /* 0x0001000028147892 */ /* 0x000fe2000f8efc3f */
[----:B------:R-:W1:Y:S01]  /*1ab0*/  LDC R7, c[0x0][0x448] ;  /* 0x00011200ff077b82 */ /* 0x000e620000000800 */
[----:B------:R-:W-:Y:S01]  /*1ac0*/  USHF.R.U32.HI UR4, URZ, 0x4, UR4 ;  /* 0x000000043f047899 */ /* 0x000fe20008011604 */
[----:B------:R-:W-:Y:S01]  /*1ad0*/  LOP3.LUT R3, R72, 0xffffff80, RZ, 0xc0, !PT ;  /* 0xffffff8048037812 */ /* 0x000fe200078ec0ff */
[----:B------:R-:W-:Y:S01]  /*1ae0*/  UMOV UR21, 0x40000040 ;  /* 0x4000004000157882 */ /* 0x000fe20000000000 */
[----:B------:R-:W-:Y:S01]  /*1af0*/  UMOV UR7, 0x40000040 ;  /* 0x4000004000077882 */ /* 0x000fe20000000000 */
[----:B------:R-:W-:Y:S01]  /*1b00*/  ULOP3.LUT UR4, UR4, 0x3fff, URZ, 0xc0, !UPT ;  /* 0x00003fff04047892 */ /* 0x000fe2000f8ec03f */
[----:B------:R-:W2:Y:S01]  /*1b10*/  S2R R75, SR_TID.X ;  /* 0x00000000004b7919 */ /* 0x000ea20000002100 */
[----:B------:R-:W-:Y:S01]  /*1b20*/  UMOV UR5, UR21 ;  /* 0x0000001500057c82 */ /* 0x000fe20008000000 */
[----:B------:R-:W-:Y:S01]  /*1b30*/  UIADD3 UR8, UR20, 0x2, URZ ;  /* 0x0000000214087890 */ /* 0x000fe2000fffe03f */
[----:B------:R-:W-:Y:S01]  /*1b40*/  IMAD.IADD R3, R22, 0x1, -R3 ;  /* 0x0000000116037824 */ /* 0x000fe200078e0a03 */
[----:B------:R-:W-:Y:S01]  /*1b50*/  ULOP3.LUT UR6, UR4, 0x10000, URZ, 0xfc, !UPT ;  /* 0x0001000004067892 */ /* 0x000fe2000f8efc3f */
[----:B------:R-:W-:Y:S01]  /*1b60*/  LEA.HI R2, R17, R22, RZ, 0x2 ;  /* 0x0000001611027211 */ /* 0x000fe200078f10ff */
[----:B------:R-:W-:Y:S01]  /*1b70*/  UMOV UR9, 0x40000040 ;  /* 0x4000004000097882 */ /* 0x000fe20000000000 */
[----:B------:R-:W-:Y:S01]  /*1b80*/  UMOV UR4, UR20 ;  /* 0x0000001400047c82 */ /* 0x000fe20008000000 */
[----:B------:R-:W-:Y:S01]  /*1b90*/  UIADD3 UR10, UR6, 0x2, URZ ;  /* 0x00000002060a7890 */ /* 0x000fe2000fffe03f */
[----:B------:R-:W-:Y:S01]  /*1ba0*/  LEA.HI R6, R73, R73, RZ, 0x1 ;  /* 0x0000004949067211 */ /* 0x000fe200078f08ff */
[----:B------:R-:W-:Y:S01]  /*1bb0*/  UMOV UR11, 0x40000040 ;  /* 0x40000040000b7882 */ /* 0x000fe20000000000 */
[----:B------:R-:W-:Y:S01]  /*1bc0*/  UIADD3 UR12, UR20, 0x4, URZ ;  /* 0x00000004140c7890 */ /* 0x000fe2000fffe03f */
[----:B------:R-:W-:Y:S01]  /*1bd0*/  SHF.R.S32.HI R4, RZ, 0x1f, R3 ;  /* 0x0000001fff047819 */ /* 0x000fe20000011403 */
[----:B------:R-:W-:Y:S01]  /*1be0*/  HGMMA.64x96x16.F32 R24, gdesc[UR4], RZ, !UPT, gsb0 ;  /* 0x01600000041879f0 */ /* 0x000fe2000c0008ff */
[----:B------:R-:W-:Y:S01]  /*1bf0*/  UIADD3 UR14, UR6, 0x4, URZ ;  /* 0x00000004060e7890 */ /* 0x000fe2000fffe03f */
[----:B------:R-:W-:Y:S01]  /*1c00*/  LOP3.LUT R21, R2, 0xfffffffc, RZ, 0xc0, !PT ;  /* 0xfffffffc02157812 */ /* 0x000fe200078ec0ff */
[----:B------:R-:W-:Y:S01]  /*1c10*/  UMOV UR13, 0x40000040 ;  /* 0x40000040000d7882 */ /* 0x000fe20000000000 */
[----:B------:R-:W-:Y:S01]  /*1c20*/  UMOV UR15, 0x40000040 ;  /* 0x40000040000f7882 */ /* 0x000fe20000000000 */
[----:B------:R-:W-:Y:S01]  /*1c30*/  UIADD3 UR16, UR20, 0x6, URZ ;  /* 0x0000000614107890 */ /* 0x000fe2000fffe03f */
[----:B-1----:R-:W-:Y:S01]  /*1c40*/  ISETP.NE.AND P1, PT, R7, 0x1, PT ;  /* 0x000000010700780c */ /* 0x002fe20003f25270 */
[----:B------:R-:W-:Y:S01]  /*1c50*/  UIADD3 UR18, UR6, 0x6, URZ ;  /* 0x0000000606127890 */ /* 0x000fe2000fffe03f */
[----:B------:R-:W-:Y:S01]  /*1c60*/  LOP3.LUT R20, R6, 0x3fffffe, RZ, 0xc0, !PT ;  /* 0x03fffffe06147812 */ /* 0x000fe200078ec0ff */
[----:B------:R-:W-:Y:S01]  /*1c70*/  UMOV UR17, 0x40000040 ;  /* 0x4000004000117882 */ /* 0x000fe20000000000 */
[----:B------:R-:W-:Y:S01]  /*1c80*/  UMOV UR19, 0x40000040 ;  /* 0x4000004000137882 */ /* 0x000fe20000000000 */
[----:B------:R-:W-:Y:S01]  /*1c90*/  ULDC UR4, c[0x0][0x9d8] ;  /* 0x0002760000047ab9 */ /* 0x000fe20000000800 */
[-C--:B------:R-:W-:Y:S01]  /*1ca0*/  LEA.HI R6, R4, R3.reuse, RZ, 0x2 ;  /* 0x0000000304067211 */ /* 0x080fe200078f10ff */
[----:B------:R-:W-:Y:S01]  /*1cb0*/  IMAD.IADD R22, R22, 0x1, -R21 ;  /* 0x0000000116167824 */ /* 0x000fe200078e0a15 */
[----:B------:R-:W-:Y:S01]  /*1cc0*/  LEA.HI R8, R4, R3, RZ, 0x5 ;  /* 0x0000000304087211 */ /* 0x000fe200078f28ff */
[----:B------:R-:W-:Y:S01]  /*1cd0*/  IMAD.IADD R20, R73, 0x1, -R20 ;  /* 0x0000000149147824 */ /* 0x000fe200078e0a14 */
[--C-:B------:R-:W-:Y:S01]  /*1ce0*/  SHF.R.S32.HI R4, RZ, 0x2, R6.reuse ;  /* 0x00000002ff047819 */ /* 0x100fe20000011406 */
[----:B------:R-:W-:Y:S01]  /*1cf0*/  ULDC UR7, c[0x0][0x9dc] ;  /* 0x0002770000077ab9 */ /* 0x000fe20000000800 */
[----:B------:R-:W-:Y:S01]  /*1d00*/  SHF.R.S32.HI R21, RZ, 0x1f, R6 ;  /* 0x0000001fff157819 */ /* 0x000fe20000011406 */
[----:B------:R-:W-:Y:S01]  /*1d10*/  ULOP3.LUT UR7, URZ, UR7, URZ, 0x33, !UPT ;  /* 0x000000073f077292 */ /* 0x000fe2000f8e333f */
[----:B------:R-:W-:-:S02]  /*1d20*/  SHF.R.S32.HI R8, RZ, 0x5, R8 ;  /* 0x00000005ff087819 */ /* 0x000fc40000011408 */
[-C--:B------:R-:W-:Y:S02]  /*1d30*/  LEA.HI R21, R21, R4.reuse, RZ, 0x3 ;  /* 0x0000000415157211 */ /* 0x080fe400078f18ff */
[----:B------:R-:W-:Y:S02]  /*1d40*/  LEA R8, R8, UR39, 0x4 ;  /* 0x0000002708087c11 */ /* 0x000fe4000f8e20ff */
[----:B------:R-:W-:Y:S02]  /*1d50*/  LOP3.LUT R21, R21, 0xfffffff8, RZ, 0xc0, !PT ;  /* 0xfffffff815157812 */ /* 0x000fe400078ec0ff */
[----:B--2---:R-:W-:Y:S02]  /*1d60*/  LOP3.LUT R75, R75, 0x7f, RZ, 0xc0, !PT ;  /* 0x0000007f4b4b7812 */ /* 0x004fe400078ec0ff */
[----:B------:R-:W-:Y:S02]  /*1d70*/  IADD3 R21, R8, R4, -R21 ;  /* 0x0000000408157210 */ /* 0x000fe40007ffe815 */
[----:B------:R-:W-:-:S02]  /*1d80*/  ISETP.NE.AND P0, PT, R75, RZ, PT ;  /* 0x000000ff4b00720c */ /* 0x000fc40003f05270 */
[----:B------:R-:W-:Y:S01]  /*1d90*/  LOP3.LUT R8, R6, 0x7ffffffc, RZ, 0xc0, !PT ;  /* 0x7ffffffc06087812 */ /* 0x000fe200078ec0ff */
[----:B------:R-:W-:Y:S01]  /*1da0*/  IMAD R21, R20, 0x40, R21 ;  /* 0x0000004014157824 */ /* 0x000fe200078e0215 */
[----:B------:R-:W-:Y:S01]  /*1db0*/  LOP3.LUT R17, R17, 0xfff7ffff, RZ, 0xc0, !PT ;  /* 0xfff7ffff11117812 */ /* 0x000fe200078ec0ff */
[----:B------:R-:W-:Y:S02]  /*1dc0*/  IMAD.U32 R6, RZ, RZ, UR38 ;  /* 0x00000026ff067e24 */ /* 0x000fe4000f8e00ff */
[----:B------:R-:W-:Y:S01]  /*1dd0*/  IMAD.IADD R3, R3, 0x1, -R8 ;  /* 0x0000000103037824 */ /* 0x000fe200078e0a08 */
[----:B------:R-:W-:Y:S02]  /*1de0*/  IADD3 R8, -R19, 0xb, RZ ;  /* 0x0000000b13087810 */ /* 0x000fe40007ffe1ff */
[----:B------:R-:W-:Y:S01]  /*1df0*/  @P1 LOP3.LUT R17, R17, 0x80000, RZ, 0xfc, !PT ;  /* 0x0008000011111812 */ /* 0x000fe200078efcff */
        /* <DEDUP_REMOVED lines=15> */
[----:B------:R1:W2:Y:S01]  /*1ef0*/  MUFU.TANH R27, R43 ;  /* 0x0000002b001b7308 */ /* 0x0002a20000002400 */
[----:B------:R-:W-:Y:S01]  /*1f00*/  FMUL.FTZ R10, R24, UR4 ;  /* 0x00000004180a7c20 */ /* 0x000fe20008410000 */
[----:B------:R-:W-:Y:S01]  /*1f10*/  FMUL.FTZ R25, R25, UR4 ;  /* 0x0000000419197c20 */ /* 0x000fe20008410000 */
[----:B------:R-:W-:Y:S01]  /*1f20*/  LEA.HI R24, R22, R22, RZ, 0x1 ;  /* 0x0000001616187211 */ /* 0x000fe200078f08ff */
[----:B------:R-:W-:Y:S01]  /*1f30*/  FMUL.FTZ R58, R58, UR4 ;  /* 0x000000043a3a7c20 */ /* 0x000fe20008410000 */
[----:B------:R-:W-:Y:S01]  /*1f40*/  FMUL.FTZ R14, R34, UR4 ;  /* 0x00000004220e7c20 */ /* 0x000fe20008410000 */
[----:B0-----:R-:W-:Y:S01]  /*1f50*/  FMUL.FTZ R0, R26, UR4 ;  /* 0x000000041a007c20 */ /* 0x001fe20008410000 */
[----:B------:R-:W-:Y:S01]  /*1f60*/  FMUL.FTZ R28, R28, UR4 ;  /* 0x000000041c1c7c20 */ /* 0x000fe20008410000 */
[----:B------:R0:W3:Y:S01]  /*1f70*/  MUFU.TANH R31, R51 ;  /* 0x00000033001f7308 */ /* 0x0000e20000002400 */
[----:B-1----:R-:W1:Y:S01]  /*1f80*/  @P1 LDC R43, c[0x0][0x44c] ;  /* 0x00011300ff2b1b82 */ /* 0x002e620000000800 */
[----:B------:R-:W-:Y:S01]  /*1f90*/  FMUL.FTZ R29, R29, UR4 ;  /* 0x000000041d1d7c20 */ /* 0x000fe20008410000 */
[----:B------:R-:W-:Y:S01]  /*1fa0*/  FMUL.FTZ R12, R30, UR4 ;  /* 0x000000041e0c7c20 */ /* 0x000fe20008410000 */
[----:B------:R-:W-:Y:S01]  /*1fb0*/  FMUL.FTZ R32, R32, UR4 ;  /* 0x0000000420207c20 */ /* 0x000fe20008410000 */
[----:B------:R-:W-:Y:S01]  /*1fc0*/  FMUL.FTZ R33, R33, UR4 ;  /* 0x0000000421217c20 */ /* 0x000fe20008410000 */
[----:B------:R-:W-:Y:S01]  /*1fd0*/  FMUL.FTZ R15, R35, UR4 ;  /* 0x00000004230f7c20 */ /* 0x000fe20008410000 */
[----:B------:R-:W-:Y:S01]  /*1fe0*/  FMUL.FTZ R36, R36, UR4 ;  /* 0x0000000424247c20 */ /* 0x000fe20008410000 */
[----:B------:R4:W1:Y:S01]  /*1ff0*/  MUFU.TANH R74, R25 ;  /* 0x00000019004a7308 */ /* 0x0008620000002400 */
[----:B0-----:R-:W0:Y:S01]  /*2000*/  @P1 LDC R51, c[0x0][0x450] ;  /* 0x00011400ff331b82 */ /* 0x001e220000000800 */
[----:B------:R-:W-:Y:S01]  /*2010*/  FMUL.FTZ R37, R37, UR4 ;  /* 0x0000000425257c20 */ /* 0x000fe20008410000 */
[----:B------:R-:W-:Y:S01]  /*2020*/  FMUL.FTZ R38, R38, UR4 ;  /* 0x0000000426267c20 */ /* 0x000fe20008410000 */
[----:B------:R-:W-:Y:S01]  /*2030*/  FMUL.FTZ R39, R39, UR4 ;  /* 0x0000000427277c20 */ /* 0x000fe20008410000 */
[----:B------:R-:W-:Y:S01]  /*2040*/  FMUL.FTZ R40, R40, UR4 ;  /* 0x0000000428287c20 */ /* 0x000fe20008410000 */
[----:B------:R-:W-:Y:S01]  /*2050*/  FMUL.FTZ R41, R41, UR4 ;  /* 0x0000000429297c20 */ /* 0x000fe20008410000 */
[----:B------:R-:W-:Y:S01]  /*2060*/  FMUL.FTZ R42, R42, UR4 ;  /* 0x000000042a2a7c20 */ /* 0x000fe20008410000 */
[----:B------:R5:W0:Y:S01]  /*2070*/  MUFU.TANH R34, R58 ;  /* 0x0000003a00227308 */ /* 0x000a220000002400 */
[----:B----4-:R-:W-:Y:S01]  /*2080*/  LOP3.LUT R25, R24, 0x1ffffffe, RZ, 0xc0, !PT ;  /* 0x1ffffffe18197812 */ /* 0x010fe200078ec0ff */
[----:B------:R-:W-:Y:S01]  /*2090*/  FMUL.FTZ R44, R44, UR4 ;  /* 0x000000042c2c7c20 */ /* 0x000fe20008410000 */
[----:B------:R-:W-:Y:S01]  /*20a0*/  FMUL.FTZ R45, R45, UR4 ;  /* 0x000000042d2d7c20 */ /* 0x000fe20008410000 */
[----:B------:R-:W-:Y:S01]  /*20b0*/  FMUL.FTZ R46, R46, UR4 ;  /* 0x000000042e2e7c20 */ /* 0x000fe20008410000 */
[----:B------:R-:W-:Y:S01]  /*20c0*/  FMUL.FTZ R47, R47, UR4 ;  /* 0x000000042f2f7c20 */ /* 0x000fe20008410000 */
[----:B------:R-:W-:-:S02]  /*20d0*/  IMAD.IADD R4, R22, 0x1, -R25 ;  /* 0x0000000116047824 */ /* 0x000fc400078e0a19 */
[----:B------:R-:W-:Y:S01]  /*20e0*/  FMUL.FTZ R48, R48, UR4 ;  /* 0x0000000430307c20 */ /* 0x000fe20008410000 */
[----:B------:R-:W-:Y:S01]  /*20f0*/  FMUL.FTZ R49, R49, UR4 ;  /* 0x0000000431317c20 */ /* 0x000fe20008410000 */
[----:B------:R-:W-:Y:S01]  /*2100*/  FMUL.FTZ R50, R50, UR4 ;  /* 0x0000000432327c20 */ /* 0x000fe20008410000 */
[----:B------:R-:W-:Y:S02]  /*2110*/  IMAD R4, R4, 0x8, R21 ;  /* 0x0000000804047824 */ /* 0x000fe400078e0215 */
[----:B------:R-:W-:Y:S01]  /*2120*/  FMUL.FTZ R52, R52, UR4 ;  /* 0x0000000434347c20 */ /* 0x000fe20008410000 */
[----:B------:R-:W-:Y:S01]  /*2130*/  FMUL.FTZ R53, R53, UR4 ;  /* 0x0000000435357c20 */ /* 0x000fe20008410000 */
[----:B------:R-:W-:Y:S01]  /*2140*/  FMUL.FTZ R54, R54, UR4 ;  /* 0x0000000436367c20 */ /* 0x000fe20008410000 */
[----:B-1----:R-:W-:-:S04]  /*2150*/  @P1 IMAD.HI.U32 R20, R4, R43, RZ ;  /* 0x0000002b04141227 */ /* 0x002fc800078e00ff */
[----:B------:R-:W-:Y:S01]  /*2160*/  FMUL.FTZ R55, R55, UR4 ;  /* 0x0000000437377c20 */ /* 0x000fe20008410000 */
[----:B------:R-:W-:Y:S01]  /*2170*/  FMUL.FTZ R56, R56, UR4 ;  /* 0x0000000438387c20 */ /* 0x000fe20008410000 */
[----:B------:R-:W-:Y:S01]  /*2180*/  FMUL.FTZ R57, R57, UR4 ;  /* 0x0000000439397c20 */ /* 0x000fe20008410000 */
[----:B------:R-:W-:Y:S01]  /*2190*/  IMAD.MOV.U32 R22, RZ, RZ, R4 ;  /* 0x000000ffff167224 */ /* 0x000fe200078e0004 */
[----:B0-----:R-:W-:Y:S01]  /*21a0*/  @P1 SHF.R.U32.HI R22, RZ, R51, R20 ;  /* 0x00000033ff161219 */ /* 0x001fe20000011614 */
[----:B------:R-:W-:Y:S02]  /*21b0*/  @!P0 VIADD R20, R6, 0x22840 ;  /* 0x0002284006148836 */ /* 0x000fe40000000000 */
        /* <DEDUP_REMOVED lines=13> */
[----:B-----5:R-:W0:Y:S01]  /*2290*/  SHFL.IDX PT, R58, R22, RZ, 0x1c1f ;  /* 0x001c1fff163a7589 */ /* 0x020e2200000e0000 */
[----:B------:R-:W-:Y:S01]  /*22a0*/  ULDC.64 UR4, c[0x0][0x9e0] ;  /* 0x0002780000047ab9 */ /* 0x000fe20000000a00 */
[----:B------:R-:W-:Y:S01]  /*22b0*/  @!P0 PRMT R20, RZ, 0x654, R20 ;  /* 0x00000654ff148816 */ /* 0x000fe20000000014 */
[----:B------:R-:W-:Y:S01]  /*22c0*/  IMAD R21, R23, -0x60, R18 ;  /* 0xffffffa017157824 */ /* 0x000fe200078e0212 */
[----:B------:R-:W-:Y:S01]  /*22d0*/  UISETP.GE.AND UP1, UPT, UR5, 0x1, UPT ;  /* 0x000000010500788c */ /* 0x000fe2000bf26270 */
[----:B------:R1:W-:Y:S06]  /*22e0*/  BAR.ARV R8, 0x100 ;  /* 0x000400080000751d */ /* 0x0003ec0000002000 */
[----:B------:R4:W-:Y:S01]  /*22f0*/  @!P0 SYNCS.ARRIVE.TRANS64.RED.A1T0 RZ, [R20+URZ], RZ ;  /* 0x000000ff14ff89a7 */ /* 0x0009e2000810043f */
[----:B------:R-:W-:Y:S01]  /*2300*/  PLOP3.LUT P1, PT, PT, PT, UP1, 0x40, 0x0 ;  /* 0x000000000000781c */ /* 0x000fe20003f2e818 */
[----:B------:R-:W0:Y:S01]  /*2310*/  MUFU.TANH R10, R10 ;  /* 0x0000000a000a7308 */ /* 0x000e220000002400 */
[----:B------:R-:W-:-:S02]  /*2320*/  IMAD.MOV.U32 R26, RZ, RZ, -0x60 ;  /* 0xffffffa0ff1a7424 */ /* 0x000fc400078e00ff */
[----:B----4-:R-:W-:-:S05]  /*2330*/  VIADD R20, R21, 0x61 ;  /* 0x0000006115147836 */ /* 0x010fca0000000000 */
[----:B------:R-:W4:Y:S01]  /*2340*/  MUFU.TANH R0, R0 ;  /* 0x0000000000007308 */ /* 0x000f220000002400 */
[----:B------:R-:W-:Y:S02]  /*2350*/  IMAD R24, R3, -0x2, R20 ;  /* 0xfffffffe03187824 */ /* 0x000fe400078e0214 */
[----:B------:R-:W-:Y:S02]  /*2360*/  VIADD R20, R21, 0x60 ;  /* 0x0000006015147836 */ /* 0x000fe40000000000 */
[----:B------:R-:W-:-:S03]  /*2370*/  VIADD R24, R24, -UR11 ;  /* 0x8000000b18187c36 */ /* 0x000fc60008000000 */
[----:B------:R-:W1:Y:S01]  /*2380*/  MUFU.TANH R9, R9 ;  /* 0x0000000900097308 */ /* 0x000e620000002400 */
[----:B------:R-:W-:Y:S02]  /*2390*/  IMAD R25, R3, -0x2, R20 ;  /* 0xfffffffe03197824 */ /* 0x000fe400078e0214 */
[----:B------:R-:W-:-:S04]  /*23a0*/  VIADD R43, R24, UR7 ;  /* 0x00000007182b7c36 */ /* 0x000fc80008000000 */
[----:B0-----:R-:W-:Y:S01]  /*23b0*/  IMAD.IADD R21, R43, 0x1, R58 ;  /* 0x000000012b157824 */ /* 0x001fe200078e023a */
        /* <DEDUP_REMOVED lines=41> */
[----:B-----5:R-:W-:-:S02]  /*2650*/  IMAD R50, R23, R26, 0x60 ;  /* 0x0000006017327424 */ /* 0x020fc400078e021a */
[----:B------:R-:W-:Y:S02]  /*2660*/  VIADD R26, R24, UR4 ;  /* 0x00000004181a7c36 */ /* 0x000fe40008000000 */
[----:B------:R-:W-:-:S03]  /*2670*/  IMAD R51, R3, -0x2, R50 ;  /* 0xfffffffe03337824 */ /* 0x000fc600078e0232 */
[----:B------:R-:W-:Y:S01]  /*2680*/  VIADDMNMX R20, R58, R26, R25, PT ;  /* 0x0000001a3a147246 */ /* 0x000fe20003800119 */
[----:B01234-:R-:W-:Y:S06]  /*2690*/  @P1 BRA `(.L_x_10859) ;  /* 0x0000000000541947 */ /* 0x01ffec0003800000 */
[----:B------:R-:W-:Y:S01]  /*26a0*/  IADD3 R24, R18, -UR11, R58 ;  /* 0x8000000b12187c10 */ /* 0x000fe2000fffe03a */
        /* <DEDUP_REMOVED lines=11> */
.L_x_10861:
[----:B------:R-:W-:-:S06]  /*2760*/  UISETP.NE.AND UP2, UPT, UR5, 0x1, UPT ;  /* 0x000000010500788c */ /* 0x000fcc000bf45270 */
[----:B------:R-:W-:-:S05]  /*2770*/  PLOP3.LUT P1, PT, PT, PT, UP2, 0x80, 0x0 ;  /* 0x000000000000781c */ /* 0x000fca0003f2f028 */
[----:B------:R-:W-:-:S08]  /*2780*/  @UP2 ULDC.64 UR14, c[0x0][0x9e8] ;  /* 0x00027a00000e2ab9 */ /* 0x000fd00000000a00 */
[----:B------:R-:W-:-:S05]  /*2790*/  @P1 IMAD.HI.U32 R58, R24, UR14, RZ ;  /* 0x0000000e183a1c27 */ /* 0x000fca000f8e00ff */
[----:B------:R-:W-:-:S07]  /*27a0*/  @P1 SHF.R.U32.HI R24, RZ, UR15, R58 ;  /* 0x0000000fff181c19 */ /* 0x000fce000801163a */
.L_x_10862:
[----:B------:R-:W-:Y:S05]  /*27b0*/  BSYNC B0 ;  /* 0x0000000000007941 */ /* 0x000fea0003800000 */
.L_x_10860:
[----:B------:R-:W-:-:S05]  /*27c0*/  IMAD R24, R24, UR5, R51 ;  /* 0x0000000518187c24 */ /* 0x000fca000f8e0233 */
[----:B------:R-:W-:Y:S02]  /*27d0*/  VIMNMX R21, R21, R24, !PT ;  /* 0x0000001815157248 */ /* 0x000fe40007fe0100 */
[----:B------:R-:W-:-:S07]  /*27e0*/  VIADDMNMX R20, R24, UR5, R20, PT ;  /* 0x0000000518147c46 */ /* 0x000fce000b800114 */
.L_x_10859:
        /* <DEDUP_REMOVED lines=98> */
[C---:B------:R-:W-:Y:S02]  /*2e10*/  ISETP.GE.AND P3, PT, R50.reuse, 0x52, PT ;  /* 0x000000523200780c */ /* 0x040fe40003f66270 */
[----:B------:R-:W-:Y:S02]  /*2e20*/  ISETP.GE.AND P6, PT, R50, 0x1, PT ;  /* 0x000000013200780c */ /* 0x000fe40003fc6270 */
[----:B------:R-:W-:-:S04]  /*2e30*/  ISETP.GT.AND P4, PT, R21, 0x51, !P3 ;  /* 0x000000511500780c */ /* 0x000fc80005f84270 */
[----:B------:R-:W-:-:S04]  /*2e40*/  ISETP.LT.OR P4, PT, R20, 0x52, P4 ;  /* 0x000000521400780c */ /* 0x000fc80002781670 */
[----:B------:R-:W-:Y:S02]  /*2e50*/  FSEL R104, R65, -INF , !P4 ;  /* 0xff80000041687808 */ /* 0x000fe40006000000 */
[----:B------:R-:W-:-:S04]  /*2e60*/  ISETP.GE.AND P4, PT, R50, 0x59, PT ;  /* 0x000000593200780c */ /* 0x000fc80003f86270 */
[----:B------:R-:W-:-:S04]  /*2e70*/  ISETP.GT.AND P5, PT, R21, 0x58, !P4 ;  /* 0x000000581500780c */ /* 0x000fc800067a4270 */
[----:B------:R-:W-:-:S04]  /*2e80*/  ISETP.LT.OR P5, PT, R20, 0x59, P5 ;  /* 0x000000591400780c */ /* 0x000fc80002fa1670 */
[----:B------:R-:W-:Y:S02]  /*2e90*/  FSEL R68, R68, -INF , !P5 ;  /* 0xff80000044447808 */ /* 0x000fe40006800000 */
        /* <DEDUP_REMOVED lines=26> */
.L_x_10865:
[----:B------:R-:W-:-:S06]  /*3040*/  UISETP.NE.AND UP2, UPT, UR5, 0x1, UPT ;  /* 0x000000010500788c */ /* 0x000fcc000bf45270 */
[----:B------:R-:W-:-:S05]  /*3050*/  PLOP3.LUT P5, PT, PT, PT, UP2, 0x80, 0x0 ;  /* 0x000000000000781c */ /* 0x000fca0003faf028 */
[----:B------:R-:W-:-:S08]  /*3060*/  @UP2 ULDC.64 UR14, c[0x0][0x9e8] ;  /* 0x00027a00000e2ab9 */ /* 0x000fd00000000a00 */
[----:B------:R-:W-:Y:S01]  /*3070*/  @P5 IMAD.HI.U32 R22, R10, UR14, RZ ;  /* 0x0000000e0a165c27 */ /* 0x000fe2000f8e00ff */
[----:B------:R-:W-:-:S13]  /*3080*/  PLOP3.LUT P5, PT, PT, PT, UP2, 0x80, 0x0 ;  /* 0x000000000000781c */ /* 0x000fda0003faf028 */
[----:B------:R-:W-:-:S07]  /*3090*/  @P5 SHF.R.U32.HI R10, RZ, UR15, R22 ;  /* 0x0000000fff0a5c19 */ /* 0x000fce0008011616 */
.L_x_10866:
[----:B------:R-:W-:Y:S05]  /*30a0*/  BSYNC B0 ;  /* 0x0000000000007941 */ /* 0x000fea0003800000 */
.L_x_10864:
[----:B------:R-:W-:-:S05]  /*30b0*/  IMAD R10, R10, UR5, R51 ;  /* 0x000000050a0a7c24 */ /* 0x000fca000f8e0233 */
[----:B------:R-:W-:Y:S02]  /*30c0*/  VIMNMX R21, R21, R10, !PT ;  /* 0x0000000a15157248 */ /* 0x000fe40007fe0100 */
[----:B------:R-:W-:-:S07]  /*30d0*/  VIADDMNMX R20, R10, UR5, R20, PT ;  /* 0x000000050a147c46 */ /* 0x000fce000b800114 */
.L_x_10863:
[C---:B------:R-:W-:Y:S01]  /*30e0*/  ISETP.GT.AND P1, PT, R21.reuse, 0x1, !P1 ;  /* 0x000000011500780c */ /* 0x040fe20004f24270 */
[----:B------:R-:W-:Y:S01]  /*30f0*/  ULDC UR10, c[0x0][0x988] ;  /* 0x00026200000a7ab9 */ /* 0x000fe20000000800 */
[----:B------:R-:W-:Y:S02]  /*3100*/  ISETP.GT.AND P2, PT, R21, 0x8, !P2 ;  /* 0x000000081500780c */ /* 0x000fe40005744270 */
[C---:B------:R-:W-:Y:S02]  /*3110*/  ISETP.LT.OR P1, PT, R20.reuse, 0x2, P1 ;  /* 0x000000021400780c */ /* 0x040fe40000f21670 */
[----:B------:R-:W-:Y:S02]  /*3120*/  ISETP.LT.OR P2, PT, R20, 0x9, P2 ;  /* 0x000000091400780c */ /* 0x000fe40001741670 */
[----:B------:R-:W-:Y:S02]  /*3130*/  FSEL R25, R9, -INF , !P1 ;  /* 0xff80000009197808 */ /* 0x000fe40004800000 */
[----:B------:R-:W-:-:S02]  /*3140*/  ISETP.NE.AND P1, PT, R24, RZ, PT ;  /* 0x000000ff1800720c */ /* 0x000fc40003f25270 */
[----:B------:R-:W-:Y:S02]  /*3150*/  FMNMX.FTZ R9, R40, R74, !PT ;  /* 0x0000004a28097209 */ /* 0x000fe40007810000 */
[----:B------:R-:W-:Y:S02]  /*3160*/  ISETP.GT.AND P1, PT, R21, 0x9, !P1 ;  /* 0x000000091500780c */ /* 0x000fe40004f24270 */
[----:B------:R-:W-:Y:S02]  /*3170*/  FMNMX.FTZ R9, R58, R9, !PT ;  /* 0x000000093a097209 */ /* 0x000fe40007810000 */
[----:B------:R-:W-:Y:S02]  /*3180*/  ISETP.LT.OR P1, PT, R20, 0xa, P1 ;  /* 0x0000000a1400780c */ /* 0x000fe40000f21670 */
[----:B------:R-:W-:Y:S02]  /*3190*/  FSEL R12, R12, -INF , !P2 ;  /* 0xff8000000c0c7808 */ /* 0x000fe40005000000 */
        /* <DEDUP_REMOVED lines=8> */
[----:B------:R-:W-:Y:S02]  /*3220*/  ISETP.GT.AND P1, PT, R21, 0x11, !P2 ;  /* 0x000000111500780c */ /* 0x000fe40005724270 */
[----:B------:R-:W-:Y:S02]  /*3230*/  ISETP.NE.AND P5, PT, R32, RZ, PT ;  /* 0x000000ff2000720c */ /* 0x000fe40003fa5270 */
[----:B------:R-:W-:Y:S02]  /*3240*/  ISETP.LT.OR P1, PT, R20, 0x12, P1 ;  /* 0x000000121400780c */ /* 0x000fe40000f21670 */
[----:B------:R-:W-:Y:S02]  /*3250*/  FMNMX.FTZ R9, R78, R9, !PT ;  /* 0x000000094e097209 */ /* 0x000fe40007810000 */
[----:B------:R-:W-:-:S02]  /*3260*/  FSEL R15, R15, -INF , !P1 ;  /* 0xff8000000f0f7808 */ /* 0x000fc40004800000 */
[----:B------:R-:W-:Y:S02]  /*3270*/  ISETP.GT.AND P1, PT, R21, 0x18, !P5 ;  /* 0x000000181500780c */ /* 0x000fe40006f24270 */
[----:B------:R-:W-:Y:S02]  /*3280*/  FMNMX.FTZ R9, R80, R9, !PT ;  /* 0x0000000950097209 */ /* 0x000fe40007810000 */
[----:B------:R-:W-:Y:S02]  /*3290*/  ISETP.LT.OR P1, PT, R20, 0x19, P1 ;  /* 0x000000191400780c */ /* 0x000fe40000f21670 */
[----:B------:R-:W-:Y:S02]  /*32a0*/  FMNMX.FTZ R9, R82, R9, !PT ;  /* 0x0000000952097209 */ /* 0x000fe40007810000 */
[----:B------:R-:W-:Y:S02]  /*32b0*/  FSEL R22, R38, -INF , !P1 ;  /* 0xff80000026167808 */ /* 0x000fe40004800000 */
[----:B------:R-:W-:-:S02]  /*32c0*/  FMNMX.FTZ R9, R84, R9, !PT ;  /* 0x0000000954097209 */ /* 0x000fc40007810000 */
        /* <DEDUP_REMOVED lines=28> */
[----:B------:R-:W-:Y:S02]  /*3490*/  FMNMX.FTZ R9, R104, R9, !PT ;  /* 0x0000000968097209 */ /* 0x000fe40007810000 */
[----:B------:R-:W-:-:S02]  /*34a0*/  ISETP.NE.AND P1, PT, R44, RZ, PT ;  /* 0x000000ff2c00720c */ /* 0x000fc40003f25270 */
[----:B------:R-:W-:Y:S02]  /*34b0*/  FMNMX.FTZ R9, R68, R9, !PT ;  /* 0x0000000944097209 */ /* 0x000fe40007810000 */
[C---:B------:R-:W-:Y:S02]  /*34c0*/  ISETP.GT.AND P1, PT, R21.reuse, 0x29, !P1 ;  /* 0x000000291500780c */ /* 0x040fe40004f24270 */
[----:B------:R-:W-:Y:S02]  /*34d0*/  FMNMX.FTZ R9, R106, R9, !PT ;  /* 0x000000096a097209 */ /* 0x000fe40007810000 */
[----:B------:R-:W-:Y:S02]  /*34e0*/  ISETP.LT.OR P1, PT, R20, 0x2a, P1 ;  /* 0x0000002a1400780c */ /* 0x000fe40000f21670 */
[----:B------:R-:W-:Y:S01]  /*34f0*/  ISETP.GT.AND P6, PT, R21, RZ, !P6 ;  /* 0x000000ff1500720c */ /* 0x000fe200077c4270 */
[----:B------:R-:W0:Y:S01]  /*3500*/  SHFL.BFLY PT, R10, R9, 0x2, 0x1f ;  /* 0x0c401f00090a7f89 */ /* 0x000e2200000e0000 */
[----:B------:R-:W-:-:S02]  /*3510*/  FSEL R29, R47, -INF , !P1 ;  /* 0xff8000002f1d7808 */ /* 0x000fc40004800000 */
[----:B------:R-:W-:Y:S02]  /*3520*/  ISETP.NE.AND P1, PT, R45, RZ, PT ;  /* 0x000000ff2d00720c */ /* 0x000fe40003f25270 */
[----:B------:R-:W-:Y:S02]  /*3530*/  ISETP.LT.OR P6, PT, R20, 0x1, P6 ;  /* 0x000000011400780c */ /* 0x000fe400037c1670 */
[----:B------:R-:W-:Y:S02]  /*3540*/  ISETP.GT.AND P1, PT, R21, 0x30, !P1 ;  /* 0x000000301500780c */ /* 0x000fe40004f24270 */
[----:B------:R-:W-:Y:S02]  /*3550*/  FSEL R0, R0, -INF , !P6 ;  /* 0xff80000000007808 */ /* 0x000fe40007000000 */
[----:B------:R-:W-:Y:S02]  /*3560*/  ISETP.LT.OR P1, PT, R20, 0x31, P1 ;  /* 0x000000311400780c */ /* 0x000fe40000f21670 */
[----:B------:R-:W-:-:S02]  /*3570*/  ISETP.NE.AND P2, PT, R53, RZ, PT ;  /* 0x000000ff3500720c */ /* 0x000fc40003f45270 */
[----:B------:R-:W-:Y:S02]  /*3580*/  FSEL R30, R30, -INF , !P1 ;  /* 0xff8000001e1e7808 */ /* 0x000fe40004800000 */
[----:B------:R-:W-:Y:S02]  /*3590*/  ISETP.NE.AND P1, PT, R48, RZ, PT ;  /* 0x000000ff3000720c */ /* 0x000fe40003f25270 */
[----:B------:R-:W-:Y:S02]  /*35a0*/  ISETP.NE.AND P5, PT, R59, RZ, PT ;  /* 0x000000ff3b00720c */ /* 0x000fe40003fa5270 */
[----:B------:R-:W-:Y:S02]  /*35b0*/  ISETP.GT.AND P1, PT, R21, 0x31, !P1 ;  /* 0x000000311500780c */ /* 0x000fe40004f24270 */
[----:B------:R-:W-:Y:S02]  /*35c0*/  ISETP.NE.AND P6, PT, R63, RZ, PT ;  /* 0x000000ff3f00720c */ /* 0x000fe40003fc5270 */
[----:B------:R-:W-:-:S02]  /*35d0*/  ISETP.LT.OR P1, PT, R20, 0x32, P1 ;  /* 0x000000321400780c */ /* 0x000fc40000f21670 */
[----:B0-----:R-:W-:Y:S02]  /*35e0*/  FMNMX.FTZ R37, R9, R10, !PT ;  /* 0x0000000a09257209 */ /* 0x001fe40007810000 */
[----:B------:R-:W-:Y:S02]  /*35f0*/  FMNMX.FTZ R9, R0, R25, !PT ;  /* 0x0000001900097209 */ /* 0x000fe40007810000 */
[----:B------:R-:W-:Y:S01]  /*3600*/  FSEL R31, R31, -INF , !P1 ;  /* 0xff8000001f1f7808 */ /* 0x000fe20004800000 */
[----:B------:R-:W0:Y:S01]  /*3610*/  SHFL.BFLY PT, R10, R37, 0x1, 0x1f ;  /* 0x0c201f00250a7f89 */ /* 0x000e2200000e0000 */
        /* <DEDUP_REMOVED lines=14> */
[----:B------:R-:W-:-:S02]  /*3700*/  ISETP.GT.AND P1, PT, R21, 0x40, !P2 ;  /* 0x000000401500780c */ /* 0x000fc40005724270 */
[----:B------:R-:W-:Y:S02]  /*3710*/  FMNMX.FTZ R38, R26, R9, !PT ;  /* 0x000000091a267209 */ /* 0x000fe40007810000 */
[----:B------:R-:W-:Y:S02]  /*3720*/  ISETP.LT.OR P1, PT, R20, 0x41, P1 ;  /* 0x000000411400780c */ /* 0x000fe40000f21670 */
[----:B------:R-:W-:Y:S02]  /*3730*/  FMNMX.FTZ R9, R27, R38, !PT ;  /* 0x000000261b097209 */ /* 0x000fe40007810000 */
[----:B------:R-:W-:Y:S02]  /*3740*/  FSEL R34, R34, -INF , !P1 ;  /* 0xff80000022227808 */ /* 0x000fe40004800000 */
[----:B------:R-:W-:Y:S02]  /*3750*/  FMNMX.FTZ R38, R28, R9, !PT ;  /* 0x000000091c267209 */ /* 0x000fe40007810000 */
[----:B------:R-:W-:-:S02]  /*3760*/  ISETP.GT.AND P1, PT, R21, 0x41, !P5 ;  /* 0x000000411500780c */ /* 0x000fc40006f24270 */
[----:B0-----:R-:W-:Y:S02]  /*3770*/  FMNMX.FTZ R10, R37, R10, !PT ;  /* 0x0000000a250a7209 */ /* 0x001fe40007810000 */
[----:B------:R-:W-:Y:S02]  /*3780*/  FMNMX.FTZ R9, R29, R38, !PT ;  /* 0x000000261d097209 */ /* 0x000fe40007810000 */
[----:B------:R-:W-:Y:S01]  /*3790*/  ISETP.LT.OR P1, PT, R20, 0x42, P1 ;  /* 0x000000421400780c */ /* 0x000fe20000f21670 */
[----:B------:R-:W-:Y:S01]  /*37a0*/  FMUL.FTZ R36, R10, UR10 ;  /* 0x0000000a0a247c20 */ /* 0x000fe20008410000 */
[----:B------:R-:W-:Y:S02]  /*37b0*/  FMNMX.FTZ R38, R30, R9, !PT ;  /* 0x000000091e267209 */ /* 0x000fe40007810000 */
[----:B------:R-:W-:Y:S02]  /*37c0*/  FSEL R35, R35, -INF , !P1 ;  /* 0xff80000023237808 */ /* 0x000fe40004800000 */
[----:B------:R-:W-:-:S02]  /*37d0*/  FSETP.NEU.FTZ.AND P1, PT, R10, -INF , PT ;  /* 0xff8000000a00780b */ /* 0x000fc40003f3d000 */
[----:B------:R-:W-:Y:S02]  /*37e0*/  ISETP.NE.AND P5, PT, R57, RZ, PT ;  /* 0x000000ff3900720c */ /* 0x000fe40003fa5270 */
[----:B------:R-:W-:Y:S02]  /*37f0*/  FMNMX.FTZ R9, R31, R38, !PT ;  /* 0x000000261f097209 */ /* 0x000fe40007810000 */
[----:B------:R-:W-:Y:S02]  /*3800*/  FSEL R39, R36, RZ, P1 ;  /* 0x000000ff24277208 */ /* 0x000fe40000800000 */
[----:B------:R-:W-:Y:S02]  /*3810*/  ISETP.GT.AND P1, PT, R21, 0x48, !P5 ;  /* 0x000000481500780c */ /* 0x000fe40006f24270 */
[----:B------:R-:W-:Y:S01]  /*3820*/  FMNMX.FTZ R38, R32, R9, !PT ;  /* 0x0000000920267209 */ /* 0x000fe20007810000 */
[--C-:B------:R-:W-:Y:S01]  /*3830*/  FFMA.FTZ R37, R74, UR10, -R39.reuse ;  /* 0x0000000a4a257c23 */ /* 0x100fe20008010827 */
[----:B------:R-:W-:Y:S01]  /*3840*/  ISETP.LT.OR P1, PT, R20, 0x49, P1 ;  /* 0x000000491400780c */ /* 0x000fe20000f21670 */
[--C-:B------:R-:W-:Y:S01]  /*3850*/  FFMA.FTZ R40, R40, UR10, -R39.reuse ;  /* 0x0000000a28287c23 */ /* 0x100fe20008010827 */
[----:B------:R-:W-:Y:S01]  /*3860*/  FMNMX.FTZ R9, R33, R38, !PT ;  /* 0x0000002621097209 */ /* 0x000fe20007810000 */
[----:B------:R0:W-:Y:S01]  /*3870*/  MUFU.EX2 R41, R37 ;  /* 0x0000002500297308 */ /* 0x0001e20000000800 */
[----:B------:R-:W-:Y:S01]  /*3880*/  FSEL R36, R62, -INF , !P1 ;  /* 0xff8000003e247808 */ /* 0x000fe20004800000 */
[--C-:B------:R-:W-:Y:S01]  /*3890*/  FFMA.FTZ R42, R58, UR10, -R39.reuse ;  /* 0x0000000a3a2a7c23 */ /* 0x100fe20008010827 */
[----:B------:R-:W-:Y:S01]  /*38a0*/  ISETP.NE.AND P2, PT, R61, RZ, PT ;  /* 0x000000ff3d00720c */ /* 0x000fe20003f45270 */
[--C-:B------:R-:W-:Y:S01]  /*38b0*/  FFMA.FTZ R43, R72, UR10, -R39.reuse ;  /* 0x0000000a482b7c23 */ /* 0x100fe20008010827 */
[C---:B------:R-:W-:Y:S01]  /*38c0*/  ISETP.GT.AND P1, PT, R21.reuse, 0x49, !P6 ;  /* 0x000000491500780c */ /* 0x040fe20007724270 */
[--C-:B------:R-:W-:Y:S01]  /*38d0*/  FFMA.FTZ R44, R80, UR10, -R39.reuse ;  /* 0x0000000a502c7c23 */ /* 0x100fe20008010827 */
[----:B------:R-:W-:Y:S01]  /*38e0*/  FMNMX.FTZ R38, R34, R9, !PT ;  /* 0x0000000922267209 */ /* 0x000fe20007810000 */
[----:B------:R1:W2:Y:S01]  /*38f0*/  MUFU.EX2 R172, R40 ;  /* 0x0000002800ac7308 */ /* 0x0002a20000000800 */
[----:B------:R-:W-:Y:S01]  /*3900*/  ISETP.GT.AND P2, PT, R21, 0x50, !P2 ;  /* 0x000000501500780c */ /* 0x000fe20005744270 */
[--C-:B0-----:R-:W-:Y:S01]  /*3910*/  FFMA.FTZ R37, R78, UR10, -R39.reuse ;  /* 0x0000000a4e257c23 */ /* 0x101fe20008010827 */
[----:B------:R-:W-:Y:S01]  /*3920*/  ISETP.LT.OR P1, PT, R20, 0x4a, P1 ;  /* 0x0000004a1400780c */ /* 0x000fe20000f21670 */
[--C-:B------:R-:W-:Y:S01]  /*3930*/  FFMA.FTZ R46, R84, UR10, -R39.reuse ;  /* 0x0000000a542e7c23 */ /* 0x100fe20008010827 */
[----:B------:R-:W-:Y:S01]  /*3940*/  FMNMX.FTZ R9, R35, R38, !PT ;  /* 0x0000002623097209 */ /* 0x000fe20007810000 */
[--C-:B------:R-:W-:Y:S01]  /*3950*/  FFMA.FTZ R48, R86, UR10, -R39.reuse ;  /* 0x0000000a56307c23 */ /* 0x100fe20008010827 */
[----:B------:R-:W-:Y:S01]  /*3960*/  ISETP.NE.AND P5, PT, R50, RZ, PT ;  /* 0x000000ff3200720c */ /* 0x000fe20003fa5270 */
[----:B------:R-:W-:Y:S01]  /*3970*/  MUFU.EX2 R45, R37 ;  /* 0x00000025002d7308 */ /* 0x000fe20000000800 */
[C---:B------:R-:W-:Y:S01]  /*3980*/  ISETP.GT.AND P3, PT, R21.reuse, 0x51, !P3 ;  /* 0x000000511500780c */ /* 0x040fe20005f64270 */
[--C-:B-1----:R-:W-:Y:S01]  /*3990*/  FFMA.FTZ R40, R76, UR10, -R39.reuse ;  /* 0x0000000a4c287c23 */ /* 0x102fe20008010827 */
[----:B------:R-:W-:Y:S01]  /*39a0*/  ISETP.LT.OR P2, PT, R20, 0x51, P2 ;  /* 0x000000511400780c */ /* 0x000fe20001741670 */
[--C-:B------:R-:W-:Y:S01]  /*39b0*/  FFMA.FTZ R50, R88, UR10, -R39.reuse ;  /* 0x0000000a58327c23 */ /* 0x100fe20008010827 */
[----:B------:R-:W-:Y:S01]  /*39c0*/  FSEL R2, R2, -INF , !P1 ;  /* 0xff80000002027808 */ /* 0x000fe20004800000 */
[----:B------:R-:W-:Y:S01]  /*39d0*/  FFMA.FTZ R58, R102, UR10, -R39 ;  /* 0x0000000a663a7c23 */ /* 0x000fe20008010827 */
[----:B------:R-:W-:Y:S01]  /*39e0*/  FMNMX.FTZ R9, R36, R9, !PT ;  /* 0x0000000924097209 */ /* 0x000fe20007810000 */
[----:B------:R0:W-:Y:S01]  /*39f0*/  MUFU.EX2 R168, R40 ;  /* 0x0000002800a87308 */ /* 0x0001e20000000800 */
[C---:B------:R-:W-:Y:S01]  /*3a00*/  ISETP.GT.AND P4, PT, R21.reuse, 0x58, !P4 ;  /* 0x000000581500780c */ /* 0x040fe20006784270 */
[----:B--2---:R-:W-:Y:S01]  /*3a10*/  FADD.FTZ R65, R172, R41 ;  /* 0x00000029ac417221 */ /* 0x004fe20000010000 */
[----:B------:R-:W-:Y:S01]  /*3a20*/  ISETP.GT.AND P5, PT, R21, 0x59, !P5 ;  /* 0x000000591500780c */ /* 0x000fe20006fa4270 */
[--C-:B------:R-:W-:Y:S01]  /*3a30*/  FFMA.FTZ R51, R90, UR10, -R39.reuse ;  /* 0x0000000a5a337c23 */ /* 0x100fe20008010827 */
[----:B------:R-:W-:Y:S01]  /*3a40*/  ISETP.LT.OR P3, PT, R20, 0x52, P3 ;  /* 0x000000521400780c */ /* 0x000fe20001f61670 */
[--C-:B------:R-:W-:Y:S01]  /*3a50*/  FFMA.FTZ R52, R92, UR10, -R39.reuse ;  /* 0x0000000a5c347c23 */ /* 0x100fe20008010827 */
[----:B------:R-:W-:Y:S01]  /*3a60*/  FSEL R21, R66, -INF , !P2 ;  /* 0xff80000042157808 */ /* 0x000fe20005000000 */
[----:B------:R-:W-:Y:S01]  /*3a70*/  MUFU.EX2 R42, R42 ;  /* 0x0000002a002a7308 */ /* 0x000fe20000000800 */
[----:B------:R-:W-:Y:S01]  /*3a80*/  FMNMX.FTZ R38, R2, R9, !PT ;  /* 0x0000000902267209 */ /* 0x000fe20007810000 */
[--C-:B0-----:R-:W-:Y:S01]  /*3a90*/  FFMA.FTZ R40, R82, UR10, -R39.reuse ;  /* 0x0000000a52287c23 */ /* 0x101fe20008010827 */
[----:B------:R-:W-:Y:S01]  /*3aa0*/  ISETP.LT.OR P4, PT, R20, 0x59, P4 ;  /* 0x000000591400780c */ /* 0x000fe20002781670 */
[--C-:B------:R-:W-:Y:S01]  /*3ab0*/  FFMA.FTZ R54, R96, UR10, -R39.reuse ;  /* 0x0000000a60367c23 */ /* 0x100fe20008010827 */
[----:B------:R-:W-:Y:S01]  /*3ac0*/  FSEL R37, R67, -INF , !P3 ;  /* 0xff80000043257808 */ /* 0x000fe20005800000 */
[--C-:B------:R-:W-:Y:S01]  /*3ad0*/  FFMA.FTZ R55, R98, UR10, -R39.reuse ;  /* 0x0000000a62377c23 */ /* 0x100fe20008010827 */
[----:B------:R-:W-:Y:S01]  /*3ae0*/  FMNMX.FTZ R38, R21, R38, !PT ;  /* 0x0000002615267209 */ /* 0x000fe20007810000 */
[----:B------:R0:W-:Y:S01]  /*3af0*/  MUFU.EX2 R47, R40 ;  /* 0x00000028002f7308 */ /* 0x0001e20000000800 */
[----:B------:R-:W-:Y:S01]  /*3b00*/  ISETP.LT.OR P5, PT, R20, 0x5a, P5 ;  /* 0x0000005a1400780c */ /* 0x000fe20002fa1670 */
[--C-:B------:R-:W-:Y:S01]  /*3b10*/  FFMA.FTZ R56, R56, UR10, -R39.reuse ;  /* 0x0000000a38387c23 */ /* 0x100fe20008010827 */
[----:B------:R-:W-:Y:S01]  /*3b20*/  FSEL R20, R70, -INF , !P4 ;  /* 0xff80000046147808 */ /* 0x000fe20006000000 */
[--C-:B------:R-:W-:Y:S01]  /*3b30*/  FFMA.FTZ R57, R100, UR10, -R39.reuse ;  /* 0x0000000a64397c23 */ /* 0x100fe20008010827 */
[----:B------:R-:W-:Y:S01]  /*3b40*/  FMNMX.FTZ R9, R37, R38, !PT ;  /* 0x0000002625097209 */ /* 0x000fe20007810000 */
[----:B------:R-:W-:Y:S01]  /*3b50*/  FFMA.FTZ R61, R104, UR10, -R39 ;  /* 0x0000000a683d7c23 */ /* 0x000fe20008010827 */
[----:B------:R-:W-:Y:S01]  /*3b60*/  FSEL R38, R71, -INF , !P5 ;  /* 0xff80000047267808 */ /* 0x000fe20006800000 */
[----:B------:R-:W1:Y:S01]  /*3b70*/  MUFU.EX2 R43, R43 ;  /* 0x0000002b002b7308 */ /* 0x000e620000000800 */
[----:B------:R-:W-:-:S02]  /*3b80*/  FMNMX.FTZ R9, R20, R9, !PT ;  /* 0x0000000914097209 */ /* 0x000fc40007810000 */
[----:B------:R-:W-:Y:S02]  /*3b90*/  F2FP.F16.F32.PACK_AB R172, R41, R172 ;  /* 0x000000ac29ac723e */ /* 0x000fe400000000ff */
[----:B------:R-:W-:-:S03]  /*3ba0*/  FMNMX.FTZ R9, R38, R9, !PT ;  /* 0x0000000926097209 */ /* 0x000fc60007810000 */
[----:B------:R-:W2:Y:S02]  /*3bb0*/  MUFU.EX2 R44, R44 ;  /* 0x0000002c002c7308 */ /* 0x000ea40000000800 */
[----:B0-----:R-:W0:Y:S06]  /*3bc0*/  SHFL.BFLY PT, R40, R9, 0x2, 0x1f ;  /* 0x0c401f0009287f89 */ /* 0x001e2c00000e0000 */
[----:B------:R-:W-:Y:S01]  /*3bd0*/  MUFU.EX2 R46, R46 ;  /* 0x0000002e002e7308 */ /* 0x000fe20000000800 */
[----:B-1----:R-:W-:-:S07]  /*3be0*/  F2FP.F16.F32.PACK_AB R174, R43, R42 ;  /* 0x0000002a2bae723e */ /* 0x002fce00000000ff */
[----:B------:R1:W3:Y:S01]  /*3bf0*/  MUFU.EX2 R49, R48 ;  /* 0x0000003000317308 */ /* 0x0002e20000000800 */
[----:B--2---:R-:W-:-:S07]  /*3c00*/  F2FP.F16.F32.PACK_AB R170, R47, R44 ;  /* 0x0000002c2faa723e */ /* 0x004fce00000000ff */
[----:B------:R-:W-:Y:S01]  /*3c10*/  MUFU.EX2 R50, R50 ;  /* 0x0000003200327308 */ /* 0x000fe20000000800 */
[----:B-1----:R-:W-:Y:S01]  /*3c20*/  FFMA.FTZ R48, R94, UR10, -R39 ;  /* 0x0000000a5e307c23 */ /* 0x002fe20008010827 */
[----:B0-----:R-:W-:-:S05]  /*3c30*/  FMNMX.FTZ R40, R9, R40, !PT ;  /* 0x0000002809287209 */ /* 0x001fca0007810000 */
[----:B------:R-:W0:Y:S01]  /*3c40*/  SHFL.BFLY PT, R9, R40, 0x1, 0x1f ;  /* 0x0c201f0028097f89 */ /* 0x000e2200000e0000 */
[----:B------:R-:W-:Y:S01]  /*3c50*/  MUFU.EX2 R59, R58 ;  /* 0x0000003a003b7308 */ /* 0x000fe20000000800 */
[----:B---3--:R-:W-:-:S07]  /*3c60*/  F2FP.F16.F32.PACK_AB R164, R49, R46 ;  /* 0x0000002e31a4723e */ /* 0x008fce00000000ff */
[----:B------:R-:W1:Y:S08]  /*3c70*/  MUFU.EX2 R51, R51 ;  /* 0x0000003300337308 */ /* 0x000e700000000800 */
[----:B------:R-:W-:Y:S01]  /*3c80*/  MUFU.EX2 R52, R52 ;  /* 0x0000003400347308 */ /* 0x000fe20000000800 */
[----:B0-----:R-:W-:-:S07]  /*3c90*/  FMNMX.FTZ R9, R40, R9, !PT ;  /* 0x0000000928097209 */ /* 0x001fce0007810000 */
[----:B------:R0:W2:Y:S01]  /*3ca0*/  MUFU.EX2 R53, R48 ;  /* 0x0000003000357308 */ /* 0x0000a20000000800 */
[----:B------:R-:W-:Y:S01]  /*3cb0*/  FFMA.FTZ R40, R68, UR10, -R39 ;  /* 0x0000000a44287c23 */ /* 0x000fe20008010827 */
[----:B-1----:R-:W-:Y:S01]  /*3cc0*/  F2FP.F16.F32.PACK_AB R166, R51, R50 ;  /* 0x0000003233a6723e */ /* 0x002fe200000000ff */
[C---:B------:R-:W-:Y:S01]  /*3cd0*/  FMUL.FTZ R62, R9.reuse, UR10 ;  /* 0x0000000a093e7c20 */ /* 0x040fe20008410000 */
[----:B------:R-:W-:-:S04]  /*3ce0*/  FSETP.NEU.FTZ.AND P1, PT, R9, -INF , PT ;  /* 0xff8000000900780b */ /* 0x000fc80003f3d000 */
[----:B------:R-:W-:Y:S01]  /*3cf0*/  MUFU.EX2 R54, R54 ;  /* 0x0000003600367308 */ /* 0x000fe20000000800 */
[----:B------:R-:W-:Y:S01]  /*3d00*/  FSEL R63, R62, RZ, P1 ;  /* 0x000000ff3e3f7208 */ /* 0x000fe20000800000 */
[--C-:B0-----:R-:W-:Y:S01]  /*3d10*/  FFMA.FTZ R48, R60, UR10, -R39.reuse ;  /* 0x0000000a3c307c23 */ /* 0x101fe20008010827 */
[--C-:B------:R-:W-:Y:S01]  /*3d20*/  FFMA.FTZ R60, R64, UR10, -R39.reuse ;  /* 0x0000000a403c7c23 */ /* 0x100fe20008010827 */
[----:B------:R-:W-:Y:S01]  /*3d30*/  FFMA.FTZ R39, R106, UR10, -R39 ;  /* 0x0000000a6a277c23 */ /* 0x000fe20008010827 */
[----:B------:R-:W-:Y:S01]  /*3d40*/  PLOP3.LUT P1, PT, PT, PT, UP0, 0x40, 0x0 ;  /* 0x000000000000781c */ /* 0x000fe20003f2e808 */
        /* <DEDUP_REMOVED lines=25> */
[----:B------:R-:W-:Y:S01]  /*3ee0*/  FFMA.FTZ R38, R38, UR10, -R63 ;  /* 0x0000000a26267c23 */ /* 0x000fe2000801083f */
[----:B--2---:R-:W-:-:S04]  /*3ef0*/  F2FP.F16.F32.PACK_AB R160, R53, R52 ;  /* 0x0000003435a0723e */ /* 0x004fc800000000ff */
[----:B------:R2:W-:Y:S01]  /*3f00*/  MUFU.EX2 R171, R24 ;  /* 0x0000001800ab7308 */ /* 0x0005e20000000800 */
[----:B0-----:R-:W-:-:S07]  /*3f10*/  F2FP.F16.F32.PACK_AB R173, R25, R0 ;  /* 0x0000000019ad723e */ /* 0x001fce00000000ff */
[----:B------:R-:W0:Y:S01]  /*3f20*/  MUFU.EX2 R13, R13 ;  /* 0x0000000d000d7308 */ /* 0x000e220000000800 */
[----:B--2---:R-:W-:-:S04]  /*3f30*/  FADD.FTZ R24, R42, R65 ;  /* 0x000000412a187221 */ /* 0x004fc80000010000 */
[----:B------:R-:W-:-:S03]  /*3f40*/  FADD.FTZ R65, R43, R24 ;  /* 0x000000182b417221 */ /* 0x000fc60000010000 */
[----:B------:R-:W2:Y:S01]  /*3f50*/  MUFU.EX2 R14, R14 ;  /* 0x0000000e000e7308 */ /* 0x000ea20000000800 */
[----:B------:R-:W-:Y:S01]  /*3f60*/  FADD.FTZ R24, R168, R65 ;  /* 0x00000041a8187221 */ /* 0x000fe20000010000 */
[----:B------:R-:W-:Y:S01]  /*3f70*/  FADD.FTZ R65, R0, R25 ;  /* 0x0000001900417221 */ /* 0x000fe20000010000 */
[C---:B------:R-:W-:Y:S02]  /*3f80*/  F2FP.F16.F32.PACK_AB R168, R45.reuse, R168 ;  /* 0x000000a82da8723e */ /* 0x040fe400000000ff */
[----:B------:R-:W-:Y:S01]  /*3f90*/  FADD.FTZ R67, R45, R24 ;  /* 0x000000182d437221 */ /* 0x000fe20000010000 */
[----:B-1----:R-:W-:Y:S02]  /*3fa0*/  FADD.FTZ R24, R12, R65 ;  /* 0x000000410c187221 */ /* 0x002fe40000010000 */
[----:B------:R-:W1:Y:S01]  /*3fb0*/  MUFU.EX2 R15, R15 ;  /* 0x0000000f000f7308 */ /* 0x000e620000000800 */
[----:B------:R-:W-:Y:S01]  /*3fc0*/  FADD.FTZ R58, R44, R67 ;  /* 0x000000432c3a7221 */ /* 0x000fe20000010000 */
[C---:B0-----:R-:W-:Y:S01]  /*3fd0*/  FADD.FTZ R65, R13.reuse, R24 ;  /* 0x000000180d417221 */ /* 0x041fe20000010000 */
[----:B------:R-:W-:-:S02]  /*3fe0*/  F2FP.F16.F32.PACK_AB R175, R13, R12 ;  /* 0x0000000c0daf723e */ /* 0x000fc400000000ff */
[----:B------:R-:W-:-:S03]  /*3ff0*/  FADD.FTZ R67, R47, R58 ;  /* 0x0000003a2f437221 */ /* 0x000fc60000010000 */
[----:B------:R-:W0:Y:S01]  /*4000*/  MUFU.EX2 R22, R22 ;  /* 0x0000001600167308 */ /* 0x000e220000000800 */
[----:B--2---:R-:W-:Y:S01]  /*4010*/  FADD.FTZ R24, R14, R65 ;  /* 0x000000410e187221 */ /* 0x004fe20000010000 */
[----:B------:R-:W-:-:S04]  /*4020*/  FADD.FTZ R58, R46, R67 ;  /* 0x000000432e3a7221 */ /* 0x000fc80000010000 */
[----:B------:R-:W-:Y:S02]  /*4030*/  FADD.FTZ R67, R49, R58 ;  /* 0x0000003a31437221 */ /* 0x000fe40000010000 */
[----:B------:R-:W2:Y:S01]  /*4040*/  MUFU.EX2 R26, R26 ;  /* 0x0000001a001a7308 */ /* 0x000ea20000000800 */
[C---:B-1----:R-:W-:Y:S01]  /*4050*/  FADD.FTZ R65, R15.reuse, R24 ;  /* 0x000000180f417221 */ /* 0x042fe20000010000 */
[----:B------:R-:W-:Y:S01]  /*4060*/  FADD.FTZ R58, R50, R67 ;  /* 0x00000043323a7221 */ /* 0x000fe20000010000 */
[----:B------:R-:W-:-:S03]  /*4070*/  F2FP.F16.F32.PACK_AB R169, R15, R14 ;  /* 0x0000000e0fa9723e */ /* 0x000fc600000000ff */
[----:B------:R-:W-:Y:S02]  /*4080*/  FADD.FTZ R67, R51, R58 ;  /* 0x0000003a33437221 */ /* 0x000fe40000010000 */
[----:B------:R-:W1:Y:S01]  /*4090*/  MUFU.EX2 R27, R27 ;  /* 0x0000001b001b7308 */ /* 0x000e620000000800 */
[----:B0-----:R-:W-:Y:S01]  /*40a0*/  FADD.FTZ R24, R22, R65 ;  /* 0x0000004116187221 */ /* 0x001fe20000010000 */
[----:B------:R-:W-:-:S03]  /*40b0*/  FADD.FTZ R58, R52, R67 ;  /* 0x00000043343a7221 */ /* 0x000fc60000010000 */
[----:B------:R-:W-:Y:S01]  /*40c0*/  FADD.FTZ R65, R171, R24 ;  /* 0x00000018ab417221 */ /* 0x000fe20000010000 */
[----:B------:R-:W-:Y:S01]  /*40d0*/  FADD.FTZ R67, R53, R58 ;  /* 0x0000003a35437221 */ /* 0x000fe20000010000 */
[----:B------:R-:W-:Y:S01]  /*40e0*/  F2FP.F16.F32.PACK_AB R171, R171, R22 ;  /* 0x00000016abab723e */ /* 0x000fe200000000ff */
[----:B------:R-:W0:Y:S01]  /*40f0*/  MUFU.EX2 R28, R28 ;  /* 0x0000001c001c7308 */ /* 0x000e220000000800 */
[----:B--2---:R-:W-:Y:S01]  /*4100*/  FADD.FTZ R24, R26, R65 ;  /* 0x000000411a187221 */ /* 0x004fe20000010000 */
[----:B------:R-:W-:-:S06]  /*4110*/  FADD.FTZ R58, R54, R67 ;  /* 0x00000043363a7221 */ /* 0x000fcc0000010000 */
[----:B------:R-:W2:Y:S01]  /*4120*/  MUFU.EX2 R29, R29 ;  /* 0x0000001d001d7308 */ /* 0x000ea20000000800 */
[C---:B-1----:R-:W-:Y:S01]  /*4130*/  FADD.FTZ R65, R27.reuse, R24 ;  /* 0x000000181b417221 */ /* 0x042fe20000010000 */
[----:B------:R-:W-:Y:S01]  /*4140*/  FFMA.FTZ R24, R20, UR10, -R63 ;  /* 0x0000000a14187c23 */ /* 0x000fe2000801083f */
[----:B------:R-:W-:-:S05]  /*4150*/  F2FP.F16.F32.PACK_AB R165, R27, R26 ;  /* 0x0000001a1ba5723e */ /* 0x000fca00000000ff */
        /* <DEDUP_REMOVED lines=12> */
[----:B------:R-:W-:Y:S01]  /*4220*/  MUFU.EX2 R32, R32 ;  /* 0x0000002000207308 */ /* 0x000fe20000000800 */
[C---:B-1----:R-:W-:Y:S01]  /*4230*/  FADD.FTZ R41, R31.reuse, R20 ;  /* 0x000000141f297221 */ /* 0x042fe20000010000 */
[----:B------:R-:W-:-:S06]  /*4240*/  F2FP.F16.F32.PACK_AB R161, R31, R30 ;  /* 0x0000001e1fa1723e */ /* 0x000fcc00000000ff */
[----:B------:R-:W1:Y:S01]  /*4250*/  MUFU.EX2 R48, R48 ;  /* 0x0000003000307308 */ /* 0x000e620000000800 */
[C---:B0-----:R-:W-:Y:S01]  /*4260*/  FADD.FTZ R43, R57.reuse, R58 ;  /* 0x0000003a392b7221 */ /* 0x041fe20000010000 */
[----:B------:R-:W-:-:S06]  /*4270*/  F2FP.F16.F32.PACK_AB R156, R57, R56 ;  /* 0x00000038399c723e */ /* 0x000fcc00000000ff */
[----:B------:R-:W0:Y:S08]  /*4280*/  MUFU.EX2 R33, R33 ;  /* 0x0000002100217308 */ /* 0x000e300000000800 */
[----:B------:R-:W-:Y:S01]  /*4290*/  MUFU.EX2 R34, R34 ;  /* 0x0000002200227308 */ /* 0x000fe20000000800 */
[----:B-1----:R-:W-:Y:S01]  /*42a0*/  FADD.FTZ R20, R48, R43 ;  /* 0x0000002b30147221 */ /* 0x002fe20000010000 */
[----:B------:R-:W-:-:S03]  /*42b0*/  F2FP.F16.F32.PACK_AB R158, R59, R48 ;  /* 0x000000303b9e723e */ /* 0x000fc600000000ff */
[----:B------:R-:W-:-:S03]  /*42c0*/  FADD.FTZ R43, R59, R20 ;  /* 0x000000143b2b7221 */ /* 0x000fc60000010000 */
[----:B------:R-:W1:Y:S01]  /*42d0*/  MUFU.EX2 R60, R60 ;  /* 0x0000003c003c7308 */ /* 0x000e620000000800 */
[----:B0-----:R-:W-:-:S07]  /*42e0*/  F2FP.F16.F32.PACK_AB R163, R33, R32 ;  /* 0x0000002021a3723e */ /* 0x001fce00000000ff */
[----:B------:R-:W0:Y:S08]  /*42f0*/  MUFU.EX2 R35, R35 ;  /* 0x0000002300237308 */ /* 0x000e300000000800 */
[----:B------:R-:W2:Y:S01]  /*4300*/  MUFU.EX2 R61, R61 ;  /* 0x0000003d003d7308 */ /* 0x000ea20000000800 */
[----:B-1----:R-:W-:-:S07]  /*4310*/  FADD.FTZ R42, R60, R43 ;  /* 0x0000002b3c2a7221 */ /* 0x002fce0000010000 */
[----:B------:R-:W1:Y:S01]  /*4320*/  MUFU.EX2 R36, R36 ;  /* 0x0000002400247308 */ /* 0x000e620000000800 */
[----:B0-----:R-:W-:-:S07]  /*4330*/  F2FP.F16.F32.PACK_AB R157, R35, R34 ;  /* 0x00000022239d723e */ /* 0x001fce00000000ff */
[----:B------:R0:W3:Y:S01]  /*4340*/  MUFU.EX2 R159, R2 ;  /* 0x00000002009f7308 */ /* 0x0000e20000000800 */
[C---:B--2---:R-:W-:Y:S01]  /*4350*/  FADD.FTZ R43, R61.reuse, R42 ;  /* 0x0000002a3d2b7221 */ /* 0x044fe20000010000 */
[----:B------:R-:W-:-:S06]  /*4360*/  F2FP.F16.F32.PACK_AB R152, R61, R60 ;  /* 0x0000003c3d98723e */ /* 0x000fcc00000000ff */
[----:B------:R-:W2:Y:S01]  /*4370*/  MUFU.EX2 R21, R21 ;  /* 0x0000001500157308 */ /* 0x000ea20000000800 */
[----:B0-----:R-:W-:-:S04]  /*4380*/  FADD.FTZ R2, R32, R41 ;  /* 0x0000002920027221 */ /* 0x001fc80000010000 */
[----:B------:R-:W-:-:S03]  /*4390*/  FADD.FTZ R41, R33, R2 ;  /* 0x0000000221297221 */ /* 0x000fc60000010000 */
[----:B------:R-:W0:Y:S01]  /*43a0*/  MUFU.EX2 R20, R37 ;  /* 0x0000002500147308 */ /* 0x000e220000000800 */
[----:B------:R-:W-:-:S04]  /*43b0*/  FADD.FTZ R2, R34, R41 ;  /* 0x0000002922027221 */ /* 0x000fc80000010000 */
[----:B------:R-:W-:-:S03]  /*43c0*/  FADD.FTZ R41, R35, R2 ;  /* 0x0000000223297221 */ /* 0x000fc60000010000 */
[----:B------:R-:W4:Y:S01]  /*43d0*/  MUFU.EX2 R24, R24 ;  /* 0x0000001800187308 */ /* 0x000f220000000800 */
[----:B-1----:R-:W-:-:S04]  /*43e0*/  FADD.FTZ R42, R36, R41 ;  /* 0x00000029242a7221 */ /* 0x002fc80000010000 */
[C---:B---3--:R-:W-:Y:S01]  /*43f0*/  FADD.FTZ R42, R159.reuse, R42 ;  /* 0x0000002a9f2a7221 */ /* 0x048fe20000010000 */
[----:B------:R-:W-:Y:S02]  /*4400*/  F2FP.F16.F32.PACK_AB R159, R159, R36 ;  /* 0x000000249f9f723e */ /* 0x000fe400000000ff */
[----:B------:R-:W1:Y:S01]  /*4410*/  MUFU.EX2 R40, R40 ;  /* 0x0000002800287308 */ /* 0x000e620000000800 */
[----:B--2---:R-:W-:Y:S01]  /*4420*/  FADD.FTZ R13, R21, R42 ;  /* 0x0000002a150d7221 */ /* 0x004fe20000010000 */
[----:B0-----:R-:W-:-:S03]  /*4430*/  F2FP.F16.F32.PACK_AB R153, R20, R21 ;  /* 0x000000151499723e */ /* 0x001fc600000000ff */
[----:B------:R-:W-:-:S03]  /*4440*/  FADD.FTZ R13, R20, R13 ;  /* 0x0000000d140d7221 */ /* 0x000fc60000010000 */
[----:B------:R-:W0:Y:S01]  /*4450*/  MUFU.EX2 R155, R38 ;  /* 0x00000026009b7308 */ /* 0x000e220000000800 */
[----:B----4-:R-:W-:-:S07]  /*4460*/  FADD.FTZ R0, R24, R13 ;  /* 0x0000000d18007221 */ /* 0x010fce0000010000 */
[----:B------:R-:W2:Y:S01]  /*4470*/  MUFU.EX2 R39, R39 ;  /* 0x0000002700277308 */ /* 0x000ea20000000800 */
[----:B-1----:R-:W-:Y:S01]  /*4480*/  FADD.FTZ R2, R40, R43 ;  /* 0x0000002b28027221 */ /* 0x002fe20000010000 */
[C---:B0-----:R-:W-:Y:S01]  /*4490*/  FADD.FTZ R0, R155.reuse, R0 ;  /* 0x000000009b007221 */ /* 0x041fe20000010000 */
[----:B------:R-:W-:Y:S02]  /*44a0*/  F2FP.F16.F32.PACK_AB R155, R155, R24 ;  /* 0x000000189b9b723e */ /* 0x000fe400000000ff */
[C---:B--2---:R-:W-:Y:S01]  /*44b0*/  FADD.FTZ R2, R39.reuse, R2 ;  /* 0x0000000227027221 */ /* 0x044fe20000010000 */
[----:B------:R-:W-:Y:S01]  /*44c0*/  F2FP.F16.F32.PACK_AB R154, R39, R40 ;  /* 0x00000028279a723e */ /* 0x000fe200000000ff */
[----:B------:R-:W-:Y:S06]  /*44d0*/  @P1 BRA `(.L_x_10867) ;  /* 0x0000000000041947 */ /* 0x000fec0003800000 */
[----:B------:R-:W-:Y:S01]  /*44e0*/  BPT.TRAP 0x1 ;  /* 0x000000040000795c */ /* 0x000fe20000300000 */
.L_x_10867:
[----:B------:R-:W-:Y:S01]  /*44f0*/  PLOP3.LUT P2, PT, PT, PT, UP0, 0x40, 0x0 ;  /* 0x000000000000781c */ /* 0x000fe20003f4e808 */
[----:B------:R0:W1:-:S12]  /*4500*/  SYNCS.PHASECHK.TRANS64.TRYWAIT P1, [UR38+0x22850], R11 ;  /* 0x0228500bff0075a7 */ /* 0x0000580008020166 */
[----:B0-----:R-:W-:Y:S05]  /*4510*/  @P2 BRA `(.L_x_10868) ;  /* 0x0000000000042947 */ /* 0x001fea0003800000 */
[----:B------:R-:W-:Y:S01]  /*4520*/  BPT.TRAP 0x1 ;  /* 0x000000040000795c */ /* 0x000fe20000300000 */
.L_x_10868:
[----:B-1----:R-:W-:Y:S05]  /*4530*/  @P1 BRA `(.L_x_10869) ;  /* 0x0000000000081947 */ /* 0x002fea0003800000 */
[----:B------:R-:W0:Y:S02]  /*4540*/  SYNCS.PHASECHK.TRANS64.TRYWAIT P1, [UR38+0x22850], R11 ;  /* 0x0228500bff0075a7 */ /* 0x000e240008020166 */
[----:B0-----:R-:W-:Y:S05]  /*4550*/  @!P1 BRA `(.L_x_10870) ;  /* 0x0000010400a89947 */ /* 0x001fea0003800000 */
.L_x_10869:
[----:B------:R1:W-:Y:S01]  /*4560*/  BAR.SYNC.DEFER_BLOCKING R5, 0x100 ;  /* 0x000400050000751d */ /* 0x0003e20000010000 */
[----:B------:R-:W-:Y:S01]  /*4570*/  UIADD3 UR14, UR38, 0x400, URZ ;  /* 0x00000400260e7890 */ /* 0x000fe2000fffe03f */
[----:B------:R-:W-:Y:S01]  /*4580*/  ISETP.NE.AND P1, PT, R7, 0x1, PT ;  /* 0x000000010700780c */ /* 0x000fe20003f25270 */
[----:B0-----:R-:W-:Y:S02]  /*4590*/  @!P0 VIADD R6, R6, 0x22860 ;  /* 0x0002286006068836 */ /* 0x001fe40000000000 */
[----:B------:R-:W-:Y:S01]  /*45a0*/  USHF.R.U32.HI UR14, URZ, 0x4, UR14 ;  /* 0x000000043f0e7899 */ /* 0x000fe2000801160e */
[----:B------:R-:W-:Y:S01]  /*45b0*/  UMOV UR15, 0x40000040 ;  /* 0x40000040000f7882 */ /* 0x000fe20000000000 */
[----:B------:R-:W0:Y:S02]  /*45c0*/  S2R R11, SR_CTAID.X ;  /* 0x00000000000b7919 */ /* 0x000e240000002500 */
[----:B------:R-:W-:Y:S01]  /*45d0*/  ULOP3.LUT UR14, UR14, 0x3fff, URZ, 0xc0, !UPT ;  /* 0x00003fff0e0e7892 */ /* 0x000fe2000f8ec03f */
[----:B------:R-:W-:-:S03]  /*45e0*/  @!P0 PRMT R6, RZ, 0x654, R6 ;  /* 0x00000654ff068816 */ /* 0x000fc60000000006 */
[----:B------:R-:W-:Y:S02]  /*45f0*/  ULOP3.LUT UR24, UR14, 0x3000000, URZ, 0xfc, !UPT ;  /* 0x030000000e187892 */ /* 0x000fe4000f8efc3f */
[----:B------:R-:W2:Y:S05]  /*4600*/  @P1 LDC R12, c[0x0][0x44c] ;  /* 0x00011300ff0c1b82 */ /* 0x000eaa0000000800 */
[----:B------:R-:W-:-:S03]  /*4610*/  UMOV UR14, UR24 ;  /* 0x00000018000e7c82 */ /* 0x000fc60008000000 */
[----:B------:R-:W3:Y:S01]  /*4620*/  @P1 LDC R15, c[0x0][0x450] ;  /* 0x00011400ff0f1b82 */ /* 0x000ee20000000800 */
[----:B------:R-:W-:-:S06]  /*4630*/  WARPGROUP.ARRIVE ;  /* 0x00000000000079c5 */ /* 0x000fcc0000000000 */
[----:B------:R-:W-:Y:S01]  /*4640*/  HGMMA.64x256x16.F32 R24, R172, gdesc[UR12].tnspB, RZ, !UPT, gsb0 ;  /* 0x43e0000cac187df0 */ /* 0x000fe2000c0008ff */
[----:B------:R-:W-:Y:S01]  /*4650*/  UIADD3 UR14, UR24, 0x80, URZ ;  /* 0x00000080180e7890 */ /* 0x000fe2000fffe03f */
[----:B------:R-:W-:Y:S01]  /*4660*/  UMOV UR15, 0x40000040 ;  /* 0x40000040000f7882 */ /* 0x000fe20000000000 */
[----:B0-----:R-:W-:-:S04]  /*4670*/  IMAD.SHL.U32 R11, R11, 0x80, RZ ;  /* 0x000000800b0b7824 */ /* 0x001fc800078e00ff */
[----:B--2---:R-:W-:-:S04]  /*4680*/  @P1 IMAD.HI.U32 R12, R11, R12, RZ ;  /* 0x0000000c0b0c1227 */ /* 0x004fc800078e00ff */
[----:B------:R-:W-:Y:S01]  /*4690*/  IMAD.MOV.U32 R13, RZ, RZ, R11 ;  /* 0x000000ffff0d7224 */ /* 0x000fe200078e000b */
[----:B---3--:R-:W-:Y:S02]  /*46a0*/  @P1 SHF.R.U32.HI R13, RZ, R15, R12 ;  /* 0x0000000fff0d1219 */ /* 0x008fe4000001160c */
[----:B------:R-:W-:Y:S02]  /*46b0*/  PLOP3.LUT P1, PT, PT, PT, UP1, 0x40, 0x0 ;  /* 0x000000000000781c */ /* 0x000fe40003f2e818 */
[----:B------:R-:W-:Y:S01]  /*46c0*/  IADD3 R13, R13, -UR11, R18 ;  /* 0x8000000b0d0d7c10 */ /* 0x000fe2000fffe012 */
[----:B------:R-:W-:Y:S02]  /*46d0*/  WARPGROUP.DEPBAR.LE gsb0, 0x0 ;  /* 0x00008000000079c5 */ /* 0x000fe40000010000 */
[----:B------:R-:W-:-:S09]  /*46e0*/  WARPGROUP.ARRIVE ;  /* 0x00000000000079c5 */ /* 0x000fd20000000000 */
        /* <DEDUP_REMOVED lines=25> */
[----:B------:R-:W-:-:S13]  /*4880*/  R2UR UR14, R13 ;  /* 0x000000000d0e72ca */ /* 0x000fda00000e0000 */
[----:B------:R-:W-:Y:S01]  /*4890*/  UIADD3 UR4, UR14, UR4, URZ ;  /* 0x000000040e047290 */ /* 0x000fe2000fffe03f */
[----:B------:R-:W-:Y:S02]  /*48a0*/  WARPGROUP.DEPBAR.LE gsb0, 0x0 ;  /* 0x00008000000079c5 */ /* 0x000fe40000010000 */
[----:B------:R0:W-:Y:S02]  /*48b0*/  @!P0 SYNCS.ARRIVE.TRANS64.RED.A1T0 RZ, [R6+URZ], RZ ;  /* 0x000000ff06ff89a7 */ /* 0x0001e4000810043f */
[----:B0-----:R-:W-:Y:S01]  /*48c0*/  VIADD R6, R23, 0xfffffffe ;  /* 0xfffffffe17067836 */ /* 0x001fe20000000000 */
[----:B-1----:R-:W-:Y:S06]  /*48d0*/  @P1 BRA `(.L_x_10871) ;  /* 0x0000000000481947 */ /* 0x002fec0003800000 */
[C---:B------:R-:W-:Y:S01]  /*48e0*/  ISETP.GT.AND P1, PT, R13.reuse, RZ, PT ;  /* 0x000000ff0d00720c */ /* 0x040fe20003f24270 */
[----:B------:R-:W-:-:S05]  /*48f0*/  VIADD R12, R13, 0xffffffff ;  /* 0xffffffff0d0c7836 */ /* 0x000fca0000000000 */
[----:B------:R-:W-:-:S07]  /*4900*/  R2UR UR18, R12 ;  /* 0x000000000c1272ca */ /* 0x000fce00000e0000 */
[----:B------:R-:W-:Y:S08]  /*4910*/  @P1 BRA `(.L_x_10872) ;  /* 0x00000000001c1947 */ /* 0x000ff00003800000 */
[----:B------:R-:W-:Y:S02]  /*4920*/  UISETP.NE.AND UP2, UPT, UR5, 0x1, UPT ;  /* 0x000000010500788c */ /* 0x000fe4000bf45270 */
[----:B------:R-:W-:-:S09]  /*4930*/  UIADD3 UR18, -UR14, URZ, URZ ;  /* 0x0000003f0e127290 */ /* 0x000fd2000fffe13f */
[----:B------:R-:W-:Y:S02]  /*4940*/  @UP2 ULDC.64 UR22, c[0x0][0x9e8] ;  /* 0x00027a0000162ab9 */ /* 0x000fe40000000a00 */
[----:B------:R-:W-:-:S04]  /*4950*/  UIMAD.WIDE.U32 UR14, UR18, UR22, URZ ;  /* 0x00000016120e72a5 */ /* 0x000fc8000f8e003f */
[----:B------:R-:W-:-:S04]  /*4960*/  @UP2 USHF.R.U32.HI UR18, URZ, UR23, UR15 ;  /* 0x000000173f122299 */ /* 0x000fc8000801160f */
[----:B------:R-:W-:Y:S01]  /*4970*/  ULOP3.LUT UR18, URZ, UR18, URZ, 0x33, !UPT ;  /* 0x000000123f127292 */ /* 0x000fe2000f8e333f */
[----:B------:R-:W-:Y:S11]  /*4980*/  BRA `(.L_x_10873) ;  /* 0x0000000000107947 */ /* 0x000ff60003800000 */
.L_x_10872:
[----:B------:R-:W-:-:S11]  /*4990*/  UISETP.NE.AND UP2, UPT, UR5, 0x1, UPT ;  /* 0x000000010500788c */ /* 0x000fd6000bf45270 */
[----:B------:R-:W-:Y:S02]  /*49a0*/  @UP2 ULDC.64 UR22, c[0x0][0x9e8] ;  /* 0x00027a0000162ab9 */ /* 0x000fe40000000a00 */
[----:B------:R-:W-:-:S04]  /*49b0*/  UIMAD.WIDE.U32 UR14, UR18, UR22, URZ ;  /* 0x00000016120e72a5 */ /* 0x000fc8000f8e003f */
[----:B------:R-:W-:-:S12]  /*49c0*/  @UP2 USHF.R.U32.HI UR18, URZ, UR23, UR15 ;  /* 0x000000173f122299 */ /* 0x000fd8000801160f */
.L_x_10873:
[----:B------:R-:W-:-:S04]  /*49d0*/  UIMAD UR5, UR18, UR5, UR5 ;  /* 0x00000005120572a4 */ /* 0x000fc8000f8e0205 */
[----:B------:R-:W-:-:S04]  /*49e0*/  UISETP.LT.AND UP2, UPT, UR4, UR5, UPT ;  /* 0x000000050400728c */ /* 0x000fc8000bf41270 */
[----:B------:R-:W-:-:S12]  /*49f0*/  USEL UR4, UR4, UR5, UP2 ;  /* 0x0000000504047287 */ /* 0x000fd80009000000 */
.L_x_10871:
[----:B------:R-:W-:-:S04]  /*4a00*/  UIMAD.WIDE UR4, UR4, 0x2aaaaaab, URZ ;  /* 0x2aaaaaab040478a5 */ /* 0x000fc8000f8e023f */
[----:B------:R-:W-:-:S04]  /*4a10*/  USHF.R.U32.HI UR4, URZ, 0x1f, UR5 ;  /* 0x0000001f3f047899 */ /* 0x000fc80008011605 */
[----:B------:R-:W-:-:S03]  /*4a20*/  ULEA.HI.SX32 UR4, UR5, UR4, 0x1c ;  /* 0x0000000405047291 */ /* 0x000fc6000f8fe23f */
[----:B------:R-:W-:Y:S01]  /*4a30*/  UMOV UR5, URZ ;  /* 0x0000003f00057c82 */ /* 0x000fe20008000000 */
[----:B------:R-:W-:-:S04]  /*4a40*/  UISETP.LT.AND UP2, UPT, UR37, UR4, UPT ;  /* 0x000000042500728c */ /* 0x000fc8000bf41270 */
[----:B------:R-:W-:-:S03]  /*4a50*/  USEL UR25, UR37, UR4, !UP2 ;  /* 0x0000000425197287 */ /* 0x000fc6000d000000 */
[----:B------:R-:W-:-:S03]  /*4a60*/  UMOV UR4, URZ ;  /* 0x0000003f00047c82 */ /* 0x000fc60008000000 */
[----:B------:R-:W-:-:S13]  /*4a70*/  ISETP.GE.AND P1, PT, R6, UR25, PT ;  /* 0x0000001906007c0c */ /* 0x000fda000bf26270 */
        /* <DEDUP_REMOVED lines=9> */
.L_x_10891:
[----:B------:R-:W-:Y:S01]  /*4b10*/  UIADD3 UR4, UR4, 0x1, URZ ;  /* 0x0000000104047890 */ /* 0x000fe2000fffe03f */
[----:B------:R-:W-:-:S03]  /*4b20*/  PLOP3.LUT P1, PT, PT, PT, UP0, 0x40, 0x0 ;  /* 0x000000000000781c */ /* 0x000fc60003f2e808 */
[----:B------:R-:W-:-:S04]  /*4b30*/  UISETP.NE.AND UP2, UPT, UR4, 0x2, UPT ;  /* 0x000000020400788c */ /* 0x000fc8000bf45270 */
[----:B------:R-:W-:Y:S02]  /*4b40*/  USEL UR10, URZ, 0x1, UP2 ;  /* 0x000000013f0a7887 */ /* 0x000fe40009000000 */
[----:B------:R-:W-:Y:S02]  /*4b50*/  USEL UR4, UR4, URZ, UP2 ;  /* 0x0000003f04047287 */ /* 0x000fe40009000000 */
[----:B------:R-:W-:Y:S02]  /*4b60*/  ULOP3.LUT UR5, UR5, UR10, URZ, 0x3c, !UPT ;  /* 0x0000000a05057292 */ /* 0x000fe4000f8e3c3f */
[----:B-1----:R-:W-:Y:S10]  /*4b70*/  @P1 BRA `(.L_x_10875) ;  /* 0x0000000000041947 */ /* 0x002ff40003800000 */
[----:B------:R-:W-:Y:S01]  /*4b80*/  BPT.TRAP 0x1 ;  /* 0x000000040000795c */ /* 0x000fe20000300000 */
.L_x_10875:
[----:B------:R-:W-:Y:S01]  /*4b90*/  PLOP3.LUT P2, PT, PT, PT, UP0, 0x40, 0x0 ;  /* 0x000000000000781c */ /* 0x000fe20003f4e808 */
[----:B------:R-:W-:Y:S01]  /*4ba0*/  ULEA UR32, UR4, UR38, 0x3 ;  /* 0x0000002604207291 */ /* 0x000fe2000f8e183f */
[----:B------:R-:W-:-:S05]  /*4bb0*/  IMAD.U32 R12, RZ, RZ, UR5 ;  /* 0x00000005ff0c7e24 */ /* 0x000fca000f8e00ff */
[----:B------:R-:W-:-:S04]  /*4bc0*/  SHF.L.U32 R12, R12, 0x1f, RZ ;  /* 0x0000001f0c0c7819 */ /* 0x000fc800000006ff */
[----:B------:R0:W1:Y:S02]  /*4bd0*/  SYNCS.PHASECHK.TRANS64.TRYWAIT P1, [UR32+0x22830], R12 ;  /* 0x0228300cff0075a7 */ /* 0x0000640008020160 */
[----:B------:R-:W-:Y:S05]  /*4be0*/  @P2 BRA `(.L_x_10876) ;  /* 0x0000000000042947 */ /* 0x000fea0003800000 */
[----:B------:R-:W-:Y:S01]  /*4bf0*/  BPT.TRAP 0x1 ;  /* 0x000000040000795c */ /* 0x000fe20000300000 */
.L_x_10876:
[----:B-1----:R-:W-:Y:S05]  /*4c00*/  @P1 BRA `(.L_x_10877) ;  /* 0x0000000000081947 */ /* 0x002fea0003800000 */
[----:B------:R-:W1:Y:S02]  /*4c10*/  SYNCS.PHASECHK.TRANS64.TRYWAIT P1, [UR32+0x22830], R12 ;  /* 0x0228300cff0075a7 */ /* 0x000e640008020160 */
[----:B-1----:R-:W-:Y:S05]  /*4c20*/  @!P1 BRA `(.L_x_10878) ;  /* 0x0000010000089947 */ /* 0x002fea0003800000 */
.L_x_10877:
[----:B------:R-:W-:Y:S01]  /*4c30*/  UIMAD UR22, UR4, 0x300, UR6 ;  /* 0x00000300041678a4 */ /* 0x000fe2000f8e0206 */
[----:B------:R-:W-:Y:S01]  /*4c40*/  WARPGROUP.ARRIVE ;  /* 0x00000000000079c5 */ /* 0x000fe20000000000 */
[----:B------:R-:W-:Y:S01]  /*4c50*/  UMOV UR23, 0x40000040 ;  /* 0x4000004000177882 */ /* 0x000fe20000000000 */
[----:B------:R-:W-:Y:S01]  /*4c60*/  UMOV UR11, 0x40000040 ;  /* 0x40000040000b7882 */ /* 0x000fe20000000000 */
[----:B------:R-:W-:Y:S01]  /*4c70*/  UIADD3 UR10, UR22, 0x2, URZ ;  /* 0x00000002160a7890 */ /* 0x000fe2000fffe03f */
[----:B------:R-:W-:Y:S01]  /*4c80*/  ISETP.NE.AND P1, PT, R7, 0x1, PT ;  /* 0x000000010700780c */ /* 0x000fe20003f25270 */
[----:B------:R-:W-:Y:S01]  /*4c90*/  UIADD3 UR14, UR22, 0x4, URZ ;  /* 0x00000004160e7890 */ /* 0x000fe2000fffe03f */
[----:B------:R-:W-:Y:S02]  /*4ca0*/  UMOV UR15, 0x40000040 ;  /* 0x40000040000f7882 */ /* 0x000fe40000000000 */
[----:B------:R-:W-:Y:S01]  /*4cb0*/  HGMMA.64x96x16.F32 R152, gdesc[UR20], RZ, !UPT, gsb0 ;  /* 0x01600000149879f0 */ /* 0x000fe2000c0008ff */
[----:B------:R-:W-:Y:S01]  /*4cc0*/  UIADD3 UR18, UR22, 0x6, URZ ;  /* 0x0000000616127890 */ /* 0x000fe2000fffe03f */
[----:B------:R-:W-:-:S07]  /*4cd0*/  UMOV UR19, 0x40000040 ;  /* 0x4000004000137882 */ /* 0x000fce0000000000 */
[----:B------:R-:W2:Y:S08]  /*4ce0*/  @P1 LDC R23, c[0x0][0x44c] ;  /* 0x00011300ff171b82 */ /* 0x000eb00000000800 */
[----:B------:R-:W3:Y:S01]  /*4cf0*/  @P1 LDC R8, c[0x0][0x450] ;  /* 0x00011400ff081b82 */ /* 0x000ee20000000800 */
[----:B--2---:R-:W-:Y:S01]  /*4d00*/  @P1 IMAD.HI.U32 R23, R4, R23, RZ ;  /* 0x0000001704171227 */ /* 0x004fe200078e00ff */
[----:B------:R-:W-:-:S02]  /*4d10*/  WARPGROUP.DEPBAR.LE gsb0, 0x0 ;  /* 0x00008000000079c5 */ /* 0x000fc40000010000 */
[----:B------:R-:W-:-:S06]  /*4d20*/  WARPGROUP.ARRIVE ;  /* 0x00000000000079c5 */ /* 0x000fcc0000000000 */
[----:B------:R-:W-:Y:S01]  /*4d30*/  HGMMA.64x96x16.F32 R152, gdesc[UR8], R152, gsb0 ;  /* 0x01600000089879f0 */ /* 0x000fe20008000898 */
[----:B------:R-:W-:Y:S02]  /*4d40*/  UMOV UR11, UR26 ;  /* 0x0000001a000b7c82 */ /* 0x000fe40008000000 */
        /* <DEDUP_REMOVED lines=10> */
[----:B------:R-:W-:Y:S02]  /*4df0*/  IMAD.MOV.U32 R191, RZ, RZ, R4 ;  /* 0x000000ffffbf7224 */ /* 0x000fe400078e0004 */
[----:B------:R-:W-:Y:S01]  /*4e00*/  FMUL.FTZ R208, R169, UR30 ;  /* 0x0000001ea9d07c20 */ /* 0x000fe20008410000 */
[----:B---3--:R-:W-:Y:S01]  /*4e10*/  @P1 SHF.R.U32.HI R191, RZ, R8, R23 ;  /* 0x00000008ffbf1219 */ /* 0x008fe20000011617 */
[----:B------:R-:W-:Y:S01]  /*4e20*/  FMUL.FTZ R169, R190, UR30 ;  /* 0x0000001ebea97c20 */ /* 0x000fe20008410000 */
[----:B------:R-:W-:-:S02]  /*4e30*/  IMAD R190, R6, -0x60, RZ ;  /* 0xffffffa006be7824 */ /* 0x000fc400078e02ff */
[----:B------:R-:W-:Y:S01]  /*4e40*/  FMUL.FTZ R211, R172, UR30 ;  /* 0x0000001eacd37c20 */ /* 0x000fe20008410000 */
[----:B------:R-:W-:Y:S01]  /*4e50*/  FMUL.FTZ R209, R168, UR30 ;  /* 0x0000001ea8d17c20 */ /* 0x000fe20008410000 */
[----:B------:R-:W2:Y:S01]  /*4e60*/  SHFL.IDX PT, R172, R191, RZ, 0x1c1f ;  /* 0x001c1fffbfac7589 */ /* 0x000ea200000e0000 */
[----:B------:R-:W-:Y:S02]  /*4e70*/  VIADD R168, R190, 0x1 ;  /* 0x00000001bea87836 */ /* 0x000fe40000000000 */
[----:B------:R-:W-:Y:S01]  /*4e80*/  FMUL.FTZ R204, R161, UR30 ;  /* 0x0000001ea1cc7c20 */ /* 0x000fe20008410000 */
[----:B------:R-:W-:Y:S01]  /*4e90*/  FMUL.FTZ R21, R162, UR30 ;  /* 0x0000001ea2157c20 */ /* 0x000fe20008410000 */
[----:B------:R-:W-:Y:S01]  /*4ea0*/  FMUL.FTZ R201, R152, UR30 ;  /* 0x0000001e98c97c20 */ /* 0x000fe20008410000 */
[----:B------:R-:W-:Y:S01]  /*4eb0*/  FMUL.FTZ R161, R182, UR30 ;  /* 0x0000001eb6a17c20 */ /* 0x000fe20008410000 */
[----:B------:R-:W-:Y:S01]  /*4ec0*/  FMUL.FTZ R162, R183, UR30 ;  /* 0x0000001eb7a27c20 */ /* 0x000fe20008410000 */
        /* <DEDUP_REMOVED lines=18> */
[----:B------:R-:W-:-:S02]  /*4ff0*/  IMAD R23, R3, -0x2, R168 ;  /* 0xfffffffe03177824 */ /* 0x000fc400078e02a8 */
        /* <DEDUP_REMOVED lines=18> */
[----:B------:R-:W-:Y:S01]  /*5120*/  IMAD.U32 R177, RZ, RZ, UR32 ;  /* 0x00000020ffb17e24 */ /* 0x000fe2000f8e00ff */
[----:B------:R-:W-:Y:S01]  /*5130*/  PLOP3.LUT P1, PT, PT, PT, UP1, 0x40, 0x0 ;  /* 0x000000000000781c */ /* 0x000fe20003f2e818 */
[----:B------:R-:W1:Y:S01]  /*5140*/  MUFU.TANH R201, R201 ;  /* 0x000000c900c97308 */ /* 0x000e620000002400 */
[----:B------:R-:W-:Y:S01]  /*5150*/  IMAD R23, R16, UR29, R23 ;  /* 0x0000001d10177c24 */ /* 0x000fe2000f8e0217 */
[----:B------:R-:W-:Y:S01]  /*5160*/  IADD3 R8, -R19, 0xb, RZ ;  /* 0x0000000b13087810 */ /* 0x000fe20007ffe1ff */
[----:B------:R-:W-:-:S02]  /*5170*/  @!P0 VIADD R22, R177, 0x22840 ;  /* 0x00022840b1168836 */ /* 0x000fc40000000000 */
[----:B------:R-:W-:-:S03]  /*5180*/  VIADD R23, R23, -UR11 ;  /* 0x8000000b17177c36 */ /* 0x000fc60008000000 */
[----:B------:R-:W3:Y:S01]  /*5190*/  MUFU.TANH R200, R200 ;  /* 0x000000c800c87308 */ /* 0x000ee20000002400 */
[----:B------:R-:W-:Y:S01]  /*51a0*/  @!P0 PRMT R22, RZ, 0x654, R22 ;  /* 0x00000654ff168816 */ /* 0x000fe20000000016 */
[----:B------:R4:W-:Y:S06]  /*51b0*/  BAR.ARV R8, 0x100 ;  /* 0x000400080000751d */ /* 0x0009ec0000002000 */
[----:B------:R-:W0:Y:S01]  /*51c0*/  MUFU.TANH R13, R13 ;  /* 0x0000000d000d7308 */ /* 0x000e220000002400 */
[C---:B------:R-:W-:Y:S01]  /*51d0*/  VIADD R193, R23.reuse, UR31 ;  /* 0x0000001f17c17c36 */ /* 0x040fe20008000000 */
[----:B------:R4:W-:Y:S01]  /*51e0*/  @!P0 SYNCS.ARRIVE.TRANS64.RED.A1T0 RZ, [R22+URZ], RZ ;  /* 0x000000ff16ff89a7 */ /* 0x0009e2000810043f */
[----:B------:R-:W-:-:S02]  /*51f0*/  VIADD R195, R23, UR7 ;  /* 0x0000000717c37c36 */ /* 0x000fc40008000000 */
        /* <DEDUP_REMOVED lines=61> */
.L_x_10881:
[----:B------:R-:W-:-:S05]  /*55d0*/  IMAD.U32 R172, RZ, RZ, UR28 ;  /* 0x0000001cffac7e24 */ /* 0x000fca000f8e00ff */
[----:B------:R-:W-:-:S13]  /*55e0*/  ISETP.NE.AND P1, PT, R172, 0x1, PT ;  /* 0x00000001ac00780c */ /* 0x000fda0003f25270 */
[----:B------:R-:W1:Y:S02]  /*55f0*/  @P1 LDC.64 R22, c[0x0][0x9e8] ;  /* 0x00027a00ff161b82 */ /* 0x000e640000000a00 */
[----:B-1----:R-:W-:-:S05]  /*5600*/  @P1 IMAD.HI.U32 R22, R171, R22, RZ ;  /* 0x00000016ab161227 */ /* 0x002fca00078e00ff */
[----:B------:R-:W-:-:S07]  /*5610*/  @P1 SHF.R.U32.HI R171, RZ, R23, R22 ;  /* 0x00000017ffab1219 */ /* 0x000fce0000011616 */
.L_x_10882:
[----:B------:R-:W-:Y:S05]  /*5620*/  BSYNC B0 ;  /* 0x0000000000007941 */ /* 0x000fea0003800000 */
.L_x_10880:
[----:B------:R-:W-:-:S04]  /*5630*/  IMAD R22, R3, -0x2, R190 ;  /* 0xfffffffe03167824 */ /* 0x000fc800078e02be */
[----:B------:R-:W-:-:S05]  /*5640*/  IMAD R171, R171, R172, R22 ;  /* 0x000000acabab7224 */ /* 0x000fca00078e0216 */
[----:B------:R-:W-:Y:S02]  /*5650*/  VIADDMNMX R192, R171, R172, R192, PT ;  /* 0x000000acabc07246 */ /* 0x000fe400038001c0 */
[----:B------:R-:W-:-:S07]  /*5660*/  VIMNMX R194, R194, R171, !PT ;  /* 0x000000abc2c27248 */ /* 0x000fce0007fe0100 */
.L_x_10879:
[C---:B------:R-:W-:Y:S01]  /*5670*/  ISETP.GE.AND P1, PT, R190.reuse, 0x1, PT ;  /* 0x00000001be00780c */ /* 0x040fe20003f26270 */
[----:B------:R-:W1:Y:S01]  /*5680*/  SHFL.IDX PT, R22, R191, 0x1, 0x1c1f ;  /* 0x003c1f00bf167f89 */ /* 0x000e6200000e0000 */
[----:B------:R-:W-:Y:S02]  /*5690*/  ISETP.GE.AND P4, PT, R190, 0x9, PT ;  /* 0x00000009be00780c */ /* 0x000fe40003f86270 */
[----:B------:R-:W-:Y:S02]  /*56a0*/  LOP3.LUT R17, R17, 0xfffbffff, RZ, 0xc0, !PT ;  /* 0xfffbffff11117812 */ /* 0x000fe400078ec0ff */
[----:B------:R-:W-:-:S04]  /*56b0*/  ISETP.GT.AND P2, PT, R194, RZ, !P1 ;  /* 0x000000ffc200720c */ /* 0x000fc80004f44270 */
[----:B------:R-:W-:-:S03]  /*56c0*/  ISETP.LT.OR P2, PT, R192, 0x1, P2 ;  /* 0x00000001c000780c */ /* 0x000fc60001741670 */
[----:B------:R-:W-:Y:S02]  /*56d0*/  @P1 LOP3.LUT R17, R17, 0x40000, RZ, 0xfc, !PT ;  /* 0x0004000011111812 */ /* 0x000fe400078efcff */
[----:B------:R-:W-:Y:S02]  /*56e0*/  ISETP.GE.AND P1, PT, R190, 0x2, PT ;  /* 0x00000002be00780c */ /* 0x000fe40003f26270 */
[----:B------:R-:W-:Y:S02]  /*56f0*/  LOP3.LUT R17, R17, 0xfffffffd, RZ, 0xc0, !PT ;  /* 0xfffffffd11117812 */ /* 0x000fe400078ec0ff */
[----:B------:R-:W-:Y:S02]  /*5700*/  FSEL R201, R201, -INF , !P2 ;  /* 0xff800000c9c97808 */ /* 0x000fe40005000000 */
[----:B------:R-:W-:Y:S02]  /*5710*/  ISETP.GT.AND P3, PT, R194, 0x1, !P1 ;  /* 0x00000001c200780c */ /* 0x000fe40004f64270 */
[----:B------:R-:W-:-:S02]  /*5720*/  @P4 LOP3.LUT R17, R17, 0x2, RZ, 0xfc, !PT ;  /* 0x0000000211114812 */ /* 0x000fc400078efcff */
[----:B------:R-:W-:Y:S01]  /*5730*/  ISETP.GT.AND P2, PT, R194, 0x8, !P4 ;  /* 0x00000008c200780c */ /* 0x000fe20006744270 */
[--C-:B-1----:R-:W-:Y:S01]  /*5740*/  IMAD.IADD R193, R193, 0x1, R22.reuse ;  /* 0x00000001c1c17824 */ /* 0x102fe200078e0216 */
[----:B------:R-:W-:Y:S01]  /*5750*/  ISETP.GE.AND P4, PT, R190, 0xa, PT ;  /* 0x0000000abe00780c */ /* 0x000fe20003f86270 */
[----:B------:R-:W-:Y:S01]  /*5760*/  IMAD.IADD R195, R195, 0x1, R22 ;  /* 0x00000001c3c37824 */ /* 0x000fe200078e0216 */
[C---:B------:R-:W-:Y:S02]  /*5770*/  ISETP.LT.OR P3, PT, R192.reuse, 0x2, P3 ;  /* 0x00000002c000780c */ /* 0x040fe40001f61670 */
[----:B------:R-:W-:Y:S02]  /*5780*/  ISETP.LT.OR P2, PT, R192, 0x9, P2 ;  /* 0x00000009c000780c */ /* 0x000fe40001741670 */
[----:B------:R-:W-:Y:S02]  /*5790*/  FSEL R200, R200, -INF , !P3 ;  /* 0xff800000c8c87808 */ /* 0x000fe40005800000 */
[----:B------:R-:W-:-:S02]  /*57a0*/  ISETP.GE.AND P3, PT, R190, 0x11, PT ;  /* 0x00000011be00780c */ /* 0x000fc40003f66270 */
[----:B------:R-:W-:Y:S02]  /*57b0*/  LOP3.LUT R17, R17, 0xfffffffb, RZ, 0xc0, !PT ;  /* 0xfffffffb11117812 */ /* 0x000fe400078ec0ff */
[----:B0-----:R-:W-:Y:S02]  /*57c0*/  FSEL R203, R203, -INF , !P2 ;  /* 0xff800000cbcb7808 */ /* 0x001fe40005000000 */
[----:B------:R-:W-:Y:S02]  /*57d0*/  ISETP.GT.AND P2, PT, R194, 0x9, !P4 ;  /* 0x00000009c200780c */ /* 0x000fe40006744270 */
[----:B------:R-:W-:Y:S02]  /*57e0*/  @P4 LOP3.LUT R17, R17, 0x4, RZ, 0xfc, !PT ;  /* 0x0000000411114812 */ /* 0x000fe400078efcff */
[----:B------:R-:W-:Y:S02]  /*57f0*/  ISETP.LT.OR P2, PT, R192, 0xa, P2 ;  /* 0x0000000ac000780c */ /* 0x000fe40001741670 */
[----:B------:R-:W-:-:S02]  /*5800*/  LOP3.LUT R17, R17, 0xfffffff7, RZ, 0xc0, !PT ;  /* 0xfffffff711117812 */ /* 0x000fc400078ec0ff */
[----:B------:R-:W-:Y:S02]  /*5810*/  FSEL R202, R202, -INF , !P2 ;  /* 0xff800000caca7808 */ /* 0x000fe40005000000 */
[----:B------:R-:W-:Y:S02]  /*5820*/  @P3 LOP3.LUT R17, R17, 0x8, RZ, 0xfc, !PT ;  /* 0x0000000811113812 */ /* 0x000fe400078efcff */
[----:B------:R-:W-:Y:S02]  /*5830*/  ISETP.GT.AND P2, PT, R194, 0x10, !P3 ;  /* 0x00000010c200780c */ /* 0x000fe40005f44270 */
[----:B------:R-:W-:Y:S02]  /*5840*/  ISETP.GE.AND P3, PT, R190, 0x12, PT ;  /* 0x00000012be00780c */ /* 0x000fe40003f66270 */
[----:B------:R-:W-:Y:S02]  /*5850*/  ISETP.LT.OR P2, PT, R192, 0x11, P2 ;  /* 0x00000011c000780c */ /* 0x000fe40001741670 */
[----:B------:R-:W-:-:S02]  /*5860*/  LOP3.LUT R17, R17, 0xffffffef, RZ, 0xc0, !PT ;  /* 0xffffffef11117812 */ /* 0x000fc400078ec0ff */
        /* <DEDUP_REMOVED lines=102> */
[----:B------:R-:W-:-:S04]  /*5ed0*/  ISETP.GT.AND P6, PT, R194, 0x59, !P6 ;  /* 0x00000059c200780c */ /* 0x000fc800077c4270 */
[----:B------:R-:W-:-:S04]  /*5ee0*/  ISETP.LT.OR P6, PT, R192, 0x5a, P6 ;  /* 0x0000005ac000780c */ /* 0x000fc800037c1670 */
[----:B------:R-:W-:Y:S02]  /*5ef0*/  FSEL R189, R189, -INF , !P6 ;  /* 0xff800000bdbd7808 */ /* 0x000fe40007000000 */
[----:B------:R-:W-:-:S13]  /*5f00*/  PLOP3.LUT P6, PT, PT, PT, UP1, 0x40, 0x0 ;  /* 0x000000000000781c */ /* 0x000fda0003fce818 */
[----:B------:R-:W-:Y:S05]  /*5f10*/  @P6 BRA `(.L_x_10883) ;  /* 0x00000000005c6947 */ /* 0x000fea0003800000 */
        /* <DEDUP_REMOVED lines=13> */
.L_x_10885:
[----:B------:R-:W-:-:S05]  /*5ff0*/  IMAD.U32 R192, RZ, RZ, UR28 ;  /* 0x0000001cffc07e24 */ /* 0x000fca000f8e00ff */
[----:B------:R-:W-:-:S13]  /*6000*/  ISETP.NE.AND P6, PT, R192, 0x1, PT ;  /* 0x00000001c000780c */ /* 0x000fda0003fc5270 */
[----:B------:R-:W0:Y:S02]  /*6010*/  @P6 LDC.64 R22, c[0x0][0x9e8] ;  /* 0x00027a00ff166b82 */ /* 0x000e240000000a00 */
[----:B0-----:R-:W-:-:S05]  /*6020*/  @P6 IMAD.HI.U32 R22, R191, R22, RZ ;  /* 0x00000016bf166227 */ /* 0x001fca00078e00ff */
[----:B------:R-:W-:-:S07]  /*6030*/  @P6 SHF.R.U32.HI R191, RZ, R23, R22 ;  /* 0x00000017ffbf6219 */ /* 0x000fce0000011616 */
.L_x_10886:
[----:B------:R-:W-:Y:S05]  /*6040*/  BSYNC B0 ;  /* 0x0000000000007941 */ /* 0x000fea0003800000 */
.L_x_10884:
[----:B------:R-:W-:-:S04]  /*6050*/  IMAD R22, R3, -0x2, R190 ;  /* 0xfffffffe03167824 */ /* 0x000fc800078e02be */
[----:B------:R-:W-:-:S05]  /*6060*/  IMAD R22, R191, R192, R22 ;  /* 0x000000c0bf167224 */ /* 0x000fca00078e0216 */
[----:B------:R-:W-:Y:S02]  /*6070*/  VIADDMNMX R193, R22, R192, R193, PT ;  /* 0x000000c016c17246 */ /* 0x000fe400038001c1 */
[----:B------:R-:W-:-:S07]  /*6080*/  VIMNMX R195, R195, R22, !PT ;  /* 0x00000016c3c37248 */ /* 0x000fce0007fe0100 */
.L_x_10883:
[----:B------:R-:W-:Y:S01]  /*6090*/  ISETP.GT.AND P1, PT, R195, 0x1, !P1 ;  /* 0x00000001c300780c */ /* 0x000fe20004f24270 */
[----:B------:R-:W-:Y:S01]  /*60a0*/  UMOV UR10, UR27 ;  /* 0x0000001b000a7c82 */ /* 0x000fe20008000000 */
[----:B------:R-:W-:Y:S02]  /*60b0*/  LOP3.LUT P6, RZ, R17, 0x10000, RZ, 0xc0, !PT ;  /* 0x0001000011ff7812 */ /* 0x000fe400078cc0ff */
[----:B------:R-:W-:Y:S02]  /*60c0*/  ISETP.LT.OR P1, PT, R193, 0x2, P1 ;  /* 0x00000002c100780c */ /* 0x000fe40000f21670 */
[----:B------:R-:W-:Y:S02]  /*60d0*/  FMNMX.FTZ R23, R201, R10, !PT ;  /* 0x0000000ac9177209 */ /* 0x000fe40007810000 */
[----:B------:R-:W-:Y:S02]  /*60e0*/  FSEL R22, R14, -INF , !P1 ;  /* 0xff8000000e167808 */ /* 0x000fe40004800000 */
[----:B------:R-:W-:-:S02]  /*60f0*/  LOP3.LUT P1, RZ, R17, 0x2, RZ, 0xc0, !PT ;  /* 0x0000000211ff7812 */ /* 0x000fc4000782c0ff */
[----:B------:R-:W-:Y:S02]  /*6100*/  FMNMX.FTZ R14, R200, R23, !PT ;  /* 0x00000017c80e7209 */ /* 0x000fe40007810000 */
[----:B------:R-:W-:Y:S02]  /*6110*/  ISETP.GT.AND P1, PT, R195, 0x8, !P1 ;  /* 0x00000008c300780c */ /* 0x000fe40004f24270 */
[----:B------:R-:W-:Y:S02]  /*6120*/  FMNMX.FTZ R23, R203, R14, !PT ;  /* 0x0000000ecb177209 */ /* 0x000fe40007810000 */
[----:B------:R-:W-:Y:S02]  /*6130*/  ISETP.LT.OR P1, PT, R193, 0x9, P1 ;  /* 0x00000009c100780c */ /* 0x000fe40000f21670 */
[----:B------:R-:W-:Y:S02]  /*6140*/  FMNMX.FTZ R14, R202, R23, !PT ;  /* 0x00000017ca0e7209 */ /* 0x000fe40007810000 */
        /* <DEDUP_REMOVED lines=46> */
[----:B------:R-:W-:Y:S02]  /*6430*/  FMNMX.FTZ R23, R189, R14, !PT ;  /* 0x0000000ebd177209 */ /* 0x000fe40007810000 */
[----:B------:R-:W-:Y:S02]  /*6440*/  FSEL R156, R156, -INF , !P1 ;  /* 0xff8000009c9c7808 */ /* 0x000fe40004800000 */
[C---:B------:R-:W-:Y:S01]  /*6450*/  LOP3.LUT P1, RZ, R17.reuse, 0x2000, RZ, 0xc0, !PT ;  /* 0x0000200011ff7812 */ /* 0x040fe2000782c0ff */
[----:B------:R-:W0:Y:S01]  /*6460*/  SHFL.BFLY PT, R14, R23, 0x2, 0x1f ;  /* 0x0c401f00170e7f89 */ /* 0x000e2200000e0000 */
[----:B------:R-:W-:-:S02]  /*6470*/  LOP3.LUT P6, RZ, R17, 0x20, RZ, 0xc0, !PT ;  /* 0x0000002011ff7812 */ /* 0x000fc400078cc0ff */
[C---:B------:R-:W-:Y:S02]  /*6480*/  ISETP.GT.AND P1, PT, R195.reuse, 0x28, !P1 ;  /* 0x00000028c300780c */ /* 0x040fe40004f24270 */
[----:B------:R-:W-:Y:S02]  /*6490*/  ISETP.GT.AND P2, PT, R195, 0x49, !P2 ;  /* 0x00000049c300780c */ /* 0x000fe40005744270 */
[C---:B------:R-:W-:Y:S02]  /*64a0*/  ISETP.LT.OR P1, PT, R193.reuse, 0x29, P1 ;  /* 0x00000029c100780c */ /* 0x040fe40000f21670 */
[----:B------:R-:W-:Y:S02]  /*64b0*/  ISETP.LT.OR P2, PT, R193, 0x4a, P2 ;  /* 0x0000004ac100780c */ /* 0x000fe40001741670 */
[----:B------:R-:W-:Y:S02]  /*64c0*/  FSEL R157, R157, -INF , !P1 ;  /* 0xff8000009d9d7808 */ /* 0x000fe40004800000 */
[----:B------:R-:W-:-:S02]  /*64d0*/  LOP3.LUT P1, RZ, R17, 0x1000, RZ, 0xc0, !PT ;  /* 0x0000100011ff7812 */ /* 0x000fc4000782c0ff */
[C---:B------:R-:W-:Y:S02]  /*64e0*/  ISETP.GT.AND P3, PT, R195.reuse, 0x50, !P3 ;  /* 0x00000050c300780c */ /* 0x040fe40005f64270 */
[----:B------:R-:W-:Y:S02]  /*64f0*/  ISETP.GT.AND P1, PT, R195, 0x29, !P1 ;  /* 0x00000029c300780c */ /* 0x000fe40004f24270 */
[----:B------:R-:W-:Y:S02]  /*6500*/  FSEL R170, R170, -INF , !P2 ;  /* 0xff800000aaaa7808 */ /* 0x000fe40005000000 */
[----:B------:R-:W-:Y:S02]  /*6510*/  ISETP.LT.OR P1, PT, R193, 0x2a, P1 ;  /* 0x0000002ac100780c */ /* 0x000fe40000f21670 */
[----:B------:R-:W-:Y:S02]  /*6520*/  ISETP.GT.AND P4, PT, R195, 0x51, !P4 ;  /* 0x00000051c300780c */ /* 0x000fe40006784270 */
[----:B------:R-:W-:-:S02]  /*6530*/  FSEL R158, R158, -INF , !P1 ;  /* 0xff8000009e9e7808 */ /* 0x000fc40004800000 */
[----:B------:R-:W-:Y:S02]  /*6540*/  LOP3.LUT P1, RZ, R17, 0x800, RZ, 0xc0, !PT ;  /* 0x0000080011ff7812 */ /* 0x000fe4000782c0ff */
[----:B0-----:R-:W-:Y:S02]  /*6550*/  FMNMX.FTZ R190, R23, R14, !PT ;  /* 0x0000000e17be7209 */ /* 0x001fe40007810000 */
[----:B------:R-:W-:Y:S02]  /*6560*/  ISETP.GT.AND P1, PT, R195, 0x30, !P1 ;  /* 0x00000030c300780c */ /* 0x000fe40004f24270 */
[C---:B------:R-:W-:Y:S01]  /*6570*/  ISETP.LT.OR P3, PT, R193.reuse, 0x51, P3 ;  /* 0x00000051c100780c */ /* 0x040fe20001f61670 */
[----:B------:R-:W0:Y:S01]  /*6580*/  SHFL.BFLY PT, R191, R190, 0x1, 0x1f ;  /* 0x0c201f00bebf7f89 */ /* 0x000e2200000e0000 */
[----:B------:R-:W-:Y:S02]  /*6590*/  ISETP.LT.OR P1, PT, R193, 0x31, P1 ;  /* 0x00000031c100780c */ /* 0x000fe40000f21670 */
[----:B------:R-:W-:-:S02]  /*65a0*/  ISETP.GT.AND P5, PT, R195, 0x58, !P5 ;  /* 0x00000058c300780c */ /* 0x000fc40006fa4270 */
[----:B------:R-:W-:Y:S02]  /*65b0*/  FSEL R159, R159, -INF , !P1 ;  /* 0xff8000009f9f7808 */ /* 0x000fe40004800000 */
[----:B------:R-:W-:Y:S02]  /*65c0*/  LOP3.LUT P1, RZ, R17, 0x400, RZ, 0xc0, !PT ;  /* 0x0000040011ff7812 */ /* 0x000fe4000782c0ff */
[----:B------:R-:W-:Y:S02]  /*65d0*/  ISETP.LT.OR P4, PT, R193, 0x52, P4 ;  /* 0x00000052c100780c */ /* 0x000fe40002781670 */
[----:B------:R-:W-:Y:S02]  /*65e0*/  ISETP.GT.AND P1, PT, R195, 0x31, !P1 ;  /* 0x00000031c300780c */ /* 0x000fe40004f24270 */
[C---:B------:R-:W-:Y:S02]  /*65f0*/  ISETP.LT.OR P5, PT, R193.reuse, 0x59, P5 ;  /* 0x00000059c100780c */ /* 0x040fe40002fa1670 */
[----:B------:R-:W-:-:S04]  /*6600*/  ISETP.LT.OR P1, PT, R193, 0x32, P1 ;  /* 0x00000032c100780c */ /* 0x000fc80000f21670 */
[----:B------:R-:W-:Y:S02]  /*6610*/  FSEL R160, R160, -INF , !P1 ;  /* 0xff800000a0a07808 */ /* 0x000fe40004800000 */
[----:B------:R-:W-:Y:S02]  /*6620*/  LOP3.LUT P1, RZ, R17, 0x200, RZ, 0xc0, !PT ;  /* 0x0000020011ff7812 */ /* 0x000fe4000782c0ff */
[----:B0-----:R-:W-:Y:S02]  /*6630*/  FMNMX.FTZ R14, R190, R191, !PT ;  /* 0x000000bfbe0e7209 */ /* 0x001fe40007810000 */
[----:B------:R-:W-:-:S03]  /*6640*/  ISETP.GT.AND P1, PT, R195, 0x38, !P1 ;  /* 0x00000038c300780c */ /* 0x000fc60004f24270 */
[----:B------:R-:W-:Y:S01]  /*6650*/  FMUL.FTZ R197, R14, UR10 ;  /* 0x0000000a0ec57c20 */ /* 0x000fe20008410000 */
[----:B------:R-:W-:-:S04]  /*6660*/  ISETP.LT.OR P1, PT, R193, 0x39, P1 ;  /* 0x00000039c100780c */ /* 0x000fc80000f21670 */
[----:B------:R-:W-:Y:S02]  /*6670*/  FSEL R161, R161, -INF , !P1 ;  /* 0xff800000a1a17808 */ /* 0x000fe40004800000 */
[----:B------:R-:W-:-:S04]  /*6680*/  LOP3.LUT P1, RZ, R17, 0x100, RZ, 0xc0, !PT ;  /* 0x0000010011ff7812 */ /* 0x000fc8000782c0ff */
[----:B------:R-:W-:-:S04]  /*6690*/  ISETP.GT.AND P1, PT, R195, 0x39, !P1 ;  /* 0x00000039c300780c */ /* 0x000fc80004f24270 */
        /* <DEDUP_REMOVED lines=23> */
[----:B------:R-:W-:Y:S01]  /*6810*/  FSEL R195, R165, -INF , !P3 ;  /* 0xff800000a5c37808 */ /* 0x000fe20005800000 */
        /* <DEDUP_REMOVED lines=15> */
[--C-:B------:R-:W-:Y:S01]  /*6910*/  FFMA.FTZ R13, R201, UR10, -R197.reuse ;  /* 0x0000000ac90d7c23 */ /* 0x100fe200080108c5 */
[----:B------:R-:W-:Y:S01]  /*6920*/  MUFU.EX2 R190, R190 ;  /* 0x000000be00be7308 */ /* 0x000fe20000000800 */
[----:B------:R-:W-:Y:S01]  /*6930*/  FMNMX.FTZ R191, R153, R194, !PT ;  /* 0x000000c299bf7209 */ /* 0x000fe20007810000 */
[--C-:B------:R-:W-:Y:S01]  /*6940*/  FFMA.FTZ R203, R203, UR10, -R197.reuse ;  /* 0x0000000acbcb7c23 */ /* 0x100fe200080108c5 */
[--C-:B------:R-:W-:Y:S01]  /*6950*/  FFMA.FTZ R192, R202, UR10, -R197.reuse ;  /* 0x0000000acac07c23 */ /* 0x100fe200080108c5 */
        /* <DEDUP_REMOVED lines=10> */
[----:B------:R-:W-:-:S02]  /*6a00*/  FFMA.FTZ R188, R188, UR10, -R197 ;  /* 0x0000000abcbc7c23 */ /* 0x000fc400080108c5 */
        /* <DEDUP_REMOVED lines=17> */
[----:B------:R-:W-:Y:S02]  /*6b20*/  FMNMX.FTZ R176, R175, R198, !PT ;  /* 0x000000c6afb07209 */ /* 0x000fe40007810000 */
[----:B------:R-:W-:Y:S01]  /*6b30*/  FSEL R198, R168, -INF , !P2 ;  /* 0xff800000a8c67808 */ /* 0x000fe20005000000 */
[--C-:B------:R-:W-:Y:S01]  /*6b40*/  FFMA.FTZ R168, R179, UR10, -R197.reuse ;  /* 0x0000000ab3a87c23 */ /* 0x100fe200080108c5 */
[----:B------:R-:W-:Y:S01]  /*6b50*/  FMNMX.FTZ R167, R193, R176, !PT ;  /* 0x000000b0c1a77209 */ /* 0x000fe20007810000 */
[--C-:B------:R-:W-:Y:S01]  /*6b60*/  FFMA.FTZ R179, R181, UR10, -R197.reuse ;  /* 0x0000000ab5b37c23 */ /* 0x100fe200080108c5 */
[--C-:B------:R-:W-:Y:S01]  /*6b70*/  FFMA.FTZ R181, R183, UR10, -R197.reuse ;  /* 0x0000000ab7b57c23 */ /* 0x100fe200080108c5 */
[--C-:B------:R-:W-:Y:S01]  /*6b80*/  FFMA.FTZ R183, R185, UR10, -R197.reuse ;  /* 0x0000000ab9b77c23 */ /* 0x100fe200080108c5 */
[----:B------:R-:W-:Y:S01]  /*6b90*/  FMNMX.FTZ R176, R198, R167, !PT ;  /* 0x000000a7c6b07209 */ /* 0x000fe20007810000 */
[----:B------:R-:W-:Y:S01]  /*6ba0*/  FFMA.FTZ R185, R187, UR10, -R197 ;  /* 0x0000000abbb97c23 */ /* 0x000fe200080108c5 */
[----:B------:R-:W-:Y:S01]  /*6bb0*/  FSEL R187, R14, RZ, P1 ;  /* 0x000000ff0ebb7208 */ /* 0x000fe20000800000 */
[----:B------:R-:W-:Y:S02]  /*6bc0*/  MUFU.EX2 R173, R173 ;  /* 0x000000ad00ad7308 */ /* 0x000fe40000000800 */
[----:B------:R-:W0:Y:S02]  /*6bd0*/  SHFL.BFLY PT, R199, R176, 0x2, 0x1f ;  /* 0x0c401f00b0c77f89 */ /* 0x000e2400000e0000 */
[----:B------:R-:W-:-:S04]  /*6be0*/  FADD.FTZ R187, -R187, R10 ;  /* 0x0000000abbbb7221 */ /* 0x000fc80000010100 */
[----:B------:R-:W-:Y:S01]  /*6bf0*/  FMUL.FTZ R186, R187, UR10 ;  /* 0x0000000abbba7c20 */ /* 0x000fe20008410000 */
[----:B------:R-:W-:Y:S01]  /*6c00*/  FFMA.FTZ R187, R189, UR10, -R197 ;  /* 0x0000000abdbb7c23 */ /* 0x000fe200080108c5 */
[----:B------:R-:W-:Y:S08]  /*6c10*/  MUFU.EX2 R174, R174 ;  /* 0x000000ae00ae7308 */ /* 0x000ff00000000800 */
[----:B------:R-:W1:Y:S01]  /*6c20*/  MUFU.EX2 R186, R186 ;  /* 0x000000ba00ba7308 */ /* 0x000e620000000800 */
[----:B0-----:R-:W-:-:S07]  /*6c30*/  FMNMX.FTZ R199, R176, R199, !PT ;  /* 0x000000c7b0c77209 */ /* 0x001fce0007810000 */
[----:B------:R-:W-:Y:S01]  /*6c40*/  MUFU.EX2 R165, R165 ;  /* 0x000000a500a57308 */ /* 0x000fe20000000800 */
[----:B------:R-:W0:Y:S07]  /*6c50*/  SHFL.BFLY PT, R176, R199, 0x1, 0x1f ;  /* 0x0c201f00c7b07f89 */ /* 0x000e2e00000e0000 */
[----:B------:R-:W2:Y:S01]  /*6c60*/  MUFU.EX2 R166, R166 ;  /* 0x000000a600a67308 */ /* 0x000ea20000000800 */
[-C--:B-1----:R-:W-:Y:S01]  /*6c70*/  FMUL.FTZ R24, R24, R186.reuse ;  /* 0x000000ba18187220 */ /* 0x082fe20000410000 */
        /* <DEDUP_REMOVED lines=17> */
[----:B------:R-:W-:Y:S01]  /*6d90*/  FMUL.FTZ R56, R56, R186 ;  /* 0x000000ba38387220 */ /* 0x000fe20000410000 */
[----:B0-----:R-:W-:Y:S01]  /*6da0*/  FMNMX.FTZ R176, R199, R176, !PT ;  /* 0x000000b0c7b07209 */ /* 0x001fe20007810000 */
[-C--:B------:R-:W-:Y:S01]  /*6db0*/  FMUL.FTZ R57, R57, R186.reuse ;  /* 0x000000ba39397220 */ /* 0x080fe20000410000 */
[-C--:B------:R-:W-:Y:S01]  /*6dc0*/  FMUL.FTZ R60, R60, R186.reuse ;  /* 0x000000ba3c3c7220 */ /* 0x080fe20000410000 */
[-C--:B------:R-:W-:Y:S01]  /*6dd0*/  FMUL.FTZ R61, R61, R186.reuse ;  /* 0x000000ba3d3d7220 */ /* 0x080fe20000410000 */
[C---:B------:R-:W-:Y:S01]  /*6de0*/  FSETP.NEU.FTZ.AND P1, PT, R176.reuse, -INF , PT ;  /* 0xff800000b000780b */ /* 0x040fe20003f3d000 */
[----:B------:R-:W-:Y:S01]  /*6df0*/  FMUL.FTZ R199, R176, UR10 ;  /* 0x0000000ab0c77c20 */ /* 0x000fe20008410000 */
[----:B------:R-:W-:Y:S01]  /*6e00*/  MUFU.EX2 R168, R168 ;  /* 0x000000a800a87308 */ /* 0x000fe20000000800 */
[-C--:B------:R-:W-:Y:S01]  /*6e10*/  FMUL.FTZ R64, R64, R186.reuse ;  /* 0x000000ba40407220 */ /* 0x080fe20000410000 */
[-C--:B------:R-:W-:Y:S01]  /*6e20*/  FMUL.FTZ R65, R65, R186.reuse ;  /* 0x000000ba41417220 */ /* 0x080fe20000410000 */
[----:B------:R-:W-:Y:S01]  /*6e30*/  FMUL.FTZ R68, R68, R186 ;  /* 0x000000ba44447220 */ /* 0x000fe20000410000 */
[----:B------:R-:W-:Y:S01]  /*6e40*/  FSEL R197, R199, RZ, P1 ;  /* 0x000000ffc7c57208 */ /* 0x000fe20000800000 */
[----:B------:R-:W-:Y:S01]  /*6e50*/  FFMA.FTZ R199, R186, R2, R13 ;  /* 0x00000002bac77223 */ /* 0x000fe2000001000d */
[-C--:B------:R-:W-:Y:S01]  /*6e60*/  FMUL.FTZ R69, R69, R186.reuse ;  /* 0x000000ba45457220 */ /* 0x080fe20000410000 */
[----:B------:R-:W-:Y:S01]  /*6e70*/  FMUL.FTZ R72, R72, R186 ;  /* 0x000000ba48487220 */ /* 0x000fe20000410000 */
[----:B------:R-:W-:Y:S01]  /*6e80*/  MUFU.EX2 R178, R178 ;  /* 0x000000b200b27308 */ /* 0x000fe20000000800 */
[----:B------:R-:W-:Y:S01]  /*6e90*/  FADD.FTZ R2, R190, R199 ;  /* 0x000000c7be027221 */ /* 0x000fe20000010000 */
[--C-:B-1----:R-:W-:Y:S01]  /*6ea0*/  FFMA.FTZ R188, R152, UR10, -R197.reuse ;  /* 0x0000000a98bc7c23 */ /* 0x102fe200080108c5 */
[--C-:B------:R-:W-:Y:S01]  /*6eb0*/  FFMA.FTZ R189, R196, UR10, -R197.reuse ;  /* 0x0000000ac4bd7c23 */ /* 0x100fe200080108c5 */
[--C-:B------:R-:W-:Y:S01]  /*6ec0*/  FFMA.FTZ R196, R153, UR10, -R197.reuse ;  /* 0x0000000a99c47c23 */ /* 0x100fe200080108c5 */
[----:B------:R-:W-:Y:S01]  /*6ed0*/  FADD.FTZ R199, R23, R2 ;  /* 0x0000000217c77221 */ /* 0x000fe20000010000 */
[--C-:B------:R-:W-:Y:S01]  /*6ee0*/  FFMA.FTZ R204, R163, UR10, -R197.reuse ;  /* 0x0000000aa3cc7c23 */ /* 0x100fe200080108c5 */
[----:B------:R-:W-:Y:S01]  /*6ef0*/  FFMA.FTZ R202, R161, UR10, -R197 ;  /* 0x0000000aa1ca7c23 */ /* 0x000fe200080108c5 */
[----:B------:R-:W0:Y:S01]  /*6f00*/  MUFU.EX2 R179, R179 ;  /* 0x000000b300b37308 */ /* 0x000e220000000800 */
[----:B------:R-:W-:Y:S01]  /*6f10*/  FADD.FTZ R2, R192, R199 ;  /* 0x000000c7c0027221 */ /* 0x000fe20000010000 */
[--C-:B------:R-:W-:Y:S01]  /*6f20*/  FFMA.FTZ R203, R162, UR10, -R197.reuse ;  /* 0x0000000aa2cb7c23 */ /* 0x100fe200080108c5 */
[--C-:B------:R-:W-:Y:S01]  /*6f30*/  FFMA.FTZ R22, R22, UR10, -R197.reuse ;  /* 0x0000000a16167c23 */ /* 0x100fe200080108c5 */
[----:B--2---:R-:W-:Y:S01]  /*6f40*/  F2FP.F16.F32.PACK_AB R162, R166, R165 ;  /* 0x000000a5a6a2723e */ /* 0x004fe200000000ff */
[----:B------:R-:W-:Y:S01]  /*6f50*/  FADD.FTZ R199, R191, R2 ;  /* 0x00000002bfc77221 */ /* 0x000fe20000010000 */
[--C-:B------:R-:W-:Y:S01]  /*6f60*/  FFMA.FTZ R15, R15, UR10, -R197.reuse ;  /* 0x0000000a0f0f7c23 */ /* 0x100fe200080108c5 */
[----:B------:R-:W-:Y:S01]  /*6f70*/  FFMA.FTZ R20, R20, UR10, -R197 ;  /* 0x0000000a14147c23 */ /* 0x000fe200080108c5 */
[----:B------:R-:W-:Y:S01]  /*6f80*/  MUFU.EX2 R180, R180 ;  /* 0x000000b400b47308 */ /* 0x000fe20000000800 */
[----:B------:R-:W-:Y:S01]  /*6f90*/  FADD.FTZ R2, R194, R199 ;  /* 0x000000c7c2027221 */ /* 0x000fe20000010000 */
[--C-:B------:R-:W-:Y:S01]  /*6fa0*/  FFMA.FTZ R21, R21, UR10, -R197.reuse ;  /* 0x0000000a15157c23 */ /* 0x100fe200080108c5 */
[--C-:B------:R-:W-:Y:S01]  /*6fb0*/  FFMA.FTZ R157, R157, UR10, -R197.reuse ;  /* 0x0000000a9d9d7c23 */ /* 0x100fe200080108c5 */
[--C-:B------:R-:W-:Y:S01]  /*6fc0*/  FFMA.FTZ R159, R159, UR10, -R197.reuse ;  /* 0x0000000a9f9f7c23 */ /* 0x100fe200080108c5 */
[----:B------:R-:W-:Y:S01]  /*6fd0*/  FADD.FTZ R199, R171, R2 ;  /* 0x00000002abc77221 */ /* 0x000fe20000010000 */
[----:B------:R-:W-:Y:S01]  /*6fe0*/  FFMA.FTZ R201, R160, UR10, -R197 ;  /* 0x0000000aa0c97c23 */ /* 0x000fe200080108c5 */
[----:B------:R-:W-:Y:S01]  /*6ff0*/  F2FP.F16.F32.PACK_AB R160, R174, R173 ;  /* 0x000000adaea0723e */ /* 0x000fe200000000ff */
[----:B------:R-:W1:Y:S01]  /*7000*/  MUFU.EX2 R181, R181 ;  /* 0x000000b500b57308 */ /* 0x000e620000000800 */
[----:B------:R-:W-:Y:S01]  /*7010*/  FADD.FTZ R2, R172, R199 ;  /* 0x000000c7ac027221 */ /* 0x000fe20000010000 */
[--C-:B------:R-:W-:Y:S01]  /*7020*/  FFMA.FTZ R169, R169, UR10, -R197.reuse ;  /* 0x0000000aa9a97c23 */ /* 0x100fe200080108c5 */
[--C-:B------:R-:W-:Y:S01]  /*7030*/  FFMA.FTZ R195, R195, UR10, -R197.reuse ;  /* 0x0000000ac3c37c23 */ /* 0x100fe200080108c5 */
[--C-:B------:R-:W-:Y:S01]  /*7040*/  FFMA.FTZ R175, R175, UR10, -R197.reuse ;  /* 0x0000000aafaf7c23 */ /* 0x100fe200080108c5 */
[----:B------:R-:W-:Y:S01]  /*7050*/  FADD.FTZ R199, R173, R2 ;  /* 0x00000002adc77221 */ /* 0x000fe20000010000 */
[----:B------:R-:W-:Y:S01]  /*7060*/  FSEL R2, R176, RZ, P1 ;  /* 0x000000ffb0027208 */ /* 0x000fe20000800000 */
[----:B------:R-:W-:Y:S01]  /*7070*/  FFMA.FTZ R193, R193, UR10, -R197 ;  /* 0x0000000ac1c17c23 */ /* 0x000fe200080108c5 */
[----:B------:R-:W2:Y:S01]  /*7080*/  MUFU.EX2 R182, R182 ;  /* 0x000000b600b67308 */ /* 0x000ea20000000800 */
[----:B------:R-:W-:Y:S01]  /*7090*/  FADD.FTZ R152, R174, R199 ;  /* 0x000000c7ae987221 */ /* 0x000fe20000010000 */
[----:B------:R-:W-:Y:S01]  /*70a0*/  FFMA.FTZ R199, R158, UR10, -R197 ;  /* 0x0000000a9ec77c23 */ /* 0x000fe200080108c5 */
[----:B------:R-:W-:Y:S01]  /*70b0*/  FADD.FTZ R2, -R2, R9 ;  /* 0x0000000902027221 */ /* 0x000fe20000010100 */
[--C-:B------:R-:W-:Y:S01]  /*70c0*/  FFMA.FTZ R9, R154, UR10, -R197.reuse ;  /* 0x0000000a9a097c23 */ /* 0x100fe200080108c5 */
[----:B------:R-:W-:Y:S01]  /*70d0*/  FADD.FTZ R153, R165, R152 ;  /* 0x00000098a5997221 */ /* 0x000fe20000010000 */
[--C-:B------:R-:W-:Y:S01]  /*70e0*/  FFMA.FTZ R152, R155, UR10, -R197.reuse ;  /* 0x0000000a9b987c23 */ /* 0x100fe200080108c5 */
[----:B------:R-:W-:Y:S01]  /*70f0*/  FFMA.FTZ R155, R164, UR10, -R197 ;  /* 0x0000000aa49b7c23 */ /* 0x000fe200080108c5 */
[----:B------:R-:W3:Y:S01]  /*7100*/  MUFU.EX2 R183, R183 ;  /* 0x000000b700b77308 */ /* 0x000ee20000000800 */
[----:B------:R-:W-:Y:S01]  /*7110*/  FADD.FTZ R200, R166, R153 ;  /* 0x00000099a6c87221 */ /* 0x000fe20000010000 */
[----:B0-----:R-:W-:Y:S01]  /*7120*/  F2FP.F16.F32.PACK_AB R166, R179, R178 ;  /* 0x000000b2b3a6723e */ /* 0x001fe200000000ff */
[----:B------:R-:W-:Y:S01]  /*7130*/  FMUL.FTZ R73, R73, R186 ;  /* 0x000000ba49497220 */ /* 0x000fe20000410000 */
[----:B------:R-:W-:Y:S01]  /*7140*/  F2FP.F16.F32.PACK_AB R164, R168, R167 ;  /* 0x000000a7a8a4723e */ /* 0x000fe200000000ff */
[----:B------:R-:W-:Y:S01]  /*7150*/  FADD.FTZ R153, R167, R200 ;  /* 0x000000c8a7997221 */ /* 0x000fe20000010000 */
[----:B------:R-:W-:Y:S01]  /*7160*/  FFMA.FTZ R200, R156, UR10, -R197 ;  /* 0x0000000a9cc87c23 */ /* 0x000fe200080108c5 */
[----:B------:R-:W-:Y:S01]  /*7170*/  F2FP.F16.F32.PACK_AB R158, R172, R171 ;  /* 0x000000abac9e723e */ /* 0x000fe200000000ff */
[----:B------:R-:W0:Y:S01]  /*7180*/  MUFU.EX2 R184, R184 ;  /* 0x000000b800b87308 */ /* 0x000e220000000800 */
[----:B------:R-:W-:Y:S01]  /*7190*/  FADD.FTZ R153, R168, R153 ;  /* 0x00000099a8997221 */ /* 0x000fe20000010000 */
[----:B-1----:R-:W-:Y:S01]  /*71a0*/  F2FP.F16.F32.PACK_AB R168, R181, R180 ;  /* 0x000000b4b5a8723e */ /* 0x002fe200000000ff */
[-C--:B------:R-:W-:Y:S01]  /*71b0*/  FMUL.FTZ R76, R76, R186.reuse ;  /* 0x000000ba4c4c7220 */ /* 0x080fe20000410000 */
[----:B------:R-:W-:Y:S01]  /*71c0*/  PLOP3.LUT P1, PT, PT, PT, UP0, 0x40, 0x0 ;  /* 0x000000000000781c */ /* 0x000fe20003f2e808 */
        /* <DEDUP_REMOVED lines=9> */
[--C-:B------:R-:W-:Y:S01]  /*7260*/  FFMA.FTZ R153, R170, UR10, -R197.reuse ;  /* 0x0000000aaa997c23 */ /* 0x100fe200080108c5 */
[----:B------:R-:W-:Y:S01]  /*7270*/  FFMA.FTZ R197, R198, UR10, -R197 ;  /* 0x0000000ac6c57c23 */ /* 0x000fe200080108c5 */
[----:B------:R-:W-:Y:S01]  /*7280*/  MUFU.EX2 R189, R189 ;  /* 0x000000bd00bd7308 */ /* 0x000fe20000000800 */
[----:B------:R-:W-:Y:S01]  /*7290*/  FADD.FTZ R163, R181, R154 ;  /* 0x0000009ab5a37221 */ /* 0x000fe20000010000 */
[----:B-1----:R-:W-:Y:S01]  /*72a0*/  F2FP.F16.F32.PACK_AB R152, R190, R13 ;  /* 0x0000000dbe98723e */ /* 0x002fe200000000ff */
[-C--:B------:R-:W-:Y:S01]  /*72b0*/  FMUL.FTZ R88, R88, R186.reuse ;  /* 0x000000ba58587220 */ /* 0x080fe20000410000 */
[----:B------:R-:W-:Y:S01]  /*72c0*/  F2FP.F16.F32.PACK_AB R154, R192, R23 ;  /* 0x00000017c09a723e */ /* 0x000fe200000000ff */
[----:B--2---:R-:W-:Y:S01]  /*72d0*/  FADD.FTZ R156, R182, R163 ;  /* 0x000000a3b69c7221 */ /* 0x004fe20000010000 */
[-C--:B------:R-:W-:Y:S01]  /*72e0*/  FMUL.FTZ R89, R89, R186.reuse ;  /* 0x000000ba59597220 */ /* 0x080fe20000410000 */
[-C--:B------:R-:W-:Y:S01]  /*72f0*/  FMUL.FTZ R92, R92, R186.reuse ;  /* 0x000000ba5c5c7220 */ /* 0x080fe20000410000 */
[----:B------:R-:W-:Y:S01]  /*7300*/  MUFU.EX2 R22, R22 ;  /* 0x0000001600167308 */ /* 0x000fe20000000800 */
[----:B---3--:R-:W-:Y:S01]  /*7310*/  FADD.FTZ R13, R183, R156 ;  /* 0x0000009cb70d7221 */ /* 0x008fe20000010000 */
[----:B------:R-:W-:Y:S01]  /*7320*/  F2FP.F16.F32.PACK_AB R156, R194, R191 ;  /* 0x000000bfc29c723e */ /* 0x000fe200000000ff */
[-C--:B------:R-:W-:Y:S01]  /*7330*/  FMUL.FTZ R93, R93, R186.reuse ;  /* 0x000000ba5d5d7220 */ /* 0x080fe20000410000 */
[-C--:B------:R-:W-:Y:S01]  /*7340*/  FMUL.FTZ R96, R96, R186.reuse ;  /* 0x000000ba60607220 */ /* 0x080fe20000410000 */
[----:B0-----:R-:W-:Y:S01]  /*7350*/  FADD.FTZ R170, R184, R13 ;  /* 0x0000000db8aa7221 */ /* 0x001fe20000010000 */
[----:B------:R-:W-:Y:S01]  /*7360*/  FMUL.FTZ R13, R2, UR10 ;  /* 0x0000000a020d7c20 */ /* 0x000fe20008410000 */
        /* <DEDUP_REMOVED lines=26> */
[----:B0-----:R-:W-:Y:S01]  /*7510*/  FFMA.FTZ R13, R178, R0, R189 ;  /* 0x00000000b20d7223 */ /* 0x001fe200000100bd */
[-C--:B------:R-:W-:Y:S01]  /*7520*/  FMUL.FTZ R141, R141, R186.reuse ;  /* 0x000000ba8d8d7220 */ /* 0x080fe20000410000 */
[-C--:B------:R-:W-:Y:S01]  /*7530*/  FMUL.FTZ R144, R144, R186.reuse ;  /* 0x000000ba90907220 */ /* 0x080fe20000410000 */
[-C--:B------:R-:W-:Y:S01]  /*7540*/  FMUL.FTZ R145, R145, R186.reuse ;  /* 0x000000ba91917220 */ /* 0x080fe20000410000 */
[----:B------:R-:W-:Y:S01]  /*7550*/  FADD.FTZ R0, R22, R13 ;  /* 0x0000000d16007221 */ /* 0x000fe20000010000 */
[-C--:B------:R-:W-:Y:S01]  /*7560*/  FMUL.FTZ R148, R148, R186.reuse ;  /* 0x000000ba94947220 */ /* 0x080fe20000410000 */
[----:B------:R-:W-:Y:S01]  /*7570*/  FMUL.FTZ R149, R149, R186 ;  /* 0x000000ba95957220 */ /* 0x000fe20000410000 */
[----:B------:R-:W0:Y:S01]  /*7580*/  MUFU.EX2 R188, R188 ;  /* 0x000000bc00bc7308 */ /* 0x000e220000000800 */
[----:B------:R-:W-:Y:S01]  /*7590*/  FADD.FTZ R13, R15, R0 ;  /* 0x000000000f0d7221 */ /* 0x000fe20000010000 */
[-C--:B------:R-:W-:Y:S01]  /*75a0*/  FMUL.FTZ R26, R26, R178.reuse ;  /* 0x000000b21a1a7220 */ /* 0x080fe20000410000 */
[-C--:B------:R-:W-:Y:S01]  /*75b0*/  FMUL.FTZ R27, R27, R178.reuse ;  /* 0x000000b21b1b7220 */ /* 0x080fe20000410000 */
[-C--:B------:R-:W-:Y:S01]  /*75c0*/  FMUL.FTZ R30, R30, R178.reuse ;  /* 0x000000b21e1e7220 */ /* 0x080fe20000410000 */
[----:B-1----:R-:W-:Y:S01]  /*75d0*/  FADD.FTZ R180, R20, R13 ;  /* 0x0000000d14b47221 */ /* 0x002fe20000010000 */
        /* <DEDUP_REMOVED lines=27> */
[----:B--2---:R-:W-:Y:S01]  /*7790*/  FADD.FTZ R23, R185, R170 ;  /* 0x000000aab9177221 */ /* 0x004fe20000010000 */
[----:B------:R-:W-:Y:S01]  /*77a0*/  F2FP.F16.F32.PACK_AB R170, R183, R182 ;  /* 0x000000b6b7aa723e */ /* 0x000fe200000000ff */
[----:B------:R-:W-:Y:S01]  /*77b0*/  FMUL.FTZ R71, R71, R178 ;  /* 0x000000b247477220 */ /* 0x000fe20000410000 */
[----:B------:R-:W-:Y:S01]  /*77c0*/  F2FP.F16.F32.PACK_AB R172, R185, R184 ;  /* 0x000000b8b9ac723e */ /* 0x000fe200000000ff */
[----:B------:R-:W-:Y:S01]  /*77d0*/  FADD.FTZ R2, R10, R23 ;  /* 0x000000170a027221 */ /* 0x000fe20000010000 */
[-C--:B------:R-:W-:Y:S01]  /*77e0*/  FMUL.FTZ R74, R74, R178.reuse ;  /* 0x000000b24a4a7220 */ /* 0x080fe20000410000 */
[-C--:B------:R-:W-:Y:S01]  /*77f0*/  FMUL.FTZ R75, R75, R178.reuse ;  /* 0x000000b24b4b7220 */ /* 0x080fe20000410000 */
[----:B------:R-:W2:Y:S01]  /*7800*/  MUFU.EX2 R200, R200 ;  /* 0x000000c800c87308 */ /* 0x000ea20000000800 */
[----:B0-----:R-:W-:Y:S01]  /*7810*/  FADD.FTZ R180, R9, R180 ;  /* 0x000000b409b47221 */ /* 0x001fe20000010000 */
[-C--:B------:R-:W-:Y:S01]  /*7820*/  FMUL.FTZ R78, R78, R178.reuse ;  /* 0x000000b24e4e7220 */ /* 0x080fe20000410000 */
[-C--:B------:R-:W-:Y:S01]  /*7830*/  FMUL.FTZ R79, R79, R178.reuse ;  /* 0x000000b24f4f7220 */ /* 0x080fe20000410000 */
[-C--:B------:R-:W-:Y:S01]  /*7840*/  FMUL.FTZ R82, R82, R178.reuse ;  /* 0x000000b252527220 */ /* 0x080fe20000410000 */
[----:B------:R-:W-:Y:S01]  /*7850*/  FADD.FTZ R23, R161, R180 ;  /* 0x000000b4a1177221 */ /* 0x000fe20000010000 */
[-C--:B------:R-:W-:Y:S01]  /*7860*/  FMUL.FTZ R83, R83, R178.reuse ;  /* 0x000000b253537220 */ /* 0x080fe20000410000 */
[----:B------:R-:W-:Y:S01]  /*7870*/  FMUL.FTZ R86, R86, R178 ;  /* 0x000000b256567220 */ /* 0x000fe20000410000 */
[----:B------:R0:W3:Y:S01]  /*7880*/  MUFU.EX2 R163, R157 ;  /* 0x0000009d00a37308 */ /* 0x0000e20000000800 */
[C---:B-1----:R-:W-:Y:S01]  /*7890*/  F2FP.F16.F32.PACK_AB R174, R187.reuse, R10 ;  /* 0x0000000abbae723e */ /* 0x042fe200000000ff */
[----:B------:R-:W-:Y:S01]  /*78a0*/  FADD.FTZ R2, R187, R2 ;  /* 0x00000002bb027221 */ /* 0x000fe20000010000 */
[-C--:B------:R-:W-:Y:S01]  /*78b0*/  FMUL.FTZ R87, R87, R178.reuse ;  /* 0x000000b257577220 */ /* 0x080fe20000410000 */
[-C--:B------:R-:W-:Y:S01]  /*78c0*/  FMUL.FTZ R90, R90, R178.reuse ;  /* 0x000000b25a5a7220 */ /* 0x080fe20000410000 */
[-C--:B------:R-:W-:Y:S01]  /*78d0*/  FMUL.FTZ R91, R91, R178.reuse ;  /* 0x000000b25b5b7220 */ /* 0x080fe20000410000 */
[-C--:B------:R-:W-:Y:S01]  /*78e0*/  FMUL.FTZ R94, R94, R178.reuse ;  /* 0x000000b25e5e7220 */ /* 0x080fe20000410000 */
[-C--:B------:R-:W-:Y:S01]  /*78f0*/  FMUL.FTZ R95, R95, R178.reuse ;  /* 0x000000b25f5f7220 */ /* 0x080fe20000410000 */
[----:B------:R-:W1:Y:S01]  /*7900*/  MUFU.EX2 R190, R199 ;  /* 0x000000c700be7308 */ /* 0x000e620000000800 */
[----:B--2---:R-:W-:Y:S01]  /*7910*/  FADD.FTZ R180, R200, R23 ;  /* 0x00000017c8b47221 */ /* 0x004fe20000010000 */
[----:B0-----:R-:W-:Y:S01]  /*7920*/  F2FP.F16.F32.PACK_AB R157, R188, R21 ;  /* 0x00000015bc9d723e */ /* 0x001fe200000000ff */
[-C--:B------:R-:W-:Y:S01]  /*7930*/  FMUL.FTZ R98, R98, R178.reuse ;  /* 0x000000b262627220 */ /* 0x080fe20000410000 */
[----:B------:R-:W-:Y:S01]  /*7940*/  F2FP.F16.F32.PACK_AB R161, R200, R161 ;  /* 0x000000a1c8a1723e */ /* 0x000fe200000000ff */
        /* <DEDUP_REMOVED lines=12> */
[----:B-1----:R-:W-:Y:S01]  /*7a10*/  FADD.FTZ R182, R190, R23 ;  /* 0x00000017beb67221 */ /* 0x002fe20000010000 */
[----:B0-----:R-:W-:Y:S01]  /*7a20*/  F2FP.F16.F32.PACK_AB R159, R9, R196 ;  /* 0x000000c4099f723e */ /* 0x001fe200000000ff */
        /* <DEDUP_REMOVED lines=13> */
[----:B------:R-:W1:Y:S01]  /*7b00*/  MUFU.EX2 R0, R203 ;  /* 0x000000cb00007308 */ /* 0x000e620000000800 */
[C---:B---3--:R-:W-:Y:S01]  /*7b10*/  FADD.FTZ R182, R10.reuse, R23 ;  /* 0x000000170ab67221 */ /* 0x048fe20000010000 */
[----:B------:R-:W-:Y:S01]  /*7b20*/  F2FP.F16.F32.PACK_AB R165, R10, R165 ;  /* 0x000000a50aa5723e */ /* 0x000fe200000000ff */
        /* <DEDUP_REMOVED lines=9> */
[----:B------:R-:W-:-:S04]  /*7bc0*/  FMUL.FTZ R151, R151, R178 ;  /* 0x000000b297977220 */ /* 0x000fc80000410000 */
[----:B------:R0:W3:Y:S01]  /*7bd0*/  MUFU.EX2 R13, R155 ;  /* 0x0000009b000d7308 */ /* 0x0000e20000000800 */
[C---:B-1----:R-:W-:Y:S01]  /*7be0*/  FADD.FTZ R23, R0.reuse, R23 ;  /* 0x0000001700177221 */ /* 0x042fe20000010000 */
[----:B------:R-:W-:-:S06]  /*7bf0*/  F2FP.F16.F32.PACK_AB R167, R0, R167 ;  /* 0x000000a700a7723e */ /* 0x000fcc00000000ff */
[----:B------:R1:W4:Y:S01]  /*7c00*/  MUFU.EX2 R171, R169 ;  /* 0x000000a900ab7308 */ /* 0x0003220000000800 */
[----:B--2---:R-:W-:Y:S01]  /*7c10*/  FADD.FTZ R184, R204, R23 ;  /* 0x00000017ccb87221 */ /* 0x004fe20000010000 */
[----:B0-----:R-:W-:-:S06]  /*7c20*/  F2FP.F16.F32.PACK_AB R155, R20, R15 ;  /* 0x0000000f149b723e */ /* 0x001fcc00000000ff */
[----:B------:R0:W2:Y:S01]  /*7c30*/  MUFU.EX2 R180, R153 ;  /* 0x0000009900b47308 */ /* 0x0000a20000000800 */
[C---:B---3--:R-:W-:Y:S01]  /*7c40*/  FADD.FTZ R184, R13.reuse, R184 ;  /* 0x000000b80db87221 */ /* 0x048fe20000010000 */
[----:B-1----:R-:W-:-:S06]  /*7c50*/  F2FP.F16.F32.PACK_AB R169, R13, R204 ;  /* 0x000000cc0da9723e */ /* 0x002fcc00000000ff */
[----:B------:R-:W1:Y:S01]  /*7c60*/  MUFU.EX2 R173, R195 ;  /* 0x000000c300ad7308 */ /* 0x000e620000000800 */
[----:B----4-:R-:W-:Y:S01]  /*7c70*/  FADD.FTZ R23, R171, R184 ;  /* 0x000000b8ab177221 */ /* 0x010fe20000010000 */
[----:B0-----:R-:W-:-:S06]  /*7c80*/  F2FP.F16.F32.PACK_AB R153, R22, R189 ;  /* 0x000000bd1699723e */ /* 0x001fcc00000000ff */
[----:B------:R-:W0:Y:S01]  /*7c90*/  MUFU.EX2 R182, R175 ;  /* 0x000000af00b67308 */ /* 0x000e220000000800 */
[C---:B--2---:R-:W-:Y:S01]  /*7ca0*/  FADD.FTZ R192, R180.reuse, R23 ;  /* 0x00000017b4c07221 */ /* 0x044fe20000010000 */
[----:B------:R-:W-:-:S06]  /*7cb0*/  F2FP.F16.F32.PACK_AB R171, R180, R171 ;  /* 0x000000abb4ab723e */ /* 0x000fcc00000000ff */
[----:B------:R-:W2:Y:S01]  /*7cc0*/  MUFU.EX2 R193, R193 ;  /* 0x000000c100c17308 */ /* 0x000ea20000000800 */
[----:B-1----:R-:W-:-:S07]  /*7cd0*/  FADD.FTZ R15, R173, R192 ;  /* 0x000000c0ad0f7221 */ /* 0x002fce0000010000 */
[----:B------:R-:W1:Y:S01]  /*7ce0*/  MUFU.EX2 R184, R197 ;  /* 0x000000c500b87308 */ /* 0x000e620000000800 */
[C---:B0-----:R-:W-:Y:S01]  /*7cf0*/  FADD.FTZ R20, R182.reuse, R15 ;  /* 0x0000000fb6147221 */ /* 0x041fe20000010000 */
[----:B------:R-:W-:-:S03]  /*7d00*/  F2FP.F16.F32.PACK_AB R173, R182, R173 ;  /* 0x000000adb6ad723e */ /* 0x000fc600000000ff */
[----:B--2---:R-:W-:-:S04]  /*7d10*/  FADD.FTZ R9, R193, R20 ;  /* 0x00000014c1097221 */ /* 0x004fc80000010000 */
[C---:B-1----:R-:W-:Y:S01]  /*7d20*/  FADD.FTZ R0, R184.reuse, R9 ;  /* 0x00000009b8007221 */ /* 0x042fe20000010000 */
[----:B------:R-:W-:Y:S01]  /*7d30*/  F2FP.F16.F32.PACK_AB R175, R184, R193 ;  /* 0x000000c1b8af723e */ /* 0x000fe200000000ff */
[----:B------:R-:W-:Y:S06]  /*7d40*/  @P1 BRA `(.L_x_10887) ;  /* 0x0000000000041947 */ /* 0x000fec0003800000 */
[----:B------:R-:W-:Y:S01]  /*7d50*/  BPT.TRAP 0x1 ;  /* 0x000000040000795c */ /* 0x000fe20000300000 */
.L_x_10887:
[----:B------:R-:W-:Y:S01]  /*7d60*/  PLOP3.LUT P2, PT, PT, PT, UP0, 0x40, 0x0 ;  /* 0x000000000000781c */ /* 0x000fe20003f4e808 */
[----:B------:R0:W1:-:S12]  /*7d70*/  SYNCS.PHASECHK.TRANS64.TRYWAIT P1, [UR32+0x22850], R12 ;  /* 0x0228500cff0075a7 */ /* 0x0000580008020160 */
[----:B0-----:R-:W-:Y:S05]  /*7d80*/  @P2 BRA `(.L_x_10888) ;  /* 0x0000000000042947 */ /* 0x001fea0003800000 */
[----:B------:R-:W-:Y:S01]  /*7d90*/  BPT.TRAP 0x1 ;  /* 0x000000040000795c */ /* 0x000fe20000300000 */
.L_x_10888:
[----:B-1----:R-:W-:Y:S05]  /*7da0*/  @P1 BRA `(.L_x_10889) ;  /* 0x0000000000081947 */ /* 0x002fea0003800000 */
[----:B------:R-:W0:Y:S02]  /*7db0*/  SYNCS.PHASECHK.TRANS64.TRYWAIT P1, [UR32+0x22850], R12 ;  /* 0x0228500cff0075a7 */ /* 0x000e240008020160 */
[----:B0-----:R-:W-:Y:S05]  /*7dc0*/  @!P1 BRA `(.L_x_10890) ;  /* 0x000000cc00b89947 */ /* 0x001fea0003800000 */
.L_x_10889:
[----:B------:R1:W-:Y:S01]  /*7dd0*/  BAR.SYNC.DEFER_BLOCKING R5, 0x100 ;  /* 0x000400050000751d */ /* 0x0003e20000010000 */
[----:B------:R-:W-:Y:S01]  /*7de0*/  UIMAD UR18, UR4, 0xc00, UR24 ;  /* 0x00000c00041278a4 */ /* 0x000fe2000f8e0218 */
[C---:B------:R-:W-:Y:S01]  /*7df0*/  ISETP.GT.AND P1, PT, R6.reuse, UR25, PT ;  /* 0x0000001906007c0c */ /* 0x040fe2000bf24270 */
[----:B0-----:R-:W-:Y:S02]  /*7e00*/  @!P0 VIADD R177, R177, 0x22860 ;  /* 0x00022860b1b18836 */ /* 0x001fe40000000000 */
[----:B------:R-:W-:Y:S01]  /*7e10*/  VIADD R6, R6, 0xffffffff ;  /* 0xffffffff06067836 */ /* 0x000fe20000000000 */
[----:B------:R-:W-:Y:S01]  /*7e20*/  UMOV UR15, 0x40000040 ;  /* 0x40000040000f7882 */ /* 0x000fe20000000000 */
[----:B------:R-:W-:Y:S01]  /*7e30*/  IMAD.MOV.U32 R9, RZ, RZ, R176 ;  /* 0x000000ffff097224 */ /* 0x000fe200078e00b0 */
[----:B------:R-:W-:Y:S01]  /*7e40*/  UMOV UR14, UR18 ;  /* 0x00000012000e7c82 */ /* 0x000fe20008000000 */
[----:B------:R-:W-:Y:S01]  /*7e50*/  @!P0 PRMT R177, RZ, 0x654, R177 ;  /* 0x00000654ffb18816 */ /* 0x000fe200000000b1 */
[----:B------:R-:W-:Y:S01]  /*7e60*/  IMAD.MOV.U32 R10, RZ, RZ, R14 ;  /* 0x000000ffff0a7224 */ /* 0x000fe200078e000e */
        /* <DEDUP_REMOVED lines=35> */
[----:B------:R-:W-:Y:S02]  /*80a0*/  IMAD.MOV.U32 R9, RZ, RZ, R176 ;  /* 0x000000ffff097224 */ /* 0x000fe400078e00b0 */
[----:B------:R-:W-:-:S07]  /*80b0*/  IMAD.MOV.U32 R10, RZ, RZ, R14 ;  /* 0x000000ffff0a7224 */ /* 0x000fce00078e000e */
.L_x_10874:
[----:B------:R-:W0:Y:S01]  /*80c0*/  LDC R7, c[0x0][0x2f0] ;  /* 0x0000bc00ff077b82 */ /* 0x000e220000000800 */
[----:B------:R-:W-:Y:S01]  /*80d0*/  VIADD R11, R11, 0x7f ;  /* 0x0000007f0b0b7836 */ /* 0x000fe20000000000 */
[----:B------:R-:W-:Y:S01]  /*80e0*/  UIADD3 UR11, -UR11, 0x1, URZ ;  /* 0x000000010b0b7890 */ /* 0x000fe2000fffe13f */
[----:B------:R-:W-:Y:S01]  /*80f0*/  ULDC UR14, c[0x0][0x448] ;  /* 0x00011200000e7ab9 */ /* 0x000fe20000000800 */
[----:B------:R-:W-:Y:S02]  /*8100*/  ULDC UR19, c[0x0][0x9e4] ;  /* 0x0002790000137ab9 */ /* 0x000fe40000000800 */
[----:B------:R-:W-:Y:S01]  /*8110*/  R2UR UR18, R11 ;  /* 0x000000000b1272ca */ /* 0x000fe200000e0000 */
[----:B------:R-:W-:Y:S02]  /*8120*/  UISETP.NE.AND UP1, UPT, UR14, 0x1, UPT ;  /* 0x000000010e00788c */ /* 0x000fe4000bf25270 */
[----:B------:R-:W-:-:S06]  /*8130*/  UISETP.GE.AND UP2, UPT, UR19, 0x1, UPT ;  /* 0x000000011300788c */ /* 0x000fcc000bf46270 */
[----:B------:R-:W-:-:S03]  /*8140*/  PLOP3.LUT P1, PT, PT, PT, UP2, 0x40, 0x0 ;  /* 0x000000000000781c */ /* 0x000fc60003f2e828 */
[----:B------:R-:W-:Y:S02]  /*8150*/  @UP1 ULDC UR14, c[0x0][0x44c] ;  /* 0x00011300000e1ab9 */ /* 0x000fe40000000800 */
[----:B------:R-:W-:Y:S01]  /*8160*/  UIMAD.WIDE.U32 UR14, UR18, UR14, URZ ;  /* 0x0000000e120e72a5 */ /* 0x000fe2000f8e003f */
[----:B0-----:R-:W-:Y:S01]  /*8170*/  IMAD R7, R16, R7, UR11 ;  /* 0x0000000b10077e24 */ /* 0x001fe2000f8e0207 */
[----:B------:R-:W-:Y:S01]  /*8180*/  UMOV UR11, UR18 ;  /* 0x00000012000b7c82 */ /* 0x000fe20008000000 */
[----:B------:R-:W-:Y:S02]  /*8190*/  @UP1 ULDC UR18, c[0x0][0x450] ;  /* 0x0001140000121ab9 */ /* 0x000fe40000000800 */
[----:B------:R-:W-:Y:S01]  /*81a0*/  @UP1 USHF.R.U32.HI UR11, URZ, UR18, UR15 ;  /* 0x000000123f0b1299 */ /* 0x000fe2000801160f */
[----:B------:R-:W-:Y:S02]  /*81b0*/  R2UR UR22, R7 ;  /* 0x00000000071672ca */ /* 0x000fe400000e0000 */
[----:B------:R-:W-:-:S11]  /*81c0*/  ULDC UR18, c[0x0][0x9dc] ;  /* 0x0002770000127ab9 */ /* 0x000fd60000000800 */
[----:B------:R-:W-:-:S04]  /*81d0*/  UIADD3 UR11, UR22, UR11, URZ ;  /* 0x0000000b160b7290 */ /* 0x000fc8000fffe03f */
[----:B------:R-:W-:Y:S01]  /*81e0*/  UIADD3 UR18, UR11, -UR18, URZ ;  /* 0x800000120b127290 */ /* 0x000fe2000fffe03f */
[----:B------:R-:W-:Y:S11]  /*81f0*/  @P1 BRA `(.L_x_10892) ;  /* 0x0000000000441947 */ /* 0x000ff60003800000 */
        /* <DEDUP_REMOVED lines=10> */
.L_x_10893:
[----:B------:R-:W-:-:S11]  /*82a0*/  UISETP.NE.AND UP3, UPT, UR19, 0x1, UPT ;  /* 0x000000011300788c */ /* 0x000fd6000bf65270 */
[----:B------:R-:W-:Y:S02]  /*82b0*/  @UP3 ULDC.64 UR22, c[0x0][0x9e8] ;  /* 0x00027a0000163ab9 */ /* 0x000fe40000000a00 */
[----:B------:R-:W-:-:S04]  /*82c0*/  UIMAD.WIDE.U32 UR14, UR11, UR22, URZ ;  /* 0x000000160b0e72a5 */ /* 0x000fc8000f8e003f */
[----:B------:R-:W-:-:S12]  /*82d0*/  @UP3 USHF.R.U32.HI UR11, URZ, UR23, UR15 ;  /* 0x000000173f0b3299 */ /* 0x000fd8000801160f */
.L_x_10894:
[----:B------:R-:W-:-:S04]  /*82e0*/  UIMAD UR11, UR11, UR19, URZ ;  /* 0x000000130b0b72a4 */ /* 0x000fc8000f8e023f */
[----:B------:R-:W-:-:S04]  /*82f0*/  UISETP.LT.AND UP3, UPT, UR18, UR11, UPT ;  /* 0x0000000b1200728c */ /* 0x000fc8000bf61270 */
[----:B------:R-:W-:-:S12]  /*8300*/  USEL UR18, UR18, UR11, !UP3 ;  /* 0x0000000b12127287 */ /* 0x000fd8000d800000 */
.L_x_10892:
[----:B------:R-:W-:-:S04]  /*8310*/  UIADD3 UR14, UR18, 0x5f, URZ ;  /* 0x0000005f120e7890 */ /* 0x000fc8000fffe03f */
        /* <DEDUP_REMOVED lines=8> */
[----:B------:R-:W-:Y:S01]  /*83a0*/  ULDC UR27, c[0x0][0x9d8] ;  /* 0x00027600001b7ab9 */ /* 0x000fe20000000800 */
[----:B------:R-:W-:Y:S01]  /*83b0*/  IMAD.MOV.U32 R21, RZ, RZ, R10 ;  /* 0x000000ffff157224 */ /* 0x000fe200078e000a */
[----:B------:R-:W-:Y:S01]  /*83c0*/  ULDC UR26, c[0x0][0x988] ;  /* 0x00026200001a7ab9 */ /* 0x000fe20000000800 */
[----:B------:R-:W-:-:S07]  /*83d0*/  IMAD.MOV.U32 R7, RZ, RZ, R6 ;  /* 0x000000ffff077224 */ /* 0x000fce00078e0006 */
.L_x_10904:
[----:B------:R-:W-:Y:S01]  /*83e0*/  UIADD3 UR4, UR4, 0x1, URZ ;  /* 0x0000000104047890 */ /* 0x000fe2000fffe03f */
[----:B------:R-:W-:Y:S02]  /*83f0*/  PLOP3.LUT P2, PT, PT, PT, UP0, 0x40, 0x0 ;  /* 0x000000000000781c */ /* 0x000fe40003f4e808 */
[C---:B------:R-:W-:Y:S01]  /*8400*/  ISETP.GT.AND P1, PT, R7.reuse, UR25, PT ;  /* 0x0000001907007c0c */ /* 0x040fe2000bf24270 */
[----:B------:R-:W-:Y:S01]  /*8410*/  UISETP.NE.AND UP3, UPT, UR4, 0x2, UPT ;  /* 0x000000020400788c */ /* 0x000fe2000bf65270 */
[----:B------:R-:W-:-:S03]  /*8420*/  VIADD R7, R7, 0xffffffff ;  /* 0xffffffff07077836 */ /* 0x000fc60000000000 */
[----:B------:R-:W-:Y:S02]  /*8430*/  USEL UR10, URZ, 0x1, UP3 ;  /* 0x000000013f0a7887 */ /* 0x000fe40009800000 */
[----:B------:R-:W-:Y:S02]  /*8440*/  USEL UR4, UR4, URZ, UP3 ;  /* 0x0000003f04047287 */ /* 0x000fe40009800000 */
[----:B------:R-:W-:Y:S02]  /*8450*/  ULOP3.LUT UR5, UR5, UR10, URZ, 0x3c, !UPT ;  /* 0x0000000a05057292 */ /* 0x000fe4000f8e3c3f */
[----:B--2---:R-:W-:Y:S10]  /*8460*/  @P2 BRA `(.L_x_10896) ;  /* 0x0000000000042947 */ /* 0x004ff40003800000 */
[----:B------:R-:W-:Y:S01]  /*8470*/  BPT.TRAP 0x1 ;  /* 0x000000040000795c */ /* 0x000fe20000300000 */
.L_x_10896:
[----:B------:R-:W-:Y:S01]  /*8480*/  PLOP3.LUT P3, PT, PT, PT, UP0, 0x40, 0x0 ;  /* 0x000000000000781c */ /* 0x000fe20003f6e808 */
[----:B------:R-:W-:Y:S01]  /*8490*/  ULEA UR28, UR4, UR38, 0x3 ;  /* 0x00000026041c7291 */ /* 0x000fe2000f8e183f */
[----:B------:R-:W-:-:S05]  /*84a0*/  IMAD.U32 R6, RZ, RZ, UR5 ;  /* 0x00000005ff067e24 */ /* 0x000fca000f8e00ff */
[----:B------:R-:W-:-:S04]  /*84b0*/  SHF.L.U32 R6, R6, 0x1f, RZ ;  /* 0x0000001f06067819 */ /* 0x000fc800000006ff */
[----:B------:R0:W2:Y:S02]  /*84c0*/  SYNCS.PHASECHK.TRANS64.TRYWAIT P2, [UR28+0x22830], R6 ;  /* 0x02283006ff0075a7 */ /* 0x0000a4000804015c */
[----:B------:R-:W-:Y:S05]  /*84d0*/  @P3 BRA `(.L_x_10897) ;  /* 0x0000000000043947 */ /* 0x000fea0003800000 */
[----:B------:R-:W-:Y:S01]  /*84e0*/  BPT.TRAP 0x1 ;  /* 0x000000040000795c */ /* 0x000fe20000300000 */
.L_x_10897:
[----:B--2---:R-:W-:Y:S05]  /*84f0*/  @P2 BRA `(.L_x_10898) ;  /* 0x0000000000082947 */ /* 0x004fea0003800000 */
[----:B------:R-:W2:Y:S02]  /*8500*/  SYNCS.PHASECHK.TRANS64.TRYWAIT P2, [UR28+0x22830], R6 ;  /* 0x02283006ff0075a7 */ /* 0x000ea4000804015c */
[----:B--2---:R-:W-:Y:S05]  /*8510*/  @!P2 BRA `(.L_x_10899) ;  /* 0x000000c400f8a947 */ /* 0x004fea0003800000 */
.L_x_10898:
[----:B------:R-:W-:Y:S01]  /*8520*/  UIMAD UR22, UR4, 0x300, UR6 ;  /* 0x00000300041678a4 */ /* 0x000fe2000f8e0206 */
[----:B-1----:R-:W-:Y:S01]  /*8530*/  WARPGROUP.ARRIVE ;  /* 0x00000000000079c5 */ /* 0x002fe20000000000 */
[----:B------:R-:W-:Y:S01]  /*8540*/  UMOV UR23, 0x40000040 ;  /* 0x4000004000177882 */ /* 0x000fe20000000000 */
[----:B------:R-:W-:Y:S01]  /*8550*/  UMOV UR11, 0x40000040 ;  /* 0x40000040000b7882 */ /* 0x000fe20000000000 */
[----:B------:R-:W-:Y:S01]  /*8560*/  UIADD3 UR10, UR22, 0x2, URZ ;  /* 0x00000002160a7890 */ /* 0x000fe2000fffe03f */
[----:B------:R-:W-:Y:S01]  /*8570*/  PLOP3.LUT P2, PT, PT, PT, UP0, 0x40, 0x0 ;  /* 0x000000000000781c */ /* 0x000fe20003f4e808 */
[----:B------:R-:W-:Y:S01]  /*8580*/  UIADD3 UR14, UR22, 0x4, URZ ;  /* 0x00000004160e7890 */ /* 0x000fe2000fffe03f */
[----:B------:R-:W-:Y:S02]  /*8590*/  UMOV UR15, 0x40000040 ;  /* 0x40000040000f7882 */ /* 0x000fe40000000000 */
[----:B------:R-:W-:Y:S01]  /*85a0*/  HGMMA.64x96x16.F32 R152, gdesc[UR20], RZ, !UPT, gsb0 ;  /* 0x01600000149879f0 */ /* 0x000fe2000c0008ff */
[----:B------:R-:W-:Y:S01]  /*85b0*/  UIADD3 UR18, UR22, 0x6, URZ ;  /* 0x0000000616127890 */ /* 0x000fe2000fffe03f */
[----:B------:R-:W-:Y:S01]  /*85c0*/  UMOV UR19, 0x40000040 ;  /* 0x4000004000137882 */ /* 0x000fe20000000000 */
        /* <DEDUP_REMOVED lines=12> */
[----:B--2---:R-:W-:Y:S01]  /*8690*/  FMUL.FTZ R9, R153, UR27 ;  /* 0x0000001b99097c20 */ /* 0x004fe20008410000 */
        /* <DEDUP_REMOVED lines=55> */
[----:B------:R-:W-:-:S05]  /*8a10*/  FMUL.FTZ R170, R199, UR27 ;  /* 0x0000001bc7aa7c20 */ /* 0x000fca0008410000 */
        /* <DEDUP_REMOVED lines=38> */
[----:B---3--:R-:W-:-:S05]  /*8c80*/  FMNMX.FTZ R10, R189, R10, !PT ;  /* 0x0000000abd0a7209 */ /* 0x008fca0007810000 */
[----:B------:R-:W3:Y:S02]  /*8c90*/  SHFL.BFLY PT, R165, R10, 0x2, 0x1f ;  /* 0x0c401f000aa57f89 */ /* 0x000ee400000e0000 */
[----:B------:R-:W4:Y:S08]  /*8ca0*/  MUFU.TANH R13, R13 ;  /* 0x0000000d000d7308 */ /* 0x000f300000002400 */
[----:B------:R-:W5:Y:S08]  /*8cb0*/  MUFU.TANH R14, R14 ;  /* 0x0000000e000e7308 */ /* 0x000f700000002400 */
[----:B------:R-:W0:Y:S01]  /*8cc0*/  MUFU.TANH R15, R15 ;  /* 0x0000000f000f7308 */ /* 0x000e220000002400 */
[----:B---3--:R-:W-:Y:S01]  /*8cd0*/  FMNMX.FTZ R171, R10, R165, !PT ;  /* 0x000000a50aab7209 */ /* 0x008fe20007810000 */
[----:B------:R-:W-:-:S06]  /*8ce0*/  FMUL.FTZ R165, R190, UR27 ;  /* 0x0000001bbea57c20 */ /* 0x000fcc0008410000 */
[----:B------:R-:W3:Y:S01]  /*8cf0*/  MUFU.TANH R20, R20 ;  /* 0x0000001400147308 */ /* 0x000ee20000002400 */
[----:B------:R-:W1:Y:S07]  /*8d00*/  SHFL.BFLY PT, R10, R171, 0x1, 0x1f ;  /* 0x0c201f00ab0a7f89 */ /* 0x000e6e00000e0000 */
[----:B------:R-:W3:Y:S08]  /*8d10*/  MUFU.TANH R23, R23 ;  /* 0x0000001700177308 */ /* 0x000ef00000002400 */
[----:B------:R-:W3:Y:S08]  /*8d20*/  MUFU.TANH R152, R152 ;  /* 0x0000009800987308 */ /* 0x000ef00000002400 */
[----:B------:R-:W3:Y:S01]  /*8d30*/  MUFU.TANH R155, R155 ;  /* 0x0000009b009b7308 */ /* 0x000ee20000002400 */
[----:B-1----:R-:W-:-:S02]  /*8d40*/  FMNMX.FTZ R10, R171, R10, !PT ;  /* 0x0000000aab0a7209 */ /* 0x002fc40007810000 */
[----:B------:R-:W-:-:S03]  /*8d50*/  FMNMX.FTZ R171, R11, R12, !PT ;  /* 0x0000000c0bab7209 */ /* 0x000fc60007810000 */
[----:B------:R-:W-:Y:S01]  /*8d60*/  FMUL.FTZ R182, R10, UR10 ;  /* 0x0000000a0ab67c20 */ /* 0x000fe20008410000 */
[----:B--2---:R-:W-:Y:S01]  /*8d70*/  FMNMX.FTZ R172, R8, R171, !PT ;  /* 0x000000ab08ac7209 */ /* 0x004fe20007810000 */
[----:B------:R-:W1:Y:S01]  /*8d80*/  MUFU.TANH R156, R156 ;  /* 0x0000009c009c7308 */ /* 0x000e620000002400 */
[----:B------:R-:W-:Y:S01]  /*8d90*/  FADD.FTZ R21, -R10, R21 ;  /* 0x000000150a157221 */ /* 0x000fe20000010100 */
[--C-:B------:R-:W-:Y:S01]  /*8da0*/  FFMA.FTZ R173, R9, UR10, -R182.reuse ;  /* 0x0000000a09ad7c23 */ /* 0x100fe200080108b6 */
[----:B----4-:R-:W-:Y:S01]  /*8db0*/  FMNMX.FTZ R171, R13, R172, !PT ;  /* 0x000000ac0dab7209 */ /* 0x010fe20007810000 */
[--C-:B------:R-:W-:Y:S01]  /*8dc0*/  FFMA.FTZ R22, R22, UR10, -R182.reuse ;  /* 0x0000000a16167c23 */ /* 0x100fe200080108b6 */
[----:B------:R-:W-:Y:S01]  /*8dd0*/  FMUL.FTZ R21, R21, UR10 ;  /* 0x0000000a15157c20 */ /* 0x000fe20008410000 */
[--C-:B------:R-:W-:Y:S01]  /*8de0*/  FFMA.FTZ R154, R154, UR10, -R182.reuse ;  /* 0x0000000a9a9a7c23 */ /* 0x100fe200080108b6 */
[----:B-----5:R-:W-:Y:S01]  /*8df0*/  FMNMX.FTZ R172, R14, R171, !PT ;  /* 0x000000ab0eac7209 */ /* 0x020fe20007810000 */
[----:B------:R-:W2:Y:S01]  /*8e00*/  MUFU.TANH R157, R157 ;  /* 0x0000009d009d7308 */ /* 0x000ea20000002400 */
[--C-:B------:R-:W-:Y:S01]  /*8e10*/  FFMA.FTZ R153, R153, UR10, -R182.reuse ;  /* 0x0000000a99997c23 */ /* 0x100fe200080108b6 */
[--C-:B------:R-:W-:Y:S01]  /*8e20*/  FFMA.FTZ R175, R203, UR10, -R182.reuse ;  /* 0x0000000acbaf7c23 */ /* 0x100fe200080108b6 */
[----:B0-----:R-:W-:Y:S01]  /*8e30*/  FMNMX.FTZ R9, R15, R172, !PT ;  /* 0x000000ac0f097209 */ /* 0x001fe20007810000 */
[--C-:B------:R-:W-:Y:S01]  /*8e40*/  FFMA.FTZ R177, R205, UR10, -R182.reuse ;  /* 0x0000000acdb17c23 */ /* 0x100fe200080108b6 */
[--C-:B------:R-:W-:Y:S01]  /*8e50*/  FFMA.FTZ R179, R207, UR10, -R182.reuse ;  /* 0x0000000acfb37c23 */ /* 0x100fe200080108b6 */
[--C-:B------:R-:W-:Y:S01]  /*8e60*/  FFMA.FTZ R183, R209, UR10, -R182.reuse ;  /* 0x0000000ad1b77c23 */ /* 0x100fe200080108b6 */
[----:B---3--:R-:W-:Y:S01]  /*8e70*/  FMNMX.FTZ R172, R20, R9, !PT ;  /* 0x0000000914ac7209 */ /* 0x008fe20007810000 */
[----:B------:R-:W0:Y:S01]  /*8e80*/  MUFU.TANH R158, R158 ;  /* 0x0000009e009e7308 */ /* 0x000e220000002400 */
[--C-:B------:R-:W-:Y:S01]  /*8e90*/  FFMA.FTZ R186, R210, UR10, -R182.reuse ;  /* 0x0000000ad2ba7c23 */ /* 0x100fe200080108b6 */
[--C-:B------:R-:W-:Y:S01]  /*8ea0*/  FFMA.FTZ R181, R181, UR10, -R182.reuse ;  /* 0x0000000ab5b57c23 */ /* 0x100fe200080108b6 */
[----:B------:R-:W-:Y:S01]  /*8eb0*/  FMNMX.FTZ R9, R23, R172, !PT ;  /* 0x000000ac17097209 */ /* 0x000fe20007810000 */
[--C-:B------:R-:W-:Y:S01]  /*8ec0*/  FFMA.FTZ R184, R184, UR10, -R182.reuse ;  /* 0x0000000ab8b87c23 */ /* 0x100fe200080108b6 */
[--C-:B------:R-:W-:Y:S01]  /*8ed0*/  FFMA.FTZ R185, R185, UR10, -R182.reuse ;  /* 0x0000000ab9b97c23 */ /* 0x100fe200080108b6 */
[--C-:B------:R-:W-:Y:S01]  /*8ee0*/  FFMA.FTZ R187, R188, UR10, -R182.reuse ;  /* 0x0000000abcbb7c23 */ /* 0x100fe200080108b6 */
[----:B------:R-:W-:Y:S01]  /*8ef0*/  FMNMX.FTZ R172, R152, R9, !PT ;  /* 0x0000000998ac7209 */ /* 0x000fe20007810000 */
[----:B------:R-:W3:Y:S01]  /*8f00*/  MUFU.TANH R159, R159 ;  /* 0x0000009f009f7308 */ /* 0x000ee20000002400 */
[--C-:B------:R-:W-:Y:S01]  /*8f10*/  FFMA.FTZ R188, R212, UR10, -R182.reuse ;  /* 0x0000000ad4bc7c23 */ /* 0x100fe200080108b6 */
[--C-:B------:R-:W-:Y:S01]  /*8f20*/  FFMA.FTZ R191, R211, UR10, -R182.reuse ;  /* 0x0000000ad3bf7c23 */ /* 0x100fe200080108b6 */
[----:B------:R-:W-:Y:S01]  /*8f30*/  FMNMX.FTZ R9, R155, R172, !PT ;  /* 0x000000ac9b097209 */ /* 0x000fe20007810000 */
[--C-:B------:R-:W-:Y:S01]  /*8f40*/  FFMA.FTZ R172, R200, UR10, -R182.reuse ;  /* 0x0000000ac8ac7c23 */ /* 0x100fe200080108b6 */
[----:B------:R-:W-:-:S02]  /*8f50*/  FFMA.FTZ R189, R189, UR10, -R182 ;  /* 0x0000000abdbd7c23 */ /* 0x000fc400080108b6 */
[----:B-1----:R-:W-:Y:S01]  /*8f60*/  FMNMX.FTZ R174, R156, R9, !PT ;  /* 0x000000099cae7209 */ /* 0x002fe20007810000 */
[----:B------:R-:W1:Y:S03]  /*8f70*/  MUFU.TANH R160, R160 ;  /* 0x000000a000a07308 */ /* 0x000e660000002400 */
[----:B--2---:R-:W-:-:S04]  /*8f80*/  FMNMX.FTZ R9, R157, R174, !PT ;  /* 0x000000ae9d097209 */ /* 0x004fc80007810000 */
[----:B0-----:R-:W-:Y:S01]  /*8f90*/  FMNMX.FTZ R174, R158, R9, !PT ;  /* 0x000000099eae7209 */ /* 0x001fe20007810000 */
[----:B------:R-:W0:Y:S03]  /*8fa0*/  MUFU.TANH R161, R161 ;  /* 0x000000a100a17308 */ /* 0x000e260000002400 */
[----:B---3--:R-:W-:Y:S01]  /*8fb0*/  FMNMX.FTZ R9, R159, R174, !PT ;  /* 0x000000ae9f097209 */ /* 0x008fe20007810000 */
[----:B------:R-:W-:-:S04]  /*8fc0*/  FFMA.FTZ R174, R202, UR10, -R182 ;  /* 0x0000000acaae7c23 */ /* 0x000fc800080108b6 */
[----:B------:R-:W2:Y:S01]  /*8fd0*/  MUFU.TANH R162, R162 ;  /* 0x000000a200a27308 */ /* 0x000ea20000002400 */
[----:B-1----:R-:W-:-:S07]  /*8fe0*/  FMNMX.FTZ R176, R160, R9, !PT ;  /* 0x00000009a0b07209 */ /* 0x002fce0007810000 */
[----:B------:R-:W1:Y:S01]  /*8ff0*/  MUFU.TANH R163, R163 ;  /* 0x000000a300a37308 */ /* 0x000e620000002400 */
[----:B0-----:R-:W-:-:S07]  /*9000*/  FMNMX.FTZ R9, R161, R176, !PT ;  /* 0x000000b0a1097209 */ /* 0x001fce0007810000 */
[----:B------:R-:W0:Y:S01]  /*9010*/  MUFU.TANH R164, R164 ;  /* 0x000000a400a47308 */ /* 0x000e220000002400 */
[----:B--2---:R-:W-:-:S07]  /*9020*/  FMNMX.FTZ R176, R162, R9, !PT ;  /* 0x00000009a2b07209 */ /* 0x004fce0007810000 */
[----:B------:R-:W2:Y:S01]  /*9030*/  MUFU.TANH R165, R165 ;  /* 0x000000a500a57308 */ /* 0x000ea20000002400 */
[----:B-1----:R-:W-:Y:S01]  /*9040*/  FMNMX.FTZ R9, R163, R176, !PT ;  /* 0x000000b0a3097209 */ /* 0x002fe20007810000 */
[----:B------:R-:W-:-:S06]  /*9050*/  FFMA.FTZ R176, R204, UR10, -R182 ;  /* 0x0000000accb07c23 */ /* 0x000fcc00080108b6 */
[----:B------:R-:W1:Y:S01]  /*9060*/  MUFU.TANH R166, R166 ;  /* 0x000000a600a67308 */ /* 0x000e620000002400 */
[----:B0-----:R-:W-:-:S07]  /*9070*/  FMNMX.FTZ R178, R164, R9, !PT ;  /* 0x00000009a4b27209 */ /* 0x001fce0007810000 */
[----:B------:R-:W0:Y:S01]  /*9080*/  MUFU.TANH R167, R167 ;  /* 0x000000a700a77308 */ /* 0x000e220000002400 */
[----:B--2---:R-:W-:-:S07]  /*9090*/  FMNMX.FTZ R9, R165, R178, !PT ;  /* 0x000000b2a5097209 */ /* 0x004fce0007810000 */
[----:B------:R-:W2:Y:S01]  /*90a0*/  MUFU.TANH R168, R168 ;  /* 0x000000a800a87308 */ /* 0x000ea20000002400 */
[----:B-1----:R-:W-:-:S07]  /*90b0*/  FMNMX.FTZ R178, R166, R9, !PT ;  /* 0x00000009a6b27209 */ /* 0x002fce0007810000 */
[----:B------:R-:W1:Y:S01]  /*90c0*/  MUFU.TANH R169, R169 ;  /* 0x000000a900a97308 */ /* 0x000e620000002400 */
[----:B0-----:R-:W-:Y:S01]  /*90d0*/  FMNMX.FTZ R9, R167, R178, !PT ;  /* 0x000000b2a7097209 */ /* 0x001fe20007810000 */
[----:B------:R-:W-:-:S06]  /*90e0*/  FFMA.FTZ R178, R206, UR10, -R182 ;  /* 0x0000000aceb27c23 */ /* 0x000fcc00080108b6 */
[----:B------:R-:W0:Y:S01]  /*90f0*/  MUFU.TANH R170, R170 ;  /* 0x000000aa00aa7308 */ /* 0x000e220000002400 */
[----:B--2---:R-:W-:-:S07]  /*9100*/  FMNMX.FTZ R180, R168, R9, !PT ;  /* 0x00000009a8b47209 */ /* 0x004fce0007810000 */
[----:B------:R-:W2:Y:S01]  /*9110*/  MUFU.EX2 R21, R21 ;  /* 0x0000001500157308 */ /* 0x000ea20000000800 */
[----:B-1----:R-:W-:Y:S01]  /*9120*/  FMNMX.FTZ R9, R169, R180, !PT ;  /* 0x000000b4a9097209 */ /* 0x002fe20007810000 */
[----:B------:R-:W-:-:S06]  /*9130*/  FFMA.FTZ R180, R208, UR10, -R182 ;  /* 0x0000000ad0b47c23 */ /* 0x000fcc00080108b6 */
[----:B------:R-:W1:Y:S01]  /*9140*/  MUFU.EX2 R22, R22 ;  /* 0x0000001600167308 */ /* 0x000e620000000800 */
[----:B0-----:R-:W-:-:S05]  /*9150*/  FMNMX.FTZ R9, R170, R9, !PT ;  /* 0x00000009aa097209 */ /* 0x001fca0007810000 */
[----:B------:R-:W0:Y:S02]  /*9160*/  SHFL.BFLY PT, R190, R9, 0x2, 0x1f ;  /* 0x0c401f0009be7f89 */ /* 0x000e2400000e0000 */
[----:B------:R3:W4:Y:S01]  /*9170*/  MUFU.EX2 R171, R173 ;  /* 0x000000ad00ab7308 */ /* 0x0007220000000800 */
[-C--:B--2---:R-:W-:Y:S01]  /*9180*/  FMUL.FTZ R24, R24, R21.reuse ;  /* 0x0000001518187220 */ /* 0x084fe20000410000 */
[-C--:B------:R-:W-:Y:S01]  /*9190*/  FMUL.FTZ R25, R25, R21.reuse ;  /* 0x0000001519197220 */ /* 0x080fe20000410000 */
[-C--:B------:R-:W-:Y:S01]  /*91a0*/  FMUL.FTZ R28, R28, R21.reuse ;  /* 0x000000151c1c7220 */ /* 0x080fe20000410000 */
[-C--:B------:R-:W-:Y:S01]  /*91b0*/  FMUL.FTZ R29, R29, R21.reuse ;  /* 0x000000151d1d7220 */ /* 0x080fe20000410000 */
[-C--:B------:R-:W-:Y:S01]  /*91c0*/  FMUL.FTZ R32, R32, R21.reuse ;  /* 0x0000001520207220 */ /* 0x080fe20000410000 */
[-C--:B------:R-:W-:Y:S01]  /*91d0*/  FMUL.FTZ R33, R33, R21.reuse ;  /* 0x0000001521217220 */ /* 0x080fe20000410000 */
[----:B------:R-:W-:Y:S01]  /*91e0*/  FMUL.FTZ R36, R36, R21 ;  /* 0x0000001524247220 */ /* 0x000fe20000410000 */
[----:B------:R-:W2:Y:S01]  /*91f0*/  MUFU.EX2 R154, R154 ;  /* 0x0000009a009a7308 */ /* 0x000ea20000000800 */
[----:B---3--:R-:W-:Y:S01]  /*9200*/  FFMA.FTZ R173, R201, UR10, -R182 ;  /* 0x0000000ac9ad7c23 */ /* 0x008fe200080108b6 */
[----:B-1----:R-:W-:Y:S01]  /*9210*/  FFMA.FTZ R2, R21, R2, R22 ;  /* 0x0000000215027223 */ /* 0x002fe20000010016 */
[----:B------:R-:W-:-:S02]  /*9220*/  IMAD.U32 R201, RZ, RZ, UR28 ;  /* 0x0000001cffc97e24 */ /* 0x000fc4000f8e00ff */
        /* <DEDUP_REMOVED lines=10> */
[----:B0-----:R-:W-:Y:S01]  /*92d0*/  FMNMX.FTZ R194, R9, R190, !PT ;  /* 0x000000be09c27209 */ /* 0x001fe20007810000 */
[--C-:B------:R-:W-:Y:S01]  /*92e0*/  FFMA.FTZ R190, R192, UR10, -R182.reuse ;  /* 0x0000000ac0be7c23 */ /* 0x100fe200080108b6 */
[----:B------:R-:W0:Y:S01]  /*92f0*/  MUFU.EX2 R172, R172 ;  /* 0x000000ac00ac7308 */ /* 0x000e220000000800 */
[----:B------:R-:W-:Y:S01]  /*9300*/  FFMA.FTZ R192, R193, UR10, -R182 ;  /* 0x0000000ac1c07c23 */ /* 0x000fe200080108b6 */
[-C--:B------:R-:W-:Y:S01]  /*9310*/  FMUL.FTZ R56, R56, R21.reuse ;  /* 0x0000001538387220 */ /* 0x080fe20000410000 */
[----:B------:R-:W3:Y:S01]  /*9320*/  SHFL.BFLY PT, R9, R194, 0x1, 0x1f ;  /* 0x0c201f00c2097f89 */ /* 0x000ee200000e0000 */
        /* <DEDUP_REMOVED lines=22> */
[----:B------:R-:W-:Y:S01]  /*9490*/  FMUL.FTZ R96, R96, R21 ;  /* 0x0000001560607220 */ /* 0x000fe20000410000 */
[----:B---3--:R-:W-:Y:S01]  /*94a0*/  FMNMX.FTZ R9, R194, R9, !PT ;  /* 0x00000009c2097209 */ /* 0x008fe20007810000 */
[-C--:B------:R-:W-:Y:S01]  /*94b0*/  FMUL.FTZ R97, R97, R21.reuse ;  /* 0x0000001561617220 */ /* 0x080fe20000410000 */
[-C--:B------:R-:W-:Y:S01]  /*94c0*/  FMUL.FTZ R100, R100, R21.reuse ;  /* 0x0000001564647220 */ /* 0x080fe20000410000 */
[-C--:B------:R-:W-:Y:S01]  /*94d0*/  FMUL.FTZ R101, R101, R21.reuse ;  /* 0x0000001565657220 */ /* 0x080fe20000410000 */
[-C--:B------:R-:W-:Y:S01]  /*94e0*/  FMUL.FTZ R104, R104, R21.reuse ;  /* 0x0000001568687220 */ /* 0x080fe20000410000 */
[C---:B------:R-:W-:Y:S01]  /*94f0*/  FMUL.FTZ R194, R9.reuse, UR10 ;  /* 0x0000000a09c27c20 */ /* 0x040fe20008410000 */
[----:B------:R-:W3:Y:S01]  /*9500*/  MUFU.EX2 R176, R176 ;  /* 0x000000b000b07308 */ /* 0x000ee20000000800 */
[----:B------:R-:W-:Y:S01]  /*9510*/  FADD.FTZ R12, -R9, R12 ;  /* 0x0000000c090c7221 */ /* 0x000fe20000010100 */
[-C--:B------:R-:W-:Y:S01]  /*9520*/  FMUL.FTZ R105, R105, R21.reuse ;  /* 0x0000001569697220 */ /* 0x080fe20000410000 */
[----:B------:R-:W-:Y:S01]  /*9530*/  FFMA.FTZ R197, R157, UR10, -R194 ;  /* 0x0000000a9dc57c23 */ /* 0x000fe200080108c2 */
[----:B----4-:R-:W-:Y:S01]  /*9540*/  FADD.FTZ R157, R171, R2 ;  /* 0x00000002ab9d7221 */ /* 0x010fe20000010000 */
[----:B------:R-:W-:Y:S01]  /*9550*/  FMUL.FTZ R193, R12, UR10 ;  /* 0x0000000a0cc17c20 */ /* 0x000fe20008410000 */
[--C-:B------:R-:W-:Y:S01]  /*9560*/  FFMA.FTZ R12, R11, UR10, -R194.reuse ;  /* 0x0000000a0b0c7c23 */ /* 0x100fe200080108c2 */
[--C-:B------:R-:W-:Y:S01]  /*9570*/  FFMA.FTZ R11, R8, UR10, -R194.reuse ;  /* 0x0000000a080b7c23 */ /* 0x100fe200080108c2 */
[----:B--2---:R-:W-:Y:S01]  /*9580*/  FADD.FTZ R2, R154, R157 ;  /* 0x0000009d9a027221 */ /* 0x004fe20000010000 */
[----:B------:R-:W2:Y:S01]  /*9590*/  MUFU.EX2 R177, R177 ;  /* 0x000000b100b17308 */ /* 0x000ea20000000800 */
[--C-:B------:R-:W-:Y:S01]  /*95a0*/  FFMA.FTZ R13, R13, UR10, -R194.reuse ;  /* 0x0000000a0d0d7c23 */ /* 0x100fe200080108c2 */
[----:B------:R-:W-:Y:S01]  /*95b0*/  FFMA.FTZ R14, R14, UR10, -R194 ;  /* 0x0000000a0e0e7c23 */ /* 0x000fe200080108c2 */
[----:B-1----:R-:W-:Y:S01]  /*95c0*/  FADD.FTZ R157, R153, R2 ;  /* 0x00000002999d7221 */ /* 0x002fe20000010000 */
[--C-:B------:R-:W-:Y:S01]  /*95d0*/  FFMA.FTZ R15, R15, UR10, -R194.reuse ;  /* 0x0000000a0f0f7c23 */ /* 0x100fe200080108c2 */
[--C-:B------:R-:W-:Y:S01]  /*95e0*/  FFMA.FTZ R20, R20, UR10, -R194.reuse ;  /* 0x0000000a14147c23 */ /* 0x100fe200080108c2 */
[--C-:B------:R-:W-:Y:S01]  /*95f0*/  FFMA.FTZ R23, R23, UR10, -R194.reuse ;  /* 0x0000000a17177c23 */ /* 0x100fe200080108c2 */
[----:B0-----:R-:W-:Y:S01]  /*9600*/  FADD.FTZ R2, R172, R157 ;  /* 0x0000009dac027221 */ /* 0x001fe20000010000 */
[----:B------:R-:W0:Y:S01]  /*9610*/  MUFU.EX2 R178, R178 ;  /* 0x000000b200b27308 */ /* 0x000e220000000800 */
[----:B------:R-:W-:Y:S01]  /*9620*/  F2FP.F16.F32.PACK_AB R154, R153, R154 ;  /* 0x0000009a999a723e */ /* 0x000fe200000000ff */
[----:B------:R-:W-:Y:S01]  /*9630*/  FFMA.FTZ R182, R152, UR10, -R194 ;  /* 0x0000000a98b67c23 */ /* 0x000fe200080108c2 */
[----:B-----5:R-:W-:Y:S01]  /*9640*/  FADD.FTZ R157, R173, R2 ;  /* 0x00000002ad9d7221 */ /* 0x020fe20000010000 */
[--C-:B------:R-:W-:Y:S01]  /*9650*/  FFMA.FTZ R195, R155, UR10, -R194.reuse ;  /* 0x0000000a9bc37c23 */ /* 0x100fe200080108c2 */
[--C-:B------:R-:W-:Y:S01]  /*9660*/  FFMA.FTZ R196, R156, UR10, -R194.reuse ;  /* 0x0000000a9cc47c23 */ /* 0x100fe200080108c2 */
[--C-:B------:R-:W-:Y:S01]  /*9670*/  FFMA.FTZ R198, R158, UR10, -R194.reuse ;  /* 0x0000000a9ec67c23 */ /* 0x100fe200080108c2 */
[----:B------:R-:W-:Y:S01]  /*9680*/  FADD.FTZ R2, R174, R157 ;  /* 0x0000009dae027221 */ /* 0x000fe20000010000 */
[----:B------:R-:W1:Y:S01]  /*9690*/  MUFU.EX2 R179, R179 ;  /* 0x000000b300b37308 */ /* 0x000e620000000800 */
[--C-:B------:R-:W-:Y:S01]  /*96a0*/  FFMA.FTZ R199, R159, UR10, -R194.reuse ;  /* 0x0000000a9fc77c23 */ /* 0x100fe200080108c2 */
[----:B------:R-:W-:Y:S01]  /*96b0*/  FFMA.FTZ R200, R160, UR10, -R194 ;  /* 0x0000000aa0c87c23 */ /* 0x000fe200080108c2 */
[----:B------:R-:W-:Y:S01]  /*96c0*/  FADD.FTZ R157, R175, R2 ;  /* 0x00000002af9d7221 */ /* 0x000fe20000010000 */
[--C-:B------:R-:W-:Y:S01]  /*96d0*/  FFMA.FTZ R202, R161, UR10, -R194.reuse ;  /* 0x0000000aa1ca7c23 */ /* 0x100fe200080108c2 */
[--C-:B------:R-:W-:Y:S01]  /*96e0*/  FFMA.FTZ R203, R162, UR10, -R194.reuse ;  /* 0x0000000aa2cb7c23 */ /* 0x100fe200080108c2 */
[--C-:B------:R-:W-:Y:S01]  /*96f0*/  FFMA.FTZ R204, R163, UR10, -R194.reuse ;  /* 0x0000000aa3cc7c23 */ /* 0x100fe200080108c2 */
[----:B---3--:R-:W-:Y:S01]  /*9700*/  FADD.FTZ R2, R176, R157 ;  /* 0x0000009db0027221 */ /* 0x008fe20000010000 */
[----:B------:R-:W3:Y:S01]  /*9710*/  MUFU.EX2 R180, R180 ;  /* 0x000000b400b47308 */ /* 0x000ee20000000800 */
[--C-:B------:R-:W-:Y:S01]  /*9720*/  FFMA.FTZ R205, R164, UR10, -R194.reuse ;  /* 0x0000000aa4cd7c23 */ /* 0x100fe200080108c2 */
[----:B------:R-:W-:Y:S01]  /*9730*/  FFMA.FTZ R206, R165, UR10, -R194 ;  /* 0x0000000aa5ce7c23 */ /* 0x000fe200080108c2 */
[----:B--2---:R-:W-:Y:S01]  /*9740*/  FADD.FTZ R157, R177, R2 ;  /* 0x00000002b19d7221 */ /* 0x004fe20000010000 */
[--C-:B------:R-:W-:Y:S01]  /*9750*/  FFMA.FTZ R207, R166, UR10, -R194.reuse ;  /* 0x0000000aa6cf7c23 */ /* 0x100fe200080108c2 */
[----:B------:R-:W-:Y:S01]  /*9760*/  @!P0 VIADD R152, R201, 0x22840 ;  /* 0x00022840c9988836 */ /* 0x000fe20000000000 */
[----:B------:R-:W-:Y:S01]  /*9770*/  IADD3 R8, -R19, 0xb, RZ ;  /* 0x0000000b13087810 */ /* 0x000fe20007ffe1ff */
[----:B0-----:R-:W-:Y:S01]  /*9780*/  FADD.FTZ R2, R178, R157 ;  /* 0x0000009db2027221 */ /* 0x001fe20000010000 */
[----:B------:R-:W0:Y:S01]  /*9790*/  MUFU.EX2 R183, R183 ;  /* 0x000000b700b77308 */ /* 0x000e220000000800 */
[----:B------:R-:W-:Y:S01]  /*97a0*/  FFMA.FTZ R167, R167, UR10, -R194 ;  /* 0x0000000aa7a77c23 */ /* 0x000fe200080108c2 */
[----:B------:R-:W-:Y:S01]  /*97b0*/  @!P0 PRMT R152, RZ, 0x654, R152 ;  /* 0x00000654ff988816 */ /* 0x000fe20000000098 */
[----:B-1----:R-:W-:Y:S01]  /*97c0*/  FADD.FTZ R157, R179, R2 ;  /* 0x00000002b39d7221 */ /* 0x002fe20000010000 */
[-C--:B------:R-:W-:Y:S01]  /*97d0*/  FMUL.FTZ R108, R108, R21.reuse ;  /* 0x000000156c6c7220 */ /* 0x080fe20000410000 */
[-C--:B------:R-:W-:Y:S01]  /*97e0*/  FMUL.FTZ R109, R109, R21.reuse ;  /* 0x000000156d6d7220 */ /* 0x080fe20000410000 */
[-C--:B------:R-:W-:Y:S01]  /*97f0*/  FMUL.FTZ R112, R112, R21.reuse ;  /* 0x0000001570707220 */ /* 0x080fe20000410000 */
[-C--:B------:R-:W-:Y:S01]  /*9800*/  FMUL.FTZ R113, R113, R21.reuse ;  /* 0x0000001571717220 */ /* 0x080fe20000410000 */
[----:B------:R-:W1:Y:S01]  /*9810*/  MUFU.EX2 R186, R186 ;  /* 0x000000ba00ba7308 */ /* 0x000e620000000800 */
        /* <DEDUP_REMOVED lines=25> */
[--C-:B------:R-:W-:Y:S01]  /*99b0*/  FFMA.FTZ R155, R168, UR10, -R194.reuse ;  /* 0x0000000aa89b7c23 */ /* 0x100fe200080108c2 */
[----:B------:R2:W-:Y:S06]  /*99c0*/  BAR.ARV R8, 0x100 ;  /* 0x000400080000751d */ /* 0x0005ec0000002000 */
[----:B------:R-:W3:Y:S01]  /*99d0*/  MUFU.EX2 R187, R187 ;  /* 0x000000bb00bb7308 */ /* 0x000ee20000000800 */
[----:B0-----:R-:W-:Y:S01]  /*99e0*/  FADD.FTZ R2, R184, R157 ;  /* 0x0000009db8027221 */ /* 0x001fe20000010000 */
[----:B------:R0:W-:Y:S01]  /*99f0*/  @!P0 SYNCS.ARRIVE.TRANS64.RED.A1T0 RZ, [R152+URZ], RZ ;  /* 0x000000ff98ff89a7 */ /* 0x0001e2000810043f */
[--C-:B------:R-:W-:Y:S01]  /*9a00*/  FFMA.FTZ R169, R169, UR10, -R194.reuse ;  /* 0x0000000aa9a97c23 */ /* 0x100fe200080108c2 */
[----:B------:R-:W-:Y:S01]  /*9a10*/  FFMA.FTZ R194, R170, UR10, -R194 ;  /* 0x0000000aaac27c23 */ /* 0x000fe200080108c2 */
[----:B------:R-:W-:-:S02]  /*9a20*/  F2FP.F16.F32.PACK_AB R158, R175, R174 ;  /* 0x000000aeaf9e723e */ /* 0x000fc400000000ff */
[----:B------:R-:W-:Y:S01]  /*9a30*/  F2FP.F16.F32.PACK_AB R156, R173, R172 ;  /* 0x000000acad9c723e */ /* 0x000fe200000000ff */
[----:B------:R-:W4:Y:S01]  /*9a40*/  MUFU.EX2 R188, R188 ;  /* 0x000000bc00bc7308 */ /* 0x000f220000000800 */
[----:B-1----:R-:W-:Y:S01]  /*9a50*/  FADD.FTZ R2, R185, R2 ;  /* 0x00000002b9027221 */ /* 0x002fe20000010000 */
[----:B0-----:R-:W-:Y:S02]  /*9a60*/  F2FP.F16.F32.PACK_AB R152, R171, R22 ;  /* 0x00000016ab98723e */ /* 0x001fe400000000ff */
[----:B------:R-:W-:Y:S02]  /*9a70*/  F2FP.F16.F32.PACK_AB R160, R177, R176 ;  /* 0x000000b0b1a0723e */ /* 0x000fe400000000ff */
[----:B------:R-:W-:Y:S02]  /*9a80*/  F2FP.F16.F32.PACK_AB R162, R179, R178 ;  /* 0x000000b2b3a2723e */ /* 0x000fe400000000ff */
[----:B------:R-:W0:Y:S01]  /*9a90*/  MUFU.EX2 R190, R190 ;  /* 0x000000be00be7308 */ /* 0x000e220000000800 */
[----:B---3--:R-:W-:Y:S01]  /*9aa0*/  FADD.FTZ R157, R187, R2 ;  /* 0x00000002bb9d7221 */ /* 0x008fe20000010000 */
[----:B------:R-:W-:-:S02]  /*9ab0*/  F2FP.F16.F32.PACK_AB R164, R183, R180 ;  /* 0x000000b4b7a4723e */ /* 0x000fc400000000ff */
[----:B------:R-:W-:Y:S02]  /*9ac0*/  F2FP.F16.F32.PACK_AB R166, R181, R186 ;  /* 0x000000bab5a6723e */ /* 0x000fe400000000ff */
[----:B------:R-:W-:Y:S02]  /*9ad0*/  F2FP.F16.F32.PACK_AB R168, R185, R184 ;  /* 0x000000b8b9a8723e */ /* 0x000fe400000000ff */
[----:B------:R-:W1:Y:S01]  /*9ae0*/  MUFU.EX2 R193, R193 ;  /* 0x000000c100c17308 */ /* 0x000e620000000800 */
[C---:B----4-:R-:W-:Y:S01]  /*9af0*/  FADD.FTZ R157, R188.reuse, R157 ;  /* 0x0000009dbc9d7221 */ /* 0x050fe20000010000 */
[----:B------:R-:W-:-:S06]  /*9b00*/  F2FP.F16.F32.PACK_AB R170, R188, R187 ;  /* 0x000000bbbcaa723e */ /* 0x000fcc00000000ff */
[----:B------:R-:W3:Y:S01]  /*9b10*/  MUFU.EX2 R12, R12 ;  /* 0x0000000c000c7308 */ /* 0x000ee20000000800 */
[----:B0-----:R-:W-:-:S07]  /*9b20*/  FADD.FTZ R2, R190, R157 ;  /* 0x0000009dbe027221 */ /* 0x001fce0000010000 */
[----:B------:R-:W0:Y:S01]  /*9b30*/  MUFU.EX2 R191, R191 ;  /* 0x000000bf00bf7308 */ /* 0x000e220000000800 */
[-C--:B-1----:R-:W-:Y:S01]  /*9b40*/  FMUL.FTZ R26, R26, R193.reuse ;  /* 0x000000c11a1a7220 */ /* 0x082fe20000410000 */
[-C--:B------:R-:W-:Y:S01]  /*9b50*/  FMUL.FTZ R27, R27, R193.reuse ;  /* 0x000000c11b1b7220 */ /* 0x080fe20000410000 */
[-C--:B------:R-:W-:Y:S01]  /*9b60*/  FMUL.FTZ R30, R30, R193.reuse ;  /* 0x000000c11e1e7220 */ /* 0x080fe20000410000 */
[-C--:B------:R-:W-:Y:S01]  /*9b70*/  FMUL.FTZ R31, R31, R193.reuse ;  /* 0x000000c11f1f7220 */ /* 0x080fe20000410000 */
[-C--:B------:R-:W-:Y:S01]  /*9b80*/  FMUL.FTZ R34, R34, R193.reuse ;  /* 0x000000c122227220 */ /* 0x080fe20000410000 */
[-C--:B------:R-:W-:Y:S01]  /*9b90*/  FMUL.FTZ R35, R35, R193.reuse ;  /* 0x000000c123237220 */ /* 0x080fe20000410000 */
[-C--:B------:R-:W-:Y:S01]  /*9ba0*/  FMUL.FTZ R38, R38, R193.reuse ;  /* 0x000000c126267220 */ /* 0x080fe20000410000 */
[----:B------:R-:W1:Y:S01]  /*9bb0*/  MUFU.EX2 R11, R11 ;  /* 0x0000000b000b7308 */ /* 0x000e620000000800 */
[----:B---3--:R-:W-:Y:S01]  /*9bc0*/  FFMA.FTZ R0, R193, R0, R12 ;  /* 0x00000000c1007223 */ /* 0x008fe2000001000c */
        /* <DEDUP_REMOVED lines=75> */
[----:B------:R-:W-:Y:S01]  /*a080*/  FMUL.FTZ R151, R151, R193 ;  /* 0x000000c197977220 */ /* 0x000fe20000410000 */
[----:B------:R-:W-:-:S02]  /*a090*/  F2FP.F16.F32.PACK_AB R157, R20, R15 ;  /* 0x0000000f149d723e */ /* 0x000fc400000000ff */
[----:B------:R-:W3:Y:S01]  /*a0a0*/  MUFU.EX2 R197, R197 ;  /* 0x000000c500c57308 */ /* 0x000ee20000000800 */
[----:B0-----:R-:W-:Y:S01]  /*a0b0*/  FADD.FTZ R153, R195, R0 ;  /* 0x00000000c3997221 */ /* 0x001fe20000010000 */
[----:B------:R-:W-:-:S06]  /*a0c0*/  F2FP.F16.F32.PACK_AB R159, R182, R23 ;  /* 0x00000017b69f723e */ /* 0x000fcc00000000ff */
[----:B------:R-:W0:Y:S01]  /*a0d0*/  MUFU.EX2 R198, R198 ;  /* 0x000000c600c67308 */ /* 0x000e220000000800 */
[C---:B-1----:R-:W-:Y:S01]  /*a0e0*/  FADD.FTZ R0, R196.reuse, R153 ;  /* 0x00000099c4007221 */ /* 0x042fe20000010000 */
[----:B------:R-:W-:-:S06]  /*a0f0*/  F2FP.F16.F32.PACK_AB R161, R196, R195 ;  /* 0x000000c3c4a1723e */ /* 0x000fcc00000000ff */
[----:B------:R-:W1:Y:S01]  /*a100*/  MUFU.EX2 R199, R199 ;  /* 0x000000c700c77308 */ /* 0x000e620000000800 */
[----:B---3--:R-:W-:-:S07]  /*a110*/  FADD.FTZ R153, R197, R0 ;  /* 0x00000000c5997221 */ /* 0x008fce0000010000 */
[----:B------:R-:W3:Y:S01]  /*a120*/  MUFU.EX2 R200, R200 ;  /* 0x000000c800c87308 */ /* 0x000ee20000000800 */
[C---:B0-----:R-:W-:Y:S01]  /*a130*/  FADD.FTZ R0, R198.reuse, R153 ;  /* 0x00000099c6007221 */ /* 0x041fe20000010000 */
[----:B------:R-:W-:-:S06]  /*a140*/  F2FP.F16.F32.PACK_AB R163, R198, R197 ;  /* 0x000000c5c6a3723e */ /* 0x000fcc00000000ff */
[----:B------:R-:W0:Y:S01]  /*a150*/  MUFU.EX2 R202, R202 ;  /* 0x000000ca00ca7308 */ /* 0x000e220000000800 */
[----:B-1----:R-:W-:-:S07]  /*a160*/  FADD.FTZ R153, R199, R0 ;  /* 0x00000000c7997221 */ /* 0x002fce0000010000 */
[----:B------:R-:W1:Y:S01]  /*a170*/  MUFU.EX2 R203, R203 ;  /* 0x000000cb00cb7308 */ /* 0x000e620000000800 */
[C---:B---3--:R-:W-:Y:S01]  /*a180*/  FADD.FTZ R153, R200.reuse, R153 ;  /* 0x00000099c8997221 */ /* 0x048fe20000010000 */
[----:B------:R-:W-:-:S06]  /*a190*/  F2FP.F16.F32.PACK_AB R165, R200, R199 ;  /* 0x000000c7c8a5723e */ /* 0x000fcc00000000ff */
[----:B------:R-:W3:Y:S01]  /*a1a0*/  MUFU.EX2 R204, R204 ;  /* 0x000000cc00cc7308 */ /* 0x000ee20000000800 */
[----:B0-----:R-:W-:-:S07]  /*a1b0*/  FADD.FTZ R0, R202, R153 ;  /* 0x00000099ca007221 */ /* 0x001fce0000010000 */
[----:B------:R-:W0:Y:S01]  /*a1c0*/  MUFU.EX2 R205, R205 ;  /* 0x000000cd00cd7308 */ /* 0x000e220000000800 */
[----:B-1----:R-:W-:-:S07]  /*a1d0*/  FADD.FTZ R153, R203, R0 ;  /* 0x00000000cb997221 */ /* 0x002fce0000010000 */
[----:B------:R-:W1:Y:S01]  /*a1e0*/  MUFU.EX2 R206, R206 ;  /* 0x000000ce00ce7308 */ /* 0x000e620000000800 */
[----:B---3--:R-:W-:-:S07]  /*a1f0*/  FADD.FTZ R0, R204, R153 ;  /* 0x00000099cc007221 */ /* 0x008fce0000010000 */
[----:B------:R-:W3:Y:S01]  /*a200*/  MUFU.EX2 R207, R207 ;  /* 0x000000cf00cf7308 */ /* 0x000ee20000000800 */
[----:B0-----:R-:W-:-:S07]  /*a210*/  FADD.FTZ R153, R205, R0 ;  /* 0x00000000cd997221 */ /* 0x001fce0000010000 */
[----:B------:R0:W4:Y:S01]  /*a220*/  MUFU.EX2 R21, R167 ;  /* 0x000000a700157308 */ /* 0x0001220000000800 */
[----:B-1----:R-:W-:Y:S01]  /*a230*/  FADD.FTZ R0, R206, R153 ;  /* 0x00000099ce007221 */ /* 0x002fe20000010000 */
[----:B------:R-:W-:-:S06]  /*a240*/  F2FP.F16.F32.PACK_AB R153, R11, R12 ;  /* 0x0000000c0b99723e */ /* 0x000fcc00000000ff */
[----:B------:R1:W5:Y:S01]  /*a250*/  MUFU.EX2 R22, R155 ;  /* 0x0000009b00167308 */ /* 0x0003620000000800 */
[----:B---3--:R-:W-:Y:S01]  /*a260*/  FADD.FTZ R0, R207, R0 ;  /* 0x00000000cf007221 */ /* 0x008fe20000010000 */
[----:B0-----:R-:W-:Y:S02]  /*a270*/  F2FP.F16.F32.PACK_AB R167, R203, R202 ;  /* 0x000000cacba7723e */ /* 0x001fe400000000ff */
[----:B------:R-:W-:-:S04]  /*a280*/  F2FP.F16.F32.PACK_AB R171, R207, R206 ;  /* 0x000000cecfab723e */ /* 0x000fc800000000ff */
[----:B------:R0:W3:Y:S01]  /*a290*/  MUFU.EX2 R175, R169 ;  /* 0x000000a900af7308 */ /* 0x0000e20000000800 */
[----:B----4-:R-:W-:Y:S01]  /*a2a0*/  FADD.FTZ R11, R21, R0 ;  /* 0x00000000150b7221 */ /* 0x010fe20000010000 */
[----:B-1----:R-:W-:-:S06]  /*a2b0*/  F2FP.F16.F32.PACK_AB R155, R14, R13 ;  /* 0x0000000d0e9b723e */ /* 0x002fcc00000000ff */
[----:B------:R-:W1:Y:S01]  /*a2c0*/  MUFU.EX2 R189, R189 ;  /* 0x000000bd00bd7308 */ /* 0x000e620000000800 */
[C---:B-----5:R-:W-:Y:S01]  /*a2d0*/  FADD.FTZ R0, R22.reuse, R11 ;  /* 0x0000000b16007221 */ /* 0x060fe20000010000 */
[----:B0-----:R-:W-:Y:S02]  /*a2e0*/  F2FP.F16.F32.PACK_AB R169, R205, R204 ;  /* 0x000000cccda9723e */ /* 0x001fe400000000ff */
[----:B------:R-:W-:-:S04]  /*a2f0*/  F2FP.F16.F32.PACK_AB R173, R22, R21 ;  /* 0x0000001516ad723e */ /* 0x000fc800000000ff */
[----:B------:R-:W0:Y:S01]  /*a300*/  MUFU.EX2 R194, R194 ;  /* 0x000000c200c27308 */ /* 0x000e220000000800 */
[----:B---3--:R-:W-:Y:S01]  /*a310*/  FADD.FTZ R11, R175, R0 ;  /* 0x00000000af0b7221 */ /* 0x008fe20000010000 */
[C---:B-1----:R-:W-:Y:S01]  /*a320*/  FADD.FTZ R2, R189.reuse, R2 ;  /* 0x00000002bd027221 */ /* 0x042fe20000010000 */
[----:B------:R-:W-:Y:S02]  /*a330*/  F2FP.F16.F32.PACK_AB R174, R189, R192 ;  /* 0x000000c0bdae723e */ /* 0x000fe400000000ff */
[C---:B0-----:R-:W-:Y:S01]  /*a340*/  FADD.FTZ R0, R194.reuse, R11 ;  /* 0x0000000bc2007221 */ /* 0x041fe20000010000 */
[----:B------:R-:W-:Y:S01]  /*a350*/  F2FP.F16.F32.PACK_AB R175, R194, R175 ;  /* 0x000000afc2af723e */ /* 0x000fe200000000ff */
[----:B--2---:R-:W-:Y:S06]  /*a360*/  @P2 BRA `(.L_x_10900) ;  /* 0x0000000000042947 */ /* 0x004fec0003800000 */
[----:B------:R-:W-:Y:S01]  /*a370*/  BPT.TRAP 0x1 ;  /* 0x000000040000795c */ /* 0x000fe20000300000 */
.L_x_10900:
[----:B------:R-:W-:Y:S01]  /*a380*/  PLOP3.LUT P3, PT, PT, PT, UP0, 0x40, 0x0 ;  /* 0x000000000000781c */ /* 0x000fe20003f6e808 */
[----:B------:R0:W1:-:S12]  /*a390*/  SYNCS.PHASECHK.TRANS64.TRYWAIT P2, [UR28+0x22850], R6 ;  /* 0x02285006ff0075a7 */ /* 0x000058000804015c */
[----:B0-----:R-:W-:Y:S05]  /*a3a0*/  @P3 BRA `(.L_x_10901) ;  /* 0x0000000000043947 */ /* 0x001fea0003800000 */
[----:B------:R-:W-:Y:S01]  /*a3b0*/  BPT.TRAP 0x1 ;  /* 0x000000040000795c */ /* 0x000fe20000300000 */
.L_x_10901:
[----:B-1----:R-:W-:Y:S05]  /*a3c0*/  @P2 BRA `(.L_x_10902) ;  /* 0x0000000000082947 */ /* 0x002fea0003800000 */
[----:B------:R-:W0:Y:S02]  /*a3d0*/  SYNCS.PHASECHK.TRANS64.TRYWAIT P2, [UR28+0x22850], R6 ;  /* 0x02285006ff0075a7 */ /* 0x000e24000804015c */
[----:B0-----:R-:W-:Y:S05]  /*a3e0*/  @!P2 BRA `(.L_x_10903) ;  /* 0x000000a8005ca947 */ /* 0x001fea0003800000 */
.L_x_10902:
[----:B------:R2:W-:Y:S01]  /*a3f0*/  BAR.SYNC.DEFER_BLOCKING R5, 0x100 ;  /* 0x000400050000751d */ /* 0x0005e20000010000 */
[----:B------:R-:W-:Y:S01]  /*a400*/  UIMAD UR11, UR4, 0xc00, UR24 ;  /* 0x00000c00040b78a4 */ /* 0x000fe2000f8e0218 */
[----:B0-----:R-:W-:Y:S02]  /*a410*/  @!P0 VIADD R201, R201, 0x22860 ;  /* 0x00022860c9c98836 */ /* 0x001fe40000000000 */
[----:B------:R-:W-:Y:S02]  /*a420*/  IMAD.MOV.U32 R12, RZ, RZ, R9 ;  /* 0x000000ffff0c7224 */ /* 0x000fe400078e0009 */
[----:B------:R-:W-:Y:S01]  /*a430*/  UMOV UR15, 0x40000040 ;  /* 0x40000040000f7882 */ /* 0x000fe20000000000 */
[----:B------:R-:W-:Y:S01]  /*a440*/  @!P0 PRMT R201, RZ, 0x654, R201 ;  /* 0x00000654ffc98816 */ /* 0x000fe200000000c9 */
[----:B------:R-:W-:Y:S01]  /*a450*/  UMOV UR14, UR11 ;  /* 0x0000000b000e7c82 */ /* 0x000fe20008000000 */
        /* <DEDUP_REMOVED lines=36> */
[----:B------:R-:W-:-:S07]  /*a6a0*/  IMAD.MOV.U32 R6, RZ, RZ, R7 ;  /* 0x000000ffff067224 */ /* 0x000fce00078e0007 */
.L_x_10895:
[----:B------:R-:W-:-:S13]  /*a6b0*/  ISETP.GE.AND P1, PT, R6, UR37, PT ;  /* 0x0000002506007c0c */ /* 0x000fda000bf26270 */
[----:B------:R-:W-:Y:S05]  /*a6c0*/  @!P1 BRA `(.L_x_10905) ;  /* 0x0000003400789947 */ /* 0x000fea0003800000 */
[----:B------:R-:W-:Y:S01]  /*a6d0*/  IMAD.MOV.U32 R12, RZ, RZ, R9 ;  /* 0x000000ffff0c7224 */ /* 0x000fe200078e0009 */
[----:B------:R-:W-:Y:S01]  /*a6e0*/  ULDC UR26, c[0x0][0x9e4] ;  /* 0x00027900001a7ab9 */ /* 0x000fe20000000800 */
[----:B------:R-:W-:Y:S01]  /*a6f0*/  IMAD.MOV.U32 R11, RZ, RZ, R10 ;  /* 0x000000ffff0b7224 */ /* 0x000fe200078e000a */
[----:B------:R-:W-:Y:S01]  /*a700*/  ULDC UR27, c[0x0][0x288] ;  /* 0x0000a200001b7ab9 */ /* 0x000fe20000000800 */
[----:B------:R-:W-:Y:S01]  /*a710*/  ULDC UR28, c[0x0][0x2f0] ;  /* 0x0000bc00001c7ab9 */ /* 0x000fe20000000800 */
[----:B------:R-:W-:Y:S01]  /*a720*/  ULDC UR29, c[0x0][0x9d8] ;  /* 0x00027600001d7ab9 */ /* 0x000fe20000000800 */
[----:B------:R-:W-:Y:S01]  /*a730*/  ULDC UR25, c[0x0][0x988] ;  /* 0x0002620000197ab9 */ /* 0x000fe20000000800 */
[----:B------:R-:W-:-:S05]  /*a740*/  ULDC UR30, c[0x0][0x9e0] ;  /* 0x00027800001e7ab9 */ /* 0x000fca0000000800 */
.L_x_10922:
[----:B------:R-:W-:Y:S01]  /*a750*/  UIADD3 UR4, UR4, 0x1, URZ ;  /* 0x0000000104047890 */ /* 0x000fe2000fffe03f */
[----:B------:R-:W-:-:S03]  /*a760*/  PLOP3.LUT P1, PT, PT, PT, UP0, 0x40, 0x0 ;  /* 0x000000000000781c */ /* 0x000fc60003f2e808 */
[----:B------:R-:W-:-:S04]  /*a770*/  UISETP.NE.AND UP3, UPT, UR4, 0x2, UPT ;  /* 0x000000020400788c */ /* 0x000fc8000bf65270 */
[----:B------:R-:W-:Y:S02]  /*a780*/  USEL UR10, URZ, 0x1, UP3 ;  /* 0x000000013f0a7887 */ /* 0x000fe40009800000 */
[----:B------:R-:W-:Y:S02]  /*a790*/  USEL UR4, UR4, URZ, UP3 ;  /* 0x0000003f04047287 */ /* 0x000fe40009800000 */
[----:B------:R-:W-:Y:S02]  /*a7a0*/  ULOP3.LUT UR5, UR5, UR10, URZ, 0x3c, !UPT ;  /* 0x0000000a05057292 */ /* 0x000fe4000f8e3c3f */
[----:B---3--:R-:W-:Y:S10]  /*a7b0*/  @P1 BRA `(.L_x_10906) ;  /* 0x0000000000041947 */ /* 0x008ff40003800000 */
[----:B------:R-:W-:Y:S01]  /*a7c0*/  BPT.TRAP 0x1 ;  /* 0x000000040000795c */ /* 0x000fe20000300000 */
.L_x_10906:
[----:B------:R-:W-:Y:S01]  /*a7d0*/  PLOP3.LUT P2, PT, PT, PT, UP0, 0x40, 0x0 ;  /* 0x000000000000781c */ /* 0x000fe20003f4e808 */
[----:B------:R-:W-:Y:S01]  /*a7e0*/  ULEA UR31, UR4, UR38, 0x3 ;  /* 0x00000026041f7291 */ /* 0x000fe2000f8e183f */
[----:B------:R-:W-:-:S05]  /*a7f0*/  IMAD.U32 R7, RZ, RZ, UR5 ;  /* 0x00000005ff077e24 */ /* 0x000fca000f8e00ff */
[----:B------:R-:W-:-:S04]  /*a800*/  SHF.L.U32 R7, R7, 0x1f, RZ ;  /* 0x0000001f07077819 */ /* 0x000fc800000006ff */
[----:B------:R0:W3:Y:S02]  /*a810*/  SYNCS.PHASECHK.TRANS64.TRYWAIT P1, [UR31+0x22830], R7 ;  /* 0x02283007ff0075a7 */ /* 0x0000e4000802015f */
[----:B------:R-:W-:Y:S05]  /*a820*/  @P2 BRA `(.L_x_10907) ;  /* 0x0000000000042947 */ /* 0x000fea0003800000 */
[----:B------:R-:W-:Y:S01]  /*a830*/  BPT.TRAP 0x1 ;  /* 0x000000040000795c */ /* 0x000fe20000300000 */
.L_x_10907:
[----:B---3--:R-:W-:Y:S05]  /*a840*/  @P1 BRA `(.L_x_10908) ;  /* 0x0000000000081947 */ /* 0x008fea0003800000 */
[----:B------:R-:W3:Y:S02]  /*a850*/  SYNCS.PHASECHK.TRANS64.TRYWAIT P1, [UR31+0x22830], R7 ;  /* 0x02283007ff0075a7 */ /* 0x000ee4000802015f */
[----:B---3--:R-:W-:Y:S05]  /*a860*/  @!P1 BRA `(.L_x_10909) ;  /* 0x000000a400509947 */ /* 0x008fea0003800000 */
.L_x_10908:
[----:B------:R-:W-:Y:S01]  /*a870*/  UIMAD UR22, UR4, 0x300, UR6 ;  /* 0x00000300041678a4 */ /* 0x000fe2000f8e0206 */
[----:B-1----:R-:W-:Y:S01]  /*a880*/  WARPGROUP.ARRIVE ;  /* 0x00000000000079c5 */ /* 0x002fe20000000000 */
[----:B------:R-:W-:Y:S01]  /*a890*/  UMOV UR23, 0x40000040 ;  /* 0x4000004000177882 */ /* 0x000fe20000000000 */
[----:B------:R-:W-:Y:S01]  /*a8a0*/  UMOV UR11, 0x40000040 ;  /* 0x40000040000b7882 */ /* 0x000fe20000000000 */
[----:B------:R-:W-:Y:S01]  /*a8b0*/  UIADD3 UR10, UR22, 0x2, URZ ;  /* 0x00000002160a7890 */ /* 0x000fe2000fffe03f */
[----:B------:R-:W-:Y:S01]  /*a8c0*/  PLOP3.LUT P1, PT, PT, PT, UP1, 0x80, 0x0 ;  /* 0x000000000000781c */ /* 0x000fe20003f2f018 */
[----:B------:R-:W-:Y:S01]  /*a8d0*/  UIADD3 UR14, UR22, 0x4, URZ ;  /* 0x00000004160e7890 */ /* 0x000fe2000fffe03f */
[----:B------:R-:W-:Y:S01]  /*a8e0*/  PLOP3.LUT P2, PT, PT, PT, UP1, 0x80, 0x0 ;  /* 0x000000000000781c */ /* 0x000fe20003f4f018 */
[----:B------:R-:W-:Y:S01]  /*a8f0*/  UMOV UR15, 0x40000040 ;  /* 0x40000040000f7882 */ /* 0x000fe20000000000 */
[----:B------:R-:W-:Y:S01]  /*a900*/  HGMMA.64x96x16.F32 R152, gdesc[UR20], RZ, !UPT, gsb0 ;  /* 0x01600000149879f0 */ /* 0x000fe2000c0008ff */
[----:B------:R-:W-:Y:S01]  /*a910*/  UIADD3 UR18, UR22, 0x6, URZ ;  /* 0x0000000616127890 */ /* 0x000fe2000fffe03f */
[----:B------:R-:W-:Y:S01]  /*a920*/  UMOV UR19, 0x40000040 ;  /* 0x4000004000137882 */ /* 0x000fe20000000000 */
[----:B------:R-:W-:-:S02]  /*a930*/  WARPGROUP.DEPBAR.LE gsb0, 0x0 ;  /* 0x00008000000079c5 */ /* 0x000fc40000010000 */
[----:B------:R-:W-:-:S06]  /*a940*/  WARPGROUP.ARRIVE ;  /* 0x00000000000079c5 */ /* 0x000fcc0000000000 */
[----:B------:R-:W-:Y:S01]  /*a950*/  HGMMA.64x96x16.F32 R152, gdesc[UR8], R152, gsb0 ;  /* 0x01600000089879f0 */ /* 0x000fe20008000898 */
[----:B------:R-:W-:Y:S02]  /*a960*/  @UP1 ULDC UR10, c[0x0][0x44c] ;  /* 0x00011300000a1ab9 */ /* 0x000fe40000000800 */
[----:B------:R-:W-:Y:S01]  /*a970*/  @P1 IMAD.HI.U32 R14, R4, UR10, RZ ;  /* 0x0000000a040e1c27 */ /* 0x000fe2000f8e00ff */
[----:B------:R-:W-:Y:S01]  /*a980*/  @UP1 ULDC UR10, c[0x0][0x450] ;  /* 0x00011400000a1ab9 */ /* 0x000fe20000000800 */
        /* <DEDUP_REMOVED lines=13> */
[----:B------:R-:W-:Y:S01]  /*aa60*/  FMUL.FTZ R204, R160, UR29 ;  /* 0x0000001da0cc7c20 */ /* 0x000fe20008410000 */
[----:B------:R-:W-:Y:S01]  /*aa70*/  FMUL.FTZ R160, R179, UR29 ;  /* 0x0000001db3a07c20 */ /* 0x000fe20008410000 */
[----:B---3--:R-:W-:Y:S01]  /*aa80*/  FMUL.FTZ R10, R155, UR29 ;  /* 0x0000001d9b0a7c20 */ /* 0x008fe20008410000 */
[----:B------:R-:W-:Y:S01]  /*aa90*/  FMUL.FTZ R179, R180, UR29 ;  /* 0x0000001db4b37c20 */ /* 0x000fe20008410000 */
[----:B------:R-:W-:Y:S01]  /*aaa0*/  FMUL.FTZ R155, R171, UR29 ;  /* 0x0000001dab9b7c20 */ /* 0x000fe20008410000 */
[----:B------:R-:W-:Y:S01]  /*aab0*/  FMUL.FTZ R180, R181, UR29 ;  /* 0x0000001db5b47c20 */ /* 0x000fe20008410000 */
[----:B------:R-:W-:Y:S01]  /*aac0*/  FMUL.FTZ R211, R176, UR29 ;  /* 0x0000001db0d37c20 */ /* 0x000fe20008410000 */
[----:B------:R-:W-:Y:S01]  /*aad0*/  FMUL.FTZ R181, R184, UR29 ;  /* 0x0000001db8b57c20 */ /* 0x000fe20008410000 */
[----:B------:R-:W1:Y:S01]  /*aae0*/  SHFL.IDX PT, R171, R188, RZ, 0x1c1f ;  /* 0x001c1fffbcab7589 */ /* 0x000e6200000e0000 */
[----:B------:R-:W-:Y:S01]  /*aaf0*/  FMUL.FTZ R184, R189, UR29 ;  /* 0x0000001dbdb87c20 */ /* 0x000fe20008410000 */
[----:B------:R-:W-:-:S02]  /*ab00*/  IMAD.U32 R176, RZ, RZ, UR31 ;  /* 0x0000001fffb07e24 */ /* 0x000fc4000f8e00ff */
[----:B------:R-:W-:Y:S01]  /*ab10*/  FMUL.FTZ R13, R152, UR29 ;  /* 0x0000001d980d7c20 */ /* 0x000fe20008410000 */
[----:B------:R-:W-:Y:S02]  /*ab20*/  IMAD R189, R6, -0x60, RZ ;  /* 0xffffffa006bd7824 */ /* 0x000fe400078e02ff */
        /* <DEDUP_REMOVED lines=8> */
[----:B--2---:R-:W-:Y:S01]  /*abb0*/  FMUL.FTZ R201, R157, UR29 ;  /* 0x0000001d9dc97c20 */ /* 0x004fe20008410000 */
        /* <DEDUP_REMOVED lines=11> */
[----:B------:R-:W-:-:S02]  /*ac70*/  @!P0 VIADD R14, R176, 0x22840 ;  /* 0x00022840b00e8836 */ /* 0x000fc40000000000 */
        /* <DEDUP_REMOVED lines=16> */
[----:B------:R-:W-:Y:S01]  /*ad80*/  @!P0 PRMT R14, RZ, 0x654, R14 ;  /* 0x00000654ff0e8816 */ /* 0x000fe2000000000e */
[----:B------:R-:W-:Y:S01]  /*ad90*/  IMAD R15, R3, -0x2, R170 ;  /* 0xfffffffe030f7824 */ /* 0x000fe200078e02aa */
[----:B------:R-:W2:Y:S01]  /*ada0*/  MUFU.TANH R13, R13 ;  /* 0x0000000d000d7308 */ /* 0x000ea20000002400 */
[----:B------:R3:W-:Y:S06]  /*adb0*/  BAR.ARV R8, 0x100 ;  /* 0x000400080000751d */ /* 0x0007ec0000002000 */
[----:B------:R4:W-:Y:S01]  /*adc0*/  @!P0 SYNCS.ARRIVE.TRANS64.RED.A1T0 RZ, [R14+URZ], RZ ;  /* 0x000000ff0eff89a7 */ /* 0x0009e2000810043f */
[----:B------:R-:W0:Y:S01]  /*add0*/  MUFU.TANH R200, R200 ;  /* 0x000000c800c87308 */ /* 0x000e220000002400 */
[C---:B------:R-:W-:Y:S01]  /*ade0*/  VIADD R190, R15.reuse, 0xffffffff ;  /* 0xffffffff0fbe7836 */ /* 0x040fe20000000000 */
[----:B----4-:R-:W-:-:S06]  /*adf0*/  IADD3 R14, R15, -UR27, R18 ;  /* 0x8000001b0f0e7c10 */ /* 0x010fcc000fffe012 */
[----:B------:R-:W4:Y:S01]  /*ae00*/  MUFU.TANH R9, R9 ;  /* 0x0000000900097308 */ /* 0x000f220000002400 */
[C---:B------:R-:W-:Y:S02]  /*ae10*/  VIADD R195, R14.reuse, UR30 ;  /* 0x0000001e0ec37c36 */ /* 0x040fe40008000000 */
[----:B------:R-:W-:-:S05]  /*ae20*/  VIADD R196, R14, UR7 ;  /* 0x000000070ec47c36 */ /* 0x000fca0008000000 */
[----:B------:R-:W0:Y:S01]  /*ae30*/  MUFU.TANH R10, R10 ;  /* 0x0000000a000a7308 */ /* 0x000e220000002400 */
[--C-:B-1----:R-:W-:Y:S02]  /*ae40*/  IMAD.IADD R193, R195, 0x1, R171.reuse ;  /* 0x00000001c3c17824 */ /* 0x102fe400078e02ab */
        /* <DEDUP_REMOVED lines=59> */
.L_x_10912:
[----:B------:R-:W-:-:S05]  /*b200*/  IMAD.U32 R170, RZ, RZ, UR26 ;  /* 0x0000001affaa7e24 */ /* 0x000fca000f8e00ff */
[----:B------:R-:W-:-:S13]  /*b210*/  ISETP.NE.AND P1, PT, R170, 0x1, PT ;  /* 0x00000001aa00780c */ /* 0x000fda0003f25270 */
[----:B------:R-:W1:Y:S02]  /*b220*/  @P1 LDC.64 R14, c[0x0][0x9e8] ;  /* 0x00027a00ff0e1b82 */ /* 0x000e640000000a00 */
[----:B-1----:R-:W-:-:S05]  /*b230*/  @P1 IMAD.HI.U32 R14, R171, R14, RZ ;  /* 0x0000000eab0e1227 */ /* 0x002fca00078e00ff */
[----:B------:R-:W-:-:S07]  /*b240*/  @P1 SHF.R.U32.HI R171, RZ, R15, R14 ;  /* 0x0000000fffab1219 */ /* 0x000fce000001160e */
.L_x_10913:
[----:B------:R-:W-:Y:S05]  /*b250*/  BSYNC B0 ;  /* 0x0000000000007941 */ /* 0x000fea0003800000 */
.L_x_10911:
[----:B------:R-:W-:-:S05]  /*b260*/  IMAD R171, R171, R170, R190 ;  /* 0x000000aaabab7224 */ /* 0x000fca00078e02be */
[----:B------:R-:W-:Y:S02]  /*b270*/  VIADDMNMX R193, R171, R170, R193, PT ;  /* 0x000000aaabc17246 */ /* 0x000fe400038001c1 */
[----:B------:R-:W-:-:S07]  /*b280*/  VIMNMX R194, R194, R171, !PT ;  /* 0x000000abc2c27248 */ /* 0x000fce0007fe0100 */
.L_x_10910:
[C---:B------:R-:W-:Y:S01]  /*b290*/  ISETP.GE.AND P6, PT, R189.reuse, 0xa, PT ;  /* 0x0000000abd00780c */ /* 0x040fe20003fc6270 */
[----:B------:R-:W1:Y:S01]  /*b2a0*/  SHFL.IDX PT, R15, R188, 0x1, 0x1c1f ;  /* 0x003c1f00bc0f7f89 */ /* 0x000e6200000e0000 */
[C---:B------:R-:W-:Y:S02]  /*b2b0*/  ISETP.GE.AND P1, PT, R189.reuse, 0x2, PT ;  /* 0x00000002bd00780c */ /* 0x040fe40003f26270 */
[C---:B------:R-:W-:Y:S02]  /*b2c0*/  ISETP.GE.AND P2, PT, R189.reuse, 0x9, PT ;  /* 0x00000009bd00780c */ /* 0x040fe40003f46270 */
[----:B------:R-:W-:Y:S02]  /*b2d0*/  ISETP.GE.AND P5, PT, R189, 0x11, PT ;  /* 0x00000011bd00780c */ /* 0x000fe40003fa6270 */
[----:B------:R-:W-:Y:S02]  /*b2e0*/  LOP3.LUT R17, R17, 0xfffffffb, RZ, 0xc0, !PT ;  /* 0xfffffffb11117812 */ /* 0x000fe400078ec0ff */
[----:B------:R-:W-:-:S02]  /*b2f0*/  ISETP.GT.AND P4, PT, R194, 0x1, !P1 ;  /* 0x00000001c200780c */ /* 0x000fc40004f84270 */
[----:B------:R-:W-:Y:S02]  /*b300*/  ISETP.GT.AND P3, PT, R194, 0x8, !P2 ;  /* 0x00000008c200780c */ /* 0x000fe40005764270 */
[----:B------:R-:W-:Y:S02]  /*b310*/  @P6 LOP3.LUT R17, R17, 0x4, RZ, 0xfc, !PT ;  /* 0x0000000411116812 */ /* 0x000fe400078efcff */
[C---:B------:R-:W-:Y:S02]  /*b320*/  ISETP.LT.OR P4, PT, R193.reuse, 0x2, P4 ;  /* 0x00000002c100780c */ /* 0x040fe40002781670 */
[----:B------:R-:W-:Y:S02]  /*b330*/  ISETP.LT.OR P3, PT, R193, 0x9, P3 ;  /* 0x00000009c100780c */ /* 0x000fe40001f61670 */
[----:B------:R-:W-:Y:S02]  /*b340*/  LOP3.LUT R17, R17, 0xfffffff7, RZ, 0xc0, !PT ;  /* 0xfffffff711117812 */ /* 0x000fe400078ec0ff */
[----:B0-----:R-:W-:-:S02]  /*b350*/  FSEL R200, R200, -INF , !P4 ;  /* 0xff800000c8c87808 */ /* 0x001fc40006000000 */
[----:B------:R-:W-:Y:S02]  /*b360*/  FSEL R202, R202, -INF , !P3 ;  /* 0xff800000caca7808 */ /* 0x000fe40005800000 */
[C---:B------:R-:W-:Y:S02]  /*b370*/  ISETP.GT.AND P4, PT, R194.reuse, 0x9, !P6 ;  /* 0x00000009c200780c */ /* 0x040fe40007784270 */
[----:B------:R-:W-:Y:S02]  /*b380*/  @P5 LOP3.LUT R17, R17, 0x8, RZ, 0xfc, !PT ;  /* 0x0000000811115812 */ /* 0x000fe400078efcff */
[----:B------:R-:W-:Y:S02]  /*b390*/  ISETP.GT.AND P3, PT, R194, 0x10, !P5 ;  /* 0x00000010c200780c */ /* 0x000fe40006f64270 */
[----:B------:R-:W-:Y:S02]  /*b3a0*/  ISETP.GE.AND P5, PT, R189, 0x12, PT ;  /* 0x00000012bd00780c */ /* 0x000fe40003fa6270 */
[----:B------:R-:W-:-:S02]  /*b3b0*/  ISETP.LT.OR P4, PT, R193, 0xa, P4 ;  /* 0x0000000ac100780c */ /* 0x000fc40002781670 */
[----:B------:R-:W-:Y:S02]  /*b3c0*/  ISETP.LT.OR P3, PT, R193, 0x11, P3 ;  /* 0x00000011c100780c */ /* 0x000fe40001f61670 */
[----:B------:R-:W-:Y:S02]  /*b3d0*/  FSEL R201, R201, -INF , !P4 ;  /* 0xff800000c9c97808 */ /* 0x000fe40006000000 */
[----:B------:R-:W-:Y:S02]  /*b3e0*/  ISETP.GE.AND P4, PT, R189, 0x19, PT ;  /* 0x00000019bd00780c */ /* 0x000fe40003f86270 */
[----:B------:R-:W-:Y:S02]  /*b3f0*/  LOP3.LUT R17, R17, 0xffffffef, RZ, 0xc0, !PT ;  /* 0xffffffef11117812 */ /* 0x000fe400078ec0ff */
[----:B------:R-:W-:Y:S02]  /*b400*/  FSEL R204, R204, -INF , !P3 ;  /* 0xff800000cccc7808 */ /* 0x000fe40005800000 */
[----:B------:R-:W-:-:S02]  /*b410*/  ISETP.GT.AND P3, PT, R194, 0x11, !P5 ;  /* 0x00000011c200780c */ /* 0x000fc40006f64270 */
[----:B------:R-:W-:Y:S02]  /*b420*/  @P5 LOP3.LUT R17, R17, 0x10, RZ, 0xfc, !PT ;  /* 0x0000001011115812 */ /* 0x000fe400078efcff */
[----:B------:R-:W-:Y:S02]  /*b430*/  ISETP.LT.OR P3, PT, R193, 0x12, P3 ;  /* 0x00000012c100780c */ /* 0x000fe40001f61670 */
[----:B------:R-:W-:Y:S02]  /*b440*/  LOP3.LUT R17, R17, 0xfffbffff, RZ, 0xc0, !PT ;  /* 0xfffbffff11117812 */ /* 0x000fe400078ec0ff */
[----:B------:R-:W-:Y:S02]  /*b450*/  FSEL R203, R203, -INF , !P3 ;  /* 0xff800000cbcb7808 */ /* 0x000fe40005800000 */
[----:B------:R-:W-:Y:S02]  /*b460*/  @P4 LOP3.LUT R17, R17, 0x40000, RZ, 0xfc, !PT ;  /* 0x0004000011114812 */ /* 0x000fe400078efcff */
[----:B------:R-:W-:-:S02]  /*b470*/  ISETP.GT.AND P3, PT, R194, 0x18, !P4 ;  /* 0x00000018c200780c */ /* 0x000fc40006764270 */
[----:B------:R-:W-:Y:S02]  /*b480*/  ISETP.GE.AND P4, PT, R189, 0x1a, PT ;  /* 0x0000001abd00780c */ /* 0x000fe40003f86270 */
[----:B------:R-:W-:Y:S02]  /*b490*/  ISETP.LT.OR P3, PT, R193, 0x19, P3 ;  /* 0x00000019c100780c */ /* 0x000fe40001f61670 */
[----:B------:R-:W-:Y:S02]  /*b4a0*/  LOP3.LUT R17, R17, 0xfffdffff, RZ, 0xc0, !PT ;  /* 0xfffdffff11117812 */ /* 0x000fe400078ec0ff */
        /* <DEDUP_REMOVED lines=99> */
[----:B------:R-:W-:Y:S01]  /*bae0*/  ISETP.LT.OR P6, PT, R193, 0x5a, P6 ;  /* 0x0000005ac100780c */ /* 0x000fe200037c1670 */
[--C-:B-1----:R-:W-:Y:S02]  /*baf0*/  IMAD.IADD R193, R195, 0x1, R15.reuse ;  /* 0x00000001c3c17824 */ /* 0x102fe400078e020f */
[----:B------:R-:W-:Y:S01]  /*bb00*/  IMAD.IADD R195, R196, 0x1, R15 ;  /* 0x00000001c4c37824 */ /* 0x000fe200078e020f */
        /* <DEDUP_REMOVED lines=16> */
.L_x_10916:
[----:B------:R-:W-:-:S05]  /*bc10*/  IMAD.U32 R188, RZ, RZ, UR26 ;  /* 0x0000001affbc7e24 */ /* 0x000fca000f8e00ff */
[----:B------:R-:W-:-:S13]  /*bc20*/  ISETP.NE.AND P6, PT, R188, 0x1, PT ;  /* 0x00000001bc00780c */ /* 0x000fda0003fc5270 */
[----:B------:R-:W0:Y:S02]  /*bc30*/  @P6 LDC.64 R14, c[0x0][0x9e8] ;  /* 0x00027a00ff0e6b82 */ /* 0x000e240000000a00 */
[----:B0-----:R-:W-:-:S05]  /*bc40*/  @P6 IMAD.HI.U32 R14, R189, R14, RZ ;  /* 0x0000000ebd0e6227 */ /* 0x001fca00078e00ff */
[----:B------:R-:W-:-:S07]  /*bc50*/  @P6 SHF.R.U32.HI R189, RZ, R15, R14 ;  /* 0x0000000fffbd6219 */ /* 0x000fce000001160e */
.L_x_10917:
[----:B------:R-:W-:Y:S05]  /*bc60*/  BSYNC B0 ;  /* 0x0000000000007941 */ /* 0x000fea0003800000 */
.L_x_10915:
[----:B------:R-:W-:-:S05]  /*bc70*/  IMAD R190, R189, R188, R190 ;  /* 0x000000bcbdbe7224 */ /* 0x000fca00078e02be */
[----:B------:R-:W-:Y:S02]  /*bc80*/  VIADDMNMX R193, R190, R188, R193, PT ;  /* 0x000000bcbec17246 */ /* 0x000fe400038001c1 */
[----:B------:R-:W-:-:S07]  /*bc90*/  VIMNMX R195, R195, R190, !PT ;  /* 0x000000bec3c37248 */ /* 0x000fce0007fe0100 */
.L_x_10914:
[----:B------:R-:W-:Y:S01]  /*bca0*/  ISETP.GT.AND P1, PT, R195, 0x1, !P1 ;  /* 0x00000001c300780c */ /* 0x000fe20004f24270 */
[----:B------:R-:W-:Y:S01]  /*bcb0*/  UMOV UR10, UR25 ;  /* 0x00000019000a7c82 */ /* 0x000fe20008000000 */
[----:B------:R-:W-:Y:S02]  /*bcc0*/  LOP3.LUT P6, RZ, R17, 0x20000, RZ, 0xc0, !PT ;  /* 0x0002000011ff7812 */ /* 0x000fe400078cc0ff */
[----:B------:R-:W-:Y:S02]  /*bcd0*/  ISETP.LT.OR P1, PT, R193, 0x2, P1 ;  /* 0x00000002c100780c */ /* 0x000fe40000f21670 */
[----:B------:R-:W-:Y:S02]  /*bce0*/  ISETP.GT.AND P2, PT, R195, 0x8, !P2 ;  /* 0x00000008c300780c */ /* 0x000fe40005744270 */
[----:B------:R-:W-:Y:S02]  /*bcf0*/  FSEL R14, R10, -INF , !P1 ;  /* 0xff8000000a0e7808 */ /* 0x000fe40004800000 */
[----:B------:R-:W-:-:S02]  /*bd00*/  LOP3.LUT P1, RZ, R17, 0x4, RZ, 0xc0, !PT ;  /* 0x0000000411ff7812 */ /* 0x000fc4000782c0ff */
[----:B------:R-:W-:Y:S02]  /*bd10*/  ISETP.LT.OR P2, PT, R193, 0x9, P2 ;  /* 0x00000009c100780c */ /* 0x000fe40001741670 */
[----:B------:R-:W-:Y:S02]  /*bd20*/  ISETP.GT.AND P1, PT, R195, 0x9, !P1 ;  /* 0x00000009c300780c */ /* 0x000fe40004f24270 */
[----:B------:R-:W-:Y:S02]  /*bd30*/  FSEL R20, R20, -INF , !P2 ;  /* 0xff80000014147808 */ /* 0x000fe40005000000 */
        /* <DEDUP_REMOVED lines=60> */
[----:B------:R-:W-:Y:S01]  /*c100*/  LOP3.LUT P6, RZ, R17, 0x80, RZ, 0xc0, !PT ;  /* 0x0000008011ff7812 */ /* 0x000fe200078cc0ff */
[----:B------:R-:W0:Y:S01]  /*c110*/  SHFL.BFLY PT, R10, R15, 0x2, 0x1f ;  /* 0x0c401f000f0a7f89 */ /* 0x000e2200000e0000 */
[----:B------:R-:W-:Y:S02]  /*c120*/  FSEL R159, R159, -INF , !P1 ;  /* 0xff8000009f9f7808 */ /* 0x000fe40004800000 */
[----:B------:R-:W-:-:S02]  /*c130*/  LOP3.LUT P1, RZ, R17, 0x800, RZ, 0xc0, !PT ;  /* 0x0000080011ff7812 */ /* 0x000fc4000782c0ff */
[----:B------:R-:W-:Y:S02]  /*c140*/  LOP3.LUT P2, RZ, R17, 0x40, RZ, 0xc0, !PT ;  /* 0x0000004011ff7812 */ /* 0x000fe4000784c0ff */
[C---:B------:R-:W-:Y:S02]  /*c150*/  ISETP.GT.AND P1, PT, R195.reuse, 0x31, !P1 ;  /* 0x00000031c300780c */ /* 0x040fe40004f24270 */
[----:B------:R-:W-:Y:S02]  /*c160*/  ISETP.GT.AND P3, PT, R195, 0x50, !P3 ;  /* 0x00000050c300780c */ /* 0x000fe40005f64270 */
[----:B------:R-:W-:Y:S02]  /*c170*/  ISETP.LT.OR P1, PT, R193, 0x32, P1 ;  /* 0x00000032c100780c */ /* 0x000fe40000f21670 */
[----:B------:R-:W-:Y:S02]  /*c180*/  ISETP.GT.AND P4, PT, R195, 0x51, !P4 ;  /* 0x00000051c300780c */ /* 0x000fe40006784270 */
[----:B------:R-:W-:-:S02]  /*c190*/  FSEL R160, R160, -INF , !P1 ;  /* 0xff800000a0a07808 */ /* 0x000fc40004800000 */
[----:B------:R-:W-:Y:S02]  /*c1a0*/  LOP3.LUT P1, RZ, R17, 0x400, RZ, 0xc0, !PT ;  /* 0x0000040011ff7812 */ /* 0x000fe4000782c0ff */
[----:B------:R-:W-:Y:S02]  /*c1b0*/  ISETP.LT.OR P3, PT, R193, 0x51, P3 ;  /* 0x00000051c100780c */ /* 0x000fe40001f61670 */
[C---:B------:R-:W-:Y:S02]  /*c1c0*/  ISETP.GT.AND P1, PT, R195.reuse, 0x38, !P1 ;  /* 0x00000038c300780c */ /* 0x040fe40004f24270 */
[----:B------:R-:W-:Y:S02]  /*c1d0*/  ISETP.GT.AND P5, PT, R195, 0x58, !P5 ;  /* 0x00000058c300780c */ /* 0x000fe40006fa4270 */
[C---:B------:R-:W-:Y:S02]  /*c1e0*/  ISETP.LT.OR P1, PT, R193.reuse, 0x39, P1 ;  /* 0x00000039c100780c */ /* 0x040fe40000f21670 */
[----:B------:R-:W-:-:S02]  /*c1f0*/  ISETP.LT.OR P4, PT, R193, 0x52, P4 ;  /* 0x00000052c100780c */ /* 0x000fc40002781670 */
[----:B------:R-:W-:Y:S02]  /*c200*/  FSEL R163, R163, -INF , !P1 ;  /* 0xff800000a3a37808 */ /* 0x000fe40004800000 */
[----:B------:R-:W-:Y:S02]  /*c210*/  LOP3.LUT P1, RZ, R17, 0x200, RZ, 0xc0, !PT ;  /* 0x0000020011ff7812 */ /* 0x000fe4000782c0ff */
[----:B------:R-:W-:Y:S02]  /*c220*/  ISETP.LT.OR P5, PT, R193, 0x59, P5 ;  /* 0x00000059c100780c */ /* 0x000fe40002fa1670 */
        /* <DEDUP_REMOVED lines=11> */
[----:B------:R-:W-:Y:S02]  /*c2e0*/  ISETP.GT.AND P1, PT, R195, 0x48, !P2 ;  /* 0x00000048c300780c */ /* 0x000fe40005724270 */
[----:B------:R-:W-:Y:S02]  /*c2f0*/  LOP3.LUT P2, RZ, R17, 0x20, RZ, 0xc0, !PT ;  /* 0x0000002011ff7812 */ /* 0x000fe4000784c0ff */
[----:B------:R-:W-:Y:S02]  /*c300*/  ISETP.LT.OR P1, PT, R193, 0x49, P1 ;  /* 0x00000049c100780c */ /* 0x000fe40000f21670 */
[----:B------:R-:W-:Y:S02]  /*c310*/  ISETP.GT.AND P2, PT, R195, 0x49, !P2 ;  /* 0x00000049c300780c */ /* 0x000fe40005744270 */
[----:B------:R-:W-:-:S02]  /*c320*/  FSEL R194, R169, -INF , !P1 ;  /* 0xff800000a9c27808 */ /* 0x000fc40004800000 */
[----:B0-----:R-:W-:Y:S02]  /*c330*/  FMNMX.FTZ R169, R15, R10, !PT ;  /* 0x0000000a0fa97209 */ /* 0x001fe40007810000 */
[----:B------:R-:W-:Y:S02]  /*c340*/  ISETP.GT.AND P1, PT, R195, RZ, !P6 ;  /* 0x000000ffc300720c */ /* 0x000fe40007724270 */
[C---:B------:R-:W-:Y:S01]  /*c350*/  ISETP.LT.OR P2, PT, R193.reuse, 0x4a, P2 ;  /* 0x0000004ac100780c */ /* 0x040fe20001741670 */
[----:B------:R-:W0:Y:S01]  /*c360*/  SHFL.BFLY PT, R10, R169, 0x1, 0x1f ;  /* 0x0c201f00a90a7f89 */ /* 0x000e2200000e0000 */
[----:B------:R-:W-:Y:S02]  /*c370*/  ISETP.LT.OR P1, PT, R193, 0x1, P1 ;  /* 0x00000001c100780c */ /* 0x000fe40000f21670 */
[----:B------:R-:W-:Y:S02]  /*c380*/  LOP3.LUT P6, RZ, R17, 0x1, RZ, 0xc0, !PT ;  /* 0x0000000111ff7812 */ /* 0x000fe400078cc0ff */
[----:B------:R-:W-:-:S02]  /*c390*/  FSEL R197, R9, -INF , !P1 ;  /* 0xff80000009c57808 */ /* 0x000fc40004800000 */
[----:B------:R-:W-:Y:S02]  /*c3a0*/  ISETP.GT.AND P6, PT, R195, 0x59, !P6 ;  /* 0x00000059c300780c */ /* 0x000fe400077c4270 */
[----:B------:R-:W-:Y:S02]  /*c3b0*/  FMNMX.FTZ R9, R197, R12, !PT ;  /* 0x0000000cc5097209 */ /* 0x000fe40007810000 */
[----:B------:R-:W-:Y:S02]  /*c3c0*/  ISETP.LT.OR P6, PT, R193, 0x5a, P6 ;  /* 0x0000005ac100780c */ /* 0x000fe400037c1670 */
[----:B------:R-:W-:Y:S02]  /*c3d0*/  FMNMX.FTZ R9, R14, R9, !PT ;  /* 0x000000090e097209 */ /* 0x000fe40007810000 */
[----:B------:R-:W-:Y:S02]  /*c3e0*/  FSEL R193, R167, -INF , !P5 ;  /* 0xff800000a7c17808 */ /* 0x000fe40006800000 */
[----:B------:R-:W-:-:S02]  /*c3f0*/  FMNMX.FTZ R190, R20, R9, !PT ;  /* 0x0000000914be7209 */ /* 0x000fc40007810000 */
[----:B------:R-:W-:Y:S02]  /*c400*/  FSEL R168, R168, -INF , !P6 ;  /* 0xff800000a8a87808 */ /* 0x000fe40007000000 */
[----:B------:R-:W-:Y:S02]  /*c410*/  FMNMX.FTZ R9, R21, R190, !PT ;  /* 0x000000be15097209 */ /* 0x000fe40007810000 */
[----:B0-----:R-:W-:Y:S02]  /*c420*/  FMNMX.FTZ R10, R169, R10, !PT ;  /* 0x0000000aa90a7209 */ /* 0x001fe40007810000 */
[----:B------:R-:W-:Y:S02]  /*c430*/  FMNMX.FTZ R190, R22, R9, !PT ;  /* 0x0000000916be7209 */ /* 0x000fe40007810000 */
[C---:B------:R-:W-:Y:S01]  /*c440*/  FSETP.NEU.FTZ.AND P1, PT, R10.reuse, -INF , PT ;  /* 0xff8000000a00780b */ /* 0x040fe20003f3d000 */
[----:B------:R-:W-:Y:S01]  /*c450*/  FMUL.FTZ R196, R10, UR10 ;  /* 0x0000000a0ac47c20 */ /* 0x000fe20008410000 */
[----:B------:R-:W-:-:S04]  /*c460*/  FMNMX.FTZ R9, R23, R190, !PT ;  /* 0x000000be17097209 */ /* 0x000fc80007810000 */
[----:B------:R-:W-:-:S05]  /*c470*/  FSEL R196, R196, RZ, P1 ;  /* 0x000000ffc4c47208 */ /* 0x000fca0000800000 */
[--C-:B------:R-:W-:Y:S01]  /*c480*/  FFMA.FTZ R15, R192, UR10, -R196.reuse ;  /* 0x0000000ac00f7c23 */ /* 0x100fe200080108c4 */
[----:B------:R-:W-:Y:S01]  /*c490*/  FMNMX.FTZ R192, R152, R9, !PT ;  /* 0x0000000998c07209 */ /* 0x000fe20007810000 */
[--C-:B------:R-:W-:Y:S01]  /*c4a0*/  FFMA.FTZ R191, R172, UR10, -R196.reuse ;  /* 0x0000000aacbf7c23 */ /* 0x100fe200080108c4 */
        /* <DEDUP_REMOVED lines=13> */
[--C-:B------:R-:W-:Y:S01]  /*c580*/  FFMA.FTZ R162, R175, UR10, -R196.reuse ;  /* 0x0000000aafa27c23 */ /* 0x100fe200080108c4 */
[----:B------:R-:W-:Y:S01]  /*c590*/  FADD.FTZ R200, -R200, R11 ;  /* 0x0000000bc8c87221 */ /* 0x000fe20000010100 */
        /* <DEDUP_REMOVED lines=26> */
[----:B------:R-:W-:-:S02]  /*c740*/  FSEL R172, R158, -INF , !P2 ;  /* 0xff8000009eac7808 */ /* 0x000fc40005000000 */
        /* <DEDUP_REMOVED lines=18> */
[----:B------:R-:W1:Y:S08]  /*c870*/  MUFU.EX2 R178, R178 ;  /* 0x000000b200b27308 */ /* 0x000e700000000800 */
[----:B------:R-:W-:Y:S01]  /*c880*/  MUFU.EX2 R175, R175 ;  /* 0x000000af00af7308 */ /* 0x000fe20000000800 */
[----:B0-----:R-:W-:Y:S01]  /*c890*/  FMNMX.FTZ R9, R198, R9, !PT ;  /* 0x00000009c6097209 */ /* 0x001fe20007810000 */
[----:B------:R-:W-:-:S03]  /*c8a0*/  FMUL.FTZ R198, R200, UR10 ;  /* 0x0000000ac8c67c20 */ /* 0x000fc60008410000 */
[C---:B------:R-:W-:Y:S01]  /*c8b0*/  FSETP.NEU.FTZ.AND P1, PT, R9.reuse, -INF , PT ;  /* 0xff8000000900780b */ /* 0x040fe20003f3d000 */
[----:B------:R-:W-:Y:S02]  /*c8c0*/  FMUL.FTZ R185, R9, UR10 ;  /* 0x0000000a09b97c20 */ /* 0x000fe40008410000 */
[----:B------:R-:W-:Y:S03]  /*c8d0*/  MUFU.EX2 R180, R180 ;  /* 0x000000b400b47308 */ /* 0x000fe60000000800 */
[----:B------:R-:W-:-:S05]  /*c8e0*/  FSEL R185, R185, RZ, P1 ;  /* 0x000000ffb9b97208 */ /* 0x000fca0000800000 */
[----:B------:R-:W0:Y:S01]  /*c8f0*/  MUFU.EX2 R198, R198 ;  /* 0x000000c600c67308 */ /* 0x000e220000000800 */
[--C-:B------:R-:W-:Y:S01]  /*c900*/  FFMA.FTZ R13, R197, UR10, -R185.reuse ;  /* 0x0000000ac50d7c23 */ /* 0x100fe200080108b9 */
[--C-:B------:R-:W-:Y:S01]  /*c910*/  FFMA.FTZ R14, R14, UR10, -R185.reuse ;  /* 0x0000000a0e0e7c23 */ /* 0x100fe200080108b9 */
[--C-:B------:R-:W-:Y:S01]  /*c920*/  FFMA.FTZ R199, R160, UR10, -R185.reuse ;  /* 0x0000000aa0c77c23 */ /* 0x100fe200080108b9 */
[----:B-1----:R-:W-:Y:S01]  /*c930*/  F2FP.F16.F32.PACK_AB R160, R178, R167 ;  /* 0x000000a7b2a0723e */ /* 0x002fe200000000ff */
        /* <DEDUP_REMOVED lines=10> */
[----:B------:R-:W-:Y:S01]  /*c9e0*/  FFMA.FTZ R201, R166, UR10, -R185 ;  /* 0x0000000aa6c97c23 */ /* 0x000fe200080108b9 */
[----:B------:R-:W-:Y:S01]  /*c9f0*/  MUFU.EX2 R182, R182 ;  /* 0x000000b600b67308 */ /* 0x000fe20000000800 */
[----:B0-----:R-:W-:Y:S01]  /*ca00*/  FFMA.FTZ R183, R198, R2, R15 ;  /* 0x00000002c6b77223 */ /* 0x001fe2000001000f */
[--C-:B------:R-:W-:Y:S01]  /*ca10*/  FFMA.FTZ R159, R194, UR10, -R185.reuse ;  /* 0x0000000ac29f7c23 */ /* 0x100fe200080108b9 */
[--C-:B------:R-:W-:Y:S01]  /*ca20*/  FFMA.FTZ R173, R173, UR10, -R185.reuse ;  /* 0x0000000aadad7c23 */ /* 0x100fe200080108b9 */
[----:B------:R-:W-:Y:S01]  /*ca30*/  FFMA.FTZ R193, R193, UR10, -R185 ;  /* 0x0000000ac1c17c23 */ /* 0x000fe200080108b9 */
[----:B------:R-:W-:Y:S01]  /*ca40*/  FADD.FTZ R2, R188, R183 ;  /* 0x000000b7bc027221 */ /* 0x000fe20000010000 */
[----:B------:R-:W-:Y:S01]  /*ca50*/  F2FP.F16.F32.PACK_AB R166, R162, R161 ;  /* 0x000000a1a2a6723e */ /* 0x000fe200000000ff */
[-C--:B------:R-:W-:Y:S01]  /*ca60*/  FMUL.FTZ R24, R24, R198.reuse ;  /* 0x000000c618187220 */ /* 0x080fe20000410000 */
[----:B------:R-:W-:Y:S01]  /*ca70*/  MUFU.EX2 R179, R179 ;  /* 0x000000b300b37308 */ /* 0x000fe20000000800 */
[----:B------:R-:W-:Y:S01]  /*ca80*/  FADD.FTZ R183, R189, R2 ;  /* 0x00000002bdb77221 */ /* 0x000fe20000010000 */
[----:B------:R-:W-:Y:S01]  /*ca90*/  F2FP.F16.F32.PACK_AB R164, R158, R191 ;  /* 0x000000bf9ea4723e */ /* 0x000fe200000000ff */
        /* <DEDUP_REMOVED lines=15> */
[----:B0-----:R-:W-:Y:S01]  /*cb90*/  FSEL R187, R9, RZ, P1 ;  /* 0x000000ff09bb7208 */ /* 0x001fe20000800000 */
[----:B------:R-:W-:Y:S01]  /*cba0*/  FMUL.FTZ R44, R44, R198 ;  /* 0x000000c62c2c7220 */ /* 0x000fe20000410000 */
[----:B------:R-:W-:Y:S01]  /*cbb0*/  PLOP3.LUT P1, PT, PT, PT, UP0, 0x40, 0x0 ;  /* 0x000000000000781c */ /* 0x000fe20003f2e808 */
[C---:B------:R-:W-:Y:S01]  /*cbc0*/  FADD.FTZ R2, R171.reuse, R2 ;  /* 0x00000002ab027221 */ /* 0x040fe20000010000 */
[----:B------:R-:W-:Y:S01]  /*cbd0*/  F2FP.F16.F32.PACK_AB R170, R171, R170 ;  /* 0x000000aaabaa723e */ /* 0x000fe200000000ff */
[----:B------:R-:W-:Y:S01]  /*cbe0*/  FADD.FTZ R187, -R187, R12 ;  /* 0x0000000cbbbb7221 */ /* 0x000fe20000010100 */
[----:B------:R-:W-:Y:S01]  /*cbf0*/  MUFU.EX2 R181, R181 ;  /* 0x000000b500b57308 */ /* 0x000fe20000000800 */
[----:B------:R-:W-:Y:S01]  /*cc00*/  FADD.FTZ R183, R191, R2 ;  /* 0x00000002bfb77221 */ /* 0x000fe20000010000 */
[--C-:B------:R-:W-:Y:S01]  /*cc10*/  FFMA.FTZ R12, R153, UR10, -R185.reuse ;  /* 0x0000000a990c7c23 */ /* 0x100fe200080108b9 */
[----:B------:R-:W-:Y:S01]  /*cc20*/  FMUL.FTZ R187, R187, UR10 ;  /* 0x0000000abbbb7c20 */ /* 0x000fe20008410000 */
[----:B------:R-:W-:Y:S01]  /*cc30*/  FFMA.FTZ R153, R154, UR10, -R185 ;  /* 0x0000000a9a997c23 */ /* 0x000fe200080108b9 */
[----:B------:R-:W-:Y:S01]  /*cc40*/  FADD.FTZ R2, R158, R183 ;  /* 0x000000b79e027221 */ /* 0x000fe20000010000 */
[----:B------:R-:W-:Y:S01]  /*cc50*/  FFMA.FTZ R183, R152, UR10, -R185 ;  /* 0x0000000a98b77c23 */ /* 0x000fe200080108b9 */
[-C--:B------:R-:W-:Y:S01]  /*cc60*/  FMUL.FTZ R45, R45, R198.reuse ;  /* 0x000000c62d2d7220 */ /* 0x080fe20000410000 */
[----:B------:R-:W-:Y:S01]  /*cc70*/  MUFU.EX2 R186, R186 ;  /* 0x000000ba00ba7308 */ /* 0x000fe20000000800 */
[----:B------:R-:W-:Y:S01]  /*cc80*/  FADD.FTZ R195, R161, R2 ;  /* 0x00000002a1c37221 */ /* 0x000fe20000010000 */
[----:B-1----:R-:W-:Y:S01]  /*cc90*/  F2FP.F16.F32.PACK_AB R158, R184, R179 ;  /* 0x000000b3b89e723e */ /* 0x002fe200000000ff */
[-C--:B------:R-:W-:Y:S01]  /*cca0*/  FMUL.FTZ R48, R48, R198.reuse ;  /* 0x000000c630307220 */ /* 0x080fe20000410000 */
[-C--:B------:R-:W-:Y:S01]  /*ccb0*/  FMUL.FTZ R49, R49, R198.reuse ;  /* 0x000000c631317220 */ /* 0x080fe20000410000 */
[----:B------:R-:W-:Y:S01]  /*ccc0*/  FADD.FTZ R2, R162, R195 ;  /* 0x000000c3a2027221 */ /* 0x000fe20000010000 */
[----:B------:R-:W-:Y:S01]  /*ccd0*/  F2FP.F16.F32.PACK_AB R162, R180, R175 ;  /* 0x000000afb4a2723e */ /* 0x000fe200000000ff */
[-C--:B------:R-:W-:Y:S01]  /*cce0*/  FMUL.FTZ R52, R52, R198.reuse ;  /* 0x000000c634347220 */ /* 0x080fe20000410000 */
[----:B------:R-:W0:Y:S01]  /*ccf0*/  MUFU.EX2 R196, R196 ;  /* 0x000000c400c47308 */ /* 0x000e220000000800 */
[----:B------:R-:W-:Y:S01]  /*cd00*/  FADD.FTZ R195, R167, R2 ;  /* 0x00000002a7c37221 */ /* 0x000fe20000010000 */
[----:B------:R-:W-:Y:S01]  /*cd10*/  FFMA.FTZ R2, R155, UR10, -R185 ;  /* 0x0000000a9b027c23 */ /* 0x000fe200080108b9 */
[-C--:B------:R-:W-:Y:S01]  /*cd20*/  FMUL.FTZ R53, R53, R198.reuse ;  /* 0x000000c635357220 */ /* 0x080fe20000410000 */
[-C--:B------:R-:W-:Y:S01]  /*cd30*/  FMUL.FTZ R56, R56, R198.reuse ;  /* 0x000000c638387220 */ /* 0x080fe20000410000 */
[----:B------:R-:W-:Y:S01]  /*cd40*/  FADD.FTZ R152, R178, R195 ;  /* 0x000000c3b2987221 */ /* 0x000fe20000010000 */
[--C-:B------:R-:W-:Y:S01]  /*cd50*/  FFMA.FTZ R195, R157, UR10, -R185.reuse ;  /* 0x0000000a9dc37c23 */ /* 0x100fe200080108b9 */
[----:B------:R-:W-:Y:S01]  /*cd60*/  FFMA.FTZ R157, R172, UR10, -R185 ;  /* 0x0000000aac9d7c23 */ /* 0x000fe200080108b9 */
        /* <DEDUP_REMOVED lines=8> */
[----:B------:R-:W1:Y:S01]  /*cdf0*/  MUFU.EX2 R178, R187 ;  /* 0x000000bb00b27308 */ /* 0x000e620000000800 */
[----:B------:R-:W-:Y:S01]  /*ce00*/  FADD.FTZ R155, R177, R152 ;  /* 0x00000098b19b7221 */ /* 0x000fe20000010000 */
[----:B0-----:R-:W-:Y:S01]  /*ce10*/  F2FP.F16.F32.PACK_AB R154, R196, R11 ;  /* 0x0000000bc49a723e */ /* 0x001fe200000000ff */
[-C--:B------:R-:W-:Y:S01]  /*ce20*/  FMUL.FTZ R65, R65, R198.reuse ;  /* 0x000000c641417220 */ /* 0x080fe20000410000 */
[-C--:B------:R-:W-:Y:S01]  /*ce30*/  FMUL.FTZ R68, R68, R198.reuse ;  /* 0x000000c644447220 */ /* 0x080fe20000410000 */
[----:B------:R-:W-:Y:S01]  /*ce40*/  FADD.FTZ R152, R182, R155 ;  /* 0x0000009bb6987221 */ /* 0x000fe20000010000 */
[--C-:B------:R-:W-:Y:S01]  /*ce50*/  FFMA.FTZ R155, R174, UR10, -R185.reuse ;  /* 0x0000000aae9b7c23 */ /* 0x100fe200080108b9 */
[----:B------:R-:W-:Y:S01]  /*ce60*/  FFMA.FTZ R185, R168, UR10, -R185 ;  /* 0x0000000aa8b97c23 */ /* 0x000fe200080108b9 */
[----:B------:R-:W0:Y:S01]  /*ce70*/  MUFU.EX2 R14, R14 ;  /* 0x0000000e000e7308 */ /* 0x000e220000000800 */
[----:B------:R-:W-:Y:S01]  /*ce80*/  FADD.FTZ R203, R179, R152 ;  /* 0x00000098b3cb7221 */ /* 0x000fe20000010000 */
[----:B------:R-:W-:Y:S01]  /*ce90*/  F2FP.F16.F32.PACK_AB R168, R192, R169 ;  /* 0x000000a9c0a8723e */ /* 0x000fe200000000ff */
[-C--:B------:R-:W-:Y:S01]  /*cea0*/  FMUL.FTZ R69, R69, R198.reuse ;  /* 0x000000c645457220 */ /* 0x080fe20000410000 */
[----:B------:R-:W-:Y:S01]  /*ceb0*/  F2FP.F16.F32.PACK_AB R174, R190, R189 ;  /* 0x000000bdbeae723e */ /* 0x000fe200000000ff */
[----:B------:R-:W-:Y:S01]  /*cec0*/  FADD.FTZ R152, R184, R203 ;  /* 0x000000cbb8987221 */ /* 0x000fe20000010000 */
[-C--:B------:R-:W-:Y:S01]  /*ced0*/  FMUL.FTZ R72, R72, R198.reuse ;  /* 0x000000c648487220 */ /* 0x080fe20000410000 */
[-C--:B------:R-:W-:Y:S01]  /*cee0*/  FMUL.FTZ R73, R73, R198.reuse ;  /* 0x000000c649497220 */ /* 0x080fe20000410000 */
[----:B------:R-:W2:Y:S01]  /*cef0*/  MUFU.EX2 R20, R20 ;  /* 0x0000001400147308 */ /* 0x000ea20000000800 */
[----:B------:R-:W-:Y:S01]  /*cf00*/  FADD.FTZ R169, R181, R152 ;  /* 0x00000098b5a97221 */ /* 0x000fe20000010000 */
[----:B------:R-:W-:Y:S01]  /*cf10*/  F2FP.F16.F32.PACK_AB R152, R186, R181 ;  /* 0x000000b5ba98723e */ /* 0x000fe200000000ff */
        /* <DEDUP_REMOVED lines=17> */
[----:B------:R-:W-:Y:S01]  /*d030*/  FMUL.FTZ R104, R104, R198 ;  /* 0x000000c668687220 */ /* 0x000fe20000410000 */
[----:B------:R-:W-:Y:S01]  /*d040*/  FADD.FTZ R161, R11, R2 ;  /* 0x000000020ba17221 */ /* 0x000fe20000010000 */
[----:B-1----:R-:W-:Y:S01]  /*d050*/  FFMA.FTZ R11, R178, R0, R13 ;  /* 0x00000000b20b7223 */ /* 0x002fe2000001000d */
[-C--:B------:R-:W-:Y:S01]  /*d060*/  FMUL.FTZ R105, R105, R198.reuse ;  /* 0x000000c669697220 */ /* 0x080fe20000410000 */
[----:B------:R-:W-:Y:S01]  /*d070*/  MUFU.EX2 R22, R22 ;  /* 0x0000001600167308 */ /* 0x000fe20000000800 */
[----:B------:R-:W-:Y:S01]  /*d080*/  FADD.FTZ R2, R196, R161 ;  /* 0x000000a1c4027221 */ /* 0x000fe20000010000 */
[----:B0-----:R-:W-:Y:S01]  /*d090*/  FADD.FTZ R11, R14, R11 ;  /* 0x0000000b0e0b7221 */ /* 0x001fe20000010000 */
[-C--:B------:R-:W-:Y:S01]  /*d0a0*/  FMUL.FTZ R108, R108, R198.reuse ;  /* 0x000000c66c6c7220 */ /* 0x080fe20000410000 */
[-C--:B------:R-:W-:Y:S01]  /*d0b0*/  FMUL.FTZ R109, R109, R198.reuse ;  /* 0x000000c66d6d7220 */ /* 0x080fe20000410000 */
[-C--:B------:R-:W-:Y:S01]  /*d0c0*/  FMUL.FTZ R112, R112, R198.reuse ;  /* 0x000000c670707220 */ /* 0x080fe20000410000 */
[----:B--2---:R-:W-:Y:S01]  /*d0d0*/  FADD.FTZ R0, R20, R11 ;  /* 0x0000000b14007221 */ /* 0x004fe20000010000 */
[-C--:B------:R-:W-:Y:S01]  /*d0e0*/  FMUL.FTZ R113, R113, R198.reuse ;  /* 0x000000c671717220 */ /* 0x080fe20000410000 */
[----:B------:R-:W0:Y:S01]  /*d0f0*/  MUFU.EX2 R23, R23 ;  /* 0x0000001700177308 */ /* 0x000e220000000800 */
[-C--:B------:R-:W-:Y:S01]  /*d100*/  FMUL.FTZ R116, R116, R198.reuse ;  /* 0x000000c674747220 */ /* 0x080fe20000410000 */
[----:B----4-:R-:W-:Y:S01]  /*d110*/  FADD.FTZ R11, R21, R0 ;  /* 0x00000000150b7221 */ /* 0x010fe20000010000 */
        /* <DEDUP_REMOVED lines=19> */
[----:B------:R-:W-:Y:S01]  /*d250*/  F2FP.F16.F32.PACK_AB R175, R21, R20 ;  /* 0x0000001415af723e */ /* 0x000fe200000000ff */
[----:B------:R-:W-:Y:S01]  /*d260*/  FMUL.FTZ R26, R26, R178 ;  /* 0x000000b21a1a7220 */ /* 0x000fe20000410000 */
[----:B------:R2:W-:Y:S01]  /*d270*/  MUFU.EX2 R15, R156 ;  /* 0x0000009c000f7308 */ /* 0x0005e20000000800 */
        /* <DEDUP_REMOVED lines=8> */
[----:B--2---:R-:W-:Y:S01]  /*d300*/  F2FP.F16.F32.PACK_AB R156, R182, R177 ;  /* 0x000000b1b69c723e */ /* 0x004fe200000000ff */
[----:B------:R-:W-:Y:S01]  /*d310*/  FADD.FTZ R182, R22, R11 ;  /* 0x0000000b16b67221 */ /* 0x000fe20000010000 */
[----:B-1----:R-:W-:Y:S01]  /*d320*/  F2FP.F16.F32.PACK_AB R171, R12, R183 ;  /* 0x000000b70cab723e */ /* 0x002fe200000000ff */
[-C--:B------:R-:W-:Y:S01]  /*d330*/  FMUL.FTZ R39, R39, R178.reuse ;  /* 0x000000b227277220 */ /* 0x080fe20000410000 */
[-C--:B------:R-:W-:Y:S01]  /*d340*/  FMUL.FTZ R42, R42, R178.reuse ;  /* 0x000000b22a2a7220 */ /* 0x080fe20000410000 */
[----:B------:R-:W-:Y:S01]  /*d350*/  FADD.FTZ R182, R23, R182 ;  /* 0x000000b617b67221 */ /* 0x000fe20000010000 */
[-C--:B------:R-:W-:Y:S01]  /*d360*/  FMUL.FTZ R43, R43, R178.reuse ;  /* 0x000000b22b2b7220 */ /* 0x080fe20000410000 */
[----:B------:R-:W1:Y:S01]  /*d370*/  MUFU.EX2 R188, R195 ;  /* 0x000000c300bc7308 */ /* 0x000e620000000800 */
[-C--:B------:R-:W-:Y:S01]  /*d380*/  FMUL.FTZ R46, R46, R178.reuse ;  /* 0x000000b22e2e7220 */ /* 0x080fe20000410000 */
[----:B------:R-:W-:Y:S01]  /*d390*/  FADD.FTZ R11, R183, R182 ;  /* 0x000000b6b70b7221 */ /* 0x000fe20000010000 */
[-C--:B------:R-:W-:Y:S01]  /*d3a0*/  FMUL.FTZ R47, R47, R178.reuse ;  /* 0x000000b22f2f7220 */ /* 0x080fe20000410000 */
[-C--:B------:R-:W-:Y:S01]  /*d3b0*/  FMUL.FTZ R50, R50, R178.reuse ;  /* 0x000000b232327220 */ /* 0x080fe20000410000 */
[-C--:B------:R-:W-:Y:S01]  /*d3c0*/  FMUL.FTZ R51, R51, R178.reuse ;  /* 0x000000b233337220 */ /* 0x080fe20000410000 */
[----:B------:R-:W-:Y:S01]  /*d3d0*/  FADD.FTZ R182, R12, R11 ;  /* 0x0000000b0cb67221 */ /* 0x000fe20000010000 */
[-C--:B------:R-:W-:Y:S01]  /*d3e0*/  FMUL.FTZ R54, R54, R178.reuse ;  /* 0x000000b236367220 */ /* 0x080fe20000410000 */
[----:B------:R-:W2:Y:S01]  /*d3f0*/  MUFU.EX2 R161, R197 ;  /* 0x000000c500a17308 */ /* 0x000ea20000000800 */
[-C--:B------:R-:W-:Y:S01]  /*d400*/  FMUL.FTZ R55, R55, R178.reuse ;  /* 0x000000b237377220 */ /* 0x080fe20000410000 */
[----:B0-----:R-:W-:Y:S01]  /*d410*/  FADD.FTZ R11, R153, R182 ;  /* 0x000000b6990b7221 */ /* 0x001fe20000010000 */
[-C--:B------:R-:W-:Y:S01]  /*d420*/  FMUL.FTZ R58, R58, R178.reuse ;  /* 0x000000b23a3a7220 */ /* 0x080fe20000410000 */
[-C--:B------:R-:W-:Y:S01]  /*d430*/  FMUL.FTZ R59, R59, R178.reuse ;  /* 0x000000b23b3b7220 */ /* 0x080fe20000410000 */
[-C--:B------:R-:W-:Y:S01]  /*d440*/  FMUL.FTZ R62, R62, R178.reuse ;  /* 0x000000b23e3e7220 */ /* 0x080fe20000410000 */
[----:B------:R-:W-:Y:S01]  /*d450*/  FADD.FTZ R182, R194, R11 ;  /* 0x0000000bc2b67221 */ /* 0x000fe20000010000 */
[-C--:B------:R-:W-:Y:S01]  /*d460*/  FMUL.FTZ R63, R63, R178.reuse ;  /* 0x000000b23f3f7220 */ /* 0x080fe20000410000 */
[----:B------:R-:W0:Y:S01]  /*d470*/  MUFU.EX2 R180, R199 ;  /* 0x000000c700b47308 */ /* 0x000e220000000800 */
[----:B-1----:R-:W-:Y:S01]  /*d480*/  F2FP.F16.F32.PACK_AB R167, R188, R15 ;  /* 0x0000000fbca7723e */ /* 0x002fe200000000ff */
[----:B------:R-:W-:Y:S01]  /*d490*/  FADD.FTZ R11, R15, R182 ;  /* 0x000000b60f0b7221 */ /* 0x000fe20000010000 */
[-C--:B------:R-:W-:Y:S01]  /*d4a0*/  FMUL.FTZ R66, R66, R178.reuse ;  /* 0x000000b242427220 */ /* 0x080fe20000410000 */
[-C--:B------:R-:W-:Y:S01]  /*d4b0*/  FMUL.FTZ R67, R67, R178.reuse ;  /* 0x000000b243437220 */ /* 0x080fe20000410000 */
[-C--:B------:R-:W-:Y:S01]  /*d4c0*/  FMUL.FTZ R70, R70, R178.reuse ;  /* 0x000000b246467220 */ /* 0x080fe20000410000 */
[----:B------:R-:W-:Y:S01]  /*d4d0*/  FADD.FTZ R184, R188, R11 ;  /* 0x0000000bbcb87221 */ /* 0x000fe20000010000 */
        /* <DEDUP_REMOVED lines=27> */
[----:B0-----:R-:W-:Y:S01]  /*d690*/  F2FP.F16.F32.PACK_AB R161, R180, R161 ;  /* 0x000000a1b4a1723e */ /* 0x001fe200000000ff */
[-C--:B------:R-:W-:Y:S01]  /*d6a0*/  FMUL.FTZ R115, R115, R178.reuse ;  /* 0x000000b273737220 */ /* 0x080fe20000410000 */
[-C--:B------:R-:W-:Y:S01]  /*d6b0*/  FMUL.FTZ R118, R118, R178.reuse ;  /* 0x000000b276767220 */ /* 0x080fe20000410000 */
[----:B------:R-:W-:Y:S01]  /*d6c0*/  FADD.FTZ R184, R180, R165 ;  /* 0x000000a5b4b87221 */ /* 0x000fe20000010000 */
[----:B------:R-:W-:Y:S01]  /*d6d0*/  F2FP.F16.F32.PACK_AB R165, R194, R153 ;  /* 0x00000099c2a5723e */ /* 0x000fe200000000ff */
        /* <DEDUP_REMOVED lines=19> */
[----:B---3--:R-:W-:Y:S01]  /*d810*/  F2FP.F16.F32.PACK_AB R163, R200, R163 ;  /* 0x000000a3c8a3723e */ /* 0x008fe200000000ff */
[-C--:B------:R-:W-:Y:S01]  /*d820*/  FMUL.FTZ R150, R150, R178.reuse ;  /* 0x000000b296967220 */ /* 0x080fe20000410000 */
[----:B------:R-:W-:Y:S01]  /*d830*/  FMUL.FTZ R151, R151, R178 ;  /* 0x000000b297977220 */ /* 0x000fe20000410000 */
[----:B------:R-:W-:-:S03]  /*d840*/  FADD.FTZ R157, R200, R157 ;  /* 0x0000009dc89d7221 */ /* 0x000fc60000010000 */
[----:B------:R0:W1:Y:S01]  /*d850*/  MUFU.EX2 R184, R155 ;  /* 0x0000009b00b87308 */ /* 0x0000620000000800 */
[----:B----4-:R-:W-:Y:S01]  /*d860*/  FADD.FTZ R186, R0, R157 ;  /* 0x0000009d00ba7221 */ /* 0x010fe20000010000 */
[----:B-----5:R-:W-:Y:S02]  /*d870*/  F2FP.F16.F32.PACK_AB R173, R14, R13 ;  /* 0x0000000d0ead723e */ /* 0x020fe400000000ff */
[C---:B------:R-:W-:Y:S01]  /*d880*/  F2FP.F16.F32.PACK_AB R157, R201.reuse, R0 ;  /* 0x00000000c99d723e */ /* 0x040fe200000000ff */
[----:B------:R-:W-:-:S03]  /*d890*/  FADD.FTZ R186, R201, R186 ;  /* 0x000000bac9ba7221 */ /* 0x000fc60000010000 */
[----:B------:R-:W3:Y:S01]  /*d8a0*/  MUFU.EX2 R193, R193 ;  /* 0x000000c100c17308 */ /* 0x000ee20000000800 */
[----:B0-----:R-:W-:Y:S01]  /*d8b0*/  FADD.FTZ R155, R159, R186 ;  /* 0x000000ba9f9b7221 */ /* 0x001fe20000010000 */
[----:B--2---:R-:W-:-:S03]  /*d8c0*/  F2FP.F16.F32.PACK_AB R159, R182, R159 ;  /* 0x0000009fb69f723e */ /* 0x004fc600000000ff */
[----:B------:R-:W-:-:S03]  /*d8d0*/  FADD.FTZ R190, R182, R155 ;  /* 0x0000009bb6be7221 */ /* 0x000fc60000010000 */
[----:B------:R-:W0:Y:S01]  /*d8e0*/  MUFU.EX2 R186, R185 ;  /* 0x000000b900ba7308 */ /* 0x000e220000000800 */
[----:B------:R-:W-:Y:S01]  /*d8f0*/  FADD.FTZ R13, R11, R190 ;  /* 0x000000be0b0d7221 */ /* 0x000fe20000010000 */
[----:B-1----:R-:W-:-:S03]  /*d900*/  F2FP.F16.F32.PACK_AB R153, R184, R11 ;  /* 0x0000000bb899723e */ /* 0x002fc600000000ff */
[----:B------:R-:W-:-:S04]  /*d910*/  FADD.FTZ R12, R184, R13 ;  /* 0x0000000db80c7221 */ /* 0x000fc80000010000 */
[----:B---3--:R-:W-:-:S04]  /*d920*/  FADD.FTZ R13, R193, R12 ;  /* 0x0000000cc10d7221 */ /* 0x008fc80000010000 */
[C---:B0-----:R-:W-:Y:S01]  /*d930*/  FADD.FTZ R0, R186.reuse, R13 ;  /* 0x0000000dba007221 */ /* 0x041fe20000010000 */
[----:B------:R-:W-:Y:S01]  /*d940*/  F2FP.F16.F32.PACK_AB R155, R186, R193 ;  /* 0x000000c1ba9b723e */ /* 0x000fe200000000ff */
[----:B------:R-:W-:Y:S06]  /*d950*/  @P1 BRA `(.L_x_10918) ;  /* 0x0000000000041947 */ /* 0x000fec0003800000 */
[----:B------:R-:W-:Y:S01]  /*d960*/  BPT.TRAP 0x1 ;  /* 0x000000040000795c */ /* 0x000fe20000300000 */
.L_x_10918:
[----:B------:R-:W-:Y:S01]  /*d970*/  PLOP3.LUT P2, PT, PT, PT, UP0, 0x40, 0x0 ;  /* 0x000000000000781c */ /* 0x000fe20003f4e808 */
[----:B------:R0:W1:-:S12]  /*d980*/  SYNCS.PHASECHK.TRANS64.TRYWAIT P1, [UR31+0x22850], R7 ;  /* 0x02285007ff0075a7 */ /* 0x000058000802015f */
[----:B0-----:R-:W-:Y:S05]  /*d990*/  @P2 BRA `(.L_x_10919) ;  /* 0x0000000000042947 */ /* 0x001fea0003800000 */
[----:B------:R-:W-:Y:S01]  /*d9a0*/  BPT.TRAP 0x1 ;  /* 0x000000040000795c */ /* 0x000fe20000300000 */
.L_x_10919:
[----:B-1----:R-:W-:Y:S05]  /*d9b0*/  @P1 BRA `(.L_x_10920) ;  /* 0x0000000000081947 */ /* 0x002fea0003800000 */
[----:B------:R-:W0:Y:S02]  /*d9c0*/  SYNCS.PHASECHK.TRANS64.TRYWAIT P1, [UR31+0x22850], R7 ;  /* 0x02285007ff0075a7 */ /* 0x000e24000802015f */
[----:B0-----:R-:W-:Y:S05]  /*d9d0*/  @!P1 BRA `(.L_x_10921) ;  /* 0x00000074000c9947 */ /* 0x001fea0003800000 */
.L_x_10920:
[----:B------:R3:W-:Y:S01]  /*d9e0*/  BAR.SYNC.DEFER_BLOCKING R5, 0x100 ;  /* 0x000400050000751d */ /* 0x0007e20000010000 */
[----:B------:R-:W-:Y:S01]  /*d9f0*/  UIMAD UR11, UR4, 0xc00, UR24 ;  /* 0x00000c00040b78a4 */ /* 0x000fe2000f8e0218 */
[----:B------:R-:W-:Y:S01]  /*da00*/  ISETP.GT.AND P1, PT, R6, UR37, PT ;  /* 0x0000002506007c0c */ /* 0x000fe2000bf24270 */
        /* <DEDUP_REMOVED lines=42> */
.L_x_10905:
[----:B------:R-:W0:Y:S01]  /*dcb0*/  SHFL.BFLY PT, R3, R2, 0x2, 0x1f ;  /* 0x0c401f0002037f89 */ /* 0x000e2200000e0000 */
[----:B------:R-:W-:-:S05]  /*dcc0*/  IADD3 R19, -R19, 0xb, RZ ;  /* 0x0000000b13137810 */ /* 0x000fca0007ffe1ff */
[----:B------:R4:W-:Y:S08]  /*dcd0*/  BAR.ARV R19, 0x100 ;  /* 0x000400130000751d */ /* 0x0009f00000002000 */
[----:B------:R-:W-:Y:S06]  /*dce0*/  BAR.ARV 0x8, 0x180 ;  /* 0x0206000000007b1d */ /* 0x000fec0000002000 */
[----:B------:R-:W-:Y:S01]  /*dcf0*/  PLOP3.LUT P0, PT, PT, PT, PT, 0x8, 0x0 ;  /* 0x000000000000781c */ /* 0x000fe20003f0e170 */
[----:B-123--:R-:W1:Y:S01]  /*dd00*/  SHFL.BFLY PT, R5, R0, 0x2, 0x1f ;  /* 0x0c401f0000057f89 */ /* 0x00ee6200000e0000 */
[----:B0-----:R-:W-:Y:S01]  /*dd10*/  FADD.FTZ R3, R3, R2 ;  /* 0x0000000203037221 */ /* 0x001fe20000010000 */
[----:B------:R-:W-:-:S04]  /*dd20*/  IMAD.MOV.U32 R2, RZ, RZ, -0x800000 ;  /* 0xff800000ff027424 */ /* 0x000fc800078e00ff */
[----:B------:R-:W0:Y:S01]  /*dd30*/  SHFL.BFLY PT, R4, R3, 0x1, 0x1f ;  /* 0x0c201f0003047f89 */ /* 0x000e2200000e0000 */
[----:B-1----:R-:W-:Y:S01]  /*dd40*/  FADD.FTZ R5, R5, R0 ;  /* 0x0000000005057221 */ /* 0x002fe20000010000 */
[----:B------:R-:W-:-:S04]  /*dd50*/  IMAD.MOV.U32 R0, RZ, RZ, RZ ;  /* 0x000000ffff007224 */ /* 0x000fc800078e00ff */
[----:B------:R-:W1:Y:S01]  /*dd60*/  SHFL.BFLY PT, R6, R5, 0x1, 0x1f ;  /* 0x0c201f0005067f89 */ /* 0x000e6200000e0000 */
[----:B0-----:R-:W-:Y:S01]  /*dd70*/  FADD.FTZ R8, R3, R4 ;  /* 0x0000000403087221 */ /* 0x001fe20000010000 */
[----:B------:R-:W-:Y:S02]  /*dd80*/  IMAD.MOV.U32 R4, RZ, RZ, RZ ;  /* 0x000000ffff047224 */ /* 0x000fe400078e00ff */
[----:B------:R-:W-:Y:S02]  /*dd90*/  IMAD.MOV.U32 R3, RZ, RZ, -0x800000 ;  /* 0xff800000ff037424 */ /* 0x000fe400078e00ff */
[----:B------:R-:W-:-:S13]  /*dda0*/  FSETP.NE.FTZ.AND P1, PT, R8, RZ, PT ;  /* 0x000000ff0800720b */ /* 0x000fda0003f35000 */
[----:B------:R-:W0:Y:S01]  /*ddb0*/  @P1 MUFU.RCP R4, R8 ;  /* 0x0000000800041308 */ /* 0x000e220000001000 */
[----:B-1----:R-:W-:Y:S01]  /*ddc0*/  FADD.FTZ R11, R5, R6 ;  /* 0x00000006050b7221 */ /* 0x002fe20000010000 */
[----:B------:R-:W-:-:S06]  /*ddd0*/  IMAD.U32 R5, RZ, RZ, UR10 ;  /* 0x0000000aff057e24 */ /* 0x000fcc000f8e00ff */
[----:B------:R-:W1:Y:S01]  /*dde0*/  @P1 MUFU.LG2 R6, R8 ;  /* 0x0000000800061308 */ /* 0x000e620000000c00 */
[----:B------:R-:W-:Y:S01]  /*ddf0*/  FSETP.NE.FTZ.AND P2, PT, R11, RZ, PT ;  /* 0x000000ff0b00720b */ /* 0x000fe20003f55000 */
[----:B------:R-:W-:Y:S01]  /*de00*/  @P1 FMUL.FTZ R5, R5, 0.69314718246459960938 ;  /* 0x3f31721805051820 */ /* 0x000fe20000410000 */
[-C--:B0-----:R-:W-:Y:S01]  /*de10*/  FMUL.FTZ R24, R24, R4.reuse ;  /* 0x0000000418187220 */ /* 0x081fe20000410000 */
[-C--:B------:R-:W-:Y:S01]  /*de20*/  FMUL.FTZ R25, R25, R4.reuse ;  /* 0x0000000419197220 */ /* 0x080fe20000410000 */
[-C--:B------:R-:W-:Y:S01]  /*de30*/  FMUL.FTZ R28, R28, R4.reuse ;  /* 0x000000041c1c7220 */ /* 0x080fe20000410000 */
[-C--:B------:R-:W-:Y:S01]  /*de40*/  FMUL.FTZ R29, R29, R4.reuse ;  /* 0x000000041d1d7220 */ /* 0x080fe20000410000 */
[----:B------:R-:W-:-:S07]  /*de50*/  FMUL.FTZ R32, R32, R4 ;  /* 0x0000000420207220 */ /* 0x000fce0000410000 */
[----:B------:R-:W0:Y:S01]  /*de60*/  @P2 MUFU.LG2 R7, R11 ;  /* 0x0000000b00072308 */ /* 0x000e220000000c00 */
[-C--:B------:R-:W-:Y:S01]  /*de70*/  FMUL.FTZ R33, R33, R4.reuse ;  /* 0x0000000421217220 */ /* 0x080fe20000410000 */
[-C--:B------:R-:W-:Y:S01]  /*de80*/  FMUL.FTZ R36, R36, R4.reuse ;  /* 0x0000000424247220 */ /* 0x080fe20000410000 */
[-C--:B------:R-:W-:Y:S01]  /*de90*/  FMUL.FTZ R37, R37, R4.reuse ;  /* 0x0000000425257220 */ /* 0x080fe20000410000 */
[-C--:B------:R-:W-:Y:S01]  /*dea0*/  FMUL.FTZ R40, R40, R4.reuse ;  /* 0x0000000428287220 */ /* 0x080fe20000410000 */
[-C--:B------:R-:W-:Y:S01]  /*deb0*/  FMUL.FTZ R41, R41, R4.reuse ;  /* 0x0000000429297220 */ /* 0x080fe20000410000 */
[-C--:B------:R-:W-:Y:S01]  /*dec0*/  FMUL.FTZ R44, R44, R4.reuse ;  /* 0x000000042c2c7220 */ /* 0x080fe20000410000 */
[-C--:B------:R-:W-:Y:S01]  /*ded0*/  FMUL.FTZ R45, R45, R4.reuse ;  /* 0x000000042d2d7220 */ /* 0x080fe20000410000 */
[----:B------:R2:W3:Y:S01]  /*dee0*/  @P2 MUFU.RCP R0, R11 ;  /* 0x0000000b00002308 */ /* 0x0004e20000001000 */
        /* <DEDUP_REMOVED lines=54> */
[----:B-1----:R-:W-:Y:S01]  /*e250*/  @P1 FMUL.FTZ R6, R6, 0.69314718246459960938 ;  /* 0x3f31721806061820 */ /* 0x002fe20000410000 */
[----:B0-----:R-:W-:Y:S01]  /*e260*/  @P2 FMUL.FTZ R4, R7, 0.69314718246459960938 ;  /* 0x3f31721807042820 */ /* 0x001fe20000410000 */
        /* <DEDUP_REMOVED lines=65> */
[----:B----4-:R-:W-:-:S07]  /*e680*/  @P2 FFMA.FTZ R2, R11, R9, R4 ;  /* 0x000000090b022223 */ /* 0x010fce0000010004 */
.L_x_10852:
        /* <DEDUP_REMOVED lines=23> */
[----:B------:R-:W0:Y:S01]  /*e800*/  @P0 LDC R14, c[0x0][0xbec] ;  /* 0x0002fb00ff0e0b82 */ /* 0x000e220000000800 */
[----:B------:R-:W-:Y:S02]  /*e810*/  LEA.HI R13, R4, R5, RZ, 0x2 ;  /* 0x00000005040d7211 */ /* 0x000fe400078f10ff */
[----:B------:R-:W-:Y:S02]  /*e820*/  LOP3.LUT R0, R6, 0xffffff80, RZ, 0xc0, !PT ;  /* 0xffffff8006007812 */ /* 0x000fe400078ec0ff */
[----:B------:R-:W-:-:S03]  /*e830*/  SHF.R.S32.HI R7, RZ, 0x7, R6 ;  /* 0x00000007ff077819 */ /* 0x000fc60000011406 */
[----:B------:R-:W-:Y:S01]  /*e840*/  IMAD.IADD R0, R5, 0x1, -R0 ;  /* 0x0000000105007824 */ /* 0x000fe200078e0a00 */
[----:B------:R-:W-:Y:S01]  /*e850*/  LEA.HI R4, R6, R7, RZ, 0x1 ;  /* 0x0000000706047211 */ /* 0x000fe200078f08ff */
[----:B------:R-:W3:Y:S01]  /*e860*/  LDC.64 R20, c[0x0][0xb40] ;  /* 0x0002d000ff147b82 */ /* 0x000ee20000000a00 */
[----:B------:R-:W-:Y:S02]  /*e870*/  LOP3.LUT R6, R13, 0xfffffffc, RZ, 0xc0, !PT ;  /* 0xfffffffc0d067812 */ /* 0x000fe400078ec0ff */
[----:B------:R-:W-:Y:S02]  /*e880*/  SHF.R.S32.HI R9, RZ, 0x1f, R0 ;  /* 0x0000001fff097819 */ /* 0x000fe40000011400 */
[----:B------:R-:W-:Y:S01]  /*e890*/  LOP3.LUT R4, R4, 0x3fffffe, RZ, 0xc0, !PT ;  /* 0x03fffffe04047812 */ /* 0x000fe200078ec0ff */
[----:B------:R-:W-:Y:S01]  /*e8a0*/  IMAD.IADD R5, R5, 0x1, -R6 ;  /* 0x0000000105057824 */ /* 0x000fe200078e0a06 */
[CC--:B------:R-:W-:Y:S01]  /*e8b0*/  LEA.HI R10, R9.reuse, R0.reuse, RZ, 0x2 ;  /* 0x00000000090a7211 */ /* 0x0c0fe200078f10ff */
[----:B------:R-:W5:Y:S01]  /*e8c0*/  @P0 LDC R152, c[0x0][0xbec] ;  /* 0x0002fb00ff980b82 */ /* 0x000f620000000800 */
[----:B------:R-:W-:Y:S01]  /*e8d0*/  LEA.HI R9, R9, R0, RZ, 0x5 ;  /* 0x0000000009097211 */ /* 0x000fe200078f28ff */
[----:B------:R-:W-:Y:S01]  /*e8e0*/  IMAD.IADD R6, R7, 0x1, -R4 ;  /* 0x0000000107067824 */ /* 0x000fe200078e0a04 */
[----:B------:R-:W-:-:S02]  /*e8f0*/  SHF.R.S32.HI R11, RZ, 0x2, R10 ;  /* 0x00000002ff0b7819 */ /* 0x000fc4000001140a */
[----:B------:R-:W-:Y:S02]  /*e900*/  SHF.R.S32.HI R12, RZ, 0x1f, R10 ;  /* 0x0000001fff0c7819 */ /* 0x000fe4000001140a */
[----:B------:R-:W-:Y:S01]  /*e910*/  LEA.HI R7, R5, R5, RZ, 0x1 ;  /* 0x0000000505077211 */ /* 0x000fe200078f08ff */
[----:B------:R-:W5:Y:S01]  /*e920*/  @P0 LDC R17, c[0x0][0xbf0] ;  /* 0x0002fc00ff110b82 */ /* 0x000f620000000800 */
[----:B------:R-:W-:-:S04]  /*e930*/  LEA.HI R12, R12, R11, RZ, 0x3 ;  /* 0x0000000b0c0c7211 */ /* 0x000fc800078f18ff */
[----:B------:R-:W-:-:S03]  /*e940*/  LOP3.LUT R12, R12, 0xfffffff8, RZ, 0xc0, !PT ;  /* 0xfffffff80c0c7812 */ /* 0x000fc600078ec0ff */
[----:B------:R-:W5:Y:S02]  /*e950*/  @P0 LDC R153, c[0x0][0xbf0] ;  /* 0x0002fc00ff990b82 */ /* 0x000f640000000800 */
        /* <DEDUP_REMOVED lines=12> */
[----:B------:R-:W-:Y:S01]  /*ea20*/  IMAD R16, RZ, RZ, -UR36 ;  /* 0x80000024ff107e24 */ /* 0x000fe2000f8e02ff */
[----:B------:R-:W-:Y:S01]  /*ea30*/  UIADD3 UR6, UR5, UR6, URZ ;  /* 0x0000000605067290 */ /* 0x000fe2000fffe03f */
[----:B----4-:R-:W-:Y:S01]  /*ea40*/  IMAD R12, R18, UR10, RZ ;  /* 0x0000000a120c7c24 */ /* 0x010fe2000f8e02ff */
[----:B------:R-:W-:Y:S01]  /*ea50*/  ULDC.64 UR8, c[0x0][0xb28] ;  /* 0x0002ca0000087ab9 */ /* 0x000fe20000000a00 */
[----:B--2---:R-:W-:Y:S02]  /*ea60*/  IMAD R11, R22, 0x80, R6 ;  /* 0x00000080160b7824 */ /* 0x004fe400078e0206 */
[----:B-1----:R-:W-:Y:S02]  /*ea70*/  IMAD R23, R23, R16, UR11 ;  /* 0x0000000b17177e24 */ /* 0x002fe4000f8e0210 */
[----:B------:R-:W-:Y:S02]  /*ea80*/  IMAD R15, R19, UR12, R12 ;  /* 0x0000000c130f7c24 */ /* 0x000fe4000f8e020c */
[----:B------:R-:W-:Y:S01]  /*ea90*/  IMAD.WIDE.U32 R4, R18, UR12, R4 ;  /* 0x0000000c12047c25 */ /* 0x000fe2000f8e0004 */
[----:B------:R-:W-:-:S03]  /*eaa0*/  SHF.R.S32.HI R16, RZ, 0x1f, R23 ;  /* 0x0000001fff107819 */ /* 0x000fc60000011417 */
[----:B0-----:R-:W-:-:S04]  /*eab0*/  @P0 IMAD.HI.U32 R12, R11, R14, RZ ;  /* 0x0000000e0b0c0227 */ /* 0x001fc800078e00ff */
[----:B------:R-:W-:Y:S02]  /*eac0*/  IMAD.U32 R7, RZ, RZ, UR5 ;  /* 0x00000005ff077e24 */ /* 0x000fe4000f8e00ff */
[----:B------:R-:W-:Y:S01]  /*ead0*/  IMAD.U32 R6, RZ, RZ, UR4 ;  /* 0x00000004ff067e24 */ /* 0x000fe2000f8e00ff */
[----:B------:R-:W-:Y:S01]  /*eae0*/  ULDC.64 UR4, c[0x0][0xbe0] ;  /* 0x0002f80000047ab9 */ /* 0x000fe20000000a00 */
[----:B------:R-:W-:Y:S01]  /*eaf0*/  IMAD.U32 R7, RZ, RZ, UR6 ;  /* 0x00000006ff077e24 */ /* 0x000fe2000f8e00ff */
[----:B------:R-:W-:Y:S01]  /*eb00*/  ULDC.64 UR6, c[0x0][0xb48] ;  /* 0x0002d20000067ab9 */ /* 0x000fe20000000a00 */
[----:B------:R-:W-:Y:S02]  /*eb10*/  IMAD.IADD R5, R5, 0x1, R15 ;  /* 0x0000000105057824 */ /* 0x000fe400078e020f */
[----:B---3--:R-:W-:Y:S02]  /*eb20*/  IMAD R14, R20, UR10, RZ ;  /* 0x0000000a140e7c24 */ /* 0x008fe4000f8e02ff */
[----:B-----5:R-:W-:-:S04]  /*eb30*/  @P0 IMAD.HI.U32 R152, R11, R152, RZ ;  /* 0x000000980b980227 */ /* 0x020fc800078e00ff */
[----:B------:R-:W-:Y:S01]  /*eb40*/  IMAD.MOV.U32 R13, RZ, RZ, R11 ;  /* 0x000000ffff0d7224 */ /* 0x000fe200078e000b */
[----:B------:R-:W-:Y:S01]  /*eb50*/  @P0 SHF.R.U32.HI R13, RZ, R17, R12 ;  /* 0x00000011ff0d0219 */ /* 0x000fe2000001160c */
[----:B------:R-:W-:Y:S02]  /*eb60*/  IMAD R17, R21, UR12, R14 ;  /* 0x0000000c15117c24 */ /* 0x000fe4000f8e020e */
[----:B------:R-:W-:-:S04]  /*eb70*/  IMAD.WIDE.U32 R6, R20, UR12, R6 ;  /* 0x0000000c14067c25 */ /* 0x000fc8000f8e0006 */
[----:B------:R-:W-:Y:S01]  /*eb80*/  IMAD.MOV.U32 R15, RZ, RZ, R11 ;  /* 0x000000ffff0f7224 */ /* 0x000fe200078e000b */
[----:B------:R-:W-:Y:S01]  /*eb90*/  @P0 SHF.R.U32.HI R15, RZ, R153, R152 ;  /* 0x00000099ff0f0219 */ /* 0x000fe20000011698 */
[----:B------:R-:W-:Y:S02]  /*eba0*/  IMAD R12, R16, UR4, RZ ;  /* 0x00000004100c7c24 */ /* 0x000fe4000f8e02ff */
[----:B------:R-:W-:-:S04]  /*ebb0*/  IMAD.WIDE.U32 R4, R23, UR4, R4 ;  /* 0x0000000417047c25 */ /* 0x000fc8000f8e0004 */
[----:B------:R-:W-:Y:S01]  /*ebc0*/  IMAD.IADD R7, R7, 0x1, R17 ;  /* 0x0000000107077824 */ /* 0x000fe200078e0211 */
[----:B------:R-:W-:Y:S01]  /*ebd0*/  SHF.R.S32.HI R17, RZ, 0x1f, R13 ;  /* 0x0000001fff117819 */ /* 0x000fe2000001140d */
[----:B------:R-:W-:Y:S01]  /*ebe0*/  IMAD R14, R23, UR5, R12 ;  /* 0x00000005170e7c24 */ /* 0x000fe2000f8e020c */
[----:B------:R-:W-:Y:S01]  /*ebf0*/  IADD3 R4, P0, R13, R4, RZ ;  /* 0x000000040d047210 */ /* 0x000fe20007f1e0ff */
[----:B------:R-:W-:Y:S01]  /*ec00*/  IMAD R16, R16, UR6, RZ ;  /* 0x0000000610107c24 */ /* 0x000fe2000f8e02ff */
[----:B------:R-:W-:Y:S01]  /*ec10*/  SHF.R.S32.HI R12, RZ, 0x1f, R15 ;  /* 0x0000001fff0c7819 */ /* 0x000fe2000001140f */
[----:B------:R-:W-:Y:S01]  /*ec20*/  IMAD.MOV R13, RZ, RZ, -R13 ;  /* 0x000000ffff0d7224 */ /* 0x000fe200078e0a0d */
[----:B------:R-:W-:Y:S01]  /*ec30*/  ULDC.64 UR4, c[0x0][0xb30] ;  /* 0x0002cc0000047ab9 */ /* 0x000fe20000000a00 */
[----:B------:R-:W-:Y:S01]  /*ec40*/  IMAD R19, R23, UR7, R16 ;  /* 0x0000000717137c24 */ /* 0x000fe2000f8e0210 */
[----:B------:R-:W-:Y:S01]  /*ec50*/  IADD3.X R5, R17, R5, R14, P0, !PT ;  /* 0x0000000511057210 */ /* 0x000fe200007fe40e */
[----:B------:R-:W-:-:S02]  /*ec60*/  IMAD.MOV R16, RZ, RZ, -R15 ;  /* 0x000000ffff107224 */ /* 0x000fc400078e0a0f */
[----:B------:R-:W-:Y:S02]  /*ec70*/  IMAD R12, R12, UR4, RZ ;  /* 0x000000040c0c7c24 */ /* 0x000fe4000f8e02ff */
[----:B------:R-:W-:Y:S02]  /*ec80*/  IMAD R13, R8, R13, R11 ;  /* 0x0000000d080d7224 */ /* 0x000fe400078e020b */
[----:B------:R-:W-:Y:S01]  /*ec90*/  IMAD.WIDE.U32 R6, R23, UR6, R6 ;  /* 0x0000000617067c25 */ /* 0x000fe2000f8e0006 */
[----:B------:R-:W-:-:S03]  /*eca0*/  ULDC.64 UR6, c[0x0][0xbc8] ;  /* 0x0002f20000067ab9 */ /* 0x000fc60000000a00 */
[----:B------:R-:W-:Y:S02]  /*ecb0*/  IMAD R11, R8, R16, R11 ;  /* 0x00000010080b7224 */ /* 0x000fe400078e020b */
[----:B------:R-:W-:Y:S01]  /*ecc0*/  IMAD R17, R15, UR5, R12 ;  /* 0x000000050f117c24 */ /* 0x000fe2000f8e020c */
[----:B------:R-:W-:Y:S01]  /*ecd0*/  SHF.R.S32.HI R12, RZ, 0x1f, R13 ;  /* 0x0000001fff0c7819 */ /* 0x000fe2000001140d */
[----:B------:R-:W-:Y:S01]  /*ece0*/  IMAD.IADD R7, R7, 0x1, R19 ;  /* 0x0000000107077824 */ /* 0x000fe200078e0213 */
[----:B------:R-:W-:Y:S01]  /*ecf0*/  SHF.R.S32.HI R14, RZ, 0x1f, R11 ;  /* 0x0000001fff0e7819 */ /* 0x000fe2000001140b */
[----:B------:R-:W0:Y:S01]  /*ed00*/  S2UR UR5, SR_CgaCtaId ;  /* 0x00000000000579c3 */ /* 0x000e220000008800 */
[----:B------:R-:W-:-:S04]  /*ed10*/  IMAD.WIDE.U32 R4, R13, UR6, R4 ;  /* 0x000000060d047c25 */ /* 0x000fc8000f8e0004 */
[----:B------:R-:W-:Y:S01]  /*ed20*/  IMAD.WIDE.U32 R6, R15, UR4, R6 ;  /* 0x000000040f067c25 */ /* 0x000fe2000f8e0006 */
[----:B------:R-:W-:-:S03]  /*ed30*/  UMOV UR4, 0x400 ;  /* 0x0000040000047882 */ /* 0x000fc60000000000 */
[----:B------:R-:W-:Y:S02]  /*ed40*/  IMAD R12, R12, UR6, RZ ;  /* 0x000000060c0c7c24 */ /* 0x000fe4000f8e02ff */
[----:B------:R-:W-:Y:S02]  /*ed50*/  IMAD.IADD R7, R7, 0x1, R17 ;  /* 0x0000000107077824 */ /* 0x000fe400078e0211 */
[----:B------:R-:W-:Y:S02]  /*ed60*/  IMAD R14, R14, UR8, RZ ;  /* 0x000000080e0e7c24 */ /* 0x000fe4000f8e02ff */
[----:B------:R-:W-:Y:S01]  /*ed70*/  IMAD R15, R13, UR7, R12 ;  /* 0x000000070d0f7c24 */ /* 0x000fe2000f8e020c */
[----:B------:R-:W-:Y:S01]  /*ed80*/  ULDC.64 UR6, c[0x0][0xba8] ;  /* 0x0002ea0000067ab9 */ /* 0x000fe20000000a00 */
[C---:B------:R-:W-:Y:S01]  /*ed90*/  IMAD R17, R11.reuse, UR9, R14 ;  /* 0x000000090b117c24 */ /* 0x040fe2000f8e020e */
[----:B------:R-:W-:Y:S01]  /*eda0*/  LEA R16, P0, R4, UR6, 0x2 ;  /* 0x0000000604107c11 */ /* 0x000fe2000f8010ff */
[----:B------:R-:W-:Y:S01]  /*edb0*/  IMAD.WIDE.U32 R12, R11, UR8, R6 ;  /* 0x000000080b0c7c25 */ /* 0x000fe2000f8e0006 */
[----:B------:R-:W-:Y:S01]  /*edc0*/  ULDC.64 UR8, c[0x0][0xb00] ;  /* 0x0002c00000087ab9 */ /* 0x000fe20000000a00 */
[----:B------:R-:W-:-:S02]  /*edd0*/  ULDC UR6, c[0x0][0xa88] ;  /* 0x0002a20000067ab9 */ /* 0x000fc40000000800 */
        /* <DEDUP_REMOVED lines=17> */
[----:B------:R-:W-:Y:S01]  /*eef0*/  UPRMT UR4, URZ, 0x654, UR4 ;  /* 0x000006543f047896 */ /* 0x000fe20008000004 */
[----:B------:R-:W-:Y:S02]  /*ef00*/  ISETP.GE.AND P2, PT, R11, R8, PT ;  /* 0x000000080b00720c */ /* 0x000fe40003f46270 */
[----:B------:R3:W4:Y:S01]  /*ef10*/  SHFL.IDX PT, R4, R6, RZ, 0x1c1f ;  /* 0x001c1fff06047589 */ /* 0x00072200000e0000 */
[----:B-1----:R-:W-:-:S03]  /*ef20*/  LOP3.LUT R17, R10, 0x7ffffffc, RZ, 0xc0, !PT ;  /* 0x7ffffffc0a117812 */ /* 0x002fc600078ec0ff */
[----:B------:R3:W1:Y:S02]  /*ef30*/  SHFL.IDX PT, R5, R7, RZ, 0x1c1f ;  /* 0x001c1fff07057589 */ /* 0x00066400000e0000 */
        /* <DEDUP_REMOVED lines=16> */
[----:B------:R-:W-:Y:S01]  /*f040*/  VIADD R18, R0, 0x30 ;  /* 0x0000003000127836 */ /* 0x000fe20000000000 */
[----:B------:R-:W-:Y:S01]  /*f050*/  ISETP.GE.AND P0, PT, R16, UR4, PT ;  /* 0x0000000410007c0c */ /* 0x000fe2000bf06270 */
[C---:B------:R-:W-:Y:S01]  /*f060*/  VIADD R19, R0.reuse, 0x38 ;  /* 0x0000003800137836 */ /* 0x040fe20000000000 */
[----:B------:R-:W-:Y:S01]  /*f070*/  ISETP.GE.AND P1, PT, R17, UR4, PT ;  /* 0x0000000411007c0c */ /* 0x000fe2000bf26270 */
[----:B------:R-:W-:-:S02]  /*f080*/  VIADD R20, R0, 0x40 ;  /* 0x0000004000147836 */ /* 0x000fc40000000000 */
[----:B------:R-:W-:Y:S02]  /*f090*/  VIADD R21, R0, 0x48 ;  /* 0x0000004800157836 */ /* 0x000fe40000000000 */
[----:B------:R-:W-:Y:S01]  /*f0a0*/  @!P3 LEA.HI R2, R2, R2, RZ, 0x1 ;  /* 0x000000020202b211 */ /* 0x000fe200078f08ff */
[C---:B------:R-:W-:Y:S01]  /*f0b0*/  VIADD R22, R0.reuse, 0x50 ;  /* 0x0000005000167836 */ /* 0x040fe20000000000 */
[----:B------:R-:W-:Y:S01]  /*f0c0*/  @!P4 LEA.HI R3, R3, R3, RZ, 0x1 ;  /* 0x000000030303c211 */ /* 0x000fe200078f08ff */
[----:B------:R-:W-:Y:S01]  /*f0d0*/  VIADD R23, R0, 0x58 ;  /* 0x0000005800177836 */ /* 0x000fe20000000000 */
        /* <DEDUP_REMOVED lines=170> */
.L_x_10925:
[----:B------:R-:W-:Y:S05]  /*fb80*/  BSYNC B0 ;  /* 0x0000000000007941 */ /* 0x000fea0003800000 */
.L_x_10924:
[----:B------:R-:W-:Y:S01]  /*fb90*/  ISETP.GE.AND P0, PT, R9, R8, PT ;  /* 0x000000080900720c */ /* 0x000fe20003f06270 */
[----:B0--3--:R0:W2:Y:S04]  /*fba0*/  SHFL.IDX PT, R3, R7, 0x1, 0x1c1f ;  /* 0x003c1f0007037f89 */ /* 0x0090a800000e0000 */
[----:B------:R0:W3:Y:S08]  /*fbb0*/  SHFL.IDX PT, R2, R6, 0x1, 0x1c1f ;  /* 0x003c1f0006027f89 */ /* 0x0000f000000e0000 */
[----:B0-----:R-:W-:Y:S05]  /*fbc0*/  @P0 BRA `(.L_x_10844) ;  /* 0x0000004c00d40947 */ /* 0x001fea0003800000 */
        /* <DEDUP_REMOVED lines=12> */
[----:B------:R-:W-:-:S02]  /*fc90*/  VIADD R14, R0, 0x38 ;  /* 0x00000038000e7836 */ /* 0x000fc40000000000 */
[C---:B------:R-:W-:Y:S02]  /*fca0*/  VIADD R15, R0.reuse, 0x40 ;  /* 0x00000040000f7836 */ /* 0x040fe40000000000 */
        /* <DEDUP_REMOVED lines=8> */
[----:B--23--:R-:W-:Y:S01]  /*fd30*/  @!P0 IMAD.WIDE R4, R0, 0x4, R2 ;  /* 0x0000000400048825 */ /* 0x00cfe200078e0202 */
        /* <DEDUP_REMOVED lines=131> */
[C---:B------:R-:W-:Y:S01]  /*10570*/  VIADD R17, R0.reuse, 0xe8 ;  /* 0x000000e800117836 */ /* 0x040fe20000000000 */
[----:B------:R-:W-:Y:S01]  /*10580*/  @!P6 LEA.HI R19, R19, R19, RZ, 0x1 ;  /* 0x000000131313e211 */ /* 0x000fe200078f08ff */
[----:B------:R-:W-:Y:S01]  /*10590*/  VIADD R0, R0, 0xf8 ;  /* 0x000000f800007836 */ /* 0x000fe20000000000 */
[----:B------:R-:W-:Y:S02]  /*105a0*/  ISETP.GE.AND P1, PT, R15, UR4, PT ;  /* 0x000000040f007c0c */ /* 0x000fe4000bf26270 */
[----:B------:R-:W-:-:S02]  /*105b0*/  ISETP.GE.AND P3, PT, R17, UR4, PT ;  /* 0x0000000411007c0c */ /* 0x000fc4000bf66270 */
        /* <DEDUP_REMOVED lines=33> */
.L_x_10923:
        /* <DEDUP_REMOVED lines=22> */
[----:B------:R-:W-:Y:S01]  /*10930*/  IMAD.U32 R3, RZ, RZ, UR5 ;  /* 0x00000005ff037e24 */ /* 0x000fe2000f8e00ff */
[----:B------:R-:W2:Y:S01]  /*10940*/  @P0 LDC R7, c[0x0][0xbec] ;  /* 0x0002fb00ff070b82 */ /* 0x000ea20000000800 */
[----:B------:R-:W-:Y:S01]  /*10950*/  IMAD.U32 R2, RZ, RZ, UR4 ;  /* 0x00000004ff027e24 */ /* 0x000fe2000f8e00ff */
[----:B------:R-:W-:Y:S01]  /*10960*/  ULDC.64 UR4, c[0x0][0xbe0] ;  /* 0x0002f80000047ab9 */ /* 0x000fe20000000a00 */
[----:B------:R-:W-:-:S05]  /*10970*/  IMAD.U32 R3, RZ, RZ, UR6 ;  /* 0x00000006ff037e24 */ /* 0x000fca000f8e00ff */
        /* <DEDUP_REMOVED lines=33> */
.L_x_10842:
        /* <DEDUP_REMOVED lines=18> */
.L_x_10926:
[----:B------:R-:W-:Y:S01]  /*10cb0*/  ULDC UR7, c[0x0][0xc50] ;  /* 0x0003140000077ab9 */ /* 0x000fe20000000800 */
[----:B------:R-:W-:Y:S01]  /*10cc0*/  UMOV UR36, UR6 ;  /* 0x0000000600247c82 */ /* 0x000fe20008000000 */
[----:B------:R-:W-:-:S11]  /*10cd0*/  UISETP.NE.AND UP0, UPT, UR7, 0x1, UPT ;  /* 0x000000010700788c */ /* 0x000fd6000bf05270 */
[----:B------:R-:W-:Y:S01]  /*10ce0*/  @UP0 ULDC UR4, c[0x0][0xc54] ;  /* 0x0003150000040ab9 */ /* 0x000fe20000000800 */
[----:B------:R-:W-:Y:S01]  /*10cf0*/  @UP0 ULDC UR8, c[0x0][0xc58] ;  /* 0x0003160000080ab9 */ /* 0x000fe20000000800 */
[----:B------:R-:W-:-:S04]  /*10d00*/  UIMAD.WIDE.U32 UR4, UR6, UR4, URZ ;  /* 0x00000004060472a5 */ /* 0x000fc8000f8e003f */
[----:B------:R-:W-:-:S12]  /*10d10*/  @UP0 USHF.R.U32.HI UR36, URZ, UR8, UR5 ;  /* 0x000000083f240299 */ /* 0x000fd80008011605 */
.L_x_10927:
        /* <DEDUP_REMOVED lines=45> */
.L_x_10930:
[----:B------:R-:W-:-:S11]  /*10ff0*/  UISETP.NE.AND UP0, UPT, UR5, 0x1, UPT ;  /* 0x000000010500788c */ /* 0x000fd6000bf05270 */
[----:B------:R-:W-:Y:S02]  /*11000*/  @UP0 ULDC.64 UR14, c[0x0][0x9e8] ;  /* 0x00027a00000e0ab9 */ /* 0x000fe40000000a00 */
[----:B------:R-:W-:-:S04]  /*11010*/  UIMAD.WIDE.U32 UR6, UR8, UR14, URZ ;  /* 0x0000000e080672a5 */ /* 0x000fc8000f8e003f */
[----:B------:R-:W-:-:S12]  /*11020*/  @UP0 USHF.R.U32.HI UR8, URZ, UR15, UR7 ;  /* 0x0000000f3f080299 */ /* 0x000fd80008011607 */
.L_x_10931:
[----:B------:R-:W-:-:S04]  /*11030*/  UIMAD UR8, UR8, UR5, UR5 ;  /* 0x00000005080872a4 */ /* 0x000fc8000f8e0205 */
[----:B------:R-:W-:-:S04]  /*11040*/  UISETP.LT.AND UP0, UPT, UR4, UR8, UPT ;  /* 0x000000080400728c */ /* 0x000fc8000bf01270 */
[----:B------:R-:W-:-:S12]  /*11050*/  USEL UR4, UR4, UR8, UP0 ;  /* 0x0000000804047287 */ /* 0x000fd80008000000 */
.L_x_10929:
        /* <DEDUP_REMOVED lines=26> */
.L_x_10933:
[----:B------:R-:W-:-:S11]  /*11200*/  UISETP.NE.AND UP0, UPT, UR5, 0x1, UPT ;  /* 0x000000010500788c */ /* 0x000fd6000bf05270 */
[----:B------:R-:W-:Y:S02]  /*11210*/  @UP0 ULDC.64 UR10, c[0x0][0x9e8] ;  /* 0x00027a00000a0ab9 */ /* 0x000fe40000000a00 */
[----:B------:R-:W-:-:S04]  /*11220*/  UIMAD.WIDE.U32 UR6, UR4, UR10, URZ ;  /* 0x0000000a040672a5 */ /* 0x000fc8000f8e003f */
[----:B------:R-:W-:-:S12]  /*11230*/  @UP0 USHF.R.U32.HI UR4, URZ, UR11, UR7 ;  /* 0x0000000b3f040299 */ /* 0x000fd80008011607 */
.L_x_10934:
[----:B------:R-:W-:-:S04]  /*11240*/  UIMAD UR4, UR4, UR5, URZ ;  /* 0x00000005040472a4 */ /* 0x000fc8000f8e023f */
[----:B------:R-:W-:-:S04]  /*11250*/  UISETP.LT.AND UP0, UPT, UR8, UR4, UPT ;  /* 0x000000040800728c */ /* 0x000fc8000bf01270 */
[----:B------:R-:W-:-:S12]  /*11260*/  USEL UR8, UR8, UR4, !UP0 ;  /* 0x0000000408087287 */ /* 0x000fd8000c000000 */
.L_x_10932:
[----:B------:R-:W-:Y:S02]  /*11270*/  UIMAD.WIDE UR4, UR8, 0x2aaaaaab, URZ ;  /* 0x2aaaaaab080478a5 */ /* 0x000fe4000f8e023f */
[----:B------:R-:W-:Y:S02]  /*11280*/  USHF.R.U32.HI UR10, URZ, 0x10, UR42 ;  /* 0x000000103f0a7899 */ /* 0x000fe4000801162a */
[----:B------:R-:W-:Y:S02]  /*11290*/  USHF.R.U32.HI UR4, URZ, 0x1f, UR5 ;  /* 0x0000001f3f047899 */ /* 0x000fe40008011605 */
[----:B------:R-:W-:Y:S02]  /*112a0*/  ULOP3.LUT UR42, UR42, 0xffff, URZ, 0xc0, !UPT ;  /* 0x0000ffff2a2a7892 */ /* 0x000fe4000f8ec03f */
[----:B------:R-:W-:Y:S01]  /*112b0*/  ULEA.HI.SX32 UR4, UR5, UR4, 0x1c ;  /* 0x0000000405047291 */ /* 0x000fe2000f8fe23f */
        /* <DEDUP_REMOVED lines=15> */
[----:B------:R-:W-:-:S05]  /*113b0*/  IMAD.MOV R3, RZ, RZ, -R3 ;  /* 0x000000ffff037224 */ /* 0x000fca00078e0a03 */
[----:B------:R-:W-:-:S05]  /*113c0*/  R2UR UR9, R3 ;  /* 0x00000000030972ca */ /* 0x000fca00000e0000 */
        /* <DEDUP_REMOVED lines=23> */
.L_x_10935:
[----:B------:R-:W-:Y:S01]  /*11540*/  UIMAD UR41, UR42, UR46, UR43 ;  /* 0x0000002e2a2972a4 */ /* 0x000fe2000f8e022b */
[----:B------:R-:W-:Y:S02]  /*11550*/  IMAD.U32 R0, RZ, RZ, UR12 ;  /* 0x0000000cff007e24 */ /* 0x000fe4000f8e00ff */
[----:B------:R-:W-:Y:S02]  /*11560*/  IMAD.MOV.U32 R6, RZ, RZ, RZ ;  /* 0x000000ffff067224 */ /* 0x000fe400078e00ff */
[----:B------:R-:W-:Y:S02]  /*11570*/  IMAD.MOV.U32 R8, RZ, RZ, 0x1 ;  /* 0x00000001ff087424 */ /* 0x000fe400078e00ff */
[----:B------:R-:W-:-:S05]  /*11580*/  IMAD.U32 R3, RZ, RZ, UR41 ;  /* 0x00000029ff037e24 */ /* 0x000fca000f8e00ff */
[----:B------:R-:W-:Y:S01]  /*11590*/  VIADDMNMX R19, R3, UR46, R0, PT ;  /* 0x0000002e03137c46 */ /* 0x000fe2000b800100 */
[----:B------:R-:W-:-:S03]  /*115a0*/  IMAD.MOV.U32 R0, RZ, RZ, 0x1 ;  /* 0x00000001ff007424 */ /* 0x000fc600078e00ff */
        /* <DEDUP_REMOVED lines=26> */
.L_x_10936:
        /* <DEDUP_REMOVED lines=20> */
.L_x_10938:
        /* <DEDUP_REMOVED lines=15> */
.L_x_10937:
[----:B------:R-:W0:Y:S08]  /*11980*/  LDC.64 R2, c[0x0][0x9f8] ;  /* 0x00027e00ff027b82 */ /* 0x000e300000000a00 */
[----:B------:R-:W1:Y:S01]  /*11990*/  LDC.64 R4, c[0x0][0x418] ;  /* 0x00010600ff047b82 */ /* 0x000e620000000a00 */
[----:B0-----:R-:W-:-:S04]  /*119a0*/  ISETP.NE.U32.AND P0, PT, R2, RZ, PT ;  /* 0x000000ff0200720c */ /* 0x001fc80003f05070 */
[----:B------:R-:W-:-:S13]  /*119b0*/  ISETP.NE.AND.EX P0, PT, R3, RZ, PT, P0 ;  /* 0x000000ff0300720c */ /* 0x000fda0003f05300 */
[----:B------:R-:W0:Y:S02]  /*119c0*/  @P0 LDC.64 R2, c[0x0][0x9f8] ;  /* 0x00027e00ff020b82 */ /* 0x000e240000000a00 */
[----:B0-----:R-:W-:-:S05]  /*119d0*/  @P0 IMAD.WIDE R2, R18, 0x4, R2 ;  /* 0x0000000412020825 */ /* 0x001fca00078e0202 */
[----:B------:R-:W2:Y:S01]  /*119e0*/  @P0 LDG.E R18, desc[UR48][R2.64] ;  /* 0x0000003002120981 */ /* 0x000ea2000c1e1900 */
[----:B-1----:R-:W-:Y:S01]  /*119f0*/  ISETP.NE.U32.AND P0, PT, R4, RZ, PT ;  /* 0x000000ff0400720c */ /* 0x002fe20003f05070 */
        /* <DEDUP_REMOVED lines=12> */
.L_x_11018:
[----:B------:R2:W-:Y:S01]  /*11ac0*/  STL [R1], R0 ;  /* 0x0000000001007387 */ /* 0x0005e20000100800 */
        /* <DEDUP_REMOVED lines=8> */
.L_x_11021:
[----:B------:R-:W-:Y:S05]  /*11b50*/  @!P6 BRA `(.L_x_10940) ;  /* 0x0000000000d8e947 */ /* 0x000fea0003800000 */
[----:B------:R-:W-:Y:S01]  /*11b60*/  IMAD.MOV.U32 R16, RZ, RZ, R18 ;  /* 0x000000ffff107224 */ /* 0x000fe200078e0012 */
[----:B------:R-:W-:Y:S06]  /*11b70*/  @!P1 BRA `(.L_x_10942) ;  /* 0x0000000000509947 */ /* 0x000fec0003800000 */
[----:B0-----:R-:W-:Y:S01]  /*11b80*/  IMAD.MOV.U32 R6, RZ, RZ, R0 ;  /* 0x000000ffff067224 */ /* 0x001fe200078e0000 */
        /* <DEDUP_REMOVED lines=18> */
[----:B------:R1:W-:Y:S02]  /*11cb0*/  STL [R1], R6 ;  /* 0x0000000601007387 */ /* 0x0003e40000100800 */
.L_x_10942:
[----:B------:R-:W-:Y:S01]  /*11cc0*/  IMAD.MOV.U32 R0, RZ, RZ, 0x1 ;  /* 0x00000001ff007424 */ /* 0x000fe200078e00ff */
[----:B01----:R-:W0:Y:S04]  /*11cd0*/  S2R R6, SR_TID.X ;  /* 0x0000000000067919 */ /* 0x003e280000002100 */
[----:B------:R-:W-:-:S04]  /*11ce0*/  SHF.L.U32 R0, R0, 0x1f, RZ ;  /* 0x0000001f00007819 */ /* 0x000fc800000006ff */
[----:B------:R-:W1:Y:S01]  /*11cf0*/  SYNCS.PHASECHK.TRANS64.TRYWAIT P0, [UR38+0x22840], R0 ;  /* 0x02284000ff0075a7 */ /* 0x000e620008000166 */
[----:B0-----:R-:W-:-:S04]  /*11d00*/  LOP3.LUT R2, R6, 0x7f, RZ, 0xc0, !PT ;  /* 0x0000007f06027812 */ /* 0x001fc800078ec0ff */
[----:B------:R-:W-:Y:S01]  /*11d10*/  ISETP.NE.AND P1, PT, R2, RZ, PT ;  /* 0x000000ff0200720c */ /* 0x000fe20003f25270 */
[----:B-1----:R-:W-:-:S12]  /*11d20*/  @!P0 BRA `(.L_x_10943) ;  /* 0x00000030008c8947 */ /* 0x002fd80003800000 */
.L_x_11022:
[----:B------:R-:W-:Y:S05]  /*11d30*/  @P1 BRA `(.L_x_10944) ;  /* 0x0000000000181947 */ /* 0x000fea0003800000 */
[----:B------:R-:W1:Y:S01]  /*11d40*/  S2R R2, SR_TID.X ;  /* 0x0000000000027919 */ /* 0x000e620000002100 */
[----:B0-----:R-:W-:-:S04]  /*11d50*/  IMAD.MOV.U32 R0, RZ, RZ, 0x3000 ;  /* 0x00003000ff007424 */ /* 0x001fc800078e00ff */
[----:B------:R2:W-:Y:S01]  /*11d60*/  SYNCS.ARRIVE.TRANS64 RZ, [UR38+0x22830], R0 ;  /* 0x02283000ffff79a7 */ /* 0x0005e20008000026 */
[----:B-1----:R-:W-:-:S13]  /*11d70*/  LOP3.LUT P0, RZ, R2, 0x1f, RZ, 0xc0, !PT ;  /* 0x0000001f02ff7812 */ /* 0x002fda000780c0ff */
[----:B--2---:R-:W-:Y:S05]  /*11d80*/  @!P0 BRA `(.L_x_10944) ;  /* 0x0000000000048947 */ /* 0x004fea0003800000 */
[----:B------:R-:W-:Y:S01]  /*11d90*/  BPT.TRAP 0x1 ;  /* 0x000000040000795c */ /* 0x000fe20000300000 */
.L_x_10944:
[----:B0-----:R-:W2:Y:S01]  /*11da0*/  LDL R0, [R1] ;  /* 0x0000000001007983 */ /* 0x001ea20000100800 */
        /* <DEDUP_REMOVED lines=17> */
.L_x_10940:
        /* <DEDUP_REMOVED lines=22> */
.L_x_10945:
[----:B------:R-:W1:Y:S01]  /*12020*/  LDC R5, c[0x0][0x448] ;  /* 0x00011200ff057b82 */ /* 0x000e620000000800 */
[----:B------:R-:W2:Y:S01]  /*12030*/  S2R R12, SR_TID.X ;  /* 0x00000000000c7919 */ /* 0x000ea20000002100 */
[----:B------:R-:W-:Y:S01]  /*12040*/  USHF.R.S32.HI UR4, URZ, 0x1f, UR36 ;  /* 0x0000001f3f047899 */ /* 0x000fe20008011424 */
[----:B------:R-:W-:Y:S01]  /*12050*/  ULDC.64 UR8, c[0x0][0x2d8] ;  /* 0x0000b60000087ab9 */ /* 0x000fe20000000a00 */
[----:B------:R-:W3:Y:S02]  /*12060*/  S2R R8, SR_CTAID.Z ;  /* 0x0000000000087919 */ /* 0x000ee40000002700 */
[----:B------:R-:W-:Y:S02]  /*12070*/  UIMAD UR6, UR4, UR8, URZ ;  /* 0x00000008040672a4 */ /* 0x000fe4000f8e023f */
[----:B------:R-:W-:Y:S02]  /*12080*/  UIMAD.WIDE.U32 UR4, UR36, UR8, URZ ;  /* 0x00000008240472a5 */ /* 0x000fe4000f8e003f */
[----:B------:R-:W-:-:S04]  /*12090*/  UIMAD UR6, UR36, UR9, UR6 ;  /* 0x00000009240672a4 */ /* 0x000fc8000f8e0206 */
[----:B------:R-:W-:Y:S01]  /*120a0*/  UIADD3 UR5, UR5, UR6, URZ ;  /* 0x0000000605057290 */ /* 0x000fe2000fffe03f */
[----:B-1----:R-:W-:Y:S02]  /*120b0*/  ISETP.NE.AND P0, PT, R5, 0x1, PT ;  /* 0x000000010500780c */ /* 0x002fe40003f05270 */
[C---:B--2---:R-:W-:Y:S01]  /*120c0*/  LOP3.LUT R10, R12.reuse, 0x7f, RZ, 0xc0, !PT ;  /* 0x0000007f0c0a7812 */ /* 0x044fe200078ec0ff */
[----:B------:R-:W-:-:S10]  /*120d0*/  IMAD.SHL.U32 R3, R12, 0x10, RZ ;  /* 0x000000100c037824 */ /* 0x000fd400078e00ff */
[----:B------:R-:W0:Y:S01]  /*120e0*/  @P0 LDC R7, c[0x0][0x44c] ;  /* 0x00011300ff070b82 */ /* 0x000e220000000800 */
[----:B------:R-:W-:-:S04]  /*120f0*/  SHF.R.U32.HI R4, RZ, 0x3, R10 ;  /* 0x00000003ff047819 */ /* 0x000fc8000001160a */
[----:B------:R-:W-:-:S03]  /*12100*/  LOP3.LUT R0, R4, 0x70, R3, 0xf8, !PT ;  /* 0x0000007004007812 */ /* 0x000fc600078ef803 */
[----:B------:R-:W1:Y:S02]  /*12110*/  @P0 LDC R9, c[0x0][0x450] ;  /* 0x00011400ff090b82 */ /* 0x000e640000000800 */
[----:B------:R-:W-:-:S06]  /*12120*/  VIADD R0, R0, UR40 ;  /* 0x0000002800007c36 */ /* 0x000fcc0008000000 */
[----:B------:R-:W2:Y:S01]  /*12130*/  LDC.64 R2, c[0x0][0x2e0] ;  /* 0x0000b800ff027b82 */ /* 0x000ea20000000a00 */
[----:B0-----:R-:W-:-:S04]  /*12140*/  @P0 IMAD.HI.U32 R6, R0, R7, RZ ;  /* 0x0000000700060227 */ /* 0x001fc800078e00ff */
[----:B------:R-:W-:Y:S01]  /*12150*/  IMAD.MOV.U32 R7, RZ, RZ, R0 ;  /* 0x000000ffff077224 */ /* 0x000fe200078e0000 */
[----:B-1----:R-:W-:Y:S02]  /*12160*/  @P0 SHF.R.U32.HI R7, RZ, R9, R6 ;  /* 0x00000009ff070219 */ /* 0x002fe40000011606 */
[----:B---3--:R-:W-:-:S05]  /*12170*/  SHF.R.S32.HI R9, RZ, 0x1f, R8 ;  /* 0x0000001fff097819 */ /* 0x008fca0000011408 */
[----:B--2---:R-:W-:-:S04]  /*12180*/  IMAD R6, R9, R2, RZ ;  /* 0x0000000209067224 */ /* 0x004fc800078e02ff */
[C---:B------:R-:W-:Y:S01]  /*12190*/  IMAD R9, R8.reuse, R3, R6 ;  /* 0x0000000308097224 */ /* 0x040fe200078e0206 */
[----:B------:R-:W-:Y:S01]  /*121a0*/  SHF.R.S32.HI R6, RZ, 0x1f, R7 ;  /* 0x0000001fff067819 */ /* 0x000fe20000011407 */
[----:B------:R-:W-:Y:S01]  /*121b0*/  IMAD.WIDE.U32 R2, R8, R2, UR4 ;  /* 0x0000000408027e25 */ /* 0x000fe2000f8e0002 */
[----:B------:R-:W-:-:S03]  /*121c0*/  ULDC.64 UR4, c[0x0][0x2d0] ;  /* 0x0000b40000047ab9 */ /* 0x000fc60000000a00 */
[----:B------:R-:W-:Y:S02]  /*121d0*/  IMAD.IADD R3, R3, 0x1, R9 ;  /* 0x0000000103037824 */ /* 0x000fe400078e0209 */
[----:B------:R-:W-:Y:S02]  /*121e0*/  IMAD.MOV R9, RZ, RZ, -R7 ;  /* 0x000000ffff097224 */ /* 0x000fe400078e0a07 */
[----:B------:R-:W-:Y:S02]  /*121f0*/  IMAD R6, R6, UR4, RZ ;  /* 0x0000000406067c24 */ /* 0x000fe4000f8e02ff */
[----:B------:R-:W-:Y:S02]  /*12200*/  IMAD R9, R5, R9, R0 ;  /* 0x0000000905097224 */ /* 0x000fe400078e0200 */
[C---:B------:R-:W-:Y:S02]  /*12210*/  IMAD R11, R7.reuse, UR5, R6 ;  /* 0x00000005070b7c24 */ /* 0x040fe4000f8e0206 */
[----:B------:R-:W-:Y:S01]  /*12220*/  IMAD.WIDE.U32 R2, R7, UR4, R2 ;  /* 0x0000000407027c25 */ /* 0x000fe2000f8e0002 */
[----:B------:R-:W-:Y:S01]  /*12230*/  SHF.R.S32.HI R0, RZ, 0x1f, R9 ;  /* 0x0000001fff007819 */ /* 0x000fe20000011409 */
[----:B------:R-:W-:-:S02]  /*12240*/  ULDC.64 UR4, c[0x0][0x2c8] ;  /* 0x0000b20000047ab9 */ /* 0x000fc40000000a00 */
[----:B------:R-:W-:Y:S02]  /*12250*/  IMAD.IADD R3, R3, 0x1, R11 ;  /* 0x0000000103037824 */ /* 0x000fe400078e020b */
[----:B------:R-:W-:Y:S02]  /*12260*/  IMAD R0, R0, UR4, RZ ;  /* 0x0000000400007c24 */ /* 0x000fe4000f8e02ff */
[----:B------:R-:W-:-:S04]  /*12270*/  IMAD.WIDE.U32 R2, R9, UR4, R2 ;  /* 0x0000000409027c25 */ /* 0x000fc8000f8e0002 */
        /* <DEDUP_REMOVED lines=21> */
[----:B------:R-:W-:Y:S01]  /*123d0*/  SHFL.IDX PT, R9, R7, 0x1, 0x181f ;  /* 0x00381f0007097f89 */ /* 0x000fe200000e0000 */
        /* <DEDUP_REMOVED lines=8> */
[----:B------:R-:W-:-:S13]  /*12460*/  ISETP.GE.AND P1, PT, R10, R5, PT ;  /* 0x000000050a00720c */ /* 0x000fda0003f26270 */
[----:B------:R-:W-:Y:S02]  /*12470*/  @!P1 LEA R10, R6, UR38, 0x1 ;  /* 0x00000026060a9c11 */ /* 0x000fe4000f8e08ff */
[----:B0-----:R-:W-:Y:S02]  /*12480*/  @!P1 LEA R2, P2, R8, R14, 0x1 ;  /* 0x0000000e08029211 */ /* 0x001fe400078408ff */
[----:B------:R-:W0:Y:S03]  /*12490*/  SHFL.IDX PT, R14, R0, 0x2, 0x181f ;  /* 0x00581f00000e7f89 */ /* 0x000e2600000e0000 */
[----:B------:R-:W-:Y:S02]  /*124a0*/  @!P1 IMAD.X R3, RZ, RZ, R9, P2 ;  /* 0x000000ffff039224 */ /* 0x000fe400010e0609 */
[----:B------:R-:W1:Y:S04]  /*124b0*/  SHFL.IDX PT, R9, R7, 0x2, 0x181f ;  /* 0x00581f0007097f89 */ /* 0x000e6800000e0000 */
[----:B------:R2:W-:Y:S01]  /*124c0*/  @!P1 LDGSTS.E.BYPASS.LTC128B.128 [R10+0x18c00], desc[UR48][R2.64], !P0 ;  /* 0x18c00000020a9fae */ /* 0x0005e2000c101d70 */
[----:B------:R-:W-:Y:S01]  /*124d0*/  ISETP.GE.AND P1, PT, R12, R5, PT ;  /* 0x000000050c00720c */ /* 0x000fe20003f26270 */
[----:B------:R-:W-:-:S02]  /*124e0*/  VIADD R12, R4, 0x40 ;  /* 0x00000040040c7836 */ /* 0x000fc40000000000 */
[----:B--2---:R-:W-:-:S10]  /*124f0*/  VIADD R10, R4, 0x30 ;  /* 0x00000030040a7836 */ /* 0x004fd40000000000 */
[----:B------:R-:W-:Y:S02]  /*12500*/  @!P1 LEA R21, R6, UR38, 0x1 ;  /* 0x0000002606159c11 */ /* 0x000fe4000f8e08ff */
[----:B0-----:R-:W-:Y:S02]  /*12510*/  @!P1 LEA R2, P2, R8, R14, 0x1 ;  /* 0x0000000e08029211 */ /* 0x001fe400078408ff */
[----:B------:R-:W0:Y:S03]  /*12520*/  SHFL.IDX PT, R14, R0, 0x3, 0x181f ;  /* 0x00781f00000e7f89 */ /* 0x000e2600000e0000 */
[----:B-1----:R-:W-:Y:S02]  /*12530*/  @!P1 IMAD.X R3, RZ, RZ, R9, P2 ;  /* 0x000000ffff039224 */ /* 0x002fe400010e0609 */
[----:B------:R-:W1:Y:S04]  /*12540*/  SHFL.IDX PT, R9, R7, 0x3, 0x181f ;  /* 0x00781f0007097f89 */ /* 0x000e6800000e0000 */
[----:B------:R0:W-:Y:S01]  /*12550*/  @!P1 LDGSTS.E.BYPASS.LTC128B.128 [R21+0x19400], desc[UR48][R2.64], !P0 ;  /* 0x1940000002159fae */ /* 0x0001e2000c101d70 */
[----:B------:R-:W-:-:S13]  /*12560*/  ISETP.GE.AND P1, PT, R10, R5, PT ;  /* 0x000000050a00720c */ /* 0x000fda0003f26270 */
[----:B------:R-:W-:Y:S02]  /*12570*/  @!P1 LEA R10, R6, UR38, 0x1 ;  /* 0x00000026060a9c11 */ /* 0x000fe4000f8e08ff */
[----:B0-----:R-:W-:Y:S02]  /*12580*/  @!P1 LEA R2, P2, R8, R14, 0x1 ;  /* 0x0000000e08029211 */ /* 0x001fe400078408ff */
[----:B------:R-:W0:Y:S03]  /*12590*/  SHFL.IDX PT, R14, R0, 0x4, 0x181f ;  /* 0x00981f00000e7f89 */ /* 0x000e2600000e0000 */
[----:B-1----:R-:W-:Y:S02]  /*125a0*/  @!P1 IMAD.X R3, RZ, RZ, R9, P2 ;  /* 0x000000ffff039224 */ /* 0x002fe400010e0609 */
        /* <DEDUP_REMOVED lines=18> */
[----:B------:R-:W-:-:S03]  /*126d0*/  ISETP.GE.AND P1, PT, R12, R5, PT ;  /* 0x000000050c00720c */ /* 0x000fc60003f26270 */
[----:B------:R-:W2:Y:S10]  /*126e0*/  SHFL.IDX PT, R7, R7, 0x7, 0x181f ;  /* 0x00f81f0007077f89 */ /* 0x000eb400000e0000 */
[----:B0-----:R-:W-:-:S02]  /*126f0*/  @!P1 LEA R2, P2, R8, R14, 0x1 ;  /* 0x0000000e08029211 */ /* 0x001fc400078408ff */
[----:B------:R0:W3:Y:S03]  /*12700*/  SHFL.IDX PT, R14, R0, 0x7, 0x181f ;  /* 0x00f81f00000e7f89 */ /* 0x0000e600000e0000 */
[----:B-1----:R-:W-:Y:S01]  /*12710*/  @!P1 IMAD.X R3, RZ, RZ, R9, P2 ;  /* 0x000000ffff039224 */ /* 0x002fe200010e0609 */
[----:B------:R-:W-:-:S05]  /*12720*/  @!P1 LEA R9, R6, UR38, 0x1 ;  /* 0x0000002606099c11 */ /* 0x000fca000f8e08ff */
[----:B------:R0:W-:Y:S02]  /*12730*/  @!P1 LDGSTS.E.BYPASS.LTC128B.128 [R9+0x1b400], desc[UR48][R2.64], !P0 ;  /* 0x1b40000002099fae */ /* 0x0001e4000c101d70 */
.L_x_11039:
[----:B------:R-:W-:-:S05]  /*12740*/  VIADD R4, R4, 0x70 ;  /* 0x0000007004047836 */ /* 0x000fca0000000000 */
[----:B------:R-:W-:Y:S01]  /*12750*/  ISETP.GE.AND P1, PT, R4, R5, PT ;  /* 0x000000050400720c */ /* 0x000fe20003f26270 */
[----:B------:R-:W-:-:S05]  /*12760*/  IMAD.MOV.U32 R4, RZ, RZ, 0x1 ;  /* 0x00000001ff047424 */ /* 0x000fca00078e00ff */
[----:B------:R-:W-:-:S07]  /*12770*/  SHF.L.U32 R4, R4, 0x1f, RZ ;  /* 0x0000001f04047819 */ /* 0x000fce00000006ff */
[----:B0--3--:R-:W-:Y:S02]  /*12780*/  @!P1 LEA R2, P2, R8, R14, 0x1 ;  /* 0x0000000e08029211 */ /* 0x009fe400078408ff */
[----:B------:R-:W-:-:S03]  /*12790*/  @!P1 LEA R5, R6, UR38, 0x1 ;  /* 0x0000002606059c11 */ /* 0x000fc6000f8e08ff */
[----:B--2---:R-:W-:-:S05]  /*127a0*/  @!P1 IMAD.X R3, RZ, RZ, R7, P2 ;  /* 0x000000ffff039224 */ /* 0x004fca00010e0607 */
        /* <DEDUP_REMOVED lines=11> */
.L_x_11040:
[----:B------:R-:W-:Y:S01]  /*12860*/  LOP3.LUT P0, RZ, R17, 0x2, RZ, 0xc0, !PT ;  /* 0x0000000211ff7812 */ /* 0x000fe2000780c0ff */
        /* <DEDUP_REMOVED lines=8> */
.L_x_11041:
        /* <DEDUP_REMOVED lines=8> */
.L_x_10952:
[----:B------:R-:W-:Y:S05]  /*12970*/  BSYNC B1 ;  /* 0x0000000000017941 */ /* 0x000fea0003800000 */
.L_x_10951:
[----:B------:R-:W2:Y:S01]  /*12980*/  LDL.LU R2, [R1] ;  /* 0x0000000001027983 */ /* 0x000ea20000300800 */
        /* <DEDUP_REMOVED lines=10> */
.L_x_10953:
        /* <DEDUP_REMOVED lines=13> */
.L_x_10954:
        /* <DEDUP_REMOVED lines=13> */
.L_x_10955:
        /* <DEDUP_REMOVED lines=13> */
.L_x_10956:
        /* <DEDUP_REMOVED lines=8> */
.L_x_10949:
[----:B------:R-:W-:Y:S05]  /*12d20*/  BSYNC B0 ;  /* 0x0000000000007941 */ /* 0x000fea0003800000 */
.L_x_10948:
[----:B0-----:R-:W2:Y:S01]  /*12d30*/  LDL.LU R3, [R1+0x4] ;  /* 0x0000040001037983 */ /* 0x001ea20000300800 */
[----:B------:R-:W-:Y:S02]  /*12d40*/  IMAD.MOV.U32 R8, RZ, RZ, RZ ;  /* 0x000000ffff087224 */ /* 0x000fe400078e00ff */
        /* <DEDUP_REMOVED lines=16> */
[----:B------:R-:W-:-:S05]  /*12e50*/  VIADDMNMX R2, R0, R3, UR5, !PT ;  /* 0x0000000500027e46 */ /* 0x000fca000f800103 */
[----:B------:R-:W-:-:S05]  /*12e60*/  VIADD R3, R2, 0xfffffffe ;  /* 0xfffffffe02037836 */ /* 0x000fca0000000000 */
        /* <DEDUP_REMOVED lines=8> */
[----:B------:R-:W-:Y:S02]  /*12ef0*/  IMAD.IADD R9, R2, 0x1, -R11 ;  /* 0x0000000102097824 */ /* 0x000fe400078e0a0b */
[----:B------:R-:W-:-:S07]  /*12f00*/  IMAD.MOV.U32 R0, RZ, RZ, 0x1 ;  /* 0x00000001ff007424 */ /* 0x000fce00078e00ff */
.L_x_10990:
        /* <DEDUP_REMOVED lines=27> */
.L_x_10960:
[----:B------:R-:W1:Y:S01]  /*130c0*/  S2R R2, SR_TID.X ;  /* 0x0000000000027919 */ /* 0x000e620000002100 */
[----:B------:R-:W-:Y:S01]  /*130d0*/  BSSY B2, `(.L_x_10961) ;  /* 0x0000006000027945 */ /* 0x000fe20003800000 */
[----:B-1----:R-:W-:Y:S02]  /*130e0*/  LOP3.LUT R3, R2, 0x7f, RZ, 0xc0, !PT ;  /* 0x0000007f02037812 */ /* 0x002fe400078ec0ff */
[----:B------:R-:W-:Y:S02]  /*130f0*/  SHF.L.U32 R2, R0, 0x1f, RZ ;  /* 0x0000001f00027819 */ /* 0x000fe400000006ff */
[----:B------:R-:W-:Y:S02]  /*13100*/  ISETP.NE.AND P2, PT, R3, RZ, PT ;  /* 0x000000ff0300720c */ /* 0x000fe40003f45270 */
[----:B------:R-:W1:Y:S02]  /*13110*/  SYNCS.PHASECHK.TRANS64.TRYWAIT P0, [UR38+0x22848], R2 ;  /* 0x02284802ff0075a7 */ /* 0x000e640008000166 */
[----:B-1----:R-:W-:Y:S09]  /*13120*/  @!P0 BRA `(.L_x_10962) ;  /* 0x0000002800288947 */ /* 0x002ff20003800000 */
.L_x_11042:
[----:B------:R-:W-:Y:S05]  /*13130*/  BSYNC B2 ;  /* 0x0000000000027941 */ /* 0x000fea0003800000 */
.L_x_10961:
[----:B------:R-:W-:Y:S04]  /*13140*/  BSSY B2, `(.L_x_10963) ;  /* 0x0000007000027945 */ /* 0x000fe80003800000 */
[----:B------:R-:W-:Y:S05]  /*13150*/  @P2 BRA `(.L_x_10964) ;  /* 0x0000000000142947 */ /* 0x000fea0003800000 */
[----:B------:R-:W-:Y:S01]  /*13160*/  ISETP.NE.AND P0, PT, R10, RZ, PT ;  /* 0x000000ff0a00720c */ /* 0x000fe20003f05270 */
[----:B-1----:R-:W-:-:S04]  /*13170*/  IMAD.MOV.U32 R3, RZ, RZ, 0x3000 ;  /* 0x00003000ff037424 */ /* 0x002fc800078e00ff */
[----:B------:R2:W-:Y:S08]  /*13180*/  SYNCS.ARRIVE.TRANS64 RZ, [UR38+0x22838], R3 ;  /* 0x02283803ffff79a7 */ /* 0x0005f00008000026 */
[----:B--2---:R-:W-:Y:S05]  /*13190*/  @!P0 BRA `(.L_x_10964) ;  /* 0x0000000000048947 */ /* 0x004fea0003800000 */
[----:B------:R-:W-:Y:S01]  /*131a0*/  BPT.TRAP 0x1 ;  /* 0x000000040000795c */ /* 0x000fe20000300000 */
.L_x_10964:
[----:B------:R-:W-:Y:S05]  /*131b0*/  BSYNC B2 ;  /* 0x0000000000027941 */ /* 0x000fea0003800000 */
.L_x_10963:
        /* <DEDUP_REMOVED lines=11> */
.L_x_10965:
        /* <DEDUP_REMOVED lines=10> */
.L_x_11043:
[----:B------:R-:W-:Y:S05]  /*13310*/  BSYNC B2 ;  /* 0x0000000000027941 */ /* 0x000fea0003800000 */
.L_x_10966:
        /* <DEDUP_REMOVED lines=9> */
.L_x_10969:
[----:B------:R-:W-:Y:S05]  /*133b0*/  BSYNC B2 ;  /* 0x0000000000027941 */ /* 0x000fea0003800000 */
.L_x_10968:
        /* <DEDUP_REMOVED lines=9> */
.L_x_10970:
        /* <DEDUP_REMOVED lines=13> */
.L_x_10971:
        /* <DEDUP_REMOVED lines=13> */
.L_x_10972:
        /* <DEDUP_REMOVED lines=13> */
.L_x_10973:
        /* <DEDUP_REMOVED lines=8> */
.L_x_10959:
[----:B------:R-:W-:Y:S05]  /*13740*/  BSYNC B1 ;  /* 0x0000000000017941 */ /* 0x000fea0003800000 */
.L_x_10958:
        /* <DEDUP_REMOVED lines=26> */
.L_x_10976:
[----:B------:R-:W1:Y:S01]  /*138f0*/  S2R R2, SR_TID.X ;  /* 0x0000000000027919 */ /* 0x000e620000002100 */
[----:B------:R-:W-:Y:S01]  /*13900*/  BSSY B2, `(.L_x_10977) ;  /* 0x0000006000027945 */ /* 0x000fe20003800000 */
[----:B-1----:R-:W-:Y:S02]  /*13910*/  LOP3.LUT R3, R2, 0x7f, RZ, 0xc0, !PT ;  /* 0x0000007f02037812 */ /* 0x002fe400078ec0ff */
[----:B------:R-:W-:Y:S02]  /*13920*/  SHF.L.U32 R2, R0, 0x1f, RZ ;  /* 0x0000001f00027819 */ /* 0x000fe400000006ff */
[----:B------:R-:W-:Y:S02]  /*13930*/  ISETP.NE.AND P2, PT, R3, RZ, PT ;  /* 0x000000ff0300720c */ /* 0x000fe40003f45270 */
[----:B------:R-:W1:Y:S02]  /*13940*/  SYNCS.PHASECHK.TRANS64.TRYWAIT P0, [UR38+0x22840], R2 ;  /* 0x02284002ff0075a7 */ /* 0x000e640008000166 */
[----:B-1----:R-:W-:Y:S09]  /*13950*/  @!P0 BRA `(.L_x_10978) ;  /* 0x00000020004c8947 */ /* 0x002ff20003800000 */
.L_x_11044:
[----:B------:R-:W-:Y:S05]  /*13960*/  BSYNC B2 ;  /* 0x0000000000027941 */ /* 0x000fea0003800000 */
.L_x_10977:
[----:B------:R-:W-:Y:S04]  /*13970*/  BSSY B2, `(.L_x_10979) ;  /* 0x0000007000027945 */ /* 0x000fe80003800000 */
[----:B------:R-:W-:Y:S05]  /*13980*/  @P2 BRA `(.L_x_10980) ;  /* 0x0000000000142947 */ /* 0x000fea0003800000 */
[----:B------:R-:W-:Y:S01]  /*13990*/  ISETP.NE.AND P0, PT, R10, RZ, PT ;  /* 0x000000ff0a00720c */ /* 0x000fe20003f05270 */
[----:B-1----:R-:W-:-:S04]  /*139a0*/  IMAD.MOV.U32 R3, RZ, RZ, 0x3000 ;  /* 0x00003000ff037424 */ /* 0x002fc800078e00ff */
[----:B------:R2:W-:Y:S08]  /*139b0*/  SYNCS.ARRIVE.TRANS64 RZ, [UR38+0x22830], R3 ;  /* 0x02283003ffff79a7 */ /* 0x0005f00008000026 */
[----:B--2---:R-:W-:Y:S05]  /*139c0*/  @!P0 BRA `(.L_x_10980) ;  /* 0x0000000000048947 */ /* 0x004fea0003800000 */
[----:B------:R-:W-:Y:S01]  /*139d0*/  BPT.TRAP 0x1 ;  /* 0x000000040000795c */ /* 0x000fe20000300000 */
.L_x_10980:
[----:B------:R-:W-:Y:S05]  /*139e0*/  BSYNC B2 ;  /* 0x0000000000027941 */ /* 0x000fea0003800000 */
.L_x_10979:
        /* <DEDUP_REMOVED lines=11> */
.L_x_10981:
        /* <DEDUP_REMOVED lines=11> */
.L_x_11045:
[----:B------:R-:W-:Y:S05]  /*13b50*/  BSYNC B2 ;  /* 0x0000000000027941 */ /* 0x000fea0003800000 */
.L_x_10982:
        /* <DEDUP_REMOVED lines=9> */
.L_x_10985:
[----:B------:R-:W-:Y:S05]  /*13bf0*/  BSYNC B2 ;  /* 0x0000000000027941 */ /* 0x000fea0003800000 */
.L_x_10984:
        /* <DEDUP_REMOVED lines=9> */
.L_x_10986:
        /* <DEDUP_REMOVED lines=13> */
.L_x_10987:
        /* <DEDUP_REMOVED lines=13> */
.L_x_10988:
        /* <DEDUP_REMOVED lines=13> */
.L_x_10989:
        /* <DEDUP_REMOVED lines=8> */
.L_x_10975:
[----:B------:R-:W-:Y:S05]  /*13f80*/  BSYNC B1 ;  /* 0x0000000000017941 */ /* 0x000fea0003800000 */
.L_x_10974:
[----:B------:R-:W-:Y:S01]  /*13f90*/  VIADD R7, R7, 0xfffffffe ;  /* 0xfffffffe07077836 */ /* 0x000fe20000000000 */
[----:B------:R-:W-:Y:S06]  /*13fa0*/  @P1 BRA `(.L_x_10990) ;  /* 0xffffffec00d81947 */ /* 0x000fec000383ffff */
[----:B------:R-:W-:Y:S05]  /*13fb0*/  BSYNC B0 ;  /* 0x0000000000007941 */ /* 0x000fea0003800000 */
.L_x_10957:
        /* <DEDUP_REMOVED lines=25> */
.L_x_10993:
[----:B------:R-:W1:Y:S01]  /*14150*/  S2R R2, SR_TID.X ;  /* 0x0000000000027919 */ /* 0x000e620000002100 */
[----:B------:R-:W-:Y:S01]  /*14160*/  BSSY B1, `(.L_x_10994) ;  /* 0x0000006000017945 */ /* 0x000fe20003800000 */
[----:B-1----:R-:W-:Y:S02]  /*14170*/  LOP3.LUT R3, R2, 0x7f, RZ, 0xc0, !PT ;  /* 0x0000007f02037812 */ /* 0x002fe400078ec0ff */
[----:B------:R-:W-:Y:S02]  /*14180*/  SHF.L.U32 R2, R0, 0x1f, RZ ;  /* 0x0000001f00027819 */ /* 0x000fe400000006ff */
[----:B------:R-:W-:Y:S02]  /*14190*/  ISETP.NE.AND P1, PT, R3, RZ, PT ;  /* 0x000000ff0300720c */ /* 0x000fe40003f25270 */
[----:B------:R-:W1:Y:S02]  /*141a0*/  SYNCS.PHASECHK.TRANS64.TRYWAIT P0, [UR38+0x22848], R2 ;  /* 0x02284802ff0075a7 */ /* 0x000e640008000166 */
[----:B-1----:R-:W-:Y:S09]  /*141b0*/  @!P0 BRA `(.L_x_10995) ;  /* 0x0000001800648947 */ /* 0x002ff20003800000 */
.L_x_11046:
[----:B------:R-:W-:Y:S05]  /*141c0*/  BSYNC B1 ;  /* 0x0000000000017941 */ /* 0x000fea0003800000 */
.L_x_10994:
[----:B------:R-:W-:Y:S04]  /*141d0*/  BSSY B1, `(.L_x_10996) ;  /* 0x0000007000017945 */ /* 0x000fe80003800000 */
[----:B------:R-:W-:Y:S05]  /*141e0*/  @P1 BRA `(.L_x_10997) ;  /* 0x0000000000141947 */ /* 0x000fea0003800000 */
[----:B------:R-:W-:Y:S01]  /*141f0*/  ISETP.NE.AND P0, PT, R10, RZ, PT ;  /* 0x000000ff0a00720c */ /* 0x000fe20003f05270 */
[----:B-1----:R-:W-:-:S04]  /*14200*/  IMAD.MOV.U32 R3, RZ, RZ, 0x3000 ;  /* 0x00003000ff037424 */ /* 0x002fc800078e00ff */
[----:B------:R2:W-:Y:S08]  /*14210*/  SYNCS.ARRIVE.TRANS64 RZ, [UR38+0x22838], R3 ;  /* 0x02283803ffff79a7 */ /* 0x0005f00008000026 */
[----:B--2---:R-:W-:Y:S05]  /*14220*/  @!P0 BRA `(.L_x_10997) ;  /* 0x0000000000048947 */ /* 0x004fea0003800000 */
[----:B------:R-:W-:Y:S01]  /*14230*/  BPT.TRAP 0x1 ;  /* 0x000000040000795c */ /* 0x000fe20000300000 */
.L_x_10997:
[----:B------:R-:W-:Y:S05]  /*14240*/  BSYNC B1 ;  /* 0x0000000000017941 */ /* 0x000fea0003800000 */
.L_x_10996:
        /* <DEDUP_REMOVED lines=11> */
.L_x_10998:
        /* <DEDUP_REMOVED lines=11> */
.L_x_11047:
[----:B------:R-:W-:Y:S05]  /*143b0*/  BSYNC B1 ;  /* 0x0000000000017941 */ /* 0x000fea0003800000 */
.L_x_10999:
        /* <DEDUP_REMOVED lines=9> */
.L_x_11002:
[----:B------:R-:W-:Y:S05]  /*14450*/  BSYNC B1 ;  /* 0x0000000000017941 */ /* 0x000fea0003800000 */
.L_x_11001:
        /* <DEDUP_REMOVED lines=9> */
.L_x_11003:
        /* <DEDUP_REMOVED lines=13> */
.L_x_11004:
        /* <DEDUP_REMOVED lines=13> */
.L_x_11005:
        /* <DEDUP_REMOVED lines=13> */
.L_x_11006:
        /* <DEDUP_REMOVED lines=8> */
.L_x_10992:
[----:B------:R-:W-:Y:S05]  /*147e0*/  BSYNC B0 ;  /* 0x0000000000007941 */ /* 0x000fea0003800000 */
.L_x_10991:
[----:B------:R-:W-:Y:S01]  /*147f0*/  LOP3.LUT R0, R0, 0x1, RZ, 0x3c, !PT ;  /* 0x0000000100007812 */ /* 0x000fe200078e3cff */
[----:B------:R-:W-:Y:S02]  /*14800*/  IMAD.MOV.U32 R6, RZ, RZ, RZ ;  /* 0x000000ffff067224 */ /* 0x000fe400078e00ff */
[----:B------:R-:W-:-:S07]  /*14810*/  IMAD.MOV.U32 R8, RZ, RZ, RZ ;  /* 0x000000ffff087224 */ /* 0x000fce00078e00ff */
.L_x_10928:
[----:B------:R-:W1:Y:S01]  /*14820*/  S2R R3, SR_CgaCtaId ;  /* 0x0000000000037919 */ /* 0x000e620000008800 */
[----:B------:R-:W-:-:S04]  /*14830*/  MOV R2, 0x400 ;  /* 0x0000040000027802 */ /* 0x000fc80000000f00 */
[----:B-1----:R-:W-:Y:S02]  /*14840*/  LEA R2, R3, R2, 0x18 ;  /* 0x0000000203027211 */ /* 0x002fe400078ec0ff */
[----:B------:R-:W-:-:S04]  /*14850*/  SHF.L.U32 R3, R8, 0x1f, RZ ;  /* 0x0000001f08037819 */ /* 0x000fc800000006ff */
[----:B------:R-:W1:Y:S02]  /*14860*/  SYNCS.PHASECHK.TRANS64.TRYWAIT P0, [R2+URZ+0x22820], R3 ;  /* 0x02282003020075a7 */ /* 0x000e64000800017f */
[----:B-1----:R-:W-:Y:S05]  /*14870*/  @!P0 BRA `(.L_x_11007) ;  /* 0x0000001000e48947 */ /* 0x002fea0003800000 */
.L_x_11048:
[----:B------:R-:W-:-:S03]  /*14880*/  UMOV UR4, 0xffffffff ;  /* 0xffffffff00047882 */ /* 0x000fc60000000000 */
[----:B------:R-:W-:Y:S05]  /*14890*/  BRA.DIV UR4, `(.L_x_11008) ;  /* 0x0000001204f07947 */ /* 0x000fea000b800000 */
[----:B-1----:R-:W1:Y:S02]  /*148a0*/  S2R R3, SR_TID.X ;  /* 0x0000000000037919 */ /* 0x002e640000002100 */
[----:B-1----:R-:W-:-:S04]  /*148b0*/  SHF.R.U32.HI R3, RZ, 0x5, R3 ;  /* 0x00000005ff037819 */ /* 0x002fc80000011603 */
[----:B------:R-:W-:-:S05]  /*148c0*/  LOP3.LUT R3, R3, 0x3, RZ, 0xc0, !PT ;  /* 0x0000000303037812 */ /* 0x000fca00078ec0ff */
[----:B------:R1:W2:Y:S02]  /*148d0*/  SHFL.IDX PT, R14, R3, RZ, 0x1f ;  /* 0x00001fff030e7589 */ /* 0x0002a400000e0000 */
.L_x_11051:
[----:B--2---:R-:W-:-:S13]  /*148e0*/  ISETP.NE.AND P0, PT, R14, RZ, PT ;  /* 0x000000ff0e00720c */ /* 0x004fda0003f05270 */
[----:B------:R-:W-:Y:S05]  /*148f0*/  @P0 BRA `(.L_x_10844) ;  /* 0x0000000000880947 */ /* 0x000fea0003800000 */
[----:B------:R-:W-:-:S03]  /*14900*/  UMOV UR4, 0xffffffff ;  /* 0xffffffff00047882 */ /* 0x000fc60000000000 */
[----:B------:R-:W-:Y:S05]  /*14910*/  BRA.DIV UR4, `(.L_x_11009) ;  /* 0x0000001604047947 */ /* 0x000fea000b800000 */
[----:B------:R-:W-:-:S13]  /*14920*/  ELECT P6, URZ, PT ;  /* 0x00000000003f782f */ /* 0x000fda00038c0000 */
.L_x_11054:
[----:B------:R-:W-:Y:S05]  /*14930*/  @!P6 BRA `(.L_x_10844) ;  /* 0x000000000078e947 */ /* 0x000fea0003800000 */
[----:B------:R-:W-:-:S06]  /*14940*/  ULOP3.LUT UR4, UR45, 0x2, URZ, 0xfc, !UPT ;  /* 0x000000022d047892 */ /* 0x000fcc000f8efc3f */
[----:B-1----:R-:W-:-:S05]  /*14950*/  IMAD.U32 R3, RZ, RZ, UR4 ;  /* 0x00000004ff037e24 */ /* 0x002fca000f8e00ff */
[----:B------:R-:W-:-:S13]  /*14960*/  ISETP.NE.AND P2, PT, R3, 0x3, PT ;  /* 0x000000030300780c */ /* 0x000fda0003f45270 */
[----:B------:R-:W-:Y:S05]  /*14970*/  @!P2 BRA `(.L_x_11010) ;  /* 0x000000000004a947 */ /* 0x000fea0003800000 */
[----:B------:R-:W-:Y:S01]  /*14980*/  BPT.TRAP 0x1 ;  /* 0x000000040000795c */ /* 0x000fe20000300000 */
.L_x_11010:
[----:B------:R-:W-:Y:S01]  /*14990*/  VIADD R8, R2, 0x22840 ;  /* 0x0002284002087836 */ /* 0x000fe20000000000 */
[----:B------:R-:W-:Y:S01]  /*149a0*/  SHF.L.U32 R4, R0, 0x1f, RZ ;  /* 0x0000001f00047819 */ /* 0x000fe200000006ff */
[C---:B------:R-:W-:Y:S02]  /*149b0*/  VIADD R3, R6.reuse, 0x1 ;  /* 0x0000000106037836 */ /* 0x040fe40000000000 */
[----:B------:R-:W-:-:S03]  /*149c0*/  IMAD R7, R6, 0x8, R8 ;  /* 0x0000000806077824 */ /* 0x000fc600078e0208 */
[C---:B------:R-:W-:Y:S01]  /*149d0*/  ISETP.NE.AND P1, PT, R3.reuse, 0x2, PT ;  /* 0x000000020300780c */ /* 0x040fe20003f25270 */
[----:B------:R-:W1:Y:S03]  /*149e0*/  SYNCS.PHASECHK.TRANS64.TRYWAIT P0, [R7+URZ], R4 ;  /* 0x00000004070075a7 */ /* 0x000e66000800017f */
[----:B------:R-:W-:Y:S02]  /*149f0*/  SEL R5, RZ, 0x1, P1 ;  /* 0x00000001ff057807 */ /* 0x000fe40000800000 */
[----:B------:R-:W-:Y:S02]  /*14a00*/  SEL R3, R3, RZ, P1 ;  /* 0x000000ff03037207 */ /* 0x000fe40000800000 */
[----:B------:R-:W-:-:S03]  /*14a10*/  LOP3.LUT R0, R0, R5, RZ, 0x3c, !PT ;  /* 0x0000000500007212 */ /* 0x000fc600078e3cff */
[----:B------:R-:W-:Y:S01]  /*14a20*/  IMAD R5, R3, 0x8, R8 ;  /* 0x0000000803057824 */ /* 0x000fe200078e0208 */
[----:B------:R-:W-:Y:S01]  /*14a30*/  SHF.L.U32 R0, R0, 0x1f, RZ ;  /* 0x0000001f00007819 */ /* 0x000fe200000006ff */
[----:B-1----:R-:W-:Y:S06]  /*14a40*/  @!P0 BRA `(.L_x_11011) ;  /* 0x0000001000d88947 */ /* 0x002fec0003800000 */
.L_x_11055:
[----:B------:R-:W2:Y:S02]  /*14a50*/  SYNCS.PHASECHK.TRANS64.TRYWAIT P0, [R5+URZ], R0 ;  /* 0x00000000050075a7 */ /* 0x000ea4000800017f */
[----:B--2---:R-:W-:Y:S05]  /*14a60*/  @!P0 BRA `(.L_x_11012) ;  /* 0x0000001000e48947 */ /* 0x004fea0003800000 */
.L_x_11056:
[----:B------:R-:W-:Y:S05]  /*14a70*/  @!P2 BRA `(.L_x_11013) ;  /* 0x000000000004a947 */ /* 0x000fea0003800000 */
[----:B------:R-:W-:Y:S01]  /*14a80*/  BPT.TRAP 0x1 ;  /* 0x000000040000795c */ /* 0x000fe20000300000 */
.L_x_11013:
[----:B------:R-:W-:-:S04]  /*14a90*/  VIADD R2, R2, 0x22860 ;  /* 0x0002286002027836 */ /* 0x000fc80000000000 */
[----:B--2---:R-:W-:-:S04]  /*14aa0*/  IMAD R5, R6, 0x8, R2 ;  /* 0x0000000806057824 */ /* 0x004fc800078e0202 */
[----:B------:R-:W2:Y:S02]  /*14ab0*/  SYNCS.PHASECHK.TRANS64.TRYWAIT P0, [R5+URZ], R4 ;  /* 0x00000004050075a7 */ /* 0x000ea4000800017f */
[----:B--2---:R-:W-:Y:S05]  /*14ac0*/  @!P0 BRA `(.L_x_11014) ;  /* 0x0000001000e08947 */ /* 0x004fea0003800000 */
.L_x_11057:
[----:B------:R-:W-:-:S07]  /*14ad0*/  IMAD R3, R3, 0x8, R2 ;  /* 0x0000000803037824 */ /* 0x000fce00078e0202 */
.L_x_11015:
[----:B---3--:R3:W4:Y:S02]  /*14ae0*/  SYNCS.PHASECHK.TRANS64.TRYWAIT P0, [R3+URZ], R0 ;  /* 0x00000000030075a7 */ /* 0x008724000800017f */
[----:B----4-:R-:W-:Y:S05]  /*14af0*/  @!P0 NANOSLEEP.SYNCS 0x989680 ;  /* 0x009896800000895d */ /* 0x010fea0003900000 */
[----:B------:R-:W4:Y:S02]  /*14b00*/  @!P0 SYNCS.PHASECHK.TRANS64 P0, [R3+URZ], R0 ;  /* 0x00000000030085a7 */ /* 0x000f24000800007f */
[----:B----4-:R-:W-:Y:S05]  /*14b10*/  @!P0 BRA `(.L_x_11015) ;  /* 0xfffffffc00f08947 */ /* 0x010fea000383ffff */
.L_x_10844:
[----:B------:R-:W-:Y:S05]  /*14b20*/  BSYNC B6 ;  /* 0x0000000000067941 */ /* 0x000fea0003800000 */
.L_x_10841:
[----:B------:R-:W-:Y:S05]  /*14b30*/  EXIT ;  /* 0x000000000000794d */ /* 0x000fea0003800000 */
.L_x_10854:
[----:B0-----:R-:W-:-:S04]  /*14b40*/  IMAD.U32 R0, RZ, RZ, UR38 ;  /* 0x00000026ff007e24 */ /* 0x001fc8000f8e00ff */
[----:B------:R0:W1:Y:S03]  /*14b50*/  SYNCS.PHASECHK.TRANS64.TRYWAIT P0, [R0+URZ+0x22800], R11 ;  /* 0x0228000b000075a7 */ /* 0x000066000800017f */
[----:B-1----:R-:W-:Y:S05]  /*14b60*/  @!P0 NANOSLEEP.SYNCS 0x989680 ;  /* 0x009896800000895d */ /* 0x002fea0003900000 */
[----:B------:R-:W1:Y:S02]  /*14b70*/  @!P0 SYNCS.PHASECHK.TRANS64 P0, [R0+URZ+0x22800], R11 ;  /* 0x0228000b000085a7 */ /* 0x000e64000800007f */
[----:B-1----:R-:W-:Y:S05]  /*14b80*/  @!P0 BRA `(.L_x_10854) ;  /* 0xfffffffc00ec8947 */ /* 0x002fea000383ffff */
[----:B------:R-:W-:Y:S05]  /*14b90*/  BRA `(.L_x_11016) ;  /* 0xfffffecc00807947 */ /* 0x000fea000383ffff */
.L_x_10858:
[----:B0-----:R-:W-:-:S04]  /*14ba0*/  IMAD.U32 R0, RZ, RZ, UR38 ;  /* 0x00000026ff007e24 */ /* 0x001fc8000f8e00ff */
[----:B------:R0:W1:Y:S03]  /*14bb0*/  SYNCS.PHASECHK.TRANS64.TRYWAIT P0, [R0+URZ+0x22830], R11 ;  /* 0x0228300b000075a7 */ /* 0x000066000800017f */
[----:B-1----:R-:W-:Y:S05]  /*14bc0*/  @!P0 NANOSLEEP.SYNCS 0x989680 ;  /* 0x009896800000895d */ /* 0x002fea0003900000 */
[----:B------:R-:W1:Y:S02]  /*14bd0*/  @!P0 SYNCS.PHASECHK.TRANS64 P0, [R0+URZ+0x22830], R11 ;  /* 0x0228300b000085a7 */ /* 0x000e64000800007f */
[----:B-1----:R-:W-:Y:S05]  /*14be0*/  @!P0 BRA `(.L_x_10858) ;  /* 0xfffffffc00ec8947 */ /* 0x002fea000383ffff */
[----:B------:R-:W-:Y:S05]  /*14bf0*/  BRA `(.L_x_10857) ;  /* 0xfffffecc00a07947 */ /* 0x000fea000383ffff */
.L_x_10870:
[----:B0-----:R0:W1:Y:S02]  /*14c00*/  SYNCS.PHASECHK.TRANS64.TRYWAIT P1, [R6+URZ+0x22850], R11 ;  /* 0x0228500b060075a7 */ /* 0x001064000802017f */
[----:B-1----:R-:W-:Y:S05]  /*14c10*/  @!P1 NANOSLEEP.SYNCS 0x989680 ;  /* 0x009896800000995d */ /* 0x002fea0003900000 */
[----:B------:R-:W1:Y:S02]  /*14c20*/  @!P1 SYNCS.PHASECHK.TRANS64 P1, [R6+URZ+0x22850], R11 ;  /* 0x0228500b060095a7 */ /* 0x000e64000802007f */
[----:B-1----:R-:W-:Y:S05]  /*14c30*/  @!P1 BRA `(.L_x_10870) ;  /* 0xfffffffc00f09947 */ /* 0x002fea000383ffff */
[----:B------:R-:W-:Y:S05]  /*14c40*/  BRA `(.L_x_10869) ;  /* 0xfffffef800447947 */ /* 0x000fea000383ffff */
.L_x_10878:
[----:B-1----:R-:W-:-:S04]  /*14c50*/  IMAD.U32 R13, RZ, RZ, UR32 ;  /* 0x00000020ff0d7e24 */ /* 0x002fc8000f8e00ff */
[----:B------:R1:W2:Y:S03]  /*14c60*/  SYNCS.PHASECHK.TRANS64.TRYWAIT P1, [R13+URZ+0x22830], R12 ;  /* 0x0228300c0d0075a7 */ /* 0x0002a6000802017f */
[----:B--2---:R-:W-:Y:S05]  /*14c70*/  @!P1 NANOSLEEP.SYNCS 0x989680 ;  /* 0x009896800000995d */ /* 0x004fea0003900000 */
[----:B------:R-:W2:Y:S02]  /*14c80*/  @!P1 SYNCS.PHASECHK.TRANS64 P1, [R13+URZ+0x22830], R12 ;  /* 0x0228300c0d0095a7 */ /* 0x000ea4000802007f */
[----:B--2---:R-:W-:Y:S05]  /*14c90*/  @!P1 BRA `(.L_x_10878) ;  /* 0xfffffffc00ec9947 */ /* 0x004fea000383ffff */
[----:B------:R-:W-:Y:S05]  /*14ca0*/  BRA `(.L_x_10877) ;  /* 0xfffffefc00e07947 */ /* 0x000fea000383ffff */
.L_x_10890:
[----:B0-----:R0:W1:Y:S02]  /*14cb0*/  SYNCS.PHASECHK.TRANS64.TRYWAIT P1, [R177+URZ+0x22850], R12 ;  /* 0x0228500cb10075a7 */ /* 0x001064000802017f */
[----:B-1----:R-:W-:Y:S05]  /*14cc0*/  @!P1 NANOSLEEP.SYNCS 0x989680 ;  /* 0x009896800000995d */ /* 0x002fea0003900000 */
[----:B------:R-:W1:Y:S02]  /*14cd0*/  @!P1 SYNCS.PHASECHK.TRANS64 P1, [R177+URZ+0x22850], R12 ;  /* 0x0228500cb10095a7 */ /* 0x000e64000802007f */
[----:B-1----:R-:W-:Y:S05]  /*14ce0*/  @!P1 BRA `(.L_x_10890) ;  /* 0xfffffffc00f09947 */ /* 0x002fea000383ffff */
[----:B------:R-:W-:Y:S05]  /*14cf0*/  BRA `(.L_x_10889) ;  /* 0xffffff3000347947 */ /* 0x000fea000383ffff */
.L_x_10899:
[----:B--2---:R-:W-:-:S04]  /*14d00*/  IMAD.U32 R9, RZ, RZ, UR28 ;  /* 0x0000001cff097e24 */ /* 0x004fc8000f8e00ff */
[----:B------:R2:W3:Y:S03]  /*14d10*/  SYNCS.PHASECHK.TRANS64.TRYWAIT P2, [R9+URZ+0x22830], R6 ;  /* 0x02283006090075a7 */ /* 0x0004e6000804017f */
[----:B---3--:R-:W-:Y:S05]  /*14d20*/  @!P2 NANOSLEEP.SYNCS 0x989680 ;  /* 0x009896800000a95d */ /* 0x008fea0003900000 */
[----:B------:R-:W3:Y:S02]  /*14d30*/  @!P2 SYNCS.PHASECHK.TRANS64 P2, [R9+URZ+0x22830], R6 ;  /* 0x022830060900a5a7 */ /* 0x000ee4000804007f */
[----:B---3--:R-:W-:Y:S05]  /*14d40*/  @!P2 BRA `(.L_x_10899) ;  /* 0xfffffffc00eca947 */ /* 0x008fea000383ffff */
[----:B------:R-:W-:Y:S05]  /*14d50*/  BRA `(.L_x_10898) ;  /* 0xffffff3400f07947 */ /* 0x000fea000383ffff */
.L_x_10903:
[----:B0-----:R0:W1:Y:S02]  /*14d60*/  SYNCS.PHASECHK.TRANS64.TRYWAIT P2, [R201+URZ+0x22850], R6 ;  /* 0x02285006c90075a7 */ /* 0x001064000804017f */
[----:B-1----:R-:W-:Y:S05]  /*14d70*/  @!P2 NANOSLEEP.SYNCS 0x989680 ;  /* 0x009896800000a95d */ /* 0x002fea0003900000 */
[----:B------:R-:W1:Y:S02]  /*14d80*/  @!P2 SYNCS.PHASECHK.TRANS64 P2, [R201+URZ+0x22850], R6 ;  /* 0x02285006c900a5a7 */ /* 0x000e64000804007f */
[----:B-1----:R-:W-:Y:S05]  /*14d90*/  @!P2 BRA `(.L_x_10903) ;  /* 0xfffffffc00f0a947 */ /* 0x002fea000383ffff */
[----:B------:R-:W-:Y:S05]  /*14da0*/  BRA `(.L_x_10902) ;  /* 0xffffff5400907947 */ /* 0x000fea000383ffff */
.L_x_10909:
[----:B---3--:R-:W-:-:S04]  /*14db0*/  IMAD.U32 R10, RZ, RZ, UR31 ;  /* 0x0000001fff0a7e24 */ /* 0x008fc8000f8e00ff */
[----:B------:R3:W4:Y:S03]  /*14dc0*/  SYNCS.PHASECHK.TRANS64.TRYWAIT P1, [R10+URZ+0x22830], R7 ;  /* 0x022830070a0075a7 */ /* 0x000726000802017f */
[----:B----4-:R-:W-:Y:S05]  /*14dd0*/  @!P1 NANOSLEEP.SYNCS 0x989680 ;  /* 0x009896800000995d */ /* 0x010fea0003900000 */
[----:B------:R-:W4:Y:S02]  /*14de0*/  @!P1 SYNCS.PHASECHK.TRANS64 P1, [R10+URZ+0x22830], R7 ;  /* 0x022830070a0095a7 */ /* 0x000f24000802007f */
[----:B----4-:R-:W-:Y:S05]  /*14df0*/  @!P1 BRA `(.L_x_10909) ;  /* 0xfffffffc00ec9947 */ /* 0x010fea000383ffff */
[----:B------:R-:W-:Y:S05]  /*14e00*/  BRA `(.L_x_10908) ;  /* 0xffffff5800987947 */ /* 0x000fea000383ffff */
.L_x_10921:
[----:B0-----:R0:W1:Y:S02]  /*14e10*/  SYNCS.PHASECHK.TRANS64.TRYWAIT P1, [R176+URZ+0x22850], R7 ;  /* 0x02285007b00075a7 */ /* 0x001064000802017f */
[----:B-1----:R-:W-:Y:S05]  /*14e20*/  @!P1 NANOSLEEP.SYNCS 0x989680 ;  /* 0x009896800000995d */ /* 0x002fea0003900000 */
[----:B------:R-:W1:Y:S02]  /*14e30*/  @!P1 SYNCS.PHASECHK.TRANS64 P1, [R176+URZ+0x22850], R7 ;  /* 0x02285007b00095a7 */ /* 0x000e64000802007f */
[----:B-1----:R-:W-:Y:S05]  /*14e40*/  @!P1 BRA `(.L_x_10921) ;  /* 0xfffffffc00f09947 */ /* 0x002fea000383ffff */
[----:B------:R-:W-:Y:S05]  /*14e50*/  BRA `(.L_x_10920) ;  /* 0xffffff8800e07947 */ /* 0x000fea000383ffff */
.L_x_10939:
[----:B------:R-:W-:Y:S02]  /*14e60*/  IMAD.MOV.U32 R13, RZ, RZ, R6 ;  /* 0x000000ffff0d7224 */ /* 0x000fe400078e0006 */
[----:B------:R-:W-:Y:S02]  /*14e70*/  IMAD.MOV.U32 R12, RZ, RZ, RZ ;  /* 0x000000ffff0c7224 */ /* 0x000fe400078e00ff */
[----:B------:R-:W-:Y:S02]  /*14e80*/  IMAD.MOV.U32 R11, RZ, RZ, 0x1f ;  /* 0x0000001fff0b7424 */ /* 0x000fe400078e00ff */
[----:B------:R-:W-:-:S07]  /*14e90*/  IMAD.MOV.U32 R15, RZ, RZ, -0x1 ;  /* 0xffffffffff0f7424 */ /* 0x000fce00078e00ff */
[----:B------:R-:W-:Y:S05]  /*14ea0*/  WARPSYNC.COLLECTIVE R15, `(.L_x_11017) ;  /* 0x000000000f087348 */ /* 0x000fea0003c00000 */
[----:B------:R0:W1:Y:S02]  /*14eb0*/  SHFL.IDX P6, R14, R13, R12, R11 ;  /* 0x0000000c0d0e7389 */ /* 0x00006400000c000b */
[----:B01----:R-:W-:Y:S01]  /*14ec0*/  ENDCOLLECTIVE ;  /* 0x000000000000791b */ /* 0x003fe20003800000 */
.L_x_11017:
[----:B------:R-:W-:Y:S05]  /*14ed0*/  BRA `(.L_x_11018) ;  /* 0xffffffc800f87947 */ /* 0x000fea000383ffff */
.L_x_10941:
[----:B------:R-:W-:Y:S01]  /*14ee0*/  BSSY B0, `(.L_x_11019) ;  /* 0x0000006000007945 */ /* 0x000fe20003800000 */
[----:B------:R-:W-:-:S07]  /*14ef0*/  IMAD.MOV.U32 R15, RZ, RZ, -0x1 ;  /* 0xffffffffff0f7424 */ /* 0x000fce00078e00ff */
[----:B0-----:R-:W-:Y:S05]  /*14f00*/  WARPSYNC.COLLECTIVE R15, `(.L_x_11020) ;  /* 0x000000000f0c7348 */ /* 0x001fea0003c00000 */
[----:B------:R-:W-:Y:S02]  /*14f10*/  ELECT P6, UR62, PT ;  /* 0x00000000003e782f */ /* 0x000fe400038c0000 */
[----:B------:R-:W-:Y:S01]  /*14f20*/  MOV R14, UR62 ;  /* 0x0000003e000e7c02 */ /* 0x000fe20008000f00 */
[----:B0-----:R-:W-:Y:S10]  /*14f30*/  ENDCOLLECTIVE ;  /* 0x000000000000791b */ /* 0x001ff40003800000 */
.L_x_11020:
[----:B------:R-:W-:Y:S05]  /*14f40*/  BSYNC B0 ;  /* 0x0000000000007941 */ /* 0x000fea0003800000 */
.L_x_11019:
[----:B------:R-:W-:Y:S05]  /*14f50*/  BRA `(.L_x_11021) ;  /* 0xffffffc800fc7947 */ /* 0x000fea000383ffff */
.L_x_10943:
[----:B0-----:R-:W-:-:S04]  /*14f60*/  IMAD.U32 R3, RZ, RZ, UR38 ;  /* 0x00000026ff037e24 */ /* 0x001fc8000f8e00ff */
[----:B------:R0:W1:Y:S03]  /*14f70*/  SYNCS.PHASECHK.TRANS64.TRYWAIT P0, [R3+URZ+0x22840], R0 ;  /* 0x02284000030075a7 */ /* 0x000066000800017f */
[----:B-1----:R-:W-:Y:S05]  /*14f80*/  @!P0 NANOSLEEP.SYNCS 0x989680 ;  /* 0x009896800000895d */ /* 0x002fea0003900000 */
[----:B------:R-:W1:Y:S02]  /*14f90*/  @!P0 SYNCS.PHASECHK.TRANS64 P0, [R3+URZ+0x22840], R0 ;  /* 0x02284000030085a7 */ /* 0x000e64000800007f */
[----:B-1----:R-:W-:Y:S05]  /*14fa0*/  @!P0 BRA `(.L_x_10943) ;  /* 0xfffffffc00ec8947 */ /* 0x002fea000383ffff */
[----:B------:R-:W-:Y:S05]  /*14fb0*/  BRA `(.L_x_11022) ;  /* 0xffffffcc005c7947 */ /* 0x000fea000383ffff */
.L_x_10946:
        /* <DEDUP_REMOVED lines=8> */
.L_x_11023:
[----:B------:R-:W-:Y:S02]  /*15040*/  VIADD R10, R4, 0x10 ;  /* 0x00000010040a7836 */ /* 0x000fe40000000000 */
[----:B------:R-:W-:Y:S02]  /*15050*/  IMAD.MOV.U32 R13, RZ, RZ, R0 ;  /* 0x000000ffff0d7224 */ /* 0x000fe400078e0000 */
[----:B------:R-:W-:-:S07]  /*15060*/  IMAD.MOV.U32 R2, RZ, RZ, R14 ;  /* 0x000000ffff027224 */ /* 0x000fce00078e000e */
[----:B------:R-:W-:Y:S05]  /*15070*/  WARPSYNC.COLLECTIVE R15, `(.L_x_11024) ;  /* 0x000000000f087348 */ /* 0x000fea0003c00000 */
[----:B------:R0:W1:Y:S02]  /*15080*/  SHFL.IDX P6, R14, R13, R12, R11 ;  /* 0x0000000c0d0e7389 */ /* 0x00006400000c000b */
[----:B01----:R-:W-:Y:S01]  /*15090*/  ENDCOLLECTIVE ;  /* 0x000000000000791b */ /* 0x003fe20003800000 */
.L_x_11024:
        /* <DEDUP_REMOVED lines=12> */
.L_x_11025:
[----:B------:R-:W-:Y:S01]  /*15160*/  @!PT LDS RZ, [RZ] ;  /* 0x00000000fffff984 */ /* 0x000fe20000000800 */
[----:B------:R-:W-:Y:S01]  /*15170*/  @!PT LDS RZ, [RZ] ;  /* 0x00000000fffff984 */ /* 0x000fe20000000800 */
[----:B------:R-:W-:Y:S01]  /*15180*/  @!PT LDS RZ, [RZ] ;  /* 0x00000000fffff984 */ /* 0x000fe20000000800 */
[----:B------:R0:W-:Y:S01]  /*15190*/  @!P1 LDGSTS.E.BYPASS.LTC128B.128 [R21+0x18400], desc[UR48][R2.64], !P0 ;  /* 0x1840000002159fae */ /* 0x0001e2000c101d70 */
[----:B------:R-:W-:Y:S01]  /*151a0*/  ISETP.GE.AND P1, PT, R10, R5, PT ;  /* 0x000000050a00720c */ /* 0x000fe20003f26270 */
[----:B------:R-:W-:-:S12]  /*151b0*/  IMAD.MOV.U32 R13, RZ, RZ, R0 ;  /* 0x000000ffff0d7224 */ /* 0x000fd800078e0000 */
[----:B------:R-:W-:Y:S01]  /*151c0*/  @!P1 LEA R10, R6, UR38, 0x1 ;  /* 0x00000026060a9c11 */ /* 0x000fe2000f8e08ff */
[----:B0-----:R-:W-:-:S07]  /*151d0*/  IMAD.MOV.U32 R9, RZ, RZ, R14 ;  /* 0x000000ffff097224 */ /* 0x001fce00078e000e */
[----:B------:R-:W-:Y:S05]  /*151e0*/  WARPSYNC.COLLECTIVE R15, `(.L_x_11026) ;  /* 0x000000000f087348 */ /* 0x000fea0003c00000 */
[----:B------:R0:W1:Y:S02]  /*151f0*/  SHFL.IDX P6, R14, R13, R12, R11 ;  /* 0x0000000c0d0e7389 */ /* 0x00006400000c000b */
[----:B01----:R-:W-:Y:S01]  /*15200*/  ENDCOLLECTIVE ;  /* 0x000000000000791b */ /* 0x003fe20003800000 */
.L_x_11026:
[----:B------:R-:W-:Y:S02]  /*15210*/  IMAD.MOV.U32 R13, RZ, RZ, R7 ;  /* 0x000000ffff0d7224 */ /* 0x000fe400078e0007 */
[----:B------:R-:W-:Y:S01]  /*15220*/  IMAD.MOV.U32 R12, RZ, RZ, 0x2 ;  /* 0x00000002ff0c7424 */ /* 0x000fe200078e00ff */
[----:B------:R-:W-:Y:S01]  /*15230*/  @!P1 LEA R2, P2, R8, R14, 0x1 ;  /* 0x0000000e08029211 */ /* 0x000fe200078408ff */
[----:B------:R-:W-:-:S04]  /*15240*/  VIADD R14, R4, 0x20 ;  /* 0x00000020040e7836 */ /* 0x000fc80000000000 */
[----:B------:R-:W-:-:S05]  /*15250*/  @!P1 IMAD.X R3, RZ, RZ, R9, P2 ;  /* 0x000000ffff039224 */ /* 0x000fca00010e0609 */
        /* <DEDUP_REMOVED lines=8> */
.L_x_11027:
[----:B------:R-:W-:Y:S01]  /*152e0*/  VIADD R10, R4, 0x30 ;  /* 0x00000030040a7836 */ /* 0x000fe20000000000 */
[----:B------:R-:W-:Y:S01]  /*152f0*/  @!P1 LEA R21, R6, UR38, 0x1 ;  /* 0x0000002606159c11 */ /* 0x000fe2000f8e08ff */
[----:B------:R-:W-:Y:S02]  /*15300*/  IMAD.MOV.U32 R13, RZ, RZ, R0 ;  /* 0x000000ffff0d7224 */ /* 0x000fe400078e0000 */
[----:B------:R-:W-:-:S07]  /*15310*/  IMAD.MOV.U32 R9, RZ, RZ, R14 ;  /* 0x000000ffff097224 */ /* 0x000fce00078e000e */
[----:B------:R-:W-:Y:S05]  /*15320*/  WARPSYNC.COLLECTIVE R15, `(.L_x_11028) ;  /* 0x000000000f087348 */ /* 0x000fea0003c00000 */
[----:B------:R0:W1:Y:S02]  /*15330*/  SHFL.IDX P6, R14, R13, R12, R11 ;  /* 0x0000000c0d0e7389 */ /* 0x00006400000c000b */
[----:B01----:R-:W-:Y:S01]  /*15340*/  ENDCOLLECTIVE ;  /* 0x000000000000791b */ /* 0x003fe20003800000 */
.L_x_11028:
[----:B------:R-:W-:Y:S02]  /*15350*/  IMAD.MOV.U32 R13, RZ, RZ, R7 ;  /* 0x000000ffff0d7224 */ /* 0x000fe400078e0007 */
[----:B------:R-:W-:Y:S01]  /*15360*/  IMAD.MOV.U32 R12, RZ, RZ, 0x3 ;  /* 0x00000003ff0c7424 */ /* 0x000fe200078e00ff */
[----:B------:R-:W-:-:S13]  /*15370*/  @!P1 LEA R2, P2, R8, R14, 0x1 ;  /* 0x0000000e08029211 */ /* 0x000fda00078408ff */
[----:B------:R-:W-:Y:S05]  /*15380*/  WARPSYNC.COLLECTIVE R15, `(.L_x_11029) ;  /* 0x000000000f087348 */ /* 0x000fea0003c00000 */
[----:B------:R0:W1:Y:S02]  /*15390*/  SHFL.IDX P6, R14, R13, R12, R11 ;  /* 0x0000000c0d0e7389 */ /* 0x00006400000c000b */
[----:B01----:R-:W-:Y:S01]  /*153a0*/  ENDCOLLECTIVE ;  /* 0x000000000000791b */ /* 0x003fe20003800000 */
.L_x_11029:
[----:B------:R-:W-:-:S05]  /*153b0*/  @!P1 IMAD.X R3, RZ, RZ, R9, P2 ;  /* 0x000000ffff039224 */ /* 0x000fca00010e0609 */
        /* <DEDUP_REMOVED lines=11> */
.L_x_11030:
        /* <DEDUP_REMOVED lines=13> */
.L_x_11031:
[----:B------:R-:W-:Y:S01]  /*15540*/  VIADD R10, R4, 0x50 ;  /* 0x00000050040a7836 */ /* 0x000fe20000000000 */
[----:B------:R-:W-:Y:S01]  /*15550*/  @!P1 LEA R21, R6, UR38, 0x1 ;  /* 0x0000002606159c11 */ /* 0x000fe2000f8e08ff */
[----:B------:R-:W-:Y:S02]  /*15560*/  IMAD.MOV.U32 R13, RZ, RZ, R0 ;  /* 0x000000ffff0d7224 */ /* 0x000fe400078e0000 */
[----:B------:R-:W-:-:S07]  /*15570*/  IMAD.MOV.U32 R9, RZ, RZ, R14 ;  /* 0x000000ffff097224 */ /* 0x000fce00078e000e */
[----:B------:R-:W-:Y:S05]  /*15580*/  WARPSYNC.COLLECTIVE R15, `(.L_x_11032) ;  /* 0x000000000f087348 */ /* 0x000fea0003c00000 */
[----:B------:R0:W1:Y:S02]  /*15590*/  SHFL.IDX P6, R14, R13, R12, R11 ;  /* 0x0000000c0d0e7389 */ /* 0x00006400000c000b */
[----:B01----:R-:W-:Y:S01]  /*155a0*/  ENDCOLLECTIVE ;  /* 0x000000000000791b */ /* 0x003fe20003800000 */
.L_x_11032:
[----:B------:R-:W-:Y:S02]  /*155b0*/  IMAD.MOV.U32 R13, RZ, RZ, R7 ;  /* 0x000000ffff0d7224 */ /* 0x000fe400078e0007 */
[----:B------:R-:W-:Y:S01]  /*155c0*/  IMAD.MOV.U32 R12, RZ, RZ, 0x5 ;  /* 0x00000005ff0c7424 */ /* 0x000fe200078e00ff */
[----:B------:R-:W-:-:S13]  /*155d0*/  @!P1 LEA R2, P2, R8, R14, 0x1 ;  /* 0x0000000e08029211 */ /* 0x000fda00078408ff */
[----:B------:R-:W-:Y:S05]  /*155e0*/  WARPSYNC.COLLECTIVE R15, `(.L_x_11033) ;  /* 0x000000000f087348 */ /* 0x000fea0003c00000 */
[----:B------:R0:W1:Y:S02]  /*155f0*/  SHFL.IDX P6, R14, R13, R12, R11 ;  /* 0x0000000c0d0e7389 */ /* 0x00006400000c000b */
[----:B01----:R-:W-:Y:S01]  /*15600*/  ENDCOLLECTIVE ;  /* 0x000000000000791b */ /* 0x003fe20003800000 */
.L_x_11033:
        /* <DEDUP_REMOVED lines=12> */
.L_x_11034:
[----:B------:R-:W-:Y:S02]  /*156d0*/  IMAD.MOV.U32 R13, RZ, RZ, R7 ;  /* 0x000000ffff0d7224 */ /* 0x000fe400078e0007 */
[----:B------:R-:W-:Y:S01]  /*156e0*/  IMAD.MOV.U32 R12, RZ, RZ, 0x6 ;  /* 0x00000006ff0c7424 */ /* 0x000fe200078e00ff */
[----:B------:R-:W-:-:S13]  /*156f0*/  @!P1 LEA R2, P2, R8, R14, 0x1 ;  /* 0x0000000e08029211 */ /* 0x000fda00078408ff */
[----:B------:R-:W-:Y:S05]  /*15700*/  WARPSYNC.COLLECTIVE R15, `(.L_x_11035) ;  /* 0x000000000f087348 */ /* 0x000fea0003c00000 */
[----:B------:R0:W1:Y:S02]  /*15710*/  SHFL.IDX P6, R14, R13, R12, R11 ;  /* 0x0000000c0d0e7389 */ /* 0x00006400000c000b */
[----:B01----:R-:W-:Y:S01]  /*15720*/  ENDCOLLECTIVE ;  /* 0x000000000000791b */ /* 0x003fe20003800000 */
.L_x_11035:
[----:B------:R-:W-:-:S05]  /*15730*/  @!P1 IMAD.X R3, RZ, RZ, R9, P2 ;  /* 0x000000ffff039224 */ /* 0x000fca00010e0609 */
[----:B------:R-:W-:Y:S01]  /*15740*/  @!PT LDS RZ, [RZ] ;  /* 0x00000000fffff984 */ /* 0x000fe20000000800 */
[----:B------:R-:W-:Y:S01]  /*15750*/  @!PT LDS RZ, [RZ] ;  /* 0x00000000fffff984 */ /* 0x000fe20000000800 */
[----:B------:R-:W-:Y:S01]  /*15760*/  @!PT LDS RZ, [RZ] ;  /* 0x00000000fffff984 */ /* 0x000fe20000000800 */
[----:B------:R0:W-:Y:S01]  /*15770*/  @!P1 LDGSTS.E.BYPASS.LTC128B.128 [R10+0x1ac00], desc[UR48][R2.64], !P0 ;  /* 0x1ac00000020a9fae */ /* 0x0001e2000c101d70 */
[----:B------:R-:W-:Y:S02]  /*15780*/  IMAD.MOV.U32 R13, RZ, RZ, R0 ;  /* 0x000000ffff0d7224 */ /* 0x000fe400078e0000 */
[----:B0-----:R-:W-:Y:S02]  /*15790*/  VIADD R2, R4, 0x60 ;  /* 0x0000006004027836 */ /* 0x001fe40000000000 */
[----:B------:R-:W-:-:S03]  /*157a0*/  IMAD.MOV.U32 R9, RZ, RZ, R14 ;  /* 0x000000ffff097224 */ /* 0x000fc600078e000e */
[----:B------:R-:W-:-:S13]  /*157b0*/  ISETP.GE.AND P1, PT, R2, R5, PT ;  /* 0x000000050200720c */ /* 0x000fda0003f26270 */
[----:B------:R-:W-:Y:S05]  /*157c0*/  WARPSYNC.COLLECTIVE R15, `(.L_x_11036) ;  /* 0x000000000f087348 */ /* 0x000fea0003c00000 */
[----:B------:R0:W1:Y:S02]  /*157d0*/  SHFL.IDX P6, R14, R13, R12, R11 ;  /* 0x0000000c0d0e7389 */ /* 0x00006400000c000b */
[----:B01----:R-:W-:Y:S01]  /*157e0*/  ENDCOLLECTIVE ;  /* 0x000000000000791b */ /* 0x003fe20003800000 */
.L_x_11036:
[----:B------:R-:W-:Y:S02]  /*157f0*/  IMAD.MOV.U32 R13, RZ, RZ, R7 ;  /* 0x000000ffff0d7224 */ /* 0x000fe400078e0007 */
[----:B------:R-:W-:Y:S01]  /*15800*/  IMAD.MOV.U32 R12, RZ, RZ, 0x7 ;  /* 0x00000007ff0c7424 */ /* 0x000fe200078e00ff */
[----:B------:R-:W-:-:S13]  /*15810*/  @!P1 LEA R2, P2, R8, R14, 0x1 ;  /* 0x0000000e08029211 */ /* 0x000fda00078408ff */
[----:B------:R-:W-:Y:S05]  /*15820*/  WARPSYNC.COLLECTIVE R15, `(.L_x_11037) ;  /* 0x000000000f087348 */ /* 0x000fea0003c00000 */
[----:B------:R0:W1:Y:S02]  /*15830*/  SHFL.IDX P6, R14, R13, R12, R11 ;  /* 0x0000000c0d0e7389 */ /* 0x00006400000c000b */
[----:B01----:R-:W-:Y:S01]  /*15840*/  ENDCOLLECTIVE ;  /* 0x000000000000791b */ /* 0x003fe20003800000 */
.L_x_11037:
[----:B------:R-:W-:Y:S01]  /*15850*/  @!P1 IMAD.X R3, RZ, RZ, R9, P2 ;  /* 0x000000ffff039224 */ /* 0x000fe200010e0609 */
[----:B------:R-:W-:-:S05]  /*15860*/  @!P1 LEA R9, R6, UR38, 0x1 ;  /* 0x0000002606099c11 */ /* 0x000fca000f8e08ff */
[----:B------:R-:W-:Y:S01]  /*15870*/  @!PT LDS RZ, [RZ] ;  /* 0x00000000fffff984 */ /* 0x000fe20000000800 */
[----:B------:R-:W-:Y:S01]  /*15880*/  @!PT LDS RZ, [RZ] ;  /* 0x00000000fffff984 */ /* 0x000fe20000000800 */
[----:B------:R-:W-:Y:S01]  /*15890*/  @!PT LDS RZ, [RZ] ;  /* 0x00000000fffff984 */ /* 0x000fe20000000800 */
[----:B------:R0:W-:Y:S01]  /*158a0*/  @!P1 LDGSTS.E.BYPASS.LTC128B.128 [R9+0x1b400], desc[UR48][R2.64], !P0 ;  /* 0x1b40000002099fae */ /* 0x0001e2000c101d70 */
[----:B------:R-:W-:Y:S02]  /*158b0*/  IMAD.MOV.U32 R13, RZ, RZ, R0 ;  /* 0x000000ffff0d7224 */ /* 0x000fe400078e0000 */
[----:B------:R-:W-:-:S07]  /*158c0*/  IMAD.MOV.U32 R7, RZ, RZ, R14 ;  /* 0x000000ffff077224 */ /* 0x000fce00078e000e */
[----:B0-----:R-:W-:Y:S05]  /*158d0*/  WARPSYNC.COLLECTIVE R15, `(.L_x_11038) ;  /* 0x000000000f087348 */ /* 0x001fea0003c00000 */
[----:B------:R1:W2:Y:S02]  /*158e0*/  SHFL.IDX P6, R14, R13, R12, R11 ;  /* 0x0000000c0d0e7389 */ /* 0x0002a400000c000b */
[----:B012---:R-:W-:Y:S01]  /*158f0*/  ENDCOLLECTIVE ;  /* 0x000000000000791b */ /* 0x007fe20003800000 */
.L_x_11038:
[----:B------:R-:W-:Y:S05]  /*15900*/  BRA `(.L_x_11039) ;  /* 0xffffffcc008c7947 */ /* 0x000fea000383ffff */
.L_x_10947:
[----:B0-----:R-:W-:-:S04]  /*15910*/  IMAD.U32 R3, RZ, RZ, UR38 ;  /* 0x00000026ff037e24 */ /* 0x001fc8000f8e00ff */
[----:B------:R0:W1:Y:S03]  /*15920*/  SYNCS.PHASECHK.TRANS64.TRYWAIT P0, [R3+URZ+0x22820], R4 ;  /* 0x02282004030075a7 */ /* 0x000066000800017f */
[----:B-1----:R-:W-:Y:S05]  /*15930*/  @!P0 NANOSLEEP.SYNCS 0x989680 ;  /* 0x009896800000895d */ /* 0x002fea0003900000 */
[----:B------:R-:W1:Y:S02]  /*15940*/  @!P0 SYNCS.PHASECHK.TRANS64 P0, [R3+URZ+0x22820], R4 ;  /* 0x02282004030085a7 */ /* 0x000e64000800007f */
[----:B-1----:R-:W-:Y:S05]  /*15950*/  @!P0 BRA `(.L_x_10947) ;  /* 0xfffffffc00ec8947 */ /* 0x002fea000383ffff */
[----:B------:R-:W-:Y:S05]  /*15960*/  BRA `(.L_x_11040) ;  /* 0xffffffcc00bc7947 */ /* 0x000fea000383ffff */
.L_x_10950:
[----:B0-----:R-:W-:-:S04]  /*15970*/  IMAD.U32 R3, RZ, RZ, UR38 ;  /* 0x00000026ff037e24 */ /* 0x001fc8000f8e00ff */
[----:B------:R0:W1:Y:S03]  /*15980*/  SYNCS.PHASECHK.TRANS64.TRYWAIT P0, [R3+URZ+0x22860], R4 ;  /* 0x02286004030075a7 */ /* 0x000066000800017f */
[----:B-1----:R-:W-:Y:S05]  /*15990*/  @!P0 NANOSLEEP.SYNCS 0x989680 ;  /* 0x009896800000895d */ /* 0x002fea0003900000 */
[----:B------:R-:W1:Y:S02]  /*159a0*/  @!P0 SYNCS.PHASECHK.TRANS64 P0, [R3+URZ+0x22860], R4 ;  /* 0x02286004030085a7 */ /* 0x000e64000800007f */
[----:B-1----:R-:W-:Y:S05]  /*159b0*/  @!P0 BRA `(.L_x_10950) ;  /* 0xfffffffc00ec8947 */ /* 0x002fea000383ffff */
[----:B------:R-:W-:Y:S05]  /*159c0*/  BRA `(.L_x_11041) ;  /* 0xffffffcc00c87947 */ /* 0x000fea000383ffff */
.L_x_10962:
[----:B-1----:R-:W-:-:S04]  /*159d0*/  IMAD.U32 R3, RZ, RZ, UR38 ;  /* 0x00000026ff037e24 */ /* 0x002fc8000f8e00ff */
[----:B------:R1:W2:Y:S03]  /*159e0*/  SYNCS.PHASECHK.TRANS64.TRYWAIT P0, [R3+URZ+0x22848], R2 ;  /* 0x02284802030075a7 */ /* 0x0002a6000800017f */
[----:B--2---:R-:W-:Y:S05]  /*159f0*/  @!P0 NANOSLEEP.SYNCS 0x989680 ;  /* 0x009896800000895d */ /* 0x004fea0003900000 */
[----:B------:R-:W2:Y:S02]  /*15a00*/  @!P0 SYNCS.PHASECHK.TRANS64 P0, [R3+URZ+0x22848], R2 ;  /* 0x02284802030085a7 */ /* 0x000ea4000800007f */
[----:B--2---:R-:W-:Y:S05]  /*15a10*/  @!P0 BRA `(.L_x_10962) ;  /* 0xfffffffc00ec8947 */ /* 0x004fea000383ffff */
[----:B------:R-:W-:Y:S05]  /*15a20*/  BRA `(.L_x_11042) ;  /* 0xffffffd400c07947 */ /* 0x000fea000383ffff */
.L_x_10967:
[----:B01----:R-:W-:-:S04]  /*15a30*/  IMAD.U32 R3, RZ, RZ, UR38 ;  /* 0x00000026ff037e24 */ /* 0x003fc8000f8e00ff */
[----:B------:R0:W1:Y:S03]  /*15a40*/  SYNCS.PHASECHK.TRANS64.TRYWAIT P0, [R3+URZ+0x22868], R2 ;  /* 0x02286802030075a7 */ /* 0x000066000800017f */
[----:B-1----:R-:W-:Y:S05]  /*15a50*/  @!P0 NANOSLEEP.SYNCS 0x989680 ;  /* 0x009896800000895d */ /* 0x002fea0003900000 */
[----:B------:R-:W1:Y:S02]  /*15a60*/  @!P0 SYNCS.PHASECHK.TRANS64 P0, [R3+URZ+0x22868], R2 ;  /* 0x02286802030085a7 */ /* 0x000e64000800007f */
[----:B-1----:R-:W-:Y:S05]  /*15a70*/  @!P0 BRA `(.L_x_10967) ;  /* 0xfffffffc00ec8947 */ /* 0x002fea000383ffff */
[----:B------:R-:W-:Y:S05]  /*15a80*/  BRA `(.L_x_11043) ;  /* 0xffffffd800207947 */ /* 0x000fea000383ffff */
.L_x_10978:
[----:B-1----:R-:W-:-:S04]  /*15a90*/  IMAD.U32 R3, RZ, RZ, UR38 ;  /* 0x00000026ff037e24 */ /* 0x002fc8000f8e00ff */
[----:B------:R1:W2:Y:S03]  /*15aa0*/  SYNCS.PHASECHK.TRANS64.TRYWAIT P0, [R3+URZ+0x22840], R2 ;  /* 0x02284002030075a7 */ /* 0x0002a6000800017f */
[----:B--2---:R-:W-:Y:S05]  /*15ab0*/  @!P0 NANOSLEEP.SYNCS 0x989680 ;  /* 0x009896800000895d */ /* 0x004fea0003900000 */
[----:B------:R-:W2:Y:S02]  /*15ac0*/  @!P0 SYNCS.PHASECHK.TRANS64 P0, [R3+URZ+0x22840], R2 ;  /* 0x02284002030085a7 */ /* 0x000ea4000800007f */
[----:B--2---:R-:W-:Y:S05]  /*15ad0*/  @!P0 BRA `(.L_x_10978) ;  /* 0xfffffffc00ec8947 */ /* 0x004fea000383ffff */
[----:B------:R-:W-:Y:S05]  /*15ae0*/  BRA `(.L_x_11044) ;  /* 0xffffffdc009c7947 */ /* 0x000fea000383ffff */
.L_x_10983:
[----:B01----:R-:W-:-:S04]  /*15af0*/  IMAD.U32 R3, RZ, RZ, UR38 ;  /* 0x00000026ff037e24 */ /* 0x003fc8000f8e00ff */
[----:B------:R0:W1:Y:S03]  /*15b00*/  SYNCS.PHASECHK.TRANS64.TRYWAIT P0, [R3+URZ+0x22860], R2 ;  /* 0x02286002030075a7 */ /* 0x000066000800017f */
[----:B-1----:R-:W-:Y:S05]  /*15b10*/  @!P0 NANOSLEEP.SYNCS 0x989680 ;  /* 0x009896800000895d */ /* 0x002fea0003900000 */
[----:B------:R-:W1:Y:S02]  /*15b20*/  @!P0 SYNCS.PHASECHK.TRANS64 P0, [R3+URZ+0x22860], R2 ;  /* 0x02286002030085a7 */ /* 0x000e64000800007f */
[----:B-1----:R-:W-:Y:S05]  /*15b30*/  @!P0 BRA `(.L_x_10983) ;  /* 0xfffffffc00ec8947 */ /* 0x002fea000383ffff */
[----:B------:R-:W-:Y:S05]  /*15b40*/  BRA `(.L_x_11045) ;  /* 0xffffffe000007947 */ /* 0x000fea000383ffff */
.L_x_10995:
[----:B-1----:R-:W-:-:S04]  /*15b50*/  IMAD.U32 R3, RZ, RZ, UR38 ;  /* 0x00000026ff037e24 */ /* 0x002fc8000f8e00ff */
[----:B------:R1:W2:Y:S03]  /*15b60*/  SYNCS.PHASECHK.TRANS64.TRYWAIT P0, [R3+URZ+0x22848], R2 ;  /* 0x02284802030075a7 */ /* 0x0002a6000800017f */
[----:B--2---:R-:W-:Y:S05]  /*15b70*/  @!P0 NANOSLEEP.SYNCS 0x989680 ;  /* 0x009896800000895d */ /* 0x004fea0003900000 */
[----:B------:R-:W2:Y:S02]  /*15b80*/  @!P0 SYNCS.PHASECHK.TRANS64 P0, [R3+URZ+0x22848], R2 ;  /* 0x02284802030085a7 */ /* 0x000ea4000800007f */
[----:B--2---:R-:W-:Y:S05]  /*15b90*/  @!P0 BRA `(.L_x_10995) ;  /* 0xfffffffc00ec8947 */ /* 0x004fea000383ffff */
[----:B------:R-:W-:Y:S05]  /*15ba0*/  BRA `(.L_x_11046) ;  /* 0xffffffe400847947 */ /* 0x000fea000383ffff */
.L_x_11000:
[----:B-1----:R-:W-:-:S04]  /*15bb0*/  IMAD.U32 R3, RZ, RZ, UR38 ;  /* 0x00000026ff037e24 */ /* 0x002fc8000f8e00ff */
[----:B------:R1:W2:Y:S03]  /*15bc0*/  SYNCS.PHASECHK.TRANS64.TRYWAIT P0, [R3+URZ+0x22868], R2 ;  /* 0x02286802030075a7 */ /* 0x0002a6000800017f */
[----:B--2---:R-:W-:Y:S05]  /*15bd0*/  @!P0 NANOSLEEP.SYNCS 0x989680 ;  /* 0x009896800000895d */ /* 0x004fea0003900000 */
[----:B------:R-:W2:Y:S02]  /*15be0*/  @!P0 SYNCS.PHASECHK.TRANS64 P0, [R3+URZ+0x22868], R2 ;  /* 0x02286802030085a7 */ /* 0x000ea4000800007f */
[----:B--2---:R-:W-:Y:S05]  /*15bf0*/  @!P0 BRA `(.L_x_11000) ;  /* 0xfffffffc00ec8947 */ /* 0x004fea000383ffff */
[----:B------:R-:W-:Y:S05]  /*15c00*/  BRA `(.L_x_11047) ;  /* 0xffffffe400e87947 */ /* 0x000fea000383ffff */
.L_x_11007:
[----:B-1----:R1:W2:Y:S02]  /*15c10*/  SYNCS.PHASECHK.TRANS64.TRYWAIT P0, [R2+URZ+0x22820], R3 ;  /* 0x02282003020075a7 */ /* 0x0022a4000800017f */
[----:B--2---:R-:W-:Y:S05]  /*15c20*/  @!P0 NANOSLEEP.SYNCS 0x989680 ;  /* 0x009896800000895d */ /* 0x004fea0003900000 */
[----:B------:R-:W2:Y:S02]  /*15c30*/  @!P0 SYNCS.PHASECHK.TRANS64 P0, [R2+URZ+0x22820], R3 ;  /* 0x02282003020085a7 */ /* 0x000ea4000800007f */
[----:B--2---:R-:W-:Y:S05]  /*15c40*/  @!P0 BRA `(.L_x_11007) ;  /* 0xfffffffc00f08947 */ /* 0x004fea000383ffff */
[----:B------:R-:W-:Y:S05]  /*15c50*/  BRA `(.L_x_11048) ;  /* 0xffffffec00087947 */ /* 0x000fea000383ffff */
.L_x_11008:
[----:B------:R-:W2:Y:S01]  /*15c60*/  S2R R4, SR_TID.X ;  /* 0x0000000000047919 */ /* 0x000ea20000002100 */
[----:B------:R-:W-:Y:S01]  /*15c70*/  BSSY B0, `(.L_x_11049) ;  /* 0x000000a000007945 */ /* 0x000fe20003800000 */
[----:B------:R-:W-:Y:S02]  /*15c80*/  IMAD.MOV.U32 R12, RZ, RZ, RZ ;  /* 0x000000ffff0c7224 */ /* 0x000fe400078e00ff */
[----:B------:R-:W-:Y:S02]  /*15c90*/  IMAD.MOV.U32 R11, RZ, RZ, 0x1f ;  /* 0x0000001fff0b7424 */ /* 0x000fe400078e00ff */
[----:B------:R-:W-:Y:S01]  /*15ca0*/  IMAD.MOV.U32 R15, RZ, RZ, -0x1 ;  /* 0xffffffffff0f7424 */ /* 0x000fe200078e00ff */
[----:B--2---:R-:W-:-:S04]  /*15cb0*/  SHF.R.U32.HI R4, RZ, 0x5, R4 ;  /* 0x00000005ff047819 */ /* 0x004fc80000011604 */
[----:B------:R-:W-:-:S05]  /*15cc0*/  LOP3.LUT R4, R4, 0x3, RZ, 0xc0, !PT ;  /* 0x0000000304047812 */ /* 0x000fca00078ec0ff */
[----:B------:R-:W-:-:S07]  /*15cd0*/  IMAD.MOV.U32 R13, RZ, RZ, R4 ;  /* 0x000000ffff0d7224 */ /* 0x000fce00078e0004 */
[----:B01----:R-:W-:Y:S05]  /*15ce0*/  WARPSYNC.COLLECTIVE R15, `(.L_x_11050) ;  /* 0x000000000f087348 */ /* 0x003fea0003c00000 */
[----:B------:R2:W3:Y:S02]  /*15cf0*/  SHFL.IDX P6, R14, R13, R12, R11 ;  /* 0x0000000c0d0e7389 */ /* 0x0004e400000c000b */
[----:B0123--:R-:W-:Y:S01]  /*15d00*/  ENDCOLLECTIVE ;  /* 0x000000000000791b */ /* 0x00ffe20003800000 */
.L_x_11050:
[----:B------:R-:W-:Y:S05]  /*15d10*/  BSYNC B0 ;  /* 0x0000000000007941 */ /* 0x000fea0003800000 */
.L_x_11049:
[----:B------:R-:W-:Y:S05]  /*15d20*/  BRA `(.L_x_11051) ;  /* 0xffffffe800ec7947 */ /* 0x000fea000383ffff */
.L_x_11009:
[----:B------:R-:W-:Y:S01]  /*15d30*/  BSSY B0, `(.L_x_11052) ;  /* 0x0000006000007945 */ /* 0x000fe20003800000 */
[----:B------:R-:W-:-:S07]  /*15d40*/  IMAD.MOV.U32 R15, RZ, RZ, -0x1 ;  /* 0xffffffffff0f7424 */ /* 0x000fce00078e00ff */
[----:B01----:R-:W-:Y:S05]  /*15d50*/  WARPSYNC.COLLECTIVE R15, `(.L_x_11053) ;  /* 0x000000000f0c7348 */ /* 0x003fea0003c00000 */
[----:B------:R-:W-:Y:S02]  /*15d60*/  ELECT P6, UR62, PT ;  /* 0x00000000003e782f */ /* 0x000fe400038c0000 */
[----:B------:R-:W-:Y:S01]  /*15d70*/  MOV R14, UR62 ;  /* 0x0000003e000e7c02 */ /* 0x000fe20008000f00 */
[----:B01----:R-:W-:Y:S10]  /*15d80*/  ENDCOLLECTIVE ;  /* 0x000000000000791b */ /* 0x003ff40003800000 */
.L_x_11053:
[----:B------:R-:W-:Y:S05]  /*15d90*/  BSYNC B0 ;  /* 0x0000000000007941 */ /* 0x000fea0003800000 */
.L_x_11052:
[----:B------:R-:W-:Y:S05]  /*15da0*/  BRA `(.L_x_11054) ;  /* 0xffffffe800e07947 */ /* 0x000fea000383ffff */
.L_x_11011:
[----:B-1----:R1:W2:Y:S02]  /*15db0*/  SYNCS.PHASECHK.TRANS64.TRYWAIT P0, [R7+URZ], R4 ;  /* 0x00000004070075a7 */ /* 0x0022a4000800017f */
[----:B--2---:R-:W-:Y:S05]  /*15dc0*/  @!P0 NANOSLEEP.SYNCS 0x989680 ;  /* 0x009896800000895d */ /* 0x004fea0003900000 */
[----:B------:R-:W2:Y:S02]  /*15dd0*/  @!P0 SYNCS.PHASECHK.TRANS64 P0, [R7+URZ], R4 ;  /* 0x00000004070085a7 */ /* 0x000ea4000800007f */
[----:B--2---:R-:W-:Y:S05]  /*15de0*/  @!P0 BRA `(.L_x_11011) ;  /* 0xfffffffc00f08947 */ /* 0x004fea000383ffff */
[----:B------:R-:W-:Y:S05]  /*15df0*/  BRA `(.L_x_11055) ;  /* 0xffffffec00147947 */ /* 0x000fea000383ffff */
.L_x_11012:
[----:B--2---:R2:W3:Y:S02]  /*15e00*/  SYNCS.PHASECHK.TRANS64.TRYWAIT P0, [R5+URZ], R0 ;  /* 0x00000000050075a7 */ /* 0x0044e4000800017f */
[----:B---3--:R-:W-:Y:S05]  /*15e10*/  @!P0 NANOSLEEP.SYNCS 0x989680 ;  /* 0x009896800000895d */ /* 0x008fea0003900000 */
[----:B------:R-:W3:Y:S02]  /*15e20*/  @!P0 SYNCS.PHASECHK.TRANS64 P0, [R5+URZ], R0 ;  /* 0x00000000050085a7 */ /* 0x000ee4000800007f */
[----:B---3--:R-:W-:Y:S05]  /*15e30*/  @!P0 BRA `(.L_x_11012) ;  /* 0xfffffffc00f08947 */ /* 0x008fea000383ffff */
[----:B------:R-:W-:Y:S05]  /*15e40*/  BRA `(.L_x_11056) ;  /* 0xffffffec00087947 */ /* 0x000fea000383ffff */
.L_x_11014:
[----:B--2---:R2:W3:Y:S02]  /*15e50*/  SYNCS.PHASECHK.TRANS64.TRYWAIT P0, [R5+URZ], R4 ;  /* 0x00000004050075a7 */ /* 0x0044e4000800017f */
[----:B---3--:R-:W-:Y:S05]  /*15e60*/  @!P0 NANOSLEEP.SYNCS 0x989680 ;  /* 0x009896800000895d */ /* 0x008fea0003900000 */
[----:B------:R-:W3:Y:S02]  /*15e70*/  @!P0 SYNCS.PHASECHK.TRANS64 P0, [R5+URZ], R4 ;  /* 0x00000004050085a7 */ /* 0x000ee4000800007f */
[----:B---3--:R-:W-:Y:S05]  /*15e80*/  @!P0 BRA `(.L_x_11014) ;  /* 0xfffffffc00f08947 */ /* 0x008fea000383ffff */
[----:B------:R-:W-:Y:S05]  /*15e90*/  BRA `(.L_x_11057) ;  /* 0xffffffec000c7947 */ /* 0x000fea000383ffff */
.L_x_11058:
        /* <DEDUP_REMOVED lines=14> */
.L_x_15194:


//--------------------- .text._ZN7cutlass13device_kernelIN5flash11enable_sm90INS1_16FlashAttnFwdSm90INS1_25CollectiveMainloopFwdSm90ILi2EN4cute5tupleIJNS5_1CILi1EEES8_S8_EEENS6_IJNS7_ILi128EEENS7_ILi96EEENS7_ILi64EEEEEELi256ENS_6half_tEfNS_4arch4Sm90ELb0ELb1ELb1ELb0ELb0ELb0ELb1ELb1ELb0ELb1ELb1ELb0EEENS1_21CollectiveEpilogueFwdINS6_IJSA_NS7_ILi256EEESB_EEES9_SE_SG_Li256ELb0ELb1ELb1ELb0EEENS1_19SingleTileSchedulerILb0ELb1ELb1ELi128EEEEEEEEEvNT_6ParamsE --------------------------
	.section	.text._ZN7cutlass13device_kernelIN5flash11enable_sm90INS1_16FlashAttnFwdSm90INS1_25CollectiveMainloopFwdSm90ILi2EN4cute5tupleIJNS5_1CILi1EEES8_S8_EEENS6_IJNS7_ILi128EEENS7_ILi96EEENS7_ILi64EEEEEELi256ENS_6half_tEfNS_4arch4Sm90ELb0ELb1ELb1ELb0ELb0ELb0ELb1ELb1ELb0ELb1ELb1ELb0EEENS1_21CollectiveEpilogueFwdINS6_IJSA_NS7_ILi256EEESB_EEES9_SE_SG_Li256ELb0ELb1ELb1ELb0EEENS1_19SingleTileSchedulerILb0ELb1ELb1ELi128EEEEEEEEEvNT_6ParamsE,"ax",@progbits
	.align	128
.text._ZN7cutlass13device_kernelIN5flash11enable_sm90INS1_16FlashAttnFwdSm90INS1_25CollectiveMainloopFwdSm90ILi2EN4cute5tupleIJNS5_1CILi1EEES8_S8_EEENS6_IJNS7_ILi128EEENS7_ILi96EEENS7_ILi64EEEEEELi256ENS_6half_tEfNS_4arch4Sm90ELb0ELb1ELb1ELb0ELb0ELb0ELb1ELb1ELb0ELb1ELb1ELb0EEENS1_21CollectiveEpilogueFwdINS6_IJSA_NS7_ILi256EEESB_EEES9_SE_SG_Li256ELb0ELb1ELb1ELb0EEENS1_19SingleTileSchedulerILb0ELb1ELb1ELi128EEEEEEEEEvNT_6ParamsE:
        .type           _ZN7cutlass13device_kernelIN5flash11enable_sm90INS1_16FlashAttnFwdSm90INS1_25CollectiveMainloopFwdSm90ILi2EN4cute5tupleIJNS5_1CILi1EEES8_S8_EEENS6_IJNS7_ILi128EEENS7_ILi96EEENS7_ILi64EEEEEELi256ENS_6half_tEfNS_4arch4Sm90ELb0ELb1ELb1ELb0ELb0ELb0ELb1ELb1ELb0ELb1ELb1ELb0EEENS1_21CollectiveEpilogueFwdINS6_IJSA_NS7_ILi256EEESB_EEES9_SE_SG_Li256ELb0ELb1ELb1ELb0EEENS1_19SingleTileSchedulerILb0ELb1ELb1ELi128EEEEEEEEEvNT_6ParamsE,@function
        .size           _ZN7cutlass13device_kernelIN5flash11enable_sm90INS1_16FlashAttnFwdSm90INS1_25CollectiveMainloopFwdSm90ILi2EN4cute5tupleIJNS5_1CILi1EEES8_S8_EEENS6_IJNS7_ILi128EEENS7_ILi96EEENS7_ILi64EEEEEELi256ENS_6half_tEfNS_4arch4Sm90ELb0ELb1ELb1ELb0ELb0ELb0ELb1ELb1ELb0ELb1ELb1ELb0EEENS1_21CollectiveEpilogueFwdINS6_IJSA_NS7_ILi256EEESB_EEES9_SE_SG_Li256ELb0ELb1ELb1ELb0EEENS1_19SingleTileSchedulerILb0ELb1ELb1ELi128EEEEEEEEEvNT_6ParamsE,(.L_x_15195 - _ZN7cutlass13device_kernelIN5flash11enable_sm90INS1_16FlashAttnFwdSm90INS1_25CollectiveMainloopFwdSm90ILi2EN4cute5tupleIJNS5_1CILi1EEES8_S8_EEENS6_IJNS7_ILi128EEENS7_ILi96EEENS7_ILi64EEEEEELi256ENS_6half_tEfNS_4arch4Sm90ELb0ELb1ELb1ELb0ELb0ELb0ELb1ELb1ELb0ELb1ELb1ELb0EEENS1_21CollectiveEpilogueFwdINS6_IJSA_NS7_ILi256EEESB_EEES9_SE_SG_Li256ELb0ELb1ELb1ELb0EEENS1_19SingleTileSchedulerILb0ELb1ELb1ELi128EEEEEEEEEvNT_6ParamsE)
        .other          _ZN7cutlass13device_kernelIN5flash11enable_sm90INS1_16FlashAttnFwdSm90INS1_25CollectiveMainloopFwdSm90ILi2EN4cute5tupleIJNS5_1CILi1EEES8_S8_EEENS6_IJNS7_ILi128EEENS7_ILi96EEENS7_ILi64EEEEEELi256ENS_6half_tEfNS_4arch4Sm90ELb0ELb1ELb1ELb0ELb0ELb0ELb1ELb1ELb0ELb1ELb1ELb0EEENS1_21CollectiveEpilogueFwdINS6_IJSA_NS7_ILi256EEESB_EEES9_SE_SG_Li256ELb0ELb1ELb1ELb0EEENS1_19SingleTileSchedulerILb0ELb1ELb1ELi128EEEEEEEEEvNT_6ParamsE,@"STO_CUDA_ENTRY STV_DEFAULT"
_ZN7cutlass13device_kernelIN5flash11enable_sm90INS1_16FlashAttnFwdSm90INS1_25CollectiveMainloopFwdSm90ILi2EN4cute5tupleIJNS5_1CILi1EEES8_S8_EEENS6_IJNS7_ILi128EEENS7_ILi96EEENS7_ILi64EEEEEELi256ENS_6half_tEfNS_4arch4Sm90ELb0ELb1ELb1ELb0ELb0ELb0ELb1ELb1ELb0ELb1ELb1ELb0EEENS1_21CollectiveEpilogueFwdINS6_IJSA_NS7_ILi256EEESB_EEES9_SE_SG_Li256ELb0ELb1ELb1ELb0EEENS1_19SingleTileSchedulerILb0ELb1ELb1ELi128EEEEEEEEEvNT_6ParamsE:
        /* <DEDUP_REMOVED lines=21> */
.L_x_11060:
[----:B------:R-:W-:Y:S05]  /*0150*/  BSYNC B0 ;  /* 0x0000000000007941 */ /* 0x000fea0003800000 */
.L_x_11059:
        /* <DEDUP_REMOVED lines=42> */
.L_x_11061:
        /* <DEDUP_REMOVED lines=22> */
.L_x_11062:
        /* <DEDUP_REMOVED lines=18> */
.L_x_11063:
        /* <DEDUP_REMOVED lines=22> */
.L_x_11064:
        /* <DEDUP_REMOVED lines=22> */
.L_x_11065:
[----:B------:R-:W-:Y:S01]  /*0940*/  IADD3 R3, P1, R18, 0x70, RZ ;  /* 0x0000007012037810 */ /* 0x000fe20007f3e0ff */
[----:B------:R-:W-:Y:S01]  /*0950*/  NOP ;  /* 0x0000000000007918 */ /* 0x000fe20000000000 */
[----:B01-34-:R-:W-:Y:S01]  /*0960*/  BAR.SYNC.DEFER_BLOCKING 0x0 ;  /* 0x0000000000007b1d */ /* 0x01bfe20000010000 */
[----:B--2---:R-:W-:Y:S01]  /*0970*/  ISETP.NE.AND P0, PT, R2, RZ, PT ;  /* 0x000000ff0200720c */ /* 0x004fe20003f05270 */
[----:B------:R-:W-:Y:S01]  /*0980*/  IMAD.MOV.U32 R2, RZ, RZ, 0x1 ;  /* 0x00000001ff027424 */ /* 0x000fe200078e00ff */
[C---:B------:R-:W-:Y:S02]  /*0990*/  IADD3 R43, P2, R18.reuse, 0x224, RZ ;  /* 0x00000224122b7810 */ /* 0x040fe40007f5e0ff */
[----:B------:R-:W-:Y:S01]  /*09a0*/  IADD3 R46, P3, R18, 0x260, RZ ;  /* 0x00000260122e7810 */ /* 0x000fe20007f7e0ff */
[----:B------:R-:W-:Y:S01]  /*09b0*/  ULDC.64 UR44, c[0x0][0x208] ;  /* 0x00008200002c7ab9 */ /* 0x000fe20000000a00 */
[----:B------:R-:W-:Y:S01]  /*09c0*/  SEL R2, R2, 0x2, !P0 ;  /* 0x0000000202027807 */ /* 0x000fe20004000000 */
[----:B------:R0:W-:Y:S01]  /*09d0*/  STL [R1+0x474], R3 ;  /* 0x0004740301007387 */ /* 0x0001e20000100800 */
[----:B------:R-:W-:Y:S01]  /*09e0*/  BSSY B6, `(.L_x_11066) ;  /* 0x000331e000067945 */ /* 0x000fe20003800000 */
[----:B------:R-:W-:-:S02]  /*09f0*/  IMAD.X R48, RZ, RZ, R19, P2 ;  /* 0x000000ffff307224 */ /* 0x000fc400010e0613 */
[----:B------:R1:W-:Y:S01]  /*0a00*/  STL [R1+0x484], R2 ;  /* 0x0004840201007387 */ /* 0x0003e20000100800 */
[--C-:B------:R-:W-:Y:S02]  /*0a10*/  IMAD.X R39, RZ, RZ, R19.reuse, P3 ;  /* 0x000000ffff277224 */ /* 0x100fe400018e0613 */
[----:B0-----:R-:W-:-:S05]  /*0a20*/  IMAD.X R3, RZ, RZ, R19, P1 ;  /* 0x000000ffff037224 */ /* 0x001fca00008e0613 */
[----:B------:R1:W-:Y:S01]  /*0a30*/  STL [R1+0x470], R3 ;  /* 0x0004700301007387 */ /* 0x0003e20000100800 */
[----:B------:R-:W-:Y:S05]  /*0a40*/  @!P0 BRA `(.L_x_11067) ;  /* 0x000002e400088947 */ /* 0x000fea0003800000 */
.L_x_11068:
[----:B------:R-:W-:-:S08]  /*0a50*/  NOP ;  /* 0x0000000000007918 */ /* 0x000fd00000000000 */
[----:B------:R-:W0:Y:S02]  /*0a60*/  USETMAXREG.TRY_ALLOC.CTAPOOL UP0, 0xf0 ;  /* 0x000000f0000079c8 */ /* 0x000e240008000600 */
[----:B0-----:R-:W-:-:S13]  /*0a70*/  PLOP3.LUT P0, PT, PT, PT, UP0, 0x80, 0x0 ;  /* 0x000000000000781c */ /* 0x001fda0003f0f008 */
[----:B------:R-:W-:Y:S05]  /*0a80*/  @!P0 BRA `(.L_x_11068) ;  /* 0xfffffffc00f08947 */ /* 0x000fea000383ffff */
[----:B-1----:R-:W0:Y:S08]  /*0a90*/  LDC R3, c[0x0][0xd50] ;  /* 0x00035400ff037b82 */ /* 0x002e300000000800 */
[----:B------:R-:W-:Y:S06]  /*0aa0*/  BAR.ARV 0x8, 0x180 ;  /* 0x0206000000007b1d */ /* 0x000fec0000002000 */
[----:B------:R-:W-:-:S02]  /*0ab0*/  ISETP.NE.AND P0, PT, R73, 0x1, PT ;  /* 0x000000014900780c */ /* 0x000fc40003f05270 */
[----:B------:R-:W1:Y:S01]  /*0ac0*/  S2UR UR4, SR_CTAID.Y ;  /* 0x00000000000479c3 */ /* 0x000e620000002600 */
[----:B------:R2:W-:Y:S04]  /*0ad0*/  STL.64 [R1+0x218], RZ ;  /* 0x000218ff01007387 */ /* 0x0005e80000100a00 */
[----:B------:R2:W-:Y:S03]  /*0ae0*/  STL [R1+0x220], RZ ;  /* 0x000220ff01007387 */ /* 0x0005e60000100800 */
[----:B------:R-:W3:Y:S01]  /*0af0*/  S2UR UR36, SR_CTAID.Z ;  /* 0x00000000002479c3 */ /* 0x000ee20000002700 */
[----:B------:R2:W-:Y:S07]  /*0b00*/  STL [R1+0x224], RZ ;  /* 0x000224ff01007387 */ /* 0x0005ee0000100800 */
[----:B------:R-:W-:Y:S06]  /*0b10*/  @!P0 BAR.ARV 0x9, 0x100 ;  /* 0x0244000000008b1d */ /* 0x000fec0000002000 */
[----:B0-----:R-:W-:Y:S01]  /*0b20*/  ISETP.NE.AND P1, PT, R3, 0x1, PT ;  /* 0x000000010300780c */ /* 0x001fe20003f25270 */
[----:B-1----:R-:W-:-:S12]  /*0b30*/  IMAD.U32 R194, RZ, RZ, UR4 ;  /* 0x00000004ffc27e24 */ /* 0x002fd8000f8e00ff */
[----:B------:R-:W0:Y:S01]  /*0b40*/  @P1 LDC R0, c[0x0][0xd54] ;  /* 0x00035500ff001b82 */ /* 0x000e220000000800 */
[----:B---3--:R-:W-:-:S07]  /*0b50*/  ISETP.LE.AND P0, PT, RZ, UR36, PT ;  /* 0x00000024ff007c0c */ /* 0x008fce000bf03270 */
[----:B------:R-:W1:Y:S01]  /*0b60*/  @P1 LDC R5, c[0x0][0xd58] ;  /* 0x00035600ff051b82 */ /* 0x000e620000000800 */
[----:B0-----:R-:W-:-:S05]  /*0b70*/  @P1 IMAD.HI.U32 R0, R0, UR4, RZ ;  /* 0x0000000400001c27 */ /* 0x001fca000f8e00ff */
[----:B-1----:R-:W-:Y:S02]  /*0b80*/  @P1 SHF.R.U32.HI R194, RZ, R5, R0 ;  /* 0x00000005ffc21219 */ /* 0x002fe40000011600 */
[----:B------:R-:W-:-:S03]  /*0b90*/  IADD3 R32, P1, R18, 0x218, RZ ;  /* 0x0000021812207810 */ /* 0x000fc60007f3e0ff */
[----:B------:R-:W-:Y:S02]  /*0ba0*/  IMAD.MOV R234, RZ, RZ, -R194 ;  /* 0x000000ffffea7224 */ /* 0x000fe400078e0ac2 */
[----:B------:R-:W-:Y:S02]  /*0bb0*/  IMAD.X R33, RZ, RZ, R19, P1 ;  /* 0x000000ffff217224 */ /* 0x000fe400008e0613 */
[----:B------:R-:W-:Y:S01]  /*0bc0*/  IMAD R234, R3, R234, UR4 ;  /* 0x0000000403ea7e24 */ /* 0x000fe2000f8e02ea */
[----:B--2---:R-:W-:Y:S06]  /*0bd0*/  @!P0 BRA `(.L_x_11069) ;  /* 0x0000032c00f88947 */ /* 0x004fec0003800000 */
[----:B------:R-:W2:Y:S01]  /*0be0*/  LDL.LU R13, [R1+0x484] ;  /* 0x00048400010d7983 */ /* 0x000ea20000300800 */
[----:B------:R-:W0:Y:S01]  /*0bf0*/  LDC R0, c[0x0][0x448] ;  /* 0x00011200ff007b82 */ /* 0x000e220000000800 */
[----:B------:R-:W1:Y:S01]  /*0c00*/  S2R R11, SR_CgaCtaId ;  /* 0x00000000000b7919 */ /* 0x000e620000008800 */
[----:B------:R-:W3:Y:S01]  /*0c10*/  S2R R9, SR_SWINHI ;  /* 0x0000000000097919 */ /* 0x000ee20000002f00 */
[----:B------:R-:W4:Y:S01]  /*0c20*/  S2R R2, SR_TID.X ;  /* 0x0000000000027919 */ /* 0x000f220000002100 */
[----:B------:R-:W5:Y:S01]  /*0c30*/  S2R R8, SR_CTAID.X ;  /* 0x0000000000087919 */ /* 0x000f620000002500 */
[----:B------:R-:W-:Y:S01]  /*0c40*/  MOV R72, 0x400 ;  /* 0x0000040000487802 */ /* 0x000fe20000000f00 */
[----:B------:R-:W-:Y:S02]  /*0c50*/  IMAD.MOV.U32 R12, RZ, RZ, 0x3000 ;  /* 0x00003000ff0c7424 */ /* 0x000fe400078e00ff */
[----:B------:R-:W5:Y:S01]  /*0c60*/  LDC.64 R22, c[0x0][0x418] ;  /* 0x00010600ff167b82 */ /* 0x000f620000000a00 */
[----:B0-----:R-:W-:Y:S01]  /*0c70*/  ISETP.NE.AND P1, PT, R0, 0x1, PT ;  /* 0x000000010000780c */ /* 0x001fe20003f25270 */
[----:B------:R-:W-:-:S06]  /*0c80*/  IMAD.MOV.U32 R0, RZ, RZ, 0xc000 ;  /* 0x0000c000ff007424 */ /* 0x000fcc00078e00ff */
[----:B------:R-:W0:Y:S01]  /*0c90*/  LDC R16, c[0x0][0xa80] ;  /* 0x0002a000ff107b82 */ /* 0x000e220000000800 */
[----:B------:R-:W-:Y:S02]  /*0ca0*/  IMAD.MOV.U32 R5, RZ, RZ, 0x100 ;  /* 0x00000100ff057424 */ /* 0x000fe400078e00ff */
[----:B------:R-:W-:Y:S02]  /*0cb0*/  IMAD.MOV.U32 R6, RZ, RZ, 0x1 ;  /* 0x00000001ff067424 */ /* 0x000fe400078e00ff */
[----:B------:R-:W-:-:S03]  /*0cc0*/  IMAD.MOV.U32 R7, RZ, RZ, RZ ;  /* 0x000000ffff077224 */ /* 0x000fc600078e00ff */
[----:B------:R-:W0:Y:S01]  /*0cd0*/  LDC R29, c[0x0][0x424] ;  /* 0x00010900ff1d7b82 */ /* 0x000e220000000800 */
[----:B-1----:R-:W-:-:S04]  /*0ce0*/  LEA R72, R11, R72, 0x18 ;  /* 0x000000480b487211 */ /* 0x002fc800078ec0ff */
[----:B------:R-:W-:Y:S02]  /*0cf0*/  MOV R26, R72 ;  /* 0x00000048001a7202 */ /* 0x000fe40000000f00 */
[----:B---3--:R-:W-:Y:S02]  /*0d00*/  MOV R27, R9 ;  /* 0x00000009001b7202 */ /* 0x008fe40000000f00 */
[----:B------:R-:W1:Y:S01]  /*0d10*/  @P1 LDC R9, c[0x0][0x44c] ;  /* 0x00011300ff091b82 */ /* 0x000e620000000800 */
[----:B----4-:R-:W-:-:S04]  /*0d20*/  LOP3.LUT R2, R2, 0x7f, RZ, 0xc0, !PT ;  /* 0x0000007f02027812 */ /* 0x010fc800078ec0ff */
[----:B------:R-:W-:Y:S01]  /*0d30*/  ISETP.NE.AND P0, PT, R2, RZ, PT ;  /* 0x000000ff0200720c */ /* 0x000fe20003f05270 */
[----:B------:R-:W-:Y:S01]  /*0d40*/  IMAD.MOV.U32 R52, RZ, RZ, R0 ;  /* 0x000000ffff347224 */ /* 0x000fe200078e0000 */
[----:B-----5:R-:W-:Y:S01]  /*0d50*/  STL [R1+0x70], R8 ;  /* 0x0000700801007387 */ /* 0x020fe20000100800 */
[----:B------:R-:W3:Y:S01]  /*0d60*/  LDC R10, c[0x0][0x2f0] ;  /* 0x0000bc00ff0a7b82 */ /* 0x000ee20000000800 */
[----:B------:R-:W-:Y:S02]  /*0d70*/  SEL R4, RZ, 0x1, P0 ;  /* 0x00000001ff047807 */ /* 0x000fe40000000000 */
[C---:B------:R-:W-:Y:S02]  /*0d80*/  IADD3 R0, P0, R26.reuse, 0x32450, RZ ;  /* 0x000324501a007810 */ /* 0x040fe40007f1e0ff */
[----:B------:R-:W-:Y:S01]  /*0d90*/  IADD3 R14, P2, R26, 0x32460, RZ ;  /* 0x000324601a0e7810 */ /* 0x000fe20007f5e0ff */
[----:B------:R4:W-:Y:S01]  /*0da0*/  STL.128 [R1+0x20], R4 ;  /* 0x0000200401007387 */ /* 0x0009e20000100c00 */
[----:B------:R-:W-:Y:S01]  /*0db0*/  IMAD.MOV.U32 R54, RZ, RZ, R4 ;  /* 0x000000ffff367224 */ /* 0x000fe200078e0004 */
[----:B------:R-:W5:Y:S02]  /*0dc0*/  @P1 LDC R20, c[0x0][0x450] ;  /* 0x00011400ff141b82 */ /* 0x000f640000000800 */
[----:B------:R-:W-:-:S02]  /*0dd0*/  IMAD.X R15, RZ, RZ, R27, P2 ;  /* 0x000000ffff0f7224 */ /* 0x000fc400010e061b */
[----:B------:R-:W-:Y:S01]  /*0de0*/  IMAD.MOV.U32 R2, RZ, RZ, 0x1 ;  /* 0x00000001ff027424 */ /* 0x000fe200078e00ff */
[----:B----4-:R-:W-:Y:S01]  /*0df0*/  IADD3 R6, P2, R26, 0x32430, RZ ;  /* 0x000324301a067810 */ /* 0x010fe20007f5e0ff */
[----:B------:R-:W-:-:S04]  /*0e00*/  IMAD.MOV.U32 R3, RZ, RZ, RZ ;  /* 0x000000ffff037224 */ /* 0x000fc800078e00ff */
[----:B------:R-:W-:Y:S01]  /*0e10*/  IMAD.X R7, RZ, RZ, R27, P2 ;  /* 0x000000ffff077224 */ /* 0x000fe200010e061b */
[----:B------:R-:W-:Y:S01]  /*0e20*/  IADD3 R193, P2, R18, 0x230, RZ ;  /* 0x0000023012c17810 */ /* 0x000fe20007f5e0ff */
[----:B------:R-:W4:Y:S03]  /*0e30*/  S2R R70, SR_TID.X ;  /* 0x0000000000467919 */ /* 0x000f260000002100 */
[----:B------:R0:W-:Y:S01]  /*0e40*/  STL.64 [R1+0x8], R6 ;  /* 0x0000080601007387 */ /* 0x0001e20000100a00 */
[----:B------:R-:W-:-:S03]  /*0e50*/  IMAD.X R179, RZ, RZ, R19, P2 ;  /* 0x000000ffffb37224 */ /* 0x000fc600010e0613 */
[----:B------:R1:W-:Y:S01]  /*0e60*/  STL.64 [R1+0x60], R2 ;  /* 0x0000600201007387 */ /* 0x0003e20000100a00 */
[----:B------:R-:W-:Y:S01]  /*0e70*/  IADD3 R36, P2, R18, 0x120, RZ ;  /* 0x0000012012247810 */ /* 0x000fe20007f5e0ff */
[----:B0-----:R-:W0:Y:S01]  /*0e80*/  LDC R6, c[0x0][0x288] ;  /* 0x0000a200ff067b82 */ /* 0x001e220000000800 */
[----:B-1----:R-:W-:Y:S01]  /*0e90*/  IMAD.X R3, RZ, RZ, R27, P0 ;  /* 0x000000ffff037224 */ /* 0x002fe200000e061b */
[----:B------:R-:W-:Y:S02]  /*0ea0*/  ISETP.NE.U32.AND P0, PT, R22, RZ, PT ;  /* 0x000000ff1600720c */ /* 0x000fe40003f05070 */
[----:B------:R-:W-:Y:S01]  /*0eb0*/  IMAD.X R37, RZ, RZ, R19, P2 ;  /* 0x000000ffff257224 */ /* 0x000fe200010e0613 */
[C---:B------:R-:W-:Y:S02]  /*0ec0*/  IADD3 R65, P2, R18.reuse, 0x98, RZ ;  /* 0x0000009812417810 */ /* 0x040fe40007f5e0ff */
[----:B------:R-:W-:Y:S01]  /*0ed0*/  ISETP.NE.AND.EX P0, PT, R23, RZ, PT, P0 ;  /* 0x000000ff1700720c */ /* 0x000fe20003f05300 */
[----:B------:R-:W-:Y:S01]  /*0ee0*/  STL.64 [R1+0x68], R14 ;  /* 0x0000680e01007387 */ /* 0x000fe20000100a00 */
[----:B------:R-:W-:-:S02]  /*0ef0*/  IADD3 R40, P6, R18, 0x170, RZ ;  /* 0x0000017012287810 */ /* 0x000fc40007fde0ff */
[----:B------:R-:W-:Y:S01]  /*0f00*/  SEL R29, R29, 0x1, P0 ;  /* 0x000000011d1d7807 */ /* 0x000fe20000000000 */
[----:B------:R-:W-:Y:S01]  /*0f10*/  STL [R1+0x250], R16 ;  /* 0x0002501001007387 */ /* 0x000fe20000100800 */
[----:B------:R-:W-:-:S03]  /*0f20*/  IADD3 R24, P5, R18, 0x16c, RZ ;  /* 0x0000016c12187810 */ /* 0x000fc60007fbe0ff */
[----:B------:R-:W-:Y:S01]  /*0f30*/  STL.128 [R1+0x230], RZ ;  /* 0x000230ff01007387 */ /* 0x000fe20000100c00 */
[----:B------:R-:W-:-:S03]  /*0f40*/  IADD3 R23, P0, R18, 0x13c, RZ ;  /* 0x0000013c12177810 */ /* 0x000fc60007f1e0ff */
[----:B------:R-:W-:Y:S01]  /*0f50*/  STL.128 [R1+0x240], RZ ;  /* 0x000240ff01007387 */ /* 0x000fe20000100c00 */
[----:B------:R-:W-:-:S03]  /*0f60*/  IADD3 R44, P4, R18, 0x138, RZ ;  /* 0x00000138122c7810 */ /* 0x000fc60007f9e0ff */
[----:B------:R-:W-:Y:S04]  /*0f70*/  STL.128 [R1+0x260], RZ ;  /* 0x000260ff01007387 */ /* 0x000fe80000100c00 */
        /* <DEDUP_REMOVED lines=31> */
[----:B------:R-:W-:Y:S04]  /*1170*/  STL.64 [R1], RZ ;  /* 0x000000ff01007387 */ /* 0x000fe80000100a00 */
[----:B------:R-:W-:Y:S01]  /*1180*/  STL.64 [R1+0x38], RZ ;  /* 0x000038ff01007387 */ /* 0x000fe20000100a00 */
[----:B------:R-:W-:-:S02]  /*1190*/  IMAD.X R66, RZ, RZ, R19, P2 ;  /* 0x000000ffff427224 */ /* 0x000fc400010e0613 */
[----:B---3--:R-:W-:Y:S02]  /*11a0*/  IMAD R29, R29, R10, RZ ;  /* 0x0000000a1d1d7224 */ /* 0x008fe400078e02ff */
[--C-:B------:R-:W-:Y:S01]  /*11b0*/  IMAD.X R41, RZ, RZ, R19.reuse, P6 ;  /* 0x000000ffff297224 */ /* 0x100fe200030e0613 */
[----:B------:R-:W-:Y:S01]  /*11c0*/  IADD3 R42, P6, R18, 0x118, RZ ;  /* 0x00000118122a7810 */ /* 0x000fe20007fde0ff */
[----:B------:R-:W-:Y:S01]  /*11d0*/  IMAD.X R25, RZ, RZ, R19, P5 ;  /* 0x000000ffff197224 */ /* 0x000fe200028e0613 */
[----:B--2---:R1:W-:Y:S02]  /*11e0*/  STL.64 [R1+0x18], R12 ;  /* 0x0000180c01007387 */ /* 0x0043e40000100a00 */
[----:B-1----:R-:W-:Y:S02]  /*11f0*/  IMAD.MOV.U32 R12, RZ, RZ, R0 ;  /* 0x000000ffff0c7224 */ /* 0x002fe400078e0000 */
[----:B------:R-:W-:-:S04]  /*1200*/  IMAD.SHL.U32 R0, R8, 0x80, RZ ;  /* 0x0000008008007824 */ /* 0x000fc800078e00ff */
[----:B------:R-:W-:-:S04]  /*1210*/  @P1 VIADD R4, R0, 0x7f ;  /* 0x0000007f00041836 */ /* 0x000fc80000000000 */
[----:B------:R-:W-:Y:S02]  /*1220*/  @P1 IMAD.HI.U32 R5, R4, R9, RZ ;  /* 0x0000000904051227 */ /* 0x000fe400078e00ff */
[----:B------:R-:W1:Y:S02]  /*1230*/  LDC.64 R8, c[0x0][0xad8] ;  /* 0x0002b600ff087b82 */ /* 0x000e640000000a00 */
[----:B------:R-:W-:Y:S02]  /*1240*/  IMAD.MOV.U32 R2, RZ, RZ, R13 ;  /* 0x000000ffff027224 */ /* 0x000fe400078e000d */
[----:B------:R-:W-:Y:S02]  /*1250*/  IMAD.MOV.U32 R13, RZ, RZ, R3 ;  /* 0x000000ffff0d7224 */ /* 0x000fe400078e0003 */
[----:B------:R-:W-:Y:S01]  /*1260*/  IMAD.MOV.U32 R53, RZ, RZ, R2 ;  /* 0x000000ffff357224 */ /* 0x000fe200078e0002 */
[----:B------:R-:W-:Y:S02]  /*1270*/  IADD3 R2, P3, R26, 0x32440, RZ ;  /* 0x000324401a027810 */ /* 0x000fe40007f7e0ff */
[----:B------:R-:W-:Y:S03]  /*1280*/  STL.128 [R1+0x40], R12 ;  /* 0x0000400c01007387 */ /* 0x000fe60000100c00 */
[----:B------:R-:W-:Y:S01]  /*1290*/  IMAD.X R3, RZ, RZ, R27, P3 ;  /* 0x000000ffff037224 */ /* 0x000fe200018e061b */
[C---:B------:R-:W-:Y:S01]  /*12a0*/  IADD3 R38, P3, R18.reuse, 0x128, RZ ;  /* 0x0000012812267810 */ /* 0x040fe20007f7e0ff */
[--C-:B------:R-:W-:Y:S01]  /*12b0*/  IMAD.X R22, RZ, RZ, R19.reuse, P0 ;  /* 0x000000ffff167224 */ /* 0x100fe200000e0613 */
[C---:B------:R-:W-:Y:S01]  /*12c0*/  IADD3 R58, P5, R18.reuse, 0x110, RZ ;  /* 0x00000110123a7810 */ /* 0x040fe20007fbe0ff */
[--C-:B------:R-:W-:Y:S01]  /*12d0*/  IMAD.X R67, RZ, RZ, R19.reuse, P4 ;  /* 0x000000ffff437224 */ /* 0x100fe200020e0613 */
[C---:B------:R-:W-:Y:S01]  /*12e0*/  IADD3 R49, P0, R18.reuse, 0xb0, RZ ;  /* 0x000000b012317810 */ /* 0x040fe20007f1e0ff */
[----:B------:R-:W-:Y:S01]  /*12f0*/  IMAD.X R45, RZ, RZ, R19, P3 ;  /* 0x000000ffff2d7224 */ /* 0x000fe200018e0613 */
[----:B------:R-:W-:-:S02]  /*1300*/  IADD3 R34, P4, R18, 0xa8, RZ ;  /* 0x000000a812227810 */ /* 0x000fc40007f9e0ff */
[----:B-1----:R-:W-:Y:S01]  /*1310*/  ISETP.GE.AND P2, PT, R9, 0x1, PT ;  /* 0x000000010900780c */ /* 0x002fe20003f46270 */
[----:B------:R-:W-:Y:S01]  /*1320*/  VIADD R4, R0, 0x7f ;  /* 0x0000007f00047836 */ /* 0x000fe20000000000 */
[C---:B------:R-:W-:Y:S02]  /*1330*/  IADD3 R63, P3, R18.reuse, 0xa0, RZ ;  /* 0x000000a0123f7810 */ /* 0x040fe40007f7e0ff */
[----:B-----5:R-:W-:Y:S02]  /*1340*/  @P1 SHF.R.U32.HI R4, RZ, R20, R5 ;  /* 0x00000014ff041219 */ /* 0x020fe40000011605 */
[----:B0-----:R-:W-:Y:S01]  /*1350*/  IADD3 R235, R29, 0x1, -R6 ;  /* 0x000000011deb7810 */ /* 0x001fe20007ffe806 */
[----:B------:R-:W-:Y:S02]  /*1360*/  IMAD.MOV.U32 R55, RZ, RZ, 0x100 ;  /* 0x00000100ff377424 */ /* 0x000fe400078e00ff */
[--C-:B------:R-:W-:Y:S01]  /*1370*/  IMAD.X R47, RZ, RZ, R19.reuse, P6 ;  /* 0x000000ffff2f7224 */ /* 0x100fe200030e0613 */
[C---:B------:R-:W-:Y:S01]  /*1380*/  IADD3 R60, P6, R18.reuse, 0x90, RZ ;  /* 0x00000090123c7810 */ /* 0x040fe20007fde0ff */
[--C-:B------:R-:W-:Y:S01]  /*1390*/  IMAD.X R57, RZ, RZ, R19.reuse, P5 ;  /* 0x000000ffff397224 */ /* 0x100fe200028e0613 */
[C---:B------:R-:W-:Y:S01]  /*13a0*/  IADD3 R51, P5, R18.reuse, 0x88, RZ ;  /* 0x0000008812337810 */ /* 0x040fe20007fbe0ff */
[--C-:B------:R-:W-:Y:S01]  /*13b0*/  IMAD.X R50, RZ, RZ, R19.reuse, P0 ;  /* 0x000000ffff327224 */ /* 0x100fe200000e0613 */
[C---:B------:R-:W-:Y:S01]  /*13c0*/  IADD3 R68, P0, R18.reuse, 0x80, RZ ;  /* 0x0000008012447810 */ /* 0x040fe20007f1e0ff */
[--C-:B------:R-:W-:Y:S01]  /*13d0*/  IMAD.X R35, RZ, RZ, R19.reuse, P4 ;  /* 0x000000ffff237224 */ /* 0x100fe200020e0613 */
[C---:B------:R-:W-:Y:S01]  /*13e0*/  IADD3 R30, P4, R18.reuse, 0x78, RZ ;  /* 0x00000078121e7810 */ /* 0x040fe20007f9e0ff */
[----:B------:R-:W-:Y:S01]  /*13f0*/  IMAD.X R64, RZ, RZ, R19, P3 ;  /* 0x000000ffff407224 */ /* 0x000fe200018e0613 */
[C---:B------:R-:W-:Y:S01]  /*1400*/  IADD3 R61, P3, R18.reuse, 0x38, RZ ;  /* 0x00000038123d7810 */ /* 0x040fe20007f7e0ff */
[----:B------:R-:W-:Y:S01]  /*1410*/  IMAD.IADD R7, R235, 0x1, R4 ;  /* 0x00000001eb077824 */ /* 0x000fe200078e0204 */
[----:B------:R-:W-:Y:S01]  /*1420*/  USHF.R.S32.HI UR37, URZ, 0x1f, UR36 ;  /* 0x0000001f3f257899 */ /* 0x000fe20008011424 */
[----:B------:R4:W-:Y:S01]  /*1430*/  STL.128 [R1+0x50], R52 ;  /* 0x0000503401007387 */ /* 0x0009e20000100c00 */
[----:B------:R-:W-:-:S02]  /*1440*/  VIADD R157, R18, 0x178 ;  /* 0x00000178129d7836 */ /* 0x000fc40000000000 */
[--C-:B------:R-:W-:Y:S01]  /*1450*/  IMAD.X R59, RZ, RZ, R19.reuse, P6 ;  /* 0x000000ffff3b7224 */ /* 0x100fe200030e0613 */
[----:B------:R-:W-:Y:S01]  /*1460*/  STL.64 [R1+0x10], R2 ;  /* 0x0000100201007387 */ /* 0x000fe20000100a00 */
[--C-:B------:R-:W-:Y:S02]  /*1470*/  IMAD.X R56, RZ, RZ, R19.reuse, P5 ;  /* 0x000000ffff387224 */ /* 0x100fe400028e0613 */
[--C-:B------:R-:W-:Y:S01]  /*1480*/  IMAD.X R69, RZ, RZ, R19.reuse, P0 ;  /* 0x000000ffff457224 */ /* 0x100fe200000e0613 */
[----:B------:R0:W-:Y:S01]  /*1490*/  STL.64 [R1+0x30], R2 ;  /* 0x0000300201007387 */ /* 0x0001e20000100a00 */
[--C-:B------:R-:W-:Y:S02]  /*14a0*/  IMAD.X R31, RZ, RZ, R19.reuse, P4 ;  /* 0x000000ffff1f7224 */ /* 0x100fe400020e0613 */
[----:B------:R-:W-:Y:S02]  /*14b0*/  IMAD.X R62, RZ, RZ, R19, P3 ;  /* 0x000000ffff3e7224 */ /* 0x000fe400018e0613 */
[----:B----4-:R-:W-:-:S02]  /*14c0*/  VIADD R53, R70, 0xffffff80 ;  /* 0xffffff8046357836 */ /* 0x010fc40000000000 */
[----:B0-----:R-:W-:Y:S01]  /*14d0*/  IMAD.IADD R2, R7, 0x1, R8 ;  /* 0x0000000107027824 */ /* 0x001fe200078e0208 */
        /* <DEDUP_REMOVED lines=11> */
.L_x_11071:
[----:B------:R-:W-:-:S13]  /*1590*/  ISETP.NE.AND P0, PT, R9, 0x1, PT ;  /* 0x000000010900780c */ /* 0x000fda0003f05270 */
[----:B------:R-:W0:Y:S02]  /*15a0*/  @P0 LDC.64 R4, c[0x0][0xae0] ;  /* 0x0002b800ff040b82 */ /* 0x000e240000000a00 */
[----:B0-----:R-:W-:-:S05]  /*15b0*/  @P0 IMAD.HI.U32 R4, R3, R4, RZ ;  /* 0x0000000403040227 */ /* 0x001fca00078e00ff */
[----:B------:R-:W-:-:S07]  /*15c0*/  @P0 SHF.R.U32.HI R3, RZ, R5, R4 ;  /* 0x00000005ff030219 */ /* 0x000fce0000011604 */
.L_x_11072:
[----:B------:R-:W-:-:S05]  /*15d0*/  IMAD R3, R3, R9, R9 ;  /* 0x0000000903037224 */ /* 0x000fca00078e0209 */
[----:B------:R-:W-:-:S07]  /*15e0*/  VIMNMX R2, R2, R3, PT ;  /* 0x0000000302027248 */ /* 0x000fce0003fe0100 */
.L_x_11070:
[----:B------:R-:W0:Y:S01]  /*15f0*/  @P1 LDC R5, c[0x0][0x44c] ;  /* 0x00011300ff051b82 */ /* 0x000e220000000800 */
[----:B------:R-:W-:Y:S01]  /*1600*/  VIADD R3, R2, 0x5f ;  /* 0x0000005f02037836 */ /* 0x000fe20000000000 */
[----:B------:R-:W-:Y:S01]  /*1610*/  ULDC UR4, c[0x0][0xad4] ;  /* 0x0002b50000047ab9 */ /* 0x000fe20000000800 */
[----:B------:R-:W-:Y:S02]  /*1620*/  VIADD R2, R29, 0x5f ;  /* 0x0000005f1d027836 */ /* 0x000fe40000000000 */
[----:B------:R-:W-:-:S03]  /*1630*/  IMAD.HI R4, R3, 0x2aaaaaab, RZ ;  /* 0x2aaaaaab03047827 */ /* 0x000fc600078e02ff */
[----:B------:R-:W1:Y:S01]  /*1640*/  @P1 LDC R8, c[0x0][0x450] ;  /* 0x00011400ff081b82 */ /* 0x000e620000000800 */
[----:B------:R-:W-:-:S04]  /*1650*/  IMAD.HI R2, R2, 0x2aaaaaab, RZ ;  /* 0x2aaaaaab02027827 */ /* 0x000fc800078e02ff */
[----:B------:R-:W-:Y:S01]  /*1660*/  IMAD.IADD R17, R29, 0x1, -R6 ;  /* 0x000000011d117824 */ /* 0x000fe200078e0a06 */
[----:B------:R-:W-:-:S04]  /*1670*/  SHF.R.U32.HI R3, RZ, 0x1f, R2 ;  /* 0x0000001fff037819 */ /* 0x000fc80000011602 */
[----:B------:R-:W-:Y:S01]  /*1680*/  LEA.HI.SX32 R3, R2, R3, 0x1c ;  /* 0x0000000302037211 */ /* 0x000fe200078fe2ff */
[----:B0-----:R-:W-:-:S05]  /*1690*/  @P1 IMAD.HI.U32 R5, R0, R5, RZ ;  /* 0x0000000500051227 */ /* 0x001fca00078e00ff */
[----:B-1----:R-:W-:Y:S02]  /*16a0*/  @P1 SHF.R.U32.HI R0, RZ, R8, R5 ;  /* 0x00000008ff001219 */ /* 0x002fe40000011605 */
[----:B------:R-:W-:-:S03]  /*16b0*/  SHF.R.U32.HI R5, RZ, 0x1f, R4 ;  /* 0x0000001fff057819 */ /* 0x000fc60000011604 */
[----:B------:R-:W-:Y:S01]  /*16c0*/  IMAD.IADD R0, R17, 0x1, R0 ;  /* 0x0000000111007824 */ /* 0x000fe200078e0200 */
[----:B------:R-:W-:-:S03]  /*16d0*/  LEA.HI.SX32 R4, R4, R5, 0x1c ;  /* 0x0000000504047211 */ /* 0x000fc600078fe2ff */
[----:B------:R-:W-:Y:S01]  /*16e0*/  VIADD R2, R0, -UR4 ;  /* 0x8000000400027c36 */ /* 0x000fe20008000000 */
[----:B------:R-:W-:Y:S01]  /*16f0*/  VIMNMX R11, R3, R4, PT ;  /* 0x00000004030b7248 */ /* 0x000fe20003fe0100 */
        /* <DEDUP_REMOVED lines=10> */
.L_x_11074:
[----:B------:R-:W-:-:S13]  /*17a0*/  ISETP.NE.AND P0, PT, R9, 0x1, PT ;  /* 0x000000010900780c */ /* 0x000fda0003f05270 */
[----:B------:R-:W0:Y:S02]  /*17b0*/  @P0 LDC.64 R4, c[0x0][0xae0] ;  /* 0x0002b800ff040b82 */ /* 0x000e240000000a00 */
[----:B0-----:R-:W-:-:S05]  /*17c0*/  @P0 IMAD.HI.U32 R4, R0, R4, RZ ;  /* 0x0000000400040227 */ /* 0x001fca00078e00ff */
[----:B------:R-:W-:-:S07]  /*17d0*/  @P0 SHF.R.U32.HI R0, RZ, R5, R4 ;  /* 0x00000005ff000219 */ /* 0x000fce0000011604 */
.L_x_11075:
[----:B------:R-:W-:-:S05]  /*17e0*/  IMAD R3, R0, R9, RZ ;  /* 0x0000000900037224 */ /* 0x000fca00078e02ff */
[----:B------:R-:W-:-:S07]  /*17f0*/  VIMNMX R2, R2, R3, !PT ;  /* 0x0000000302027248 */ /* 0x000fce0007fe0100 */
.L_x_11073:
[----:B------:R-:W-:Y:S01]  /*1800*/  IMAD.HI R2, R2, 0x2aaaaaab, RZ ;  /* 0x2aaaaaab02027827 */ /* 0x000fe200078e02ff */
[----:B------:R-:W-:-:S04]  /*1810*/  LOP3.LUT R192, R234, 0xffff, RZ, 0xc0, !PT ;  /* 0x0000ffffeac07812 */ /* 0x000fc800078ec0ff */
[----:B------:R-:W-:-:S04]  /*1820*/  SHF.R.U32.HI R3, RZ, 0x1f, R2 ;  /* 0x0000001fff037819 */ /* 0x000fc80000011602 */
[----:B------:R-:W-:-:S04]  /*1830*/  LEA.HI.SX32 R3, R2, R3, 0x1c ;  /* 0x0000000302037211 */ /* 0x000fc800078fe2ff */
[----:B------:R-:W-:Y:S01]  /*1840*/  VIMNMX R8, RZ, R3, !PT ;  /* 0x00000003ff087248 */ /* 0x000fe20007fe0100 */
[----:B------:R-:W-:-:S03]  /*1850*/  IMAD.MOV.U32 R3, RZ, RZ, RZ ;  /* 0x000000ffff037224 */ /* 0x000fc600078e00ff */
        /* <DEDUP_REMOVED lines=33> */
.L_x_11076:
[----:B------:R-:W-:Y:S01]  /*1a70*/  IMAD R192, R192, R3, R8 ;  /* 0x00000003c0c07224 */ /* 0x000fe200078e0208 */
[----:B------:R-:W-:-:S04]  /*1a80*/  PLOP3.LUT P0, PT, PT, PT, PT, 0x80, 0x0 ;  /* 0x000000000000781c */ /* 0x000fc80003f0f070 */
[----:B------:R-:W-:-:S04]  /*1a90*/  VIADDMNMX R16, R192, R3, R11, PT ;  /* 0x00000003c0107246 */ /* 0x000fc8000380010b */
[----:B------:R-:W-:-:S13]  /*1aa0*/  ISETP.GT.AND P1, PT, R16, R192, PT ;  /* 0x000000c01000720c */ /* 0x000fda0003f24270 */
[----:B------:R-:W-:Y:S05]  /*1ab0*/  @!P1 BRA `(.L_x_11077) ;  /* 0x000002a800ec9947 */ /* 0x000fea0003800000 */
[----:B------:R-:W-:Y:S01]  /*1ac0*/  SHF.R.S32.HI R0, RZ, 0x1f, R53 ;  /* 0x0000001fff007819 */ /* 0x000fe20000011435 */
[----:B------:R-:W-:Y:S01]  /*1ad0*/  VIADD R15, R72, 0x18400 ;  /* 0x00018400480f7836 */ /* 0x000fe20000000000 */
[----:B------:R-:W-:Y:S01]  /*1ae0*/  STL.64 [R1+0x78], RZ ;  /* 0x000078ff01007387 */ /* 0x000fe20000100a00 */
[----:B------:R-:W-:Y:S01]  /*1af0*/  IMAD.MOV.U32 R4, RZ, RZ, 0x1 ;  /* 0x00000001ff047424 */ /* 0x000fe200078e00ff */
[----:B------:R-:W-:Y:S01]  /*1b00*/  LEA.HI R28, R0, R53, RZ, 0x7 ;  /* 0x00000035001c7211 */ /* 0x000fe200078f38ff */
[----:B------:R-:W-:Y:S01]  /*1b10*/  IMAD.MOV.U32 R5, RZ, RZ, RZ ;  /* 0x000000ffff057224 */ /* 0x000fe200078e00ff */
[----:B------:R-:W-:Y:S01]  /*1b20*/  STL.128 [R1+0xb0], RZ ;  /* 0x0000b0ff01007387 */ /* 0x000fe20000100c00 */
[----:B------:R-:W-:Y:S01]  /*1b30*/  IMAD.MOV.U32 R6, RZ, RZ, 0x1 ;  /* 0x00000001ff067424 */ /* 0x000fe200078e00ff */
[----:B------:R-:W-:Y:S01]  /*1b40*/  SHF.R.S32.HI R55, RZ, 0x7, R28 ;  /* 0x00000007ff377819 */ /* 0x000fe2000001141c */
[----:B------:R-:W-:Y:S01]  /*1b50*/  IMAD.MOV.U32 R7, RZ, RZ, RZ ;  /* 0x000000ffff077224 */ /* 0x000fe200078e00ff */
[----:B------:R-:W-:Y:S01]  /*1b60*/  STL.128 [R1+0xc0], RZ ;  /* 0x0000c0ff01007387 */ /* 0x000fe20000100c00 */
[----:B------:R-:W-:Y:S01]  /*1b70*/  IMAD.MOV.U32 R12, RZ, RZ, 0x1 ;  /* 0x00000001ff0c7424 */ /* 0x000fe200078e00ff */
[----:B------:R-:W-:Y:S01]  /*1b80*/  LOP3.LUT P0, RZ, R15, 0x1bf, RZ, 0xc0, !PT ;  /* 0x000001bf0fff7812 */ /* 0x000fe2000780c0ff */
[----:B------:R-:W-:Y:S01]  /*1b90*/  IMAD.MOV.U32 R13, RZ, RZ, RZ ;  /* 0x000000ffff0d7224 */ /* 0x000fe200078e00ff */
[----:B------:R-:W0:Y:S01]  /*1ba0*/  SHFL.IDX PT, R0, R55, RZ, 0x1f ;  /* 0x00001fff37007589 */ /* 0x000e2200000e0000 */
[----:B------:R-:W-:-:S02]  /*1bb0*/  IMAD.MOV.U32 R11, RZ, RZ, 0x40000040 ;  /* 0x40000040ff0b7424 */ /* 0x000fc400078e00ff */
[----:B------:R-:W-:Y:S01]  /*1bc0*/  IMAD.MOV.U32 R9, RZ, RZ, 0x40000040 ;  /* 0x40000040ff097424 */ /* 0x000fe200078e00ff */
[----:B------:R1:W-:Y:S04]  /*1bd0*/  STL.128 [R1+0x80], R4 ;  /* 0x0000800401007387 */ /* 0x0003e80000100c00 */
[----:B------:R2:W-:Y:S04]  /*1be0*/  STL.64 [R1+0x90], R12 ;  /* 0x0000900c01007387 */ /* 0x0005e80000100a00 */
[----:B------:R3:W-:Y:S04]  /*1bf0*/  STL.128 [R1+0xd0], RZ ;  /* 0x0000d0ff01007387 */ /* 0x0007e80000100c00 */
[----:B------:R3:W-:Y:S01]  /*1c00*/  STL.128 [R1+0xe0], RZ ;  /* 0x0000e0ff01007387 */ /* 0x0007e20000100c00 */
[----:B-1----:R-:W-:-:S03]  /*1c10*/  IMAD.MOV.U32 R5, RZ, RZ, 0x40000040 ;  /* 0x40000040ff057424 */ /* 0x002fc600078e00ff */
[----:B------:R3:W-:Y:S01]  /*1c20*/  STL.128 [R1+0xf0], RZ ;  /* 0x0000f0ff01007387 */ /* 0x0007e20000100c00 */
[----:B------:R-:W-:Y:S01]  /*1c30*/  IMAD.MOV.U32 R7, RZ, RZ, 0x40000040 ;  /* 0x40000040ff077424 */ /* 0x000fe200078e00ff */
[----:B0-----:R-:W-:Y:S01]  /*1c40*/  LEA.HI R2, R0, R0, RZ, 0x1 ;  /* 0x0000000000027211 */ /* 0x001fe200078f08ff */
[----:B--2---:R-:W-:Y:S01]  /*1c50*/  IMAD.MOV.U32 R13, RZ, RZ, 0x40000040 ;  /* 0x40000040ff0d7424 */ /* 0x004fe200078e00ff */
[----:B------:R3:W-:Y:S02]  /*1c60*/  STL.128 [R1+0x100], RZ ;  /* 0x000100ff01007387 */ /* 0x0007e40000100c00 */
[----:B------:R-:W-:Y:S01]  /*1c70*/  LOP3.LUT R3, R2, 0x7fffe, RZ, 0xc0, !PT ;  /* 0x0007fffe02037812 */ /* 0x000fe200078ec0ff */
[----:B------:R-:W-:-:S04]  /*1c80*/  VIADD R2, R72, 0x1c400 ;  /* 0x0001c40048027836 */ /* 0x000fc80000000000 */
[----:B------:R-:W-:Y:S01]  /*1c90*/  IMAD.IADD R0, R0, 0x1, -R3 ;  /* 0x0000000100007824 */ /* 0x000fe200078e0a03 */
[----:B------:R-:W-:Y:S01]  /*1ca0*/  SHF.R.U32.HI R2, RZ, 0x4, R2 ;  /* 0x00000004ff027819 */ /* 0x000fe20000011602 */
[----:B------:R-:W-:Y:S02]  /*1cb0*/  VIADD R3, R72, 0x400 ;  /* 0x0000040048037836 */ /* 0x000fe40000000000 */
[----:B------:R-:W-:Y:S01]  /*1cc0*/  IMAD R0, R0, 0x2000, R15 ;  /* 0x0000200000007824 */ /* 0x000fe200078e020f */
[----:B------:R-:W-:Y:S02]  /*1cd0*/  LOP3.LUT R2, R2, 0x3fff, RZ, 0xc0, !PT ;  /* 0x00003fff02027812 */ /* 0x000fe400078ec0ff */
[----:B------:R-:W-:Y:S01]  /*1ce0*/  SHF.R.U32.HI R3, RZ, 0x4, R3 ;  /* 0x00000004ff037819 */ /* 0x000fe20000011603 */
[----:B------:R-:W-:Y:S01]  /*1cf0*/  VIADD R8, R0, 0xa000 ;  /* 0x0000a00000087836 */ /* 0x000fe20000000000 */
[----:B------:R-:W-:Y:S02]  /*1d00*/  SHF.R.U32.HI R0, RZ, 0x4, R0 ;  /* 0x00000004ff007819 */ /* 0x000fe40000011600 */
[----:B------:R-:W-:-:S02]  /*1d10*/  LOP3.LUT R2, R2, 0x10000, RZ, 0xfc, !PT ;  /* 0x0001000002027812 */ /* 0x000fc400078efcff */
[----:B------:R-:W-:Y:S02]  /*1d20*/  SHF.R.U32.HI R8, RZ, 0x4, R8 ;  /* 0x00000004ff087819 */ /* 0x000fe40000011608 */
[----:B------:R-:W-:Y:S01]  /*1d30*/  LOP3.LUT R3, R3, 0x3fff, RZ, 0xc0, !PT ;  /* 0x00003fff03037812 */ /* 0x000fe200078ec0ff */
[----:B------:R-:W-:Y:S01]  /*1d40*/  IMAD.MOV.U32 R4, RZ, RZ, R2 ;  /* 0x000000ffff047224 */ /* 0x000fe200078e0002 */
[----:B------:R-:W-:Y:S02]  /*1d50*/  LOP3.LUT R0, R0, 0x3fff, RZ, 0xc0, !PT ;  /* 0x00003fff00007812 */ /* 0x000fe400078ec0ff */
[----:B------:R-:W-:Y:S02]  /*1d60*/  LOP3.LUT R8, R8, 0x3fff, RZ, 0xc0, !PT ;  /* 0x00003fff08087812 */ /* 0x000fe400078ec0ff */
[C---:B------:R-:W-:Y:S02]  /*1d70*/  LOP3.LUT R6, R3.reuse, 0x3000000, RZ, 0xfc, !PT ;  /* 0x0300000003067812 */ /* 0x040fe400078efcff */
[----:B------:R-:W-:-:S02]  /*1d80*/  LOP3.LUT R10, R3, 0x10000, RZ, 0xfc, !PT ;  /* 0x00010000030a7812 */ /* 0x000fc400078efcff */
[----:B------:R-:W-:Y:S01]  /*1d90*/  LOP3.LUT R12, R0, 0x10000, RZ, 0xfc, !PT ;  /* 0x00010000000c7812 */ /* 0x000fe200078efcff */
[----:B------:R3:W-:Y:S01]  /*1da0*/  STL.128 [R1+0xa0], R4 ;  /* 0x0000a00401007387 */ /* 0x0007e20000100c00 */
[----:B------:R-:W-:-:S03]  /*1db0*/  LOP3.LUT R8, R8, 0x10000, RZ, 0xfc, !PT ;  /* 0x0001000008087812 */ /* 0x000fc600078efcff */
[----:B------:R3:W-:Y:S04]  /*1dc0*/  STL.64 [R1+0x98], R12 ;  /* 0x0000980c01007387 */ /* 0x0007e80000100a00 */
[----:B------:R3:W-:Y:S01]  /*1dd0*/  STL.128 [R1+0x110], R8 ;  /* 0x0001100801007387 */ /* 0x0007e20000100c00 */
[----:B------:R-:W-:Y:S05]  /*1de0*/  @!P0 BRA `(.L_x_11078) ;  /* 0x0000000000408947 */ /* 0x000fea0003800000 */
[----:B------:R-:W-:Y:S01]  /*1df0*/  MOV R0, 0x0 ;  /* 0x0000000000007802 */ /* 0x000fe20000000f00 */
[----:B------:R-:W-:Y:S01]  /*1e00*/  ULDC.64 UR4, c[0x4][0x118] ;  /* 0x0100460000047ab9 */ /* 0x000fe20000000a00 */
[----:B------:R-:W-:Y:S01]  /*1e10*/  ULDC.64 UR6, c[0x4][0x38] ;  /* 0x01000e0000067ab9 */ /* 0x000fe20000000a00 */
[----:B---3--:R-:W-:Y:S01]  /*1e20*/  IMAD.U32 R4, RZ, RZ, UR4 ;  /* 0x00000004ff047e24 */ /* 0x008fe2000f8e00ff */
        /* <DEDUP_REMOVED lines=12> */
.L_x_11078:
[----:B------:R-:W2:Y:S01]  /*1ef0*/  LDL R21, [R1+0x224] ;  /* 0x0002240001157983 */ /* 0x000ea20000100800 */
[----:B------:R-:W-:Y:S01]  /*1f00*/  LOP3.LUT R0, R28, 0xffffff80, RZ, 0xc0, !PT ;  /* 0xffffff801c007812 */ /* 0x000fe200078ec0ff */
[----:B------:R-:W0:Y:S01]  /*1f10*/  LDC.64 R14, c[0x0][0xad0] ;  /* 0x0002b400ff0e7b82 */ /* 0x000e220000000a00 */
[----:B---3--:R-:W-:Y:S01]  /*1f20*/  LEA.HI R12, R55, R55, RZ, 0x1 ;  /* 0x00000037370c7211 */ /* 0x008fe200078f08ff */
[----:B------:R1:W-:Y:S01]  /*1f30*/  STL.64 [R1+0x170], R24 ;  /* 0x0001701801007387 */ /* 0x0003e20000100a00 */
[----:B------:R-:W-:Y:S01]  /*1f40*/  VIADD R20, R70, 0xffffff80 ;  /* 0xffffff8046147836 */ /* 0x000fe20000000000 */
[----:B------:R-:W-:Y:S01]  /*1f50*/  BSSY B0, `(.L_x_11079) ;  /* 0x000002c000007945 */ /* 0x000fe20003800000 */
[----:B------:R-:W-:Y:S01]  /*1f60*/  IMAD.IADD R0, R53, 0x1, -R0 ;  /* 0x0000000135007824 */ /* 0x000fe200078e0a00 */
[----:B------:R-:W-:Y:S01]  /*1f70*/  LOP3.LUT R12, R12, 0x3fffffe, RZ, 0xc0, !PT ;  /* 0x03fffffe0c0c7812 */ /* 0x000fe200078ec0ff */
[----:B------:R0:W-:Y:S01]  /*1f80*/  STL.64 [R1+0x130], R30 ;  /* 0x0001301e01007387 */ /* 0x0001e20000100a00 */
[----:B------:R-:W3:Y:S01]  /*1f90*/  LDC.64 R8, c[0x0][0xad8] ;  /* 0x0002b600ff087b82 */ /* 0x000ee20000000a00 */
[----:B------:R-:W-:Y:S01]  /*1fa0*/  IMAD.MOV.U32 R52, RZ, RZ, RZ ;  /* 0x000000ffff347224 */ /* 0x000fe200078e00ff */
[----:B------:R-:W-:Y:S01]  /*1fb0*/  SHF.R.S32.HI R7, RZ, 0x1f, R0 ;  /* 0x0000001fff077819 */ /* 0x000fe20000011400 */
[----:B------:R-:W-:Y:S01]  /*1fc0*/  IMAD.IADD R55, R55, 0x1, -R12 ;  /* 0x0000000137377824 */ /* 0x000fe200078e0a0c */
[----:B------:R4:W-:Y:S02]  /*1fd0*/  STL.64 [R1+0x128], R36 ;  /* 0x0001282401007387 */ /* 0x0009e40000100a00 */
[----:B------:R-:W-:-:S02]  /*1fe0*/  LEA.HI R10, R7, R0, RZ, 0x2 ;  /* 0x00000000070a7211 */ /* 0x000fc400078f10ff */
[----:B------:R-:W5:Y:S01]  /*1ff0*/  LDC R28, c[0x0][0x288] ;  /* 0x0000a200ff1c7b82 */ /* 0x000f620000000800 */
[----:B------:R-:W-:Y:S01]  /*2000*/  LEA.HI R7, R7, R0, RZ, 0x5 ;  /* 0x0000000007077211 */ /* 0x000fe200078f28ff */
[----:B------:R4:W-:Y:S01]  /*2010*/  STL [R1+0x13c], R20 ;  /* 0x00013c1401007387 */ /* 0x0009e20000100800 */
[--C-:B------:R-:W-:Y:S02]  /*2020*/  SHF.R.S32.HI R4, RZ, 0x2, R10.reuse ;  /* 0x00000002ff047819 */ /* 0x100fe4000001140a */
[----:B------:R-:W-:Y:S01]  /*2030*/  SHF.R.S32.HI R3, RZ, 0x1f, R10 ;  /* 0x0000001fff037819 */ /* 0x000fe2000001140a */
[----:B------:R4:W-:Y:S01]  /*2040*/  STL.U8 [R1+0x138], RZ ;  /* 0x000138ff01007387 */ /* 0x0009e20000100000 */
[----:B-1----:R-:W-:Y:S01]  /*2050*/  SHF.R.S32.HI R24, RZ, 0x5, R7 ;  /* 0x00000005ff187819 */ /* 0x002fe20000011407 */
[----:B------:R-:W1:Y:S01]  /*2060*/  LDC R6, c[0x0][0x450] ;  /* 0x00011400ff067b82 */ /* 0x000e620000000800 */
[----:B------:R-:W-:Y:S01]  /*2070*/  LEA.HI R3, R3, R4, RZ, 0x3 ;  /* 0x0000000403037211 */ /* 0x000fe200078f18ff */
[----:B0-----:R-:W-:Y:S01]  /*2080*/  IMAD.MOV.U32 R30, RZ, RZ, R15 ;  /* 0x000000ffff1e7224 */ /* 0x001fe200078e000f */
[----:B------:R-:W-:-:S02]  /*2090*/  LOP3.LUT R7, R10, 0x7ffffffc, RZ, 0xc0, !PT ;  /* 0x7ffffffc0a077812 */ /* 0x000fc400078ec0ff */
[----:B------:R-:W-:-:S03]  /*20a0*/  LOP3.LUT R5, R3, 0xfffffff8, RZ, 0xc0, !PT ;  /* 0xfffffff803057812 */ /* 0x000fc600078ec0ff */
[----:B------:R-:W0:Y:S01]  /*20b0*/  LDC.64 R2, c[0x0][0xae0] ;  /* 0x0002b800ff027b82 */ /* 0x000e220000000a00 */
[----:B------:R-:W-:Y:S02]  /*20c0*/  IMAD.IADD R0, R0, 0x1, -R7 ;  /* 0x0000000100007824 */ /* 0x000fe400078e0a07 */
[----:B------:R-:W-:Y:S02]  /*20d0*/  IMAD.IADD R11, R4, 0x1, -R5 ;  /* 0x00000001040b7824 */ /* 0x000fe400078e0a05 */
[----:B---3--:R-:W-:Y:S02]  /*20e0*/  IMAD.MOV.U32 R31, RZ, RZ, R8 ;  /* 0x000000ffff1f7224 */ /* 0x008fe400078e0008 */
[----:B------:R-:W-:Y:S01]  /*20f0*/  IMAD R10, R24, 0x10, R11 ;  /* 0x00000010180a7824 */ /* 0x000fe200078e020b */
[----:B------:R-:W1:Y:S01]  /*2100*/  LDC.64 R4, c[0x0][0x448] ;  /* 0x00011200ff047b82 */ /* 0x000e620000000a00 */
[----:B------:R-:W-:Y:S01]  /*2110*/  IMAD.SHL.U32 R11, R0, 0x2, RZ ;  /* 0x00000002000b7824 */ /* 0x000fe200078e00ff */
[----:B-----5:R4:W-:Y:S01]  /*2120*/  STL.128 [R1+0x140], R28 ;  /* 0x0001401c01007387 */ /* 0x0209e20000100c00 */
[----:B------:R-:W-:-:S02]  /*2130*/  IMAD R10, R55, 0x40, R10 ;  /* 0x00000040370a7824 */ /* 0x000fc400078e020a */
[----:B------:R-:W-:Y:S02]  /*2140*/  IMAD.MOV.U32 R53, RZ, RZ, R9 ;  /* 0x000000ffff357224 */ /* 0x000fe400078e0009 */
[----:B------:R-:W-:Y:S01]  /*2150*/  IMAD.MOV.U32 R7, RZ, RZ, R14 ;  /* 0x000000ffff077224 */ /* 0x000fe200078e000e */
[----:B------:R4:W-:Y:S01]  /*2160*/  STL.64 [R1+0x120], R10 ;  /* 0x0001200a01007387 */ /* 0x0009e20000100a00 */
[----:B0-----:R-:W-:Y:S02]  /*2170*/  IMAD.MOV.U32 R54, RZ, RZ, R2 ;  /* 0x000000ffff367224 */ /* 0x001fe400078e0002 */
[----:B------:R-:W-:-:S05]  /*2180*/  IMAD.MOV.U32 R55, RZ, RZ, R3 ;  /* 0x000000ffff377224 */ /* 0x000fca00078e0003 */
[----:B------:R4:W-:Y:S04]  /*2190*/  STL.128 [R1+0x150], R52 ;  /* 0x0001503401007387 */ /* 0x0009e80000100c00 */
[----:B-1----:R4:W-:Y:S01]  /*21a0*/  STL.128 [R1+0x160], R4 ;  /* 0x0001600401007387 */ /* 0x0029e20000100c00 */
[----:B--2---:R-:W-:-:S04]  /*21b0*/  LEA.HI R13, R21, R21, RZ, 0x1 ;  /* 0x00000015150d7211 */ /* 0x004fc800078f08ff */
[----:B------:R-:W-:-:S05]  /*21c0*/  LOP3.LUT R12, R13, 0xfffffffe, RZ, 0xc0, !PT ;  /* 0xfffffffe0d0c7812 */ /* 0x000fca00078ec0ff */
[----:B------:R-:W-:-:S05]  /*21d0*/  IMAD.IADD R12, R21, 0x1, -R12 ;  /* 0x00000001150c7824 */ /* 0x000fca00078e0a0c */
[----:B------:R-:W-:-:S04]  /*21e0*/  SHF.L.U32 R13, R12, 0x1f, RZ ;  /* 0x0000001f0c0d7819 */ /* 0x000fc800000006ff */
[----:B------:R-:W0:Y:S02]  /*21f0*/  SYNCS.PHASECHK.TRANS64.TRYWAIT P0, [R72+URZ+0x32400], R13 ;  /* 0x0324000d480075a7 */ /* 0x000e24000800017f */
[----:B0---4-:R-:W-:Y:S05]  /*2200*/  @!P0 BRA `(.L_x_11080) ;  /* 0x0000031800748947 */ /* 0x011fea0003800000 */
.L_x_11265:
[----:B------:R-:W-:Y:S05]  /*2210*/  BSYNC B0 ;  /* 0x0000000000007941 */ /* 0x000fea0003800000 */
.L_x_11079:
[----:B------:R-:W2:Y:S04]  /*2220*/  LDL R20, [R1+0x1c] ;  /* 0x00001c0001147983 */ /* 0x000ea80000100800 */
[----:B------:R1:W5:Y:S01]  /*2230*/  LDL.64 R10, [R1+0x218] ;  /* 0x00021800010a7983 */ /* 0x0003620000100a00 */
[----:B------:R-:W-:Y:S01]  /*2240*/  IMAD.MOV.U32 R12, RZ, RZ, R68 ;  /* 0x000000ffff0c7224 */ /* 0x000fe200078e0044 */
[----:B------:R-:W-:Y:S01]  /*2250*/  IADD3 R0, P0, R18, 0x460, RZ ;  /* 0x0000046012007810 */ /* 0x000fe20007f1e0ff */
[----:B0-----:R-:W-:Y:S01]  /*2260*/  IMAD.MOV.U32 R13, RZ, RZ, R69 ;  /* 0x000000ffff0d7224 */ /* 0x001fe200078e0045 */
[----:B------:R-:W-:Y:S01]  /*2270*/  STL.64 [R1+0x178], R32 ;  /* 0x0001782001007387 */ /* 0x000fe20000100a00 */
[----:B------:R-:W-:Y:S01]  /*2280*/  IMAD.MOV.U32 R14, RZ, RZ, R44 ;  /* 0x000000ffff0e7224 */ /* 0x000fe200078e002c */
[----:B------:R-:W-:Y:S05]  /*2290*/  WARPSYNC.ALL ;  /* 0x0000000000007948 */ /* 0x000fea0003800000 */
[----:B------:R-:W-:Y:S01]  /*22a0*/  IMAD.MOV.U32 R15, RZ, RZ, R67 ;  /* 0x000000ffff0f7224 */ /* 0x000fe200078e0043 */
[----:B------:R-:W-:Y:S01]  /*22b0*/  STL.64 [R1+0x210], R34 ;  /* 0x0002102201007387 */ /* 0x000fe20000100a00 */
[----:B------:R-:W-:Y:S01]  /*22c0*/  IMAD.X R7, RZ, RZ, R19, P0 ;  /* 0x000000ffff077224 */ /* 0x000fe200000e0613 */
[----:B------:R-:W-:Y:S01]  /*22d0*/  BSSY B0, `(.L_x_11081) ;  /* 0x000002a000007945 */ /* 0x000fe20003800000 */
[----:B------:R-:W-:Y:S01]  /*22e0*/  IMAD.MOV.U32 R24, RZ, RZ, R63 ;  /* 0x000000ffff187224 */ /* 0x000fe200078e003f */
[----:B------:R0:W-:Y:S01]  /*22f0*/  STL.128 [R1+0x180], R12 ;  /* 0x0001800c01007387 */ /* 0x0001e20000100c00 */
[----:B------:R-:W-:-:S02]  /*2300*/  IMAD.MOV.U32 R25, RZ, RZ, R64 ;  /* 0x000000ffff197224 */ /* 0x000fc400078e0040 */
[----:B------:R-:W-:Y:S02]  /*2310*/  IMAD.MOV.U32 R44, RZ, RZ, R38 ;  /* 0x000000ffff2c7224 */ /* 0x000fe400078e0026 */
[----:B------:R-:W-:Y:S01]  /*2320*/  VIADD R237, R73, 0x8 ;  /* 0x0000000849ed7836 */ /* 0x000fe20000000000 */
[----:B------:R-:W-:Y:S01]  /*2330*/  STL.128 [R1+0x1a0], R24 ;  /* 0x0001a01801007387 */ /* 0x000fe20000100c00 */
        /* <DEDUP_REMOVED lines=9> */
[----:B------:R-:W-:-:S03]  /*23d0*/  IMAD.MOV.U32 R43, RZ, RZ, R179 ;  /* 0x000000ffff2b7224 */ /* 0x000fc600078e00b3 */
        /* <DEDUP_REMOVED lines=10> */
[----:B------:R-:W-:-:S02]  /*2480*/  IMAD.MOV.U32 R42, RZ, RZ, R193 ;  /* 0x000000ffff2a7224 */ /* 0x000fc400078e00c1 */
[----:B------:R-:W-:Y:S01]  /*2490*/  IMAD.MOV.U32 R47, RZ, RZ, R39 ;  /* 0x000000ffff2f7224 */ /* 0x000fe200078e0027 */
[----:B------:R0:W-:Y:S04]  /*24a0*/  STL.128 [R1+0x1d0], R12 ;  /* 0x0001d00c01007387 */ /* 0x0001e80000100c00 */
[----:B------:R1:W-:Y:S04]  /*24b0*/  STL.128 [R1+0x1e0], R40 ;  /* 0x0001e02801007387 */ /* 0x0003e80000100c00 */
[----:B------:R1:W-:Y:S01]  /*24c0*/  STL.128 [R1+0x1f0], R44 ;  /* 0x0001f02c01007387 */ /* 0x0003e20000100c00 */
[----:B0-----:R-:W-:-:S02]  /*24d0*/  IMAD.MOV.U32 R12, RZ, RZ, R51 ;  /* 0x000000ffff0c7224 */ /* 0x001fc400078e0033 */
[----:B------:R-:W-:Y:S02]  /*24e0*/  IMAD.MOV.U32 R13, RZ, RZ, R56 ;  /* 0x000000ffff0d7224 */ /* 0x000fe400078e0038 */
[----:B------:R-:W-:Y:S02]  /*24f0*/  IMAD.MOV.U32 R14, RZ, RZ, R49 ;  /* 0x000000ffff0e7224 */ /* 0x000fe400078e0031 */
[----:B------:R-:W-:-:S05]  /*2500*/  IMAD.MOV.U32 R15, RZ, RZ, R50 ;  /* 0x000000ffff0f7224 */ /* 0x000fca00078e0032 */
[----:B------:R1:W-:Y:S01]  /*2510*/  STL.128 [R1+0x200], R12 ;  /* 0x0002000c01007387 */ /* 0x0003e20000100c00 */
[----:B--2---:R-:W-:Y:S01]  /*2520*/  LOP3.LUT R0, R20, 0x1, RZ, 0xfc, !PT ;  /* 0x0000000114007812 */ /* 0x004fe200078efcff */
[----:B------:R1:W-:Y:S03]  /*2530*/  BAR.SYNC.DEFER_BLOCKING R237, 0x100 ;  /* 0x000400ed0000751d */ /* 0x0003e60000010000 */
[----:B------:R-:W-:-:S13]  /*2540*/  ISETP.NE.AND P1, PT, R0, 0x3, PT ;  /* 0x000000030000780c */ /* 0x000fda0003f25270 */
[----:B-1----:R-:W-:Y:S05]  /*2550*/  @!P1 BRA `(.L_x_11082) ;  /* 0x0000000000049947 */ /* 0x002fea0003800000 */
[----:B------:R-:W-:Y:S01]  /*2560*/  BPT.TRAP 0x1 ;  /* 0x000000040000795c */ /* 0x000fe20000300000 */
.L_x_11082:
[----:B------:R-:W-:Y:S05]  /*2570*/  BSYNC B0 ;  /* 0x0000000000007941 */ /* 0x000fea0003800000 */
.L_x_11081:
        /* <DEDUP_REMOVED lines=8> */
.L_x_11084:
[----:B------:R-:W-:Y:S05]  /*2600*/  BSYNC B0 ;  /* 0x0000000000007941 */ /* 0x000fea0003800000 */
.L_x_11083:
[----:B------:R-:W-:Y:S04]  /*2610*/  BSSY B0, `(.L_x_11085) ;  /* 0x0000004000007945 */ /* 0x000fe80003800000 */
[----:B-1----:R-:W-:Y:S05]  /*2620*/  @P0 BRA `(.L_x_11086) ;  /* 0x0000000000080947 */ /* 0x002fea0003800000 */
[----:B------:R-:W1:Y:S02]  /*2630*/  SYNCS.PHASECHK.TRANS64.TRYWAIT P0, [R10+URZ], R11 ;  /* 0x0000000b0a0075a7 */ /* 0x000e64000800017f */
[----:B-1----:R-:W-:Y:S05]  /*2640*/  @!P0 BRA `(.L_x_11087) ;  /* 0x0000031400788947 */ /* 0x002fea0003800000 */
.L_x_11086:
[----:B------:R-:W-:Y:S05]  /*2650*/  BSYNC B0 ;  /* 0x0000000000007941 */ /* 0x000fea0003800000 */
.L_x_11085:
[----:B------:R-:W2:Y:S04]  /*2660*/  LDL R15, [R1+0x218] ;  /* 0x00021800010f7983 */ /* 0x000ea80000100800 */
[----:B01----:R-:W2:Y:S01]  /*2670*/  LDL.64 R10, [R1+0xa0] ;  /* 0x0000a000010a7983 */ /* 0x003ea20000100a00 */
[----:B------:R-:W-:Y:S05]  /*2680*/  WARPSYNC.ALL ;  /* 0x0000000000007948 */ /* 0x000fea0003800000 */
[----:B------:R-:W3:Y:S04]  /*2690*/  LDL.64 R24, [R1+0x98] ;  /* 0x0000980001187983 */ /* 0x000ee80000100a00 */
[----:B------:R-:W4:Y:S04]  /*26a0*/  LDL.64 R12, [R1+0x98] ;  /* 0x00009800010c7983 */ /* 0x000f280000100a00 */
[----:B------:R-:W5:Y:S01]  /*26b0*/  LDL.64 R20, [R1+0x98] ;  /* 0x0000980001147983 */ /* 0x000f620000100a00 */
[----:B--2---:R-:W-:-:S03]  /*26c0*/  IMAD R10, R15, 0x300, R10 ;  /* 0x000003000f0a7824 */ /* 0x004fc600078e020a */
[----:B------:R-:W2:Y:S01]  /*26d0*/  LDL.64 R74, [R1+0x98] ;  /* 0x00009800014a7983 */ /* 0x000ea20000100a00 */
[----:B------:R-:W-:Y:S02]  /*26e0*/  R2UR UR7, R11 ;  /* 0x000000000b0772ca */ /* 0x000fe400000e0000 */
[C---:B------:R-:W-:Y:S01]  /*26f0*/  R2UR UR6, R10.reuse ;  /* 0x000000000a0672ca */ /* 0x040fe200000e0000 */
[----:B------:R-:W2:Y:S01]  /*2700*/  LDL R7, [R1+0x224] ;  /* 0x0002240001077983 */ /* 0x000ea20000100800 */
[----:B------:R-:W-:Y:S01]  /*2710*/  VIADD R14, R10, 0x2 ;  /* 0x000000020a0e7836 */ /* 0x000fe20000000000 */
[----:B------:R-:W-:Y:S01]  /*2720*/  BSSY B0, `(.L_x_11088) ;  /* 0x000002e000007945 */ /* 0x000fe20003800000 */
[----:B------:R-:W-:Y:S01]  /*2730*/  IMAD.MOV.U32 R15, RZ, RZ, R11 ;  /* 0x000000ffff0f7224 */ /* 0x000fe200078e000b */
[----:B------:R0:W-:Y:S01]  /*2740*/  STL [R1+0x80], RZ ;  /* 0x000080ff01007387 */ /* 0x0001e20000100800 */
[----:B---3--:R-:W-:Y:S02]  /*2750*/  R2UR UR4, R24 ;  /* 0x00000000180472ca */ /* 0x008fe400000e0000 */
[----:B------:R-:W-:-:S02]  /*2760*/  R2UR UR5, R25 ;  /* 0x00000000190572ca */ /* 0x000fc400000e0000 */
[----:B------:R-:W-:Y:S01]  /*2770*/  WARPGROUP.ARRIVE ;  /* 0x00000000000079c5 */ /* 0x000fe20000000000 */
[----:B----4-:R-:W-:Y:S02]  /*2780*/  VIADD R12, R12, 0x2 ;  /* 0x000000020c0c7836 */ /* 0x010fe40000000000 */
[----:B-----5:R-:W-:Y:S02]  /*2790*/  VIADD R20, R20, 0x4 ;  /* 0x0000000414147836 */ /* 0x020fe40000000000 */
[----:B--2---:R-:W-:-:S06]  /*27a0*/  VIADD R74, R74, 0x6 ;  /* 0x000000064a4a7836 */ /* 0x004fcc0000000000 */
[----:B------:R-:W-:Y:S01]  /*27b0*/  HGMMA.64x96x16.F32 R24, gdesc[UR4], RZ, !UPT, gsb0 ;  /* 0x01600000041879f0 */ /* 0x000fe2000c0008ff */
[----:B------:R-:W-:Y:S02]  /*27c0*/  R2UR UR6, R14 ;  /* 0x000000000e0672ca */ /* 0x000fe400000e0000 */
[----:B------:R-:W-:Y:S02]  /*27d0*/  R2UR UR7, R15 ;  /* 0x000000000f0772ca */ /* 0x000fe400000e0000 */
[----:B------:R-:W-:Y:S01]  /*27e0*/  R2UR UR4, R12 ;  /* 0x000000000c0472ca */ /* 0x000fe200000e0000 */
[C---:B------:R-:W-:Y:S01]  /*27f0*/  VIADD R12, R10.reuse, 0x4 ;  /* 0x000000040a0c7836 */ /* 0x040fe20000000000 */
[----:B------:R-:W-:Y:S01]  /*2800*/  R2UR UR5, R13 ;  /* 0x000000000d0572ca */ /* 0x000fe200000e0000 */
[----:B------:R-:W-:Y:S01]  /*2810*/  IMAD.MOV.U32 R13, RZ, RZ, R11 ;  /* 0x000000ffff0d7224 */ /* 0x000fe200078e000b */
[----:B------:R-:W-:Y:S01]  /*2820*/  LEA.HI R0, R7, R7, RZ, 0x1 ;  /* 0x0000000707007211 */ /* 0x000fe200078f08ff */
[----:B------:R-:W-:Y:S01]  /*2830*/  VIADD R10, R10, 0x6 ;  /* 0x000000060a0a7836 */ /* 0x000fe20000000000 */
[----:B------:R-:W-:-:S02]  /*2840*/  WARPGROUP.DEPBAR.LE gsb0, 0x0 ;  /* 0x00008000000079c5 */ /* 0x000fc40000010000 */
        /* <DEDUP_REMOVED lines=23> */
[----:B------:R-:W-:Y:S03]  /*29c0*/  HGMMA.64x96x16.F32 R24, gdesc[UR4], R24, gsb0 ;  /* 0x01600000041879f0 */ /* 0x000fe60008000818 */
[----:B------:R-:W-:Y:S02]  /*29d0*/  WARPGROUP.DEPBAR.LE gsb0, 0x0 ;  /* 0x00008000000079c5 */ /* 0x000fe40000010000 */
[----:B------:R-:W1:Y:S02]  /*29e0*/  SYNCS.PHASECHK.TRANS64.TRYWAIT P0, [R72+URZ+0x32410], R7 ;  /* 0x03241007480075a7 */ /* 0x000e64000800017f */
[----:B01----:R-:W-:Y:S05]  /*29f0*/  @!P0 BRA `(.L_x_11089) ;  /* 0x0000031000a08947 */ /* 0x003fea0003800000 */
.L_x_11266:
[----:B------:R-:W-:Y:S05]  /*2a00*/  BSYNC B0 ;  /* 0x0000000000007941 */ /* 0x000fea0003800000 */
.L_x_11088:
[----:B0-----:R-:W2:Y:S04]  /*2a10*/  LDL R7, [R1+0x54] ;  /* 0x0000540001077983 */ /* 0x001ea80000100800 */
[----:B------:R0:W5:Y:S01]  /*2a20*/  LDL.64 R10, [R1+0x218] ;  /* 0x00021800010a7983 */ /* 0x0001620000100a00 */
[----:B------:R-:W-:Y:S01]  /*2a30*/  BSSY B0, `(.L_x_11090) ;  /* 0x0000005000007945 */ /* 0x000fe20003800000 */
[----:B--2---:R-:W-:-:S04]  /*2a40*/  LOP3.LUT R7, R7, 0x1, RZ, 0xfc, !PT ;  /* 0x0000000107077812 */ /* 0x004fc800078efcff */
[----:B------:R-:W-:-:S13]  /*2a50*/  ISETP.NE.AND P1, PT, R7, 0x3, PT ;  /* 0x000000030700780c */ /* 0x000fda0003f25270 */
[----:B0-----:R-:W-:Y:S05]  /*2a60*/  @!P1 BRA `(.L_x_11091) ;  /* 0x0000000000049947 */ /* 0x001fea0003800000 */
[----:B------:R-:W-:Y:S01]  /*2a70*/  BPT.TRAP 0x1 ;  /* 0x000000040000795c */ /* 0x000fe20000300000 */
.L_x_11091:
[----:B------:R-:W-:Y:S05]  /*2a80*/  BSYNC B0 ;  /* 0x0000000000007941 */ /* 0x000fea0003800000 */
.L_x_11090:
        /* <DEDUP_REMOVED lines=8> */
.L_x_11093:
[----:B------:R-:W-:Y:S05]  /*2b10*/  BSYNC B0 ;  /* 0x0000000000007941 */ /* 0x000fea0003800000 */
.L_x_11092:
[----:B------:R-:W-:Y:S04]  /*2b20*/  BSSY B0, `(.L_x_11094) ;  /* 0x0000004000007945 */ /* 0x000fe80003800000 */
[----:B-1----:R-:W-:Y:S05]  /*2b30*/  @P0 BRA `(.L_x_11095) ;  /* 0x0000000000080947 */ /* 0x002fea0003800000 */
[----:B------:R-:W1:Y:S02]  /*2b40*/  SYNCS.PHASECHK.TRANS64.TRYWAIT P0, [R10+URZ], R11 ;  /* 0x0000000b0a0075a7 */ /* 0x000e64000800017f */
[----:B-1----:R-:W-:Y:S05]  /*2b50*/  @!P0 BRA `(.L_x_11096) ;  /* 0x00000310005c8947 */ /* 0x002fea0003800000 */
.L_x_11095:
[----:B------:R-:W-:Y:S05]  /*2b60*/  BSYNC B0 ;  /* 0x0000000000007941 */ /* 0x000fea0003800000 */
.L_x_11094:
[----:B------:R-:W2:Y:S04]  /*2b70*/  LDL R77, [R1+0x218] ;  /* 0x00021800014d7983 */ /* 0x000ea80000100800 */
[----:B01----:R-:W2:Y:S04]  /*2b80*/  LDL.64 R10, [R1+0x118] ;  /* 0x00011800010a7983 */ /* 0x003ea80000100a00 */
[----:B------:R-:W3:Y:S04]  /*2b90*/  LDL R7, [R1+0x90] ;  /* 0x0000900001077983 */ /* 0x000ee80000100800 */
[----:B------:R-:W4:Y:S04]  /*2ba0*/  LDL.64 R12, [R1+0x110] ;  /* 0x00011000010c7983 */ /* 0x000f280000100a00 */
[----:B------:R-:W5:Y:S04]  /*2bb0*/  LDL.64 R14, [R1+0x110] ;  /* 0x00011000010e7983 */ /* 0x000f680000100a00 */
[----:B------:R-:W5:Y:S04]  /*2bc0*/  LDL.64 R20, [R1+0x110] ;  /* 0x0001100001147983 */ /* 0x000f680000100a00 */
[----:B------:R-:W5:Y:S01]  /*2bd0*/  LDL.64 R74, [R1+0x110] ;  /* 0x00011000014a7983 */ /* 0x000f620000100a00 */
[----:B------:R-:W-:Y:S05]  /*2be0*/  WARPSYNC.ALL ;  /* 0x0000000000007948 */ /* 0x000fea0003800000 */
[----:B------:R-:W-:Y:S01]  /*2bf0*/  WARPGROUP.ARRIVE ;  /* 0x00000000000079c5 */ /* 0x000fe20000000000 */
[----:B--2---:R-:W-:Y:S01]  /*2c00*/  IMAD R10, R77, 0xc00, R10 ;  /* 0x00000c004d0a7824 */ /* 0x004fe200078e020a */
[----:B------:R-:W-:Y:S01]  /*2c10*/  R2UR UR7, R11 ;  /* 0x000000000b0772ca */ /* 0x000fe200000e0000 */
[----:B------:R-:W2:Y:S01]  /*2c20*/  LDL.64 R76, [R1+0x110] ;  /* 0x00011000014c7983 */ /* 0x000ea20000100a00 */
[----:B---3--:R-:W-:-:S02]  /*2c30*/  ISETP.NE.U32.AND P0, PT, R7, RZ, PT ;  /* 0x000000ff0700720c */ /* 0x008fc40003f05070 */
[----:B------:R-:W-:Y:S02]  /*2c40*/  R2UR UR6, R10 ;  /* 0x000000000a0672ca */ /* 0x000fe400000e0000 */
[----:B----4-:R-:W-:Y:S02]  /*2c50*/  R2UR UR4, R12 ;  /* 0x000000000c0472ca */ /* 0x010fe400000e0000 */
[----:B------:R-:W-:-:S07]  /*2c60*/  R2UR UR5, R13 ;  /* 0x000000000d0572ca */ /* 0x000fce00000e0000 */
[----:B------:R-:W-:-:S06]  /*2c70*/  VOTEU.ANY UP0, P0 ;  /* 0x00000000003f7886 */ /* 0x000fcc0000000100 */
[----:B------:R-:W-:Y:S01]  /*2c80*/  HGMMA.64x96x16.F32 R24, gdesc[UR4], R24, UP0, gsb0 ;  /* 0x01600000041879f0 */ /* 0x000fe2000b800818 */
[----:B-----5:R-:W-:Y:S02]  /*2c90*/  VIADD R14, R14, 0x2 ;  /* 0x000000020e0e7836 */ /* 0x020fe40000000000 */
[----:B------:R-:W-:Y:S02]  /*2ca0*/  VIADD R12, R10, 0x2 ;  /* 0x000000020a0c7836 */ /* 0x000fe40000000000 */
[----:B------:R-:W-:Y:S01]  /*2cb0*/  IMAD.MOV.U32 R13, RZ, RZ, R11 ;  /* 0x000000ffff0d7224 */ /* 0x000fe200078e000b */
[----:B------:R-:W-:Y:S02]  /*2cc0*/  R2UR UR4, R14 ;  /* 0x000000000e0472ca */ /* 0x000fe400000e0000 */
[----:B------:R-:W-:Y:S02]  /*2cd0*/  R2UR UR6, R12 ;  /* 0x000000000c0672ca */ /* 0x000fe400000e0000 */
[----:B------:R-:W-:-:S02]  /*2ce0*/  R2UR UR7, R13 ;  /* 0x000000000d0772ca */ /* 0x000fc400000e0000 */
[----:B------:R-:W-:Y:S02]  /*2cf0*/  R2UR UR5, R15 ;  /* 0x000000000f0572ca */ /* 0x000fe400000e0000 */
[----:B------:R-:W3:Y:S01]  /*2d00*/  LDL.64 R14, [R1+0x110] ;  /* 0x00011000010e7983 */ /* 0x000ee20000100a00 */
[----:B------:R-:W-:Y:S02]  /*2d10*/  WARPGROUP.DEPBAR.LE gsb0, 0x0 ;  /* 0x00008000000079c5 */ /* 0x000fe40000010000 */
[----:B------:R-:W-:-:S08]  /*2d20*/  WARPGROUP.ARRIVE ;  /* 0x00000000000079c5 */ /* 0x000fd00000000000 */
[----:B------:R-:W-:Y:S01]  /*2d30*/  HGMMA.64x96x16.F32 R24, gdesc[UR4], R24, gsb0 ;  /* 0x01600000041879f0 */ /* 0x000fe20008000818 */
[----:B------:R-:W-:Y:S02]  /*2d40*/  VIADD R20, R20, 0x4 ;  /* 0x0000000414147836 */ /* 0x000fe40000000000 */
[----:B------:R-:W-:Y:S02]  /*2d50*/  VIADD R12, R10, 0x4 ;  /* 0x000000040a0c7836 */ /* 0x000fe40000000000 */
[----:B------:R-:W-:Y:S01]  /*2d60*/  IMAD.MOV.U32 R13, RZ, RZ, R11 ;  /* 0x000000ffff0d7224 */ /* 0x000fe200078e000b */
[----:B------:R-:W-:Y:S02]  /*2d70*/  R2UR UR4, R20 ;  /* 0x00000000140472ca */ /* 0x000fe400000e0000 */
[----:B------:R-:W-:Y:S02]  /*2d80*/  R2UR UR6, R12 ;  /* 0x000000000c0672ca */ /* 0x000fe400000e0000 */
[----:B------:R-:W-:-:S02]  /*2d90*/  R2UR UR7, R13 ;  /* 0x000000000d0772ca */ /* 0x000fc400000e0000 */
[----:B------:R-:W-:Y:S02]  /*2da0*/  R2UR UR5, R21 ;  /* 0x00000000150572ca */ /* 0x000fe400000e0000 */
[----:B------:R-:W4:Y:S01]  /*2db0*/  LDL.64 R20, [R1+0x110] ;  /* 0x0001100001147983 */ /* 0x000f220000100a00 */
        /* <DEDUP_REMOVED lines=10> */
[----:B------:R-:W5:Y:S01]  /*2e60*/  LDL.64 R74, [R1+0x110] ;  /* 0x00011000014a7983 */ /* 0x000f620000100a00 */
[----:B------:R-:W-:Y:S02]  /*2e70*/  WARPGROUP.DEPBAR.LE gsb0, 0x0 ;  /* 0x00008000000079c5 */ /* 0x000fe40000010000 */
[----:B------:R-:W-:-:S08]  /*2e80*/  WARPGROUP.ARRIVE ;  /* 0x00000000000079c5 */ /* 0x000fd00000000000 */
[----:B------:R-:W-:Y:S01]  /*2e90*/  HGMMA.64x96x16.F32 R24, gdesc[UR4], R24, gsb0 ;  /* 0x01600000041879f0 */ /* 0x000fe20008000818 */
[----:B--2---:R-:W-:Y:S02]  /*2ea0*/  VIADD R76, R76, 0x400 ;  /* 0x000004004c4c7836 */ /* 0x004fe40000000000 */
[----:B------:R-:W-:Y:S02]  /*2eb0*/  VIADD R12, R10, 0x300 ;  /* 0x000003000a0c7836 */ /* 0x000fe40000000000 */
[----:B------:R-:W-:Y:S01]  /*2ec0*/  IMAD.MOV.U32 R13, RZ, RZ, R11 ;  /* 0x000000ffff0d7224 */ /* 0x000fe200078e000b */
[----:B------:R-:W-:Y:S02]  /*2ed0*/  R2UR UR4, R76 ;  /* 0x000000004c0472ca */ /* 0x000fe400000e0000 */
[----:B------:R-:W-:Y:S02]  /*2ee0*/  R2UR UR6, R12 ;  /* 0x000000000c0672ca */ /* 0x000fe400000e0000 */
[----:B------:R-:W-:-:S02]  /*2ef0*/  R2UR UR7, R13 ;  /* 0x000000000d0772ca */ /* 0x000fc400000e0000 */
[----:B------:R-:W-:Y:S02]  /*2f00*/  R2UR UR5, R77 ;  /* 0x000000004d0572ca */ /* 0x000fe400000e0000 */
[----:B------:R-:W2:Y:S01]  /*2f10*/  LDL.64 R76, [R1+0x110] ;  /* 0x00011000014c7983 */ /* 0x000ea20000100a00 */
[----:B------:R-:W-:Y:S02]  /*2f20*/  WARPGROUP.DEPBAR.LE gsb0, 0x0 ;  /* 0x00008000000079c5 */ /* 0x000fe40000010000 */
[----:B------:R-:W-:-:S08]  /*2f30*/  WARPGROUP.ARRIVE ;  /* 0x00000000000079c5 */ /* 0x000fd00000000000 */
[----:B------:R-:W-:Y:S01]  /*2f40*/  HGMMA.64x96x16.F32 R24, gdesc[UR4], R24, gsb0 ;  /* 0x01600000041879f0 */ /* 0x000fe20008000818 */
[----:B---3--:R-:W-:Y:S02]  /*2f50*/  VIADD R14, R14, 0x402 ;  /* 0x000004020e0e7836 */ /* 0x008fe40000000000 */
        /* <DEDUP_REMOVED lines=10> */
[----:B----4-:R-:W-:Y:S02]  /*3000*/  VIADD R20, R20, 0x404 ;  /* 0x0000040414147836 */ /* 0x010fe40000000000 */
        /* <DEDUP_REMOVED lines=10> */
[----:B-----5:R-:W-:Y:S02]  /*30b0*/  VIADD R74, R74, 0x406 ;  /* 0x000004064a4a7836 */ /* 0x020fe40000000000 */
        /* <DEDUP_REMOVED lines=60> */
[----:B------:R-:W-:Y:S01]  /*3480*/  R2UR UR5, R77 ;  /* 0x000000004d0572ca */ /* 0x000fe200000e0000 */
[----:B------:R-:W0:Y:S01]  /*3490*/  S2R R72, SR_TID.X ;  /* 0x0000000000487919 */ /* 0x000e220000002100 */
[----:B---3--:R-:W-:Y:S01]  /*34a0*/  VIADD R14, R14, 0xc02 ;  /* 0x00000c020e0e7836 */ /* 0x008fe20000000000 */
[----:B------:R-:W-:Y:S02]  /*34b0*/  WARPGROUP.DEPBAR.LE gsb0, 0x0 ;  /* 0x00008000000079c5 */ /* 0x000fe40000010000 */
[----:B------:R-:W-:-:S08]  /*34c0*/  WARPGROUP.ARRIVE ;  /* 0x00000000000079c5 */ /* 0x000fd00000000000 */
[----:B------:R-:W-:Y:S01]  /*34d0*/  HGMMA.64x96x16.F32 R24, gdesc[UR4], R24, gsb0 ;  /* 0x01600000041879f0 */ /* 0x000fe20008000818 */
[----:B0-----:R-:W-:-:S04]  /*34e0*/  LOP3.LUT R72, R72, 0x7f, RZ, 0xc0, !PT ;  /* 0x0000007f48487812 */ /* 0x001fc800078ec0ff */
[----:B------:R-:W-:Y:S01]  /*34f0*/  ISETP.NE.AND P0, PT, R72, RZ, PT ;  /* 0x000000ff4800720c */ /* 0x000fe20003f05270 */
[----:B------:R-:W-:Y:S02]  /*3500*/  VIADD R12, R10, 0x902 ;  /* 0x000009020a0c7836 */ /* 0x000fe40000000000 */
[----:B------:R-:W-:Y:S01]  /*3510*/  IMAD.MOV.U32 R13, RZ, RZ, R11 ;  /* 0x000000ffff0d7224 */ /* 0x000fe200078e000b */
[----:B------:R-:W-:-:S09]  /*3520*/  R2UR UR4, R14 ;  /* 0x000000000e0472ca */ /* 0x000fd200000e0000 */
[----:B------:R-:W2:Y:S04]  /*3530*/  @!P0 LDL.64 R78, [R1+0x30] ;  /* 0x00003000014e8983 */ /* 0x000ea80000100a00 */
[----:B------:R-:W3:Y:S01]  /*3540*/  @!P0 LDL R7, [R1+0x218] ;  /* 0x0002180001078983 */ /* 0x000ee20000100800 */
[----:B------:R-:W-:Y:S02]  /*3550*/  R2UR UR6, R12 ;  /* 0x000000000c0672ca */ /* 0x000fe400000e0000 */
[----:B------:R-:W-:Y:S02]  /*3560*/  R2UR UR7, R13 ;  /* 0x000000000d0772ca */ /* 0x000fe400000e0000 */
[----:B------:R-:W-:Y:S01]  /*3570*/  R2UR UR5, R15 ;  /* 0x000000000f0572ca */ /* 0x000fe200000e0000 */
[----:B------:R-:W-:-:S02]  /*3580*/  WARPGROUP.DEPBAR.LE gsb0, 0x0 ;  /* 0x00008000000079c5 */ /* 0x000fc40000010000 */
[----:B------:R-:W-:-:S10]  /*3590*/  WARPGROUP.ARRIVE ;  /* 0x00000000000079c5 */ /* 0x000fd40000000000 */
[----:B------:R-:W-:Y:S01]  /*35a0*/  HGMMA.64x96x16.F32 R24, gdesc[UR4], R24, gsb0 ;  /* 0x01600000041879f0 */ /* 0x000fe20008000818 */
[----:B----4-:R-:W-:Y:S02]  /*35b0*/  VIADD R20, R20, 0xc04 ;  /* 0x00000c0414147836 */ /* 0x010fe40000000000 */
[----:B------:R-:W-:Y:S02]  /*35c0*/  VIADD R12, R10, 0x904 ;  /* 0x000009040a0c7836 */ /* 0x000fe40000000000 */
[----:B------:R-:W-:Y:S01]  /*35d0*/  IMAD.MOV.U32 R13, RZ, RZ, R11 ;  /* 0x000000ffff0d7224 */ /* 0x000fe200078e000b */
[----:B------:R-:W-:Y:S02]  /*35e0*/  R2UR UR4, R20 ;  /* 0x00000000140472ca */ /* 0x000fe400000e0000 */
[----:B------:R-:W-:Y:S02]  /*35f0*/  R2UR UR6, R12 ;  /* 0x000000000c0672ca */ /* 0x000fe400000e0000 */
[----:B------:R-:W-:-:S02]  /*3600*/  R2UR UR7, R13 ;  /* 0x000000000d0772ca */ /* 0x000fc400000e0000 */
[----:B------:R-:W-:Y:S01]  /*3610*/  R2UR UR5, R21 ;  /* 0x00000000150572ca */ /* 0x000fe200000e0000 */
[----:B------:R-:W-:Y:S01]  /*3620*/  VIADD R10, R10, 0x906 ;  /* 0x000009060a0a7836 */ /* 0x000fe20000000000 */
[----:B------:R-:W-:Y:S02]  /*3630*/  WARPGROUP.DEPBAR.LE gsb0, 0x0 ;  /* 0x00008000000079c5 */ /* 0x000fe40000010000 */
[----:B------:R-:W-:-:S09]  /*3640*/  WARPGROUP.ARRIVE ;  /* 0x00000000000079c5 */ /* 0x000fd20000000000 */
[----:B------:R-:W-:Y:S01]  /*3650*/  HGMMA.64x96x16.F32 R24, gdesc[UR4], R24, gsb0 ;  /* 0x01600000041879f0 */ /* 0x000fe20008000818 */
[----:B-----5:R-:W-:Y:S01]  /*3660*/  VIADD R74, R74, 0xc06 ;  /* 0x00000c064a4a7836 */ /* 0x020fe20000000000 */
[----:B------:R-:W-:Y:S02]  /*3670*/  R2UR UR6, R10 ;  /* 0x000000000a0672ca */ /* 0x000fe400000e0000 */
[----:B------:R-:W-:Y:S02]  /*3680*/  R2UR UR7, R11 ;  /* 0x000000000b0772ca */ /* 0x000fe400000e0000 */
[----:B------:R-:W-:Y:S02]  /*3690*/  R2UR UR4, R74 ;  /* 0x000000004a0472ca */ /* 0x000fe400000e0000 */
[----:B------:R-:W-:Y:S01]  /*36a0*/  R2UR UR5, R75 ;  /* 0x000000004b0572ca */ /* 0x000fe200000e0000 */
[----:B------:R-:W-:Y:S04]  /*36b0*/  STL [R1+0x90], R0 ;  /* 0x0000900001007387 */ /* 0x000fe80000100800 */
[----:B------:R-:W-:Y:S01]  /*36c0*/  STL [R1+0x90], R0 ;  /* 0x0000900001007387 */ /* 0x000fe20000100800 */
[----:B------:R-:W-:-:S02]  /*36d0*/  WARPGROUP.DEPBAR.LE gsb0, 0x0 ;  /* 0x00008000000079c5 */ /* 0x000fc40000010000 */
[----:B------:R-:W-:-:S06]  /*36e0*/  WARPGROUP.ARRIVE ;  /* 0x00000000000079c5 */ /* 0x000fcc0000000000 */
[----:B------:R-:W-:Y:S01]  /*36f0*/  HGMMA.64x96x16.F32 R24, gdesc[UR4], R24, gsb0 ;  /* 0x01600000041879f0 */ /* 0x000fe20008000818 */
[----:B--2---:R-:W-:Y:S01]  /*3700*/  @!P0 MOV R78, R78 ;  /* 0x0000004e004e8202 */ /* 0x004fe20000000f00 */
[----:B------:R-:W-:Y:S04]  /*3710*/  STL [R1+0x90], R0 ;  /* 0x0000900001007387 */ /* 0x000fe80000100800 */
[----:B------:R-:W-:Y:S01]  /*3720*/  STL [R1+0x90], R0 ;  /* 0x0000900001007387 */ /* 0x000fe20000100800 */
[----:B---3--:R-:W-:-:S03]  /*3730*/  @!P0 IMAD R7, R7, 0x8, R78 ;  /* 0x0000000807078824 */ /* 0x008fc600078e024e */
[----:B------:R-:W-:Y:S04]  /*3740*/  STL [R1+0x90], R0 ;  /* 0x0000900001007387 */ /* 0x000fe80000100800 */
[----:B------:R-:W-:Y:S04]  /*3750*/  STL [R1+0x90], R0 ;  /* 0x0000900001007387 */ /* 0x000fe80000100800 */
[----:B------:R-:W-:Y:S01]  /*3760*/  STL [R1+0x90], R0 ;  /* 0x0000900001007387 */ /* 0x000fe20000100800 */
[----:B------:R-:W-:-:S03]  /*3770*/  IADD3 R236, -R73, 0xb, RZ ;  /* 0x0000000b49ec7810 */ /* 0x000fc60007ffe1ff */
[----:B------:R-:W-:Y:S04]  /*3780*/  STL [R1+0x90], R0 ;  /* 0x0000900001007387 */ /* 0x000fe80000100800 */
[----:B------:R-:W-:Y:S01]  /*3790*/  STL [R1+0x90], R0 ;  /* 0x0000900001007387 */ /* 0x000fe20000100800 */
[----:B------:R-:W-:-:S03]  /*37a0*/  @!P0 PRMT R7, RZ, 0x654, R7 ;  /* 0x00000654ff078816 */ /* 0x000fc60000000007 */
[----:B------:R-:W-:Y:S04]  /*37b0*/  STL [R1+0x90], R0 ;  /* 0x0000900001007387 */ /* 0x000fe80000100800 */
[----:B------:R-:W-:Y:S04]  /*37c0*/  STL [R1+0x90], R0 ;  /* 0x0000900001007387 */ /* 0x000fe80000100800 */
[----:B------:R-:W-:Y:S04]  /*37d0*/  STL [R1+0x90], R0 ;  /* 0x0000900001007387 */ /* 0x000fe80000100800 */
[----:B------:R-:W-:Y:S04]  /*37e0*/  STL [R1+0x90], R0 ;  /* 0x0000900001007387 */ /* 0x000fe80000100800 */
[----:B------:R-:W-:Y:S04]  /*37f0*/  STL [R1+0x90], R0 ;  /* 0x0000900001007387 */ /* 0x000fe80000100800 */
[----:B------:R-:W-:Y:S04]  /*3800*/  STL [R1+0x90], R0 ;  /* 0x0000900001007387 */ /* 0x000fe80000100800 */
[----:B------:R-:W-:Y:S01]  /*3810*/  STL [R1+0x90], R0 ;  /* 0x0000900001007387 */ /* 0x000fe20000100800 */
[----:B------:R-:W-:-:S02]  /*3820*/  WARPGROUP.DEPBAR.LE gsb0, 0x0 ;  /* 0x00008000000079c5 */ /* 0x000fc40000010000 */
[----:B------:R0:W-:Y:S06]  /*3830*/  BAR.ARV R236, 0x100 ;  /* 0x000400ec0000751d */ /* 0x0001ec0000002000 */
[----:B------:R1:W-:Y:S01]  /*3840*/  @!P0 SYNCS.ARRIVE.TRANS64.RED.A1T0 RZ, [R7+URZ], RZ ;  /* 0x000000ff07ff89a7 */ /* 0x0003e2000810043f */
[----:B------:R-:W2:Y:S04]  /*3850*/  LDL.64 R76, [R1+0x170] ;  /* 0x00017000014c7983 */ /* 0x000ea80000100a00 */
[----:B------:R-:W3:Y:S04]  /*3860*/  LDL R78, [R1+0x13c] ;  /* 0x00013c00014e7983 */ /* 0x000ee80000100800 */
[----:B------:R-:W4:Y:S04]  /*3870*/  LDL R79, [R1+0x70] ;  /* 0x00007000014f7983 */ /* 0x000f280000100800 */
[----:B------:R-:W5:Y:S04]  /*3880*/  LDL.64 R10, [R1+0x160] ;  /* 0x00016000010a7983 */ /* 0x000f680000100a00 */
[----:B------:R-:W4:Y:S04]  /*3890*/  LDL R80, [R1+0x168] ;  /* 0x0001680001507983 */ /* 0x000f280000100800 */
[----:B------:R-:W3:Y:S04]  /*38a0*/  LDL.128 R12, [R1+0x140] ;  /* 0x00014000010c7983 */ /* 0x000ee80000100c00 */
[----:B------:R-:W4:Y:S04]  /*38b0*/  LDL.128 R72, [R1+0x150] ;  /* 0x0001500001487983 */ /* 0x000f280000100c00 */
[----:B--2---:R-:W2:Y:S01]  /*38c0*/  LD.E R76, desc[UR44][R76.64] ;  /* 0x0000002c4c4c7980 */ /* 0x004ea2000c101900 */
[----:B-----5:R-:W-:Y:S01]  /*38d0*/  ISETP.NE.AND P1, PT, R10, 0x1, PT ;  /* 0x000000010a00780c */ /* 0x020fe20003f25270 */
[----:B---3--:R-:W-:Y:S01]  /*38e0*/  IMAD R10, R16, -0x60, R13 ;  /* 0xffffffa0100a7824 */ /* 0x008fe200078e020d */
[----:B----4-:R-:W-:Y:S01]  /*38f0*/  ISETP.GE.AND P2, PT, R73, 0x1, PT ;  /* 0x000000014900780c */ /* 0x010fe20003f46270 */
[----:B------:R-:W-:Y:S01]  /*3900*/  BSSY B0, `(.L_x_11097) ;  /* 0x00000a1000007945 */ /* 0x000fe20003800000 */
[-C--:B--2---:R-:W-:Y:S01]  /*3910*/  FMUL.FTZ R20, R27, R76.reuse ;  /* 0x0000004c1b147220 */ /* 0x084fe20000410000 */
[----:B------:R-:W-:Y:S01]  /*3920*/  SHF.R.S32.HI R27, RZ, 0x1f, R78 ;  /* 0x0000001fff1b7819 */ /* 0x000fe2000001144e */
[-C--:B------:R-:W-:Y:S01]  /*3930*/  FMUL.FTZ R21, R24, R76.reuse ;  /* 0x0000004c18157220 */ /* 0x080fe20000410000 */
[----:B------:R-:W-:-:S02]  /*3940*/  FMUL.FTZ R29, R29, R76 ;  /* 0x0000004c1d1d7220 */ /* 0x000fc40000410000 */
[----:B------:R-:W-:Y:S02]  /*3950*/  LEA.HI R24, R27, R78, RZ, 0x7 ;  /* 0x0000004e1b187211 */ /* 0x000fe400078f38ff */
[----:B------:R2:W3:Y:S02]  /*3960*/  MUFU.TANH R89, R29 ;  /* 0x0000001d00597308 */ /* 0x0004e40000002400 */
[----:B--2---:R-:W-:Y:S01]  /*3970*/  LOP3.LUT R29, R24, 0xffffff80, RZ, 0xc0, !PT ;  /* 0xffffff80181d7812 */ /* 0x004fe200078ec0ff */
[----:B-1----:R-:W-:-:S04]  /*3980*/  FMUL.FTZ R7, R26, R76 ;  /* 0x0000004c1a077220 */ /* 0x002fc80000410000 */
[----:B------:R-:W-:Y:S02]  /*3990*/  IMAD.IADD R29, R78, 0x1, -R29 ;  /* 0x000000014e1d7824 */ /* 0x000fe400078e0a1d */
[-C--:B------:R-:W-:Y:S01]  /*39a0*/  FMUL.FTZ R159, R30, R76.reuse ;  /* 0x0000004c1e9f7220 */ /* 0x080fe20000410000 */
[----:B------:R-:W-:Y:S02]  /*39b0*/  FMUL.FTZ R32, R32, R76 ;  /* 0x0000004c20207220 */ /* 0x000fe40000410000 */
[----:B------:R-:W-:Y:S02]  /*39c0*/  SHF.R.S32.HI R26, RZ, 0x1f, R29 ;  /* 0x0000001fff1a7819 */ /* 0x000fe4000001141d */
[----:B------:R-:W-:Y:S02]  /*39d0*/  LEA.HI R27, R27, R78, RZ, 0x2 ;  /* 0x0000004e1b1b7211 */ /* 0x000fe400078f10ff */
[----:B------:R-:W-:Y:S01]  /*39e0*/  LEA.HI R30, R26, R29, RZ, 0x2 ;  /* 0x0000001d1a1e7211 */ /* 0x000fe200078f10ff */
[----:B------:R-:W-:Y:S01]  /*39f0*/  FMUL.FTZ R87, R31, R76 ;  /* 0x0000004c1f577220 */ /* 0x000fe20000410000 */
[----:B------:R1:W2:Y:S01]  /*3a00*/  MUFU.TANH R164, R32 ;  /* 0x0000002000a47308 */ /* 0x0002a20000002400 */
[----:B------:R-:W-:-:S02]  /*3a10*/  LOP3.LUT R27, R27, 0xfffffffc, RZ, 0xc0, !PT ;  /* 0xfffffffc1b1b7812 */ /* 0x000fc400078ec0ff */
[--C-:B------:R-:W-:Y:S02]  /*3a20*/  SHF.R.S32.HI R31, RZ, 0x2, R30.reuse ;  /* 0x00000002ff1f7819 */ /* 0x100fe4000001141e */
[----:B-1----:R-:W-:Y:S01]  /*3a30*/  SHF.R.S32.HI R32, RZ, 0x1f, R30 ;  /* 0x0000001fff207819 */ /* 0x002fe2000001141e */
[----:B------:R-:W-:Y:S01]  /*3a40*/  IMAD.IADD R78, R78, 0x1, -R27 ;  /* 0x000000014e4e7824 */ /* 0x000fe200078e0a1b */
[----:B------:R-:W-:Y:S02]  /*3a50*/  SHF.R.S32.HI R27, RZ, 0x7, R24 ;  /* 0x00000007ff1b7819 */ /* 0x000fe40000011418 */
[----:B------:R-:W-:Y:S02]  /*3a60*/  LEA.HI R32, R32, R31, RZ, 0x3 ;  /* 0x0000001f20207211 */ /* 0x000fe400078f18ff */
[----:B------:R-:W-:Y:S02]  /*3a70*/  LEA.HI R26, R26, R29, RZ, 0x5 ;  /* 0x0000001d1a1a7211 */ /* 0x000fe400078f28ff */
[----:B------:R-:W-:-:S02]  /*3a80*/  LOP3.LUT R32, R32, 0xfffffff8, RZ, 0xc0, !PT ;  /* 0xfffffff820207812 */ /* 0x000fc400078ec0ff */
[----:B------:R-:W-:Y:S02]  /*3a90*/  LEA.HI R24, R24, R27, RZ, 0x1 ;  /* 0x0000001b18187211 */ /* 0x000fe400078f08ff */
[----:B------:R-:W-:Y:S01]  /*3aa0*/  SHF.R.S32.HI R26, RZ, 0x5, R26 ;  /* 0x00000005ff1a7819 */ /* 0x000fe2000001141a */
[----:B------:R-:W-:Y:S01]  /*3ab0*/  IMAD.IADD R32, R31, 0x1, -R32 ;  /* 0x000000011f207824 */ /* 0x000fe200078e0a20 */
[----:B------:R-:W-:Y:S02]  /*3ac0*/  LOP3.LUT R24, R24, 0x3fffffe, RZ, 0xc0, !PT ;  /* 0x03fffffe18187812 */ /* 0x000fe400078ec0ff */
[----:B------:R-:W-:Y:S01]  /*3ad0*/  LEA.HI R31, R78, R78, RZ, 0x1 ;  /* 0x0000004e4e1f7211 */ /* 0x000fe200078f08ff */
[----:B------:R-:W-:Y:S02]  /*3ae0*/  IMAD R79, R79, 0x8, R26 ;  /* 0x000000084f4f7824 */ /* 0x000fe400078e021a */
[----:B------:R-:W-:Y:S01]  /*3af0*/  IMAD.IADD R24, R27, 0x1, -R24 ;  /* 0x000000011b187824 */ /* 0x000fe200078e0a18 */
[----:B------:R-:W-:Y:S01]  /*3b00*/  LOP3.LUT R31, R31, 0x1ffffffe, RZ, 0xc0, !PT ;  /* 0x1ffffffe1f1f7812 */ /* 0x000fe200078ec0ff */
[----:B------:R-:W-:-:S04]  /*3b10*/  IMAD.U32 R27, R79, 0x10, R32 ;  /* 0x000000104f1b7824 */ /* 0x000fc800078e0020 */
[----:B------:R-:W-:Y:S02]  /*3b20*/  IMAD.IADD R31, R78, 0x1, -R31 ;  /* 0x000000014e1f7824 */ /* 0x000fe400078e0a1f */
[----:B------:R-:W-:-:S04]  /*3b30*/  IMAD R24, R24, 0x40, R27 ;  /* 0x0000004018187824 */ /* 0x000fc800078e021b */
[----:B------:R-:W-:-:S04]  /*3b40*/  IMAD R24, R31, 0x8, R24 ;  /* 0x000000081f187824 */ /* 0x000fc800078e0218 */
[----:B------:R-:W-:-:S05]  /*3b50*/  @P1 IMAD.HI.U32 R11, R24, R11, RZ ;  /* 0x0000000b180b1227 */ /* 0x000fca00078e00ff */
[----:B------:R-:W-:Y:S02]  /*3b60*/  @P1 SHF.R.U32.HI R24, RZ, R80, R11 ;  /* 0x00000050ff181219 */ /* 0x000fe4000001160b */
[----:B------:R-:W-:-:S03]  /*3b70*/  LOP3.LUT R30, R30, 0x7ffffffc, RZ, 0xc0, !PT ;  /* 0x7ffffffc1e1e7812 */ /* 0x000fc600078ec0ff */
[----:B------:R-:W1:Y:S01]  /*3b80*/  SHFL.IDX PT, R26, R24, RZ, 0x1c1f ;  /* 0x001c1fff181a7589 */ /* 0x000e6200000e0000 */
        /* <DEDUP_REMOVED lines=42> */
[----:B------:R-:W-:Y:S01]  /*3e30*/  VIADD R11, R10, 0x61 ;  /* 0x000000610a0b7836 */ /* 0x000fe20000000000 */
[----:B------:R-:W4:Y:S03]  /*3e40*/  MUFU.TANH R21, R21 ;  /* 0x0000001500157308 */ /* 0x000f260000002400 */
[----:B------:R-:W-:Y:S02]  /*3e50*/  IMAD R27, R30, -0x2, R11 ;  /* 0xfffffffe1e1b7824 */ /* 0x000fe400078e020b */
[----:B------:R-:W-:-:S03]  /*3e60*/  VIADD R11, R10, 0x60 ;  /* 0x000000600a0b7836 */ /* 0x000fc60000000000 */
[----:B------:R-:W0:Y:S01]  /*3e70*/  MUFU.TANH R25, R25 ;  /* 0x0000001900197308 */ /* 0x000e220000002400 */
[----:B------:R-:W-:Y:S01]  /*3e80*/  IMAD.IADD R10, R27, 0x1, -R12 ;  /* 0x000000011b0a7824 */ /* 0x000fe200078e0a0c */
[----:B------:R-:W-:Y:S01]  /*3e90*/  LOP3.LUT R27, RZ, R14, RZ, 0x33, !PT ;  /* 0x0000000eff1b7212 */ /* 0x000fe200078e33ff */
[----:B------:R-:W-:-:S05]  /*3ea0*/  IMAD.MOV.U32 R29, RZ, RZ, -0x60 ;  /* 0xffffffa0ff1d7424 */ /* 0x000fca00078e00ff */
        /* <DEDUP_REMOVED lines=46> */
[----:B------:R-:W-:-:S02]  /*4190*/  IMAD R29, R16, R29, 0x60 ;  /* 0x00000060101d7424 */ /* 0x000fc400078e021d */
[----:B------:R-:W-:Y:S01]  /*41a0*/  IMAD.IADD R27, R10, 0x1, R27 ;  /* 0x000000010a1b7824 */ /* 0x000fe200078e021b */
[----:B-1----:R-:W-:Y:S01]  /*41b0*/  VIADDMNMX R10, R26, R32, R31, PT ;  /* 0x000000201a0a7246 */ /* 0x002fe2000380011f */
[----:B------:R-:W-:Y:S02]  /*41c0*/  IMAD R30, R30, -0x2, R29 ;  /* 0xfffffffe1e1e7824 */ /* 0x000fe400078e021d */
[----:B------:R-:W-:Y:S02]  /*41d0*/  IMAD.IADD R72, R29, 0x1, R72 ;  /* 0x000000011d487824 */ /* 0x000fe400078e0248 */
        /* <DEDUP_REMOVED lines=12> */
.L_x_11100:
[----:B------:R-:W-:-:S13]  /*42a0*/  ISETP.NE.AND P1, PT, R73, 0x1, PT ;  /* 0x000000014900780c */ /* 0x000fda0003f25270 */
[----:B------:R-:W-:-:S05]  /*42b0*/  @P1 IMAD.HI.U32 R26, R14, R74, RZ ;  /* 0x0000004a0e1a1227 */ /* 0x000fca00078e00ff */
[----:B------:R-:W-:-:S07]  /*42c0*/  @P1 SHF.R.U32.HI R14, RZ, R75, R26 ;  /* 0x0000004bff0e1219 */ /* 0x000fce000001161a */
.L_x_11101:
[----:B------:R-:W-:Y:S05]  /*42d0*/  BSYNC B1 ;  /* 0x0000000000017941 */ /* 0x000fea0003800000 */
.L_x_11099:
[----:B------:R-:W-:-:S05]  /*42e0*/  IMAD R14, R14, R73, R30 ;  /* 0x000000490e0e7224 */ /* 0x000fca00078e021e */
[----:B------:R-:W-:Y:S02]  /*42f0*/  VIMNMX R11, R11, R14, !PT ;  /* 0x0000000e0b0b7248 */ /* 0x000fe40007fe0100 */
[----:B------:R-:W-:-:S07]  /*4300*/  VIADDMNMX R10, R14, R73, R10, PT ;  /* 0x000000490e0a7246 */ /* 0x000fce000380010a */
.L_x_11098:
[----:B------:R-:W-:Y:S05]  /*4310*/  BSYNC B0 ;  /* 0x0000000000007941 */ /* 0x000fea0003800000 */
.L_x_11097:
[C---:B------:R-:W-:Y:S01]  /*4320*/  ISETP.GE.AND P1, PT, R72.reuse, 0x2, PT ;  /* 0x000000024800780c */ /* 0x040fe20003f26270 */
[----:B------:R-:W1:Y:S01]  /*4330*/  SHFL.IDX PT, R24, R24, 0x1, 0x1c1f ;  /* 0x003c1f0018187f89 */ /* 0x000e6200000e0000 */
[C---:B------:R-:W-:Y:S01]  /*4340*/  ISETP.GE.AND P5, PT, R72.reuse, 0xa, PT ;  /* 0x0000000a4800780c */ /* 0x040fe20003fa6270 */
[----:B------:R-:W-:Y:S01]  /*4350*/  BSSY B0, `(.L_x_11102) ;  /* 0x0000087000007945 */ /* 0x000fe20003800000 */
[----:B------:R-:W-:Y:S02]  /*4360*/  ISETP.GT.AND P3, PT, R11, 0x1, !P1 ;  /* 0x000000010b00780c */ /* 0x000fe40004f64270 */
[----:B------:R-:W-:Y:S02]  /*4370*/  ISETP.GE.AND P2, PT, R72, 0x9, PT ;  /* 0x000000094800780c */ /* 0x000fe40003f46270 */
[----:B------:R-:W-:Y:S02]  /*4380*/  ISETP.LT.OR P3, PT, R10, 0x2, P3 ;  /* 0x000000020a00780c */ /* 0x000fe40001f61670 */
[----:B------:R-:W-:-:S02]  /*4390*/  P2R R15, PR, RZ, 0x20 ;  /* 0x00000020ff0f7803 */ /* 0x000fc40000000000 */
[----:B0-----:R-:W-:Y:S02]  /*43a0*/  FSEL R95, R25, -INF , !P3 ;  /* 0xff800000195f7808 */ /* 0x001fe40005800000 */
        /* <DEDUP_REMOVED lines=122> */
.L_x_11105:
[----:B------:R-:W-:-:S13]  /*4b50*/  ISETP.NE.AND P6, PT, R73, 0x1, PT ;  /* 0x000000014900780c */ /* 0x000fda0003fc5270 */
[----:B------:R-:W-:-:S05]  /*4b60*/  @P6 IMAD.HI.U32 R74, R12, R74, RZ ;  /* 0x0000004a0c4a6227 */ /* 0x000fca00078e00ff */
[----:B------:R-:W-:-:S07]  /*4b70*/  @P6 SHF.R.U32.HI R12, RZ, R75, R74 ;  /* 0x0000004bff0c6219 */ /* 0x000fce000001164a */
.L_x_11106:
[----:B------:R-:W-:Y:S05]  /*4b80*/  BSYNC B1 ;  /* 0x0000000000017941 */ /* 0x000fea0003800000 */
.L_x_11104:
[----:B------:R-:W-:-:S05]  /*4b90*/  IMAD R12, R12, R73, R30 ;  /* 0x000000490c0c7224 */ /* 0x000fca00078e021e */
[----:B------:R-:W-:Y:S02]  /*4ba0*/  VIADDMNMX R10, R12, R73, R10, PT ;  /* 0x000000490c0a7246 */ /* 0x000fe4000380010a */
[----:B------:R-:W-:-:S07]  /*4bb0*/  VIMNMX R11, R11, R12, !PT ;  /* 0x0000000c0b0b7248 */ /* 0x000fce0007fe0100 */
.L_x_11103:
[----:B------:R-:W-:Y:S05]  /*4bc0*/  BSYNC B0 ;  /* 0x0000000000007941 */ /* 0x000fea0003800000 */
.L_x_11102:
[C---:B------:R-:W-:Y:S01]  /*4bd0*/  ISETP.GT.AND P1, PT, R11.reuse, 0x1, !P1 ;  /* 0x000000010b00780c */ /* 0x040fe20004f24270 */
[----:B------:R-:W2:Y:S01]  /*4be0*/  LDL R161, [R1+0x250] ;  /* 0x0002500001a17983 */ /* 0x000ea20000100800 */
[----:B------:R-:W-:Y:S02]  /*4bf0*/  ISETP.GT.AND P2, PT, R11, 0x8, !P2 ;  /* 0x000000080b00780c */ /* 0x000fe40005744270 */
[C---:B------:R-:W-:Y:S01]  /*4c00*/  ISETP.LT.OR P1, PT, R10.reuse, 0x2, P1 ;  /* 0x000000020a00780c */ /* 0x040fe20000f21670 */
[----:B------:R-:W3:Y:S01]  /*4c10*/  LDL R156, [R1+0x338] ;  /* 0x00033800019c7983 */ /* 0x000ee20000100800 */
[----:B------:R-:W-:Y:S02]  /*4c20*/  ISETP.LT.OR P2, PT, R10, 0x9, P2 ;  /* 0x000000090a00780c */ /* 0x000fe40001741670 */
[----:B------:R-:W-:Y:S01]  /*4c30*/  FSEL R91, R20, -INF , !P1 ;  /* 0xff800000145b7808 */ /* 0x000fe20004800000 */
[----:B------:R-:W4:Y:S01]  /*4c40*/  LDL R158, [R1+0x33c] ;  /* 0x00033c00019e7983 */ /* 0x000f220000100800 */
[----:B------:R-:W-:-:S02]  /*4c50*/  ISETP.NE.AND P1, PT, R15, RZ, PT ;  /* 0x000000ff0f00720c */ /* 0x000fc40003f25270 */
[----:B------:R-:W-:Y:S01]  /*4c60*/  FSEL R159, R159, -INF , !P2 ;  /* 0xff8000009f9f7808 */ /* 0x000fe20005000000 */
[----:B------:R-:W5:Y:S01]  /*4c70*/  LDL R15, [R1+0x218] ;  /* 0x00021800010f7983 */ /* 0x000f620000100800 */
[----:B------:R-:W-:Y:S02]  /*4c80*/  ISETP.GT.AND P1, PT, R11, 0x9, !P1 ;  /* 0x000000090b00780c */ /* 0x000fe40004f24270 */
[----:B------:R-:W-:Y:S01]  /*4c90*/  ISETP.NE.AND P2, PT, R28, RZ, PT ;  /* 0x000000ff1c00720c */ /* 0x000fe20003f45270 */
[----:B------:R-:W2:Y:S01]  /*4ca0*/  LDL R20, [R1+0x260] ;  /* 0x0002600001147983 */ /* 0x000ea20000100800 */
[----:B------:R-:W-:Y:S02]  /*4cb0*/  ISETP.LT.OR P1, PT, R10, 0xa, P1 ;  /* 0x0000000a0a00780c */ /* 0x000fe40000f21670 */
[----:B------:R-:W-:Y:S01]  /*4cc0*/  ISETP.NE.AND P6, PT, R29, RZ, PT ;  /* 0x000000ff1d00720c */ /* 0x000fe20003fc5270 */
[----:B------:R-:W5:Y:S01]  /*4cd0*/  LDL R160, [R1+0x344] ;  /* 0x0003440001a07983 */ /* 0x000f620000100800 */
[----:B------:R-:W-:-:S02]  /*4ce0*/  FSEL R87, R87, -INF , !P1 ;  /* 0xff80000057577808 */ /* 0x000fc40004800000 */
[----:B------:R-:W-:Y:S01]  /*4cf0*/  ISETP.NE.AND P1, PT, R25, RZ, PT ;  /* 0x000000ff1900720c */ /* 0x000fe20003f25270 */
[----:B------:R-:W5:Y:S01]  /*4d00*/  LDL R152, [R1+0x32c] ;  /* 0x00032c0001987983 */ /* 0x000f620000100800 */
[C---:B------:R-:W-:Y:S02]  /*4d10*/  ISETP.GT.AND P3, PT, R11.reuse, 0x50, !P3 ;  /* 0x000000500b00780c */ /* 0x040fe40005f64270 */
[C---:B------:R-:W-:Y:S01]  /*4d20*/  ISETP.GT.AND P1, PT, R11.reuse, 0x10, !P1 ;  /* 0x000000100b00780c */ /* 0x040fe20004f24270 */
[----:B------:R-:W5:Y:S01]  /*4d30*/  LDL R154, [R1+0x334] ;  /* 0x00033400019a7983 */ /* 0x000f620000100800 */
[C---:B------:R-:W-:Y:S02]  /*4d40*/  ISETP.GT.AND P4, PT, R11.reuse, 0x51, !P4 ;  /* 0x000000510b00780c */ /* 0x040fe40006784270 */
[----:B------:R-:W-:Y:S01]  /*4d50*/  ISETP.LT.OR P1, PT, R10, 0x11, P1 ;  /* 0x000000110a00780c */ /* 0x000fe20000f21670 */
[----:B------:R-:W5:Y:S01]  /*4d60*/  LDL R76, [R1+0x264] ;  /* 0x00026400014c7983 */ /* 0x000f620000100800 */
[----:B------:R-:W-:-:S02]  /*4d70*/  ISETP.GT.AND P5, PT, R11, 0x58, !P5 ;  /* 0x000000580b00780c */ /* 0x000fc40006fa4270 */
[----:B------:R-:W-:Y:S01]  /*4d80*/  FSEL R233, R233, -INF , !P1 ;  /* 0xff800000e9e97808 */ /* 0x000fe20004800000 */
[----:B------:R-:W5:Y:S01]  /*4d90*/  LDL R78, [R1+0x268] ;  /* 0x00026800014e7983 */ /* 0x000f620000100800 */
[----:B------:R-:W-:Y:S02]  /*4da0*/  ISETP.NE.AND P1, PT, R26, RZ, PT ;  /* 0x000000ff1a00720c */ /* 0x000fe40003f25270 */
[C---:B------:R-:W-:Y:S01]  /*4db0*/  ISETP.LT.OR P3, PT, R10.reuse, 0x51, P3 ;  /* 0x000000510a00780c */ /* 0x040fe20001f61670 */
[----:B------:R-:W5:Y:S01]  /*4dc0*/  LDL R80, [R1+0x26c] ;  /* 0x00026c0001507983 */ /* 0x000f620000100800 */
[----:B------:R-:W-:Y:S02]  /*4dd0*/  ISETP.GT.AND P1, PT, R11, 0x11, !P1 ;  /* 0x000000110b00780c */ /* 0x000fe40004f24270 */
[C---:B------:R-:W-:Y:S01]  /*4de0*/  ISETP.LT.OR P4, PT, R10.reuse, 0x52, P4 ;  /* 0x000000520a00780c */ /* 0x040fe20002781670 */
[----:B------:R-:W5:Y:S01]  /*4df0*/  LDL R24, [R1+0x270] ;  /* 0x0002700001187983 */ /* 0x000f620000100800 */
[----:B------:R-:W-:-:S02]  /*4e00*/  ISETP.LT.OR P1, PT, R10, 0x12, P1 ;  /* 0x000000120a00780c */ /* 0x000fc40000f21670 */
[----:B------:R-:W-:Y:S01]  /*4e10*/  FSEL R195, R66, -INF , !P3 ;  /* 0xff80000042c37808 */ /* 0x000fe20005800000 */
[----:B------:R-:W5:Y:S01]  /*4e20*/  LDL R82, [R1+0x274] ;  /* 0x0002740001527983 */ /* 0x000f620000100800 */
[----:B------:R-:W-:Y:S02]  /*4e30*/  FSEL R232, R232, -INF , !P1 ;  /* 0xff800000e8e87808 */ /* 0x000fe40004800000 */
[----:B------:R-:W-:Y:S01]  /*4e40*/  ISETP.GT.AND P1, PT, R11, 0x18, !P2 ;  /* 0x000000180b00780c */ /* 0x000fe20005724270 */
[----:B------:R-:W5:Y:S01]  /*4e50*/  LDL R84, [R1+0x278] ;  /* 0x0002780001547983 */ /* 0x000f620000100800 */
[----:B------:R-:W-:Y:S02]  /*4e60*/  ISETP.NE.AND P2, PT, R14, RZ, PT ;  /* 0x000000ff0e00720c */ /* 0x000fe40003f45270 */
[----:B------:R-:W-:Y:S01]  /*4e70*/  ISETP.LT.OR P1, PT, R10, 0x19, P1 ;  /* 0x000000190a00780c */ /* 0x000fe20000f21670 */
[----:B------:R-:W5:Y:S01]  /*4e80*/  LDL R86, [R1+0x27c] ;  /* 0x00027c0001567983 */ /* 0x000f620000100800 */
[----:B------:R-:W-:-:S02]  /*4e90*/  FMNMX.FTZ R14, R97, R95, !PT ;  /* 0x0000005f610e7209 */ /* 0x000fc40007810000 */
[----:B------:R-:W-:Y:S01]  /*4ea0*/  FSEL R231, R231, -INF , !P1 ;  /* 0xff800000e7e77808 */ /* 0x000fe20004800000 */
[----:B------:R-:W5:Y:S01]  /*4eb0*/  LDL R26, [R1+0x280] ;  /* 0x00028000011a7983 */ /* 0x000f620000100800 */
[----:B------:R-:W-:Y:S02]  /*4ec0*/  ISETP.GT.AND P1, PT, R11, 0x19, !P6 ;  /* 0x000000190b00780c */ /* 0x000fe40007724270 */
[----:B------:R-:W-:Y:S01]  /*4ed0*/  FMNMX.FTZ R14, R93, R14, !PT ;  /* 0x0000000e5d0e7209 */ /* 0x000fe20007810000 */
[----:B------:R-:W5:Y:S01]  /*4ee0*/  LDL R88, [R1+0x284] ;  /* 0x0002840001587983 */ /* 0x000f620000100800 */
[----:B------:R-:W-:Y:S02]  /*4ef0*/  ISETP.LT.OR P1, PT, R10, 0x1a, P1 ;  /* 0x0000001a0a00780c */ /* 0x000fe40000f21670 */
[----:B------:R-:W-:Y:S01]  /*4f00*/  ISETP.NE.AND P6, PT, R42, RZ, PT ;  /* 0x000000ff2a00720c */ /* 0x000fe20003fc5270 */
[----:B------:R-:W5:Y:S01]  /*4f10*/  LDL R90, [R1+0x288] ;  /* 0x00028800015a7983 */ /* 0x000f620000100800 */
[----:B------:R-:W-:-:S02]  /*4f20*/  FSEL R230, R230, -INF , !P1 ;  /* 0xff800000e6e67808 */ /* 0x000fc40004800000 */
[----:B------:R-:W-:Y:S01]  /*4f30*/  ISETP.NE.AND P1, PT, R33, RZ, PT ;  /* 0x000000ff2100720c */ /* 0x000fe20003f25270 */
[----:B------:R-:W5:Y:S01]  /*4f40*/  LDL R92, [R1+0x28c] ;  /* 0x00028c00015c7983 */ /* 0x000f620000100800 */
[C---:B------:R-:W-:Y:S02]  /*4f50*/  ISETP.LT.OR P5, PT, R10.reuse, 0x59, P5 ;  /* 0x000000590a00780c */ /* 0x040fe40002fa1670 */
[----:B------:R-:W-:Y:S01]  /*4f60*/  ISETP.GT.AND P1, PT, R11, 0x20, !P1 ;  /* 0x000000200b00780c */ /* 0x000fe20004f24270 */
[----:B------:R-:W5:Y:S01]  /*4f70*/  LDL R28, [R1+0x290] ;  /* 0x00029000011c7983 */ /* 0x000f620000100800 */
[----:B------:R-:W-:Y:S02]  /*4f80*/  FSEL R196, R67, -INF , !P4 ;  /* 0xff80000043c47808 */ /* 0x000fe40006000000 */
[----:B------:R-:W-:Y:S01]  /*4f90*/  ISETP.LT.OR P1, PT, R10, 0x21, P1 ;  /* 0x000000210a00780c */ /* 0x000fe20000f21670 */
[----:B------:R-:W5:Y:S01]  /*4fa0*/  LDL R94, [R1+0x294] ;  /* 0x00029400015e7983 */ /* 0x000f620000100800 */
[----:B------:R-:W-:-:S02]  /*4fb0*/  FSEL R197, R70, -INF , !P5 ;  /* 0xff80000046c57808 */ /* 0x000fc40006800000 */
[----:B------:R-:W-:Y:S01]  /*4fc0*/  FSEL R223, R223, -INF , !P1 ;  /* 0xff800000dfdf7808 */ /* 0x000fe20004800000 */
[----:B------:R-:W5:Y:S01]  /*4fd0*/  LDL R96, [R1+0x298] ;  /* 0x0002980001607983 */ /* 0x000f620000100800 */
[----:B------:R-:W-:-:S03]  /*4fe0*/  ISETP.NE.AND P1, PT, R34, RZ, PT ;  /* 0x000000ff2200720c */ /* 0x000fc60003f25270 */
[----:B------:R-:W5:Y:S01]  /*4ff0*/  LDL R98, [R1+0x29c] ;  /* 0x00029c0001627983 */ /* 0x000f620000100800 */
[----:B------:R-:W-:-:S03]  /*5000*/  ISETP.GT.AND P1, PT, R11, 0x21, !P1 ;  /* 0x000000210b00780c */ /* 0x000fc60004f24270 */
[----:B------:R-:W5:Y:S01]  /*5010*/  LDL R30, [R1+0x2a0] ;  /* 0x0002a000011e7983 */ /* 0x000f620000100800 */
[----:B------:R-:W-:-:S03]  /*5020*/  ISETP.LT.OR P1, PT, R10, 0x22, P1 ;  /* 0x000000220a00780c */ /* 0x000fc60000f21670 */
[----:B------:R-:W5:Y:S01]  /*5030*/  LDL R100, [R1+0x2a4] ;  /* 0x0002a40001647983 */ /* 0x000f620000100800 */
[----:B------:R-:W-:Y:S02]  /*5040*/  FSEL R218, R218, -INF , !P1 ;  /* 0xff800000dada7808 */ /* 0x000fe40004800000 */
[----:B------:R-:W-:Y:S01]  /*5050*/  ISETP.NE.AND P1, PT, R35, RZ, PT ;  /* 0x000000ff2300720c */ /* 0x000fe20003f25270 */
[----:B------:R-:W5:Y:S03]  /*5060*/  LDL R102, [R1+0x2a8] ;  /* 0x0002a80001667983 */ /* 0x000f660000100800 */
[----:B------:R-:W-:Y:S01]  /*5070*/  ISETP.GT.AND P1, PT, R11, 0x28, !P1 ;  /* 0x000000280b00780c */ /* 0x000fe20004f24270 */
[----:B------:R-:W5:Y:S03]  /*5080*/  LDL R104, [R1+0x2ac] ;  /* 0x0002ac0001687983 */ /* 0x000f660000100800 */
[----:B------:R-:W-:Y:S01]  /*5090*/  ISETP.LT.OR P1, PT, R10, 0x29, P1 ;  /* 0x000000290a00780c */ /* 0x000fe20000f21670 */
[----:B------:R-:W5:Y:S03]  /*50a0*/  LDL R32, [R1+0x2b0] ;  /* 0x0002b00001207983 */ /* 0x000f660000100800 */
        /* <DEDUP_REMOVED lines=41> */
[C---:B------:R-:W-:Y:S01]  /*5340*/  ISETP.GT.AND P1, PT, R11.reuse, 0x40, !P1 ;  /* 0x000000400b00780c */ /* 0x040fe20004f24270 */
[----:B------:R-:W5:Y:S03]  /*5350*/  LDL R42, [R1+0x300] ;  /* 0x00030000012a7983 */ /* 0x000f660000100800 */
[----:B------:R-:W-:Y:S01]  /*5360*/  ISETP.LT.OR P1, PT, R10, 0x41, P1 ;  /* 0x000000410a00780c */ /* 0x000fe20000f21670 */
[----:B------:R-:W5:Y:S03]  /*5370*/  LDL R136, [R1+0x304] ;  /* 0x0003040001887983 */ /* 0x000f660000100800 */
[----:B------:R-:W-:Y:S01]  /*5380*/  FSEL R205, R58, -INF , !P1 ;  /* 0xff8000003acd7808 */ /* 0x000fe20004800000 */
[----:B------:R-:W5:Y:S01]  /*5390*/  LDL R138, [R1+0x308] ;  /* 0x00030800018a7983 */ /* 0x000f620000100800 */
[----:B------:R-:W-:-:S02]  /*53a0*/  ISETP.GT.AND P1, PT, R11, RZ, !P2 ;  /* 0x000000ff0b00720c */ /* 0x000fc40005724270 */
[----:B------:R-:W-:Y:S01]  /*53b0*/  ISETP.NE.AND P2, PT, R44, RZ, PT ;  /* 0x000000ff2c00720c */ /* 0x000fe20003f45270 */
[----:B------:R-:W5:Y:S01]  /*53c0*/  LDL R140, [R1+0x30c] ;  /* 0x00030c00018c7983 */ /* 0x000f620000100800 */
[----:B------:R-:W-:Y:S02]  /*53d0*/  ISETP.LT.OR P1, PT, R10, 0x1, P1 ;  /* 0x000000010a00780c */ /* 0x000fe40000f21670 */
[----:B------:R-:W-:Y:S01]  /*53e0*/  ISETP.GT.AND P2, PT, R11, 0x49, !P2 ;  /* 0x000000490b00780c */ /* 0x000fe20005744270 */
[----:B------:R-:W5:Y:S01]  /*53f0*/  LDL R44, [R1+0x310] ;  /* 0x00031000012c7983 */ /* 0x000f620000100800 */
[----:B------:R-:W-:Y:S02]  /*5400*/  FSEL R99, R7, -INF , !P1 ;  /* 0xff80000007637808 */ /* 0x000fe40004800000 */
[----:B------:R-:W-:Y:S01]  /*5410*/  FMNMX.FTZ R7, R89, R14, !PT ;  /* 0x0000000e59077209 */ /* 0x000fe20007810000 */
[----:B------:R-:W5:Y:S01]  /*5420*/  LDL R142, [R1+0x314] ;  /* 0x00031400018e7983 */ /* 0x000f620000100800 */
[----:B------:R-:W-:-:S02]  /*5430*/  FMNMX.FTZ R12, R99, R91, !PT ;  /* 0x0000005b630c7209 */ /* 0x000fc40007810000 */
[----:B------:R-:W-:Y:S01]  /*5440*/  FMNMX.FTZ R14, R164, R7, !PT ;  /* 0x00000007a40e7209 */ /* 0x000fe20007810000 */
[----:B------:R-:W5:Y:S01]  /*5450*/  LDL R144, [R1+0x318] ;  /* 0x0003180001907983 */ /* 0x000f620000100800 */
[----:B------:R-:W-:Y:S02]  /*5460*/  FMNMX.FTZ R12, R159, R12, !PT ;  /* 0x0000000c9f0c7209 */ /* 0x000fe40007810000 */
[----:B------:R-:W-:Y:S01]  /*5470*/  FMNMX.FTZ R14, R165, R14, !PT ;  /* 0x0000000ea50e7209 */ /* 0x000fe20007810000 */
        /* <DEDUP_REMOVED lines=8> */
[----:B------:R-:W-:Y:S01]  /*5500*/  FMNMX.FTZ R7, R199, R14, !PT ;  /* 0x0000000ec7077209 */ /* 0x000fe20007810000 */
[----:B------:R-:W5:Y:S01]  /*5510*/  LDL R150, [R1+0x328] ;  /* 0x0003280001967983 */ /* 0x000f620000100800 */
[----:B------:R-:W-:Y:S02]  /*5520*/  FMNMX.FTZ R13, R231, R12, !PT ;  /* 0x0000000ce70d7209 */ /* 0x000fe40007810000 */
        /* <DEDUP_REMOVED lines=23> */
[----:B------:R-:W-:Y:S02]  /*56a0*/  FSEL R206, R59, -INF , !P1 ;  /* 0xff8000003bce7808 */ /* 0x000fe40004800000 */
[----:B------:R-:W-:Y:S01]  /*56b0*/  FMNMX.FTZ R7, R212, R7, !PT ;  /* 0x00000007d4077209 */ /* 0x000fe20007810000 */
[----:B------:R-:W5:Y:S01]  /*56c0*/  LDL R33, [R1+0x364] ;  /* 0x0003640001217983 */ /* 0x000f620000100800 */
[----:B------:R-:W-:Y:S02]  /*56d0*/  ISETP.NE.AND P1, PT, R43, RZ, PT ;  /* 0x000000ff2b00720c */ /* 0x000fe40003f25270 */
[----:B------:R-:W-:Y:S01]  /*56e0*/  FMNMX.FTZ R13, R215, R14, !PT ;  /* 0x0000000ed70d7209 */ /* 0x000fe20007810000 */
[----:B------:R-:W5:Y:S01]  /*56f0*/  LDL R35, [R1+0x368] ;  /* 0x0003680001237983 */ /* 0x000f620000100800 */
[----:B------:R-:W-:-:S02]  /*5700*/  ISETP.NE.AND P6, PT, R21, RZ, PT ;  /* 0x000000ff1500720c */ /* 0x000fc40003fc5270 */
[----:B------:R-:W-:Y:S01]  /*5710*/  FMNMX.FTZ R14, R204, R7, !PT ;  /* 0x00000007cc0e7209 */ /* 0x000fe20007810000 */
[----:B------:R-:W5:Y:S01]  /*5720*/  LDL R21, [R1+0x348] ;  /* 0x0003480001157983 */ /* 0x000f620000100800 */
[C---:B------:R-:W-:Y:S02]  /*5730*/  ISETP.GT.AND P1, PT, R11.reuse, 0x48, !P1 ;  /* 0x000000480b00780c */ /* 0x040fe40004f24270 */
[----:B------:R-:W-:Y:S01]  /*5740*/  FMNMX.FTZ R12, R216, R13, !PT ;  /* 0x0000000dd80c7209 */ /* 0x000fe20007810000 */
[----:B------:R-:W5:Y:S01]  /*5750*/  LDL R37, [R1+0x36c] ;  /* 0x00036c0001257983 */ /* 0x000f620000100800 */
[----:B------:R-:W-:Y:S02]  /*5760*/  ISETP.GT.AND P6, PT, R11, 0x59, !P6 ;  /* 0x000000590b00780c */ /* 0x000fe400077c4270 */
[----:B------:R-:W-:Y:S01]  /*5770*/  FMNMX.FTZ R11, R201, R14, !PT ;  /* 0x0000000ec90b7209 */ /* 0x000fe20007810000 */
[----:B------:R-:W5:Y:S01]  /*5780*/  LDL R56, [R1+0x370] ;  /* 0x0003700001387983 */ /* 0x000f620000100800 */
[----:B------:R-:W-:-:S02]  /*5790*/  ISETP.LT.OR P1, PT, R10, 0x49, P1 ;  /* 0x000000490a00780c */ /* 0x000fc40000f21670 */
[----:B------:R-:W-:Y:S01]  /*57a0*/  FMNMX.FTZ R7, R205, R12, !PT ;  /* 0x0000000ccd077209 */ /* 0x000fe20007810000 */
[----:B------:R-:W5:Y:S01]  /*57b0*/  LDL R39, [R1+0x374] ;  /* 0x0003740001277983 */ /* 0x000f620000100800 */
[----:B------:R-:W-:Y:S02]  /*57c0*/  FMNMX.FTZ R14, R202, R11, !PT ;  /* 0x0000000bca0e7209 */ /* 0x000fe40007810000 */
[----:B------:R-:W-:Y:S01]  /*57d0*/  ISETP.LT.OR P2, PT, R10, 0x4a, P2 ;  /* 0x0000004a0a00780c */ /* 0x000fe20001741670 */
[----:B------:R-:W5:Y:S01]  /*57e0*/  LDL R41, [R1+0x378] ;  /* 0x0003780001297983 */ /* 0x000f620000100800 */
[----:B------:R-:W-:Y:S02]  /*57f0*/  FSEL R207, R207, -INF , !P1 ;  /* 0xff800000cfcf7808 */ /* 0x000fe40004800000 */
[----:B------:R-:W-:Y:S01]  /*5800*/  FMNMX.FTZ R12, R206, R7, !PT ;  /* 0x00000007ce0c7209 */ /* 0x000fe20007810000 */
[----:B------:R-:W5:Y:S01]  /*5810*/  LDL R43, [R1+0x37c] ;  /* 0x00037c00012b7983 */ /* 0x000f620000100800 */
[----:B------:R-:W-:-:S02]  /*5820*/  FMNMX.FTZ R11, R203, R14, !PT ;  /* 0x0000000ecb0b7209 */ /* 0x000fc40007810000 */
[----:B------:R-:W-:Y:S01]  /*5830*/  FSEL R208, R208, -INF , !P2 ;  /* 0xff800000d0d07808 */ /* 0x000fe20005000000 */
        /* <DEDUP_REMOVED lines=10> */
[----:B------:R-:W-:Y:S02]  /*58e0*/  ISETP.LT.OR P6, PT, R10, 0x5a, P6 ;  /* 0x0000005a0a00780c */ /* 0x000fe400037c1670 */
[----:B------:R-:W-:Y:S01]  /*58f0*/  FMNMX.FTZ R10, R196, R7, !PT ;  /* 0x00000007c40a7209 */ /* 0x000fe20007810000 */
[----:B------:R-:W5:Y:S01]  /*5900*/  LDL R60, [R1+0x390] ;  /* 0x00039000013c7983 */ /* 0x000f620000100800 */
[----:B------:R-:W-:Y:S02]  /*5910*/  FMNMX.FTZ R12, R191, R12, !PT ;  /* 0x0000000cbf0c7209 */ /* 0x000fe40007810000 */
[----:B------:R-:W-:Y:S01]  /*5920*/  FSEL R198, R71, -INF , !P6 ;  /* 0xff80000047c67808 */ /* 0x000fe20007000000 */
[----:B------:R-:W5:Y:S01]  /*5930*/  LDL R51, [R1+0x394] ;  /* 0x0003940001337983 */ /* 0x000f620000100800 */
[----:B------:R-:W-:-:S03]  /*5940*/  FMNMX.FTZ R13, R197, R10, !PT ;  /* 0x0000000ac50d7209 */ /* 0x000fc60007810000 */
[----:B------:R-:W0:Y:S01]  /*5950*/  SHFL.BFLY PT, R7, R12, 0x2, 0x1f ;  /* 0x0c401f000c077f89 */ /* 0x000e2200000e0000 */
[----:B------:R-:W-:-:S03]  /*5960*/  FMNMX.FTZ R13, R198, R13, !PT ;  /* 0x0000000dc60d7209 */ /* 0x000fc60007810000 */
[----:B------:R-:W5:Y:S04]  /*5970*/  LDL R53, [R1+0x398] ;  /* 0x0003980001357983 */ /* 0x000f680000100800 */
[----:B------:R-:W-:Y:S04]  /*5980*/  STL.64 [R1+0x230], R12 ;  /* 0x0002300c01007387 */ /* 0x000fe80000100a00 */
[----:B------:R-:W5:Y:S04]  /*5990*/  LDL R74, [R1+0x234] ;  /* 0x00023400014a7983 */ /* 0x000f680000100800 */
[----:B------:R-:W5:Y:S04]  /*59a0*/  LDL R55, [R1+0x39c] ;  /* 0x00039c0001377983 */ /* 0x000f680000100800 */
[----:B------:R-:W5:Y:S01]  /*59b0*/  LDL R62, [R1+0x3a0] ;  /* 0x0003a000013e7983 */ /* 0x000f620000100800 */
[----:B0-----:R-:W-:-:S03]  /*59c0*/  FMNMX.FTZ R7, R12, R7, !PT ;  /* 0x000000070c077209 */ /* 0x001fc60007810000 */
[----:B------:R-:W5:Y:S04]  /*59d0*/  LDL R57, [R1+0x3a4] ;  /* 0x0003a40001397983 */ /* 0x000f680000100800 */
[----:B------:R-:W0:Y:S04]  /*59e0*/  SHFL.BFLY PT, R10, R7, 0x1, 0x1f ;  /* 0x0c201f00070a7f89 */ /* 0x000e2800000e0000 */
[----:B------:R-:W5:Y:S04]  /*59f0*/  LDL R59, [R1+0x3a8] ;  /* 0x0003a800013b7983 */ /* 0x000f680000100800 */
[----:B------:R-:W5:Y:S04]  /*5a00*/  LDL R61, [R1+0x3ac] ;  /* 0x0003ac00013d7983 */ /* 0x000f680000100800 */
[----:B------:R-:W5:Y:S04]  /*5a10*/  LDL R64, [R1+0x3b0] ;  /* 0x0003b00001407983 */ /* 0x000f680000100800 */
[----:B------:R-:W5:Y:S04]  /*5a20*/  LDL R63, [R1+0x3b4] ;  /* 0x0003b400013f7983 */ /* 0x000f680000100800 */
[----:B------:R-:W5:Y:S01]  /*5a30*/  LDL R65, [R1+0x3b8] ;  /* 0x0003b80001417983 */ /* 0x000f620000100800 */
[----:B0-----:R-:W-:-:S03]  /*5a40*/  FMNMX.FTZ R14, R7, R10, !PT ;  /* 0x0000000a070e7209 */ /* 0x001fc60007810000 */
[----:B------:R-:W5:Y:S04]  /*5a50*/  LDL R67, [R1+0x3bc] ;  /* 0x0003bc0001437983 */ /* 0x000f680000100800 */
[----:B------:R-:W-:Y:S04]  /*5a60*/  STL [R1+0x230], R14 ;  /* 0x0002300e01007387 */ /* 0x000fe80000100800 */
[----:B------:R-:W5:Y:S04]  /*5a70*/  LDL R162, [R1+0x230] ;  /* 0x0002300001a27983 */ /* 0x000f680000100800 */
[----:B------:R-:W5:Y:S04]  /*5a80*/  LDL.64 R10, [R1+0xa8] ;  /* 0x0000a800010a7983 */ /* 0x000f680000100a00 */
        /* <DEDUP_REMOVED lines=40> */
[----:B--2---:R-:W-:Y:S04]  /*5d10*/  STL [R1+0x260], R20 ;  /* 0x0002601401007387 */ /* 0x004fe80000100800 */
[----:B---3--:R-:W-:Y:S04]  /*5d20*/  STL [R1+0x338], R156 ;  /* 0x0003389c01007387 */ /* 0x008fe80000100800 */
[----:B----4-:R-:W-:Y:S04]  /*5d30*/  STL [R1+0x33c], R158 ;  /* 0x00033c9e01007387 */ /* 0x010fe80000100800 */
[----:B-----5:R-:W-:Y:S04]  /*5d40*/  STL [R1+0x344], R160 ;  /* 0x000344a001007387 */ /* 0x020fe80000100800 */
[----:B------:R-:W0:Y:S02]  /*5d50*/  SHFL.BFLY PT, R7, R74, 0x2, 0x1f ;  /* 0x0c401f004a077f89 */ /* 0x000e2400000e0000 */
[----:B0-----:R-:W-:-:S05]  /*5d60*/  FMNMX.FTZ R7, R7, R74, !PT ;  /* 0x0000004a07077209 */ /* 0x001fca0007810000 */
[----:B------:R-:W0:Y:S04]  /*5d70*/  SHFL.BFLY PT, R14, R7, 0x1, 0x1f ;  /* 0x0c201f00070e7f89 */ /* 0x000e2800000e0000 */
[----:B------:R1:W-:Y:S01]  /*5d80*/  STL [R1+0x348], R21 ;  /* 0x0003481501007387 */ /* 0x0003e20000100800 */
[----:B------:R-:W-:Y:S01]  /*5d90*/  FSETP.NEU.FTZ.AND P1, PT, R162, -INF , PT ;  /* 0xff800000a200780b */ /* 0x000fe20003f3d000 */
[----:B------:R-:W-:Y:S01]  /*5da0*/  FMUL.FTZ R162, R161, R162 ;  /* 0x000000a2a1a27220 */ /* 0x000fe20000410000 */
[----:B0-----:R-:W-:-:S04]  /*5db0*/  FMNMX.FTZ R7, R7, R14, !PT ;  /* 0x0000000e07077209 */ /* 0x001fc80007810000 */
[----:B------:R-:W-:Y:S01]  /*5dc0*/  FSEL R162, R162, RZ, P1 ;  /* 0x000000ffa2a27208 */ /* 0x000fe20000800000 */
[C---:B------:R-:W-:Y:S01]  /*5dd0*/  FMUL.FTZ R163, R7.reuse, R161 ;  /* 0x000000a107a37220 */ /* 0x040fe20000410000 */
[----:B------:R-:W-:-:S04]  /*5de0*/  FSETP.NEU.FTZ.AND P1, PT, R7, -INF , PT ;  /* 0xff8000000700780b */ /* 0x000fc80003f3d000 */
[----:B------:R-:W-:Y:S01]  /*5df0*/  FSEL R163, R163, RZ, P1 ;  /* 0x000000ffa3a37208 */ /* 0x000fe20000800000 */
[----:B------:R-:W-:Y:S02]  /*5e00*/  IMAD R10, R15, 0xc00, R10 ;  /* 0x00000c000f0a7824 */ /* 0x000fe400078e020a */
[-CC-:B------:R-:W-:Y:S01]  /*5e10*/  FFMA.FTZ R14, R97, R161.reuse, -R162.reuse ;  /* 0x000000a1610e7223 */ /* 0x180fe200000108a2 */
[-CC-:B------:R-:W-:Y:S01]  /*5e20*/  FFMA.FTZ R15, R95, R161.reuse, -R162.reuse ;  /* 0x000000a15f0f7223 */ /* 0x180fe200000108a2 */
[-CC-:B------:R-:W-:Y:S01]  /*5e30*/  FFMA.FTZ R20, R93, R161.reuse, -R162.reuse ;  /* 0x000000a15d147223 */ /* 0x180fe200000108a2 */
[-C--:B-1----:R-:W-:Y:S01]  /*5e40*/  FFMA.FTZ R21, R89, R161.reuse, -R162 ;  /* 0x000000a159157223 */ /* 0x082fe200000108a2 */
[-CC-:B------:R-:W-:Y:S01]  /*5e50*/  FFMA.FTZ R156, R99, R161.reuse, -R163.reuse ;  /* 0x000000a1639c7223 */ /* 0x180fe200000108a3 */
[-CC-:B------:R-:W-:Y:S01]  /*5e60*/  FFMA.FTZ R158, R91, R161.reuse, -R163.reuse ;  /* 0x000000a15b9e7223 */ /* 0x180fe200000108a3 */
[-CC-:B------:R-:W-:Y:S01]  /*5e70*/  FFMA.FTZ R159, R159, R161.reuse, -R163.reuse ;  /* 0x000000a19f9f7223 */ /* 0x180fe200000108a3 */
[----:B------:R-:W-:Y:S01]  /*5e80*/  FFMA.FTZ R160, R87, R161, -R163 ;  /* 0x000000a157a07223 */ /* 0x000fe200000108a3 */
[----:B------:R-:W-:Y:S08]  /*5e90*/  MUFU.EX2 R14, R14 ;  /* 0x0000000e000e7308 */ /* 0x000ff00000000800 */
[----:B------:R-:W-:Y:S08]  /*5ea0*/  MUFU.EX2 R15, R15 ;  /* 0x0000000f000f7308 */ /* 0x000ff00000000800 */
[----:B------:R-:W-:Y:S08]  /*5eb0*/  MUFU.EX2 R20, R20 ;  /* 0x0000001400147308 */ /* 0x000ff00000000800 */
[----:B------:R-:W-:Y:S08]  /*5ec0*/  MUFU.EX2 R21, R21 ;  /* 0x0000001500157308 */ /* 0x000ff00000000800 */
[----:B------:R-:W-:Y:S08]  /*5ed0*/  MUFU.EX2 R156, R156 ;  /* 0x0000009c009c7308 */ /* 0x000ff00000000800 */
[----:B------:R-:W0:Y:S08]  /*5ee0*/  MUFU.EX2 R158, R158 ;  /* 0x0000009e009e7308 */ /* 0x000e300000000800 */
[----:B------:R-:W-:Y:S08]  /*5ef0*/  MUFU.EX2 R159, R159 ;  /* 0x0000009f009f7308 */ /* 0x000ff00000000800 */
[----:B------:R-:W1:Y:S01]  /*5f00*/  MUFU.EX2 R160, R160 ;  /* 0x000000a000a07308 */ /* 0x000e620000000800 */
[----:B------:R-:W-:-:S02]  /*5f10*/  R2UR UR6, R10 ;  /* 0x000000000a0672ca */ /* 0x000fc400000e0000 */
[----:B------:R-:W-:Y:S01]  /*5f20*/  R2UR UR7, R11 ;  /* 0x000000000b0772ca */ /* 0x000fe200000e0000 */
[----:B------:R2:W-:Y:S01]  /*5f30*/  STL [R1+0x32c], R152 ;  /* 0x00032c9801007387 */ /* 0x0005e20000100800 */
[----:B0-----:R-:W-:-:S03]  /*5f40*/  F2FP.F16.F32.PACK_AB R153, R158, R156 ;  /* 0x0000009c9e99723e */ /* 0x001fc600000000ff */
[----:B------:R0:W-:Y:S01]  /*5f50*/  STL [R1+0x334], R154 ;  /* 0x0003349a01007387 */ /* 0x0001e20000100800 */
[----:B--2---:R-:W-:Y:S02]  /*5f60*/  F2FP.F16.F32.PACK_AB R152, R15, R14 ;  /* 0x0000000e0f98723e */ /* 0x004fe400000000ff */
[----:B-1----:R-:W-:Y:S02]  /*5f70*/  F2FP.F16.F32.PACK_AB R155, R160, R159 ;  /* 0x0000009fa09b723e */ /* 0x002fe400000000ff */
[----:B0-----:R-:W-:Y:S01]  /*5f80*/  F2FP.F16.F32.PACK_AB R154, R21, R20 ;  /* 0x00000014159a723e */ /* 0x001fe200000000ff */
        /* <DEDUP_REMOVED lines=94> */
[----:B------:R1:W-:Y:S06]  /*6570*/  BAR.SYNC.DEFER_BLOCKING R237, 0x100 ;  /* 0x000400ed0000751d */ /* 0x0003ec0000010000 */
[----:B0-----:R-:W-:-:S06]  /*6580*/  WARPGROUP.ARRIVE ;  /* 0x00000000000079c5 */ /* 0x001fcc0000000000 */
[----:B------:R-:W-:Y:S01]  /*6590*/  HGMMA.64x256x16.F32 R24, R152, gdesc[UR4].tnspB, RZ, !UPT, gsb0 ;  /* 0x43e0000498187df0 */ /* 0x000fe2000c0008ff */
[-CC-:B------:R-:W-:Y:S01]  /*65a0*/  FFMA.FTZ R164, R164, R161.reuse, -R162.reuse ;  /* 0x000000a1a4a47223 */ /* 0x180fe200000108a2 */
[-CC-:B------:R-:W-:Y:S01]  /*65b0*/  FFMA.FTZ R165, R165, R161.reuse, -R162.reuse ;  /* 0x000000a1a5a57223 */ /* 0x180fe200000108a2 */
[-CC-:B------:R-:W-:Y:S01]  /*65c0*/  FFMA.FTZ R199, R199, R161.reuse, -R162.reuse ;  /* 0x000000a1c7c77223 */ /* 0x180fe200000108a2 */
[-C--:B------:R-:W-:Y:S01]  /*65d0*/  FFMA.FTZ R200, R200, R161.reuse, -R162 ;  /* 0x000000a1c8c87223 */ /* 0x080fe200000108a2 */
[-CC-:B------:R-:W-:Y:S01]  /*65e0*/  FFMA.FTZ R233, R233, R161.reuse, -R163.reuse ;  /* 0x000000a1e9e97223 */ /* 0x180fe200000108a3 */
[-CC-:B------:R-:W-:Y:S01]  /*65f0*/  FFMA.FTZ R232, R232, R161.reuse, -R163.reuse ;  /* 0x000000a1e8e87223 */ /* 0x180fe200000108a3 */
[-CC-:B------:R-:W-:Y:S01]  /*6600*/  FFMA.FTZ R231, R231, R161.reuse, -R163.reuse ;  /* 0x000000a1e7e77223 */ /* 0x180fe200000108a3 */
[----:B------:R-:W-:Y:S01]  /*6610*/  FFMA.FTZ R230, R230, R161, -R163 ;  /* 0x000000a1e6e67223 */ /* 0x000fe200000108a3 */
[----:B------:R0:W-:Y:S01]  /*6620*/  STL [R1+0x3f4], R166 ;  /* 0x0003f4a601007387 */ /* 0x0001e20000100800 */
[----:B------:R-:W-:Y:S03]  /*6630*/  MUFU.EX2 R164, R164 ;  /* 0x000000a400a47308 */ /* 0x000fe60000000800 */
[----:B------:R2:W-:Y:S04]  /*6640*/  STL [R1+0x404], R167 ;  /* 0x000404a701007387 */ /* 0x0005e80000100800 */
[----:B------:R3:W-:Y:S01]  /*6650*/  STL [R1+0x414], R168 ;  /* 0x000414a801007387 */ /* 0x0007e20000100800 */
[----:B------:R-:W4:Y:S03]  /*6660*/  MUFU.EX2 R165, R165 ;  /* 0x000000a500a57308 */ /* 0x000f260000000800 */
[----:B------:R5:W-:Y:S05]  /*6670*/  STL [R1+0x424], R169 ;  /* 0x000424a901007387 */ /* 0x000bea0000100800 */
[----:B------:R-:W-:Y:S08]  /*6680*/  MUFU.EX2 R199, R199 ;  /* 0x000000c700c77308 */ /* 0x000ff00000000800 */
[----:B------:R-:W1:Y:S08]  /*6690*/  MUFU.EX2 R200, R200 ;  /* 0x000000c800c87308 */ /* 0x000e700000000800 */
[----:B0-----:R-:W-:Y:S08]  /*66a0*/  MUFU.EX2 R166, R233 ;  /* 0x000000e900a67308 */ /* 0x001ff00000000800 */
[----:B--2---:R-:W0:Y:S08]  /*66b0*/  MUFU.EX2 R167, R232 ;  /* 0x000000e800a77308 */ /* 0x004e300000000800 */
[----:B---3--:R-:W-:Y:S08]  /*66c0*/  MUFU.EX2 R168, R231 ;  /* 0x000000e700a87308 */ /* 0x008ff00000000800 */
[----:B-----5:R-:W2:Y:S01]  /*66d0*/  MUFU.EX2 R169, R230 ;  /* 0x000000e600a97308 */ /* 0x020ea20000000800 */
[----:B------:R3:W-:Y:S04]  /*66e0*/  STL [R1+0x438], R12 ;  /* 0x0004380c01007387 */ /* 0x0007e80000100800 */
[----:B------:R5:W-:Y:S01]  /*66f0*/  STL [R1+0x450], R13 ;  /* 0x0004500d01007387 */ /* 0x000be20000100800 */
[----:B---3--:R-:W-:-:S02]  /*6700*/  VIADD R12, R10, 0x80 ;  /* 0x000000800a0c7836 */ /* 0x008fc40000000000 */
[----:B-----5:R-:W-:-:S03]  /*6710*/  IMAD.MOV.U32 R13, RZ, RZ, R11 ;  /* 0x000000ffff0d7224 */ /* 0x020fc600078e000b */
        /* <DEDUP_REMOVED lines=24> */
[----:B----4-:R-:W-:Y:S02]  /*68a0*/  F2FP.F16.F32.PACK_AB R152, R165, R164 ;  /* 0x000000a4a598723e */ /* 0x010fe400000000ff */
[----:B-1----:R-:W-:Y:S02]  /*68b0*/  F2FP.F16.F32.PACK_AB R154, R200, R199 ;  /* 0x000000c7c89a723e */ /* 0x002fe400000000ff */
[----:B0-----:R-:W-:Y:S02]  /*68c0*/  F2FP.F16.F32.PACK_AB R153, R167, R166 ;  /* 0x000000a6a799723e */ /* 0x001fe400000000ff */
[----:B--2---:R-:W-:Y:S01]  /*68d0*/  F2FP.F16.F32.PACK_AB R155, R169, R168 ;  /* 0x000000a8a99b723e */ /* 0x004fe200000000ff */
        /* <DEDUP_REMOVED lines=42> */
[----:B------:R-:W-:Y:S08]  /*6b80*/  MUFU.EX2 R170, R170 ;  /* 0x000000aa00aa7308 */ /* 0x000ff00000000800 */
[----:B------:R-:W0:Y:S08]  /*6b90*/  MUFU.EX2 R171, R171 ;  /* 0x000000ab00ab7308 */ /* 0x000e300000000800 */
[----:B------:R-:W-:Y:S08]  /*6ba0*/  MUFU.EX2 R172, R172 ;  /* 0x000000ac00ac7308 */ /* 0x000ff00000000800 */
[----:B------:R-:W1:Y:S08]  /*6bb0*/  MUFU.EX2 R173, R173 ;  /* 0x000000ad00ad7308 */ /* 0x000e700000000800 */
[----:B------:R-:W-:Y:S08]  /*6bc0*/  MUFU.EX2 R182, R182 ;  /* 0x000000b600b67308 */ /* 0x000ff00000000800 */
[----:B------:R-:W2:Y:S08]  /*6bd0*/  MUFU.EX2 R183, R183 ;  /* 0x000000b700b77308 */ /* 0x000eb00000000800 */
[----:B------:R-:W-:Y:S08]  /*6be0*/  MUFU.EX2 R184, R184 ;  /* 0x000000b800b87308 */ /* 0x000ff00000000800 */
[----:B------:R-:W3:Y:S01]  /*6bf0*/  MUFU.EX2 R185, R185 ;  /* 0x000000b900b97308 */ /* 0x000ee20000000800 */
[----:B------:R-:W-:-:S02]  /*6c00*/  VIADD R12, R10, 0x100 ;  /* 0x000001000a0c7836 */ /* 0x000fc40000000000 */
[----:B------:R-:W-:-:S03]  /*6c10*/  IMAD.MOV.U32 R13, RZ, RZ, R11 ;  /* 0x000000ffff0d7224 */ /* 0x000fc600078e000b */
[----:B------:R-:W-:Y:S02]  /*6c20*/  R2UR UR6, R12 ;  /* 0x000000000c0672ca */ /* 0x000fe400000e0000 */
[----:B------:R-:W-:Y:S01]  /*6c30*/  R2UR UR7, R13 ;  /* 0x000000000d0772ca */ /* 0x000fe200000e0000 */
        /* <DEDUP_REMOVED lines=9> */
[----:B------:R-:W4:Y:S08]  /*6cd0*/  MUFU.EX2 R177, R177 ;  /* 0x000000b100b17308 */ /* 0x000f300000000800 */
[----:B------:R-:W-:Y:S08]  /*6ce0*/  MUFU.EX2 R175, R175 ;  /* 0x000000af00af7308 */ /* 0x000ff00000000800 */
[----:B------:R-:W5:Y:S01]  /*6cf0*/  MUFU.EX2 R176, R176 ;  /* 0x000000b000b07308 */ /* 0x000f620000000800 */
[----:B------:R-:W-:-:S02]  /*6d00*/  WARPGROUP.DEPBAR.LE gsb0, 0x0 ;  /* 0x00008000000079c5 */ /* 0x000fc40000010000 */
[----:B0-----:R-:W-:Y:S02]  /*6d10*/  F2FP.F16.F32.PACK_AB R152, R171, R170 ;  /* 0x000000aaab98723e */ /* 0x001fe400000000ff */
[----:B-1----:R-:W-:Y:S02]  /*6d20*/  F2FP.F16.F32.PACK_AB R154, R173, R172 ;  /* 0x000000acad9a723e */ /* 0x002fe400000000ff */
[----:B--2---:R-:W-:Y:S02]  /*6d30*/  F2FP.F16.F32.PACK_AB R153, R183, R182 ;  /* 0x000000b6b799723e */ /* 0x004fe400000000ff */
[----:B---3--:R-:W-:Y:S01]  /*6d40*/  F2FP.F16.F32.PACK_AB R155, R185, R184 ;  /* 0x000000b8b99b723e */ /* 0x008fe200000000ff */
        /* <DEDUP_REMOVED lines=34> */
[----:B------:R-:W-:Y:S08]  /*6f70*/  MUFU.EX2 R209, R209 ;  /* 0x000000d100d17308 */ /* 0x000ff00000000800 */
[----:B------:R-:W0:Y:S08]  /*6f80*/  MUFU.EX2 R210, R210 ;  /* 0x000000d200d27308 */ /* 0x000e300000000800 */
[----:B------:R-:W-:Y:S08]  /*6f90*/  MUFU.EX2 R211, R211 ;  /* 0x000000d300d37308 */ /* 0x000ff00000000800 */
[----:B------:R-:W1:Y:S01]  /*6fa0*/  MUFU.EX2 R212, R212 ;  /* 0x000000d400d47308 */ /* 0x000e620000000800 */
        /* <DEDUP_REMOVED lines=13> */
[----:B------:R-:W2:Y:S08]  /*7080*/  MUFU.EX2 R181, R181 ;  /* 0x000000b500b57308 */ /* 0x000eb00000000800 */
[----:B------:R-:W-:Y:S08]  /*7090*/  MUFU.EX2 R186, R186 ;  /* 0x000000ba00ba7308 */ /* 0x000ff00000000800 */
[----:B------:R-:W3:Y:S08]  /*70a0*/  MUFU.EX2 R187, R187 ;  /* 0x000000bb00bb7308 */ /* 0x000ef00000000800 */
[----:B------:R-:W-:Y:S08]  /*70b0*/  MUFU.EX2 R201, R201 ;  /* 0x000000c900c97308 */ /* 0x000ff00000000800 */
[----:B------:R-:W3:Y:S08]  /*70c0*/  MUFU.EX2 R202, R202 ;  /* 0x000000ca00ca7308 */ /* 0x000ef00000000800 */
[----:B------:R-:W-:Y:S08]  /*70d0*/  MUFU.EX2 R203, R203 ;  /* 0x000000cb00cb7308 */ /* 0x000ff00000000800 */
[----:B------:R-:W3:Y:S01]  /*70e0*/  MUFU.EX2 R204, R204 ;  /* 0x000000cc00cc7308 */ /* 0x000ee20000000800 */
[----:B------:R-:W-:-:S02]  /*70f0*/  VIADD R12, R10, 0x200 ;  /* 0x000002000a0c7836 */ /* 0x000fc40000000000 */
[----:B------:R-:W-:Y:S01]  /*7100*/  IMAD.MOV.U32 R13, RZ, RZ, R11 ;  /* 0x000000ffff0d7224 */ /* 0x000fe200078e000b */
[----:B------:R-:W-:Y:S02]  /*7110*/  WARPGROUP.DEPBAR.LE gsb0, 0x0 ;  /* 0x00008000000079c5 */ /* 0x000fe40000010000 */
[----:B----4-:R-:W-:Y:S02]  /*7120*/  F2FP.F16.F32.PACK_AB R152, R177, R174 ;  /* 0x000000aeb198723e */ /* 0x010fe400000000ff */
[----:B-----5:R-:W-:Y:S02]  /*7130*/  F2FP.F16.F32.PACK_AB R154, R176, R175 ;  /* 0x000000afb09a723e */ /* 0x020fe400000000ff */
[----:B0-----:R-:W-:Y:S02]  /*7140*/  F2FP.F16.F32.PACK_AB R153, R210, R209 ;  /* 0x000000d1d299723e */ /* 0x001fe400000000ff */
[----:B-1----:R-:W-:Y:S01]  /*7150*/  F2FP.F16.F32.PACK_AB R155, R212, R211 ;  /* 0x000000d3d49b723e */ /* 0x002fe200000000ff */
        /* <DEDUP_REMOVED lines=49> */
[----:B------:R-:W4:Y:S08]  /*7470*/  MUFU.EX2 R191, R191 ;  /* 0x000000bf00bf7308 */ /* 0x000f300000000800 */
[----:B------:R-:W-:Y:S08]  /*7480*/  MUFU.EX2 R190, R190 ;  /* 0x000000be00be7308 */ /* 0x000ff00000000800 */
[----:B------:R-:W5:Y:S01]  /*7490*/  MUFU.EX2 R161, R161 ;  /* 0x000000a100a17308 */ /* 0x000f620000000800 */
[----:B------:R-:W-:Y:S01]  /*74a0*/  VIADD R10, R10, 0x280 ;  /* 0x000002800a0a7836 */ /* 0x000fe20000000000 */
[----:B------:R-:W-:-:S02]  /*74b0*/  WARPGROUP.DEPBAR.LE gsb0, 0x0 ;  /* 0x00008000000079c5 */ /* 0x000fc40000010000 */
[----:B--2---:R-:W-:Y:S02]  /*74c0*/  F2FP.F16.F32.PACK_AB R152, R181, R180 ;  /* 0x000000b4b598723e */ /* 0x004fe400000000ff */
[----:B---3--:R-:W-:Y:S02]  /*74d0*/  F2FP.F16.F32.PACK_AB R154, R187, R186 ;  /* 0x000000babb9a723e */ /* 0x008fe400000000ff */
[----:B------:R-:W-:Y:S02]  /*74e0*/  F2FP.F16.F32.PACK_AB R153, R202, R201 ;  /* 0x000000c9ca99723e */ /* 0x000fe400000000ff */
[----:B------:R-:W-:Y:S01]  /*74f0*/  F2FP.F16.F32.PACK_AB R155, R204, R203 ;  /* 0x000000cbcc9b723e */ /* 0x000fe200000000ff */
        /* <DEDUP_REMOVED lines=32> */
[----:B--2---:R-:W-:-:S06]  /*7700*/  WARPGROUP.ARRIVE ;  /* 0x00000000000079c5 */ /* 0x004fcc0000000000 */
[----:B------:R-:W-:Y:S01]  /*7710*/  HGMMA.64x256x16.F32 R24, R152, gdesc[UR4].tnspB, R24, gsb0 ;  /* 0x43e0000498187df0 */ /* 0x000fe20008000818 */
[----:B------:R-:W-:Y:S02]  /*7720*/  R2UR UR6, R10 ;  /* 0x000000000a0672ca */ /* 0x000fe400000e0000 */
[----:B------:R-:W-:Y:S02]  /*7730*/  R2UR UR7, R11 ;  /* 0x000000000b0772ca */ /* 0x000fe400000e0000 */
[----:B------:R-:W2:Y:S01]  /*7740*/  @!P0 LDL.64 R10, [R1+0x68] ;  /* 0x00006800010a8983 */ /* 0x000ea20000100a00 */
[----:B------:R-:W-:Y:S02]  /*7750*/  WARPGROUP.DEPBAR.LE gsb0, 0x0 ;  /* 0x00008000000079c5 */ /* 0x000fe40000010000 */
[----:B0-----:R-:W-:Y:S02]  /*7760*/  F2FP.F16.F32.PACK_AB R152, R13, R12 ;  /* 0x0000000c0d98723e */ /* 0x001fe400000000ff */
[----:B-1----:R-:W-:-:S02]  /*7770*/  F2FP.F16.F32.PACK_AB R154, R189, R188 ;  /* 0x000000bcbd9a723e */ /* 0x002fc400000000ff */
[----:B----4-:R-:W-:Y:S02]  /*7780*/  F2FP.F16.F32.PACK_AB R153, R191, R162 ;  /* 0x000000a2bf99723e */ /* 0x010fe400000000ff */
[----:B-----5:R-:W-:Y:S01]  /*7790*/  F2FP.F16.F32.PACK_AB R155, R161, R190 ;  /* 0x000000bea19b723e */ /* 0x020fe200000000ff */
        /* <DEDUP_REMOVED lines=48> */
[----:B------:R-:W-:Y:S02]  /*7aa0*/  WARPGROUP.DEPBAR.LE gsb0, 0x0 ;  /* 0x00008000000079c5 */ /* 0x000fe40000010000 */
[----:B------:R0:W-:Y:S04]  /*7ab0*/  STL.128 [R1+0x260], R24 ;  /* 0x0002601801007387 */ /* 0x0001e80000100c00 */
[----:B------:R-:W-:Y:S04]  /*7ac0*/  STL.128 [R1+0x270], R28 ;  /* 0x0002701c01007387 */ /* 0x000fe80000100c00 */
[----:B------:R-:W-:Y:S04]  /*7ad0*/  STL.128 [R1+0x280], R32 ;  /* 0x0002802001007387 */ /* 0x000fe80000100c00 */
[----:B------:R-:W-:Y:S04]  /*7ae0*/  STL.128 [R1+0x290], R36 ;  /* 0x0002902401007387 */ /* 0x000fe80000100c00 */
[----:B0-----:R-:W3:Y:S04]  /*7af0*/  @!P0 LDL R25, [R1+0x218] ;  /* 0x0002180001198983 */ /* 0x001ee80000100800 */
        /* <DEDUP_REMOVED lines=28> */
[----:B------:R-:W4:Y:S04]  /*7cc0*/  LDL R155, [R1+0x260] ;  /* 0x00026000019b7983 */ /* 0x000f280000100800 */
[----:B------:R-:W5:Y:S04]  /*7cd0*/  LDL R153, [R1+0x264] ;  /* 0x0002640001997983 */ /* 0x000f680000100800 */
[----:B0-----:R-:W5:Y:S04]  /*7ce0*/  LDL R117, [R1+0x268] ;  /* 0x0002680001757983 */ /* 0x001f680000100800 */
        /* <DEDUP_REMOVED lines=61> */
[----:B-1----:R-:W5:Y:S04]  /*80c0*/  LDL R150, [R1+0x360] ;  /* 0x0003600001967983 */ /* 0x002f680000100800 */
        /* <DEDUP_REMOVED lines=89> */
[----:B--2---:R-:W-:Y:S02]  /*8660*/  @!P0 MOV R10, R10 ;  /* 0x0000000a000a8202 */ /* 0x004fe40000000f00 */
[----:B------:R-:W-:Y:S01]  /*8670*/  FADD.FTZ R13, R13, R12 ;  /* 0x0000000c0d0d7221 */ /* 0x000fe20000010000 */
[----:B------:R-:W-:Y:S02]  /*8680*/  FADD.FTZ R191, R191, R162 ;  /* 0x000000a2bfbf7221 */ /* 0x000fe40000010000 */
[----:B---3--:R-:W-:Y:S02]  /*8690*/  @!P0 IMAD R25, R25, 0x8, R10 ;  /* 0x0000000819198824 */ /* 0x008fe400078e020a */
[----:B------:R-:W-:Y:S01]  /*86a0*/  FADD.FTZ R12, R188, R13 ;  /* 0x0000000dbc0c7221 */ /* 0x000fe20000010000 */
[----:B------:R-:W-:Y:S01]  /*86b0*/  FADD.FTZ R190, R190, R191 ;  /* 0x000000bfbebe7221 */ /* 0x000fe20000010000 */
[----:B------:R-:W-:Y:S02]  /*86c0*/  STL [R1+0x88], RZ ;  /* 0x000088ff01007387 */ /* 0x000fe40000100800 */
[----:B------:R-:W-:Y:S01]  /*86d0*/  FADD.FTZ R12, R189, R12 ;  /* 0x0000000cbd0c7221 */ /* 0x000fe20000010000 */
[----:B------:R-:W-:Y:S01]  /*86e0*/  FADD.FTZ R13, R161, R190 ;  /* 0x000000bea10d7221 */ /* 0x000fe20000010000 */
[----:B------:R-:W-:Y:S01]  /*86f0*/  STL [R1+0x88], R0 ;  /* 0x0000880001007387 */ /* 0x000fe20000100800 */
[----:B------:R-:W-:-:S03]  /*8700*/  @!P0 PRMT R25, RZ, 0x654, R25 ;  /* 0x00000654ff198816 */ /* 0x000fc60000000019 */
[----:B------:R-:W-:Y:S04]  /*8710*/  STL [R1+0x88], R0 ;  /* 0x0000880001007387 */ /* 0x000fe80000100800 */
[----:B------:R-:W-:Y:S04]  /*8720*/  STL [R1+0x88], R0 ;  /* 0x0000880001007387 */ /* 0x000fe80000100800 */
[----:B------:R-:W-:Y:S04]  /*8730*/  STL [R1+0x88], R0 ;  /* 0x0000880001007387 */ /* 0x000fe80000100800 */
[----:B------:R-:W-:Y:S04]  /*8740*/  STL [R1+0x88], R0 ;  /* 0x0000880001007387 */ /* 0x000fe80000100800 */
[----:B------:R0:W-:Y:S04]  /*8750*/  STL [R1+0x88], R0 ;  /* 0x0000880001007387 */ /* 0x0001e80000100800 */
[----:B------:R1:W-:Y:S04]  /*8760*/  STL [R1+0x234], R7 ;  /* 0x0002340701007387 */ /* 0x0003e80000100800 */
[----:B------:R1:W-:Y:S04]  /*8770*/  STL.64 [R1+0x240], R12 ;  /* 0x0002400c01007387 */ /* 0x0003e80000100a00 */
[----:B----4-:R1:W-:Y:S04]  /*8780*/  STL [R1+0x260], R155 ;  /* 0x0002609b01007387 */ /* 0x0103e80000100800 */
        /* <DEDUP_REMOVED lines=127> */
[----:B------:R1:W-:Y:S03]  /*8f80*/  @!P0 SYNCS.ARRIVE.TRANS64.RED.A1T0 RZ, [R25+URZ], RZ ;  /* 0x000000ff19ff89a7 */ /* 0x0003e6000810043f */
[----:B0-----:R-:W2:Y:S01]  /*8f90*/  LDL R0, [R1+0x70] ;  /* 0x0000700001007983 */ /* 0x001ea20000100800 */
[----:B------:R-:W-:Y:S01]  /*8fa0*/  ISETP.NE.AND P1, PT, R4, 0x1, PT ;  /* 0x000000010400780c */ /* 0x000fe20003f25270 */
[----:B------:R-:W-:-:S02]  /*8fb0*/  VIADD R20, R16, 0xfffffffe ;  /* 0xfffffffe10147836 */ /* 0x000fc40000000000 */
[----:B--2---:R-:W-:-:S10]  /*8fc0*/  IMAD.SHL.U32 R0, R0, 0x80, RZ ;  /* 0x0000008000007824 */ /* 0x004fd400078e00ff */
[----:B------:R-:W-:-:S04]  /*8fd0*/  @P1 IMAD.HI.U32 R5, R0, R5, RZ ;  /* 0x0000000500051227 */ /* 0x000fc800078e00ff */
[----:B------:R-:W-:Y:S01]  /*8fe0*/  IMAD.MOV.U32 R4, RZ, RZ, R0 ;  /* 0x000000ffff047224 */ /* 0x000fe200078e0000 */
[----:B------:R-:W-:Y:S02]  /*8ff0*/  @P1 SHF.R.U32.HI R4, RZ, R6, R5 ;  /* 0x00000006ff041219 */ /* 0x000fe40000011605 */
[----:B------:R-:W-:-:S03]  /*9000*/  ISETP.GE.AND P1, PT, R9, 0x1, PT ;  /* 0x000000010900780c */ /* 0x000fc60003f26270 */
[----:B------:R-:W-:-:S04]  /*9010*/  IMAD.IADD R17, R17, 0x1, R4 ;  /* 0x0000000111117824 */ /* 0x000fc800078e0204 */
[----:B------:R-:W-:-:S06]  /*9020*/  IMAD.IADD R8, R17, 0x1, R8 ;  /* 0x0000000111087824 */ /* 0x000fcc00078e0208 */
[----:B-1----:R-:W-:Y:S05]  /*9030*/  @!P1 BRA `(.L_x_11107) ;  /* 0x0000000000409947 */ /* 0x002fea0003800000 */
        /* <DEDUP_REMOVED lines=10> */
.L_x_11109:
[----:B------:R-:W-:-:S13]  /*90e0*/  ISETP.NE.AND P1, PT, R9, 0x1, PT ;  /* 0x000000010900780c */ /* 0x000fda0003f25270 */
[----:B------:R-:W-:-:S05]  /*90f0*/  @P1 IMAD.HI.U32 R2, R4, R2, RZ ;  /* 0x0000000204021227 */ /* 0x000fca00078e00ff */
[----:B------:R-:W-:-:S07]  /*9100*/  @P1 SHF.R.U32.HI R4, RZ, R3, R2 ;  /* 0x00000003ff041219 */ /* 0x000fce0000011602 */
.L_x_11110:
[----:B------:R-:W-:Y:S05]  /*9110*/  BSYNC B0 ;  /* 0x0000000000007941 */ /* 0x000fea0003800000 */
.L_x_11108:
[----:B------:R-:W-:-:S05]  /*9120*/  IMAD R9, R4, R9, R9 ;  /* 0x0000000904097224 */ /* 0x000fca00078e0209 */
[----:B------:R-:W-:-:S07]  /*9130*/  VIMNMX R8, R8, R9, PT ;  /* 0x0000000908087248 */ /* 0x000fce0003fe0100 */
.L_x_11107:
[----:B------:R-:W-:Y:S01]  /*9140*/  IMAD.HI R8, R8, 0x2aaaaaab, RZ ;  /* 0x2aaaaaab08087827 */ /* 0x000fe200078e02ff */
[----:B------:R-:W-:Y:S04]  /*9150*/  BSSY B2, `(.L_x_11111) ;  /* 0x0000011000027945 */ /* 0x000fe80003800000 */
[----:B------:R-:W-:-:S04]  /*9160*/  SHF.R.U32.HI R3, RZ, 0x1f, R8 ;  /* 0x0000001fff037819 */ /* 0x000fc80000011608 */
[----:B------:R-:W-:-:S04]  /*9170*/  LEA.HI.SX32 R3, R8, R3, 0x1c ;  /* 0x0000000308037211 */ /* 0x000fc800078fe2ff */
[----:B------:R-:W-:-:S04]  /*9180*/  VIMNMX R190, R192, R3, !PT ;  /* 0x00000003c0be7248 */ /* 0x000fc80007fe0100 */
[----:B------:R-:W-:-:S13]  /*9190*/  ISETP.GE.AND P1, PT, R20, R190, PT ;  /* 0x000000be1400720c */ /* 0x000fda0003f26270 */
[----:B------:R-:W-:Y:S05]  /*91a0*/  @!P1 BRA `(.L_x_11112) ;  /* 0x00000000002c9947 */ /* 0x000fea0003800000 */
[----:B------:R-:W-:Y:S01]  /*91b0*/  BSSY B1, `(.L_x_11113) ;  /* 0x0000008000017945 */ /* 0x000fe20003800000 */
.L_x_11115:
[----:B------:R-:W-:Y:S01]  /*91c0*/  BSSY B0, `(.L_x_11114) ;  /* 0x0000003000007945 */ /* 0x000fe20003800000 */
[----:B------:R-:W-:-:S07]  /*91d0*/  MOV R196, 0x91f0 ;  /* 0x000091f000c47802 */ /* 0x000fce0000000f00 */
[----:B------:R-:W-:Y:S05]  /*91e0*/  CALL.REL.NOINC `($_ZN7cutlass13device_kernelIN5flash11enable_sm90INS1_16FlashAttnFwdSm90INS1_25CollectiveMainloopFwdSm90ILi2EN4cute5tupleIJNS5_1CILi1EEES8_S8_EEENS6_IJNS7_ILi128EEENS7_ILi96EEENS7_ILi64EEEEEELi256ENS_6half_tEfNS_4arch4Sm90ELb0ELb1ELb1ELb0ELb0ELb0ELb1ELb1ELb0ELb1ELb1ELb0EEENS1_21CollectiveEpilogueFwdINS6_IJSA_NS7_ILi256EEESB_EEES9_SE_SG_Li256ELb0ELb1ELb1ELb0EEENS1_19SingleTileSchedulerILb0ELb1ELb1ELi128EEEEEEEEEvNT_6ParamsE$_ZZN5flash25CollectiveMainloopFwdSm90ILi2EN4cute5tupleIJNS1_1CILi1EEES4_S4_EEENS2_IJNS3_ILi128EEENS3_ILi96EEENS3_ILi64EEEEEELi256EN7cutlass6half_tEfNSA_4arch4Sm90ELb0ELb1ELb1ELb0ELb0ELb0ELb1ELb1ELb0ELb1ELb1ELb0EE3mmaINS_16FlashAttnFwdSm90ISE_NS_21CollectiveEpilogueFwdINS2_IJS6_NS3_ILi256EEES7_EEES5_SB_SD_Li256ELb0ELb1ELb1ELb0EEENS_19SingleTileSchedulerILb0ELb1ELb1ELi128EEEE13SharedStorageENS1_6TensorINS1_11ArrayEngineIfLm128EEENS1_6LayoutINS2_IJNS2_IJNS3_ILi2EEEST_NS3_ILi32EEEEEES4_S4_EEENS2_IJNS2_IJS4_ST_NS3_ILi4EEEEEENS3_ILi0EEESZ_EEEEEEENS_7SoftmaxILi2ELi0EEEEEbRKNSE_6ParamsENSA_25PipelineTmaAsyncNoClusterILi2ENSA_16PipelineTmaAsyncILi2EEEEES1B_RNSA_13PipelineStateILj2EEERT0_RT1_iRiRKNS_16SeqlenInfoQKNewKILb0ELb0EEENS2_IJiiiiEEERT_ENKUliT_T0_T1_E_clIZSF_ISO_S12_S14_EbS17_S1B_S1B_S1E_S1G_S1I_iS1J_S1N_S1O_S1Q_EUlRS1R_iE1_NS3_ILb0EEENS3_ILb1EEEEEDaiS1R_S1S_S1T_) ;  /* 0x000002cc00107944 */ /* 0x000fea0003c00000 */
[----:B------:R-:W-:Y:S05]  /*91f0*/  BSYNC B0 ;  /* 0x0000000000007941 */ /* 0x000fea0003800000 */
.L_x_11114:
[C---:B------:R-:W-:Y:S01]  /*9200*/  ISETP.GT.AND P1, PT, R20.reuse, R190, PT ;  /* 0x000000be1400720c */ /* 0x040fe20003f24270 */
[----:B------:R-:W-:-:S12]  /*9210*/  VIADD R20, R20, 0xffffffff ;  /* 0xffffffff14147836 */ /* 0x000fd80000000000 */
[----:B------:R-:W-:Y:S05]  /*9220*/  @P1 BRA `(.L_x_11115) ;  /* 0xfffffffc00e41947 */ /* 0x000fea000383ffff */
[----:B------:R-:W-:Y:S05]  /*9230*/  BSYNC B1 ;  /* 0x0000000000017941 */ /* 0x000fea0003800000 */
.L_x_11113:
[----:B------:R-:W2:Y:S02]  /*9240*/  LDL R0, [R1+0x70] ;  /* 0x0000700001007983 */ /* 0x000ea40000100800 */
[----:B--2---:R-:W-:-:S07]  /*9250*/  IMAD.SHL.U32 R0, R0, 0x80, RZ ;  /* 0x0000008000007824 */ /* 0x004fce00078e00ff */
.L_x_11112:
[----:B------:R-:W-:Y:S05]  /*9260*/  BSYNC B2 ;  /* 0x0000000000027941 */ /* 0x000fea0003800000 */
.L_x_11111:
        /* <DEDUP_REMOVED lines=23> */
.L_x_11118:
[----:B------:R-:W-:-:S13]  /*93e0*/  ISETP.NE.AND P1, PT, R7, 0x1, PT ;  /* 0x000000010700780c */ /* 0x000fda0003f25270 */
[----:B------:R-:W0:Y:S02]  /*93f0*/  @P1 LDC.64 R4, c[0x0][0xae0] ;  /* 0x0002b800ff041b82 */ /* 0x000e240000000a00 */
[----:B0-----:R-:W-:-:S05]  /*9400*/  @P1 IMAD.HI.U32 R4, R0, R4, RZ ;  /* 0x0000000400041227 */ /* 0x001fca00078e00ff */
[----:B------:R-:W-:-:S07]  /*9410*/  @P1 SHF.R.U32.HI R0, RZ, R5, R4 ;  /* 0x00000005ff001219 */ /* 0x000fce0000011604 */
.L_x_11119:
[----:B------:R-:W-:Y:S05]  /*9420*/  BSYNC B0 ;  /* 0x0000000000007941 */ /* 0x000fea0003800000 */
.L_x_11117:
[----:B------:R-:W-:-:S05]  /*9430*/  IMAD R3, R0, R7, RZ ;  /* 0x0000000700037224 */ /* 0x000fca00078e02ff */
[----:B------:R-:W-:-:S07]  /*9440*/  VIMNMX R2, R2, R3, !PT ;  /* 0x0000000302027248 */ /* 0x000fce0007fe0100 */
.L_x_11116:
[----:B------:R-:W-:-:S04]  /*9450*/  VIADD R2, R2, 0x5f ;  /* 0x0000005f02027836 */ /* 0x000fc80000000000 */
[----:B------:R-:W-:-:S05]  /*9460*/  IMAD.HI R2, R2, 0x2aaaaaab, RZ ;  /* 0x2aaaaaab02027827 */ /* 0x000fca00078e02ff */
[----:B------:R-:W-:-:S04]  /*9470*/  SHF.R.U32.HI R3, RZ, 0x1f, R2 ;  /* 0x0000001fff037819 */ /* 0x000fc80000011602 */
[----:B------:R-:W-:-:S04]  /*9480*/  LEA.HI.SX32 R3, R2, R3, 0x1c ;  /* 0x0000000302037211 */ /* 0x000fc800078fe2ff */
[----:B------:R-:W-:-:S04]  /*9490*/  VIMNMX R182, R192, R3, !PT ;  /* 0x00000003c0b67248 */ /* 0x000fc80007fe0100 */
[----:B------:R-:W-:-:S13]  /*94a0*/  ISETP.GE.AND P1, PT, R20, R182, PT ;  /* 0x000000b61400720c */ /* 0x000fda0003f26270 */
[----:B------:R-:W-:Y:S05]  /*94b0*/  @!P1 BRA `(.L_x_11120) ;  /* 0x0000016c00309947 */ /* 0x000fea0003800000 */
[----:B------:R0:W5:Y:S01]  /*94c0*/  LDL.64 R2, [R1+0x178] ;  /* 0x0001780001027983 */ /* 0x0001620000100a00 */
[----:B------:R-:W-:-:S07]  /*94d0*/  IMAD.MOV.U32 R171, RZ, RZ, R20 ;  /* 0x000000ffffab7224 */ /* 0x000fce00078e0014 */
.L_x_11137:
[----:B0----5:R-:W2:Y:S04]  /*94e0*/  LD.E R5, desc[UR44][R2.64] ;  /* 0x0000002c02057980 */ /* 0x021ea8000c101900 */
[----:B-1----:R-:W3:Y:S01]  /*94f0*/  LD.E R0, desc[UR44][R2.64+0x8] ;  /* 0x0000082c02007980 */ /* 0x002ee2000c101900 */
[----:B--2---:R-:W-:-:S05]  /*9500*/  VIADD R5, R5, 0x1 ;  /* 0x0000000105057836 */ /* 0x004fca0000000000 */
[----:B------:R-:W-:-:S13]  /*9510*/  ISETP.NE.AND P2, PT, R5, 0x2, PT ;  /* 0x000000020500780c */ /* 0x000fda0003f45270 */
[----:B------:R1:W5:Y:S04]  /*9520*/  @P2 LD.E R11, desc[UR44][R2.64+0x4] ;  /* 0x0000042c020b2980 */ /* 0x000368000c101900 */
[----:B------:R-:W2:Y:S01]  /*9530*/  @!P2 LD.E R4, desc[UR44][R2.64+0x4] ;  /* 0x0000042c0204a980 */ /* 0x000ea2000c101900 */
[----:B---3--:R-:W-:-:S03]  /*9540*/  VIADD R9, R0, 0x1 ;  /* 0x0000000100097836 */ /* 0x008fc60000000000 */
[----:B------:R3:W-:Y:S04]  /*9550*/  ST.E desc[UR44][R2.64], R5 ;  /* 0x0000000502007985 */ /* 0x0007e8000c10192c */
[----:B------:R1:W-:Y:S04]  /*9560*/  ST.E desc[UR44][R2.64+0x8], R9 ;  /* 0x0000080902007985 */ /* 0x0003e8000c10192c */
[----:B------:R1:W-:Y:S01]  /*9570*/  @!P2 ST.E desc[UR44][R2.64], RZ ;  /* 0x000000ff0200a985 */ /* 0x0003e2000c10192c */
[----:B--2---:R-:W-:-:S05]  /*9580*/  @!P2 LOP3.LUT R11, R4, 0x1, RZ, 0x3c, !PT ;  /* 0x00000001040ba812 */ /* 0x004fca00078e3cff */
[----:B------:R1:W-:Y:S04]  /*9590*/  @!P2 ST.E desc[UR44][R2.64+0x4], R11 ;  /* 0x0000040b0200a985 */ /* 0x0003e8000c10192c */
[----:B------:R-:W2:Y:S01]  /*95a0*/  LDL R0, [R1+0x1c] ;  /* 0x00001c0001007983 */ /* 0x000ea20000100800 */
[----:B------:R-:W-:Y:S01]  /*95b0*/  IMAD.MOV.U32 R7, RZ, RZ, R171 ;  /* 0x000000ffff077224 */ /* 0x000fe200078e00ab */
[----:B------:R-:W-:Y:S05]  /*95c0*/  YIELD ;  /* 0x0000000000007946 */ /* 0x000fea0003800000 */
[----:B------:R-:W-:Y:S01]  /*95d0*/  BSSY B0, `(.L_x_11121) ;  /* 0x0000008000007945 */ /* 0x000fe20003800000 */
[----:B------:R-:W-:Y:S01]  /*95e0*/  VIADD R171, R171, 0xffffffff ;  /* 0xffffffffabab7836 */ /* 0x000fe20000000000 */
[----:B------:R-:W-:Y:S01]  /*95f0*/  ISETP.GT.AND P1, PT, R7, R182, PT ;  /* 0x000000b60700720c */ /* 0x000fe20003f24270 */
[----:B---3--:R-:W-:Y:S01]  /*9600*/  @!P2 IMAD.MOV.U32 R5, RZ, RZ, RZ ;  /* 0x000000ffff05a224 */ /* 0x008fe200078e00ff */
[----:B--2---:R-:W-:-:S04]  /*9610*/  LOP3.LUT R0, R0, 0x1, RZ, 0xfc, !PT ;  /* 0x0000000100007812 */ /* 0x004fc800078efcff */
[----:B------:R-:W-:-:S13]  /*9620*/  ISETP.NE.AND P3, PT, R0, 0x3, PT ;  /* 0x000000030000780c */ /* 0x000fda0003f65270 */
[----:B-1----:R-:W-:Y:S05]  /*9630*/  @!P3 BRA `(.L_x_11122) ;  /* 0x000000000004b947 */ /* 0x002fea0003800000 */
[----:B------:R-:W-:Y:S01]  /*9640*/  BPT.TRAP 0x1 ;  /* 0x000000040000795c */ /* 0x000fe20000300000 */
.L_x_11122:
[----:B------:R-:W-:Y:S05]  /*9650*/  BSYNC B0 ;  /* 0x0000000000007941 */ /* 0x000fea0003800000 */
.L_x_11121:
[----:B------:R-:W2:Y:S01]  /*9660*/  LDL.64 R6, [R1+0x8] ;  /* 0x0000080001067983 */ /* 0x000ea20000100a00 */
[----:B-----5:R-:W-:Y:S02]  /*9670*/  SHF.L.U32 R8, R11, 0x1f, RZ ;  /* 0x0000001f0b087819 */ /* 0x020fe400000006ff */
[----:B--2---:R-:W-:-:S05]  /*9680*/  MOV R6, R6 ;  /* 0x0000000600067202 */ /* 0x004fca0000000f00 */
[----:B------:R-:W-:-:S04]  /*9690*/  IMAD R5, R5, 0x8, R6 ;  /* 0x0000000805057824 */ /* 0x000fc800078e0206 */
[----:B------:R1:W2:Y:S01]  /*96a0*/  SYNCS.PHASECHK.TRANS64.TRYWAIT P2, [R5+URZ], R8 ;  /* 0x00000008050075a7 */ /* 0x0002a2000804017f */
[----:B------:R1:W5:Y:S04]  /*96b0*/  LD.E R0, desc[UR44][R2.64] ;  /* 0x0000002c02007980 */ /* 0x000368000c101900 */
[----:B------:R1:W5:Y:S01]  /*96c0*/  LD.E R4, desc[UR44][R2.64+0x4] ;  /* 0x0000042c02047980 */ /* 0x000362000c101900 */
[----:B------:R-:W-:Y:S04]  /*96d0*/  BSSY B0, `(.L_x_11123) ;  /* 0x0000003000007945 */ /* 0x000fe80003800000 */
[----:B------:R-:W-:Y:S05]  /*96e0*/  @!P3 BRA `(.L_x_11124) ;  /* 0x000000000004b947 */ /* 0x000fea0003800000 */
[----:B------:R-:W-:Y:S01]  /*96f0*/  BPT.TRAP 0x1 ;  /* 0x000000040000795c */ /* 0x000fe20000300000 */
.L_x_11124:
[----:B------:R-:W-:Y:S05]  /*9700*/  BSYNC B0 ;  /* 0x0000000000007941 */ /* 0x000fea0003800000 */
.L_x_11123:
[----:B------:R-:W-:Y:S04]  /*9710*/  BSSY B0, `(.L_x_11125) ;  /* 0x0000006000007945 */ /* 0x000fe80003800000 */
[----:B--2---:R-:W-:Y:S05]  /*9720*/  @P2 BRA `(.L_x_11126) ;  /* 0x0000000000102947 */ /* 0x004fea0003800000 */
[----:B-----5:R-:W-:Y:S01]  /*9730*/  IMAD R0, R0, 0x8, R6 ;  /* 0x0000000800007824 */ /* 0x020fe200078e0206 */
[----:B-1----:R-:W-:-:S04]  /*9740*/  SHF.L.U32 R5, R4, 0x1f, RZ ;  /* 0x0000001f04057819 */ /* 0x002fc800000006ff */
[----:B------:R-:W1:Y:S02]  /*9750*/  SYNCS.PHASECHK.TRANS64.TRYWAIT P2, [R0+URZ], R5 ;  /* 0x00000005000075a7 */ /* 0x000e64000804017f */
[----:B-1----:R-:W-:Y:S05]  /*9760*/  @!P2 BRA `(.L_x_11127) ;  /* 0x000002a4006ca947 */ /* 0x002fea0003800000 */
.L_x_11126:
[----:B------:R-:W-:Y:S05]  /*9770*/  BSYNC B0 ;  /* 0x0000000000007941 */ /* 0x000fea0003800000 */
.L_x_11125:
[----:B-1----:R-:W2:Y:S04]  /*9780*/  LD.E R5, desc[UR44][R2.64] ;  /* 0x0000002c02057980 */ /* 0x002ea8000c101900 */
[----:B------:R-:W2:Y:S01]  /*9790*/  LDL.64 R8, [R1+0xa0] ;  /* 0x0000a00001087983 */ /* 0x000ea20000100a00 */
[----:B------:R-:W-:Y:S05]  /*97a0*/  WARPSYNC.ALL ;  /* 0x0000000000007948 */ /* 0x000fea0003800000 */
[----:B------:R-:W3:Y:S04]  /*97b0*/  LDL.64 R14, [R1+0x98] ;  /* 0x00009800010e7983 */ /* 0x000ee80000100a00 */
[----:B------:R-:W4:Y:S04]  /*97c0*/  LDL.64 R6, [R1+0x98] ;  /* 0x0000980001067983 */ /* 0x000f280000100a00 */
[----:B------:R-:W4:Y:S01]  /*97d0*/  LDL.64 R10, [R1+0x98] ;  /* 0x00009800010a7983 */ /* 0x000f220000100a00 */
[----:B--2--5:R-:W-:-:S03]  /*97e0*/  IMAD R4, R5, 0x300, R8 ;  /* 0x0000030005047824 */ /* 0x024fc600078e0208 */
[----:B------:R-:W2:Y:S01]  /*97f0*/  LDL.64 R12, [R1+0x98] ;  /* 0x00009800010c7983 */ /* 0x000ea20000100a00 */
[----:B------:R-:W-:Y:S01]  /*9800*/  IMAD.MOV.U32 R5, RZ, RZ, R9 ;  /* 0x000000ffff057224 */ /* 0x000fe200078e0009 */
[----:B------:R-:W-:Y:S01]  /*9810*/  R2UR UR6, R4 ;  /* 0x00000000040672ca */ /* 0x000fe200000e0000 */
[----:B------:R-:W-:-:S03]  /*9820*/  WARPGROUP.ARRIVE ;  /* 0x00000000000079c5 */ /* 0x000fc60000000000 */
[----:B------:R-:W-:Y:S01]  /*9830*/  R2UR UR7, R5 ;  /* 0x00000000050772ca */ /* 0x000fe200000e0000 */
[----:B------:R-:W-:Y:S02]  /*9840*/  VIADD R8, R4, 0x2 ;  /* 0x0000000204087836 */ /* 0x000fe40000000000 */
[----:B------:R-:W-:Y:S01]  /*9850*/  IMAD.MOV.U32 R183, RZ, RZ, 0x1 ;  /* 0x00000001ffb77424 */ /* 0x000fe200078e00ff */
[----:B------:R1:W-:Y:S04]  /*9860*/  STL [R1+0x80], RZ ;  /* 0x000080ff01007387 */ /* 0x0003e80000100800 */
[----:B------:R1:W-:Y:S04]  /*9870*/  STL [R1+0x80], R183 ;  /* 0x000080b701007387 */ /* 0x0003e80000100800 */
[----:B------:R1:W-:Y:S04]  /*9880*/  STL [R1+0x80], R183 ;  /* 0x000080b701007387 */ /* 0x0003e80000100800 */
[----:B------:R1:W-:Y:S04]  /*9890*/  STL [R1+0x80], R183 ;  /* 0x000080b701007387 */ /* 0x0003e80000100800 */
[----:B------:R1:W-:Y:S01]  /*98a0*/  STL [R1+0x80], R183 ;  /* 0x000080b701007387 */ /* 0x0003e20000100800 */
[----:B---3--:R-:W-:-:S02]  /*98b0*/  R2UR UR4, R14 ;  /* 0x000000000e0472ca */ /* 0x008fc400000e0000 */
[----:B------:R-:W-:Y:S01]  /*98c0*/  R2UR UR5, R15 ;  /* 0x000000000f0572ca */ /* 0x000fe200000e0000 */
[----:B------:R-:W3:-:S12]  /*98d0*/  LDL R14, [R1+0x54] ;  /* 0x00005400010e7983 */ /* 0x000ed80000100800 */
[----:B------:R-:W-:Y:S01]  /*98e0*/  HGMMA.64x96x16.F32 R24, gdesc[UR4], RZ, !UPT, gsb0 ;  /* 0x01600000041879f0 */ /* 0x000fe2000c0008ff */
[----:B----4-:R-:W-:Y:S01]  /*98f0*/  VIADD R6, R6, 0x2 ;  /* 0x0000000206067836 */ /* 0x010fe20000000000 */
[----:B------:R-:W-:Y:S02]  /*9900*/  R2UR UR6, R8 ;  /* 0x00000000080672ca */ /* 0x000fe400000e0000 */
[----:B------:R-:W-:Y:S02]  /*9910*/  R2UR UR7, R9 ;  /* 0x00000000090772ca */ /* 0x000fe400000e0000 */
[----:B------:R-:W-:Y:S02]  /*9920*/  R2UR UR4, R6 ;  /* 0x00000000060472ca */ /* 0x000fe400000e0000 */
[----:B------:R-:W-:Y:S01]  /*9930*/  R2UR UR5, R7 ;  /* 0x00000000070572ca */ /* 0x000fe200000e0000 */
[----:B------:R-:W-:Y:S02]  /*9940*/  VIADD R10, R10, 0x4 ;  /* 0x000000040a0a7836 */ /* 0x000fe40000000000 */
[----:B------:R-:W-:-:S02]  /*9950*/  VIADD R6, R4, 0x4 ;  /* 0x0000000404067836 */ /* 0x000fc40000000000 */
[----:B------:R-:W-:Y:S01]  /*9960*/  IMAD.MOV.U32 R7, RZ, RZ, R9 ;  /* 0x000000ffff077224 */ /* 0x000fe200078e0009 */
[----:B------:R-:W-:Y:S02]  /*9970*/  WARPGROUP.DEPBAR.LE gsb0, 0x0 ;  /* 0x00008000000079c5 */ /* 0x000fe40000010000 */
[----:B------:R1:W5:Y:S04]  /*9980*/  LD.E R0, desc[UR44][R2.64] ;  /* 0x0000002c02007980 */ /* 0x000368000c101900 */
[----:B------:R1:W5:Y:S01]  /*9990*/  LD.E R5, desc[UR44][R2.64+0x4] ;  /* 0x0000042c02057980 */ /* 0x000362000c101900 */
[----:B------:R-:W-:-:S06]  /*99a0*/  WARPGROUP.ARRIVE ;  /* 0x00000000000079c5 */ /* 0x000fcc0000000000 */
[----:B------:R-:W-:Y:S01]  /*99b0*/  HGMMA.64x96x16.F32 R24, gdesc[UR4], R24, gsb0 ;  /* 0x01600000041879f0 */ /* 0x000fe20008000818 */
[----:B------:R-:W-:Y:S02]  /*99c0*/  R2UR UR6, R6 ;  /* 0x00000000060672ca */ /* 0x000fe400000e0000 */
[----:B------:R-:W-:Y:S02]  /*99d0*/  R2UR UR7, R7 ;  /* 0x00000000070772ca */ /* 0x000fe400000e0000 */
[----:B------:R-:W-:Y:S02]  /*99e0*/  R2UR UR4, R10 ;  /* 0x000000000a0472ca */ /* 0x000fe400000e0000 */
[----:B------:R-:W-:Y:S01]  /*99f0*/  R2UR UR5, R11 ;  /* 0x000000000b0572ca */ /* 0x000fe200000e0000 */
[----:B------:R-:W-:Y:S02]  /*9a00*/  VIADD R6, R4, 0x6 ;  /* 0x0000000604067836 */ /* 0x000fe40000000000 */
[----:B--2---:R-:W-:-:S02]  /*9a10*/  VIADD R12, R12, 0x6 ;  /* 0x000000060c0c7836 */ /* 0x004fc40000000000 */
[----:B------:R-:W-:Y:S01]  /*9a20*/  IMAD.MOV.U32 R7, RZ, RZ, R9 ;  /* 0x000000ffff077224 */ /* 0x000fe200078e0009 */
        /* <DEDUP_REMOVED lines=10> */
[----:B---3--:R-:W-:-:S04]  /*9ad0*/  LOP3.LUT R14, R14, 0x1, RZ, 0xfc, !PT ;  /* 0x000000010e0e7812 */ /* 0x008fc800078efcff */
[----:B------:R-:W-:Y:S01]  /*9ae0*/  ISETP.NE.AND P3, PT, R14, 0x3, PT ;  /* 0x000000030e00780c */ /* 0x000fe20003f65270 */
[----:B------:R-:W-:Y:S01]  /*9af0*/  BSSY B0, `(.L_x_11128) ;  /* 0x0000004000007945 */ /* 0x000fe20003800000 */
[----:B------:R-:W-:-:S11]  /*9b00*/  WARPGROUP.DEPBAR.LE gsb0, 0x0 ;  /* 0x00008000000079c5 */ /* 0x000fd60000010000 */
[----:B-1----:R-:W-:Y:S05]  /*9b10*/  @!P3 BRA `(.L_x_11129) ;  /* 0x000000000004b947 */ /* 0x002fea0003800000 */
[----:B------:R-:W-:Y:S01]  /*9b20*/  BPT.TRAP 0x1 ;  /* 0x000000040000795c */ /* 0x000fe20000300000 */
.L_x_11129:
[----:B------:R-:W-:Y:S05]  /*9b30*/  BSYNC B0 ;  /* 0x0000000000007941 */ /* 0x000fea0003800000 */
.L_x_11128:
        /* <DEDUP_REMOVED lines=10> */
.L_x_11131:
[----:B------:R-:W-:Y:S05]  /*9be0*/  BSYNC B0 ;  /* 0x0000000000007941 */ /* 0x000fea0003800000 */
.L_x_11130:
[----:B------:R-:W-:Y:S04]  /*9bf0*/  BSSY B0, `(.L_x_11132) ;  /* 0x0000006000007945 */ /* 0x000fe80003800000 */
[----:B--2---:R-:W-:Y:S05]  /*9c00*/  @P2 BRA `(.L_x_11133) ;  /* 0x0000000000102947 */ /* 0x004fea0003800000 */
[----:B-----5:R-:W-:Y:S01]  /*9c10*/  IMAD R4, R4, 0x8, R7 ;  /* 0x0000000804047824 */ /* 0x020fe200078e0207 */
[----:B------:R-:W-:-:S04]  /*9c20*/  SHF.L.U32 R5, R5, 0x1f, RZ ;  /* 0x0000001f05057819 */ /* 0x000fc800000006ff */
[----:B------:R-:W2:Y:S02]  /*9c30*/  SYNCS.PHASECHK.TRANS64.TRYWAIT P2, [R4+URZ], R5 ;  /* 0x00000005040075a7 */ /* 0x000ea4000804017f */
[----:B--2---:R-:W-:Y:S05]  /*9c40*/  @!P2 BRA `(.L_x_11134) ;  /* 0x000002a00048a947 */ /* 0x004fea0003800000 */
.L_x_11133:
[----:B------:R-:W-:Y:S05]  /*9c50*/  BSYNC B0 ;  /* 0x0000000000007941 */ /* 0x000fea0003800000 */
.L_x_11132:
[----:B------:R-:W3:Y:S04]  /*9c60*/  LD.E R15, desc[UR44][R2.64] ;  /* 0x0000002c020f7980 */ /* 0x000ee8000c101900 */
[----:B------:R-:W3:Y:S04]  /*9c70*/  LDL.64 R6, [R1+0x118] ;  /* 0x0001180001067983 */ /* 0x000ee80000100a00 */
[----:B-1----:R-:W4:Y:S04]  /*9c80*/  LDL R0, [R1+0x90] ;  /* 0x0000900001007983 */ /* 0x002f280000100800 */
[----:B--2--5:R-:W2:Y:S04]  /*9c90*/  LDL.64 R4, [R1+0x110] ;  /* 0x0001100001047983 */ /* 0x024ea80000100a00 */
[----:B------:R-:W2:Y:S04]  /*9ca0*/  LDL.64 R8, [R1+0x110] ;  /* 0x0001100001087983 */ /* 0x000ea80000100a00 */
[----:B------:R-:W2:Y:S04]  /*9cb0*/  LDL.64 R10, [R1+0x110] ;  /* 0x00011000010a7983 */ /* 0x000ea80000100a00 */
[----:B------:R-:W2:Y:S01]  /*9cc0*/  LDL.64 R12, [R1+0x110] ;  /* 0x00011000010c7983 */ /* 0x000ea20000100a00 */
[----:B------:R-:W-:Y:S05]  /*9cd0*/  WARPSYNC.ALL ;  /* 0x0000000000007948 */ /* 0x000fea0003800000 */
[----:B------:R-:W-:Y:S01]  /*9ce0*/  WARPGROUP.ARRIVE ;  /* 0x00000000000079c5 */ /* 0x000fe20000000000 */
[----:B------:R-:W-:Y:S04]  /*9cf0*/  STL [R1+0x1bb4], R171 ;  /* 0x001bb4ab01007387 */ /* 0x000fe80000100800 */
[----:B------:R-:W-:Y:S04]  /*9d00*/  STL [R1+0x1bb0], R234 ;  /* 0x001bb0ea01007387 */ /* 0x000fe80000100800 */
[----:B------:R-:W-:Y:S04]  /*9d10*/  STL [R1+0xbcc], R18 ;  /* 0x000bcc1201007387 */ /* 0x000fe80000100800 */
[----:B------:R-:W-:Y:S01]  /*9d20*/  STL [R1+0xbc8], R19 ;  /* 0x000bc81301007387 */ /* 0x000fe20000100800 */
[----:B---3--:R-:W-:Y:S01]  /*9d30*/  IMAD R6, R15, 0xc00, R6 ;  /* 0x00000c000f067824 */ /* 0x008fe200078e0206 */
[----:B----4-:R-:W-:-:S02]  /*9d40*/  ISETP.NE.U32.AND P2, PT, R0, RZ, PT ;  /* 0x000000ff0000720c */ /* 0x010fc40003f45070 */
[----:B------:R-:W3:Y:S02]  /*9d50*/  LDL.64 R14, [R1+0x110] ;  /* 0x00011000010e7983 */ /* 0x000ee40000100a00 */
[----:B------:R-:W-:Y:S02]  /*9d60*/  R2UR UR6, R6 ;  /* 0x00000000060672ca */ /* 0x000fe400000e0000 */
[----:B------:R-:W-:Y:S02]  /*9d70*/  R2UR UR7, R7 ;  /* 0x00000000070772ca */ /* 0x000fe400000e0000 */
[----:B--2---:R-:W-:Y:S02]  /*9d80*/  R2UR UR4, R4 ;  /* 0x00000000040472ca */ /* 0x004fe400000e0000 */
[----:B------:R-:W-:-:S03]  /*9d90*/  R2UR UR5, R5 ;  /* 0x00000000050572ca */ /* 0x000fc600000e0000 */
[----:B------:R-:W-:-:S10]  /*9da0*/  VOTEU.ANY UP0, P2 ;  /* 0x00000000003f7886 */ /* 0x000fd40001000100 */
[----:B------:R-:W-:Y:S01]  /*9db0*/  HGMMA.64x96x16.F32 R24, gdesc[UR4], R24, UP0, gsb0 ;  /* 0x01600000041879f0 */ /* 0x000fe2000b800818 */
[----:B------:R-:W-:Y:S02]  /*9dc0*/  VIADD R8, R8, 0x2 ;  /* 0x0000000208087836 */ /* 0x000fe40000000000 */
        /* <DEDUP_REMOVED lines=126> */
[----:B------:R-:W-:Y:S01]  /*a5b0*/  R2UR UR5, R15 ;  /* 0x000000000f0572ca */ /* 0x000fe200000e0000 */
[----:B--2---:R-:W-:Y:S01]  /*a5c0*/  VIADD R8, R8, 0xc02 ;  /* 0x00000c0208087836 */ /* 0x004fe20000000000 */
[----:B------:R-:W-:Y:S02]  /*a5d0*/  WARPGROUP.DEPBAR.LE gsb0, 0x0 ;  /* 0x00008000000079c5 */ /* 0x000fe40000010000 */
[----:B------:R-:W-:-:S09]  /*a5e0*/  WARPGROUP.ARRIVE ;  /* 0x00000000000079c5 */ /* 0x000fd20000000000 */
[----:B------:R-:W-:Y:S01]  /*a5f0*/  HGMMA.64x96x16.F32 R24, gdesc[UR4], R24, gsb0 ;  /* 0x01600000041879f0 */ /* 0x000fe20008000818 */
[----:B------:R-:W-:Y:S02]  /*a600*/  VIADD R4, R6, 0x902 ;  /* 0x0000090206047836 */ /* 0x000fe40000000000 */
[----:B------:R-:W-:Y:S01]  /*a610*/  IMAD.MOV.U32 R5, RZ, RZ, R7 ;  /* 0x000000ffff057224 */ /* 0x000fe200078e0007 */
[----:B------:R-:W-:Y:S02]  /*a620*/  R2UR UR4, R8 ;  /* 0x00000000080472ca */ /* 0x000fe400000e0000 */
[----:B------:R-:W-:Y:S02]  /*a630*/  R2UR UR6, R4 ;  /* 0x00000000040672ca */ /* 0x000fe400000e0000 */
[----:B------:R-:W-:Y:S02]  /*a640*/  R2UR UR7, R5 ;  /* 0x00000000050772ca */ /* 0x000fe400000e0000 */
[----:B------:R-:W-:Y:S01]  /*a650*/  R2UR UR5, R9 ;  /* 0x00000000090572ca */ /* 0x000fe200000e0000 */
[----:B----4-:R-:W-:-:S02]  /*a660*/  VIADD R10, R10, 0xc04 ;  /* 0x00000c040a0a7836 */ /* 0x010fc40000000000 */
[----:B------:R-:W-:Y:S01]  /*a670*/  VIADD R4, R6, 0x904 ;  /* 0x0000090406047836 */ /* 0x000fe20000000000 */
[----:B------:R-:W-:Y:S02]  /*a680*/  WARPGROUP.DEPBAR.LE gsb0, 0x0 ;  /* 0x00008000000079c5 */ /* 0x000fe40000010000 */
[----:B------:R-:W-:-:S07]  /*a690*/  WARPGROUP.ARRIVE ;  /* 0x00000000000079c5 */ /* 0x000fce0000000000 */
[----:B------:R-:W-:Y:S01]  /*a6a0*/  HGMMA.64x96x16.F32 R24, gdesc[UR4], R24, gsb0 ;  /* 0x01600000041879f0 */ /* 0x000fe20008000818 */
[----:B------:R-:W-:Y:S01]  /*a6b0*/  IMAD.MOV.U32 R5, RZ, RZ, R7 ;  /* 0x000000ffff057224 */ /* 0x000fe200078e0007 */
        /* <DEDUP_REMOVED lines=14> */
[----:B------:R-:W-:Y:S04]  /*a7a0*/  STL [R1+0x90], R183 ;  /* 0x000090b701007387 */ /* 0x000fe80000100800 */
[----:B------:R-:W-:Y:S01]  /*a7b0*/  STL [R1+0x90], R183 ;  /* 0x000090b701007387 */ /* 0x000fe20000100800 */
[----:B------:R-:W-:-:S02]  /*a7c0*/  WARPGROUP.DEPBAR.LE gsb0, 0x0 ;  /* 0x00008000000079c5 */ /* 0x000fc40000010000 */
[----:B------:R-:W-:Y:S01]  /*a7d0*/  WARPGROUP.ARRIVE ;  /* 0x00000000000079c5 */ /* 0x000fe20000000000 */
[----:B------:R-:W2:Y:S05]  /*a7e0*/  @!P0 LDL.64 R4, [R1+0x30] ;  /* 0x0000300001048983 */ /* 0x000eaa0000100a00 */
[----:B------:R-:W-:Y:S01]  /*a7f0*/  HGMMA.64x96x16.F32 R24, gdesc[UR4], R24, gsb0 ;  /* 0x01600000041879f0 */ /* 0x000fe20008000818 */
        /* <DEDUP_REMOVED lines=16> */
[----:B------:R-:W3:Y:S01]  /*a900*/  @!P0 LD.E R0, desc[UR44][R2.64] ;  /* 0x0000002c02008980 */ /* 0x000ee2000c101900 */
[----:B--2---:R-:W-:-:S05]  /*a910*/  @!P0 MOV R5, R4 ;  /* 0x0000000400058202 */ /* 0x004fca0000000f00 */
[----:B---3--:R-:W-:-:S05]  /*a920*/  @!P0 IMAD R0, R0, 0x8, R5 ;  /* 0x0000000800008824 */ /* 0x008fca00078e0205 */
[----:B------:R-:W-:-:S04]  /*a930*/  @!P0 PRMT R0, RZ, 0x654, R0 ;  /* 0x00000654ff008816 */ /* 0x000fc80000000000 */
[----:B------:R2:W-:Y:S01]  /*a940*/  @!P0 SYNCS.ARRIVE.TRANS64.RED.A1T0 RZ, [R0+URZ], RZ ;  /* 0x000000ff00ff89a7 */ /* 0x0005e2000810043f */
[----:B------:R-:W3:Y:S04]  /*a950*/  LDL.64 R8, [R1+0x170] ;  /* 0x0001700001087983 */ /* 0x000ee80000100a00 */
[----:B------:R-:W4:Y:S04]  /*a960*/  LDL.64 R4, [R1+0x230] ;  /* 0x0002300001047983 */ /* 0x000f280000100a00 */
        /* <DEDUP_REMOVED lines=39> */
[----:B---3--:R-:W3:Y:S01]  /*abe0*/  LD.E R8, desc[UR44][R8.64] ;  /* 0x0000002c08087980 */ /* 0x008ee2000c101900 */
[----:B------:R1:W-:Y:S01]  /*abf0*/  BAR.SYNC.DEFER_BLOCKING R237, 0x100 ;  /* 0x000400ed0000751d */ /* 0x0003e20000010000 */
[-C--:B---3--:R-:W-:Y:S01]  /*ac00*/  FMUL.FTZ R7, R24, R8.reuse ;  /* 0x0000000818077220 */ /* 0x088fe20000410000 */
[-C--:B------:R-:W-:Y:S01]  /*ac10*/  FMUL.FTZ R10, R25, R8.reuse ;  /* 0x00000008190a7220 */ /* 0x080fe20000410000 */
[-C--:B------:R-:W-:Y:S01]  /*ac20*/  FMUL.FTZ R22, R28, R8.reuse ;  /* 0x000000081c167220 */ /* 0x080fe20000410000 */
[-C--:B------:R-:W-:Y:S01]  /*ac30*/  FMUL.FTZ R73, R29, R8.reuse ;  /* 0x000000081d497220 */ /* 0x080fe20000410000 */
[-C--:B------:R-:W-:Y:S01]  /*ac40*/  FMUL.FTZ R143, R32, R8.reuse ;  /* 0x00000008208f7220 */ /* 0x080fe20000410000 */
[-C--:B------:R-:W-:Y:S01]  /*ac50*/  FMUL.FTZ R6, R26, R8.reuse ;  /* 0x000000081a067220 */ /* 0x080fe20000410000 */
[----:B------:R-:W4:Y:S01]  /*ac60*/  MUFU.TANH R7, R7 ;  /* 0x0000000700077308 */ /* 0x000f220000002400 */
[-C--:B------:R-:W-:Y:S01]  /*ac70*/  FMUL.FTZ R153, R33, R8.reuse ;  /* 0x0000000821997220 */ /* 0x080fe20000410000 */
[-C--:B--2---:R-:W-:Y:S01]  /*ac80*/  FMUL.FTZ R0, R27, R8.reuse ;  /* 0x000000081b007220 */ /* 0x084fe20000410000 */
        /* <DEDUP_REMOVED lines=14> */
[----:B----4-:R-:W-:Y:S01]  /*ad70*/  FMNMX.FTZ R9, R7, R4, !PT ;  /* 0x0000000407097209 */ /* 0x010fe20007810000 */
[-C--:B------:R-:W-:Y:S01]  /*ad80*/  FMUL.FTZ R175, R49, R8.reuse ;  /* 0x0000000831af7220 */ /* 0x080fe20000410000 */
[-C--:B------:R-:W-:Y:S01]  /*ad90*/  FMUL.FTZ R164, R43, R8.reuse ;  /* 0x000000082ba47220 */ /* 0x080fe20000410000 */
[-C--:B------:R-:W-:Y:S01]  /*ada0*/  FMUL.FTZ R195, R52, R8.reuse ;  /* 0x0000000834c37220 */ /* 0x080fe20000410000 */
[-C--:B------:R-:W-:Y:S01]  /*adb0*/  FMUL.FTZ R166, R46, R8.reuse ;  /* 0x000000082ea67220 */ /* 0x080fe20000410000 */
[-C--:B------:R-:W-:Y:S01]  /*adc0*/  FMUL.FTZ R181, R53, R8.reuse ;  /* 0x0000000835b57220 */ /* 0x080fe20000410000 */
[-C--:B------:R-:W-:Y:S01]  /*add0*/  FMUL.FTZ R168, R47, R8.reuse ;  /* 0x000000082fa87220 */ /* 0x080fe20000410000 */
[----:B------:R-:W4:Y:S01]  /*ade0*/  MUFU.TANH R73, R73 ;  /* 0x0000004900497308 */ /* 0x000f220000002400 */
[----:B--2---:R-:W-:Y:S01]  /*adf0*/  FMNMX.FTZ R9, R10, R9, !PT ;  /* 0x000000090a097209 */ /* 0x004fe20007810000 */
[-C--:B------:R-:W-:Y:S01]  /*ae00*/  FMUL.FTZ R35, R37, R8.reuse ;  /* 0x0000000825237220 */ /* 0x080fe20000410000 */
[-C--:B------:R-:W-:Y:S01]  /*ae10*/  FMUL.FTZ R205, R56, R8.reuse ;  /* 0x0000000838cd7220 */ /* 0x080fe20000410000 */
[-C--:B------:R-:W-:Y:S01]  /*ae20*/  FMUL.FTZ R170, R50, R8.reuse ;  /* 0x0000000832aa7220 */ /* 0x080fe20000410000 */
[-C--:B------:R-:W-:Y:S01]  /*ae30*/  FMUL.FTZ R203, R57, R8.reuse ;  /* 0x0000000839cb7220 */ /* 0x080fe20000410000 */
[-C--:B------:R-:W-:Y:S01]  /*ae40*/  FMUL.FTZ R23, R51, R8.reuse ;  /* 0x0000000833177220 */ /* 0x080fe20000410000 */
[-C--:B------:R-:W-:Y:S01]  /*ae50*/  FMUL.FTZ R213, R60, R8.reuse ;  /* 0x000000083cd57220 */ /* 0x080fe20000410000 */
[----:B------:R-:W2:Y:S01]  /*ae60*/  MUFU.TANH R143, R143 ;  /* 0x0000008f008f7308 */ /* 0x000ea20000002400 */
        /* <DEDUP_REMOVED lines=14> */
[----:B------:R-:W-:Y:S01]  /*af50*/  FMUL.FTZ R133, R67, R8 ;  /* 0x0000000843857220 */ /* 0x000fe20000410000 */
[----:B------:R-:W0:Y:S01]  /*af60*/  MUFU.TANH R153, R153 ;  /* 0x0000009900997308 */ /* 0x000e220000002400 */
[----:B----4-:R-:W-:Y:S01]  /*af70*/  FMNMX.FTZ R12, R73, R12, !PT ;  /* 0x0000000c490c7209 */ /* 0x010fe20007810000 */
[-C--:B------:R-:W-:Y:S01]  /*af80*/  FMUL.FTZ R137, R70, R8.reuse ;  /* 0x0000000846897220 */ /* 0x080fe20000410000 */
[----:B------:R-:W-:Y:S01]  /*af90*/  FMUL.FTZ R141, R71, R8 ;  /* 0x00000008478d7220 */ /* 0x000fe20000410000 */
[----:B------:R-:W4:Y:S04]  /*afa0*/  LDL R25, [R1+0x250] ;  /* 0x0002500001197983 */ /* 0x000f280000100800 */
[----:B------:R-:W1:Y:S01]  /*afb0*/  MUFU.TANH R0, R0 ;  /* 0x0000000000007308 */ /* 0x000e620000002400 */
[----:B------:R-:W4:Y:S04]  /*afc0*/  LDL.64 R32, [R1+0x3c8] ;  /* 0x0003c80001207983 */ /* 0x000f280000100a00 */
[----:B------:R-:W4:Y:S03]  /*afd0*/  LDL.64 R26, [R1+0x418] ;  /* 0x00041800011a7983 */ /* 0x000f260000100a00 */
[----:B------:R-:W1:Y:S01]  /*afe0*/  MUFU.TANH R157, R157 ;  /* 0x0000009d009d7308 */ /* 0x000e620000002400 */
[----:B--2---:R-:W-:-:S07]  /*aff0*/  FMNMX.FTZ R12, R143, R12, !PT ;  /* 0x0000000c8f0c7209 */ /* 0x004fce0007810000 */
[----:B------:R-:W2:Y:S01]  /*b000*/  MUFU.TANH R72, R72 ;  /* 0x0000004800487308 */ /* 0x000ea20000002400 */
[----:B------:R-:W-:Y:S01]  /*b010*/  FMUL.FTZ R34, R38, R8 ;  /* 0x0000000826227220 */ /* 0x000fe20000410000 */
[----:B------:R-:W4:Y:S04]  /*b020*/  LDL.64 R44, [R1+0x378] ;  /* 0x00037800012c7983 */ /* 0x000f280000100a00 */
[----:B------:R-:W4:Y:S02]  /*b030*/  LDL.64 R46, [R1+0x388] ;  /* 0x00038800012e7983 */ /* 0x000f240000100a00 */
[----:B------:R-:W2:Y:S01]  /*b040*/  MUFU.TANH R35, R35 ;  /* 0x0000002300237308 */ /* 0x000ea20000002400 */
[----:B---3--:R-:W-:Y:S01]  /*b050*/  FMNMX.FTZ R9, R6, R5, !PT ;  /* 0x0000000506097209 */ /* 0x008fe20007810000 */
[----:B------:R-:W3:Y:S01]  /*b060*/  LDL.64 R54, [R1+0x328] ;  /* 0x0003280001367983 */ /* 0x000ee20000100a00 */
[----:B0-----:R-:W-:-:S03]  /*b070*/  FMNMX.FTZ R12, R153, R12, !PT ;  /* 0x0000000c990c7209 */ /* 0x001fc60007810000 */
[----:B------:R-:W3:Y:S02]  /*b080*/  LDL.64 R40, [R1+0x3f8] ;  /* 0x0003f80001287983 */ /* 0x000ee40000100a00 */
[----:B------:R-:W0:Y:S08]  /*b090*/  MUFU.TANH R28, R28 ;  /* 0x0000001c001c7308 */ /* 0x000e300000002400 */
[----:B------:R-:W0:Y:S01]  /*b0a0*/  MUFU.TANH R159, R159 ;  /* 0x0000009f009f7308 */ /* 0x000e220000002400 */
[----:B-1----:R-:W-:Y:S01]  /*b0b0*/  FMNMX.FTZ R9, R0, R9, !PT ;  /* 0x0000000900097209 */ /* 0x002fe20007810000 */
[----:B------:R-:W3:Y:S01]  /*b0c0*/  LDL.64 R64, [R1+0x2d8] ;  /* 0x0002d80001407983 */ /* 0x000ee20000100a00 */
[----:B------:R-:W-:-:S05]  /*b0d0*/  FMNMX.FTZ R16, R157, R12, !PT ;  /* 0x0000000c9d107209 */ /* 0x000fca0007810000 */
[----:B------:R-:W1:Y:S08]  /*b0e0*/  MUFU.TANH R139, R139 ;  /* 0x0000008b008b7308 */ /* 0x000e700000002400 */
[----:B------:R-:W1:Y:S01]  /*b0f0*/  MUFU.TANH R165, R165 ;  /* 0x000000a500a57308 */ /* 0x000e620000002400 */
[----:B--2---:R-:W-:Y:S01]  /*b100*/  FMNMX.FTZ R9, R72, R9, !PT ;  /* 0x0000000948097209 */ /* 0x004fe20007810000 */
[----:B------:R-:W2:Y:S01]  /*b110*/  LDL.64 R66, [R1+0x2e8] ;  /* 0x0002e80001427983 */ /* 0x000ea20000100a00 */
[----:B------:R-:W-:-:S03]  /*b120*/  FMNMX.FTZ R16, R35, R16, !PT ;  /* 0x0000001023107209 */ /* 0x000fc60007810000 */
[----:B------:R-:W2:Y:S02]  /*b130*/  LDL.64 R68, [R1+0x2f8] ;  /* 0x0002f80001447983 */ /* 0x000ea40000100a00 */
[----:B------:R-:W1:Y:S08]  /*b140*/  MUFU.TANH R11, R11 ;  /* 0x0000000b000b7308 */ /* 0x000e700000002400 */
[----:B------:R-:W1:Y:S01]  /*b150*/  MUFU.TANH R167, R167 ;  /* 0x000000a700a77308 */ /* 0x000e620000002400 */
[----:B0-----:R-:W-:Y:S01]  /*b160*/  FMNMX.FTZ R12, R28, R9, !PT ;  /* 0x000000091c0c7209 */ /* 0x001fe20007810000 */
[----:B------:R-:W2:Y:S01]  /*b170*/  LDL.64 R70, [R1+0x308] ;  /* 0x0003080001467983 */ /* 0x000ea20000100a00 */
[----:B------:R-:W-:-:S03]  /*b180*/  FMNMX.FTZ R16, R159, R16, !PT ;  /* 0x000000109f107209 */ /* 0x000fc60007810000 */
[----:B------:R-:W2:Y:S02]  /*b190*/  LDL.64 R56, [R1+0x338] ;  /* 0x0003380001387983 */ /* 0x000ea40000100a00 */
[----:B------:R-:W0:Y:S08]  /*b1a0*/  MUFU.TANH R34, R34 ;  /* 0x0000002200227308 */ /* 0x000e300000002400 */
[----:B------:R-:W0:Y:S01]  /*b1b0*/  MUFU.TANH R169, R169 ;  /* 0x000000a900a97308 */ /* 0x000e220000002400 */
[----:B-1----:R-:W-:Y:S01]  /*b1c0*/  FMNMX.FTZ R12, R139, R12, !PT ;  /* 0x0000000c8b0c7209 */ /* 0x002fe20007810000 */
[----:B------:R-:W2:Y:S01]  /*b1d0*/  LDL.64 R58, [R1+0x348] ;  /* 0x00034800013a7983 */ /* 0x000ea20000100a00 */
[----:B------:R-:W-:-:S03]  /*b1e0*/  FMNMX.FTZ R16, R165, R16, !PT ;  /* 0x00000010a5107209 */ /* 0x000fc60007810000 */
[----:B------:R-:W2:Y:S02]  /*b1f0*/  LDL.64 R30, [R1+0x428] ;  /* 0x00042800011e7983 */ /* 0x000ea40000100a00 */
[----:B------:R-:W1:Y:S08]  /*b200*/  MUFU.TANH R14, R14 ;  /* 0x0000000e000e7308 */ /* 0x000e700000002400 */
[----:B------:R-:W1:Y:S01]  /*b210*/  MUFU.TANH R177, R177 ;  /* 0x000000b100b17308 */ /* 0x000e620000002400 */
[----:B------:R-:W-:Y:S01]  /*b220*/  FMNMX.FTZ R9, R11, R12, !PT ;  /* 0x0000000c0b097209 */ /* 0x000fe20007810000 */
[----:B------:R-:W2:Y:S01]  /*b230*/  LDL.64 R60, [R1+0x358] ;  /* 0x00035800013c7983 */ /* 0x000ea20000100a00 */
[----:B------:R-:W-:-:S03]  /*b240*/  FMNMX.FTZ R16, R167, R16, !PT ;  /* 0x00000010a7107209 */ /* 0x000fc60007810000 */
[----:B------:R-:W2:Y:S02]  /*b250*/  LDL.64 R42, [R1+0x408] ;  /* 0x00040800012a7983 */ /* 0x000ea40000100a00 */
[----:B------:R-:W1:Y:S02]  /*b260*/  MUFU.TANH R156, R156 ;  /* 0x0000009c009c7308 */ /* 0x000e640000002400 */
[----:B------:R-:W2:Y:S06]  /*b270*/  LDL.64 R48, [R1+0x398] ;  /* 0x0003980001307983 */ /* 0x000eac0000100a00 */
        /* <DEDUP_REMOVED lines=15> */
[----:B------:R-:W-:-:S05]  /*b370*/  FMNMX.FTZ R16, R175, R16, !PT ;  /* 0x00000010af107209 */ /* 0x000fca0007810000 */
[----:B------:R-:W1:Y:S08]  /*b380*/  MUFU.TANH R168, R168 ;  /* 0x000000a800a87308 */ /* 0x000e700000002400 */
[----:B------:R-:W1:Y:S01]  /*b390*/  MUFU.TANH R205, R205 ;  /* 0x000000cd00cd7308 */ /* 0x000e620000002400 */
[----:B0-----:R-:W-:Y:S02]  /*b3a0*/  FMNMX.FTZ R9, R164, R9, !PT ;  /* 0x00000009a4097209 */ /* 0x001fe40007810000 */
[----:B------:R-:W-:-:S05]  /*b3b0*/  FMNMX.FTZ R16, R195, R16, !PT ;  /* 0x00000010c3107209 */ /* 0x000fca0007810000 */
[----:B------:R-:W0:Y:S08]  /*b3c0*/  MUFU.TANH R170, R170 ;  /* 0x000000aa00aa7308 */ /* 0x000e300000002400 */
[----:B------:R-:W0:Y:S01]  /*b3d0*/  MUFU.TANH R203, R203 ;  /* 0x000000cb00cb7308 */ /* 0x000e220000002400 */
[----:B-1----:R-:W-:Y:S02]  /*b3e0*/  FMNMX.FTZ R9, R166, R9, !PT ;  /* 0x00000009a6097209 */ /* 0x002fe40007810000 */
[----:B------:R-:W-:-:S05]  /*b3f0*/  FMNMX.FTZ R16, R181, R16, !PT ;  /* 0x00000010b5107209 */ /* 0x000fca0007810000 */
[----:B------:R-:W1:Y:S08]  /*b400*/  MUFU.TANH R23, R23 ;  /* 0x0000001700177308 */ /* 0x000e700000002400 */
[----:B------:R-:W1:Y:S01]  /*b410*/  MUFU.TANH R213, R213 ;  /* 0x000000d500d57308 */ /* 0x000e620000002400 */
[----:B------:R-:W-:Y:S02]  /*b420*/  FMNMX.FTZ R9, R168, R9, !PT ;  /* 0x00000009a8097209 */ /* 0x000fe40007810000 */
        /* <DEDUP_REMOVED lines=21> */
[----:B------:R-:W1:Y:S01]  /*b580*/  MUFU.TANH R131, R131 ;  /* 0x0000008300837308 */ /* 0x000e620000002400 */
[----:B------:R-:W-:Y:S02]  /*b590*/  FMNMX.FTZ R12, R127, R12, !PT ;  /* 0x0000000c7f0c7209 */ /* 0x000fe40007810000 */
[----:B------:R-:W-:-:S05]  /*b5a0*/  FMNMX.FTZ R8, R215, R16, !PT ;  /* 0x00000010d7087209 */ /* 0x000fca0007810000 */
[----:B------:R-:W1:Y:S01]  /*b5b0*/  MUFU.TANH R135, R135 ;  /* 0x0000008700877308 */ /* 0x000e620000002400 */
[----:B0-----:R-:W-:Y:S02]  /*b5c0*/  FMNMX.FTZ R12, R129, R12, !PT ;  /* 0x0000000c810c7209 */ /* 0x001fe40007810000 */
[----:B------:R-:W-:-:S05]  /*b5d0*/  FMNMX.FTZ R8, R217, R8, !PT ;  /* 0x00000008d9087209 */ /* 0x000fca0007810000 */
[----:B------:R-:W0:Y:S01]  /*b5e0*/  MUFU.TANH R133, R133 ;  /* 0x0000008500857308 */ /* 0x000e220000002400 */
[----:B-1----:R-:W-:Y:S01]  /*b5f0*/  FMNMX.FTZ R12, R131, R12, !PT ;  /* 0x0000000c830c7209 */ /* 0x002fe20007810000 */
[----:B------:R-:W1:Y:S06]  /*b600*/  SHFL.BFLY PT, R13, R8, 0x2, 0x1f ;  /* 0x0c401f00080d7f89 */ /* 0x000e6c00000e0000 */
[----:B------:R-:W4:Y:S01]  /*b610*/  MUFU.TANH R137, R137 ;  /* 0x0000008900897308 */ /* 0x000f220000002400 */
[----:B------:R-:W-:-:S07]  /*b620*/  FMNMX.FTZ R12, R135, R12, !PT ;  /* 0x0000000c870c7209 */ /* 0x000fce0007810000 */
[----:B------:R-:W1:Y:S01]  /*b630*/  MUFU.TANH R141, R141 ;  /* 0x0000008d008d7308 */ /* 0x000e620000002400 */
[----:B0-----:R-:W-:-:S04]  /*b640*/  FMNMX.FTZ R12, R133, R12, !PT ;  /* 0x0000000c850c7209 */ /* 0x001fc80007810000 */
[----:B----4-:R-:W-:-:S04]  /*b650*/  FMNMX.FTZ R12, R137, R12, !PT ;  /* 0x0000000c890c7209 */ /* 0x010fc80007810000 */
[----:B-1----:R-:W-:-:S05]  /*b660*/  FMNMX.FTZ R9, R141, R12, !PT ;  /* 0x0000000c8d097209 */ /* 0x002fca0007810000 */
[----:B------:R0:W-:Y:S01]  /*b670*/  STL.64 [R1+0x230], R8 ;  /* 0x0002300801007387 */ /* 0x0001e20000100a00 */
[----:B------:R-:W-:-:S03]  /*b680*/  FMNMX.FTZ R12, R8, R13, !PT ;  /* 0x0000000d080c7209 */ /* 0x000fc60007810000 */
[----:B------:R-:W4:Y:S04]  /*b690*/  LDL R219, [R1+0x234] ;  /* 0x0002340001db7983 */ /* 0x000f280000100800 */
[----:B------:R-:W1:Y:S04]  /*b6a0*/  SHFL.BFLY PT, R13, R12, 0x1, 0x1f ;  /* 0x0c201f000c0d7f89 */ /* 0x000e6800000e0000 */
[----:B0-----:R-:W3:Y:S01]  /*b6b0*/  LDL.64 R8, [R1+0x290] ;  /* 0x0002900001087983 */ /* 0x001ee20000100a00 */
[----:B-1----:R-:W-:-:S05]  /*b6c0*/  FMNMX.FTZ R16, R12, R13, !PT ;  /* 0x0000000d0c107209 */ /* 0x002fca0007810000 */
[----:B------:R0:W-:Y:S04]  /*b6d0*/  STL [R1+0x230], R16 ;  /* 0x0002301001007387 */ /* 0x0001e80000100800 */
[----:B------:R-:W2:Y:S04]  /*b6e0*/  LDL R180, [R1+0x230] ;  /* 0x0002300001b47983 */ /* 0x000ea80000100800 */
[----:B0-----:R-:W3:Y:S04]  /*b6f0*/  LDL.64 R16, [R1+0x3e0] ;  /* 0x0003e00001107983 */ /* 0x001ee80000100a00 */
[----:B----4-:R-:W0:Y:S02]  /*b700*/  SHFL.BFLY PT, R12, R219, 0x2, 0x1f ;  /* 0x0c401f00db0c7f89 */ /* 0x010e2400000e0000 */
[----:B0-----:R-:W-:-:S02]  /*b710*/  FMNMX.FTZ R15, R12, R219, !PT ;  /* 0x000000db0c0f7209 */ /* 0x001fc40007810000 */
[----:B------:R-:W4:Y:S04]  /*b720*/  LDL.64 R12, [R1+0x438] ;  /* 0x00043800010c7983 */ /* 0x000f280000100a00 */
[----:B------:R-:W0:Y:S01]  /*b730*/  SHFL.BFLY PT, R24, R15, 0x1, 0x1f ;  /* 0x0c201f000f187f89 */ /* 0x000e2200000e0000 */
[----:B--2---:R-:W-:-:S04]  /*b740*/  FADD.FTZ R4, R4, -R180 ;  /* 0x800000b404047221 */ /* 0x004fc80000010000 */
[----:B------:R-:W-:-:S06]  /*b750*/  FMUL.FTZ R158, R4, R25 ;  /* 0x00000019049e7220 */ /* 0x000fcc0000410000 */
[----:B------:R-:W1:Y:S01]  /*b760*/  MUFU.EX2 R158, R158 ;  /* 0x0000009e009e7308 */ /* 0x000e620000000800 */
[----:B0-----:R-:W-:-:S05]  /*b770*/  FMNMX.FTZ R24, R15, R24, !PT ;  /* 0x000000180f187209 */ /* 0x001fca0007810000 */
[----:B------:R-:W-:Y:S02]  /*b780*/  FADD.FTZ R120, R5, -R24 ;  /* 0x8000001805787221 */ /* 0x000fe40000010000 */
[----:B------:R-:W2:Y:S01]  /*b790*/  LDL.64 R4, [R1+0x448] ;  /* 0x0004480001047983 */ /* 0x000ea20000100a00 */
[C---:B-1----:R-:W-:Y:S01]  /*b7a0*/  FMUL.FTZ R111, R158.reuse, R111 ;  /* 0x0000006f9e6f7220 */ /* 0x042fe20000410000 */
[----:B------:R-:W-:-:S05]  /*b7b0*/  FMUL.FTZ R110, R158, R110 ;  /* 0x0000006e9e6e7220 */ /* 0x000fca0000410000 */
[----:B------:R3:W-:Y:S01]  /*b7c0*/  STL.64 [R1+0x340], R110 ;  /* 0x0003406e01007387 */ /* 0x0007e20000100a00 */
[----:B------:R-:W-:Y:S01]  /*b7d0*/  FMUL.FTZ R180, R25, R180 ;  /* 0x000000b419b47220 */ /* 0x000fe20000410000 */
[C---:B------:R-:W-:Y:S01]  /*b7e0*/  FMUL.FTZ R145, R158.reuse, R145 ;  /* 0x000000919e917220 */ /* 0x040fe20000410000 */
[C---:B------:R-:W-:Y:S01]  /*b7f0*/  FMUL.FTZ R144, R158.reuse, R144 ;  /* 0x000000909e907220 */ /* 0x040fe20000410000 */
[C---:B------:R-:W-:Y:S01]  /*b800*/  FMUL.FTZ R197, R158.reuse, R197 ;  /* 0x000000c59ec57220 */ /* 0x040fe20000410000 */
[C---:B---3--:R-:W-:Y:S01]  /*b810*/  FMUL.FTZ R111, R158.reuse, R17 ;  /* 0x000000119e6f7220 */ /* 0x048fe20000410000 */
[C---:B------:R-:W-:Y:S01]  /*b820*/  FMUL.FTZ R110, R158.reuse, R16 ;  /* 0x000000109e6e7220 */ /* 0x040fe20000410000 */
[C---:B------:R-:W-:Y:S01]  /*b830*/  FMUL.FTZ R196, R158.reuse, R196 ;  /* 0x000000c49ec47220 */ /* 0x040fe20000410000 */
[----:B------:R-:W3:Y:S01]  /*b840*/  LDL.64 R16, [R1+0x240] ;  /* 0x0002400001107983 */ /* 0x000ee20000100a00 */
[--C-:B------:R-:W-:Y:S01]  /*b850*/  FFMA.FTZ R138, R143, R25, -R180.reuse ;  /* 0x000000198f8a7223 */ /* 0x100fe200000108b4 */
[----:B------:R-:W-:Y:S01]  /*b860*/  FMUL.FTZ R143, R25, R120 ;  /* 0x00000078198f7220 */ /* 0x000fe20000410000 */
[C---:B------:R-:W-:Y:S01]  /*b870*/  FMUL.FTZ R191, R158.reuse, R191 ;  /* 0x000000bf9ebf7220 */ /* 0x040fe20000410000 */
[C---:B------:R-:W-:Y:S01]  /*b880*/  FMUL.FTZ R190, R158.reuse, R190 ;  /* 0x000000be9ebe7220 */ /* 0x040fe20000410000 */
[C---:B------:R-:W-:Y:S01]  /*b890*/  FMUL.FTZ R204, R158.reuse, R8 ;  /* 0x000000089ecc7220 */ /* 0x040fe20000410000 */
[C---:B------:R-:W-:Y:S01]  /*b8a0*/  FMUL.FTZ R163, R158.reuse, R163 ;  /* 0x000000a39ea37220 */ /* 0x040fe20000410000 */
[C---:B------:R-:W-:Y:S01]  /*b8b0*/  FMUL.FTZ R162, R158.reuse, R162 ;  /* 0x000000a29ea27220 */ /* 0x040fe20000410000 */
[----:B------:R-:W0:Y:S01]  /*b8c0*/  MUFU.EX2 R143, R143 ;  /* 0x0000008f008f7308 */ /* 0x000e220000000800 */
[-CC-:B------:R-:W-:Y:S01]  /*b8d0*/  FFMA.FTZ R136, R73, R25.reuse, -R180.reuse ;  /* 0x0000001949887223 */ /* 0x180fe200000108b4 */
[-CC-:B------:R-:W-:Y:S01]  /*b8e0*/  FFMA.FTZ R122, R205, R25.reuse, -R180.reuse ;  /* 0x00000019cd7a7223 */ /* 0x180fe200000108b4 */
[----:B------:R-:W-:Y:S01]  /*b8f0*/  FFMA.FTZ R73, R159, R25, -R180 ;  /* 0x000000199f497223 */ /* 0x000fe200000108b4 */
        /* <DEDUP_REMOVED lines=87> */
[C---:B-1----:R-:W-:Y:S01]  /*be70*/  FMUL.FTZ R45, R143.reuse, R27 ;  /* 0x0000001b8f2d7220 */ /* 0x042fe20000410000 */
[C---:B------:R-:W-:Y:S01]  /*be80*/  FMUL.FTZ R44, R143.reuse, R26 ;  /* 0x0000001a8f2c7220 */ /* 0x040fe20000410000 */
[C---:B------:R-:W-:Y:S01]  /*be90*/  FMUL.FTZ R199, R158.reuse, R199 ;  /* 0x000000c79ec77220 */ /* 0x040fe20000410000 */
[C---:B------:R-:W-:Y:S01]  /*bea0*/  FMUL.FTZ R198, R158.reuse, R198 ;  /* 0x000000c69ec67220 */ /* 0x040fe20000410000 */
[C---:B------:R-:W-:Y:S01]  /*beb0*/  FMUL.FTZ R105, R158.reuse, R105 ;  /* 0x000000699e697220 */ /* 0x040fe20000410000 */
[C---:B------:R-:W-:Y:S01]  /*bec0*/  FMUL.FTZ R104, R158.reuse, R104 ;  /* 0x000000689e687220 */ /* 0x040fe20000410000 */
[C---:B------:R-:W-:Y:S01]  /*bed0*/  FMUL.FTZ R43, R143.reuse, R43 ;  /* 0x0000002b8f2b7220 */ /* 0x040fe20000410000 */
[----:B------:R-:W-:Y:S01]  /*bee0*/  FMUL.FTZ R42, R143, R42 ;  /* 0x0000002a8f2a7220 */ /* 0x000fe20000410000 */
[----:B------:R0:W-:Y:S04]  /*bef0*/  STL.64 [R1+0x2f0], R144 ;  /* 0x0002f09001007387 */ /* 0x0001e80000100a00 */
[----:B------:R-:W-:Y:S04]  /*bf00*/  STL.64 [R1+0x270], R196 ;  /* 0x000270c401007387 */ /* 0x000fe80000100a00 */
[----:B------:R-:W-:Y:S01]  /*bf10*/  STL.64 [R1+0x280], R190 ;  /* 0x000280be01007387 */ /* 0x000fe20000100a00 */
[----:B0-----:R-:W-:-:S03]  /*bf20*/  FMUL.FTZ R144, R158, R20 ;  /* 0x000000149e907220 */ /* 0x001fc60000410000 */
[----:B------:R-:W-:Y:S01]  /*bf30*/  STL.64 [R1+0x290], R204 ;  /* 0x000290cc01007387 */ /* 0x000fe20000100a00 */
[----:B------:R0:W-:Y:S03]  /*bf40*/  MUFU.EX2 R20, R73 ;  /* 0x0000004900147308 */ /* 0x0001e60000000800 */
        /* <DEDUP_REMOVED lines=35> */
[----:B------:R-:W-:Y:S04]  /*c180*/  STL.64 [R1+0x388], R46 ;  /* 0x0003882e01007387 */ /* 0x000fe80000100a00 */
[----:B------:R3:W-:Y:S04]  /*c190*/  STL.64 [R1+0x3a8], R50 ;  /* 0x0003a83201007387 */ /* 0x0007e80000100a00 */
[----:B------:R3:W-:Y:S04]  /*c1a0*/  STL.64 [R1+0x3b8], R52 ;  /* 0x0003b83401007387 */ /* 0x0007e80000100a00 */
[----:B------:R3:W-:Y:S04]  /*c1b0*/  STL.64 [R1+0x3c8], R54 ;  /* 0x0003c83601007387 */ /* 0x0007e80000100a00 */
[----:B------:R-:W-:Y:S04]  /*c1c0*/  STL.64 [R1+0x3d8], R36 ;  /* 0x0003d82401007387 */ /* 0x000fe80000100a00 */
[----:B------:R-:W-:Y:S04]  /*c1d0*/  STL.64 [R1+0x3e8], R38 ;  /* 0x0003e82601007387 */ /* 0x000fe80000100a00 */
[----:B------:R-:W-:Y:S04]  /*c1e0*/  STL.64 [R1+0x3f8], R40 ;  /* 0x0003f82801007387 */ /* 0x000fe80000100a00 */
[----:B------:R3:W-:Y:S04]  /*c1f0*/  STL.64 [R1+0x418], R44 ;  /* 0x0004182c01007387 */ /* 0x0007e80000100a00 */
[----:B------:R-:W-:Y:S04]  /*c200*/  STL.64 [R1+0x260], R198 ;  /* 0x000260c601007387 */ /* 0x000fe80000100a00 */
[----:B------:R3:W-:Y:S04]  /*c210*/  STL.64 [R1+0x3c0], R104 ;  /* 0x0003c06801007387 */ /* 0x0007e80000100a00 */
[----:B------:R-:W-:Y:S04]  /*c220*/  STL.64 [R1+0x408], R42 ;  /* 0x0004082a01007387 */ /* 0x000fe80000100a00 */
[----:B-1----:R-:W3:Y:S04]  /*c230*/  LDL R81, [R1+0x26c] ;  /* 0x00026c0001517983 */ /* 0x002ee80000100800 */
[----:B0-----:R-:W3:Y:S04]  /*c240*/  LDL R83, [R1+0x270] ;  /* 0x0002700001537983 */ /* 0x001ee80000100800 */
        /* <DEDUP_REMOVED lines=34> */
[----:B------:R-:W4:Y:S04]  /*c470*/  LDL R116, [R1+0x3ac] ;  /* 0x0003ac0001747983 */ /* 0x000f280000100800 */
[----:B------:R-:W2:Y:S04]  /*c480*/  LDL R118, [R1+0x3b0] ;  /* 0x0003b00001767983 */ /* 0x000ea80000100800 */
        /* <DEDUP_REMOVED lines=18> */
[----:B------:R-:W3:Y:S01]  /*c5b0*/  LDL R78, [R1+0x408] ;  /* 0x00040800014e7983 */ /* 0x000ee20000100800 */
[C---:B------:R-:W-:Y:S01]  /*c5c0*/  FMUL.FTZ R31, R143.reuse, R31 ;  /* 0x0000001f8f1f7220 */ /* 0x040fe20000410000 */
[----:B------:R-:W-:Y:S01]  /*c5d0*/  FMUL.FTZ R30, R143, R30 ;  /* 0x0000001e8f1e7220 */ /* 0x000fe20000410000 */
[-CC-:B------:R-:W-:Y:S01]  /*c5e0*/  FFMA.FTZ R29, R7, R25.reuse, -R180.reuse ;  /* 0x00000019071d7223 */ /* 0x180fe200000108b4 */
[-CC-:B------:R-:W-:Y:S01]  /*c5f0*/  FFMA.FTZ R152, R10, R25.reuse, -R180.reuse ;  /* 0x000000190a987223 */ /* 0x180fe200000108b4 */
[--C-:B------:R-:W-:Y:S01]  /*c600*/  FFMA.FTZ R120, R203, R25, -R180.reuse ;  /* 0x00000019cb787223 */ /* 0x100fe200000108b4 */
[----:B------:R-:W-:Y:S01]  /*c610*/  FMUL.FTZ R5, R143, R5 ;  /* 0x000000058f057220 */ /* 0x000fe20000410000 */
[----:B------:R0:W-:Y:S01]  /*c620*/  STL.64 [R1+0x428], R30 ;  /* 0x0004281e01007387 */ /* 0x0001e20000100a00 */
[--C-:B------:R-:W-:Y:S01]  /*c630*/  FFMA.FTZ R7, R153, R25, -R180.reuse ;  /* 0x0000001999077223 */ /* 0x100fe200000108b4 */
[----:B------:R-:W-:Y:S01]  /*c640*/  MUFU.EX2 R29, R29 ;  /* 0x0000001d001d7308 */ /* 0x000fe20000000800 */
[----:B------:R-:W-:Y:S01]  /*c650*/  FMUL.FTZ R203, R158, R155 ;  /* 0x0000009b9ecb7220 */ /* 0x000fe20000410000 */
[C---:B------:R-:W-:Y:S01]  /*c660*/  FMUL.FTZ R4, R143.reuse, R4 ;  /* 0x000000048f047220 */ /* 0x040fe20000410000 */
[--C-:B------:R-:W-:Y:S01]  /*c670*/  FFMA.FTZ R134, R22, R25, -R180.reuse ;  /* 0x0000001916867223 */ /* 0x100fe200000108b4 */
[C---:B------:R-:W-:Y:S01]  /*c680*/  FMUL.FTZ R202, R158.reuse, R154 ;  /* 0x0000009a9eca7220 */ /* 0x040fe20000410000 */
[C---:B------:R-:W-:Y:S01]  /*c690*/  FMUL.FTZ R13, R143.reuse, R13 ;  /* 0x0000000d8f0d7220 */ /* 0x040fe20000410000 */
[C---:B------:R-:W-:Y:S01]  /*c6a0*/  FMUL.FTZ R147, R158.reuse, R147 ;  /* 0x000000939e937220 */ /* 0x040fe20000410000 */
[----:B------:R-:W-:Y:S01]  /*c6b0*/  FMUL.FTZ R146, R158, R146 ;  /* 0x000000929e927220 */ /* 0x000fe20000410000 */
[----:B------:R-:W-:Y:S01]  /*c6c0*/  MUFU.EX2 R8, R138 ;  /* 0x0000008a00087308 */ /* 0x000fe20000000800 */
[----:B------:R-:W-:Y:S01]  /*c6d0*/  FMUL.FTZ R12, R143, R12 ;  /* 0x0000000c8f0c7220 */ /* 0x000fe20000410000 */
[-C--:B0-----:R-:W-:Y:S01]  /*c6e0*/  FMUL.FTZ R31, R24, R25.reuse ;  /* 0x00000019181f7220 */ /* 0x081fe20000410000 */
        /* <DEDUP_REMOVED lines=8> */
[--C-:B------:R-:W-:Y:S01]  /*c770*/  FFMA.FTZ R130, R169, R25, -R180.reuse ;  /* 0x00000019a9827223 */ /* 0x100fe200000108b4 */
[C---:B------:R-:W-:Y:S01]  /*c780*/  FMUL.FTZ R149, R158.reuse, R149 ;  /* 0x000000959e957220 */ /* 0x040fe20000410000 */
[C---:B------:R-:W-:Y:S01]  /*c790*/  FMUL.FTZ R148, R158.reuse, R148 ;  /* 0x000000949e947220 */ /* 0x040fe20000410000 */
[C---:B------:R-:W-:Y:S01]  /*c7a0*/  FMUL.FTZ R151, R158.reuse, R151 ;  /* 0x000000979e977220 */ /* 0x040fe20000410000 */
[C---:B------:R-:W-:Y:S01]  /*c7b0*/  FMUL.FTZ R150, R158.reuse, R150 ;  /* 0x000000969e967220 */ /* 0x040fe20000410000 */
[C---:B------:R-:W-:Y:S01]  /*c7c0*/  FMUL.FTZ R161, R158.reuse, R161 ;  /* 0x000000a19ea17220 */ /* 0x040fe20000410000 */
[----:B------:R-:W0:Y:S01]  /*c7d0*/  MUFU.EX2 R30, R30 ;  /* 0x0000001e001e7308 */ /* 0x000e220000000800 */
[-CC-:B------:R-:W-:Y:S01]  /*c7e0*/  FFMA.FTZ R22, R35, R25.reuse, -R180.reuse ;  /* 0x0000001923167223 */ /* 0x180fe200000108b4 */
[----:B------:R1:W-:Y:S01]  /*c7f0*/  STL.64 [R1+0x448], R4 ;  /* 0x0004480401007387 */ /* 0x0003e20000100a00 */
[--C-:B------:R-:W-:Y:S01]  /*c800*/  FFMA.FTZ R0, R11, R25, -R31.reuse ;  /* 0x000000190b007223 */ /* 0x100fe2000001081f */
[C---:B------:R-:W-:Y:S01]  /*c810*/  FMUL.FTZ R160, R158.reuse, R160 ;  /* 0x000000a09ea07220 */ /* 0x040fe20000410000 */
[----:B------:R-:W-:Y:S01]  /*c820*/  FMUL.FTZ R145, R158, R21 ;  /* 0x000000159e917220 */ /* 0x000fe20000410000 */
[-CC-:B------:R-:W-:Y:S01]  /*c830*/  FFMA.FTZ R132, R177, R25.reuse, -R180.reuse ;  /* 0x00000019b1847223 */ /* 0x180fe200000108b4 */
[-CC-:B------:R-:W-:Y:S01]  /*c840*/  FFMA.FTZ R159, R175, R25.reuse, -R180.reuse ;  /* 0x00000019af9f7223 */ /* 0x180fe200000108b4 */
[----:B------:R-:W0:Y:S01]  /*c850*/  MUFU.EX2 R153, R153 ;  /* 0x0000009900997308 */ /* 0x000e220000000800 */
[-CC-:B------:R-:W-:Y:S01]  /*c860*/  FFMA.FTZ R6, R34, R25.reuse, -R31.reuse ;  /* 0x0000001922067223 */ /* 0x180fe2000001081f */
[-CC-:B------:R-:W-:Y:S01]  /*c870*/  FFMA.FTZ R126, R195, R25.reuse, -R180.reuse ;  /* 0x00000019c37e7223 */ /* 0x180fe200000108b4 */
[-CC-:B------:R-:W-:Y:S01]  /*c880*/  FFMA.FTZ R124, R181, R25.reuse, -R180.reuse ;  /* 0x00000019b57c7223 */ /* 0x180fe200000108b4 */
[-CC-:B------:R-:W-:Y:S01]  /*c890*/  FFMA.FTZ R174, R211, R25.reuse, -R180.reuse ;  /* 0x00000019d3ae7223 */ /* 0x180fe200000108b4 */
[-C--:B------:R-:W-:Y:S01]  /*c8a0*/  FFMA.FTZ R176, R209, R25.reuse, -R180 ;  /* 0x00000019d1b07223 */ /* 0x080fe200000108b4 */
[--C-:B-1----:R-:W-:Y:S01]  /*c8b0*/  FFMA.FTZ R4, R139, R25, -R31.reuse ;  /* 0x000000198b047223 */ /* 0x102fe2000001081f */
[C---:B------:R-:W-:Y:S01]  /*c8c0*/  FMUL.FTZ R201, R143.reuse, R201 ;  /* 0x000000c98fc97220 */ /* 0x040fe20000410000 */
[----:B------:R-:W1:Y:S01]  /*c8d0*/  MUFU.EX2 R155, R155 ;  /* 0x0000009b009b7308 */ /* 0x000e620000000800 */
[----:B------:R-:W-:Y:S01]  /*c8e0*/  FFMA.FTZ R11, R164, R25, -R31 ;  /* 0x00000019a40b7223 */ /* 0x000fe2000001081f */
[C---:B------:R-:W-:Y:S01]  /*c8f0*/  FMUL.FTZ R200, R143.reuse, R200 ;  /* 0x000000c88fc87220 */ /* 0x040fe20000410000 */
[C---:B------:R-:W-:Y:S01]  /*c900*/  FMUL.FTZ R49, R143.reuse, R49 ;  /* 0x000000318f317220 */ /* 0x040fe20000410000 */
[----:B------:R-:W-:Y:S01]  /*c910*/  FMUL.FTZ R48, R143, R48 ;  /* 0x000000308f307220 */ /* 0x000fe20000410000 */
[----:B------:R-:W-:Y:S03]  /*c920*/  STL [R1+0x234], R24 ;  /* 0x0002341801007387 */ /* 0x000fe60000100800 */
[----:B------:R-:W1:Y:S01]  /*c930*/  MUFU.EX2 R35, R134 ;  /* 0x0000008600237308 */ /* 0x000e620000000800 */
[----:B0-----:R-:W-:Y:S01]  /*c940*/  FFMA.FTZ R164, R17, R143, R30 ;  /* 0x0000008f11a47223 */ /* 0x001fe2000001001e */
[----:B------:R-:W-:Y:S01]  /*c950*/  FFMA.FTZ R17, R158, R16, R29 ;  /* 0x000000109e117223 */ /* 0x000fe2000001001d */
[----:B------:R-:W3:Y:S04]  /*c960*/  LDL R206, [R1+0x340] ;  /* 0x0003400001ce7983 */ /* 0x000ee80000100800 */
[----:B------:R-:W3:Y:S01]  /*c970*/  LDL R204, [R1+0x354] ;  /* 0x0003540001cc7983 */ /* 0x000ee20000100800 */
[----:B------:R-:W0:Y:S03]  /*c980*/  MUFU.EX2 R28, R28 ;  /* 0x0000001c001c7308 */ /* 0x000e260000000800 */
[----:B------:R-:W3:Y:S04]  /*c990*/  LDL R74, [R1+0x400] ;  /* 0x00040000014a7983 */ /* 0x000ee80000100800 */
[----:B------:R-:W3:Y:S01]  /*c9a0*/  LDL R41, [R1+0x308] ;  /* 0x0003080001297983 */ /* 0x000ee20000100800 */
[----:B------:R-:W0:Y:S01]  /*c9b0*/  MUFU.EX2 R154, R136 ;  /* 0x00000088009a7308 */ /* 0x000e220000000800 */
[----:B------:R-:W-:Y:S01]  /*c9c0*/  FADD.FTZ R164, R153, R164 ;  /* 0x000000a499a47221 */ /* 0x000fe20000010000 */
[-CC-:B------:R-:W-:Y:S01]  /*c9d0*/  FFMA.FTZ R5, R14, R25.reuse, -R31.reuse ;  /* 0x000000190e057223 */ /* 0x180fe2000001081f */
[-C--:B------:R-:W-:Y:S01]  /*c9e0*/  FFMA.FTZ R157, R123, R25.reuse, -R31 ;  /* 0x000000197b9d7223 */ /* 0x080fe2000001081f */
[----:B------:R0:W-:Y:S04]  /*c9f0*/  STL.64 [R1+0x438], R12 ;  /* 0x0004380c01007387 */ /* 0x0001e80000100a00 */
[----:B------:R-:W0:Y:S01]  /*ca00*/  MUFU.EX2 R4, R4 ;  /* 0x0000000400047308 */ /* 0x000e220000000800 */
[----:B------:R-:W-:Y:S01]  /*ca10*/  FADD.FTZ R16, R152, R17 ;  /* 0x0000001198107221 */ /* 0x000fe20000010000 */
[----:B-1----:R-:W-:Y:S01]  /*ca20*/  FADD.FTZ R123, R155, R164 ;  /* 0x000000a49b7b7221 */ /* 0x002fe20000010000 */
[----:B------:R-:W3:Y:S04]  /*ca30*/  LDL R43, [R1+0x30c] ;  /* 0x00030c00012b7983 */ /* 0x000ee80000100800 */
[----:B------:R-:W3:Y:S01]  /*ca40*/  LDL R112, [R1+0x3bc] ;  /* 0x0003bc0001707983 */ /* 0x000ee20000100800 */
[----:B------:R-:W1:Y:S01]  /*ca50*/  MUFU.EX2 R0, R0 ;  /* 0x0000000000007308 */ /* 0x000e620000000800 */
[-C--:B0-----:R-:W-:Y:S01]  /*ca60*/  FFMA.FTZ R12, R156, R25.reuse, -R31 ;  /* 0x000000199c0c7223 */ /* 0x081fe2000001081f */
[----:B------:R-:W-:Y:S01]  /*ca70*/  FADD.FTZ R17, R35, R16 ;  /* 0x0000001023117221 */ /* 0x000fe20000010000 */
[----:B------:R-:W3:Y:S04]  /*ca80*/  LDL R114, [R1+0x3c0] ;  /* 0x0003c00001727983 */ /* 0x000ee80000100800 */
[----:B------:R-:W3:Y:S01]  /*ca90*/  LDL R104, [R1+0x3c4] ;  /* 0x0003c40001687983 */ /* 0x000ee20000100800 */
[----:B------:R-:W0:Y:S01]  /*caa0*/  MUFU.EX2 R7, R7 ;  /* 0x0000000700077308 */ /* 0x000e220000000800 */
[----:B------:R-:W-:Y:S01]  /*cab0*/  FADD.FTZ R123, R28, R123 ;  /* 0x0000007b1c7b7221 */ /* 0x000fe20000010000 */
[----:B------:R-:W-:Y:S01]  /*cac0*/  FADD.FTZ R17, R154, R17 ;  /* 0x000000119a117221 */ /* 0x000fe20000010000 */
        /* <DEDUP_REMOVED lines=9> */
[----:B------:R-:W3:Y:S04]  /*cb60*/  LDL R68, [R1+0x40c] ;  /* 0x00040c0001447983 */ /* 0x000ee80000100800 */
[----:B------:R-:W-:Y:S01]  /*cb70*/  MUFU.EX2 R5, R5 ;  /* 0x0000000500057308 */ /* 0x000fe20000000800 */
[----:B------:R-:W-:Y:S01]  /*cb80*/  FADD.FTZ R16, R8, R17 ;  /* 0x0000001108107221 */ /* 0x000fe20000010000 */
[----:B------:R-:W3:Y:S04]  /*cb90*/  LDL R70, [R1+0x410] ;  /* 0x0004100001467983 */ /* 0x000ee80000100800 */
[----:B------:R-:W3:Y:S02]  /*cba0*/  LDL R224, [R1+0x31c] ;  /* 0x00031c0001e07983 */ /* 0x000ee40000100800 */
[----:B------:R-:W0:Y:S01]  /*cbb0*/  MUFU.EX2 R9, R22 ;  /* 0x0000001600097308 */ /* 0x000e220000000800 */
[----:B-1----:R-:W-:Y:S01]  /*cbc0*/  FADD.FTZ R123, R0, R123 ;  /* 0x0000007b007b7221 */ /* 0x002fe20000010000 */
[-C--:B------:R-:W-:Y:S01]  /*cbd0*/  FFMA.FTZ R13, R168, R25.reuse, -R31 ;  /* 0x00000019a80d7223 */ /* 0x080fe2000001081f */
[----:B------:R-:W3:Y:S04]  /*cbe0*/  LDL R218, [R1+0x328] ;  /* 0x0003280001da7983 */ /* 0x000ee80000100800 */
[----:B------:R-:W-:Y:S01]  /*cbf0*/  STL [R1+0x3428], R182 ;  /* 0x003428b601007387 */ /* 0x000fe20000100800 */
[----:B------:R-:W1:Y:S01]  /*cc00*/  MUFU.EX2 R12, R12 ;  /* 0x0000000c000c7308 */ /* 0x000e620000000800 */
[----:B0-----:R-:W-:Y:S01]  /*cc10*/  FADD.FTZ R17, R7, R16 ;  /* 0x0000001007117221 */ /* 0x001fe20000010000 */
[----:B------:R-:W-:Y:S01]  /*cc20*/  FADD.FTZ R166, R6, R123 ;  /* 0x0000007b06a67221 */ /* 0x000fe20000010000 */
[----:B------:R-:W3:Y:S04]  /*cc30*/  LDL R184, [R1+0x364] ;  /* 0x0003640001b87983 */ /* 0x000ee80000100800 */
[----:B------:R-:W3:Y:S01]  /*cc40*/  LDL R186, [R1+0x368] ;  /* 0x0003680001ba7983 */ /* 0x000ee20000100800 */
[----:B------:R-:W0:Y:S01]  /*cc50*/  MUFU.EX2 R11, R11 ;  /* 0x0000000b000b7308 */ /* 0x000e220000000800 */
[-C--:B------:R-:W-:Y:S01]  /*cc60*/  FFMA.FTZ R156, R170, R25.reuse, -R31 ;  /* 0x00000019aa9c7223 */ /* 0x080fe2000001081f */
[----:B------:R-:W-:Y:S01]  /*cc70*/  FADD.FTZ R16, R10, R17 ;  /* 0x000000110a107221 */ /* 0x000fe20000010000 */
[----:B------:R-:W3:Y:S04]  /*cc80*/  LDL R188, [R1+0x36c] ;  /* 0x00036c0001bc7983 */ /* 0x000ee80000100800 */
[----:B------:R-:W3:Y:S01]  /*cc90*/  LDL R64, [R1+0x41c] ;  /* 0x00041c0001407983 */ /* 0x000ee20000100800 */
[----:B------:R-:W0:Y:S01]  /*cca0*/  MUFU.EX2 R15, R15 ;  /* 0x0000000f000f7308 */ /* 0x000e220000000800 */
[-CC-:B------:R-:W-:Y:S01]  /*ccb0*/  FFMA.FTZ R23, R23, R25.reuse, -R31.reuse ;  /* 0x0000001917177223 */ /* 0x180fe2000001081f */
[----:B------:R-:W-:Y:S01]  /*ccc0*/  FADD.FTZ R17, R9, R16 ;  /* 0x0000001009117221 */ /* 0x000fe20000010000 */
[----:B------:R0:W-:Y:S01]  /*ccd0*/  STL.64 [R1+0x330], R160 ;  /* 0x000330a001007387 */ /* 0x0001e20000100a00 */
[----:B------:R-:W-:-:S03]  /*cce0*/  FFMA.FTZ R163, R127, R25, -R31 ;  /* 0x000000197fa37223 */ /* 0x000fc6000001081f */
[----:B------:R-:W-:Y:S01]  /*ccf0*/  STL [R1+0x32f0], R194 ;  /* 0x0032f0c201007387 */ /* 0x000fe20000100800 */
[----:B------:R-:W0:Y:S01]  /*cd00*/  MUFU.EX2 R14, R14 ;  /* 0x0000000e000e7308 */ /* 0x000e220000000800 */
[----:B------:R-:W-:Y:S02]  /*cd10*/  FFMA.FTZ R165, R131, R25, -R31 ;  /* 0x0000001983a57223 */ /* 0x000fe4000001081f */
[----:B------:R-:W3:Y:S04]  /*cd20*/  LDL R66, [R1+0x420] ;  /* 0x0004200001427983 */ /* 0x000ee80000100800 */
[----:B------:R-:W-:Y:S01]  /*cd30*/  STL.64 [R1+0x32e8], R192 ;  /* 0x0032e8c001007387 */ /* 0x000fe20000100a00 */
[----:B------:R-:W0:Y:S01]  /*cd40*/  MUFU.EX2 R22, R128 ;  /* 0x0000008000167308 */ /* 0x000e220000000800 */
[----:B------:R-:W-:-:S02]  /*cd50*/  FADD.FTZ R16, R20, R17 ;  /* 0x0000001114107221 */ /* 0x000fc40000010000 */
[----:B------:R-:W3:Y:S04]  /*cd60*/  LDL R190, [R1+0x358] ;  /* 0x0003580001be7983 */ /* 0x000ee80000100800 */
[----:B------:R-:W3:Y:S01]  /*cd70*/  LDL R33, [R1+0x260] ;  /* 0x0002600001217983 */ /* 0x000ee20000100800 */
[----:B------:R-:W0:Y:S03]  /*cd80*/  MUFU.EX2 R13, R13 ;  /* 0x0000000d000d7308 */ /* 0x000e260000000800 */
[----:B------:R-:W3:Y:S04]  /*cd90*/  LDL R220, [R1+0x32c] ;  /* 0x00032c0001dc7983 */ /* 0x000ee80000100800 */
[----:B------:R-:W3:Y:S01]  /*cda0*/  LDL R62, [R1+0x418] ;  /* 0x00041800013e7983 */ /* 0x000ee20000100800 */
[----:B------:R1:W-:Y:S03]  /*cdb0*/  MUFU.EX2 R158, R121 ;  /* 0x00000079009e7308 */ /* 0x0003e60000000800 */
[----:B------:R-:W3:Y:S04]  /*cdc0*/  LDL R56, [R1+0x424] ;  /* 0x0004240001387983 */ /* 0x000ee80000100800 */
[----:B------:R-:W3:Y:S01]  /*cdd0*/  LDL R52, [R1+0x434] ;  /* 0x0004340001347983 */ /* 0x000ee20000100800 */
[----:B------:R-:W4:Y:S01]  /*cde0*/  MUFU.EX2 R21, R130 ;  /* 0x0000008200157308 */ /* 0x000f220000000800 */
[----:B-1----:R-:W-:Y:S01]  /*cdf0*/  FADD.FTZ R121, R5, R166 ;  /* 0x000000a605797221 */ /* 0x002fe20000010000 */
[----:B------:R-:W-:Y:S01]  /*ce00*/  FFMA.FTZ R164, R125, R25, -R31 ;  /* 0x000000197da47223 */ /* 0x000fe2000001081f */
[----:B------:R-:W-:Y:S02]  /*ce10*/  STL [R1+0xbd4], R2 ;  /* 0x000bd40201007387 */ /* 0x000fe40000100800 */
[----:B------:R-:W-:-:S02]  /*ce20*/  FADD.FTZ R168, R12, R121 ;  /* 0x000000790ca87221 */ /* 0x000fc40000010000 */
[----:B------:R-:W-:Y:S01]  /*ce30*/  STL [R1+0xbd0], R3 ;  /* 0x000bd00301007387 */ /* 0x000fe20000100800 */
[----:B------:R-:W1:Y:S01]  /*ce40*/  MUFU.EX2 R156, R156 ;  /* 0x0000009c009c7308 */ /* 0x000e620000000800 */
[----:B0-----:R-:W-:Y:S01]  /*ce50*/  FADD.FTZ R121, R11, R168 ;  /* 0x000000a80b797221 */ /* 0x001fe20000010000 */
        /* <DEDUP_REMOVED lines=8> */
[----:B------:R-:W2:Y:S03]  /*cee0*/  MUFU.EX2 R23, R23 ;  /* 0x0000001700177308 */ /* 0x000ea60000000800 */
[----:B------:R-:W3:Y:S04]  /*cef0*/  LDL R46, [R1+0x440] ;  /* 0x00044000012e7983 */ /* 0x000ee80000100800 */
[----:B------:R-:W3:Y:S01]  /*cf00*/  LDL R196, [R1+0x35c] ;  /* 0x00035c0001c47983 */ /* 0x000ee20000100800 */
[----:B------:R-:W2:Y:S01]  /*cf10*/  MUFU.EX2 R159, R159 ;  /* 0x0000009f009f7308 */ /* 0x000ea20000000800 */
[----:B------:R-:W-:Y:S01]  /*cf20*/  FADD.FTZ R121, R13, R168 ;  /* 0x000000a80d797221 */ /* 0x000fe20000010000 */
[----:B----4-:R-:W-:Y:S01]  /*cf30*/  FADD.FTZ R17, R21, R16 ;  /* 0x0000001015117221 */ /* 0x010fe20000010000 */
[----:B------:R-:W4:Y:S04]  /*cf40*/  LDL R208, [R1+0x344] ;  /* 0x0003440001d07983 */ /* 0x000f280000100800 */
[----:B------:R-:W4:Y:S01]  /*cf50*/  LDL R210, [R1+0x348] ;  /* 0x0003480001d27983 */ /* 0x000f220000100800 */
[----:B------:R-:W2:Y:S01]  /*cf60*/  MUFU.EX2 R162, R126 ;  /* 0x0000007e00a27308 */ /* 0x000ea20000000800 */
[----:B-1----:R-:W-:Y:S01]  /*cf70*/  FADD.FTZ R170, R156, R121 ;  /* 0x000000799caa7221 */ /* 0x002fe20000010000 */
[----:B0-----:R-:W-:Y:S01]  /*cf80*/  FADD.FTZ R16, R160, R17 ;  /* 0x00000011a0107221 */ /* 0x001fe20000010000 */
[----:B------:R-:W-:-:S05]  /*cf90*/  FFMA.FTZ R175, R213, R25, -R180 ;  /* 0x00000019d5af7223 */ /* 0x000fca00000108b4 */
[----:B------:R-:W-:Y:S01]  /*cfa0*/  MUFU.EX2 R173, R122 ;  /* 0x0000007a00ad7308 */ /* 0x000fe20000000800 */
[-C--:B------:R-:W-:Y:S01]  /*cfb0*/  FFMA.FTZ R166, R129, R25.reuse, -R31 ;  /* 0x0000001981a67223 */ /* 0x080fe2000001081f */
[----:B------:R-:W-:-:S06]  /*cfc0*/  FFMA.FTZ R177, R207, R25, -R180 ;  /* 0x00000019cfb17223 */ /* 0x000fcc00000108b4 */
[----:B------:R-:W-:Y:S01]  /*cfd0*/  MUFU.EX2 R172, R120 ;  /* 0x0000007800ac7308 */ /* 0x000fe20000000800 */
[-CC-:B------:R-:W-:Y:S01]  /*cfe0*/  FFMA.FTZ R167, R133, R25.reuse, -R31.reuse ;  /* 0x0000001985a77223 */ /* 0x180fe2000001081f */
[-C--:B------:R-:W-:Y:S01]  /*cff0*/  FFMA.FTZ R181, R215, R25.reuse, -R180 ;  /* 0x00000019d7b57223 */ /* 0x080fe200000108b4 */
[-C--:B------:R-:W-:Y:S01]  /*d000*/  FFMA.FTZ R169, R141, R25.reuse, -R31 ;  /* 0x000000198da97223 */ /* 0x080fe2000001081f */
[----:B------:R-:W-:Y:S04]  /*d010*/  STL.64 [R1+0x450], R202 ;  /* 0x000450ca01007387 */ /* 0x000fe80000100a00 */
[----:B------:R-:W0:Y:S01]  /*d020*/  MUFU.EX2 R157, R157 ;  /* 0x0000009d009d7308 */ /* 0x000e220000000800 */
[----:B------:R-:W-:Y:S04]  /*d030*/  STL.64 [R1+0x300], R146 ;  /* 0x0003009201007387 */ /* 0x000fe80000100a00 */
[----:B------:R-:W-:Y:S03]  /*d040*/  STL.64 [R1+0x310], R148 ;  /* 0x0003109401007387 */ /* 0x000fe60000100a00 */
[----:B------:R-:W1:Y:S01]  /*d050*/  MUFU.EX2 R161, R124 ;  /* 0x0000007c00a17308 */ /* 0x000e620000000800 */
[----:B--2---:R-:W-:Y:S01]  /*d060*/  FADD.FTZ R121, R23, R170 ;  /* 0x000000aa17797221 */ /* 0x004fe20000010000 */
[----:B------:R-:W-:Y:S01]  /*d070*/  FADD.FTZ R17, R159, R16 ;  /* 0x000000109f117221 */ /* 0x000fe20000010000 */
[----:B------:R-:W-:Y:S04]  /*d080*/  STL.64 [R1+0x320], R150 ;  /* 0x0003209601007387 */ /* 0x000fe80000100a00 */
[----:B------:R-:W2:Y:S01]  /*d090*/  LDL R72, [R1+0x414] ;  /* 0x0004140001487983 */ /* 0x000ea20000100800 */
[----:B------:R-:W3:Y:S01]  /*d0a0*/  MUFU.EX2 R164, R164 ;  /* 0x000000a400a47308 */ /* 0x000ee20000000800 */
[----:B------:R-:W-:Y:S01]  /*d0b0*/  FADD.FTZ R170, R158, R121 ;  /* 0x000000799eaa7221 */ /* 0x000fe20000010000 */
[----:B------:R-:W-:Y:S01]  /*d0c0*/  FADD.FTZ R16, R162, R17 ;  /* 0x00000011a2107221 */ /* 0x000fe20000010000 */
[----:B------:R-:W-:Y:S04]  /*d0d0*/  STL [R1+0x3360], R118 ;  /* 0x0033607601007387 */ /* 0x000fe80000100800 */
[----:B------:R-:W-:Y:S01]  /*d0e0*/  STL [R1+0x335c], R116 ;  /* 0x00335c7401007387 */ /* 0x000fe20000100800 */
[----:B------:R-:W3:Y:S01]  /*d0f0*/  MUFU.EX2 R163, R163 ;  /* 0x000000a300a37308 */ /* 0x000ee20000000800 */
[-C--:B------:R-:W-:Y:S01]  /*d100*/  FFMA.FTZ R168, R135, R25.reuse, -R31 ;  /* 0x0000001987a87223 */ /* 0x080fe2000001081f */
[----:B0-----:R-:W-:Y:S01]  /*d110*/  FADD.FTZ R17, R157, R170 ;  /* 0x000000aa9d117221 */ /* 0x001fe20000010000 */
[----:B-1----:R-:W-:Y:S01]  /*d120*/  FADD.FTZ R16, R161, R16 ;  /* 0x00000010a1107221 */ /* 0x002fe20000010000 */
[----:B---3--:R-:W-:Y:S04]  /*d130*/  STL [R1+0x3350], R110 ;  /* 0x0033506e01007387 */ /* 0x008fe80000100800 */
[----:B------:R-:W-:Y:S01]  /*d140*/  MUFU.EX2 R175, R175 ;  /* 0x000000af00af7308 */ /* 0x000fe20000000800 */
[----:B------:R-:W-:Y:S04]  /*d150*/  STL [R1+0x334c], R108 ;  /* 0x00334c6c01007387 */ /* 0x000fe80000100800 */
[----:B------:R-:W-:Y:S03]  /*d160*/  STL [R1+0x3340], R102 ;  /* 0x0033406601007387 */ /* 0x000fe60000100800 */
[----:B------:R-:W0:Y:S01]  /*d170*/  MUFU.EX2 R166, R166 ;  /* 0x000000a600a67308 */ /* 0x000e220000000800 */
[----:B------:R-:W-:Y:S01]  /*d180*/  FADD.FTZ R121, R164, R17 ;  /* 0x00000011a4797221 */ /* 0x000fe20000010000 */
[----:B------:R-:W-:Y:S01]  /*d190*/  FADD.FTZ R17, R173, R16 ;  /* 0x00000010ad117221 */ /* 0x000fe20000010000 */
[----:B------:R-:W-:Y:S04]  /*d1a0*/  STL [R1+0x333c], R100 ;  /* 0x00333c6401007387 */ /* 0x000fe80000100800 */
[----:B------:R-:W-:Y:S01]  /*d1b0*/  STL [R1+0x3338], R98 ;  /* 0x0033386201007387 */ /* 0x000fe20000100800 */
[----:B------:R-:W-:Y:S01]  /*d1c0*/  MUFU.EX2 R174, R174 ;  /* 0x000000ae00ae7308 */ /* 0x000fe20000000800 */
[----:B------:R-:W-:-:S02]  /*d1d0*/  FFMA.FTZ R170, R137, R25, -R31 ;  /* 0x0000001989aa7223 */ /* 0x000fc4000001081f */
[----:B------:R-:W-:Y:S04]  /*d1e0*/  STL [R1+0x3334], R96 ;  /* 0x0033346001007387 */ /* 0x000fe80000100800 */
[----:B------:R-:W-:Y:S01]  /*d1f0*/  STL [R1+0x3330], R94 ;  /* 0x0033305e01007387 */ /* 0x000fe20000100800 */
[----:B------:R-:W1:Y:S01]  /*d200*/  MUFU.EX2 R165, R165 ;  /* 0x000000a500a57308 */ /* 0x000e620000000800 */
        /* <DEDUP_REMOVED lines=8> */
[----:B------:R-:W3:Y:S01]  /*d290*/  MUFU.EX2 R168, R168 ;  /* 0x000000a800a87308 */ /* 0x000ee20000000800 */
[----:B0-----:R-:W-:Y:S01]  /*d2a0*/  FADD.FTZ R121, R166, R121 ;  /* 0x00000079a6797221 */ /* 0x001fe20000010000 */
[----:B------:R-:W-:Y:S01]  /*d2b0*/  FADD.FTZ R17, R175, R16 ;  /* 0x00000010af117221 */ /* 0x000fe20000010000 */
[----:B------:R-:W-:Y:S04]  /*d2c0*/  STL [R1+0x331c], R84 ;  /* 0x00331c5401007387 */ /* 0x000fe80000100800 */
[----:B------:R-:W-:Y:S01]  /*d2d0*/  STL [R1+0x3318], R82 ;  /* 0x0033185201007387 */ /* 0x000fe20000100800 */
[----:B------:R-:W-:Y:S03]  /*d2e0*/  MUFU.EX2 R176, R176 ;  /* 0x000000b000b07308 */ /* 0x000fe60000000800 */
[----:B------:R-:W-:Y:S04]  /*d2f0*/  STL.64 [R1+0x458], R200 ;  /* 0x000458c801007387 */ /* 0x000fe80000100a00 */
[----:B------:R-:W-:Y:S01]  /*d300*/  STL.64 [R1+0x390], R144 ;  /* 0x0003909001007387 */ /* 0x000fe20000100a00 */
[----:B------:R-:W0:Y:S01]  /*d310*/  MUFU.EX2 R167, R167 ;  /* 0x000000a700a77308 */ /* 0x000e220000000800 */
[----:B-1----:R-:W-:Y:S01]  /*d320*/  FADD.FTZ R121, R165, R121 ;  /* 0x00000079a5797221 */ /* 0x002fe20000010000 */
[----:B------:R-:W-:Y:S01]  /*d330*/  FADD.FTZ R16, R174, R17 ;  /* 0x00000011ae107221 */ /* 0x000fe20000010000 */
[----:B------:R1:W-:Y:S04]  /*d340*/  STL.64 [R1+0x398], R48 ;  /* 0x0003983001007387 */ /* 0x0003e80000100a00 */
[----:B------:R-:W-:Y:S01]  /*d350*/  STL [R1+0x3314], R80 ;  /* 0x0033145001007387 */ /* 0x000fe20000100800 */
[----:B------:R-:W-:Y:S03]  /*d360*/  MUFU.EX2 R181, R181 ;  /* 0x000000b500b57308 */ /* 0x000fe60000000800 */
[----:B------:R-:W4:Y:S04]  /*d370*/  LDL R39, [R1+0x304] ;  /* 0x0003040001277983 */ /* 0x000f280000100800 */
[----:B------:R-:W4:Y:S01]  /*d380*/  LDL R122, [R1+0x3a0] ;  /* 0x0003a000017a7983 */ /* 0x000f220000100800 */
[----:B------:R-:W0:Y:S01]  /*d390*/  MUFU.EX2 R170, R170 ;  /* 0x000000aa00aa7308 */ /* 0x000e220000000800 */
[----:B---3--:R-:W-:Y:S01]  /*d3a0*/  FADD.FTZ R121, R168, R121 ;  /* 0x00000079a8797221 */ /* 0x008fe20000010000 */
[----:B------:R-:W-:Y:S01]  /*d3b0*/  FADD.FTZ R17, R177, R16 ;  /* 0x00000010b1117221 */ /* 0x000fe20000010000 */
[----:B-1----:R-:W3:Y:S04]  /*d3c0*/  LDL R49, [R1+0x300] ;  /* 0x0003000001317983 */ /* 0x002ee80000100800 */
[----:B------:R-:W3:Y:S01]  /*d3d0*/  LDL R124, [R1+0x3a4] ;  /* 0x0003a400017c7983 */ /* 0x000ee20000100800 */
[----:B------:R-:W1:Y:S03]  /*d3e0*/  MUFU.EX2 R180, R180 ;  /* 0x000000b400b47308 */ /* 0x000e660000000800 */
[----:B------:R-:W3:Y:S04]  /*d3f0*/  LDL R126, [R1+0x3a8] ;  /* 0x0003a800017e7983 */ /* 0x000ee80000100800 */
[----:B------:R-:W3:Y:S01]  /*d400*/  LDL R120, [R1+0x3b4] ;  /* 0x0003b40001787983 */ /* 0x000ee20000100800 */
[----:B------:R-:W1:Y:S01]  /*d410*/  MUFU.EX2 R169, R169 ;  /* 0x000000a900a97308 */ /* 0x000e620000000800 */
[----:B0-----:R-:W-:Y:S01]  /*d420*/  FADD.FTZ R121, R167, R121 ;  /* 0x00000079a7797221 */ /* 0x001fe20000010000 */
[----:B------:R-:W-:Y:S01]  /*d430*/  FADD.FTZ R16, R176, R17 ;  /* 0x00000011b0107221 */ /* 0x000fe20000010000 */
[----:B------:R-:W3:Y:S02]  /*d440*/  LDL R128, [R1+0x394] ;  /* 0x0003940001807983 */ /* 0x000ee40000100800 */
[----:B------:R-:W-:Y:S01]  /*d450*/  FADD.FTZ R17, R170, R121 ;  /* 0x00000079aa117221 */ /* 0x000fe20000010000 */
[----:B------:R-:W-:Y:S01]  /*d460*/  FADD.FTZ R25, R181, R16 ;  /* 0x00000010b5197221 */ /* 0x000fe20000010000 */
[----:B------:R-:W3:Y:S03]  /*d470*/  LDL R130, [R1+0x398] ;  /* 0x0003980001827983 */ /* 0x000ee60000100800 */
[----:B-1----:R-:W-:Y:S01]  /*d480*/  FADD.FTZ R16, R180, R25 ;  /* 0x00000019b4107221 */ /* 0x002fe20000010000 */
[----:B------:R-:W-:Y:S04]  /*d490*/  STL [R1+0x3310], R78 ;  /* 0x0033104e01007387 */ /* 0x000fe80000100800 */
[----:B------:R-:W-:Y:S01]  /*d4a0*/  STL [R1+0x330c], R76 ;  /* 0x00330c4c01007387 */ /* 0x000fe20000100800 */
[----:B------:R-:W-:-:S03]  /*d4b0*/  FADD.FTZ R17, R169, R17 ;  /* 0x00000011a9117221 */ /* 0x000fc60000010000 */
[----:B------:R-:W3:Y:S04]  /*d4c0*/  LDL.LU R118, [R1+0x3360] ;  /* 0x0033600001767983 */ /* 0x000ee80000300800 */
[----:B------:R-:W-:Y:S04]  /*d4d0*/  STL.64 [R1+0x240], R16 ;  /* 0x0002401001007387 */ /* 0x000fe80000100a00 */
[----:B------:R-:W3:Y:S04]  /*d4e0*/  LD.E R31, desc[UR44][R2.64] ;  /* 0x0000002c021f7980 */ /* 0x000ee8000c101900 */
[----:B------:R-:W-:Y:S04]  /*d4f0*/  STL [R1+0x26c], R81 ;  /* 0x00026c5101007387 */ /* 0x000fe80000100800 */
[----:B------:R0:W-:Y:S04]  /*d500*/  STL [R1+0x270], R83 ;  /* 0x0002705301007387 */ /* 0x0001e80000100800 */
        /* <DEDUP_REMOVED lines=37> */
[----:B0-----:R-:W3:Y:S04]  /*d760*/  LDL.128 R80, [R1+0x2a0] ;  /* 0x0002a00001507983 */ /* 0x001ee80000100c00 */
[----:B-1----:R-:W3:Y:S04]  /*d770*/  LDL.128 R84, [R1+0x2b0] ;  /* 0x0002b00001547983 */ /* 0x002ee80000100c00 */
[----:B------:R-:W3:Y:S04]  /*d780*/  LDL.128 R88, [R1+0x2c0] ;  /* 0x0002c00001587983 */ /* 0x000ee80000100c00 */
[----:B------:R-:W3:Y:S04]  /*d790*/  LDL.128 R92, [R1+0x2d0] ;  /* 0x0002d000015c7983 */ /* 0x000ee80000100c00 */
[----:B------:R-:W3:Y:S04]  /*d7a0*/  LDL.128 R96, [R1+0x2e0] ;  /* 0x0002e00001607983 */ /* 0x000ee80000100c00 */
[----:B------:R-:W3:Y:S04]  /*d7b0*/  LDL.128 R100, [R1+0x2f0] ;  /* 0x0002f00001647983 */ /* 0x000ee80000100c00 */
[----:B------:R-:W3:Y:S04]  /*d7c0*/  LDL.LU R116, [R1+0x335c] ;  /* 0x00335c0001747983 */ /* 0x000ee80000300800 */
[----:B------:R-:W3:Y:S04]  /*d7d0*/  LDL.LU R110, [R1+0x3350] ;  /* 0x00335000016e7983 */ /* 0x000ee80000300800 */
[----:B------:R-:W3:Y:S04]  /*d7e0*/  LDL.LU R108, [R1+0x334c] ;  /* 0x00334c00016c7983 */ /* 0x000ee80000300800 */
[----:B--2---:R-:W2:Y:S04]  /*d7f0*/  LDL.128 R76, [R1+0x290] ;  /* 0x00029000014c7983 */ /* 0x004ea80000100c00 */
[----:B------:R-:W2:Y:S04]  /*d800*/  LDL R230, [R1+0x310] ;  /* 0x0003100001e67983 */ /* 0x000ea80000100800 */
[----:B------:R-:W-:Y:S04]  /*d810*/  STL [R1+0x3308], R74 ;  /* 0x0033084a01007387 */ /* 0x000fe80000100800 */
[----:B------:R0:W-:Y:S04]  /*d820*/  STL [R1+0x3304], R72 ;  /* 0x0033044801007387 */ /* 0x0001e80000100800 */
[----:B------:R-:W-:Y:S04]  /*d830*/  STL [R1+0x340], R206 ;  /* 0x000340ce01007387 */ /* 0x000fe80000100800 */
[----:B------:R-:W-:Y:S04]  /*d840*/  STL [R1+0x354], R204 ;  /* 0x000354cc01007387 */ /* 0x000fe80000100800 */
        /* <DEDUP_REMOVED lines=9> */
[----:B----4-:R-:W-:Y:S04]  /*d8e0*/  STL [R1+0x3368], R122 ;  /* 0x0033687a01007387 */ /* 0x010fe80000100800 */
[----:B------:R-:W-:Y:S04]  /*d8f0*/  STL [R1+0x3358], R114 ;  /* 0x0033587201007387 */ /* 0x000fe80000100800 */
[----:B---3--:R-:W-:Y:S04]  /*d900*/  STL [R1+0x336c], R124 ;  /* 0x00336c7c01007387 */ /* 0x008fe80000100800 */
[----:B------:R-:W-:Y:S04]  /*d910*/  STL [R1+0x3370], R126 ;  /* 0x0033707e01007387 */ /* 0x000fe80000100800 */
[----:B------:R-:W-:Y:S04]  /*d920*/  STL [R1+0x3364], R120 ;  /* 0x0033647801007387 */ /* 0x000fe80000100800 */
[----:B------:R-:W-:Y:S04]  /*d930*/  STL [R1+0x3374], R128 ;  /* 0x0033748001007387 */ /* 0x000fe80000100800 */
[----:B------:R1:W-:Y:S04]  /*d940*/  STL [R1+0x3378], R130 ;  /* 0x0033788201007387 */ /* 0x0003e80000100800 */
[----:B------:R3:W-:Y:S04]  /*d950*/  STL [R1+0x3354], R112 ;  /* 0x0033547001007387 */ /* 0x0007e80000100800 */
[----:B------:R4:W-:Y:S04]  /*d960*/  STL [R1+0x3348], R106 ;  /* 0x0033486a01007387 */ /* 0x0009e80000100800 */
[----:B------:R4:W-:Y:S04]  /*d970*/  STL [R1+0x3344], R104 ;  /* 0x0033446801007387 */ /* 0x0009e80000100800 */
[----:B------:R-:W-:Y:S04]  /*d980*/  STL [R1+0x300], R49 ;  /* 0x0003003101007387 */ /* 0x000fe80000100800 */
[----:B0-----:R-:W2:Y:S04]  /*d990*/  LDL.128 R72, [R1+0x280] ;  /* 0x0002800001487983 */ /* 0x001ea80000100c00 */
[----:B------:R-:W-:Y:S04]  /*d9a0*/  STL [R1+0x304], R39 ;  /* 0x0003042701007387 */ /* 0x000fe80000100800 */
[----:B------:R-:W-:Y:S04]  /*d9b0*/  STL [R1+0x308], R41 ;  /* 0x0003082901007387 */ /* 0x000fe80000100800 */
[----:B------:R-:W-:Y:S04]  /*d9c0*/  STL [R1+0x30c], R43 ;  /* 0x00030c2b01007387 */ /* 0x000fe80000100800 */
[----:B------:R0:W-:Y:S04]  /*d9d0*/  STL [R1+0x3210], R118 ;  /* 0x0032107601007387 */ /* 0x0001e80000100800 */
[----:B------:R-:W2:Y:S04]  /*d9e0*/  LDL R232, [R1+0x314] ;  /* 0x0003140001e87983 */ /* 0x000ea80000100800 */
[----:B-1----:R-:W2:Y:S04]  /*d9f0*/  LDL.LU R130, [R1+0x3378] ;  /* 0x0033780001827983 */ /* 0x002ea80000300800 */
[----:B------:R-:W2:Y:S04]  /*da00*/  LDL.LU R128, [R1+0x3374] ;  /* 0x0033740001807983 */ /* 0x000ea80000300800 */
[----:B------:R-:W2:Y:S04]  /*da10*/  LDL.LU R126, [R1+0x3370] ;  /* 0x00337000017e7983 */ /* 0x000ea80000300800 */
[----:B------:R-:W2:Y:S04]  /*da20*/  LDL.LU R124, [R1+0x336c] ;  /* 0x00336c00017c7983 */ /* 0x000ea80000300800 */
[----:B------:R-:W2:Y:S04]  /*da30*/  LDL.LU R122, [R1+0x3368] ;  /* 0x00336800017a7983 */ /* 0x000ea80000300800 */
[----:B------:R-:W2:Y:S04]  /*da40*/  LDL.LU R120, [R1+0x3364] ;  /* 0x0033640001787983 */ /* 0x000ea80000300800 */
[----:B------:R-:W2:Y:S04]  /*da50*/  LDL.LU R114, [R1+0x3358] ;  /* 0x0033580001727983 */ /* 0x000ea80000300800 */
[----:B---3--:R-:W3:Y:S04]  /*da60*/  LDL.LU R112, [R1+0x3354] ;  /* 0x0033540001707983 */ /* 0x008ee80000300800 */
[----:B----4-:R-:W4:Y:S04]  /*da70*/  LDL.LU R106, [R1+0x3348] ;  /* 0x00334800016a7983 */ /* 0x010f280000300800 */
[----:B------:R-:W4:Y:S04]  /*da80*/  LDL.LU R104, [R1+0x3344] ;  /* 0x0033440001687983 */ /* 0x000f280000300800 */
[----:B0-----:R-:W4:Y:S04]  /*da90*/  LDL.LU R118, [R1+0x3210] ;  /* 0x0032100001767983 */ /* 0x001f280000300800 */
[----:B------:R-:W4:Y:S04]  /*daa0*/  LDL R226, [R1+0x320] ;  /* 0x0003200001e27983 */ /* 0x000f280000100800 */
[----:B------:R-:W-:Y:S04]  /*dab0*/  STL.64 [R1+0x3420], R180 ;  /* 0x003420b401007387 */ /* 0x000fe80000100a00 */
[----:B------:R-:W-:Y:S04]  /*dac0*/  STL [R1+0x318], R37 ;  /* 0x0003182501007387 */ /* 0x000fe80000100800 */
[----:B------:R-:W-:Y:S04]  /*dad0*/  STL.128 [R1+0x3410], R176 ;  /* 0x003410b001007387 */ /* 0x000fe80000100c00 */
[----:B------:R-:W-:Y:S04]  /*dae0*/  STL.128 [R1+0x3400], R172 ;  /* 0x003400ac01007387 */ /* 0x000fe80000100c00 */
[----:B------:R-:W-:Y:S04]  /*daf0*/  STL [R1+0x33f8], R170 ;  /* 0x0033f8aa01007387 */ /* 0x000fe80000100800 */
[----:B------:R-:W-:Y:S04]  /*db00*/  STL.64 [R1+0x33f0], R168 ;  /* 0x0033f0a801007387 */ /* 0x000fe80000100a00 */
[----:B------:R-:W-:Y:S04]  /*db10*/  STL.128 [R1+0x33e0], R164 ;  /* 0x0033e0a401007387 */ /* 0x000fe80000100c00 */
[----:B------:R-:W-:Y:S04]  /*db20*/  STL.128 [R1+0x33d0], R160 ;  /* 0x0033d0a001007387 */ /* 0x000fe80000100c00 */
[----:B------:R-:W-:Y:S04]  /*db30*/  STL.128 [R1+0x33c0], R156 ;  /* 0x0033c09c01007387 */ /* 0x000fe80000100c00 */
[----:B------:R-:W-:Y:S04]  /*db40*/  STL.128 [R1+0x33b0], R152 ;  /* 0x0033b09801007387 */ /* 0x000fe80000100c00 */
[----:B------:R-:W-:Y:S04]  /*db50*/  STL [R1+0x3390], R142 ;  /* 0x0033908e01007387 */ /* 0x000fe80000100800 */
[----:B------:R-:W-:Y:S04]  /*db60*/  STL [R1+0x338c], R140 ;  /* 0x00338c8c01007387 */ /* 0x000fe80000100800 */
[----:B------:R-:W-:Y:S04]  /*db70*/  STL [R1+0x3300], R70 ;  /* 0x0033004601007387 */ /* 0x000fe80000100800 */
[----:B------:R0:W-:Y:S04]  /*db80*/  STL [R1+0x32fc], R68 ;  /* 0x0032fc4401007387 */ /* 0x0001e80000100800 */
[----:B------:R-:W4:Y:S04]  /*db90*/  LDL R200, [R1+0x34c] ;  /* 0x00034c0001c87983 */ /* 0x000f280000100800 */
[----:B------:R-:W-:Y:S04]  /*dba0*/  STL [R1+0x31c], R224 ;  /* 0x00031ce001007387 */ /* 0x000fe80000100800 */
[----:B0-----:R-:W4:Y:S04]  /*dbb0*/  LDL.128 R68, [R1+0x270] ;  /* 0x0002700001447983 */ /* 0x001f280000100c00 */
[----:B------:R-:W4:Y:S04]  /*dbc0*/  LDL.LU R182, [R1+0x3428] ;  /* 0x0034280001b67983 */ /* 0x000f280000300800 */
[----:B------:R-:W4:Y:S04]  /*dbd0*/  LDL.LU.64 R180, [R1+0x3420] ;  /* 0x0034200001b47983 */ /* 0x000f280000300a00 */
[----:B------:R-:W4:Y:S04]  /*dbe0*/  LDL.LU.128 R176, [R1+0x3410] ;  /* 0x0034100001b07983 */ /* 0x000f280000300c00 */
[----:B------:R-:W4:Y:S04]  /*dbf0*/  LDL.LU.128 R172, [R1+0x3400] ;  /* 0x0034000001ac7983 */ /* 0x000f280000300c00 */
[----:B------:R-:W4:Y:S01]  /*dc00*/  LDL.LU R170, [R1+0x33f8] ;  /* 0x0033f80001aa7983 */ /* 0x000f220000300800 */
[----:B------:R-:W-:-:S03]  /*dc10*/  IMAD.MOV.U32 R227, RZ, RZ, R80 ;  /* 0x000000ffffe37224 */ /* 0x000fc600078e0050 */
[----:B------:R-:W4:Y:S01]  /*dc20*/  LDL.LU.64 R168, [R1+0x33f0] ;  /* 0x0033f00001a87983 */ /* 0x000f220000300a00 */
[----:B------:R-:W-:Y:S02]  /*dc30*/  IMAD.MOV.U32 R219, RZ, RZ, R82 ;  /* 0x000000ffffdb7224 */ /* 0x000fe400078e0052 */
[----:B------:R-:W-:Y:S01]  /*dc40*/  IMAD.MOV.U32 R217, RZ, RZ, R84 ;  /* 0x000000ffffd97224 */ /* 0x000fe200078e0054 */
[----:B------:R-:W4:Y:S01]  /*dc50*/  LDL.LU R82, [R1+0x3318] ;  /* 0x0033180001527983 */ /* 0x000f220000300800 */
[----:B------:R-:W-:Y:S02]  /*dc60*/  IMAD.MOV.U32 R215, RZ, RZ, R86 ;  /* 0x000000ffffd77224 */ /* 0x000fe400078e0056 */
[----:B------:R-:W-:Y:S01]  /*dc70*/  IMAD.MOV.U32 R213, RZ, RZ, R88 ;  /* 0x000000ffffd57224 */ /* 0x000fe200078e0058 */
[----:B------:R-:W4:Y:S01]  /*dc80*/  LDL.LU R86, [R1+0x3320] ;  /* 0x0033200001567983 */ /* 0x000f220000300800 */
[----:B------:R-:W-:Y:S02]  /*dc90*/  IMAD.MOV.U32 R211, RZ, RZ, R90 ;  /* 0x000000ffffd37224 */ /* 0x000fe400078e005a */
[----:B------:R-:W-:Y:S01]  /*dca0*/  IMAD.MOV.U32 R209, RZ, RZ, R92 ;  /* 0x000000ffffd17224 */ /* 0x000fe200078e005c */
[----:B------:R-:W4:Y:S01]  /*dcb0*/  LDL.LU R90, [R1+0x3328] ;  /* 0x00332800015a7983 */ /* 0x000f220000300800 */
[----:B------:R-:W-:-:S02]  /*dcc0*/  IMAD.MOV.U32 R207, RZ, RZ, R94 ;  /* 0x000000ffffcf7224 */ /* 0x000fc400078e005e */
[----:B------:R-:W-:Y:S01]  /*dcd0*/  IMAD.MOV.U32 R206, RZ, RZ, R96 ;  /* 0x000000ffffce7224 */ /* 0x000fe200078e0060 */
[----:B------:R-:W4:Y:S01]  /*dce0*/  LDL.LU R94, [R1+0x3330] ;  /* 0x00333000015e7983 */ /* 0x000f220000300800 */
[----:B------:R-:W-:Y:S02]  /*dcf0*/  IMAD.MOV.U32 R205, RZ, RZ, R98 ;  /* 0x000000ffffcd7224 */ /* 0x000fe400078e0062 */
[----:B------:R-:W-:Y:S01]  /*dd00*/  IMAD.MOV.U32 R204, RZ, RZ, R100 ;  /* 0x000000ffffcc7224 */ /* 0x000fe200078e0064 */
[----:B------:R-:W4:Y:S01]  /*dd10*/  LDL.LU R98, [R1+0x3338] ;  /* 0x0033380001627983 */ /* 0x000f220000300800 */
[----:B------:R-:W-:-:S03]  /*dd20*/  IMAD.MOV.U32 R203, RZ, RZ, R102 ;  /* 0x000000ffffcb7224 */ /* 0x000fc600078e0066 */
[----:B------:R-:W-:Y:S04]  /*dd30*/  STL [R1+0x320c], R116 ;  /* 0x00320c7401007387 */ /* 0x000fe80000100800 */
[----:B------:R-:W-:Y:S04]  /*dd40*/  STL [R1+0x3200], R110 ;  /* 0x0032006e01007387 */ /* 0x000fe80000100800 */
[----:B------:R0:W-:Y:S01]  /*dd50*/  STL [R1+0x31fc], R108 ;  /* 0x0031fc6c01007387 */ /* 0x0001e20000100800 */
[----:B--2---:R-:W-:-:S03]  /*dd60*/  IMAD.MOV.U32 R229, RZ, RZ, R78 ;  /* 0x000000ffffe57224 */ /* 0x004fc600078e004e */
[----:B------:R-:W2:Y:S04]  /*dd70*/  LDL.LU R102, [R1+0x3340] ;  /* 0x0033400001667983 */ /* 0x000ea80000300800 */
[----:B------:R-:W2:Y:S04]  /*dd80*/  LDL.LU R100, [R1+0x333c] ;  /* 0x00333c0001647983 */ /* 0x000ea80000300800 */
[----:B------:R-:W2:Y:S04]  /*dd90*/  LDL.LU R96, [R1+0x3334] ;  /* 0x0033340001607983 */ /* 0x000ea80000300800 */
[----:B------:R-:W2:Y:S04]  /*dda0*/  LDL.LU R92, [R1+0x332c] ;  /* 0x00332c00015c7983 */ /* 0x000ea80000300800 */
[----:B------:R-:W2:Y:S04]  /*ddb0*/  LDL.LU R88, [R1+0x3324] ;  /* 0x0033240001587983 */ /* 0x000ea80000300800 */
[----:B------:R-:W2:Y:S04]  /*ddc0*/  LDL.LU R84, [R1+0x331c] ;  /* 0x00331c0001547983 */ /* 0x000ea80000300800 */
[----:B------:R-:W2:Y:S04]  /*ddd0*/  LDL.LU R80, [R1+0x3314] ;  /* 0x0033140001507983 */ /* 0x000ea80000300800 */
[----:B0-----:R-:W2:Y:S04]  /*dde0*/  LDL.128 R108, [R1+0x300] ;  /* 0x00030000016c7983 */ /* 0x001ea80000100c00 */
[----:B------:R-:W2:Y:S04]  /*ddf0*/  LDL.LU R116, [R1+0x320c] ;  /* 0x00320c0001747983 */ /* 0x000ea80000300800 */
[----:B------:R-:W2:Y:S01]  /*de00*/  LDL.LU R78, [R1+0x3310] ;  /* 0x00331000014e7983 */ /* 0x000ea20000300800 */
[----:B------:R-:W-:-:S03]  /*de10*/  IMAD.MOV.U32 R233, RZ, RZ, R76 ;  /* 0x000000ffffe97224 */ /* 0x000fc600078e004c */
        /* <DEDUP_REMOVED lines=9> */
[----:B------:R-:W-:Y:S04]  /*deb0*/  STL [R1+0x350], R202 ;  /* 0x000350ca01007387 */ /* 0x000fe80000100800 */
[----:B------:R-:W2:Y:S04]  /*dec0*/  LDL.LU.128 R164, [R1+0x33e0] ;  /* 0x0033e00001a47983 */ /* 0x000ea80000300c00 */
[----:B------:R-:W2:Y:S04]  /*ded0*/  LDL.LU.128 R160, [R1+0x33d0] ;  /* 0x0033d00001a07983 */ /* 0x000ea80000300c00 */
[----:B------:R-:W2:Y:S04]  /*dee0*/  LDL.LU.128 R156, [R1+0x33c0] ;  /* 0x0033c000019c7983 */ /* 0x000ea80000300c00 */
[----:B------:R-:W2:Y:S04]  /*def0*/  LDL.LU.128 R152, [R1+0x33b0] ;  /* 0x0033b00001987983 */ /* 0x000ea80000300c00 */
[----:B0-----:R-:W2:Y:S04]  /*df00*/  LDL.LU R150, [R1+0x33a0] ;  /* 0x0033a00001967983 */ /* 0x001ea80000300800 */
[----:B-1----:R-:W2:Y:S01]  /*df10*/  LDL.LU R148, [R1+0x339c] ;  /* 0x00339c0001947983 */ /* 0x002ea20000300800 */
[----:B------:R-:W-:-:S03]  /*df20*/  IMAD.MOV.U32 R230, RZ, RZ, R74 ;  /* 0x000000ffffe67224 */ /* 0x000fc600078e004a */
[----:B------:R-:W2:Y:S01]  /*df30*/  LDL.LU R146, [R1+0x3398] ;  /* 0x0033980001927983 */ /* 0x000ea20000300800 */
[----:B------:R-:W-:-:S03]  /*df40*/  IMAD.MOV.U32 R37, RZ, RZ, R72 ;  /* 0x000000ffff257224 */ /* 0x000fc600078e0048 */
[----:B------:R-:W2:Y:S04]  /*df50*/  LDL.LU R144, [R1+0x3394] ;  /* 0x0033940001907983 */ /* 0x000ea80000300800 */
[----:B------:R-:W2:Y:S04]  /*df60*/  LDL.LU R142, [R1+0x3390] ;  /* 0x00339000018e7983 */ /* 0x000ea80000300800 */
[----:B------:R-:W2:Y:S04]  /*df70*/  LDL.LU R140, [R1+0x338c] ;  /* 0x00338c00018c7983 */ /* 0x000ea80000300800 */
[----:B------:R-:W2:Y:S04]  /*df80*/  LDL.LU R138, [R1+0x3388] ;  /* 0x00338800018a7983 */ /* 0x000ea80000300800 */
[----:B------:R-:W-:Y:S04]  /*df90*/  STL [R1+0x314], R232 ;  /* 0x000314e801007387 */ /* 0x000fe80000100800 */
[----:B------:R-:W2:Y:S04]  /*dfa0*/  LDL.LU R136, [R1+0x3384] ;  /* 0x0033840001887983 */ /* 0x000ea80000300800 */
[----:B------:R-:W2:Y:S04]  /*dfb0*/  LDL.LU R134, [R1+0x3380] ;  /* 0x0033800001867983 */ /* 0x000ea80000300800 */
[----:B------:R-:W2:Y:S04]  /*dfc0*/  LDL.LU R132, [R1+0x337c] ;  /* 0x00337c0001847983 */ /* 0x000ea80000300800 */
[----:B------:R-:W2:Y:S04]  /*dfd0*/  LDL.LU R76, [R1+0x330c] ;  /* 0x00330c00014c7983 */ /* 0x000ea80000300800 */
[----:B------:R-:W2:Y:S04]  /*dfe0*/  LDL.LU R74, [R1+0x3308] ;  /* 0x00330800014a7983 */ /* 0x000ea80000300800 */
[----:B------:R-:W2:Y:S04]  /*dff0*/  LDL.LU R72, [R1+0x3304] ;  /* 0x0033040001487983 */ /* 0x000ea80000300800 */
[----:B------:R0:W-:Y:S04]  /*e000*/  STL [R1+0x3228], R130 ;  /* 0x0032288201007387 */ /* 0x0001e80000100800 */
[----:B------:R1:W-:Y:S04]  /*e010*/  STL [R1+0x3224], R128 ;  /* 0x0032248001007387 */ /* 0x0003e80000100800 */
[----:B------:R1:W-:Y:S04]  /*e020*/  STL [R1+0x3220], R126 ;  /* 0x0032207e01007387 */ /* 0x0003e80000100800 */
[----:B------:R1:W-:Y:S04]  /*e030*/  STL [R1+0x321c], R124 ;  /* 0x00321c7c01007387 */ /* 0x0003e80000100800 */
[----:B------:R1:W-:Y:S04]  /*e040*/  STL [R1+0x3218], R122 ;  /* 0x0032187a01007387 */ /* 0x0003e80000100800 */
[----:B------:R1:W-:Y:S04]  /*e050*/  STL [R1+0x3214], R120 ;  /* 0x0032147801007387 */ /* 0x0003e80000100800 */
[----:B------:R1:W-:Y:S04]  /*e060*/  STL [R1+0x3208], R114 ;  /* 0x0032087201007387 */ /* 0x0003e80000100800 */
[----:B---3--:R3:W-:Y:S04]  /*e070*/  STL [R1+0x3204], R112 ;  /* 0x0032047001007387 */ /* 0x0087e80000100800 */
[----:B----4-:R4:W-:Y:S04]  /*e080*/  STL [R1+0x31f8], R106 ;  /* 0x0031f86a01007387 */ /* 0x0109e80000100800 */
[----:B------:R4:W-:Y:S04]  /*e090*/  STL [R1+0x31f4], R104 ;  /* 0x0031f46801007387 */ /* 0x0009e80000100800 */
[----:B------:R-:W-:Y:S04]  /*e0a0*/  STL [R1+0x30d4], R118 ;  /* 0x0030d47601007387 */ /* 0x000fe80000100800 */
[----:B0-----:R-:W2:Y:S04]  /*e0b0*/  LDL.LU R130, [R1+0x3228] ;  /* 0x0032280001827983 */ /* 0x001ea80000300800 */
[----:B-1----:R-:W2:Y:S04]  /*e0c0*/  LDL.LU R128, [R1+0x3224] ;  /* 0x0032240001807983 */ /* 0x002ea80000300800 */
        /* <DEDUP_REMOVED lines=8> */
[----:B------:R-:W-:Y:S04]  /*e150*/  STL [R1+0x3434], R188 ;  /* 0x003434bc01007387 */ /* 0x000fe80000100800 */
[----:B------:R-:W-:Y:S04]  /*e160*/  STL [R1+0x320], R226 ;  /* 0x000320e201007387 */ /* 0x000fe80000100800 */
[----:B------:R-:W-:Y:S04]  /*e170*/  STL [R1+0x328], R218 ;  /* 0x000328da01007387 */ /* 0x000fe80000100800 */
[----:B------:R-:W-:Y:S04]  /*e180*/  STL [R1+0x3430], R186 ;  /* 0x003430ba01007387 */ /* 0x000fe80000100800 */
[----:B------:R-:W-:Y:S04]  /*e190*/  STL [R1+0x342c], R184 ;  /* 0x00342cb801007387 */ /* 0x000fe80000100800 */
[----:B------:R-:W4:Y:S04]  /*e1a0*/  LDL.LU R194, [R1+0x32f0] ;  /* 0x0032f00001c27983 */ /* 0x000f280000300800 */
[----:B------:R-:W4:Y:S04]  /*e1b0*/  LDL.LU.64 R192, [R1+0x32e8] ;  /* 0x0032e80001c07983 */ /* 0x000f280000300a00 */
[----:B------:R-:W-:Y:S04]  /*e1c0*/  STL [R1+0x32f8], R66 ;  /* 0x0032f84201007387 */ /* 0x000fe80000100800 */
[----:B------:R-:W-:Y:S04]  /*e1d0*/  STL [R1+0x31c8], R82 ;  /* 0x0031c85201007387 */ /* 0x000fe80000100800 */
[----:B------:R-:W-:Y:S04]  /*e1e0*/  STL [R1+0x31d0], R86 ;  /* 0x0031d05601007387 */ /* 0x000fe80000100800 */
[----:B------:R0:W-:Y:S04]  /*e1f0*/  STL [R1+0x31d8], R90 ;  /* 0x0031d85a01007387 */ /* 0x0001e80000100800 */
[----:B------:R1:W-:Y:S04]  /*e200*/  STL [R1+0x31e0], R94 ;  /* 0x0031e05e01007387 */ /* 0x0003e80000100800 */
[----:B------:R1:W-:Y:S04]  /*e210*/  STL [R1+0x31e8], R98 ;  /* 0x0031e86201007387 */ /* 0x0003e80000100800 */
[----:B0-----:R-:W4:Y:S04]  /*e220*/  LDL.LU R90, [R1+0x31d8] ;  /* 0x0031d800015a7983 */ /* 0x001f280000300800 */
[----:B-1----:R-:W4:Y:S04]  /*e230*/  LDL.LU R94, [R1+0x31e0] ;  /* 0x0031e000015e7983 */ /* 0x002f280000300800 */
[----:B------:R-:W4:Y:S04]  /*e240*/  LDL.LU R98, [R1+0x31e8] ;  /* 0x0031e80001627983 */ /* 0x000f280000300800 */
[----:B--2---:R0:W-:Y:S04]  /*e250*/  STL [R1+0x31f0], R102 ;  /* 0x0031f06601007387 */ /* 0x0041e80000100800 */
[----:B------:R1:W-:Y:S04]  /*e260*/  STL [R1+0x31ec], R100 ;  /* 0x0031ec6401007387 */ /* 0x0003e80000100800 */
[----:B------:R2:W-:Y:S04]  /*e270*/  STL [R1+0x31e4], R96 ;  /* 0x0031e46001007387 */ /* 0x0005e80000100800 */
[----:B------:R2:W-:Y:S04]  /*e280*/  STL [R1+0x31dc], R92 ;  /* 0x0031dc5c01007387 */ /* 0x0005e80000100800 */
[----:B------:R2:W-:Y:S04]  /*e290*/  STL [R1+0x31d4], R88 ;  /* 0x0031d45801007387 */ /* 0x0005e80000100800 */
[----:B------:R2:W-:Y:S04]  /*e2a0*/  STL [R1+0x31cc], R84 ;  /* 0x0031cc5401007387 */ /* 0x0005e80000100800 */
[----:B------:R2:W-:Y:S01]  /*e2b0*/  STL [R1+0x31c4], R80 ;  /* 0x0031c45001007387 */ /* 0x0005e20000100800 */
[----:B------:R-:W-:-:S03]  /*e2c0*/  IMAD.MOV.U32 R202, RZ, RZ, R108 ;  /* 0x000000ffffca7224 */ /* 0x000fc600078e006c */
[----:B0-----:R-:W4:Y:S01]  /*e2d0*/  LDL.LU R102, [R1+0x31f0] ;  /* 0x0031f00001667983 */ /* 0x001f220000300800 */
[----:B------:R-:W-:-:S03]  /*e2e0*/  IMAD.MOV.U32 R201, RZ, RZ, R110 ;  /* 0x000000ffffc97224 */ /* 0x000fc600078e006e */
[----:B------:R0:W-:Y:S04]  /*e2f0*/  STL [R1+0x30d0], R116 ;  /* 0x0030d07401007387 */ /* 0x0001e80000100800 */
[----:B------:R0:W-:Y:S04]  /*e300*/  STL [R1+0x31c0], R78 ;  /* 0x0031c04e01007387 */ /* 0x0001e80000100800 */
[----:B------:R-:W4:Y:S04]  /*e310*/  LDL.LU R110, [R1+0x3200] ;  /* 0x00320000016e7983 */ /* 0x000f280000300800 */
[----:B------:R-:W4:Y:S04]  /*e320*/  LDL.LU R108, [R1+0x31fc] ;  /* 0x0031fc00016c7983 */ /* 0x000f280000300800 */
[----:B-1----:R-:W4:Y:S04]  /*e330*/  LDL.LU R100, [R1+0x31ec] ;  /* 0x0031ec0001647983 */ /* 0x002f280000300800 */
[----:B--2---:R-:W2:Y:S04]  /*e340*/  LDL.LU R96, [R1+0x31e4] ;  /* 0x0031e40001607983 */ /* 0x004ea80000300800 */
[----:B------:R-:W2:Y:S04]  /*e350*/  LDL.LU R92, [R1+0x31dc] ;  /* 0x0031dc00015c7983 */ /* 0x000ea80000300800 */
[----:B------:R-:W2:Y:S04]  /*e360*/  LDL.LU R88, [R1+0x31d4] ;  /* 0x0031d40001587983 */ /* 0x000ea80000300800 */
[----:B------:R-:W2:Y:S04]  /*e370*/  LDL.LU R86, [R1+0x31d0] ;  /* 0x0031d00001567983 */ /* 0x000ea80000300800 */
[----:B------:R-:W2:Y:S04]  /*e380*/  LDL.LU R84, [R1+0x31cc] ;  /* 0x0031cc0001547983 */ /* 0x000ea80000300800 */
[----:B------:R-:W2:Y:S04]  /*e390*/  LDL.LU R82, [R1+0x31c8] ;  /* 0x0031c80001527983 */ /* 0x000ea80000300800 */
[----:B------:R-:W2:Y:S04]  /*e3a0*/  LDL.LU R80, [R1+0x31c4] ;  /* 0x0031c40001507983 */ /* 0x000ea80000300800 */
[----:B0-----:R-:W2:Y:S04]  /*e3b0*/  LDL.128 R116, [R1+0x310] ;  /* 0x0003100001747983 */ /* 0x001ea80000100c00 */
[----:B------:R-:W2:Y:S01]  /*e3c0*/  LDL.LU R78, [R1+0x31c0] ;  /* 0x0031c000014e7983 */ /* 0x000ea20000300800 */
[----:B------:R-:W-:-:S02]  /*e3d0*/  IMAD.MOV.U32 R226, RZ, RZ, R70 ;  /* 0x000000ffffe27224 */ /* 0x000fc400078e0046 */
[----:B------:R-:W-:Y:S01]  /*e3e0*/  IMAD.MOV.U32 R218, RZ, RZ, R68 ;  /* 0x000000ffffda7224 */ /* 0x000fe200078e0044 */
[----:B------:R-:W-:Y:S04]  /*e3f0*/  STL [R1+0x34c], R200 ;  /* 0x00034cc801007387 */ /* 0x000fe80000100800 */
[----:B------:R0:W-:Y:S04]  /*e400*/  STL [R1+0x32d8], R182 ;  /* 0x0032d8b601007387 */ /* 0x0001e80000100800 */
[----:B------:R1:W-:Y:S04]  /*e410*/  STL.64 [R1+0x32d0], R180 ;  /* 0x0032d0b401007387 */ /* 0x0003e80000100a00 */
[----:B------:R1:W-:Y:S04]  /*e420*/  STL.128 [R1+0x32c0], R176 ;  /* 0x0032c0b001007387 */ /* 0x0003e80000100c00 */
[----:B------:R1:W-:Y:S04]  /*e430*/  STL.128 [R1+0x32b0], R172 ;  /* 0x0032b0ac01007387 */ /* 0x0003e80000100c00 */
[----:B------:R1:W-:Y:S04]  /*e440*/  STL [R1+0x32a8], R170 ;  /* 0x0032a8aa01007387 */ /* 0x0003e80000100800 */
[----:B------:R1:W-:Y:S04]  /*e450*/  STL.64 [R1+0x32a0], R168 ;  /* 0x0032a0a801007387 */ /* 0x0003e80000100a00 */
[----:B------:R1:W-:Y:S04]  /*e460*/  STL.128 [R1+0x3290], R164 ;  /* 0x003290a401007387 */ /* 0x0003e80000100c00 */
[----:B------:R1:W-:Y:S04]  /*e470*/  STL.128 [R1+0x3280], R160 ;  /* 0x003280a001007387 */ /* 0x0003e80000100c00 */
[----:B------:R1:W-:Y:S04]  /*e480*/  STL.128 [R1+0x3270], R156 ;  /* 0x0032709c01007387 */ /* 0x0003e80000100c00 */
[----:B------:R1:W-:Y:S04]  /*e490*/  STL.128 [R1+0x3260], R152 ;  /* 0x0032609801007387 */ /* 0x0003e80000100c00 */
        /* <DEDUP_REMOVED lines=13> */
[----:B------:R-:W2:Y:S04]  /*e570*/  LDL.LU R188, [R1+0x3434] ;  /* 0x0034340001bc7983 */ /* 0x000ea80000300800 */
[----:B------:R-:W2:Y:S04]  /*e580*/  LDL.LU R186, [R1+0x3430] ;  /* 0x0034300001ba7983 */ /* 0x000ea80000300800 */
[----:B------:R-:W2:Y:S04]  /*e590*/  LDL.LU R184, [R1+0x342c] ;  /* 0x00342c0001b87983 */ /* 0x000ea80000300800 */
[----:B------:R-:W2:Y:S04]  /*e5a0*/  LDL.LU R70, [R1+0x3300] ;  /* 0x0033000001467983 */ /* 0x000ea80000300800 */
[----:B------:R-:W2:Y:S04]  /*e5b0*/  LDL.LU R68, [R1+0x32fc] ;  /* 0x0032fc0001447983 */ /* 0x000ea80000300800 */
[----:B0-----:R-:W2:Y:S04]  /*e5c0*/  LDL.LU R182, [R1+0x32d8] ;  /* 0x0032d80001b67983 */ /* 0x001ea80000300800 */
[----:B-1----:R-:W2:Y:S04]  /*e5d0*/  LDL.LU.64 R180, [R1+0x32d0] ;  /* 0x0032d00001b47983 */ /* 0x002ea80000300a00 */
[----:B------:R-:W2:Y:S04]  /*e5e0*/  LDL.LU.128 R176, [R1+0x32c0] ;  /* 0x0032c00001b07983 */ /* 0x000ea80000300c00 */
[----:B------:R-:W2:Y:S04]  /*e5f0*/  LDL.LU.128 R172, [R1+0x32b0] ;  /* 0x0032b00001ac7983 */ /* 0x000ea80000300c00 */
[----:B------:R-:W2:Y:S04]  /*e600*/  LDL.LU R170, [R1+0x32a8] ;  /* 0x0032a80001aa7983 */ /* 0x000ea80000300800 */
[----:B------:R-:W2:Y:S04]  /*e610*/  LDL.LU.64 R168, [R1+0x32a0] ;  /* 0x0032a00001a87983 */ /* 0x000ea80000300a00 */
[----:B------:R-:W2:Y:S04]  /*e620*/  LDL.LU.128 R164, [R1+0x3290] ;  /* 0x0032900001a47983 */ /* 0x000ea80000300c00 */
[----:B------:R-:W2:Y:S04]  /*e630*/  LDL.LU.128 R160, [R1+0x3280] ;  /* 0x0032800001a07983 */ /* 0x000ea80000300c00 */
[----:B------:R-:W2:Y:S04]  /*e640*/  LDL.LU.128 R156, [R1+0x3270] ;  /* 0x00327000019c7983 */ /* 0x000ea80000300c00 */
[----:B------:R-:W2:Y:S04]  /*e650*/  LDL.LU.128 R152, [R1+0x3260] ;  /* 0x0032600001987983 */ /* 0x000ea80000300c00 */
[----:B------:R-:W2:Y:S04]  /*e660*/  LDL.LU R150, [R1+0x3250] ;  /* 0x0032500001967983 */ /* 0x000ea80000300800 */
[----:B------:R-:W2:Y:S04]  /*e670*/  LDL.LU R148, [R1+0x324c] ;  /* 0x00324c0001947983 */ /* 0x000ea80000300800 */
[----:B------:R-:W2:Y:S04]  /*e680*/  LDL.LU R146, [R1+0x3248] ;  /* 0x0032480001927983 */ /* 0x000ea80000300800 */
[----:B------:R-:W2:Y:S04]  /*e690*/  LDL.LU R144, [R1+0x3244] ;  /* 0x0032440001907983 */ /* 0x000ea80000300800 */
[----:B------:R-:W2:Y:S04]  /*e6a0*/  LDL.LU R142, [R1+0x3240] ;  /* 0x00324000018e7983 */ /* 0x000ea80000300800 */
[----:B------:R-:W2:Y:S04]  /*e6b0*/  LDL.LU R140, [R1+0x323c] ;  /* 0x00323c00018c7983 */ /* 0x000ea80000300800 */
[----:B---3--:R-:W3:Y:S04]  /*e6c0*/  LDL.LU R138, [R1+0x3238] ;  /* 0x00323800018a7983 */ /* 0x008ee80000300800 */
[----:B------:R-:W3:Y:S04]  /*e6d0*/  LDL.LU R136, [R1+0x3234] ;  /* 0x0032340001887983 */ /* 0x000ee80000300800 */
[----:B------:R-:W3:Y:S04]  /*e6e0*/  LDL.LU R134, [R1+0x3230] ;  /* 0x0032300001867983 */ /* 0x000ee80000300800 */
[----:B------:R-:W3:Y:S04]  /*e6f0*/  LDL.LU R132, [R1+0x322c] ;  /* 0x00322c0001847983 */ /* 0x000ee80000300800 */
[----:B------:R-:W3:Y:S04]  /*e700*/  LDL.LU R76, [R1+0x31bc] ;  /* 0x0031bc00014c7983 */ /* 0x000ee80000300800 */
[----:B------:R-:W3:Y:S04]  /*e710*/  LDL.LU R74, [R1+0x31b8] ;  /* 0x0031b800014a7983 */ /* 0x000ee80000300800 */
[----:B------:R-:W3:Y:S04]  /*e720*/  LDL.LU R72, [R1+0x31b4] ;  /* 0x0031b40001487983 */ /* 0x000ee80000300800 */
        /* <DEDUP_REMOVED lines=8> */
[----:B----4-:R-:W-:Y:S04]  /*e7b0*/  STL [R1+0x30bc], R106 ;  /* 0x0030bc6a01007387 */ /* 0x010fe80000100800 */
[----:B------:R-:W-:Y:S04]  /*e7c0*/  STL [R1+0x30b8], R104 ;  /* 0x0030b86801007387 */ /* 0x000fe80000100800 */
[----:B------:R-:W-:Y:S04]  /*e7d0*/  STL [R1+0x30b4], R102 ;  /* 0x0030b46601007387 */ /* 0x000fe80000100800 */
        /* <DEDUP_REMOVED lines=8> */
[----:B------:R2:W-:Y:S04]  /*e860*/  STL [R1+0x3098], R88 ;  /* 0x0030985801007387 */ /* 0x0005e80000100800 */
[----:B------:R2:W-:Y:S04]  /*e870*/  STL [R1+0x3094], R86 ;  /* 0x0030945601007387 */ /* 0x0005e80000100800 */
[----:B------:R2:W-:Y:S01]  /*e880*/  STL [R1+0x3090], R84 ;  /* 0x0030905401007387 */ /* 0x0005e20000100800 */
[----:B------:R-:W-:-:S02]  /*e890*/  IMAD.MOV.U32 R200, RZ, RZ, R116 ;  /* 0x000000ffffc87224 */ /* 0x000fc400078e0074 */
[----:B------:R-:W-:Y:S01]  /*e8a0*/  IMAD.MOV.U32 R199, RZ, RZ, R118 ;  /* 0x000000ffffc77224 */ /* 0x000fe200078e0076 */
[----:B------:R2:W-:Y:S04]  /*e8b0*/  STL [R1+0x308c], R82 ;  /* 0x00308c5201007387 */ /* 0x0005e80000100800 */
[----:B------:R2:W-:Y:S04]  /*e8c0*/  STL [R1+0x3088], R80 ;  /* 0x0030885001007387 */ /* 0x0005e80000100800 */
[----:B------:R2:W-:Y:S04]  /*e8d0*/  STL [R1+0x3084], R78 ;  /* 0x0030844e01007387 */ /* 0x0005e80000100800 */
[----:B0-----:R-:W3:Y:S04]  /*e8e0*/  LDL.LU R130, [R1+0x30ec] ;  /* 0x0030ec0001827983 */ /* 0x001ee80000300800 */
[----:B-1----:R-:W3:Y:S04]  /*e8f0*/  LDL.LU R128, [R1+0x30e8] ;  /* 0x0030e80001807983 */ /* 0x002ee80000300800 */
[----:B------:R-:W3:Y:S04]  /*e900*/  LDL.LU R126, [R1+0x30e4] ;  /* 0x0030e400017e7983 */ /* 0x000ee80000300800 */
[----:B------:R-:W3:Y:S04]  /*e910*/  LDL.LU R124, [R1+0x30e0] ;  /* 0x0030e000017c7983 */ /* 0x000ee80000300800 */
[----:B------:R-:W3:Y:S04]  /*e920*/  LDL.LU R122, [R1+0x30dc] ;  /* 0x0030dc00017a7983 */ /* 0x000ee80000300800 */
[----:B------:R-:W3:Y:S04]  /*e930*/  LDL.LU R120, [R1+0x30d8] ;  /* 0x0030d80001787983 */ /* 0x000ee80000300800 */
[----:B------:R-:W3:Y:S04]  /*e940*/  LDL.LU R118, [R1+0x30d4] ;  /* 0x0030d40001767983 */ /* 0x000ee80000300800 */
[----:B------:R-:W3:Y:S04]  /*e950*/  LDL.LU R116, [R1+0x30d0] ;  /* 0x0030d00001747983 */ /* 0x000ee80000300800 */
[----:B------:R-:W3:Y:S04]  /*e960*/  LDL.LU R114, [R1+0x30cc] ;  /* 0x0030cc0001727983 */ /* 0x000ee80000300800 */
[----:B------:R-:W3:Y:S04]  /*e970*/  LDL.LU R112, [R1+0x30c8] ;  /* 0x0030c80001707983 */ /* 0x000ee80000300800 */
[----:B----4-:R-:W4:Y:S04]  /*e980*/  LDL.LU R110, [R1+0x30c4] ;  /* 0x0030c400016e7983 */ /* 0x010f280000300800 */
[----:B------:R-:W4:Y:S04]  /*e990*/  LDL.LU R108, [R1+0x30c0] ;  /* 0x0030c000016c7983 */ /* 0x000f280000300800 */
[----:B------:R-:W4:Y:S04]  /*e9a0*/  LDL.LU R106, [R1+0x30bc] ;  /* 0x0030bc00016a7983 */ /* 0x000f280000300800 */
[----:B------:R-:W4:Y:S04]  /*e9b0*/  LDL.LU R104, [R1+0x30b8] ;  /* 0x0030b80001687983 */ /* 0x000f280000300800 */
[----:B------:R-:W4:Y:S04]  /*e9c0*/  LDL.LU R102, [R1+0x30b4] ;  /* 0x0030b40001667983 */ /* 0x000f280000300800 */
[----:B------:R-:W4:Y:S04]  /*e9d0*/  LDL.LU R100, [R1+0x30b0] ;  /* 0x0030b00001647983 */ /* 0x000f280000300800 */
[----:B------:R-:W4:Y:S04]  /*e9e0*/  LDL.LU R98, [R1+0x30ac] ;  /* 0x0030ac0001627983 */ /* 0x000f280000300800 */
[----:B--2---:R-:W2:Y:S04]  /*e9f0*/  LDL.LU R96, [R1+0x30a8] ;  /* 0x0030a80001607983 */ /* 0x004ea80000300800 */
[----:B------:R-:W2:Y:S04]  /*ea00*/  LDL.LU R94, [R1+0x30a4] ;  /* 0x0030a400015e7983 */ /* 0x000ea80000300800 */
[----:B------:R-:W2:Y:S04]  /*ea10*/  LDL.LU R92, [R1+0x30a0] ;  /* 0x0030a000015c7983 */ /* 0x000ea80000300800 */
[----:B------:R-:W2:Y:S04]  /*ea20*/  LDL.LU R90, [R1+0x309c] ;  /* 0x00309c00015a7983 */ /* 0x000ea80000300800 */
[----:B------:R-:W2:Y:S04]  /*ea30*/  LDL.LU R88, [R1+0x3098] ;  /* 0x0030980001587983 */ /* 0x000ea80000300800 */
[----:B------:R-:W2:Y:S04]  /*ea40*/  LDL.LU R86, [R1+0x3094] ;  /* 0x0030940001567983 */ /* 0x000ea80000300800 */
[----:B------:R-:W2:Y:S04]  /*ea50*/  LDL.LU R84, [R1+0x3090] ;  /* 0x0030900001547983 */ /* 0x000ea80000300800 */
[----:B------:R-:W2:Y:S04]  /*ea60*/  LDL.LU R82, [R1+0x308c] ;  /* 0x00308c0001527983 */ /* 0x000ea80000300800 */
[----:B------:R-:W2:Y:S04]  /*ea70*/  LDL.LU R80, [R1+0x3088] ;  /* 0x0030880001507983 */ /* 0x000ea80000300800 */
[----:B------:R0:W-:Y:S04]  /*ea80*/  STL [R1+0x32f4], R64 ;  /* 0x0032f44001007387 */ /* 0x0001e80000100800 */
[----:B------:R-:W2:Y:S04]  /*ea90*/  LDL.LU R78, [R1+0x3084] ;  /* 0x00308400014e7983 */ /* 0x000ea80000300800 */
[----:B------:R-:W2:Y:S04]  /*eaa0*/  LDL R228, [R1+0x324] ;  /* 0x0003240001e47983 */ /* 0x000ea80000100800 */
[----:B------:R-:W2:Y:S04]  /*eab0*/  LDL R58, [R1+0x428] ;  /* 0x00042800013a7983 */ /* 0x000ea80000100800 */
[----:B------:R-:W2:Y:S04]  /*eac0*/  LDL R60, [R1+0x42c] ;  /* 0x00042c00013c7983 */ /* 0x000ea80000100800 */
[----:B------:R-:W2:Y:S04]  /*ead0*/  LDL R54, [R1+0x438] ;  /* 0x0004380001367983 */ /* 0x000ea80000100800 */
[----:B------:R-:W2:Y:S04]  /*eae0*/  LDL.LU R66, [R1+0x32f8] ;  /* 0x0032f80001427983 */ /* 0x000ea80000300800 */
[----:B0-----:R-:W2:Y:S01]  /*eaf0*/  LDL.LU R64, [R1+0x32f4] ;  /* 0x0032f40001407983 */ /* 0x001ea20000300800 */
[----:B------:R-:W-:-:S02]  /*eb00*/  IMAD.MOV.U32 R53, RZ, RZ, R93 ;  /* 0x000000ffff357224 */ /* 0x000fc400078e005d */
[----:B------:R-:W-:Y:S01]  /*eb10*/  IMAD.MOV.U32 R55, RZ, RZ, R95 ;  /* 0x000000ffff377224 */ /* 0x000fe200078e005f */
[----:B------:R0:W-:Y:S01]  /*eb20*/  STL [R1+0x3438], R190 ;  /* 0x003438be01007387 */ /* 0x0001e20000100800 */
[----:B------:R-:W-:Y:S02]  /*eb30*/  IMAD.MOV.U32 R57, RZ, RZ, R97 ;  /* 0x000000ffff397224 */ /* 0x000fe400078e0061 */
[----:B------:R-:W-:Y:S01]  /*eb40*/  IMAD.MOV.U32 R59, RZ, RZ, R99 ;  /* 0x000000ffff3b7224 */ /* 0x000fe200078e0063 */
[----:B------:R-:W2:Y:S01]  /*eb50*/  LDL R222, [R1+0x330] ;  /* 0x0003300001de7983 */ /* 0x000ea20000100800 */
[----:B------:R-:W-:Y:S02]  /*eb60*/  IMAD.MOV.U32 R61, RZ, RZ, R101 ;  /* 0x000000ffff3d7224 */ /* 0x000fe400078e0065 */
[----:B------:R-:W-:Y:S01]  /*eb70*/  IMAD.MOV.U32 R63, RZ, RZ, R103 ;  /* 0x000000ffff3f7224 */ /* 0x000fe200078e0067 */
[----:B------:R-:W2:Y:S01]  /*eb80*/  LDL R212, [R1+0x334] ;  /* 0x0003340001d47983 */ /* 0x000ea20000100800 */
[----:B------:R-:W-:-:S02]  /*eb90*/  IMAD.MOV.U32 R65, RZ, RZ, R109 ;  /* 0x000000ffff417224 */ /* 0x000fc400078e006d */
[----:B------:R-:W-:Y:S01]  /*eba0*/  IMAD.MOV.U32 R67, RZ, RZ, R111 ;  /* 0x000000ffff437224 */ /* 0x000fe200078e006f */
[----:B------:R1:W-:Y:S01]  /*ebb0*/  STL [R1+0x32e4], R188 ;  /* 0x0032e4bc01007387 */ /* 0x0003e20000100800 */
[----:B------:R-:W-:-:S03]  /*ebc0*/  IMAD.MOV.U32 R224, RZ, RZ, R71 ;  /* 0x000000ffffe07224 */ /* 0x000fc600078e0047 */
[----:B------:R1:W-:Y:S04]  /*ebd0*/  STL [R1+0x32e0], R186 ;  /* 0x0032e0ba01007387 */ /* 0x0003e80000100800 */
[----:B------:R1:W-:Y:S04]  /*ebe0*/  STL [R1+0x32dc], R184 ;  /* 0x0032dcb801007387 */ /* 0x0003e80000100800 */
[----:B------:R1:W-:Y:S04]  /*ebf0*/  STL [R1+0x31b0], R70 ;  /* 0x0031b04601007387 */ /* 0x0003e80000100800 */
[----:B------:R1:W-:Y:S04]  /*ec00*/  STL [R1+0x31ac], R68 ;  /* 0x0031ac4401007387 */ /* 0x0003e80000100800 */
[----:B------:R1:W-:Y:S04]  /*ec10*/  STL [R1+0x31a8], R194 ;  /* 0x0031a8c201007387 */ /* 0x0003e80000100800 */
[----:B------:R1:W-:Y:S04]  /*ec20*/  STL.64 [R1+0x31a0], R192 ;  /* 0x0031a0c001007387 */ /* 0x0003e80000100a00 */
        /* <DEDUP_REMOVED lines=16> */
[----:B---3--:R3:W-:Y:S04]  /*ed30*/  STL [R1+0x30fc], R138 ;  /* 0x0030fc8a01007387 */ /* 0x0087e80000100800 */
[----:B------:R3:W-:Y:S04]  /*ed40*/  STL [R1+0x30f8], R136 ;  /* 0x0030f88801007387 */ /* 0x0007e80000100800 */
[----:B------:R3:W-:Y:S04]  /*ed50*/  STL [R1+0x30f4], R134 ;  /* 0x0030f48601007387 */ /* 0x0007e80000100800 */
[----:B------:R3:W-:Y:S04]  /*ed60*/  STL [R1+0x30f0], R132 ;  /* 0x0030f08401007387 */ /* 0x0007e80000100800 */
[----:B------:R3:W-:Y:S04]  /*ed70*/  STL [R1+0x3080], R76 ;  /* 0x0030804c01007387 */ /* 0x0007e80000100800 */
[----:B------:R3:W-:Y:S04]  /*ed80*/  STL [R1+0x307c], R74 ;  /* 0x00307c4a01007387 */ /* 0x0007e80000100800 */
        /* <DEDUP_REMOVED lines=9> */
[----:B------:R-:W2:Y:S04]  /*ee20*/  LDL.LU.64 R192, [R1+0x31a0] ;  /* 0x0031a00001c07983 */ /* 0x000ea80000300a00 */
[----:B------:R-:W2:Y:S04]  /*ee30*/  LDL.LU R182, [R1+0x3198] ;  /* 0x0031980001b67983 */ /* 0x000ea80000300800 */
[----:B------:R-:W2:Y:S04]  /*ee40*/  LDL.LU.64 R180, [R1+0x3190] ;  /* 0x0031900001b47983 */ /* 0x000ea80000300a00 */
        /* <DEDUP_REMOVED lines=21> */
[----:B------:R-:W3:Y:S04]  /*efa0*/  LDL.LU R71, [R1+0x52c] ;  /* 0x00052c0001477983 */ /* 0x000ee80000300800 */
        /* <DEDUP_REMOVED lines=30> */
[----:B------:R-:W-:Y:S04]  /*f190*/  STL.128 [R1+0x2fe0], R64 ;  /* 0x002fe04001007387 */ /* 0x000fe80000100c00 */
[----:B------:R-:W-:Y:S04]  /*f1a0*/  STL.128 [R1+0x2fd0], R60 ;  /* 0x002fd03c01007387 */ /* 0x000fe80000100c00 */
[----:B------:R-:W-:Y:S04]  /*f1b0*/  STL.128 [R1+0x2fc0], R56 ;  /* 0x002fc03801007387 */ /* 0x000fe80000100c00 */
[----:B------:R1:W-:Y:S04]  /*f1c0*/  STL.128 [R1+0x2fb0], R52 ;  /* 0x002fb03401007387 */ /* 0x0003e80000100c00 */
[----:B------:R-:W2:Y:S04]  /*f1d0*/  LDL R44, [R1+0x43c] ;  /* 0x00043c00012c7983 */ /* 0x000ea80000100800 */
        /* <DEDUP_REMOVED lines=8> */
[----:B------:R-:W4:Y:S04]  /*f260*/  LDL.64 R16, [R1+0xa8] ;  /* 0x0000a80001107983 */ /* 0x000f280000100a00 */
[----:B------:R-:W4:Y:S04]  /*f270*/  LDL.128 R24, [R1+0x260] ;  /* 0x0002600001187983 */ /* 0x000f280000100c00 */
[----:B-1----:R-:W4:Y:S04]  /*f280*/  LDL.128 R52, [R1+0x320] ;  /* 0x0003200001347983 */ /* 0x002f280000100c00 */
[----:B------:R-:W4:Y:S04]  /*f290*/  LDL.LU.128 R64, [R1+0x2fe0] ;  /* 0x002fe00001407983 */ /* 0x000f280000300c00 */
[----:B------:R-:W4:Y:S04]  /*f2a0*/  LDL.LU.128 R60, [R1+0x2fd0] ;  /* 0x002fd000013c7983 */ /* 0x000f280000300c00 */
[----:B------:R-:W4:Y:S04]  /*f2b0*/  LDL.LU.128 R56, [R1+0x2fc0] ;  /* 0x002fc00001387983 */ /* 0x000f280000300c00 */
[----:B------:R-:W4:Y:S04]  /*f2c0*/  LDL.LU R120, [R1+0x3060] ;  /* 0x0030600001787983 */ /* 0x000f280000300800 */
        /* <DEDUP_REMOVED lines=8> */
[----:B------:R-:W4:Y:S01]  /*f350*/  LDL.LU R92, [R1+0x3028] ;  /* 0x00302800015c7983 */ /* 0x000f220000300800 */
[----:B------:R-:W-:-:S02]  /*f360*/  IMAD.MOV.U32 R228, RZ, RZ, R69 ;  /* 0x000000ffffe47224 */ /* 0x000fc400078e0045 */
[----:B------:R-:W-:Y:S02]  /*f370*/  IMAD.MOV.U32 R39, RZ, RZ, R79 ;  /* 0x000000ffff277224 */ /* 0x000fe400078e004f */
[----:B------:R-:W-:Y:S02]  /*f380*/  IMAD.MOV.U32 R41, RZ, RZ, R81 ;  /* 0x000000ffff297224 */ /* 0x000fe400078e0051 */
[----:B------:R-:W-:Y:S02]  /*f390*/  IMAD.MOV.U32 R43, RZ, RZ, R83 ;  /* 0x000000ffff2b7224 */ /* 0x000fe400078e0053 */
[----:B------:R-:W-:Y:S02]  /*f3a0*/  IMAD.MOV.U32 R45, RZ, RZ, R85 ;  /* 0x000000ffff2d7224 */ /* 0x000fe400078e0055 */
[----:B------:R-:W-:Y:S02]  /*f3b0*/  IMAD.MOV.U32 R47, RZ, RZ, R87 ;  /* 0x000000ffff2f7224 */ /* 0x000fe400078e0057 */
[----:B------:R-:W-:-:S02]  /*f3c0*/  IMAD.MOV.U32 R49, RZ, RZ, R89 ;  /* 0x000000ffff317224 */ /* 0x000fc400078e0059 */
[----:B------:R-:W-:Y:S01]  /*f3d0*/  IMAD.MOV.U32 R51, RZ, RZ, R91 ;  /* 0x000000ffff337224 */ /* 0x000fe200078e005b */
[----:B------:R-:W-:Y:S01]  /*f3e0*/  STL [R1+0x360], R198 ;  /* 0x000360c601007387 */ /* 0x000fe20000100800 */
[----:B------:R-:W-:Y:S02]  /*f3f0*/  IMAD.MOV.U32 R69, RZ, RZ, R117 ;  /* 0x000000ffff457224 */ /* 0x000fe400078e0075 */
[----:B------:R-:W-:Y:S01]  /*f400*/  IMAD.MOV.U32 R232, RZ, RZ, R73 ;  /* 0x000000ffffe87224 */ /* 0x000fe200078e0049 */
[----:B------:R-:W-:Y:S01]  /*f410*/  STL [R1+0x330], R222 ;  /* 0x000330de01007387 */ /* 0x000fe20000100800 */
[----:B------:R-:W-:-:S03]  /*f420*/  IMAD.MOV.U32 R235, RZ, RZ, R75 ;  /* 0x000000ffffeb7224 */ /* 0x000fc600078e004b */
[----:B------:R-:W-:Y:S04]  /*f430*/  STL [R1+0x334], R212 ;  /* 0x000334d401007387 */ /* 0x000fe80000100800 */
[----:B------:R-:W-:Y:S04]  /*f440*/  STL [R1+0x338], R214 ;  /* 0x000338d601007387 */ /* 0x000fe80000100800 */
[----:B------:R-:W-:Y:S04]  /*f450*/  STL [R1+0x33c], R216 ;  /* 0x00033cd801007387 */ /* 0x000fe80000100800 */
[----:B------:R-:W-:Y:S04]  /*f460*/  STL.128 [R1+0x2f50], R28 ;  /* 0x002f501c01007387 */ /* 0x000fe80000100c00 */
[----:B------:R-:W-:Y:S04]  /*f470*/  STL.128 [R1+0x2f30], R20 ;  /* 0x002f301401007387 */ /* 0x000fe80000100c00 */
[----:B------:R-:W-:Y:S04]  /*f480*/  STL.128 [R1+0x2f10], R12 ;  /* 0x002f100c01007387 */ /* 0x000fe80000100c00 */
[----:B------:R-:W-:Y:S04]  /*f490*/  STL.128 [R1+0x2f00], R8 ;  /* 0x002f000801007387 */ /* 0x000fe80000100c00 */
[----:B---3--:R0:W-:Y:S04]  /*f4a0*/  STL [R1+0x3008], R76 ;  /* 0x0030084c01007387 */ /* 0x0081e80000100800 */
[----:B------:R1:W-:Y:S04]  /*f4b0*/  STL [R1+0x3004], R74 ;  /* 0x0030044a01007387 */ /* 0x0003e80000100800 */
[----:B------:R3:W-:Y:S04]  /*f4c0*/  STL [R1+0x3000], R72 ;  /* 0x0030004801007387 */ /* 0x0007e80000100800 */
[----:B------:R3:W-:Y:S04]  /*f4d0*/  STL.128 [R1+0x2ff0], R68 ;  /* 0x002ff04401007387 */ /* 0x0007e80000100c00 */
[----:B------:R3:W-:Y:S04]  /*f4e0*/  STL.128 [R1+0x2ef0], R4 ;  /* 0x002ef00401007387 */ /* 0x0007e80000100c00 */
        /* <DEDUP_REMOVED lines=15> */
[----:B0-----:R-:W4:Y:S04]  /*f5e0*/  LDL.LU R76, [R1+0x3008] ;  /* 0x00300800014c7983 */ /* 0x001f280000300800 */
[----:B-1----:R-:W4:Y:S04]  /*f5f0*/  LDL.LU R74, [R1+0x3004] ;  /* 0x00300400014a7983 */ /* 0x002f280000300800 */
[----:B---3--:R-:W3:Y:S04]  /*f600*/  LDL.LU R72, [R1+0x3000] ;  /* 0x0030000001487983 */ /* 0x008ee80000300800 */
[----:B------:R-:W3:Y:S04]  /*f610*/  LDL.LU.128 R68, [R1+0x2ff0] ;  /* 0x002ff00001447983 */ /* 0x000ee80000300c00 */
[----:B------:R-:W3:Y:S04]  /*f620*/  LDL.LU.128 R28, [R1+0x2f50] ;  /* 0x002f5000011c7983 */ /* 0x000ee80000300c00 */
[----:B------:R-:W3:Y:S04]  /*f630*/  LDL.LU.128 R20, [R1+0x2f30] ;  /* 0x002f300001147983 */ /* 0x000ee80000300c00 */
[----:B------:R-:W3:Y:S04]  /*f640*/  LDL.LU.128 R12, [R1+0x2f10] ;  /* 0x002f1000010c7983 */ /* 0x000ee80000300c00 */
[----:B------:R-:W3:Y:S04]  /*f650*/  LDL.LU.128 R8, [R1+0x2f00] ;  /* 0x002f000001087983 */ /* 0x000ee80000300c00 */
[----:B------:R-:W3:Y:S01]  /*f660*/  LDL.LU.128 R4, [R1+0x2ef0] ;  /* 0x002ef00001047983 */ /* 0x000ee20000300c00 */
[----:B------:R-:W-:-:S03]  /*f670*/  IMAD.MOV.U32 R231, RZ, RZ, R77 ;  /* 0x000000ffffe77224 */ /* 0x000fc600078e004d */
[----:B------:R-:W-:Y:S04]  /*f680*/  STL [R1+0x35c], R196 ;  /* 0x00035cc401007387 */ /* 0x000fe80000100800 */
[----:B------:R-:W-:Y:S04]  /*f690*/  STL [R1+0x344], R208 ;  /* 0x000344d001007387 */ /* 0x000fe80000100800 */
[----:B------:R-:W-:Y:S04]  /*f6a0*/  STL [R1+0x348], R210 ;  /* 0x000348d201007387 */ /* 0x000fe80000100800 */
[----:B------:R-:W3:Y:S04]  /*f6b0*/  LDL.LU R130, [R1+0x3074] ;  /* 0x0030740001827983 */ /* 0x000ee80000300800 */
[----:B------:R-:W3:Y:S04]  /*f6c0*/  LDL.LU R128, [R1+0x3070] ;  /* 0x0030700001807983 */ /* 0x000ee80000300800 */
[----:B--2---:R-:W-:Y:S04]  /*f6d0*/  STL.128 [R1+0x2f90], R44 ;  /* 0x002f902c01007387 */ /* 0x004fe80000100c00 */
[----:B----4-:R0:W-:Y:S04]  /*f6e0*/  STL.128 [R1+0x2fa0], R48 ;  /* 0x002fa03001007387 */ /* 0x0101e80000100c00 */
[----:B------:R-:W-:Y:S04]  /*f6f0*/  STL.128 [R1+0x2f80], R40 ;  /* 0x002f802801007387 */ /* 0x000fe80000100c00 */
[----:B0-----:R-:W2:Y:S04]  /*f700*/  LDL.LU.128 R48, [R1+0x2fa0] ;  /* 0x002fa00001307983 */ /* 0x001ea80000300c00 */
[----:B------:R-:W4:Y:S04]  /*f710*/  LDL.LU.128 R44, [R1+0x2f90] ;  /* 0x002f9000012c7983 */ /* 0x000f280000300c00 */
[----:B------:R-:W-:Y:S04]  /*f720*/  STL.128 [R1+0x2f70], R36 ;  /* 0x002f702401007387 */ /* 0x000fe80000100c00 */
[----:B------:R-:W-:Y:S04]  /*f730*/  STL.128 [R1+0x2f60], R32 ;  /* 0x002f602001007387 */ /* 0x000fe80000100c00 */
[----:B------:R-:W-:Y:S04]  /*f740*/  STL.64 [R1+0x2f20], R16 ;  /* 0x002f201001007387 */ /* 0x000fe80000100a00 */
[----:B------:R-:W-:Y:S01]  /*f750*/  STL.128 [R1+0x2f40], R24 ;  /* 0x002f401801007387 */ /* 0x000fe20000100c00 */
[----:B------:R-:W-:-:S03]  /*f760*/  IMAD.MOV.U32 R198, RZ, RZ, R52 ;  /* 0x000000ffffc67224 */ /* 0x000fc600078e0034 */
[----:B------:R0:W-:Y:S01]  /*f770*/  STL.64 [R1+0x538], R54 ;  /* 0x0005383601007387 */ /* 0x0001e20000100a00 */
[----:B------:R-:W-:-:S03]  /*f780*/  IMAD.MOV.U32 R73, RZ, RZ, R53 ;  /* 0x000000ffff497224 */ /* 0x000fc600078e0035 */
[----:B------:R-:W-:Y:S04]  /*f790*/  STL.128 [R1+0x2e50], R64 ;  /* 0x002e504001007387 */ /* 0x000fe80000100c00 */
[----:B------:R-:W-:Y:S04]  /*f7a0*/  STL.128 [R1+0x2e40], R60 ;  /* 0x002e403c01007387 */ /* 0x000fe80000100c00 */
[----:B------:R1:W-:Y:S04]  /*f7b0*/  STL.128 [R1+0x2e30], R56 ;  /* 0x002e303801007387 */ /* 0x0003e80000100c00 */
[----:B0-----:R-:W4:Y:S04]  /*f7c0*/  LDL.LU.128 R52, [R1+0x2fb0] ;  /* 0x002fb00001347983 */ /* 0x001f280000300c00 */
[----:B------:R-:W4:Y:S04]  /*f7d0*/  LDL.LU.128 R40, [R1+0x2f80] ;  /* 0x002f800001287983 */ /* 0x000f280000300c00 */
[----:B------:R-:W4:Y:S04]  /*f7e0*/  LDL.LU.128 R36, [R1+0x2f70] ;  /* 0x002f700001247983 */ /* 0x000f280000300c00 */
[----:B------:R-:W4:Y:S04]  /*f7f0*/  LDL.LU.128 R32, [R1+0x2f60] ;  /* 0x002f600001207983 */ /* 0x000f280000300c00 */
[----:B------:R-:W4:Y:S04]  /*f800*/  LDL.LU.128 R24, [R1+0x2f40] ;  /* 0x002f400001187983 */ /* 0x000f280000300c00 */
[----:B------:R-:W4:Y:S04]  /*f810*/  LDL.LU.64 R16, [R1+0x2f20] ;  /* 0x002f200001107983 */ /* 0x000f280000300a00 */
[----:B------:R-:W4:Y:S04]  /*f820*/  LDL.LU R75, [R1+0x53c] ;  /* 0x00053c00014b7983 */ /* 0x000f280000300800 */
[----:B------:R0:W-:Y:S04]  /*f830*/  STL [R1+0x2ed8], R120 ;  /* 0x002ed87801007387 */ /* 0x0001e80000100800 */
[----:B------:R0:W-:Y:S04]  /*f840*/  STL [R1+0x2ed4], R118 ;  /* 0x002ed47601007387 */ /* 0x0001e80000100800 */
[----:B------:R0:W-:Y:S04]  /*f850*/  STL [R1+0x2ed0], R116 ;  /* 0x002ed07401007387 */ /* 0x0001e80000100800 */
[----:B------:R0:W-:Y:S04]  /*f860*/  STL [R1+0x2ecc], R114 ;  /* 0x002ecc7201007387 */ /* 0x0001e80000100800 */
[----:B------:R0:W-:Y:S04]  /*f870*/  STL [R1+0x2ec8], R112 ;  /* 0x002ec87001007387 */ /* 0x0001e80000100800 */
[----:B------:R0:W-:Y:S04]  /*f880*/  STL [R1+0x2ec4], R110 ;  /* 0x002ec46e01007387 */ /* 0x0001e80000100800 */
[----:B------:R0:W-:Y:S04]  /*f890*/  STL [R1+0x2ec0], R108 ;  /* 0x002ec06c01007387 */ /* 0x0001e80000100800 */
[----:B-1----:R-:W4:Y:S04]  /*f8a0*/  LDL.128 R56, [R1+0x330] ;  /* 0x0003300001387983 */ /* 0x002f280000100c00 */
[----:B------:R-:W4:Y:S04]  /*f8b0*/  LDL.LU.128 R64, [R1+0x2e50] ;  /* 0x002e500001407983 */ /* 0x000f280000300c00 */
[----:B------:R-:W4:Y:S04]  /*f8c0*/  LDL.LU.128 R60, [R1+0x2e40] ;  /* 0x002e4000013c7983 */ /* 0x000f280000300c00 */
[----:B------:R1:W-:Y:S04]  /*f8d0*/  STL [R1+0x2ebc], R106 ;  /* 0x002ebc6a01007387 */ /* 0x0003e80000100800 */
[----:B0-----:R-:W4:Y:S04]  /*f8e0*/  LDL.LU R120, [R1+0x2ed8] ;  /* 0x002ed80001787983 */ /* 0x001f280000300800 */
[----:B------:R-:W4:Y:S04]  /*f8f0*/  LDL.LU R118, [R1+0x2ed4] ;  /* 0x002ed40001767983 */ /* 0x000f280000300800 */
[----:B------:R-:W4:Y:S04]  /*f900*/  LDL.LU R116, [R1+0x2ed0] ;  /* 0x002ed00001747983 */ /* 0x000f280000300800 */
[----:B------:R-:W4:Y:S04]  /*f910*/  LDL.LU R114, [R1+0x2ecc] ;  /* 0x002ecc0001727983 */ /* 0x000f280000300800 */
[----:B------:R-:W4:Y:S04]  /*f920*/  LDL.LU R112, [R1+0x2ec8] ;  /* 0x002ec80001707983 */ /* 0x000f280000300800 */
[----:B------:R-:W4:Y:S04]  /*f930*/  LDL.LU R110, [R1+0x2ec4] ;  /* 0x002ec400016e7983 */ /* 0x000f280000300800 */
[----:B------:R-:W4:Y:S04]  /*f940*/  LDL.LU R108, [R1+0x2ec0] ;  /* 0x002ec000016c7983 */ /* 0x000f280000300800 */
[----:B------:R0:W-:Y:S04]  /*f950*/  STL [R1+0x2ea4], R94 ;  /* 0x002ea45e01007387 */ /* 0x0001e80000100800 */
[----:B------:R0:W-:Y:S04]  /*f960*/  STL [R1+0x2ea0], R92 ;  /* 0x002ea05c01007387 */ /* 0x0001e80000100800 */
[----:B-1----:R-:W4:Y:S04]  /*f970*/  LDL.LU R106, [R1+0x2ebc] ;  /* 0x002ebc00016a7983 */ /* 0x002f280000300800 */
[----:B0-----:R-:W4:Y:S04]  /*f980*/  LDL.LU R94, [R1+0x2ea4] ;  /* 0x002ea400015e7983 */ /* 0x001f280000300800 */
        /* <DEDUP_REMOVED lines=17> */
[----:B---3--:R3:W-:Y:S04]  /*faa0*/  STL.128 [R1+0x2e60], R68 ;  /* 0x002e604401007387 */ /* 0x0087e80000100c00 */
[----:B------:R-:W-:Y:S04]  /*fab0*/  STL.128 [R1+0x2dc0], R28 ;  /* 0x002dc01c01007387 */ /* 0x000fe80000100c00 */
[----:B------:R-:W-:Y:S04]  /*fac0*/  STL.128 [R1+0x2da0], R20 ;  /* 0x002da01401007387 */ /* 0x000fe80000100c00 */
[----:B------:R-:W-:Y:S04]  /*fad0*/  STL.128 [R1+0x2d80], R12 ;  /* 0x002d800c01007387 */ /* 0x000fe80000100c00 */
[----:B------:R-:W-:Y:S04]  /*fae0*/  STL.128 [R1+0x2d70], R8 ;  /* 0x002d700801007387 */ /* 0x000fe80000100c00 */
[----:B------:R-:W-:Y:S04]  /*faf0*/  STL.128 [R1+0x2d60], R4 ;  /* 0x002d600401007387 */ /* 0x000fe80000100c00 */
        /* <DEDUP_REMOVED lines=13> */
[----:B--2---:R0:W-:Y:S04]  /*fbd0*/  STL.128 [R1+0x2e10], R48 ;  /* 0x002e103001007387 */ /* 0x0041e80000100c00 */
[----:B----4-:R1:W-:Y:S04]  /*fbe0*/  STL.128 [R1+0x2e00], R44 ;  /* 0x002e002c01007387 */ /* 0x0103e80000100c00 */
[----:B------:R-:W2:Y:S04]  /*fbf0*/  LDL.LU R80, [R1+0x2e88] ;  /* 0x002e880001507983 */ /* 0x000ea80000300800 */
[----:B------:R-:W4:Y:S04]  /*fc00*/  LDL.LU R78, [R1+0x2e84] ;  /* 0x002e8400014e7983 */ /* 0x000f280000300800 */
[----:B------:R-:W4:Y:S04]  /*fc10*/  LDL.LU R76, [R1+0x2e80] ;  /* 0x002e8000014c7983 */ /* 0x000f280000300800 */
[----:B---3--:R-:W3:Y:S04]  /*fc20*/  LDL.LU.128 R68, [R1+0x2e60] ;  /* 0x002e600001447983 */ /* 0x008ee80000300c00 */
[----:B0-----:R-:W4:Y:S04]  /*fc30*/  LDL.LU.128 R48, [R1+0x2e10] ;  /* 0x002e100001307983 */ /* 0x001f280000300c00 */
[----:B-1----:R-:W4:Y:S04]  /*fc40*/  LDL.LU.128 R44, [R1+0x2e00] ;  /* 0x002e0000012c7983 */ /* 0x002f280000300c00 */
[----:B------:R-:W4:Y:S04]  /*fc50*/  LDL.LU.128 R28, [R1+0x2dc0] ;  /* 0x002dc000011c7983 */ /* 0x000f280000300c00 */
[----:B------:R-:W4:Y:S04]  /*fc60*/  LDL.LU.128 R20, [R1+0x2da0] ;  /* 0x002da00001147983 */ /* 0x000f280000300c00 */
[----:B------:R0:W-:Y:S04]  /*fc70*/  STL.128 [R1+0x2e20], R52 ;  /* 0x002e203401007387 */ /* 0x0001e80000100c00 */
[----:B------:R1:W-:Y:S04]  /*fc80*/  STL.128 [R1+0x2df0], R40 ;  /* 0x002df02801007387 */ /* 0x0003e80000100c00 */
[----:B------:R1:W-:Y:S04]  /*fc90*/  STL.128 [R1+0x2de0], R36 ;  /* 0x002de02401007387 */ /* 0x0003e80000100c00 */
[----:B------:R-:W-:Y:S04]  /*fca0*/  STL.128 [R1+0x2dd0], R32 ;  /* 0x002dd02001007387 */ /* 0x000fe80000100c00 */
[----:B------:R-:W-:Y:S04]  /*fcb0*/  STL.128 [R1+0x2db0], R24 ;  /* 0x002db01801007387 */ /* 0x000fe80000100c00 */
[----:B------:R-:W-:Y:S04]  /*fcc0*/  STL.64 [R1+0x2d90], R16 ;  /* 0x002d901001007387 */ /* 0x000fe80000100a00 */
[----:B------:R1:W-:Y:S04]  /*fcd0*/  STL.128 [R1+0x2e70], R72 ;  /* 0x002e704801007387 */ /* 0x0003e80000100c00 */
[----:B0-----:R-:W4:Y:S04]  /*fce0*/  LDL.LU.128 R52, [R1+0x2e20] ;  /* 0x002e200001347983 */ /* 0x001f280000300c00 */
[----:B-1----:R-:W4:Y:S04]  /*fcf0*/  LDL.LU.128 R40, [R1+0x2df0] ;  /* 0x002df00001287983 */ /* 0x002f280000300c00 */
[----:B------:R-:W4:Y:S04]  /*fd00*/  LDL.LU.128 R36, [R1+0x2de0] ;  /* 0x002de00001247983 */ /* 0x000f280000300c00 */
[----:B------:R-:W4:Y:S04]  /*fd10*/  LDL.LU.128 R72, [R1+0x2e70] ;  /* 0x002e700001487983 */ /* 0x000f280000300c00 */
[----:B------:R-:W4:Y:S04]  /*fd20*/  LDL.LU.128 R32, [R1+0x2dd0] ;  /* 0x002dd00001207983 */ /* 0x000f280000300c00 */
[----:B------:R-:W4:Y:S04]  /*fd30*/  LDL.LU.128 R24, [R1+0x2db0] ;  /* 0x002db00001187983 */ /* 0x000f280000300c00 */
[----:B------:R-:W4:Y:S01]  /*fd40*/  LDL.LU.64 R16, [R1+0x2d90] ;  /* 0x002d900001107983 */ /* 0x000f220000300a00 */
[----:B------:R-:W-:-:S03]  /*fd50*/  IMAD.MOV.U32 R196, RZ, RZ, R56 ;  /* 0x000000ffffc47224 */ /* 0x000fc600078e0038 */
[----:B------:R0:W-:Y:S01]  /*fd60*/  STL.64 [R1+0x548], R58 ;  /* 0x0005483a01007387 */ /* 0x0001e20000100a00 */
[----:B------:R-:W-:-:S03]  /*fd70*/  IMAD.MOV.U32 R77, RZ, RZ, R57 ;  /* 0x000000ffff4d7224 */ /* 0x000fc600078e0039 */
[----:B------:R-:W-:Y:S04]  /*fd80*/  STL.128 [R1+0x2cb0], R64 ;  /* 0x002cb04001007387 */ /* 0x000fe80000100c00 */
[----:B------:R1:W-:Y:S04]  /*fd90*/  STL.128 [R1+0x2ca0], R60 ;  /* 0x002ca03c01007387 */ /* 0x0003e80000100c00 */
[----:B0-----:R-:W4:Y:S04]  /*fda0*/  LDL.LU.128 R56, [R1+0x2e30] ;  /* 0x002e300001387983 */ /* 0x001f280000300c00 */
[----:B------:R-:W4:Y:S04]  /*fdb0*/  LDL.LU.128 R12, [R1+0x2d80] ;  /* 0x002d8000010c7983 */ /* 0x000f280000300c00 */
[----:B------:R-:W4:Y:S04]  /*fdc0*/  LDL.LU.128 R8, [R1+0x2d70] ;  /* 0x002d700001087983 */ /* 0x000f280000300c00 */
[----:B------:R-:W4:Y:S04]  /*fdd0*/  LDL.LU.128 R4, [R1+0x2d60] ;  /* 0x002d600001047983 */ /* 0x000f280000300c00 */
        /* <DEDUP_REMOVED lines=23> */
[----:B------:R-:W-:Y:S04]  /*ff50*/  STL [R1+0x358], R190 ;  /* 0x000358be01007387 */ /* 0x000fe80000100800 */
[----:B------:R0:W-:Y:S04]  /*ff60*/  STL [R1+0x2eec], R130 ;  /* 0x002eec8201007387 */ /* 0x0001e80000100800 */
[----:B------:R1:W-:Y:S04]  /*ff70*/  STL [R1+0x2ee8], R128 ;  /* 0x002ee88001007387 */ /* 0x0003e80000100800 */
[----:B------:R-:W-:Y:S04]  /*ff80*/  STL [R1+0x36c], R188 ;  /* 0x00036cbc01007387 */ /* 0x000fe80000100800 */
[----:B0-----:R-:W4:Y:S04]  /*ff90*/  LDL.LU R130, [R1+0x2eec] ;  /* 0x002eec0001827983 */ /* 0x001f280000300800 */
[----:B-1----:R-:W4:Y:S04]  /*ffa0*/  LDL.LU R128, [R1+0x2ee8] ;  /* 0x002ee80001807983 */ /* 0x002f280000300800 */
[----:B------:R-:W4:Y:S04]  /*ffb0*/  LDL.LU R197, [R1+0x538] ;  /* 0x0005380001c57983 */ /* 0x000f280000300800 */
        /* <DEDUP_REMOVED lines=14> */
[----:B0-----:R-:W4:Y:S04]  /*100a0*/  LDL.LU R126, [R1+0x2d4c] ;  /* 0x002d4c00017e7983 */ /* 0x001f280000300800 */
[----:B-1----:R-:W4:Y:S04]  /*100b0*/  LDL.LU R124, [R1+0x2d48] ;  /* 0x002d4800017c7983 */ /* 0x002f280000300800 */
[----:B--2---:R0:W-:Y:S04]  /*100c0*/  STL [R1+0x2cf0], R80 ;  /* 0x002cf05001007387 */ /* 0x0041e80000100800 */
[----:B------:R-:W2:Y:S04]  /*100d0*/  LDL.LU R122, [R1+0x2d44] ;  /* 0x002d4400017a7983 */ /* 0x000ea80000300800 */
[----:B------:R-:W2:Y:S04]  /*100e0*/  LDL.LU R104, [R1+0x2d20] ;  /* 0x002d200001687983 */ /* 0x000ea80000300800 */
[----:B---3--:R-:W-:Y:S04]  /*100f0*/  STL.128 [R1+0x2cc0], R68 ;  /* 0x002cc04401007387 */ /* 0x008fe80000100c00 */
[----:B----4-:R-:W-:Y:S04]  /*10100*/  STL.128 [R1+0x2c70], R48 ;  /* 0x002c703001007387 */ /* 0x010fe80000100c00 */
[----:B------:R-:W-:Y:S04]  /*10110*/  STL.128 [R1+0x2c60], R44 ;  /* 0x002c602c01007387 */ /* 0x000fe80000100c00 */
[----:B------:R-:W-:Y:S04]  /*10120*/  STL.128 [R1+0x2c20], R28 ;  /* 0x002c201c01007387 */ /* 0x000fe80000100c00 */
[----:B------:R-:W-:Y:S04]  /*10130*/  STL.128 [R1+0x2c00], R20 ;  /* 0x002c001401007387 */ /* 0x000fe80000100c00 */
[----:B------:R-:W3:Y:S04]  /*10140*/  LDL.LU R102, [R1+0x2d1c] ;  /* 0x002d1c0001667983 */ /* 0x000ee80000300800 */
[----:B------:R-:W4:Y:S04]  /*10150*/  LDL.LU R100, [R1+0x2d18] ;  /* 0x002d180001647983 */ /* 0x000f280000300800 */
[----:B------:R-:W4:Y:S04]  /*10160*/  LDL.LU R98, [R1+0x2d14] ;  /* 0x002d140001627983 */ /* 0x000f280000300800 */
[----:B------:R-:W4:Y:S04]  /*10170*/  LDL.LU R96, [R1+0x2d10] ;  /* 0x002d100001607983 */ /* 0x000f280000300800 */
[----:B------:R-:W4:Y:S04]  /*10180*/  LDL.LU R90, [R1+0x2d04] ;  /* 0x002d0400015a7983 */ /* 0x000f280000300800 */
[----:B------:R-:W4:Y:S04]  /*10190*/  LDL.LU R88, [R1+0x2d00] ;  /* 0x002d000001587983 */ /* 0x000f280000300800 */
[----:B------:R-:W4:Y:S04]  /*101a0*/  LDL.LU R86, [R1+0x2cfc] ;  /* 0x002cfc0001567983 */ /* 0x000f280000300800 */
[----:B------:R-:W-:Y:S04]  /*101b0*/  STL.128 [R1+0x2c80], R52 ;  /* 0x002c803401007387 */ /* 0x000fe80000100c00 */
[----:B------:R-:W-:Y:S04]  /*101c0*/  STL.128 [R1+0x2c50], R40 ;  /* 0x002c502801007387 */ /* 0x000fe80000100c00 */
[----:B------:R-:W-:Y:S04]  /*101d0*/  STL.128 [R1+0x2c40], R36 ;  /* 0x002c402401007387 */ /* 0x000fe80000100c00 */
[----:B------:R1:W-:Y:S04]  /*101e0*/  STL.128 [R1+0x2cd0], R72 ;  /* 0x002cd04801007387 */ /* 0x0003e80000100c00 */
[----:B------:R-:W-:Y:S04]  /*101f0*/  STL.128 [R1+0x2c30], R32 ;  /* 0x002c302001007387 */ /* 0x000fe80000100c00 */
[----:B------:R-:W-:Y:S04]  /*10200*/  STL.128 [R1+0x2c10], R24 ;  /* 0x002c101801007387 */ /* 0x000fe80000100c00 */
[----:B------:R-:W-:Y:S04]  /*10210*/  STL.64 [R1+0x2bf0], R16 ;  /* 0x002bf01001007387 */ /* 0x000fe80000100a00 */
[----:B------:R-:W4:Y:S04]  /*10220*/  LDL.LU R84, [R1+0x2cf8] ;  /* 0x002cf80001547983 */ /* 0x000f280000300800 */
[----:B------:R-:W4:Y:S04]  /*10230*/  LDL.LU R82, [R1+0x2cf4] ;  /* 0x002cf40001527983 */ /* 0x000f280000300800 */
[----:B0-----:R-:W4:Y:S04]  /*10240*/  LDL.LU R80, [R1+0x2cf0] ;  /* 0x002cf00001507983 */ /* 0x001f280000300800 */
[----:B------:R0:W-:Y:S04]  /*10250*/  STL.128 [R1+0x2c90], R56 ;  /* 0x002c903801007387 */ /* 0x0001e80000100c00 */
[----:B------:R-:W-:Y:S04]  /*10260*/  STL.128 [R1+0x2be0], R12 ;  /* 0x002be00c01007387 */ /* 0x000fe80000100c00 */
[----:B------:R-:W-:Y:S04]  /*10270*/  STL.128 [R1+0x2bd0], R8 ;  /* 0x002bd00801007387 */ /* 0x000fe80000100c00 */
[----:B------:R-:W-:Y:S04]  /*10280*/  STL.128 [R1+0x2bc0], R4 ;  /* 0x002bc00401007387 */ /* 0x000fe80000100c00 */
[----:B------:R0:W-:Y:S04]  /*10290*/  STL.128 [R1+0x2ce0], R76 ;  /* 0x002ce04c01007387 */ /* 0x0001e80000100c00 */
[----:B-1----:R-:W4:Y:S04]  /*102a0*/  LDL.LU.128 R72, [R1+0x2cd0] ;  /* 0x002cd00001487983 */ /* 0x002f280000300c00 */
[----:B------:R-:W4:Y:S04]  /*102b0*/  LDL.LU.128 R68, [R1+0x2cc0] ;  /* 0x002cc00001447983 */ /* 0x000f280000300c00 */
[----:B0-----:R-:W4:Y:S04]  /*102c0*/  LDL.LU.128 R56, [R1+0x2c90] ;  /* 0x002c900001387983 */ /* 0x001f280000300c00 */
[----:B------:R-:W4:Y:S04]  /*102d0*/  LDL.LU.128 R76, [R1+0x2ce0] ;  /* 0x002ce000014c7983 */ /* 0x000f280000300c00 */
[----:B------:R-:W4:Y:S04]  /*102e0*/  LDL.LU.128 R52, [R1+0x2c80] ;  /* 0x002c800001347983 */ /* 0x000f280000300c00 */
[----:B------:R-:W4:Y:S04]  /*102f0*/  LDL.LU.128 R48, [R1+0x2c70] ;  /* 0x002c700001307983 */ /* 0x000f280000300c00 */
[----:B------:R-:W4:Y:S01]  /*10300*/  LDL.LU.128 R44, [R1+0x2c60] ;  /* 0x002c6000012c7983 */ /* 0x000f220000300c00 */
[----:B------:R-:W-:-:S03]  /*10310*/  IMAD.MOV.U32 R191, RZ, RZ, R60 ;  /* 0x000000ffffbf7224 */ /* 0x000fc600078e003c */
[----:B------:R0:W-:Y:S01]  /*10320*/  STL.64 [R1+0x558], R62 ;  /* 0x0005583e01007387 */ /* 0x0001e20000100a00 */
[----:B------:R-:W-:-:S03]  /*10330*/  IMAD.MOV.U32 R81, RZ, RZ, R61 ;  /* 0x000000ffff517224 */ /* 0x000fc600078e003d */
[----:B------:R1:W-:Y:S04]  /*10340*/  STL.128 [R1+0x2b10], R64 ;  /* 0x002b104001007387 */ /* 0x0003e80000100c00 */
[----:B------:R-:W4:Y:S04]  /*10350*/  LDL.LU.128 R40, [R1+0x2c50] ;  /* 0x002c500001287983 */ /* 0x000f280000300c00 */
[----:B0-----:R-:W4:Y:S04]  /*10360*/  LDL.LU.128 R60, [R1+0x2ca0] ;  /* 0x002ca000013c7983 */ /* 0x001f280000300c00 */
[----:B------:R-:W4:Y:S04]  /*10370*/  LDL.LU.128 R36, [R1+0x2c40] ;  /* 0x002c400001247983 */ /* 0x000f280000300c00 */
[----:B------:R-:W4:Y:S04]  /*10380*/  LDL.LU.128 R32, [R1+0x2c30] ;  /* 0x002c300001207983 */ /* 0x000f280000300c00 */
[----:B------:R-:W4:Y:S04]  /*10390*/  LDL.LU.128 R28, [R1+0x2c20] ;  /* 0x002c2000011c7983 */ /* 0x000f280000300c00 */
[----:B------:R-:W4:Y:S04]  /*103a0*/  LDL.LU.128 R24, [R1+0x2c10] ;  /* 0x002c100001187983 */ /* 0x000f280000300c00 */
[----:B------:R-:W4:Y:S04]  /*103b0*/  LDL.LU.128 R20, [R1+0x2c00] ;  /* 0x002c000001147983 */ /* 0x000f280000300c00 */
[----:B------:R-:W4:Y:S04]  /*103c0*/  LDL.LU.64 R16, [R1+0x2bf0] ;  /* 0x002bf00001107983 */ /* 0x000f280000300a00 */
        /* <DEDUP_REMOVED lines=29> */
[----:B--2---:R2:W-:Y:S04]  /*105a0*/  STL [R1+0x2bac], R122 ;  /* 0x002bac7a01007387 */ /* 0x0045e80000100800 */
[----:B------:R2:W-:Y:S04]  /*105b0*/  STL [R1+0x2b88], R104 ;  /* 0x002b886801007387 */ /* 0x0005e80000100800 */
[----:B0-----:R-:W2:Y:S04]  /*105c0*/  LDL.LU R130, [R1+0x2d54] ;  /* 0x002d540001827983 */ /* 0x001ea80000300800 */
[----:B-1----:R-:W2:Y:S04]  /*105d0*/  LDL.LU R128, [R1+0x2d50] ;  /* 0x002d500001807983 */ /* 0x002ea80000300800 */
[----:B------:R-:W2:Y:S04]  /*105e0*/  LDL.LU R190, [R1+0x558] ;  /* 0x0005580001be7983 */ /* 0x000ea80000300800 */
[----:B------:R-:W2:Y:S04]  /*105f0*/  LDL.LU R126, [R1+0x2bb4] ;  /* 0x002bb400017e7983 */ /* 0x000ea80000300800 */
[----:B------:R-:W2:Y:S04]  /*10600*/  LDL.LU R124, [R1+0x2bb0] ;  /* 0x002bb000017c7983 */ /* 0x000ea80000300800 */
[----:B---3--:R0:W-:Y:S04]  /*10610*/  STL [R1+0x2b84], R102 ;  /* 0x002b846601007387 */ /* 0x0081e80000100800 */
[----:B----4-:R1:W-:Y:S04]  /*10620*/  STL [R1+0x2b80], R100 ;  /* 0x002b806401007387 */ /* 0x0103e80000100800 */
[----:B------:R3:W-:Y:S04]  /*10630*/  STL [R1+0x2b7c], R98 ;  /* 0x002b7c6201007387 */ /* 0x0007e80000100800 */
[----:B------:R4:W-:Y:S04]  /*10640*/  STL [R1+0x2b78], R96 ;  /* 0x002b786001007387 */ /* 0x0009e80000100800 */
[----:B------:R4:W-:Y:S04]  /*10650*/  STL [R1+0x2b6c], R90 ;  /* 0x002b6c5a01007387 */ /* 0x0009e80000100800 */
[----:B------:R4:W-:Y:S04]  /*10660*/  STL [R1+0x2b68], R88 ;  /* 0x002b685801007387 */ /* 0x0009e80000100800 */
[----:B------:R4:W-:Y:S04]  /*10670*/  STL [R1+0x2b64], R86 ;  /* 0x002b645601007387 */ /* 0x0009e80000100800 */
[----:B--2---:R-:W2:Y:S04]  /*10680*/  LDL.LU R122, [R1+0x2bac] ;  /* 0x002bac00017a7983 */ /* 0x004ea80000300800 */
[----:B------:R-:W2:Y:S04]  /*10690*/  LDL.LU R104, [R1+0x2b88] ;  /* 0x002b880001687983 */ /* 0x000ea80000300800 */
[----:B0-----:R-:W2:Y:S04]  /*106a0*/  LDL.LU R102, [R1+0x2b84] ;  /* 0x002b840001667983 */ /* 0x001ea80000300800 */
[----:B-1----:R-:W2:Y:S04]  /*106b0*/  LDL.LU R100, [R1+0x2b80] ;  /* 0x002b800001647983 */ /* 0x002ea80000300800 */
[----:B---3--:R-:W3:Y:S04]  /*106c0*/  LDL.LU R98, [R1+0x2b7c] ;  /* 0x002b7c0001627983 */ /* 0x008ee80000300800 */
[----:B----4-:R-:W4:Y:S04]  /*106d0*/  LDL.LU R96, [R1+0x2b78] ;  /* 0x002b780001607983 */ /* 0x010f280000300800 */
[----:B------:R-:W4:Y:S04]  /*106e0*/  LDL.LU R90, [R1+0x2b6c] ;  /* 0x002b6c00015a7983 */ /* 0x000f280000300800 */
[----:B------:R0:W-:Y:S04]  /*106f0*/  STL [R1+0x2b60], R84 ;  /* 0x002b605401007387 */ /* 0x0001e80000100800 */
[----:B------:R-:W4:Y:S04]  /*10700*/  LDL.LU R88, [R1+0x2b68] ;  /* 0x002b680001587983 */ /* 0x000f280000300800 */
[----:B------:R-:W4:Y:S04]  /*10710*/  LDL.LU R86, [R1+0x2b64] ;  /* 0x002b640001567983 */ /* 0x000f280000300800 */
[----:B0-----:R-:W4:Y:S04]  /*10720*/  LDL.LU R84, [R1+0x2b60] ;  /* 0x002b600001547983 */ /* 0x001f280000300800 */
[----:B------:R-:W-:Y:S04]  /*10730*/  STL.128 [R1+0x2b30], R72 ;  /* 0x002b304801007387 */ /* 0x000fe80000100c00 */
[----:B------:R-:W-:Y:S04]  /*10740*/  STL.128 [R1+0x2b20], R68 ;  /* 0x002b204401007387 */ /* 0x000fe80000100c00 */
[----:B------:R-:W-:Y:S04]  /*10750*/  STL.128 [R1+0x2af0], R56 ;  /* 0x002af03801007387 */ /* 0x000fe80000100c00 */
[----:B------:R0:W-:Y:S04]  /*10760*/  STL.128 [R1+0x2b40], R76 ;  /* 0x002b404c01007387 */ /* 0x0001e80000100c00 */
[----:B------:R-:W-:Y:S04]  /*10770*/  STL.128 [R1+0x2ae0], R52 ;  /* 0x002ae03401007387 */ /* 0x000fe80000100c00 */
[----:B------:R-:W-:Y:S04]  /*10780*/  STL.128 [R1+0x2ad0], R48 ;  /* 0x002ad03001007387 */ /* 0x000fe80000100c00 */
[----:B------:R-:W-:Y:S04]  /*10790*/  STL.128 [R1+0x2ac0], R44 ;  /* 0x002ac02c01007387 */ /* 0x000fe80000100c00 */
[----:B0-----:R-:W4:Y:S04]  /*107a0*/  LDL.LU.128 R76, [R1+0x2b40] ;  /* 0x002b4000014c7983 */ /* 0x001f280000300c00 */
[----:B------:R-:W4:Y:S04]  /*107b0*/  LDL.LU.128 R72, [R1+0x2b30] ;  /* 0x002b300001487983 */ /* 0x000f280000300c00 */
[----:B------:R-:W4:Y:S04]  /*107c0*/  LDL.LU.128 R68, [R1+0x2b20] ;  /* 0x002b200001447983 */ /* 0x000f280000300c00 */
[----:B------:R-:W-:Y:S04]  /*107d0*/  STL.128 [R1+0x2ab0], R40 ;  /* 0x002ab02801007387 */ /* 0x000fe80000100c00 */
[----:B------:R0:W-:Y:S04]  /*107e0*/  STL.128 [R1+0x2b00], R60 ;  /* 0x002b003c01007387 */ /* 0x0001e80000100c00 */
[----:B------:R-:W-:Y:S04]  /*107f0*/  STL.128 [R1+0x2aa0], R36 ;  /* 0x002aa02401007387 */ /* 0x000fe80000100c00 */
[----:B------:R-:W-:Y:S04]  /*10800*/  STL.128 [R1+0x2a90], R32 ;  /* 0x002a902001007387 */ /* 0x000fe80000100c00 */
[----:B------:R-:W-:Y:S04]  /*10810*/  STL.128 [R1+0x2a80], R28 ;  /* 0x002a801c01007387 */ /* 0x000fe80000100c00 */
[----:B------:R-:W-:Y:S04]  /*10820*/  STL.128 [R1+0x2a70], R24 ;  /* 0x002a701801007387 */ /* 0x000fe80000100c00 */
[----:B------:R-:W-:Y:S04]  /*10830*/  STL.128 [R1+0x2a60], R20 ;  /* 0x002a601401007387 */ /* 0x000fe80000100c00 */
[----:B------:R-:W-:Y:S04]  /*10840*/  STL.64 [R1+0x2a50], R16 ;  /* 0x002a501001007387 */ /* 0x000fe80000100a00 */
[----:B------:R-:W-:Y:S04]  /*10850*/  STL.128 [R1+0x2a40], R12 ;  /* 0x002a400c01007387 */ /* 0x000fe80000100c00 */
[----:B------:R-:W-:Y:S04]  /*10860*/  STL.128 [R1+0x2a30], R8 ;  /* 0x002a300801007387 */ /* 0x000fe80000100c00 */
[----:B------:R-:W-:Y:S04]  /*10870*/  STL.128 [R1+0x2a20], R4 ;  /* 0x002a200401007387 */ /* 0x000fe80000100c00 */
[----:B------:R1:W-:Y:S04]  /*10880*/  STL.128 [R1+0x2b50], R80 ;  /* 0x002b505001007387 */ /* 0x0003e80000100c00 */
[----:B0-----:R-:W4:Y:S04]  /*10890*/  LDL.LU.128 R60, [R1+0x2b00] ;  /* 0x002b0000013c7983 */ /* 0x001f280000300c00 */
[----:B------:R-:W4:Y:S04]  /*108a0*/  LDL.LU.128 R56, [R1+0x2af0] ;  /* 0x002af00001387983 */ /* 0x000f280000300c00 */
[----:B------:R-:W4:Y:S04]  /*108b0*/  LDL.LU.128 R52, [R1+0x2ae0] ;  /* 0x002ae00001347983 */ /* 0x000f280000300c00 */
[----:B-1----:R-:W4:Y:S04]  /*108c0*/  LDL.LU.128 R80, [R1+0x2b50] ;  /* 0x002b500001507983 */ /* 0x002f280000300c00 */
[----:B------:R-:W4:Y:S04]  /*108d0*/  LDL.LU.128 R48, [R1+0x2ad0] ;  /* 0x002ad00001307983 */ /* 0x000f280000300c00 */
[----:B------:R-:W4:Y:S04]  /*108e0*/  LDL.LU.128 R44, [R1+0x2ac0] ;  /* 0x002ac000012c7983 */ /* 0x000f280000300c00 */
[----:B------:R-:W4:Y:S01]  /*108f0*/  LDL.LU.128 R40, [R1+0x2ab0] ;  /* 0x002ab00001287983 */ /* 0x000f220000300c00 */
[----:B------:R-:W-:-:S02]  /*10900*/  IMAD.MOV.U32 R189, RZ, RZ, R64 ;  /* 0x000000ffffbd7224 */ /* 0x000fc400078e0040 */
[----:B------:R-:W-:Y:S01]  /*10910*/  IMAD.MOV.U32 R85, RZ, RZ, R65 ;  /* 0x000000ffff557224 */ /* 0x000fe200078e0041 */
[----:B------:R0:W-:Y:S04]  /*10920*/  STL.64 [R1+0x568], R66 ;  /* 0x0005684201007387 */ /* 0x0001e80000100a00 */
[----:B------:R-:W4:Y:S04]  /*10930*/  LDL.LU.128 R36, [R1+0x2aa0] ;  /* 0x002aa00001247983 */ /* 0x000f280000300c00 */
[----:B------:R-:W4:Y:S04]  /*10940*/  LDL.LU.128 R32, [R1+0x2a90] ;  /* 0x002a900001207983 */ /* 0x000f280000300c00 */
[----:B0-----:R-:W4:Y:S04]  /*10950*/  LDL.LU.128 R64, [R1+0x2b10] ;  /* 0x002b100001407983 */ /* 0x001f280000300c00 */
        /* <DEDUP_REMOVED lines=8> */
[----:B------:R-:W4:Y:S04]  /*109e0*/  LDL.LU R87, [R1+0x56c] ;  /* 0x00056c0001577983 */ /* 0x000f280000300800 */
        /* <DEDUP_REMOVED lines=11> */
[----:B0-----:R-:W3:Y:S04]  /*10aa0*/  LDL.LU R94, [R1+0x29dc] ;  /* 0x0029dc00015e7983 */ /* 0x001ee80000300800 */
[----:B-1----:R-:W4:Y:S04]  /*10ab0*/  LDL.LU R92, [R1+0x29d8] ;  /* 0x0029d800015c7983 */ /* 0x002f280000300800 */
        /* <DEDUP_REMOVED lines=9> */
[----:B------:R-:W4:Y:S04]  /*10b50*/  LDL.LU R108, [R1+0x29f8] ;  /* 0x0029f800016c7983 */ /* 0x000f280000300800 */
[----:B------:R-:W4:Y:S04]  /*10b60*/  LDL.LU R106, [R1+0x29f4] ;  /* 0x0029f400016a7983 */ /* 0x000f280000300800 */
[----:B------:R-:W4:Y:S04]  /*10b70*/  LDL.LU R112, [R1+0x2a00] ;  /* 0x002a000001707983 */ /* 0x000f280000300800 */
[----:B------:R-:W4:Y:S04]  /*10b80*/  LDL.LU R110, [R1+0x29fc] ;  /* 0x0029fc00016e7983 */ /* 0x000f280000300800 */
[----:B------:R-:W-:Y:S04]  /*10b90*/  STL [R1+0x390], R138 ;  /* 0x0003908a01007387 */ /* 0x000fe80000100800 */
[----:B------:R-:W-:Y:S04]  /*10ba0*/  STL [R1+0x394], R128 ;  /* 0x0003948001007387 */ /* 0x000fe80000100800 */
[----:B------:R-:W-:Y:S04]  /*10bb0*/  STL [R1+0x398], R130 ;  /* 0x0003988201007387 */ /* 0x000fe80000100800 */
[----:B------:R-:W-:Y:S04]  /*10bc0*/  STL [R1+0x39c], R132 ;  /* 0x00039c8401007387 */ /* 0x000fe80000100800 */
[----:B------:R-:W4:Y:S04]  /*10bd0*/  LDL.LU R120, [R1+0x2a10] ;  /* 0x002a100001787983 */ /* 0x000f280000300800 */
[----:B------:R-:W4:Y:S04]  /*10be0*/  LDL.LU R118, [R1+0x2a0c] ;  /* 0x002a0c0001767983 */ /* 0x000f280000300800 */
[----:B------:R-:W4:Y:S04]  /*10bf0*/  LDL.LU R116, [R1+0x2a08] ;  /* 0x002a080001747983 */ /* 0x000f280000300800 */
[----:B--2---:R-:W-:Y:S04]  /*10c00*/  STL [R1+0x3a0], R122 ;  /* 0x0003a07a01007387 */ /* 0x004fe80000100800 */
[----:B------:R-:W-:Y:S04]  /*10c10*/  STL [R1+0x3a4], R124 ;  /* 0x0003a47c01007387 */ /* 0x000fe80000100800 */
[----:B------:R-:W-:Y:S04]  /*10c20*/  STL [R1+0x3a8], R126 ;  /* 0x0003a87e01007387 */ /* 0x000fe80000100800 */
[----:B------:R-:W-:Y:S04]  /*10c30*/  STL.128 [R1+0x2340], R192 ;  /* 0x002340c001007387 */ /* 0x000fe80000100c00 */
[----:B------:R-:W2:Y:S04]  /*10c40*/  LDL.LU R114, [R1+0x2a04] ;  /* 0x002a040001727983 */ /* 0x000ea80000300800 */
[----:B---3--:R-:W-:Y:S04]  /*10c50*/  STL [R1+0x2854], R94 ;  /* 0x0028545e01007387 */ /* 0x008fe80000100800 */
[----:B----4-:R0:W-:Y:S04]  /*10c60*/  STL [R1+0x2850], R92 ;  /* 0x0028505c01007387 */ /* 0x0101e80000100800 */
[----:B0-----:R-:W3:Y:S04]  /*10c70*/  LDL.128 R92, [R1+0x370] ;  /* 0x00037000015c7983 */ /* 0x001ee80000100c00 */
[----:B------:R0:W-:Y:S04]  /*10c80*/  STL [R1+0x29e4], R98 ;  /* 0x0029e46201007387 */ /* 0x0001e80000100800 */
[----:B------:R1:W-:Y:S04]  /*10c90*/  STL [R1+0x29e0], R96 ;  /* 0x0029e06001007387 */ /* 0x0003e80000100800 */
[----:B0-----:R-:W4:Y:S04]  /*10ca0*/  LDL.LU R98, [R1+0x29e4] ;  /* 0x0029e40001627983 */ /* 0x001f280000300800 */
[----:B-1----:R-:W2:Y:S01]  /*10cb0*/  LDL.LU R96, [R1+0x29e0] ;  /* 0x0029e00001607983 */ /* 0x002ea20000300800 */
[----:B---3--:R-:W-:-:S03]  /*10cc0*/  IMAD.MOV.U32 R185, RZ, RZ, R92 ;  /* 0x000000ffffb97224 */ /* 0x008fc600078e005c */
[----:B------:R0:W-:Y:S04]  /*10cd0*/  STL.64 [R1+0x588], R94 ;  /* 0x0005885e01007387 */ /* 0x0001e80000100a00 */
[----:B------:R-:W3:Y:S04]  /*10ce0*/  LDL.LU R92, [R1+0x2850] ;  /* 0x00285000015c7983 */ /* 0x000ee80000300800 */
[----:B------:R-:W-:Y:S04]  /*10cf0*/  STL [R1+0x29f0], R104 ;  /* 0x0029f06801007387 */ /* 0x000fe80000100800 */
[----:B0-----:R-:W3:Y:S04]  /*10d00*/  LDL.LU R94, [R1+0x2854] ;  /* 0x00285400015e7983 */ /* 0x001ee80000300800 */
[----:B------:R-:W3:Y:S04]  /*10d10*/  LDL.LU R95, [R1+0x58c] ;  /* 0x00058c00015f7983 */ /* 0x000ee80000300800 */
[----:B----4-:R0:W-:Y:S04]  /*10d20*/  STL [R1+0x285c], R98 ;  /* 0x00285c6201007387 */ /* 0x0101e80000100800 */
[----:B--2---:R1:W-:Y:S04]  /*10d30*/  STL [R1+0x2858], R96 ;  /* 0x0028586001007387 */ /* 0x0043e80000100800 */
[----:B------:R-:W-:Y:S04]  /*10d40*/  STL [R1+0x29d4], R90 ;  /* 0x0029d45a01007387 */ /* 0x000fe80000100800 */
[----:B0-----:R-:W2:Y:S04]  /*10d50*/  LDL.LU R98, [R1+0x285c] ;  /* 0x00285c0001627983 */ /* 0x001ea80000300800 */
[----:B-1----:R-:W4:Y:S04]  /*10d60*/  LDL.LU R96, [R1+0x2858] ;  /* 0x0028580001607983 */ /* 0x002f280000300800 */
[----:B------:R0:W-:Y:S04]  /*10d70*/  STL [R1+0x29d0], R88 ;  /* 0x0029d05801007387 */ /* 0x0001e80000100800 */
[----:B------:R-:W4:Y:S04]  /*10d80*/  LDL.LU R104, [R1+0x29f0] ;  /* 0x0029f00001687983 */ /* 0x000f280000300800 */
[----:B------:R1:W-:Y:S04]  /*10d90*/  STL [R1+0x29ec], R102 ;  /* 0x0029ec6601007387 */ /* 0x0003e80000100800 */
[----:B0-----:R-:W4:Y:S04]  /*10da0*/  LDL.128 R88, [R1+0x360] ;  /* 0x0003600001587983 */ /* 0x001f280000100c00 */
[----:B------:R0:W-:Y:S04]  /*10db0*/  STL [R1+0x29e8], R100 ;  /* 0x0029e86401007387 */ /* 0x0001e80000100800 */
        /* <DEDUP_REMOVED lines=17> */
[----:B------:R0:W-:Y:S04]  /*10ed0*/  STL.64 [R1+0x28b0], R16 ;  /* 0x0028b01001007387 */ /* 0x0001e80000100a00 */
[----:B------:R0:W-:Y:S04]  /*10ee0*/  STL.128 [R1+0x28a0], R12 ;  /* 0x0028a00c01007387 */ /* 0x0001e80000100c00 */
[----:B------:R0:W-:Y:S04]  /*10ef0*/  STL.128 [R1+0x2890], R8 ;  /* 0x0028900801007387 */ /* 0x0001e80000100c00 */
[----:B------:R0:W-:Y:S04]  /*10f00*/  STL.128 [R1+0x2880], R4 ;  /* 0x0028800401007387 */ /* 0x0001e80000100c00 */
[----:B------:R0:W-:Y:S04]  /*10f10*/  STL [R1+0x2870], R108 ;  /* 0x0028706c01007387 */ /* 0x0001e80000100800 */
[----:B------:R0:W-:Y:S04]  /*10f20*/  STL [R1+0x286c], R106 ;  /* 0x00286c6a01007387 */ /* 0x0001e80000100800 */
[----:B-1----:R-:W4:Y:S04]  /*10f30*/  LDL.LU R102, [R1+0x29ec] ;  /* 0x0029ec0001667983 */ /* 0x002f280000300800 */
[----:B0-----:R-:W4:Y:S04]  /*10f40*/  LDL.LU R100, [R1+0x29e8] ;  /* 0x0029e80001647983 */ /* 0x001f280000300800 */
[----:B------:R-:W4:Y:S04]  /*10f50*/  LDL.LU.128 R84, [R1+0x29c0] ;  /* 0x0029c00001547983 */ /* 0x000f280000300c00 */
        /* <DEDUP_REMOVED lines=20> */
[----:B------:R0:W-:Y:S04]  /*110a0*/  STL [R1+0x2878], R112 ;  /* 0x0028787001007387 */ /* 0x0001e80000100800 */
[----:B------:R1:W-:Y:S04]  /*110b0*/  STL [R1+0x2874], R110 ;  /* 0x0028746e01007387 */ /* 0x0003e80000100800 */
[----:B------:R-:W4:Y:S04]  /*110c0*/  LDL.LU R108, [R1+0x2870] ;  /* 0x00287000016c7983 */ /* 0x000f280000300800 */
[----:B------:R-:W4:Y:S04]  /*110d0*/  LDL.LU R106, [R1+0x286c] ;  /* 0x00286c00016a7983 */ /* 0x000f280000300800 */
[----:B0-----:R-:W4:Y:S04]  /*110e0*/  LDL.LU R112, [R1+0x2878] ;  /* 0x0028780001707983 */ /* 0x001f280000300800 */
[----:B-1----:R-:W4:Y:S04]  /*110f0*/  LDL.LU R110, [R1+0x2874] ;  /* 0x00287400016e7983 */ /* 0x002f280000300800 */
[----:B------:R-:W-:Y:S04]  /*11100*/  STL [R1+0x3ac], R116 ;  /* 0x0003ac7401007387 */ /* 0x000fe80000100800 */
[----:B------:R-:W-:Y:S04]  /*11110*/  STL [R1+0x3b0], R118 ;  /* 0x0003b07601007387 */ /* 0x000fe80000100800 */
[----:B------:R-:W-:Y:S04]  /*11120*/  STL [R1+0x3b4], R120 ;  /* 0x0003b47801007387 */ /* 0x000fe80000100800 */
[----:B------:R0:W-:Y:S04]  /*11130*/  STL.128 [R1+0x2330], R188 ;  /* 0x002330bc01007387 */ /* 0x0001e80000100c00 */
[----:B------:R-:W4:Y:S04]  /*11140*/  LDL.LU R184, [R1+0x588] ;  /* 0x0005880001b87983 */ /* 0x000f280000300800 */
[----:B0-----:R-:W4:Y:S04]  /*11150*/  LDL.128 R188, [R1+0x3a0] ;  /* 0x0003a00001bc7983 */ /* 0x001f280000100c00 */
[----:B---3--:R0:W-:Y:S04]  /*11160*/  STL.128 [R1+0x26c0], R92 ;  /* 0x0026c05c01007387 */ /* 0x0081e80000100c00 */
[----:B0-----:R-:W3:Y:S04]  /*11170*/  LDL.128 R92, [R1+0x380] ;  /* 0x00038000015c7983 */ /* 0x001ee80000100c00 */
[----:B--2---:R0:W-:Y:S04]  /*11180*/  STL [R1+0x26d4], R98 ;  /* 0x0026d46201007387 */ /* 0x0041e80000100800 */
[----:B----4-:R1:W-:Y:S04]  /*11190*/  STL [R1+0x26d0], R96 ;  /* 0x0026d06001007387 */ /* 0x0103e80000100800 */
[----:B0-----:R-:W2:Y:S04]  /*111a0*/  LDL.LU R98, [R1+0x26d4] ;  /* 0x0026d40001627983 */ /* 0x001ea80000300800 */
[----:B-1----:R-:W2:Y:S04]  /*111b0*/  LDL.LU R96, [R1+0x26d0] ;  /* 0x0026d00001607983 */ /* 0x002ea80000300800 */
[----:B---3--:R-:W-:Y:S04]  /*111c0*/  STL.64 [R1+0x598], R94 ;  /* 0x0005985e01007387 */ /* 0x008fe80000100a00 */
[----:B------:R-:W2:Y:S01]  /*111d0*/  LDL.LU R99, [R1+0x59c] ;  /* 0x00059c0001637983 */ /* 0x000ea20000300800 */
[----:B------:R-:W-:-:S02]  /*111e0*/  IMAD.MOV.U32 R97, RZ, RZ, R93 ;  /* 0x000000ffff617224 */ /* 0x000fc400078e005d */
[----:B------:R-:W-:Y:S01]  /*111f0*/  IMAD.MOV.U32 R187, RZ, RZ, R88 ;  /* 0x000000ffffbb7224 */ /* 0x000fe200078e0058 */
[----:B------:R0:W-:Y:S04]  /*11200*/  STL.64 [R1+0x578], R90 ;  /* 0x0005785a01007387 */ /* 0x0001e80000100a00 */
[----:B------:R1:W-:Y:S04]  /*11210*/  STL [R1+0x2868], R104 ;  /* 0x0028686801007387 */ /* 0x0003e80000100800 */
[----:B------:R-:W3:Y:S04]  /*11220*/  LDL.LU R88, [R1+0x29d0] ;  /* 0x0029d00001587983 */ /* 0x000ee80000300800 */
[----:B0-----:R-:W3:Y:S04]  /*11230*/  LDL.LU R90, [R1+0x29d4] ;  /* 0x0029d400015a7983 */ /* 0x001ee80000300800 */
[----:B------:R-:W3:Y:S04]  /*11240*/  LDL.LU R91, [R1+0x57c] ;  /* 0x00057c00015b7983 */ /* 0x000ee80000300800 */
[----:B-1----:R-:W4:Y:S04]  /*11250*/  LDL.LU R104, [R1+0x2868] ;  /* 0x0028680001687983 */ /* 0x002f280000300800 */
[----:B------:R0:W-:Y:S04]  /*11260*/  STL [R1+0x2864], R102 ;  /* 0x0028646601007387 */ /* 0x0001e80000100800 */
        /* <DEDUP_REMOVED lines=24> */
[----:B0-----:R-:W4:Y:S04]  /*113f0*/  LDL.LU R102, [R1+0x2864] ;  /* 0x0028640001667983 */ /* 0x001f280000300800 */
[----:B-1----:R-:W4:Y:S04]  /*11400*/  LDL.LU R100, [R1+0x2860] ;  /* 0x0028600001647983 */ /* 0x002f280000300800 */
        /* <DEDUP_REMOVED lines=21> */
[----:B------:R-:W-:Y:S04]  /*11560*/  STL [R1+0x3b8], R110 ;  /* 0x0003b86e01007387 */ /* 0x000fe80000100800 */
[----:B------:R-:W-:Y:S04]  /*11570*/  STL [R1+0x3bc], R112 ;  /* 0x0003bc7001007387 */ /* 0x000fe80000100800 */
[----:B------:R-:W4:Y:S04]  /*11580*/  LDL.LU R108, [R1+0x26e8] ;  /* 0x0026e800016c7983 */ /* 0x000f280000300800 */
[----:B------:R-:W4:Y:S04]  /*11590*/  LDL.LU R106, [R1+0x26e4] ;  /* 0x0026e400016a7983 */ /* 0x000f280000300800 */
[----:B------:R-:W4:Y:S04]  /*115a0*/  LDL.LU R186, [R1+0x578] ;  /* 0x0005780001ba7983 */ /* 0x000f280000300800 */
[----:B------:R-:W4:Y:S04]  /*115b0*/  LDL.LU R150, [R1+0x598] ;  /* 0x0005980001967983 */ /* 0x000f280000300800 */
[----:B------:R-:W4:Y:S04]  /*115c0*/  LDL.128 R192, [R1+0x3b0] ;  /* 0x0003b00001c07983 */ /* 0x000f280000100c00 */
[----:B--2---:R0:W-:Y:S04]  /*115d0*/  STL.128 [R1+0x2540], R96 ;  /* 0x0025406001007387 */ /* 0x0041e80000100c00 */
[----:B0-----:R-:W2:Y:S04]  /*115e0*/  LDL.128 R96, [R1+0x390] ;  /* 0x0003900001607983 */ /* 0x001ea80000100c00 */
[----:B---3--:R-:W-:Y:S04]  /*115f0*/  STL.128 [R1+0x2840], R88 ;  /* 0x0028405801007387 */ /* 0x008fe80000100c00 */
[----:B----4-:R0:W-:Y:S04]  /*11600*/  STL [R1+0x26e0], R104 ;  /* 0x0026e06801007387 */ /* 0x0101e80000100800 */
[----:B0-----:R-:W3:Y:S04]  /*11610*/  LDL.LU R104, [R1+0x26e0] ;  /* 0x0026e00001687983 */ /* 0x001ee80000300800 */
[----:B------:R-:W4:Y:S04]  /*11620*/  LDL.LU.128 R88, [R1+0x2840] ;  /* 0x0028400001587983 */ /* 0x000f280000300c00 */
[----:B--2---:R-:W-:Y:S04]  /*11630*/  STL.64 [R1+0x5a8], R98 ;  /* 0x0005a86201007387 */ /* 0x004fe80000100a00 */
[----:B------:R-:W2:Y:S01]  /*11640*/  LDL.LU R148, [R1+0x5a8] ;  /* 0x0005a80001947983 */ /* 0x000ea20000300800 */
[----:B------:R-:W-:-:S02]  /*11650*/  IMAD.MOV.U32 R151, RZ, RZ, R92 ;  /* 0x000000ffff977224 */ /* 0x000fc400078e005c */
[----:B------:R-:W-:Y:S01]  /*11660*/  IMAD.MOV.U32 R149, RZ, RZ, R96 ;  /* 0x000000ffff957224 */ /* 0x000fe200078e0060 */
[----:B------:R-:W-:Y:S01]  /*11670*/  STL [R1+0x26dc], R102 ;  /* 0x0026dc6601007387 */ /* 0x000fe20000100800 */
[----:B------:R-:W-:Y:S02]  /*11680*/  IMAD.MOV.U32 R105, RZ, RZ, R189 ;  /* 0x000000ffff697224 */ /* 0x000fe400078e00bd */
[----:B------:R-:W-:Y:S01]  /*11690*/  IMAD.MOV.U32 R107, RZ, RZ, R191 ;  /* 0x000000ffff6b7224 */ /* 0x000fe200078e00bf */
[----:B------:R-:W-:Y:S01]  /*116a0*/  STL [R1+0x26d8], R100 ;  /* 0x0026d86401007387 */ /* 0x000fe20000100800 */
[----:B------:R-:W-:-:S03]  /*116b0*/  IMAD.MOV.U32 R101, RZ, RZ, R97 ;  /* 0x000000ffff657224 */ /* 0x000fc600078e0061 */
[----:B------:R-:W-:Y:S04]  /*116c0*/  STL.128 [R1+0x26a0], R84 ;  /* 0x0026a05401007387 */ /* 0x000fe80000100c00 */
[----:B------:R-:W-:Y:S04]  /*116d0*/  STL.128 [R1+0x2690], R80 ;  /* 0x0026905001007387 */ /* 0x000fe80000100c00 */
[----:B----4-:R-:W-:Y:S04]  /*116e0*/  STL.128 [R1+0x26b0], R88 ;  /* 0x0026b05801007387 */ /* 0x010fe80000100c00 */
        /* <DEDUP_REMOVED lines=19> */
[----:B---3--:R0:W-:Y:S04]  /*11820*/  STL [R1+0x3c4], R104 ;  /* 0x0003c46801007387 */ /* 0x0081e80000100800 */
[----:B------:R1:W-:Y:S04]  /*11830*/  STL [R1+0x3c8], R106 ;  /* 0x0003c86a01007387 */ /* 0x0003e80000100800 */
[----:B------:R3:W-:Y:S01]  /*11840*/  STL [R1+0x3cc], R108 ;  /* 0x0003cc6c01007387 */ /* 0x0007e20000100800 */
[----:B0-----:R-:W-:-:S03]  /*11850*/  IMAD.MOV.U32 R104, RZ, RZ, R188 ;  /* 0x000000ffff687224 */ /* 0x001fc600078e00bc */
[----:B------:R-:W4:Y:S01]  /*11860*/  LDL.LU R102, [R1+0x26dc] ;  /* 0x0026dc0001667983 */ /* 0x000f220000300800 */
[----:B-1----:R-:W-:-:S03]  /*11870*/  IMAD.MOV.U32 R106, RZ, RZ, R190 ;  /* 0x000000ffff6a7224 */ /* 0x002fc600078e00be */
[----:B------:R-:W4:Y:S01]  /*11880*/  LDL.LU R100, [R1+0x26d8] ;  /* 0x0026d80001647983 */ /* 0x000f220000300800 */
[----:B---3--:R-:W-:-:S03]  /*11890*/  IMAD.MOV.U32 R108, RZ, RZ, R192 ;  /* 0x000000ffff6c7224 */ /* 0x008fc600078e00c0 */
[----:B------:R-:W3:Y:S04]  /*118a0*/  LDL.LU.128 R92, [R1+0x26c0] ;  /* 0x0026c000015c7983 */ /* 0x000ee80000300c00 */
        /* <DEDUP_REMOVED lines=18> */
[----:B------:R-:W3:Y:S04]  /*119d0*/  LDL.LU.64 R16, [R1+0x2590] ;  /* 0x0025900001107983 */ /* 0x000ee80000300a00 */
[----:B------:R-:W3:Y:S04]  /*119e0*/  LDL.LU.128 R12, [R1+0x2580] ;  /* 0x00258000010c7983 */ /* 0x000ee80000300c00 */
[----:B------:R-:W3:Y:S04]  /*119f0*/  LDL.LU.128 R8, [R1+0x2570] ;  /* 0x0025700001087983 */ /* 0x000ee80000300c00 */
[----:B------:R-:W3:Y:S04]  /*11a00*/  LDL.LU.128 R4, [R1+0x2560] ;  /* 0x0025600001047983 */ /* 0x000ee80000300c00 */
[----:B------:R0:W-:Y:S04]  /*11a10*/  STL.64 [R1+0x2398], R218 ;  /* 0x002398da01007387 */ /* 0x0001e80000100a00 */
[----:B------:R1:W-:Y:S04]  /*11a20*/  STL [R1+0x2390], R217 ;  /* 0x002390d901007387 */ /* 0x0003e80000100800 */
[----:B------:R1:W-:Y:S04]  /*11a30*/  STL [R1+0x238c], R215 ;  /* 0x00238cd701007387 */ /* 0x0003e80000100800 */
[----:B------:R1:W-:Y:S04]  /*11a40*/  STL [R1+0x2388], R213 ;  /* 0x002388d501007387 */ /* 0x0003e80000100800 */
[----:B------:R1:W-:Y:S04]  /*11a50*/  STL [R1+0x2384], R211 ;  /* 0x002384d301007387 */ /* 0x0003e80000100800 */
[----:B------:R1:W-:Y:S04]  /*11a60*/  STL [R1+0x2380], R209 ;  /* 0x002380d101007387 */ /* 0x0003e80000100800 */
[----:B------:R1:W-:Y:S04]  /*11a70*/  STL.128 [R1+0x2370], R204 ;  /* 0x002370cc01007387 */ /* 0x0003e80000100c00 */
[----:B------:R1:W-:Y:S04]  /*11a80*/  STL.128 [R1+0x2360], R200 ;  /* 0x002360c801007387 */ /* 0x0003e80000100c00 */
[----:B------:R1:W-:Y:S04]  /*11a90*/  STL.128 [R1+0x2350], R196 ;  /* 0x002350c401007387 */ /* 0x0003e80000100c00 */
[----:B------:R-:W-:Y:S04]  /*11aa0*/  STL.128 [R1+0x2320], R184 ;  /* 0x002320b801007387 */ /* 0x000fe80000100c00 */
[----:B------:R-:W-:Y:S04]  /*11ab0*/  STL [R1+0x2318], R182 ;  /* 0x002318b601007387 */ /* 0x000fe80000100800 */
[----:B------:R-:W-:Y:S04]  /*11ac0*/  STL.64 [R1+0x2310], R180 ;  /* 0x002310b401007387 */ /* 0x000fe80000100a00 */
        /* <DEDUP_REMOVED lines=9> */
[----:B------:R1:W-:Y:S04]  /*11b60*/  STL.64 [R1+0x5c8], R194 ;  /* 0x0005c8c201007387 */ /* 0x0003e80000100a00 */
[----:B--2---:R2:W-:Y:S04]  /*11b70*/  STL.128 [R1+0x2290], R148 ;  /* 0x0022909401007387 */ /* 0x0045e80000100c00 */
[----:B------:R-:W3:Y:S04]  /*11b80*/  LDL.LU R103, [R1+0x5ac] ;  /* 0x0005ac0001677983 */ /* 0x000ee80000300800 */
[----:B0-----:R-:W3:Y:S04]  /*11b90*/  LDL.LU.64 R218, [R1+0x2398] ;  /* 0x0023980001da7983 */ /* 0x001ee80000300a00 */
[----:B-1----:R-:W3:Y:S04]  /*11ba0*/  LDL.LU R217, [R1+0x2390] ;  /* 0x0023900001d97983 */ /* 0x002ee80000300800 */
[----:B------:R-:W3:Y:S04]  /*11bb0*/  LDL.LU R215, [R1+0x238c] ;  /* 0x00238c0001d77983 */ /* 0x000ee80000300800 */
[----:B------:R-:W3:Y:S04]  /*11bc0*/  LDL.LU R213, [R1+0x2388] ;  /* 0x0023880001d57983 */ /* 0x000ee80000300800 */
[----:B------:R-:W3:Y:S04]  /*11bd0*/  LDL.LU R211, [R1+0x2384] ;  /* 0x0023840001d37983 */ /* 0x000ee80000300800 */
[----:B------:R-:W3:Y:S04]  /*11be0*/  LDL.LU R209, [R1+0x2380] ;  /* 0x0023800001d17983 */ /* 0x000ee80000300800 */
[----:B------:R-:W3:Y:S04]  /*11bf0*/  LDL.LU.128 R204, [R1+0x2370] ;  /* 0x0023700001cc7983 */ /* 0x000ee80000300c00 */
[----:B------:R-:W3:Y:S04]  /*11c00*/  LDL.LU.128 R200, [R1+0x2360] ;  /* 0x0023600001c87983 */ /* 0x000ee80000300c00 */
[----:B------:R-:W3:Y:S04]  /*11c10*/  LDL.LU.128 R196, [R1+0x2350] ;  /* 0x0023500001c47983 */ /* 0x000ee80000300c00 */
[----:B------:R-:W3:Y:S04]  /*11c20*/  LDL.LU.128 R192, [R1+0x2340] ;  /* 0x0023400001c07983 */ /* 0x000ee80000300c00 */
[----:B------:R-:W3:Y:S04]  /*11c30*/  LDL.LU.128 R188, [R1+0x2330] ;  /* 0x0023300001bc7983 */ /* 0x000ee80000300c00 */
[----:B------:R-:W3:Y:S04]  /*11c40*/  LDL.LU.128 R184, [R1+0x2320] ;  /* 0x0023200001b87983 */ /* 0x000ee80000300c00 */
[----:B------:R-:W3:Y:S04]  /*11c50*/  LDL.LU R182, [R1+0x2318] ;  /* 0x0023180001b67983 */ /* 0x000ee80000300800 */
[----:B------:R-:W3:Y:S04]  /*11c60*/  LDL.LU.64 R180, [R1+0x2310] ;  /* 0x0023100001b47983 */ /* 0x000ee80000300a00 */
[----:B------:R-:W3:Y:S04]  /*11c70*/  LDL.LU.128 R176, [R1+0x2300] ;  /* 0x0023000001b07983 */ /* 0x000ee80000300c00 */
[----:B------:R-:W3:Y:S04]  /*11c80*/  LDL.LU.128 R172, [R1+0x22f0] ;  /* 0x0022f00001ac7983 */ /* 0x000ee80000300c00 */
[----:B------:R-:W3:Y:S04]  /*11c90*/  LDL.LU R170, [R1+0x22e8] ;  /* 0x0022e80001aa7983 */ /* 0x000ee80000300800 */
[----:B------:R-:W3:Y:S04]  /*11ca0*/  LDL.LU.64 R168, [R1+0x22e0] ;  /* 0x0022e00001a87983 */ /* 0x000ee80000300a00 */
[----:B------:R-:W3:Y:S04]  /*11cb0*/  LDL.LU.128 R164, [R1+0x22d0] ;  /* 0x0022d00001a47983 */ /* 0x000ee80000300c00 */
[----:B------:R-:W3:Y:S04]  /*11cc0*/  LDL.LU.128 R160, [R1+0x22c0] ;  /* 0x0022c00001a07983 */ /* 0x000ee80000300c00 */
[----:B------:R-:W3:Y:S04]  /*11cd0*/  LDL.LU.128 R156, [R1+0x22b0] ;  /* 0x0022b000019c7983 */ /* 0x000ee80000300c00 */
[----:B------:R-:W3:Y:S04]  /*11ce0*/  LDL.LU.128 R152, [R1+0x22a0] ;  /* 0x0022a00001987983 */ /* 0x000ee80000300c00 */
[----:B--2---:R-:W2:Y:S04]  /*11cf0*/  LDL.LU.128 R148, [R1+0x2290] ;  /* 0x0022900001947983 */ /* 0x004ea80000300c00 */
[----:B------:R-:W2:Y:S04]  /*11d00*/  LDL.LU R109, [R1+0x5c4] ;  /* 0x0005c400016d7983 */ /* 0x000ea80000300800 */
[----:B------:R-:W2:Y:S04]  /*11d10*/  LDL.LU R110, [R1+0x5c8] ;  /* 0x0005c800016e7983 */ /* 0x000ea80000300800 */
[----:B------:R-:W2:Y:S04]  /*11d20*/  LDL.LU R111, [R1+0x5cc] ;  /* 0x0005cc00016f7983 */ /* 0x000ea80000300800 */
[----:B------:R-:W2:Y:S04]  /*11d30*/  LDL.LU.128 R96, [R1+0x2540] ;  /* 0x0025400001607983 */ /* 0x000ea80000300c00 */
[----:B------:R0:W-:Y:S04]  /*11d40*/  STL [R1+0x287c], R114 ;  /* 0x00287c7201007387 */ /* 0x0001e80000100800 */
[----:B----4-:R1:W-:Y:S04]  /*11d50*/  STL [R1+0x2554], R102 ;  /* 0x0025546601007387 */ /* 0x0103e80000100800 */
[----:B------:R4:W-:Y:S04]  /*11d60*/  STL [R1+0x2550], R100 ;  /* 0x0025506401007387 */ /* 0x0009e80000100800 */
[----:B---3--:R3:W-:Y:S04]  /*11d70*/  STL.128 [R1+0x2530], R92 ;  /* 0x0025305c01007387 */ /* 0x0087e80000100c00 */
        /* <DEDUP_REMOVED lines=23> */
[----:B------:R3:W-:Y:S04]  /*11ef0*/  STL.64 [R1+0x23c0], R232 ;  /* 0x0023c0e801007387 */ /* 0x0007e80000100a00 */
[----:B------:R3:W-:Y:S04]  /*11f00*/  STL.128 [R1+0x23b0], R228 ;  /* 0x0023b0e401007387 */ /* 0x0007e80000100c00 */
[----:B------:R3:W-:Y:S04]  /*11f10*/  STL.64 [R1+0x23a8], R226 ;  /* 0x0023a8e201007387 */ /* 0x0007e80000100a00 */
[----:B------:R3:W-:Y:S04]  /*11f20*/  STL [R1+0x23a0], R224 ;  /* 0x0023a0e001007387 */ /* 0x0007e80000100800 */
[----:B0-----:R-:W2:Y:S04]  /*11f30*/  LDL.LU R114, [R1+0x287c] ;  /* 0x00287c0001727983 */ /* 0x001ea80000300800 */
[----:B-1----:R-:W2:Y:S04]  /*11f40*/  LDL.LU R102, [R1+0x2554] ;  /* 0x0025540001667983 */ /* 0x002ea80000300800 */
[----:B----4-:R-:W4:Y:S04]  /*11f50*/  LDL.LU R100, [R1+0x2550] ;  /* 0x0025500001647983 */ /* 0x010f280000300800 */
[----:B---3--:R-:W3:Y:S04]  /*11f60*/  LDL.LU.128 R92, [R1+0x2530] ;  /* 0x00253000015c7983 */ /* 0x008ee80000300c00 */
        /* <DEDUP_REMOVED lines=22> */
[----:B------:R-:W3:Y:S04]  /*120d0*/  LDL.LU R235, [R1+0x23c8] ;  /* 0x0023c80001eb7983 */ /* 0x000ee80000300800 */
[----:B------:R-:W3:Y:S04]  /*120e0*/  LDL.LU.64 R232, [R1+0x23c0] ;  /* 0x0023c00001e87983 */ /* 0x000ee80000300a00 */
[----:B------:R-:W3:Y:S04]  /*120f0*/  LDL.LU.128 R228, [R1+0x23b0] ;  /* 0x0023b00001e47983 */ /* 0x000ee80000300c00 */
[----:B------:R-:W3:Y:S04]  /*12100*/  LDL.LU.64 R226, [R1+0x23a8] ;  /* 0x0023a80001e27983 */ /* 0x000ee80000300a00 */
[----:B------:R-:W3:Y:S04]  /*12110*/  LDL.LU R224, [R1+0x23a0] ;  /* 0x0023a00001e07983 */ /* 0x000ee80000300800 */
[----:B------:R-:W-:Y:S04]  /*12120*/  STL.64 [R1+0x2288], R218 ;  /* 0x002288da01007387 */ /* 0x000fe80000100a00 */
        /* <DEDUP_REMOVED lines=11> */
[----:B------:R-:W-:Y:S04]  /*121e0*/  STL [R1+0x2208], R182 ;  /* 0x002208b601007387 */ /* 0x000fe80000100800 */
[----:B------:R-:W-:Y:S04]  /*121f0*/  STL.64 [R1+0x2200], R180 ;  /* 0x002200b401007387 */ /* 0x000fe80000100a00 */
[----:B------:R0:W-:Y:S04]  /*12200*/  STL.128 [R1+0x21f0], R176 ;  /* 0x0021f0b001007387 */ /* 0x0001e80000100c00 */
[----:B------:R1:W-:Y:S04]  /*12210*/  STL.128 [R1+0x21e0], R172 ;  /* 0x0021e0ac01007387 */ /* 0x0003e80000100c00 */
[----:B------:R-:W-:Y:S04]  /*12220*/  STL [R1+0x21d8], R170 ;  /* 0x0021d8aa01007387 */ /* 0x000fe80000100800 */
[----:B------:R-:W-:Y:S04]  /*12230*/  STL.64 [R1+0x21d0], R168 ;  /* 0x0021d0a801007387 */ /* 0x000fe80000100a00 */
[----:B------:R-:W-:Y:S04]  /*12240*/  STL.128 [R1+0x21c0], R164 ;  /* 0x0021c0a401007387 */ /* 0x000fe80000100c00 */
[----:B------:R-:W-:Y:S04]  /*12250*/  STL.128 [R1+0x21b0], R160 ;  /* 0x0021b0a001007387 */ /* 0x000fe80000100c00 */
[----:B------:R-:W-:Y:S04]  /*12260*/  STL.128 [R1+0x21a0], R156 ;  /* 0x0021a09c01007387 */ /* 0x000fe80000100c00 */
[----:B------:R-:W-:Y:S04]  /*12270*/  STL.128 [R1+0x2190], R152 ;  /* 0x0021909801007387 */ /* 0x000fe80000100c00 */
[----:B--2---:R-:W-:Y:S04]  /*12280*/  STL.128 [R1+0x2180], R148 ;  /* 0x0021809401007387 */ /* 0x004fe80000100c00 */
[----:B------:R2:W-:Y:S04]  /*12290*/  STL.128 [R1+0x2170], R108 ;  /* 0x0021706c01007387 */ /* 0x0005e80000100c00 */
[----:B------:R2:W-:Y:S04]  /*122a0*/  STL.128 [R1+0x2160], R104 ;  /* 0x0021606801007387 */ /* 0x0005e80000100c00 */
[----:B------:R2:W-:Y:S04]  /*122b0*/  STL [R1+0x2154], R103 ;  /* 0x0021546701007387 */ /* 0x0005e80000100800 */
[----:B------:R2:W-:Y:S04]  /*122c0*/  STL [R1+0x2150], R101 ;  /* 0x0021506501007387 */ /* 0x0005e80000100800 */
[----:B------:R3:W-:Y:S04]  /*122d0*/  STL [R1+0x214c], R99 ;  /* 0x00214c6301007387 */ /* 0x0007e80000100800 */
[----:B0-----:R-:W3:Y:S04]  /*122e0*/  LDL.LU.128 R176, [R1+0x21f0] ;  /* 0x0021f00001b07983 */ /* 0x001ee80000300c00 */
[----:B------:R-:W3:Y:S04]  /*122f0*/  LDL.LU R182, [R1+0x2208] ;  /* 0x0022080001b67983 */ /* 0x000ee80000300800 */
[----:B------:R-:W3:Y:S04]  /*12300*/  LDL.LU.64 R180, [R1+0x2200] ;  /* 0x0022000001b47983 */ /* 0x000ee80000300a00 */
[----:B-1----:R-:W3:Y:S04]  /*12310*/  LDL.LU.128 R172, [R1+0x21e0] ;  /* 0x0021e00001ac7983 */ /* 0x002ee80000300c00 */
[----:B------:R-:W-:Y:S04]  /*12320*/  STL [R1+0x3d0], R98 ;  /* 0x0003d06201007387 */ /* 0x000fe80000100800 */
[----:B------:R-:W-:Y:S04]  /*12330*/  STL [R1+0x3e4], R96 ;  /* 0x0003e46001007387 */ /* 0x000fe80000100800 */
[----:B--2---:R-:W2:Y:S04]  /*12340*/  LDL.LU.128 R108, [R1+0x2170] ;  /* 0x00217000016c7983 */ /* 0x004ea80000300c00 */
[----:B------:R-:W2:Y:S04]  /*12350*/  LDL.LU.128 R104, [R1+0x2160] ;  /* 0x0021600001687983 */ /* 0x000ea80000300c00 */
[----:B------:R-:W2:Y:S04]  /*12360*/  LDL.LU R103, [R1+0x2154] ;  /* 0x0021540001677983 */ /* 0x000ea80000300800 */
[----:B------:R-:W2:Y:S04]  /*12370*/  LDL.LU R101, [R1+0x2150] ;  /* 0x0021500001657983 */ /* 0x000ea80000300800 */
[----:B------:R-:W2:Y:S04]  /*12380*/  LDL.LU.128 R192, [R1+0x2230] ;  /* 0x0022300001c07983 */ /* 0x000ea80000300c00 */
[----:B------:R-:W2:Y:S04]  /*12390*/  LDL.LU.128 R188, [R1+0x2220] ;  /* 0x0022200001bc7983 */ /* 0x000ea80000300c00 */
[----:B------:R-:W2:Y:S04]  /*123a0*/  LDL.LU R170, [R1+0x21d8] ;  /* 0x0021d80001aa7983 */ /* 0x000ea80000300800 */
[----:B------:R-:W2:Y:S04]  /*123b0*/  LDL.LU.64 R168, [R1+0x21d0] ;  /* 0x0021d00001a87983 */ /* 0x000ea80000300a00 */
[----:B------:R-:W2:Y:S04]  /*123c0*/  LDL.LU.128 R164, [R1+0x21c0] ;  /* 0x0021c00001a47983 */ /* 0x000ea80000300c00 */
[----:B------:R-:W2:Y:S04]  /*123d0*/  LDL.LU.128 R160, [R1+0x21b0] ;  /* 0x0021b00001a07983 */ /* 0x000ea80000300c00 */
[----:B------:R-:W-:Y:S04]  /*123e0*/  STL [R1+0x3c0], R114 ;  /* 0x0003c07201007387 */ /* 0x000fe80000100800 */
[----:B------:R-:W2:Y:S04]  /*123f0*/  LDL.128 R184, [R1+0x3c0] ;  /* 0x0003c00001b87983 */ /* 0x000ea80000100c00 */
[----:B----4-:R-:W-:Y:S04]  /*12400*/  STL [R1+0x3d4], R100 ;  /* 0x0003d46401007387 */ /* 0x010fe80000100800 */
[----:B------:R-:W-:Y:S04]  /*12410*/  STL [R1+0x3d8], R102 ;  /* 0x0003d86601007387 */ /* 0x000fe80000100800 */
[----:B---3--:R-:W-:Y:S04]  /*12420*/  STL [R1+0x3dc], R92 ;  /* 0x0003dc5c01007387 */ /* 0x008fe80000100800 */
[----:B------:R-:W-:Y:S04]  /*12430*/  STL [R1+0x3e0], R94 ;  /* 0x0003e05e01007387 */ /* 0x000fe80000100800 */
[----:B------:R-:W-:Y:S04]  /*12440*/  STL [R1+0x3e8], R86 ;  /* 0x0003e85601007387 */ /* 0x000fe80000100800 */
[----:B------:R-:W-:Y:S04]  /*12450*/  STL [R1+0x3ec], R88 ;  /* 0x0003ec5801007387 */ /* 0x000fe80000100800 */
[----:B------:R-:W3:Y:S04]  /*12460*/  LDL.LU.128 R156, [R1+0x21a0] ;  /* 0x0021a000019c7983 */ /* 0x000ee80000300c00 */
[----:B------:R-:W4:Y:S04]  /*12470*/  LDL.LU.128 R152, [R1+0x2190] ;  /* 0x0021900001987983 */ /* 0x000f280000300c00 */
[----:B------:R-:W4:Y:S04]  /*12480*/  LDL.LU.128 R148, [R1+0x2180] ;  /* 0x0021800001947983 */ /* 0x000f280000300c00 */
[----:B------:R-:W4:Y:S04]  /*12490*/  LDL.LU R99, [R1+0x214c] ;  /* 0x00214c0001637983 */ /* 0x000f280000300800 */
[----:B------:R-:W-:Y:S04]  /*124a0*/  STL [R1+0x1ff4], R91 ;  /* 0x001ff45b01007387 */ /* 0x000fe80000100800 */
[----:B------:R0:W-:Y:S04]  /*124b0*/  STL [R1+0x2148], R97 ;  /* 0x0021486101007387 */ /* 0x0001e80000100800 */
[----:B------:R1:W-:Y:S04]  /*124c0*/  STL [R1+0x2144], R95 ;  /* 0x0021445f01007387 */ /* 0x0003e80000100800 */
[----:B------:R1:W-:Y:S04]  /*124d0*/  STL [R1+0x2140], R93 ;  /* 0x0021405d01007387 */ /* 0x0003e80000100800 */
[----:B0-----:R-:W4:Y:S04]  /*124e0*/  LDL.LU R97, [R1+0x2148] ;  /* 0x0021480001617983 */ /* 0x001f280000300800 */
[----:B-1----:R-:W4:Y:S04]  /*124f0*/  LDL.LU R95, [R1+0x2144] ;  /* 0x00214400015f7983 */ /* 0x002f280000300800 */
[----:B------:R-:W4:Y:S04]  /*12500*/  LDL.LU R93, [R1+0x2140] ;  /* 0x00214000015d7983 */ /* 0x000f280000300800 */
[----:B------:R0:W-:Y:S04]  /*12510*/  STL [R1+0x1ff0], R89 ;  /* 0x001ff05901007387 */ /* 0x0001e80000100800 */
[----:B------:R-:W-:Y:S04]  /*12520*/  STL [R1+0x3f0], R90 ;  /* 0x0003f05a01007387 */ /* 0x000fe80000100800 */
[----:B------:R-:W4:Y:S04]  /*12530*/  LDL.LU.128 R200, [R1+0x2250] ;  /* 0x0022500001c87983 */ /* 0x000f280000300c00 */
[----:B------:R-:W4:Y:S04]  /*12540*/  LDL.LU.128 R196, [R1+0x2240] ;  /* 0x0022400001c47983 */ /* 0x000f280000300c00 */
[----:B------:R-:W-:Y:S04]  /*12550*/  STL [R1+0x3f4], R80 ;  /* 0x0003f45001007387 */ /* 0x000fe80000100800 */
[----:B------:R-:W-:Y:S04]  /*12560*/  STL [R1+0x3f8], R82 ;  /* 0x0003f85201007387 */ /* 0x000fe80000100800 */
[----:B------:R-:W-:Y:S04]  /*12570*/  STL [R1+0x3fc], R84 ;  /* 0x0003fc5401007387 */ /* 0x000fe80000100800 */
[----:B------:R-:W4:Y:S04]  /*12580*/  LDL.LU R91, [R1+0x1ff4] ;  /* 0x001ff400015b7983 */ /* 0x000f280000300800 */
[----:B0-----:R-:W4:Y:S04]  /*12590*/  LDL.LU R89, [R1+0x1ff0] ;  /* 0x001ff00001597983 */ /* 0x001f280000300800 */
[----:B------:R0:W-:Y:S04]  /*125a0*/  STL [R1+0x1e9c], R87 ;  /* 0x001e9c5701007387 */ /* 0x0001e80000100800 */
[----:B------:R1:W-:Y:S04]  /*125b0*/  STL [R1+0x1e98], R85 ;  /* 0x001e985501007387 */ /* 0x0003e80000100800 */
[----:B------:R1:W-:Y:S04]  /*125c0*/  STL [R1+0x1e94], R83 ;  /* 0x001e945301007387 */ /* 0x0003e80000100800 */
[----:B------:R1:W-:Y:S04]  /*125d0*/  STL [R1+0x1e90], R81 ;  /* 0x001e905101007387 */ /* 0x0003e80000100800 */
[----:B------:R-:W4:Y:S04]  /*125e0*/  LDL.LU.128 R204, [R1+0x2260] ;  /* 0x0022600001cc7983 */ /* 0x000f280000300c00 */
[----:B------:R-:W-:Y:S04]  /*125f0*/  STL [R1+0x400], R74 ;  /* 0x0004004a01007387 */ /* 0x000fe80000100800 */
[----:B------:R-:W-:Y:S04]  /*12600*/  STL [R1+0x404], R76 ;  /* 0x0004044c01007387 */ /* 0x000fe80000100800 */
[----:B------:R-:W-:Y:S04]  /*12610*/  STL [R1+0x408], R78 ;  /* 0x0004084e01007387 */ /* 0x000fe80000100800 */
[----:B0-----:R-:W4:Y:S04]  /*12620*/  LDL.LU R87, [R1+0x1e9c] ;  /* 0x001e9c0001577983 */ /* 0x001f280000300800 */
[----:B-1----:R-:W4:Y:S04]  /*12630*/  LDL.LU R85, [R1+0x1e98] ;  /* 0x001e980001557983 */ /* 0x002f280000300800 */
[----:B------:R-:W4:Y:S04]  /*12640*/  LDL.LU R83, [R1+0x1e94] ;  /* 0x001e940001537983 */ /* 0x000f280000300800 */
[----:B------:R-:W4:Y:S04]  /*12650*/  LDL.LU R81, [R1+0x1e90] ;  /* 0x001e900001517983 */ /* 0x000f280000300800 */
[----:B------:R-:W-:Y:S04]  /*12660*/  STL [R1+0x40c], R68 ;  /* 0x00040c4401007387 */ /* 0x000fe80000100800 */
[----:B------:R0:W-:Y:S04]  /*12670*/  STL [R1+0x1d24], R79 ;  /* 0x001d244f01007387 */ /* 0x0001e80000100800 */
[----:B------:R1:W-:Y:S04]  /*12680*/  STL [R1+0x1d20], R77 ;  /* 0x001d204d01007387 */ /* 0x0003e80000100800 */
[----:B------:R-:W4:Y:S04]  /*12690*/  LDL.LU R215, [R1+0x227c] ;  /* 0x00227c0001d77983 */ /* 0x000f280000300800 */
[----:B------:R-:W4:Y:S04]  /*126a0*/  LDL.LU R213, [R1+0x2278] ;  /* 0x0022780001d57983 */ /* 0x000f280000300800 */
[----:B------:R-:W4:Y:S04]  /*126b0*/  LDL.LU R211, [R1+0x2274] ;  /* 0x0022740001d37983 */ /* 0x000f280000300800 */
[----:B------:R-:W4:Y:S04]  /*126c0*/  LDL.LU R209, [R1+0x2270] ;  /* 0x0022700001d17983 */ /* 0x000f280000300800 */
[----:B0-----:R-:W4:Y:S04]  /*126d0*/  LDL.LU R79, [R1+0x1d24] ;  /* 0x001d2400014f7983 */ /* 0x001f280000300800 */
[----:B-1----:R-:W4:Y:S04]  /*126e0*/  LDL.LU R77, [R1+0x1d20] ;  /* 0x001d2000014d7983 */ /* 0x002f280000300800 */
[----:B------:R0:W-:Y:S04]  /*126f0*/  STL [R1+0x1bc4], R75 ;  /* 0x001bc44b01007387 */ /* 0x0001e80000100800 */
[----:B------:R1:W-:Y:S04]  /*12700*/  STL [R1+0x1bc0], R73 ;  /* 0x001bc04901007387 */ /* 0x0003e80000100800 */
[----:B------:R1:W-:Y:S04]  /*12710*/  STL [R1+0x1bbc], R71 ;  /* 0x001bbc4701007387 */ /* 0x0003e80000100800 */
[----:B------:R1:W-:Y:S04]  /*12720*/  STL [R1+0x1bb8], R69 ;  /* 0x001bb84501007387 */ /* 0x0003e80000100800 */
[----:B------:R-:W4:Y:S04]  /*12730*/  LDL.LU.64 R218, [R1+0x2288] ;  /* 0x0022880001da7983 */ /* 0x000f280000300a00 */
[----:B------:R-:W4:Y:S04]  /*12740*/  LDL.LU R217, [R1+0x2280] ;  /* 0x0022800001d97983 */ /* 0x000f280000300800 */
[----:B0-----:R-:W4:Y:S04]  /*12750*/  LDL.LU R75, [R1+0x1bc4] ;  /* 0x001bc400014b7983 */ /* 0x001f280000300800 */
[----:B-1----:R-:W4:Y:S04]  /*12760*/  LDL.LU R73, [R1+0x1bc0] ;  /* 0x001bc00001497983 */ /* 0x002f280000300800 */
[----:B------:R-:W4:Y:S04]  /*12770*/  LDL.LU R71, [R1+0x1bbc] ;  /* 0x001bbc0001477983 */ /* 0x000f280000300800 */
[----:B------:R-:W4:Y:S04]  /*12780*/  LDL.LU R69, [R1+0x1bb8] ;  /* 0x001bb80001457983 */ /* 0x000f280000300800 */
[----:B------:R0:W-:Y:S04]  /*12790*/  STL.128 [R1+0x20b0], R176 ;  /* 0x0020b0b001007387 */ /* 0x0001e80000100c00 */
[----:B------:R-:W4:Y:S04]  /*127a0*/  LDL.LU R171, [R1+0x1bb4] ;  /* 0x001bb40001ab7983 */ /* 0x000f280000300800 */
[----:B------:R-:W4:Y:S04]  /*127b0*/  LDL.LU R234, [R1+0x1bb0] ;  /* 0x001bb00001ea7983 */ /* 0x000f280000300800 */
[----:B0-----:R-:W3:Y:S04]  /*127c0*/  LDL.LU.128 R176, [R1+0x20b0] ;  /* 0x0020b00001b07983 */ /* 0x001ee80000300c00 */
[----:B------:R-:W-:Y:S04]  /*127d0*/  STL [R1+0x20c8], R182 ;  /* 0x0020c8b601007387 */ /* 0x000fe80000100800 */
[----:B------:R0:W-:Y:S04]  /*127e0*/  STL.64 [R1+0x20c0], R180 ;  /* 0x0020c0b401007387 */ /* 0x0001e80000100a00 */
[----:B------:R1:W-:Y:S04]  /*127f0*/  STL.128 [R1+0x20a0], R172 ;  /* 0x0020a0ac01007387 */ /* 0x0003e80000100c00 */
[----:B0-----:R-:W4:Y:S04]  /*12800*/  LDL.128 R180, [R1+0x3d0] ;  /* 0x0003d00001b47983 */ /* 0x001f280000100c00 */
[----:B-1----:R-:W4:Y:S04]  /*12810*/  LDL.LU.128 R172, [R1+0x20a0] ;  /* 0x0020a00001ac7983 */ /* 0x002f280000300c00 */
[----:B--2---:R-:W-:Y:S04]  /*12820*/  STL [R1+0x5d4], R185 ;  /* 0x0005d4b901007387 */ /* 0x004fe80000100800 */
[----:B------:R-:W-:Y:S04]  /*12830*/  STL.64 [R1+0x5d8], R186 ;  /* 0x0005d8ba01007387 */ /* 0x000fe80000100a00 */
[----:B------:R-:W2:Y:S04]  /*12840*/  LDL.LU R113, [R1+0x5d4] ;  /* 0x0005d40001717983 */ /* 0x000ea80000300800 */
[----:B------:R-:W2:Y:S04]  /*12850*/  LDL.LU R114, [R1+0x5d8] ;  /* 0x0005d80001727983 */ /* 0x000ea80000300800 */
[----:B------:R-:W2:Y:S04]  /*12860*/  LDL.LU R115, [R1+0x5dc] ;  /* 0x0005dc0001737983 */ /* 0x000ea80000300800 */
[----:B---3--:R0:W-:Y:S04]  /*12870*/  STL.128 [R1+0x1f70], R176 ;  /* 0x001f70b001007387 */ /* 0x0081e80000100c00 */
[----:B0-----:R-:W3:Y:S01]  /*12880*/  LDL.128 R176, [R1+0x3e0] ;  /* 0x0003e00001b07983 */ /* 0x001ee20000100c00 */
[----:B------:R-:W-:-:S03]  /*12890*/  IMAD.MOV.U32 R112, RZ, RZ, R184 ;  /* 0x000000ffff707224 */ /* 0x000fc600078e00b8 */
[----:B------:R-:W3:Y:S04]  /*128a0*/  LDL.LU.128 R184, [R1+0x2210] ;  /* 0x0022100001b87983 */ /* 0x000ee80000300c00 */
[----:B------:R0:W-:Y:S04]  /*128b0*/  STL.128 [R1+0x2020], R108 ;  /* 0x0020206c01007387 */ /* 0x0001e80000100c00 */
[----:B------:R1:W-:Y:S04]  /*128c0*/  STL.128 [R1+0x2010], R104 ;  /* 0x0020106801007387 */ /* 0x0003e80000100c00 */
[----:B------:R1:W-:Y:S04]  /*128d0*/  STL [R1+0x200c], R103 ;  /* 0x00200c6701007387 */ /* 0x0003e80000100800 */
[----:B----4-:R-:W-:Y:S04]  /*128e0*/  STL [R1+0x5e4], R181 ;  /* 0x0005e4b501007387 */ /* 0x010fe80000100800 */
[----:B------:R-:W-:Y:S04]  /*128f0*/  STL.64 [R1+0x5e8], R182 ;  /* 0x0005e8b601007387 */ /* 0x000fe80000100a00 */
[----:B------:R4:W-:Y:S04]  /*12900*/  STL.128 [R1+0x1f60], R172 ;  /* 0x001f60ac01007387 */ /* 0x0009e80000100c00 */
[----:B------:R-:W-:Y:S04]  /*12910*/  STL [R1+0x2008], R101 ;  /* 0x0020086501007387 */ /* 0x000fe80000100800 */
[----:B0-----:R-:W3:Y:S04]  /*12920*/  LDL.LU.128 R108, [R1+0x2020] ;  /* 0x00202000016c7983 */ /* 0x001ee80000300c00 */
[----:B-1----:R-:W3:Y:S04]  /*12930*/  LDL.LU.128 R104, [R1+0x2010] ;  /* 0x0020100001687983 */ /* 0x002ee80000300c00 */
[----:B------:R-:W3:Y:S04]  /*12940*/  LDL.LU R103, [R1+0x200c] ;  /* 0x00200c0001677983 */ /* 0x000ee80000300800 */
[----:B------:R-:W3:Y:S04]  /*12950*/  LDL.LU R117, [R1+0x5e4] ;  /* 0x0005e40001757983 */ /* 0x000ee80000300800 */
[----:B--2---:R0:W-:Y:S04]  /*12960*/  STL.128 [R1+0x2030], R112 ;  /* 0x0020307001007387 */ /* 0x0041e80000100c00 */
[----:B------:R-:W2:Y:S04]  /*12970*/  LDL.LU R118, [R1+0x5e8] ;  /* 0x0005e80001767983 */ /* 0x000ea80000300800 */
[----:B------:R-:W2:Y:S04]  /*12980*/  LDL.LU R119, [R1+0x5ec] ;  /* 0x0005ec0001777983 */ /* 0x000ea80000300800 */
[----:B----4-:R-:W4:Y:S04]  /*12990*/  LDL.LU.128 R172, [R1+0x1f60] ;  /* 0x001f600001ac7983 */ /* 0x010f280000300c00 */
[----:B0-----:R-:W4:Y:S04]  /*129a0*/  LDL.LU.128 R112, [R1+0x2030] ;  /* 0x0020300001707983 */ /* 0x001f280000300c00 */
[----:B------:R-:W4:Y:S01]  /*129b0*/  LDL.LU R101, [R1+0x2008] ;  /* 0x0020080001657983 */ /* 0x000f220000300800 */
[----:B------:R-:W-:-:S03]  /*129c0*/  IMAD.MOV.U32 R116, RZ, RZ, R180 ;  /* 0x000000ffff747224 */ /* 0x000fc600078e00b4 */
        /* <DEDUP_REMOVED lines=13> */
[----:B0-----:R-:W4:Y:S04]  /*12aa0*/  LDL.LU.128 R192, [R1+0x20f0] ;  /* 0x0020f00001c07983 */ /* 0x001f280000300c00 */
[----:B-1----:R-:W4:Y:S04]  /*12ab0*/  LDL.LU.128 R188, [R1+0x20e0] ;  /* 0x0020e00001bc7983 */ /* 0x002f280000300c00 */
[----:B------:R-:W4:Y:S04]  /*12ac0*/  LDL.LU R182, [R1+0x20c8] ;  /* 0x0020c80001b67983 */ /* 0x000f280000300800 */
[----:B------:R-:W4:Y:S04]  /*12ad0*/  LDL.LU.64 R180, [R1+0x20c0] ;  /* 0x0020c00001b47983 */ /* 0x000f280000300a00 */
[----:B------:R-:W4:Y:S04]  /*12ae0*/  LDL.LU R170, [R1+0x2098] ;  /* 0x0020980001aa7983 */ /* 0x000f280000300800 */
[----:B------:R-:W4:Y:S04]  /*12af0*/  LDL.LU.64 R168, [R1+0x2090] ;  /* 0x0020900001a87983 */ /* 0x000f280000300a00 */
[----:B------:R-:W4:Y:S04]  /*12b00*/  LDL.LU.128 R164, [R1+0x2080] ;  /* 0x0020800001a47983 */ /* 0x000f280000300c00 */
[----:B------:R-:W4:Y:S04]  /*12b10*/  LDL.LU.128 R160, [R1+0x2070] ;  /* 0x0020700001a07983 */ /* 0x000f280000300c00 */
[----:B------:R-:W4:Y:S04]  /*12b20*/  LDL.LU.128 R156, [R1+0x2060] ;  /* 0x00206000019c7983 */ /* 0x000f280000300c00 */
[----:B------:R-:W4:Y:S04]  /*12b30*/  LDL.LU.128 R152, [R1+0x2050] ;  /* 0x0020500001987983 */ /* 0x000f280000300c00 */
[----:B------:R-:W4:Y:S04]  /*12b40*/  LDL.LU.128 R148, [R1+0x2040] ;  /* 0x0020400001947983 */ /* 0x000f280000300c00 */
[----:B------:R-:W4:Y:S04]  /*12b50*/  LDL.LU R99, [R1+0x2004] ;  /* 0x0020040001637983 */ /* 0x000f280000300800 */
[----:B------:R-:W4:Y:S04]  /*12b60*/  LDL.LU R97, [R1+0x2000] ;  /* 0x0020000001617983 */ /* 0x000f280000300800 */
[----:B------:R-:W4:Y:S04]  /*12b70*/  LDL.LU R95, [R1+0x1ffc] ;  /* 0x001ffc00015f7983 */ /* 0x000f280000300800 */
[----:B------:R-:W4:Y:S04]  /*12b80*/  LDL.LU R93, [R1+0x1ff8] ;  /* 0x001ff800015d7983 */ /* 0x000f280000300800 */
[----:B---3--:R-:W-:Y:S01]  /*12b90*/  STL [R1+0x5f4], R177 ;  /* 0x0005f4b101007387 */ /* 0x008fe20000100800 */
[----:B------:R-:W-:-:S03]  /*12ba0*/  IMAD.MOV.U32 R120, RZ, RZ, R176 ;  /* 0x000000ffff787224 */ /* 0x000fc600078e00b0 */
[----:B------:R0:W-:Y:S04]  /*12bb0*/  STL.64 [R1+0x5f8], R178 ;  /* 0x0005f8b201007387 */ /* 0x0001e80000100a00 */
[----:B------:R1:W-:Y:S04]  /*12bc0*/  STL.128 [R1+0x20d0], R184 ;  /* 0x0020d0b801007387 */ /* 0x0003e80000100c00 */
[----:B------:R-:W3:Y:S04]  /*12bd0*/  LDL.LU R121, [R1+0x5f4] ;  /* 0x0005f40001797983 */ /* 0x000ee80000300800 */
[----:B0-----:R-:W3:Y:S04]  /*12be0*/  LDL.LU.128 R176, [R1+0x1f70] ;  /* 0x001f700001b07983 */ /* 0x001ee80000300c00 */
[----:B------:R-:W3:Y:S04]  /*12bf0*/  LDL.LU R122, [R1+0x5f8] ;  /* 0x0005f800017a7983 */ /* 0x000ee80000300800 */
[----:B-1----:R-:W3:Y:S04]  /*12c00*/  LDL.LU.128 R184, [R1+0x20d0] ;  /* 0x0020d00001b87983 */ /* 0x002ee80000300c00 */
[----:B------:R-:W3:Y:S04]  /*12c10*/  LDL.LU R123, [R1+0x5fc] ;  /* 0x0005fc00017b7983 */ /* 0x000ee80000300800 */
[----:B------:R0:W-:Y:S04]  /*12c20*/  STL.128 [R1+0x1ed0], R108 ;  /* 0x001ed06c01007387 */ /* 0x0001e80000100c00 */
[----:B------:R1:W-:Y:S04]  /*12c30*/  STL.128 [R1+0x1ec0], R104 ;  /* 0x001ec06801007387 */ /* 0x0003e80000100c00 */
[----:B------:R-:W-:Y:S04]  /*12c40*/  STL [R1+0x1ebc], R103 ;  /* 0x001ebc6701007387 */ /* 0x000fe80000100800 */
[----:B0-----:R-:W3:Y:S04]  /*12c50*/  LDL.LU.128 R108, [R1+0x1ed0] ;  /* 0x001ed000016c7983 */ /* 0x001ee80000300c00 */
[----:B-1----:R-:W3:Y:S04]  /*12c60*/  LDL.LU.128 R104, [R1+0x1ec0] ;  /* 0x001ec00001687983 */ /* 0x002ee80000300c00 */
[----:B--2---:R0:W-:Y:S04]  /*12c70*/  STL.128 [R1+0x1ef0], R116 ;  /* 0x001ef07401007387 */ /* 0x0041e80000100c00 */
[----:B----4-:R-:W-:Y:S04]  /*12c80*/  STL.128 [R1+0x1e10], R172 ;  /* 0x001e10ac01007387 */ /* 0x010fe80000100c00 */
[----:B------:R1:W-:Y:S04]  /*12c90*/  STL.128 [R1+0x1ee0], R112 ;  /* 0x001ee07001007387 */ /* 0x0003e80000100c00 */
[----:B------:R2:W-:Y:S04]  /*12ca0*/  STL [R1+0x1eb8], R101 ;  /* 0x001eb86501007387 */ /* 0x0005e80000100800 */
[----:B0-----:R-:W4:Y:S04]  /*12cb0*/  LDL.LU.128 R116, [R1+0x1ef0] ;  /* 0x001ef00001747983 */ /* 0x001f280000300c00 */
[----:B------:R-:W4:Y:S04]  /*12cc0*/  LDL.LU R103, [R1+0x1ebc] ;  /* 0x001ebc0001677983 */ /* 0x000f280000300800 */
[----:B-1----:R-:W4:Y:S04]  /*12cd0*/  LDL.LU.128 R112, [R1+0x1ee0] ;  /* 0x001ee00001707983 */ /* 0x002f280000300c00 */
[----:B------:R-:W4:Y:S04]  /*12ce0*/  LDL.LU.128 R172, [R1+0x1e10] ;  /* 0x001e100001ac7983 */ /* 0x000f280000300c00 */
[----:B--2---:R-:W2:Y:S04]  /*12cf0*/  LDL.LU R101, [R1+0x1eb8] ;  /* 0x001eb80001657983 */ /* 0x004ea80000300800 */
[----:B---3--:R0:W-:Y:S04]  /*12d00*/  STL.128 [R1+0x1e20], R176 ;  /* 0x001e20b001007387 */ /* 0x0081e80000100c00 */
[----:B0-----:R-:W3:Y:S04]  /*12d10*/  LDL.128 R176, [R1+0x3f0] ;  /* 0x0003f00001b07983 */ /* 0x001ee80000100c00 */
[----:B------:R0:W-:Y:S04]  /*12d20*/  STL.128 [R1+0x2110], R200 ;  /* 0x002110c801007387 */ /* 0x0001e80000100c00 */
[----:B------:R1:W-:Y:S04]  /*12d30*/  STL.128 [R1+0x2100], R196 ;  /* 0x002100c401007387 */ /* 0x0003e80000100c00 */
[----:B------:R1:W-:Y:S04]  /*12d40*/  STL.128 [R1+0x1fb0], R192 ;  /* 0x001fb0c001007387 */ /* 0x0003e80000100c00 */
[----:B------:R1:W-:Y:S04]  /*12d50*/  STL.128 [R1+0x1fa0], R188 ;  /* 0x001fa0bc01007387 */ /* 0x0003e80000100c00 */
[----:B------:R1:W-:Y:S04]  /*12d60*/  STL.128 [R1+0x1f90], R184 ;  /* 0x001f90b801007387 */ /* 0x0003e80000100c00 */
[----:B------:R1:W-:Y:S04]  /*12d70*/  STL [R1+0x1f88], R182 ;  /* 0x001f88b601007387 */ /* 0x0003e80000100800 */
[----:B------:R4:W-:Y:S04]  /*12d80*/  STL.64 [R1+0x1f80], R180 ;  /* 0x001f80b401007387 */ /* 0x0009e80000100a00 */
        /* <DEDUP_REMOVED lines=13> */
[----:B0-----:R-:W3:Y:S04]  /*12e60*/  LDL.LU.128 R200, [R1+0x2110] ;  /* 0x0021100001c87983 */ /* 0x001ee80000300c00 */
[----:B-1----:R-:W3:Y:S04]  /*12e70*/  LDL.LU.128 R196, [R1+0x2100] ;  /* 0x0021000001c47983 */ /* 0x002ee80000300c00 */
[----:B------:R-:W3:Y:S04]  /*12e80*/  LDL.LU.128 R192, [R1+0x1fb0] ;  /* 0x001fb00001c07983 */ /* 0x000ee80000300c00 */
[----:B------:R-:W3:Y:S04]  /*12e90*/  LDL.LU.128 R188, [R1+0x1fa0] ;  /* 0x001fa00001bc7983 */ /* 0x000ee80000300c00 */
[----:B------:R-:W3:Y:S04]  /*12ea0*/  LDL.LU.128 R184, [R1+0x1f90] ;  /* 0x001f900001b87983 */ /* 0x000ee80000300c00 */
[----:B------:R-:W3:Y:S04]  /*12eb0*/  LDL.LU R182, [R1+0x1f88] ;  /* 0x001f880001b67983 */ /* 0x000ee80000300800 */
[----:B----4-:R-:W4:Y:S04]  /*12ec0*/  LDL.LU.64 R180, [R1+0x1f80] ;  /* 0x001f800001b47983 */ /* 0x010f280000300a00 */
[----:B------:R-:W4:Y:S04]  /*12ed0*/  LDL.LU R170, [R1+0x1f58] ;  /* 0x001f580001aa7983 */ /* 0x000f280000300800 */
[----:B------:R-:W4:Y:S04]  /*12ee0*/  LDL.LU.64 R168, [R1+0x1f50] ;  /* 0x001f500001a87983 */ /* 0x000f280000300a00 */
[----:B--2---:R-:W2:Y:S04]  /*12ef0*/  LDL.LU.128 R164, [R1+0x1f40] ;  /* 0x001f400001a47983 */ /* 0x004ea80000300c00 */
        /* <DEDUP_REMOVED lines=10> */
[----:B------:R0:W-:Y:S04]  /*12fa0*/  STL.128 [R1+0x1da0], R120 ;  /* 0x001da07801007387 */ /* 0x0001e80000100c00 */
[----:B------:R1:W-:Y:S04]  /*12fb0*/  STL.128 [R1+0x1d90], R116 ;  /* 0x001d907401007387 */ /* 0x0003e80000100c00 */
[----:B------:R1:W-:Y:S04]  /*12fc0*/  STL.128 [R1+0x1d80], R112 ;  /* 0x001d807001007387 */ /* 0x0003e80000100c00 */
[----:B------:R1:W-:Y:S04]  /*12fd0*/  STL.128 [R1+0x1d70], R108 ;  /* 0x001d706c01007387 */ /* 0x0003e80000100c00 */
[----:B------:R1:W-:Y:S04]  /*12fe0*/  STL.128 [R1+0x1d60], R104 ;  /* 0x001d606801007387 */ /* 0x0003e80000100c00 */
[----:B------:R1:W-:Y:S04]  /*12ff0*/  STL [R1+0x1d54], R103 ;  /* 0x001d546701007387 */ /* 0x0003e80000100800 */
[----:B------:R1:W-:Y:S04]  /*13000*/  STL.128 [R1+0x1cc0], R172 ;  /* 0x001cc0ac01007387 */ /* 0x0003e80000100c00 */
[----:B------:R1:W-:Y:S04]  /*13010*/  STL [R1+0x1d50], R101 ;  /* 0x001d506501007387 */ /* 0x0003e80000100800 */
[----:B0-----:R-:W2:Y:S04]  /*13020*/  LDL.LU.128 R120, [R1+0x1da0] ;  /* 0x001da00001787983 */ /* 0x001ea80000300c00 */
[----:B-1----:R-:W2:Y:S04]  /*13030*/  LDL.LU.128 R116, [R1+0x1d90] ;  /* 0x001d900001747983 */ /* 0x002ea80000300c00 */
[----:B------:R-:W2:Y:S04]  /*13040*/  LDL.LU.128 R112, [R1+0x1d80] ;  /* 0x001d800001707983 */ /* 0x000ea80000300c00 */
[----:B------:R-:W2:Y:S04]  /*13050*/  LDL.LU.128 R108, [R1+0x1d70] ;  /* 0x001d7000016c7983 */ /* 0x000ea80000300c00 */
[----:B------:R-:W2:Y:S04]  /*13060*/  LDL.LU.128 R104, [R1+0x1d60] ;  /* 0x001d600001687983 */ /* 0x000ea80000300c00 */
[----:B------:R-:W2:Y:S04]  /*13070*/  LDL.LU R103, [R1+0x1d54] ;  /* 0x001d540001677983 */ /* 0x000ea80000300800 */
[----:B------:R-:W2:Y:S04]  /*13080*/  LDL.128 R172, [R1+0x400] ;  /* 0x0004000001ac7983 */ /* 0x000ea80000100c00 */
[----:B------:R-:W2:Y:S04]  /*13090*/  LDL.LU R101, [R1+0x1d50] ;  /* 0x001d500001657983 */ /* 0x000ea80000300800 */
[----:B---3--:R-:W-:Y:S04]  /*130a0*/  STL [R1+0x604], R177 ;  /* 0x000604b101007387 */ /* 0x008fe80000100800 */
[----:B------:R-:W-:Y:S04]  /*130b0*/  STL.64 [R1+0x608], R178 ;  /* 0x000608b201007387 */ /* 0x000fe80000100a00 */
[----:B------:R-:W3:Y:S04]  /*130c0*/  LDL.LU R125, [R1+0x604] ;  /* 0x00060400017d7983 */ /* 0x000ee80000300800 */
[----:B------:R-:W3:Y:S04]  /*130d0*/  LDL.LU R126, [R1+0x608] ;  /* 0x00060800017e7983 */ /* 0x000ee80000300800 */
[----:B------:R-:W3:Y:S01]  /*130e0*/  LDL.LU R127, [R1+0x60c] ;  /* 0x00060c00017f7983 */ /* 0x000ee20000300800 */
[----:B------:R-:W-:-:S03]  /*130f0*/  IMAD.MOV.U32 R124, RZ, RZ, R176 ;  /* 0x000000ffff7c7224 */ /* 0x000fc600078e00b0 */
[----:B------:R0:W-:Y:S04]  /*13100*/  STL.128 [R1+0x2120], R204 ;  /* 0x002120cc01007387 */ /* 0x0001e80000100c00 */
[----:B------:R1:W-:Y:S04]  /*13110*/  STL [R1+0x1d34], R87 ;  /* 0x001d345701007387 */ /* 0x0003e80000100800 */
[----:B------:R1:W-:Y:S04]  /*13120*/  STL [R1+0x1d30], R85 ;  /* 0x001d305501007387 */ /* 0x0003e80000100800 */
[----:B------:R1:W-:Y:S04]  /*13130*/  STL [R1+0x1d2c], R83 ;  /* 0x001d2c5301007387 */ /* 0x0003e80000100800 */
[----:B------:R1:W-:Y:S04]  /*13140*/  STL [R1+0x1d28], R81 ;  /* 0x001d285101007387 */ /* 0x0003e80000100800 */
[----:B0-----:R-:W3:Y:S04]  /*13150*/  LDL.LU.128 R204, [R1+0x2120] ;  /* 0x0021200001cc7983 */ /* 0x001ee80000300c00 */
[----:B------:R-:W3:Y:S04]  /*13160*/  LDL.LU.128 R176, [R1+0x1e20] ;  /* 0x001e200001b07983 */ /* 0x000ee80000300c00 */
[----:B-1----:R-:W3:Y:S04]  /*13170*/  LDL.LU R87, [R1+0x1d34] ;  /* 0x001d340001577983 */ /* 0x002ee80000300800 */
[----:B------:R-:W3:Y:S04]  /*13180*/  LDL.LU R85, [R1+0x1d30] ;  /* 0x001d300001557983 */ /* 0x000ee80000300800 */
[----:B------:R-:W3:Y:S04]  /*13190*/  LDL.LU R83, [R1+0x1d2c] ;  /* 0x001d2c0001537983 */ /* 0x000ee80000300800 */
[----:B------:R-:W3:Y:S04]  /*131a0*/  LDL.LU R81, [R1+0x1d28] ;  /* 0x001d280001517983 */ /* 0x000ee80000300800 */
[----:B------:R0:W-:Y:S04]  /*131b0*/  STL.128 [R1+0x1fd0], R200 ;  /* 0x001fd0c801007387 */ /* 0x0001e80000100c00 */
[----:B------:R1:W-:Y:S04]  /*131c0*/  STL.128 [R1+0x1fc0], R196 ;  /* 0x001fc0c401007387 */ /* 0x0003e80000100c00 */
[----:B------:R1:W-:Y:S04]  /*131d0*/  STL.128 [R1+0x1e60], R192 ;  /* 0x001e60c001007387 */ /* 0x0003e80000100c00 */
[----:B------:R1:W-:Y:S04]  /*131e0*/  STL.128 [R1+0x1e50], R188 ;  /* 0x001e50bc01007387 */ /* 0x0003e80000100c00 */
[----:B------:R1:W-:Y:S04]  /*131f0*/  STL.128 [R1+0x1e40], R184 ;  /* 0x001e40b801007387 */ /* 0x0003e80000100c00 */
[----:B------:R1:W-:Y:S04]  /*13200*/  STL [R1+0x1e38], R182 ;  /* 0x001e38b601007387 */ /* 0x0003e80000100800 */
[----:B----4-:R4:W-:Y:S04]  /*13210*/  STL.64 [R1+0x1e30], R180 ;  /* 0x001e30b401007387 */ /* 0x0109e80000100a00 */
[----:B------:R4:W-:Y:S04]  /*13220*/  STL [R1+0x1e08], R170 ;  /* 0x001e08aa01007387 */ /* 0x0009e80000100800 */
[----:B------:R4:W-:Y:S04]  /*13230*/  STL.64 [R1+0x1e00], R168 ;  /* 0x001e00a801007387 */ /* 0x0009e80000100a00 */
[----:B--2---:R2:W-:Y:S04]  /*13240*/  STL.128 [R1+0x1df0], R164 ;  /* 0x001df0a401007387 */ /* 0x0045e80000100c00 */
        /* <DEDUP_REMOVED lines=36> */
[----:B------:R-:W-:Y:S04]  /*13490*/  STL [R1+0x614], R173 ;  /* 0x000614ad01007387 */ /* 0x000fe80000100800 */
[----:B------:R-:W-:Y:S04]  /*134a0*/  STL.64 [R1+0x618], R174 ;  /* 0x000618ae01007387 */ /* 0x000fe80000100a00 */
[----:B------:R3:W-:Y:S04]  /*134b0*/  STL [R1+0x1bf8], R101 ;  /* 0x001bf86501007387 */ /* 0x0007e80000100800 */
[----:B0-----:R-:W2:Y:S04]  /*134c0*/  LDL.LU.128 R120, [R1+0x1c40] ;  /* 0x001c400001787983 */ /* 0x001ea80000300c00 */
[----:B-1----:R-:W2:Y:S04]  /*134d0*/  LDL.LU.128 R116, [R1+0x1c30] ;  /* 0x001c300001747983 */ /* 0x002ea80000300c00 */
[----:B------:R-:W2:Y:S04]  /*134e0*/  LDL.LU.128 R112, [R1+0x1c20] ;  /* 0x001c200001707983 */ /* 0x000ea80000300c00 */
[----:B------:R-:W2:Y:S04]  /*134f0*/  LDL.LU.128 R108, [R1+0x1c10] ;  /* 0x001c1000016c7983 */ /* 0x000ea80000300c00 */
[----:B------:R-:W2:Y:S04]  /*13500*/  LDL.LU.128 R104, [R1+0x1c00] ;  /* 0x001c000001687983 */ /* 0x000ea80000300c00 */
[----:B------:R-:W2:Y:S04]  /*13510*/  LDL.LU R103, [R1+0x1bfc] ;  /* 0x001bfc0001677983 */ /* 0x000ea80000300800 */
[----:B------:R-:W2:Y:S04]  /*13520*/  LDL.LU R129, [R1+0x614] ;  /* 0x0006140001817983 */ /* 0x000ea80000300800 */
[----:B------:R-:W2:Y:S04]  /*13530*/  LDL.LU R130, [R1+0x618] ;  /* 0x0006180001827983 */ /* 0x000ea80000300800 */
[----:B------:R-:W2:Y:S04]  /*13540*/  LDL.LU R131, [R1+0x61c] ;  /* 0x00061c0001837983 */ /* 0x000ea80000300800 */
[----:B---3--:R0:W-:Y:S04]  /*13550*/  STL.128 [R1+0x1c50], R124 ;  /* 0x001c507c01007387 */ /* 0x0081e80000100c00 */
[----:B------:R-:W3:Y:S04]  /*13560*/  LDL.LU R101, [R1+0x1bf8] ;  /* 0x001bf80001657983 */ /* 0x000ee80000300800 */
[----:B0-----:R-:W3:Y:S01]  /*13570*/  LDL.LU.128 R124, [R1+0x1c50] ;  /* 0x001c5000017c7983 */ /* 0x001ee20000300c00 */
[----:B------:R-:W-:-:S03]  /*13580*/  IMAD.MOV.U32 R128, RZ, RZ, R172 ;  /* 0x000000ffff807224 */ /* 0x000fc600078e00ac */
[----:B------:R0:W-:Y:S04]  /*13590*/  STL [R1+0x213c], R215 ;  /* 0x00213cd701007387 */ /* 0x0001e80000100800 */
[----:B------:R1:W-:Y:S04]  /*135a0*/  STL [R1+0x2138], R213 ;  /* 0x002138d501007387 */ /* 0x0003e80000100800 */
[----:B------:R1:W-:Y:S04]  /*135b0*/  STL [R1+0x2134], R211 ;  /* 0x002134d301007387 */ /* 0x0003e80000100800 */
[----:B------:R1:W-:Y:S04]  /*135c0*/  STL [R1+0x2130], R209 ;  /* 0x002130d101007387 */ /* 0x0003e80000100800 */
        /* <DEDUP_REMOVED lines=8> */
[----:B0-----:R-:W3:Y:S04]  /*13650*/  LDL.LU R215, [R1+0x213c] ;  /* 0x00213c0001d77983 */ /* 0x001ee80000300800 */
[----:B-1----:R-:W3:Y:S04]  /*13660*/  LDL.LU R213, [R1+0x2138] ;  /* 0x0021380001d57983 */ /* 0x002ee80000300800 */
[----:B------:R-:W3:Y:S04]  /*13670*/  LDL.LU R211, [R1+0x2134] ;  /* 0x0021340001d37983 */ /* 0x000ee80000300800 */
[----:B------:R-:W3:Y:S04]  /*13680*/  LDL.LU R209, [R1+0x2130] ;  /* 0x0021300001d17983 */ /* 0x000ee80000300800 */
[----:B------:R-:W3:Y:S04]  /*13690*/  LDL.LU.128 R204, [R1+0x1fe0] ;  /* 0x001fe00001cc7983 */ /* 0x000ee80000300c00 */
[----:B------:R-:W3:Y:S04]  /*136a0*/  LDL.LU.128 R176, [R1+0x1cd0] ;  /* 0x001cd00001b07983 */ /* 0x000ee80000300c00 */
[----:B------:R-:W3:Y:S04]  /*136b0*/  LDL.LU.128 R172, [R1+0x1cc0] ;  /* 0x001cc00001ac7983 */ /* 0x000ee80000300c00 */
        /* <DEDUP_REMOVED lines=40> */
[----:B------:R-:W4:Y:S04]  /*13940*/  LDL.LU.128 R160, [R1+0x1c90] ;  /* 0x001c900001a07983 */ /* 0x000f280000300c00 */
[----:B------:R-:W4:Y:S04]  /*13950*/  LDL.LU.128 R156, [R1+0x1c80] ;  /* 0x001c8000019c7983 */ /* 0x000f280000300c00 */
[----:B------:R-:W4:Y:S04]  /*13960*/  LDL.LU.128 R152, [R1+0x1c70] ;  /* 0x001c700001987983 */ /* 0x000f280000300c00 */
[----:B------:R-:W4:Y:S04]  /*13970*/  LDL.LU.128 R148, [R1+0x1c60] ;  /* 0x001c600001947983 */ /* 0x000f280000300c00 */
[----:B------:R-:W2:Y:S04]  /*13980*/  LDL.LU R99, [R1+0x1bf4] ;  /* 0x001bf40001637983 */ /* 0x000ea80000300800 */
[----:B------:R-:W4:Y:S04]  /*13990*/  LDL.LU R97, [R1+0x1bf0] ;  /* 0x001bf00001617983 */ /* 0x000f280000300800 */
[----:B------:R-:W4:Y:S04]  /*139a0*/  LDL.LU R95, [R1+0x1bec] ;  /* 0x001bec00015f7983 */ /* 0x000f280000300800 */
[----:B------:R-:W4:Y:S04]  /*139b0*/  LDL.LU R93, [R1+0x1be8] ;  /* 0x001be800015d7983 */ /* 0x000f280000300800 */
[----:B------:R-:W4:Y:S04]  /*139c0*/  LDL.LU R91, [R1+0x1be4] ;  /* 0x001be400015b7983 */ /* 0x000f280000300800 */
[----:B------:R-:W4:Y:S04]  /*139d0*/  LDL.LU R89, [R1+0x1be0] ;  /* 0x001be00001597983 */ /* 0x000f280000300800 */
[----:B------:R-:W-:Y:S04]  /*139e0*/  STL.128 [R1+0x1ba0], R128 ;  /* 0x001ba08001007387 */ /* 0x000fe80000100c00 */
[----:B------:R-:W-:Y:S04]  /*139f0*/  STL.128 [R1+0x1b80], R120 ;  /* 0x001b807801007387 */ /* 0x000fe80000100c00 */
[----:B---3--:R0:W-:Y:S04]  /*13a00*/  STL.128 [R1+0x1b90], R124 ;  /* 0x001b907c01007387 */ /* 0x0081e80000100c00 */
[----:B------:R1:W-:Y:S04]  /*13a10*/  STL.128 [R1+0x1b70], R116 ;  /* 0x001b707401007387 */ /* 0x0003e80000100c00 */
[----:B------:R-:W-:Y:S04]  /*13a20*/  STL.128 [R1+0x1b60], R112 ;  /* 0x001b607001007387 */ /* 0x000fe80000100c00 */
[----:B------:R-:W-:Y:S04]  /*13a30*/  STL.128 [R1+0x1b50], R108 ;  /* 0x001b506c01007387 */ /* 0x000fe80000100c00 */
[----:B------:R-:W-:Y:S04]  /*13a40*/  STL.128 [R1+0x1b40], R104 ;  /* 0x001b406801007387 */ /* 0x000fe80000100c00 */
[----:B------:R-:W-:Y:S04]  /*13a50*/  STL [R1+0x1b3c], R103 ;  /* 0x001b3c6701007387 */ /* 0x000fe80000100800 */
[----:B------:R-:W-:Y:S04]  /*13a60*/  STL [R1+0x1b38], R101 ;  /* 0x001b386501007387 */ /* 0x000fe80000100800 */
[----:B------:R3:W-:Y:S04]  /*13a70*/  STL.128 [R1+0x1ab0], R44 ;  /* 0x001ab02c01007387 */ /* 0x0007e80000100c00 */
[----:B------:R3:W-:Y:S04]  /*13a80*/  STL.128 [R1+0x1aa0], R40 ;  /* 0x001aa02801007387 */ /* 0x0007e80000100c00 */
[----:B------:R3:W-:Y:S04]  /*13a90*/  STL.128 [R1+0x1a90], R36 ;  /* 0x001a902401007387 */ /* 0x0007e80000100c00 */
[----:B0-----:R-:W4:Y:S04]  /*13aa0*/  LDL.LU.128 R124, [R1+0x1b90] ;  /* 0x001b9000017c7983 */ /* 0x001f280000300c00 */
[----:B------:R-:W4:Y:S04]  /*13ab0*/  LDL.LU.128 R120, [R1+0x1b80] ;  /* 0x001b800001787983 */ /* 0x000f280000300c00 */
[----:B-1----:R-:W4:Y:S04]  /*13ac0*/  LDL.LU.128 R116, [R1+0x1b70] ;  /* 0x001b700001747983 */ /* 0x002f280000300c00 */
[----:B---3--:R-:W3:Y:S04]  /*13ad0*/  LDL.LU.128 R44, [R1+0x1ab0] ;  /* 0x001ab000012c7983 */ /* 0x008ee80000300c00 */
[----:B------:R-:W3:Y:S04]  /*13ae0*/  LDL.LU.128 R40, [R1+0x1aa0] ;  /* 0x001aa00001287983 */ /* 0x000ee80000300c00 */
[----:B------:R-:W3:Y:S04]  /*13af0*/  LDL.LU.128 R36, [R1+0x1a90] ;  /* 0x001a900001247983 */ /* 0x000ee80000300c00 */
[----:B------:R-:W3:Y:S04]  /*13b00*/  LDL.128 R112, [R1+0x410] ;  /* 0x0004100001707983 */ /* 0x000ee80000100c00 */
[----:B------:R0:W-:Y:S04]  /*13b10*/  STL.128 [R1+0x1a80], R32 ;  /* 0x001a802001007387 */ /* 0x0001e80000100c00 */
[----:B------:R-:W-:Y:S04]  /*13b20*/  STL [R1+0x420], R66 ;  /* 0x0004204201007387 */ /* 0x000fe80000100800 */
[----:B------:R-:W-:Y:S04]  /*13b30*/  STL [R1+0x424], R56 ;  /* 0x0004243801007387 */ /* 0x000fe80000100800 */
[----:B------:R-:W-:Y:S04]  /*13b40*/  STL [R1+0x428], R58 ;  /* 0x0004283a01007387 */ /* 0x000fe80000100800 */
[----:B0-----:R-:W3:Y:S04]  /*13b50*/  LDL.LU.128 R32, [R1+0x1a80] ;  /* 0x001a800001207983 */ /* 0x001ee80000300c00 */
[----:B------:R-:W-:Y:S04]  /*13b60*/  STL [R1+0x42c], R60 ;  /* 0x00042c3c01007387 */ /* 0x000fe80000100800 */
[----:B------:R0:W-:Y:S04]  /*13b70*/  STL.128 [R1+0x1ad0], R52 ;  /* 0x001ad03401007387 */ /* 0x0001e80000100c00 */
[----:B------:R1:W-:Y:S04]  /*13b80*/  STL.128 [R1+0x1ac0], R48 ;  /* 0x001ac03001007387 */ /* 0x0003e80000100c00 */
[----:B------:R-:W3:Y:S04]  /*13b90*/  LDL.LU.128 R128, [R1+0x1ba0] ;  /* 0x001ba00001807983 */ /* 0x000ee80000300c00 */
[----:B------:R-:W3:Y:S04]  /*13ba0*/  LDL.LU.128 R108, [R1+0x1b50] ;  /* 0x001b5000016c7983 */ /* 0x000ee80000300c00 */
[----:B0-----:R-:W3:Y:S04]  /*13bb0*/  LDL.LU.128 R52, [R1+0x1ad0] ;  /* 0x001ad00001347983 */ /* 0x001ee80000300c00 */
[----:B-1----:R-:W3:Y:S04]  /*13bc0*/  LDL.LU.128 R48, [R1+0x1ac0] ;  /* 0x001ac00001307983 */ /* 0x002ee80000300c00 */
        /* <DEDUP_REMOVED lines=16> */
[----:B------:R-:W3:Y:S04]  /*13cd0*/  LDL.LU.128 R104, [R1+0x1b40] ;  /* 0x001b400001687983 */ /* 0x000ee80000300c00 */
[----:B------:R-:W3:Y:S04]  /*13ce0*/  LDL.LU R103, [R1+0x1b3c] ;  /* 0x001b3c0001677983 */ /* 0x000ee80000300800 */
[----:B------:R-:W3:Y:S04]  /*13cf0*/  LDL.LU R101, [R1+0x1b38] ;  /* 0x001b380001657983 */ /* 0x000ee80000300800 */
        /* <DEDUP_REMOVED lines=16> */
[----:B--2---:R0:W-:Y:S04]  /*13e00*/  STL [R1+0x1b34], R99 ;  /* 0x001b346301007387 */ /* 0x0041e80000100800 */
[----:B----4-:R1:W-:Y:S04]  /*13e10*/  STL [R1+0x1b30], R97 ;  /* 0x001b306101007387 */ /* 0x0103e80000100800 */
[----:B------:R2:W-:Y:S04]  /*13e20*/  STL [R1+0x1b2c], R95 ;  /* 0x001b2c5f01007387 */ /* 0x0005e80000100800 */
[----:B------:R4:W-:Y:S04]  /*13e30*/  STL [R1+0x1b28], R93 ;  /* 0x001b285d01007387 */ /* 0x0009e80000100800 */
[----:B------:R4:W-:Y:S04]  /*13e40*/  STL [R1+0x1b24], R91 ;  /* 0x001b245b01007387 */ /* 0x0009e80000100800 */
[----:B------:R4:W-:Y:S04]  /*13e50*/  STL [R1+0x1b20], R89 ;  /* 0x001b205901007387 */ /* 0x0009e80000100800 */
[----:B0-----:R-:W3:Y:S04]  /*13e60*/  LDL.LU R99, [R1+0x1b34] ;  /* 0x001b340001637983 */ /* 0x001ee80000300800 */
[----:B-1----:R-:W3:Y:S04]  /*13e70*/  LDL.LU R97, [R1+0x1b30] ;  /* 0x001b300001617983 */ /* 0x002ee80000300800 */
[----:B--2---:R-:W2:Y:S04]  /*13e80*/  LDL.LU R95, [R1+0x1b2c] ;  /* 0x001b2c00015f7983 */ /* 0x004ea80000300800 */
[----:B----4-:R-:W4:Y:S04]  /*13e90*/  LDL.LU R93, [R1+0x1b28] ;  /* 0x001b2800015d7983 */ /* 0x010f280000300800 */
[----:B------:R-:W4:Y:S04]  /*13ea0*/  LDL.LU R91, [R1+0x1b24] ;  /* 0x001b2400015b7983 */ /* 0x000f280000300800 */
[----:B------:R-:W4:Y:S04]  /*13eb0*/  LDL.LU R89, [R1+0x1b20] ;  /* 0x001b200001597983 */ /* 0x000f280000300800 */
[----:B------:R-:W-:Y:S04]  /*13ec0*/  STL.128 [R1+0x19f0], R124 ;  /* 0x0019f07c01007387 */ /* 0x000fe80000100c00 */
[----:B------:R-:W-:Y:S04]  /*13ed0*/  STL.128 [R1+0x19e0], R120 ;  /* 0x0019e07801007387 */ /* 0x000fe80000100c00 */
[----:B------:R0:W-:Y:S04]  /*13ee0*/  STL.128 [R1+0x19d0], R116 ;  /* 0x0019d07401007387 */ /* 0x0001e80000100c00 */
[----:B---3--:R1:W-:Y:S04]  /*13ef0*/  STL.128 [R1+0x1910], R44 ;  /* 0x0019102c01007387 */ /* 0x0083e80000100c00 */
[----:B------:R3:W-:Y:S04]  /*13f00*/  STL.128 [R1+0x1900], R40 ;  /* 0x0019002801007387 */ /* 0x0007e80000100c00 */
[----:B------:R3:W-:Y:S01]  /*13f10*/  STL.128 [R1+0x18f0], R36 ;  /* 0x0018f02401007387 */ /* 0x0007e20000100c00 */
[----:B------:R-:W-:-:S03]  /*13f20*/  IMAD.MOV.U32 R132, RZ, RZ, R112 ;  /* 0x000000ffff847224 */ /* 0x000fc600078e0070 */
[----:B0-----:R-:W4:Y:S01]  /*13f30*/  LDL.128 R116, [R1+0x420] ;  /* 0x0004200001747983 */ /* 0x001f220000100c00 */
[----:B------:R-:W-:Y:S02]  /*13f40*/  IMAD.MOV.U32 R133, RZ, RZ, R113 ;  /* 0x000000ffff857224 */ /* 0x000fe400078e0071 */
[----:B------:R-:W-:Y:S01]  /*13f50*/  IMAD.MOV.U32 R134, RZ, RZ, R114 ;  /* 0x000000ffff867224 */ /* 0x000fe200078e0072 */
[----:B------:R-:W4:Y:S01]  /*13f60*/  LDL.LU.128 R124, [R1+0x19f0] ;  /* 0x0019f000017c7983 */ /* 0x000f220000300c00 */
[----:B------:R-:W-:-:S03]  /*13f70*/  IMAD.MOV.U32 R135, RZ, RZ, R115 ;  /* 0x000000ffff877224 */ /* 0x000fc600078e0073 */
[----:B------:R-:W4:Y:S04]  /*13f80*/  LDL.LU.128 R120, [R1+0x19e0] ;  /* 0x0019e00001787983 */ /* 0x000f280000300c00 */
[----:B-1----:R-:W4:Y:S04]  /*13f90*/  LDL.LU.128 R44, [R1+0x1910] ;  /* 0x00191000012c7983 */ /* 0x002f280000300c00 */
[----:B---3--:R-:W3:Y:S04]  /*13fa0*/  LDL.LU.128 R40, [R1+0x1900] ;  /* 0x0019000001287983 */ /* 0x008ee80000300c00 */
[----:B------:R-:W3:Y:S04]  /*13fb0*/  LDL.LU.128 R36, [R1+0x18f0] ;  /* 0x0018f00001247983 */ /* 0x000ee80000300c00 */
[----:B------:R-:W3:Y:S04]  /*13fc0*/  LDL.LU.128 R112, [R1+0x1b60] ;  /* 0x001b600001707983 */ /* 0x000ee80000300c00 */
[----:B------:R0:W-:Y:S04]  /*13fd0*/  STL.128 [R1+0x1a70], R28 ;  /* 0x001a701c01007387 */ /* 0x0001e80000100c00 */
[----:B------:R1:W-:Y:S04]  /*13fe0*/  STL.64 [R1+0x1a40], R16 ;  /* 0x001a401001007387 */ /* 0x0003e80000100a00 */
[----:B------:R1:W-:Y:S04]  /*13ff0*/  STL.128 [R1+0x1a60], R24 ;  /* 0x001a601801007387 */ /* 0x0003e80000100c00 */
[----:B------:R1:W-:Y:S04]  /*14000*/  STL.128 [R1+0x18e0], R32 ;  /* 0x0018e02001007387 */ /* 0x0003e80000100c00 */
[----:B0-----:R-:W3:Y:S04]  /*14010*/  LDL.LU.128 R28, [R1+0x1a70] ;  /* 0x001a7000011c7983 */ /* 0x001ee80000300c00 */
[----:B-1----:R-:W3:Y:S04]  /*14020*/  LDL.LU.64 R16, [R1+0x1a40] ;  /* 0x001a400001107983 */ /* 0x002ee80000300a00 */
[----:B------:R0:W-:Y:S04]  /*14030*/  STL.128 [R1+0x1a50], R20 ;  /* 0x001a501401007387 */ /* 0x0001e80000100c00 */
[----:B------:R1:W-:Y:S04]  /*14040*/  STL.128 [R1+0x1a30], R12 ;  /* 0x001a300c01007387 */ /* 0x0003e80000100c00 */
[----:B------:R1:W-:Y:S04]  /*14050*/  STL.128 [R1+0x1a20], R8 ;  /* 0x001a200801007387 */ /* 0x0003e80000100c00 */
[----:B------:R1:W-:Y:S04]  /*14060*/  STL.128 [R1+0x1a10], R4 ;  /* 0x001a100401007387 */ /* 0x0003e80000100c00 */
[----:B------:R-:W3:Y:S04]  /*14070*/  LDL.LU.128 R24, [R1+0x1a60] ;  /* 0x001a600001187983 */ /* 0x000ee80000300c00 */
[----:B------:R-:W3:Y:S04]  /*14080*/  LDL.LU.128 R32, [R1+0x18e0] ;  /* 0x0018e00001207983 */ /* 0x000ee80000300c00 */
[----:B0-----:R-:W3:Y:S04]  /*14090*/  LDL.LU.128 R20, [R1+0x1a50] ;  /* 0x001a500001147983 */ /* 0x001ee80000300c00 */
[----:B-1----:R-:W3:Y:S04]  /*140a0*/  LDL.LU.128 R12, [R1+0x1a30] ;  /* 0x001a3000010c7983 */ /* 0x002ee80000300c00 */
[----:B------:R-:W3:Y:S04]  /*140b0*/  LDL.LU.128 R8, [R1+0x1a20] ;  /* 0x001a200001087983 */ /* 0x000ee80000300c00 */
[----:B------:R-:W3:Y:S04]  /*140c0*/  LDL.LU.128 R4, [R1+0x1a10] ;  /* 0x001a100001047983 */ /* 0x000ee80000300c00 */
[----:B------:R-:W-:Y:S04]  /*140d0*/  STL [R1+0x430], R50 ;  /* 0x0004303201007387 */ /* 0x000fe80000100800 */
[----:B------:R-:W-:Y:S04]  /*140e0*/  STL [R1+0x434], R52 ;  /* 0x0004343401007387 */ /* 0x000fe80000100800 */
[----:B------:R-:W-:Y:S04]  /*140f0*/  STL [R1+0x438], R54 ;  /* 0x0004383601007387 */ /* 0x000fe80000100800 */
[----:B------:R0:W-:Y:S04]  /*14100*/  STL.128 [R1+0x1a00], R128 ;  /* 0x001a008001007387 */ /* 0x0001e80000100c00 */
[----:B------:R1:W-:Y:S04]  /*14110*/  STL.64 [R1+0x1920], R48 ;  /* 0x0019203001007387 */ /* 0x0003e80000100a00 */
[----:B------:R1:W-:Y:S04]  /*14120*/  STL.128 [R1+0x19b0], R108 ;  /* 0x0019b06c01007387 */ /* 0x0003e80000100c00 */
[----:B0-----:R-:W3:Y:S04]  /*14130*/  LDL.LU.128 R128, [R1+0x1a00] ;  /* 0x001a000001807983 */ /* 0x001ee80000300c00 */
[----:B-1----:R-:W3:Y:S04]  /*14140*/  LDL.LU.64 R48, [R1+0x1920] ;  /* 0x0019200001307983 */ /* 0x002ee80000300a00 */
[----:B------:R0:W-:Y:S04]  /*14150*/  STL.128 [R1+0x19a0], R104 ;  /* 0x0019a06801007387 */ /* 0x0001e80000100c00 */
[----:B------:R1:W-:Y:S04]  /*14160*/  STL [R1+0x1990], R103 ;  /* 0x0019906701007387 */ /* 0x0003e80000100800 */
        /* <DEDUP_REMOVED lines=20> */
[----:B------:R-:W3:Y:S04]  /*142b0*/  LDL.LU.128 R108, [R1+0x19b0] ;  /* 0x0019b000016c7983 */ /* 0x000ee80000300c00 */
[----:B0-----:R-:W3:Y:S04]  /*142c0*/  LDL.LU.128 R104, [R1+0x19a0] ;  /* 0x0019a00001687983 */ /* 0x001ee80000300c00 */
[----:B-1----:R-:W3:Y:S04]  /*142d0*/  LDL.LU R103, [R1+0x1990] ;  /* 0x0019900001677983 */ /* 0x002ee80000300800 */
[----:B------:R0:W-:Y:S04]  /*142e0*/  STL [R1+0x1988], R99 ;  /* 0x0019886301007387 */ /* 0x0001e80000100800 */
[----:B------:R1:W-:Y:S04]  /*142f0*/  STL [R1+0x1984], R97 ;  /* 0x0019846101007387 */ /* 0x0003e80000100800 */
[----:B--2---:R2:W-:Y:S04]  /*14300*/  STL [R1+0x1980], R95 ;  /* 0x0019805f01007387 */ /* 0x0045e80000100800 */
[----:B----4-:R4:W-:Y:S04]  /*14310*/  STL [R1+0x197c], R93 ;  /* 0x00197c5d01007387 */ /* 0x0109e80000100800 */
[----:B------:R4:W-:Y:S04]  /*14320*/  STL [R1+0x1978], R91 ;  /* 0x0019785b01007387 */ /* 0x0009e80000100800 */
[----:B------:R4:W-:Y:S04]  /*14330*/  STL [R1+0x1974], R89 ;  /* 0x0019745901007387 */ /* 0x0009e80000100800 */
[----:B------:R-:W3:Y:S04]  /*14340*/  LDL.LU R101, [R1+0x198c] ;  /* 0x00198c0001657983 */ /* 0x000ee80000300800 */
[----:B0-----:R-:W3:Y:S04]  /*14350*/  LDL.LU R99, [R1+0x1988] ;  /* 0x0019880001637983 */ /* 0x001ee80000300800 */
[----:B-1----:R-:W3:Y:S04]  /*14360*/  LDL.LU R97, [R1+0x1984] ;  /* 0x0019840001617983 */ /* 0x002ee80000300800 */
[----:B--2---:R-:W2:Y:S04]  /*14370*/  LDL.LU R95, [R1+0x1980] ;  /* 0x00198000015f7983 */ /* 0x004ea80000300800 */
[----:B----4-:R-:W4:Y:S04]  /*14380*/  LDL.LU R93, [R1+0x197c] ;  /* 0x00197c00015d7983 */ /* 0x010f280000300800 */
[----:B------:R-:W4:Y:S04]  /*14390*/  LDL.LU R91, [R1+0x1978] ;  /* 0x00197800015b7983 */ /* 0x000f280000300800 */
[----:B------:R-:W4:Y:S04]  /*143a0*/  LDL.LU R89, [R1+0x1974] ;  /* 0x0019740001597983 */ /* 0x000f280000300800 */
[----:B------:R-:W4:Y:S04]  /*143b0*/  LDL.LU R87, [R1+0x1970] ;  /* 0x0019700001577983 */ /* 0x000f280000300800 */
[----:B------:R-:W4:Y:S04]  /*143c0*/  LDL.LU R85, [R1+0x196c] ;  /* 0x00196c0001557983 */ /* 0x000f280000300800 */
[----:B------:R-:W4:Y:S04]  /*143d0*/  LDL.LU R83, [R1+0x1968] ;  /* 0x0019680001537983 */ /* 0x000f280000300800 */
[----:B------:R-:W4:Y:S04]  /*143e0*/  LDL.LU R81, [R1+0x1964] ;  /* 0x0019640001517983 */ /* 0x000f280000300800 */
[----:B------:R-:W4:Y:S01]  /*143f0*/  LDL.LU R79, [R1+0x1960] ;  /* 0x00196000014f7983 */ /* 0x000f220000300800 */
[----:B------:R-:W-:-:S03]  /*14400*/  IMAD.MOV.U32 R136, RZ, RZ, R116 ;  /* 0x000000ffff887224 */ /* 0x000fc600078e0074 */
[----:B------:R-:W4:Y:S01]  /*14410*/  LDL.LU R77, [R1+0x195c] ;  /* 0x00195c00014d7983 */ /* 0x000f220000300800 */
[----:B------:R-:W-:Y:S02]  /*14420*/  IMAD.MOV.U32 R137, RZ, RZ, R117 ;  /* 0x000000ffff897224 */ /* 0x000fe400078e0075 */
[----:B------:R-:W-:Y:S01]  /*14430*/  IMAD.MOV.U32 R138, RZ, RZ, R118 ;  /* 0x000000ffff8a7224 */ /* 0x000fe200078e0076 */
[----:B------:R-:W-:Y:S01]  /*14440*/  STL.128 [R1+0x1850], R124 ;  /* 0x0018507c01007387 */ /* 0x000fe20000100c00 */
[----:B------:R-:W-:-:S03]  /*14450*/  IMAD.MOV.U32 R139, RZ, RZ, R119 ;  /* 0x000000ffff8b7224 */ /* 0x000fc600078e0077 */
[----:B------:R0:W-:Y:S04]  /*14460*/  STL.128 [R1+0x1840], R120 ;  /* 0x0018407801007387 */ /* 0x0001e80000100c00 */
[----:B------:R-:W-:Y:S04]  /*14470*/  STL [R1+0x43c], R44 ;  /* 0x00043c2c01007387 */ /* 0x000fe80000100800 */
[----:B---3--:R1:W-:Y:S04]  /*14480*/  STL.128 [R1+0x1770], R40 ;  /* 0x0017702801007387 */ /* 0x0083e80000100c00 */
[----:B------:R3:W-:Y:S04]  /*14490*/  STL.128 [R1+0x1760], R36 ;  /* 0x0017602401007387 */ /* 0x0007e80000100c00 */
[----:B------:R3:W-:Y:S04]  /*144a0*/  STL.128 [R1+0x19c0], R112 ;  /* 0x0019c07001007387 */ /* 0x0007e80000100c00 */
[----:B------:R-:W4:Y:S04]  /*144b0*/  LDL.LU.128 R116, [R1+0x19d0] ;  /* 0x0019d00001747983 */ /* 0x000f280000300c00 */
[----:B0-----:R-:W4:Y:S04]  /*144c0*/  LDL.128 R120, [R1+0x430] ;  /* 0x0004300001787983 */ /* 0x001f280000100c00 */
[----:B------:R-:W4:Y:S04]  /*144d0*/  LDL.LU.128 R124, [R1+0x1850] ;  /* 0x00185000017c7983 */ /* 0x000f280000300c00 */
[----:B-1----:R-:W4:Y:S04]  /*144e0*/  LDL.LU.128 R40, [R1+0x1770] ;  /* 0x0017700001287983 */ /* 0x002f280000300c00 */
[----:B---3--:R-:W3:Y:S04]  /*144f0*/  LDL.LU.128 R36, [R1+0x1760] ;  /* 0x0017600001247983 */ /* 0x008ee80000300c00 */
[----:B------:R-:W3:Y:S04]  /*14500*/  LDL.LU.128 R112, [R1+0x19c0] ;  /* 0x0019c00001707983 */ /* 0x000ee80000300c00 */
        /* <DEDUP_REMOVED lines=31> */
[----:B------:R0:W-:Y:S04]  /*14700*/  STL.128 [R1+0x1860], R128 ;  /* 0x0018608001007387 */ /* 0x0001e80000100c00 */
[----:B------:R1:W-:Y:S04]  /*14710*/  STL [R1+0x1788], R49 ;  /* 0x0017883101007387 */ /* 0x0003e80000100800 */
[----:B------:R1:W-:Y:S04]  /*14720*/  STL [R1+0x1784], R47 ;  /* 0x0017842f01007387 */ /* 0x0003e80000100800 */
[----:B------:R1:W-:Y:S04]  /*14730*/  STL [R1+0x1780], R45 ;  /* 0x0017802d01007387 */ /* 0x0003e80000100800 */
[----:B0-----:R-:W3:Y:S04]  /*14740*/  LDL.LU.128 R128, [R1+0x1860] ;  /* 0x0018600001807983 */ /* 0x001ee80000300c00 */
[----:B-1----:R-:W3:Y:S04]  /*14750*/  LDL.LU R49, [R1+0x1788] ;  /* 0x0017880001317983 */ /* 0x002ee80000300800 */
[----:B------:R-:W3:Y:S04]  /*14760*/  LDL.LU R47, [R1+0x1784] ;  /* 0x00178400012f7983 */ /* 0x000ee80000300800 */
[----:B------:R-:W3:Y:S04]  /*14770*/  LDL.LU R45, [R1+0x1780] ;  /* 0x00178000012d7983 */ /* 0x000ee80000300800 */
[----:B------:R0:W-:Y:S04]  /*14780*/  STL.128 [R1+0x1810], R108 ;  /* 0x0018106c01007387 */ /* 0x0001e80000100c00 */
[----:B------:R1:W-:Y:S04]  /*14790*/  STL.128 [R1+0x1800], R104 ;  /* 0x0018006801007387 */ /* 0x0003e80000100c00 */
[----:B------:R1:W-:Y:S04]  /*147a0*/  STL [R1+0x17f4], R103 ;  /* 0x0017f46701007387 */ /* 0x0003e80000100800 */
[----:B0-----:R-:W3:Y:S04]  /*147b0*/  LDL.LU.128 R108, [R1+0x1810] ;  /* 0x00181000016c7983 */ /* 0x001ee80000300c00 */
[----:B-1----:R-:W3:Y:S04]  /*147c0*/  LDL.LU.128 R104, [R1+0x1800] ;  /* 0x0018000001687983 */ /* 0x002ee80000300c00 */
[----:B------:R-:W3:Y:S04]  /*147d0*/  LDL.LU R103, [R1+0x17f4] ;  /* 0x0017f40001677983 */ /* 0x000ee80000300800 */
[----:B------:R0:W-:Y:S04]  /*147e0*/  STL [R1+0x17f0], R101 ;  /* 0x0017f06501007387 */ /* 0x0001e80000100800 */
[----:B------:R1:W-:Y:S04]  /*147f0*/  STL [R1+0x17ec], R99 ;  /* 0x0017ec6301007387 */ /* 0x0003e80000100800 */
[----:B------:R1:W-:Y:S04]  /*14800*/  STL [R1+0x17e8], R97 ;  /* 0x0017e86101007387 */ /* 0x0003e80000100800 */
[----:B--2---:R2:W-:Y:S04]  /*14810*/  STL [R1+0x17e4], R95 ;  /* 0x0017e45f01007387 */ /* 0x0045e80000100800 */
[----:B----4-:R4:W-:Y:S04]  /*14820*/  STL [R1+0x17e0], R93 ;  /* 0x0017e05d01007387 */ /* 0x0109e80000100800 */
[----:B------:R4:W-:Y:S04]  /*14830*/  STL [R1+0x17dc], R91 ;  /* 0x0017dc5b01007387 */ /* 0x0009e80000100800 */
[----:B------:R4:W-:Y:S04]  /*14840*/  STL [R1+0x17d8], R89 ;  /* 0x0017d85901007387 */ /* 0x0009e80000100800 */
[----:B------:R4:W-:Y:S04]  /*14850*/  STL [R1+0x17d4], R87 ;  /* 0x0017d45701007387 */ /* 0x0009e80000100800 */
[----:B------:R-:W-:Y:S04]  /*14860*/  STL [R1+0x17d0], R85 ;  /* 0x0017d05501007387 */ /* 0x000fe80000100800 */
[----:B------:R-:W-:Y:S04]  /*14870*/  STL [R1+0x17cc], R83 ;  /* 0x0017cc5301007387 */ /* 0x000fe80000100800 */
[----:B------:R-:W-:Y:S04]  /*14880*/  STL [R1+0x17c8], R81 ;  /* 0x0017c85101007387 */ /* 0x000fe80000100800 */
[----:B------:R-:W-:Y:S04]  /*14890*/  STL [R1+0x17c4], R79 ;  /* 0x0017c44f01007387 */ /* 0x000fe80000100800 */
[----:B0-----:R-:W3:Y:S04]  /*148a0*/  LDL.LU R101, [R1+0x17f0] ;  /* 0x0017f00001657983 */ /* 0x001ee80000300800 */
[----:B------:R-:W-:Y:S04]  /*148b0*/  STL [R1+0x17c0], R77 ;  /* 0x0017c04d01007387 */ /* 0x000fe80000100800 */
[----:B-1----:R-:W3:Y:S04]  /*148c0*/  LDL.LU R99, [R1+0x17ec] ;  /* 0x0017ec0001637983 */ /* 0x002ee80000300800 */
[----:B------:R-:W3:Y:S04]  /*148d0*/  LDL.LU R97, [R1+0x17e8] ;  /* 0x0017e80001617983 */ /* 0x000ee80000300800 */
[----:B--2---:R-:W2:Y:S04]  /*148e0*/  LDL.LU R95, [R1+0x17e4] ;  /* 0x0017e400015f7983 */ /* 0x004ea80000300800 */
[----:B----4-:R-:W4:Y:S04]  /*148f0*/  LDL.LU R93, [R1+0x17e0] ;  /* 0x0017e000015d7983 */ /* 0x010f280000300800 */
[----:B------:R-:W4:Y:S04]  /*14900*/  LDL.LU R91, [R1+0x17dc] ;  /* 0x0017dc00015b7983 */ /* 0x000f280000300800 */
[----:B------:R-:W4:Y:S04]  /*14910*/  LDL.LU R89, [R1+0x17d8] ;  /* 0x0017d80001597983 */ /* 0x000f280000300800 */
[----:B------:R0:W-:Y:S01]  /*14920*/  STL.128 [R1+0x1830], R116 ;  /* 0x0018307401007387 */ /* 0x0001e20000100c00 */
[----:B------:R-:W-:-:S02]  /*14930*/  IMAD.MOV.U32 R140, RZ, RZ, R120 ;  /* 0x000000ffff8c7224 */ /* 0x000fc400078e0078 */
[----:B------:R-:W-:Y:S01]  /*14940*/  IMAD.MOV.U32 R141, RZ, RZ, R121 ;  /* 0x000000ffff8d7224 */ /* 0x000fe200078e0079 */
[----:B------:R-:W4:Y:S01]  /*14950*/  LDL.LU R87, [R1+0x17d4] ;  /* 0x0017d40001577983 */ /* 0x000f220000300800 */
[----:B------:R-:W-:Y:S02]  /*14960*/  IMAD.MOV.U32 R142, RZ, RZ, R122 ;  /* 0x000000ffff8e7224 */ /* 0x000fe400078e007a */
[----:B------:R-:W-:Y:S01]  /*14970*/  IMAD.MOV.U32 R143, RZ, RZ, R123 ;  /* 0x000000ffff8f7224 */ /* 0x000fe200078e007b */
[----:B------:R1:W-:Y:S04]  /*14980*/  STL.128 [R1+0x16c0], R124 ;  /* 0x0016c07c01007387 */ /* 0x0003e80000100c00 */
[----:B------:R-:W-:Y:S04]  /*14990*/  STL [R1+0x44c], R40 ;  /* 0x00044c2801007387 */ /* 0x000fe80000100800 */
[----:B---3--:R-:W-:Y:S04]  /*149a0*/  STL [R1+0x448], R38 ;  /* 0x0004482601007387 */ /* 0x008fe80000100800 */
[----:B------:R3:W-:Y:S04]  /*149b0*/  STL.128 [R1+0x1820], R112 ;  /* 0x0018207001007387 */ /* 0x0007e80000100c00 */
[----:B------:R-:W4:Y:S04]  /*149c0*/  LDL.LU.128 R120, [R1+0x1840] ;  /* 0x0018400001787983 */ /* 0x000f280000300c00 */
[----:B0-----:R-:W4:Y:S04]  /*149d0*/  LDL.LU.128 R116, [R1+0x1830] ;  /* 0x0018300001747983 */ /* 0x001f280000300c00 */
[----:B-1----:R-:W4:Y:S04]  /*149e0*/  LDL.128 R124, [R1+0x440] ;  /* 0x00044000017c7983 */ /* 0x002f280000100c00 */
[----:B---3--:R-:W3:Y:S04]  /*149f0*/  LDL.LU.128 R112, [R1+0x1820] ;  /* 0x0018200001707983 */ /* 0x008ee80000300c00 */
        /* <DEDUP_REMOVED lines=13> */
[----:B------:R-:W3:Y:S04]  /*14ad0*/  LDL.LU R85, [R1+0x17d0] ;  /* 0x0017d00001557983 */ /* 0x000ee80000300800 */
[----:B------:R-:W3:Y:S04]  /*14ae0*/  LDL.LU R83, [R1+0x17cc] ;  /* 0x0017cc0001537983 */ /* 0x000ee80000300800 */
[----:B------:R-:W3:Y:S04]  /*14af0*/  LDL.LU R81, [R1+0x17c8] ;  /* 0x0017c80001517983 */ /* 0x000ee80000300800 */
        /* <DEDUP_REMOVED lines=18> */
[----:B------:R1:W-:Y:S04]  /*14c20*/  STL.64 [R1+0x15e0], R36 ;  /* 0x0015e02401007387 */ /* 0x0003e80000100a00 */
[----:B0-----:R-:W3:Y:S04]  /*14c30*/  LDL.LU.128 R28, [R1+0x1740] ;  /* 0x00174000011c7983 */ /* 0x001ee80000300c00 */
[----:B-1----:R-:W3:Y:S04]  /*14c40*/  LDL.LU.64 R16, [R1+0x1710] ;  /* 0x0017100001107983 */ /* 0x002ee80000300a00 */
[----:B------:R0:W-:Y:S04]  /*14c50*/  STL.128 [R1+0x15d0], R32 ;  /* 0x0015d02001007387 */ /* 0x0001e80000100c00 */
[----:B------:R1:W-:Y:S04]  /*14c60*/  STL.128 [R1+0x1720], R20 ;  /* 0x0017201401007387 */ /* 0x0003e80000100c00 */
[----:B------:R1:W-:Y:S04]  /*14c70*/  STL.128 [R1+0x1700], R12 ;  /* 0x0017000c01007387 */ /* 0x0003e80000100c00 */
[----:B------:R1:W-:Y:S04]  /*14c80*/  STL.128 [R1+0x16f0], R8 ;  /* 0x0016f00801007387 */ /* 0x0003e80000100c00 */
[----:B------:R1:W-:Y:S04]  /*14c90*/  STL.128 [R1+0x16e0], R4 ;  /* 0x0016e00401007387 */ /* 0x0003e80000100c00 */
[----:B------:R-:W3:Y:S04]  /*14ca0*/  LDL.LU.128 R24, [R1+0x1730] ;  /* 0x0017300001187983 */ /* 0x000ee80000300c00 */
[----:B------:R-:W3:Y:S04]  /*14cb0*/  LDL.LU.64 R36, [R1+0x15e0] ;  /* 0x0015e00001247983 */ /* 0x000ee80000300a00 */
[----:B0-----:R-:W3:Y:S04]  /*14cc0*/  LDL.LU.128 R32, [R1+0x15d0] ;  /* 0x0015d00001207983 */ /* 0x001ee80000300c00 */
[----:B-1----:R-:W3:Y:S04]  /*14cd0*/  LDL.LU.128 R20, [R1+0x1720] ;  /* 0x0017200001147983 */ /* 0x002ee80000300c00 */
[----:B------:R-:W3:Y:S04]  /*14ce0*/  LDL.LU.128 R12, [R1+0x1700] ;  /* 0x00170000010c7983 */ /* 0x000ee80000300c00 */
[----:B------:R-:W3:Y:S04]  /*14cf0*/  LDL.LU.128 R8, [R1+0x16f0] ;  /* 0x0016f00001087983 */ /* 0x000ee80000300c00 */
[----:B------:R-:W3:Y:S04]  /*14d00*/  LDL.LU.128 R4, [R1+0x16e0] ;  /* 0x0016e00001047983 */ /* 0x000ee80000300c00 */
[----:B------:R0:W-:Y:S04]  /*14d10*/  STL.128 [R1+0x16d0], R128 ;  /* 0x0016d08001007387 */ /* 0x0001e80000100c00 */
[----:B------:R1:W-:Y:S04]  /*14d20*/  STL.128 [R1+0x1680], R108 ;  /* 0x0016806c01007387 */ /* 0x0003e80000100c00 */
[----:B------:R1:W-:Y:S04]  /*14d30*/  STL.128 [R1+0x1670], R104 ;  /* 0x0016706801007387 */ /* 0x0003e80000100c00 */
[----:B0-----:R-:W3:Y:S04]  /*14d40*/  LDL.LU.128 R128, [R1+0x16d0] ;  /* 0x0016d00001807983 */ /* 0x001ee80000300c00 */
[----:B------:R0:W-:Y:S04]  /*14d50*/  STL [R1+0x1668], R103 ;  /* 0x0016686701007387 */ /* 0x0001e80000100800 */
[----:B------:R-:W-:Y:S04]  /*14d60*/  STL [R1+0x15fc], R49 ;  /* 0x0015fc3101007387 */ /* 0x000fe80000100800 */
[----:B------:R-:W-:Y:S04]  /*14d70*/  STL [R1+0x15f8], R47 ;  /* 0x0015f82f01007387 */ /* 0x000fe80000100800 */
[----:B------:R0:W-:Y:S04]  /*14d80*/  STL [R1+0x1664], R101 ;  /* 0x0016646501007387 */ /* 0x0001e80000100800 */
[----:B------:R-:W-:Y:S04]  /*14d90*/  STL [R1+0x15f4], R45 ;  /* 0x0015f42d01007387 */ /* 0x000fe80000100800 */
[----:B------:R-:W-:Y:S04]  /*14da0*/  STL [R1+0x1660], R99 ;  /* 0x0016606301007387 */ /* 0x000fe80000100800 */
[----:B------:R-:W-:Y:S04]  /*14db0*/  STL [R1+0x165c], R97 ;  /* 0x00165c6101007387 */ /* 0x000fe80000100800 */
[----:B--2---:R-:W-:Y:S04]  /*14dc0*/  STL [R1+0x1658], R95 ;  /* 0x0016585f01007387 */ /* 0x004fe80000100800 */
[----:B----4-:R-:W-:Y:S04]  /*14dd0*/  STL [R1+0x1654], R93 ;  /* 0x0016545d01007387 */ /* 0x010fe80000100800 */
[----:B------:R-:W-:Y:S04]  /*14de0*/  STL [R1+0x1650], R91 ;  /* 0x0016505b01007387 */ /* 0x000fe80000100800 */
[----:B------:R-:W-:Y:S04]  /*14df0*/  STL [R1+0x164c], R89 ;  /* 0x00164c5901007387 */ /* 0x000fe80000100800 */
[----:B------:R-:W-:Y:S04]  /*14e00*/  STL [R1+0x15f0], R43 ;  /* 0x0015f02b01007387 */ /* 0x000fe80000100800 */
[----:B------:R-:W-:Y:S04]  /*14e10*/  STL [R1+0x1648], R87 ;  /* 0x0016485701007387 */ /* 0x000fe80000100800 */
[----:B------:R-:W-:Y:S04]  /*14e20*/  STL [R1+0x15ec], R41 ;  /* 0x0015ec2901007387 */ /* 0x000fe80000100800 */
[----:B-1----:R-:W2:Y:S04]  /*14e30*/  LDL.LU.128 R108, [R1+0x1680] ;  /* 0x00168000016c7983 */ /* 0x002ea80000300c00 */
[----:B------:R-:W4:Y:S04]  /*14e40*/  LDL.LU.128 R104, [R1+0x1670] ;  /* 0x0016700001687983 */ /* 0x000f280000300c00 */
[----:B0-----:R-:W4:Y:S04]  /*14e50*/  LDL.LU R103, [R1+0x1668] ;  /* 0x0016680001677983 */ /* 0x001f280000300800 */
[----:B------:R0:W-:Y:S04]  /*14e60*/  STL.128 [R1+0x16b0], R120 ;  /* 0x0016b07801007387 */ /* 0x0001e80000100c00 */
[----:B------:R1:W-:Y:S01]  /*14e70*/  STL.128 [R1+0x16a0], R116 ;  /* 0x0016a07401007387 */ /* 0x0003e20000100c00 */
[----:B------:R-:W-:-:S03]  /*14e80*/  IMAD.MOV.U32 R144, RZ, RZ, R124 ;  /* 0x000000ffff907224 */ /* 0x000fc600078e007c */
[----:B------:R-:W4:Y:S01]  /*14e90*/  LDL.LU R101, [R1+0x1664] ;  /* 0x0016640001657983 */ /* 0x000f220000300800 */
[----:B------:R-:W-:Y:S02]  /*14ea0*/  IMAD.MOV.U32 R145, RZ, RZ, R125 ;  /* 0x000000ffff917224 */ /* 0x000fe400078e007d */
[----:B------:R-:W-:Y:S01]  /*14eb0*/  IMAD.MOV.U32 R146, RZ, RZ, R126 ;  /* 0x000000ffff927224 */ /* 0x000fe200078e007e */
[----:B---3--:R3:W-:Y:S01]  /*14ec0*/  STL.128 [R1+0x1690], R112 ;  /* 0x0016907001007387 */ /* 0x0087e20000100c00 */
[----:B------:R-:W-:-:S03]  /*14ed0*/  IMAD.MOV.U32 R147, RZ, RZ, R127 ;  /* 0x000000ffff937224 */ /* 0x000fc600078e007f */
[----:B------:R-:W2:Y:S04]  /*14ee0*/  LDL.LU.128 R124, [R1+0x16c0] ;  /* 0x0016c000017c7983 */ /* 0x000ea80000300c00 */
[----:B0-----:R-:W4:Y:S04]  /*14ef0*/  LDL.LU.128 R120, [R1+0x16b0] ;  /* 0x0016b00001787983 */ /* 0x001f280000300c00 */
[----:B-1----:R-:W4:Y:S04]  /*14f00*/  LDL.LU.128 R116, [R1+0x16a0] ;  /* 0x0016a00001747983 */ /* 0x002f280000300c00 */
[----:B---3--:R-:W3:Y:S04]  /*14f10*/  LDL.LU.128 R112, [R1+0x1690] ;  /* 0x0016900001707983 */ /* 0x008ee80000300c00 */
        /* <DEDUP_REMOVED lines=50> */
[----:B------:R-:W-:Y:S04]  /*15240*/  STL [R1+0x450], R42 ;  /* 0x0004502a01007387 */ /* 0x000fe80000100800 */
[----:B------:R1:W-:Y:S04]  /*15250*/  STL.128 [R1+0x15b0], R24 ;  /* 0x0015b01801007387 */ /* 0x0003e80000100c00 */
[----:B0-----:R-:W3:Y:S04]  /*15260*/  LDL.LU.128 R28, [R1+0x15c0] ;  /* 0x0015c000011c7983 */ /* 0x001ee80000300c00 */
[----:B-1----:R-:W3:Y:S04]  /*15270*/  LDL.LU.64 R16, [R1+0x1590] ;  /* 0x0015900001107983 */ /* 0x002ee80000300a00 */
[----:B------:R0:W-:Y:S04]  /*15280*/  STL.128 [R1+0x1550], R164 ;  /* 0x001550a401007387 */ /* 0x0001e80000100c00 */
[----:B------:R-:W-:Y:S04]  /*15290*/  STL [R1+0x454], R32 ;  /* 0x0004542001007387 */ /* 0x000fe80000100800 */
[----:B------:R-:W-:Y:S04]  /*152a0*/  STL [R1+0x458], R34 ;  /* 0x0004582201007387 */ /* 0x000fe80000100800 */
[----:B------:R-:W-:Y:S04]  /*152b0*/  STL [R1+0x45c], R36 ;  /* 0x00045c2401007387 */ /* 0x000fe80000100800 */
[----:B------:R1:W-:Y:S04]  /*152c0*/  STL [R1+0x15e8], R39 ;  /* 0x0015e82701007387 */ /* 0x0003e80000100800 */
[----:B------:R1:W-:Y:S04]  /*152d0*/  STL.128 [R1+0x15a0], R20 ;  /* 0x0015a01401007387 */ /* 0x0003e80000100c00 */
[----:B------:R1:W-:Y:S04]  /*152e0*/  STL.128 [R1+0x1580], R12 ;  /* 0x0015800c01007387 */ /* 0x0003e80000100c00 */
[----:B------:R1:W-:Y:S04]  /*152f0*/  STL.128 [R1+0x1570], R8 ;  /* 0x0015700801007387 */ /* 0x0003e80000100c00 */
[----:B------:R1:W-:Y:S04]  /*15300*/  STL.128 [R1+0x1560], R4 ;  /* 0x0015600401007387 */ /* 0x0003e80000100c00 */
[----:B------:R-:W3:Y:S04]  /*15310*/  LDL.LU.128 R24, [R1+0x15b0] ;  /* 0x0015b00001187983 */ /* 0x000ee80000300c00 */
[----:B0-----:R-:W3:Y:S04]  /*15320*/  LDL.128 R164, [R1+0x450] ;  /* 0x0004500001a47983 */ /* 0x001ee80000100c00 */
[----:B-1----:R-:W3:Y:S04]  /*15330*/  LDL.LU R39, [R1+0x15e8] ;  /* 0x0015e80001277983 */ /* 0x002ee80000300800 */
[----:B------:R-:W3:Y:S04]  /*15340*/  LDL.LU.128 R20, [R1+0x15a0] ;  /* 0x0015a00001147983 */ /* 0x000ee80000300c00 */
[----:B------:R-:W3:Y:S04]  /*15350*/  LDL.LU.128 R12, [R1+0x1580] ;  /* 0x00158000010c7983 */ /* 0x000ee80000300c00 */
[----:B------:R-:W3:Y:S04]  /*15360*/  LDL.LU.128 R8, [R1+0x1570] ;  /* 0x0015700001087983 */ /* 0x000ee80000300c00 */
[----:B------:R-:W3:Y:S04]  /*15370*/  LDL.LU.128 R4, [R1+0x1560] ;  /* 0x0015600001047983 */ /* 0x000ee80000300c00 */
        /* <DEDUP_REMOVED lines=9> */
[----:B--2---:R2:W-:Y:S04]  /*15410*/  STL.128 [R1+0x14b0], R124 ;  /* 0x0014b07c01007387 */ /* 0x0045e80000100c00 */
[----:B----4-:R4:W-:Y:S04]  /*15420*/  STL.128 [R1+0x14a0], R120 ;  /* 0x0014a07801007387 */ /* 0x0109e80000100c00 */
[----:B------:R4:W-:Y:S04]  /*15430*/  STL.128 [R1+0x1490], R116 ;  /* 0x0014907401007387 */ /* 0x0009e80000100c00 */
[----:B---3--:R3:W-:Y:S04]  /*15440*/  STL.128 [R1+0x1480], R112 ;  /* 0x0014807001007387 */ /* 0x0087e80000100c00 */
[----:B0-----:R-:W3:Y:S04]  /*15450*/  LDL.LU.128 R152, [R1+0x1520] ;  /* 0x0015200001987983 */ /* 0x001ee80000300c00 */
[----:B-1----:R-:W3:Y:S04]  /*15460*/  LDL.LU.128 R148, [R1+0x1510] ;  /* 0x0015100001947983 */ /* 0x002ee80000300c00 */
        /* <DEDUP_REMOVED lines=12> */
[----:B------:R-:W-:Y:S04]  /*15530*/  STL [R1+0x13ec], R47 ;  /* 0x0013ec2f01007387 */ /* 0x000fe80000100800 */
[----:B------:R-:W3:Y:S04]  /*15540*/  LDL.LU.128 R144, [R1+0x1500] ;  /* 0x0015000001907983 */ /* 0x000ee80000300c00 */
[----:B------:R-:W3:Y:S04]  /*15550*/  LDL.LU.128 R140, [R1+0x14f0] ;  /* 0x0014f000018c7983 */ /* 0x000ee80000300c00 */
[----:B------:R-:W3:Y:S04]  /*15560*/  LDL.LU.128 R136, [R1+0x14e0] ;  /* 0x0014e00001887983 */ /* 0x000ee80000300c00 */
[----:B------:R-:W3:Y:S04]  /*15570*/  LDL.LU.128 R132, [R1+0x14d0] ;  /* 0x0014d00001847983 */ /* 0x000ee80000300c00 */
        /* <DEDUP_REMOVED lines=22> */
[----:B--2---:R-:W2:Y:S04]  /*156e0*/  LDL.LU.128 R124, [R1+0x14b0] ;  /* 0x0014b000017c7983 */ /* 0x004ea80000300c00 */
[----:B----4-:R-:W2:Y:S04]  /*156f0*/  LDL.LU.128 R120, [R1+0x14a0] ;  /* 0x0014a00001787983 */ /* 0x010ea80000300c00 */
[----:B------:R-:W2:Y:S04]  /*15700*/  LDL.LU.128 R116, [R1+0x1490] ;  /* 0x0014900001747983 */ /* 0x000ea80000300c00 */
[----:B---3--:R-:W2:Y:S04]  /*15710*/  LDL.LU.128 R112, [R1+0x1480] ;  /* 0x0014800001707983 */ /* 0x008ea80000300c00 */
[----:B0-----:R-:W2:Y:S04]  /*15720*/  LDL.LU.128 R108, [R1+0x1470] ;  /* 0x00147000016c7983 */ /* 0x001ea80000300c00 */
[----:B-1----:R-:W2:Y:S04]  /*15730*/  LDL.LU.128 R104, [R1+0x1460] ;  /* 0x0014600001687983 */ /* 0x002ea80000300c00 */
        /* <DEDUP_REMOVED lines=31> */
[----:B------:R-:W2:Y:S01]  /*15930*/  LDL.LU R41, [R1+0x13e0] ;  /* 0x0013e00001297983 */ /* 0x000ea20000300800 */
[----:B------:R-:W-:Y:S01]  /*15940*/  ISETP.NE.U32.AND P2, PT, R33, RZ, PT ;  /* 0x000000ff2100720c */ /* 0x000fe20003f45070 */
[----:B------:R-:W-:-:S02]  /*15950*/  IMAD R16, R31, 0xc00, R16 ;  /* 0x00000c001f107824 */ /* 0x000fc400078e0210 */
[----:B------:R-:W-:Y:S02]  /*15960*/  IMAD.MOV.U32 R19, RZ, RZ, R164 ;  /* 0x000000ffff137224 */ /* 0x000fe400078e00a4 */
[----:B------:R-:W-:Y:S02]  /*15970*/  IMAD.MOV.U32 R18, RZ, RZ, R165 ;  /* 0x000000ffff127224 */ /* 0x000fe400078e00a5 */
[----:B------:R-:W-:Y:S02]  /*15980*/  IMAD.MOV.U32 R3, RZ, RZ, R166 ;  /* 0x000000ffff037224 */ /* 0x000fe400078e00a6 */
[----:B------:R-:W-:Y:S02]  /*15990*/  IMAD.MOV.U32 R2, RZ, RZ, R167 ;  /* 0x000000ffff027224 */ /* 0x000fe400078e00a7 */
[----:B------:R-:W-:Y:S02]  /*159a0*/  IMAD.MOV.U32 R225, RZ, RZ, R27 ;  /* 0x000000ffffe17224 */ /* 0x000fe400078e001b */
[----:B------:R-:W-:-:S02]  /*159b0*/  IMAD.MOV.U32 R223, RZ, RZ, R26 ;  /* 0x000000ffffdf7224 */ /* 0x000fc400078e001a */
[----:B------:R-:W-:Y:S01]  /*159c0*/  IMAD.MOV.U32 R221, RZ, RZ, R25 ;  /* 0x000000ffffdd7224 */ /* 0x000fe200078e0019 */
[----:B------:R-:W-:Y:S01]  /*159d0*/  R2UR UR6, R16 ;  /* 0x00000000100672ca */ /* 0x000fe200000e0000 */
[----:B------:R-:W-:Y:S01]  /*159e0*/  IMAD.MOV.U32 R32, RZ, RZ, R37 ;  /* 0x000000ffff207224 */ /* 0x000fe200078e0025 */
[----:B------:R-:W-:Y:S01]  /*159f0*/  R2UR UR7, R17 ;  /* 0x00000000110772ca */ /* 0x000fe200000e0000 */
[----:B------:R-:W-:Y:S01]  /*15a00*/  IMAD.MOV.U32 R96, RZ, RZ, R151 ;  /* 0x000000ffff607224 */ /* 0x000fe200078e0097 */
[----:B------:R-:W-:Y:S01]  /*15a10*/  F2FP.F16.F32.PACK_AB R152, R152, R29 ;  /* 0x0000001d9898723e */ /* 0x000fe200000000ff */
[----:B------:R-:W-:Y:S01]  /*15a20*/  IMAD.MOV.U32 R98, RZ, RZ, R150 ;  /* 0x000000ffff627224 */ /* 0x000fe200078e0096 */
[----:B------:R-:W-:Y:S01]  /*15a30*/  F2FP.F16.F32.PACK_AB R153, R153, R30 ;  /* 0x0000001e9999723e */ /* 0x000fe200000000ff */
[----:B------:R-:W-:Y:S01]  /*15a40*/  IMAD.MOV.U32 R100, RZ, RZ, R149 ;  /* 0x000000ffff647224 */ /* 0x000fe200078e0095 */
[----:B------:R-:W-:Y:S01]  /*15a50*/  F2FP.F16.F32.PACK_AB R154, R154, R35 ;  /* 0x000000239a9a723e */ /* 0x000fe200000000ff */
[----:B------:R-:W-:Y:S01]  /*15a60*/  IMAD.MOV.U32 R102, RZ, RZ, R148 ;  /* 0x000000ffff667224 */ /* 0x000fe200078e0094 */
[----:B------:R-:W-:Y:S01]  /*15a70*/  F2FP.F16.F32.PACK_AB R155, R28, R155 ;  /* 0x0000009b1c9b723e */ /* 0x000fe200000000ff */
[----:B------:R-:W-:Y:S01]  /*15a80*/  IMAD.MOV.U32 R28, RZ, RZ, R218 ;  /* 0x000000ffff1c7224 */ /* 0x000fe200078e00da */
[----:B------:R-:W3:Y:S01]  /*15a90*/  LDL.LU.128 R160, [R1+0x1540] ;  /* 0x0015400001a07983 */ /* 0x000ee20000300c00 */
[----:B------:R-:W-:-:S02]  /*15aa0*/  IMAD.MOV.U32 R29, RZ, RZ, R228 ;  /* 0x000000ffff1d7224 */ /* 0x000fc400078e00e4 */
[----:B------:R-:W-:Y:S01]  /*15ab0*/  IMAD.MOV.U32 R30, RZ, RZ, R226 ;  /* 0x000000ffff1e7224 */ /* 0x000fe200078e00e2 */
[----:B------:R-:W4:Y:S01]  /*15ac0*/  LDL.LU.128 R156, [R1+0x1530] ;  /* 0x00153000019c7983 */ /* 0x000f220000300c00 */
[----:B------:R-:W-:Y:S02]  /*15ad0*/  IMAD.MOV.U32 R31, RZ, RZ, R224 ;  /* 0x000000ffff1f7224 */ /* 0x000fe400078e00e0 */
[----:B------:R-:W-:Y:S02]  /*15ae0*/  IMAD.MOV.U32 R33, RZ, RZ, R232 ;  /* 0x000000ffff217224 */ /* 0x000fe400078e00e8 */
[----:B------:R-:W-:Y:S02]  /*15af0*/  IMAD.MOV.U32 R34, RZ, RZ, R230 ;  /* 0x000000ffff227224 */ /* 0x000fe400078e00e6 */
[----:B------:R-:W-:Y:S02]  /*15b00*/  IMAD.MOV.U32 R36, RZ, RZ, R233 ;  /* 0x000000ffff247224 */ /* 0x000fe400078e00e9 */
[----:B------:R-:W-:-:S02]  /*15b10*/  IMAD.MOV.U32 R38, RZ, RZ, R229 ;  /* 0x000000ffff267224 */ /* 0x000fc400078e00e5 */
[----:B------:R-:W-:Y:S02]  /*15b20*/  IMAD.MOV.U32 R40, RZ, RZ, R227 ;  /* 0x000000ffff287224 */ /* 0x000fe400078e00e3 */
        /* <DEDUP_REMOVED lines=26> */
[----:B------:R-:W-:Y:S01]  /*15cd0*/  IMAD.MOV.U32 R94, RZ, RZ, R184 ;  /* 0x000000ffff5e7224 */ /* 0x000fe200078e00b8 */
[----:B------:R-:W-:Y:S01]  /*15ce0*/  VOTEU.ANY UP0, P2 ;  /* 0x00000000003f7886 */ /* 0x000fe20001000100 */
[----:B------:R-:W-:Y:S01]  /*15cf0*/  IMAD.MOV.U32 R35, RZ, RZ, R235 ;  /* 0x000000ffff237224 */ /* 0x000fe200078e00eb */
[----:B------:R-:W3:Y:S01]  /*15d00*/  LDL.LU.128 R164, [R1+0x1550] ;  /* 0x0015500001a47983 */ /* 0x000ee20000300c00 */
[----:B------:R-:W-:-:S02]  /*15d10*/  IMAD.MOV.U32 R37, RZ, RZ, R231 ;  /* 0x000000ffff257224 */ /* 0x000fc400078e00e7 */
[----:B------:R-:W-:Y:S02]  /*15d20*/  IMAD.MOV.U32 R148, RZ, RZ, R19 ;  /* 0x000000ffff947224 */ /* 0x000fe400078e0013 */
[----:B------:R-:W-:Y:S02]  /*15d30*/  IMAD.MOV.U32 R149, RZ, RZ, R18 ;  /* 0x000000ffff957224 */ /* 0x000fe400078e0012 */
[----:B------:R-:W-:Y:S02]  /*15d40*/  IMAD.MOV.U32 R150, RZ, RZ, R3 ;  /* 0x000000ffff967224 */ /* 0x000fe400078e0003 */
[----:B------:R-:W-:Y:S02]  /*15d50*/  IMAD.MOV.U32 R151, RZ, RZ, R2 ;  /* 0x000000ffff977224 */ /* 0x000fe400078e0002 */
[----:B------:R-:W-:Y:S02]  /*15d60*/  IMAD.MOV.U32 R27, RZ, RZ, R225 ;  /* 0x000000ffff1b7224 */ /* 0x000fe400078e00e1 */
[----:B------:R-:W-:-:S02]  /*15d70*/  IMAD.MOV.U32 R26, RZ, RZ, R223 ;  /* 0x000000ffff1a7224 */ /* 0x000fc400078e00df */
[----:B------:R-:W-:-:S06]  /*15d80*/  IMAD.MOV.U32 R25, RZ, RZ, R221 ;  /* 0x000000ffff197224 */ /* 0x000fcc00078e00dd */
[----:B--2---:R-:W-:-:S06]  /*15d90*/  WARPGROUP.ARRIVE ;  /* 0x00000000000079c5 */ /* 0x004fcc0000000000 */
[----:B------:R-:W-:Y:S03]  /*15da0*/  HGMMA.64x256x16.F32 R24, R152, gdesc[UR4].tnspB, R24, UP0, gsb0 ;  /* 0x43e0000498187df0 */ /* 0x000fe6000b800818 */
[----:B------:R-:W-:Y:S02]  /*15db0*/  WARPGROUP.DEPBAR.LE gsb0, 0x0 ;  /* 0x00008000000079c5 */ /* 0x000fe40000010000 */
[----:B------:R-:W-:Y:S02]  /*15dc0*/  VIADD R154, R16, 0x80 ;  /* 0x00000080109a7836 */ /* 0x000fe40000000000 */
[----:B------:R-:W-:Y:S01]  /*15dd0*/  IMAD.MOV.U32 R155, RZ, RZ, R17 ;  /* 0x000000ffff9b7224 */ /* 0x000fe200078e0011 */
[----:B------:R-:W-:Y:S01]  /*15de0*/  F2FP.F16.F32.PACK_AB R152, R7, R8 ;  /* 0x000000080798723e */ /* 0x000fe200000000ff */
        /* <DEDUP_REMOVED lines=45> */
[----:B------:R-:W-:Y:S01]  /*160c0*/  IMAD.MOV.U32 R184, RZ, RZ, R100 ;  /* 0x000000ffffb87224 */ /* 0x000fe200078e0064 */
[----:B------:R0:W-:Y:S04]  /*160d0*/  STL.128 [R1+0x13d0], R224 ;  /* 0x0013d0e001007387 */ /* 0x0001e80000100c00 */
[----:B------:R1:W-:Y:S04]  /*160e0*/  STL.128 [R1+0x13c0], R220 ;  /* 0x0013c0dc01007387 */ /* 0x0003e80000100c00 */
        /* <DEDUP_REMOVED lines=10> */
[----:B------:R-:W-:-:S03]  /*16190*/  IMAD.MOV.U32 R232, RZ, RZ, R148 ;  /* 0x000000ffffe87224 */ /* 0x000fc600078e0094 */
[----:B0-----:R-:W3:Y:S01]  /*161a0*/  LDL.LU.128 R224, [R1+0x13d0] ;  /* 0x0013d00001e07983 */ /* 0x001ee20000300c00 */
[----:B------:R-:W-:-:S03]  /*161b0*/  IMAD.MOV.U32 R231, RZ, RZ, R147 ;  /* 0x000000ffffe77224 */ /* 0x000fc600078e0093 */
[----:B-1----:R-:W3:Y:S01]  /*161c0*/  LDL.LU.128 R220, [R1+0x13c0] ;  /* 0x0013c00001dc7983 */ /* 0x002ee20000300c00 */
[----:B------:R-:W-:-:S03]  /*161d0*/  IMAD.MOV.U32 R230, RZ, RZ, R146 ;  /* 0x000000ffffe67224 */ /* 0x000fc600078e0092 */
[----:B--2---:R-:W2:Y:S01]  /*161e0*/  LDL.LU.128 R216, [R1+0x13b0] ;  /* 0x0013b00001d87983 */ /* 0x004ea20000300c00 */
[----:B------:R-:W-:Y:S02]  /*161f0*/  IMAD.MOV.U32 R229, RZ, RZ, R145 ;  /* 0x000000ffffe57224 */ /* 0x000fe400078e0091 */
[----:B----4-:R-:W-:Y:S01]  /*16200*/  IMAD.MOV.U32 R155, RZ, RZ, R79 ;  /* 0x000000ffff9b7224 */ /* 0x010fe200078e004f */
[----:B------:R-:W4:Y:S01]  /*16210*/  LDL.LU.128 R212, [R1+0x13a0] ;  /* 0x0013a00001d47983 */ /* 0x000f220000300c00 */
[----:B------:R-:W-:Y:S02]  /*16220*/  IMAD.MOV.U32 R154, RZ, RZ, R78 ;  /* 0x000000ffff9a7224 */ /* 0x000fe400078e004e */
[----:B------:R-:W-:Y:S01]  /*16230*/  IMAD.MOV.U32 R153, RZ, RZ, R77 ;  /* 0x000000ffff997224 */ /* 0x000fe200078e004d */
[----:B------:R-:W2:Y:S01]  /*16240*/  LDL.LU.128 R208, [R1+0x1390] ;  /* 0x0013900001d07983 */ /* 0x000ea20000300c00 */
[----:B------:R-:W-:-:S03]  /*16250*/  IMAD.MOV.U32 R152, RZ, RZ, R76 ;  /* 0x000000ffff987224 */ /* 0x000fc600078e004c */
[----:B------:R-:W4:Y:S04]  /*16260*/  LDL.LU.128 R204, [R1+0x1380] ;  /* 0x0013800001cc7983 */ /* 0x000f280000300c00 */
[----:B------:R-:W2:Y:S04]  /*16270*/  LDL.LU.128 R200, [R1+0x1370] ;  /* 0x0013700001c87983 */ /* 0x000ea80000300c00 */
[----:B------:R-:W4:Y:S04]  /*16280*/  LDL.LU.128 R196, [R1+0x1360] ;  /* 0x0013600001c47983 */ /* 0x000f280000300c00 */
[----:B------:R-:W2:Y:S04]  /*16290*/  LDL.LU.128 R192, [R1+0x1350] ;  /* 0x0013500001c07983 */ /* 0x000ea80000300c00 */
[----:B------:R-:W4:Y:S04]  /*162a0*/  LDL.LU.128 R188, [R1+0x1340] ;  /* 0x0013400001bc7983 */ /* 0x000f280000300c00 */
[----:B------:R-:W2:Y:S01]  /*162b0*/  LDL.LU.128 R184, [R1+0x1330] ;  /* 0x0013300001b87983 */ /* 0x000ea20000300c00 */
[----:B------:R-:W-:-:S02]  /*162c0*/  IMAD.MOV.U32 R148, RZ, RZ, R72 ;  /* 0x000000ffff947224 */ /* 0x000fc400078e0048 */
[----:B------:R-:W-:Y:S01]  /*162d0*/  IMAD.MOV.U32 R147, RZ, RZ, R71 ;  /* 0x000000ffff937224 */ /* 0x000fe200078e0047 */
[----:B------:R0:W-:Y:S01]  /*162e0*/  STL.128 [R1+0x330], R152 ;  /* 0x0003309801007387 */ /* 0x0001e20000100c00 */
[----:B------:R-:W-:Y:S02]  /*162f0*/  IMAD.MOV.U32 R146, RZ, RZ, R70 ;  /* 0x000000ffff927224 */ /* 0x000fe400078e0046 */
[----:B------:R-:W-:Y:S02]  /*16300*/  IMAD.MOV.U32 R145, RZ, RZ, R69 ;  /* 0x000000ffff917224 */ /* 0x000fe400078e0045 */
[----:B------:R-:W-:Y:S02]  /*16310*/  IMAD.MOV.U32 R72, RZ, RZ, R155 ;  /* 0x000000ffff487224 */ /* 0x000fe400078e009b */
[----:B------:R-:W-:Y:S02]  /*16320*/  IMAD.MOV.U32 R71, RZ, RZ, R154 ;  /* 0x000000ffff477224 */ /* 0x000fe400078e009a */
[----:B------:R-:W-:-:S02]  /*16330*/  IMAD.MOV.U32 R70, RZ, RZ, R153 ;  /* 0x000000ffff467224 */ /* 0x000fc400078e0099 */
[----:B------:R-:W-:Y:S02]  /*16340*/  IMAD.MOV.U32 R69, RZ, RZ, R152 ;  /* 0x000000ffff457224 */ /* 0x000fe400078e0098 */
[----:B0-----:R-:W4:Y:S01]  /*16350*/  LDL.LU.128 R152, [R1+0x12b0] ;  /* 0x0012b00001987983 */ /* 0x001f220000300c00 */
[----:B------:R-:W-:-:S03]  /*16360*/  IMAD.MOV.U32 R235, RZ, RZ, R151 ;  /* 0x000000ffffeb7224 */ /* 0x000fc600078e0097 */
[----:B------:R0:W-:Y:S01]  /*16370*/  STL.128 [R1+0x1300], R172 ;  /* 0x001300ac01007387 */ /* 0x0001e20000100c00 */
[----:B------:R-:W-:-:S03]  /*16380*/  IMAD.MOV.U32 R7, RZ, RZ, R150 ;  /* 0x000000ffff077224 */ /* 0x000fc600078e0096 */
[----:B------:R1:W-:Y:S01]  /*16390*/  STL.128 [R1+0x12f0], R168 ;  /* 0x0012f0a801007387 */ /* 0x0003e20000100c00 */
[----:B------:R-:W-:-:S03]  /*163a0*/  IMAD.MOV.U32 R233, RZ, RZ, R149 ;  /* 0x000000ffffe97224 */ /* 0x000fc600078e0095 */
[----:B---3--:R3:W-:Y:S01]  /*163b0*/  STL.128 [R1+0x12e0], R164 ;  /* 0x0012e0a401007387 */ /* 0x0087e20000100c00 */
[----:B------:R-:W-:-:S03]  /*163c0*/  IMAD.MOV.U32 R228, RZ, RZ, R144 ;  /* 0x000000ffffe47224 */ /* 0x000fc600078e0090 */
[----:B------:R3:W-:Y:S01]  /*163d0*/  STL.128 [R1+0x12d0], R160 ;  /* 0x0012d0a001007387 */ /* 0x0007e20000100c00 */
[----:B------:R-:W-:Y:S02]  /*163e0*/  IMAD.MOV.U32 R151, RZ, RZ, R75 ;  /* 0x000000ffff977224 */ /* 0x000fe400078e004b */
[----:B0-----:R-:W-:Y:S01]  /*163f0*/  IMAD.MOV.U32 R175, RZ, RZ, R99 ;  /* 0x000000ffffaf7224 */ /* 0x001fe200078e0063 */
[----:B------:R0:W-:Y:S01]  /*16400*/  STL.128 [R1+0x12c0], R156 ;  /* 0x0012c09c01007387 */ /* 0x0001e20000100c00 */
[----:B------:R-:W-:Y:S02]  /*16410*/  IMAD.MOV.U32 R174, RZ, RZ, R98 ;  /* 0x000000ffffae7224 */ /* 0x000fe400078e0062 */
[----:B------:R-:W-:Y:S02]  /*16420*/  IMAD.MOV.U32 R173, RZ, RZ, R97 ;  /* 0x000000ffffad7224 */ /* 0x000fe400078e0061 */
[----:B------:R-:W-:Y:S02]  /*16430*/  IMAD.MOV.U32 R172, RZ, RZ, R96 ;  /* 0x000000ffffac7224 */ /* 0x000fe400078e0060 */
[----:B-1----:R-:W-:-:S02]  /*16440*/  IMAD.MOV.U32 R171, RZ, RZ, R95 ;  /* 0x000000ffffab7224 */ /* 0x002fc400078e005f */
[----:B------:R-:W-:Y:S02]  /*16450*/  IMAD.MOV.U32 R170, RZ, RZ, R94 ;  /* 0x000000ffffaa7224 */ /* 0x000fe400078e005e */
[----:B------:R-:W-:Y:S02]  /*16460*/  IMAD.MOV.U32 R169, RZ, RZ, R93 ;  /* 0x000000ffffa97224 */ /* 0x000fe400078e005d */
[----:B------:R-:W-:Y:S02]  /*16470*/  IMAD.MOV.U32 R168, RZ, RZ, R92 ;  /* 0x000000ffffa87224 */ /* 0x000fe400078e005c */
[----:B---3--:R-:W-:Y:S02]  /*16480*/  IMAD.MOV.U32 R167, RZ, RZ, R91 ;  /* 0x000000ffffa77224 */ /* 0x008fe400078e005b */
[----:B------:R-:W-:Y:S02]  /*16490*/  IMAD.MOV.U32 R166, RZ, RZ, R90 ;  /* 0x000000ffffa67224 */ /* 0x000fe400078e005a */
[----:B------:R-:W-:-:S02]  /*164a0*/  IMAD.MOV.U32 R165, RZ, RZ, R89 ;  /* 0x000000ffffa57224 */ /* 0x000fc400078e0059 */
[----:B------:R-:W-:Y:S02]  /*164b0*/  IMAD.MOV.U32 R164, RZ, RZ, R88 ;  /* 0x000000ffffa47224 */ /* 0x000fe400078e0058 */
[----:B------:R-:W-:Y:S02]  /*164c0*/  IMAD.MOV.U32 R163, RZ, RZ, R87 ;  /* 0x000000ffffa37224 */ /* 0x000fe400078e0057 */
[----:B------:R-:W-:Y:S02]  /*164d0*/  IMAD.MOV.U32 R162, RZ, RZ, R86 ;  /* 0x000000ffffa27224 */ /* 0x000fe400078e0056 */
[----:B------:R-:W-:Y:S02]  /*164e0*/  IMAD.MOV.U32 R161, RZ, RZ, R85 ;  /* 0x000000ffffa17224 */ /* 0x000fe400078e0055 */
[----:B------:R-:W-:Y:S02]  /*164f0*/  IMAD.MOV.U32 R160, RZ, RZ, R84 ;  /* 0x000000ffffa07224 */ /* 0x000fe400078e0054 */
[----:B0-----:R-:W-:-:S02]  /*16500*/  IMAD.MOV.U32 R159, RZ, RZ, R83 ;  /* 0x000000ffff9f7224 */ /* 0x001fc400078e0053 */
        /* <DEDUP_REMOVED lines=175> */
[----:B------:R-:W-:Y:S01]  /*17000*/  IMAD.MOV.U32 R45, RZ, RZ, R38 ;  /* 0x000000ffff2d7224 */ /* 0x000fe200078e0026 */
[----:B------:R4:W-:Y:S01]  /*17010*/  STL.128 [R1+0x270], R104 ;  /* 0x0002706801007387 */ /* 0x0009e20000100c00 */
[----:B------:R-:W-:Y:S02]  /*17020*/  IMAD.MOV.U32 R44, RZ, RZ, R37 ;  /* 0x000000ffff2c7224 */ /* 0x000fe400078e0025 */
[----:B------:R-:W-:Y:S01]  /*17030*/  IMAD.MOV.U32 R43, RZ, RZ, R36 ;  /* 0x000000ffff2b7224 */ /* 0x000fe200078e0024 */
[----:B------:R0:W-:Y:S01]  /*17040*/  STL.128 [R1+0x280], R108 ;  /* 0x0002806c01007387 */ /* 0x0001e20000100c00 */
[----:B------:R-:W-:Y:S02]  /*17050*/  IMAD.MOV.U32 R42, RZ, RZ, R35 ;  /* 0x000000ffff2a7224 */ /* 0x000fe400078e0023 */
[----:B------:R-:W-:Y:S01]  /*17060*/  IMAD.MOV.U32 R41, RZ, RZ, R34 ;  /* 0x000000ffff297224 */ /* 0x000fe200078e0022 */
[----:B------:R1:W-:Y:S01]  /*17070*/  STL.128 [R1+0x290], R112 ;  /* 0x0002907001007387 */ /* 0x0003e20000100c00 */
[----:B------:R-:W-:-:S02]  /*17080*/  IMAD.MOV.U32 R40, RZ, RZ, R33 ;  /* 0x000000ffff287224 */ /* 0x000fc400078e0021 */
        /* <DEDUP_REMOVED lines=18> */
[----:B--2---:R-:W-:Y:S01]  /*171b0*/  IMAD.MOV.U32 R100, RZ, RZ, R184 ;  /* 0x000000ffff647224 */ /* 0x004fe200078e00b8 */
[----:B------:R2:W-:Y:S01]  /*171c0*/  STL.128 [R1+0x300], R140 ;  /* 0x0003008c01007387 */ /* 0x0005e20000100c00 */
[----:B------:R-:W-:Y:S02]  /*171d0*/  IMAD.MOV.U32 R101, RZ, RZ, R185 ;  /* 0x000000ffff657224 */ /* 0x000fe400078e00b9 */
[----:B------:R-:W-:Y:S01]  /*171e0*/  IMAD.MOV.U32 R102, RZ, RZ, R186 ;  /* 0x000000ffff667224 */ /* 0x000fe200078e00ba */
[----:B------:R2:W-:Y:S01]  /*171f0*/  STL.128 [R1+0x310], R144 ;  /* 0x0003109001007387 */ /* 0x0005e20000100c00 */
[----:B------:R-:W-:Y:S02]  /*17200*/  IMAD.MOV.U32 R103, RZ, RZ, R187 ;  /* 0x000000ffff677224 */ /* 0x000fe400078e00bb */
[----:B----4-:R-:W-:Y:S01]  /*17210*/  IMAD.MOV.U32 R104, RZ, RZ, R188 ;  /* 0x000000ffff687224 */ /* 0x010fe200078e00bc */
[----:B------:R4:W-:Y:S01]  /*17220*/  STL.128 [R1+0x320], R148 ;  /* 0x0003209401007387 */ /* 0x0009e20000100c00 */
[----:B------:R-:W-:-:S02]  /*17230*/  IMAD.MOV.U32 R105, RZ, RZ, R189 ;  /* 0x000000ffff697224 */ /* 0x000fc400078e00bd */
[----:B------:R-:W-:Y:S02]  /*17240*/  IMAD.MOV.U32 R106, RZ, RZ, R190 ;  /* 0x000000ffff6a7224 */ /* 0x000fe400078e00be */
[----:B------:R-:W-:Y:S02]  /*17250*/  IMAD.MOV.U32 R107, RZ, RZ, R191 ;  /* 0x000000ffff6b7224 */ /* 0x000fe400078e00bf */
[----:B0-----:R-:W-:Y:S02]  /*17260*/  IMAD.MOV.U32 R108, RZ, RZ, R4 ;  /* 0x000000ffff6c7224 */ /* 0x001fe400078e0004 */
[----:B------:R-:W-:Y:S02]  /*17270*/  IMAD.MOV.U32 R109, RZ, RZ, R0 ;  /* 0x000000ffff6d7224 */ /* 0x000fe400078e0000 */
[----:B------:R-:W-:Y:S02]  /*17280*/  IMAD.MOV.U32 R110, RZ, RZ, R8 ;  /* 0x000000ffff6e7224 */ /* 0x000fe400078e0008 */
[----:B------:R-:W-:-:S02]  /*17290*/  IMAD.MOV.U32 R111, RZ, RZ, R195 ;  /* 0x000000ffff6f7224 */ /* 0x000fc400078e00c3 */
[----:B-1----:R-:W-:Y:S02]  /*172a0*/  IMAD.MOV.U32 R112, RZ, RZ, R196 ;  /* 0x000000ffff707224 */ /* 0x002fe400078e00c4 */
[----:B------:R-:W-:Y:S02]  /*172b0*/  IMAD.MOV.U32 R113, RZ, RZ, R197 ;  /* 0x000000ffff717224 */ /* 0x000fe400078e00c5 */
[----:B------:R-:W-:Y:S02]  /*172c0*/  IMAD.MOV.U32 R114, RZ, RZ, R198 ;  /* 0x000000ffff727224 */ /* 0x000fe400078e00c6 */
[----:B------:R-:W-:Y:S02]  /*172d0*/  IMAD.MOV.U32 R115, RZ, RZ, R199 ;  /* 0x000000ffff737224 */ /* 0x000fe400078e00c7 */
[----:B---3--:R-:W-:Y:S02]  /*172e0*/  IMAD.MOV.U32 R116, RZ, RZ, R200 ;  /* 0x000000ffff747224 */ /* 0x008fe400078e00c8 */
        /* <DEDUP_REMOVED lines=23> */
[----:B--2---:R-:W-:Y:S02]  /*17460*/  IMAD.MOV.U32 R140, RZ, RZ, R224 ;  /* 0x000000ffff8c7224 */ /* 0x004fe400078e00e0 */
[----:B------:R-:W-:-:S02]  /*17470*/  IMAD.MOV.U32 R141, RZ, RZ, R225 ;  /* 0x000000ffff8d7224 */ /* 0x000fc400078e00e1 */
[----:B------:R-:W-:Y:S02]  /*17480*/  IMAD.MOV.U32 R142, RZ, RZ, R226 ;  /* 0x000000ffff8e7224 */ /* 0x000fe400078e00e2 */
[----:B------:R-:W-:Y:S02]  /*17490*/  IMAD.MOV.U32 R143, RZ, RZ, R227 ;  /* 0x000000ffff8f7224 */ /* 0x000fe400078e00e3 */
[----:B------:R-:W-:Y:S02]  /*174a0*/  IMAD.MOV.U32 R144, RZ, RZ, R228 ;  /* 0x000000ffff907224 */ /* 0x000fe400078e00e4 */
[----:B------:R-:W-:Y:S02]  /*174b0*/  IMAD.MOV.U32 R145, RZ, RZ, R229 ;  /* 0x000000ffff917224 */ /* 0x000fe400078e00e5 */
[----:B------:R-:W-:Y:S02]  /*174c0*/  IMAD.MOV.U32 R146, RZ, RZ, R230 ;  /* 0x000000ffff927224 */ /* 0x000fe400078e00e6 */
[----:B------:R-:W-:-:S02]  /*174d0*/  IMAD.MOV.U32 R147, RZ, RZ, R231 ;  /* 0x000000ffff937224 */ /* 0x000fc400078e00e7 */
[----:B----4-:R-:W-:Y:S02]  /*174e0*/  IMAD.MOV.U32 R148, RZ, RZ, R232 ;  /* 0x000000ffff947224 */ /* 0x010fe400078e00e8 */
[----:B------:R-:W-:Y:S02]  /*174f0*/  IMAD.MOV.U32 R149, RZ, RZ, R233 ;  /* 0x000000ffff957224 */ /* 0x000fe400078e00e9 */
[----:B------:R-:W-:Y:S02]  /*17500*/  IMAD.MOV.U32 R150, RZ, RZ, R7 ;  /* 0x000000ffff967224 */ /* 0x000fe400078e0007 */
[----:B------:R-:W-:Y:S02]  /*17510*/  IMAD.MOV.U32 R151, RZ, RZ, R235 ;  /* 0x000000ffff977224 */ /* 0x000fe400078e00eb */
[----:B------:R-:W-:Y:S02]  /*17520*/  IMAD.MOV.U32 R24, RZ, RZ, R18 ;  /* 0x000000ffff187224 */ /* 0x000fe400078e0012 */
[----:B------:R-:W-:-:S02]  /*17530*/  IMAD.MOV.U32 R25, RZ, RZ, R2 ;  /* 0x000000ffff197224 */ /* 0x000fc400078e0002 */
[----:B------:R-:W-:Y:S02]  /*17540*/  IMAD.MOV.U32 R26, RZ, RZ, R3 ;  /* 0x000000ffff1a7224 */ /* 0x000fe400078e0003 */
[----:B------:R-:W-:-:S06]  /*17550*/  IMAD.MOV.U32 R27, RZ, RZ, R19 ;  /* 0x000000ffff1b7224 */ /* 0x000fcc00078e0013 */
[----:B------:R-:W-:-:S06]  /*17560*/  WARPGROUP.ARRIVE ;  /* 0x00000000000079c5 */ /* 0x000fcc0000000000 */
[----:B------:R-:W-:Y:S01]  /*17570*/  HGMMA.64x256x16.F32 R24, R152, gdesc[UR4].tnspB, R24, gsb0 ;  /* 0x43e0000498187df0 */ /* 0x000fe20008000818 */
[----:B------:R0:W-:Y:S04]  /*17580*/  STL.128 [R1+0x340], R156 ;  /* 0x0003409c01007387 */ /* 0x0001e80000100c00 */
[----:B------:R1:W-:Y:S04]  /*17590*/  STL.128 [R1+0x350], R160 ;  /* 0x000350a001007387 */ /* 0x0003e80000100c00 */
[----:B0-----:R-:W2:Y:S04]  /*175a0*/  LDL.LU.128 R156, [R1+0x12c0] ;  /* 0x0012c000019c7983 */ /* 0x001ea80000300c00 */
[----:B-1----:R-:W3:Y:S04]  /*175b0*/  LDL.LU.128 R160, [R1+0x12d0] ;  /* 0x0012d00001a07983 */ /* 0x002ee80000300c00 */
[----:B------:R0:W-:Y:S04]  /*175c0*/  STL.128 [R1+0x370], R168 ;  /* 0x000370a801007387 */ /* 0x0001e80000100c00 */
[----:B------:R1:W-:Y:S04]  /*175d0*/  STL.128 [R1+0x360], R164 ;  /* 0x000360a401007387 */ /* 0x0003e80000100c00 */
[----:B0-----:R-:W4:Y:S04]  /*175e0*/  LDL.LU.128 R168, [R1+0x12f0] ;  /* 0x0012f00001a87983 */ /* 0x001f280000300c00 */
[----:B-1----:R-:W4:Y:S04]  /*175f0*/  LDL.LU.128 R164, [R1+0x12e0] ;  /* 0x0012e00001a47983 */ /* 0x002f280000300c00 */
[----:B------:R0:W-:Y:S04]  /*17600*/  STL [R1+0x12a8], R194 ;  /* 0x0012a8c201007387 */ /* 0x0001e80000100800 */
[----:B------:R1:W-:Y:S01]  /*17610*/  STL.64 [R1+0x12a0], R192 ;  /* 0x0012a0c001007387 */ /* 0x0003e20000100a00 */
[----:B0-----:R-:W-:-:S02]  /*17620*/  IMAD.MOV.U32 R194, RZ, RZ, R8 ;  /* 0x000000ffffc27224 */ /* 0x001fc400078e0008 */
[----:B-1----:R-:W-:Y:S02]  /*17630*/  IMAD.MOV.U32 R192, RZ, RZ, R4 ;  /* 0x000000ffffc07224 */ /* 0x002fe400078e0004 */
[----:B------:R-:W-:-:S05]  /*17640*/  IMAD.MOV.U32 R193, RZ, RZ, R0 ;  /* 0x000000ffffc17224 */ /* 0x000fca00078e0000 */
[----:B------:R0:W-:Y:S04]  /*17650*/  STL.128 [R1+0x3b0], R192 ;  /* 0x0003b0c001007387 */ /* 0x0001e80000100c00 */
[----:B0-----:R-:W4:Y:S04]  /*17660*/  LDL.LU R194, [R1+0x12a8] ;  /* 0x0012a80001c27983 */ /* 0x001f280000300800 */
[----:B------:R-:W4:Y:S01]  /*17670*/  LDL.LU.64 R192, [R1+0x12a0] ;  /* 0x0012a00001c07983 */ /* 0x000f220000300a00 */
[----:B------:R-:W-:-:S05]  /*17680*/  IMAD.MOV.U32 R183, RZ, RZ, 0x1 ;  /* 0x00000001ffb77424 */ /* 0x000fca00078e00ff */
[----:B------:R0:W-:Y:S04]  /*17690*/  STL.128 [R1+0x1320], R180 ;  /* 0x001320b401007387 */ /* 0x0001e80000100c00 */
[----:B------:R1:W-:Y:S04]  /*176a0*/  STL.128 [R1+0x1310], R176 ;  /* 0x001310b001007387 */ /* 0x0003e80000100c00 */
[----:B------:R1:W-:Y:S04]  /*176b0*/  STL.128 [R1+0x380], R172 ;  /* 0x000380ac01007387 */ /* 0x0003e80000100c00 */
[----:B0-----:R-:W4:Y:S04]  /*176c0*/  LDL.LU.128 R180, [R1+0x1320] ;  /* 0x0013200001b47983 */ /* 0x001f280000300c00 */
[----:B-1----:R-:W4:Y:S04]  /*176d0*/  LDL.LU.128 R176, [R1+0x1310] ;  /* 0x0013100001b07983 */ /* 0x002f280000300c00 */
[----:B------:R-:W4:Y:S01]  /*176e0*/  LDL.LU.128 R172, [R1+0x1300] ;  /* 0x0013000001ac7983 */ /* 0x000f220000300c00 */
[----:B------:R-:W-:-:S03]  /*176f0*/  WARPGROUP.DEPBAR.LE gsb0, 0x0 ;  /* 0x00008000000079c5 */ /* 0x000fc60000010000 */
        /* <DEDUP_REMOVED lines=9> */
[----:B0-----:R-:W4:Y:S04]  /*17790*/  LDL.LU.128 R140, [R1+0x1200] ;  /* 0x00120000018c7983 */ /* 0x001f280000300c00 */
[----:B-1----:R-:W4:Y:S04]  /*177a0*/  LDL.LU.128 R136, [R1+0x11f0] ;  /* 0x0011f00001887983 */ /* 0x002f280000300c00 */
[----:B------:R-:W4:Y:S04]  /*177b0*/  LDL.LU.128 R132, [R1+0x11e0] ;  /* 0x0011e00001847983 */ /* 0x000f280000300c00 */
[----:B------:R-:W4:Y:S04]  /*177c0*/  LDL.LU.128 R128, [R1+0x11d0] ;  /* 0x0011d00001807983 */ /* 0x000f280000300c00 */
[----:B------:R-:W4:Y:S04]  /*177d0*/  LDL.LU.128 R124, [R1+0x11c0] ;  /* 0x0011c000017c7983 */ /* 0x000f280000300c00 */
[----:B------:R-:W4:Y:S04]  /*177e0*/  LDL.LU.128 R120, [R1+0x11b0] ;  /* 0x0011b00001787983 */ /* 0x000f280000300c00 */
[----:B------:R-:W4:Y:S04]  /*177f0*/  LDL.LU.128 R116, [R1+0x11a0] ;  /* 0x0011a00001747983 */ /* 0x000f280000300c00 */
[----:B------:R-:W4:Y:S04]  /*17800*/  LDL.LU.128 R112, [R1+0x1190] ;  /* 0x0011900001707983 */ /* 0x000f280000300c00 */
[----:B------:R-:W4:Y:S04]  /*17810*/  LDL.LU.128 R108, [R1+0x1180] ;  /* 0x00118000016c7983 */ /* 0x000f280000300c00 */
[----:B------:R0:W-:Y:S04]  /*17820*/  STL.128 [R1+0x1220], R148 ;  /* 0x0012209401007387 */ /* 0x0001e80000100c00 */
[----:B------:R1:W-:Y:S04]  /*17830*/  STL.128 [R1+0x1210], R144 ;  /* 0x0012109001007387 */ /* 0x0003e80000100c00 */
[----:B0-----:R-:W4:Y:S04]  /*17840*/  LDL.LU.128 R148, [R1+0x1220] ;  /* 0x0012200001947983 */ /* 0x001f280000300c00 */
[----:B-1----:R-:W4:Y:S04]  /*17850*/  LDL.LU.128 R144, [R1+0x1210] ;  /* 0x0012100001907983 */ /* 0x002f280000300c00 */
[----:B---3--:R0:W-:Y:S04]  /*17860*/  STL.128 [R1+0x1240], R160 ;  /* 0x001240a001007387 */ /* 0x0081e80000100c00 */
[----:B--2---:R1:W-:Y:S04]  /*17870*/  STL.128 [R1+0x1230], R156 ;  /* 0x0012309c01007387 */ /* 0x0043e80000100c00 */
[----:B0-----:R-:W2:Y:S04]  /*17880*/  LDL.LU.128 R160, [R1+0x1240] ;  /* 0x0012400001a07983 */ /* 0x001ea80000300c00 */
[----:B-1----:R-:W3:Y:S04]  /*17890*/  LDL.LU.128 R156, [R1+0x1230] ;  /* 0x00123000019c7983 */ /* 0x002ee80000300c00 */
[----:B----4-:R0:W-:Y:S04]  /*178a0*/  STL.128 [R1+0x1260], R168 ;  /* 0x001260a801007387 */ /* 0x0101e80000100c00 */
[----:B------:R1:W-:Y:S04]  /*178b0*/  STL.128 [R1+0x1250], R164 ;  /* 0x001250a401007387 */ /* 0x0003e80000100c00 */
[----:B0-----:R-:W4:Y:S04]  /*178c0*/  LDL.LU.128 R168, [R1+0x1260] ;  /* 0x0012600001a87983 */ /* 0x001f280000300c00 */
[----:B-1----:R-:W4:Y:S01]  /*178d0*/  LDL.LU.128 R164, [R1+0x1250] ;  /* 0x0012500001a47983 */ /* 0x002f220000300c00 */
[----:B------:R-:W-:-:S02]  /*178e0*/  F2FP.F16.F32.PACK_AB R152, R15, R20 ;  /* 0x000000140f98723e */ /* 0x000fc400000000ff */
[----:B------:R-:W-:Y:S01]  /*178f0*/  F2FP.F16.F32.PACK_AB R153, R11, R12 ;  /* 0x0000000c0b99723e */ /* 0x000fe200000000ff */
[----:B------:R0:W-:Y:S01]  /*17900*/  STL.128 [R1+0x390], R184 ;  /* 0x000390b801007387 */ /* 0x0001e20000100c00 */
[----:B------:R-:W-:Y:S02]  /*17910*/  F2FP.F16.F32.PACK_AB R154, R21, R22 ;  /* 0x00000016159a723e */ /* 0x000fe400000000ff */
[----:B------:R-:W-:Y:S01]  /*17920*/  F2FP.F16.F32.PACK_AB R155, R13, R14 ;  /* 0x0000000e0d9b723e */ /* 0x000fe200000000ff */
[----:B------:R1:W-:Y:S04]  /*17930*/  STL.128 [R1+0x3a0], R188 ;  /* 0x0003a0bc01007387 */ /* 0x0003e80000100c00 */
[----:B------:R-:W-:Y:S04]  /*17940*/  STL.128 [R1+0x3c0], R196 ;  /* 0x0003c0c401007387 */ /* 0x000fe80000100c00 */
[----:B------:R-:W-:Y:S04]  /*17950*/  STL.128 [R1+0x3d0], R200 ;  /* 0x0003d0c801007387 */ /* 0x000fe80000100c00 */
[----:B------:R-:W-:Y:S01]  /*17960*/  STL.128 [R1+0x3e0], R204 ;  /* 0x0003e0cc01007387 */ /* 0x000fe20000100c00 */
[----:B0-----:R-:W-:-:S02]  /*17970*/  IMAD.MOV.U32 R187, RZ, RZ, R103 ;  /* 0x000000ffffbb7224 */ /* 0x001fc400078e0067 */
[----:B------:R-:W-:Y:S01]  /*17980*/  IMAD.MOV.U32 R186, RZ, RZ, R102 ;  /* 0x000000ffffba7224 */ /* 0x000fe200078e0066 */
[----:B------:R-:W-:Y:S01]  /*17990*/  STL.128 [R1+0x3f0], R208 ;  /* 0x0003f0d001007387 */ /* 0x000fe20000100c00 */
[----:B-1----:R-:W-:Y:S02]  /*179a0*/  IMAD.MOV.U32 R191, RZ, RZ, R107 ;  /* 0x000000ffffbf7224 */ /* 0x002fe400078e006b */
[----:B------:R-:W-:Y:S01]  /*179b0*/  IMAD.MOV.U32 R190, RZ, RZ, R106 ;  /* 0x000000ffffbe7224 */ /* 0x000fe200078e006a */
[----:B------:R-:W-:Y:S01]  /*179c0*/  STL.128 [R1+0x400], R212 ;  /* 0x000400d401007387 */ /* 0x000fe20000100c00 */
[----:B------:R-:W-:Y:S02]  /*179d0*/  IMAD.MOV.U32 R189, RZ, RZ, R105 ;  /* 0x000000ffffbd7224 */ /* 0x000fe400078e0069 */
[----:B------:R-:W-:Y:S01]  /*179e0*/  IMAD.MOV.U32 R188, RZ, RZ, R104 ;  /* 0x000000ffffbc7224 */ /* 0x000fe200078e0068 */
[----:B------:R-:W-:Y:S01]  /*179f0*/  STL.128 [R1+0x410], R216 ;  /* 0x000410d801007387 */ /* 0x000fe20000100c00 */
[----:B------:R-:W-:-:S02]  /*17a00*/  IMAD.MOV.U32 R185, RZ, RZ, R101 ;  /* 0x000000ffffb97224 */ /* 0x000fc400078e0065 */
[----:B------:R-:W-:Y:S01]  /*17a10*/  IMAD.MOV.U32 R184, RZ, RZ, R100 ;  /* 0x000000ffffb87224 */ /* 0x000fe200078e0064 */
[----:B------:R-:W-:Y:S04]  /*17a20*/  STL.128 [R1+0x420], R220 ;  /* 0x000420dc01007387 */ /* 0x000fe80000100c00 */
[----:B------:R-:W-:Y:S01]  /*17a30*/  STL.128 [R1+0x430], R224 ;  /* 0x000430e001007387 */ /* 0x000fe20000100c00 */
[----:B------:R-:W-:-:S03]  /*17a40*/  IMAD.MOV.U32 R15, RZ, RZ, R19 ;  /* 0x000000ffff0f7224 */ /* 0x000fc600078e0013 */
[----:B------:R0:W-:Y:S04]  /*17a50*/  STL.128 [R1+0x10e0], R188 ;  /* 0x0010e0bc01007387 */ /* 0x0001e80000100c00 */
[----:B------:R1:W-:Y:S04]  /*17a60*/  STL.128 [R1+0x10d0], R184 ;  /* 0x0010d0b801007387 */ /* 0x0003e80000100c00 */
[----:B------:R1:W-:Y:S04]  /*17a70*/  STL.128 [R1+0x1050], R152 ;  /* 0x0010509801007387 */ /* 0x0003e80000100c00 */
[----:B------:R-:W-:Y:S04]  /*17a80*/  STL.128 [R1+0x440], R228 ;  /* 0x000440e401007387 */ /* 0x000fe80000100c00 */
[----:B0-----:R-:W4:Y:S04]  /*17a90*/  LDL.LU.128 R188, [R1+0x10e0] ;  /* 0x0010e00001bc7983 */ /* 0x001f280000300c00 */
[----:B-1----:R-:W4:Y:S01]  /*17aa0*/  LDL.LU.128 R184, [R1+0x10d0] ;  /* 0x0010d00001b87983 */ /* 0x002f220000300c00 */
[----:B------:R-:W-:-:S02]  /*17ab0*/  IMAD.MOV.U32 R155, RZ, RZ, R79 ;  /* 0x000000ffff9b7224 */ /* 0x000fc400078e004f */
[----:B------:R-:W-:Y:S02]  /*17ac0*/  IMAD.MOV.U32 R154, RZ, RZ, R78 ;  /* 0x000000ffff9a7224 */ /* 0x000fe400078e004e */
[----:B------:R-:W-:Y:S02]  /*17ad0*/  IMAD.MOV.U32 R153, RZ, RZ, R77 ;  /* 0x000000ffff997224 */ /* 0x000fe400078e004d */
[----:B------:R-:W-:-:S05]  /*17ae0*/  IMAD.MOV.U32 R152, RZ, RZ, R76 ;  /* 0x000000ffff987224 */ /* 0x000fca00078e004c */
[----:B------:R-:W-:Y:S04]  /*17af0*/  STL.128 [R1+0x330], R152 ;  /* 0x0003309801007387 */ /* 0x000fe80000100c00 */
[----:B------:R0:W-:Y:S04]  /*17b00*/  STL.128 [R1+0x1290], R180 ;  /* 0x001290b401007387 */ /* 0x0001e80000100c00 */
[----:B------:R1:W-:Y:S04]  /*17b10*/  STL.128 [R1+0x1280], R176 ;  /* 0x001280b001007387 */ /* 0x0003e80000100c00 */
[----:B------:R1:W-:Y:S04]  /*17b20*/  STL.128 [R1+0x1270], R172 ;  /* 0x001270ac01007387 */ /* 0x0003e80000100c00 */
[----:B0-----:R-:W4:Y:S04]  /*17b30*/  LDL.LU.128 R180, [R1+0x1290] ;  /* 0x0012900001b47983 */ /* 0x001f280000300c00 */
[----:B-1----:R-:W4:Y:S04]  /*17b40*/  LDL.LU.128 R176, [R1+0x1280] ;  /* 0x0012800001b07983 */ /* 0x002f280000300c00 */
[----:B------:R-:W4:Y:S01]  /*17b50*/  LDL.LU.128 R172, [R1+0x1270] ;  /* 0x0012700001ac7983 */ /* 0x000f220000300c00 */
        /* <DEDUP_REMOVED lines=41> */
[----:B------:R1:W-:Y:S01]  /*17df0*/  STL.128 [R1+0x10f0], R192 ;  /* 0x0010f0c001007387 */ /* 0x0003e20000100c00 */
[----:B------:R-:W-:-:S03]  /*17e00*/  IMAD.MOV.U32 R10, RZ, RZ, R148 ;  /* 0x000000ffff0a7224 */ /* 0x000fc600078e0094 */
[----:B0-----:R-:W4:Y:S01]  /*17e10*/  LDL.LU.128 R224, [R1+0x1170] ;  /* 0x0011700001e07983 */ /* 0x001f220000300c00 */
[----:B------:R-:W-:-:S03]  /*17e20*/  IMAD.MOV.U32 R19, RZ, RZ, R147 ;  /* 0x000000ffff137224 */ /* 0x000fc600078e0093 */
[----:B-1----:R-:W4:Y:S01]  /*17e30*/  LDL.LU.128 R220, [R1+0x1160] ;  /* 0x0011600001dc7983 */ /* 0x002f220000300c00 */
[----:B------:R-:W-:-:S03]  /*17e40*/  IMAD.MOV.U32 R230, RZ, RZ, R146 ;  /* 0x000000ffffe67224 */ /* 0x000fc600078e0092 */
[----:B------:R-:W4:Y:S01]  /*17e50*/  LDL.LU.128 R216, [R1+0x1150] ;  /* 0x0011500001d87983 */ /* 0x000f220000300c00 */
[----:B------:R-:W-:-:S03]  /*17e60*/  IMAD.MOV.U32 R229, RZ, RZ, R145 ;  /* 0x000000ffffe57224 */ /* 0x000fc600078e0091 */
[----:B------:R-:W4:Y:S04]  /*17e70*/  LDL.LU.128 R212, [R1+0x1140] ;  /* 0x0011400001d47983 */ /* 0x000f280000300c00 */
[----:B------:R-:W4:Y:S04]  /*17e80*/  LDL.LU.128 R208, [R1+0x1130] ;  /* 0x0011300001d07983 */ /* 0x000f280000300c00 */
[----:B------:R-:W4:Y:S04]  /*17e90*/  LDL.LU.128 R204, [R1+0x1120] ;  /* 0x0011200001cc7983 */ /* 0x000f280000300c00 */
[----:B------:R-:W4:Y:S04]  /*17ea0*/  LDL.LU.128 R200, [R1+0x1110] ;  /* 0x0011100001c87983 */ /* 0x000f280000300c00 */
[----:B------:R-:W4:Y:S04]  /*17eb0*/  LDL.LU.128 R196, [R1+0x1100] ;  /* 0x0011000001c47983 */ /* 0x000f280000300c00 */
        /* <DEDUP_REMOVED lines=9> */
[----:B------:R-:W4:Y:S04]  /*17f50*/  LDL.LU.128 R152, [R1+0x1050] ;  /* 0x0010500001987983 */ /* 0x000f280000300c00 */
[----:B--2---:R0:W-:Y:S04]  /*17f60*/  STL.128 [R1+0x1070], R160 ;  /* 0x001070a001007387 */ /* 0x0041e80000100c00 */
[----:B---3--:R1:W-:Y:S01]  /*17f70*/  STL.128 [R1+0x1060], R156 ;  /* 0x0010609c01007387 */ /* 0x0083e20000100c00 */
[----:B------:R-:W-:-:S03]  /*17f80*/  IMAD.MOV.U32 R6, RZ, RZ, R151 ;  /* 0x000000ffff067224 */ /* 0x000fc600078e0097 */
[----:B------:R2:W-:Y:S01]  /*17f90*/  STL [R1+0x12ac], R234 ;  /* 0x0012acea01007387 */ /* 0x0005e20000100800 */
        /* <DEDUP_REMOVED lines=10> */
[----:B--2---:R-:W-:Y:S02]  /*18040*/  IMAD.MOV.U32 R234, RZ, RZ, R7 ;  /* 0x000000ffffea7224 */ /* 0x004fe400078e0007 */
[----:B------:R-:W-:Y:S01]  /*18050*/  IMAD.MOV.U32 R7, RZ, RZ, R150 ;  /* 0x000000ffff077224 */ /* 0x000fe200078e0096 */
[----:B------:R0:W-:Y:S01]  /*18060*/  STL.128 [R1+0x340], R156 ;  /* 0x0003409c01007387 */ /* 0x0001e20000100c00 */
        /* <DEDUP_REMOVED lines=8> */
[----:B------:R-:W-:Y:S01]  /*180f0*/  IMAD.MOV.U32 R79, RZ, RZ, R162 ;  /* 0x000000ffff4f7224 */ /* 0x000fe200078e00a2 */
[----:B0-----:R-:W2:Y:S01]  /*18100*/  LDL.LU.128 R156, [R1+0x1060] ;  /* 0x00106000019c7983 */ /* 0x001ea20000300c00 */
[----:B------:R-:W-:Y:S02]  /*18110*/  IMAD.MOV.U32 R78, RZ, RZ, R161 ;  /* 0x000000ffff4e7224 */ /* 0x000fe400078e00a1 */
[----:B------:R-:W-:Y:S02]  /*18120*/  IMAD.MOV.U32 R77, RZ, RZ, R160 ;  /* 0x000000ffff4d7224 */ /* 0x000fe400078e00a0 */
[----:B-1----:R-:W3:Y:S04]  /*18130*/  LDL.LU.128 R160, [R1+0x1070] ;  /* 0x0010700001a07983 */ /* 0x002ee80000300c00 */
[----:B----4-:R0:W-:Y:S01]  /*18140*/  STL.128 [R1+0x1090], R168 ;  /* 0x001090a801007387 */ /* 0x0101e20000100c00 */
[----:B------:R-:W-:-:S03]  /*18150*/  IMAD.MOV.U32 R228, RZ, RZ, R144 ;  /* 0x000000ffffe47224 */ /* 0x000fc600078e0090 */
[----:B------:R1:W-:Y:S01]  /*18160*/  STL.128 [R1+0x1080], R164 ;  /* 0x001080a401007387 */ /* 0x0003e20000100c00 */
[----:B------:R-:W-:Y:S02]  /*18170*/  IMAD.MOV.U32 R144, RZ, RZ, R68 ;  /* 0x000000ffff907224 */ /* 0x000fe400078e0044 */
[----:B------:R-:W-:Y:S02]  /*18180*/  IMAD.MOV.U32 R143, RZ, RZ, R67 ;  /* 0x000000ffff8f7224 */ /* 0x000fe400078e0043 */
[----:B------:R-:W-:Y:S02]  /*18190*/  IMAD.MOV.U32 R142, RZ, RZ, R66 ;  /* 0x000000ffff8e7224 */ /* 0x000fe400078e0042 */
[----:B------:R-:W-:Y:S02]  /*181a0*/  IMAD.MOV.U32 R141, RZ, RZ, R65 ;  /* 0x000000ffff8d7224 */ /* 0x000fe400078e0041 */
[----:B0-----:R-:W-:Y:S02]  /*181b0*/  IMAD.MOV.U32 R171, RZ, RZ, R95 ;  /* 0x000000ffffab7224 */ /* 0x001fe400078e005f */
[----:B------:R-:W-:-:S02]  /*181c0*/  IMAD.MOV.U32 R170, RZ, RZ, R94 ;  /* 0x000000ffffaa7224 */ /* 0x000fc400078e005e */
[----:B------:R-:W-:Y:S02]  /*181d0*/  IMAD.MOV.U32 R169, RZ, RZ, R93 ;  /* 0x000000ffffa97224 */ /* 0x000fe400078e005d */
[----:B------:R-:W-:Y:S02]  /*181e0*/  IMAD.MOV.U32 R168, RZ, RZ, R92 ;  /* 0x000000ffffa87224 */ /* 0x000fe400078e005c */
[----:B-1----:R-:W-:Y:S02]  /*181f0*/  IMAD.MOV.U32 R167, RZ, RZ, R91 ;  /* 0x000000ffffa77224 */ /* 0x002fe400078e005b */
        /* <DEDUP_REMOVED lines=35> */
[----:B------:R-:W-:Y:S02]  /*18430*/  VIADD R4, R16, 0x100 ;  /* 0x0000010010047836 */ /* 0x000fe40000000000 */
        /* <DEDUP_REMOVED lines=30> */
[----:B------:R-:W-:Y:S01]  /*18620*/  STL.128 [R1+0x2f0], R136 ;  /* 0x0002f08801007387 */ /* 0x000fe20000100c00 */
[----:B0-----:R-:W-:Y:S02]  /*18630*/  IMAD.MOV.U32 R232, RZ, RZ, R109 ;  /* 0x000000ffffe87224 */ /* 0x001fe400078e006d */
[----:B------:R-:W-:Y:S01]  /*18640*/  IMAD.MOV.U32 R233, RZ, RZ, R108 ;  /* 0x000000ffffe97224 */ /* 0x000fe200078e006c */
[----:B------:R-:W-:Y:S01]  /*18650*/  STL.128 [R1+0x300], R140 ;  /* 0x0003008c01007387 */ /* 0x000fe20000100c00 */
[----:B------:R-:W-:Y:S02]  /*18660*/  IMAD.MOV.U32 R59, RZ, RZ, R142 ;  /* 0x000000ffff3b7224 */ /* 0x000fe400078e008e */
[----:B------:R-:W-:Y:S01]  /*18670*/  IMAD.MOV.U32 R110, RZ, RZ, R34 ;  /* 0x000000ffff6e7224 */ /* 0x000fe200078e0022 */
[----:B------:R-:W-:Y:S01]  /*18680*/  STL.128 [R1+0x310], R144 ;  /* 0x0003109001007387 */ /* 0x000fe20000100c00 */
[----:B------:R-:W-:-:S02]  /*18690*/  IMAD.MOV.U32 R109, RZ, RZ, R33 ;  /* 0x000000ffff6d7224 */ /* 0x000fc400078e0021 */
[----:B------:R-:W-:Y:S01]  /*186a0*/  IMAD.MOV.U32 R108, RZ, RZ, R32 ;  /* 0x000000ffff6c7224 */ /* 0x000fe200078e0020 */
[----:B------:R-:W-:Y:S01]  /*186b0*/  STL.128 [R1+0x320], R148 ;  /* 0x0003209401007387 */ /* 0x000fe20000100c00 */
[----:B------:R-:W-:Y:S02]  /*186c0*/  IMAD.MOV.U32 R52, RZ, RZ, R135 ;  /* 0x000000ffff347224 */ /* 0x000fe400078e0087 */
[----:B------:R-:W-:Y:S02]  /*186d0*/  IMAD.MOV.U32 R56, RZ, RZ, R139 ;  /* 0x000000ffff387224 */ /* 0x000fe400078e008b */
[----:B------:R-:W-:Y:S02]  /*186e0*/  IMAD.MOV.U32 R100, RZ, RZ, R184 ;  /* 0x000000ffff647224 */ /* 0x000fe400078e00b8 */
[----:B------:R-:W-:Y:S02]  /*186f0*/  IMAD.MOV.U32 R101, RZ, RZ, R185 ;  /* 0x000000ffff657224 */ /* 0x000fe400078e00b9 */
        /* <DEDUP_REMOVED lines=17> */
[----:B------:R-:W2:Y:S01]  /*18810*/  LDL.LU R234, [R1+0x12ac] ;  /* 0x0012ac0001ea7983 */ /* 0x000ea20000300800 */
        /* <DEDUP_REMOVED lines=15> */
[----:B------:R-:W-:Y:S01]  /*18910*/  IMAD.MOV.U32 R41, RZ, RZ, R124 ;  /* 0x000000ffff297224 */ /* 0x000fe200078e007c */
[----:B------:R-:W-:Y:S01]  /*18920*/  R2UR UR6, R4 ;  /* 0x00000000040672ca */ /* 0x000fe200000e0000 */
        /* <DEDUP_REMOVED lines=19> */
[----:B------:R-:W-:Y:S01]  /*18a60*/  R2UR UR7, R5 ;  /* 0x00000000050772ca */ /* 0x000fe200000e0000 */
        /* <DEDUP_REMOVED lines=25> */
[----:B0-----:R-:W2:Y:S01]  /*18c00*/  LDL.LU.128 R180, [R1+0x10c0] ;  /* 0x0010c00001b47983 */ /* 0x001ea20000300c00 */
[----:B------:R-:W-:Y:S02]  /*18c10*/  IMAD.MOV.U32 R68, RZ, RZ, R61 ;  /* 0x000000ffff447224 */ /* 0x000fe400078e003d */
[----:B------:R-:W-:Y:S01]  /*18c20*/  IMAD.MOV.U32 R67, RZ, RZ, R60 ;  /* 0x000000ffff437224 */ /* 0x000fe200078e003c */
[----:B-1----:R-:W2:Y:S01]  /*18c30*/  LDL.LU.128 R176, [R1+0x10b0] ;  /* 0x0010b00001b07983 */ /* 0x002ea20000300c00 */
[----:B------:R-:W-:-:S02]  /*18c40*/  IMAD.MOV.U32 R66, RZ, RZ, R59 ;  /* 0x000000ffff427224 */ /* 0x000fc400078e003b */
[----:B------:R-:W-:Y:S01]  /*18c50*/  IMAD.MOV.U32 R27, RZ, RZ, R110 ;  /* 0x000000ffff1b7224 */ /* 0x000fe200078e006e */
[----:B----4-:R-:W4:Y:S01]  /*18c60*/  LDL.LU.128 R172, [R1+0x10a0] ;  /* 0x0010a00001ac7983 */ /* 0x010f220000300c00 */
[----:B------:R-:W-:Y:S02]  /*18c70*/  IMAD.MOV.U32 R26, RZ, RZ, R109 ;  /* 0x000000ffff1a7224 */ /* 0x000fe400078e006d */
[----:B------:R-:W-:Y:S01]  /*18c80*/  IMAD.MOV.U32 R65, RZ, RZ, R58 ;  /* 0x000000ffff417224 */ /* 0x000fe200078e003a */
[----:B------:R-:W4:Y:S01]  /*18c90*/  LDL.LU.128 R164, [R1+0x1080] ;  /* 0x0010800001a47983 */ /* 0x000f220000300c00 */
[----:B------:R-:W-:Y:S02]  /*18ca0*/  IMAD.MOV.U32 R64, RZ, RZ, R57 ;  /* 0x000000ffff407224 */ /* 0x000fe400078e0039 */
[----:B------:R-:W-:Y:S01]  /*18cb0*/  IMAD.MOV.U32 R63, RZ, RZ, R56 ;  /* 0x000000ffff3f7224 */ /* 0x000fe200078e0038 */
        /* <DEDUP_REMOVED lines=45> */
[----:B---3--:R-:W-:Y:S02]  /*18f90*/  IMAD.MOV.U32 R104, RZ, RZ, R188 ;  /* 0x000000ffff687224 */ /* 0x008fe400078e00bc */
        /* <DEDUP_REMOVED lines=47> */
[----:B------:R-:W-:-:S06]  /*19290*/  WARPGROUP.ARRIVE ;  /* 0x00000000000079c5 */ /* 0x000fcc0000000000 */
[----:B------:R-:W-:Y:S01]  /*192a0*/  HGMMA.64x256x16.F32 R24, R152, gdesc[UR4].tnspB, R24, gsb0 ;  /* 0x43e0000498187df0 */ /* 0x000fe20008000818 */
[----:B------:R0:W-:Y:S04]  /*192b0*/  STL.128 [R1+0xfe0], R160 ;  /* 0x000fe0a001007387 */ /* 0x0001e80000100c00 */
[----:B--2---:R1:W-:Y:S04]  /*192c0*/  STL.128 [R1+0xfd0], R156 ;  /* 0x000fd09c01007387 */ /* 0x0043e80000100c00 */
[----:B------:R2:W-:Y:S04]  /*192d0*/  STL [R1+0x1048], R194 ;  /* 0x001048c201007387 */ /* 0x0005e80000100800 */
[----:B0-----:R-:W3:Y:S04]  /*192e0*/  LDL.LU.128 R160, [R1+0xfe0] ;  /* 0x000fe00001a07983 */ /* 0x001ee80000300c00 */
[----:B-1----:R-:W3:Y:S01]  /*192f0*/  LDL.LU.128 R156, [R1+0xfd0] ;  /* 0x000fd000019c7983 */ /* 0x002ee20000300c00 */
[----:B--2---:R-:W-:-:S03]  /*19300*/  IMAD.MOV.U32 R194, RZ, RZ, R231 ;  /* 0x000000ffffc27224 */ /* 0x004fc600078e00e7 */
[----:B------:R0:W-:Y:S02]  /*19310*/  STL.64 [R1+0x1040], R192 ;  /* 0x001040c001007387 */ /* 0x0001e40000100a00 */
[----:B0-----:R-:W-:Y:S02]  /*19320*/  IMAD.MOV.U32 R192, RZ, RZ, R233 ;  /* 0x000000ffffc07224 */ /* 0x001fe400078e00e9 */
[----:B------:R-:W-:-:S05]  /*19330*/  IMAD.MOV.U32 R193, RZ, RZ, R232 ;  /* 0x000000ffffc17224 */ /* 0x000fca00078e00e8 */
[----:B------:R0:W-:Y:S04]  /*19340*/  STL.128 [R1+0x3b0], R192 ;  /* 0x0003b0c001007387 */ /* 0x0001e80000100c00 */
[----:B0-----:R-:W2:Y:S04]  /*19350*/  LDL.LU R194, [R1+0x1048] ;  /* 0x0010480001c27983 */ /* 0x001ea80000300800 */
[----:B------:R-:W2:Y:S04]  /*19360*/  LDL.LU.64 R192, [R1+0x1040] ;  /* 0x0010400001c07983 */ /* 0x000ea80000300a00 */
[----:B------:R-:W-:Y:S01]  /*19370*/  STL.128 [R1+0x1030], R180 ;  /* 0x001030b401007387 */ /* 0x000fe20000100c00 */
        /* <DEDUP_REMOVED lines=8> */
[----:B0-----:R-:W2:Y:S04]  /*19400*/  LDL.LU.128 R132, [R1+0xf80] ;  /* 0x000f800001847983 */ /* 0x001ea80000300c00 */
[----:B-1----:R-:W2:Y:S04]  /*19410*/  LDL.LU.128 R128, [R1+0xf70] ;  /* 0x000f700001807983 */ /* 0x002ea80000300c00 */
[----:B----4-:R-:W4:Y:S04]  /*19420*/  LDL.LU.128 R124, [R1+0xf60] ;  /* 0x000f6000017c7983 */ /* 0x010f280000300c00 */
[----:B------:R-:W4:Y:S04]  /*19430*/  LDL.LU.128 R120, [R1+0xf50] ;  /* 0x000f500001787983 */ /* 0x000f280000300c00 */
[----:B------:R-:W4:Y:S04]  /*19440*/  LDL.LU.128 R116, [R1+0xf40] ;  /* 0x000f400001747983 */ /* 0x000f280000300c00 */
[----:B------:R-:W4:Y:S04]  /*19450*/  LDL.LU.128 R112, [R1+0xf30] ;  /* 0x000f300001707983 */ /* 0x000f280000300c00 */
[----:B------:R-:W4:Y:S04]  /*19460*/  LDL.LU.128 R108, [R1+0xf20] ;  /* 0x000f2000016c7983 */ /* 0x000f280000300c00 */
[----:B------:R0:W-:Y:S04]  /*19470*/  STL.128 [R1+0xfc0], R148 ;  /* 0x000fc09401007387 */ /* 0x0001e80000100c00 */
[----:B0-----:R-:W4:Y:S01]  /*19480*/  LDL.LU.128 R148, [R1+0xfc0] ;  /* 0x000fc00001947983 */ /* 0x001f220000300c00 */
[----:B------:R-:W-:-:S02]  /*19490*/  IMAD.MOV.U32 R180, RZ, RZ, R11 ;  /* 0x000000ffffb47224 */ /* 0x000fc400078e000b */
[----:B------:R-:W-:Y:S02]  /*194a0*/  IMAD.MOV.U32 R181, RZ, RZ, R20 ;  /* 0x000000ffffb57224 */ /* 0x000fe400078e0014 */
[----:B------:R-:W-:Y:S02]  /*194b0*/  IMAD.MOV.U32 R182, RZ, RZ, R4 ;  /* 0x000000ffffb67224 */ /* 0x000fe400078e0004 */
[----:B------:R-:W-:Y:S01]  /*194c0*/  IMAD.MOV.U32 R183, RZ, RZ, R235 ;  /* 0x000000ffffb77224 */ /* 0x000fe200078e00eb */
        /* <DEDUP_REMOVED lines=8> */
[----:B------:R0:W-:Y:S04]  /*19550*/  STL.128 [R1+0x1000], R168 ;  /* 0x001000a801007387 */ /* 0x0001e80000100c00 */
[----:B0-----:R-:W4:Y:S04]  /*19560*/  LDL.LU.128 R168, [R1+0x1000] ;  /* 0x0010000001a87983 */ /* 0x001f280000300c00 */
[----:B------:R0:W-:Y:S04]  /*19570*/  STL.128 [R1+0xfb0], R144 ;  /* 0x000fb09001007387 */ /* 0x0001e80000100c00 */
[----:B------:R1:W-:Y:S04]  /*19580*/  STL.128 [R1+0xfa0], R140 ;  /* 0x000fa08c01007387 */ /* 0x0003e80000100c00 */
[----:B------:R1:W-:Y:S04]  /*19590*/  STL.128 [R1+0xf90], R136 ;  /* 0x000f908801007387 */ /* 0x0003e80000100c00 */
[----:B0-----:R-:W4:Y:S04]  /*195a0*/  LDL.LU.128 R144, [R1+0xfb0] ;  /* 0x000fb00001907983 */ /* 0x001f280000300c00 */
[----:B-1----:R-:W4:Y:S04]  /*195b0*/  LDL.LU.128 R140, [R1+0xfa0] ;  /* 0x000fa000018c7983 */ /* 0x002f280000300c00 */
[----:B------:R-:W4:Y:S01]  /*195c0*/  LDL.LU.128 R136, [R1+0xf90] ;  /* 0x000f900001887983 */ /* 0x000f220000300c00 */
[----:B---3--:R-:W-:Y:S01]  /*195d0*/  F2FP.F16.F32.PACK_AB R152, R159, R160 ;  /* 0x000000a09f98723e */ /* 0x008fe200000000ff */
[----:B------:R-:W-:Y:S01]  /*195e0*/  IMAD.MOV.U32 R159, RZ, RZ, R96 ;  /* 0x000000ffff9f7224 */ /* 0x000fe200078e0060 */
[----:B------:R-:W-:Y:S01]  /*195f0*/  F2FP.F16.F32.PACK_AB R153, R23, R156 ;  /* 0x0000009c1799723e */ /* 0x000fe200000000ff */
[----:B------:R-:W-:Y:S01]  /*19600*/  IMAD.MOV.U32 R156, RZ, RZ, R93 ;  /* 0x000000ffff9c7224 */ /* 0x000fe200078e005d */
[----:B------:R-:W-:Y:S01]  /*19610*/  F2FP.F16.F32.PACK_AB R154, R161, R162 ;  /* 0x000000a2a19a723e */ /* 0x000fe200000000ff */
[----:B------:R0:W-:Y:S01]  /*19620*/  STL.128 [R1+0x390], R184 ;  /* 0x000390b801007387 */ /* 0x0001e20000100c00 */
[----:B------:R-:W-:Y:S01]  /*19630*/  F2FP.F16.F32.PACK_AB R155, R157, R158 ;  /* 0x0000009e9d9b723e */ /* 0x000fe200000000ff */
[----:B------:R-:W-:-:S02]  /*19640*/  IMAD.MOV.U32 R160, RZ, RZ, R95 ;  /* 0x000000ffffa07224 */ /* 0x000fc400078e005f */
[----:B------:R1:W-:Y:S01]  /*19650*/  STL.128 [R1+0x3a0], R188 ;  /* 0x0003a0bc01007387 */ /* 0x0003e20000100c00 */
[----:B------:R-:W-:Y:S02]  /*19660*/  IMAD.MOV.U32 R161, RZ, RZ, R92 ;  /* 0x000000ffffa17224 */ /* 0x000fe400078e005c */
[----:B------:R-:W-:Y:S01]  /*19670*/  IMAD.MOV.U32 R158, RZ, RZ, R90 ;  /* 0x000000ffff9e7224 */ /* 0x000fe200078e005a */
[----:B------:R-:W-:Y:S01]  /*19680*/  STL.128 [R1+0x3c0], R196 ;  /* 0x0003c0c401007387 */ /* 0x000fe20000100c00 */
[----:B------:R-:W-:-:S03]  /*19690*/  IMAD.MOV.U32 R157, RZ, RZ, R89 ;  /* 0x000000ffff9d7224 */ /* 0x000fc600078e0059 */
[----:B------:R-:W-:Y:S04]  /*196a0*/  STL.128 [R1+0x3d0], R200 ;  /* 0x0003d0c801007387 */ /* 0x000fe80000100c00 */
[----:B------:R-:W-:Y:S01]  /*196b0*/  STL.128 [R1+0x3e0], R204 ;  /* 0x0003e0cc01007387 */ /* 0x000fe20000100c00 */
[----:B0-----:R-:W-:Y:S02]  /*196c0*/  IMAD.MOV.U32 R187, RZ, RZ, R103 ;  /* 0x000000ffffbb7224 */ /* 0x001fe400078e0067 */
[----:B------:R-:W-:Y:S01]  /*196d0*/  IMAD.MOV.U32 R186, RZ, RZ, R102 ;  /* 0x000000ffffba7224 */ /* 0x000fe200078e0066 */
[----:B------:R-:W-:Y:S01]  /*196e0*/  STL.128 [R1+0x3f0], R208 ;  /* 0x0003f0d001007387 */ /* 0x000fe20000100c00 */
[----:B-1----:R-:W-:Y:S02]  /*196f0*/  IMAD.MOV.U32 R191, RZ, RZ, R107 ;  /* 0x000000ffffbf7224 */ /* 0x002fe400078e006b */
[----:B------:R-:W-:Y:S01]  /*19700*/  IMAD.MOV.U32 R190, RZ, RZ, R106 ;  /* 0x000000ffffbe7224 */ /* 0x000fe200078e006a */
[----:B------:R-:W-:Y:S01]  /*19710*/  STL.128 [R1+0x400], R212 ;  /* 0x000400d401007387 */ /* 0x000fe20000100c00 */
[----:B------:R-:W-:-:S02]  /*19720*/  IMAD.MOV.U32 R189, RZ, RZ, R105 ;  /* 0x000000ffffbd7224 */ /* 0x000fc400078e0069 */
[----:B------:R-:W-:Y:S01]  /*19730*/  IMAD.MOV.U32 R188, RZ, RZ, R104 ;  /* 0x000000ffffbc7224 */ /* 0x000fe200078e0068 */
[----:B------:R-:W-:Y:S01]  /*19740*/  STL.128 [R1+0x410], R216 ;  /* 0x000410d801007387 */ /* 0x000fe20000100c00 */
[----:B------:R-:W-:Y:S02]  /*19750*/  IMAD.MOV.U32 R185, RZ, RZ, R101 ;  /* 0x000000ffffb97224 */ /* 0x000fe400078e0065 */
[----:B------:R-:W-:Y:S01]  /*19760*/  IMAD.MOV.U32 R184, RZ, RZ, R100 ;  /* 0x000000ffffb87224 */ /* 0x000fe200078e0064 */
[----:B------:R0:W-:Y:S04]  /*19770*/  STL [R1+0xe24], R159 ;  /* 0x000e249f01007387 */ /* 0x0001e80000100800 */
[----:B------:R1:W-:Y:S01]  /*19780*/  STL [R1+0xe20], R156 ;  /* 0x000e209c01007387 */ /* 0x0003e20000100800 */
[----:B0-----:R-:W-:-:S03]  /*19790*/  IMAD.MOV.U32 R159, RZ, RZ, R91 ;  /* 0x000000ffff9f7224 */ /* 0x001fc600078e005b */
[----:B------:R0:W-:Y:S01]  /*197a0*/  STL.128 [R1+0xe10], R152 ;  /* 0x000e109801007387 */ /* 0x0001e20000100c00 */
[----:B-1----:R-:W-:-:S03]  /*197b0*/  IMAD.MOV.U32 R156, RZ, RZ, R88 ;  /* 0x000000ffff9c7224 */ /* 0x002fc600078e0058 */
[----:B------:R1:W-:Y:S01]  /*197c0*/  STL.128 [R1+0xea0], R188 ;  /* 0x000ea0bc01007387 */ /* 0x0003e20000100c00 */
[----:B------:R-:W-:-:S03]  /*197d0*/  IMAD.MOV.U32 R231, RZ, RZ, R19 ;  /* 0x000000ffffe77224 */ /* 0x000fc600078e0013 */
[----:B------:R3:W-:Y:S01]  /*197e0*/  STL.128 [R1+0xe90], R184 ;  /* 0x000e90b801007387 */ /* 0x0007e20000100c00 */
[----:B------:R-:W-:-:S03]  /*197f0*/  IMAD.MOV.U32 R235, RZ, RZ, R6 ;  /* 0x000000ffffeb7224 */ /* 0x000fc600078e0006 */
[----:B------:R3:W-:Y:S01]  /*19800*/  STL.64 [R1+0xe28], R160 ;  /* 0x000e28a001007387 */ /* 0x0007e20000100a00 */
[----:B0-----:R-:W-:-:S03]  /*19810*/  IMAD.MOV.U32 R155, RZ, RZ, R87 ;  /* 0x000000ffff9b7224 */ /* 0x001fc600078e0057 */
[----:B------:R0:W-:Y:S01]  /*19820*/  STL.128 [R1+0x360], R156 ;  /* 0x0003609c01007387 */ /* 0x0001e20000100c00 */
[----:B------:R-:W-:Y:S02]  /*19830*/  IMAD.MOV.U32 R152, RZ, RZ, R84 ;  /* 0x000000ffff987224 */ /* 0x000fe400078e0054 */
[----:B------:R-:W-:Y:S01]  /*19840*/  IMAD.MOV.U32 R87, RZ, RZ, R159 ;  /* 0x000000ffff577224 */ /* 0x000fe200078e009f */
[----:B-1----:R-:W4:Y:S01]  /*19850*/  LDL.LU.128 R188, [R1+0xea0] ;  /* 0x000ea00001bc7983 */ /* 0x002f220000300c00 */
[----:B------:R-:W-:Y:S02]  /*19860*/  IMAD.MOV.U32 R84, RZ, RZ, R156 ;  /* 0x000000ffff547224 */ /* 0x000fe400078e009c */
[----:B------:R-:W-:Y:S01]  /*19870*/  IMAD.MOV.U32 R154, RZ, RZ, R86 ;  /* 0x000000ffff9a7224 */ /* 0x000fe200078e0056 */
[----:B---3--:R-:W3:Y:S01]  /*19880*/  LDL.LU.128 R184, [R1+0xe90] ;  /* 0x000e900001b87983 */ /* 0x008ee20000300c00 */
[----:B------:R-:W-:-:S03]  /*19890*/  IMAD.MOV.U32 R153, RZ, RZ, R85 ;  /* 0x000000ffff997224 */ /* 0x000fc600078e0055 */
[----:B------:R-:W3:Y:S01]  /*198a0*/  LDL.LU.64 R160, [R1+0xe28] ;  /* 0x000e280001a07983 */ /* 0x000ee20000300a00 */
[----:B------:R-:W-:-:S03]  /*198b0*/  IMAD.MOV.U32 R12, RZ, RZ, R18 ;  /* 0x000000ffff0c7224 */ /* 0x000fc600078e0012 */
[----:B0-----:R-:W3:Y:S04]  /*198c0*/  LDL.LU R159, [R1+0xe24] ;  /* 0x000e2400019f7983 */ /* 0x001ee80000300800 */
[----:B------:R-:W3:Y:S04]  /*198d0*/  LDL.LU R156, [R1+0xe20] ;  /* 0x000e2000019c7983 */ /* 0x000ee80000300800 */
[----:B------:R0:W-:Y:S04]  /*198e0*/  STL [R1+0x104c], R234 ;  /* 0x00104cea01007387 */ /* 0x0001e80000100800 */
[----:B------:R-:W-:Y:S01]  /*198f0*/  STL.128 [R1+0x350], R152 ;  /* 0x0003509801007387 */ /* 0x000fe20000100c00 */
[----:B0-----:R-:W-:-:S02]  /*19900*/  IMAD.MOV.U32 R234, RZ, RZ, R7 ;  /* 0x000000ffffea7224 */ /* 0x001fc400078e0007 */
[----:B--2---:R-:W-:Y:S02]  /*19910*/  IMAD.MOV.U32 R219, RZ, RZ, R135 ;  /* 0x000000ffffdb7224 */ /* 0x004fe400078e0087 */
[----:B------:R-:W-:Y:S02]  /*19920*/  IMAD.MOV.U32 R218, RZ, RZ, R134 ;  /* 0x000000ffffda7224 */ /* 0x000fe400078e0086 */
[----:B------:R-:W-:Y:S02]  /*19930*/  IMAD.MOV.U32 R217, RZ, RZ, R133 ;  /* 0x000000ffffd97224 */ /* 0x000fe400078e0085 */
[----:B------:R-:W-:Y:S02]  /*19940*/  IMAD.MOV.U32 R216, RZ, RZ, R132 ;  /* 0x000000ffffd87224 */ /* 0x000fe400078e0084 */
[----:B------:R-:W-:Y:S02]  /*19950*/  IMAD.MOV.U32 R215, RZ, RZ, R131 ;  /* 0x000000ffffd77224 */ /* 0x000fe400078e0083 */
[----:B------:R-:W-:-:S02]  /*19960*/  IMAD.MOV.U32 R214, RZ, RZ, R130 ;  /* 0x000000ffffd67224 */ /* 0x000fc400078e0082 */
[----:B------:R-:W-:Y:S02]  /*19970*/  IMAD.MOV.U32 R213, RZ, RZ, R129 ;  /* 0x000000ffffd57224 */ /* 0x000fe400078e0081 */
[----:B------:R-:W-:Y:S02]  /*19980*/  IMAD.MOV.U32 R212, RZ, RZ, R128 ;  /* 0x000000ffffd47224 */ /* 0x000fe400078e0080 */
[----:B----4-:R-:W-:Y:S02]  /*19990*/  IMAD.MOV.U32 R211, RZ, RZ, R127 ;  /* 0x000000ffffd37224 */ /* 0x010fe400078e007f */
        /* <DEDUP_REMOVED lines=24> */
[----:B0-----:R-:W3:Y:S01]  /*19b20*/  LDL.LU.128 R216, [R1+0xf10] ;  /* 0x000f100001d87983 */ /* 0x001ee20000300c00 */
[----:B------:R-:W-:-:S03]  /*19b30*/  IMAD.MOV.U32 R7, RZ, RZ, R150 ;  /* 0x000000ffff077224 */ /* 0x000fc600078e0096 */
[----:B-1----:R-:W3:Y:S01]  /*19b40*/  LDL.LU.128 R212, [R1+0xf00] ;  /* 0x000f000001d47983 */ /* 0x002ee20000300c00 */
[----:B------:R-:W-:-:S03]  /*19b50*/  IMAD.MOV.U32 R18, RZ, RZ, R149 ;  /* 0x000000ffff127224 */ /* 0x000fc600078e0095 */
[----:B--2---:R-:W2:Y:S01]  /*19b60*/  LDL.LU.128 R208, [R1+0xef0] ;  /* 0x000ef00001d07983 */ /* 0x004ea20000300c00 */
[----:B------:R-:W-:-:S03]  /*19b70*/  IMAD.MOV.U32 R19, RZ, RZ, R148 ;  /* 0x000000ffff137224 */ /* 0x000fc600078e0094 */
[----:B----4-:R-:W4:Y:S04]  /*19b80*/  LDL.LU.128 R204, [R1+0xee0] ;  /* 0x000ee00001cc7983 */ /* 0x010f280000300c00 */
[----:B------:R-:W2:Y:S04]  /*19b90*/  LDL.LU.128 R200, [R1+0xed0] ;  /* 0x000ed00001c87983 */ /* 0x000ea80000300c00 */
[----:B------:R-:W4:Y:S04]  /*19ba0*/  LDL.LU.128 R196, [R1+0xec0] ;  /* 0x000ec00001c47983 */ /* 0x000f280000300c00 */
[----:B------:R-:W2:Y:S01]  /*19bb0*/  LDL.LU.128 R192, [R1+0xeb0] ;  /* 0x000eb00001c07983 */ /* 0x000ea20000300c00 */
        /* <DEDUP_REMOVED lines=8> */
[----:B------:R-:W4:Y:S01]  /*19c40*/  LDL.LU.128 R152, [R1+0xe10] ;  /* 0x000e100001987983 */ /* 0x000f220000300c00 */
[----:B------:R-:W-:Y:S02]  /*19c50*/  IMAD.MOV.U32 R232, RZ, RZ, R10 ;  /* 0x000000ffffe87224 */ /* 0x000fe400078e000a */
[----:B------:R-:W-:Y:S01]  /*19c60*/  IMAD.MOV.U32 R233, RZ, RZ, R9 ;  /* 0x000000ffffe97224 */ /* 0x000fe200078e0009 */
[----:B------:R0:W-:Y:S04]  /*19c70*/  STL.128 [R1+0xe80], R180 ;  /* 0x000e80b401007387 */ /* 0x0001e80000100c00 */
[----:B------:R1:W-:Y:S04]  /*19c80*/  STL.128 [R1+0x450], R232 ;  /* 0x000450e801007387 */ /* 0x0003e80000100c00 */
[----:B------:R1:W-:Y:S04]  /*19c90*/  STL.128 [R1+0xe70], R176 ;  /* 0x000e70b001007387 */ /* 0x0003e80000100c00 */
[----:B------:R1:W-:Y:S04]  /*19ca0*/  STL.128 [R1+0xe60], R172 ;  /* 0x000e60ac01007387 */ /* 0x0003e80000100c00 */
[----:B0-----:R-:W4:Y:S04]  /*19cb0*/  LDL.LU.128 R180, [R1+0xe80] ;  /* 0x000e800001b47983 */ /* 0x001f280000300c00 */
[----:B-1----:R-:W4:Y:S04]  /*19cc0*/  LDL.LU R234, [R1+0x104c] ;  /* 0x00104c0001ea7983 */ /* 0x002f280000300800 */
[----:B------:R0:W-:Y:S04]  /*19cd0*/  STL.128 [R1+0xe40], R164 ;  /* 0x000e40a401007387 */ /* 0x0001e80000100c00 */
[----:B------:R1:W-:Y:S04]  /*19ce0*/  STL [R1+0xe30], R163 ;  /* 0x000e30a301007387 */ /* 0x0003e80000100800 */
[----:B------:R-:W4:Y:S04]  /*19cf0*/  LDL.LU.128 R176, [R1+0xe70] ;  /* 0x000e700001b07983 */ /* 0x000f280000300c00 */
[----:B------:R-:W4:Y:S04]  /*19d00*/  LDL.LU.128 R172, [R1+0xe60] ;  /* 0x000e600001ac7983 */ /* 0x000f280000300c00 */
[----:B0-----:R-:W4:Y:S04]  /*19d10*/  LDL.LU.128 R164, [R1+0xe40] ;  /* 0x000e400001a47983 */ /* 0x001f280000300c00 */
[----:B-1----:R-:W4:Y:S04]  /*19d20*/  LDL.LU R163, [R1+0xe30] ;  /* 0x000e300001a37983 */ /* 0x002f280000300800 */
[----:B------:R0:W-:Y:S04]  /*19d30*/  STL.128 [R1+0xe50], R168 ;  /* 0x000e50a801007387 */ /* 0x0001e80000100c00 */
[----:B0-----:R-:W4:Y:S01]  /*19d40*/  LDL.LU.128 R168, [R1+0xe50] ;  /* 0x000e500001a87983 */ /* 0x001f220000300c00 */
        /* <DEDUP_REMOVED lines=10> */
[----:B------:R-:W-:Y:S02]  /*19df0*/  IMAD.MOV.U32 R134, RZ, RZ, R66 ;  /* 0x000000ffff867224 */ /* 0x000fe400078e0042 */
[----:B0-----:R-:W-:Y:S02]  /*19e00*/  IMAD.MOV.U32 R229, RZ, RZ, R145 ;  /* 0x000000ffffe57224 */ /* 0x001fe400078e0091 */
[----:B------:R-:W-:Y:S02]  /*19e10*/  IMAD.MOV.U32 R228, RZ, RZ, R144 ;  /* 0x000000ffffe47224 */ /* 0x000fe400078e0090 */
[----:B-1----:R-:W-:Y:S02]  /*19e20*/  IMAD.MOV.U32 R227, RZ, RZ, R143 ;  /* 0x000000ffffe37224 */ /* 0x002fe400078e008f */
        /* <DEDUP_REMOVED lines=31> */
[----:B------:R-:W-:-:S02]  /*1a020*/  VIADD R4, R16, 0x180 ;  /* 0x0000018010047836 */ /* 0x000fc40000000000 */
        /* <DEDUP_REMOVED lines=171> */
[----:B---3--:R-:W-:Y:S01]  /*1aae0*/  IMAD.MOV.U32 R92, RZ, RZ, R161 ;  /* 0x000000ffff5c7224 */ /* 0x008fe200078e00a1 */
[----:B------:R3:W-:Y:S01]  /*1aaf0*/  STL.128 [R1+0x2d0], R120 ;  /* 0x0002d07801007387 */ /* 0x0007e20000100c00 */
[----:B------:R-:W-:Y:S02]  /*1ab00*/  IMAD.MOV.U32 R93, RZ, RZ, R156 ;  /* 0x000000ffff5d7224 */ /* 0x000fe400078e009c */
[----:B------:R-:W-:Y:S01]  /*1ab10*/  IMAD.MOV.U32 R94, RZ, RZ, R23 ;  /* 0x000000ffff5e7224 */ /* 0x000fe200078e0017 */
[----:B------:R3:W-:Y:S01]  /*1ab20*/  STL.128 [R1+0x2e0], R124 ;  /* 0x0002e07c01007387 */ /* 0x0007e20000100c00 */
[----:B------:R-:W-:Y:S02]  /*1ab30*/  IMAD.MOV.U32 R95, RZ, RZ, R160 ;  /* 0x000000ffff5f7224 */ /* 0x000fe400078e00a0 */
[----:B0-----:R-:W-:Y:S01]  /*1ab40*/  IMAD.MOV.U32 R96, RZ, RZ, R159 ;  /* 0x000000ffff607224 */ /* 0x001fe200078e009f */
[----:B------:R0:W-:Y:S01]  /*1ab50*/  STL.128 [R1+0x2f0], R128 ;  /* 0x0002f08001007387 */ /* 0x0001e20000100c00 */
[----:B------:R-:W-:-:S02]  /*1ab60*/  IMAD.MOV.U32 R97, RZ, RZ, R4 ;  /* 0x000000ffff617224 */ /* 0x000fc400078e0004 */
[----:B------:R-:W-:Y:S01]  /*1ab70*/  IMAD.MOV.U32 R98, RZ, RZ, R235 ;  /* 0x000000ffff627224 */ /* 0x000fe200078e00eb */
[----:B------:R0:W-:Y:S01]  /*1ab80*/  STL.128 [R1+0x300], R132 ;  /* 0x0003008401007387 */ /* 0x0001e20000100c00 */
[----:B------:R-:W-:Y:S02]  /*1ab90*/  IMAD.MOV.U32 R99, RZ, RZ, R233 ;  /* 0x000000ffff637224 */ /* 0x000fe400078e00e9 */
[----:B-1----:R-:W-:Y:S01]  /*1aba0*/  IMAD.MOV.U32 R100, RZ, RZ, R184 ;  /* 0x000000ffff647224 */ /* 0x002fe200078e00b8 */
        /* <DEDUP_REMOVED lines=11> */
[----:B----4-:R-:W-:Y:S02]  /*1ac60*/  IMAD.MOV.U32 R108, RZ, RZ, R232 ;  /* 0x000000ffff6c7224 */ /* 0x010fe400078e00e8 */
        /* <DEDUP_REMOVED lines=19> */
[----:B0-----:R-:W-:Y:S02]  /*1ada0*/  IMAD.MOV.U32 R128, RZ, RZ, R212 ;  /* 0x000000ffff807224 */ /* 0x001fe400078e00d4 */
[----:B------:R-:W-:Y:S02]  /*1adb0*/  IMAD.MOV.U32 R129, RZ, RZ, R213 ;  /* 0x000000ffff817224 */ /* 0x000fe400078e00d5 */
[----:B------:R-:W-:Y:S02]  /*1adc0*/  IMAD.MOV.U32 R130, RZ, RZ, R214 ;  /* 0x000000ffff827224 */ /* 0x000fe400078e00d6 */
[----:B------:R-:W-:Y:S02]  /*1add0*/  IMAD.MOV.U32 R131, RZ, RZ, R215 ;  /* 0x000000ffff837224 */ /* 0x000fe400078e00d7 */
[----:B------:R-:W-:Y:S02]  /*1ade0*/  IMAD.MOV.U32 R132, RZ, RZ, R216 ;  /* 0x000000ffff847224 */ /* 0x000fe400078e00d8 */
        /* <DEDUP_REMOVED lines=18> */
[----:B------:R-:W-:-:S06]  /*1af10*/  IMAD.MOV.U32 R151, RZ, RZ, R6 ;  /* 0x000000ffff977224 */ /* 0x000fcc00078e0006 */
[----:B------:R-:W-:-:S06]  /*1af20*/  WARPGROUP.ARRIVE ;  /* 0x00000000000079c5 */ /* 0x000fcc0000000000 */
[----:B------:R-:W-:Y:S01]  /*1af30*/  HGMMA.64x256x16.F32 R24, R152, gdesc[UR4].tnspB, R24, gsb0 ;  /* 0x43e0000498187df0 */ /* 0x000fe20008000818 */
[----:B------:R0:W-:Y:S04]  /*1af40*/  STL.64 [R1+0xe00], R192 ;  /* 0x000e00c001007387 */ /* 0x0001e80000100a00 */
[----:B------:R-:W-:Y:S04]  /*1af50*/  STL.128 [R1+0xdf0], R180 ;  /* 0x000df0b401007387 */ /* 0x000fe80000100c00 */
[----:B------:R1:W-:Y:S01]  /*1af60*/  STL [R1+0xe0c], R234 ;  /* 0x000e0cea01007387 */ /* 0x0003e20000100800 */
[----:B0-----:R-:W-:-:S03]  /*1af70*/  IMAD.MOV.U32 R192, RZ, RZ, R232 ;  /* 0x000000ffffc07224 */ /* 0x001fc600078e00e8 */
[----:B------:R0:W-:Y:S01]  /*1af80*/  STL.128 [R1+0xde0], R176 ;  /* 0x000de0b001007387 */ /* 0x0001e20000100c00 */
[----:B------:R-:W-:-:S03]  /*1af90*/  IMAD.MOV.U32 R232, RZ, RZ, R19 ;  /* 0x000000ffffe87224 */ /* 0x000fc600078e0013 */
[----:B------:R2:W-:Y:S01]  /*1afa0*/  STL.128 [R1+0xdd0], R172 ;  /* 0x000dd0ac01007387 */ /* 0x0005e20000100c00 */
[----:B-1----:R-:W-:Y:S02]  /*1afb0*/  IMAD.MOV.U32 R234, RZ, RZ, R7 ;  /* 0x000000ffffea7224 */ /* 0x002fe400078e0007 */
[----:B------:R-:W-:Y:S02]  /*1afc0*/  IMAD.MOV.U32 R182, RZ, RZ, R235 ;  /* 0x000000ffffb67224 */ /* 0x000fe400078e00eb */
[----:B------:R-:W-:Y:S01]  /*1afd0*/  IMAD.MOV.U32 R183, RZ, RZ, R233 ;  /* 0x000000ffffb77224 */ /* 0x000fe200078e00e9 */
[----:B------:R-:W-:Y:S01]  /*1afe0*/  STL.128 [R1+0xdb0], R164 ;  /* 0x000db0a401007387 */ /* 0x000fe20000100c00 */
[----:B------:R-:W-:Y:S02]  /*1aff0*/  IMAD.MOV.U32 R233, RZ, RZ, R18 ;  /* 0x000000ffffe97224 */ /* 0x000fe400078e0012 */
[----:B------:R-:W-:Y:S01]  /*1b000*/  IMAD.MOV.U32 R235, RZ, RZ, R6 ;  /* 0x000000ffffeb7224 */ /* 0x000fe200078e0006 */
[----:B------:R1:W-:Y:S01]  /*1b010*/  STL [R1+0xda0], R163 ;  /* 0x000da0a301007387 */ /* 0x0003e20000100800 */
[----:B------:R-:W-:-:S02]  /*1b020*/  IMAD.MOV.U32 R180, RZ, RZ, R159 ;  /* 0x000000ffffb47224 */ /* 0x000fc400078e009f */
[----:B0-----:R-:W-:Y:S02]  /*1b030*/  IMAD.MOV.U32 R176, RZ, RZ, R161 ;  /* 0x000000ffffb07224 */ /* 0x001fe400078e00a1 */
[----:B------:R-:W-:Y:S01]  /*1b040*/  IMAD.MOV.U32 R177, RZ, RZ, R156 ;  /* 0x000000ffffb17224 */ /* 0x000fe200078e009c */
[----:B--2---:R-:W2:Y:S01]  /*1b050*/  LDL.LU.128 R172, [R1+0xdd0] ;  /* 0x000dd00001ac7983 */ /* 0x004ea20000300c00 */
[----:B------:R-:W-:Y:S02]  /*1b060*/  IMAD.MOV.U32 R178, RZ, RZ, R23 ;  /* 0x000000ffffb27224 */ /* 0x000fe400078e0017 */
[----:B------:R-:W-:Y:S01]  /*1b070*/  IMAD.MOV.U32 R179, RZ, RZ, R160 ;  /* 0x000000ffffb37224 */ /* 0x000fe200078e00a0 */
[----:B-1----:R-:W3:Y:S01]  /*1b080*/  LDL.LU R163, [R1+0xda0] ;  /* 0x000da00001a37983 */ /* 0x002ee20000300800 */
[----:B------:R-:W-:-:S03]  /*1b090*/  IMAD.MOV.U32 R181, RZ, RZ, R4 ;  /* 0x000000ffffb57224 */ /* 0x000fc600078e0004 */
[----:B------:R-:W3:Y:S01]  /*1b0a0*/  LDL.LU.128 R164, [R1+0xdb0] ;  /* 0x000db00001a47983 */ /* 0x000ee20000300c00 */
[----:B------:R-:W-:-:S03]  /*1b0b0*/  IMAD.MOV.U32 R193, RZ, RZ, R231 ;  /* 0x000000ffffc17224 */ /* 0x000fc600078e00e7 */
[----:B------:R0:W-:Y:S04]  /*1b0c0*/  STL [R1+0xe08], R194 ;  /* 0x000e08c201007387 */ /* 0x0001e80000100800 */
[----:B------:R1:W-:Y:S04]  /*1b0d0*/  STL.128 [R1+0x450], R232 ;  /* 0x000450e801007387 */ /* 0x0003e80000100c00 */
[----:B------:R4:W-:Y:S01]  /*1b0e0*/  STL.128 [R1+0xdc0], R168 ;  /* 0x000dc0a801007387 */ /* 0x0009e20000100c00 */
[----:B0-----:R-:W-:-:S03]  /*1b0f0*/  IMAD.MOV.U32 R194, RZ, RZ, R230 ;  /* 0x000000ffffc27224 */ /* 0x001fc600078e00e6 */
[----:B------:R0:W-:Y:S04]  /*1b100*/  STL.128 [R1+0x370], R176 ;  /* 0x000370b001007387 */ /* 0x0001e80000100c00 */
[----:B------:R0:W-:Y:S04]  /*1b110*/  STL.128 [R1+0x380], R180 ;  /* 0x000380b401007387 */ /* 0x0001e80000100c00 */
[----:B-1----:R-:W3:Y:S04]  /*1b120*/  LDL.LU R234, [R1+0xe0c] ;  /* 0x000e0c0001ea7983 */ /* 0x002ee80000300800 */
[----:B----4-:R-:W4:Y:S04]  /*1b130*/  LDL.LU.128 R168, [R1+0xdc0] ;  /* 0x000dc00001a87983 */ /* 0x010f280000300c00 */
[----:B0-----:R-:W4:Y:S04]  /*1b140*/  LDL.LU.128 R176, [R1+0xde0] ;  /* 0x000de00001b07983 */ /* 0x001f280000300c00 */
[----:B------:R-:W4:Y:S04]  /*1b150*/  LDL.LU.128 R180, [R1+0xdf0] ;  /* 0x000df00001b47983 */ /* 0x000f280000300c00 */
[----:B------:R0:W-:Y:S04]  /*1b160*/  STL.128 [R1+0x3b0], R192 ;  /* 0x0003b0c001007387 */ /* 0x0001e80000100c00 */
[----:B0-----:R-:W4:Y:S04]  /*1b170*/  LDL.LU R194, [R1+0xe08] ;  /* 0x000e080001c27983 */ /* 0x001f280000300800 */
[----:B------:R-:W4:Y:S01]  /*1b180*/  LDL.LU.64 R192, [R1+0xe00] ;  /* 0x000e000001c07983 */ /* 0x000f220000300a00 */
[----:B------:R-:W-:-:S03]  /*1b190*/  WARPGROUP.DEPBAR.LE gsb0, 0x0 ;  /* 0x00008000000079c5 */ /* 0x000fc60000010000 */
[----:B------:R0:W-:Y:S04]  /*1b1a0*/  STL.128 [R1+0xd90], R148 ;  /* 0x000d909401007387 */ /* 0x0001e80000100c00 */
[----:B------:R1:W-:Y:S04]  /*1b1b0*/  STL.128 [R1+0xd80], R144 ;  /* 0x000d809001007387 */ /* 0x0003e80000100c00 */
[----:B------:R1:W-:Y:S04]  /*1b1c0*/  STL.128 [R1+0xd70], R140 ;  /* 0x000d708c01007387 */ /* 0x0003e80000100c00 */
[----:B------:R1:W-:Y:S04]  /*1b1d0*/  STL.128 [R1+0xd60], R136 ;  /* 0x000d608801007387 */ /* 0x0003e80000100c00 */
[----:B0-----:R-:W4:Y:S04]  /*1b1e0*/  LDL.LU.128 R148, [R1+0xd90] ;  /* 0x000d900001947983 */ /* 0x001f280000300c00 */
[----:B-1----:R-:W4:Y:S04]  /*1b1f0*/  LDL.LU.128 R144, [R1+0xd80] ;  /* 0x000d800001907983 */ /* 0x002f280000300c00 */
[----:B------:R0:W-:Y:S04]  /*1b200*/  STL.128 [R1+0xd50], R132 ;  /* 0x000d508401007387 */ /* 0x0001e80000100c00 */
[----:B------:R1:W-:Y:S04]  /*1b210*/  STL.128 [R1+0xd40], R128 ;  /* 0x000d408001007387 */ /* 0x0003e80000100c00 */
[----:B------:R1:W-:Y:S04]  /*1b220*/  STL.128 [R1+0xd30], R124 ;  /* 0x000d307c01007387 */ /* 0x0003e80000100c00 */
[----:B------:R1:W-:Y:S04]  /*1b230*/  STL.128 [R1+0xd20], R120 ;  /* 0x000d207801007387 */ /* 0x0003e80000100c00 */
[----:B------:R1:W-:Y:S04]  /*1b240*/  STL.128 [R1+0xd10], R116 ;  /* 0x000d107401007387 */ /* 0x0003e80000100c00 */
[----:B------:R-:W4:Y:S04]  /*1b250*/  LDL.LU.128 R140, [R1+0xd70] ;  /* 0x000d7000018c7983 */ /* 0x000f280000300c00 */
[----:B------:R-:W4:Y:S04]  /*1b260*/  LDL.LU.128 R136, [R1+0xd60] ;  /* 0x000d600001887983 */ /* 0x000f280000300c00 */
[----:B0-----:R-:W4:Y:S04]  /*1b270*/  LDL.LU.128 R132, [R1+0xd50] ;  /* 0x000d500001847983 */ /* 0x001f280000300c00 */
[----:B-1----:R-:W4:Y:S04]  /*1b280*/  LDL.LU.128 R128, [R1+0xd40] ;  /* 0x000d400001807983 */ /* 0x002f280000300c00 */
[----:B------:R-:W4:Y:S04]  /*1b290*/  LDL.LU.128 R124, [R1+0xd30] ;  /* 0x000d3000017c7983 */ /* 0x000f280000300c00 */
[----:B------:R-:W4:Y:S04]  /*1b2a0*/  LDL.LU.128 R120, [R1+0xd20] ;  /* 0x000d200001787983 */ /* 0x000f280000300c00 */
[----:B------:R-:W4:Y:S04]  /*1b2b0*/  LDL.LU.128 R116, [R1+0xd10] ;  /* 0x000d100001747983 */ /* 0x000f280000300c00 */
[----:B------:R0:W-:Y:S04]  /*1b2c0*/  STL.128 [R1+0xd00], R112 ;  /* 0x000d007001007387 */ /* 0x0001e80000100c00 */
[----:B------:R1:W-:Y:S04]  /*1b2d0*/  STL.128 [R1+0xcf0], R108 ;  /* 0x000cf06c01007387 */ /* 0x0003e80000100c00 */
[----:B0-----:R-:W4:Y:S04]  /*1b2e0*/  LDL.LU.128 R112, [R1+0xd00] ;  /* 0x000d000001707983 */ /* 0x001f280000300c00 */
[----:B-1----:R-:W4:Y:S01]  /*1b2f0*/  LDL.LU.128 R108, [R1+0xcf0] ;  /* 0x000cf000016c7983 */ /* 0x002f220000300c00 */
[----:B------:R-:W-:-:S02]  /*1b300*/  IMAD.MOV.U32 R5, RZ, RZ, R17 ;  /* 0x000000ffff057224 */ /* 0x000fc400078e0011 */
[----:B------:R-:W-:Y:S02]  /*1b310*/  IMAD.MOV.U32 R230, RZ, RZ, R22 ;  /* 0x000000ffffe67224 */ /* 0x000fe400078e0016 */
[----:B------:R-:W-:Y:S01]  /*1b320*/  IMAD.MOV.U32 R231, RZ, RZ, R21 ;  /* 0x000000ffffe77224 */ /* 0x000fe200078e0015 */
[----:B------:R-:W-:Y:S01]  /*1b330*/  R2UR UR7, R5 ;  /* 0x00000000050772ca */ /* 0x000fe200000e0000 */
[----:B------:R-:W-:Y:S02]  /*1b340*/  IMAD.MOV.U32 R7, RZ, RZ, R3 ;  /* 0x000000ffff077224 */ /* 0x000fe400078e0003 */
[----:B------:R-:W-:Y:S02]  /*1b350*/  IMAD.MOV.U32 R6, RZ, RZ, R2 ;  /* 0x000000ffff067224 */ /* 0x000fe400078e0002 */
[----:B------:R-:W-:Y:S01]  /*1b360*/  IMAD.MOV.U32 R5, RZ, RZ, R0 ;  /* 0x000000ffff057224 */ /* 0x000fe200078e0000 */
[----:B--2---:R-:W-:Y:S01]  /*1b370*/  F2FP.F16.F32.PACK_AB R152, R172, R173 ;  /* 0x000000adac98723e */ /* 0x004fe200000000ff */
[----:B------:R-:W-:Y:S01]  /*1b380*/  VIADD R4, R16, 0x200 ;  /* 0x0000020010047836 */ /* 0x000fe20000000000 */
[----:B---3--:R-:W-:-:S02]  /*1b390*/  F2FP.F16.F32.PACK_AB R153, R163, R164 ;  /* 0x000000a4a399723e */ /* 0x008fc400000000ff */
[----:B------:R-:W-:Y:S02]  /*1b3a0*/  F2FP.F16.F32.PACK_AB R154, R174, R175 ;  /* 0x000000afae9a723e */ /* 0x000fe400000000ff */
[----:B------:R-:W-:Y:S01]  /*1b3b0*/  F2FP.F16.F32.PACK_AB R155, R165, R166 ;  /* 0x000000a6a59b723e */ /* 0x000fe200000000ff */
[----:B------:R-:W-:Y:S01]  /*1b3c0*/  STL.128 [R1+0x3c0], R196 ;  /* 0x0003c0c401007387 */ /* 0x000fe20000100c00 */
[----:B------:R-:W-:Y:S01]  /*1b3d0*/  R2UR UR6, R4 ;  /* 0x00000000040672ca */ /* 0x000fe200000e0000 */
[----:B------:R-:W-:Y:S02]  /*1b3e0*/  IMAD.MOV.U32 R175, RZ, RZ, R91 ;  /* 0x000000ffffaf7224 */ /* 0x000fe400078e005b */
[----:B------:R-:W-:Y:S01]  /*1b3f0*/  STL.128 [R1+0x3d0], R200 ;  /* 0x0003d0c801007387 */ /* 0x000fe20000100c00 */
[----:B------:R-:W-:-:S03]  /*1b400*/  IMAD.MOV.U32 R174, RZ, RZ, R90 ;  /* 0x000000ffffae7224 */ /* 0x000fc600078e005a */
        /* <DEDUP_REMOVED lines=11> */
[----:B------:R-:W-:Y:S02]  /*1b4c0*/  IMAD.MOV.U32 R163, RZ, RZ, R79 ;  /* 0x000000ffffa37224 */ /* 0x000fe400078e004f */
[----:B------:R-:W-:Y:S01]  /*1b4d0*/  IMAD.MOV.U32 R162, RZ, RZ, R78 ;  /* 0x000000ffffa27224 */ /* 0x000fe200078e004e */
[----:B------:R0:W-:Y:S01]  /*1b4e0*/  STL.128 [R1+0x390], R184 ;  /* 0x000390b801007387 */ /* 0x0001e20000100c00 */
[----:B------:R-:W-:Y:S02]  /*1b4f0*/  IMAD.MOV.U32 R161, RZ, RZ, R77 ;  /* 0x000000ffffa17224 */ /* 0x000fe400078e004d */
[----:B------:R-:W-:Y:S01]  /*1b500*/  IMAD.MOV.U32 R160, RZ, RZ, R76 ;  /* 0x000000ffffa07224 */ /* 0x000fe200078e004c */
[----:B------:R1:W-:Y:S01]  /*1b510*/  STL.128 [R1+0x3a0], R188 ;  /* 0x0003a0bc01007387 */ /* 0x0003e20000100c00 */
[----:B------:R-:W-:Y:S02]  /*1b520*/  IMAD.MOV.U32 R159, RZ, RZ, R75 ;  /* 0x000000ffff9f7224 */ /* 0x000fe400078e004b */
[----:B------:R-:W-:-:S02]  /*1b530*/  IMAD.MOV.U32 R158, RZ, RZ, R74 ;  /* 0x000000ffff9e7224 */ /* 0x000fc400078e004a */
[----:B------:R-:W-:Y:S02]  /*1b540*/  IMAD.MOV.U32 R157, RZ, RZ, R73 ;  /* 0x000000ffff9d7224 */ /* 0x000fe400078e0049 */
[----:B------:R-:W-:Y:S02]  /*1b550*/  IMAD.MOV.U32 R156, RZ, RZ, R72 ;  /* 0x000000ffff9c7224 */ /* 0x000fe400078e0048 */
[----:B0-----:R-:W-:Y:S02]  /*1b560*/  IMAD.MOV.U32 R187, RZ, RZ, R103 ;  /* 0x000000ffffbb7224 */ /* 0x001fe400078e0067 */
[----:B------:R-:W-:Y:S02]  /*1b570*/  IMAD.MOV.U32 R186, RZ, RZ, R102 ;  /* 0x000000ffffba7224 */ /* 0x000fe400078e0066 */
[----:B-1----:R-:W-:Y:S02]  /*1b580*/  IMAD.MOV.U32 R191, RZ, RZ, R107 ;  /* 0x000000ffffbf7224 */ /* 0x002fe400078e006b */
[----:B------:R-:W-:-:S02]  /*1b590*/  IMAD.MOV.U32 R190, RZ, RZ, R106 ;  /* 0x000000ffffbe7224 */ /* 0x000fc400078e006a */
[----:B------:R-:W-:Y:S02]  /*1b5a0*/  IMAD.MOV.U32 R189, RZ, RZ, R105 ;  /* 0x000000ffffbd7224 */ /* 0x000fe400078e0069 */
[----:B------:R-:W-:Y:S02]  /*1b5b0*/  IMAD.MOV.U32 R188, RZ, RZ, R104 ;  /* 0x000000ffffbc7224 */ /* 0x000fe400078e0068 */
[----:B------:R-:W-:Y:S02]  /*1b5c0*/  IMAD.MOV.U32 R185, RZ, RZ, R101 ;  /* 0x000000ffffb97224 */ /* 0x000fe400078e0065 */
        /* <DEDUP_REMOVED lines=8> */
[----:B------:R-:W-:Y:S01]  /*1b650*/  IMAD.MOV.U32 R23, RZ, RZ, R144 ;  /* 0x000000ffff177224 */ /* 0x000fe200078e0090 */
[----:B------:R-:W-:Y:S01]  /*1b660*/  STL [R1+0x66c], R0 ;  /* 0x00066c0001007387 */ /* 0x000fe20000100800 */
[----:B------:R-:W-:-:S03]  /*1b670*/  IMAD.MOV.U32 R233, RZ, RZ, R3 ;  /* 0x000000ffffe97224 */ /* 0x000fc600078e0003 */
[----:B------:R-:W-:Y:S01]  /*1b680*/  STL [R1+0x668], R2 ;  /* 0x0006680201007387 */ /* 0x000fe20000100800 */
[----:B------:R-:W-:-:S03]  /*1b690*/  IMAD.MOV.U32 R235, RZ, RZ, R0 ;  /* 0x000000ffffeb7224 */ /* 0x000fc600078e0000 */
[----:B------:R-:W-:Y:S04]  /*1b6a0*/  STL [R1+0x664], R3 ;  /* 0x0006640301007387 */ /* 0x000fe80000100800 */
[----:B------:R-:W-:Y:S01]  /*1b6b0*/  STL [R1+0x660], R18 ;  /* 0x0006601201007387 */ /* 0x000fe20000100800 */
[----:B------:R-:W-:-:S03]  /*1b6c0*/  IMAD.MOV.U32 R224, RZ, RZ, R140 ;  /* 0x000000ffffe07224 */ /* 0x000fc600078e008c */
        /* <DEDUP_REMOVED lines=57> */
[----:B------:R-:W-:Y:S02]  /*1ba60*/  IMAD.MOV.U32 R225, RZ, RZ, R141 ;  /* 0x000000ffffe17224 */ /* 0x000fe400078e008d */
[----:B------:R-:W-:Y:S01]  /*1ba70*/  IMAD.MOV.U32 R226, RZ, RZ, R142 ;  /* 0x000000ffffe27224 */ /* 0x000fe200078e008e */
[----:B------:R0:W-:Y:S01]  /*1ba80*/  STL [R1+0xcec], R234 ;  /* 0x000cecea01007387 */ /* 0x0001e20000100800 */
[----:B------:R-:W-:Y:S02]  /*1ba90*/  IMAD.MOV.U32 R227, RZ, RZ, R143 ;  /* 0x000000ffffe37224 */ /* 0x000fe400078e008f */
[----:B------:R-:W-:Y:S01]  /*1baa0*/  IMAD.MOV.U32 R4, RZ, RZ, R108 ;  /* 0x000000ffff047224 */ /* 0x000fe200078e006c */
[----:B------:R-:W-:Y:S01]  /*1bab0*/  STL [R1+0x5e8], R118 ;  /* 0x0005e87601007387 */ /* 0x000fe20000100800 */
[----:B------:R-:W-:Y:S02]  /*1bac0*/  IMAD.MOV.U32 R151, RZ, RZ, R67 ;  /* 0x000000ffff977224 */ /* 0x000fe400078e0043 */
[----:B------:R-:W-:Y:S01]  /*1bad0*/  IMAD.MOV.U32 R150, RZ, RZ, R66 ;  /* 0x000000ffff967224 */ /* 0x000fe200078e0042 */
[----:B------:R-:W-:Y:S01]  /*1bae0*/  STL [R1+0x5e4], R117 ;  /* 0x0005e47501007387 */ /* 0x000fe20000100800 */
[----:B------:R-:W-:-:S02]  /*1baf0*/  IMAD.MOV.U32 R149, RZ, RZ, R65 ;  /* 0x000000ffff957224 */ /* 0x000fc400078e0041 */
[----:B0-----:R-:W-:Y:S01]  /*1bb00*/  IMAD.MOV.U32 R234, RZ, RZ, R2 ;  /* 0x000000ffffea7224 */ /* 0x001fe200078e0002 */
[----:B------:R-:W-:Y:S01]  /*1bb10*/  STL [R1+0x5e0], R116 ;  /* 0x0005e07401007387 */ /* 0x000fe20000100800 */
[----:B------:R-:W-:Y:S02]  /*1bb20*/  IMAD.MOV.U32 R148, RZ, RZ, R64 ;  /* 0x000000ffff947224 */ /* 0x000fe400078e0040 */
[----:B------:R-:W-:Y:S01]  /*1bb30*/  IMAD.MOV.U32 R147, RZ, RZ, R63 ;  /* 0x000000ffff937224 */ /* 0x000fe200078e003f */
[----:B------:R-:W-:Y:S01]  /*1bb40*/  STL [R1+0x5dc], R115 ;  /* 0x0005dc7301007387 */ /* 0x000fe20000100800 */
[----:B------:R-:W-:Y:S02]  /*1bb50*/  IMAD.MOV.U32 R146, RZ, RZ, R62 ;  /* 0x000000ffff927224 */ /* 0x000fe400078e003e */
[----:B------:R-:W-:Y:S01]  /*1bb60*/  IMAD.MOV.U32 R145, RZ, RZ, R61 ;  /* 0x000000ffff917224 */ /* 0x000fe200078e003d */
[----:B------:R-:W-:Y:S01]  /*1bb70*/  STL [R1+0x5d8], R114 ;  /* 0x0005d87201007387 */ /* 0x000fe20000100800 */
[----:B------:R-:W-:-:S02]  /*1bb80*/  IMAD.MOV.U32 R144, RZ, RZ, R60 ;  /* 0x000000ffff907224 */ /* 0x000fc400078e003c */
[----:B------:R-:W-:Y:S01]  /*1bb90*/  IMAD.MOV.U32 R143, RZ, RZ, R59 ;  /* 0x000000ffff8f7224 */ /* 0x000fe200078e003b */
[----:B------:R-:W-:Y:S01]  /*1bba0*/  STL [R1+0x5d4], R113 ;  /* 0x0005d47101007387 */ /* 0x000fe20000100800 */
[----:B------:R-:W-:Y:S02]  /*1bbb0*/  IMAD.MOV.U32 R142, RZ, RZ, R58 ;  /* 0x000000ffff8e7224 */ /* 0x000fe400078e003a */
[----:B------:R-:W-:Y:S01]  /*1bbc0*/  IMAD.MOV.U32 R141, RZ, RZ, R57 ;  /* 0x000000ffff8d7224 */ /* 0x000fe200078e0039 */
[----:B------:R-:W-:Y:S01]  /*1bbd0*/  STL [R1+0x5d0], R112 ;  /* 0x0005d07001007387 */ /* 0x000fe20000100800 */
        /* <DEDUP_REMOVED lines=11> */
[----:B------:R3:W-:Y:S01]  /*1bc90*/  STL [R1+0xca0], R167 ;  /* 0x000ca0a701007387 */ /* 0x0007e20000100800 */
[----:B------:R-:W-:-:S02]  /*1bca0*/  IMAD.MOV.U32 R132, RZ, RZ, R48 ;  /* 0x000000ffff847224 */ /* 0x000fc400078e0030 */
[----:B------:R-:W-:Y:S01]  /*1bcb0*/  IMAD.MOV.U32 R131, RZ, RZ, R47 ;  /* 0x000000ffff837224 */ /* 0x000fe200078e002f */
[----:B------:R4:W-:Y:S01]  /*1bcc0*/  STL.128 [R1+0xc90], R152 ;  /* 0x000c909801007387 */ /* 0x0009e20000100c00 */
[----:B0-----:R-:W-:Y:S02]  /*1bcd0*/  IMAD.MOV.U32 R183, RZ, RZ, R99 ;  /* 0x000000ffffb77224 */ /* 0x001fe400078e0063 */
[----:B------:R-:W-:Y:S02]  /*1bce0*/  IMAD.MOV.U32 R182, RZ, RZ, R98 ;  /* 0x000000ffffb67224 */ /* 0x000fe400078e0062 */
[----:B------:R-:W-:Y:S02]  /*1bcf0*/  IMAD.MOV.U32 R181, RZ, RZ, R97 ;  /* 0x000000ffffb57224 */ /* 0x000fe400078e0061 */
[----:B------:R-:W-:Y:S02]  /*1bd00*/  IMAD.MOV.U32 R180, RZ, RZ, R96 ;  /* 0x000000ffffb47224 */ /* 0x000fe400078e0060 */
[----:B-1----:R-:W-:-:S02]  /*1bd10*/  IMAD.MOV.U32 R179, RZ, RZ, R95 ;  /* 0x000000ffffb37224 */ /* 0x002fc400078e005f */
[----:B------:R-:W-:Y:S02]  /*1bd20*/  IMAD.MOV.U32 R178, RZ, RZ, R94 ;  /* 0x000000ffffb27224 */ /* 0x000fe400078e005e */
[----:B------:R-:W-:Y:S02]  /*1bd30*/  IMAD.MOV.U32 R177, RZ, RZ, R93 ;  /* 0x000000ffffb17224 */ /* 0x000fe400078e005d */
[----:B------:R-:W-:Y:S02]  /*1bd40*/  IMAD.MOV.U32 R176, RZ, RZ, R92 ;  /* 0x000000ffffb07224 */ /* 0x000fe400078e005c */
[----:B--2---:R-:W-:Y:S02]  /*1bd50*/  IMAD.MOV.U32 R171, RZ, RZ, R87 ;  /* 0x000000ffffab7224 */ /* 0x004fe400078e0057 */
[----:B------:R-:W-:Y:S02]  /*1bd60*/  IMAD.MOV.U32 R170, RZ, RZ, R86 ;  /* 0x000000ffffaa7224 */ /* 0x000fe400078e0056 */
[----:B------:R-:W-:-:S02]  /*1bd70*/  IMAD.MOV.U32 R169, RZ, RZ, R85 ;  /* 0x000000ffffa97224 */ /* 0x000fc400078e0055 */
[----:B------:R-:W-:Y:S02]  /*1bd80*/  IMAD.MOV.U32 R168, RZ, RZ, R84 ;  /* 0x000000ffffa87224 */ /* 0x000fe400078e0054 */
[----:B---3--:R-:W-:Y:S02]  /*1bd90*/  IMAD.MOV.U32 R167, RZ, RZ, R83 ;  /* 0x000000ffffa77224 */ /* 0x008fe400078e0053 */
        /* <DEDUP_REMOVED lines=26> */
[----:B------:R0:W-:Y:S01]  /*1bf40*/  STL [R1+0xce8], R194 ;  /* 0x000ce8c201007387 */ /* 0x0001e20000100800 */
[----:B------:R-:W-:-:S03]  /*1bf50*/  IMAD.MOV.U32 R195, RZ, RZ, R111 ;  /* 0x000000ffffc37224 */ /* 0x000fc600078e006f */
[----:B------:R1:W-:Y:S04]  /*1bf60*/  STL.64 [R1+0xce0], R192 ;  /* 0x000ce0c001007387 */ /* 0x0003e80000100a00 */
[----:B------:R-:W-:Y:S01]  /*1bf70*/  STL [R1+0x5cc], R111 ;  /* 0x0005cc6f01007387 */ /* 0x000fe20000100800 */
[----:B0-----:R-:W-:-:S03]  /*1bf80*/  IMAD.MOV.U32 R194, RZ, RZ, R110 ;  /* 0x000000ffffc27224 */ /* 0x001fc600078e006e */
[----:B------:R-:W-:Y:S04]  /*1bf90*/  STL [R1+0x5c8], R110 ;  /* 0x0005c86e01007387 */ /* 0x000fe80000100800 */
[----:B------:R-:W-:Y:S01]  /*1bfa0*/  STL [R1+0x5c4], R109 ;  /* 0x0005c46d01007387 */ /* 0x000fe20000100800 */
[----:B-1----:R-:W-:-:S03]  /*1bfb0*/  IMAD.MOV.U32 R193, RZ, RZ, R109 ;  /* 0x000000ffffc17224 */ /* 0x002fc600078e006d */
        /* <DEDUP_REMOVED lines=95> */
[----:B------:R-:W-:Y:S04]  /*1c5b0*/  STL [R1+0x470], R24 ;  /* 0x0004701801007387 */ /* 0x000fe80000100800 */
[----:B------:R1:W-:Y:S04]  /*1c5c0*/  STL [R1+0xc80], R24 ;  /* 0x000c801801007387 */ /* 0x0003e80000100800 */
[----:B------:R-:W2:Y:S04]  /*1c5d0*/  LDL.LU.128 R28, [R1+0x480] ;  /* 0x00048000011c7983 */ /* 0x000ea80000300c00 */
[----:B0-----:R-:W2:Y:S04]  /*1c5e0*/  LDL.LU.128 R152, [R1+0xc90] ;  /* 0x000c900001987983 */ /* 0x001ea80000300c00 */
[----:B-1----:R-:W2:Y:S04]  /*1c5f0*/  LDL.LU.128 R24, [R1+0x470] ;  /* 0x0004700001187983 */ /* 0x002ea80000300c00 */
[----:B------:R-:W2:Y:S04]  /*1c600*/  LDL.LU.128 R32, [R1+0x490] ;  /* 0x0004900001207983 */ /* 0x000ea80000300c00 */
        /* <DEDUP_REMOVED lines=29> */
[----:B------:R0:W-:Y:S01]  /*1c7e0*/  STL.128 [R1+0x440], R228 ;  /* 0x000440e401007387 */ /* 0x0001e20000100c00 */
[----:B------:R-:W-:-:S02]  /*1c7f0*/  IMAD.MOV.U32 R192, RZ, RZ, R4 ;  /* 0x000000ffffc07224 */ /* 0x000fc400078e0004 */
[----:B0-----:R-:W-:Y:S02]  /*1c800*/  IMAD.MOV.U32 R228, RZ, RZ, R23 ;  /* 0x000000ffffe47224 */ /* 0x001fe400078e0017 */
[----:B------:R-:W-:Y:S02]  /*1c810*/  IMAD.MOV.U32 R229, RZ, RZ, R22 ;  /* 0x000000ffffe57224 */ /* 0x000fe400078e0016 */
[----:B------:R-:W-:Y:S02]  /*1c820*/  IMAD.MOV.U32 R230, RZ, RZ, R21 ;  /* 0x000000ffffe67224 */ /* 0x000fe400078e0015 */
[----:B------:R-:W-:Y:S02]  /*1c830*/  IMAD.MOV.U32 R21, RZ, RZ, R3 ;  /* 0x000000ffff157224 */ /* 0x000fe400078e0003 */
[----:B------:R-:W-:Y:S02]  /*1c840*/  IMAD.MOV.U32 R22, RZ, RZ, R2 ;  /* 0x000000ffff167224 */ /* 0x000fe400078e0002 */
[----:B------:R-:W-:-:S05]  /*1c850*/  IMAD.MOV.U32 R23, RZ, RZ, R0 ;  /* 0x000000ffff177224 */ /* 0x000fca00078e0000 */
[----:B------:R0:W-:Y:S04]  /*1c860*/  STL.128 [R1+0xc70], R20 ;  /* 0x000c701401007387 */ /* 0x0001e80000100c00 */
[----:B------:R1:W-:Y:S04]  /*1c870*/  STL.128 [R1+0x3b0], R192 ;  /* 0x0003b0c001007387 */ /* 0x0003e80000100c00 */
[----:B------:R-:W-:Y:S04]  /*1c880*/  STL.128 [R1+0x340], R164 ;  /* 0x000340a401007387 */ /* 0x000fe80000100c00 */
[----:B0-----:R-:W3:Y:S04]  /*1c890*/  LDL.LU.128 R20, [R1+0xc70] ;  /* 0x000c700001147983 */ /* 0x001ee80000300c00 */
[----:B------:R-:W-:Y:S04]  /*1c8a0*/  STL.128 [R1+0x350], R168 ;  /* 0x000350a801007387 */ /* 0x000fe80000100c00 */
[----:B------:R0:W-:Y:S04]  /*1c8b0*/  STL.128 [R1+0x370], R176 ;  /* 0x000370b001007387 */ /* 0x0001e80000100c00 */
[----:B------:R4:W-:Y:S04]  /*1c8c0*/  STL.128 [R1+0x380], R180 ;  /* 0x000380b401007387 */ /* 0x0009e80000100c00 */
[----:B-1----:R-:W3:Y:S04]  /*1c8d0*/  LDL.LU R194, [R1+0xce8] ;  /* 0x000ce80001c27983 */ /* 0x002ee80000300800 */
[----:B------:R-:W3:Y:S04]  /*1c8e0*/  LDL.LU.64 R192, [R1+0xce0] ;  /* 0x000ce00001c07983 */ /* 0x000ee80000300a00 */
[----:B0-----:R-:W3:Y:S04]  /*1c8f0*/  LDL.LU.128 R176, [R1+0xcc0] ;  /* 0x000cc00001b07983 */ /* 0x001ee80000300c00 */
[----:B----4-:R-:W4:Y:S04]  /*1c900*/  LDL.LU.128 R180, [R1+0xcd0] ;  /* 0x000cd00001b47983 */ /* 0x010f280000300c00 */
[----:B------:R-:W4:Y:S04]  /*1c910*/  LDL.LU.128 R168, [R1+0xcb0] ;  /* 0x000cb00001a87983 */ /* 0x000f280000300c00 */
[----:B------:R-:W4:Y:S01]  /*1c920*/  LDL.LU R167, [R1+0xca0] ;  /* 0x000ca00001a77983 */ /* 0x000f220000300800 */
[----:B--2---:R-:W-:-:S06]  /*1c930*/  WARPGROUP.ARRIVE ;  /* 0x00000000000079c5 */ /* 0x004fcc0000000000 */
[----:B------:R-:W-:Y:S03]  /*1c940*/  HGMMA.64x256x16.F32 R24, R152, gdesc[UR4].tnspB, R24, gsb0 ;  /* 0x43e0000498187df0 */ /* 0x000fe60008000818 */
[----:B------:R-:W-:Y:S02]  /*1c950*/  WARPGROUP.DEPBAR.LE gsb0, 0x0 ;  /* 0x00008000000079c5 */ /* 0x000fe40000010000 */
[----:B------:R0:W-:Y:S04]  /*1c960*/  STL.128 [R1+0x470], R24 ;  /* 0x0004701801007387 */ /* 0x0001e80000100c00 */
[----:B0-----:R-:W2:Y:S01]  /*1c970*/  LDL.LU R24, [R1+0xc80] ;  /* 0x000c800001187983 */ /* 0x001ea20000300800 */
[----:B---3--:R-:W-:-:S02]  /*1c980*/  IMAD.MOV.U32 R4, RZ, RZ, R20 ;  /* 0x000000ffff047224 */ /* 0x008fc400078e0014 */
        /* <DEDUP_REMOVED lines=9> */
[----:B------:R-:W-:Y:S01]  /*1ca20*/  VIADD R16, R16, 0x280 ;  /* 0x0000028010107836 */ /* 0x000fe20000000000 */
[----:B------:R4:W-:Y:S01]  /*1ca30*/  STL.128 [R1+0x390], R184 ;  /* 0x000390b801007387 */ /* 0x0009e20000100c00 */
[----:B------:R-:W-:-:S03]  /*1ca40*/  IMAD.MOV.U32 R3, RZ, RZ, R108 ;  /* 0x000000ffff037224 */ /* 0x000fc600078e006c */
[----:B------:R4:W-:Y:S01]  /*1ca50*/  STL.128 [R1+0x3a0], R188 ;  /* 0x0003a0bc01007387 */ /* 0x0009e20000100c00 */
[----:B0-----:R-:W-:Y:S02]  /*1ca60*/  IMAD.MOV.U32 R156, RZ, RZ, R72 ;  /* 0x000000ffff9c7224 */ /* 0x001fe400078e0048 */
[----:B------:R-:W-:Y:S01]  /*1ca70*/  IMAD.MOV.U32 R157, RZ, RZ, R73 ;  /* 0x000000ffff9d7224 */ /* 0x000fe200078e0049 */
[----:B------:R-:W-:Y:S01]  /*1ca80*/  STL.128 [R1+0x510], R64 ;  /* 0x0005104001007387 */ /* 0x000fe20000100c00 */
[----:B------:R-:W-:Y:S02]  /*1ca90*/  IMAD.MOV.U32 R158, RZ, RZ, R74 ;  /* 0x000000ffff9e7224 */ /* 0x000fe400078e004a */
[----:B------:R-:W-:Y:S02]  /*1caa0*/  IMAD.MOV.U32 R159, RZ, RZ, R75 ;  /* 0x000000ffff9f7224 */ /* 0x000fe400078e004b */
[----:B-1----:R-:W-:Y:S02]  /*1cab0*/  IMAD.MOV.U32 R160, RZ, RZ, R76 ;  /* 0x000000ffffa07224 */ /* 0x002fe400078e004c */
[----:B------:R-:W-:-:S02]  /*1cac0*/  IMAD.MOV.U32 R161, RZ, RZ, R77 ;  /* 0x000000ffffa17224 */ /* 0x000fc400078e004d */
[----:B------:R-:W-:Y:S02]  /*1cad0*/  IMAD.MOV.U32 R162, RZ, RZ, R78 ;  /* 0x000000ffffa27224 */ /* 0x000fe400078e004e */
[----:B------:R-:W-:Y:S02]  /*1cae0*/  IMAD.MOV.U32 R163, RZ, RZ, R79 ;  /* 0x000000ffffa37224 */ /* 0x000fe400078e004f */
[----:B---3--:R-:W-:Y:S02]  /*1caf0*/  IMAD.MOV.U32 R172, RZ, RZ, R88 ;  /* 0x000000ffffac7224 */ /* 0x008fe400078e0058 */
        /* <DEDUP_REMOVED lines=12> */
[----:B------:R-:W-:Y:S02]  /*1cbc0*/  IMAD.MOV.U32 R18, RZ, RZ, R109 ;  /* 0x000000ffff127224 */ /* 0x000fe400078e006d */
[----:B------:R-:W-:Y:S01]  /*1cbd0*/  IMAD.MOV.U32 R19, RZ, RZ, R110 ;  /* 0x000000ffff137224 */ /* 0x000fe200078e006e */
[----:B------:R-:W-:Y:S01]  /*1cbe0*/  STL.128 [R1+0x260], R8 ;  /* 0x0002600801007387 */ /* 0x000fe20000100c00 */
[----:B------:R-:W-:-:S03]  /*1cbf0*/  IMAD.MOV.U32 R2, RZ, RZ, R99 ;  /* 0x000000ffff027224 */ /* 0x000fc600078e0063 */
[----:B------:R-:W3:Y:S01]  /*1cc00*/  LDL.LU.128 R108, [R1+0x510] ;  /* 0x00051000016c7983 */ /* 0x000ee20000300c00 */
[----:B------:R-:W-:Y:S02]  /*1cc10*/  R2UR UR6, R16 ;  /* 0x00000000100672ca */ /* 0x000fe400000e0000 */
[----:B------:R-:W-:Y:S01]  /*1cc20*/  R2UR UR7, R17 ;  /* 0x00000000110772ca */ /* 0x000fe200000e0000 */
[----:B------:R-:W-:Y:S01]  /*1cc30*/  STL.128 [R1+0x480], R28 ;  /* 0x0004801c01007387 */ /* 0x000fe20000100c00 */
[----:B------:R-:W-:-:S03]  /*1cc40*/  F2FP.F16.F32.PACK_AB R152, R176, R177 ;  /* 0x000000b1b098723e */ /* 0x000fc600000000ff */
[----:B------:R-:W-:Y:S01]  /*1cc50*/  STL.128 [R1+0x490], R32 ;  /* 0x0004902001007387 */ /* 0x000fe20000100c00 */
[----:B------:R-:W-:-:S03]  /*1cc60*/  F2FP.F16.F32.PACK_AB R153, R167, R168 ;  /* 0x000000a8a799723e */ /* 0x000fc600000000ff */
[----:B------:R-:W-:Y:S01]  /*1cc70*/  STL.128 [R1+0x4a0], R36 ;  /* 0x0004a02401007387 */ /* 0x000fe20000100c00 */
[----:B------:R-:W-:-:S03]  /*1cc80*/  F2FP.F16.F32.PACK_AB R154, R180, R181 ;  /* 0x000000b5b49a723e */ /* 0x000fc600000000ff */
[----:B------:R-:W-:Y:S01]  /*1cc90*/  STL.128 [R1+0x4b0], R40 ;  /* 0x0004b02801007387 */ /* 0x000fe20000100c00 */
[----:B------:R-:W-:-:S03]  /*1cca0*/  F2FP.F16.F32.PACK_AB R155, R169, R170 ;  /* 0x000000aaa99b723e */ /* 0x000fc600000000ff */
[----:B------:R-:W-:Y:S04]  /*1ccb0*/  STL.128 [R1+0x4c0], R44 ;  /* 0x0004c02c01007387 */ /* 0x000fe80000100c00 */
[----:B------:R-:W-:Y:S04]  /*1ccc0*/  STL.128 [R1+0x4d0], R48 ;  /* 0x0004d03001007387 */ /* 0x000fe80000100c00 */
[----:B------:R-:W-:Y:S04]  /*1ccd0*/  STL.128 [R1+0x4e0], R52 ;  /* 0x0004e03401007387 */ /* 0x000fe80000100c00 */
[----:B------:R-:W-:Y:S04]  /*1cce0*/  STL.128 [R1+0x4f0], R56 ;  /* 0x0004f03801007387 */ /* 0x000fe80000100c00 */
[----:B------:R-:W-:Y:S04]  /*1ccf0*/  STL.128 [R1+0x500], R60 ;  /* 0x0005003c01007387 */ /* 0x000fe80000100c00 */
[----:B------:R0:W-:Y:S04]  /*1cd00*/  STL.128 [R1+0x520], R68 ;  /* 0x0005204401007387 */ /* 0x0001e80000100c00 */
[----:B------:R1:W-:Y:S04]  /*1cd10*/  STL [R1+0x55c], R83 ;  /* 0x00055c5301007387 */ /* 0x0003e80000100800 */
[----:B------:R4:W-:Y:S04]  /*1cd20*/  STL.128 [R1+0x560], R84 ;  /* 0x0005605401007387 */ /* 0x0009e80000100c00 */
[----:B------:R4:W-:Y:S04]  /*1cd30*/  STL.128 [R1+0x580], R92 ;  /* 0x0005805c01007387 */ /* 0x0009e80000100c00 */
[----:B------:R-:W-:Y:S04]  /*1cd40*/  STL.64 [R1+0x590], R96 ;  /* 0x0005906001007387 */ /* 0x000fe80000100a00 */
[----:B------:R4:W-:Y:S04]  /*1cd50*/  STL [R1+0x598], R98 ;  /* 0x0005986201007387 */ /* 0x0009e80000100800 */
[----:B------:R4:W-:Y:S04]  /*1cd60*/  STL.128 [R1+0x260], R4 ;  /* 0x0002600401007387 */ /* 0x0009e80000100c00 */
[----:B------:R4:W-:Y:S04]  /*1cd70*/  STL.128 [R1+0xc60], R192 ;  /* 0x000c60c001007387 */ /* 0x0009e80000100c00 */
[----:B------:R4:W-:Y:S04]  /*1cd80*/  STL.128 [R1+0xc50], R188 ;  /* 0x000c50bc01007387 */ /* 0x0009e80000100c00 */
[----:B------:R4:W-:Y:S04]  /*1cd90*/  STL.128 [R1+0xc40], R184 ;  /* 0x000c40b801007387 */ /* 0x0009e80000100c00 */
[----:B------:R4:W-:Y:S04]  /*1cda0*/  STL.128 [R1+0xc20], R172 ;  /* 0x000c20ac01007387 */ /* 0x0009e80000100c00 */
[----:B------:R4:W-:Y:S04]  /*1cdb0*/  STL [R1+0xc18], R166 ;  /* 0x000c18a601007387 */ /* 0x0009e80000100800 */
[----:B------:R4:W-:Y:S04]  /*1cdc0*/  STL.64 [R1+0xc10], R164 ;  /* 0x000c10a401007387 */ /* 0x0009e80000100a00 */
[----:B------:R2:W-:Y:S04]  /*1cdd0*/  STL.128 [R1+0xc00], R160 ;  /* 0x000c00a001007387 */ /* 0x0005e80000100c00 */
[----:B------:R2:W-:Y:S04]  /*1cde0*/  STL.128 [R1+0xbf0], R156 ;  /* 0x000bf09c01007387 */ /* 0x0005e80000100c00 */
[----:B0-----:R-:W3:Y:S04]  /*1cdf0*/  LDL.LU.128 R68, [R1+0x470] ;  /* 0x0004700001447983 */ /* 0x001ee80000300c00 */
[----:B------:R-:W3:Y:S04]  /*1ce00*/  LDL.LU.128 R72, [R1+0x480] ;  /* 0x0004800001487983 */ /* 0x000ee80000300c00 */
[----:B------:R-:W3:Y:S04]  /*1ce10*/  LDL.LU.128 R76, [R1+0x490] ;  /* 0x00049000014c7983 */ /* 0x000ee80000300c00 */
[----:B-1----:R-:W3:Y:S04]  /*1ce20*/  LDL.LU.128 R80, [R1+0x4a0] ;  /* 0x0004a00001507983 */ /* 0x002ee80000300c00 */
[----:B----4-:R-:W4:Y:S04]  /*1ce30*/  LDL.LU.128 R84, [R1+0x4b0] ;  /* 0x0004b00001547983 */ /* 0x010f280000300c00 */
        /* <DEDUP_REMOVED lines=19> */
[----:B------:R-:W4:Y:S04]  /*1cf70*/  LDL.LU.128 R192, [R1+0xc60] ;  /* 0x000c600001c07983 */ /* 0x000f280000300c00 */
[----:B------:R-:W4:Y:S04]  /*1cf80*/  LDL.LU.128 R188, [R1+0xc50] ;  /* 0x000c500001bc7983 */ /* 0x000f280000300c00 */
[----:B------:R-:W4:Y:S04]  /*1cf90*/  LDL.LU.128 R184, [R1+0xc40] ;  /* 0x000c400001b87983 */ /* 0x000f280000300c00 */
[----:B------:R-:W4:Y:S04]  /*1cfa0*/  LDL.LU.128 R172, [R1+0xc20] ;  /* 0x000c200001ac7983 */ /* 0x000f280000300c00 */
[----:B------:R-:W4:Y:S04]  /*1cfb0*/  LDL.LU R166, [R1+0xc18] ;  /* 0x000c180001a67983 */ /* 0x000f280000300800 */
[----:B------:R-:W4:Y:S04]  /*1cfc0*/  LDL.LU.64 R164, [R1+0xc10] ;  /* 0x000c100001a47983 */ /* 0x000f280000300a00 */
[----:B--2---:R-:W2:Y:S04]  /*1cfd0*/  LDL.LU.128 R160, [R1+0xc00] ;  /* 0x000c000001a07983 */ /* 0x004ea80000300c00 */
[----:B------:R-:W2:Y:S01]  /*1cfe0*/  LDL.LU.128 R156, [R1+0xbf0] ;  /* 0x000bf000019c7983 */ /* 0x000ea20000300c00 */
[----:B------:R-:W-:-:S05]  /*1cff0*/  IMAD.MOV.U32 R20, RZ, RZ, R24 ;  /* 0x000000ffff147224 */ /* 0x000fca00078e0018 */
[----:B------:R0:W-:Y:S04]  /*1d000*/  STL.128 [R1+0x260], R20 ;  /* 0x0002601401007387 */ /* 0x0001e80000100c00 */
[----:B------:R1:W-:Y:S04]  /*1d010*/  STL.128 [R1+0xbe0], R152 ;  /* 0x000be09801007387 */ /* 0x0003e80000100c00 */
[----:B0-----:R-:W2:Y:S04]  /*1d020*/  LDL.LU R22, [R1+0x520] ;  /* 0x0005200001167983 */ /* 0x001ea80000300800 */
[----:B------:R-:W2:Y:S04]  /*1d030*/  LDL.LU R23, [R1+0x524] ;  /* 0x0005240001177983 */ /* 0x000ea80000300800 */
[----:B-1----:R-:W2:Y:S01]  /*1d040*/  LDL.LU.128 R152, [R1+0xbe0] ;  /* 0x000be00001987983 */ /* 0x002ea20000300c00 */
[----:B------:R-:W-:-:S03]  /*1d050*/  IMAD.MOV.U32 R0, RZ, RZ, R151 ;  /* 0x000000ffff007224 */ /* 0x000fc600078e0097 */
[----:B------:R0:W-:Y:S04]  /*1d060*/  STL.128 [R1+0x3c0], R196 ;  /* 0x0003c0c401007387 */ /* 0x0001e80000100c00 */
[----:B------:R1:W-:Y:S04]  /*1d070*/  STL.128 [R1+0x3d0], R200 ;  /* 0x0003d0c801007387 */ /* 0x0003e80000100c00 */
[----:B------:R1:W-:Y:S04]  /*1d080*/  STL.128 [R1+0x3e0], R204 ;  /* 0x0003e0cc01007387 */ /* 0x0003e80000100c00 */
[----:B------:R1:W-:Y:S04]  /*1d090*/  STL.128 [R1+0x3f0], R208 ;  /* 0x0003f0d001007387 */ /* 0x0003e80000100c00 */
[----:B------:R3:W-:Y:S01]  /*1d0a0*/  STL.128 [R1+0x400], R212 ;  /* 0x000400d401007387 */ /* 0x0007e20000100c00 */
[----:B0-----:R-:W-:-:S02]  /*1d0b0*/  IMAD.MOV.U32 R196, RZ, RZ, R112 ;  /* 0x000000ffffc47224 */ /* 0x001fc400078e0070 */
[----:B------:R-:W-:Y:S01]  /*1d0c0*/  IMAD.MOV.U32 R197, RZ, RZ, R113 ;  /* 0x000000ffffc57224 */ /* 0x000fe200078e0071 */
[----:B------:R0:W-:Y:S01]  /*1d0d0*/  STL.128 [R1+0x410], R216 ;  /* 0x000410d801007387 */ /* 0x0001e20000100c00 */
[----:B------:R-:W-:Y:S02]  /*1d0e0*/  IMAD.MOV.U32 R198, RZ, RZ, R114 ;  /* 0x000000ffffc67224 */ /* 0x000fe400078e0072 */
        /* <DEDUP_REMOVED lines=10> */
[----:B------:R1:W-:Y:S01]  /*1d190*/  STL.128 [R1+0x450], R232 ;  /* 0x000450e801007387 */ /* 0x0003e20000100c00 */
[----:B------:R-:W-:Y:S02]  /*1d1a0*/  IMAD.MOV.U32 R206, RZ, RZ, R122 ;  /* 0x000000ffffce7224 */ /* 0x000fe400078e007a */
[----:B------:R-:W-:Y:S02]  /*1d1b0*/  IMAD.MOV.U32 R207, RZ, RZ, R123 ;  /* 0x000000ffffcf7224 */ /* 0x000fe400078e007b */
[----:B------:R-:W-:-:S02]  /*1d1c0*/  IMAD.MOV.U32 R208, RZ, RZ, R124 ;  /* 0x000000ffffd07224 */ /* 0x000fc400078e007c */
[----:B------:R-:W-:Y:S02]  /*1d1d0*/  IMAD.MOV.U32 R209, RZ, RZ, R125 ;  /* 0x000000ffffd17224 */ /* 0x000fe400078e007d */
[----:B------:R-:W-:Y:S02]  /*1d1e0*/  IMAD.MOV.U32 R210, RZ, RZ, R126 ;  /* 0x000000ffffd27224 */ /* 0x000fe400078e007e */
[----:B------:R-:W-:Y:S02]  /*1d1f0*/  IMAD.MOV.U32 R211, RZ, RZ, R127 ;  /* 0x000000ffffd37224 */ /* 0x000fe400078e007f */
[----:B---3--:R-:W-:Y:S02]  /*1d200*/  IMAD.MOV.U32 R212, RZ, RZ, R128 ;  /* 0x000000ffffd47224 */ /* 0x008fe400078e0080 */
[----:B------:R-:W-:Y:S01]  /*1d210*/  IMAD.MOV.U32 R213, RZ, RZ, R129 ;  /* 0x000000ffffd57224 */ /* 0x000fe200078e0081 */
[----:B------:R-:W-:Y:S01]  /*1d220*/  STL.128 [R1+0x300], R108 ;  /* 0x0003006c01007387 */ /* 0x000fe20000100c00 */
[----:B------:R-:W-:-:S02]  /*1d230*/  IMAD.MOV.U32 R214, RZ, RZ, R130 ;  /* 0x000000ffffd67224 */ /* 0x000fc400078e0082 */
[----:B------:R-:W-:Y:S01]  /*1d240*/  IMAD.MOV.U32 R215, RZ, RZ, R131 ;  /* 0x000000ffffd77224 */ /* 0x000fe200078e0083 */
[----:B------:R3:W-:Y:S01]  /*1d250*/  STL.64 [R1+0xc30], R178 ;  /* 0x000c30b201007387 */ /* 0x0007e20000100a00 */
[----:B0-----:R-:W-:Y:S02]  /*1d260*/  IMAD.MOV.U32 R216, RZ, RZ, R132 ;  /* 0x000000ffffd87224 */ /* 0x001fe400078e0084 */
[----:B------:R-:W-:Y:S01]  /*1d270*/  IMAD.MOV.U32 R217, RZ, RZ, R133 ;  /* 0x000000ffffd97224 */ /* 0x000fe200078e0085 */
[----:B------:R0:W-:Y:S01]  /*1d280*/  STL [R1+0xc1c], R171 ;  /* 0x000c1cab01007387 */ /* 0x0001e20000100800 */
[----:B------:R-:W-:Y:S02]  /*1d290*/  IMAD.MOV.U32 R218, RZ, RZ, R134 ;  /* 0x000000ffffda7224 */ /* 0x000fe400078e0086 */
[----:B------:R-:W-:Y:S01]  /*1d2a0*/  IMAD.MOV.U32 R219, RZ, RZ, R135 ;  /* 0x000000ffffdb7224 */ /* 0x000fe200078e0087 */
[----:B-1----:R-:W2:Y:S01]  /*1d2b0*/  LDL.LU R234, [R1+0xcec] ;  /* 0x000cec0001ea7983 */ /* 0x002ea20000300800 */
[----:B------:R-:W-:-:S02]  /*1d2c0*/  IMAD.MOV.U32 R220, RZ, RZ, R136 ;  /* 0x000000ffffdc7224 */ /* 0x000fc400078e0088 */
[----:B------:R-:W-:Y:S01]  /*1d2d0*/  IMAD.MOV.U32 R221, RZ, RZ, R137 ;  /* 0x000000ffffdd7224 */ /* 0x000fe200078e0089 */
[----:B---3--:R-:W3:Y:S01]  /*1d2e0*/  LDL.LU.64 R178, [R1+0xc30] ;  /* 0x000c300001b27983 */ /* 0x008ee20000300a00 */
[----:B------:R-:W-:Y:S02]  /*1d2f0*/  IMAD.MOV.U32 R222, RZ, RZ, R138 ;  /* 0x000000ffffde7224 */ /* 0x000fe400078e008a */
[----:B------:R-:W-:Y:S01]  /*1d300*/  IMAD.MOV.U32 R223, RZ, RZ, R139 ;  /* 0x000000ffffdf7224 */ /* 0x000fe200078e008b */
[----:B0-----:R-:W3:Y:S01]  /*1d310*/  LDL.LU R171, [R1+0xc1c] ;  /* 0x000c1c0001ab7983 */ /* 0x001ee20000300800 */
        /* <DEDUP_REMOVED lines=42> */
[----:B------:R-:W-:Y:S01]  /*1d5c0*/  IMAD.MOV.U32 R31, RZ, RZ, R75 ;  /* 0x000000ffff1f7224 */ /* 0x000fe200078e004b */
[----:B----4-:R1:W-:Y:S01]  /*1d5d0*/  STL.128 [R1+0x2a0], R84 ;  /* 0x0002a05401007387 */ /* 0x0103e20000100c00 */
        /* <DEDUP_REMOVED lines=37> */
[----:B0-----:R-:W-:Y:S02]  /*1d830*/  IMAD.MOV.U32 R83, RZ, RZ, R4 ;  /* 0x000000ffff537224 */ /* 0x001fe400078e0004 */
[----:B-1----:R-:W-:Y:S02]  /*1d840*/  IMAD.MOV.U32 R84, RZ, RZ, R5 ;  /* 0x000000ffff547224 */ /* 0x002fe400078e0005 */
        /* <DEDUP_REMOVED lines=18> */
[----:B--2---:R-:W-:Y:S02]  /*1d970*/  IMAD.MOV.U32 R76, RZ, RZ, R160 ;  /* 0x000000ffff4c7224 */ /* 0x004fe400078e00a0 */
        /* <DEDUP_REMOVED lines=48> */
[----:B------:R-:W-:-:S06]  /*1dc80*/  IMAD.MOV.U32 R151, RZ, RZ, R0 ;  /* 0x000000ffff977224 */ /* 0x000fcc00078e0000 */
[----:B------:R-:W-:-:S06]  /*1dc90*/  WARPGROUP.ARRIVE ;  /* 0x00000000000079c5 */ /* 0x000fcc0000000000 */
[----:B------:R-:W-:Y:S01]  /*1dca0*/  HGMMA.64x256x16.F32 R24, R152, gdesc[UR4].tnspB, R24, gsb0 ;  /* 0x43e0000498187df0 */ /* 0x000fe20008000818 */
[----:B------:R0:W-:Y:S04]  /*1dcb0*/  STL [R1+0xbc0], R194 ;  /* 0x000bc0c201007387 */ /* 0x0001e80000100800 */
[----:B------:R1:W-:Y:S01]  /*1dcc0*/  STL.64 [R1+0xbb8], R192 ;  /* 0x000bb8c001007387 */ /* 0x0003e20000100a00 */
[----:B0-----:R-:W-:-:S03]  /*1dcd0*/  IMAD.MOV.U32 R194, RZ, RZ, R19 ;  /* 0x000000ffffc27224 */ /* 0x001fc600078e0013 */
[----:B------:R-:W2:Y:S01]  /*1dce0*/  LDL.LU R19, [R1+0xbc8] ;  /* 0x000bc80001137983 */ /* 0x000ea20000300800 */
[----:B-1----:R-:W-:-:S03]  /*1dcf0*/  IMAD.MOV.U32 R193, RZ, RZ, R18 ;  /* 0x000000ffffc17224 */ /* 0x002fc600078e0012 */
[----:B------:R-:W2:Y:S01]  /*1dd00*/  LDL.LU R18, [R1+0xbcc] ;  /* 0x000bcc0001127983 */ /* 0x000ea20000300800 */
[----:B------:R-:W-:-:S03]  /*1dd10*/  WARPGROUP.DEPBAR.LE gsb0, 0x0 ;  /* 0x00008000000079c5 */ /* 0x000fc60000010000 */
[----:B------:R0:W-:Y:S04]  /*1dd20*/  STL.128 [R1+0xb40], R128 ;  /* 0x000b408001007387 */ /* 0x0001e80000100c00 */
[----:B------:R1:W-:Y:S04]  /*1dd30*/  STL.128 [R1+0xb30], R124 ;  /* 0x000b307c01007387 */ /* 0x0003e80000100c00 */
[----:B------:R4:W-:Y:S04]  /*1dd40*/  STL.128 [R1+0xb20], R120 ;  /* 0x000b207801007387 */ /* 0x0009e80000100c00 */
[----:B------:R3:W-:Y:S01]  /*1dd50*/  STL.128 [R1+0xb10], R116 ;  /* 0x000b107401007387 */ /* 0x0007e20000100c00 */
[----:B0-----:R-:W-:-:S02]  /*1dd60*/  IMAD.MOV.U32 R131, RZ, RZ, R47 ;  /* 0x000000ffff837224 */ /* 0x001fc400078e002f */
[----:B------:R-:W-:Y:S02]  /*1dd70*/  IMAD.MOV.U32 R130, RZ, RZ, R46 ;  /* 0x000000ffff827224 */ /* 0x000fe400078e002e */
[----:B------:R-:W-:Y:S02]  /*1dd80*/  IMAD.MOV.U32 R129, RZ, RZ, R45 ;  /* 0x000000ffff817224 */ /* 0x000fe400078e002d */
[----:B-1----:R-:W-:Y:S02]  /*1dd90*/  IMAD.MOV.U32 R127, RZ, RZ, R43 ;  /* 0x000000ffff7f7224 */ /* 0x002fe400078e002b */
[----:B------:R-:W-:Y:S02]  /*1dda0*/  IMAD.MOV.U32 R126, RZ, RZ, R42 ;  /* 0x000000ffff7e7224 */ /* 0x000fe400078e002a */
[----:B------:R-:W-:Y:S02]  /*1ddb0*/  IMAD.MOV.U32 R125, RZ, RZ, R41 ;  /* 0x000000ffff7d7224 */ /* 0x000fe400078e0029 */
[----:B----4-:R-:W-:-:S02]  /*1ddc0*/  IMAD.MOV.U32 R123, RZ, RZ, R39 ;  /* 0x000000ffff7b7224 */ /* 0x010fc400078e0027 */
[----:B------:R-:W-:Y:S02]  /*1ddd0*/  IMAD.MOV.U32 R122, RZ, RZ, R38 ;  /* 0x000000ffff7a7224 */ /* 0x000fe400078e0026 */
[----:B------:R-:W-:Y:S02]  /*1dde0*/  IMAD.MOV.U32 R121, RZ, RZ, R37 ;  /* 0x000000ffff797224 */ /* 0x000fe400078e0025 */
[----:B------:R-:W-:Y:S02]  /*1ddf0*/  IMAD.MOV.U32 R120, RZ, RZ, R36 ;  /* 0x000000ffff787224 */ /* 0x000fe400078e0024 */
[----:B------:R-:W-:Y:S02]  /*1de00*/  IMAD.MOV.U32 R124, RZ, RZ, R40 ;  /* 0x000000ffff7c7224 */ /* 0x000fe400078e0028 */
[----:B------:R-:W-:Y:S01]  /*1de10*/  IMAD.MOV.U32 R128, RZ, RZ, R44 ;  /* 0x000000ffff807224 */ /* 0x000fe200078e002c */
[----:B------:R0:W-:Y:S01]  /*1de20*/  STL.128 [R1+0x290], R120 ;  /* 0x0002907801007387 */ /* 0x0001e20000100c00 */
[----:B---3--:R-:W-:-:S02]  /*1de30*/  IMAD.MOV.U32 R119, RZ, RZ, R35 ;  /* 0x000000ffff777224 */ /* 0x008fc400078e0023 */
[----:B------:R-:W-:Y:S01]  /*1de40*/  IMAD.MOV.U32 R118, RZ, RZ, R34 ;  /* 0x000000ffff767224 */ /* 0x000fe200078e0022 */
[----:B------:R1:W-:Y:S01]  /*1de50*/  STL.128 [R1+0x2a0], R124 ;  /* 0x0002a07c01007387 */ /* 0x0003e20000100c00 */
[----:B------:R-:W-:Y:S02]  /*1de60*/  IMAD.MOV.U32 R117, RZ, RZ, R33 ;  /* 0x000000ffff757224 */ /* 0x000fe400078e0021 */
[----:B------:R-:W-:Y:S01]  /*1de70*/  IMAD.MOV.U32 R116, RZ, RZ, R32 ;  /* 0x000000ffff747224 */ /* 0x000fe200078e0020 */
[----:B------:R3:W-:Y:S04]  /*1de80*/  STL.128 [R1+0x2b0], R128 ;  /* 0x0002b08001007387 */ /* 0x0007e80000100c00 */
[----:B------:R4:W-:Y:S04]  /*1de90*/  STL.128 [R1+0x280], R116 ;  /* 0x0002807401007387 */ /* 0x0009e80000100c00 */
[----:B0-----:R-:W2:Y:S04]  /*1dea0*/  LDL.LU.128 R120, [R1+0xb20] ;  /* 0x000b200001787983 */ /* 0x001ea80000300c00 */
[----:B-1----:R-:W2:Y:S04]  /*1deb0*/  LDL.LU.128 R124, [R1+0xb30] ;  /* 0x000b3000017c7983 */ /* 0x002ea80000300c00 */
[----:B---3--:R-:W3:Y:S04]  /*1dec0*/  LDL.LU.128 R128, [R1+0xb40] ;  /* 0x000b400001807983 */ /* 0x008ee80000300c00 */
[----:B------:R0:W-:Y:S04]  /*1ded0*/  STL.128 [R1+0xaa0], R24 ;  /* 0x000aa01801007387 */ /* 0x0001e80000100c00 */
[----:B----4-:R-:W4:Y:S04]  /*1dee0*/  LDL.LU.128 R116, [R1+0xb10] ;  /* 0x000b100001747983 */ /* 0x010f280000300c00 */
[----:B0-----:R-:W4:Y:S04]  /*1def0*/  LDL.LU.128 R24, [R1+0xaa0] ;  /* 0x000aa00001187983 */ /* 0x001f280000300c00 */
[----:B------:R0:W-:Y:S04]  /*1df00*/  STL.128 [R1+0xb00], R112 ;  /* 0x000b007001007387 */ /* 0x0001e80000100c00 */
[----:B------:R1:W-:Y:S04]  /*1df10*/  STL.64 [R1+0xc38], R182 ;  /* 0x000c38b601007387 */ /* 0x0003e80000100a00 */
[----:B------:R1:W-:Y:S01]  /*1df20*/  STL.128 [R1+0xb50], R132 ;  /* 0x000b508401007387 */ /* 0x0003e20000100c00 */
[----:B0-----:R-:W-:-:S03]  /*1df30*/  IMAD.MOV.U32 R115, RZ, RZ, R31 ;  /* 0x000000ffff737224 */ /* 0x001fc600078e001f */
[----:B-1----:R-:W4:Y:S01]  /*1df40*/  LDL.LU.64 R182, [R1+0xc38] ;  /* 0x000c380001b67983 */ /* 0x002f220000300a00 */
[----:B------:R-:W-:Y:S02]  /*1df50*/  IMAD.MOV.U32 R114, RZ, RZ, R30 ;  /* 0x000000ffff727224 */ /* 0x000fe400078e001e */
        /* <DEDUP_REMOVED lines=8> */
[----:B------:R1:W-:Y:S04]  /*1dfe0*/  STL.128 [R1+0xb90], R148 ;  /* 0x000b909401007387 */ /* 0x0003e80000100c00 */
[----:B------:R1:W-:Y:S04]  /*1dff0*/  STL.128 [R1+0xb80], R144 ;  /* 0x000b809001007387 */ /* 0x0003e80000100c00 */
[----:B0-----:R-:W4:Y:S04]  /*1e000*/  LDL.LU.128 R108, [R1+0xaf0] ;  /* 0x000af000016c7983 */ /* 0x001f280000300c00 */
[----:B-1----:R-:W4:Y:S04]  /*1e010*/  LDL.LU.128 R112, [R1+0xb00] ;  /* 0x000b000001707983 */ /* 0x002f280000300c00 */
        /* <DEDUP_REMOVED lines=11> */
[----:B0-----:R-:W-:Y:S02]  /*1e0d0*/  IMAD.MOV.U32 R143, RZ, RZ, R59 ;  /* 0x000000ffff8f7224 */ /* 0x001fe400078e003b */
[----:B------:R-:W-:Y:S02]  /*1e0e0*/  IMAD.MOV.U32 R142, RZ, RZ, R58 ;  /* 0x000000ffff8e7224 */ /* 0x000fe400078e003a */
[----:B-1----:R-:W-:Y:S02]  /*1e0f0*/  IMAD.MOV.U32 R139, RZ, RZ, R55 ;  /* 0x000000ffff8b7224 */ /* 0x002fe400078e0037 */
[----:B------:R-:W-:Y:S01]  /*1e100*/  IMAD.MOV.U32 R138, RZ, RZ, R54 ;  /* 0x000000ffff8a7224 */ /* 0x000fe200078e0036 */
[----:B------:R-:W4:Y:S01]  /*1e110*/  LDL.LU.128 R132, [R1+0xb50] ;  /* 0x000b500001847983 */ /* 0x000f220000300c00 */
        /* <DEDUP_REMOVED lines=12> */
[----:B--2---:R0:W-:Y:S04]  /*1e1e0*/  STL.64 [R1+0xa90], R18 ;  /* 0x000a901201007387 */ /* 0x0041e80000100a00 */
[----:B0-----:R-:W2:Y:S04]  /*1e1f0*/  LDL.LU.64 R18, [R1+0xa90] ;  /* 0x000a900001127983 */ /* 0x001ea80000300a00 */
[----:B------:R0:W-:Y:S04]  /*1e200*/  STL.128 [R1+0xac0], R120 ;  /* 0x000ac07801007387 */ /* 0x0001e80000100c00 */
[----:B------:R1:W-:Y:S04]  /*1e210*/  STL.128 [R1+0xad0], R124 ;  /* 0x000ad07c01007387 */ /* 0x0003e80000100c00 */
[----:B---3--:R3:W-:Y:S04]  /*1e220*/  STL.128 [R1+0xae0], R128 ;  /* 0x000ae08001007387 */ /* 0x0087e80000100c00 */
[----:B0-----:R-:W2:Y:S04]  /*1e230*/  LDL.LU.128 R120, [R1+0xac0] ;  /* 0x000ac00001787983 */ /* 0x001ea80000300c00 */
[----:B-1----:R-:W2:Y:S04]  /*1e240*/  LDL.LU.128 R124, [R1+0xad0] ;  /* 0x000ad000017c7983 */ /* 0x002ea80000300c00 */
[----:B---3--:R-:W3:Y:S04]  /*1e250*/  LDL.LU.128 R128, [R1+0xae0] ;  /* 0x000ae00001807983 */ /* 0x008ee80000300c00 */
[----:B----4-:R0:W-:Y:S04]  /*1e260*/  STL.128 [R1+0xab0], R116 ;  /* 0x000ab07401007387 */ /* 0x0101e80000100c00 */
[----:B------:R1:W-:Y:S04]  /*1e270*/  STL.128 [R1+0xa80], R24 ;  /* 0x000a801801007387 */ /* 0x0003e80000100c00 */
[----:B0-----:R-:W4:Y:S04]  /*1e280*/  LDL.LU.128 R116, [R1+0xab0] ;  /* 0x000ab00001747983 */ /* 0x001f280000300c00 */
[----:B-1----:R-:W4:Y:S01]  /*1e290*/  LDL.LU.128 R24, [R1+0xa80] ;  /* 0x000a800001187983 */ /* 0x002f220000300c00 */
[----:B------:R-:W-:-:S02]  /*1e2a0*/  IMAD.MOV.U32 R167, RZ, RZ, R4 ;  /* 0x000000ffffa77224 */ /* 0x000fc400078e0004 */
[----:B------:R-:W-:Y:S01]  /*1e2b0*/  IMAD.MOV.U32 R168, RZ, RZ, R5 ;  /* 0x000000ffffa87224 */ /* 0x000fe200078e0005 */
[----:B------:R0:W-:Y:S01]  /*1e2c0*/  STL.64 [R1+0xba8], R178 ;  /* 0x000ba8b201007387 */ /* 0x0001e20000100a00 */
[----:B------:R-:W-:Y:S02]  /*1e2d0*/  IMAD.MOV.U32 R169, RZ, RZ, R6 ;  /* 0x000000ffffa97224 */ /* 0x000fe400078e0006 */
[----:B------:R-:W-:Y:S01]  /*1e2e0*/  IMAD.MOV.U32 R170, RZ, RZ, R7 ;  /* 0x000000ffffaa7224 */ /* 0x000fe200078e0007 */
[----:B------:R1:W-:Y:S01]  /*1e2f0*/  STL [R1+0xba0], R171 ;  /* 0x000ba0ab01007387 */ /* 0x0003e20000100800 */
[----:B------:R-:W-:Y:S02]  /*1e300*/  IMAD.MOV.U32 R176, RZ, RZ, R9 ;  /* 0x000000ffffb07224 */ /* 0x000fe400078e0009 */
[----:B------:R-:W-:Y:S01]  /*1e310*/  IMAD.MOV.U32 R177, RZ, RZ, R10 ;  /* 0x000000ffffb17224 */ /* 0x000fe200078e000a */
[----:B------:R1:W-:Y:S01]  /*1e320*/  STL [R1+0xbc4], R234 ;  /* 0x000bc4ea01007387 */ /* 0x0003e20000100800 */
[----:B------:R-:W-:-:S02]  /*1e330*/  IMAD.MOV.U32 R154, RZ, RZ, R16 ;  /* 0x000000ffff9a7224 */ /* 0x000fc400078e0010 */
[----:B0-----:R-:W-:Y:S01]  /*1e340*/  IMAD.MOV.U32 R178, RZ, RZ, R11 ;  /* 0x000000ffffb27224 */ /* 0x001fe200078e000b */
[----:B------:R0:W-:Y:S01]  /*1e350*/  STL.64 [R1+0xbb0], R182 ;  /* 0x000bb0b601007387 */ /* 0x0001e20000100a00 */
[----:B-1----:R-:W-:Y:S02]  /*1e360*/  IMAD.MOV.U32 R171, RZ, RZ, R8 ;  /* 0x000000ffffab7224 */ /* 0x002fe400078e0008 */
[----:B------:R-:W-:Y:S02]  /*1e370*/  IMAD.MOV.U32 R179, RZ, RZ, R12 ;  /* 0x000000ffffb37224 */ /* 0x000fe400078e000c */
[----:B------:R-:W-:Y:S02]  /*1e380*/  IMAD.MOV.U32 R234, RZ, RZ, R235 ;  /* 0x000000ffffea7224 */ /* 0x000fe400078e00eb */
[----:B------:R-:W-:Y:S02]  /*1e390*/  IMAD.MOV.U32 R155, RZ, RZ, R17 ;  /* 0x000000ffff9b7224 */ /* 0x000fe400078e0011 */
[----:B------:R-:W-:-:S02]  /*1e3a0*/  IMAD.MOV.U32 R180, RZ, RZ, R13 ;  /* 0x000000ffffb47224 */ /* 0x000fc400078e000d */
[----:B------:R-:W-:Y:S02]  /*1e3b0*/  IMAD.MOV.U32 R181, RZ, RZ, R14 ;  /* 0x000000ffffb57224 */ /* 0x000fe400078e000e */
[----:B0-----:R-:W-:Y:S02]  /*1e3c0*/  IMAD.MOV.U32 R182, RZ, RZ, R15 ;  /* 0x000000ffffb67224 */ /* 0x001fe400078e000f */
        /* <DEDUP_REMOVED lines=15> */
[----:B------:R-:W-:Y:S01]  /*1e4c0*/  IMAD.MOV.U32 R6, RZ, RZ, R112 ;  /* 0x000000ffff067224 */ /* 0x000fe200078e0070 */
[----:B------:R0:W-:Y:S01]  /*1e4d0*/  STL.128 [R1+0x340], R164 ;  /* 0x000340a401007387 */ /* 0x0001e20000100c00 */
[----:B------:R-:W-:-:S02]  /*1e4e0*/  IMAD.MOV.U32 R152, RZ, RZ, R22 ;  /* 0x000000ffff987224 */ /* 0x000fc400078e0016 */
[----:B------:R-:W-:Y:S01]  /*1e4f0*/  IMAD.MOV.U32 R153, RZ, RZ, R23 ;  /* 0x000000ffff997224 */ /* 0x000fe200078e0017 */
[----:B------:R1:W-:Y:S01]  /*1e500*/  STL.128 [R1+0x350], R168 ;  /* 0x000350a801007387 */ /* 0x0003e20000100c00 */
[----:B------:R-:W-:-:S03]  /*1e510*/  IMAD.MOV.U32 R21, RZ, RZ, R99 ;  /* 0x000000ffff157224 */ /* 0x000fc600078e0063 */
[----:B------:R1:W-:Y:S01]  /*1e520*/  STL.128 [R1+0x360], R172 ;  /* 0x000360ac01007387 */ /* 0x0003e20000100c00 */
[----:B------:R-:W-:-:S03]  /*1e530*/  IMAD.MOV.U32 R22, RZ, RZ, R98 ;  /* 0x000000ffff167224 */ /* 0x000fc600078e0062 */
[----:B------:R1:W-:Y:S01]  /*1e540*/  STL.128 [R1+0x370], R176 ;  /* 0x000370b001007387 */ /* 0x0003e20000100c00 */
        /* <DEDUP_REMOVED lines=35> */
[----:B------:R0:W-:Y:S01]  /*1e780*/  STL.128 [R1+0x310], R152 ;  /* 0x0003109801007387 */ /* 0x0001e20000100c00 */
[----:B------:R-:W-:-:S03]  /*1e790*/  IMAD.MOV.U32 R164, RZ, RZ, R80 ;  /* 0x000000ffffa47224 */ /* 0x000fc600078e0050 */
[----:B------:R1:W-:Y:S01]  /*1e7a0*/  STL.128 [R1+0x330], R160 ;  /* 0x000330a001007387 */ /* 0x0003e20000100c00 */
        /* <DEDUP_REMOVED lines=9> */
[----:B------:R-:W-:Y:S01]  /*1e840*/  IMAD.MOV.U32 R28, RZ, RZ, R96 ;  /* 0x000000ffff1c7224 */ /* 0x000fe200078e0060 */
[----:B------:R0:W-:Y:S01]  /*1e850*/  STL.128 [R1+0x320], R156 ;  /* 0x0003209c01007387 */ /* 0x0001e20000100c00 */
[----:B-1----:R-:W-:Y:S02]  /*1e860*/  IMAD.MOV.U32 R163, RZ, RZ, R79 ;  /* 0x000000ffffa37224 */ /* 0x002fe400078e004f */
[----:B------:R-:W-:-:S02]  /*1e870*/  IMAD.MOV.U32 R162, RZ, RZ, R78 ;  /* 0x000000ffffa27224 */ /* 0x000fc400078e004e */
[----:B------:R-:W-:Y:S02]  /*1e880*/  IMAD.MOV.U32 R192, RZ, RZ, R3 ;  /* 0x000000ffffc07224 */ /* 0x000fe400078e0003 */
[----:B------:R-:W-:Y:S01]  /*1e890*/  IMAD.MOV.U32 R112, RZ, RZ, R132 ;  /* 0x000000ffff707224 */ /* 0x000fe200078e0084 */
[----:B------:R-:W-:Y:S01]  /*1e8a0*/  STL.128 [R1+0x390], R184 ;  /* 0x000390b801007387 */ /* 0x000fe20000100c00 */
        /* <DEDUP_REMOVED lines=12> */
[----:B0-----:R-:W-:Y:S02]  /*1e970*/  IMAD.MOV.U32 R159, RZ, RZ, R75 ;  /* 0x000000ffff9f7224 */ /* 0x001fe400078e004b */
[----:B------:R-:W-:Y:S01]  /*1e980*/  IMAD.MOV.U32 R158, RZ, RZ, R74 ;  /* 0x000000ffff9e7224 */ /* 0x000fe200078e004a */
[----:B------:R0:W-:Y:S01]  /*1e990*/  STL.128 [R1+0x380], R180 ;  /* 0x000380b401007387 */ /* 0x0001e20000100c00 */
[----:B------:R-:W-:-:S02]  /*1e9a0*/  IMAD.MOV.U32 R157, RZ, RZ, R73 ;  /* 0x000000ffff9d7224 */ /* 0x000fc400078e0049 */
[----:B------:R-:W-:Y:S01]  /*1e9b0*/  IMAD.MOV.U32 R156, RZ, RZ, R72 ;  /* 0x000000ffff9c7224 */ /* 0x000fe200078e0048 */
[----:B------:R-:W-:Y:S01]  /*1e9c0*/  STL.128 [R1+0x3b0], R192 ;  /* 0x0003b0c001007387 */ /* 0x000fe20000100c00 */
[----:B------:R-:W-:-:S03]  /*1e9d0*/  IMAD.MOV.U32 R76, RZ, RZ, R28 ;  /* 0x000000ffff4c7224 */ /* 0x000fc600078e001c */
[----:B------:R-:W-:Y:S01]  /*1e9e0*/  STL.128 [R1+0x3e0], R204 ;  /* 0x0003e0cc01007387 */ /* 0x000fe20000100c00 */
[----:B-1----:R-:W-:-:S03]  /*1e9f0*/  IMAD.MOV.U32 R153, RZ, RZ, R5 ;  /* 0x000000ffff997224 */ /* 0x002fc600078e0005 */
[----:B------:R-:W-:Y:S01]  /*1ea00*/  STL.128 [R1+0x3f0], R208 ;  /* 0x0003f0d001007387 */ /* 0x000fe20000100c00 */
[----:B------:R-:W-:Y:S02]  /*1ea10*/  IMAD.MOV.U32 R154, RZ, RZ, R4 ;  /* 0x000000ffff9a7224 */ /* 0x000fe400078e0004 */
[----:B------:R-:W-:Y:S01]  /*1ea20*/  IMAD.MOV.U32 R155, RZ, RZ, R0 ;  /* 0x000000ffff9b7224 */ /* 0x000fe200078e0000 */
[----:B0-----:R-:W4:Y:S04]  /*1ea30*/  LDL.LU.64 R182, [R1+0xbb0] ;  /* 0x000bb00001b67983 */ /* 0x001f280000300a00 */
        /* <DEDUP_REMOVED lines=8> */
[----:B------:R-:W-:Y:S01]  /*1eac0*/  STL.128 [R1+0x340], R164 ;  /* 0x000340a401007387 */ /* 0x000fe20000100c00 */
[----:B--2---:R-:W-:-:S02]  /*1ead0*/  IMAD.MOV.U32 R14, RZ, RZ, R123 ;  /* 0x000000ffff0e7224 */ /* 0x004fc400078e007b */
        /* <DEDUP_REMOVED lines=12> */
[----:B------:R-:W-:-:S02]  /*1eba0*/  IMAD.MOV.U32 R100, RZ, RZ, R17 ;  /* 0x000000ffff647224 */ /* 0x000fc400078e0011 */
[----:B----4-:R-:W-:Y:S02]  /*1ebb0*/  IMAD.MOV.U32 R31, RZ, RZ, R27 ;  /* 0x000000ffff1f7224 */ /* 0x010fe400078e001b */
        /* <DEDUP_REMOVED lines=8> */
[----:B------:R-:W2:Y:S01]  /*1ec40*/  LDL R132, [R1+0x30c] ;  /* 0x00030c0001847983 */ /* 0x000ea20000100800 */
[----:B------:R-:W-:Y:S02]  /*1ec50*/  IMAD.MOV.U32 R105, RZ, RZ, R12 ;  /* 0x000000ffff697224 */ /* 0x000fe400078e000c */
[----:B------:R-:W-:Y:S01]  /*1ec60*/  IMAD.MOV.U32 R106, RZ, RZ, R11 ;  /* 0x000000ffff6a7224 */ /* 0x000fe200078e000b */
[----:B------:R-:W-:Y:S01]  /*1ec70*/  STL.64 [R1+0xa70], R18 ;  /* 0x000a701201007387 */ /* 0x000fe20000100a00 */
[----:B------:R-:W-:Y:S02]  /*1ec80*/  IMAD.MOV.U32 R107, RZ, RZ, R10 ;  /* 0x000000ffff6b7224 */ /* 0x000fe400078e000a */
[----:B------:R-:W-:Y:S01]  /*1ec90*/  IMAD.MOV.U32 R108, RZ, RZ, R9 ;  /* 0x000000ffff6c7224 */ /* 0x000fe200078e0009 */
[----:B------:R0:W5:Y:S01]  /*1eca0*/  LDL.LU R2, [R1+0xbd4] ;  /* 0x000bd40001027983 */ /* 0x0001620000300800 */
[----:B------:R-:W-:-:S02]  /*1ecb0*/  IMAD.MOV.U32 R109, RZ, RZ, R8 ;  /* 0x000000ffff6d7224 */ /* 0x000fc400078e0008 */
[----:B------:R-:W-:Y:S01]  /*1ecc0*/  IMAD.MOV.U32 R110, RZ, RZ, R7 ;  /* 0x000000ffff6e7224 */ /* 0x000fe200078e0007 */
[----:B------:R0:W5:Y:S01]  /*1ecd0*/  LDL.LU R3, [R1+0xbd0] ;  /* 0x000bd00001037983 */ /* 0x0001620000300800 */
        /* <DEDUP_REMOVED lines=20> */
[----:B------:R-:W-:Y:S01]  /*1ee20*/  STL.128 [R1+0x410], R112 ;  /* 0x0004107001007387 */ /* 0x000fe20000100c00 */
[----:B------:R-:W-:Y:S02]  /*1ee30*/  IMAD.MOV.U32 R16, RZ, RZ, R138 ;  /* 0x000000ffff107224 */ /* 0x000fe400078e008a */
[----:B------:R-:W-:Y:S01]  /*1ee40*/  IMAD.MOV.U32 R17, RZ, RZ, R137 ;  /* 0x000000ffff117224 */ /* 0x000fe200078e0089 */
[----:B------:R-:W2:Y:S01]  /*1ee50*/  LDL R4, [R1+0x270] ;  /* 0x0002700001047983 */ /* 0x000ea20000100800 */
[----:B------:R-:W-:-:S02]  /*1ee60*/  IMAD.MOV.U32 R96, RZ, RZ, R23 ;  /* 0x000000ffff607224 */ /* 0x000fc400078e0017 */
[----:B------:R-:W-:Y:S01]  /*1ee70*/  IMAD.MOV.U32 R97, RZ, RZ, R22 ;  /* 0x000000ffff617224 */ /* 0x000fe200078e0016 */
[----:B------:R-:W2:Y:S01]  /*1ee80*/  LDL R74, [R1+0x274] ;  /* 0x00027400014a7983 */ /* 0x000ea20000100800 */
        /* <DEDUP_REMOVED lines=26> */
[----:B------:R0:W-:Y:S04]  /*1f030*/  STL.128 [R1+0x3d0], R96 ;  /* 0x0003d06001007387 */ /* 0x0001e80000100c00 */
[----:B------:R0:W-:Y:S04]  /*1f040*/  STL.128 [R1+0x3e0], R100 ;  /* 0x0003e06401007387 */ /* 0x0001e80000100c00 */
[----:B------:R0:W-:Y:S04]  /*1f050*/  STL.128 [R1+0x3f0], R104 ;  /* 0x0003f06801007387 */ /* 0x0001e80000100c00 */
[----:B------:R0:W-:Y:S04]  /*1f060*/  STL.128 [R1+0x400], R108 ;  /* 0x0004006c01007387 */ /* 0x0001e80000100c00 */
[----:B------:R-:W-:Y:S04]  /*1f070*/  STL.128 [R1+0x420], R140 ;  /* 0x0004208c01007387 */ /* 0x000fe80000100c00 */
[----:B------:R-:W-:Y:S04]  /*1f080*/  STL.128 [R1+0x430], R144 ;  /* 0x0004309001007387 */ /* 0x000fe80000100c00 */
[----:B------:R-:W-:Y:S04]  /*1f090*/  STL.128 [R1+0x440], R148 ;  /* 0x0004409401007387 */ /* 0x000fe80000100c00 */
[----:B------:R-:W-:Y:S04]  /*1f0a0*/  STL.128 [R1+0x450], R152 ;  /* 0x0004509801007387 */ /* 0x000fe80000100c00 */
[----:B------:R0:W-:Y:S04]  /*1f0b0*/  STL.128 [R1+0x260], R24 ;  /* 0x0002601801007387 */ /* 0x0001e80000100c00 */
[----:B------:R-:W2:Y:S04]  /*1f0c0*/  LDL R0, [R1+0x260] ;  /* 0x0002600001007983 */ /* 0x000ea80000100800 */
[----:B------:R-:W2:Y:S04]  /*1f0d0*/  LDL R68, [R1+0x264] ;  /* 0x0002640001447983 */ /* 0x000ea80000100800 */
[----:B------:R-:W2:Y:S04]  /*1f0e0*/  LDL R70, [R1+0x268] ;  /* 0x0002680001467983 */ /* 0x000ea80000100800 */
[----:B------:R-:W2:Y:S04]  /*1f0f0*/  LDL R72, [R1+0x26c] ;  /* 0x00026c0001487983 */ /* 0x000ea80000100800 */
[----:B-1----:R-:W2:Y:S04]  /*1f100*/  LDL R76, [R1+0x278] ;  /* 0x00027800014c7983 */ /* 0x002ea80000100800 */
[----:B------:R-:W2:Y:S04]  /*1f110*/  LDL R78, [R1+0x27c] ;  /* 0x00027c00014e7983 */ /* 0x000ea80000100800 */
[----:B------:R-:W2:Y:S04]  /*1f120*/  LDL R6, [R1+0x280] ;  /* 0x0002800001067983 */ /* 0x000ea80000100800 */
[----:B---3--:R-:W3:Y:S04]  /*1f130*/  LDL R80, [R1+0x284] ;  /* 0x0002840001507983 */ /* 0x008ee80000100800 */
[----:B------:R-:W3:Y:S04]  /*1f140*/  LDL R82, [R1+0x288] ;  /* 0x0002880001527983 */ /* 0x000ee80000100800 */
[----:B----4-:R-:W4:Y:S04]  /*1f150*/  LDL R84, [R1+0x28c] ;  /* 0x00028c0001547983 */ /* 0x010f280000100800 */
[----:B------:R-:W4:Y:S04]  /*1f160*/  LDL R8, [R1+0x290] ;  /* 0x0002900001087983 */ /* 0x000f280000100800 */
[----:B------:R-:W4:Y:S04]  /*1f170*/  LDL R86, [R1+0x294] ;  /* 0x0002940001567983 */ /* 0x000f280000100800 */
[----:B0-----:R-:W4:Y:S04]  /*1f180*/  LDL R88, [R1+0x298] ;  /* 0x0002980001587983 */ /* 0x001f280000100800 */
        /* <DEDUP_REMOVED lines=104> */
[----:B------:R0:W5:Y:S04]  /*1f810*/  LDL.LU R234, [R1+0xbc4] ;  /* 0x000bc40001ea7983 */ /* 0x0001680000300800 */
[----:B------:R0:W5:Y:S04]  /*1f820*/  LDL.LU R194, [R1+0xbc0] ;  /* 0x000bc00001c27983 */ /* 0x0001680000300800 */
[----:B------:R0:W5:Y:S04]  /*1f830*/  LDL.LU.64 R192, [R1+0xbb8] ;  /* 0x000bb80001c07983 */ /* 0x0001680000300a00 */
[----:B------:R0:W5:Y:S04]  /*1f840*/  LDL.LU.64 R178, [R1+0xba8] ;  /* 0x000ba80001b27983 */ /* 0x0001680000300a00 */
[----:B------:R0:W5:Y:S04]  /*1f850*/  LDL.LU R171, [R1+0xba0] ;  /* 0x000ba00001ab7983 */ /* 0x0001680000300800 */
[----:B------:R0:W5:Y:S04]  /*1f860*/  LDL.LU.64 R18, [R1+0xa70] ;  /* 0x000a700001127983 */ /* 0x0001680000300a00 */
        /* <DEDUP_REMOVED lines=134> */
[----:B------:R-:W-:Y:S04]  /*200d0*/  BSSY B0, `(.L_x_11135) ;  /* 0x0000008000007945 */ /* 0x000fe80003800000 */
[----:B------:R-:W-:Y:S05]  /*200e0*/  @P0 BRA `(.L_x_11136) ;  /* 0x0000000000180947 */ /* 0x000fea0003800000 */
[----:B0-----:R-:W2:Y:S04]  /*200f0*/  LDL.64 R4, [R1+0x68] ;  /* 0x0000680001047983 */ /* 0x001ea80000100a00 */
[----:B-----5:R-:W3:Y:S01]  /*20100*/  LD.E R0, desc[UR44][R2.64] ;  /* 0x0000002c02007980 */ /* 0x020ee2000c101900 */
[----:B--2---:R-:W-:-:S05]  /*20110*/  MOV R5, R4 ;  /* 0x0000000400057202 */ /* 0x004fca0000000f00 */
[----:B---3--:R-:W-:-:S05]  /*20120*/  IMAD R0, R0, 0x8, R5 ;  /* 0x0000000800007824 */ /* 0x008fca00078e0205 */
[----:B------:R-:W-:-:S04]  /*20130*/  PRMT R0, RZ, 0x654, R0 ;  /* 0x00000654ff007816 */ /* 0x000fc80000000000 */
[----:B------:R1:W-:Y:S03]  /*20140*/  SYNCS.ARRIVE.TRANS64.RED.A1T0 RZ, [R0+URZ], RZ ;  /* 0x000000ff00ff79a7 */ /* 0x0003e6000810043f */
.L_x_11136:
[----:B------:R-:W-:Y:S05]  /*20150*/  BSYNC B0 ;  /* 0x0000000000007941 */ /* 0x000fea0003800000 */
.L_x_11135:
[----:B------:R-:W-:Y:S05]  /*20160*/  @P1 BRA `(.L_x_11137) ;  /* 0xfffffe9000dc1947 */ /* 0x000fea000383ffff */
[----:B0----5:R-:W-:-:S07]  /*20170*/  IMAD.MOV.U32 R20, RZ, RZ, R171 ;  /* 0x000000ffff147224 */ /* 0x021fce00078e00ab */
.L_x_11120:
[----:B------:R-:W-:-:S13]  /*20180*/  ISETP.GE.AND P1, PT, R20, R192, PT ;  /* 0x000000c01400720c */ /* 0x000fda0003f26270 */
[----:B------:R-:W-:Y:S05]  /*20190*/  @!P1 BRA `(.L_x_11138) ;  /* 0x000000b000609947 */ /* 0x000fea0003800000 */
[----:B------:R0:W5:Y:S02]  /*201a0*/  LDL.64 R4, [R1+0x178] ;  /* 0x0001780001047983 */ /* 0x0001640000100a00 */
.L_x_11165:
        /* <DEDUP_REMOVED lines=12> */
[----:B------:R-:W2:Y:S04]  /*20270*/  LDL.64 R72, [R1+0x190] ;  /* 0x0001900001487983 */ /* 0x000ea80000100a00 */
[----:B--2---:R-:W2:Y:S01]  /*20280*/  LD.E R0, desc[UR44][R72.64+0x1c] ;  /* 0x00001c2c48007980 */ /* 0x004ea2000c101900 */
[----:B------:R-:W-:Y:S05]  /*20290*/  YIELD ;  /* 0x0000000000007946 */ /* 0x000fea0003800000 */
[----:B------:R-:W-:Y:S01]  /*202a0*/  BSSY B0, `(.L_x_11139) ;  /* 0x0000006000007945 */ /* 0x000fe20003800000 */
[----:B---3--:R-:W-:Y:S01]  /*202b0*/  @!P1 IMAD.MOV.U32 R3, RZ, RZ, RZ ;  /* 0x000000ffff039224 */ /* 0x008fe200078e00ff */
[----:B--2---:R-:W-:-:S04]  /*202c0*/  LOP3.LUT R0, R0, 0x1, RZ, 0xfc, !PT ;  /* 0x0000000100007812 */ /* 0x004fc800078efcff */
[----:B------:R-:W-:-:S13]  /*202d0*/  ISETP.NE.AND P2, PT, R0, 0x3, PT ;  /* 0x000000030000780c */ /* 0x000fda0003f45270 */
[----:B-1----:R-:W-:Y:S05]  /*202e0*/  @!P2 BRA `(.L_x_11140) ;  /* 0x000000000004a947 */ /* 0x002fea0003800000 */
[----:B------:R-:W-:Y:S01]  /*202f0*/  BPT.TRAP 0x1 ;  /* 0x000000040000795c */ /* 0x000fe20000300000 */
.L_x_11140:
[----:B------:R-:W-:Y:S05]  /*20300*/  BSYNC B0 ;  /* 0x0000000000007941 */ /* 0x000fea0003800000 */
.L_x_11139:
        /* <DEDUP_REMOVED lines=13> */
.L_x_11142:
[----:B------:R-:W-:Y:S05]  /*203e0*/  BSYNC B0 ;  /* 0x0000000000007941 */ /* 0x000fea0003800000 */
.L_x_11141:
        /* <DEDUP_REMOVED lines=8> */
.L_x_11144:
[----:B------:R-:W-:Y:S05]  /*20470*/  BSYNC B0 ;  /* 0x0000000000007941 */ /* 0x000fea0003800000 */
.L_x_11143:
[----:B------:R-:W2:Y:S04]  /*20480*/  LD.E R3, desc[UR44][R4.64] ;  /* 0x0000002c04037980 */ /* 0x000ea8000c101900 */
[----:B------:R-:W2:Y:S01]  /*20490*/  LDL.64 R8, [R1+0xa0] ;  /* 0x0000a00001087983 */ /* 0x000ea20000100a00 */
[----:B------:R-:W-:Y:S05]  /*204a0*/  WARPSYNC.ALL ;  /* 0x0000000000007948 */ /* 0x000fea0003800000 */
[----:B------:R-:W3:Y:S04]  /*204b0*/  LDL.64 R14, [R1+0x98] ;  /* 0x00009800010e7983 */ /* 0x000ee80000100a00 */
[----:B-1---5:R-:W4:Y:S04]  /*204c0*/  LDL.64 R6, [R1+0x98] ;  /* 0x0000980001067983 */ /* 0x022f280000100a00 */
[----:B------:R-:W4:Y:S01]  /*204d0*/  LDL.64 R10, [R1+0x98] ;  /* 0x00009800010a7983 */ /* 0x000f220000100a00 */
[----:B--2---:R-:W-:-:S03]  /*204e0*/  IMAD R2, R3, 0x300, R8 ;  /* 0x0000030003027824 */ /* 0x004fc600078e0208 */
        /* <DEDUP_REMOVED lines=52> */
.L_x_11147:
[----:B------:R-:W-:Y:S05]  /*20830*/  BSYNC B0 ;  /* 0x0000000000007941 */ /* 0x000fea0003800000 */
.L_x_11146:
        /* <DEDUP_REMOVED lines=10> */
.L_x_11149:
[----:B------:R-:W-:Y:S05]  /*208e0*/  BSYNC B0 ;  /* 0x0000000000007941 */ /* 0x000fea0003800000 */
.L_x_11148:
[----:B------:R-:W-:Y:S04]  /*208f0*/  BSSY B0, `(.L_x_11150) ;  /* 0x0000006000007945 */ /* 0x000fe80003800000 */
[----:B--2---:R-:W-:Y:S05]  /*20900*/  @P1 BRA `(.L_x_11151) ;  /* 0x0000000000101947 */ /* 0x004fea0003800000 */
[----:B-----5:R-:W-:Y:S01]  /*20910*/  IMAD R2, R2, 0x8, R7 ;  /* 0x0000000802027824 */ /* 0x020fe200078e0207 */
[----:B------:R-:W-:-:S04]  /*20920*/  SHF.L.U32 R3, R3, 0x1f, RZ ;  /* 0x0000001f03037819 */ /* 0x000fc800000006ff */
[----:B------:R-:W2:Y:S02]  /*20930*/  SYNCS.PHASECHK.TRANS64.TRYWAIT P1, [R2+URZ], R3 ;  /* 0x00000003020075a7 */ /* 0x000ea4000802017f */
[----:B--2---:R-:W-:Y:S05]  /*20940*/  @!P1 BRA `(.L_x_11152) ;  /* 0x0000013400309947 */ /* 0x004fea0003800000 */
.L_x_11151:
[----:B------:R-:W-:Y:S05]  /*20950*/  BSYNC B0 ;  /* 0x0000000000007941 */ /* 0x000fea0003800000 */
.L_x_11150:
        /* <DEDUP_REMOVED lines=9> */
[----:B---3--:R-:W-:Y:S01]  /*209f0*/  IMAD R6, R15, 0xc00, R6 ;  /* 0x00000c000f067824 */ /* 0x008fe200078e0206 */
[----:B------:R-:W-:Y:S01]  /*20a00*/  R2UR UR7, R7 ;  /* 0x00000000070772ca */ /* 0x000fe200000e0000 */
[----:B------:R-:W3:Y:S01]  /*20a10*/  LDL.64 R14, [R1+0x110] ;  /* 0x00011000010e7983 */ /* 0x000ee20000100a00 */
[----:B----4-:R-:W-:-:S02]  /*20a20*/  ISETP.NE.U32.AND P1, PT, R0, RZ, PT ;  /* 0x000000ff0000720c */ /* 0x010fc40003f25070 */
[----:B------:R-:W-:Y:S02]  /*20a30*/  R2UR UR6, R6 ;  /* 0x00000000060672ca */ /* 0x000fe400000e0000 */
[----:B--2---:R-:W-:Y:S02]  /*20a40*/  R2UR UR4, R2 ;  /* 0x00000000020472ca */ /* 0x004fe400000e0000 */
[----:B------:R-:W-:-:S07]  /*20a50*/  R2UR UR5, R3 ;  /* 0x00000000030572ca */ /* 0x000fce00000e0000 */
[----:B------:R-:W-:-:S06]  /*20a60*/  VOTEU.ANY UP0, P1 ;  /* 0x00000000003f7886 */ /* 0x000fcc0000800100 */
        /* <DEDUP_REMOVED lines=180> */
[----:B------:R-:W2:Y:S04]  /*215b0*/  @!P0 LD.E.64 R2, desc[UR44][R72.64+0x30] ;  /* 0x0000302c48028980 */ /* 0x000ea8000c101b00 */
[----:B------:R-:W3:Y:S01]  /*215c0*/  @!P0 LD.E R0, desc[UR44][R4.64] ;  /* 0x0000002c04008980 */ /* 0x000ee2000c101900 */
[----:B--2---:R-:W-:-:S05]  /*215d0*/  @!P0 MOV R3, R2 ;  /* 0x0000000200038202 */ /* 0x004fca0000000f00 */
[----:B---3--:R-:W-:-:S05]  /*215e0*/  @!P0 IMAD R0, R0, 0x8, R3 ;  /* 0x0000000800008824 */ /* 0x008fca00078e0203 */
[----:B------:R-:W-:-:S04]  /*215f0*/  @!P0 PRMT R0, RZ, 0x654, R0 ;  /* 0x00000654ff008816 */ /* 0x000fc80000000000 */
[----:B------:R2:W-:Y:S01]  /*21600*/  @!P0 SYNCS.ARRIVE.TRANS64.RED.A1T0 RZ, [R0+URZ], RZ ;  /* 0x000000ff00ff89a7 */ /* 0x0005e2000810043f */
[----:B------:R-:W3:Y:S04]  /*21610*/  LDL.64 R16, [R1+0x170] ;  /* 0x0001700001107983 */ /* 0x000ee80000100a00 */
[----:B------:R-:W4:Y:S04]  /*21620*/  LDL R21, [R1+0x13c] ;  /* 0x00013c0001157983 */ /* 0x000f280000100800 */
[----:B------:R-:W4:Y:S04]  /*21630*/  LDL R22, [R1+0x70] ;  /* 0x0000700001167983 */ /* 0x000f280000100800 */
[----:B------:R-:W2:Y:S04]  /*21640*/  LDL.64 R2, [R1+0x160] ;  /* 0x0001600001027983 */ /* 0x000ea80000100a00 */
[----:B------:R-:W4:Y:S04]  /*21650*/  LDL R23, [R1+0x168] ;  /* 0x0001680001177983 */ /* 0x000f280000100800 */
[----:B------:R-:W4:Y:S04]  /*21660*/  LDL.128 R12, [R1+0x150] ;  /* 0x00015000010c7983 */ /* 0x000f280000100c00 */
[----:B------:R-:W4:Y:S04]  /*21670*/  LDL.128 R8, [R1+0x140] ;  /* 0x0001400001087983 */ /* 0x000f280000100c00 */
[----:B---3--:R-:W3:Y:S01]  /*21680*/  LD.E R16, desc[UR44][R16.64] ;  /* 0x0000002c10107980 */ /* 0x008ee2000c101900 */
[----:B--2---:R-:W-:-:S02]  /*21690*/  ISETP.NE.AND P1, PT, R2, 0x1, PT ;  /* 0x000000010200780c */ /* 0x004fc40003f25270 */
[----:B----4-:R-:W-:Y:S01]  /*216a0*/  ISETP.GE.AND P2, PT, R13, 0x1, PT ;  /* 0x000000010d00780c */ /* 0x010fe20003f46270 */
[----:B------:R-:W-:Y:S01]  /*216b0*/  BSSY B0, `(.L_x_11153) ;  /* 0x000009e000007945 */ /* 0x000fe20003800000 */
[-C--:B---3--:R-:W-:Y:S01]  /*216c0*/  FMUL.FTZ R36, R36, R16.reuse ;  /* 0x0000001024247220 */ /* 0x088fe20000410000 */
[----:B------:R-:W-:-:S03]  /*216d0*/  FMUL.FTZ R0, R26, R16 ;  /* 0x000000101a007220 */ /* 0x000fc60000410000 */
[----:B------:R2:W3:Y:S01]  /*216e0*/  MUFU.TANH R75, R36 ;  /* 0x00000024004b7308 */ /* 0x0004e20000002400 */
[-C--:B------:R-:W-:Y:S01]  /*216f0*/  FMUL.FTZ R17, R30, R16.reuse ;  /* 0x000000101e117220 */ /* 0x080fe20000410000 */
[-C--:B------:R-:W-:Y:S01]  /*21700*/  FMUL.FTZ R26, R29, R16.reuse ;  /* 0x000000101d1a7220 */ /* 0x080fe20000410000 */
[----:B------:R-:W-:Y:S01]  /*21710*/  FMUL.FTZ R30, R35, R16 ;  /* 0x00000010231e7220 */ /* 0x000fe20000410000 */
[----:B--2---:R-:W-:-:S04]  /*21720*/  SHF.R.S32.HI R36, RZ, 0x1f, R21 ;  /* 0x0000001fff247819 */ /* 0x004fc80000011415 */
[----:B------:R2:W4:Y:S01]  /*21730*/  MUFU.TANH R72, R26 ;  /* 0x0000001a00487308 */ /* 0x0005220000002400 */
[----:B------:R-:W-:Y:S01]  /*21740*/  LEA.HI R35, R36, R21, RZ, 0x7 ;  /* 0x0000001524237211 */ /* 0x000fe200078f38ff */
[----:B------:R-:W-:-:S03]  /*21750*/  FMUL.FTZ R37, R37, R16 ;  /* 0x0000001025257220 */ /* 0x000fc60000410000 */
[----:B--2---:R-:W-:-:S03]  /*21760*/  LOP3.LUT R26, R35, 0xffffff80, RZ, 0xc0, !PT ;  /* 0xffffff80231a7812 */ /* 0x004fc600078ec0ff */
[----:B------:R2:W0:Y:S01]  /*21770*/  MUFU.TANH R76, R37 ;  /* 0x00000025004c7308 */ /* 0x0004220000002400 */
[-C--:B------:R-:W-:Y:S01]  /*21780*/  FMUL.FTZ R7, R24, R16.reuse ;  /* 0x0000001018077220 */ /* 0x080fe20000410000 */
[-C--:B------:R-:W-:Y:S01]  /*21790*/  FMUL.FTZ R24, R31, R16.reuse ;  /* 0x000000101f187220 */ /* 0x080fe20000410000 */
[-C--:B------:R-:W-:Y:S01]  /*217a0*/  FMUL.FTZ R32, R32, R16.reuse ;  /* 0x0000001020207220 */ /* 0x080fe20000410000 */
[----:B------:R-:W-:Y:S01]  /*217b0*/  FMUL.FTZ R31, R38, R16 ;  /* 0x00000010261f7220 */ /* 0x000fe20000410000 */
[----:B--2---:R-:W-:-:S03]  /*217c0*/  IMAD.IADD R37, R21, 0x1, -R26 ;  /* 0x0000000115257824 */ /* 0x004fc600078e0a1a */
[----:B------:R2:W0:Y:S01]  /*217d0*/  MUFU.TANH R73, R32 ;  /* 0x0000002000497308 */ /* 0x0004220000002400 */
[----:B------:R-:W-:Y:S02]  /*217e0*/  LEA.HI R36, R36, R21, RZ, 0x2 ;  /* 0x0000001524247211 */ /* 0x000fe400078f10ff */
[----:B------:R-:W-:Y:S01]  /*217f0*/  SHF.R.S32.HI R38, RZ, 0x1f, R37 ;  /* 0x0000001fff267819 */ /* 0x000fe20000011425 */
[-C--:B------:R-:W-:Y:S01]  /*21800*/  FMUL.FTZ R40, R40, R16.reuse ;  /* 0x0000001028287220 */ /* 0x080fe20000410000 */
[-C--:B------:R-:W-:Y:S01]  /*21810*/  FMUL.FTZ R41, R41, R16.reuse ;  /* 0x0000001029297220 */ /* 0x080fe20000410000 */
[-C--:B------:R-:W-:Y:S01]  /*21820*/  FMUL.FTZ R33, R33, R16.reuse ;  /* 0x0000001021217220 */ /* 0x080fe20000410000 */
[----:B--2---:R-:W-:Y:S01]  /*21830*/  FMUL.FTZ R32, R39, R16 ;  /* 0x0000001027207220 */ /* 0x004fe20000410000 */
[----:B------:R-:W-:Y:S01]  /*21840*/  LEA.HI R39, R38, R37, RZ, 0x2 ;  /* 0x0000002526277211 */ /* 0x000fe200078f10ff */
[----:B------:R2:W0:Y:S01]  /*21850*/  MUFU.TANH R77, R40 ;  /* 0x00000028004d7308 */ /* 0x0004220000002400 */
[----:B------:R-:W-:-:S02]  /*21860*/  LOP3.LUT R36, R36, 0xfffffffc, RZ, 0xc0, !PT ;  /* 0xfffffffc24247812 */ /* 0x000fc400078ec0ff */
[----:B------:R-:W-:-:S05]  /*21870*/  LEA.HI R38, R38, R37, RZ, 0x5 ;  /* 0x0000002526267211 */ /* 0x000fca00078f28ff */
[----:B------:R1:W0:Y:S01]  /*21880*/  MUFU.TANH R78, R41 ;  /* 0x00000029004e7308 */ /* 0x0002220000002400 */
[----:B--2---:R-:W-:-:S07]  /*21890*/  SHF.R.S32.HI R40, RZ, 0x2, R39 ;  /* 0x00000002ff287819 */ /* 0x004fce0000011427 */
[----:B------:R2:W0:Y:S01]  /*218a0*/  MUFU.TANH R74, R33 ;  /* 0x00000021004a7308 */ /* 0x0004220000002400 */
[----:B-1----:R-:W-:-:S04]  /*218b0*/  SHF.R.S32.HI R41, RZ, 0x1f, R39 ;  /* 0x0000001fff297819 */ /* 0x002fc80000011427 */
[----:B------:R-:W-:Y:S01]  /*218c0*/  LEA.HI R41, R41, R40, RZ, 0x3 ;  /* 0x0000002829297211 */ /* 0x000fe200078f18ff */
[----:B--2---:R-:W-:Y:S01]  /*218d0*/  FMUL.FTZ R33, R42, R16 ;  /* 0x000000102a217220 */ /* 0x004fe20000410000 */
[----:B------:R-:W-:Y:S01]  /*218e0*/  IMAD.IADD R42, R21, 0x1, -R36 ;  /* 0x00000001152a7824 */ /* 0x000fe200078e0a24 */
[----:B------:R-:W-:Y:S02]  /*218f0*/  SHF.R.S32.HI R36, RZ, 0x7, R35 ;  /* 0x00000007ff247819 */ /* 0x000fe40000011423 */
[----:B------:R-:W-:Y:S02]  /*21900*/  LOP3.LUT R41, R41, 0xfffffff8, RZ, 0xc0, !PT ;  /* 0xfffffff829297812 */ /* 0x000fe400078ec0ff */
[----:B------:R-:W-:Y:S02]  /*21910*/  LEA.HI R35, R35, R36, RZ, 0x1 ;  /* 0x0000002423237211 */ /* 0x000fe400078f08ff */
[----:B------:R-:W-:Y:S01]  /*21920*/  SHF.R.S32.HI R21, RZ, 0x5, R38 ;  /* 0x00000005ff157819 */ /* 0x000fe20000011426 */
[----:B------:R-:W-:Y:S01]  /*21930*/  IMAD.IADD R41, R40, 0x1, -R41 ;  /* 0x0000000128297824 */ /* 0x000fe200078e0a29 */
[----:B------:R-:W-:-:S02]  /*21940*/  LOP3.LUT R35, R35, 0x3fffffe, RZ, 0xc0, !PT ;  /* 0x03fffffe23237812 */ /* 0x000fc400078ec0ff */
        /* <DEDUP_REMOVED lines=9> */
[----:B------:R-:W-:Y:S01]  /*219e0*/  @P1 SHF.R.U32.HI R2, RZ, R23, R22 ;  /* 0x00000017ff021219 */ /* 0x000fe20000011616 */
[----:B------:R-:W-:Y:S01]  /*219f0*/  IMAD.MOV.U32 R3, RZ, RZ, -0x60 ;  /* 0xffffffa0ff037424 */ /* 0x000fe200078e00ff */
        /* <DEDUP_REMOVED lines=33> */
[----:B------:R-:W-:Y:S02]  /*21c10*/  IMAD R3, R20, R3, 0x1 ;  /* 0x0000000114037424 */ /* 0x000fe400078e0203 */
[-C--:B------:R-:W-:Y:S01]  /*21c20*/  FMUL.FTZ R67, R67, R16.reuse ;  /* 0x0000001043437220 */ /* 0x080fe20000410000 */
[-C--:B------:R-:W-:Y:S01]  /*21c30*/  FMUL.FTZ R70, R70, R16.reuse ;  /* 0x0000001046467220 */ /* 0x080fe20000410000 */
[----:B------:R-:W-:Y:S01]  /*21c40*/  FMUL.FTZ R16, R71, R16 ;  /* 0x0000001047107220 */ /* 0x000fe20000410000 */
[----:B------:R-:W-:Y:S01]  /*21c50*/  IMAD R3, R22, -0x2, R3 ;  /* 0xfffffffe16037824 */ /* 0x000fe200078e0203 */
[----:B------:R-:W2:Y:S01]  /*21c60*/  MUFU.TANH R7, R7 ;  /* 0x0000000700077308 */ /* 0x000ea20000002400 */
[----:B------:R-:W-:-:S03]  /*21c70*/  LOP3.LUT R21, RZ, R10, RZ, 0x33, !PT ;  /* 0x0000000aff157212 */ /* 0x000fc600078e33ff */
[----:B------:R-:W-:-:S04]  /*21c80*/  IADD3 R22, -R8, R3, R9 ;  /* 0x0000000308167210 */ /* 0x000fc80007ffe109 */
        /* <DEDUP_REMOVED lines=38> */
[----:B------:R0:W0:Y:S08]  /*21ef0*/  MUFU.TANH R42, R70 ;  /* 0x00000046002a7308 */ /* 0x0000300000002400 */
[----:B------:R0:W0:Y:S01]  /*21f00*/  MUFU.TANH R43, R16 ;  /* 0x00000010002b7308 */ /* 0x0000220000002400 */
[----:B------:R-:W-:-:S02]  /*21f10*/  IMAD.IADD R35, R22, 0x1, R11 ;  /* 0x0000000116237824 */ /* 0x000fc400078e020b */
[----:B------:R-:W-:Y:S02]  /*21f20*/  IMAD.IADD R36, R22, 0x1, R21 ;  /* 0x0000000116247824 */ /* 0x000fe400078e0215 */
[----:B------:R-:W-:Y:S02]  /*21f30*/  VIADD R38, R3, 0xffffffff ;  /* 0xffffffff03267836 */ /* 0x000fe40000000000 */
[----:B------:R-:W-:Y:S02]  /*21f40*/  IMAD R22, R20, -0x60, R12 ;  /* 0xffffffa014167824 */ /* 0x000fe400078e020c */
[--C-:B-1----:R-:W-:Y:S02]  /*21f50*/  IMAD.IADD R10, R35, 0x1, R23.reuse ;  /* 0x00000001230a7824 */ /* 0x102fe400078e0217 */
        /* <DEDUP_REMOVED lines=12> */
.L_x_11156:
[----:B------:R-:W-:-:S13]  /*22020*/  ISETP.NE.AND P1, PT, R13, 0x1, PT ;  /* 0x000000010d00780c */ /* 0x000fda0003f25270 */
[----:B------:R-:W-:-:S05]  /*22030*/  @P1 IMAD.HI.U32 R12, R11, R14, RZ ;  /* 0x0000000e0b0c1227 */ /* 0x000fca00078e00ff */
[----:B------:R-:W-:-:S07]  /*22040*/  @P1 SHF.R.U32.HI R11, RZ, R15, R12 ;  /* 0x0000000fff0b1219 */ /* 0x000fce000001160c */
.L_x_11157:
[----:B------:R-:W-:Y:S05]  /*22050*/  BSYNC B1 ;  /* 0x0000000000017941 */ /* 0x000fea0003800000 */
.L_x_11155:
[----:B------:R-:W-:-:S05]  /*22060*/  IMAD R12, R11, R13, R38 ;  /* 0x0000000d0b0c7224 */ /* 0x000fca00078e0226 */
[----:B------:R-:W-:Y:S02]  /*22070*/  VIMNMX R3, R3, R12, !PT ;  /* 0x0000000c03037248 */ /* 0x000fe40007fe0100 */
[----:B------:R-:W-:-:S07]  /*22080*/  VIADDMNMX R10, R12, R13, R10, PT ;  /* 0x0000000d0c0a7246 */ /* 0x000fce000380010a */
.L_x_11154:
[----:B------:R-:W-:Y:S05]  /*22090*/  BSYNC B0 ;  /* 0x0000000000007941 */ /* 0x000fea0003800000 */
.L_x_11153:
[C---:B------:R-:W-:Y:S01]  /*220a0*/  ISETP.GE.AND P1, PT, R22.reuse, 0x2, PT ;  /* 0x000000021600780c */ /* 0x040fe20003f26270 */
[----:B------:R-:W1:Y:S01]  /*220b0*/  SHFL.IDX PT, R2, R2, 0x1, 0x1c1f ;  /* 0x003c1f0002027f89 */ /* 0x000e6200000e0000 */
[C---:B------:R-:W-:Y:S01]  /*220c0*/  ISETP.GE.AND P5, PT, R22.reuse, 0xa, PT ;  /* 0x0000000a1600780c */ /* 0x040fe20003fa6270 */
[----:B------:R-:W-:Y:S01]  /*220d0*/  BSSY B0, `(.L_x_11158) ;  /* 0x0000087000007945 */ /* 0x000fe20003800000 */
[C---:B------:R-:W-:Y:S02]  /*220e0*/  ISETP.GT.AND P3, PT, R3.reuse, 0x1, !P1 ;  /* 0x000000010300780c */ /* 0x040fe40004f64270 */
[----:B------:R-:W-:Y:S02]  /*220f0*/  ISETP.GE.AND P2, PT, R22, 0x9, PT ;  /* 0x000000091600780c */ /* 0x000fe40003f46270 */
[----:B------:R-:W-:Y:S02]  /*22100*/  ISETP.LT.OR P3, PT, R10, 0x2, P3 ;  /* 0x000000020a00780c */ /* 0x000fe40001f61670 */
[----:B------:R-:W-:-:S02]  /*22110*/  ISETP.GT.AND P4, PT, R3, 0x8, !P2 ;  /* 0x000000080300780c */ /* 0x000fc40005784270 */
[----:B0-----:R-:W-:Y:S02]  /*22120*/  FSEL R63, R25, -INF , !P3 ;  /* 0xff800000193f7808 */ /* 0x001fe40005800000 */
[----:B------:R-:W-:Y:S02]  /*22130*/  ISETP.GT.AND P3, PT, R3, 0x9, !P5 ;  /* 0x000000090300780c */ /* 0x000fe40006f64270 */
[----:B------:R-:W-:Y:S02]  /*22140*/  P2R R25, PR, RZ, 0x20 ;  /* 0x00000020ff197803 */ /* 0x000fe40000000000 */
[----:B------:R-:W-:Y:S02]  /*22150*/  ISETP.LT.OR P3, PT, R10, 0xa, P3 ;  /* 0x0000000a0a00780c */ /* 0x000fe40001f61670 */
[----:B------:R-:W-:Y:S02]  /*22160*/  ISETP.GE.AND P5, PT, R22, 0x11, PT ;  /* 0x000000111600780c */ /* 0x000fe40003fa6270 */
[----:B------:R-:W-:-:S02]  /*22170*/  FSEL R185, R72, -INF , !P3 ;  /* 0xff80000048b97808 */ /* 0x000fc40005800000 */
[----:B------:R-:W-:Y:S01]  /*22180*/  ISETP.LT.OR P4, PT, R10, 0x9, P4 ;  /* 0x000000090a00780c */ /* 0x000fe20002781670 */
[----:B-1----:R-:W-:Y:S01]  /*22190*/  IMAD.IADD R11, R36, 0x1, R2 ;  /* 0x00000001240b7824 */ /* 0x002fe200078e0202 */
        /* <DEDUP_REMOVED lines=115> */
.L_x_11161:
[----:B------:R-:W-:-:S13]  /*228d0*/  ISETP.NE.AND P6, PT, R13, 0x1, PT ;  /* 0x000000010d00780c */ /* 0x000fda0003fc5270 */
[----:B------:R-:W-:-:S05]  /*228e0*/  @P6 IMAD.HI.U32 R14, R8, R14, RZ ;  /* 0x0000000e080e6227 */ /* 0x000fca00078e00ff */
[----:B------:R-:W-:-:S07]  /*228f0*/  @P6 SHF.R.U32.HI R8, RZ, R15, R14 ;  /* 0x0000000fff086219 */ /* 0x000fce000001160e */
.L_x_11162:
[----:B------:R-:W-:Y:S05]  /*22900*/  BSYNC B1 ;  /* 0x0000000000017941 */ /* 0x000fea0003800000 */
.L_x_11160:
[----:B------:R-:W-:-:S05]  /*22910*/  IMAD R8, R8, R13, R38 ;  /* 0x0000000d08087224 */ /* 0x000fca00078e0226 */
[----:B------:R-:W-:Y:S02]  /*22920*/  VIADDMNMX R10, R8, R13, R10, PT ;  /* 0x0000000d080a7246 */ /* 0x000fe4000380010a */
[----:B------:R-:W-:-:S07]  /*22930*/  VIMNMX R11, R11, R8, !PT ;  /* 0x000000080b0b7248 */ /* 0x000fce0007fe0100 */
.L_x_11159:
[----:B------:R-:W-:Y:S05]  /*22940*/  BSYNC B0 ;  /* 0x0000000000007941 */ /* 0x000fea0003800000 */
.L_x_11158:
[----:B------:R-:W2:Y:S01]  /*22950*/  LD.E.64 R2, desc[UR44][R18.64+0x230] ;  /* 0x0002302c12027980 */ /* 0x000ea2000c101b00 */
        /* <DEDUP_REMOVED lines=69> */
[----:B--2---:R-:W-:Y:S02]  /*22db0*/  FMNMX.FTZ R12, R187, R2, !PT ;  /* 0x00000002bb0c7209 */ /* 0x004fe40007810000 */
[----:B------:R-:W-:Y:S02]  /*22dc0*/  ISETP.LT.OR P1, PT, R10, 0x1, P1 ;  /* 0x000000010a00780c */ /* 0x000fe40000f21670 */
[----:B------:R-:W-:Y:S02]  /*22dd0*/  FMNMX.FTZ R12, R63, R12, !PT ;  /* 0x0000000c3f0c7209 */ /* 0x000fe40007810000 */
[----:B------:R-:W-:-:S02]  /*22de0*/  FSEL R0, R0, -INF , !P1 ;  /* 0xff80000000007808 */ /* 0x000fc40004800000 */
[----:B------:R-:W-:Y:S02]  /*22df0*/  FMNMX.FTZ R12, R67, R12, !PT ;  /* 0x0000000c430c7209 */ /* 0x000fe40007810000 */
[----:B------:R-:W-:Y:S02]  /*22e00*/  ISETP.NE.AND P1, PT, R78, RZ, PT ;  /* 0x000000ff4e00720c */ /* 0x000fe40003f25270 */
[----:B------:R-:W-:Y:S02]  /*22e10*/  FMNMX.FTZ R12, R185, R12, !PT ;  /* 0x0000000cb90c7209 */ /* 0x000fe40007810000 */
[----:B------:R-:W-:Y:S02]  /*22e20*/  ISETP.GT.AND P2, PT, R11, 0x49, !P2 ;  /* 0x000000490b00780c */ /* 0x000fe40005744270 */
[----:B------:R-:W-:Y:S02]  /*22e30*/  FMNMX.FTZ R12, R73, R12, !PT ;  /* 0x0000000c490c7209 */ /* 0x000fe40007810000 */
[----:B------:R-:W-:-:S02]  /*22e40*/  ISETP.GT.AND P3, PT, R11, 0x50, !P3 ;  /* 0x000000500b00780c */ /* 0x000fc40005f64270 */
[----:B------:R-:W-:Y:S02]  /*22e50*/  FMNMX.FTZ R12, R71, R12, !PT ;  /* 0x0000000c470c7209 */ /* 0x000fe40007810000 */
[----:B------:R-:W-:Y:S02]  /*22e60*/  ISETP.GT.AND P4, PT, R11, 0x51, !P4 ;  /* 0x000000510b00780c */ /* 0x000fe40006784270 */
[----:B------:R-:W-:Y:S02]  /*22e70*/  FMNMX.FTZ R12, R75, R12, !PT ;  /* 0x0000000c4b0c7209 */ /* 0x000fe40007810000 */
[----:B------:R-:W-:Y:S02]  /*22e80*/  ISETP.NE.AND P6, PT, R64, RZ, PT ;  /* 0x000000ff4000720c */ /* 0x000fe40003fc5270 */
        /* <DEDUP_REMOVED lines=37> */
[----:B0-----:R-:W-:-:S02]  /*230e0*/  FMNMX.FTZ R14, R15, R14, !PT ;  /* 0x0000000e0f0e7209 */ /* 0x001fc40007810000 */
[----:B------:R-:W-:Y:S02]  /*230f0*/  ISETP.LT.OR P2, PT, R10, 0x4a, P2 ;  /* 0x0000004a0a00780c */ /* 0x000fe40001741670 */
[----:B------:R-:W-:Y:S01]  /*23100*/  FSEL R26, R26, -INF , !P1 ;  /* 0xff8000001a1a7808 */ /* 0x000fe20004800000 */
[----:B------:R-:W0:Y:S01]  /*23110*/  SHFL.BFLY PT, R33, R14, 0x1, 0x1f ;  /* 0x0c201f000e217f89 */ /* 0x000e2200000e0000 */
[----:B------:R-:W-:Y:S02]  /*23120*/  FMNMX.FTZ R13, R6, R13, !PT ;  /* 0x0000000d060d7209 */ /* 0x000fe40007810000 */
[----:B------:R-:W-:Y:S02]  /*23130*/  ISETP.LT.OR P3, PT, R10, 0x51, P3 ;  /* 0x000000510a00780c */ /* 0x000fe40001f61670 */
[----:B------:R-:W-:Y:S02]  /*23140*/  FSEL R27, R27, -INF , !P2 ;  /* 0xff8000001b1b7808 */ /* 0x000fe40005000000 */
[----:B------:R-:W-:-:S02]  /*23150*/  FMNMX.FTZ R12, R26, R13, !PT ;  /* 0x0000000d1a0c7209 */ /* 0x000fc40007810000 */
[----:B------:R-:W-:Y:S02]  /*23160*/  ISETP.GT.AND P5, PT, R11, 0x58, !P5 ;  /* 0x000000580b00780c */ /* 0x000fe40006fa4270 */
[----:B------:R-:W-:Y:S02]  /*23170*/  ISETP.LT.OR P4, PT, R10, 0x52, P4 ;  /* 0x000000520a00780c */ /* 0x000fe40002781670 */
[----:B------:R-:W-:Y:S02]  /*23180*/  FSEL R40, R40, -INF , !P3 ;  /* 0xff80000028287808 */ /* 0x000fe40005800000 */
[----:B------:R-:W-:Y:S02]  /*23190*/  FMNMX.FTZ R13, R27, R12, !PT ;  /* 0x0000000c1b0d7209 */ /* 0x000fe40007810000 */
[----:B------:R-:W-:Y:S02]  /*231a0*/  ISETP.GT.AND P1, PT, R11, 0x59, !P6 ;  /* 0x000000590b00780c */ /* 0x000fe40007724270 */
[----:B------:R-:W-:-:S02]  /*231b0*/  ISETP.LT.OR P5, PT, R10, 0x59, P5 ;  /* 0x000000590a00780c */ /* 0x000fc40002fa1670 */
[----:B------:R-:W-:Y:S02]  /*231c0*/  FSEL R41, R41, -INF , !P4 ;  /* 0xff80000029297808 */ /* 0x000fe40006000000 */
[----:B------:R-:W-:Y:S02]  /*231d0*/  FMNMX.FTZ R12, R40, R13, !PT ;  /* 0x0000000d280c7209 */ /* 0x000fe40007810000 */
[----:B------:R-:W-:Y:S02]  /*231e0*/  ISETP.LT.OR P1, PT, R10, 0x5a, P1 ;  /* 0x0000005a0a00780c */ /* 0x000fe40000f21670 */
[----:B------:R-:W-:Y:S02]  /*231f0*/  FSEL R42, R42, -INF , !P5 ;  /* 0xff8000002a2a7808 */ /* 0x000fe40006800000 */
[----:B------:R-:W-:Y:S02]  /*23200*/  FMNMX.FTZ R11, R41, R12, !PT ;  /* 0x0000000c290b7209 */ /* 0x000fe40007810000 */
[----:B------:R-:W-:-:S02]  /*23210*/  FSEL R43, R43, -INF , !P1 ;  /* 0xff8000002b2b7808 */ /* 0x000fc40004800000 */
[----:B------:R-:W-:Y:S02]  /*23220*/  FMNMX.FTZ R10, R42, R11, !PT ;  /* 0x0000000b2a0a7209 */ /* 0x000fe40007810000 */
[----:B------:R-:W-:Y:S02]  /*23230*/  LOP3.LUT R178, R193, 0x4, RZ, 0xfc, !PT ;  /* 0x00000004c1b27812 */ /* 0x000fe400078efcff */
        /* <DEDUP_REMOVED lines=14> */
[----:B------:R-:W5:Y:S01]  /*23320*/  LD.E R47, desc[UR44][R18.64+0x244] ;  /* 0x0002442c122f7980 */ /* 0x000f62000c101900 */
[----:B------:R-:W-:-:S04]  /*23330*/  FSETP.NEU.FTZ.AND P2, PT, R35, -INF , PT ;  /* 0xff8000002300780b */ /* 0x000fc80003f5d000 */
[----:B------:R-:W-:-:S05]  /*23340*/  FSEL R12, R35, RZ, P2 ;  /* 0x000000ff230c7208 */ /* 0x000fca0001000000 */
[----:B------:R-:W-:Y:S01]  /*23350*/  FADD.FTZ R12, R3, -R12 ;  /* 0x8000000c030c7221 */ /* 0x000fe20000010000 */
[C---:B--2---:R-:W-:Y:S01]  /*23360*/  FSETP.NEU.FTZ.AND P1, PT, R44.reuse, -INF , PT ;  /* 0xff8000002c00780b */ /* 0x044fe20003f3d000 */
[----:B---3--:R-:W-:-:S03]  /*23370*/  FMUL.FTZ R10, R44, R45 ;  /* 0x0000002d2c0a7220 */ /* 0x008fc60000410000 */
[----:B------:R-:W-:Y:S01]  /*23380*/  FSEL R3, R44, RZ, P1 ;  /* 0x000000ff2c037208 */ /* 0x000fe20000800000 */
[----:B0-----:R-:W-:Y:S01]  /*23390*/  FMUL.FTZ R35, R35, R45 ;  /* 0x0000002d23237220 */ /* 0x001fe20000410000 */
[----:B------:R-:W-:-:S03]  /*233a0*/  FSEL R14, R10, RZ, P1 ;  /* 0x000000ff0a0e7208 */ /* 0x000fc60000800000 */
[----:B------:R-:W-:Y:S02]  /*233b0*/  FADD.FTZ R3, R2, -R3 ;  /* 0x8000000302037221 */ /* 0x000fe40000010000 */
[-CC-:B------:R-:W-:Y:S01]  /*233c0*/  FFMA.FTZ R182, R22, R45.reuse, -R14.reuse ;  /* 0x0000002d16b67223 */ /* 0x180fe2000001080e */
[----:B------:R-:W-:Y:S01]  /*233d0*/  FSEL R22, R35, RZ, P2 ;  /* 0x000000ff23167208 */ /* 0x000fe20001000000 */
[-C--:B------:R-:W-:Y:S01]  /*233e0*/  FMUL.FTZ R3, R3, R45.reuse ;  /* 0x0000002d03037220 */ /* 0x080fe20000410000 */
[-C--:B------:R-:W-:Y:S01]  /*233f0*/  FFMA.FTZ R187, R187, R45.reuse, -R14 ;  /* 0x0000002dbbbb7223 */ /* 0x080fe2000001080e */
[----:B------:R-:W-:Y:S02]  /*23400*/  FMUL.FTZ R12, R45, R12 ;  /* 0x0000000c2d0c7220 */ /* 0x000fe40000410000 */
[-C--:B------:R-:W-:Y:S01]  /*23410*/  FFMA.FTZ R188, R0, R45.reuse, -R22 ;  /* 0x0000002d00bc7223 */ /* 0x080fe20000010816 */
[----:B------:R-:W4:Y:S01]  /*23420*/  MUFU.EX2 R35, R3 ;  /* 0x0000000300237308 */ /* 0x000f220000000800 */
[-C--:B------:R-:W-:Y:S01]  /*23430*/  FFMA.FTZ R152, R63, R45.reuse, -R14 ;  /* 0x0000002d3f987223 */ /* 0x080fe2000001080e */
[-C--:B------:R-:W-:Y:S01]  /*23440*/  FFMA.FTZ R153, R8, R45.reuse, -R22 ;  /* 0x0000002d08997223 */ /* 0x080fe20000010816 */
[-C--:B------:R-:W-:Y:S01]  /*23450*/  FFMA.FTZ R154, R67, R45.reuse, -R14 ;  /* 0x0000002d439a7223 */ /* 0x080fe2000001080e */
[----:B------:R-:W-:-:S04]  /*23460*/  FFMA.FTZ R186, R17, R45, -R22 ;  /* 0x0000002d11ba7223 */ /* 0x000fc80000010816 */
[----:B------:R0:W-:Y:S01]  /*23470*/  MUFU.EX2 R33, R12 ;  /* 0x0000000c00217308 */ /* 0x0001e20000000800 */
[-C--:B------:R-:W-:Y:S01]  /*23480*/  FFMA.FTZ R185, R185, R45.reuse, -R14 ;  /* 0x0000002db9b97223 */ /* 0x080fe2000001080e */
[----:B------:R-:W-:-:S06]  /*23490*/  FFMA.FTZ R155, R24, R45, -R22 ;  /* 0x0000002d189b7223 */ /* 0x000fcc0000010816 */
[----:B------:R-:W-:Y:S08]  /*234a0*/  MUFU.EX2 R187, R187 ;  /* 0x000000bb00bb7308 */ /* 0x000ff00000000800 */
[----:B------:R-:W5:Y:S01]  /*234b0*/  MUFU.EX2 R188, R188 ;  /* 0x000000bc00bc7308 */ /* 0x000f620000000800 */
[-C--:B------:R-:W-:Y:S01]  /*234c0*/  FFMA.FTZ R11, R73, R45.reuse, -R14 ;  /* 0x0000002d490b7223 */ /* 0x080fe2000001080e */
[----:B------:R-:W-:-:S06]  /*234d0*/  FFMA.FTZ R15, R29, R45, -R22 ;  /* 0x0000002d1d0f7223 */ /* 0x000fcc0000010816 */
[----:B------:R-:W-:Y:S08]  /*234e0*/  MUFU.EX2 R152, R152 ;  /* 0x0000009800987308 */ /* 0x000ff00000000800 */
[----:B------:R-:W1:Y:S01]  /*234f0*/  MUFU.EX2 R153, R153 ;  /* 0x0000009900997308 */ /* 0x000e620000000800 */
[-CC-:B------:R-:W-:Y:S01]  /*23500*/  FFMA.FTZ R10, R71, R45.reuse, -R14.reuse ;  /* 0x0000002d470a7223 */ /* 0x180fe2000001080e */
[-CC-:B------:R-:W-:Y:S01]  /*23510*/  FFMA.FTZ R13, R75, R45.reuse, -R14.reuse ;  /* 0x0000002d4b0d7223 */ /* 0x180fe2000001080e */
[----:B0-----:R-:W-:-:S05]  /*23520*/  FFMA.FTZ R12, R79, R45, -R14 ;  /* 0x0000002d4f0c7223 */ /* 0x001fca000001080e */
[----:B------:R-:W-:Y:S01]  /*23530*/  MUFU.EX2 R154, R154 ;  /* 0x0000009a009a7308 */ /* 0x000fe20000000800 */
[-CC-:B------:R-:W-:Y:S01]  /*23540*/  FFMA.FTZ R157, R77, R45.reuse, -R14.reuse ;  /* 0x0000002d4d9d7223 */ /* 0x180fe2000001080e */
[-CC-:B------:R-:W-:Y:S01]  /*23550*/  FFMA.FTZ R156, R81, R45.reuse, -R14.reuse ;  /* 0x0000002d519c7223 */ /* 0x180fe2000001080e */
[----:B------:R-:W-:-:S05]  /*23560*/  FFMA.FTZ R159, R159, R45, -R14 ;  /* 0x0000002d9f9f7223 */ /* 0x000fca000001080e */
        /* <DEDUP_REMOVED lines=13> */
[----:B------:R-:W-:Y:S01]  /*23640*/  FFMA.FTZ R183, R16, R45, -R14 ;  /* 0x0000002d10b77223 */ /* 0x000fe2000001080e */
[----:B----4-:R-:W-:-:S02]  /*23650*/  FMUL.FTZ R46, R35, R46 ;  /* 0x0000002e232e7220 */ /* 0x010fc40000410000 */
[----:B------:R-:W2:Y:S01]  /*23660*/  MUFU.EX2 R155, R155 ;  /* 0x0000009b009b7308 */ /* 0x000ea20000000800 */
[-CC-:B------:R-:W-:Y:S01]  /*23670*/  FFMA.FTZ R14, R30, R45.reuse, -R22.reuse ;  /* 0x0000002d1e0e7223 */ /* 0x180fe20000010816 */
[----:B------:R-:W-:Y:S01]  /*23680*/  FFMA.FTZ R161, R9, R45, -R22 ;  /* 0x0000002d09a17223 */ /* 0x000fe20000010816 */
[----:B-----5:R-:W-:Y:S01]  /*23690*/  FFMA.FTZ R2, R33, R47, R188 ;  /* 0x0000002f21027223 */ /* 0x020fe200000100bc */
[----:B------:R-:W-:Y:S01]  /*236a0*/  FADD.FTZ R9, R46, R187 ;  /* 0x000000bb2e097221 */ /* 0x000fe20000010000 */
[----:B------:R-:W-:-:S03]  /*236b0*/  FFMA.FTZ R16, R31, R45, -R22 ;  /* 0x0000002d1f107223 */ /* 0x000fc60000010816 */
[----:B------:R-:W-:Y:S01]  /*236c0*/  MUFU.EX2 R11, R11 ;  /* 0x0000000b000b7308 */ /* 0x000fe20000000800 */
[----:B-1----:R-:W-:Y:S01]  /*236d0*/  FADD.FTZ R3, R153, R2 ;  /* 0x0000000299037221 */ /* 0x002fe20000010000 */
[----:B------:R-:W-:-:S06]  /*236e0*/  FADD.FTZ R9, R152, R9 ;  /* 0x0000000998097221 */ /* 0x000fcc0000010000 */
[----:B------:R-:W1:Y:S01]  /*236f0*/  MUFU.EX2 R15, R15 ;  /* 0x0000000f000f7308 */ /* 0x000e620000000800 */
[----:B------:R-:W-:Y:S01]  /*23700*/  FFMA.FTZ R0, R32, R45, -R22 ;  /* 0x0000002d20007223 */ /* 0x000fe20000010816 */
[----:B0-----:R-:W-:Y:S01]  /*23710*/  FADD.FTZ R8, R186, R3 ;  /* 0x00000003ba087221 */ /* 0x001fe20000010000 */
[----:B------:R-:W-:-:S05]  /*23720*/  FADD.FTZ R2, R154, R9 ;  /* 0x000000099a027221 */ /* 0x000fca0000010000 */
[----:B------:R-:W-:Y:S08]  /*23730*/  MUFU.EX2 R10, R10 ;  /* 0x0000000a000a7308 */ /* 0x000ff00000000800 */
[----:B------:R-:W0:Y:S01]  /*23740*/  MUFU.EX2 R14, R14 ;  /* 0x0000000e000e7308 */ /* 0x000e220000000800 */
[----:B--2---:R-:W-:Y:S01]  /*23750*/  FADD.FTZ R8, R155, R8 ;  /* 0x000000089b087221 */ /* 0x004fe20000010000 */
[----:B------:R-:W-:-:S06]  /*23760*/  FADD.FTZ R2, R185, R2 ;  /* 0x00000002b9027221 */ /* 0x000fcc0000010000 */
[----:B------:R-:W-:Y:S01]  /*23770*/  MUFU.EX2 R13, R13 ;  /* 0x0000000d000d7308 */ /* 0x000fe20000000800 */
[----:B------:R-:W-:-:S07]  /*23780*/  FFMA.FTZ R160, R34, R45, -R22 ;  /* 0x0000002d22a07223 */ /* 0x000fce0000010816 */
[----:B------:R-:W2:Y:S01]  /*23790*/  MUFU.EX2 R16, R16 ;  /* 0x0000001000107308 */ /* 0x000ea20000000800 */
[----:B------:R-:W-:Y:S01]  /*237a0*/  FFMA.FTZ R175, R7, R45, -R22 ;  /* 0x0000002d07af7223 */ /* 0x000fe20000010816 */
[----:B-1----:R-:W-:Y:S01]  /*237b0*/  FADD.FTZ R7, R15, R8 ;  /* 0x000000080f077221 */ /* 0x002fe20000010000 */
[----:B------:R-:W-:-:S05]  /*237c0*/  FADD.FTZ R3, R11, R2 ;  /* 0x000000020b037221 */ /* 0x000fca0000010000 */
[----:B------:R-:W-:Y:S01]  /*237d0*/  MUFU.EX2 R12, R12 ;  /* 0x0000000c000c7308 */ /* 0x000fe20000000800 */
[----:B------:R-:W-:-:S07]  /*237e0*/  FFMA.FTZ R163, R25, R45, -R22 ;  /* 0x0000002d19a37223 */ /* 0x000fce0000010816 */
[----:B------:R-:W1:Y:S01]  /*237f0*/  MUFU.EX2 R0, R0 ;  /* 0x0000000000007308 */ /* 0x000e620000000800 */
[----:B0-----:R-:W-:Y:S01]  /*23800*/  FADD.FTZ R7, R14, R7 ;  /* 0x000000070e077221 */ /* 0x001fe20000010000 */
[----:B------:R-:W-:-:S06]  /*23810*/  FADD.FTZ R2, R10, R3 ;  /* 0x000000030a027221 */ /* 0x000fcc0000010000 */
[----:B------:R-:W-:Y:S01]  /*23820*/  MUFU.EX2 R157, R157 ;  /* 0x0000009d009d7308 */ /* 0x000fe20000000800 */
[----:B------:R-:W-:-:S07]  /*23830*/  FFMA.FTZ R162, R28, R45, -R22 ;  /* 0x0000002d1ca27223 */ /* 0x000fce0000010816 */
        /* <DEDUP_REMOVED lines=22> */
[----:B-1----:R-:W-:Y:S01]  /*239a0*/  FADD.FTZ R7, R163, R6 ;  /* 0x00000006a3077221 */ /* 0x002fe20000010000 */
[----:B------:R-:W-:-:S06]  /*239b0*/  FADD.FTZ R3, R159, R2 ;  /* 0x000000029f037221 */ /* 0x000fcc0000010000 */
[----:B------:R-:W-:Y:S08]  /*239c0*/  MUFU.EX2 R170, R170 ;  /* 0x000000aa00aa7308 */ /* 0x000ff00000000800 */
[----:B------:R-:W1:Y:S01]  /*239d0*/  MUFU.EX2 R166, R166 ;  /* 0x000000a600a67308 */ /* 0x000e620000000800 */
[----:B0-----:R-:W-:Y:S01]  /*239e0*/  FADD.FTZ R6, R162, R7 ;  /* 0x00000007a2067221 */ /* 0x001fe20000010000 */
[----:B------:R-:W-:-:S06]  /*239f0*/  FADD.FTZ R2, R158, R3 ;  /* 0x000000039e027221 */ /* 0x000fcc0000010000 */
[----:B------:R-:W-:Y:S08]  /*23a00*/  MUFU.EX2 R169, R169 ;  /* 0x000000a900a97308 */ /* 0x000ff00000000800 */
        /* <DEDUP_REMOVED lines=33> */
[----:B------:R-:W-:Y:S08]  /*23c20*/  MUFU.EX2 R180, R180 ;  /* 0x000000b400b47308 */ /* 0x000ff00000000800 */
[----:B------:R-:W2:Y:S01]  /*23c30*/  MUFU.EX2 R17, R17 ;  /* 0x0000001100117308 */ /* 0x000ea20000000800 */
[----:B-1----:R-:W-:Y:S01]  /*23c40*/  FADD.FTZ R6, R8, R7 ;  /* 0x0000000708067221 */ /* 0x002fe20000010000 */
[----:B------:R-:W-:-:S06]  /*23c50*/  FADD.FTZ R2, R176, R3 ;  /* 0x00000003b0027221 */ /* 0x000fcc0000010000 */
[----:B------:R-:W-:Y:S08]  /*23c60*/  MUFU.EX2 R183, R183 ;  /* 0x000000b700b77308 */ /* 0x000ff00000000800 */
[----:B------:R-:W1:Y:S01]  /*23c70*/  MUFU.EX2 R23, R23 ;  /* 0x0000001700177308 */ /* 0x000e620000000800 */
[----:B0-----:R-:W-:Y:S01]  /*23c80*/  FADD.FTZ R6, R21, R6 ;  /* 0x0000000615067221 */ /* 0x001fe20000010000 */
[----:B------:R-:W-:-:S06]  /*23c90*/  FADD.FTZ R3, R181, R2 ;  /* 0x00000002b5037221 */ /* 0x000fcc0000010000 */
[----:B------:R-:W0:Y:S08]  /*23ca0*/  MUFU.EX2 R182, R182 ;  /* 0x000000b600b67308 */ /* 0x000e300000000800 */
[----:B------:R-:W3:Y:S01]  /*23cb0*/  MUFU.EX2 R22, R22 ;  /* 0x0000001600167308 */ /* 0x000ee20000000800 */
[----:B--2---:R-:W-:Y:S01]  /*23cc0*/  FADD.FTZ R6, R17, R6 ;  /* 0x0000000611067221 */ /* 0x004fe20000010000 */
[----:B------:R-:W-:-:S03]  /*23cd0*/  FADD.FTZ R2, R180, R3 ;  /* 0x00000003b4027221 */ /* 0x000fc60000010000 */
[----:B-1----:R-:W-:Y:S01]  /*23ce0*/  FADD.FTZ R7, R23, R6 ;  /* 0x0000000617077221 */ /* 0x002fe20000010000 */
[----:B------:R-:W-:-:S04]  /*23cf0*/  FADD.FTZ R3, R183, R2 ;  /* 0x00000002b7037221 */ /* 0x000fc80000010000 */
[----:B0-----:R-:W-:Y:S01]  /*23d00*/  FADD.FTZ R36, R182, R3 ;  /* 0x00000003b6247221 */ /* 0x001fe20000010000 */
[----:B------:R-:W-:Y:S01]  /*23d10*/  ST.E desc[UR44][R18.64+0x240], R46 ;  /* 0x0002402e12007985 */ /* 0x000fe2000c10192c */
[----:B---3--:R-:W-:-:S05]  /*23d20*/  FADD.FTZ R37, R22, R7 ;  /* 0x0000000716257221 */ /* 0x008fca0000010000 */
[----:B------:R0:W-:Y:S04]  /*23d30*/  ST.E.64 desc[UR44][R18.64+0x240], R36 ;  /* 0x0002402412007985 */ /* 0x0001e8000c101b2c */
[----:B------:R-:W2:Y:S04]  /*23d40*/  LDL.64 R2, [R1+0x1f8] ;  /* 0x0001f80001027983 */ /* 0x000ea80000100a00 */
[----:B--2---:R-:W2:Y:S04]  /*23d50*/  LD.E R31, desc[UR44][R2.64+0x1fc] ;  /* 0x0001fc2c021f7980 */ /* 0x004ea8000c101900 */
[----:B------:R-:W3:Y:S04]  /*23d60*/  LD.E R6, desc[UR44][R2.64] ;  /* 0x0000002c02067980 */ /* 0x000ee8000c101900 */
        /* <DEDUP_REMOVED lines=126> */
[----:B--2---:R-:W-:Y:S01]  /*24550*/  FMUL.FTZ R119, R33, R31 ;  /* 0x0000001f21777220 */ /* 0x004fe20000410000 */
[C---:B---3--:R-:W-:Y:S01]  /*24560*/  FMUL.FTZ R31, R35.reuse, R6 ;  /* 0x00000006231f7220 */ /* 0x048fe20000410000 */
[C---:B----4-:R-:W-:Y:S01]  /*24570*/  FMUL.FTZ R7, R35.reuse, R7 ;  /* 0x0000000723077220 */ /* 0x050fe20000410000 */
[C---:B-----5:R-:W-:Y:S01]  /*24580*/  FMUL.FTZ R25, R35.reuse, R25 ;  /* 0x0000001923197220 */ /* 0x060fe20000410000 */
[C---:B------:R-:W-:Y:S01]  /*24590*/  FMUL.FTZ R27, R35.reuse, R27 ;  /* 0x0000001b231b7220 */ /* 0x040fe20000410000 */
[C---:B------:R-:W-:Y:S01]  /*245a0*/  FMUL.FTZ R29, R35.reuse, R29 ;  /* 0x0000001d231d7220 */ /* 0x040fe20000410000 */
[----:B------:R0:W-:Y:S01]  /*245b0*/  ST.E desc[UR44][R2.64], R31 ;  /* 0x0000001f02007985 */ /* 0x0001e2000c10192c */
[C---:B------:R-:W-:Y:S01]  /*245c0*/  FMUL.FTZ R37, R35.reuse, R37 ;  /* 0x0000002523257220 */ /* 0x040fe20000410000 */
[C---:B------:R-:W-:Y:S01]  /*245d0*/  FMUL.FTZ R41, R35.reuse, R41 ;  /* 0x0000002923297220 */ /* 0x040fe20000410000 */
[C---:B------:R-:W-:Y:S01]  /*245e0*/  FMUL.FTZ R39, R35.reuse, R39 ;  /* 0x0000002723277220 */ /* 0x040fe20000410000 */
[----:B------:R1:W-:Y:S01]  /*245f0*/  ST.E desc[UR44][R2.64+0x4], R7 ;  /* 0x0000040702007985 */ /* 0x0003e2000c10192c */
[C---:B------:R-:W-:Y:S01]  /*24600*/  FMUL.FTZ R45, R35.reuse, R24 ;  /* 0x00000018232d7220 */ /* 0x040fe20000410000 */
[C---:B------:R-:W-:Y:S01]  /*24610*/  FMUL.FTZ R43, R35.reuse, R43 ;  /* 0x0000002b232b7220 */ /* 0x040fe20000410000 */
[C---:B0-----:R-:W-:Y:S01]  /*24620*/  FMUL.FTZ R31, R35.reuse, R28 ;  /* 0x0000001c231f7220 */ /* 0x041fe20000410000 */
[----:B------:R0:W-:Y:S01]  /*24630*/  ST.E desc[UR44][R2.64+0x14], R25 ;  /* 0x0000141902007985 */ /* 0x0001e2000c10192c */
[----:B-1----:R-:W-:-:S03]  /*24640*/  FMUL.FTZ R7, R35, R232 ;  /* 0x000000e823077220 */ /* 0x002fc60000410000 */
        /* <DEDUP_REMOVED lines=9> */
[C---:B---3--:R-:W-:Y:S01]  /*246e0*/  FMUL.FTZ R29, R35.reuse, R228 ;  /* 0x000000e4231d7220 */ /* 0x048fe20000410000 */
[C---:B0-----:R-:W-:Y:S01]  /*246f0*/  FMUL.FTZ R37, R35.reuse, R222 ;  /* 0x000000de23257220 */ /* 0x041fe20000410000 */
[C---:B-1----:R-:W-:Y:S01]  /*24700*/  FMUL.FTZ R41, R35.reuse, R220 ;  /* 0x000000dc23297220 */ /* 0x042fe20000410000 */
[C---:B--2---:R-:W-:Y:S01]  /*24710*/  FMUL.FTZ R39, R35.reuse, R214 ;  /* 0x000000d623277220 */ /* 0x044fe20000410000 */
[----:B------:R-:W-:Y:S01]  /*24720*/  ST.E desc[UR44][R2.64+0x10], R45 ;  /* 0x0000102d02007985 */ /* 0x000fe2000c10192c */
[C---:B------:R-:W-:Y:S01]  /*24730*/  FMUL.FTZ R117, R35.reuse, R30 ;  /* 0x0000001e23757220 */ /* 0x040fe20000410000 */
        /* <DEDUP_REMOVED lines=44> */
[----:B------:R0:W-:Y:S01]  /*24a00*/  ST.E desc[UR44][R2.64+0x1a0], R39 ;  /* 0x0001a02702007985 */ /* 0x0001e2000c10192c */
[C---:B-1----:R-:W-:Y:S01]  /*24a10*/  FMUL.FTZ R7, R35.reuse, R212 ;  /* 0x000000d423077220 */ /* 0x042fe20000410000 */
[C---:B--2---:R-:W-:Y:S01]  /*24a20*/  FMUL.FTZ R25, R35.reuse, R204 ;  /* 0x000000cc23197220 */ /* 0x044fe20000410000 */
[C---:B---3--:R-:W-:Y:S01]  /*24a30*/  FMUL.FTZ R27, R35.reuse, R210 ;  /* 0x000000d2231b7220 */ /* 0x048fe20000410000 */
[----:B------:R1:W-:Y:S01]  /*24a40*/  ST.E desc[UR44][R2.64+0x1a4], R41 ;  /* 0x0001a42902007985 */ /* 0x0003e2000c10192c */
[C---:B----4-:R-:W-:Y:S01]  /*24a50*/  FMUL.FTZ R29, R35.reuse, R208 ;  /* 0x000000d0231d7220 */ /* 0x050fe20000410000 */
[C---:B-----5:R-:W-:Y:S01]  /*24a60*/  FMUL.FTZ R31, R35.reuse, R206 ;  /* 0x000000ce231f7220 */ /* 0x060fe20000410000 */
[C---:B------:R-:W-:Y:S01]  /*24a70*/  FMUL.FTZ R37, R35.reuse, R202 ;  /* 0x000000ca23257220 */ /* 0x040fe20000410000 */
[----:B------:R-:W-:Y:S01]  /*24a80*/  FMUL.FTZ R35, R35, R190 ;  /* 0x000000be23237220 */ /* 0x000fe20000410000 */
        /* <DEDUP_REMOVED lines=172> */
[----:B------:R2:W-:Y:S06]  /*25550*/  BAR.SYNC.DEFER_BLOCKING R237, 0x100 ;  /* 0x000400ed0000751d */ /* 0x0005ec0000010000 */
[----:B0-----:R-:W5:Y:S04]  /*25560*/  LD.E R25, desc[UR44][R2.64] ;  /* 0x0000002c02197980 */ /* 0x001f68000c101900 */
[----:B-1----:R-:W5:Y:S04]  /*25570*/  LD.E R27, desc[UR44][R2.64+0x4] ;  /* 0x0000042c021b7980 */ /* 0x002f68000c101900 */
[----:B--2---:R-:W2:Y:S04]  /*25580*/  LD.E R29, desc[UR44][R2.64+0x8] ;  /* 0x0000082c021d7980 */ /* 0x004ea8000c101900 */
[----:B---3--:R-:W3:Y:S04]  /*25590*/  LD.E R31, desc[UR44][R2.64+0xc] ;  /* 0x00000c2c021f7980 */ /* 0x008ee8000c101900 */
[----:B------:R-:W3:Y:S04]  /*255a0*/  LD.E R43, desc[UR44][R2.64+0x10] ;  /* 0x0000102c022b7980 */ /* 0x000ee8000c101900 */
[----:B----4-:R-:W4:Y:S04]  /*255b0*/  LD.E R35, desc[UR44][R2.64+0x14] ;  /* 0x0000142c02237980 */ /* 0x010f28000c101900 */
[----:B-----5:R-:W5:Y:S04]  /*255c0*/  LD.E R37, desc[UR44][R2.64+0x18] ;  /* 0x0000182c02257980 */ /* 0x020f68000c101900 */
        /* <DEDUP_REMOVED lines=122> */
[----:B------:R-:W5:Y:S04]  /*25d70*/  LD.E.64 R6, desc[UR44][R18.64+0xa8] ;  /* 0x0000a82c12067980 */ /* 0x000f68000c101b00 */
[----:B------:R0:W-:Y:S04]  /*25d80*/  ST.E desc[UR44][R2.64], R25 ;  /* 0x0000001902007985 */ /* 0x0001e8000c10192c */
[----:B------:R-:W-:Y:S04]  /*25d90*/  ST.E desc[UR44][R2.64+0x4], R27 ;  /* 0x0000041b02007985 */ /* 0x000fe8000c10192c */
[----:B--2---:R-:W-:Y:S04]  /*25da0*/  ST.E desc[UR44][R2.64+0x8], R29 ;  /* 0x0000081d02007985 */ /* 0x004fe8000c10192c */
[----:B---3--:R-:W-:Y:S04]  /*25db0*/  ST.E desc[UR44][R2.64+0xc], R31 ;  /* 0x00000c1f02007985 */ /* 0x008fe8000c10192c */
[----:B------:R-:W-:Y:S04]  /*25dc0*/  ST.E desc[UR44][R2.64+0x10], R43 ;  /* 0x0000102b02007985 */ /* 0x000fe8000c10192c */
[----:B----4-:R-:W-:Y:S04]  /*25dd0*/  ST.E desc[UR44][R2.64+0x14], R35 ;  /* 0x0000142302007985 */ /* 0x010fe8000c10192c */
[----:B-----5:R-:W-:Y:S04]  /*25de0*/  ST.E desc[UR44][R2.64+0x18], R37 ;  /* 0x0000182502007985 */ /* 0x020fe8000c10192c */
        /* <DEDUP_REMOVED lines=121> */
[----:B------:R-:W5:Y:S04]  /*26580*/  LD.E R190, desc[UR44][R18.64+0x88] ;  /* 0x0000882c12be7980 */ /* 0x000f68000c101900 */
        /* <DEDUP_REMOVED lines=129> */
[----:B------:R-:W-:-:S02]  /*26da0*/  ISETP.NE.U32.AND P1, PT, R190, RZ, PT ;  /* 0x000000ffbe00720c */ /* 0x000fc40003f25070 */
[----:B------:R-:W-:Y:S02]  /*26db0*/  R2UR UR7, R7 ;  /* 0x00000000070772ca */ /* 0x000fe400000e0000 */
[----:B------:R-:W-:Y:S02]  /*26dc0*/  R2UR UR6, R6 ;  /* 0x00000000060672ca */ /* 0x000fe400000e0000 */
[----:B------:R-:W-:Y:S02]  /*26dd0*/  F2FP.F16.F32.PACK_AB R152, R152, R187 ;  /* 0x000000bb9898723e */ /* 0x000fe400000000ff */
[----:B------:R-:W-:Y:S02]  /*26de0*/  F2FP.F16.F32.PACK_AB R154, R185, R154 ;  /* 0x0000009ab99a723e */ /* 0x000fe400000000ff */
[----:B------:R-:W-:Y:S02]  /*26df0*/  F2FP.F16.F32.PACK_AB R153, R153, R188 ;  /* 0x000000bc9999723e */ /* 0x000fe400000000ff */
[----:B------:R-:W-:Y:S01]  /*26e00*/  F2FP.F16.F32.PACK_AB R155, R155, R186 ;  /* 0x000000ba9b9b723e */ /* 0x000fe200000000ff */
[----:B------:R-:W-:-:S03]  /*26e10*/  VOTEU.ANY UP0, P1 ;  /* 0x00000000003f7886 */ /* 0x000fc60000800100 */
[----:B--2---:R-:W-:-:S06]  /*26e20*/  WARPGROUP.ARRIVE ;  /* 0x00000000000079c5 */ /* 0x004fcc0000000000 */
[----:B------:R-:W-:Y:S03]  /*26e30*/  HGMMA.64x256x16.F32 R24, R152, gdesc[UR4].tnspB, R24, UP0, gsb0 ;  /* 0x43e0000498187df0 */ /* 0x000fe6000b800818 */
[----:B------:R-:W-:Y:S02]  /*26e40*/  WARPGROUP.DEPBAR.LE gsb0, 0x0 ;  /* 0x00008000000079c5 */ /* 0x000fe40000010000 */
        /* <DEDUP_REMOVED lines=129> */
[----:B0-----:R-:W1:Y:S01]  /*27660*/  LD.E R24, desc[UR44][R2.64] ;  /* 0x0000002c02187980 */ /* 0x001e62000c101900 */
[----:B------:R-:W-:-:S02]  /*27670*/  VIADD R154, R6, 0x80 ;  /* 0x00000080069a7836 */ /* 0x000fc40000000000 */
[----:B------:R-:W-:-:S03]  /*27680*/  IMAD.MOV.U32 R155, RZ, RZ, R7 ;  /* 0x000000ffff9b7224 */ /* 0x000fc600078e0007 */
[----:B------:R-:W-:Y:S02]  /*27690*/  R2UR UR6, R154 ;  /* 0x000000009a0672ca */ /* 0x000fe400000e0000 */
[----:B------:R-:W-:Y:S02]  /*276a0*/  R2UR UR7, R155 ;  /* 0x000000009b0772ca */ /* 0x000fe400000e0000 */
[----:B------:R-:W-:Y:S02]  /*276b0*/  F2FP.F16.F32.PACK_AB R152, R10, R11 ;  /* 0x0000000b0a98723e */ /* 0x000fe400000000ff */
[----:B------:R-:W-:Y:S02]  /*276c0*/  F2FP.F16.F32.PACK_AB R154, R12, R13 ;  /* 0x0000000d0c9a723e */ /* 0x000fe400000000ff */
[----:B------:R-:W-:Y:S02]  /*276d0*/  F2FP.F16.F32.PACK_AB R153, R14, R15 ;  /* 0x0000000f0e99723e */ /* 0x000fe400000000ff */
[----:B------:R-:W-:-:S04]  /*276e0*/  F2FP.F16.F32.PACK_AB R155, R0, R16 ;  /* 0x00000010009b723e */ /* 0x000fc800000000ff */
[----:B-1----:R-:W-:-:S06]  /*276f0*/  WARPGROUP.ARRIVE ;  /* 0x00000000000079c5 */ /* 0x002fcc0000000000 */
[----:B------:R-:W-:Y:S03]  /*27700*/  HGMMA.64x256x16.F32 R24, R152, gdesc[UR4].tnspB, R24, gsb0 ;  /* 0x43e0000498187df0 */ /* 0x000fe60008000818 */
        /* <DEDUP_REMOVED lines=554> */
[----:B------:R-:W-:Y:S01]  /*299b0*/  VIADD R6, R6, 0x280 ;  /* 0x0000028006067836 */ /* 0x000fe20000000000 */
[----:B------:R-:W-:-:S04]  /*299c0*/  R2UR UR7, R7 ;  /* 0x00000000070772ca */ /* 0x000fc800000e0000 */
        /* <DEDUP_REMOVED lines=136> */
[----:B------:R1:W-:Y:S04]  /*2a250*/  ST.E desc[UR44][R18.64+0x88], R184 ;  /* 0x000088b812007985 */ /* 0x0003e8000c10192c */
        /* <DEDUP_REMOVED lines=17> */
[----:B--2---:R-:W2:Y:S04]  /*2a370*/  LD.E R41, desc[UR44][R2.64+0x40] ;  /* 0x0000402c02297980 */ /* 0x004ea8000c101900 */
[----:B---3--:R-:W3:Y:S04]  /*2a380*/  LD.E R43, desc[UR44][R2.64+0x44] ;  /* 0x0000442c022b7980 */ /* 0x008ee8000c101900 */
        /* <DEDUP_REMOVED lines=237> */
[----:B------:R-:W-:Y:S04]  /*2b260*/  BSSY B0, `(.L_x_11163) ;  /* 0x0000008000007945 */ /* 0x000fe80003800000 */
[----:B------:R-:W-:Y:S05]  /*2b270*/  @P0 BRA `(.L_x_11164) ;  /* 0x0000000000180947 */ /* 0x000fea0003800000 */
[----:B0-----:R-:W2:Y:S04]  /*2b280*/  LDL.64 R2, [R1+0x68] ;  /* 0x0000680001027983 */ /* 0x001ea80000100a00 */
[----:B------:R-:W3:Y:S01]  /*2b290*/  LD.E R0, desc[UR44][R4.64] ;  /* 0x0000002c04007980 */ /* 0x000ee2000c101900 */
[----:B--2---:R-:W-:-:S05]  /*2b2a0*/  MOV R3, R2 ;  /* 0x0000000200037202 */ /* 0x004fca0000000f00 */
[----:B---3--:R-:W-:-:S05]  /*2b2b0*/  IMAD R0, R0, 0x8, R3 ;  /* 0x0000000800007824 */ /* 0x008fca00078e0203 */
[----:B------:R-:W-:-:S04]  /*2b2c0*/  PRMT R0, RZ, 0x654, R0 ;  /* 0x00000654ff007816 */ /* 0x000fc80000000000 */
[----:B------:R1:W-:Y:S03]  /*2b2d0*/  SYNCS.ARRIVE.TRANS64.RED.A1T0 RZ, [R0+URZ], RZ ;  /* 0x000000ff00ff79a7 */ /* 0x0003e6000810043f */
.L_x_11164:
[----:B------:R-:W-:Y:S05]  /*2b2e0*/  BSYNC B0 ;  /* 0x0000000000007941 */ /* 0x000fea0003800000 */
.L_x_11163:
[C---:B------:R-:W-:Y:S01]  /*2b2f0*/  ISETP.GT.AND P1, PT, R20.reuse, R192, PT ;  /* 0x000000c01400720c */ /* 0x040fe20003f24270 */
[----:B------:R-:W-:-:S12]  /*2b300*/  VIADD R20, R20, 0xffffffff ;  /* 0xffffffff14147836 */ /* 0x000fd80000000000 */
[----:B------:R-:W-:Y:S05]  /*2b310*/  @P1 BRA `(.L_x_11165) ;  /* 0xffffff4c00a41947 */ /* 0x000fea000383ffff */
.L_x_11138:
[----:B------:R-:W-:Y:S05]  /*2b320*/  WARPSYNC.ALL ;  /* 0x0000000000007948 */ /* 0x000fea0003800000 */
[----:B------:R-:W1:Y:S04]  /*2b330*/  LDL R5, [R1+0x240] ;  /* 0x0002400001057983 */ /* 0x000e680000100800 */
[----:B0-----:R-:W2:Y:S04]  /*2b340*/  LDL R6, [R1+0x244] ;  /* 0x0002440001067983 */ /* 0x001ea80000100800 */
[----:B------:R-:W3:Y:S04]  /*2b350*/  LDL R62, [R1+0x218] ;  /* 0x00021800013e7983 */ /* 0x000ee80000100800 */
[----:B------:R-:W4:Y:S04]  /*2b360*/  LDL.64 R12, [R1+0x3c8] ;  /* 0x0003c800010c7983 */ /* 0x000f280000100a00 */
[----:B------:R-:W5:Y:S04]  /*2b370*/  LDL.64 R82, [R1+0x260] ;  /* 0x0002600001527983 */ /* 0x000f680000100a00 */
        /* <DEDUP_REMOVED lines=59> */
[----:B------:R-:W4:Y:S04]  /*2b730*/  LDL R61, [R1+0x220] ;  /* 0x00022000013d7983 */ /* 0x000f280000100800 */
[----:B-1----:R-:W0:Y:S02]  /*2b740*/  SHFL.BFLY PT, R0, R5, 0x2, 0x1f ;  /* 0x0c401f0005007f89 */ /* 0x002e2400000e0000 */
[----:B0-----:R-:W-:-:S05]  /*2b750*/  FADD.FTZ R0, R5, R0 ;  /* 0x0000000005007221 */ /* 0x001fca0000010000 */
[----:B------:R-:W0:Y:S02]  /*2b760*/  SHFL.BFLY PT, R3, R0, 0x1, 0x1f ;  /* 0x0c201f0000037f89 */ /* 0x000e2400000e0000 */
[----:B0-----:R-:W-:Y:S01]  /*2b770*/  FADD.FTZ R2, R0, R3 ;  /* 0x0000000300027221 */ /* 0x001fe20000010000 */
[----:B---3--:R-:W-:Y:S01]  /*2b780*/  VIADD R62, R62, 0x1 ;  /* 0x000000013e3e7836 */ /* 0x008fe20000000000 */
[----:B------:R-:W3:Y:S04]  /*2b790*/  LDL R0, [R1+0x224] ;  /* 0x0002240001007983 */ /* 0x000ee80000100800 */
[----:B------:R-:W-:Y:S04]  /*2b7a0*/  STL [R1+0x240], R2 ;  /* 0x0002400201007387 */ /* 0x000fe80000100800 */
[----:B------:R-:W5:Y:S04]  /*2b7b0*/  LDL R81, [R1+0x240] ;  /* 0x0002400001517983 */ /* 0x000f680000100800 */
[----:B--2---:R-:W0:Y:S02]  /*2b7c0*/  SHFL.BFLY PT, R3, R6, 0x2, 0x1f ;  /* 0x0c401f0006037f89 */ /* 0x004e2400000e0000 */
[----:B0-----:R-:W-:Y:S01]  /*2b7d0*/  FADD.FTZ R3, R3, R6 ;  /* 0x0000000603037221 */ /* 0x001fe20000010000 */
[----:B------:R-:W-:Y:S01]  /*2b7e0*/  ISETP.NE.AND P2, PT, R62, 0x2, PT ;  /* 0x000000023e00780c */ /* 0x000fe20003f45270 */
[----:B------:R-:W2:Y:S04]  /*2b7f0*/  LDL.64 R6, [R1+0x458] ;  /* 0x0004580001067983 */ /* 0x000ea80000100a00 */
[----:B------:R-:W0:Y:S08]  /*2b800*/  SHFL.BFLY PT, R4, R3, 0x1, 0x1f ;  /* 0x0c201f0003047f89 */ /* 0x000e3000000e0000 */
[----:B------:R-:W4:Y:S01]  /*2b810*/  @!P2 LDL R60, [R1+0x21c] ;  /* 0x00021c00013ca983 */ /* 0x000f220000100800 */
[----:B0-----:R-:W-:-:S03]  /*2b820*/  FADD.FTZ R72, R3, R4 ;  /* 0x0000000403487221 */ /* 0x001fc60000010000 */
[----:B------:R-:W2:Y:S02]  /*2b830*/  LDL.64 R4, [R1+0x428] ;  /* 0x0004280001047983 */ /* 0x000ea40000100a00 */
[----:B------:R-:W-:Y:S02]  /*2b840*/  FSETP.NE.FTZ.AND P1, PT, R72, RZ, PT ;  /* 0x000000ff4800720b */ /* 0x000fe40003f35000 */
[----:B------:R-:W2:Y:S11]  /*2b850*/  LDL.64 R2, [R1+0x448] ;  /* 0x0004480001027983 */ /* 0x000eb60000100a00 */
[----:B------:R-:W2:Y:S04]  /*2b860*/  @P1 LDL R77, [R1+0x250] ;  /* 0x00025000014d1983 */ /* 0x000ea80000100800 */
[----:B------:R-:W2:Y:S01]  /*2b870*/  @P1 LDL R79, [R1+0x234] ;  /* 0x00023400014f1983 */ /* 0x000ea20000100800 */
[----:B------:R-:W-:-:S02]  /*2b880*/  IMAD.MOV.U32 R74, RZ, RZ, -0x800000 ;  /* 0xff800000ff4a7424 */ /* 0x000fc400078e00ff */
[----:B------:R-:W-:Y:S01]  /*2b890*/  IMAD.MOV.U32 R73, RZ, RZ, RZ ;  /* 0x000000ffff497224 */ /* 0x000fe200078e00ff */
[----:B------:R0:W-:Y:S08]  /*2b8a0*/  BAR.ARV R236, 0x100 ;  /* 0x000400ec0000751d */ /* 0x0001f00000002000 */
[----:B------:R-:W-:Y:S06]  /*2b8b0*/  BAR.ARV 0x8, 0x180 ;  /* 0x0206000000007b1d */ /* 0x000fec0000002000 */
[----:B-----5:R-:W-:-:S13]  /*2b8c0*/  FSETP.NE.FTZ.AND P0, PT, R81, RZ, PT ;  /* 0x000000ff5100720b */ /* 0x020fda0003f15000 */
[----:B------:R-:W5:Y:S04]  /*2b8d0*/  @P0 LDL R63, [R1+0x250] ;  /* 0x00025000013f0983 */ /* 0x000f680000100800 */
[----:B------:R-:W2:Y:S01]  /*2b8e0*/  @P0 LDL R76, [R1+0x230] ;  /* 0x00023000014c0983 */ /* 0x000ea20000100800 */
[----:B------:R-:W1:Y:S02]  /*2b8f0*/  @P0 MUFU.LG2 R75, R81 ;  /* 0x00000051004b0308 */ /* 0x000e640000000c00 */
[----:B-1----:R-:W-:-:S06]  /*2b900*/  @P0 FMUL.FTZ R78, R75, 0.69314718246459960938 ;  /* 0x3f3172184b4e0820 */ /* 0x002fcc0000410000 */
[----:B------:R-:W1:Y:S08]  /*2b910*/  @P1 MUFU.LG2 R80, R72 ;  /* 0x0000004800501308 */ /* 0x000e700000000c00 */
[----:B------:R-:W0:Y:S01]  /*2b920*/  @P0 MUFU.RCP R73, R81 ;  /* 0x0000005100490308 */ /* 0x000e220000001000 */
[----:B----4-:R-:W-:Y:S01]  /*2b930*/  @!P2 LOP3.LUT R60, R60, 0x1, RZ, 0x3c, !PT ;  /* 0x000000013c3ca812 */ /* 0x010fe200078e3cff */
[----:B---3--:R-:W-:-:S02]  /*2b940*/  VIADD R0, R0, 0x1 ;  /* 0x0000000100007836 */ /* 0x008fc40000000000 */
[----:B-1----:R-:W-:Y:S01]  /*2b950*/  @P1 FMUL.FTZ R75, R80, 0.69314718246459960938 ;  /* 0x3f317218504b1820 */ /* 0x002fe20000410000 */
[----:B------:R-:W-:Y:S01]  /*2b960*/  STL [R1+0x244], R72 ;  /* 0x0002444801007387 */ /* 0x000fe20000100800 */
        /* <DEDUP_REMOVED lines=97> */
[----:B------:R-:W-:Y:S04]  /*2bf80*/  @!P2 STL [R1+0x21c], R60 ;  /* 0x00021c3c0100a387 */ /* 0x000fe80000100800 */
[----:B------:R-:W-:Y:S04]  /*2bf90*/  STL [R1+0x224], R0 ;  /* 0x0002240001007387 */ /* 0x000fe80000100800 */
[----:B------:R-:W-:Y:S01]  /*2bfa0*/  @!P2 STL [R1+0x218], RZ ;  /* 0x000218ff0100a387 */ /* 0x000fe20000100800 */
[----:B-----5:R-:W-:-:S04]  /*2bfb0*/  @P0 FMUL.FTZ R63, R63, 0.69314718246459960938 ;  /* 0x3f3172183f3f0820 */ /* 0x020fc80000410000 */
[----:B--2---:R-:W-:Y:S01]  /*2bfc0*/  @P0 FFMA.FTZ R74, R63, R76, R78 ;  /* 0x0000004c3f4a0223 */ /* 0x004fe2000001004e */
[----:B------:R-:W-:-:S06]  /*2bfd0*/  IMAD.MOV.U32 R63, RZ, RZ, RZ ;  /* 0x000000ffff3f7224 */ /* 0x000fcc00078e00ff */
[----:B------:R-:W0:Y:S01]  /*2bfe0*/  @P1 MUFU.RCP R63, R72 ;  /* 0x00000048003f1308 */ /* 0x000e220000001000 */
[----:B------:R-:W-:Y:S01]  /*2bff0*/  @P1 FMUL.FTZ R78, R77, 0.69314718246459960938 ;  /* 0x3f3172184d4e1820 */ /* 0x000fe20000410000 */
[----:B------:R-:W-:-:S03]  /*2c000*/  IMAD.MOV.U32 R76, RZ, RZ, -0x800000 ;  /* 0xff800000ff4c7424 */ /* 0x000fc600078e00ff */
[----:B------:R-:W-:Y:S01]  /*2c010*/  @P1 FFMA.FTZ R76, R78, R79, R75 ;  /* 0x0000004f4e4c1223 */ /* 0x000fe2000001004b */
[----:B------:R-:W-:Y:S01]  /*2c020*/  STL [R1+0x240], R74 ;  /* 0x0002404a01007387 */ /* 0x000fe20000100800 */
[-C--:B0-----:R-:W-:Y:S01]  /*2c030*/  FMUL.FTZ R13, R13, R63.reuse ;  /* 0x0000003f0d0d7220 */ /* 0x081fe20000410000 */
        /* <DEDUP_REMOVED lines=64> */
[----:B0-----:R-:W-:Y:S01]  /*2c440*/  VIADD R12, R61, 0x1 ;  /* 0x000000013d0c7836 */ /* 0x001fe20000000000 */
        /* <DEDUP_REMOVED lines=32> */
[----:B------:R0:W-:Y:S01]  /*2c650*/  STL [R1+0x220], R12 ;  /* 0x0002200c01007387 */ /* 0x0001e20000100800 */
[----:B------:R-:W-:-:S13]  /*2c660*/  PLOP3.LUT P0, PT, PT, PT, PT, 0x8, 0x0 ;  /* 0x000000000000781c */ /* 0x000fda0003f0e170 */
.L_x_11077:
[----:B------:R-:W-:Y:S05]  /*2c670*/  @P0 BRA `(.L_x_11166) ;  /* 0x0000002400340947 */ /* 0x000fea0003800000 */
[----:B------:R-:W1:Y:S01]  /*2c680*/  S2R R0, SR_TID.X ;  /* 0x0000000000007919 */ /* 0x000e620000002100 */
[----:B------:R-:W2:Y:S01]  /*2c690*/  S2UR UR5, SR_CgaCtaId ;  /* 0x00000000000579c3 */ /* 0x000ea20000008800 */
[----:B------:R-:W-:Y:S01]  /*2c6a0*/  UMOV UR4, 0x400 ;  /* 0x0000040000047882 */ /* 0x000fe20000000000 */
[----:B------:R-:W-:Y:S01]  /*2c6b0*/  ULDC UR6, c[0x0][0xb88] ;  /* 0x0002e20000067ab9 */ /* 0x000fe20000000800 */
[----:B0-----:R-:W0:Y:S05]  /*2c6c0*/  S2R R14, SR_CTAID.X ;  /* 0x00000000000e7919 */ /* 0x001e2a0000002500 */
[----:B------:R-:W3:Y:S01]  /*2c6d0*/  LDC R12, c[0x0][0xce8] ;  /* 0x00033a00ff0c7b82 */ /* 0x000ee20000000800 */
[----:B--2---:R-:W-:-:S04]  /*2c6e0*/  ULEA UR4, UR5, UR4, 0x18 ;  /* 0x0000000405047291 */ /* 0x004fc8000f8ec03f */
[----:B------:R-:W-:Y:S01]  /*2c6f0*/  UIADD3 UR4, UR4, 0x32420, URZ ;  /* 0x0003242004047890 */ /* 0x000fe2000fffe03f */
[----:B-1----:R-:W-:-:S03]  /*2c700*/  VIADD R3, R0, 0xffffff80 ;  /* 0xffffff8000037836 */ /* 0x002fc60000000000 */
[----:B------:R-:W-:Y:S01]  /*2c710*/  UPRMT UR4, URZ, 0x654, UR4 ;  /* 0x000006543f047896 */ /* 0x000fe20008000004 */
[----:B------:R-:W-:Y:S01]  /*2c720*/  BAR.SYNC.DEFER_BLOCKING 0x1, 0x100 ;  /* 0x0044000000007b1d */ /* 0x000fe20000010000 */
[----:B---3--:R-:W-:Y:S01]  /*2c730*/  IMAD R18, R12, UR6, RZ ;  /* 0x000000060c127c24 */ /* 0x008fe2000f8e02ff */
[----:B------:R-:W-:-:S04]  /*2c740*/  SHF.R.S32.HI R2, RZ, 0x1f, R3 ;  /* 0x0000001fff027819 */ /* 0x000fc80000011403 */
[----:B------:R-:W-:-:S04]  /*2c750*/  LEA.HI R0, R2, R3, RZ, 0x7 ;  /* 0x0000000302007211 */ /* 0x000fc800078f38ff */
[----:B------:R-:W-:-:S05]  /*2c760*/  LOP3.LUT R4, R0, 0xffffff80, RZ, 0xc0, !PT ;  /* 0xffffff8000047812 */ /* 0x000fca00078ec0ff */
[----:B------:R-:W-:-:S05]  /*2c770*/  IMAD.IADD R19, R3, 0x1, -R4 ;  /* 0x0000000103137824 */ /* 0x000fca00078e0a04 */
[----:B------:R-:W-:Y:S02]  /*2c780*/  SHF.R.S32.HI R4, RZ, 0x1f, R19 ;  /* 0x0000001fff047819 */ /* 0x000fe40000011413 */
[----:B------:R-:W-:Y:S01]  /*2c790*/  LOP3.LUT P0, RZ, R19, 0x3, RZ, 0xc0, !PT ;  /* 0x0000000313ff7812 */ /* 0x000fe2000780c0ff */
[----:B------:R-:W-:Y:S01]  /*2c7a0*/  SYNCS.ARRIVE.TRANS64.RED.A1T0 RZ, [UR4], RZ ;  /* 0x000000ffffff79a7 */ /* 0x000fe20008100404 */
[CC--:B------:R-:W-:Y:S01]  /*2c7b0*/  LEA.HI R27, R4.reuse, R19.reuse, RZ, 0x2 ;  /* 0x00000013041b7211 */ /* 0x0c0fe200078f10ff */
[----:B------:R-:W-:Y:S01]  /*2c7c0*/  ULDC.64 UR4, c[0x0][0xcd0] ;  /* 0x0003340000047ab9 */ /* 0x000fe20000000a00 */
[----:B------:R-:W-:Y:S02]  /*2c7d0*/  LEA.HI R4, R4, R19, RZ, 0x5 ;  /* 0x0000001304047211 */ /* 0x000fe400078f28ff */
[--C-:B------:R-:W-:Y:S02]  /*2c7e0*/  SHF.R.S32.HI R6, RZ, 0x2, R27.reuse ;  /* 0x00000002ff067819 */ /* 0x100fe4000001141b */
[----:B------:R-:W-:-:S02]  /*2c7f0*/  SHF.R.S32.HI R5, RZ, 0x1f, R27 ;  /* 0x0000001fff057819 */ /* 0x000fc4000001141b */
[----:B------:R-:W-:Y:S02]  /*2c800*/  SHF.R.S32.HI R4, RZ, 0x5, R4 ;  /* 0x00000005ff047819 */ /* 0x000fe40000011404 */
[----:B------:R-:W-:Y:S02]  /*2c810*/  LEA.HI R7, R5, R6, RZ, 0x3 ;  /* 0x0000000605077211 */ /* 0x000fe400078f18ff */
[----:B------:R-:W-:Y:S02]  /*2c820*/  SHF.R.S32.HI R5, RZ, 0x7, R0 ;  /* 0x00000007ff057819 */ /* 0x000fe40000011400 */
[----:B------:R-:W-:Y:S02]  /*2c830*/  LOP3.LUT R7, R7, 0xfffffff8, RZ, 0xc0, !PT ;  /* 0xfffffff807077812 */ /* 0x000fe400078ec0ff */
[----:B------:R-:W-:-:S03]  /*2c840*/  LEA.HI R0, R0, R5, RZ, 0x1 ;  /* 0x0000000500007211 */ /* 0x000fc600078f08ff */
[----:B------:R-:W-:Y:S01]  /*2c850*/  IMAD.IADD R7, R6, 0x1, -R7 ;  /* 0x0000000106077824 */ /* 0x000fe200078e0a07 */
[----:B------:R-:W-:-:S05]  /*2c860*/  LOP3.LUT R0, R0, 0x3fffffe, RZ, 0xc0, !PT ;  /* 0x03fffffe00007812 */ /* 0x000fca00078ec0ff */
[----:B------:R-:W-:Y:S02]  /*2c870*/  IMAD.IADD R0, R5, 0x1, -R0 ;  /* 0x0000000105007824 */ /* 0x000fe400078e0a00 */
[----:B------:R-:W-:Y:S01]  /*2c880*/  IMAD R5, R4, 0x10, R7 ;  /* 0x0000001004057824 */ /* 0x000fe200078e0207 */
[----:B------:R-:W-:Y:S01]  /*2c890*/  ISETP.NE.AND P2, PT, R12, 0x1, PT ;  /* 0x000000010c00780c */ /* 0x000fe20003f45270 */
[----:B------:R-:W1:Y:S02]  /*2c8a0*/  LDC.64 R6, c[0x0][0xcd8] ;  /* 0x00033600ff067b82 */ /* 0x000e640000000a00 */
[----:B------:R-:W-:-:S04]  /*2c8b0*/  IMAD R5, R0, 0x40, R5 ;  /* 0x0000004000057824 */ /* 0x000fc800078e0205 */
[----:B0-----:R-:W-:-:S05]  /*2c8c0*/  IMAD R13, R14, 0x80, R5 ;  /* 0x000000800e0d7824 */ /* 0x001fca00078e0205 */
[----:B------:R-:W-:Y:S01]  /*2c8d0*/  ISETP.GE.OR P1, PT, R13, R18, P0 ;  /* 0x000000120d00720c */ /* 0x000fe20000726670 */
[----:B------:R-:W0:-:S12]  /*2c8e0*/  @P2 LDC R4, c[0x0][0xcf0] ;  /* 0x00033c00ff042b82 */ /* 0x000e180000000800 */
[----:B------:R-:W2:Y:S01]  /*2c8f0*/  @!P1 LDL R15, [R1+0x240] ;  /* 0x00024000010f9983 */ /* 0x000ea20000100800 */
[----:B------:R-:W-:Y:S01]  /*2c900*/  LEA.HI R0, R2, R3, RZ, 0x2 ;  /* 0x0000000302007211 */ /* 0x000fe200078f10ff */
[----:B------:R-:W-:Y:S01]  /*2c910*/  IMAD.WIDE.U32 R10, R194, UR4, RZ ;  /* 0x00000004c20a7c25 */ /* 0x000fe2000f8e00ff */
[----:B------:R-:W-:Y:S02]  /*2c920*/  SHF.R.S32.HI R8, RZ, 0x1f, R194 ;  /* 0x0000001fff087819 */ /* 0x000fe400000114c2 */
[----:B------:R-:W-:Y:S01]  /*2c930*/  LOP3.LUT R0, R0, 0xfffffffc, RZ, 0xc0, !PT ;  /* 0xfffffffc00007812 */ /* 0x000fe200078ec0ff */
[----:B------:R-:W-:Y:S02]  /*2c940*/  VIADD R21, R13, 0x8 ;  /* 0x000000080d157836 */ /* 0x000fe40000000000 */
[----:B------:R-:W-:Y:S02]  /*2c950*/  IMAD R17, R8, UR4, RZ ;  /* 0x0000000408117c24 */ /* 0x000fe4000f8e02ff */
[----:B------:R-:W-:Y:S01]  /*2c960*/  IMAD.IADD R0, R3, 0x1, -R0 ;  /* 0x0000000103007824 */ /* 0x000fe200078e0a00 */
[----:B------:R-:W-:Y:S01]  /*2c970*/  ISETP.GE.OR P0, PT, R21, R18, P0 ;  /* 0x000000121500720c */ /* 0x000fe20000706670 */
[----:B------:R-:W3:Y:S01]  /*2c980*/  @P2 LDC R3, c[0x0][0xcec] ;  /* 0x00033b00ff032b82 */ /* 0x000ee20000000800 */
[----:B------:R-:W-:Y:S01]  /*2c990*/  IMAD R17, R194, UR5, R17 ;  /* 0x00000005c2117c24 */ /* 0x000fe2000f8e0211 */
[----:B------:R-:W-:Y:S01]  /*2c9a0*/  ULDC.64 UR4, c[0x0][0xce0] ;  /* 0x0003380000047ab9 */ /* 0x000fe20000000a00 */
[----:B------:R-:W-:-:S02]  /*2c9b0*/  LEA.HI R2, R0, R0, RZ, 0x1 ;  /* 0x0000000000027211 */ /* 0x000fc400078f08ff */
[----:B------:R-:W-:Y:S02]  /*2c9c0*/  IMAD.IADD R11, R11, 0x1, R17 ;  /* 0x000000010b0b7824 */ /* 0x000fe400078e0211 */
[----:B------:R-:W-:Y:S01]  /*2c9d0*/  LOP3.LUT R9, R2, 0x1ffffffe, RZ, 0xc0, !PT ;  /* 0x1ffffffe02097812 */ /* 0x000fe200078ec0ff */
[----:B-1----:R-:W-:-:S04]  /*2c9e0*/  IMAD R2, R6, UR37, RZ ;  /* 0x0000002506027c24 */ /* 0x002fc8000f8e02ff */
[----:B------:R-:W-:Y:S02]  /*2c9f0*/  IMAD.IADD R0, R0, 0x1, -R9 ;  /* 0x0000000100007824 */ /* 0x000fe400078e0a09 */
[----:B------:R-:W-:Y:S02]  /*2ca00*/  IMAD R17, R7, UR36, R2 ;  /* 0x0000002407117c24 */ /* 0x000fe4000f8e0202 */
[----:B------:R-:W-:Y:S02]  /*2ca10*/  IMAD R0, R0, 0x8, R5 ;  /* 0x0000000800007824 */ /* 0x000fe400078e0205 */
[----:B------:R-:W-:-:S04]  /*2ca20*/  IMAD.WIDE.U32 R6, R6, UR36, R10 ;  /* 0x0000002406067c25 */ /* 0x000fc8000f8e000a */
[----:B------:R-:W-:Y:S01]  /*2ca30*/  IMAD R9, R14, 0x80, R0 ;  /* 0x000000800e097824 */ /* 0x000fe200078e0200 */
[----:B------:R-:W-:Y:S01]  /*2ca40*/  SHF.R.S32.HI R14, RZ, 0x1f, R234 ;  /* 0x0000001fff0e7819 */ /* 0x000fe200000114ea */
[----:B------:R-:W-:Y:S02]  /*2ca50*/  IMAD.IADD R7, R7, 0x1, R17 ;  /* 0x0000000107077824 */ /* 0x000fe400078e0211 */
[----:B---3--:R-:W-:-:S04]  /*2ca60*/  @P2 IMAD.HI.U32 R3, R9, R3, RZ ;  /* 0x0000000309032227 */ /* 0x008fc800078e00ff */
[----:B------:R-:W-:Y:S01]  /*2ca70*/  IMAD.MOV.U32 R5, RZ, RZ, R9 ;  /* 0x000000ffff057224 */ /* 0x000fe200078e0009 */
[----:B0-----:R-:W-:Y:S01]  /*2ca80*/  @P2 SHF.R.U32.HI R5, RZ, R4, R3 ;  /* 0x00000004ff052219 */ /* 0x001fe20000011603 */
[----:B------:R-:W-:Y:S02]  /*2ca90*/  IMAD R11, R14, UR4, RZ ;  /* 0x000000040e0b7c24 */ /* 0x000fe4000f8e02ff */
[C---:B------:R-:W-:Y:S02]  /*2caa0*/  IMAD.WIDE.U32 R2, R234.reuse, UR4, R6 ;  /* 0x00000004ea027c25 */ /* 0x040fe4000f8e0006 */
[----:B------:R-:W0:Y:S02]  /*2cab0*/  @P2 LDC R6, c[0x0][0xcec] ;  /* 0x00033b00ff062b82 */ /* 0x000e240000000800 */
[----:B------:R-:W-:Y:S01]  /*2cac0*/  IMAD.MOV R0, RZ, RZ, -R5 ;  /* 0x000000ffff007224 */ /* 0x000fe200078e0a05 */
[----:B------:R-:W-:Y:S01]  /*2cad0*/  IADD3 R2, P3, R5, R2, RZ ;  /* 0x0000000205027210 */ /* 0x000fe20007f7e0ff */
[----:B------:R-:W-:Y:S01]  /*2cae0*/  IMAD R4, R234, UR5, R11 ;  /* 0x00000005ea047c24 */ /* 0x000fe2000f8e020b */
[----:B------:R-:W-:Y:S01]  /*2caf0*/  SHF.R.S32.HI R11, RZ, 0x1f, R5 ;  /* 0x0000001fff0b7819 */ /* 0x000fe20000011405 */
[----:B------:R-:W-:Y:S01]  /*2cb00*/  IMAD R7, R12, R0, R9 ;  /* 0x000000000c077224 */ /* 0x000fe200078e0209 */
[----:B------:R-:W-:-:S02]  /*2cb10*/  ULDC.64 UR4, c[0x0][0xcc8] ;  /* 0x0003320000047ab9 */ /* 0x000fc40000000a00 */
[----:B------:R-:W-:Y:S02]  /*2cb20*/  IADD3.X R3, R11, R3, R4, P3, !PT ;  /* 0x000000030b037210 */ /* 0x000fe40001ffe404 */
[----:B------:R-:W-:Y:S01]  /*2cb30*/  SHF.R.S32.HI R0, RZ, 0x1f, R7 ;  /* 0x0000001fff007819 */ /* 0x000fe20000011407 */
[----:B------:R-:W1:Y:S01]  /*2cb40*/  LDC.64 R4, c[0x0][0xc40] ;  /* 0x00031000ff047b82 */ /* 0x000e620000000a00 */
[----:B------:R-:W-:-:S04]  /*2cb50*/  IMAD.WIDE.U32 R2, R7, UR4, R2 ;  /* 0x0000000407027c25 */ /* 0x000fc8000f8e0002 */
[----:B------:R-:W-:-:S04]  /*2cb60*/  IMAD R0, R0, UR4, RZ ;  /* 0x0000000400007c24 */ /* 0x000fc8000f8e02ff */
[----:B------:R-:W-:Y:S01]  /*2cb70*/  IMAD R7, R7, UR5, R0 ;  /* 0x0000000507077c24 */ /* 0x000fe2000f8e0200 */
[----:B------:R-:W-:Y:S02]  /*2cb80*/  ULDC.64 UR4, c[0x0][0xca8] ;  /* 0x00032a0000047ab9 */ /* 0x000fe40000000a00 */
[C---:B------:R-:W-:Y:S01]  /*2cb90*/  LEA R24, P3, R2.reuse, UR4, 0x2 ;  /* 0x0000000402187c11 */ /* 0x040fe2000f8610ff */
[----:B------:R-:W-:Y:S02]  /*2cba0*/  IMAD.IADD R3, R3, 0x1, R7 ;  /* 0x0000000103037824 */ /* 0x000fe400078e0207 */
[----:B------:R-:W3:Y:S02]  /*2cbb0*/  @P2 LDC R7, c[0x0][0xcf0] ;  /* 0x00033c00ff072b82 */ /* 0x000ee40000000800 */
[----:B------:R-:W-:Y:S01]  /*2cbc0*/  SHFL.IDX PT, R10, R24, RZ, 0x1c1f ;  /* 0x001c1fff180a7589 */ /* 0x000fe200000e0000 */
[----:B------:R-:W-:Y:S01]  /*2cbd0*/  LEA.HI.X R26, R2, UR5, R3, 0x2, P3 ;  /* 0x00000005021a7c11 */ /* 0x000fe200098f1403 */
[----:B------:R-:W-:-:S04]  /*2cbe0*/  ULDC.64 UR4, c[0x0][0xc38] ;  /* 0x00030e0000047ab9 */ /* 0x000fc80000000a00 */
[----:B------:R-:W2:Y:S04]  /*2cbf0*/  SHFL.IDX PT, R11, R26, RZ, 0x1c1f ;  /* 0x001c1fff1a0b7589 */ /* 0x000ea800000e0000 */
[----:B--2---:R2:W-:Y:S04]  /*2cc00*/  @!P1 ST.E desc[UR44][R10.64], R15 ;  /* 0x0000000f0a009985 */ /* 0x0045e8000c10192c */
[----:B------:R-:W4:Y:S01]  /*2cc10*/  @!P0 LDL R25, [R1+0x244] ;  /* 0x0002440001198983 */ /* 0x000f220000100800 */
[----:B------:R-:W-:Y:S01]  /*2cc20*/  IMAD R3, R8, UR4, RZ ;  /* 0x0000000408037c24 */ /* 0x000fe2000f8e02ff */
[----:B------:R-:W-:Y:S01]  /*2cc30*/  BSSY B0, `(.L_x_11167) ;  /* 0x000010a000007945 */ /* 0x000fe20003800000 */
[----:B-1----:R-:W-:-:S02]  /*2cc40*/  IMAD R0, R4, UR37, RZ ;  /* 0x0000002504007c24 */ /* 0x002fc4000f8e02ff */
[C---:B------:R-:W-:Y:S02]  /*2cc50*/  IMAD R3, R194.reuse, UR5, R3 ;  /* 0x00000005c2037c24 */ /* 0x040fe4000f8e0203 */
[----:B------:R-:W-:Y:S01]  /*2cc60*/  IMAD.WIDE.U32 R194, R194, UR4, RZ ;  /* 0x00000004c2c27c25 */ /* 0x000fe2000f8e00ff */
[----:B------:R-:W-:-:S03]  /*2cc70*/  ULDC.64 UR4, c[0x0][0xc48] ;  /* 0x0003120000047ab9 */ /* 0x000fc60000000a00 */
[----:B------:R-:W-:Y:S02]  /*2cc80*/  IMAD.IADD R3, R195, 0x1, R3 ;  /* 0x00000001c3037824 */ /* 0x000fe400078e0203 */
[----:B------:R-:W-:Y:S02]  /*2cc90*/  IMAD.MOV.U32 R2, RZ, RZ, R194 ;  /* 0x000000ffff027224 */ /* 0x000fe400078e00c2 */
[----:B------:R-:W-:Y:S02]  /*2cca0*/  IMAD R5, R5, UR36, R0 ;  /* 0x0000002405057c24 */ /* 0x000fe4000f8e0200 */
[----:B------:R-:W-:-:S04]  /*2ccb0*/  IMAD.WIDE.U32 R2, R4, UR36, R2 ;  /* 0x0000002404027c25 */ /* 0x000fc8000f8e0002 */
[----:B0-----:R-:W-:-:S04]  /*2ccc0*/  @P2 IMAD.HI.U32 R6, R9, R6, RZ ;  /* 0x0000000609062227 */ /* 0x001fc800078e00ff */
[----:B------:R-:W-:Y:S02]  /*2ccd0*/  IMAD.IADD R3, R3, 0x1, R5 ;  /* 0x0000000103037824 */ /* 0x000fe400078e0205 */
[----:B------:R-:W-:Y:S01]  /*2cce0*/  IMAD.MOV.U32 R5, RZ, RZ, R9 ;  /* 0x000000ffff057224 */ /* 0x000fe200078e0009 */
[----:B---3--:R-:W-:Y:S01]  /*2ccf0*/  @P2 SHF.R.U32.HI R5, RZ, R7, R6 ;  /* 0x00000007ff052219 */ /* 0x008fe20000011606 */
[----:B--2---:R-:W-:-:S03]  /*2cd00*/  IMAD R11, R14, UR4, RZ ;  /* 0x000000040e0b7c24 */ /* 0x004fc6000f8e02ff */
[----:B------:R-:W-:Y:S01]  /*2cd10*/  SHF.R.S32.HI R0, RZ, 0x1f, R5 ;  /* 0x0000001fff007819 */ /* 0x000fe20000011405 */
[C---:B------:R-:W-:Y:S02]  /*2cd20*/  IMAD R11, R234.reuse, UR5, R11 ;  /* 0x00000005ea0b7c24 */ /* 0x040fe4000f8e020b */
[----:B------:R-:W-:Y:S02]  /*2cd30*/  IMAD.MOV R23, RZ, RZ, -R5 ;  /* 0x000000ffff177224 */ /* 0x000fe400078e0a05 */
        /* <DEDUP_REMOVED lines=9> */
[----:B------:R-:W-:Y:S02]  /*2cdd0*/  IMAD R0, R0, UR4, RZ ;  /* 0x0000000400007c24 */ /* 0x000fe4000f8e02ff */
[----:B------:R-:W-:Y:S02]  /*2cde0*/  IMAD.IADD R3, R3, 0x1, R7 ;  /* 0x0000000103037824 */ /* 0x000fe400078e0207 */
[----:B------:R-:W-:Y:S01]  /*2cdf0*/  IMAD R5, R23, UR5, R0 ;  /* 0x0000000517057c24 */ /* 0x000fe2000f8e0200 */
[----:B------:R-:W-:Y:S01]  /*2ce00*/  LOP3.LUT R0, R27, 0x7ffffffc, RZ, 0xc0, !PT ;  /* 0x7ffffffc1b007812 */ /* 0x000fe200078ec0ff */
[----:B------:R-:W-:Y:S01]  /*2ce10*/  IMAD.WIDE.U32 R22, R23, UR4, R2 ;  /* 0x0000000417167c25 */ /* 0x000fe2000f8e0002 */
[----:B------:R-:W-:Y:S01]  /*2ce20*/  ULDC.64 UR4, c[0x0][0xc00] ;  /* 0x0003000000047ab9 */ /* 0x000fe20000000a00 */
[----:B------:R-:W-:Y:S02]  /*2ce30*/  SHFL.IDX PT, R2, R24, 0x1, 0x1c1f ;  /* 0x003c1f0018027f89 */ /* 0x000fe400000e0000 */
[----:B------:R-:W-:Y:S01]  /*2ce40*/  IMAD.IADD R3, R23, 0x1, R5 ;  /* 0x0000000117037824 */ /* 0x000fe200078e0205 */
[----:B------:R-:W-:Y:S01]  /*2ce50*/  LEA R20, P1, R22, UR4, 0x2 ;  /* 0x0000000416147c11 */ /* 0x000fe2000f8210ff */
[----:B------:R-:W-:-:S03]  /*2ce60*/  IMAD.IADD R19, R19, 0x1, -R0 ;  /* 0x0000000113137824 */ /* 0x000fc600078e0a00 */
[----:B------:R-:W-:Y:S01]  /*2ce70*/  LEA.HI.X R22, R22, UR5, R3, 0x2, P1 ;  /* 0x0000000516167c11 */ /* 0x000fe200088f1403 */
[----:B------:R-:W-:Y:S01]  /*2ce80*/  SHFL.IDX PT, R16, R20, RZ, 0x1c1f ;  /* 0x001c1fff14107589 */ /* 0x000fe200000e0000 */
[----:B------:R-:W-:Y:S01]  /*2ce90*/  ISETP.GE.AND P1, PT, R13, R18, PT ;  /* 0x000000120d00720c */ /* 0x000fe20003f26270 */
[----:B------:R-:W-:Y:S02]  /*2cea0*/  IMAD.SHL.U32 R19, R19, 0x2, RZ ;  /* 0x0000000213137824 */ /* 0x000fe400078e00ff */
[----:B------:R-:W4:Y:S04]  /*2ceb0*/  SHFL.IDX PT, R3, R26, 0x1, 0x1c1f ;  /* 0x003c1f001a037f89 */ /* 0x000f2800000e0000 */
[----:B------:R0:W1:Y:S04]  /*2cec0*/  SHFL.IDX PT, R17, R22, RZ, 0x1c1f ;  /* 0x001c1fff16117589 */ /* 0x00006800000e0000 */
[----:B----4-:R0:W-:Y:S02]  /*2ced0*/  @!P0 ST.E desc[UR44][R2.64], R25 ;  /* 0x0000001902008985 */ /* 0x0101e4000c10192c */
[----:B-1----:R-:W-:Y:S05]  /*2cee0*/  @P1 BRA `(.L_x_11168) ;  /* 0x0000000c00781947 */ /* 0x002fea0003800000 */
[----:B------:R-:W-:Y:S02]  /*2cef0*/  ULDC UR4, c[0x0][0xbc8] ;  /* 0x0002f20000047ab9 */ /* 0x000fe40000000800 */
[----:B------:R-:W-:-:S13]  /*2cf00*/  ISETP.GE.AND P0, PT, R19, UR4, PT ;  /* 0x0000000413007c0c */ /* 0x000fda000bf06270 */
[----:B------:R-:W2:Y:S01]  /*2cf10*/  @!P0 LDL.64 R12, [R1+0x260] ;  /* 0x00026000010c8983 */ /* 0x000ea20000100a00 */
[C---:B------:R-:W-:Y:S02]  /*2cf20*/  VIADD R0, R19.reuse, 0x8 ;  /* 0x0000000813007836 */ /* 0x040fe40000000000 */
[----:B0-----:R-:W-:-:S03]  /*2cf30*/  @!P0 IMAD.WIDE R2, R19, 0x4, R16 ;  /* 0x0000000413028825 */ /* 0x001fc600078e0210 */
[C---:B------:R-:W-:Y:S01]  /*2cf40*/  ISETP.GE.AND P1, PT, R0.reuse, UR4, PT ;  /* 0x0000000400007c0c */ /* 0x040fe2000bf26270 */
[----:B------:R-:W-:Y:S01]  /*2cf50*/  VIADD R8, R19, 0x10 ;  /* 0x0000001013087836 */ /* 0x000fe20000000000 */
[----:B--2---:R0:W-:Y:S11]  /*2cf60*/  @!P0 ST.E.64 desc[UR44][R2.64], R12 ;  /* 0x0000000c02008985 */ /* 0x0041f6000c101b2c */
[----:B------:R-:W2:Y:S01]  /*2cf70*/  @!P1 LDL.64 R6, [R1+0x270] ;  /* 0x0002700001069983 */ /* 0x000ea20000100a00 */
[----:B------:R-:W-:-:S02]  /*2cf80*/  @!P1 LEA.HI R0, R0, R0, RZ, 0x1 ;  /* 0x0000000000009211 */ /* 0x000fc400078f08ff */
[----:B------:R-:W-:Y:S02]  /*2cf90*/  ISETP.GE.AND P0, PT, R8, UR4, PT ;  /* 0x0000000408007c0c */ /* 0x000fe4000bf06270 */
[----:B------:R-:W-:-:S05]  /*2cfa0*/  @!P1 LOP3.LUT R0, R0, 0xfffffffe, RZ, 0xc0, !PT ;  /* 0xfffffffe00009812 */ /* 0x000fca00078ec0ff */
[----:B------:R-:W-:-:S04]  /*2cfb0*/  @!P1 IMAD.WIDE R4, R0, 0x4, R16 ;  /* 0x0000000400049825 */ /* 0x000fc800078e0210 */
[----:B------:R-:W-:Y:S01]  /*2cfc0*/  VIADD R0, R19, 0x18 ;  /* 0x0000001813007836 */ /* 0x000fe20000000000 */
[----:B--2---:R1:W-:Y:S04]  /*2cfd0*/  @!P1 ST.E.64 desc[UR44][R4.64], R6 ;  /* 0x0000000604009985 */ /* 0x0043e8000c101b2c */
[----:B------:R-:W2:Y:S01]  /*2cfe0*/  @!P0 LDL.64 R10, [R1+0x280] ;  /* 0x00028000010a8983 */ /* 0x000ea20000100a00 */
[----:B------:R-:W-:Y:S02]  /*2cff0*/  @!P0 LEA.HI R8, R8, R8, RZ, 0x1 ;  /* 0x0000000808088211 */ /* 0x000fe400078f08ff */
[----:B------:R-:W-:Y:S02]  /*2d000*/  ISETP.GE.AND P1, PT, R0, UR4, PT ;  /* 0x0000000400007c0c */ /* 0x000fe4000bf26270 */
[----:B------:R-:W-:-:S05]  /*2d010*/  @!P0 LOP3.LUT R8, R8, 0xfffffffe, RZ, 0xc0, !PT ;  /* 0xfffffffe08088812 */ /* 0x000fca00078ec0ff */
[----:B------:R-:W-:-:S04]  /*2d020*/  @!P0 IMAD.WIDE R8, R8, 0x4, R16 ;  /* 0x0000000408088825 */ /* 0x000fc800078e0210 */
[----:B------:R-:W-:Y:S01]  /*2d030*/  VIADD R14, R19, 0x20 ;  /* 0x00000020130e7836 */ /* 0x000fe20000000000 */
[----:B--2---:R2:W-:Y:S04]  /*2d040*/  @!P0 ST.E.64 desc[UR44][R8.64], R10 ;  /* 0x0000000a08008985 */ /* 0x0045e8000c101b2c */
[----:B0-----:R-:W3:Y:S01]  /*2d050*/  @!P1 LDL.64 R12, [R1+0x290] ;  /* 0x00029000010c9983 */ /* 0x001ee20000100a00 */
[----:B------:R-:W-:Y:S02]  /*2d060*/  @!P1 LEA.HI R0, R0, R0, RZ, 0x1 ;  /* 0x0000000000009211 */ /* 0x000fe400078f08ff */
[----:B------:R-:W-:Y:S02]  /*2d070*/  ISETP.GE.AND P0, PT, R14, UR4, PT ;  /* 0x000000040e007c0c */ /* 0x000fe4000bf06270 */
[----:B------:R-:W-:-:S05]  /*2d080*/  @!P1 LOP3.LUT R0, R0, 0xfffffffe, RZ, 0xc0, !PT ;  /* 0xfffffffe00009812 */ /* 0x000fca00078ec0ff */
[----:B------:R-:W-:-:S04]  /*2d090*/  @!P1 IMAD.WIDE R2, R0, 0x4, R16 ;  /* 0x0000000400029825 */ /* 0x000fc800078e0210 */
[----:B------:R-:W-:Y:S01]  /*2d0a0*/  VIADD R0, R19, 0x28 ;  /* 0x0000002813007836 */ /* 0x000fe20000000000 */
[----:B---3--:R0:W-:Y:S04]  /*2d0b0*/  @!P1 ST.E.64 desc[UR44][R2.64], R12 ;  /* 0x0000000c02009985 */ /* 0x0081e8000c101b2c */
[----:B-1----:R-:W3:Y:S01]  /*2d0c0*/  @!P0 LDL.64 R4, [R1+0x2a0] ;  /* 0x0002a00001048983 */ /* 0x002ee20000100a00 */
[----:B------:R-:W-:Y:S02]  /*2d0d0*/  @!P0 LEA.HI R14, R14, R14, RZ, 0x1 ;  /* 0x0000000e0e0e8211 */ /* 0x000fe400078f08ff */
[----:B------:R-:W-:Y:S02]  /*2d0e0*/  ISETP.GE.AND P1, PT, R0, UR4, PT ;  /* 0x0000000400007c0c */ /* 0x000fe4000bf26270 */
[----:B------:R-:W-:-:S05]  /*2d0f0*/  @!P0 LOP3.LUT R14, R14, 0xfffffffe, RZ, 0xc0, !PT ;  /* 0xfffffffe0e0e8812 */ /* 0x000fca00078ec0ff */
[----:B------:R-:W-:-:S04]  /*2d100*/  @!P0 IMAD.WIDE R14, R14, 0x4, R16 ;  /* 0x000000040e0e8825 */ /* 0x000fc800078e0210 */
[----:B--2---:R-:W-:Y:S01]  /*2d110*/  VIADD R8, R19, 0x30 ;  /* 0x0000003013087836 */ /* 0x004fe20000000000 */
[----:B---3--:R1:W-:Y:S04]  /*2d120*/  @!P0 ST.E.64 desc[UR44][R14.64], R4 ;  /* 0x000000040e008985 */ /* 0x0083e8000c101b2c */
[----:B------:R-:W2:Y:S01]  /*2d130*/  @!P1 LDL.64 R6, [R1+0x2b0] ;  /* 0x0002b00001069983 */ /* 0x000ea20000100a00 */
[----:B------:R-:W-:Y:S02]  /*2d140*/  @!P1 LEA.HI R0, R0, R0, RZ, 0x1 ;  /* 0x0000000000009211 */ /* 0x000fe400078f08ff */
[----:B------:R-:W-:Y:S02]  /*2d150*/  ISETP.GE.AND P0, PT, R8, UR4, PT ;  /* 0x0000000408007c0c */ /* 0x000fe4000bf06270 */
[----:B------:R-:W-:-:S05]  /*2d160*/  @!P1 LOP3.LUT R0, R0, 0xfffffffe, RZ, 0xc0, !PT ;  /* 0xfffffffe00009812 */ /* 0x000fca00078ec0ff */
[----:B0-----:R-:W-:-:S04]  /*2d170*/  @!P1 IMAD.WIDE R2, R0, 0x4, R16 ;  /* 0x0000000400029825 */ /* 0x001fc800078e0210 */
        /* <DEDUP_REMOVED lines=9> */
[----:B-1----:R-:W3:Y:S01]  /*2d210*/  @!P1 LDL.64 R4, [R1+0x2d0] ;  /* 0x0002d00001049983 */ /* 0x002ee20000100a00 */
[----:B------:R-:W-:Y:S02]  /*2d220*/  @!P1 LEA.HI R0, R0, R0, RZ, 0x1 ;  /* 0x0000000000009211 */ /* 0x000fe400078f08ff */
[----:B------:R-:W-:Y:S02]  /*2d230*/  ISETP.GE.AND P0, PT, R12, UR4, PT ;  /* 0x000000040c007c0c */ /* 0x000fe4000bf06270 */
[----:B------:R-:W-:-:S05]  /*2d240*/  @!P1 LOP3.LUT R0, R0, 0xfffffffe, RZ, 0xc0, !PT ;  /* 0xfffffffe00009812 */ /* 0x000fca00078ec0ff */
[----:B0-----:R-:W-:-:S04]  /*2d250*/  @!P1 IMAD.WIDE R2, R0, 0x4, R16 ;  /* 0x0000000400029825 */ /* 0x001fc800078e0210 */
[----:B------:R-:W-:Y:S01]  /*2d260*/  VIADD R0, R19, 0x48 ;  /* 0x0000004813007836 */ /* 0x000fe20000000000 */
[----:B---3--:R0:W-:Y:S04]  /*2d270*/  @!P1 ST.E.64 desc[UR44][R2.64], R4 ;  /* 0x0000000402009985 */ /* 0x0081e8000c101b2c */
[----:B------:R-:W3:Y:S01]  /*2d280*/  @!P0 LDL.64 R6, [R1+0x2e0] ;  /* 0x0002e00001068983 */ /* 0x000ee20000100a00 */
        /* <DEDUP_REMOVED lines=18> */
[----:B-1----:R-:W-:Y:S01]  /*2d3b0*/  VIADD R12, R19, 0x60 ;  /* 0x00000060130c7836 */ /* 0x002fe20000000000 */
[----:B--2---:R1:W-:Y:S04]  /*2d3c0*/  @!P0 ST.E.64 desc[UR44][R10.64], R4 ;  /* 0x000000040a008985 */ /* 0x0043e8000c101b2c */
        /* <DEDUP_REMOVED lines=94> */
[----:B-1----:R-:W-:-:S05]  /*2d9b0*/  @!P0 LOP3.LUT R5, R12, 0xfffffffe, RZ, 0xc0, !PT ;  /* 0xfffffffe0c058812 */ /* 0x002fca00078ec0ff */
[----:B------:R-:W-:-:S04]  /*2d9c0*/  @!P0 IMAD.WIDE R4, R5, 0x4, R16 ;  /* 0x0000000405048825 */ /* 0x000fc800078e0210 */
[----:B------:R-:W-:Y:S01]  /*2d9d0*/  VIADD R12, R19, 0xd0 ;  /* 0x000000d0130c7836 */ /* 0x000fe20000000000 */
[----:B--2---:R1:W-:Y:S04]  /*2d9e0*/  @!P0 ST.E.64 desc[UR44][R4.64], R8 ;  /* 0x0000000804008985 */ /* 0x0043e8000c101b2c */
[----:B------:R-:W2:Y:S01]  /*2d9f0*/  @!P1 LDL.64 R10, [R1+0x3f0] ;  /* 0x0003f000010a9983 */ /* 0x000ea20000100a00 */
[----:B------:R-:W-:Y:S02]  /*2da00*/  @!P1 LEA.HI R0, R0, R0, RZ, 0x1 ;  /* 0x0000000000009211 */ /* 0x000fe400078f08ff */
[----:B------:R-:W-:Y:S02]  /*2da10*/  ISETP.GE.AND P0, PT, R12, UR4, PT ;  /* 0x000000040c007c0c */ /* 0x000fe4000bf06270 */
[----:B0-----:R-:W-:-:S05]  /*2da20*/  @!P1 LOP3.LUT R3, R0, 0xfffffffe, RZ, 0xc0, !PT ;  /* 0xfffffffe00039812 */ /* 0x001fca00078ec0ff */
[----:B------:R-:W-:-:S04]  /*2da30*/  @!P1 IMAD.WIDE R2, R3, 0x4, R16 ;  /* 0x0000000403029825 */ /* 0x000fc800078e0210 */
        /* <DEDUP_REMOVED lines=30> */
[----:B------:R-:W3:Y:S01]  /*2dc20*/  @!P0 LDL.64 R8, [R1+0x440] ;  /* 0x0004400001088983 */ /* 0x000ee20000100a00 */
[----:B------:R-:W-:Y:S02]  /*2dc30*/  @!P0 LEA.HI R12, R12, R12, RZ, 0x1 ;  /* 0x0000000c0c0c8211 */ /* 0x000fe400078f08ff */
[----:B------:R-:W-:Y:S02]  /*2dc40*/  ISETP.GE.AND P1, PT, R0, UR4, PT ;  /* 0x0000000400007c0c */ /* 0x000fe4000bf26270 */
[----:B-1----:R-:W-:-:S05]  /*2dc50*/  @!P0 LOP3.LUT R5, R12, 0xfffffffe, RZ, 0xc0, !PT ;  /* 0xfffffffe0c058812 */ /* 0x002fca00078ec0ff */
[----:B------:R-:W-:-:S05]  /*2dc60*/  @!P0 IMAD.WIDE R4, R5, 0x4, R16 ;  /* 0x0000000405048825 */ /* 0x000fca00078e0210 */
[----:B---3--:R2:W-:Y:S04]  /*2dc70*/  @!P0 ST.E.64 desc[UR44][R4.64], R8 ;  /* 0x0000000804008985 */ /* 0x0085e8000c101b2c */
[----:B------:R-:W3:Y:S01]  /*2dc80*/  @!P1 LDL.64 R12, [R1+0x450] ;  /* 0x00045000010c9983 */ /* 0x000ee20000100a00 */
[----:B------:R-:W-:-:S04]  /*2dc90*/  @!P1 LEA.HI R0, R0, R0, RZ, 0x1 ;  /* 0x0000000000009211 */ /* 0x000fc800078f08ff */
[----:B------:R-:W-:-:S05]  /*2dca0*/  @!P1 LOP3.LUT R11, R0, 0xfffffffe, RZ, 0xc0, !PT ;  /* 0xfffffffe000b9812 */ /* 0x000fca00078ec0ff */
[----:B------:R-:W-:-:S05]  /*2dcb0*/  @!P1 IMAD.WIDE R16, R11, 0x4, R16 ;  /* 0x000000040b109825 */ /* 0x000fca00078e0210 */
[----:B---3--:R2:W-:Y:S02]  /*2dcc0*/  @!P1 ST.E.64 desc[UR44][R16.64], R12 ;  /* 0x0000000c10009985 */ /* 0x0085e4000c101b2c */
.L_x_11168:
[----:B------:R-:W-:Y:S05]  /*2dcd0*/  BSYNC B0 ;  /* 0x0000000000007941 */ /* 0x000fea0003800000 */
.L_x_11167:
[----:B------:R-:W-:Y:S01]  /*2dce0*/  ISETP.GE.AND P0, PT, R21, R18, PT ;  /* 0x000000121500720c */ /* 0x000fe20003f06270 */
[----:B------:R1:W3:Y:S04]  /*2dcf0*/  SHFL.IDX PT, R15, R22, 0x1, 0x1c1f ;  /* 0x003c1f00160f7f89 */ /* 0x0002e800000e0000 */
[----:B------:R1:W4:Y:S08]  /*2dd00*/  SHFL.IDX PT, R14, R20, 0x1, 0x1c1f ;  /* 0x003c1f00140e7f89 */ /* 0x00033000000e0000 */
[----:B-1----:R-:W-:Y:S05]  /*2dd10*/  @P0 BRA `(.L_x_11069) ;  /* 0x0000005c00a80947 */ /* 0x002fea0003800000 */
[----:B--2---:R-:W1:Y:S02]  /*2dd20*/  LDC R17, c[0x0][0xbc8] ;  /* 0x0002f200ff117b82 */ /* 0x004e640000000800 */
[----:B-1----:R-:W-:-:S13]  /*2dd30*/  ISETP.GE.AND P0, PT, R19, R17, PT ;  /* 0x000000111300720c */ /* 0x002fda0003f06270 */
[----:B------:R-:W2:Y:S01]  /*2dd40*/  @!P0 LDL.64 R12, [R1+0x268] ;  /* 0x00026800010c8983 */ /* 0x000ea20000100a00 */
[C---:B------:R-:W-:Y:S02]  /*2dd50*/  VIADD R0, R19.reuse, 0x8 ;  /* 0x0000000813007836 */ /* 0x040fe40000000000 */
[----:B0--34-:R-:W-:-:S03]  /*2dd60*/  @!P0 IMAD.WIDE R2, R19, 0x4, R14 ;  /* 0x0000000413028825 */ /* 0x019fc600078e020e */
[C---:B------:R-:W-:Y:S01]  /*2dd70*/  ISETP.GE.AND P1, PT, R0.reuse, R17, PT ;  /* 0x000000110000720c */ /* 0x040fe20003f26270 */
[----:B------:R-:W-:Y:S01]  /*2dd80*/  VIADD R10, R19, 0x10 ;  /* 0x00000010130a7836 */ /* 0x000fe20000000000 */
[----:B--2---:R0:W-:Y:S11]  /*2dd90*/  @!P0 ST.E.64 desc[UR44][R2.64], R12 ;  /* 0x0000000c02008985 */ /* 0x0041f6000c101b2c */
[----:B------:R-:W2:Y:S01]  /*2dda0*/  @!P1 LDL.64 R6, [R1+0x278] ;  /* 0x0002780001069983 */ /* 0x000ea20000100a00 */
[----:B------:R-:W-:-:S02]  /*2ddb0*/  @!P1 LEA.HI R0, R0, R0, RZ, 0x1 ;  /* 0x0000000000009211 */ /* 0x000fc400078f08ff */
[----:B------:R-:W-:Y:S02]  /*2ddc0*/  ISETP.GE.AND P0, PT, R10, R17, PT ;  /* 0x000000110a00720c */ /* 0x000fe40003f06270 */
[----:B------:R-:W-:-:S05]  /*2ddd0*/  @!P1 LOP3.LUT R0, R0, 0xfffffffe, RZ, 0xc0, !PT ;  /* 0xfffffffe00009812 */ /* 0x000fca00078ec0ff */
[----:B------:R-:W-:-:S04]  /*2dde0*/  @!P1 IMAD.WIDE R4, R0, 0x4, R14 ;  /* 0x0000000400049825 */ /* 0x000fc800078e020e */
[----:B------:R-:W-:Y:S01]  /*2ddf0*/  VIADD R0, R19, 0x18 ;  /* 0x0000001813007836 */ /* 0x000fe20000000000 */
[----:B--2---:R1:W-:Y:S04]  /*2de00*/  @!P1 ST.E.64 desc[UR44][R4.64], R6 ;  /* 0x0000000604009985 */ /* 0x0043e8000c101b2c */
[----:B------:R-:W2:Y:S01]  /*2de10*/  @!P0 LDL.64 R8, [R1+0x288] ;  /* 0x0002880001088983 */ /* 0x000ea20000100a00 */
[----:B------:R-:W-:Y:S02]  /*2de20*/  @!P0 LEA.HI R10, R10, R10, RZ, 0x1 ;  /* 0x0000000a0a0a8211 */ /* 0x000fe400078f08ff */
[----:B------:R-:W-:Y:S02]  /*2de30*/  ISETP.GE.AND P1, PT, R0, R17, PT ;  /* 0x000000110000720c */ /* 0x000fe40003f26270 */
[----:B0-----:R-:W-:-:S05]  /*2de40*/  @!P0 LOP3.LUT R2, R10, 0xfffffffe, RZ, 0xc0, !PT ;  /* 0xfffffffe0a028812 */ /* 0x001fca00078ec0ff */
[----:B------:R-:W-:-:S04]  /*2de50*/  @!P0 IMAD.WIDE R2, R2, 0x4, R14 ;  /* 0x0000000402028825 */ /* 0x000fc800078e020e */
[----:B------:R-:W-:Y:S01]  /*2de60*/  VIADD R12, R19, 0x20 ;  /* 0x00000020130c7836 */ /* 0x000fe20000000000 */
[----:B--2---:R0:W-:Y:S04]  /*2de70*/  @!P0 ST.E.64 desc[UR44][R2.64], R8 ;  /* 0x0000000802008985 */ /* 0x0041e8000c101b2c */
[----:B------:R-:W2:Y:S01]  /*2de80*/  @!P1 LDL.64 R10, [R1+0x298] ;  /* 0x00029800010a9983 */ /* 0x000ea20000100a00 */
[----:B------:R-:W-:Y:S02]  /*2de90*/  @!P1 LEA.HI R0, R0, R0, RZ, 0x1 ;  /* 0x0000000000009211 */ /* 0x000fe400078f08ff */
[----:B------:R-:W-:Y:S02]  /*2dea0*/  ISETP.GE.AND P0, PT, R12, R17, PT ;  /* 0x000000110c00720c */ /* 0x000fe40003f06270 */
[----:B------:R-:W-:-:S05]  /*2deb0*/  @!P1 LOP3.LUT R0, R0, 0xfffffffe, RZ, 0xc0, !PT ;  /* 0xfffffffe00009812 */ /* 0x000fca00078ec0ff */
[----:B-1----:R-:W-:-:S04]  /*2dec0*/  @!P1 IMAD.WIDE R4, R0, 0x4, R14 ;  /* 0x0000000400049825 */ /* 0x002fc800078e020e */
        /* <DEDUP_REMOVED lines=110> */
[----:B-1----:R-:W-:-:S05]  /*2e5b0*/  @!P1 LOP3.LUT R5, R0, 0xfffffffe, RZ, 0xc0, !PT ;  /* 0xfffffffe00059812 */ /* 0x002fca00078ec0ff */
        /* <DEDUP_REMOVED lines=63> */
[----:B------:R-:W-:-:S06]  /*2e9b0*/  @!P0 IMAD.WIDE R2, R3, 0x4, R14 ;  /* 0x0000000403028825 */ /* 0x000fcc00078e020e */
[----:B------:R-:W-:Y:S01]  /*2e9c0*/  @!P1 LEA.HI R0, R0, R0, RZ, 0x1 ;  /* 0x0000000000009211 */ /* 0x000fe200078f08ff */
[----:B--2---:R0:W-:Y:S04]  /*2e9d0*/  @!P0 ST.E.64 desc[UR44][R2.64], R6 ;  /* 0x0000000602008985 */ /* 0x0041e8000c101b2c */
[----:B------:R-:W2:Y:S01]  /*2e9e0*/  @!P1 LDL.64 R8, [R1+0x438] ;  /* 0x0004380001089983 */ /* 0x000ea20000100a00 */
[----:B------:R-:W-:Y:S01]  /*2e9f0*/  @!P1 LOP3.LUT R13, R0, 0xfffffffe, RZ, 0xc0, !PT ;  /* 0xfffffffe000d9812 */ /* 0x000fe200078ec0ff */
[C---:B------:R-:W-:Y:S01]  /*2ea00*/  VIADD R0, R19.reuse, 0xf0 ;  /* 0x000000f013007836 */ /* 0x040fe20000000000 */
[----:B------:R-:W-:Y:S01]  /*2ea10*/  BSSY B0, `(.L_x_11169) ;  /* 0x000000c000007945 */ /* 0x000fe20003800000 */
[----:B------:R-:W-:Y:S02]  /*2ea20*/  VIADD R19, R19, 0xf8 ;  /* 0x000000f813137836 */ /* 0x000fe40000000000 */
[----:B-1----:R-:W-:Y:S01]  /*2ea30*/  @!P1 IMAD.WIDE R4, R13, 0x4, R14 ;  /* 0x000000040d049825 */ /* 0x002fe200078e020e */
[----:B------:R-:W-:-:S04]  /*2ea40*/  ISETP.GE.AND P0, PT, R0, R17, PT ;  /* 0x000000110000720c */ /* 0x000fc80003f06270 */
[----:B--2---:R0:W-:Y:S01]  /*2ea50*/  @!P1 ST.E.64 desc[UR44][R4.64], R8 ;  /* 0x0000000804009985 */ /* 0x0041e2000c101b2c */
[----:B------:R-:W-:-:S08]  /*2ea60*/  ISETP.GE.AND P1, PT, R19, R17, PT ;  /* 0x000000111300720c */ /* 0x000fd00003f26270 */
[----:B------:R-:W-:Y:S05]  /*2ea70*/  @P0 BRA `(.L_x_11170) ;  /* 0x0000000000140947 */ /* 0x000fea0003800000 */
[----:B0-----:R-:W2:Y:S01]  /*2ea80*/  LDL.64 R4, [R1+0x448] ;  /* 0x0004480001047983 */ /* 0x001ea20000100a00 */
[----:B------:R-:W-:-:S04]  /*2ea90*/  LEA.HI R0, R0, R0, RZ, 0x1 ;  /* 0x0000000000007211 */ /* 0x000fc800078f08ff */
[----:B------:R-:W-:-:S05]  /*2eaa0*/  LOP3.LUT R3, R0, 0xfffffffe, RZ, 0xc0, !PT ;  /* 0xfffffffe00037812 */ /* 0x000fca00078ec0ff */
[----:B------:R-:W-:-:S05]  /*2eab0*/  IMAD.WIDE R2, R3, 0x4, R14 ;  /* 0x0000000403027825 */ /* 0x000fca00078e020e */
[----:B--2---:R1:W-:Y:S02]  /*2eac0*/  ST.E.64 desc[UR44][R2.64], R4 ;  /* 0x0000000402007985 */ /* 0x0043e4000c101b2c */
.L_x_11170:
[----:B------:R-:W-:Y:S05]  /*2ead0*/  BSYNC B0 ;  /* 0x0000000000007941 */ /* 0x000fea0003800000 */
.L_x_11169:
[----:B------:R-:W-:Y:S05]  /*2eae0*/  @P1 BRA `(.L_x_11069) ;  /* 0x0000005000341947 */ /* 0x000fea0003800000 */
[----:B01----:R-:W2:Y:S01]  /*2eaf0*/  LDL.64 R4, [R1+0x458] ;  /* 0x0004580001047983 */ /* 0x003ea20000100a00 */
[----:B------:R-:W-:-:S04]  /*2eb00*/  LEA.HI R19, R19, R19, RZ, 0x1 ;  /* 0x0000001313137211 */ /* 0x000fc800078f08ff */
[----:B------:R-:W-:-:S05]  /*2eb10*/  LOP3.LUT R3, R19, 0xfffffffe, RZ, 0xc0, !PT ;  /* 0xfffffffe13037812 */ /* 0x000fca00078ec0ff */
[----:B------:R-:W-:-:S05]  /*2eb20*/  IMAD.WIDE R2, R3, 0x4, R14 ;  /* 0x0000000403027825 */ /* 0x000fca00078e020e */
[----:B--2---:R0:W-:Y:S01]  /*2eb30*/  ST.E.64 desc[UR44][R2.64], R4 ;  /* 0x0000000402007985 */ /* 0x0041e2000c101b2c */
[----:B------:R-:W-:Y:S05]  /*2eb40*/  BRA `(.L_x_11069) ;  /* 0x00000050001c7947 */ /* 0x000fea0003800000 */
.L_x_11166:
[----:B------:R-:W1:Y:S02]  /*2eb50*/  S2R R0, SR_TID.X ;  /* 0x0000000000007919 */ /* 0x000e640000002100 */
[----:B-1----:R-:W-:-:S05]  /*2eb60*/  VIADD R0, R0, 0xffffff80 ;  /* 0xffffff8000007836 */ /* 0x002fca0000000000 */
[----:B------:R-:W-:-:S13]  /*2eb70*/  ISETP.GT.AND P0, PT, R0, 0x7f, PT ;  /* 0x0000007f0000780c */ /* 0x000fda0003f04270 */
[----:B------:R-:W-:Y:S05]  /*2eb80*/  @P0 BRA `(.L_x_11069) ;  /* 0x00000050000c0947 */ /* 0x000fea0003800000 */
[----:B0-----:R-:W0:Y:S01]  /*2eb90*/  S2R R3, SR_CTAID.X ;  /* 0x0000000000037919 */ /* 0x001e220000002500 */
        /* <DEDUP_REMOVED lines=22> */
[----:B-1----:R-:W-:Y:S01]  /*2ed00*/  @P0 IMAD.HI.U32 R4, R0, R9, RZ ;  /* 0x0000000900040227 */ /* 0x002fe200078e00ff */
[----:B------:R-:W-:-:S03]  /*2ed10*/  SHF.R.S32.HI R9, RZ, 0x1f, R234 ;  /* 0x0000001fff097819 */ /* 0x000fc600000114ea */
[----:B------:R-:W-:Y:S01]  /*2ed20*/  IMAD.WIDE.U32 R2, R234, UR4, R2 ;  /* 0x00000004ea027c25 */ /* 0x000fe2000f8e0002 */
[----:B--2---:R-:W-:-:S03]  /*2ed30*/  @P0 SHF.R.U32.HI R5, RZ, R11, R4 ;  /* 0x0000000bff050219 */ /* 0x004fc60000011604 */
[----:B------:R-:W-:Y:S01]  /*2ed40*/  IMAD R9, R9, UR4, RZ ;  /* 0x0000000409097c24 */ /* 0x000fe2000f8e02ff */
[----:B------:R-:W-:Y:S01]  /*2ed50*/  IADD3 R2, P0, R5, R2, RZ ;  /* 0x0000000205027210 */ /* 0x000fe20007f1e0ff */
[----:B------:R-:W-:Y:S02]  /*2ed60*/  IMAD.MOV R7, RZ, RZ, -R5 ;  /* 0x000000ffff077224 */ /* 0x000fe400078e0a05 */
        /* <DEDUP_REMOVED lines=16> */
.L_x_11067:
        /* <DEDUP_REMOVED lines=18> */
.L_x_11171:
[----:B------:R-:W-:Y:S01]  /*2ef90*/  ULDC UR7, c[0x0][0xd50] ;  /* 0x0003540000077ab9 */ /* 0x000fe20000000800 */
[----:B------:R-:W-:Y:S01]  /*2efa0*/  UMOV UR36, UR6 ;  /* 0x0000000600247c82 */ /* 0x000fe20008000000 */
[----:B------:R-:W-:-:S11]  /*2efb0*/  UISETP.NE.AND UP0, UPT, UR7, 0x1, UPT ;  /* 0x000000010700788c */ /* 0x000fd6000bf05270 */
[----:B------:R-:W-:Y:S01]  /*2efc0*/  @UP0 ULDC UR4, c[0x0][0xd54] ;  /* 0x0003550000040ab9 */ /* 0x000fe20000000800 */
[----:B------:R-:W-:Y:S01]  /*2efd0*/  @UP0 ULDC UR8, c[0x0][0xd58] ;  /* 0x0003560000080ab9 */ /* 0x000fe20000000800 */
[----:B------:R-:W-:-:S04]  /*2efe0*/  UIMAD.WIDE.U32 UR4, UR6, UR4, URZ ;  /* 0x00000004060472a5 */ /* 0x000fc8000f8e003f */
[----:B------:R-:W-:-:S12]  /*2eff0*/  @UP0 USHF.R.U32.HI UR36, URZ, UR8, UR5 ;  /* 0x000000083f240299 */ /* 0x000fd80008011605 */
.L_x_11172:
        /* <DEDUP_REMOVED lines=45> */
.L_x_11175:
[----:B------:R-:W-:-:S11]  /*2f2d0*/  UISETP.NE.AND UP0, UPT, UR5, 0x1, UPT ;  /* 0x000000010500788c */ /* 0x000fd6000bf05270 */
[----:B------:R-:W-:Y:S02]  /*2f2e0*/  @UP0 ULDC.64 UR14, c[0x0][0xae0] ;  /* 0x0002b800000e0ab9 */ /* 0x000fe40000000a00 */
[----:B------:R-:W-:-:S04]  /*2f2f0*/  UIMAD.WIDE.U32 UR6, UR8, UR14, URZ ;  /* 0x0000000e080672a5 */ /* 0x000fc8000f8e003f */
[----:B------:R-:W-:-:S12]  /*2f300*/  @UP0 USHF.R.U32.HI UR8, URZ, UR15, UR7 ;  /* 0x0000000f3f080299 */ /* 0x000fd80008011607 */
.L_x_11176:
[----:B------:R-:W-:-:S04]  /*2f310*/  UIMAD UR8, UR8, UR5, UR5 ;  /* 0x00000005080872a4 */ /* 0x000fc8000f8e0205 */
[----:B------:R-:W-:-:S04]  /*2f320*/  UISETP.LT.AND UP0, UPT, UR4, UR8, UPT ;  /* 0x000000080400728c */ /* 0x000fc8000bf01270 */
[----:B------:R-:W-:-:S12]  /*2f330*/  USEL UR4, UR4, UR8, UP0 ;  /* 0x0000000804047287 */ /* 0x000fd80008000000 */
.L_x_11174:
        /* <DEDUP_REMOVED lines=27> */
.L_x_11178:
[----:B------:R-:W-:-:S11]  /*2f4f0*/  UISETP.NE.AND UP0, UPT, UR5, 0x1, UPT ;  /* 0x000000010500788c */ /* 0x000fd6000bf05270 */
[----:B------:R-:W-:Y:S02]  /*2f500*/  @UP0 ULDC.64 UR10, c[0x0][0xae0] ;  /* 0x0002b800000a0ab9 */ /* 0x000fe40000000a00 */
[----:B------:R-:W-:-:S04]  /*2f510*/  UIMAD.WIDE.U32 UR6, UR4, UR10, URZ ;  /* 0x0000000a040672a5 */ /* 0x000fc8000f8e003f */
[----:B------:R-:W-:-:S12]  /*2f520*/  @UP0 USHF.R.U32.HI UR4, URZ, UR11, UR7 ;  /* 0x0000000b3f040299 */ /* 0x000fd80008011607 */
.L_x_11179:
[----:B------:R-:W-:-:S04]  /*2f530*/  UIMAD UR4, UR4, UR5, URZ ;  /* 0x00000005040472a4 */ /* 0x000fc8000f8e023f */
[----:B------:R-:W-:-:S04]  /*2f540*/  UISETP.LT.AND UP0, UPT, UR8, UR4, UPT ;  /* 0x000000040800728c */ /* 0x000fc8000bf01270 */
[----:B------:R-:W-:-:S12]  /*2f550*/  USEL UR8, UR8, UR4, !UP0 ;  /* 0x0000000408087287 */ /* 0x000fd8000c000000 */
.L_x_11177:
[----:B------:R-:W-:Y:S01]  /*2f560*/  UIMAD.WIDE UR4, UR8, 0x2aaaaaab, URZ ;  /* 0x2aaaaaab080478a5 */ /* 0x000fe2000f8e023f */
[----:B------:R0:W-:Y:S03]  /*2f570*/  STL [R1+0x490], RZ ;  /* 0x000490ff01007387 */ /* 0x0001e60000100800 */
[----:B------:R-:W-:-:S04]  /*2f580*/  USHF.R.U32.HI UR4, URZ, 0x1f, UR5 ;  /* 0x0000001f3f047899 */ /* 0x000fc80008011605 */
[----:B------:R-:W-:Y:S02]  /*2f590*/  ULEA.HI.SX32 UR4, UR5, UR4, 0x1c ;  /* 0x0000000405047291 */ /* 0x000fe4000f8fe23f */
[----:B------:R-:W-:Y:S02]  /*2f5a0*/  USHF.R.U32.HI UR5, URZ, 0x10, UR40 ;  /* 0x000000103f057899 */ /* 0x000fe40008011628 */
[----:B------:R-:W-:Y:S02]  /*2f5b0*/  ULOP3.LUT UR40, UR40, 0xffff, URZ, 0xc0, !UPT ;  /* 0x0000ffff28287892 */ /* 0x000fe4000f8ec03f */
[----:B------:R-:W-:Y:S01]  /*2f5c0*/  VIMNMX R7, RZ, UR4, !PT ;  /* 0x00000004ff077c48 */ /* 0x000fe2000ffe0100 */
[----:B------:R-:W-:-:S03]  /*2f5d0*/  UISETP.NE.AND UP0, UPT, UR5, URZ, UPT ;  /* 0x0000003f0500728c */ /* 0x000fc6000bf05270 */
[----:B------:R-:W-:Y:S01]  /*2f5e0*/  ISETP.LT.AND P0, PT, R7, UR9, PT ;  /* 0x0000000907007c0c */ /* 0x000fe2000bf01270 */
[----:B------:R0:W-:Y:S07]  /*2f5f0*/  STL [R1+0x48c], R7 ;  /* 0x00048c0701007387 */ /* 0x0001ee0000100800 */
        /* <DEDUP_REMOVED lines=30> */
.L_x_11180:
        /* <DEDUP_REMOVED lines=33> */
.L_x_11181:
        /* <DEDUP_REMOVED lines=20> */
.L_x_11183:
        /* <DEDUP_REMOVED lines=15> */
.L_x_11182:
        /* <DEDUP_REMOVED lines=20> */
.L_x_11268:
        /* <DEDUP_REMOVED lines=9> */
.L_x_11271:
        /* <DEDUP_REMOVED lines=22> */
.L_x_11187:
[----:B------:R-:W-:Y:S01]  /*2ff50*/  IMAD.MOV.U32 R0, RZ, RZ, 0x1 ;  /* 0x00000001ff007424 */ /* 0x000fe200078e00ff */
[----:B------:R-:W2:Y:S04]  /*2ff60*/  S2R R8, SR_TID.X ;  /* 0x0000000000087919 */ /* 0x000ea80000002100 */
[----:B------:R-:W-:-:S04]  /*2ff70*/  SHF.L.U32 R0, R0, 0x1f, RZ ;  /* 0x0000001f00007819 */ /* 0x000fc800000006ff */
[----:B------:R-:W3:Y:S01]  /*2ff80*/  SYNCS.PHASECHK.TRANS64.TRYWAIT P0, [UR38+0x32440], R0 ;  /* 0x03244000ff0075a7 */ /* 0x000ee20008000166 */
[----:B--2---:R-:W-:-:S04]  /*2ff90*/  LOP3.LUT R2, R8, 0x7f, RZ, 0xc0, !PT ;  /* 0x0000007f08027812 */ /* 0x004fc800078ec0ff */
[----:B------:R-:W-:Y:S01]  /*2ffa0*/  ISETP.NE.AND P1, PT, R2, RZ, PT ;  /* 0x000000ff0200720c */ /* 0x000fe20003f25270 */
[----:B---3--:R-:W-:-:S12]  /*2ffb0*/  @!P0 BRA `(.L_x_11188) ;  /* 0x0000003c00e88947 */ /* 0x008fd80003800000 */
.L_x_11272:
[----:B------:R-:W-:Y:S05]  /*2ffc0*/  @P1 BRA `(.L_x_11189) ;  /* 0x0000000000181947 */ /* 0x000fea0003800000 */
[----:B------:R-:W3:Y:S01]  /*2ffd0*/  S2R R2, SR_TID.X ;  /* 0x0000000000027919 */ /* 0x000ee20000002100 */
[----:B--2---:R-:W-:-:S04]  /*2ffe0*/  IMAD.MOV.U32 R0, RZ, RZ, 0x3000 ;  /* 0x00003000ff007424 */ /* 0x004fc800078e00ff */
[----:B------:R4:W-:Y:S01]  /*2fff0*/  SYNCS.ARRIVE.TRANS64 RZ, [UR38+0x32430], R0 ;  /* 0x03243000ffff79a7 */ /* 0x0009e20008000026 */
[----:B---3--:R-:W-:-:S13]  /*30000*/  LOP3.LUT P0, RZ, R2, 0x1f, RZ, 0xc0, !PT ;  /* 0x0000001f02ff7812 */ /* 0x008fda000780c0ff */
[----:B----4-:R-:W-:Y:S05]  /*30010*/  @!P0 BRA `(.L_x_11189) ;  /* 0x0000000000048947 */ /* 0x010fea0003800000 */
[----:B------:R-:W-:Y:S01]  /*30020*/  BPT.TRAP 0x1 ;  /* 0x000000040000795c */ /* 0x000fe20000300000 */
.L_x_11189:
        /* <DEDUP_REMOVED lines=17> */
[----:B--2---:R-:W-:Y:S01]  /*30140*/  NOP ;  /* 0x0000000000007918 */ /* 0x004fe20000000000 */
.L_x_11185:
        /* <DEDUP_REMOVED lines=23> */
.L_x_11190:
        /* <DEDUP_REMOVED lines=59> */
[----:B------:R-:W2:Y:S02]  /*30670*/  SHFL.IDX PT, R6, R0, 0x1, 0x181f ;  /* 0x00381f0000067f89 */ /* 0x000ea400000e0000 */
[----:B------:R-:W-:-:S02]  /*30680*/  ISETP.GE.AND P1, PT, R11, R2, PT ;  /* 0x000000020b00720c */ /* 0x000fc40003f26270 */
[----:B------:R-:W3:Y:S01]  /*30690*/  SHFL.IDX PT, R8, R3, 0x1, 0x181f ;  /* 0x00381f0003087f89 */ /* 0x000ee200000e0000 */
[----:B------:R-:W-:-:S03]  /*306a0*/  ISETP.GE.AND P2, PT, R12, R2, PT ;  /* 0x000000020c00720c */ /* 0x000fc60003f46270 */
[----:B------:R4:W-:Y:S04]  /*306b0*/  STL [R1+0x494], R12 ;  /* 0x0004940c01007387 */ /* 0x0009e80000100800 */
[----:B------:R-:W-:Y:S03]  /*306c0*/  STL [R1+0x474], R11 ;  /* 0x0004740b01007387 */ /* 0x000fe60000100800 */
[----:B------:R-:W-:Y:S02]  /*306d0*/  @!P1 LEA R7, R9, UR38, 0x1 ;  /* 0x0000002609079c11 */ /* 0x000fe4000f8e08ff */
[----:B0-----:R-:W-:Y:S01]  /*306e0*/  @!P1 LEA R5, P3, R10, R5, 0x1 ;  /* 0x000000050a059211 */ /* 0x001fe200078608ff */
[----:B----4-:R-:W-:-:S04]  /*306f0*/  VIADD R12, R11, 0x20 ;  /* 0x000000200b0c7836 */ /* 0x010fc80000000000 */
[----:B-1----:R-:W-:Y:S01]  /*30700*/  @!P1 IMAD.X R4, RZ, RZ, R4, P3 ;  /* 0x000000ffff049224 */ /* 0x002fe200018e0604 */
[----:B------:R-:W-:Y:S04]  /*30710*/  STL [R1+0x4a0], R12 ;  /* 0x0004a00c01007387 */ /* 0x000fe80000100800 */
[----:B------:R-:W-:-:S04]  /*30720*/  @!P1 LOP3.LUT R5, R5, R4, RZ, 0x3c, !PT ;  /* 0x0000000405059212 */ /* 0x000fc800078e3cff */
[----:B------:R-:W-:-:S04]  /*30730*/  @!P1 LOP3.LUT R4, R5, R4, RZ, 0x3c, !PT ;  /* 0x0000000405049212 */ /* 0x000fc800078e3cff */
[----:B------:R-:W-:-:S05]  /*30740*/  @!P1 LOP3.LUT R5, R5, R4, RZ, 0x3c, !PT ;  /* 0x0000000405059212 */ /* 0x000fca00078e3cff */
[----:B------:R2:W-:Y:S02]  /*30750*/  @!P1 LDGSTS.E.BYPASS.LTC128B.128 [R7+0x18400], desc[UR44][R4.64], !P0 ;  /* 0x1840000004079fae */ /* 0x0005e4000c101d6c */
[----:B--2---:R-:W-:Y:S01]  /*30760*/  @!P2 LEA R4, P1, R10, R6, 0x1 ;  /* 0x000000060a04a211 */ /* 0x004fe200078208ff */
[----:B------:R-:W-:Y:S01]  /*30770*/  VIADD R7, R11, 0x30 ;  /* 0x000000300b077836 */ /* 0x000fe20000000000 */
[----:B------:R-:W-:-:S03]  /*30780*/  @!P2 LEA R6, R9, UR38, 0x1 ;  /* 0x000000260906ac11 */ /* 0x000fc6000f8e08ff */
[----:B---3--:R-:W-:Y:S01]  /*30790*/  @!P2 IMAD.X R5, RZ, RZ, R8, P1 ;  /* 0x000000ffff05a224 */ /* 0x008fe200008e0608 */
[----:B------:R-:W-:Y:S01]  /*307a0*/  ISETP.GE.AND P1, PT, R12, R2, PT ;  /* 0x000000020c00720c */ /* 0x000fe20003f26270 */
[----:B------:R-:W-:Y:S04]  /*307b0*/  STL [R1+0x4a4], R7 ;  /* 0x0004a40701007387 */ /* 0x000fe80000100800 */
[----:B------:R0:W-:Y:S04]  /*307c0*/  @!P2 LDGSTS.E.BYPASS.LTC128B.128 [R6+0x18c00], desc[UR44][R4.64], !P0 ;  /* 0x18c000000406afae */ /* 0x0001e8000c101d6c */
[----:B0-----:R-:W0:Y:S04]  /*307d0*/  SHFL.IDX PT, R5, R0, 0x2, 0x181f ;  /* 0x00581f0000057f89 */ /* 0x001e2800000e0000 */
        /* <DEDUP_REMOVED lines=23> */
[----:B0-----:R-:W0:Y:S04]  /*30950*/  SHFL.IDX PT, R4, R0, 0x4, 0x181f ;  /* 0x00981f0000047f89 */ /* 0x001e2800000e0000 */
[----:B------:R-:W1:Y:S01]  /*30960*/  SHFL.IDX PT, R6, R3, 0x4, 0x181f ;  /* 0x00981f0003067f89 */ /* 0x000e6200000e0000 */
[----:B0-----:R-:W-:-:S05]  /*30970*/  @!P1 LEA R5, P2, R10, R4, 0x1 ;  /* 0x000000040a059211 */ /* 0x001fca00078408ff */
[----:B-1----:R-:W-:Y:S01]  /*30980*/  @!P1 IMAD.X R4, RZ, RZ, R6, P2 ;  /* 0x000000ffff049224 */ /* 0x002fe200010e0606 */
[----:B------:R-:W-:-:S04]  /*30990*/  @!P1 LEA R6, R9, UR38, 0x1 ;  /* 0x0000002609069c11 */ /* 0x000fc8000f8e08ff */
        /* <DEDUP_REMOVED lines=16> */
[----:B------:R-:W-:-:S03]  /*30aa0*/  ISETP.GE.AND P1, PT, R7, R2, PT ;  /* 0x000000020700720c */ /* 0x000fc60003f26270 */
[----:B0-----:R-:W0:Y:S04]  /*30ab0*/  SHFL.IDX PT, R4, R0, 0x6, 0x181f ;  /* 0x00d81f0000047f89 */ /* 0x001e2800000e0000 */
[----:B------:R-:W1:Y:S04]  /*30ac0*/  SHFL.IDX PT, R6, R3, 0x6, 0x181f ;  /* 0x00d81f0003067f89 */ /* 0x000e6800000e0000 */
[----:B------:R-:W2:Y:S04]  /*30ad0*/  SHFL.IDX PT, R3, R3, 0x7, 0x181f ;  /* 0x00f81f0003037f89 */ /* 0x000ea800000e0000 */
[----:B------:R-:W3:Y:S01]  /*30ae0*/  SHFL.IDX PT, R0, R0, 0x7, 0x181f ;  /* 0x00f81f0000007f89 */ /* 0x000ee200000e0000 */
[----:B0-----:R-:W-:-:S05]  /*30af0*/  @!P1 LEA R5, P2, R10, R4, 0x1 ;  /* 0x000000040a059211 */ /* 0x001fca00078408ff */
[----:B-1----:R-:W-:Y:S01]  /*30b00*/  @!P1 IMAD.X R4, RZ, RZ, R6, P2 ;  /* 0x000000ffff049224 */ /* 0x002fe200010e0606 */
[----:B------:R-:W-:-:S04]  /*30b10*/  @!P1 LEA R6, R9, UR38, 0x1 ;  /* 0x0000002609069c11 */ /* 0x000fc8000f8e08ff */
[----:B------:R-:W-:-:S04]  /*30b20*/  @!P1 LOP3.LUT R5, R5, R4, RZ, 0x3c, !PT ;  /* 0x0000000405059212 */ /* 0x000fc800078e3cff */
[----:B------:R-:W-:-:S04]  /*30b30*/  @!P1 LOP3.LUT R4, R5, R4, RZ, 0x3c, !PT ;  /* 0x0000000405049212 */ /* 0x000fc800078e3cff */
[----:B------:R-:W-:-:S05]  /*30b40*/  @!P1 LOP3.LUT R5, R5, R4, RZ, 0x3c, !PT ;  /* 0x0000000405059212 */ /* 0x000fca00078e3cff */
[----:B--23--:R1:W-:Y:S02]  /*30b50*/  @!P1 LDGSTS.E.BYPASS.LTC128B.128 [R6+0x1b400], desc[UR44][R4.64], !P0 ;  /* 0x1b40000004069fae */ /* 0x00c3e4000c101d6c */
.L_x_11289:
        /* <DEDUP_REMOVED lines=43> */
.L_x_11192:
        /* <DEDUP_REMOVED lines=30> */
[----:B------:R-:W-:Y:S02]  /*30ff0*/  IMAD R5, R5, UR4, RZ ;  /* 0x0000000405057c24 */ /* 0x000fe4000f8e02ff */
[----:B------:R-:W-:-:S04]  /*31000*/  IMAD.WIDE.U32 R2, R4, UR4, R2 ;  /* 0x0000000404027c25 */ /* 0x000fc8000f8e0002 */
[----:B------:R-:W-:Y:S02]  /*31010*/  IMAD R0, R6, R0, R7 ;  /* 0x0000000006007224 */ /* 0x000fe400078e0207 */
        /* <DEDUP_REMOVED lines=14> */
[----:B------:R-:W-:-:S04]  /*31100*/  LOP3.LUT R0, R10, 0x80, RZ, 0xfc, !PT ;  /* 0x000000800a007812 */ /* 0x000fc800078efcff */
[----:B------:R-:W-:Y:S02]  /*31110*/  ISETP.GE.AND P1, PT, R0, UR4, PT ;  /* 0x0000000400007c0c */ /* 0x000fe4000bf26270 */
[C---:B------:R-:W-:Y:S02]  /*31120*/  LOP3.LUT R0, R10.reuse, 0xc0, RZ, 0xfc, !PT ;  /* 0x000000c00a007812 */ /* 0x040fe400078efcff */
[----:B------:R-:W-:Y:S02]  /*31130*/  ISETP.GE.AND P3, PT, R10, UR4, PT ;  /* 0x000000040a007c0c */ /* 0x000fe4000bf66270 */
[----:B------:R-:W-:Y:S01]  /*31140*/  ISETP.GE.AND P2, PT, R0, UR4, PT ;  /* 0x0000000400007c0c */ /* 0x000fe2000bf46270 */
[----:B------:R-:W-:-:S03]  /*31150*/  UMOV UR4, 0xffffffff ;  /* 0xffffffff00047882 */ /* 0x000fc60000000000 */
[----:B------:R-:W-:Y:S09]  /*31160*/  BRA.DIV UR4, `(.L_x_11193) ;  /* 0x0000003a04707947 */ /* 0x000ff2000b800000 */
[----:B------:R-:W2:Y:S01]  /*31170*/  LDL.LU R3, [R1+0x494] ;  /* 0x0004940001037983 */ /* 0x000ea20000300800 */
[----:B------:R-:W-:-:S03]  /*31180*/  ULDC UR4, c[0x0][0x288] ;  /* 0x0000a20000047ab9 */ /* 0x000fc60000000800 */
[----:B------:R-:W3:Y:S04]  /*31190*/  LDL.LU R7, [R1+0x474] ;  /* 0x0004740001077983 */ /* 0x000ee80000300800 */
[----:B------:R-:W4:Y:S04]  /*311a0*/  LDL.LU R15, [R1+0x4a0] ;  /* 0x0004a000010f7983 */ /* 0x000f280000300800 */
[----:B------:R-:W5:Y:S01]  /*311b0*/  LDL.LU R13, [R1+0x4a4] ;  /* 0x0004a400010d7983 */ /* 0x000f620000300800 */
[----:B------:R-:W0:Y:S01]  /*311c0*/  S2R R2, SR_TID.X ;  /* 0x0000000000027919 */ /* 0x000e220000002100 */
[----:B------:R-:W-:-:S02]  /*311d0*/  IMAD R0, R6, UR4, RZ ;  /* 0x0000000406007c24 */ /* 0x000fc4000f8e02ff */
[----:B------:R-:W5:Y:S01]  /*311e0*/  LDL.LU R14, [R1+0x4a8] ;  /* 0x0004a800010e7983 */ /* 0x000f620000300800 */
[----:B0-----:R-:W-:-:S05]  /*311f0*/  IMAD.SHL.U32 R11, R2, 0x8, RZ ;  /* 0x00000008020b7824 */ /* 0x001fca00078e00ff */
[----:B------:R-:W-:-:S04]  /*31200*/  LOP3.LUT R11, R11, 0x1f8, RZ, 0xc0, !PT ;  /* 0x000001f80b0b7812 */ /* 0x000fc800078ec0ff */
[----:B------:R-:W-:Y:S01]  /*31210*/  LOP3.LUT R11, R11, 0x38, R2, 0x78, !PT ;  /* 0x000000380b0b7812 */ /* 0x000fe200078e7802 */
[----:B------:R-:W-:Y:S01]  /*31220*/  SHFL.IDX PT, R6, R4, 0x1, 0x181f ;  /* 0x00381f0004067f89 */ /* 0x000fe200000e0000 */
[----:B--2---:R-:W-:-:S03]  /*31230*/  ISETP.GE.AND P4, PT, R3, R0, PT ;  /* 0x000000000300720c */ /* 0x004fc60003f86270 */
[----:B------:R-:W0:Y:S01]  /*31240*/  SHFL.IDX PT, R3, R5, RZ, 0x181f ;  /* 0x00181fff05037589 */ /* 0x000e2200000e0000 */
[----:B---3--:R-:W-:Y:S02]  /*31250*/  ISETP.GE.AND P5, PT, R7, R0, PT ;  /* 0x000000000700720c */ /* 0x008fe40003fa6270 */
[----:B------:R-:W-:Y:S02]  /*31260*/  LOP3.LUT R7, R2, 0x7f, RZ, 0xc0, !PT ;  /* 0x0000007f02077812 */ /* 0x000fe400078ec0ff */
[----:B------:R-:W1:Y:S03]  /*31270*/  SHFL.IDX PT, R2, R4, RZ, 0x181f ;  /* 0x00181fff04027589 */ /* 0x000e6600000e0000 */
[----:B------:R-:W-:-:S06]  /*31280*/  IMAD.SHL.U32 R12, R7, 0x8, RZ ;  /* 0x00000008070c7824 */ /* 0x000fcc00078e00ff */
[----:B0-----:R-:W-:-:S05]  /*31290*/  @!P5 LEA R3, P6, R10, R3, 0x1 ;  /* 0x000000030a03d211 */ /* 0x001fca00078c08ff */
[----:B-1----:R-:W-:Y:S01]  /*312a0*/  @!P5 IMAD.X R2, RZ, RZ, R2, P6 ;  /* 0x000000ffff02d224 */ /* 0x002fe200030e0602 */
[----:B------:R-:W-:-:S04]  /*312b0*/  LOP3.LUT R11, R11, 0x200, R12, 0xf8, !PT ;  /* 0x000002000b0b7812 */ /* 0x000fc800078ef80c */
[----:B------:R-:W-:-:S04]  /*312c0*/  @!P5 LOP3.LUT R3, R3, R2, RZ, 0x3c, !PT ;  /* 0x000000020303d212 */ /* 0x000fc800078e3cff */
[----:B------:R-:W-:Y:S02]  /*312d0*/  @!P5 LOP3.LUT R2, R3, R2, RZ, 0x3c, !PT ;  /* 0x000000020302d212 */ /* 0x000fe400078e3cff */
        /* <DEDUP_REMOVED lines=19> */
[----:B0-----:R-:W-:-:S05]  /*31410*/  @!P4 LEA R2, P6, R10, R2, 0x1 ;  /* 0x000000020a02c211 */ /* 0x001fca00078c08ff */
[----:B-1----:R-:W-:-:S05]  /*31420*/  @!P4 IMAD.X R3, RZ, RZ, R6, P6 ;  /* 0x000000ffff03c224 */ /* 0x002fca00030e0606 */
[----:B------:R-:W-:Y:S04]  /*31430*/  @!P4 LDGSTS.E.BYPASS.LTC128B.128 [R9+0x23400], desc[UR44][R2.64], !P3 ;  /* 0x234000000209cfae */ /* 0x000fe8000d901d6c */
[----:B------:R-:W-:Y:S04]  /*31440*/  @!P4 LDGSTS.E.BYPASS.LTC128B.128 [R9+0x27400], desc[UR44][R2.64+0x80], !P0 ;  /* 0x274000800209cfae */ /* 0x000fe8000c101d6c */
[----:B------:R-:W-:Y:S04]  /*31450*/  @!P4 LDGSTS.E.BYPASS.LTC128B.128 [R9+0x2b400], desc[UR44][R2.64+0x100], !P1 ;  /* 0x2b4001000209cfae */ /* 0x000fe8000c901d6c */
[----:B------:R0:W-:Y:S01]  /*31460*/  @!P4 LDGSTS.E.BYPASS.LTC128B.128 [R9+0x2f400], desc[UR44][R2.64+0x180], !P2 ;  /* 0x2f4001800209cfae */ /* 0x0001e2000d101d6c */
[----:B-----5:R-:W-:-:S03]  /*31470*/  ISETP.GE.AND P4, PT, R13, R0, PT ;  /* 0x000000000d00720c */ /* 0x020fc60003f86270 */
[----:B------:R-:W3:Y:S04]  /*31480*/  LDL.LU R13, [R1+0x4b0] ;  /* 0x0004b000010d7983 */ /* 0x000ee80000300800 */
        /* <DEDUP_REMOVED lines=11> */
[----:B------:R-:W-:-:S13]  /*31540*/  ISETP.GE.AND P4, PT, R14, R0, PT ;  /* 0x000000000e00720c */ /* 0x000fda0003f86270 */
[----:B------:R-:W-:Y:S02]  /*31550*/  @!P4 LEA R9, R11, UR38, 0x1 ;  /* 0x000000260b09cc11 */ /* 0x000fe4000f8e08ff */
        /* <DEDUP_REMOVED lines=8> */
[----:B------:R-:W-:Y:S01]  /*315e0*/  SHFL.IDX PT, R14, R5, 0x7, 0x181f ;  /* 0x00f81f00050e7f89 */ /* 0x000fe200000e0000 */
[----:B--2---:R-:W-:-:S13]  /*315f0*/  ISETP.GE.AND P4, PT, R15, R0, PT ;  /* 0x000000000f00720c */ /* 0x004fda0003f86270 */
[----:B0-----:R-:W-:Y:S02]  /*31600*/  @!P4 LEA R2, P6, R10, R2, 0x1 ;  /* 0x000000020a02c211 */ /* 0x001fe400078c08ff */
[----:B------:R-:W-:-:S03]  /*31610*/  @!P4 LEA R7, R11, UR38, 0x1 ;  /* 0x000000260b07cc11 */ /* 0x000fc6000f8e08ff */
[----:B------:R-:W-:-:S05]  /*31620*/  @!P4 IMAD.X R3, RZ, RZ, R6, P6 ;  /* 0x000000ffff03c224 */ /* 0x000fca00030e0606 */
[----:B------:R-:W-:Y:S04]  /*31630*/  @!P4 LDGSTS.E.BYPASS.LTC128B.128 [R7+0x24c00], desc[UR44][R2.64], !P3 ;  /* 0x24c000000207cfae */ /* 0x000fe8000d901d6c */
[----:B------:R-:W-:Y:S04]  /*31640*/  @!P4 LDGSTS.E.BYPASS.LTC128B.128 [R7+0x28c00], desc[UR44][R2.64+0x80], !P0 ;  /* 0x28c000800207cfae */ /* 0x000fe8000c101d6c */
[----:B------:R-:W-:Y:S04]  /*31650*/  @!P4 LDGSTS.E.BYPASS.LTC128B.128 [R7+0x2cc00], desc[UR44][R2.64+0x100], !P1 ;  /* 0x2cc001000207cfae */ /* 0x000fe8000c901d6c */
[----:B------:R0:W-:Y:S04]  /*31660*/  @!P4 LDGSTS.E.BYPASS.LTC128B.128 [R7+0x30c00], desc[UR44][R2.64+0x180], !P2 ;  /* 0x30c001800207cfae */ /* 0x0001e8000d101d6c */
[----:B------:R-:W-:Y:S04]  /*31670*/  SHFL.IDX PT, R6, R4, 0x6, 0x181f ;  /* 0x00d81f0004067f89 */ /* 0x000fe800000e0000 */
[----:B0-----:R-:W0:Y:S01]  /*31680*/  SHFL.IDX PT, R2, R5, 0x6, 0x181f ;  /* 0x00d81f0005027f89 */ /* 0x001e2200000e0000 */
[----:B---3--:R-:W-:-:S13]  /*31690*/  ISETP.GE.AND P4, PT, R13, R0, PT ;  /* 0x000000000d00720c */ /* 0x008fda0003f86270 */
[----:B0-----:R-:W-:Y:S02]  /*316a0*/  @!P4 LEA R2, P6, R10, R2, 0x1 ;  /* 0x000000020a02c211 */ /* 0x001fe400078c08ff */
[----:B------:R-:W-:-:S03]  /*316b0*/  @!P4 LEA R9, R11, UR38, 0x1 ;  /* 0x000000260b09cc11 */ /* 0x000fc6000f8e08ff */
[----:B------:R-:W-:Y:S02]  /*316c0*/  @!P4 IMAD.X R3, RZ, RZ, R6, P6 ;  /* 0x000000ffff03c224 */ /* 0x000fe400030e0606 */
[----:B------:R0:W1:Y:S04]  /*316d0*/  SHFL.IDX PT, R6, R4, 0x7, 0x181f ;  /* 0x00f81f0004067f89 */ /* 0x00006800000e0000 */
[----:B------:R0:W-:Y:S04]  /*316e0*/  @!P4 LDGSTS.E.BYPASS.LTC128B.128 [R9+0x25400], desc[UR44][R2.64], !P3 ;  /* 0x254000000209cfae */ /* 0x0001e8000d901d6c */
[----:B------:R0:W-:Y:S04]  /*316f0*/  @!P4 LDGSTS.E.BYPASS.LTC128B.128 [R9+0x29400], desc[UR44][R2.64+0x80], !P0 ;  /* 0x294000800209cfae */ /* 0x0001e8000c101d6c */
[----:B------:R0:W-:Y:S04]  /*31700*/  @!P4 LDGSTS.E.BYPASS.LTC128B.128 [R9+0x2d400], desc[UR44][R2.64+0x100], !P1 ;  /* 0x2d4001000209cfae */ /* 0x0001e8000c901d6c */
[----:B------:R0:W-:Y:S02]  /*31710*/  @!P4 LDGSTS.E.BYPASS.LTC128B.128 [R9+0x31400], desc[UR44][R2.64+0x180], !P2 ;  /* 0x314001800209cfae */ /* 0x0001e4000d101d6c */
.L_x_11307:
[----:B0-----:R-:W2:Y:S01]  /*31720*/  LDL.LU R2, [R1+0x4c0] ;  /* 0x0004c00001027983 */ /* 0x001ea20000300800 */
[----:B------:R-:W-:Y:S01]  /*31730*/  BSSY B0, `(.L_x_11194) ;  /* 0x0000014000007945 */ /* 0x000fe20003800000 */
[----:B--2---:R-:W-:-:S13]  /*31740*/  ISETP.GE.AND P4, PT, R2, R0, PT ;  /* 0x000000000200720c */ /* 0x004fda0003f86270 */
[----:B------:R-:W-:Y:S05]  /*31750*/  @P4 BRA `(.L_x_11195) ;  /* 0x0000000000444947 */ /* 0x000fea0003800000 */
[----:B------:R-:W0:Y:S01]  /*31760*/  S2R R2, SR_TID.X ;  /* 0x0000000000027919 */ /* 0x000e220000002100 */
[----:B------:R-:W-:-:S05]  /*31770*/  LOP3.LUT R8, R8, 0x7f, RZ, 0xc0, !PT ;  /* 0x0000007f08087812 */ /* 0x000fca00078ec0ff */
[----:B------:R-:W-:Y:S02]  /*31780*/  IMAD.SHL.U32 R4, R8, 0x8, RZ ;  /* 0x0000000808047824 */ /* 0x000fe400078e00ff */
[----:B0-----:R-:W-:-:S05]  /*31790*/  IMAD.SHL.U32 R8, R2, 0x8, RZ ;  /* 0x0000000802087824 */ /* 0x001fca00078e00ff */
[----:B------:R-:W-:-:S04]  /*317a0*/  LOP3.LUT R8, R8, 0x1f8, RZ, 0xc0, !PT ;  /* 0x000001f808087812 */ /* 0x000fc800078ec0ff */
[----:B------:R-:W-:Y:S02]  /*317b0*/  LOP3.LUT R8, R8, 0x38, R2, 0x78, !PT ;  /* 0x0000003808087812 */ /* 0x000fe400078e7802 */
[----:B------:R-:W-:Y:S02]  /*317c0*/  LEA R2, P4, R10, R14, 0x1 ;  /* 0x0000000e0a027211 */ /* 0x000fe400078808ff */
[----:B------:R-:W-:-:S03]  /*317d0*/  LOP3.LUT R8, R8, 0x200, R4, 0xf8, !PT ;  /* 0x0000020008087812 */ /* 0x000fc600078ef804 */
[----:B-1----:R-:W-:Y:S01]  /*317e0*/  IMAD.X R3, RZ, RZ, R6, P4 ;  /* 0x000000ffff037224 */ /* 0x002fe200020e0606 */
        /* <DEDUP_REMOVED lines=8> */
.L_x_11195:
[----:B------:R-:W-:Y:S05]  /*31870*/  BSYNC B0 ;  /* 0x0000000000007941 */ /* 0x000fea0003800000 */
.L_x_11194:
        /* <DEDUP_REMOVED lines=9> */
.L_x_11308:
[----:B------:R-:W-:Y:S01]  /*31910*/  LOP3.LUT P0, RZ, R17, 0x2, RZ, 0xc0, !PT ;  /* 0x0000000211ff7812 */ /* 0x000fe2000780c0ff */
[----:B------:R-:W-:Y:S01]  /*31920*/  BSSY B0, `(.L_x_11197) ;  /* 0x000004b000007945 */ /* 0x000fe20003800000 */
[----:B------:R-:W-:-:S11]  /*31930*/  IMAD.MOV.U32 R0, RZ, RZ, 0x1 ;  /* 0x00000001ff007424 */ /* 0x000fd600078e00ff */
[----:B------:R-:W-:Y:S05]  /*31940*/  @!P0 BRA `(.L_x_11198) ;  /* 0x0000000400208947 */ /* 0x000fea0003800000 */
[----:B------:R-:W2:Y:S01]  /*31950*/  SYNCS.PHASECHK.TRANS64.TRYWAIT P0, [UR38+0x32460], R2 ;  /* 0x03246002ff0075a7 */ /* 0x000ea20008000166 */
[----:B0-----:R-:W0:Y:S02]  /*31960*/  S2R R3, SR_TID.X ;  /* 0x0000000000037919 */ /* 0x001e240000002100 */
[----:B0-----:R-:W-:-:S04]  /*31970*/  LOP3.LUT R3, R3, 0x7f, RZ, 0xc0, !PT ;  /* 0x0000007f03037812 */ /* 0x001fc800078ec0ff */
[----:B------:R-:W-:Y:S01]  /*31980*/  ISETP.NE.AND P1, PT, R3, RZ, PT ;  /* 0x000000ff0300720c */ /* 0x000fe20003f25270 */
[----:B--2---:R-:W-:-:S12]  /*31990*/  @!P0 BRA `(.L_x_11199) ;  /* 0x0000003c00d88947 */ /* 0x004fd80003800000 */
.L_x_11309:
[----:B------:R-:W-:Y:S04]  /*319a0*/  BSSY B1, `(.L_x_11200) ;  /* 0x0000008000017945 */ /* 0x000fe80003800000 */
[----:B------:R-:W-:Y:S05]  /*319b0*/  @P1 BRA `(.L_x_11201) ;  /* 0x0000000000181947 */ /* 0x000fea0003800000 */
[----:B0-----:R-:W0:Y:S01]  /*319c0*/  S2R R3, SR_TID.X ;  /* 0x0000000000037919 */ /* 0x001e220000002100 */
[----:B------:R-:W-:-:S04]  /*319d0*/  IMAD.MOV.U32 R2, RZ, RZ, 0xc000 ;  /* 0x0000c000ff027424 */ /* 0x000fc800078e00ff */
[----:B------:R2:W-:Y:S01]  /*319e0*/  SYNCS.ARRIVE.TRANS64 RZ, [UR38+0x32450], R2 ;  /* 0x03245002ffff79a7 */ /* 0x0005e20008000026 */
[----:B0-----:R-:W-:-:S13]  /*319f0*/  LOP3.LUT P0, RZ, R3, 0x1f, RZ, 0xc0, !PT ;  /* 0x0000001f03ff7812 */ /* 0x001fda000780c0ff */
[----:B--2---:R-:W-:Y:S05]  /*31a00*/  @!P0 BRA `(.L_x_11201) ;  /* 0x0000000000048947 */ /* 0x004fea0003800000 */
[----:B------:R-:W-:Y:S01]  /*31a10*/  BPT.TRAP 0x1 ;  /* 0x000000040000795c */ /* 0x000fe20000300000 */
.L_x_11201:
[----:B------:R-:W-:Y:S05]  /*31a20*/  BSYNC B1 ;  /* 0x0000000000017941 */ /* 0x000fea0003800000 */
.L_x_11200:
[----:B0-----:R-:W2:Y:S01]  /*31a30*/  LDL.LU R2, [R1+0x480] ;  /* 0x0004800001027983 */ /* 0x001ea20000300800 */
        /* <DEDUP_REMOVED lines=10> */
.L_x_11202:
        /* <DEDUP_REMOVED lines=13> */
.L_x_11203:
        /* <DEDUP_REMOVED lines=13> */
.L_x_11204:
        /* <DEDUP_REMOVED lines=13> */
.L_x_11205:
        /* <DEDUP_REMOVED lines=8> */
.L_x_11198:
[----:B------:R-:W-:Y:S05]  /*31dd0*/  BSYNC B0 ;  /* 0x0000000000007941 */ /* 0x000fea0003800000 */
.L_x_11197:
[----:B------:R-:W2:Y:S04]  /*31de0*/  LDL.LU R4, [R1+0x4b4] ;  /* 0x0004b40001047983 */ /* 0x000ea80000300800 */
[----:B0-----:R-:W3:Y:S01]  /*31df0*/  LDL R3, [R1+0x488] ;  /* 0x0004880001037983 */ /* 0x001ee20000100800 */
[----:B------:R-:W-:Y:S02]  /*31e00*/  IMAD.MOV.U32 R7, RZ, RZ, RZ ;  /* 0x000000ffff077224 */ /* 0x000fe400078e00ff */
[----:B-1----:R-:W-:Y:S02]  /*31e10*/  IMAD.MOV.U32 R6, RZ, RZ, 0x1 ;  /* 0x00000001ff067424 */ /* 0x002fe400078e00ff */
[----:B--2---:R-:W-:-:S05]  /*31e20*/  VIADD R8, R4, 0xfffffffe ;  /* 0xfffffffe04087836 */ /* 0x004fca0000000000 */
[----:B---3--:R-:W-:-:S13]  /*31e30*/  ISETP.GE.AND P0, PT, R8, R3, PT ;  /* 0x000000030800720c */ /* 0x008fda0003f06270 */
[----:B------:R-:W-:Y:S05]  /*31e40*/  @!P0 BRA `(.L_x_11173) ;  /* 0x00000018009c8947 */ /* 0x000fea0003800000 */
[----:B------:R-:W2:Y:S04]  /*31e50*/  LDL.LU R5, [R1+0x490] ;  /* 0x0004900001057983 */ /* 0x000ea80000300800 */
[----:B------:R-:W3:Y:S01]  /*31e60*/  LDL.LU R4, [R1+0x48c] ;  /* 0x00048c0001047983 */ /* 0x000ee20000300800 */
[----:B------:R-:W-:Y:S01]  /*31e70*/  UIADD3 UR4, UR40, 0x1, URZ ;  /* 0x0000000128047890 */ /* 0x000fe2000fffe03f */
[----:B------:R-:W-:Y:S01]  /*31e80*/  LOP3.LUT R3, RZ, R3, RZ, 0x33, !PT ;  /* 0x00000003ff037212 */ /* 0x000fe200078e33ff */
[----:B------:R-:W-:-:S04]  /*31e90*/  IMAD.MOV.U32 R6, RZ, RZ, 0x1 ;  /* 0x00000001ff067424 */ /* 0x000fc800078e00ff */
[----:B--2---:R-:W-:Y:S01]  /*31ea0*/  IMAD R0, R5, UR4, RZ ;  /* 0x0000000405007c24 */ /* 0x004fe2000f8e02ff */
[----:B------:R-:W-:-:S04]  /*31eb0*/  ULOP3.LUT UR4, URZ, UR41, URZ, 0x33, !UPT ;  /* 0x000000293f047292 */ /* 0x000fc8000f8e333f */
[----:B------:R-:W-:-:S04]  /*31ec0*/  LOP3.LUT R0, RZ, R0, RZ, 0x33, !PT ;  /* 0x00000000ff007212 */ /* 0x000fc800078e33ff */
[----:B---3--:R-:W-:Y:S01]  /*31ed0*/  VIADDMNMX R0, R0, -R4, UR4, !PT ;  /* 0x0000000400007e46 */ /* 0x008fe2000f800904 */
        /* <DEDUP_REMOVED lines=15> */
.L_x_11239:
        /* <DEDUP_REMOVED lines=27> */
.L_x_11209:
[----:B------:R-:W1:Y:S01]  /*32180*/  S2R R2, SR_TID.X ;  /* 0x0000000000027919 */ /* 0x000e620000002100 */
[----:B------:R-:W-:Y:S01]  /*32190*/  BSSY B2, `(.L_x_11210) ;  /* 0x0000006000027945 */ /* 0x000fe20003800000 */
[----:B-1----:R-:W-:Y:S02]  /*321a0*/  LOP3.LUT R3, R2, 0x7f, RZ, 0xc0, !PT ;  /* 0x0000007f02037812 */ /* 0x002fe400078ec0ff */
[----:B------:R-:W-:Y:S02]  /*321b0*/  SHF.L.U32 R2, R0, 0x1f, RZ ;  /* 0x0000001f00027819 */ /* 0x000fe400000006ff */
[----:B------:R-:W-:Y:S02]  /*321c0*/  ISETP.NE.AND P2, PT, R3, RZ, PT ;  /* 0x000000ff0300720c */ /* 0x000fe40003f45270 */
[----:B------:R-:W1:Y:S02]  /*321d0*/  SYNCS.PHASECHK.TRANS64.TRYWAIT P0, [UR38+0x32448], R2 ;  /* 0x03244802ff0075a7 */ /* 0x000e640008000166 */
[----:B-1----:R-:W-:Y:S09]  /*321e0*/  @!P0 BRA `(.L_x_11211) ;  /* 0x0000003400dc8947 */ /* 0x002ff20003800000 */
.L_x_11310:
[----:B------:R-:W-:Y:S05]  /*321f0*/  BSYNC B2 ;  /* 0x0000000000027941 */ /* 0x000fea0003800000 */
.L_x_11210:
[----:B------:R-:W-:Y:S04]  /*32200*/  BSSY B2, `(.L_x_11212) ;  /* 0x0000007000027945 */ /* 0x000fe80003800000 */
[----:B------:R-:W-:Y:S05]  /*32210*/  @P2 BRA `(.L_x_11213) ;  /* 0x0000000000142947 */ /* 0x000fea0003800000 */
[----:B------:R-:W-:Y:S01]  /*32220*/  ISETP.NE.AND P0, PT, R10, RZ, PT ;  /* 0x000000ff0a00720c */ /* 0x000fe20003f05270 */
[----:B-1----:R-:W-:-:S04]  /*32230*/  IMAD.MOV.U32 R3, RZ, RZ, 0x3000 ;  /* 0x00003000ff037424 */ /* 0x002fc800078e00ff */
[----:B------:R2:W-:Y:S08]  /*32240*/  SYNCS.ARRIVE.TRANS64 RZ, [UR38+0x32438], R3 ;  /* 0x03243803ffff79a7 */ /* 0x0005f00008000026 */
[----:B--2---:R-:W-:Y:S05]  /*32250*/  @!P0 BRA `(.L_x_11213) ;  /* 0x0000000000048947 */ /* 0x004fea0003800000 */
[----:B------:R-:W-:Y:S01]  /*32260*/  BPT.TRAP 0x1 ;  /* 0x000000040000795c */ /* 0x000fe20000300000 */
.L_x_11213:
[----:B------:R-:W-:Y:S05]  /*32270*/  BSYNC B2 ;  /* 0x0000000000027941 */ /* 0x000fea0003800000 */
.L_x_11212:
        /* <DEDUP_REMOVED lines=11> */
.L_x_11214:
        /* <DEDUP_REMOVED lines=10> */
.L_x_11311:
[----:B------:R-:W-:Y:S05]  /*323d0*/  BSYNC B2 ;  /* 0x0000000000027941 */ /* 0x000fea0003800000 */
.L_x_11215:
        /* <DEDUP_REMOVED lines=9> */
.L_x_11218:
[----:B------:R-:W-:Y:S05]  /*32470*/  BSYNC B2 ;  /* 0x0000000000027941 */ /* 0x000fea0003800000 */
.L_x_11217:
        /* <DEDUP_REMOVED lines=9> */
.L_x_11219:
        /* <DEDUP_REMOVED lines=13> */
.L_x_11220:
        /* <DEDUP_REMOVED lines=13> */
.L_x_11221:
        /* <DEDUP_REMOVED lines=13> */
.L_x_11222:
        /* <DEDUP_REMOVED lines=8> */
.L_x_11208:
[----:B------:R-:W-:Y:S05]  /*32800*/  BSYNC B1 ;  /* 0x0000000000017941 */ /* 0x000fea0003800000 */
.L_x_11207:
        /* <DEDUP_REMOVED lines=25> */
.L_x_11225:
[----:B------:R-:W1:Y:S01]  /*329a0*/  S2R R2, SR_TID.X ;  /* 0x0000000000027919 */ /* 0x000e620000002100 */
[----:B------:R-:W-:Y:S01]  /*329b0*/  BSSY B2, `(.L_x_11226) ;  /* 0x0000006000027945 */ /* 0x000fe20003800000 */
[----:B-1----:R-:W-:Y:S02]  /*329c0*/  LOP3.LUT R3, R2, 0x7f, RZ, 0xc0, !PT ;  /* 0x0000007f02037812 */ /* 0x002fe400078ec0ff */
[----:B------:R-:W-:Y:S02]  /*329d0*/  SHF.L.U32 R2, R0, 0x1f, RZ ;  /* 0x0000001f00027819 */ /* 0x000fe400000006ff */
[----:B------:R-:W-:Y:S02]  /*329e0*/  ISETP.NE.AND P2, PT, R3, RZ, PT ;  /* 0x000000ff0300720c */ /* 0x000fe40003f45270 */
[----:B------:R-:W1:Y:S02]  /*329f0*/  SYNCS.PHASECHK.TRANS64.TRYWAIT P0, [UR38+0x32440], R2 ;  /* 0x03244002ff0075a7 */ /* 0x000e640008000166 */
[----:B-1----:R-:W-:Y:S09]  /*32a00*/  @!P0 BRA `(.L_x_11227) ;  /* 0x0000003000048947 */ /* 0x002ff20003800000 */
.L_x_11312:
[----:B------:R-:W-:Y:S05]  /*32a10*/  BSYNC B2 ;  /* 0x0000000000027941 */ /* 0x000fea0003800000 */
.L_x_11226:
[----:B------:R-:W-:Y:S04]  /*32a20*/  BSSY B2, `(.L_x_11228) ;  /* 0x0000007000027945 */ /* 0x000fe80003800000 */
[----:B------:R-:W-:Y:S05]  /*32a30*/  @P2 BRA `(.L_x_11229) ;  /* 0x0000000000142947 */ /* 0x000fea0003800000 */
[----:B------:R-:W-:Y:S01]  /*32a40*/  ISETP.NE.AND P0, PT, R10, RZ, PT ;  /* 0x000000ff0a00720c */ /* 0x000fe20003f05270 */
[----:B-1----:R-:W-:-:S04]  /*32a50*/  IMAD.MOV.U32 R3, RZ, RZ, 0x3000 ;  /* 0x00003000ff037424 */ /* 0x002fc800078e00ff */
[----:B------:R2:W-:Y:S08]  /*32a60*/  SYNCS.ARRIVE.TRANS64 RZ, [UR38+0x32430], R3 ;  /* 0x03243003ffff79a7 */ /* 0x0005f00008000026 */
[----:B--2---:R-:W-:Y:S05]  /*32a70*/  @!P0 BRA `(.L_x_11229) ;  /* 0x0000000000048947 */ /* 0x004fea0003800000 */
[----:B------:R-:W-:Y:S01]  /*32a80*/  BPT.TRAP 0x1 ;  /* 0x000000040000795c */ /* 0x000fe20000300000 */
.L_x_11229:
[----:B------:R-:W-:Y:S05]  /*32a90*/  BSYNC B2 ;  /* 0x0000000000027941 */ /* 0x000fea0003800000 */
.L_x_11228:
        /* <DEDUP_REMOVED lines=11> */
.L_x_11230:
        /* <DEDUP_REMOVED lines=11> */
.L_x_11313:
[----:B------:R-:W-:Y:S05]  /*32c00*/  BSYNC B2 ;  /* 0x0000000000027941 */ /* 0x000fea0003800000 */
.L_x_11231:
        /* <DEDUP_REMOVED lines=9> */
.L_x_11234:
[----:B------:R-:W-:Y:S05]  /*32ca0*/  BSYNC B2 ;  /* 0x0000000000027941 */ /* 0x000fea0003800000 */
.L_x_11233:
        /* <DEDUP_REMOVED lines=9> */
.L_x_11235:
        /* <DEDUP_REMOVED lines=13> */
.L_x_11236:
        /* <DEDUP_REMOVED lines=13> */
.L_x_11237:
        /* <DEDUP_REMOVED lines=13> */
.L_x_11238:
        /* <DEDUP_REMOVED lines=8> */
.L_x_11224:
[----:B------:R-:W-:Y:S05]  /*33030*/  BSYNC B1 ;  /* 0x0000000000017941 */ /* 0x000fea0003800000 */
.L_x_11223:
[----:B------:R-:W-:Y:S01]  /*33040*/  VIADD R8, R8, 0xfffffffe ;  /* 0xfffffffe08087836 */ /* 0x000fe20000000000 */
[----:B------:R-:W-:Y:S06]  /*33050*/  @P1 BRA `(.L_x_11239) ;  /* 0xffffffec00dc1947 */ /* 0x000fec000383ffff */
[----:B------:R-:W-:Y:S05]  /*33060*/  BSYNC B0 ;  /* 0x0000000000007941 */ /* 0x000fea0003800000 */
.L_x_11206:
        /* <DEDUP_REMOVED lines=25> */
.L_x_11242:
[----:B------:R-:W1:Y:S01]  /*33200*/  S2R R2, SR_TID.X ;  /* 0x0000000000027919 */ /* 0x000e620000002100 */
[----:B------:R-:W-:Y:S01]  /*33210*/  BSSY B1, `(.L_x_11243) ;  /* 0x0000006000017945 */ /* 0x000fe20003800000 */
[----:B-1----:R-:W-:Y:S02]  /*33220*/  LOP3.LUT R3, R2, 0x7f, RZ, 0xc0, !PT ;  /* 0x0000007f02037812 */ /* 0x002fe400078ec0ff */
[----:B------:R-:W-:Y:S02]  /*33230*/  SHF.L.U32 R2, R0, 0x1f, RZ ;  /* 0x0000001f00027819 */ /* 0x000fe400000006ff */
[----:B------:R-:W-:Y:S02]  /*33240*/  ISETP.NE.AND P1, PT, R3, RZ, PT ;  /* 0x000000ff0300720c */ /* 0x000fe40003f25270 */
[----:B------:R-:W1:Y:S02]  /*33250*/  SYNCS.PHASECHK.TRANS64.TRYWAIT P0, [UR38+0x32448], R2 ;  /* 0x03244802ff0075a7 */ /* 0x000e640008000166 */
[----:B-1----:R-:W-:Y:S09]  /*33260*/  @!P0 BRA `(.L_x_11244) ;  /* 0x00000028001c8947 */ /* 0x002ff20003800000 */
.L_x_11314:
[----:B------:R-:W-:Y:S05]  /*33270*/  BSYNC B1 ;  /* 0x0000000000017941 */ /* 0x000fea0003800000 */
.L_x_11243:
[----:B------:R-:W-:Y:S04]  /*33280*/  BSSY B1, `(.L_x_11245) ;  /* 0x0000007000017945 */ /* 0x000fe80003800000 */
[----:B------:R-:W-:Y:S05]  /*33290*/  @P1 BRA `(.L_x_11246) ;  /* 0x0000000000141947 */ /* 0x000fea0003800000 */
[----:B------:R-:W-:Y:S01]  /*332a0*/  ISETP.NE.AND P0, PT, R10, RZ, PT ;  /* 0x000000ff0a00720c */ /* 0x000fe20003f05270 */
[----:B-1----:R-:W-:-:S04]  /*332b0*/  IMAD.MOV.U32 R3, RZ, RZ, 0x3000 ;  /* 0x00003000ff037424 */ /* 0x002fc800078e00ff */
[----:B------:R2:W-:Y:S08]  /*332c0*/  SYNCS.ARRIVE.TRANS64 RZ, [UR38+0x32438], R3 ;  /* 0x03243803ffff79a7 */ /* 0x0005f00008000026 */
[----:B--2---:R-:W-:Y:S05]  /*332d0*/  @!P0 BRA `(.L_x_11246) ;  /* 0x0000000000048947 */ /* 0x004fea0003800000 */
[----:B------:R-:W-:Y:S01]  /*332e0*/  BPT.TRAP 0x1 ;  /* 0x000000040000795c */ /* 0x000fe20000300000 */
.L_x_11246:
[----:B------:R-:W-:Y:S05]  /*332f0*/  BSYNC B1 ;  /* 0x0000000000017941 */ /* 0x000fea0003800000 */
.L_x_11245:
        /* <DEDUP_REMOVED lines=11> */
.L_x_11247:
        /* <DEDUP_REMOVED lines=11> */
.L_x_11315:
[----:B------:R-:W-:Y:S05]  /*33460*/  BSYNC B1 ;  /* 0x0000000000017941 */ /* 0x000fea0003800000 */
.L_x_11248:
        /* <DEDUP_REMOVED lines=9> */
.L_x_11251:
[----:B------:R-:W-:Y:S05]  /*33500*/  BSYNC B1 ;  /* 0x0000000000017941 */ /* 0x000fea0003800000 */
.L_x_11250:
        /* <DEDUP_REMOVED lines=9> */
.L_x_11252:
        /* <DEDUP_REMOVED lines=13> */
.L_x_11253:
        /* <DEDUP_REMOVED lines=13> */
.L_x_11254:
        /* <DEDUP_REMOVED lines=13> */
.L_x_11255:
        /* <DEDUP_REMOVED lines=8> */
.L_x_11241:
[----:B------:R-:W-:Y:S05]  /*33890*/  BSYNC B0 ;  /* 0x0000000000007941 */ /* 0x000fea0003800000 */
.L_x_11240:
[----:B------:R-:W-:Y:S02]  /*338a0*/  LOP3.LUT R0, R0, 0x1, RZ, 0x3c, !PT ;  /* 0x0000000100007812 */ /* 0x000fe400078e3cff */
[----:B------:R-:W-:-:S07]  /*338b0*/  CS2R R6, SRZ ;  /* 0x0000000000067805 */ /* 0x000fce000001ff00 */
.L_x_11173:
[----:B------:R-:W1:Y:S01]  /*338c0*/  S2R R3, SR_CgaCtaId ;  /* 0x0000000000037919 */ /* 0x000e620000008800 */
[----:B------:R-:W-:Y:S02]  /*338d0*/  MOV R2, 0x400 ;  /* 0x0000040000027802 */ /* 0x000fe40000000f00 */
[----:B------:R-:W-:Y:S02]  /*338e0*/  SHF.L.U32 R7, R7, 0x1f, RZ ;  /* 0x0000001f07077819 */ /* 0x000fe400000006ff */
[----:B-1----:R-:W-:-:S04]  /*338f0*/  LEA R2, R3, R2, 0x18 ;  /* 0x0000000203027211 */ /* 0x002fc800078ec0ff */
[----:B------:R-:W1:Y:S02]  /*33900*/  SYNCS.PHASECHK.TRANS64.TRYWAIT P0, [R2+URZ+0x32420], R7 ;  /* 0x03242007020075a7 */ /* 0x000e64000800017f */
[----:B-1----:R-:W-:Y:S05]  /*33910*/  @!P0 BRA `(.L_x_11256) ;  /* 0x0000002000a08947 */ /* 0x002fea0003800000 */
.L_x_11316:
[----:B------:R-:W-:-:S03]  /*33920*/  UMOV UR4, 0xffffffff ;  /* 0xffffffff00047882 */ /* 0x000fc60000000000 */
[----:B------:R-:W-:Y:S05]  /*33930*/  BRA.DIV UR4, `(.L_x_11257) ;  /* 0x0000002204ac7947 */ /* 0x000fea000b800000 */
[----:B------:R-:W2:Y:S02]  /*33940*/  S2R R3, SR_TID.X ;  /* 0x0000000000037919 */ /* 0x000ea40000002100 */
[----:B--2---:R-:W-:-:S04]  /*33950*/  SHF.R.U32.HI R3, RZ, 0x5, R3 ;  /* 0x00000005ff037819 */ /* 0x004fc80000011603 */
[----:B------:R-:W-:-:S05]  /*33960*/  LOP3.LUT R3, R3, 0x3, RZ, 0xc0, !PT ;  /* 0x0000000303037812 */ /* 0x000fca00078ec0ff */
[----:B------:R2:W3:Y:S02]  /*33970*/  SHFL.IDX PT, R14, R3, RZ, 0x1f ;  /* 0x00001fff030e7589 */ /* 0x0004e400000e0000 */
.L_x_11319:
[----:B---3--:R-:W-:-:S13]  /*33980*/  ISETP.NE.AND P0, PT, R14, RZ, PT ;  /* 0x000000ff0e00720c */ /* 0x008fda0003f05270 */
[----:B------:R-:W-:Y:S05]  /*33990*/  @P0 BRA `(.L_x_11069) ;  /* 0x0000000000880947 */ /* 0x000fea0003800000 */
[----:B------:R-:W-:-:S03]  /*339a0*/  UMOV UR4, 0xffffffff ;  /* 0xffffffff00047882 */ /* 0x000fc60000000000 */
[----:B------:R-:W-:Y:S05]  /*339b0*/  BRA.DIV UR4, `(.L_x_11258) ;  /* 0x0000002204c07947 */ /* 0x000fea000b800000 */
[----:B------:R-:W-:-:S13]  /*339c0*/  ELECT P6, URZ, PT ;  /* 0x00000000003f782f */ /* 0x000fda00038c0000 */
.L_x_11322:
[----:B------:R-:W-:Y:S05]  /*339d0*/  @!P6 BRA `(.L_x_11069) ;  /* 0x000000000078e947 */ /* 0x000fea0003800000 */
[----:B--2---:R-:W2:Y:S02]  /*339e0*/  LDL.LU R3, [R1+0x484] ;  /* 0x0004840001037983 */ /* 0x004ea40000300800 */
[----:B--2---:R-:W-:-:S04]  /*339f0*/  LOP3.LUT R3, R3, 0x2, RZ, 0xfc, !PT ;  /* 0x0000000203037812 */ /* 0x004fc800078efcff */
[----:B------:R-:W-:-:S13]  /*33a00*/  ISETP.NE.AND P2, PT, R3, 0x3, PT ;  /* 0x000000030300780c */ /* 0x000fda0003f45270 */
[----:B------:R-:W-:Y:S05]  /*33a10*/  @!P2 BRA `(.L_x_11259) ;  /* 0x000000000004a947 */ /* 0x000fea0003800000 */
[----:B------:R-:W-:Y:S01]  /*33a20*/  BPT.TRAP 0x1 ;  /* 0x000000040000795c */ /* 0x000fe20000300000 */
.L_x_11259:
        /* <DEDUP_REMOVED lines=12> */
.L_x_11323:
[----:B------:R-:W1:Y:S02]  /*33af0*/  SYNCS.PHASECHK.TRANS64.TRYWAIT P0, [R3+URZ], R0 ;  /* 0x00000000030075a7 */ /* 0x000e64000800017f */
[----:B-1----:R-:W-:Y:S05]  /*33b00*/  @!P0 BRA `(.L_x_11261) ;  /* 0x0000002000a08947 */ /* 0x002fea0003800000 */
.L_x_11324:
[----:B------:R-:W-:Y:S05]  /*33b10*/  @!P2 BRA `(.L_x_11262) ;  /* 0x000000000004a947 */ /* 0x000fea0003800000 */
[----:B------:R-:W-:Y:S01]  /*33b20*/  BPT.TRAP 0x1 ;  /* 0x000000040000795c */ /* 0x000fe20000300000 */
.L_x_11262:
[----:B-1----:R-:W-:-:S04]  /*33b30*/  VIADD R3, R2, 0x32460 ;  /* 0x0003246002037836 */ /* 0x002fc80000000000 */
[----:B------:R-:W-:-:S04]  /*33b40*/  IMAD R6, R6, 0x8, R3 ;  /* 0x0000000806067824 */ /* 0x000fc800078e0203 */
[----:B------:R-:W1:Y:S02]  /*33b50*/  SYNCS.PHASECHK.TRANS64.TRYWAIT P0, [R6+URZ], R7 ;  /* 0x00000007060075a7 */ /* 0x000e64000800017f */
[----:B-1----:R-:W-:Y:S05]  /*33b60*/  @!P0 BRA `(.L_x_11263) ;  /* 0x00000020009c8947 */ /* 0x002fea0003800000 */
.L_x_11325:
[----:B------:R-:W-:-:S07]  /*33b70*/  IMAD R3, R4, 0x8, R3 ;  /* 0x0000000804037824 */ /* 0x000fce00078e0203 */
.L_x_11264:
[----:B--2---:R2:W3:Y:S02]  /*33b80*/  SYNCS.PHASECHK.TRANS64.TRYWAIT P0, [R3+URZ], R0 ;  /* 0x00000000030075a7 */ /* 0x0044e4000800017f */
[----:B---3--:R-:W-:Y:S05]  /*33b90*/  @!P0 NANOSLEEP.SYNCS 0x989680 ;  /* 0x009896800000895d */ /* 0x008fea0003900000 */
[----:B------:R-:W3:Y:S02]  /*33ba0*/  @!P0 SYNCS.PHASECHK.TRANS64 P0, [R3+URZ], R0 ;  /* 0x00000000030085a7 */ /* 0x000ee4000800007f */
[----:B---3--:R-:W-:Y:S05]  /*33bb0*/  @!P0 BRA `(.L_x_11264) ;  /* 0xfffffffc00f08947 */ /* 0x008fea000383ffff */
.L_x_11069:
[----:B------:R-:W-:Y:S05]  /*33bc0*/  BSYNC B6 ;  /* 0x0000000000067941 */ /* 0x000fea0003800000 */
.L_x_11066:
[----:B------:R-:W-:Y:S05]  /*33bd0*/  EXIT ;  /* 0x000000000000794d */ /* 0x000fea0003800000 */
.L_x_11080:
[----:B0-----:R0:W1:Y:S02]  /*33be0*/  SYNCS.PHASECHK.TRANS64.TRYWAIT P0, [R72+URZ+0x32400], R13 ;  /* 0x0324000d480075a7 */ /* 0x001064000800017f */
[----:B-1----:R-:W-:Y:S05]  /*33bf0*/  @!P0 NANOSLEEP.SYNCS 0x989680 ;  /* 0x009896800000895d */ /* 0x002fea0003900000 */
[----:B------:R-:W1:Y:S02]  /*33c00*/  @!P0 SYNCS.PHASECHK.TRANS64 P0, [R72+URZ+0x32400], R13 ;  /* 0x0324000d480085a7 */ /* 0x000e64000800007f */
[----:B-1----:R-:W-:Y:S05]  /*33c10*/  @!P0 BRA `(.L_x_11080) ;  /* 0xfffffffc00f08947 */ /* 0x002fea000383ffff */
[----:B------:R-:W-:Y:S05]  /*33c20*/  BRA `(.L_x_11265) ;  /* 0xfffffce400787947 */ /* 0x000fea000383ffff */
.L_x_11087:
[----:B-1----:R1:W2:Y:S02]  /*33c30*/  SYNCS.PHASECHK.TRANS64.TRYWAIT P0, [R10+URZ], R11 ;  /* 0x0000000b0a0075a7 */ /* 0x0022a4000800017f */
[----:B--2---:R-:W-:Y:S05]  /*33c40*/  @!P0 NANOSLEEP.SYNCS 0x989680 ;  /* 0x009896800000895d */ /* 0x004fea0003900000 */
[----:B------:R-:W2:Y:S02]  /*33c50*/  @!P0 SYNCS.PHASECHK.TRANS64 P0, [R10+URZ], R11 ;  /* 0x0000000b0a0085a7 */ /* 0x000ea4000800007f */
[----:B--2---:R-:W-:Y:S05]  /*33c60*/  @!P0 BRA `(.L_x_11087) ;  /* 0xfffffffc00f08947 */ /* 0x004fea000383ffff */
[----:B------:R-:W-:Y:S05]  /*33c70*/  BRA `(.L_x_11086) ;  /* 0xfffffce800747947 */ /* 0x000fea000383ffff */
.L_x_11089:
[----:B0-----:R0:W1:Y:S02]  /*33c80*/  SYNCS.PHASECHK.TRANS64.TRYWAIT P0, [R72+URZ+0x32410], R7 ;  /* 0x03241007480075a7 */ /* 0x001064000800017f */
[----:B-1----:R-:W-:Y:S05]  /*33c90*/  @!P0 NANOSLEEP.SYNCS 0x989680 ;  /* 0x009896800000895d */ /* 0x002fea0003900000 */
[----:B------:R-:W1:Y:S02]  /*33ca0*/  @!P0 SYNCS.PHASECHK.TRANS64 P0, [R72+URZ+0x32410], R7 ;  /* 0x03241007480085a7 */ /* 0x000e64000800007f */
[----:B-1----:R-:W-:Y:S05]  /*33cb0*/  @!P0 BRA `(.L_x_11089) ;  /* 0xfffffffc00f08947 */ /* 0x002fea000383ffff */
[----:B------:R-:W-:Y:S05]  /*33cc0*/  BRA `(.L_x_11266) ;  /* 0xfffffcec004c7947 */ /* 0x000fea000383ffff */
.L_x_11096:
[----:B-1----:R1:W2:Y:S02]  /*33cd0*/  SYNCS.PHASECHK.TRANS64.TRYWAIT P0, [R10+URZ], R11 ;  /* 0x0000000b0a0075a7 */ /* 0x0022a4000800017f */
[----:B--2---:R-:W-:Y:S05]  /*33ce0*/  @!P0 NANOSLEEP.SYNCS 0x989680 ;  /* 0x009896800000895d */ /* 0x004fea0003900000 */
[----:B------:R-:W2:Y:S02]  /*33cf0*/  @!P0 SYNCS.PHASECHK.TRANS64 P0, [R10+URZ], R11 ;  /* 0x0000000b0a0085a7 */ /* 0x000ea4000800007f */
[----:B--2---:R-:W-:Y:S05]  /*33d00*/  @!P0 BRA `(.L_x_11096) ;  /* 0xfffffffc00f08947 */ /* 0x004fea000383ffff */
[----:B------:R-:W-:Y:S05]  /*33d10*/  BRA `(.L_x_11095) ;  /* 0xfffffcec00907947 */ /* 0x000fea000383ffff */
.L_x_11127:
[----:B-1----:R1:W2:Y:S02]  /*33d20*/  SYNCS.PHASECHK.TRANS64.TRYWAIT P2, [R0+URZ], R5 ;  /* 0x00000005000075a7 */ /* 0x0022a4000804017f */
[----:B--2---:R-:W-:Y:S05]  /*33d30*/  @!P2 NANOSLEEP.SYNCS 0x989680 ;  /* 0x009896800000a95d */ /* 0x004fea0003900000 */
[----:B------:R-:W2:Y:S02]  /*33d40*/  @!P2 SYNCS.PHASECHK.TRANS64 P2, [R0+URZ], R5 ;  /* 0x000000050000a5a7 */ /* 0x000ea4000804007f */
[----:B--2---:R-:W-:Y:S05]  /*33d50*/  @!P2 BRA `(.L_x_11127) ;  /* 0xfffffffc00f0a947 */ /* 0x004fea000383ffff */
[----:B------:R-:W-:Y:S05]  /*33d60*/  BRA `(.L_x_11126) ;  /* 0xfffffd5800807947 */ /* 0x000fea000383ffff */
.L_x_11134:
[----:B--2---:R2:W3:Y:S02]  /*33d70*/  SYNCS.PHASECHK.TRANS64.TRYWAIT P2, [R4+URZ], R5 ;  /* 0x00000005040075a7 */ /* 0x0044e4000804017f */
[----:B---3--:R-:W-:Y:S05]  /*33d80*/  @!P2 NANOSLEEP.SYNCS 0x989680 ;  /* 0x009896800000a95d */ /* 0x008fea0003900000 */
[----:B------:R-:W3:Y:S02]  /*33d90*/  @!P2 SYNCS.PHASECHK.TRANS64 P2, [R4+URZ], R5 ;  /* 0x000000050400a5a7 */ /* 0x000ee4000804007f */
[----:B---3--:R-:W-:Y:S05]  /*33da0*/  @!P2 BRA `(.L_x_11134) ;  /* 0xfffffffc00f0a947 */ /* 0x008fea000383ffff */
[----:B------:R-:W-:Y:S05]  /*33db0*/  BRA `(.L_x_11133) ;  /* 0xfffffd5c00a47947 */ /* 0x000fea000383ffff */
.L_x_11145:
[----:B-1----:R1:W2:Y:S02]  /*33dc0*/  SYNCS.PHASECHK.TRANS64.TRYWAIT P1, [R0+URZ], R7 ;  /* 0x00000007000075a7 */ /* 0x0022a4000802017f */
[----:B--2---:R-:W-:Y:S05]  /*33dd0*/  @!P1 NANOSLEEP.SYNCS 0x989680 ;  /* 0x009896800000995d */ /* 0x004fea0003900000 */
[----:B------:R-:W2:Y:S02]  /*33de0*/  @!P1 SYNCS.PHASECHK.TRANS64 P1, [R0+URZ], R7 ;  /* 0x00000007000095a7 */ /* 0x000ea4000802007f */
[----:B--2---:R-:W-:Y:S05]  /*33df0*/  @!P1 BRA `(.L_x_11145) ;  /* 0xfffffffc00f09947 */ /* 0x004fea000383ffff */
[----:B------:R-:W-:Y:S05]  /*33e00*/  BRA `(.L_x_11144) ;  /* 0xfffffec400987947 */ /* 0x000fea000383ffff */
.L_x_11152:
[----:B--2---:R2:W3:Y:S02]  /*33e10*/  SYNCS.PHASECHK.TRANS64.TRYWAIT P1, [R2+URZ], R3 ;  /* 0x00000003020075a7 */ /* 0x0044e4000802017f */
[----:B---3--:R-:W-:Y:S05]  /*33e20*/  @!P1 NANOSLEEP.SYNCS 0x989680 ;  /* 0x009896800000995d */ /* 0x008fea0003900000 */
[----:B------:R-:W3:Y:S02]  /*33e30*/  @!P1 SYNCS.PHASECHK.TRANS64 P1, [R2+URZ], R3 ;  /* 0x00000003020095a7 */ /* 0x000ee4000802007f */
[----:B---3--:R-:W-:Y:S05]  /*33e40*/  @!P1 BRA `(.L_x_11152) ;  /* 0xfffffffc00f09947 */ /* 0x008fea000383ffff */
[----:B------:R-:W-:Y:S05]  /*33e50*/  BRA `(.L_x_11151) ;  /* 0xfffffec800bc7947 */ /* 0x000fea000383ffff */
.L_x_11184:
[----:B------:R-:W-:Y:S02]  /*33e60*/  IMAD.MOV.U32 R13, RZ, RZ, R4 ;  /* 0x000000ffff0d7224 */ /* 0x000fe400078e0004 */
[----:B------:R-:W-:Y:S02]  /*33e70*/  IMAD.MOV.U32 R12, RZ, RZ, RZ ;  /* 0x000000ffff0c7224 */ /* 0x000fe400078e00ff */
[----:B------:R-:W-:Y:S02]  /*33e80*/  IMAD.MOV.U32 R11, RZ, RZ, 0x1f ;  /* 0x0000001fff0b7424 */ /* 0x000fe400078e00ff */
[----:B------:R-:W-:-:S07]  /*33e90*/  IMAD.MOV.U32 R15, RZ, RZ, -0x1 ;  /* 0xffffffffff0f7424 */ /* 0x000fce00078e00ff */
[----:B0-----:R-:W-:Y:S05]  /*33ea0*/  WARPSYNC.COLLECTIVE R15, `(.L_x_11267) ;  /* 0x000000000f087348 */ /* 0x001fea0003c00000 */
[----:B------:R1:W2:Y:S02]  /*33eb0*/  SHFL.IDX P6, R14, R13, R12, R11 ;  /* 0x0000000c0d0e7389 */ /* 0x0002a400000c000b */
[----:B012---:R-:W-:Y:S01]  /*33ec0*/  ENDCOLLECTIVE ;  /* 0x000000000000791b */ /* 0x007fe20003800000 */
.L_x_11267:
[----:B------:R-:W-:Y:S05]  /*33ed0*/  BRA `(.L_x_11268) ;  /* 0xffffffbc00a07947 */ /* 0x000fea000383ffff */
.L_x_11186:
[----:B------:R-:W-:Y:S01]  /*33ee0*/  BSSY B0, `(.L_x_11269) ;  /* 0x0000006000007945 */ /* 0x000fe20003800000 */
[----:B------:R-:W-:-:S07]  /*33ef0*/  IMAD.MOV.U32 R15, RZ, RZ, -0x1 ;  /* 0xffffffffff0f7424 */ /* 0x000fce00078e00ff */
[----:B01----:R-:W-:Y:S05]  /*33f00*/  WARPSYNC.COLLECTIVE R15, `(.L_x_11270) ;  /* 0x000000000f0c7348 */ /* 0x003fea0003c00000 */
[----:B------:R-:W-:Y:S02]  /*33f10*/  ELECT P6, UR62, PT ;  /* 0x00000000003e782f */ /* 0x000fe400038c0000 */
[----:B------:R-:W-:Y:S01]  /*33f20*/  MOV R14, UR62 ;  /* 0x0000003e000e7c02 */ /* 0x000fe20008000f00 */
[----:B01----:R-:W-:Y:S10]  /*33f30*/  ENDCOLLECTIVE ;  /* 0x000000000000791b */ /* 0x003ff40003800000 */
.L_x_11270:
[----:B------:R-:W-:Y:S05]  /*33f40*/  BSYNC B0 ;  /* 0x0000000000007941 */ /* 0x000fea0003800000 */
.L_x_11269:
[----:B------:R-:W-:Y:S05]  /*33f50*/  BRA `(.L_x_11271) ;  /* 0xffffffbc00a47947 */ /* 0x000fea000383ffff */
.L_x_11188:
[----:B--2---:R-:W-:-:S04]  /*33f60*/  IMAD.U32 R3, RZ, RZ, UR38 ;  /* 0x00000026ff037e24 */ /* 0x004fc8000f8e00ff */
[----:B------:R2:W3:Y:S03]  /*33f70*/  SYNCS.PHASECHK.TRANS64.TRYWAIT P0, [R3+URZ+0x32440], R0 ;  /* 0x03244000030075a7 */ /* 0x0004e6000800017f */
[----:B---3--:R-:W-:Y:S05]  /*33f80*/  @!P0 NANOSLEEP.SYNCS 0x989680 ;  /* 0x009896800000895d */ /* 0x008fea0003900000 */
[----:B------:R-:W3:Y:S02]  /*33f90*/  @!P0 SYNCS.PHASECHK.TRANS64 P0, [R3+URZ+0x32440], R0 ;  /* 0x03244000030085a7 */ /* 0x000ee4000800007f */
[----:B---3--:R-:W-:Y:S05]  /*33fa0*/  @!P0 BRA `(.L_x_11188) ;  /* 0xfffffffc00ec8947 */ /* 0x008fea000383ffff */
[----:B------:R-:W-:Y:S05]  /*33fb0*/  BRA `(.L_x_11272) ;  /* 0xffffffc000007947 */ /* 0x000fea000383ffff */
.L_x_11191:
[----:B------:R-:W-:Y:S01]  /*33fc0*/  IMAD.MOV.U32 R13, RZ, RZ, R3 ;  /* 0x000000ffff0d7224 */ /* 0x000fe200078e0003 */
[----:B------:R0:W-:Y:S01]  /*33fd0*/  STL [R1+0xa70], R16 ;  /* 0x000a701001007387 */ /* 0x0001e20000100800 */
[----:B------:R-:W-:Y:S02]  /*33fe0*/  IMAD.MOV.U32 R12, RZ, RZ, RZ ;  /* 0x000000ffff0c7224 */ /* 0x000fe400078e00ff */
[----:B------:R-:W-:Y:S02]  /*33ff0*/  IMAD.MOV.U32 R11, RZ, RZ, 0x181f ;  /* 0x0000181fff0b7424 */ /* 0x000fe400078e00ff */
[----:B------:R-:W-:-:S07]  /*34000*/  IMAD.MOV.U32 R15, RZ, RZ, -0x1 ;  /* 0xffffffffff0f7424 */ /* 0x000fce00078e00ff */
[----:B0-----:R-:W-:Y:S05]  /*34010*/  WARPSYNC.COLLECTIVE R15, `(.L_x_11273) ;  /* 0x000000000f087348 */ /* 0x001fea0003c00000 */
[----:B------:R1:W2:Y:S02]  /*34020*/  SHFL.IDX P6, R14, R13, R12, R11 ;  /* 0x0000000c0d0e7389 */ /* 0x0002a400000c000b */
[----:B012---:R-:W-:Y:S01]  /*34030*/  ENDCOLLECTIVE ;  /* 0x000000000000791b */ /* 0x007fe20003800000 */
.L_x_11273:
[----:B------:R-:W-:-:S05]  /*34040*/  VIADD R16, R6, UR39 ;  /* 0x0000002706107c36 */ /* 0x000fca0008000000 */
[----:B------:R0:W-:Y:S01]  /*34050*/  STL [R1+0x474], R16 ;  /* 0x0004741001007387 */ /* 0x0001e20000100800 */
[----:B------:R-:W-:Y:S02]  /*34060*/  IMAD.MOV.U32 R13, RZ, RZ, R0 ;  /* 0x000000ffff0d7224 */ /* 0x000fe400078e0000 */
[----:B------:R-:W-:-:S07]  /*34070*/  IMAD.MOV.U32 R4, RZ, RZ, R14 ;  /* 0x000000ffff047224 */ /* 0x000fce00078e000e */
[----:B0-----:R-:W-:Y:S05]  /*34080*/  WARPSYNC.COLLECTIVE R15, `(.L_x_11274) ;  /* 0x000000000f087348 */ /* 0x001fea0003c00000 */
[----:B------:R1:W2:Y:S02]  /*34090*/  SHFL.IDX P6, R14, R13, R12, R11 ;  /* 0x0000000c0d0e7389 */ /* 0x0002a400000c000b */
[----:B012---:R-:W-:Y:S01]  /*340a0*/  ENDCOLLECTIVE ;  /* 0x000000000000791b */ /* 0x007fe20003800000 */
.L_x_11274:
        /* <DEDUP_REMOVED lines=10> */
.L_x_11275:
        /* <DEDUP_REMOVED lines=10> */
.L_x_11276:
[----:B------:R-:W-:Y:S01]  /*341f0*/  @!PT LDS RZ, [RZ] ;  /* 0x00000000fffff984 */ /* 0x000fe20000000800 */
[----:B------:R-:W-:Y:S01]  /*34200*/  @!PT LDS RZ, [RZ] ;  /* 0x00000000fffff984 */ /* 0x000fe20000000800 */
[----:B------:R-:W-:Y:S01]  /*34210*/  @!PT LDS RZ, [RZ] ;  /* 0x00000000fffff984 */ /* 0x000fe20000000800 */
[----:B------:R0:W-:Y:S01]  /*34220*/  @!P1 LDGSTS.E.BYPASS.LTC128B.128 [R7+0x18400], desc[UR44][R4.64], !P0 ;  /* 0x1840000004079fae */ /* 0x0001e2000c101d6c */
[----:B------:R-:W-:Y:S02]  /*34230*/  IMAD.MOV.U32 R13, RZ, RZ, R3 ;  /* 0x000000ffff0d7224 */ /* 0x000fe400078e0003 */
[C---:B0-----:R-:W-:Y:S02]  /*34240*/  VIADD R5, R16.reuse, 0x10 ;  /* 0x0000001010057836 */ /* 0x041fe40000000000 */
[----:B------:R-:W-:Y:S02]  /*34250*/  IMAD.MOV.U32 R12, RZ, RZ, 0x2 ;  /* 0x00000002ff0c7424 */ /* 0x000fe400078e00ff */
[----:B------:R-:W-:Y:S01]  /*34260*/  VIADD R7, R16, 0x20 ;  /* 0x0000002010077836 */ /* 0x000fe20000000000 */
[----:B------:R-:W-:Y:S01]  /*34270*/  ISETP.GE.AND P2, PT, R5, R2, PT ;  /* 0x000000020500720c */ /* 0x000fe20003f46270 */
[----:B------:R0:W-:Y:S01]  /*34280*/  STL [R1+0x494], R5 ;  /* 0x0004940501007387 */ /* 0x0001e20000100800 */
[----:B------:R-:W-:-:S11]  /*34290*/  IMAD.MOV.U32 R6, RZ, RZ, R14 ;  /* 0x000000ffff067224 */ /* 0x000fd600078e000e */
[----:B0-----:R-:W-:Y:S05]  /*342a0*/  WARPSYNC.COLLECTIVE R15, `(.L_x_11277) ;  /* 0x000000000f087348 */ /* 0x001fea0003c00000 */
[----:B------:R1:W2:Y:S02]  /*342b0*/  SHFL.IDX P6, R14, R13, R12, R11 ;  /* 0x0000000c0d0e7389 */ /* 0x0002a400000c000b */
[----:B012---:R-:W-:Y:S01]  /*342c0*/  ENDCOLLECTIVE ;  /* 0x000000000000791b */ /* 0x007fe20003800000 */
.L_x_11277:
[----:B------:R0:W-:Y:S01]  /*342d0*/  STL [R1+0x4a0], R7 ;  /* 0x0004a00701007387 */ /* 0x0001e20000100800 */
[----:B------:R-:W-:Y:S02]  /*342e0*/  @!P2 LEA R4, P1, R10, R6, 0x1 ;  /* 0x000000060a04a211 */ /* 0x000fe400078208ff */
[----:B------:R-:W-:-:S03]  /*342f0*/  @!P2 LEA R6, R9, UR38, 0x1 ;  /* 0x000000260906ac11 */ /* 0x000fc6000f8e08ff */
[----:B------:R-:W-:Y:S01]  /*34300*/  @!P2 IMAD.X R5, RZ, RZ, R8, P1 ;  /* 0x000000ffff05a224 */ /* 0x000fe200008e0608 */
[----:B------:R-:W-:Y:S01]  /*34310*/  ISETP.GE.AND P1, PT, R7, R2, PT ;  /* 0x000000020700720c */ /* 0x000fe20003f26270 */
[----:B------:R-:W-:Y:S02]  /*34320*/  IMAD.MOV.U32 R13, RZ, RZ, R0 ;  /* 0x000000ffff0d7224 */ /* 0x000fe400078e0000 */
[----:B0-----:R-:W-:Y:S01]  /*34330*/  VIADD R7, R16, 0x30 ;  /* 0x0000003010077836 */ /* 0x001fe20000000000 */
[----:B------:R-:W-:Y:S01]  /*34340*/  @!PT LDS RZ, [RZ] ;  /* 0x00000000fffff984 */ /* 0x000fe20000000800 */
[----:B------:R-:W-:Y:S01]  /*34350*/  @!PT LDS RZ, [RZ] ;  /* 0x00000000fffff984 */ /* 0x000fe20000000800 */
[----:B------:R-:W-:Y:S01]  /*34360*/  @!PT LDS RZ, [RZ] ;  /* 0x00000000fffff984 */ /* 0x000fe20000000800 */
[----:B------:R0:W-:Y:S04]  /*34370*/  @!P2 LDGSTS.E.BYPASS.LTC128B.128 [R6+0x18c00], desc[UR44][R4.64], !P0 ;  /* 0x18c000000406afae */ /* 0x0001e8000c101d6c */
[----:B------:R1:W-:Y:S01]  /*34380*/  STL [R1+0x4a4], R7 ;  /* 0x0004a40701007387 */ /* 0x0003e20000100800 */
[----:B0-----:R-:W-:-:S04]  /*34390*/  IMAD.MOV.U32 R4, RZ, RZ, R14 ;  /* 0x000000ffff047224 */ /* 0x001fc800078e000e */
[----:B------:R-:W-:-:S07]  /*343a0*/  @!P1 LEA R6, R9, UR38, 0x1 ;  /* 0x0000002609069c11 */ /* 0x000fce000f8e08ff */
[----:B-1----:R-:W-:Y:S05]  /*343b0*/  WARPSYNC.COLLECTIVE R15, `(.L_x_11278) ;  /* 0x000000000f087348 */ /* 0x002fea0003c00000 */
[----:B------:R0:W2:Y:S02]  /*343c0*/  SHFL.IDX P6, R14, R13, R12, R11 ;  /* 0x0000000c0d0e7389 */ /* 0x0000a400000c000b */
[----:B012---:R-:W-:Y:S01]  /*343d0*/  ENDCOLLECTIVE ;  /* 0x000000000000791b */ /* 0x007fe20003800000 */
.L_x_11278:
[----:B------:R-:W-:Y:S02]  /*343e0*/  IMAD.MOV.U32 R13, RZ, RZ, R3 ;  /* 0x000000ffff0d7224 */ /* 0x000fe400078e0003 */
[----:B------:R-:W-:Y:S02]  /*343f0*/  IMAD.MOV.U32 R12, RZ, RZ, 0x3 ;  /* 0x00000003ff0c7424 */ /* 0x000fe400078e00ff */
[----:B------:R-:W-:-:S07]  /*34400*/  IMAD.MOV.U32 R5, RZ, RZ, R14 ;  /* 0x000000ffff057224 */ /* 0x000fce00078e000e */
[----:B------:R-:W-:Y:S05]  /*34410*/  WARPSYNC.COLLECTIVE R15, `(.L_x_11279) ;  /* 0x000000000f087348 */ /* 0x000fea0003c00000 */
[----:B------:R0:W1:Y:S02]  /*34420*/  SHFL.IDX P6, R14, R13, R12, R11 ;  /* 0x0000000c0d0e7389 */ /* 0x00006400000c000b */
[----:B01----:R-:W-:Y:S01]  /*34430*/  ENDCOLLECTIVE ;  /* 0x000000000000791b */ /* 0x003fe20003800000 */
.L_x_11279:
        /* <DEDUP_REMOVED lines=17> */
.L_x_11280:
[----:B------:R-:W-:Y:S01]  /*34550*/  @!P1 LEA R6, R9, UR38, 0x1 ;  /* 0x0000002609069c11 */ /* 0x000fe2000f8e08ff */
[----:B------:R-:W-:Y:S02]  /*34560*/  IMAD.MOV.U32 R13, RZ, RZ, R3 ;  /* 0x000000ffff0d7224 */ /* 0x000fe400078e0003 */
[----:B------:R-:W-:Y:S02]  /*34570*/  IMAD.MOV.U32 R12, RZ, RZ, 0x4 ;  /* 0x00000004ff0c7424 */ /* 0x000fe400078e00ff */
[----:B------:R-:W-:-:S07]  /*34580*/  IMAD.MOV.U32 R5, RZ, RZ, R14 ;  /* 0x000000ffff057224 */ /* 0x000fce00078e000e */
[----:B------:R-:W-:Y:S05]  /*34590*/  WARPSYNC.COLLECTIVE R15, `(.L_x_11281) ;  /* 0x000000000f087348 */ /* 0x000fea0003c00000 */
[----:B------:R0:W1:Y:S02]  /*345a0*/  SHFL.IDX P6, R14, R13, R12, R11 ;  /* 0x0000000c0d0e7389 */ /* 0x00006400000c000b */
[----:B01----:R-:W-:Y:S01]  /*345b0*/  ENDCOLLECTIVE ;  /* 0x000000000000791b */ /* 0x003fe20003800000 */
.L_x_11281:
        /* <DEDUP_REMOVED lines=17> */
.L_x_11282:
[----:B------:R-:W-:Y:S02]  /*346d0*/  IMAD.MOV.U32 R13, RZ, RZ, R3 ;  /* 0x000000ffff0d7224 */ /* 0x000fe400078e0003 */
[----:B------:R-:W-:Y:S02]  /*346e0*/  IMAD.MOV.U32 R12, RZ, RZ, 0x5 ;  /* 0x00000005ff0c7424 */ /* 0x000fe400078e00ff */
[----:B------:R-:W-:-:S07]  /*346f0*/  IMAD.MOV.U32 R4, RZ, RZ, R14 ;  /* 0x000000ffff047224 */ /* 0x000fce00078e000e */
[----:B------:R-:W-:Y:S05]  /*34700*/  WARPSYNC.COLLECTIVE R15, `(.L_x_11283) ;  /* 0x000000000f087348 */ /* 0x000fea0003c00000 */
[----:B------:R0:W1:Y:S02]  /*34710*/  SHFL.IDX P6, R14, R13, R12, R11 ;  /* 0x0000000c0d0e7389 */ /* 0x00006400000c000b */
[----:B01----:R-:W-:Y:S01]  /*34720*/  ENDCOLLECTIVE ;  /* 0x000000000000791b */ /* 0x003fe20003800000 */
.L_x_11283:
[----:B------:R-:W-:-:S05]  /*34730*/  @!P1 LEA R5, P2, R10, R4, 0x1 ;  /* 0x000000040a059211 */ /* 0x000fca00078408ff */
[----:B------:R-:W-:Y:S01]  /*34740*/  @!P1 IMAD.X R4, RZ, RZ, R6, P2 ;  /* 0x000000ffff049224 */ /* 0x000fe200010e0606 */
[----:B------:R-:W-:-:S04]  /*34750*/  @!P1 LEA R6, R9, UR38, 0x1 ;  /* 0x0000002609069c11 */ /* 0x000fc8000f8e08ff */
        /* <DEDUP_REMOVED lines=10> */
[----:B------:R1:W5:Y:S02]  /*34800*/  LDL.LU R16, [R1+0xa70] ;  /* 0x000a700001107983 */ /* 0x0003640000300800 */
[----:B01----:R-:W-:-:S08]  /*34810*/  IMAD.MOV.U32 R6, RZ, RZ, R14 ;  /* 0x000000ffff067224 */ /* 0x003fd000078e000e */
[----:B-----5:R-:W-:Y:S05]  /*34820*/  WARPSYNC.COLLECTIVE R15, `(.L_x_11284) ;  /* 0x000000000f087348 */ /* 0x020fea0003c00000 */
[----:B------:R0:W1:Y:S02]  /*34830*/  SHFL.IDX P6, R14, R13, R12, R11 ;  /* 0x0000000c0d0e7389 */ /* 0x00006400000c000b */
[----:B01---5:R-:W-:Y:S01]  /*34840*/  ENDCOLLECTIVE ;  /* 0x000000000000791b */ /* 0x023fe20003800000 */
.L_x_11284:
[----:B------:R-:W-:Y:S02]  /*34850*/  IMAD.MOV.U32 R13, RZ, RZ, R3 ;  /* 0x000000ffff0d7224 */ /* 0x000fe400078e0003 */
[----:B------:R-:W-:Y:S02]  /*34860*/  IMAD.MOV.U32 R12, RZ, RZ, 0x6 ;  /* 0x00000006ff0c7424 */ /* 0x000fe400078e00ff */
[----:B------:R-:W-:-:S07]  /*34870*/  IMAD.MOV.U32 R4, RZ, RZ, R14 ;  /* 0x000000ffff047224 */ /* 0x000fce00078e000e */
[----:B------:R-:W-:Y:S05]  /*34880*/  WARPSYNC.COLLECTIVE R15, `(.L_x_11285) ;  /* 0x000000000f087348 */ /* 0x000fea0003c00000 */
[----:B------:R0:W1:Y:S02]  /*34890*/  SHFL.IDX P6, R14, R13, R12, R11 ;  /* 0x0000000c0d0e7389 */ /* 0x00006400000c000b */
[----:B01----:R-:W-:Y:S01]  /*348a0*/  ENDCOLLECTIVE ;  /* 0x000000000000791b */ /* 0x003fe20003800000 */
.L_x_11285:
        /* <DEDUP_REMOVED lines=15> */
.L_x_11286:
[----:B------:R-:W-:Y:S01]  /*349a0*/  ISETP.GE.AND P1, PT, R7, R2, PT ;  /* 0x000000020700720c */ /* 0x000fe20003f26270 */
[----:B------:R-:W-:Y:S02]  /*349b0*/  IMAD.MOV.U32 R13, RZ, RZ, R3 ;  /* 0x000000ffff0d7224 */ /* 0x000fe400078e0003 */
[----:B------:R-:W-:Y:S02]  /*349c0*/  IMAD.MOV.U32 R12, RZ, RZ, 0x7 ;  /* 0x00000007ff0c7424 */ /* 0x000fe400078e00ff */
[----:B------:R-:W-:-:S08]  /*349d0*/  IMAD.MOV.U32 R4, RZ, RZ, R14 ;  /* 0x000000ffff047224 */ /* 0x000fd000078e000e */
[----:B------:R-:W-:Y:S05]  /*349e0*/  WARPSYNC.COLLECTIVE R15, `(.L_x_11287) ;  /* 0x000000000f087348 */ /* 0x000fea0003c00000 */
[----:B------:R0:W1:Y:S02]  /*349f0*/  SHFL.IDX P6, R14, R13, R12, R11 ;  /* 0x0000000c0d0e7389 */ /* 0x00006400000c000b */
[----:B01----:R-:W-:Y:S01]  /*34a00*/  ENDCOLLECTIVE ;  /* 0x000000000000791b */ /* 0x003fe20003800000 */
.L_x_11287:
[----:B------:R-:W-:-:S05]  /*34a10*/  @!P1 LEA R5, P2, R10, R4, 0x1 ;  /* 0x000000040a059211 */ /* 0x000fca00078408ff */
[----:B------:R-:W-:-:S05]  /*34a20*/  @!P1 IMAD.X R4, RZ, RZ, R6, P2 ;  /* 0x000000ffff049224 */ /* 0x000fca00010e0606 */
[----:B------:R-:W-:Y:S01]  /*34a30*/  @!P1 LOP3.LUT R5, R5, R4, RZ, 0x3c, !PT ;  /* 0x0000000405059212 */ /* 0x000fe200078e3cff */
[----:B------:R-:W-:-:S03]  /*34a40*/  IMAD.MOV.U32 R13, RZ, RZ, R0 ;  /* 0x000000ffff0d7224 */ /* 0x000fc600078e0000 */
[----:B------:R-:W-:Y:S02]  /*34a50*/  @!P1 LOP3.LUT R4, R5, R4, RZ, 0x3c, !PT ;  /* 0x0000000405049212 */ /* 0x000fe400078e3cff */
[----:B------:R-:W-:Y:S02]  /*34a60*/  @!P1 LEA R6, R9, UR38, 0x1 ;  /* 0x0000002609069c11 */ /* 0x000fe4000f8e08ff */
[----:B------:R-:W-:Y:S01]  /*34a70*/  @!P1 LOP3.LUT R5, R5, R4, RZ, 0x3c, !PT ;  /* 0x0000000405059212 */ /* 0x000fe200078e3cff */
[----:B------:R-:W-:-:S07]  /*34a80*/  IMAD.MOV.U32 R3, RZ, RZ, R14 ;  /* 0x000000ffff037224 */ /* 0x000fce00078e000e */
[----:B------:R-:W-:Y:S05]  /*34a90*/  WARPSYNC.COLLECTIVE R15, `(.L_x_11288) ;  /* 0x000000000f087348 */ /* 0x000fea0003c00000 */
[----:B------:R0:W1:Y:S02]  /*34aa0*/  SHFL.IDX P6, R14, R13, R12, R11 ;  /* 0x0000000c0d0e7389 */ /* 0x00006400000c000b */
[----:B01----:R-:W-:Y:S01]  /*34ab0*/  ENDCOLLECTIVE ;  /* 0x000000000000791b */ /* 0x003fe20003800000 */
.L_x_11288:
[----:B------:R0:W-:Y:S04]  /*34ac0*/  STL [R1+0x4b0], R7 ;  /* 0x0004b00701007387 */ /* 0x0001e80000100800 */
[----:B------:R-:W-:Y:S01]  /*34ad0*/  @!PT LDS RZ, [RZ] ;  /* 0x00000000fffff984 */ /* 0x000fe20000000800 */
[----:B------:R-:W-:Y:S01]  /*34ae0*/  @!PT LDS RZ, [RZ] ;  /* 0x00000000fffff984 */ /* 0x000fe20000000800 */
[----:B------:R-:W-:Y:S01]  /*34af0*/  @!PT LDS RZ, [RZ] ;  /* 0x00000000fffff984 */ /* 0x000fe20000000800 */
[----:B------:R0:W-:Y:S01]  /*34b00*/  @!P1 LDGSTS.E.BYPASS.LTC128B.128 [R6+0x1b400], desc[UR44][R4.64], !P0 ;  /* 0x1b40000004069fae */ /* 0x0001e2000c101d6c */
[----:B------:R-:W-:Y:S01]  /*34b10*/  IMAD.MOV.U32 R0, RZ, RZ, R14 ;  /* 0x000000ffff007224 */ /* 0x000fe200078e000e */
[----:B------:R-:W-:Y:S06]  /*34b20*/  BRA `(.L_x_11289) ;  /* 0xffffffc0000c7947 */ /* 0x000fec000383ffff */
.L_x_11193:
        /* <DEDUP_REMOVED lines=8> */
.L_x_11291:
[----:B------:R-:W-:Y:S05]  /*34bb0*/  BSYNC B0 ;  /* 0x0000000000007941 */ /* 0x000fea0003800000 */
.L_x_11290:
[----:B------:R-:W0:Y:S01]  /*34bc0*/  S2R R7, SR_TID.X ;  /* 0x0000000000077919 */ /* 0x000e220000002100 */
[----:B------:R-:W1:Y:S01]  /*34bd0*/  S2R R3, SR_TID.X ;  /* 0x0000000000037919 */ /* 0x000e620000002100 */
[----:B------:R-:W-:Y:S02]  /*34be0*/  IMAD.MOV.U32 R13, RZ, RZ, R5 ;  /* 0x000000ffff0d7224 */ /* 0x000fe400078e0005 */
[----:B------:R-:W-:Y:S02]  /*34bf0*/  IMAD.MOV.U32 R12, RZ, RZ, RZ ;  /* 0x000000ffff0c7224 */ /* 0x000fe400078e00ff */
[----:B------:R-:W-:Y:S02]  /*34c00*/  IMAD.MOV.U32 R11, RZ, RZ, 0x181f ;  /* 0x0000181fff0b7424 */ /* 0x000fe400078e00ff */
[----:B------:R-:W-:Y:S02]  /*34c10*/  IMAD.MOV.U32 R15, RZ, RZ, -0x1 ;  /* 0xffffffffff0f7424 */ /* 0x000fe400078e00ff */
[----:B------:R-:W-:-:S07]  /*34c20*/  IMAD.MOV.U32 R2, RZ, RZ, R14 ;  /* 0x000000ffff027224 */ /* 0x000fce00078e000e */
[----:B01----:R-:W-:Y:S05]  /*34c30*/  WARPSYNC.COLLECTIVE R15, `(.L_x_11292) ;  /* 0x000000000f087348 */ /* 0x003fea0003c00000 */
[----:B------:R2:W3:Y:S02]  /*34c40*/  SHFL.IDX P6, R14, R13, R12, R11 ;  /* 0x0000000c0d0e7389 */ /* 0x0004e400000c000b */
[----:B0123--:R-:W-:Y:S01]  /*34c50*/  ENDCOLLECTIVE ;  /* 0x000000000000791b */ /* 0x00ffe20003800000 */
.L_x_11292:
[----:B------:R-:W-:Y:S01]  /*34c60*/  ULDC UR4, c[0x0][0x288] ;  /* 0x0000a20000047ab9 */ /* 0x000fe20000000800 */
[----:B------:R-:W2:Y:S01]  /*34c70*/  LDL.LU R13, [R1+0x4a0] ;  /* 0x0004a000010d7983 */ /* 0x000ea20000300800 */
[----:B------:R-:W-:-:S03]  /*34c80*/  LOP3.LUT R7, R7, 0x7f, RZ, 0xc0, !PT ;  /* 0x0000007f07077812 */ /* 0x000fc600078ec0ff */
[----:B------:R-:W3:Y:S02]  /*34c90*/  LDL.LU R12, [R1+0x4a4] ;  /* 0x0004a400010c7983 */ /* 0x000ee40000300800 */
[----:B------:R-:W-:Y:S02]  /*34ca0*/  IMAD.SHL.U32 R9, R7, 0x8, RZ ;  /* 0x0000000807097824 */ /* 0x000fe400078e00ff */
[----:B------:R-:W4:Y:S01]  /*34cb0*/  LDL.LU R11, [R1+0x4a8] ;  /* 0x0004a800010b7983 */ /* 0x000f220000300800 */
[----:B------:R-:W-:-:S03]  /*34cc0*/  IMAD.SHL.U32 R7, R3, 0x8, RZ ;  /* 0x0000000803077824 */ /* 0x000fc600078e00ff */
[----:B------:R-:W4:Y:S02]  /*34cd0*/  LDL.LU R15, [R1+0x4ac] ;  /* 0x0004ac00010f7983 */ /* 0x000f240000300800 */
[----:B------:R-:W-:-:S04]  /*34ce0*/  LOP3.LUT R7, R7, 0x1f8, RZ, 0xc0, !PT ;  /* 0x000001f807077812 */ /* 0x000fc800078ec0ff */
[----:B------:R-:W-:Y:S01]  /*34cf0*/  LOP3.LUT R7, R7, 0x38, R3, 0x78, !PT ;  /* 0x0000003807077812 */ /* 0x000fe200078e7803 */
[----:B------:R-:W-:Y:S02]  /*34d00*/  IMAD.MOV.U32 R3, RZ, RZ, R14 ;  /* 0x000000ffff037224 */ /* 0x000fe400078e000e */
[----:B------:R-:W3:Y:S01]  /*34d10*/  LDL.LU R14, [R1+0x494] ;  /* 0x00049400010e7983 */ /* 0x000ee20000300800 */
[----:B------:R-:W-:Y:S01]  /*34d20*/  IMAD R0, R6, UR4, RZ ;  /* 0x0000000406007c24 */ /* 0x000fe2000f8e02ff */
[----:B------:R-:W-:Y:S02]  /*34d30*/  LOP3.LUT R7, R7, 0x200, R9, 0xf8, !PT ;  /* 0x0000020007077812 */ /* 0x000fe400078ef809 */
[----:B------:R-:W4:Y:S04]  /*34d40*/  LDL.LU R6, [R1+0x474] ;  /* 0x0004740001067983 */ /* 0x000f280000300800 */
[----:B------:R0:W5:Y:S01]  /*34d50*/  LDL.LU R9, [R1+0x4b0] ;  /* 0x0004b00001097983 */ /* 0x0001620000300800 */
[----:B------:R-:W-:-:S02]  /*34d60*/  LOP3.LUT R17, R17, 0xffffffbf, RZ, 0xc0, !PT ;  /* 0xffffffbf11117812 */ /* 0x000fc400078ec0ff */
[-C--:B--2---:R-:W-:Y:S02]  /*34d70*/  ISETP.GE.AND P5, PT, R13, R0.reuse, PT ;  /* 0x000000000d00720c */ /* 0x084fe40003fa6270 */
[----:B---3--:R-:W-:-:S13]  /*34d80*/  ISETP.GE.AND P6, PT, R14, R0, PT ;  /* 0x000000000e00720c */ /* 0x008fda0003fc6270 */
[----:B------:R-:W-:Y:S02]  /*34d90*/  @P6 LOP3.LUT R17, R17, 0x40, RZ, 0xfc, !PT ;  /* 0x0000004011116812 */ /* 0x000fe400078efcff */
[----:B------:R-:W-:Y:S02]  /*34da0*/  ISETP.GE.AND P6, PT, R12, R0, PT ;  /* 0x000000000c00720c */ /* 0x000fe40003fc6270 */
[----:B------:R-:W-:-:S04]  /*34db0*/  LOP3.LUT R17, R17, 0xffffffdf, RZ, 0xc0, !PT ;  /* 0xffffffdf11117812 */ /* 0x000fc800078ec0ff */
[----:B------:R-:W-:Y:S02]  /*34dc0*/  @P5 LOP3.LUT R17, R17, 0x20, RZ, 0xfc, !PT ;  /* 0x0000002011115812 */ /* 0x000fe400078efcff */
[----:B----4-:R-:W-:Y:S02]  /*34dd0*/  ISETP.GE.AND P5, PT, R11, R0, PT ;  /* 0x000000000b00720c */ /* 0x010fe40003fa6270 */
[----:B------:R-:W-:-:S04]  /*34de0*/  LOP3.LUT R17, R17, 0xffffffef, RZ, 0xc0, !PT ;  /* 0xffffffef11117812 */ /* 0x000fc800078ec0ff */
[----:B------:R-:W-:-:S04]  /*34df0*/  @P6 LOP3.LUT R17, R17, 0x10, RZ, 0xfc, !PT ;  /* 0x0000001011116812 */ /* 0x000fc800078efcff */
[----:B------:R-:W-:Y:S02]  /*34e00*/  LOP3.LUT R17, R17, 0xfffffff7, RZ, 0xc0, !PT ;  /* 0xfffffff711117812 */ /* 0x000fe400078ec0ff */
[-C--:B------:R-:W-:Y:S02]  /*34e10*/  ISETP.GE.AND P6, PT, R15, R0.reuse, PT ;  /* 0x000000000f00720c */ /* 0x080fe40003fc6270 */
[----:B------:R-:W-:Y:S02]  /*34e20*/  ISETP.GE.AND P4, PT, R6, R0, PT ;  /* 0x000000000600720c */ /* 0x000fe40003f86270 */
[----:B------:R-:W-:-:S04]  /*34e30*/  @P5 LOP3.LUT R17, R17, 0x8, RZ, 0xfc, !PT ;  /* 0x0000000811115812 */ /* 0x000fc800078efcff */
[----:B------:R-:W-:-:S04]  /*34e40*/  LOP3.LUT R17, R17, 0xffdfffff, RZ, 0xc0, !PT ;  /* 0xffdfffff11117812 */ /* 0x000fc800078ec0ff */
[----:B------:R-:W-:-:S04]  /*34e50*/  LOP3.LUT R17, R17, 0xfffffffb, RZ, 0xc0, !PT ;  /* 0xfffffffb11117812 */ /* 0x000fc800078ec0ff */
[----:B------:R-:W-:Y:S02]  /*34e60*/  @P6 LOP3.LUT R17, R17, 0x4, RZ, 0xfc, !PT ;  /* 0x0000000411116812 */ /* 0x000fe400078efcff */
[----:B------:R-:W-:Y:S01]  /*34e70*/  @!P4 LEA R3, P6, R10, R3, 0x1 ;  /* 0x000000030a03c211 */ /* 0x000fe200078c08ff */
[----:B------:R-:W-:Y:S02]  /*34e80*/  IMAD.MOV.U32 R13, RZ, RZ, R4 ;  /* 0x000000ffff0d7224 */ /* 0x000fe400078e0004 */
[----:B------:R-:W-:Y:S02]  /*34e90*/  IMAD.MOV.U32 R12, RZ, RZ, 0x1 ;  /* 0x00000001ff0c7424 */ /* 0x000fe400078e00ff */
[----:B------:R-:W-:Y:S02]  /*34ea0*/  IMAD.MOV.U32 R11, RZ, RZ, 0x181f ;  /* 0x0000181fff0b7424 */ /* 0x000fe400078e00ff */
[----:B------:R-:W-:Y:S02]  /*34eb0*/  IMAD.MOV.U32 R15, RZ, RZ, -0x1 ;  /* 0xffffffffff0f7424 */ /* 0x000fe400078e00ff */
[----:B0-----:R-:W-:-:S07]  /*34ec0*/  @!P4 IMAD.X R2, RZ, RZ, R2, P6 ;  /* 0x000000ffff02c224 */ /* 0x001fce00030e0602 */
[----:B-----5:R-:W-:Y:S05]  /*34ed0*/  WARPSYNC.COLLECTIVE R15, `(.L_x_11293) ;  /* 0x000000000f087348 */ /* 0x020fea0003c00000 */
[----:B------:R0:W1:Y:S02]  /*34ee0*/  SHFL.IDX P6, R14, R13, R12, R11 ;  /* 0x0000000c0d0e7389 */ /* 0x00006400000c000b */
[----:B01---5:R-:W-:Y:S01]  /*34ef0*/  ENDCOLLECTIVE ;  /* 0x000000000000791b */ /* 0x023fe20003800000 */
.L_x_11293:
[----:B------:R-:W-:Y:S02]  /*34f00*/  ISETP.GE.AND P5, PT, R9, R0, PT ;  /* 0x000000000900720c */ /* 0x000fe40003fa6270 */
[----:B------:R-:W-:Y:S01]  /*34f10*/  @!P4 LOP3.LUT R3, R3, R2, RZ, 0x3c, !PT ;  /* 0x000000020303c212 */ /* 0x000fe200078e3cff */
[----:B------:R-:W-:-:S03]  /*34f20*/  IMAD.MOV.U32 R13, RZ, RZ, R5 ;  /* 0x000000ffff0d7224 */ /* 0x000fc600078e0005 */
[----:B------:R-:W-:Y:S01]  /*34f30*/  @!P4 LOP3.LUT R2, R3, R2, RZ, 0x3c, !PT ;  /* 0x000000020302c212 */ /* 0x000fe200078e3cff */
[----:B------:R-:W-:-:S07]  /*34f40*/  IMAD.MOV.U32 R6, RZ, RZ, R14 ;  /* 0x000000ffff067224 */ /* 0x000fce00078e000e */
[----:B------:R-:W-:Y:S05]  /*34f50*/  WARPSYNC.COLLECTIVE R15, `(.L_x_11294) ;  /* 0x000000000f087348 */ /* 0x000fea0003c00000 */
[----:B------:R0:W1:Y:S02]  /*34f60*/  SHFL.IDX P6, R14, R13, R12, R11 ;  /* 0x0000000c0d0e7389 */ /* 0x00006400000c000b */
[----:B01----:R-:W-:Y:S01]  /*34f70*/  ENDCOLLECTIVE ;  /* 0x000000000000791b */ /* 0x003fe20003800000 */
.L_x_11294:
[----:B------:R-:W-:Y:S02]  /*34f80*/  @!P4 LEA R9, R7, UR38, 0x1 ;  /* 0x000000260709cc11 */ /* 0x000fe4000f8e08ff */
[----:B------:R-:W-:Y:S02]  /*34f90*/  @!P4 LOP3.LUT R3, R3, R2, RZ, 0x3c, !PT ;  /* 0x000000020303c212 */ /* 0x000fe400078e3cff */
[----:B------:R-:W-:-:S03]  /*34fa0*/  @P5 LOP3.LUT R17, R17, 0x200000, RZ, 0xfc, !PT ;  /* 0x0020000011115812 */ /* 0x000fc600078efcff */
[----:B------:R-:W-:Y:S01]  /*34fb0*/  @!PT LDS RZ, [RZ] ;  /* 0x00000000fffff984 */ /* 0x000fe20000000800 */
[----:B------:R-:W-:Y:S01]  /*34fc0*/  @!PT LDS RZ, [RZ] ;  /* 0x00000000fffff984 */ /* 0x000fe20000000800 */
[----:B------:R-:W-:Y:S01]  /*34fd0*/  @!PT LDS RZ, [RZ] ;  /* 0x00000000fffff984 */ /* 0x000fe20000000800 */
[----:B------:R-:W-:Y:S04]  /*34fe0*/  @!P4 LDGSTS.E.BYPASS.LTC128B.128 [R9+0x22400], desc[UR44][R2.64], !P3 ;  /* 0x224000000209cfae */ /* 0x000fe8000d901d6c */
[----:B------:R-:W-:Y:S04]  /*34ff0*/  @!P4 LDGSTS.E.BYPASS.LTC128B.128 [R9+0x26400], desc[UR44][R2.64+0x80], !P0 ;  /* 0x264000800209cfae */ /* 0x000fe8000c101d6c */
[----:B------:R-:W-:Y:S04]  /*35000*/  @!P4 LDGSTS.E.BYPASS.LTC128B.128 [R9+0x2a400], desc[UR44][R2.64+0x100], !P1 ;  /* 0x2a4001000209cfae */ /* 0x000fe8000c901d6c */
[----:B------:R0:W-:Y:S01]  /*35010*/  @!P4 LDGSTS.E.BYPASS.LTC128B.128 [R9+0x2e400], desc[UR44][R2.64+0x180], !P2 ;  /* 0x2e4001800209cfae */ /* 0x0001e2000d101d6c */
[----:B------:R-:W-:Y:S01]  /*35020*/  LOP3.LUT P4, RZ, R17, 0x40, RZ, 0xc0, !PT ;  /* 0x0000004011ff7812 */ /* 0x000fe2000788c0ff */
[----:B0-----:R-:W-:-:S12]  /*35030*/  IMAD.MOV.U32 R2, RZ, RZ, R14 ;  /* 0x000000ffff027224 */ /* 0x001fd800078e000e */
[----:B------:R-:W-:Y:S01]  /*35040*/  @!P4 LEA R2, P6, R10, R2, 0x1 ;  /* 0x000000020a02c211 */ /* 0x000fe200078c08ff */
[----:B------:R-:W-:Y:S02]  /*35050*/  IMAD.MOV.U32 R13, RZ, RZ, R4 ;  /* 0x000000ffff0d7224 */ /* 0x000fe400078e0004 */
[----:B------:R-:W-:Y:S02]  /*35060*/  IMAD.MOV.U32 R12, RZ, RZ, 0x2 ;  /* 0x00000002ff0c7424 */ /* 0x000fe400078e00ff */
[----:B------:R-:W-:-:S08]  /*35070*/  @!P4 IMAD.X R3, RZ, RZ, R6, P6 ;  /* 0x000000ffff03c224 */ /* 0x000fd000030e0606 */
[----:B------:R-:W-:Y:S05]  /*35080*/  WARPSYNC.COLLECTIVE R15, `(.L_x_11295) ;  /* 0x000000000f087348 */ /* 0x000fea0003c00000 */
[----:B------:R0:W1:Y:S02]  /*35090*/  SHFL.IDX P6, R14, R13, R12, R11 ;  /* 0x0000000c0d0e7389 */ /* 0x00006400000c000b */
[----:B01----:R-:W-:Y:S01]  /*350a0*/  ENDCOLLECTIVE ;  /* 0x000000000000791b */ /* 0x003fe20003800000 */
.L_x_11295:
[----:B------:R-:W-:Y:S02]  /*350b0*/  IMAD.MOV.U32 R13, RZ, RZ, R5 ;  /* 0x000000ffff0d7224 */ /* 0x000fe400078e0005 */
[----:B------:R-:W-:-:S07]  /*350c0*/  IMAD.MOV.U32 R6, RZ, RZ, R14 ;  /* 0x000000ffff067224 */ /* 0x000fce00078e000e */
[----:B------:R-:W-:Y:S05]  /*350d0*/  WARPSYNC.COLLECTIVE R15, `(.L_x_11296) ;  /* 0x000000000f087348 */ /* 0x000fea0003c00000 */
[----:B------:R0:W1:Y:S02]  /*350e0*/  SHFL.IDX P6, R14, R13, R12, R11 ;  /* 0x0000000c0d0e7389 */ /* 0x00006400000c000b */
[----:B01----:R-:W-:Y:S01]  /*350f0*/  ENDCOLLECTIVE ;  /* 0x000000000000791b */ /* 0x003fe20003800000 */
.L_x_11296:
[----:B------:R-:W-:Y:S01]  /*35100*/  IMAD.MOV.U32 R9, RZ, RZ, R7 ;  /* 0x000000ffff097224 */ /* 0x000fe200078e0007 */
[----:B------:R-:W-:-:S04]  /*35110*/  LOP3.LUT P5, RZ, R17, 0x20, RZ, 0xc0, !PT ;  /* 0x0000002011ff7812 */ /* 0x000fc800078ac0ff */
[----:B------:R-:W-:-:S05]  /*35120*/  @!P4 LEA R7, R9, UR38, 0x1 ;  /* 0x000000260907cc11 */ /* 0x000fca000f8e08ff */
[----:B------:R-:W-:Y:S01]  /*35130*/  @!PT LDS RZ, [RZ] ;  /* 0x00000000fffff984 */ /* 0x000fe20000000800 */
[----:B------:R-:W-:Y:S01]  /*35140*/  @!PT LDS RZ, [RZ] ;  /* 0x00000000fffff984 */ /* 0x000fe20000000800 */
[----:B------:R-:W-:Y:S01]  /*35150*/  @!PT LDS RZ, [RZ] ;  /* 0x00000000fffff984 */ /* 0x000fe20000000800 */
[----:B------:R-:W-:Y:S04]  /*35160*/  @!P4 LDGSTS.E.BYPASS.LTC128B.128 [R7+0x22c00], desc[UR44][R2.64], !P3 ;  /* 0x22c000000207cfae */ /* 0x000fe8000d901d6c */
[----:B------:R-:W-:Y:S04]  /*35170*/  @!P4 LDGSTS.E.BYPASS.LTC128B.128 [R7+0x26c00], desc[UR44][R2.64+0x80], !P0 ;  /* 0x26c000800207cfae */ /* 0x000fe8000c101d6c */
[----:B------:R-:W-:Y:S04]  /*35180*/  @!P4 LDGSTS.E.BYPASS.LTC128B.128 [R7+0x2ac00], desc[UR44][R2.64+0x100], !P1 ;  /* 0x2ac001000207cfae */ /* 0x000fe8000c901d6c */
[----:B------:R0:W-:Y:S02]  /*35190*/  @!P4 LDGSTS.E.BYPASS.LTC128B.128 [R7+0x2ec00], desc[UR44][R2.64+0x180], !P2 ;  /* 0x2ec001800207cfae */ /* 0x0001e4000d101d6c */
[----:B0-----:R-:W-:-:S05]  /*351a0*/  IMAD.MOV.U32 R2, RZ, RZ, R14 ;  /* 0x000000ffff027224 */ /* 0x001fca00078e000e */
[----:B------:R-:W-:Y:S01]  /*351b0*/  @!P5 LEA R2, P6, R10, R2, 0x1 ;  /* 0x000000020a02d211 */ /* 0x000fe200078c08ff */
[----:B------:R-:W-:Y:S02]  /*351c0*/  IMAD.MOV.U32 R13, RZ, RZ, R4 ;  /* 0x000000ffff0d7224 */ /* 0x000fe400078e0004 */
[----:B------:R-:W-:Y:S02]  /*351d0*/  IMAD.MOV.U32 R12, RZ, RZ, 0x3 ;  /* 0x00000003ff0c7424 */ /* 0x000fe400078e00ff */
[----:B------:R-:W-:-:S08]  /*351e0*/  @!P5 IMAD.X R3, RZ, RZ, R6, P6 ;  /* 0x000000ffff03d224 */ /* 0x000fd000030e0606 */
[----:B------:R-:W-:Y:S05]  /*351f0*/  WARPSYNC.COLLECTIVE R15, `(.L_x_11297) ;  /* 0x000000000f087348 */ /* 0x000fea0003c00000 */
[----:B------:R0:W1:Y:S02]  /*35200*/  SHFL.IDX P6, R14, R13, R12, R11 ;  /* 0x0000000c0d0e7389 */ /* 0x00006400000c000b */
[----:B01----:R-:W-:Y:S01]  /*35210*/  ENDCOLLECTIVE ;  /* 0x000000000000791b */ /* 0x003fe20003800000 */
.L_x_11297:
[----:B------:R-:W-:Y:S02]  /*35220*/  IMAD.MOV.U32 R13, RZ, RZ, R5 ;  /* 0x000000ffff0d7224 */ /* 0x000fe400078e0005 */
[----:B------:R-:W-:-:S07]  /*35230*/  IMAD.MOV.U32 R6, RZ, RZ, R14 ;  /* 0x000000ffff067224 */ /* 0x000fce00078e000e */
[----:B------:R-:W-:Y:S05]  /*35240*/  WARPSYNC.COLLECTIVE R15, `(.L_x_11298) ;  /* 0x000000000f087348 */ /* 0x000fea0003c00000 */
[----:B------:R0:W1:Y:S02]  /*35250*/  SHFL.IDX P6, R14, R13, R12, R11 ;  /* 0x0000000c0d0e7389 */ /* 0x00006400000c000b */
[----:B01----:R-:W-:Y:S01]  /*35260*/  ENDCOLLECTIVE ;  /* 0x000000000000791b */ /* 0x003fe20003800000 */
.L_x_11298:
        /* <DEDUP_REMOVED lines=18> */
.L_x_11299:
[----:B------:R-:W-:Y:S02]  /*35390*/  IMAD.MOV.U32 R13, RZ, RZ, R5 ;  /* 0x000000ffff0d7224 */ /* 0x000fe400078e0005 */
[----:B------:R-:W-:-:S07]  /*353a0*/  IMAD.MOV.U32 R6, RZ, RZ, R14 ;  /* 0x000000ffff067224 */ /* 0x000fce00078e000e */
[----:B------:R-:W-:Y:S05]  /*353b0*/  WARPSYNC.COLLECTIVE R15, `(.L_x_11300) ;  /* 0x000000000f087348 */ /* 0x000fea0003c00000 */
[----:B------:R0:W1:Y:S02]  /*353c0*/  SHFL.IDX P6, R14, R13, R12, R11 ;  /* 0x0000000c0d0e7389 */ /* 0x00006400000c000b */
[----:B01----:R-:W-:Y:S01]  /*353d0*/  ENDCOLLECTIVE ;  /* 0x000000000000791b */ /* 0x003fe20003800000 */
.L_x_11300:
        /* <DEDUP_REMOVED lines=11> */
[----:B------:R-:W-:-:S05]  /*35490*/  @!P5 LEA R2, P6, R10, R2, 0x1 ;  /* 0x000000020a02d211 */ /* 0x000fca00078c08ff */
[----:B------:R-:W-:Y:S01]  /*354a0*/  @!P5 IMAD.X R3, RZ, RZ, R6, P6 ;  /* 0x000000ffff03d224 */ /* 0x000fe200030e0606 */
[----:B------:R-:W-:Y:S01]  /*354b0*/  LOP3.LUT P6, RZ, R17, 0x8, RZ, 0xc0, !PT ;  /* 0x0000000811ff7812 */ /* 0x000fe200078cc0ff */
[----:B------:R-:W-:Y:S02]  /*354c0*/  IMAD.MOV.U32 R7, RZ, RZ, R9 ;  /* 0x000000ffff077224 */ /* 0x000fe400078e0009 */
[----:B------:R-:W-:Y:S02]  /*354d0*/  IMAD.MOV.U32 R13, RZ, RZ, R4 ;  /* 0x000000ffff0d7224 */ /* 0x000fe400078e0004 */
[----:B------:R-:W-:-:S08]  /*354e0*/  IMAD.MOV.U32 R12, RZ, RZ, 0x5 ;  /* 0x00000005ff0c7424 */ /* 0x000fd000078e00ff */
[----:B------:R-:W-:-:S05]  /*354f0*/  @!P6 LEA R9, R7, UR38, 0x1 ;  /* 0x000000260709ec11 */ /* 0x000fca000f8e08ff */
[----:B------:R0:W-:Y:S04]  /*35500*/  @!P6 LDGSTS.E.BYPASS.LTC128B.128 [R9+0x24400], desc[UR44][R2.64], !P3 ;  /* 0x244000000209efae */ /* 0x0001e8000d901d6c */
[----:B------:R0:W-:Y:S04]  /*35510*/  @!P6 LDGSTS.E.BYPASS.LTC128B.128 [R9+0x28400], desc[UR44][R2.64+0x80], !P0 ;  /* 0x284000800209efae */ /* 0x0001e8000c101d6c */
[----:B------:R0:W-:Y:S04]  /*35520*/  @!P6 LDGSTS.E.BYPASS.LTC128B.128 [R9+0x2c400], desc[UR44][R2.64+0x100], !P1 ;  /* 0x2c4001000209efae */ /* 0x0001e8000c901d6c */
[----:B------:R0:W-:Y:S02]  /*35530*/  @!P6 LDGSTS.E.BYPASS.LTC128B.128 [R9+0x30400], desc[UR44][R2.64+0x180], !P2 ;  /* 0x304001800209efae */ /* 0x0001e4000d101d6c */
[----:B0-----:R-:W-:Y:S05]  /*35540*/  WARPSYNC.COLLECTIVE R15, `(.L_x_11301) ;  /* 0x000000000f087348 */ /* 0x001fea0003c00000 */
[----:B------:R1:W2:Y:S02]  /*35550*/  SHFL.IDX P6, R14, R13, R12, R11 ;  /* 0x0000000c0d0e7389 */ /* 0x0002a400000c000b */
[----:B012---:R-:W-:Y:S01]  /*35560*/  ENDCOLLECTIVE ;  /* 0x000000000000791b */ /* 0x007fe20003800000 */
.L_x_11301:
[----:B------:R-:W-:Y:S02]  /*35570*/  IMAD.MOV.U32 R13, RZ, RZ, R5 ;  /* 0x000000ffff0d7224 */ /* 0x000fe400078e0005 */
[----:B------:R-:W-:-:S07]  /*35580*/  IMAD.MOV.U32 R6, RZ, RZ, R14 ;  /* 0x000000ffff067224 */ /* 0x000fce00078e000e */
[----:B------:R-:W-:Y:S05]  /*35590*/  WARPSYNC.COLLECTIVE R15, `(.L_x_11302) ;  /* 0x000000000f087348 */ /* 0x000fea0003c00000 */
[----:B------:R0:W1:Y:S02]  /*355a0*/  SHFL.IDX P6, R14, R13, R12, R11 ;  /* 0x0000000c0d0e7389 */ /* 0x00006400000c000b */
[----:B01----:R-:W-:Y:S01]  /*355b0*/  ENDCOLLECTIVE ;  /* 0x000000000000791b */ /* 0x003fe20003800000 */
.L_x_11302:
[----:B------:R-:W-:Y:S01]  /*355c0*/  LOP3.LUT P4, RZ, R17, 0x4, RZ, 0xc0, !PT ;  /* 0x0000000411ff7812 */ /* 0x000fe2000788c0ff */
[----:B------:R-:W-:-:S12]  /*355d0*/  IMAD.MOV.U32 R2, RZ, RZ, R14 ;  /* 0x000000ffff027224 */ /* 0x000fd800078e000e */
[----:B------:R-:W-:Y:S01]  /*355e0*/  @!P4 LEA R2, P6, R10, R2, 0x1 ;  /* 0x000000020a02c211 */ /* 0x000fe200078c08ff */
[----:B------:R-:W-:Y:S02]  /*355f0*/  IMAD.MOV.U32 R13, RZ, RZ, R4 ;  /* 0x000000ffff0d7224 */ /* 0x000fe400078e0004 */
[----:B------:R-:W-:Y:S02]  /*35600*/  IMAD.MOV.U32 R12, RZ, RZ, 0x6 ;  /* 0x00000006ff0c7424 */ /* 0x000fe400078e00ff */
[----:B------:R-:W-:-:S08]  /*35610*/  @!P4 IMAD.X R3, RZ, RZ, R6, P6 ;  /* 0x000000ffff03c224 */ /* 0x000fd000030e0606 */
[----:B------:R-:W-:Y:S05]  /*35620*/  WARPSYNC.COLLECTIVE R15, `(.L_x_11303) ;  /* 0x000000000f087348 */ /* 0x000fea0003c00000 */
[----:B------:R0:W1:Y:S02]  /*35630*/  SHFL.IDX P6, R14, R13, R12, R11 ;  /* 0x0000000c0d0e7389 */ /* 0x00006400000c000b */
[----:B01----:R-:W-:Y:S01]  /*35640*/  ENDCOLLECTIVE ;  /* 0x000000000000791b */ /* 0x003fe20003800000 */
.L_x_11303:
[----:B------:R-:W-:Y:S02]  /*35650*/  IMAD.MOV.U32 R13, RZ, RZ, R5 ;  /* 0x000000ffff0d7224 */ /* 0x000fe400078e0005 */
[----:B------:R-:W-:-:S07]  /*35660*/  IMAD.MOV.U32 R6, RZ, RZ, R14 ;  /* 0x000000ffff067224 */ /* 0x000fce00078e000e */
[----:B------:R-:W-:Y:S05]  /*35670*/  WARPSYNC.COLLECTIVE R15, `(.L_x_11304) ;  /* 0x000000000f087348 */ /* 0x000fea0003c00000 */
[----:B------:R0:W1:Y:S02]  /*35680*/  SHFL.IDX P6, R14, R13, R12, R11 ;  /* 0x0000000c0d0e7389 */ /* 0x00006400000c000b */
[----:B01----:R-:W-:Y:S01]  /*35690*/  ENDCOLLECTIVE ;  /* 0x000000000000791b */ /* 0x003fe20003800000 */
.L_x_11304:
        /* <DEDUP_REMOVED lines=18> */
.L_x_11305:
[----:B------:R-:W-:-:S05]  /*357c0*/  @!P5 LEA R9, R9, UR38, 0x1 ;  /* 0x000000260909dc11 */ /* 0x000fca000f8e08ff */
[----:B------:R-:W-:Y:S01]  /*357d0*/  @!PT LDS RZ, [RZ] ;  /* 0x00000000fffff984 */ /* 0x000fe20000000800 */
[----:B------:R-:W-:Y:S01]  /*357e0*/  @!PT LDS RZ, [RZ] ;  /* 0x00000000fffff984 */ /* 0x000fe20000000800 */
[----:B------:R-:W-:Y:S01]  /*357f0*/  @!PT LDS RZ, [RZ] ;  /* 0x00000000fffff984 */ /* 0x000fe20000000800 */
[----:B------:R0:W-:Y:S04]  /*35800*/  @!P5 LDGSTS.E.BYPASS.LTC128B.128 [R9+0x25400], desc[UR44][R2.64], !P3 ;  /* 0x254000000209dfae */ /* 0x0001e8000d901d6c */
[----:B------:R0:W-:Y:S01]  /*35810*/  @!P5 LDGSTS.E.BYPASS.LTC128B.128 [R9+0x29400], desc[UR44][R2.64+0x80], !P0 ;  /* 0x294000800209dfae */ /* 0x0001e2000c101d6c */
[----:B------:R-:W-:-:S03]  /*35820*/  IMAD.MOV.U32 R13, RZ, RZ, R5 ;  /* 0x000000ffff0d7224 */ /* 0x000fc600078e0005 */
[----:B------:R0:W-:Y:S04]  /*35830*/  @!P5 LDGSTS.E.BYPASS.LTC128B.128 [R9+0x2d400], desc[UR44][R2.64+0x100], !P1 ;  /* 0x2d4001000209dfae */ /* 0x0001e8000c901d6c */
[----:B------:R0:W-:Y:S01]  /*35840*/  @!P5 LDGSTS.E.BYPASS.LTC128B.128 [R9+0x31400], desc[UR44][R2.64+0x180], !P2 ;  /* 0x314001800209dfae */ /* 0x0001e2000d101d6c */
[----:B------:R-:W-:-:S07]  /*35850*/  IMAD.MOV.U32 R6, RZ, RZ, R14 ;  /* 0x000000ffff067224 */ /* 0x000fce00078e000e */
[----:B0-----:R-:W-:Y:S05]  /*35860*/  WARPSYNC.COLLECTIVE R15, `(.L_x_11306) ;  /* 0x000000000f087348 */ /* 0x001fea0003c00000 */
[----:B------:R1:W2:Y:S02]  /*35870*/  SHFL.IDX P6, R14, R13, R12, R11 ;  /* 0x0000000c0d0e7389 */ /* 0x0002a400000c000b */
[----:B012---:R-:W-:Y:S01]  /*35880*/  ENDCOLLECTIVE ;  /* 0x000000000000791b */ /* 0x007fe20003800000 */
.L_x_11306:
[----:B------:R-:W-:Y:S05]  /*35890*/  BRA `(.L_x_11307) ;  /* 0xffffffbc00a07947 */ /* 0x000fea000383ffff */
.L_x_11196:
[----:B0-----:R-:W-:-:S04]  /*358a0*/  IMAD.U32 R3, RZ, RZ, UR38 ;  /* 0x00000026ff037e24 */ /* 0x001fc8000f8e00ff */
[----:B------:R0:W2:Y:S03]  /*358b0*/  SYNCS.PHASECHK.TRANS64.TRYWAIT P0, [R3+URZ+0x32420], R2 ;  /* 0x03242002030075a7 */ /* 0x0000a6000800017f */
[----:B--2---:R-:W-:Y:S05]  /*358c0*/  @!P0 NANOSLEEP.SYNCS 0x989680 ;  /* 0x009896800000895d */ /* 0x004fea0003900000 */
[----:B------:R-:W2:Y:S02]  /*358d0*/  @!P0 SYNCS.PHASECHK.TRANS64 P0, [R3+URZ+0x32420], R2 ;  /* 0x03242002030085a7 */ /* 0x000ea4000800007f */
[----:B--2---:R-:W-:Y:S05]  /*358e0*/  @!P0 BRA `(.L_x_11196) ;  /* 0xfffffffc00ec8947 */ /* 0x004fea000383ffff */
[----:B------:R-:W-:Y:S05]  /*358f0*/  BRA `(.L_x_11308) ;  /* 0xffffffc000047947 */ /* 0x000fea000383ffff */
.L_x_11199:
[----:B0-----:R-:W-:-:S04]  /*35900*/  IMAD.U32 R3, RZ, RZ, UR38 ;  /* 0x00000026ff037e24 */ /* 0x001fc8000f8e00ff */
[----:B------:R0:W2:Y:S03]  /*35910*/  SYNCS.PHASECHK.TRANS64.TRYWAIT P0, [R3+URZ+0x32460], R2 ;  /* 0x03246002030075a7 */ /* 0x0000a6000800017f */
[----:B--2---:R-:W-:Y:S05]  /*35920*/  @!P0 NANOSLEEP.SYNCS 0x989680 ;  /* 0x009896800000895d */ /* 0x004fea0003900000 */
[----:B------:R-:W2:Y:S02]  /*35930*/  @!P0 SYNCS.PHASECHK.TRANS64 P0, [R3+URZ+0x32460], R2 ;  /* 0x03246002030085a7 */ /* 0x000ea4000800007f */
[----:B--2---:R-:W-:Y:S05]  /*35940*/  @!P0 BRA `(.L_x_11199) ;  /* 0xfffffffc00ec8947 */ /* 0x004fea000383ffff */
[----:B------:R-:W-:Y:S05]  /*35950*/  BRA `(.L_x_11309) ;  /* 0xffffffc000107947 */ /* 0x000fea000383ffff */
.L_x_11211:
[----:B-1----:R-:W-:-:S04]  /*35960*/  IMAD.U32 R3, RZ, RZ, UR38 ;  /* 0x00000026ff037e24 */ /* 0x002fc8000f8e00ff */
[----:B------:R1:W2:Y:S03]  /*35970*/  SYNCS.PHASECHK.TRANS64.TRYWAIT P0, [R3+URZ+0x32448], R2 ;  /* 0x03244802030075a7 */ /* 0x0002a6000800017f */
[----:B--2---:R-:W-:Y:S05]  /*35980*/  @!P0 NANOSLEEP.SYNCS 0x989680 ;  /* 0x009896800000895d */ /* 0x004fea0003900000 */
[----:B------:R-:W2:Y:S02]  /*35990*/  @!P0 SYNCS.PHASECHK.TRANS64 P0, [R3+URZ+0x32448], R2 ;  /* 0x03244802030085a7 */ /* 0x000ea4000800007f */
[----:B--2---:R-:W-:Y:S05]  /*359a0*/  @!P0 BRA `(.L_x_11211) ;  /* 0xfffffffc00ec8947 */ /* 0x004fea000383ffff */
[----:B------:R-:W-:Y:S05]  /*359b0*/  BRA `(.L_x_11310) ;  /* 0xffffffc8000c7947 */ /* 0x000fea000383ffff */
.L_x_11216:
[----:B01----:R-:W-:-:S04]  /*359c0*/  IMAD.U32 R3, RZ, RZ, UR38 ;  /* 0x00000026ff037e24 */ /* 0x003fc8000f8e00ff */
[----:B------:R0:W1:Y:S03]  /*359d0*/  SYNCS.PHASECHK.TRANS64.TRYWAIT P0, [R3+URZ+0x32468], R2 ;  /* 0x03246802030075a7 */ /* 0x000066000800017f */
[----:B-1----:R-:W-:Y:S05]  /*359e0*/  @!P0 NANOSLEEP.SYNCS 0x989680 ;  /* 0x009896800000895d */ /* 0x002fea0003900000 */
[----:B------:R-:W1:Y:S02]  /*359f0*/  @!P0 SYNCS.PHASECHK.TRANS64 P0, [R3+URZ+0x32468], R2 ;  /* 0x03246802030085a7 */ /* 0x000e64000800007f */
[----:B-1----:R-:W-:Y:S05]  /*35a00*/  @!P0 BRA `(.L_x_11216) ;  /* 0xfffffffc00ec8947 */ /* 0x002fea000383ffff */
[----:B------:R-:W-:Y:S05]  /*35a10*/  BRA `(.L_x_11311) ;  /* 0xffffffc8006c7947 */ /* 0x000fea000383ffff */
.L_x_11227:
[----:B-1----:R-:W-:-:S04]  /*35a20*/  IMAD.U32 R3, RZ, RZ, UR38 ;  /* 0x00000026ff037e24 */ /* 0x002fc8000f8e00ff */
[----:B------:R1:W2:Y:S03]  /*35a30*/  SYNCS.PHASECHK.TRANS64.TRYWAIT P0, [R3+URZ+0x32440], R2 ;  /* 0x03244002030075a7 */ /* 0x0002a6000800017f */
[----:B--2---:R-:W-:Y:S05]  /*35a40*/  @!P0 NANOSLEEP.SYNCS 0x989680 ;  /* 0x009896800000895d */ /* 0x004fea0003900000 */
[----:B------:R-:W2:Y:S02]  /*35a50*/  @!P0 SYNCS.PHASECHK.TRANS64 P0, [R3+URZ+0x32440], R2 ;  /* 0x03244002030085a7 */ /* 0x000ea4000800007f */
[----:B--2---:R-:W-:Y:S05]  /*35a60*/  @!P0 BRA `(.L_x_11227) ;  /* 0xfffffffc00ec8947 */ /* 0x004fea000383ffff */
[----:B------:R-:W-:Y:S05]  /*35a70*/  BRA `(.L_x_11312) ;  /* 0xffffffcc00e47947 */ /* 0x000fea000383ffff */
.L_x_11232:
[----:B01----:R-:W-:-:S04]  /*35a80*/  IMAD.U32 R3, RZ, RZ, UR38 ;  /* 0x00000026ff037e24 */ /* 0x003fc8000f8e00ff */
[----:B------:R0:W1:Y:S03]  /*35a90*/  SYNCS.PHASECHK.TRANS64.TRYWAIT P0, [R3+URZ+0x32460], R2 ;  /* 0x03246002030075a7 */ /* 0x000066000800017f */
[----:B-1----:R-:W-:Y:S05]  /*35aa0*/  @!P0 NANOSLEEP.SYNCS 0x989680 ;  /* 0x009896800000895d */ /* 0x002fea0003900000 */
[----:B------:R-:W1:Y:S02]  /*35ab0*/  @!P0 SYNCS.PHASECHK.TRANS64 P0, [R3+URZ+0x32460], R2 ;  /* 0x03246002030085a7 */ /* 0x000e64000800007f */
[----:B-1----:R-:W-:Y:S05]  /*35ac0*/  @!P0 BRA `(.L_x_11232) ;  /* 0xfffffffc00ec8947 */ /* 0x002fea000383ffff */
[----:B------:R-:W-:Y:S05]  /*35ad0*/  BRA `(.L_x_11313) ;  /* 0xffffffd000487947 */ /* 0x000fea000383ffff */
.L_x_11244:
[----:B-1----:R-:W-:-:S04]  /*35ae0*/  IMAD.U32 R3, RZ, RZ, UR38 ;  /* 0x00000026ff037e24 */ /* 0x002fc8000f8e00ff */
[----:B------:R1:W2:Y:S03]  /*35af0*/  SYNCS.PHASECHK.TRANS64.TRYWAIT P0, [R3+URZ+0x32448], R2 ;  /* 0x03244802030075a7 */ /* 0x0002a6000800017f */
[----:B--2---:R-:W-:Y:S05]  /*35b00*/  @!P0 NANOSLEEP.SYNCS 0x989680 ;  /* 0x009896800000895d */ /* 0x004fea0003900000 */
[----:B------:R-:W2:Y:S02]  /*35b10*/  @!P0 SYNCS.PHASECHK.TRANS64 P0, [R3+URZ+0x32448], R2 ;  /* 0x03244802030085a7 */ /* 0x000ea4000800007f */
[----:B--2---:R-:W-:Y:S05]  /*35b20*/  @!P0 BRA `(.L_x_11244) ;  /* 0xfffffffc00ec8947 */ /* 0x004fea000383ffff */
[----:B------:R-:W-:Y:S05]  /*35b30*/  BRA `(.L_x_11314) ;  /* 0xffffffd400cc7947 */ /* 0x000fea000383ffff */
.L_x_11249:
[----:B-1----:R-:W-:-:S04]  /*35b40*/  IMAD.U32 R3, RZ, RZ, UR38 ;  /* 0x00000026ff037e24 */ /* 0x002fc8000f8e00ff */
[----:B------:R1:W2:Y:S03]  /*35b50*/  SYNCS.PHASECHK.TRANS64.TRYWAIT P0, [R3+URZ+0x32468], R2 ;  /* 0x03246802030075a7 */ /* 0x0002a6000800017f */
[----:B--2---:R-:W-:Y:S05]  /*35b60*/  @!P0 NANOSLEEP.SYNCS 0x989680 ;  /* 0x009896800000895d */ /* 0x004fea0003900000 */
[----:B------:R-:W2:Y:S02]  /*35b70*/  @!P0 SYNCS.PHASECHK.TRANS64 P0, [R3+URZ+0x32468], R2 ;  /* 0x03246802030085a7 */ /* 0x000ea4000800007f */
[----:B--2---:R-:W-:Y:S05]  /*35b80*/  @!P0 BRA `(.L_x_11249) ;  /* 0xfffffffc00ec8947 */ /* 0x004fea000383ffff */
[----:B------:R-:W-:Y:S05]  /*35b90*/  BRA `(.L_x_11315) ;  /* 0xffffffd800307947 */ /* 0x000fea000383ffff */
.L_x_11256:
[----:B-1----:R1:W2:Y:S02]  /*35ba0*/  SYNCS.PHASECHK.TRANS64.TRYWAIT P0, [R2+URZ+0x32420], R7 ;  /* 0x03242007020075a7 */ /* 0x0022a4000800017f */
[----:B--2---:R-:W-:Y:S05]  /*35bb0*/  @!P0 NANOSLEEP.SYNCS 0x989680 ;  /* 0x009896800000895d */ /* 0x004fea0003900000 */
[----:B------:R-:W2:Y:S02]  /*35bc0*/  @!P0 SYNCS.PHASECHK.TRANS64 P0, [R2+URZ+0x32420], R7 ;  /* 0x03242007020085a7 */ /* 0x000ea4000800007f */
[----:B--2---:R-:W-:Y:S05]  /*35bd0*/  @!P0 BRA `(.L_x_11256) ;  /* 0xfffffffc00f08947 */ /* 0x004fea000383ffff */
[----:B------:R-:W-:Y:S05]  /*35be0*/  BRA `(.L_x_11316) ;  /* 0xffffffdc004c7947 */ /* 0x000fea000383ffff */
.L_x_11257:
        /* <DEDUP_REMOVED lines=11> */
.L_x_11318:
[----:B------:R-:W-:Y:S05]  /*35ca0*/  BSYNC B0 ;  /* 0x0000000000007941 */ /* 0x000fea0003800000 */
.L_x_11317:
[----:B------:R-:W-:Y:S05]  /*35cb0*/  BRA `(.L_x_11319) ;  /* 0xffffffdc00307947 */ /* 0x000fea000383ffff */
.L_x_11258:
[----:B------:R-:W-:Y:S01]  /*35cc0*/  BSSY B0, `(.L_x_11320) ;  /* 0x0000006000007945 */ /* 0x000fe20003800000 */
[----:B------:R-:W-:-:S07]  /*35cd0*/  IMAD.MOV.U32 R15, RZ, RZ, -0x1 ;  /* 0xffffffffff0f7424 */ /* 0x000fce00078e00ff */
[----:B012---:R-:W-:Y:S05]  /*35ce0*/  WARPSYNC.COLLECTIVE R15, `(.L_x_11321) ;  /* 0x000000000f0c7348 */ /* 0x007fea0003c00000 */
[----:B------:R-:W-:Y:S02]  /*35cf0*/  ELECT P6, UR62, PT ;  /* 0x00000000003e782f */ /* 0x000fe400038c0000 */
[----:B------:R-:W-:Y:S01]  /*35d00*/  MOV R14, UR62 ;  /* 0x0000003e000e7c02 */ /* 0x000fe20008000f00 */
[----:B012---:R-:W-:Y:S10]  /*35d10*/  ENDCOLLECTIVE ;  /* 0x000000000000791b */ /* 0x007ff40003800000 */
.L_x_11321:
[----:B------:R-:W-:Y:S05]  /*35d20*/  BSYNC B0 ;  /* 0x0000000000007941 */ /* 0x000fea0003800000 */
.L_x_11320:
[----:B------:R-:W-:Y:S05]  /*35d30*/  BRA `(.L_x_11322) ;  /* 0xffffffdc00247947 */ /* 0x000fea000383ffff */
.L_x_11260:
[----:B0-----:R0:W1:Y:S02]  /*35d40*/  SYNCS.PHASECHK.TRANS64.TRYWAIT P0, [R8+URZ], R7 ;  /* 0x00000007080075a7 */ /* 0x001064000800017f */
[----:B-1----:R-:W-:Y:S05]  /*35d50*/  @!P0 NANOSLEEP.SYNCS 0x989680 ;  /* 0x009896800000895d */ /* 0x002fea0003900000 */
[----:B------:R-:W1:Y:S02]  /*35d60*/  @!P0 SYNCS.PHASECHK.TRANS64 P0, [R8+URZ], R7 ;  /* 0x00000007080085a7 */ /* 0x000e64000800007f */
[----:B-1----:R-:W-:Y:S05]  /*35d70*/  @!P0 BRA `(.L_x_11260) ;  /* 0xfffffffc00f08947 */ /* 0x002fea000383ffff */
[----:B------:R-:W-:Y:S05]  /*35d80*/  BRA `(.L_x_11323) ;  /* 0xffffffdc00587947 */ /* 0x000fea000383ffff */
.L_x_11261:
[----:B-1----:R1:W2:Y:S02]  /*35d90*/  SYNCS.PHASECHK.TRANS64.TRYWAIT P0, [R3+URZ], R0 ;  /* 0x00000000030075a7 */ /* 0x0022a4000800017f */
[----:B--2---:R-:W-:Y:S05]  /*35da0*/  @!P0 NANOSLEEP.SYNCS 0x989680 ;  /* 0x009896800000895d */ /* 0x004fea0003900000 */
[----:B------:R-:W2:Y:S02]  /*35db0*/  @!P0 SYNCS.PHASECHK.TRANS64 P0, [R3+URZ], R0 ;  /* 0x00000000030085a7 */ /* 0x000ea4000800007f */
[----:B--2---:R-:W-:Y:S05]  /*35dc0*/  @!P0 BRA `(.L_x_11261) ;  /* 0xfffffffc00f08947 */ /* 0x004fea000383ffff */
[----:B------:R-:W-:Y:S05]  /*35dd0*/  BRA `(.L_x_11324) ;  /* 0xffffffdc004c7947 */ /* 0x000fea000383ffff */
.L_x_11263:
[----:B-1----:R1:W2:Y:S02]  /*35de0*/  SYNCS.PHASECHK.TRANS64.TRYWAIT P0, [R6+URZ], R7 ;  /* 0x00000007060075a7 */ /* 0x0022a4000800017f */
[----:B--2---:R-:W-:Y:S05]  /*35df0*/  @!P0 NANOSLEEP.SYNCS 0x989680 ;  /* 0x009896800000895d */ /* 0x004fea0003900000 */
[----:B------:R-:W2:Y:S02]  /*35e00*/  @!P0 SYNCS.PHASECHK.TRANS64 P0, [R6+URZ], R7 ;  /* 0x00000007060085a7 */ /* 0x000ea4000800007f */
[----:B--2---:R-:W-:Y:S05]  /*35e10*/  @!P0 BRA `(.L_x_11263) ;  /* 0xfffffffc00f08947 */ /* 0x004fea000383ffff */
[----:B------:R-:W-:Y:S05]  /*35e20*/  BRA `(.L_x_11325) ;  /* 0xffffffdc00507947 */ /* 0x000fea000383ffff */
        .type           $_ZN7cutlass13device_kernelIN5flash11enable_sm90INS1_16FlashAttnFwdSm90INS1_25CollectiveMainloopFwdSm90ILi2EN4cute5tupleIJNS5_1CILi1EEES8_S8_EEENS6_IJNS7_ILi128EEENS7_ILi96EEENS7_ILi64EEEEEELi256ENS_6half_tEfNS_4arch4Sm90ELb0ELb1ELb1ELb0ELb0ELb0ELb1ELb1ELb0ELb1ELb1ELb0EEENS1_21CollectiveEpilogueFwdINS6_IJSA_NS7_ILi256EEESB_EEES9_SE_SG_Li256ELb0ELb1ELb1ELb0EEENS1_19SingleTileSchedulerILb0ELb1ELb1ELi128EEEEEEEEEvNT_6ParamsE$_ZZN5flash25CollectiveMainloopFwdSm90ILi2EN4cute5tupleIJNS1_1CILi1EEES4_S4_EEENS2_IJNS3_ILi128EEENS3_ILi96EEENS3_ILi64EEEEEELi256EN7cutlass6half_tEfNSA_4arch4Sm90ELb0ELb1ELb1ELb0ELb0ELb0ELb1ELb1ELb0ELb1ELb1ELb0EE3mmaINS_16FlashAttnFwdSm90ISE_NS_21CollectiveEpilogueFwdINS2_IJS6_NS3_ILi256EEES7_EEES5_SB_SD_Li256ELb0ELb1ELb1ELb0EEENS_19SingleTileSchedulerILb0ELb1ELb1ELi128EEEE13SharedStorageENS1_6TensorINS1_11ArrayEngineIfLm128EEENS1_6LayoutINS2_IJNS2_IJNS3_ILi2EEEST_NS3_ILi32EEEEEES4_S4_EEENS2_IJNS2_IJS4_ST_NS3_ILi4EEEEEENS3_ILi0EEESZ_EEEEEEENS_7SoftmaxILi2ELi0EEEEEbRKNSE_6ParamsENSA_25PipelineTmaAsyncNoClusterILi2ENSA_16PipelineTmaAsyncILi2EEEEES1B_RNSA_13PipelineStateILj2EEERT0_RT1_iRiRKNS_16SeqlenInfoQKNewKILb0ELb0EEENS2_IJiiiiEEERT_ENKUliT_T0_T1_E_clIZSF_ISO_S12_S14_EbS17_S1B_S1B_S1E_S1G_S1I_iS1J_S1N_S1O_S1Q_EUlRS1R_iE1_NS3_ILb0EEENS3_ILb1EEEEEDaiS1R_S1S_S1T_,@function
        .size           $_ZN7cutlass13device_kernelIN5flash11enable_sm90INS1_16FlashAttnFwdSm90INS1_25CollectiveMainloopFwdSm90ILi2EN4cute5tupleIJNS5_1CILi1EEES8_S8_EEENS6_IJNS7_ILi128EEENS7_ILi96EEENS7_ILi64EEEEEELi256ENS_6half_tEfNS_4arch4Sm90ELb0ELb1ELb1ELb0ELb0ELb0ELb1ELb1ELb0ELb1ELb1ELb0EEENS1_21CollectiveEpilogueFwdINS6_IJSA_NS7_ILi256EEESB_EEES9_SE_SG_Li256ELb0ELb1ELb1ELb0EEENS1_19SingleTileSchedulerILb0ELb1ELb1ELi128EEEEEEEEEvNT_6ParamsE$_ZZN5flash25CollectiveMainloopFwdSm90ILi2EN4cute5tupleIJNS1_1CILi1EEES4_S4_EEENS2_IJNS3_ILi128EEENS3_ILi96EEENS3_ILi64EEEEEELi256EN7cutlass6half_tEfNSA_4arch4Sm90ELb0ELb1ELb1ELb0ELb0ELb0ELb1ELb1ELb0ELb1ELb1ELb0EE3mmaINS_16FlashAttnFwdSm90ISE_NS_21CollectiveEpilogueFwdINS2_IJS6_NS3_ILi256EEES7_EEES5_SB_SD_Li256ELb0ELb1ELb1ELb0EEENS_19SingleTileSchedulerILb0ELb1ELb1ELi128EEEE13SharedStorageENS1_6TensorINS1_11ArrayEngineIfLm128EEENS1_6LayoutINS2_IJNS2_IJNS3_ILi2EEEST_NS3_ILi32EEEEEES4_S4_EEENS2_IJNS2_IJS4_ST_NS3_ILi4EEEEEENS3_ILi0EEESZ_EEEEEEENS_7SoftmaxILi2ELi0EEEEEbRKNSE_6ParamsENSA_25PipelineTmaAsyncNoClusterILi2ENSA_16PipelineTmaAsyncILi2EEEEES1B_RNSA_13PipelineStateILj2EEERT0_RT1_iRiRKNS_16SeqlenInfoQKNewKILb0ELb0EEENS2_IJiiiiEEERT_ENKUliT_T0_T1_E_clIZSF_ISO_S12_S14_EbS17_S1B_S1B_S1E_S1G_S1I_iS1J_S1N_S1O_S1Q_EUlRS1R_iE1_NS3_ILb0EEENS3_ILb1EEEEEDaiS1R_S1S_S1T_,(.L_x_15195 - $_ZN7cutlass13device_kernelIN5flash11enable_sm90INS1_16FlashAttnFwdSm90INS1_25CollectiveMainloopFwdSm90ILi2EN4cute5tupleIJNS5_1CILi1EEES8_S8_EEENS6_IJNS7_ILi128EEENS7_ILi96EEENS7_ILi64EEEEEELi256ENS_6half_tEfNS_4arch4Sm90ELb0ELb1ELb1ELb0ELb0ELb0ELb1ELb1ELb0ELb1ELb1ELb0EEENS1_21CollectiveEpilogueFwdINS6_IJSA_NS7_ILi256EEESB_EEES9_SE_SG_Li256ELb0ELb1ELb1ELb0EEENS1_19SingleTileSchedulerILb0ELb1ELb1ELi128EEEEEEEEEvNT_6ParamsE$_ZZN5flash25CollectiveMainloopFwdSm90ILi2EN4cute5tupleIJNS1_1CILi1EEES4_S4_EEENS2_IJNS3_ILi128EEENS3_ILi96EEENS3_ILi64EEEEEELi256EN7cutlass6half_tEfNSA_4arch4Sm90ELb0ELb1ELb1ELb0ELb0ELb0ELb1ELb1ELb0ELb1ELb1ELb0EE3mmaINS_16FlashAttnFwdSm90ISE_NS_21CollectiveEpilogueFwdINS2_IJS6_NS3_ILi256EEES7_EEES5_SB_SD_Li256ELb0ELb1ELb1ELb0EEENS_19SingleTileSchedulerILb0ELb1ELb1ELi128EEEE13SharedStorageENS1_6TensorINS1_11ArrayEngineIfLm128EEENS1_6LayoutINS2_IJNS2_IJNS3_ILi2EEEST_NS3_ILi32EEEEEES4_S4_EEENS2_IJNS2_IJS4_ST_NS3_ILi4EEEEEENS3_ILi0EEESZ_EEEEEEENS_7SoftmaxILi2ELi0EEEEEbRKNSE_6ParamsENSA_25PipelineTmaAsyncNoClusterILi2ENSA_16PipelineTmaAsyncILi2EEEEES1B_RNSA_13PipelineStateILj2EEERT0_RT1_iRiRKNS_16SeqlenInfoQKNewKILb0ELb0EEENS2_IJiiiiEEERT_ENKUliT_T0_T1_E_clIZSF_ISO_S12_S14_EbS17_S1B_S1B_S1E_S1G_S1I_iS1J_S1N_S1O_S1Q_EUlRS1R_iE1_NS3_ILb0EEENS3_ILb1EEEEEDaiS1R_S1S_S1T_)
$_ZN7cutlass13device_kernelIN5flash11enable_sm90INS1_16FlashAttnFwdSm90INS1_25CollectiveMainloopFwdSm90ILi2EN4cute5tupleIJNS5_1CILi1EEES8_S8_EEENS6_IJNS7_ILi128EEENS7_ILi96EEENS7_ILi64EEEEEELi256ENS_6half_tEfNS_4arch4Sm90ELb0ELb1ELb1ELb0ELb0ELb0ELb1ELb1ELb0ELb1ELb1ELb0EEENS1_21CollectiveEpilogueFwdINS6_IJSA_NS7_ILi256EEESB_EEES9_SE_SG_Li256ELb0ELb1ELb1ELb0EEENS1_19SingleTileSchedulerILb0ELb1ELb1ELi128EEEEEEEEEvNT_6ParamsE$_ZZN5flash25CollectiveMainloopFwdSm90ILi2EN4cute5tupleIJNS1_1CILi1EEES4_S4_EEENS2_IJNS3_ILi128EEENS3_ILi96EEENS3_ILi64EEEEEELi256EN7cutlass6half_tEfNSA_4arch4Sm90ELb0ELb1ELb1ELb0ELb0ELb0ELb1ELb1ELb0ELb1ELb1ELb0EE3mmaINS_16FlashAttnFwdSm90ISE_NS_21CollectiveEpilogueFwdINS2_IJS6_NS3_ILi256EEES7_EEES5_SB_SD_Li256ELb0ELb1ELb1ELb0EEENS_19SingleTileSchedulerILb0ELb1ELb1ELi128EEEE13SharedStorageENS1_6TensorINS1_11ArrayEngineIfLm128EEENS1_6LayoutINS2_IJNS2_IJNS3_ILi2EEEST_NS3_ILi32EEEEEES4_S4_EEENS2_IJNS2_IJS4_ST_NS3_ILi4EEEEEENS3_ILi0EEESZ_EEEEEEENS_7SoftmaxILi2ELi0EEEEEbRKNSE_6ParamsENSA_25PipelineTmaAsyncNoClusterILi2ENSA_16PipelineTmaAsyncILi2EEEEES1B_RNSA_13PipelineStateILj2EEERT0_RT1_iRiRKNS_16SeqlenInfoQKNewKILb0ELb0EEENS2_IJiiiiEEERT_ENKUliT_T0_T1_E_clIZSF_ISO_S12_S14_EbS17_S1B_S1B_S1E_S1G_S1I_iS1J_S1N_S1O_S1Q_EUlRS1R_iE1_NS3_ILb0EEENS3_ILb1EEEEEDaiS1R_S1S_S1T_:
        /* <DEDUP_REMOVED lines=9> */
[----:B------:R-:W-:Y:S01]  /*35ec0*/  R2UR UR5, R5 ;  /* 0x00000000050572ca */ /* 0x000fe200000e0000 */
[----:B--2---:R-:W-:-:S12]  /*35ed0*/  VIADD R11, R0, 0x1 ;  /* 0x00000001000b7836 */ /* 0x004fd80000000000 */
[----:B------:R-:W2:Y:S01]  /*35ee0*/  LD.E R0, desc[UR4][R2.64+0x8] ;  /* 0x0000080402007980 */ /* 0x000ea2000c101900 */
[----:B------:R-:W-:-:S13]  /*35ef0*/  ISETP.NE.AND P1, PT, R11, 0x2, PT ;  /* 0x000000020b00780c */ /* 0x000fda0003f25270 */
[----:B------:R-:W-:Y:S02]  /*35f00*/  @!P1 R2UR UR6, R4 ;  /* 0x00000000040692ca */ /* 0x000fe400000e0000 */
[----:B------:R-:W-:-:S13]  /*35f10*/  @!P1 R2UR UR7, R5 ;  /* 0x00000000050792ca */ /* 0x000fda00000e0000 */
[----:B------:R-:W3:Y:S01]  /*35f20*/  @!P1 LD.E R6, desc[UR6][R2.64+0x4] ;  /* 0x0000040602069980 */ /* 0x000ee2000c101900 */
        /* <DEDUP_REMOVED lines=8> */
[----:B------:R-:W-:Y:S08]  /*35fb0*/  ST.E desc[UR4][R2.64], R11 ;  /* 0x0000000b02007985 */ /* 0x000ff0000c101904 */
[----:B------:R-:W-:Y:S01]  /*35fc0*/  @!P1 ST.E desc[UR8][R2.64], RZ ;  /* 0x000000ff02009985 */ /* 0x000fe2000c101908 */
[----:B--2---:R-:W-:-:S05]  /*35fd0*/  VIADD R13, R0, 0x1 ;  /* 0x00000001000d7836 */ /* 0x004fca0000000000 */
[----:B------:R-:W-:Y:S01]  /*35fe0*/  ST.E desc[UR6][R2.64+0x8], R13 ;  /* 0x0000080d02007985 */ /* 0x000fe2000c101906 */
[----:B---3--:R-:W-:-:S05]  /*35ff0*/  @!P1 LOP3.LUT R15, R6, 0x1, RZ, 0x3c, !PT ;  /* 0x00000001060f9812 */ /* 0x008fca00078e3cff */
        /* <DEDUP_REMOVED lines=19> */
.L_x_11327:
[----:B------:R-:W-:Y:S05]  /*36130*/  BSYNC B3 ;  /* 0x0000000000037941 */ /* 0x000fea0003800000 */
.L_x_11326:
        /* <DEDUP_REMOVED lines=17> */
.L_x_11329:
[----:B------:R-:W-:Y:S05]  /*36250*/  BSYNC B3 ;  /* 0x0000000000037941 */ /* 0x000fea0003800000 */
.L_x_11328:
        /* <DEDUP_REMOVED lines=10> */
.L_x_11331:
[----:B------:R-:W-:Y:S05]  /*36300*/  BSYNC B3 ;  /* 0x0000000000037941 */ /* 0x000fea0003800000 */
.L_x_11330:
        /* <DEDUP_REMOVED lines=29> */
[----:B------:R-:W-:Y:S03]  /*364e0*/  HGMMA.64x96x16.F32 R24, gdesc[UR4], RZ, !UPT, gsb0 ;  /* 0x01600000041879f0 */ /* 0x000fe6000c0008ff */
        /* <DEDUP_REMOVED lines=14> */
[----:B------:R-:W-:Y:S03]  /*365d0*/  HGMMA.64x96x16.F32 R24, gdesc[UR4], R24, gsb0 ;  /* 0x01600000041879f0 */ /* 0x000fe60008000818 */
        /* <DEDUP_REMOVED lines=47> */
.L_x_11334:
[----:B------:R-:W-:Y:S05]  /*368d0*/  BSYNC B3 ;  /* 0x0000000000037941 */ /* 0x000fea0003800000 */
.L_x_11333:
        /* <DEDUP_REMOVED lines=17> */
.L_x_11336:
[----:B------:R-:W-:Y:S05]  /*369f0*/  BSYNC B3 ;  /* 0x0000000000037941 */ /* 0x000fea0003800000 */
.L_x_11335:
        /* <DEDUP_REMOVED lines=10> */
.L_x_11338:
[----:B------:R-:W-:Y:S05]  /*36aa0*/  BSYNC B3 ;  /* 0x0000000000037941 */ /* 0x000fea0003800000 */
.L_x_11337:
[----:B------:R-:W2:Y:S04]  /*36ab0*/  LDL.64 R12, [R158] ;  /* 0x000000009e0c7983 */ /* 0x000ea80000100a00 */
[----:B0----5:R-:W3:Y:S04]  /*36ac0*/  LDL.64 R10, [R158+0x58] ;  /* 0x000058009e0a7983 */ /* 0x021ee80000100a00 */
[----:B------:R-:W4:Y:S04]  /*36ad0*/  LDL.64 R6, [R158+0x48] ;  /* 0x000048009e067983 */ /* 0x000f280000100a00 */
[----:B------:R-:W4:Y:S01]  /*36ae0*/  LDL.64 R8, [R158+0x50] ;  /* 0x000050009e087983 */ /* 0x000f220000100a00 */
[----:B------:R-:W-:-:S02]  /*36af0*/  R2UR UR6, R4 ;  /* 0x00000000040672ca */ /* 0x000fc400000e0000 */
[C---:B------:R-:W-:Y:S01]  /*36b00*/  R2UR UR7, R5.reuse ;  /* 0x00000000050772ca */ /* 0x040fe200000e0000 */
[----:B------:R-:W4:Y:S01]  /*36b10*/  LDL R74, [R1+0x470] ;  /* 0x00047000014a7983 */ /* 0x000f220000100800 */
[C---:B------:R-:W-:Y:S02]  /*36b20*/  R2UR UR4, R4.reuse ;  /* 0x00000000040472ca */ /* 0x040fe400000e0000 */
[----:B------:R-:W-:Y:S01]  /*36b30*/  R2UR UR5, R5 ;  /* 0x00000000050572ca */ /* 0x000fe200000e0000 */
[----:B------:R-:W4:Y:S08]  /*36b40*/  LDL R21, [R1+0x474] ;  /* 0x0004740001157983 */ /* 0x000f300000100800 */
        /* <DEDUP_REMOVED lines=14> */
[----:B--2---:R-:W-:Y:S02]  /*36c30*/  IMAD R16, R17, 0xc00, R12 ;  /* 0x00000c0011107824 */ /* 0x004fe400078e020c */
[----:B------:R-:W-:-:S03]  /*36c40*/  IMAD.MOV.U32 R17, RZ, RZ, R13 ;  /* 0x000000ffff117224 */ /* 0x000fc600078e000d */
[----:B------:R-:W-:Y:S02]  /*36c50*/  R2UR UR6, R16 ;  /* 0x00000000100672ca */ /* 0x000fe400000e0000 */
[----:B------:R-:W-:Y:S02]  /*36c60*/  R2UR UR7, R17 ;  /* 0x00000000110772ca */ /* 0x000fe400000e0000 */
[----:B---3--:R-:W-:Y:S02]  /*36c70*/  ISETP.NE.U32.AND P1, PT, R0, RZ, PT ;  /* 0x000000ff0000720c */ /* 0x008fe40003f25070 */
[----:B----4-:R-:W-:Y:S02]  /*36c80*/  R2UR UR4, R14 ;  /* 0x000000000e0472ca */ /* 0x010fe400000e0000 */
[----:B------:R-:W-:-:S09]  /*36c90*/  R2UR UR5, R15 ;  /* 0x000000000f0572ca */ /* 0x000fd200000e0000 */
[----:B------:R-:W-:-:S05]  /*36ca0*/  VOTEU.ANY UP0, P1 ;  /* 0x00000000003f7886 */ /* 0x000fca0000800100 */
[----:B------:R-:W-:Y:S03]  /*36cb0*/  HGMMA.64x96x16.F32 R24, gdesc[UR4], R24, UP0, gsb0 ;  /* 0x01600000041879f0 */ /* 0x000fe6000b800818 */
[----:B------:R-:W-:Y:S02]  /*36cc0*/  WARPGROUP.DEPBAR.LE gsb0, 0x0 ;  /* 0x00008000000079c5 */ /* 0x000fe40000010000 */
[----:B------:R-:W-:Y:S04]  /*36cd0*/  ST.E desc[UR8][R6.64], R191 ;  /* 0x000000bf06007985 */ /* 0x000fe8000c101908 */
[----:B------:R-:W2:Y:S01]  /*36ce0*/  LD.E.64 R10, desc[UR10][R8.64] ;  /* 0x0000000a080a7980 */ /* 0x000ea2000c101b00 */
[----:B------:R-:W-:Y:S01]  /*36cf0*/  VIADD R12, R16, 0x2 ;  /* 0x00000002100c7836 */ /* 0x000fe20000000000 */
[----:B------:R-:W-:-:S04]  /*36d00*/  R2UR UR7, R13 ;  /* 0x000000000d0772ca */ /* 0x000fc800000e0000 */
[----:B------:R-:W-:Y:S01]  /*36d10*/  R2UR UR6, R12 ;  /* 0x000000000c0672ca */ /* 0x000fe200000e0000 */
[----:B------:R-:W-:Y:S01]  /*36d20*/  WARPGROUP.ARRIVE ;  /* 0x00000000000079c5 */ /* 0x000fe20000000000 */
[C---:B------:R-:W-:Y:S02]  /*36d30*/  R2UR UR8, R4.reuse ;  /* 0x00000000040872ca */ /* 0x040fe400000e0000 */
        /* <DEDUP_REMOVED lines=208> */
[----:B------:R-:W-:-:S06]  /*37a40*/  WARPGROUP.ARRIVE ;  /* 0x00000000000079c5 */ /* 0x000fcc0000000000 */
[----:B------:R-:W0:Y:S01]  /*37a50*/  S2R R195, SR_TID.X ;  /* 0x0000000000c37919 */ /* 0x000e220000002100 */
[----:B------:R-:W-:Y:S02]  /*37a60*/  R2UR UR8, R4 ;  /* 0x00000000040872ca */ /* 0x000fe400000e0000 */
[----:B------:R-:W-:Y:S02]  /*37a70*/  R2UR UR9, R5 ;  /* 0x00000000050972ca */ /* 0x000fe400000e0000 */
[----:B0-----:R-:W-:Y:S01]  /*37a80*/  LOP3.LUT P2, RZ, R195, 0x7f, RZ, 0xc0, !PT ;  /* 0x0000007fc3ff7812 */ /* 0x001fe2000784c0ff */
[----:B--2---:R-:W-:Y:S01]  /*37a90*/  VIADD R10, R10, 0xc06 ;  /* 0x00000c060a0a7836 */ /* 0x004fe20000000000 */
[----:B------:R-:W-:-:S04]  /*37aa0*/  R2UR UR5, R11 ;  /* 0x000000000b0572ca */ /* 0x000fc800000e0000 */
[----:B------:R-:W-:-:S13]  /*37ab0*/  R2UR UR4, R10 ;  /* 0x000000000a0472ca */ /* 0x000fda00000e0000 */
[----:B------:R-:W-:Y:S03]  /*37ac0*/  HGMMA.64x96x16.F32 R24, gdesc[UR4], R24, gsb0 ;  /* 0x01600000041879f0 */ /* 0x000fe60008000818 */
[----:B------:R-:W-:Y:S02]  /*37ad0*/  WARPGROUP.DEPBAR.LE gsb0, 0x0 ;  /* 0x00008000000079c5 */ /* 0x000fe40000010000 */
[----:B------:R0:W-:Y:S04]  /*37ae0*/  ST.E desc[UR8][R6.64], R191 ;  /* 0x000000bf06007985 */ /* 0x0001e8000c101908 */
[----:B------:R-:W2:Y:S04]  /*37af0*/  @!P2 LDL.64 R8, [R158+0x18] ;  /* 0x000018009e08a983 */ /* 0x000ea80000100a00 */
[----:B------:R-:W3:Y:S01]  /*37b00*/  @!P2 LDL.64 R10, [R158] ;  /* 0x000000009e0aa983 */ /* 0x000ee20000100a00 */
[----:B------:R-:W-:-:S02]  /*37b10*/  @!P2 R2UR UR4, R4 ;  /* 0x000000000404a2ca */ /* 0x000fc400000e0000 */
[C---:B------:R-:W-:Y:S02]  /*37b20*/  @!P2 R2UR UR5, R5.reuse ;  /* 0x000000000505a2ca */ /* 0x040fe400000e0000 */
[----:B------:R-:W-:Y:S02]  /*37b30*/  SHF.R.U32.HI R0, RZ, 0x7, R195 ;  /* 0x00000007ff007819 */ /* 0x000fe400000116c3 */
[----:B------:R-:W-:Y:S02]  /*37b40*/  @!P2 R2UR UR6, R4 ;  /* 0x000000000406a2ca */ /* 0x000fe400000e0000 */
[----:B------:R-:W-:Y:S02]  /*37b50*/  @!P2 R2UR UR7, R5 ;  /* 0x000000000507a2ca */ /* 0x000fe400000e0000 */
[----:B------:R-:W-:-:S05]  /*37b60*/  IADD3 R0, -R0, 0xb, RZ ;  /* 0x0000000b00007810 */ /* 0x000fca0007ffe1ff */
[----:B------:R1:W-:Y:S06]  /*37b70*/  BAR.ARV R0, 0x100 ;  /* 0x000400000000751d */ /* 0x0003ec0000002000 */
[----:B--2---:R-:W2:Y:S04]  /*37b80*/  @!P2 LD.E.64 R8, desc[UR4][R8.64+0x30] ;  /* 0x000030040808a980 */ /* 0x004ea8000c101b00 */
[----:B---3--:R-:W0:Y:S01]  /*37b90*/  @!P2 LD.E R10, desc[UR6][R10.64] ;  /* 0x000000060a0aa980 */ /* 0x008e22000c101900 */
[----:B--2---:R-:W-:-:S05]  /*37ba0*/  @!P2 MOV R13, R8 ;  /* 0x00000008000da202 */ /* 0x004fca0000000f00 */
[----:B0-----:R-:W-:-:S05]  /*37bb0*/  @!P2 IMAD R6, R10, 0x8, R13 ;  /* 0x000000080a06a824 */ /* 0x001fca00078e020d */
[----:B------:R-:W-:-:S04]  /*37bc0*/  @!P2 PRMT R6, RZ, 0x654, R6 ;  /* 0x00000654ff06a816 */ /* 0x000fc80000000006 */
[----:B------:R0:W-:Y:S02]  /*37bd0*/  @!P2 SYNCS.ARRIVE.TRANS64.RED.A1T0 RZ, [R6+URZ], RZ ;  /* 0x000000ff06ffa9a7 */ /* 0x0001e4000810043f */
        /* <DEDUP_REMOVED lines=17> */
[----:B------:R-:W4:Y:S04]  /*37cf0*/  LD.E R78, desc[UR10][R2.64+0xc] ;  /* 0x00000c0a024e7980 */ /* 0x000f28000c101900 */
[----:B------:R-:W4:Y:S04]  /*37d00*/  LD.E R76, desc[UR8][R2.64+0x10] ;  /* 0x00001008024c7980 */ /* 0x000f28000c101900 */
[----:B------:R-:W4:Y:S04]  /*37d10*/  LD.E R79, desc[UR12][R2.64+0x14] ;  /* 0x0000140c024f7980 */ /* 0x000f28000c101900 */
[----:B--2---:R0:W2:Y:S01]  /*37d20*/  LD.E R72, desc[UR4][R6.64] ;  /* 0x0000000406487980 */ /* 0x0040a2000c101900 */
[----:B------:R-:W-:-:S02]  /*37d30*/  R2UR UR4, R4 ;  /* 0x00000000040472ca */ /* 0x000fc400000e0000 */
[----:B------:R-:W-:-:S13]  /*37d40*/  R2UR UR5, R5 ;  /* 0x00000000050572ca */ /* 0x000fda00000e0000 */
[----:B------:R-:W2:Y:S01]  /*37d50*/  LD.E R73, desc[UR4][R2.64] ;  /* 0x0000000402497980 */ /* 0x000ea2000c101900 */
[----:B------:R-:W-:Y:S02]  /*37d60*/  R2UR UR4, R4 ;  /* 0x00000000040472ca */ /* 0x000fe400000e0000 */
[----:B------:R-:W-:Y:S02]  /*37d70*/  R2UR UR5, R5 ;  /* 0x00000000050572ca */ /* 0x000fe400000e0000 */
[----:B---3--:R-:W-:Y:S01]  /*37d80*/  ISETP.NE.AND P1, PT, R0, 0x1, PT ;  /* 0x000000010000780c */ /* 0x008fe20003f25270 */
[----:B0-----:R-:W-:Y:S02]  /*37d90*/  IMAD.MOV.U32 R6, RZ, RZ, R21 ;  /* 0x000000ffff067224 */ /* 0x001fe400078e0015 */
[----:B------:R-:W-:-:S08]  /*37da0*/  IMAD.MOV.U32 R7, RZ, RZ, R74 ;  /* 0x000000ffff077224 */ /* 0x000fd000078e004a */
[----:B------:R-:W3:Y:S02]  /*37db0*/  LD.E R75, desc[UR4][R6.64] ;  /* 0x00000004064b7980 */ /* 0x000ee4000c101900 */
[C---:B------:R-:W-:Y:S02]  /*37dc0*/  @P1 R2UR UR4, R4.reuse ;  /* 0x00000000040412ca */ /* 0x040fe400000e0000 */
[C---:B------:R-:W-:Y:S02]  /*37dd0*/  @P1 R2UR UR5, R5.reuse ;  /* 0x00000000050512ca */ /* 0x040fe400000e0000 */
[C---:B------:R-:W-:Y:S02]  /*37de0*/  @P1 R2UR UR6, R4.reuse ;  /* 0x00000000040612ca */ /* 0x040fe400000e0000 */
[----:B------:R-:W-:Y:S01]  /*37df0*/  @P1 R2UR UR7, R5 ;  /* 0x00000000050712ca */ /* 0x000fe200000e0000 */
[----:B------:R-:W3:Y:S08]  /*37e00*/  LD.E R6, desc[UR14][R2.64+0x18] ;  /* 0x0000180e02067980 */ /* 0x000ef0000c101900 */
[----:B------:R-:W3:Y:S04]  /*37e10*/  @P1 LD.E R74, desc[UR4][R2.64+0x28] ;  /* 0x00002804024a1980 */ /* 0x000ee8000c101900 */
[----:B------:R-:W3:Y:S01]  /*37e20*/  @P1 LD.E R77, desc[UR6][R2.64+0x2c] ;  /* 0x00002c06024d1980 */ /* 0x000ee2000c101900 */
[----:B------:R-:W-:-:S02]  /*37e30*/  R2UR UR4, R4 ;  /* 0x00000000040472ca */ /* 0x000fc400000e0000 */
[C---:B------:R-:W-:Y:S02]  /*37e40*/  R2UR UR5, R5.reuse ;  /* 0x00000000050572ca */ /* 0x040fe400000e0000 */
[----:B------:R-:W-:Y:S02]  /*37e50*/  R2UR UR6, R4 ;  /* 0x00000000040672ca */ /* 0x000fe400000e0000 */
[----:B------:R-:W-:-:S09]  /*37e60*/  R2UR UR7, R5 ;  /* 0x00000000050772ca */ /* 0x000fd200000e0000 */
[----:B------:R-:W3:Y:S04]  /*37e70*/  LD.E R8, desc[UR4][R2.64+0x8] ;  /* 0x0000080402087980 */ /* 0x000ee8000c101900 */
[----:B------:R-:W3:Y:S01]  /*37e80*/  LD.E R7, desc[UR6][R2.64+0x4] ;  /* 0x0000040602077980 */ /* 0x000ee2000c101900 */
[----:B----4-:R-:W-:Y:S01]  /*37e90*/  LOP3.LUT R78, RZ, R78, RZ, 0x33, !PT ;  /* 0x0000004eff4e7212 */ /* 0x010fe200078e33ff */
[----:B------:R-:W-:Y:S01]  /*37ea0*/  BSSY B3, `(.L_x_11340) ;  /* 0x00000ae000037945 */ /* 0x000fe20003800000 */
[----:B------:R-:W-:Y:S02]  /*37eb0*/  IMAD R79, R20, -0x60, R79 ;  /* 0xffffffa0144f7824 */ /* 0x000fe400078e024f */
[-C--:B--2---:R-:W-:Y:S01]  /*37ec0*/  FMUL.FTZ R28, R28, R72.reuse ;  /* 0x000000481c1c7220 */ /* 0x084fe20000410000 */
[-C--:B------:R-:W-:Y:S01]  /*37ed0*/  FMUL.FTZ R9, R27, R72.reuse ;  /* 0x000000481b097220 */ /* 0x080fe20000410000 */
[----:B------:R-:W-:-:S02]  /*37ee0*/  FMUL.FTZ R27, R53, R72 ;  /* 0x00000048351b7220 */ /* 0x000fc40000410000 */
[----:B------:R0:W1:Y:S01]  /*37ef0*/  MUFU.TANH R81, R28 ;  /* 0x0000001c00517308 */ /* 0x0000620000002400 */
[----:B------:R-:W-:-:S07]  /*37f00*/  FMUL.FTZ R11, R30, R72 ;  /* 0x000000481e0b7220 */ /* 0x000fce0000410000 */
[----:B------:R2:W4:Y:S01]  /*37f10*/  MUFU.TANH R87, R27 ;  /* 0x0000001b00577308 */ /* 0x0005220000002400 */
[----:B0-----:R-:W-:-:S04]  /*37f20*/  SHF.R.S32.HI R28, RZ, 0x1f, R73 ;  /* 0x0000001fff1c7819 */ /* 0x001fc80000011449 */
[----:B--2---:R-:W-:-:S04]  /*37f30*/  LEA.HI R27, R28, R73, RZ, 0x7 ;  /* 0x000000491c1b7211 */ /* 0x004fc800078f38ff */
[----:B------:R-:W-:Y:S01]  /*37f40*/  LOP3.LUT R30, R27, 0xffffff80, RZ, 0xc0, !PT ;  /* 0xffffff801b1e7812 */ /* 0x000fe200078ec0ff */
[----:B------:R-:W-:-:S04]  /*37f50*/  FMUL.FTZ R29, R29, R72 ;  /* 0x000000481d1d7220 */ /* 0x000fc80000410000 */
[----:B------:R-:W-:Y:S01]  /*37f60*/  IMAD.IADD R30, R73, 0x1, -R30 ;  /* 0x00000001491e7824 */ /* 0x000fe200078e0a1e */
[----:B------:R0:W2:Y:S01]  /*37f70*/  MUFU.TANH R82, R29 ;  /* 0x0000001d00527308 */ /* 0x0000a20000002400 */
[-C--:B------:R-:W-:Y:S01]  /*37f80*/  FMUL.FTZ R32, R32, R72.reuse ;  /* 0x0000004820207220 */ /* 0x080fe20000410000 */
[----:B------:R-:W-:Y:S01]  /*37f90*/  LEA.HI R28, R28, R73, RZ, 0x2 ;  /* 0x000000491c1c7211 */ /* 0x000fe200078f10ff */
[----:B------:R-:W-:Y:S01]  /*37fa0*/  FMUL.FTZ R12, R31, R72 ;  /* 0x000000481f0c7220 */ /* 0x000fe20000410000 */
[----:B0-----:R-:W-:-:S04]  /*37fb0*/  SHF.R.S32.HI R29, RZ, 0x1f, R30 ;  /* 0x0000001fff1d7819 */ /* 0x001fc8000001141e */
[----:B------:R0:W1:Y:S01]  /*37fc0*/  MUFU.TANH R83, R32 ;  /* 0x0000002000537308 */ /* 0x0000620000002400 */
[----:B------:R-:W-:Y:S02]  /*37fd0*/  LOP3.LUT R28, R28, 0xfffffffc, RZ, 0xc0, !PT ;  /* 0xfffffffc1c1c7812 */ /* 0x000fe400078ec0ff */
[----:B------:R-:W-:Y:S01]  /*37fe0*/  LEA.HI R31, R29, R30, RZ, 0x2 ;  /* 0x0000001e1d1f7211 */ /* 0x000fe200078f10ff */
[----:B------:R-:W-:-:S03]  /*37ff0*/  FMUL.FTZ R13, R34, R72 ;  /* 0x00000048220d7220 */ /* 0x000fc60000410000 */
[--C-:B------:R-:W-:Y:S02]  /*38000*/  SHF.R.S32.HI R34, RZ, 0x1f, R31.reuse ;  /* 0x0000001fff227819 */ /* 0x100fe4000001141f */
[----:B0-----:R-:W-:Y:S02]  /*38010*/  LEA.HI R32, R29, R30, RZ, 0x5 ;  /* 0x0000001e1d207211 */ /* 0x001fe400078f28ff */
[----:B------:R-:W-:Y:S01]  /*38020*/  SHF.R.S32.HI R29, RZ, 0x2, R31 ;  /* 0x00000002ff1d7819 */ /* 0x000fe2000001141f */
[----:B------:R-:W-:Y:S01]  /*38030*/  IMAD.IADD R73, R73, 0x1, -R28 ;  /* 0x0000000149497824 */ /* 0x000fe200078e0a1c */
[----:B------:R-:W-:Y:S02]  /*38040*/  SHF.R.S32.HI R28, RZ, 0x7, R27 ;  /* 0x00000007ff1c7819 */ /* 0x000fe4000001141b */
[----:B------:R-:W-:Y:S02]  /*38050*/  LEA.HI R34, R34, R29, RZ, 0x3 ;  /* 0x0000001d22227211 */ /* 0x000fe400078f18ff */
[----:B------:R-:W-:-:S02]  /*38060*/  SHF.R.S32.HI R32, RZ, 0x5, R32 ;  /* 0x00000005ff207819 */ /* 0x000fc40000011420 */
[----:B------:R-:W-:Y:S02]  /*38070*/  LEA.HI R27, R27, R28, RZ, 0x1 ;  /* 0x0000001c1b1b7211 */ /* 0x000fe400078f08ff */
[----:B------:R-:W-:Y:S01]  /*38080*/  LOP3.LUT R34, R34, 0xfffffff8, RZ, 0xc0, !PT ;  /* 0xfffffff822227812 */ /* 0x000fe200078ec0ff */
[----:B---3--:R-:W-:Y:S01]  /*38090*/  IMAD R75, R75, 0x8, R32 ;  /* 0x000000084b4b7824 */ /* 0x008fe200078e0220 */
[----:B------:R-:W-:Y:S02]  /*380a0*/  LOP3.LUT R27, R27, 0x3fffffe, RZ, 0xc0, !PT ;  /* 0x03fffffe1b1b7812 */ /* 0x000fe400078ec0ff */
[----:B------:R-:W-:Y:S01]  /*380b0*/  LEA.HI R32, R73, R73, RZ, 0x1 ;  /* 0x0000004949207211 */ /* 0x000fe200078f08ff */
[----:B------:R-:W-:Y:S02]  /*380c0*/  IMAD.IADD R34, R29, 0x1, -R34 ;  /* 0x000000011d227824 */ /* 0x000fe400078e0a22 */
[----:B------:R-:W-:Y:S01]  /*380d0*/  IMAD.IADD R27, R28, 0x1, -R27 ;  /* 0x000000011c1b7824 */ /* 0x000fe200078e0a1b */
[----:B------:R-:W-:Y:S01]  /*380e0*/  LOP3.LUT R32, R32, 0x1ffffffe, RZ, 0xc0, !PT ;  /* 0x1ffffffe20207812 */ /* 0x000fe200078ec0ff */
[----:B------:R-:W-:-:S02]  /*380f0*/  IMAD.U32 R34, R75, 0x10, R34 ;  /* 0x000000104b227824 */ /* 0x000fc400078e0022 */
[-C--:B------:R-:W-:Y:S02]  /*38100*/  FMUL.FTZ R53, R54, R72.reuse ;  /* 0x0000004836357220 */ /* 0x080fe40000410000 */
[----:B------:R-:W-:Y:S02]  /*38110*/  IMAD.IADD R32, R73, 0x1, -R32 ;  /* 0x0000000149207824 */ /* 0x000fe400078e0a20 */
[----:B------:R-:W-:Y:S02]  /*38120*/  IMAD R27, R27, 0x40, R34 ;  /* 0x000000401b1b7824 */ /* 0x000fe400078e0222 */
[----:B------:R-:W-:Y:S02]  /*38130*/  FMUL.FTZ R54, R55, R72 ;  /* 0x0000004837367220 */ /* 0x000fe40000410000 */
[----:B------:R-:W-:-:S04]  /*38140*/  IMAD R55, R32, 0x8, R27 ;  /* 0x0000000820377824 */ /* 0x000fc800078e021b */
[----:B------:R-:W-:-:S05]  /*38150*/  @P1 IMAD.HI.U32 R74, R55, R74, RZ ;  /* 0x0000004a374a1227 */ /* 0x000fca00078e00ff */
[----:B------:R-:W-:Y:S01]  /*38160*/  @P1 SHF.R.U32.HI R55, RZ, R77, R74 ;  /* 0x0000004dff371219 */ /* 0x000fe2000001164a */
[-C--:B------:R-:W-:Y:S01]  /*38170*/  FMUL.FTZ R25, R25, R72.reuse ;  /* 0x0000004819197220 */ /* 0x080fe20000410000 */
[-C--:B------:R-:W-:Y:S01]  /*38180*/  FMUL.FTZ R15, R49, R72.reuse ;  /* 0x00000048310f7220 */ /* 0x080fe20000410000 */
[-C--:B------:R-:W-:Y:S01]  /*38190*/  FMUL.FTZ R52, R52, R72.reuse ;  /* 0x0000004834347220 */ /* 0x080fe20000410000 */
[----:B------:R-:W-:Y:S01]  /*381a0*/  LOP3.LUT R31, R31, 0x7ffffffc, RZ, 0xc0, !PT ;  /* 0x7ffffffc1f1f7812 */ /* 0x000fe200078ec0ff */
[----:B------:R-:W0:Y:S01]  /*381b0*/  SHFL.IDX PT, R29, R55, RZ, 0x1c1f ;  /* 0x001c1fff371d7589 */ /* 0x000e2200000e0000 */
[----:B------:R-:W-:Y:S02]  /*381c0*/  IMAD.MOV.U32 R27, RZ, RZ, -0x60 ;  /* 0xffffffa0ff1b7424 */ /* 0x000fe400078e00ff */
[-C--:B------:R-:W-:Y:S01]  /*381d0*/  FMUL.FTZ R49, R50, R72.reuse ;  /* 0x0000004832317220 */ /* 0x080fe20000410000 */
[-C--:B------:R-:W-:Y:S01]  /*381e0*/  FMUL.FTZ R10, R24, R72.reuse ;  /* 0x00000048180a7220 */ /* 0x080fe20000410000 */
[----:B------:R3:W0:Y:S01]  /*381f0*/  MUFU.TANH R80, R25 ;  /* 0x0000001900507308 */ /* 0x0006220000002400 */
[-C--:B------:R-:W-:Y:S01]  /*38200*/  FMUL.FTZ R0, R26, R72.reuse ;  /* 0x000000481a007220 */ /* 0x080fe20000410000 */
[-C--:B------:R-:W-:Y:S01]  /*38210*/  FMUL.FTZ R50, R51, R72.reuse ;  /* 0x0000004833327220 */ /* 0x080fe20000410000 */
[-C--:B------:R-:W-:Y:S01]  /*38220*/  FMUL.FTZ R33, R33, R72.reuse ;  /* 0x0000004821217220 */ /* 0x080fe20000410000 */
[-C--:B------:R-:W-:Y:S01]  /*38230*/  FMUL.FTZ R14, R35, R72.reuse ;  /* 0x00000048230e7220 */ /* 0x080fe20000410000 */
[-C--:B------:R-:W-:Y:S01]  /*38240*/  FMUL.FTZ R36, R36, R72.reuse ;  /* 0x0000004824247220 */ /* 0x080fe20000410000 */
[-C--:B------:R-:W-:Y:S01]  /*38250*/  FMUL.FTZ R37, R37, R72.reuse ;  /* 0x0000004825257220 */ /* 0x080fe20000410000 */
[-C--:B------:R-:W-:Y:S01]  /*38260*/  FMUL.FTZ R16, R38, R72.reuse ;  /* 0x0000004826107220 */ /* 0x080fe20000410000 */
[----:B------:R4:W0:Y:S01]  /*38270*/  MUFU.TANH R85, R15 ;  /* 0x0000000f00557308 */ /* 0x0008220000002400 */
[-C--:B------:R-:W-:Y:S01]  /*38280*/  FMUL.FTZ R17, R39, R72.reuse ;  /* 0x0000004827117220 */ /* 0x080fe20000410000 */
[-C--:B------:R-:W-:Y:S01]  /*38290*/  FMUL.FTZ R40, R40, R72.reuse ;  /* 0x0000004828287220 */ /* 0x080fe20000410000 */
[-C--:B------:R-:W-:Y:S01]  /*382a0*/  FMUL.FTZ R21, R42, R72.reuse ;  /* 0x000000482a157220 */ /* 0x080fe20000410000 */
[-C--:B------:R-:W-:Y:S01]  /*382b0*/  FMUL.FTZ R24, R43, R72.reuse ;  /* 0x000000482b187220 */ /* 0x080fe20000410000 */
[-C--:B---3--:R-:W-:Y:S01]  /*382c0*/  FMUL.FTZ R25, R46, R72.reuse ;  /* 0x000000482e197220 */ /* 0x088fe20000410000 */
[-C--:B------:R-:W-:Y:S01]  /*382d0*/  FMUL.FTZ R26, R47, R72.reuse ;  /* 0x000000482f1a7220 */ /* 0x080fe20000410000 */
[-C--:B------:R-:W-:Y:S01]  /*382e0*/  FMUL.FTZ R58, R58, R72.reuse ;  /* 0x000000483a3a7220 */ /* 0x080fe20000410000 */
[----:B------:R3:W0:Y:S01]  /*382f0*/  MUFU.TANH R86, R52 ;  /* 0x0000003400567308 */ /* 0x0006220000002400 */
[-C--:B------:R-:W-:Y:S01]  /*38300*/  FMUL.FTZ R59, R59, R72.reuse ;  /* 0x000000483b3b7220 */ /* 0x080fe20000410000 */
[-C--:B------:R-:W-:Y:S01]  /*38310*/  FMUL.FTZ R60, R60, R72.reuse ;  /* 0x000000483c3c7220 */ /* 0x080fe20000410000 */
[-C--:B------:R-:W-:Y:S01]  /*38320*/  FMUL.FTZ R61, R61, R72.reuse ;  /* 0x000000483d3d7220 */ /* 0x080fe20000410000 */
[-C--:B------:R-:W-:Y:S01]  /*38330*/  FMUL.FTZ R62, R62, R72.reuse ;  /* 0x000000483e3e7220 */ /* 0x080fe20000410000 */
[-C--:B----4-:R-:W-:Y:S01]  /*38340*/  FMUL.FTZ R15, R63, R72.reuse ;  /* 0x000000483f0f7220 */ /* 0x090fe20000410000 */
[-C--:B------:R-:W-:Y:S01]  /*38350*/  FMUL.FTZ R64, R64, R72.reuse ;  /* 0x0000004840407220 */ /* 0x080fe20000410000 */
[-C--:B------:R-:W-:Y:S01]  /*38360*/  FMUL.FTZ R65, R65, R72.reuse ;  /* 0x0000004841417220 */ /* 0x080fe20000410000 */
[-C--:B------:R-:W-:Y:S01]  /*38370*/  FMUL.FTZ R51, R66, R72.reuse ;  /* 0x0000004842337220 */ /* 0x080fe20000410000 */
[-C--:B---3--:R-:W-:Y:S01]  /*38380*/  FMUL.FTZ R52, R67, R72.reuse ;  /* 0x0000004843347220 */ /* 0x088fe20000410000 */
        /* <DEDUP_REMOVED lines=8> */
[-C--:B------:R-:W-:Y:S01]  /*38410*/  FMUL.FTZ R45, R45, R72.reuse ;  /* 0x000000482d2d7220 */ /* 0x080fe20000410000 */
[----:B------:R-:W-:Y:S01]  /*38420*/  FMUL.FTZ R48, R48, R72 ;  /* 0x0000004830307220 */ /* 0x000fe20000410000 */
[----:B------:R-:W-:Y:S01]  /*38430*/  ISETP.GE.AND P2, PT, R6, 0x1, PT ;  /* 0x000000010600780c */ /* 0x000fe20003f46270 */
[----:B------:R-:W-:Y:S01]  /*38440*/  IMAD R28, R31, -0x2, R28 ;  /* 0xfffffffe1f1c7824 */ /* 0x000fe200078e021c */
[----:B------:R-:W3:Y:S04]  /*38450*/  MUFU.TANH R10, R10 ;  /* 0x0000000a000a7308 */ /* 0x000ee80000002400 */
[----:B------:R-:W-:-:S04]  /*38460*/  IADD3 R27, -R7, R28, R8 ;  /* 0x0000001c071b7210 */ /* 0x000fc80007ffe108 */
[----:B------:R-:W4:Y:S01]  /*38470*/  MUFU.TANH R0, R0 ;  /* 0x0000000000007308 */ /* 0x000f220000002400 */
[----:B------:R-:W-:-:S07]  /*38480*/  FMUL.FTZ R56, R56, R72 ;  /* 0x0000004838387220 */ /* 0x000fce0000410000 */
[----:B------:R-:W0:Y:S01]  /*38490*/  MUFU.TANH R9, R9 ;  /* 0x0000000900097308 */ /* 0x000e220000002400 */
        /* <DEDUP_REMOVED lines=38> */
[----:B------:R-:W-:Y:S02]  /*38700*/  IMAD.IADD R78, R27, 0x1, R78 ;  /* 0x000000011b4e7824 */ /* 0x000fe400078e024e */
[----:B------:R-:W-:-:S03]  /*38710*/  VIADD R63, R28, 0xffffffff ;  /* 0xffffffff1c3f7836 */ /* 0x000fc60000000000 */
[----:B------:R0:W1:Y:S08]  /*38720*/  MUFU.TANH R88, R56 ;  /* 0x0000003800587308 */ /* 0x0000700000002400 */
[----:B------:R2:W1:Y:S01]  /*38730*/  MUFU.TANH R89, R57 ;  /* 0x0000003900597308 */ /* 0x0004620000002400 */
[--C-:B0-----:R-:W-:Y:S02]  /*38740*/  IMAD.IADD R56, R78, 0x1, R29.reuse ;  /* 0x000000014e387824 */ /* 0x101fe400078e021d */
[----:B--2---:R-:W-:Y:S01]  /*38750*/  IMAD.IADD R57, R76, 0x1, R29 ;  /* 0x000000014c397824 */ /* 0x004fe200078e021d */
[----:B---34-:R-:W-:Y:S06]  /*38760*/  @!P2 BRA `(.L_x_11341) ;  /* 0x000000000084a947 */ /* 0x018fec0003800000 */
        /* <DEDUP_REMOVED lines=16> */
.L_x_11345:
[----:B------:R-:W-:Y:S05]  /*38870*/  BSYNC B5 ;  /* 0x0000000000057941 */ /* 0x000fea0003800000 */
.L_x_11344:
[----:B------:R-:W-:Y:S01]  /*38880*/  LOP3.LUT R27, RZ, R27, RZ, 0x33, !PT ;  /* 0x0000001bff1b7212 */ /* 0x000fe200078e33ff */
[----:B------:R-:W-:Y:S06]  /*38890*/  BRA `(.L_x_11346) ;  /* 0x0000000000287947 */ /* 0x000fec0003800000 */
.L_x_11343:
        /* <DEDUP_REMOVED lines=10> */
.L_x_11346:
[----:B------:R-:W-:Y:S05]  /*38940*/  BSYNC B4 ;  /* 0x0000000000047941 */ /* 0x000fea0003800000 */
.L_x_11342:
[----:B------:R-:W-:-:S05]  /*38950*/  IMAD R27, R6, R27, R63 ;  /* 0x0000001b061b7224 */ /* 0x000fca00078e023f */
[----:B------:R-:W-:Y:S02]  /*38960*/  VIMNMX R56, R56, R27, !PT ;  /* 0x0000001b38387248 */ /* 0x000fe40007fe0100 */
[----:B------:R-:W-:-:S07]  /*38970*/  VIADDMNMX R57, R27, R6, R57, PT ;  /* 0x000000061b397246 */ /* 0x000fce0003800139 */
.L_x_11341:
[----:B------:R-:W-:Y:S05]  /*38980*/  BSYNC B3 ;  /* 0x0000000000037941 */ /* 0x000fea0003800000 */
.L_x_11340:
[C---:B------:R-:W-:Y:S01]  /*38990*/  ISETP.GE.AND P2, PT, R79.reuse, 0x9, PT ;  /* 0x000000094f00780c */ /* 0x040fe20003f46270 */
[----:B------:R-:W0:Y:S01]  /*389a0*/  SHFL.IDX PT, R55, R55, 0x1, 0x1c1f ;  /* 0x003c1f0037377f89 */ /* 0x000e2200000e0000 */
[----:B------:R-:W-:Y:S01]  /*389b0*/  ISETP.GE.AND P1, PT, R79, 0x2, PT ;  /* 0x000000024f00780c */ /* 0x000fe20003f26270 */
[----:B------:R-:W-:Y:S01]  /*389c0*/  BSSY B3, `(.L_x_11347) ;  /* 0x0000097000037945 */ /* 0x000fe20003800000 */
[C---:B------:R-:W-:Y:S02]  /*389d0*/  ISETP.GT.AND P3, PT, R56.reuse, 0x8, !P2 ;  /* 0x000000083800780c */ /* 0x040fe40005764270 */
[----:B------:R-:W-:Y:S02]  /*389e0*/  ISETP.GT.AND P4, PT, R56, 0x1, !P1 ;  /* 0x000000013800780c */ /* 0x000fe40004f84270 */
[----:B------:R-:W-:Y:S02]  /*389f0*/  ISETP.LT.OR P3, PT, R57, 0x9, P3 ;  /* 0x000000093900780c */ /* 0x000fe40001f61670 */
[----:B------:R-:W-:-:S02]  /*38a00*/  ISETP.GE.AND P5, PT, R79, 0xa, PT ;  /* 0x0000000a4f00780c */ /* 0x000fc40003fa6270 */
[----:B-1----:R-:W-:Y:S02]  /*38a10*/  FSEL R47, R81, -INF , !P3 ;  /* 0xff800000512f7808 */ /* 0x002fe40005800000 */
        /* <DEDUP_REMOVED lines=128> */
.L_x_11352:
[----:B------:R-:W-:Y:S05]  /*39220*/  BSYNC B5 ;  /* 0x0000000000057941 */ /* 0x000fea0003800000 */
.L_x_11351:
[----:B------:R-:W-:Y:S01]  /*39230*/  LOP3.LUT R7, RZ, R7, RZ, 0x33, !PT ;  /* 0x00000007ff077212 */ /* 0x000fe200078e33ff */
[----:B------:R-:W-:Y:S06]  /*39240*/  BRA `(.L_x_11353) ;  /* 0x0000000000287947 */ /* 0x000fec0003800000 */
.L_x_11350:
        /* <DEDUP_REMOVED lines=10> */
.L_x_11353:
[----:B------:R-:W-:Y:S05]  /*392f0*/  BSYNC B4 ;  /* 0x0000000000047941 */ /* 0x000fea0003800000 */
.L_x_11349:
[----:B------:R-:W-:-:S05]  /*39300*/  IMAD R7, R6, R7, R63 ;  /* 0x0000000706077224 */ /* 0x000fca00078e023f */
[----:B------:R-:W-:Y:S02]  /*39310*/  VIADDMNMX R57, R7, R6, R57, PT ;  /* 0x0000000607397246 */ /* 0x000fe40003800139 */
[----:B------:R-:W-:-:S07]  /*39320*/  VIMNMX R56, R56, R7, !PT ;  /* 0x0000000738387248 */ /* 0x000fce0007fe0100 */
.L_x_11348:
[----:B------:R-:W-:Y:S05]  /*39330*/  BSYNC B3 ;  /* 0x0000000000037941 */ /* 0x000fea0003800000 */
.L_x_11347:
        /* <DEDUP_REMOVED lines=77> */
[----:B------:R-:W-:-:S04]  /*39810*/  ISETP.LT.OR P1, PT, R57, 0x1, P1 ;  /* 0x000000013900780c */ /* 0x000fc80000f21670 */
[----:B------:R-:W-:Y:S01]  /*39820*/  FSEL R0, R0, -INF , !P1 ;  /* 0xff80000000007808 */ /* 0x000fe20004800000 */
[----:B--2---:R-:W2:Y:S01]  /*39830*/  LD.E.64 R2, desc[UR4][R6.64] ;  /* 0x0000000406027980 */ /* 0x004ea2000c101b00 */
[C---:B------:R-:W-:Y:S02]  /*39840*/  ISETP.GT.AND P1, PT, R56.reuse, 0x49, !P2 ;  /* 0x000000493800780c */ /* 0x040fe40005724270 */
[C---:B------:R-:W-:Y:S01]  /*39850*/  ISETP.GT.AND P3, PT, R56.reuse, 0x50, !P3 ;  /* 0x000000503800780c */ /* 0x040fe20005f64270 */
[----:B------:R-:W3:Y:S01]  /*39860*/  LD.E R64, desc[UR4][R6.64+0x20] ;  /* 0x0000200406407980 */ /* 0x000ee2000c101900 */
[C---:B------:R-:W-:Y:S02]  /*39870*/  ISETP.GT.AND P4, PT, R56.reuse, 0x51, !P4 ;  /* 0x000000513800780c */ /* 0x040fe40006784270 */
[C---:B------:R-:W-:Y:S01]  /*39880*/  ISETP.GT.AND P5, PT, R56.reuse, 0x58, !P5 ;  /* 0x000000583800780c */ /* 0x040fe20006fa4270 */
[----:B------:R-:W4:Y:S01]  /*39890*/  LD.E R65, desc[UR4][R6.64+0x10] ;  /* 0x0000100406417980 */ /* 0x000f22000c101900 */
[----:B------:R-:W-:-:S02]  /*398a0*/  ISETP.GT.AND P2, PT, R56, 0x59, !P6 ;  /* 0x000000593800780c */ /* 0x000fc40007744270 */
[C---:B------:R-:W-:Y:S02]  /*398b0*/  ISETP.LT.OR P1, PT, R57.reuse, 0x4a, P1 ;  /* 0x0000004a3900780c */ /* 0x040fe40000f21670 */
[----:B------:R-:W-:Y:S02]  /*398c0*/  ISETP.LT.OR P3, PT, R57, 0x51, P3 ;  /* 0x000000513900780c */ /* 0x000fe40001f61670 */
[----:B------:R-:W-:Y:S02]  /*398d0*/  FSEL R15, R15, -INF , !P1 ;  /* 0xff8000000f0f7808 */ /* 0x000fe40004800000 */
[----:B------:R-:W-:Y:S02]  /*398e0*/  ISETP.LT.OR P4, PT, R57, 0x52, P4 ;  /* 0x000000523900780c */ /* 0x000fe40002781670 */
[----:B------:R-:W-:Y:S02]  /*398f0*/  FSEL R51, R51, -INF , !P3 ;  /* 0xff80000033337808 */ /* 0x000fe40005800000 */
[----:B------:R-:W-:-:S02]  /*39900*/  ISETP.LT.OR P5, PT, R57, 0x59, P5 ;  /* 0x000000593900780c */ /* 0x000fc40002fa1670 */
[----:B------:R-:W-:Y:S02]  /*39910*/  ISETP.LT.OR P2, PT, R57, 0x5a, P2 ;  /* 0x0000005a3900780c */ /* 0x000fe40001741670 */
[----:B------:R-:W-:Y:S02]  /*39920*/  FSEL R52, R52, -INF , !P4 ;  /* 0xff80000034347808 */ /* 0x000fe40006000000 */
[----:B------:R-:W-:Y:S02]  /*39930*/  R2UR UR6, R4 ;  /* 0x00000000040672ca */ /* 0x000fe400000e0000 */
[----:B------:R-:W-:Y:S02]  /*39940*/  R2UR UR7, R5 ;  /* 0x00000000050772ca */ /* 0x000fe400000e0000 */
[----:B--2---:R-:W-:Y:S02]  /*39950*/  FMNMX.FTZ R9, R73, R2, !PT ;  /* 0x0000000249097209 */ /* 0x004fe40007810000 */
        /* <DEDUP_REMOVED lines=42> */
[----:B------:R-:W-:-:S02]  /*39c00*/  FSEL R56, R70, -INF , !P5 ;  /* 0xff80000046387808 */ /* 0x000fc40006800000 */
[----:B------:R-:W-:Y:S02]  /*39c10*/  FMNMX.FTZ R9, R52, R57, !PT ;  /* 0x0000003934097209 */ /* 0x000fe40007810000 */
[----:B------:R-:W-:Y:S02]  /*39c20*/  FMNMX.FTZ R61, R27, R8, !PT ;  /* 0x000000081b3d7209 */ /* 0x000fe40007810000 */
[----:B------:R-:W-:Y:S02]  /*39c30*/  FSEL R57, R71, -INF , !P2 ;  /* 0xff80000047397808 */ /* 0x000fe40005000000 */
[----:B------:R-:W-:Y:S02]  /*39c40*/  FMNMX.FTZ R8, R56, R9, !PT ;  /* 0x0000000938087209 */ /* 0x000fe40007810000 */
[----:B------:R-:W-:Y:S02]  /*39c50*/  FMNMX.FTZ R62, R10, R61, !PT ;  /* 0x0000003d0a3e7209 */ /* 0x000fe40007810000 */
[----:B------:R-:W-:-:S03]  /*39c60*/  FMNMX.FTZ R63, R57, R8, !PT ;  /* 0x00000008393f7209 */ /* 0x000fc60007810000 */
[----:B------:R-:W0:Y:S04]  /*39c70*/  SHFL.BFLY PT, R9, R62, 0x2, 0x1f ;  /* 0x0c401f003e097f89 */ /* 0x000e2800000e0000 */
[----:B------:R1:W-:Y:S04]  /*39c80*/  ST.E.64 desc[UR4][R6.64], R62 ;  /* 0x0000003e06007985 */ /* 0x0003e8000c101b04 */
[----:B------:R-:W2:Y:S01]  /*39c90*/  LD.E R67, desc[UR6][R6.64+0x4] ;  /* 0x0000040606437980 */ /* 0x000ea2000c101900 */
[----:B0-----:R-:W-:-:S03]  /*39ca0*/  FMNMX.FTZ R9, R62, R9, !PT ;  /* 0x000000093e097209 */ /* 0x001fc60007810000 */
[----:B-1----:R-:W5:Y:S04]  /*39cb0*/  LD.E R62, desc[UR6][R6.64+0x14] ;  /* 0x00001406063e7980 */ /* 0x002f68000c101900 */
[----:B------:R-:W0:Y:S02]  /*39cc0*/  SHFL.BFLY PT, R8, R9, 0x1, 0x1f ;  /* 0x0c201f0009087f89 */ /* 0x000e2400000e0000 */
[----:B0-----:R-:W-:-:S05]  /*39cd0*/  FMNMX.FTZ R61, R9, R8, !PT ;  /* 0x00000008093d7209 */ /* 0x001fca0007810000 */
[----:B------:R-:W-:Y:S04]  /*39ce0*/  ST.E desc[UR4][R6.64], R61 ;  /* 0x0000003d06007985 */ /* 0x000fe8000c101904 */
[----:B------:R-:W3:Y:S01]  /*39cf0*/  LD.E R66, desc[UR6][R6.64] ;  /* 0x0000000606427980 */ /* 0x000ee2000c101900 */
[----:B------:R-:W-:Y:S02]  /*39d00*/  R2UR UR8, R4 ;  /* 0x00000000040872ca */ /* 0x000fe400000e0000 */
[----:B------:R-:W-:Y:S01]  /*39d10*/  R2UR UR9, R5 ;  /* 0x00000000050972ca */ /* 0x000fe200000e0000 */
[----:B--2---:R-:W0:Y:S02]  /*39d20*/  SHFL.BFLY PT, R8, R67, 0x2, 0x1f ;  /* 0x0c401f0043087f89 */ /* 0x004e2400000e0000 */
[----:B0-----:R-:W-:-:S05]  /*39d30*/  FMNMX.FTZ R9, R8, R67, !PT ;  /* 0x0000004308097209 */ /* 0x001fca0007810000 */
[----:B------:R-:W0:Y:S02]  /*39d40*/  SHFL.BFLY PT, R8, R9, 0x1, 0x1f ;  /* 0x0c201f0009087f89 */ /* 0x000e2400000e0000 */
[----:B0-----:R-:W-:Y:S02]  /*39d50*/  FMNMX.FTZ R61, R9, R8, !PT ;  /* 0x00000008093d7209 */ /* 0x001fe40007810000 */
[C---:B---3--:R-:W-:Y:S02]  /*39d60*/  FSETP.NEU.FTZ.AND P1, PT, R66.reuse, -INF , PT ;  /* 0xff8000004200780b */ /* 0x048fe40003f3d000 */
[C---:B------:R-:W-:Y:S02]  /*39d70*/  FSETP.NEU.FTZ.AND P2, PT, R61.reuse, -INF , PT ;  /* 0xff8000003d00780b */ /* 0x040fe40003f5d000 */
[----:B------:R-:W-:Y:S02]  /*39d80*/  FSEL R63, R66, RZ, P1 ;  /* 0x000000ff423f7208 */ /* 0x000fe40000800000 */
[----:B------:R-:W-:-:S03]  /*39d90*/  FSEL R8, R61, RZ, P2 ;  /* 0x000000ff3d087208 */ /* 0x000fc60001000000 */
[----:B------:R-:W-:Y:S02]  /*39da0*/  FADD.FTZ R63, R2, -R63 ;  /* 0x8000003f023f7221 */ /* 0x000fe40000010000 */
[----:B------:R-:W-:Y:S02]  /*39db0*/  FADD.FTZ R3, R3, -R8 ;  /* 0x8000000803037221 */ /* 0x000fe40000010000 */
[----:B------:R-:W-:Y:S02]  /*39dc0*/  FMUL.FTZ R8, R63, R64 ;  /* 0x000000403f087220 */ /* 0x000fe40000410000 */
[----:B------:R-:W-:-:S04]  /*39dd0*/  FMUL.FTZ R64, R64, R3 ;  /* 0x0000000340407220 */ /* 0x000fc80000410000 */
[----:B------:R-:W4:Y:S08]  /*39de0*/  MUFU.EX2 R8, R8 ;  /* 0x0000000800087308 */ /* 0x000f300000000800 */
[----:B------:R-:W5:Y:S01]  /*39df0*/  MUFU.EX2 R9, R64 ;  /* 0x0000004000097308 */ /* 0x000f620000000800 */
[----:B------:R0:W-:Y:S01]  /*39e00*/  ST.E desc[UR4][R6.64+0x4], R61 ;  /* 0x0000043d06007985 */ /* 0x0001e2000c101904 */
[----:B----4-:R-:W-:Y:S01]  /*39e10*/  FMUL.FTZ R65, R8, R65 ;  /* 0x0000004108417220 */ /* 0x010fe20000410000 */
[----:B-----5:R-:W-:-:S04]  /*39e20*/  FMUL.FTZ R63, R9, R62 ;  /* 0x0000003e093f7220 */ /* 0x020fc80000410000 */
[----:B------:R-:W-:Y:S04]  /*39e30*/  ST.E desc[UR6][R6.64+0x10], R65 ;  /* 0x0000104106007985 */ /* 0x000fe8000c101906 */
[----:B------:R1:W-:Y:S04]  /*39e40*/  ST.E desc[UR8][R6.64+0x14], R63 ;  /* 0x0000143f06007985 */ /* 0x0003e8000c101908 */
[----:B------:R-:W2:Y:S04]  /*39e50*/  LDL.64 R2, [R158+0x70] ;  /* 0x000070009e027983 */ /* 0x000ea80000100a00 */
[----:B--2---:R-:W1:Y:S04]  /*39e60*/  LD.E R67, desc[UR6][R2.64+0x20] ;  /* 0x0000200602437980 */ /* 0x004e68000c101900 */
[----:B------:R-:W1:Y:S04]  /*39e70*/  LD.E R62, desc[UR4][R2.64] ;  /* 0x00000004023e7980 */ /* 0x000e68000c101900 */
[----:B------:R-:W2:Y:S04]  /*39e80*/  LD.E R64, desc[UR8][R2.64+0x4] ;  /* 0x0000040802407980 */ /* 0x000ea8000c101900 */
[----:B0-----:R-:W3:Y:S04]  /*39e90*/  LD.E R61, desc[UR4][R2.64+0x10] ;  /* 0x00001004023d7980 */ /* 0x001ee8000c101900 */
[----:B------:R-:W4:Y:S01]  /*39ea0*/  LD.E R66, desc[UR6][R2.64+0x14] ;  /* 0x0000140602427980 */ /* 0x000f22000c101900 */
[C---:B-1----:R-:W-:Y:S01]  /*39eb0*/  FMUL.FTZ R6, R62.reuse, R67 ;  /* 0x000000433e067220 */ /* 0x042fe20000410000 */
[----:B------:R-:W-:-:S02]  /*39ec0*/  FSETP.NEU.FTZ.AND P1, PT, R62, -INF , PT ;  /* 0xff8000003e00780b */ /* 0x000fc40003f3d000 */
[----:B--2---:R-:W-:Y:S01]  /*39ed0*/  FSETP.NEU.FTZ.AND P2, PT, R64, -INF , PT ;  /* 0xff8000004000780b */ /* 0x004fe20003f5d000 */
[----:B------:R-:W-:Y:S01]  /*39ee0*/  FMUL.FTZ R64, R67, R64 ;  /* 0x0000004043407220 */ /* 0x000fe20000410000 */
[----:B------:R-:W-:-:S04]  /*39ef0*/  FSEL R6, R6, RZ, P1 ;  /* 0x000000ff06067208 */ /* 0x000fc80000800000 */
[----:B------:R-:W-:Y:S01]  /*39f00*/  FSEL R64, R64, RZ, P2 ;  /* 0x000000ff40407208 */ /* 0x000fe20001000000 */
[-CC-:B------:R-:W-:Y:S01]  /*39f10*/  FFMA.FTZ R152, R73, R67.reuse, -R6.reuse ;  /* 0x0000004349987223 */ /* 0x180fe20000010806 */
[----:B------:R-:W-:-:S03]  /*39f20*/  FFMA.FTZ R153, R48, R67, -R6 ;  /* 0x0000004330997223 */ /* 0x000fc60000010806 */
[-CC-:B------:R-:W-:Y:S01]  /*39f30*/  FFMA.FTZ R197, R0, R67.reuse, -R64.reuse ;  /* 0x0000004300c57223 */ /* 0x180fe20000010840 */
[-C--:B------:R-:W-:Y:S01]  /*39f40*/  FFMA.FTZ R198, R55, R67.reuse, -R64 ;  /* 0x0000004337c67223 */ /* 0x080fe20000010840 */
[----:B------:R-:W3:Y:S01]  /*39f50*/  MUFU.EX2 R152, R152 ;  /* 0x0000009800987308 */ /* 0x000ee20000000800 */
[-C--:B------:R-:W-:Y:S01]  /*39f60*/  FFMA.FTZ R154, R47, R67.reuse, -R6 ;  /* 0x000000432f9a7223 */ /* 0x080fe20000010806 */
[-C--:B------:R-:W-:Y:S01]  /*39f70*/  FFMA.FTZ R199, R11, R67.reuse, -R64 ;  /* 0x000000430bc77223 */ /* 0x080fe20000010840 */
[----:B------:R-:W-:-:S05]  /*39f80*/  FFMA.FTZ R155, R46, R67, -R6 ;  /* 0x000000432e9b7223 */ /* 0x000fca0000010806 */
[----:B------:R-:W4:Y:S01]  /*39f90*/  MUFU.EX2 R197, R197 ;  /* 0x000000c500c57308 */ /* 0x000f220000000800 */
[----:B------:R-:W-:-:S07]  /*39fa0*/  FFMA.FTZ R200, R12, R67, -R64 ;  /* 0x000000430cc87223 */ /* 0x000fce0000010840 */
[----:B------:R-:W0:Y:S01]  /*39fb0*/  MUFU.EX2 R153, R153 ;  /* 0x0000009900997308 */ /* 0x000e220000000800 */
[----:B------:R-:W-:-:S07]  /*39fc0*/  FFMA.FTZ R13, R13, R67, -R64 ;  /* 0x000000430d0d7223 */ /* 0x000fce0000010840 */
[----:B------:R-:W1:Y:S01]  /*39fd0*/  MUFU.EX2 R198, R198 ;  /* 0x000000c600c67308 */ /* 0x000e620000000800 */
[-CC-:B------:R-:W-:Y:S01]  /*39fe0*/  FFMA.FTZ R45, R45, R67.reuse, -R6.reuse ;  /* 0x000000432d2d7223 */ /* 0x180fe20000010806 */
[----:B------:R-:W-:-:S06]  /*39ff0*/  FFMA.FTZ R186, R10, R67, -R6 ;  /* 0x000000430aba7223 */ /* 0x000fcc0000010806 */
[----:B------:R-:W2:Y:S01]  /*3a000*/  MUFU.EX2 R154, R154 ;  /* 0x0000009a009a7308 */ /* 0x000ea20000000800 */
[-CC-:B------:R-:W-:Y:S01]  /*3a010*/  FFMA.FTZ R12, R14, R67.reuse, -R64.reuse ;  /* 0x000000430e0c7223 */ /* 0x180fe20000010840 */
[----:B------:R-:W-:-:S06]  /*3a020*/  FFMA.FTZ R10, R17, R67, -R64 ;  /* 0x00000043110a7223 */ /* 0x000fcc0000010840 */
[----:B------:R-:W5:Y:S01]  /*3a030*/  MUFU.EX2 R199, R199 ;  /* 0x000000c700c77308 */ /* 0x000f620000000800 */
[-CC-:B------:R-:W-:Y:S01]  /*3a040*/  FFMA.FTZ R44, R44, R67.reuse, -R6.reuse ;  /* 0x000000432c2c7223 */ /* 0x180fe20000010806 */
[-CC-:B------:R-:W-:Y:S01]  /*3a050*/  FFMA.FTZ R43, R43, R67.reuse, -R6.reuse ;  /* 0x000000432b2b7223 */ /* 0x180fe20000010806 */
[-CC-:B------:R-:W-:Y:S01]  /*3a060*/  FFMA.FTZ R42, R42, R67.reuse, -R6.reuse ;  /* 0x000000432a2a7223 */ /* 0x180fe20000010806 */
[----:B------:R-:W-:-:S04]  /*3a070*/  FFMA.FTZ R165, R41, R67, -R6 ;  /* 0x0000004329a57223 */ /* 0x000fc80000010806 */
[----:B------:R-:W5:Y:S01]  /*3a080*/  MUFU.EX2 R155, R155 ;  /* 0x0000009b009b7308 */ /* 0x000f620000000800 */
[-CC-:B------:R-:W-:Y:S01]  /*3a090*/  FFMA.FTZ R164, R40, R67.reuse, -R6.reuse ;  /* 0x0000004328a47223 */ /* 0x180fe20000010806 */
[-CC-:B------:R-:W-:Y:S01]  /*3a0a0*/  FFMA.FTZ R166, R39, R67.reuse, -R6.reuse ;  /* 0x0000004327a67223 */ /* 0x180fe20000010806 */
[-CC-:B------:R-:W-:Y:S01]  /*3a0b0*/  FFMA.FTZ R163, R38, R67.reuse, -R6.reuse ;  /* 0x0000004326a37223 */ /* 0x180fe20000010806 */
[-CC-:B------:R-:W-:Y:S01]  /*3a0c0*/  FFMA.FTZ R173, R37, R67.reuse, -R6.reuse ;  /* 0x0000004325ad7223 */ /* 0x180fe20000010806 */
[----:B------:R-:W-:-:S03]  /*3a0d0*/  FFMA.FTZ R172, R36, R67, -R6 ;  /* 0x0000004324ac7223 */ /* 0x000fc60000010806 */
        /* <DEDUP_REMOVED lines=10> */
[----:B------:R-:W5:Y:S01]  /*3a180*/  MUFU.EX2 R17, R45 ;  /* 0x0000002d00117308 */ /* 0x000f620000000800 */
[----:B---3--:R-:W-:Y:S01]  /*3a190*/  FADD.FTZ R6, R152, R61 ;  /* 0x0000003d98067221 */ /* 0x008fe20000010000 */
[----:B----4-:R-:W-:Y:S01]  /*3a1a0*/  FADD.FTZ R7, R197, R66 ;  /* 0x00000042c5077221 */ /* 0x010fe20000010000 */
[-CC-:B------:R-:W-:Y:S01]  /*3a1b0*/  FFMA.FTZ R11, R16, R67.reuse, -R64.reuse ;  /* 0x00000043100b7223 */ /* 0x180fe20000010840 */
[----:B------:R-:W-:-:S04]  /*3a1c0*/  FFMA.FTZ R169, R25, R67, -R64 ;  /* 0x0000004319a97223 */ /* 0x000fc80000010840 */
[----:B------:R-:W3:Y:S01]  /*3a1d0*/  MUFU.EX2 R13, R13 ;  /* 0x0000000d000d7308 */ /* 0x000ee20000000800 */
[----:B0-----:R-:W-:Y:S01]  /*3a1e0*/  FADD.FTZ R25, R153, R6 ;  /* 0x0000000699197221 */ /* 0x001fe20000010000 */
[-CC-:B------:R-:W-:Y:S01]  /*3a1f0*/  FFMA.FTZ R0, R21, R67.reuse, -R64.reuse ;  /* 0x0000004315007223 */ /* 0x180fe20000010840 */
[----:B-1----:R-:W-:Y:S01]  /*3a200*/  FADD.FTZ R6, R198, R7 ;  /* 0x00000007c6067221 */ /* 0x002fe20000010000 */
[----:B------:R-:W-:-:S04]  /*3a210*/  FFMA.FTZ R21, R15, R67, -R64 ;  /* 0x000000430f157223 */ /* 0x000fc80000010840 */
[----:B------:R-:W0:Y:S01]  /*3a220*/  MUFU.EX2 R16, R44 ;  /* 0x0000002c00107308 */ /* 0x000e220000000800 */
[----:B------:R-:W-:Y:S01]  /*3a230*/  FFMA.FTZ R167, R24, R67, -R64 ;  /* 0x0000004318a77223 */ /* 0x000fe20000010840 */
[----:B--2---:R-:W-:Y:S01]  /*3a240*/  FADD.FTZ R24, R154, R25 ;  /* 0x000000199a187221 */ /* 0x004fe20000010000 */
[----:B-----5:R-:W-:-:S05]  /*3a250*/  FADD.FTZ R7, R199, R6 ;  /* 0x00000006c7077221 */ /* 0x020fca0000010000 */
[----:B------:R-:W1:Y:S01]  /*3a260*/  MUFU.EX2 R12, R12 ;  /* 0x0000000c000c7308 */ /* 0x000e620000000800 */
[----:B------:R-:W-:Y:S01]  /*3a270*/  FADD.FTZ R24, R155, R24 ;  /* 0x000000189b187221 */ /* 0x000fe20000010000 */
[----:B------:R-:W-:-:S06]  /*3a280*/  FADD.FTZ R6, R200, R7 ;  /* 0x00000007c8067221 */ /* 0x000fcc0000010000 */
[----:B------:R-:W2:Y:S08]  /*3a290*/  MUFU.EX2 R15, R43 ;  /* 0x0000002b000f7308 */ /* 0x000eb00000000800 */
[----:B------:R-:W4:Y:S01]  /*3a2a0*/  MUFU.EX2 R11, R11 ;  /* 0x0000000b000b7308 */ /* 0x000f220000000800 */
[----:B------:R-:W-:Y:S01]  /*3a2b0*/  FADD.FTZ R7, R17, R24 ;  /* 0x0000001811077221 */ /* 0x000fe20000010000 */
[----:B---3--:R-:W-:-:S06]  /*3a2c0*/  FADD.FTZ R25, R13, R6 ;  /* 0x000000060d197221 */ /* 0x008fcc0000010000 */
[----:B------:R-:W3:Y:S08]  /*3a2d0*/  MUFU.EX2 R14, R42 ;  /* 0x0000002a000e7308 */ /* 0x000ef00000000800 */
[----:B------:R-:W5:Y:S01]  /*3a2e0*/  MUFU.EX2 R10, R10 ;  /* 0x0000000a000a7308 */ /* 0x000f620000000800 */
[----:B0-----:R-:W-:Y:S01]  /*3a2f0*/  FADD.FTZ R6, R16, R7 ;  /* 0x0000000710067221 */ /* 0x001fe20000010000 */
[----:B-1----:R-:W-:-:S06]  /*3a300*/  FADD.FTZ R24, R12, R25 ;  /* 0x000000190c187221 */ /* 0x002fcc0000010000 */
[----:B------:R-:W0:Y:S01]  /*3a310*/  MUFU.EX2 R165, R165 ;  /* 0x000000a500a57308 */ /* 0x000e220000000800 */
[----:B------:R-:W-:-:S07]  /*3a320*/  FFMA.FTZ R168, R26, R67, -R64 ;  /* 0x000000431aa87223 */ /* 0x000fce0000010840 */
[----:B------:R-:W1:Y:S01]  /*3a330*/  MUFU.EX2 R0, R0 ;  /* 0x0000000000007308 */ /* 0x000e620000000800 */
[----:B--2---:R-:W-:Y:S01]  /*3a340*/  FADD.FTZ R7, R15, R6 ;  /* 0x000000060f077221 */ /* 0x004fe20000010000 */
[----:B----4-:R-:W-:-:S06]  /*3a350*/  FADD.FTZ R25, R11, R24 ;  /* 0x000000180b197221 */ /* 0x010fcc0000010000 */
[----:B------:R-:W2:Y:S01]  /*3a360*/  MUFU.EX2 R164, R164 ;  /* 0x000000a400a47308 */ /* 0x000ea20000000800 */
[----:B------:R-:W-:-:S07]  /*3a370*/  FFMA.FTZ R175, R49, R67, -R64 ;  /* 0x0000004331af7223 */ /* 0x000fce0000010840 */
[----:B------:R-:W4:Y:S01]  /*3a380*/  MUFU.EX2 R167, R167 ;  /* 0x000000a700a77308 */ /* 0x000f220000000800 */
[----:B---3--:R-:W-:Y:S01]  /*3a390*/  FADD.FTZ R6, R14, R7 ;  /* 0x000000070e067221 */ /* 0x008fe20000010000 */
[----:B-----5:R-:W-:-:S06]  /*3a3a0*/  FADD.FTZ R25, R10, R25 ;  /* 0x000000190a197221 */ /* 0x020fcc0000010000 */
[----:B------:R-:W3:Y:S01]  /*3a3b0*/  MUFU.EX2 R166, R166 ;  /* 0x000000a600a67308 */ /* 0x000ee20000000800 */
[----:B------:R-:W-:-:S07]  /*3a3c0*/  FFMA.FTZ R174, R50, R67, -R64 ;  /* 0x0000004332ae7223 */ /* 0x000fce0000010840 */
        /* <DEDUP_REMOVED lines=52> */
[----:B------:R-:W2:Y:S08]  /*3a710*/  MUFU.EX2 R188, R188 ;  /* 0x000000bc00bc7308 */ /* 0x000eb00000000800 */
[----:B------:R-:W4:Y:S01]  /*3a720*/  MUFU.EX2 R161, R161 ;  /* 0x000000a100a17308 */ /* 0x000f220000000800 */
[----:B---3--:R-:W-:Y:S01]  /*3a730*/  FADD.FTZ R6, R180, R7 ;  /* 0x00000007b4067221 */ /* 0x008fe20000010000 */
[----:B-----5:R-:W-:-:S06]  /*3a740*/  FADD.FTZ R7, R21, R24 ;  /* 0x0000001815077221 */ /* 0x020fcc0000010000 */
[----:B------:R-:W3:Y:S08]  /*3a750*/  MUFU.EX2 R187, R187 ;  /* 0x000000bb00bb7308 */ /* 0x000ef00000000800 */
[----:B------:R-:W5:Y:S01]  /*3a760*/  MUFU.EX2 R160, R160 ;  /* 0x000000a000a07308 */ /* 0x000f620000000800 */
[----:B0-----:R-:W-:Y:S01]  /*3a770*/  FADD.FTZ R25, R189, R6 ;  /* 0x00000006bd197221 */ /* 0x001fe20000010000 */
[----:B-1----:R-:W-:-:S06]  /*3a780*/  FADD.FTZ R6, R162, R7 ;  /* 0x00000007a2067221 */ /* 0x002fcc0000010000 */
[----:B------:R-:W0:Y:S08]  /*3a790*/  MUFU.EX2 R186, R186 ;  /* 0x000000ba00ba7308 */ /* 0x000e300000000800 */
[----:B------:R-:W1:Y:S01]  /*3a7a0*/  MUFU.EX2 R159, R159 ;  /* 0x0000009f009f7308 */ /* 0x000e620000000800 */
[----:B--2---:R-:W-:Y:S01]  /*3a7b0*/  FADD.FTZ R24, R188, R25 ;  /* 0x00000019bc187221 */ /* 0x004fe20000010000 */
[----:B----4-:R-:W-:-:S03]  /*3a7c0*/  FADD.FTZ R7, R161, R6 ;  /* 0x00000006a1077221 */ /* 0x010fc60000010000 */
[----:B---3--:R-:W-:Y:S01]  /*3a7d0*/  FADD.FTZ R25, R187, R24 ;  /* 0x00000018bb197221 */ /* 0x008fe20000010000 */
[----:B-----5:R-:W-:-:S03]  /*3a7e0*/  FADD.FTZ R6, R160, R7 ;  /* 0x00000007a0067221 */ /* 0x020fc60000010000 */
[----:B0-----:R-:W-:Y:S01]  /*3a7f0*/  FADD.FTZ R25, R186, R25 ;  /* 0x00000019ba197221 */ /* 0x001fe20000010000 */
[----:B-1----:R-:W-:-:S04]  /*3a800*/  FADD.FTZ R27, R159, R6 ;  /* 0x000000069f1b7221 */ /* 0x002fc80000010000 */
[----:B------:R0:W-:Y:S04]  /*3a810*/  ST.E desc[UR4][R2.64+0x10], R25 ;  /* 0x0000101902007985 */ /* 0x0001e8000c101904 */
[----:B------:R1:W-:Y:S04]  /*3a820*/  ST.E desc[UR6][R2.64+0x14], R27 ;  /* 0x0000141b02007985 */ /* 0x0003e8000c101906 */
[----:B------:R-:W0:Y:S01]  /*3a830*/  LDL.64 R6, [R158+0x80] ;  /* 0x000080009e067983 */ /* 0x000e220000100a00 */
[----:B------:R-:W-:Y:S02]  /*3a840*/  R2UR UR10, R4 ;  /* 0x00000000040a72ca */ /* 0x000fe400000e0000 */
[----:B------:R-:W-:-:S02]  /*3a850*/  R2UR UR11, R5 ;  /* 0x00000000050b72ca */ /* 0x000fc400000e0000 */
[C---:B------:R-:W-:Y:S02]  /*3a860*/  R2UR UR12, R4.reuse ;  /* 0x00000000040c72ca */ /* 0x040fe400000e0000 */
[----:B------:R-:W-:Y:S01]  /*3a870*/  R2UR UR13, R5 ;  /* 0x00000000050d72ca */ /* 0x000fe200000e0000 */
[----:B0-----:R-:W2:Y:S08]  /*3a880*/  LD.E R25, desc[UR8][R6.64+0x10] ;  /* 0x0000100806197980 */ /* 0x001eb0000c101900 */
[----:B-1----:R-:W3:Y:S04]  /*3a890*/  LD.E R3, desc[UR10][R6.64+0x14] ;  /* 0x0000140a06037980 */ /* 0x002ee8000c101900 */
[----:B------:R-:W4:Y:S01]  /*3a8a0*/  LD.E R27, desc[UR12][R6.64+0x20] ;  /* 0x0000200c061b7980 */ /* 0x000f22000c101900 */
        /* <DEDUP_REMOVED lines=110> */
[----:B------:R5:W-:Y:S02]  /*3af90*/  ST.E desc[UR4][R6.64+0x1e4], R25 ;  /* 0x0001e41906007985 */ /* 0x000be4000c101904 */
[----:B-----5:R-:W-:Y:S02]  /*3afa0*/  FMUL.FTZ R25, R9, R2 ;  /* 0x0000000209197220 */ /* 0x020fe40000410000 */
[----:B------:R-:W2:Y:S01]  /*3afb0*/  LD.E R2, desc[UR6][R6.64+0xc] ;  /* 0x00000c0606027980 */ /* 0x000ea2000c101900 */
[C---:B---3--:R-:W-:Y:S01]  /*3afc0*/  FMUL.FTZ R3, R8.reuse, R3 ;  /* 0x0000000308037220 */ /* 0x048fe20000410000 */
[----:B----4-:R-:W-:-:S04]  /*3afd0*/  FMUL.FTZ R27, R8, R27 ;  /* 0x0000001b081b7220 */ /* 0x010fc80000410000 */
[----:B------:R0:W-:Y:S04]  /*3afe0*/  ST.E desc[UR4][R6.64+0x1e0], R3 ;  /* 0x0001e00306007985 */ /* 0x0001e8000c101904 */
[----:B------:R2:W-:Y:S04]  /*3aff0*/  ST.E desc[UR4][R6.64+0x1f0], R27 ;  /* 0x0001f01b06007985 */ /* 0x0005e8000c101904 */
[----:B0-----:R-:W3:Y:S01]  /*3b000*/  LD.E R3, desc[UR6][R6.64+0x1f4] ;  /* 0x0001f40606037980 */ /* 0x001ee2000c101900 */
[----:B--2---:R-:W-:-:S03]  /*3b010*/  FMUL.FTZ R27, R9, R2 ;  /* 0x00000002091b7220 */ /* 0x004fc60000410000 */
[----:B------:R-:W2:Y:S01]  /*3b020*/  LD.E R2, desc[UR6][R6.64+0x18] ;  /* 0x0000180606027980 */ /* 0x000ea2000c101900 */
[----:B---3--:R-:W-:-:S05]  /*3b030*/  FMUL.FTZ R3, R8, R3 ;  /* 0x0000000308037220 */ /* 0x008fca0000410000 */
        /* <DEDUP_REMOVED lines=50> */
[----:B------:R-:W2:Y:S01]  /*3b360*/  LD.E R2, desc[UR6][R6.64+0x9c] ;  /* 0x00009c0606027980 */ /* 0x000ea2000c101900 */
        /* <DEDUP_REMOVED lines=205> */
[----:B------:R-:W-:Y:S04]  /*3c040*/  ST.E desc[UR4][R6.64+0x1e8], R25 ;  /* 0x0001e81906007985 */ /* 0x000fe8000c101904 */
[----:B------:R-:W2:Y:S02]  /*3c050*/  LD.E R2, desc[UR6][R6.64+0x1ec] ;  /* 0x0001ec0606027980 */ /* 0x000ea4000c101900 */
[----:B--2---:R-:W-:-:S05]  /*3c060*/  FMUL.FTZ R27, R9, R2 ;  /* 0x00000002091b7220 */ /* 0x004fca0000410000 */
[----:B------:R1:W-:Y:S04]  /*3c070*/  ST.E desc[UR4][R6.64+0x1ec], R27 ;  /* 0x0001ec1b06007985 */ /* 0x0003e8000c101904 */
[----:B------:R-:W2:Y:S02]  /*3c080*/  LD.E R2, desc[UR6][R6.64+0x1f8] ;  /* 0x0001f80606027980 */ /* 0x000ea4000c101900 */
[----:B--2---:R-:W-:-:S05]  /*3c090*/  FMUL.FTZ R29, R9, R2 ;  /* 0x00000002091d7220 */ /* 0x004fca0000410000 */
[----:B------:R-:W-:Y:S04]  /*3c0a0*/  ST.E desc[UR4][R6.64+0x1f8], R29 ;  /* 0x0001f81d06007985 */ /* 0x000fe8000c101904 */
[----:B------:R-:W2:Y:S01]  /*3c0b0*/  LD.E R2, desc[UR6][R6.64+0x1fc] ;  /* 0x0001fc0606027980 */ /* 0x000ea2000c101900 */
[----:B------:R-:W-:Y:S01]  /*3c0c0*/  LEA.HI R28, R195, 0x8, RZ, 0x19 ;  /* 0x00000008c31c7811 */ /* 0x000fe200078fc8ff */
[----:B--2---:R-:W-:-:S05]  /*3c0d0*/  FMUL.FTZ R9, R9, R2 ;  /* 0x0000000209097220 */ /* 0x004fca0000410000 */
[----:B------:R2:W-:Y:S04]  /*3c0e0*/  ST.E desc[UR4][R6.64+0x1fc], R9 ;  /* 0x0001fc0906007985 */ /* 0x0005e8000c101904 */
[----:B0-----:R-:W3:Y:S01]  /*3c0f0*/  LDL.64 R2, [R158+0x80] ;  /* 0x000080009e027983 */ /* 0x001ee20000100a00 */
[----:B------:R0:W-:Y:S06]  /*3c100*/  BAR.SYNC.DEFER_BLOCKING R28, 0x100 ;  /* 0x0004001c0000751d */ /* 0x0001ec0000010000 */
[----:B-1----:R-:W4:Y:S04]  /*3c110*/  LDL.64 R26, [R158] ;  /* 0x000000009e1a7983 */ /* 0x002f280000100a00 */
[----:B------:R-:W5:Y:S04]  /*3c120*/  LDL.64 R24, [R158+0x98] ;  /* 0x000098009e187983 */ /* 0x000f680000100a00 */
[----:B--2---:R-:W2:Y:S04]  /*3c130*/  LDL.64 R8, [R158+0x88] ;  /* 0x000088009e087983 */ /* 0x004ea80000100a00 */
[----:B---3--:R-:W3:Y:S04]  /*3c140*/  LD.E R29, desc[UR4][R2.64] ;  /* 0x00000004021d7980 */ /* 0x008ee8000c101900 */
[----:B----4-:R-:W4:Y:S04]  /*3c150*/  LD.E R201, desc[UR6][R26.64] ;  /* 0x000000061ac97980 */ /* 0x010f28000c101900 */
[----:B-----5:R-:W4:Y:S04]  /*3c160*/  LD.E.64 R6, desc[UR4][R24.64] ;  /* 0x0000000418067980 */ /* 0x020f28000c101b00 */
[----:B---3--:R1:W-:Y:S04]  /*3c170*/  ST.E desc[UR8][R2.64], R29 ;  /* 0x0000001d02007985 */ /* 0x0083e8000c101908 */
[----:B------:R-:W3:Y:S04]  /*3c180*/  LD.E R31, desc[UR10][R2.64+0x4] ;  /* 0x0000040a021f7980 */ /* 0x000ee8000c101900 */
[----:B---3--:R3:W-:Y:S04]  /*3c190*/  ST.E desc[UR4][R2.64+0x4], R31 ;  /* 0x0000041f02007985 */ /* 0x0087e8000c101904 */
[----:B------:R-:W5:Y:S04]  /*3c1a0*/  LD.E R33, desc[UR6][R2.64+0x8] ;  /* 0x0000080602217980 */ /* 0x000f68000c101900 */
[----:B-----5:R-:W-:Y:S04]  /*3c1b0*/  ST.E desc[UR4][R2.64+0x8], R33 ;  /* 0x0000082102007985 */ /* 0x020fe8000c101904 */
[----:B------:R-:W5:Y:S04]  /*3c1c0*/  LD.E R27, desc[UR6][R2.64+0xc] ;  /* 0x00000c06021b7980 */ /* 0x000f68000c101900 */
[----:B-----5:R5:W-:Y:S04]  /*3c1d0*/  ST.E desc[UR4][R2.64+0xc], R27 ;  /* 0x00000c1b02007985 */ /* 0x020be8000c101904 */
[----:B------:R-:W2:Y:S04]  /*3c1e0*/  LD.E R25, desc[UR6][R2.64+0x10] ;  /* 0x0000100602197980 */ /* 0x000ea8000c101900 */
[----:B--2---:R2:W-:Y:S04]  /*3c1f0*/  ST.E desc[UR4][R2.64+0x10], R25 ;  /* 0x0000101902007985 */ /* 0x0045e8000c101904 */
[----:B-1----:R-:W4:Y:S04]  /*3c200*/  LD.E R29, desc[UR6][R2.64+0x14] ;  /* 0x00001406021d7980 */ /* 0x002f28000c101900 */
[----:B----4-:R1:W-:Y:S04]  /*3c210*/  ST.E desc[UR4][R2.64+0x14], R29 ;  /* 0x0000141d02007985 */ /* 0x0103e8000c101904 */
[----:B---3--:R-:W3:Y:S04]  /*3c220*/  LD.E R31, desc[UR6][R2.64+0x18] ;  /* 0x00001806021f7980 */ /* 0x008ee8000c101900 */
[----:B---3--:R3:W-:Y:S04]  /*3c230*/  ST.E desc[UR4][R2.64+0x18], R31 ;  /* 0x0000181f02007985 */ /* 0x0087e8000c101904 */
[----:B-----5:R-:W4:Y:S04]  /*3c240*/  LD.E R27, desc[UR6][R2.64+0x1c] ;  /* 0x00001c06021b7980 */ /* 0x020f28000c101900 */
[----:B----4-:R4:W-:Y:S04]  /*3c250*/  ST.E desc[UR4][R2.64+0x1c], R27 ;  /* 0x00001c1b02007985 */ /* 0x0109e8000c101904 */
[----:B--2---:R-:W2:Y:S04]  /*3c260*/  LD.E R25, desc[UR6][R2.64+0x20] ;  /* 0x0000200602197980 */ /* 0x004ea8000c101900 */
[----:B--2---:R2:W-:Y:S04]  /*3c270*/  ST.E desc[UR4][R2.64+0x20], R25 ;  /* 0x0000201902007985 */ /* 0x0045e8000c101904 */
[----:B-1----:R-:W5:Y:S04]  /*3c280*/  LD.E R29, desc[UR6][R2.64+0x24] ;  /* 0x00002406021d7980 */ /* 0x002f68000c101900 */
[----:B-----5:R1:W-:Y:S04]  /*3c290*/  ST.E desc[UR4][R2.64+0x24], R29 ;  /* 0x0000241d02007985 */ /* 0x0203e8000c101904 */
[----:B---3--:R-:W3:Y:S04]  /*3c2a0*/  LD.E R31, desc[UR6][R2.64+0x28] ;  /* 0x00002806021f7980 */ /* 0x008ee8000c101900 */
[----:B---3--:R3:W-:Y:S04]  /*3c2b0*/  ST.E desc[UR4][R2.64+0x28], R31 ;  /* 0x0000281f02007985 */ /* 0x0087e8000c101904 */
[----:B----4-:R-:W4:Y:S04]  /*3c2c0*/  LD.E R27, desc[UR6][R2.64+0x2c] ;  /* 0x00002c06021b7980 */ /* 0x010f28000c101900 */
        /* <DEDUP_REMOVED lines=228> */
[----:B-----5:R-:W-:Y:S04]  /*3d110*/  ST.E desc[UR4][R2.64+0x1f4], R29 ;  /* 0x0001f41d02007985 */ /* 0x020fe8000c101904 */
[----:B---3--:R-:W3:Y:S04]  /*3d120*/  LD.E R31, desc[UR6][R2.64+0x1f8] ;  /* 0x0001f806021f7980 */ /* 0x008ee8000c101900 */
[----:B---3--:R-:W-:Y:S04]  /*3d130*/  ST.E desc[UR4][R2.64+0x1f8], R31 ;  /* 0x0001f81f02007985 */ /* 0x008fe8000c101904 */
[----:B----4-:R-:W3:Y:S01]  /*3d140*/  LD.E R27, desc[UR6][R2.64+0x1fc] ;  /* 0x0001fc06021b7980 */ /* 0x010ee2000c101900 */
        /* <DEDUP_REMOVED lines=38> */
[----:B---3--:R1:W-:Y:S04]  /*3d3b0*/  ST.E desc[UR4][R2.64+0x1fc], R27 ;  /* 0x0001fc1b02007985 */ /* 0x0083e8000c101904 */
[----:B------:R-:W3:Y:S04]  /*3d3c0*/  LD.E R202, desc[UR14][R8.64] ;  /* 0x0000000e08ca7980 */ /* 0x000ee8000c101900 */
[----:B------:R-:W4:Y:S04]  /*3d3d0*/  LD.E R24, desc[UR16][R2.64] ;  /* 0x0000001002187980 */ /* 0x000f28000c101900 */
[----:B--2---:R-:W4:Y:S04]  /*3d3e0*/  LD.E R25, desc[UR18][R2.64+0x4] ;  /* 0x0000041202197980 */ /* 0x004f28000c101900 */
[----:B------:R-:W4:Y:S04]  /*3d3f0*/  LD.E R26, desc[UR20][R2.64+0x8] ;  /* 0x00000814021a7980 */ /* 0x000f28000c101900 */
[----:B-1----:R-:W4:Y:S04]  /*3d400*/  LD.E R27, desc[UR22][R2.64+0xc] ;  /* 0x00000c16021b7980 */ /* 0x002f28000c101900 */
[----:B0-----:R-:W4:Y:S04]  /*3d410*/  LD.E R28, desc[UR24][R2.64+0x10] ;  /* 0x00001018021c7980 */ /* 0x001f28000c101900 */
        /* <DEDUP_REMOVED lines=122> */
[----:B------:R-:W4:Y:S01]  /*3dbc0*/  LD.E R151, desc[UR58][R2.64+0x1fc] ;  /* 0x0001fc3a02977980 */ /* 0x000f22000c101900 */
[----:B------:R-:W-:Y:S01]  /*3dbd0*/  IMAD R6, R201, 0xc00, R6 ;  /* 0x00000c00c9067824 */ /* 0x000fe200078e0206 */
[----:B---3--:R-:W-:-:S02]  /*3dbe0*/  ISETP.NE.U32.AND P1, PT, R202, RZ, PT ;  /* 0x000000ffca00720c */ /* 0x008fc40003f25070 */
[----:B------:R-:W-:Y:S02]  /*3dbf0*/  R2UR UR7, R7 ;  /* 0x00000000070772ca */ /* 0x000fe400000e0000 */
[----:B------:R-:W-:Y:S02]  /*3dc00*/  R2UR UR6, R6 ;  /* 0x00000000060672ca */ /* 0x000fe400000e0000 */
[----:B------:R-:W-:Y:S02]  /*3dc10*/  F2FP.F16.F32.PACK_AB R152, R153, R152 ;  /* 0x000000989998723e */ /* 0x000fe400000000ff */
[----:B------:R-:W-:Y:S02]  /*3dc20*/  F2FP.F16.F32.PACK_AB R154, R155, R154 ;  /* 0x0000009a9b9a723e */ /* 0x000fe400000000ff */
[----:B------:R-:W-:Y:S02]  /*3dc30*/  F2FP.F16.F32.PACK_AB R153, R198, R197 ;  /* 0x000000c5c699723e */ /* 0x000fe400000000ff */
[----:B------:R-:W-:Y:S01]  /*3dc40*/  F2FP.F16.F32.PACK_AB R155, R200, R199 ;  /* 0x000000c7c89b723e */ /* 0x000fe200000000ff */
[----:B------:R-:W-:Y:S01]  /*3dc50*/  VOTEU.ANY UP0, P1 ;  /* 0x00000000003f7886 */ /* 0x000fe20000800100 */
        /* <DEDUP_REMOVED lines=20> */
[----:B----4-:R-:W-:-:S06]  /*3dda0*/  WARPGROUP.ARRIVE ;  /* 0x00000000000079c5 */ /* 0x010fcc0000000000 */
[----:B------:R-:W-:Y:S01]  /*3ddb0*/  HGMMA.64x256x16.F32 R24, R152, gdesc[UR4].tnspB, R24, UP0, gsb0 ;  /* 0x43e0000498187df0 */ /* 0x000fe2000b800818 */
        /* <DEDUP_REMOVED lines=19> */
[----:B------:R-:W-:Y:S02]  /*3def0*/  WARPGROUP.DEPBAR.LE gsb0, 0x0 ;  /* 0x00008000000079c5 */ /* 0x000fe40000010000 */
[----:B------:R0:W-:Y:S01]  /*3df00*/  ST.E desc[UR4][R2.64], R24 ;  /* 0x0000001802007985 */ /* 0x0001e2000c101904 */
[C---:B------:R-:W-:Y:S02]  /*3df10*/  R2UR UR4, R4.reuse ;  /* 0x00000000040472ca */ /* 0x040fe400000e0000 */
[C---:B------:R-:W-:Y:S01]  /*3df20*/  R2UR UR5, R5.reuse ;  /* 0x00000000050572ca */ /* 0x040fe200000e0000 */
[----:B------:R1:W-:Y:S01]  /*3df30*/  ST.E desc[UR6][R2.64+0x4], R25 ;  /* 0x0000041902007985 */ /* 0x0003e2000c101906 */
[C---:B------:R-:W-:Y:S02]  /*3df40*/  R2UR UR6, R4.reuse ;  /* 0x00000000040672ca */ /* 0x040fe400000e0000 */
[----:B------:R-:W-:Y:S01]  /*3df50*/  R2UR UR7, R5 ;  /* 0x00000000050772ca */ /* 0x000fe200000e0000 */
[----:B------:R2:W-:Y:S01]  /*3df60*/  ST.E desc[UR8][R2.64+0x8], R26 ;  /* 0x0000081a02007985 */ /* 0x0005e2000c101908 */
[----:B------:R-:W-:-:S02]  /*3df70*/  R2UR UR8, R4 ;  /* 0x00000000040872ca */ /* 0x000fc400000e0000 */
[C---:B------:R-:W-:Y:S01]  /*3df80*/  R2UR UR9, R5.reuse ;  /* 0x00000000050972ca */ /* 0x040fe200000e0000 */
        /* <DEDUP_REMOVED lines=29> */
[----:B------:R-:W-:Y:S01]  /*3e160*/  R2UR UR7, R5 ;  /* 0x00000000050772ca */ /* 0x000fe200000e0000 */
[----:B------:R5:W-:Y:S04]  /*3e170*/  ST.E desc[UR8][R2.64+0x34], R37 ;  /* 0x0000342502007985 */ /* 0x000be8000c101908 */
[----:B------:R5:W-:Y:S04]  /*3e180*/  ST.E desc[UR10][R2.64+0x38], R38 ;  /* 0x0000382602007985 */ /* 0x000be8000c10190a */
[----:B------:R5:W-:Y:S04]  /*3e190*/  ST.E desc[UR12][R2.64+0x3c], R39 ;  /* 0x00003c2702007985 */ /* 0x000be8000c10190c */
[----:B------:R5:W-:Y:S04]  /*3e1a0*/  ST.E desc[UR14][R2.64+0x40], R40 ;  /* 0x0000402802007985 */ /* 0x000be8000c10190e */
[----:B------:R5:W-:Y:S04]  /*3e1b0*/  ST.E desc[UR16][R2.64+0x44], R41 ;  /* 0x0000442902007985 */ /* 0x000be8000c101910 */
[----:B------:R5:W-:Y:S01]  /*3e1c0*/  ST.E desc[UR18][R2.64+0x48], R42 ;  /* 0x0000482a02007985 */ /* 0x000be2000c101912 */
[----:B------:R-:W-:-:S03]  /*3e1d0*/  R2UR UR8, R4 ;  /* 0x00000000040872ca */ /* 0x000fc600000e0000 */
[----:B------:R5:W-:Y:S01]  /*3e1e0*/  ST.E desc[UR20][R2.64+0x4c], R43 ;  /* 0x00004c2b02007985 */ /* 0x000be2000c101914 */
[----:B------:R-:W-:-:S03]  /*3e1f0*/  R2UR UR9, R5 ;  /* 0x00000000050972ca */ /* 0x000fc600000e0000 */
[----:B------:R5:W-:Y:S04]  /*3e200*/  ST.E desc[UR22][R2.64+0x50], R44 ;  /* 0x0000502c02007985 */ /* 0x000be8000c101916 */
[----:B------:R5:W-:Y:S04]  /*3e210*/  ST.E desc[UR24][R2.64+0x54], R45 ;  /* 0x0000542d02007985 */ /* 0x000be8000c101918 */
[----:B------:R5:W-:Y:S01]  /*3e220*/  ST.E desc[UR4][R2.64+0x58], R46 ;  /* 0x0000582e02007985 */ /* 0x000be2000c101904 */
[C---:B------:R-:W-:Y:S02]  /*3e230*/  R2UR UR4, R4.reuse ;  /* 0x00000000040472ca */ /* 0x040fe400000e0000 */
[----:B------:R-:W-:Y:S01]  /*3e240*/  R2UR UR5, R5 ;  /* 0x00000000050572ca */ /* 0x000fe200000e0000 */
[----:B------:R5:W-:Y:S01]  /*3e250*/  ST.E desc[UR6][R2.64+0x5c], R47 ;  /* 0x00005c2f02007985 */ /* 0x000be2000c101906 */
        /* <DEDUP_REMOVED lines=14> */
[----:B------:R5:W-:Y:S01]  /*3e340*/  ST.E desc[UR8][R2.64+0x60], R48 ;  /* 0x0000603002007985 */ /* 0x000be2000c101908 */
[C---:B------:R-:W-:Y:S02]  /*3e350*/  R2UR UR22, R4.reuse ;  /* 0x00000000041672ca */ /* 0x040fe400000e0000 */
[C---:B------:R-:W-:Y:S01]  /*3e360*/  R2UR UR23, R5.reuse ;  /* 0x00000000051772ca */ /* 0x040fe200000e0000 */
[----:B------:R5:W-:Y:S01]  /*3e370*/  ST.E desc[UR4][R2.64+0x64], R49 ;  /* 0x0000643102007985 */ /* 0x000be2000c101904 */
[C---:B------:R-:W-:Y:S02]  /*3e380*/  R2UR UR24, R4.reuse ;  /* 0x00000000041872ca */ /* 0x040fe400000e0000 */
[----:B------:R-:W-:Y:S02]  /*3e390*/  R2UR UR25, R5 ;  /* 0x00000000051972ca */ /* 0x000fe400000e0000 */
[----:B------:R-:W-:-:S02]  /*3e3a0*/  R2UR UR8, R4 ;  /* 0x00000000040872ca */ /* 0x000fc400000e0000 */
[C---:B------:R-:W-:Y:S02]  /*3e3b0*/  R2UR UR9, R5.reuse ;  /* 0x00000000050972ca */ /* 0x040fe400000e0000 */
[C---:B------:R-:W-:Y:S02]  /*3e3c0*/  R2UR UR4, R4.reuse ;  /* 0x00000000040472ca */ /* 0x040fe400000e0000 */
[----:B------:R-:W-:Y:S01]  /*3e3d0*/  R2UR UR5, R5 ;  /* 0x00000000050572ca */ /* 0x000fe200000e0000 */
        /* <DEDUP_REMOVED lines=8> */
[----:B------:R5:W-:Y:S04]  /*3e460*/  ST.E desc[UR20][R2.64+0x80], R56 ;  /* 0x0000803802007985 */ /* 0x000be8000c101914 */
[----:B------:R5:W-:Y:S04]  /*3e470*/  ST.E desc[UR22][R2.64+0x84], R57 ;  /* 0x0000843902007985 */ /* 0x000be8000c101916 */
[----:B------:R5:W-:Y:S01]  /*3e480*/  ST.E desc[UR24][R2.64+0x88], R58 ;  /* 0x0000883a02007985 */ /* 0x000be2000c101918 */
[----:B------:R-:W-:-:S03]  /*3e490*/  R2UR UR10, R4 ;  /* 0x00000000040a72ca */ /* 0x000fc600000e0000 */
[----:B------:R5:W-:Y:S01]  /*3e4a0*/  ST.E desc[UR8][R2.64+0x8c], R59 ;  /* 0x00008c3b02007985 */ /* 0x000be2000c101908 */
[C---:B------:R-:W-:Y:S02]  /*3e4b0*/  R2UR UR8, R4.reuse ;  /* 0x00000000040872ca */ /* 0x040fe400000e0000 */
[C---:B------:R-:W-:Y:S01]  /*3e4c0*/  R2UR UR9, R5.reuse ;  /* 0x00000000050972ca */ /* 0x040fe200000e0000 */
[----:B------:R5:W-:Y:S01]  /*3e4d0*/  ST.E desc[UR4][R2.64+0x90], R60 ;  /* 0x0000903c02007985 */ /* 0x000be2000c101904 */
        /* <DEDUP_REMOVED lines=259> */
[----:B------:R5:W-:Y:S01]  /*3f510*/  ST.E desc[UR16][R2.64+0x1e4], R145 ;  /* 0x0001e49102007985 */ /* 0x000be2000c101910 */
[----:B------:R-:W-:-:S03]  /*3f520*/  R2UR UR8, R4 ;  /* 0x00000000040872ca */ /* 0x000fc600000e0000 */
[----:B------:R5:W-:Y:S01]  /*3f530*/  ST.E desc[UR18][R2.64+0x1e8], R146 ;  /* 0x0001e89202007985 */ /* 0x000be2000c101912 */
[----:B------:R-:W-:-:S03]  /*3f540*/  R2UR UR9, R5 ;  /* 0x00000000050972ca */ /* 0x000fc600000e0000 */
[----:B------:R5:W-:Y:S01]  /*3f550*/  ST.E desc[UR20][R2.64+0x1ec], R147 ;  /* 0x0001ec9302007985 */ /* 0x000be2000c101914 */
[C---:B------:R-:W-:Y:S02]  /*3f560*/  R2UR UR14, R4.reuse ;  /* 0x00000000040e72ca */ /* 0x040fe400000e0000 */
[C---:B------:R-:W-:Y:S01]  /*3f570*/  R2UR UR15, R5.reuse ;  /* 0x00000000050f72ca */ /* 0x040fe200000e0000 */
[----:B------:R5:W-:Y:S01]  /*3f580*/  ST.E desc[UR22][R2.64+0x1f0], R148 ;  /* 0x0001f09402007985 */ /* 0x000be2000c101916 */
[C---:B------:R-:W-:Y:S02]  /*3f590*/  R2UR UR16, R4.reuse ;  /* 0x00000000041072ca */ /* 0x040fe400000e0000 */
[C---:B------:R-:W-:Y:S01]  /*3f5a0*/  R2UR UR17, R5.reuse ;  /* 0x00000000051172ca */ /* 0x040fe200000e0000 */
[----:B------:R5:W-:Y:S01]  /*3f5b0*/  ST.E desc[UR24][R2.64+0x1f4], R149 ;  /* 0x0001f49502007985 */ /* 0x000be2000c101918 */
        /* <DEDUP_REMOVED lines=21> */
[----:B------:R5:W-:Y:S01]  /*3f710*/  ST.E desc[UR6][R2.64+0x1f8], R150 ;  /* 0x0001f89602007985 */ /* 0x000be2000c101906 */
[----:B------:R-:W-:-:S03]  /*3f720*/  R2UR UR60, R4 ;  /* 0x00000000043c72ca */ /* 0x000fc600000e0000 */
[----:B------:R5:W-:Y:S01]  /*3f730*/  ST.E desc[UR8][R2.64+0x1fc], R151 ;  /* 0x0001fc9702007985 */ /* 0x000be2000c101908 */
[----:B------:R-:W-:-:S03]  /*3f740*/  R2UR UR61, R5 ;  /* 0x00000000053d72ca */ /* 0x000fc600000e0000 */
[----:B------:R-:W-:Y:S01]  /*3f750*/  ST.E desc[UR14][R8.64], R191 ;  /* 0x000000bf08007985 */ /* 0x000fe2000c10190e */
[C---:B------:R-:W-:Y:S02]  /*3f760*/  R2UR UR4, R4.reuse ;  /* 0x00000000040472ca */ /* 0x040fe400000e0000 */
[C---:B------:R-:W-:Y:S01]  /*3f770*/  R2UR UR5, R5.reuse ;  /* 0x00000000050572ca */ /* 0x040fe200000e0000 */
[----:B0-----:R-:W5:Y:S01]  /*3f780*/  LD.E R24, desc[UR16][R2.64] ;  /* 0x0000001002187980 */ /* 0x001f62000c101900 */
[C---:B------:R-:W-:Y:S02]  /*3f790*/  R2UR UR6, R4.reuse ;  /* 0x00000000040672ca */ /* 0x040fe400000e0000 */
[C---:B------:R-:W-:Y:S01]  /*3f7a0*/  R2UR UR7, R5.reuse ;  /* 0x00000000050772ca */ /* 0x040fe200000e0000 */
[----:B-1----:R-:W5:Y:S01]  /*3f7b0*/  LD.E R25, desc[UR18][R2.64+0x4] ;  /* 0x0000041202197980 */ /* 0x002f62000c101900 */
[C---:B------:R-:W-:Y:S02]  /*3f7c0*/  R2UR UR8, R4.reuse ;  /* 0x00000000040872ca */ /* 0x040fe400000e0000 */
[----:B------:R-:W-:Y:S01]  /*3f7d0*/  R2UR UR9, R5 ;  /* 0x00000000050972ca */ /* 0x000fe200000e0000 */
[----:B--2---:R-:W2:Y:S01]  /*3f7e0*/  LD.E R26, desc[UR20][R2.64+0x8] ;  /* 0x00000814021a7980 */ /* 0x004ea2000c101900 */
[----:B------:R-:W-:-:S02]  /*3f7f0*/  R2UR UR10, R4 ;  /* 0x00000000040a72ca */ /* 0x000fc400000e0000 */
[C---:B------:R-:W-:Y:S01]  /*3f800*/  R2UR UR11, R5.reuse ;  /* 0x00000000050b72ca */ /* 0x040fe200000e0000 */
[----:B---3--:R-:W2:Y:S01]  /*3f810*/  LD.E R27, desc[UR22][R2.64+0xc] ;  /* 0x00000c16021b7980 */ /* 0x008ea2000c101900 */
[C---:B------:R-:W-:Y:S02]  /*3f820*/  R2UR UR12, R4.reuse ;  /* 0x00000000040c72ca */ /* 0x040fe400000e0000 */
[C---:B------:R-:W-:Y:S01]  /*3f830*/  R2UR UR13, R5.reuse ;  /* 0x00000000050d72ca */ /* 0x040fe200000e0000 */
[----:B----4-:R-:W2:Y:S01]  /*3f840*/  LD.E R28, desc[UR24][R2.64+0x10] ;  /* 0x00001018021c7980 */ /* 0x010ea2000c101900 */
[C---:B------:R-:W-:Y:S02]  /*3f850*/  R2UR UR14, R4.reuse ;  /* 0x00000000040e72ca */ /* 0x040fe400000e0000 */
[----:B------:R-:W-:Y:S01]  /*3f860*/  R2UR UR15, R5 ;  /* 0x00000000050f72ca */ /* 0x000fe200000e0000 */
[----:B-----5:R-:W2:Y:S01]  /*3f870*/  LD.E R29, desc[UR26][R2.64+0x14] ;  /* 0x0000141a021d7980 */ /* 0x020ea2000c101900 */
[----:B------:R-:W-:-:S02]  /*3f880*/  R2UR UR16, R4 ;  /* 0x00000000041072ca */ /* 0x000fc400000e0000 */
[C---:B------:R-:W-:Y:S01]  /*3f890*/  R2UR UR17, R5.reuse ;  /* 0x00000000051172ca */ /* 0x040fe200000e0000 */
[----:B------:R-:W2:Y:S01]  /*3f8a0*/  LD.E R30, desc[UR28][R2.64+0x18] ;  /* 0x0000181c021e7980 */ /* 0x000ea2000c101900 */
[C---:B------:R-:W-:Y:S02]  /*3f8b0*/  R2UR UR18, R4.reuse ;  /* 0x00000000041272ca */ /* 0x040fe400000e0000 */
[C---:B------:R-:W-:Y:S01]  /*3f8c0*/  R2UR UR19, R5.reuse ;  /* 0x00000000051372ca */ /* 0x040fe200000e0000 */
[----:B------:R-:W2:Y:S01]  /*3f8d0*/  LD.E R31, desc[UR30][R2.64+0x1c] ;  /* 0x00001c1e021f7980 */ /* 0x000ea2000c101900 */
[C---:B------:R-:W-:Y:S02]  /*3f8e0*/  R2UR UR20, R4.reuse ;  /* 0x00000000041472ca */ /* 0x040fe400000e0000 */
[----:B------:R-:W-:Y:S01]  /*3f8f0*/  R2UR UR21, R5 ;  /* 0x00000000051572ca */ /* 0x000fe200000e0000 */
[----:B------:R-:W2:Y:S01]  /*3f900*/  LD.E R32, desc[UR32][R2.64+0x20] ;  /* 0x0000202002207980 */ /* 0x000ea2000c101900 */
        /* <DEDUP_REMOVED lines=291> */
[----:B------:R-:W-:Y:S02]  /*40b40*/  R2UR UR58, R4 ;  /* 0x00000000043a72ca */ /* 0x000fe400000e0000 */
[----:B------:R-:W-:Y:S01]  /*40b50*/  R2UR UR59, R5 ;  /* 0x00000000053b72ca */ /* 0x000fe200000e0000 */
        /* <DEDUP_REMOVED lines=22> */
[----:B------:R-:W-:-:S02]  /*40cc0*/  VIADD R152, R6, 0x80 ;  /* 0x0000008006987836 */ /* 0x000fc40000000000 */
[----:B------:R-:W-:-:S03]  /*40cd0*/  IMAD.MOV.U32 R153, RZ, RZ, R7 ;  /* 0x000000ffff997224 */ /* 0x000fc600078e0007 */
[----:B------:R-:W-:Y:S02]  /*40ce0*/  R2UR UR6, R152 ;  /* 0x00000000980672ca */ /* 0x000fe400000e0000 */
[----:B------:R-:W-:Y:S02]  /*40cf0*/  R2UR UR7, R153 ;  /* 0x00000000990772ca */ /* 0x000fe400000e0000 */
[----:B------:R-:W-:Y:S02]  /*40d00*/  F2FP.F16.F32.PACK_AB R152, R16, R17 ;  /* 0x000000111098723e */ /* 0x000fe400000000ff */
[----:B------:R-:W-:Y:S02]  /*40d10*/  F2FP.F16.F32.PACK_AB R154, R14, R15 ;  /* 0x0000000f0e9a723e */ /* 0x000fe400000000ff */
[----:B------:R-:W-:Y:S02]  /*40d20*/  F2FP.F16.F32.PACK_AB R153, R12, R13 ;  /* 0x0000000d0c99723e */ /* 0x000fe400000000ff */
[----:B------:R-:W-:-:S02]  /*40d30*/  F2FP.F16.F32.PACK_AB R155, R10, R11 ;  /* 0x0000000b0a9b723e */ /* 0x000fc400000000ff */
        /* <DEDUP_REMOVED lines=20> */
[----:B--2---:R-:W-:-:S06]  /*40e80*/  WARPGROUP.ARRIVE ;  /* 0x00000000000079c5 */ /* 0x004fcc0000000000 */
        /* <DEDUP_REMOVED lines=754> */
[----:B------:R-:W-:Y:S01]  /*43db0*/  IMAD.MOV.U32 R11, RZ, RZ, R7 ;  /* 0x000000ffff0b7224 */ /* 0x000fe200078e0007 */
[----:B------:R-:W-:Y:S02]  /*43dc0*/  F2FP.F16.F32.PACK_AB R164, R164, R165 ;  /* 0x000000a5a4a4723e */ /* 0x000fe400000000ff */
[----:B------:R-:W-:Y:S02]  /*43dd0*/  R2UR UR6, R10 ;  /* 0x000000000a0672ca */ /* 0x000fe400000e0000 */
[----:B------:R-:W-:Y:S02]  /*43de0*/  R2UR UR7, R11 ;  /* 0x000000000b0772ca */ /* 0x000fe400000e0000 */
        /* <DEDUP_REMOVED lines=1602> */
[C---:B------:R-:W-:Y:S01]  /*4a210*/  R2UR UR39, R5.reuse ;  /* 0x00000000052772ca */ /* 0x040fe200000e0000 */
[----:B------:R-:W-:Y:S02]  /*4a220*/  WARPGROUP.DEPBAR.LE gsb0, 0x0 ;  /* 0x00008000000079c5 */ /* 0x000fe40000010000 */
        /* <DEDUP_REMOVED lines=348> */
[----:B------:R5:W-:Y:S04]  /*4b7f0*/  ST.E desc[UR26][R2.64+0x1e0], R144 ;  /* 0x0001e09002007985 */ /* 0x000be8000c10191a */
[----:B------:R5:W-:Y:S04]  /*4b800*/  ST.E desc[UR28][R2.64+0x1e4], R145 ;  /* 0x0001e49102007985 */ /* 0x000be8000c10191c */
        /* <DEDUP_REMOVED lines=40> */
[----:B------:R-:W-:Y:S01]  /*4ba90*/  R2UR UR59, R5 ;  /* 0x00000000053b72ca */ /* 0x000fe200000e0000 */
        /* <DEDUP_REMOVED lines=322> */
[----:B------:R-:W-:Y:S01]  /*4cec0*/  R2UR UR58, R4 ;  /* 0x00000000043a72ca */ /* 0x000fe200000e0000 */
[----:B------:R-:W2:Y:S01]  /*4ced0*/  LD.E R130, desc[UR12][R2.64+0x1a8] ;  /* 0x0001a80c02827980 */ /* 0x000ea2000c101900 */
[----:B------:R-:W-:-:S03]  /*4cee0*/  R2UR UR59, R5 ;  /* 0x00000000053b72ca */ /* 0x000fc600000e0000 */
        /* <DEDUP_REMOVED lines=21> */
[----:B------:R-:W-:Y:S01]  /*4d040*/  VIADD R6, R6, 0x280 ;  /* 0x0000028006067836 */ /* 0x000fe20000000000 */
[----:B------:R-:W-:-:S02]  /*4d050*/  R2UR UR7, R7 ;  /* 0x00000000070772ca */ /* 0x000fc400000e0000 */
[----:B------:R-:W-:Y:S02]  /*4d060*/  F2FP.F16.F32.PACK_AB R186, R186, R187 ;  /* 0x000000bbbaba723e */ /* 0x000fe400000000ff */
[----:B------:R-:W-:Y:S02]  /*4d070*/  R2UR UR6, R6 ;  /* 0x00000000060672ca */ /* 0x000fe400000e0000 */
[----:B------:R-:W-:Y:S02]  /*4d080*/  F2FP.F16.F32.PACK_AB R184, R188, R189 ;  /* 0x000000bdbcb8723e */ /* 0x000fe400000000ff */
[----:B------:R-:W-:Y:S02]  /*4d090*/  F2FP.F16.F32.PACK_AB R185, R161, R162 ;  /* 0x000000a2a1b9723e */ /* 0x000fe400000000ff */
[----:B------:R-:W-:Y:S02]  /*4d0a0*/  F2FP.F16.F32.PACK_AB R187, R159, R160 ;  /* 0x000000a09fbb723e */ /* 0x000fe400000000ff */
        /* <DEDUP_REMOVED lines=27> */
[----:B------:R-:W-:Y:S01]  /*4d260*/  R2UR UR29, R5 ;  /* 0x00000000051d72ca */ /* 0x000fe200000e0000 */
[----:B------:R-:W-:-:S02]  /*4d270*/  WARPGROUP.DEPBAR.LE gsb0, 0x0 ;  /* 0x00008000000079c5 */ /* 0x000fc40000010000 */
[----:B------:R-:W-:Y:S01]  /*4d280*/  ST.E desc[UR4][R2.64], R24 ;  /* 0x0000001802007985 */ /* 0x000fe2000c101904 */
[C---:B------:R-:W-:Y:S02]  /*4d290*/  R2UR UR4, R4.reuse ;  /* 0x00000000040472ca */ /* 0x040fe400000e0000 */
[C---:B------:R-:W-:Y:S01]  /*4d2a0*/  R2UR UR5, R5.reuse ;  /* 0x00000000050572ca */ /* 0x040fe200000e0000 */
[----:B------:R-:W-:Y:S01]  /*4d2b0*/  ST.E desc[UR6][R2.64+0x4], R25 ;  /* 0x0000041902007985 */ /* 0x000fe2000c101906 */
        /* <DEDUP_REMOVED lines=1116> */
[C---:B------:R-:W-:Y:S02]  /*51880*/  R2UR UR4, R4.reuse ;  /* 0x00000000040472ca */ /* 0x040fe400000e0000 */
[C---:B------:R-:W-:Y:S02]  /*51890*/  R2UR UR5, R5.reuse ;  /* 0x00000000050572ca */ /* 0x040fe400000e0000 */
[----:B------:R-:W-:Y:S02]  /*518a0*/  R2UR UR6, R4 ;  /* 0x00000000040672ca */ /* 0x000fe400000e0000 */
[----:B------:R-:W-:-:S02]  /*518b0*/  R2UR UR7, R5 ;  /* 0x00000000050772ca */ /* 0x000fc400000e0000 */
[----:B------:R-:W-:-:S07]  /*518c0*/  LOP3.LUT P6, RZ, R195, 0x7f, RZ, 0xc0, !PT ;  /* 0x0000007fc3ff7812 */ /* 0x000fce00078cc0ff */
[----:B--2---:R1:W-:Y:S04]  /*518d0*/  ST.E desc[UR4][R2.64+0x1f8], R13 ;  /* 0x0001f80d02007985 */ /* 0x0043e8000c101904 */
[----:B0-----:R-:W2:Y:S01]  /*518e0*/  LD.E R9, desc[UR6][R2.64+0x1fc] ;  /* 0x0001fc0602097980 */ /* 0x001ea2000c101900 */
[----:B------:R-:W-:Y:S02]  /*518f0*/  R2UR UR4, R4 ;  /* 0x00000000040472ca */ /* 0x000fe400000e0000 */
[----:B------:R-:W-:-:S13]  /*51900*/  R2UR UR5, R5 ;  /* 0x00000000050572ca */ /* 0x000fda00000e0000 */
[----:B--2---:R1:W-:Y:S01]  /*51910*/  ST.E desc[UR4][R2.64+0x1fc], R9 ;  /* 0x0001fc0902007985 */ /* 0x0043e2000c101904 */
[----:B------:R-:W-:Y:S05]  /*51920*/  @P6 BRA `(.L_x_11354) ;  /* 0x0000000000306947 */ /* 0x000fea0003800000 */
[----:B-1----:R-:W2:Y:S04]  /*51930*/  LDL.64 R2, [R158+0x40] ;  /* 0x000040009e027983 */ /* 0x002ea80000100a00 */
        /* <DEDUP_REMOVED lines=11> */
.L_x_11354:
[----:B------:R-:W-:-:S04]  /*519f0*/  IMAD.MOV.U32 R197, RZ, RZ, 0x0 ;  /* 0x00000000ffc57424 */ /* 0x000fc800078e00ff */
[----:B01----:R-:W-:Y:S05]  /*51a00*/  RET.REL.NODEC R196 `(_ZN7cutlass13device_kernelIN5flash11enable_sm90INS1_16FlashAttnFwdSm90INS1_25CollectiveMainloopFwdSm90ILi2EN4cute5tupleIJNS5_1CILi1EEES8_S8_EEENS6_IJNS7_ILi128EEENS7_ILi96EEENS7_ILi64EEEEEELi256ENS_6half_tEfNS_4arch4Sm90ELb0ELb1ELb1ELb0ELb0ELb0ELb1ELb1ELb0ELb1ELb1ELb0EEENS1_21CollectiveEpilogueFwdINS6_IJSA_NS7_ILi256EEESB_EEES9_SE_SG_Li256ELb0ELb1ELb1ELb0EEENS1_19SingleTileSchedulerILb0ELb1ELb1ELi128EEEEEEEEEvNT_6ParamsE) ;  /* 0xfffffae4c47c7950 */ /* 0x003fea0003c3ffff */
.L_x_11332:
[----:B0-----:R0:W1:Y:S02]  /*51a10*/  SYNCS.PHASECHK.TRANS64.TRYWAIT P1, [R10+URZ], R11 ;  /* 0x0000000b0a0075a7 */ /* 0x001064000802017f */
[----:B-1----:R-:W-:Y:S05]  /*51a20*/  @!P1 NANOSLEEP.SYNCS 0x989680 ;  /* 0x009896800000995d */ /* 0x002fea0003900000 */
[----:B------:R-:W1:Y:S02]  /*51a30*/  @!P1 SYNCS.PHASECHK.TRANS64 P1, [R10+URZ], R11 ;  /* 0x0000000b0a0095a7 */ /* 0x000e64000802007f */
[----:B-1----:R-:W-:Y:S05]  /*51a40*/  @!P1 BRA `(.L_x_11332) ;  /* 0xfffffffc00f09947 */ /* 0x002fea000383ffff */
[----:B------:R-:W-:Y:S05]  /*51a50*/  BRA `(.L_x_11331) ;  /* 0xfffffe4800287947 */ /* 0x000fea000383ffff */
.L_x_11339:
[----:B0-----:R0:W1:Y:S02]  /*51a60*/  SYNCS.PHASECHK.TRANS64.TRYWAIT P1, [R10+URZ], R11 ;  /* 0x0000000b0a0075a7 */ /* 0x001064000802017f */
[----:B-1----:R-:W-:Y:S05]  /*51a70*/  @!P1 NANOSLEEP.SYNCS 0x989680 ;  /* 0x009896800000995d */ /* 0x002fea0003900000 */
[----:B------:R-:W1:Y:S02]  /*51a80*/  @!P1 SYNCS.PHASECHK.TRANS64 P1, [R10+URZ], R11 ;  /* 0x0000000b0a0095a7 */ /* 0x000e64000802007f */
[----:B-1----:R-:W-:Y:S05]  /*51a90*/  @!P1 BRA `(.L_x_11339) ;  /* 0xfffffffc00f09947 */ /* 0x002fea000383ffff */
[----:B------:R-:W-:Y:S05]  /*51aa0*/  BRA `(.L_x_11338) ;  /* 0xfffffe4c00fc7947 */ /* 0x000fea000383ffff */
.L_x_11355:
        /* <DEDUP_REMOVED lines=13> */
.L_x_15195:


//--------------------- .text._ZN7cutlass13device_kernelIN5flash11enable_sm90INS1_16FlashAttnFwdSm90INS1_25CollectiveMainloopFwdSm90ILi2EN4cute5tupleIJNS5_1CILi1EEES8_S8_EEENS6_IJNS7_ILi128EEENS7_ILi96EEENS7_ILi64EEEEEELi256ENS_6half_tEfNS_4arch4Sm90ELb0ELb1ELb1ELb1ELb0ELb0ELb0ELb1ELb0ELb1ELb1ELb0EEENS1_21CollectiveEpilogueFwdINS6_IJSA_NS7_ILi256EEESB_EEES9_SE_SG_Li256ELb1ELb1ELb1ELb0EEENS1_36VarlenDynamicPersistentTileSchedulerILi128ELi96ELi256ELi128ELb1ELb1ELb1ELb1ELb0ELb1EEEEEEEEEvNT_6ParamsE --------------------------
	.section	.text._ZN7cutlass13device_kernelIN5flash11enable_sm90INS1_16FlashAttnFwdSm90INS1_25CollectiveMainloopFwdSm90ILi2EN4cute5tupleIJNS5_1CILi1EEES8_S8_EEENS6_IJNS7_ILi128EEENS7_ILi96EEENS7_ILi64EEEEEELi256ENS_6half_tEfNS_4arch4Sm90ELb0ELb1ELb1ELb1ELb0ELb0ELb0ELb1ELb0ELb1ELb1ELb0EEENS1_21CollectiveEpilogueFwdINS6_IJSA_NS7_ILi256EEESB_EEES9_SE_SG_Li256ELb1ELb1ELb1ELb0EEENS1_36VarlenDynamicPersistentTileSchedulerILi128ELi96ELi256ELi128ELb1ELb1ELb1ELb1ELb0ELb1EEEEEEEEEvNT_6ParamsE,"ax",@progbits
	.align	128
.text._ZN7cutlass13device_kernelIN5flash11enable_sm90INS1_16FlashAttnFwdSm90INS1_25CollectiveMainloopFwdSm90ILi2EN4cute5tupleIJNS5_1CILi1EEES8_S8_EEENS6_IJNS7_ILi128EEENS7_ILi96EEENS7_ILi64EEEEEELi256ENS_6half_tEfNS_4arch4Sm90ELb0ELb1ELb1ELb1ELb0ELb0ELb0ELb1ELb0ELb1ELb1ELb0EEENS1_21CollectiveEpilogueFwdINS6_IJSA_NS7_ILi256EEESB_EEES9_SE_SG_Li256ELb1ELb1ELb1ELb0EEENS1_36VarlenDynamicPersistentTileSchedulerILi128ELi96ELi256ELi128ELb1ELb1ELb1ELb1ELb0ELb1EEEEEEEEEvNT_6ParamsE:
        .type           _ZN7cutlass13device_kernelIN5flash11enable_sm90INS1_16FlashAttnFwdSm90INS1_25CollectiveMainloopFwdSm90ILi2EN4cute5tupleIJNS5_1CILi1EEES8_S8_EEENS6_IJNS7_ILi128EEENS7_ILi96EEENS7_ILi64EEEEEELi256ENS_6half_tEfNS_4arch4Sm90ELb0ELb1ELb1ELb1ELb0ELb0ELb0ELb1ELb0ELb1ELb1ELb0EEENS1_21CollectiveEpilogueFwdINS6_IJSA_NS7_ILi256EEESB_EEES9_SE_SG_Li256ELb1ELb1ELb1ELb0EEENS1_36VarlenDynamicPersistentTileSchedulerILi128ELi96ELi256ELi128ELb1ELb1ELb1ELb1ELb0ELb1EEEEEEEEEvNT_6ParamsE,@function
        .size           _ZN7cutlass13device_kernelIN5flash11enable_sm90INS1_16FlashAttnFwdSm90INS1_25CollectiveMainloopFwdSm90ILi2EN4cute5tupleIJNS5_1CILi1EEES8_S8_EEENS6_IJNS7_ILi128EEENS7_ILi96EEENS7_ILi64EEEEEELi256ENS_6half_tEfNS_4arch4Sm90ELb0ELb1ELb1ELb1ELb0ELb0ELb0ELb1ELb0ELb1ELb1ELb0EEENS1_21CollectiveEpilogueFwdINS6_IJSA_NS7_ILi256EEESB_EEES9_SE_SG_Li256ELb1ELb1ELb1ELb0EEENS1_36VarlenDynamicPersistentTileSchedulerILi128ELi96ELi256ELi128ELb1ELb1ELb1ELb1ELb0ELb1EEEEEEEEEvNT_6ParamsE,(.L_x_15197 - _ZN7cutlass13device_kernelIN5flash11enable_sm90INS1_16FlashAttnFwdSm90INS1_25CollectiveMainloopFwdSm90ILi2EN4cute5tupleIJNS5_1CILi1EEES8_S8_EEENS6_IJNS7_ILi128EEENS7_ILi96EEENS7_ILi64EEEEEELi256ENS_6half_tEfNS_4arch4Sm90ELb0ELb1ELb1ELb1ELb0ELb0ELb0ELb1ELb0ELb1ELb1ELb0EEENS1_21CollectiveEpilogueFwdINS6_IJSA_NS7_ILi256EEESB_EEES9_SE_SG_Li256ELb1ELb1ELb1ELb0EEENS1_36VarlenDynamicPersistentTileSchedulerILi128ELi96ELi256ELi128ELb1ELb1ELb1ELb1ELb0ELb1EEEEEEEEEvNT_6ParamsE)
        .other          _ZN7cutlass13device_kernelIN5flash11enable_sm90INS1_16FlashAttnFwdSm90INS1_25CollectiveMainloopFwdSm90ILi2EN4cute5tupleIJNS5_1CILi1EEES8_S8_EEENS6_IJNS7_ILi128EEENS7_ILi96EEENS7_ILi64EEEEEELi256ENS_6half_tEfNS_4arch4Sm90ELb0ELb1ELb1ELb1ELb0ELb0ELb0ELb1ELb0ELb1ELb1ELb0EEENS1_21CollectiveEpilogueFwdINS6_IJSA_NS7_ILi256EEESB_EEES9_SE_SG_Li256ELb1ELb1ELb1ELb0EEENS1_36VarlenDynamicPersistentTileSchedulerILi128ELi96ELi256ELi128ELb1ELb1ELb1ELb1ELb0ELb1EEEEEEEEEvNT_6ParamsE,@"STO_CUDA_ENTRY STV_DEFAULT"
_ZN7cutlass13device_kernelIN5flash11enable_sm90INS1_16FlashAttnFwdSm90INS1_25CollectiveMainloopFwdSm90ILi2EN4cute5tupleIJNS5_1CILi1EEES8_S8_EEENS6_IJNS7_ILi128EEENS7_ILi96EEENS7_ILi64EEEEEELi256ENS_6half_tEfNS_4arch4Sm90ELb0ELb1ELb1ELb1ELb0ELb0ELb0ELb1ELb0ELb1ELb1ELb0EEENS1_21CollectiveEpilogueFwdINS6_IJSA_NS7_ILi256EEESB_EEES9_SE_SG_Li256ELb1ELb1ELb1ELb0EEENS1_36VarlenDynamicPersistentTileSchedulerILi128ELi96ELi256ELi128ELb1ELb1ELb1ELb1ELb0ELb1EEEEEEEEEvNT_6ParamsE:
        /* <DEDUP_REMOVED lines=18> */
.L_x_11357:
[----:B------:R-:W-:Y:S05]  /*0120*/  BSYNC B0 ;  /* 0x0000000000007941 */ /* 0x000fea0003800000 */
.L_x_11356:
        /* <DEDUP_REMOVED lines=41> */
.L_x_11358:
        /* <DEDUP_REMOVED lines=22> */
.L_x_11359:
        /* <DEDUP_REMOVED lines=18> */
.L_x_11360:
        /* <DEDUP_REMOVED lines=22> */
.L_x_11361:
        /* <DEDUP_REMOVED lines=22> */
.L_x_11362:
[----:B------:R-:W-:Y:S01]  /*0900*/  PLOP3.LUT P0, PT, PT, PT, UP0, 0x80, 0x0 ;  /* 0x000000000000781c */ /* 0x000fe20003f0f008 */
[----:B------:R-:W-:Y:S01]  /*0910*/  UMOV UR36, 0x1 ;  /* 0x0000000100247882 */ /* 0x000fe20000000000 */
[----:B------:R-:W-:Y:S01]  /*0920*/  NOP ;  /* 0x0000000000007918 */ /* 0x000fe20000000000 */
[----:B------:R-:W-:Y:S01]  /*0930*/  USEL UR36, UR36, 0x2, !UP0 ;  /* 0x0000000224247887 */ /* 0x000fe2000c000000 */
[----:B------:R-:W-:Y:S01]  /*0940*/  ULDC.64 UR40, c[0x0][0x208] ;  /* 0x0000820000287ab9 */ /* 0x000fe20000000a00 */
[----:B012-4-:R-:W-:Y:S08]  /*0950*/  BAR.SYNC.DEFER_BLOCKING 0x0 ;  /* 0x0000000000007b1d */ /* 0x017ff00000010000 */
[----:B------:R-:W-:Y:S05]  /*0960*/  @!P0 BRA `(.L_x_11363) ;  /* 0x0000012c00388947 */ /* 0x000fea0003800000 */
.L_x_11364:
        /* <DEDUP_REMOVED lines=24> */
[----:B------:R-:W-:Y:S02]  /*0af0*/  UMOV UR39, URZ ;  /* 0x0000003f00277c82 */ /* 0x000fe40008000000 */
[CC--:B------:R-:W-:Y:S02]  /*0b00*/  LEA.HI R0, R3.reuse, R6.reuse, RZ, 0x7 ;  /* 0x0000000603007211 */ /* 0x0c0fe400078f38ff */
[----:B------:R-:W-:-:S02]  /*0b10*/  LEA.HI R2, R3, R6, RZ, 0x4 ;  /* 0x0000000603027211 */ /* 0x000fc400078f20ff */
[----:B------:R-:W-:Y:S02]  /*0b20*/  LOP3.LUT R231, R0, 0xffffff80, RZ, 0xc0, !PT ;  /* 0xffffff8000e77812 */ /* 0x000fe400078ec0ff */
[CC--:B------:R-:W-:Y:S02]  /*0b30*/  LEA.HI R4, R3.reuse, R6.reuse, RZ, 0x5 ;  /* 0x0000000603047211 */ /* 0x0c0fe400078f28ff */
[----:B------:R-:W-:Y:S01]  /*0b40*/  LEA.HI R5, R3, R6, RZ, 0x2 ;  /* 0x0000000603057211 */ /* 0x000fe200078f10ff */
[----:B------:R-:W-:Y:S01]  /*0b50*/  IMAD.IADD R231, R6, 0x1, -R231 ;  /* 0x0000000106e77824 */ /* 0x000fe200078e0ae7 */
[----:B------:R-:W-:Y:S01]  /*0b60*/  LOP3.LUT R3, R2, 0x3fffff0, RZ, 0xc0, !PT ;  /* 0x03fffff002037812 */ /* 0x000fe200078ec0ff */
[----:B------:R-:W-:Y:S01]  /*0b70*/  IMAD.SHL.U32 R7, R4, 0x20, RZ ;  /* 0x0000002004077824 */ /* 0x000fe200078e00ff */
[----:B------:R-:W-:Y:S02]  /*0b80*/  LOP3.LUT R11, R5, 0xfffffffc, RZ, 0xc0, !PT ;  /* 0xfffffffc050b7812 */ /* 0x000fe400078ec0ff */
[----:B------:R-:W-:Y:S01]  /*0b90*/  SHF.R.S32.HI R8, RZ, 0x1f, R231 ;  /* 0x0000001fff087819 */ /* 0x000fe200000114e7 */
[C---:B------:R-:W-:Y:S01]  /*0ba0*/  IMAD.IADD R4, R6.reuse, 0x1, -R3 ;  /* 0x0000000106047824 */ /* 0x040fe200078e0a03 */
[----:B------:R-:W-:Y:S01]  /*0bb0*/  SHF.R.S32.HI R5, RZ, 0x4, R2 ;  /* 0x00000004ff057819 */ /* 0x000fe20000011402 */
[----:B------:R-:W-:Y:S01]  /*0bc0*/  IMAD.IADD R12, R6, 0x1, -R11 ;  /* 0x00000001060c7824 */ /* 0x000fe200078e0a0b */
[----:B------:R-:W-:-:S02]  /*0bd0*/  LEA.HI R9, R8, R231, RZ, 0x2 ;  /* 0x000000e708097211 */ /* 0x000fc400078f10ff */
[----:B------:R-:W-:Y:S02]  /*0be0*/  LEA.HI R2, R2, R5, RZ, 0x1 ;  /* 0x0000000502027211 */ /* 0x000fe400078f08ff */
[--C-:B------:R-:W-:Y:S02]  /*0bf0*/  SHF.R.S32.HI R10, RZ, 0x2, R9.reuse ;  /* 0x00000002ff0a7819 */ /* 0x100fe40000011409 */
[----:B------:R-:W-:Y:S02]  /*0c00*/  SHF.R.S32.HI R3, RZ, 0x1f, R9 ;  /* 0x0000001fff037819 */ /* 0x000fe40000011409 */
[----:B------:R-:W-:Y:S02]  /*0c10*/  LEA.HI R8, R8, R231, RZ, 0x5 ;  /* 0x000000e708087211 */ /* 0x000fe400078f28ff */
[----:B------:R-:W-:Y:S02]  /*0c20*/  LEA.HI R6, R3, R10, RZ, 0x3 ;  /* 0x0000000a03067211 */ /* 0x000fe400078f18ff */
[----:B------:R-:W-:-:S02]  /*0c30*/  SHF.R.S32.HI R3, RZ, 0x7, R0 ;  /* 0x00000007ff037819 */ /* 0x000fc40000011400 */
[----:B------:R-:W-:Y:S02]  /*0c40*/  LOP3.LUT R11, R6, 0xfffffff8, RZ, 0xc0, !PT ;  /* 0xfffffff8060b7812 */ /* 0x000fe400078ec0ff */
[----:B------:R-:W-:Y:S02]  /*0c50*/  LEA.HI R0, R0, R3, RZ, 0x1 ;  /* 0x0000000300007211 */ /* 0x000fe400078f08ff */
[----:B------:R-:W-:Y:S01]  /*0c60*/  LOP3.LUT R7, R7, 0xfffffc00, RZ, 0xc0, !PT ;  /* 0xfffffc0007077812 */ /* 0x000fe200078ec0ff */
[----:B------:R-:W-:Y:S01]  /*0c70*/  IMAD.IADD R11, R10, 0x1, -R11 ;  /* 0x000000010a0b7824 */ /* 0x000fe200078e0a0b */
[----:B------:R-:W-:Y:S02]  /*0c80*/  LOP3.LUT R2, R2, 0x1ffffffe, RZ, 0xc0, !PT ;  /* 0x1ffffffe02027812 */ /* 0x000fe400078ec0ff */
[----:B------:R-:W-:Y:S01]  /*0c90*/  LOP3.LUT R0, R0, 0x3fffffe, RZ, 0xc0, !PT ;  /* 0x03fffffe00007812 */ /* 0x000fe200078ec0ff */
[----:B------:R-:W-:Y:S01]  /*0ca0*/  IMAD R7, R4, 0x40, R7 ;  /* 0x0000004004077824 */ /* 0x000fe200078e0207 */
[----:B------:R-:W-:Y:S01]  /*0cb0*/  SHF.R.S32.HI R8, RZ, 0x5, R8 ;  /* 0x00000005ff087819 */ /* 0x000fe20000011408 */
[----:B------:R-:W-:Y:S01]  /*0cc0*/  IMAD.IADD R2, R5, 0x1, -R2 ;  /* 0x0000000105027824 */ /* 0x000fe200078e0a02 */
[----:B------:R-:W-:Y:S01]  /*0cd0*/  LOP3.LUT R6, R9, 0x7ffffffc, RZ, 0xc0, !PT ;  /* 0x7ffffffc09067812 */ /* 0x000fe200078ec0ff */
[----:B------:R-:W-:Y:S01]  /*0ce0*/  IMAD.IADD R0, R3, 0x1, -R0 ;  /* 0x0000000103007824 */ /* 0x000fe200078e0a00 */
[----:B------:R-:W-:Y:S01]  /*0cf0*/  LEA.HI R4, R12, R12, RZ, 0x1 ;  /* 0x0000000c0c047211 */ /* 0x000fe200078f08ff */
[----:B------:R-:W-:-:S02]  /*0d00*/  IMAD R11, R8, 0x10, R11 ;  /* 0x00000010080b7824 */ /* 0x000fc400078e020b */
[----:B------:R-:W-:Y:S01]  /*0d10*/  IMAD R2, R2, 0x8, R7 ;  /* 0x0000000802027824 */ /* 0x000fe200078e0207 */
[----:B------:R-:W-:Y:S01]  /*0d20*/  LOP3.LUT R3, R4, 0x1ffffffe, RZ, 0xc0, !PT ;  /* 0x1ffffffe04037812 */ /* 0x000fe200078ec0ff */
[----:B------:R-:W-:Y:S02]  /*0d30*/  IMAD R0, R0, 0x40, R11 ;  /* 0x0000004000007824 */ /* 0x000fe400078e020b */
[----:B------:R-:W-:Y:S01]  /*0d40*/  IMAD.IADD R6, R231, 0x1, -R6 ;  /* 0x00000001e7067824 */ /* 0x000fe200078e0a06 */
[----:B------:R0:W-:Y:S01]  /*0d50*/  STL [R1+0x60], R2 ;  /* 0x0000600201007387 */ /* 0x0001e20000100800 */
[----:B------:R-:W-:Y:S02]  /*0d60*/  IMAD.IADD R3, R12, 0x1, -R3 ;  /* 0x000000010c037824 */ /* 0x000fe400078e0a03 */
[----:B------:R-:W-:Y:S01]  /*0d70*/  IMAD.SHL.U32 R16, R6, 0x2, RZ ;  /* 0x0000000206107824 */ /* 0x000fe200078e00ff */
[----:B------:R1:W-:Y:S01]  /*0d80*/  STL [R1+0x5c], R0 ;  /* 0x00005c0001007387 */ /* 0x0003e20000100800 */
[----:B------:R-:W-:-:S02]  /*0d90*/  IMAD.MOV.U32 R6, RZ, RZ, R14 ;  /* 0x000000ffff067224 */ /* 0x000fc400078e000e */
[C---:B------:R-:W-:Y:S02]  /*0da0*/  VIADD R229, R16.reuse, 0x8 ;  /* 0x0000000810e57836 */ /* 0x040fe40000000000 */
        /* <DEDUP_REMOVED lines=53> */
[----:B------:R-:W-:Y:S01]  /*1100*/  IMAD R22, R3, 0x8, R0 ;  /* 0x0000000803167824 */ /* 0x000fe200078e0200 */
[----:B-1----:R-:W-:-:S07]  /*1110*/  SHF.R.S32.HI R232, RZ, 0x1f, R203 ;  /* 0x0000001fffe87819 */ /* 0x002fce00000114cb */
.L_x_11468:
[----:B------:R-:W-:Y:S01]  /*1120*/  ULDC.64 UR6, c[0x0][0xa28] ;  /* 0x00028a0000067ab9 */ /* 0x000fe20000000a00 */
[----:B0--3--:R-:W0:Y:S01]  /*1130*/  LDC R17, c[0x0][0x288] ;  /* 0x0000a200ff117b82 */ /* 0x009e220000000800 */
[----:B------:R-:W-:Y:S01]  /*1140*/  UISETP.NE.U32.AND UP0, UPT, UR6, URZ, UPT ;  /* 0x0000003f0600728c */ /* 0x000fe2000bf05070 */
[----:B----4-:R-:W-:-:S03]  /*1150*/  IMAD.MOV.U32 R8, RZ, RZ, RZ ;  /* 0x000000ffff087224 */ /* 0x010fc600078e00ff */
[----:B------:R-:W-:-:S03]  /*1160*/  UISETP.NE.AND.EX UP0, UPT, UR7, URZ, UPT, UP0 ;  /* 0x0000003f0700728c */ /* 0x000fc6000bf05300 */
[----:B------:R-:W-:Y:S01]  /*1170*/  ULDC.64 UR6, c[0x0][0xa18] ;  /* 0x0002860000067ab9 */ /* 0x000fe20000000a00 */
[----:B-1----:R-:W1:Y:S01]  /*1180*/  LDC.64 R10, c[0x0][0x418] ;  /* 0x00010600ff0a7b82 */ /* 0x002e620000000a00 */
[----:B------:R-:W-:Y:S01]  /*1190*/  UISETP.NE.U32.AND UP1, UPT, UR6, URZ, UPT ;  /* 0x0000003f0600728c */ /* 0x000fe2000bf25070 */
[----:B------:R-:W-:-:S03]  /*11a0*/  PLOP3.LUT P0, PT, PT, PT, UP0, 0x80, 0x0 ;  /* 0x000000000000781c */ /* 0x000fc60003f0f008 */
[----:B------:R-:W-:-:S03]  /*11b0*/  UISETP.NE.AND.EX UP1, UPT, UR7, URZ, UPT, UP1 ;  /* 0x0000003f0700728c */ /* 0x000fc6000bf25310 */
[----:B------:R-:W-:Y:S01]  /*11c0*/  @UP0 ULDC.64 UR6, c[0x0][0xa28] ;  /* 0x00028a0000060ab9 */ /* 0x000fe20000000a00 */
[----:B--2---:R-:W2:Y:S01]  /*11d0*/  LDC R9, c[0x0][0x424] ;  /* 0x00010900ff097b82 */ /* 0x004ea20000000800 */
[----:B------:R-:W-:Y:S01]  /*11e0*/  @UP0 UIMAD.WIDE UR6, UR5, 0x4, UR6 ;  /* 0x00000004050608a5 */ /* 0x000fe2000f8e0206 */
[----:B------:R-:W-:-:S05]  /*11f0*/  PLOP3.LUT P2, PT, PT, PT, UP1, 0x80, 0x0 ;  /* 0x000000000000781c */ /* 0x000fca0003f4f018 */
[----:B------:R-:W-:Y:S01]  /*1200*/  @UP1 ULDC.64 UR8, c[0x0][0xa18] ;  /* 0x0002860000081ab9 */ /* 0x000fe20000000a00 */
[----:B------:R-:W-:Y:S01]  /*1210*/  IMAD.U32 R2, RZ, RZ, UR6 ;  /* 0x00000006ff027e24 */ /* 0x000fe2000f8e00ff */
[----:B------:R-:W3:Y:S01]  /*1220*/  LDC R19, c[0x0][0x2f0] ;  /* 0x0000bc00ff137b82 */ /* 0x000ee20000000800 */
[----:B------:R-:W-:Y:S01]  /*1230*/  IMAD.U32 R3, RZ, RZ, UR7 ;  /* 0x00000007ff037e24 */ /* 0x000fe2000f8e00ff */
[----:B------:R-:W-:Y:S01]  /*1240*/  @UP1 UIMAD.WIDE UR6, UR5, 0x4, UR8 ;  /* 0x00000004050618a5 */ /* 0x000fe2000f8e0208 */
[----:B------:R-:W-:-:S03]  /*1250*/  LOP3.LUT R7, R6, 0xff000000, RZ, 0xc0, !PT ;  /* 0xff00000006077812 */ /* 0x000fc600078ec0ff */
[----:B------:R4:W5:Y:S02]  /*1260*/  @P0 LDG.E R8, desc[UR40][R2.64] ;  /* 0x0000002802080981 */ /* 0x000964000c1e1900 */
[----:B------:R-:W-:Y:S02]  /*1270*/  IMAD.U32 R4, RZ, RZ, UR6 ;  /* 0x00000006ff047e24 */ /* 0x000fe4000f8e00ff */
[----:B------:R-:W-:Y:S01]  /*1280*/  IMAD.U32 R5, RZ, RZ, UR7 ;  /* 0x00000007ff057e24 */ /* 0x000fe2000f8e00ff */
[----:B------:R-:W-:-:S04]  /*1290*/  ULDC.64 UR6, c[0x0][0xa20] ;  /* 0x0002880000067ab9 */ /* 0x000fc80000000a00 */
[----:B0-----:R4:W5:Y:S01]  /*12a0*/  @P2 LDG.E R17, desc[UR40][R4.64] ;  /* 0x0000002804112981 */ /* 0x001962000c1e1900 */
[----:B-1----:R-:W-:Y:S02]  /*12b0*/  ISETP.NE.U32.AND P0, PT, R10, RZ, PT ;  /* 0x000000ff0a00720c */ /* 0x002fe40003f05070 */
[----:B------:R-:W-:Y:S02]  /*12c0*/  ISETP.NE.U32.AND P1, PT, RZ, UR6, PT ;  /* 0x00000006ff007c0c */ /* 0x000fe4000bf25070 */
[----:B------:R-:W-:Y:S02]  /*12d0*/  LOP3.LUT R0, R6, 0xff0000, RZ, 0xc0, !PT ;  /* 0x00ff000006007812 */ /* 0x000fe400078ec0ff */
[----:B------:R-:W-:Y:S02]  /*12e0*/  SHF.R.U32.HI R7, RZ, 0x8, R7 ;  /* 0x00000008ff077819 */ /* 0x000fe40000011607 */
[----:B------:R-:W-:Y:S02]  /*12f0*/  ISETP.NE.AND.EX P0, PT, R11, RZ, PT, P0 ;  /* 0x000000ff0b00720c */ /* 0x000fe40003f05300 */
[----:B------:R-:W-:-:S02]  /*1300*/  ISETP.NE.AND.EX P1, PT, RZ, UR7, PT, P1 ;  /* 0x00000007ff007c0c */ /* 0x000fc4000bf25310 */
[----:B------:R-:W-:Y:S02]  /*1310*/  LEA.HI R200, R0, R7, RZ, 0x10 ;  /* 0x0000000700c87211 */ /* 0x000fe400078f80ff */
[----:B------:R-:W-:Y:S02]  /*1320*/  LOP3.LUT R23, R6, 0xffff, RZ, 0xc0, !PT ;  /* 0x0000ffff06177812 */ /* 0x000fe400078ec0ff */
[----:B--2---:R-:W-:Y:S01]  /*1330*/  SEL R0, R9, 0x1, P0 ;  /* 0x0000000109007807 */ /* 0x004fe20000000000 */
[----:B----4-:R-:W-:Y:S06]  /*1340*/  @P2 BRA `(.L_x_11365) ;  /* 0x00000000002c2947 */ /* 0x010fec0003800000 */
        /* <DEDUP_REMOVED lines=8> */
[----:B-----5:R-:W2:Y:S04]  /*13d0*/  LDG.E R17, desc[UR40][R2.64] ;  /* 0x0000002802117981 */ /* 0x020ea8000c1e1900 */
[----:B------:R-:W2:Y:S02]  /*13e0*/  LDG.E R4, desc[UR40][R2.64+0x4] ;  /* 0x0000042802047981 */ /* 0x000ea4000c1e1900 */
[----:B--2---:R-:W-:-:S07]  /*13f0*/  IMAD.IADD R17, R4, 0x1, -R17 ;  /* 0x0000000104117824 */ /* 0x004fce00078e0a11 */
.L_x_11365:
[----:B---3--:R-:W-:Y:S02]  /*1400*/  IMAD R19, R0, R19, RZ ;  /* 0x0000001300137224 */ /* 0x008fe400078e02ff */
[----:B------:R-:W-:Y:S01]  /*1410*/  IMAD.U32 R201, RZ, RZ, UR5 ;  /* 0x00000005ffc97e24 */ /* 0x000fe2000f8e00ff */
[----:B------:R-:W-:Y:S06]  /*1420*/  @!P1 BRA `(.L_x_11366) ;  /* 0x0000000000189947 */ /* 0x000fec0003800000 */
[----:B------:R-:W-:Y:S02]  /*1430*/  ULDC.64 UR6, c[0x0][0xa20] ;  /* 0x0002880000067ab9 */ /* 0x000fe40000000a00 */
[----:B------:R-:W-:-:S06]  /*1440*/  UIMAD.WIDE UR6, UR5, 0x4, UR6 ;  /* 0x00000004050678a5 */ /* 0x000fcc000f8e0206 */
[----:B------:R-:W-:Y:S02]  /*1450*/  IMAD.U32 R2, RZ, RZ, UR6 ;  /* 0x00000006ff027e24 */ /* 0x000fe4000f8e00ff */
[----:B------:R-:W-:-:S05]  /*1460*/  IMAD.U32 R3, RZ, RZ, UR7 ;  /* 0x00000007ff037e24 */ /* 0x000fca000f8e00ff */
[----:B------:R0:W5:Y:S01]  /*1470*/  LDG.E R19, desc[UR40][R2.64] ;  /* 0x0000002802137981 */ /* 0x000162000c1e1900 */
[----:B------:R-:W-:Y:S05]  /*1480*/  BRA `(.L_x_11367) ;  /* 0x00000000002c7947 */ /* 0x000fea0003800000 */
.L_x_11366:
        /* <DEDUP_REMOVED lines=9> */
[----:B------:R-:W2:Y:S02]  /*1520*/  LDG.E R0, desc[UR40][R2.64+0x4] ;  /* 0x0000042802007981 */ /* 0x000ea4000c1e1900 */
[----:B--2---:R-:W-:-:S07]  /*1530*/  IMAD.IADD R19, R0, 0x1, -R19 ;  /* 0x0000000100137824 */ /* 0x004fce00078e0a13 */
.L_x_11367:
[----:B------:R-:W1:Y:S01]  /*1540*/  LDC R0, c[0x0][0x448] ;  /* 0x00011200ff007b82 */ /* 0x000e620000000800 */
[----:B------:R-:W-:Y:S01]  /*1550*/  USHF.L.U32 UR43, UR4, 0x7, URZ ;  /* 0x00000007042b7899 */ /* 0x000fe2000800063f */
[----:B-----5:R-:W-:-:S03]  /*1560*/  IMAD.IADD R19, R19, 0x1, -R8 ;  /* 0x0000000113137824 */ /* 0x020fc600078e0a08 */
[----:B------:R-:W-:Y:S02]  /*1570*/  UIADD3 UR4, UR43, 0x7f, URZ ;  /* 0x0000007f2b047890 */ /* 0x000fe4000fffe03f */
[----:B0-----:R-:W-:Y:S01]  /*1580*/  IADD3 R3, R19, 0x1, -R17 ;  /* 0x0000000113037810 */ /* 0x001fe20007ffe811 */
[----:B------:R-:W0:Y:S01]  /*1590*/  LDC.64 R6, c[0x0][0x9e0] ;  /* 0x00027800ff067b82 */ /* 0x000e220000000a00 */
[----:B-1----:R-:W-:Y:S02]  /*15a0*/  ISETP.NE.AND P1, PT, R0, 0x1, PT ;  /* 0x000000010000780c */ /* 0x002fe40003f25270 */
[----:B------:R-:W-:Y:S01]  /*15b0*/  IMAD.U32 R0, RZ, RZ, UR4 ;  /* 0x00000004ff007e24 */ /* 0x000fe2000f8e00ff */
[----:B0-----:R-:W-:-:S10]  /*15c0*/  ISETP.GE.AND P2, PT, R7, 0x1, PT ;  /* 0x000000010700780c */ /* 0x001fd40003f46270 */
[----:B------:R-:W0:Y:S08]  /*15d0*/  @P1 LDC R2, c[0x0][0x44c] ;  /* 0x00011300ff021b82 */ /* 0x000e300000000800 */
[----:B------:R-:W1:Y:S01]  /*15e0*/  @P1 LDC R5, c[0x0][0x450] ;  /* 0x00011400ff051b82 */ /* 0x000e620000000800 */
[----:B0-----:R-:W-:-:S05]  /*15f0*/  @P1 IMAD.HI.U32 R2, R2, UR4, RZ ;  /* 0x0000000402021c27 */ /* 0x001fca000f8e00ff */
        /* <DEDUP_REMOVED lines=14> */
.L_x_11369:
[----:B------:R-:W-:-:S13]  /*16e0*/  ISETP.NE.AND P0, PT, R7, 0x1, PT ;  /* 0x000000010700780c */ /* 0x000fda0003f05270 */
[----:B------:R-:W0:Y:S02]  /*16f0*/  @P0 LDC.64 R4, c[0x0][0x9e8] ;  /* 0x00027a00ff040b82 */ /* 0x000e240000000a00 */
[----:B0-----:R-:W-:-:S05]  /*1700*/  @P0 IMAD.HI.U32 R4, R2, R4, RZ ;  /* 0x0000000402040227 */ /* 0x001fca00078e00ff */
[----:B------:R-:W-:-:S07]  /*1710*/  @P0 SHF.R.U32.HI R2, RZ, R5, R4 ;  /* 0x00000005ff020219 */ /* 0x000fce0000011604 */
.L_x_11370:
[----:B------:R-:W-:-:S05]  /*1720*/  IMAD R3, R2, R7, R7 ;  /* 0x0000000702037224 */ /* 0x000fca00078e0207 */
[----:B------:R-:W-:-:S07]  /*1730*/  VIMNMX R0, R0, R3, PT ;  /* 0x0000000300007248 */ /* 0x000fce0003fe0100 */
.L_x_11368:
[----:B------:R-:W0:Y:S01]  /*1740*/  @P1 LDC R3, c[0x0][0x44c] ;  /* 0x00011300ff031b82 */ /* 0x000e220000000800 */
[----:B------:R-:W-:Y:S01]  /*1750*/  IMAD.U32 R4, RZ, RZ, UR43 ;  /* 0x0000002bff047e24 */ /* 0x000fe2000f8e00ff */
[----:B------:R-:W-:Y:S01]  /*1760*/  ULDC UR4, c[0x0][0x9dc] ;  /* 0x0002770000047ab9 */ /* 0x000fe20000000800 */
[----:B------:R-:W-:Y:S02]  /*1770*/  VIADD R2, R0, 0x5f ;  /* 0x0000005f00027836 */ /* 0x000fe40000000000 */
[----:B------:R-:W-:Y:S02]  /*1780*/  VIADD R0, R19, 0x5f ;  /* 0x0000005f13007836 */ /* 0x000fe40000000000 */
[----:B------:R-:W-:Y:S01]  /*1790*/  IMAD.HI R2, R2, 0x2aaaaaab, RZ ;  /* 0x2aaaaaab02027827 */ /* 0x000fe200078e02ff */
[----:B------:R-:W1:Y:S03]  /*17a0*/  @P1 LDC R6, c[0x0][0x450] ;  /* 0x00011400ff061b82 */ /* 0x000e660000000800 */
[----:B------:R-:W-:Y:S01]  /*17b0*/  IMAD.HI R0, R0, 0x2aaaaaab, RZ ;  /* 0x2aaaaaab00007827 */ /* 0x000fe200078e02ff */
[----:B------:R-:W-:-:S04]  /*17c0*/  SHF.R.U32.HI R5, RZ, 0x1f, R2 ;  /* 0x0000001fff057819 */ /* 0x000fc80000011602 */
[----:B------:R-:W-:Y:S01]  /*17d0*/  LEA.HI.SX32 R2, R2, R5, 0x1c ;  /* 0x0000000502027211 */ /* 0x000fe200078fe2ff */
[----:B0-----:R-:W-:-:S05]  /*17e0*/  @P1 IMAD.HI.U32 R3, R3, UR43, RZ ;  /* 0x0000002b03031c27 */ /* 0x001fca000f8e00ff */
[----:B-1----:R-:W-:Y:S02]  /*17f0*/  @P1 SHF.R.U32.HI R4, RZ, R6, R3 ;  /* 0x00000006ff041219 */ /* 0x002fe40000011603 */
[----:B------:R-:W-:Y:S02]  /*1800*/  SHF.R.U32.HI R3, RZ, 0x1f, R0 ;  /* 0x0000001fff037819 */ /* 0x000fe40000011600 */
[----:B------:R-:W-:Y:S02]  /*1810*/  IADD3 R4, R4, R19, -R17 ;  /* 0x0000001304047210 */ /* 0x000fe40007ffe811 */
[----:B------:R-:W-:-:S03]  /*1820*/  LEA.HI.SX32 R3, R0, R3, 0x1c ;  /* 0x0000000300037211 */ /* 0x000fc600078fe2ff */
[----:B------:R-:W-:Y:S01]  /*1830*/  VIADD R6, R4, -UR4 ;  /* 0x8000000404067c36 */ /* 0x000fe20008000000 */
[----:B------:R-:W-:-:S04]  /*1840*/  VIMNMX R176, R3, R2, PT ;  /* 0x0000000203b07248 */ /* 0x000fc80003fe0100 */
[----:B------:R-:W-:Y:S01]  /*1850*/  R2UR UR4, R6 ;  /* 0x00000000060472ca */ /* 0x000fe200000e0000 */
[----:B------:R-:W-:-:S14]  /*1860*/  @!P2 BRA `(.L_x_11371) ;  /* 0x000000000044a947 */ /* 0x000fdc0003800000 */
        /* <DEDUP_REMOVED lines=9> */
.L_x_11372:
[----:B------:R-:W-:-:S13]  /*1900*/  ISETP.NE.AND P0, PT, R7, 0x1, PT ;  /* 0x000000010700780c */ /* 0x000fda0003f05270 */
[----:B------:R-:W0:Y:S02]  /*1910*/  @P0 LDC.64 R2, c[0x0][0x9e8] ;  /* 0x00027a00ff020b82 */ /* 0x000e240000000a00 */
[----:B0-----:R-:W-:-:S05]  /*1920*/  @P0 IMAD.HI.U32 R0, R4, R2, RZ ;  /* 0x0000000204000227 */ /* 0x001fca00078e00ff */
[----:B------:R-:W-:-:S07]  /*1930*/  @P0 SHF.R.U32.HI R4, RZ, R3, R0 ;  /* 0x00000003ff040219 */ /* 0x000fce0000011600 */
.L_x_11373:
[----:B------:R-:W-:-:S05]  /*1940*/  IMAD R4, R4, R7, RZ ;  /* 0x0000000704047224 */ /* 0x000fca00078e02ff */
[----:B------:R-:W-:-:S13]  /*1950*/  R2UR UR5, R4 ;  /* 0x00000000040572ca */ /* 0x000fda00000e0000 */
[----:B------:R-:W-:-:S04]  /*1960*/  UISETP.LT.AND UP0, UPT, UR4, UR5, UPT ;  /* 0x000000050400728c */ /* 0x000fc8000bf01270 */
[----:B------:R-:W-:-:S12]  /*1970*/  USEL UR4, UR4, UR5, !UP0 ;  /* 0x0000000504047287 */ /* 0x000fd8000c000000 */
.L_x_11371:
[----:B------:R-:W-:Y:S01]  /*1980*/  UIMAD.WIDE UR4, UR4, 0x2aaaaaab, URZ ;  /* 0x2aaaaaab040478a5 */ /* 0x000fe2000f8e023f */
[----:B------:R-:W-:Y:S02]  /*1990*/  LOP3.LUT R230, R200, 0xff, RZ, 0xc0, !PT ;  /* 0x000000ffc8e67812 */ /* 0x000fe400078ec0ff */
[----:B------:R-:W-:Y:S01]  /*19a0*/  SHF.R.U32.HI R200, RZ, 0x10, R200 ;  /* 0x00000010ffc87819 */ /* 0x000fe200000116c8 */
[----:B------:R-:W-:Y:S01]  /*19b0*/  USHF.R.U32.HI UR4, URZ, 0x1f, UR5 ;  /* 0x0000001f3f047899 */ /* 0x000fe20008011605 */
[----:B------:R-:W-:-:S03]  /*19c0*/  R2UR UR8, R230 ;  /* 0x00000000e60872ca */ /* 0x000fc600000e0000 */
[----:B------:R-:W-:-:S04]  /*19d0*/  ULEA.HI.SX32 UR4, UR5, UR4, 0x1c ;  /* 0x0000000405047291 */ /* 0x000fc8000f8fe23f */
[----:B------:R-:W-:-:S04]  /*19e0*/  UISETP.LT.AND UP0, UPT, URZ, UR4, UPT ;  /* 0x000000043f00728c */ /* 0x000fc8000bf01270 */
[----:B------:R-:W-:-:S03]  /*19f0*/  USEL UR44, URZ, UR4, !UP0 ;  /* 0x000000043f2c7287 */ /* 0x000fc6000c000000 */
[----:B------:R-:W-:-:S03]  /*1a00*/  UMOV UR4, URZ ;  /* 0x0000003f00047c82 */ /* 0x000fc60008000000 */
[----:B------:R-:W-:-:S13]  /*1a10*/  ISETP.GT.AND P0, PT, R176, UR44, PT ;  /* 0x0000002cb0007c0c */ /* 0x000fda000bf04270 */
[----:B------:R-:W-:Y:S05]  /*1a20*/  @!P0 BRA `(.L_x_11374) ;  /* 0x0000000000948947 */ /* 0x000fea0003800000 */
[----:B------:R-:W0:Y:S01]  /*1a30*/  LDC R3, c[0x0][0x9f0] ;  /* 0x00027c00ff037b82 */ /* 0x000e220000000800 */
[----:B------:R-:W-:Y:S01]  /*1a40*/  ISETP.NE.AND P0, PT, R200, RZ, PT ;  /* 0x000000ffc800720c */ /* 0x000fe20003f05270 */
[----:B------:R-:W-:-:S03]  /*1a50*/  UMOV UR4, URZ ;  /* 0x0000003f00047c82 */ /* 0x000fc60008000000 */
[----:B0-----:R-:W-:-:S04]  /*1a60*/  SEL R5, R200, R3, P0 ;  /* 0x00000003c8057207 */ /* 0x001fc80000000000 */
[-C--:B------:R-:W-:Y:S02]  /*1a70*/  IABS R0, R5.reuse ;  /* 0x0000000500007213 */ /* 0x080fe40000000000 */
[----:B------:R-:W-:Y:S02]  /*1a80*/  IABS R6, R5 ;  /* 0x0000000500067213 */ /* 0x000fe40000000000 */
[----:B------:R-:W-:Y:S02]  /*1a90*/  R2UR UR9, R0 ;  /* 0x00000000000972ca */ /* 0x000fe400000e0000 */
[----:B------:R-:W-:-:S05]  /*1aa0*/  IADD3 R0, R5, -0x1, R176 ;  /* 0xffffffff05007810 */ /* 0x000fca0007ffe0b0 */
[----:B------:R-:W-:-:S05]  /*1ab0*/  VIADD R0, R0, -UR44 ;  /* 0x8000002c00007c36 */ /* 0x000fca0008000000 */
[----:B------:R-:W-:Y:S01]  /*1ac0*/  IABS R4, R0 ;  /* 0x0000000000047213 */ /* 0x000fe20000000000 */
[----:B------:R-:W0:Y:S01]  /*1ad0*/  I2F.RP R2, UR9 ;  /* 0x0000000900027d06 */ /* 0x000e220008209400 */
[----:B------:R-:W-:Y:S02]  /*1ae0*/  LOP3.LUT R0, R0, R5, RZ, 0x3c, !PT ;  /* 0x0000000500007212 */ /* 0x000fe400078e3cff */
        /* <DEDUP_REMOVED lines=12> */
[----:B------:R-:W-:Y:S02]  /*1bb0*/  R2UR UR6, R0 ;  /* 0x00000000000672ca */ /* 0x000fe400000e0000 */
[----:B------:R-:W-:Y:S01]  /*1bc0*/  R2UR UR7, R5 ;  /* 0x00000000050772ca */ /* 0x000fe200000e0000 */
[----:B------:R-:W-:-:S11]  /*1bd0*/  UISETP.GT.U32.AND UP1, UPT, UR9, UR4, UPT ;  /* 0x000000040900728c */ /* 0x000fd6000bf24070 */
[----:B------:R-:W-:Y:S02]  /*1be0*/  @!UP1 UIADD3 UR4, UR4, -UR9, URZ ;  /* 0x8000000904049290 */ /* 0x000fe4000fffe03f */
[----:B------:R-:W-:Y:S02]  /*1bf0*/  @!UP1 UIADD3 UR5, UR5, 0x1, URZ ;  /* 0x0000000105059890 */ /* 0x000fe4000fffe03f */
[----:B------:R-:W-:Y:S02]  /*1c00*/  UISETP.GE.U32.AND UP0, UPT, UR4, UR9, UPT ;  /* 0x000000090400728c */ /* 0x000fe4000bf06070 */
[----:B------:R-:W-:Y:S01]  /*1c10*/  UISETP.GE.AND UP1, UPT, UR6, URZ, UPT ;  /* 0x0000003f0600728c */ /* 0x000fe2000bf26270 */
[----:B------:R-:W-:-:S08]  /*1c20*/  R2UR UR6, R5 ;  /* 0x00000000050672ca */ /* 0x000fd000000e0000 */
[----:B------:R-:W-:Y:S02]  /*1c30*/  @UP0 UIADD3 UR5, UR5, 0x1, URZ ;  /* 0x0000000105050890 */ /* 0x000fe4000fffe03f */
[----:B------:R-:W-:-:S05]  /*1c40*/  UISETP.NE.AND UP0, UPT, UR7, URZ, UPT ;  /* 0x0000003f0700728c */ /* 0x000fca000bf05270 */
[----:B------:R-:W-:Y:S02]  /*1c50*/  UMOV UR4, UR5 ;  /* 0x0000000500047c82 */ /* 0x000fe40008000000 */
[----:B------:R-:W-:-:S04]  /*1c60*/  @!UP1 UIADD3 UR4, -UR4, URZ, URZ ;  /* 0x0000003f04049290 */ /* 0x000fc8000fffe13f */
[----:B------:R-:W-:-:S12]  /*1c70*/  @!UP0 ULOP3.LUT UR4, URZ, UR6, URZ, 0x33, !UPT ;  /* 0x000000063f048292 */ /* 0x000fd8000f8e333f */
.L_x_11374:
        /* <DEDUP_REMOVED lines=107> */
.L_x_11376:
        /* <DEDUP_REMOVED lines=13> */
.L_x_11603:
[----:B0-----:R-:W-:Y:S01]  /*2400*/  IMAD.U32 R0, RZ, RZ, UR42 ;  /* 0x0000002aff007e24 */ /* 0x001fe2000f8e00ff */
[----:B------:R-:W-:Y:S05]  /*2410*/  WARPSYNC.ALL ;  /* 0x0000000000007948 */ /* 0x000fea0003800000 */
[----:B------:R0:W-:Y:S01]  /*2420*/  BAR.SYNC.DEFER_BLOCKING R7, 0x100 ;  /* 0x000400070000751d */ /* 0x0001e20000010000 */
[----:B------:R-:W-:-:S13]  /*2430*/  ISETP.NE.AND P0, PT, R0, 0x3, PT ;  /* 0x000000030000780c */ /* 0x000fda0003f05270 */
[----:B0-----:R-:W-:Y:S05]  /*2440*/  @!P0 BRA `(.L_x_11378) ;  /* 0x0000000000048947 */ /* 0x001fea0003800000 */
[----:B------:R-:W-:Y:S01]  /*2450*/  BPT.TRAP 0x1 ;  /* 0x000000040000795c */ /* 0x000fe20000300000 */
.L_x_11378:
[----:B------:R-:W-:Y:S01]  /*2460*/  R2UR UR5, R3 ;  /* 0x00000000030572ca */ /* 0x000fe200000e0000 */
[----:B------:R-:W-:-:S05]  /*2470*/  IMAD.U32 R8, RZ, RZ, UR38 ;  /* 0x00000026ff087e24 */ /* 0x000fca000f8e00ff */
[----:B------:R-:W-:-:S07]  /*2480*/  SHF.L.U32 R8, R8, 0x1f, RZ ;  /* 0x0000001f08087819 */ /* 0x000fce00000006ff */
[----:B------:R-:W-:-:S09]  /*2490*/  ULEA UR5, UR39, UR5, 0x3 ;  /* 0x0000000527057291 */ /* 0x000fd2000f8e183f */
[----:B------:R0:W1:Y:S01]  /*24a0*/  SYNCS.PHASECHK.TRANS64.TRYWAIT P1, [UR5+0x22830], R8 ;  /* 0x02283008ff0075a7 */ /* 0x0000620008020145 */
[----:B------:R-:W-:Y:S05]  /*24b0*/  @!P0 BRA `(.L_x_11379) ;  /* 0x0000000000048947 */ /* 0x000fea0003800000 */
[----:B------:R-:W-:Y:S01]  /*24c0*/  BPT.TRAP 0x1 ;  /* 0x000000040000795c */ /* 0x000fe20000300000 */
.L_x_11379:
[----:B-1----:R-:W-:Y:S05]  /*24d0*/  @P1 BRA `(.L_x_11380) ;  /* 0x0000000000081947 */ /* 0x002fea0003800000 */
[----:B------:R-:W1:Y:S02]  /*24e0*/  SYNCS.PHASECHK.TRANS64.TRYWAIT P1, [UR5+0x22830], R8 ;  /* 0x02283008ff0075a7 */ /* 0x000e640008020145 */
[----:B-1----:R-:W-:Y:S05]  /*24f0*/  @!P1 BRA `(.L_x_11381) ;  /* 0x0000018000e09947 */ /* 0x002fea0003800000 */
.L_x_11380:
[----:B------:R-:W-:Y:S01]  /*2500*/  R2UR UR4, R3 ;  /* 0x00000000030472ca */ /* 0x000fe200000e0000 */
[----:B------:R-:W-:Y:S01]  /*2510*/  ULOP3.LUT UR12, UR45, 0x10000, URZ, 0xfc, !UPT ;  /* 0x000100002d0c7892 */ /* 0x000fe2000f8efc3f */
[----:B------:R-:W-:Y:S01]  /*2520*/  WARPGROUP.ARRIVE ;  /* 0x00000000000079c5 */ /* 0x000fe20000000000 */
[----:B------:R-:W-:Y:S01]  /*2530*/  UMOV UR13, 0x40000040 ;  /* 0x40000040000d7882 */ /* 0x000fe20000000000 */
[----:B------:R-:W-:Y:S01]  /*2540*/  UMOV UR15, 0x40000040 ;  /* 0x40000040000f7882 */ /* 0x000fe20000000000 */
[----:B------:R-:W-:Y:S01]  /*2550*/  UIADD3 UR16, UR12, 0x2, URZ ;  /* 0x000000020c107890 */ /* 0x000fe2000fffe03f */
[----:B-1----:R-:W1:Y:S01]  /*2560*/  LDC R5, c[0x0][0x448] ;  /* 0x00011200ff057b82 */ /* 0x002e620000000800 */
[----:B------:R-:W-:Y:S01]  /*2570*/  UMOV UR17, 0x40000040 ;  /* 0x4000004000117882 */ /* 0x000fe20000000000 */
[----:B------:R-:W-:Y:S01]  /*2580*/  UMOV UR19, 0x40000040 ;  /* 0x4000004000137882 */ /* 0x000fe20000000000 */
[----:B------:R-:W-:Y:S01]  /*2590*/  UIADD3 UR20, UR12, 0x4, URZ ;  /* 0x000000040c147890 */ /* 0x000fe2000fffe03f */
[----:B------:R-:W2:Y:S01]  /*25a0*/  S2R R10, SR_TID.X ;  /* 0x00000000000a7919 */ /* 0x000ea20000002100 */
[----:B------:R-:W-:Y:S01]  /*25b0*/  UMOV UR21, 0x40000040 ;  /* 0x4000004000157882 */ /* 0x000fe20000000000 */
[----:B------:R-:W-:Y:S01]  /*25c0*/  UMOV UR23, 0x40000040 ;  /* 0x4000004000177882 */ /* 0x000fe20000000000 */
[----:B------:R-:W-:Y:S01]  /*25d0*/  UIADD3 UR4, UR4, 0x1c400, URZ ;  /* 0x0001c40004047890 */ /* 0x000fe2000fffe03f */
[----:B------:R-:W-:Y:S01]  /*25e0*/  LOP3.LUT R18, R18, 0xffefffff, RZ, 0xc0, !PT ;  /* 0xffefffff12127812 */ /* 0x000fe200078ec0ff */
[----:B------:R-:W-:-:S02]  /*25f0*/  UIADD3 UR8, UR12, 0x6, URZ ;  /* 0x000000060c087890 */ /* 0x000fc4000fffe03f */
[----:B------:R-:W-:Y:S01]  /*2600*/  USHF.R.U32.HI UR4, URZ, 0x4, UR4 ;  /* 0x000000043f047899 */ /* 0x000fe20008011604 */
[----:B------:R-:W-:Y:S01]  /*2610*/  UMOV UR9, 0x40000040 ;  /* 0x4000004000097882 */ /* 0x000fe20000000000 */
[----:B------:R-:W-:Y:S02]  /*2620*/  UMOV UR11, 0x40000040 ;  /* 0x40000040000b7882 */ /* 0x000fe40000000000 */
[----:B------:R-:W-:Y:S01]  /*2630*/  ULOP3.LUT UR4, UR4, 0x3fff, URZ, 0xc0, !UPT ;  /* 0x00003fff04047892 */ /* 0x000fe2000f8ec03f */
[----:B------:R-:W-:Y:S01]  /*2640*/  ULDC.64 UR6, c[0x0][0x9e0] ;  /* 0x0002780000067ab9 */ /* 0x000fe20000000a00 */
[----:B------:R-:W-:Y:S02]  /*2650*/  ULDC UR26, c[0x0][0x9dc] ;  /* 0x00027700001a7ab9 */ /* 0x000fe40000000800 */
[----:B------:R-:W-:Y:S02]  /*2660*/  ULOP3.LUT UR24, UR4, 0x10000, URZ, 0xfc, !UPT ;  /* 0x0001000004187892 */ /* 0x000fe4000f8efc3f */
[----:B------:R-:W-:-:S02]  /*2670*/  UISETP.GE.AND UP0, UPT, UR7, 0x1, UPT ;  /* 0x000000010700788c */ /* 0x000fc4000bf06270 */
[----:B------:R-:W-:Y:S01]  /*2680*/  UIMAD UR14, UR39, 0x300, UR24 ;  /* 0x00000300270e78a4 */ /* 0x000fe2000f8e0218 */
[----:B-1----:R-:W-:Y:S01]  /*2690*/  ISETP.NE.AND P2, PT, R5, 0x1, PT ;  /* 0x000000010500780c */ /* 0x002fe20003f45270 */
[----:B------:R-:W-:Y:S01]  /*26a0*/  ULDC UR4, c[0x0][0x9d8] ;  /* 0x0002760000047ab9 */ /* 0x000fe20000000800 */
[----:B------:R-:W1:Y:S01]  /*26b0*/  S2R R5, SR_TID.X ;  /* 0x0000000000057919 */ /* 0x000e620000002100 */
[----:B------:R-:W-:Y:S02]  /*26c0*/  UIADD3 UR18, UR14, 0x2, URZ ;  /* 0x000000020e127890 */ /* 0x000fe4000fffe03f */
[----:B------:R-:W-:Y:S02]  /*26d0*/  UIADD3 UR22, UR14, 0x4, URZ ;  /* 0x000000040e167890 */ /* 0x000fe4000fffe03f */
[----:B------:R-:W-:Y:S02]  /*26e0*/  UIADD3 UR10, UR14, 0x6, URZ ;  /* 0x000000060e0a7890 */ /* 0x000fe4000fffe03f */
[----:B------:R-:W-:Y:S01]  /*26f0*/  HGMMA.64x96x16.F32 R24, gdesc[UR12], RZ, !UPT, gsb0 ;  /* 0x016000000c1879f0 */ /* 0x000fe2000c0008ff */
[----:B------:R-:W-:Y:S01]  /*2700*/  ULOP3.LUT UR26, URZ, UR26, URZ, 0x33, !UPT ;  /* 0x0000001a3f1a7292 */ /* 0x000fe2000f8e333f */
[----:B--2---:R-:W-:-:S02]  /*2710*/  SHF.R.U32.HI R10, RZ, 0x7, R10 ;  /* 0x00000007ff0a7819 */ /* 0x004fc4000001160a */
[----:B------:R-:W2:Y:S01]  /*2720*/  @P2 LDC R6, c[0x0][0x44c] ;  /* 0x00011300ff062b82 */ /* 0x000ea20000000800 */
[----:B------:R-:W-:-:S07]  /*2730*/  @P2 LOP3.LUT R18, R18, 0x100000, RZ, 0xfc, !PT ;  /* 0x0010000012122812 */ /* 0x000fce00078efcff */
[----:B------:R-:W3:Y:S01]  /*2740*/  @P2 LDC R9, c[0x0][0x450] ;  /* 0x00011400ff092b82 */ /* 0x000ee20000000800 */
[----:B-1----:R-:W-:-:S04]  /*2750*/  LOP3.LUT R5, R5, 0x7f, RZ, 0xc0, !PT ;  /* 0x0000007f05057812 */ /* 0x002fc800078ec0ff */
[----:B------:R-:W-:Y:S01]  /*2760*/  ISETP.NE.AND P1, PT, R5, RZ, PT ;  /* 0x000000ff0500720c */ /* 0x000fe20003f25270 */
[----:B------:R-:W-:-:S04]  /*2770*/  VIADD R5, R22, UR43 ;  /* 0x0000002b16057c36 */ /* 0x000fc80008000000 */
[----:B--2---:R-:W-:Y:S01]  /*2780*/  @P2 IMAD.HI.U32 R6, R5, R6, RZ ;  /* 0x0000000605062227 */ /* 0x004fe200078e00ff */
        /* <DEDUP_REMOVED lines=12> */
[----:B------:R-:W-:Y:S02]  /*2850*/  IMAD.MOV.U32 R38, RZ, RZ, R5 ;  /* 0x000000ffff267224 */ /* 0x000fe400078e0005 */
[----:B------:R-:W-:Y:S01]  /*2860*/  FMUL.FTZ R32, R32, UR4 ;  /* 0x0000000420207c20 */ /* 0x000fe20008410000 */
[----:B------:R-:W-:-:S02]  /*2870*/  IMAD.U32 R5, RZ, RZ, UR5 ;  /* 0x00000005ff057e24 */ /* 0x000fc4000f8e00ff */
[----:B------:R-:W-:Y:S01]  /*2880*/  FMUL.FTZ R52, R52, UR4 ;  /* 0x0000000434347c20 */ /* 0x000fe20008410000 */
[----:B---3--:R-:W-:Y:S01]  /*2890*/  @P2 SHF.R.U32.HI R38, RZ, R9, R6 ;  /* 0x00000009ff262219 */ /* 0x008fe20000011606 */
[----:B------:R1:W2:Y:S01]  /*28a0*/  MUFU.TANH R14, R32 ;  /* 0x00000020000e7308 */ /* 0x0002a20000002400 */
[----:B------:R-:W-:Y:S01]  /*28b0*/  @!P1 VIADD R5, R5, 0x22840 ;  /* 0x0002284005059836 */ /* 0x000fe20000000000 */
[----:B------:R-:W-:Y:S01]  /*28c0*/  IADD3 R6, -R10, 0xb, RZ ;  /* 0x0000000b0a067810 */ /* 0x000fe20007ffe1ff */
[----:B------:R-:W-:Y:S01]  /*28d0*/  FMUL.FTZ R28, R28, UR4 ;  /* 0x000000041c1c7c20 */ /* 0x000fe20008410000 */
[----:B------:R-:W-:Y:S01]  /*28e0*/  FMUL.FTZ R29, R29, UR4 ;  /* 0x000000041d1d7c20 */ /* 0x000fe20008410000 */
[----:B------:R-:W-:Y:S01]  /*28f0*/  FMUL.FTZ R33, R33, UR4 ;  /* 0x0000000421217c20 */ /* 0x000fe20008410000 */
[----:B------:R-:W-:Y:S01]  /*2900*/  @!P1 PRMT R5, RZ, 0x654, R5 ;  /* 0x00000654ff059816 */ /* 0x000fe20000000005 */
[----:B------:R-:W-:Y:S01]  /*2910*/  FMUL.FTZ R36, R36, UR4 ;  /* 0x0000000424247c20 */ /* 0x000fe20008410000 */
[----:B------:R-:W-:Y:S01]  /*2920*/  FMUL.FTZ R37, R37, UR4 ;  /* 0x0000000425257c20 */ /* 0x000fe20008410000 */
[----:B-1----:R-:W-:Y:S01]  /*2930*/  FMUL.FTZ R32, R50, UR4 ;  /* 0x0000000432207c20 */ /* 0x002fe20008410000 */
[----:B------:R-:W-:Y:S01]  /*2940*/  FMUL.FTZ R40, R40, UR4 ;  /* 0x0000000428287c20 */ /* 0x000fe20008410000 */
[----:B------:R1:W3:Y:S01]  /*2950*/  MUFU.TANH R50, R52 ;  /* 0x0000003400327308 */ /* 0x0002e20000002400 */
[----:B------:R-:W-:Y:S01]  /*2960*/  FMUL.FTZ R44, R44, UR4 ;  /* 0x000000042c2c7c20 */ /* 0x000fe20008410000 */
[----:B------:R4:W-:Y:S06]  /*2970*/  BAR.ARV R6, 0x100 ;  /* 0x000400060000751d */ /* 0x0009ec0000002000 */
[----:B------:R-:W-:Y:S01]  /*2980*/  FMUL.FTZ R4, R24, UR4 ;  /* 0x0000000418047c20 */ /* 0x000fe20008410000 */
[----:B------:R-:W-:Y:S01]  /*2990*/  FMUL.FTZ R2, R25, UR4 ;  /* 0x0000000419027c20 */ /* 0x000fe20008410000 */
[----:B-1----:R-:W1:Y:S01]  /*29a0*/  SHFL.IDX PT, R52, R38, RZ, 0x1c1f ;  /* 0x001c1fff26347589 */ /* 0x002e6200000e0000 */
[----:B------:R-:W-:Y:S01]  /*29b0*/  FMUL.FTZ R15, R27, UR4 ;  /* 0x000000041b0f7c20 */ /* 0x000fe20008410000 */
[----:B------:R5:W0:Y:S01]  /*29c0*/  MUFU.TANH R11, R28 ;  /* 0x0000001c000b7308 */ /* 0x000a220000002400 */
[----:B------:R-:W-:Y:S01]  /*29d0*/  FMUL.FTZ R20, R30, UR4 ;  /* 0x000000041e147c20 */ /* 0x000fe20008410000 */
[----:B------:R2:W-:Y:S01]  /*29e0*/  @!P1 SYNCS.ARRIVE.TRANS64.RED.A1T0 RZ, [R5+URZ], RZ ;  /* 0x000000ff05ff99a7 */ /* 0x0005e2000810043f */
[----:B------:R-:W-:Y:S01]  /*29f0*/  FMUL.FTZ R21, R31, UR4 ;  /* 0x000000041f157c20 */ /* 0x000fe20008410000 */
[----:B------:R-:W-:Y:S01]  /*2a00*/  FMUL.FTZ R24, R34, UR4 ;  /* 0x0000000422187c20 */ /* 0x000fe20008410000 */
[----:B------:R-:W-:Y:S01]  /*2a10*/  FMUL.FTZ R25, R35, UR4 ;  /* 0x0000000423197c20 */ /* 0x000fe20008410000 */
[----:B------:R-:W-:Y:S01]  /*2a20*/  FMUL.FTZ R27, R39, UR4 ;  /* 0x00000004271b7c20 */ /* 0x000fe20008410000 */
[----:B------:R-:W-:Y:S01]  /*2a30*/  FMUL.FTZ R30, R46, UR4 ;  /* 0x000000042e1e7c20 */ /* 0x000fe20008410000 */
[----:B------:R4:W0:Y:S01]  /*2a40*/  MUFU.TANH R12, R29 ;  /* 0x0000001d000c7308 */ /* 0x0008220000002400 */
[----:B-----5:R-:W-:Y:S01]  /*2a50*/  FMUL.FTZ R28, R42, UR4 ;  /* 0x000000042a1c7c20 */ /* 0x020fe20008410000 */
[----:B--2---:R-:W-:-:S02]  /*2a60*/  IMAD R5, R176, -0x60, R19 ;  /* 0xffffffa0b0057824 */ /* 0x004fc400078e0213 */
[----:B------:R-:W-:Y:S01]  /*2a70*/  FMUL.FTZ R31, R47, UR4 ;  /* 0x000000042f1f7c20 */ /* 0x000fe20008410000 */
[----:B------:R-:W-:Y:S01]  /*2a80*/  FMUL.FTZ R48, R48, UR4 ;  /* 0x0000000430307c20 */ /* 0x000fe20008410000 */
[----:B------:R-:W-:Y:S01]  /*2a90*/  FMUL.FTZ R34, R54, UR4 ;  /* 0x0000000436227c20 */ /* 0x000fe20008410000 */
[----:B------:R-:W-:Y:S01]  /*2aa0*/  FMUL.FTZ R35, R55, UR4 ;  /* 0x0000000437237c20 */ /* 0x000fe20008410000 */
[----:B------:R-:W-:Y:S01]  /*2ab0*/  FMUL.FTZ R60, R60, UR4 ;  /* 0x000000043c3c7c20 */ /* 0x000fe20008410000 */
[----:B------:R2:W0:Y:S01]  /*2ac0*/  MUFU.TANH R72, R33 ;  /* 0x0000002100487308 */ /* 0x0004220000002400 */
[----:B----4-:R-:W-:Y:S01]  /*2ad0*/  FMUL.FTZ R29, R43, UR4 ;  /* 0x000000042b1d7c20 */ /* 0x010fe20008410000 */
[----:B------:R-:W-:Y:S01]  /*2ae0*/  FMUL.FTZ R61, R61, UR4 ;  /* 0x000000043d3d7c20 */ /* 0x000fe20008410000 */
[----:B------:R-:W-:Y:S01]  /*2af0*/  FMUL.FTZ R62, R62, UR4 ;  /* 0x000000043e3e7c20 */ /* 0x000fe20008410000 */
[----:B------:R-:W-:Y:S01]  /*2b00*/  FMUL.FTZ R39, R63, UR4 ;  /* 0x000000043f277c20 */ /* 0x000fe20008410000 */
[----:B------:R-:W-:Y:S01]  /*2b10*/  FMUL.FTZ R64, R64, UR4 ;  /* 0x0000000440407c20 */ /* 0x000fe20008410000 */
[----:B------:R-:W-:Y:S01]  /*2b20*/  FMUL.FTZ R65, R65, UR4 ;  /* 0x0000000441417c20 */ /* 0x000fe20008410000 */
[----:B------:R-:W-:Y:S01]  /*2b30*/  FMUL.FTZ R42, R66, UR4 ;  /* 0x00000004422a7c20 */ /* 0x000fe20008410000 */
[----:B------:R4:W0:Y:S01]  /*2b40*/  MUFU.TANH R73, R36 ;  /* 0x0000002400497308 */ /* 0x0008220000002400 */
[----:B--2---:R-:W-:Y:S01]  /*2b50*/  FMUL.FTZ R33, R51, UR4 ;  /* 0x0000000433217c20 */ /* 0x004fe20008410000 */
[----:B------:R-:W-:Y:S01]  /*2b60*/  FMUL.FTZ R68, R68, UR4 ;  /* 0x0000000444447c20 */ /* 0x000fe20008410000 */
        /* <DEDUP_REMOVED lines=9> */
[----:B------:R-:W-:Y:S01]  /*2c00*/  PLOP3.LUT P2, PT, PT, PT, UP0, 0x40, 0x0 ;  /* 0x000000000000781c */ /* 0x000fe20003f4e808 */
[----:B------:R-:W-:Y:S01]  /*2c10*/  IMAD.MOV.U32 R9, RZ, RZ, -0x60 ;  /* 0xffffffa0ff097424 */ /* 0x000fe200078e00ff */
[C-C-:B------:R-:W-:Y:S01]  /*2c20*/  IADD3 R10, -R16.reuse, 0x61, R5.reuse ;  /* 0x00000061100a7810 */ /* 0x140fe20007ffe105 */
[----:B------:R-:W-:Y:S01]  /*2c30*/  FMUL.FTZ R57, R57, UR4 ;  /* 0x0000000439397c20 */ /* 0x000fe20008410000 */
[----:B------:R4:W0:Y:S01]  /*2c40*/  MUFU.TANH R75, R40 ;  /* 0x00000028004b7308 */ /* 0x0008220000002400 */
[----:B--2---:R-:W-:Y:S01]  /*2c50*/  FMUL.FTZ R37, R59, UR4 ;  /* 0x000000043b257c20 */ /* 0x004fe20008410000 */
[----:B------:R-:W-:Y:S01]  /*2c60*/  IADD3 R58, -R16, 0x60, R5 ;  /* 0x00000060103a7810 */ /* 0x000fe20007ffe105 */
[----:B------:R-:W-:-:S04]  /*2c70*/  IMAD.IADD R10, R10, 0x1, -R17 ;  /* 0x000000010a0a7824 */ /* 0x000fc800078e0a11 */
[----:B------:R-:W-:Y:S01]  /*2c80*/  VIADD R63, R10, UR6 ;  /* 0x000000060a3f7c36 */ /* 0x000fe20008000000 */
[----:B------:R2:W0:Y:S01]  /*2c90*/  MUFU.TANH R77, R44 ;  /* 0x0000002c004d7308 */ /* 0x0004220000002400 */
[----:B----4-:R-:W-:Y:S01]  /*2ca0*/  FMUL.FTZ R40, R67, UR4 ;  /* 0x0000000443287c20 */ /* 0x010fe20008410000 */
[----:B------:R-:W-:Y:S02]  /*2cb0*/  IMAD R67, R176, R9, 0x60 ;  /* 0x00000060b0437424 */ /* 0x000fe400078e0209 */
[----:B------:R-:W-:Y:S01]  /*2cc0*/  VIADD R66, R10, UR26 ;  /* 0x0000001a0a427c36 */ /* 0x000fe20008000000 */
[----:B-1----:R-:W-:Y:S01]  /*2cd0*/  VIADDMNMX R13, R52, R63, R58, PT ;  /* 0x0000003f340d7246 */ /* 0x002fe2000380013a */
[----:B------:R-:W-:Y:S02]  /*2ce0*/  IMAD.IADD R70, R67, 0x1, -R16 ;  /* 0x0000000143467824 */ /* 0x000fe400078e0a10 */
[----:B------:R-:W1:Y:S01]  /*2cf0*/  MUFU.TANH R4, R4 ;  /* 0x0000000400047308 */ /* 0x000e620000002400 */
[----:B--2---:R-:W-:-:S07]  /*2d00*/  FMUL.FTZ R44, R71, UR4 ;  /* 0x00000004472c7c20 */ /* 0x004fce0008410000 */
        /* <DEDUP_REMOVED lines=52> */
.L_x_11384:
[----:B------:R-:W-:-:S06]  /*3050*/  UISETP.NE.AND UP1, UPT, UR7, 0x1, UPT ;  /* 0x000000010700788c */ /* 0x000fcc000bf25270 */
[----:B------:R-:W-:-:S05]  /*3060*/  PLOP3.LUT P2, PT, PT, PT, UP1, 0x80, 0x0 ;  /* 0x000000000000781c */ /* 0x000fca0003f4f018 */
[----:B------:R-:W-:-:S08]  /*3070*/  @UP1 ULDC.64 UR10, c[0x0][0x9e8] ;  /* 0x00027a00000a1ab9 */ /* 0x000fd00000000a00 */
[----:B------:R-:W-:-:S05]  /*3080*/  @P2 IMAD.HI.U32 R9, R5, UR10, RZ ;  /* 0x0000000a05092c27 */ /* 0x000fca000f8e00ff */
[----:B------:R-:W-:-:S07]  /*3090*/  @P2 SHF.R.U32.HI R5, RZ, UR11, R9 ;  /* 0x0000000bff052c19 */ /* 0x000fce0008011609 */
.L_x_11385:
[----:B------:R-:W-:Y:S05]  /*30a0*/  BSYNC B0 ;  /* 0x0000000000007941 */ /* 0x000fea0003800000 */
.L_x_11383:
[----:B------:R-:W-:-:S05]  /*30b0*/  IMAD R10, R5, UR7, R70 ;  /* 0x00000007050a7c24 */ /* 0x000fca000f8e0246 */
[----:B------:R-:W-:Y:S02]  /*30c0*/  VIMNMX R57, R57, R10, !PT ;  /* 0x0000000a39397248 */ /* 0x000fe40007fe0100 */
[----:B------:R-:W-:-:S07]  /*30d0*/  VIADDMNMX R13, R10, UR7, R13, PT ;  /* 0x000000070a0d7c46 */ /* 0x000fce000b80010d */
.L_x_11382:
[C---:B------:R-:W-:Y:S02]  /*30e0*/  ISETP.GE.AND P3, PT, R67.reuse, 0x9, PT ;  /* 0x000000094300780c */ /* 0x040fe40003f66270 */
[----:B------:R-:W-:Y:S02]  /*30f0*/  ISETP.GE.AND P2, PT, R67, 0x2, PT ;  /* 0x000000024300780c */ /* 0x000fe40003f46270 */
[----:B------:R-:W-:Y:S02]  /*3100*/  P2R R83, PR, RZ, 0x8 ;  /* 0x00000008ff537803 */ /* 0x000fe40000000000 */
[C---:B------:R-:W-:Y:S02]  /*3110*/  ISETP.GT.AND P3, PT, R57.reuse, 0x8, !P3 ;  /* 0x000000083900780c */ /* 0x040fe40005f64270 */
[----:B------:R-:W-:Y:S02]  /*3120*/  ISETP.GT.AND P4, PT, R57, 0x1, !P2 ;  /* 0x000000013900780c */ /* 0x000fe40005784270 */
[----:B------:R-:W-:-:S02]  /*3130*/  ISETP.LT.OR P3, PT, R13, 0x9, P3 ;  /* 0x000000090d00780c */ /* 0x000fc40001f61670 */
[----:B------:R-:W-:Y:S02]  /*3140*/  ISETP.GE.AND P5, PT, R67, 0xa, PT ;  /* 0x0000000a4300780c */ /* 0x000fe40003fa6270 */
[----:B0-----:R-:W-:Y:S02]  /*3150*/  FSEL R59, R11, -INF , !P3 ;  /* 0xff8000000b3b7808 */ /* 0x001fe40005800000 */
        /* <DEDUP_REMOVED lines=126> */
.L_x_11388:
[----:B------:R-:W-:-:S06]  /*3940*/  UISETP.NE.AND UP1, UPT, UR7, 0x1, UPT ;  /* 0x000000010700788c */ /* 0x000fcc000bf25270 */
[----:B------:R-:W-:-:S05]  /*3950*/  PLOP3.LUT P5, PT, PT, PT, UP1, 0x80, 0x0 ;  /* 0x000000000000781c */ /* 0x000fca0003faf018 */
[----:B------:R-:W-:-:S08]  /*3960*/  @UP1 ULDC.64 UR10, c[0x0][0x9e8] ;  /* 0x00027a00000a1ab9 */ /* 0x000fd00000000a00 */
[----:B------:R-:W-:Y:S01]  /*3970*/  @P5 IMAD.HI.U32 R38, R4, UR10, RZ ;  /* 0x0000000a04265c27 */ /* 0x000fe2000f8e00ff */
[----:B------:R-:W-:-:S13]  /*3980*/  PLOP3.LUT P5, PT, PT, PT, UP1, 0x80, 0x0 ;  /* 0x000000000000781c */ /* 0x000fda0003faf018 */
[----:B------:R-:W-:-:S07]  /*3990*/  @P5 SHF.R.U32.HI R4, RZ, UR11, R38 ;  /* 0x0000000bff045c19 */ /* 0x000fce0008011626 */
.L_x_11389:
[----:B------:R-:W-:Y:S05]  /*39a0*/  BSYNC B0 ;  /* 0x0000000000007941 */ /* 0x000fea0003800000 */
.L_x_11387:
[----:B------:R-:W-:-:S05]  /*39b0*/  IMAD R4, R4, UR7, R70 ;  /* 0x0000000704047c24 */ /* 0x000fca000f8e0246 */
[----:B------:R-:W-:Y:S02]  /*39c0*/  VIMNMX R60, R60, R4, !PT ;  /* 0x000000043c3c7248 */ /* 0x000fe40007fe0100 */
[----:B------:R-:W-:-:S07]  /*39d0*/  VIADDMNMX R57, R4, UR7, R57, PT ;  /* 0x0000000704397c46 */ /* 0x000fce000b800139 */
.L_x_11386:
[C---:B------:R-:W-:Y:S01]  /*39e0*/  ISETP.GT.AND P2, PT, R60.reuse, 0x1, !P2 ;  /* 0x000000013c00780c */ /* 0x040fe20005744270 */
[----:B------:R-:W-:Y:S01]  /*39f0*/  ULDC UR4, c[0x0][0x988] ;  /* 0x0002620000047ab9 */ /* 0x000fe20000000800 */
[----:B------:R-:W-:Y:S02]  /*3a00*/  ISETP.NE.AND P5, PT, R73, RZ, PT ;  /* 0x000000ff4900720c */ /* 0x000fe40003fa5270 */
[----:B------:R-:W-:Y:S02]  /*3a10*/  ISETP.LT.OR P2, PT, R57, 0x2, P2 ;  /* 0x000000023900780c */ /* 0x000fe40001741670 */
[----:B------:R-:W-:Y:S02]  /*3a20*/  ISETP.GT.AND P6, PT, R60, RZ, !P6 ;  /* 0x000000ff3c00720c */ /* 0x000fe400077c4270 */
[----:B------:R-:W-:Y:S02]  /*3a30*/  FSEL R15, R15, -INF , !P2 ;  /* 0xff8000000f0f7808 */ /* 0x000fe40005000000 */
[----:B------:R-:W-:-:S02]  /*3a40*/  ISETP.NE.AND P2, PT, R83, RZ, PT ;  /* 0x000000ff5300720c */ /* 0x000fc40003f45270 */
[C---:B------:R-:W-:Y:S02]  /*3a50*/  ISETP.LT.OR P6, PT, R57.reuse, 0x1, P6 ;  /* 0x000000013900780c */ /* 0x040fe400037c1670 */
[----:B------:R-:W-:Y:S02]  /*3a60*/  ISETP.GT.AND P2, PT, R60, 0x8, !P2 ;  /* 0x000000083c00780c */ /* 0x000fe40005744270 */
[----:B------:R-:W-:Y:S02]  /*3a70*/  FSEL R58, R0, -INF , !P6 ;  /* 0xff800000003a7808 */ /* 0x000fe40007000000 */
        /* <DEDUP_REMOVED lines=51> */
[----:B------:R-:W-:Y:S02]  /*3db0*/  FMNMX.FTZ R0, R2, R61, !PT ;  /* 0x0000003d02007209 */ /* 0x000fe40007810000 */
[----:B------:R-:W-:Y:S02]  /*3dc0*/  ISETP.GT.AND P2, PT, R60, 0x28, !P2 ;  /* 0x000000283c00780c */ /* 0x000fe40005744270 */
[----:B------:R-:W-:Y:S02]  /*3dd0*/  FMNMX.FTZ R61, R13, R0, !PT ;  /* 0x000000000d3d7209 */ /* 0x000fe40007810000 */
[----:B------:R-:W-:Y:S02]  /*3de0*/  ISETP.LT.OR P2, PT, R57, 0x29, P2 ;  /* 0x000000293900780c */ /* 0x000fe40001741670 */
[----:B------:R-:W-:Y:S01]  /*3df0*/  ISETP.NE.AND P5, PT, R82, RZ, PT ;  /* 0x000000ff5200720c */ /* 0x000fe20003fa5270 */
[----:B------:R-:W0:Y:S01]  /*3e00*/  SHFL.BFLY PT, R0, R61, 0x2, 0x1f ;  /* 0x0c401f003d007f89 */ /* 0x000e2200000e0000 */
[----:B------:R-:W-:-:S02]  /*3e10*/  FSEL R30, R30, -INF , !P2 ;  /* 0xff8000001e1e7808 */ /* 0x000fc40005000000 */
[----:B------:R-:W-:Y:S02]  /*3e20*/  ISETP.NE.AND P2, PT, R77, RZ, PT ;  /* 0x000000ff4d00720c */ /* 0x000fe40003f45270 */
[----:B------:R-:W-:Y:S02]  /*3e30*/  ISETP.NE.AND P6, PT, R90, RZ, PT ;  /* 0x000000ff5a00720c */ /* 0x000fe40003fc5270 */
[C---:B------:R-:W-:Y:S02]  /*3e40*/  ISETP.GT.AND P2, PT, R60.reuse, 0x29, !P2 ;  /* 0x000000293c00780c */ /* 0x040fe40005744270 */
[C---:B------:R-:W-:Y:S02]  /*3e50*/  ISETP.GT.AND P3, PT, R60.reuse, 0x51, !P3 ;  /* 0x000000513c00780c */ /* 0x040fe40005f64270 */
[----:B------:R-:W-:Y:S02]  /*3e60*/  ISETP.LT.OR P2, PT, R57, 0x2a, P2 ;  /* 0x0000002a3900780c */ /* 0x000fe40001741670 */
[----:B------:R-:W-:-:S02]  /*3e70*/  ISETP.GT.AND P4, PT, R60, 0x58, !P4 ;  /* 0x000000583c00780c */ /* 0x000fc40006784270 */
[----:B------:R-:W-:Y:S02]  /*3e80*/  FSEL R31, R31, -INF , !P2 ;  /* 0xff8000001f1f7808 */ /* 0x000fe40005000000 */
[----:B------:R-:W-:Y:S02]  /*3e90*/  ISETP.NE.AND P2, PT, R78, RZ, PT ;  /* 0x000000ff4e00720c */ /* 0x000fe40003f45270 */
[C---:B------:R-:W-:Y:S02]  /*3ea0*/  ISETP.LT.OR P3, PT, R57.reuse, 0x52, P3 ;  /* 0x000000523900780c */ /* 0x040fe40001f61670 */
[----:B------:R-:W-:Y:S02]  /*3eb0*/  ISETP.GT.AND P2, PT, R60, 0x30, !P2 ;  /* 0x000000303c00780c */ /* 0x000fe40005744270 */
[C---:B------:R-:W-:Y:S02]  /*3ec0*/  ISETP.LT.OR P4, PT, R57.reuse, 0x59, P4 ;  /* 0x000000593900780c */ /* 0x040fe40002781670 */
[----:B------:R-:W-:-:S02]  /*3ed0*/  ISETP.LT.OR P2, PT, R57, 0x31, P2 ;  /* 0x000000313900780c */ /* 0x000fc40001741670 */
[----:B------:R-:W-:Y:S02]  /*3ee0*/  FSEL R40, R40, -INF , !P3 ;  /* 0xff80000028287808 */ /* 0x000fe40005800000 */
[----:B------:R-:W-:Y:S02]  /*3ef0*/  FSEL R32, R32, -INF , !P2 ;  /* 0xff80000020207808 */ /* 0x000fe40005000000 */
[----:B------:R-:W-:Y:S02]  /*3f00*/  ISETP.NE.AND P2, PT, R87, RZ, PT ;  /* 0x000000ff5700720c */ /* 0x000fe40003f45270 */
[----:B------:R-:W-:Y:S02]  /*3f10*/  FSEL R46, R46, -INF , !P4 ;  /* 0xff8000002e2e7808 */ /* 0x000fe40006000000 */
        /* <DEDUP_REMOVED lines=23> */
[----:B0-----:R-:W-:-:S05]  /*4090*/  FMNMX.FTZ R62, R61, R0, !PT ;  /* 0x000000003d3e7209 */ /* 0x001fca0007810000 */
[----:B------:R-:W0:Y:S02]  /*40a0*/  SHFL.BFLY PT, R63, R62, 0x1, 0x1f ;  /* 0x0c201f003e3f7f89 */ /* 0x000e2400000e0000 */
[----:B0-----:R-:W-:-:S04]  /*40b0*/  FMNMX.FTZ R4, R62, R63, !PT ;  /* 0x0000003f3e047209 */ /* 0x001fc80007810000 */
[C---:B------:R-:W-:Y:S01]  /*40c0*/  FSETP.NEU.FTZ.AND P2, PT, R4.reuse, -INF , PT ;  /* 0xff8000000400780b */ /* 0x040fe20003f5d000 */
[----:B------:R-:W-:-:S05]  /*40d0*/  FMUL.FTZ R0, R4, UR4 ;  /* 0x0000000404007c20 */ /* 0x000fca0008410000 */
[----:B------:R-:W-:Y:S02]  /*40e0*/  FSEL R64, R0, RZ, P2 ;  /* 0x000000ff00407208 */ /* 0x000fe40001000000 */
[----:B------:R-:W-:Y:S02]  /*40f0*/  ISETP.GT.AND P2, PT, R60, 0x49, !P5 ;  /* 0x000000493c00780c */ /* 0x000fe40006f44270 */
[----:B------:R-:W-:Y:S01]  /*4100*/  ISETP.NE.AND P5, PT, R67, RZ, PT ;  /* 0x000000ff4300720c */ /* 0x000fe20003fa5270 */
[--C-:B------:R-:W-:Y:S01]  /*4110*/  FFMA.FTZ R154, R59, UR4, -R64.reuse ;  /* 0x000000043b9a7c23 */ /* 0x100fe20008010840 */
[----:B------:R-:W-:Y:S01]  /*4120*/  ISETP.LT.OR P2, PT, R57, 0x4a, P2 ;  /* 0x0000004a3900780c */ /* 0x000fe20001741670 */
[--C-:B------:R-:W-:Y:S01]  /*4130*/  FFMA.FTZ R156, R56, UR4, -R64.reuse ;  /* 0x00000004389c7c23 */ /* 0x100fe20008010840 */
[--C-:B------:R-:W-:Y:S01]  /*4140*/  FFMA.FTZ R158, R55, UR4, -R64.reuse ;  /* 0x00000004379e7c23 */ /* 0x100fe20008010840 */
[----:B------:R-:W-:Y:S01]  /*4150*/  ISETP.GT.AND P5, PT, R60, 0x59, !P5 ;  /* 0x000000593c00780c */ /* 0x000fe20006fa4270 */
[--C-:B------:R-:W-:Y:S01]  /*4160*/  FFMA.FTZ R160, R54, UR4, -R64.reuse ;  /* 0x0000000436a07c23 */ /* 0x100fe20008010840 */
[----:B------:R-:W-:Y:S01]  /*4170*/  FSEL R0, R39, -INF , !P2 ;  /* 0xff80000027007808 */ /* 0x000fe20005000000 */
[--C-:B------:R-:W-:Y:S01]  /*4180*/  FFMA.FTZ R162, R53, UR4, -R64.reuse ;  /* 0x0000000435a27c23 */ /* 0x100fe20008010840 */
[----:B------:R-:W-:Y:S01]  /*4190*/  FMNMX.FTZ R39, R58, R15, !PT ;  /* 0x0000000f3a277209 */ /* 0x000fe20007810000 */
[--C-:B------:R-:W-:Y:S01]  /*41a0*/  FFMA.FTZ R48, R48, UR4, -R64.reuse ;  /* 0x0000000430307c23 */ /* 0x100fe20008010840 */
[----:B------:R-:W-:Y:S01]  /*41b0*/  ISETP.GT.AND P2, PT, R60, 0x50, !P6 ;  /* 0x000000503c00780c */ /* 0x000fe20007744270 */
        /* <DEDUP_REMOVED lines=8> */
[----:B------:R-:W-:Y:S01]  /*4240*/  MUFU.EX2 R152, R152 ;  /* 0x0000009800987308 */ /* 0x000fe20000000800 */
[----:B------:R-:W-:Y:S01]  /*4250*/  FMNMX.FTZ R62, R24, R39, !PT ;  /* 0x00000027183e7209 */ /* 0x000fe20007810000 */
        /* <DEDUP_REMOVED lines=13> */
[--C-:B------:R-:W-:Y:S01]  /*4330*/  FFMA.FTZ R164, R52, UR4, -R64.reuse ;  /* 0x0000000434a47c23 */ /* 0x100fe20008010840 */
[----:B------:R-:W1:Y:S01]  /*4340*/  MUFU.EX2 R39, R63 ;  /* 0x0000003f00277308 */ /* 0x000e620000000800 */
[----:B------:R-:W-:Y:S01]  /*4350*/  FMNMX.FTZ R62, R28, R59, !PT ;  /* 0x0000003b1c3e7209 */ /* 0x000fe20007810000 */
[--C-:B0-----:R-:W-:Y:S01]  /*4360*/  FFMA.FTZ R48, R5, UR4, -R64.reuse ;  /* 0x0000000405307c23 */ /* 0x101fe20008010840 */
[--C-:B------:R-:W-:Y:S01]  /*4370*/  FFMA.FTZ R51, R51, UR4, -R64.reuse ;  /* 0x0000000433337c23 */ /* 0x100fe20008010840 */
[--C-:B------:R-:W-:Y:S01]  /*4380*/  FFMA.FTZ R166, R50, UR4, -R64.reuse ;  /* 0x0000000432a67c23 */ /* 0x100fe20008010840 */
[----:B------:R-:W-:Y:S01]  /*4390*/  FMNMX.FTZ R59, R29, R62, !PT ;  /* 0x0000003e1d3b7209 */ /* 0x000fe20007810000 */
[--C-:B------:R-:W-:Y:S01]  /*43a0*/  FFMA.FTZ R14, R14, UR4, -R64.reuse ;  /* 0x000000040e0e7c23 */ /* 0x100fe20008010840 */
[--C-:B------:R-:W-:Y:S01]  /*43b0*/  FFMA.FTZ R9, R9, UR4, -R64.reuse ;  /* 0x0000000409097c23 */ /* 0x100fe20008010840 */
[----:B------:R-:W-:Y:S01]  /*43c0*/  MUFU.EX2 R170, R11 ;  /* 0x0000000b00aa7308 */ /* 0x000fe20000000800 */
[----:B------:R-:W-:Y:S01]  /*43d0*/  FMNMX.FTZ R56, R30, R59, !PT ;  /* 0x0000003b1e387209 */ /* 0x000fe20007810000 */
[----:B------:R-:W-:-:S03]  /*43e0*/  FFMA.FTZ R13, R13, UR4, -R64 ;  /* 0x000000040d0d7c23 */ /* 0x000fc60008010840 */
[----:B------:R-:W-:-:S03]  /*43f0*/  FMNMX.FTZ R59, R31, R56, !PT ;  /* 0x000000381f3b7209 */ /* 0x000fc60007810000 */
[----:B------:R-:W0:Y:S01]  /*4400*/  MUFU.EX2 R154, R154 ;  /* 0x0000009a009a7308 */ /* 0x000e220000000800 */
        /* <DEDUP_REMOVED lines=11> */
[----:B------:R-:W-:Y:S01]  /*44c0*/  MUFU.EX2 R174, R2 ;  /* 0x0000000200ae7308 */ /* 0x000fe20000000800 */
[----:B------:R-:W-:-:S04]  /*44d0*/  FMNMX.FTZ R55, R42, R55, !PT ;  /* 0x000000372a377209 */ /* 0x000fc80007810000 */
[----:B------:R-:W-:-:S03]  /*44e0*/  FMNMX.FTZ R55, R40, R55, !PT ;  /* 0x0000003728377209 */ /* 0x000fc60007810000 */
[----:B------:R-:W5:Y:S01]  /*44f0*/  MUFU.EX2 R158, R158 ;  /* 0x0000009e009e7308 */ /* 0x000f620000000800 */
[----:B------:R-:W-:-:S04]  /*4500*/  FMNMX.FTZ R55, R46, R55, !PT ;  /* 0x000000372e377209 */ /* 0x000fc80007810000 */
[----:B------:R-:W-:-:S03]  /*4510*/  FMNMX.FTZ R55, R44, R55, !PT ;  /* 0x000000372c377209 */ /* 0x000fc60007810000 */
[----:B------:R-:W5:Y:S02]  /*4520*/  MUFU.EX2 R45, R45 ;  /* 0x0000002d002d7308 */ /* 0x000f640000000800 */
[----:B------:R-:W1:Y:S06]  /*4530*/  SHFL.BFLY PT, R54, R55, 0x2, 0x1f ;  /* 0x0c401f0037367f89 */ /* 0x000e6c00000e0000 */
[----:B------:R-:W5:Y:S08]  /*4540*/  MUFU.EX2 R160, R160 ;  /* 0x000000a000a07308 */ /* 0x000f700000000800 */
[----:B------:R-:W5:Y:S08]  /*4550*/  MUFU.EX2 R47, R47 ;  /* 0x0000002f002f7308 */ /* 0x000f700000000800 */
[----:B------:R-:W-:Y:S01]  /*4560*/  MUFU.EX2 R162, R162 ;  /* 0x000000a200a27308 */ /* 0x000fe20000000800 */
[----:B-1----:R-:W-:-:S05]  /*4570*/  FMNMX.FTZ R54, R55, R54, !PT ;  /* 0x0000003637367209 */ /* 0x002fca0007810000 */
[----:B------:R-:W1:Y:S02]  /*4580*/  SHFL.BFLY PT, R53, R54, 0x1, 0x1f ;  /* 0x0c201f0036357f89 */ /* 0x000e6400000e0000 */
[----:B------:R0:W-:Y:S08]  /*4590*/  MUFU.EX2 R55, R12 ;  /* 0x0000000c00377308 */ /* 0x0001f00000000800 */
[----:B------:R5:W-:Y:S08]  /*45a0*/  MUFU.EX2 R59, R10 ;  /* 0x0000000a003b7308 */ /* 0x000bf00000000800 */
[----:B------:R-:W-:Y:S01]  /*45b0*/  MUFU.EX2 R49, R49 ;  /* 0x0000003100317308 */ /* 0x000fe20000000800 */
[----:B-1----:R-:W-:Y:S01]  /*45c0*/  FMNMX.FTZ R5, R54, R53, !PT ;  /* 0x0000003536057209 */ /* 0x002fe20007810000 */
[----:B------:R-:W-:-:S06]  /*45d0*/  FADD.FTZ R53, R152, R39 ;  /* 0x0000002798357221 */ /* 0x000fcc0000010000 */
[----:B------:R-:W-:Y:S01]  /*45e0*/  MUFU.EX2 R164, R164 ;  /* 0x000000a400a47308 */ /* 0x000fe20000000800 */
[----:B------:R-:W-:Y:S01]  /*45f0*/  F2FP.F16.F32.PACK_AB R152, R39, R152 ;  /* 0x000000982798723e */ /* 0x000fe200000000ff */
[C---:B0-----:R-:W-:Y:S01]  /*4600*/  FMUL.FTZ R12, R5.reuse, UR4 ;  /* 0x00000004050c7c20 */ /* 0x041fe20008410000 */
[----:B------:R-:W-:Y:S01]  /*4610*/  FSETP.NEU.FTZ.AND P2, PT, R5, -INF , PT ;  /* 0xff8000000500780b */ /* 0x000fe20003f5d000 */
[----:B------:R-:W-:Y:S01]  /*4620*/  FADD.FTZ R2, R154, R53 ;  /* 0x000000359a027221 */ /* 0x000fe20000010000 */
[C---:B--2---:R-:W-:Y:S02]  /*4630*/  F2FP.F16.F32.PACK_AB R154, R41.reuse, R154 ;  /* 0x0000009a299a723e */ /* 0x044fe400000000ff */
[----:B------:R-:W-:Y:S01]  /*4640*/  FSEL R11, R12, RZ, P2 ;  /* 0x000000ff0c0b7208 */ /* 0x000fe20001000000 */
[----:B------:R-:W-:Y:S01]  /*4650*/  FADD.FTZ R53, R41, R2 ;  /* 0x0000000229357221 */ /* 0x000fe20000010000 */
[----:B------:R-:W-:Y:S03]  /*4660*/  MUFU.EX2 R51, R51 ;  /* 0x0000003300337308 */ /* 0x000fe60000000800 */
[--C-:B------:R-:W-:Y:S01]  /*4670*/  FFMA.FTZ R58, R58, UR4, -R11.reuse ;  /* 0x000000043a3a7c23 */ /* 0x100fe2000801080b */
[--C-:B------:R-:W-:Y:S01]  /*4680*/  FFMA.FTZ R15, R15, UR4, -R11.reuse ;  /* 0x000000040f0f7c23 */ /* 0x100fe2000801080b */
[--C-:B------:R-:W-:Y:S01]  /*4690*/  FFMA.FTZ R20, R20, UR4, -R11.reuse ;  /* 0x0000000414147c23 */ /* 0x100fe2000801080b */
[--C-:B------:R-:W-:Y:S01]  /*46a0*/  FFMA.FTZ R21, R21, UR4, -R11.reuse ;  /* 0x0000000415157c23 */ /* 0x100fe2000801080b */
[--C-:B------:R-:W-:Y:S01]  /*46b0*/  FFMA.FTZ R24, R24, UR4, -R11.reuse ;  /* 0x0000000418187c23 */ /* 0x100fe2000801080b */
[--C-:B------:R-:W-:Y:S01]  /*46c0*/  FFMA.FTZ R25, R25, UR4, -R11.reuse ;  /* 0x0000000419197c23 */ /* 0x100fe2000801080b */
[----:B------:R-:W-:Y:S01]  /*46d0*/  MUFU.EX2 R58, R58 ;  /* 0x0000003a003a7308 */ /* 0x000fe20000000800 */
[----:B------:R-:W-:Y:S01]  /*46e0*/  FFMA.FTZ R26, R26, UR4, -R11 ;  /* 0x000000041a1a7c23 */ /* 0x000fe2000801080b */
[----:B---3--:R-:W-:Y:S01]  /*46f0*/  FADD.FTZ R2, R156, R53 ;  /* 0x000000359c027221 */ /* 0x008fe20000010000 */
[--C-:B------:R-:W-:Y:S01]  /*4700*/  FFMA.FTZ R27, R27, UR4, -R11.reuse ;  /* 0x000000041b1b7c23 */ /* 0x100fe2000801080b */
[--C-:B------:R-:W-:Y:S01]  /*4710*/  FFMA.FTZ R28, R28, UR4, -R11.reuse ;  /* 0x000000041c1c7c23 */ /* 0x100fe2000801080b */
[--C-:B------:R-:W-:Y:S01]  /*4720*/  FFMA.FTZ R29, R29, UR4, -R11.reuse ;  /* 0x000000041d1d7c23 */ /* 0x100fe2000801080b */
[----:B----4-:R-:W-:Y:S01]  /*4730*/  FADD.FTZ R61, R43, R2 ;  /* 0x000000022b3d7221 */ /* 0x010fe20000010000 */
[--C-:B------:R-:W-:Y:S01]  /*4740*/  FFMA.FTZ R30, R30, UR4, -R11.reuse ;  /* 0x000000041e1e7c23 */ /* 0x100fe2000801080b */
[----:B------:R-:W0:Y:S01]  /*4750*/  MUFU.EX2 R15, R15 ;  /* 0x0000000f000f7308 */ /* 0x000e220000000800 */
[----:B------:R-:W-:Y:S01]  /*4760*/  FFMA.FTZ R31, R31, UR4, -R11 ;  /* 0x000000041f1f7c23 */ /* 0x000fe2000801080b */
[----:B-----5:R-:W-:Y:S01]  /*4770*/  FADD.FTZ R10, R158, R61 ;  /* 0x0000003d9e0a7221 */ /* 0x020fe20000010000 */
[--C-:B------:R-:W-:Y:S01]  /*4780*/  FFMA.FTZ R32, R32, UR4, -R11.reuse ;  /* 0x0000000420207c23 */ /* 0x100fe2000801080b */
[--C-:B------:R-:W-:Y:S01]  /*4790*/  FFMA.FTZ R33, R33, UR4, -R11.reuse ;  /* 0x0000000421217c23 */ /* 0x100fe2000801080b */
[--C-:B------:R-:W-:Y:S01]  /*47a0*/  FFMA.FTZ R34, R34, UR4, -R11.reuse ;  /* 0x0000000422227c23 */ /* 0x100fe2000801080b */
[----:B------:R-:W-:Y:S01]  /*47b0*/  FADD.FTZ R61, R45, R10 ;  /* 0x0000000a2d3d7221 */ /* 0x000fe20000010000 */
[--C-:B------:R-:W-:Y:S01]  /*47c0*/  FFMA.FTZ R35, R35, UR4, -R11.reuse ;  /* 0x0000000423237c23 */ /* 0x100fe2000801080b */
[----:B------:R-:W1:Y:S01]  /*47d0*/  MUFU.EX2 R20, R20 ;  /* 0x0000001400147308 */ /* 0x000e620000000800 */
[----:B------:R-:W-:Y:S01]  /*47e0*/  FFMA.FTZ R36, R36, UR4, -R11 ;  /* 0x0000000424247c23 */ /* 0x000fe2000801080b */
[----:B------:R-:W-:Y:S01]  /*47f0*/  FADD.FTZ R10, R160, R61 ;  /* 0x0000003da00a7221 */ /* 0x000fe20000010000 */
[--C-:B------:R-:W-:Y:S01]  /*4800*/  FFMA.FTZ R37, R37, UR4, -R11.reuse ;  /* 0x0000000425257c23 */ /* 0x100fe2000801080b */
[--C-:B------:R-:W-:Y:S01]  /*4810*/  FFMA.FTZ R38, R38, UR4, -R11.reuse ;  /* 0x0000000426267c23 */ /* 0x100fe2000801080b */
[--C-:B------:R-:W-:Y:S01]  /*4820*/  FFMA.FTZ R0, R0, UR4, -R11.reuse ;  /* 0x0000000400007c23 */ /* 0x100fe2000801080b */
[----:B------:R-:W-:Y:S01]  /*4830*/  FADD.FTZ R61, R47, R10 ;  /* 0x0000000a2f3d7221 */ /* 0x000fe20000010000 */
[----:B------:R-:W-:Y:S01]  /*4840*/  FFMA.FTZ R42, R42, UR4, -R11 ;  /* 0x000000042a2a7c23 */ /* 0x000fe2000801080b */
[----:B------:R-:W2:Y:S01]  /*4850*/  MUFU.EX2 R21, R21 ;  /* 0x0000001500157308 */ /* 0x000ea20000000800 */
[----:B0-----:R-:W-:Y:S01]  /*4860*/  FADD.FTZ R53, R58, R15 ;  /* 0x0000000f3a357221 */ /* 0x001fe20000010000 */
[----:B------:R-:W-:Y:S01]  /*4870*/  FADD.FTZ R10, R162, R61 ;  /* 0x0000003da20a7221 */ /* 0x000fe20000010000 */
[--C-:B------:R-:W-:Y:S01]  /*4880*/  FFMA.FTZ R40, R40, UR4, -R11.reuse ;  /* 0x0000000428287c23 */ /* 0x100fe2000801080b */
[--C-:B------:R-:W-:Y:S01]  /*4890*/  FFMA.FTZ R46, R46, UR4, -R11.reuse ;  /* 0x000000042e2e7c23 */ /* 0x100fe2000801080b */
[----:B------:R-:W-:Y:S01]  /*48a0*/  FFMA.FTZ R11, R44, UR4, -R11 ;  /* 0x000000042c0b7c23 */ /* 0x000fe2000801080b */
[----:B------:R-:W-:Y:S01]  /*48b0*/  FADD.FTZ R61, R49, R10 ;  /* 0x0000000a313d7221 */ /* 0x000fe20000010000 */
[----:B------:R-:W-:Y:S01]  /*48c0*/  F2FP.F16.F32.PACK_AB R156, R43, R156 ;  /* 0x0000009c2b9c723e */ /* 0x000fe200000000ff */
[----:B------:R-:W0:Y:S01]  /*48d0*/  MUFU.EX2 R24, R24 ;  /* 0x0000001800187308 */ /* 0x000e220000000800 */
[----:B-1----:R-:W-:Y:S01]  /*48e0*/  FADD.FTZ R2, R20, R53 ;  /* 0x0000003514027221 */ /* 0x002fe20000010000 */
[----:B------:R-:W-:Y:S01]  /*48f0*/  FADD.FTZ R10, R164, R61 ;  /* 0x0000003da40a7221 */ /* 0x000fe20000010000 */
[----:B------:R-:W-:-:S02]  /*4900*/  F2FP.F16.F32.PACK_AB R158, R45, R158 ;  /* 0x0000009e2d9e723e */ /* 0x000fc400000000ff */
[----:B------:R-:W-:Y:S01]  /*4910*/  F2FP.F16.F32.PACK_AB R160, R47, R160 ;  /* 0x000000a02fa0723e */ /* 0x000fe200000000ff */
[----:B------:R-:W-:Y:S01]  /*4920*/  FADD.FTZ R61, R51, R10 ;  /* 0x0000000a333d7221 */ /* 0x000fe20000010000 */
[----:B------:R-:W-:Y:S01]  /*4930*/  F2FP.F16.F32.PACK_AB R162, R49, R162 ;  /* 0x000000a231a2723e */ /* 0x000fe200000000ff */
[----:B------:R-:W1:Y:S01]  /*4940*/  MUFU.EX2 R25, R25 ;  /* 0x0000001900197308 */ /* 0x000e620000000800 */
[----:B--2---:R-:W-:Y:S01]  /*4950*/  FADD.FTZ R53, R21, R2 ;  /* 0x0000000215357221 */ /* 0x004fe20000010000 */
[----:B------:R-:W-:Y:S02]  /*4960*/  F2FP.F16.F32.PACK_AB R164, R51, R164 ;  /* 0x000000a433a4723e */ /* 0x000fe400000000ff */
[----:B------:R-:W-:Y:S02]  /*4970*/  F2FP.F16.F32.PACK_AB R153, R15, R58 ;  /* 0x0000003a0f99723e */ /* 0x000fe400000000ff */
[----:B------:R-:W-:Y:S02]  /*4980*/  F2FP.F16.F32.PACK_AB R155, R21, R20 ;  /* 0x00000014159b723e */ /* 0x000fe400000000ff */
        /* <DEDUP_REMOVED lines=22> */
[----:B------:R-:W-:Y:S01]  /*4af0*/  MUFU.EX2 R34, R34 ;  /* 0x0000002200227308 */ /* 0x000fe20000000800 */
[C---:B0-----:R-:W-:Y:S01]  /*4b00*/  FADD.FTZ R39, R33.reuse, R2 ;  /* 0x0000000221277221 */ /* 0x041fe20000010000 */
[----:B------:R-:W-:-:S06]  /*4b10*/  F2FP.F16.F32.PACK_AB R165, R33, R32 ;  /* 0x0000002021a5723e */ /* 0x000fcc00000000ff */
[----:B------:R-:W0:Y:S01]  /*4b20*/  MUFU.EX2 R35, R35 ;  /* 0x0000002300237308 */ /* 0x000e220000000800 */
[----:B-1----:R-:W-:Y:S01]  /*4b30*/  FADD.FTZ R10, R166, R61 ;  /* 0x0000003da60a7221 */ /* 0x002fe20000010000 */
[----:B------:R-:W-:-:S03]  /*4b40*/  F2FP.F16.F32.PACK_AB R166, R57, R166 ;  /* 0x000000a639a6723e */ /* 0x000fc600000000ff */
[----:B------:R-:W-:-:S03]  /*4b50*/  FADD.FTZ R61, R57, R10 ;  /* 0x0000000a393d7221 */ /* 0x000fc60000010000 */
[----:B------:R-:W1:Y:S08]  /*4b60*/  MUFU.EX2 R14, R14 ;  /* 0x0000000e000e7308 */ /* 0x000e700000000800 */
[----:B------:R-:W-:Y:S01]  /*4b70*/  MUFU.EX2 R36, R36 ;  /* 0x0000002400247308 */ /* 0x000fe20000000800 */
[----:B0-----:R-:W-:-:S07]  /*4b80*/  F2FP.F16.F32.PACK_AB R167, R35, R34 ;  /* 0x0000002223a7723e */ /* 0x001fce00000000ff */
[----:B------:R-:W0:Y:S01]  /*4b90*/  MUFU.EX2 R37, R37 ;  /* 0x0000002500257308 */ /* 0x000e220000000800 */
[----:B-1----:R-:W-:Y:S01]  /*4ba0*/  FADD.FTZ R10, R14, R61 ;  /* 0x0000003d0e0a7221 */ /* 0x002fe20000010000 */
[----:B------:R-:W-:-:S03]  /*4bb0*/  F2FP.F16.F32.PACK_AB R168, R55, R14 ;  /* 0x0000000e37a8723e */ /* 0x000fc600000000ff */
[----:B------:R-:W-:-:S03]  /*4bc0*/  FADD.FTZ R10, R55, R10 ;  /* 0x0000000a370a7221 */ /* 0x000fc60000010000 */
[----:B------:R-:W1:Y:S08]  /*4bd0*/  MUFU.EX2 R9, R9 ;  /* 0x0000000900097308 */ /* 0x000e700000000800 */
[----:B------:R-:W2:Y:S01]  /*4be0*/  MUFU.EX2 R38, R38 ;  /* 0x0000002600267308 */ /* 0x000ea20000000800 */
[----:B0-----:R-:W-:-:S07]  /*4bf0*/  F2FP.F16.F32.PACK_AB R169, R37, R36 ;  /* 0x0000002425a9723e */ /* 0x001fce00000000ff */
[----:B------:R0:W-:Y:S01]  /*4c00*/  MUFU.EX2 R171, R0 ;  /* 0x0000000000ab7308 */ /* 0x0001e20000000800 */
[----:B-1----:R-:W-:-:S04]  /*4c10*/  FADD.FTZ R41, R9, R10 ;  /* 0x0000000a09297221 */ /* 0x002fc80000010000 */
[C---:B------:R-:W-:Y:S01]  /*4c20*/  FADD.FTZ R41, R170.reuse, R41 ;  /* 0x00000029aa297221 */ /* 0x040fe20000010000 */
[----:B------:R-:W-:Y:S02]  /*4c30*/  F2FP.F16.F32.PACK_AB R170, R170, R9 ;  /* 0x00000009aaaa723e */ /* 0x000fe400000000ff */
[----:B------:R-:W1:Y:S01]  /*4c40*/  MUFU.EX2 R48, R48 ;  /* 0x0000003000307308 */ /* 0x000e620000000800 */
[----:B0-----:R-:W-:-:S04]  /*4c50*/  FADD.FTZ R0, R34, R39 ;  /* 0x0000002722007221 */ /* 0x001fc80000010000 */
[----:B------:R-:W-:-:S03]  /*4c60*/  FADD.FTZ R39, R35, R0 ;  /* 0x0000000023277221 */ /* 0x000fc60000010000 */
[----:B------:R-:W0:Y:S01]  /*4c70*/  MUFU.EX2 R42, R42 ;  /* 0x0000002a002a7308 */ /* 0x000e220000000800 */
[----:B------:R-:W-:-:S04]  /*4c80*/  FADD.FTZ R0, R36, R39 ;  /* 0x0000002724007221 */ /* 0x000fc80000010000 */
[----:B------:R-:W-:-:S03]  /*4c90*/  FADD.FTZ R39, R37, R0 ;  /* 0x0000000025277221 */ /* 0x000fc60000010000 */
[----:B------:R-:W3:Y:S01]  /*4ca0*/  MUFU.EX2 R173, R40 ;  /* 0x0000002800ad7308 */ /* 0x000ee20000000800 */
[----:B--2---:R-:W-:Y:S01]  /*4cb0*/  FADD.FTZ R0, R38, R39 ;  /* 0x0000002726007221 */ /* 0x004fe20000010000 */
[----:B-1----:R-:W-:Y:S01]  /*4cc0*/  FADD.FTZ R2, R48, R41 ;  /* 0x0000002930027221 */ /* 0x002fe20000010000 */
[----:B------:R-:W-:Y:S02]  /*4cd0*/  F2FP.F16.F32.PACK_AB R172, R59, R48 ;  /* 0x000000303bac723e */ /* 0x000fe400000000ff */
[----:B------:R-:W-:Y:S01]  /*4ce0*/  FADD.FTZ R9, R171, R0 ;  /* 0x00000000ab097221 */ /* 0x000fe20000010000 */
[----:B------:R-:W-:Y:S01]  /*4cf0*/  FADD.FTZ R41, R59, R2 ;  /* 0x000000023b297221 */ /* 0x000fe20000010000 */
[----:B------:R-:W-:Y:S01]  /*4d00*/  F2FP.F16.F32.PACK_AB R171, R171, R38 ;  /* 0x00000026abab723e */ /* 0x000fe200000000ff */
[----:B------:R-:W1:Y:S01]  /*4d10*/  MUFU.EX2 R46, R46 ;  /* 0x0000002e002e7308 */ /* 0x000e620000000800 */
[----:B0-----:R-:W-:Y:S01]  /*4d20*/  FADD.FTZ R0, R42, R9 ;  /* 0x000000092a007221 */ /* 0x001fe20000010000 */
[----:B------:R-:W-:-:S06]  /*4d30*/  FADD.FTZ R2, R174, R41 ;  /* 0x00000029ae027221 */ /* 0x000fcc0000010000 */
[----:B------:R-:W0:Y:S01]  /*4d40*/  MUFU.EX2 R13, R13 ;  /* 0x0000000d000d7308 */ /* 0x000e220000000800 */
[C---:B---3--:R-:W-:Y:S01]  /*4d50*/  FADD.FTZ R9, R173.reuse, R0 ;  /* 0x00000000ad097221 */ /* 0x048fe20000010000 */
[----:B------:R-:W-:-:S06]  /*4d60*/  F2FP.F16.F32.PACK_AB R173, R173, R42 ;  /* 0x0000002aadad723e */ /* 0x000fcc00000000ff */
[----:B------:R-:W2:Y:S01]  /*4d70*/  MUFU.EX2 R11, R11 ;  /* 0x0000000b000b7308 */ /* 0x000ea20000000800 */
[----:B-1----:R-:W-:Y:S01]  /*4d80*/  FADD.FTZ R0, R46, R9 ;  /* 0x000000092e007221 */ /* 0x002fe20000010000 */
[C---:B0-----:R-:W-:Y:S01]  /*4d90*/  FADD.FTZ R2, R13.reuse, R2 ;  /* 0x000000020d027221 */ /* 0x041fe20000010000 */
[----:B------:R-:W-:Y:S02]  /*4da0*/  F2FP.F16.F32.PACK_AB R174, R13, R174 ;  /* 0x000000ae0dae723e */ /* 0x000fe400000000ff */
[C---:B--2---:R-:W-:Y:S01]  /*4db0*/  FADD.FTZ R0, R11.reuse, R0 ;  /* 0x000000000b007221 */ /* 0x044fe20000010000 */
[----:B------:R-:W-:Y:S01]  /*4dc0*/  F2FP.F16.F32.PACK_AB R175, R11, R46 ;  /* 0x0000002e0baf723e */ /* 0x000fe200000000ff */
[----:B------:R-:W-:Y:S06]  /*4dd0*/  @!P0 BRA `(.L_x_11390) ;  /* 0x0000000000048947 */ /* 0x000fec0003800000 */
[----:B------:R-:W-:Y:S01]  /*4de0*/  BPT.TRAP 0x1 ;  /* 0x000000040000795c */ /* 0x000fe20000300000 */
.L_x_11390:
[----:B------:R0:W1:Y:S01]  /*4df0*/  SYNCS.PHASECHK.TRANS64.TRYWAIT P2, [UR5+0x22850], R8 ;  /* 0x02285008ff0075a7 */ /* 0x0000620008040145 */
[----:B------:R-:W-:Y:S05]  /*4e00*/  @!P0 BRA `(.L_x_11391) ;  /* 0x0000000000048947 */ /* 0x000fea0003800000 */
[----:B------:R-:W-:Y:S01]  /*4e10*/  BPT.TRAP 0x1 ;  /* 0x000000040000795c */ /* 0x000fe20000300000 */
.L_x_11391:
[----:B-1----:R-:W-:Y:S05]  /*4e20*/  @P2 BRA `(.L_x_11392) ;  /* 0x0000000000082947 */ /* 0x002fea0003800000 */
[----:B------:R-:W1:Y:S02]  /*4e30*/  SYNCS.PHASECHK.TRANS64.TRYWAIT P2, [UR5+0x22850], R8 ;  /* 0x02285008ff0075a7 */ /* 0x000e640008040145 */
[----:B-1----:R-:W-:Y:S05]  /*4e40*/  @!P2 BRA `(.L_x_11393) ;  /* 0x0000015800a4a947 */ /* 0x002fea0003800000 */
.L_x_11392:
[----:B------:R-:W-:Y:S01]  /*4e50*/  R2UR UR10, R3 ;  /* 0x00000000030a72ca */ /* 0x000fe200000e0000 */
[----:B------:R2:W-:Y:S01]  /*4e60*/  BAR.SYNC.DEFER_BLOCKING R7, 0x100 ;  /* 0x000400070000751d */ /* 0x0005e20000010000 */
[----:B01----:R-:W-:-:S05]  /*4e70*/  IMAD.U32 R8, RZ, RZ, UR43 ;  /* 0x0000002bff087e24 */ /* 0x003fca000f8e00ff */
[----:B------:R-:W-:Y:S02]  /*4e80*/  UMOV UR11, 0x40000040 ;  /* 0x40000040000b7882 */ /* 0x000fe40000000000 */
[----:B------:R-:W0:Y:S01]  /*4e90*/  LDC R9, c[0x0][0x448] ;  /* 0x00011200ff097b82 */ /* 0x000e220000000800 */
[----:B------:R-:W-:-:S03]  /*4ea0*/  VOTEU.ALL UP1, P1 ;  /* 0x00000000003f7886 */ /* 0x000fc60000820000 */
[----:B------:R-:W-:Y:S02]  /*4eb0*/  UIADD3 UR10, UR10, 0x400, URZ ;  /* 0x000004000a0a7890 */ /* 0x000fe4000fffe03f */
[----:B------:R-:W-:Y:S02]  /*4ec0*/  @!UP1 UIADD3 UR5, UR5, 0x22860, URZ ;  /* 0x0002286005059890 */ /* 0x000fe4000fffe03f */
[----:B------:R-:W-:Y:S02]  /*4ed0*/  USHF.R.U32.HI UR10, URZ, 0x4, UR10 ;  /* 0x000000043f0a7899 */ /* 0x000fe4000801160a */
[----:B------:R-:W-:Y:S02]  /*4ee0*/  @!UP1 UPRMT UR5, URZ, 0x654, UR5 ;  /* 0x000006543f059896 */ /* 0x000fe40008000005 */
[----:B------:R-:W-:-:S04]  /*4ef0*/  ULOP3.LUT UR10, UR10, 0x3fff, URZ, 0xc0, !UPT ;  /* 0x00003fff0a0a7892 */ /* 0x000fc8000f8ec03f */
[----:B------:R-:W-:Y:S01]  /*4f00*/  ULOP3.LUT UR25, UR10, 0x3000000, URZ, 0xfc, !UPT ;  /* 0x030000000a197892 */ /* 0x000fe2000f8efc3f */
[----:B------:R-:W-:-:S03]  /*4f10*/  WARPGROUP.ARRIVE ;  /* 0x00000000000079c5 */ /* 0x000fc60000000000 */
[----:B------:R-:W-:Y:S01]  /*4f20*/  UIMAD UR14, UR39, 0xc00, UR25 ;  /* 0x00000c00270e78a4 */ /* 0x000fe2000f8e0219 */
[----:B0-----:R-:W-:-:S06]  /*4f30*/  ISETP.NE.AND P2, PT, R9, 0x1, PT ;  /* 0x000000010900780c */ /* 0x001fcc0003f45270 */
[----:B------:R-:W-:Y:S02]  /*4f40*/  UMOV UR10, UR14 ;  /* 0x0000000e000a7c82 */ /* 0x000fe40008000000 */
[----:B------:R-:W-:Y:S01]  /*4f50*/  HGMMA.64x256x16.F32 R24, R152, gdesc[UR8].tnspB, RZ, !UPT, gsb0 ;  /* 0x43e0000898187df0 */ /* 0x000fe2000c0008ff */
[----:B------:R-:W-:Y:S01]  /*4f60*/  UIADD3 UR10, UR14, 0x80, URZ ;  /* 0x000000800e0a7890 */ /* 0x000fe2000fffe03f */
[----:B------:R-:W-:-:S03]  /*4f70*/  UMOV UR11, 0x40000040 ;  /* 0x40000040000b7882 */ /* 0x000fc60000000000 */
[----:B------:R-:W0:Y:S08]  /*4f80*/  @P2 LDC R3, c[0x0][0x44c] ;  /* 0x00011300ff032b82 */ /* 0x000e300000000800 */
[----:B------:R-:W1:Y:S01]  /*4f90*/  @P2 LDC R10, c[0x0][0x450] ;  /* 0x00011400ff0a2b82 */ /* 0x000e620000000800 */
[----:B0-----:R-:W-:-:S05]  /*4fa0*/  @P2 IMAD.HI.U32 R3, R3, UR43, RZ ;  /* 0x0000002b03032c27 */ /* 0x001fca000f8e00ff */
[----:B-1----:R-:W-:Y:S01]  /*4fb0*/  @P2 SHF.R.U32.HI R8, RZ, R10, R3 ;  /* 0x0000000aff082219 */ /* 0x002fe20000011603 */
[----:B------:R-:W-:Y:S01]  /*4fc0*/  VIADD R3, R176, 0xfffffffe ;  /* 0xfffffffeb0037836 */ /* 0x000fe20000000000 */
[----:B------:R-:W-:Y:S02]  /*4fd0*/  PLOP3.LUT P2, PT, PT, PT, UP0, 0x40, 0x0 ;  /* 0x000000000000781c */ /* 0x000fe40003f4e808 */
[----:B------:R-:W-:Y:S01]  /*4fe0*/  IADD3 R8, R8, R19, -R17 ;  /* 0x0000001308087210 */ /* 0x000fe20007ffe811 */
[----:B------:R-:W-:Y:S02]  /*4ff0*/  WARPGROUP.DEPBAR.LE gsb0, 0x0 ;  /* 0x00008000000079c5 */ /* 0x000fe40000010000 */
        /* <DEDUP_REMOVED lines=29> */
[----:B------:R-:W-:Y:S01]  /*51d0*/  @!P1 SYNCS.ARRIVE.TRANS64.RED.A1T0 RZ, [UR5], RZ ;  /* 0x000000ffffff99a7 */ /* 0x000fe20008100405 */
[----:B--2---:R-:W-:Y:S08]  /*51e0*/  @P2 BRA `(.L_x_11394) ;  /* 0x0000000000482947 */ /* 0x004ff00003800000 */
        /* <DEDUP_REMOVED lines=11> */
.L_x_11395:
[----:B------:R-:W-:-:S11]  /*52a0*/  UISETP.NE.AND UP1, UPT, UR7, 0x1, UPT ;  /* 0x000000010700788c */ /* 0x000fd6000bf25270 */
[----:B------:R-:W-:Y:S02]  /*52b0*/  @UP1 ULDC.64 UR14, c[0x0][0x9e8] ;  /* 0x00027a00000e1ab9 */ /* 0x000fe40000000a00 */
[----:B------:R-:W-:-:S04]  /*52c0*/  UIMAD.WIDE.U32 UR10, UR5, UR14, URZ ;  /* 0x0000000e050a72a5 */ /* 0x000fc8000f8e003f */
[----:B------:R-:W-:-:S12]  /*52d0*/  @UP1 USHF.R.U32.HI UR5, URZ, UR15, UR11 ;  /* 0x0000000f3f051299 */ /* 0x000fd8000801160b */
.L_x_11396:
[----:B------:R-:W-:-:S04]  /*52e0*/  UIMAD UR5, UR5, UR7, UR7 ;  /* 0x00000007050572a4 */ /* 0x000fc8000f8e0207 */
[----:B------:R-:W-:-:S04]  /*52f0*/  UISETP.LT.AND UP1, UPT, UR6, UR5, UPT ;  /* 0x000000050600728c */ /* 0x000fc8000bf21270 */
[----:B------:R-:W-:-:S12]  /*5300*/  USEL UR6, UR6, UR5, UP1 ;  /* 0x0000000506067287 */ /* 0x000fd80008800000 */
.L_x_11394:
[----:B------:R-:W-:Y:S01]  /*5310*/  UIMAD.WIDE UR6, UR6, 0x2aaaaaab, URZ ;  /* 0x2aaaaaab060678a5 */ /* 0x000fe2000f8e023f */
[----:B------:R-:W-:Y:S01]  /*5320*/  ULDC UR22, c[0x0][0x9e4] ;  /* 0x0002790000167ab9 */ /* 0x000fe20000000800 */
[----:B------:R-:W-:Y:S02]  /*5330*/  ULDC UR19, c[0x0][0x9d8] ;  /* 0x0002760000137ab9 */ /* 0x000fe40000000800 */
[----:B------:R-:W-:Y:S01]  /*5340*/  USHF.R.U32.HI UR5, URZ, 0x1f, UR7 ;  /* 0x0000001f3f057899 */ /* 0x000fe20008011607 */
[----:B------:R-:W-:Y:S01]  /*5350*/  ULDC UR14, c[0x0][0x988] ;  /* 0x00026200000e7ab9 */ /* 0x000fe20000000800 */
[----:B------:R-:W-:Y:S02]  /*5360*/  ULDC UR18, c[0x0][0x9e0] ;  /* 0x0002780000127ab9 */ /* 0x000fe40000000800 */
[----:B------:R-:W-:-:S04]  /*5370*/  ULEA.HI.SX32 UR5, UR7, UR5, 0x1c ;  /* 0x0000000507057291 */ /* 0x000fc8000f8fe23f */
[----:B------:R-:W-:-:S04]  /*5380*/  UISETP.LT.AND UP1, UPT, UR44, UR5, UPT ;  /* 0x000000052c00728c */ /* 0x000fc8000bf21270 */
[----:B------:R-:W-:-:S06]  /*5390*/  USEL UR15, UR44, UR5, !UP1 ;  /* 0x000000052c0f7287 */ /* 0x000fcc000c800000 */
[----:B------:R-:W-:-:S13]  /*53a0*/  ISETP.GE.AND P2, PT, R3, UR15, PT ;  /* 0x0000000f03007c0c */ /* 0x000fda000bf46270 */
[----:B------:R-:W-:Y:S05]  /*53b0*/  @!P2 BRA `(.L_x_11397) ;  /* 0x000000340094a947 */ /* 0x000fea0003800000 */
.L_x_11414:
[----:B------:R-:W-:-:S04]  /*53c0*/  UIADD3 UR39, UR39, 0x1, URZ ;  /* 0x0000000127277890 */ /* 0x000fc8000fffe03f */
[----:B------:R-:W-:-:S04]  /*53d0*/  UISETP.NE.AND UP1, UPT, UR39, 0x2, UPT ;  /* 0x000000022700788c */ /* 0x000fc8000bf25270 */
[----:B------:R-:W-:Y:S02]  /*53e0*/  USEL UR4, URZ, 0x1, UP1 ;  /* 0x000000013f047887 */ /* 0x000fe40008800000 */
[----:B------:R-:W-:Y:S02]  /*53f0*/  USEL UR39, UR39, URZ, UP1 ;  /* 0x0000003f27277287 */ /* 0x000fe40008800000 */
[----:B------:R-:W-:Y:S01]  /*5400*/  ULOP3.LUT UR38, UR38, UR4, URZ, 0x3c, !UPT ;  /* 0x0000000426267292 */ /* 0x000fe2000f8e3c3f */
[----:B01----:R-:W-:Y:S11]  /*5410*/  @!P0 BRA `(.L_x_11398) ;  /* 0x0000000000048947 */ /* 0x003ff60003800000 */
[----:B------:R-:W-:Y:S01]  /*5420*/  BPT.TRAP 0x1 ;  /* 0x000000040000795c */ /* 0x000fe20000300000 */
.L_x_11398:
        /* <DEDUP_REMOVED lines=9> */
.L_x_11399:
[----:B-1----:R-:W-:Y:S05]  /*54c0*/  @P2 BRA `(.L_x_11400) ;  /* 0x0000000000082947 */ /* 0x002fea0003800000 */
[----:B------:R-:W1:Y:S02]  /*54d0*/  SYNCS.PHASECHK.TRANS64.TRYWAIT P2, [UR23+0x22830], R7 ;  /* 0x02283007ff0075a7 */ /* 0x000e640008040157 */
[----:B-1----:R-:W-:Y:S05]  /*54e0*/  @!P2 BRA `(.L_x_11401) ;  /* 0x000001540014a947 */ /* 0x002fea0003800000 */
.L_x_11400:
[----:B------:R-:W-:Y:S01]  /*54f0*/  UIMAD UR10, UR39, 0x300, UR24 ;  /* 0x00000300270a78a4 */ /* 0x000fe2000f8e0218 */
[----:B------:R-:W-:Y:S01]  /*5500*/  WARPGROUP.ARRIVE ;  /* 0x00000000000079c5 */ /* 0x000fe20000000000 */
[----:B------:R-:W-:Y:S01]  /*5510*/  UMOV UR4, UR12 ;  /* 0x0000000c00047c82 */ /* 0x000fe20008000000 */
[----:B------:R-:W-:Y:S01]  /*5520*/  UMOV UR5, UR13 ;  /* 0x0000000d00057c82 */ /* 0x000fe20008000000 */
[----:B------:R-:W-:Y:S01]  /*5530*/  UMOV UR7, 0x40000040 ;  /* 0x4000004000077882 */ /* 0x000fe20000000000 */
[----:B------:R-:W-:Y:S01]  /*5540*/  UMOV UR11, 0x40000040 ;  /* 0x40000040000b7882 */ /* 0x000fe20000000000 */
[----:B-1----:R-:W1:Y:S01]  /*5550*/  LDC R6, c[0x0][0x448] ;  /* 0x00011200ff067b82 */ /* 0x002e620000000800 */
[----:B------:R-:W-:Y:S01]  /*5560*/  UMOV UR6, UR10 ;  /* 0x0000000a00067c82 */ /* 0x000fe20008000000 */
[----:B------:R-:W2:Y:S01]  /*5570*/  S2R R20, SR_TID.X ;  /* 0x0000000000147919 */ /* 0x000ea20000002100 */
[----:B------:R-:W-:Y:S01]  /*5580*/  HGMMA.64x96x16.F32 R152, gdesc[UR4], RZ, !UPT, gsb0 ;  /* 0x01600000049879f0 */ /* 0x000fe2000c0008ff */
[----:B------:R-:W-:Y:S01]  /*5590*/  UIADD3 UR6, UR10, 0x2, URZ ;  /* 0x000000020a067890 */ /* 0x000fe2000fffe03f */
[----:B------:R-:W-:Y:S01]  /*55a0*/  VIADD R8, R22, UR43 ;  /* 0x0000002b16087c36 */ /* 0x000fe20008000000 */
[----:B------:R-:W-:Y:S01]  /*55b0*/  UMOV UR4, UR16 ;  /* 0x0000001000047c82 */ /* 0x000fe20008000000 */
[----:B------:R-:W-:Y:S01]  /*55c0*/  UMOV UR5, UR17 ;  /* 0x0000001100057c82 */ /* 0x000fe20008000000 */
[----:B------:R-:W-:Y:S01]  /*55d0*/  UMOV UR7, 0x40000040 ;  /* 0x4000004000077882 */ /* 0x000fe20000000000 */
[----:B-1----:R-:W-:-:S02]  /*55e0*/  ISETP.NE.AND P2, PT, R6, 0x1, PT ;  /* 0x000000010600780c */ /* 0x002fc40003f45270 */
[----:B--2---:R-:W-:-:S11]  /*55f0*/  SHF.R.U32.HI R20, RZ, 0x7, R20 ;  /* 0x00000007ff147819 */ /* 0x004fd60000011614 */
[----:B------:R-:W1:Y:S08]  /*5600*/  @P2 LDC R9, c[0x0][0x44c] ;  /* 0x00011300ff092b82 */ /* 0x000e700000000800 */
[----:B------:R-:W2:Y:S01]  /*5610*/  @P2 LDC R6, c[0x0][0x450] ;  /* 0x00011400ff062b82 */ /* 0x000ea20000000800 */
[----:B-1----:R-:W-:-:S05]  /*5620*/  @P2 IMAD.HI.U32 R9, R8, R9, RZ ;  /* 0x0000000908092227 */ /* 0x002fca00078e00ff */
[----:B--2---:R-:W-:Y:S02]  /*5630*/  @P2 SHF.R.U32.HI R8, RZ, R6, R9 ;  /* 0x00000006ff082219 */ /* 0x004fe40000011609 */
[----:B------:R-:W-:Y:S02]  /*5640*/  IADD3 R6, -R20, 0xb, RZ ;  /* 0x0000000b14067810 */ /* 0x000fe40007ffe1ff */
[----:B------:R-:W-:Y:S01]  /*5650*/  PLOP3.LUT P2, PT, PT, PT, UP0, 0x40, 0x0 ;  /* 0x000000000000781c */ /* 0x000fe20003f4e808 */
[----:B------:R-:W1:Y:S01]  /*5660*/  SHFL.IDX PT, R20, R8, RZ, 0x1c1f ;  /* 0x001c1fff08147589 */ /* 0x000e6200000e0000 */
[----:B------:R-:W-:Y:S02]  /*5670*/  WARPGROUP.DEPBAR.LE gsb0, 0x0 ;  /* 0x00008000000079c5 */ /* 0x000fe40000010000 */
[----:B------:R-:W-:-:S06]  /*5680*/  WARPGROUP.ARRIVE ;  /* 0x00000000000079c5 */ /* 0x000fcc0000000000 */
[----:B------:R-:W-:Y:S01]  /*5690*/  HGMMA.64x96x16.F32 R152, gdesc[UR4], R152, gsb0 ;  /* 0x01600000049879f0 */ /* 0x000fe20008000898 */
[----:B------:R-:W-:Y:S01]  /*56a0*/  UIADD3 UR6, UR10, 0x4, URZ ;  /* 0x000000040a067890 */ /* 0x000fe2000fffe03f */
[----:B------:R-:W-:Y:S01]  /*56b0*/  UMOV UR4, UR20 ;  /* 0x0000001400047c82 */ /* 0x000fe20008000000 */
[----:B------:R-:W-:Y:S01]  /*56c0*/  UMOV UR5, UR21 ;  /* 0x0000001500057c82 */ /* 0x000fe20008000000 */
[----:B------:R-:W-:Y:S01]  /*56d0*/  UMOV UR7, 0x40000040 ;  /* 0x4000004000077882 */ /* 0x000fe20000000000 */
[----:B------:R-:W-:Y:S01]  /*56e0*/  UIADD3 UR10, UR10, 0x6, URZ ;  /* 0x000000060a0a7890 */ /* 0x000fe2000fffe03f */
        /* <DEDUP_REMOVED lines=51> */
[----:B------:R-:W-:Y:S01]  /*5a20*/  FMUL.FTZ R187, R195, UR19 ;  /* 0x00000013c3bb7c20 */ /* 0x000fe20008410000 */
[----:B------:R-:W-:Y:S01]  /*5a30*/  FMUL.FTZ R193, R196, UR19 ;  /* 0x00000013c4c17c20 */ /* 0x000fe20008410000 */
[----:B------:R-:W-:Y:S01]  /*5a40*/  FMUL.FTZ R194, R197, UR19 ;  /* 0x00000013c5c27c20 */ /* 0x000fe20008410000 */
[----:B------:R-:W-:Y:S01]  /*5a50*/  FMUL.FTZ R189, R198, UR19 ;  /* 0x00000013c6bd7c20 */ /* 0x000fe20008410000 */
[----:B------:R-:W-:Y:S01]  /*5a60*/  FMUL.FTZ R191, R199, UR19 ;  /* 0x00000013c7bf7c20 */ /* 0x000fe20008410000 */
[----:B------:R-:W-:Y:S01]  /*5a70*/  IMAD.U32 R176, RZ, RZ, UR23 ;  /* 0x00000017ffb07e24 */ /* 0x000fe2000f8e00ff */
[----:B------:R-:W-:Y:S01]  /*5a80*/  IADD3 R197, -R16, 0x1, R192 ;  /* 0x0000000110c57810 */ /* 0x000fe20007ffe1c0 */
[----:B------:R-:W2:Y:S02]  /*5a90*/  MUFU.TANH R9, R9 ;  /* 0x0000000900097308 */ /* 0x000ea40000002400 */
[----:B------:R-:W-:Y:S01]  /*5aa0*/  @!P1 VIADD R21, R176, 0x22840 ;  /* 0x00022840b0159836 */ /* 0x000fe20000000000 */
[----:B------:R-:W-:-:S04]  /*5ab0*/  IADD3 R197, -R17, R197, R19 ;  /* 0x000000c511c57210 */ /* 0x000fc80007ffe113 */
[----:B------:R-:W-:Y:S01]  /*5ac0*/  @!P1 PRMT R21, RZ, 0x654, R21 ;  /* 0x00000654ff159816 */ /* 0x000fe20000000015 */
[----:B------:R-:W3:Y:S01]  /*5ad0*/  MUFU.TANH R10, R10 ;  /* 0x0000000a000a7308 */ /* 0x000ee20000002400 */
[C---:B------:R-:W-:Y:S01]  /*5ae0*/  VIADD R198, R197.reuse, UR18 ;  /* 0x00000012c5c67c36 */ /* 0x040fe20008000000 */
[----:B------:R4:W-:Y:S06]  /*5af0*/  BAR.ARV R6, 0x100 ;  /* 0x000400060000751d */ /* 0x0009ec0000002000 */
[----:B------:R-:W0:Y:S01]  /*5b00*/  MUFU.TANH R11, R11 ;  /* 0x0000000b000b7308 */ /* 0x000e220000002400 */
[----:B------:R-:W-:Y:S01]  /*5b10*/  VIADD R197, R197, UR26 ;  /* 0x0000001ac5c57c36 */ /* 0x000fe20008000000 */
[----:B------:R4:W-:Y:S01]  /*5b20*/  @!P1 SYNCS.ARRIVE.TRANS64.RED.A1T0 RZ, [R21+URZ], RZ ;  /* 0x000000ff15ff99a7 */ /* 0x0009e2000810043f */
[----:B-1----:R-:W-:-:S02]  /*5b30*/  IMAD.IADD R196, R20, 0x1, R198 ;  /* 0x0000000114c47824 */ /* 0x002fc400078e02c6 */
[----:B------:R-:W-:-:S03]  /*5b40*/  IMAD.IADD R195, R20, 0x1, R197 ;  /* 0x0000000114c37824 */ /* 0x000fc600078e02c5 */
        /* <DEDUP_REMOVED lines=46> */
[----:B------:R-:W-:Y:S01]  /*5e30*/  IADD3 R199, -R17, R19, R20 ;  /* 0x0000001311c77210 */ /* 0x000fe20007ffe114 */
[----:B------:R-:W-:Y:S03]  /*5e40*/  BSSY B0, `(.L_x_11403) ;  /* 0x0000010000007945 */ /* 0x000fe60003800000 */
        /* <DEDUP_REMOVED lines=10> */
.L_x_11404:
[----:B------:R-:W-:-:S05]  /*5ef0*/  IMAD.U32 R234, RZ, RZ, UR22 ;  /* 0x00000016ffea7e24 */ /* 0x000fca000f8e00ff */
[----:B------:R-:W-:-:S13]  /*5f00*/  ISETP.NE.AND P2, PT, R234, 0x1, PT ;  /* 0x00000001ea00780c */ /* 0x000fda0003f45270 */
[----:B------:R-:W1:Y:S02]  /*5f10*/  @P2 LDC.64 R20, c[0x0][0x9e8] ;  /* 0x00027a00ff142b82 */ /* 0x000e640000000a00 */
[----:B-1----:R-:W-:-:S05]  /*5f20*/  @P2 IMAD.HI.U32 R20, R199, R20, RZ ;  /* 0x00000014c7142227 */ /* 0x002fca00078e00ff */
[----:B------:R-:W-:-:S07]  /*5f30*/  @P2 SHF.R.U32.HI R199, RZ, R21, R20 ;  /* 0x00000015ffc72219 */ /* 0x000fce0000011614 */
.L_x_11405:
[----:B------:R-:W-:Y:S05]  /*5f40*/  BSYNC B0 ;  /* 0x0000000000007941 */ /* 0x000fea0003800000 */
.L_x_11403:
[----:B------:R-:W-:-:S04]  /*5f50*/  IMAD.IADD R20, R192, 0x1, -R16 ;  /* 0x00000001c0147824 */ /* 0x000fc800078e0a10 */
[----:B------:R-:W-:-:S05]  /*5f60*/  IMAD R20, R199, R234, R20 ;  /* 0x000000eac7147224 */ /* 0x000fca00078e0214 */
[----:B------:R-:W-:Y:S02]  /*5f70*/  VIMNMX R195, R195, R20, !PT ;  /* 0x00000014c3c37248 */ /* 0x000fe40007fe0100 */
[----:B------:R-:W-:-:S07]  /*5f80*/  VIADDMNMX R196, R20, R234, R196, PT ;  /* 0x000000ea14c47246 */ /* 0x000fce00038001c4 */
.L_x_11402:
[----:B------:R-:W-:Y:S01]  /*5f90*/  ISETP.GE.AND P3, PT, R192, 0x1, PT ;  /* 0x00000001c000780c */ /* 0x000fe20003f66270 */
[----:B------:R-:W1:Y:S01]  /*5fa0*/  SHFL.IDX PT, R8, R8, 0x1, 0x1c1f ;  /* 0x003c1f0008087f89 */ /* 0x000e6200000e0000 */
[----:B------:R-:W-:Y:S02]  /*5fb0*/  LOP3.LUT R18, R18, 0xfff7ffff, RZ, 0xc0, !PT ;  /* 0xfff7ffff12127812 */ /* 0x000fe400078ec0ff */
[C---:B------:R-:W-:Y:S02]  /*5fc0*/  ISETP.GE.AND P2, PT, R192.reuse, 0x2, PT ;  /* 0x00000002c000780c */ /* 0x040fe40003f46270 */
[----:B------:R-:W-:Y:S02]  /*5fd0*/  ISETP.GT.AND P4, PT, R195, RZ, !P3 ;  /* 0x000000ffc300720c */ /* 0x000fe40005f84270 */
[----:B------:R-:W-:Y:S02]  /*5fe0*/  ISETP.GE.AND P5, PT, R192, 0x9, PT ;  /* 0x00000009c000780c */ /* 0x000fe40003fa6270 */
[----:B------:R-:W-:-:S03]  /*5ff0*/  ISETP.LT.OR P4, PT, R196, 0x1, P4 ;  /* 0x00000001c400780c */ /* 0x000fc60002781670 */
[----:B------:R-:W-:Y:S02]  /*6000*/  @P3 LOP3.LUT R18, R18, 0x80000, RZ, 0xfc, !PT ;  /* 0x0008000012123812 */ /* 0x000fe400078efcff */
[----:B------:R-:W-:Y:S02]  /*6010*/  ISETP.GT.AND P3, PT, R195, 0x1, !P2 ;  /* 0x00000001c300780c */ /* 0x000fe40005764270 */
[----:B------:R-:W-:Y:S02]  /*6020*/  FSEL R20, R9, -INF , !P4 ;  /* 0xff80000009147808 */ /* 0x000fe40006000000 */
[----:B------:R-:W-:Y:S02]  /*6030*/  ISETP.LT.OR P3, PT, R196, 0x2, P3 ;  /* 0x00000002c400780c */ /* 0x000fe40001f61670 */
[----:B------:R-:W-:Y:S02]  /*6040*/  ISETP.GE.AND P4, PT, R192, 0xa, PT ;  /* 0x0000000ac000780c */ /* 0x000fe40003f86270 */
[----:B------:R-:W-:-:S02]  /*6050*/  LOP3.LUT R18, R18, 0xfffffffd, RZ, 0xc0, !PT ;  /* 0xfffffffd12127812 */ /* 0x000fc400078ec0ff */
[----:B------:R-:W-:Y:S01]  /*6060*/  FSEL R10, R10, -INF , !P3 ;  /* 0xff8000000a0a7808 */ /* 0x000fe20005800000 */
[--C-:B-1----:R-:W-:Y:S01]  /*6070*/  IMAD.IADD R198, R198, 0x1, R8.reuse ;  /* 0x00000001c6c67824 */ /* 0x102fe200078e0208 */
[----:B------:R-:W-:Y:S01]  /*6080*/  ISETP.GT.AND P3, PT, R195, 0x8, !P5 ;  /* 0x00000008c300780c */ /* 0x000fe20006f64270 */
[----:B------:R-:W-:Y:S01]  /*6090*/  IMAD.IADD R197, R197, 0x1, R8 ;  /* 0x00000001c5c57824 */ /* 0x000fe200078e0208 */
[----:B------:R-:W-:Y:S02]  /*60a0*/  @P5 LOP3.LUT R18, R18, 0x2, RZ, 0xfc, !PT ;  /* 0x0000000212125812 */ /* 0x000fe400078efcff */
[----:B------:R-:W-:Y:S02]  /*60b0*/  ISETP.LT.OR P3, PT, R196, 0x9, P3 ;  /* 0x00000009c400780c */ /* 0x000fe40001f61670 */
[----:B------:R-:W-:Y:S02]  /*60c0*/  LOP3.LUT R18, R18, 0xfffffffb, RZ, 0xc0, !PT ;  /* 0xfffffffb12127812 */ /* 0x000fe400078ec0ff */
[----:B0-----:R-:W-:-:S02]  /*60d0*/  FSEL R13, R13, -INF , !P3 ;  /* 0xff8000000d0d7808 */ /* 0x001fc40005800000 */
[----:B------:R-:W-:Y:S02]  /*60e0*/  @P4 LOP3.LUT R18, R18, 0x4, RZ, 0xfc, !PT ;  /* 0x0000000412124812 */ /* 0x000fe400078efcff */
[----:B------:R-:W-:Y:S02]  /*60f0*/  ISETP.GT.AND P3, PT, R195, 0x9, !P4 ;  /* 0x00000009c300780c */ /* 0x000fe40006764270 */
[----:B------:R-:W-:Y:S02]  /*6100*/  ISETP.GE.AND P4, PT, R192, 0x11, PT ;  /* 0x00000011c000780c */ /* 0x000fe40003f86270 */
[----:B------:R-:W-:Y:S02]  /*6110*/  ISETP.LT.OR P3, PT, R196, 0xa, P3 ;  /* 0x0000000ac400780c */ /* 0x000fe40001f61670 */
[----:B------:R-:W-:Y:S02]  /*6120*/  LOP3.LUT R18, R18, 0xfffffff7, RZ, 0xc0, !PT ;  /* 0xfffffff712127812 */ /* 0x000fe400078ec0ff */
[----:B------:R-:W-:-:S02]  /*6130*/  FSEL R14, R14, -INF , !P3 ;  /* 0xff8000000e0e7808 */ /* 0x000fc40005800000 */
        /* <DEDUP_REMOVED lines=126> */
.L_x_11408:
[----:B------:R-:W-:-:S05]  /*6920*/  IMAD.U32 R195, RZ, RZ, UR22 ;  /* 0x00000016ffc37e24 */ /* 0x000fca000f8e00ff */
[----:B------:R-:W-:-:S13]  /*6930*/  ISETP.NE.AND P6, PT, R195, 0x1, PT ;  /* 0x00000001c300780c */ /* 0x000fda0003fc5270 */
[----:B------:R-:W0:Y:S02]  /*6940*/  @P6 LDC.64 R8, c[0x0][0x9e8] ;  /* 0x00027a00ff086b82 */ /* 0x000e240000000a00 */
[----:B0-----:R-:W-:-:S05]  /*6950*/  @P6 IMAD.HI.U32 R8, R21, R8, RZ ;  /* 0x0000000815086227 */ /* 0x001fca00078e00ff */
[----:B------:R-:W-:-:S07]  /*6960*/  @P6 SHF.R.U32.HI R21, RZ, R9, R8 ;  /* 0x00000009ff156219 */ /* 0x000fce0000011608 */
.L_x_11409:
[----:B------:R-:W-:Y:S05]  /*6970*/  BSYNC B0 ;  /* 0x0000000000007941 */ /* 0x000fea0003800000 */
.L_x_11407:
[----:B------:R-:W-:-:S04]  /*6980*/  IMAD.IADD R192, R192, 0x1, -R16 ;  /* 0x00000001c0c07824 */ /* 0x000fc800078e0a10 */
[----:B------:R-:W-:-:S05]  /*6990*/  IMAD R192, R21, R195, R192 ;  /* 0x000000c315c07224 */ /* 0x000fca00078e02c0 */
[----:B------:R-:W-:Y:S02]  /*69a0*/  VIMNMX R197, R197, R192, !PT ;  /* 0x000000c0c5c57248 */ /* 0x000fe40007fe0100 */
[----:B------:R-:W-:-:S07]  /*69b0*/  VIADDMNMX R198, R192, R195, R198, PT ;  /* 0x000000c3c0c67246 */ /* 0x000fce00038001c6 */
.L_x_11406:
[----:B------:R-:W-:Y:S01]  /*69c0*/  ISETP.GT.AND P2, PT, R197, 0x1, !P2 ;  /* 0x00000001c500780c */ /* 0x000fe20005744270 */
[----:B------:R-:W-:Y:S01]  /*69d0*/  UMOV UR4, UR14 ;  /* 0x0000000e00047c82 */ /* 0x000fe20008000000 */
[----:B------:R-:W-:Y:S02]  /*69e0*/  FMNMX.FTZ R8, R20, R4, !PT ;  /* 0x0000000414087209 */ /* 0x000fe40007810000 */
[----:B------:R-:W-:Y:S02]  /*69f0*/  ISETP.LT.OR P2, PT, R198, 0x2, P2 ;  /* 0x00000002c600780c */ /* 0x000fe40001741670 */
[----:B------:R-:W-:Y:S02]  /*6a00*/  LOP3.LUT P6, RZ, R18, 0x8000, RZ, 0xc0, !PT ;  /* 0x0000800012ff7812 */ /* 0x000fe400078cc0ff */
        /* <DEDUP_REMOVED lines=59> */
[C---:B------:R-:W-:Y:S02]  /*6dc0*/  ISETP.GT.AND P3, PT, R197.reuse, 0x50, !P3 ;  /* 0x00000050c500780c */ /* 0x040fe40005f64270 */
[----:B------:R-:W-:Y:S02]  /*6dd0*/  ISETP.LT.OR P2, PT, R198, 0x29, P2 ;  /* 0x00000029c600780c */ /* 0x000fe40001741670 */
[----:B------:R-:W-:Y:S02]  /*6de0*/  ISETP.GT.AND P4, PT, R197, 0x51, !P4 ;  /* 0x00000051c500780c */ /* 0x000fe40006784270 */
[----:B------:R-:W-:Y:S02]  /*6df0*/  FSEL R165, R165, -INF , !P2 ;  /* 0xff800000a5a57808 */ /* 0x000fe40005000000 */
[----:B------:R-:W-:-:S02]  /*6e00*/  LOP3.LUT P2, RZ, R18, 0x800, RZ, 0xc0, !PT ;  /* 0x0000080012ff7812 */ /* 0x000fc4000784c0ff */
[C---:B------:R-:W-:Y:S02]  /*6e10*/  ISETP.LT.OR P3, PT, R198.reuse, 0x51, P3 ;  /* 0x00000051c600780c */ /* 0x040fe40001f61670 */
[C---:B------:R-:W-:Y:S02]  /*6e20*/  ISETP.GT.AND P2, PT, R197.reuse, 0x29, !P2 ;  /* 0x00000029c500780c */ /* 0x040fe40005744270 */
[----:B------:R-:W-:Y:S02]  /*6e30*/  ISETP.GT.AND P5, PT, R197, 0x58, !P5 ;  /* 0x00000058c500780c */ /* 0x000fe40006fa4270 */
[C---:B------:R-:W-:Y:S02]  /*6e40*/  ISETP.LT.OR P2, PT, R198.reuse, 0x2a, P2 ;  /* 0x0000002ac600780c */ /* 0x040fe40001741670 */
[----:B------:R-:W-:Y:S02]  /*6e50*/  ISETP.LT.OR P4, PT, R198, 0x52, P4 ;  /* 0x00000052c600780c */ /* 0x000fe40002781670 */
[----:B------:R-:W-:-:S02]  /*6e60*/  FSEL R166, R166, -INF , !P2 ;  /* 0xff800000a6a67808 */ /* 0x000fc40005000000 */
[----:B------:R-:W-:Y:S02]  /*6e70*/  LOP3.LUT P2, RZ, R18, 0x400, RZ, 0xc0, !PT ;  /* 0x0000040012ff7812 */ /* 0x000fe4000784c0ff */
[----:B0-----:R-:W-:Y:S02]  /*6e80*/  FMNMX.FTZ R8, R8, R21, !PT ;  /* 0x0000001508087209 */ /* 0x001fe40007810000 */
[----:B------:R-:W-:Y:S02]  /*6e90*/  ISETP.GT.AND P2, PT, R197, 0x30, !P2 ;  /* 0x00000030c500780c */ /* 0x000fe40005744270 */
[----:B------:R-:W-:Y:S01]  /*6ea0*/  FSEL R185, R185, -INF , !P3 ;  /* 0xff800000b9b97808 */ /* 0x000fe20005800000 */
[----:B------:R-:W0:Y:S01]  /*6eb0*/  SHFL.BFLY PT, R21, R8, 0x1, 0x1f ;  /* 0x0c201f0008157f89 */ /* 0x000e2200000e0000 */
[C---:B------:R-:W-:Y:S02]  /*6ec0*/  ISETP.LT.OR P2, PT, R198.reuse, 0x31, P2 ;  /* 0x00000031c600780c */ /* 0x040fe40001741670 */
[----:B------:R-:W-:-:S02]  /*6ed0*/  ISETP.LT.OR P5, PT, R198, 0x59, P5 ;  /* 0x00000059c600780c */ /* 0x000fc40002fa1670 */
[----:B------:R-:W-:Y:S02]  /*6ee0*/  FSEL R169, R169, -INF , !P2 ;  /* 0xff800000a9a97808 */ /* 0x000fe40005000000 */
[----:B------:R-:W-:Y:S02]  /*6ef0*/  LOP3.LUT P2, RZ, R18, 0x200, RZ, 0xc0, !PT ;  /* 0x0000020012ff7812 */ /* 0x000fe4000784c0ff */
[----:B------:R-:W-:Y:S02]  /*6f00*/  FSEL R187, R187, -INF , !P4 ;  /* 0xff800000bbbb7808 */ /* 0x000fe40006000000 */
[----:B------:R-:W-:Y:S02]  /*6f10*/  ISETP.GT.AND P2, PT, R197, 0x31, !P2 ;  /* 0x00000031c500780c */ /* 0x000fe40005744270 */
[----:B------:R-:W-:Y:S02]  /*6f20*/  FSEL R189, R189, -INF , !P5 ;  /* 0xff800000bdbd7808 */ /* 0x000fe40006800000 */
[----:B------:R-:W-:-:S04]  /*6f30*/  ISETP.LT.OR P2, PT, R198, 0x32, P2 ;  /* 0x00000032c600780c */ /* 0x000fc80001741670 */
[----:B------:R-:W-:Y:S02]  /*6f40*/  FSEL R170, R170, -INF , !P2 ;  /* 0xff800000aaaa7808 */ /* 0x000fe40005000000 */
[----:B------:R-:W-:Y:S02]  /*6f50*/  LOP3.LUT P2, RZ, R18, 0x100, RZ, 0xc0, !PT ;  /* 0x0000010012ff7812 */ /* 0x000fe4000784c0ff */
[----:B0-----:R-:W-:Y:S02]  /*6f60*/  FMNMX.FTZ R8, R8, R21, !PT ;  /* 0x0000001508087209 */ /* 0x001fe40007810000 */
        /* <DEDUP_REMOVED lines=19> */
[----:B------:R-:W-:-:S04]  /*70a0*/  FSETP.NEU.FTZ.AND P2, PT, R8, -INF , PT ;  /* 0xff8000000800780b */ /* 0x000fc80003f5d000 */
[----:B------:R-:W-:-:S05]  /*70b0*/  FSEL R21, R8, RZ, P2 ;  /* 0x000000ff08157208 */ /* 0x000fca0001000000 */
[----:B------:R-:W-:Y:S01]  /*70c0*/  FADD.FTZ R21, -R21, R4 ;  /* 0x0000000415157221 */ /* 0x000fe20000010100 */
[----:B------:R-:W-:-:S05]  /*70d0*/  FMUL.FTZ R4, R8, UR4 ;  /* 0x0000000408047c20 */ /* 0x000fca0008410000 */
[----:B------:R-:W-:Y:S02]  /*70e0*/  FSEL R4, R4, RZ, P2 ;  /* 0x000000ff04047208 */ /* 0x000fe40001000000 */
[----:B------:R-:W-:Y:S02]  /*70f0*/  ISETP.GT.AND P2, PT, R197, 0x49, !P6 ;  /* 0x00000049c500780c */ /* 0x000fe40007744270 */
[----:B------:R-:W-:Y:S01]  /*7100*/  LOP3.LUT P6, RZ, R18, 0x1, RZ, 0xc0, !PT ;  /* 0x0000000112ff7812 */ /* 0x000fe200078cc0ff */
        /* <DEDUP_REMOVED lines=28> */
[----:B------:R-:W-:Y:S01]  /*72d0*/  LOP3.LUT P2, RZ, R18, 0x80000, RZ, 0xc0, !PT ;  /* 0x0008000012ff7812 */ /* 0x000fe2000784c0ff */
[----:B------:R-:W0:Y:S03]  /*72e0*/  MUFU.EX2 R4, R4 ;  /* 0x0000000400047308 */ /* 0x000e260000000800 */
[----:B------:R-:W-:-:S04]  /*72f0*/  ISETP.GT.AND P2, PT, R197, RZ, !P2 ;  /* 0x000000ffc500720c */ /* 0x000fc80005744270 */
[----:B------:R-:W-:Y:S01]  /*7300*/  ISETP.LT.OR P2, PT, R198, 0x1, P2 ;  /* 0x00000001c600780c */ /* 0x000fe20001741670 */
[----:B------:R-:W1:Y:S03]  /*7310*/  MUFU.EX2 R10, R10 ;  /* 0x0000000a000a7308 */ /* 0x000e660000000800 */
[----:B------:R-:W-:Y:S02]  /*7320*/  FSEL R11, R11, -INF , !P2 ;  /* 0xff8000000b0b7808 */ /* 0x000fe40005000000 */
[----:B------:R-:W-:-:S03]  /*7330*/  ISETP.GT.AND P2, PT, R197, 0x59, !P6 ;  /* 0x00000059c500780c */ /* 0x000fc60007744270 */
[----:B------:R-:W2:Y:S01]  /*7340*/  MUFU.EX2 R13, R13 ;  /* 0x0000000d000d7308 */ /* 0x000ea20000000800 */
[----:B0-----:R-:W-:Y:S01]  /*7350*/  FFMA.FTZ R2, R4, R2, R20 ;  /* 0x0000000204027223 */ /* 0x001fe20000010014 */
[----:B------:R-:W-:Y:S01]  /*7360*/  ISETP.LT.OR P2, PT, R198, 0x5a, P2 ;  /* 0x0000005ac600780c */ /* 0x000fe20001741670 */
[-C--:B------:R-:W-:Y:S01]  /*7370*/  FMUL.FTZ R24, R24, R4.reuse ;  /* 0x0000000418187220 */ /* 0x080fe20000410000 */
[-C--:B------:R-:W-:Y:S01]  /*7380*/  FMUL.FTZ R25, R25, R4.reuse ;  /* 0x0000000419197220 */ /* 0x080fe20000410000 */
[-C--:B------:R-:W-:Y:S01]  /*7390*/  FMUL.FTZ R28, R28, R4.reuse ;  /* 0x000000041c1c7220 */ /* 0x080fe20000410000 */
[----:B------:R-:W-:Y:S01]  /*73a0*/  FSEL R191, R191, -INF , !P2 ;  /* 0xff800000bfbf7808 */ /* 0x000fe20005000000 */
[----:B------:R-:W-:Y:S01]  /*73b0*/  FMUL.FTZ R29, R29, R4 ;  /* 0x000000041d1d7220 */ /* 0x000fe20000410000 */
[----:B------:R-:W0:Y:S01]  /*73c0*/  MUFU.EX2 R14, R14 ;  /* 0x0000000e000e7308 */ /* 0x000e220000000800 */
[C---:B-1----:R-:W-:Y:S01]  /*73d0*/  FADD.FTZ R2, R10.reuse, R2 ;  /* 0x000000020a027221 */ /* 0x042fe20000010000 */
[----:B------:R-:W-:Y:S01]  /*73e0*/  F2FP.F16.F32.PACK_AB R152, R10, R20 ;  /* 0x000000140a98723e */ /* 0x000fe200000000ff */
[-C--:B------:R-:W-:Y:S01]  /*73f0*/  FMUL.FTZ R32, R32, R4.reuse ;  /* 0x0000000420207220 */ /* 0x080fe20000410000 */
[----:B------:R-:W-:Y:S01]  /*7400*/  FMNMX.FTZ R10, R11, R5, !PT ;  /* 0x000000050b0a7209 */ /* 0x000fe20007810000 */
[-C--:B------:R-:W-:Y:S01]  /*7410*/  FMUL.FTZ R33, R33, R4.reuse ;  /* 0x0000000421217220 */ /* 0x080fe20000410000 */
[-C--:B------:R-:W-:Y:S01]  /*7420*/  FMUL.FTZ R36, R36, R4.reuse ;  /* 0x0000000424247220 */ /* 0x080fe20000410000 */
[----:B------:R-:W-:Y:S01]  /*7430*/  FMUL.FTZ R37, R37, R4 ;  /* 0x0000000425257220 */ /* 0x000fe20000410000 */
[----:B------:R-:W-:Y:S01]  /*7440*/  FMNMX.FTZ R10, R12, R10, !PT ;  /* 0x0000000a0c0a7209 */ /* 0x000fe20007810000 */
[----:B--2---:R-:W-:Y:S01]  /*7450*/  FADD.FTZ R2, R13, R2 ;  /* 0x000000020d027221 */ /* 0x004fe20000010000 */
[----:B------:R-:W1:Y:S01]  /*7460*/  MUFU.EX2 R153, R153 ;  /* 0x0000009900997308 */ /* 0x000e620000000800 */
[----:B------:R-:W-:Y:S01]  /*7470*/  FMUL.FTZ R40, R40, R4 ;  /* 0x0000000428287220 */ /* 0x000fe20000410000 */
[----:B------:R-:W-:Y:S01]  /*7480*/  FMNMX.FTZ R10, R15, R10, !PT ;  /* 0x0000000a0f0a7209 */ /* 0x000fe20007810000 */
[-C--:B------:R-:W-:Y:S01]  /*7490*/  FMUL.FTZ R41, R41, R4.reuse ;  /* 0x0000000429297220 */ /* 0x080fe20000410000 */
[-C--:B------:R-:W-:Y:S01]  /*74a0*/  FMUL.FTZ R44, R44, R4.reuse ;  /* 0x000000042c2c7220 */ /* 0x080fe20000410000 */
[----:B------:R-:W-:Y:S01]  /*74b0*/  FMUL.FTZ R45, R45, R4 ;  /* 0x000000042d2d7220 */ /* 0x000fe20000410000 */
[----:B------:R-:W-:Y:S01]  /*74c0*/  FMNMX.FTZ R10, R9, R10, !PT ;  /* 0x0000000a090a7209 */ /* 0x000fe20007810000 */
[----:B0-----:R-:W-:Y:S01]  /*74d0*/  FADD.FTZ R2, R14, R2 ;  /* 0x000000020e027221 */ /* 0x001fe20000010000 */
[----:B------:R-:W-:Y:S01]  /*74e0*/  MUFU.EX2 R157, R157 ;  /* 0x0000009d009d7308 */ /* 0x000fe20000000800 */
[----:B------:R-:W-:Y:S01]  /*74f0*/  FMUL.FTZ R48, R48, R4 ;  /* 0x0000000430307220 */ /* 0x000fe20000410000 */
[----:B------:R-:W-:Y:S01]  /*7500*/  FMNMX.FTZ R10, R155, R10, !PT ;  /* 0x0000000a9b0a7209 */ /* 0x000fe20007810000 */
[-C--:B------:R-:W-:Y:S01]  /*7510*/  FMUL.FTZ R49, R49, R4.reuse ;  /* 0x0000000431317220 */ /* 0x080fe20000410000 */
[-C--:B------:R-:W-:Y:S01]  /*7520*/  FMUL.FTZ R52, R52, R4.reuse ;  /* 0x0000000434347220 */ /* 0x080fe20000410000 */
[----:B------:R-:W-:Y:S01]  /*7530*/  FMUL.FTZ R53, R53, R4 ;  /* 0x0000000435357220 */ /* 0x000fe20000410000 */
[----:B------:R-:W-:Y:S01]  /*7540*/  FMNMX.FTZ R10, R156, R10, !PT ;  /* 0x0000000a9c0a7209 */ /* 0x000fe20007810000 */
[----:B------:R-:W-:Y:S01]  /*7550*/  FMUL.FTZ R56, R56, R4 ;  /* 0x0000000438387220 */ /* 0x000fe20000410000 */
[----:B------:R-:W-:Y:S01]  /*7560*/  MUFU.EX2 R158, R158 ;  /* 0x0000009e009e7308 */ /* 0x000fe20000000800 */
[----:B-1----:R-:W-:Y:S01]  /*7570*/  FADD.FTZ R2, R153, R2 ;  /* 0x0000000299027221 */ /* 0x002fe20000010000 */
[----:B------:R-:W-:Y:S01]  /*7580*/  FMNMX.FTZ R10, R159, R10, !PT ;  /* 0x0000000a9f0a7209 */ /* 0x000fe20007810000 */
[-C--:B------:R-:W-:Y:S01]  /*7590*/  FMUL.FTZ R57, R57, R4.reuse ;  /* 0x0000000439397220 */ /* 0x080fe20000410000 */
[-C--:B------:R-:W-:Y:S01]  /*75a0*/  FMUL.FTZ R60, R60, R4.reuse ;  /* 0x000000043c3c7220 */ /* 0x080fe20000410000 */
[----:B------:R-:W-:Y:S01]  /*75b0*/  FMUL.FTZ R61, R61, R4 ;  /* 0x000000043d3d7220 */ /* 0x000fe20000410000 */
[----:B------:R-:W-:Y:S01]  /*75c0*/  FMNMX.FTZ R10, R160, R10, !PT ;  /* 0x0000000aa00a7209 */ /* 0x000fe20007810000 */
[-C--:B------:R-:W-:Y:S01]  /*75d0*/  FMUL.FTZ R64, R64, R4.reuse ;  /* 0x0000000440407220 */ /* 0x080fe20000410000 */
[----:B------:R-:W-:Y:S01]  /*75e0*/  MUFU.EX2 R163, R163 ;  /* 0x000000a300a37308 */ /* 0x000fe20000000800 */
[----:B------:R-:W-:Y:S01]  /*75f0*/  FMUL.FTZ R65, R65, R4 ;  /* 0x0000000441417220 */ /* 0x000fe20000410000 */
        /* <DEDUP_REMOVED lines=63> */
[-C--:B------:R-:W-:Y:S01]  /*79f0*/  FMUL.FTZ R145, R145, R4.reuse ;  /* 0x0000000491917220 */ /* 0x080fe20000410000 */
[-C--:B------:R-:W-:Y:S01]  /*7a00*/  FMUL.FTZ R148, R148, R4.reuse ;  /* 0x0000000494947220 */ /* 0x080fe20000410000 */
[----:B------:R-:W0:Y:S01]  /*7a10*/  SHFL.BFLY PT, R20, R10, 0x2, 0x1f ;  /* 0x0c401f000a147f89 */ /* 0x000e2200000e0000 */
[----:B------:R-:W-:-:S04]  /*7a20*/  FMUL.FTZ R149, R149, R4 ;  /* 0x0000000495957220 */ /* 0x000fc80000410000 */
[----:B------:R-:W-:Y:S08]  /*7a30*/  MUFU.EX2 R181, R181 ;  /* 0x000000b500b57308 */ /* 0x000ff00000000800 */
[----:B------:R-:W-:Y:S08]  /*7a40*/  MUFU.EX2 R184, R184 ;  /* 0x000000b800b87308 */ /* 0x000ff00000000800 */
[----:B------:R-:W-:Y:S01]  /*7a50*/  MUFU.EX2 R186, R186 ;  /* 0x000000ba00ba7308 */ /* 0x000fe20000000800 */
[----:B0-----:R-:W-:-:S05]  /*7a60*/  FMNMX.FTZ R10, R10, R20, !PT ;  /* 0x000000140a0a7209 */ /* 0x001fca0007810000 */
[----:B------:R-:W0:Y:S02]  /*7a70*/  SHFL.BFLY PT, R21, R10, 0x1, 0x1f ;  /* 0x0c201f000a157f89 */ /* 0x000e2400000e0000 */
[----:B------:R1:W2:Y:S08]  /*7a80*/  MUFU.EX2 R20, R154 ;  /* 0x0000009a00147308 */ /* 0x0002b00000000800 */
[----:B------:R-:W-:Y:S01]  /*7a90*/  MUFU.EX2 R188, R188 ;  /* 0x000000bc00bc7308 */ /* 0x000fe20000000800 */
[----:B-1----:R-:W-:-:S07]  /*7aa0*/  F2FP.F16.F32.PACK_AB R154, R14, R13 ;  /* 0x0000000d0e9a723e */ /* 0x002fce00000000ff */
[----:B------:R-:W-:Y:S01]  /*7ab0*/  MUFU.EX2 R190, R190 ;  /* 0x000000be00be7308 */ /* 0x000fe20000000800 */
[----:B--2---:R-:W-:-:S04]  /*7ac0*/  FADD.FTZ R2, R20, R2 ;  /* 0x0000000214027221 */ /* 0x004fc80000010000 */
[----:B------:R-:W-:Y:S01]  /*7ad0*/  FADD.FTZ R2, R157, R2 ;  /* 0x000000029d027221 */ /* 0x000fe20000010000 */
[----:B0-----:R-:W-:Y:S02]  /*7ae0*/  FMNMX.FTZ R10, R10, R21, !PT ;  /* 0x000000150a0a7209 */ /* 0x001fe40007810000 */
[----:B------:R-:W-:Y:S01]  /*7af0*/  MUFU.EX2 R193, R193 ;  /* 0x000000c100c17308 */ /* 0x000fe20000000800 */
[C---:B------:R-:W-:Y:S01]  /*7b00*/  FADD.FTZ R2, R158.reuse, R2 ;  /* 0x000000029e027221 */ /* 0x040fe20000010000 */
[----:B------:R-:W-:Y:S02]  /*7b10*/  F2FP.F16.F32.PACK_AB R158, R158, R157 ;  /* 0x0000009d9e9e723e */ /* 0x000fe400000000ff */
[C---:B------:R-:W-:Y:S01]  /*7b20*/  FSETP.NEU.FTZ.AND P2, PT, R10.reuse, -INF , PT ;  /* 0xff8000000a00780b */ /* 0x040fe20003f5d000 */
[C---:B------:R-:W-:Y:S01]  /*7b30*/  FMUL.FTZ R21, R10.reuse, UR4 ;  /* 0x000000040a157c20 */ /* 0x040fe20008410000 */
[----:B------:R-:W-:Y:S02]  /*7b40*/  FADD.FTZ R2, R163, R2 ;  /* 0x00000002a3027221 */ /* 0x000fe40000010000 */
[----:B------:R-:W-:-:S02]  /*7b50*/  FSEL R14, R10, RZ, P2 ;  /* 0x000000ff0a0e7208 */ /* 0x000fc40001000000 */
[----:B------:R-:W-:Y:S01]  /*7b60*/  FSEL R21, R21, RZ, P2 ;  /* 0x000000ff15157208 */ /* 0x000fe20001000000 */
[----:B------:R-:W-:Y:S02]  /*7b70*/  FADD.FTZ R2, R164, R2 ;  /* 0x00000002a4027221 */ /* 0x000fe40000010000 */
[----:B------:R-:W-:Y:S02]  /*7b80*/  FADD.FTZ R5, -R14, R5 ;  /* 0x000000050e057221 */ /* 0x000fe40000010100 */
[--C-:B------:R-:W-:Y:S01]  /*7b90*/  FFMA.FTZ R197, R11, UR4, -R21.reuse ;  /* 0x000000040bc57c23 */ /* 0x100fe20008010815 */
[--C-:B------:R-:W-:Y:S01]  /*7ba0*/  FFMA.FTZ R12, R12, UR4, -R21.reuse ;  /* 0x000000040c0c7c23 */ /* 0x100fe20008010815 */
[----:B------:R-:W-:Y:S01]  /*7bb0*/  FMUL.FTZ R5, R5, UR4 ;  /* 0x0000000405057c20 */ /* 0x000fe20008410000 */
        /* <DEDUP_REMOVED lines=17> */
[----:B------:R-:W-:Y:S01]  /*7cd0*/  FADD.FTZ R2, R167, R2 ;  /* 0x00000002a7027221 */ /* 0x000fe20000010000 */
[----:B------:R-:W-:Y:S01]  /*7ce0*/  F2FP.F16.F32.PACK_AB R162, R168, R167 ;  /* 0x000000a7a8a2723e */ /* 0x000fe200000000ff */
[----:B------:R-:W1:Y:S01]  /*7cf0*/  MUFU.EX2 R12, R12 ;  /* 0x0000000c000c7308 */ /* 0x000e620000000800 */
[--C-:B------:R-:W-:Y:S01]  /*7d00*/  FFMA.FTZ R178, R178, UR4, -R21.reuse ;  /* 0x00000004b2b27c23 */ /* 0x100fe20008010815 */
[----:B------:R-:W-:Y:S01]  /*7d10*/  FADD.FTZ R2, R168, R2 ;  /* 0x00000002a8027221 */ /* 0x000fe20000010000 */
[--C-:B------:R-:W-:Y:S01]  /*7d20*/  FFMA.FTZ R179, R179, UR4, -R21.reuse ;  /* 0x00000004b3b37c23 */ /* 0x100fe20008010815 */
[--C-:B------:R-:W-:Y:S01]  /*7d30*/  FFMA.FTZ R182, R182, UR4, -R21.reuse ;  /* 0x00000004b6b67c23 */ /* 0x100fe20008010815 */
[----:B------:R-:W-:Y:S01]  /*7d40*/  FFMA.FTZ R183, R183, UR4, -R21 ;  /* 0x00000004b7b77c23 */ /* 0x000fe20008010815 */
[----:B------:R-:W-:Y:S01]  /*7d50*/  FADD.FTZ R2, R171, R2 ;  /* 0x00000002ab027221 */ /* 0x000fe20000010000 */
[C---:B------:R-:W-:Y:S01]  /*7d60*/  F2FP.F16.F32.PACK_AB R164, R172.reuse, R171 ;  /* 0x000000abaca4723e */ /* 0x040fe200000000ff */
[----:B------:R-:W2:Y:S01]  /*7d70*/  MUFU.EX2 R196, R196 ;  /* 0x000000c400c47308 */ /* 0x000ea20000000800 */
[----:B0-----:R-:W-:Y:S01]  /*7d80*/  FFMA.FTZ R0, R5, R0, R197 ;  /* 0x0000000005007223 */ /* 0x001fe200000100c5 */
[----:B------:R-:W-:Y:S01]  /*7d90*/  FADD.FTZ R2, R172, R2 ;  /* 0x00000002ac027221 */ /* 0x000fe20000010000 */
[--C-:B------:R-:W-:Y:S01]  /*7da0*/  FFMA.FTZ R185, R185, UR4, -R21.reuse ;  /* 0x00000004b9b97c23 */ /* 0x100fe20008010815 */
[--C-:B------:R-:W-:Y:S01]  /*7db0*/  FFMA.FTZ R187, R187, UR4, -R21.reuse ;  /* 0x00000004bbbb7c23 */ /* 0x100fe20008010815 */
[--C-:B------:R-:W-:Y:S01]  /*7dc0*/  FFMA.FTZ R189, R189, UR4, -R21.reuse ;  /* 0x00000004bdbd7c23 */ /* 0x100fe20008010815 */
[----:B------:R-:W-:Y:S01]  /*7dd0*/  FADD.FTZ R2, R175, R2 ;  /* 0x00000002af027221 */ /* 0x000fe20000010000 */
[----:B------:R-:W-:Y:S01]  /*7de0*/  FFMA.FTZ R21, R191, UR4, -R21 ;  /* 0x00000004bf157c23 */ /* 0x000fe20008010815 */
[----:B------:R-:W0:Y:S01]  /*7df0*/  MUFU.EX2 R15, R15 ;  /* 0x0000000f000f7308 */ /* 0x000e220000000800 */
[----:B-1----:R-:W-:Y:S01]  /*7e00*/  FADD.FTZ R0, R12, R0 ;  /* 0x000000000c007221 */ /* 0x002fe20000010000 */
[C---:B------:R-:W-:Y:S01]  /*7e10*/  FADD.FTZ R2, R177.reuse, R2 ;  /* 0x00000002b1027221 */ /* 0x040fe20000010000 */
[----:B------:R-:W-:Y:S01]  /*7e20*/  F2FP.F16.F32.PACK_AB R166, R177, R175 ;  /* 0x000000afb1a6723e */ /* 0x000fe200000000ff */
[----:B------:R-:W-:Y:S01]  /*7e30*/  FMUL.FTZ R26, R26, R5 ;  /* 0x000000051a1a7220 */ /* 0x000fe20000410000 */
[----:B------:R-:W-:Y:S01]  /*7e40*/  F2FP.F16.F32.PACK_AB R156, R20, R153 ;  /* 0x00000099149c723e */ /* 0x000fe200000000ff */
[----:B------:R-:W-:Y:S01]  /*7e50*/  FADD.FTZ R2, R180, R2 ;  /* 0x00000002b4027221 */ /* 0x000fe20000010000 */
[C---:B------:R-:W-:Y:S01]  /*7e60*/  F2FP.F16.F32.PACK_AB R168, R181.reuse, R180 ;  /* 0x000000b4b5a8723e */ /* 0x040fe200000000ff */
[----:B------:R-:W1:Y:S01]  /*7e70*/  MUFU.EX2 R157, R195 ;  /* 0x000000c3009d7308 */ /* 0x000e620000000800 */
[----:B--2---:R-:W-:Y:S01]  /*7e80*/  FADD.FTZ R0, R196, R0 ;  /* 0x00000000c4007221 */ /* 0x004fe20000010000 */
[----:B------:R-:W-:Y:S01]  /*7e90*/  FADD.FTZ R2, R181, R2 ;  /* 0x00000002b5027221 */ /* 0x000fe20000010000 */
[----:B------:R-:W-:Y:S01]  /*7ea0*/  F2FP.F16.F32.PACK_AB R170, R186, R184 ;  /* 0x000000b8baaa723e */ /* 0x000fe200000000ff */
[----:B------:R-:W-:Y:S01]  /*7eb0*/  FMUL.FTZ R27, R27, R5 ;  /* 0x000000051b1b7220 */ /* 0x000fe20000410000 */
[----:B------:R-:W-:Y:S01]  /*7ec0*/  F2FP.F16.F32.PACK_AB R172, R190, R188 ;  /* 0x000000bcbeac723e */ /* 0x000fe200000000ff */
[----:B------:R-:W-:Y:S01]  /*7ed0*/  FADD.FTZ R2, R184, R2 ;  /* 0x00000002b8027221 */ /* 0x000fe20000010000 */
[----:B------:R-:W-:Y:S01]  /*7ee0*/  F2FP.F16.F32.PACK_AB R153, R12, R197 ;  /* 0x000000c50c99723e */ /* 0x000fe200000000ff */
[----:B------:R2:W3:Y:S01]  /*7ef0*/  MUFU.EX2 R13, R155 ;  /* 0x0000009b000d7308 */ /* 0x0004e20000000800 */
[----:B0-----:R-:W-:Y:S01]  /*7f00*/  FADD.FTZ R0, R15, R0 ;  /* 0x000000000f007221 */ /* 0x001fe20000010000 */
[----:B------:R-:W-:Y:S01]  /*7f10*/  FADD.FTZ R2, R186, R2 ;  /* 0x00000002ba027221 */ /* 0x000fe20000010000 */
[-C--:B------:R-:W-:Y:S01]  /*7f20*/  FMUL.FTZ R30, R30, R5.reuse ;  /* 0x000000051e1e7220 */ /* 0x080fe20000410000 */
[-C--:B------:R-:W-:Y:S01]  /*7f30*/  FMUL.FTZ R31, R31, R5.reuse ;  /* 0x000000051f1f7220 */ /* 0x080fe20000410000 */
[-C--:B------:R-:W-:Y:S01]  /*7f40*/  FMUL.FTZ R34, R34, R5.reuse ;  /* 0x0000000522227220 */ /* 0x080fe20000410000 */
[----:B------:R-:W-:Y:S01]  /*7f50*/  FADD.FTZ R2, R188, R2 ;  /* 0x00000002bc027221 */ /* 0x000fe20000010000 */
[-C--:B------:R-:W-:Y:S01]  /*7f60*/  FMUL.FTZ R35, R35, R5.reuse ;  /* 0x0000000523237220 */ /* 0x080fe20000410000 */
[----:B------:R-:W0:Y:S01]  /*7f70*/  MUFU.EX2 R192, R192 ;  /* 0x000000c000c07308 */ /* 0x000e220000000800 */
[----:B-1----:R-:W-:Y:S01]  /*7f80*/  FADD.FTZ R0, R157, R0 ;  /* 0x000000009d007221 */ /* 0x002fe20000010000 */
[----:B------:R-:W-:Y:S01]  /*7f90*/  FADD.FTZ R2, R190, R2 ;  /* 0x00000002be027221 */ /* 0x000fe20000010000 */
[----:B--2---:R-:W-:Y:S01]  /*7fa0*/  F2FP.F16.F32.PACK_AB R155, R15, R196 ;  /* 0x000000c40f9b723e */ /* 0x004fe200000000ff */
[-C--:B------:R-:W-:Y:S01]  /*7fb0*/  FMUL.FTZ R38, R38, R5.reuse ;  /* 0x0000000526267220 */ /* 0x080fe20000410000 */
[-C--:B------:R-:W-:Y:S01]  /*7fc0*/  FMUL.FTZ R39, R39, R5.reuse ;  /* 0x0000000527277220 */ /* 0x080fe20000410000 */
[----:B------:R-:W-:Y:S01]  /*7fd0*/  FADD.FTZ R2, R193, R2 ;  /* 0x00000002c1027221 */ /* 0x000fe20000010000 */
        /* <DEDUP_REMOVED lines=105> */
[----:B------:R-:W-:Y:S06]  /*8670*/  @!P0 BRA `(.L_x_11410) ;  /* 0x0000000000048947 */ /* 0x000fec0003800000 */
[----:B------:R-:W-:Y:S01]  /*8680*/  BPT.TRAP 0x1 ;  /* 0x000000040000795c */ /* 0x000fe20000300000 */
.L_x_11410:
[----:B------:R0:W1:Y:S01]  /*8690*/  SYNCS.PHASECHK.TRANS64.TRYWAIT P2, [UR23+0x22850], R7 ;  /* 0x02285007ff0075a7 */ /* 0x0000620008040157 */
[----:B------:R-:W-:Y:S05]  /*86a0*/  @!P0 BRA `(.L_x_11411) ;  /* 0x0000000000048947 */ /* 0x000fea0003800000 */
[----:B------:R-:W-:Y:S01]  /*86b0*/  BPT.TRAP 0x1 ;  /* 0x000000040000795c */ /* 0x000fe20000300000 */
.L_x_11411:
[----:B-1----:R-:W-:Y:S05]  /*86c0*/  @P2 BRA `(.L_x_11412) ;  /* 0x0000000000082947 */ /* 0x002fea0003800000 */
[----:B------:R-:W1:Y:S02]  /*86d0*/  SYNCS.PHASECHK.TRANS64.TRYWAIT P2, [UR23+0x22850], R7 ;  /* 0x02285007ff0075a7 */ /* 0x000e640008040157 */
[----:B-1----:R-:W-:Y:S05]  /*86e0*/  @!P2 BRA `(.L_x_11413) ;  /* 0x0000012000aca947 */ /* 0x002fea0003800000 */
.L_x_11412:
[----:B------:R-:W2:Y:S01]  /*86f0*/  S2R R4, SR_TID.X ;  /* 0x0000000000047919 */ /* 0x000ea20000002100 */
[----:B------:R-:W-:Y:S01]  /*8700*/  UIMAD UR5, UR39, 0xc00, UR25 ;  /* 0x00000c00270578a4 */ /* 0x000fe2000f8e0219 */
[C---:B------:R-:W-:Y:S01]  /*8710*/  ISETP.GT.AND P2, PT, R3.reuse, UR15, PT ;  /* 0x0000000f03007c0c */ /* 0x040fe2000bf44270 */
[----:B------:R-:W-:Y:S01]  /*8720*/  UMOV UR7, 0x40000040 ;  /* 0x4000004000077882 */ /* 0x000fe20000000000 */
[----:B-1----:R-:W-:Y:S02]  /*8730*/  @!P1 VIADD R176, R176, 0x22860 ;  /* 0x00022860b0b09836 */ /* 0x002fe40000000000 */
[----:B------:R-:W-:Y:S02]  /*8740*/  VIADD R3, R3, 0xffffffff ;  /* 0xffffffff03037836 */ /* 0x000fe40000000000 */
[----:B------:R-:W-:Y:S01]  /*8750*/  UMOV UR6, UR5 ;  /* 0x0000000500067c82 */ /* 0x000fe20008000000 */
[----:B------:R-:W-:Y:S01]  /*8760*/  @!P1 PRMT R176, RZ, 0x654, R176 ;  /* 0x00000654ffb09816 */ /* 0x000fe200000000b0 */
[----:B------:R-:W-:Y:S01]  /*8770*/  IMAD.MOV.U32 R5, RZ, RZ, R10 ;  /* 0x000000ffff057224 */ /* 0x000fe200078e000a */
[----:B--2---:R-:W-:-:S05]  /*8780*/  SHF.R.U32.HI R4, RZ, 0x7, R4 ;  /* 0x00000007ff047819 */ /* 0x004fca0000011604 */
[----:B------:R-:W-:-:S05]  /*8790*/  VIADD R4, R4, 0x8 ;  /* 0x0000000804047836 */ /* 0x000fca0000000000 */
[----:B------:R1:W-:Y:S02]  /*87a0*/  BAR.SYNC.DEFER_BLOCKING R4, 0x100 ;  /* 0x000400040000751d */ /* 0x0003e40000010000 */
[----:B-1----:R-:W-:-:S04]  /*87b0*/  IMAD.MOV.U32 R4, RZ, RZ, R8 ;  /* 0x000000ffff047224 */ /* 0x002fc800078e0008 */
        /* <DEDUP_REMOVED lines=37> */
.L_x_11397:
[----:B------:R-:W-:Y:S01]  /*8a10*/  ULDC UR5, c[0x0][0x448] ;  /* 0x0001120000057ab9 */ /* 0x000fe20000000800 */
[----:B0-----:R-:W-:Y:S01]  /*8a20*/  IADD3 R7, R19, 0x1, -R17 ;  /* 0x0000000113077810 */ /* 0x001fe20007ffe811 */
[----:B------:R-:W-:Y:S01]  /*8a30*/  UISETP.NE.AND UP0, UPT, UR5, 0x1, UPT ;  /* 0x000000010500788c */ /* 0x000fe2000bf05270 */
[----:B------:R-:W-:Y:S02]  /*8a40*/  ULDC UR11, c[0x0][0x9e4] ;  /* 0x00027900000b7ab9 */ /* 0x000fe40000000800 */
[----:B------:R-:W-:Y:S01]  /*8a50*/  R2UR UR10, R7 ;  /* 0x00000000070a72ca */ /* 0x000fe200000e0000 */
[----:B------:R-:W-:Y:S02]  /*8a60*/  UISETP.GE.AND UP1, UPT, UR11, 0x1, UPT ;  /* 0x000000010b00788c */ /* 0x000fe4000bf26270 */
[----:B------:R-:W-:-:S04]  /*8a70*/  UIADD3 UR5, UR43, 0x7f, URZ ;  /* 0x0000007f2b057890 */ /* 0x000fc8000fffe03f */
[----:B------:R-:W-:Y:S01]  /*8a80*/  PLOP3.LUT P2, PT, PT, PT, UP1, 0x40, 0x0 ;  /* 0x000000000000781c */ /* 0x000fe20003f4e818 */
[----:B------:R-:W-:Y:S01]  /*8a90*/  @UP0 ULDC UR6, c[0x0][0x44c] ;  /* 0x0001130000060ab9 */ /* 0x000fe20000000800 */
[----:B------:R-:W-:Y:S01]  /*8aa0*/  @UP0 ULDC UR14, c[0x0][0x450] ;  /* 0x00011400000e0ab9 */ /* 0x000fe20000000800 */
[----:B------:R-:W-:-:S04]  /*8ab0*/  UIMAD.WIDE.U32 UR6, UR5, UR6, URZ ;  /* 0x00000006050672a5 */ /* 0x000fc8000f8e003f */
[----:B------:R-:W-:-:S04]  /*8ac0*/  @UP0 USHF.R.U32.HI UR5, URZ, UR14, UR7 ;  /* 0x0000000e3f050299 */ /* 0x000fc80008011607 */
[----:B------:R-:W-:-:S03]  /*8ad0*/  UIADD3 UR5, UR10, UR5, URZ ;  /* 0x000000050a057290 */ /* 0x000fc6000fffe03f */
[----:B------:R-:W-:Y:S02]  /*8ae0*/  ULDC UR10, c[0x0][0x9dc] ;  /* 0x00027700000a7ab9 */ /* 0x000fe40000000800 */
        /* <DEDUP_REMOVED lines=12> */
.L_x_11416:
[----:B------:R-:W-:-:S11]  /*8bb0*/  UISETP.NE.AND UP2, UPT, UR11, 0x1, UPT ;  /* 0x000000010b00788c */ /* 0x000fd6000bf45270 */
[----:B------:R-:W-:Y:S02]  /*8bc0*/  @UP2 ULDC.64 UR14, c[0x0][0x9e8] ;  /* 0x00027a00000e2ab9 */ /* 0x000fe40000000a00 */
[----:B------:R-:W-:-:S04]  /*8bd0*/  UIMAD.WIDE.U32 UR6, UR5, UR14, URZ ;  /* 0x0000000e050672a5 */ /* 0x000fc8000f8e003f */
[----:B------:R-:W-:-:S12]  /*8be0*/  @UP2 USHF.R.U32.HI UR5, URZ, UR15, UR7 ;  /* 0x0000000f3f052299 */ /* 0x000fd80008011607 */
.L_x_11417:
[----:B------:R-:W-:-:S04]  /*8bf0*/  UIMAD UR5, UR5, UR11, URZ ;  /* 0x0000000b050572a4 */ /* 0x000fc8000f8e023f */
[----:B------:R-:W-:-:S04]  /*8c00*/  UISETP.LT.AND UP2, UPT, UR10, UR5, UPT ;  /* 0x000000050a00728c */ /* 0x000fc8000bf41270 */
[----:B------:R-:W-:-:S12]  /*8c10*/  USEL UR10, UR10, UR5, !UP2 ;  /* 0x000000050a0a7287 */ /* 0x000fd8000d000000 */
.L_x_11415:
        /* <DEDUP_REMOVED lines=13> */
.L_x_11427:
[----:B------:R-:W-:Y:S01]  /*8cf0*/  UIADD3 UR39, UR39, 0x1, URZ ;  /* 0x0000000127277890 */ /* 0x000fe2000fffe03f */
[C---:B------:R-:W-:Y:S01]  /*8d00*/  ISETP.GT.AND P2, PT, R7.reuse, UR5, PT ;  /* 0x0000000507007c0c */ /* 0x040fe2000bf44270 */
[----:B------:R-:W-:Y:S02]  /*8d10*/  VIADD R7, R7, 0xffffffff ;  /* 0xffffffff07077836 */ /* 0x000fe40000000000 */
[----:B------:R-:W-:-:S04]  /*8d20*/  UISETP.NE.AND UP2, UPT, UR39, 0x2, UPT ;  /* 0x000000022700788c */ /* 0x000fc8000bf45270 */
[----:B------:R-:W-:Y:S02]  /*8d30*/  USEL UR6, URZ, 0x1, UP2 ;  /* 0x000000013f067887 */ /* 0x000fe40009000000 */
[----:B------:R-:W-:Y:S02]  /*8d40*/  USEL UR39, UR39, URZ, UP2 ;  /* 0x0000003f27277287 */ /* 0x000fe40009000000 */
[----:B------:R-:W-:Y:S01]  /*8d50*/  ULOP3.LUT UR38, UR38, UR6, URZ, 0x3c, !UPT ;  /* 0x0000000626267292 */ /* 0x000fe2000f8e3c3f */
[----:B0-----:R-:W-:Y:S11]  /*8d60*/  @!P0 BRA `(.L_x_11419) ;  /* 0x0000000000048947 */ /* 0x001ff60003800000 */
[----:B------:R-:W-:Y:S01]  /*8d70*/  BPT.TRAP 0x1 ;  /* 0x000000040000795c */ /* 0x000fe20000300000 */
.L_x_11419:
[----:B------:R-:W0:Y:S01]  /*8d80*/  S2UR UR7, SR_CgaCtaId ;  /* 0x00000000000779c3 */ /* 0x000e220000008800 */
[----:B------:R-:W-:Y:S01]  /*8d90*/  UMOV UR6, 0x400 ;  /* 0x0000040000067882 */ /* 0x000fe20000000000 */
[----:B------:R-:W-:-:S05]  /*8da0*/  IMAD.U32 R3, RZ, RZ, UR38 ;  /* 0x00000026ff037e24 */ /* 0x000fca000f8e00ff */
[----:B------:R-:W-:Y:S01]  /*8db0*/  SHF.L.U32 R3, R3, 0x1f, RZ ;  /* 0x0000001f03037819 */ /* 0x000fe200000006ff */
[----:B0-----:R-:W-:-:S04]  /*8dc0*/  ULEA UR6, UR7, UR6, 0x18 ;  /* 0x0000000607067291 */ /* 0x001fc8000f8ec03f */
[----:B------:R-:W-:-:S09]  /*8dd0*/  ULEA UR6, UR39, UR6, 0x3 ;  /* 0x0000000627067291 */ /* 0x000fd2000f8e183f */
[----:B------:R0:W2:Y:S01]  /*8de0*/  SYNCS.PHASECHK.TRANS64.TRYWAIT P3, [UR6+0x22830], R3 ;  /* 0x02283003ff0075a7 */ /* 0x0000a20008060146 */
[----:B------:R-:W-:Y:S05]  /*8df0*/  @!P0 BRA `(.L_x_11420) ;  /* 0x0000000000048947 */ /* 0x000fea0003800000 */
[----:B------:R-:W-:Y:S01]  /*8e00*/  BPT.TRAP 0x1 ;  /* 0x000000040000795c */ /* 0x000fe20000300000 */
.L_x_11420:
[----:B--2---:R-:W-:Y:S05]  /*8e10*/  @P3 BRA `(.L_x_11421) ;  /* 0x0000000000083947 */ /* 0x004fea0003800000 */
[----:B------:R-:W2:Y:S02]  /*8e20*/  SYNCS.PHASECHK.TRANS64.TRYWAIT P3, [UR6+0x22830], R3 ;  /* 0x02283003ff0075a7 */ /* 0x000ea40008060146 */
[----:B--2---:R-:W-:Y:S05]  /*8e30*/  @!P3 BRA `(.L_x_11422) ;  /* 0x0000011800ecb947 */ /* 0x004fea0003800000 */
.L_x_11421:
[----:B------:R-:W-:Y:S01]  /*8e40*/  UIMAD UR14, UR39, 0x300, UR24 ;  /* 0x00000300270e78a4 */ /* 0x000fe2000f8e0218 */
[----:B-1----:R-:W-:Y:S01]  /*8e50*/  WARPGROUP.ARRIVE ;  /* 0x00000000000079c5 */ /* 0x002fe20000000000 */
[----:B------:R-:W-:Y:S01]  /*8e60*/  UMOV UR15, 0x40000040 ;  /* 0x40000040000f7882 */ /* 0x000fe20000000000 */
[----:B------:R-:W-:Y:S01]  /*8e70*/  UMOV UR19, 0x40000040 ;  /* 0x4000004000137882 */ /* 0x000fe20000000000 */
[----:B------:R-:W-:-:S03]  /*8e80*/  UIADD3 UR18, UR14, 0x2, URZ ;  /* 0x000000020e127890 */ /* 0x000fc6000fffe03f */
[----:B------:R-:W1:Y:S01]  /*8e90*/  S2R R234, SR_TID.X ;  /* 0x0000000000ea7919 */ /* 0x000e620000002100 */
[----:B------:R-:W-:Y:S01]  /*8ea0*/  UIADD3 UR22, UR14, 0x4, URZ ;  /* 0x000000040e167890 */ /* 0x000fe2000fffe03f */
[----:B------:R-:W-:Y:S01]  /*8eb0*/  UMOV UR23, 0x40000040 ;  /* 0x4000004000177882 */ /* 0x000fe20000000000 */
[----:B------:R-:W-:Y:S01]  /*8ec0*/  HGMMA.64x96x16.F32 R152, gdesc[UR12], RZ, !UPT, gsb0 ;  /* 0x016000000c9879f0 */ /* 0x000fe2000c0008ff */
[----:B------:R-:W-:Y:S01]  /*8ed0*/  UIADD3 UR10, UR14, 0x6, URZ ;  /* 0x000000060e0a7890 */ /* 0x000fe2000fffe03f */
[----:B------:R-:W-:Y:S01]  /*8ee0*/  UMOV UR11, 0x40000040 ;  /* 0x40000040000b7882 */ /* 0x000fe20000000000 */
[----:B-1----:R-:W-:Y:S01]  /*8ef0*/  SHF.R.U32.HI R234, RZ, 0x7, R234 ;  /* 0x00000007ffea7819 */ /* 0x002fe200000116ea */
        /* <DEDUP_REMOVED lines=49> */
[----:B---3--:R-:W-:Y:S01]  /*9210*/  FMNMX.FTZ R4, R10, R4, !PT ;  /* 0x000000040a047209 */ /* 0x008fe20007810000 */
[----:B------:R-:W-:Y:S01]  /*9220*/  FMUL.FTZ R184, R194, UR27 ;  /* 0x0000001bc2b87c20 */ /* 0x000fe20008410000 */
[----:B------:R-:W-:-:S05]  /*9230*/  FMUL.FTZ R185, R195, UR27 ;  /* 0x0000001bc3b97c20 */ /* 0x000fca0008410000 */
        /* <DEDUP_REMOVED lines=38> */
[----:B------:R-:W-:Y:S01]  /*94a0*/  MUFU.TANH R176, R176 ;  /* 0x000000b000b07308 */ /* 0x000fe20000002400 */
[----:B-1----:R-:W-:-:S07]  /*94b0*/  FMNMX.FTZ R4, R177, R4, !PT ;  /* 0x00000004b1047209 */ /* 0x002fce0007810000 */
        /* <DEDUP_REMOVED lines=168> */
[----:B------:R-:W-:Y:S01]  /*9f40*/  MUFU.EX2 R13, R13 ;  /* 0x0000000d000d7308 */ /* 0x000fe20000000800 */
[----:B--2---:R-:W-:-:S05]  /*9f50*/  FMNMX.FTZ R5, R187, R5, !PT ;  /* 0x00000005bb057209 */ /* 0x004fca0007810000 */
[----:B------:R-:W1:Y:S02]  /*9f60*/  SHFL.BFLY PT, R188, R5, 0x2, 0x1f ;  /* 0x0c401f0005bc7f89 */ /* 0x000e6400000e0000 */
[----:B------:R-:W-:Y:S08]  /*9f70*/  MUFU.EX2 R14, R14 ;  /* 0x0000000e000e7308 */ /* 0x000ff00000000800 */
[----:B------:R-:W-:Y:S08]  /*9f80*/  MUFU.EX2 R189, R160 ;  /* 0x000000a000bd7308 */ /* 0x000ff00000000800 */
[----:B------:R-:W-:Y:S01]  /*9f90*/  MUFU.EX2 R15, R15 ;  /* 0x0000000f000f7308 */ /* 0x000fe20000000800 */
[----:B-1----:R-:W-:-:S07]  /*9fa0*/  FMNMX.FTZ R5, R5, R188, !PT ;  /* 0x000000bc05057209 */ /* 0x002fce0007810000 */
[----:B------:R1:W-:Y:S01]  /*9fb0*/  MUFU.EX2 R188, R156 ;  /* 0x0000009c00bc7308 */ /* 0x0003e20000000800 */
[----:B------:R-:W2:Y:S07]  /*9fc0*/  SHFL.BFLY PT, R192, R5, 0x1, 0x1f ;  /* 0x0c201f0005c07f89 */ /* 0x000eae00000e0000 */
[----:B------:R-:W-:Y:S08]  /*9fd0*/  MUFU.EX2 R20, R20 ;  /* 0x0000001400147308 */ /* 0x000ff00000000800 */
[----:B------:R-:W-:Y:S08]  /*9fe0*/  MUFU.EX2 R21, R21 ;  /* 0x0000001500157308 */ /* 0x000ff00000000800 */
[----:B------:R-:W-:Y:S01]  /*9ff0*/  MUFU.EX2 R167, R167 ;  /* 0x000000a700a77308 */ /* 0x000fe20000000800 */
[----:B--2---:R-:W-:-:S05]  /*a000*/  FMNMX.FTZ R5, R5, R192, !PT ;  /* 0x000000c005057209 */ /* 0x004fca0007810000 */
[C---:B-1----:R-:W-:Y:S01]  /*a010*/  FADD.FTZ R156, -R5.reuse, R8 ;  /* 0x00000008059c7221 */ /* 0x042fe20000010100 */
        /* <DEDUP_REMOVED lines=8> */
[----:B------:R0:W1:Y:S01]  /*a0a0*/  MUFU.EX2 R9, R156 ;  /* 0x0000009c00097308 */ /* 0x0000620000000800 */
        /* <DEDUP_REMOVED lines=16> */
[--C-:B------:R-:W-:Y:S01]  /*a1b0*/  FFMA.FTZ R183, R183, UR4, -R8.reuse ;  /* 0x00000004b7b77c23 */ /* 0x100fe20008010808 */
[--C-:B------:R-:W-:Y:S01]  /*a1c0*/  FFMA.FTZ R184, R184, UR4, -R8.reuse ;  /* 0x00000004b8b87c23 */ /* 0x100fe20008010808 */
[--C-:B------:R-:W-:Y:S01]  /*a1d0*/  FFMA.FTZ R185, R185, UR4, -R8.reuse ;  /* 0x00000004b9b97c23 */ /* 0x100fe20008010808 */
[--C-:B------:R-:W-:Y:S01]  /*a1e0*/  FFMA.FTZ R186, R186, UR4, -R8.reuse ;  /* 0x00000004baba7c23 */ /* 0x100fe20008010808 */
[----:B------:R-:W-:Y:S01]  /*a1f0*/  FFMA.FTZ R8, R187, UR4, -R8 ;  /* 0x00000004bb087c23 */ /* 0x000fe20008010808 */
[----:B0-----:R-:W-:Y:S01]  /*a200*/  FADD.FTZ R156, R12, R171 ;  /* 0x000000ab0c9c7221 */ /* 0x001fe20000010000 */
[-C--:B-1----:R-:W-:Y:S01]  /*a210*/  FMUL.FTZ R26, R26, R9.reuse ;  /* 0x000000091a1a7220 */ /* 0x082fe20000410000 */
[----:B------:R0:W1:Y:S01]  /*a220*/  MUFU.EX2 R187, R158 ;  /* 0x0000009e00bb7308 */ /* 0x0000620000000800 */
[----:B--2---:R-:W-:Y:S01]  /*a230*/  FFMA.FTZ R0, R9, R0, R176 ;  /* 0x0000000009007223 */ /* 0x004fe200000100b0 */
[----:B------:R-:W-:Y:S01]  /*a240*/  FADD.FTZ R156, R13, R156 ;  /* 0x0000009c0d9c7221 */ /* 0x000fe20000010000 */
        /* <DEDUP_REMOVED lines=13> */
[----:B------:R0:W-:Y:S01]  /*a320*/  MUFU.EX2 R171, R2 ;  /* 0x0000000200ab7308 */ /* 0x0001e20000000800 */
[----:B-1----:R-:W-:Y:S01]  /*a330*/  FADD.FTZ R0, R187, R0 ;  /* 0x00000000bb007221 */ /* 0x002fe20000010000 */
[-C--:B------:R-:W-:Y:S01]  /*a340*/  FMUL.FTZ R47, R47, R9.reuse ;  /* 0x000000092f2f7220 */ /* 0x080fe20000410000 */
[-C--:B------:R-:W-:Y:S01]  /*a350*/  FMUL.FTZ R50, R50, R9.reuse ;  /* 0x0000000932327220 */ /* 0x080fe20000410000 */
[-C--:B------:R-:W-:Y:S01]  /*a360*/  FMUL.FTZ R51, R51, R9.reuse ;  /* 0x0000000933337220 */ /* 0x080fe20000410000 */
[-C--:B------:R-:W-:Y:S01]  /*a370*/  FMUL.FTZ R54, R54, R9.reuse ;  /* 0x0000000936367220 */ /* 0x080fe20000410000 */
[-C--:B------:R-:W-:Y:S01]  /*a380*/  FMUL.FTZ R55, R55, R9.reuse ;  /* 0x0000000937377220 */ /* 0x080fe20000410000 */
[----:B------:R-:W-:Y:S01]  /*a390*/  FMUL.FTZ R58, R58, R9 ;  /* 0x000000093a3a7220 */ /* 0x000fe20000410000 */
[----:B------:R1:W3:Y:S01]  /*a3a0*/  MUFU.EX2 R192, R162 ;  /* 0x000000a200c07308 */ /* 0x0002e20000000800 */
[----:B0-----:R-:W-:Y:S01]  /*a3b0*/  FADD.FTZ R2, R14, R156 ;  /* 0x0000009c0e027221 */ /* 0x001fe20000010000 */
[----:B--2---:R-:W-:Y:S01]  /*a3c0*/  FADD.FTZ R0, R159, R0 ;  /* 0x000000009f007221 */ /* 0x004fe20000010000 */
[----:B------:R-:W-:Y:S01]  /*a3d0*/  F2FP.F16.F32.PACK_AB R156, R13, R12 ;  /* 0x0000000c0d9c723e */ /* 0x000fe200000000ff */
[----:B------:R-:W-:-:S02]  /*a3e0*/  IMAD.U32 R12, RZ, RZ, UR6 ;  /* 0x00000006ff0c7e24 */ /* 0x000fc4000f8e00ff */
[----:B------:R-:W-:Y:S01]  /*a3f0*/  FADD.FTZ R2, R15, R2 ;  /* 0x000000020f027221 */ /* 0x000fe20000010000 */
[-C--:B------:R-:W-:Y:S01]  /*a400*/  FMUL.FTZ R59, R59, R9.reuse ;  /* 0x000000093b3b7220 */ /* 0x080fe20000410000 */
[----:B------:R-:W-:Y:S01]  /*a410*/  FMUL.FTZ R62, R62, R9 ;  /* 0x000000093e3e7220 */ /* 0x000fe20000410000 */
[----:B------:R-:W0:Y:S01]  /*a420*/  MUFU.EX2 R163, R163 ;  /* 0x000000a300a37308 */ /* 0x000e220000000800 */
[----:B------:R-:W-:Y:S01]  /*a430*/  FADD.FTZ R2, R20, R2 ;  /* 0x0000000214027221 */ /* 0x000fe20000010000 */
[----:B------:R-:W-:Y:S01]  /*a440*/  @!P1 VIADD R15, R12, 0x22840 ;  /* 0x000228400c0f9836 */ /* 0x000fe20000000000 */
[----:B-1----:R-:W-:Y:S01]  /*a450*/  F2FP.F16.F32.PACK_AB R162, R153, R167 ;  /* 0x000000a799a2723e */ /* 0x002fe200000000ff */
[-C--:B------:R-:W-:Y:S01]  /*a460*/  FMUL.FTZ R63, R63, R9.reuse ;  /* 0x000000093f3f7220 */ /* 0x080fe20000410000 */
[----:B------:R-:W-:Y:S01]  /*a470*/  FADD.FTZ R2, R21, R2 ;  /* 0x0000000215027221 */ /* 0x000fe20000010000 */
[-C--:B------:R-:W-:Y:S01]  /*a480*/  FMUL.FTZ R66, R66, R9.reuse ;  /* 0x0000000942427220 */ /* 0x080fe20000410000 */
[----:B------:R-:W-:Y:S01]  /*a490*/  @!P1 PRMT R15, RZ, 0x654, R15 ;  /* 0x00000654ff0f9816 */ /* 0x000fe2000000000f */
[----:B------:R-:W1:Y:S01]  /*a4a0*/  MUFU.EX2 R193, R166 ;  /* 0x000000a600c17308 */ /* 0x000e620000000800 */
[----:B------:R-:W-:Y:S01]  /*a4b0*/  FADD.FTZ R2, R167, R2 ;  /* 0x00000002a7027221 */ /* 0x000fe20000010000 */
[----:B---3--:R-:W-:Y:S01]  /*a4c0*/  FADD.FTZ R0, R192, R0 ;  /* 0x00000000c0007221 */ /* 0x008fe20000010000 */
[-C--:B------:R-:W-:Y:S01]  /*a4d0*/  FMUL.FTZ R67, R67, R9.reuse ;  /* 0x0000000943437220 */ /* 0x080fe20000410000 */
[-C--:B------:R-:W-:Y:S01]  /*a4e0*/  FMUL.FTZ R70, R70, R9.reuse ;  /* 0x0000000946467220 */ /* 0x080fe20000410000 */
[----:B------:R-:W-:Y:S01]  /*a4f0*/  FADD.FTZ R2, R153, R2 ;  /* 0x0000000299027221 */ /* 0x000fe20000010000 */
[-C--:B------:R-:W-:Y:S01]  /*a500*/  FMUL.FTZ R71, R71, R9.reuse ;  /* 0x0000000947477220 */ /* 0x080fe20000410000 */
[-C--:B------:R-:W-:Y:S01]  /*a510*/  FMUL.FTZ R74, R74, R9.reuse ;  /* 0x000000094a4a7220 */ /* 0x080fe20000410000 */
[----:B------:R-:W2:Y:S01]  /*a520*/  MUFU.EX2 R157, R157 ;  /* 0x0000009d009d7308 */ /* 0x000ea20000000800 */
[----:B0-----:R-:W-:Y:S01]  /*a530*/  FADD.FTZ R0, R163, R0 ;  /* 0x00000000a3007221 */ /* 0x001fe20000010000 */
[----:B------:R-:W-:Y:S01]  /*a540*/  FADD.FTZ R2, R188, R2 ;  /* 0x00000002bc027221 */ /* 0x000fe20000010000 */
        /* <DEDUP_REMOVED lines=18> */
[----:B------:R-:W-:Y:S01]  /*a670*/  FADD.FTZ R2, R189, R2 ;  /* 0x00000002bd027221 */ /* 0x000fe20000010000 */
[-C--:B------:R-:W-:Y:S01]  /*a680*/  FMUL.FTZ R103, R103, R9.reuse ;  /* 0x0000000967677220 */ /* 0x080fe20000410000 */
[-C--:B------:R-:W-:Y:S01]  /*a690*/  FMUL.FTZ R106, R106, R9.reuse ;  /* 0x000000096a6a7220 */ /* 0x080fe20000410000 */
[----:B------:R2:W3:Y:S01]  /*a6a0*/  MUFU.EX2 R13, R6 ;  /* 0x00000006000d7308 */ /* 0x0004e20000000800 */
[----:B0-----:R-:W-:Y:S01]  /*a6b0*/  FADD.FTZ R0, R194, R0 ;  /* 0x00000000c2007221 */ /* 0x001fe20000010000 */
[-C--:B------:R-:W-:Y:S01]  /*a6c0*/  FMUL.FTZ R107, R107, R9.reuse ;  /* 0x000000096b6b7220 */ /* 0x080fe20000410000 */
[-C--:B------:R-:W-:Y:S01]  /*a6d0*/  FMUL.FTZ R110, R110, R9.reuse ;  /* 0x000000096e6e7220 */ /* 0x080fe20000410000 */
[-C--:B------:R-:W-:Y:S01]  /*a6e0*/  FMUL.FTZ R111, R111, R9.reuse ;  /* 0x000000096f6f7220 */ /* 0x080fe20000410000 */
[----:B------:R-:W-:Y:S01]  /*a6f0*/  FADD.FTZ R0, R171, R0 ;  /* 0x00000000ab007221 */ /* 0x000fe20000010000 */
[-C--:B------:R-:W-:Y:S01]  /*a700*/  FMUL.FTZ R114, R114, R9.reuse ;  /* 0x0000000972727220 */ /* 0x080fe20000410000 */
[-C--:B------:R-:W-:Y:S01]  /*a710*/  FMUL.FTZ R115, R115, R9.reuse ;  /* 0x0000000973737220 */ /* 0x080fe20000410000 */
[----:B------:R-:W0:Y:S01]  /*a720*/  MUFU.EX2 R190, R164 ;  /* 0x000000a400be7308 */ /* 0x000e220000000800 */
[----:B--2---:R-:W-:Y:S01]  /*a730*/  IADD3 R6, -R234, 0xb, RZ ;  /* 0x0000000bea067810 */ /* 0x004fe20007ffe1ff */
[----:B-1----:R-:W-:Y:S01]  /*a740*/  FADD.FTZ R2, R161, R2 ;  /* 0x00000002a1027221 */ /* 0x002fe20000010000 */
[-C--:B------:R-:W-:Y:S01]  /*a750*/  FMUL.FTZ R118, R118, R9.reuse ;  /* 0x0000000976767220 */ /* 0x080fe20000410000 */
[-C--:B------:R-:W-:Y:S01]  /*a760*/  FMUL.FTZ R119, R119, R9.reuse ;  /* 0x0000000977777220 */ /* 0x080fe20000410000 */
[-C--:B------:R-:W-:Y:S01]  /*a770*/  FMUL.FTZ R122, R122, R9.reuse ;  /* 0x000000097a7a7220 */ /* 0x080fe20000410000 */
[----:B------:R1:W-:Y:S06]  /*a780*/  BAR.ARV R6, 0x100 ;  /* 0x000400060000751d */ /* 0x0003ec0000002000 */
[----:B------:R-:W2:Y:S01]  /*a790*/  MUFU.EX2 R14, R170 ;  /* 0x000000aa000e7308 */ /* 0x000ea20000000800 */
[----:B------:R4:W-:Y:S01]  /*a7a0*/  @!P1 SYNCS.ARRIVE.TRANS64.RED.A1T0 RZ, [R15+URZ], RZ ;  /* 0x000000ff0fff99a7 */ /* 0x0009e2000810043f */
[----:B---3--:R-:W-:Y:S01]  /*a7b0*/  FADD.FTZ R0, R13, R0 ;  /* 0x000000000d007221 */ /* 0x008fe20000010000 */
[-C--:B------:R-:W-:Y:S01]  /*a7c0*/  FMUL.FTZ R123, R123, R9.reuse ;  /* 0x000000097b7b7220 */ /* 0x080fe20000410000 */
[-C--:B------:R-:W-:Y:S01]  /*a7d0*/  FMUL.FTZ R126, R126, R9.reuse ;  /* 0x000000097e7e7220 */ /* 0x080fe20000410000 */
[----:B0-----:R-:W-:Y:S01]  /*a7e0*/  FADD.FTZ R2, R190, R2 ;  /* 0x00000002be027221 */ /* 0x001fe20000010000 */
        /* <DEDUP_REMOVED lines=15> */
[----:B------:R-:W-:Y:S01]  /*a8e0*/  FMUL.FTZ R151, R151, R9 ;  /* 0x0000000997977220 */ /* 0x000fe20000410000 */
[----:B------:R-:W-:-:S02]  /*a8f0*/  F2FP.F16.F32.PACK_AB R164, R157, R188 ;  /* 0x000000bc9da4723e */ /* 0x000fc400000000ff */
[----:B------:R2:W5:Y:S01]  /*a900*/  MUFU.EX2 R191, R168 ;  /* 0x000000a800bf7308 */ /* 0x0005620000000800 */
[----:B0-----:R-:W-:Y:S01]  /*a910*/  FADD.FTZ R2, R165, R2 ;  /* 0x00000002a5027221 */ /* 0x001fe20000010000 */
[----:B------:R-:W-:Y:S02]  /*a920*/  F2FP.F16.F32.PACK_AB R166, R161, R189 ;  /* 0x000000bda1a6723e */ /* 0x000fe400000000ff */
[----:B------:R-:W-:Y:S02]  /*a930*/  F2FP.F16.F32.PACK_AB R153, R155, R176 ;  /* 0x000000b09b99723e */ /* 0x000fe400000000ff */
[----:B------:R-:W-:Y:S02]  /*a940*/  F2FP.F16.F32.PACK_AB R155, R159, R187 ;  /* 0x000000bb9f9b723e */ /* 0x000fe400000000ff */
[----:B------:R-:W0:Y:S01]  /*a950*/  MUFU.EX2 R11, R11 ;  /* 0x0000000b000b7308 */ /* 0x000e220000000800 */
[----:B---3--:R-:W-:Y:S01]  /*a960*/  FADD.FTZ R0, R10, R0 ;  /* 0x000000000a007221 */ /* 0x008fe20000010000 */
[----:B--2---:R-:W-:-:S02]  /*a970*/  F2FP.F16.F32.PACK_AB R168, R165, R190 ;  /* 0x000000bea5a8723e */ /* 0x004fc400000000ff */
[----:B------:R-:W-:Y:S02]  /*a980*/  F2FP.F16.F32.PACK_AB R157, R163, R192 ;  /* 0x000000c0a39d723e */ /* 0x000fe400000000ff */
[----:B------:R-:W-:Y:S02]  /*a990*/  F2FP.F16.F32.PACK_AB R161, R13, R171 ;  /* 0x000000ab0da1723e */ /* 0x000fe400000000ff */
[----:B------:R-:W2:Y:S01]  /*a9a0*/  MUFU.EX2 R169, R169 ;  /* 0x000000a900a97308 */ /* 0x000ea20000000800 */
[----:B-----5:R-:W-:Y:S01]  /*a9b0*/  FADD.FTZ R2, R191, R2 ;  /* 0x00000002bf027221 */ /* 0x020fe20000010000 */
[----:B------:R-:W-:Y:S02]  /*a9c0*/  F2FP.F16.F32.PACK_AB R160, R21, R20 ;  /* 0x0000001415a0723e */ /* 0x000fe400000000ff */
[----:B------:R-:W-:Y:S02]  /*a9d0*/  F2FP.F16.F32.PACK_AB R159, R194, R193 ;  /* 0x000000c1c29f723e */ /* 0x000fe400000000ff */
[----:B------:R-:W-:-:S02]  /*a9e0*/  F2FP.F16.F32.PACK_AB R163, R10, R14 ;  /* 0x0000000e0aa3723e */ /* 0x000fc400000000ff */
[----:B----4-:R-:W3:Y:S01]  /*a9f0*/  MUFU.EX2 R15, R174 ;  /* 0x000000ae000f7308 */ /* 0x010ee20000000800 */
        /* <DEDUP_REMOVED lines=35> */
[----:B---3--:R-:W-:Y:S01]  /*ac30*/  FADD.FTZ R9, R175, R0 ;  /* 0x00000000af097221 */ /* 0x008fe20000010000 */
[C---:B0-----:R-:W-:Y:S01]  /*ac40*/  FADD.FTZ R2, R180.reuse, R2 ;  /* 0x00000002b4027221 */ /* 0x041fe20000010000 */
[----:B------:R-:W-:Y:S02]  /*ac50*/  F2FP.F16.F32.PACK_AB R174, R180, R177 ;  /* 0x000000b1b4ae723e */ /* 0x000fe400000000ff */
[C---:B--2---:R-:W-:Y:S01]  /*ac60*/  FADD.FTZ R0, R8.reuse, R9 ;  /* 0x0000000908007221 */ /* 0x044fe20000010000 */
[----:B------:R-:W-:Y:S01]  /*ac70*/  F2FP.F16.F32.PACK_AB R175, R8, R175 ;  /* 0x000000af08af723e */ /* 0x000fe200000000ff */
[----:B-1----:R-:W-:Y:S06]  /*ac80*/  @!P0 BRA `(.L_x_11423) ;  /* 0x0000000000048947 */ /* 0x002fec0003800000 */
[----:B------:R-:W-:Y:S01]  /*ac90*/  BPT.TRAP 0x1 ;  /* 0x000000040000795c */ /* 0x000fe20000300000 */
.L_x_11423:
[----:B------:R0:W1:Y:S01]  /*aca0*/  SYNCS.PHASECHK.TRANS64.TRYWAIT P3, [UR6+0x22850], R3 ;  /* 0x02285003ff0075a7 */ /* 0x0000620008060146 */
[----:B------:R-:W-:Y:S05]  /*acb0*/  @!P0 BRA `(.L_x_11424) ;  /* 0x0000000000048947 */ /* 0x000fea0003800000 */
[----:B------:R-:W-:Y:S01]  /*acc0*/  BPT.TRAP 0x1 ;  /* 0x000000040000795c */ /* 0x000fe20000300000 */
.L_x_11424:
[----:B-1----:R-:W-:Y:S05]  /*acd0*/  @P3 BRA `(.L_x_11425) ;  /* 0x0000000000083947 */ /* 0x002fea0003800000 */
[----:B------:R-:W1:Y:S02]  /*ace0*/  SYNCS.PHASECHK.TRANS64.TRYWAIT P3, [UR6+0x22850], R3 ;  /* 0x02285003ff0075a7 */ /* 0x000e640008060146 */
[----:B-1----:R-:W-:Y:S05]  /*acf0*/  @!P3 BRA `(.L_x_11426) ;  /* 0x000000fc0054b947 */ /* 0x002fea0003800000 */
.L_x_11425:
[----:B------:R-:W2:Y:S01]  /*ad00*/  S2R R8, SR_TID.X ;  /* 0x0000000000087919 */ /* 0x000ea20000002100 */
[----:B------:R-:W-:Y:S01]  /*ad10*/  UIMAD UR10, UR39, 0xc00, UR25 ;  /* 0x00000c00270a78a4 */ /* 0x000fe2000f8e0219 */
[----:B-1----:R-:W-:Y:S01]  /*ad20*/  @!P1 VIADD R12, R12, 0x22860 ;  /* 0x000228600c0c9836 */ /* 0x002fe20000000000 */
[----:B------:R-:W-:Y:S01]  /*ad30*/  UMOV UR7, 0x40000040 ;  /* 0x4000004000077882 */ /* 0x000fe20000000000 */
[----:B------:R-:W-:-:S03]  /*ad40*/  IMAD.MOV.U32 R9, RZ, RZ, R4 ;  /* 0x000000ffff097224 */ /* 0x000fc600078e0004 */
[----:B------:R-:W-:Y:S01]  /*ad50*/  @!P1 PRMT R12, RZ, 0x654, R12 ;  /* 0x00000654ff0c9816 */ /* 0x000fe2000000000c */
[----:B------:R-:W-:Y:S01]  /*ad60*/  UMOV UR6, UR10 ;  /* 0x0000000a00067c82 */ /* 0x000fe20008000000 */
        /* <DEDUP_REMOVED lines=39> */
[----:B0-----:R-:W-:-:S07]  /*afe0*/  IMAD.MOV.U32 R3, RZ, RZ, R7 ;  /* 0x000000ffff037224 */ /* 0x001fce00078e0007 */
.L_x_11418:
[----:B------:R-:W-:-:S13]  /*aff0*/  ISETP.GE.AND P2, PT, R3, UR44, PT ;  /* 0x0000002c03007c0c */ /* 0x000fda000bf46270 */
[----:B------:R-:W-:Y:S05]  /*b000*/  @!P2 BRA `(.L_x_11428) ;  /* 0x000000340084a947 */ /* 0x000fea0003800000 */
[----:B------:R-:W-:Y:S01]  /*b010*/  IMAD.MOV.U32 R8, RZ, RZ, R5 ;  /* 0x000000ffff087224 */ /* 0x000fe200078e0005 */
[----:B------:R-:W-:Y:S01]  /*b020*/  ULDC UR27, c[0x0][0x9e4] ;  /* 0x00027900001b7ab9 */ /* 0x000fe20000000800 */
[----:B------:R-:W-:Y:S01]  /*b030*/  IMAD.MOV.U32 R9, RZ, RZ, R4 ;  /* 0x000000ffff097224 */ /* 0x000fe200078e0004 */
[----:B------:R-:W-:Y:S01]  /*b040*/  ULDC UR28, c[0x0][0x9d8] ;  /* 0x00027600001c7ab9 */ /* 0x000fe20000000800 */
[----:B------:R-:W-:Y:S01]  /*b050*/  ULDC UR4, c[0x0][0x988] ;  /* 0x0002620000047ab9 */ /* 0x000fe20000000800 */
[----:B------:R-:W-:-:S05]  /*b060*/  ULDC UR29, c[0x0][0x9e0] ;  /* 0x00027800001d7ab9 */ /* 0x000fca0000000800 */
.L_x_11445:
[----:B------:R-:W-:-:S04]  /*b070*/  UIADD3 UR39, UR39, 0x1, URZ ;  /* 0x0000000127277890 */ /* 0x000fc8000fffe03f */
[----:B------:R-:W-:-:S04]  /*b080*/  UISETP.NE.AND UP2, UPT, UR39, 0x2, UPT ;  /* 0x000000022700788c */ /* 0x000fc8000bf45270 */
[----:B------:R-:W-:Y:S02]  /*b090*/  USEL UR5, URZ, 0x1, UP2 ;  /* 0x000000013f057887 */ /* 0x000fe40009000000 */
[----:B------:R-:W-:Y:S02]  /*b0a0*/  USEL UR39, UR39, URZ, UP2 ;  /* 0x0000003f27277287 */ /* 0x000fe40009000000 */
[----:B------:R-:W-:Y:S01]  /*b0b0*/  ULOP3.LUT UR38, UR38, UR5, URZ, 0x3c, !UPT ;  /* 0x0000000526267292 */ /* 0x000fe2000f8e3c3f */
[----:B0-----:R-:W-:Y:S11]  /*b0c0*/  @!P0 BRA `(.L_x_11429) ;  /* 0x0000000000048947 */ /* 0x001ff60003800000 */
[----:B------:R-:W-:Y:S01]  /*b0d0*/  BPT.TRAP 0x1 ;  /* 0x000000040000795c */ /* 0x000fe20000300000 */
.L_x_11429:
        /* <DEDUP_REMOVED lines=9> */
.L_x_11430:
[----:B--2---:R-:W-:Y:S05]  /*b170*/  @P2 BRA `(.L_x_11431) ;  /* 0x0000000000082947 */ /* 0x004fea0003800000 */
[----:B------:R-:W2:Y:S02]  /*b180*/  SYNCS.PHASECHK.TRANS64.TRYWAIT P2, [UR5+0x22830], R7 ;  /* 0x02283007ff0075a7 */ /* 0x000ea40008040145 */
[----:B--2---:R-:W-:Y:S05]  /*b190*/  @!P2 BRA `(.L_x_11432) ;  /* 0x000000f80040a947 */ /* 0x004fea0003800000 */
.L_x_11431:
[----:B------:R-:W-:Y:S01]  /*b1a0*/  UIMAD UR14, UR39, 0x300, UR24 ;  /* 0x00000300270e78a4 */ /* 0x000fe2000f8e0218 */
[----:B-1----:R-:W-:Y:S01]  /*b1b0*/  WARPGROUP.ARRIVE ;  /* 0x00000000000079c5 */ /* 0x002fe20000000000 */
[----:B------:R-:W-:Y:S01]  /*b1c0*/  UMOV UR15, 0x40000040 ;  /* 0x40000040000f7882 */ /* 0x000fe20000000000 */
[----:B------:R-:W-:Y:S01]  /*b1d0*/  UMOV UR19, 0x40000040 ;  /* 0x4000004000137882 */ /* 0x000fe20000000000 */
[----:B------:R-:W-:-:S03]  /*b1e0*/  UIADD3 UR18, UR14, 0x2, URZ ;  /* 0x000000020e127890 */ /* 0x000fc6000fffe03f */
[----:B------:R-:W1:Y:S01]  /*b1f0*/  S2R R20, SR_TID.X ;  /* 0x0000000000147919 */ /* 0x000e620000002100 */
[----:B------:R-:W-:Y:S01]  /*b200*/  UIADD3 UR22, UR14, 0x4, URZ ;  /* 0x000000040e167890 */ /* 0x000fe2000fffe03f */
[----:B------:R-:W-:Y:S01]  /*b210*/  PLOP3.LUT P2, PT, PT, PT, UP0, 0x80, 0x0 ;  /* 0x000000000000781c */ /* 0x000fe20003f4f008 */
[----:B------:R-:W-:Y:S01]  /*b220*/  UMOV UR23, 0x40000040 ;  /* 0x4000004000177882 */ /* 0x000fe20000000000 */
[----:B------:R-:W-:Y:S01]  /*b230*/  HGMMA.64x96x16.F32 R152, gdesc[UR12], RZ, !UPT, gsb0 ;  /* 0x016000000c9879f0 */ /* 0x000fe2000c0008ff */
[----:B------:R-:W-:Y:S01]  /*b240*/  UIADD3 UR10, UR14, 0x6, URZ ;  /* 0x000000060e0a7890 */ /* 0x000fe2000fffe03f */
[----:B------:R-:W-:Y:S01]  /*b250*/  PLOP3.LUT P3, PT, PT, PT, UP0, 0x80, 0x0 ;  /* 0x000000000000781c */ /* 0x000fe20003f6f008 */
[----:B------:R-:W-:Y:S01]  /*b260*/  UMOV UR11, 0x40000040 ;  /* 0x40000040000b7882 */ /* 0x000fe20000000000 */
[----:B------:R-:W-:Y:S01]  /*b270*/  @UP0 ULDC UR6, c[0x0][0x44c] ;  /* 0x0001130000060ab9 */ /* 0x000fe20000000800 */
[----:B-1----:R-:W-:Y:S01]  /*b280*/  SHF.R.U32.HI R20, RZ, 0x7, R20 ;  /* 0x00000007ff147819 */ /* 0x002fe20000011614 */
        /* <DEDUP_REMOVED lines=17> */
[----:B------:R-:W-:-:S02]  /*b3a0*/  VIADD R192, R22, UR43 ;  /* 0x0000002b16c07c36 */ /* 0x000fc40008000000 */
        /* <DEDUP_REMOVED lines=10> */
[----:B------:R-:W-:Y:S01]  /*b450*/  IADD3 R6, -R20, 0xb, RZ ;  /* 0x0000000b14067810 */ /* 0x000fe20007ffe1ff */
[----:B------:R-:W-:Y:S01]  /*b460*/  FMUL.FTZ R156, R164, UR28 ;  /* 0x0000001ca49c7c20 */ /* 0x000fe20008410000 */
[----:B------:R-:W-:Y:S01]  /*b470*/  FMUL.FTZ R157, R165, UR28 ;  /* 0x0000001ca59d7c20 */ /* 0x000fe20008410000 */
[----:B------:R-:W1:Y:S01]  /*b480*/  SHFL.IDX PT, R20, R192, RZ, 0x1c1f ;  /* 0x001c1fffc0147589 */ /* 0x000e6200000e0000 */
        /* <DEDUP_REMOVED lines=35> */
[----:B------:R-:W2:Y:S01]  /*b6c0*/  MUFU.TANH R4, R4 ;  /* 0x0000000400047308 */ /* 0x000ea20000002400 */
[----:B------:R-:W-:Y:S01]  /*b6d0*/  IADD3 R197, -R16, 0x1, R191 ;  /* 0x0000000110c57810 */ /* 0x000fe20007ffe1bf */
[----:B------:R-:W-:-:S03]  /*b6e0*/  @!P1 VIADD R21, R176, 0x22840 ;  /* 0x00022840b0159836 */ /* 0x000fc60000000000 */
[----:B------:R-:W-:Y:S02]  /*b6f0*/  IADD3 R197, -R17, R197, R19 ;  /* 0x000000c511c57210 */ /* 0x000fe40007ffe113 */
[----:B------:R-:W-:Y:S01]  /*b700*/  @!P1 PRMT R21, RZ, 0x654, R21 ;  /* 0x00000654ff159816 */ /* 0x000fe20000000015 */
[----:B------:R-:W3:Y:S01]  /*b710*/  MUFU.TANH R10, R10 ;  /* 0x0000000a000a7308 */ /* 0x000ee20000002400 */
[----:B------:R4:W-:Y:S06]  /*b720*/  BAR.ARV R6, 0x100 ;  /* 0x000400060000751d */ /* 0x0009ec0000002000 */
[C---:B------:R-:W-:Y:S01]  /*b730*/  VIADD R198, R197.reuse, UR29 ;  /* 0x0000001dc5c67c36 */ /* 0x040fe20008000000 */
        /* <DEDUP_REMOVED lines=63> */
.L_x_11435:
[----:B------:R-:W-:-:S05]  /*bb30*/  IMAD.U32 R234, RZ, RZ, UR27 ;  /* 0x0000001bffea7e24 */ /* 0x000fca000f8e00ff */
[----:B------:R-:W-:-:S13]  /*bb40*/  ISETP.NE.AND P2, PT, R234, 0x1, PT ;  /* 0x00000001ea00780c */ /* 0x000fda0003f45270 */
[----:B------:R-:W1:Y:S02]  /*bb50*/  @P2 LDC.64 R20, c[0x0][0x9e8] ;  /* 0x00027a00ff142b82 */ /* 0x000e640000000a00 */
[----:B-1----:R-:W-:-:S05]  /*bb60*/  @P2 IMAD.HI.U32 R20, R199, R20, RZ ;  /* 0x00000014c7142227 */ /* 0x002fca00078e00ff */
[----:B------:R-:W-:-:S07]  /*bb70*/  @P2 SHF.R.U32.HI R199, RZ, R21, R20 ;  /* 0x00000015ffc72219 */ /* 0x000fce0000011614 */
.L_x_11436:
[----:B------:R-:W-:Y:S05]  /*bb80*/  BSYNC B0 ;  /* 0x0000000000007941 */ /* 0x000fea0003800000 */
.L_x_11434:
[----:B------:R-:W-:-:S04]  /*bb90*/  IMAD.IADD R20, R191, 0x1, -R16 ;  /* 0x00000001bf147824 */ /* 0x000fc800078e0a10 */
[----:B------:R-:W-:-:S05]  /*bba0*/  IMAD R20, R199, R234, R20 ;  /* 0x000000eac7147224 */ /* 0x000fca00078e0214 */
[----:B------:R-:W-:Y:S02]  /*bbb0*/  VIMNMX R195, R195, R20, !PT ;  /* 0x00000014c3c37248 */ /* 0x000fe40007fe0100 */
[----:B------:R-:W-:-:S07]  /*bbc0*/  VIADDMNMX R196, R20, R234, R196, PT ;  /* 0x000000ea14c47246 */ /* 0x000fce00038001c4 */
.L_x_11433:
[C---:B------:R-:W-:Y:S02]  /*bbd0*/  ISETP.GE.AND P2, PT, R191.reuse, 0x1, PT ;  /* 0x00000001bf00780c */ /* 0x040fe40003f46270 */
        /* <DEDUP_REMOVED lines=8> */
[----:B------:R-:W-:Y:S01]  /*bc60*/  ISETP.GT.AND P4, PT, R195, 0x1, !P2 ;  /* 0x00000001c300780c */ /* 0x000fe20005784270 */
[----:B------:R-:W1:Y:S01]  /*bc70*/  SHFL.IDX PT, R4, R192, 0x1, 0x1c1f ;  /* 0x003c1f00c0047f89 */ /* 0x000e6200000e0000 */
[----:B------:R-:W-:-:S02]  /*bc80*/  @P5 LOP3.LUT R18, R18, 0x2, RZ, 0xfc, !PT ;  /* 0x0000000212125812 */ /* 0x000fc400078efcff */
[----:B------:R-:W-:Y:S02]  /*bc90*/  ISETP.GT.AND P3, PT, R195, 0x8, !P5 ;  /* 0x00000008c300780c */ /* 0x000fe40006f64270 */
[C---:B------:R-:W-:Y:S02]  /*bca0*/  ISETP.GE.AND P5, PT, R191.reuse, 0xa, PT ;  /* 0x0000000abf00780c */ /* 0x040fe40003fa6270 */
        /* <DEDUP_REMOVED lines=8> */
[----:B------:R-:W-:Y:S01]  /*bd30*/  ISETP.LT.OR P3, PT, R196, 0xa, P3 ;  /* 0x0000000ac400780c */ /* 0x000fe20001f61670 */
[--C-:B-1----:R-:W-:Y:S01]  /*bd40*/  IMAD.IADD R198, R198, 0x1, R4.reuse ;  /* 0x00000001c6c67824 */ /* 0x102fe200078e0204 */
[----:B------:R-:W-:Y:S01]  /*bd50*/  LOP3.LUT R18, R18, 0xfffffff7, RZ, 0xc0, !PT ;  /* 0xfffffff712127812 */ /* 0x000fe200078ec0ff */
[----:B------:R-:W-:Y:S01]  /*bd60*/  IMAD.IADD R197, R197, 0x1, R4 ;  /* 0x00000001c5c57824 */ /* 0x000fe200078e0204 */
[----:B------:R-:W-:-:S02]  /*bd70*/  FSEL R199, R13, -INF , !P3 ;  /* 0xff8000000dc77808 */ /* 0x000fc40005800000 */
        /* <DEDUP_REMOVED lines=126> */
.L_x_11439:
[----:B------:R-:W-:-:S05]  /*c560*/  IMAD.U32 R192, RZ, RZ, UR27 ;  /* 0x0000001bffc07e24 */ /* 0x000fca000f8e00ff */
[----:B------:R-:W-:-:S13]  /*c570*/  ISETP.NE.AND P6, PT, R192, 0x1, PT ;  /* 0x00000001c000780c */ /* 0x000fda0003fc5270 */
[----:B------:R-:W0:Y:S02]  /*c580*/  @P6 LDC.64 R12, c[0x0][0x9e8] ;  /* 0x00027a00ff0c6b82 */ /* 0x000e240000000a00 */
[----:B0-----:R-:W-:-:S05]  /*c590*/  @P6 IMAD.HI.U32 R12, R4, R12, RZ ;  /* 0x0000000c040c6227 */ /* 0x001fca00078e00ff */
[----:B------:R-:W-:-:S07]  /*c5a0*/  @P6 SHF.R.U32.HI R4, RZ, R13, R12 ;  /* 0x0000000dff046219 */ /* 0x000fce000001160c */
.L_x_11440:
[----:B------:R-:W-:Y:S05]  /*c5b0*/  BSYNC B0 ;  /* 0x0000000000007941 */ /* 0x000fea0003800000 */
.L_x_11438:
[----:B------:R-:W-:-:S04]  /*c5c0*/  IMAD.IADD R191, R191, 0x1, -R16 ;  /* 0x00000001bfbf7824 */ /* 0x000fc800078e0a10 */
[----:B------:R-:W-:-:S05]  /*c5d0*/  IMAD R191, R4, R192, R191 ;  /* 0x000000c004bf7224 */ /* 0x000fca00078e02bf */
[----:B------:R-:W-:Y:S02]  /*c5e0*/  VIMNMX R197, R197, R191, !PT ;  /* 0x000000bfc5c57248 */ /* 0x000fe40007fe0100 */
[----:B------:R-:W-:-:S07]  /*c5f0*/  VIADDMNMX R198, R191, R192, R198, PT ;  /* 0x000000c0bfc67246 */ /* 0x000fce00038001c6 */
.L_x_11437:
[----:B------:R-:W-:Y:S02]  /*c600*/  ISETP.GT.AND P2, PT, R197, 0x1, !P2 ;  /* 0x00000001c500780c */ /* 0x000fe40005744270 */
[----:B------:R-:W-:Y:S02]  /*c610*/  FMNMX.FTZ R4, R20, R9, !PT ;  /* 0x0000000914047209 */ /* 0x000fe40007810000 */
[----:B------:R-:W-:Y:S02]  /*c620*/  ISETP.LT.OR P2, PT, R198, 0x2, P2 ;  /* 0x00000002c600780c */ /* 0x000fe40001741670 */
[C---:B------:R-:W-:Y:S02]  /*c630*/  LOP3.LUT P6, RZ, R18.reuse, 0x8000, RZ, 0xc0, !PT ;  /* 0x0000800012ff7812 */ /* 0x040fe400078cc0ff */
        /* <DEDUP_REMOVED lines=109> */
[----:B------:R-:W-:Y:S01]  /*cd10*/  ISETP.LT.OR P2, PT, R198, 0x49, P2 ;  /* 0x00000049c600780c */ /* 0x000fe20001741670 */
[--C-:B------:R-:W-:Y:S01]  /*cd20*/  FFMA.FTZ R10, R10, UR4, -R9.reuse ;  /* 0x000000040a0a7c23 */ /* 0x100fe20008010809 */
[--C-:B------:R-:W-:Y:S01]  /*cd30*/  FFMA.FTZ R21, R21, UR4, -R9.reuse ;  /* 0x0000000415157c23 */ /* 0x100fe20008010809 */
[--C-:B------:R-:W-:Y:S01]  /*cd40*/  FFMA.FTZ R199, R199, UR4, -R9.reuse ;  /* 0x00000004c7c77c23 */ /* 0x100fe20008010809 */
[----:B------:R-:W-:Y:S01]  /*cd50*/  FSEL R181, R181, -INF , !P2 ;  /* 0xff800000b5b57808 */ /* 0x000fe20005000000 */
[--C-:B------:R-:W-:Y:S01]  /*cd60*/  FFMA.FTZ R13, R152, UR4, -R9.reuse ;  /* 0x00000004980d7c23 */ /* 0x100fe20008010809 */
[----:B------:R-:W-:Y:S01]  /*cd70*/  LOP3.LUT P2, RZ, R18, 0x80000, RZ, 0xc0, !PT ;  /* 0x0008000012ff7812 */ /* 0x000fe2000784c0ff */
[--C-:B------:R-:W-:Y:S01]  /*cd80*/  FFMA.FTZ R153, R153, UR4, -R9.reuse ;  /* 0x0000000499997c23 */ /* 0x100fe20008010809 */
[--C-:B------:R-:W-:Y:S01]  /*cd90*/  FFMA.FTZ R156, R156, UR4, -R9.reuse ;  /* 0x000000049c9c7c23 */ /* 0x100fe20008010809 */
[--C-:B------:R-:W-:Y:S01]  /*cda0*/  FFMA.FTZ R157, R157, UR4, -R9.reuse ;  /* 0x000000049d9d7c23 */ /* 0x100fe20008010809 */
[----:B------:R-:W-:Y:S01]  /*cdb0*/  ISETP.GT.AND P2, PT, R197, RZ, !P2 ;  /* 0x000000ffc500720c */ /* 0x000fe20005744270 */
[--C-:B------:R-:W-:Y:S01]  /*cdc0*/  FFMA.FTZ R162, R162, UR4, -R9.reuse ;  /* 0x00000004a2a27c23 */ /* 0x100fe20008010809 */
[--C-:B------:R-:W-:Y:S01]  /*cdd0*/  FFMA.FTZ R163, R163, UR4, -R9.reuse ;  /* 0x00000004a3a37c23 */ /* 0x100fe20008010809 */
        /* <DEDUP_REMOVED lines=9> */
[----:B------:R-:W-:Y:S01]  /*ce70*/  FMNMX.FTZ R5, R191, R8, !PT ;  /* 0x00000008bf057209 */ /* 0x000fe20007810000 */
[--C-:B------:R-:W-:Y:S01]  /*ce80*/  FFMA.FTZ R179, R179, UR4, -R9.reuse ;  /* 0x00000004b3b37c23 */ /* 0x100fe20008010809 */
[----:B------:R-:W-:Y:S01]  /*ce90*/  ISETP.GT.AND P2, PT, R197, 0x49, !P2 ;  /* 0x00000049c500780c */ /* 0x000fe20005744270 */
        /* <DEDUP_REMOVED lines=9> */
[----:B------:R-:W-:Y:S01]  /*cf30*/  FMNMX.FTZ R5, R15, R5, !PT ;  /* 0x000000050f057209 */ /* 0x000fe20007810000 */
[----:B------:R-:W-:Y:S01]  /*cf40*/  FMUL.FTZ R9, R12, UR4 ;  /* 0x000000040c097c20 */ /* 0x000fe20008410000 */
[----:B------:R-:W-:Y:S01]  /*cf50*/  ISETP.LT.OR P2, PT, R198, 0x4a, P2 ;  /* 0x0000004ac600780c */ /* 0x000fe20001741670 */
[----:B------:R-:W-:Y:S01]  /*cf60*/  MUFU.EX2 R20, R20 ;  /* 0x0000001400147308 */ /* 0x000fe20000000800 */
[----:B------:R-:W-:-:S02]  /*cf70*/  FMNMX.FTZ R5, R154, R5, !PT ;  /* 0x000000059a057209 */ /* 0x000fc40007810000 */
[----:B------:R-:W-:Y:S02]  /*cf80*/  FSEL R180, R180, -INF , !P2 ;  /* 0xff800000b4b47808 */ /* 0x000fe40005000000 */
[----:B------:R-:W-:Y:S02]  /*cf90*/  FMNMX.FTZ R5, R155, R5, !PT ;  /* 0x000000059b057209 */ /* 0x000fe40007810000 */
[----:B------:R-:W-:Y:S01]  /*cfa0*/  ISETP.GT.AND P6, PT, R197, 0x59, !P6 ;  /* 0x00000059c500780c */ /* 0x000fe200077c4270 */
[----:B------:R-:W0:Y:S01]  /*cfb0*/  MUFU.EX2 R9, R9 ;  /* 0x0000000900097308 */ /* 0x000e220000000800 */
[----:B------:R-:W-:Y:S02]  /*cfc0*/  FMNMX.FTZ R5, R158, R5, !PT ;  /* 0x000000059e057209 */ /* 0x000fe40007810000 */
[----:B------:R-:W-:Y:S02]  /*cfd0*/  ISETP.LT.OR P6, PT, R198, 0x5a, P6 ;  /* 0x0000005ac600780c */ /* 0x000fe400037c1670 */
[----:B------:R-:W-:-:S02]  /*cfe0*/  FMNMX.FTZ R5, R159, R5, !PT ;  /* 0x000000059f057209 */ /* 0x000fc40007810000 */
[----:B------:R-:W-:Y:S01]  /*cff0*/  FSEL R189, R189, -INF , !P6 ;  /* 0xff800000bdbd7808 */ /* 0x000fe20007000000 */
[----:B------:R-:W1:Y:S01]  /*d000*/  MUFU.EX2 R10, R10 ;  /* 0x0000000a000a7308 */ /* 0x000e620000000800 */
[----:B------:R-:W-:-:S04]  /*d010*/  FMNMX.FTZ R5, R160, R5, !PT ;  /* 0x00000005a0057209 */ /* 0x000fc80007810000 */
[----:B------:R-:W-:-:S03]  /*d020*/  FMNMX.FTZ R5, R161, R5, !PT ;  /* 0x00000005a1057209 */ /* 0x000fc60007810000 */
[----:B------:R-:W2:Y:S01]  /*d030*/  MUFU.EX2 R21, R21 ;  /* 0x0000001500157308 */ /* 0x000ea20000000800 */
[----:B------:R-:W-:Y:S01]  /*d040*/  FMNMX.FTZ R5, R164, R5, !PT ;  /* 0x00000005a4057209 */ /* 0x000fe20007810000 */
[----:B0-----:R-:W-:Y:S01]  /*d050*/  FFMA.FTZ R2, R9, R2, R20 ;  /* 0x0000000209027223 */ /* 0x001fe20000010014 */
[-C--:B------:R-:W-:Y:S01]  /*d060*/  FMUL.FTZ R24, R24, R9.reuse ;  /* 0x0000000918187220 */ /* 0x080fe20000410000 */
[----:B------:R-:W-:Y:S01]  /*d070*/  FMUL.FTZ R25, R25, R9 ;  /* 0x0000000919197220 */ /* 0x000fe20000410000 */
[----:B------:R-:W-:Y:S01]  /*d080*/  FMNMX.FTZ R5, R165, R5, !PT ;  /* 0x00000005a5057209 */ /* 0x000fe20007810000 */
[-C--:B------:R-:W-:Y:S01]  /*d090*/  FMUL.FTZ R28, R28, R9.reuse ;  /* 0x000000091c1c7220 */ /* 0x080fe20000410000 */
[----:B------:R-:W-:Y:S01]  /*d0a0*/  FMUL.FTZ R29, R29, R9 ;  /* 0x000000091d1d7220 */ /* 0x000fe20000410000 */
[----:B------:R-:W0:Y:S01]  /*d0b0*/  MUFU.EX2 R199, R199 ;  /* 0x000000c700c77308 */ /* 0x000e220000000800 */
[----:B------:R-:W-:Y:S01]  /*d0c0*/  FMNMX.FTZ R5, R168, R5, !PT ;  /* 0x00000005a8057209 */ /* 0x000fe20007810000 */
[C---:B-1----:R-:W-:Y:S01]  /*d0d0*/  FADD.FTZ R2, R10.reuse, R2 ;  /* 0x000000020a027221 */ /* 0x042fe20000010000 */
[----:B------:R-:W-:Y:S01]  /*d0e0*/  F2FP.F16.F32.PACK_AB R152, R10, R20 ;  /* 0x000000140a98723e */ /* 0x000fe200000000ff */
        /* <DEDUP_REMOVED lines=16> */
[----:B------:R-:W-:Y:S01]  /*d1f0*/  FMUL.FTZ R48, R48, R9 ;  /* 0x0000000930307220 */ /* 0x000fe20000410000 */
[----:B------:R-:W-:Y:S01]  /*d200*/  FMNMX.FTZ R5, R178, R5, !PT ;  /* 0x00000005b2057209 */ /* 0x000fe20007810000 */
[-C--:B------:R-:W-:Y:S01]  /*d210*/  FMUL.FTZ R49, R49, R9.reuse ;  /* 0x0000000931317220 */ /* 0x080fe20000410000 */
[----:B------:R-:W-:Y:S01]  /*d220*/  FMUL.FTZ R52, R52, R9 ;  /* 0x0000000934347220 */ /* 0x000fe20000410000 */
[----:B------:R-:W-:Y:S01]  /*d230*/  MUFU.EX2 R157, R157 ;  /* 0x0000009d009d7308 */ /* 0x000fe20000000800 */
[----:B------:R-:W-:Y:S01]  /*d240*/  FMNMX.FTZ R5, R181, R5, !PT ;  /* 0x00000005b5057209 */ /* 0x000fe20007810000 */
[----:B-1----:R-:W-:Y:S01]  /*d250*/  FADD.FTZ R2, R13, R2 ;  /* 0x000000020d027221 */ /* 0x002fe20000010000 */
[-C--:B------:R-:W-:Y:S01]  /*d260*/  FMUL.FTZ R53, R53, R9.reuse ;  /* 0x0000000935357220 */ /* 0x080fe20000410000 */
[----:B------:R-:W-:Y:S01]  /*d270*/  FMUL.FTZ R56, R56, R9 ;  /* 0x0000000938387220 */ /* 0x000fe20000410000 */
[----:B------:R-:W-:Y:S01]  /*d280*/  FMNMX.FTZ R5, R180, R5, !PT ;  /* 0x00000005b4057209 */ /* 0x000fe20007810000 */
[-C--:B------:R-:W-:Y:S01]  /*d290*/  FMUL.FTZ R57, R57, R9.reuse ;  /* 0x0000000939397220 */ /* 0x080fe20000410000 */
[----:B------:R-:W-:Y:S01]  /*d2a0*/  FMUL.FTZ R60, R60, R9 ;  /* 0x000000093c3c7220 */ /* 0x000fe20000410000 */
[----:B------:R-:W-:Y:S01]  /*d2b0*/  MUFU.EX2 R162, R162 ;  /* 0x000000a200a27308 */ /* 0x000fe20000000800 */
[----:B------:R-:W-:Y:S01]  /*d2c0*/  FMNMX.FTZ R5, R183, R5, !PT ;  /* 0x00000005b7057209 */ /* 0x000fe20007810000 */
[----:B--2---:R-:W-:Y:S01]  /*d2d0*/  FADD.FTZ R2, R153, R2 ;  /* 0x0000000299027221 */ /* 0x004fe20000010000 */
[-C--:B------:R-:W-:Y:S01]  /*d2e0*/  FMUL.FTZ R61, R61, R9.reuse ;  /* 0x000000093d3d7220 */ /* 0x080fe20000410000 */
[----:B------:R-:W-:Y:S01]  /*d2f0*/  FMUL.FTZ R64, R64, R9 ;  /* 0x0000000940407220 */ /* 0x000fe20000410000 */
[----:B------:R-:W-:Y:S01]  /*d300*/  FMNMX.FTZ R5, R185, R5, !PT ;  /* 0x00000005b9057209 */ /* 0x000fe20007810000 */
[-C--:B------:R-:W-:Y:S01]  /*d310*/  FMUL.FTZ R65, R65, R9.reuse ;  /* 0x0000000941417220 */ /* 0x080fe20000410000 */
[----:B------:R-:W-:Y:S01]  /*d320*/  FMUL.FTZ R68, R68, R9 ;  /* 0x0000000944447220 */ /* 0x000fe20000410000 */
[----:B------:R-:W-:Y:S01]  /*d330*/  MUFU.EX2 R163, R163 ;  /* 0x000000a300a37308 */ /* 0x000fe20000000800 */
[----:B------:R-:W-:Y:S01]  /*d340*/  FMNMX.FTZ R5, R187, R5, !PT ;  /* 0x00000005bb057209 */ /* 0x000fe20007810000 */
[-C--:B------:R-:W-:Y:S01]  /*d350*/  FMUL.FTZ R69, R69, R9.reuse ;  /* 0x0000000945457220 */ /* 0x080fe20000410000 */
[-C--:B------:R-:W-:Y:S01]  /*d360*/  FMUL.FTZ R72, R72, R9.reuse ;  /* 0x0000000948487220 */ /* 0x080fe20000410000 */
[----:B------:R-:W-:Y:S01]  /*d370*/  FMUL.FTZ R73, R73, R9 ;  /* 0x0000000949497220 */ /* 0x000fe20000410000 */
[----:B------:R-:W-:Y:S01]  /*d380*/  FMNMX.FTZ R5, R189, R5, !PT ;  /* 0x00000005bd057209 */ /* 0x000fe20007810000 */
[-C--:B------:R-:W-:Y:S01]  /*d390*/  FMUL.FTZ R76, R76, R9.reuse ;  /* 0x000000094c4c7220 */ /* 0x080fe20000410000 */
[-C--:B------:R-:W-:Y:S01]  /*d3a0*/  FMUL.FTZ R77, R77, R9.reuse ;  /* 0x000000094d4d7220 */ /* 0x080fe20000410000 */
[----:B------:R-:W-:Y:S01]  /*d3b0*/  MUFU.EX2 R166, R166 ;  /* 0x000000a600a67308 */ /* 0x000fe20000000800 */
[-C--:B------:R-:W-:Y:S01]  /*d3c0*/  FMUL.FTZ R80, R80, R9.reuse ;  /* 0x0000000950507220 */ /* 0x080fe20000410000 */
[----:B------:R-:W0:Y:S01]  /*d3d0*/  SHFL.BFLY PT, R10, R5, 0x2, 0x1f ;  /* 0x0c401f00050a7f89 */ /* 0x000e2200000e0000 */
        /* <DEDUP_REMOVED lines=23> */
[----:B0-----:R-:W-:Y:S01]  /*d550*/  FMNMX.FTZ R5, R5, R10, !PT ;  /* 0x0000000a05057209 */ /* 0x001fe20007810000 */
[-C--:B------:R-:W-:Y:S01]  /*d560*/  FMUL.FTZ R121, R121, R9.reuse ;  /* 0x0000000979797220 */ /* 0x080fe20000410000 */
[-C--:B------:R-:W-:Y:S01]  /*d570*/  FMUL.FTZ R124, R124, R9.reuse ;  /* 0x000000097c7c7220 */ /* 0x080fe20000410000 */
[-C--:B------:R-:W-:Y:S01]  /*d580*/  FMUL.FTZ R125, R125, R9.reuse ;  /* 0x000000097d7d7220 */ /* 0x080fe20000410000 */
[-C--:B------:R-:W-:Y:S01]  /*d590*/  FMUL.FTZ R128, R128, R9.reuse ;  /* 0x0000000980807220 */ /* 0x080fe20000410000 */
[----:B------:R-:W0:Y:S01]  /*d5a0*/  SHFL.BFLY PT, R12, R5, 0x1, 0x1f ;  /* 0x0c201f00050c7f89 */ /* 0x000e2200000e0000 */
        /* <DEDUP_REMOVED lines=12> */
[----:B------:R-:W-:-:S04]  /*d670*/  FMUL.FTZ R149, R149, R9 ;  /* 0x0000000995957220 */ /* 0x000fc80000410000 */
[----:B------:R-:W3:Y:S01]  /*d680*/  MUFU.EX2 R175, R175 ;  /* 0x000000af00af7308 */ /* 0x000ee20000000800 */
[----:B-1----:R-:W-:-:S04]  /*d690*/  FADD.FTZ R2, R10, R2 ;  /* 0x000000020a027221 */ /* 0x002fc80000010000 */
[----:B------:R-:W-:Y:S01]  /*d6a0*/  FADD.FTZ R2, R157, R2 ;  /* 0x000000029d027221 */ /* 0x000fe20000010000 */
[----:B0-----:R-:W-:Y:S02]  /*d6b0*/  FMNMX.FTZ R5, R5, R12, !PT ;  /* 0x0000000c05057209 */ /* 0x001fe40007810000 */
[----:B------:R-:W-:Y:S01]  /*d6c0*/  MUFU.EX2 R179, R179 ;  /* 0x000000b300b37308 */ /* 0x000fe20000000800 */
[----:B------:R-:W-:Y:S01]  /*d6d0*/  FADD.FTZ R2, R162, R2 ;  /* 0x00000002a2027221 */ /* 0x000fe20000010000 */
[C---:B------:R-:W-:Y:S01]  /*d6e0*/  FSETP.NEU.FTZ.AND P2, PT, R5.reuse, -INF , PT ;  /* 0xff8000000500780b */ /* 0x040fe20003f5d000 */
[----:B------:R-:W-:Y:S02]  /*d6f0*/  FMUL.FTZ R12, R5, UR4 ;  /* 0x00000004050c7c20 */ /* 0x000fe40008410000 */
[----:B------:R-:W-:-:S03]  /*d700*/  FADD.FTZ R2, R163, R2 ;  /* 0x00000002a3027221 */ /* 0x000fc60000010000 */
[----:B------:R-:W0:Y:S01]  /*d710*/  MUFU.EX2 R182, R182 ;  /* 0x000000b600b67308 */ /* 0x000e220000000800 */
[----:B------:R-:W-:Y:S01]  /*d720*/  FSEL R12, R12, RZ, P2 ;  /* 0x000000ff0c0c7208 */ /* 0x000fe20001000000 */
[----:B------:R-:W-:-:S04]  /*d730*/  FADD.FTZ R2, R166, R2 ;  /* 0x00000002a6027221 */ /* 0x000fc80000010000 */
[--C-:B------:R-:W-:Y:S01]  /*d740*/  FFMA.FTZ R156, R191, UR4, -R12.reuse ;  /* 0x00000004bf9c7c23 */ /* 0x100fe2000801080c */
[--C-:B------:R-:W-:Y:S01]  /*d750*/  FFMA.FTZ R192, R154, UR4, -R12.reuse ;  /* 0x000000049ac07c23 */ /* 0x100fe2000801080c */
[----:B------:R-:W-:Y:S01]  /*d760*/  F2FP.F16.F32.PACK_AB R154, R199, R21 ;  /* 0x00000015c79a723e */ /* 0x000fe200000000ff */
[--C-:B------:R-:W-:Y:S01]  /*d770*/  FFMA.FTZ R20, R11, UR4, -R12.reuse ;  /* 0x000000040b147c23 */ /* 0x100fe2000801080c */
[----:B------:R1:W-:Y:S01]  /*d780*/  MUFU.EX2 R21, R156 ;  /* 0x0000009c00157308 */ /* 0x0003e20000000800 */
[--C-:B------:R-:W-:Y:S01]  /*d790*/  FFMA.FTZ R195, R14, UR4, -R12.reuse ;  /* 0x000000040ec37c23 */ /* 0x100fe2000801080c */
[--C-:B------:R-:W-:Y:S01]  /*d7a0*/  FFMA.FTZ R15, R15, UR4, -R12.reuse ;  /* 0x000000040f0f7c23 */ /* 0x100fe2000801080c */
[--C-:B------:R-:W-:Y:S01]  /*d7b0*/  FFMA.FTZ R191, R158, UR4, -R12.reuse ;  /* 0x000000049ebf7c23 */ /* 0x100fe2000801080c */
[----:B------:R-:W-:Y:S01]  /*d7c0*/  F2FP.F16.F32.PACK_AB R158, R157, R10 ;  /* 0x0000000a9d9e723e */ /* 0x000fe200000000ff */
[--C-:B------:R-:W-:Y:S01]  /*d7d0*/  FFMA.FTZ R155, R155, UR4, -R12.reuse ;  /* 0x000000049b9b7c23 */ /* 0x100fe2000801080c */
[--C-:B------:R-:W-:Y:S01]  /*d7e0*/  FFMA.FTZ R159, R159, UR4, -R12.reuse ;  /* 0x000000049f9f7c23 */ /* 0x100fe2000801080c */
[--C-:B------:R-:W-:Y:S01]  /*d7f0*/  FFMA.FTZ R14, R160, UR4, -R12.reuse ;  /* 0x00000004a00e7c23 */ /* 0x100fe2000801080c */
[----:B------:R-:W4:Y:S01]  /*d800*/  MUFU.EX2 R20, R20 ;  /* 0x0000001400147308 */ /* 0x000f220000000800 */
[----:B-1----:R-:W-:Y:S01]  /*d810*/  F2FP.F16.F32.PACK_AB R156, R153, R13 ;  /* 0x0000000d999c723e */ /* 0x002fe200000000ff */
[--C-:B------:R-:W-:Y:S01]  /*d820*/  FFMA.FTZ R161, R161, UR4, -R12.reuse ;  /* 0x00000004a1a17c23 */ /* 0x100fe2000801080c */
[----:B------:R-:W-:Y:S01]  /*d830*/  FSEL R13, R5, RZ, P2 ;  /* 0x000000ff050d7208 */ /* 0x000fe20001000000 */
[--C-:B------:R-:W-:Y:S01]  /*d840*/  FFMA.FTZ R11, R164, UR4, -R12.reuse ;  /* 0x00000004a40b7c23 */ /* 0x100fe2000801080c */
[--C-:B------:R-:W-:Y:S01]  /*d850*/  FFMA.FTZ R165, R165, UR4, -R12.reuse ;  /* 0x00000004a5a57c23 */ /* 0x100fe2000801080c */
[----:B------:R-:W-:Y:S01]  /*d860*/  F2FP.F16.F32.PACK_AB R160, R163, R162 ;  /* 0x000000a2a3a0723e */ /* 0x000fe200000000ff */
[----:B------:R-:W-:Y:S01]  /*d870*/  FFMA.FTZ R196, R168, UR4, -R12 ;  /* 0x00000004a8c47c23 */ /* 0x000fe2000801080c */
[----:B------:R-:W-:Y:S01]  /*d880*/  FADD.FTZ R8, -R13, R8 ;  /* 0x000000080d087221 */ /* 0x000fe20000010100 */
[----:B------:R-:W-:Y:S01]  /*d890*/  MUFU.EX2 R195, R195 ;  /* 0x000000c300c37308 */ /* 0x000fe20000000800 */
[--C-:B------:R-:W-:Y:S01]  /*d8a0*/  FFMA.FTZ R169, R169, UR4, -R12.reuse ;  /* 0x00000004a9a97c23 */ /* 0x100fe2000801080c */
[--C-:B------:R-:W-:Y:S01]  /*d8b0*/  FFMA.FTZ R197, R172, UR4, -R12.reuse ;  /* 0x00000004acc57c23 */ /* 0x100fe2000801080c */
[----:B------:R-:W-:Y:S01]  /*d8c0*/  FMUL.FTZ R8, R8, UR4 ;  /* 0x0000000408087c20 */ /* 0x000fe20008410000 */
[----:B------:R-:W-:Y:S01]  /*d8d0*/  FFMA.FTZ R173, R173, UR4, -R12 ;  /* 0x00000004adad7c23 */ /* 0x000fe2000801080c */
[C---:B------:R-:W-:Y:S01]  /*d8e0*/  FADD.FTZ R2, R167.reuse, R2 ;  /* 0x00000002a7027221 */ /* 0x040fe20000010000 */
[----:B------:R-:W-:Y:S01]  /*d8f0*/  F2FP.F16.F32.PACK_AB R162, R167, R166 ;  /* 0x000000a6a7a2723e */ /* 0x000fe200000000ff */
[--C-:B------:R-:W-:Y:S01]  /*d900*/  FFMA.FTZ R177, R177, UR4, -R12.reuse ;  /* 0x00000004b1b17c23 */ /* 0x100fe2000801080c */
[----:B------:R-:W-:Y:S01]  /*d910*/  MUFU.EX2 R15, R15 ;  /* 0x0000000f000f7308 */ /* 0x000fe20000000800 */
[----:B------:R-:W-:Y:S01]  /*d920*/  FFMA.FTZ R178, R178, UR4, -R12 ;  /* 0x00000004b2b27c23 */ /* 0x000fe2000801080c */
[----:B------:R-:W-:Y:S01]  /*d930*/  FADD.FTZ R2, R170, R2 ;  /* 0x00000002aa027221 */ /* 0x000fe20000010000 */
[--C-:B------:R-:W-:Y:S01]  /*d940*/  FFMA.FTZ R181, R181, UR4, -R12.reuse ;  /* 0x00000004b5b57c23 */ /* 0x100fe2000801080c */
[----:B------:R-:W-:Y:S01]  /*d950*/  FFMA.FTZ R180, R180, UR4, -R12 ;  /* 0x00000004b4b47c23 */ /* 0x000fe2000801080c */
[C---:B------:R-:W-:Y:S01]  /*d960*/  F2FP.F16.F32.PACK_AB R164, R171.reuse, R170 ;  /* 0x000000aaaba4723e */ /* 0x040fe200000000ff */
[----:B------:R-:W-:Y:S01]  /*d970*/  FADD.FTZ R2, R171, R2 ;  /* 0x00000002ab027221 */ /* 0x000fe20000010000 */
[--C-:B------:R-:W-:Y:S01]  /*d980*/  FFMA.FTZ R183, R183, UR4, -R12.reuse ;  /* 0x00000004b7b77c23 */ /* 0x100fe2000801080c */
[----:B------:R-:W1:Y:S01]  /*d990*/  MUFU.EX2 R8, R8 ;  /* 0x0000000800087308 */ /* 0x000e620000000800 */
[----:B------:R-:W-:Y:S01]  /*d9a0*/  FFMA.FTZ R185, R185, UR4, -R12 ;  /* 0x00000004b9b97c23 */ /* 0x000fe2000801080c */
[----:B--2---:R-:W-:Y:S01]  /*d9b0*/  FADD.FTZ R2, R174, R2 ;  /* 0x00000002ae027221 */ /* 0x004fe20000010000 */
[--C-:B------:R-:W-:Y:S01]  /*d9c0*/  FFMA.FTZ R187, R187, UR4, -R12.reuse ;  /* 0x00000004bbbb7c23 */ /* 0x100fe2000801080c */
[----:B------:R-:W-:Y:S01]  /*d9d0*/  FFMA.FTZ R12, R189, UR4, -R12 ;  /* 0x00000004bd0c7c23 */ /* 0x000fe2000801080c */
[C---:B---3--:R-:W-:Y:S01]  /*d9e0*/  F2FP.F16.F32.PACK_AB R166, R175.reuse, R174 ;  /* 0x000000aeafa6723e */ /* 0x048fe200000000ff */
[----:B------:R-:W-:Y:S01]  /*d9f0*/  FADD.FTZ R2, R175, R2 ;  /* 0x00000002af027221 */ /* 0x000fe20000010000 */
[----:B0-----:R-:W-:Y:S01]  /*da00*/  F2FP.F16.F32.PACK_AB R168, R182, R179 ;  /* 0x000000b3b6a8723e */ /* 0x001fe200000000ff */
[----:B------:R-:W0:Y:S01]  /*da10*/  MUFU.EX2 R157, R192 ;  /* 0x000000c0009d7308 */ /* 0x000e220000000800 */
[----:B----4-:R-:W-:Y:S01]  /*da20*/  F2FP.F16.F32.PACK_AB R153, R20, R21 ;  /* 0x000000151499723e */ /* 0x010fe200000000ff */
[----:B------:R-:W-:-:S04]  /*da30*/  FADD.FTZ R2, R179, R2 ;  /* 0x00000002b3027221 */ /* 0x000fc80000010000 */
[----:B------:R-:W-:Y:S02]  /*da40*/  FADD.FTZ R2, R182, R2 ;  /* 0x00000002b6027221 */ /* 0x000fe40000010000 */
[----:B------:R2:W3:Y:S01]  /*da50*/  MUFU.EX2 R10, R155 ;  /* 0x0000009b000a7308 */ /* 0x0004e20000000800 */
[----:B-1----:R-:W-:Y:S01]  /*da60*/  FFMA.FTZ R0, R8, R0, R21 ;  /* 0x0000000008007223 */ /* 0x002fe20000010015 */
        /* <DEDUP_REMOVED lines=14> */
[----:B------:R-:W2:Y:S01]  /*db50*/  MUFU.EX2 R159, R159 ;  /* 0x0000009f009f7308 */ /* 0x000ea20000000800 */
[----:B0-----:R-:W-:Y:S01]  /*db60*/  FADD.FTZ R0, R157, R0 ;  /* 0x000000009d007221 */ /* 0x001fe20000010000 */
[----:B---3--:R-:W-:Y:S01]  /*db70*/  F2FP.F16.F32.PACK_AB R157, R10, R157 ;  /* 0x0000009d0a9d723e */ /* 0x008fe200000000ff */
[-C--:B------:R-:W-:Y:S01]  /*db80*/  FMUL.FTZ R43, R43, R8.reuse ;  /* 0x000000082b2b7220 */ /* 0x080fe20000410000 */
[-C--:B------:R-:W-:Y:S01]  /*db90*/  FMUL.FTZ R46, R46, R8.reuse ;  /* 0x000000082e2e7220 */ /* 0x080fe20000410000 */
[----:B------:R-:W-:Y:S01]  /*dba0*/  FADD.FTZ R0, R10, R0 ;  /* 0x000000000a007221 */ /* 0x000fe20000010000 */
        /* <DEDUP_REMOVED lines=77> */
[----:B------:R-:W-:-:S05]  /*e080*/  FMUL.FTZ R151, R151, R8 ;  /* 0x0000000897977220 */ /* 0x000fca0000410000 */
        /* <DEDUP_REMOVED lines=35> */
.L_x_11441:
[----:B------:R0:W1:Y:S01]  /*e2c0*/  SYNCS.PHASECHK.TRANS64.TRYWAIT P2, [UR5+0x22850], R7 ;  /* 0x02285007ff0075a7 */ /* 0x0000620008040145 */
[----:B------:R-:W-:Y:S05]  /*e2d0*/  @!P0 BRA `(.L_x_11442) ;  /* 0x0000000000048947 */ /* 0x000fea0003800000 */
[----:B------:R-:W-:Y:S01]  /*e2e0*/  BPT.TRAP 0x1 ;  /* 0x000000040000795c */ /* 0x000fe20000300000 */
.L_x_11442:
[----:B-1----:R-:W-:Y:S05]  /*e2f0*/  @P2 BRA `(.L_x_11443) ;  /* 0x0000000000082947 */ /* 0x002fea0003800000 */
[----:B------:R-:W1:Y:S02]  /*e300*/  SYNCS.PHASECHK.TRANS64.TRYWAIT P2, [UR5+0x22850], R7 ;  /* 0x02285007ff0075a7 */ /* 0x000e640008040145 */
[----:B-1----:R-:W-:Y:S05]  /*e310*/  @!P2 BRA `(.L_x_11444) ;  /* 0x000000c400f8a947 */ /* 0x002fea0003800000 */
.L_x_11443:
        /* <DEDUP_REMOVED lines=48> */
.L_x_11428:
[----:B------:R-:W2:Y:S01]  /*e620*/  SHFL.BFLY PT, R3, R2, 0x2, 0x1f ;  /* 0x0c401f0002037f89 */ /* 0x000ea200000e0000 */
[----:B------:R-:W-:Y:S01]  /*e630*/  UIADD3 UR39, UR39, 0x1, URZ ;  /* 0x0000000127277890 */ /* 0x000fe2000fffe03f */
[----:B------:R3:W-:Y:S06]  /*e640*/  BAR.ARV R6, 0x100 ;  /* 0x000400060000751d */ /* 0x0007ec0000002000 */
[----:B------:R-:W-:Y:S02]  /*e650*/  UISETP.NE.AND UP0, UPT, UR39, 0x2, UPT ;  /* 0x000000022700788c */ /* 0x000fe4000bf05270 */
[----:B------:R-:W-:Y:S06]  /*e660*/  BAR.ARV 0x8, 0x180 ;  /* 0x0206000000007b1d */ /* 0x000fec0000002000 */
[----:B---3--:R-:W-:Y:S01]  /*e670*/  IMAD.U32 R6, RZ, RZ, UR4 ;  /* 0x00000004ff067e24 */ /* 0x008fe2000f8e00ff */
[----:B------:R-:W-:Y:S01]  /*e680*/  PLOP3.LUT P0, PT, PT, PT, PT, 0x8, 0x0 ;  /* 0x000000000000781c */ /* 0x000fe20003f0e170 */
[----:B0-----:R-:W0:Y:S01]  /*e690*/  SHFL.BFLY PT, R7, R0, 0x2, 0x1f ;  /* 0x0c401f0000077f89 */ /* 0x001e2200000e0000 */
[----:B------:R-:W-:-:S02]  /*e6a0*/  UIADD3 UR37, UR37, 0x1, URZ ;  /* 0x0000000125257890 */ /* 0x000fc4000fffe03f */
[----:B------:R-:W-:Y:S01]  /*e6b0*/  USEL UR39, UR39, URZ, UP0 ;  /* 0x0000003f27277287 */ /* 0x000fe20008000000 */
[----:B--2---:R-:W-:-:S05]  /*e6c0*/  FADD.FTZ R8, R3, R2 ;  /* 0x0000000203087221 */ /* 0x004fca0000010000 */
[----:B------:R-:W2:Y:S01]  /*e6d0*/  SHFL.BFLY PT, R3, R8, 0x1, 0x1f ;  /* 0x0c201f0008037f89 */ /* 0x000ea200000e0000 */
[----:B0-----:R-:W-:Y:S01]  /*e6e0*/  FADD.FTZ R9, R7, R0 ;  /* 0x0000000007097221 */ /* 0x001fe20000010000 */
[----:B------:R-:W-:-:S04]  /*e6f0*/  IMAD.MOV.U32 R0, RZ, RZ, RZ ;  /* 0x000000ffff007224 */ /* 0x000fc800078e00ff */
[----:B------:R-:W0:Y:S01]  /*e700*/  SHFL.BFLY PT, R10, R9, 0x1, 0x1f ;  /* 0x0c201f00090a7f89 */ /* 0x000e2200000e0000 */
[----:B--2---:R-:W-:Y:S01]  /*e710*/  FADD.FTZ R11, R8, R3 ;  /* 0x00000003080b7221 */ /* 0x004fe20000010000 */
[----:B------:R-:W-:Y:S02]  /*e720*/  IMAD.MOV.U32 R3, RZ, RZ, RZ ;  /* 0x000000ffff037224 */ /* 0x000fe400078e00ff */
[----:B------:R-:W-:Y:S01]  /*e730*/  IMAD.U32 R8, RZ, RZ, UR4 ;  /* 0x00000004ff087e24 */ /* 0x000fe2000f8e00ff */
[----:B------:R-:W-:Y:S01]  /*e740*/  USEL UR4, URZ, 0x1, UP0 ;  /* 0x000000013f047887 */ /* 0x000fe20008000000 */
[----:B------:R-:W-:-:S03]  /*e750*/  FSETP.NE.FTZ.AND P1, PT, R11, RZ, PT ;  /* 0x000000ff0b00720b */ /* 0x000fc60003f35000 */
[----:B------:R-:W-:-:S10]  /*e760*/  ULOP3.LUT UR38, UR38, UR4, URZ, 0x3c, !UPT ;  /* 0x0000000426267292 */ /* 0x000fd4000f8e3c3f */
[----:B------:R-:W2:Y:S01]  /*e770*/  @P1 MUFU.LG2 R7, R11 ;  /* 0x0000000b00071308 */ /* 0x000ea20000000c00 */
[----:B------:R-:W-:Y:S01]  /*e780*/  @P1 FMUL.FTZ R8, R8, 0.69314718246459960938 ;  /* 0x3f31721808081820 */ /* 0x000fe20000410000 */
[----:B0-----:R-:W-:-:S05]  /*e790*/  FADD.FTZ R2, R9, R10 ;  /* 0x0000000a09027221 */ /* 0x001fca0000010000 */
[----:B------:R-:W-:Y:S01]  /*e7a0*/  FSETP.NE.FTZ.AND P2, PT, R2, RZ, PT ;  /* 0x000000ff0200720b */ /* 0x000fe20003f55000 */
[----:B------:R-:W0:Y:S01]  /*e7b0*/  @P1 MUFU.RCP R3, R11 ;  /* 0x0000000b00031308 */ /* 0x000e220000001000 */
[----:B--2---:R-:W-:-:S11]  /*e7c0*/  @P1 FMUL.FTZ R7, R7, 0.69314718246459960938 ;  /* 0x3f31721807071820 */ /* 0x004fd60000410000 */
[----:B------:R-:W2:Y:S01]  /*e7d0*/  @P2 MUFU.LG2 R9, R2 ;  /* 0x0000000200092308 */ /* 0x000ea20000000c00 */
[----:B------:R-:W-:Y:S01]  /*e7e0*/  @P2 FMUL.FTZ R6, R6, 0.69314718246459960938 ;  /* 0x3f31721806062820 */ /* 0x000fe20000410000 */
[-C--:B0-----:R-:W-:Y:S01]  /*e7f0*/  FMUL.FTZ R24, R24, R3.reuse ;  /* 0x0000000318187220 */ /* 0x081fe20000410000 */
[-C--:B------:R-:W-:Y:S01]  /*e800*/  FMUL.FTZ R25, R25, R3.reuse ;  /* 0x0000000319197220 */ /* 0x080fe20000410000 */
[----:B------:R-:W-:-:S04]  /*e810*/  FMUL.FTZ R28, R28, R3 ;  /* 0x000000031c1c7220 */ /* 0x000fc80000410000 */
        /* <DEDUP_REMOVED lines=9> */
[----:B--2---:R-:W-:Y:S01]  /*e8b0*/  @P2 FMUL.FTZ R9, R9, 0.69314718246459960938 ;  /* 0x3f31721809092820 */ /* 0x004fe20000410000 */
        /* <DEDUP_REMOVED lines=54> */
[-C--:B---3--:R-:W-:Y:S01]  /*ec20*/  FMUL.FTZ R26, R26, R0.reuse ;  /* 0x000000001a1a7220 */ /* 0x088fe20000410000 */
        /* <DEDUP_REMOVED lines=66> */
.L_x_11375:
        /* <DEDUP_REMOVED lines=12> */
[----:B------:R-:W-:Y:S01]  /*f110*/  IMAD.MOV.U32 R156, RZ, RZ, 0x2 ;  /* 0x00000002ff9c7424 */ /* 0x000fe200078e00ff */
[----:B------:R-:W-:Y:S01]  /*f120*/  F2FP.F16.F32.PACK_AB R152, R25, R24 ;  /* 0x000000181998723e */ /* 0x000fe200000000ff */
[----:B------:R-:W-:Y:S01]  /*f130*/  ULDC UR11, c[0x0][0xbe8] ;  /* 0x0002fa00000b7ab9 */ /* 0x000fe20000000800 */
[----:B------:R-:W-:Y:S02]  /*f140*/  F2FP.F16.F32.PACK_AB R153, R27, R26 ;  /* 0x0000001a1b99723e */ /* 0x000fe400000000ff */
[----:B------:R-:W-:Y:S02]  /*f150*/  F2FP.F16.F32.PACK_AB R154, R29, R28 ;  /* 0x0000001c1d9a723e */ /* 0x000fe400000000ff */
[----:B------:R-:W-:Y:S02]  /*f160*/  F2FP.F16.F32.PACK_AB R155, R31, R30 ;  /* 0x0000001e1f9b723e */ /* 0x000fe400000000ff */
[----:B------:R-:W-:-:S02]  /*f170*/  F2FP.F16.F32.PACK_AB R12, R41, R40 ;  /* 0x00000028290c723e */ /* 0x000fc400000000ff */
[----:B------:R-:W-:Y:S02]  /*f180*/  F2FP.F16.F32.PACK_AB R13, R43, R42 ;  /* 0x0000002a2b0d723e */ /* 0x000fe400000000ff */
[----:B------:R-:W-:Y:S02]  /*f190*/  F2FP.F16.F32.PACK_AB R14, R45, R44 ;  /* 0x0000002c2d0e723e */ /* 0x000fe400000000ff */
[----:B------:R-:W-:Y:S01]  /*f1a0*/  F2FP.F16.F32.PACK_AB R15, R47, R46 ;  /* 0x0000002e2f0f723e */ /* 0x000fe200000000ff */
[----:B------:R-:W-:Y:S01]  /*f1b0*/  UMOV UR6, UR9 ;  /* 0x0000000900067c82 */ /* 0x000fe20008000000 */
[----:B0-----:R-:W-:Y:S01]  /*f1c0*/  UMOV UR7, UR8 ;  /* 0x0000000800077c82 */ /* 0x001fe20008000000 */
[----:B------:R-:W-:Y:S01]  /*f1d0*/  BAR.SYNC.DEFER_BLOCKING 0x1, 0x100 ;  /* 0x0044000000007b1d */ /* 0x000fe20000010000 */
[----:B--2---:R-:W-:-:S03]  /*f1e0*/  IMAD.WIDE R156, R0, R156, UR6 ;  /* 0x00000006009c7e25 */ /* 0x004fc6000f8e029c */
[C---:B------:R-:W-:Y:S02]  /*f1f0*/  IADD3 R5, P0, R156.reuse, 0xc020, RZ ;  /* 0x0000c0209c057810 */ /* 0x040fe40007f1e0ff */
[C---:B------:R-:W-:Y:S02]  /*f200*/  LOP3.LUT R11, R156.reuse, 0x380, RZ, 0xc0, !PT ;  /* 0x000003809c0b7812 */ /* 0x040fe400078ec0ff */
[----:B------:R-:W-:Y:S02]  /*f210*/  LOP3.LUT R4, R5, 0x380, RZ, 0xc0, !PT ;  /* 0x0000038005047812 */ /* 0x000fe400078ec0ff */
[----:B------:R-:W-:Y:S02]  /*f220*/  SHF.R.U64 R11, R11, 0x3, RZ ;  /* 0x000000030b0b7819 */ /* 0x000fe400000012ff */
[----:B------:R-:W-:Y:S02]  /*f230*/  IADD3 R9, P2, R156, 0x20, RZ ;  /* 0x000000209c097810 */ /* 0x000fe40007f5e0ff */
[----:B------:R-:W-:-:S02]  /*f240*/  SHF.R.U64 R4, R4, 0x3, RZ ;  /* 0x0000000304047819 */ /* 0x000fc400000012ff */
[C---:B------:R-:W-:Y:S02]  /*f250*/  IADD3 R7, P1, R156.reuse, 0x40, RZ ;  /* 0x000000409c077810 */ /* 0x040fe40007f3e0ff */
[----:B------:R-:W-:Y:S01]  /*f260*/  LOP3.LUT R10, R11, R156, RZ, 0x3c, !PT ;  /* 0x0000009c0b0a7212 */ /* 0x000fe200078e3cff */
[----:B------:R-:W-:Y:S01]  /*f270*/  IMAD.MOV.U32 R11, RZ, RZ, R157 ;  /* 0x000000ffff0b7224 */ /* 0x000fe200078e009d */
[----:B------:R-:W-:Y:S02]  /*f280*/  LOP3.LUT R8, R9, 0x380, RZ, 0xc0, !PT ;  /* 0x0000038009087812 */ /* 0x000fe400078ec0ff */
[----:B------:R-:W-:Y:S02]  /*f290*/  IADD3 R159, P5, R156, 0xc040, RZ ;  /* 0x0000c0409c9f7810 */ /* 0x000fe40007fbe0ff */
[----:B------:R-:W-:Y:S02]  /*f2a0*/  LOP3.LUT R4, R4, R5, RZ, 0x3c, !PT ;  /* 0x0000000504047212 */ /* 0x000fe400078e3cff */
[----:B------:R-:W-:-:S02]  /*f2b0*/  LOP3.LUT R5, R7, 0x380, RZ, 0xc0, !PT ;  /* 0x0000038007057812 */ /* 0x000fc400078ec0ff */
[----:B------:R-:W-:Y:S02]  /*f2c0*/  SHF.R.U64 R8, R8, 0x3, RZ ;  /* 0x0000000308087819 */ /* 0x000fe400000012ff */
[----:B------:R-:W-:Y:S02]  /*f2d0*/  LOP3.LUT R158, R159, 0x380, RZ, 0xc0, !PT ;  /* 0x000003809f9e7812 */ /* 0x000fe400078ec0ff */
[----:B------:R-:W-:Y:S01]  /*f2e0*/  MOV R0, R10 ;  /* 0x0000000a00007202 */ /* 0x000fe20000000f00 */
[--C-:B------:R-:W-:Y:S01]  /*f2f0*/  IMAD.X R11, RZ, RZ, R157.reuse, P1 ;  /* 0x000000ffff0b7224 */ /* 0x100fe200008e069d */
[----:B------:R-:W-:Y:S02]  /*f300*/  SHF.R.U64 R10, R5, 0x3, RZ ;  /* 0x00000003050a7819 */ /* 0x000fe400000012ff */
[----:B------:R-:W-:Y:S01]  /*f310*/  LOP3.LUT R8, R8, R9, RZ, 0x3c, !PT ;  /* 0x0000000908087212 */ /* 0x000fe200078e3cff */
[----:B------:R-:W-:Y:S01]  /*f320*/  IMAD.X R9, RZ, RZ, R157, P2 ;  /* 0x000000ffff097224 */ /* 0x000fe200010e069d */
[----:B------:R-:W-:Y:S01]  /*f330*/  SHF.R.U64 R158, R158, 0x3, RZ ;  /* 0x000000039e9e7819 */ /* 0x000fe200000012ff */
[----:B------:R0:W-:Y:S01]  /*f340*/  STSM.16.M88.4 [R0], R152 ;  /* 0x0000009800007844 */ /* 0x0001e20000000200 */
[----:B------:R-:W-:-:S02]  /*f350*/  LOP3.LUT R10, R10, R7, RZ, 0x3c, !PT ;  /* 0x000000070a0a7212 */ /* 0x000fc400078e3cff */
[----:B------:R-:W-:Y:S01]  /*f360*/  LOP3.LUT R158, R158, R159, RZ, 0x3c, !PT ;  /* 0x0000009f9e9e7212 */ /* 0x000fe200078e3cff */
[----:B------:R-:W-:Y:S01]  /*f370*/  IMAD.X R159, RZ, RZ, R157, P5 ;  /* 0x000000ffff9f7224 */ /* 0x000fe200028e069d */
[----:B------:R-:W-:Y:S02]  /*f380*/  MOV R7, R8 ;  /* 0x0000000800077202 */ /* 0x000fe40000000f00 */
[----:B------:R-:W-:Y:S02]  /*f390*/  MOV R19, R10 ;  /* 0x0000000a00137202 */ /* 0x000fe40000000f00 */
[----:B------:R-:W-:Y:S02]  /*f3a0*/  F2FP.F16.F32.PACK_AB R8, R33, R32 ;  /* 0x000000202108723e */ /* 0x000fe400000000ff */
[----:B------:R-:W-:Y:S02]  /*f3b0*/  F2FP.F16.F32.PACK_AB R9, R35, R34 ;  /* 0x000000222309723e */ /* 0x000fe400000000ff */
[----:B------:R-:W-:-:S02]  /*f3c0*/  F2FP.F16.F32.PACK_AB R10, R37, R36 ;  /* 0x00000024250a723e */ /* 0x000fc400000000ff */
[----:B------:R-:W-:Y:S02]  /*f3d0*/  F2FP.F16.F32.PACK_AB R11, R39, R38 ;  /* 0x00000026270b723e */ /* 0x000fe400000000ff */
[C---:B0-----:R-:W-:Y:S02]  /*f3e0*/  IADD3 R0, P5, R156.reuse, 0x4020, RZ ;  /* 0x000040209c007810 */ /* 0x041fe40007fbe0ff */
[C---:B------:R-:W-:Y:S01]  /*f3f0*/  IADD3 R17, P6, R156.reuse, 0x4040, RZ ;  /* 0x000040409c117810 */ /* 0x040fe20007fde0ff */
[----:B------:R0:W-:Y:S01]  /*f400*/  STSM.16.M88.4 [R7], R8 ;  /* 0x0000000807007844 */ /* 0x0001e20000000200 */
[C---:B------:R-:W-:Y:S01]  /*f410*/  IADD3 R171, P4, R156.reuse, 0xc060, RZ ;  /* 0x0000c0609cab7810 */ /* 0x040fe20007f9e0ff */
[--C-:B------:R-:W-:Y:S01]  /*f420*/  IMAD.X R155, RZ, RZ, R157.reuse, P5 ;  /* 0x000000ffff9b7224 */ /* 0x100fe200028e069d */
[C---:B------:R-:W-:Y:S01]  /*f430*/  IADD3 R21, P3, R156.reuse, 0xc000, RZ ;  /* 0x0000c0009c157810 */ /* 0x040fe20007f7e0ff */
[----:B------:R-:W-:Y:S01]  /*f440*/  IMAD.X R153, RZ, RZ, R157, P6 ;  /* 0x000000ffff997224 */ /* 0x000fe200030e069d */
[----:B------:R-:W-:Y:S01]  /*f450*/  LOP3.LUT R170, R171, 0x380, RZ, 0xc0, !PT ;  /* 0x00000380abaa7812 */ /* 0x000fe200078ec0ff */
[----:B------:R2:W-:Y:S01]  /*f460*/  STSM.16.M88.4 [R19], R12 ;  /* 0x0000000c13007844 */ /* 0x0005e20000000200 */
[----:B------:R-:W-:-:S02]  /*f470*/  IADD3 R5, P6, R156, 0x4000, RZ ;  /* 0x000040009c057810 */ /* 0x000fc40007fde0ff */
[----:B------:R-:W-:Y:S02]  /*f480*/  SHF.R.U64 R170, R170, 0x3, RZ ;  /* 0x00000003aaaa7819 */ /* 0x000fe400000012ff */
[----:B------:R-:W-:Y:S02]  /*f490*/  IADD3 R161, P2, R156, 0x8060, RZ ;  /* 0x000080609ca17810 */ /* 0x000fe40007f5e0ff */
[----:B------:R-:W-:Y:S01]  /*f4a0*/  LOP3.LUT R170, R170, R171, RZ, 0x3c, !PT ;  /* 0x000000abaaaa7212 */ /* 0x000fe200078e3cff */
[----:B------:R-:W-:Y:S01]  /*f4b0*/  IMAD.X R171, RZ, RZ, R157, P4 ;  /* 0x000000ffffab7224 */ /* 0x000fe200020e069d */
[C---:B------:R-:W-:Y:S02]  /*f4c0*/  IADD3 R163, P1, R156.reuse, 0x8040, RZ ;  /* 0x000080409ca37810 */ /* 0x040fe40007f3e0ff */
[----:B0-----:R-:W-:Y:S02]  /*f4d0*/  IADD3 R7, P5, R156, 0x60, RZ ;  /* 0x000000609c077810 */ /* 0x001fe40007fbe0ff */
[----:B------:R-:W-:-:S02]  /*f4e0*/  LOP3.LUT R10, R17, 0x380, RZ, 0xc0, !PT ;  /* 0x00000380110a7812 */ /* 0x000fc400078ec0ff */
[----:B------:R-:W-:Y:S01]  /*f4f0*/  LOP3.LUT R8, R7, 0x380, RZ, 0xc0, !PT ;  /* 0x0000038007087812 */ /* 0x000fe200078ec0ff */
[--C-:B------:R-:W-:Y:S01]  /*f500*/  IMAD.X R9, RZ, RZ, R157.reuse, P5 ;  /* 0x000000ffff097224 */ /* 0x100fe200028e069d */
[----:B------:R-:W-:Y:S01]  /*f510*/  SHF.R.U64 R10, R10, 0x3, RZ ;  /* 0x000000030a0a7819 */ /* 0x000fe200000012ff */
[----:B--2---:R-:W-:Y:S01]  /*f520*/  IMAD.X R13, RZ, RZ, R157, P6 ;  /* 0x000000ffff0d7224 */ /* 0x004fe200030e069d */
[----:B------:R-:W-:Y:S02]  /*f530*/  SHF.R.U64 R8, R8, 0x3, RZ ;  /* 0x0000000308087819 */ /* 0x000fe400000012ff */
[----:B------:R-:W-:Y:S02]  /*f540*/  LOP3.LUT R152, R10, R17, RZ, 0x3c, !PT ;  /* 0x000000110a987212 */ /* 0x000fe400078e3cff */
[----:B------:R-:W-:Y:S02]  /*f550*/  LOP3.LUT R10, R5, 0x380, RZ, 0xc0, !PT ;  /* 0x00000380050a7812 */ /* 0x000fe400078ec0ff */
[----:B------:R-:W-:-:S02]  /*f560*/  IADD3 R169, P5, R156, 0x4060, RZ ;  /* 0x000040609ca97810 */ /* 0x000fc40007fbe0ff */
[----:B------:R-:W-:Y:S02]  /*f570*/  LOP3.LUT R8, R8, R7, RZ, 0x3c, !PT ;  /* 0x0000000708087212 */ /* 0x000fe400078e3cff */
[----:B------:R-:W-:Y:S02]  /*f580*/  LOP3.LUT R7, R0, 0x380, RZ, 0xc0, !PT ;  /* 0x0000038000077812 */ /* 0x000fe400078ec0ff */
[C---:B------:R-:W-:Y:S02]  /*f590*/  IADD3 R165, P4, R156.reuse, 0x8020, RZ ;  /* 0x000080209ca57810 */ /* 0x040fe40007f9e0ff */
[----:B------:R-:W-:Y:S02]  /*f5a0*/  IADD3 R167, P6, R156, 0x8000, RZ ;  /* 0x000080009ca77810 */ /* 0x000fe40007fde0ff */
[----:B------:R-:W-:Y:S02]  /*f5b0*/  SHF.R.U64 R10, R10, 0x3, RZ ;  /* 0x000000030a0a7819 */ /* 0x000fe400000012ff */
[----:B------:R-:W-:-:S02]  /*f5c0*/  LOP3.LUT R168, R169, 0x380, RZ, 0xc0, !PT ;  /* 0x00000380a9a87812 */ /* 0x000fc400078ec0ff */
[----:B------:R-:W-:Y:S02]  /*f5d0*/  SHF.R.U64 R7, R7, 0x3, RZ ;  /* 0x0000000307077819 */ /* 0x000fe400000012ff */
[----:B------:R-:W-:Y:S02]  /*f5e0*/  LOP3.LUT R20, R21, 0x380, RZ, 0xc0, !PT ;  /* 0x0000038015147812 */ /* 0x000fe400078ec0ff */
[----:B------:R-:W-:Y:S02]  /*f5f0*/  LOP3.LUT R160, R161, 0x380, RZ, 0xc0, !PT ;  /* 0x00000380a1a07812 */ /* 0x000fe400078ec0ff */
[----:B------:R-:W-:Y:S02]  /*f600*/  LOP3.LUT R162, R163, 0x380, RZ, 0xc0, !PT ;  /* 0x00000380a3a27812 */ /* 0x000fe400078ec0ff */
[----:B------:R-:W-:Y:S02]  /*f610*/  LOP3.LUT R164, R165, 0x380, RZ, 0xc0, !PT ;  /* 0x00000380a5a47812 */ /* 0x000fe400078ec0ff */
[----:B------:R-:W-:-:S02]  /*f620*/  LOP3.LUT R166, R167, 0x380, RZ, 0xc0, !PT ;  /* 0x00000380a7a67812 */ /* 0x000fc400078ec0ff */
[----:B------:R-:W-:Y:S02]  /*f630*/  LOP3.LUT R12, R10, R5, RZ, 0x3c, !PT ;  /* 0x000000050a0c7212 */ /* 0x000fe400078e3cff */
[----:B------:R-:W-:Y:S02]  /*f640*/  SHF.R.U64 R168, R168, 0x3, RZ ;  /* 0x00000003a8a87819 */ /* 0x000fe400000012ff */
[----:B------:R-:W-:Y:S02]  /*f650*/  MOV R5, R8 ;  /* 0x0000000800057202 */ /* 0x000fe40000000f00 */
[----:B------:R-:W-:Y:S02]  /*f660*/  LOP3.LUT R154, R7, R0, RZ, 0x3c, !PT ;  /* 0x00000000079a7212 */ /* 0x000fe400078e3cff */
[----:B------:R-:W-:Y:S02]  /*f670*/  F2FP.F16.F32.PACK_AB R8, R49, R48 ;  /* 0x000000303108723e */ /* 0x000fe400000000ff */
[----:B------:R-:W-:-:S02]  /*f680*/  F2FP.F16.F32.PACK_AB R9, R51, R50 ;  /* 0x000000323309723e */ /* 0x000fc400000000ff */
[----:B------:R-:W-:Y:S02]  /*f690*/  F2FP.F16.F32.PACK_AB R10, R53, R52 ;  /* 0x00000034350a723e */ /* 0x000fe400000000ff */
[----:B------:R-:W-:Y:S02]  /*f6a0*/  F2FP.F16.F32.PACK_AB R11, R55, R54 ;  /* 0x00000036370b723e */ /* 0x000fe400000000ff */
[----:B------:R-:W-:Y:S02]  /*f6b0*/  SHF.R.U64 R20, R20, 0x3, RZ ;  /* 0x0000000314147819 */ /* 0x000fe400000012ff */
[----:B------:R-:W-:Y:S01]  /*f6c0*/  SHF.R.U64 R160, R160, 0x3, RZ ;  /* 0x00000003a0a07819 */ /* 0x000fe200000012ff */
[----:B------:R0:W-:Y:S01]  /*f6d0*/  STSM.16.M88.4 [R5], R8 ;  /* 0x0000000805007844 */ /* 0x0001e20000000200 */
[----:B------:R-:W-:Y:S02]  /*f6e0*/  SHF.R.U64 R162, R162, 0x3, RZ ;  /* 0x00000003a2a27819 */ /* 0x000fe400000012ff */
[----:B------:R-:W-:-:S02]  /*f6f0*/  SHF.R.U64 R164, R164, 0x3, RZ ;  /* 0x00000003a4a47819 */ /* 0x000fc400000012ff */
[----:B------:R-:W-:Y:S02]  /*f700*/  SHF.R.U64 R166, R166, 0x3, RZ ;  /* 0x00000003a6a67819 */ /* 0x000fe400000012ff */
[----:B------:R-:W-:Y:S02]  /*f710*/  MOV R7, R12 ;  /* 0x0000000c00077202 */ /* 0x000fe40000000f00 */
[----:B------:R-:W-:Y:S01]  /*f720*/  LOP3.LUT R168, R168, R169, RZ, 0x3c, !PT ;  /* 0x000000a9a8a87212 */ /* 0x000fe200078e3cff */
[--C-:B------:R-:W-:Y:S01]  /*f730*/  IMAD.X R169, RZ, RZ, R157.reuse, P5 ;  /* 0x000000ffffa97224 */ /* 0x100fe200028e069d */
[----:B------:R-:W-:Y:S02]  /*f740*/  F2FP.F16.F32.PACK_AB R12, R57, R56 ;  /* 0x00000038390c723e */ /* 0x000fe400000000ff */
[----:B------:R-:W-:Y:S02]  /*f750*/  F2FP.F16.F32.PACK_AB R13, R59, R58 ;  /* 0x0000003a3b0d723e */ /* 0x000fe400000000ff */
[----:B------:R-:W-:Y:S01]  /*f760*/  F2FP.F16.F32.PACK_AB R14, R61, R60 ;  /* 0x0000003c3d0e723e */ /* 0x000fe200000000ff */
[----:B0-----:R-:W-:Y:S01]  /*f770*/  IMAD.X R5, RZ, RZ, R157, P0 ;  /* 0x000000ffff057224 */ /* 0x001fe200000e069d */
[----:B------:R-:W-:-:S02]  /*f780*/  F2FP.F16.F32.PACK_AB R15, R63, R62 ;  /* 0x0000003e3f0f723e */ /* 0x000fc400000000ff */
[----:B------:R-:W-:Y:S02]  /*f790*/  MOV R170, R170 ;  /* 0x000000aa00aa7202 */ /* 0x000fe40000000f00 */
        /* <DEDUP_REMOVED lines=10> */
[----:B------:R-:W-:Y:S01]  /*f840*/  MOV R171, R152 ;  /* 0x0000009800ab7202 */ /* 0x000fe20000000f00 */
[----:B------:R0:W-:Y:S01]  /*f850*/  STSM.16.M88.4 [R7], R12 ;  /* 0x0000000c07007844 */ /* 0x0001e20000000200 */
[----:B------:R-:W-:-:S02]  /*f860*/  MOV R17, R154 ;  /* 0x0000009a00117202 */ /* 0x000fc40000000f00 */
[----:B------:R-:W-:Y:S02]  /*f870*/  MOV R0, R158 ;  /* 0x0000009e00007202 */ /* 0x000fe40000000f00 */
[----:B------:R-:W-:Y:S02]  /*f880*/  F2FP.F16.F32.PACK_AB R152, R65, R64 ;  /* 0x000000404198723e */ /* 0x000fe400000000ff */
[----:B------:R-:W-:Y:S02]  /*f890*/  F2FP.F16.F32.PACK_AB R153, R67, R66 ;  /* 0x000000424399723e */ /* 0x000fe400000000ff */
[----:B------:R-:W-:Y:S02]  /*f8a0*/  F2FP.F16.F32.PACK_AB R154, R69, R68 ;  /* 0x00000044459a723e */ /* 0x000fe400000000ff */
[----:B------:R-:W-:Y:S02]  /*f8b0*/  F2FP.F16.F32.PACK_AB R155, R71, R70 ;  /* 0x00000046479b723e */ /* 0x000fe400000000ff */
[----:B------:R-:W-:-:S02]  /*f8c0*/  F2FP.F16.F32.PACK_AB R156, R73, R72 ;  /* 0x00000048499c723e */ /* 0x000fc400000000ff */
[----:B------:R-:W-:Y:S01]  /*f8d0*/  F2FP.F16.F32.PACK_AB R157, R75, R74 ;  /* 0x0000004a4b9d723e */ /* 0x000fe200000000ff */
[----:B------:R2:W-:Y:S01]  /*f8e0*/  STSM.16.M88.4 [R17], R152 ;  /* 0x0000009811007844 */ /* 0x0005e20000000200 */
[----:B------:R-:W-:Y:S02]  /*f8f0*/  F2FP.F16.F32.PACK_AB R158, R77, R76 ;  /* 0x0000004c4d9e723e */ /* 0x000fe400000000ff */
[----:B------:R-:W-:Y:S02]  /*f900*/  F2FP.F16.F32.PACK_AB R159, R79, R78 ;  /* 0x0000004e4f9f723e */ /* 0x000fe400000000ff */
[----:B0-----:R-:W-:Y:S02]  /*f910*/  MOV R7, R168 ;  /* 0x000000a800077202 */ /* 0x001fe40000000f00 */
[----:B------:R-:W-:Y:S01]  /*f920*/  F2FP.F16.F32.PACK_AB R8, R81, R80 ;  /* 0x000000505108723e */ /* 0x000fe200000000ff */
[----:B------:R-:W-:Y:S01]  /*f930*/  STSM.16.M88.4 [R171], R156 ;  /* 0x0000009cab007844 */ /* 0x000fe20000000200 */
[----:B------:R-:W-:Y:S01]  /*f940*/  F2FP.F16.F32.PACK_AB R9, R83, R82 ;  /* 0x000000525309723e */ /* 0x000fe200000000ff */
[----:B------:R-:W0:Y:S01]  /*f950*/  LDC.64 R168, c[0x0][0xc00] ;  /* 0x00030000ffa87b82 */ /* 0x000e220000000a00 */
[----:B------:R-:W-:-:S02]  /*f960*/  F2FP.F16.F32.PACK_AB R10, R85, R84 ;  /* 0x00000054550a723e */ /* 0x000fc400000000ff */
[----:B------:R-:W-:Y:S02]  /*f970*/  F2FP.F16.F32.PACK_AB R11, R87, R86 ;  /* 0x00000056570b723e */ /* 0x000fe400000000ff */
[----:B------:R-:W-:Y:S02]  /*f980*/  MOV R166, R166 ;  /* 0x000000a600a67202 */ /* 0x000fe40000000f00 */
[----:B------:R-:W-:Y:S01]  /*f990*/  F2FP.F16.F32.PACK_AB R12, R89, R88 ;  /* 0x00000058590c723e */ /* 0x000fe200000000ff */
[----:B------:R3:W-:Y:S01]  /*f9a0*/  STSM.16.M88.4 [R7], R8 ;  /* 0x0000000807007844 */ /* 0x0007e20000000200 */
[----:B------:R-:W-:Y:S02]  /*f9b0*/  F2FP.F16.F32.PACK_AB R13, R91, R90 ;  /* 0x0000005a5b0d723e */ /* 0x000fe400000000ff */
[----:B------:R-:W-:Y:S02]  /*f9c0*/  F2FP.F16.F32.PACK_AB R14, R93, R92 ;  /* 0x0000005c5d0e723e */ /* 0x000fe400000000ff */
[----:B------:R-:W-:-:S02]  /*f9d0*/  F2FP.F16.F32.PACK_AB R15, R95, R94 ;  /* 0x0000005e5f0f723e */ /* 0x000fc400000000ff */
[----:B------:R-:W-:Y:S02]  /*f9e0*/  MOV R19, R164 ;  /* 0x000000a400137202 */ /* 0x000fe40000000f00 */
[----:B--2---:R-:W-:Y:S01]  /*f9f0*/  F2FP.F16.F32.PACK_AB R152, R97, R96 ;  /* 0x000000606198723e */ /* 0x004fe200000000ff */
[----:B------:R2:W-:Y:S01]  /*fa00*/  STSM.16.M88.4 [R166], R12 ;  /* 0x0000000ca6007844 */ /* 0x0005e20000000200 */
[----:B------:R-:W-:Y:S02]  /*fa10*/  F2FP.F16.F32.PACK_AB R153, R99, R98 ;  /* 0x000000626399723e */ /* 0x000fe400000000ff */
[----:B------:R-:W-:Y:S02]  /*fa20*/  F2FP.F16.F32.PACK_AB R154, R101, R100 ;  /* 0x00000064659a723e */ /* 0x000fe400000000ff */
[----:B------:R-:W-:Y:S01]  /*fa30*/  F2FP.F16.F32.PACK_AB R155, R103, R102 ;  /* 0x00000066679b723e */ /* 0x000fe200000000ff */
[----:B---3--:R-:W3:Y:S01]  /*fa40*/  LDC.64 R8, c[0x0][0xc08] ;  /* 0x00030200ff087b82 */ /* 0x008ee20000000a00 */
[----:B------:R-:W-:-:S02]  /*fa50*/  MOV R17, R162 ;  /* 0x000000a200117202 */ /* 0x000fc40000000f00 */
[----:B------:R-:W-:Y:S01]  /*fa60*/  F2FP.F16.F32.PACK_AB R156, R105, R104 ;  /* 0x00000068699c723e */ /* 0x000fe200000000ff */
[----:B------:R-:W-:Y:S01]  /*fa70*/  STSM.16.M88.4 [R19], R152 ;  /* 0x0000009813007844 */ /* 0x000fe20000000200 */
[----:B------:R-:W-:Y:S02]  /*fa80*/  F2FP.F16.F32.PACK_AB R157, R107, R106 ;  /* 0x0000006a6b9d723e */ /* 0x000fe400000000ff */
[----:B------:R-:W-:Y:S02]  /*fa90*/  F2FP.F16.F32.PACK_AB R158, R109, R108 ;  /* 0x0000006c6d9e723e */ /* 0x000fe400000000ff */
[----:B------:R-:W-:Y:S02]  /*faa0*/  F2FP.F16.F32.PACK_AB R159, R111, R110 ;  /* 0x0000006e6f9f723e */ /* 0x000fe400000000ff */
[----:B--2---:R-:W-:Y:S02]  /*fab0*/  MOV R14, R160 ;  /* 0x000000a0000e7202 */ /* 0x004fe40000000f00 */
[----:B------:R-:W-:Y:S01]  /*fac0*/  F2FP.F16.F32.PACK_AB R160, R113, R112 ;  /* 0x0000007071a0723e */ /* 0x000fe200000000ff */
[----:B------:R2:W-:Y:S01]  /*fad0*/  STSM.16.M88.4 [R17], R156 ;  /* 0x0000009c11007844 */ /* 0x0005e20000000200 */
[----:B------:R-:W-:-:S02]  /*fae0*/  F2FP.F16.F32.PACK_AB R161, R115, R114 ;  /* 0x0000007273a1723e */ /* 0x000fc400000000ff */
[----:B------:R-:W-:Y:S02]  /*faf0*/  F2FP.F16.F32.PACK_AB R162, R117, R116 ;  /* 0x0000007475a2723e */ /* 0x000fe400000000ff */
[----:B------:R-:W-:Y:S02]  /*fb00*/  F2FP.F16.F32.PACK_AB R163, R119, R118 ;  /* 0x0000007677a3723e */ /* 0x000fe400000000ff */
[----:B------:R-:W-:Y:S02]  /*fb10*/  MOV R7, R20 ;  /* 0x0000001400077202 */ /* 0x000fe40000000f00 */
[----:B------:R-:W-:Y:S01]  /*fb20*/  F2FP.F16.F32.PACK_AB R164, R121, R120 ;  /* 0x0000007879a4723e */ /* 0x000fe200000000ff */
[----:B------:R4:W-:Y:S01]  /*fb30*/  STSM.16.M88.4 [R14], R160 ;  /* 0x000000a00e007844 */ /* 0x0009e20000000200 */
[----:B---3--:R-:W-:Y:S01]  /*fb40*/  ISETP.NE.U32.AND P0, PT, R8, RZ, PT ;  /* 0x000000ff0800720c */ /* 0x008fe20003f05070 */
[----:B------:R-:W3:Y:S01]  /*fb50*/  LDC.64 R20, c[0x0][0xc00] ;  /* 0x00030000ff147b82 */ /* 0x000ee20000000a00 */
[----:B------:R-:W-:-:S02]  /*fb60*/  F2FP.F16.F32.PACK_AB R165, R123, R122 ;  /* 0x0000007a7ba5723e */ /* 0x000fc400000000ff */
[----:B------:R-:W-:Y:S02]  /*fb70*/  F2FP.F16.F32.PACK_AB R166, R125, R124 ;  /* 0x0000007c7da6723e */ /* 0x000fe400000000ff */
[----:B------:R-:W-:Y:S02]  /*fb80*/  F2FP.F16.F32.PACK_AB R167, R127, R126 ;  /* 0x0000007e7fa7723e */ /* 0x000fe400000000ff */
[----:B------:R-:W-:Y:S02]  /*fb90*/  ISETP.NE.AND.EX P0, PT, R9, RZ, PT, P0 ;  /* 0x000000ff0900720c */ /* 0x000fe40003f05300 */
[----:B--2---:R-:W-:Y:S01]  /*fba0*/  MOV R17, R4 ;  /* 0x0000000400117202 */ /* 0x004fe20000000f00 */
[----:B------:R2:W-:Y:S01]  /*fbb0*/  STSM.16.M88.4 [R7], R164 ;  /* 0x000000a407007844 */ /* 0x0005e20000000200 */
[----:B------:R-:W-:Y:S02]  /*fbc0*/  F2FP.F16.F32.PACK_AB R8, R129, R128 ;  /* 0x000000808108723e */ /* 0x000fe400000000ff */
[----:B------:R-:W-:-:S02]  /*fbd0*/  F2FP.F16.F32.PACK_AB R9, R131, R130 ;  /* 0x000000828309723e */ /* 0x000fc400000000ff */
[----:B------:R-:W-:Y:S02]  /*fbe0*/  F2FP.F16.F32.PACK_AB R10, R133, R132 ;  /* 0x00000084850a723e */ /* 0x000fe400000000ff */
[----:B------:R-:W-:Y:S02]  /*fbf0*/  F2FP.F16.F32.PACK_AB R11, R135, R134 ;  /* 0x00000086870b723e */ /* 0x000fe400000000ff */
[----:B------:R-:W-:Y:S02]  /*fc00*/  F2FP.F16.F32.PACK_AB R12, R137, R136 ;  /* 0x00000088890c723e */ /* 0x000fe400000000ff */
[----:B------:R-:W-:Y:S01]  /*fc10*/  F2FP.F16.F32.PACK_AB R13, R139, R138 ;  /* 0x0000008a8b0d723e */ /* 0x000fe200000000ff */
[----:B------:R5:W-:Y:S01]  /*fc20*/  STSM.16.M88.4 [R17], R8 ;  /* 0x0000000811007844 */ /* 0x000be20000000200 */
[----:B----4-:R-:W-:Y:S01]  /*fc30*/  F2FP.F16.F32.PACK_AB R14, R141, R140 ;  /* 0x0000008c8d0e723e */ /* 0x010fe200000000ff */
[----:B---3--:R-:W-:Y:S01]  /*fc40*/  IMAD.WIDE R4, R201, 0x4, R20 ;  /* 0x00000004c9047825 */ /* 0x008fe200078e0214 */
[----:B------:R-:W-:Y:S01]  /*fc50*/  F2FP.F16.F32.PACK_AB R15, R143, R142 ;  /* 0x0000008e8f0f723e */ /* 0x000fe200000000ff */
[----:B------:R-:W3:Y:S01]  /*fc60*/  LDC R21, c[0x0][0xad4] ;  /* 0x0002b500ff157b82 */ /* 0x000ee20000000800 */
[----:B------:R-:W-:Y:S01]  /*fc70*/  F2FP.F16.F32.PACK_AB R152, R145, R144 ;  /* 0x000000909198723e */ /* 0x000fe200000000ff */
[----:B--2---:R-:W-:Y:S01]  /*fc80*/  IMAD.MOV.U32 R7, RZ, RZ, RZ ;  /* 0x000000ffff077224 */ /* 0x004fe200078e00ff */
[----:B------:R-:W-:Y:S01]  /*fc90*/  F2FP.F16.F32.PACK_AB R153, R147, R146 ;  /* 0x000000929399723e */ /* 0x000fe200000000ff */
[----:B------:R2:W-:Y:S01]  /*fca0*/  STSM.16.M88.4 [R0], R12 ;  /* 0x0000000c00007844 */ /* 0x0005e20000000200 */
[----:B------:R-:W-:-:S02]  /*fcb0*/  F2FP.F16.F32.PACK_AB R154, R149, R148 ;  /* 0x00000094959a723e */ /* 0x000fc400000000ff */
[----:B------:R-:W-:Y:S02]  /*fcc0*/  F2FP.F16.F32.PACK_AB R155, R151, R150 ;  /* 0x00000096979b723e */ /* 0x000fe400000000ff */
[----:B0-----:R-:W-:-:S03]  /*fcd0*/  ISETP.NE.U32.AND P1, PT, R168, RZ, PT ;  /* 0x000000ffa800720c */ /* 0x001fc60003f25070 */
[----:B------:R0:W-:Y:S01]  /*fce0*/  STSM.16.M88.4 [R170], R152 ;  /* 0x00000098aa007844 */ /* 0x0001e20000000200 */
[----:B------:R-:W-:Y:S01]  /*fcf0*/  BAR.SYNC.DEFER_BLOCKING 0x1, 0x100 ;  /* 0x0044000000007b1d */ /* 0x000fe20000010000 */
[----:B------:R-:W-:-:S07]  /*fd00*/  ISETP.NE.AND.EX P1, PT, R169, RZ, PT, P1 ;  /* 0x000000ffa900720c */ /* 0x000fce0003f25310 */
[----:B-----5:R-:W4:Y:S01]  /*fd10*/  @P0 LDC.64 R8, c[0x0][0xc08] ;  /* 0x00030200ff080b82 */ /* 0x020f220000000a00 */
[----:B------:R-:W-:Y:S01]  /*fd20*/  ISETP.NE.AND P2, PT, R200, RZ, PT ;  /* 0x000000ffc800720c */ /* 0x000fe20003f45270 */
[----:B------:R-:W-:-:S06]  /*fd30*/  UISETP.NE.AND UP0, UPT, UR11, 0x1, UPT ;  /* 0x000000010b00788c */ /* 0x000fcc000bf05270 */
[----:B--2---:R-:W2:Y:S01]  /*fd40*/  LDC.64 R14, c[0x0][0xba8] ;  /* 0x0002ea00ff0e7b82 */ /* 0x004ea20000000a00 */
[----:B------:R-:W5:Y:S01]  /*fd50*/  @P1 LDG.E R7, desc[UR40][R4.64] ;  /* 0x0000002804071981 */ /* 0x000f62000c1e1900 */
[----:B----4-:R-:W-:Y:S01]  /*fd60*/  @P0 IMAD.WIDE R8, R201, 0x4, R8 ;  /* 0x00000004c9080825 */ /* 0x010fe200078e0208 */
[----:B---3--:R-:W-:Y:S02]  /*fd70*/  SEL R21, R200, R21, P2 ;  /* 0x00000015c8157207 */ /* 0x008fe40001000000 */
[----:B------:R-:W-:Y:S01]  /*fd80*/  @UP0 ULDC UR8, c[0x0][0xbec] ;  /* 0x0002fb0000080ab9 */ /* 0x000fe20000000800 */
[----:B------:R-:W-:Y:S01]  /*fd90*/  @UP0 ULDC UR10, c[0x0][0xbf0] ;  /* 0x0002fc00000a0ab9 */ /* 0x000fe20000000800 */
[----:B------:R3:W4:Y:S01]  /*fda0*/  @P0 LDG.E R19, desc[UR40][R8.64] ;  /* 0x0000002808130981 */ /* 0x000722000c1e1900 */
[----:B------:R-:W-:Y:S01]  /*fdb0*/  IMAD.MOV.U32 R0, RZ, RZ, 0x9b8 ;  /* 0x000009b8ff007424 */ /* 0x000fe200078e00ff */
[----:B------:R-:W-:Y:S01]  /*fdc0*/  ISETP.GT.AND P3, PT, R21, 0x1, PT ;  /* 0x000000011500780c */ /* 0x000fe20003f64270 */
[----:B------:R-:W-:Y:S01]  /*fdd0*/  VIADD R17, R22, UR43 ;  /* 0x0000002b16117c36 */ /* 0x000fe20008000000 */
[----:B------:R-:W-:-:S02]  /*fde0*/  ISETP.NE.U32.AND P2, PT, R168, RZ, PT ;  /* 0x000000ffa800720c */ /* 0x000fc40003f45070 */
[----:B0-----:R-:W-:Y:S01]  /*fdf0*/  SEL R152, R0, 0x978, P3 ;  /* 0x0000097800987807 */ /* 0x001fe20001800000 */
[----:B------:R-:W-:Y:S01]  /*fe00*/  IMAD.MOV.U32 R155, RZ, RZ, R17 ;  /* 0x000000ffff9b7224 */ /* 0x000fe200078e0011 */
[----:B------:R-:W-:Y:S02]  /*fe10*/  ISETP.NE.AND.EX P2, PT, R169, RZ, PT, P2 ;  /* 0x000000ffa900720c */ /* 0x000fe40003f45320 */
[----:B------:R-:W0:Y:S01]  /*fe20*/  LDC.64 R10, c[0x0][R152+0x220] ;  /* 0x00008800980a7b82 */ /* 0x000e220000000a00 */
[----:B------:R-:W-:Y:S02]  /*fe30*/  SHF.R.S32.HI R0, RZ, 0x1f, R201 ;  /* 0x0000001fff007819 */ /* 0x000fe400000114c9 */
[----:B------:R-:W-:Y:S02]  /*fe40*/  SEL R201, R201, RZ, !P2 ;  /* 0x000000ffc9c97207 */ /* 0x000fe40005000000 */
[----:B------:R-:W-:Y:S02]  /*fe50*/  PLOP3.LUT P4, PT, PT, PT, UP0, 0x80, 0x0 ;  /* 0x000000000000781c */ /* 0x000fe40003f8f008 */
[----:B------:R-:W-:Y:S01]  /*fe60*/  SEL R21, R0, RZ, !P2 ;  /* 0x000000ff00157207 */ /* 0x000fe20005000000 */
[----:B---3--:R-:W3:Y:S01]  /*fe70*/  LDC.64 R8, c[0x0][R152+0x218] ;  /* 0x0000860098087b82 */ /* 0x008ee20000000a00 */
[----:B------:R-:W-:-:S07]  /*fe80*/  SEL R153, R230, RZ, P3 ;  /* 0x000000ffe6997207 */ /* 0x000fce0001800000 */
[----:B------:R-:W1:Y:S01]  /*fe90*/  LDC.64 R12, c[0x0][R152+0x228] ;  /* 0x00008a00980c7b82 */ /* 0x000e620000000a00 */
[----:B0-----:R-:W-:-:S07]  /*fea0*/  IMAD R0, R11, R201, RZ ;  /* 0x000000c90b007224 */ /* 0x001fce00078e02ff */
[----:B--2---:R-:W0:Y:S01]  /*feb0*/  @!P3 LDC R14, c[0x0][0xb50] ;  /* 0x0002d400ff0ebb82 */ /* 0x004e220000000800 */
[----:B------:R-:W-:Y:S02]  /*fec0*/  IMAD R159, R10, R21, R0 ;  /* 0x000000150a9f7224 */ /* 0x000fe400078e0200 */
[----:B------:R-:W-:Y:S01]  /*fed0*/  @P4 IMAD.HI.U32 R0, R17, UR8, RZ ;  /* 0x0000000811004c27 */ /* 0x000fe2000f8e00ff */
[----:B------:R-:W-:-:S04]  /*fee0*/  ULDC UR8, c[0x0][0xa88] ;  /* 0x0002a20000087ab9 */ /* 0x000fc80000000800 */
[----:B------:R-:W2:Y:S01]  /*fef0*/  LDC.64 R20, c[0x0][R152+0x210] ;  /* 0x0000840098147b82 */ /* 0x000ea20000000a00 */
[-C--:B---3--:R-:W-:Y:S01]  /*ff00*/  IMAD R157, R9, R23.reuse, RZ ;  /* 0x00000017099d7224 */ /* 0x088fe200078e02ff */
[----:B------:R-:W-:Y:S01]  /*ff10*/  @P4 SHF.R.U32.HI R155, RZ, UR10, R0 ;  /* 0x0000000aff9b4c19 */ /* 0x000fe20008011600 */
[----:B------:R-:W-:-:S04]  /*ff20*/  IMAD.WIDE.U32 R8, R8, R23, RZ ;  /* 0x0000001708087225 */ /* 0x000fc800078e00ff */
[----:B------:R-:W-:Y:S01]  /*ff30*/  IMAD.WIDE.U32 R10, R10, R201, RZ ;  /* 0x000000c90a0a7225 */ /* 0x000fe200078e00ff */
[----:B------:R-:W3:Y:S03]  /*ff40*/  @!P3 LDC R15, c[0x0][0xb54] ;  /* 0x0002d500ff0fbb82 */ /* 0x000ee60000000800 */
[----:B------:R-:W-:Y:S02]  /*ff50*/  IMAD.IADD R157, R9, 0x1, R157 ;  /* 0x00000001099d7824 */ /* 0x000fe400078e029d */
[----:B------:R-:W-:Y:S02]  /*ff60*/  IMAD.IADD R11, R11, 0x1, R159 ;  /* 0x000000010b0b7824 */ /* 0x000fe400078e029f */
[-C--:B-1----:R-:W-:Y:S02]  /*ff70*/  IMAD R9, R13, R153.reuse, RZ ;  /* 0x000000990d097224 */ /* 0x082fe400078e02ff */
[----:B------:R-:W-:-:S04]  /*ff80*/  IMAD.WIDE.U32 R12, R12, R153, RZ ;  /* 0x000000990c0c7225 */ /* 0x000fc800078e00ff */
[----:B------:R-:W-:Y:S01]  /*ff90*/  IMAD.IADD R13, R13, 0x1, R9 ;  /* 0x000000010d0d7824 */ /* 0x000fe200078e0209 */
[----:B-----5:R-:W-:Y:S01]  /*ffa0*/  IADD3 R8, P2, P5, R10, R8, R7 ;  /* 0x000000080a087210 */ /* 0x020fe20007d5e007 */
[----:B------:R-:W-:Y:S01]  /*ffb0*/  IMAD.MOV R10, RZ, RZ, -R155 ;  /* 0x000000ffff0a7224 */ /* 0x000fe200078e0a9b */
[----:B------:R-:W-:-:S03]  /*ffc0*/  SHF.R.S32.HI R0, RZ, 0x1f, R7 ;  /* 0x0000001fff007819 */ /* 0x000fc60000011407 */
[----:B------:R-:W-:Y:S01]  /*ffd0*/  IMAD R9, R10, UR11, R17 ;  /* 0x0000000b0a097c24 */ /* 0x000fe2000f8e0211 */
[----:B------:R-:W-:Y:S02]  /*ffe0*/  IADD3.X R11, R11, R157, R0, P2, P5 ;  /* 0x0000009d0b0b7210 */ /* 0x000fe400017ea400 */
[----:B------:R-:W-:Y:S02]  /*fff0*/  IADD3 R12, P2, P5, R155, R8, R12 ;  /* 0x000000089b0c7210 */ /* 0x000fe40007d5e00c */
[----:B------:R-:W-:Y:S02]  /*10000*/  SHF.R.S32.HI R8, RZ, 0x1f, R155 ;  /* 0x0000001fff087819 */ /* 0x000fe4000001149b */
[----:B----4-:R-:W-:Y:S02]  /*10010*/  @P0 R2UR UR8, R19 ;  /* 0x00000000130802ca */ /* 0x010fe400000e0000 */
[----:B------:R-:W-:Y:S01]  /*10020*/  IADD3.X R13, R8, R11, R13, P2, P5 ;  /* 0x0000000b080d7210 */ /* 0x000fe200017ea40d */
[-C--:B--2---:R-:W-:Y:S01]  /*10030*/  IMAD R8, R21, R9.reuse, RZ ;  /* 0x0000000915087224 */ /* 0x084fe200078e02ff */
        /* <DEDUP_REMOVED lines=9> */
[----:B------:R-:W3:Y:S01]  /*100d0*/  LDG.E R8, desc[UR40][R4.64+0x4] ;  /* 0x0000042804087981 */ /* 0x000ee2000c1e1900 */
[----:B--2---:R-:W-:Y:S02]  /*100e0*/  R2UR UR10, R9 ;  /* 0x00000000090a72ca */ /* 0x004fe400000e0000 */
[----:B---3--:R-:W-:-:S13]  /*100f0*/  R2UR UR8, R8 ;  /* 0x00000000080872ca */ /* 0x008fda00000e0000 */
[----:B------:R-:W-:-:S12]  /*10100*/  UIADD3 UR8, -UR10, UR8, URZ ;  /* 0x000000080a087290 */ /* 0x000fd8000fffe13f */
.L_x_11448:
[----:B------:R-:W2:Y:S01]  /*10110*/  LDL R10, [R1+0x5c] ;  /* 0x00005c00010a7983 */ /* 0x000ea20000100800 */
[----:B------:R-:W-:Y:S01]  /*10120*/  UIMAD UR8, UR8, UR11, URZ ;  /* 0x0000000b080872a4 */ /* 0x000fe2000f8e023f */
[----:B------:R-:W-:Y:S02]  /*10130*/  LOP3.LUT P0, RZ, R231, 0x3, RZ, 0xc0, !PT ;  /* 0x00000003e7ff7812 */ /* 0x000fe4000780c0ff */
[----:B------:R-:W-:Y:S04]  /*10140*/  SHFL.IDX PT, R4, R14, RZ, 0x1c1f ;  /* 0x001c1fff0e047589 */ /* 0x000fe800000e0000 */
[----:B------:R-:W0:Y:S04]  /*10150*/  SHFL.IDX PT, R5, R15, RZ, 0x1c1f ;  /* 0x001c1fff0f057589 */ /* 0x000e2800000e0000 */
[----:B------:R-:W-:Y:S04]  /*10160*/  SHFL.IDX PT, R8, R14, 0x1, 0x1c1f ;  /* 0x003c1f000e087f89 */ /* 0x000fe800000e0000 */
[----:B------:R-:W1:Y:S01]  /*10170*/  SHFL.IDX PT, R9, R15, 0x1, 0x1c1f ;  /* 0x003c1f000f097f89 */ /* 0x000e6200000e0000 */
[----:B--2---:R-:W-:-:S04]  /*10180*/  VIADD R10, R10, UR43 ;  /* 0x0000002b0a0a7c36 */ /* 0x004fc80008000000 */
[C---:B------:R-:W-:Y:S01]  /*10190*/  VIADD R12, R10.reuse, 0x8 ;  /* 0x000000080a0c7836 */ /* 0x040fe20000000000 */
[----:B------:R-:W-:-:S04]  /*101a0*/  ISETP.GE.OR P1, PT, R10, UR8, P0 ;  /* 0x000000080a007c0c */ /* 0x000fc80008726670 */
[----:B------:R-:W-:-:S09]  /*101b0*/  ISETP.GE.OR P0, PT, R12, UR8, P0 ;  /* 0x000000080c007c0c */ /* 0x000fd20008706670 */
[----:B0-----:R0:W-:Y:S04]  /*101c0*/  @!P1 ST.E desc[UR40][R4.64], R2 ;  /* 0x0000000204009985 */ /* 0x0011e8000c101928 */
[----:B-1----:R0:W-:Y:S01]  /*101d0*/  @!P0 ST.E desc[UR40][R8.64], R3 ;  /* 0x0000000308008985 */ /* 0x0021e2000c101928 */
[----:B------:R-:W-:Y:S05]  /*101e0*/  @P3 BRA `(.L_x_11449) ;  /* 0x0000000c00fc3947 */ /* 0x000fea0003800000 */
[----:B0-----:R-:W0:Y:S01]  /*101f0*/  S2R R2, SR_TID.X ;  /* 0x0000000000027919 */ /* 0x001e220000002100 */
[----:B------:R-:W-:Y:S01]  /*10200*/  @UP0 ULDC UR10, c[0x0][0xbec] ;  /* 0x0002fb00000a0ab9 */ /* 0x000fe20000000800 */
        /* <DEDUP_REMOVED lines=9> */
[----:B------:R-:W-:Y:S01]  /*102a0*/  IMAD.WIDE R4, R4, R5, UR6 ;  /* 0x0000000604047e25 */ /* 0x000fe2000f8e0205 */
[----:B------:R-:W-:Y:S02]  /*102b0*/  ULDC.64 UR6, c[0x0][0xaa0] ;  /* 0x0002a80000067ab9 */ /* 0x000fe40000000a00 */
[C---:B------:R-:W-:Y:S02]  /*102c0*/  IADD3 R29, P1, R4.reuse, 0x3000, RZ ;  /* 0x00003000041d7810 */ /* 0x040fe40007f3e0ff */
[C---:B------:R-:W-:Y:S02]  /*102d0*/  IADD3 R13, P3, R4.reuse, 0x1000, RZ ;  /* 0x00001000040d7810 */ /* 0x040fe40007f7e0ff */
[----:B------:R-:W-:Y:S02]  /*102e0*/  IADD3 R25, P2, R4, 0x2000, RZ ;  /* 0x0000200004197810 */ /* 0x000fe40007f5e0ff */
[----:B------:R-:W-:Y:S02]  /*102f0*/  LOP3.LUT R28, R29, 0x380, RZ, 0xc0, !PT ;  /* 0x000003801d1c7812 */ /* 0x000fe400078ec0ff */
[----:B------:R-:W-:-:S02]  /*10300*/  LOP3.LUT R12, R13, 0x380, RZ, 0xc0, !PT ;  /* 0x000003800d0c7812 */ /* 0x000fc400078ec0ff */
[----:B------:R-:W-:Y:S02]  /*10310*/  LOP3.LUT R24, R25, 0x380, RZ, 0xc0, !PT ;  /* 0x0000038019187812 */ /* 0x000fe400078ec0ff */
[----:B------:R-:W-:Y:S02]  /*10320*/  SHF.R.U64 R28, R28, 0x3, RZ ;  /* 0x000000031c1c7819 */ /* 0x000fe400000012ff */
[----:B------:R-:W-:Y:S02]  /*10330*/  SHF.R.U64 R12, R12, 0x3, RZ ;  /* 0x000000030c0c7819 */ /* 0x000fe400000012ff */
[----:B------:R-:W-:Y:S02]  /*10340*/  SHF.R.U64 R24, R24, 0x3, RZ ;  /* 0x0000000318187819 */ /* 0x000fe400000012ff */
[----:B------:R-:W-:Y:S01]  /*10350*/  LOP3.LUT R28, R28, R29, RZ, 0x3c, !PT ;  /* 0x0000001d1c1c7212 */ /* 0x000fe200078e3cff */
[--C-:B------:R-:W-:Y:S01]  /*10360*/  IMAD.X R29, RZ, RZ, R5.reuse, P1 ;  /* 0x000000ffff1d7224 */ /* 0x100fe200008e0605 */
[----:B------:R-:W-:Y:S01]  /*10370*/  LOP3.LUT R12, R12, R13, RZ, 0x3c, !PT ;  /* 0x0000000d0c0c7212 */ /* 0x000fe200078e3cff */
[--C-:B------:R-:W-:Y:S01]  /*10380*/  IMAD.X R13, RZ, RZ, R5.reuse, P3 ;  /* 0x000000ffff0d7224 */ /* 0x100fe200018e0605 */
[----:B------:R-:W-:Y:S01]  /*10390*/  LOP3.LUT R24, R24, R25, RZ, 0x3c, !PT ;  /* 0x0000001918187212 */ /* 0x000fe200078e3cff */
[----:B------:R-:W-:Y:S01]  /*103a0*/  IMAD.X R25, RZ, RZ, R5, P2 ;  /* 0x000000ffff197224 */ /* 0x000fe200010e0605 */
[----:B------:R-:W-:-:S02]  /*103b0*/  IADD3 R53, P1, R4, 0x9000, RZ ;  /* 0x0000900004357810 */ /* 0x000fc40007f3e0ff */
[C---:B------:R-:W-:Y:S02]  /*103c0*/  IADD3 R33, P0, R4.reuse, 0x4000, RZ ;  /* 0x0000400004217810 */ /* 0x040fe40007f1e0ff */
[C---:B------:R-:W-:Y:S02]  /*103d0*/  IADD3 R37, P6, R4.reuse, 0x5000, RZ ;  /* 0x0000500004257810 */ /* 0x040fe40007fde0ff */
[C---:B------:R-:W-:Y:S02]  /*103e0*/  IADD3 R41, P5, R4.reuse, 0x6000, RZ ;  /* 0x0000600004297810 */ /* 0x040fe40007fbe0ff */
[----:B------:R-:W-:Y:S01]  /*103f0*/  LOP3.LUT R11, R4, 0x380, RZ, 0xc0, !PT ;  /* 0x00000380040b7812 */ /* 0x000fe200078ec0ff */
[----:B------:R-:W-:Y:S01]  /*10400*/  IMAD R0, R0, UR6, RZ ;  /* 0x0000000600007c24 */ /* 0x000fe2000f8e02ff */
[C---:B------:R-:W-:Y:S01]  /*10410*/  IADD3 R45, P3, R4.reuse, 0x7000, RZ ;  /* 0x00007000042d7810 */ /* 0x040fe20007f7e0ff */
[----:B------:R-:W5:Y:S01]  /*10420*/  LD.E.128 R12, desc[UR40][R12.64] ;  /* 0x000000280c0c7980 */ /* 0x000f62000c101d00 */
[----:B------:R-:W-:-:S02]  /*10430*/  IADD3 R49, P2, R4, 0x8000, RZ ;  /* 0x0000800004317810 */ /* 0x000fc40007f5e0ff */
[----:B------:R-:W-:Y:S01]  /*10440*/  LOP3.LUT R52, R53, 0x380, RZ, 0xc0, !PT ;  /* 0x0000038035347812 */ /* 0x000fe200078ec0ff */
[----:B------:R-:W5:Y:S01]  /*10450*/  LD.E.128 R24, desc[UR40][R24.64] ;  /* 0x0000002818187980 */ /* 0x000f62000c101d00 */
[----:B------:R-:W-:Y:S02]  /*10460*/  LOP3.LUT R32, R33, 0x380, RZ, 0xc0, !PT ;  /* 0x0000038021207812 */ /* 0x000fe400078ec0ff */
[----:B------:R-:W-:Y:S01]  /*10470*/  LOP3.LUT R36, R37, 0x380, RZ, 0xc0, !PT ;  /* 0x0000038025247812 */ /* 0x000fe200078ec0ff */
[----:B------:R-:W5:Y:S01]  /*10480*/  LD.E.128 R28, desc[UR40][R28.64] ;  /* 0x000000281c1c7980 */ /* 0x000f62000c101d00 */
        /* <DEDUP_REMOVED lines=21> */
[----:B------:R-:W-:-:S02]  /*105e0*/  IADD3 R9, P1, R4, 0xf000, RZ ;  /* 0x0000f00004097810 */ /* 0x000fc40007f3e0ff */
[----:B------:R-:W-:Y:S01]  /*105f0*/  SHF.R.U64 R11, R11, 0x3, RZ ;  /* 0x000000030b0b7819 */ /* 0x000fe200000012ff */
[----:B------:R-:W-:Y:S01]  /*10600*/  IMAD R17, R7, UR7, R0 ;  /* 0x0000000707117c24 */ /* 0x000fe2000f8e0200 */
[C---:B------:R-:W-:Y:S01]  /*10610*/  IADD3 R57, P0, R4.reuse, 0xa000, RZ ;  /* 0x0000a00004397810 */ /* 0x040fe20007f1e0ff */
[----:B------:R-:W-:Y:S01]  /*10620*/  IMAD.X R77, RZ, RZ, R5, P1 ;  /* 0x000000ffff4d7224 */ /* 0x000fe200008e0605 */
[C---:B------:R-:W-:Y:S01]  /*10630*/  IADD3 R61, P6, R4.reuse, 0xb000, RZ ;  /* 0x0000b000043d7810 */ /* 0x040fe20007fde0ff */
[----:B------:R-:W5:Y:S01]  /*10640*/  LD.E.128 R32, desc[UR40][R32.64] ;  /* 0x0000002820207980 */ /* 0x000f62000c101d00 */
[C---:B------:R-:W-:Y:S02]  /*10650*/  IADD3 R65, P5, R4.reuse, 0xc000, RZ ;  /* 0x0000c00004417810 */ /* 0x040fe40007fbe0ff */
        /* <DEDUP_REMOVED lines=14> */
[----:B------:R-:W-:Y:S02]  /*10740*/  SHF.R.U64 R56, R56, 0x3, RZ ;  /* 0x0000000338387819 */ /* 0x000fe400000012ff */
[----:B------:R-:W-:Y:S02]  /*10750*/  SHF.R.U64 R60, R60, 0x3, RZ ;  /* 0x000000033c3c7819 */ /* 0x000fe400000012ff */
[----:B------:R-:W-:Y:S02]  /*10760*/  SHF.R.U64 R64, R64, 0x3, RZ ;  /* 0x0000000340407819 */ /* 0x000fe400000012ff */
[----:B------:R-:W-:Y:S02]  /*10770*/  SHF.R.U64 R68, R68, 0x3, RZ ;  /* 0x0000000344447819 */ /* 0x000fe400000012ff */
[----:B------:R-:W-:-:S02]  /*10780*/  SHF.R.U64 R72, R72, 0x3, RZ ;  /* 0x0000000348487819 */ /* 0x000fc400000012ff */
[----:B------:R-:W-:Y:S02]  /*10790*/  LOP3.LUT R4, R11, R4, RZ, 0x3c, !PT ;  /* 0x000000040b047212 */ /* 0x000fe400078e3cff */
        /* <DEDUP_REMOVED lines=11> */
[----:B------:R-:W-:Y:S01]  /*10850*/  IMAD R0, R20, 0x20, R3 ;  /* 0x0000002014007824 */ /* 0x000fe200078e0203 */
[----:B------:R0:W5:Y:S04]  /*10860*/  LD.E.128 R8, desc[UR40][R4.64] ;  /* 0x0000002804087980 */ /* 0x000168000c101d00 */
[----:B------:R-:W5:Y:S04]  /*10870*/  LD.E.128 R56, desc[UR40][R56.64] ;  /* 0x0000002838387980 */ /* 0x000f68000c101d00 */
[----:B------:R-:W5:Y:S01]  /*10880*/  LD.E.128 R60, desc[UR40][R60.64] ;  /* 0x000000283c3c7980 */ /* 0x000f62000c101d00 */
[----:B0-----:R-:W-:Y:S01]  /*10890*/  IMAD.WIDE.U32 R4, R7, UR6, RZ ;  /* 0x0000000607047c25 */ /* 0x001fe2000f8e00ff */
[----:B------:R-:W-:-:S02]  /*108a0*/  ULDC.64 UR6, c[0x0][0xae8] ;  /* 0x0002ba0000067ab9 */ /* 0x000fc40000000a00 */
[----:B------:R-:W5:Y:S01]  /*108b0*/  LD.E.128 R64, desc[UR40][R64.64] ;  /* 0x0000002840407980 */ /* 0x000f62000c101d00 */
[----:B------:R-:W-:Y:S01]  /*108c0*/  IMAD.IADD R5, R5, 0x1, R17 ;  /* 0x0000000105057824 */ /* 0x000fe200078e0211 */
[----:B------:R-:W-:Y:S01]  /*108d0*/  SHF.R.S32.HI R7, RZ, 0x1f, R201 ;  /* 0x0000001fff077819 */ /* 0x000fe200000114c9 */
[----:B------:R-:W-:Y:S01]  /*108e0*/  VIADD R20, R0, UR43 ;  /* 0x0000002b00147c36 */ /* 0x000fe20008000000 */
[----:B------:R-:W5:Y:S01]  /*108f0*/  LD.E.128 R68, desc[UR40][R68.64] ;  /* 0x0000002844447980 */ /* 0x000f62000c101d00 */
[----:B------:R-:W-:-:S03]  /*10900*/  IMAD.WIDE.U32 R4, R23, UR6, R4 ;  /* 0x0000000617047c25 */ /* 0x000fc6000f8e0004 */
[----:B------:R-:W5:Y:S01]  /*10910*/  LD.E.128 R72, desc[UR40][R72.64] ;  /* 0x0000002848487980 */ /* 0x000f62000c101d00 */
[----:B------:R-:W-:Y:S01]  /*10920*/  IMAD R5, R23, UR7, R5 ;  /* 0x0000000717057c24 */ /* 0x000fe2000f8e0205 */
[----:B------:R-:W-:Y:S01]  /*10930*/  ULDC.64 UR6, c[0x0][0xaf0] ;  /* 0x0002bc0000067ab9 */ /* 0x000fe20000000a00 */
[----:B------:R-:W-:Y:S01]  /*10940*/  @P4 IMAD.HI.U32 R19, R20, UR10, RZ ;  /* 0x0000000a14134c27 */ /* 0x000fe2000f8e00ff */
[----:B------:R-:W-:Y:S01]  /*10950*/  @UP0 ULDC UR10, c[0x0][0xbf0] ;  /* 0x0002fc00000a0ab9 */ /* 0x000fe20000000800 */
[----:B------:R-:W5:Y:S02]  /*10960*/  LD.E.128 R76, desc[UR40][R76.64] ;  /* 0x000000284c4c7980 */ /* 0x000f64000c101d00 */
[----:B------:R-:W-:Y:S02]  /*10970*/  IMAD R0, R7, UR6, RZ ;  /* 0x0000000607007c24 */ /* 0x000fe4000f8e02ff */
[----:B------:R-:W-:Y:S01]  /*10980*/  IMAD.MOV.U32 R7, RZ, RZ, R20 ;  /* 0x000000ffff077224 */ /* 0x000fe200078e0014 */
[----:B------:R-:W-:Y:S01]  /*10990*/  @P4 SHF.R.U32.HI R7, RZ, UR10, R19 ;  /* 0x0000000aff074c19 */ /* 0x000fe20008011613 */
[C---:B------:R-:W-:Y:S01]  /*109a0*/  IMAD R17, R201.reuse, UR7, R0 ;  /* 0x00000007c9117c24 */ /* 0x040fe2000f8e0200 */
[----:B------:R-:W-:Y:S01]  /*109b0*/  @!PT LDS RZ, [RZ] ;  /* 0x00000000fffff984 */ /* 0x000fe20000000800 */
[----:B------:R-:W-:Y:S01]  /*109c0*/  @!PT LDS RZ, [RZ] ;  /* 0x00000000fffff984 */ /* 0x000fe20000000800 */
[----:B------:R-:W-:Y:S01]  /*109d0*/  @!PT LDS RZ, [RZ] ;  /* 0x00000000fffff984 */ /* 0x000fe20000000800 */
[----:B------:R-:W-:Y:S01]  /*109e0*/  @!PT LDS RZ, [RZ] ;  /* 0x00000000fffff984 */ /* 0x000fe20000000800 */
[----:B------:R0:W-:Y:S06]  /*109f0*/  MEMBAR.ALL.CTA ;  /* 0x0000000000007992 */ /* 0x0001ec0000008000 */
[----:B0-----:R-:W0:Y:S01]  /*10a00*/  FENCE.VIEW.ASYNC.S ;  /* 0x00000000000073c6 */ /* 0x001e220000000000 */
[----:B------:R-:W-:Y:S01]  /*10a10*/  IMAD.WIDE.U32 R4, R201, UR6, R4 ;  /* 0x00000006c9047c25 */ /* 0x000fe2000f8e0004 */
[----:B------:R-:W-:Y:S01]  /*10a20*/  SHF.R.S32.HI R0, RZ, 0x1f, R7 ;  /* 0x0000001fff007819 */ /* 0x000fe20000011407 */
[----:B------:R-:W-:-:S02]  /*10a30*/  ULDC.64 UR6, c[0x0][0xae0] ;  /* 0x0002b80000067ab9 */ /* 0x000fc40000000a00 */
[----:B------:R-:W-:Y:S02]  /*10a40*/  IMAD.IADD R5, R5, 0x1, R17 ;  /* 0x0000000105057824 */ /* 0x000fe400078e0211 */
[----:B------:R-:W-:Y:S02]  /*10a50*/  IMAD.MOV R17, RZ, RZ, -R7 ;  /* 0x000000ffff117224 */ /* 0x000fe400078e0a07 */
[----:B------:R-:W-:Y:S02]  /*10a60*/  IMAD R0, R0, UR6, RZ ;  /* 0x0000000600007c24 */ /* 0x000fe4000f8e02ff */
[----:B------:R-:W-:Y:S02]  /*10a70*/  IMAD R17, R17, UR11, R20 ;  /* 0x0000000b11117c24 */ /* 0x000fe4000f8e0214 */
[----:B------:R-:W-:-:S04]  /*10a80*/  IMAD.WIDE.U32 R4, R7, UR6, R4 ;  /* 0x0000000607047c25 */ /* 0x000fc8000f8e0004 */
[----:B------:R-:W-:Y:S01]  /*10a90*/  IMAD R7, R7, UR7, R0 ;  /* 0x0000000707077c24 */ /* 0x000fe2000f8e0200 */
[----:B------:R-:W-:Y:S01]  /*10aa0*/  SHF.R.S32.HI R0, RZ, 0x1f, R17 ;  /* 0x0000001fff007819 */ /* 0x000fe20000011411 */
[----:B------:R-:W-:Y:S02]  /*10ab0*/  ULDC.64 UR6, c[0x0][0xad8] ;  /* 0x0002b60000067ab9 */ /* 0x000fe40000000a00 */
[----:B------:R-:W-:Y:S02]  /*10ac0*/  IMAD.IADD R5, R5, 0x1, R7 ;  /* 0x0000000105057824 */ /* 0x000fe400078e0207 */
[----:B------:R-:W-:Y:S02]  /*10ad0*/  IMAD R0, R0, UR6, RZ ;  /* 0x0000000600007c24 */ /* 0x000fe4000f8e02ff */
[----:B------:R-:W-:Y:S02]  /*10ae0*/  VIADD R19, R3, UR43 ;  /* 0x0000002b03137c36 */ /* 0x000fe40008000000 */
[----:B------:R-:W-:-:S02]  /*10af0*/  IMAD R3, R17, UR7, R0 ;  /* 0x0000000711037c24 */ /* 0x000fc4000f8e0200 */
[----:B------:R-:W-:Y:S01]  /*10b00*/  IMAD.WIDE.U32 R4, R17, UR6, R4 ;  /* 0x0000000611047c25 */ /* 0x000fe2000f8e0004 */
[----:B------:R-:W-:-:S03]  /*10b10*/  ULDC.64 UR6, c[0x0][0xa80] ;  /* 0x0002a00000067ab9 */ /* 0x000fc60000000a00 */
[----:B------:R-:W-:Y:S01]  /*10b20*/  IMAD.IADD R3, R5, 0x1, R3 ;  /* 0x0000000105037824 */ /* 0x000fe200078e0203 */
[----:B------:R-:W-:Y:S01]  /*10b30*/  LEA R7, P2, R4, UR6, 0x1 ;  /* 0x0000000604077c11 */ /* 0x000fe2000f8408ff */
[----:B------:R-:W-:-:S03]  /*10b40*/  UIADD3 UR6, UR9, 0x22820, URZ ;  /* 0x0002282009067890 */ /* 0x000fc6000fffe03f */
[----:B------:R-:W-:Y:S02]  /*10b50*/  LEA.HI.X R3, R4, UR7, R3, 0x1, P2 ;  /* 0x0000000704037c11 */ /* 0x000fe400090f0c03 */
[C---:B------:R-:W-:Y:S01]  /*10b60*/  ISETP.GE.AND P2, PT, R19.reuse, UR8, PT ;  /* 0x0000000813007c0c */ /* 0x040fe2000bf46270 */
[----:B------:R-:W-:Y:S01]  /*10b70*/  UPRMT UR6, URZ, 0x654, UR6 ;  /* 0x000006543f067896 */ /* 0x000fe20008000006 */
[C---:B------:R-:W-:Y:S02]  /*10b80*/  VIADD R17, R19.reuse, 0x40 ;  /* 0x0000004013117836 */ /* 0x040fe40000000000 */
[----:B------:R-:W-:Y:S02]  /*10b90*/  VIADD R0, R19, 0x20 ;  /* 0x0000002013007836 */ /* 0x000fe40000000000 */
[C---:B------:R-:W-:Y:S01]  /*10ba0*/  VIADD R86, R2.reuse, 0x80 ;  /* 0x0000008002567836 */ /* 0x040fe20000000000 */
[----:B------:R-:W-:Y:S01]  /*10bb0*/  ISETP.GE.AND P0, PT, R17, UR8, PT ;  /* 0x0000000811007c0c */ /* 0x000fe2000bf06270 */
[----:B------:R-:W-:-:S02]  /*10bc0*/  VIADD R88, R2, 0xc0 ;  /* 0x000000c002587836 */ /* 0x000fc40000000000 */
[----:B------:R-:W-:Y:S01]  /*10bd0*/  VIADD R84, R2, 0x40 ;  /* 0x0000004002547836 */ /* 0x000fe20000000000 */
[----:B0-----:R-:W-:Y:S01]  /*10be0*/  SYNCS.ARRIVE.TRANS64.RED.A1T0 RZ, [UR6], RZ ;  /* 0x000000ffffff79a7 */ /* 0x001fe20008100406 */
[----:B------:R0:W1:Y:S01]  /*10bf0*/  SHFL.IDX PT, R83, R7, RZ, 0x181f ;  /* 0x00181fff07537589 */ /* 0x00006200000e0000 */
[----:B------:R-:W-:Y:S03]  /*10c00*/  BSSY B1, `(.L_x_11450) ;  /* 0x0000019000017945 */ /* 0x000fe60003800000 */
[----:B------:R0:W2:Y:S01]  /*10c10*/  SHFL.IDX PT, R17, R3, RZ, 0x181f ;  /* 0x00181fff03117589 */ /* 0x0000a200000e0000 */
[----:B------:R-:W-:Y:S02]  /*10c20*/  ISETP.GE.AND P1, PT, R0, UR8, PT ;  /* 0x0000000800007c0c */ /* 0x000fe4000bf26270 */
[----:B------:R-:W-:Y:S02]  /*10c30*/  SHF.R.S32.HI R89, RZ, 0x1f, R2 ;  /* 0x0000001fff597819 */ /* 0x000fe40000011402 */
[----:B------:R-:W-:-:S02]  /*10c40*/  SHF.R.S32.HI R23, RZ, 0x1f, R86 ;  /* 0x0000001fff177819 */ /* 0x000fc40000011456 */
        /* <DEDUP_REMOVED lines=20> */
.L_x_11451:
[----:B------:R-:W-:Y:S05]  /*10d90*/  BSYNC B1 ;  /* 0x0000000000017941 */ /* 0x000fea0003800000 */
.L_x_11450:
[----:B--2---:R2:W3:Y:S01]  /*10da0*/  SHFL.IDX PT, R17, R3, 0x1, 0x181f ;  /* 0x00381f0003117f89 */ /* 0x0044e200000e0000 */
        /* <DEDUP_REMOVED lines=20> */
.L_x_11453:
[----:B------:R-:W-:Y:S05]  /*10ef0*/  BSYNC B1 ;  /* 0x0000000000017941 */ /* 0x000fea0003800000 */
.L_x_11452:
[----:B----45:R4:W0:Y:S01]  /*10f00*/  SHFL.IDX PT, R13, R3, 0x2, 0x181f ;  /* 0x00581f00030d7f89 */ /* 0x03082200000e0000 */
[----:B------:R-:W-:Y:S03]  /*10f10*/  BSSY B1, `(.L_x_11454) ;  /* 0x0000014000017945 */ /* 0x000fe60003800000 */
[----:B------:R4:W0:Y:S01]  /*10f20*/  SHFL.IDX PT, R9, R7, 0x2, 0x181f ;  /* 0x00581f0007097f89 */ /* 0x00082200000e0000 */
[----:B------:R-:W-:Y:S05]  /*10f30*/  @P0 BRA `(.L_x_11455) ;  /* 0x0000000000440947 */ /* 0x000fea0003800000 */
[----:B------:R-:W-:Y:S02]  /*10f40*/  ULDC UR6, c[0x0][0xac8] ;  /* 0x0002b20000067ab9 */ /* 0x000fe40000000800 */
[----:B------:R-:W-:Y:S02]  /*10f50*/  ISETP.GE.AND P3, PT, R2, UR6, PT ;  /* 0x0000000602007c0c */ /* 0x000fe4000bf66270 */
[----:B------:R-:W-:Y:S02]  /*10f60*/  ISETP.GE.AND P2, PT, R84, UR6, PT ;  /* 0x0000000654007c0c */ /* 0x000fe4000bf46270 */
[----:B------:R-:W-:Y:S02]  /*10f70*/  ISETP.GE.AND P1, PT, R86, UR6, PT ;  /* 0x0000000656007c0c */ /* 0x000fe4000bf26270 */
[----:B------:R-:W-:-:S07]  /*10f80*/  ISETP.GE.AND P0, PT, R88, UR6, PT ;  /* 0x0000000658007c0c */ /* 0x000fce000bf06270 */
[-C--:B0-----:R-:W-:Y:S02]  /*10f90*/  @!P3 LEA R4, P6, R2, R9.reuse, 0x1 ;  /* 0x000000090204b211 */ /* 0x081fe400078c08ff */
[-C--:B------:R-:W-:Y:S02]  /*10fa0*/  @!P2 LEA R8, P5, R84, R9.reuse, 0x1 ;  /* 0x000000095408a211 */ /* 0x080fe400078a08ff */
[----:B------:R-:W-:Y:S02]  /*10fb0*/  @!P1 LEA R10, P4, R86, R9, 0x1 ;  /* 0x00000009560a9211 */ /* 0x000fe400078808ff */
[----:B------:R-:W-:Y:S02]  /*10fc0*/  @!P3 LEA.HI.X R5, R2, R13, R89, 0x1, P6 ;  /* 0x0000000d0205b211 */ /* 0x000fe400030f0c59 */
        /* <DEDUP_REMOVED lines=8> */
.L_x_11455:
[----:B------:R-:W-:Y:S05]  /*11050*/  BSYNC B1 ;  /* 0x0000000000017941 */ /* 0x000fea0003800000 */
.L_x_11454:
[----:B------:R-:W-:Y:S01]  /*11060*/  VIADD R0, R19, 0x60 ;  /* 0x0000006013007836 */ /* 0x000fe20000000000 */
[----:B--2-4-:R-:W2:Y:S04]  /*11070*/  SHFL.IDX PT, R3, R3, 0x3, 0x181f ;  /* 0x00781f0003037f89 */ /* 0x014ea800000e0000 */
[----:B------:R-:W-:Y:S01]  /*11080*/  ISETP.GE.AND P0, PT, R0, UR8, PT ;  /* 0x0000000800007c0c */ /* 0x000fe2000bf06270 */
[----:B------:R-:W4:-:S12]  /*11090*/  SHFL.IDX PT, R7, R7, 0x3, 0x181f ;  /* 0x00781f0007077f89 */ /* 0x000f1800000e0000 */
[----:B------:R-:W-:Y:S05]  /*110a0*/  @P0 BRA `(.L_x_11456) ;  /* 0x0000002400500947 */ /* 0x000fea0003800000 */
[----:B------:R-:W-:Y:S02]  /*110b0*/  ULDC UR6, c[0x0][0xac8] ;  /* 0x0002b20000067ab9 */ /* 0x000fe40000000800 */
[----:B------:R-:W-:Y:S02]  /*110c0*/  ISETP.GE.AND P3, PT, R2, UR6, PT ;  /* 0x0000000602007c0c */ /* 0x000fe4000bf66270 */
[----:B------:R-:W-:Y:S02]  /*110d0*/  ISETP.GE.AND P4, PT, R84, UR6, PT ;  /* 0x0000000654007c0c */ /* 0x000fe4000bf86270 */
[----:B------:R-:W-:-:S09]  /*110e0*/  ISETP.GE.AND P5, PT, R86, UR6, PT ;  /* 0x0000000656007c0c */ /* 0x000fd2000bfa6270 */
[-C--:B0---4-:R-:W-:Y:S02]  /*110f0*/  @!P3 LEA R4, P0, R2, R7.reuse, 0x1 ;  /* 0x000000070204b211 */ /* 0x091fe400078008ff */
[-C--:B------:R-:W-:Y:S02]  /*11100*/  @!P4 LEA R8, P1, R84, R7.reuse, 0x1 ;  /* 0x000000075408c211 */ /* 0x080fe400078208ff */
[----:B------:R-:W-:Y:S02]  /*11110*/  @!P5 LEA R10, P2, R86, R7, 0x1 ;  /* 0x00000007560ad211 */ /* 0x000fe400078408ff */
[-C--:B--2---:R-:W-:Y:S02]  /*11120*/  @!P3 LEA.HI.X R5, R2, R3.reuse, R89, 0x1, P0 ;  /* 0x000000030205b211 */ /* 0x084fe400000f0c59 */
        /* <DEDUP_REMOVED lines=11> */
.L_x_11449:
[----:B------:R-:W-:Y:S01]  /*111e0*/  ULDC.64 UR6, c[0x0][0xb08] ;  /* 0x0002c20000067ab9 */ /* 0x000fe20000000a00 */
[----:B------:R-:W-:Y:S01]  /*111f0*/  ULDC.64 UR12, c[0x0][0xb40] ;  /* 0x0002d000000c7ab9 */ /* 0x000fe20000000a00 */
[----:B------:R-:W-:Y:S01]  /*11200*/  IMAD R0, R0, UR6, RZ ;  /* 0x0000000600007c24 */ /* 0x000fe2000f8e02ff */
[----:B------:R-:W-:Y:S01]  /*11210*/  UIADD3 UR9, UR9, 0x22820, URZ ;  /* 0x0002282009097890 */ /* 0x000fe2000fffe03f */
[C---:B0-----:R-:W-:Y:S01]  /*11220*/  IMAD.WIDE.U32 R2, R7.reuse, UR6, RZ ;  /* 0x0000000607027c25 */ /* 0x041fe2000f8e00ff */
[----:B------:R-:W-:Y:S01]  /*11230*/  ISETP.GE.AND P0, PT, R10, UR8, PT ;  /* 0x000000080a007c0c */ /* 0x000fe2000bf06270 */
[----:B------:R-:W-:Y:S01]  /*11240*/  BSSY B1, `(.L_x_11457) ;  /* 0x00000c6000017945 */ /* 0x000fe20003800000 */
[----:B------:R-:W-:Y:S01]  /*11250*/  UPRMT UR9, URZ, 0x654, UR9 ;  /* 0x000006543f097896 */ /* 0x000fe20008000009 */
[----:B------:R-:W-:Y:S01]  /*11260*/  IMAD R7, R7, UR7, R0 ;  /* 0x0000000707077c24 */ /* 0x000fe2000f8e0200 */
[----:B------:R-:W-:Y:S01]  /*11270*/  ULDC.64 UR6, c[0x0][0xb38] ;  /* 0x0002ce0000067ab9 */ /* 0x000fe20000000a00 */
[----:B------:R-:W-:Y:S01]  /*11280*/  SHF.R.S32.HI R0, RZ, 0x1f, R201 ;  /* 0x0000001fff007819 */ /* 0x000fe200000114c9 */
[----:B------:R-:W-:Y:S01]  /*11290*/  IMAD.MOV.U32 R5, RZ, RZ, R17 ;  /* 0x000000ffff057224 */ /* 0x000fe200078e0011 */
[----:B------:R-:W-:Y:S01]  /*112a0*/  SHF.R.S32.HI R152, RZ, 0x1f, R208 ;  /* 0x0000001fff987819 */ /* 0x000fe200000114d0 */
[----:B------:R-:W-:Y:S01]  /*112b0*/  IMAD.IADD R3, R3, 0x1, R7 ;  /* 0x0000000103037824 */ /* 0x000fe200078e0207 */
[----:B------:R-:W-:Y:S01]  /*112c0*/  SHF.R.S32.HI R153, RZ, 0x1f, R209 ;  /* 0x0000001fff997819 */ /* 0x000fe200000114d1 */
[----:B------:R-:W-:Y:S01]  /*112d0*/  IMAD R0, R0, UR12, RZ ;  /* 0x0000000c00007c24 */ /* 0x000fe2000f8e02ff */
[----:B------:R-:W-:Y:S01]  /*112e0*/  SYNCS.ARRIVE.TRANS64.RED.A1T0 RZ, [UR9], RZ ;  /* 0x000000ffffff79a7 */ /* 0x000fe20008100409 */
[----:B------:R-:W-:Y:S01]  /*112f0*/  IMAD.WIDE.U32 R2, R23, UR6, R2 ;  /* 0x0000000617027c25 */ /* 0x000fe2000f8e0002 */
[----:B------:R-:W-:Y:S01]  /*11300*/  @UP0 ULDC UR6, c[0x0][0xbec] ;  /* 0x0002fb0000060ab9 */ /* 0x000fe20000000800 */
[----:B------:R-:W-:-:S02]  /*11310*/  SHF.R.S32.HI R154, RZ, 0x1f, R210 ;  /* 0x0000001fff9a7819 */ /* 0x000fc400000114d2 */
[----:B------:R-:W-:Y:S01]  /*11320*/  IMAD R3, R23, UR7, R3 ;  /* 0x0000000717037c24 */ /* 0x000fe2000f8e0203 */
[----:B------:R-:W-:Y:S01]  /*11330*/  SHF.R.S32.HI R155, RZ, 0x1f, R211 ;  /* 0x0000001fff9b7819 */ /* 0x000fe200000114d3 */
[----:B------:R-:W-:Y:S01]  /*11340*/  @P4 IMAD.HI.U32 R4, R17, UR6, RZ ;  /* 0x0000000611044c27 */ /* 0x000fe2000f8e00ff */
[----:B------:R-:W-:Y:S01]  /*11350*/  @UP0 ULDC UR6, c[0x0][0xbf0] ;  /* 0x0002fc0000060ab9 */ /* 0x000fe20000000800 */
[----:B------:R-:W-:Y:S02]  /*11360*/  SHF.R.S32.HI R156, RZ, 0x1f, R212 ;  /* 0x0000001fff9c7819 */ /* 0x000fe400000114d4 */
[C---:B------:R-:W-:Y:S01]  /*11370*/  IMAD R7, R201.reuse, UR13, R0 ;  /* 0x0000000dc9077c24 */ /* 0x040fe2000f8e0200 */
        /* <DEDUP_REMOVED lines=9> */
[----:B------:R-:W-:Y:S01]  /*11410*/  IMAD.WIDE.U32 R2, R230, UR6, R2 ;  /* 0x00000006e6027c25 */ /* 0x000fe2000f8e0002 */
[----:B------:R-:W-:-:S02]  /*11420*/  SHF.R.S32.HI R159, RZ, 0x1f, R215 ;  /* 0x0000001fff9f7819 */ /* 0x000fc400000114d7 */
[----:B------:R-:W-:Y:S01]  /*11430*/  SHF.R.S32.HI R160, RZ, 0x1f, R216 ;  /* 0x0000001fffa07819 */ /* 0x000fe200000114d8 */
[----:B------:R-:W-:Y:S01]  /*11440*/  IMAD R7, R4, UR11, R17 ;  /* 0x0000000b04077c24 */ /* 0x000fe2000f8e0211 */
        /* <DEDUP_REMOVED lines=19> */
[----:B------:R-:W-:Y:S01]  /*11580*/  IMAD.IADD R7, R3, 0x1, R5 ;  /* 0x0000000103077824 */ /* 0x000fe200078e0205 */
[----:B------:R-:W-:-:S02]  /*11590*/  LEA R0, P1, R2, UR6, 0x2 ;  /* 0x0000000602007c11 */ /* 0x000fc4000f8210ff */
[----:B------:R-:W-:Y:S02]  /*115a0*/  SHF.R.S32.HI R169, RZ, 0x1f, R225 ;  /* 0x0000001fffa97819 */ /* 0x000fe400000114e1 */
[----:B------:R-:W-:Y:S02]  /*115b0*/  LEA.HI.X R7, R2, UR7, R7, 0x2, P1 ;  /* 0x0000000702077c11 */ /* 0x000fe400088f1407 */
[----:B------:R0:W1:Y:S01]  /*115c0*/  SHFL.IDX PT, R2, R0, RZ, 0x1c1f ;  /* 0x001c1fff00027589 */ /* 0x00006200000e0000 */
[----:B------:R-:W-:Y:S02]  /*115d0*/  SHF.R.S32.HI R170, RZ, 0x1f, R226 ;  /* 0x0000001fffaa7819 */ /* 0x000fe400000114e2 */
[----:B------:R-:W-:Y:S01]  /*115e0*/  SHF.R.S32.HI R171, RZ, 0x1f, R227 ;  /* 0x0000001fffab7819 */ /* 0x000fe200000114e3 */
[----:B------:R0:W2:Y:S01]  /*115f0*/  SHFL.IDX PT, R3, R7, RZ, 0x1c1f ;  /* 0x001c1fff07037589 */ /* 0x0000a200000e0000 */
[----:B------:R-:W-:Y:S02]  /*11600*/  SHF.R.S32.HI R172, RZ, 0x1f, R228 ;  /* 0x0000001fffac7819 */ /* 0x000fe400000114e4 */
[----:B------:R-:W-:Y:S01]  /*11610*/  SHF.R.S32.HI R173, RZ, 0x1f, R229 ;  /* 0x0000001fffad7819 */ /* 0x000fe200000114e5 */
[----:B------:R-:W-:Y:S06]  /*11620*/  @P0 BRA `(.L_x_11458) ;  /* 0x00000008001c0947 */ /* 0x000fec0003800000 */
[----:B------:R-:W-:Y:S01]  /*11630*/  ULDC UR6, c[0x0][0xac8] ;  /* 0x0002b20000067ab9 */ /* 0x000fe20000000800 */
[C---:B------:R-:W-:Y:S01]  /*11640*/  VIADD R13, R16.reuse, 0xe8 ;  /* 0x000000e8100d7836 */ /* 0x040fe20000000000 */
[----:B------:R-:W-:Y:S01]  /*11650*/  ISETP.GE.AND P4, PT, R229, UR6, PT ;  /* 0x00000006e5007c0c */ /* 0x000fe2000bf86270 */
[----:B------:R-:W-:Y:S01]  /*11660*/  VIADD R19, R16, 0xf0 ;  /* 0x000000f010137836 */ /* 0x000fe20000000000 */
[----:B------:R-:W-:Y:S01]  /*11670*/  ISETP.GE.AND P3, PT, R228, UR6, PT ;  /* 0x00000006e4007c0c */ /* 0x000fe2000bf66270 */
[C---:B------:R-:W-:Y:S01]  /*11680*/  VIADD R17, R16.reuse, 0xf8 ;  /* 0x000000f810117836 */ /* 0x040fe20000000000 */
        /* <DEDUP_REMOVED lines=82> */
[----:B------:R-:W-:Y:S01]  /*11bb0*/  @!P4 ST.E.64 desc[UR40][R8.64], R100 ;  /* 0x000000640800c985 */ /* 0x000fe2000c101b28 */
        /* <DEDUP_REMOVED lines=8> */
[----:B------:R1:W-:Y:S01]  /*11c40*/  @!P2 ST.E.64 desc[UR40][R14.64], R108 ;  /* 0x0000006c0e00a985 */ /* 0x0003e2000c101b28 */
[-C--:B------:R-:W-:Y:S02]  /*11c50*/  @!P4 LEA R32, P5, R205, R2.reuse, 0x2 ;  /* 0x00000002cd20c211 */ /* 0x080fe400078a10ff */
[----:B------:R-:W-:Y:S01]  /*11c60*/  @!P0 LEA.HI.X R25, R207, R3, R237, 0x2, P6 ;  /* 0x00000003cf198211 */ /* 0x000fe200030f14ed */
[----:B------:R2:W-:Y:S01]  /*11c70*/  @!P1 ST.E.64 desc[UR40][R20.64], R112 ;  /* 0x0000007014009985 */ /* 0x0005e2000c101b28 */
[----:B------:R-:W-:-:S02]  /*11c80*/  @!P3 LEA R28, P1, R206, R2, 0x2 ;  /* 0x00000002ce1cb211 */ /* 0x000fc400078210ff */
[----:B------:R-:W-:Y:S01]  /*11c90*/  ISETP.GE.AND P2, PT, R204, UR6, PT ;  /* 0x00000006cc007c0c */ /* 0x000fe2000bf46270 */
[----:B------:R4:W-:Y:S01]  /*11ca0*/  @!P0 ST.E.64 desc[UR40][R24.64], R116 ;  /* 0x0000007418008985 */ /* 0x0009e2000c101b28 */
[-C--:B------:R-:W-:Y:S02]  /*11cb0*/  @!P3 LEA.HI.X R29, R206, R3.reuse, R236, 0x2, P1 ;  /* 0x00000003ce1db211 */ /* 0x080fe400008f14ec */
[----:B------:R-:W-:Y:S02]  /*11cc0*/  ISETP.GE.AND P1, PT, R203, UR6, PT ;  /* 0x00000006cb007c0c */ /* 0x000fe4000bf26270 */
[----:B------:R-:W-:Y:S01]  /*11cd0*/  @!P4 LEA.HI.X R33, R205, R3, R235, 0x2, P5 ;  /* 0x00000003cd21c211 */ /* 0x000fe200028f14eb */
[----:B------:R4:W-:Y:S01]  /*11ce0*/  @!P3 ST.E.64 desc[UR40][R28.64], R120 ;  /* 0x000000781c00b985 */ /* 0x0009e2000c101b28 */
[----:B------:R-:W-:Y:S02]  /*11cf0*/  ISETP.GE.AND P0, PT, R202, UR6, PT ;  /* 0x00000006ca007c0c */ /* 0x000fe4000bf06270 */
[----:B------:R-:W-:Y:S01]  /*11d00*/  ISETP.GE.AND P3, PT, R19, UR6, PT ;  /* 0x0000000613007c0c */ /* 0x000fe2000bf66270 */
[----:B------:R4:W-:Y:S01]  /*11d10*/  @!P4 ST.E.64 desc[UR40][R32.64], R124 ;  /* 0x0000007c2000c985 */ /* 0x0009e2000c101b28 */
[----:B------:R-:W-:-:S02]  /*11d20*/  ISETP.GE.AND P4, PT, R13, UR6, PT ;  /* 0x000000060d007c0c */ /* 0x000fc4000bf86270 */
[CC--:B---3--:R-:W-:Y:S02]  /*11d30*/  @!P2 LEA R10, P5, R204.reuse, R2.reuse, 0x2 ;  /* 0x00000002cc0aa211 */ /* 0x0c8fe400078a10ff */
[----:B------:R-:W-:Y:S02]  /*11d40*/  SHF.R.S32.HI R5, RZ, 0x1f, R202 ;  /* 0x0000001fff057819 */ /* 0x000fe400000114ca */
[CC--:B------:R-:W-:Y:S02]  /*11d50*/  @!P1 LEA R8, P6, R203.reuse, R2.reuse, 0x2 ;  /* 0x00000002cb089211 */ /* 0x0c0fe400078c10ff */
[-C--:B------:R-:W-:Y:S02]  /*11d60*/  @!P2 LEA.HI.X R11, R204, R3.reuse, R233, 0x2, P5 ;  /* 0x00000003cc0ba211 */ /* 0x080fe400028f14e9 */
[----:B------:R-:W-:Y:S02]  /*11d70*/  @!P0 LEA R4, P5, R202, R2, 0x2 ;  /* 0x00000002ca048211 */ /* 0x000fe400078a10ff */
[----:B------:R-:W-:Y:S01]  /*11d80*/  @!P1 LEA.HI.X R9, R203, R3, R232, 0x2, P6 ;  /* 0x00000003cb099211 */ /* 0x000fe200030f14e8 */
[----:B------:R4:W-:Y:S01]  /*11d90*/  @!P2 ST.E.64 desc[UR40][R10.64], R128 ;  /* 0x000000800a00a985 */ /* 0x0009e2000c101b28 */
[----:B------:R-:W-:-:S02]  /*11da0*/  ISETP.GE.AND P6, PT, R17, UR6, PT ;  /* 0x0000000611007c0c */ /* 0x000fc4000bfc6270 */
[-C--:B------:R-:W-:Y:S01]  /*11db0*/  @!P0 LEA.HI.X R5, R202, R3.reuse, R5, 0x2, P5 ;  /* 0x00000003ca058211 */ /* 0x080fe200028f1405 */
[----:B------:R4:W-:Y:S01]  /*11dc0*/  @!P1 ST.E.64 desc[UR40][R8.64], R132 ;  /* 0x0000008408009985 */ /* 0x0009e2000c101b28 */
[----:B-1----:R-:W-:Y:S02]  /*11dd0*/  SHF.R.S32.HI R15, RZ, 0x1f, R13 ;  /* 0x0000001fff0f7819 */ /* 0x002fe4000001140d */
[C---:B------:R-:W-:Y:S01]  /*11de0*/  @!P4 LEA R14, P5, R13.reuse, R2, 0x2 ;  /* 0x000000020d0ec211 */ /* 0x040fe200078a10ff */
[----:B------:R4:W-:Y:S03]  /*11df0*/  @!P0 ST.E.64 desc[UR40][R4.64], R136 ;  /* 0x0000008804008985 */ /* 0x0009e6000c101b28 */
[----:B------:R-:W-:Y:S02]  /*11e00*/  @!P4 LEA.HI.X R15, R13, R3, R15, 0x2, P5 ;  /* 0x000000030d0fc211 */ /* 0x000fe400028f140f */
[----:B------:R-:W-:-:S02]  /*11e10*/  SHF.R.S32.HI R13, RZ, 0x1f, R19 ;  /* 0x0000001fff0d7819 */ /* 0x000fc40000011413 */
[CC--:B--2---:R-:W-:Y:S01]  /*11e20*/  @!P3 LEA R20, P5, R19.reuse, R2.reuse, 0x2 ;  /* 0x000000021314b211 */ /* 0x0c4fe200078a10ff */
[----:B------:R4:W-:Y:S03]  /*11e30*/  @!P4 ST.E.64 desc[UR40][R14.64], R140 ;  /* 0x0000008c0e00c985 */ /* 0x0009e6000c101b28 */
[-C--:B------:R-:W-:Y:S02]  /*11e40*/  @!P3 LEA.HI.X R21, R19, R3.reuse, R13, 0x2, P5 ;  /* 0x000000031315b211 */ /* 0x080fe400028f140d */
[----:B------:R-:W-:Y:S02]  /*11e50*/  SHF.R.S32.HI R13, RZ, 0x1f, R17 ;  /* 0x0000001fff0d7819 */ /* 0x000fe40000011411 */
[C---:B------:R-:W-:Y:S01]  /*11e60*/  @!P6 LEA R2, P5, R17.reuse, R2, 0x2 ;  /* 0x000000021102e211 */ /* 0x040fe200078a10ff */
[----:B------:R4:W-:Y:S03]  /*11e70*/  @!P3 ST.E.64 desc[UR40][R20.64], R144 ;  /* 0x000000901400b985 */ /* 0x0009e6000c101b28 */
[----:B------:R-:W-:-:S05]  /*11e80*/  @!P6 LEA.HI.X R3, R17, R3, R13, 0x2, P5 ;  /* 0x000000031103e211 */ /* 0x000fca00028f140d */
[----:B------:R4:W-:Y:S04]  /*11e90*/  @!P6 ST.E.64 desc[UR40][R2.64], R148 ;  /* 0x000000940200e985 */ /* 0x0009e8000c101b28 */
.L_x_11458:
[----:B------:R-:W-:Y:S05]  /*11ea0*/  BSYNC B1 ;  /* 0x0000000000017941 */ /* 0x000fea0003800000 */
.L_x_11457:
[----:B------:R-:W-:Y:S01]  /*11eb0*/  ISETP.GE.AND P0, PT, R12, UR8, PT ;  /* 0x000000080c007c0c */ /* 0x000fe2000bf06270 */
[----:B--2-4-:R2:W3:Y:S04]  /*11ec0*/  SHFL.IDX PT, R3, R7, 0x1, 0x1c1f ;  /* 0x003c1f0007037f89 */ /* 0x0144e800000e0000 */
        /* <DEDUP_REMOVED lines=139> */
.L_x_11447:
[----:B------:R-:W0:Y:S01]  /*12780*/  LDC.64 R8, c[0x0][0xc08] ;  /* 0x00030200ff087b82 */ /* 0x000e220000000a00 */
[----:B------:R-:W-:-:S07]  /*12790*/  IMAD.MOV.U32 R7, RZ, RZ, RZ ;  /* 0x000000ffff077224 */ /* 0x000fce00078e00ff */
[----:B------:R-:W2:Y:S08]  /*127a0*/  LDC.64 R4, c[0x0][0xc00] ;  /* 0x00030000ff047b82 */ /* 0x000eb00000000a00 */
[----:B------:R-:W3:Y:S01]  /*127b0*/  LDC.64 R2, c[0x0][0xc00] ;  /* 0x00030000ff027b82 */ /* 0x000ee20000000a00 */
[----:B0-----:R-:W-:-:S04]  /*127c0*/  ISETP.NE.U32.AND P0, PT, R8, RZ, PT ;  /* 0x000000ff0800720c */ /* 0x001fc80003f05070 */
[----:B------:R-:W-:Y:S02]  /*127d0*/  ISETP.NE.AND.EX P1, PT, R9, RZ, PT, P0 ;  /* 0x000000ff0900720c */ /* 0x000fe40003f25300 */
[----:B--2---:R-:W-:-:S04]  /*127e0*/  ISETP.NE.U32.AND P0, PT, R4, RZ, PT ;  /* 0x000000ff0400720c */ /* 0x004fc80003f05070 */
[----:B------:R-:W-:Y:S01]  /*127f0*/  ISETP.NE.AND.EX P0, PT, R5, RZ, PT, P0 ;  /* 0x000000ff0500720c */ /* 0x000fe20003f05300 */
[----:B------:R-:W-:Y:S01]  /*12800*/  ULDC UR6, c[0x0][0xa88] ;  /* 0x0002a20000067ab9 */ /* 0x000fe20000000800 */
[----:B---3--:R-:W-:-:S05]  /*12810*/  IMAD.WIDE R2, R201, 0x4, R2 ;  /* 0x00000004c9027825 */ /* 0x008fca00078e0202 */
[----:B------:R-:W0:Y:S01]  /*12820*/  @P1 LDC.64 R4, c[0x0][0xc08] ;  /* 0x00030200ff041b82 */ /* 0x000e220000000a00 */
[----:B------:R-:W-:-:S05]  /*12830*/  IMAD.U32 R0, RZ, RZ, UR6 ;  /* 0x00000006ff007e24 */ /* 0x000fca000f8e00ff */
[----:B------:R2:W5:Y:S01]  /*12840*/  @P0 LDG.E R7, desc[UR40][R2.64] ;  /* 0x0000002802070981 */ /* 0x000562000c1e1900 */
[----:B0-----:R-:W-:-:S05]  /*12850*/  @P1 IMAD.WIDE R4, R201, 0x4, R4 ;  /* 0x00000004c9041825 */ /* 0x001fca00078e0204 */
[----:B------:R2:W5:Y:S01]  /*12860*/  @P1 LDG.E R0, desc[UR40][R4.64] ;  /* 0x0000002804001981 */ /* 0x000562000c1e1900 */
[----:B------:R-:W-:Y:S02]  /*12870*/  ISETP.NE.AND P2, PT, R200, RZ, PT ;  /* 0x000000ffc800720c */ /* 0x000fe40003f45270 */
[----:B------:R-:W-:Y:S01]  /*12880*/  SHF.R.S32.HI R24, RZ, 0x1f, R201 ;  /* 0x0000001fff187819 */ /* 0x000fe200000114c9 */
[----:B------:R-:W0:Y:S10]  /*12890*/  S2R R8, SR_TID.X ;  /* 0x0000000000087919 */ /* 0x000e340000002100 */
[----:B------:R-:W3:Y:S01]  /*128a0*/  @!P2 LDC R200, c[0x0][0xad4] ;  /* 0x0002b500ffc8ab82 */ /* 0x000ee20000000800 */
[----:B0-----:R-:W-:Y:S01]  /*128b0*/  VIADD R28, R8, 0xffffff80 ;  /* 0xffffff80081c7836 */ /* 0x001fe20000000000 */
[----:B---3--:R-:W-:-:S04]  /*128c0*/  ISETP.GT.AND P2, PT, R200, 0x1, PT ;  /* 0x00000001c800780c */ /* 0x008fc80003f44270 */
[----:B------:R-:W-:Y:S01]  /*128d0*/  ISETP.GT.AND P3, PT, R28, 0x7f, PT ;  /* 0x0000007f1c00780c */ /* 0x000fe20003f64270 */
[----:B--2---:R-:W-:-:S12]  /*128e0*/  @P1 BRA `(.L_x_11459) ;  /* 0x0000000000101947 */ /* 0x004fd80003800000 */
[----:B------:R-:W-:Y:S05]  /*128f0*/  @!P0 BRA `(.L_x_11459) ;  /* 0x00000000000c8947 */ /* 0x000fea0003800000 */
[----:B------:R-:W2:Y:S04]  /*12900*/  LDG.E R5, desc[UR40][R2.64] ;  /* 0x0000002802057981 */ /* 0x000ea8000c1e1900 */
[----:B-----5:R-:W2:Y:S02]  /*12910*/  LDG.E R0, desc[UR40][R2.64+0x4] ;  /* 0x0000042802007981 */ /* 0x020ea4000c1e1900 */
[----:B--2---:R-:W-:-:S07]  /*12920*/  IMAD.IADD R0, R0, 0x1, -R5 ;  /* 0x0000000100007824 */ /* 0x004fce00078e0a05 */
.L_x_11459:
[----:B------:R-:W-:Y:S01]  /*12930*/  BSSY B1, `(.L_x_11460) ;  /* 0x0000037000017945 */ /* 0x000fe20003800000 */
[----:B------:R-:W-:Y:S02]  /*12940*/  SEL R201, R201, RZ, !P0 ;  /* 0x000000ffc9c97207 */ /* 0x000fe40004000000 */
[----:B------:R-:W-:Y:S02]  /*12950*/  SEL R24, R24, RZ, !P0 ;  /* 0x000000ff18187207 */ /* 0x000fe40004000000 */
[----:B-----5:R-:W-:Y:S01]  /*12960*/  SHF.R.S32.HI R20, RZ, 0x1f, R7 ;  /* 0x0000001fff147819 */ /* 0x020fe20000011407 */
[----:B------:R-:W-:Y:S06]  /*12970*/  @P3 BRA `(.L_x_11461) ;  /* 0x0000000000c83947 */ /* 0x000fec0003800000 */
[----:B------:R-:W0:Y:S01]  /*12980*/  S2R R25, SR_TID.X ;  /* 0x0000000000197919 */ /* 0x000e220000002100 */
[----:B------:R-:W2:Y:S01]  /*12990*/  LDC R29, c[0x0][0xbe8] ;  /* 0x0002fa00ff1d7b82 */ /* 0x000ea20000000800 */
[----:B------:R-:W-:Y:S02]  /*129a0*/  IMAD.U32 R4, RZ, RZ, UR43 ;  /* 0x0000002bff047e24 */ /* 0x000fe4000f8e00ff */
[----:B--2---:R-:W-:-:S03]  /*129b0*/  IMAD R2, R0, R29, RZ ;  /* 0x0000001d00027224 */ /* 0x004fc600078e02ff */
[----:B0-----:R-:W-:-:S04]  /*129c0*/  IADD3 R25, R4, -0x80, R25 ;  /* 0xffffff8004197810 */ /* 0x001fc80007ffe019 */
        /* <DEDUP_REMOVED lines=8> */
[----:B------:R-:W2:Y:S08]  /*12a50*/  LDC.64 R4, c[0x0][R17+0x220] ;  /* 0x0000880011047b82 */ /* 0x000eb00000000a00 */
[----:B------:R-:W3:Y:S08]  /*12a60*/  @P1 LDC R14, c[0x0][0xbec] ;  /* 0x0002fb00ff0e1b82 */ /* 0x000ef00000000800 */
[----:B------:R-:W4:Y:S08]  /*12a70*/  LDC.64 R2, c[0x0][R17+0x218] ;  /* 0x0000860011027b82 */ /* 0x000f300000000a00 */
[----:B------:R-:W5:Y:S01]  /*12a80*/  @P1 LDC R21, c[0x0][0xbf0] ;  /* 0x0002fc00ff151b82 */ /* 0x000f620000000800 */
[----:B--2---:R-:W-:-:S02]  /*12a90*/  IMAD R5, R5, R201, RZ ;  /* 0x000000c905057224 */ /* 0x004fc400078e02ff */
[----:B------:R-:W-:-:S05]  /*12aa0*/  IMAD.WIDE.U32 R12, R4, R201, RZ ;  /* 0x000000c9040c7225 */ /* 0x000fca00078e00ff */
[----:B------:R-:W2:Y:S01]  /*12ab0*/  LDC.64 R8, c[0x0][R17+0x228] ;  /* 0x00008a0011087b82 */ /* 0x000ea20000000a00 */
[----:B---3--:R-:W-:-:S07]  /*12ac0*/  @P1 IMAD.HI.U32 R14, R25, R14, RZ ;  /* 0x0000000e190e1227 */ /* 0x008fce00078e00ff */
[----:B------:R-:W3:Y:S01]  /*12ad0*/  LDC.64 R10, c[0x0][R17+0x210] ;  /* 0x00008400110a7b82 */ /* 0x000ee20000000a00 */
[-C--:B----4-:R-:W-:Y:S02]  /*12ae0*/  IMAD R19, R3, R23.reuse, RZ ;  /* 0x0000001703137224 */ /* 0x090fe400078e02ff */
[----:B------:R-:W-:-:S04]  /*12af0*/  IMAD.WIDE.U32 R2, R2, R23, RZ ;  /* 0x0000001702027225 */ /* 0x000fc800078e00ff */
[----:B------:R-:W-:Y:S01]  /*12b00*/  IMAD.IADD R19, R3, 0x1, R19 ;  /* 0x0000000103137824 */ /* 0x000fe200078e0213 */
[----:B-----5:R-:W-:Y:S01]  /*12b10*/  @P1 SHF.R.U32.HI R15, RZ, R21, R14 ;  /* 0x00000015ff0f1219 */ /* 0x020fe2000001160e */
[----:B------:R-:W-:Y:S01]  /*12b20*/  IMAD R21, R4, R24, R5 ;  /* 0x0000001804157224 */ /* 0x000fe200078e0205 */
[----:B------:R-:W-:Y:S01]  /*12b30*/  SEL R5, R230, RZ, P0 ;  /* 0x000000ffe6057207 */ /* 0x000fe20000000000 */
[----:B0-----:R-:W0:Y:S01]  /*12b40*/  @!P0 LDC R26, c[0x0][0xb50] ;  /* 0x0002d400ff1a8b82 */ /* 0x001e220000000800 */
[----:B------:R-:W-:Y:S01]  /*12b50*/  IADD3 R4, P1, P3, R12, R2, R7 ;  /* 0x000000020c047210 */ /* 0x000fe20007b3e007 */
[----:B------:R-:W-:Y:S02]  /*12b60*/  IMAD.IADD R21, R13, 0x1, R21 ;  /* 0x000000010d157824 */ /* 0x000fe400078e0215 */
[----:B------:R-:W-:Y:S02]  /*12b70*/  IMAD.MOV R12, RZ, RZ, -R15 ;  /* 0x000000ffff0c7224 */ /* 0x000fe400078e0a0f */
[----:B--2---:R-:W-:Y:S01]  /*12b80*/  IMAD.WIDE.U32 R2, R8, R5, RZ ;  /* 0x0000000508027225 */ /* 0x004fe200078e00ff */
[----:B------:R-:W-:Y:S01]  /*12b90*/  IADD3.X R8, R21, R19, R20, P1, P3 ;  /* 0x0000001315087210 */ /* 0x000fe20000fe6414 */
[----:B------:R-:W2:Y:S02]  /*12ba0*/  @!P0 LDC R27, c[0x0][0xb54] ;  /* 0x0002d500ff1b8b82 */ /* 0x000ea40000000800 */
[----:B------:R-:W-:Y:S01]  /*12bb0*/  IMAD R9, R9, R5, RZ ;  /* 0x0000000509097224 */ /* 0x000fe200078e02ff */
[----:B------:R-:W-:Y:S01]  /*12bc0*/  IADD3 R2, P0, P1, R15, R4, R2 ;  /* 0x000000040f027210 */ /* 0x000fe2000791e002 */
[----:B------:R-:W-:Y:S01]  /*12bd0*/  IMAD R5, R29, R12, R25 ;  /* 0x0000000c1d057224 */ /* 0x000fe200078e0219 */
[----:B------:R-:W-:Y:S01]  /*12be0*/  SHF.R.S32.HI R15, RZ, 0x1f, R15 ;  /* 0x0000001fff0f7819 */ /* 0x000fe2000001140f */
[----:B------:R-:W-:-:S02]  /*12bf0*/  IMAD.IADD R9, R3, 0x1, R9 ;  /* 0x0000000103097824 */ /* 0x000fc400078e0209 */
[----:B---3--:R-:W-:-:S03]  /*12c00*/  IMAD R4, R11, R5, RZ ;  /* 0x000000050b047224 */ /* 0x008fc600078e02ff */
        /* <DEDUP_REMOVED lines=9> */
.L_x_11461:
[----:B------:R-:W-:Y:S05]  /*12ca0*/  BSYNC B1 ;  /* 0x0000000000017941 */ /* 0x000fea0003800000 */
.L_x_11460:
        /* <DEDUP_REMOVED lines=17> */
[----:B------:R-:W-:Y:S02]  /*12dc0*/  VIADD R9, R4, UR43 ;  /* 0x0000002b04097c36 */ /* 0x000fe40008000000 */
[----:B------:R-:W-:Y:S01]  /*12dd0*/  IMAD R3, R23, UR7, R3 ;  /* 0x0000000717037c24 */ /* 0x000fe2000f8e0203 */
[----:B------:R-:W-:Y:S01]  /*12de0*/  ULDC.64 UR6, c[0x0][0xaf0] ;  /* 0x0002bc0000067ab9 */ /* 0x000fe20000000a00 */
[----:B------:R-:W-:Y:S02]  /*12df0*/  IMAD.MOV.U32 R5, RZ, RZ, R9 ;  /* 0x000000ffff057224 */ /* 0x000fe400078e0009 */
[----:B------:R-:W-:Y:S02]  /*12e00*/  IMAD R7, R24, UR6, RZ ;  /* 0x0000000618077c24 */ /* 0x000fe4000f8e02ff */
[C---:B------:R-:W-:Y:S02]  /*12e10*/  IMAD.WIDE.U32 R2, R201.reuse, UR6, R2 ;  /* 0x00000006c9027c25 */ /* 0x040fe4000f8e0002 */
[----:B------:R-:W0:Y:S02]  /*12e20*/  @P0 LDC R8, c[0x0][0xbec] ;  /* 0x0002fb00ff080b82 */ /* 0x000e240000000800 */
[----:B------:R-:W-:Y:S01]  /*12e30*/  IMAD R7, R201, UR7, R7 ;  /* 0x00000007c9077c24 */ /* 0x000fe2000f8e0207 */
[----:B------:R-:W-:-:S03]  /*12e40*/  ULDC.64 UR6, c[0x0][0xae0] ;  /* 0x0002b80000067ab9 */ /* 0x000fc60000000a00 */
[----:B------:R-:W-:Y:S02]  /*12e50*/  IMAD.IADD R3, R3, 0x1, R7 ;  /* 0x0000000103037824 */ /* 0x000fe400078e0207 */
[----:B------:R-:W2:Y:S01]  /*12e60*/  @P0 LDC R13, c[0x0][0xbf0] ;  /* 0x0002fc00ff0d0b82 */ /* 0x000ea20000000800 */
[----:B0-----:R-:W-:-:S05]  /*12e70*/  @P0 IMAD.HI.U32 R4, R9, R8, RZ ;  /* 0x0000000809040227 */ /* 0x001fca00078e00ff */
[----:B--2---:R-:W-:-:S04]  /*12e80*/  @P0 SHF.R.U32.HI R5, RZ, R13, R4 ;  /* 0x0000000dff050219 */ /* 0x004fc80000011604 */
[--C-:B------:R-:W-:Y:S01]  /*12e90*/  SHF.R.S32.HI R4, RZ, 0x1f, R5.reuse ;  /* 0x0000001fff047819 */ /* 0x100fe20000011405 */
[----:B------:R-:W-:Y:S02]  /*12ea0*/  IMAD.MOV R8, RZ, RZ, -R5 ;  /* 0x000000ffff087224 */ /* 0x000fe400078e0a05 */
[----:B------:R-:W-:-:S04]  /*12eb0*/  IMAD.WIDE.U32 R2, R5, UR6, R2 ;  /* 0x0000000605027c25 */ /* 0x000fc8000f8e0002 */
[----:B------:R-:W-:Y:S02]  /*12ec0*/  IMAD R7, R11, R8, R9 ;  /* 0x000000080b077224 */ /* 0x000fe400078e0209 */
[----:B------:R-:W-:Y:S02]  /*12ed0*/  IMAD R4, R4, UR6, RZ ;  /* 0x0000000604047c24 */ /* 0x000fe4000f8e02ff */
[----:B------:R-:W-:Y:S02]  /*12ee0*/  VIADD R8, R15, UR43 ;  /* 0x0000002b0f087c36 */ /* 0x000fe40008000000 */
[----:B------:R-:W-:Y:S01]  /*12ef0*/  IMAD R9, R5, UR7, R4 ;  /* 0x0000000705097c24 */ /* 0x000fe2000f8e0204 */
[----:B------:R-:W-:Y:S01]  /*12f00*/  SHF.R.S32.HI R4, RZ, 0x1f, R7 ;  /* 0x0000001fff047819 */ /* 0x000fe20000011407 */
[----:B------:R-:W-:Y:S01]  /*12f10*/  ULDC.64 UR6, c[0x0][0xad8] ;  /* 0x0002b60000067ab9 */ /* 0x000fe20000000a00 */
[----:B------:R-:W-:Y:S02]  /*12f20*/  IMAD R11, R0, R11, RZ ;  /* 0x0000000b000b7224 */ /* 0x000fe400078e02ff */
[----:B------:R-:W-:-:S02]  /*12f30*/  IMAD.IADD R3, R3, 0x1, R9 ;  /* 0x0000000103037824 */ /* 0x000fc400078e0209 */
[----:B------:R-:W-:Y:S02]  /*12f40*/  IMAD R4, R4, UR6, RZ ;  /* 0x0000000604047c24 */ /* 0x000fe4000f8e02ff */
[----:B------:R-:W-:-:S04]  /*12f50*/  IMAD.WIDE.U32 R2, R7, UR6, R2 ;  /* 0x0000000607027c25 */ /* 0x000fc8000f8e0002 */
[----:B------:R-:W-:Y:S01]  /*12f60*/  IMAD R5, R7, UR7, R4 ;  /* 0x0000000707057c24 */ /* 0x000fe2000f8e0204 */
[----:B------:R-:W-:Y:S01]  /*12f70*/  ULDC.64 UR6, c[0x0][0xa80] ;  /* 0x0002a00000067ab9 */ /* 0x000fe20000000a00 */
[----:B------:R-:W-:Y:S02]  /*12f80*/  VIADD R4, R8, 0x40 ;  /* 0x0000004008047836 */ /* 0x000fe40000000000 */
[----:B------:R-:W-:Y:S01]  /*12f90*/  IMAD.IADD R3, R3, 0x1, R5 ;  /* 0x0000000103037824 */ /* 0x000fe200078e0205 */
[----:B------:R-:W-:Y:S01]  /*12fa0*/  LEA R5, P2, R2, UR6, 0x1 ;  /* 0x0000000602057c11 */ /* 0x000fe2000f8408ff */
        /* <DEDUP_REMOVED lines=33> */
.L_x_11463:
[----:B------:R-:W-:Y:S05]  /*131c0*/  BSYNC B1 ;  /* 0x0000000000017941 */ /* 0x000fea0003800000 */
.L_x_11462:
        /* <DEDUP_REMOVED lines=21> */
.L_x_11465:
[----:B------:R-:W-:Y:S05]  /*13320*/  BSYNC B1 ;  /* 0x0000000000017941 */ /* 0x000fea0003800000 */
.L_x_11464:
        /* <DEDUP_REMOVED lines=21> */
.L_x_11467:
[----:B------:R-:W-:Y:S05]  /*13480*/  BSYNC B1 ;  /* 0x0000000000017941 */ /* 0x000fea0003800000 */
.L_x_11466:
[----:B0-----:R-:W-:Y:S01]  /*13490*/  VIADD R0, R8, 0x60 ;  /* 0x0000006008007836 */ /* 0x001fe20000000000 */
[----:B---3--:R-:W3:Y:S04]  /*134a0*/  SHFL.IDX PT, R4, R4, 0x3, 0x181f ;  /* 0x00781f0004047f89 */ /* 0x008ee800000e0000 */
[----:B------:R-:W-:Y:S01]  /*134b0*/  ISETP.GE.AND P0, PT, R0, R11, PT ;  /* 0x0000000b0000720c */ /* 0x000fe20003f06270 */
[----:B----4-:R4:W0:-:S12]  /*134c0*/  SHFL.IDX PT, R2, R5, 0x3, 0x181f ;  /* 0x00781f0005027f89 */ /* 0x01081800000e0000 */
[----:B----4-:R-:W-:Y:S05]  /*134d0*/  @P0 BRA `(.L_x_11456) ;  /* 0x0000000000440947 */ /* 0x010fea0003800000 */
[----:B------:R-:W-:Y:S02]  /*134e0*/  ULDC UR6, c[0x0][0xac8] ;  /* 0x0002b20000067ab9 */ /* 0x000fe40000000800 */
[----:B------:R-:W-:Y:S02]  /*134f0*/  ISETP.GE.AND P3, PT, R7, UR6, PT ;  /* 0x0000000607007c0c */ /* 0x000fe4000bf66270 */
[----:B------:R-:W-:Y:S02]  /*13500*/  ISETP.GE.AND P2, PT, R9, UR6, PT ;  /* 0x0000000609007c0c */ /* 0x000fe4000bf46270 */
[----:B------:R-:W-:Y:S02]  /*13510*/  ISETP.GE.AND P1, PT, R15, UR6, PT ;  /* 0x000000060f007c0c */ /* 0x000fe4000bf26270 */
[----:B------:R-:W-:-:S07]  /*13520*/  ISETP.GE.AND P0, PT, R13, UR6, PT ;  /* 0x000000060d007c0c */ /* 0x000fce000bf06270 */
[----:B0-----:R-:W-:-:S04]  /*13530*/  @!P3 LEA R20, P4, R7, R2, 0x1 ;  /* 0x000000020714b211 */ /* 0x001fc800078808ff */
[----:B---3--:R-:W-:Y:S02]  /*13540*/  @!P3 LEA.HI.X R21, R7, R4, R17, 0x1, P4 ;  /* 0x000000040715b211 */ /* 0x008fe400020f0c11 */
        /* <DEDUP_REMOVED lines=10> */
.L_x_11456:
[----:B------:R-:W-:Y:S05]  /*135f0*/  BSYNC B0 ;  /* 0x0000000000007941 */ /* 0x000fea0003800000 */
.L_x_11446:
[----:B------:R-:W-:Y:S02]  /*13600*/  ULDC UR6, c[0x0][0xc3c] ;  /* 0x00030f0000067ab9 */ /* 0x000fe40000000800 */
[----:B------:R-:W-:-:S06]  /*13610*/  UISETP.GE.AND UP0, UPT, UR5, UR6, UPT ;  /* 0x000000060500728c */ /* 0x000fcc000bf06270 */
[----:B------:R-:W-:-:S13]  /*13620*/  PLOP3.LUT P0, PT, PT, PT, UP0, 0x80, 0x0 ;  /* 0x000000000000781c */ /* 0x000fda0003f0f008 */
[----:B------:R-:W-:Y:S05]  /*13630*/  @!P0 BRA `(.L_x_11468) ;  /* 0xfffffed800b88947 */ /* 0x000fea000383ffff */
[----:B------:R-:W-:Y:S05]  /*13640*/  EXIT ;  /* 0x000000000000794d */ /* 0x000fea0003800000 */
.L_x_11363:
        /* <DEDUP_REMOVED lines=18> */
.L_x_11469:
        /* <DEDUP_REMOVED lines=43> */
.L_x_11473:
        /* <DEDUP_REMOVED lines=39> */
.L_x_11471:
        /* <DEDUP_REMOVED lines=12> */
.L_x_11474:
        /* <DEDUP_REMOVED lines=63> */
.L_x_11475:
        /* <DEDUP_REMOVED lines=61> */
.L_x_11476:
[----:B01----:R-:W-:-:S05]  /*14510*/  LOP3.LUT R3, RZ, R2, RZ, 0x33, !PT ;  /* 0x00000002ff037212 */ /* 0x003fca00078e33ff */
[----:B------:R-:W-:-:S05]  /*14520*/  IMAD.IADD R2, R4, 0x1, R3 ;  /* 0x0000000104027824 */ /* 0x000fca00078e0203 */
[----:B------:R1:W-:Y:S01]  /*14530*/  STL [R1+0x4], R2 ;  /* 0x0000040201007387 */ /* 0x0003e20000100800 */
[----:B------:R-:W-:Y:S05]  /*14540*/  BRA `(.L_x_11477) ;  /* 0x0000000000107947 */ /* 0x000fea0003800000 */
.L_x_11472:
[----:B------:R-:W-:Y:S01]  /*14550*/  IMAD.U32 R2, RZ, RZ, UR6 ;  /* 0x00000006ff027e24 */ /* 0x000fe2000f8e00ff */
[----:B------:R0:W-:Y:S04]  /*14560*/  STL [R1+0x4], RZ ;  /* 0x000004ff01007387 */ /* 0x0001e80000100800 */
[----:B------:R0:W-:Y:S04]  /*14570*/  STL [R1+0x8], RZ ;  /* 0x000008ff01007387 */ /* 0x0001e80000100800 */
[----:B------:R0:W-:Y:S02]  /*14580*/  STL [R1], R2 ;  /* 0x0000000201007387 */ /* 0x0001e40000100800 */
.L_x_11477:
        /* <DEDUP_REMOVED lines=10> */
.L_x_11470:
        /* <DEDUP_REMOVED lines=9> */
[C---:B----4-:R-:W-:Y:S01]  /*146c0*/  IMAD.SHL.U32 R0, R6.reuse, 0x8, RZ ;  /* 0x0000000806007824 */ /* 0x050fe200078e00ff */
        /* <DEDUP_REMOVED lines=20> */
.L_x_11590:
[----:B--23--:R-:W2:Y:S01]  /*14810*/  LDL R9, [R1+0xc] ;  /* 0x00000c0001097983 */ /* 0x00cea20000100800 */
        /* <DEDUP_REMOVED lines=46> */
.L_x_11479:
        /* <DEDUP_REMOVED lines=16> */
.L_x_11480:
[----:B------:R-:W-:Y:S05]  /*14c00*/  @!P1 BRA `(.L_x_11481) ;  /* 0x00000000000c9947 */ /* 0x000fea0003800000 */
[----:B------:R-:W3:Y:S04]  /*14c10*/  LDG.E R6, desc[UR40][R2.64] ;  /* 0x0000002802067981 */ /* 0x000ee8000c1e1900 */
[----:B------:R-:W3:Y:S02]  /*14c20*/  LDG.E R2, desc[UR40][R2.64+0x4] ;  /* 0x0000042802027981 */ /* 0x000ee4000c1e1900 */
[----:B---3--:R-:W-:-:S07]  /*14c30*/  IMAD.IADD R6, R2, 0x1, -R6 ;  /* 0x0000000102067824 */ /* 0x008fce00078e0a06 */
.L_x_11481:
        /* <DEDUP_REMOVED lines=34> */
.L_x_11484:
[----:B------:R-:W-:-:S13]  /*14e60*/  ISETP.NE.AND P0, PT, R3, 0x1, PT ;  /* 0x000000010300780c */ /* 0x000fda0003f05270 */
[----:B------:R-:W2:Y:S02]  /*14e70*/  @P0 LDC.64 R4, c[0x0][0x9e8] ;  /* 0x00027a00ff040b82 */ /* 0x000ea40000000a00 */
[----:B--2---:R-:W-:-:S05]  /*14e80*/  @P0 IMAD.HI.U32 R4, R8, R4, RZ ;  /* 0x0000000408040227 */ /* 0x004fca00078e00ff */
[----:B------:R-:W-:-:S07]  /*14e90*/  @P0 SHF.R.U32.HI R8, RZ, R5, R4 ;  /* 0x00000005ff080219 */ /* 0x000fce0000011604 */
.L_x_11485:
[----:B------:R-:W-:Y:S05]  /*14ea0*/  BSYNC B0 ;  /* 0x0000000000007941 */ /* 0x000fea0003800000 */
.L_x_11483:
[----:B------:R-:W-:-:S05]  /*14eb0*/  IMAD R8, R8, R3, R3 ;  /* 0x0000000308087224 */ /* 0x000fca00078e0203 */
[----:B------:R-:W-:-:S07]  /*14ec0*/  VIMNMX R2, R2, R8, PT ;  /* 0x0000000802027248 */ /* 0x000fce0003fe0100 */
.L_x_11482:
        /* <DEDUP_REMOVED lines=25> */
.L_x_11488:
[----:B------:R-:W-:-:S13]  /*15060*/  ISETP.NE.AND P0, PT, R3, 0x1, PT ;  /* 0x000000010300780c */ /* 0x000fda0003f05270 */
[----:B--2---:R-:W2:Y:S02]  /*15070*/  @P0 LDC.64 R4, c[0x0][0x9e8] ;  /* 0x00027a00ff040b82 */ /* 0x004ea40000000a00 */
[----:B--2---:R-:W-:-:S05]  /*15080*/  @P0 IMAD.HI.U32 R4, R6, R4, RZ ;  /* 0x0000000406040227 */ /* 0x004fca00078e00ff */
[----:B------:R-:W-:-:S07]  /*15090*/  @P0 SHF.R.U32.HI R6, RZ, R5, R4 ;  /* 0x00000005ff060219 */ /* 0x000fce0000011604 */
.L_x_11489:
[----:B------:R-:W-:Y:S05]  /*150a0*/  BSYNC B0 ;  /* 0x0000000000007941 */ /* 0x000fea0003800000 */
.L_x_11487:
[----:B------:R-:W-:-:S05]  /*150b0*/  IMAD R3, R6, R3, RZ ;  /* 0x0000000306037224 */ /* 0x000fca00078e02ff */
[----:B------:R-:W-:-:S07]  /*150c0*/  VIMNMX R2, R2, R3, !PT ;  /* 0x0000000302027248 */ /* 0x000fce0007fe0100 */
.L_x_11486:
        /* <DEDUP_REMOVED lines=44> */
.L_x_11491:
[----:B------:R-:W-:Y:S05]  /*15390*/  BSYNC B0 ;  /* 0x0000000000007941 */ /* 0x000fea0003800000 */
.L_x_11490:
        /* <DEDUP_REMOVED lines=26> */
.L_x_11493:
        /* <DEDUP_REMOVED lines=20> */
.L_x_11496:
[----:B------:R-:W-:Y:S05]  /*15680*/  BSYNC B6 ;  /* 0x0000000000067941 */ /* 0x000fea0003800000 */
.L_x_11495:
        /* <DEDUP_REMOVED lines=20> */
.L_x_11499:
        /* <DEDUP_REMOVED lines=15> */
.L_x_11498:
[----:B------:R-:W-:Y:S05]  /*158c0*/  BSYNC B6 ;  /* 0x0000000000067941 */ /* 0x000fea0003800000 */
.L_x_11497:
        /* <DEDUP_REMOVED lines=24> */
.L_x_11606:
        /* <DEDUP_REMOVED lines=9> */
.L_x_11609:
        /* <DEDUP_REMOVED lines=24> */
.L_x_11503:
[----:B------:R-:W4:Y:S04]  /*15c60*/  LDL R0, [R1+0x10] ;  /* 0x0000100001007983 */ /* 0x000f280000100800 */
[----:B---3--:R-:W3:Y:S01]  /*15c70*/  LDL R2, [R1+0x14] ;  /* 0x0000140001027983 */ /* 0x008ee20000100800 */
[----:B----4-:R-:W-:Y:S01]  /*15c80*/  IMAD R0, R0, 0x8, R19 ;  /* 0x0000000800007824 */ /* 0x010fe200078e0213 */
[----:B---3--:R-:W-:-:S04]  /*15c90*/  SHF.L.U32 R2, R2, 0x1f, RZ ;  /* 0x0000001f02027819 */ /* 0x008fc800000006ff */
[----:B------:R-:W3:Y:S02]  /*15ca0*/  SYNCS.PHASECHK.TRANS64.TRYWAIT P0, [R0+URZ+0x22840], R2 ;  /* 0x02284002000075a7 */ /* 0x000ee4000800017f */
[----:B---3--:R-:W-:Y:S05]  /*15cb0*/  @!P0 BRA `(.L_x_11504) ;  /* 0x0000004c00f88947 */ /* 0x008fea0003800000 */
.L_x_11610:
        /* <DEDUP_REMOVED lines=11> */
.L_x_11505:
[----:B-1----:R-:W4:Y:S04]  /*15d70*/  LDL R4, [R1+0x10] ;  /* 0x0000100001047983 */ /* 0x002f280000100800 */
[----:B------:R-:W2:Y:S04]  /*15d80*/  LDL R3, [R1+0x20] ;  /* 0x0000200001037983 */ /* 0x000ea80000100800 */
[----:B---3--:R-:W3:Y:S01]  /*15d90*/  LDL R2, [R1+0x18] ;  /* 0x0000180001027983 */ /* 0x008ee20000100800 */
[----:B------:R-:W-:Y:S01]  /*15da0*/  R2UR UR9, R0 ;  /* 0x00000000000972ca */ /* 0x000fe200000e0000 */
[----:B------:R-:W-:Y:S01]  /*15db0*/  UIADD3 UR6, UP0, UR38, 0x370, URZ ;  /* 0x0000037026067890 */ /* 0x000fe2000ff1e03f */
[----:B------:R-:W-:Y:S01]  /*15dc0*/  R2UR UR12, R17 ;  /* 0x00000000110c72ca */ /* 0x000fe200000e0000 */
[----:B------:R-:W-:Y:S01]  /*15dd0*/  UMOV UR5, 0x14f00000 ;  /* 0x14f0000000057882 */ /* 0x000fe20000000000 */
[----:B-----5:R-:W-:Y:S01]  /*15de0*/  R2UR UR13, R16 ;  /* 0x00000000100d72ca */ /* 0x020fe200000e0000 */
[----:B------:R-:W-:Y:S01]  /*15df0*/  UIADD3.X UR7, URZ, UR39, URZ, UP0, !UPT ;  /* 0x000000273f077290 */ /* 0x000fe200087fe43f */
[----:B------:R-:W-:Y:S01]  /*15e00*/  PLOP3.LUT P0, PT, PT, PT, PT, 0x80, 0x0 ;  /* 0x000000000000781c */ /* 0x000fe20003f0f070 */
[----:B------:R-:W-:Y:S01]  /*15e10*/  UMOV UR10, URZ ;  /* 0x0000003f000a7c82 */ /* 0x000fe20008000000 */
[----:B------:R-:W-:-:S05]  /*15e20*/  LOP3.LUT R18, R18, 0xfffffffe, RZ, 0xc0, !PT ;  /* 0xfffffffe12127812 */ /* 0x000fca00078ec0ff */
[----:B------:R-:W-:-:S06]  /*15e30*/  UIADD3 UR9, UR9, 0x22830, URZ ;  /* 0x0002283009097890 */ /* 0x000fcc000fffe03f */
[----:B------:R-:W-:Y:S01]  /*15e40*/  @P0 LOP3.LUT R18, R18, 0x1, RZ, 0xfc, !PT ;  /* 0x0000000112120812 */ /* 0x000fe200078efcff */
[----:B----4-:R-:W-:Y:S01]  /*15e50*/  IMAD R0, R4, 0x3000, R19 ;  /* 0x0000300004007824 */ /* 0x010fe200078e0213 */
[----:B--2---:R-:W-:-:S04]  /*15e60*/  R2UR UR11, R3 ;  /* 0x00000000030b72ca */ /* 0x004fc800000e0000 */
[----:B------:R-:W-:Y:S02]  /*15e70*/  R2UR UR8, R0 ;  /* 0x00000000000872ca */ /* 0x000fe400000e0000 */
[----:B---3--:R-:W-:-:S11]  /*15e80*/  R2UR UR4, R2 ;  /* 0x00000000020472ca */ /* 0x008fd600000e0000 */
[----:B------:R-:W-:Y:S02]  /*15e90*/  UIADD3 UR8, UR8, 0x1c400, URZ ;  /* 0x0001c40008087890 */ /* 0x000fe4000fffe03f */
[----:B------:R-:W-:-:S03]  /*15ea0*/  UIMAD UR11, UR11, 0x60, UR4 ;  /* 0x000000600b0b78a4 */ /* 0x000fc6000f8e0204 */
[----:B------:R-:W-:-:S06]  /*15eb0*/  UMOV UR4, 0x0 ;  /* 0x0000000000047882 */ /* 0x000fcc0000000000 */
[----:B------:R3:W-:Y:S02]  /*15ec0*/  UTMALDG.4D [UR8], [UR6], desc[UR4] ;  /* 0x00000408060075b4 */ /* 0x0007e40008019000 */
[----:B---3--:R-:W-:Y:S01]  /*15ed0*/  NOP ;  /* 0x0000000000007918 */ /* 0x008fe20000000000 */
.L_x_11501:
        /* <DEDUP_REMOVED lines=31> */
.L_x_11507:
[----:B------:R-:W-:Y:S05]  /*160d0*/  BSYNC B6 ;  /* 0x0000000000067941 */ /* 0x000fea0003800000 */
.L_x_11506:
        /* <DEDUP_REMOVED lines=124> */
[----:B0-----:R-:W0:Y:S03]  /*168a0*/  SHFL.IDX PT, R6, R2, 0x6, 0x181f ;  /* 0x00d81f0002067f89 */ /* 0x001e2600000e0000 */
[----:B-1----:R-:W-:-:S05]  /*168b0*/  @!P1 LEA R5, P2, R9, R5, 0x1 ;  /* 0x0000000509059211 */ /* 0x002fca00078408ff */
[----:B0-----:R-:W-:-:S04]  /*168c0*/  @!P1 IMAD.X R6, RZ, RZ, R6, P2 ;  /* 0x000000ffff069224 */ /* 0x001fc800010e0606 */
[----:B------:R-:W-:Y:S02]  /*168d0*/  @!P1 IMAD.MOV.U32 R7, RZ, RZ, R6 ;  /* 0x000000ffff079224 */ /* 0x000fe400078e0006 */
[----:B------:R-:W-:Y:S02]  /*168e0*/  @!P1 IMAD.MOV.U32 R6, RZ, RZ, R5 ;  /* 0x000000ffff069224 */ /* 0x000fe400078e0005 */
[----:B------:R0:W1:Y:S04]  /*168f0*/  SHFL.IDX PT, R5, R2, 0x7, 0x181f ;  /* 0x00f81f0002057f89 */ /* 0x00006800000e0000 */
[----:B------:R0:W-:Y:S02]  /*16900*/  @!P1 LDGSTS.E.BYPASS.LTC128B.128 [R8+0x1b400], desc[UR40][R6.64], !P0 ;  /* 0x1b40000006089fae */ /* 0x0001e4000c101d68 */
.L_x_11627:
[----:B------:R-:W-:-:S05]  /*16910*/  VIADD R3, R3, 0x70 ;  /* 0x0000007003037836 */ /* 0x000fca0000000000 */
[----:B------:R-:W-:-:S13]  /*16920*/  ISETP.GE.AND P1, PT, R3, R4, PT ;  /* 0x000000040300720c */ /* 0x000fda0003f26270 */
[----:B0-----:R-:W-:-:S05]  /*16930*/  @!P1 LEA R2, P2, R9, R0, 0x1 ;  /* 0x0000000009029211 */ /* 0x001fca00078408ff */
[----:B-1----:R-:W-:-:S05]  /*16940*/  @!P1 IMAD.X R3, RZ, RZ, R5, P2 ;  /* 0x000000ffff039224 */ /* 0x002fca00010e0605 */
[----:B------:R-:W-:Y:S01]  /*16950*/  @!PT LDS RZ, [RZ] ;  /* 0x00000000fffff984 */ /* 0x000fe20000000800 */
[----:B------:R-:W-:Y:S01]  /*16960*/  @!PT LDS RZ, [RZ] ;  /* 0x00000000fffff984 */ /* 0x000fe20000000800 */
[----:B------:R-:W-:Y:S01]  /*16970*/  @!PT LDS RZ, [RZ] ;  /* 0x00000000fffff984 */ /* 0x000fe20000000800 */
[----:B------:R0:W-:Y:S01]  /*16980*/  @!P1 LDGSTS.E.BYPASS.LTC128B.128 [R8+0x1bc00], desc[UR40][R2.64], !P0 ;  /* 0x1bc0000002089fae */ /* 0x0001e2000c101d68 */
[----:B------:R-:W-:Y:S01]  /*16990*/  PLOP3.LUT P0, PT, PT, PT, PT, 0x80, 0x0 ;  /* 0x000000000000781c */ /* 0x000fe20003f0f070 */
[----:B------:R-:W-:-:S12]  /*169a0*/  NOP ;  /* 0x0000000000007918 */ /* 0x000fd80000000000 */
.L_x_11509:
        /* <DEDUP_REMOVED lines=18> */
.L_x_11628:
[----:B------:R-:W-:Y:S05]  /*16ad0*/  BSYNC B0 ;  /* 0x0000000000007941 */ /* 0x000fea0003800000 */
.L_x_11510:
[----:B------:R-:W-:Y:S01]  /*16ae0*/  LOP3.LUT P0, RZ, R18, 0x1, RZ, 0xc0, !PT ;  /* 0x0000000112ff7812 */ /* 0x000fe2000780c0ff */
[----:B------:R-:W-:-:S12]  /*16af0*/  BSSY B0, `(.L_x_11512) ;  /* 0x000005b000007945 */ /* 0x000fd80003800000 */
[----:B------:R-:W-:Y:S05]  /*16b00*/  @!P0 BRA `(.L_x_11513) ;  /* 0x0000000400648947 */ /* 0x000fea0003800000 */
[----:B------:R-:W2:Y:S04]  /*16b10*/  LDL R2, [R1+0x10] ;  /* 0x0000100001027983 */ /* 0x000ea80000100800 */
[----:B------:R-:W0:Y:S01]  /*16b20*/  LDL R4, [R1+0x14] ;  /* 0x0000140001047983 */ /* 0x000e220000100800 */
[----:B------:R-:W-:Y:S01]  /*16b30*/  BSSY B1, `(.L_x_11514) ;  /* 0x0000008000017945 */ /* 0x000fe20003800000 */
[----:B------:R-:W1:Y:S02]  /*16b40*/  S2R R3, SR_TID.X ;  /* 0x0000000000037919 */ /* 0x000e640000002100 */
[----:B-1----:R-:W-:-:S04]  /*16b50*/  LOP3.LUT R3, R3, 0x7f, RZ, 0xc0, !PT ;  /* 0x0000007f03037812 */ /* 0x002fc800078ec0ff */
[----:B------:R-:W-:Y:S01]  /*16b60*/  ISETP.NE.AND P1, PT, R3, RZ, PT ;  /* 0x000000ff0300720c */ /* 0x000fe20003f25270 */
[----:B--2---:R-:W-:Y:S01]  /*16b70*/  IMAD R2, R2, 0x8, R19 ;  /* 0x0000000802027824 */ /* 0x004fe200078e0213 */
[----:B0-----:R-:W-:-:S04]  /*16b80*/  SHF.L.U32 R0, R4, 0x1f, RZ ;  /* 0x0000001f04007819 */ /* 0x001fc800000006ff */
[----:B------:R-:W0:Y:S02]  /*16b90*/  SYNCS.PHASECHK.TRANS64.TRYWAIT P0, [R2+URZ+0x22860], R0 ;  /* 0x02286000020075a7 */ /* 0x000e24000800017f */
[----:B0-----:R-:W-:Y:S05]  /*16ba0*/  @!P0 BRA `(.L_x_11515) ;  /* 0x0000004800f88947 */ /* 0x001fea0003800000 */
.L_x_11629:
[----:B------:R-:W-:Y:S05]  /*16bb0*/  BSYNC B1 ;  /* 0x0000000000017941 */ /* 0x000fea0003800000 */
.L_x_11514:
        /* <DEDUP_REMOVED lines=9> */
.L_x_11517:
[----:B------:R-:W-:Y:S05]  /*16c50*/  BSYNC B1 ;  /* 0x0000000000017941 */ /* 0x000fea0003800000 */
.L_x_11516:
        /* <DEDUP_REMOVED lines=13> */
.L_x_11518:
        /* <DEDUP_REMOVED lines=15> */
.L_x_11519:
        /* <DEDUP_REMOVED lines=15> */
.L_x_11520:
        /* <DEDUP_REMOVED lines=15> */
.L_x_11521:
        /* <DEDUP_REMOVED lines=10> */
.L_x_11513:
[----:B------:R-:W-:Y:S05]  /*170a0*/  BSYNC B0 ;  /* 0x0000000000007941 */ /* 0x000fea0003800000 */
.L_x_11512:
        /* <DEDUP_REMOVED lines=61> */
.L_x_11528:
        /* <DEDUP_REMOVED lines=8> */
.L_x_11630:
[----:B------:R-:W-:Y:S05]  /*17500*/  BSYNC B3 ;  /* 0x0000000000037941 */ /* 0x000fea0003800000 */
.L_x_11529:
        /* <DEDUP_REMOVED lines=9> */
.L_x_11532:
[----:B------:R-:W-:Y:S05]  /*175a0*/  BSYNC B3 ;  /* 0x0000000000037941 */ /* 0x000fea0003800000 */
.L_x_11531:
        /* <DEDUP_REMOVED lines=13> */
.L_x_11533:
        /* <DEDUP_REMOVED lines=13> */
.L_x_11631:
[----:B------:R-:W-:Y:S05]  /*17750*/  BSYNC B3 ;  /* 0x0000000000037941 */ /* 0x000fea0003800000 */
.L_x_11534:
        /* <DEDUP_REMOVED lines=11> */
.L_x_11537:
[----:B------:R-:W-:Y:S05]  /*17810*/  BSYNC B3 ;  /* 0x0000000000037941 */ /* 0x000fea0003800000 */
.L_x_11536:
        /* <DEDUP_REMOVED lines=10> */
.L_x_11538:
        /* <DEDUP_REMOVED lines=15> */
.L_x_11539:
        /* <DEDUP_REMOVED lines=15> */
.L_x_11540:
        /* <DEDUP_REMOVED lines=15> */
.L_x_11541:
        /* <DEDUP_REMOVED lines=10> */
.L_x_11527:
[----:B------:R-:W-:Y:S05]  /*17c30*/  BSYNC B1 ;  /* 0x0000000000017941 */ /* 0x000fea0003800000 */
.L_x_11526:
[----:B------:R-:W2:Y:S02]  /*17c40*/  LDL.LU R5, [R1+0x30] ;  /* 0x0000300001057983 */ /* 0x000ea40000300800 */
[----:B--2---:R-:W-:-:S07]  /*17c50*/  VIADD R0, R5, 0xfffffffd ;  /* 0xfffffffd05007836 */ /* 0x004fce0000000000 */
.L_x_11525:
[----:B------:R-:W-:Y:S05]  /*17c60*/  BSYNC B2 ;  /* 0x0000000000027941 */ /* 0x000fea0003800000 */
.L_x_11524:
[----:B------:R-:W-:-:S05]  /*17c70*/  VIADD R8, R8, 0xfffffffe ;  /* 0xfffffffe08087836 */ /* 0x000fca0000000000 */
[----:B------:R-:W-:-:S13]  /*17c80*/  ISETP.NE.AND P0, PT, R8, R4, PT ;  /* 0x000000040800720c */ /* 0x000fda0003f05270 */
[----:B------:R-:W-:Y:S05]  /*17c90*/  @!P0 BRA `(.L_x_11523) ;  /* 0x0000001400008947 */ /* 0x000fea0003800000 */
.L_x_11574:
        /* <DEDUP_REMOVED lines=35> */
.L_x_11544:
        /* <DEDUP_REMOVED lines=8> */
.L_x_11632:
[----:B------:R-:W-:Y:S05]  /*17f50*/  BSYNC B2 ;  /* 0x0000000000027941 */ /* 0x000fea0003800000 */
.L_x_11545:
        /* <DEDUP_REMOVED lines=9> */
.L_x_11548:
[----:B------:R-:W-:Y:S05]  /*17ff0*/  BSYNC B2 ;  /* 0x0000000000027941 */ /* 0x000fea0003800000 */
.L_x_11547:
        /* <DEDUP_REMOVED lines=12> */
.L_x_11549:
        /* <DEDUP_REMOVED lines=13> */
.L_x_11633:
[----:B------:R-:W-:Y:S05]  /*18190*/  BSYNC B2 ;  /* 0x0000000000027941 */ /* 0x000fea0003800000 */
.L_x_11550:
        /* <DEDUP_REMOVED lines=11> */
.L_x_11553:
[----:B------:R-:W-:Y:S05]  /*18250*/  BSYNC B2 ;  /* 0x0000000000027941 */ /* 0x000fea0003800000 */
.L_x_11552:
        /* <DEDUP_REMOVED lines=9> */
.L_x_11554:
        /* <DEDUP_REMOVED lines=15> */
.L_x_11555:
        /* <DEDUP_REMOVED lines=15> */
.L_x_11556:
        /* <DEDUP_REMOVED lines=15> */
.L_x_11557:
        /* <DEDUP_REMOVED lines=10> */
.L_x_11543:
[----:B------:R-:W-:Y:S05]  /*18660*/  BSYNC B1 ;  /* 0x0000000000017941 */ /* 0x000fea0003800000 */
.L_x_11542:
        /* <DEDUP_REMOVED lines=35> */
.L_x_11560:
        /* <DEDUP_REMOVED lines=8> */
.L_x_11634:
[----:B------:R-:W-:Y:S05]  /*18920*/  BSYNC B2 ;  /* 0x0000000000027941 */ /* 0x000fea0003800000 */
.L_x_11561:
        /* <DEDUP_REMOVED lines=9> */
.L_x_11564:
[----:B------:R-:W-:Y:S05]  /*189c0*/  BSYNC B2 ;  /* 0x0000000000027941 */ /* 0x000fea0003800000 */
.L_x_11563:
        /* <DEDUP_REMOVED lines=13> */
.L_x_11565:
        /* <DEDUP_REMOVED lines=13> */
.L_x_11635:
[----:B------:R-:W-:Y:S05]  /*18b70*/  BSYNC B2 ;  /* 0x0000000000027941 */ /* 0x000fea0003800000 */
.L_x_11566:
        /* <DEDUP_REMOVED lines=11> */
.L_x_11569:
[----:B------:R-:W-:Y:S05]  /*18c30*/  BSYNC B2 ;  /* 0x0000000000027941 */ /* 0x000fea0003800000 */
.L_x_11568:
        /* <DEDUP_REMOVED lines=10> */
.L_x_11570:
        /* <DEDUP_REMOVED lines=15> */
.L_x_11571:
        /* <DEDUP_REMOVED lines=15> */
.L_x_11572:
        /* <DEDUP_REMOVED lines=15> */
.L_x_11573:
        /* <DEDUP_REMOVED lines=10> */
.L_x_11559:
[----:B------:R-:W-:Y:S05]  /*19050*/  BSYNC B1 ;  /* 0x0000000000017941 */ /* 0x000fea0003800000 */
.L_x_11558:
[----:B------:R-:W2:Y:S01]  /*19060*/  LDL R5, [R1+0x1c] ;  /* 0x00001c0001057983 */ /* 0x000ea20000100800 */
[----:B------:R-:W-:Y:S01]  /*19070*/  VIADD R0, R0, 0xfffffffe ;  /* 0xfffffffe00007836 */ /* 0x000fe20000000000 */
[----:B--2---:R-:W-:-:S13]  /*19080*/  ISETP.GT.AND P0, PT, R6, R5, PT ;  /* 0x000000050600720c */ /* 0x004fda0003f04270 */
[----:B------:R-:W-:Y:S05]  /*19090*/  @P0 BRA `(.L_x_11574) ;  /* 0xffffffec00000947 */ /* 0x000fea000383ffff */
.L_x_11523:
[----:B------:R-:W-:Y:S05]  /*190a0*/  BSYNC B0 ;  /* 0x0000000000007941 */ /* 0x000fea0003800000 */
.L_x_11522:
        /* <DEDUP_REMOVED lines=25> */
.L_x_11576:
[----:B------:R-:W-:Y:S05]  /*19240*/  BSYNC B0 ;  /* 0x0000000000007941 */ /* 0x000fea0003800000 */
.L_x_11575:
[----:B------:R-:W-:-:S05]  /*19250*/  SEL R0, R0, RZ, P0 ;  /* 0x000000ff00007207 */ /* 0x000fca0000000000 */
[----:B------:R3:W-:Y:S02]  /*19260*/  STL [R1+0x10], R0 ;  /* 0x0000100001007387 */ /* 0x0007e40000100800 */
.L_x_11494:
[----:B------:R-:W-:Y:S05]  /*19270*/  BSYNC B7 ;  /* 0x0000000000077941 */ /* 0x000fea0003800000 */
.L_x_11492:
        /* <DEDUP_REMOVED lines=13> */
.L_x_11577:
[----:B------:R-:W5:Y:S01]  /*19350*/  S2R R16, SR_TID.X ;  /* 0x0000000000107919 */ /* 0x000f620000002100 */
[----:B------:R-:W-:Y:S01]  /*19360*/  UMOV UR4, 0xffffffff ;  /* 0xffffffff00047882 */ /* 0x000fe20000000000 */
[----:B-----5:R-:W-:-:S04]  /*19370*/  LOP3.LUT R16, R16, 0x1f, RZ, 0xc0, !PT ;  /* 0x0000001f10107812 */ /* 0x020fc800078ec0ff */
[----:B------:R-:W-:Y:S01]  /*19380*/  ISETP.NE.AND P0, PT, R16, 0x1f, PT ;  /* 0x0000001f1000780c */ /* 0x000fe20003f05270 */
[----:B------:R-:W-:-:S12]  /*19390*/  BRA.DIV UR4, `(.L_x_11579) ;  /* 0x0000002604887947 */ /* 0x000fd8000b800000 */
[----:B-1----:R-:W0:Y:S01]  /*193a0*/  LDL.LU R3, [R1] ;  /* 0x0000000001037983 */ /* 0x002e220000300800 */
[----:B------:R-:W-:-:S03]  /*193b0*/  ULDC UR4, c[0x0][0xc3c] ;  /* 0x00030f0000047ab9 */ /* 0x000fc60000000800 */
[----:B------:R-:W3:Y:S01]  /*193c0*/  LDL R4, [R1+0xc] ;  /* 0x00000c0001047983 */ /* 0x000ee20000100800 */
[----:B0-2---:R-:W-:Y:S02]  /*193d0*/  IMAD.MOV.U32 R10, RZ, RZ, R3 ;  /* 0x000000ffff0a7224 */ /* 0x005fe400078e0003 */
        /* <DEDUP_REMOVED lines=37> */
.L_x_11645:
[----:B------:R-:W-:Y:S02]  /*19630*/  ULDC UR4, c[0x0][0xc38] ;  /* 0x00030e0000047ab9 */ /* 0x000fe40000000800 */
[----:B------:R-:W-:-:S04]  /*19640*/  IMAD.U32 R7, RZ, RZ, UR4 ;  /* 0x00000004ff077e24 */ /* 0x000fc8000f8e00ff */
[----:B-1----:R-:W-:-:S04]  /*19650*/  IMAD R10, R14, R7, RZ ;  /* 0x000000070e0a7224 */ /* 0x002fc800078e02ff */
[----:B------:R-:W-:-:S05]  /*19660*/  IMAD.IADD R4, R9, 0x1, R10 ;  /* 0x0000000109047824 */ /* 0x000fca00078e020a */
[----:B------:R-:W-:-:S13]  /*19670*/  ISETP.GT.AND P6, PT, R4, R0, PT ;  /* 0x000000000400720c */ /* 0x000fda0003fc4270 */
[----:B------:R-:W-:Y:S05]  /*19680*/  @P6 BRA `(.L_x_11580) ;  /* 0x0000000000ac6947 */ /* 0x000fea0003800000 */
.L_x_11583:
        /* <DEDUP_REMOVED lines=37> */
.L_x_11653:
[----:B------:R-:W-:Y:S02]  /*198e0*/  ULDC UR4, c[0x0][0xc38] ;  /* 0x00030e0000047ab9 */ /* 0x000fe40000000800 */
[----:B------:R-:W-:-:S04]  /*198f0*/  IMAD.U32 R7, RZ, RZ, UR4 ;  /* 0x00000004ff077e24 */ /* 0x000fc8000f8e00ff */
[----:B-1----:R-:W-:-:S04]  /*19900*/  IMAD R10, R14, R7, RZ ;  /* 0x000000070e0a7224 */ /* 0x002fc800078e02ff */
[----:B------:R-:W-:-:S05]  /*19910*/  IMAD.IADD R4, R10, 0x1, R4 ;  /* 0x000000010a047824 */ /* 0x000fca00078e0204 */
[----:B------:R-:W-:-:S13]  /*19920*/  ISETP.GT.AND P6, PT, R4, R0, PT ;  /* 0x000000000400720c */ /* 0x000fda0003fc4270 */
[----:B------:R-:W-:Y:S05]  /*19930*/  @!P6 BRA `(.L_x_11583) ;  /* 0xfffffffc0054e947 */ /* 0x000fea000383ffff */
.L_x_11580:
        /* <DEDUP_REMOVED lines=12> */
.L_x_11658:
[----:B------:R-:W-:-:S13]  /*19a00*/  ISETP.NE.AND P0, PT, R3, RZ, PT ;  /* 0x000000ff0300720c */ /* 0x000fda0003f05270 */
[----:B------:R-:W-:Y:S05]  /*19a10*/  @!P0 BRA `(.L_x_11585) ;  /* 0x0000000000108947 */ /* 0x000fea0003800000 */
[----:B------:R-:W-:Y:S01]  /*19a20*/  UMOV UR4, 0xffffffff ;  /* 0xffffffff00047882 */ /* 0x000fe20000000000 */
[----:B------:R-:W-:Y:S02]  /*19a30*/  VIADD R12, R9, 0xffffffff ;  /* 0xffffffff090c7836 */ /* 0x000fe40000000000 */
[----:B------:R-:W-:Y:S05]  /*19a40*/  BRA.DIV UR4, `(.L_x_11586) ;  /* 0x0000002a044c7947 */ /* 0x000fea000b800000 */
[----:B------:R1:W2:Y:S02]  /*19a50*/  SHFL.IDX PT, R8, R2, R12, 0x1f ;  /* 0x00001f0c02087589 */ /* 0x0002a400000e0000 */
.L_x_11585:
        /* <DEDUP_REMOVED lines=62> */
.L_x_11587:
        /* <DEDUP_REMOVED lines=50> */
[----:B------:R-:W-:Y:S02]  /*1a160*/  ISETP.GE.AND P2, PT, R3, RZ, PT ;  /* 0x000000ff0300720c */ /* 0x000fe40003f46270 */
[----:B------:R-:W-:-:S09]  /*1a170*/  IADD3 R3, R8, 0x1000000, R0 ;  /* 0x0100000008037810 */ /* 0x000fd20007ffe000 */
        /* <DEDUP_REMOVED lines=8> */
[----:B------:R-:W-:Y:S02]  /*1a200*/  IMAD R3, R2, R6, R3 ;  /* 0x0000000602037224 */ /* 0x000fe400078e0203 */
[----:B------:R-:W-:-:S03]  /*1a210*/  IMAD.MOV.U32 R0, RZ, RZ, R2 ;  /* 0x000000ffff007224 */ /* 0x000fc600078e0002 */
[----:B------:R0:W-:Y:S04]  /*1a220*/  STL [R1+0x8], R3 ;  /* 0x0000080301007387 */ /* 0x0001e80000100800 */
.L_x_11588:
[----:B0-----:R-:W-:-:S05]  /*1a230*/  LOP3.LUT R3, RZ, R0, RZ, 0x33, !PT ;  /* 0x00000000ff037212 */ /* 0x001fca00078e33ff */
[----:B------:R-:W-:-:S05]  /*1a240*/  IMAD.IADD R0, R4, 0x1, R3 ;  /* 0x0000000104007824 */ /* 0x000fca00078e0203 */
[----:B------:R0:W-:Y:S01]  /*1a250*/  STL [R1+0x4], R0 ;  /* 0x0000040001007387 */ /* 0x0001e20000100800 */
[----:B------:R-:W-:Y:S05]  /*1a260*/  BRA `(.L_x_11589) ;  /* 0x0000000000287947 */ /* 0x000fea0003800000 */
.L_x_11581:
        /* <DEDUP_REMOVED lines=10> */
.L_x_11589:
[----:B--2---:R-:W2:Y:S04]  /*1a310*/  LDL R3, [R1+0x8] ;  /* 0x0000080001037983 */ /* 0x004ea80000100800 */
[----:B-1----:R-:W3:Y:S04]  /*1a320*/  LDL R2, [R1+0xc] ;  /* 0x00000c0001027983 */ /* 0x002ee80000100800 */
[----:B------:R-:W4:Y:S04]  /*1a330*/  LDL R5, [R1+0x4] ;  /* 0x0000040001057983 */ /* 0x000f280000100800 */
[----:B------:R-:W4:Y:S01]  /*1a340*/  LDL R4, [R1] ;  /* 0x0000000001047983 */ /* 0x000f220000100800 */
[----:B0-----:R-:W0:Y:S01]  /*1a350*/  S2R R0, SR_TID.X ;  /* 0x0000000000007919 */ /* 0x001e220000002100 */
        /* <DEDUP_REMOVED lines=11> */
.L_x_11578:
[----:B---34-:R-:W3:Y:S01]  /*1a410*/  LDL R0, [R1+0xc] ;  /* 0x00000c0001007983 */ /* 0x018ee20000100800 */
[----:B------:R-:W-:Y:S02]  /*1a420*/  ULDC UR4, c[0x0][0xc3c] ;  /* 0x00030f0000047ab9 */ /* 0x000fe40000000800 */
[----:B---3--:R-:W-:-:S13]  /*1a430*/  ISETP.GE.AND P0, PT, R0, UR4, PT ;  /* 0x0000000400007c0c */ /* 0x008fda000bf06270 */
[----:B------:R-:W-:Y:S05]  /*1a440*/  @!P0 BRA `(.L_x_11590) ;  /* 0xffffffa000f08947 */ /* 0x000fea000383ffff */
[----:B------:R-:W-:Y:S05]  /*1a450*/  BSYNC B8 ;  /* 0x0000000000087941 */ /* 0x000fea0003800000 */
.L_x_11478:
[----:B----4-:R-:W4:Y:S01]  /*1a460*/  LDL.LU R0, [R1+0x48] ;  /* 0x0000480001007983 */ /* 0x010f220000300800 */
[----:B------:R-:W-:Y:S01]  /*1a470*/  BSSY B0, `(.L_x_11591) ;  /* 0x000000b000007945 */ /* 0x000fe20003800000 */
[----:B01----:R-:W0:Y:S01]  /*1a480*/  S2R R5, SR_CgaCtaId ;  /* 0x0000000000057919 */ /* 0x003e220000008800 */
[----:B----4-:R-:W-:-:S05]  /*1a490*/  VIADD R0, R0, 0x1 ;  /* 0x0000000100007836 */ /* 0x010fca0000000000 */
        /* <DEDUP_REMOVED lines=8> */
.L_x_11661:
[----:B------:R-:W-:Y:S05]  /*1a520*/  BSYNC B0 ;  /* 0x0000000000007941 */ /* 0x000fea0003800000 */
.L_x_11591:
[----:B------:R-:W-:-:S03]  /*1a530*/  UMOV UR4, 0xffffffff ;  /* 0xffffffff00047882 */ /* 0x000fc60000000000 */
[----:B------:R-:W-:Y:S05]  /*1a540*/  BRA.DIV UR4, `(.L_x_11593) ;  /* 0x0000001e04c87947 */ /* 0x000fea000b800000 */
[----:B------:R-:W1:Y:S02]  /*1a550*/  S2R R2, SR_TID.X ;  /* 0x0000000000027919 */ /* 0x000e640000002100 */
[----:B-1----:R-:W-:-:S04]  /*1a560*/  SHF.R.U32.HI R2, RZ, 0x5, R2 ;  /* 0x00000005ff027819 */ /* 0x002fc80000011602 */
[----:B------:R-:W-:-:S05]  /*1a570*/  LOP3.LUT R2, R2, 0x3, RZ, 0xc0, !PT ;  /* 0x0000000302027812 */ /* 0x000fca00078ec0ff */
[----:B------:R1:W2:Y:S02]  /*1a580*/  SHFL.IDX PT, R14, R2, RZ, 0x1f ;  /* 0x00001fff020e7589 */ /* 0x0002a400000e0000 */
.L_x_11664:
[----:B--2---:R-:W-:Y:S01]  /*1a590*/  ISETP.NE.AND P0, PT, R14, RZ, PT ;  /* 0x000000ff0e00720c */ /* 0x004fe20003f05270 */
[----:B------:R-:W-:-:S12]  /*1a5a0*/  BSSY B0, `(.L_x_11594) ;  /* 0x0000027000007945 */ /* 0x000fd80003800000 */
[----:B------:R-:W-:Y:S05]  /*1a5b0*/  @P0 BRA `(.L_x_11595) ;  /* 0x0000000000940947 */ /* 0x000fea0003800000 */
[----:B------:R-:W-:-:S03]  /*1a5c0*/  UMOV UR4, 0xffffffff ;  /* 0xffffffff00047882 */ /* 0x000fc60000000000 */
[----:B------:R-:W-:Y:S05]  /*1a5d0*/  BRA.DIV UR4, `(.L_x_11596) ;  /* 0x0000001e04d87947 */ /* 0x000fea000b800000 */
[----:B------:R-:W-:-:S13]  /*1a5e0*/  ELECT P6, URZ, PT ;  /* 0x00000000003f782f */ /* 0x000fda00038c0000 */
.L_x_11667:
[----:B------:R-:W-:Y:S05]  /*1a5f0*/  @!P6 BRA `(.L_x_11595) ;  /* 0x000000000084e947 */ /* 0x000fea0003800000 */
[----:B------:R-:W-:-:S06]  /*1a600*/  ULOP3.LUT UR4, UR36, 0x2, URZ, 0xfc, !UPT ;  /* 0x0000000224047892 */ /* 0x000fcc000f8efc3f */
[----:B-1----:R-:W-:-:S05]  /*1a610*/  IMAD.U32 R2, RZ, RZ, UR4 ;  /* 0x00000004ff027e24 */ /* 0x002fca000f8e00ff */
[----:B------:R-:W-:-:S13]  /*1a620*/  ISETP.NE.AND P2, PT, R2, 0x3, PT ;  /* 0x000000030200780c */ /* 0x000fda0003f45270 */
[----:B------:R-:W-:Y:S05]  /*1a630*/  @!P2 BRA `(.L_x_11597) ;  /* 0x000000000004a947 */ /* 0x000fea0003800000 */
[----:B------:R-:W-:Y:S01]  /*1a640*/  BPT.TRAP 0x1 ;  /* 0x000000040000795c */ /* 0x000fe20000300000 */
.L_x_11597:
[----:B0-----:R-:W2:Y:S04]  /*1a650*/  LDL R3, [R1+0x10] ;  /* 0x0000100001037983 */ /* 0x001ea80000100800 */
[----:B------:R-:W4:Y:S01]  /*1a660*/  LDL.LU R7, [R1+0x14] ;  /* 0x0000140001077983 */ /* 0x000f220000300800 */
[----:B------:R-:W-:-:S04]  /*1a670*/  VIADD R2, R0, 0x22840 ;  /* 0x0002284000027836 */ /* 0x000fc80000000000 */
[C---:B--2---:R-:W-:Y:S02]  /*1a680*/  IMAD R6, R3.reuse, 0x8, R2 ;  /* 0x0000000803067824 */ /* 0x044fe400078e0202 */
[----:B------:R-:W-:Y:S01]  /*1a690*/  VIADD R3, R3, 0x1 ;  /* 0x0000000103037836 */ /* 0x000fe20000000000 */
[----:B----4-:R-:W-:-:S04]  /*1a6a0*/  SHF.L.U32 R5, R7, 0x1f, RZ ;  /* 0x0000001f07057819 */ /* 0x010fc800000006ff */
        /* <DEDUP_REMOVED lines=8> */
.L_x_11668:
[----:B------:R-:W1:Y:S02]  /*1a730*/  SYNCS.PHASECHK.TRANS64.TRYWAIT P0, [R7+URZ], R2 ;  /* 0x00000002070075a7 */ /* 0x000e64000800017f */
[----:B-1----:R-:W-:Y:S05]  /*1a740*/  @!P0 BRA `(.L_x_11599) ;  /* 0x0000001c00b08947 */ /* 0x002fea0003800000 */
.L_x_11669:
[----:B------:R-:W-:Y:S05]  /*1a750*/  @!P2 BRA `(.L_x_11600) ;  /* 0x000000000004a947 */ /* 0x000fea0003800000 */
[----:B------:R-:W-:Y:S01]  /*1a760*/  BPT.TRAP 0x1 ;  /* 0x000000040000795c */ /* 0x000fe20000300000 */
.L_x_11600:
[----:B------:R-:W2:Y:S01]  /*1a770*/  LDL.LU R4, [R1+0x10] ;  /* 0x0000100001047983 */ /* 0x000ea20000300800 */
[----:B------:R-:W-:-:S04]  /*1a780*/  VIADD R0, R0, 0x22860 ;  /* 0x0002286000007836 */ /* 0x000fc80000000000 */
[----:B--2---:R-:W-:-:S04]  /*1a790*/  IMAD R4, R4, 0x8, R0 ;  /* 0x0000000804047824 */ /* 0x004fc800078e0200 */
[----:B------:R-:W2:Y:S02]  /*1a7a0*/  SYNCS.PHASECHK.TRANS64.TRYWAIT P0, [R4+URZ], R5 ;  /* 0x00000005040075a7 */ /* 0x000ea4000800017f */
[----:B--2---:R-:W-:Y:S05]  /*1a7b0*/  @!P0 BRA `(.L_x_11601) ;  /* 0x0000001c00a88947 */ /* 0x004fea0003800000 */
.L_x_11670:
[----:B------:R-:W-:-:S07]  /*1a7c0*/  IMAD R3, R3, 0x8, R0 ;  /* 0x0000000803037824 */ /* 0x000fce00078e0200 */
.L_x_11602:
[----:B----4-:R4:W0:Y:S02]  /*1a7d0*/  SYNCS.PHASECHK.TRANS64.TRYWAIT P0, [R3+URZ], R2 ;  /* 0x00000002030075a7 */ /* 0x010824000800017f */
[----:B0-----:R-:W-:Y:S05]  /*1a7e0*/  @!P0 NANOSLEEP.SYNCS 0x989680 ;  /* 0x009896800000895d */ /* 0x001fea0003900000 */
[----:B------:R-:W0:Y:S02]  /*1a7f0*/  @!P0 SYNCS.PHASECHK.TRANS64 P0, [R3+URZ], R2 ;  /* 0x00000002030085a7 */ /* 0x000e24000800007f */
[----:B0-----:R-:W-:Y:S05]  /*1a800*/  @!P0 BRA `(.L_x_11602) ;  /* 0xfffffffc00f08947 */ /* 0x001fea000383ffff */
.L_x_11595:
[----:B------:R-:W-:Y:S05]  /*1a810*/  BSYNC B0 ;  /* 0x0000000000007941 */ /* 0x000fea0003800000 */
.L_x_11594:
[----:B------:R-:W-:Y:S05]  /*1a820*/  EXIT ;  /* 0x000000000000794d */ /* 0x000fea0003800000 */
.L_x_11377:
[----:B0-----:R0:W1:Y:S02]  /*1a830*/  SYNCS.PHASECHK.TRANS64.TRYWAIT P0, [R3+URZ+0x22800], R0 ;  /* 0x02280000030075a7 */ /* 0x001064000800017f */
[----:B-1----:R-:W-:Y:S05]  /*1a840*/  @!P0 NANOSLEEP.SYNCS 0x989680 ;  /* 0x009896800000895d */ /* 0x002fea0003900000 */
[----:B------:R-:W1:Y:S02]  /*1a850*/  @!P0 SYNCS.PHASECHK.TRANS64 P0, [R3+URZ+0x22800], R0 ;  /* 0x02280000030085a7 */ /* 0x000e64000800007f */
[----:B-1----:R-:W-:Y:S05]  /*1a860*/  @!P0 BRA `(.L_x_11377) ;  /* 0xfffffffc00f08947 */ /* 0x002fea000383ffff */
[----:B------:R-:W-:Y:S05]  /*1a870*/  BRA `(.L_x_11603) ;  /* 0xfffffe7800e07947 */ /* 0x000fea000383ffff */
.L_x_11381:
[----:B-1----:R-:W-:-:S04]  /*1a880*/  IMAD.U32 R5, RZ, RZ, UR5 ;  /* 0x00000005ff057e24 */ /* 0x002fc8000f8e00ff */
[----:B------:R1:W2:Y:S03]  /*1a890*/  SYNCS.PHASECHK.TRANS64.TRYWAIT P1, [R5+URZ+0x22830], R8 ;  /* 0x02283008050075a7 */ /* 0x0002a6000802017f */
[----:B--2---:R-:W-:Y:S05]  /*1a8a0*/  @!P1 NANOSLEEP.SYNCS 0x989680 ;  /* 0x009896800000995d */ /* 0x004fea0003900000 */
[----:B------:R-:W2:Y:S02]  /*1a8b0*/  @!P1 SYNCS.PHASECHK.TRANS64 P1, [R5+URZ+0x22830], R8 ;  /* 0x02283008050095a7 */ /* 0x000ea4000802007f */
[----:B--2---:R-:W-:Y:S05]  /*1a8c0*/  @!P1 BRA `(.L_x_11381) ;  /* 0xfffffffc00ec9947 */ /* 0x004fea000383ffff */
[----:B------:R-:W-:Y:S05]  /*1a8d0*/  BRA `(.L_x_11380) ;  /* 0xfffffe7c00087947 */ /* 0x000fea000383ffff */
.L_x_11393:
[----:B-1----:R-:W-:-:S04]  /*1a8e0*/  IMAD.U32 R9, RZ, RZ, UR5 ;  /* 0x00000005ff097e24 */ /* 0x002fc8000f8e00ff */
[----:B------:R1:W2:Y:S03]  /*1a8f0*/  SYNCS.PHASECHK.TRANS64.TRYWAIT P2, [R9+URZ+0x22850], R8 ;  /* 0x02285008090075a7 */ /* 0x0002a6000804017f */
[----:B--2---:R-:W-:Y:S05]  /*1a900*/  @!P2 NANOSLEEP.SYNCS 0x989680 ;  /* 0x009896800000a95d */ /* 0x004fea0003900000 */
[----:B------:R-:W2:Y:S02]  /*1a910*/  @!P2 SYNCS.PHASECHK.TRANS64 P2, [R9+URZ+0x22850], R8 ;  /* 0x022850080900a5a7 */ /* 0x000ea4000804007f */
[----:B--2---:R-:W-:Y:S05]  /*1a920*/  @!P2 BRA `(.L_x_11393) ;  /* 0xfffffffc00eca947 */ /* 0x004fea000383ffff */
[----:B------:R-:W-:Y:S05]  /*1a930*/  BRA `(.L_x_11392) ;  /* 0xfffffea400447947 */ /* 0x000fea000383ffff */
.L_x_11401:
[----:B-1----:R-:W-:-:S04]  /*1a940*/  IMAD.U32 R6, RZ, RZ, UR23 ;  /* 0x00000017ff067e24 */ /* 0x002fc8000f8e00ff */
[----:B------:R1:W2:Y:S03]  /*1a950*/  SYNCS.PHASECHK.TRANS64.TRYWAIT P2, [R6+URZ+0x22830], R7 ;  /* 0x02283007060075a7 */ /* 0x0002a6000804017f */
[----:B--2---:R-:W-:Y:S05]  /*1a960*/  @!P2 NANOSLEEP.SYNCS 0x989680 ;  /* 0x009896800000a95d */ /* 0x004fea0003900000 */
[----:B------:R-:W2:Y:S02]  /*1a970*/  @!P2 SYNCS.PHASECHK.TRANS64 P2, [R6+URZ+0x22830], R7 ;  /* 0x022830070600a5a7 */ /* 0x000ea4000804007f */
[----:B--2---:R-:W-:Y:S05]  /*1a980*/  @!P2 BRA `(.L_x_11401) ;  /* 0xfffffffc00eca947 */ /* 0x004fea000383ffff */
[----:B------:R-:W-:Y:S05]  /*1a990*/  BRA `(.L_x_11400) ;  /* 0xfffffea800d47947 */ /* 0x000fea000383ffff */
.L_x_11413:
[----:B-1----:R1:W2:Y:S02]  /*1a9a0*/  SYNCS.PHASECHK.TRANS64.TRYWAIT P2, [R176+URZ+0x22850], R7 ;  /* 0x02285007b00075a7 */ /* 0x0022a4000804017f */
[----:B--2---:R-:W-:Y:S05]  /*1a9b0*/  @!P2 NANOSLEEP.SYNCS 0x989680 ;  /* 0x009896800000a95d */ /* 0x004fea0003900000 */
[----:B------:R-:W2:Y:S02]  /*1a9c0*/  @!P2 SYNCS.PHASECHK.TRANS64 P2, [R176+URZ+0x22850], R7 ;  /* 0x02285007b000a5a7 */ /* 0x000ea4000804007f */
[----:B--2---:R-:W-:Y:S05]  /*1a9d0*/  @!P2 BRA `(.L_x_11413) ;  /* 0xfffffffc00f0a947 */ /* 0x004fea000383ffff */
[----:B------:R-:W-:Y:S05]  /*1a9e0*/  BRA `(.L_x_11412) ;  /* 0xfffffedc00407947 */ /* 0x000fea000383ffff */
.L_x_11422:
[----:B--2---:R-:W-:-:S04]  /*1a9f0*/  IMAD.U32 R4, RZ, RZ, UR6 ;  /* 0x00000006ff047e24 */ /* 0x004fc8000f8e00ff */
[----:B------:R2:W3:Y:S03]  /*1aa00*/  SYNCS.PHASECHK.TRANS64.TRYWAIT P3, [R4+URZ+0x22830], R3 ;  /* 0x02283003040075a7 */ /* 0x0004e6000806017f */
[----:B---3--:R-:W-:Y:S05]  /*1aa10*/  @!P3 NANOSLEEP.SYNCS 0x989680 ;  /* 0x009896800000b95d */ /* 0x008fea0003900000 */
[----:B------:R-:W3:Y:S02]  /*1aa20*/  @!P3 SYNCS.PHASECHK.TRANS64 P3, [R4+URZ+0x22830], R3 ;  /* 0x022830030400b5a7 */ /* 0x000ee4000806007f */
[----:B---3--:R-:W-:Y:S05]  /*1aa30*/  @!P3 BRA `(.L_x_11422) ;  /* 0xfffffffc00ecb947 */ /* 0x008fea000383ffff */
[----:B------:R-:W-:Y:S05]  /*1aa40*/  BRA `(.L_x_11421) ;  /* 0xfffffee000fc7947 */ /* 0x000fea000383ffff */
.L_x_11426:
[----:B-1----:R1:W2:Y:S02]  /*1aa50*/  SYNCS.PHASECHK.TRANS64.TRYWAIT P3, [R12+URZ+0x22850], R3 ;  /* 0x022850030c0075a7 */ /* 0x0022a4000806017f */
[----:B--2---:R-:W-:Y:S05]  /*1aa60*/  @!P3 NANOSLEEP.SYNCS 0x989680 ;  /* 0x009896800000b95d */ /* 0x004fea0003900000 */
[----:B------:R-:W2:Y:S02]  /*1aa70*/  @!P3 SYNCS.PHASECHK.TRANS64 P3, [R12+URZ+0x22850], R3 ;  /* 0x022850030c00b5a7 */ /* 0x000ea4000806007f */
[----:B--2---:R-:W-:Y:S05]  /*1aa80*/  @!P3 BRA `(.L_x_11426) ;  /* 0xfffffffc00f0b947 */ /* 0x004fea000383ffff */
[----:B------:R-:W-:Y:S05]  /*1aa90*/  BRA `(.L_x_11425) ;  /* 0xffffff0000987947 */ /* 0x000fea000383ffff */
.L_x_11432:
[----:B--2---:R-:W-:-:S04]  /*1aaa0*/  IMAD.U32 R4, RZ, RZ, UR5 ;  /* 0x00000005ff047e24 */ /* 0x004fc8000f8e00ff */
[----:B------:R2:W3:Y:S03]  /*1aab0*/  SYNCS.PHASECHK.TRANS64.TRYWAIT P2, [R4+URZ+0x22830], R7 ;  /* 0x02283007040075a7 */ /* 0x0004e6000804017f */
[----:B---3--:R-:W-:Y:S05]  /*1aac0*/  @!P2 NANOSLEEP.SYNCS 0x989680 ;  /* 0x009896800000a95d */ /* 0x008fea0003900000 */
[----:B------:R-:W3:Y:S02]  /*1aad0*/  @!P2 SYNCS.PHASECHK.TRANS64 P2, [R4+URZ+0x22830], R7 ;  /* 0x022830070400a5a7 */ /* 0x000ee4000804007f */
[----:B---3--:R-:W-:Y:S05]  /*1aae0*/  @!P2 BRA `(.L_x_11432) ;  /* 0xfffffffc00eca947 */ /* 0x008fea000383ffff */
[----:B------:R-:W-:Y:S05]  /*1aaf0*/  BRA `(.L_x_11431) ;  /* 0xffffff0400a87947 */ /* 0x000fea000383ffff */
.L_x_11444:
[----:B-1----:R1:W2:Y:S02]  /*1ab00*/  SYNCS.PHASECHK.TRANS64.TRYWAIT P2, [R176+URZ+0x22850], R7 ;  /* 0x02285007b00075a7 */ /* 0x0022a4000804017f */
[----:B--2---:R-:W-:Y:S05]  /*1ab10*/  @!P2 NANOSLEEP.SYNCS 0x989680 ;  /* 0x009896800000a95d */ /* 0x004fea0003900000 */
[----:B------:R-:W2:Y:S02]  /*1ab20*/  @!P2 SYNCS.PHASECHK.TRANS64 P2, [R176+URZ+0x22850], R7 ;  /* 0x02285007b000a5a7 */ /* 0x000ea4000804007f */
[----:B--2---:R-:W-:Y:S05]  /*1ab30*/  @!P2 BRA `(.L_x_11444) ;  /* 0xfffffffc00f0a947 */ /* 0x004fea000383ffff */
[----:B------:R-:W-:Y:S05]  /*1ab40*/  BRA `(.L_x_11443) ;  /* 0xffffff3400f47947 */ /* 0x000fea000383ffff */
.L_x_11500:
        /* <DEDUP_REMOVED lines=11> */
.L_x_11605:
[----:B------:R-:W-:Y:S05]  /*1ac00*/  BSYNC B0 ;  /* 0x0000000000007941 */ /* 0x000fea0003800000 */
.L_x_11604:
[----:B------:R-:W-:Y:S05]  /*1ac10*/  BRA `(.L_x_11606) ;  /* 0xffffffac008c7947 */ /* 0x000fea000383ffff */
.L_x_11502:
[----:B------:R-:W-:Y:S01]  /*1ac20*/  BSSY B0, `(.L_x_11607) ;  /* 0x0000006000007945 */ /* 0x000fe20003800000 */
[----:B------:R-:W-:-:S07]  /*1ac30*/  IMAD.MOV.U32 R15, RZ, RZ, -0x1 ;  /* 0xffffffffff0f7424 */ /* 0x000fce00078e00ff */
[----:B012---:R-:W-:Y:S05]  /*1ac40*/  WARPSYNC.COLLECTIVE R15, `(.L_x_11608) ;  /* 0x000000000f0c7348 */ /* 0x007fea0003c00000 */
[----:B------:R-:W-:Y:S02]  /*1ac50*/  ELECT P6, UR62, PT ;  /* 0x00000000003e782f */ /* 0x000fe400038c0000 */
[----:B------:R-:W-:Y:S01]  /*1ac60*/  MOV R14, UR62 ;  /* 0x0000003e000e7c02 */ /* 0x000fe20008000f00 */
[----:B012---:R-:W-:Y:S10]  /*1ac70*/  ENDCOLLECTIVE ;  /* 0x000000000000791b */ /* 0x007ff40003800000 */
.L_x_11608:
[----:B------:R-:W-:Y:S05]  /*1ac80*/  BSYNC B0 ;  /* 0x0000000000007941 */ /* 0x000fea0003800000 */
.L_x_11607:
[----:B------:R-:W-:Y:S05]  /*1ac90*/  BRA `(.L_x_11609) ;  /* 0xffffffac00907947 */ /* 0x000fea000383ffff */
.L_x_11504:
[----:B---3--:R3:W4:Y:S02]  /*1aca0*/  SYNCS.PHASECHK.TRANS64.TRYWAIT P0, [R0+URZ+0x22840], R2 ;  /* 0x02284002000075a7 */ /* 0x008724000800017f */
[----:B----4-:R-:W-:Y:S05]  /*1acb0*/  @!P0 NANOSLEEP.SYNCS 0x989680 ;  /* 0x009896800000895d */ /* 0x010fea0003900000 */
[----:B------:R-:W4:Y:S02]  /*1acc0*/  @!P0 SYNCS.PHASECHK.TRANS64 P0, [R0+URZ+0x22840], R2 ;  /* 0x02284002000085a7 */ /* 0x000f24000800007f */
[----:B----4-:R-:W-:Y:S05]  /*1acd0*/  @!P0 BRA `(.L_x_11504) ;  /* 0xfffffffc00f08947 */ /* 0x010fea000383ffff */
[----:B------:R-:W-:Y:S05]  /*1ace0*/  BRA `(.L_x_11610) ;  /* 0xffffffac00f47947 */ /* 0x000fea000383ffff */
.L_x_11508:
        /* <DEDUP_REMOVED lines=13> */
.L_x_11611:
[----:B------:R-:W-:Y:S02]  /*1adc0*/  IMAD.MOV.U32 R13, RZ, RZ, R0 ;  /* 0x000000ffff0d7224 */ /* 0x000fe400078e0000 */
[----:B------:R-:W-:-:S07]  /*1add0*/  IMAD.MOV.U32 R6, RZ, RZ, R14 ;  /* 0x000000ffff067224 */ /* 0x000fce00078e000e */
[----:B------:R-:W-:Y:S05]  /*1ade0*/  WARPSYNC.COLLECTIVE R15, `(.L_x_11612) ;  /* 0x000000000f087348 */ /* 0x000fea0003c00000 */
[----:B------:R0:W1:Y:S02]  /*1adf0*/  SHFL.IDX P6, R14, R13, R12, R11 ;  /* 0x0000000c0d0e7389 */ /* 0x00006400000c000b */
[----:B01----:R-:W-:Y:S01]  /*1ae00*/  ENDCOLLECTIVE ;  /* 0x000000000000791b */ /* 0x003fe20003800000 */
.L_x_11612:
[----:B------:R-:W-:Y:S02]  /*1ae10*/  IMAD.MOV.U32 R13, RZ, RZ, R2 ;  /* 0x000000ffff0d7224 */ /* 0x000fe400078e0002 */
[----:B------:R-:W-:Y:S02]  /*1ae20*/  IMAD.MOV.U32 R12, RZ, RZ, 0x1 ;  /* 0x00000001ff0c7424 */ /* 0x000fe400078e00ff */
[----:B------:R-:W-:-:S07]  /*1ae30*/  IMAD.MOV.U32 R7, RZ, RZ, R14 ;  /* 0x000000ffff077224 */ /* 0x000fce00078e000e */
[----:B------:R-:W-:Y:S05]  /*1ae40*/  WARPSYNC.COLLECTIVE R15, `(.L_x_11613) ;  /* 0x000000000f087348 */ /* 0x000fea0003c00000 */
[----:B------:R0:W1:Y:S02]  /*1ae50*/  SHFL.IDX P6, R14, R13, R12, R11 ;  /* 0x0000000c0d0e7389 */ /* 0x00006400000c000b */
[----:B01----:R-:W-:Y:S01]  /*1ae60*/  ENDCOLLECTIVE ;  /* 0x000000000000791b */ /* 0x003fe20003800000 */
.L_x_11613:
        /* <DEDUP_REMOVED lines=15> */
.L_x_11614:
[----:B------:R-:W-:Y:S02]  /*1af60*/  IMAD.MOV.U32 R13, RZ, RZ, R2 ;  /* 0x000000ffff0d7224 */ /* 0x000fe400078e0002 */
[----:B------:R-:W-:Y:S02]  /*1af70*/  IMAD.MOV.U32 R12, RZ, RZ, 0x2 ;  /* 0x00000002ff0c7424 */ /* 0x000fe400078e00ff */
[----:B------:R-:W-:-:S07]  /*1af80*/  IMAD.MOV.U32 R5, RZ, RZ, R14 ;  /* 0x000000ffff057224 */ /* 0x000fce00078e000e */
[----:B------:R-:W-:Y:S05]  /*1af90*/  WARPSYNC.COLLECTIVE R15, `(.L_x_11615) ;  /* 0x000000000f087348 */ /* 0x000fea0003c00000 */
[----:B------:R0:W1:Y:S02]  /*1afa0*/  SHFL.IDX P6, R14, R13, R12, R11 ;  /* 0x0000000c0d0e7389 */ /* 0x00006400000c000b */
[----:B01----:R-:W-:Y:S01]  /*1afb0*/  ENDCOLLECTIVE ;  /* 0x000000000000791b */ /* 0x003fe20003800000 */
.L_x_11615:
        /* <DEDUP_REMOVED lines=15> */
.L_x_11616:
[----:B------:R-:W-:Y:S02]  /*1b0b0*/  IMAD.MOV.U32 R13, RZ, RZ, R2 ;  /* 0x000000ffff0d7224 */ /* 0x000fe400078e0002 */
[----:B------:R-:W-:Y:S02]  /*1b0c0*/  IMAD.MOV.U32 R12, RZ, RZ, 0x3 ;  /* 0x00000003ff0c7424 */ /* 0x000fe400078e00ff */
[----:B------:R-:W-:-:S07]  /*1b0d0*/  IMAD.MOV.U32 R5, RZ, RZ, R14 ;  /* 0x000000ffff057224 */ /* 0x000fce00078e000e */
[----:B------:R-:W-:Y:S05]  /*1b0e0*/  WARPSYNC.COLLECTIVE R15, `(.L_x_11617) ;  /* 0x000000000f087348 */ /* 0x000fea0003c00000 */
[----:B------:R0:W1:Y:S02]  /*1b0f0*/  SHFL.IDX P6, R14, R13, R12, R11 ;  /* 0x0000000c0d0e7389 */ /* 0x00006400000c000b */
[----:B01----:R-:W-:Y:S01]  /*1b100*/  ENDCOLLECTIVE ;  /* 0x000000000000791b */ /* 0x003fe20003800000 */
.L_x_11617:
        /* <DEDUP_REMOVED lines=15> */
.L_x_11618:
[----:B------:R-:W-:Y:S02]  /*1b200*/  IMAD.MOV.U32 R13, RZ, RZ, R2 ;  /* 0x000000ffff0d7224 */ /* 0x000fe400078e0002 */
[----:B------:R-:W-:Y:S02]  /*1b210*/  IMAD.MOV.U32 R12, RZ, RZ, 0x4 ;  /* 0x00000004ff0c7424 */ /* 0x000fe400078e00ff */
[----:B------:R-:W-:-:S07]  /*1b220*/  IMAD.MOV.U32 R5, RZ, RZ, R14 ;  /* 0x000000ffff057224 */ /* 0x000fce00078e000e */
[----:B------:R-:W-:Y:S05]  /*1b230*/  WARPSYNC.COLLECTIVE R15, `(.L_x_11619) ;  /* 0x000000000f087348 */ /* 0x000fea0003c00000 */
[----:B------:R0:W1:Y:S02]  /*1b240*/  SHFL.IDX P6, R14, R13, R12, R11 ;  /* 0x0000000c0d0e7389 */ /* 0x00006400000c000b */
[----:B01----:R-:W-:Y:S01]  /*1b250*/  ENDCOLLECTIVE ;  /* 0x000000000000791b */ /* 0x003fe20003800000 */
.L_x_11619:
        /* <DEDUP_REMOVED lines=15> */
.L_x_11620:
[----:B------:R-:W-:Y:S02]  /*1b350*/  IMAD.MOV.U32 R13, RZ, RZ, R2 ;  /* 0x000000ffff0d7224 */ /* 0x000fe400078e0002 */
[----:B------:R-:W-:Y:S02]  /*1b360*/  IMAD.MOV.U32 R12, RZ, RZ, 0x5 ;  /* 0x00000005ff0c7424 */ /* 0x000fe400078e00ff */
[----:B------:R-:W-:-:S07]  /*1b370*/  IMAD.MOV.U32 R5, RZ, RZ, R14 ;  /* 0x000000ffff057224 */ /* 0x000fce00078e000e */
[----:B------:R-:W-:Y:S05]  /*1b380*/  WARPSYNC.COLLECTIVE R15, `(.L_x_11621) ;  /* 0x000000000f087348 */ /* 0x000fea0003c00000 */
[----:B------:R0:W1:Y:S02]  /*1b390*/  SHFL.IDX P6, R14, R13, R12, R11 ;  /* 0x0000000c0d0e7389 */ /* 0x00006400000c000b */
[----:B01----:R-:W-:Y:S01]  /*1b3a0*/  ENDCOLLECTIVE ;  /* 0x000000000000791b */ /* 0x003fe20003800000 */
.L_x_11621:
        /* <DEDUP_REMOVED lines=15> */
.L_x_11622:
[----:B------:R-:W-:Y:S02]  /*1b4a0*/  IMAD.MOV.U32 R13, RZ, RZ, R2 ;  /* 0x000000ffff0d7224 */ /* 0x000fe400078e0002 */
[----:B------:R-:W-:Y:S02]  /*1b4b0*/  IMAD.MOV.U32 R12, RZ, RZ, 0x6 ;  /* 0x00000006ff0c7424 */ /* 0x000fe400078e00ff */
[----:B------:R-:W-:-:S07]  /*1b4c0*/  IMAD.MOV.U32 R5, RZ, RZ, R14 ;  /* 0x000000ffff057224 */ /* 0x000fce00078e000e */
[----:B------:R-:W-:Y:S05]  /*1b4d0*/  WARPSYNC.COLLECTIVE R15, `(.L_x_11623) ;  /* 0x000000000f087348 */ /* 0x000fea0003c00000 */
[----:B------:R0:W1:Y:S02]  /*1b4e0*/  SHFL.IDX P6, R14, R13, R12, R11 ;  /* 0x0000000c0d0e7389 */ /* 0x00006400000c000b */
[----:B01----:R-:W-:Y:S01]  /*1b4f0*/  ENDCOLLECTIVE ;  /* 0x000000000000791b */ /* 0x003fe20003800000 */
.L_x_11623:
        /* <DEDUP_REMOVED lines=13> */
.L_x_11624:
        /* <DEDUP_REMOVED lines=8> */
.L_x_11625:
        /* <DEDUP_REMOVED lines=13> */
.L_x_11626:
[----:B------:R-:W-:Y:S01]  /*1b720*/  IMAD.MOV.U32 R0, RZ, RZ, R14 ;  /* 0x000000ffff007224 */ /* 0x000fe200078e000e */
[----:B------:R-:W-:Y:S06]  /*1b730*/  BRA `(.L_x_11627) ;  /* 0xffffffb000747947 */ /* 0x000fec000383ffff */
.L_x_11511:
[----:B0-----:R0:W1:Y:S02]  /*1b740*/  SYNCS.PHASECHK.TRANS64.TRYWAIT P0, [R19+URZ+0x22820], R0 ;  /* 0x02282000130075a7 */ /* 0x001064000800017f */
[----:B-1----:R-:W-:Y:S05]  /*1b750*/  @!P0 NANOSLEEP.SYNCS 0x989680 ;  /* 0x009896800000895d */ /* 0x002fea0003900000 */
[----:B------:R-:W1:Y:S02]  /*1b760*/  @!P0 SYNCS.PHASECHK.TRANS64 P0, [R19+URZ+0x22820], R0 ;  /* 0x02282000130085a7 */ /* 0x000e64000800007f */
[----:B-1----:R-:W-:Y:S05]  /*1b770*/  @!P0 BRA `(.L_x_11511) ;  /* 0xfffffffc00f08947 */ /* 0x002fea000383ffff */
[----:B------:R-:W-:Y:S05]  /*1b780*/  BRA `(.L_x_11628) ;  /* 0xffffffb000d07947 */ /* 0x000fea000383ffff */
.L_x_11515:
[----:B0-----:R0:W1:Y:S02]  /*1b790*/  SYNCS.PHASECHK.TRANS64.TRYWAIT P0, [R2+URZ+0x22860], R0 ;  /* 0x02286000020075a7 */ /* 0x001064000800017f */
[----:B-1----:R-:W-:Y:S05]  /*1b7a0*/  @!P0 NANOSLEEP.SYNCS 0x989680 ;  /* 0x009896800000895d */ /* 0x002fea0003900000 */
[----:B------:R-:W1:Y:S02]  /*1b7b0*/  @!P0 SYNCS.PHASECHK.TRANS64 P0, [R2+URZ+0x22860], R0 ;  /* 0x02286000020085a7 */ /* 0x000e64000800007f */
[----:B-1----:R-:W-:Y:S05]  /*1b7c0*/  @!P0 BRA `(.L_x_11515) ;  /* 0xfffffffc00f08947 */ /* 0x002fea000383ffff */
[----:B------:R-:W-:Y:S05]  /*1b7d0*/  BRA `(.L_x_11629) ;  /* 0xffffffb000f47947 */ /* 0x000fea000383ffff */
.L_x_11530:
[----:B--2---:R2:W3:Y:S02]  /*1b7e0*/  SYNCS.PHASECHK.TRANS64.TRYWAIT P0, [R3+URZ+0x22840], R2 ;  /* 0x02284002030075a7 */ /* 0x0044e4000800017f */
[----:B---3--:R-:W-:Y:S05]  /*1b7f0*/  @!P0 NANOSLEEP.SYNCS 0x989680 ;  /* 0x009896800000895d */ /* 0x008fea0003900000 */
[----:B------:R-:W3:Y:S02]  /*1b800*/  @!P0 SYNCS.PHASECHK.TRANS64 P0, [R3+URZ+0x22840], R2 ;  /* 0x02284002030085a7 */ /* 0x000ee4000800007f */
[----:B---3--:R-:W-:Y:S05]  /*1b810*/  @!P0 BRA `(.L_x_11530) ;  /* 0xfffffffc00f08947 */ /* 0x008fea000383ffff */
[----:B------:R-:W-:Y:S05]  /*1b820*/  BRA `(.L_x_11630) ;  /* 0xffffffbc00347947 */ /* 0x000fea000383ffff */
.L_x_11535:
[----:B0-----:R0:W1:Y:S02]  /*1b830*/  SYNCS.PHASECHK.TRANS64.TRYWAIT P0, [R3+URZ+0x22860], R2 ;  /* 0x02286002030075a7 */ /* 0x001064000800017f */
[----:B-1----:R-:W-:Y:S05]  /*1b840*/  @!P0 NANOSLEEP.SYNCS 0x989680 ;  /* 0x009896800000895d */ /* 0x002fea0003900000 */
[----:B------:R-:W1:Y:S02]  /*1b850*/  @!P0 SYNCS.PHASECHK.TRANS64 P0, [R3+URZ+0x22860], R2 ;  /* 0x02286002030085a7 */ /* 0x000e64000800007f */
[----:B-1----:R-:W-:Y:S05]  /*1b860*/  @!P0 BRA `(.L_x_11535) ;  /* 0xfffffffc00f08947 */ /* 0x002fea000383ffff */
[----:B------:R-:W-:Y:S05]  /*1b870*/  BRA `(.L_x_11631) ;  /* 0xffffffbc00b47947 */ /* 0x000fea000383ffff */
.L_x_11546:
[----:B-1----:R1:W2:Y:S02]  /*1b880*/  SYNCS.PHASECHK.TRANS64.TRYWAIT P0, [R4+URZ+0x22840], R2 ;  /* 0x02284002040075a7 */ /* 0x0022a4000800017f */
[----:B--2---:R-:W-:Y:S05]  /*1b890*/  @!P0 NANOSLEEP.SYNCS 0x989680 ;  /* 0x009896800000895d */ /* 0x004fea0003900000 */
[----:B------:R-:W2:Y:S02]  /*1b8a0*/  @!P0 SYNCS.PHASECHK.TRANS64 P0, [R4+URZ+0x22840], R2 ;  /* 0x02284002040085a7 */ /* 0x000ea4000800007f */
[----:B--2---:R-:W-:Y:S05]  /*1b8b0*/  @!P0 BRA `(.L_x_11546) ;  /* 0xfffffffc00f08947 */ /* 0x004fea000383ffff */
[----:B------:R-:W-:Y:S05]  /*1b8c0*/  BRA `(.L_x_11632) ;  /* 0xffffffc400a07947 */ /* 0x000fea000383ffff */
.L_x_11551:
[----:B0-----:R0:W2:Y:S02]  /*1b8d0*/  SYNCS.PHASECHK.TRANS64.TRYWAIT P0, [R4+URZ+0x22860], R2 ;  /* 0x02286002040075a7 */ /* 0x0010a4000800017f */
[----:B--2---:R-:W-:Y:S05]  /*1b8e0*/  @!P0 NANOSLEEP.SYNCS 0x989680 ;  /* 0x009896800000895d */ /* 0x004fea0003900000 */
[----:B------:R-:W2:Y:S02]  /*1b8f0*/  @!P0 SYNCS.PHASECHK.TRANS64 P0, [R4+URZ+0x22860], R2 ;  /* 0x02286002040085a7 */ /* 0x000ea4000800007f */
[----:B--2---:R-:W-:Y:S05]  /*1b900*/  @!P0 BRA `(.L_x_11551) ;  /* 0xfffffffc00f08947 */ /* 0x004fea000383ffff */
[----:B------:R-:W-:Y:S05]  /*1b910*/  BRA `(.L_x_11633) ;  /* 0xffffffc8001c7947 */ /* 0x000fea000383ffff */
.L_x_11562:
[----:B-1----:R1:W2:Y:S02]  /*1b920*/  SYNCS.PHASECHK.TRANS64.TRYWAIT P0, [R2+URZ+0x22840], R3 ;  /* 0x02284003020075a7 */ /* 0x0022a4000800017f */
[----:B--2---:R-:W-:Y:S05]  /*1b930*/  @!P0 NANOSLEEP.SYNCS 0x989680 ;  /* 0x009896800000895d */ /* 0x004fea0003900000 */
[----:B------:R-:W2:Y:S02]  /*1b940*/  @!P0 SYNCS.PHASECHK.TRANS64 P0, [R2+URZ+0x22840], R3 ;  /* 0x02284003020085a7 */ /* 0x000ea4000800007f */
[----:B--2---:R-:W-:Y:S05]  /*1b950*/  @!P0 BRA `(.L_x_11562) ;  /* 0xfffffffc00f08947 */ /* 0x004fea000383ffff */
[----:B------:R-:W-:Y:S05]  /*1b960*/  BRA `(.L_x_11634) ;  /* 0xffffffcc00ec7947 */ /* 0x000fea000383ffff */
.L_x_11567:
[----:B--2---:R2:W3:Y:S02]  /*1b970*/  SYNCS.PHASECHK.TRANS64.TRYWAIT P0, [R2+URZ+0x22860], R3 ;  /* 0x02286003020075a7 */ /* 0x0044e4000800017f */
[----:B---3--:R-:W-:Y:S05]  /*1b980*/  @!P0 NANOSLEEP.SYNCS 0x989680 ;  /* 0x009896800000895d */ /* 0x008fea0003900000 */
[----:B------:R-:W3:Y:S02]  /*1b990*/  @!P0 SYNCS.PHASECHK.TRANS64 P0, [R2+URZ+0x22860], R3 ;  /* 0x02286003020085a7 */ /* 0x000ee4000800007f */
[----:B---3--:R-:W-:Y:S05]  /*1b9a0*/  @!P0 BRA `(.L_x_11567) ;  /* 0xfffffffc00f08947 */ /* 0x008fea000383ffff */
[----:B------:R-:W-:Y:S05]  /*1b9b0*/  BRA `(.L_x_11635) ;  /* 0xffffffd0006c7947 */ /* 0x000fea000383ffff */
.L_x_11579:
[----:B-1----:R-:W5:Y:S01]  /*1b9c0*/  LDL R3, [R1] ;  /* 0x0000000001037983 */ /* 0x002f620000100800 */
[----:B------:R-:W-:Y:S01]  /*1b9d0*/  BSSY B0, `(.L_x_11636) ;  /* 0x0000008000007945 */ /* 0x000fe20003800000 */
[----:B------:R-:W-:Y:S02]  /*1b9e0*/  IMAD.MOV.U32 R12, RZ, RZ, RZ ;  /* 0x000000ffff0c7224 */ /* 0x000fe400078e00ff */
[----:B------:R-:W-:Y:S02]  /*1b9f0*/  IMAD.MOV.U32 R11, RZ, RZ, 0x1f ;  /* 0x0000001fff0b7424 */ /* 0x000fe400078e00ff */
[----:B------:R-:W-:Y:S02]  /*1ba00*/  IMAD.MOV.U32 R15, RZ, RZ, -0x1 ;  /* 0xffffffffff0f7424 */ /* 0x000fe400078e00ff */
[----:B-----5:R-:W-:-:S07]  /*1ba10*/  IMAD.MOV.U32 R13, RZ, RZ, R3 ;  /* 0x000000ffff0d7224 */ /* 0x020fce00078e0003 */
[----:B0-234-:R-:W-:Y:S05]  /*1ba20*/  WARPSYNC.COLLECTIVE R15, `(.L_x_11637) ;  /* 0x000000000f087348 */ /* 0x01dfea0003c00000 */
[----:B------:R1:W0:Y:S02]  /*1ba30*/  SHFL.IDX P6, R14, R13, R12, R11 ;  /* 0x0000000c0d0e7389 */ /* 0x00022400000c000b */
[----:B01234-:R-:W-:Y:S01]  /*1ba40*/  ENDCOLLECTIVE ;  /* 0x000000000000791b */ /* 0x01ffe20003800000 */
.L_x_11637:
[----:B------:R-:W-:Y:S05]  /*1ba50*/  BSYNC B0 ;  /* 0x0000000000007941 */ /* 0x000fea0003800000 */
.L_x_11636:
        /* <DEDUP_REMOVED lines=9> */
.L_x_11638:
        /* <DEDUP_REMOVED lines=26> */
.L_x_11639:
[----:B------:R-:W-:Y:S01]  /*1bc90*/  IMAD.MOV.U32 R12, RZ, RZ, 0x2 ;  /* 0x00000002ff0c7424 */ /* 0x000fe200078e00ff */
[----:B------:R-:W-:-:S05]  /*1bca0*/  SEL R3, R14, RZ, P1 ;  /* 0x000000ff0e037207 */ /* 0x000fca0000800000 */
[----:B------:R-:W-:-:S04]  /*1bcb0*/  IMAD.IADD R2, R2, 0x1, R3 ;  /* 0x0000000102027824 */ /* 0x000fc800078e0203 */
[----:B------:R-:W-:-:S07]  /*1bcc0*/  IMAD.MOV.U32 R13, RZ, RZ, R2 ;  /* 0x000000ffff0d7224 */ /* 0x000fce00078e0002 */
[----:B------:R-:W-:Y:S05]  /*1bcd0*/  WARPSYNC.COLLECTIVE R15, `(.L_x_11640) ;  /* 0x000000000f087348 */ /* 0x000fea0003c00000 */
[----:B------:R0:W1:Y:S02]  /*1bce0*/  SHFL.UP P6, R14, R13, R12, R11 ;  /* 0x0400000c0d0e7389 */ /* 0x00006400000c000b */
[----:B01----:R-:W-:Y:S01]  /*1bcf0*/  ENDCOLLECTIVE ;  /* 0x000000000000791b */ /* 0x003fe20003800000 */
.L_x_11640:
[----:B------:R-:W-:Y:S01]  /*1bd00*/  IMAD.MOV.U32 R12, RZ, RZ, 0x4 ;  /* 0x00000004ff0c7424 */ /* 0x000fe200078e00ff */
[----:B------:R-:W-:-:S05]  /*1bd10*/  SEL R3, R14, RZ, P2 ;  /* 0x000000ff0e037207 */ /* 0x000fca0001000000 */
[----:B------:R-:W-:-:S04]  /*1bd20*/  IMAD.IADD R2, R2, 0x1, R3 ;  /* 0x0000000102027824 */ /* 0x000fc800078e0203 */
[----:B------:R-:W-:-:S07]  /*1bd30*/  IMAD.MOV.U32 R13, RZ, RZ, R2 ;  /* 0x000000ffff0d7224 */ /* 0x000fce00078e0002 */
[----:B------:R-:W-:Y:S05]  /*1bd40*/  WARPSYNC.COLLECTIVE R15, `(.L_x_11641) ;  /* 0x000000000f087348 */ /* 0x000fea0003c00000 */
[----:B------:R0:W1:Y:S02]  /*1bd50*/  SHFL.UP P6, R14, R13, R12, R11 ;  /* 0x0400000c0d0e7389 */ /* 0x00006400000c000b */
[----:B01----:R-:W-:Y:S01]  /*1bd60*/  ENDCOLLECTIVE ;  /* 0x000000000000791b */ /* 0x003fe20003800000 */
.L_x_11641:
[----:B------:R-:W-:Y:S01]  /*1bd70*/  IMAD.MOV.U32 R12, RZ, RZ, 0x8 ;  /* 0x00000008ff0c7424 */ /* 0x000fe200078e00ff */
[----:B------:R-:W-:-:S05]  /*1bd80*/  SEL R3, R14, RZ, P3 ;  /* 0x000000ff0e037207 */ /* 0x000fca0001800000 */
[----:B------:R-:W-:-:S04]  /*1bd90*/  IMAD.IADD R2, R2, 0x1, R3 ;  /* 0x0000000102027824 */ /* 0x000fc800078e0203 */
[----:B------:R-:W-:-:S07]  /*1bda0*/  IMAD.MOV.U32 R13, RZ, RZ, R2 ;  /* 0x000000ffff0d7224 */ /* 0x000fce00078e0002 */
[----:B------:R-:W-:Y:S05]  /*1bdb0*/  WARPSYNC.COLLECTIVE R15, `(.L_x_11642) ;  /* 0x000000000f087348 */ /* 0x000fea0003c00000 */
[----:B------:R0:W1:Y:S02]  /*1bdc0*/  SHFL.UP P6, R14, R13, R12, R11 ;  /* 0x0400000c0d0e7389 */ /* 0x00006400000c000b */
[----:B01----:R-:W-:Y:S01]  /*1bdd0*/  ENDCOLLECTIVE ;  /* 0x000000000000791b */ /* 0x003fe20003800000 */
.L_x_11642:
[----:B------:R-:W-:Y:S01]  /*1bde0*/  IMAD.MOV.U32 R12, RZ, RZ, 0x10 ;  /* 0x00000010ff0c7424 */ /* 0x000fe200078e00ff */
[----:B------:R-:W-:-:S05]  /*1bdf0*/  SEL R3, R14, RZ, P4 ;  /* 0x000000ff0e037207 */ /* 0x000fca0002000000 */
[----:B------:R-:W-:-:S04]  /*1be00*/  IMAD.IADD R2, R2, 0x1, R3 ;  /* 0x0000000102027824 */ /* 0x000fc800078e0203 */
[----:B------:R-:W-:-:S07]  /*1be10*/  IMAD.MOV.U32 R13, RZ, RZ, R2 ;  /* 0x000000ffff0d7224 */ /* 0x000fce00078e0002 */
[----:B------:R-:W-:Y:S05]  /*1be20*/  WARPSYNC.COLLECTIVE R15, `(.L_x_11643) ;  /* 0x000000000f087348 */ /* 0x000fea0003c00000 */
[----:B------:R0:W1:Y:S02]  /*1be30*/  SHFL.UP P6, R14, R13, R12, R11 ;  /* 0x0400000c0d0e7389 */ /* 0x00006400000c000b */
[----:B01----:R-:W-:Y:S01]  /*1be40*/  ENDCOLLECTIVE ;  /* 0x000000000000791b */ /* 0x003fe20003800000 */
.L_x_11643:
        /* <DEDUP_REMOVED lines=8> */
.L_x_11644:
[----:B------:R-:W-:Y:S05]  /*1bed0*/  BRA `(.L_x_11645) ;  /* 0xffffffd400d47947 */ /* 0x000fea000383ffff */
.L_x_11582:
        /* <DEDUP_REMOVED lines=8> */
.L_x_11647:
[----:B------:R-:W-:Y:S05]  /*1bf60*/  BSYNC B0 ;  /* 0x0000000000007941 */ /* 0x000fea0003800000 */
.L_x_11646:
        /* <DEDUP_REMOVED lines=9> */
.L_x_11648:
[----:B------:R-:W-:Y:S01]  /*1c000*/  IMAD.MOV.U32 R12, RZ, RZ, 0x4 ;  /* 0x00000004ff0c7424 */ /* 0x000fe200078e00ff */
[----:B------:R-:W-:-:S05]  /*1c010*/  SEL R3, R14, RZ, P2 ;  /* 0x000000ff0e037207 */ /* 0x000fca0001000000 */
[----:B------:R-:W-:-:S04]  /*1c020*/  IMAD.IADD R2, R2, 0x1, R3 ;  /* 0x0000000102027824 */ /* 0x000fc800078e0203 */
[----:B------:R-:W-:-:S07]  /*1c030*/  IMAD.MOV.U32 R13, RZ, RZ, R2 ;  /* 0x000000ffff0d7224 */ /* 0x000fce00078e0002 */
[----:B------:R-:W-:Y:S05]  /*1c040*/  WARPSYNC.COLLECTIVE R15, `(.L_x_11649) ;  /* 0x000000000f087348 */ /* 0x000fea0003c00000 */
[----:B------:R0:W1:Y:S02]  /*1c050*/  SHFL.UP P6, R14, R13, R12, R11 ;  /* 0x0400000c0d0e7389 */ /* 0x00006400000c000b */
[----:B01----:R-:W-:Y:S01]  /*1c060*/  ENDCOLLECTIVE ;  /* 0x000000000000791b */ /* 0x003fe20003800000 */
.L_x_11649:
[----:B------:R-:W-:Y:S01]  /*1c070*/  IMAD.MOV.U32 R12, RZ, RZ, 0x8 ;  /* 0x00000008ff0c7424 */ /* 0x000fe200078e00ff */
[----:B------:R-:W-:-:S05]  /*1c080*/  SEL R3, R14, RZ, P3 ;  /* 0x000000ff0e037207 */ /* 0x000fca0001800000 */
[----:B------:R-:W-:-:S04]  /*1c090*/  IMAD.IADD R2, R2, 0x1, R3 ;  /* 0x0000000102027824 */ /* 0x000fc800078e0203 */
[----:B------:R-:W-:-:S07]  /*1c0a0*/  IMAD.MOV.U32 R13, RZ, RZ, R2 ;  /* 0x000000ffff0d7224 */ /* 0x000fce00078e0002 */
[----:B------:R-:W-:Y:S05]  /*1c0b0*/  WARPSYNC.COLLECTIVE R15, `(.L_x_11650) ;  /* 0x000000000f087348 */ /* 0x000fea0003c00000 */
[----:B------:R0:W1:Y:S02]  /*1c0c0*/  SHFL.UP P6, R14, R13, R12, R11 ;  /* 0x0400000c0d0e7389 */ /* 0x00006400000c000b */
[----:B01----:R-:W-:Y:S01]  /*1c0d0*/  ENDCOLLECTIVE ;  /* 0x000000000000791b */ /* 0x003fe20003800000 */
.L_x_11650:
[----:B------:R-:W-:Y:S01]  /*1c0e0*/  IMAD.MOV.U32 R12, RZ, RZ, 0x10 ;  /* 0x00000010ff0c7424 */ /* 0x000fe200078e00ff */
[----:B------:R-:W-:-:S05]  /*1c0f0*/  SEL R3, R14, RZ, P4 ;  /* 0x000000ff0e037207 */ /* 0x000fca0002000000 */
[----:B------:R-:W-:-:S04]  /*1c100*/  IMAD.IADD R2, R2, 0x1, R3 ;  /* 0x0000000102027824 */ /* 0x000fc800078e0203 */
[----:B------:R-:W-:-:S07]  /*1c110*/  IMAD.MOV.U32 R13, RZ, RZ, R2 ;  /* 0x000000ffff0d7224 */ /* 0x000fce00078e0002 */
[----:B------:R-:W-:Y:S05]  /*1c120*/  WARPSYNC.COLLECTIVE R15, `(.L_x_11651) ;  /* 0x000000000f087348 */ /* 0x000fea0003c00000 */
[----:B------:R0:W1:Y:S02]  /*1c130*/  SHFL.UP P6, R14, R13, R12, R11 ;  /* 0x0400000c0d0e7389 */ /* 0x00006400000c000b */
[----:B01----:R-:W-:Y:S01]  /*1c140*/  ENDCOLLECTIVE ;  /* 0x000000000000791b */ /* 0x003fe20003800000 */
.L_x_11651:
        /* <DEDUP_REMOVED lines=8> */
.L_x_11652:
[----:B------:R-:W-:Y:S05]  /*1c1d0*/  BRA `(.L_x_11653) ;  /* 0xffffffd400c07947 */ /* 0x000fea000383ffff */
.L_x_11584:
[----:B------:R-:W-:Y:S01]  /*1c1e0*/  BSSY B0, `(.L_x_11654) ;  /* 0x0000006000007945 */ /* 0x000fe20003800000 */
[----:B------:R-:W-:Y:S01]  /*1c1f0*/  PLOP3.LUT P6, PT, P6, PT, PT, 0x8, 0x0 ;  /* 0x000000000000781c */ /* 0x000fe200037ce170 */
[----:B------:R-:W-:-:S12]  /*1c200*/  IMAD.MOV.U32 R15, RZ, RZ, -0x1 ;  /* 0xffffffffff0f7424 */ /* 0x000fd800078e00ff */
[----:B0-----:R-:W-:Y:S05]  /*1c210*/  WARPSYNC.COLLECTIVE R15, `(.L_x_11655) ;  /* 0x000000000f087348 */ /* 0x001fea0003c00000 */
[----:B------:R-:W-:Y:S01]  /*1c220*/  VOTE.ANY R14, PT, P6 ;  /* 0x00000000000e7806 */ /* 0x000fe200030e0100 */
[----:B0-----:R-:W-:Y:S06]  /*1c230*/  ENDCOLLECTIVE ;  /* 0x000000000000791b */ /* 0x001fec0003800000 */
.L_x_11655:
[----:B------:R-:W-:Y:S05]  /*1c240*/  BSYNC B0 ;  /* 0x0000000000007941 */ /* 0x000fea0003800000 */
.L_x_11654:
        /* <DEDUP_REMOVED lines=10> */
.L_x_11656:
[----:B------:R-:W-:Y:S02]  /*1c2f0*/  IMAD.MOV.U32 R13, RZ, RZ, R6 ;  /* 0x000000ffff0d7224 */ /* 0x000fe400078e0006 */
[----:B------:R-:W-:-:S07]  /*1c300*/  IMAD.MOV.U32 R4, RZ, RZ, R14 ;  /* 0x000000ffff047224 */ /* 0x000fce00078e000e */
[----:B------:R-:W-:Y:S05]  /*1c310*/  WARPSYNC.COLLECTIVE R15, `(.L_x_11657) ;  /* 0x000000000f087348 */ /* 0x000fea0003c00000 */
[----:B------:R0:W1:Y:S02]  /*1c320*/  SHFL.IDX P6, R14, R13, R12, R11 ;  /* 0x0000000c0d0e7389 */ /* 0x00006400000c000b */
[----:B01----:R-:W-:Y:S01]  /*1c330*/  ENDCOLLECTIVE ;  /* 0x000000000000791b */ /* 0x003fe20003800000 */
.L_x_11657:
[----:B------:R-:W-:Y:S02]  /*1c340*/  IMAD.MOV.U32 R6, RZ, RZ, R14 ;  /* 0x000000ffff067224 */ /* 0x000fe400078e000e */
[----:B------:R-:W-:-:S05]  /*1c350*/  IMAD.IADD R5, R9, 0x1, R16 ;  /* 0x0000000109057824 */ /* 0x000fca00078e0210 */
[----:B------:R0:W-:Y:S01]  /*1c360*/  STL [R1+0xc], R5 ;  /* 0x00000c0501007387 */ /* 0x0001e20000100800 */
[----:B------:R-:W-:Y:S05]  /*1c370*/  BRA `(.L_x_11658) ;  /* 0xffffffd400a07947 */ /* 0x000fea000383ffff */
.L_x_11586:
[----:B------:R-:W-:Y:S01]  /*1c380*/  BSSY B0, `(.L_x_11659) ;  /* 0x0000007000007945 */ /* 0x000fe20003800000 */
[----:B------:R-:W-:Y:S02]  /*1c390*/  IMAD.MOV.U32 R13, RZ, RZ, R2 ;  /* 0x000000ffff0d7224 */ /* 0x000fe400078e0002 */
[----:B------:R-:W-:Y:S02]  /*1c3a0*/  IMAD.MOV.U32 R11, RZ, RZ, 0x1f ;  /* 0x0000001fff0b7424 */ /* 0x000fe400078e00ff */
[----:B------:R-:W-:-:S07]  /*1c3b0*/  IMAD.MOV.U32 R15, RZ, RZ, -0x1 ;  /* 0xffffffffff0f7424 */ /* 0x000fce00078e00ff */
[----:B0--3--:R-:W-:Y:S05]  /*1c3c0*/  WARPSYNC.COLLECTIVE R15, `(.L_x_11660) ;  /* 0x000000000f087348 */ /* 0x009fea0003c00000 */
[----:B------:R1:W2:Y:S02]  /*1c3d0*/  SHFL.IDX P6, R14, R13, R12, R11 ;  /* 0x0000000c0d0e7389 */ /* 0x0002a400000c000b */
[----:B0123--:R-:W-:Y:S01]  /*1c3e0*/  ENDCOLLECTIVE ;  /* 0x000000000000791b */ /* 0x00ffe20003800000 */
.L_x_11660:
[----:B------:R-:W-:Y:S05]  /*1c3f0*/  BSYNC B0 ;  /* 0x0000000000007941 */ /* 0x000fea0003800000 */
.L_x_11659:
[----:B------:R-:W-:Y:S01]  /*1c400*/  IMAD.MOV.U32 R8, RZ, RZ, R14 ;  /* 0x000000ffff087224 */ /* 0x000fe200078e000e */
[----:B------:R-:W-:Y:S06]  /*1c410*/  BRA `(.L_x_11585) ;  /* 0xffffffd400907947 */ /* 0x000fec000383ffff */
.L_x_11592:
[----:B0-----:R0:W1:Y:S02]  /*1c420*/  SYNCS.PHASECHK.TRANS64.TRYWAIT P0, [R0+URZ+0x22820], R3 ;  /* 0x02282003000075a7 */ /* 0x001064000800017f */
[----:B-1----:R-:W-:Y:S05]  /*1c430*/  @!P0 NANOSLEEP.SYNCS 0x989680 ;  /* 0x009896800000895d */ /* 0x002fea0003900000 */
[----:B------:R-:W1:Y:S02]  /*1c440*/  @!P0 SYNCS.PHASECHK.TRANS64 P0, [R0+URZ+0x22820], R3 ;  /* 0x02282003000085a7 */ /* 0x000e64000800007f */
[----:B-1----:R-:W-:Y:S05]  /*1c450*/  @!P0 BRA `(.L_x_11592) ;  /* 0xfffffffc00f08947 */ /* 0x002fea000383ffff */
[----:B------:R-:W-:Y:S05]  /*1c460*/  BRA `(.L_x_11661) ;  /* 0xffffffe0002c7947 */ /* 0x000fea000383ffff */
.L_x_11593:
        /* <DEDUP_REMOVED lines=11> */
.L_x_11663:
[----:B------:R-:W-:Y:S05]  /*1c520*/  BSYNC B0 ;  /* 0x0000000000007941 */ /* 0x000fea0003800000 */
.L_x_11662:
[----:B------:R-:W-:Y:S05]  /*1c530*/  BRA `(.L_x_11664) ;  /* 0xffffffe000147947 */ /* 0x000fea000383ffff */
.L_x_11596:
[----:B------:R-:W-:Y:S01]  /*1c540*/  BSSY B1, `(.L_x_11665) ;  /* 0x0000006000017945 */ /* 0x000fe20003800000 */
[----:B------:R-:W-:-:S07]  /*1c550*/  IMAD.MOV.U32 R15, RZ, RZ, -0x1 ;  /* 0xffffffffff0f7424 */ /* 0x000fce00078e00ff */
[----:B01-3--:R-:W-:Y:S05]  /*1c560*/  WARPSYNC.COLLECTIVE R15, `(.L_x_11666) ;  /* 0x000000000f0c7348 */ /* 0x00bfea0003c00000 */
[----:B------:R-:W-:Y:S02]  /*1c570*/  ELECT P6, UR62, PT ;  /* 0x00000000003e782f */ /* 0x000fe400038c0000 */
[----:B------:R-:W-:Y:S01]  /*1c580*/  MOV R14, UR62 ;  /* 0x0000003e000e7c02 */ /* 0x000fe20008000f00 */
[----:B01-3--:R-:W-:Y:S10]  /*1c590*/  ENDCOLLECTIVE ;  /* 0x000000000000791b */ /* 0x00bff40003800000 */
.L_x_11666:
[----:B------:R-:W-:Y:S05]  /*1c5a0*/  BSYNC B1 ;  /* 0x0000000000017941 */ /* 0x000fea0003800000 */
.L_x_11665:
[----:B------:R-:W-:Y:S05]  /*1c5b0*/  BRA `(.L_x_11667) ;  /* 0xffffffe0000c7947 */ /* 0x000fea000383ffff */
.L_x_11598:
[----:B0-----:R0:W1:Y:S02]  /*1c5c0*/  SYNCS.PHASECHK.TRANS64.TRYWAIT P0, [R6+URZ], R5 ;  /* 0x00000005060075a7 */ /* 0x001064000800017f */
[----:B-1----:R-:W-:Y:S05]  /*1c5d0*/  @!P0 NANOSLEEP.SYNCS 0x989680 ;  /* 0x009896800000895d */ /* 0x002fea0003900000 */
[----:B------:R-:W1:Y:S02]  /*1c5e0*/  @!P0 SYNCS.PHASECHK.TRANS64 P0, [R6+URZ], R5 ;  /* 0x00000005060085a7 */ /* 0x000e64000800007f */
[----:B-1----:R-:W-:Y:S05]  /*1c5f0*/  @!P0 BRA `(.L_x_11598) ;  /* 0xfffffffc00f08947 */ /* 0x002fea000383ffff */
[----:B------:R-:W-:Y:S05]  /*1c600*/  BRA `(.L_x_11668) ;  /* 0xffffffe000487947 */ /* 0x000fea000383ffff */
.L_x_11599:
[----:B-1----:R1:W2:Y:S02]  /*1c610*/  SYNCS.PHASECHK.TRANS64.TRYWAIT P0, [R7+URZ], R2 ;  /* 0x00000002070075a7 */ /* 0x0022a4000800017f */
[----:B--2---:R-:W-:Y:S05]  /*1c620*/  @!P0 NANOSLEEP.SYNCS 0x989680 ;  /* 0x009896800000895d */ /* 0x004fea0003900000 */
[----:B------:R-:W2:Y:S02]  /*1c630*/  @!P0 SYNCS.PHASECHK.TRANS64 P0, [R7+URZ], R2 ;  /* 0x00000002070085a7 */ /* 0x000ea4000800007f */
[----:B--2---:R-:W-:Y:S05]  /*1c640*/  @!P0 BRA `(.L_x_11599) ;  /* 0xfffffffc00f08947 */ /* 0x004fea000383ffff */
[----:B------:R-:W-:Y:S05]  /*1c650*/  BRA `(.L_x_11669) ;  /* 0xffffffe0003c7947 */ /* 0x000fea000383ffff */
.L_x_11601:
[----:B--2---:R2:W4:Y:S02]  /*1c660*/  SYNCS.PHASECHK.TRANS64.TRYWAIT P0, [R4+URZ], R5 ;  /* 0x00000005040075a7 */ /* 0x004524000800017f */
[----:B----4-:R-:W-:Y:S05]  /*1c670*/  @!P0 NANOSLEEP.SYNCS 0x989680 ;  /* 0x009896800000895d */ /* 0x010fea0003900000 */
[----:B------:R-:W4:Y:S02]  /*1c680*/  @!P0 SYNCS.PHASECHK.TRANS64 P0, [R4+URZ], R5 ;  /* 0x00000005040085a7 */ /* 0x000f24000800007f */
[----:B----4-:R-:W-:Y:S05]  /*1c690*/  @!P0 BRA `(.L_x_11601) ;  /* 0xfffffffc00f08947 */ /* 0x010fea000383ffff */
[----:B------:R-:W-:Y:S05]  /*1c6a0*/  BRA `(.L_x_11670) ;  /* 0xffffffe000447947 */ /* 0x000fea000383ffff */
.L_x_11671:
        /* <DEDUP_REMOVED lines=13> */
.L_x_15197:


//--------------------- .text._ZN7cutlass13device_kernelIN5flash11enable_sm90INS1_16FlashAttnFwdSm90INS1_25CollectiveMainloopFwdSm90ILi2EN4cute5tupleIJNS5_1CILi1EEES8_S8_EEENS6_IJNS7_ILi128EEENS7_ILi96EEENS7_ILi64EEEEEELi256ENS_6half_tEfNS_4arch4Sm90ELb0ELb1ELb1ELb1ELb0ELb1ELb0ELb1ELb0ELb1ELb1ELb0EEENS1_21CollectiveEpilogueFwdINS6_IJSA_NS7_ILi256EEESB_EEES9_SE_SG_Li256ELb1ELb1ELb1ELb0EEENS1_36VarlenDynamicPersistentTileSchedulerILi128ELi96ELi256ELi128ELb1ELb1ELb1ELb1ELb0ELb1EEEEEEEEEvNT_6ParamsE --------------------------
	.section	.text._ZN7cutlass13device_kernelIN5flash11enable_sm90INS1_16FlashAttnFwdSm90INS1_25CollectiveMainloopFwdSm90ILi2EN4cute5tupleIJNS5_1CILi1EEES8_S8_EEENS6_IJNS7_ILi128EEENS7_ILi96EEENS7_ILi64EEEEEELi256ENS_6half_tEfNS_4arch4Sm90ELb0ELb1ELb1ELb1ELb0ELb1ELb0ELb1ELb0ELb1ELb1ELb0EEENS1_21CollectiveEpilogueFwdINS6_IJSA_NS7_ILi256EEESB_EEES9_SE_SG_Li256ELb1ELb1ELb1ELb0EEENS1_36VarlenDynamicPersistentTileSchedulerILi128ELi96ELi256ELi128ELb1ELb1ELb1ELb1ELb0ELb1EEEEEEEEEvNT_6ParamsE,"ax",@progbits
	.align	128
.text._ZN7cutlass13device_kernelIN5flash11enable_sm90INS1_16FlashAttnFwdSm90INS1_25CollectiveMainloopFwdSm90ILi2EN4cute5tupleIJNS5_1CILi1EEES8_S8_EEENS6_IJNS7_ILi128EEENS7_ILi96EEENS7_ILi64EEEEEELi256ENS_6half_tEfNS_4arch4Sm90ELb0ELb1ELb1ELb1ELb0ELb1ELb0ELb1ELb0ELb1ELb1ELb0EEENS1_21CollectiveEpilogueFwdINS6_IJSA_NS7_ILi256EEESB_EEES9_SE_SG_Li256ELb1ELb1ELb1ELb0EEENS1_36VarlenDynamicPersistentTileSchedulerILi128ELi96ELi256ELi128ELb1ELb1ELb1ELb1ELb0ELb1EEEEEEEEEvNT_6ParamsE:
        .type           _ZN7cutlass13device_kernelIN5flash11enable_sm90INS1_16FlashAttnFwdSm90INS1_25CollectiveMainloopFwdSm90ILi2EN4cute5tupleIJNS5_1CILi1EEES8_S8_EEENS6_IJNS7_ILi128EEENS7_ILi96EEENS7_ILi64EEEEEELi256ENS_6half_tEfNS_4arch4Sm90ELb0ELb1ELb1ELb1ELb0ELb1ELb0ELb1ELb0ELb1ELb1ELb0EEENS1_21CollectiveEpilogueFwdINS6_IJSA_NS7_ILi256EEESB_EEES9_SE_SG_Li256ELb1ELb1ELb1ELb0EEENS1_36VarlenDynamicPersistentTileSchedulerILi128ELi96ELi256ELi128ELb1ELb1ELb1ELb1ELb0ELb1EEEEEEEEEvNT_6ParamsE,@function
        .size           _ZN7cutlass13device_kernelIN5flash11enable_sm90INS1_16FlashAttnFwdSm90INS1_25CollectiveMainloopFwdSm90ILi2EN4cute5tupleIJNS5_1CILi1EEES8_S8_EEENS6_IJNS7_ILi128EEENS7_ILi96EEENS7_ILi64EEEEEELi256ENS_6half_tEfNS_4arch4Sm90ELb0ELb1ELb1ELb1ELb0ELb1ELb0ELb1ELb0ELb1ELb1ELb0EEENS1_21CollectiveEpilogueFwdINS6_IJSA_NS7_ILi256EEESB_EEES9_SE_SG_Li256ELb1ELb1ELb1ELb0EEENS1_36VarlenDynamicPersistentTileSchedulerILi128ELi96ELi256ELi128ELb1ELb1ELb1ELb1ELb0ELb1EEEEEEEEEvNT_6ParamsE,(.L_x_15198 - _ZN7cutlass13device_kernelIN5flash11enable_sm90INS1_16FlashAttnFwdSm90INS1_25CollectiveMainloopFwdSm90ILi2EN4cute5tupleIJNS5_1CILi1EEES8_S8_EEENS6_IJNS7_ILi128EEENS7_ILi96EEENS7_ILi64EEEEEELi256ENS_6half_tEfNS_4arch4Sm90ELb0ELb1ELb1ELb1ELb0ELb1ELb0ELb1ELb0ELb1ELb1ELb0EEENS1_21CollectiveEpilogueFwdINS6_IJSA_NS7_ILi256EEESB_EEES9_SE_SG_Li256ELb1ELb1ELb1ELb0EEENS1_36VarlenDynamicPersistentTileSchedulerILi128ELi96ELi256ELi128ELb1ELb1ELb1ELb1ELb0ELb1EEEEEEEEEvNT_6ParamsE)
        .other          _ZN7cutlass13device_kernelIN5flash11enable_sm90INS1_16FlashAttnFwdSm90INS1_25CollectiveMainloopFwdSm90ILi2EN4cute5tupleIJNS5_1CILi1EEES8_S8_EEENS6_IJNS7_ILi128EEENS7_ILi96EEENS7_ILi64EEEEEELi256ENS_6half_tEfNS_4arch4Sm90ELb0ELb1ELb1ELb1ELb0ELb1ELb0ELb1ELb0ELb1ELb1ELb0EEENS1_21CollectiveEpilogueFwdINS6_IJSA_NS7_ILi256EEESB_EEES9_SE_SG_Li256ELb1ELb1ELb1ELb0EEENS1_36VarlenDynamicPersistentTileSchedulerILi128ELi96ELi256ELi128ELb1ELb1ELb1ELb1ELb0ELb1EEEEEEEEEvNT_6ParamsE,@"STO_CUDA_ENTRY STV_DEFAULT"
_ZN7cutlass13device_kernelIN5flash11enable_sm90INS1_16FlashAttnFwdSm90INS1_25CollectiveMainloopFwdSm90ILi2EN4cute5tupleIJNS5_1CILi1EEES8_S8_EEENS6_IJNS7_ILi128EEENS7_ILi96EEENS7_ILi64EEEEEELi256ENS_6half_tEfNS_4arch4Sm90ELb0ELb1ELb1ELb1ELb0ELb1ELb0ELb1ELb0ELb1ELb1ELb0EEENS1_21CollectiveEpilogueFwdINS6_IJSA_NS7_ILi256EEESB_EEES9_SE_SG_Li256ELb1ELb1ELb1ELb0EEENS1_36VarlenDynamicPersistentTileSchedulerILi128ELi96ELi256ELi128ELb1ELb1ELb1ELb1ELb0ELb1EEEEEEEEEvNT_6ParamsE:
        /* <DEDUP_REMOVED lines=24> */
.L_x_11673:
[----:B------:R-:W-:Y:S05]  /*0180*/  BSYNC B0 ;  /* 0x0000000000007941 */ /* 0x000fea0003800000 */
.L_x_11672:
        /* <DEDUP_REMOVED lines=41> */
.L_x_11674:
        /* <DEDUP_REMOVED lines=22> */
.L_x_11675:
        /* <DEDUP_REMOVED lines=18> */
.L_x_11676:
        /* <DEDUP_REMOVED lines=22> */
.L_x_11677:
        /* <DEDUP_REMOVED lines=22> */
.L_x_11678:
        /* <DEDUP_REMOVED lines=8> */
.L_x_11681:
        /* <DEDUP_REMOVED lines=8> */
[----:B------:R-:W-:Y:S01]  /*0a60*/  UMOV UR4, 0x400 ;  /* 0x0000040000047882 */ /* 0x000fe20000000000 */
[----:B------:R-:W-:-:S11]  /*0a70*/  LOP3.LUT R18, R18, 0xffbfffff, RZ, 0xc0, !PT ;  /* 0xffbfffff12127812 */ /* 0x000fd600078ec0ff */
[----:B------:R-:W-:Y:S06]  /*0a80*/  @!P0 BAR.ARV 0x9, 0x100 ;  /* 0x0244000000008b1d */ /* 0x000fec0000002000 */
[----:B0-----:R-:W-:Y:S01]  /*0a90*/  ULEA UR4, UR5, UR4, 0x18 ;  /* 0x0000000405047291 */ /* 0x001fe2000f8ec03f */
[----:B------:R-:W-:Y:S01]  /*0aa0*/  @P0 LOP3.LUT R18, R18, 0x400000, RZ, 0xfc, !PT ;  /* 0x0040000012120812 */ /* 0x000fe200078efcff */
        /* <DEDUP_REMOVED lines=8> */
[----:B------:R-:W-:Y:S01]  /*0b30*/  ULOP3.LUT UR37, UR36, 0x1, URZ, 0xfc, !UPT ;  /* 0x0000000124257892 */ /* 0x000fe2000f8efc3f */
[----:B------:R-:W-:Y:S02]  /*0b40*/  IMAD.MOV.U32 R232, RZ, RZ, RZ ;  /* 0x000000ffffe87224 */ /* 0x000fe400078e00ff */
[----:B------:R-:W-:Y:S01]  /*0b50*/  IMAD.MOV.U32 R22, RZ, RZ, RZ ;  /* 0x000000ffff167224 */ /* 0x000fe200078e00ff */
[----:B------:R-:W-:Y:S01]  /*0b60*/  SHF.R.S32.HI R3, RZ, 0x1f, R6 ;  /* 0x0000001fff037819 */ /* 0x000fe20000011406 */
[----:B------:R-:W-:Y:S02]  /*0b70*/  IMAD.MOV.U32 R206, RZ, RZ, RZ ;  /* 0x000000ffffce7224 */ /* 0x000fe400078e00ff */
[----:B------:R-:W-:Y:S01]  /*0b80*/  IMAD.MOV.U32 R202, RZ, RZ, RZ ;  /* 0x000000ffffca7224 */ /* 0x000fe200078e00ff */
[CC--:B------:R-:W-:Y:S02]  /*0b90*/  LEA.HI R0, R3.reuse, R6.reuse, RZ, 0x7 ;  /* 0x0000000603007211 */ /* 0x0c0fe400078f38ff */
[----:B------:R-:W-:-:S02]  /*0ba0*/  LEA.HI R2, R3, R6, RZ, 0x4 ;  /* 0x0000000603027211 */ /* 0x000fc400078f20ff */
[----:B------:R-:W-:Y:S02]  /*0bb0*/  LOP3.LUT R5, R0, 0xffffff80, RZ, 0xc0, !PT ;  /* 0xffffff8000057812 */ /* 0x000fe400078ec0ff */
[----:B------:R-:W-:Y:S02]  /*0bc0*/  SHF.R.S32.HI R7, RZ, 0x4, R2 ;  /* 0x00000004ff077819 */ /* 0x000fe40000011402 */
[----:B------:R-:W-:Y:S01]  /*0bd0*/  LEA.HI R220, R3, R6, RZ, 0x5 ;  /* 0x0000000603dc7211 */ /* 0x000fe200078f28ff */
[----:B------:R-:W-:Y:S01]  /*0be0*/  IMAD.IADD R13, R6, 0x1, -R5 ;  /* 0x00000001060d7824 */ /* 0x000fe200078e0a05 */
[----:B------:R-:W-:Y:S02]  /*0bf0*/  SHF.R.S32.HI R5, RZ, 0x7, R0 ;  /* 0x00000007ff057819 */ /* 0x000fe40000011400 */
[----:B------:R-:W-:Y:S02]  /*0c00*/  LEA.HI R4, R2, R7, RZ, 0x1 ;  /* 0x0000000702047211 */ /* 0x000fe400078f08ff */
[----:B------:R-:W-:Y:S01]  /*0c10*/  SHF.R.S32.HI R8, RZ, 0x1f, R13 ;  /* 0x0000001fff087819 */ /* 0x000fe2000001140d */
[----:B------:R-:W-:Y:S01]  /*0c20*/  STL [R1+0x64], R13 ;  /* 0x0000640d01007387 */ /* 0x000fe20000100800 */
[----:B------:R-:W-:-:S02]  /*0c30*/  LEA.HI R0, R0, R5, RZ, 0x1 ;  /* 0x0000000500007211 */ /* 0x000fc400078f08ff */
[----:B------:R-:W-:Y:S02]  /*0c40*/  LEA.HI R9, R8, R13, RZ, 0x2 ;  /* 0x0000000d08097211 */ /* 0x000fe400078f10ff */
[----:B------:R-:W-:Y:S02]  /*0c50*/  LOP3.LUT R0, R0, 0x3fffffe, RZ, 0xc0, !PT ;  /* 0x03fffffe00007812 */ /* 0x000fe400078ec0ff */
[--C-:B------:R-:W-:Y:S02]  /*0c60*/  SHF.R.S32.HI R10, RZ, 0x2, R9.reuse ;  /* 0x00000002ff0a7819 */ /* 0x100fe40000011409 */
[----:B------:R-:W-:Y:S01]  /*0c70*/  SHF.R.S32.HI R11, RZ, 0x1f, R9 ;  /* 0x0000001fff0b7819 */ /* 0x000fe20000011409 */
[----:B------:R-:W-:Y:S01]  /*0c80*/  IMAD.IADD R0, R5, 0x1, -R0 ;  /* 0x0000000105007824 */ /* 0x000fe200078e0a00 */
[----:B------:R-:W-:Y:S02]  /*0c90*/  LOP3.LUT R4, R4, 0x1ffffffe, RZ, 0xc0, !PT ;  /* 0x1ffffffe04047812 */ /* 0x000fe400078ec0ff */
[----:B------:R-:W-:-:S02]  /*0ca0*/  LEA.HI R23, R3, R6, RZ, 0x2 ;  /* 0x0000000603177211 */ /* 0x000fc400078f10ff */
[----:B------:R-:W-:Y:S01]  /*0cb0*/  LEA.HI R3, R3, R6, RZ, 0x3 ;  /* 0x0000000603037211 */ /* 0x000fe200078f18ff */
[----:B------:R-:W-:Y:S01]  /*0cc0*/  IMAD.IADD R4, R7, 0x1, -R4 ;  /* 0x0000000107047824 */ /* 0x000fe200078e0a04 */
[----:B------:R-:W-:Y:S02]  /*0cd0*/  LEA.HI R11, R11, R10, RZ, 0x3 ;  /* 0x0000000a0b0b7211 */ /* 0x000fe400078f18ff */
[----:B------:R-:W-:Y:S01]  /*0ce0*/  LOP3.LUT R5, R2, 0x3fffff0, RZ, 0xc0, !PT ;  /* 0x03fffff002057812 */ /* 0x000fe200078ec0ff */
[----:B------:R-:W-:Y:S01]  /*0cf0*/  IMAD.MOV.U32 R2, RZ, RZ, RZ ;  /* 0x000000ffff027224 */ /* 0x000fe200078e00ff */
[----:B------:R-:W-:Y:S02]  /*0d00*/  LOP3.LUT R7, R3, 0xfffffff8, RZ, 0xc0, !PT ;  /* 0xfffffff803077812 */ /* 0x000fe400078ec0ff */
        /* <DEDUP_REMOVED lines=12> */
[----:B------:R-:W-:Y:S01]  /*0dd0*/  LOP3.LUT R9, R9, 0x7ffffffc, RZ, 0xc0, !PT ;  /* 0x7ffffffc09097812 */ /* 0x000fe200078ec0ff */
[----:B------:R-:W-:Y:S01]  /*0de0*/  VIADD R231, R23, 0x40 ;  /* 0x0000004017e77836 */ /* 0x000fe20000000000 */
[----:B------:R-:W-:Y:S01]  /*0df0*/  SHF.R.S32.HI R234, RZ, 0x1f, R23 ;  /* 0x0000001fffea7819 */ /* 0x000fe20000011417 */
[----:B------:R-:W-:-:S02]  /*0e00*/  IMAD R11, R8, 0x10, R11 ;  /* 0x00000010080b7824 */ /* 0x000fc400078e020b */
[----:B------:R-:W-:Y:S01]  /*0e10*/  IMAD R5, R5, 0x8, R4 ;  /* 0x0000000805057824 */ /* 0x000fe200078e0204 */
[----:B------:R-:W-:Y:S01]  /*0e20*/  SHF.R.S32.HI R4, RZ, 0x1f, R231 ;  /* 0x0000001fff047819 */ /* 0x000fe200000114e7 */
[----:B------:R-:W-:Y:S01]  /*0e30*/  IMAD R12, R0, 0x40, R11 ;  /* 0x00000040000c7824 */ /* 0x000fe200078e020b */
[----:B------:R-:W-:Y:S01]  /*0e40*/  LEA.HI R0, R3, R3, RZ, 0x1 ;  /* 0x0000000303007211 */ /* 0x000fe200078f08ff */
[----:B------:R-:W-:Y:S01]  /*0e50*/  IMAD.SHL.U32 R218, R231, 0x40, RZ ;  /* 0x00000040e7da7824 */ /* 0x000fe200078e00ff */
[----:B------:R-:W-:Y:S01]  /*0e60*/  LEA.HI R4, R4, R231, RZ, 0x3 ;  /* 0x000000e704047211 */ /* 0x000fe200078f18ff */
[----:B------:R-:W-:Y:S01]  /*0e70*/  IMAD.SHL.U32 R16, R3, 0x8, RZ ;  /* 0x0000000803107824 */ /* 0x000fe200078e00ff */
[----:B------:R-:W-:Y:S01]  /*0e80*/  LOP3.LUT R0, R0, 0x1ffffffe, RZ, 0xc0, !PT ;  /* 0x1ffffffe00007812 */ /* 0x000fe200078ec0ff */
[----:B------:R-:W-:Y:S01]  /*0e90*/  IMAD.IADD R9, R13, 0x1, -R9 ;  /* 0x000000010d097824 */ /* 0x000fe200078e0a09 */
[----:B------:R-:W-:Y:S01]  /*0ea0*/  LOP3.LUT R218, R218, 0x1c0, RZ, 0xc0, !PT ;  /* 0x000001c0dada7812 */ /* 0x000fe200078ec0ff */
[----:B------:R-:W-:Y:S01]  /*0eb0*/  IMAD.SHL.U32 R4, R4, 0x40, RZ ;  /* 0x0000004004047824 */ /* 0x000fe200078e00ff */
[----:B------:R-:W-:Y:S01]  /*0ec0*/  STL [R1+0x6c], R12 ;  /* 0x00006c0c01007387 */ /* 0x000fe20000100800 */
[C---:B------:R-:W-:Y:S01]  /*0ed0*/  IMAD.SHL.U32 R200, R3.reuse, 0x4, RZ ;  /* 0x0000000403c87824 */ /* 0x040fe200078e00ff */
[----:B------:R-:W-:Y:S01]  /*0ee0*/  LOP3.LUT R6, R218, 0x38, R16, 0xf8, !PT ;  /* 0x00000038da067812 */ /* 0x000fe200078ef810 */
[----:B------:R-:W-:Y:S01]  /*0ef0*/  IMAD.IADD R0, R3, 0x1, -R0 ;  /* 0x0000000103007824 */ /* 0x000fe200078e0a00 */
[----:B------:R-:W-:Y:S01]  /*0f00*/  SHF.R.S32.HI R3, RZ, 0x1f, R208 ;  /* 0x0000001fff037819 */ /* 0x000fe200000114d0 */
[----:B------:R-:W-:Y:S01]  /*0f10*/  IMAD.SHL.U32 R205, R9, 0x2, RZ ;  /* 0x0000000209cd7824 */ /* 0x000fe200078e00ff */
[----:B------:R-:W-:Y:S01]  /*0f20*/  SHF.R.U32.HI R3, RZ, 0x3, R218 ;  /* 0x00000003ff037819 */ /* 0x000fe200000116da */
[----:B------:R-:W-:Y:S01]  /*0f30*/  VIADD R223, R208, 0x40 ;  /* 0x00000040d0df7836 */ /* 0x000fe20000000000 */
[----:B------:R-:W-:Y:S01]  /*0f40*/  LOP3.LUT R221, R4, 0xfffffe00, RZ, 0xc0, !PT ;  /* 0xfffffe0004dd7812 */ /* 0x000fe200078ec0ff */
[----:B------:R-:W-:-:S02]  /*0f50*/  VIADD R39, R205, 0x8 ;  /* 0x00000008cd277836 */ /* 0x000fc40000000000 */
[----:B------:R-:W-:Y:S01]  /*0f60*/  VIADD R36, R205, 0x20 ;  /* 0x00000020cd247836 */ /* 0x000fe20000000000 */
[----:B------:R-:W-:Y:S01]  /*0f70*/  LOP3.LUT R6, R221, R6, R3, 0xf6, !PT ;  /* 0x00000006dd067212 */ /* 0x000fe200078ef603 */
[C---:B------:R-:W-:Y:S01]  /*0f80*/  VIADD R33, R205.reuse, 0x38 ;  /* 0x00000038cd217836 */ /* 0x040fe20000000000 */
[----:B------:R-:W-:Y:S01]  /*0f90*/  SHF.R.S32.HI R4, RZ, 0x1f, R223 ;  /* 0x0000001fff047819 */ /* 0x000fe200000114df */
[----:B------:R-:W-:Y:S02]  /*0fa0*/  VIADD R222, R208, 0x80 ;  /* 0x00000080d0de7836 */ /* 0x000fe40000000000 */
[----:B------:R-:W-:Y:S02]  /*0fb0*/  VIADD R30, R205, 0x50 ;  /* 0x00000050cd1e7836 */ /* 0x000fe40000000000 */
[----:B------:R-:W-:Y:S01]  /*0fc0*/  IMAD.SHL.U32 R4, R5, 0x8, RZ ;  /* 0x0000000805047824 */ /* 0x000fe200078e00ff */
        /* <DEDUP_REMOVED lines=25> */
[C---:B-1----:R-:W-:Y:S01]  /*1160*/  VIADD R3, R205.reuse, 0xe8 ;  /* 0x000000e8cd037836 */ /* 0x042fe20000000000 */
        /* <DEDUP_REMOVED lines=33> */
[----:B------:R-:W-:Y:S01]  /*1380*/  IMAD R210, R0, 0x8, R12 ;  /* 0x0000000800d27824 */ /* 0x000fe200078e020c */
[----:B------:R-:W-:-:S02]  /*1390*/  SHF.R.S32.HI R10, RZ, 0x1f, R10 ;  /* 0x0000001fff0a7819 */ /* 0x000fc4000001140a */
[----:B------:R-:W-:Y:S02]  /*13a0*/  SHF.R.S32.HI R9, RZ, 0x1f, R9 ;  /* 0x0000001fff097819 */ /* 0x000fe40000011409 */
[----:B------:R-:W-:Y:S02]  /*13b0*/  SHF.R.S32.HI R4, RZ, 0x1f, R237 ;  /* 0x0000001fff047819 */ /* 0x000fe400000114ed */
[----:B------:R-:W-:-:S07]  /*13c0*/  SHF.R.S32.HI R3, RZ, 0x1f, R236 ;  /* 0x0000001fff037819 */ /* 0x000fce00000114ec */
.L_x_11901:
[----:B------:R-:W-:Y:S05]  /*13d0*/  YIELD ;  /* 0x0000000000007946 */ /* 0x000fea0003800000 */
[----:B------:R-:W-:Y:S01]  /*13e0*/  ULDC.64 UR4, c[0x0][0xa28] ;  /* 0x00028a0000047ab9 */ /* 0x000fe20000000a00 */
[----:B01----:R-:W0:Y:S01]  /*13f0*/  LDC.64 R6, c[0x0][0xa08] ;  /* 0x00028200ff067b82 */ /* 0x003e220000000a00 */
[----:B------:R-:W-:Y:S01]  /*1400*/  ISETP.NE.U32.AND P1, PT, RZ, UR4, PT ;  /* 0x00000004ff007c0c */ /* 0x000fe2000bf25070 */
[----:B------:R-:W-:Y:S02]  /*1410*/  IMAD.MOV.U32 R12, RZ, RZ, RZ ;  /* 0x000000ffff0c7224 */ /* 0x000fe400078e00ff */
[----:B------:R-:W-:Y:S01]  /*1420*/  IMAD.MOV.U32 R30, RZ, RZ, RZ ;  /* 0x000000ffff1e7224 */ /* 0x000fe200078e00ff */
[----:B------:R-:W-:Y:S01]  /*1430*/  ISETP.NE.AND.EX P1, PT, RZ, UR5, PT, P1 ;  /* 0x00000005ff007c0c */ /* 0x000fe2000bf25310 */
[----:B------:R-:W-:-:S02]  /*1440*/  ULDC.64 UR4, c[0x0][0xa18] ;  /* 0x0002860000047ab9 */ /* 0x000fc40000000a00 */
[----:B------:R-:W-:-:S04]  /*1450*/  ISETP.NE.U32.AND P2, PT, RZ, UR4, PT ;  /* 0x00000004ff007c0c */ /* 0x000fc8000bf45070 */
[----:B------:R-:W-:Y:S01]  /*1460*/  ISETP.NE.AND.EX P2, PT, RZ, UR5, PT, P2 ;  /* 0x00000005ff007c0c */ /* 0x000fe2000bf45320 */
[----:B------:R-:W-:Y:S02]  /*1470*/  ULDC.64 UR4, c[0x0][0xa08] ;  /* 0x0002820000047ab9 */ /* 0x000fe40000000a00 */
[----:B------:R-:W-:-:S03]  /*1480*/  ISETP.NE.U32.AND P0, PT, RZ, UR4, PT ;  /* 0x00000004ff007c0c */ /* 0x000fc6000bf05070 */
[----:B------:R-:W1:Y:S01]  /*1490*/  @P1 LDC.64 R4, c[0x0][0xa28] ;  /* 0x00028a00ff041b82 */ /* 0x000e620000000a00 */
[----:B------:R-:W-:Y:S01]  /*14a0*/  ISETP.NE.AND.EX P0, PT, RZ, UR5, PT, P0 ;  /* 0x00000005ff007c0c */ /* 0x000fe2000bf05300 */
[----:B0-2-4-:R-:W-:-:S06]  /*14b0*/  IMAD.WIDE R10, R155, 0x4, R6 ;  /* 0x000000049b0a7825 */ /* 0x015fcc00078e0206 */
        /* <DEDUP_REMOVED lines=28> */
.L_x_11683:
        /* <DEDUP_REMOVED lines=10> */
[----:B------:R-:W0:Y:S02]  /*1720*/  LDC.64 R4, c[0x0][0xa20] ;  /* 0x00028800ff047b82 */ /* 0x000e240000000a00 */
[----:B0-----:R-:W-:-:S05]  /*1730*/  IMAD.WIDE R4, R155, 0x4, R4 ;  /* 0x000000049b047825 */ /* 0x001fca00078e0204 */
[----:B------:R0:W5:Y:S01]  /*1740*/  LDG.E R31, desc[UR38][R4.64] ;  /* 0x00000026041f7981 */ /* 0x000162000c1e1900 */
[----:B------:R-:W-:Y:S05]  /*1750*/  BRA `(.L_x_11685) ;  /* 0x0000000000107947 */ /* 0x000fea0003800000 */
.L_x_11684:
[----:B------:R-:W-:Y:S05]  /*1760*/  @!P0 BRA `(.L_x_11685) ;  /* 0x00000000000c8947 */ /* 0x000fea0003800000 */
[----:B------:R-:W2:Y:S04]  /*1770*/  LDG.E R0, desc[UR38][R10.64] ;  /* 0x000000260a007981 */ /* 0x000ea8000c1e1900 */
[----:B------:R-:W2:Y:S02]  /*1780*/  LDG.E R31, desc[UR38][R10.64+0x4] ;  /* 0x000004260a1f7981 */ /* 0x000ea4000c1e1900 */
[----:B--2---:R-:W-:-:S07]  /*1790*/  IMAD.IADD R31, R31, 0x1, -R0 ;  /* 0x000000011f1f7824 */ /* 0x004fce00078e0a00 */
.L_x_11685:
        /* <DEDUP_REMOVED lines=46> */
.L_x_11688:
[----:B------:R-:W-:-:S13]  /*1a80*/  ISETP.NE.AND P0, PT, R5, 0x1, PT ;  /* 0x000000010500780c */ /* 0x000fda0003f05270 */
[----:B------:R-:W0:Y:S02]  /*1a90*/  @P0 LDC.64 R6, c[0x0][0x9e8] ;  /* 0x00027a00ff060b82 */ /* 0x000e240000000a00 */
[----:B0-----:R-:W-:-:S05]  /*1aa0*/  @P0 IMAD.HI.U32 R6, R0, R6, RZ ;  /* 0x0000000600060227 */ /* 0x001fca00078e00ff */
[----:B------:R-:W-:-:S07]  /*1ab0*/  @P0 SHF.R.U32.HI R0, RZ, R7, R6 ;  /* 0x00000007ff000219 */ /* 0x000fce0000011606 */
.L_x_11689:
[----:B------:R-:W-:Y:S05]  /*1ac0*/  BSYNC B0 ;  /* 0x0000000000007941 */ /* 0x000fea0003800000 */
.L_x_11687:
[----:B------:R-:W-:-:S05]  /*1ad0*/  IMAD R3, R0, R5, R5 ;  /* 0x0000000500037224 */ /* 0x000fca00078e0205 */
[----:B------:R-:W-:-:S07]  /*1ae0*/  VIMNMX R4, R4, R3, PT ;  /* 0x0000000304047248 */ /* 0x000fce0003fe0100 */
.L_x_11686:
[----:B------:R-:W0:Y:S01]  /*1af0*/  @P1 LDC R6, c[0x0][0x44c] ;  /* 0x00011300ff061b82 */ /* 0x000e220000000800 */
[----:B------:R-:W-:Y:S01]  /*1b00*/  VIADD R4, R4, 0x5f ;  /* 0x0000005f04047836 */ /* 0x000fe20000000000 */
[----:B------:R-:W-:Y:S01]  /*1b10*/  ULDC UR4, c[0x0][0x9dc] ;  /* 0x0002770000047ab9 */ /* 0x000fe20000000800 */
[----:B------:R-:W-:Y:S02]  /*1b20*/  IMAD.MOV.U32 R0, RZ, RZ, R209 ;  /* 0x000000ffff007224 */ /* 0x000fe400078e00d1 */
[----:B------:R-:W-:-:S03]  /*1b30*/  IMAD.HI R4, R4, 0x2aaaaaab, RZ ;  /* 0x2aaaaaab04047827 */ /* 0x000fc600078e02ff */
[----:B------:R-:W1:Y:S02]  /*1b40*/  @P1 LDC R7, c[0x0][0x450] ;  /* 0x00011400ff071b82 */ /* 0x000e640000000800 */
[----:B------:R-:W-:-:S04]  /*1b50*/  SHF.R.U32.HI R3, RZ, 0x1f, R4 ;  /* 0x0000001fff037819 */ /* 0x000fc80000011604 */
[----:B------:R-:W-:-:S04]  /*1b60*/  LEA.HI.SX32 R4, R4, R3, 0x1c ;  /* 0x0000000304047211 */ /* 0x000fc800078fe2ff */
[----:B------:R-:W-:Y:S01]  /*1b70*/  VIMNMX R8, R29, R4, PT ;  /* 0x000000041d087248 */ /* 0x000fe20003fe0100 */
[----:B0-----:R-:W-:-:S05]  /*1b80*/  @P1 IMAD.HI.U32 R6, R209, R6, RZ ;  /* 0x00000006d1061227 */ /* 0x001fca00078e00ff */
[----:B-1----:R-:W-:-:S04]  /*1b90*/  @P1 SHF.R.U32.HI R0, RZ, R7, R6 ;  /* 0x00000007ff001219 */ /* 0x002fc80000011606 */
[----:B------:R-:W-:-:S05]  /*1ba0*/  IADD3 R0, R0, R204, -R203 ;  /* 0x000000cc00007210 */ /* 0x000fca0007ffe8cb */
        /* <DEDUP_REMOVED lines=12> */
.L_x_11692:
[----:B------:R-:W-:-:S13]  /*1c70*/  ISETP.NE.AND P0, PT, R5, 0x1, PT ;  /* 0x000000010500780c */ /* 0x000fda0003f05270 */
[----:B------:R-:W0:Y:S02]  /*1c80*/  @P0 LDC.64 R6, c[0x0][0x9e8] ;  /* 0x00027a00ff060b82 */ /* 0x000e240000000a00 */
[----:B0-----:R-:W-:-:S05]  /*1c90*/  @P0 IMAD.HI.U32 R4, R0, R6, RZ ;  /* 0x0000000600040227 */ /* 0x001fca00078e00ff */
[----:B------:R-:W-:-:S07]  /*1ca0*/  @P0 SHF.R.U32.HI R0, RZ, R7, R4 ;  /* 0x00000007ff000219 */ /* 0x000fce0000011604 */
.L_x_11693:
[----:B------:R-:W-:Y:S05]  /*1cb0*/  BSYNC B0 ;  /* 0x0000000000007941 */ /* 0x000fea0003800000 */
.L_x_11691:
[----:B------:R-:W-:-:S05]  /*1cc0*/  IMAD R0, R0, R5, RZ ;  /* 0x0000000500007224 */ /* 0x000fca00078e02ff */
[----:B------:R-:W-:-:S07]  /*1cd0*/  VIMNMX R3, R3, R0, !PT ;  /* 0x0000000003037248 */ /* 0x000fce0007fe0100 */
.L_x_11690:
[----:B------:R-:W-:Y:S01]  /*1ce0*/  IMAD.HI R3, R3, 0x2aaaaaab, RZ ;  /* 0x2aaaaaab03037827 */ /* 0x000fe200078e02ff */
[----:B------:R-:W-:Y:S01]  /*1cf0*/  BSSY B0, `(.L_x_11694) ;  /* 0x0000028000007945 */ /* 0x000fe20003800000 */
[----:B------:R-:W-:Y:S02]  /*1d00*/  LOP3.LUT R233, R225, 0xff, RZ, 0xc0, !PT ;  /* 0x000000ffe1e97812 */ /* 0x000fe400078ec0ff */
[----:B------:R-:W-:Y:S02]  /*1d10*/  SHF.R.U32.HI R225, RZ, 0x10, R225 ;  /* 0x00000010ffe17819 */ /* 0x000fe400000116e1 */
[----:B------:R-:W-:-:S04]  /*1d20*/  SHF.R.U32.HI R0, RZ, 0x1f, R3 ;  /* 0x0000001fff007819 */ /* 0x000fc80000011603 */
[----:B------:R-:W-:-:S04]  /*1d30*/  LEA.HI.SX32 R0, R3, R0, 0x1c ;  /* 0x0000000003007211 */ /* 0x000fc800078fe2ff */
        /* <DEDUP_REMOVED lines=35> */
.L_x_11695:
[----:B------:R-:W-:Y:S05]  /*1f70*/  BSYNC B0 ;  /* 0x0000000000007941 */ /* 0x000fea0003800000 */
.L_x_11694:
[----:B------:R-:W-:-:S05]  /*1f80*/  IMAD R3, R233, R0, R9 ;  /* 0x00000000e9037224 */ /* 0x000fca00078e0209 */
        /* <DEDUP_REMOVED lines=36> */
.L_x_11698:
[----:B------:R-:W-:Y:S05]  /*21d0*/  BSYNC B6 ;  /* 0x0000000000067941 */ /* 0x000fea0003800000 */
.L_x_11697:
        /* <DEDUP_REMOVED lines=20> */
.L_x_11700:
[----:B------:R-:W-:Y:S05]  /*2320*/  BSYNC B6 ;  /* 0x0000000000067941 */ /* 0x000fea0003800000 */
.L_x_11699:
[----:B------:R-:W-:Y:S01]  /*2330*/  ULDC.64 UR4, c[0x0][0x9f8] ;  /* 0x00027e0000047ab9 */ /* 0x000fe20000000a00 */
[----:B------:R-:W0:Y:S01]  /*2340*/  LDC.64 R8, c[0x0][0x300] ;  /* 0x0000c000ff087b82 */ /* 0x000e220000000a00 */
[----:B------:R-:W-:-:S04]  /*2350*/  ISETP.NE.U32.AND P0, PT, RZ, UR4, PT ;  /* 0x00000004ff007c0c */ /* 0x000fc8000bf05070 */
[----:B------:R-:W-:Y:S01]  /*2360*/  ISETP.NE.AND.EX P0, PT, RZ, UR5, PT, P0 ;  /* 0x00000005ff007c0c */ /* 0x000fe2000bf05300 */
[----:B------:R-:W1:Y:S01]  /*2370*/  S2R R36, SR_TID.X ;  /* 0x0000000000247919 */ /* 0x000e620000002100 */
[----:B------:R-:W2:Y:S01]  /*2380*/  S2R R10, SR_TID.X ;  /* 0x00000000000a7919 */ /* 0x000ea20000002100 */
[----:B------:R-:W-:Y:S01]  /*2390*/  IMAD.IADD R58, R30, 0x1, R31 ;  /* 0x000000011e3a7824 */ /* 0x000fe200078e021f */
[----:B------:R-:W-:Y:S01]  /*23a0*/  ULDC.64 UR4, c[0x0][0xa08] ;  /* 0x0002820000047ab9 */ /* 0x000fe20000000a00 */
[----:B------:R-:W-:Y:S01]  /*23b0*/  SHF.R.S32.HI R17, RZ, 0x1f, R16 ;  /* 0x0000001fff117819 */ /* 0x000fe20000011410 */
[C---:B------:R-:W-:Y:S01]  /*23c0*/  VIADD R14, R16.reuse, 0xe0 ;  /* 0x000000e0100e7836 */ /* 0x040fe20000000000 */
[----:B------:R-:W3:Y:S08]  /*23d0*/  LDC R41, c[0x0][0x3f4] ;  /* 0x0000fd00ff297b82 */ /* 0x000ef00000000800 */
[----:B------:R-:W4:Y:S01]  /*23e0*/  @P0 LDC.64 R4, c[0x0][0x9f8] ;  /* 0x00027e00ff040b82 */ /* 0x000f220000000a00 */
[----:B------:R-:W-:-:S02]  /*23f0*/  VIADD R62, R16, 0x40 ;  /* 0x00000040103e7836 */ /* 0x000fc40000000000 */
[C---:B------:R-:W-:Y:S02]  /*2400*/  VIADD R63, R16.reuse, 0x60 ;  /* 0x00000060103f7836 */ /* 0x040fe40000000000 */
[C---:B------:R-:W-:Y:S02]  /*2410*/  VIADD R12, R16.reuse, 0xc0 ;  /* 0x000000c0100c7836 */ /* 0x040fe40000000000 */
[----:B------:R-:W-:Y:S01]  /*2420*/  VIADD R64, R16, 0x80 ;  /* 0x0000008010407836 */ /* 0x000fe20000000000 */
[----:B------:R-:W3:Y:S01]  /*2430*/  LDC.64 R56, c[0x0][0x408] ;  /* 0x00010200ff387b82 */ /* 0x000ee20000000a00 */
[----:B----4-:R-:W-:-:S05]  /*2440*/  @P0 IMAD.WIDE R4, R155, 0x4, R4 ;  /* 0x000000049b040825 */ /* 0x010fca00078e0204 */
[----:B------:R4:W3:Y:S01]  /*2450*/  @P0 LDG.E R155, desc[UR38][R4.64] ;  /* 0x00000026049b0981 */ /* 0x0008e2000c1e1900 */
[----:B------:R-:W-:Y:S01]  /*2460*/  SHF.R.S32.HI R43, RZ, 0x1f, R58 ;  /* 0x0000001fff2b7819 */ /* 0x000fe2000001143a */
[-C--:B0-----:R-:W-:Y:S01]  /*2470*/  IMAD.WIDE.U32 R6, R58, R8.reuse, RZ ;  /* 0x000000083a067225 */ /* 0x081fe200078e00ff */
[----:B------:R-:W-:Y:S02]  /*2480*/  ISETP.NE.U32.AND P0, PT, RZ, UR4, PT ;  /* 0x00000004ff007c0c */ /* 0x000fe4000bf05070 */
[----:B-1----:R-:W-:Y:S01]  /*2490*/  SHF.R.U32.HI R36, RZ, 0x7, R36 ;  /* 0x00000007ff247819 */ /* 0x002fe20000011624 */
[----:B------:R-:W-:Y:S01]  /*24a0*/  IMAD R0, R43, R8, RZ ;  /* 0x000000082b007224 */ /* 0x000fe200078e02ff */
[----:B------:R-:W-:Y:S01]  /*24b0*/  ISETP.NE.AND.EX P0, PT, RZ, UR5, PT, P0 ;  /* 0x00000005ff007c0c */ /* 0x000fe2000bf05300 */
[----:B------:R-:W-:Y:S01]  /*24c0*/  ULDC.64 UR4, c[0x0][0x308] ;  /* 0x0000c20000047ab9 */ /* 0x000fe20000000a00 */
[----:B--2---:R-:W-:Y:S01]  /*24d0*/  VIADD R10, R10, 0xffffff80 ;  /* 0xffffff800a0a7836 */ /* 0x004fe20000000000 */
[----:B------:R-:W-:Y:S01]  /*24e0*/  ISETP.NE.AND P6, PT, R36, 0x1, PT ;  /* 0x000000012400780c */ /* 0x000fe20003fc5270 */
[----:B------:R-:W-:Y:S01]  /*24f0*/  IMAD R3, R58, R9, R0 ;  /* 0x000000093a037224 */ /* 0x000fe200078e0200 */
[----:B------:R-:W-:Y:S01]  /*2500*/  SHF.R.S32.HI R201, RZ, 0x1f, R200 ;  /* 0x0000001fffc97819 */ /* 0x000fe200000114c8 */
[----:B------:R-:W-:Y:S01]  /*2510*/  VIADD R65, R16, 0xa0 ;  /* 0x000000a010417836 */ /* 0x000fe20000000000 */
[----:B------:R-:W-:Y:S01]  /*2520*/  SHF.L.U64.HI R66, R8, 0x6, R9 ;  /* 0x0000000608427819 */ /* 0x000fe20000010209 */
[----:B------:R-:W-:Y:S01]  /*2530*/  IMAD.IADD R7, R7, 0x1, R3 ;  /* 0x0000000107077824 */ /* 0x000fe200078e0203 */
[----:B------:R-:W-:Y:S01]  /*2540*/  SHF.R.S32.HI R3, RZ, 0x1f, R10 ;  /* 0x0000001fff037819 */ /* 0x000fe2000001140a */
[----:B------:R-:W-:Y:S01]  /*2550*/  VIADD R73, R36, 0x8 ;  /* 0x0000000824497836 */ /* 0x000fe20000000000 */
[----:B------:R-:W-:Y:S01]  /*2560*/  SHF.R.U32.HI R36, RZ, 0x3, R218 ;  /* 0x00000003ff247819 */ /* 0x000fe200000116da */
[----:B----4-:R-:W-:Y:S01]  /*2570*/  IMAD.WIDE.U32 R4, R224, UR4, R6 ;  /* 0x00000004e0047c25 */ /* 0x010fe2000f8e0006 */
[----:B------:R-:W-:-:S02]  /*2580*/  LEA.HI R34, R3, R10, RZ, 0x2 ;  /* 0x0000000a03227211 */ /* 0x000fc400078f10ff */
[----:B---3--:R-:W-:Y:S01]  /*2590*/  SHF.L.U64.HI R70, R56, 0x6, R57 ;  /* 0x0000000638467819 */ /* 0x008fe20000010239 */
[----:B------:R-:W-:Y:S01]  /*25a0*/  IMAD R5, R224, UR5, R5 ;  /* 0x00000005e0057c24 */ /* 0x000fe2000f8e0205 */
[----:B------:R-:W-:Y:S01]  /*25b0*/  ULDC.64 UR4, c[0x0][0x310] ;  /* 0x0000c40000047ab9 */ /* 0x000fe20000000a00 */
[-C--:B------:R-:W-:Y:S01]  /*25c0*/  IMAD R10, R234, R8.reuse, RZ ;  /* 0x00000008ea0a7224 */ /* 0x080fe200078e02ff */
[----:B------:R-:W-:Y:S01]  /*25d0*/  SHF.R.S32.HI R34, RZ, 0x1f, R34 ;  /* 0x0000001fff227819 */ /* 0x000fe20000011422 */
[C---:B------:R-:W-:Y:S01]  /*25e0*/  IMAD.WIDE.U32 R6, R23.reuse, R8, R16 ;  /* 0x0000000817067225 */ /* 0x040fe200078e0010 */
[----:B------:R-:W-:Y:S02]  /*25f0*/  SHF.R.S32.HI R72, RZ, 0x1f, R231 ;  /* 0x0000001fff487819 */ /* 0x000fe400000114e7 */
[----:B------:R-:W-:Y:S01]  /*2600*/  LEA.HI R34, R34, R23, RZ, 0x3 ;  /* 0x0000001722227211 */ /* 0x000fe200078f18ff */
[C---:B------:R-:W-:Y:S02]  /*2610*/  IMAD R61, R23.reuse, R9, R10 ;  /* 0x00000009173d7224 */ /* 0x040fe400078e020a */
[-C--:B------:R-:W-:Y:S01]  /*2620*/  IMAD R30, R234, R56.reuse, RZ ;  /* 0x00000038ea1e7224 */ /* 0x080fe200078e02ff */
[----:B------:R-:W-:Y:S01]  /*2630*/  LOP3.LUT R34, R34, 0xfffffff8, RZ, 0xc0, !PT ;  /* 0xfffffff822227812 */ /* 0x000fe200078ec0ff */
[----:B------:R-:W-:-:S04]  /*2640*/  IMAD.WIDE.U32 R20, R23, R56, R200 ;  /* 0x0000003817147225 */ /* 0x000fc800078e00c8 */
[C---:B------:R-:W-:Y:S02]  /*2650*/  IMAD.IADD R34, R23.reuse, 0x1, -R34 ;  /* 0x0000000117227824 */ /* 0x040fe400078e0a22 */
[C---:B------:R-:W-:Y:S02]  /*2660*/  IMAD R37, R23.reuse, R57, R30 ;  /* 0x0000003917257224 */ /* 0x040fe400078e021e */
[----:B------:R-:W-:Y:S02]  /*2670*/  IMAD.SHL.U32 R82, R34, 0x40, RZ ;  /* 0x0000004022527824 */ /* 0x000fe400078e00ff */
[----:B------:R-:W-:-:S03]  /*2680*/  IMAD.WIDE.U32 R30, R23, R56, R16 ;  /* 0x00000038171e7225 */ /* 0x000fc600078e0010 */
[----:B------:R-:W-:Y:S01]  /*2690*/  LOP3.LUT R82, R82, 0x1c0, RZ, 0xc0, !PT ;  /* 0x000001c052527812 */ /* 0x000fe200078ec0ff */
[----:B------:R-:W-:Y:S02]  /*26a0*/  IMAD.MOV.U32 R88, RZ, RZ, 0x20 ;  /* 0x00000020ff587424 */ /* 0x000fe400078e00ff */
[----:B------:R-:W-:Y:S01]  /*26b0*/  IMAD.IADD R21, R21, 0x1, R37 ;  /* 0x0000000115157824 */ /* 0x000fe200078e0225 */
[----:B------:R-:W-:Y:S01]  /*26c0*/  SHF.R.U32.HI R85, RZ, 0x3, R82 ;  /* 0x00000003ff557819 */ /* 0x000fe20000011652 */
[----:B------:R-:W-:Y:S02]  /*26d0*/  IMAD.IADD R31, R37, 0x1, R31 ;  /* 0x00000001251f7824 */ /* 0x000fe400078e021f */
[----:B------:R-:W-:Y:S02]  /*26e0*/  IMAD R75, R9, 0x60, RZ ;  /* 0x00000060094b7824 */ /* 0x000fe400078e02ff */
[----:B------:R-:W-:Y:S02]  /*26f0*/  IMAD.SHL.U32 R67, R8, 0x40, RZ ;  /* 0x0000004008437824 */ /* 0x000fe400078e00ff */
[----:B------:R-:W-:-:S02]  /*2700*/  IMAD R77, R57, 0x60, RZ ;  /* 0x00000060394d7824 */ /* 0x000fc400078e02ff */
[----:B------:R-:W-:Y:S02]  /*2710*/  IMAD.SHL.U32 R71, R56, 0x40, RZ ;  /* 0x0000004038477824 */ /* 0x000fe400078e00ff */
[----:B-----5:R-:W-:-:S04]  /*2720*/  IMAD.WIDE.U32 R20, R152, R56, R20 ;  /* 0x0000003898147225 */ /* 0x020fc800078e0014 */
[----:B------:R-:W-:-:S04]  /*2730*/  IMAD.WIDE.U32 R30, R152, R56, R30 ;  /* 0x00000038981e7225 */ /* 0x000fc800078e001e */
[----:B------:R-:W-:-:S04]  /*2740*/  IMAD.WIDE.U32 R8, R8, 0x60, RZ ;  /* 0x0000006008087825 */ /* 0x000fc800078e00ff */
[----:B------:R-:W-:Y:S02]  /*2750*/  IMAD.SHL.U32 R74, R41, 0x2, RZ ;  /* 0x00000002294a7824 */ /* 0x000fe400078e00ff */
[----:B------:R-:W-:Y:S01]  /*2760*/  IMAD.IADD R75, R9, 0x1, R75 ;  /* 0x00000001094b7824 */ /* 0x000fe200078e024b */
[----:B------:R-:W-:Y:S02]  /*2770*/  SHF.R.S32.HI R0, RZ, 0x1f, R155 ;  /* 0x0000001fff007819 */ /* 0x000fe4000001149b */
[----:B------:R-:W-:Y:S02]  /*2780*/  SEL R155, R155, RZ, !P0 ;  /* 0x000000ff9b9b7207 */ /* 0x000fe40004000000 */
[----:B------:R-:W-:-:S03]  /*2790*/  SEL R13, R0, RZ, !P0 ;  /* 0x000000ff000d7207 */ /* 0x000fc60004000000 */
[----:B------:R-:W-:-:S04]  /*27a0*/  IMAD.WIDE.U32 R4, R155, UR4, R4 ;  /* 0x000000049b047c25 */ /* 0x000fc8000f8e0004 */
[----:B------:R-:W-:-:S04]  /*27b0*/  IMAD R0, R13, UR4, RZ ;  /* 0x000000040d007c24 */ /* 0x000fc8000f8e02ff */
[----:B------:R-:W-:Y:S01]  /*27c0*/  IMAD R3, R155, UR5, R0 ;  /* 0x000000059b037c24 */ /* 0x000fe2000f8e0200 */
[----:B------:R-:W-:Y:S05]  /*27d0*/  @!P6 WARPSYNC.ALL ;  /* 0x000000000000e948 */ /* 0x000fea0003800000 */
[----:B------:R-:W-:Y:S01]  /*27e0*/  VIADD R0, R16, 0x20 ;  /* 0x0000002010007836 */ /* 0x000fe20000000000 */
[----:B------:R-:W-:Y:S01]  /*27f0*/  ULDC UR4, c[0x0][0x320] ;  /* 0x0000c80000047ab9 */ /* 0x000fe20000000800 */
[----:B------:R-:W-:Y:S01]  /*2800*/  IMAD.IADD R3, R5, 0x1, R3 ;  /* 0x0000000105037824 */ /* 0x000fe200078e0203 */
[----:B------:R-:W-:Y:S01]  /*2810*/  @!P6 BAR.SYNC.DEFER_BLOCKING 0x9, 0x100 ;  /* 0x024400000000eb1d */ /* 0x000fe20000010000 */
[----:B------:R-:W-:-:S02]  /*2820*/  ISETP.GE.AND P3, PT, R14, UR4, PT ;  /* 0x000000040e007c0c */ /* 0x000fc4000bf66270 */
[----:B------:R-:W-:Y:S02]  /*2830*/  ISETP.GE.AND P1, PT, R0, UR4, PT ;  /* 0x0000000400007c0c */ /* 0x000fe4000bf26270 */
[----:B------:R-:W-:-:S03]  /*2840*/  ISETP.GE.AND P0, PT, R16, UR4, PT ;  /* 0x0000000410007c0c */ /* 0x000fc6000bf06270 */
[----:B------:R-:W0:Y:S01]  /*2850*/  LDC.64 R14, c[0x0][0x3f8] ;  /* 0x0000fe00ff0e7b82 */ /* 0x000e220000000a00 */
[----:B------:R-:W-:Y:S01]  /*2860*/  SEL R10, RZ, 0xffffffff, P1 ;  /* 0xffffffffff0a7807 */ /* 0x000fe20000800000 */
[----:B------:R-:W-:Y:S01]  /*2870*/  ULDC.64 UR6, c[0x0][0x330] ;  /* 0x0000cc0000067ab9 */ /* 0x000fe20000000a00 */
[----:B------:R-:W-:Y:S02]  /*2880*/  IADD3 R60, P1, R4, R6, RZ ;  /* 0x00000006043c7210 */ /* 0x000fe40007f3e0ff */
[----:B------:R-:W-:Y:S01]  /*2890*/  SEL R6, RZ, 0x1, P0 ;  /* 0x00000001ff067807 */ /* 0x000fe20000000000 */
[----:B------:R-:W-:Y:S01]  /*28a0*/  IMAD.SHL.U32 R11, R10, 0x2, RZ ;  /* 0x000000020a0b7824 */ /* 0x000fe200078e00ff */
[----:B------:R-:W-:Y:S02]  /*28b0*/  IADD3.X R61, R3, R7, R61, P1, !PT ;  /* 0x00000007033d7210 */ /* 0x000fe40000ffe43d */
[----:B------:R-:W-:Y:S02]  /*28c0*/  ISETP.GE.AND P0, PT, R62, UR4, PT ;  /* 0x000000043e007c0c */ /* 0x000fe4000bf06270 */
[----:B------:R-:W-:-:S02]  /*28d0*/  ISETP.GE.AND P1, PT, R63, UR4, PT ;  /* 0x000000043f007c0c */ /* 0x000fc4000bf26270 */
[----:B------:R-:W-:Y:S02]  /*28e0*/  ISETP.GE.AND P2, PT, R12, UR4, PT ;  /* 0x000000040c007c0c */ /* 0x000fe4000bf46270 */
[----:B------:R-:W-:Y:S01]  /*28f0*/  LOP3.LUT R10, R11, 0x2, R6, 0xe2, !PT ;  /* 0x000000020b0a7812 */ /* 0x000fe200078ee206 */
[C---:B------:R-:W-:Y:S01]  /*2900*/  IMAD.WIDE.U32 R6, R224.reuse, UR6, R16 ;  /* 0x00000006e0067c25 */ /* 0x040fe2000f8e0010 */
[----:B------:R-:W-:Y:S02]  /*2910*/  SEL R11, RZ, 0x4, P0 ;  /* 0x00000004ff0b7807 */ /* 0x000fe40000000000 */
        /* <DEDUP_REMOVED lines=8> */
[----:B0-----:R-:W-:Y:S01]  /*29a0*/  IMAD R37, R15, 0x60, RZ ;  /* 0x000000600f257824 */ /* 0x001fe200078e02ff */
[----:B------:R-:W-:Y:S01]  /*29b0*/  SEL R12, RZ, 0x20, P1 ;  /* 0x00000020ff0c7807 */ /* 0x000fe20000800000 */
[----:B------:R-:W-:Y:S01]  /*29c0*/  IMAD R39, R155, UR5, R13 ;  /* 0x000000059b277c24 */ /* 0x000fe2000f8e020d */
[----:B------:R-:W-:Y:S01]  /*29d0*/  ISETP.GE.AND P0, PT, R16, R41, PT ;  /* 0x000000291000720c */ /* 0x000fe20003f06270 */
[----:B------:R-:W-:Y:S01]  /*29e0*/  IMAD.SHL.U32 R69, R14, 0x40, RZ ;  /* 0x000000400e457824 */ /* 0x000fe200078e00ff */
[----:B------:R-:W-:Y:S01]  /*29f0*/  LOP3.LUT R11, R12, R10, R11, 0xfe, !PT ;  /* 0x0000000a0c0b7212 */ /* 0x000fe200078efe0b */
[----:B------:R-:W-:Y:S01]  /*2a00*/  IMAD.WIDE.U32 R12, R23, R14, R16 ;  /* 0x0000000e170c7225 */ /* 0x000fe200078e0010 */
[----:B------:R-:W-:-:S02]  /*2a10*/  SEL R10, RZ, 0x40, P2 ;  /* 0x00000040ff0a7807 */ /* 0x000fc40001000000 */
[----:B------:R-:W-:Y:S01]  /*2a20*/  SEL R33, R41, RZ, P0 ;  /* 0x000000ff29217207 */ /* 0x000fe20000000000 */
[----:B------:R-:W-:Y:S01]  /*2a30*/  IMAD.WIDE.U32 R6, R155, UR4, R6 ;  /* 0x000000049b067c25 */ /* 0x000fe2000f8e0006 */
[----:B------:R-:W-:Y:S01]  /*2a40*/  LOP3.LUT R94, R11, R10, RZ, 0xfc, !PT ;  /* 0x0000000a0b5e7212 */ /* 0x000fe200078efcff */
[----:B------:R-:W-:Y:S01]  /*2a50*/  ULDC UR4, c[0x0][0x2f4] ;  /* 0x0000bd0000047ab9 */ /* 0x000fe20000000800 */
[C---:B------:R-:W-:Y:S01]  /*2a60*/  IADD3 R58, P1, R23.reuse, R58, RZ ;  /* 0x0000003a173a7210 */ /* 0x040fe20007f3e0ff */
[-C--:B------:R-:W-:Y:S01]  /*2a70*/  IMAD R10, R234, R14.reuse, RZ ;  /* 0x0000000eea0a7224 */ /* 0x080fe200078e02ff */
[----:B------:R-:W-:Y:S01]  /*2a80*/  SHF.L.U64.HI R68, R14, 0x6, R15 ;  /* 0x000000060e447819 */ /* 0x000fe2000001020f */
[----:B------:R-:W-:Y:S01]  /*2a90*/  IMAD.IADD R33, R16, 0x1, R33 ;  /* 0x0000000110217824 */ /* 0x000fe200078e0221 */
[----:B------:R-:W-:Y:S01]  /*2aa0*/  SEL R93, RZ, 0xffffff80, P3 ;  /* 0xffffff80ff5d7807 */ /* 0x000fe20001800000 */
[C---:B------:R-:W-:Y:S01]  /*2ab0*/  IMAD R35, R23.reuse, R15, R10 ;  /* 0x0000000f17237224 */ /* 0x040fe200078e020a */
[----:B------:R-:W-:Y:S01]  /*2ac0*/  ISETP.GE.AND P2, PT, R0, UR4, PT ;  /* 0x0000000400007c0c */ /* 0x000fe2000bf46270 */
[----:B------:R-:W-:Y:S01]  /*2ad0*/  IMAD.WIDE.U32 R10, R23, R14, R200 ;  /* 0x0000000e170a7225 */ /* 0x000fe200078e00c8 */
[----:B------:R-:W-:-:S02]  /*2ae0*/  SHF.R.S32.HI R32, RZ, 0x1f, R33 ;  /* 0x0000001fff207819 */ /* 0x000fc40000011421 */
[----:B------:R-:W-:Y:S01]  /*2af0*/  LOP3.LUT R93, R94, 0x80, R93, 0xc8, !PT ;  /* 0x000000805e5d7812 */ /* 0x000fe200078ec85d */
[----:B------:R-:W-:Y:S01]  /*2b00*/  IMAD.IADD R11, R11, 0x1, R35 ;  /* 0x000000010b0b7824 */ /* 0x000fe200078e0223 */
[----:B------:R-:W-:Y:S01]  /*2b10*/  LEA.HI R33, R32, R33, RZ, 0x3 ;  /* 0x0000002120217211 */ /* 0x000fe200078f18ff */
[----:B------:R-:W-:Y:S01]  /*2b20*/  IMAD.IADD R13, R35, 0x1, R13 ;  /* 0x00000001230d7824 */ /* 0x000fe200078e020d */
[----:B------:R-:W-:Y:S01]  /*2b30*/  SHF.R.S32.HI R35, RZ, 0x1f, R152 ;  /* 0x0000001fff237819 */ /* 0x000fe20000011498 */
[----:B------:R-:W-:Y:S01]  /*2b40*/  IMAD.X R59, R234, 0x1, R43, P1 ;  /* 0x00000001ea3b7824 */ /* 0x000fe200008e062b */
[----:B------:R-:W-:Y:S01]  /*2b50*/  LOP3.LUT P1, RZ, R34, 0x4, RZ, 0xc0, !PT ;  /* 0x0000000422ff7812 */ /* 0x000fe2000782c0ff */
[-C--:B------:R-:W-:Y:S01]  /*2b60*/  IMAD.WIDE.U32 R10, R152, R14.reuse, R10 ;  /* 0x0000000e980a7225 */ /* 0x080fe200078e000a */
[----:B------:R-:W-:Y:S02]  /*2b70*/  LOP3.LUT R34, R82, 0x18, R16, 0xf8, !PT ;  /* 0x0000001852227812 */ /* 0x000fe400078ef810 */
[--C-:B------:R-:W-:Y:S01]  /*2b80*/  SHF.R.S32.HI R83, RZ, 0x3, R33.reuse ;  /* 0x00000003ff537819 */ /* 0x100fe20000011421 */
[C---:B------:R-:W-:Y:S01]  /*2b90*/  IMAD R32, R35.reuse, R14, RZ ;  /* 0x0000000e23207224 */ /* 0x040fe200078e02ff */
[----:B------:R-:W-:Y:S01]  /*2ba0*/  LOP3.LUT R89, R34, R85, RZ, 0x3c, !PT ;  /* 0x0000005522597212 */ /* 0x000fe200078e3cff */
[----:B------:R-:W-:Y:S01]  /*2bb0*/  IMAD R35, R35, R56, RZ ;  /* 0x0000003823237224 */ /* 0x000fe200078e02ff */
[----:B------:R-:W-:Y:S01]  /*2bc0*/  LOP3.LUT R84, R33, 0xfffffff8, RZ, 0xc0, !PT ;  /* 0xfffffff821547812 */ /* 0x000fe200078ec0ff */
[----:B------:R-:W-:Y:S01]  /*2bd0*/  IMAD R79, R152, R15, R32 ;  /* 0x0000000f984f7224 */ /* 0x000fe200078e0220 */
[----:B------:R-:W-:Y:S01]  /*2be0*/  LOP3.LUT R32, R218, 0x38, R33, 0xf8, !PT ;  /* 0x00000038da207812 */ /* 0x000fe200078ef821 */
[----:B------:R-:W-:Y:S01]  /*2bf0*/  IMAD.WIDE.U32 R12, R152, R14, R12 ;  /* 0x0000000e980c7225 */ /* 0x000fe200078e000c */
[----:B------:R-:W-:-:S02]  /*2c00*/  SEL R88, R88, 0xffffffe0, !P1 ;  /* 0xffffffe058587807 */ /* 0x000fc40004800000 */
[----:B------:R-:W-:Y:S01]  /*2c10*/  LOP3.LUT R32, R32, R36, RZ, 0x3c, !PT ;  /* 0x0000002420207212 */ /* 0x000fe200078e3cff */
[----:B------:R-:W-:Y:S01]  /*2c20*/  IMAD R35, R152, R57, R35 ;  /* 0x0000003998237224 */ /* 0x000fe200078e0223 */
[----:B------:R-:W-:Y:S01]  /*2c30*/  SHF.R.S32.HI R86, RZ, 0x1f, R84 ;  /* 0x0000001fff567819 */ /* 0x000fe20000011454 */
[----:B------:R-:W-:Y:S01]  /*2c40*/  IMAD.WIDE.U32 R14, R14, 0x60, RZ ;  /* 0x000000600e0e7825 */ /* 0x000fe200078e00ff */
[----:B------:R-:W-:Y:S02]  /*2c50*/  ISETP.GE.AND P1, PT, R16, UR4, PT ;  /* 0x0000000410007c0c */ /* 0x000fe4000bf26270 */
[----:B------:R-:W-:Y:S01]  /*2c60*/  LOP3.LUT R94, R94, 0x40, RZ, 0xc0, !PT ;  /* 0x000000405e5e7812 */ /* 0x000fe200078ec0ff */
[----:B------:R-:W-:Y:S01]  /*2c70*/  IMAD.IADD R87, R221, 0x1, R32 ;  /* 0x00000001dd577824 */ /* 0x000fe200078e0220 */
[----:B------:R-:W-:Y:S01]  /*2c80*/  LOP3.LUT R32, R82, 0x38, R33, 0xf8, !PT ;  /* 0x0000003852207812 */ /* 0x000fe200078ef821 */
[----:B------:R-:W-:-:S03]  /*2c90*/  IMAD.WIDE.U32 R56, R56, 0x60, RZ ;  /* 0x0000006038387825 */ /* 0x000fc600078e00ff */
[----:B------:R-:W-:Y:S01]  /*2ca0*/  LOP3.LUT R33, R32, R85, RZ, 0x3c, !PT ;  /* 0x0000005520217212 */ /* 0x000fe200078e3cff */
[----:B------:R-:W-:Y:S02]  /*2cb0*/  IMAD R89, R220, 0x200, R89 ;  /* 0x00000200dc597824 */ /* 0x000fe400078e0259 */
[----:B------:R-:W-:Y:S02]  /*2cc0*/  IMAD.IADD R78, R11, 0x1, R79 ;  /* 0x000000010b4e7824 */ /* 0x000fe400078e024f */
[----:B------:R-:W-:Y:S02]  /*2cd0*/  IMAD.IADD R76, R15, 0x1, R37 ;  /* 0x000000010f4c7824 */ /* 0x000fe400078e0225 */
[----:B------:R-:W-:Y:S02]  /*2ce0*/  IMAD.IADD R77, R57, 0x1, R77 ;  /* 0x00000001394d7824 */ /* 0x000fe400078e024d */
[----:B------:R-:W-:Y:S02]  /*2cf0*/  IMAD.IADD R79, R79, 0x1, R13 ;  /* 0x000000014f4f7824 */ /* 0x000fe400078e020d */
[----:B------:R-:W-:-:S02]  /*2d00*/  IMAD.IADD R80, R21, 0x1, R35 ;  /* 0x0000000115507824 */ /* 0x000fc400078e0223 */
[----:B------:R-:W-:Y:S02]  /*2d10*/  IMAD.IADD R81, R35, 0x1, R31 ;  /* 0x0000000123517824 */ /* 0x000fe400078e021f */
[----:B------:R-:W-:Y:S02]  /*2d20*/  IMAD R90, R220, 0x200, R33 ;  /* 0x00000200dc5a7824 */ /* 0x000fe400078e0221 */
[----:B------:R-:W-:Y:S02]  /*2d30*/  IMAD.IADD R91, R88, 0x1, R89 ;  /* 0x00000001585b7824 */ /* 0x000fe400078e0259 */
[----:B------:R-:W-:-:S07]  /*2d40*/  IMAD.IADD R92, R7, 0x1, R39 ;  /* 0x00000001075c7824 */ /* 0x000fce00078e0227 */
.L_x_11748:
[----:B------:R-:W0:Y:S01]  /*2d50*/  LDC.64 R98, c[0x0][0x2e8] ;  /* 0x0000ba00ff627b82 */ /* 0x000e220000000a00 */
[----:B------:R-:W-:Y:S01]  /*2d60*/  VIADD R45, R27, 0xffffffff ;  /* 0xffffffff1b2d7836 */ /* 0x000fe20000000000 */
[----:B------:R-:W-:Y:S05]  /*2d70*/  YIELD ;  /* 0x0000000000007946 */ /* 0x000fea0003800000 */
[----:B------:R-:W-:Y:S01]  /*2d80*/  SHF.R.S32.HI R39, RZ, 0x1f, R45 ;  /* 0x0000001fff277819 */ /* 0x000fe2000001142d */
[----:B-1----:R-:W1:Y:S01]  /*2d90*/  LDC R102, c[0x0][0x3f4] ;  /* 0x0000fd00ff667b82 */ /* 0x002e620000000800 */
[-C--:B------:R-:W-:Y:S01]  /*2da0*/  IMAD R27, R75, R45.reuse, RZ ;  /* 0x0000002d4b1b7224 */ /* 0x080fe200078e02ff */
[----:B------:R-:W-:Y:S01]  /*2db0*/  BSSY B0, `(.L_x_11701) ;  /* 0x00002a7000007945 */ /* 0x000fe20003800000 */
[----:B------:R-:W-:-:S04]  /*2dc0*/  IMAD.WIDE.U32 R100, R8, R45, RZ ;  /* 0x0000002d08647225 */ /* 0x000fc800078e00ff */
[----:B------:R-:W-:Y:S01]  /*2dd0*/  IMAD R27, R39, R8, R27 ;  /* 0x00000008271b7224 */ /* 0x000fe200078e021b */
[-C--:B------:R-:W-:Y:S01]  /*2de0*/  IADD3 R33, P5, R60, R100.reuse, RZ ;  /* 0x000000643c217210 */ /* 0x080fe20007fbe0ff */
[----:B------:R-:W-:Y:S02]  /*2df0*/  IMAD R103, R22, 0x1800, R91 ;  /* 0x0000180016677824 */ /* 0x000fe400078e025b */
[----:B------:R-:W-:Y:S01]  /*2e00*/  IMAD.IADD R50, R101, 0x1, R27 ;  /* 0x0000000165327824 */ /* 0x000fe200078e021b */
[----:B------:R-:W-:Y:S01]  /*2e10*/  IADD3 R27, P3, P4, R60, R100, R67 ;  /* 0x000000643c1b7210 */ /* 0x000fe20007c7e043 */
[----:B------:R-:W-:Y:S02]  /*2e20*/  IMAD R103, R103, 0x2, R26 ;  /* 0x0000000267677824 */ /* 0x000fe400078e021a */
[----:B------:R-:W-:Y:S01]  /*2e30*/  IMAD.X R34, R50, 0x1, R61, P5 ;  /* 0x0000000132227824 */ /* 0x000fe200028e063d */
[----:B------:R-:W-:Y:S02]  /*2e40*/  IADD3.X R32, R61, R50, R66, P3, P4 ;  /* 0x000000323d207210 */ /* 0x000fe40001fe8442 */
[----:B0-----:R-:W-:-:S02]  /*2e50*/  LEA R40, P3, R27, R98, 0x1 ;  /* 0x000000621b287211 */ /* 0x001fc400078608ff */
[----:B------:R-:W-:Y:S02]  /*2e60*/  LEA R42, P5, R33, R98, 0x1 ;  /* 0x00000062212a7211 */ /* 0x000fe400078a08ff */
[-C--:B------:R-:W-:Y:S01]  /*2e70*/  LEA.HI.X R41, R27, R99.reuse, R32, 0x1, P3 ;  /* 0x000000631b297211 */ /* 0x080fe200018f0c20 */
[----:B------:R-:W-:Y:S01]  /*2e80*/  IMAD R27, R22, 0x1800, R89 ;  /* 0x00001800161b7824 */ /* 0x000fe200078e0259 */
[----:B-1----:R-:W-:Y:S02]  /*2e90*/  ISETP.GE.AND P3, PT, R102, 0x1, PT ;  /* 0x000000016600780c */ /* 0x002fe40003f66270 */
[----:B------:R-:W-:Y:S01]  /*2ea0*/  ISETP.GT.AND P4, PT, R45, R28, PT ;  /* 0x0000001c2d00720c */ /* 0x000fe20003f84270 */
[----:B------:R-:W-:Y:S01]  /*2eb0*/  IMAD R104, R27, 0x2, R26 ;  /* 0x000000021b687824 */ /* 0x000fe200078e021a */
[----:B------:R-:W-:Y:S01]  /*2ec0*/  LEA.HI.X R43, R33, R99, R34, 0x1, P5 ;  /* 0x00000063212b7211 */ /* 0x000fe200028f0c22 */
[----:B------:R-:W-:Y:S01]  /*2ed0*/  IMAD.MOV.U32 R27, RZ, RZ, R45 ;  /* 0x000000ffff1b7224 */ /* 0x000fe200078e002d */
[----:B------:R-:W-:-:S07]  /*2ee0*/  P2R R96, PR, RZ, 0x10 ;  /* 0x00000010ff607803 */ /* 0x000fce0000000000 */
        /* <DEDUP_REMOVED lines=20> */
[----:B------:R-:W-:-:S03]  /*3030*/  CS2R R54, SRZ ;  /* 0x0000000000367805 */ /* 0x000fc6000001ff00 */
[----:B------:R-:W-:Y:S05]  /*3040*/  @P4 BRA `(.L_x_11705) ;  /* 0x0000000000504947 */ /* 0x000fea0003800000 */
        /* <DEDUP_REMOVED lines=20> */
.L_x_11705:
[----:B------:R-:W-:Y:S05]  /*3190*/  BSYNC B1 ;  /* 0x0000000000017941 */ /* 0x000fea0003800000 */
.L_x_11704:
[----:B------:R-:W-:Y:S01]  /*31a0*/  ISETP.GE.AND P5, PT, R231, R97, PT ;  /* 0x00000061e700720c */ /* 0x000fe20003fa6270 */
[----:B------:R-:W-:Y:S01]  /*31b0*/  BSSY B1, `(.L_x_11706) ;  /* 0x000001b000017945 */ /* 0x000fe20003800000 */
[----:B0-----:R-:W-:Y:S02]  /*31c0*/  CS2R R44, SRZ ;  /* 0x00000000002c7805 */ /* 0x001fe4000001ff00 */
[----:B------:R-:W-:Y:S01]  /*31d0*/  CS2R R36, SRZ ;  /* 0x0000000000247805 */ /* 0x000fe2000001ff00 */
[----:B-----5:R-:W-:Y:S01]  /*31e0*/  IMAD.MOV.U32 R98, RZ, RZ, R50 ;  /* 0x000000ffff627224 */ /* 0x020fe200078e0032 */
[----:B------:R-:W-:Y:S01]  /*31f0*/  CS2R R46, SRZ ;  /* 0x00000000002e7805 */ /* 0x000fe2000001ff00 */
[----:B------:R-:W-:-:S06]  /*3200*/  IMAD.MOV.U32 R99, RZ, RZ, R51 ;  /* 0x000000ffff637224 */ /* 0x000fcc00078e0033 */
        /* <DEDUP_REMOVED lines=21> */
.L_x_11707:
[----:B------:R-:W-:Y:S05]  /*3360*/  BSYNC B1 ;  /* 0x0000000000017941 */ /* 0x000fea0003800000 */
.L_x_11706:
        /* <DEDUP_REMOVED lines=11> */
[----:B-----5:R-:W-:-:S02]  /*3420*/  IMAD.MOV.U32 R34, RZ, RZ, R44 ;  /* 0x000000ffff227224 */ /* 0x020fc400078e002c */
[----:B------:R-:W-:Y:S01]  /*3430*/  IMAD.MOV.U32 R35, RZ, RZ, R45 ;  /* 0x000000ffff237224 */ /* 0x000fe200078e002d */
        /* <DEDUP_REMOVED lines=11> */
[----:B------:R-:W-:-:S04]  /*34f0*/  PRMT R100, R100, 0x5410, R35 ;  /* 0x0000541064647816 */ /* 0x000fc80000000023 */
[----:B------:R-:W-:Y:S01]  /*3500*/  PRMT R99, R32, 0x5410, R33 ;  /* 0x0000541020637816 */ /* 0x000fe20000000021 */
[----:B------:R-:W-:Y:S06]  /*3510*/  @!P3 BRA `(.L_x_11708) ;  /* 0x000000000004b947 */ /* 0x000fec0003800000 */
[----:B------:R-:W-:Y:S01]  /*3520*/  BPT.TRAP 0x1 ;  /* 0x000000040000795c */ /* 0x000fe20000300000 */
.L_x_11708:
[----:B------:R-:W-:Y:S01]  /*3530*/  IMAD R95, R22, 0x8, R19 ;  /* 0x00000008165f7824 */ /* 0x000fe200078e0213 */
[----:B------:R-:W-:Y:S01]  /*3540*/  SHF.L.U32 R106, R206, 0x1f, RZ ;  /* 0x0000001fce6a7819 */ /* 0x000fe200000006ff */
[----:B------:R-:W-:Y:S03]  /*3550*/  BSSY B1, `(.L_x_11709) ;  /* 0x0000003000017945 */ /* 0x000fe60003800000 */
[----:B------:R-:W0:Y:S02]  /*3560*/  SYNCS.PHASECHK.TRANS64.TRYWAIT P6, [R95+URZ+0x22890], R106 ;  /* 0x0228906a5f0075a7 */ /* 0x000e2400080c017f */
[----:B0-----:R-:W-:Y:S05]  /*3570*/  @!P6 BRA `(.L_x_11710) ;  /* 0x0000021400c4e947 */ /* 0x001fea0003800000 */
.L_x_12082:
[----:B------:R-:W-:Y:S05]  /*3580*/  BSYNC B1 ;  /* 0x0000000000017941 */ /* 0x000fea0003800000 */
.L_x_11709:
        /* <DEDUP_REMOVED lines=49> */
.L_x_11716:
[----:B------:R-:W-:Y:S05]  /*38a0*/  BSYNC B3 ;  /* 0x0000000000037941 */ /* 0x000fea0003800000 */
.L_x_11715:
[----:B--2---:R1:W-:Y:S02]  /*38b0*/  STG.E.128 desc[UR38][R42.64], R32 ;  /* 0x000000202a007986 */ /* 0x0043e4000c101d26 */
.L_x_11714:
[----:B------:R-:W-:Y:S05]  /*38c0*/  BSYNC B2 ;  /* 0x0000000000027941 */ /* 0x000fea0003800000 */
.L_x_11713:
        /* <DEDUP_REMOVED lines=46> */
.L_x_11718:
[----:B------:R-:W-:Y:S05]  /*3bb0*/  BSYNC B2 ;  /* 0x0000000000027941 */ /* 0x000fea0003800000 */
.L_x_11717:
[----:B--2---:R2:W-:Y:S02]  /*3bc0*/  STG.E.128 desc[UR38][R42.64+0x40], R32 ;  /* 0x000040202a007986 */ /* 0x0045e4000c101d26 */
.L_x_11712:
[----:B------:R-:W-:Y:S05]  /*3bd0*/  BSYNC B1 ;  /* 0x0000000000017941 */ /* 0x000fea0003800000 */
.L_x_11711:
        /* <DEDUP_REMOVED lines=14> */
[----:B------:R-:W-:Y:S02]  /*3cc0*/  HADD2.F32 R43, -RZ, R35.H1_H1 ;  /* 0x30000023ff2b7230 */ /* 0x000fe40000004100 */
[----:B------:R-:W-:Y:S02]  /*3cd0*/  HADD2.F32 R45, -RZ, R45.H0_H0 ;  /* 0x2000002dff2d7230 */ /* 0x000fe40000004100 */
[----:B------:R-:W-:-:S02]  /*3ce0*/  HADD2.F32 R48, -RZ, R48.H0_H0 ;  /* 0x20000030ff307230 */ /* 0x000fc40000004100 */
[----:B------:R-:W-:Y:S02]  /*3cf0*/  HADD2.F32 R44, -RZ, R44.H0_H0 ;  /* 0x2000002cff2c7230 */ /* 0x000fe40000004100 */
[CC--:B------:R-:W-:Y:S01]  /*3d00*/  FMUL.FTZ R50, R34.reuse, R45.reuse ;  /* 0x0000002d22327220 */ /* 0x0c0fe20000410000 */
[----:B------:R-:W-:Y:S02]  /*3d10*/  HADD2.F32 R35, -RZ, R35.H0_H0 ;  /* 0x20000023ff237230 */ /* 0x000fe40000004100 */
[----:B------:R-:W-:Y:S01]  /*3d20*/  FMUL.FTZ R45, R33, R45 ;  /* 0x0000002d212d7220 */ /* 0x000fe20000410000 */
[----:B------:R-:W-:Y:S02]  /*3d30*/  HADD2.F32 R46, -RZ, R49.H0_H0 ;  /* 0x20000031ff2e7230 */ /* 0x000fe40000004100 */
[----:B------:R-:W-:Y:S01]  /*3d40*/  FMUL.FTZ R52, R43, R48 ;  /* 0x000000302b347220 */ /* 0x000fe20000410000 */
[----:B------:R-:W-:Y:S01]  /*3d50*/  FFMA.FTZ R50, R33, R44, -R50 ;  /* 0x0000002c21327223 */ /* 0x000fe20000010832 */
[C---:B------:R-:W-:Y:S01]  /*3d60*/  FMUL.FTZ R48, R35.reuse, R48 ;  /* 0x0000003023307220 */ /* 0x040fe20000410000 */
[----:B------:R-:W-:Y:S01]  /*3d70*/  FFMA.FTZ R49, R34, R44, R45 ;  /* 0x0000002c22317223 */ /* 0x000fe2000001002d */
[----:B------:R-:W-:Y:S01]  /*3d80*/  FFMA.FTZ R52, R35, R46, -R52 ;  /* 0x0000002e23347223 */ /* 0x000fe20000010834 */
[----:B------:R-:W-:-:S02]  /*3d90*/  HADD2.F32 R35, -RZ, R101.H1_H1 ;  /* 0x30000065ff237230 */ /* 0x000fc40000004100 */
[----:B------:R-:W-:Y:S01]  /*3da0*/  FFMA.FTZ R53, R43, R46, R48 ;  /* 0x0000002e2b357223 */ /* 0x000fe20000010030 */
[----:B------:R-:W-:Y:S02]  /*3db0*/  HADD2.F32 R45, -RZ, R100.H1_H1 ;  /* 0x30000064ff2d7230 */ /* 0x000fe40000004100 */
[----:B------:R-:W-:Y:S02]  /*3dc0*/  HADD2.F32 R33, -RZ, R32.H1_H1 ;  /* 0x30000020ff217230 */ /* 0x000fe40000004100 */
[----:B------:R-:W-:Y:S02]  /*3dd0*/  HADD2.F32 R34, -RZ, R42.H1_H1 ;  /* 0x3000002aff227230 */ /* 0x000fe40000004100 */
[----:B------:R-:W-:Y:S02]  /*3de0*/  HADD2.F32 R101, -RZ, R101.H0_H0 ;  /* 0x20000065ff657230 */ /* 0x000fe40000004100 */
[----:B------:R-:W-:Y:S02]  /*3df0*/  HADD2.F32 R32, -RZ, R32.H0_H0 ;  /* 0x20000020ff207230 */ /* 0x000fe40000004100 */
[----:B------:R-:W-:Y:S01]  /*3e00*/  FMUL.FTZ R51, R34, R45 ;  /* 0x0000002d22337220 */ /* 0x000fe20000410000 */
[----:B------:R-:W-:-:S02]  /*3e10*/  HADD2.F32 R42, -RZ, R42.H0_H0 ;  /* 0x2000002aff2a7230 */ /* 0x000fc40000004100 */
[CC--:B------:R-:W-:Y:S01]  /*3e20*/  FMUL.FTZ R47, R33.reuse, R101.reuse ;  /* 0x00000065212f7220 */ /* 0x0c0fe20000410000 */
[----:B------:R-:W-:Y:S02]  /*3e30*/  HADD2.F32 R43, -RZ, R100.H0_H0 ;  /* 0x20000064ff2b7230 */ /* 0x000fe40000004100 */
[----:B------:R-:W-:Y:S01]  /*3e40*/  FMUL.FTZ R44, R32, R101 ;  /* 0x00000065202c7220 */ /* 0x000fe20000410000 */
[----:B------:R-:W-:Y:S01]  /*3e50*/  FMUL.FTZ R45, R42, R45 ;  /* 0x0000002d2a2d7220 */ /* 0x000fe20000410000 */
[-C--:B------:R-:W-:Y:S02]  /*3e60*/  FFMA.FTZ R47, R32, R35.reuse, -R47 ;  /* 0x00000023202f7223 */ /* 0x080fe4000001082f */
[----:B------:R-:W-:Y:S01]  /*3e70*/  FFMA.FTZ R44, R33, R35, R44 ;  /* 0x00000023212c7223 */ /* 0x000fe2000001002c */
[-C--:B------:R-:W-:Y:S01]  /*3e80*/  FFMA.FTZ R51, R42, R43.reuse, -R51 ;  /* 0x0000002b2a337223 */ /* 0x080fe20000010833 */
[----:B------:R-:W-:Y:S01]  /*3e90*/  FFMA.FTZ R34, R34, R43, R45 ;  /* 0x0000002b22227223 */ /* 0x000fe2000001002d */
[----:B------:R-:W-:-:S02]  /*3ea0*/  F2FP.F16.F32.PACK_AB R33, R49, R50 ;  /* 0x000000323121723e */ /* 0x000fc400000000ff */
[----:B------:R-:W-:Y:S02]  /*3eb0*/  F2FP.F16.F32.PACK_AB R35, R53, R52 ;  /* 0x000000343523723e */ /* 0x000fe400000000ff */
[----:B------:R-:W-:Y:S02]  /*3ec0*/  F2FP.F16.F32.PACK_AB R32, R44, R47 ;  /* 0x0000002f2c20723e */ /* 0x000fe400000000ff */
[----:B------:R-:W-:-:S07]  /*3ed0*/  F2FP.F16.F32.PACK_AB R34, R34, R51 ;  /* 0x000000332222723e */ /* 0x000fce00000000ff */
.L_x_11723:
[----:B------:R-:W-:Y:S05]  /*3ee0*/  BSYNC B2 ;  /* 0x0000000000027941 */ /* 0x000fea0003800000 */
.L_x_11722:
[----:B--2---:R3:W-:Y:S02]  /*3ef0*/  STG.E.128 desc[UR38][R40.64], R32 ;  /* 0x0000002028007986 */ /* 0x0047e4000c101d26 */
.L_x_11721:
[----:B------:R-:W-:Y:S05]  /*3f00*/  BSYNC B1 ;  /* 0x0000000000017941 */ /* 0x000fea0003800000 */
.L_x_11720:
        /* <DEDUP_REMOVED lines=46> */
.L_x_11725:
[----:B------:R-:W-:Y:S05]  /*41f0*/  BSYNC B1 ;  /* 0x0000000000017941 */ /* 0x000fea0003800000 */
.L_x_11724:
[----:B--2---:R1:W-:Y:S01]  /*4200*/  STG.E.128 desc[UR38][R40.64+0x40], R32 ;  /* 0x0000402028007986 */ /* 0x0043e2000c101d26 */
[----:B------:R-:W-:Y:S05]  /*4210*/  BRA `(.L_x_11719) ;  /* 0x0000001400807947 */ /* 0x000fea0003800000 */
.L_x_11703:
[----:B------:R-:W-:-:S04]  /*4220*/  ISETP.GE.AND P3, PT, R231, R97, PT ;  /* 0x00000061e700720c */ /* 0x000fc80003f66270 */
        /* <DEDUP_REMOVED lines=20> */
[----:B------:R-:W-:Y:S02]  /*4370*/  CS2R R32, SRZ ;  /* 0x0000000000207805 */ /* 0x000fe4000001ff00 */
[----:B------:R-:W-:-:S04]  /*4380*/  CS2R R38, SRZ ;  /* 0x0000000000267805 */ /* 0x000fc8000001ff00 */
[----:B------:R2:W3:Y:S02]  /*4390*/  @!P4 LDG.E.128 R32, desc[UR38][R36.64] ;  /* 0x000000262420c981 */ /* 0x0004e4000c1e1d00 */
[----:B--2---:R-:W-:-:S06]  /*43a0*/  CS2R R36, SRZ ;  /* 0x0000000000247805 */ /* 0x004fcc000001ff00 */
[----:B------:R2:W4:Y:S01]  /*43b0*/  @!P4 LDG.E.128 R36, desc[UR38][R40.64] ;  /* 0x000000262824c981 */ /* 0x000522000c1e1d00 */
[----:B0-----:R-:W-:-:S04]  /*43c0*/  @!P3 LEA R44, P4, R42, R44, 0x1 ;  /* 0x0000002c2a2cb211 */ /* 0x001fc800078808ff */
[----:B------:R-:W-:Y:S02]  /*43d0*/  @!P3 LEA.HI.X R45, R42, R45, R43, 0x1, P4 ;  /* 0x0000002d2a2db211 */ /* 0x000fe400020f0c2b */
[----:B------:R-:W-:Y:S02]  /*43e0*/  CS2R R42, SRZ ;  /* 0x00000000002a7805 */ /* 0x000fe4000001ff00 */
[C---:B-1----:R-:W-:Y:S02]  /*43f0*/  @!P3 LEA R48, P4, R46.reuse, R48, 0x1 ;  /* 0x000000302e30b211 */ /* 0x042fe400078808ff */
[----:B--2---:R-:W-:Y:S02]  /*4400*/  CS2R R40, SRZ ;  /* 0x0000000000287805 */ /* 0x004fe4000001ff00 */
[----:B------:R-:W-:Y:S02]  /*4410*/  @!P3 LEA.HI.X R49, R46, R49, R47, 0x1, P4 ;  /* 0x000000312e31b211 */ /* 0x000fe400020f0c2f */
[----:B------:R-:W-:-:S02]  /*4420*/  CS2R R46, SRZ ;  /* 0x00000000002e7805 */ /* 0x000fc4000001ff00 */
[----:B------:R0:W2:Y:S02]  /*4430*/  @!P3 LDG.E.128 R40, desc[UR38][R44.64] ;  /* 0x000000262c28b981 */ /* 0x0000a4000c1e1d00 */
[----:B0-----:R-:W-:-:S06]  /*4440*/  CS2R R44, SRZ ;  /* 0x00000000002c7805 */ /* 0x001fcc000001ff00 */
[----:B------:R0:W5:Y:S01]  /*4450*/  @!P3 LDG.E.128 R44, desc[UR38][R48.64] ;  /* 0x00000026302cb981 */ /* 0x000162000c1e1d00 */
[----:B------:R-:W-:Y:S01]  /*4460*/  UISETP.NE.AND UP0, UPT, UR37, 0x3, UPT ;  /* 0x000000032500788c */ /* 0x000fe2000bf05270 */
[----:B------:R-:W-:-:S05]  /*4470*/  ISETP.GE.AND P4, PT, R16, R102, PT ;  /* 0x000000661000720c */ /* 0x000fca0003f86270 */
[----:B------:R-:W-:Y:S01]  /*4480*/  PLOP3.LUT P3, PT, PT, PT, UP0, 0x80, 0x0 ;  /* 0x000000000000781c */ /* 0x000fe20003f6f008 */
[----:B---3--:R-:W-:Y:S02]  /*4490*/  IMAD.MOV.U32 R51, RZ, RZ, R34 ;  /* 0x000000ffff337224 */ /* 0x008fe400078e0022 */
[----:B------:R-:W-:Y:S02]  /*44a0*/  IMAD.MOV.U32 R52, RZ, RZ, R35 ;  /* 0x000000ffff347224 */ /* 0x000fe400078e0023 */
[----:B------:R-:W-:Y:S01]  /*44b0*/  IMAD.MOV.U32 R53, RZ, RZ, R32 ;  /* 0x000000ffff357224 */ /* 0x000fe200078e0020 */
[----:B------:R-:W-:Y:S01]  /*44c0*/  PRMT R121, R51, 0x7610, R121 ;  /* 0x0000761033797816 */ /* 0x000fe20000000079 */
[----:B------:R-:W-:-:S03]  /*44d0*/  IMAD.MOV.U32 R54, RZ, RZ, R33 ;  /* 0x000000ffff367224 */ /* 0x000fc600078e0021 */
[----:B------:R-:W-:Y:S02]  /*44e0*/  PRMT R123, R52, 0x5410, R53 ;  /* 0x00005410347b7816 */ /* 0x000fe40000000035 */
[----:B------:R-:W-:Y:S01]  /*44f0*/  PRMT R118, R54, 0x7610, R118 ;  /* 0x0000761036767816 */ /* 0x000fe20000000076 */
[----:B----4-:R-:W-:Y:S02]  /*4500*/  IMAD.MOV.U32 R51, RZ, RZ, R38 ;  /* 0x000000ffff337224 */ /* 0x010fe400078e0026 */
[----:B0-----:R-:W-:Y:S02]  /*4510*/  IMAD.MOV.U32 R48, RZ, RZ, R39 ;  /* 0x000000ffff307224 */ /* 0x001fe400078e0027 */
[----:B------:R-:W-:Y:S01]  /*4520*/  IMAD.MOV.U32 R49, RZ, RZ, R36 ;  /* 0x000000ffff317224 */ /* 0x000fe200078e0024 */
[----:B------:R-:W-:Y:S01]  /*4530*/  PRMT R121, R121, 0x5410, R51 ;  /* 0x0000541079797816 */ /* 0x000fe20000000033 */
[----:B------:R-:W-:-:S03]  /*4540*/  IMAD.MOV.U32 R52, RZ, RZ, R37 ;  /* 0x000000ffff347224 */ /* 0x000fc600078e0025 */
[----:B------:R-:W-:Y:S02]  /*4550*/  PRMT R125, R48, 0x5410, R49 ;  /* 0x00005410307d7816 */ /* 0x000fe40000000031 */
[----:B------:R-:W-:Y:S01]  /*4560*/  PRMT R122, R52, 0x7610, R122 ;  /* 0x00007610347a7816 */ /* 0x000fe2000000007a */
[----:B--2---:R-:W-:Y:S02]  /*4570*/  IMAD.MOV.U32 R48, RZ, RZ, R42 ;  /* 0x000000ffff307224 */ /* 0x004fe400078e002a */
[----:B------:R-:W-:Y:S02]  /*4580*/  IMAD.MOV.U32 R49, RZ, RZ, R43 ;  /* 0x000000ffff317224 */ /* 0x000fe400078e002b */
[----:B------:R-:W-:Y:S02]  /*4590*/  IMAD.MOV.U32 R51, RZ, RZ, R40 ;  /* 0x000000ffff337224 */ /* 0x000fe400078e0028 */
[----:B------:R-:W-:Y:S01]  /*45a0*/  IMAD.MOV.U32 R52, RZ, RZ, R41 ;  /* 0x000000ffff347224 */ /* 0x000fe200078e0029 */
[----:B------:R-:W-:-:S02]  /*45b0*/  PRMT R117, R49, 0x7610, R117 ;  /* 0x0000761031757816 */ /* 0x000fc40000000075 */
[----:B------:R-:W-:Y:S02]  /*45c0*/  PRMT R115, R48, 0x5410, R51 ;  /* 0x0000541030737816 */ /* 0x000fe40000000033 */
[----:B------:R-:W-:Y:S01]  /*45d0*/  PRMT R119, R52, 0x7610, R119 ;  /* 0x0000761034777816 */ /* 0x000fe20000000077 */
[----:B-----5:R-:W-:Y:S02]  /*45e0*/  IMAD.MOV.U32 R48, RZ, RZ, R46 ;  /* 0x000000ffff307224 */ /* 0x020fe400078e002e */
        /* <DEDUP_REMOVED lines=8> */
.L_x_11726:
        /* <DEDUP_REMOVED lines=9> */
.L_x_12083:
[----:B------:R-:W-:Y:S05]  /*4700*/  BSYNC B1 ;  /* 0x0000000000017941 */ /* 0x000fea0003800000 */
.L_x_11727:
        /* <DEDUP_REMOVED lines=29> */
[--C-:B------:R-:W-:Y:S02]  /*48e0*/  SHF.R.U64 R32, R32, 0x10, R33.reuse ;  /* 0x0000001020207819 */ /* 0x100fe40000001221 */
[----:B------:R-:W-:Y:S01]  /*48f0*/  SHF.R.U32.HI R114, RZ, 0x10, R33 ;  /* 0x00000010ff727819 */ /* 0x000fe20000011621 */
[----:B------:R-:W-:Y:S01]  /*4900*/  HADD2.F32 R124, -RZ, R37.H0_H0 ;  /* 0x20000025ff7c7230 */ /* 0x000fe20000004100 */
[----:B------:R-:W-:Y:S02]  /*4910*/  SHF.R.U64 R33, R34, 0x10, R35 ;  /* 0x0000001022217819 */ /* 0x000fe40000001223 */
[--C-:B------:R-:W-:Y:S01]  /*4920*/  SHF.R.U64 R34, R38, 0x10, R39.reuse ;  /* 0x0000001026227819 */ /* 0x100fe20000001227 */
[----:B-1----:R-:W-:Y:S01]  /*4930*/  HADD2.F32 R38, -RZ, R49.H0_H0 ;  /* 0x20000031ff267230 */ /* 0x002fe20000004100 */
[----:B------:R-:W-:Y:S01]  /*4940*/  SHF.R.U32.HI R113, RZ, 0x10, R39 ;  /* 0x00000010ff717819 */ /* 0x000fe20000011627 */
[--C-:B--2---:R-:W-:Y:S01]  /*4950*/  HADD2.F32 R39, -RZ, R53.reuse.H0_H0 ;  /* 0x20000035ff277230 */ /* 0x104fe20000004100 */
[----:B------:R-:W-:Y:S01]  /*4960*/  SHF.R.U32.HI R35, RZ, 0x10, R35 ;  /* 0x00000010ff237819 */ /* 0x000fe20000011623 */
[----:B------:R-:W-:-:S02]  /*4970*/  HADD2.F32 R53, -RZ, R53.H1_H1 ;  /* 0x30000035ff357230 */ /* 0x000fc40000004100 */
[----:B------:R-:W-:Y:S02]  /*4980*/  HADD2.F32 R49, -RZ, R49.H1_H1 ;  /* 0x30000031ff317230 */ /* 0x000fe40000004100 */
[-C--:B------:R-:W-:Y:S01]  /*4990*/  FMUL.FTZ R37, R39, R122.reuse ;  /* 0x0000007a27257220 */ /* 0x080fe20000410000 */
[----:B------:R-:W-:Y:S02]  /*49a0*/  HADD2.F32 R120, -RZ, R114.H0_H0 ;  /* 0x20000072ff787230 */ /* 0x000fe40000004100 */
[C---:B------:R-:W-:Y:S01]  /*49b0*/  FMUL.FTZ R122, R38.reuse, R122 ;  /* 0x0000007a267a7220 */ /* 0x040fe20000410000 */
        /* <DEDUP_REMOVED lines=11> */
[----:B------:R-:W-:Y:S02]  /*4a70*/  HADD2.F32 R55, -RZ, R55.H1_H1 ;  /* 0x30000037ff377230 */ /* 0x000fe40000004100 */
[-C--:B------:R-:W-:Y:S01]  /*4a80*/  FMUL.FTZ R126, R53, R122.reuse ;  /* 0x0000007a357e7220 */ /* 0x080fe20000410000 */
[----:B------:R-:W-:Y:S02]  /*4a90*/  HADD2.F32 R124, -RZ, R113.H0_H0 ;  /* 0x20000071ff7c7230 */ /* 0x000fe40000004100 */
[----:B------:R-:W-:Y:S01]  /*4aa0*/  FMUL.FTZ R122, R49, R122 ;  /* 0x0000007a317a7220 */ /* 0x000fe20000410000 */
[----:B------:R-:W-:-:S02]  /*4ab0*/  HADD2.F32 R118, -RZ, R123.H0_H0 ;  /* 0x2000007bff767230 */ /* 0x000fc40000004100 */
[----:B------:R-:W-:Y:S02]  /*4ac0*/  HADD2.F32 R51, -RZ, R51.H1_H1 ;  /* 0x30000033ff337230 */ /* 0x000fe40000004100 */
[----:B------:R-:W-:Y:S01]  /*4ad0*/  FMUL.FTZ R128, R55, R124 ;  /* 0x0000007c37807220 */ /* 0x000fe20000410000 */
[----:B------:R-:W-:Y:S02]  /*4ae0*/  HADD2.F32 R120, -RZ, R35.H0_H0 ;  /* 0x20000023ff787230 */ /* 0x000fe40000004100 */
[-C--:B------:R-:W-:Y:S01]  /*4af0*/  FFMA.FTZ R35, R49, R118.reuse, -R126 ;  /* 0x0000007631237223 */ /* 0x080fe2000001087e */
[----:B------:R-:W-:Y:S01]  /*4b00*/  FFMA.FTZ R49, R53, R118, R122 ;  /* 0x0000007635317223 */ /* 0x000fe2000001007a */
[----:B------:R-:W-:Y:S02]  /*4b10*/  HADD2.F32 R53, -RZ, R123.H1_H1 ;  /* 0x3000007bff357230 */ /* 0x000fe40000004100 */
[C---:B------:R-:W-:Y:S01]  /*4b20*/  FMUL.FTZ R124, R51.reuse, R124 ;  /* 0x0000007c337c7220 */ /* 0x040fe20000410000 */
[----:B------:R-:W-:Y:S01]  /*4b30*/  FFMA.FTZ R118, R51, R120, -R128 ;  /* 0x0000007833767223 */ /* 0x000fe20000010880 */
[----:B------:R-:W-:-:S02]  /*4b40*/  HADD2.F32 R123, -RZ, R36.H0_H0 ;  /* 0x20000024ff7b7230 */ /* 0x000fc40000004100 */
[----:B------:R-:W-:Y:S02]  /*4b50*/  HADD2.F32 R113, -RZ, R125.H1_H1 ;  /* 0x3000007dff717230 */ /* 0x000fe40000004100 */
[----:B------:R-:W-:Y:S01]  /*4b60*/  FFMA.FTZ R120, R55, R120, R124 ;  /* 0x0000007837787223 */ /* 0x000fe2000001007c */
[----:B------:R-:W-:Y:S01]  /*4b70*/  HADD2.F32 R51, -RZ, R52.H0_H0 ;  /* 0x20000034ff337230 */ /* 0x000fe20000004100 */
[----:B------:R-:W-:Y:S01]  /*4b80*/  F2FP.F16.F32.PACK_AB R35, R118, R35 ;  /* 0x000000237623723e */ /* 0x000fe200000000ff */
[----:B------:R-:W-:Y:S02]  /*4b90*/  HADD2.F32 R36, -RZ, R48.H0_H0 ;  /* 0x20000030ff247230 */ /* 0x000fe40000004100 */
[----:B------:R-:W-:Y:S02]  /*4ba0*/  HADD2.F32 R52, -RZ, R52.H1_H1 ;  /* 0x30000034ff347230 */ /* 0x000fe40000004100 */
[----:B------:R-:W-:Y:S01]  /*4bb0*/  FMUL.FTZ R125, R51, R113 ;  /* 0x00000071337d7220 */ /* 0x000fe20000410000 */
[----:B------:R-:W-:-:S02]  /*4bc0*/  HADD2.F32 R48, -RZ, R48.H1_H1 ;  /* 0x30000030ff307230 */ /* 0x000fc40000004100 */
[----:B------:R-:W-:Y:S01]  /*4bd0*/  FMUL.FTZ R122, R36, R113 ;  /* 0x00000071247a7220 */ /* 0x000fe20000410000 */
[----:B------:R-:W-:Y:S02]  /*4be0*/  HADD2.F32 R55, -RZ, R32.H0_H0 ;  /* 0x20000020ff377230 */ /* 0x000fe40000004100 */
[----:B------:R-:W-:Y:S01]  /*4bf0*/  FMUL.FTZ R113, R52, R123 ;  /* 0x0000007b34717220 */ /* 0x000fe20000410000 */
[----:B------:R-:W-:Y:S01]  /*4c00*/  FFMA.FTZ R32, R36, R53, -R125 ;  /* 0x0000003524207223 */ /* 0x000fe2000001087d */
[C---:B------:R-:W-:Y:S01]  /*4c10*/  FMUL.FTZ R123, R48.reuse, R123 ;  /* 0x0000007b307b7220 */ /* 0x040fe20000410000 */
[----:B------:R-:W-:Y:S01]  /*4c20*/  FFMA.FTZ R36, R51, R53, R122 ;  /* 0x0000003533247223 */ /* 0x000fe2000001007a */
[-C--:B------:R-:W-:Y:S01]  /*4c30*/  FFMA.FTZ R51, R48, R55.reuse, -R113 ;  /* 0x0000003730337223 */ /* 0x080fe20000010871 */
[----:B------:R-:W-:Y:S02]  /*4c40*/  HADD2.F32 R113, -RZ, R34.H0_H0 ;  /* 0x20000022ff717230 */ /* 0x000fe40000004100 */
[----:B------:R-:W-:Y:S01]  /*4c50*/  FFMA.FTZ R53, R52, R55, R123 ;  /* 0x0000003734357223 */ /* 0x000fe2000001007b */
[----:B------:R-:W-:-:S02]  /*4c60*/  HADD2.F32 R55, -RZ, R121.H0_H0 ;  /* 0x20000079ff377230 */ /* 0x000fc40000004100 */
[----:B------:R-:W-:Y:S02]  /*4c70*/  HADD2.F32 R48, -RZ, R54.H0_H0 ;  /* 0x20000036ff307230 */ /* 0x000fe40000004100 */
[----:B------:R-:W-:Y:S01]  /*4c80*/  HADD2.F32 R121, -RZ, R121.H1_H1 ;  /* 0x30000079ff797230 */ /* 0x000fe20000004100 */
[----:B------:R-:W-:Y:S01]  /*4c90*/  F2FP.F16.F32.PACK_AB R52, R53, R36 ;  /* 0x000000243534723e */ /* 0x000fe200000000ff */
[----:B------:R-:W-:Y:S02]  /*4ca0*/  HADD2.F32 R34, -RZ, R50.H0_H0 ;  /* 0x20000032ff227230 */ /* 0x000fe40000004100 */
[----:B------:R-:W-:Y:S02]  /*4cb0*/  HADD2.F32 R54, -RZ, R54.H1_H1 ;  /* 0x30000036ff367230 */ /* 0x000fe40000004100 */
[-C--:B------:R-:W-:Y:S01]  /*4cc0*/  FMUL.FTZ R123, R48, R121.reuse ;  /* 0x00000079307b7220 */ /* 0x080fe20000410000 */
[----:B------:R-:W-:Y:S02]  /*4cd0*/  HADD2.F32 R50, -RZ, R50.H1_H1 ;  /* 0x30000032ff327230 */ /* 0x000fe40000004100 */
[----:B------:R-:W-:Y:S01]  /*4ce0*/  FMUL.FTZ R121, R34, R121 ;  /* 0x0000007922797220 */ /* 0x000fe20000410000 */
[----:B------:R-:W-:-:S02]  /*4cf0*/  HADD2.F32 R33, -RZ, R33.H0_H0 ;  /* 0x20000021ff217230 */ /* 0x000fc40000004100 */
[----:B------:R-:W-:Y:S01]  /*4d00*/  FMUL.FTZ R125, R54, R113 ;  /* 0x00000071367d7220 */ /* 0x000fe20000410000 */
[----:B------:R-:W-:Y:S01]  /*4d10*/  FFMA.FTZ R123, R34, R55, -R123 ;  /* 0x00000037227b7223 */ /* 0x000fe2000001087b */
[----:B------:R-:W-:Y:S01]  /*4d20*/  FMUL.FTZ R113, R50, R113 ;  /* 0x0000007132717220 */ /* 0x000fe20000410000 */
[----:B------:R-:W-:Y:S01]  /*4d30*/  FFMA.FTZ R121, R48, R55, R121 ;  /* 0x0000003730797223 */ /* 0x000fe20000010079 */
[----:B------:R-:W-:Y:S01]  /*4d40*/  FFMA.FTZ R50, R50, R33, -R125 ;  /* 0x0000002132327223 */ /* 0x000fe2000001087d */
[----:B------:R-:W-:Y:S01]  /*4d50*/  F2FP.F16.F32.PACK_AB R55, R120, R49 ;  /* 0x000000317837723e */ /* 0x000fe200000000ff */
[----:B------:R-:W-:Y:S01]  /*4d60*/  FFMA.FTZ R54, R54, R33, R113 ;  /* 0x0000002136367223 */ /* 0x000fe20000010071 */
[----:B------:R-:W-:Y:S01]  /*4d70*/  F2FP.F16.F32.PACK_AB R48, R51, R32 ;  /* 0x000000203330723e */ /* 0x000fe200000000ff */
[----:B------:R-:W-:Y:S01]  /*4d80*/  IMAD.MOV.U32 R49, RZ, RZ, R37 ;  /* 0x000000ffff317224 */ /* 0x000fe200078e0025 */
[----:B------:R-:W-:Y:S01]  /*4d90*/  F2FP.F16.F32.PACK_AB R50, R50, R123 ;  /* 0x0000007b3232723e */ /* 0x000fe200000000ff */
[----:B------:R-:W-:Y:S01]  /*4da0*/  IMAD.MOV.U32 R53, RZ, RZ, R38 ;  /* 0x000000ffff357224 */ /* 0x000fe200078e0026 */
[----:B------:R-:W-:Y:S01]  /*4db0*/  F2FP.F16.F32.PACK_AB R54, R54, R121 ;  /* 0x000000793636723e */ /* 0x000fe200000000ff */
[----:B------:R-:W-:-:S07]  /*4dc0*/  IMAD.MOV.U32 R51, RZ, RZ, R35 ;  /* 0x000000ffff337224 */ /* 0x000fce00078e0023 */
.L_x_11732:
[----:B------:R-:W-:Y:S05]  /*4dd0*/  BSYNC B2 ;  /* 0x0000000000027941 */ /* 0x000fea0003800000 */
.L_x_11731:
        /* <DEDUP_REMOVED lines=12> */
.L_x_11730:
[----:B------:R-:W-:Y:S05]  /*4ea0*/  BSYNC B1 ;  /* 0x0000000000017941 */ /* 0x000fea0003800000 */
.L_x_11729:
        /* <DEDUP_REMOVED lines=18> */
[----:B------:R-:W-:-:S05]  /*4fd0*/  LOP3.LUT R32, R32, R34, RZ, 0x3c, !PT ;  /* 0x0000002220207212 */ /* 0x000fca00078e3cff */
[----:B------:R-:W-:Y:S02]  /*4fe0*/  IMAD.IADD R33, R221, 0x1, R32 ;  /* 0x00000001dd217824 */ /* 0x000fe400078e0220 */
[C---:B------:R-:W-:Y:S02]  /*4ff0*/  IMAD R32, R22.reuse, 0x1800, R87 ;  /* 0x0000180016207824 */ /* 0x040fe400078e0257 */
[----:B------:R-:W-:Y:S02]  /*5000*/  IMAD R34, R22, 0x1800, R33 ;  /* 0x0000180016227824 */ /* 0x000fe400078e0221 */
[--C-:B------:R-:W-:Y:S02]  /*5010*/  IMAD R32, R32, 0x2, R19.reuse ;  /* 0x0000000220207824 */ /* 0x100fe400078e0213 */
[----:B------:R-:W-:-:S04]  /*5020*/  IMAD R36, R34, 0x2, R19 ;  /* 0x0000000222247824 */ /* 0x000fc800078e0213 */
[----:B------:R-:W1:Y:S04]  /*5030*/  LDS.128 R32, [R32+0x1c400] ;  /* 0x01c4000020207984 */ /* 0x000e680000000c00 */
[----:B------:R-:W2:Y:S01]  /*5040*/  LDS.128 R36, [R36+0x1c400] ;  /* 0x01c4000024247984 */ /* 0x000ea20000000c00 */
[----:B------:R-:W-:Y:S05]  /*5050*/  @P4 BRA `(.L_x_11734) ;  /* 0x00000004005c4947 */ /* 0x000fea0003800000 */
[----:B------:R-:W-:Y:S02]  /*5060*/  SHF.R.U64 R52, R40, 0x10, R41 ;  /* 0x0000001028347819 */ /* 0x000fe40000001229 */
[----:B------:R-:W-:Y:S01]  /*5070*/  SHF.R.U64 R40, R42, 0x10, R43 ;  /* 0x000000102a287819 */ /* 0x000fe2000000122b */
[----:B-1----:R-:W-:Y:S01]  /*5080*/  IMAD.MOV.U32 R42, RZ, RZ, R32 ;  /* 0x000000ffff2a7224 */ /* 0x002fe200078e0020 */
[----:B------:R-:W-:Y:S01]  /*5090*/  SHF.R.U32.HI R54, RZ, 0x10, R45 ;  /* 0x00000010ff367819 */ /* 0x000fe2000001162d */
[----:B--2---:R-:W-:Y:S01]  /*50a0*/  IMAD.MOV.U32 R32, RZ, RZ, R37 ;  /* 0x000000ffff207224 */ /* 0x004fe200078e0025 */
[----:B------:R-:W-:Y:S01]  /*50b0*/  SHF.R.U32.HI R53, RZ, 0x10, R41 ;  /* 0x00000010ff357819 */ /* 0x000fe20000011629 */
[----:B------:R-:W-:Y:S01]  /*50c0*/  IMAD.MOV.U32 R37, RZ, RZ, R35 ;  /* 0x000000ffff257224 */ /* 0x000fe200078e0023 */
[----:B------:R-:W-:Y:S01]  /*50d0*/  SHF.R.U64 R44, R44, 0x10, R45 ;  /* 0x000000102c2c7819 */ /* 0x000fe2000000122d */
[----:B------:R-:W-:Y:S01]  /*50e0*/  IMAD.MOV.U32 R45, RZ, RZ, R39 ;  /* 0x000000ffff2d7224 */ /* 0x000fe200078e0027 */
[----:B------:R-:W-:Y:S01]  /*50f0*/  SHF.R.U32.HI R103, RZ, 0x10, R43 ;  /* 0x00000010ff677819 */ /* 0x000fe2000001162b */
[----:B------:R-:W-:Y:S01]  /*5100*/  IMAD.MOV.U32 R43, RZ, RZ, R36 ;  /* 0x000000ffff2b7224 */ /* 0x000fe200078e0024 */
[--C-:B------:R-:W-:Y:S01]  /*5110*/  SHF.R.U64 R41, R46, 0x10, R47.reuse ;  /* 0x000000102e297819 */ /* 0x100fe2000000122f */
[----:B------:R-:W-:Y:S01]  /*5120*/  HADD2.F32 R36, -RZ, R32.H0_H0 ;  /* 0x20000020ff247230 */ /* 0x000fe20000004100 */
[----:B------:R-:W-:Y:S01]  /*5130*/  SHF.R.U32.HI R55, RZ, 0x10, R47 ;  /* 0x00000010ff377819 */ /* 0x000fe2000001162f */
[----:B------:R-:W-:-:S02]  /*5140*/  HADD2.F32 R47, -RZ, R119.H0_H0 ;  /* 0x20000077ff2f7230 */ /* 0x000fc40000004100 */
[----:B------:R-:W-:Y:S02]  /*5150*/  HADD2.F32 R119, -RZ, R119.H1_H1 ;  /* 0x30000077ff777230 */ /* 0x000fe40000004100 */
[----:B------:R-:W-:Y:S02]  /*5160*/  HADD2.F32 R39, -RZ, R32.H1_H1 ;  /* 0x30000020ff277230 */ /* 0x000fe40000004100 */
[--C-:B------:R-:W-:Y:S02]  /*5170*/  HADD2.F32 R32, -RZ, R33.reuse.H0_H0 ;  /* 0x20000021ff207230 */ /* 0x100fe40000004100 */
[----:B------:R-:W-:Y:S02]  /*5180*/  HADD2.F32 R54, -RZ, R54.H0_H0 ;  /* 0x20000036ff367230 */ /* 0x000fe40000004100 */
[----:B------:R-:W-:Y:S02]  /*5190*/  HADD2.F32 R35, -RZ, R33.H1_H1 ;  /* 0x30000021ff237230 */ /* 0x000fe40000004100 */
[----:B------:R-:W-:Y:S01]  /*51a0*/  FMUL.FTZ R33, R36, R119 ;  /* 0x0000007724217220 */ /* 0x000fe20000410000 */
[----:B------:R-:W-:-:S02]  /*51b0*/  HADD2.F32 R46, -RZ, R53.H0_H0 ;  /* 0x20000035ff2e7230 */ /* 0x000fc40000004100 */
[C---:B------:R-:W-:Y:S01]  /*51c0*/  FMUL.FTZ R119, R32.reuse, R119 ;  /* 0x0000007720777220 */ /* 0x040fe20000410000 */
[-C--:B------:R-:W-:Y:S01]  /*51d0*/  FMUL.FTZ R102, R39, R54.reuse ;  /* 0x0000003627667220 */ /* 0x080fe20000410000 */
[C---:B------:R-:W-:Y:S01]  /*51e0*/  FMUL.FTZ R54, R35.reuse, R54 ;  /* 0x0000003623367220 */ /* 0x040fe20000410000 */
[-C--:B------:R-:W-:Y:S01]  /*51f0*/  FFMA.FTZ R32, R32, R47.reuse, -R33 ;  /* 0x0000002f20207223 */ /* 0x080fe20000010821 */
[----:B------:R-:W-:Y:S01]  /*5200*/  FFMA.FTZ R33, R36, R47, R119 ;  /* 0x0000002f24217223 */ /* 0x000fe20000010077 */
[-C--:B------:R-:W-:Y:S01]  /*5210*/  FFMA.FTZ R35, R35, R46.reuse, -R102 ;  /* 0x0000002e23237223 */ /* 0x080fe20000010866 */
[----:B------:R-:W-:Y:S01]  /*5220*/  FFMA.FTZ R36, R39, R46, R54 ;  /* 0x0000002e27247223 */ /* 0x000fe20000010036 */
[--C-:B------:R-:W-:Y:S02]  /*5230*/  HADD2.F32 R53, -RZ, R117.reuse.H0_H0 ;  /* 0x20000075ff357230 */ /* 0x100fe40000004100 */
[----:B------:R-:W-:Y:S01]  /*5240*/  HADD2.F32 R117, -RZ, R117.H1_H1 ;  /* 0x30000075ff757230 */ /* 0x000fe20000004100 */
[----:B------:R-:W-:Y:S01]  /*5250*/  F2FP.F16.F32.PACK_AB R35, R35, R32 ;  /* 0x000000202323723e */ /* 0x000fe200000000ff */
[----:B------:R-:W-:-:S02]  /*5260*/  HADD2.F32 R46, -RZ, R45.H0_H0 ;  /* 0x2000002dff2e7230 */ /* 0x000fc40000004100 */
[----:B------:R-:W-:Y:S02]  /*5270*/  HADD2.F32 R47, -RZ, R45.H1_H1 ;  /* 0x3000002dff2f7230 */ /* 0x000fe40000004100 */
[----:B------:R-:W-:Y:S02]  /*5280*/  HADD2.F32 R39, -RZ, R37.H0_H0 ;  /* 0x20000025ff277230 */ /* 0x000fe40000004100 */
[-C--:B------:R-:W-:Y:S01]  /*5290*/  FMUL.FTZ R104, R46, R117.reuse ;  /* 0x000000752e687220 */ /* 0x080fe20000410000 */
[----:B------:R-:W-:Y:S02]  /*52a0*/  HADD2.F32 R102, -RZ, R55.H0_H0 ;  /* 0x20000037ff667230 */ /* 0x000fe40000004100 */
[----:B------:R-:W-:Y:S02]  /*52b0*/  HADD2.F32 R45, -RZ, R37.H1_H1 ;  /* 0x30000025ff2d7230 */ /* 0x000fe40000004100 */
[----:B------:R-:W-:Y:S01]  /*52c0*/  FMUL.FTZ R117, R39, R117 ;  /* 0x0000007527757220 */ /* 0x000fe20000410000 */
[----:B------:R-:W-:-:S02]  /*52d0*/  HADD2.F32 R54, -RZ, R103.H0_H0 ;  /* 0x20000067ff367230 */ /* 0x000fc40000004100 */
[-C--:B------:R-:W-:Y:S01]  /*52e0*/  FMUL.FTZ R108, R47, R102.reuse ;  /* 0x000000662f6c7220 */ /* 0x080fe20000410000 */
[-C--:B------:R-:W-:Y:S01]  /*52f0*/  FFMA.FTZ R37, R39, R53.reuse, -R104 ;  /* 0x0000003527257223 */ /* 0x080fe20000010868 */
[C---:B------:R-:W-:Y:S01]  /*5300*/  FMUL.FTZ R102, R45.reuse, R102 ;  /* 0x000000662d667220 */ /* 0x040fe20000410000 */
[----:B------:R-:W-:Y:S01]  /*5310*/  FFMA.FTZ R39, R46, R53, R117 ;  /* 0x000000352e277223 */ /* 0x000fe20000010075 */
[-C--:B------:R-:W-:Y:S01]  /*5320*/  FFMA.FTZ R108, R45, R54.reuse, -R108 ;  /* 0x000000362d6c7223 */ /* 0x080fe2000001086c */
[----:B------:R-:W-:Y:S02]  /*5330*/  HADD2.F32 R53, -RZ, R44.H0_H0 ;  /* 0x2000002cff357230 */ /* 0x000fe40000004100 */
[----:B------:R-:W-:Y:S01]  /*5340*/  FFMA.FTZ R104, R47, R54, R102 ;  /* 0x000000362f687223 */ /* 0x000fe20000010066 */
[----:B------:R-:W-:Y:S02]  /*5350*/  HADD2.F32 R47, -RZ, R116.H1_H1 ;  /* 0x30000074ff2f7230 */ /* 0x000fe40000004100 */
[--C-:B------:R-:W-:Y:S01]  /*5360*/  HADD2.F32 R45, -RZ, R43.reuse.H0_H0 ;  /* 0x2000002bff2d7230 */ /* 0x100fe20000004100 */
[----:B------:R-:W-:Y:S01]  /*5370*/  F2FP.F16.F32.PACK_AB R108, R108, R37 ;  /* 0x000000256c6c723e */ /* 0x000fe200000000ff */
[----:B------:R-:W-:Y:S01]  /*5380*/  HADD2.F32 R44, -RZ, R42.H0_H0 ;  /* 0x2000002aff2c7230 */ /* 0x000fe20000004100 */
[----:B------:R-:W-:Y:S01]  /*5390*/  F2FP.F16.F32.PACK_AB R37, R36, R33 ;  /* 0x000000212425723e */ /* 0x000fe200000000ff */
[----:B------:R-:W-:-:S02]  /*53a0*/  HADD2.F32 R43, -RZ, R43.H1_H1 ;  /* 0x3000002bff2b7230 */ /* 0x000fc40000004100 */
[-C--:B------:R-:W-:Y:S01]  /*53b0*/  FMUL.FTZ R55, R45, R47.reuse ;  /* 0x0000002f2d377220 */ /* 0x080fe20000410000 */
[----:B------:R-:W-:Y:S02]  /*53c0*/  HADD2.F32 R46, -RZ, R115.H1_H1 ;  /* 0x30000073ff2e7230 */ /* 0x000fe40000004100 */
[C---:B------:R-:W-:Y:S01]  /*53d0*/  FMUL.FTZ R54, R44.reuse, R47 ;  /* 0x0000002f2c367220 */ /* 0x040fe20000410000 */
[----:B------:R-:W-:Y:S02]  /*53e0*/  HADD2.F32 R42, -RZ, R42.H1_H1 ;  /* 0x3000002aff2a7230 */ /* 0x000fe40000004100 */
[-C--:B------:R-:W-:Y:S01]  /*53f0*/  FMUL.FTZ R47, R43, R53.reuse ;  /* 0x000000352b2f7220 */ /* 0x080fe20000410000 */
[----:B------:R-:W-:Y:S02]  /*5400*/  HADD2.F32 R52, -RZ, R52.H0_H0 ;  /* 0x20000034ff347230 */ /* 0x000fe40000004100 */
[-C--:B------:R-:W-:Y:S01]  /*5410*/  FFMA.FTZ R55, R44, R46.reuse, -R55 ;  /* 0x0000002e2c377223 */ /* 0x080fe20000010837 */
[----:B------:R-:W-:Y:S01]  /*5420*/  FFMA.FTZ R54, R45, R46, R54 ;  /* 0x0000002e2d367223 */ /* 0x000fe20000010036 */
[----:B------:R-:W-:Y:S01]  /*5430*/  FMUL.FTZ R102, R42, R53 ;  /* 0x000000352a667220 */ /* 0x000fe20000410000 */
[----:B------:R-:W-:-:S02]  /*5440*/  HADD2.F32 R45, -RZ, R41.H0_H0 ;  /* 0x20000029ff2d7230 */ /* 0x000fc40000004100 */
[-C--:B------:R-:W-:Y:S01]  /*5450*/  FFMA.FTZ R44, R42, R52.reuse, -R47 ;  /* 0x000000342a2c7223 */ /* 0x080fe2000001082f */
[----:B------:R-:W-:Y:S02]  /*5460*/  HADD2.F32 R42, -RZ, R38.H0_H0 ;  /* 0x20000026ff2a7230 */ /* 0x000fe40000004100 */
[----:B------:R-:W-:Y:S01]  /*5470*/  FFMA.FTZ R47, R43, R52, R102 ;  /* 0x000000342b2f7223 */ /* 0x000fe20000010066 */
[----:B------:R-:W-:Y:S01]  /*5480*/  HADD2.F32 R41, -RZ, R34.H0_H0 ;  /* 0x20000022ff297230 */ /* 0x000fe20000004100 */
[----:B------:R-:W-:Y:S01]  /*5490*/  F2FP.F16.F32.PACK_AB R39, R104, R39 ;  /* 0x000000276827723e */ /* 0x000fe200000000ff */
[----:B------:R-:W-:Y:S01]  /*54a0*/  HADD2.F32 R38, -RZ, R38.H1_H1 ;  /* 0x30000026ff267230 */ /* 0x000fe20000004100 */
[----:B------:R-:W-:Y:S01]  /*54b0*/  F2FP.F16.F32.PACK_AB R32, R44, R55 ;  /* 0x000000372c20723e */ /* 0x000fe200000000ff */
[----:B------:R-:W-:Y:S01]  /*54c0*/  HADD2.F32 R116, -RZ, R116.H0_H0 ;  /* 0x20000074ff747230 */ /* 0x000fe20000004100 */
[----:B------:R-:W-:Y:S01]  /*54d0*/  F2FP.F16.F32.PACK_AB R36, R47, R54 ;  /* 0x000000362f24723e */ /* 0x000fe200000000ff */
[----:B------:R-:W-:-:S02]  /*54e0*/  HADD2.F32 R34, -RZ, R34.H1_H1 ;  /* 0x30000022ff227230 */ /* 0x000fc40000004100 */
[-C--:B------:R-:W-:Y:S01]  /*54f0*/  FMUL.FTZ R103, R38, R45.reuse ;  /* 0x0000002d26677220 */ /* 0x080fe20000410000 */
[----:B------:R-:W-:Y:S02]  /*5500*/  HADD2.F32 R115, -RZ, R115.H0_H0 ;  /* 0x20000073ff737230 */ /* 0x000fe40000004100 */
[CC--:B------:R-:W-:Y:S01]  /*5510*/  FMUL.FTZ R53, R41.reuse, R116.reuse ;  /* 0x0000007429357220 */ /* 0x0c0fe20000410000 */
[----:B------:R-:W-:Y:S02]  /*5520*/  HADD2.F32 R43, -RZ, R40.H0_H0 ;  /* 0x20000028ff2b7230 */ /* 0x000fe40000004100 */
        /* <DEDUP_REMOVED lines=8> */
[----:B------:R-:W-:Y:S02]  /*55b0*/  F2FP.F16.F32.PACK_AB R34, R103, R40 ;  /* 0x000000286722723e */ /* 0x000fe400000000ff */
[----:B------:R-:W-:-:S07]  /*55c0*/  F2FP.F16.F32.PACK_AB R38, R38, R53 ;  /* 0x000000352626723e */ /* 0x000fce00000000ff */
.L_x_11734:
[----:B------:R-:W-:Y:S05]  /*55d0*/  BSYNC B1 ;  /* 0x0000000000017941 */ /* 0x000fea0003800000 */
.L_x_11733:
[----:B-1----:R4:W-:Y:S01]  /*55e0*/  STG.E.128 desc[UR38][R48.64], R32 ;  /* 0x0000002030007986 */ /* 0x0029e2000c101d26 */
[----:B------:R-:W-:-:S13]  /*55f0*/  ISETP.GE.AND P4, PT, R51, R107, PT ;  /* 0x0000006b3300720c */ /* 0x000fda0003f86270 */
[----:B------:R-:W-:Y:S05]  /*5600*/  @P4 BRA `(.L_x_11719) ;  /* 0x0000000000844947 */ /* 0x000fea0003800000 */
[--C-:B----4-:R-:W-:Y:S02]  /*5610*/  SHF.R.S32.HI R32, RZ, 0x1f, R51.reuse ;  /* 0x0000001fff207819 */ /* 0x110fe40000011433 */
[----:B------:R-:W-:-:S04]  /*5620*/  IADD3 R51, P4, P5, R4, R100, R51 ;  /* 0x0000006404337210 */ /* 0x000fc80007d9e033 */
[----:B------:R-:W-:Y:S02]  /*5630*/  IADD3.X R50, R3, R50, R32, P4, P5 ;  /* 0x0000003203327210 */ /* 0x000fe400027ea420 */
[----:B------:R-:W-:-:S04]  /*5640*/  LEA R98, P4, R51, R98, 0x1 ;  /* 0x0000006233627211 */ /* 0x000fc800078808ff */
[----:B------:R-:W-:-:S05]  /*5650*/  LEA.HI.X R99, R51, R99, R50, 0x1, P4 ;  /* 0x0000006333637211 */ /* 0x000fca00020f0c32 */
[----:B--2---:R1:W-:Y:S01]  /*5660*/  STG.E.128 desc[UR38][R98.64], R36 ;  /* 0x0000002462007986 */ /* 0x0043e2000c101d26 */
[----:B------:R-:W-:Y:S05]  /*5670*/  BRA `(.L_x_11719) ;  /* 0x0000000000687947 */ /* 0x000fea0003800000 */
.L_x_11702:
[----:B------:R-:W-:-:S06]  /*5680*/  UISETP.NE.AND UP0, UPT, UR37, 0x3, UPT ;  /* 0x000000032500788c */ /* 0x000fcc000bf05270 */
[----:B------:R-:W-:-:S13]  /*5690*/  PLOP3.LUT P3, PT, PT, PT, UP0, 0x80, 0x0 ;  /* 0x000000000000781c */ /* 0x000fda0003f6f008 */
[----:B------:R-:W-:Y:S05]  /*56a0*/  @!P3 BRA `(.L_x_11735) ;  /* 0x000000000004b947 */ /* 0x000fea0003800000 */
[----:B------:R-:W-:Y:S01]  /*56b0*/  BPT.TRAP 0x1 ;  /* 0x000000040000795c */ /* 0x000fe20000300000 */
.L_x_11735:
[----:B------:R-:W-:Y:S01]  /*56c0*/  IMAD R95, R22, 0x8, R19 ;  /* 0x00000008165f7824 */ /* 0x000fe200078e0213 */
[----:B------:R-:W-:Y:S01]  /*56d0*/  SHF.L.U32 R106, R206, 0x1f, RZ ;  /* 0x0000001fce6a7819 */ /* 0x000fe200000006ff */
[----:B------:R-:W-:Y:S01]  /*56e0*/  IMAD R97, R27, -0x60, R24 ;  /* 0xffffffa01b617824 */ /* 0x000fe200078e0218 */
[----:B------:R-:W-:Y:S02]  /*56f0*/  BSSY B1, `(.L_x_11736) ;  /* 0x0000004000017945 */ /* 0x000fe40003800000 */
[----:B------:R-:W0:Y:S02]  /*5700*/  SYNCS.PHASECHK.TRANS64.TRYWAIT P4, [R95+URZ+0x22890], R106 ;  /* 0x0228906a5f0075a7 */ /* 0x000e24000808017f */
[----:B------:R-:W-:Y:S01]  /*5710*/  VIMNMX R97, R97, 0x60, PT ;  /* 0x0000006061617848 */ /* 0x000fe20003fe0100 */
[----:B0-----:R-:W-:Y:S06]  /*5720*/  @!P4 BRA `(.L_x_11737) ;  /* 0x000001f40080c947 */ /* 0x001fec0003800000 */
.L_x_12084:
[----:B------:R-:W-:Y:S05]  /*5730*/  BSYNC B1 ;  /* 0x0000000000017941 */ /* 0x000fea0003800000 */
.L_x_11736:
[-C--:B------:R-:W-:Y:S01]  /*5740*/  ISETP.GE.AND P5, PT, R23, R97.reuse, PT ;  /* 0x000000611700720c */ /* 0x080fe20003fa6270 */
[----:B------:R-:W-:Y:S01]  /*5750*/  BSSY B1, `(.L_x_11738) ;  /* 0x0000007000017945 */ /* 0x000fe20003800000 */
[----:B------:R-:W-:-:S11]  /*5760*/  ISETP.GE.AND P4, PT, R231, R97, PT ;  /* 0x00000061e700720c */ /* 0x000fd60003f86270 */
[----:B------:R-:W-:Y:S05]  /*5770*/  @P5 BRA `(.L_x_11739) ;  /* 0x0000000000105947 */ /* 0x000fea0003800000 */
[----:B------:R-:W1:Y:S04]  /*5780*/  @!P1 LDS.128 R32, [R104] ;  /* 0x0000000068209984 */ /* 0x000e680000000c00 */
[----:B------:R-:W2:Y:S04]  /*5790*/  @!P2 LDS.128 R36, [R103] ;  /* 0x000000006724a984 */ /* 0x000ea80000000c00 */
[----:B-1----:R1:W-:Y:S04]  /*57a0*/  @!P1 STG.E.128 desc[UR38][R42.64], R32 ;  /* 0x000000202a009986 */ /* 0x0023e8000c101d26 */
[----:B--2---:R1:W-:Y:S02]  /*57b0*/  @!P2 STG.E.128 desc[UR38][R42.64+0x40], R36 ;  /* 0x000040242a00a986 */ /* 0x0043e4000c101d26 */
.L_x_11739:
[----:B------:R-:W-:Y:S05]  /*57c0*/  BSYNC B1 ;  /* 0x0000000000017941 */ /* 0x000fea0003800000 */
.L_x_11738:
[----:B------:R-:W-:Y:S05]  /*57d0*/  @P4 BRA `(.L_x_11719) ;  /* 0x0000000000104947 */ /* 0x000fea0003800000 */
[----:B-1----:R-:W1:Y:S04]  /*57e0*/  @!P1 LDS.128 R32, [R104+0x2000] ;  /* 0x0020000068209984 */ /* 0x002e680000000c00 */
[----:B------:R-:W2:Y:S04]  /*57f0*/  @!P2 LDS.128 R36, [R103+0x2000] ;  /* 0x002000006724a984 */ /* 0x000ea80000000c00 */
[----:B-1----:R3:W-:Y:S04]  /*5800*/  @!P1 STG.E.128 desc[UR38][R40.64], R32 ;  /* 0x0000002028009986 */ /* 0x0027e8000c101d26 */
[----:B--2---:R3:W-:Y:S02]  /*5810*/  @!P2 STG.E.128 desc[UR38][R40.64+0x40], R36 ;  /* 0x000040242800a986 */ /* 0x0047e4000c101d26 */
.L_x_11719:
[----:B------:R-:W-:Y:S05]  /*5820*/  BSYNC B0 ;  /* 0x0000000000007941 */ /* 0x000fea0003800000 */
.L_x_11701:
        /* <DEDUP_REMOVED lines=17> */
.L_x_11741:
[----:B------:R-:W-:Y:S05]  /*5940*/  BSYNC B0 ;  /* 0x0000000000007941 */ /* 0x000fea0003800000 */
.L_x_11740:
[----:B------:R-:W2:Y:S01]  /*5950*/  SYNCS.PHASECHK.TRANS64.TRYWAIT P3, [R95+URZ+0x228b0], R106 ;  /* 0x0228b06a5f0075a7 */ /* 0x000ea2000806017f */
[----:B------:R-:W-:Y:S01]  /*5960*/  ULDC UR41, c[0x0][0x320] ;  /* 0x0000c80000297ab9 */ /* 0x000fe20000000800 */
[----:B------:R-:W-:Y:S01]  /*5970*/  ULDC.64 UR46, c[0x0][0x328] ;  /* 0x0000ca00002e7ab9 */ /* 0x000fe20000000a00 */
[----:B------:R-:W-:Y:S01]  /*5980*/  ULDC.64 UR44, c[0x0][0x318] ;  /* 0x0000c600002c7ab9 */ /* 0x000fe20000000a00 */
[----:B------:R-:W-:Y:S01]  /*5990*/  BSSY B0, `(.L_x_11742) ;  /* 0x0000003000007945 */ /* 0x000fe20003800000 */
[----:B------:R-:W-:-:S03]  /*59a0*/  IMAD R41, R22, 0x6000, R89 ;  /* 0x0000600016297824 */ /* 0x000fc600078e0259 */
[----:B--2---:R-:W-:Y:S05]  /*59b0*/  @!P3 BRA `(.L_x_11743) ;  /* 0x000001f000f0b947 */ /* 0x004fea0003800000 */
.L_x_12085:
[----:B------:R-:W-:Y:S05]  /*59c0*/  BSYNC B0 ;  /* 0x0000000000007941 */ /* 0x000fea0003800000 */
.L_x_11742:
[----:B------:R-:W-:Y:S01]  /*59d0*/  ISETP.GE.AND P3, PT, R23, R97, PT ;  /* 0x000000611700720c */ /* 0x000fe20003f66270 */
[----:B------:R-:W-:Y:S01]  /*59e0*/  IMAD.IADD R40, R88, 0x1, R41 ;  /* 0x0000000158287824 */ /* 0x000fe200078e0229 */
[----:B------:R-:W-:Y:S01]  /*59f0*/  BSSY B0, `(.L_x_11744) ;  /* 0x0000025000007945 */ /* 0x000fe20003800000 */
[----:B------:R-:W-:Y:S02]  /*5a00*/  IMAD R41, R41, 0x2, R25 ;  /* 0x0000000229297824 */ /* 0x000fe400078e0219 */
[----:B------:R-:W-:-:S04]  /*5a10*/  IMAD.WIDE R36, R27, 0x60, R58 ;  /* 0x000000601b247825 */ /* 0x000fc800078e023a */
[----:B------:R-:W-:-:S04]  /*5a20*/  IMAD R40, R40, 0x2, R25 ;  /* 0x0000000228287824 */ /* 0x000fc800078e0219 */
        /* <DEDUP_REMOVED lines=33> */
.L_x_11745:
[----:B------:R-:W-:Y:S05]  /*5c40*/  BSYNC B0 ;  /* 0x0000000000007941 */ /* 0x000fea0003800000 */
.L_x_11744:
        /* <DEDUP_REMOVED lines=37> */
.L_x_11747:
[----:B------:R-:W-:Y:S05]  /*5ea0*/  BSYNC B0 ;  /* 0x0000000000007941 */ /* 0x000fea0003800000 */
.L_x_11746:
        /* <DEDUP_REMOVED lines=12> */
[----:B---34-:R-:W-:Y:S02]  /*5f70*/  SEL R33, RZ, 0x1, P3 ;  /* 0x00000001ff217807 */ /* 0x018fe40001800000 */
[----:B------:R-:W-:Y:S02]  /*5f80*/  SEL R22, R22, RZ, P3 ;  /* 0x000000ff16167207 */ /* 0x000fe40001800000 */
[----:B------:R-:W-:Y:S01]  /*5f90*/  LOP3.LUT R206, R206, R33, RZ, 0x3c, !PT ;  /* 0x00000021cece7212 */ /* 0x000fe200078e3cff */
[----:B------:R1:W-:Y:S01]  /*5fa0*/  @!P4 SYNCS.ARRIVE.TRANS64.RED.A1T0 RZ, [R95+URZ], RZ ;  /* 0x000000ff5fffc9a7 */ /* 0x0003e2000810043f */
[----:B------:R-:W-:Y:S05]  /*5fb0*/  @P5 BRA `(.L_x_11748) ;  /* 0xffffffcc00645947 */ /* 0x000fea000383ffff */
[----:B-1----:R-:W0:Y:S01]  /*5fc0*/  S2R R32, SR_TID.X ;  /* 0x0000000000207919 */ /* 0x002e220000002100 */
[----:B------:R-:W-:Y:S02]  /*5fd0*/  PLOP3.LUT P0, PT, PT, PT, PT, 0x8, 0x0 ;  /* 0x000000000000781c */ /* 0x000fe40003f0e170 */
[----:B0-----:R-:W-:-:S04]  /*5fe0*/  SHF.R.U32.HI R32, RZ, 0x7, R32 ;  /* 0x00000007ff207819 */ /* 0x001fc80000011620 */
[----:B------:R-:W-:-:S13]  /*5ff0*/  ISETP.NE.AND P5, PT, R32, 0x1, PT ;  /* 0x000000012000780c */ /* 0x000fda0003fa5270 */
[----:B------:R-:W-:Y:S06]  /*6000*/  @!P5 BAR.ARV 0x9, 0x100 ;  /* 0x024400000000db1d */ /* 0x000fec0000002000 */
.L_x_11696:
[----:B------:R-:W0:Y:S01]  /*6010*/  LDC R0, c[0x0][0x448] ;  /* 0x00011200ff007b82 */ /* 0x000e220000000800 */
[----:B------:R-:W-:-:S07]  /*6020*/  IADD3 R7, R204, 0x1, -R203 ;  /* 0x00000001cc077810 */ /* 0x000fce0007ffe8cb */
        /* <DEDUP_REMOVED lines=8> */
[----:B------:R-:W-:Y:S01]  /*60b0*/  IMAD.IADD R3, R7, 0x1, R0 ;  /* 0x0000000107037824 */ /* 0x000fe200078e0200 */
[----:B------:R-:W-:Y:S06]  /*60c0*/  @P0 BRA `(.L_x_11749) ;  /* 0x00000000000c0947 */ /* 0x000fec0003800000 */
[----:B------:R-:W0:Y:S01]  /*60d0*/  FENCE.VIEW.ASYNC.G ;  /* 0x00000000000073c6 */ /* 0x000e220000000100 */
[----:B------:R-:W-:Y:S05]  /*60e0*/  WARPSYNC.ALL ;  /* 0x0000000000007948 */ /* 0x000fea0003800000 */
[----:B0-----:R-:W-:Y:S06]  /*60f0*/  BAR.ARV 0xc, 0x180 ;  /* 0x0306000000007b1d */ /* 0x001fec0000002000 */
.L_x_11749:
        /* <DEDUP_REMOVED lines=13> */
.L_x_11752:
[----:B------:R-:W-:-:S13]  /*61d0*/  ISETP.NE.AND P0, PT, R5, 0x1, PT ;  /* 0x000000010500780c */ /* 0x000fda0003f05270 */
[----:B------:R-:W0:Y:S02]  /*61e0*/  @P0 LDC.64 R6, c[0x0][0x9e8] ;  /* 0x00027a00ff060b82 */ /* 0x000e240000000a00 */
[----:B0-----:R-:W-:-:S05]  /*61f0*/  @P0 IMAD.HI.U32 R6, R0, R6, RZ ;  /* 0x0000000600060227 */ /* 0x001fca00078e00ff */
[----:B------:R-:W-:-:S07]  /*6200*/  @P0 SHF.R.U32.HI R0, RZ, R7, R6 ;  /* 0x00000007ff000219 */ /* 0x000fce0000011606 */
.L_x_11753:
[----:B------:R-:W-:Y:S05]  /*6210*/  BSYNC B0 ;  /* 0x0000000000007941 */ /* 0x000fea0003800000 */
.L_x_11751:
[----:B------:R-:W-:-:S05]  /*6220*/  IMAD R3, R0, R5, R5 ;  /* 0x0000000500037224 */ /* 0x000fca00078e0205 */
[----:B------:R-:W-:-:S07]  /*6230*/  VIMNMX R4, R4, R3, PT ;  /* 0x0000000304047248 */ /* 0x000fce0003fe0100 */
.L_x_11750:
[----:B------:R-:W0:Y:S01]  /*6240*/  @P1 LDC R0, c[0x0][0x44c] ;  /* 0x00011300ff001b82 */ /* 0x000e220000000800 */
[----:B------:R-:W-:Y:S01]  /*6250*/  VIADD R4, R4, 0x5f ;  /* 0x0000005f04047836 */ /* 0x000fe20000000000 */
[----:B------:R-:W-:-:S03]  /*6260*/  ULDC UR4, c[0x0][0x9dc] ;  /* 0x0002770000047ab9 */ /* 0x000fc60000000800 */
[----:B------:R-:W-:-:S03]  /*6270*/  IMAD.HI R4, R4, 0x2aaaaaab, RZ ;  /* 0x2aaaaaab04047827 */ /* 0x000fc600078e02ff */
[----:B------:R-:W1:Y:S02]  /*6280*/  @P1 LDC R7, c[0x0][0x450] ;  /* 0x00011400ff071b82 */ /* 0x000e640000000800 */
[----:B------:R-:W-:-:S04]  /*6290*/  SHF.R.U32.HI R3, RZ, 0x1f, R4 ;  /* 0x0000001fff037819 */ /* 0x000fc80000011604 */
[----:B------:R-:W-:-:S04]  /*62a0*/  LEA.HI.SX32 R4, R4, R3, 0x1c ;  /* 0x0000000304047211 */ /* 0x000fc800078fe2ff */
[----:B------:R-:W-:Y:S01]  /*62b0*/  VIMNMX R29, R29, R4, PT ;  /* 0x000000041d1d7248 */ /* 0x000fe20003fe0100 */
[----:B0-----:R-:W-:-:S04]  /*62c0*/  @P1 IMAD.HI.U32 R6, R209, R0, RZ ;  /* 0x00000000d1061227 */ /* 0x001fc800078e00ff */
[----:B------:R-:W-:Y:S01]  /*62d0*/  IMAD.MOV.U32 R0, RZ, RZ, R209 ;  /* 0x000000ffff007224 */ /* 0x000fe200078e00d1 */
        /* <DEDUP_REMOVED lines=14> */
.L_x_11756:
[----:B------:R-:W-:-:S13]  /*63c0*/  ISETP.NE.AND P0, PT, R5, 0x1, PT ;  /* 0x000000010500780c */ /* 0x000fda0003f05270 */
[----:B------:R-:W0:Y:S02]  /*63d0*/  @P0 LDC.64 R6, c[0x0][0x9e8] ;  /* 0x00027a00ff060b82 */ /* 0x000e240000000a00 */
[----:B0-----:R-:W-:-:S05]  /*63e0*/  @P0 IMAD.HI.U32 R4, R0, R6, RZ ;  /* 0x0000000600040227 */ /* 0x001fca00078e00ff */
[----:B------:R-:W-:-:S07]  /*63f0*/  @P0 SHF.R.U32.HI R0, RZ, R7, R4 ;  /* 0x00000007ff000219 */ /* 0x000fce0000011604 */
.L_x_11757:
[----:B------:R-:W-:Y:S05]  /*6400*/  BSYNC B0 ;  /* 0x0000000000007941 */ /* 0x000fea0003800000 */
.L_x_11755:
[----:B------:R-:W-:-:S05]  /*6410*/  IMAD R0, R0, R5, RZ ;  /* 0x0000000500007224 */ /* 0x000fca00078e02ff */
[----:B------:R-:W-:-:S07]  /*6420*/  VIMNMX R3, R3, R0, !PT ;  /* 0x0000000003037248 */ /* 0x000fce0007fe0100 */
.L_x_11754:
        /* <DEDUP_REMOVED lines=39> */
.L_x_11759:
[----:B------:R-:W-:Y:S05]  /*66a0*/  BSYNC B0 ;  /* 0x0000000000007941 */ /* 0x000fea0003800000 */
.L_x_11758:
        /* <DEDUP_REMOVED lines=79> */
.L_x_12088:
        /* <DEDUP_REMOVED lines=26> */
.L_x_11763:
[----:B------:R-:W-:Y:S05]  /*6d40*/  BSYNC B6 ;  /* 0x0000000000067941 */ /* 0x000fea0003800000 */
.L_x_11762:
        /* <DEDUP_REMOVED lines=12> */
.L_x_11767:
[----:B--2---:R2:W3:Y:S02]  /*6e10*/  SYNCS.PHASECHK.TRANS64.TRYWAIT P0, [R19+URZ+0x22800], R0 ;  /* 0x02280000130075a7 */ /* 0x0044e4000800017f */
[----:B---3--:R-:W-:Y:S05]  /*6e20*/  @!P0 NANOSLEEP.SYNCS 0x989680 ;  /* 0x009896800000895d */ /* 0x008fea0003900000 */
[----:B------:R-:W3:Y:S02]  /*6e30*/  @!P0 SYNCS.PHASECHK.TRANS64 P0, [R19+URZ+0x22800], R0 ;  /* 0x02280000130085a7 */ /* 0x000ee4000800007f */
[----:B---3--:R-:W-:Y:S05]  /*6e40*/  @!P0 BRA `(.L_x_11767) ;  /* 0xfffffffc00f08947 */ /* 0x008fea000383ffff */
.L_x_11766:
[----:B------:R-:W-:Y:S05]  /*6e50*/  BSYNC B0 ;  /* 0x0000000000007941 */ /* 0x000fea0003800000 */
.L_x_11765:
[----:B------:R-:W-:Y:S05]  /*6e60*/  BRA `(.L_x_11768) ;  /* 0x0000002800f87947 */ /* 0x000fea0003800000 */
.L_x_11764:
[----:B------:R-:W-:Y:S01]  /*6e70*/  LOP3.LUT P0, RZ, R24, 0x3ff, RZ, 0xc0, !PT ;  /* 0x000003ff18ff7812 */ /* 0x000fe2000780c0ff */
[----:B------:R-:W-:Y:S01]  /*6e80*/  ULDC.64 UR4, c[0x0][0x3f8] ;  /* 0x0000fe0000047ab9 */ /* 0x000fe20000000a00 */
[----:B-----5:R-:W-:Y:S01]  /*6e90*/  SHF.R.S32.HI R0, RZ, 0x1f, R152 ;  /* 0x0000001fff007819 */ /* 0x020fe20000011498 */
[----:B------:R-:W-:Y:S01]  /*6ea0*/  ULDC.64 UR6, c[0x0][0x408] ;  /* 0x0001020000067ab9 */ /* 0x000fe20000000a00 */
[----:B------:R-:W-:Y:S01]  /*6eb0*/  IMAD.WIDE.U32 R24, R152, UR4, RZ ;  /* 0x0000000498187c25 */ /* 0x000fe2000f8e00ff */
        /* <DEDUP_REMOVED lines=25> */
.L_x_11770:
[----:B------:R-:W-:Y:S05]  /*7050*/  BSYNC B6 ;  /* 0x0000000000067941 */ /* 0x000fea0003800000 */
.L_x_11769:
[----:B------:R-:W-:Y:S01]  /*7060*/  LEA.HI R31, R31, R26, RZ, 0x2 ;  /* 0x0000001a1f1f7211 */ /* 0x000fe200078f10ff */
[----:B------:R-:W-:Y:S01]  /*7070*/  ULDC.U8 UR4, c[0x0][0x410] ;  /* 0x0001040000047ab9 */ /* 0x000fe20000000000 */
[----:B------:R-:W-:Y:S01]  /*7080*/  BSSY B0, `(.L_x_11771) ;  /* 0x0000294000007945 */ /* 0x000fe20003800000 */
[----:B------:R-:W-:Y:S01]  /*7090*/  ISETP.NE.AND P0, PT, RZ, UR4, PT ;  /* 0x00000004ff007c0c */ /* 0x000fe2000bf05270 */
[----:B------:R-:W-:Y:S01]  /*70a0*/  IMAD.IADD R39, R23, 0x1, R209 ;  /* 0x0000000117277824 */ /* 0x000fe200078e02d1 */
[----:B------:R-:W-:Y:S02]  /*70b0*/  SHF.R.S32.HI R0, RZ, 0x1f, R31 ;  /* 0x0000001fff007819 */ /* 0x000fe4000001141f */
[----:B------:R-:W-:Y:S02]  /*70c0*/  LOP3.LUT R31, R31, 0xfffffffc, RZ, 0xc0, !PT ;  /* 0xfffffffc1f1f7812 */ /* 0x000fe400078ec0ff */
[----:B------:R-:W-:-:S03]  /*70d0*/  LEA.HI R0, R0, R23, RZ, 0x3 ;  /* 0x0000001700007211 */ /* 0x000fc600078f18ff */
[----:B------:R-:W-:Y:S01]  /*70e0*/  IMAD.IADD R26, R26, 0x1, -R31 ;  /* 0x000000011a1a7824 */ /* 0x000fe200078e0a1f */
[----:B------:R-:W-:-:S05]  /*70f0*/  LOP3.LUT R0, R0, 0xfffffff8, RZ, 0xc0, !PT ;  /* 0xfffffff800007812 */ /* 0x000fca00078ec0ff */
[----:B------:R-:W-:Y:S01]  /*7100*/  IMAD.IADD R37, R23, 0x1, -R0 ;  /* 0x0000000117257824 */ /* 0x000fe200078e0a00 */
[----:B------:R-:W-:Y:S06]  /*7110*/  @!P0 BRA `(.L_x_11772) ;  /* 0x0000001400508947 */ /* 0x000fec0003800000 */
[----:B------:R-:W1:Y:S01]  /*7120*/  LDC R40, c[0x0][0x448] ;  /* 0x00011200ff287b82 */ /* 0x000e620000000800 */
        /* <DEDUP_REMOVED lines=8> */
[----:B-1----:R-:W-:-:S13]  /*71b0*/  ISETP.NE.AND P0, PT, R40, 0x1, PT ;  /* 0x000000012800780c */ /* 0x002fda0003f05270 */
[----:B------:R-:W1:Y:S08]  /*71c0*/  @P0 LDC R0, c[0x0][0x44c] ;  /* 0x00011300ff000b82 */ /* 0x000e700000000800 */
[----:B------:R-:W2:Y:S01]  /*71d0*/  @P0 LDC R5, c[0x0][0x450] ;  /* 0x00011400ff050b82 */ /* 0x000ea20000000800 */
[----:B-1----:R-:W-:-:S05]  /*71e0*/  @P0 IMAD.HI.U32 R0, R3, R0, RZ ;  /* 0x0000000003000227 */ /* 0x002fca00078e00ff */
[----:B--2---:R-:W-:-:S04]  /*71f0*/  @P0 SHF.R.U32.HI R3, RZ, R5, R0 ;  /* 0x00000005ff030219 */ /* 0x004fc80000011600 */
        /* <DEDUP_REMOVED lines=17> */
[----:B------:R1:W2:Y:S04]  /*7310*/  SHFL.IDX PT, R3, R7, RZ, 0x1c1f ;  /* 0x001c1fff07037589 */ /* 0x0002a800000e0000 */
[----:B------:R1:W3:Y:S04]  /*7320*/  SHFL.IDX PT, R0, R6, RZ, 0x1c1f ;  /* 0x001c1fff06007589 */ /* 0x0002e800000e0000 */
[----:B------:R1:W4:Y:S04]  /*7330*/  SHFL.IDX PT, R5, R10, RZ, 0x1c1f ;  /* 0x001c1fff0a057589 */ /* 0x00032800000e0000 */
[----:B------:R1:W0:Y:S02]  /*7340*/  SHFL.IDX PT, R14, R4, RZ, 0x1c1f ;  /* 0x001c1fff040e7589 */ /* 0x00022400000e0000 */
.L_x_12094:
        /* <DEDUP_REMOVED lines=9> */
[----:B---3--:R-:W-:Y:S01]  /*73e0*/  IMAD.MOV.U32 R8, RZ, RZ, R0 ;  /* 0x000000ffff087224 */ /* 0x008fe200078e0000 */
[----:B------:R-:W-:Y:S01]  /*73f0*/  ISETP.GE.AND P3, PT, R207, UR4, PT ;  /* 0x00000004cf007c0c */ /* 0x000fe2000bf66270 */
[----:B--2---:R-:W-:Y:S01]  /*7400*/  IMAD.MOV.U32 R9, RZ, RZ, R3 ;  /* 0x000000ffff097224 */ /* 0x004fe200078e0003 */
[----:B------:R-:W-:Y:S01]  /*7410*/  ISETP.GE.AND P2, PT, R200, UR4, PT ;  /* 0x00000004c8007c0c */ /* 0x000fe2000bf46270 */
[----:B----4-:R-:W-:Y:S01]  /*7420*/  IMAD.MOV.U32 R15, RZ, RZ, R5 ;  /* 0x000000ffff0f7224 */ /* 0x010fe200078e0005 */
[----:B------:R-:W-:-:S09]  /*7430*/  CS2R R28, SRZ ;  /* 0x00000000001c7805 */ /* 0x000fd2000001ff00 */
[C---:B0-----:R-:W-:Y:S01]  /*7440*/  @!P3 IMAD.SHL.U32 R13, R207.reuse, 0x2, RZ ;  /* 0x00000002cf0db824 */ /* 0x041fe200078e00ff */
[----:B------:R-:W-:Y:S01]  /*7450*/  @!P3 SHF.L.U64.HI R24, R207, 0x1, R32 ;  /* 0x00000001cf18b819 */ /* 0x000fe20000010220 */
[----:B------:R-:W-:-:S03]  /*7460*/  @!P2 IMAD.WIDE R30, R200, 0x2, R8 ;  /* 0x00000002c81ea825 */ /* 0x000fc600078e0208 */
        /* <DEDUP_REMOVED lines=12> */
.L_x_11775:
[----:B------:R-:W-:Y:S05]  /*7530*/  BSYNC B1 ;  /* 0x0000000000017941 */ /* 0x000fea0003800000 */
.L_x_11774:
[----:B----45:R-:W-:Y:S01]  /*7540*/  IMAD.MOV.U32 R5, RZ, RZ, R26 ;  /* 0x000000ffff057224 */ /* 0x030fe200078e001a */
[----:B------:R-:W-:Y:S01]  /*7550*/  UMOV UR4, 0xffffffff ;  /* 0xffffffff00047882 */ /* 0x000fe20000000000 */
[----:B0-----:R-:W-:Y:S02]  /*7560*/  IMAD.MOV.U32 R8, RZ, RZ, R27 ;  /* 0x000000ffff087224 */ /* 0x001fe400078e001b */
[----:B---3--:R-:W-:Y:S01]  /*7570*/  IMAD.MOV.U32 R0, RZ, RZ, R24 ;  /* 0x000000ffff007224 */ /* 0x008fe200078e0018 */
[----:B------:R-:W-:Y:S01]  /*7580*/  PRMT R35, R5, 0x7610, R35 ;  /* 0x0000761005237816 */ /* 0x000fe20000000023 */
[----:B--2---:R-:W-:Y:S01]  /*7590*/  IMAD.MOV.U32 R3, RZ, RZ, R25 ;  /* 0x000000ffff037224 */ /* 0x004fe200078e0019 */
[----:B------:R-:W-:Y:S01]  /*75a0*/  PRMT R43, R8, 0x7610, R43 ;  /* 0x00007610082b7816 */ /* 0x000fe2000000002b */
[----:B------:R-:W-:Y:S02]  /*75b0*/  IMAD.MOV.U32 R5, RZ, RZ, R20 ;  /* 0x000000ffff057224 */ /* 0x000fe400078e0014 */
        /* <DEDUP_REMOVED lines=10> */
[----:B------:R0:W3:Y:S04]  /*7660*/  SHFL.IDX PT, R0, R6, 0x1, 0x1c1f ;  /* 0x003c1f0006007f89 */ /* 0x0000e800000e0000 */
[----:B------:R0:W4:Y:S04]  /*7670*/  SHFL.IDX PT, R5, R10, 0x1, 0x1c1f ;  /* 0x003c1f000a057f89 */ /* 0x00012800000e0000 */
[----:B-1----:R-:W1:Y:S02]  /*7680*/  SHFL.IDX PT, R4, R4, 0x1, 0x1c1f ;  /* 0x003c1f0004047f89 */ /* 0x002e6400000e0000 */
.L_x_12100:
[----:B------:R-:W-:Y:S01]  /*7690*/  VIADD R39, R39, 0x40 ;  /* 0x0000004027277836 */ /* 0x000fe20000000000 */
[----:B0-----:R-:W-:Y:S01]  /*76a0*/  LEA.HI R6, R232, R232, RZ, 0x1 ;  /* 0x000000e8e8067211 */ /* 0x001fe200078f08ff */
[----:B------:R-:W-:Y:S01]  /*76b0*/  BSSY B1, `(.L_x_11777) ;  /* 0x000001e000017945 */ /* 0x000fe20003800000 */
[----:B------:R-:W-:Y:S02]  /*76c0*/  CS2R R10, SRZ ;  /* 0x00000000000a7805 */ /* 0x000fe4000001ff00 */
[----:B------:R-:W-:Y:S02]  /*76d0*/  CS2R R14, SRZ ;  /* 0x00000000000e7805 */ /* 0x000fe4000001ff00 */
[----:B------:R-:W-:Y:S02]  /*76e0*/  ISETP.GE.AND P0, PT, R39, R40, PT ;  /* 0x000000282700720c */ /* 0x000fe40003f06270 */
[----:B------:R-:W-:Y:S02]  /*76f0*/  CS2R R12, SRZ ;  /* 0x00000000000c7805 */ /* 0x000fe4000001ff00 */
[----:B------:R-:W-:-:S05]  /*7700*/  LOP3.LUT R7, R6, 0xfffffffe, RZ, 0xc0, !PT ;  /* 0xfffffffe06077812 */ /* 0x000fca00078ec0ff */
        /* <DEDUP_REMOVED lines=8> */
[----:B------:R-:W-:-:S09]  /*7790*/  CS2R R14, SRZ ;  /* 0x00000000000e7805 */ /* 0x000fd2000001ff00 */
[C---:B------:R-:W-:Y:S02]  /*77a0*/  @!P2 IMAD.WIDE R38, R200.reuse, 0x2, R6 ;  /* 0x00000002c826a825 */ /* 0x040fe400078e0206 */
[C---:B------:R-:W-:Y:S02]  /*77b0*/  @!P3 SHF.L.U64.HI R10, R207.reuse, 0x1, R32 ;  /* 0x00000001cf0ab819 */ /* 0x040fe40000010220 */
[----:B------:R-:W-:Y:S01]  /*77c0*/  @!P3 IMAD.SHL.U32 R7, R207, 0x2, RZ ;  /* 0x00000002cf07b824 */ /* 0x000fe200078e00ff */
[----:B------:R-:W-:Y:S02]  /*77d0*/  CS2R R8, SRZ ;  /* 0x0000000000087805 */ /* 0x000fe4000001ff00 */
[----:B------:R-:W-:Y:S01]  /*77e0*/  CS2R R12, SRZ ;  /* 0x00000000000c7805 */ /* 0x000fe2000001ff00 */
[----:B------:R0:W5:Y:S01]  /*77f0*/  @!P2 LD.E.64 R14, desc[UR38][R38.64] ;  /* 0x00000026260ea980 */ /* 0x000162000c101b00 */
[----:B-1--4-:R-:W-:Y:S01]  /*7800*/  @!P2 IMAD.WIDE R32, R200, 0x2, R4 ;  /* 0x00000002c820a825 */ /* 0x012fe200078e0204 */
[----:B------:R-:W-:-:S02]  /*7810*/  @!P3 IADD3 R30, P0, R0, R7, RZ ;  /* 0x00000007001eb210 */ /* 0x000fc40007f1e0ff */
[----:B------:R-:W-:Y:S02]  /*7820*/  @!P3 IADD3 R6, P1, R4, R7, RZ ;  /* 0x000000070406b210 */ /* 0x000fe40007f3e0ff */
[----:B------:R0:W5:Y:S01]  /*7830*/  @!P2 LD.E.64 R8, desc[UR38][R32.64] ;  /* 0x000000262008a980 */ /* 0x000162000c101b00 */
[--C-:B------:R-:W-:Y:S02]  /*7840*/  @!P3 IMAD.X R31, R3, 0x1, R10.reuse, P0 ;  /* 0x00000001031fb824 */ /* 0x100fe400000e060a */
[----:B------:R-:W-:Y:S01]  /*7850*/  @!P3 IMAD.X R7, R5, 0x1, R10, P1 ;  /* 0x000000010507b824 */ /* 0x000fe200008e060a */
[----:B------:R-:W-:Y:S02]  /*7860*/  CS2R R10, SRZ ;  /* 0x00000000000a7805 */ /* 0x000fe4000001ff00 */
[----:B------:R0:W5:Y:S04]  /*7870*/  @!P3 LD.E.64 R12, desc[UR38][R30.64] ;  /* 0x000000261e0cb980 */ /* 0x000168000c101b00 */
[----:B------:R0:W5:Y:S02]  /*7880*/  @!P3 LD.E.64 R10, desc[UR38][R6.64] ;  /* 0x00000026060ab980 */ /* 0x000164000c101b00 */
.L_x_11778:
[----:B------:R-:W-:Y:S05]  /*7890*/  BSYNC B1 ;  /* 0x0000000000017941 */ /* 0x000fea0003800000 */
.L_x_11777:
[----:B------:R-:W0:Y:S01]  /*78a0*/  SYNCS.PHASECHK.TRANS64.TRYWAIT P0, [R19+URZ+0x22800], R36 ;  /* 0x02280024130075a7 */ /* 0x000e22000800017f */
[----:B---3--:R-:W-:Y:S01]  /*78b0*/  IMAD.SHL.U32 R0, R37, 0x40, RZ ;  /* 0x0000004025007824 */ /* 0x008fe200078e00ff */
[----:B------:R-:W-:Y:S01]  /*78c0*/  VIADDMNMX R42, R40, -R209, 0x80, PT ;  /* 0x00000080282a7446 */ /* 0x000fe200038009d1 */
[----:B-1---5:R-:W-:Y:S01]  /*78d0*/  IMAD.MOV.U32 R4, RZ, RZ, R8 ;  /* 0x000000ffff047224 */ /* 0x022fe200078e0008 */
[----:B------:R-:W-:Y:S01]  /*78e0*/  BSSY B1, `(.L_x_11779) ;  /* 0x0000019000017945 */ /* 0x000fe20003800000 */
[----:B----4-:R-:W-:Y:S01]  /*78f0*/  IMAD.MOV.U32 R5, RZ, RZ, R11 ;  /* 0x000000ffff057224 */ /* 0x010fe200078e000b */
[----:B--2---:R-:W-:Y:S01]  /*7900*/  LOP3.LUT R3, R0, 0x1c0, RZ, 0xc0, !PT ;  /* 0x000001c000037812 */ /* 0x004fe200078ec0ff */
[----:B0-----:R-:W-:Y:S01]  /*7910*/  IMAD.MOV.U32 R6, RZ, RZ, R14 ;  /* 0x000000ffff067224 */ /* 0x001fe200078e000e */
[----:B------:R-:W-:Y:S01]  /*7920*/  PRMT R45, R4, 0x7610, R45 ;  /* 0x00007610042d7816 */ /* 0x000fe2000000002d */
[----:B------:R-:W-:Y:S01]  /*7930*/  IMAD.MOV.U32 R4, RZ, RZ, R10 ;  /* 0x000000ffff047224 */ /* 0x000fe200078e000a */
[----:B------:R-:W-:-:S02]  /*7940*/  LOP3.LUT R0, R3, 0x18, R16, 0xf8, !PT ;  /* 0x0000001803007812 */ /* 0x000fc400078ef810 */
[----:B------:R-:W-:Y:S02]  /*7950*/  SHF.R.U32.HI R3, RZ, 0x3, R3 ;  /* 0x00000003ff037819 */ /* 0x000fe40000011603 */
[----:B------:R-:W-:Y:S01]  /*7960*/  PRMT R46, R4, 0x5410, R5 ;  /* 0x00005410042e7816 */ /* 0x000fe20000000005 */
[----:B------:R-:W-:Y:S01]  /*7970*/  IMAD.MOV.U32 R4, RZ, RZ, R15 ;  /* 0x000000ffff047224 */ /* 0x000fe200078e000f */
[----:B------:R-:W-:Y:S01]  /*7980*/  LOP3.LUT R3, R0, R3, RZ, 0x3c, !PT ;  /* 0x0000000300037212 */ /* 0x000fe200078e3cff */
[----:B------:R-:W-:Y:S01]  /*7990*/  IMAD.MOV.U32 R0, RZ, RZ, R9 ;  /* 0x000000ffff007224 */ /* 0x000fe200078e0009 */
[----:B------:R-:W-:Y:S01]  /*79a0*/  PRMT R47, R6, 0x7610, R47 ;  /* 0x00007610062f7816 */ /* 0x000fe2000000002f */
[----:B------:R-:W-:Y:S01]  /*79b0*/  IMAD.MOV.U32 R5, RZ, RZ, R12 ;  /* 0x000000ffff057224 */ /* 0x000fe200078e000c */
[----:B------:R-:W-:Y:S02]  /*79c0*/  LOP3.LUT P2, RZ, R37, 0x4, RZ, 0xc0, !PT ;  /* 0x0000000425ff7812 */ /* 0x000fe4000784c0ff */
[----:B------:R-:W-:Y:S01]  /*79d0*/  PRMT R45, R45, 0x5410, R0 ;  /* 0x000054102d2d7816 */ /* 0x000fe20000000000 */
[----:B------:R-:W-:Y:S01]  /*79e0*/  IMAD R0, R220, 0x200, R3 ;  /* 0x00000200dc007824 */ /* 0x000fe200078e0203 */
[----:B------:R-:W-:-:S02]  /*79f0*/  PRMT R47, R47, 0x5410, R4 ;  /* 0x000054102f2f7816 */ /* 0x000fc40000000004 */
[----:B------:R-:W-:Y:S01]  /*7a00*/  PRMT R48, R5, 0x7610, R48 ;  /* 0x0000761005307816 */ /* 0x000fe20000000030 */
[----:B------:R-:W-:Y:S01]  /*7a10*/  IMAD R3, R0, 0x2, R19 ;  /* 0x0000000200037824 */ /* 0x000fe200078e0213 */
[----:B------:R-:W-:Y:S01]  /*7a20*/  ISETP.GE.AND P1, PT, R23, R42, PT ;  /* 0x0000002a1700720c */ /* 0x000fe20003f26270 */
[----:B------:R-:W-:Y:S02]  /*7a30*/  IMAD.MOV.U32 R5, RZ, RZ, R13 ;  /* 0x000000ffff057224 */ /* 0x000fe400078e000d */
[C---:B------:R-:W-:Y:S02]  /*7a40*/  VIADD R4, R3.reuse, 0x18400 ;  /* 0x0001840003047836 */ /* 0x040fe40000000000 */
[----:B------:R-:W-:Y:S01]  /*7a50*/  VIADD R0, R3, 0x18440 ;  /* 0x0001844003007836 */ /* 0x000fe20000000000 */
[----:B------:R-:W-:Y:S07]  /*7a60*/  @!P0 BRA `(.L_x_11780) ;  /* 0x000001d400e08947 */ /* 0x000fee0003800000 */
.L_x_12101:
[----:B------:R-:W-:Y:S05]  /*7a70*/  BSYNC B1 ;  /* 0x0000000000017941 */ /* 0x000fea0003800000 */
.L_x_11779:
        /* <DEDUP_REMOVED lines=25> */
[----:B0-----:R-:W-:Y:S01]  /*7c10*/  FMUL.FTZ R36, R4, R32 ;  /* 0x0000002004247220 */ /* 0x001fe20000410000 */
        /* <DEDUP_REMOVED lines=25> */
.L_x_11784:
[----:B------:R-:W-:Y:S05]  /*7db0*/  BSYNC B2 ;  /* 0x0000000000027941 */ /* 0x000fea0003800000 */
.L_x_11783:
[----:B------:R-:W-:Y:S05]  /*7dc0*/  @P1 BRA `(.L_x_11782) ;  /* 0x0000000000a81947 */ /* 0x000fea0003800000 */
[----:B-1----:R-:W1:Y:S01]  /*7dd0*/  LDS.128 R4, [R0] ;  /* 0x0000000000047984 */ /* 0x002e620000000c00 */
        /* <DEDUP_REMOVED lines=16> */
[----:B0-----:R-:W-:Y:S01]  /*7ee0*/  FFMA.FTZ R36, R24, R29, R32 ;  /* 0x0000001d18247223 */ /* 0x001fe20000010020 */
[----:B------:R-:W-:-:S02]  /*7ef0*/  HADD2.F32 R21, -RZ, R6.H1_H1 ;  /* 0x30000006ff157230 */ /* 0x000fc40000004100 */
[-C--:B------:R-:W-:Y:S01]  /*7f00*/  FMUL.FTZ R32, R4, R26.reuse ;  /* 0x0000001a04207220 */ /* 0x080fe20000410000 */
[C---:B------:R-:W-:Y:S01]  /*7f10*/  FFMA.FTZ R30, R7.reuse, R26, -R30 ;  /* 0x0000001a071e7223 */ /* 0x040fe2000001081e */
[----:B------:R-:W-:Y:S02]  /*7f20*/  HADD2.F32 R6, -RZ, R5.H0_H0 ;  /* 0x20000005ff067230 */ /* 0x000fe40000004100 */
[----:B------:R-:W-:Y:S01]  /*7f30*/  FFMA.FTZ R31, R24, R27, -R31 ;  /* 0x0000001b181f7223 */ /* 0x000fe2000001081f */
[----:B------:R-:W-:Y:S02]  /*7f40*/  HADD2.F32 R26, -RZ, R41.H1_H1 ;  /* 0x30000029ff1a7230 */ /* 0x000fe40000004100 */
        /* <DEDUP_REMOVED lines=18> */
.L_x_11782:
[----:B------:R-:W-:Y:S05]  /*8070*/  BSYNC B1 ;  /* 0x0000000000017941 */ /* 0x000fea0003800000 */
.L_x_11781:
[----:B------:R-:W-:-:S13]  /*8080*/  ISETP.GE.AND P0, PT, R231, R42, PT ;  /* 0x0000002ae700720c */ /* 0x000fda0003f06270 */
[----:B------:R-:W-:Y:S05]  /*8090*/  @P0 BRA `(.L_x_11785) ;  /* 0x0000001800480947 */ /* 0x000fea0003800000 */
[----:B-12---:R-:W1:Y:S01]  /*80a0*/  LDC R4, c[0x0][0x3f4] ;  /* 0x0000fd00ff047b82 */ /* 0x006e620000000800 */
[----:B------:R-:W-:Y:S01]  /*80b0*/  BSSY B1, `(.L_x_11786) ;  /* 0x000002e000017945 */ /* 0x000fe20003800000 */
[-C--:B-1----:R-:W-:Y:S02]  /*80c0*/  ISETP.GE.AND P0, PT, R200, R4.reuse, PT ;  /* 0x00000004c800720c */ /* 0x082fe40003f06270 */
[----:B------:R-:W-:-:S11]  /*80d0*/  ISETP.GE.AND P1, PT, R207, R4, PT ;  /* 0x00000004cf00720c */ /* 0x000fd60003f26270 */
[----:B------:R-:W-:Y:S05]  /*80e0*/  @P0 BRA `(.L_x_11787) ;  /* 0x0000000000a80947 */ /* 0x000fea0003800000 */
[----:B------:R-:W1:Y:S01]  /*80f0*/  LDS.128 R4, [R3+0x1a400] ;  /* 0x01a4000003047984 */ /* 0x000e620000000c00 */
        /* <DEDUP_REMOVED lines=41> */
.L_x_11787:
[----:B------:R-:W-:Y:S05]  /*8390*/  BSYNC B1 ;  /* 0x0000000000017941 */ /* 0x000fea0003800000 */
.L_x_11786:
[----:B------:R-:W-:Y:S05]  /*83a0*/  @P1 BRA `(.L_x_11785) ;  /* 0x0000001400841947 */ /* 0x000fea0003800000 */
[----:B-1----:R-:W1:Y:S01]  /*83b0*/  LDS.128 R4, [R0+0x2000] ;  /* 0x0020000000047984 */ /* 0x002e620000000c00 */
[--C-:B------:R-:W-:Y:S02]  /*83c0*/  SHF.R.U64 R25, R12, 0x10, R13.reuse ;  /* 0x000000100c197819 */ /* 0x100fe4000000120d */
[----:B------:R-:W-:Y:S01]  /*83d0*/  SHF.R.U32.HI R12, RZ, 0x10, R13 ;  /* 0x00000010ff0c7819 */ /* 0x000fe2000001160d */
[----:B------:R-:W-:Y:S01]  /*83e0*/  HADD2.F32 R13, -RZ, R46.H0_H0 ;  /* 0x2000002eff0d7230 */ /* 0x000fe20000004100 */
[--C-:B------:R-:W-:Y:S02]  /*83f0*/  SHF.R.U32.HI R14, RZ, 0x10, R11.reuse ;  /* 0x00000010ff0e7819 */ /* 0x100fe4000001160b */
[----:B------:R-:W-:Y:S01]  /*8400*/  SHF.R.U64 R24, R10, 0x10, R11 ;  /* 0x000000100a187819 */ /* 0x000fe2000000120b */
[----:B------:R-:W-:Y:S02]  /*8410*/  HADD2.F32 R12, -RZ, R12.H0_H0 ;  /* 0x2000000cff0c7230 */ /* 0x000fe40000004100 */
[----:B------:R-:W-:-:S02]  /*8420*/  HADD2.F32 R14, -RZ, R14.H0_H0 ;  /* 0x2000000eff0e7230 */ /* 0x000fc40000004100 */
[----:B------:R-:W-:Y:S02]  /*8430*/  HADD2.F32 R11, -RZ, R48.H0_H0 ;  /* 0x20000030ff0b7230 */ /* 0x000fe40000004100 */
        /* <DEDUP_REMOVED lines=9> */
[C---:B------:R-:W-:Y:S01]  /*84d0*/  FFMA.FTZ R20, R9.reuse, R12, -R20 ;  /* 0x0000000c09147223 */ /* 0x040fe20000010814 */
[----:B------:R-:W-:Y:S01]  /*84e0*/  FFMA.FTZ R21, R9, R14, R15 ;  /* 0x0000000e09157223 */ /* 0x000fe2000001000f */
[-C--:B------:R-:W-:Y:S01]  /*84f0*/  FMUL.FTZ R14, R4, R11.reuse ;  /* 0x0000000b040e7220 */ /* 0x080fe20000410000 */
[C---:B------:R-:W-:Y:S01]  /*8500*/  FFMA.FTZ R12, R3.reuse, R11, -R10 ;  /* 0x0000000b030c7223 */ /* 0x040fe2000001080a */
[--C-:B------:R-:W-:Y:S02]  /*8510*/  HADD2.F32 R6, -RZ, R5.reuse.H0_H0 ;  /* 0x20000005ff067230 */ /* 0x100fe40000004100 */
[----:B------:R-:W-:Y:S02]  /*8520*/  HADD2.F32 R11, -RZ, R46.H1_H1 ;  /* 0x3000002eff0b7230 */ /* 0x000fe40000004100 */
[----:B------:R-:W-:Y:S01]  /*8530*/  FFMA.FTZ R3, R3, R13, R14 ;  /* 0x0000000d03037223 */ /* 0x000fe2000001000e */
[----:B------:R-:W-:-:S02]  /*8540*/  HADD2.F32 R5, -RZ, R5.H1_H1 ;  /* 0x30000005ff057230 */ /* 0x000fc40000004100 */
[----:B------:R-:W-:Y:S02]  /*8550*/  HADD2.F32 R9, -RZ, R48.H1_H1 ;  /* 0x30000030ff097230 */ /* 0x000fe40000004100 */
[C---:B------:R-:W-:Y:S01]  /*8560*/  FMUL.FTZ R14, R8.reuse, R11 ;  /* 0x0000000b080e7220 */ /* 0x040fe20000410000 */
[----:B------:R-:W-:Y:S02]  /*8570*/  HADD2.F32 R10, -RZ, R24.H0_H0 ;  /* 0x20000018ff0a7230 */ /* 0x000fe40000004100 */
[----:B------:R-:W-:Y:S02]  /*8580*/  HADD2.F32 R4, -RZ, R25.H0_H0 ;  /* 0x20000019ff047230 */ /* 0x000fe40000004100 */
[-C--:B------:R-:W-:Y:S01]  /*8590*/  FMUL.FTZ R8, R8, R9.reuse ;  /* 0x0000000908087220 */ /* 0x080fe20000410000 */
[----:B------:R-:W-:Y:S01]  /*85a0*/  FFMA.FTZ R14, R7, R9, -R14 ;  /* 0x00000009070e7223 */ /* 0x000fe2000001080e */
[C---:B------:R-:W-:Y:S01]  /*85b0*/  FMUL.FTZ R13, R5.reuse, R10 ;  /* 0x0000000a050d7220 */ /* 0x040fe20000410000 */
[----:B------:R-:W-:Y:S01]  /*85c0*/  FMUL.FTZ R15, R5, R4 ;  /* 0x00000004050f7220 */ /* 0x000fe20000410000 */
[----:B------:R-:W-:-:S02]  /*85d0*/  FFMA.FTZ R11, R7, R11, R8 ;  /* 0x0000000b070b7223 */ /* 0x000fc40000010008 */
[C---:B------:R-:W-:Y:S01]  /*85e0*/  FFMA.FTZ R5, R6.reuse, R4, -R13 ;  /* 0x0000000406057223 */ /* 0x040fe2000001080d */
[----:B------:R-:W-:Y:S01]  /*85f0*/  F2FP.F16.F32.PACK_AB R7, R21, R20 ;  /* 0x000000141507723e */ /* 0x000fe200000000ff */
[----:B------:R-:W-:Y:S01]  /*8600*/  FFMA.FTZ R10, R6, R10, R15 ;  /* 0x0000000a060a7223 */ /* 0x000fe2000001000f */
[----:B------:R-:W-:Y:S02]  /*8610*/  F2FP.F16.F32.PACK_AB R4, R3, R12 ;  /* 0x0000000c0304723e */ /* 0x000fe400000000ff */
[----:B------:R-:W-:Y:S02]  /*8620*/  F2FP.F16.F32.PACK_AB R6, R11, R14 ;  /* 0x0000000e0b06723e */ /* 0x000fe400000000ff */
[----:B------:R-:W-:-:S05]  /*8630*/  F2FP.F16.F32.PACK_AB R5, R10, R5 ;  /* 0x000000050a05723e */ /* 0x000fca00000000ff */
[----:B------:R3:W-:Y:S01]  /*8640*/  STS.128 [R0+0x2000], R4 ;  /* 0x0020000400007388 */ /* 0x0007e20000000c00 */
[----:B------:R-:W-:Y:S05]  /*8650*/  BRA `(.L_x_11785) ;  /* 0x0000001000d87947 */ /* 0x000fea0003800000 */
.L_x_11772:
[----:B------:R-:W1:Y:S01]  /*8660*/  LDC R36, c[0x0][0x448] ;  /* 0x00011200ff247b82 */ /* 0x000e620000000800 */
[----:B------:R-:W-:Y:S01]  /*8670*/  IMAD R3, R26, 0x40, R39 ;  /* 0x000000401a037824 */ /* 0x000fe200078e0227 */
[----:B------:R-:W-:Y:S01]  /*8680*/  ULDC.64 UR4, c[0x0][0x3f8] ;  /* 0x0000fe0000047ab9 */ /* 0x000fe20000000a00 */
[----:B------:R-:W-:Y:S01]  /*8690*/  ULDC.64 UR6, c[0x0][0x408] ;  /* 0x0001020000067ab9 */ /* 0x000fe20000000a00 */
[----:B------:R-:W-:Y:S01]  /*86a0*/  IMAD.MOV.U32 R26, RZ, RZ, R24 ;  /* 0x000000ffff1a7224 */ /* 0x000fe200078e0018 */
[----:B------:R-:W-:Y:S01]  /*86b0*/  SHF.R.S32.HI R43, RZ, 0x1f, R16 ;  /* 0x0000001fff2b7819 */ /* 0x000fe20000011410 */
[----:B------:R-:W-:Y:S01]  /*86c0*/  IMAD.MOV.U32 R4, RZ, RZ, R152 ;  /* 0x000000ffff047224 */ /* 0x000fe200078e0098 */
[----:B-1----:R-:W-:-:S13]  /*86d0*/  ISETP.NE.AND P0, PT, R36, 0x1, PT ;  /* 0x000000012400780c */ /* 0x002fda0003f05270 */
[----:B------:R-:W1:Y:S08]  /*86e0*/  @P0 LDC R0, c[0x0][0x44c] ;  /* 0x00011300ff000b82 */ /* 0x000e700000000800 */
[----:B------:R-:W2:Y:S01]  /*86f0*/  @P0 LDC R5, c[0x0][0x450] ;  /* 0x00011400ff050b82 */ /* 0x000ea20000000800 */
[----:B-1----:R-:W-:-:S05]  /*8700*/  @P0 IMAD.HI.U32 R0, R3, R0, RZ ;  /* 0x0000000003000227 */ /* 0x002fca00078e00ff */
[----:B--2---:R-:W-:Y:S01]  /*8710*/  @P0 SHF.R.U32.HI R3, RZ, R5, R0 ;  /* 0x00000005ff030219 */ /* 0x004fe20000011600 */
        /* <DEDUP_REMOVED lines=18> */
[----:B------:R-:W1:Y:S01]  /*8840*/  LDC R41, c[0x0][0x3f4] ;  /* 0x0000fd00ff297b82 */ /* 0x000e620000000800 */
[----:B------:R-:W2:Y:S01]  /*8850*/  SHFL.IDX PT, R3, R25, RZ, 0x1c1f ;  /* 0x001c1fff19037589 */ /* 0x000ea200000e0000 */
[----:B------:R-:W-:-:S03]  /*8860*/  IMAD R36, R203, R36, RZ ;  /* 0x00000024cb247224 */ /* 0x000fc600078e02ff */
[----:B------:R-:W3:Y:S04]  /*8870*/  SHFL.IDX PT, R0, R26, RZ, 0x1c1f ;  /* 0x001c1fff1a007589 */ /* 0x000ee800000e0000 */
[----:B------:R-:W4:Y:S04]  /*8880*/  SHFL.IDX PT, R14, R27, RZ, 0x1c1f ;  /* 0x001c1fff1b0e7589 */ /* 0x000f2800000e0000 */
[----:B------:R-:W5:Y:S01]  /*8890*/  SHFL.IDX PT, R4, R24, RZ, 0x1c1f ;  /* 0x001c1fff18047589 */ /* 0x000f6200000e0000 */
[----:B-1----:R-:W-:-:S04]  /*88a0*/  ISETP.GE.AND P0, PT, R16, R41, PT ;  /* 0x000000291000720c */ /* 0x002fc80003f06270 */
[----:B------:R-:W-:-:S13]  /*88b0*/  ISETP.GE.OR P1, PT, R39, R36, P0 ;  /* 0x000000242700720c */ /* 0x000fda0000726670 */
[C---:B------:R-:W-:Y:S01]  /*88c0*/  @!P1 IMAD.SHL.U32 R5, R16.reuse, 0x2, RZ ;  /* 0x0000000210059824 */ /* 0x040fe200078e00ff */
[----:B------:R-:W-:-:S04]  /*88d0*/  @!P1 SHF.L.U64.HI R21, R16, 0x1, R43 ;  /* 0x0000000110159819 */ /* 0x000fc8000001022b */
[----:B--2---:R-:W-:-:S05]  /*88e0*/  @!P1 IADD3 R6, P2, R3, R5, RZ ;  /* 0x0000000503069210 */ /* 0x004fca0007f5e0ff */
[----:B---3--:R-:W-:-:S05]  /*88f0*/  @!P1 IMAD.X R7, R0, 0x1, R21, P2 ;  /* 0x0000000100079824 */ /* 0x008fca00010e0615 */
[----:B------:R-:W2:Y:S01]  /*8900*/  @!P1 LD.E.128 R8, desc[UR38][R6.64] ;  /* 0x0000002606089980 */ /* 0x000ea2000c101d00 */
[----:B----4-:R-:W-:-:S05]  /*8910*/  @!P1 IADD3 R14, P2, R14, R5, RZ ;  /* 0x000000050e0e9210 */ /* 0x010fca0007f5e0ff */
[----:B-----5:R-:W-:-:S04]  /*8920*/  @!P1 IMAD.X R3, R4, 0x1, R21, P2 ;  /* 0x0000000104039824 */ /* 0x020fc800010e0615 */
[----:B------:R-:W-:-:S05]  /*8930*/  @!P1 IMAD.MOV.U32 R15, RZ, RZ, R3 ;  /* 0x000000ffff0f9224 */ /* 0x000fca00078e0003 */
[----:B------:R1:W3:Y:S01]  /*8940*/  @!P1 LD.E.128 R4, desc[UR38][R14.64] ;  /* 0x000000260e049980 */ /* 0x0002e2000c101d00 */
[----:B------:R-:W-:Y:S02]  /*8950*/  CS2R R20, SRZ ;  /* 0x0000000000147805 */ /* 0x000fe4000001ff00 */
[----:B------:R-:W-:Y:S02]  /*8960*/  CS2R R30, SRZ ;  /* 0x00000000001e7805 */ /* 0x000fe4000001ff00 */
[----:B------:R-:W-:Y:S01]  /*8970*/  CS2R R32, SRZ ;  /* 0x0000000000207805 */ /* 0x000fe2000001ff00 */
[----:B------:R-:W4:Y:S01]  /*8980*/  SHFL.IDX PT, R24, R24, 0x1, 0x1c1f ;  /* 0x003c1f0018187f89 */ /* 0x000f2200000e0000 */
[----:B------:R-:W-:-:S03]  /*8990*/  CS2R R28, SRZ ;  /* 0x00000000001c7805 */ /* 0x000fc6000001ff00 */
[----:B-1----:R1:W0:Y:S01]  /*89a0*/  SHFL.IDX PT, R14, R27, 0x1, 0x1c1f ;  /* 0x003c1f001b0e7f89 */ /* 0x00222200000e0000 */
[----:B--2---:R-:W-:Y:S02]  /*89b0*/  @!P1 IMAD.MOV.U32 R20, RZ, RZ, R8 ;  /* 0x000000ffff149224 */ /* 0x004fe400078e0008 */
[----:B------:R-:W-:Y:S02]  /*89c0*/  @!P1 IMAD.MOV.U32 R21, RZ, RZ, R9 ;  /* 0x000000ffff159224 */ /* 0x000fe400078e0009 */
[----:B------:R-:W-:Y:S02]  /*89d0*/  IMAD.MOV.U32 R0, RZ, RZ, R20 ;  /* 0x000000ffff007224 */ /* 0x000fe400078e0014 */
[----:B------:R-:W-:Y:S02]  /*89e0*/  IMAD.MOV.U32 R3, RZ, RZ, R21 ;  /* 0x000000ffff037224 */ /* 0x000fe400078e0015 */
[----:B------:R-:W-:Y:S01]  /*89f0*/  @!P1 IMAD.MOV.U32 R28, RZ, RZ, R10 ;  /* 0x000000ffff1c9224 */ /* 0x000fe200078e000a */
[----:B------:R-:W-:Y:S01]  /*8a00*/  PRMT R53, R53, 0x5410, R0 ;  /* 0x0000541035357816 */ /* 0x000fe20000000000 */
[----:B------:R-:W-:Y:S01]  /*8a10*/  @!P1 IMAD.MOV.U32 R29, RZ, RZ, R11 ;  /* 0x000000ffff1d9224 */ /* 0x000fe200078e000b */
[----:B------:R-:W-:Y:S01]  /*8a20*/  PRMT R40, R40, 0x5410, R3 ;  /* 0x0000541028287816 */ /* 0x000fe20000000003 */
[----:B------:R1:W2:Y:S01]  /*8a30*/  SHFL.IDX PT, R0, R26, 0x1, 0x1c1f ;  /* 0x003c1f001a007f89 */ /* 0x0002a200000e0000 */
[----:B------:R-:W-:-:S02]  /*8a40*/  IMAD.MOV.U32 R8, RZ, RZ, R28 ;  /* 0x000000ffff087224 */ /* 0x000fc400078e001c */
[----:B---3--:R-:W-:Y:S01]  /*8a50*/  @!P1 IMAD.MOV.U32 R30, RZ, RZ, R4 ;  /* 0x000000ffff1e9224 */ /* 0x008fe200078e0004 */
[----:B------:R1:W3:Y:S01]  /*8a60*/  SHFL.IDX PT, R3, R25, 0x1, 0x1c1f ;  /* 0x003c1f0019037f89 */ /* 0x0002e200000e0000 */
[----:B------:R-:W-:Y:S02]  /*8a70*/  @!P1 IMAD.MOV.U32 R31, RZ, RZ, R5 ;  /* 0x000000ffff1f9224 */ /* 0x000fe400078e0005 */
[----:B------:R-:W-:Y:S02]  /*8a80*/  @!P1 IMAD.MOV.U32 R33, RZ, RZ, R7 ;  /* 0x000000ffff219224 */ /* 0x000fe400078e0007 */
[----:B------:R-:W-:Y:S02]  /*8a90*/  @!P1 IMAD.MOV.U32 R32, RZ, RZ, R6 ;  /* 0x000000ffff209224 */ /* 0x000fe400078e0006 */
[----:B------:R-:W-:Y:S02]  /*8aa0*/  IMAD.MOV.U32 R4, RZ, RZ, R30 ;  /* 0x000000ffff047224 */ /* 0x000fe400078e001e */
[----:B------:R-:W-:-:S02]  /*8ab0*/  IMAD.MOV.U32 R5, RZ, RZ, R31 ;  /* 0x000000ffff057224 */ /* 0x000fc400078e001f */
[----:B------:R-:W-:Y:S02]  /*8ac0*/  IMAD.MOV.U32 R7, RZ, RZ, R33 ;  /* 0x000000ffff077224 */ /* 0x000fe400078e0021 */
[----:B------:R-:W-:Y:S01]  /*8ad0*/  IMAD.MOV.U32 R9, RZ, RZ, R29 ;  /* 0x000000ffff097224 */ /* 0x000fe200078e001d */
[----:B------:R-:W-:Y:S01]  /*8ae0*/  PRMT R40, R5, 0x7610, R40 ;  /* 0x0000761005287816 */ /* 0x000fe20000000028 */
[----:B------:R-:W-:Y:S01]  /*8af0*/  IMAD.MOV.U32 R6, RZ, RZ, R32 ;  /* 0x000000ffff067224 */ /* 0x000fe200078e0020 */
[----:B------:R-:W-:Y:S02]  /*8b00*/  PRMT R46, R4, 0x5410, R7 ;  /* 0x00005410042e7816 */ /* 0x000fe40000000007 */
[----:B------:R-:W-:Y:S02]  /*8b10*/  CS2R R4, SRZ ;  /* 0x0000000000047805 */ /* 0x000fe4000001ff00 */
[----:B------:R-:W-:Y:S02]  /*8b20*/  PRMT R35, R8, 0x5410, R9 ;  /* 0x0000541008237816 */ /* 0x000fe40000000009 */
[----:B012-4-:R-:W-:-:S07]  /*8b30*/  PRMT R53, R6, 0x7610, R53 ;  /* 0x0000761006357816 */ /* 0x017fce0000000035 */
.L_x_12111:
[----:B------:R-:W-:Y:S01]  /*8b40*/  VIADD R39, R39, 0x40 ;  /* 0x0000004027277836 */ /* 0x000fe20000000000 */
[----:B------:R-:W-:Y:S01]  /*8b50*/  LEA.HI R6, R232, R232, RZ, 0x1 ;  /* 0x000000e8e8067211 */ /* 0x000fe200078f08ff */
[----:B------:R-:W-:Y:S01]  /*8b60*/  BSSY B1, `(.L_x_11789) ;  /* 0x0000015000017945 */ /* 0x000fe20003800000 */
[----:B------:R-:W-:Y:S02]  /*8b70*/  CS2R R8, SRZ ;  /* 0x0000000000087805 */ /* 0x000fe4000001ff00 */
[----:B------:R-:W-:Y:S02]  /*8b80*/  CS2R R10, SRZ ;  /* 0x00000000000a7805 */ /* 0x000fe4000001ff00 */
[----:B------:R-:W-:Y:S02]  /*8b90*/  ISETP.GE.AND P1, PT, R39, R36, PT ;  /* 0x000000242700720c */ /* 0x000fe40003f26270 */
[----:B------:R-:W-:-:S05]  /*8ba0*/  LOP3.LUT R7, R6, 0xfffffffe, RZ, 0xc0, !PT ;  /* 0xfffffffe06077812 */ /* 0x000fca00078ec0ff */
[----:B------:R-:W-:Y:S01]  /*8bb0*/  IMAD.IADD R12, R232, 0x1, -R7 ;  /* 0x00000001e80c7824 */ /* 0x000fe200078e0a07 */
[----:B------:R-:W-:-:S04]  /*8bc0*/  CS2R R6, SRZ ;  /* 0x0000000000067805 */ /* 0x000fc8000001ff00 */
[----:B------:R-:W-:Y:S01]  /*8bd0*/  SHF.L.U32 R12, R12, 0x1f, RZ ;  /* 0x0000001f0c0c7819 */ /* 0x000fe200000006ff */
[----:B------:R-:W-:Y:S06]  /*8be0*/  @P1 BRA `(.L_x_11790) ;  /* 0x0000000000301947 */ /* 0x000fec0003800000 */
[----:B------:R-:W-:Y:S02]  /*8bf0*/  CS2R R6, SRZ ;  /* 0x0000000000067805 */ /* 0x000fe4000001ff00 */
[----:B------:R-:W-:Y:S02]  /*8c00*/  CS2R R8, SRZ ;  /* 0x0000000000087805 */ /* 0x000fe4000001ff00 */
[----:B------:R-:W-:Y:S01]  /*8c10*/  CS2R R10, SRZ ;  /* 0x00000000000a7805 */ /* 0x000fe2000001ff00 */
[----:B------:R-:W-:Y:S06]  /*8c20*/  @P0 BRA `(.L_x_11790) ;  /* 0x0000000000200947 */ /* 0x000fec0003800000 */
[C---:B------:R-:W-:Y:S01]  /*8c30*/  IMAD.SHL.U32 R4, R16.reuse, 0x2, RZ ;  /* 0x0000000210047824 */ /* 0x040fe200078e00ff */
[----:B------:R-:W-:-:S04]  /*8c40*/  SHF.L.U64.HI R5, R16, 0x1, R43 ;  /* 0x0000000110057819 */ /* 0x000fc8000001022b */
[-C--:B---3--:R-:W-:Y:S02]  /*8c50*/  IADD3 R8, P1, R3, R4.reuse, RZ ;  /* 0x0000000403087210 */ /* 0x088fe40007f3e0ff */
[----:B------:R-:W-:-:S03]  /*8c60*/  IADD3 R4, P2, R14, R4, RZ ;  /* 0x000000040e047210 */ /* 0x000fc60007f5e0ff */
[--C-:B------:R-:W-:Y:S02]  /*8c70*/  IMAD.X R9, R0, 0x1, R5.reuse, P1 ;  /* 0x0000000100097824 */ /* 0x100fe400008e0605 */
[----:B------:R-:W-:-:S04]  /*8c80*/  IMAD.X R5, R24, 0x1, R5, P2 ;  /* 0x0000000118057824 */ /* 0x000fc800010e0605 */
[----:B------:R-:W5:Y:S04]  /*8c90*/  LD.E.128 R8, desc[UR38][R8.64] ;  /* 0x0000002608087980 */ /* 0x000f68000c101d00 */
[----:B------:R-:W5:Y:S02]  /*8ca0*/  LD.E.128 R4, desc[UR38][R4.64] ;  /* 0x0000002604047980 */ /* 0x000f64000c101d00 */
.L_x_11790:
[----:B------:R-:W-:Y:S05]  /*8cb0*/  BSYNC B1 ;  /* 0x0000000000017941 */ /* 0x000fea0003800000 */
.L_x_11789:
[----:B------:R-:W0:Y:S01]  /*8cc0*/  SYNCS.PHASECHK.TRANS64.TRYWAIT P1, [R19+URZ+0x22800], R12 ;  /* 0x0228000c130075a7 */ /* 0x000e22000802017f */
[----:B-----5:R-:W-:Y:S01]  /*8cd0*/  IMAD.MOV.U32 R0, RZ, RZ, R4 ;  /* 0x000000ffff007224 */ /* 0x020fe200078e0004 */
[----:B------:R-:W-:Y:S01]  /*8ce0*/  VIADDMNMX R36, R36, -R209, 0x80, PT ;  /* 0x0000008024247446 */ /* 0x000fe200038009d1 */
[----:B---3--:R-:W-:Y:S01]  /*8cf0*/  IMAD.MOV.U32 R3, RZ, RZ, R5 ;  /* 0x000000ffff037224 */ /* 0x008fe200078e0005 */
[----:B------:R-:W-:Y:S01]  /*8d00*/  BSSY B1, `(.L_x_11791) ;  /* 0x000000c000017945 */ /* 0x000fe20003800000 */
[----:B------:R-:W-:Y:S01]  /*8d10*/  IMAD.MOV.U32 R13, RZ, RZ, R8 ;  /* 0x000000ffff0d7224 */ /* 0x000fe200078e0008 */
[-C--:B------:R-:W-:Y:S01]  /*8d20*/  ISETP.GE.OR P2, PT, R23, R36.reuse, P0 ;  /* 0x000000241700720c */ /* 0x080fe20000746670 */
[----:B------:R-:W-:Y:S01]  /*8d30*/  IMAD.MOV.U32 R14, RZ, RZ, R9 ;  /* 0x000000ffff0e7224 */ /* 0x000fe200078e0009 */
[----:B------:R-:W-:Y:S01]  /*8d40*/  PRMT R54, R0, 0x5410, R3 ;  /* 0x0000541000367816 */ /* 0x000fe20000000003 */
[----:B------:R-:W-:Y:S01]  /*8d50*/  IMAD.MOV.U32 R0, RZ, RZ, R6 ;  /* 0x000000ffff007224 */ /* 0x000fe200078e0006 */
[----:B------:R-:W-:Y:S01]  /*8d60*/  ISETP.GE.OR P0, PT, R231, R36, P0 ;  /* 0x00000024e700720c */ /* 0x000fe20000706670 */
[----:B------:R-:W-:Y:S01]  /*8d70*/  IMAD.MOV.U32 R3, RZ, RZ, R7 ;  /* 0x000000ffff037224 */ /* 0x000fe200078e0007 */
[----:B------:R-:W-:Y:S01]  /*8d80*/  PRMT R56, R13, 0x5410, R14 ;  /* 0x000054100d387816 */ /* 0x000fe2000000000e */
[----:B------:R-:W-:-:S03]  /*8d90*/  IMAD.IADD R39, R16, 0x1, R41 ;  /* 0x0000000110277824 */ /* 0x000fc600078e0229 */
[----:B------:R-:W-:Y:S01]  /*8da0*/  PRMT R55, R0, 0x5410, R3 ;  /* 0x0000541000377816 */ /* 0x000fe20000000003 */
[----:B0-----:R-:W-:Y:S06]  /*8db0*/  @!P1 BRA `(.L_x_11792) ;  /* 0x000001c800889947 */ /* 0x001fec0003800000 */
.L_x_12112:
[----:B------:R-:W-:Y:S05]  /*8dc0*/  BSYNC B1 ;  /* 0x0000000000017941 */ /* 0x000fea0003800000 */
.L_x_11791:
[----:B------:R-:W-:Y:S01]  /*8dd0*/  BSSY B1, `(.L_x_11793) ;  /* 0x0000063000017945 */ /* 0x000fe20003800000 */
[----:B------:R-:W-:Y:S01]  /*8de0*/  IMAD.MOV.U32 R0, RZ, RZ, R10 ;  /* 0x000000ffff007224 */ /* 0x000fe200078e000a */
[----:B------:R-:W-:Y:S01]  /*8df0*/  LOP3.LUT R39, R39, 0x38, RZ, 0xc0, !PT ;  /* 0x0000003827277812 */ /* 0x000fe200078ec0ff */
[----:B------:R-:W-:Y:S01]  /*8e00*/  IMAD.MOV.U32 R3, RZ, RZ, R11 ;  /* 0x000000ffff037224 */ /* 0x000fe200078e000b */
[----:B------:R-:W-:Y:S06]  /*8e10*/  @P2 BRA `(.L_x_11794) ;  /* 0x0000000400782947 */ /* 0x000fec0003800000 */
[----:B------:R-:W-:Y:S01]  /*8e20*/  IMAD.SHL.U32 R37, R37, 0x40, RZ ;  /* 0x0000004025257824 */ /* 0x000fe200078e00ff */
[--C-:B------:R-:W-:Y:S01]  /*8e30*/  SHF.R.U64 R50, R30, 0x10, R31.reuse ;  /* 0x000000101e327819 */ /* 0x100fe2000000121f */
[----:B------:R-:W-:Y:S01]  /*8e40*/  HADD2.F32 R41, -RZ, R40.H0_H0 ;  /* 0x20000028ff297230 */ /* 0x000fe20000004100 */
[----:B------:R-:W-:Y:S02]  /*8e50*/  SHF.R.U32.HI R36, RZ, 0x10, R31 ;  /* 0x00000010ff247819 */ /* 0x000fe4000001161f */
[----:B------:R-:W-:Y:S02]  /*8e60*/  LOP3.LUT R37, R37, 0x1c0, RZ, 0xc0, !PT ;  /* 0x000001c025257812 */ /* 0x000fe400078ec0ff */
[----:B------:R-:W-:Y:S01]  /*8e70*/  SHF.R.U64 R52, R20, 0x10, R21 ;  /* 0x0000001014347819 */ /* 0x000fe20000001215 */
[----:B------:R-:W-:Y:S01]  /*8e80*/  HADD2.F32 R36, -RZ, R36.H0_H0 ;  /* 0x20000024ff247230 */ /* 0x000fe20000004100 */
[----:B------:R-:W-:Y:S02]  /*8e90*/  SHF.R.U32.HI R14, RZ, 0x3, R37 ;  /* 0x00000003ff0e7819 */ /* 0x000fe40000011625 */
[----:B0-----:R-:W-:-:S02]  /*8ea0*/  LOP3.LUT R12, R37, 0x38, R16, 0xf8, !PT ;  /* 0x00000038250c7812 */ /* 0x001fc400078ef810 */
[----:B------:R-:W-:Y:S01]  /*8eb0*/  LOP3.LUT R25, R14, R39, R37, 0x1e, !PT ;  /* 0x000000270e197212 */ /* 0x000fe200078e1e25 */
[----:B------:R-:W-:Y:S01]  /*8ec0*/  HADD2.F32 R37, -RZ, R40.H1_H1 ;  /* 0x30000028ff257230 */ /* 0x000fe20000004100 */
[----:B------:R-:W-:Y:S02]  /*8ed0*/  LOP3.LUT R13, R12, R14, RZ, 0x3c, !PT ;  /* 0x0000000e0c0d7212 */ /* 0x000fe400078e3cff */
[----:B------:R-:W-:Y:S01]  /*8ee0*/  SHF.R.U32.HI R38, RZ, 0x10, R21 ;  /* 0x00000010ff267819 */ /* 0x000fe20000011615 */
[----:B------:R-:W-:Y:S01]  /*8ef0*/  IMAD R24, R220, 0x200, R25 ;  /* 0x00000200dc187824 */ /* 0x000fe200078e0219 */
[----:B------:R-:W-:Y:S01]  /*8f00*/  SHF.R.U64 R49, R32, 0x10, R33 ;  /* 0x0000001020317819 */ /* 0x000fe20000001221 */
[----:B------:R-:W-:Y:S01]  /*8f10*/  IMAD R12, R220, 0x200, R13 ;  /* 0x00000200dc0c7824 */ /* 0x000fe200078e020d */
[----:B------:R-:W-:Y:S01]  /*8f20*/  SHF.R.U32.HI R42, RZ, 0x10, R33 ;  /* 0x00000010ff2a7819 */ /* 0x000fe20000011621 */
[----:B------:R-:W-:Y:S01]  /*8f30*/  IMAD R48, R24, 0x2, R19 ;  /* 0x0000000218307824 */ /* 0x000fe200078e0213 */
[----:B------:R-:W-:Y:S01]  /*8f40*/  SHF.R.U64 R51, R28, 0x10, R29 ;  /* 0x000000101c337819 */ /* 0x000fe2000000121d */
[----:B------:R-:W-:Y:S01]  /*8f50*/  IMAD R47, R12, 0x2, R19 ;  /* 0x000000020c2f7824 */ /* 0x000fe200078e0213 */
[----:B------:R-:W-:-:S02]  /*8f60*/  SHF.R.U32.HI R44, RZ, 0x10, R29 ;  /* 0x00000010ff2c7819 */ /* 0x000fc4000001161d */
        /* <DEDUP_REMOVED lines=8> */
[C---:B------:R-:W-:Y:S01]  /*8ff0*/  FMUL.FTZ R38, R31.reuse, R36 ;  /* 0x000000241f267220 */ /* 0x040fe20000410000 */
        /* <DEDUP_REMOVED lines=8> */
[----:B------:R-:W-:Y:S02]  /*9080*/  HADD2.F32 R28, -RZ, R15.H0_H0 ;  /* 0x2000000fff1c7230 */ /* 0x000fe40000004100 */
[C---:B------:R-:W-:Y:S01]  /*9090*/  FMUL.FTZ R31, R32.reuse, R43 ;  /* 0x0000002b201f7220 */ /* 0x040fe20000410000 */
[----:B------:R-:W-:Y:S02]  /*90a0*/  HADD2.F32 R33, -RZ, R27.H1_H1 ;  /* 0x3000001bff217230 */ /* 0x000fe40000004100 */
[-C--:B------:R-:W-:Y:S01]  /*90b0*/  FMUL.FTZ R32, R32, R37.reuse ;  /* 0x0000002520207220 */ /* 0x080fe20000410000 */
[----:B------:R-:W-:Y:S02]  /*90c0*/  HADD2.F32 R38, -RZ, R42.H0_H0 ;  /* 0x2000002aff267230 */ /* 0x000fe40000004100 */
[C---:B------:R-:W-:Y:S01]  /*90d0*/  FFMA.FTZ R37, R28.reuse, R37, -R31 ;  /* 0x000000251c257223 */ /* 0x040fe2000001081f */
[----:B------:R-:W-:Y:S02]  /*90e0*/  HADD2.F32 R29, -RZ, R15.H1_H1 ;  /* 0x3000000fff1d7230 */ /* 0x000fe40000004100 */
[----:B------:R-:W-:Y:S01]  /*90f0*/  FFMA.FTZ R43, R28, R43, R32 ;  /* 0x0000002b1c2b7223 */ /* 0x000fe20000010020 */
[----:B------:R-:W-:-:S02]  /*9100*/  HADD2.F32 R30, -RZ, R44.H0_H0 ;  /* 0x2000002cff1e7230 */ /* 0x000fc40000004100 */
[----:B------:R-:W-:Y:S01]  /*9110*/  FFMA.FTZ R42, R21, R36, R20 ;  /* 0x00000024152a7223 */ /* 0x000fe20000010014 */
[----:B------:R-:W-:Y:S02]  /*9120*/  HADD2.F32 R25, -RZ, R24.H0_H0 ;  /* 0x20000018ff197230 */ /* 0x000fe40000004100 */
[C---:B------:R-:W-:Y:S01]  /*9130*/  FMUL.FTZ R28, R33.reuse, R38 ;  /* 0x00000026211c7220 */ /* 0x040fe20000410000 */
[----:B------:R-:W-:Y:S02]  /*9140*/  HADD2.F32 R32, -RZ, R46.H0_H0 ;  /* 0x2000002eff207230 */ /* 0x000fe40000004100 */
[-C--:B------:R-:W-:Y:S01]  /*9150*/  FMUL.FTZ R46, R33, R30.reuse ;  /* 0x0000001e212e7220 */ /* 0x080fe20000410000 */
[----:B------:R-:W-:Y:S02]  /*9160*/  HADD2.F32 R20, -RZ, R53.H1_H1 ;  /* 0x30000035ff147230 */ /* 0x000fe40000004100 */
[----:B------:R-:W-:Y:S01]  /*9170*/  FFMA.FTZ R44, R29, R30, -R28 ;  /* 0x0000001e1d2c7223 */ /* 0x000fe2000001081c */
[----:B------:R-:W-:-:S02]  /*9180*/  HADD2.F32 R13, -RZ, R12.H0_H0 ;  /* 0x2000000cff0d7230 */ /* 0x000fc40000004100 */
[C---:B------:R-:W-:Y:S01]  /*9190*/  FMUL.FTZ R36, R25.reuse, R32 ;  /* 0x0000002019247220 */ /* 0x040fe20000410000 */
[----:B------:R-:W-:Y:S02]  /*91a0*/  HADD2.F32 R27, -RZ, R26.H0_H0 ;  /* 0x2000001aff1b7230 */ /* 0x000fe40000004100 */
[----:B------:R-:W-:Y:S01]  /*91b0*/  FMUL.FTZ R25, R25, R20 ;  /* 0x0000001419197220 */ /* 0x000fe20000410000 */
[----:B------:R-:W-:Y:S02]  /*91c0*/  HADD2.F32 R30, -RZ, R53.H0_H0 ;  /* 0x20000035ff1e7230 */ /* 0x000fe40000004100 */
[----:B------:R-:W-:Y:S01]  /*91d0*/  FFMA.FTZ R46, R29, R38, R46 ;  /* 0x000000261d2e7223 */ /* 0x000fe2000001002e */
[----:B------:R-:W-:Y:S02]  /*91e0*/  HADD2.F32 R28, -RZ, R35.H0_H0 ;  /* 0x20000023ff1c7230 */ /* 0x000fe40000004100 */
[----:B------:R-:W-:Y:S01]  /*91f0*/  FFMA.FTZ R36, R13, R20, -R36 ;  /* 0x000000140d247223 */ /* 0x000fe20000010824 */
[----:B------:R-:W-:-:S02]  /*9200*/  HADD2.F32 R15, -RZ, R14.H0_H0 ;  /* 0x2000000eff0f7230 */ /* 0x000fc40000004100 */
[----:B------:R-:W-:Y:S01]  /*9210*/  FMUL.FTZ R38, R27, R30 ;  /* 0x0000001e1b267220 */ /* 0x000fe20000410000 */
[----:B------:R-:W-:Y:S01]  /*9220*/  FFMA.FTZ R32, R13, R32, R25 ;  /* 0x000000200d207223 */ /* 0x000fe20000010019 */
[-C--:B------:R-:W-:Y:S01]  /*9230*/  FMUL.FTZ R20, R27, R28.reuse ;  /* 0x0000001c1b147220 */ /* 0x080fe20000410000 */
[----:B------:R-:W-:Y:S02]  /*9240*/  HADD2.F32 R24, -RZ, R24.H1_H1 ;  /* 0x30000018ff187230 */ /* 0x000fe40000004100 */
[C---:B------:R-:W-:Y:S01]  /*9250*/  FFMA.FTZ R38, R15.reuse, R28, -R38 ;  /* 0x0000001c0f267223 */ /* 0x040fe20000010826 */
[----:B------:R-:W-:Y:S02]  /*9260*/  HADD2.F32 R26, -RZ, R26.H1_H1 ;  /* 0x3000001aff1a7230 */ /* 0x000fe40000004100 */
[----:B------:R-:W-:Y:S01]  /*9270*/  FFMA.FTZ R20, R15, R30, R20 ;  /* 0x0000001e0f147223 */ /* 0x000fe20000010014 */
[----:B------:R-:W-:Y:S02]  /*9280*/  HADD2.F32 R25, -RZ, R50.H0_H0 ;  /* 0x20000032ff197230 */ /* 0x000fe40000004100 */
[----:B------:R-:W-:-:S02]  /*9290*/  HADD2.F32 R27, -RZ, R49.H0_H0 ;  /* 0x20000031ff1b7230 */ /* 0x000fc40000004100 */
[----:B------:R-:W-:Y:S02]  /*92a0*/  HADD2.F32 R13, -RZ, R52.H0_H0 ;  /* 0x20000034ff0d7230 */ /* 0x000fe40000004100 */
        /* <DEDUP_REMOVED lines=21> */
.L_x_11794:
[----:B------:R-:W-:Y:S05]  /*9400*/  BSYNC B1 ;  /* 0x0000000000017941 */ /* 0x000fea0003800000 */
.L_x_11793:
[----:B------:R-:W-:Y:S01]  /*9410*/  PRMT R41, R0, 0x5410, R3 ;  /* 0x0000541000297816 */ /* 0x000fe20000000003 */
[----:B------:R-:W-:Y:S06]  /*9420*/  @P0 BRA `(.L_x_11785) ;  /* 0x0000000400640947 */ /* 0x000fec0003800000 */
[----:B------:R-:W2:Y:S01]  /*9430*/  LDL R42, [R1+0x68] ;  /* 0x00006800012a7983 */ /* 0x000ea20000100800 */
[----:B01----:R-:W-:-:S04]  /*9440*/  SHF.R.U32.HI R12, RZ, 0x3, R218 ;  /* 0x00000003ff0c7819 */ /* 0x003fc800000116da */
[----:B------:R-:W-:-:S05]  /*9450*/  LOP3.LUT R0, R12, R39, R218, 0x1e, !PT ;  /* 0x000000270c007212 */ /* 0x000fca00078e1eda */
[----:B------:R-:W-:-:S04]  /*9460*/  IMAD.IADD R0, R221, 0x1, R0 ;  /* 0x00000001dd007824 */ /* 0x000fc800078e0200 */
[----:B------:R-:W-:-:S05]  /*9470*/  IMAD R0, R0, 0x2, R19 ;  /* 0x0000000200007824 */ /* 0x000fca00078e0213 */
[----:B------:R-:W0:Y:S01]  /*9480*/  LDS.128 R24, [R0+0x18400] ;  /* 0x0184000000187984 */ /* 0x000e220000000c00 */
[----:B------:R-:W-:Y:S01]  /*9490*/  SHF.R.U64 R40, R8, 0x10, R9 ;  /* 0x0000001008287819 */ /* 0x000fe20000001209 */
[----:B------:R-:W-:Y:S01]  /*94a0*/  HADD2.F32 R21, -RZ, R54.H1_H1 ;  /* 0x30000036ff157230 */ /* 0x000fe20000004100 */
[----:B------:R-:W-:Y:S02]  /*94b0*/  SHF.R.U32.HI R28, RZ, 0x10, R5 ;  /* 0x00000010ff1c7819 */ /* 0x000fe40000011605 */
[--C-:B------:R-:W-:Y:S02]  /*94c0*/  SHF.R.U64 R39, R10, 0x10, R11.reuse ;  /* 0x000000100a277819 */ /* 0x100fe4000000120b */
[----:B------:R-:W-:Y:S01]  /*94d0*/  SHF.R.U32.HI R38, RZ, 0x10, R11 ;  /* 0x00000010ff267819 */ /* 0x000fe2000001160b */
[----:B------:R-:W-:Y:S01]  /*94e0*/  HADD2.F32 R11, -RZ, R56.H1_H1 ;  /* 0x30000038ff0b7230 */ /* 0x000fe20000004100 */
[----:B------:R-:W-:Y:S01]  /*94f0*/  SHF.R.U32.HI R20, RZ, 0x10, R9 ;  /* 0x00000010ff147819 */ /* 0x000fe20000011609 */
[----:B------:R-:W-:Y:S01]  /*9500*/  HADD2.F32 R28, -RZ, R28.H0_H0 ;  /* 0x2000001cff1c7230 */ /* 0x000fe20000004100 */
[----:B------:R-:W-:-:S02]  /*9510*/  SHF.R.U64 R37, R4, 0x10, R5 ;  /* 0x0000001004257819 */ /* 0x000fc40000001205 */
[--C-:B------:R-:W-:Y:S02]  /*9520*/  SHF.R.U64 R35, R6, 0x10, R7.reuse ;  /* 0x0000001006237819 */ /* 0x100fe40000001207 */
[----:B------:R-:W-:Y:S01]  /*9530*/  SHF.R.U32.HI R33, RZ, 0x10, R7 ;  /* 0x00000010ff217819 */ /* 0x000fe20000011607 */
[--C-:B0-----:R-:W-:Y:S02]  /*9540*/  HADD2.F32 R8, -RZ, R25.reuse.H0_H0 ;  /* 0x20000019ff087230 */ /* 0x101fe40000004100 */
[----:B------:R-:W-:-:S03]  /*9550*/  HADD2.F32 R25, -RZ, R25.H1_H1 ;  /* 0x30000019ff197230 */ /* 0x000fc60000004100 */
[C---:B------:R-:W-:Y:S01]  /*9560*/  FMUL.FTZ R29, R8.reuse, R21 ;  /* 0x00000015081d7220 */ /* 0x040fe20000410000 */
[----:B------:R-:W-:Y:S01]  /*9570*/  FMUL.FTZ R31, R8, R11 ;  /* 0x0000000b081f7220 */ /* 0x000fe20000410000 */
[----:B------:R-:W-:Y:S02]  /*9580*/  HADD2.F32 R8, -RZ, R20.H0_H0 ;  /* 0x20000014ff087230 */ /* 0x000fe40000004100 */
[C---:B------:R-:W-:Y:S01]  /*9590*/  FMUL.FTZ R30, R25.reuse, R28 ;  /* 0x0000001c191e7220 */ /* 0x040fe20000410000 */
[----:B------:R-:W-:Y:S02]  /*95a0*/  HADD2.F32 R7, -RZ, R24.H0_H0 ;  /* 0x20000018ff077230 */ /* 0x000fe40000004100 */
[----:B------:R-:W-:Y:S02]  /*95b0*/  HADD2.F32 R20, -RZ, R54.H0_H0 ;  /* 0x20000036ff147230 */ /* 0x000fe40000004100 */
[----:B------:R-:W-:Y:S01]  /*95c0*/  FMUL.FTZ R36, R25, R8 ;  /* 0x0000000819247220 */ /* 0x000fe20000410000 */
[----:B------:R-:W-:-:S02]  /*95d0*/  HADD2.F32 R9, -RZ, R26.H0_H0 ;  /* 0x2000001aff097230 */ /* 0x000fc40000004100 */
[--C-:B------:R-:W-:Y:S02]  /*95e0*/  HADD2.F32 R10, -RZ, R27.reuse.H0_H0 ;  /* 0x2000001bff0a7230 */ /* 0x100fe40000004100 */
[----:B------:R-:W-:Y:S02]  /*95f0*/  HADD2.F32 R27, -RZ, R27.H1_H1 ;  /* 0x3000001bff1b7230 */ /* 0x000fe40000004100 */
[----:B------:R-:W-:Y:S02]  /*9600*/  HADD2.F32 R24, -RZ, R24.H1_H1 ;  /* 0x30000018ff187230 */ /* 0x000fe40000004100 */
[----:B------:R-:W-:Y:S01]  /*9610*/  HADD2.F32 R26, -RZ, R26.H1_H1 ;  /* 0x3000001aff1a7230 */ /* 0x000fe20000004100 */
[----:B--2---:R-:W0:Y:S02]  /*9620*/  LDS.128 R12, [R42+0x18400] ;  /* 0x018400002a0c7984 */ /* 0x004e240000000c00 */
[--C-:B0-----:R-:W-:Y:S02]  /*9630*/  HADD2.F32 R4, -RZ, R13.reuse.H0_H0 ;  /* 0x2000000dff047230 */ /* 0x101fe40000004100 */
[----:B------:R-:W-:-:S03]  /*9640*/  HADD2.F32 R13, -RZ, R13.H1_H1 ;  /* 0x3000000dff0d7230 */ /* 0x000fc60000004100 */
[C---:B------:R-:W-:Y:S01]  /*9650*/  FFMA.FTZ R29, R4.reuse, R11, -R29 ;  /* 0x0000000b041d7223 */ /* 0x040fe2000001081d */
[----:B------:R-:W-:Y:S01]  /*9660*/  FFMA.FTZ R31, R4, R21, R31 ;  /* 0x00000015041f7223 */ /* 0x000fe2000001001f */
[----:B------:R-:W-:Y:S02]  /*9670*/  HADD2.F32 R4, -RZ, R56.H0_H0 ;  /* 0x20000038ff047230 */ /* 0x000fe40000004100 */
[----:B------:R-:W-:Y:S01]  /*9680*/  FFMA.FTZ R32, R13, R8, -R30 ;  /* 0x000000080d207223 */ /* 0x000fe2000001081e */
[----:B------:R-:W-:Y:S02]  /*9690*/  HADD2.F32 R3, -RZ, R12.H0_H0 ;  /* 0x2000000cff037230 */ /* 0x000fe40000004100 */
[C---:B------:R-:W-:Y:S01]  /*96a0*/  FMUL.FTZ R30, R7.reuse, R20 ;  /* 0x00000014071e7220 */ /* 0x040fe20000410000 */
[----:B------:R-:W-:Y:S02]  /*96b0*/  HADD2.F32 R8, -RZ, R55.H0_H0 ;  /* 0x20000037ff087230 */ /* 0x000fe40000004100 */
[----:B------:R-:W-:Y:S01]  /*96c0*/  FMUL.FTZ R7, R7, R4 ;  /* 0x0000000407077220 */ /* 0x000fe20000410000 */
        /* <DEDUP_REMOVED lines=11> */
[----:B------:R-:W-:Y:S02]  /*9780*/  HADD2.F32 R4, -RZ, R38.H0_H0 ;  /* 0x20000026ff047230 */ /* 0x000fe40000004100 */
[C---:B------:R-:W-:Y:S01]  /*9790*/  FMUL.FTZ R9, R10.reuse, R7 ;  /* 0x000000070a097220 */ /* 0x040fe20000410000 */
[----:B------:R-:W-:Y:S02]  /*97a0*/  HADD2.F32 R20, -RZ, R33.H0_H0 ;  /* 0x20000021ff147230 */ /* 0x000fe40000004100 */
[-C--:B------:R-:W-:Y:S01]  /*97b0*/  FMUL.FTZ R38, R10, R3.reuse ;  /* 0x000000030a267220 */ /* 0x080fe20000410000 */
        /* <DEDUP_REMOVED lines=8> */
[----:B------:R-:W-:Y:S02]  /*9840*/  HADD2.F32 R3, -RZ, R40.H0_H0 ;  /* 0x20000028ff037230 */ /* 0x000fe40000004100 */
        /* <DEDUP_REMOVED lines=23> */
.L_x_11785:
[----:B------:R-:W-:Y:S05]  /*99c0*/  BSYNC B0 ;  /* 0x0000000000007941 */ /* 0x000fea0003800000 */
.L_x_11771:
        /* <DEDUP_REMOVED lines=8> */
.L_x_11768:
[----:B-1----:R-:W1:Y:S01]  /*9a50*/  S2R R3, SR_TID.X ;  /* 0x0000000000037919 */ /* 0x002e620000002100 */
[----:B--23--:R-:W-:Y:S01]  /*9a60*/  IMAD.U32 R0, RZ, RZ, UR37 ;  /* 0x00000025ff007e24 */ /* 0x00cfe2000f8e00ff */
[----:B------:R-:W-:Y:S05]  /*9a70*/  WARPSYNC.ALL ;  /* 0x0000000000007948 */ /* 0x000fea0003800000 */
[----:B------:R-:W-:Y:S02]  /*9a80*/  ISETP.NE.AND P0, PT, R0, 0x3, PT ;  /* 0x000000030000780c */ /* 0x000fe40003f05270 */
[----:B------:R-:W-:-:S11]  /*9a90*/  LOP3.LUT R18, R18, 0xfff7ffff, RZ, 0xc0, !PT ;  /* 0xfff7ffff12127812 */ /* 0x000fd600078ec0ff */
[----:B------:R-:W-:Y:S02]  /*9aa0*/  @P0 LOP3.LUT R18, R18, 0x80000, RZ, 0xfc, !PT ;  /* 0x0008000012120812 */ /* 0x000fe400078efcff */
[----:B-1----:R-:W-:-:S05]  /*9ab0*/  SHF.R.U32.HI R3, RZ, 0x7, R3 ;  /* 0x00000007ff037819 */ /* 0x002fca0000011603 */
[----:B------:R-:W-:-:S05]  /*9ac0*/  VIADD R72, R3, 0x8 ;  /* 0x0000000803487836 */ /* 0x000fca0000000000 */
[----:B------:R1:W-:Y:S06]  /*9ad0*/  BAR.SYNC.DEFER_BLOCKING R72, 0x100 ;  /* 0x000400480000751d */ /* 0x0003ec0000010000 */
[----:B------:R-:W-:Y:S05]  /*9ae0*/  @!P0 BRA `(.L_x_11795) ;  /* 0x0000000000048947 */ /* 0x000fea0003800000 */
[----:B------:R-:W-:Y:S01]  /*9af0*/  BPT.TRAP 0x1 ;  /* 0x000000040000795c */ /* 0x000fe20000300000 */
.L_x_11795:
[----:B------:R-:W-:Y:S01]  /*9b00*/  IMAD R4, R2, 0x8, R19 ;  /* 0x0000000802047824 */ /* 0x000fe200078e0213 */
[----:B------:R-:W-:-:S04]  /*9b10*/  SHF.L.U32 R73, R202, 0x1f, RZ ;  /* 0x0000001fca497819 */ /* 0x000fc800000006ff */
[----:B------:R2:W3:Y:S01]  /*9b20*/  SYNCS.PHASECHK.TRANS64.TRYWAIT P1, [R4+URZ+0x22830], R73 ;  /* 0x02283049040075a7 */ /* 0x0004e2000802017f */
[----:B------:R-:W-:Y:S05]  /*9b30*/  @!P0 BRA `(.L_x_11796) ;  /* 0x0000000000048947 */ /* 0x000fea0003800000 */
[----:B------:R-:W-:Y:S01]  /*9b40*/  BPT.TRAP 0x1 ;  /* 0x000000040000795c */ /* 0x000fe20000300000 */
.L_x_11796:
[----:B------:R-:W4:Y:S01]  /*9b50*/  S2R R3, SR_TID.X ;  /* 0x0000000000037919 */ /* 0x000f220000002100 */
[----:B------:R-:W-:-:S05]  /*9b60*/  VIADD R0, R19, 0x1c400 ;  /* 0x0001c40013007836 */ /* 0x000fca0000000000 */
[----:B------:R-:W-:-:S04]  /*9b70*/  SHF.R.U32.HI R0, RZ, 0x4, R0 ;  /* 0x00000004ff007819 */ /* 0x000fc80000011600 */
[----:B------:R-:W-:Y:S02]  /*9b80*/  LOP3.LUT R0, R0, 0x3fff, RZ, 0xc0, !PT ;  /* 0x00003fff00007812 */ /* 0x000fe400078ec0ff */
[----:B----4-:R-:W-:-:S04]  /*9b90*/  LOP3.LUT R3, R3, 0x7f, RZ, 0xc0, !PT ;  /* 0x0000007f03037812 */ /* 0x010fc800078ec0ff */
[----:B------:R-:W-:Y:S01]  /*9ba0*/  ISETP.NE.AND P0, PT, R3, RZ, PT ;  /* 0x000000ff0300720c */ /* 0x000fe20003f05270 */
[----:B---3--:R-:W-:-:S12]  /*9bb0*/  @P1 BRA `(.L_x_11797) ;  /* 0x0000000000081947 */ /* 0x008fd80003800000 */
[----:B------:R-:W3:Y:S02]  /*9bc0*/  SYNCS.PHASECHK.TRANS64.TRYWAIT P1, [R4+URZ+0x22830], R73 ;  /* 0x02283049040075a7 */ /* 0x000ee4000802017f */
[----:B---3--:R-:W-:Y:S05]  /*9bd0*/  @!P1 BRA `(.L_x_11798) ;  /* 0x000001bc00149947 */ /* 0x008fea0003800000 */
.L_x_11797:
[----:B------:R-:W-:Y:S05]  /*9be0*/  WARPSYNC.ALL ;  /* 0x0000000000007948 */ /* 0x000fea0003800000 */
[----:B------:R-:W-:-:S05]  /*9bf0*/  LOP3.LUT R21, R0, 0x10000, RZ, 0xfc, !PT ;  /* 0x0001000000157812 */ /* 0x000fca00078efcff */
[----:B------:R-:W-:Y:S01]  /*9c00*/  IMAD R8, R2, 0x300, R21 ;  /* 0x0000030002087824 */ /* 0x000fe200078e0215 */
[----:B------:R-:W-:Y:S01]  /*9c10*/  LOP3.LUT R6, R34, 0x10000, RZ, 0xfc, !PT ;  /* 0x0001000022067812 */ /* 0x000fe200078efcff */
[----:B------:R-:W-:Y:S01]  /*9c20*/  IMAD.MOV.U32 R9, RZ, RZ, 0x40000040 ;  /* 0x40000040ff097424 */ /* 0x000fe200078e00ff */
[----:B0-----:R-:W-:Y:S01]  /*9c30*/  WARPGROUP.ARRIVE ;  /* 0x00000000000079c5 */ /* 0x001fe20000000000 */
[----:B------:R-:W-:Y:S01]  /*9c40*/  IMAD.MOV.U32 R7, RZ, RZ, 0x40000040 ;  /* 0x40000040ff077424 */ /* 0x000fe200078e00ff */
[C---:B------:R-:W-:Y:S01]  /*9c50*/  R2UR UR6, R8.reuse ;  /* 0x00000000080672ca */ /* 0x040fe200000e0000 */
[----:B------:R-:W-:Y:S01]  /*9c60*/  VIADD R10, R8, 0x2 ;  /* 0x00000002080a7836 */ /* 0x000fe20000000000 */
[----:B------:R-:W-:Y:S01]  /*9c70*/  R2UR UR7, R9 ;  /* 0x00000000090772ca */ /* 0x000fe200000e0000 */
[C---:B------:R-:W-:Y:S01]  /*9c80*/  VIADD R14, R6.reuse, 0x2 ;  /* 0x00000002060e7836 */ /* 0x040fe20000000000 */
[C---:B------:R-:W-:Y:S01]  /*9c90*/  R2UR UR4, R6.reuse ;  /* 0x00000000060472ca */ /* 0x040fe200000e0000 */
[----:B------:R-:W-:Y:S01]  /*9ca0*/  IMAD.MOV.U32 R11, RZ, RZ, 0x40000040 ;  /* 0x40000040ff0b7424 */ /* 0x000fe200078e00ff */
[----:B------:R-:W-:Y:S01]  /*9cb0*/  R2UR UR5, R7 ;  /* 0x00000000070572ca */ /* 0x000fe200000e0000 */
[----:B------:R-:W-:Y:S01]  /*9cc0*/  IMAD.MOV.U32 R15, RZ, RZ, 0x40000040 ;  /* 0x40000040ff0f7424 */ /* 0x000fe200078e00ff */
[----:B------:R-:W0:Y:S01]  /*9cd0*/  LDC R20, c[0x0][0x448] ;  /* 0x00011200ff147b82 */ /* 0x000e220000000800 */
[----:B------:R-:W-:Y:S01]  /*9ce0*/  VIADD R12, R6, 0x4 ;  /* 0x00000004060c7836 */ /* 0x000fe20000000000 */
[----:B------:R-:W4:Y:S01]  /*9cf0*/  S2R R80, SR_TID.X ;  /* 0x0000000000507919 */ /* 0x000f220000002100 */
[----:B------:R-:W-:Y:S01]  /*9d00*/  IMAD.MOV.U32 R13, RZ, RZ, 0x40000040 ;  /* 0x40000040ff0d7424 */ /* 0x000fe200078e00ff */
[----:B------:R-:W-:Y:S01]  /*9d10*/  ULDC.64 UR8, c[0x0][0x9e0] ;  /* 0x0002780000087ab9 */ /* 0x000fe20000000a00 */
[----:B------:R-:W-:Y:S01]  /*9d20*/  IMAD.MOV.U32 R9, RZ, RZ, 0x40000040 ;  /* 0x40000040ff097424 */ /* 0x000fe200078e00ff */
[----:B------:R-:W-:Y:S01]  /*9d30*/  UISETP.GE.AND UP0, UPT, UR9, 0x1, UPT ;  /* 0x000000010900788c */ /* 0x000fe2000bf06270 */
[----:B------:R-:W-:Y:S01]  /*9d40*/  LOP3.LUT R18, R18, 0xffefffff, RZ, 0xc0, !PT ;  /* 0xffefffff12127812 */ /* 0x000fe200078ec0ff */
[----:B------:R-:W-:-:S02]  /*9d50*/  ULDC UR43, c[0x0][0x9dc] ;  /* 0x00027700002b7ab9 */ /* 0x000fc40000000800 */
[----:B------:R-:W-:Y:S01]  /*9d60*/  ULOP3.LUT UR43, URZ, UR43, URZ, 0x33, !UPT ;  /* 0x0000002b3f2b7292 */ /* 0x000fe2000f8e333f */
[----:B------:R-:W-:Y:S01]  /*9d70*/  HGMMA.64x96x16.F32 R24, gdesc[UR4], RZ, !UPT, gsb0 ;  /* 0x01600000041879f0 */ /* 0x000fe2000c0008ff */
[----:B------:R-:W-:Y:S01]  /*9d80*/  R2UR UR6, R10 ;  /* 0x000000000a0672ca */ /* 0x000fe200000e0000 */
[----:B------:R-:W-:Y:S01]  /*9d90*/  VIADD R10, R8, 0x4 ;  /* 0x00000004080a7836 */ /* 0x000fe20000000000 */
[----:B------:R-:W-:Y:S01]  /*9da0*/  R2UR UR7, R11 ;  /* 0x000000000b0772ca */ /* 0x000fe200000e0000 */
[----:B------:R-:W-:Y:S01]  /*9db0*/  IMAD.MOV.U32 R11, RZ, RZ, 0x40000040 ;  /* 0x40000040ff0b7424 */ /* 0x000fe200078e00ff */
[----:B------:R-:W-:Y:S01]  /*9dc0*/  R2UR UR4, R14 ;  /* 0x000000000e0472ca */ /* 0x000fe200000e0000 */
[----:B------:R-:W-:Y:S01]  /*9dd0*/  UP2UR UR40, UPR, URZ, 0x1 ;  /* 0x000000013f287883 */ /* 0x000fe20008000000 */
[----:B------:R-:W-:Y:S02]  /*9de0*/  R2UR UR5, R15 ;  /* 0x000000000f0572ca */ /* 0x000fe400000e0000 */
[----:B0-----:R-:W-:-:S02]  /*9df0*/  ISETP.NE.AND P1, PT, R20, 0x1, PT ;  /* 0x000000011400780c */ /* 0x001fc40003f25270 */
[----:B----4-:R-:W-:-:S11]  /*9e00*/  SHF.R.U32.HI R80, RZ, 0x7, R80 ;  /* 0x00000007ff507819 */ /* 0x010fd60000011650 */
[----:B------:R-:W0:Y:S01]  /*9e10*/  @P1 LDC R20, c[0x0][0x44c] ;  /* 0x00011300ff141b82 */ /* 0x000e220000000800 */
[----:B------:R-:W-:Y:S01]  /*9e20*/  @P1 LOP3.LUT R18, R18, 0x100000, RZ, 0xfc, !PT ;  /* 0x0010000012121812 */ /* 0x000fe200078efcff */
[----:B------:R-:W-:Y:S02]  /*9e30*/  WARPGROUP.DEPBAR.LE gsb0, 0x0 ;  /* 0x00008000000079c5 */ /* 0x000fe40000010000 */
[----:B------:R-:W-:-:S06]  /*9e40*/  WARPGROUP.ARRIVE ;  /* 0x00000000000079c5 */ /* 0x000fcc0000000000 */
[----:B------:R-:W-:Y:S01]  /*9e50*/  HGMMA.64x96x16.F32 R24, gdesc[UR4], R24, gsb0 ;  /* 0x01600000041879f0 */ /* 0x000fe20008000818 */
        /* <DEDUP_REMOVED lines=17> */
[----:B------:R-:W-:Y:S02]  /*9f70*/  ULDC UR4, c[0x0][0x9d8] ;  /* 0x0002760000047ab9 */ /* 0x000fe40000000800 */
[----:B------:R-:W-:Y:S02]  /*9f80*/  WARPGROUP.DEPBAR.LE gsb0, 0x0 ;  /* 0x00008000000079c5 */ /* 0x000fe40000010000 */
[----:B------:R-:W-:Y:S01]  /*9f90*/  FMUL.FTZ R79, R49, UR4 ;  /* 0x00000004314f7c20 */ /* 0x000fe20008410000 */
[----:B------:R-:W-:Y:S01]  /*9fa0*/  FMUL.FTZ R3, R27, UR4 ;  /* 0x000000041b037c20 */ /* 0x000fe20008410000 */
[----:B------:R-:W4:Y:S01]  /*9fb0*/  @P1 LDC R49, c[0x0][0x450] ;  /* 0x00011400ff311b82 */ /* 0x000f220000000800 */
[----:B------:R-:W-:Y:S01]  /*9fc0*/  FMUL.FTZ R27, R39, UR4 ;  /* 0x00000004271b7c20 */ /* 0x000fe20008410000 */
[----:B------:R-:W-:Y:S01]  /*9fd0*/  FMUL.FTZ R39, R55, UR4 ;  /* 0x0000000437277c20 */ /* 0x000fe20008410000 */
[----:B------:R-:W-:Y:S01]  /*9fe0*/  FMUL.FTZ R55, R57, UR4 ;  /* 0x0000000439377c20 */ /* 0x000fe20008410000 */
[----:B------:R-:W-:Y:S01]  /*9ff0*/  FMUL.FTZ R57, R61, UR4 ;  /* 0x000000043d397c20 */ /* 0x000fe20008410000 */
[----:B------:R-:W-:-:S02]  /*a000*/  IMAD.IADD R61, R210, 0x1, R209 ;  /* 0x00000001d23d7824 */ /* 0x000fc400078e02d1 */
[----:B------:R-:W-:Y:S01]  /*a010*/  FMUL.FTZ R74, R25, UR4 ;  /* 0x00000004194a7c20 */ /* 0x000fe20008410000 */
[----:B------:R-:W-:Y:S01]  /*a020*/  FMUL.FTZ R25, R35, UR4 ;  /* 0x0000000423197c20 */ /* 0x000fe20008410000 */
[----:B------:R-:W-:Y:S01]  /*a030*/  FMUL.FTZ R35, R51, UR4 ;  /* 0x0000000433237c20 */ /* 0x000fe20008410000 */
[----:B0-----:R-:W-:-:S04]  /*a040*/  @P1 IMAD.HI.U32 R20, R61, R20, RZ ;  /* 0x000000143d141227 */ /* 0x001fc800078e00ff */
        /* <DEDUP_REMOVED lines=14> */
[----:B----4-:R-:W-:Y:S01]  /*a130*/  @P1 SHF.R.U32.HI R61, RZ, R49, R20 ;  /* 0x00000031ff3d1219 */ /* 0x010fe20000011614 */
[----:B------:R-:W-:-:S02]  /*a140*/  @!P0 VIADD R49, R4, 0x22840 ;  /* 0x0002284004318836 */ /* 0x000fc40000000000 */
[----:B------:R-:W-:Y:S01]  /*a150*/  FMUL.FTZ R44, R59, UR4 ;  /* 0x000000043b2c7c20 */ /* 0x000fe20008410000 */
        /* <DEDUP_REMOVED lines=8> */
[----:B------:R-:W-:Y:S01]  /*a1e0*/  IADD3 R20, -R80, 0xb, RZ ;  /* 0x0000000b50147810 */ /* 0x000fe20007ffe1ff */
        /* <DEDUP_REMOVED lines=15> */
[----:B------:R-:W-:Y:S01]  /*a2e0*/  @!P0 PRMT R49, RZ, 0x654, R49 ;  /* 0x00000654ff318816 */ /* 0x000fe20000000031 */
[----:B------:R-:W-:Y:S01]  /*a2f0*/  FMUL.FTZ R50, R71, UR4 ;  /* 0x0000000447327c20 */ /* 0x000fe20008410000 */
[----:B------:R-:W-:Y:S01]  /*a300*/  FMUL.FTZ R68, R68, UR4 ;  /* 0x0000000444447c20 */ /* 0x000fe20008410000 */
[----:B------:R-:W-:Y:S01]  /*a310*/  FMUL.FTZ R70, R70, UR4 ;  /* 0x0000000446467c20 */ /* 0x000fe20008410000 */
[----:B------:R-:W-:Y:S01]  /*a320*/  PLOP3.LUT P1, PT, PT, PT, UP0, 0x40, 0x0 ;  /* 0x000000000000781c */ /* 0x000fe20003f2e808 */
[----:B------:R4:W-:Y:S06]  /*a330*/  BAR.ARV R20, 0x100 ;  /* 0x000400140000751d */ /* 0x0009ec0000002000 */
[C-C-:B------:R-:W-:Y:S01]  /*a340*/  IADD3 R58, -R205.reuse, 0x61, R54.reuse ;  /* 0x00000061cd3a7810 */ /* 0x140fe20007ffe136 */
[----:B------:R1:W-:Y:S01]  /*a350*/  @!P0 SYNCS.ARRIVE.TRANS64.RED.A1T0 RZ, [R49+URZ], RZ ;  /* 0x000000ff31ff89a7 */ /* 0x0003e2000810043f */
[----:B------:R-:W1:Y:S01]  /*a360*/  MUFU.TANH R5, R5 ;  /* 0x0000000500057308 */ /* 0x000e620000002400 */
[----:B------:R-:W-:Y:S01]  /*a370*/  IMAD.MOV.U32 R63, RZ, RZ, -0x60 ;  /* 0xffffffa0ff3f7424 */ /* 0x000fe200078e00ff */
[----:B------:R-:W-:Y:S01]  /*a380*/  IADD3 R67, -R205, 0x60, R54 ;  /* 0x00000060cd437810 */ /* 0x000fe20007ffe136 */
[----:B------:R-:W-:-:S02]  /*a390*/  IMAD.IADD R58, R58, 0x1, -R203 ;  /* 0x000000013a3a7824 */ /* 0x000fc400078e0acb */
[----:B------:R-:W-:Y:S02]  /*a3a0*/  IMAD R82, R176, R63, 0x60 ;  /* 0x00000060b0527424 */ /* 0x000fe400078e023f */
[C---:B------:R-:W-:Y:S01]  /*a3b0*/  VIADD R80, R58.reuse, UR8 ;  /* 0x000000083a507c36 */ /* 0x040fe20008000000 */
[----:B------:R-:W1:Y:S01]  /*a3c0*/  MUFU.TANH R74, R74 ;  /* 0x0000004a004a7308 */ /* 0x000e620000002400 */
[----:B------:R-:W-:Y:S02]  /*a3d0*/  VIADD R71, R58, UR43 ;  /* 0x0000002b3a477c36 */ /* 0x000fe40008000000 */
[----:B------:R-:W-:Y:S01]  /*a3e0*/  IMAD.IADD R81, R82, 0x1, -R205 ;  /* 0x0000000152517824 */ /* 0x000fe200078e0acd */
[----:B0-----:R-:W-:Y:S01]  /*a3f0*/  VIADDMNMX R62, R60, R80, R67, PT ;  /* 0x000000503c3e7246 */ /* 0x001fe20003800143 */
[----:B------:R-:W-:-:S03]  /*a400*/  IMAD.IADD R63, R71, 0x1, R60 ;  /* 0x00000001473f7824 */ /* 0x000fc600078e023c */
        /* <DEDUP_REMOVED lines=44> */
[----:B-1----:R4:W1:Y:S08]  /*a6d0*/  MUFU.TANH R49, R70 ;  /* 0x0000004600317308 */ /* 0x0028700000002400 */
[----:B------:R-:W0:Y:S01]  /*a6e0*/  MUFU.TANH R50, R50 ;  /* 0x0000003200327308 */ /* 0x000e220000002400 */
[----:B----4-:R-:W-:Y:S05]  /*a6f0*/  @P1 BRA `(.L_x_11799) ;  /* 0x0000000000541947 */ /* 0x010fea0003800000 */
        /* <DEDUP_REMOVED lines=12> */
.L_x_11801:
[----:B------:R-:W-:-:S06]  /*a7c0*/  UISETP.NE.AND UP0, UPT, UR9, 0x1, UPT ;  /* 0x000000010900788c */ /* 0x000fcc000bf05270 */
[----:B------:R-:W-:-:S05]  /*a7d0*/  PLOP3.LUT P1, PT, PT, PT, UP0, 0x80, 0x0 ;  /* 0x000000000000781c */ /* 0x000fca0003f2f008 */
[----:B------:R-:W-:-:S08]  /*a7e0*/  @UP0 ULDC.64 UR4, c[0x0][0x9e8] ;  /* 0x00027a0000040ab9 */ /* 0x000fd00000000a00 */
[----:B------:R-:W-:-:S05]  /*a7f0*/  @P1 IMAD.HI.U32 R58, R54, UR4, RZ ;  /* 0x00000004363a1c27 */ /* 0x000fca000f8e00ff */
[----:B------:R-:W-:-:S07]  /*a800*/  @P1 SHF.R.U32.HI R54, RZ, UR5, R58 ;  /* 0x00000005ff361c19 */ /* 0x000fce000801163a */
.L_x_11802:
[----:B------:R-:W-:Y:S05]  /*a810*/  BSYNC B0 ;  /* 0x0000000000007941 */ /* 0x000fea0003800000 */
.L_x_11800:
[----:B------:R-:W-:-:S05]  /*a820*/  IMAD R54, R54, UR9, R81 ;  /* 0x0000000936367c24 */ /* 0x000fca000f8e0251 */
[----:B------:R-:W-:Y:S02]  /*a830*/  VIMNMX R63, R63, R54, !PT ;  /* 0x000000363f3f7248 */ /* 0x000fe40007fe0100 */
[----:B------:R-:W-:-:S07]  /*a840*/  VIADDMNMX R62, R54, UR9, R62, PT ;  /* 0x00000009363e7c46 */ /* 0x000fce000b80013e */
.L_x_11799:
[C---:B------:R-:W-:Y:S01]  /*a850*/  ISETP.GE.AND P1, PT, R82.reuse, 0x2, PT ;  /* 0x000000025200780c */ /* 0x040fe20003f26270 */
[----:B------:R-:W-:Y:S01]  /*a860*/  UISETP.NE.AND UP0, UPT, UR40, URZ, UPT ;  /* 0x0000003f2800728c */ /* 0x000fe2000bf05270 */
[C---:B------:R-:W-:Y:S02]  /*a870*/  ISETP.GE.AND P6, PT, R82.reuse, 0x9, PT ;  /* 0x000000095200780c */ /* 0x040fe40003fc6270 */
[----:B------:R-:W-:Y:S02]  /*a880*/  ISETP.GT.AND P2, PT, R63, 0x1, !P1 ;  /* 0x000000013f00780c */ /* 0x000fe40004f44270 */
[----:B------:R-:W-:Y:S02]  /*a890*/  ISETP.GE.AND P3, PT, R82, 0xa, PT ;  /* 0x0000000a5200780c */ /* 0x000fe40003f66270 */
[----:B------:R-:W-:Y:S02]  /*a8a0*/  ISETP.LT.OR P2, PT, R62, 0x2, P2 ;  /* 0x000000023e00780c */ /* 0x000fe40001741670 */
[----:B------:R-:W-:-:S02]  /*a8b0*/  ISETP.GE.AND P5, PT, R82, 0x1, PT ;  /* 0x000000015200780c */ /* 0x000fc40003fa6270 */
[----:B------:R-:W-:Y:S02]  /*a8c0*/  FSEL R112, R74, -INF , !P2 ;  /* 0xff8000004a707808 */ /* 0x000fe40005000000 */
[----:B------:R-:W-:-:S04]  /*a8d0*/  ISETP.GT.AND P2, PT, R63, 0x8, !P6 ;  /* 0x000000083f00780c */ /* 0x000fc80007744270 */
[----:B------:R-:W-:-:S04]  /*a8e0*/  ISETP.LT.OR P2, PT, R62, 0x9, P2 ;  /* 0x000000093e00780c */ /* 0x000fc80001741670 */
[----:B0-----:R-:W-:Y:S02]  /*a8f0*/  FSEL R110, R75, -INF , !P2 ;  /* 0xff8000004b6e7808 */ /* 0x001fe40005000000 */
        /* <DEDUP_REMOVED lines=50> */
[----:B------:R-:W-:Y:S01]  /*ac20*/  ISETP.GT.AND P2, PT, R63, 0x31, !P3 ;  /* 0x000000313f00780c */ /* 0x000fe20005f44270 */
[----:B------:R-:W0:Y:S01]  /*ac30*/  SHFL.IDX PT, R78, R61, 0x1, 0x1c1f ;  /* 0x003c1f003d4e7f89 */ /* 0x000e2200000e0000 */
        /* <DEDUP_REMOVED lines=11> */
[----:B------:R-:W-:Y:S01]  /*acf0*/  ISETP.LT.OR P2, PT, R62, 0x3a, P2 ;  /* 0x0000003a3e00780c */ /* 0x000fe20001741670 */
[----:B0-----:R-:W-:Y:S01]  /*ad00*/  IMAD.IADD R37, R71, 0x1, R78 ;  /* 0x0000000147257824 */ /* 0x001fe200078e024e */
        /* <DEDUP_REMOVED lines=25> */
[----:B------:R-:W-:-:S02]  /*aea0*/  VIADDMNMX R33, R78, R80, R67, PT ;  /* 0x000000504e217246 */ /* 0x000fc40003800143 */
        /* <DEDUP_REMOVED lines=32> */
.L_x_11805:
[----:B------:R-:W-:-:S06]  /*b0b0*/  UISETP.NE.AND UP0, UPT, UR9, 0x1, UPT ;  /* 0x000000010900788c */ /* 0x000fcc000bf05270 */
[----:B------:R-:W-:-:S05]  /*b0c0*/  PLOP3.LUT P4, PT, PT, PT, UP0, 0x80, 0x0 ;  /* 0x000000000000781c */ /* 0x000fca0003f8f008 */
[----:B------:R-:W-:-:S08]  /*b0d0*/  @UP0 ULDC.64 UR4, c[0x0][0x9e8] ;  /* 0x00027a0000040ab9 */ /* 0x000fd00000000a00 */
[----:B------:R-:W-:Y:S01]  /*b0e0*/  @P4 IMAD.HI.U32 R59, R5, UR4, RZ ;  /* 0x00000004053b4c27 */ /* 0x000fe2000f8e00ff */
[----:B------:R-:W-:-:S13]  /*b0f0*/  PLOP3.LUT P4, PT, PT, PT, UP0, 0x80, 0x0 ;  /* 0x000000000000781c */ /* 0x000fda0003f8f008 */
[----:B------:R-:W-:-:S07]  /*b100*/  @P4 SHF.R.U32.HI R5, RZ, UR5, R59 ;  /* 0x00000005ff054c19 */ /* 0x000fce000801163b */
.L_x_11806:
[----:B------:R-:W-:Y:S05]  /*b110*/  BSYNC B0 ;  /* 0x0000000000007941 */ /* 0x000fea0003800000 */
.L_x_11804:
[----:B------:R-:W-:-:S05]  /*b120*/  IMAD R78, R5, UR9, R81 ;  /* 0x00000009054e7c24 */ /* 0x000fca000f8e0251 */
[----:B------:R-:W-:Y:S02]  /*b130*/  VIMNMX R37, R37, R78, !PT ;  /* 0x0000004e25257248 */ /* 0x000fe40007fe0100 */
[----:B------:R-:W-:-:S07]  /*b140*/  VIADDMNMX R33, R78, UR9, R33, PT ;  /* 0x000000094e217c46 */ /* 0x000fce000b800121 */
.L_x_11803:
[C---:B------:R-:W-:Y:S01]  /*b150*/  ISETP.GT.AND P1, PT, R37.reuse, 0x1, !P1 ;  /* 0x000000012500780c */ /* 0x040fe20004f24270 */
[----:B------:R-:W-:Y:S01]  /*b160*/  ULDC UR4, c[0x0][0x988] ;  /* 0x0002620000047ab9 */ /* 0x000fe20000000800 */
[----:B------:R-:W-:Y:S01]  /*b170*/  ISETP.GT.AND P6, PT, R37, 0x8, !P6 ;  /* 0x000000082500780c */ /* 0x000fe200077c4270 */
[----:B------:R-:W-:Y:S01]  /*b180*/  IMAD.U32 R59, RZ, RZ, UR37 ;  /* 0x00000025ff3b7e24 */ /* 0x000fe2000f8e00ff */
        /* <DEDUP_REMOVED lines=8> */
[----:B------:R-:W-:Y:S02]  /*b210*/  FMNMX.FTZ R3, R108, R3, !PT ;  /* 0x000000036c037209 */ /* 0x000fe40007810000 */
[----:B------:R-:W-:Y:S01]  /*b220*/  FSEL R92, R11, -INF , !P1 ;  /* 0xff8000000b5c7808 */ /* 0x000fe20004800000 */
[----:B------:R-:W-:Y:S01]  /*b230*/  IMAD.U32 R11, RZ, RZ, UR4 ;  /* 0x00000004ff0b7e24 */ /* 0x000fe2000f8e00ff */
        /* <DEDUP_REMOVED lines=55> */
[----:B------:R-:W-:Y:S01]  /*b5b0*/  ISETP.GT.AND P5, PT, R37, RZ, !P5 ;  /* 0x000000ff2500720c */ /* 0x000fe20006fa4270 */
[----:B------:R-:W0:Y:S01]  /*b5c0*/  SHFL.BFLY PT, R10, R3, 0x2, 0x1f ;  /* 0x0c401f00030a7f89 */ /* 0x000e2200000e0000 */
[C---:B------:R-:W-:Y:S02]  /*b5d0*/  ISETP.LT.OR P1, PT, R33.reuse, 0x31, P1 ;  /* 0x000000312100780c */ /* 0x040fe40000f21670 */
[----:B------:R-:W-:Y:S02]  /*b5e0*/  ISETP.LT.OR P5, PT, R33, 0x1, P5 ;  /* 0x000000012100780c */ /* 0x000fe40002fa1670 */
[----:B------:R-:W-:Y:S02]  /*b5f0*/  FSEL R82, R34, -INF , !P1 ;  /* 0xff80000022527808 */ /* 0x000fe40004800000 */
[----:B------:R-:W-:Y:S02]  /*b600*/  ISETP.NE.AND P1, PT, R93, RZ, PT ;  /* 0x000000ff5d00720c */ /* 0x000fe40003f25270 */
[----:B------:R-:W-:-:S02]  /*b610*/  FSEL R0, R0, -INF , !P5 ;  /* 0xff80000000007808 */ /* 0x000fc40006800000 */
[----:B------:R-:W-:Y:S02]  /*b620*/  ISETP.GT.AND P1, PT, R37, 0x31, !P1 ;  /* 0x000000312500780c */ /* 0x000fe40004f24270 */
[----:B------:R-:W-:Y:S02]  /*b630*/  ISETP.NE.AND P6, PT, R55, RZ, PT ;  /* 0x000000ff3700720c */ /* 0x000fe40003fc5270 */
[----:B------:R-:W-:Y:S02]  /*b640*/  ISETP.LT.OR P1, PT, R33, 0x32, P1 ;  /* 0x000000322100780c */ /* 0x000fe40000f21670 */
[----:B------:R-:W-:Y:S02]  /*b650*/  ISETP.NE.AND P4, PT, R97, RZ, PT ;  /* 0x000000ff6100720c */ /* 0x000fe40003f85270 */
[----:B------:R-:W-:Y:S02]  /*b660*/  FSEL R34, R35, -INF , !P1 ;  /* 0xff80000023227808 */ /* 0x000fe40004800000 */
[----:B------:R-:W-:-:S02]  /*b670*/  ISETP.NE.AND P1, PT, R79, RZ, PT ;  /* 0x000000ff4f00720c */ /* 0x000fc40003f25270 */
        /* <DEDUP_REMOVED lines=36> */
[----:B0-----:R-:W-:-:S02]  /*b8c0*/  FMNMX.FTZ R5, R10, R5, !PT ;  /* 0x000000050a057209 */ /* 0x001fc40007810000 */
[----:B------:R-:W-:Y:S02]  /*b8d0*/  ISETP.LT.OR P1, PT, R33, 0x4a, P1 ;  /* 0x0000004a2100780c */ /* 0x000fe40000f21670 */
[----:B------:R-:W-:Y:S01]  /*b8e0*/  FMNMX.FTZ R31, R80, R31, !PT ;  /* 0x0000001f501f7209 */ /* 0x000fe20007810000 */
[----:B------:R-:W-:Y:S01]  /*b8f0*/  FMUL.FTZ R27, R5, R11 ;  /* 0x0000000b051b7220 */ /* 0x000fe20000410000 */
[----:B------:R-:W-:Y:S02]  /*b900*/  FSEL R106, R47, -INF , !P1 ;  /* 0xff8000002f6a7808 */ /* 0x000fe40004800000 */
[----:B------:R-:W-:Y:S02]  /*b910*/  FSETP.NEU.FTZ.AND P1, PT, R5, -INF , PT ;  /* 0xff8000000500780b */ /* 0x000fe40003f3d000 */
[----:B------:R-:W-:Y:S02]  /*b920*/  ISETP.NE.AND P4, PT, R57, RZ, PT ;  /* 0x000000ff3900720c */ /* 0x000fe40003f85270 */
[----:B------:R-:W-:-:S02]  /*b930*/  FMNMX.FTZ R35, R42, R31, !PT ;  /* 0x0000001f2a237209 */ /* 0x000fc40007810000 */
[----:B------:R-:W-:Y:S02]  /*b940*/  FSEL R27, R27, RZ, P1 ;  /* 0x000000ff1b1b7208 */ /* 0x000fe40000800000 */
[----:B------:R-:W-:Y:S02]  /*b950*/  ISETP.GT.AND P1, PT, R37, 0x50, !P4 ;  /* 0x000000502500780c */ /* 0x000fe40006724270 */
[----:B------:R-:W-:Y:S01]  /*b960*/  FMNMX.FTZ R35, R44, R35, !PT ;  /* 0x000000232c237209 */ /* 0x000fe20007810000 */
[-CC-:B------:R-:W-:Y:S01]  /*b970*/  FFMA.FTZ R96, R96, R11.reuse, -R27.reuse ;  /* 0x0000000b60607223 */ /* 0x180fe2000001081b */
[----:B------:R-:W-:Y:S01]  /*b980*/  ISETP.LT.OR P1, PT, R33, 0x51, P1 ;  /* 0x000000512100780c */ /* 0x000fe20000f21670 */
[--C-:B------:R-:W-:Y:S01]  /*b990*/  FFMA.FTZ R166, R36, R11, -R27.reuse ;  /* 0x0000000b24a67223 */ /* 0x100fe2000001081b */
[----:B------:R-:W-:Y:S01]  /*b9a0*/  FMNMX.FTZ R35, R46, R35, !PT ;  /* 0x000000232e237209 */ /* 0x000fe20007810000 */
[----:B------:R0:W-:Y:S01]  /*b9b0*/  MUFU.EX2 R31, R96 ;  /* 0x00000060001f7308 */ /* 0x0001e20000000800 */
[----:B------:R-:W-:Y:S01]  /*b9c0*/  ISETP.NE.AND P4, PT, R41, RZ, PT ;  /* 0x000000ff2900720c */ /* 0x000fe20003f85270 */
[-CC-:B-----5:R-:W-:Y:S01]  /*b9d0*/  FFMA.FTZ R152, R114, R11.reuse, -R27.reuse ;  /* 0x0000000b72987223 */ /* 0x1a0fe2000001081b */
[----:B------:R-:W-:Y:S01]  /*b9e0*/  FSEL R48, R48, -INF , !P1 ;  /* 0xff80000030307808 */ /* 0x000fe20004800000 */
[-CC-:B------:R-:W-:Y:S01]  /*b9f0*/  FFMA.FTZ R112, R112, R11.reuse, -R27.reuse ;  /* 0x0000000b70707223 */ /* 0x180fe2000001081b */
[----:B------:R-:W-:Y:S01]  /*ba00*/  ISETP.GT.AND P3, PT, R37, 0x58, !P3 ;  /* 0x000000582500780c */ /* 0x000fe20005f64270 */
[--C-:B------:R-:W-:Y:S01]  /*ba10*/  FFMA.FTZ R154, R110, R11, -R27.reuse ;  /* 0x0000000b6e9a7223 */ /* 0x100fe2000001081b */
[----:B------:R-:W-:Y:S01]  /*ba20*/  ISETP.LT.OR P2, PT, R33, 0x52, P2 ;  /* 0x000000522100780c */ /* 0x000fe20001741670 */
[----:B------:R-:W-:Y:S01]  /*ba30*/  MUFU.EX2 R152, R152 ;  /* 0x0000009800987308 */ /* 0x000fe20000000800 */
[----:B------:R-:W-:Y:S01]  /*ba40*/  FMNMX.FTZ R35, R106, R35, !PT ;  /* 0x000000236a237209 */ /* 0x000fe20007810000 */
[-CC-:B------:R-:W-:Y:S01]  /*ba50*/  FFMA.FTZ R108, R108, R11.reuse, -R27.reuse ;  /* 0x0000000b6c6c7223 */ /* 0x180fe2000001081b */
[----:B------:R-:W-:Y:S01]  /*ba60*/  ISETP.GT.AND P1, PT, R37, 0x59, !P4 ;  /* 0x000000592500780c */ /* 0x000fe20006724270 */
[-CC-:B------:R-:W-:Y:S01]  /*ba70*/  FFMA.FTZ R37, R76, R11.reuse, -R27.reuse ;  /* 0x0000000b4c257223 */ /* 0x180fe2000001081b */
[----:B------:R-:W-:Y:S01]  /*ba80*/  ISETP.LT.OR P3, PT, R33, 0x59, P3 ;  /* 0x000000592100780c */ /* 0x000fe20001f61670 */
[--C-:B------:R-:W-:Y:S01]  /*ba90*/  FFMA.FTZ R156, R104, R11, -R27.reuse ;  /* 0x0000000b689c7223 */ /* 0x100fe2000001081b */
[----:B0-----:R-:W-:Y:S01]  /*baa0*/  FSEL R96, R43, -INF , !P2 ;  /* 0xff8000002b607808 */ /* 0x001fe20005000000 */
[----:B------:R-:W0:Y:S01]  /*bab0*/  MUFU.EX2 R3, R112 ;  /* 0x0000007000037308 */ /* 0x000e220000000800 */
[----:B------:R-:W-:Y:S01]  /*bac0*/  FMNMX.FTZ R35, R48, R35, !PT ;  /* 0x0000002330237209 */ /* 0x000fe20007810000 */
[-CC-:B------:R-:W-:Y:S01]  /*bad0*/  FFMA.FTZ R100, R100, R11.reuse, -R27.reuse ;  /* 0x0000000b64647223 */ /* 0x180fe2000001081b */
[----:B------:R-:W-:Y:S01]  /*bae0*/  ISETP.LT.OR P1, PT, R33, 0x5a, P1 ;  /* 0x0000005a2100780c */ /* 0x000fe20000f21670 */
[-CC-:B------:R-:W-:Y:S01]  /*baf0*/  FFMA.FTZ R158, R102, R11.reuse, -R27.reuse ;  /* 0x0000000b669e7223 */ /* 0x180fe2000001081b */
[----:B-1----:R-:W-:Y:S01]  /*bb00*/  FSEL R76, R49, -INF , !P3 ;  /* 0xff800000314c7808 */ /* 0x002fe20005800000 */
[--C-:B------:R-:W-:Y:S01]  /*bb10*/  FFMA.FTZ R174, R32, R11, -R27.reuse ;  /* 0x0000000b20ae7223 */ /* 0x100fe2000001081b */
[----:B------:R-:W-:Y:S01]  /*bb20*/  FMNMX.FTZ R35, R96, R35, !PT ;  /* 0x0000002360237209 */ /* 0x000fe20007810000 */
[----:B------:R-:W1:Y:S01]  /*bb30*/  MUFU.EX2 R154, R154 ;  /* 0x0000009a009a7308 */ /* 0x000e620000000800 */
[----:B------:R-:W-:Y:S01]  /*bb40*/  FSEL R50, R50, -INF , !P1 ;  /* 0xff80000032327808 */ /* 0x000fe20004800000 */
[--C-:B------:R-:W-:Y:S01]  /*bb50*/  FFMA.FTZ R160, R98, R11, -R27.reuse ;  /* 0x0000000b62a07223 */ /* 0x100fe2000001081b */
[----:B------:R-:W-:Y:S01]  /*bb60*/  FMNMX.FTZ R35, R76, R35, !PT ;  /* 0x000000234c237209 */ /* 0x000fe20007810000 */
[-CC-:B------:R-:W-:Y:S01]  /*bb70*/  FFMA.FTZ R162, R60, R11.reuse, -R27.reuse ;  /* 0x0000000b3ca27223 */ /* 0x180fe2000001081b */
[-CC-:B------:R-:W-:Y:S01]  /*bb80*/  FFMA.FTZ R172, R40, R11.reuse, -R27.reuse ;  /* 0x0000000b28ac7223 */ /* 0x180fe2000001081b */
[----:B------:R-:W-:Y:S01]  /*bb90*/  FFMA.FTZ R164, R54, R11, -R27 ;  /* 0x0000000b36a47223 */ /* 0x000fe2000001081b */
[----:B------:R-:W-:Y:S01]  /*bba0*/  FMNMX.FTZ R10, R50, R35, !PT ;  /* 0x00000023320a7209 */ /* 0x000fe20007810000 */
[----:B------:R-:W4:Y:S01]  /*bbb0*/  MUFU.EX2 R25, R108 ;  /* 0x0000006c00197308 */ /* 0x000f220000000800 */
[----:B0-----:R-:W-:Y:S01]  /*bbc0*/  FADD.FTZ R49, R152, R3 ;  /* 0x0000000398317221 */ /* 0x001fe20000010000 */
[-CC-:B------:R-:W-:Y:S01]  /*bbd0*/  FFMA.FTZ R35, R58, R11.reuse, -R27.reuse ;  /* 0x0000000b3a237223 */ /* 0x180fe2000001081b */
[-CC-:B------:R-:W-:Y:S01]  /*bbe0*/  FFMA.FTZ R39, R70, R11.reuse, -R27.reuse ;  /* 0x0000000b46277223 */ /* 0x180fe2000001081b */
[----:B------:R-:W0:Y:S01]  /*bbf0*/  SHFL.BFLY PT, R41, R10, 0x2, 0x1f ;  /* 0x0c401f000a297f89 */ /* 0x000e2200000e0000 */
[-CC-:B------:R-:W-:Y:S01]  /*bc00*/  FFMA.FTZ R168, R52, R11.reuse, -R27.reuse ;  /* 0x0000000b34a87223 */ /* 0x180fe2000001081b */
[-CC-:B------:R-:W-:Y:S01]  /*bc10*/  FFMA.FTZ R170, R56, R11.reuse, -R27.reuse ;  /* 0x0000000b38aa7223 */ /* 0x180fe2000001081b */
[-CC-:B------:R-:W-:Y:S01]  /*bc20*/  FFMA.FTZ R43, R66, R11.reuse, -R27.reuse ;  /* 0x0000000b422b7223 */ /* 0x180fe2000001081b */
[----:B------:R-:W2:Y:S01]  /*bc30*/  MUFU.EX2 R156, R156 ;  /* 0x0000009c009c7308 */ /* 0x000ea20000000800 */
[----:B------:R-:W-:Y:S01]  /*bc40*/  F2FP.F16.F32.PACK_AB R152, R3, R152 ;  /* 0x000000980398723e */ /* 0x000fe200000000ff */
[----:B------:R-:W-:Y:S01]  /*bc50*/  FFMA.FTZ R45, R64, R11, -R27 ;  /* 0x0000000b402d7223 */ /* 0x000fe2000001081b */
[----:B------:R-:W-:-:S05]  /*bc60*/  ISETP.NE.AND P4, PT, R59, 0x3, PT ;  /* 0x000000033b00780c */ /* 0x000fca0003f85270 */
[----:B------:R-:W3:Y:S08]  /*bc70*/  MUFU.EX2 R29, R100 ;  /* 0x00000064001d7308 */ /* 0x000ef00000000800 */
[----:B------:R-:W3:Y:S01]  /*bc80*/  MUFU.EX2 R158, R158 ;  /* 0x0000009e009e7308 */ /* 0x000ee20000000800 */
[----:B0-----:R-:W-:Y:S01]  /*bc90*/  FMNMX.FTZ R36, R10, R41, !PT ;  /* 0x000000290a247209 */ /* 0x001fe20007810000 */
[----:B------:R-:W-:-:S06]  /*bca0*/  FFMA.FTZ R41, R68, R11, -R27 ;  /* 0x0000000b44297223 */ /* 0x000fcc000001081b */
[----:B------:R-:W0:Y:S01]  /*bcb0*/  MUFU.EX2 R160, R160 ;  /* 0x000000a000a07308 */ /* 0x000e220000000800 */
[----:B------:R-:W1:Y:S07]  /*bcc0*/  SHFL.BFLY PT, R47, R36, 0x1, 0x1f ;  /* 0x0c201f00242f7f89 */ /* 0x000e6e00000e0000 */
[----:B------:R4:W0:Y:S08]  /*bcd0*/  MUFU.EX2 R33, R37 ;  /* 0x0000002500217308 */ /* 0x0008300000000800 */
[----:B------:R-:W-:Y:S01]  /*bce0*/  MUFU.EX2 R162, R162 ;  /* 0x000000a200a27308 */ /* 0x000fe20000000800 */
[-CC-:B----4-:R-:W-:Y:S01]  /*bcf0*/  FFMA.FTZ R37, R74, R11.reuse, -R27.reuse ;  /* 0x0000000b4a257223 */ /* 0x190fe2000001081b */
[----:B------:R-:W-:-:S06]  /*bd00*/  FFMA.FTZ R27, R62, R11, -R27 ;  /* 0x0000000b3e1b7223 */ /* 0x000fcc000001081b */
[----:B------:R-:W-:Y:S01]  /*bd10*/  MUFU.EX2 R35, R35 ;  /* 0x0000002300237308 */ /* 0x000fe20000000800 */
[----:B-1----:R-:W-:Y:S01]  /*bd20*/  FMNMX.FTZ R10, R36, R47, !PT ;  /* 0x0000002f240a7209 */ /* 0x002fe20007810000 */
[----:B------:R-:W-:Y:S01]  /*bd30*/  FADD.FTZ R36, R154, R49 ;  /* 0x000000319a247221 */ /* 0x000fe20000010000 */
[C---:B------:R-:W-:Y:S02]  /*bd40*/  F2FP.F16.F32.PACK_AB R154, R25.reuse, R154 ;  /* 0x0000009a199a723e */ /* 0x040fe400000000ff */
[C---:B------:R-:W-:Y:S01]  /*bd50*/  FSETP.NEU.FTZ.AND P1, PT, R10.reuse, -INF , PT ;  /* 0xff8000000a00780b */ /* 0x040fe20003f3d000 */
[----:B------:R-:W-:Y:S01]  /*bd60*/  FMUL.FTZ R47, R10, R11 ;  /* 0x0000000b0a2f7220 */ /* 0x000fe20000410000 */
[----:B------:R-:W-:Y:S01]  /*bd70*/  FADD.FTZ R49, R25, R36 ;  /* 0x0000002419317221 */ /* 0x000fe20000010000 */
[----:B------:R-:W-:Y:S03]  /*bd80*/  MUFU.EX2 R164, R164 ;  /* 0x000000a400a47308 */ /* 0x000fe60000000800 */
[----:B------:R-:W-:Y:S01]  /*bd90*/  FSEL R47, R47, RZ, P1 ;  /* 0x000000ff2f2f7208 */ /* 0x000fe20000800000 */
[----:B--2---:R-:W-:Y:S01]  /*bda0*/  FADD.FTZ R36, R156, R49 ;  /* 0x000000319c247221 */ /* 0x004fe20000010000 */
[----:B---3--:R-:W-:-:S03]  /*bdb0*/  F2FP.F16.F32.PACK_AB R156, R29, R156 ;  /* 0x0000009c1d9c723e */ /* 0x008fc600000000ff */
        /* <DEDUP_REMOVED lines=10> */
[----:B------:R-:W-:Y:S01]  /*be60*/  FADD.FTZ R51, R29, R36 ;  /* 0x000000241d337221 */ /* 0x000fe20000010000 */
[-CC-:B------:R-:W-:Y:S01]  /*be70*/  FFMA.FTZ R161, R28, R11.reuse, -R47.reuse ;  /* 0x0000000b1ca17223 */ /* 0x180fe2000001082f */
[-CC-:B------:R-:W-:Y:S01]  /*be80*/  FFMA.FTZ R28, R86, R11.reuse, -R47.reuse ;  /* 0x0000000b561c7223 */ /* 0x180fe2000001082f */
[-C--:B------:R-:W-:Y:S01]  /*be90*/  FFMA.FTZ R163, R30, R11.reuse, -R47 ;  /* 0x0000000b1ea37223 */ /* 0x080fe2000001082f */
[----:B------:R-:W1:Y:S01]  /*bea0*/  MUFU.EX2 R0, R0 ;  /* 0x0000000000007308 */ /* 0x000e620000000800 */
[----:B------:R-:W-:Y:S01]  /*beb0*/  FADD.FTZ R40, R158, R51 ;  /* 0x000000339e287221 */ /* 0x000fe20000010000 */
[-CC-:B------:R-:W-:Y:S01]  /*bec0*/  FFMA.FTZ R30, R84, R11.reuse, -R47.reuse ;  /* 0x0000000b541e7223 */ /* 0x180fe2000001082f */
[-CC-:B------:R-:W-:Y:S01]  /*bed0*/  FFMA.FTZ R165, R82, R11.reuse, -R47.reuse ;  /* 0x0000000b52a57223 */ /* 0x180fe2000001082f */
[-CC-:B------:R-:W-:Y:S01]  /*bee0*/  FFMA.FTZ R34, R34, R11.reuse, -R47.reuse ;  /* 0x0000000b22227223 */ /* 0x180fe2000001082f */
[----:B------:R-:W-:Y:S01]  /*bef0*/  FADD.FTZ R51, R31, R40 ;  /* 0x000000281f337221 */ /* 0x000fe20000010000 */
[-CC-:B------:R-:W-:Y:S01]  /*bf00*/  FFMA.FTZ R36, R80, R11.reuse, -R47.reuse ;  /* 0x0000000b50247223 */ /* 0x180fe2000001082f */
[-C--:B------:R-:W-:Y:S01]  /*bf10*/  FFMA.FTZ R169, R42, R11.reuse, -R47 ;  /* 0x0000000b2aa97223 */ /* 0x080fe2000001082f */
[----:B------:R-:W2:Y:S01]  /*bf20*/  MUFU.EX2 R155, R155 ;  /* 0x0000009b009b7308 */ /* 0x000ea20000000800 */
[----:B0-----:R-:W-:Y:S01]  /*bf30*/  FADD.FTZ R40, R160, R51 ;  /* 0x00000033a0287221 */ /* 0x001fe20000010000 */
[-CC-:B------:R-:W-:Y:S01]  /*bf40*/  FFMA.FTZ R44, R44, R11.reuse, -R47.reuse ;  /* 0x0000000b2c2c7223 */ /* 0x180fe2000001082f */
[-CC-:B------:R-:W-:Y:S01]  /*bf50*/  FFMA.FTZ R46, R46, R11.reuse, -R47.reuse ;  /* 0x0000000b2e2e7223 */ /* 0x180fe2000001082f */
[-CC-:B------:R-:W-:Y:S01]  /*bf60*/  FFMA.FTZ R106, R106, R11.reuse, -R47.reuse ;  /* 0x0000000b6a6a7223 */ /* 0x180fe2000001082f */
[----:B------:R-:W-:Y:S01]  /*bf70*/  FADD.FTZ R51, R33, R40 ;  /* 0x0000002821337221 */ /* 0x000fe20000010000 */
[-CC-:B------:R-:W-:Y:S01]  /*bf80*/  FFMA.FTZ R48, R48, R11.reuse, -R47.reuse ;  /* 0x0000000b30307223 */ /* 0x180fe2000001082f */
[-C--:B------:R-:W-:Y:S01]  /*bf90*/  FFMA.FTZ R96, R96, R11.reuse, -R47 ;  /* 0x0000000b60607223 */ /* 0x080fe2000001082f */
[----:B------:R-:W0:Y:S01]  /*bfa0*/  MUFU.EX2 R32, R32 ;  /* 0x0000002000207308 */ /* 0x000e220000000800 */
[----:B-1----:R-:W-:Y:S01]  /*bfb0*/  FADD.FTZ R38, R153, R0 ;  /* 0x0000000099267221 */ /* 0x002fe20000010000 */
[----:B------:R-:W-:Y:S01]  /*bfc0*/  FADD.FTZ R40, R162, R51 ;  /* 0x00000033a2287221 */ /* 0x000fe20000010000 */
[-CC-:B------:R-:W-:Y:S01]  /*bfd0*/  FFMA.FTZ R76, R76, R11.reuse, -R47.reuse ;  /* 0x0000000b4c4c7223 */ /* 0x180fe2000001082f */
[----:B------:R-:W-:Y:S01]  /*bfe0*/  FFMA.FTZ R47, R50, R11, -R47 ;  /* 0x0000000b322f7223 */ /* 0x000fe2000001082f */
[----:B------:R-:W-:Y:S01]  /*bff0*/  F2FP.F16.F32.PACK_AB R153, R0, R153 ;  /* 0x000000990099723e */ /* 0x000fe200000000ff */
[----:B------:R-:W-:Y:S01]  /*c000*/  FADD.FTZ R51, R35, R40 ;  /* 0x0000002823337221 */ /* 0x000fe20000010000 */
[----:B------:R-:W-:Y:S01]  /*c010*/  F2FP.F16.F32.PACK_AB R158, R31, R158 ;  /* 0x0000009e1f9e723e */ /* 0x000fe200000000ff */
[----:B------:R-:W1:Y:S01]  /*c020*/  MUFU.EX2 R157, R157 ;  /* 0x0000009d009d7308 */ /* 0x000e620000000800 */
[----:B--2---:R-:W-:Y:S01]  /*c030*/  FADD.FTZ R49, R155, R38 ;  /* 0x000000269b317221 */ /* 0x004fe20000010000 */
[----:B------:R-:W-:Y:S01]  /*c040*/  FADD.FTZ R40, R164, R51 ;  /* 0x00000033a4287221 */ /* 0x000fe20000010000 */
[----:B------:R-:W-:-:S02]  /*c050*/  F2FP.F16.F32.PACK_AB R160, R33, R160 ;  /* 0x000000a021a0723e */ /* 0x000fc400000000ff */
[----:B------:R-:W-:-:S03]  /*c060*/  F2FP.F16.F32.PACK_AB R162, R35, R162 ;  /* 0x000000a223a2723e */ /* 0x000fc600000000ff */
        /* <DEDUP_REMOVED lines=80> */
[----:B------:R-:W-:Y:S01]  /*c570*/  BPT.TRAP 0x1 ;  /* 0x000000040000795c */ /* 0x000fe20000300000 */
.L_x_11807:
[----:B------:R0:W1:Y:S01]  /*c580*/  SYNCS.PHASECHK.TRANS64.TRYWAIT P1, [R4+URZ+0x22850], R73 ;  /* 0x02285049040075a7 */ /* 0x000062000802017f */
[----:B------:R-:W-:Y:S05]  /*c590*/  @!P4 BRA `(.L_x_11808) ;  /* 0x000000000004c947 */ /* 0x000fea0003800000 */
[----:B------:R-:W-:Y:S01]  /*c5a0*/  BPT.TRAP 0x1 ;  /* 0x000000040000795c */ /* 0x000fe20000300000 */
.L_x_11808:
[----:B------:R-:W-:Y:S04]  /*c5b0*/  BSSY B0, `(.L_x_11809) ;  /* 0x0000004000007945 */ /* 0x000fe80003800000 */
[----:B-1----:R-:W-:Y:S05]  /*c5c0*/  @P1 BRA `(.L_x_11810) ;  /* 0x0000000000081947 */ /* 0x002fea0003800000 */
[----:B------:R-:W1:Y:S02]  /*c5d0*/  SYNCS.PHASECHK.TRANS64.TRYWAIT P1, [R4+URZ+0x22850], R73 ;  /* 0x02285049040075a7 */ /* 0x000e64000802017f */
[----:B-1----:R-:W-:Y:S05]  /*c5e0*/  @!P1 BRA `(.L_x_11811) ;  /* 0x0000019000a49947 */ /* 0x002fea0003800000 */
.L_x_11810:
[----:B------:R-:W-:Y:S05]  /*c5f0*/  BSYNC B0 ;  /* 0x0000000000007941 */ /* 0x000fea0003800000 */
.L_x_11809:
[----:B------:R-:W-:Y:S05]  /*c600*/  WARPSYNC.ALL ;  /* 0x0000000000007948 */ /* 0x000fea0003800000 */
[----:B------:R-:W2:Y:S01]  /*c610*/  LDC R24, c[0x0][0x448] ;  /* 0x00011200ff187b82 */ /* 0x000ea20000000800 */
[----:B------:R-:W-:Y:S01]  /*c620*/  R2UR UR4, R19 ;  /* 0x00000000130472ca */ /* 0x000fe200000e0000 */
[----:B------:R-:W-:Y:S01]  /*c630*/  IMAD.MOV.U32 R27, RZ, RZ, 0xc00 ;  /* 0x00000c00ff1b7424 */ /* 0x000fe200078e00ff */
[----:B------:R-:W-:Y:S01]  /*c640*/  UISETP.NE.AND UP0, UPT, UR40, URZ, UPT ;  /* 0x0000003f2800728c */ /* 0x000fe2000bf05270 */
[----:B------:R-:W-:Y:S02]  /*c650*/  IMAD.MOV.U32 R177, RZ, RZ, R209 ;  /* 0x000000ffffb17224 */ /* 0x000fe400078e00d1 */
[----:B------:R-:W-:-:S02]  /*c660*/  IMAD.MOV.U32 R29, RZ, RZ, 0x40000040 ;  /* 0x40000040ff1d7424 */ /* 0x000fc400078e00ff */
[----:B------:R-:W-:Y:S02]  /*c670*/  IMAD.MOV.U32 R31, RZ, RZ, 0x40000040 ;  /* 0x40000040ff1f7424 */ /* 0x000fe400078e00ff */
[----:B01----:R-:W-:Y:S01]  /*c680*/  @!P0 VIADD R4, R4, 0x22860 ;  /* 0x0002286004048836 */ /* 0x003fe20000000000 */
[C---:B------:R-:W-:Y:S02]  /*c690*/  R2UR UR11, R29.reuse ;  /* 0x000000001d0b72ca */ /* 0x040fe400000e0000 */
[----:B------:R-:W-:Y:S01]  /*c6a0*/  R2UR UR19, R29 ;  /* 0x000000001d1372ca */ /* 0x000fe200000e0000 */
[----:B------:R-:W-:Y:S01]  /*c6b0*/  UIADD3 UR4, UR4, 0x400, URZ ;  /* 0x0000040004047890 */ /* 0x000fe2000fffe03f */
[----:B------:R-:W-:Y:S02]  /*c6c0*/  R2UR UR23, R31 ;  /* 0x000000001f1772ca */ /* 0x000fe400000e0000 */
[----:B------:R-:W-:Y:S01]  /*c6d0*/  @!P0 PRMT R4, RZ, 0x654, R4 ;  /* 0x00000654ff048816 */ /* 0x000fe20000000004 */
[----:B------:R-:W-:-:S04]  /*c6e0*/  USHF.R.U32.HI UR4, URZ, 0x4, UR4 ;  /* 0x000000043f047899 */ /* 0x000fc80008011604 */
[----:B------:R-:W-:Y:S01]  /*c6f0*/  ULOP3.LUT UR4, UR4, 0x3fff, URZ, 0xc0, !UPT ;  /* 0x00003fff04047892 */ /* 0x000fe2000f8ec03f */
[----:B------:R0:W-:Y:S01]  /*c700*/  BAR.SYNC.DEFER_BLOCKING R72, 0x100 ;  /* 0x000400480000751d */ /* 0x0001e20000010000 */
[----:B--2---:R-:W-:Y:S02]  /*c710*/  ISETP.NE.AND P1, PT, R24, 0x1, PT ;  /* 0x000000011800780c */ /* 0x004fe40003f25270 */
[----:B------:R-:W-:-:S06]  /*c720*/  ULOP3.LUT UR42, UR4, 0x3000000, URZ, 0xfc, !UPT ;  /* 0x03000000042a7892 */ /* 0x000fcc000f8efc3f */
[----:B------:R-:W-:Y:S02]  /*c730*/  IMAD R24, R2, R27, UR42 ;  /* 0x0000002a02187e24 */ /* 0x000fe4000f8e021b */
[----:B------:R-:W-:Y:S02]  /*c740*/  IMAD.MOV.U32 R27, RZ, RZ, 0x40000040 ;  /* 0x40000040ff1b7424 */ /* 0x000fe400078e00ff */
[C---:B------:R-:W-:Y:S01]  /*c750*/  VIADD R28, R24.reuse, 0x80 ;  /* 0x00000080181c7836 */ /* 0x040fe20000000000 */
[----:B------:R-:W1:Y:S01]  /*c760*/  @P1 LDC R26, c[0x0][0x44c] ;  /* 0x00011300ff1a1b82 */ /* 0x000e620000000800 */
[C---:B------:R-:W-:Y:S01]  /*c770*/  R2UR UR6, R24.reuse ;  /* 0x00000000180672ca */ /* 0x040fe200000e0000 */
[----:B------:R-:W-:Y:S01]  /*c780*/  VIADD R30, R24, 0x200 ;  /* 0x00000200181e7836 */ /* 0x000fe20000000000 */
[----:B------:R-:W-:Y:S02]  /*c790*/  R2UR UR15, R27 ;  /* 0x000000001b0f72ca */ /* 0x000fe400000e0000 */
[----:B------:R-:W-:Y:S01]  /*c7a0*/  R2UR UR10, R28 ;  /* 0x000000001c0a72ca */ /* 0x000fe200000e0000 */
[----:B------:R-:W-:Y:S01]  /*c7b0*/  VIADD R28, R24, 0x180 ;  /* 0x00000180181c7836 */ /* 0x000fe20000000000 */
[----:B------:R-:W-:Y:S01]  /*c7c0*/  R2UR UR22, R30 ;  /* 0x000000001e1672ca */ /* 0x000fe200000e0000 */
[----:B------:R-:W2:Y:S03]  /*c7d0*/  @P1 LDC R25, c[0x0][0x450] ;  /* 0x00011400ff191b82 */ /* 0x000ea60000000800 */
[----:B------:R-:W-:Y:S01]  /*c7e0*/  R2UR UR18, R28 ;  /* 0x000000001c1272ca */ /* 0x000fe200000e0000 */
[----:B-1----:R-:W-:-:S05]  /*c7f0*/  @P1 IMAD.HI.U32 R26, R209, R26, RZ ;  /* 0x0000001ad11a1227 */ /* 0x002fca00078e00ff */
[----:B--2---:R-:W-:Y:S01]  /*c800*/  @P1 SHF.R.U32.HI R177, RZ, R25, R26 ;  /* 0x00000019ffb11219 */ /* 0x004fe2000001161a */
[----:B------:R-:W-:Y:S01]  /*c810*/  IMAD.MOV.U32 R25, RZ, RZ, 0x40000040 ;  /* 0x40000040ff197424 */ /* 0x000fe200078e00ff */
[----:B------:R-:W-:Y:S01]  /*c820*/  PLOP3.LUT P1, PT, PT, PT, UP0, 0x40, 0x0 ;  /* 0x000000000000781c */ /* 0x000fe20003f2e808 */
[C---:B------:R-:W-:Y:S02]  /*c830*/  VIADD R26, R24.reuse, 0x100 ;  /* 0x00000100181a7836 */ /* 0x040fe40000000000 */
[----:B------:R-:W-:Y:S01]  /*c840*/  VIADD R24, R24, 0x280 ;  /* 0x0000028018187836 */ /* 0x000fe20000000000 */
[----:B------:R-:W-:Y:S02]  /*c850*/  R2UR UR7, R25 ;  /* 0x00000000190772ca */ /* 0x000fe400000e0000 */
[----:B------:R-:W-:Y:S02]  /*c860*/  R2UR UR14, R26 ;  /* 0x000000001a0e72ca */ /* 0x000fe400000e0000 */
[----:B------:R-:W-:-:S02]  /*c870*/  R2UR UR26, R24 ;  /* 0x00000000181a72ca */ /* 0x000fc400000e0000 */
[----:B------:R-:W-:Y:S02]  /*c880*/  R2UR UR27, R25 ;  /* 0x00000000191b72ca */ /* 0x000fe400000e0000 */
[----:B0-----:R-:W-:-:S06]  /*c890*/  WARPGROUP.ARRIVE ;  /* 0x00000000000079c5 */ /* 0x001fcc0000000000 */
[----:B------:R-:W-:Y:S03]  /*c8a0*/  HGMMA.64x256x16.F32 R24, R152, gdesc[UR4].tnspB, RZ, !UPT, gsb0 ;  /* 0x43e0000498187df0 */ /* 0x000fe6000c0008ff */
[----:B------:R-:W-:Y:S02]  /*c8b0*/  WARPGROUP.DEPBAR.LE gsb0, 0x0 ;  /* 0x00008000000079c5 */ /* 0x000fe40000010000 */
[----:B------:R-:W-:Y:S01]  /*c8c0*/  WARPGROUP.ARRIVE ;  /* 0x00000000000079c5 */ /* 0x000fe20000000000 */
[----:B------:R-:W-:-:S15]  /*c8d0*/  IADD3 R152, R177, R204, -R203 ;  /* 0x000000ccb1987210 */ /* 0x000fde0007ffe8cb */
[----:B------:R-:W-:-:S07]  /*c8e0*/  NOP ;  /* 0x0000000000007918 */ /* 0x000fce0000000000 */
[----:B------:R-:W-:Y:S01]  /*c8f0*/  HGMMA.64x256x16.F32 R24, R156, gdesc[UR8].tnspB, R24, gsb0 ;  /* 0x43e000089c187df0 */ /* 0x000fe20008000818 */
[----:B------:R-:W-:Y:S02]  /*c900*/  VIADD R153, R152, UR8 ;  /* 0x0000000898997c36 */ /* 0x000fe40008000000 */
        /* <DEDUP_REMOVED lines=32> */
.L_x_11814:
[----:B------:R-:W-:-:S06]  /*cb10*/  UISETP.NE.AND UP0, UPT, UR9, 0x1, UPT ;  /* 0x000000010900788c */ /* 0x000fcc000bf05270 */
[----:B------:R-:W-:-:S05]  /*cb20*/  PLOP3.LUT P1, PT, PT, PT, UP0, 0x80, 0x0 ;  /* 0x000000000000781c */ /* 0x000fca0003f2f008 */
[----:B------:R-:W-:-:S08]  /*cb30*/  @UP0 ULDC.64 UR4, c[0x0][0x9e8] ;  /* 0x00027a0000040ab9 */ /* 0x000fd00000000a00 */
[----:B------:R-:W-:-:S05]  /*cb40*/  @P1 IMAD.HI.U32 R152, R154, UR4, RZ ;  /* 0x000000049a981c27 */ /* 0x000fca000f8e00ff */
[----:B------:R-:W-:-:S07]  /*cb50*/  @P1 SHF.R.U32.HI R154, RZ, UR5, R152 ;  /* 0x00000005ff9a1c19 */ /* 0x000fce0008011698 */
.L_x_11815:
[----:B------:R-:W-:Y:S05]  /*cb60*/  BSYNC B0 ;  /* 0x0000000000007941 */ /* 0x000fea0003800000 */
.L_x_11813:
[----:B------:R-:W-:-:S04]  /*cb70*/  IMAD.U32 R152, RZ, RZ, UR9 ;  /* 0x00000009ff987e24 */ /* 0x000fc8000f8e00ff */
[----:B------:R-:W-:-:S05]  /*cb80*/  IMAD R152, R154, R152, UR9 ;  /* 0x000000099a987e24 */ /* 0x000fca000f8e0298 */
[----:B------:R-:W-:-:S07]  /*cb90*/  VIMNMX R153, R153, R152, PT ;  /* 0x0000009899997248 */ /* 0x000fce0003fe0100 */
.L_x_11812:
[----:B------:R-:W-:Y:S01]  /*cba0*/  IMAD.HI R153, R153, 0x2aaaaaab, RZ ;  /* 0x2aaaaaab99997827 */ /* 0x000fe200078e02ff */
[----:B------:R-:W-:Y:S01]  /*cbb0*/  ULDC UR52, c[0x0][0x9e4] ;  /* 0x0002790000347ab9 */ /* 0x000fe20000000800 */
[----:B------:R-:W-:Y:S01]  /*cbc0*/  ULDC UR49, c[0x0][0x9e4] ;  /* 0x0002790000317ab9 */ /* 0x000fe20000000800 */
[----:B------:R-:W-:Y:S01]  /*cbd0*/  ULDC UR54, c[0x0][0x9d8] ;  /* 0x0002760000367ab9 */ /* 0x000fe20000000800 */
[----:B------:R-:W-:Y:S01]  /*cbe0*/  ULDC UR57, c[0x0][0x9d8] ;  /* 0x0002760000397ab9 */ /* 0x000fe20000000800 */
[----:B------:R-:W-:Y:S01]  /*cbf0*/  SHF.R.U32.HI R152, RZ, 0x1f, R153 ;  /* 0x0000001fff987819 */ /* 0x000fe20000011699 */
[----:B------:R-:W-:Y:S01]  /*cc00*/  ULDC UR55, c[0x0][0x9d8] ;  /* 0x0002760000377ab9 */ /* 0x000fe20000000800 */
[----:B------:R-:W-:Y:S01]  /*cc10*/  ULDC UR48, c[0x0][0x988] ;  /* 0x0002620000307ab9 */ /* 0x000fe20000000800 */
[----:B------:R-:W-:Y:S01]  /*cc20*/  ULDC UR51, c[0x0][0x988] ;  /* 0x0002620000337ab9 */ /* 0x000fe20000000800 */
[----:B------:R-:W-:Y:S01]  /*cc30*/  LEA.HI.SX32 R152, R153, R152, 0x1c ;  /* 0x0000009899987211 */ /* 0x000fe200078fe2ff */
[----:B------:R-:W-:Y:S01]  /*cc40*/  ULDC UR50, c[0x0][0x988] ;  /* 0x0002620000327ab9 */ /* 0x000fe20000000800 */
[----:B------:R-:W-:Y:S01]  /*cc50*/  ULDC UR56, c[0x0][0x9e0] ;  /* 0x0002780000387ab9 */ /* 0x000fe20000000800 */
[----:B------:R-:W-:Y:S01]  /*cc60*/  ULDC UR53, c[0x0][0x9e0] ;  /* 0x0002780000357ab9 */ /* 0x000fe20000000800 */
[----:B------:R-:W-:-:S04]  /*cc70*/  VIMNMX R213, R219, R152, !PT ;  /* 0x00000098dbd57248 */ /* 0x000fc80007fe0100 */
[----:B------:R-:W-:-:S13]  /*cc80*/  ISETP.GE.AND P1, PT, R4, R213, PT ;  /* 0x000000d50400720c */ /* 0x000fda0003f26270 */
[----:B------:R-:W-:Y:S05]  /*cc90*/  @!P1 BRA `(.L_x_11816) ;  /* 0x0000003400f09947 */ /* 0x000fea0003800000 */
.L_x_11834:
[----:B------:R-:W-:Y:S01]  /*cca0*/  IMAD.U32 R20, RZ, RZ, UR37 ;  /* 0x00000025ff147e24 */ /* 0x000fe2000f8e00ff */
[----:B------:R-:W-:Y:S05]  /*ccb0*/  YIELD ;  /* 0x0000000000007946 */ /* 0x000fea0003800000 */
[----:B------:R-:W-:Y:S01]  /*ccc0*/  ISETP.NE.AND P2, PT, R20, 0x3, PT ;  /* 0x000000031400780c */ /* 0x000fe20003f45270 */
[----:B------:R-:W-:-:S05]  /*ccd0*/  VIADD R2, R2, 0x1 ;  /* 0x0000000102027836 */ /* 0x000fca0000000000 */
[----:B------:R-:W-:-:S04]  /*cce0*/  ISETP.NE.AND P1, PT, R2, 0x2, PT ;  /* 0x000000020200780c */ /* 0x000fc80003f25270 */
[----:B------:R-:W-:Y:S02]  /*ccf0*/  SEL R11, RZ, 0x1, P1 ;  /* 0x00000001ff0b7807 */ /* 0x000fe40000800000 */
[----:B------:R-:W-:Y:S02]  /*cd00*/  SEL R2, R2, RZ, P1 ;  /* 0x000000ff02027207 */ /* 0x000fe40000800000 */
[----:B------:R-:W-:Y:S01]  /*cd10*/  LOP3.LUT R202, R202, R11, RZ, 0x3c, !PT ;  /* 0x0000000bcaca7212 */ /* 0x000fe200078e3cff */
[----:B0-----:R-:W-:Y:S06]  /*cd20*/  @!P2 BRA `(.L_x_11817) ;  /* 0x000000000004a947 */ /* 0x001fec0003800000 */
[----:B------:R-:W-:Y:S01]  /*cd30*/  BPT.TRAP 0x1 ;  /* 0x000000040000795c */ /* 0x000fe20000300000 */
.L_x_11817:
[----:B------:R-:W-:Y:S01]  /*cd40*/  IMAD R212, R2, 0x8, R19 ;  /* 0x0000000802d47824 */ /* 0x000fe200078e0213 */
[----:B------:R-:W-:-:S04]  /*cd50*/  SHF.L.U32 R211, R202, 0x1f, RZ ;  /* 0x0000001fcad37819 */ /* 0x000fc800000006ff */
[----:B------:R0:W1:Y:S01]  /*cd60*/  SYNCS.PHASECHK.TRANS64.TRYWAIT P1, [R212+URZ+0x22830], R211 ;  /* 0x022830d3d40075a7 */ /* 0x000062000802017f */
[----:B------:R-:W-:Y:S05]  /*cd70*/  @!P2 BRA `(.L_x_11818) ;  /* 0x000000000004a947 */ /* 0x000fea0003800000 */
[----:B------:R-:W-:Y:S01]  /*cd80*/  BPT.TRAP 0x1 ;  /* 0x000000040000795c */ /* 0x000fe20000300000 */
.L_x_11818:
[----:B------:R-:W-:Y:S02]  /*cd90*/  IMAD R214, R2, 0x300, R21 ;  /* 0x0000030002d67824 */ /* 0x000fe400078e0215 */
[----:B------:R-:W-:Y:S01]  /*cda0*/  IMAD.MOV.U32 R215, RZ, RZ, 0x40000040 ;  /* 0x40000040ffd77424 */ /* 0x000fe200078e00ff */
[----:B-1----:R-:W-:Y:S06]  /*cdb0*/  @P1 BRA `(.L_x_11819) ;  /* 0x0000000000081947 */ /* 0x002fec0003800000 */
[----:B------:R-:W1:Y:S02]  /*cdc0*/  SYNCS.PHASECHK.TRANS64.TRYWAIT P1, [R212+URZ+0x22830], R211 ;  /* 0x022830d3d40075a7 */ /* 0x000e64000802017f */
[----:B-1----:R-:W-:Y:S05]  /*cdd0*/  @!P1 BRA `(.L_x_11820) ;  /* 0x0000018800bc9947 */ /* 0x002fea0003800000 */
.L_x_11819:
[----:B------:R-:W-:Y:S05]  /*cde0*/  WARPSYNC.ALL ;  /* 0x0000000000007948 */ /* 0x000fea0003800000 */
        /* <DEDUP_REMOVED lines=8> */
[----:B------:R-:W2:Y:S01]  /*ce70*/  LDC R11, c[0x0][0x448] ;  /* 0x00011200ff0b7b82 */ /* 0x000ea20000000800 */
[----:B------:R-:W3:Y:S01]  /*ce80*/  S2R R228, SR_TID.X ;  /* 0x0000000000e47919 */ /* 0x000ee20000002100 */
[----:B------:R-:W-:-:S09]  /*ce90*/  UISETP.NE.AND UP0, UPT, UR40, URZ, UPT ;  /* 0x0000003f2800728c */ /* 0x000fd2000bf05270 */
[----:B------:R-:W-:Y:S01]  /*cea0*/  HGMMA.64x96x16.F32 R152, gdesc[UR4], RZ, !UPT, gsb0 ;  /* 0x01600000049879f0 */ /* 0x000fe2000c0008ff */
[----:B------:R-:W-:Y:S01]  /*ceb0*/  R2UR UR6, R216 ;  /* 0x00000000d80672ca */ /* 0x000fe200000e0000 */
[----:B------:R-:W-:Y:S01]  /*cec0*/  VIADD R216, R214, 0x4 ;  /* 0x00000004d6d87836 */ /* 0x000fe20000000000 */
[----:B------:R-:W-:Y:S01]  /*ced0*/  R2UR UR7, R217 ;  /* 0x00000000d90772ca */ /* 0x000fe200000e0000 */
[----:B------:R-:W-:Y:S01]  /*cee0*/  IMAD.MOV.U32 R217, RZ, RZ, 0x40000040 ;  /* 0x40000040ffd97424 */ /* 0x000fe200078e00ff */
[----:B------:R-:W-:Y:S01]  /*cef0*/  R2UR UR4, R14 ;  /* 0x000000000e0472ca */ /* 0x000fe200000e0000 */
[----:B------:R-:W-:Y:S01]  /*cf00*/  VIADD R214, R214, 0x6 ;  /* 0x00000006d6d67836 */ /* 0x000fe20000000000 */
[----:B------:R-:W-:Y:S02]  /*cf10*/  R2UR UR5, R15 ;  /* 0x000000000f0572ca */ /* 0x000fe400000e0000 */
[----:B--2---:R-:W-:Y:S01]  /*cf20*/  ISETP.NE.AND P1, PT, R11, 0x1, PT ;  /* 0x000000010b00780c */ /* 0x004fe20003f25270 */
[----:B------:R-:W-:Y:S01]  /*cf30*/  IMAD.IADD R11, R210, 0x1, R209 ;  /* 0x00000001d20b7824 */ /* 0x000fe200078e02d1 */
[----:B---3--:R-:W-:-:S11]  /*cf40*/  SHF.R.U32.HI R228, RZ, 0x7, R228 ;  /* 0x00000007ffe47819 */ /* 0x008fd600000116e4 */
[----:B------:R-:W2:Y:S01]  /*cf50*/  @P1 LDC R20, c[0x0][0x450] ;  /* 0x00011400ff141b82 */ /* 0x000ea20000000800 */
        /* <DEDUP_REMOVED lines=11> */
[----:B------:R-:W-:Y:S01]  /*d010*/  R2UR UR7, R215 ;  /* 0x00000000d70772ca */ /* 0x000fe200000e0000 */
[----:B------:R-:W3:Y:S01]  /*d020*/  @P1 LDC R214, c[0x0][0x44c] ;  /* 0x00011300ffd61b82 */ /* 0x000ee20000000800 */
[----:B------:R-:W-:Y:S02]  /*d030*/  R2UR UR4, R8 ;  /* 0x00000000080472ca */ /* 0x000fe400000e0000 */
[----:B------:R-:W-:Y:S01]  /*d040*/  R2UR UR5, R9 ;  /* 0x00000000090572ca */ /* 0x000fe200000e0000 */
[----:B---3--:R-:W-:-:S05]  /*d050*/  @P1 IMAD.HI.U32 R214, R11, R214, RZ ;  /* 0x000000d60bd61227 */ /* 0x008fca00078e00ff */
[----:B--2---:R-:W-:Y:S02]  /*d060*/  @P1 SHF.R.U32.HI R11, RZ, R20, R214 ;  /* 0x00000014ff0b1219 */ /* 0x004fe400000116d6 */
[----:B------:R-:W-:Y:S02]  /*d070*/  PLOP3.LUT P1, PT, PT, PT, UP0, 0x40, 0x0 ;  /* 0x000000000000781c */ /* 0x000fe40003f2e808 */
[----:B------:R-:W-:Y:S01]  /*d080*/  IADD3 R20, -R228, 0xb, RZ ;  /* 0x0000000be4147810 */ /* 0x000fe20007ffe1ff */
[----:B------:R-:W2:Y:S01]  /*d090*/  SHFL.IDX PT, R229, R11, RZ, 0x1c1f ;  /* 0x001c1fff0be57589 */ /* 0x000ea200000e0000 */
        /* <DEDUP_REMOVED lines=53> */
[----:B------:R-:W-:Y:S01]  /*d3f0*/  IADD3 R199, -R205, 0x1, R194 ;  /* 0x00000001cdc77810 */ /* 0x000fe20007ffe1c2 */
[----:B------:R-:W3:Y:S01]  /*d400*/  MUFU.TANH R152, R152 ;  /* 0x0000009800987308 */ /* 0x000ee20000002400 */
[----:B------:R-:W-:-:S02]  /*d410*/  @!P0 VIADD R166, R212, 0x22840 ;  /* 0x00022840d4a68836 */ /* 0x000fc40000000000 */
[----:B------:R-:W-:-:S03]  /*d420*/  IADD3 R199, -R203, R199, R204 ;  /* 0x000000c7cbc77210 */ /* 0x000fc60007ffe1cc */
        /* <DEDUP_REMOVED lines=67> */
.L_x_11823:
[----:B------:R-:W-:-:S05]  /*d860*/  IMAD.U32 R235, RZ, RZ, UR52 ;  /* 0x00000034ffeb7e24 */ /* 0x000fca000f8e00ff */
[----:B------:R-:W-:-:S13]  /*d870*/  ISETP.NE.AND P1, PT, R235, 0x1, PT ;  /* 0x00000001eb00780c */ /* 0x000fda0003f25270 */
[----:B------:R-:W2:Y:S02]  /*d880*/  @P1 LDC.64 R166, c[0x0][0x9e8] ;  /* 0x00027a00ffa61b82 */ /* 0x000ea40000000a00 */
[----:B--2---:R-:W-:-:S05]  /*d890*/  @P1 IMAD.HI.U32 R166, R229, R166, RZ ;  /* 0x000000a6e5a61227 */ /* 0x004fca00078e00ff */
[----:B------:R-:W-:-:S07]  /*d8a0*/  @P1 SHF.R.U32.HI R229, RZ, R167, R166 ;  /* 0x000000a7ffe51219 */ /* 0x000fce00000116a6 */
.L_x_11824:
[----:B------:R-:W-:Y:S05]  /*d8b0*/  BSYNC B0 ;  /* 0x0000000000007941 */ /* 0x000fea0003800000 */
.L_x_11822:
[----:B------:R-:W-:-:S04]  /*d8c0*/  IMAD.IADD R166, R194, 0x1, -R205 ;  /* 0x00000001c2a67824 */ /* 0x000fc800078e0acd */
[----:B------:R-:W-:-:S05]  /*d8d0*/  IMAD R166, R229, R235, R166 ;  /* 0x000000ebe5a67224 */ /* 0x000fca00078e02a6 */
[----:B------:R-:W-:Y:S02]  /*d8e0*/  VIADDMNMX R198, R166, R235, R198, PT ;  /* 0x000000eba6c67246 */ /* 0x000fe400038001c6 */
[----:B------:R-:W-:-:S07]  /*d8f0*/  VIMNMX R197, R197, R166, !PT ;  /* 0x000000a6c5c57248 */ /* 0x000fce0007fe0100 */
.L_x_11821:
[----:B------:R-:W-:Y:S01]  /*d900*/  ISETP.GE.AND P1, PT, R194, 0x1, PT ;  /* 0x00000001c200780c */ /* 0x000fe20003f26270 */
[----:B------:R-:W2:Y:S01]  /*d910*/  SHFL.IDX PT, R11, R11, 0x1, 0x1c1f ;  /* 0x003c1f000b0b7f89 */ /* 0x000ea200000e0000 */
[----:B------:R-:W-:Y:S01]  /*d920*/  LOP3.LUT R18, R18, 0xfffbffff, RZ, 0xc0, !PT ;  /* 0xfffbffff12127812 */ /* 0x000fe200078ec0ff */
[----:B------:R-:W-:Y:S01]  /*d930*/  UISETP.NE.AND UP0, UPT, UR40, URZ, UPT ;  /* 0x0000003f2800728c */ /* 0x000fe2000bf05270 */
[----:B------:R-:W-:-:S09]  /*d940*/  ISETP.GE.AND P3, PT, R194, 0x9, PT ;  /* 0x00000009c200780c */ /* 0x000fd20003f66270 */
[----:B------:R-:W-:Y:S02]  /*d950*/  @P1 LOP3.LUT R18, R18, 0x40000, RZ, 0xfc, !PT ;  /* 0x0004000012121812 */ /* 0x000fe400078efcff */
[----:B------:R-:W-:Y:S02]  /*d960*/  ISETP.GT.AND P1, PT, R197, RZ, !P1 ;  /* 0x000000ffc500720c */ /* 0x000fe40004f24270 */
[----:B------:R-:W-:Y:S02]  /*d970*/  LOP3.LUT R18, R18, 0xfffffffd, RZ, 0xc0, !PT ;  /* 0xfffffffd12127812 */ /* 0x000fe400078ec0ff */
[----:B------:R-:W-:Y:S02]  /*d980*/  ISETP.LT.OR P2, PT, R198, 0x1, P1 ;  /* 0x00000001c600780c */ /* 0x000fe40000f41670 */
[----:B------:R-:W-:Y:S02]  /*d990*/  ISETP.GE.AND P1, PT, R194, 0x2, PT ;  /* 0x00000002c200780c */ /* 0x000fe40003f26270 */
[----:B------:R-:W-:-:S02]  /*d9a0*/  FSEL R152, R152, -INF , !P2 ;  /* 0xff80000098987808 */ /* 0x000fc40005000000 */
[----:B------:R-:W-:Y:S01]  /*d9b0*/  ISETP.GT.AND P2, PT, R197, 0x1, !P1 ;  /* 0x00000001c500780c */ /* 0x000fe20004f44270 */
[--C-:B--2---:R-:W-:Y:S01]  /*d9c0*/  IMAD.IADD R228, R228, 0x1, R11.reuse ;  /* 0x00000001e4e47824 */ /* 0x104fe200078e020b */
[----:B------:R-:W-:Y:S01]  /*d9d0*/  @P3 LOP3.LUT R18, R18, 0x2, RZ, 0xfc, !PT ;  /* 0x0000000212123812 */ /* 0x000fe200078efcff */
[----:B------:R-:W-:Y:S01]  /*d9e0*/  IMAD.IADD R199, R199, 0x1, R11 ;  /* 0x00000001c7c77824 */ /* 0x000fe200078e020b */
[----:B------:R-:W-:Y:S02]  /*d9f0*/  ISETP.LT.OR P2, PT, R198, 0x2, P2 ;  /* 0x00000002c600780c */ /* 0x000fe40001741670 */
[----:B------:R-:W-:Y:S02]  /*da00*/  LOP3.LUT R18, R18, 0xfffffffb, RZ, 0xc0, !PT ;  /* 0xfffffffb12127812 */ /* 0x000fe400078ec0ff */
[----:B0-----:R-:W-:Y:S02]  /*da10*/  FSEL R214, R214, -INF , !P2 ;  /* 0xff800000d6d67808 */ /* 0x001fe40005000000 */
[----:B------:R-:W-:-:S02]  /*da20*/  ISETP.GT.AND P2, PT, R197, 0x8, !P3 ;  /* 0x00000008c500780c */ /* 0x000fc40005f44270 */
[----:B------:R-:W-:Y:S02]  /*da30*/  ISETP.GE.AND P3, PT, R194, 0xa, PT ;  /* 0x0000000ac200780c */ /* 0x000fe40003f66270 */
        /* <DEDUP_REMOVED lines=132> */
.L_x_11827:
[----:B------:R-:W-:-:S05]  /*e280*/  IMAD.U32 R197, RZ, RZ, UR52 ;  /* 0x00000034ffc57e24 */ /* 0x000fca000f8e00ff */
[----:B------:R-:W-:-:S13]  /*e290*/  ISETP.NE.AND P6, PT, R197, 0x1, PT ;  /* 0x00000001c500780c */ /* 0x000fda0003fc5270 */
[----:B------:R-:W0:Y:S02]  /*e2a0*/  @P6 LDC.64 R166, c[0x0][0x9e8] ;  /* 0x00027a00ffa66b82 */ /* 0x000e240000000a00 */
[----:B0-----:R-:W-:-:S05]  /*e2b0*/  @P6 IMAD.HI.U32 R166, R11, R166, RZ ;  /* 0x000000a60ba66227 */ /* 0x001fca00078e00ff */
[----:B------:R-:W-:-:S07]  /*e2c0*/  @P6 SHF.R.U32.HI R11, RZ, R167, R166 ;  /* 0x000000a7ff0b6219 */ /* 0x000fce00000116a6 */
.L_x_11828:
[----:B------:R-:W-:Y:S05]  /*e2d0*/  BSYNC B0 ;  /* 0x0000000000007941 */ /* 0x000fea0003800000 */
.L_x_11826:
[----:B------:R-:W-:-:S04]  /*e2e0*/  IMAD.IADD R194, R194, 0x1, -R205 ;  /* 0x00000001c2c27824 */ /* 0x000fc800078e0acd */
[----:B------:R-:W-:-:S05]  /*e2f0*/  IMAD R194, R11, R197, R194 ;  /* 0x000000c50bc27224 */ /* 0x000fca00078e02c2 */
[----:B------:R-:W-:Y:S02]  /*e300*/  VIMNMX R199, R199, R194, !PT ;  /* 0x000000c2c7c77248 */ /* 0x000fe40007fe0100 */
[----:B------:R-:W-:-:S07]  /*e310*/  VIADDMNMX R228, R194, R197, R228, PT ;  /* 0x000000c5c2e47246 */ /* 0x000fce00038001e4 */
.L_x_11825:
[----:B------:R-:W-:Y:S01]  /*e320*/  ISETP.GT.AND P1, PT, R199, 0x1, !P1 ;  /* 0x00000001c700780c */ /* 0x000fe20004f24270 */
[----:B------:R-:W-:Y:S01]  /*e330*/  IMAD.U32 R235, RZ, RZ, UR37 ;  /* 0x00000025ffeb7e24 */ /* 0x000fe2000f8e00ff */
        /* <DEDUP_REMOVED lines=67> */
[----:B------:R-:W-:Y:S02]  /*e770*/  FSEL R187, R187, -INF , !P2 ;  /* 0xff800000bbbb7808 */ /* 0x000fe40005000000 */
[C---:B------:R-:W-:Y:S02]  /*e780*/  ISETP.GT.AND P1, PT, R199.reuse, 0x29, !P1 ;  /* 0x00000029c700780c */ /* 0x040fe40004f24270 */
[----:B------:R-:W-:Y:S02]  /*e790*/  LOP3.LUT P2, RZ, R18, 0x40000, RZ, 0xc0, !PT ;  /* 0x0004000012ff7812 */ /* 0x000fe4000784c0ff */
[----:B------:R-:W-:Y:S02]  /*e7a0*/  ISETP.LT.OR P1, PT, R228, 0x2a, P1 ;  /* 0x0000002ae400780c */ /* 0x000fe40000f21670 */
[----:B------:R-:W-:Y:S02]  /*e7b0*/  ISETP.GT.AND P3, PT, R199, 0x50, !P3 ;  /* 0x00000050c700780c */ /* 0x000fe40005f64270 */
[----:B------:R-:W-:-:S02]  /*e7c0*/  FSEL R175, R175, -INF , !P1 ;  /* 0xff800000afaf7808 */ /* 0x000fc40004800000 */
[----:B------:R-:W-:Y:S02]  /*e7d0*/  LOP3.LUT P1, RZ, R18, 0x800, RZ, 0xc0, !PT ;  /* 0x0000080012ff7812 */ /* 0x000fe4000782c0ff */
[----:B0-----:R-:W-:Y:S02]  /*e7e0*/  FMNMX.FTZ R167, R11, R167, !PT ;  /* 0x000000a70ba77209 */ /* 0x001fe40007810000 */
[C---:B------:R-:W-:Y:S02]  /*e7f0*/  ISETP.GT.AND P1, PT, R199.reuse, 0x30, !P1 ;  /* 0x00000030c700780c */ /* 0x040fe40004f24270 */
[C---:B------:R-:W-:Y:S02]  /*e800*/  ISETP.LT.OR P3, PT, R228.reuse, 0x51, P3 ;  /* 0x00000051e400780c */ /* 0x040fe40001f61670 */
[----:B------:R-:W-:Y:S02]  /*e810*/  ISETP.LT.OR P1, PT, R228, 0x31, P1 ;  /* 0x00000031e400780c */ /* 0x000fe40000f21670 */
[----:B------:R-:W-:-:S02]  /*e820*/  ISETP.GT.AND P4, PT, R199, 0x51, !P4 ;  /* 0x00000051c700780c */ /* 0x000fc40006784270 */
[----:B------:R-:W-:Y:S02]  /*e830*/  FSEL R166, R178, -INF , !P1 ;  /* 0xff800000b2a67808 */ /* 0x000fe40004800000 */
[----:B------:R-:W-:Y:S01]  /*e840*/  LOP3.LUT P1, RZ, R18, 0x400, RZ, 0xc0, !PT ;  /* 0x0000040012ff7812 */ /* 0x000fe2000782c0ff */
[----:B------:R-:W0:Y:S01]  /*e850*/  SHFL.BFLY PT, R178, R167, 0x1, 0x1f ;  /* 0x0c201f00a7b27f89 */ /* 0x000e2200000e0000 */
[----:B------:R-:W-:Y:S02]  /*e860*/  FSEL R190, R190, -INF , !P3 ;  /* 0xff800000bebe7808 */ /* 0x000fe40005800000 */
[C---:B------:R-:W-:Y:S02]  /*e870*/  ISETP.GT.AND P1, PT, R199.reuse, 0x31, !P1 ;  /* 0x00000031c700780c */ /* 0x040fe40004f24270 */
[----:B------:R-:W-:Y:S02]  /*e880*/  ISETP.GT.AND P5, PT, R199, 0x58, !P5 ;  /* 0x00000058c700780c */ /* 0x000fe40006fa4270 */
[----:B------:R-:W-:-:S02]  /*e890*/  ISETP.LT.OR P1, PT, R228, 0x32, P1 ;  /* 0x00000032e400780c */ /* 0x000fc40000f21670 */
[----:B------:R-:W-:Y:S02]  /*e8a0*/  ISETP.LT.OR P4, PT, R228, 0x52, P4 ;  /* 0x00000052e400780c */ /* 0x000fe40002781670 */
[----:B------:R-:W-:Y:S02]  /*e8b0*/  FSEL R179, R179, -INF , !P1 ;  /* 0xff800000b3b37808 */ /* 0x000fe40004800000 */
[----:B------:R-:W-:Y:S02]  /*e8c0*/  LOP3.LUT P1, RZ, R18, 0x200, RZ, 0xc0, !PT ;  /* 0x0000020012ff7812 */ /* 0x000fe4000782c0ff */
[----:B------:R-:W-:Y:S02]  /*e8d0*/  ISETP.LT.OR P5, PT, R228, 0x59, P5 ;  /* 0x00000059e400780c */ /* 0x000fe40002fa1670 */
[----:B------:R-:W-:Y:S02]  /*e8e0*/  ISETP.GT.AND P1, PT, R199, 0x38, !P1 ;  /* 0x00000038c700780c */ /* 0x000fe40004f24270 */
[----:B------:R-:W-:-:S02]  /*e8f0*/  FSEL R189, R189, -INF , !P4 ;  /* 0xff800000bdbd7808 */ /* 0x000fc40006000000 */
[----:B------:R-:W-:Y:S02]  /*e900*/  ISETP.LT.OR P1, PT, R228, 0x39, P1 ;  /* 0x00000039e400780c */ /* 0x000fe40000f21670 */
[----:B------:R-:W-:Y:S02]  /*e910*/  FSEL R191, R191, -INF , !P5 ;  /* 0xff800000bfbf7808 */ /* 0x000fe40006800000 */
        /* <DEDUP_REMOVED lines=21> */
[----:B------:R-:W-:-:S04]  /*ea70*/  IMAD.U32 R11, RZ, RZ, UR51 ;  /* 0x00000033ff0b7e24 */ /* 0x000fc8000f8e00ff */
[-C--:B------:R-:W-:Y:S01]  /*ea80*/  FMUL.FTZ R194, R178, R11.reuse ;  /* 0x0000000bb2c27220 */ /* 0x080fe20000410000 */
[----:B------:R-:W-:-:S04]  /*ea90*/  FMUL.FTZ R5, R5, R11 ;  /* 0x0000000b05057220 */ /* 0x000fc80000410000 */
[----:B------:R-:W-:Y:S02]  /*eaa0*/  FSEL R194, R194, RZ, P1 ;  /* 0x000000ffc2c27208 */ /* 0x000fe40000800000 */
[----:B------:R-:W-:Y:S01]  /*eab0*/  ISETP.GT.AND P1, PT, R199, RZ, !P2 ;  /* 0x000000ffc700720c */ /* 0x000fe20005724270 */
[----:B------:R-:W0:Y:S01]  /*eac0*/  MUFU.EX2 R5, R5 ;  /* 0x0000000500057308 */ /* 0x000e220000000800 */
[----:B------:R-:W-:Y:S01]  /*ead0*/  ISETP.NE.AND P2, PT, R235, 0x3, PT ;  /* 0x00000003eb00780c */ /* 0x000fe20003f45270 */
[-CC-:B------:R-:W-:Y:S01]  /*eae0*/  FFMA.FTZ R152, R152, R11.reuse, -R194.reuse ;  /* 0x0000000b98987223 */ /* 0x180fe200000108c2 */
[----:B------:R-:W-:Y:S01]  /*eaf0*/  ISETP.LT.OR P1, PT, R228, 0x1, P1 ;  /* 0x00000001e400780c */ /* 0x000fe20000f21670 */
[-CC-:B------:R-:W-:Y:S01]  /*eb00*/  FFMA.FTZ R214, R214, R11.reuse, -R194.reuse ;  /* 0x0000000bd6d67223 */ /* 0x180fe200000108c2 */
[-CC-:B------:R-:W-:Y:S01]  /*eb10*/  FFMA.FTZ R155, R155, R11.reuse, -R194.reuse ;  /* 0x0000000b9b9b7223 */ /* 0x180fe200000108c2 */
[-CC-:B------:R-:W-:Y:S01]  /*eb20*/  FFMA.FTZ R156, R156, R11.reuse, -R194.reuse ;  /* 0x0000000b9c9c7223 */ /* 0x180fe200000108c2 */
[----:B------:R-:W-:Y:S01]  /*eb30*/  FSEL R153, R153, -INF , !P1 ;  /* 0xff80000099997808 */ /* 0x000fe20004800000 */
[-CC-:B------:R-:W-:Y:S01]  /*eb40*/  FFMA.FTZ R159, R159, R11.reuse, -R194.reuse ;  /* 0x0000000b9f9f7223 */ /* 0x180fe200000108c2 */
[----:B------:R-:W-:Y:S01]  /*eb50*/  ISETP.GT.AND P1, PT, R199, 0x59, !P6 ;  /* 0x00000059c700780c */ /* 0x000fe20007724270 */
[-CC-:B------:R-:W-:Y:S01]  /*eb60*/  FFMA.FTZ R160, R160, R11.reuse, -R194.reuse ;  /* 0x0000000ba0a07223 */ /* 0x180fe200000108c2 */
[----:B------:R-:W-:Y:S01]  /*eb70*/  FMNMX.FTZ R167, R153, R10, !PT ;  /* 0x0000000a99a77209 */ /* 0x000fe20007810000 */
[-CC-:B------:R-:W-:Y:S01]  /*eb80*/  FFMA.FTZ R163, R163, R11.reuse, -R194.reuse ;  /* 0x0000000ba3a37223 */ /* 0x180fe200000108c2 */
        /* <DEDUP_REMOVED lines=25> */
[----:B------:R-:W2:Y:S01]  /*ed20*/  MUFU.EX2 R152, R152 ;  /* 0x0000009800987308 */ /* 0x000ea20000000800 */
[----:B------:R-:W-:Y:S01]  /*ed30*/  FMNMX.FTZ R167, R215, R167, !PT ;  /* 0x000000a7d7a77209 */ /* 0x000fe20007810000 */
[-C--:B0-----:R-:W-:Y:S01]  /*ed40*/  FMUL.FTZ R24, R24, R5.reuse ;  /* 0x0000000518187220 */ /* 0x081fe20000410000 */
[-C--:B------:R-:W-:Y:S01]  /*ed50*/  FMUL.FTZ R25, R25, R5.reuse ;  /* 0x0000000519197220 */ /* 0x080fe20000410000 */
[----:B------:R-:W-:Y:S01]  /*ed60*/  FMUL.FTZ R28, R28, R5 ;  /* 0x000000051c1c7220 */ /* 0x000fe20000410000 */
[----:B------:R-:W-:Y:S01]  /*ed70*/  FMNMX.FTZ R167, R170, R167, !PT ;  /* 0x000000a7aaa77209 */ /* 0x000fe20007810000 */
[-C--:B------:R-:W-:Y:S01]  /*ed80*/  FMUL.FTZ R29, R29, R5.reuse ;  /* 0x000000051d1d7220 */ /* 0x080fe20000410000 */
[----:B------:R-:W-:Y:S01]  /*ed90*/  FMUL.FTZ R32, R32, R5 ;  /* 0x0000000520207220 */ /* 0x000fe20000410000 */
[----:B------:R-:W0:Y:S01]  /*eda0*/  MUFU.EX2 R214, R214 ;  /* 0x000000d600d67308 */ /* 0x000e220000000800 */
[----:B------:R-:W-:Y:S01]  /*edb0*/  FMNMX.FTZ R167, R171, R167, !PT ;  /* 0x000000a7aba77209 */ /* 0x000fe20007810000 */
[-C--:B------:R-:W-:Y:S01]  /*edc0*/  FMUL.FTZ R33, R33, R5.reuse ;  /* 0x0000000521217220 */ /* 0x080fe20000410000 */
[-C--:B------:R-:W-:Y:S01]  /*edd0*/  FMUL.FTZ R36, R36, R5.reuse ;  /* 0x0000000524247220 */ /* 0x080fe20000410000 */
[----:B------:R-:W-:Y:S01]  /*ede0*/  FMUL.FTZ R37, R37, R5 ;  /* 0x0000000525257220 */ /* 0x000fe20000410000 */
[----:B------:R-:W-:Y:S01]  /*edf0*/  FMNMX.FTZ R167, R174, R167, !PT ;  /* 0x000000a7aea77209 */ /* 0x000fe20007810000 */
[-C--:B------:R-:W-:Y:S01]  /*ee00*/  FMUL.FTZ R40, R40, R5.reuse ;  /* 0x0000000528287220 */ /* 0x080fe20000410000 */
[----:B------:R-:W-:Y:S01]  /*ee10*/  FMUL.FTZ R41, R41, R5 ;  /* 0x0000000529297220 */ /* 0x000fe20000410000 */
[----:B------:R-:W3:Y:S01]  /*ee20*/  MUFU.EX2 R155, R155 ;  /* 0x0000009b009b7308 */ /* 0x000ee20000000800 */
[----:B------:R-:W-:Y:S01]  /*ee30*/  FMNMX.FTZ R167, R175, R167, !PT ;  /* 0x000000a7afa77209 */ /* 0x000fe20007810000 */
[----:B--2---:R-:W-:Y:S01]  /*ee40*/  FFMA.FTZ R3, R5, R3, R152 ;  /* 0x0000000305037223 */ /* 0x004fe20000010098 */
[-C--:B------:R-:W-:Y:S01]  /*ee50*/  FMUL.FTZ R44, R44, R5.reuse ;  /* 0x000000052c2c7220 */ /* 0x080fe20000410000 */
[----:B------:R-:W-:Y:S01]  /*ee60*/  FMUL.FTZ R45, R45, R5 ;  /* 0x000000052d2d7220 */ /* 0x000fe20000410000 */
[----:B------:R-:W-:Y:S01]  /*ee70*/  FMNMX.FTZ R167, R166, R167, !PT ;  /* 0x000000a7a6a77209 */ /* 0x000fe20007810000 */
[-C--:B------:R-:W-:Y:S01]  /*ee80*/  FMUL.FTZ R48, R48, R5.reuse ;  /* 0x0000000530307220 */ /* 0x080fe20000410000 */
[----:B------:R-:W-:Y:S01]  /*ee90*/  FMUL.FTZ R49, R49, R5 ;  /* 0x0000000531317220 */ /* 0x000fe20000410000 */
[----:B------:R-:W2:Y:S01]  /*eea0*/  MUFU.EX2 R156, R156 ;  /* 0x0000009c009c7308 */ /* 0x000ea20000000800 */
[----:B------:R-:W-:Y:S01]  /*eeb0*/  FMNMX.FTZ R167, R179, R167, !PT ;  /* 0x000000a7b3a77209 */ /* 0x000fe20007810000 */
[C---:B0-----:R-:W-:Y:S01]  /*eec0*/  FADD.FTZ R3, R214.reuse, R3 ;  /* 0x00000003d6037221 */ /* 0x041fe20000010000 */
[----:B------:R-:W-:Y:S01]  /*eed0*/  F2FP.F16.F32.PACK_AB R152, R214, R152 ;  /* 0x00000098d698723e */ /* 0x000fe200000000ff */
[----:B------:R-:W-:Y:S01]  /*eee0*/  FMUL.FTZ R52, R52, R5 ;  /* 0x0000000534347220 */ /* 0x000fe20000410000 */
[----:B------:R-:W-:Y:S01]  /*eef0*/  FMNMX.FTZ R167, R180, R167, !PT ;  /* 0x000000a7b4a77209 */ /* 0x000fe20007810000 */
[-C--:B------:R-:W-:Y:S01]  /*ef00*/  FMUL.FTZ R53, R53, R5.reuse ;  /* 0x0000000535357220 */ /* 0x080fe20000410000 */
[----:B------:R-:W-:Y:S01]  /*ef10*/  FMUL.FTZ R56, R56, R5 ;  /* 0x0000000538387220 */ /* 0x000fe20000410000 */
[----:B------:R-:W0:Y:S01]  /*ef20*/  MUFU.EX2 R159, R159 ;  /* 0x0000009f009f7308 */ /* 0x000e220000000800 */
[----:B------:R-:W-:Y:S01]  /*ef30*/  FMNMX.FTZ R167, R181, R167, !PT ;  /* 0x000000a7b5a77209 */ /* 0x000fe20007810000 */
[----:B---3--:R-:W-:Y:S01]  /*ef40*/  FADD.FTZ R3, R155, R3 ;  /* 0x000000039b037221 */ /* 0x008fe20000010000 */
[-C--:B------:R-:W-:Y:S01]  /*ef50*/  FMUL.FTZ R57, R57, R5.reuse ;  /* 0x0000000539397220 */ /* 0x080fe20000410000 */
[----:B------:R-:W-:Y:S01]  /*ef60*/  FMUL.FTZ R60, R60, R5 ;  /* 0x000000053c3c7220 */ /* 0x000fe20000410000 */
[----:B------:R-:W-:Y:S01]  /*ef70*/  FMNMX.FTZ R167, R182, R167, !PT ;  /* 0x000000a7b6a77209 */ /* 0x000fe20007810000 */
[-C--:B------:R-:W-:Y:S01]  /*ef80*/  FMUL.FTZ R61, R61, R5.reuse ;  /* 0x000000053d3d7220 */ /* 0x080fe20000410000 */
[----:B------:R-:W-:Y:S01]  /*ef90*/  FMUL.FTZ R64, R64, R5 ;  /* 0x0000000540407220 */ /* 0x000fe20000410000 */
[----:B------:R-:W3:Y:S01]  /*efa0*/  MUFU.EX2 R160, R160 ;  /* 0x000000a000a07308 */ /* 0x000ee20000000800 */
        /* <DEDUP_REMOVED lines=9> */
[----:B0-----:R-:W-:Y:S01]  /*f040*/  FADD.FTZ R3, R159, R3 ;  /* 0x000000039f037221 */ /* 0x001fe20000010000 */
[-C--:B------:R-:W-:Y:S01]  /*f050*/  FMUL.FTZ R73, R73, R5.reuse ;  /* 0x0000000549497220 */ /* 0x080fe20000410000 */
        /* <DEDUP_REMOVED lines=12> */
[----:B------:R-:W2:Y:S01]  /*f120*/  MUFU.EX2 R164, R164 ;  /* 0x000000a400a47308 */ /* 0x000ea20000000800 */
[----:B------:R-:W-:Y:S01]  /*f130*/  FMNMX.FTZ R167, R193, R167, !PT ;  /* 0x000000a7c1a77209 */ /* 0x000fe20007810000 */
[-C--:B------:R-:W-:Y:S01]  /*f140*/  FMUL.FTZ R89, R89, R5.reuse ;  /* 0x0000000559597220 */ /* 0x080fe20000410000 */
[-C--:B------:R-:W-:Y:S01]  /*f150*/  FMUL.FTZ R92, R92, R5.reuse ;  /* 0x000000055c5c7220 */ /* 0x080fe20000410000 */
[-C--:B------:R-:W-:Y:S01]  /*f160*/  FMUL.FTZ R93, R93, R5.reuse ;  /* 0x000000055d5d7220 */ /* 0x080fe20000410000 */
[-C--:B------:R-:W-:Y:S01]  /*f170*/  FMUL.FTZ R96, R96, R5.reuse ;  /* 0x0000000560607220 */ /* 0x080fe20000410000 */
[----:B------:R-:W3:Y:S01]  /*f180*/  SHFL.BFLY PT, R196, R167, 0x2, 0x1f ;  /* 0x0c401f00a7c47f89 */ /* 0x000ee200000e0000 */
[-C--:B------:R-:W-:Y:S01]  /*f190*/  FMUL.FTZ R97, R97, R5.reuse ;  /* 0x0000000561617220 */ /* 0x080fe20000410000 */
[----:B------:R-:W4:Y:S01]  /*f1a0*/  MUFU.EX2 R168, R168 ;  /* 0x000000a800a87308 */ /* 0x000f220000000800 */
        /* <DEDUP_REMOVED lines=21> */
[----:B---3--:R-:W-:Y:S01]  /*f300*/  FMNMX.FTZ R167, R167, R196, !PT ;  /* 0x000000c4a7a77209 */ /* 0x008fe20007810000 */
[-C--:B------:R-:W-:Y:S01]  /*f310*/  FMUL.FTZ R132, R132, R5.reuse ;  /* 0x0000000584847220 */ /* 0x080fe20000410000 */
[----:B------:R-:W3:Y:S01]  /*f320*/  MUFU.EX2 R173, R173 ;  /* 0x000000ad00ad7308 */ /* 0x000ee20000000800 */
[----:B0-----:R-:W-:Y:S01]  /*f330*/  FADD.FTZ R3, R169, R3 ;  /* 0x00000003a9037221 */ /* 0x001fe20000010000 */
[-C--:B------:R-:W-:Y:S01]  /*f340*/  FMUL.FTZ R133, R133, R5.reuse ;  /* 0x0000000585857220 */ /* 0x080fe20000410000 */
[----:B------:R-:W0:Y:S01]  /*f350*/  SHFL.BFLY PT, R196, R167, 0x1, 0x1f ;  /* 0x0c201f00a7c47f89 */ /* 0x000e2200000e0000 */
        /* <DEDUP_REMOVED lines=9> */
[----:B------:R-:W-:-:S03]  /*f3f0*/  FMUL.FTZ R149, R149, R5 ;  /* 0x0000000595957220 */ /* 0x000fc60000410000 */
[----:B------:R-:W2:Y:S01]  /*f400*/  MUFU.EX2 R216, R216 ;  /* 0x000000d800d87308 */ /* 0x000ea20000000800 */
[----:B---3--:R-:W-:-:S04]  /*f410*/  FADD.FTZ R3, R173, R3 ;  /* 0x00000003ad037221 */ /* 0x008fc80000010000 */
[----:B------:R-:W-:-:S03]  /*f420*/  FADD.FTZ R3, R197, R3 ;  /* 0x00000003c5037221 */ /* 0x000fc60000010000 */
[----:B------:R-:W3:Y:S01]  /*f430*/  MUFU.EX2 R217, R217 ;  /* 0x000000d900d97308 */ /* 0x000ee20000000800 */
[----:B----4-:R-:W-:Y:S01]  /*f440*/  FADD.FTZ R3, R177, R3 ;  /* 0x00000003b1037221 */ /* 0x010fe20000010000 */
[----:B0-----:R-:W-:-:S04]  /*f450*/  FMNMX.FTZ R176, R167, R196, !PT ;  /* 0x000000c4a7b07209 */ /* 0x001fc80007810000 */
[C---:B------:R-:W-:Y:S01]  /*f460*/  FSETP.NEU.FTZ.AND P1, PT, R176.reuse, -INF , PT ;  /* 0xff800000b000780b */ /* 0x040fe20003f3d000 */
[----:B------:R-:W-:Y:S01]  /*f470*/  FMUL.FTZ R198, R176, R11 ;  /* 0x0000000bb0c67220 */ /* 0x000fe20000410000 */
[----:B------:R-:W0:Y:S01]  /*f480*/  MUFU.EX2 R184, R184 ;  /* 0x000000b800b87308 */ /* 0x000e220000000800 */
[----:B--2---:R-:W-:-:S03]  /*f490*/  FADD.FTZ R3, R216, R3 ;  /* 0x00000003d8037221 */ /* 0x004fc60000010000 */
[----:B------:R-:W-:-:S04]  /*f4a0*/  FSEL R198, R198, RZ, P1 ;  /* 0x000000ffc6c67208 */ /* 0x000fc80000800000 */
[----:B------:R-:W2:Y:S01]  /*f4b0*/  MUFU.EX2 R185, R185 ;  /* 0x000000b900b97308 */ /* 0x000ea20000000800 */
[-CC-:B------:R-:W-:Y:S01]  /*f4c0*/  FFMA.FTZ R228, R153, R11.reuse, -R198.reuse ;  /* 0x0000000b99e47223 */ /* 0x180fe200000108c6 */
[-CC-:B------:R-:W-:Y:S01]  /*f4d0*/  FFMA.FTZ R153, R170, R11.reuse, -R198.reuse ;  /* 0x0000000baa997223 */ /* 0x180fe200000108c6 */
[--C-:B------:R-:W-:Y:S01]  /*f4e0*/  FFMA.FTZ R196, R158, R11, -R198.reuse ;  /* 0x0000000b9ec47223 */ /* 0x100fe200000108c6 */
[----:B------:R-:W-:Y:S01]  /*f4f0*/  F2FP.F16.F32.PACK_AB R158, R164, R163 ;  /* 0x000000a3a49e723e */ /* 0x000fe200000000ff */
[-CC-:B------:R-:W-:Y:S01]  /*f500*/  FFMA.FTZ R167, R154, R11.reuse, -R198.reuse ;  /* 0x0000000b9aa77223 */ /* 0x180fe200000108c6 */
[--C-:B------:R-:W-:Y:S01]  /*f510*/  FFMA.FTZ R214, R157, R11, -R198.reuse ;  /* 0x0000000b9dd67223 */ /* 0x100fe200000108c6 */
[----:B------:R-:W-:Y:S01]  /*f520*/  F2FP.F16.F32.PACK_AB R154, R156, R155 ;  /* 0x0000009b9c9a723e */ /* 0x000fe200000000ff */
[----:B------:R4:W-:Y:S01]  /*f530*/  MUFU.EX2 R163, R153 ;  /* 0x0000009900a37308 */ /* 0x0009e20000000800 */
[-CC-:B------:R-:W-:Y:S01]  /*f540*/  FFMA.FTZ R199, R161, R11.reuse, -R198.reuse ;  /* 0x0000000ba1c77223 */ /* 0x180fe200000108c6 */
[-CC-:B------:R-:W-:Y:S01]  /*f550*/  FFMA.FTZ R161, R162, R11.reuse, -R198.reuse ;  /* 0x0000000ba2a17223 */ /* 0x180fe200000108c6 */
[-CC-:B------:R-:W-:Y:S01]  /*f560*/  FFMA.FTZ R165, R165, R11.reuse, -R198.reuse ;  /* 0x0000000ba5a57223 */ /* 0x180fe200000108c6 */
[--C-:B------:R-:W-:Y:S01]  /*f570*/  FFMA.FTZ R215, R215, R11, -R198.reuse ;  /* 0x0000000bd7d77223 */ /* 0x100fe200000108c6 */
[----:B------:R-:W-:Y:S01]  /*f580*/  F2FP.F16.F32.PACK_AB R156, R160, R159 ;  /* 0x0000009fa09c723e */ /* 0x000fe200000000ff */
[-CC-:B------:R-:W-:Y:S01]  /*f590*/  FFMA.FTZ R171, R171, R11.reuse, -R198.reuse ;  /* 0x0000000babab7223 */ /* 0x180fe200000108c6 */
[-CC-:B------:R-:W-:Y:S01]  /*f5a0*/  FFMA.FTZ R157, R174, R11.reuse, -R198.reuse ;  /* 0x0000000bae9d7223 */ /* 0x180fe200000108c6 */
[----:B------:R-:W-:Y:S01]  /*f5b0*/  MUFU.EX2 R228, R228 ;  /* 0x000000e400e47308 */ /* 0x000fe20000000800 */
[----:B----4-:R-:W-:Y:S01]  /*f5c0*/  FSEL R153, R176, RZ, P1 ;  /* 0x000000ffb0997208 */ /* 0x010fe20000800000 */
[-CC-:B------:R-:W-:Y:S01]  /*f5d0*/  FFMA.FTZ R175, R175, R11.reuse, -R198.reuse ;  /* 0x0000000bafaf7223 */ /* 0x180fe200000108c6 */
[-CC-:B------:R-:W-:Y:S01]  /*f5e0*/  FFMA.FTZ R229, R166, R11.reuse, -R198.reuse ;  /* 0x0000000ba6e57223 */ /* 0x180fe200000108c6 */
[-CC-:B------:R-:W-:Y:S01]  /*f5f0*/  FFMA.FTZ R179, R179, R11.reuse, -R198.reuse ;  /* 0x0000000bb3b37223 */ /* 0x180fe200000108c6 */
[-C--:B------:R-:W-:Y:S01]  /*f600*/  FFMA.FTZ R180, R180, R11.reuse, -R198 ;  /* 0x0000000bb4b47223 */ /* 0x080fe200000108c6 */
[----:B------:R-:W-:Y:S01]  /*f610*/  FADD.FTZ R10, -R153, R10 ;  /* 0x0000000a990a7221 */ /* 0x000fe20000010100 */
[-CC-:B------:R-:W-:Y:S01]  /*f620*/  FFMA.FTZ R181, R181, R11.reuse, -R198.reuse ;  /* 0x0000000bb5b57223 */ /* 0x180fe200000108c6 */
[----:B------:R-:W4:Y:S01]  /*f630*/  MUFU.EX2 R167, R167 ;  /* 0x000000a700a77308 */ /* 0x000f220000000800 */
[-CC-:B------:R-:W-:Y:S01]  /*f640*/  FFMA.FTZ R182, R182, R11.reuse, -R198.reuse ;  /* 0x0000000bb6b67223 */ /* 0x180fe200000108c6 */
[-C--:B------:R-:W-:Y:S01]  /*f650*/  FMUL.FTZ R10, R10, R11.reuse ;  /* 0x0000000b0a0a7220 */ /* 0x080fe20000410000 */
[-CC-:B------:R-:W-:Y:S01]  /*f660*/  FFMA.FTZ R183, R183, R11.reuse, -R198.reuse ;  /* 0x0000000bb7b77223 */ /* 0x180fe200000108c6 */
[----:B------:R-:W-:Y:S01]  /*f670*/  F2FP.F16.F32.PACK_AB R160, R169, R168 ;  /* 0x000000a8a9a0723e */ /* 0x000fe200000000ff */
[-CC-:B------:R-:W-:Y:S01]  /*f680*/  FFMA.FTZ R186, R186, R11.reuse, -R198.reuse ;  /* 0x0000000bbaba7223 */ /* 0x180fe200000108c6 */
[-CC-:B------:R-:W-:Y:S01]  /*f690*/  FFMA.FTZ R187, R187, R11.reuse, -R198.reuse ;  /* 0x0000000bbbbb7223 */ /* 0x180fe200000108c6 */
[-CC-:B------:R-:W-:Y:S01]  /*f6a0*/  FFMA.FTZ R190, R190, R11.reuse, -R198.reuse ;  /* 0x0000000bbebe7223 */ /* 0x180fe200000108c6 */
[----:B------:R-:W5:Y:S01]  /*f6b0*/  MUFU.EX2 R10, R10 ;  /* 0x0000000a000a7308 */ /* 0x000f620000000800 */
[----:B---3--:R-:W-:Y:S01]  /*f6c0*/  FADD.FTZ R3, R217, R3 ;  /* 0x00000003d9037221 */ /* 0x008fe20000010000 */
[-CC-:B------:R-:W-:Y:S01]  /*f6d0*/  FFMA.FTZ R189, R189, R11.reuse, -R198.reuse ;  /* 0x0000000bbdbd7223 */ /* 0x180fe200000108c6 */
[----:B------:R-:W-:Y:S01]  /*f6e0*/  F2FP.F16.F32.PACK_AB R162, R173, R172 ;  /* 0x000000acada2723e */ /* 0x000fe200000000ff */
[-CC-:B------:R-:W-:Y:S01]  /*f6f0*/  FFMA.FTZ R191, R191, R11.reuse, -R198.reuse ;  /* 0x0000000bbfbf7223 */ /* 0x180fe200000108c6 */
[----:B0-----:R-:W-:Y:S01]  /*f700*/  FADD.FTZ R3, R184, R3 ;  /* 0x00000003b8037221 */ /* 0x001fe20000010000 */
[----:B------:R-:W-:Y:S01]  /*f710*/  FFMA.FTZ R193, R193, R11, -R198 ;  /* 0x0000000bc1c17223 */ /* 0x000fe200000108c6 */
[----:B------:R-:W-:Y:S01]  /*f720*/  F2FP.F16.F32.PACK_AB R164, R177, R197 ;  /* 0x000000c5b1a4723e */ /* 0x000fe200000000ff */
[----:B------:R-:W0:Y:S01]  /*f730*/  MUFU.EX2 R155, R214 ;  /* 0x000000d6009b7308 */ /* 0x000e220000000800 */
[----:B--2---:R-:W-:Y:S01]  /*f740*/  FADD.FTZ R3, R185, R3 ;  /* 0x00000003b9037221 */ /* 0x004fe20000010000 */
[----:B----4-:R-:W-:-:S02]  /*f750*/  F2FP.F16.F32.PACK_AB R153, R167, R228 ;  /* 0x000000e4a799723e */ /* 0x010fc400000000ff */
[----:B------:R-:W-:Y:S02]  /*f760*/  F2FP.F16.F32.PACK_AB R166, R217, R216 ;  /* 0x000000d8d9a6723e */ /* 0x000fe400000000ff */
[----:B------:R-:W-:Y:S02]  /*f770*/  F2FP.F16.F32.PACK_AB R168, R185, R184 ;  /* 0x000000b8b9a8723e */ /* 0x000fe400000000ff */
[----:B------:R-:W2:Y:S01]  /*f780*/  MUFU.EX2 R196, R196 ;  /* 0x000000c400c47308 */ /* 0x000ea20000000800 */
[----:B-----5:R-:W-:Y:S01]  /*f790*/  FFMA.FTZ R0, R10, R0, R228 ;  /* 0x000000000a007223 */ /* 0x020fe200000100e4 */
[-C--:B------:R-:W-:Y:S01]  /*f7a0*/  FMUL.FTZ R26, R26, R10.reuse ;  /* 0x0000000a1a1a7220 */ /* 0x080fe20000410000 */
[-C--:B------:R-:W-:Y:S01]  /*f7b0*/  FMUL.FTZ R27, R27, R10.reuse ;  /* 0x0000000a1b1b7220 */ /* 0x080fe20000410000 */
[-C--:B------:R-:W-:Y:S01]  /*f7c0*/  FMUL.FTZ R30, R30, R10.reuse ;  /* 0x0000000a1e1e7220 */ /* 0x080fe20000410000 */
[----:B------:R-:W-:Y:S01]  /*f7d0*/  FADD.FTZ R0, R167, R0 ;  /* 0x00000000a7007221 */ /* 0x000fe20000010000 */
        /* <DEDUP_REMOVED lines=42> */
[----:B------:R2:W4:Y:S01]  /*fa80*/  MUFU.EX2 R165, R157 ;  /* 0x0000009d00a57308 */ /* 0x0005220000000800 */
[C---:B---3--:R-:W-:Y:S01]  /*fa90*/  FADD.FTZ R0, R215.reuse, R0 ;  /* 0x00000000d7007221 */ /* 0x048fe20000010000 */
[----:B------:R-:W-:Y:S01]  /*faa0*/  F2FP.F16.F32.PACK_AB R159, R215, R159 ;  /* 0x0000009fd79f723e */ /* 0x000fe200000000ff */
[-C--:B------:R-:W-:Y:S01]  /*fab0*/  FMUL.FTZ R94, R94, R10.reuse ;  /* 0x0000000a5e5e7220 */ /* 0x080fe20000410000 */
[-C--:B------:R-:W-:Y:S01]  /*fac0*/  FMUL.FTZ R95, R95, R10.reuse ;  /* 0x0000000a5f5f7220 */ /* 0x080fe20000410000 */
[----:B------:R-:W-:Y:S01]  /*fad0*/  FADD.FTZ R0, R163, R0 ;  /* 0x00000000a3007221 */ /* 0x000fe20000010000 */
[-C--:B------:R-:W-:Y:S01]  /*fae0*/  FMUL.FTZ R98, R98, R10.reuse ;  /* 0x0000000a62627220 */ /* 0x080fe20000410000 */
[-C--:B------:R-:W-:Y:S01]  /*faf0*/  FMUL.FTZ R99, R99, R10.reuse ;  /* 0x0000000a63637220 */ /* 0x080fe20000410000 */
[----:B------:R-:W3:Y:S01]  /*fb00*/  MUFU.EX2 R175, R175 ;  /* 0x000000af00af7308 */ /* 0x000ee20000000800 */
[----:B0-----:R-:W-:Y:S01]  /*fb10*/  FADD.FTZ R0, R171, R0 ;  /* 0x00000000ab007221 */ /* 0x001fe20000010000 */
[----:B--2---:R-:W-:Y:S01]  /*fb20*/  F2FP.F16.F32.PACK_AB R157, R161, R199 ;  /* 0x000000c7a19d723e */ /* 0x004fe200000000ff */
[-C--:B------:R-:W-:Y:S01]  /*fb30*/  FMUL.FTZ R102, R102, R10.reuse ;  /* 0x0000000a66667220 */ /* 0x080fe20000410000 */
[----:B------:R-:W-:Y:S01]  /*fb40*/  F2FP.F16.F32.PACK_AB R161, R171, R163 ;  /* 0x000000a3aba1723e */ /* 0x000fe200000000ff */
[-C--:B------:R-:W-:Y:S01]  /*fb50*/  FMUL.FTZ R103, R103, R10.reuse ;  /* 0x0000000a67677220 */ /* 0x080fe20000410000 */
[-C--:B------:R-:W-:Y:S01]  /*fb60*/  FMUL.FTZ R106, R106, R10.reuse ;  /* 0x0000000a6a6a7220 */ /* 0x080fe20000410000 */
[-C--:B------:R-:W-:Y:S01]  /*fb70*/  FMUL.FTZ R107, R107, R10.reuse ;  /* 0x0000000a6b6b7220 */ /* 0x080fe20000410000 */
[----:B------:R-:W0:Y:S01]  /*fb80*/  MUFU.EX2 R229, R229 ;  /* 0x000000e500e57308 */ /* 0x000e220000000800 */
[----:B----4-:R-:W-:Y:S01]  /*fb90*/  FADD.FTZ R0, R165, R0 ;  /* 0x00000000a5007221 */ /* 0x010fe20000010000 */
        /* <DEDUP_REMOVED lines=68> */
[----:B------:R-:W-:Y:S06]  /*ffe0*/  @!P2 BRA `(.L_x_11829) ;  /* 0x000000000004a947 */ /* 0x000fec0003800000 */
[----:B------:R-:W-:Y:S01]  /*fff0*/  BPT.TRAP 0x1 ;  /* 0x000000040000795c */ /* 0x000fe20000300000 */
.L_x_11829:
[----:B------:R0:W2:Y:S01]  /*10000*/  SYNCS.PHASECHK.TRANS64.TRYWAIT P1, [R212+URZ+0x22850], R211 ;  /* 0x022850d3d40075a7 */ /* 0x0000a2000802017f */
[----:B------:R-:W-:Y:S05]  /*10010*/  @!P2 BRA `(.L_x_11830) ;  /* 0x000000000004a947 */ /* 0x000fea0003800000 */
[----:B------:R-:W-:Y:S01]  /*10020*/  BPT.TRAP 0x1 ;  /* 0x000000040000795c */ /* 0x000fe20000300000 */
.L_x_11830:
[----:B------:R-:W-:Y:S04]  /*10030*/  BSSY B0, `(.L_x_11831) ;  /* 0x0000004000007945 */ /* 0x000fe80003800000 */
[----:B--2---:R-:W-:Y:S05]  /*10040*/  @P1 BRA `(.L_x_11832) ;  /* 0x0000000000081947 */ /* 0x004fea0003800000 */
[----:B------:R-:W2:Y:S02]  /*10050*/  SYNCS.PHASECHK.TRANS64.TRYWAIT P1, [R212+URZ+0x22850], R211 ;  /* 0x022850d3d40075a7 */ /* 0x000ea4000802017f */
[----:B--2---:R-:W-:Y:S05]  /*10060*/  @!P1 BRA `(.L_x_11833) ;  /* 0x00000158002c9947 */ /* 0x004fea0003800000 */
.L_x_11832:
[----:B------:R-:W-:Y:S05]  /*10070*/  BSYNC B0 ;  /* 0x0000000000007941 */ /* 0x000fea0003800000 */
.L_x_11831:
[----:B------:R-:W3:Y:S01]  /*10080*/  S2R R5, SR_TID.X ;  /* 0x0000000000057919 */ /* 0x000ee20000002100 */
[----:B------:R-:W-:Y:S05]  /*10090*/  WARPSYNC.ALL ;  /* 0x0000000000007948 */ /* 0x000fea0003800000 */
[----:B------:R-:W-:Y:S01]  /*100a0*/  IMAD.MOV.U32 R180, RZ, RZ, 0xc00 ;  /* 0x00000c00ffb47424 */ /* 0x000fe200078e00ff */
[----:B------:R-:W-:Y:S01]  /*100b0*/  ISETP.GT.AND P1, PT, R4, R213, PT ;  /* 0x000000d50400720c */ /* 0x000fe20003f24270 */
[----:B------:R-:W-:Y:S02]  /*100c0*/  IMAD.MOV.U32 R181, RZ, RZ, 0x40000040 ;  /* 0x40000040ffb57424 */ /* 0x000fe400078e00ff */
[----:B------:R-:W-:-:S02]  /*100d0*/  IMAD R180, R2, R180, UR42 ;  /* 0x0000002a02b47e24 */ /* 0x000fc4000f8e02b4 */
[----:B012---:R-:W-:Y:S01]  /*100e0*/  @!P0 VIADD R212, R212, 0x22860 ;  /* 0x00022860d4d48836 */ /* 0x007fe20000000000 */
[----:B------:R-:W-:Y:S01]  /*100f0*/  R2UR UR7, R181 ;  /* 0x00000000b50772ca */ /* 0x000fe200000e0000 */
[----:B------:R-:W-:Y:S01]  /*10100*/  IMAD.MOV.U32 R181, RZ, RZ, 0x40000040 ;  /* 0x40000040ffb57424 */ /* 0x000fe200078e00ff */
[----:B------:R-:W-:Y:S01]  /*10110*/  R2UR UR6, R180 ;  /* 0x00000000b40672ca */ /* 0x000fe200000e0000 */
[----:B------:R-:W-:Y:S01]  /*10120*/  VIADD R4, R4, 0xffffffff ;  /* 0xffffffff04047836 */ /* 0x000fe20000000000 */
[----:B------:R-:W-:Y:S01]  /*10130*/  @!P0 PRMT R212, RZ, 0x654, R212 ;  /* 0x00000654ffd48816 */ /* 0x000fe200000000d4 */
[----:B------:R-:W-:Y:S01]  /*10140*/  IMAD.MOV.U32 R10, RZ, RZ, R176 ;  /* 0x000000ffff0a7224 */ /* 0x000fe200078e00b0 */
[----:B---3--:R-:W-:-:S05]  /*10150*/  SHF.R.U32.HI R5, RZ, 0x7, R5 ;  /* 0x00000007ff057819 */ /* 0x008fca0000011605 */
[----:B------:R-:W-:-:S05]  /*10160*/  VIADD R5, R5, 0x8 ;  /* 0x0000000805057836 */ /* 0x000fca0000000000 */
[----:B------:R0:W-:Y:S02]  /*10170*/  BAR.SYNC.DEFER_BLOCKING R5, 0x100 ;  /* 0x000400050000751d */ /* 0x0001e40000010000 */
[----:B0-----:R-:W-:-:S04]  /*10180*/  IMAD.MOV.U32 R5, RZ, RZ, R178 ;  /* 0x000000ffff057224 */ /* 0x001fc800078e00b2 */
        /* <DEDUP_REMOVED lines=43> */
[----:B------:R-:W-:Y:S02]  /*10440*/  IMAD.MOV.U32 R10, RZ, RZ, R176 ;  /* 0x000000ffff0a7224 */ /* 0x000fe400078e00b0 */
[----:B------:R-:W-:-:S07]  /*10450*/  IMAD.MOV.U32 R5, RZ, RZ, R178 ;  /* 0x000000ffff057224 */ /* 0x000fce00078e00b2 */
.L_x_11816:
[----:B------:R-:W1:Y:S01]  /*10460*/  LDC R152, c[0x0][0x448] ;  /* 0x00011200ff987b82 */ /* 0x000e620000000800 */
[----:B------:R-:W-:Y:S01]  /*10470*/  VIADD R153, R209, 0x7f ;  /* 0x0000007fd1997836 */ /* 0x000fe20000000000 */
[----:B------:R-:W-:Y:S01]  /*10480*/  LOP3.LUT R18, R18, 0xffefffff, RZ, 0xc0, !PT ;  /* 0xffefffff12127812 */ /* 0x000fe200078ec0ff */
[----:B------:R-:W-:Y:S02]  /*10490*/  ULDC UR4, c[0x0][0x9dc] ;  /* 0x0002770000047ab9 */ /* 0x000fe40000000800 */
[----:B------:R-:W-:-:S03]  /*104a0*/  IMAD.MOV.U32 R155, RZ, RZ, R153 ;  /* 0x000000ffff9b7224 */ /* 0x000fc600078e0099 */
[----:B------:R-:W2:Y:S01]  /*104b0*/  LDC R235, c[0x0][0x9e4] ;  /* 0x00027900ffeb7b82 */ /* 0x000ea20000000800 */
[----:B-1----:R-:W-:-:S13]  /*104c0*/  ISETP.NE.AND P1, PT, R152, 0x1, PT ;  /* 0x000000019800780c */ /* 0x002fda0003f25270 */
[----:B------:R-:W1:Y:S01]  /*104d0*/  @P1 LDC R154, c[0x0][0x44c] ;  /* 0x00011300ff9a1b82 */ /* 0x000e620000000800 */
[----:B------:R-:W-:-:S04]  /*104e0*/  @P1 LOP3.LUT R18, R18, 0x100000, RZ, 0xfc, !PT ;  /* 0x0010000012121812 */ /* 0x000fc800078efcff */
[----:B------:R-:W-:-:S03]  /*104f0*/  LOP3.LUT R18, R18, 0xffdfffff, RZ, 0xc0, !PT ;  /* 0xffdfffff12127812 */ /* 0x000fc600078ec0ff */
[----:B------:R-:W3:Y:S01]  /*10500*/  @P1 LDC R152, c[0x0][0x450] ;  /* 0x00011400ff981b82 */ /* 0x000ee20000000800 */
[----:B-1----:R-:W-:-:S05]  /*10510*/  @P1 IMAD.HI.U32 R154, R153, R154, RZ ;  /* 0x0000009a999a1227 */ /* 0x002fca00078e00ff */
[----:B---3--:R-:W-:Y:S02]  /*10520*/  @P1 SHF.R.U32.HI R155, RZ, R152, R154 ;  /* 0x00000098ff9b1219 */ /* 0x008fe4000001169a */
[----:B--2---:R-:W-:Y:S02]  /*10530*/  ISETP.GE.AND P1, PT, R235, 0x1, PT ;  /* 0x00000001eb00780c */ /* 0x004fe40003f26270 */
[----:B------:R-:W-:-:S05]  /*10540*/  IADD3 R152, R204, 0x1, -R203 ;  /* 0x00000001cc987810 */ /* 0x000fca0007ffe8cb */
[----:B------:R-:W-:-:S04]  /*10550*/  IMAD.IADD R155, R152, 0x1, R155 ;  /* 0x00000001989b7824 */ /* 0x000fc800078e029b */
[----:B------:R-:W-:Y:S02]  /*10560*/  VIADD R154, R155, -UR4 ;  /* 0x800000049b9a7c36 */ /* 0x000fe40008000000 */
[----:B------:R-:W-:Y:S01]  /*10570*/  @P1 LOP3.LUT R18, R18, 0x200000, RZ, 0xfc, !PT ;  /* 0x0020000012121812 */ /* 0x000fe200078efcff */
        /* <DEDUP_REMOVED lines=11> */
.L_x_11837:
[----:B------:R-:W-:-:S13]  /*10630*/  ISETP.NE.AND P1, PT, R235, 0x1, PT ;  /* 0x00000001eb00780c */ /* 0x000fda0003f25270 */
[----:B------:R-:W1:Y:S02]  /*10640*/  @P1 LDC.64 R152, c[0x0][0x9e8] ;  /* 0x00027a00ff981b82 */ /* 0x000e640000000a00 */
[----:B-1----:R-:W-:-:S05]  /*10650*/  @P1 IMAD.HI.U32 R152, R155, R152, RZ ;  /* 0x000000989b981227 */ /* 0x002fca00078e00ff */
[----:B------:R-:W-:-:S07]  /*10660*/  @P1 SHF.R.U32.HI R155, RZ, R153, R152 ;  /* 0x00000099ff9b1219 */ /* 0x000fce0000011698 */
.L_x_11838:
[----:B------:R-:W-:Y:S05]  /*10670*/  BSYNC B0 ;  /* 0x0000000000007941 */ /* 0x000fea0003800000 */
.L_x_11836:
[----:B------:R-:W-:-:S05]  /*10680*/  IMAD R155, R155, R235, RZ ;  /* 0x000000eb9b9b7224 */ /* 0x000fca00078e02ff */
[----:B------:R-:W-:-:S07]  /*10690*/  VIMNMX R154, R154, R155, !PT ;  /* 0x0000009b9a9a7248 */ /* 0x000fce0007fe0100 */
.L_x_11835:
[----:B------:R-:W-:-:S04]  /*106a0*/  VIADD R152, R154, 0x5f ;  /* 0x0000005f9a987836 */ /* 0x000fc80000000000 */
[----:B------:R-:W-:-:S05]  /*106b0*/  IMAD.HI R152, R152, 0x2aaaaaab, RZ ;  /* 0x2aaaaaab98987827 */ /* 0x000fca00078e02ff */
[----:B------:R-:W-:-:S04]  /*106c0*/  SHF.R.U32.HI R153, RZ, 0x1f, R152 ;  /* 0x0000001fff997819 */ /* 0x000fc80000011698 */
[----:B------:R-:W-:-:S04]  /*106d0*/  LEA.HI.SX32 R153, R152, R153, 0x1c ;  /* 0x0000009998997211 */ /* 0x000fc800078fe2ff */
[----:B------:R-:W-:-:S04]  /*106e0*/  VIMNMX R211, R219, R153, !PT ;  /* 0x00000099dbd37248 */ /* 0x000fc80007fe0100 */
[----:B------:R-:W-:-:S13]  /*106f0*/  ISETP.GE.AND P1, PT, R4, R211, PT ;  /* 0x000000d30400720c */ /* 0x000fda0003f26270 */
[----:B------:R-:W-:Y:S05]  /*10700*/  @!P1 BRA `(.L_x_11839) ;  /* 0x0000002400509947 */ /* 0x000fea0003800000 */
[----:B------:R-:W-:Y:S02]  /*10710*/  IMAD.MOV.U32 R214, RZ, RZ, R10 ;  /* 0x000000ffffd67224 */ /* 0x000fe400078e000a */
[----:B------:R-:W-:Y:S02]  /*10720*/  IMAD.MOV.U32 R215, RZ, RZ, R5 ;  /* 0x000000ffffd77224 */ /* 0x000fe400078e0005 */
[----:B------:R-:W-:-:S07]  /*10730*/  IMAD.MOV.U32 R213, RZ, RZ, R4 ;  /* 0x000000ffffd57224 */ /* 0x000fce00078e0004 */
.L_x_11849:
[----:B------:R-:W-:Y:S01]  /*10740*/  IMAD.U32 R5, RZ, RZ, UR37 ;  /* 0x00000025ff057e24 */ /* 0x000fe2000f8e00ff */
[----:B------:R-:W-:Y:S05]  /*10750*/  YIELD ;  /* 0x0000000000007946 */ /* 0x000fea0003800000 */
[----:B------:R-:W-:Y:S01]  /*10760*/  ISETP.NE.AND P3, PT, R5, 0x3, PT ;  /* 0x000000030500780c */ /* 0x000fe20003f65270 */
[----:B------:R-:W-:Y:S02]  /*10770*/  VIADD R2, R2, 0x1 ;  /* 0x0000000102027836 */ /* 0x000fe40000000000 */
[----:B-1----:R-:W-:Y:S02]  /*10780*/  IMAD.MOV.U32 R4, RZ, RZ, R213 ;  /* 0x000000ffff047224 */ /* 0x002fe400078e00d5 */
[----:B------:R-:W-:Y:S01]  /*10790*/  VIADD R213, R213, 0xffffffff ;  /* 0xffffffffd5d57836 */ /* 0x000fe20000000000 */
[----:B------:R-:W-:-:S02]  /*107a0*/  ISETP.NE.AND P2, PT, R2, 0x2, PT ;  /* 0x000000020200780c */ /* 0x000fc40003f45270 */
[----:B------:R-:W-:Y:S02]  /*107b0*/  ISETP.GT.AND P1, PT, R4, R211, PT ;  /* 0x000000d30400720c */ /* 0x000fe40003f24270 */
[----:B------:R-:W-:Y:S02]  /*107c0*/  SEL R4, RZ, 0x1, P2 ;  /* 0x00000001ff047807 */ /* 0x000fe40001000000 */
[----:B------:R-:W-:Y:S02]  /*107d0*/  SEL R2, R2, RZ, P2 ;  /* 0x000000ff02027207 */ /* 0x000fe40001000000 */
[----:B------:R-:W-:Y:S01]  /*107e0*/  LOP3.LUT R202, R202, R4, RZ, 0x3c, !PT ;  /* 0x00000004caca7212 */ /* 0x000fe200078e3cff */
[----:B------:R-:W-:Y:S06]  /*107f0*/  @!P3 BRA `(.L_x_11840) ;  /* 0x000000000004b947 */ /* 0x000fec0003800000 */
[----:B------:R-:W-:Y:S01]  /*10800*/  BPT.TRAP 0x1 ;  /* 0x000000040000795c */ /* 0x000fe20000300000 */
.L_x_11840:
[----:B------:R-:W-:Y:S01]  /*10810*/  IMAD R4, R2, 0x8, R19 ;  /* 0x0000000802047824 */ /* 0x000fe200078e0213 */
[----:B0-----:R-:W-:-:S04]  /*10820*/  SHF.L.U32 R212, R202, 0x1f, RZ ;  /* 0x0000001fcad47819 */ /* 0x001fc800000006ff */
[----:B------:R0:W1:Y:S01]  /*10830*/  SYNCS.PHASECHK.TRANS64.TRYWAIT P2, [R4+URZ+0x22830], R212 ;  /* 0x022830d4040075a7 */ /* 0x000062000804017f */
[----:B------:R-:W-:Y:S05]  /*10840*/  @!P3 BRA `(.L_x_11841) ;  /* 0x000000000004b947 */ /* 0x000fea0003800000 */
[----:B------:R-:W-:Y:S01]  /*10850*/  BPT.TRAP 0x1 ;  /* 0x000000040000795c */ /* 0x000fe20000300000 */
.L_x_11841:
[----:B------:R-:W-:Y:S02]  /*10860*/  IMAD R154, R2, 0x300, R21 ;  /* 0x00000300029a7824 */ /* 0x000fe400078e0215 */
[----:B------:R-:W-:Y:S01]  /*10870*/  IMAD.MOV.U32 R155, RZ, RZ, 0x40000040 ;  /* 0x40000040ff9b7424 */ /* 0x000fe200078e00ff */
[----:B-1----:R-:W-:Y:S06]  /*10880*/  @P2 BRA `(.L_x_11842) ;  /* 0x0000000000082947 */ /* 0x002fec0003800000 */
[----:B------:R-:W1:Y:S02]  /*10890*/  SYNCS.PHASECHK.TRANS64.TRYWAIT P2, [R4+URZ+0x22830], R212 ;  /* 0x022830d4040075a7 */ /* 0x000e64000804017f */
[----:B-1----:R-:W-:Y:S05]  /*108a0*/  @!P2 BRA `(.L_x_11843) ;  /* 0x000001500030a947 */ /* 0x002fea0003800000 */
.L_x_11842:
        /* <DEDUP_REMOVED lines=14> */
[----:B------:R-:W2:Y:S01]  /*10990*/  S2R R216, SR_TID.X ;  /* 0x0000000000d87919 */ /* 0x000ea20000002100 */
[----:B------:R-:W-:-:S02]  /*109a0*/  R2UR UR19, R155 ;  /* 0x000000009b1372ca */ /* 0x000fc400000e0000 */
[----:B------:R-:W-:Y:S01]  /*109b0*/  WARPGROUP.ARRIVE ;  /* 0x00000000000079c5 */ /* 0x000fe20000000000 */
[----:B------:R-:W-:Y:S02]  /*109c0*/  R2UR UR8, R14 ;  /* 0x000000000e0872ca */ /* 0x000fe400000e0000 */
[----:B------:R-:W-:Y:S02]  /*109d0*/  R2UR UR9, R15 ;  /* 0x000000000f0972ca */ /* 0x000fe400000e0000 */
[----:B------:R-:W-:Y:S01]  /*109e0*/  R2UR UR14, R10 ;  /* 0x000000000a0e72ca */ /* 0x000fe200000e0000 */
[----:B------:R-:W-:Y:S01]  /*109f0*/  HGMMA.64x96x16.F32 R152, gdesc[UR4], RZ, !UPT, gsb0 ;  /* 0x01600000049879f0 */ /* 0x000fe2000c0008ff */
[----:B------:R-:W-:Y:S02]  /*10a00*/  R2UR UR15, R11 ;  /* 0x000000000b0f72ca */ /* 0x000fe400000e0000 */
[----:B------:R-:W-:Y:S02]  /*10a10*/  R2UR UR12, R12 ;  /* 0x000000000c0c72ca */ /* 0x000fe400000e0000 */
[----:B------:R-:W-:-:S02]  /*10a20*/  R2UR UR13, R13 ;  /* 0x000000000d0d72ca */ /* 0x000fc400000e0000 */
[----:B------:R-:W-:Y:S02]  /*10a30*/  R2UR UR16, R8 ;  /* 0x00000000081072ca */ /* 0x000fe400000e0000 */
[----:B------:R-:W-:Y:S02]  /*10a40*/  R2UR UR17, R9 ;  /* 0x00000000091172ca */ /* 0x000fe400000e0000 */
[----:B--2---:R-:W-:Y:S01]  /*10a50*/  SHF.R.U32.HI R216, RZ, 0x7, R216 ;  /* 0x00000007ffd87819 */ /* 0x004fe200000116d8 */
        /* <DEDUP_REMOVED lines=103> */
[C---:B------:R-:W-:Y:S01]  /*110d0*/  FMUL.FTZ R154, R5.reuse, R11 ;  /* 0x0000000b059a7220 */ /* 0x040fe20000410000 */
[----:B------:R-:W-:-:S03]  /*110e0*/  FADD.FTZ R215, -R5, R215 ;  /* 0x000000d705d77221 */ /* 0x000fc60000010100 */
[-CC-:B------:R-:W-:Y:S01]  /*110f0*/  FFMA.FTZ R10, R10, R11.reuse, -R154.reuse ;  /* 0x0000000b0a0a7223 */ /* 0x180fe2000001089a */
[-C--:B------:R-:W-:Y:S01]  /*11100*/  FMUL.FTZ R215, R215, R11.reuse ;  /* 0x0000000bd7d77220 */ /* 0x080fe20000410000 */
        /* <DEDUP_REMOVED lines=25> */
[-C--:B--2---:R-:W-:Y:S01]  /*112a0*/  FMUL.FTZ R24, R24, R152.reuse ;  /* 0x0000009818187220 */ /* 0x084fe20000410000 */
        /* <DEDUP_REMOVED lines=65> */
[----:B------:R-:W-:Y:S01]  /*116c0*/  FMUL.FTZ R3, R170, UR55 ;  /* 0x00000037aa037c20 */ /* 0x000fe20008410000 */
[----:B------:R-:W-:Y:S01]  /*116d0*/  FMUL.FTZ R170, R174, UR55 ;  /* 0x00000037aeaa7c20 */ /* 0x000fe20008410000 */
[----:B--2---:R-:W-:Y:S01]  /*116e0*/  FMUL.FTZ R20, R171, UR55 ;  /* 0x00000037ab147c20 */ /* 0x004fe20008410000 */
[C---:B----4-:R-:W-:Y:S01]  /*116f0*/  FADD.FTZ R174, R154.reuse, R152 ;  /* 0x000000989aae7221 */ /* 0x050fe20000010000 */
[----:B------:R-:W-:Y:S01]  /*11700*/  F2FP.F16.F32.PACK_AB R152, R154, R10 ;  /* 0x0000000a9a98723e */ /* 0x000fe200000000ff */
[----:B------:R-:W-:Y:S01]  /*11710*/  FMUL.FTZ R171, R178, UR55 ;  /* 0x00000037b2ab7c20 */ /* 0x000fe20008410000 */
[----:B------:R-:W2:Y:S01]  /*11720*/  MUFU.EX2 R154, R197 ;  /* 0x000000c5009a7308 */ /* 0x000ea20000000800 */
[----:B------:R-:W-:Y:S01]  /*11730*/  FMUL.FTZ R178, R182, UR55 ;  /* 0x00000037b6b27c20 */ /* 0x000fe20008410000 */
[----:B------:R-:W-:Y:S01]  /*11740*/  FMUL.FTZ R182, R186, UR55 ;  /* 0x00000037bab67c20 */ /* 0x000fe20008410000 */
[----:B------:R-:W-:Y:S01]  /*11750*/  FMUL.FTZ R186, R190, UR55 ;  /* 0x00000037beba7c20 */ /* 0x000fe20008410000 */
[----:B------:R-:W-:Y:S01]  /*11760*/  FMUL.FTZ R190, R194, UR55 ;  /* 0x00000037c2be7c20 */ /* 0x000fe20008410000 */
[----:B------:R-:W-:-:S03]  /*11770*/  FMUL.FTZ R194, R198, UR55 ;  /* 0x00000037c6c27c20 */ /* 0x000fc60008410000 */
[----:B------:R3:W4:Y:S08]  /*11780*/  MUFU.EX2 R10, R153 ;  /* 0x00000099000a7308 */ /* 0x0007300000000800 */
[----:B------:R-:W5:Y:S01]  /*11790*/  MUFU.TANH R3, R3 ;  /* 0x0000000300037308 */ /* 0x000f620000002400 */
[----:B--2---:R-:W-:Y:S01]  /*117a0*/  FADD.FTZ R174, R154, R174 ;  /* 0x000000ae9aae7221 */ /* 0x004fe20000010000 */
[----:B---3--:R-:W-:Y:S01]  /*117b0*/  FMUL.FTZ R153, R175, UR55 ;  /* 0x00000037af997c20 */ /* 0x008fe20008410000 */
[----:B------:R-:W-:Y:S01]  /*117c0*/  FMUL.FTZ R175, R179, UR55 ;  /* 0x00000037b3af7c20 */ /* 0x000fe20008410000 */
[----:B------:R-:W-:Y:S01]  /*117d0*/  FMUL.FTZ R179, R183, UR55 ;  /* 0x00000037b7b37c20 */ /* 0x000fe20008410000 */
[----:B------:R-:W-:Y:S01]  /*117e0*/  FMUL.FTZ R183, R187, UR55 ;  /* 0x00000037bbb77c20 */ /* 0x000fe20008410000 */
[----:B------:R-:W-:Y:S01]  /*117f0*/  FMUL.FTZ R187, R191, UR55 ;  /* 0x00000037bfbb7c20 */ /* 0x000fe20008410000 */
[----:B------:R-:W-:Y:S01]  /*11800*/  FMUL.FTZ R191, R195, UR55 ;  /* 0x00000037c3bf7c20 */ /* 0x000fe20008410000 */
[----:B------:R-:W2:Y:S01]  /*11810*/  MUFU.TANH R20, R20 ;  /* 0x0000001400147308 */ /* 0x000ea20000002400 */
[C---:B----4-:R-:W-:Y:S01]  /*11820*/  FADD.FTZ R174, R10.reuse, R174 ;  /* 0x000000ae0aae7221 */ /* 0x050fe20000010000 */
[----:B------:R-:W-:Y:S01]  /*11830*/  F2FP.F16.F32.PACK_AB R154, R10, R154 ;  /* 0x0000009a0a9a723e */ /* 0x000fe200000000ff */
[----:B------:R-:W-:Y:S01]  /*11840*/  FMUL.FTZ R195, R199, UR55 ;  /* 0x00000037c7c37c20 */ /* 0x000fe20008410000 */
        /* <DEDUP_REMOVED lines=8> */
[----:B------:R-:W0:Y:S03]  /*118d0*/  MUFU.TANH R171, R171 ;  /* 0x000000ab00ab7308 */ /* 0x000e260000002400 */
[----:B------:R-:W-:-:S04]  /*118e0*/  FMNMX.FTZ R10, R166, R10, !PT ;  /* 0x0000000aa60a7209 */ /* 0x000fc80007810000 */
[----:B------:R-:W-:Y:S01]  /*118f0*/  FMNMX.FTZ R10, R167, R10, !PT ;  /* 0x0000000aa70a7209 */ /* 0x000fe20007810000 */
[----:B------:R-:W1:Y:S03]  /*11900*/  MUFU.TANH R175, R175 ;  /* 0x000000af00af7308 */ /* 0x000e660000002400 */
[----:B-----5:R-:W-:-:S04]  /*11910*/  FMNMX.FTZ R10, R3, R10, !PT ;  /* 0x0000000a030a7209 */ /* 0x020fc80007810000 */
[----:B--2---:R-:W-:Y:S01]  /*11920*/  FMNMX.FTZ R10, R20, R10, !PT ;  /* 0x0000000a140a7209 */ /* 0x004fe20007810000 */
[----:B------:R-:W2:Y:S03]  /*11930*/  MUFU.TANH R178, R178 ;  /* 0x000000b200b27308 */ /* 0x000ea60000002400 */
[----:B---3--:R-:W-:-:S04]  /*11940*/  FMNMX.FTZ R10, R170, R10, !PT ;  /* 0x0000000aaa0a7209 */ /* 0x008fc80007810000 */
[----:B----4-:R-:W-:Y:S01]  /*11950*/  FMNMX.FTZ R10, R153, R10, !PT ;  /* 0x0000000a990a7209 */ /* 0x010fe20007810000 */
[----:B------:R-:W3:Y:S03]  /*11960*/  MUFU.TANH R179, R179 ;  /* 0x000000b300b37308 */ /* 0x000ee60000002400 */
[----:B0-----:R-:W-:-:S04]  /*11970*/  FMNMX.FTZ R10, R171, R10, !PT ;  /* 0x0000000aab0a7209 */ /* 0x001fc80007810000 */
[----:B-1----:R-:W-:Y:S01]  /*11980*/  FMNMX.FTZ R10, R175, R10, !PT ;  /* 0x0000000aaf0a7209 */ /* 0x002fe20007810000 */
[----:B------:R-:W0:Y:S03]  /*11990*/  MUFU.TANH R182, R182 ;  /* 0x000000b600b67308 */ /* 0x000e260000002400 */
[----:B--2---:R-:W-:-:S05]  /*119a0*/  FMNMX.FTZ R10, R178, R10, !PT ;  /* 0x0000000ab20a7209 */ /* 0x004fca0007810000 */
[----:B------:R-:W1:Y:S01]  /*119b0*/  MUFU.TANH R183, R183 ;  /* 0x000000b700b77308 */ /* 0x000e620000002400 */
[----:B---3--:R-:W-:-:S07]  /*119c0*/  FMNMX.FTZ R10, R179, R10, !PT ;  /* 0x0000000ab30a7209 */ /* 0x008fce0007810000 */
        /* <DEDUP_REMOVED lines=12> */
[----:B------:R-:W2:Y:S01]  /*11a90*/  MUFU.EX2 R156, R156 ;  /* 0x0000009c009c7308 */ /* 0x000ea20000000800 */
[----:B0-----:R-:W-:-:S07]  /*11aa0*/  FMNMX.FTZ R10, R194, R10, !PT ;  /* 0x0000000ac20a7209 */ /* 0x001fce0007810000 */
[----:B------:R-:W0:Y:S01]  /*11ab0*/  MUFU.EX2 R157, R157 ;  /* 0x0000009d009d7308 */ /* 0x000e220000000800 */
[----:B-1----:R-:W-:-:S05]  /*11ac0*/  FMNMX.FTZ R10, R195, R10, !PT ;  /* 0x0000000ac30a7209 */ /* 0x002fca0007810000 */
[----:B------:R-:W1:Y:S02]  /*11ad0*/  SHFL.BFLY PT, R197, R10, 0x2, 0x1f ;  /* 0x0c401f000ac57f89 */ /* 0x000e6400000e0000 */
[----:B------:R-:W-:Y:S08]  /*11ae0*/  MUFU.EX2 R160, R160 ;  /* 0x000000a000a07308 */ /* 0x000ff00000000800 */
[----:B------:R-:W-:Y:S08]  /*11af0*/  MUFU.EX2 R161, R161 ;  /* 0x000000a100a17308 */ /* 0x000ff00000000800 */
[----:B------:R-:W-:Y:S01]  /*11b00*/  MUFU.EX2 R164, R164 ;  /* 0x000000a400a47308 */ /* 0x000fe20000000800 */
[----:B-1----:R-:W-:-:S07]  /*11b10*/  FMNMX.FTZ R10, R10, R197, !PT ;  /* 0x000000c50a0a7209 */ /* 0x002fce0007810000 */
[----:B------:R-:W-:Y:S01]  /*11b20*/  MUFU.EX2 R165, R165 ;  /* 0x000000a500a57308 */ /* 0x000fe20000000800 */
[----:B------:R-:W1:Y:S07]  /*11b30*/  SHFL.BFLY PT, R197, R10, 0x1, 0x1f ;  /* 0x0c201f000ac57f89 */ /* 0x000e6e00000e0000 */
[----:B------:R-:W-:Y:S08]  /*11b40*/  MUFU.EX2 R168, R168 ;  /* 0x000000a800a87308 */ /* 0x000ff00000000800 */
[----:B------:R-:W-:Y:S08]  /*11b50*/  MUFU.EX2 R169, R169 ;  /* 0x000000a900a97308 */ /* 0x000ff00000000800 */
[----:B------:R-:W-:Y:S01]  /*11b60*/  MUFU.EX2 R172, R172 ;  /* 0x000000ac00ac7308 */ /* 0x000fe20000000800 */
[----:B-1----:R-:W-:-:S05]  /*11b70*/  FMNMX.FTZ R10, R10, R197, !PT ;  /* 0x000000c50a0a7209 */ /* 0x002fca0007810000 */
        /* <DEDUP_REMOVED lines=30> */
[----:B------:R-:W-:Y:S01]  /*11d60*/  FFMA.FTZ R195, R195, R11, -R198 ;  /* 0x0000000bc3c37223 */ /* 0x000fe200000108c6 */
[----:B--2---:R-:W-:Y:S01]  /*11d70*/  FADD.FTZ R20, R156, R174 ;  /* 0x000000ae9c147221 */ /* 0x004fe20000010000 */
[----:B0-----:R-:W-:Y:S01]  /*11d80*/  F2FP.F16.F32.PACK_AB R156, R157, R156 ;  /* 0x0000009c9d9c723e */ /* 0x001fe200000000ff */
[----:B------:R0:W2:Y:S01]  /*11d90*/  MUFU.EX2 R198, R158 ;  /* 0x0000009e00c67308 */ /* 0x0000a20000000800 */
[----:B-1----:R-:W-:Y:S01]  /*11da0*/  FFMA.FTZ R0, R197, R0, R192 ;  /* 0x00000000c5007223 */ /* 0x002fe200000100c0 */
[----:B------:R-:W-:Y:S01]  /*11db0*/  FADD.FTZ R20, R157, R20 ;  /* 0x000000149d147221 */ /* 0x000fe20000010000 */
[----:B------:R-:W-:-:S02]  /*11dc0*/  @!P0 VIADD R157, R4, 0x22840 ;  /* 0x00022840049d8836 */ /* 0x000fc40000000000 */
[-C--:B------:R-:W-:Y:S01]  /*11dd0*/  FMUL.FTZ R26, R26, R197.reuse ;  /* 0x000000c51a1a7220 */ /* 0x080fe20000410000 */
[-C--:B------:R-:W-:Y:S01]  /*11de0*/  FMUL.FTZ R27, R27, R197.reuse ;  /* 0x000000c51b1b7220 */ /* 0x080fe20000410000 */
[-C--:B------:R-:W-:Y:S01]  /*11df0*/  FMUL.FTZ R30, R30, R197.reuse ;  /* 0x000000c51e1e7220 */ /* 0x080fe20000410000 */
[-C--:B------:R-:W-:Y:S01]  /*11e00*/  FMUL.FTZ R31, R31, R197.reuse ;  /* 0x000000c51f1f7220 */ /* 0x080fe20000410000 */
[----:B------:R-:W1:Y:S01]  /*11e10*/  MUFU.EX2 R159, R159 ;  /* 0x0000009f009f7308 */ /* 0x000e620000000800 */
[----:B---3--:R-:W-:Y:S01]  /*11e20*/  FADD.FTZ R0, R155, R0 ;  /* 0x000000009b007221 */ /* 0x008fe20000010000 */
[----:B0-----:R-:W-:Y:S01]  /*11e30*/  FADD.FTZ R158, R160, R20 ;  /* 0x00000014a09e7221 */ /* 0x001fe20000010000 */
[----:B------:R-:W-:Y:S01]  /*11e40*/  IADD3 R20, -R216, 0xb, RZ ;  /* 0x0000000bd8147810 */ /* 0x000fe20007ffe1ff */
[----:B------:R-:W-:Y:S01]  /*11e50*/  IMAD.U32 R216, RZ, RZ, UR37 ;  /* 0x00000025ffd87e24 */ /* 0x000fe2000f8e00ff */
[----:B------:R-:W-:Y:S01]  /*11e60*/  @!P0 PRMT R157, RZ, 0x654, R157 ;  /* 0x00000654ff9d8816 */ /* 0x000fe2000000009d */
[----:B------:R-:W-:Y:S01]  /*11e70*/  FADD.FTZ R158, R161, R158 ;  /* 0x0000009ea19e7221 */ /* 0x000fe20000010000 */
[-C--:B------:R-:W-:Y:S01]  /*11e80*/  FMUL.FTZ R34, R34, R197.reuse ;  /* 0x000000c522227220 */ /* 0x080fe20000410000 */
[----:B------:R0:W3:Y:S01]  /*11e90*/  MUFU.EX2 R214, R162 ;  /* 0x000000a200d67308 */ /* 0x0000e20000000800 */
[----:B--2---:R-:W-:Y:S01]  /*11ea0*/  FADD.FTZ R0, R198, R0 ;  /* 0x00000000c6007221 */ /* 0x004fe20000010000 */
[----:B------:R2:W-:Y:S06]  /*11eb0*/  BAR.ARV R20, 0x100 ;  /* 0x000400140000751d */ /* 0x0005ec0000002000 */
[----:B------:R-:W4:Y:S01]  /*11ec0*/  MUFU.EX2 R163, R163 ;  /* 0x000000a300a37308 */ /* 0x000f220000000800 */
[----:B-1----:R-:W-:Y:S01]  /*11ed0*/  FADD.FTZ R0, R159, R0 ;  /* 0x000000009f007221 */ /* 0x002fe20000010000 */
[----:B------:R1:W-:Y:S01]  /*11ee0*/  @!P0 SYNCS.ARRIVE.TRANS64.RED.A1T0 RZ, [R157+URZ], RZ ;  /* 0x000000ff9dff89a7 */ /* 0x0003e2000810043f */
[----:B0-----:R-:W-:Y:S01]  /*11ef0*/  F2FP.F16.F32.PACK_AB R162, R169, R168 ;  /* 0x000000a8a9a2723e */ /* 0x001fe200000000ff */
[-C--:B------:R-:W-:Y:S01]  /*11f00*/  FMUL.FTZ R35, R35, R197.reuse ;  /* 0x000000c523237220 */ /* 0x080fe20000410000 */
[----:B------:R-:W-:Y:S01]  /*11f10*/  ISETP.NE.AND P3, PT, R216, 0x3, PT ;  /* 0x00000003d800780c */ /* 0x000fe20003f65270 */
[-C--:B------:R-:W-:Y:S01]  /*11f20*/  FMUL.FTZ R38, R38, R197.reuse ;  /* 0x000000c526267220 */ /* 0x080fe20000410000 */
[-C--:B------:R-:W-:Y:S01]  /*11f30*/  FMUL.FTZ R39, R39, R197.reuse ;  /* 0x000000c527277220 */ /* 0x080fe20000410000 */
[----:B------:R-:W0:Y:S01]  /*11f40*/  MUFU.EX2 R215, R166 ;  /* 0x000000a600d77308 */ /* 0x000e220000000800 */
[----:B---3--:R-:W-:Y:S01]  /*11f50*/  FADD.FTZ R0, R214, R0 ;  /* 0x00000000d6007221 */ /* 0x008fe20000010000 */
[----:B-1----:R-:W-:Y:S01]  /*11f60*/  FADD.FTZ R157, R164, R158 ;  /* 0x0000009ea49d7221 */ /* 0x002fe20000010000 */
[----:B------:R-:W-:Y:S01]  /*11f70*/  F2FP.F16.F32.PACK_AB R158, R161, R160 ;  /* 0x000000a0a19e723e */ /* 0x000fe200000000ff */
[-C--:B------:R-:W-:Y:S01]  /*11f80*/  FMUL.FTZ R42, R42, R197.reuse ;  /* 0x000000c52a2a7220 */ /* 0x080fe20000410000 */
[C---:B------:R-:W-:Y:S01]  /*11f90*/  F2FP.F16.F32.PACK_AB R160, R165.reuse, R164 ;  /* 0x000000a4a5a0723e */ /* 0x040fe200000000ff */
[----:B------:R-:W-:Y:S01]  /*11fa0*/  FADD.FTZ R157, R165, R157 ;  /* 0x0000009da59d7221 */ /* 0x000fe20000010000 */
[----:B------:R-:W-:Y:S01]  /*11fb0*/  F2FP.F16.F32.PACK_AB R164, R173, R172 ;  /* 0x000000acada4723e */ /* 0x000fe200000000ff */
[----:B------:R-:W1:Y:S01]  /*11fc0*/  MUFU.EX2 R167, R167 ;  /* 0x000000a700a77308 */ /* 0x000e620000000800 */
[----:B----4-:R-:W-:Y:S01]  /*11fd0*/  FADD.FTZ R0, R163, R0 ;  /* 0x00000000a3007221 */ /* 0x010fe20000010000 */
[----:B------:R-:W-:Y:S01]  /*11fe0*/  FADD.FTZ R157, R168, R157 ;  /* 0x0000009da89d7221 */ /* 0x000fe20000010000 */
[-C--:B------:R-:W-:Y:S01]  /*11ff0*/  FMUL.FTZ R43, R43, R197.reuse ;  /* 0x000000c52b2b7220 */ /* 0x080fe20000410000 */
[-C--:B------:R-:W-:Y:S01]  /*12000*/  FMUL.FTZ R46, R46, R197.reuse ;  /* 0x000000c52e2e7220 */ /* 0x080fe20000410000 */
[-C--:B------:R-:W-:Y:S01]  /*12010*/  FMUL.FTZ R47, R47, R197.reuse ;  /* 0x000000c52f2f7220 */ /* 0x080fe20000410000 */
[----:B------:R-:W-:Y:S01]  /*12020*/  FADD.FTZ R157, R169, R157 ;  /* 0x0000009da99d7221 */ /* 0x000fe20000010000 */
[-C--:B------:R-:W-:Y:S01]  /*12030*/  FMUL.FTZ R50, R50, R197.reuse ;  /* 0x000000c532327220 */ /* 0x080fe20000410000 */
[----:B------:R-:W3:Y:S01]  /*12040*/  MUFU.EX2 R199, R199 ;  /* 0x000000c700c77308 */ /* 0x000ee20000000800 */
        /* <DEDUP_REMOVED lines=33> */
[----:B---3--:R-:W-:Y:S01]  /*12260*/  F2FP.F16.F32.PACK_AB R153, R155, R192 ;  /* 0x000000c09b99723e */ /* 0x008fe200000000ff */
[-C--:B------:R-:W-:Y:S01]  /*12270*/  FMUL.FTZ R95, R95, R197.reuse ;  /* 0x000000c55f5f7220 */ /* 0x080fe20000410000 */
[----:B------:R-:W-:Y:S01]  /*12280*/  F2FP.F16.F32.PACK_AB R155, R159, R198 ;  /* 0x000000c69f9b723e */ /* 0x000fe200000000ff */
[----:B------:R-:W-:Y:S01]  /*12290*/  FMUL.FTZ R98, R98, R197 ;  /* 0x000000c562627220 */ /* 0x000fe20000410000 */
[----:B------:R-:W-:Y:S01]  /*122a0*/  F2FP.F16.F32.PACK_AB R159, R167, R215 ;  /* 0x000000d7a79f723e */ /* 0x000fe200000000ff */
[-C--:B------:R-:W-:Y:S01]  /*122b0*/  FMUL.FTZ R99, R99, R197.reuse ;  /* 0x000000c563637220 */ /* 0x080fe20000410000 */
[----:B------:R-:W1:Y:S01]  /*122c0*/  MUFU.EX2 R176, R176 ;  /* 0x000000b000b07308 */ /* 0x000e620000000800 */
        /* <DEDUP_REMOVED lines=35> */
[----:B------:R-:W-:Y:S01]  /*12500*/  FMUL.FTZ R151, R151, R197 ;  /* 0x000000c597977220 */ /* 0x000fe20000410000 */
[----:B------:R-:W-:-:S03]  /*12510*/  F2FP.F16.F32.PACK_AB R161, R161, R199 ;  /* 0x000000c7a1a1723e */ /* 0x000fc600000000ff */
[----:B------:R-:W0:Y:S01]  /*12520*/  MUFU.EX2 R179, R179 ;  /* 0x000000b300b37308 */ /* 0x000e220000000800 */
[----:B-1----:R-:W-:-:S07]  /*12530*/  FADD.FTZ R0, R178, R0 ;  /* 0x00000000b2007221 */ /* 0x002fce0000010000 */
[----:B------:R-:W1:Y:S01]  /*12540*/  MUFU.EX2 R181, R181 ;  /* 0x000000b500b57308 */ /* 0x000e620000000800 */
[----:B---3--:R-:W-:-:S07]  /*12550*/  FADD.FTZ R157, R180, R157 ;  /* 0x0000009db49d7221 */ /* 0x008fce0000010000 */
[----:B------:R-:W3:Y:S01]  /*12560*/  MUFU.EX2 R182, R182 ;  /* 0x000000b600b67308 */ /* 0x000ee20000000800 */
[C---:B0-----:R-:W-:Y:S01]  /*12570*/  FADD.FTZ R0, R179.reuse, R0 ;  /* 0x00000000b3007221 */ /* 0x041fe20000010000 */
[----:B------:R-:W-:-:S06]  /*12580*/  F2FP.F16.F32.PACK_AB R167, R179, R178 ;  /* 0x000000b2b3a7723e */ /* 0x000fcc00000000ff */
[----:B------:R-:W0:Y:S01]  /*12590*/  MUFU.EX2 R184, R184 ;  /* 0x000000b800b87308 */ /* 0x000e220000000800 */
[C---:B-1----:R-:W-:Y:S01]  /*125a0*/  FADD.FTZ R157, R181.reuse, R157 ;  /* 0x0000009db59d7221 */ /* 0x042fe20000010000 */
[----:B------:R-:W-:-:S06]  /*125b0*/  F2FP.F16.F32.PACK_AB R168, R181, R180 ;  /* 0x000000b4b5a8723e */ /* 0x000fcc00000000ff */
[----:B------:R-:W1:Y:S01]  /*125c0*/  MUFU.EX2 R183, R183 ;  /* 0x000000b700b77308 */ /* 0x000e620000000800 */
[----:B---3--:R-:W-:-:S07]  /*125d0*/  FADD.FTZ R0, R182, R0 ;  /* 0x00000000b6007221 */ /* 0x008fce0000010000 */
[----:B------:R-:W3:Y:S01]  /*125e0*/  MUFU.EX2 R185, R185 ;  /* 0x000000b900b97308 */ /* 0x000ee20000000800 */
[----:B0-----:R-:W-:-:S07]  /*125f0*/  FADD.FTZ R157, R184, R157 ;  /* 0x0000009db89d7221 */ /* 0x001fce0000010000 */
        /* <DEDUP_REMOVED lines=23> */
[----:B------:R-:W-:Y:S02]  /*12770*/  F2FP.F16.F32.PACK_AB R157, R163, R214 ;  /* 0x000000d6a39d723e */ /* 0x000fe400000000ff */
[----:B------:R-:W-:Y:S02]  /*12780*/  F2FP.F16.F32.PACK_AB R163, R169, R165 ;  /* 0x000000a5a9a3723e */ /* 0x000fe400000000ff */
[----:B------:R-:W-:Y:S02]  /*12790*/  F2FP.F16.F32.PACK_AB R165, R175, R171 ;  /* 0x000000abafa5723e */ /* 0x000fe400000000ff */
[----:B------:R-:W-:Y:S01]  /*127a0*/  F2FP.F16.F32.PACK_AB R174, R196, R193 ;  /* 0x000000c1c4ae723e */ /* 0x000fe200000000ff */
[----:B---3--:R-:W-:Y:S01]  /*127b0*/  FADD.FTZ R0, R194, R0 ;  /* 0x00000000c2007221 */ /* 0x008fe20000010000 */
[----:B------:R-:W-:-:S02]  /*127c0*/  F2FP.F16.F32.PACK_AB R169, R183, R182 ;  /* 0x000000b6b7a9723e */ /* 0x000fc400000000ff */
[----:B------:R-:W-:Y:S01]  /*127d0*/  F2FP.F16.F32.PACK_AB R171, R187, R186 ;  /* 0x000000babbab723e */ /* 0x000fe200000000ff */
[C---:B0-----:R-:W-:Y:S01]  /*127e0*/  FADD.FTZ R0, R195.reuse, R0 ;  /* 0x00000000c3007221 */ /* 0x041fe20000010000 */
[----:B------:R-:W-:Y:S01]  /*127f0*/  F2FP.F16.F32.PACK_AB R175, R195, R194 ;  /* 0x000000c2c3af723e */ /* 0x000fe200000000ff */
[----:B--2---:R-:W-:Y:S06]  /*12800*/  @!P3 BRA `(.L_x_11844) ;  /* 0x000000000004b947 */ /* 0x004fec0003800000 */
[----:B------:R-:W-:Y:S01]  /*12810*/  BPT.TRAP 0x1 ;  /* 0x000000040000795c */ /* 0x000fe20000300000 */
.L_x_11844:
[----:B------:R0:W1:Y:S01]  /*12820*/  SYNCS.PHASECHK.TRANS64.TRYWAIT P2, [R4+URZ+0x22850], R212 ;  /* 0x022850d4040075a7 */ /* 0x000062000804017f */
[----:B------:R-:W-:Y:S05]  /*12830*/  @!P3 BRA `(.L_x_11845) ;  /* 0x000000000004b947 */ /* 0x000fea0003800000 */
[----:B------:R-:W-:Y:S01]  /*12840*/  BPT.TRAP 0x1 ;  /* 0x000000040000795c */ /* 0x000fe20000300000 */
.L_x_11845:
[----:B------:R-:W-:Y:S04]  /*12850*/  BSSY B0, `(.L_x_11846) ;  /* 0x0000004000007945 */ /* 0x000fe80003800000 */
[----:B-1----:R-:W-:Y:S05]  /*12860*/  @P2 BRA `(.L_x_11847) ;  /* 0x0000000000082947 */ /* 0x002fea0003800000 */
[----:B------:R-:W1:Y:S02]  /*12870*/  SYNCS.PHASECHK.TRANS64.TRYWAIT P2, [R4+URZ+0x22850], R212 ;  /* 0x022850d4040075a7 */ /* 0x000e64000804017f */
[----:B-1----:R-:W-:Y:S05]  /*12880*/  @!P2 BRA `(.L_x_11848) ;  /* 0x00000130004ca947 */ /* 0x002fea0003800000 */
.L_x_11847:
[----:B------:R-:W-:Y:S05]  /*12890*/  BSYNC B0 ;  /* 0x0000000000007941 */ /* 0x000fea0003800000 */
.L_x_11846:
[----:B------:R-:W2:Y:S01]  /*128a0*/  S2R R178, SR_TID.X ;  /* 0x0000000000b27919 */ /* 0x000ea20000002100 */
[----:B------:R-:W-:Y:S01]  /*128b0*/  IMAD.MOV.U32 R177, RZ, RZ, 0x40000040 ;  /* 0x40000040ffb17424 */ /* 0x000fe200078e00ff */
[----:B------:R-:W-:Y:S05]  /*128c0*/  WARPSYNC.ALL ;  /* 0x0000000000007948 */ /* 0x000fea0003800000 */
[----:B------:R-:W-:Y:S01]  /*128d0*/  R2UR UR7, R177 ;  /* 0x00000000b10772ca */ /* 0x000fe200000e0000 */
[----:B------:R-:W-:Y:S02]  /*128e0*/  IMAD.MOV.U32 R176, RZ, RZ, 0xc00 ;  /* 0x00000c00ffb07424 */ /* 0x000fe400078e00ff */
[----:B01----:R-:W-:-:S02]  /*128f0*/  @!P0 VIADD R4, R4, 0x22860 ;  /* 0x0002286004048836 */ /* 0x003fc40000000000 */
[----:B------:R-:W-:Y:S02]  /*12900*/  IMAD R176, R2, R176, UR42 ;  /* 0x0000002a02b07e24 */ /* 0x000fe4000f8e02b0 */
[----:B------:R-:W-:Y:S01]  /*12910*/  IMAD.MOV.U32 R214, RZ, RZ, R10 ;  /* 0x000000ffffd67224 */ /* 0x000fe200078e000a */
[----:B------:R-:W-:Y:S01]  /*12920*/  @!P0 PRMT R4, RZ, 0x654, R4 ;  /* 0x00000654ff048816 */ /* 0x000fe20000000004 */
[----:B------:R-:W-:Y:S01]  /*12930*/  IMAD.MOV.U32 R215, RZ, RZ, R5 ;  /* 0x000000ffffd77224 */ /* 0x000fe200078e0005 */
[----:B------:R-:W-:Y:S02]  /*12940*/  R2UR UR6, R176 ;  /* 0x00000000b00672ca */ /* 0x000fe400000e0000 */
[----:B--2---:R-:W-:-:S05]  /*12950*/  SHF.R.U32.HI R178, RZ, 0x7, R178 ;  /* 0x00000007ffb27819 */ /* 0x004fca00000116b2 */
[----:B------:R-:W-:-:S05]  /*12960*/  VIADD R177, R178, 0x8 ;  /* 0x00000008b2b17836 */ /* 0x000fca0000000000 */
[----:B------:R0:W-:Y:S02]  /*12970*/  BAR.SYNC.DEFER_BLOCKING R177, 0x100 ;  /* 0x000400b10000751d */ /* 0x0001e40000010000 */
[----:B0-----:R-:W-:-:S04]  /*12980*/  IMAD.MOV.U32 R177, RZ, RZ, 0x40000040 ;  /* 0x40000040ffb17424 */ /* 0x001fc800078e00ff */
        /* <DEDUP_REMOVED lines=43> */
[----:B-1----:R-:W-:-:S07]  /*12c40*/  IMAD.MOV.U32 R4, RZ, RZ, R213 ;  /* 0x000000ffff047224 */ /* 0x002fce00078e00d5 */
.L_x_11839:
[----:B------:R-:W-:-:S13]  /*12c50*/  ISETP.GE.AND P1, PT, R4, R219, PT ;  /* 0x000000db0400720c */ /* 0x000fda0003f26270 */
[----:B------:R-:W-:Y:S05]  /*12c60*/  @!P1 BRA `(.L_x_11850) ;  /* 0x0000003400e89947 */ /* 0x000fea0003800000 */
[----:B------:R-:W-:Y:S02]  /*12c70*/  IMAD.MOV.U32 R213, RZ, RZ, R10 ;  /* 0x000000ffffd57224 */ /* 0x000fe400078e000a */
[----:B------:R-:W-:-:S07]  /*12c80*/  IMAD.MOV.U32 R216, RZ, RZ, R5 ;  /* 0x000000ffffd87224 */ /* 0x000fce00078e0005 */
.L_x_11868:
        /* <DEDUP_REMOVED lines=8> */
[----:B-1----:R-:W-:Y:S06]  /*12d10*/  @!P2 BRA `(.L_x_11851) ;  /* 0x000000000004a947 */ /* 0x002fec0003800000 */
[----:B------:R-:W-:Y:S01]  /*12d20*/  BPT.TRAP 0x1 ;  /* 0x000000040000795c */ /* 0x000fe20000300000 */
.L_x_11851:
[----:B------:R-:W-:Y:S01]  /*12d30*/  IMAD R211, R2, 0x8, R19 ;  /* 0x0000000802d37824 */ /* 0x000fe200078e0213 */
[----:B0-----:R-:W-:-:S04]  /*12d40*/  SHF.L.U32 R212, R202, 0x1f, RZ ;  /* 0x0000001fcad47819 */ /* 0x001fc800000006ff */
[----:B------:R0:W1:Y:S01]  /*12d50*/  SYNCS.PHASECHK.TRANS64.TRYWAIT P1, [R211+URZ+0x22830], R212 ;  /* 0x022830d4d30075a7 */ /* 0x000062000802017f */
[----:B------:R-:W-:Y:S05]  /*12d60*/  @!P2 BRA `(.L_x_11852) ;  /* 0x000000000004a947 */ /* 0x000fea0003800000 */
[----:B------:R-:W-:Y:S01]  /*12d70*/  BPT.TRAP 0x1 ;  /* 0x000000040000795c */ /* 0x000fe20000300000 */
.L_x_11852:
[----:B------:R-:W-:Y:S02]  /*12d80*/  IMAD R10, R2, 0x300, R21 ;  /* 0x00000300020a7824 */ /* 0x000fe400078e0215 */
[----:B------:R-:W-:Y:S01]  /*12d90*/  IMAD.MOV.U32 R11, RZ, RZ, 0x40000040 ;  /* 0x40000040ff0b7424 */ /* 0x000fe200078e00ff */
[----:B-1----:R-:W-:Y:S06]  /*12da0*/  @P1 BRA `(.L_x_11853) ;  /* 0x0000000000081947 */ /* 0x002fec0003800000 */
[----:B------:R-:W1:Y:S02]  /*12db0*/  SYNCS.PHASECHK.TRANS64.TRYWAIT P1, [R211+URZ+0x22830], R212 ;  /* 0x022830d4d30075a7 */ /* 0x000e64000802017f */
[----:B-1----:R-:W-:Y:S05]  /*12dc0*/  @!P1 BRA `(.L_x_11854) ;  /* 0x0000012c00109947 */ /* 0x002fea0003800000 */
.L_x_11853:
        /* <DEDUP_REMOVED lines=10> */
[----:B------:R-:W3:Y:S10]  /*12e70*/  S2R R20, SR_TID.X ;  /* 0x0000000000147919 */ /* 0x000ef40000002100 */
[----:B------:R-:W-:Y:S01]  /*12e80*/  HGMMA.64x96x16.F32 R152, gdesc[UR4], RZ, !UPT, gsb0 ;  /* 0x01600000049879f0 */ /* 0x000fe2000c0008ff */
[----:B------:R-:W-:Y:S01]  /*12e90*/  R2UR UR6, R214 ;  /* 0x00000000d60672ca */ /* 0x000fe200000e0000 */
[----:B------:R-:W-:Y:S01]  /*12ea0*/  VIADD R214, R10, 0x4 ;  /* 0x000000040ad67836 */ /* 0x000fe20000000000 */
[----:B------:R-:W-:Y:S01]  /*12eb0*/  R2UR UR7, R215 ;  /* 0x00000000d70772ca */ /* 0x000fe200000e0000 */
[----:B------:R-:W-:Y:S01]  /*12ec0*/  IMAD.MOV.U32 R215, RZ, RZ, 0x40000040 ;  /* 0x40000040ffd77424 */ /* 0x000fe200078e00ff */
[----:B------:R-:W-:Y:S01]  /*12ed0*/  R2UR UR4, R14 ;  /* 0x000000000e0472ca */ /* 0x000fe200000e0000 */
[----:B------:R-:W-:Y:S01]  /*12ee0*/  VIADD R10, R10, 0x6 ;  /* 0x000000060a0a7836 */ /* 0x000fe20000000000 */
[----:B------:R-:W-:-:S02]  /*12ef0*/  R2UR UR5, R15 ;  /* 0x000000000f0572ca */ /* 0x000fc400000e0000 */
[----:B--2---:R-:W-:Y:S01]  /*12f00*/  ISETP.NE.AND P1, PT, R5, 0x1, PT ;  /* 0x000000010500780c */ /* 0x004fe20003f25270 */
[----:B------:R-:W-:Y:S01]  /*12f10*/  IMAD.IADD R5, R210, 0x1, R209 ;  /* 0x00000001d2057824 */ /* 0x000fe200078e02d1 */
[----:B---3--:R-:W-:-:S04]  /*12f20*/  SHF.R.U32.HI R20, RZ, 0x7, R20 ;  /* 0x00000007ff147819 */ /* 0x008fc80000011614 */
[----:B------:R-:W-:Y:S01]  /*12f30*/  IADD3 R20, -R20, 0xb, RZ ;  /* 0x0000000b14147810 */ /* 0x000fe20007ffe1ff */
        /* <DEDUP_REMOVED lines=12> */
[----:B------:R-:W2:Y:S01]  /*13000*/  @P1 LDC R10, c[0x0][0x450] ;  /* 0x00011400ff0a1b82 */ /* 0x000ea20000000800 */
[----:B------:R-:W-:Y:S02]  /*13010*/  R2UR UR4, R8 ;  /* 0x00000000080472ca */ /* 0x000fe400000e0000 */
[----:B------:R-:W-:-:S05]  /*13020*/  R2UR UR5, R9 ;  /* 0x00000000090572ca */ /* 0x000fca00000e0000 */
[----:B------:R-:W3:Y:S02]  /*13030*/  @P1 LDC R11, c[0x0][0x44c] ;  /* 0x00011300ff0b1b82 */ /* 0x000ee40000000800 */
[----:B---3--:R-:W-:-:S05]  /*13040*/  @P1 IMAD.HI.U32 R11, R5, R11, RZ ;  /* 0x0000000b050b1227 */ /* 0x008fca00078e00ff */
[----:B--2---:R-:W-:Y:S02]  /*13050*/  @P1 SHF.R.U32.HI R5, RZ, R10, R11 ;  /* 0x0000000aff051219 */ /* 0x004fe4000001160b */
[----:B------:R-:W-:-:S03]  /*13060*/  ISETP.GE.AND P1, PT, R235, 0x1, PT ;  /* 0x00000001eb00780c */ /* 0x000fc60003f26270 */
        /* <DEDUP_REMOVED lines=53> */
[----:B------:R-:W-:-:S02]  /*133c0*/  IMAD R194, R4, -0x60, RZ ;  /* 0xffffffa004c27824 */ /* 0x000fc400078e02ff */
[----:B------:R-:W-:Y:S01]  /*133d0*/  FMUL.FTZ R191, R198, UR54 ;  /* 0x00000036c6bf7c20 */ /* 0x000fe20008410000 */
[----:B------:R-:W-:Y:S01]  /*133e0*/  FMUL.FTZ R193, R199, UR54 ;  /* 0x00000036c7c17c20 */ /* 0x000fe20008410000 */
[----:B------:R3:W-:Y:S06]  /*133f0*/  BAR.ARV R20, 0x100 ;  /* 0x000400140000751d */ /* 0x0007ec0000002000 */
[----:B------:R4:W-:Y:S01]  /*13400*/  @!P0 SYNCS.ARRIVE.TRANS64.RED.A1T0 RZ, [R164+URZ], RZ ;  /* 0x000000ffa4ff89a7 */ /* 0x0009e2000810043f */
[----:B------:R-:W0:Y:S01]  /*13410*/  MUFU.TANH R10, R10 ;  /* 0x0000000a000a7308 */ /* 0x000e220000002400 */
[----:B----4-:R-:W-:-:S07]  /*13420*/  IADD3 R164, -R205, 0x1, R194 ;  /* 0x00000001cda47810 */ /* 0x010fce0007ffe1c2 */
[----:B------:R-:W4:Y:S01]  /*13430*/  MUFU.TANH R11, R11 ;  /* 0x0000000b000b7308 */ /* 0x000f220000002400 */
[----:B------:R-:W-:-:S07]  /*13440*/  IADD3 R164, -R203, R164, R204 ;  /* 0x000000a4cba47210 */ /* 0x000fce0007ffe1cc */
        /* <DEDUP_REMOVED lines=63> */
.L_x_11857:
[----:B------:R-:W-:-:S05]  /*13840*/  IMAD.U32 R229, RZ, RZ, UR49 ;  /* 0x00000031ffe57e24 */ /* 0x000fca000f8e00ff */
[----:B------:R-:W-:-:S13]  /*13850*/  ISETP.NE.AND P1, PT, R229, 0x1, PT ;  /* 0x00000001e500780c */ /* 0x000fda0003f25270 */
[----:B------:R-:W2:Y:S02]  /*13860*/  @P1 LDC.64 R164, c[0x0][0x9e8] ;  /* 0x00027a00ffa41b82 */ /* 0x000ea40000000a00 */
[----:B--2---:R-:W-:-:S05]  /*13870*/  @P1 IMAD.HI.U32 R164, R228, R164, RZ ;  /* 0x000000a4e4a41227 */ /* 0x004fca00078e00ff */
[----:B------:R-:W-:-:S07]  /*13880*/  @P1 SHF.R.U32.HI R228, RZ, R165, R164 ;  /* 0x000000a5ffe41219 */ /* 0x000fce00000116a4 */
.L_x_11858:
[----:B------:R-:W-:Y:S05]  /*13890*/  BSYNC B0 ;  /* 0x0000000000007941 */ /* 0x000fea0003800000 */
.L_x_11856:
[----:B------:R-:W-:-:S04]  /*138a0*/  IMAD.IADD R164, R194, 0x1, -R205 ;  /* 0x00000001c2a47824 */ /* 0x000fc800078e0acd */
[----:B------:R-:W-:-:S05]  /*138b0*/  IMAD R164, R228, R229, R164 ;  /* 0x000000e5e4a47224 */ /* 0x000fca00078e02a4 */
[----:B------:R-:W-:Y:S02]  /*138c0*/  VIADDMNMX R198, R164, R229, R198, PT ;  /* 0x000000e5a4c67246 */ /* 0x000fe400038001c6 */
[----:B------:R-:W-:-:S07]  /*138d0*/  VIMNMX R197, R197, R164, !PT ;  /* 0x000000a4c5c57248 */ /* 0x000fce0007fe0100 */
.L_x_11855:
[----:B------:R-:W-:Y:S01]  /*138e0*/  ISETP.GE.AND P1, PT, R194, 0x1, PT ;  /* 0x00000001c200780c */ /* 0x000fe20003f26270 */
[----:B------:R-:W2:Y:S01]  /*138f0*/  SHFL.IDX PT, R5, R5, 0x1, 0x1c1f ;  /* 0x003c1f0005057f89 */ /* 0x000ea200000e0000 */
[----:B------:R-:W-:Y:S02]  /*13900*/  LOP3.LUT R18, R18, 0xfffbffff, RZ, 0xc0, !PT ;  /* 0xfffbffff12127812 */ /* 0x000fe400078ec0ff */
[----:B------:R-:W-:-:S09]  /*13910*/  ISETP.GE.AND P3, PT, R194, 0x9, PT ;  /* 0x00000009c200780c */ /* 0x000fd20003f66270 */
[----:B------:R-:W-:Y:S02]  /*13920*/  @P1 LOP3.LUT R18, R18, 0x40000, RZ, 0xfc, !PT ;  /* 0x0004000012121812 */ /* 0x000fe400078efcff */
[----:B------:R-:W-:Y:S02]  /*13930*/  ISETP.GT.AND P1, PT, R197, RZ, !P1 ;  /* 0x000000ffc500720c */ /* 0x000fe40004f24270 */
[----:B------:R-:W-:Y:S02]  /*13940*/  LOP3.LUT R18, R18, 0xfffffffd, RZ, 0xc0, !PT ;  /* 0xfffffffd12127812 */ /* 0x000fe400078ec0ff */
[----:B------:R-:W-:Y:S02]  /*13950*/  ISETP.LT.OR P1, PT, R198, 0x1, P1 ;  /* 0x00000001c600780c */ /* 0x000fe40000f21670 */
[----:B------:R-:W-:Y:S02]  /*13960*/  @P3 LOP3.LUT R18, R18, 0x2, RZ, 0xfc, !PT ;  /* 0x0000000212123812 */ /* 0x000fe400078efcff */
[----:B0-----:R-:W-:-:S02]  /*13970*/  FSEL R164, R10, -INF , !P1 ;  /* 0xff8000000aa47808 */ /* 0x001fc40004800000 */
[----:B------:R-:W-:Y:S01]  /*13980*/  ISETP.GE.AND P1, PT, R194, 0x2, PT ;  /* 0x00000002c200780c */ /* 0x000fe20003f26270 */
[--C-:B--2---:R-:W-:Y:S01]  /*13990*/  IMAD.IADD R227, R227, 0x1, R5.reuse ;  /* 0x00000001e3e37824 */ /* 0x104fe200078e0205 */
[----:B------:R-:W-:Y:S01]  /*139a0*/  LOP3.LUT R18, R18, 0xfffffffb, RZ, 0xc0, !PT ;  /* 0xfffffffb12127812 */ /* 0x000fe200078ec0ff */
[----:B------:R-:W-:Y:S01]  /*139b0*/  IMAD.IADD R199, R199, 0x1, R5 ;  /* 0x00000001c7c77824 */ /* 0x000fe200078e0205 */
[----:B------:R-:W-:-:S04]  /*139c0*/  ISETP.GT.AND P2, PT, R197, 0x1, !P1 ;  /* 0x00000001c500780c */ /* 0x000fc80004f44270 */
[----:B------:R-:W-:-:S04]  /*139d0*/  ISETP.LT.OR P2, PT, R198, 0x2, P2 ;  /* 0x00000002c600780c */ /* 0x000fc80001741670 */
[----:B------:R-:W-:Y:S02]  /*139e0*/  FSEL R165, R11, -INF , !P2 ;  /* 0xff8000000ba57808 */ /* 0x000fe40005000000 */
[----:B------:R-:W-:Y:S02]  /*139f0*/  ISETP.GT.AND P2, PT, R197, 0x8, !P3 ;  /* 0x00000008c500780c */ /* 0x000fe40005f44270 */
        /* <DEDUP_REMOVED lines=133> */
.L_x_11861:
[----:B------:R-:W-:-:S05]  /*14250*/  IMAD.U32 R197, RZ, RZ, UR49 ;  /* 0x00000031ffc57e24 */ /* 0x000fca000f8e00ff */
[----:B------:R-:W-:-:S13]  /*14260*/  ISETP.NE.AND P6, PT, R197, 0x1, PT ;  /* 0x00000001c500780c */ /* 0x000fda0003fc5270 */
[----:B------:R-:W0:Y:S02]  /*14270*/  @P6 LDC.64 R10, c[0x0][0x9e8] ;  /* 0x00027a00ff0a6b82 */ /* 0x000e240000000a00 */
[----:B0-----:R-:W-:-:S05]  /*14280*/  @P6 IMAD.HI.U32 R10, R5, R10, RZ ;  /* 0x0000000a050a6227 */ /* 0x001fca00078e00ff */
[----:B------:R-:W-:-:S07]  /*14290*/  @P6 SHF.R.U32.HI R5, RZ, R11, R10 ;  /* 0x0000000bff056219 */ /* 0x000fce000001160a */
.L_x_11862:
[----:B------:R-:W-:Y:S05]  /*142a0*/  BSYNC B0 ;  /* 0x0000000000007941 */ /* 0x000fea0003800000 */
.L_x_11860:
[----:B------:R-:W-:-:S04]  /*142b0*/  IMAD.IADD R194, R194, 0x1, -R205 ;  /* 0x00000001c2c27824 */ /* 0x000fc800078e0acd */
[----:B------:R-:W-:-:S05]  /*142c0*/  IMAD R194, R5, R197, R194 ;  /* 0x000000c505c27224 */ /* 0x000fca00078e02c2 */
[----:B------:R-:W-:Y:S02]  /*142d0*/  VIMNMX R199, R199, R194, !PT ;  /* 0x000000c2c7c77248 */ /* 0x000fe40007fe0100 */
[----:B------:R-:W-:-:S07]  /*142e0*/  VIADDMNMX R227, R194, R197, R227, PT ;  /* 0x000000c5c2e37246 */ /* 0x000fce00038001e3 */
.L_x_11859:
[----:B------:R-:W-:Y:S01]  /*142f0*/  ISETP.GT.AND P1, PT, R199, 0x1, !P1 ;  /* 0x00000001c700780c */ /* 0x000fe20004f24270 */
[----:B------:R-:W-:Y:S01]  /*14300*/  IMAD.U32 R11, RZ, RZ, UR48 ;  /* 0x00000030ff0b7e24 */ /* 0x000fe2000f8e00ff */
[----:B------:R-:W-:Y:S01]  /*14310*/  FMNMX.FTZ R5, R164, R216, !PT ;  /* 0x000000d8a4057209 */ /* 0x000fe20007810000 */
[----:B------:R-:W-:Y:S01]  /*14320*/  IMAD.U32 R228, RZ, RZ, UR37 ;  /* 0x00000025ffe47e24 */ /* 0x000fe2000f8e00ff */
        /* <DEDUP_REMOVED lines=67> */
[----:B------:R-:W-:Y:S02]  /*14760*/  ISETP.GT.AND P1, PT, R199, 0x29, !P1 ;  /* 0x00000029c700780c */ /* 0x000fe40004f24270 */
[----:B------:R-:W-:Y:S02]  /*14770*/  LOP3.LUT P2, RZ, R18, 0x40000, RZ, 0xc0, !PT ;  /* 0x0004000012ff7812 */ /* 0x000fe4000784c0ff */
        /* <DEDUP_REMOVED lines=12> */
[----:B------:R-:W-:Y:S02]  /*14840*/  FSEL R190, R190, -INF , !P3 ;  /* 0xff800000bebe7808 */ /* 0x000fe40005800000 */
[----:B------:R-:W-:Y:S02]  /*14850*/  ISETP.GT.AND P1, PT, R199, 0x31, !P1 ;  /* 0x00000031c700780c */ /* 0x000fe40004f24270 */
[C---:B------:R-:W-:Y:S02]  /*14860*/  ISETP.LT.OR P4, PT, R227.reuse, 0x52, P4 ;  /* 0x00000052e300780c */ /* 0x040fe40002781670 */
[----:B------:R-:W-:-:S02]  /*14870*/  ISETP.LT.OR P1, PT, R227, 0x32, P1 ;  /* 0x00000032e300780c */ /* 0x000fc40000f21670 */
[----:B------:R-:W-:Y:S02]  /*14880*/  ISETP.GT.AND P5, PT, R199, 0x58, !P5 ;  /* 0x00000058c700780c */ /* 0x000fe40006fa4270 */
[----:B------:R-:W-:Y:S02]  /*14890*/  FSEL R179, R179, -INF , !P1 ;  /* 0xff800000b3b37808 */ /* 0x000fe40004800000 */
[----:B------:R-:W-:Y:S02]  /*148a0*/  LOP3.LUT P1, RZ, R18, 0x200, RZ, 0xc0, !PT ;  /* 0x0000020012ff7812 */ /* 0x000fe4000782c0ff */
[----:B------:R-:W-:Y:S02]  /*148b0*/  FSEL R189, R189, -INF , !P4 ;  /* 0xff800000bdbd7808 */ /* 0x000fe40006000000 */
[----:B------:R-:W-:Y:S02]  /*148c0*/  ISETP.GT.AND P1, PT, R199, 0x38, !P1 ;  /* 0x00000038c700780c */ /* 0x000fe40004f24270 */
[----:B0-----:R-:W-:-:S02]  /*148d0*/  FMNMX.FTZ R5, R5, R10, !PT ;  /* 0x0000000a05057209 */ /* 0x001fc40007810000 */
[C---:B------:R-:W-:Y:S02]  /*148e0*/  ISETP.LT.OR P1, PT, R227.reuse, 0x39, P1 ;  /* 0x00000039e300780c */ /* 0x040fe40000f21670 */
[----:B------:R-:W-:Y:S01]  /*148f0*/  ISETP.LT.OR P5, PT, R227, 0x59, P5 ;  /* 0x00000059e300780c */ /* 0x000fe20002fa1670 */
[----:B------:R-:W-:Y:S01]  /*14900*/  FMUL.FTZ R10, R5, R11 ;  /* 0x0000000b050a7220 */ /* 0x000fe20000410000 */
[----:B------:R-:W-:Y:S02]  /*14910*/  FSEL R180, R180, -INF , !P1 ;  /* 0xff800000b4b47808 */ /* 0x000fe40004800000 */
[----:B------:R-:W-:Y:S02]  /*14920*/  LOP3.LUT P1, RZ, R18, 0x100, RZ, 0xc0, !PT ;  /* 0x0000010012ff7812 */ /* 0x000fe4000782c0ff */
[----:B------:R-:W-:Y:S02]  /*14930*/  FSEL R191, R191, -INF , !P5 ;  /* 0xff800000bfbf7808 */ /* 0x000fe40006800000 */
        /* <DEDUP_REMOVED lines=16> */
[----:B------:R-:W-:Y:S02]  /*14a40*/  FSEL R194, R5, RZ, P1 ;  /* 0x000000ff05c27208 */ /* 0x000fe40000800000 */
[----:B------:R-:W-:Y:S02]  /*14a50*/  FSEL R10, R10, RZ, P1 ;  /* 0x000000ff0a0a7208 */ /* 0x000fe40000800000 */
[----:B------:R-:W-:Y:S01]  /*14a60*/  ISETP.GT.AND P1, PT, R199, RZ, !P2 ;  /* 0x000000ffc700720c */ /* 0x000fe20005724270 */
[----:B------:R-:W-:Y:S01]  /*14a70*/  FADD.FTZ R194, -R194, R216 ;  /* 0x000000d8c2c27221 */ /* 0x000fe20000010100 */
        /* <DEDUP_REMOVED lines=27> */
[----:B------:R-:W-:Y:S01]  /*14c30*/  FMNMX.FTZ R10, R198, R213, !PT ;  /* 0x000000d5c60a7209 */ /* 0x000fe20007810000 */
[----:B------:R-:W-:Y:S01]  /*14c40*/  MUFU.EX2 R152, R164 ;  /* 0x000000a400987308 */ /* 0x000fe20000000800 */
[----:B------:R-:W-:Y:S01]  /*14c50*/  ISETP.GT.AND P1, PT, R199, 0x59, !P6 ;  /* 0x00000059c700780c */ /* 0x000fe20007724270 */
[----:B------:R-:W-:Y:S01]  /*14c60*/  FMUL.FTZ R184, R194, R11 ;  /* 0x0000000bc2b87220 */ /* 0x000fe20000410000 */
[----:B------:R-:W-:-:S02]  /*14c70*/  FMNMX.FTZ R10, R153, R10, !PT ;  /* 0x0000000a990a7209 */ /* 0x000fc40007810000 */
[----:B------:R-:W-:Y:S02]  /*14c80*/  ISETP.LT.OR P1, PT, R227, 0x5a, P1 ;  /* 0x0000005ae300780c */ /* 0x000fe40000f21670 */
[----:B------:R-:W-:Y:S01]  /*14c90*/  FMNMX.FTZ R10, R156, R10, !PT ;  /* 0x0000000a9c0a7209 */ /* 0x000fe20007810000 */
[----:B------:R-:W0:Y:S01]  /*14ca0*/  MUFU.EX2 R184, R184 ;  /* 0x000000b800b87308 */ /* 0x000e220000000800 */
[----:B------:R-:W-:Y:S02]  /*14cb0*/  FSEL R193, R193, -INF , !P1 ;  /* 0xff800000c1c17808 */ /* 0x000fe40004800000 */
[----:B------:R-:W-:-:S04]  /*14cc0*/  FMNMX.FTZ R10, R157, R10, !PT ;  /* 0x0000000a9d0a7209 */ /* 0x000fc80007810000 */
[----:B------:R-:W-:Y:S01]  /*14cd0*/  FMNMX.FTZ R10, R160, R10, !PT ;  /* 0x0000000aa00a7209 */ /* 0x000fe20007810000 */
[----:B------:R-:W2:Y:S03]  /*14ce0*/  MUFU.EX2 R165, R165 ;  /* 0x000000a500a57308 */ /* 0x000ea60000000800 */
[----:B------:R-:W-:-:S04]  /*14cf0*/  FMNMX.FTZ R10, R161, R10, !PT ;  /* 0x0000000aa10a7209 */ /* 0x000fc80007810000 */
[----:B------:R-:W-:Y:S01]  /*14d00*/  FMNMX.FTZ R10, R166, R10, !PT ;  /* 0x0000000aa60a7209 */ /* 0x000fe20007810000 */
[----:B------:R-:W3:Y:S01]  /*14d10*/  MUFU.EX2 R154, R154 ;  /* 0x0000009a009a7308 */ /* 0x000ee20000000800 */
[----:B0-----:R-:W-:Y:S01]  /*14d20*/  FFMA.FTZ R3, R184, R3, R152 ;  /* 0x00000003b8037223 */ /* 0x001fe20000010098 */
[----:B------:R-:W-:Y:S01]  /*14d30*/  FMUL.FTZ R24, R24, R184 ;  /* 0x000000b818187220 */ /* 0x000fe20000410000 */
[----:B------:R-:W-:Y:S01]  /*14d40*/  FMNMX.FTZ R10, R167, R10, !PT ;  /* 0x0000000aa70a7209 */ /* 0x000fe20007810000 */
[-C--:B------:R-:W-:Y:S01]  /*14d50*/  FMUL.FTZ R25, R25, R184.reuse ;  /* 0x000000b819197220 */ /* 0x080fe20000410000 */
[-C--:B------:R-:W-:Y:S01]  /*14d60*/  FMUL.FTZ R28, R28, R184.reuse ;  /* 0x000000b81c1c7220 */ /* 0x080fe20000410000 */
[----:B------:R-:W-:Y:S01]  /*14d70*/  FMUL.FTZ R29, R29, R184 ;  /* 0x000000b81d1d7220 */ /* 0x000fe20000410000 */
[----:B------:R-:W-:Y:S01]  /*14d80*/  FMNMX.FTZ R10, R170, R10, !PT ;  /* 0x0000000aaa0a7209 */ /* 0x000fe20007810000 */
[----:B------:R-:W0:Y:S01]  /*14d90*/  MUFU.EX2 R155, R155 ;  /* 0x0000009b009b7308 */ /* 0x000e220000000800 */
[C---:B--2---:R-:W-:Y:S01]  /*14da0*/  FADD.FTZ R3, R165.reuse, R3 ;  /* 0x00000003a5037221 */ /* 0x044fe20000010000 */
[----:B------:R-:W-:Y:S01]  /*14db0*/  F2FP.F16.F32.PACK_AB R152, R165, R152 ;  /* 0x00000098a598723e */ /* 0x000fe200000000ff */
[----:B------:R-:W-:Y:S01]  /*14dc0*/  FMUL.FTZ R32, R32, R184 ;  /* 0x000000b820207220 */ /* 0x000fe20000410000 */
[----:B------:R-:W-:Y:S01]  /*14dd0*/  FMNMX.FTZ R10, R171, R10, !PT ;  /* 0x0000000aab0a7209 */ /* 0x000fe20007810000 */
[-C--:B------:R-:W-:Y:S01]  /*14de0*/  FMUL.FTZ R33, R33, R184.reuse ;  /* 0x000000b821217220 */ /* 0x080fe20000410000 */
        /* <DEDUP_REMOVED lines=12> */
[C---:B0-----:R-:W-:Y:S01]  /*14eb0*/  FADD.FTZ R3, R155.reuse, R3 ;  /* 0x000000039b037221 */ /* 0x041fe20000010000 */
[----:B------:R-:W-:Y:S01]  /*14ec0*/  F2FP.F16.F32.PACK_AB R154, R155, R154 ;  /* 0x0000009a9b9a723e */ /* 0x000fe200000000ff */
        /* <DEDUP_REMOVED lines=44> */
[-C--:B------:R-:W-:Y:S01]  /*15190*/  FMUL.FTZ R93, R93, R184.reuse ;  /* 0x000000b85d5d7220 */ /* 0x080fe20000410000 */
[-C--:B------:R-:W-:Y:S01]  /*151a0*/  FMUL.FTZ R96, R96, R184.reuse ;  /* 0x000000b860607220 */ /* 0x080fe20000410000 */
[----:B------:R-:W3:Y:S01]  /*151b0*/  SHFL.BFLY PT, R164, R10, 0x2, 0x1f ;  /* 0x0c401f000aa47f89 */ /* 0x000ee200000e0000 */
        /* <DEDUP_REMOVED lines=23> */
[----:B---3--:R-:W-:Y:S01]  /*15330*/  FMNMX.FTZ R10, R10, R164, !PT ;  /* 0x000000a40a0a7209 */ /* 0x008fe20007810000 */
        /* <DEDUP_REMOVED lines=14> */
[----:B------:R-:W-:-:S02]  /*15420*/  FMUL.FTZ R149, R149, R184 ;  /* 0x000000b895957220 */ /* 0x000fc40000410000 */
[----:B------:R-:W2:Y:S01]  /*15430*/  MUFU.EX2 R197, R197 ;  /* 0x000000c500c57308 */ /* 0x000ea20000000800 */
[----:B---3--:R-:W-:-:S07]  /*15440*/  FADD.FTZ R3, R214, R3 ;  /* 0x00000003d6037221 */ /* 0x008fce0000010000 */
[----:B------:R-:W3:Y:S01]  /*15450*/  MUFU.EX2 R185, R185 ;  /* 0x000000b900b97308 */ /* 0x000ee20000000800 */
[----:B----4-:R-:W-:Y:S01]  /*15460*/  FADD.FTZ R3, R215, R3 ;  /* 0x00000003d7037221 */ /* 0x010fe20000010000 */
[----:B0-----:R-:W-:-:S04]  /*15470*/  FMNMX.FTZ R10, R10, R164, !PT ;  /* 0x000000a40a0a7209 */ /* 0x001fc80007810000 */
[C---:B------:R-:W-:Y:S01]  /*15480*/  FSETP.NEU.FTZ.AND P1, PT, R10.reuse, -INF , PT ;  /* 0xff8000000a00780b */ /* 0x040fe20003f3d000 */
[----:B------:R-:W-:Y:S01]  /*15490*/  FMUL.FTZ R194, R10, R11 ;  /* 0x0000000b0ac27220 */ /* 0x000fe20000410000 */
[----:B------:R-:W0:Y:S01]  /*154a0*/  MUFU.EX2 R188, R188 ;  /* 0x000000bc00bc7308 */ /* 0x000e220000000800 */
[----:B--2---:R-:W-:-:S03]  /*154b0*/  FADD.FTZ R3, R197, R3 ;  /* 0x00000003c5037221 */ /* 0x004fc60000010000 */
[----:B------:R-:W-:Y:S01]  /*154c0*/  FSEL R194, R194, RZ, P1 ;  /* 0x000000ffc2c27208 */ /* 0x000fe20000800000 */
[----:B---3--:R-:W-:-:S03]  /*154d0*/  FADD.FTZ R3, R185, R3 ;  /* 0x00000003b9037221 */ /* 0x008fc60000010000 */
[----:B------:R-:W2:Y:S01]  /*154e0*/  MUFU.EX2 R217, R217 ;  /* 0x000000d900d97308 */ /* 0x000ea20000000800 */
[-CC-:B------:R-:W-:Y:S01]  /*154f0*/  FFMA.FTZ R164, R153, R11.reuse, -R194.reuse ;  /* 0x0000000b99a47223 */ /* 0x180fe200000108c2 */
[-CC-:B------:R-:W-:Y:S01]  /*15500*/  FFMA.FTZ R153, R170, R11.reuse, -R194.reuse ;  /* 0x0000000baa997223 */ /* 0x180fe200000108c2 */
[-CC-:B------:R-:W-:Y:S01]  /*15510*/  FFMA.FTZ R216, R156, R11.reuse, -R194.reuse ;  /* 0x0000000b9cd87223 */ /* 0x180fe200000108c2 */
[----:B------:R-:W-:Y:S01]  /*15520*/  F2FP.F16.F32.PACK_AB R156, R159, R158 ;  /* 0x0000009e9f9c723e */ /* 0x000fe200000000ff */
[-CC-:B------:R-:W-:Y:S01]  /*15530*/  FFMA.FTZ R227, R198, R11.reuse, -R194.reuse ;  /* 0x0000000bc6e37223 */ /* 0x180fe200000108c2 */
[----:B------:R-:W-:Y:S01]  /*15540*/  F2FP.F16.F32.PACK_AB R158, R163, R162 ;  /* 0x000000a2a39e723e */ /* 0x000fe200000000ff */
        /* <DEDUP_REMOVED lines=10> */
[----:B---3--:R-:W-:Y:S01]  /*155f0*/  FSEL R153, R10, RZ, P1 ;  /* 0x000000ff0a997208 */ /* 0x008fe20000800000 */
[-CC-:B------:R-:W-:Y:S01]  /*15600*/  FFMA.FTZ R178, R178, R11.reuse, -R194.reuse ;  /* 0x0000000bb2b27223 */ /* 0x180fe200000108c2 */
[-CC-:B------:R-:W-:Y:S01]  /*15610*/  FFMA.FTZ R179, R179, R11.reuse, -R194.reuse ;  /* 0x0000000bb3b37223 */ /* 0x180fe200000108c2 */
[-CC-:B------:R-:W-:Y:S01]  /*15620*/  FFMA.FTZ R180, R180, R11.reuse, -R194.reuse ;  /* 0x0000000bb4b47223 */ /* 0x180fe200000108c2 */
[-CC-:B------:R-:W-:Y:S01]  /*15630*/  FFMA.FTZ R181, R181, R11.reuse, -R194.reuse ;  /* 0x0000000bb5b57223 */ /* 0x180fe200000108c2 */
[----:B------:R-:W-:Y:S01]  /*15640*/  FADD.FTZ R153, -R153, R213 ;  /* 0x000000d599997221 */ /* 0x000fe20000010100 */
[-CC-:B------:R-:W-:Y:S01]  /*15650*/  FFMA.FTZ R182, R182, R11.reuse, -R194.reuse ;  /* 0x0000000bb6b67223 */ /* 0x180fe200000108c2 */
[----:B------:R-:W3:Y:S01]  /*15660*/  MUFU.EX2 R227, R227 ;  /* 0x000000e300e37308 */ /* 0x000ee20000000800 */
[----:B----4-:R-:W-:Y:S01]  /*15670*/  F2FP.F16.F32.PACK_AB R164, R177, R176 ;  /* 0x000000b0b1a4723e */ /* 0x010fe200000000ff */
[-C--:B------:R-:W-:Y:S01]  /*15680*/  FMUL.FTZ R153, R153, R11.reuse ;  /* 0x0000000b99997220 */ /* 0x080fe20000410000 */
[-CC-:B------:R-:W-:Y:S01]  /*15690*/  FFMA.FTZ R183, R183, R11.reuse, -R194.reuse ;  /* 0x0000000bb7b77223 */ /* 0x180fe200000108c2 */
[----:B------:R-:W-:Y:S01]  /*156a0*/  F2FP.F16.F32.PACK_AB R160, R169, R168 ;  /* 0x000000a8a9a0723e */ /* 0x000fe200000000ff */
[-CC-:B------:R-:W-:Y:S01]  /*156b0*/  FFMA.FTZ R186, R186, R11.reuse, -R194.reuse ;  /* 0x0000000bbaba7223 */ /* 0x180fe200000108c2 */
[-CC-:B------:R-:W-:Y:S01]  /*156c0*/  FFMA.FTZ R187, R187, R11.reuse, -R194.reuse ;  /* 0x0000000bbbbb7223 */ /* 0x180fe200000108c2 */
[-CC-:B------:R-:W-:Y:S01]  /*156d0*/  FFMA.FTZ R190, R190, R11.reuse, -R194.reuse ;  /* 0x0000000bbebe7223 */ /* 0x180fe200000108c2 */
[----:B------:R3:W4:Y:S01]  /*156e0*/  MUFU.EX2 R176, R153 ;  /* 0x0000009900b07308 */ /* 0x0007220000000800 */
[-CC-:B------:R-:W-:Y:S01]  /*156f0*/  FFMA.FTZ R189, R189, R11.reuse, -R194.reuse ;  /* 0x0000000bbdbd7223 */ /* 0x180fe200000108c2 */
[----:B------:R-:W-:Y:S01]  /*15700*/  F2FP.F16.F32.PACK_AB R162, R173, R172 ;  /* 0x000000acada2723e */ /* 0x000fe200000000ff */
[-CC-:B------:R-:W-:Y:S01]  /*15710*/  FFMA.FTZ R191, R191, R11.reuse, -R194.reuse ;  /* 0x0000000bbfbf7223 */ /* 0x180fe200000108c2 */
[----:B------:R-:W-:Y:S01]  /*15720*/  FFMA.FTZ R193, R193, R11, -R194 ;  /* 0x0000000bc1c17223 */ /* 0x000fe200000108c2 */
[----:B0-----:R-:W-:Y:S01]  /*15730*/  FADD.FTZ R3, R188, R3 ;  /* 0x00000003bc037221 */ /* 0x001fe20000010000 */
[----:B------:R-:W-:-:S02]  /*15740*/  F2FP.F16.F32.PACK_AB R166, R215, R214 ;  /* 0x000000d6d7a6723e */ /* 0x000fc400000000ff */
[----:B------:R-:W0:Y:S01]  /*15750*/  MUFU.EX2 R216, R216 ;  /* 0x000000d800d87308 */ /* 0x000e220000000800 */
[----:B--2---:R-:W-:Y:S01]  /*15760*/  FADD.FTZ R3, R217, R3 ;  /* 0x00000003d9037221 */ /* 0x004fe20000010000 */
[----:B---3--:R-:W-:Y:S02]  /*15770*/  F2FP.F16.F32.PACK_AB R153, R155, R227 ;  /* 0x000000e39b99723e */ /* 0x008fe400000000ff */
[----:B------:R-:W-:Y:S02]  /*15780*/  F2FP.F16.F32.PACK_AB R168, R185, R197 ;  /* 0x000000c5b9a8723e */ /* 0x000fe400000000ff */
[----:B------:R-:W-:Y:S02]  /*15790*/  F2FP.F16.F32.PACK_AB R170, R217, R188 ;  /* 0x000000bcd9aa723e */ /* 0x000fe400000000ff */
[----:B------:R-:W2:Y:S01]  /*157a0*/  MUFU.EX2 R157, R157 ;  /* 0x0000009d009d7308 */ /* 0x000ea20000000800 */
[----:B----4-:R-:W-:Y:S01]  /*157b0*/  FFMA.FTZ R0, R176, R0, R227 ;  /* 0x00000000b0007223 */ /* 0x010fe200000100e3 */
        /* <DEDUP_REMOVED lines=127> */
[----:B------:R-:W-:Y:S06]  /*15fb0*/  @!P2 BRA `(.L_x_11863) ;  /* 0x000000000004a947 */ /* 0x000fec0003800000 */
[----:B------:R-:W-:Y:S01]  /*15fc0*/  BPT.TRAP 0x1 ;  /* 0x000000040000795c */ /* 0x000fe20000300000 */
.L_x_11863:
[----:B------:R0:W2:Y:S01]  /*15fd0*/  SYNCS.PHASECHK.TRANS64.TRYWAIT P1, [R211+URZ+0x22850], R212 ;  /* 0x022850d4d30075a7 */ /* 0x0000a2000802017f */
[----:B------:R-:W-:Y:S05]  /*15fe0*/  @!P2 BRA `(.L_x_11864) ;  /* 0x000000000004a947 */ /* 0x000fea0003800000 */
[----:B------:R-:W-:Y:S01]  /*15ff0*/  BPT.TRAP 0x1 ;  /* 0x000000040000795c */ /* 0x000fe20000300000 */
.L_x_11864:
[----:B------:R-:W-:Y:S04]  /*16000*/  BSSY B0, `(.L_x_11865) ;  /* 0x0000004000007945 */ /* 0x000fe80003800000 */
[----:B--2---:R-:W-:Y:S05]  /*16010*/  @P1 BRA `(.L_x_11866) ;  /* 0x0000000000081947 */ /* 0x004fea0003800000 */
[----:B------:R-:W2:Y:S02]  /*16020*/  SYNCS.PHASECHK.TRANS64.TRYWAIT P1, [R211+URZ+0x22850], R212 ;  /* 0x022850d4d30075a7 */ /* 0x000ea4000802017f */
[----:B--2---:R-:W-:Y:S05]  /*16030*/  @!P1 BRA `(.L_x_11867) ;  /* 0x000000f800889947 */ /* 0x004fea0003800000 */
.L_x_11866:
[----:B------:R-:W-:Y:S05]  /*16040*/  BSYNC B0 ;  /* 0x0000000000007941 */ /* 0x000fea0003800000 */
.L_x_11865:
[----:B------:R-:W3:Y:S01]  /*16050*/  S2R R178, SR_TID.X ;  /* 0x0000000000b27919 */ /* 0x000ee20000002100 */
[----:B------:R-:W-:Y:S01]  /*16060*/  IMAD.MOV.U32 R177, RZ, RZ, 0x40000040 ;  /* 0x40000040ffb17424 */ /* 0x000fe200078e00ff */
[----:B------:R-:W-:Y:S05]  /*16070*/  WARPSYNC.ALL ;  /* 0x0000000000007948 */ /* 0x000fea0003800000 */
[----:B------:R-:W-:Y:S01]  /*16080*/  R2UR UR7, R177 ;  /* 0x00000000b10772ca */ /* 0x000fe200000e0000 */
[----:B------:R-:W-:Y:S01]  /*16090*/  IMAD.MOV.U32 R176, RZ, RZ, 0xc00 ;  /* 0x00000c00ffb07424 */ /* 0x000fe200078e00ff */
[----:B------:R-:W-:Y:S01]  /*160a0*/  ISETP.GT.AND P1, PT, R4, R219, PT ;  /* 0x000000db0400720c */ /* 0x000fe20003f24270 */
[----:B012---:R-:W-:-:S02]  /*160b0*/  @!P0 VIADD R211, R211, 0x22860 ;  /* 0x00022860d3d38836 */ /* 0x007fc40000000000 */
[----:B------:R-:W-:Y:S02]  /*160c0*/  IMAD R176, R2, R176, UR42 ;  /* 0x0000002a02b07e24 */ /* 0x000fe4000f8e02b0 */
[----:B------:R-:W-:Y:S01]  /*160d0*/  VIADD R4, R4, 0xffffffff ;  /* 0xffffffff04047836 */ /* 0x000fe20000000000 */
[----:B------:R-:W-:Y:S01]  /*160e0*/  @!P0 PRMT R211, RZ, 0x654, R211 ;  /* 0x00000654ffd38816 */ /* 0x000fe200000000d3 */
[----:B------:R-:W-:Y:S01]  /*160f0*/  IMAD.MOV.U32 R213, RZ, RZ, R10 ;  /* 0x000000ffffd57224 */ /* 0x000fe200078e000a */
[----:B------:R-:W-:Y:S01]  /*16100*/  R2UR UR6, R176 ;  /* 0x00000000b00672ca */ /* 0x000fe200000e0000 */
[----:B------:R-:W-:Y:S01]  /*16110*/  IMAD.MOV.U32 R216, RZ, RZ, R5 ;  /* 0x000000ffffd87224 */ /* 0x000fe200078e0005 */
[----:B---3--:R-:W-:-:S05]  /*16120*/  SHF.R.U32.HI R178, RZ, 0x7, R178 ;  /* 0x00000007ffb27819 */ /* 0x008fca00000116b2 */
        /* <DEDUP_REMOVED lines=46> */
.L_x_11850:
[----:B------:R-:W-:Y:S05]  /*16410*/  WARPSYNC.ALL ;  /* 0x0000000000007948 */ /* 0x000fea0003800000 */
[----:B------:R-:W2:Y:S01]  /*16420*/  SHFL.BFLY PT, R4, R3, 0x2, 0x1f ;  /* 0x0c401f0003047f89 */ /* 0x000ea200000e0000 */
[----:B------:R-:W-:Y:S02]  /*16430*/  IMAD.MOV.U32 R21, RZ, RZ, -0x800000 ;  /* 0xff800000ff157424 */ /* 0x000fe400078e00ff */
[----:B------:R-:W-:Y:S01]  /*16440*/  VIADD R2, R2, 0x1 ;  /* 0x0000000102027836 */ /* 0x000fe20000000000 */
[----:B------:R-:W3:Y:S01]  /*16450*/  SHFL.BFLY PT, R9, R0, 0x2, 0x1f ;  /* 0x0c401f0000097f89 */ /* 0x000ee200000e0000 */
[----:B------:R-:W-:Y:S01]  /*16460*/  VIADD R232, R232, 0x1 ;  /* 0x00000001e8e87836 */ /* 0x000fe20000000000 */
[----:B------:R4:W-:Y:S08]  /*16470*/  BAR.ARV R20, 0x100 ;  /* 0x000400140000751d */ /* 0x0009f00000002000 */
[----:B------:R-:W-:Y:S06]  /*16480*/  BAR.ARV 0x8, 0x180 ;  /* 0x0206000000007b1d */ /* 0x000fec0000002000 */
[----:B--2---:R-:W-:Y:S01]  /*16490*/  FADD.FTZ R4, R4, R3 ;  /* 0x0000000304047221 */ /* 0x004fe20000010000 */
[----:B---3--:R-:W-:-:S04]  /*164a0*/  FADD.FTZ R9, R9, R0 ;  /* 0x0000000009097221 */ /* 0x008fc80000010000 */
[----:B------:R-:W2:Y:S04]  /*164b0*/  SHFL.BFLY PT, R7, R4, 0x1, 0x1f ;  /* 0x0c201f0004077f89 */ /* 0x000ea800000e0000 */
[----:B------:R-:W3:Y:S01]  /*164c0*/  SHFL.BFLY PT, R6, R9, 0x1, 0x1f ;  /* 0x0c201f0009067f89 */ /* 0x000ee200000e0000 */
[----:B--2---:R-:W-:Y:S01]  /*164d0*/  FADD.FTZ R7, R4, R7 ;  /* 0x0000000704077221 */ /* 0x004fe20000010000 */
[----:B------:R-:W-:Y:S02]  /*164e0*/  IMAD.MOV.U32 R4, RZ, RZ, RZ ;  /* 0x000000ffff047224 */ /* 0x000fe400078e00ff */
[----:B---3--:R-:W-:Y:S02]  /*164f0*/  FADD.FTZ R6, R9, R6 ;  /* 0x0000000609067221 */ /* 0x008fe40000010000 */
[----:B------:R-:W-:-:S03]  /*16500*/  FSETP.NE.FTZ.AND P0, PT, R7, RZ, PT ;  /* 0x000000ff0700720b */ /* 0x000fc60003f15000 */
[----:B------:R-:W-:-:S10]  /*16510*/  FSETP.NE.FTZ.AND P1, PT, R6, RZ, PT ;  /* 0x000000ff0600720b */ /* 0x000fd40003f35000 */
[----:B------:R-:W2:Y:S01]  /*16520*/  @P0 MUFU.LG2 R8, R7 ;  /* 0x0000000700080308 */ /* 0x000ea20000000c00 */
[----:B------:R-:W-:-:S07]  /*16530*/  @P0 FMUL.FTZ R0, R11, 0.69314718246459960938 ;  /* 0x3f3172180b000820 */ /* 0x000fce0000410000 */
[----:B------:R-:W3:Y:S08]  /*16540*/  @P1 MUFU.LG2 R3, R6 ;  /* 0x0000000600031308 */ /* 0x000ef00000000c00 */
[----:B------:R-:W5:Y:S01]  /*16550*/  @P0 MUFU.RCP R4, R7 ;  /* 0x0000000700040308 */ /* 0x000f620000001000 */
[----:B--2---:R-:W-:-:S04]  /*16560*/  @P0 FMUL.FTZ R13, R8, 0.69314718246459960938 ;  /* 0x3f317218080d0820 */ /* 0x004fc80000410000 */
[----:B------:R-:W-:Y:S01]  /*16570*/  @P0 FFMA.FTZ R21, R0, R5, R13 ;  /* 0x0000000500150223 */ /* 0x000fe2000001000d */
[----:B------:R-:W-:Y:S01]  /*16580*/  @P1 FMUL.FTZ R0, R11, 0.69314718246459960938 ;  /* 0x3f3172180b001820 */ /* 0x000fe20000410000 */
[----:B------:R-:W-:Y:S01]  /*16590*/  PLOP3.LUT P0, PT, PT, PT, PT, 0x8, 0x0 ;  /* 0x000000000000781c */ /* 0x000fe20003f0e170 */
[----:B---3--:R-:W-:Y:S01]  /*165a0*/  @P1 FMUL.FTZ R5, R3, 0.69314718246459960938 ;  /* 0x3f31721803051820 */ /* 0x008fe20000410000 */
[----:B------:R-:W-:-:S03]  /*165b0*/  IMAD.MOV.U32 R3, RZ, RZ, -0x800000 ;  /* 0xff800000ff037424 */ /* 0x000fc600078e00ff */
[----:B------:R-:W-:Y:S01]  /*165c0*/  @P1 FFMA.FTZ R3, R0, R10, R5 ;  /* 0x0000000a00031223 */ /* 0x000fe20000010005 */
[----:B------:R-:W-:Y:S02]  /*165d0*/  IMAD.MOV.U32 R0, RZ, RZ, RZ ;  /* 0x000000ffff007224 */ /* 0x000fe400078e00ff */
[-C--:B-----5:R-:W-:Y:S01]  /*165e0*/  FMUL.FTZ R24, R24, R4.reuse ;  /* 0x0000000418187220 */ /* 0x0a0fe20000410000 */
[-C--:B------:R-:W-:Y:S01]  /*165f0*/  FMUL.FTZ R25, R25, R4.reuse ;  /* 0x0000000419197220 */ /* 0x080fe20000410000 */
[-C--:B------:R-:W-:Y:S02]  /*16600*/  FMUL.FTZ R28, R28, R4.reuse ;  /* 0x000000041c1c7220 */ /* 0x080fe40000410000 */
[----:B------:R-:W2:Y:S01]  /*16610*/  @P1 MUFU.RCP R0, R6 ;  /* 0x0000000600001308 */ /* 0x000ea20000001000 */
[----:B------:R-:W-:Y:S01]  /*16620*/  ISETP.NE.AND P1, PT, R2, 0x2, PT ;  /* 0x000000020200780c */ /* 0x000fe20003f25270 */
[-C--:B------:R-:W-:Y:S01]  /*16630*/  FMUL.FTZ R29, R29, R4.reuse ;  /* 0x000000041d1d7220 */ /* 0x080fe20000410000 */
[-C--:B------:R-:W-:Y:S01]  /*16640*/  FMUL.FTZ R32, R32, R4.reuse ;  /* 0x0000000420207220 */ /* 0x080fe20000410000 */
        /* <DEDUP_REMOVED lines=124> */
[----:B------:R-:W-:-:S02]  /*16e10*/  LOP3.LUT R202, R202, R5, RZ, 0x3c, !PT ;  /* 0x00000005caca7212 */ /* 0x000fc400078e3cff */
[----:B----4-:R-:W-:-:S07]  /*16e20*/  SEL R2, R2, RZ, P1 ;  /* 0x000000ff02027207 */ /* 0x010fce0000800000 */
.L_x_11760:
[----:B------:R-:W-:Y:S05]  /*16e30*/  WARPSYNC.ALL ;  /* 0x0000000000007948 */ /* 0x000fea0003800000 */
        /* <DEDUP_REMOVED lines=10> */
[----:B------:R-:W-:Y:S01]  /*16ee0*/  ISETP.NE.AND P0, PT, R225, RZ, PT ;  /* 0x000000ffe100720c */ /* 0x000fe20003f05270 */
[----:B------:R-:W-:Y:S01]  /*16ef0*/  ULDC UR4, c[0x0][0xad4] ;  /* 0x0002b50000047ab9 */ /* 0x000fe20000000800 */
[----:B------:R-:W-:Y:S01]  /*16f00*/  F2FP.F16.F32.PACK_AB R6, R29, R28 ;  /* 0x0000001c1d06723e */ /* 0x000fe200000000ff */
[----:B------:R-:W0:Y:S01]  /*16f10*/  S2R R0, SR_SWINHI ;  /* 0x0000000000007919 */ /* 0x000e220000002f00 */
        /* <DEDUP_REMOVED lines=13> */
[----:B0-----:R-:W-:-:S03]  /*16ff0*/  MOV R13, R0 ;  /* 0x00000000000d7202 */ /* 0x001fc60000000f00 */
[----:B----4-:R-:W-:-:S04]  /*17000*/  IMAD.WIDE R14, R4, 0x2, R12 ;  /* 0x00000002040e7825 */ /* 0x010fc800078e020c */
        /* <DEDUP_REMOVED lines=162> */
[----:B0-----:R-:W-:Y:S01]  /*17a30*/  IADD3 R0, P0, R14, 0xc060, RZ ;  /* 0x0000c0600e007810 */ /* 0x001fe20007f1e0ff */
[----:B------:R-:W0:Y:S03]  /*17a40*/  LDC.64 R6, c[0x0][0xc00] ;  /* 0x00030000ff067b82 */ /* 0x000e260000000a00 */
[----:B------:R-:W-:Y:S01]  /*17a50*/  LOP3.LUT R4, R0, 0x380, RZ, 0xc0, !PT ;  /* 0x0000038000047812 */ /* 0x000fe200078ec0ff */
[----:B------:R-:W-:-:S03]  /*17a60*/  IMAD.X R15, RZ, RZ, R15, P0 ;  /* 0x000000ffff0f7224 */ /* 0x000fc600000e060f */
[----:B------:R-:W-:-:S04]  /*17a70*/  SHF.R.U64 R4, R4, 0x3, RZ ;  /* 0x0000000304047819 */ /* 0x000fc800000012ff */
[----:B------:R-:W-:Y:S01]  /*17a80*/  LOP3.LUT R14, R4, R0, RZ, 0x3c, !PT ;  /* 0x00000000040e7212 */ /* 0x000fe200078e3cff */
[----:B------:R-:W-:-:S03]  /*17a90*/  IMAD.MOV.U32 R4, RZ, RZ, RZ ;  /* 0x000000ffff047224 */ /* 0x000fc600078e00ff */
[----:B------:R-:W-:-:S05]  /*17aa0*/  MOV R14, R14 ;  /* 0x0000000e000e7202 */ /* 0x000fca0000000f00 */
[----:B------:R4:W-:Y:S01]  /*17ab0*/  STSM.16.M88.4 [R14], R8 ;  /* 0x000000080e007844 */ /* 0x0009e20000000200 */
[----:B0-----:R-:W-:Y:S01]  /*17ac0*/  IMAD.WIDE R6, R230, 0x4, R6 ;  /* 0x00000004e6067825 */ /* 0x001fe200078e0206 */
[----:B------:R-:W-:Y:S06]  /*17ad0*/  BAR.SYNC.DEFER_BLOCKING 0x1, 0x100 ;  /* 0x0044000000007b1d */ /* 0x000fec0000010000 */
[----:B------:R-:W5:Y:S01]  /*17ae0*/  @P1 LDG.E R4, desc[UR38][R6.64] ;  /* 0x0000002606041981 */ /* 0x000f62000c1e1900 */
[----:B------:R-:W-:Y:S01]  /*17af0*/  ISETP.NE.U32.AND P0, PT, RZ, UR6, PT ;  /* 0x00000006ff007c0c */ /* 0x000fe2000bf05070 */
[----:B------:R-:W-:Y:S01]  /*17b00*/  ULDC UR6, c[0x0][0xa88] ;  /* 0x0002a20000067ab9 */ /* 0x000fe20000000800 */
[----:B------:R-:W-:-:S02]  /*17b10*/  IMAD.MOV.U32 R20, RZ, RZ, 0x9b8 ;  /* 0x000009b8ff147424 */ /* 0x000fc400078e00ff */
[----:B------:R-:W-:Y:S01]  /*17b20*/  ISETP.NE.AND.EX P0, PT, RZ, UR7, PT, P0 ;  /* 0x00000007ff007c0c */ /* 0x000fe2000bf05300 */
[----:B------:R-:W-:-:S12]  /*17b30*/  IMAD.U32 R0, RZ, RZ, UR6 ;  /* 0x00000006ff007e24 */ /* 0x000fd8000f8e00ff */
[----:B----4-:R-:W0:Y:S01]  /*17b40*/  @P0 LDC.64 R8, c[0x0][0xc08] ;  /* 0x00030200ff080b82 */ /* 0x010e220000000a00 */
[----:B------:R-:W-:-:S04]  /*17b50*/  ISETP.GT.AND P2, PT, R225, 0x1, PT ;  /* 0x00000001e100780c */ /* 0x000fc80003f44270 */
[----:B------:R-:W-:-:S04]  /*17b60*/  SEL R20, R20, 0x978, P2 ;  /* 0x0000097814147807 */ /* 0x000fc80001000000 */
[----:B------:R4:W1:Y:S01]  /*17b70*/  LDC.64 R10, c[0x0][R20+0x220] ;  /* 0x00008800140a7b82 */ /* 0x0008620000000a00 */
[----:B0-----:R-:W-:-:S05]  /*17b80*/  @P0 IMAD.WIDE R8, R230, 0x4, R8 ;  /* 0x00000004e6080825 */ /* 0x001fca00078e0208 */
[----:B------:R0:W5:Y:S02]  /*17b90*/  @P0 LDG.E R0, desc[UR38][R8.64] ;  /* 0x0000002608000981 */ /* 0x000164000c1e1900 */
[----:B0-----:R4:W0:Y:S01]  /*17ba0*/  LDC.64 R8, c[0x0][R20+0x218] ;  /* 0x0000860014087b82 */ /* 0x0018220000000a00 */
[----:B-1----:R-:W-:Y:S05]  /*17bb0*/  @P0 BRA `(.L_x_11871) ;  /* 0x0000000000100947 */ /* 0x002fea0003800000 */
[----:B------:R-:W-:Y:S05]  /*17bc0*/  @!P1 BRA `(.L_x_11871) ;  /* 0x00000000000c9947 */ /* 0x000fea0003800000 */
[----:B-----5:R-:W2:Y:S04]  /*17bd0*/  LDG.E R0, desc[UR38][R6.64] ;  /* 0x0000002606007981 */ /* 0x020ea8000c1e1900 */
[----:B------:R-:W2:Y:S02]  /*17be0*/  LDG.E R6, desc[UR38][R6.64+0x4] ;  /* 0x0000042606067981 */ /* 0x000ea4000c1e1900 */
[----:B--2---:R-:W-:-:S07]  /*17bf0*/  IMAD.IADD R0, R6, 0x1, -R0 ;  /* 0x0000000106007824 */ /* 0x004fce00078e0a00 */
.L_x_11871:
[----:B------:R-:W2:Y:S01]  /*17c00*/  LDL R159, [R1+0x6c] ;  /* 0x00006c00019f7983 */ /* 0x000ea20000100800 */
[----:B------:R-:W1:Y:S03]  /*17c10*/  LDC R157, c[0x0][0xbe8] ;  /* 0x0002fa00ff9d7b82 */ /* 0x000e660000000800 */
[----:B------:R-:W2:Y:S01]  /*17c20*/  LDL R158, [R1+0x64] ;  /* 0x00006400019e7983 */ /* 0x000ea20000100800 */
[----:B------:R-:W-:Y:S02]  /*17c30*/  ISETP.NE.U32.AND P0, PT, RZ, UR4, PT ;  /* 0x00000004ff007c0c */ /* 0x000fe4000bf05070 */
[----:B------:R-:W-:Y:S02]  /*17c40*/  SHF.R.S32.HI R5, RZ, 0x1f, R230 ;  /* 0x0000001fff057819 */ /* 0x000fe400000114e6 */
[----:B------:R-:W4:Y:S01]  /*17c50*/  LDC.64 R14, c[0x0][R20+0x228] ;  /* 0x00008a00140e7b82 */ /* 0x000f220000000a00 */
[----:B------:R-:W-:-:S04]  /*17c60*/  ISETP.NE.AND.EX P0, PT, RZ, UR5, PT, P0 ;  /* 0x00000005ff007c0c */ /* 0x000fc8000bf05300 */
[----:B------:R-:W-:Y:S02]  /*17c70*/  SEL R6, R230, RZ, !P0 ;  /* 0x000000ffe6067207 */ /* 0x000fe40004000000 */
[----:B------:R-:W-:-:S03]  /*17c80*/  SEL R5, R5, RZ, !P0 ;  /* 0x000000ff05057207 */ /* 0x000fc60004000000 */
[----:B---3--:R-:W-:-:S04]  /*17c90*/  IMAD R152, R11, R6, RZ ;  /* 0x000000060b987224 */ /* 0x008fc800078e02ff */
[----:B------:R-:W-:Y:S01]  /*17ca0*/  IMAD R152, R10, R5, R152 ;  /* 0x000000050a987224 */ /* 0x000fe200078e0298 */
[----:B-1----:R-:W-:Y:S01]  /*17cb0*/  ISETP.NE.AND P1, PT, R157, 0x1, PT ;  /* 0x000000019d00780c */ /* 0x002fe20003f25270 */
[-C--:B0-----:R-:W-:Y:S02]  /*17cc0*/  IMAD R5, R9, R224.reuse, RZ ;  /* 0x000000e009057224 */ /* 0x081fe400078e02ff */
[----:B------:R-:W-:-:S04]  /*17cd0*/  IMAD.WIDE.U32 R8, R8, R224, RZ ;  /* 0x000000e008087225 */ /* 0x000fc800078e00ff */
[----:B------:R-:W-:-:S04]  /*17ce0*/  IMAD.WIDE.U32 R10, R10, R6, RZ ;  /* 0x000000060a0a7225 */ /* 0x000fc800078e00ff */
[----:B------:R-:W-:Y:S01]  /*17cf0*/  IMAD.IADD R156, R9, 0x1, R5 ;  /* 0x00000001099c7824 */ /* 0x000fe200078e0205 */
[----:B-----5:R-:W-:Y:S01]  /*17d00*/  IADD3 R7, P0, P3, R10, R8, R4 ;  /* 0x000000080a077210 */ /* 0x020fe20007b1e004 */
[----:B------:R-:W0:Y:S01]  /*17d10*/  @P1 LDC R9, c[0x0][0xbec] ;  /* 0x0002fb00ff091b82 */ /* 0x000e220000000800 */
[----:B------:R-:W-:Y:S01]  /*17d20*/  SEL R10, R233, RZ, P2 ;  /* 0x000000ffe90a7207 */ /* 0x000fe20001000000 */
[----:B------:R-:W-:Y:S01]  /*17d30*/  IMAD.IADD R152, R11, 0x1, R152 ;  /* 0x000000010b987824 */ /* 0x000fe200078e0298 */
[----:B------:R-:W-:Y:S01]  /*17d40*/  SHF.R.S32.HI R5, RZ, 0x1f, R4 ;  /* 0x0000001fff057819 */ /* 0x000fe20000011404 */
[----:B------:R-:W-:-:S04]  /*17d50*/  IMAD R0, R0, R157, RZ ;  /* 0x0000009d00007224 */ /* 0x000fc800078e02ff */
[----:B------:R-:W1:Y:S01]  /*17d60*/  @P1 LDC R8, c[0x0][0xbf0] ;  /* 0x0002fc00ff081b82 */ /* 0x000e620000000800 */
[-C--:B----4-:R-:W-:Y:S02]  /*17d70*/  IMAD R15, R15, R10.reuse, RZ ;  /* 0x0000000a0f0f7224 */ /* 0x090fe400078e02ff */
[----:B------:R-:W-:Y:S01]  /*17d80*/  IMAD.WIDE.U32 R10, R14, R10, RZ ;  /* 0x0000000a0e0a7225 */ /* 0x000fe200078e00ff */
[----:B------:R-:W-:-:S03]  /*17d90*/  IADD3.X R14, R152, R156, R5, P0, P3 ;  /* 0x0000009c980e7210 */ /* 0x000fc600007e6405 */
[----:B------:R-:W-:Y:S02]  /*17da0*/  IMAD.IADD R152, R210, 0x1, R209 ;  /* 0x00000001d2987824 */ /* 0x000fe400078e02d1 */
[----:B------:R-:W-:Y:S02]  /*17db0*/  IMAD.IADD R15, R11, 0x1, R15 ;  /* 0x000000010b0f7824 */ /* 0x000fe400078e020f */
[----:B0-----:R-:W-:-:S04]  /*17dc0*/  @P1 IMAD.HI.U32 R9, R152, R9, RZ ;  /* 0x0000000998091227 */ /* 0x001fc800078e00ff */
[----:B------:R-:W-:Y:S01]  /*17dd0*/  IMAD.MOV.U32 R156, RZ, RZ, R152 ;  /* 0x000000ffff9c7224 */ /* 0x000fe200078e0098 */
[----:B-1----:R-:W-:Y:S02]  /*17de0*/  @P1 SHF.R.U32.HI R156, RZ, R8, R9 ;  /* 0x00000008ff9c1219 */ /* 0x002fe40000011609 */
[----:B------:R0:W1:Y:S02]  /*17df0*/  LDC.64 R8, c[0x0][R20+0x210] ;  /* 0x0000840014087b82 */ /* 0x0000640000000a00 */
[----:B------:R-:W-:Y:S02]  /*17e00*/  IADD3 R10, P0, P3, R156, R7, R10 ;  /* 0x000000079c0a7210 */ /* 0x000fe40007b1e00a */
[----:B------:R-:W-:-:S04]  /*17e10*/  SHF.R.S32.HI R7, RZ, 0x1f, R156 ;  /* 0x0000001fff077819 */ /* 0x000fc8000001149c */
[----:B------:R-:W-:Y:S01]  /*17e20*/  IADD3.X R11, R7, R14, R15, P0, P3 ;  /* 0x0000000e070b7210 */ /* 0x000fe200007e640f */
[----:B0-----:R-:W-:Y:S01]  /*17e30*/  IMAD.MOV R20, RZ, RZ, -R156 ;  /* 0x000000ffff147224 */ /* 0x001fe200078e0a9c */
[----:B------:R-:W0:Y:S03]  /*17e40*/  LDC.64 R14, c[0x0][0xba8] ;  /* 0x0002ea00ff0e7b82 */ /* 0x000e260000000a00 */
[----:B------:R-:W-:-:S05]  /*17e50*/  IMAD R20, R157, R20, R152 ;  /* 0x000000149d147224 */ /* 0x000fca00078e0298 */
[----:B------:R-:W-:Y:S01]  /*17e60*/  SHF.R.S32.HI R7, RZ, 0x1f, R20 ;  /* 0x0000001fff077819 */ /* 0x000fe20000011414 */
[----:B0-----:R-:W0:Y:S08]  /*17e70*/  @!P2 LDC R14, c[0x0][0xb50] ;  /* 0x0002d400ff0eab82 */ /* 0x001e300000000800 */
[----:B------:R-:W3:Y:S01]  /*17e80*/  @!P2 LDC R15, c[0x0][0xb54] ;  /* 0x0002d500ff0fab82 */ /* 0x000ee20000000800 */
[----:B-1----:R-:W-:-:S02]  /*17e90*/  IMAD R9, R9, R20, RZ ;  /* 0x0000001409097224 */ /* 0x002fc400078e02ff */
[----:B------:R-:W-:-:S04]  /*17ea0*/  IMAD.WIDE.U32 R10, R8, R20, R10 ;  /* 0x00000014080a7225 */ /* 0x000fc800078e000a */
[----:B------:R-:W-:-:S04]  /*17eb0*/  IMAD R7, R8, R7, R9 ;  /* 0x0000000708077224 */ /* 0x000fc800078e0209 */
[----:B------:R-:W-:Y:S01]  /*17ec0*/  IMAD.IADD R7, R11, 0x1, R7 ;  /* 0x000000010b077824 */ /* 0x000fe200078e0207 */
[----:B0-----:R-:W-:-:S05]  /*17ed0*/  LEA R14, P0, R10, R14, 0x2 ;  /* 0x0000000e0a0e7211 */ /* 0x001fca00078010ff */
[----:B------:R-:W-:Y:S01]  /*17ee0*/  SHFL.IDX PT, R8, R14, RZ, 0x1c1f ;  /* 0x001c1fff0e087589 */ /* 0x000fe200000e0000 */
[----:B---3--:R-:W-:-:S03]  /*17ef0*/  LEA.HI.X R7, R10, R15, R7, 0x2, P0 ;  /* 0x0000000f0a077211 */ /* 0x008fc600000f1407 */
[----:B------:R-:W-:Y:S04]  /*17f00*/  SHFL.IDX PT, R10, R14, 0x1, 0x1c1f ;  /* 0x003c1f000e0a7f89 */ /* 0x000fe800000e0000 */
[----:B------:R-:W0:Y:S04]  /*17f10*/  SHFL.IDX PT, R9, R7, RZ, 0x1c1f ;  /* 0x001c1fff07097589 */ /* 0x000e2800000e0000 */
[----:B------:R1:W3:Y:S01]  /*17f20*/  SHFL.IDX PT, R11, R7, 0x1, 0x1c1f ;  /* 0x003c1f00070b7f89 */ /* 0x0002e200000e0000 */
[----:B--2---:R-:W-:Y:S01]  /*17f30*/  IMAD.IADD R20, R159, 0x1, R209 ;  /* 0x000000019f147824 */ /* 0x004fe200078e02d1 */
[----:B------:R-:W-:-:S03]  /*17f40*/  LOP3.LUT P0, RZ, R158, 0x3, RZ, 0xc0, !PT ;  /* 0x000000039eff7812 */ /* 0x000fc6000780c0ff */
[C---:B-1----:R-:W-:Y:S01]  /*17f50*/  VIADD R7, R20.reuse, 0x8 ;  /* 0x0000000814077836 */ /* 0x042fe20000000000 */
[----:B------:R-:W-:-:S04]  /*17f60*/  ISETP.GE.OR P3, PT, R20, R0, P0 ;  /* 0x000000001400720c */ /* 0x000fc80000766670 */
[----:B------:R-:W-:-:S09]  /*17f70*/  ISETP.GE.OR P0, PT, R7, R0, P0 ;  /* 0x000000000700720c */ /* 0x000fd20000706670 */
[----:B0-----:R0:W-:Y:S04]  /*17f80*/  @!P3 ST.E desc[UR38][R8.64], R21 ;  /* 0x000000150800b985 */ /* 0x0011e8000c101926 */
[----:B---3--:R0:W-:Y:S01]  /*17f90*/  @!P0 ST.E desc[UR38][R10.64], R3 ;  /* 0x000000030a008985 */ /* 0x0081e2000c101926 */
[----:B------:R-:W-:Y:S05]  /*17fa0*/  @P2 BRA `(.L_x_11872) ;  /* 0x0000001000382947 */ /* 0x000fea0003800000 */
[----:B0-----:R-:W0:Y:S01]  /*17fb0*/  S2R R3, SR_TID.X ;  /* 0x0000000000037919 */ /* 0x001e220000002100 */
        /* <DEDUP_REMOVED lines=10> */
[----:B------:R-:W-:Y:S02]  /*18060*/  IADD3 R41, P4, R12, 0x4000, RZ ;  /* 0x000040000c297810 */ /* 0x000fe40007f9e0ff */
[----:B------:R-:W-:Y:S02]  /*18070*/  LOP3.LUT R28, R29, 0x380, RZ, 0xc0, !PT ;  /* 0x000003801d1c7812 */ /* 0x000fe400078ec0ff */
[----:B------:R-:W-:-:S02]  /*18080*/  LOP3.LUT R32, R33, 0x380, RZ, 0xc0, !PT ;  /* 0x0000038021207812 */ /* 0x000fc400078ec0ff */
[----:B------:R-:W-:Y:S02]  /*18090*/  LOP3.LUT R36, R37, 0x380, RZ, 0xc0, !PT ;  /* 0x0000038025247812 */ /* 0x000fe400078ec0ff */
[----:B------:R-:W-:Y:S02]  /*180a0*/  LOP3.LUT R40, R41, 0x380, RZ, 0xc0, !PT ;  /* 0x0000038029287812 */ /* 0x000fe400078ec0ff */
[----:B------:R-:W-:Y:S02]  /*180b0*/  IADD3 R45, P5, R12, 0x5000, RZ ;  /* 0x000050000c2d7810 */ /* 0x000fe40007fbe0ff */
[----:B------:R-:W-:Y:S02]  /*180c0*/  SHF.R.U64 R28, R28, 0x3, RZ ;  /* 0x000000031c1c7819 */ /* 0x000fe400000012ff */
[----:B------:R-:W-:Y:S02]  /*180d0*/  SHF.R.U64 R32, R32, 0x3, RZ ;  /* 0x0000000320207819 */ /* 0x000fe400000012ff */
[----:B------:R-:W-:-:S02]  /*180e0*/  SHF.R.U64 R36, R36, 0x3, RZ ;  /* 0x0000000324247819 */ /* 0x000fc400000012ff */
        /* <DEDUP_REMOVED lines=17> */
[----:B------:R-:W-:Y:S02]  /*18200*/  SHF.R.U64 R44, R44, 0x3, RZ ;  /* 0x000000032c2c7819 */ /* 0x000fe400000012ff */
[----:B------:R-:W-:Y:S01]  /*18210*/  LOP3.LUT R48, R49, 0x380, RZ, 0xc0, !PT ;  /* 0x0000038031307812 */ /* 0x000fe200078ec0ff */
[----:B------:R-:W5:Y:S01]  /*18220*/  LD.E.128 R36, desc[UR38][R36.64] ;  /* 0x0000002624247980 */ /* 0x000f62000c101d00 */
[----:B------:R-:W-:Y:S02]  /*18230*/  LOP3.LUT R52, R53, 0x380, RZ, 0xc0, !PT ;  /* 0x0000038035347812 */ /* 0x000fe400078ec0ff */
[----:B------:R-:W-:Y:S01]  /*18240*/  LOP3.LUT R56, R57, 0x380, RZ, 0xc0, !PT ;  /* 0x0000038039387812 */ /* 0x000fe200078ec0ff */
[----:B------:R-:W5:Y:S01]  /*18250*/  LD.E.128 R40, desc[UR38][R40.64] ;  /* 0x0000002628287980 */ /* 0x000f62000c101d00 */
[----:B------:R-:W-:-:S02]  /*18260*/  LOP3.LUT R60, R61, 0x380, RZ, 0xc0, !PT ;  /* 0x000003803d3c7812 */ /* 0x000fc400078ec0ff */
[----:B------:R-:W-:Y:S01]  /*18270*/  LOP3.LUT R44, R44, R45, RZ, 0x3c, !PT ;  /* 0x0000002d2c2c7212 */ /* 0x000fe200078e3cff */
[----:B------:R-:W-:Y:S01]  /*18280*/  IMAD.X R45, RZ, RZ, R13, P5 ;  /* 0x000000ffff2d7224 */ /* 0x000fe200028e060d */
[----:B------:R-:W-:Y:S02]  /*18290*/  IADD3 R65, P5, R12, 0xa000, RZ ;  /* 0x0000a0000c417810 */ /* 0x000fe40007fbe0ff */
[----:B------:R-:W-:Y:S02]  /*182a0*/  SHF.R.U64 R48, R48, 0x3, RZ ;  /* 0x0000000330307819 */ /* 0x000fe400000012ff */
[----:B------:R-:W-:Y:S01]  /*182b0*/  SHF.R.U64 R52, R52, 0x3, RZ ;  /* 0x0000000334347819 */ /* 0x000fe200000012ff */
[----:B------:R-:W5:Y:S01]  /*182c0*/  LD.E.128 R44, desc[UR38][R44.64] ;  /* 0x000000262c2c7980 */ /* 0x000f62000c101d00 */
[----:B------:R-:W-:Y:S02]  /*182d0*/  SHF.R.U64 R56, R56, 0x3, RZ ;  /* 0x0000000338387819 */ /* 0x000fe400000012ff */
[----:B------:R-:W-:-:S02]  /*182e0*/  SHF.R.U64 R60, R60, 0x3, RZ ;  /* 0x000000033c3c7819 */ /* 0x000fc400000012ff */
        /* <DEDUP_REMOVED lines=14> */
[C---:B------:R-:W-:Y:S02]  /*183d0*/  IADD3 R81, P4, R12.reuse, 0xe000, RZ ;  /* 0x0000e0000c517810 */ /* 0x040fe40007f9e0ff */
[----:B------:R-:W-:Y:S01]  /*183e0*/  LOP3.LUT R11, R12, 0x380, RZ, 0xc0, !PT ;  /* 0x000003800c0b7812 */ /* 0x000fe200078ec0ff */
[----:B------:R-:W5:Y:S01]  /*183f0*/  LD.E.128 R56, desc[UR38][R56.64] ;  /* 0x0000002638387980 */ /* 0x000f62000c101d00 */
[----:B------:R-:W-:Y:S02]  /*18400*/  SHF.R.U64 R64, R64, 0x3, RZ ;  /* 0x0000000340407819 */ /* 0x000fe400000012ff */
[----:B------:R-:W-:Y:S01]  /*18410*/  LOP3.LUT R68, R69, 0x380, RZ, 0xc0, !PT ;  /* 0x0000038045447812 */ /* 0x000fe200078ec0ff */
[----:B------:R-:W5:Y:S01]  /*18420*/  LD.E.128 R60, desc[UR38][R60.64] ;  /* 0x000000263c3c7980 */ /* 0x000f62000c101d00 */
[----:B------:R-:W-:-:S02]  /*18430*/  LOP3.LUT R72, R73, 0x380, RZ, 0xc0, !PT ;  /* 0x0000038049487812 */ /* 0x000fc400078ec0ff */
[----:B------:R-:W-:Y:S02]  /*18440*/  LOP3.LUT R76, R77, 0x380, RZ, 0xc0, !PT ;  /* 0x000003804d4c7812 */ /* 0x000fe400078ec0ff */
[----:B------:R-:W-:Y:S02]  /*18450*/  LOP3.LUT R80, R81, 0x380, RZ, 0xc0, !PT ;  /* 0x0000038051507812 */ /* 0x000fe400078ec0ff */
[----:B------:R-:W-:Y:S02]  /*18460*/  SHF.R.U64 R11, R11, 0x3, RZ ;  /* 0x000000030b0b7819 */ /* 0x000fe400000012ff */
[----:B------:R-:W-:Y:S01]  /*18470*/  LOP3.LUT R64, R64, R65, RZ, 0x3c, !PT ;  /* 0x0000004140407212 */ /* 0x000fe200078e3cff */
[----:B------:R-:W-:Y:S01]  /*18480*/  IMAD.X R65, RZ, RZ, R13, P5 ;  /* 0x000000ffff417224 */ /* 0x000fe200028e060d */
[----:B------:R-:W-:Y:S02]  /*18490*/  IADD3 R10, P5, R12, 0xf000, RZ ;  /* 0x0000f0000c0a7810 */ /* 0x000fe40007fbe0ff */
[----:B------:R-:W-:-:S02]  /*184a0*/  SHF.R.U64 R68, R68, 0x3, RZ ;  /* 0x0000000344447819 */ /* 0x000fc400000012ff */
[----:B------:R-:W-:Y:S01]  /*184b0*/  SHF.R.U64 R72, R72, 0x3, RZ ;  /* 0x0000000348487819 */ /* 0x000fe200000012ff */
[--C-:B------:R-:W-:Y:S01]  /*184c0*/  IMAD.X R85, RZ, RZ, R13.reuse, P5 ;  /* 0x000000ffff557224 */ /* 0x100fe200028e060d */
[----:B------:R-:W-:Y:S01]  /*184d0*/  SHF.R.U64 R76, R76, 0x3, RZ ;  /* 0x000000034c4c7819 */ /* 0x000fe200000012ff */
[----:B------:R-:W5:Y:S01]  /*184e0*/  LD.E.128 R64, desc[UR38][R64.64] ;  /* 0x0000002640407980 */ /* 0x000f62000c101d00 */
[----:B------:R-:W-:Y:S02]  /*184f0*/  SHF.R.U64 R80, R80, 0x3, RZ ;  /* 0x0000000350507819 */ /* 0x000fe400000012ff */
        /* <DEDUP_REMOVED lines=10> */
[----:B------:R-:W-:-:S02]  /*185a0*/  LOP3.LUT R9, R10, 0x380, RZ, 0xc0, !PT ;  /* 0x000003800a097812 */ /* 0x000fc400078ec0ff */
[----:B------:R-:W-:Y:S01]  /*185b0*/  LOP3.LUT R8, R8, 0xfffffff8, RZ, 0xc0, !PT ;  /* 0xfffffff808087812 */ /* 0x000fe200078ec0ff */
[----:B------:R-:W5:Y:S01]  /*185c0*/  LD.E.128 R68, desc[UR38][R68.64] ;  /* 0x0000002644447980 */ /* 0x000f62000c101d00 */
[----:B------:R-:W-:Y:S02]  /*185d0*/  SHF.R.U64 R9, R9, 0x3, RZ ;  /* 0x0000000309097819 */ /* 0x000fe400000012ff */
[----:B------:R-:W-:Y:S01]  /*185e0*/  SHF.R.S32.HI R11, RZ, 0x1f, R6 ;  /* 0x0000001fff0b7819 */ /* 0x000fe20000011406 */
[----:B------:R-:W5:Y:S01]  /*185f0*/  LD.E.128 R72, desc[UR38][R72.64] ;  /* 0x0000002648487980 */ /* 0x000f62000c101d00 */
[----:B------:R-:W-:Y:S01]  /*18600*/  LOP3.LUT R84, R9, R10, RZ, 0x3c, !PT ;  /* 0x0000000a09547212 */ /* 0x000fe200078e3cff */
[----:B0-----:R-:W0:Y:S01]  /*18610*/  @P1 LDC R13, c[0x0][0xbec] ;  /* 0x0002fb00ff0d1b82 */ /* 0x001e220000000800 */
[----:B------:R-:W-:Y:S01]  /*18620*/  IMAD.IADD R8, R3, 0x1, -R8 ;  /* 0x0000000103087824 */ /* 0x000fe200078e0a08 */
[----:B------:R-:W5:Y:S04]  /*18630*/  LD.E.128 R76, desc[UR38][R76.64] ;  /* 0x000000264c4c7980 */ /* 0x000f68000c101d00 */
[----:B------:R-:W5:Y:S02]  /*18640*/  LD.E.128 R80, desc[UR38][R80.64] ;  /* 0x0000002650507980 */ /* 0x000f64000c101d00 */
[----:B------:R-:W1:Y:S01]  /*18650*/  @P1 LDC R12, c[0x0][0xbf0] ;  /* 0x0002fc00ff0c1b82 */ /* 0x000e620000000800 */
[C---:B------:R-:W-:Y:S01]  /*18660*/  IMAD R9, R4.reuse, UR5, R5 ;  /* 0x0000000504097c24 */ /* 0x040fe2000f8e0205 */
[----:B------:R-:W5:Y:S01]  /*18670*/  LD.E.128 R84, desc[UR38][R84.64] ;  /* 0x0000002654547980 */ /* 0x000f62000c101d00 */
[----:B------:R-:W-:Y:S01]  /*18680*/  IMAD.WIDE.U32 R4, R4, UR4, RZ ;  /* 0x0000000404047c25 */ /* 0x000fe2000f8e00ff */
[----:B------:R-:W-:Y:S01]  /*18690*/  ULDC.64 UR4, c[0x0][0xae8] ;  /* 0x0002ba0000047ab9 */ /* 0x000fe20000000a00 */
[----:B------:R-:W-:Y:S01]  /*186a0*/  @!PT LDS RZ, [RZ] ;  /* 0x00000000fffff984 */ /* 0x000fe20000000800 */
[----:B------:R-:W-:Y:S01]  /*186b0*/  @!PT LDS RZ, [RZ] ;  /* 0x00000000fffff984 */ /* 0x000fe20000000800 */
[----:B------:R-:W-:Y:S01]  /*186c0*/  @!PT LDS RZ, [RZ] ;  /* 0x00000000fffff984 */ /* 0x000fe20000000800 */
[----:B------:R-:W-:Y:S01]  /*186d0*/  @!PT LDS RZ, [RZ] ;  /* 0x00000000fffff984 */ /* 0x000fe20000000800 */
[----:B------:R2:W-:Y:S06]  /*186e0*/  MEMBAR.ALL.CTA ;  /* 0x0000000000007992 */ /* 0x0005ec0000008000 */
[----:B--2---:R-:W2:Y:S01]  /*186f0*/  FENCE.VIEW.ASYNC.S ;  /* 0x00000000000073c6 */ /* 0x004ea20000000000 */
[----:B------:R-:W-:-:S02]  /*18700*/  IMAD R8, R8, 0x20, R7 ;  /* 0x0000002008087824 */ /* 0x000fc400078e0207 */
[----:B------:R-:W-:Y:S02]  /*18710*/  IMAD.IADD R5, R5, 0x1, R9 ;  /* 0x0000000105057824 */ /* 0x000fe400078e0209 */
[----:B------:R-:W-:Y:S02]  /*18720*/  IMAD.IADD R10, R209, 0x1, R8 ;  /* 0x00000001d10a7824 */ /* 0x000fe400078e0208 */
[----:B------:R-:W-:-:S04]  /*18730*/  IMAD.WIDE.U32 R4, R224, UR4, R4 ;  /* 0x00000004e0047c25 */ /* 0x000fc8000f8e0004 */
[----:B0-----:R-:W-:-:S04]  /*18740*/  @P1 IMAD.HI.U32 R3, R10, R13, RZ ;  /* 0x0000000d0a031227 */ /* 0x001fc800078e00ff */
[----:B------:R-:W-:Y:S01]  /*18750*/  IMAD R5, R224, UR5, R5 ;  /* 0x00000005e0057c24 */ /* 0x000fe2000f8e0205 */
[----:B------:R-:W-:Y:S01]  /*18760*/  ULDC.64 UR4, c[0x0][0xaf0] ;  /* 0x0002bc0000047ab9 */ /* 0x000fe20000000a00 */
[----:B------:R-:W-:Y:S01]  /*18770*/  IMAD.MOV.U32 R9, RZ, RZ, R10 ;  /* 0x000000ffff097224 */ /* 0x000fe200078e000a */
[----:B-1----:R-:W-:Y:S01]  /*18780*/  @P1 SHF.R.U32.HI R9, RZ, R12, R3 ;  /* 0x0000000cff091219 */ /* 0x002fe20000011603 */
[----:B------:R-:W-:Y:S02]  /*18790*/  IMAD R11, R11, UR4, RZ ;  /* 0x000000040b0b7c24 */ /* 0x000fe4000f8e02ff */
[----:B------:R-:W-:Y:S01]  /*187a0*/  IMAD.WIDE.U32 R4, R6, UR4, R4 ;  /* 0x0000000406047c25 */ /* 0x000fe2000f8e0004 */
[----:B------:R-:W-:-:S03]  /*187b0*/  SHF.R.S32.HI R3, RZ, 0x1f, R9 ;  /* 0x0000001fff037819 */ /* 0x000fc60000011409 */
[----:B------:R-:W-:Y:S01]  /*187c0*/  IMAD R11, R6, UR5, R11 ;  /* 0x00000005060b7c24 */ /* 0x000fe2000f8e020b */
[----:B------:R-:W-:Y:S01]  /*187d0*/  ULDC.64 UR4, c[0x0][0xae0] ;  /* 0x0002b80000047ab9 */ /* 0x000fe20000000a00 */
[----:B------:R-:W-:Y:S02]  /*187e0*/  IMAD.MOV R8, RZ, RZ, -R9 ;  /* 0x000000ffff087224 */ /* 0x000fe400078e0a09 */
[----:B------:R-:W-:Y:S02]  /*187f0*/  IMAD.IADD R5, R5, 0x1, R11 ;  /* 0x0000000105057824 */ /* 0x000fe400078e020b */
[----:B------:R-:W-:Y:S02]  /*18800*/  IMAD R6, R3, UR4, RZ ;  /* 0x0000000403067c24 */ /* 0x000fe4000f8e02ff */
[----:B------:R-:W-:Y:S02]  /*18810*/  IMAD R157, R157, R8, R10 ;  /* 0x000000089d9d7224 */ /* 0x000fe400078e020a */
[----:B------:R-:W-:-:S04]  /*18820*/  IMAD.WIDE.U32 R4, R9, UR4, R4 ;  /* 0x0000000409047c25 */ /* 0x000fc8000f8e0004 */
[----:B------:R-:W-:Y:S01]  /*18830*/  IMAD R9, R9, UR5, R6 ;  /* 0x0000000509097c24 */ /* 0x000fe2000f8e0206 */
[----:B------:R-:W-:Y:S01]  /*18840*/  SHF.R.S32.HI R6, RZ, 0x1f, R157 ;  /* 0x0000001fff067819 */ /* 0x000fe2000001149d */
[----:B------:R-:W-:Y:S02]  /*18850*/  ULDC.64 UR4, c[0x0][0xad8] ;  /* 0x0002b60000047ab9 */ /* 0x000fe40000000a00 */
[----:B------:R-:W-:Y:S02]  /*18860*/  IMAD.IADD R5, R5, 0x1, R9 ;  /* 0x0000000105057824 */ /* 0x000fe400078e0209 */
[----:B------:R-:W-:Y:S02]  /*18870*/  IMAD R6, R6, UR4, RZ ;  /* 0x0000000406067c24 */ /* 0x000fe4000f8e02ff */
[----:B------:R-:W-:Y:S02]  /*18880*/  VIADD R3, R19, 0x22820 ;  /* 0x0002282013037836 */ /* 0x000fe40000000000 */
[----:B------:R-:W-:-:S04]  /*18890*/  IMAD.WIDE.U32 R4, R157, UR4, R4 ;  /* 0x000000049d047c25 */ /* 0x000fc8000f8e0004 */
[----:B------:R-:W-:Y:S01]  /*188a0*/  IMAD R21, R157, UR5, R6 ;  /* 0x000000059d157c24 */ /* 0x000fe2000f8e0206 */
[----:B------:R-:W-:Y:S01]  /*188b0*/  ULDC.64 UR4, c[0x0][0xa80] ;  /* 0x0002a00000047ab9 */ /* 0x000fe20000000a00 */
[----:B------:R-:W-:Y:S02]  /*188c0*/  PRMT R3, RZ, 0x654, R3 ;  /* 0x00000654ff037816 */ /* 0x000fe40000000003 */
[----:B------:R-:W-:Y:S01]  /*188d0*/  IMAD.IADD R21, R5, 0x1, R21 ;  /* 0x0000000105157824 */ /* 0x000fe200078e0215 */
[C---:B------:R-:W-:Y:S01]  /*188e0*/  LEA R20, P0, R4.reuse, UR4, 0x1 ;  /* 0x0000000404147c11 */ /* 0x040fe2000f8008ff */
[----:B------:R-:W-:Y:S01]  /*188f0*/  UMOV UR4, 0xffffffff ;  /* 0xffffffff00047882 */ /* 0x000fe20000000000 */
[----:B--2---:R0:W-:Y:S02]  /*18900*/  SYNCS.ARRIVE.TRANS64.RED.A1T0 RZ, [R3+URZ], RZ ;  /* 0x000000ff03ff79a7 */ /* 0x0041e4000810043f */
[----:B------:R-:W-:Y:S01]  /*18910*/  LEA.HI.X R21, R4, UR5, R21, 0x1, P0 ;  /* 0x0000000504157c11 */ /* 0x000fe200080f0c15 */
[----:B------:R-:W-:Y:S08]  /*18920*/  BRA.DIV UR4, `(.L_x_11873) ;  /* 0x000000d204607947 */ /* 0x000ff0000b800000 */
[----:B0-----:R0:W1:Y:S04]  /*18930*/  SHFL.IDX PT, R3, R21, RZ, 0x181f ;  /* 0x00181fff15037589 */ /* 0x00106800000e0000 */
[----:B------:R0:W2:Y:S02]  /*18940*/  SHFL.IDX PT, R14, R20, RZ, 0x181f ;  /* 0x00181fff140e7589 */ /* 0x0000a400000e0000 */
.L_x_12115:
[----:B------:R-:W-:Y:S01]  /*18950*/  IMAD.IADD R209, R7, 0x1, R209 ;  /* 0x0000000107d17824 */ /* 0x000fe200078e02d1 */
        /* <DEDUP_REMOVED lines=14> */
[-C--:B------:R-:W-:Y:S02]  /*18a40*/  @!P2 LEA R6, P4, R223, R14.reuse, 0x1 ;  /* 0x0000000edf06a211 */ /* 0x080fe400078808ff */
[----:B-1----:R-:W-:Y:S02]  /*18a50*/  @!P3 LEA.HI.X R5, R208, R3, R8, 0x1, P5 ;  /* 0x00000003d005b211 */ /* 0x002fe400028f0c08 */
[----:B------:R-:W-:-:S02]  /*18a60*/  @!P1 LEA R8, P5, R222, R14, 0x1 ;  /* 0x0000000ede089211 */ /* 0x000fc400078a08ff */
[-C--:B------:R-:W-:Y:S01]  /*18a70*/  @!P2 LEA.HI.X R7, R223, R3.reuse, R10, 0x1, P4 ;  /* 0x00000003df07a211 */ /* 0x080fe200020f0c0a */
        /* <DEDUP_REMOVED lines=8> */
.L_x_11875:
[----:B------:R-:W-:Y:S05]  /*18b00*/  BSYNC B1 ;  /* 0x0000000000017941 */ /* 0x000fea0003800000 */
.L_x_11874:
[----:B------:R-:W-:Y:S01]  /*18b10*/  UMOV UR4, 0xffffffff ;  /* 0xffffffff00047882 */ /* 0x000fe20000000000 */
[----:B---3-5:R-:W-:Y:S02]  /*18b20*/  SHF.R.S32.HI R24, RZ, 0x1f, R88 ;  /* 0x0000001fff187819 */ /* 0x028fe40000011458 */
[----:B------:R-:W-:Y:S05]  /*18b30*/  BRA.DIV UR4, `(.L_x_11876) ;  /* 0x000000d204107947 */ /* 0x000fea000b800000 */
[----:B-1----:R1:W3:Y:S04]  /*18b40*/  SHFL.IDX PT, R3, R21, 0x1, 0x181f ;  /* 0x00381f0015037f89 */ /* 0x0022e800000e0000 */
[----:B--2---:R1:W2:Y:S02]  /*18b50*/  SHFL.IDX PT, R14, R20, 0x1, 0x181f ;  /* 0x00381f00140e7f89 */ /* 0x0042a400000e0000 */
.L_x_12119:
        /* <DEDUP_REMOVED lines=13> */
[CC--:B------:R-:W-:Y:S02]  /*18c30*/  @!P2 LEA R6, P4, R223.reuse, R14.reuse, 0x1 ;  /* 0x0000000edf06a211 */ /* 0x0c0fe400078808ff */
[-C--:B---3--:R-:W-:Y:S02]  /*18c40*/  @!P3 LEA.HI.X R5, R208, R3.reuse, R8, 0x1, P5 ;  /* 0x00000003d005b211 */ /* 0x088fe400028f0c08 */
[-C--:B------:R-:W-:Y:S02]  /*18c50*/  @!P1 LEA R8, P5, R222, R14.reuse, 0x1 ;  /* 0x0000000ede089211 */ /* 0x080fe400078a08ff */
        /* <DEDUP_REMOVED lines=8> */
.L_x_11878:
[----:B------:R-:W-:Y:S05]  /*18ce0*/  BSYNC B1 ;  /* 0x0000000000017941 */ /* 0x000fea0003800000 */
.L_x_11877:
[----:B------:R-:W-:-:S03]  /*18cf0*/  UMOV UR4, 0xffffffff ;  /* 0xffffffff00047882 */ /* 0x000fc60000000000 */
[----:B------:R-:W-:Y:S05]  /*18d00*/  BRA.DIV UR4, `(.L_x_11879) ;  /* 0x000000ce04e47947 */ /* 0x000fea000b800000 */
[----:B---3--:R3:W0:Y:S04]  /*18d10*/  SHFL.IDX PT, R3, R21, 0x2, 0x181f ;  /* 0x00581f0015037f89 */ /* 0x00862800000e0000 */
[----:B--2---:R3:W2:Y:S02]  /*18d20*/  SHFL.IDX PT, R14, R20, 0x2, 0x181f ;  /* 0x00581f00140e7f89 */ /* 0x0046a400000e0000 */
.L_x_12123:
        /* <DEDUP_REMOVED lines=14> */
[-C--:B0-----:R-:W-:Y:S02]  /*18e10*/  @!P3 LEA.HI.X R9, R208, R3.reuse, R4, 0x1, P5 ;  /* 0x00000003d009b211 */ /* 0x081fe400028f0c04 */
        /* <DEDUP_REMOVED lines=9> */
.L_x_11881:
[----:B------:R-:W-:Y:S05]  /*18eb0*/  BSYNC B1 ;  /* 0x0000000000017941 */ /* 0x000fea0003800000 */
.L_x_11880:
[----:B------:R-:W-:-:S03]  /*18ec0*/  UMOV UR4, 0xffffffff ;  /* 0xffffffff00047882 */ /* 0x000fc60000000000 */
[----:B------:R-:W-:Y:S05]  /*18ed0*/  BRA.DIV UR4, `(.L_x_11882) ;  /* 0x000000ce04b87947 */ /* 0x000fea000b800000 */
[----:B0-----:R0:W0:Y:S04]  /*18ee0*/  SHFL.IDX PT, R3, R21, 0x3, 0x181f ;  /* 0x00781f0015037f89 */ /* 0x00102800000e0000 */
[----:B--2-4-:R2:W4:Y:S02]  /*18ef0*/  SHFL.IDX PT, R14, R20, 0x3, 0x181f ;  /* 0x00781f00140e7f89 */ /* 0x01452400000e0000 */
.L_x_12127:
[----:B------:R-:W-:-:S05]  /*18f00*/  VIADD R5, R209, 0x60 ;  /* 0x00000060d1057836 */ /* 0x000fca0000000000 */
        /* <DEDUP_REMOVED lines=9> */
[-C--:B----4-:R-:W-:Y:S02]  /*18fa0*/  @!P3 LEA R4, P0, R208, R14.reuse, 0x1 ;  /* 0x0000000ed004b211 */ /* 0x090fe400078008ff */
[CC--:B------:R-:W-:Y:S02]  /*18fb0*/  @!P4 LEA R6, P1, R223.reuse, R14.reuse, 0x1 ;  /* 0x0000000edf06c211 */ /* 0x0c0fe400078208ff */
        /* <DEDUP_REMOVED lines=13> */
.L_x_11872:
[----:B0-----:R-:W0:Y:S01]  /*19090*/  @P1 LDC R9, c[0x0][0xbec] ;  /* 0x0002fb00ff091b82 */ /* 0x001e220000000800 */
[----:B------:R-:W-:Y:S01]  /*190a0*/  ULDC.64 UR4, c[0x0][0xb08] ;  /* 0x0002c20000047ab9 */ /* 0x000fe20000000a00 */
[----:B------:R-:W-:Y:S02]  /*190b0*/  IMAD.MOV.U32 R3, RZ, RZ, R152 ;  /* 0x000000ffff037224 */ /* 0x000fe400078e0098 */
[----:B------:R-:W-:-:S04]  /*190c0*/  IMAD R5, R5, UR4, RZ ;  /* 0x0000000405057c24 */ /* 0x000fc8000f8e02ff */
[----:B------:R-:W1:Y:S01]  /*190d0*/  @P1 LDC R8, c[0x0][0xbf0] ;  /* 0x0002fc00ff081b82 */ /* 0x000e620000000800 */
[----:B0-----:R-:W-:-:S05]  /*190e0*/  @P1 IMAD.HI.U32 R9, R152, R9, RZ ;  /* 0x0000000998091227 */ /* 0x001fca00078e00ff */
[----:B-1----:R-:W-:Y:S01]  /*190f0*/  @P1 SHF.R.U32.HI R3, RZ, R8, R9 ;  /* 0x00000008ff031219 */ /* 0x002fe20000011609 */
[C---:B------:R-:W-:Y:S01]  /*19100*/  IMAD R8, R4.reuse, UR5, R5 ;  /* 0x0000000504087c24 */ /* 0x040fe2000f8e0205 */
[----:B------:R-:W-:Y:S01]  /*19110*/  SHF.R.S32.HI R9, RZ, 0x1f, R6 ;  /* 0x0000001fff097819 */ /* 0x000fe20000011406 */
[----:B------:R-:W-:Y:S01]  /*19120*/  IMAD.WIDE.U32 R4, R4, UR4, RZ ;  /* 0x0000000404047c25 */ /* 0x000fe2000f8e00ff */
[----:B------:R-:W-:-:S03]  /*19130*/  ULDC.64 UR4, c[0x0][0xb38] ;  /* 0x0002ce0000047ab9 */ /* 0x000fc60000000a00 */
        /* <DEDUP_REMOVED lines=8> */
[--C-:B------:R-:W-:Y:S02]  /*191c0*/  IMAD.MOV R6, RZ, RZ, -R3.reuse ;  /* 0x000000ffff067224 */ /* 0x100fe400078e0a03 */
        /* <DEDUP_REMOVED lines=26> */
.L_x_12130:
        /* <DEDUP_REMOVED lines=22> */
[----:B-1----:R-:W-:Y:S01]  /*194d0*/  @!P1 LEA R4, P2, R12, R11, 0x2 ;  /* 0x0000000b0c049211 */ /* 0x002fe200078410ff */
[----:B------:R-:W-:-:S03]  /*194e0*/  VIADD R24, R205, 0xa0 ;  /* 0x000000a0cd187836 */ /* 0x000fc60000000000 */
[----:B------:R-:W-:Y:S01]  /*194f0*/  @!P1 LEA.HI.X R5, R12, R10, R13, 0x2, P2 ;  /* 0x0000000a0c059211 */ /* 0x000fe200010f140d */
[C---:B------:R-:W-:Y:S01]  /*19500*/  VIADD R13, R205.reuse, 0x10 ;  /* 0x00000010cd0d7836 */ /* 0x040fe20000000000 */
[----:B------:R-:W-:Y:S01]  /*19510*/  SHF.R.S32.HI R24, RZ, 0x1f, R24 ;  /* 0x0000001fff187819 */ /* 0x000fe20000011418 */
        /* <DEDUP_REMOVED lines=13> */
[----:B------:R-:W-:Y:S01]  /*195f0*/  VIADD R13, R205, 0x20 ;  /* 0x00000020cd0d7836 */ /* 0x000fe20000000000 */
        /* <DEDUP_REMOVED lines=104> */
[C---:B------:R-:W-:Y:S01]  /*19c80*/  VIADD R15, R205.reuse, 0xa8 ;  /* 0x000000a8cd0f7836 */ /* 0x040fe20000000000 */
        /* <DEDUP_REMOVED lines=9> */
[----:B-1----:R-:W-:-:S04]  /*19d20*/  @!P0 LEA R4, P3, R21, R11, 0x2 ;  /* 0x0000000b15048211 */ /* 0x002fc800078610ff */
[-C--:B------:R-:W-:Y:S01]  /*19d30*/  @!P0 LEA.HI.X R5, R21, R10.reuse, R24, 0x2, P3 ;  /* 0x0000000a15058211 */ /* 0x080fe200018f1418 */
[C---:B------:R-:W-:Y:S02]  /*19d40*/  VIADD R24, R205.reuse, 0xb0 ;  /* 0x000000b0cd187836 */ /* 0x040fe40000000000 */
[C---:B------:R-:W-:Y:S01]  /*19d50*/  VIADD R21, R205.reuse, 0xd0 ;  /* 0x000000d0cd157836 */ /* 0x040fe20000000000 */
[C---:B--2---:R-:W-:Y:S01]  /*19d60*/  @!P2 LEA R8, P5, R14.reuse, R11, 0x2 ;  /* 0x0000000b0e08a211 */ /* 0x044fe200078a10ff */
[----:B------:R1:W-:Y:S01]  /*19d70*/  @!P0 ST.E.64 desc[UR38][R4.64], R104 ;  /* 0x0000006804008985 */ /* 0x0003e2000c101b26 */
[----:B------:R-:W-:Y:S02]  /*19d80*/  SHF.R.S32.HI R24, RZ, 0x1f, R24 ;  /* 0x0000001fff187819 */ /* 0x000fe40000011418 */
[----:B------:R-:W-:Y:S01]  /*19d90*/  @!P2 LEA.HI.X R9, R14, R10, R15, 0x2, P5 ;  /* 0x0000000a0e09a211 */ /* 0x000fe200028f140f */
[C---:B------:R-:W-:Y:S01]  /*19da0*/  VIADD R14, R205.reuse, 0xc8 ;  /* 0x000000c8cd0e7836 */ /* 0x040fe20000000000 */
[----:B------:R-:W-:Y:S01]  /*19db0*/  ISETP.GE.AND P0, PT, R12, UR4, PT ;  /* 0x000000040c007c0c */ /* 0x000fe2000bf06270 */
[----:B------:R-:W-:-:S02]  /*19dc0*/  VIADD R15, R205, 0xb8 ;  /* 0x000000b8cd0f7836 */ /* 0x000fc40000000000 */
[----:B------:R2:W-:Y:S01]  /*19dd0*/  @!P2 ST.E.64 desc[UR38][R8.64], R108 ;  /* 0x0000006c0800a985 */ /* 0x0005e2000c101b26 */
[----:B------:R-:W-:Y:S02]  /*19de0*/  ISETP.GE.AND P2, PT, R14, UR4, PT ;  /* 0x000000040e007c0c */ /* 0x000fe4000bf46270 */
[----:B------:R-:W-:Y:S02]  /*19df0*/  SHF.R.S32.HI R15, RZ, 0x1f, R15 ;  /* 0x0000001fff0f7819 */ /* 0x000fe4000001140f */
[----:B-1----:R-:W-:-:S04]  /*19e00*/  @!P4 LEA R4, P3, R20, R11, 0x2 ;  /* 0x0000000b1404c211 */ /* 0x002fc800078610ff */
[-C--:B------:R-:W-:Y:S01]  /*19e10*/  @!P4 LEA.HI.X R5, R20, R10.reuse, R24, 0x2, P3 ;  /* 0x0000000a1405c211 */ /* 0x080fe200018f1418 */
[----:B------:R-:W-:Y:S01]  /*19e20*/  VIADD R24, R205, 0xc8 ;  /* 0x000000c8cd187836 */ /* 0x000fe20000000000 */
[----:B------:R-:W-:Y:S01]  /*19e30*/  ISETP.GE.AND P3, PT, R21, UR4, PT ;  /* 0x0000000415007c0c */ /* 0x000fe2000bf66270 */
[----:B------:R-:W-:Y:S01]  /*19e40*/  VIADD R20, R205, 0xd8 ;  /* 0x000000d8cd147836 */ /* 0x000fe20000000000 */
[C---:B--2---:R-:W-:Y:S01]  /*19e50*/  @!P1 LEA R8, P5, R13.reuse, R11, 0x2 ;  /* 0x0000000b0d089211 */ /* 0x044fe200078a10ff */
[----:B------:R1:W-:Y:S01]  /*19e60*/  @!P4 ST.E.64 desc[UR38][R4.64], R112 ;  /* 0x000000700400c985 */ /* 0x0003e2000c101b26 */
[----:B------:R-:W-:Y:S02]  /*19e70*/  SHF.R.S32.HI R24, RZ, 0x1f, R24 ;  /* 0x0000001fff187819 */ /* 0x000fe40000011418 */
[----:B------:R-:W-:Y:S01]  /*19e80*/  @!P1 LEA.HI.X R9, R13, R10, R15, 0x2, P5 ;  /* 0x0000000a0d099211 */ /* 0x000fe200028f140f */
[C---:B------:R-:W-:Y:S02]  /*19e90*/  VIADD R13, R205.reuse, 0xc0 ;  /* 0x000000c0cd0d7836 */ /* 0x040fe40000000000 */
[----:B------:R-:W-:-:S02]  /*19ea0*/  VIADD R15, R205, 0xe0 ;  /* 0x000000e0cd0f7836 */ /* 0x000fc40000000000 */
        /* <DEDUP_REMOVED lines=8> */
[----:B------:R-:W-:Y:S02]  /*19f30*/  ISETP.GE.AND P0, PT, R15, UR4, PT ;  /* 0x000000040f007c0c */ /* 0x000fe4000bf06270 */
[----:B------:R-:W-:Y:S01]  /*19f40*/  @!P2 LEA.HI.X R9, R14, R10, R24, 0x2, P5 ;  /* 0x0000000a0e09a211 */ /* 0x000fe200028f1418 */
[C---:B------:R-:W-:Y:S02]  /*19f50*/  VIADD R24, R205.reuse, 0xd0 ;  /* 0x000000d0cd187836 */ /* 0x040fe40000000000 */
[----:B------:R-:W-:-:S02]  /*19f60*/  VIADD R14, R205, 0xe8 ;  /* 0x000000e8cd0e7836 */ /* 0x000fc40000000000 */
[----:B------:R2:W-:Y:S01]  /*19f70*/  @!P2 ST.E.64 desc[UR38][R8.64], R124 ;  /* 0x0000007c0800a985 */ /* 0x0005e2000c101b26 */
[----:B------:R-:W-:Y:S02]  /*19f80*/  SHF.R.S32.HI R24, RZ, 0x1f, R24 ;  /* 0x0000001fff187819 */ /* 0x000fe40000011418 */
[----:B------:R-:W-:Y:S02]  /*19f90*/  ISETP.GE.AND P2, PT, R237, UR4, PT ;  /* 0x00000004ed007c0c */ /* 0x000fe4000bf46270 */
[----:B------:R-:W-:Y:S01]  /*19fa0*/  @!P3 LEA.HI.X R13, R21, R10, R24, 0x2, P4 ;  /* 0x0000000a150db211 */ /* 0x000fe200020f1418 */
[----:B------:R-:W-:Y:S01]  /*19fb0*/  VIADD R21, R205, 0xd8 ;  /* 0x000000d8cd157836 */ /* 0x000fe20000000000 */
[----:B-1----:R-:W-:Y:S02]  /*19fc0*/  @!P1 LEA R4, P5, R20, R11, 0x2 ;  /* 0x0000000b14049211 */ /* 0x002fe400078a10ff */
[----:B------:R-:W-:Y:S01]  /*19fd0*/  ISETP.GE.AND P4, PT, R14, UR4, PT ;  /* 0x000000040e007c0c */ /* 0x000fe2000bf86270 */
[----:B------:R1:W-:Y:S01]  /*19fe0*/  @!P3 ST.E.64 desc[UR38][R12.64], R128 ;  /* 0x000000800c00b985 */ /* 0x0003e2000c101b26 */
[----:B------:R-:W-:-:S02]  /*19ff0*/  SHF.R.S32.HI R21, RZ, 0x1f, R21 ;  /* 0x0000001fff157819 */ /* 0x000fc40000011415 */
[----:B------:R-:W-:Y:S02]  /*1a000*/  ISETP.GE.AND P3, PT, R236, UR4, PT ;  /* 0x00000004ec007c0c */ /* 0x000fe4000bf66270 */
[----:B------:R-:W-:Y:S01]  /*1a010*/  @!P1 LEA.HI.X R5, R20, R10, R21, 0x2, P5 ;  /* 0x0000000a14059211 */ /* 0x000fe200028f1415 */
[----:B------:R-:W-:Y:S01]  /*1a020*/  VIADD R20, R205, 0xe0 ;  /* 0x000000e0cd147836 */ /* 0x000fe20000000000 */
[-C--:B--2---:R-:W-:Y:S02]  /*1a030*/  @!P0 LEA R8, P5, R15, R11.reuse, 0x2 ;  /* 0x0000000b0f088211 */ /* 0x084fe400078a10ff */
[----:B------:R-:W-:Y:S01]  /*1a040*/  SHF.R.S32.HI R21, RZ, 0x1f, R237 ;  /* 0x0000001fff157819 */ /* 0x000fe200000114ed */
[----:B------:R2:W-:Y:S01]  /*1a050*/  @!P1 ST.E.64 desc[UR38][R4.64], R132 ;  /* 0x0000008404009985 */ /* 0x0005e2000c101b26 */
[----:B------:R-:W-:Y:S02]  /*1a060*/  SHF.R.S32.HI R20, RZ, 0x1f, R20 ;  /* 0x0000001fff147819 */ /* 0x000fe40000011414 */
[----:B-1----:R-:W-:-:S02]  /*1a070*/  @!P4 LEA R12, P1, R14, R11, 0x2 ;  /* 0x0000000b0e0cc211 */ /* 0x002fc400078210ff */
[----:B------:R-:W-:Y:S01]  /*1a080*/  @!P0 LEA.HI.X R9, R15, R10, R20, 0x2, P5 ;  /* 0x0000000a0f098211 */ /* 0x000fe200028f1414 */
[----:B------:R-:W-:Y:S01]  /*1a090*/  VIADD R15, R205, 0xe8 ;  /* 0x000000e8cd0f7836 */ /* 0x000fe20000000000 */
[----:B------:R-:W-:-:S03]  /*1a0a0*/  SHF.R.S32.HI R20, RZ, 0x1f, R236 ;  /* 0x0000001fff147819 */ /* 0x000fc600000114ec */
[----:B------:R3:W-:Y:S01]  /*1a0b0*/  @!P0 ST.E.64 desc[UR38][R8.64], R136 ;  /* 0x0000008808008985 */ /* 0x0007e2000c101b26 */
[----:B------:R-:W-:Y:S02]  /*1a0c0*/  SHF.R.S32.HI R15, RZ, 0x1f, R15 ;  /* 0x0000001fff0f7819 */ /* 0x000fe4000001140f */
[CC--:B--2---:R-:W-:Y:S02]  /*1a0d0*/  @!P2 LEA R4, P5, R237.reuse, R11.reuse, 0x2 ;  /* 0x0000000bed04a211 */ /* 0x0c4fe400078a10ff */
[-C--:B------:R-:W-:Y:S02]  /*1a0e0*/  @!P4 LEA.HI.X R13, R14, R10.reuse, R15, 0x2, P1 ;  /* 0x0000000a0e0dc211 */ /* 0x080fe400008f140f */
[C---:B------:R-:W-:Y:S02]  /*1a0f0*/  @!P3 LEA R14, P1, R236.reuse, R11, 0x2 ;  /* 0x0000000bec0eb211 */ /* 0x040fe400078210ff */
[-C--:B------:R-:W-:Y:S01]  /*1a100*/  @!P2 LEA.HI.X R5, R237, R10.reuse, R21, 0x2, P5 ;  /* 0x0000000aed05a211 */ /* 0x080fe200028f1415 */
[----:B------:R3:W-:Y:S01]  /*1a110*/  @!P4 ST.E.64 desc[UR38][R12.64], R140 ;  /* 0x0000008c0c00c985 */ /* 0x0007e2000c101b26 */
[----:B------:R-:W-:-:S03]  /*1a120*/  @!P3 LEA.HI.X R15, R236, R10, R20, 0x2, P1 ;  /* 0x0000000aec0fb211 */ /* 0x000fc600008f1414 */
[----:B------:R3:W-:Y:S04]  /*1a130*/  @!P2 ST.E.64 desc[UR38][R4.64], R144 ;  /* 0x000000900400a985 */ /* 0x0007e8000c101b26 */
[----:B------:R3:W-:Y:S02]  /*1a140*/  @!P3 ST.E.64 desc[UR38][R14.64], R148 ;  /* 0x000000940e00b985 */ /* 0x0007e4000c101b26 */
.L_x_11886:
[----:B------:R-:W-:Y:S05]  /*1a150*/  BSYNC B1 ;  /* 0x0000000000017941 */ /* 0x000fea0003800000 */
.L_x_11885:
[----:B------:R-:W-:-:S03]  /*1a160*/  UMOV UR4, 0xffffffff ;  /* 0xffffffff00047882 */ /* 0x000fc60000000000 */
[----:B------:R-:W-:Y:S05]  /*1a170*/  BRA.DIV UR4, `(.L_x_11887) ;  /* 0x000000be04907947 */ /* 0x000fea000b800000 */
[----:B-1----:R1:W4:Y:S04]  /*1a180*/  SHFL.IDX PT, R10, R6, 0x1, 0x1c1f ;  /* 0x003c1f00060a7f89 */ /* 0x00232800000e0000 */
[----:B---3--:R1:W3:Y:S02]  /*1a190*/  SHFL.IDX PT, R14, R3, 0x1, 0x1c1f ;  /* 0x003c1f00030e7f89 */ /* 0x0082e400000e0000 */
.L_x_12134:
[----:B------:R-:W-:-:S13]  /*1a1a0*/  ISETP.GE.AND P0, PT, R7, R0, PT ;  /* 0x000000000700720c */ /* 0x000fda0003f06270 */
[----:B------:R-:W-:Y:S05]  /*1a1b0*/  @P0 BRA `(.L_x_11883) ;  /* 0x0000001c00480947 */ /* 0x000fea0003800000 */
[----:B------:R-:W-:Y:S01]  /*1a1c0*/  ULDC UR4, c[0x0][0xac8] ;  /* 0x0002b20000047ab9 */ /* 0x000fe20000000800 */
[C---:B------:R-:W-:Y:S01]  /*1a1d0*/  VIADD R9, R205.reuse, 0x8 ;  /* 0x00000008cd097836 */ /* 0x040fe20000000000 */
[C---:B------:R-:W-:Y:S01]  /*1a1e0*/  ISETP.GE.AND P2, PT, R205.reuse, UR4, PT ;  /* 0x00000004cd007c0c */ /* 0x040fe2000bf46270 */
[C---:B01----:R-:W-:Y:S02]  /*1a1f0*/  VIADD R3, R205.reuse, 0x10 ;  /* 0x00000010cd037836 */ /* 0x043fe40000000000 */
[----:B------:R-:W-:Y:S01]  /*1a200*/  VIADD R12, R205, 0x18 ;  /* 0x00000018cd0c7836 */ /* 0x000fe20000000000 */
[----:B------:R-:W-:Y:S01]  /*1a210*/  ISETP.GE.AND P3, PT, R9, UR4, PT ;  /* 0x0000000409007c0c */ /* 0x000fe2000bf66270 */
[----:B------:R-:W-:Y:S01]  /*1a220*/  VIADD R13, R205, 0x8 ;  /* 0x00000008cd0d7836 */ /* 0x000fe20000000000 */
[----:B------:R-:W-:Y:S01]  /*1a230*/  ISETP.GE.AND P1, PT, R3, UR4, PT ;  /* 0x0000000403007c0c */ /* 0x000fe2000bf26270 */
[C---:B------:R-:W-:Y:S01]  /*1a240*/  VIADD R8, R205.reuse, 0x20 ;  /* 0x00000020cd087836 */ /* 0x040fe20000000000 */
[----:B------:R-:W-:Y:S01]  /*1a250*/  ISETP.GE.AND P0, PT, R12, UR4, PT ;  /* 0x000000040c007c0c */ /* 0x000fe2000bf06270 */
[C---:B--2---:R-:W-:Y:S01]  /*1a260*/  VIADD R11, R205.reuse, 0x10 ;  /* 0x00000010cd0b7836 */ /* 0x044fe20000000000 */
[----:B------:R-:W-:Y:S01]  /*1a270*/  SHF.R.S32.HI R13, RZ, 0x1f, R13 ;  /* 0x0000001fff0d7819 */ /* 0x000fe2000001140d */
[----:B------:R-:W-:-:S02]  /*1a280*/  VIADD R24, R205, 0x68 ;  /* 0x00000068cd187836 */ /* 0x000fc40000000000 */
[----:B---3--:R-:W-:Y:S01]  /*1a290*/  @!P2 IMAD.MOV.U32 R4, RZ, RZ, R14 ;  /* 0x000000ffff04a224 */ /* 0x008fe200078e000e */
[----:B------:R-:W-:Y:S01]  /*1a2a0*/  SHF.R.S32.HI R11, RZ, 0x1f, R11 ;  /* 0x0000001fff0b7819 */ /* 0x000fe2000001140b */
[----:B----4-:R-:W-:Y:S02]  /*1a2b0*/  @!P2 IMAD.MOV.U32 R5, RZ, RZ, R10 ;  /* 0x000000ffff05a224 */ /* 0x010fe400078e000a */
[----:B------:R-:W-:Y:S01]  /*1a2c0*/  @!P3 LEA R6, P4, R9, R14, 0x2 ;  /* 0x0000000e0906b211 */ /* 0x000fe200078810ff */
[C---:B------:R-:W-:Y:S02]  /*1a2d0*/  VIADD R15, R205.reuse, 0x58 ;  /* 0x00000058cd0f7836 */ /* 0x040fe40000000000 */
[----:B------:R-:W-:Y:S01]  /*1a2e0*/  @!P2 IMAD.WIDE R4, R205, 0x4, R4 ;  /* 0x00000004cd04a825 */ /* 0x000fe200078e0204 */
[----:B------:R-:W-:Y:S02]  /*1a2f0*/  @!P3 LEA.HI.X R7, R9, R10, R13, 0x2, P4 ;  /* 0x0000000a0907b211 */ /* 0x000fe400020f140d */
[----:B------:R-:W-:Y:S01]  /*1a300*/  SHF.R.S32.HI R15, RZ, 0x1f, R15 ;  /* 0x0000001fff0f7819 */ /* 0x000fe2000001140f */
[C---:B------:R-:W-:Y:S01]  /*1a310*/  VIADD R9, R205.reuse, 0x28 ;  /* 0x00000028cd097836 */ /* 0x040fe20000000000 */
[----:B------:R0:W-:Y:S01]  /*1a320*/  @!P2 ST.E.64 desc[UR38][R4.64], R26 ;  /* 0x0000001a0400a985 */ /* 0x0001e2000c101b26 */
[----:B------:R-:W-:Y:S01]  /*1a330*/  ISETP.GE.AND P2, PT, R8, UR4, PT ;  /* 0x0000000408007c0c */ /* 0x000fe2000bf46270 */
[----:B------:R-:W-:-:S02]  /*1a340*/  VIADD R13, R205, 0x18 ;  /* 0x00000018cd0d7836 */ /* 0x000fc40000000000 */
[----:B------:R1:W-:Y:S01]  /*1a350*/  @!P3 ST.E.64 desc[UR38][R6.64], R30 ;  /* 0x0000001e0600b985 */ /* 0x0003e2000c101b26 */
[----:B------:R-:W-:Y:S01]  /*1a360*/  ISETP.GE.AND P3, PT, R9, UR4, PT ;  /* 0x0000000409007c0c */ /* 0x000fe2000bf66270 */
[C---:B------:R-:W-:Y:S01]  /*1a370*/  VIADD R25, R205.reuse, 0x78 ;  /* 0x00000078cd197836 */ /* 0x040fe20000000000 */
[----:B------:R-:W-:Y:S01]  /*1a380*/  SHF.R.S32.HI R13, RZ, 0x1f, R13 ;  /* 0x0000001fff0d7819 */ /* 0x000fe2000001140d */
[C---:B------:R-:W-:Y:S02]  /*1a390*/  VIADD R28, R205.reuse, 0x68 ;  /* 0x00000068cd1c7836 */ /* 0x040fe40000000000 */
[----:B------:R-:W-:-:S03]  /*1a3a0*/  VIADD R29, R205, 0x98 ;  /* 0x00000098cd1d7836 */ /* 0x000fc60000000000 */
[----:B------:R-:W-:Y:S02]  /*1a3b0*/  SHF.R.S32.HI R28, RZ, 0x1f, R28 ;  /* 0x0000001fff1c7819 */ /* 0x000fe4000001141c */
[C---:B0-----:R-:W-:Y:S02]  /*1a3c0*/  @!P1 LEA R4, P5, R3.reuse, R14, 0x2 ;  /* 0x0000000e03049211 */ /* 0x041fe400078a10ff */
[----:B------:R-:W-:Y:S02]  /*1a3d0*/  SHF.R.S32.HI R29, RZ, 0x1f, R29 ;  /* 0x0000001fff1d7819 */ /* 0x000fe4000001141d */
[----:B------:R-:W-:Y:S01]  /*1a3e0*/  @!P1 LEA.HI.X R5, R3, R10, R11, 0x2, P5 ;  /* 0x0000000a03059211 */ /* 0x000fe200028f140b */
[C---:B------:R-:W-:Y:S01]  /*1a3f0*/  VIADD R3, R205.reuse, 0x30 ;  /* 0x00000030cd037836 */ /* 0x040fe20000000000 */
[----:B-1----:R-:W-:Y:S01]  /*1a400*/  @!P0 LEA R6, P4, R12, R14, 0x2 ;  /* 0x0000000e0c068211 */ /* 0x002fe200078810ff */
[----:B------:R-:W-:Y:S02]  /*1a410*/  VIADD R11, R205, 0x20 ;  /* 0x00000020cd0b7836 */ /* 0x000fe40000000000 */
[----:B------:R0:W-:Y:S01]  /*1a420*/  @!P1 ST.E.64 desc[UR38][R4.64], R34 ;  /* 0x0000002204009985 */ /* 0x0001e2000c101b26 */
[----:B------:R-:W-:-:S02]  /*1a430*/  ISETP.GE.AND P1, PT, R3, UR4, PT ;  /* 0x0000000403007c0c */ /* 0x000fc4000bf26270 */
[----:B------:R-:W-:Y:S02]  /*1a440*/  SHF.R.S32.HI R11, RZ, 0x1f, R11 ;  /* 0x0000001fff0b7819 */ /* 0x000fe4000001140b */
[----:B------:R-:W-:Y:S01]  /*1a450*/  @!P0 LEA.HI.X R7, R12, R10, R13, 0x2, P4 ;  /* 0x0000000a0c078211 */ /* 0x000fe200020f140d */
[C---:B------:R-:W-:Y:S02]  /*1a460*/  VIADD R12, R205.reuse, 0x38 ;  /* 0x00000038cd0c7836 */ /* 0x040fe40000000000 */
[----:B------:R-:W-:Y:S02]  /*1a470*/  VIADD R13, R205, 0x28 ;  /* 0x00000028cd0d7836 */ /* 0x000fe40000000000 */
[----:B------:R1:W-:Y:S01]  /*1a480*/  @!P0 ST.E.64 desc[UR38][R6.64], R38 ;  /* 0x0000002606008985 */ /* 0x0003e2000c101b26 */
[----:B------:R-:W-:Y:S02]  /*1a490*/  ISETP.GE.AND P0, PT, R12, UR4, PT ;  /* 0x000000040c007c0c */ /* 0x000fe4000bf06270 */
[----:B------:R-:W-:-:S02]  /*1a4a0*/  SHF.R.S32.HI R13, RZ, 0x1f, R13 ;  /* 0x0000001fff0d7819 */ /* 0x000fc4000001140d */
[----:B0-----:R-:W-:-:S04]  /*1a4b0*/  @!P2 LEA R4, P5, R8, R14, 0x2 ;  /* 0x0000000e0804a211 */ /* 0x001fc800078a10ff */
[----:B------:R-:W-:Y:S01]  /*1a4c0*/  @!P2 LEA.HI.X R5, R8, R10, R11, 0x2, P5 ;  /* 0x0000000a0805a211 */ /* 0x000fe200028f140b */
[C---:B------:R-:W-:Y:S02]  /*1a4d0*/  VIADD R8, R205.reuse, 0x40 ;  /* 0x00000040cd087836 */ /* 0x040fe40000000000 */
[----:B------:R-:W-:Y:S01]  /*1a4e0*/  VIADD R11, R205, 0x30 ;  /* 0x00000030cd0b7836 */ /* 0x000fe20000000000 */
[C---:B-1----:R-:W-:Y:S01]  /*1a4f0*/  @!P3 LEA R6, P4, R9.reuse, R14, 0x2 ;  /* 0x0000000e0906b211 */ /* 0x042fe200078810ff */
        /* <DEDUP_REMOVED lines=9> */
[----:B0-----:R-:W-:-:S04]  /*1a590*/  @!P1 LEA R4, P5, R3, R14, 0x2 ;  /* 0x0000000e03049211 */ /* 0x001fc800078a10ff */
[----:B------:R-:W-:Y:S01]  /*1a5a0*/  @!P1 LEA.HI.X R5, R3, R10, R11, 0x2, P5 ;  /* 0x0000000a03059211 */ /* 0x000fe200028f140b */
[C---:B------:R-:W-:Y:S02]  /*1a5b0*/  VIADD R3, R205.reuse, 0x50 ;  /* 0x00000050cd037836 */ /* 0x040fe40000000000 */
[----:B------:R-:W-:Y:S01]  /*1a5c0*/  VIADD R11, R205, 0x40 ;  /* 0x00000040cd0b7836 */ /* 0x000fe20000000000 */
[C---:B-1----:R-:W-:Y:S01]  /*1a5d0*/  @!P0 LEA R6, P4, R12.reuse, R14, 0x2 ;  /* 0x0000000e0c068211 */ /* 0x042fe200078810ff */
        /* <DEDUP_REMOVED lines=12> */
[----:B------:R-:W-:Y:S01]  /*1a6a0*/  VIADD R8, R205, 0x50 ;  /* 0x00000050cd087836 */ /* 0x000fe20000000000 */
[----:B-1----:R-:W-:Y:S01]  /*1a6b0*/  @!P3 LEA R6, P4, R9, R14, 0x2 ;  /* 0x0000000e0906b211 */ /* 0x002fe200078810ff */
[----:B------:R0:W-:Y:S01]  /*1a6c0*/  @!P2 ST.E.64 desc[UR38][R4.64], R58 ;  /* 0x0000003a0400a985 */ /* 0x0001e2000c101b26 */
[----:B------:R-:W-:Y:S02]  /*1a6d0*/  ISETP.GE.AND P2, PT, R11, UR4, PT ;  /* 0x000000040b007c0c */ /* 0x000fe4000bf46270 */
[----:B------:R-:W-:Y:S01]  /*1a6e0*/  @!P3 LEA.HI.X R7, R9, R10, R12, 0x2, P4 ;  /* 0x0000000a0907b211 */ /* 0x000fe200020f140c */
[----:B------:R-:W-:Y:S01]  /*1a6f0*/  VIADD R12, R205, 0x60 ;  /* 0x00000060cd0c7836 */ /* 0x000fe20000000000 */
[----:B------:R-:W-:-:S03]  /*1a700*/  SHF.R.S32.HI R8, RZ, 0x1f, R8 ;  /* 0x0000001fff087819 */ /* 0x000fc60000011408 */
[----:B------:R1:W-:Y:S01]  /*1a710*/  @!P3 ST.E.64 desc[UR38][R6.64], R62 ;  /* 0x0000003e0600b985 */ /* 0x0003e2000c101b26 */
[----:B------:R-:W-:Y:S02]  /*1a720*/  ISETP.GE.AND P3, PT, R24, UR4, PT ;  /* 0x0000000418007c0c */ /* 0x000fe4000bf66270 */
[----:B------:R-:W-:Y:S02]  /*1a730*/  SHF.R.S32.HI R12, RZ, 0x1f, R12 ;  /* 0x0000001fff0c7819 */ /* 0x000fe4000001140c */
[----:B0-----:R-:W-:-:S04]  /*1a740*/  @!P1 LEA R4, P5, R3, R14, 0x2 ;  /* 0x0000000e03049211 */ /* 0x001fc800078a10ff */
[----:B------:R-:W-:Y:S01]  /*1a750*/  @!P1 LEA.HI.X R5, R3, R10, R8, 0x2, P5 ;  /* 0x0000000a03059211 */ /* 0x000fe200028f1408 */
[----:B------:R-:W-:Y:S01]  /*1a760*/  VIADD R3, R205, 0x70 ;  /* 0x00000070cd037836 */ /* 0x000fe20000000000 */
[-C--:B------:R-:W-:Y:S02]  /*1a770*/  @!P2 LEA R8, P5, R11, R14.reuse, 0x2 ;  /* 0x0000000e0b08a211 */ /* 0x080fe400078a10ff */
[----:B-1----:R-:W-:Y:S01]  /*1a780*/  @!P0 LEA R6, P4, R13, R14, 0x2 ;  /* 0x0000000e0d068211 */ /* 0x002fe200078810ff */
        /* <DEDUP_REMOVED lines=9> */
[----:B------:R-:W-:Y:S01]  /*1a820*/  @!P3 LEA.HI.X R13, R24, R10, R28, 0x2, P4 ;  /* 0x0000000a180db211 */ /* 0x000fe200020f141c */
[----:B------:R2:W-:Y:S01]  /*1a830*/  @!P2 ST.E.64 desc[UR38][R8.64], R74 ;  /* 0x0000004a0800a985 */ /* 0x0005e2000c101b26 */
[----:B------:R-:W-:Y:S01]  /*1a840*/  ISETP.GE.AND P2, PT, R11, UR4, PT ;  /* 0x000000040b007c0c */ /* 0x000fe2000bf46270 */
[C---:B------:R-:W-:Y:S01]  /*1a850*/  VIADD R24, R205.reuse, 0x88 ;  /* 0x00000088cd187836 */ /* 0x040fe20000000000 */
[----:B------:R-:W-:Y:S01]  /*1a860*/  SHF.R.S32.HI R15, RZ, 0x1f, R15 ;  /* 0x0000001fff0f7819 */ /* 0x000fe2000001140f */
[----:B------:R-:W-:Y:S01]  /*1a870*/  VIADD R28, R205, 0x78 ;  /* 0x00000078cd1c7836 */ /* 0x000fe20000000000 */
[C---:B------:R-:W-:Y:S01]  /*1a880*/  @!P1 LEA R20, P5, R3.reuse, R14, 0x2 ;  /* 0x0000000e03149211 */ /* 0x040fe200078a10ff */
[----:B------:R3:W-:Y:S01]  /*1a890*/  @!P3 ST.E.64 desc[UR38][R12.64], R78 ;  /* 0x0000004e0c00b985 */ /* 0x0007e2000c101b26 */
[----:B------:R-:W-:Y:S02]  /*1a8a0*/  ISETP.GE.AND P3, PT, R24, UR4, PT ;  /* 0x0000000418007c0c */ /* 0x000fe4000bf66270 */
[----:B------:R-:W-:Y:S01]  /*1a8b0*/  @!P1 LEA.HI.X R21, R3, R10, R15, 0x2, P5 ;  /* 0x0000000a03159211 */ /* 0x000fe200028f140f */
[----:B------:R-:W-:Y:S01]  /*1a8c0*/  VIADD R3, R205, 0x90 ;  /* 0x00000090cd037836 */ /* 0x000fe20000000000 */
[----:B0-----:R-:W-:Y:S01]  /*1a8d0*/  @!P0 LEA R4, P4, R25, R14, 0x2 ;  /* 0x0000000e19048211 */ /* 0x001fe200078810ff */
[----:B------:R-:W-:Y:S01]  /*1a8e0*/  VIADD R15, R205, 0x80 ;  /* 0x00000080cd0f7836 */ /* 0x000fe20000000000 */
[----:B------:R-:W-:Y:S01]  /*1a8f0*/  SHF.R.S32.HI R28, RZ, 0x1f, R28 ;  /* 0x0000001fff1c7819 */ /* 0x000fe2000001141c */
[----:B------:R0:W-:Y:S01]  /*1a900*/  @!P1 ST.E.64 desc[UR38][R20.64], R82 ;  /* 0x0000005214009985 */ /* 0x0001e2000c101b26 */
[----:B------:R-:W-:-:S02]  /*1a910*/  ISETP.GE.AND P1, PT, R3, UR4, PT ;  /* 0x0000000403007c0c */ /* 0x000fc4000bf26270 */
[----:B------:R-:W-:Y:S02]  /*1a920*/  SHF.R.S32.HI R15, RZ, 0x1f, R15 ;  /* 0x0000001fff0f7819 */ /* 0x000fe4000001140f */
[----:B-1----:R-:W-:Y:S02]  /*1a930*/  @!P2 LEA R6, P5, R11, R14, 0x2 ;  /* 0x0000000e0b06a211 */ /* 0x002fe400078a10ff */
[-C--:B------:R-:W-:Y:S01]  /*1a940*/  @!P0 LEA.HI.X R5, R25, R10.reuse, R28, 0x2, P4 ;  /* 0x0000000a19058211 */ /* 0x080fe200020f141c */
[----:B------:R-:W-:Y:S01]  /*1a950*/  VIADD R25, R205, 0x98 ;  /* 0x00000098cd197836 */ /* 0x000fe20000000000 */
[----:B------:R-:W-:Y:S01]  /*1a960*/  @!P2 LEA.HI.X R7, R11, R10, R15, 0x2, P5 ;  /* 0x0000000a0b07a211 */ /* 0x000fe200028f140f */
[C---:B------:R-:W-:Y:S01]  /*1a970*/  VIADD R28, R205.reuse, 0x88 ;  /* 0x00000088cd1c7836 */ /* 0x040fe20000000000 */
[----:B--2---:R-:W-:Y:S01]  /*1a980*/  @!P3 LEA R8, P4, R24, R14, 0x2 ;  /* 0x0000000e1808b211 */ /* 0x004fe200078810ff */
[----:B------:R-:W-:Y:S01]  /*1a990*/  VIADD R11, R205, 0xa0 ;  /* 0x000000a0cd0b7836 */ /* 0x000fe20000000000 */
[----:B------:R1:W-:Y:S01]  /*1a9a0*/  @!P0 ST.E.64 desc[UR38][R4.64], R86 ;  /* 0x0000005604008985 */ /* 0x0003e2000c101b26 */
[----:B------:R-:W-:Y:S01]  /*1a9b0*/  ISETP.GE.AND P0, PT, R25, UR4, PT ;  /* 0x0000000419007c0c */ /* 0x000fe2000bf06270 */
[----:B------:R-:W-:Y:S01]  /*1a9c0*/  VIADD R15, R205, 0x90 ;  /* 0x00000090cd0f7836 */ /* 0x000fe20000000000 */
[----:B------:R-:W-:Y:S01]  /*1a9d0*/  SHF.R.S32.HI R28, RZ, 0x1f, R28 ;  /* 0x0000001fff1c7819 */ /* 0x000fe2000001141c */
[----:B------:R2:W-:Y:S01]  /*1a9e0*/  @!P2 ST.E.64 desc[UR38][R6.64], R90 ;  /* 0x0000005a0600a985 */ /* 0x0005e2000c101b26 */
[----:B------:R-:W-:-:S02]  /*1a9f0*/  ISETP.GE.AND P2, PT, R11, UR4, PT ;  /* 0x000000040b007c0c */ /* 0x000fc4000bf46270 */
[----:B------:R-:W-:Y:S01]  /*1aa00*/  @!P3 LEA.HI.X R9, R24, R10, R28, 0x2, P4 ;  /* 0x0000000a1809b211 */ /* 0x000fe200020f141c */
[C---:B------:R-:W-:Y:S01]  /*1aa10*/  VIADD R28, R205.reuse, 0xa8 ;  /* 0x000000a8cd1c7836 */ /* 0x040fe20000000000 */
[----:B------:R-:W-:Y:S01]  /*1aa20*/  SHF.R.S32.HI R15, RZ, 0x1f, R15 ;  /* 0x0000001fff0f7819 */ /* 0x000fe2000001140f */
[----:B------:R-:W-:Y:S01]  /*1aa30*/  VIADD R24, R205, 0xa0 ;  /* 0x000000a0cd187836 */ /* 0x000fe20000000000 */
[C---:B---3--:R-:W-:Y:S01]  /*1aa40*/  @!P1 LEA R12, P5, R3.reuse, R14, 0x2 ;  /* 0x0000000e030c9211 */ /* 0x048fe200078a10ff */
[----:B------:R3:W-:Y:S01]  /*1aa50*/  @!P3 ST.E.64 desc[UR38][R8.64], R94 ;  /* 0x0000005e0800b985 */ /* 0x0007e2000c101b26 */
[----:B------:R-:W-:Y:S02]  /*1aa60*/  ISETP.GE.AND P4, PT, R28, UR4, PT ;  /* 0x000000041c007c0c */ /* 0x000fe4000bf86270 */
[----:B------:R-:W-:Y:S01]  /*1aa70*/  @!P1 LEA.HI.X R13, R3, R10, R15, 0x2, P5 ;  /* 0x0000000a030d9211 */ /* 0x000fe200028f140f */
[----:B------:R-:W-:Y:S01]  /*1aa80*/  VIADD R15, R205, 0xb0 ;  /* 0x000000b0cd0f7836 */ /* 0x000fe20000000000 */
[-C--:B0-----:R-:W-:Y:S01]  /*1aa90*/  @!P0 LEA R20, P5, R25, R14.reuse, 0x2 ;  /* 0x0000000e19148211 */ /* 0x081fe200078a10ff */
[----:B------:R-:W-:Y:S01]  /*1aaa0*/  VIADD R3, R205, 0xb8 ;  /* 0x000000b8cd037836 */ /* 0x000fe20000000000 */
[----:B------:R-:W-:Y:S01]  /*1aab0*/  SHF.R.S32.HI R24, RZ, 0x1f, R24 ;  /* 0x0000001fff187819 */ /* 0x000fe20000011418 */
[----:B------:R0:W-:Y:S01]  /*1aac0*/  @!P1 ST.E.64 desc[UR38][R12.64], R98 ;  /* 0x000000620c009985 */ /* 0x0001e2000c101b26 */
[----:B-1----:R-:W-:-:S02]  /*1aad0*/  @!P2 LEA R4, P1, R11, R14, 0x2 ;  /* 0x0000000e0b04a211 */ /* 0x002fc400078210ff */
[----:B------:R-:W-:Y:S02]  /*1aae0*/  ISETP.GE.AND P3, PT, R15, UR4, PT ;  /* 0x000000040f007c0c */ /* 0x000fe4000bf66270 */
[-C--:B------:R-:W-:Y:S01]  /*1aaf0*/  @!P0 LEA.HI.X R21, R25, R10.reuse, R29, 0x2, P5 ;  /* 0x0000000a19158211 */ /* 0x080fe200028f141d */
[----:B------:R-:W-:Y:S01]  /*1ab00*/  VIADD R29, R205, 0xa8 ;  /* 0x000000a8cd1d7836 */ /* 0x000fe20000000000 */
[----:B------:R-:W-:Y:S01]  /*1ab10*/  @!P2 LEA.HI.X R5, R11, R10, R24, 0x2, P1 ;  /* 0x0000000a0b05a211 */ /* 0x000fe200008f1418 */
[----:B------:R-:W-:Y:S01]  /*1ab20*/  VIADD R25, R205, 0xc8 ;  /* 0x000000c8cd197836 */ /* 0x000fe20000000000 */
[----:B------:R-:W-:Y:S01]  /*1ab30*/  ISETP.GE.AND P1, PT, R3, UR4, PT ;  /* 0x0000000403007c0c */ /* 0x000fe2000bf26270 */
[----:B------:R-:W-:Y:S01]  /*1ab40*/  @!P0 ST.E.64 desc[UR38][R20.64], R102 ;  /* 0x0000006614008985 */ /* 0x000fe2000c101b26 */
[-C--:B--2---:R-:W-:Y:S01]  /*1ab50*/  @!P4 LEA R6, P0, R28, R14.reuse, 0x2 ;  /* 0x0000000e1c06c211 */ /* 0x084fe200078010ff */
[C---:B------:R-:W-:Y:S01]  /*1ab60*/  VIADD R24, R205.reuse, 0xb0 ;  /* 0x000000b0cd187836 */ /* 0x040fe20000000000 */
[----:B------:R-:W-:Y:S01]  /*1ab70*/  SHF.R.S32.HI R29, RZ, 0x1f, R29 ;  /* 0x0000001fff1d7819 */ /* 0x000fe2000001141d */
[----:B------:R-:W-:Y:S01]  /*1ab80*/  VIADD R11, R205, 0xc0 ;  /* 0x000000c0cd0b7836 */ /* 0x000fe20000000000 */
[----:B------:R1:W-:Y:S01]  /*1ab90*/  @!P2 ST.E.64 desc[UR38][R4.64], R106 ;  /* 0x0000006a0400a985 */ /* 0x0003e2000c101b26 */
[----:B---3--:R-:W-:-:S02]  /*1aba0*/  @!P3 LEA R8, P5, R15, R14, 0x2 ;  /* 0x0000000e0f08b211 */ /* 0x008fc400078a10ff */
[----:B------:R-:W-:Y:S01]  /*1abb0*/  @!P4 LEA.HI.X R7, R28, R10, R29, 0x2, P0 ;  /* 0x0000000a1c07c211 */ /* 0x000fe200000f141d */
[----:B------:R-:W-:Y:S01]  /*1abc0*/  VIADD R28, R205, 0xb8 ;  /* 0x000000b8cd1c7836 */ /* 0x000fe20000000000 */
[----:B------:R-:W-:Y:S02]  /*1abd0*/  SHF.R.S32.HI R24, RZ, 0x1f, R24 ;  /* 0x0000001fff187819 */ /* 0x000fe40000011418 */
[----:B------:R-:W-:Y:S01]  /*1abe0*/  ISETP.GE.AND P0, PT, R25, UR4, PT ;  /* 0x0000000419007c0c */ /* 0x000fe2000bf06270 */
[----:B------:R2:W-:Y:S01]  /*1abf0*/  @!P4 ST.E.64 desc[UR38][R6.64], R110 ;  /* 0x0000006e0600c985 */ /* 0x0005e2000c101b26 */
[----:B------:R-:W-:Y:S02]  /*1ac00*/  ISETP.GE.AND P2, PT, R11, UR4, PT ;  /* 0x000000040b007c0c */ /* 0x000fe4000bf46270 */
[----:B0-----:R-:W-:Y:S02]  /*1ac10*/  @!P1 LEA R12, P4, R3, R14, 0x2 ;  /* 0x0000000e030c9211 */ /* 0x001fe400078810ff */
[----:B------:R-:W-:-:S02]  /*1ac20*/  SHF.R.S32.HI R28, RZ, 0x1f, R28 ;  /* 0x0000001fff1c7819 */ /* 0x000fc4000001141c */
[-C--:B------:R-:W-:Y:S01]  /*1ac30*/  @!P3 LEA.HI.X R9, R15, R10.reuse, R24, 0x2, P5 ;  /* 0x0000000a0f09b211 */ /* 0x080fe200028f1418 */
[----:B------:R-:W-:Y:S01]  /*1ac40*/  VIADD R15, R205, 0xd0 ;  /* 0x000000d0cd0f7836 */ /* 0x000fe20000000000 */
[----:B------:R-:W-:Y:S01]  /*1ac50*/  @!P1 LEA.HI.X R13, R3, R10, R28, 0x2, P4 ;  /* 0x0000000a030d9211 */ /* 0x000fe200020f141c */
[----:B------:R-:W-:Y:S02]  /*1ac60*/  VIADD R28, R205, 0xc8 ;  /* 0x000000c8cd1c7836 */ /* 0x000fe40000000000 */
[----:B------:R0:W-:Y:S01]  /*1ac70*/  @!P3 ST.E.64 desc[UR38][R8.64], R114 ;  /* 0x000000720800b985 */ /* 0x0001e2000c101b26 */
[----:B------:R-:W-:Y:S01]  /*1ac80*/  ISETP.GE.AND P3, PT, R15, UR4, PT ;  /* 0x000000040f007c0c */ /* 0x000fe2000bf66270 */
[----:B------:R-:W-:Y:S01]  /*1ac90*/  VIADD R24, R205, 0xc0 ;  /* 0x000000c0cd187836 */ /* 0x000fe20000000000 */
[-C--:B-1----:R-:W-:Y:S01]  /*1aca0*/  @!P0 LEA R4, P4, R25, R14.reuse, 0x2 ;  /* 0x0000000e19048211 */ /* 0x082fe200078810ff */
[----:B------:R-:W-:Y:S01]  /*1acb0*/  VIADD R3, R205, 0xd8 ;  /* 0x000000d8cd037836 */ /* 0x000fe20000000000 */
[----:B------:R-:W-:Y:S01]  /*1acc0*/  SHF.R.S32.HI R28, RZ, 0x1f, R28 ;  /* 0x0000001fff1c7819 */ /* 0x000fe2000001141c */
[----:B------:R1:W-:Y:S01]  /*1acd0*/  @!P1 ST.E.64 desc[UR38][R12.64], R118 ;  /* 0x000000760c009985 */ /* 0x0003e2000c101b26 */
[----:B------:R-:W-:-:S02]  /*1ace0*/  @!P2 LEA R20, P5, R11, R14, 0x2 ;  /* 0x0000000e0b14a211 */ /* 0x000fc400078a10ff */
[----:B------:R-:W-:Y:S02]  /*1acf0*/  SHF.R.S32.HI R24, RZ, 0x1f, R24 ;  /* 0x0000001fff187819 */ /* 0x000fe40000011418 */
[-C--:B------:R-:W-:Y:S01]  /*1ad00*/  @!P0 LEA.HI.X R5, R25, R10.reuse, R28, 0x2, P4 ;  /* 0x0000000a19058211 */ /* 0x080fe200020f141c */
[----:B------:R-:W-:Y:S01]  /*1ad10*/  VIADD R25, R205, 0xd0 ;  /* 0x000000d0cd197836 */ /* 0x000fe20000000000 */
[----:B------:R-:W-:Y:S01]  /*1ad20*/  @!P2 LEA.HI.X R21, R11, R10, R24, 0x2, P5 ;  /* 0x0000000a0b15a211 */ /* 0x000fe200028f1418 */
[----:B------:R-:W-:Y:S01]  /*1ad30*/  VIADD R24, R205, 0xe0 ;  /* 0x000000e0cd187836 */ /* 0x000fe20000000000 */
[----:B------:R-:W-:Y:S01]  /*1ad40*/  ISETP.GE.AND P1, PT, R3, UR4, PT ;  /* 0x0000000403007c0c */ /* 0x000fe2000bf26270 */
[----:B------:R-:W-:Y:S01]  /*1ad50*/  VIADD R11, R205, 0xe8 ;  /* 0x000000e8cd0b7836 */ /* 0x000fe20000000000 */
[----:B------:R-:W-:Y:S01]  /*1ad60*/  SHF.R.S32.HI R25, RZ, 0x1f, R25 ;  /* 0x0000001fff197819 */ /* 0x000fe20000011419 */
[----:B------:R3:W-:Y:S01]  /*1ad70*/  @!P2 ST.E.64 desc[UR38][R20.64], R122 ;  /* 0x0000007a1400a985 */ /* 0x0007e2000c101b26 */
[----:B--2---:R-:W-:-:S02]  /*1ad80*/  @!P3 LEA R6, P5, R15, R14, 0x2 ;  /* 0x0000000e0f06b211 */ /* 0x004fc400078a10ff */
[----:B------:R-:W-:Y:S01]  /*1ad90*/  ISETP.GE.AND P4, PT, R24, UR4, PT ;  /* 0x0000000418007c0c */ /* 0x000fe2000bf86270 */
[----:B------:R2:W-:Y:S01]  /*1ada0*/  @!P0 ST.E.64 desc[UR38][R4.64], R126 ;  /* 0x0000007e04008985 */ /* 0x0005e2000c101b26 */
[----:B------:R-:W-:Y:S01]  /*1adb0*/  @!P3 LEA.HI.X R7, R15, R10, R25, 0x2, P5 ;  /* 0x0000000a0f07b211 */ /* 0x000fe200028f1419 */
[----:B------:R-:W-:Y:S01]  /*1adc0*/  VIADD R15, R205, 0xd8 ;  /* 0x000000d8cd0f7836 */ /* 0x000fe20000000000 */
[----:B------:R-:W-:Y:S01]  /*1add0*/  ISETP.GE.AND P2, PT, R11, UR4, PT ;  /* 0x000000040b007c0c */ /* 0x000fe2000bf46270 */
[----:B------:R-:W-:Y:S01]  /*1ade0*/  VIADD R25, R205, 0xe0 ;  /* 0x000000e0cd197836 */ /* 0x000fe20000000000 */
[----:B------:R-:W-:Y:S01]  /*1adf0*/  ISETP.GE.AND P0, PT, R237, UR4, PT ;  /* 0x00000004ed007c0c */ /* 0x000fe2000bf06270 */
[----:B------:R2:W-:Y:S01]  /*1ae00*/  @!P3 ST.E.64 desc[UR38][R6.64], R130 ;  /* 0x000000820600b985 */ /* 0x0005e2000c101b26 */
[----:B------:R-:W-:Y:S02]  /*1ae10*/  SHF.R.S32.HI R15, RZ, 0x1f, R15 ;  /* 0x0000001fff0f7819 */ /* 0x000fe4000001140f */
[----:B0-----:R-:W-:-:S02]  /*1ae20*/  @!P1 LEA R8, P5, R3, R14, 0x2 ;  /* 0x0000000e03089211 */ /* 0x001fc400078a10ff */
[----:B------:R-:W-:Y:S02]  /*1ae30*/  SHF.R.S32.HI R25, RZ, 0x1f, R25 ;  /* 0x0000001fff197819 */ /* 0x000fe40000011419 */
[----:B------:R-:W-:Y:S01]  /*1ae40*/  @!P1 LEA.HI.X R9, R3, R10, R15, 0x2, P5 ;  /* 0x0000000a03099211 */ /* 0x000fe200028f140f */
[----:B------:R-:W-:Y:S01]  /*1ae50*/  VIADD R15, R205, 0xe8 ;  /* 0x000000e8cd0f7836 */ /* 0x000fe20000000000 */
[CC--:B-1----:R-:W-:Y:S02]  /*1ae60*/  @!P4 LEA R12, P3, R24.reuse, R14.reuse, 0x2 ;  /* 0x0000000e180cc211 */ /* 0x0c2fe400078610ff */
[----:B---3--:R-:W-:Y:S01]  /*1ae70*/  @!P2 LEA R20, P5, R11, R14, 0x2 ;  /* 0x0000000e0b14a211 */ /* 0x008fe200078a10ff */
[----:B------:R2:W-:Y:S01]  /*1ae80*/  @!P1 ST.E.64 desc[UR38][R8.64], R134 ;  /* 0x0000008608009985 */ /* 0x0005e2000c101b26 */
[----:B------:R-:W-:Y:S02]  /*1ae90*/  SHF.R.S32.HI R15, RZ, 0x1f, R15 ;  /* 0x0000001fff0f7819 */ /* 0x000fe4000001140f */
[----:B------:R-:W-:-:S02]  /*1aea0*/  @!P4 LEA.HI.X R13, R24, R10, R25, 0x2, P3 ;  /* 0x0000000a180dc211 */ /* 0x000fc400018f1419 */
[----:B------:R-:W-:Y:S02]  /*1aeb0*/  SHF.R.S32.HI R3, RZ, 0x1f, R237 ;  /* 0x0000001fff037819 */ /* 0x000fe400000114ed */
[----:B------:R-:W-:Y:S01]  /*1aec0*/  @!P0 LEA R24, P3, R237, R14, 0x2 ;  /* 0x0000000eed188211 */ /* 0x000fe200078610ff */
[----:B------:R2:W-:Y:S01]  /*1aed0*/  @!P4 ST.E.64 desc[UR38][R12.64], R138 ;  /* 0x0000008a0c00c985 */ /* 0x0005e2000c101b26 */
[-C--:B------:R-:W-:Y:S02]  /*1aee0*/  @!P2 LEA.HI.X R21, R11, R10.reuse, R15, 0x2, P5 ;  /* 0x0000000a0b15a211 */ /* 0x080fe400028f140f */
        /* <DEDUP_REMOVED lines=10> */
.L_x_11870:
        /* <DEDUP_REMOVED lines=27> */
.L_x_11888:
        /* <DEDUP_REMOVED lines=26> */
[----:B------:R-:W-:Y:S02]  /*1b2e0*/  IMAD R13, R12, R28, R13 ;  /* 0x0000001c0c0d7224 */ /* 0x000fe400078e020d */
[----:B---3--:R-:W-:Y:S01]  /*1b2f0*/  @P1 IMAD.HI.U32 R0, R29, R0, RZ ;  /* 0x000000001d001227 */ /* 0x008fe200078e00ff */
[----:B------:R-:W1:Y:S03]  /*1b300*/  @!P0 LDC R5, c[0x0][0xb54] ;  /* 0x0002d500ff058b82 */ /* 0x000e660000000800 */
        /* <DEDUP_REMOVED lines=15> */
[----:B--2---:R-:W-:Y:S01]  /*1b400*/  IMAD R0, R7, R11, RZ ;  /* 0x0000000b07007224 */ /* 0x004fe200078e02ff */
        /* <DEDUP_REMOVED lines=8> */
.L_x_11890:
[----:B------:R-:W-:Y:S05]  /*1b490*/  BSYNC B1 ;  /* 0x0000000000017941 */ /* 0x000fea0003800000 */
.L_x_11889:
[----:B------:R-:W-:Y:S05]  /*1b4a0*/  @P2 BRA `(.L_x_11883) ;  /* 0x00000008008c2947 */ /* 0x000fea0003800000 */
[----:B------:R-:W1:Y:S01]  /*1b4b0*/  S2R R0, SR_TID.X ;  /* 0x0000000000007919 */ /* 0x000e620000002100 */
[----:B------:R-:W4:Y:S01]  /*1b4c0*/  LDC R21, c[0x0][0xbe8] ;  /* 0x0002fa00ff157b82 */ /* 0x000f220000000800 */
[----:B------:R-:W-:Y:S01]  /*1b4d0*/  ULDC.64 UR4, c[0x0][0xaa0] ;  /* 0x0002a80000047ab9 */ /* 0x000fe20000000a00 */
[----:B------:R-:W-:Y:S01]  /*1b4e0*/  ULDC.64 UR6, c[0x0][0xaf0] ;  /* 0x0002bc0000067ab9 */ /* 0x000fe20000000a00 */
[----:B----4-:R-:W-:Y:S01]  /*1b4f0*/  ISETP.NE.AND P0, PT, R21, 0x1, PT ;  /* 0x000000011500780c */ /* 0x010fe20003f05270 */
[----:B-1----:R-:W-:Y:S02]  /*1b500*/  VIADD R6, R0, 0xffffff80 ;  /* 0xffffff8000067836 */ /* 0x002fe40000000000 */
[----:B------:R-:W-:-:S03]  /*1b510*/  IMAD R0, R26, UR4, RZ ;  /* 0x000000041a007c24 */ /* 0x000fc6000f8e02ff */
[----:B0-----:R-:W-:-:S07]  /*1b520*/  SHF.R.S32.HI R5, RZ, 0x1f, R6 ;  /* 0x0000001fff057819 */ /* 0x001fce0000011406 */
[----:B------:R-:W0:Y:S01]  /*1b530*/  @P0 LDC R8, c[0x0][0xbec] ;  /* 0x0002fb00ff080b82 */ /* 0x000e220000000800 */
[----:B------:R-:W-:Y:S01]  /*1b540*/  IMAD R7, R3, UR5, R0 ;  /* 0x0000000503077c24 */ /* 0x000fe2000f8e0200 */
[----:B------:R-:W-:Y:S01]  /*1b550*/  LEA.HI R9, R5, R6, RZ, 0x3 ;  /* 0x0000000605097211 */ /* 0x000fe200078f18ff */
[----:B------:R-:W-:Y:S01]  /*1b560*/  IMAD.WIDE.U32 R4, R3, UR4, RZ ;  /* 0x0000000403047c25 */ /* 0x000fe2000f8e00ff */
[----:B------:R-:W-:Y:S02]  /*1b570*/  ULDC.64 UR4, c[0x0][0xae8] ;  /* 0x0002ba0000047ab9 */ /* 0x000fe40000000a00 */
[----:B------:R-:W-:Y:S02]  /*1b580*/  LOP3.LUT R13, R9, 0xfffffff8, RZ, 0xc0, !PT ;  /* 0xfffffff8090d7812 */ /* 0x000fe400078ec0ff */
[----:B------:R-:W1:Y:S01]  /*1b590*/  @P0 LDC R11, c[0x0][0xbf0] ;  /* 0x0002fc00ff0b0b82 */ /* 0x000e620000000800 */
[----:B------:R-:W-:Y:S01]  /*1b5a0*/  SHF.R.S32.HI R10, RZ, 0x3, R9 ;  /* 0x00000003ff0a7819 */ /* 0x000fe20000011409 */
[----:B------:R-:W-:-:S02]  /*1b5b0*/  IMAD.IADD R5, R5, 0x1, R7 ;  /* 0x0000000105057824 */ /* 0x000fc400078e0207 */
[----:B------:R-:W-:Y:S02]  /*1b5c0*/  IMAD.IADD R0, R6, 0x1, -R13 ;  /* 0x0000000106007824 */ /* 0x000fe400078e0a0d */
[----:B------:R-:W-:-:S04]  /*1b5d0*/  IMAD.WIDE.U32 R4, R224, UR4, R4 ;  /* 0x00000004e0047c25 */ /* 0x000fc8000f8e0004 */
[----:B------:R-:W-:Y:S02]  /*1b5e0*/  IMAD R0, R0, 0x20, R10 ;  /* 0x0000002000007824 */ /* 0x000fe400078e020a */
[----:B------:R-:W-:Y:S01]  /*1b5f0*/  IMAD R5, R224, UR5, R5 ;  /* 0x00000005e0057c24 */ /* 0x000fe2000f8e0205 */
[----:B------:R-:W-:Y:S01]  /*1b600*/  ULDC.64 UR4, c[0x0][0xae0] ;  /* 0x0002b80000047ab9 */ /* 0x000fe20000000a00 */
[----:B------:R-:W-:Y:S02]  /*1b610*/  IMAD.IADD R9, R209, 0x1, R0 ;  /* 0x00000001d1097824 */ /* 0x000fe400078e0200 */
[----:B------:R-:W-:Y:S02]  /*1b620*/  IMAD R6, R28, UR6, RZ ;  /* 0x000000061c067c24 */ /* 0x000fe4000f8e02ff */
[----:B0-----:R-:W-:-:S04]  /*1b630*/  @P0 IMAD.HI.U32 R0, R9, R8, RZ ;  /* 0x0000000809000227 */ /* 0x001fc800078e00ff */
[----:B------:R-:W-:Y:S01]  /*1b640*/  IMAD.MOV.U32 R3, RZ, RZ, R9 ;  /* 0x000000ffff037224 */ /* 0x000fe200078e0009 */
[----:B-1----:R-:W-:Y:S01]  /*1b650*/  @P0 SHF.R.U32.HI R3, RZ, R11, R0 ;  /* 0x0000000bff030219 */ /* 0x002fe20000011600 */
[C---:B------:R-:W-:Y:S02]  /*1b660*/  IMAD R7, R27.reuse, UR7, R6 ;  /* 0x000000071b077c24 */ /* 0x040fe4000f8e0206 */
[----:B------:R-:W-:Y:S01]  /*1b670*/  IMAD.WIDE.U32 R4, R27, UR6, R4 ;  /* 0x000000061b047c25 */ /* 0x000fe2000f8e0004 */
[----:B------:R-:W-:-:S03]  /*1b680*/  SHF.R.S32.HI R0, RZ, 0x1f, R3 ;  /* 0x0000001fff007819 */ /* 0x000fc60000011403 */
[----:B------:R-:W-:Y:S02]  /*1b690*/  IMAD.MOV R6, RZ, RZ, -R3 ;  /* 0x000000ffff067224 */ /* 0x000fe400078e0a03 */
[----:B------:R-:W-:Y:S02]  /*1b6a0*/  IMAD.IADD R5, R5, 0x1, R7 ;  /* 0x0000000105057824 */ /* 0x000fe400078e0207 */
[----:B------:R-:W-:Y:S02]  /*1b6b0*/  IMAD R0, R0, UR4, RZ ;  /* 0x0000000400007c24 */ /* 0x000fe4000f8e02ff */
[----:B------:R-:W-:Y:S02]  /*1b6c0*/  IMAD R7, R21, R6, R9 ;  /* 0x0000000615077224 */ /* 0x000fe400078e0209 */
[----:B------:R-:W-:-:S04]  /*1b6d0*/  IMAD.WIDE.U32 R4, R3, UR4, R4 ;  /* 0x0000000403047c25 */ /* 0x000fc8000f8e0004 */
        /* <DEDUP_REMOVED lines=9> */
[----:B------:R-:W-:Y:S02]  /*1b770*/  SHF.R.S32.HI R7, RZ, 0x1f, R6 ;  /* 0x0000001fff077819 */ /* 0x000fe40000011406 */
[----:B------:R-:W-:Y:S01]  /*1b780*/  IMAD.IADD R3, R5, 0x1, R3 ;  /* 0x0000000105037824 */ /* 0x000fe200078e0203 */
[----:B------:R-:W-:Y:S01]  /*1b790*/  LEA R0, P0, R4, UR4, 0x1 ;  /* 0x0000000404007c11 */ /* 0x000fe2000f8008ff */
[----:B------:R-:W-:-:S03]  /*1b7a0*/  UMOV UR4, 0xffffffff ;  /* 0xffffffff00047882 */ /* 0x000fc60000000000 */
[----:B------:R-:W-:Y:S01]  /*1b7b0*/  LEA.HI.X R4, R4, UR5, R3, 0x1, P0 ;  /* 0x0000000504047c11 */ /* 0x000fe200080f0c03 */
[----:B------:R-:W-:Y:S08]  /*1b7c0*/  BRA.DIV UR4, `(.L_x_11891) ;  /* 0x000000aa04447947 */ /* 0x000ff0000b800000 */
[----:B------:R0:W1:Y:S04]  /*1b7d0*/  SHFL.IDX PT, R3, R4, RZ, 0x181f ;  /* 0x00181fff04037589 */ /* 0x00006800000e0000 */
[----:B------:R0:W4:Y:S02]  /*1b7e0*/  SHFL.IDX PT, R14, R0, RZ, 0x181f ;  /* 0x00181fff000e7589 */ /* 0x00012400000e0000 */
.L_x_12137:
[----:B------:R-:W-:Y:S01]  /*1b7f0*/  IMAD R20, R20, R21, RZ ;  /* 0x0000001514147224 */ /* 0x000fe200078e02ff */
[----:B------:R-:W-:Y:S01]  /*1b800*/  BSSY B1, `(.L_x_11892) ;  /* 0x0000018000017945 */ /* 0x000fe20003800000 */
[----:B------:R-:W-:-:S05]  /*1b810*/  IMAD.IADD R209, R10, 0x1, R209 ;  /* 0x000000010ad17824 */ /* 0x000fca00078e02d1 */
        /* <DEDUP_REMOVED lines=10> */
[CC--:B------:R-:W-:Y:S02]  /*1b8c0*/  @!P2 LEA R10, P4, R223.reuse, R14.reuse, 0x1 ;  /* 0x0000000edf0aa211 */ /* 0x0c0fe400078808ff */
[-C--:B-1----:R-:W-:Y:S02]  /*1b8d0*/  @!P3 LEA.HI.X R9, R208, R3.reuse, R5, 0x1, P5 ;  /* 0x00000003d009b211 */ /* 0x082fe400028f0c05 */
        /* <DEDUP_REMOVED lines=10> */
.L_x_11893:
[----:B------:R-:W-:Y:S05]  /*1b980*/  BSYNC B1 ;  /* 0x0000000000017941 */ /* 0x000fea0003800000 */
.L_x_11892:
[----:B------:R-:W-:-:S03]  /*1b990*/  UMOV UR4, 0xffffffff ;  /* 0xffffffff00047882 */ /* 0x000fc60000000000 */
[----:B------:R-:W-:Y:S05]  /*1b9a0*/  BRA.DIV UR4, `(.L_x_11894) ;  /* 0x000000aa04007947 */ /* 0x000fea000b800000 */
[----:B-1----:R1:W0:Y:S04]  /*1b9b0*/  SHFL.IDX PT, R3, R4, 0x1, 0x181f ;  /* 0x00381f0004037f89 */ /* 0x00222800000e0000 */
[----:B----4-:R1:W4:Y:S02]  /*1b9c0*/  SHFL.IDX PT, R14, R0, 0x1, 0x181f ;  /* 0x00381f00000e7f89 */ /* 0x01032400000e0000 */
.L_x_12141:
        /* <DEDUP_REMOVED lines=12> */
[CC--:B----4-:R-:W-:Y:S02]  /*1ba90*/  @!P3 LEA R8, P5, R208.reuse, R14.reuse, 0x1 ;  /* 0x0000000ed008b211 */ /* 0x0d0fe400078a08ff */
[CC--:B------:R-:W-:Y:S02]  /*1baa0*/  @!P2 LEA R10, P4, R223.reuse, R14.reuse, 0x1 ;  /* 0x0000000edf0aa211 */ /* 0x0c0fe400078808ff */
[-C--:B0-----:R-:W-:Y:S02]  /*1bab0*/  @!P3 LEA.HI.X R9, R208, R3.reuse, R12, 0x1, P5 ;  /* 0x00000003d009b211 */ /* 0x081fe400028f0c0c */
[-C--:B------:R-:W-:Y:S02]  /*1bac0*/  @!P1 LEA R12, P5, R222, R14.reuse, 0x1 ;  /* 0x0000000ede0c9211 */ /* 0x080fe400078a08ff */
        /* <DEDUP_REMOVED lines=8> */
.L_x_11896:
[----:B------:R-:W-:Y:S05]  /*1bb50*/  BSYNC B1 ;  /* 0x0000000000017941 */ /* 0x000fea0003800000 */
.L_x_11895:
[----:B------:R-:W-:-:S03]  /*1bb60*/  UMOV UR4, 0xffffffff ;  /* 0xffffffff00047882 */ /* 0x000fc60000000000 */
[----:B------:R-:W-:Y:S05]  /*1bb70*/  BRA.DIV UR4, `(.L_x_11897) ;  /* 0x000000a604d47947 */ /* 0x000fea000b800000 */
[----:B0-----:R0:W0:Y:S04]  /*1bb80*/  SHFL.IDX PT, R3, R4, 0x2, 0x181f ;  /* 0x00581f0004037f89 */ /* 0x00102800000e0000 */
[----:B----4-:R4:W0:Y:S02]  /*1bb90*/  SHFL.IDX PT, R14, R0, 0x2, 0x181f ;  /* 0x00581f00000e7f89 */ /* 0x01082400000e0000 */
.L_x_12145:
        /* <DEDUP_REMOVED lines=12> */
[CC--:B0-----:R-:W-:Y:S02]  /*1bc60*/  @!P3 LEA R8, P5, R208.reuse, R14.reuse, 0x1 ;  /* 0x0000000ed008b211 */ /* 0x0c1fe400078a08ff */
[CC--:B------:R-:W-:Y:S02]  /*1bc70*/  @!P2 LEA R10, P4, R223.reuse, R14.reuse, 0x1 ;  /* 0x0000000edf0aa211 */ /* 0x0c0fe400078808ff */
[-C--:B------:R-:W-:Y:S02]  /*1bc80*/  @!P3 LEA.HI.X R9, R208, R3.reuse, R12, 0x1, P5 ;  /* 0x00000003d009b211 */ /* 0x080fe400028f0c0c */
        /* <DEDUP_REMOVED lines=9> */
.L_x_11899:
[----:B------:R-:W-:Y:S05]  /*1bd20*/  BSYNC B1 ;  /* 0x0000000000017941 */ /* 0x000fea0003800000 */
.L_x_11898:
[----:B------:R-:W-:-:S03]  /*1bd30*/  UMOV UR4, 0xffffffff ;  /* 0xffffffff00047882 */ /* 0x000fc60000000000 */
[----:B------:R-:W-:Y:S05]  /*1bd40*/  BRA.DIV UR4, `(.L_x_11900) ;  /* 0x000000a604a87947 */ /* 0x000fea000b800000 */
[----:B0-----:R0:W0:Y:S04]  /*1bd50*/  SHFL.IDX PT, R3, R4, 0x3, 0x181f ;  /* 0x00781f0004037f89 */ /* 0x00102800000e0000 */
[----:B------:R0:W0:Y:S02]  /*1bd60*/  SHFL.IDX PT, R14, R0, 0x3, 0x181f ;  /* 0x00781f00000e7f89 */ /* 0x00002400000e0000 */
.L_x_12149:
        /* <DEDUP_REMOVED lines=11> */
[CC--:B------:R-:W-:Y:S02]  /*1be20*/  @!P3 LEA R4, P5, R208.reuse, R14.reuse, 0x1 ;  /* 0x0000000ed004b211 */ /* 0x0c0fe400078a08ff */
        /* <DEDUP_REMOVED lines=11> */
.L_x_11883:
[----:B------:R-:W-:Y:S05]  /*1bee0*/  BSYNC B0 ;  /* 0x0000000000007941 */ /* 0x000fea0003800000 */
.L_x_11869:
[----:B------:R-:W-:Y:S02]  /*1bef0*/  ULDC UR4, c[0x0][0xc3c] ;  /* 0x00030f0000047ab9 */ /* 0x000fe40000000800 */
[----:B---3--:R-:W-:-:S13]  /*1bf00*/  ISETP.GE.AND P0, PT, R155, UR4, PT ;  /* 0x000000049b007c0c */ /* 0x008fda000bf06270 */
[----:B------:R-:W-:Y:S05]  /*1bf10*/  @!P0 BRA `(.L_x_11901) ;  /* 0xfffffe54002c8947 */ /* 0x000fea000383ffff */
[----:B------:R-:W-:Y:S05]  /*1bf20*/  BRA `(.L_x_11682) ;  /* 0x0000008c00507947 */ /* 0x000fea0003800000 */
.L_x_11680:
        /* <DEDUP_REMOVED lines=18> */
.L_x_11902:
        /* <DEDUP_REMOVED lines=43> */
.L_x_11906:
        /* <DEDUP_REMOVED lines=39> */
.L_x_11904:
        /* <DEDUP_REMOVED lines=12> */
.L_x_11907:
        /* <DEDUP_REMOVED lines=63> */
.L_x_11908:
        /* <DEDUP_REMOVED lines=61> */
.L_x_11909:
[----:B01----:R-:W-:-:S05]  /*1cdf0*/  LOP3.LUT R3, RZ, R2, RZ, 0x33, !PT ;  /* 0x00000002ff037212 */ /* 0x003fca00078e33ff */
[----:B------:R-:W-:-:S05]  /*1ce00*/  IMAD.IADD R2, R4, 0x1, R3 ;  /* 0x0000000104027824 */ /* 0x000fca00078e0203 */
[----:B------:R1:W-:Y:S01]  /*1ce10*/  STL [R1+0x4], R2 ;  /* 0x0000040201007387 */ /* 0x0003e20000100800 */
[----:B------:R-:W-:Y:S05]  /*1ce20*/  BRA `(.L_x_11910) ;  /* 0x0000000000107947 */ /* 0x000fea0003800000 */
.L_x_11905:
[----:B------:R-:W-:Y:S01]  /*1ce30*/  IMAD.U32 R2, RZ, RZ, UR6 ;  /* 0x00000006ff027e24 */ /* 0x000fe2000f8e00ff */
[----:B------:R0:W-:Y:S04]  /*1ce40*/  STL [R1+0x4], RZ ;  /* 0x000004ff01007387 */ /* 0x0001e80000100800 */
[----:B------:R0:W-:Y:S04]  /*1ce50*/  STL [R1+0x8], RZ ;  /* 0x000008ff01007387 */ /* 0x0001e80000100800 */
[----:B------:R0:W-:Y:S02]  /*1ce60*/  STL [R1], R2 ;  /* 0x0000000201007387 */ /* 0x0001e40000100800 */
.L_x_11910:
        /* <DEDUP_REMOVED lines=10> */
.L_x_11903:
        /* <DEDUP_REMOVED lines=32> */
.L_x_12071:
[----:B--2---:R-:W2:Y:S01]  /*1d110*/  LDL R14, [R1+0xc] ;  /* 0x00000c00010e7983 */ /* 0x004ea20000100800 */
        /* <DEDUP_REMOVED lines=55> */
.L_x_11912:
        /* <DEDUP_REMOVED lines=16> */
.L_x_11913:
[----:B------:R-:W-:Y:S05]  /*1d590*/  @!P1 BRA `(.L_x_11914) ;  /* 0x00000000000c9947 */ /* 0x000fea0003800000 */
[----:B------:R-:W2:Y:S04]  /*1d5a0*/  LDG.E R7, desc[UR38][R4.64] ;  /* 0x0000002604077981 */ /* 0x000ea8000c1e1900 */
[----:B------:R-:W2:Y:S02]  /*1d5b0*/  LDG.E R4, desc[UR38][R4.64+0x4] ;  /* 0x0000042604047981 */ /* 0x000ea4000c1e1900 */
[----:B--2---:R-:W-:-:S07]  /*1d5c0*/  IMAD.IADD R7, R4, 0x1, -R7 ;  /* 0x0000000104077824 */ /* 0x004fce00078e0a07 */
.L_x_11914:
        /* <DEDUP_REMOVED lines=37> */
.L_x_11917:
[----:B------:R-:W-:-:S13]  /*1d820*/  ISETP.NE.AND P0, PT, R3, 0x1, PT ;  /* 0x000000010300780c */ /* 0x000fda0003f05270 */
[----:B------:R-:W1:Y:S02]  /*1d830*/  @P0 LDC.64 R4, c[0x0][0x9e8] ;  /* 0x00027a00ff040b82 */ /* 0x000e640000000a00 */
[----:B-1----:R-:W-:-:S05]  /*1d840*/  @P0 IMAD.HI.U32 R4, R2, R4, RZ ;  /* 0x0000000402040227 */ /* 0x002fca00078e00ff */
[----:B------:R-:W-:-:S07]  /*1d850*/  @P0 SHF.R.U32.HI R2, RZ, R5, R4 ;  /* 0x00000005ff020219 */ /* 0x000fce0000011604 */
.L_x_11918:
[----:B------:R-:W-:Y:S05]  /*1d860*/  BSYNC B0 ;  /* 0x0000000000007941 */ /* 0x000fea0003800000 */
.L_x_11916:
[----:B------:R-:W-:-:S05]  /*1d870*/  IMAD R2, R2, R3, R3 ;  /* 0x0000000302027224 */ /* 0x000fca00078e0203 */
[----:B------:R-:W-:-:S07]  /*1d880*/  VIMNMX R8, R8, R2, PT ;  /* 0x0000000208087248 */ /* 0x000fce0003fe0100 */
.L_x_11915:
[----:B------:R-:W1:Y:S01]  /*1d890*/  @P1 LDC R4, c[0x0][0x44c] ;  /* 0x00011300ff041b82 */ /* 0x000e620000000800 */
[----:B------:R-:W-:Y:S01]  /*1d8a0*/  VIADD R8, R8, 0x5f ;  /* 0x0000005f08087836 */ /* 0x000fe20000000000 */
[----:B------:R-:W-:Y:S01]  /*1d8b0*/  ULDC UR4, c[0x0][0x9dc] ;  /* 0x0002770000047ab9 */ /* 0x000fe20000000800 */
[----:B------:R-:W-:Y:S02]  /*1d8c0*/  IMAD.MOV.U32 R2, RZ, RZ, R13 ;  /* 0x000000ffff027224 */ /* 0x000fe400078e000d */
[----:B------:R-:W-:-:S03]  /*1d8d0*/  IMAD.HI R8, R8, 0x2aaaaaab, RZ ;  /* 0x2aaaaaab08087827 */ /* 0x000fc600078e02ff */
[----:B------:R-:W2:Y:S01]  /*1d8e0*/  @P1 LDC R5, c[0x0][0x450] ;  /* 0x00011400ff051b82 */ /* 0x000ea20000000800 */
[----:B------:R-:W-:Y:S02]  /*1d8f0*/  IMAD.IADD R17, R6, 0x1, -R15 ;  /* 0x0000000106117824 */ /* 0x000fe400078e0a0f */
[----:B-1----:R-:W-:-:S05]  /*1d900*/  @P1 IMAD.HI.U32 R4, R13, R4, RZ ;  /* 0x000000040d041227 */ /* 0x002fca00078e00ff */
[----:B--2---:R-:W-:Y:S02]  /*1d910*/  @P1 SHF.R.U32.HI R2, RZ, R5, R4 ;  /* 0x00000005ff021219 */ /* 0x004fe40000011604 */
[----:B------:R-:W-:-:S03]  /*1d920*/  SHF.R.U32.HI R4, RZ, 0x1f, R8 ;  /* 0x0000001fff047819 */ /* 0x000fc60000011608 */
[----:B------:R-:W-:Y:S01]  /*1d930*/  IMAD.IADD R2, R17, 0x1, R2 ;  /* 0x0000000111027824 */ /* 0x000fe200078e0202 */
[----:B------:R-:W-:-:S03]  /*1d940*/  LEA.HI.SX32 R8, R8, R4, 0x1c ;  /* 0x0000000408087211 */ /* 0x000fc600078fe2ff */
[----:B------:R-:W-:Y:S01]  /*1d950*/  VIADD R6, R2, -UR4 ;  /* 0x8000000402067c36 */ /* 0x000fe20008000000 */
        /* <DEDUP_REMOVED lines=12> */
.L_x_11921:
[----:B------:R-:W-:-:S13]  /*1da20*/  ISETP.NE.AND P0, PT, R3, 0x1, PT ;  /* 0x000000010300780c */ /* 0x000fda0003f05270 */
[----:B------:R-:W1:Y:S02]  /*1da30*/  @P0 LDC.64 R4, c[0x0][0x9e8] ;  /* 0x00027a00ff040b82 */ /* 0x000e640000000a00 */
[----:B-1----:R-:W-:-:S05]  /*1da40*/  @P0 IMAD.HI.U32 R4, R2, R4, RZ ;  /* 0x0000000402040227 */ /* 0x002fca00078e00ff */
[----:B------:R-:W-:-:S07]  /*1da50*/  @P0 SHF.R.U32.HI R2, RZ, R5, R4 ;  /* 0x00000005ff020219 */ /* 0x000fce0000011604 */
.L_x_11922:
[----:B------:R-:W-:Y:S05]  /*1da60*/  BSYNC B0 ;  /* 0x0000000000007941 */ /* 0x000fea0003800000 */
.L_x_11920:
[----:B------:R-:W-:-:S05]  /*1da70*/  IMAD R2, R2, R3, RZ ;  /* 0x0000000302027224 */ /* 0x000fca00078e02ff */
[----:B------:R-:W-:-:S07]  /*1da80*/  VIMNMX R6, R6, R2, !PT ;  /* 0x0000000206067248 */ /* 0x000fce0007fe0100 */
.L_x_11919:
        /* <DEDUP_REMOVED lines=41> */
.L_x_11924:
[----:B------:R-:W-:Y:S05]  /*1dd20*/  BSYNC B0 ;  /* 0x0000000000007941 */ /* 0x000fea0003800000 */
.L_x_11923:
[-C--:B------:R-:W-:Y:S01]  /*1dd30*/  IMAD R5, R13, R2.reuse, R5 ;  /* 0x000000020d057224 */ /* 0x080fe200078e0205 */
        /* <DEDUP_REMOVED lines=24> */
.L_x_12152:
[----:B--2---:R-:W-:Y:S02]  /*1dec0*/  ISETP.NE.AND P0, PT, R14, RZ, PT ;  /* 0x000000ff0e00720c */ /* 0x004fe40003f05270 */
[----:B------:R-:W-:-:S11]  /*1ded0*/  PLOP3.LUT P6, PT, PT, PT, PT, 0x8, 0x0 ;  /* 0x000000000000781c */ /* 0x000fd60003fce170 */
[----:B------:R-:W-:Y:S05]  /*1dee0*/  @P0 BRA `(.L_x_11928) ;  /* 0x00000000000c0947 */ /* 0x000fea0003800000 */
[----:B------:R-:W-:-:S03]  /*1def0*/  UMOV UR4, 0xffffffff ;  /* 0xffffffff00047882 */ /* 0x000fc60000000000 */
[----:B------:R-:W-:Y:S05]  /*1df00*/  BRA.DIV UR4, `(.L_x_11929) ;  /* 0x0000008604b47947 */ /* 0x000fea000b800000 */
[----:B------:R-:W-:-:S13]  /*1df10*/  ELECT P6, URZ, PT ;  /* 0x00000000003f782f */ /* 0x000fda00038c0000 */
.L_x_11928:
        /* <DEDUP_REMOVED lines=9> */
.L_x_12155:
[----:B------:R-:W-:Y:S05]  /*1dfb0*/  BSYNC B1 ;  /* 0x0000000000017941 */ /* 0x000fea0003800000 */
.L_x_11930:
        /* <DEDUP_REMOVED lines=12> */
.L_x_12156:
[----:B------:R-:W-:Y:S05]  /*1e080*/  BSYNC B2 ;  /* 0x0000000000027941 */ /* 0x000fea0003800000 */
.L_x_11934:
        /* <DEDUP_REMOVED lines=9> */
.L_x_11937:
[----:B------:R-:W-:Y:S05]  /*1e120*/  BSYNC B2 ;  /* 0x0000000000027941 */ /* 0x000fea0003800000 */
.L_x_11936:
        /* <DEDUP_REMOVED lines=13> */
.L_x_11938:
        /* <DEDUP_REMOVED lines=13> */
.L_x_12157:
[----:B------:R-:W-:Y:S05]  /*1e2d0*/  BSYNC B2 ;  /* 0x0000000000027941 */ /* 0x000fea0003800000 */
.L_x_11939:
        /* <DEDUP_REMOVED lines=11> */
.L_x_11942:
[----:B------:R-:W-:Y:S05]  /*1e390*/  BSYNC B2 ;  /* 0x0000000000027941 */ /* 0x000fea0003800000 */
.L_x_11941:
        /* <DEDUP_REMOVED lines=10> */
.L_x_11943:
        /* <DEDUP_REMOVED lines=15> */
.L_x_11944:
        /* <DEDUP_REMOVED lines=15> */
.L_x_11945:
        /* <DEDUP_REMOVED lines=15> */
.L_x_11946:
        /* <DEDUP_REMOVED lines=10> */
.L_x_11933:
[----:B------:R-:W-:Y:S05]  /*1e7b0*/  BSYNC B1 ;  /* 0x0000000000017941 */ /* 0x000fea0003800000 */
.L_x_11932:
        /* <DEDUP_REMOVED lines=13> */
.L_x_11962:
        /* <DEDUP_REMOVED lines=13> */
.L_x_12158:
[----:B------:R-:W-:Y:S05]  /*1e960*/  BSYNC B2 ;  /* 0x0000000000027941 */ /* 0x000fea0003800000 */
.L_x_11949:
        /* <DEDUP_REMOVED lines=9> */
.L_x_11952:
[----:B------:R-:W-:Y:S05]  /*1ea00*/  BSYNC B2 ;  /* 0x0000000000027941 */ /* 0x000fea0003800000 */
.L_x_11951:
        /* <DEDUP_REMOVED lines=12> */
.L_x_11953:
        /* <DEDUP_REMOVED lines=13> */
.L_x_12159:
[----:B------:R-:W-:Y:S05]  /*1eba0*/  BSYNC B2 ;  /* 0x0000000000027941 */ /* 0x000fea0003800000 */
.L_x_11954:
        /* <DEDUP_REMOVED lines=11> */
.L_x_11957:
[----:B------:R-:W-:Y:S05]  /*1ec60*/  BSYNC B2 ;  /* 0x0000000000027941 */ /* 0x000fea0003800000 */
.L_x_11956:
        /* <DEDUP_REMOVED lines=10> */
.L_x_11958:
        /* <DEDUP_REMOVED lines=15> */
.L_x_11959:
        /* <DEDUP_REMOVED lines=15> */
.L_x_11960:
        /* <DEDUP_REMOVED lines=15> */
.L_x_11961:
        /* <DEDUP_REMOVED lines=10> */
.L_x_11948:
[----:B------:R-:W-:Y:S05]  /*1f080*/  BSYNC B1 ;  /* 0x0000000000017941 */ /* 0x000fea0003800000 */
.L_x_11947:
        /* <DEDUP_REMOVED lines=12> */
.L_x_11926:
[----:B------:R-:W-:Y:S05]  /*1f150*/  BSYNC B0 ;  /* 0x0000000000007941 */ /* 0x000fea0003800000 */
.L_x_11925:
        /* <DEDUP_REMOVED lines=26> */
.L_x_11965:
[----:B------:R-:W-:-:S13]  /*1f300*/  ISETP.NE.AND P0, PT, R3, 0x1, PT ;  /* 0x000000010300780c */ /* 0x000fda0003f05270 */
[----:B-1----:R-:W1:Y:S02]  /*1f310*/  @P0 LDC.64 R6, c[0x0][0x9e8] ;  /* 0x00027a00ff060b82 */ /* 0x002e640000000a00 */
[----:B-1----:R-:W-:-:S05]  /*1f320*/  @P0 IMAD.HI.U32 R6, R5, R6, RZ ;  /* 0x0000000605060227 */ /* 0x002fca00078e00ff */
[----:B------:R-:W-:-:S07]  /*1f330*/  @P0 SHF.R.U32.HI R5, RZ, R7, R6 ;  /* 0x00000007ff050219 */ /* 0x000fce0000011606 */
.L_x_11966:
[----:B------:R-:W-:Y:S05]  /*1f340*/  BSYNC B0 ;  /* 0x0000000000007941 */ /* 0x000fea0003800000 */
.L_x_11964:
[----:B------:R-:W-:-:S05]  /*1f350*/  IMAD R5, R5, R3, R3 ;  /* 0x0000000305057224 */ /* 0x000fca00078e0203 */
[----:B------:R-:W-:-:S07]  /*1f360*/  VIMNMX R2, R2, R5, PT ;  /* 0x0000000502027248 */ /* 0x000fce0003fe0100 */
.L_x_11963:
[----:B------:R-:W2:Y:S01]  /*1f370*/  LDL R7, [R1+0x5c] ;  /* 0x00005c0001077983 */ /* 0x000ea20000100800 */
[----:B------:R-:W3:Y:S01]  /*1f380*/  @P1 LDC R0, c[0x0][0x44c] ;  /* 0x00011300ff001b82 */ /* 0x000ee20000000800 */
[----:B------:R-:W-:Y:S01]  /*1f390*/  VIADD R2, R2, 0x5f ;  /* 0x0000005f02027836 */ /* 0x000fe20000000000 */
[----:B------:R-:W-:Y:S01]  /*1f3a0*/  ULDC UR4, c[0x0][0x9dc] ;  /* 0x0002770000047ab9 */ /* 0x000fe20000000800 */
[----:B------:R-:W-:Y:S02]  /*1f3b0*/  IMAD.MOV.U32 R5, RZ, RZ, R8 ;  /* 0x000000ffff057224 */ /* 0x000fe400078e0008 */
[----:B------:R-:W-:-:S03]  /*1f3c0*/  IMAD.HI R2, R2, 0x2aaaaaab, RZ ;  /* 0x2aaaaaab02027827 */ /* 0x000fc600078e02ff */
[----:B-1----:R-:W1:Y:S01]  /*1f3d0*/  @P1 LDC R6, c[0x0][0x450] ;  /* 0x00011400ff061b82 */ /* 0x002e620000000800 */
[----:B---3--:R-:W-:-:S05]  /*1f3e0*/  @P1 IMAD.HI.U32 R0, R8, R0, RZ ;  /* 0x0000000008001227 */ /* 0x008fca00078e00ff */
[----:B-1----:R-:W-:-:S05]  /*1f3f0*/  @P1 SHF.R.U32.HI R5, RZ, R6, R0 ;  /* 0x00000006ff051219 */ /* 0x002fca0000011600 */
        /* <DEDUP_REMOVED lines=17> */
.L_x_11969:
[----:B------:R-:W-:-:S13]  /*1f510*/  ISETP.NE.AND P0, PT, R3, 0x1, PT ;  /* 0x000000010300780c */ /* 0x000fda0003f05270 */
[----:B------:R-:W1:Y:S02]  /*1f520*/  @P0 LDC.64 R6, c[0x0][0x9e8] ;  /* 0x00027a00ff060b82 */ /* 0x000e640000000a00 */
[----:B-1----:R-:W-:-:S05]  /*1f530*/  @P0 IMAD.HI.U32 R6, R0, R6, RZ ;  /* 0x0000000600060227 */ /* 0x002fca00078e00ff */
[----:B------:R-:W-:-:S07]  /*1f540*/  @P0 SHF.R.U32.HI R0, RZ, R7, R6 ;  /* 0x00000007ff000219 */ /* 0x000fce0000011606 */
.L_x_11970:
[----:B------:R-:W-:Y:S05]  /*1f550*/  BSYNC B0 ;  /* 0x0000000000007941 */ /* 0x000fea0003800000 */
.L_x_11968:
[----:B------:R-:W-:-:S05]  /*1f560*/  IMAD R0, R0, R3, RZ ;  /* 0x0000000300007224 */ /* 0x000fca00078e02ff */
[----:B------:R-:W-:-:S07]  /*1f570*/  VIMNMX R2, R2, R0, !PT ;  /* 0x0000000002027248 */ /* 0x000fce0007fe0100 */
.L_x_11967:
        /* <DEDUP_REMOVED lines=39> */
.L_x_11972:
[----:B------:R-:W-:Y:S05]  /*1f7f0*/  BSYNC B0 ;  /* 0x0000000000007941 */ /* 0x000fea0003800000 */
.L_x_11971:
        /* <DEDUP_REMOVED lines=27> */
.L_x_11974:
        /* <DEDUP_REMOVED lines=20> */
.L_x_11977:
[----:B------:R-:W-:Y:S05]  /*1faf0*/  BSYNC B6 ;  /* 0x0000000000067941 */ /* 0x000fea0003800000 */
.L_x_11976:
        /* <DEDUP_REMOVED lines=20> */
.L_x_11980:
        /* <DEDUP_REMOVED lines=15> */
.L_x_11979:
[----:B------:R-:W-:Y:S05]  /*1fd30*/  BSYNC B6 ;  /* 0x0000000000067941 */ /* 0x000fea0003800000 */
.L_x_11978:
        /* <DEDUP_REMOVED lines=24> */
.L_x_12162:
        /* <DEDUP_REMOVED lines=9> */
.L_x_12165:
        /* <DEDUP_REMOVED lines=24> */
.L_x_11984:
[----:B------:R-:W4:Y:S04]  /*200d0*/  LDL R0, [R1+0x10] ;  /* 0x0000100001007983 */ /* 0x000f280000100800 */
[----:B---3--:R-:W3:Y:S01]  /*200e0*/  LDL R2, [R1+0x18] ;  /* 0x0000180001027983 */ /* 0x008ee20000100800 */
[----:B----4-:R-:W-:Y:S01]  /*200f0*/  IMAD R0, R0, 0x8, R19 ;  /* 0x0000000800007824 */ /* 0x010fe200078e0213 */
[----:B---3--:R-:W-:-:S04]  /*20100*/  SHF.L.U32 R2, R2, 0x1f, RZ ;  /* 0x0000001f02027819 */ /* 0x008fc800000006ff */
[----:B------:R-:W3:Y:S02]  /*20110*/  SYNCS.PHASECHK.TRANS64.TRYWAIT P0, [R0+URZ+0x22840], R2 ;  /* 0x02284002000075a7 */ /* 0x000ee4000800017f */
[----:B---3--:R-:W-:Y:S05]  /*20120*/  @!P0 BRA `(.L_x_11985) ;  /* 0x0000006800048947 */ /* 0x008fea0003800000 */
.L_x_12166:
        /* <DEDUP_REMOVED lines=11> */
.L_x_11986:
        /* <DEDUP_REMOVED lines=23> */
.L_x_11982:
        /* <DEDUP_REMOVED lines=31> */
.L_x_11988:
[----:B------:R-:W-:Y:S05]  /*20540*/  BSYNC B6 ;  /* 0x0000000000067941 */ /* 0x000fea0003800000 */
.L_x_11987:
        /* <DEDUP_REMOVED lines=131> */
.L_x_12183:
        /* <DEDUP_REMOVED lines=10> */
.L_x_11990:
        /* <DEDUP_REMOVED lines=18> */
.L_x_12184:
[----:B------:R-:W-:Y:S05]  /*20f40*/  BSYNC B0 ;  /* 0x0000000000007941 */ /* 0x000fea0003800000 */
.L_x_11991:
        /* <DEDUP_REMOVED lines=13> */
.L_x_12185:
[----:B------:R-:W-:Y:S05]  /*21020*/  BSYNC B1 ;  /* 0x0000000000017941 */ /* 0x000fea0003800000 */
.L_x_11995:
        /* <DEDUP_REMOVED lines=9> */
.L_x_11998:
[----:B------:R-:W-:Y:S05]  /*210c0*/  BSYNC B1 ;  /* 0x0000000000017941 */ /* 0x000fea0003800000 */
.L_x_11997:
        /* <DEDUP_REMOVED lines=13> */
.L_x_11999:
        /* <DEDUP_REMOVED lines=15> */
.L_x_12000:
        /* <DEDUP_REMOVED lines=15> */
.L_x_12001:
        /* <DEDUP_REMOVED lines=15> */
.L_x_12002:
        /* <DEDUP_REMOVED lines=10> */
.L_x_11994:
[----:B------:R-:W-:Y:S05]  /*21510*/  BSYNC B0 ;  /* 0x0000000000007941 */ /* 0x000fea0003800000 */
.L_x_11993:
        /* <DEDUP_REMOVED lines=61> */
.L_x_12009:
        /* <DEDUP_REMOVED lines=8> */
.L_x_12186:
[----:B------:R-:W-:Y:S05]  /*21970*/  BSYNC B3 ;  /* 0x0000000000037941 */ /* 0x000fea0003800000 */
.L_x_12010:
        /* <DEDUP_REMOVED lines=9> */
.L_x_12013:
[----:B------:R-:W-:Y:S05]  /*21a10*/  BSYNC B3 ;  /* 0x0000000000037941 */ /* 0x000fea0003800000 */
.L_x_12012:
        /* <DEDUP_REMOVED lines=13> */
.L_x_12014:
        /* <DEDUP_REMOVED lines=13> */
.L_x_12187:
[----:B------:R-:W-:Y:S05]  /*21bc0*/  BSYNC B3 ;  /* 0x0000000000037941 */ /* 0x000fea0003800000 */
.L_x_12015:
        /* <DEDUP_REMOVED lines=11> */
.L_x_12018:
[----:B------:R-:W-:Y:S05]  /*21c80*/  BSYNC B3 ;  /* 0x0000000000037941 */ /* 0x000fea0003800000 */
.L_x_12017:
        /* <DEDUP_REMOVED lines=10> */
.L_x_12019:
        /* <DEDUP_REMOVED lines=15> */
.L_x_12020:
        /* <DEDUP_REMOVED lines=15> */
.L_x_12021:
        /* <DEDUP_REMOVED lines=15> */
.L_x_12022:
        /* <DEDUP_REMOVED lines=10> */
.L_x_12008:
[----:B------:R-:W-:Y:S05]  /*220a0*/  BSYNC B1 ;  /* 0x0000000000017941 */ /* 0x000fea0003800000 */
.L_x_12007:
[----:B------:R-:W2:Y:S02]  /*220b0*/  LDL.LU R4, [R1+0x34] ;  /* 0x0000340001047983 */ /* 0x000ea40000300800 */
[----:B--2---:R-:W-:-:S07]  /*220c0*/  VIADD R0, R4, 0xfffffffd ;  /* 0xfffffffd04007836 */ /* 0x004fce0000000000 */
.L_x_12006:
[----:B------:R-:W-:Y:S05]  /*220d0*/  BSYNC B2 ;  /* 0x0000000000027941 */ /* 0x000fea0003800000 */
.L_x_12005:
[----:B------:R-:W-:-:S05]  /*220e0*/  VIADD R8, R8, 0xfffffffe ;  /* 0xfffffffe08087836 */ /* 0x000fca0000000000 */
[----:B------:R-:W-:-:S13]  /*220f0*/  ISETP.NE.AND P0, PT, R8, R5, PT ;  /* 0x000000050800720c */ /* 0x000fda0003f05270 */
[----:B------:R-:W-:Y:S05]  /*22100*/  @!P0 BRA `(.L_x_12004) ;  /* 0x0000001400008947 */ /* 0x000fea0003800000 */
.L_x_12055:
        /* <DEDUP_REMOVED lines=35> */
.L_x_12025:
        /* <DEDUP_REMOVED lines=8> */
.L_x_12188:
[----:B------:R-:W-:Y:S05]  /*223c0*/  BSYNC B2 ;  /* 0x0000000000027941 */ /* 0x000fea0003800000 */
.L_x_12026:
        /* <DEDUP_REMOVED lines=9> */
.L_x_12029:
[----:B------:R-:W-:Y:S05]  /*22460*/  BSYNC B2 ;  /* 0x0000000000027941 */ /* 0x000fea0003800000 */
.L_x_12028:
        /* <DEDUP_REMOVED lines=12> */
.L_x_12030:
        /* <DEDUP_REMOVED lines=13> */
.L_x_12189:
[----:B------:R-:W-:Y:S05]  /*22600*/  BSYNC B2 ;  /* 0x0000000000027941 */ /* 0x000fea0003800000 */
.L_x_12031:
        /* <DEDUP_REMOVED lines=11> */
.L_x_12034:
[----:B------:R-:W-:Y:S05]  /*226c0*/  BSYNC B2 ;  /* 0x0000000000027941 */ /* 0x000fea0003800000 */
.L_x_12033:
        /* <DEDUP_REMOVED lines=9> */
.L_x_12035:
        /* <DEDUP_REMOVED lines=15> */
.L_x_12036:
        /* <DEDUP_REMOVED lines=15> */
.L_x_12037:
        /* <DEDUP_REMOVED lines=15> */
.L_x_12038:
        /* <DEDUP_REMOVED lines=10> */
.L_x_12024:
[----:B------:R-:W-:Y:S05]  /*22ad0*/  BSYNC B1 ;  /* 0x0000000000017941 */ /* 0x000fea0003800000 */
.L_x_12023:
        /* <DEDUP_REMOVED lines=35> */
.L_x_12041:
        /* <DEDUP_REMOVED lines=8> */
.L_x_12190:
[----:B------:R-:W-:Y:S05]  /*22d90*/  BSYNC B2 ;  /* 0x0000000000027941 */ /* 0x000fea0003800000 */
.L_x_12042:
        /* <DEDUP_REMOVED lines=9> */
.L_x_12045:
[----:B------:R-:W-:Y:S05]  /*22e30*/  BSYNC B2 ;  /* 0x0000000000027941 */ /* 0x000fea0003800000 */
.L_x_12044:
        /* <DEDUP_REMOVED lines=13> */
.L_x_12046:
        /* <DEDUP_REMOVED lines=13> */
.L_x_12191:
[----:B------:R-:W-:Y:S05]  /*22fe0*/  BSYNC B2 ;  /* 0x0000000000027941 */ /* 0x000fea0003800000 */
.L_x_12047:
        /* <DEDUP_REMOVED lines=11> */
.L_x_12050:
[----:B------:R-:W-:Y:S05]  /*230a0*/  BSYNC B2 ;  /* 0x0000000000027941 */ /* 0x000fea0003800000 */
.L_x_12049:
        /* <DEDUP_REMOVED lines=10> */
.L_x_12051:
        /* <DEDUP_REMOVED lines=15> */
.L_x_12052:
        /* <DEDUP_REMOVED lines=15> */
.L_x_12053:
        /* <DEDUP_REMOVED lines=15> */
.L_x_12054:
        /* <DEDUP_REMOVED lines=10> */
.L_x_12040:
[----:B------:R-:W-:Y:S05]  /*234c0*/  BSYNC B1 ;  /* 0x0000000000017941 */ /* 0x000fea0003800000 */
.L_x_12039:
[----:B------:R-:W2:Y:S01]  /*234d0*/  LDL R5, [R1+0x24] ;  /* 0x0000240001057983 */ /* 0x000ea20000100800 */
[----:B------:R-:W-:Y:S01]  /*234e0*/  VIADD R0, R0, 0xfffffffe ;  /* 0xfffffffe00007836 */ /* 0x000fe20000000000 */
[----:B--2---:R-:W-:-:S13]  /*234f0*/  ISETP.GT.AND P0, PT, R6, R5, PT ;  /* 0x000000050600720c */ /* 0x004fda0003f04270 */
[----:B------:R-:W-:Y:S05]  /*23500*/  @P0 BRA `(.L_x_12055) ;  /* 0xffffffec00000947 */ /* 0x000fea000383ffff */
.L_x_12004:
[----:B------:R-:W-:Y:S05]  /*23510*/  BSYNC B0 ;  /* 0x0000000000007941 */ /* 0x000fea0003800000 */
.L_x_12003:
        /* <DEDUP_REMOVED lines=25> */
.L_x_12057:
[----:B------:R-:W-:Y:S05]  /*236b0*/  BSYNC B0 ;  /* 0x0000000000007941 */ /* 0x000fea0003800000 */
.L_x_12056:
[----:B------:R-:W-:-:S05]  /*236c0*/  SEL R0, R0, RZ, P0 ;  /* 0x000000ff00007207 */ /* 0x000fca0000000000 */
[----:B------:R3:W-:Y:S02]  /*236d0*/  STL [R1+0x10], R0 ;  /* 0x0000100001007387 */ /* 0x0007e40000100800 */
.L_x_11975:
[----:B------:R-:W-:Y:S05]  /*236e0*/  BSYNC B7 ;  /* 0x0000000000077941 */ /* 0x000fea0003800000 */
.L_x_11973:
        /* <DEDUP_REMOVED lines=8> */
[----:B-1----:R-:W1:Y:S04]  /*23770*/  LDS.128 R4, [R19+0x228d0] ;  /* 0x0228d00013047984 */ /* 0x002e680000000c00 */
[----:B-1----:R1:W-:Y:S04]  /*23780*/  STL.64 [R1], R4 ;  /* 0x0000000401007387 */ /* 0x0023e80000100a00 */
[----:B------:R1:W-:Y:S01]  /*23790*/  STL.64 [R1+0x8], R6 ;  /* 0x0000080601007387 */ /* 0x0003e20000100a00 */
[----:B------:R-:W-:Y:S06]  /*237a0*/  BAR.ARV 0x4, 0x180 ;  /* 0x0106000000007b1d */ /* 0x000fec0000002000 */
[----:B------:R-:W-:Y:S05]  /*237b0*/  BRA `(.L_x_12059) ;  /* 0x0000001000307947 */ /* 0x000fea0003800000 */
.L_x_12058:
        /* <DEDUP_REMOVED lines=46> */
.L_x_12201:
[----:B------:R-:W-:Y:S02]  /*23aa0*/  ULDC UR4, c[0x0][0xc38] ;  /* 0x00030e0000047ab9 */ /* 0x000fe40000000800 */
[----:B------:R-:W-:-:S04]  /*23ab0*/  IMAD.U32 R2, RZ, RZ, UR4 ;  /* 0x00000004ff027e24 */ /* 0x000fc8000f8e00ff */
[----:B-1----:R-:W-:-:S04]  /*23ac0*/  IMAD R9, R9, R2, RZ ;  /* 0x0000000209097224 */ /* 0x002fc800078e02ff */
[----:B------:R-:W-:-:S05]  /*23ad0*/  IMAD.IADD R0, R0, 0x1, R9 ;  /* 0x0000000100007824 */ /* 0x000fca00078e0209 */
[----:B------:R-:W-:-:S13]  /*23ae0*/  ISETP.GT.AND P6, PT, R0, R5, PT ;  /* 0x000000050000720c */ /* 0x000fda0003fc4270 */
[----:B------:R-:W-:Y:S05]  /*23af0*/  @P6 BRA `(.L_x_12061) ;  /* 0x0000000000ac6947 */ /* 0x000fea0003800000 */
.L_x_12064:
        /* <DEDUP_REMOVED lines=37> */
.L_x_12209:
[----:B------:R-:W-:Y:S02]  /*23d50*/  ULDC UR4, c[0x0][0xc38] ;  /* 0x00030e0000047ab9 */ /* 0x000fe40000000800 */
[----:B------:R-:W-:-:S04]  /*23d60*/  IMAD.U32 R2, RZ, RZ, UR4 ;  /* 0x00000004ff027e24 */ /* 0x000fc8000f8e00ff */
[----:B-1----:R-:W-:-:S04]  /*23d70*/  IMAD R9, R9, R2, RZ ;  /* 0x0000000209097224 */ /* 0x002fc800078e02ff */
[----:B------:R-:W-:-:S05]  /*23d80*/  IMAD.IADD R0, R9, 0x1, R0 ;  /* 0x0000000109007824 */ /* 0x000fca00078e0200 */
[----:B------:R-:W-:-:S13]  /*23d90*/  ISETP.GT.AND P6, PT, R0, R5, PT ;  /* 0x000000050000720c */ /* 0x000fda0003fc4270 */
[----:B------:R-:W-:Y:S05]  /*23da0*/  @!P6 BRA `(.L_x_12064) ;  /* 0xfffffffc0054e947 */ /* 0x000fea000383ffff */
.L_x_12061:
        /* <DEDUP_REMOVED lines=12> */
.L_x_12214:
[----:B------:R-:W-:-:S13]  /*23e70*/  ISETP.NE.AND P0, PT, R0, RZ, PT ;  /* 0x000000ff0000720c */ /* 0x000fda0003f05270 */
[----:B------:R-:W-:Y:S05]  /*23e80*/  @!P0 BRA `(.L_x_12066) ;  /* 0x0000000000108947 */ /* 0x000fea0003800000 */
[----:B------:R-:W-:Y:S01]  /*23e90*/  UMOV UR4, 0xffffffff ;  /* 0xffffffff00047882 */ /* 0x000fe20000000000 */
[----:B-1----:R-:W-:Y:S02]  /*23ea0*/  VIADD R3, R3, 0xffffffff ;  /* 0xffffffff03037836 */ /* 0x002fe40000000000 */
[----:B------:R-:W-:Y:S05]  /*23eb0*/  BRA.DIV UR4, `(.L_x_12067) ;  /* 0x0000004204887947 */ /* 0x000fea000b800000 */
[----:B------:R3:W4:Y:S02]  /*23ec0*/  SHFL.IDX PT, R8, R7, R3, 0x1f ;  /* 0x00001f0307087589 */ /* 0x00072400000e0000 */
.L_x_12066:
[----:B------:R-:W-:Y:S01]  /*23ed0*/  ISETP.NE.AND P0, PT, R6, 0x1, PT ;  /* 0x000000010600780c */ /* 0x000fe20003f05270 */
[----:B----4-:R-:W-:-:S05]  /*23ee0*/  IMAD R0, R8, R2, R9 ;  /* 0x0000000208007224 */ /* 0x010fca00078e0209 */
[----:B------:R4:W-:Y:S02]  /*23ef0*/  STL [R1], R0 ;  /* 0x0000000001007387 */ /* 0x0009e40000100800 */
[----:B----4-:R-:W-:-:S05]  /*23f00*/  IMAD.IADD R0, R5, 0x1, -R0 ;  /* 0x0000000105007824 */ /* 0x010fca00078e0a00 */
[----:B------:R-:W-:Y:S05]  /*23f10*/  @!P0 BRA `(.L_x_12068) ;  /* 0x0000000000e48947 */ /* 0x000fea0003800000 */
[----:B------:R-:W-:-:S04]  /*23f20*/  IABS R5, R4 ;  /* 0x0000000400057213 */ /* 0x000fc80000000000 */
[----:B0--3--:R-:W0:Y:S08]  /*23f30*/  I2F.RP R7, R5 ;  /* 0x0000000500077306 */ /* 0x009e300000209400 */
[----:B0-----:R-:W0:Y:S02]  /*23f40*/  MUFU.RCP R7, R7 ;  /* 0x0000000700077308 */ /* 0x001e240000001000 */
[----:B0-----:R-:W-:-:S06]  /*23f50*/  VIADD R9, R7, 0xffffffe ;  /* 0x0ffffffe07097836 */ /* 0x001fcc0000000000 */
[----:B-1----:R-:W0:Y:S02]  /*23f60*/  F2I.FTZ.U32.TRUNC.NTZ R3, R9 ;  /* 0x0000000900037305 */ /* 0x002e24000021f000 */
        /* <DEDUP_REMOVED lines=52> */
.L_x_12068:
[----:B-1-3--:R-:W3:Y:S01]  /*242b0*/  LDL R3, [R1+0xc] ;  /* 0x00000c0001037983 */ /* 0x00aee20000100800 */
[----:B0-----:R-:W3:Y:S02]  /*242c0*/  LDC.64 R6, c[0x0][0xc90] ;  /* 0x00032400ff067b82 */ /* 0x001ee40000000a00 */
        /* <DEDUP_REMOVED lines=61> */
.L_x_12069:
[----:B------:R-:W-:-:S05]  /*246a0*/  LOP3.LUT R3, RZ, R0, RZ, 0x33, !PT ;  /* 0x00000000ff037212 */ /* 0x000fca00078e33ff */
[----:B------:R-:W-:-:S05]  /*246b0*/  IMAD.IADD R0, R4, 0x1, R3 ;  /* 0x0000000104007824 */ /* 0x000fca00078e0203 */
[----:B------:R3:W-:Y:S01]  /*246c0*/  STL [R1+0x4], R0 ;  /* 0x0000040001007387 */ /* 0x0007e20000100800 */
[----:B------:R-:W-:Y:S05]  /*246d0*/  BRA `(.L_x_12070) ;  /* 0x0000000000287947 */ /* 0x000fea0003800000 */
.L_x_12062:
        /* <DEDUP_REMOVED lines=10> */
.L_x_12070:
[----:B-1----:R-:W4:Y:S04]  /*24780*/  LDL R3, [R1+0x8] ;  /* 0x0000080001037983 */ /* 0x002f280000100800 */
[----:B0-----:R-:W5:Y:S04]  /*24790*/  LDL R2, [R1+0xc] ;  /* 0x00000c0001027983 */ /* 0x001f680000100800 */
        /* <DEDUP_REMOVED lines=14> */
.L_x_12059:
[----:B---34-:R-:W3:Y:S01]  /*24880*/  LDL R0, [R1+0xc] ;  /* 0x00000c0001007983 */ /* 0x018ee20000100800 */
[----:B------:R-:W-:Y:S02]  /*24890*/  ULDC UR4, c[0x0][0xc3c] ;  /* 0x00030f0000047ab9 */ /* 0x000fe40000000800 */
[----:B---3--:R-:W-:-:S13]  /*248a0*/  ISETP.GE.AND P0, PT, R0, UR4, PT ;  /* 0x0000000400007c0c */ /* 0x008fda000bf06270 */
[----:B------:R-:W-:Y:S05]  /*248b0*/  @!P0 BRA `(.L_x_12071) ;  /* 0xffffff8800148947 */ /* 0x000fea000383ffff */
[----:B------:R-:W-:Y:S05]  /*248c0*/  BSYNC B8 ;  /* 0x0000000000087941 */ /* 0x000fea0003800000 */
.L_x_11911:
        /* <DEDUP_REMOVED lines=12> */
.L_x_12217:
[----:B------:R-:W-:Y:S05]  /*24990*/  BSYNC B0 ;  /* 0x0000000000007941 */ /* 0x000fea0003800000 */
.L_x_12072:
[----:B------:R-:W-:-:S03]  /*249a0*/  UMOV UR4, 0xffffffff ;  /* 0xffffffff00047882 */ /* 0x000fc60000000000 */
[----:B------:R-:W-:Y:S05]  /*249b0*/  BRA.DIV UR4, `(.L_x_12074) ;  /* 0x0000003a04087947 */ /* 0x000fea000b800000 */
[----:B------:R-:W1:Y:S02]  /*249c0*/  S2R R2, SR_TID.X ;  /* 0x0000000000027919 */ /* 0x000e640000002100 */
[----:B-1----:R-:W-:-:S04]  /*249d0*/  SHF.R.U32.HI R2, RZ, 0x5, R2 ;  /* 0x00000005ff027819 */ /* 0x002fc80000011602 */
[----:B------:R-:W-:-:S05]  /*249e0*/  LOP3.LUT R2, R2, 0x3, RZ, 0xc0, !PT ;  /* 0x0000000302027812 */ /* 0x000fca00078ec0ff */
[----:B------:R1:W2:Y:S02]  /*249f0*/  SHFL.IDX PT, R14, R2, RZ, 0x1f ;  /* 0x00001fff020e7589 */ /* 0x0002a400000e0000 */
.L_x_12220:
[----:B--2---:R-:W-:-:S13]  /*24a00*/  ISETP.NE.AND P0, PT, R14, RZ, PT ;  /* 0x000000ff0e00720c */ /* 0x004fda0003f05270 */
[----:B------:R-:W-:Y:S05]  /*24a10*/  @P0 BRA `(.L_x_11682) ;  /* 0x0000000000940947 */ /* 0x000fea0003800000 */
[----:B------:R-:W-:-:S03]  /*24a20*/  UMOV UR4, 0xffffffff ;  /* 0xffffffff00047882 */ /* 0x000fc60000000000 */
[----:B------:R-:W-:Y:S05]  /*24a30*/  BRA.DIV UR4, `(.L_x_12075) ;  /* 0x0000003a041c7947 */ /* 0x000fea000b800000 */
[----:B------:R-:W-:-:S13]  /*24a40*/  ELECT P6, URZ, PT ;  /* 0x00000000003f782f */ /* 0x000fda00038c0000 */
.L_x_12223:
[----:B------:R-:W-:Y:S05]  /*24a50*/  @!P6 BRA `(.L_x_11682) ;  /* 0x000000000084e947 */ /* 0x000fea0003800000 */
[----:B------:R-:W-:-:S06]  /*24a60*/  ULOP3.LUT UR4, UR36, 0x2, URZ, 0xfc, !UPT ;  /* 0x0000000224047892 */ /* 0x000fcc000f8efc3f */
[----:B-1----:R-:W-:-:S05]  /*24a70*/  IMAD.U32 R2, RZ, RZ, UR4 ;  /* 0x00000004ff027e24 */ /* 0x002fca000f8e00ff */
[----:B------:R-:W-:-:S13]  /*24a80*/  ISETP.NE.AND P2, PT, R2, 0x3, PT ;  /* 0x000000030200780c */ /* 0x000fda0003f45270 */
[----:B------:R-:W-:Y:S05]  /*24a90*/  @!P2 BRA `(.L_x_12076) ;  /* 0x000000000004a947 */ /* 0x000fea0003800000 */
[----:B------:R-:W-:Y:S01]  /*24aa0*/  BPT.TRAP 0x1 ;  /* 0x000000040000795c */ /* 0x000fe20000300000 */
.L_x_12076:
        /* <DEDUP_REMOVED lines=14> */
.L_x_12224:
[----:B------:R-:W1:Y:S02]  /*24b90*/  SYNCS.PHASECHK.TRANS64.TRYWAIT P0, [R7+URZ], R2 ;  /* 0x00000002070075a7 */ /* 0x000e64000800017f */
[----:B-1----:R-:W-:Y:S05]  /*24ba0*/  @!P0 BRA `(.L_x_12078) ;  /* 0x0000003400f48947 */ /* 0x002fea0003800000 */
.L_x_12225:
[----:B------:R-:W-:Y:S05]  /*24bb0*/  @!P2 BRA `(.L_x_12079) ;  /* 0x000000000004a947 */ /* 0x000fea0003800000 */
[----:B------:R-:W-:Y:S01]  /*24bc0*/  BPT.TRAP 0x1 ;  /* 0x000000040000795c */ /* 0x000fe20000300000 */
.L_x_12079:
[----:B------:R-:W2:Y:S01]  /*24bd0*/  LDL.LU R4, [R1+0x10] ;  /* 0x0000100001047983 */ /* 0x000ea20000300800 */
[----:B------:R-:W-:-:S04]  /*24be0*/  VIADD R0, R0, 0x22860 ;  /* 0x0002286000007836 */ /* 0x000fc80000000000 */
[----:B--2---:R-:W-:-:S04]  /*24bf0*/  IMAD R4, R4, 0x8, R0 ;  /* 0x0000000804047824 */ /* 0x004fc800078e0200 */
[----:B------:R-:W2:Y:S02]  /*24c00*/  SYNCS.PHASECHK.TRANS64.TRYWAIT P0, [R4+URZ], R5 ;  /* 0x00000005040075a7 */ /* 0x000ea4000800017f */
[----:B--2---:R-:W-:Y:S05]  /*24c10*/  @!P0 BRA `(.L_x_12080) ;  /* 0x0000003400ec8947 */ /* 0x004fea0003800000 */
.L_x_12226:
[----:B------:R-:W-:-:S07]  /*24c20*/  IMAD R3, R3, 0x8, R0 ;  /* 0x0000000803037824 */ /* 0x000fce00078e0200 */
.L_x_12081:
[----:B----4-:R4:W0:Y:S02]  /*24c30*/  SYNCS.PHASECHK.TRANS64.TRYWAIT P0, [R3+URZ], R2 ;  /* 0x00000002030075a7 */ /* 0x010824000800017f */
[----:B0-----:R-:W-:Y:S05]  /*24c40*/  @!P0 NANOSLEEP.SYNCS 0x989680 ;  /* 0x009896800000895d */ /* 0x001fea0003900000 */
[----:B------:R-:W0:Y:S02]  /*24c50*/  @!P0 SYNCS.PHASECHK.TRANS64 P0, [R3+URZ], R2 ;  /* 0x00000002030085a7 */ /* 0x000e24000800007f */
[----:B0-----:R-:W-:Y:S05]  /*24c60*/  @!P0 BRA `(.L_x_12081) ;  /* 0xfffffffc00f08947 */ /* 0x001fea000383ffff */
.L_x_11682:
[----:B------:R-:W-:Y:S05]  /*24c70*/  BSYNC B9 ;  /* 0x0000000000097941 */ /* 0x000fea0003800000 */
.L_x_11679:
[----:B------:R-:W-:Y:S05]  /*24c80*/  EXIT ;  /* 0x000000000000794d */ /* 0x000fea0003800000 */
.L_x_11710:
[----:B0-----:R0:W1:Y:S02]  /*24c90*/  SYNCS.PHASECHK.TRANS64.TRYWAIT P6, [R95+URZ+0x22890], R106 ;  /* 0x0228906a5f0075a7 */ /* 0x00106400080c017f */
[----:B-1----:R-:W-:Y:S05]  /*24ca0*/  @!P6 NANOSLEEP.SYNCS 0x989680 ;  /* 0x009896800000e95d */ /* 0x002fea0003900000 */
[----:B------:R-:W1:Y:S02]  /*24cb0*/  @!P6 SYNCS.PHASECHK.TRANS64 P6, [R95+URZ+0x22890], R106 ;  /* 0x0228906a5f00e5a7 */ /* 0x000e6400080c007f */
[----:B-1----:R-:W-:Y:S05]  /*24cc0*/  @!P6 BRA `(.L_x_11710) ;  /* 0xfffffffc00f0e947 */ /* 0x002fea000383ffff */
[----:B------:R-:W-:Y:S05]  /*24cd0*/  BRA `(.L_x_12082) ;  /* 0xfffffde800287947 */ /* 0x000fea000383ffff */
.L_x_11728:
[----:B0-----:R0:W1:Y:S02]  /*24ce0*/  SYNCS.PHASECHK.TRANS64.TRYWAIT P5, [R95+URZ+0x22890], R106 ;  /* 0x0228906a5f0075a7 */ /* 0x00106400080a017f */
[----:B-1----:R-:W-:Y:S05]  /*24cf0*/  @!P5 NANOSLEEP.SYNCS 0x989680 ;  /* 0x009896800000d95d */ /* 0x002fea0003900000 */
[----:B------:R-:W1:Y:S02]  /*24d00*/  @!P5 SYNCS.PHASECHK.TRANS64 P5, [R95+URZ+0x22890], R106 ;  /* 0x0228906a5f00d5a7 */ /* 0x000e6400080a007f */
[----:B-1----:R-:W-:Y:S05]  /*24d10*/  @!P5 BRA `(.L_x_11728) ;  /* 0xfffffffc00f0d947 */ /* 0x002fea000383ffff */
[----:B------:R-:W-:Y:S05]  /*24d20*/  BRA `(.L_x_12083) ;  /* 0xfffffdf800747947 */ /* 0x000fea000383ffff */
.L_x_11737:
[----:B0-----:R0:W1:Y:S02]  /*24d30*/  SYNCS.PHASECHK.TRANS64.TRYWAIT P4, [R95+URZ+0x22890], R106 ;  /* 0x0228906a5f0075a7 */ /* 0x001064000808017f */
[----:B-1----:R-:W-:Y:S05]  /*24d40*/  @!P4 NANOSLEEP.SYNCS 0x989680 ;  /* 0x009896800000c95d */ /* 0x002fea0003900000 */
[----:B------:R-:W1:Y:S02]  /*24d50*/  @!P4 SYNCS.PHASECHK.TRANS64 P4, [R95+URZ+0x22890], R106 ;  /* 0x0228906a5f00c5a7 */ /* 0x000e64000808007f */
[----:B-1----:R-:W-:Y:S05]  /*24d60*/  @!P4 BRA `(.L_x_11737) ;  /* 0xfffffffc00f0c947 */ /* 0x002fea000383ffff */
[----:B------:R-:W-:Y:S05]  /*24d70*/  BRA `(.L_x_12084) ;  /* 0xfffffe08006c7947 */ /* 0x000fea000383ffff */
.L_x_11743:
[----:B--2---:R2:W3:Y:S02]  /*24d80*/  SYNCS.PHASECHK.TRANS64.TRYWAIT P3, [R95+URZ+0x228b0], R106 ;  /* 0x0228b06a5f0075a7 */ /* 0x0044e4000806017f */
[----:B---3--:R-:W-:Y:S05]  /*24d90*/  @!P3 NANOSLEEP.SYNCS 0x989680 ;  /* 0x009896800000b95d */ /* 0x008fea0003900000 */
[----:B------:R-:W3:Y:S02]  /*24da0*/  @!P3 SYNCS.PHASECHK.TRANS64 P3, [R95+URZ+0x228b0], R106 ;  /* 0x0228b06a5f00b5a7 */ /* 0x000ee4000806007f */
[----:B---3--:R-:W-:Y:S05]  /*24db0*/  @!P3 BRA `(.L_x_11743) ;  /* 0xfffffffc00f0b947 */ /* 0x008fea000383ffff */
[----:B------:R-:W-:Y:S05]  /*24dc0*/  BRA `(.L_x_12085) ;  /* 0xfffffe0800fc7947 */ /* 0x000fea000383ffff */
.L_x_11761:
[----:B------:R-:W-:Y:S01]  /*24dd0*/  BSSY B0, `(.L_x_12086) ;  /* 0x0000007000007945 */ /* 0x000fe20003800000 */
[----:B------:R-:W-:Y:S02]  /*24de0*/  IMAD.MOV.U32 R12, RZ, RZ, RZ ;  /* 0x000000ffff0c7224 */ /* 0x000fe400078e00ff */
[----:B------:R-:W-:Y:S02]  /*24df0*/  IMAD.MOV.U32 R11, RZ, RZ, 0x1f ;  /* 0x0000001fff0b7424 */ /* 0x000fe400078e00ff */
[----:B------:R-:W-:-:S07]  /*24e00*/  IMAD.MOV.U32 R15, RZ, RZ, -0x1 ;  /* 0xffffffffff0f7424 */ /* 0x000fce00078e00ff */
[----:B-----5:R-:W-:Y:S05]  /*24e10*/  WARPSYNC.COLLECTIVE R15, `(.L_x_12087) ;  /* 0x000000000f087348 */ /* 0x020fea0003c00000 */
[----:B------:R0:W1:Y:S02]  /*24e20*/  SHFL.IDX P6, R14, R13, R12, R11 ;  /* 0x0000000c0d0e7389 */ /* 0x00006400000c000b */
[----:B01---5:R-:W-:Y:S01]  /*24e30*/  ENDCOLLECTIVE ;  /* 0x000000000000791b */ /* 0x023fe20003800000 */
.L_x_12087:
[----:B------:R-:W-:Y:S05]  /*24e40*/  BSYNC B0 ;  /* 0x0000000000007941 */ /* 0x000fea0003800000 */
.L_x_12086:
[----:B------:R-:W-:Y:S05]  /*24e50*/  BRA `(.L_x_12088) ;  /* 0xfffffe1c00507947 */ /* 0x000fea000383ffff */
.L_x_11773:
        /* <DEDUP_REMOVED lines=8> */
.L_x_12090:
[----:B------:R-:W-:Y:S05]  /*24ee0*/  BSYNC B1 ;  /* 0x0000000000017941 */ /* 0x000fea0003800000 */
.L_x_12089:
        /* <DEDUP_REMOVED lines=8> */
.L_x_12091:
[----:B------:R-:W-:Y:S02]  /*24f70*/  IMAD.MOV.U32 R13, RZ, RZ, R10 ;  /* 0x000000ffff0d7224 */ /* 0x000fe400078e000a */
[----:B------:R-:W-:-:S07]  /*24f80*/  IMAD.MOV.U32 R0, RZ, RZ, R14 ;  /* 0x000000ffff007224 */ /* 0x000fce00078e000e */
[----:B------:R-:W-:Y:S05]  /*24f90*/  WARPSYNC.COLLECTIVE R15, `(.L_x_12092) ;  /* 0x000000000f087348 */ /* 0x000fea0003c00000 */
[----:B------:R0:W1:Y:S02]  /*24fa0*/  SHFL.IDX P6, R14, R13, R12, R11 ;  /* 0x0000000c0d0e7389 */ /* 0x00006400000c000b */
[----:B01----:R-:W-:Y:S01]  /*24fb0*/  ENDCOLLECTIVE ;  /* 0x000000000000791b */ /* 0x003fe20003800000 */
.L_x_12092:
[----:B------:R-:W-:Y:S02]  /*24fc0*/  IMAD.MOV.U32 R13, RZ, RZ, R4 ;  /* 0x000000ffff0d7224 */ /* 0x000fe400078e0004 */
[----:B------:R-:W-:-:S07]  /*24fd0*/  IMAD.MOV.U32 R5, RZ, RZ, R14 ;  /* 0x000000ffff057224 */ /* 0x000fce00078e000e */
[----:B------:R-:W-:Y:S05]  /*24fe0*/  WARPSYNC.COLLECTIVE R15, `(.L_x_12093) ;  /* 0x000000000f087348 */ /* 0x000fea0003c00000 */
[----:B------:R0:W1:Y:S02]  /*24ff0*/  SHFL.IDX P6, R14, R13, R12, R11 ;  /* 0x0000000c0d0e7389 */ /* 0x00006400000c000b */
[----:B01----:R-:W-:Y:S01]  /*25000*/  ENDCOLLECTIVE ;  /* 0x000000000000791b */ /* 0x003fe20003800000 */
.L_x_12093:
[----:B------:R-:W-:Y:S05]  /*25010*/  BRA `(.L_x_12094) ;  /* 0xfffffe2000cc7947 */ /* 0x000fea000383ffff */
.L_x_11776:
[----:B------:R-:W-:Y:S01]  /*25020*/  BSSY B1, `(.L_x_12095) ;  /* 0x0000008000017945 */ /* 0x000fe20003800000 */
[----:B------:R-:W-:Y:S02]  /*25030*/  IMAD.MOV.U32 R13, RZ, RZ, R7 ;  /* 0x000000ffff0d7224 */ /* 0x000fe400078e0007 */
[----:B------:R-:W-:Y:S02]  /*25040*/  IMAD.MOV.U32 R12, RZ, RZ, 0x1 ;  /* 0x00000001ff0c7424 */ /* 0x000fe400078e00ff */
[----:B------:R-:W-:Y:S02]  /*25050*/  IMAD.MOV.U32 R11, RZ, RZ, 0x1c1f ;  /* 0x00001c1fff0b7424 */ /* 0x000fe400078e00ff */
[----:B------:R-:W-:-:S07]  /*25060*/  IMAD.MOV.U32 R15, RZ, RZ, -0x1 ;  /* 0xffffffffff0f7424 */ /* 0x000fce00078e00ff */
[----:B-1----:R-:W-:Y:S05]  /*25070*/  WARPSYNC.COLLECTIVE R15, `(.L_x_12096) ;  /* 0x000000000f087348 */ /* 0x002fea0003c00000 */
[----:B------:R0:W2:Y:S02]  /*25080*/  SHFL.IDX P6, R14, R13, R12, R11 ;  /* 0x0000000c0d0e7389 */ /* 0x0000a400000c000b */
[----:B012---:R-:W-:Y:S01]  /*25090*/  ENDCOLLECTIVE ;  /* 0x000000000000791b */ /* 0x007fe20003800000 */
.L_x_12096:
[----:B------:R-:W-:Y:S05]  /*250a0*/  BSYNC B1 ;  /* 0x0000000000017941 */ /* 0x000fea0003800000 */
.L_x_12095:
        /* <DEDUP_REMOVED lines=8> */
.L_x_12097:
[----:B------:R-:W-:Y:S02]  /*25130*/  IMAD.MOV.U32 R13, RZ, RZ, R10 ;  /* 0x000000ffff0d7224 */ /* 0x000fe400078e000a */
[----:B------:R-:W-:-:S07]  /*25140*/  IMAD.MOV.U32 R0, RZ, RZ, R14 ;  /* 0x000000ffff007224 */ /* 0x000fce00078e000e */
[----:B------:R-:W-:Y:S05]  /*25150*/  WARPSYNC.COLLECTIVE R15, `(.L_x_12098) ;  /* 0x000000000f087348 */ /* 0x000fea0003c00000 */
[----:B------:R0:W1:Y:S02]  /*25160*/  SHFL.IDX P6, R14, R13, R12, R11 ;  /* 0x0000000c0d0e7389 */ /* 0x00006400000c000b */
[----:B01----:R-:W-:Y:S01]  /*25170*/  ENDCOLLECTIVE ;  /* 0x000000000000791b */ /* 0x003fe20003800000 */
.L_x_12098:
[----:B------:R-:W-:Y:S02]  /*25180*/  IMAD.MOV.U32 R13, RZ, RZ, R4 ;  /* 0x000000ffff0d7224 */ /* 0x000fe400078e0004 */
[----:B------:R-:W-:-:S07]  /*25190*/  IMAD.MOV.U32 R5, RZ, RZ, R14 ;  /* 0x000000ffff057224 */ /* 0x000fce00078e000e */
[----:B------:R-:W-:Y:S05]  /*251a0*/  WARPSYNC.COLLECTIVE R15, `(.L_x_12099) ;  /* 0x000000000f087348 */ /* 0x000fea0003c00000 */
[----:B------:R0:W1:Y:S02]  /*251b0*/  SHFL.IDX P6, R14, R13, R12, R11 ;  /* 0x0000000c0d0e7389 */ /* 0x00006400000c000b */
[----:B01----:R-:W-:Y:S01]  /*251c0*/  ENDCOLLECTIVE ;  /* 0x000000000000791b */ /* 0x003fe20003800000 */
.L_x_12099:
[----:B------:R-:W-:Y:S01]  /*251d0*/  IMAD.MOV.U32 R4, RZ, RZ, R14 ;  /* 0x000000ffff047224 */ /* 0x000fe200078e000e */
[----:B------:R-:W-:Y:S06]  /*251e0*/  BRA `(.L_x_12100) ;  /* 0xfffffe2400287947 */ /* 0x000fec000383ffff */
.L_x_11780:
[----:B0-----:R0:W1:Y:S02]  /*251f0*/  SYNCS.PHASECHK.TRANS64.TRYWAIT P0, [R19+URZ+0x22800], R36 ;  /* 0x02280024130075a7 */ /* 0x001064000800017f */
[----:B-1----:R-:W-:Y:S05]  /*25200*/  @!P0 NANOSLEEP.SYNCS 0x989680 ;  /* 0x009896800000895d */ /* 0x002fea0003900000 */
[----:B------:R-:W1:Y:S02]  /*25210*/  @!P0 SYNCS.PHASECHK.TRANS64 P0, [R19+URZ+0x22800], R36 ;  /* 0x02280024130085a7 */ /* 0x000e64000800007f */
[----:B-1----:R-:W-:Y:S05]  /*25220*/  @!P0 BRA `(.L_x_11780) ;  /* 0xfffffffc00f08947 */ /* 0x002fea000383ffff */
[----:B------:R-:W-:Y:S05]  /*25230*/  BRA `(.L_x_12101) ;  /* 0xfffffe28000c7947 */ /* 0x000fea000383ffff */
.L_x_11788:
[----:B------:R-:W1:Y:S01]  /*25240*/  LDC R41, c[0x0][0x3f4] ;  /* 0x0000fd00ff297b82 */ /* 0x000e620000000800 */
[----:B------:R-:W-:Y:S01]  /*25250*/  BSSY B1, `(.L_x_12102) ;  /* 0x0000008000017945 */ /* 0x000fe20003800000 */
[----:B0-----:R-:W-:Y:S02]  /*25260*/  IMAD.MOV.U32 R13, RZ, RZ, R26 ;  /* 0x000000ffff0d7224 */ /* 0x001fe400078e001a */
[----:B------:R-:W-:Y:S02]  /*25270*/  IMAD.MOV.U32 R12, RZ, RZ, RZ ;  /* 0x000000ffff0c7224 */ /* 0x000fe400078e00ff */
[----:B------:R-:W-:Y:S02]  /*25280*/  IMAD.MOV.U32 R11, RZ, RZ, 0x1c1f ;  /* 0x00001c1fff0b7424 */ /* 0x000fe400078e00ff */
[----:B------:R-:W-:-:S07]  /*25290*/  IMAD.MOV.U32 R15, RZ, RZ, -0x1 ;  /* 0xffffffffff0f7424 */ /* 0x000fce00078e00ff */
[----:B-1----:R-:W-:Y:S05]  /*252a0*/  WARPSYNC.COLLECTIVE R15, `(.L_x_12103) ;  /* 0x000000000f087348 */ /* 0x002fea0003c00000 */
[----:B------:R0:W2:Y:S02]  /*252b0*/  SHFL.IDX P6, R14, R13, R12, R11 ;  /* 0x0000000c0d0e7389 */ /* 0x0000a400000c000b */
[----:B012---:R-:W-:Y:S01]  /*252c0*/  ENDCOLLECTIVE ;  /* 0x000000000000791b */ /* 0x007fe20003800000 */
.L_x_12103:
[----:B------:R-:W-:Y:S05]  /*252d0*/  BSYNC B1 ;  /* 0x0000000000017941 */ /* 0x000fea0003800000 */
.L_x_12102:
[----:B------:R-:W-:Y:S01]  /*252e0*/  IMAD.MOV.U32 R13, RZ, RZ, R25 ;  /* 0x000000ffff0d7224 */ /* 0x000fe200078e0019 */
[----:B------:R-:W-:Y:S01]  /*252f0*/  ISETP.GE.AND P0, PT, R16, R41, PT ;  /* 0x000000291000720c */ /* 0x000fe20003f06270 */
[----:B------:R-:W-:Y:S02]  /*25300*/  IMAD.MOV.U32 R12, RZ, RZ, RZ ;  /* 0x000000ffff0c7224 */ /* 0x000fe400078e00ff */
[----:B------:R-:W-:Y:S02]  /*25310*/  IMAD.MOV.U32 R11, RZ, RZ, 0x1c1f ;  /* 0x00001c1fff0b7424 */ /* 0x000fe400078e00ff */
[----:B------:R-:W-:Y:S02]  /*25320*/  IMAD.MOV.U32 R15, RZ, RZ, -0x1 ;  /* 0xffffffffff0f7424 */ /* 0x000fe400078e00ff */
[----:B------:R-:W-:Y:S02]  /*25330*/  IMAD.MOV.U32 R0, RZ, RZ, R14 ;  /* 0x000000ffff007224 */ /* 0x000fe400078e000e */
[----:B------:R-:W-:-:S07]  /*25340*/  IMAD R36, R203, R36, RZ ;  /* 0x00000024cb247224 */ /* 0x000fce00078e02ff */
[----:B------:R-:W-:Y:S05]  /*25350*/  WARPSYNC.COLLECTIVE R15, `(.L_x_12104) ;  /* 0x000000000f087348 */ /* 0x000fea0003c00000 */
[----:B------:R0:W1:Y:S02]  /*25360*/  SHFL.IDX P6, R14, R13, R12, R11 ;  /* 0x0000000c0d0e7389 */ /* 0x00006400000c000b */
[----:B01----:R-:W-:Y:S01]  /*25370*/  ENDCOLLECTIVE ;  /* 0x000000000000791b */ /* 0x003fe20003800000 */
.L_x_12104:
[----:B------:R-:W-:Y:S01]  /*25380*/  ISETP.GE.OR P1, PT, R39, R36, P0 ;  /* 0x000000242700720c */ /* 0x000fe20000726670 */
[----:B------:R-:W-:-:S12]  /*25390*/  IMAD.MOV.U32 R13, RZ, RZ, R24 ;  /* 0x000000ffff0d7224 */ /* 0x000fd800078e0018 */
[C---:B------:R-:W-:Y:S01]  /*253a0*/  @!P1 IMAD.SHL.U32 R5, R16.reuse, 0x2, RZ ;  /* 0x0000000210059824 */ /* 0x040fe200078e00ff */
[----:B------:R-:W-:Y:S01]  /*253b0*/  @!P1 SHF.L.U64.HI R21, R16, 0x1, R43 ;  /* 0x0000000110159819 */ /* 0x000fe2000001022b */
[----:B------:R-:W-:-:S07]  /*253c0*/  IMAD.MOV.U32 R3, RZ, RZ, R14 ;  /* 0x000000ffff037224 */ /* 0x000fce00078e000e */
[----:B------:R-:W-:Y:S05]  /*253d0*/  WARPSYNC.COLLECTIVE R15, `(.L_x_12105) ;  /* 0x000000000f087348 */ /* 0x000fea0003c00000 */
[----:B------:R0:W1:Y:S02]  /*253e0*/  SHFL.IDX P6, R14, R13, R12, R11 ;  /* 0x0000000c0d0e7389 */ /* 0x00006400000c000b */
[----:B01----:R-:W-:Y:S01]  /*253f0*/  ENDCOLLECTIVE ;  /* 0x000000000000791b */ /* 0x003fe20003800000 */
.L_x_12105:
[----:B------:R-:W-:-:S05]  /*25400*/  @!P1 IADD3 R6, P2, R3, R5, RZ ;  /* 0x0000000503069210 */ /* 0x000fca0007f5e0ff */
[----:B------:R-:W-:Y:S02]  /*25410*/  @!P1 IMAD.X R7, R0, 0x1, R21, P2 ;  /* 0x0000000100079824 */ /* 0x000fe400010e0615 */
[----:B------:R-:W-:Y:S02]  /*25420*/  IMAD.MOV.U32 R13, RZ, RZ, R27 ;  /* 0x000000ffff0d7224 */ /* 0x000fe400078e001b */
[----:B------:R-:W-:-:S07]  /*25430*/  IMAD.MOV.U32 R4, RZ, RZ, R14 ;  /* 0x000000ffff047224 */ /* 0x000fce00078e000e */
[----:B------:R-:W-:Y:S05]  /*25440*/  WARPSYNC.COLLECTIVE R15, `(.L_x_12106) ;  /* 0x000000000f087348 */ /* 0x000fea0003c00000 */
[----:B------:R0:W1:Y:S02]  /*25450*/  SHFL.IDX P6, R14, R13, R12, R11 ;  /* 0x0000000c0d0e7389 */ /* 0x00006400000c000b */
[----:B01----:R-:W-:Y:S01]  /*25460*/  ENDCOLLECTIVE ;  /* 0x000000000000791b */ /* 0x003fe20003800000 */
.L_x_12106:
[----:B------:R-:W2:Y:S01]  /*25470*/  @!P1 LD.E.128 R8, desc[UR38][R6.64] ;  /* 0x0000002606089980 */ /* 0x000ea2000c101d00 */
[----:B------:R-:W-:-:S05]  /*25480*/  @!P1 IADD3 R14, P2, R14, R5, RZ ;  /* 0x000000050e0e9210 */ /* 0x000fca0007f5e0ff */
[----:B------:R-:W-:-:S04]  /*25490*/  @!P1 IMAD.X R3, R4, 0x1, R21, P2 ;  /* 0x0000000104039824 */ /* 0x000fc800010e0615 */
[----:B------:R-:W-:-:S05]  /*254a0*/  @!P1 IMAD.MOV.U32 R15, RZ, RZ, R3 ;  /* 0x000000ffff0f9224 */ /* 0x000fca00078e0003 */
[----:B------:R0:W5:Y:S01]  /*254b0*/  @!P1 LD.E.128 R4, desc[UR38][R14.64] ;  /* 0x000000260e049980 */ /* 0x000162000c101d00 */
[----:B------:R-:W-:Y:S01]  /*254c0*/  CS2R R28, SRZ ;  /* 0x00000000001c7805 */ /* 0x000fe2000001ff00 */
[----:B------:R-:W-:Y:S01]  /*254d0*/  IMAD.MOV.U32 R13, RZ, RZ, R26 ;  /* 0x000000ffff0d7224 */ /* 0x000fe200078e001a */
[----:B------:R-:W-:Y:S01]  /*254e0*/  CS2R R20, SRZ ;  /* 0x0000000000147805 */ /* 0x000fe2000001ff00 */
[----:B------:R-:W-:Y:S01]  /*254f0*/  IMAD.MOV.U32 R12, RZ, RZ, 0x1 ;  /* 0x00000001ff0c7424 */ /* 0x000fe200078e00ff */
[----:B------:R-:W-:Y:S02]  /*25500*/  CS2R R30, SRZ ;  /* 0x00000000001e7805 */ /* 0x000fe4000001ff00 */
[----:B------:R-:W-:Y:S01]  /*25510*/  CS2R R32, SRZ ;  /* 0x0000000000207805 */ /* 0x000fe2000001ff00 */
[----:B0-----:R-:W-:Y:S02]  /*25520*/  IMAD.MOV.U32 R15, RZ, RZ, -0x1 ;  /* 0xffffffffff0f7424 */ /* 0x001fe400078e00ff */
[----:B--2---:R-:W-:-:S02]  /*25530*/  @!P1 IMAD.MOV.U32 R29, RZ, RZ, R11 ;  /* 0x000000ffff1d9224 */ /* 0x004fc400078e000b */
[----:B------:R-:W-:Y:S02]  /*25540*/  IMAD.MOV.U32 R11, RZ, RZ, 0x1c1f ;  /* 0x00001c1fff0b7424 */ /* 0x000fe400078e00ff */
[----:B------:R-:W-:Y:S02]  /*25550*/  @!P1 IMAD.MOV.U32 R20, RZ, RZ, R8 ;  /* 0x000000ffff149224 */ /* 0x000fe400078e0008 */
[----:B------:R-:W-:-:S07]  /*25560*/  @!P1 IMAD.MOV.U32 R21, RZ, RZ, R9 ;  /* 0x000000ffff159224 */ /* 0x000fce00078e0009 */
[----:B-----5:R-:W-:Y:S05]  /*25570*/  WARPSYNC.COLLECTIVE R15, `(.L_x_12107) ;  /* 0x000000000f087348 */ /* 0x020fea0003c00000 */
[----:B------:R0:W1:Y:S02]  /*25580*/  SHFL.IDX P6, R14, R13, R12, R11 ;  /* 0x0000000c0d0e7389 */ /* 0x00006400000c000b */
[----:B01---5:R-:W-:Y:S01]  /*25590*/  ENDCOLLECTIVE ;  /* 0x000000000000791b */ /* 0x023fe20003800000 */
.L_x_12107:
[----:B------:R-:W-:Y:S02]  /*255a0*/  IMAD.MOV.U32 R0, RZ, RZ, R20 ;  /* 0x000000ffff007224 */ /* 0x000fe400078e0014 */
[----:B------:R-:W-:Y:S02]  /*255b0*/  IMAD.MOV.U32 R3, RZ, RZ, R21 ;  /* 0x000000ffff037224 */ /* 0x000fe400078e0015 */
[----:B------:R-:W-:Y:S01]  /*255c0*/  @!P1 IMAD.MOV.U32 R28, RZ, RZ, R10 ;  /* 0x000000ffff1c9224 */ /* 0x000fe200078e000a */
[----:B------:R-:W-:Y:S01]  /*255d0*/  PRMT R53, R53, 0x5410, R0 ;  /* 0x0000541035357816 */ /* 0x000fe20000000000 */
[----:B------:R-:W-:Y:S01]  /*255e0*/  IMAD.MOV.U32 R9, RZ, RZ, R29 ;  /* 0x000000ffff097224 */ /* 0x000fe200078e001d */
[----:B------:R-:W-:Y:S01]  /*255f0*/  PRMT R40, R40, 0x5410, R3 ;  /* 0x0000541028287816 */ /* 0x000fe20000000003 */
[----:B------:R-:W-:Y:S02]  /*25600*/  IMAD.MOV.U32 R8, RZ, RZ, R28 ;  /* 0x000000ffff087224 */ /* 0x000fe400078e001c */
[----:B------:R-:W-:-:S03]  /*25610*/  IMAD.MOV.U32 R13, RZ, RZ, R25 ;  /* 0x000000ffff0d7224 */ /* 0x000fc600078e0019 */
[----:B------:R-:W-:Y:S01]  /*25620*/  PRMT R35, R8, 0x5410, R9 ;  /* 0x0000541008237816 */ /* 0x000fe20000000009 */
[----:B------:R-:W-:Y:S02]  /*25630*/  @!P1 IMAD.MOV.U32 R30, RZ, RZ, R4 ;  /* 0x000000ffff1e9224 */ /* 0x000fe400078e0004 */
[----:B------:R-:W-:Y:S02]  /*25640*/  @!P1 IMAD.MOV.U32 R31, RZ, RZ, R5 ;  /* 0x000000ffff1f9224 */ /* 0x000fe400078e0005 */
[----:B------:R-:W-:Y:S02]  /*25650*/  @!P1 IMAD.MOV.U32 R33, RZ, RZ, R7 ;  /* 0x000000ffff219224 */ /* 0x000fe400078e0007 */
[----:B------:R-:W-:Y:S02]  /*25660*/  @!P1 IMAD.MOV.U32 R32, RZ, RZ, R6 ;  /* 0x000000ffff209224 */ /* 0x000fe400078e0006 */
[----:B------:R-:W-:-:S07]  /*25670*/  IMAD.MOV.U32 R0, RZ, RZ, R14 ;  /* 0x000000ffff007224 */ /* 0x000fce00078e000e */
[----:B------:R-:W-:Y:S05]  /*25680*/  WARPSYNC.COLLECTIVE R15, `(.L_x_12108) ;  /* 0x000000000f087348 */ /* 0x000fea0003c00000 */
[----:B------:R0:W1:Y:S02]  /*25690*/  SHFL.IDX P6, R14, R13, R12, R11 ;  /* 0x0000000c0d0e7389 */ /* 0x00006400000c000b */
[----:B01----:R-:W-:Y:S01]  /*256a0*/  ENDCOLLECTIVE ;  /* 0x000000000000791b */ /* 0x003fe20003800000 */
.L_x_12108:
[----:B------:R-:W-:Y:S02]  /*256b0*/  IMAD.MOV.U32 R4, RZ, RZ, R30 ;  /* 0x000000ffff047224 */ /* 0x000fe400078e001e */
[----:B------:R-:W-:Y:S02]  /*256c0*/  IMAD.MOV.U32 R5, RZ, RZ, R31 ;  /* 0x000000ffff057224 */ /* 0x000fe400078e001f */
[----:B------:R-:W-:Y:S02]  /*256d0*/  IMAD.MOV.U32 R7, RZ, RZ, R33 ;  /* 0x000000ffff077224 */ /* 0x000fe400078e0021 */
[----:B------:R-:W-:Y:S01]  /*256e0*/  IMAD.MOV.U32 R6, RZ, RZ, R32 ;  /* 0x000000ffff067224 */ /* 0x000fe200078e0020 */
[----:B------:R-:W-:Y:S02]  /*256f0*/  PRMT R40, R5, 0x7610, R40 ;  /* 0x0000761005287816 */ /* 0x000fe40000000028 */
[----:B------:R-:W-:Y:S02]  /*25700*/  PRMT R46, R4, 0x5410, R7 ;  /* 0x00005410042e7816 */ /* 0x000fe40000000007 */
[----:B------:R-:W-:-:S02]  /*25710*/  CS2R R4, SRZ ;  /* 0x0000000000047805 */ /* 0x000fc4000001ff00 */
[----:B------:R-:W-:Y:S01]  /*25720*/  PRMT R53, R6, 0x7610, R53 ;  /* 0x0000761006357816 */ /* 0x000fe20000000035 */
[----:B------:R-:W-:Y:S02]  /*25730*/  IMAD.MOV.U32 R13, RZ, RZ, R24 ;  /* 0x000000ffff0d7224 */ /* 0x000fe400078e0018 */
[----:B------:R-:W-:-:S07]  /*25740*/  IMAD.MOV.U32 R3, RZ, RZ, R14 ;  /* 0x000000ffff037224 */ /* 0x000fce00078e000e */
[----:B------:R-:W-:Y:S05]  /*25750*/  WARPSYNC.COLLECTIVE R15, `(.L_x_12109) ;  /* 0x000000000f087348 */ /* 0x000fea0003c00000 */
[----:B------:R0:W1:Y:S02]  /*25760*/  SHFL.IDX P6, R14, R13, R12, R11 ;  /* 0x0000000c0d0e7389 */ /* 0x00006400000c000b */
[----:B01----:R-:W-:Y:S01]  /*25770*/  ENDCOLLECTIVE ;  /* 0x000000000000791b */ /* 0x003fe20003800000 */
.L_x_12109:
[----:B------:R-:W-:Y:S02]  /*25780*/  IMAD.MOV.U32 R13, RZ, RZ, R27 ;  /* 0x000000ffff0d7224 */ /* 0x000fe400078e001b */
[----:B------:R-:W-:-:S07]  /*25790*/  IMAD.MOV.U32 R24, RZ, RZ, R14 ;  /* 0x000000ffff187224 */ /* 0x000fce00078e000e */
[----:B------:R-:W-:Y:S05]  /*257a0*/  WARPSYNC.COLLECTIVE R15, `(.L_x_12110) ;  /* 0x000000000f087348 */ /* 0x000fea0003c00000 */
[----:B------:R0:W1:Y:S02]  /*257b0*/  SHFL.IDX P6, R14, R13, R12, R11 ;  /* 0x0000000c0d0e7389 */ /* 0x00006400000c000b */
[----:B01----:R-:W-:Y:S01]  /*257c0*/  ENDCOLLECTIVE ;  /* 0x000000000000791b */ /* 0x003fe20003800000 */
.L_x_12110:
[----:B------:R-:W-:Y:S05]  /*257d0*/  BRA `(.L_x_12111) ;  /* 0xfffffe3000d87947 */ /* 0x000fea000383ffff */
.L_x_11792:
[----:B0-----:R0:W1:Y:S02]  /*257e0*/  SYNCS.PHASECHK.TRANS64.TRYWAIT P1, [R19+URZ+0x22800], R12 ;  /* 0x0228000c130075a7 */ /* 0x001064000802017f */
[----:B-1----:R-:W-:Y:S05]  /*257f0*/  @!P1 NANOSLEEP.SYNCS 0x989680 ;  /* 0x009896800000995d */ /* 0x002fea0003900000 */
[----:B------:R-:W1:Y:S02]  /*25800*/  @!P1 SYNCS.PHASECHK.TRANS64 P1, [R19+URZ+0x22800], R12 ;  /* 0x0228000c130095a7 */ /* 0x000e64000802007f */
[----:B-1----:R-:W-:Y:S05]  /*25810*/  @!P1 BRA `(.L_x_11792) ;  /* 0xfffffffc00f09947 */ /* 0x002fea000383ffff */
[----:B------:R-:W-:Y:S05]  /*25820*/  BRA `(.L_x_12112) ;  /* 0xfffffe3400647947 */ /* 0x000fea000383ffff */
.L_x_11798:
[----:B---3--:R3:W4:Y:S02]  /*25830*/  SYNCS.PHASECHK.TRANS64.TRYWAIT P1, [R4+URZ+0x22830], R73 ;  /* 0x02283049040075a7 */ /* 0x008724000802017f */
[----:B----4-:R-:W-:Y:S05]  /*25840*/  @!P1 NANOSLEEP.SYNCS 0x989680 ;  /* 0x009896800000995d */ /* 0x010fea0003900000 */
[----:B------:R-:W4:Y:S02]  /*25850*/  @!P1 SYNCS.PHASECHK.TRANS64 P1, [R4+URZ+0x22830], R73 ;  /* 0x02283049040095a7 */ /* 0x000f24000802007f */
[----:B----4-:R-:W-:Y:S05]  /*25860*/  @!P1 BRA `(.L_x_11798) ;  /* 0xfffffffc00f09947 */ /* 0x010fea000383ffff */
[----:B------:R-:W-:Y:S05]  /*25870*/  BRA `(.L_x_11797) ;  /* 0xfffffe4000d87947 */ /* 0x000fea000383ffff */
.L_x_11811:
[----:B-1----:R1:W2:Y:S02]  /*25880*/  SYNCS.PHASECHK.TRANS64.TRYWAIT P1, [R4+URZ+0x22850], R73 ;  /* 0x02285049040075a7 */ /* 0x0022a4000802017f */
[----:B--2---:R-:W-:Y:S05]  /*25890*/  @!P1 NANOSLEEP.SYNCS 0x989680 ;  /* 0x009896800000995d */ /* 0x004fea0003900000 */
[----:B------:R-:W2:Y:S02]  /*258a0*/  @!P1 SYNCS.PHASECHK.TRANS64 P1, [R4+URZ+0x22850], R73 ;  /* 0x02285049040095a7 */ /* 0x000ea4000802007f */
[----:B--2---:R-:W-:Y:S05]  /*258b0*/  @!P1 BRA `(.L_x_11811) ;  /* 0xfffffffc00f09947 */ /* 0x004fea000383ffff */
[----:B------:R-:W-:Y:S05]  /*258c0*/  BRA `(.L_x_11810) ;  /* 0xfffffe6c00487947 */ /* 0x000fea000383ffff */
.L_x_11820:
[----:B-1----:R1:W2:Y:S02]  /*258d0*/  SYNCS.PHASECHK.TRANS64.TRYWAIT P1, [R212+URZ+0x22830], R211 ;  /* 0x022830d3d40075a7 */ /* 0x0022a4000802017f */
[----:B--2---:R-:W-:Y:S05]  /*258e0*/  @!P1 NANOSLEEP.SYNCS 0x989680 ;  /* 0x009896800000995d */ /* 0x004fea0003900000 */
[----:B------:R-:W2:Y:S02]  /*258f0*/  @!P1 SYNCS.PHASECHK.TRANS64 P1, [R212+URZ+0x22830], R211 ;  /* 0x022830d3d40095a7 */ /* 0x000ea4000802007f */
[----:B--2---:R-:W-:Y:S05]  /*25900*/  @!P1 BRA `(.L_x_11820) ;  /* 0xfffffffc00f09947 */ /* 0x004fea000383ffff */
[----:B------:R-:W-:Y:S05]  /*25910*/  BRA `(.L_x_11819) ;  /* 0xfffffe7400307947 */ /* 0x000fea000383ffff */
.L_x_11833:
[----:B--2---:R2:W3:Y:S02]  /*25920*/  SYNCS.PHASECHK.TRANS64.TRYWAIT P1, [R212+URZ+0x22850], R211 ;  /* 0x022850d3d40075a7 */ /* 0x0044e4000802017f */
[----:B---3--:R-:W-:Y:S05]  /*25930*/  @!P1 NANOSLEEP.SYNCS 0x989680 ;  /* 0x009896800000995d */ /* 0x008fea0003900000 */
[----:B------:R-:W3:Y:S02]  /*25940*/  @!P1 SYNCS.PHASECHK.TRANS64 P1, [R212+URZ+0x22850], R211 ;  /* 0x022850d3d40095a7 */ /* 0x000ee4000802007f */
[----:B---3--:R-:W-:Y:S05]  /*25950*/  @!P1 BRA `(.L_x_11833) ;  /* 0xfffffffc00f09947 */ /* 0x008fea000383ffff */
[----:B------:R-:W-:Y:S05]  /*25960*/  BRA `(.L_x_11832) ;  /* 0xfffffea400c07947 */ /* 0x000fea000383ffff */
.L_x_11843:
[----:B-1----:R1:W2:Y:S02]  /*25970*/  SYNCS.PHASECHK.TRANS64.TRYWAIT P2, [R4+URZ+0x22830], R212 ;  /* 0x022830d4040075a7 */ /* 0x0022a4000804017f */
[----:B--2---:R-:W-:Y:S05]  /*25980*/  @!P2 NANOSLEEP.SYNCS 0x989680 ;  /* 0x009896800000a95d */ /* 0x004fea0003900000 */
[----:B------:R-:W2:Y:S02]  /*25990*/  @!P2 SYNCS.PHASECHK.TRANS64 P2, [R4+URZ+0x22830], R212 ;  /* 0x022830d40400a5a7 */ /* 0x000ea4000804007f */
[----:B--2---:R-:W-:Y:S05]  /*259a0*/  @!P2 BRA `(.L_x_11843) ;  /* 0xfffffffc00f0a947 */ /* 0x004fea000383ffff */
[----:B------:R-:W-:Y:S05]  /*259b0*/  BRA `(.L_x_11842) ;  /* 0xfffffeac00bc7947 */ /* 0x000fea000383ffff */
.L_x_11848:
[----:B-1----:R1:W2:Y:S02]  /*259c0*/  SYNCS.PHASECHK.TRANS64.TRYWAIT P2, [R4+URZ+0x22850], R212 ;  /* 0x022850d4040075a7 */ /* 0x0022a4000804017f */
[----:B--2---:R-:W-:Y:S05]  /*259d0*/  @!P2 NANOSLEEP.SYNCS 0x989680 ;  /* 0x009896800000a95d */ /* 0x004fea0003900000 */
[----:B------:R-:W2:Y:S02]  /*259e0*/  @!P2 SYNCS.PHASECHK.TRANS64 P2, [R4+URZ+0x22850], R212 ;  /* 0x022850d40400a5a7 */ /* 0x000ea4000804007f */
[----:B--2---:R-:W-:Y:S05]  /*259f0*/  @!P2 BRA `(.L_x_11848) ;  /* 0xfffffffc00f0a947 */ /* 0x004fea000383ffff */
[----:B------:R-:W-:Y:S05]  /*25a00*/  BRA `(.L_x_11847) ;  /* 0xfffffecc00a07947 */ /* 0x000fea000383ffff */
.L_x_11854:
[----:B-1----:R1:W2:Y:S02]  /*25a10*/  SYNCS.PHASECHK.TRANS64.TRYWAIT P1, [R211+URZ+0x22830], R212 ;  /* 0x022830d4d30075a7 */ /* 0x0022a4000802017f */
[----:B--2---:R-:W-:Y:S05]  /*25a20*/  @!P1 NANOSLEEP.SYNCS 0x989680 ;  /* 0x009896800000995d */ /* 0x004fea0003900000 */
[----:B------:R-:W2:Y:S02]  /*25a30*/  @!P1 SYNCS.PHASECHK.TRANS64 P1, [R211+URZ+0x22830], R212 ;  /* 0x022830d4d30095a7 */ /* 0x000ea4000802007f */
[----:B--2---:R-:W-:Y:S05]  /*25a40*/  @!P1 BRA `(.L_x_11854) ;  /* 0xfffffffc00f09947 */ /* 0x004fea000383ffff */
[----:B------:R-:W-:Y:S05]  /*25a50*/  BRA `(.L_x_11853) ;  /* 0xfffffed000dc7947 */ /* 0x000fea000383ffff */
.L_x_11867:
[----:B--2---:R2:W3:Y:S02]  /*25a60*/  SYNCS.PHASECHK.TRANS64.TRYWAIT P1, [R211+URZ+0x22850], R212 ;  /* 0x022850d4d30075a7 */ /* 0x0044e4000802017f */
[----:B---3--:R-:W-:Y:S05]  /*25a70*/  @!P1 NANOSLEEP.SYNCS 0x989680 ;  /* 0x009896800000995d */ /* 0x008fea0003900000 */
[----:B------:R-:W3:Y:S02]  /*25a80*/  @!P1 SYNCS.PHASECHK.TRANS64 P1, [R211+URZ+0x22850], R212 ;  /* 0x022850d4d30095a7 */ /* 0x000ee4000802007f */
[----:B---3--:R-:W-:Y:S05]  /*25a90*/  @!P1 BRA `(.L_x_11867) ;  /* 0xfffffffc00f09947 */ /* 0x008fea000383ffff */
[----:B------:R-:W-:Y:S05]  /*25aa0*/  BRA `(.L_x_11866) ;  /* 0xffffff0400647947 */ /* 0x000fea000383ffff */
.L_x_11873:
[----:B------:R-:W-:Y:S02]  /*25ab0*/  IMAD.MOV.U32 R13, RZ, RZ, R21 ;  /* 0x000000ffff0d7224 */ /* 0x000fe400078e0015 */
[----:B------:R-:W-:Y:S02]  /*25ac0*/  IMAD.MOV.U32 R12, RZ, RZ, RZ ;  /* 0x000000ffff0c7224 */ /* 0x000fe400078e00ff */
[----:B------:R-:W-:Y:S02]  /*25ad0*/  IMAD.MOV.U32 R11, RZ, RZ, 0x181f ;  /* 0x0000181fff0b7424 */ /* 0x000fe400078e00ff */
[----:B------:R-:W-:-:S07]  /*25ae0*/  IMAD.MOV.U32 R15, RZ, RZ, -0x1 ;  /* 0xffffffffff0f7424 */ /* 0x000fce00078e00ff */
[----:B0----5:R-:W-:Y:S05]  /*25af0*/  WARPSYNC.COLLECTIVE R15, `(.L_x_12113) ;  /* 0x000000000f087348 */ /* 0x021fea0003c00000 */
[----:B------:R1:W2:Y:S02]  /*25b00*/  SHFL.IDX P6, R14, R13, R12, R11 ;  /* 0x0000000c0d0e7389 */ /* 0x0002a400000c000b */
[----:B012--5:R-:W-:Y:S01]  /*25b10*/  ENDCOLLECTIVE ;  /* 0x000000000000791b */ /* 0x027fe20003800000 */
.L_x_12113:
[----:B------:R-:W-:Y:S02]  /*25b20*/  IMAD.MOV.U32 R13, RZ, RZ, R20 ;  /* 0x000000ffff0d7224 */ /* 0x000fe400078e0014 */
[----:B------:R-:W-:-:S07]  /*25b30*/  IMAD.MOV.U32 R3, RZ, RZ, R14 ;  /* 0x000000ffff037224 */ /* 0x000fce00078e000e */
[----:B------:R-:W-:Y:S05]  /*25b40*/  WARPSYNC.COLLECTIVE R15, `(.L_x_12114) ;  /* 0x000000000f087348 */ /* 0x000fea0003c00000 */
[----:B------:R0:W1:Y:S02]  /*25b50*/  SHFL.IDX P6, R14, R13, R12, R11 ;  /* 0x0000000c0d0e7389 */ /* 0x00006400000c000b */
[----:B01----:R-:W-:Y:S01]  /*25b60*/  ENDCOLLECTIVE ;  /* 0x000000000000791b */ /* 0x003fe20003800000 */
.L_x_12114:
[----:B------:R-:W-:Y:S05]  /*25b70*/  BRA `(.L_x_12115) ;  /* 0xffffff2c00747947 */ /* 0x000fea000383ffff */
.L_x_11876:
        /* <DEDUP_REMOVED lines=8> */
.L_x_12117:
[----:B------:R-:W-:Y:S05]  /*25c00*/  BSYNC B1 ;  /* 0x0000000000017941 */ /* 0x000fea0003800000 */
.L_x_12116:
        /* <DEDUP_REMOVED lines=8> */
.L_x_12118:
[----:B------:R-:W-:Y:S05]  /*25c90*/  BRA `(.L_x_12119) ;  /* 0xffffff2c00b07947 */ /* 0x000fea000383ffff */
.L_x_11879:
        /* <DEDUP_REMOVED lines=8> */
.L_x_12121:
[----:B------:R-:W-:Y:S05]  /*25d20*/  BSYNC B1 ;  /* 0x0000000000017941 */ /* 0x000fea0003800000 */
.L_x_12120:
        /* <DEDUP_REMOVED lines=8> */
.L_x_12122:
[----:B------:R-:W-:Y:S05]  /*25db0*/  BRA `(.L_x_12123) ;  /* 0xffffff2c00dc7947 */ /* 0x000fea000383ffff */
.L_x_11882:
[----:B------:R-:W-:Y:S01]  /*25dc0*/  BSSY B1, `(.L_x_12124) ;  /* 0x0000008000017945 */ /* 0x000fe20003800000 */
[----:B------:R-:W-:Y:S02]  /*25dd0*/  IMAD.MOV.U32 R13, RZ, RZ, R21 ;  /* 0x000000ffff0d7224 */ /* 0x000fe400078e0015 */
[----:B------:R-:W-:Y:S02]  /*25de0*/  IMAD.MOV.U32 R12, RZ, RZ, 0x3 ;  /* 0x00000003ff0c7424 */ /* 0x000fe400078e00ff */
[----:B------:R-:W-:Y:S02]  /*25df0*/  IMAD.MOV.U32 R11, RZ, RZ, 0x181f ;  /* 0x0000181fff0b7424 */ /* 0x000fe400078e00ff */
[----:B----4-:R-:W-:-:S07]  /*25e00*/  IMAD.MOV.U32 R15, RZ, RZ, -0x1 ;  /* 0xffffffffff0f7424 */ /* 0x010fce00078e00ff */
[----:B0123--:R-:W-:Y:S05]  /*25e10*/  WARPSYNC.COLLECTIVE R15, `(.L_x_12125) ;  /* 0x000000000f087348 */ /* 0x00ffea0003c00000 */
[----:B--2---:R2:W4:Y:S02]  /*25e20*/  SHFL.IDX P6, R14, R13, R12, R11 ;  /* 0x0000000c0d0e7389 */ /* 0x00452400000c000b */
[----:B01234-:R-:W-:Y:S01]  /*25e30*/  ENDCOLLECTIVE ;  /* 0x000000000000791b */ /* 0x01ffe20003800000 */
.L_x_12125:
[----:B------:R-:W-:Y:S05]  /*25e40*/  BSYNC B1 ;  /* 0x0000000000017941 */ /* 0x000fea0003800000 */
.L_x_12124:
        /* <DEDUP_REMOVED lines=8> */
.L_x_12126:
[----:B------:R-:W-:Y:S05]  /*25ed0*/  BRA `(.L_x_12127) ;  /* 0xffffff3000087947 */ /* 0x000fea000383ffff */
.L_x_11884:
[----:B------:R-:W-:Y:S02]  /*25ee0*/  IMAD.MOV.U32 R13, RZ, RZ, R6 ;  /* 0x000000ffff0d7224 */ /* 0x000fe400078e0006 */
[----:B------:R-:W-:Y:S02]  /*25ef0*/  IMAD.MOV.U32 R12, RZ, RZ, RZ ;  /* 0x000000ffff0c7224 */ /* 0x000fe400078e00ff */
[----:B------:R-:W-:Y:S02]  /*25f00*/  IMAD.MOV.U32 R11, RZ, RZ, 0x1c1f ;  /* 0x00001c1fff0b7424 */ /* 0x000fe400078e00ff */
[----:B------:R-:W-:-:S07]  /*25f10*/  IMAD.MOV.U32 R15, RZ, RZ, -0x1 ;  /* 0xffffffffff0f7424 */ /* 0x000fce00078e00ff */
[----:B------:R-:W-:Y:S05]  /*25f20*/  WARPSYNC.COLLECTIVE R15, `(.L_x_12128) ;  /* 0x000000000f087348 */ /* 0x000fea0003c00000 */
[----:B------:R0:W1:Y:S02]  /*25f30*/  SHFL.IDX P6, R14, R13, R12, R11 ;  /* 0x0000000c0d0e7389 */ /* 0x00006400000c000b */
[----:B01----:R-:W-:Y:S01]  /*25f40*/  ENDCOLLECTIVE ;  /* 0x000000000000791b */ /* 0x003fe20003800000 */
.L_x_12128:
[----:B------:R-:W-:Y:S02]  /*25f50*/  IMAD.MOV.U32 R13, RZ, RZ, R3 ;  /* 0x000000ffff0d7224 */ /* 0x000fe400078e0003 */
[----:B------:R-:W-:-:S07]  /*25f60*/  IMAD.MOV.U32 R10, RZ, RZ, R14 ;  /* 0x000000ffff0a7224 */ /* 0x000fce00078e000e */
[----:B------:R-:W-:Y:S05]  /*25f70*/  WARPSYNC.COLLECTIVE R15, `(.L_x_12129) ;  /* 0x000000000f087348 */ /* 0x000fea0003c00000 */
[----:B------:R0:W1:Y:S02]  /*25f80*/  SHFL.IDX P6, R14, R13, R12, R11 ;  /* 0x0000000c0d0e7389 */ /* 0x00006400000c000b */
[----:B01----:R-:W-:Y:S01]  /*25f90*/  ENDCOLLECTIVE ;  /* 0x000000000000791b */ /* 0x003fe20003800000 */
.L_x_12129:
[----:B------:R-:W-:Y:S01]  /*25fa0*/  IMAD.MOV.U32 R11, RZ, RZ, R14 ;  /* 0x000000ffff0b7224 */ /* 0x000fe200078e000e */
[----:B------:R-:W-:Y:S06]  /*25fb0*/  BRA `(.L_x_12130) ;  /* 0xffffff3000ec7947 */ /* 0x000fec000383ffff */
.L_x_11887:
        /* <DEDUP_REMOVED lines=8> */
.L_x_12132:
[----:B------:R-:W-:Y:S05]  /*26040*/  BSYNC B1 ;  /* 0x0000000000017941 */ /* 0x000fea0003800000 */
.L_x_12131:
        /* <DEDUP_REMOVED lines=8> */
.L_x_12133:
[----:B------:R-:W-:Y:S05]  /*260d0*/  BRA `(.L_x_12134) ;  /* 0xffffff4000307947 */ /* 0x000fea000383ffff */
.L_x_11891:
[----:B------:R-:W-:Y:S02]  /*260e0*/  IMAD.MOV.U32 R13, RZ, RZ, R4 ;  /* 0x000000ffff0d7224 */ /* 0x000fe400078e0004 */
[----:B------:R-:W-:Y:S02]  /*260f0*/  IMAD.MOV.U32 R12, RZ, RZ, RZ ;  /* 0x000000ffff0c7224 */ /* 0x000fe400078e00ff */
[----:B------:R-:W-:Y:S02]  /*26100*/  IMAD.MOV.U32 R11, RZ, RZ, 0x181f ;  /* 0x0000181fff0b7424 */ /* 0x000fe400078e00ff */
[----:B------:R-:W-:-:S07]  /*26110*/  IMAD.MOV.U32 R15, RZ, RZ, -0x1 ;  /* 0xffffffffff0f7424 */ /* 0x000fce00078e00ff */
[----:B--23--:R-:W-:Y:S05]  /*26120*/  WARPSYNC.COLLECTIVE R15, `(.L_x_12135) ;  /* 0x000000000f087348 */ /* 0x00cfea0003c00000 */
[----:B------:R0:W1:Y:S02]  /*26130*/  SHFL.IDX P6, R14, R13, R12, R11 ;  /* 0x0000000c0d0e7389 */ /* 0x00006400000c000b */
[----:B0123--:R-:W-:Y:S01]  /*26140*/  ENDCOLLECTIVE ;  /* 0x000000000000791b */ /* 0x00ffe20003800000 */
.L_x_12135:
[----:B------:R-:W-:Y:S02]  /*26150*/  IMAD.MOV.U32 R13, RZ, RZ, R0 ;  /* 0x000000ffff0d7224 */ /* 0x000fe400078e0000 */
[----:B------:R-:W-:-:S07]  /*26160*/  IMAD.MOV.U32 R3, RZ, RZ, R14 ;  /* 0x000000ffff037224 */ /* 0x000fce00078e000e */
[----:B------:R-:W-:Y:S05]  /*26170*/  WARPSYNC.COLLECTIVE R15, `(.L_x_12136) ;  /* 0x000000000f087348 */ /* 0x000fea0003c00000 */
[----:B------:R0:W1:Y:S02]  /*26180*/  SHFL.IDX P6, R14, R13, R12, R11 ;  /* 0x0000000c0d0e7389 */ /* 0x00006400000c000b */
[----:B01----:R-:W-:Y:S01]  /*26190*/  ENDCOLLECTIVE ;  /* 0x000000000000791b */ /* 0x003fe20003800000 */
.L_x_12136:
[----:B------:R-:W-:Y:S05]  /*261a0*/  BRA `(.L_x_12137) ;  /* 0xffffff5400907947 */ /* 0x000fea000383ffff */
.L_x_11894:
[----:B------:R-:W-:Y:S01]  /*261b0*/  BSSY B1, `(.L_x_12138) ;  /* 0x0000008000017945 */ /* 0x000fe20003800000 */
[----:B-1----:R-:W-:Y:S02]  /*261c0*/  IMAD.MOV.U32 R13, RZ, RZ, R4 ;  /* 0x000000ffff0d7224 */ /* 0x002fe400078e0004 */
[----:B------:R-:W-:Y:S02]  /*261d0*/  IMAD.MOV.U32 R12, RZ, RZ, 0x1 ;  /* 0x00000001ff0c7424 */ /* 0x000fe400078e00ff */
[----:B------:R-:W-:Y:S02]  /*261e0*/  IMAD.MOV.U32 R11, RZ, RZ, 0x181f ;  /* 0x0000181fff0b7424 */ /* 0x000fe400078e00ff */
[----:B------:R-:W-:-:S07]  /*261f0*/  IMAD.MOV.U32 R15, RZ, RZ, -0x1 ;  /* 0xffffffffff0f7424 */ /* 0x000fce00078e00ff */
[----:B0-234-:R-:W-:Y:S05]  /*26200*/  WARPSYNC.COLLECTIVE R15, `(.L_x_12139) ;  /* 0x000000000f087348 */ /* 0x01dfea0003c00000 */
[----:B----4-:R1:W4:Y:S02]  /*26210*/  SHFL.IDX P6, R14, R13, R12, R11 ;  /* 0x0000000c0d0e7389 */ /* 0x01032400000c000b */
[----:B01234-:R-:W-:Y:S01]  /*26220*/  ENDCOLLECTIVE ;  /* 0x000000000000791b */ /* 0x01ffe20003800000 */
.L_x_12139:
[----:B------:R-:W-:Y:S05]  /*26230*/  BSYNC B1 ;  /* 0x0000000000017941 */ /* 0x000fea0003800000 */
.L_x_12138:
        /* <DEDUP_REMOVED lines=8> */
.L_x_12140:
[----:B------:R-:W-:Y:S05]  /*262c0*/  BRA `(.L_x_12141) ;  /* 0xffffff5400c07947 */ /* 0x000fea000383ffff */
.L_x_11897:
        /* <DEDUP_REMOVED lines=8> */
.L_x_12143:
[----:B------:R-:W-:Y:S05]  /*26350*/  BSYNC B1 ;  /* 0x0000000000017941 */ /* 0x000fea0003800000 */
.L_x_12142:
        /* <DEDUP_REMOVED lines=8> */
.L_x_12144:
[----:B------:R-:W-:Y:S05]  /*263e0*/  BRA `(.L_x_12145) ;  /* 0xffffff5400ec7947 */ /* 0x000fea000383ffff */
.L_x_11900:
        /* <DEDUP_REMOVED lines=8> */
.L_x_12147:
[----:B------:R-:W-:Y:S05]  /*26470*/  BSYNC B1 ;  /* 0x0000000000017941 */ /* 0x000fea0003800000 */
.L_x_12146:
        /* <DEDUP_REMOVED lines=8> */
.L_x_12148:
[----:B------:R-:W-:Y:S05]  /*26500*/  BRA `(.L_x_12149) ;  /* 0xffffff5800187947 */ /* 0x000fea000383ffff */
.L_x_11927:
[----:B------:R-:W1:Y:S01]  /*26510*/  S2R R11, SR_TID.X ;  /* 0x00000000000b7919 */ /* 0x000e620000002100 */
[----:B------:R-:W-:Y:S01]  /*26520*/  BSSY B1, `(.L_x_12150) ;  /* 0x000000a000017945 */ /* 0x000fe20003800000 */
[----:B------:R-:W-:Y:S02]  /*26530*/  IMAD.MOV.U32 R12, RZ, RZ, RZ ;  /* 0x000000ffff0c7224 */ /* 0x000fe400078e00ff */
[----:B0-----:R-:W-:Y:S01]  /*26540*/  IMAD.MOV.U32 R15, RZ, RZ, -0x1 ;  /* 0xffffffffff0f7424 */ /* 0x001fe200078e00ff */
[----:B-1----:R-:W-:-:S04]  /*26550*/  SHF.R.U32.HI R11, RZ, 0x5, R11 ;  /* 0x00000005ff0b7819 */ /* 0x002fc8000001160b */
[----:B------:R-:W-:-:S05]  /*26560*/  LOP3.LUT R11, R11, 0x3, RZ, 0xc0, !PT ;  /* 0x000000030b0b7812 */ /* 0x000fca00078ec0ff */
[----:B------:R-:W-:Y:S02]  /*26570*/  IMAD.MOV.U32 R13, RZ, RZ, R11 ;  /* 0x000000ffff0d7224 */ /* 0x000fe400078e000b */
[----:B------:R-:W-:-:S07]  /*26580*/  IMAD.MOV.U32 R11, RZ, RZ, 0x1f ;  /* 0x0000001fff0b7424 */ /* 0x000fce00078e00ff */
[----:B------:R-:W-:Y:S05]  /*26590*/  WARPSYNC.COLLECTIVE R15, `(.L_x_12151) ;  /* 0x000000000f087348 */ /* 0x000fea0003c00000 */
[----:B------:R0:W1:Y:S02]  /*265a0*/  SHFL.IDX P6, R14, R13, R12, R11 ;  /* 0x0000000c0d0e7389 */ /* 0x00006400000c000b */
[----:B01----:R-:W-:Y:S01]  /*265b0*/  ENDCOLLECTIVE ;  /* 0x000000000000791b */ /* 0x003fe20003800000 */
.L_x_12151:
[----:B------:R-:W-:Y:S05]  /*265c0*/  BSYNC B1 ;  /* 0x0000000000017941 */ /* 0x000fea0003800000 */
.L_x_12150:
[----:B------:R-:W-:Y:S05]  /*265d0*/  BRA `(.L_x_12152) ;  /* 0xffffff7800387947 */ /* 0x000fea000383ffff */
.L_x_11929:
[----:B------:R-:W-:Y:S01]  /*265e0*/  BSSY B1, `(.L_x_12153) ;  /* 0x0000006000017945 */ /* 0x000fe20003800000 */
[----:B0-----:R-:W-:-:S07]  /*265f0*/  IMAD.MOV.U32 R15, RZ, RZ, -0x1 ;  /* 0xffffffffff0f7424 */ /* 0x001fce00078e00ff */
[----:B-1----:R-:W-:Y:S05]  /*26600*/  WARPSYNC.COLLECTIVE R15, `(.L_x_12154) ;  /* 0x000000000f0c7348 */ /* 0x002fea0003c00000 */
[----:B------:R-:W-:Y:S02]  /*26610*/  ELECT P6, UR62, PT ;  /* 0x00000000003e782f */ /* 0x000fe400038c0000 */
[----:B------:R-:W-:Y:S01]  /*26620*/  MOV R14, UR62 ;  /* 0x0000003e000e7c02 */ /* 0x000fe20008000f00 */
[----:B-1----:R-:W-:Y:S10]  /*26630*/  ENDCOLLECTIVE ;  /* 0x000000000000791b */ /* 0x002ff40003800000 */
.L_x_12154:
[----:B------:R-:W-:Y:S05]  /*26640*/  BSYNC B1 ;  /* 0x0000000000017941 */ /* 0x000fea0003800000 */
.L_x_12153:
[----:B------:R-:W-:Y:S05]  /*26650*/  BRA `(.L_x_11928) ;  /* 0xffffff7800307947 */ /* 0x000fea000383ffff */
.L_x_11931:
[----:B-1----:R1:W2:Y:S02]  /*26660*/  SYNCS.PHASECHK.TRANS64.TRYWAIT P0, [R19+URZ+0x22820], R6 ;  /* 0x02282006130075a7 */ /* 0x0022a4000800017f */
[----:B--2---:R-:W-:Y:S05]  /*26670*/  @!P0 NANOSLEEP.SYNCS 0x989680 ;  /* 0x009896800000895d */ /* 0x004fea0003900000 */
[----:B------:R-:W2:Y:S02]  /*26680*/  @!P0 SYNCS.PHASECHK.TRANS64 P0, [R19+URZ+0x22820], R6 ;  /* 0x02282006130085a7 */ /* 0x000ea4000800007f */
[----:B--2---:R-:W-:Y:S05]  /*26690*/  @!P0 BRA `(.L_x_11931) ;  /* 0xfffffffc00f08947 */ /* 0x004fea000383ffff */
[----:B------:R-:W-:Y:S05]  /*266a0*/  BRA `(.L_x_12155) ;  /* 0xffffff7800407947 */ /* 0x000fea000383ffff */
.L_x_11935:
[----:B--2---:R2:W3:Y:S02]  /*266b0*/  SYNCS.PHASECHK.TRANS64.TRYWAIT P0, [R7+URZ+0x228a0], R10 ;  /* 0x0228a00a070075a7 */ /* 0x0044e4000800017f */
[----:B---3--:R-:W-:Y:S05]  /*266c0*/  @!P0 NANOSLEEP.SYNCS 0x989680 ;  /* 0x009896800000895d */ /* 0x008fea0003900000 */
[----:B------:R-:W3:Y:S02]  /*266d0*/  @!P0 SYNCS.PHASECHK.TRANS64 P0, [R7+URZ+0x228a0], R10 ;  /* 0x0228a00a070085a7 */ /* 0x000ee4000800007f */
[----:B---3--:R-:W-:Y:S05]  /*266e0*/  @!P0 BRA `(.L_x_11935) ;  /* 0xfffffffc00f08947 */ /* 0x008fea000383ffff */
[----:B------:R-:W-:Y:S05]  /*266f0*/  BRA `(.L_x_12156) ;  /* 0xffffff7800607947 */ /* 0x000fea000383ffff */
.L_x_11940:
[----:B-1----:R1:W3:Y:S02]  /*26700*/  SYNCS.PHASECHK.TRANS64.TRYWAIT P0, [R7+URZ+0x228c0], R10 ;  /* 0x0228c00a070075a7 */ /* 0x0022e4000800017f */
[----:B---3--:R-:W-:Y:S05]  /*26710*/  @!P0 NANOSLEEP.SYNCS 0x989680 ;  /* 0x009896800000895d */ /* 0x008fea0003900000 */
[----:B------:R-:W3:Y:S02]  /*26720*/  @!P0 SYNCS.PHASECHK.TRANS64 P0, [R7+URZ+0x228c0], R10 ;  /* 0x0228c00a070085a7 */ /* 0x000ee4000800007f */
[----:B---3--:R-:W-:Y:S05]  /*26730*/  @!P0 BRA `(.L_x_11940) ;  /* 0xfffffffc00f08947 */ /* 0x008fea000383ffff */
[----:B------:R-:W-:Y:S05]  /*26740*/  BRA `(.L_x_12157) ;  /* 0xffffff7800e07947 */ /* 0x000fea000383ffff */
.L_x_11950:
[----:B-1----:R1:W2:Y:S02]  /*26750*/  SYNCS.PHASECHK.TRANS64.TRYWAIT P1, [R6+URZ+0x228a0], R7 ;  /* 0x0228a007060075a7 */ /* 0x0022a4000802017f */
[----:B--2---:R-:W-:Y:S05]  /*26760*/  @!P1 NANOSLEEP.SYNCS 0x989680 ;  /* 0x009896800000995d */ /* 0x004fea0003900000 */
[----:B------:R-:W2:Y:S02]  /*26770*/  @!P1 SYNCS.PHASECHK.TRANS64 P1, [R6+URZ+0x228a0], R7 ;  /* 0x0228a007060095a7 */ /* 0x000ea4000802007f */
[----:B--2---:R-:W-:Y:S05]  /*26780*/  @!P1 BRA `(.L_x_11950) ;  /* 0xfffffffc00f09947 */ /* 0x004fea000383ffff */
[----:B------:R-:W-:Y:S05]  /*26790*/  BRA `(.L_x_12158) ;  /* 0xffffff8000707947 */ /* 0x000fea000383ffff */
.L_x_11955:
[----:B--2---:R2:W3:Y:S02]  /*267a0*/  SYNCS.PHASECHK.TRANS64.TRYWAIT P1, [R6+URZ+0x228c0], R7 ;  /* 0x0228c007060075a7 */ /* 0x0044e4000802017f */
[----:B---3--:R-:W-:Y:S05]  /*267b0*/  @!P1 NANOSLEEP.SYNCS 0x989680 ;  /* 0x009896800000995d */ /* 0x008fea0003900000 */
[----:B------:R-:W3:Y:S02]  /*267c0*/  @!P1 SYNCS.PHASECHK.TRANS64 P1, [R6+URZ+0x228c0], R7 ;  /* 0x0228c007060095a7 */ /* 0x000ee4000802007f */
[----:B---3--:R-:W-:Y:S05]  /*267d0*/  @!P1 BRA `(.L_x_11955) ;  /* 0xfffffffc00f09947 */ /* 0x008fea000383ffff */
[----:B------:R-:W-:Y:S05]  /*267e0*/  BRA `(.L_x_12159) ;  /* 0xffffff8000ec7947 */ /* 0x000fea000383ffff */
.L_x_11981:
        /* <DEDUP_REMOVED lines=11> */
.L_x_12161:
[----:B------:R-:W-:Y:S05]  /*268a0*/  BSYNC B0 ;  /* 0x0000000000007941 */ /* 0x000fea0003800000 */
.L_x_12160:
[----:B------:R-:W-:Y:S05]  /*268b0*/  BRA `(.L_x_12162) ;  /* 0xffffff9400807947 */ /* 0x000fea000383ffff */
.L_x_11983:
[----:B------:R-:W-:Y:S01]  /*268c0*/  BSSY B0, `(.L_x_12163) ;  /* 0x0000006000007945 */ /* 0x000fe20003800000 */
[----:B0-----:R-:W-:-:S07]  /*268d0*/  IMAD.MOV.U32 R15, RZ, RZ, -0x1 ;  /* 0xffffffffff0f7424 */ /* 0x001fce00078e00ff */
[----:B-12---:R-:W-:Y:S05]  /*268e0*/  WARPSYNC.COLLECTIVE R15, `(.L_x_12164) ;  /* 0x000000000f0c7348 */ /* 0x006fea0003c00000 */
[----:B------:R-:W-:Y:S02]  /*268f0*/  ELECT P6, UR62, PT ;  /* 0x00000000003e782f */ /* 0x000fe400038c0000 */
[----:B------:R-:W-:Y:S01]  /*26900*/  MOV R14, UR62 ;  /* 0x0000003e000e7c02 */ /* 0x000fe20008000f00 */
[----:B-12---:R-:W-:Y:S10]  /*26910*/  ENDCOLLECTIVE ;  /* 0x000000000000791b */ /* 0x006ff40003800000 */
.L_x_12164:
[----:B------:R-:W-:Y:S05]  /*26920*/  BSYNC B0 ;  /* 0x0000000000007941 */ /* 0x000fea0003800000 */
.L_x_12163:
[----:B------:R-:W-:Y:S05]  /*26930*/  BRA `(.L_x_12165) ;  /* 0xffffff9400847947 */ /* 0x000fea000383ffff */
.L_x_11985:
[----:B---3--:R3:W4:Y:S02]  /*26940*/  SYNCS.PHASECHK.TRANS64.TRYWAIT P0, [R0+URZ+0x22840], R2 ;  /* 0x02284002000075a7 */ /* 0x008724000800017f */
[----:B----4-:R-:W-:Y:S05]  /*26950*/  @!P0 NANOSLEEP.SYNCS 0x989680 ;  /* 0x009896800000895d */ /* 0x010fea0003900000 */
[----:B------:R-:W4:Y:S02]  /*26960*/  @!P0 SYNCS.PHASECHK.TRANS64 P0, [R0+URZ+0x22840], R2 ;  /* 0x02284002000085a7 */ /* 0x000f24000800007f */
[----:B----4-:R-:W-:Y:S05]  /*26970*/  @!P0 BRA `(.L_x_11985) ;  /* 0xfffffffc00f08947 */ /* 0x010fea000383ffff */
[----:B------:R-:W-:Y:S05]  /*26980*/  BRA `(.L_x_12166) ;  /* 0xffffff9400e87947 */ /* 0x000fea000383ffff */
.L_x_11989:
        /* <DEDUP_REMOVED lines=13> */
.L_x_12167:
[----:B------:R-:W-:Y:S02]  /*26a60*/  IMAD.MOV.U32 R13, RZ, RZ, R4 ;  /* 0x000000ffff0d7224 */ /* 0x000fe400078e0004 */
[----:B------:R-:W-:-:S07]  /*26a70*/  IMAD.MOV.U32 R6, RZ, RZ, R14 ;  /* 0x000000ffff067224 */ /* 0x000fce00078e000e */
[----:B------:R-:W-:Y:S05]  /*26a80*/  WARPSYNC.COLLECTIVE R15, `(.L_x_12168) ;  /* 0x000000000f087348 */ /* 0x000fea0003c00000 */
[----:B------:R0:W1:Y:S02]  /*26a90*/  SHFL.IDX P6, R14, R13, R12, R11 ;  /* 0x0000000c0d0e7389 */ /* 0x00006400000c000b */
[----:B01----:R-:W-:Y:S01]  /*26aa0*/  ENDCOLLECTIVE ;  /* 0x000000000000791b */ /* 0x003fe20003800000 */
.L_x_12168:
[----:B------:R-:W-:Y:S02]  /*26ab0*/  IMAD.MOV.U32 R13, RZ, RZ, R3 ;  /* 0x000000ffff0d7224 */ /* 0x000fe400078e0003 */
[----:B------:R-:W-:Y:S02]  /*26ac0*/  IMAD.MOV.U32 R12, RZ, RZ, 0x1 ;  /* 0x00000001ff0c7424 */ /* 0x000fe400078e00ff */
[----:B------:R-:W-:-:S07]  /*26ad0*/  IMAD.MOV.U32 R7, RZ, RZ, R14 ;  /* 0x000000ffff077224 */ /* 0x000fce00078e000e */
[----:B------:R-:W-:Y:S05]  /*26ae0*/  WARPSYNC.COLLECTIVE R15, `(.L_x_12169) ;  /* 0x000000000f087348 */ /* 0x000fea0003c00000 */
[----:B------:R0:W1:Y:S02]  /*26af0*/  SHFL.IDX P6, R14, R13, R12, R11 ;  /* 0x0000000c0d0e7389 */ /* 0x00006400000c000b */
[----:B01----:R-:W-:Y:S01]  /*26b00*/  ENDCOLLECTIVE ;  /* 0x000000000000791b */ /* 0x003fe20003800000 */
.L_x_12169:
        /* <DEDUP_REMOVED lines=15> */
.L_x_12170:
[----:B------:R-:W-:Y:S02]  /*26c00*/  IMAD.MOV.U32 R13, RZ, RZ, R3 ;  /* 0x000000ffff0d7224 */ /* 0x000fe400078e0003 */
[----:B------:R-:W-:Y:S02]  /*26c10*/  IMAD.MOV.U32 R12, RZ, RZ, 0x2 ;  /* 0x00000002ff0c7424 */ /* 0x000fe400078e00ff */
[----:B------:R-:W-:-:S07]  /*26c20*/  IMAD.MOV.U32 R5, RZ, RZ, R14 ;  /* 0x000000ffff057224 */ /* 0x000fce00078e000e */
[----:B------:R-:W-:Y:S05]  /*26c30*/  WARPSYNC.COLLECTIVE R15, `(.L_x_12171) ;  /* 0x000000000f087348 */ /* 0x000fea0003c00000 */
[----:B------:R0:W1:Y:S02]  /*26c40*/  SHFL.IDX P6, R14, R13, R12, R11 ;  /* 0x0000000c0d0e7389 */ /* 0x00006400000c000b */
[----:B01----:R-:W-:Y:S01]  /*26c50*/  ENDCOLLECTIVE ;  /* 0x000000000000791b */ /* 0x003fe20003800000 */
.L_x_12171:
        /* <DEDUP_REMOVED lines=15> */
.L_x_12172:
[----:B------:R-:W-:Y:S02]  /*26d50*/  IMAD.MOV.U32 R13, RZ, RZ, R3 ;  /* 0x000000ffff0d7224 */ /* 0x000fe400078e0003 */
[----:B------:R-:W-:Y:S02]  /*26d60*/  IMAD.MOV.U32 R12, RZ, RZ, 0x3 ;  /* 0x00000003ff0c7424 */ /* 0x000fe400078e00ff */
[----:B------:R-:W-:-:S07]  /*26d70*/  IMAD.MOV.U32 R5, RZ, RZ, R14 ;  /* 0x000000ffff057224 */ /* 0x000fce00078e000e */
[----:B------:R-:W-:Y:S05]  /*26d80*/  WARPSYNC.COLLECTIVE R15, `(.L_x_12173) ;  /* 0x000000000f087348 */ /* 0x000fea0003c00000 */
[----:B------:R0:W1:Y:S02]  /*26d90*/  SHFL.IDX P6, R14, R13, R12, R11 ;  /* 0x0000000c0d0e7389 */ /* 0x00006400000c000b */
[----:B01----:R-:W-:Y:S01]  /*26da0*/  ENDCOLLECTIVE ;  /* 0x000000000000791b */ /* 0x003fe20003800000 */
.L_x_12173:
        /* <DEDUP_REMOVED lines=15> */
.L_x_12174:
[----:B------:R-:W-:Y:S02]  /*26ea0*/  IMAD.MOV.U32 R13, RZ, RZ, R3 ;  /* 0x000000ffff0d7224 */ /* 0x000fe400078e0003 */
[----:B------:R-:W-:Y:S02]  /*26eb0*/  IMAD.MOV.U32 R12, RZ, RZ, 0x4 ;  /* 0x00000004ff0c7424 */ /* 0x000fe400078e00ff */
[----:B------:R-:W-:-:S07]  /*26ec0*/  IMAD.MOV.U32 R5, RZ, RZ, R14 ;  /* 0x000000ffff057224 */ /* 0x000fce00078e000e */
[----:B------:R-:W-:Y:S05]  /*26ed0*/  WARPSYNC.COLLECTIVE R15, `(.L_x_12175) ;  /* 0x000000000f087348 */ /* 0x000fea0003c00000 */
[----:B------:R0:W1:Y:S02]  /*26ee0*/  SHFL.IDX P6, R14, R13, R12, R11 ;  /* 0x0000000c0d0e7389 */ /* 0x00006400000c000b */
[----:B01----:R-:W-:Y:S01]  /*26ef0*/  ENDCOLLECTIVE ;  /* 0x000000000000791b */ /* 0x003fe20003800000 */
.L_x_12175:
        /* <DEDUP_REMOVED lines=15> */
.L_x_12176:
[----:B------:R-:W-:Y:S02]  /*26ff0*/  IMAD.MOV.U32 R13, RZ, RZ, R3 ;  /* 0x000000ffff0d7224 */ /* 0x000fe400078e0003 */
[----:B------:R-:W-:Y:S02]  /*27000*/  IMAD.MOV.U32 R12, RZ, RZ, 0x5 ;  /* 0x00000005ff0c7424 */ /* 0x000fe400078e00ff */
[----:B------:R-:W-:-:S07]  /*27010*/  IMAD.MOV.U32 R5, RZ, RZ, R14 ;  /* 0x000000ffff057224 */ /* 0x000fce00078e000e */
[----:B------:R-:W-:Y:S05]  /*27020*/  WARPSYNC.COLLECTIVE R15, `(.L_x_12177) ;  /* 0x000000000f087348 */ /* 0x000fea0003c00000 */
[----:B------:R0:W1:Y:S02]  /*27030*/  SHFL.IDX P6, R14, R13, R12, R11 ;  /* 0x0000000c0d0e7389 */ /* 0x00006400000c000b */
[----:B01----:R-:W-:Y:S01]  /*27040*/  ENDCOLLECTIVE ;  /* 0x000000000000791b */ /* 0x003fe20003800000 */
.L_x_12177:
        /* <DEDUP_REMOVED lines=15> */
.L_x_12178:
[----:B------:R-:W-:Y:S02]  /*27140*/  IMAD.MOV.U32 R13, RZ, RZ, R3 ;  /* 0x000000ffff0d7224 */ /* 0x000fe400078e0003 */
[----:B------:R-:W-:Y:S02]  /*27150*/  IMAD.MOV.U32 R12, RZ, RZ, 0x6 ;  /* 0x00000006ff0c7424 */ /* 0x000fe400078e00ff */
[----:B------:R-:W-:-:S07]  /*27160*/  IMAD.MOV.U32 R5, RZ, RZ, R14 ;  /* 0x000000ffff057224 */ /* 0x000fce00078e000e */
[----:B------:R-:W-:Y:S05]  /*27170*/  WARPSYNC.COLLECTIVE R15, `(.L_x_12179) ;  /* 0x000000000f087348 */ /* 0x000fea0003c00000 */
[----:B------:R0:W1:Y:S02]  /*27180*/  SHFL.IDX P6, R14, R13, R12, R11 ;  /* 0x0000000c0d0e7389 */ /* 0x00006400000c000b */
[----:B01----:R-:W-:Y:S01]  /*27190*/  ENDCOLLECTIVE ;  /* 0x000000000000791b */ /* 0x003fe20003800000 */
.L_x_12179:
        /* <DEDUP_REMOVED lines=13> */
.L_x_12180:
        /* <DEDUP_REMOVED lines=8> */
.L_x_12181:
        /* <DEDUP_REMOVED lines=13> */
.L_x_12182:
[----:B------:R-:W-:Y:S01]  /*273c0*/  IMAD.MOV.U32 R3, RZ, RZ, R14 ;  /* 0x000000ffff037224 */ /* 0x000fe200078e000e */
[----:B------:R-:W-:Y:S06]  /*273d0*/  BRA `(.L_x_12183) ;  /* 0xffffff9800687947 */ /* 0x000fec000383ffff */
.L_x_11992:
[----:B0-----:R0:W1:Y:S02]  /*273e0*/  SYNCS.PHASECHK.TRANS64.TRYWAIT P0, [R19+URZ+0x22820], R0 ;  /* 0x02282000130075a7 */ /* 0x001064000800017f */
[----:B-1----:R-:W-:Y:S05]  /*273f0*/  @!P0 NANOSLEEP.SYNCS 0x989680 ;  /* 0x009896800000895d */ /* 0x002fea0003900000 */
[----:B------:R-:W1:Y:S02]  /*27400*/  @!P0 SYNCS.PHASECHK.TRANS64 P0, [R19+URZ+0x22820], R0 ;  /* 0x02282000130085a7 */ /* 0x000e64000800007f */
[----:B-1----:R-:W-:Y:S05]  /*27410*/  @!P0 BRA `(.L_x_11992) ;  /* 0xfffffffc00f08947 */ /* 0x002fea000383ffff */
[----:B------:R-:W-:Y:S05]  /*27420*/  BRA `(.L_x_12184) ;  /* 0xffffff9800c47947 */ /* 0x000fea000383ffff */
.L_x_11996:
[----:B0-----:R0:W1:Y:S02]  /*27430*/  SYNCS.PHASECHK.TRANS64.TRYWAIT P0, [R2+URZ+0x22860], R0 ;  /* 0x02286000020075a7 */ /* 0x001064000800017f */
[----:B-1----:R-:W-:Y:S05]  /*27440*/  @!P0 NANOSLEEP.SYNCS 0x989680 ;  /* 0x009896800000895d */ /* 0x002fea0003900000 */
[----:B------:R-:W1:Y:S02]  /*27450*/  @!P0 SYNCS.PHASECHK.TRANS64 P0, [R2+URZ+0x22860], R0 ;  /* 0x02286000020085a7 */ /* 0x000e64000800007f */
[----:B-1----:R-:W-:Y:S05]  /*27460*/  @!P0 BRA `(.L_x_11996) ;  /* 0xfffffffc00f08947 */ /* 0x002fea000383ffff */
[----:B------:R-:W-:Y:S05]  /*27470*/  BRA `(.L_x_12185) ;  /* 0xffffff9800e87947 */ /* 0x000fea000383ffff */
.L_x_12011:
[----:B-1----:R1:W2:Y:S02]  /*27480*/  SYNCS.PHASECHK.TRANS64.TRYWAIT P0, [R2+URZ+0x22840], R6 ;  /* 0x02284006020075a7 */ /* 0x0022a4000800017f */
[----:B--2---:R-:W-:Y:S05]  /*27490*/  @!P0 NANOSLEEP.SYNCS 0x989680 ;  /* 0x009896800000895d */ /* 0x004fea0003900000 */
[----:B------:R-:W2:Y:S02]  /*274a0*/  @!P0 SYNCS.PHASECHK.TRANS64 P0, [R2+URZ+0x22840], R6 ;  /* 0x02284006020085a7 */ /* 0x000ea4000800007f */
[----:B--2---:R-:W-:Y:S05]  /*274b0*/  @!P0 BRA `(.L_x_12011) ;  /* 0xfffffffc00f08947 */ /* 0x004fea000383ffff */
[----:B------:R-:W-:Y:S05]  /*274c0*/  BRA `(.L_x_12186) ;  /* 0xffffffa400287947 */ /* 0x000fea000383ffff */
.L_x_12016:
[----:B0-----:R0:W2:Y:S02]  /*274d0*/  SYNCS.PHASECHK.TRANS64.TRYWAIT P0, [R2+URZ+0x22860], R6 ;  /* 0x02286006020075a7 */ /* 0x0010a4000800017f */
[----:B--2---:R-:W-:Y:S05]  /*274e0*/  @!P0 NANOSLEEP.SYNCS 0x989680 ;  /* 0x009896800000895d */ /* 0x004fea0003900000 */
[----:B------:R-:W2:Y:S02]  /*274f0*/  @!P0 SYNCS.PHASECHK.TRANS64 P0, [R2+URZ+0x22860], R6 ;  /* 0x02286006020085a7 */ /* 0x000ea4000800007f */
[----:B--2---:R-:W-:Y:S05]  /*27500*/  @!P0 BRA `(.L_x_12016) ;  /* 0xfffffffc00f08947 */ /* 0x004fea000383ffff */
[----:B------:R-:W-:Y:S05]  /*27510*/  BRA `(.L_x_12187) ;  /* 0xffffffa400a87947 */ /* 0x000fea000383ffff */
.L_x_12027:
[----:B-1----:R1:W2:Y:S02]  /*27520*/  SYNCS.PHASECHK.TRANS64.TRYWAIT P0, [R3+URZ+0x22840], R2 ;  /* 0x02284002030075a7 */ /* 0x0022a4000800017f */
[----:B--2---:R-:W-:Y:S05]  /*27530*/  @!P0 NANOSLEEP.SYNCS 0x989680 ;  /* 0x009896800000895d */ /* 0x004fea0003900000 */
[----:B------:R-:W2:Y:S02]  /*27540*/  @!P0 SYNCS.PHASECHK.TRANS64 P0, [R3+URZ+0x22840], R2 ;  /* 0x02284002030085a7 */ /* 0x000ea4000800007f */
[----:B--2---:R-:W-:Y:S05]  /*27550*/  @!P0 BRA `(.L_x_12027) ;  /* 0xfffffffc00f08947 */ /* 0x004fea000383ffff */
[----:B------:R-:W-:Y:S05]  /*27560*/  BRA `(.L_x_12188) ;  /* 0xffffffac00947947 */ /* 0x000fea000383ffff */
.L_x_12032:
[----:B0-----:R0:W2:Y:S02]  /*27570*/  SYNCS.PHASECHK.TRANS64.TRYWAIT P0, [R3+URZ+0x22860], R2 ;  /* 0x02286002030075a7 */ /* 0x0010a4000800017f */
[----:B--2---:R-:W-:Y:S05]  /*27580*/  @!P0 NANOSLEEP.SYNCS 0x989680 ;  /* 0x009896800000895d */ /* 0x004fea0003900000 */
[----:B------:R-:W2:Y:S02]  /*27590*/  @!P0 SYNCS.PHASECHK.TRANS64 P0, [R3+URZ+0x22860], R2 ;  /* 0x02286002030085a7 */ /* 0x000ea4000800007f */
[----:B--2---:R-:W-:Y:S05]  /*275a0*/  @!P0 BRA `(.L_x_12032) ;  /* 0xfffffffc00f08947 */ /* 0x004fea000383ffff */
[----:B------:R-:W-:Y:S05]  /*275b0*/  BRA `(.L_x_12189) ;  /* 0xffffffb000107947 */ /* 0x000fea000383ffff */
.L_x_12043:
[----:B-1----:R1:W2:Y:S02]  /*275c0*/  SYNCS.PHASECHK.TRANS64.TRYWAIT P0, [R3+URZ+0x22840], R2 ;  /* 0x02284002030075a7 */ /* 0x0022a4000800017f */
[----:B--2---:R-:W-:Y:S05]  /*275d0*/  @!P0 NANOSLEEP.SYNCS 0x989680 ;  /* 0x009896800000895d */ /* 0x004fea0003900000 */
[----:B------:R-:W2:Y:S02]  /*275e0*/  @!P0 SYNCS.PHASECHK.TRANS64 P0, [R3+URZ+0x22840], R2 ;  /* 0x02284002030085a7 */ /* 0x000ea4000800007f */
[----:B--2---:R-:W-:Y:S05]  /*275f0*/  @!P0 BRA `(.L_x_12043) ;  /* 0xfffffffc00f08947 */ /* 0x004fea000383ffff */
[----:B------:R-:W-:Y:S05]  /*27600*/  BRA `(.L_x_12190) ;  /* 0xffffffb400e07947 */ /* 0x000fea000383ffff */
.L_x_12048:
[----:B--2---:R2:W3:Y:S02]  /*27610*/  SYNCS.PHASECHK.TRANS64.TRYWAIT P0, [R3+URZ+0x22860], R2 ;  /* 0x02286002030075a7 */ /* 0x0044e4000800017f */
[----:B---3--:R-:W-:Y:S05]  /*27620*/  @!P0 NANOSLEEP.SYNCS 0x989680 ;  /* 0x009896800000895d */ /* 0x008fea0003900000 */
[----:B------:R-:W3:Y:S02]  /*27630*/  @!P0 SYNCS.PHASECHK.TRANS64 P0, [R3+URZ+0x22860], R2 ;  /* 0x02286002030085a7 */ /* 0x000ee4000800007f */
[----:B---3--:R-:W-:Y:S05]  /*27640*/  @!P0 BRA `(.L_x_12048) ;  /* 0xfffffffc00f08947 */ /* 0x008fea000383ffff */
[----:B------:R-:W-:Y:S05]  /*27650*/  BRA `(.L_x_12191) ;  /* 0xffffffb800607947 */ /* 0x000fea000383ffff */
.L_x_12060:
[----:B---34-:R-:W3:Y:S01]  /*27660*/  LDL R0, [R1] ;  /* 0x0000000001007983 */ /* 0x018ee20000100800 */
[----:B------:R-:W-:Y:S01]  /*27670*/  BSSY B0, `(.L_x_12192) ;  /* 0x0000008000007945 */ /* 0x000fe20003800000 */
[----:B------:R-:W-:Y:S02]  /*27680*/  IMAD.MOV.U32 R12, RZ, RZ, RZ ;  /* 0x000000ffff0c7224 */ /* 0x000fe400078e00ff */
[----:B------:R-:W-:Y:S02]  /*27690*/  IMAD.MOV.U32 R11, RZ, RZ, 0x1f ;  /* 0x0000001fff0b7424 */ /* 0x000fe400078e00ff */
[----:B0-----:R-:W-:Y:S02]  /*276a0*/  IMAD.MOV.U32 R15, RZ, RZ, -0x1 ;  /* 0xffffffffff0f7424 */ /* 0x001fe400078e00ff */
[----:B---3--:R-:W-:-:S07]  /*276b0*/  IMAD.MOV.U32 R13, RZ, RZ, R0 ;  /* 0x000000ffff0d7224 */ /* 0x008fce00078e0000 */
[----:B-12---:R-:W-:Y:S05]  /*276c0*/  WARPSYNC.COLLECTIVE R15, `(.L_x_12193) ;  /* 0x000000000f087348 */ /* 0x006fea0003c00000 */
[----:B------:R0:W3:Y:S02]  /*276d0*/  SHFL.IDX P6, R14, R13, R12, R11 ;  /* 0x0000000c0d0e7389 */ /* 0x0000e400000c000b */
[----:B0123--:R-:W-:Y:S01]  /*276e0*/  ENDCOLLECTIVE ;  /* 0x000000000000791b */ /* 0x00ffe20003800000 */
.L_x_12193:
[----:B------:R-:W-:Y:S05]  /*276f0*/  BSYNC B0 ;  /* 0x0000000000007941 */ /* 0x000fea0003800000 */
.L_x_12192:
        /* <DEDUP_REMOVED lines=9> */
.L_x_12194:
        /* <DEDUP_REMOVED lines=26> */
.L_x_12195:
        /* <DEDUP_REMOVED lines=8> */
.L_x_12196:
        /* <DEDUP_REMOVED lines=8> */
.L_x_12197:
        /* <DEDUP_REMOVED lines=8> */
.L_x_12198:
        /* <DEDUP_REMOVED lines=8> */
.L_x_12199:
        /* <DEDUP_REMOVED lines=9> */
.L_x_12200:
[----:B------:R-:W-:Y:S01]  /*27bc0*/  IMAD.MOV.U32 R9, RZ, RZ, R14 ;  /* 0x000000ffff097224 */ /* 0x000fe200078e000e */
[----:B------:R-:W-:Y:S06]  /*27bd0*/  BRA `(.L_x_12201) ;  /* 0xffffffbc00b07947 */ /* 0x000fec000383ffff */
.L_x_12063:
        /* <DEDUP_REMOVED lines=8> */
.L_x_12203:
[----:B------:R-:W-:Y:S05]  /*27c60*/  BSYNC B0 ;  /* 0x0000000000007941 */ /* 0x000fea0003800000 */
.L_x_12202:
        /* <DEDUP_REMOVED lines=10> */
.L_x_12204:
        /* <DEDUP_REMOVED lines=8> */
.L_x_12205:
        /* <DEDUP_REMOVED lines=8> */
.L_x_12206:
        /* <DEDUP_REMOVED lines=8> */
.L_x_12207:
        /* <DEDUP_REMOVED lines=9> */
.L_x_12208:
[----:B------:R-:W-:Y:S01]  /*27f20*/  IMAD.MOV.U32 R9, RZ, RZ, R14 ;  /* 0x000000ffff097224 */ /* 0x000fe200078e000e */
[----:B------:R-:W-:Y:S06]  /*27f30*/  BRA `(.L_x_12209) ;  /* 0xffffffbc00847947 */ /* 0x000fec000383ffff */
.L_x_12065:
[----:B------:R-:W-:Y:S01]  /*27f40*/  BSSY B0, `(.L_x_12210) ;  /* 0x0000006000007945 */ /* 0x000fe20003800000 */
[----:B------:R-:W-:Y:S01]  /*27f50*/  PLOP3.LUT P6, PT, P6, PT, PT, 0x8, 0x0 ;  /* 0x000000000000781c */ /* 0x000fe200037ce170 */
[----:B------:R-:W-:-:S12]  /*27f60*/  IMAD.MOV.U32 R15, RZ, RZ, -0x1 ;  /* 0xffffffffff0f7424 */ /* 0x000fd800078e00ff */
[----:B0-----:R-:W-:Y:S05]  /*27f70*/  WARPSYNC.COLLECTIVE R15, `(.L_x_12211) ;  /* 0x000000000f087348 */ /* 0x001fea0003c00000 */
[----:B------:R-:W-:Y:S01]  /*27f80*/  VOTE.ANY R14, PT, P6 ;  /* 0x00000000000e7806 */ /* 0x000fe200030e0100 */
[----:B0-----:R-:W-:Y:S06]  /*27f90*/  ENDCOLLECTIVE ;  /* 0x000000000000791b */ /* 0x001fec0003800000 */
.L_x_12211:
[----:B------:R-:W-:Y:S05]  /*27fa0*/  BSYNC B0 ;  /* 0x0000000000007941 */ /* 0x000fea0003800000 */
.L_x_12210:
        /* <DEDUP_REMOVED lines=10> */
.L_x_12212:
[----:B------:R-:W-:Y:S02]  /*28050*/  IMAD.MOV.U32 R13, RZ, RZ, R6 ;  /* 0x000000ffff0d7224 */ /* 0x000fe400078e0006 */
[----:B------:R-:W-:-:S07]  /*28060*/  IMAD.MOV.U32 R4, RZ, RZ, R14 ;  /* 0x000000ffff047224 */ /* 0x000fce00078e000e */
[----:B------:R-:W-:Y:S05]  /*28070*/  WARPSYNC.COLLECTIVE R15, `(.L_x_12213) ;  /* 0x000000000f087348 */ /* 0x000fea0003c00000 */
[----:B------:R0:W1:Y:S02]  /*28080*/  SHFL.IDX P6, R14, R13, R12, R11 ;  /* 0x0000000c0d0e7389 */ /* 0x00006400000c000b */
[----:B01----:R-:W-:Y:S01]  /*28090*/  ENDCOLLECTIVE ;  /* 0x000000000000791b */ /* 0x003fe20003800000 */
.L_x_12213:
[----:B------:R-:W-:Y:S02]  /*280a0*/  IMAD.MOV.U32 R6, RZ, RZ, R14 ;  /* 0x000000ffff067224 */ /* 0x000fe400078e000e */
[----:B------:R-:W-:-:S05]  /*280b0*/  IMAD.IADD R10, R3, 0x1, R10 ;  /* 0x00000001030a7824 */ /* 0x000fca00078e020a */
[----:B------:R2:W-:Y:S01]  /*280c0*/  STL [R1+0xc], R10 ;  /* 0x00000c0a01007387 */ /* 0x0005e20000100800 */
[----:B------:R-:W-:Y:S05]  /*280d0*/  BRA `(.L_x_12214) ;  /* 0xffffffbc00647947 */ /* 0x000fea000383ffff */
.L_x_12067:
        /* <DEDUP_REMOVED lines=8> */
.L_x_12216:
[----:B------:R-:W-:Y:S05]  /*28160*/  BSYNC B0 ;  /* 0x0000000000007941 */ /* 0x000fea0003800000 */
.L_x_12215:
[----:B------:R-:W-:Y:S01]  /*28170*/  IMAD.MOV.U32 R8, RZ, RZ, R14 ;  /* 0x000000ffff087224 */ /* 0x000fe200078e000e */
[----:B------:R-:W-:Y:S06]  /*28180*/  BRA `(.L_x_12066) ;  /* 0xffffffbc00507947 */ /* 0x000fec000383ffff */
.L_x_12073:
[----:B0-----:R0:W1:Y:S02]  /*28190*/  SYNCS.PHASECHK.TRANS64.TRYWAIT P0, [R0+URZ+0x22820], R3 ;  /* 0x02282003000075a7 */ /* 0x001064000800017f */
[----:B-1----:R-:W-:Y:S05]  /*281a0*/  @!P0 NANOSLEEP.SYNCS 0x989680 ;  /* 0x009896800000895d */ /* 0x002fea0003900000 */
[----:B------:R-:W1:Y:S02]  /*281b0*/  @!P0 SYNCS.PHASECHK.TRANS64 P0, [R0+URZ+0x22820], R3 ;  /* 0x02282003000085a7 */ /* 0x000e64000800007f */
[----:B-1----:R-:W-:Y:S05]  /*281c0*/  @!P0 BRA `(.L_x_12073) ;  /* 0xfffffffc00f08947 */ /* 0x002fea000383ffff */
[----:B------:R-:W-:Y:S05]  /*281d0*/  BRA `(.L_x_12217) ;  /* 0xffffffc400ec7947 */ /* 0x000fea000383ffff */
.L_x_12074:
        /* <DEDUP_REMOVED lines=11> */
.L_x_12219:
[----:B------:R-:W-:Y:S05]  /*28290*/  BSYNC B0 ;  /* 0x0000000000007941 */ /* 0x000fea0003800000 */
.L_x_12218:
[----:B------:R-:W-:Y:S05]  /*282a0*/  BRA `(.L_x_12220) ;  /* 0xffffffc400d47947 */ /* 0x000fea000383ffff */
.L_x_12075:
[----:B------:R-:W-:Y:S01]  /*282b0*/  BSSY B0, `(.L_x_12221) ;  /* 0x0000006000007945 */ /* 0x000fe20003800000 */
[----:B------:R-:W-:-:S07]  /*282c0*/  IMAD.MOV.U32 R15, RZ, RZ, -0x1 ;  /* 0xffffffffff0f7424 */ /* 0x000fce00078e00ff */
[----:B01-3--:R-:W-:Y:S05]  /*282d0*/  WARPSYNC.COLLECTIVE R15, `(.L_x_12222) ;  /* 0x000000000f0c7348 */ /* 0x00bfea0003c00000 */
[----:B------:R-:W-:Y:S02]  /*282e0*/  ELECT P6, UR62, PT ;  /* 0x00000000003e782f */ /* 0x000fe400038c0000 */
[----:B------:R-:W-:Y:S01]  /*282f0*/  MOV R14, UR62 ;  /* 0x0000003e000e7c02 */ /* 0x000fe20008000f00 */
[----:B01-3--:R-:W-:Y:S10]  /*28300*/  ENDCOLLECTIVE ;  /* 0x000000000000791b */ /* 0x00bff40003800000 */
.L_x_12222:
[----:B------:R-:W-:Y:S05]  /*28310*/  BSYNC B0 ;  /* 0x0000000000007941 */ /* 0x000fea0003800000 */
.L_x_12221:
[----:B------:R-:W-:Y:S05]  /*28320*/  BRA `(.L_x_12223) ;  /* 0xffffffc400c87947 */ /* 0x000fea000383ffff */
.L_x_12077:
[----:B0-----:R0:W1:Y:S02]  /*28330*/  SYNCS.PHASECHK.TRANS64.TRYWAIT P0, [R6+URZ], R5 ;  /* 0x00000005060075a7 */ /* 0x001064000800017f */
[----:B-1----:R-:W-:Y:S05]  /*28340*/  @!P0 NANOSLEEP.SYNCS 0x989680 ;  /* 0x009896800000895d */ /* 0x002fea0003900000 */
[----:B------:R-:W1:Y:S02]  /*28350*/  @!P0 SYNCS.PHASECHK.TRANS64 P0, [R6+URZ], R5 ;  /* 0x00000005060085a7 */ /* 0x000e64000800007f */
[----:B-1----:R-:W-:Y:S05]  /*28360*/  @!P0 BRA `(.L_x_12077) ;  /* 0xfffffffc00f08947 */ /* 0x002fea000383ffff */
[----:B------:R-:W-:Y:S05]  /*28370*/  BRA `(.L_x_12224) ;  /* 0xffffffc800047947 */ /* 0x000fea000383ffff */
.L_x_12078:
[----:B-1----:R1:W2:Y:S02]  /*28380*/  SYNCS.PHASECHK.TRANS64.TRYWAIT P0, [R7+URZ], R2 ;  /* 0x00000002070075a7 */ /* 0x0022a4000800017f */
[----:B--2---:R-:W-:Y:S05]  /*28390*/  @!P0 NANOSLEEP.SYNCS 0x989680 ;  /* 0x009896800000895d */ /* 0x004fea0003900000 */
[----:B------:R-:W2:Y:S02]  /*283a0*/  @!P0 SYNCS.PHASECHK.TRANS64 P0, [R7+URZ], R2 ;  /* 0x00000002070085a7 */ /* 0x000ea4000800007f */
[----:B--2---:R-:W-:Y:S05]  /*283b0*/  @!P0 BRA `(.L_x_12078) ;  /* 0xfffffffc00f08947 */ /* 0x004fea000383ffff */
[----:B------:R-:W-:Y:S05]  /*283c0*/  BRA `(.L_x_12225) ;  /* 0xffffffc400f87947 */ /* 0x000fea000383ffff */
.L_x_12080:
[----:B--2---:R2:W4:Y:S02]  /*283d0*/  SYNCS.PHASECHK.TRANS64.TRYWAIT P0, [R4+URZ], R5 ;  /* 0x00000005040075a7 */ /* 0x004524000800017f */
[----:B----4-:R-:W-:Y:S05]  /*283e0*/  @!P0 NANOSLEEP.SYNCS 0x989680 ;  /* 0x009896800000895d */ /* 0x010fea0003900000 */
[----:B------:R-:W4:Y:S02]  /*283f0*/  @!P0 SYNCS.PHASECHK.TRANS64 P0, [R4+URZ], R5 ;  /* 0x00000005040085a7 */ /* 0x000f24000800007f */
[----:B----4-:R-:W-:Y:S05]  /*28400*/  @!P0 BRA `(.L_x_12080) ;  /* 0xfffffffc00f08947 */ /* 0x010fea000383ffff */
[----:B------:R-:W-:Y:S05]  /*28410*/  BRA `(.L_x_12226) ;  /* 0xffffffc800007947 */ /* 0x000fea000383ffff */
.L_x_12227:
        /* <DEDUP_REMOVED lines=14> */
.L_x_15198:


//--------------------- .text._ZN7cutlass13device_kernelIN5flash11enable_sm90INS1_16FlashAttnFwdSm90INS1_25CollectiveMainloopFwdSm90ILi2EN4cute5tupleIJNS5_1CILi1EEES8_S8_EEENS6_IJNS7_ILi128EEENS7_ILi96EEENS7_ILi64EEEEEELi256ENS_6half_tEfNS_4arch4Sm90ELb0ELb1ELb1ELb1ELb0ELb0ELb1ELb1ELb0ELb1ELb1ELb0EEENS1_21CollectiveEpilogueFwdINS6_IJSA_NS7_ILi256EEESB_EEES9_SE_SG_Li256ELb1ELb1ELb1ELb0EEENS1_36VarlenDynamicPersistentTileSchedulerILi128ELi96ELi256ELi128ELb1ELb1ELb1ELb1ELb0ELb1EEEEEEEEEvNT_6ParamsE --------------------------
	.section	.text._ZN7cutlass13device_kernelIN5flash11enable_sm90INS1_16FlashAttnFwdSm90INS1_25CollectiveMainloopFwdSm90ILi2EN4cute5tupleIJNS5_1CILi1EEES8_S8_EEENS6_IJNS7_ILi128EEENS7_ILi96EEENS7_ILi64EEEEEELi256ENS_6half_tEfNS_4arch4Sm90ELb0ELb1ELb1ELb1ELb0ELb0ELb1ELb1ELb0ELb1ELb1ELb0EEENS1_21CollectiveEpilogueFwdINS6_IJSA_NS7_ILi256EEESB_EEES9_SE_SG_Li256ELb1ELb1ELb1ELb0EEENS1_36VarlenDynamicPersistentTileSchedulerILi128ELi96ELi256ELi128ELb1ELb1ELb1ELb1ELb0ELb1EEEEEEEEEvNT_6ParamsE,"ax",@progbits
	.align	128
.text._ZN7cutlass13device_kernelIN5flash11enable_sm90INS1_16FlashAttnFwdSm90INS1_25CollectiveMainloopFwdSm90ILi2EN4cute5tupleIJNS5_1CILi1EEES8_S8_EEENS6_IJNS7_ILi128EEENS7_ILi96EEENS7_ILi64EEEEEELi256ENS_6half_tEfNS_4arch4Sm90ELb0ELb1ELb1ELb1ELb0ELb0ELb1ELb1ELb0ELb1ELb1ELb0EEENS1_21CollectiveEpilogueFwdINS6_IJSA_NS7_ILi256EEESB_EEES9_SE_SG_Li256ELb1ELb1ELb1ELb0EEENS1_36VarlenDynamicPersistentTileSchedulerILi128ELi96ELi256ELi128ELb1ELb1ELb1ELb1ELb0ELb1EEEEEEEEEvNT_6ParamsE:
        .type           _ZN7cutlass13device_kernelIN5flash11enable_sm90INS1_16FlashAttnFwdSm90INS1_25CollectiveMainloopFwdSm90ILi2EN4cute5tupleIJNS5_1CILi1EEES8_S8_EEENS6_IJNS7_ILi128EEENS7_ILi96EEENS7_ILi64EEEEEELi256ENS_6half_tEfNS_4arch4Sm90ELb0ELb1ELb1ELb1ELb0ELb0ELb1ELb1ELb0ELb1ELb1ELb0EEENS1_21CollectiveEpilogueFwdINS6_IJSA_NS7_ILi256EEESB_EEES9_SE_SG_Li256ELb1ELb1ELb1ELb0EEENS1_36VarlenDynamicPersistentTileSchedulerILi128ELi96ELi256ELi128ELb1ELb1ELb1ELb1ELb0ELb1EEEEEEEEEvNT_6ParamsE,@function
        .size           _ZN7cutlass13device_kernelIN5flash11enable_sm90INS1_16FlashAttnFwdSm90INS1_25CollectiveMainloopFwdSm90ILi2EN4cute5tupleIJNS5_1CILi1EEES8_S8_EEENS6_IJNS7_ILi128EEENS7_ILi96EEENS7_ILi64EEEEEELi256ENS_6half_tEfNS_4arch4Sm90ELb0ELb1ELb1ELb1ELb0ELb0ELb1ELb1ELb0ELb1ELb1ELb0EEENS1_21CollectiveEpilogueFwdINS6_IJSA_NS7_ILi256EEESB_EEES9_SE_SG_Li256ELb1ELb1ELb1ELb0EEENS1_36VarlenDynamicPersistentTileSchedulerILi128ELi96ELi256ELi128ELb1ELb1ELb1ELb1ELb0ELb1EEEEEEEEEvNT_6ParamsE,(.L_x_15199 - _ZN7cutlass13device_kernelIN5flash11enable_sm90INS1_16FlashAttnFwdSm90INS1_25CollectiveMainloopFwdSm90ILi2EN4cute5tupleIJNS5_1CILi1EEES8_S8_EEENS6_IJNS7_ILi128EEENS7_ILi96EEENS7_ILi64EEEEEELi256ENS_6half_tEfNS_4arch4Sm90ELb0ELb1ELb1ELb1ELb0ELb0ELb1ELb1ELb0ELb1ELb1ELb0EEENS1_21CollectiveEpilogueFwdINS6_IJSA_NS7_ILi256EEESB_EEES9_SE_SG_Li256ELb1ELb1ELb1ELb0EEENS1_36VarlenDynamicPersistentTileSchedulerILi128ELi96ELi256ELi128ELb1ELb1ELb1ELb1ELb0ELb1EEEEEEEEEvNT_6ParamsE)
        .other          _ZN7cutlass13device_kernelIN5flash11enable_sm90INS1_16FlashAttnFwdSm90INS1_25CollectiveMainloopFwdSm90ILi2EN4cute5tupleIJNS5_1CILi1EEES8_S8_EEENS6_IJNS7_ILi128EEENS7_ILi96EEENS7_ILi64EEEEEELi256ENS_6half_tEfNS_4arch4Sm90ELb0ELb1ELb1ELb1ELb0ELb0ELb1ELb1ELb0ELb1ELb1ELb0EEENS1_21CollectiveEpilogueFwdINS6_IJSA_NS7_ILi256EEESB_EEES9_SE_SG_Li256ELb1ELb1ELb1ELb0EEENS1_36VarlenDynamicPersistentTileSchedulerILi128ELi96ELi256ELi128ELb1ELb1ELb1ELb1ELb0ELb1EEEEEEEEEvNT_6ParamsE,@"STO_CUDA_ENTRY STV_DEFAULT"
_ZN7cutlass13device_kernelIN5flash11enable_sm90INS1_16FlashAttnFwdSm90INS1_25CollectiveMainloopFwdSm90ILi2EN4cute5tupleIJNS5_1CILi1EEES8_S8_EEENS6_IJNS7_ILi128EEENS7_ILi96EEENS7_ILi64EEEEEELi256ENS_6half_tEfNS_4arch4Sm90ELb0ELb1ELb1ELb1ELb0ELb0ELb1ELb1ELb0ELb1ELb1ELb0EEENS1_21CollectiveEpilogueFwdINS6_IJSA_NS7_ILi256EEESB_EEES9_SE_SG_Li256ELb1ELb1ELb1ELb0EEENS1_36VarlenDynamicPersistentTileSchedulerILi128ELi96ELi256ELi128ELb1ELb1ELb1ELb1ELb0ELb1EEEEEEEEEvNT_6ParamsE:
        /* <DEDUP_REMOVED lines=22> */
.L_x_12229:
[----:B------:R-:W-:Y:S05]  /*0160*/  BSYNC B0 ;  /* 0x0000000000007941 */ /* 0x000fea0003800000 */
.L_x_12228:
        /* <DEDUP_REMOVED lines=43> */
.L_x_12230:
        /* <DEDUP_REMOVED lines=22> */
.L_x_12231:
        /* <DEDUP_REMOVED lines=18> */
.L_x_12232:
        /* <DEDUP_REMOVED lines=22> */
.L_x_12233:
        /* <DEDUP_REMOVED lines=22> */
.L_x_12234:
[----:B------:R-:W-:Y:S01]  /*0960*/  PLOP3.LUT P0, PT, PT, PT, UP0, 0x80, 0x0 ;  /* 0x000000000000781c */ /* 0x000fe20003f0f008 */
[----:B------:R-:W-:Y:S01]  /*0970*/  UMOV UR36, 0x1 ;  /* 0x0000000100247882 */ /* 0x000fe20000000000 */
[----:B------:R-:W-:Y:S01]  /*0980*/  NOP ;  /* 0x0000000000007918 */ /* 0x000fe20000000000 */
[----:B------:R-:W-:Y:S01]  /*0990*/  USEL UR36, UR36, 0x2, !UP0 ;  /* 0x0000000224247887 */ /* 0x000fe2000c000000 */
[----:B------:R-:W-:Y:S01]  /*09a0*/  ULDC.64 UR40, c[0x0][0x208] ;  /* 0x0000820000287ab9 */ /* 0x000fe20000000a00 */
[----:B0123--:R-:W-:Y:S08]  /*09b0*/  BAR.SYNC.DEFER_BLOCKING 0x0 ;  /* 0x0000000000007b1d */ /* 0x00fff00000010000 */
[----:B------:R-:W-:Y:S05]  /*09c0*/  @!P0 BRA `(.L_x_12235) ;  /* 0x0000024400d48947 */ /* 0x000fea0003800000 */
.L_x_12236:
        /* <DEDUP_REMOVED lines=8> */
[----:B------:R-:W-:Y:S01]  /*0a50*/  IADD3 R2, P1, R16, 0x218, RZ ;  /* 0x0000021810027810 */ /* 0x000fe20007f3e0ff */
[----:B------:R-:W-:Y:S04]  /*0a60*/  STL.64 [R1+0x218], RZ ;  /* 0x000218ff01007387 */ /* 0x000fe80000100a00 */
[----:B------:R-:W-:Y:S01]  /*0a70*/  IMAD.X R3, RZ, RZ, R17, P1 ;  /* 0x000000ffff037224 */ /* 0x000fe200008e0611 */
[----:B------:R-:W-:Y:S04]  /*0a80*/  STL [R1+0x220], RZ ;  /* 0x000220ff01007387 */ /* 0x000fe80000100800 */
[----:B------:R-:W-:Y:S04]  /*0a90*/  STL.64 [R1+0x4c0], R2 ;  /* 0x0004c00201007387 */ /* 0x000fe80000100a00 */
[----:B------:R-:W-:Y:S01]  /*0aa0*/  STL [R1+0x224], RZ ;  /* 0x000224ff01007387 */ /* 0x000fe20000100800 */
[----:B-1----:R-:W-:Y:S01]  /*0ab0*/  ULEA UR4, UR5, UR4, 0x18 ;  /* 0x0000000405047291 */ /* 0x002fe2000f8ec03f */
[----:B0-----:R-:W-:-:S04]  /*0ac0*/  SHF.R.U32.HI R0, RZ, 0x7, R0 ;  /* 0x00000007ff007819 */ /* 0x001fc80000011600 */
[----:B------:R-:W-:-:S13]  /*0ad0*/  ISETP.NE.AND P0, PT, R0, 0x1, PT ;  /* 0x000000010000780c */ /* 0x000fda0003f05270 */
[----:B------:R-:W-:Y:S08]  /*0ae0*/  @!P0 BAR.ARV 0x9, 0x100 ;  /* 0x0244000000008b1d */ /* 0x000ff00000002000 */
[----:B------:R-:W-:Y:S01]  /*0af0*/  BAR.SYNC.DEFER_BLOCKING 0x5, 0x180 ;  /* 0x0146000000007b1d */ /* 0x000fe20000010000 */
[----:B------:R-:W-:-:S05]  /*0b00*/  IADD3 R0, P2, R16, 0x224, RZ ;  /* 0x0000022410007810 */ /* 0x000fca0007f5e0ff */
[----:B------:R0:W-:Y:S02]  /*0b10*/  STL [R1+0x4d0], R0 ;  /* 0x0004d00001007387 */ /* 0x0001e40000100800 */
[----:B0-----:R-:W-:-:S05]  /*0b20*/  IMAD.X R0, RZ, RZ, R17, P2 ;  /* 0x000000ffff007224 */ /* 0x001fca00010e0611 */
[----:B------:R-:W-:Y:S04]  /*0b30*/  STL [R1+0x4cc], R0 ;  /* 0x0004cc0001007387 */ /* 0x000fe80000100800 */
[----:B------:R-:W0:Y:S01]  /*0b40*/  LDS.128 R12, [UR4+0x324d0] ;  /* 0x0324d004ff0c7984 */ /* 0x000e220008000c00 */
[----:B------:R-:W-:Y:S01]  /*0b50*/  ULDC UR4, c[0x0][0xd3c] ;  /* 0x00034f0000047ab9 */ /* 0x000fe20000000800 */
[----:B------:R-:W-:Y:S06]  /*0b60*/  BAR.ARV 0x4, 0x180 ;  /* 0x0106000000007b1d */ /* 0x000fec0000002000 */
[----:B0-----:R-:W-:-:S13]  /*0b70*/  ISETP.GE.AND P0, PT, R15, UR4, PT ;  /* 0x000000040f007c0c */ /* 0x001fda000bf06270 */
[----:B------:R-:W-:Y:S05]  /*0b80*/  @P0 EXIT ;  /* 0x000000000000094d */ /* 0x000fea0003800000 */
[----:B------:R-:W0:Y:S01]  /*0b90*/  S2R R0, SR_TID.X ;  /* 0x0000000000007919 */ /* 0x000e220000002100 */
[----:B------:R-:W-:Y:S02]  /*0ba0*/  R2UR UR5, R13 ;  /* 0x000000000d0572ca */ /* 0x000fe400000e0000 */
[----:B------:R-:W-:Y:S02]  /*0bb0*/  R2UR UR7, R14 ;  /* 0x000000000e0772ca */ /* 0x000fe400000e0000 */
[----:B------:R-:W-:Y:S01]  /*0bc0*/  R2UR UR6, R15 ;  /* 0x000000000f0672ca */ /* 0x000fe200000e0000 */
[----:B0-----:R-:W-:-:S05]  /*0bd0*/  VIADD R216, R0, 0xffffff80 ;  /* 0xffffff8000d87836 */ /* 0x001fca0000000000 */
[----:B------:R-:W-:-:S04]  /*0be0*/  SHF.R.S32.HI R3, RZ, 0x1f, R216 ;  /* 0x0000001fff037819 */ /* 0x000fc800000114d8 */
[CC--:B------:R-:W-:Y:S02]  /*0bf0*/  LEA.HI R0, R3.reuse, R216.reuse, RZ, 0x7 ;  /* 0x000000d803007211 */ /* 0x0c0fe400078f38ff */
[----:B------:R-:W-:Y:S02]  /*0c00*/  LEA.HI R4, R3, R216, RZ, 0x5 ;  /* 0x000000d803047211 */ /* 0x000fe400078f28ff */
[----:B------:R-:W-:-:S03]  /*0c10*/  LOP3.LUT R5, R0, 0xffffff80, RZ, 0xc0, !PT ;  /* 0xffffff8000057812 */ /* 0x000fc600078ec0ff */
[----:B------:R-:W-:Y:S02]  /*0c20*/  IMAD.SHL.U32 R6, R4, 0x20, RZ ;  /* 0x0000002004067824 */ /* 0x000fe400078e00ff */
[----:B------:R-:W-:Y:S01]  /*0c30*/  IMAD.IADD R11, R216, 0x1, -R5 ;  /* 0x00000001d80b7824 */ /* 0x000fe200078e0a05 */
[----:B------:R-:W-:Y:S02]  /*0c40*/  LEA.HI R5, R3, R216, RZ, 0x4 ;  /* 0x000000d803057211 */ /* 0x000fe400078f20ff */
[----:B------:R-:W-:Y:S02]  /*0c50*/  LOP3.LUT R10, R6, 0xfffffc00, RZ, 0xc0, !PT ;  /* 0xfffffc00060a7812 */ /* 0x000fe400078ec0ff */
[----:B------:R-:W-:Y:S01]  /*0c60*/  SHF.R.S32.HI R8, RZ, 0x4, R5 ;  /* 0x00000004ff087819 */ /* 0x000fe20000011405 */
[----:B------:R-:W-:Y:S01]  /*0c70*/  STL [R1+0x4c8], R11 ;  /* 0x0004c80b01007387 */ /* 0x000fe20000100800 */
[----:B------:R-:W-:Y:S02]  /*0c80*/  SHF.R.S32.HI R2, RZ, 0x1f, R11 ;  /* 0x0000001fff027819 */ /* 0x000fe4000001140b */
[----:B------:R-:W-:-:S02]  /*0c90*/  LEA.HI R9, R5, R8, RZ, 0x1 ;  /* 0x0000000805097211 */ /* 0x000fc400078f08ff */
[----:B------:R-:W-:Y:S02]  /*0ca0*/  LEA.HI R4, R2, R11, RZ, 0x2 ;  /* 0x0000000b02047211 */ /* 0x000fe400078f10ff */
[----:B------:R-:W-:Y:S02]  /*0cb0*/  LOP3.LUT R9, R9, 0x1ffffffe, RZ, 0xc0, !PT ;  /* 0x1ffffffe09097812 */ /* 0x000fe400078ec0ff */
[----:B------:R-:W-:Y:S02]  /*0cc0*/  LOP3.LUT R7, R5, 0x3fffff0, RZ, 0xc0, !PT ;  /* 0x03fffff005077812 */ /* 0x000fe400078ec0ff */
[--C-:B------:R-:W-:Y:S01]  /*0cd0*/  SHF.R.S32.HI R5, RZ, 0x2, R4.reuse ;  /* 0x00000002ff057819 */ /* 0x100fe20000011404 */
[----:B------:R-:W-:Y:S01]  /*0ce0*/  IMAD.IADD R9, R8, 0x1, -R9 ;  /* 0x0000000108097824 */ /* 0x000fe200078e0a09 */
[----:B------:R-:W-:Y:S01]  /*0cf0*/  SHF.R.S32.HI R6, RZ, 0x1f, R4 ;  /* 0x0000001fff067819 */ /* 0x000fe20000011404 */
[----:B------:R-:W-:Y:S01]  /*0d00*/  IMAD.IADD R7, R216, 0x1, -R7 ;  /* 0x00000001d8077824 */ /* 0x000fe200078e0a07 */
[----:B------:R-:W-:-:S02]  /*0d10*/  SHF.R.S32.HI R8, RZ, 0x7, R0 ;  /* 0x00000007ff087819 */ /* 0x000fc40000011400 */
[----:B------:R-:W-:Y:S01]  /*0d20*/  LEA.HI R6, R6, R5, RZ, 0x3 ;  /* 0x0000000506067211 */ /* 0x000fe200078f18ff */
[----:B------:R-:W-:Y:S01]  /*0d30*/  IMAD R10, R7, 0x40, R10 ;  /* 0x00000040070a7824 */ /* 0x000fe200078e020a */
[----:B------:R-:W-:Y:S01]  /*0d40*/  LOP3.LUT R4, R4, 0x7ffffffc, RZ, 0xc0, !PT ;  /* 0x7ffffffc04047812 */ /* 0x000fe200078ec0ff */
[----:B------:R-:W-:Y:S01]  /*0d50*/  STL [R1+0x4d4], R8 ;  /* 0x0004d40801007387 */ /* 0x000fe20000100800 */
[----:B------:R-:W-:Y:S01]  /*0d60*/  LOP3.LUT R6, R6, 0xfffffff8, RZ, 0xc0, !PT ;  /* 0xfffffff806067812 */ /* 0x000fe200078ec0ff */
[----:B------:R-:W-:Y:S01]  /*0d70*/  IMAD R9, R9, 0x8, R10 ;  /* 0x0000000809097824 */ /* 0x000fe200078e020a */
[----:B------:R-:W-:Y:S01]  /*0d80*/  LEA.HI R2, R2, R11, RZ, 0x5 ;  /* 0x0000000b02027211 */ /* 0x000fe200078f28ff */
[----:B------:R-:W-:Y:S01]  /*0d90*/  IMAD.IADD R4, R11, 0x1, -R4 ;  /* 0x000000010b047824 */ /* 0x000fe200078e0a04 */
[----:B------:R-:W-:Y:S01]  /*0da0*/  LEA.HI R0, R0, R8, RZ, 0x1 ;  /* 0x0000000800007211 */ /* 0x000fe200078f08ff */
[----:B------:R-:W-:Y:S01]  /*0db0*/  IMAD.IADD R5, R5, 0x1, -R6 ;  /* 0x0000000105057824 */ /* 0x000fe200078e0a06 */
[----:B------:R-:W-:Y:S01]  /*0dc0*/  SHF.R.S32.HI R2, RZ, 0x5, R2 ;  /* 0x00000005ff027819 */ /* 0x000fe20000011402 */
[----:B------:R-:W-:Y:S01]  /*0dd0*/  IMAD.SHL.U32 R179, R4, 0x2, RZ ;  /* 0x0000000204b37824 */ /* 0x000fe200078e00ff */
[----:B------:R-:W-:Y:S01]  /*0de0*/  LOP3.LUT R0, R0, 0x3fffffe, RZ, 0xc0, !PT ;  /* 0x03fffffe00007812 */ /* 0x000fe200078ec0ff */
[----:B------:R-:W-:Y:S01]  /*0df0*/  STL [R1+0x4dc], R9 ;  /* 0x0004dc0901007387 */ /* 0x000fe20000100800 */
[CC--:B------:R-:W-:Y:S01]  /*0e00*/  LEA.HI R7, R3.reuse, R216.reuse, RZ, 0x2 ;  /* 0x000000d803077211 */ /* 0x0c0fe200078f10ff */
[----:B------:R-:W-:Y:S01]  /*0e10*/  IMAD R5, R2, 0x10, R5 ;  /* 0x0000001002057824 */ /* 0x000fe200078e0205 */
[----:B------:R-:W-:Y:S01]  /*0e20*/  LEA.HI R3, R3, R216, RZ, 0x3 ;  /* 0x000000d803037211 */ /* 0x000fe200078f18ff */
[----:B------:R-:W-:Y:S01]  /*0e30*/  IMAD.IADD R0, R8, 0x1, -R0 ;  /* 0x0000000108007824 */ /* 0x000fe200078e0a00 */
[----:B------:R-:W-:Y:S01]  /*0e40*/  LOP3.LUT R7, R7, 0xfffffffc, RZ, 0xc0, !PT ;  /* 0xfffffffc07077812 */ /* 0x000fe200078ec0ff */
[----:B------:R-:W-:Y:S01]  /*0e50*/  VIADD R210, R179, 0x18 ;  /* 0x00000018b3d27836 */ /* 0x000fe20000000000 */
[----:B------:R-:W-:Y:S01]  /*0e60*/  LOP3.LUT R217, R3, 0xfffffff8, RZ, 0xc0, !PT ;  /* 0xfffffff803d97812 */ /* 0x000fe200078ec0ff */
[----:B------:R-:W-:Y:S01]  /*0e70*/  IMAD R178, R0, 0x40, R5 ;  /* 0x0000004000b27824 */ /* 0x000fe200078e0205 */
[----:B------:R-:W-:Y:S01]  /*0e80*/  SHF.R.S32.HI R215, RZ, 0x3, R3 ;  /* 0x00000003ffd77819 */ /* 0x000fe20000011403 */
[C---:B------:R-:W-:Y:S01]  /*0e90*/  VIADD R212, R179.reuse, 0x8 ;  /* 0x00000008b3d47836 */ /* 0x040fe20000000000 */
[----:B------:R-:W-:Y:S01]  /*0ea0*/  SHF.R.S32.HI R0, RZ, 0x1f, R210 ;  /* 0x0000001fff007819 */ /* 0x000fe200000114d2 */
[----:B------:R-:W-:-:S02]  /*0eb0*/  VIADD R211, R179, 0x10 ;  /* 0x00000010b3d37836 */ /* 0x000fc40000000000 */
[C---:B------:R-:W-:Y:S01]  /*0ec0*/  VIADD R207, R179.reuse, 0x30 ;  /* 0x00000030b3cf7836 */ /* 0x040fe20000000000 */
[----:B------:R-:W-:Y:S01]  /*0ed0*/  SHF.R.S32.HI R3, RZ, 0x1f, R212 ;  /* 0x0000001fff037819 */ /* 0x000fe200000114d4 */
[----:B------:R0:W-:Y:S01]  /*0ee0*/  STL [R1+0x4b4], R0 ;  /* 0x0004b40001007387 */ /* 0x0001e20000100800 */
[----:B------:R-:W-:Y:S01]  /*0ef0*/  SHF.R.S32.HI R2, RZ, 0x1f, R211 ;  /* 0x0000001fff027819 */ /* 0x000fe200000114d3 */
[C---:B------:R-:W-:Y:S02]  /*0f00*/  VIADD R209, R179.reuse, 0x20 ;  /* 0x00000020b3d17836 */ /* 0x040fe40000000000 */
[C---:B------:R-:W-:Y:S01]  /*0f10*/  VIADD R208, R179.reuse, 0x28 ;  /* 0x00000028b3d07836 */ /* 0x040fe20000000000 */
[----:B------:R1:W-:Y:S01]  /*0f20*/  STL [R1+0x4bc], R3 ;  /* 0x0004bc0301007387 */ /* 0x0003e20000100800 */
[C---:B------:R-:W-:Y:S02]  /*0f30*/  VIADD R204, R179.reuse, 0x48 ;  /* 0x00000048b3cc7836 */ /* 0x040fe40000000000 */
[C---:B------:R-:W-:Y:S01]  /*0f40*/  VIADD R206, R179.reuse, 0x38 ;  /* 0x00000038b3ce7836 */ /* 0x040fe20000000000 */
[----:B------:R2:W-:Y:S01]  /*0f50*/  STL [R1+0x4b8], R2 ;  /* 0x0004b80201007387 */ /* 0x0005e20000100800 */
[----:B0-----:R-:W-:Y:S01]  /*0f60*/  SHF.R.S32.HI R0, RZ, 0x1f, R207 ;  /* 0x0000001fff007819 */ /* 0x001fe200000114cf */
[----:B------:R-:W-:-:S02]  /*0f70*/  VIADD R205, R179, 0x40 ;  /* 0x00000040b3cd7836 */ /* 0x000fc40000000000 */
[C---:B------:R-:W-:Y:S02]  /*0f80*/  VIADD R201, R179.reuse, 0x60 ;  /* 0x00000060b3c97836 */ /* 0x040fe40000000000 */
[----:B------:R0:W-:Y:S01]  /*0f90*/  STL [R1+0x4a8], R0 ;  /* 0x0004a80001007387 */ /* 0x0001e20000100800 */
[----:B-1----:R-:W-:Y:S01]  /*0fa0*/  SHF.R.S32.HI R3, RZ, 0x1f, R209 ;  /* 0x0000001fff037819 */ /* 0x002fe200000114d1 */
[----:B------:R-:W-:Y:S01]  /*0fb0*/  IMAD.IADD R7, R216, 0x1, -R7 ;  /* 0x00000001d8077824 */ /* 0x000fe200078e0a07 */
[----:B--2---:R-:W-:Y:S01]  /*0fc0*/  SHF.R.S32.HI R2, RZ, 0x1f, R208 ;  /* 0x0000001fff027819 */ /* 0x004fe200000114d0 */
[C---:B------:R-:W-:Y:S02]  /*0fd0*/  VIADD R203, R179.reuse, 0x50 ;  /* 0x00000050b3cb7836 */ /* 0x040fe40000000000 */
[----:B------:R1:W-:Y:S01]  /*0fe0*/  STL [R1+0x4b0], R3 ;  /* 0x0004b00301007387 */ /* 0x0003e20000100800 */
[----:B------:R-:W-:Y:S01]  /*0ff0*/  VIADD R202, R179, 0x58 ;  /* 0x00000058b3ca7836 */ /* 0x000fe20000000000 */
[----:B------:R-:W-:Y:S01]  /*1000*/  LEA.HI R6, R7, R7, RZ, 0x1 ;  /* 0x0000000707067211 */ /* 0x000fe200078f08ff */
[C---:B------:R-:W-:Y:S01]  /*1010*/  VIADD R198, R179.reuse, 0x78 ;  /* 0x00000078b3c67836 */ /* 0x040fe20000000000 */
[----:B0-----:R-:W-:Y:S01]  /*1020*/  SHF.R.S32.HI R0, RZ, 0x1f, R204 ;  /* 0x0000001fff007819 */ /* 0x001fe200000114cc */
[----:B------:R0:W-:Y:S01]  /*1030*/  STL [R1+0x4ac], R2 ;  /* 0x0004ac0201007387 */ /* 0x0001e20000100800 */
[C---:B------:R-:W-:Y:S01]  /*1040*/  VIADD R200, R179.reuse, 0x68 ;  /* 0x00000068b3c87836 */ /* 0x040fe20000000000 */
[----:B------:R-:W-:Y:S01]  /*1050*/  LOP3.LUT R6, R6, 0x1ffffffe, RZ, 0xc0, !PT ;  /* 0x1ffffffe06067812 */ /* 0x000fe200078ec0ff */
[C---:B------:R-:W-:Y:S01]  /*1060*/  VIADD R199, R179.reuse, 0x70 ;  /* 0x00000070b3c77836 */ /* 0x040fe20000000000 */
[----:B------:R2:W-:Y:S01]  /*1070*/  STL [R1+0x49c], R0 ;  /* 0x00049c0001007387 */ /* 0x0005e20000100800 */
[----:B-1----:R-:W-:Y:S01]  /*1080*/  SHF.R.S32.HI R3, RZ, 0x1f, R206 ;  /* 0x0000001fff037819 */ /* 0x002fe200000114ce */
[----:B------:R-:W-:-:S02]  /*1090*/  VIADD R195, R179, 0x90 ;  /* 0x00000090b3c37836 */ /* 0x000fc40000000000 */
[C---:B------:R-:W-:Y:S01]  /*10a0*/  VIADD R197, R179.reuse, 0x80 ;  /* 0x00000080b3c57836 */ /* 0x040fe20000000000 */
[----:B0-----:R-:W-:Y:S01]  /*10b0*/  SHF.R.S32.HI R2, RZ, 0x1f, R205 ;  /* 0x0000001fff027819 */ /* 0x001fe200000114cd */
[----:B------:R0:W-:Y:S01]  /*10c0*/  STL [R1+0x4a4], R3 ;  /* 0x0004a40301007387 */ /* 0x0001e20000100800 */
[----:B------:R-:W-:Y:S01]  /*10d0*/  VIADD R196, R179, 0x88 ;  /* 0x00000088b3c47836 */ /* 0x000fe20000000000 */
[----:B--2---:R-:W-:Y:S02]  /*10e0*/  SHF.R.S32.HI R0, RZ, 0x1f, R201 ;  /* 0x0000001fff007819 */ /* 0x004fe400000114c9 */
[----:B------:R1:W-:Y:S01]  /*10f0*/  STL [R1+0x4a0], R2 ;  /* 0x0004a00201007387 */ /* 0x0003e20000100800 */
[----:B------:R-:W-:Y:S02]  /*1100*/  IMAD.IADD R7, R7, 0x1, -R6 ;  /* 0x0000000107077824 */ /* 0x000fe400078e0a06 */
[----:B------:R-:W-:Y:S01]  /*1110*/  IMAD.IADD R217, R216, 0x1, -R217 ;  /* 0x00000001d8d97824 */ /* 0x000fe200078e0ad9 */
[----:B------:R2:W-:Y:S01]  /*1120*/  STL [R1+0x48c], R0 ;  /* 0x00048c0001007387 */ /* 0x0005e20000100800 */
[----:B------:R-:W-:Y:S01]  /*1130*/  VIADD R194, R179, 0x98 ;  /* 0x00000098b3c27836 */ /* 0x000fe20000000000 */
[----:B0-----:R-:W-:Y:S01]  /*1140*/  SHF.R.S32.HI R3, RZ, 0x1f, R203 ;  /* 0x0000001fff037819 */ /* 0x001fe200000114cb */
[----:B------:R-:W-:-:S02]  /*1150*/  IMAD.SHL.U32 R22, R217, 0x8, RZ ;  /* 0x00000008d9167824 */ /* 0x000fc400078e00ff */
[C---:B------:R-:W-:Y:S01]  /*1160*/  VIADD R193, R179.reuse, 0xa0 ;  /* 0x000000a0b3c17836 */ /* 0x040fe20000000000 */
[----:B-1----:R-:W-:Y:S01]  /*1170*/  SHF.R.S32.HI R2, RZ, 0x1f, R202 ;  /* 0x0000001fff027819 */ /* 0x002fe200000114ca */
[----:B------:R0:W-:Y:S01]  /*1180*/  STL [R1+0x498], R3 ;  /* 0x0004980301007387 */ /* 0x0001e20000100800 */
[C---:B------:R-:W-:Y:S01]  /*1190*/  VIADD R176, R22.reuse, 0x40 ;  /* 0x0000004016b07836 */ /* 0x040fe20000000000 */
[----:B------:R-:W-:Y:S01]  /*11a0*/  SHF.R.S32.HI R183, RZ, 0x1f, R22 ;  /* 0x0000001fffb77819 */ /* 0x000fe20000011416 */
[C---:B------:R-:W-:Y:S01]  /*11b0*/  VIADD R23, R22.reuse, 0x80 ;  /* 0x0000008016177836 */ /* 0x040fe20000000000 */
[----:B--2---:R-:W-:Y:S01]  /*11c0*/  SHF.R.S32.HI R0, RZ, 0x1f, R198 ;  /* 0x0000001fff007819 */ /* 0x004fe200000114c6 */
[----:B------:R1:W-:Y:S01]  /*11d0*/  STL [R1+0x494], R2 ;  /* 0x0004940201007387 */ /* 0x0003e20000100800 */
[----:B------:R-:W-:Y:S01]  /*11e0*/  VIADD R177, R22, 0xc0 ;  /* 0x000000c016b17836 */ /* 0x000fe20000000000 */
        /* <DEDUP_REMOVED lines=26> */
[----:B------:R-:W-:Y:S01]  /*1390*/  VIADD R214, R179, 0xf0 ;  /* 0x000000f0b3d67836 */ /* 0x000fe20000000000 */
[----:B------:R-:W-:Y:S01]  /*13a0*/  SHF.R.S32.HI R233, RZ, 0x1f, R190 ;  /* 0x0000001fffe97819 */ /* 0x000fe200000114be */
[----:B--2---:R-:W-:Y:S01]  /*13b0*/  IMAD R0, R7, 0x8, R178 ;  /* 0x0000000807007824 */ /* 0x004fe200078e02b2 */
[----:B------:R-:W-:Y:S01]  /*13c0*/  SHF.R.S32.HI R232, RZ, 0x1f, R189 ;  /* 0x0000001fffe87819 */ /* 0x000fe200000114bd */
[----:B------:R0:W-:Y:S01]  /*13d0*/  STL [R1+0x478], R2 ;  /* 0x0004780201007387 */ /* 0x0001e20000100800 */
[----:B------:R-:W-:Y:S01]  /*13e0*/  VIADD R213, R179, 0xf8 ;  /* 0x000000f8b3d57836 */ /* 0x000fe20000000000 */
[----:B------:R-:W-:-:S02]  /*13f0*/  SHF.R.S32.HI R224, RZ, 0x1f, R188 ;  /* 0x0000001fffe07819 */ /* 0x000fc400000114bc */
[----:B------:R0:W-:Y:S01]  /*1400*/  STL [R1+0x4d8], R0 ;  /* 0x0004d80001007387 */ /* 0x0001e20000100800 */
[----:B------:R-:W-:Y:S02]  /*1410*/  SHF.R.S32.HI R223, RZ, 0x1f, R187 ;  /* 0x0000001fffdf7819 */ /* 0x000fe400000114bb */
[----:B------:R-:W-:Y:S02]  /*1420*/  SHF.R.S32.HI R222, RZ, 0x1f, R186 ;  /* 0x0000001fffde7819 */ /* 0x000fe400000114ba */
[----:B------:R-:W-:Y:S02]  /*1430*/  SHF.R.S32.HI R221, RZ, 0x1f, R185 ;  /* 0x0000001fffdd7819 */ /* 0x000fe400000114b9 */
[----:B------:R-:W-:Y:S02]  /*1440*/  SHF.R.S32.HI R220, RZ, 0x1f, R184 ;  /* 0x0000001fffdc7819 */ /* 0x000fe400000114b8 */
[----:B------:R-:W-:Y:S02]  /*1450*/  SHF.R.S32.HI R219, RZ, 0x1f, R214 ;  /* 0x0000001fffdb7819 */ /* 0x000fe400000114d6 */
[----:B0-----:R-:W-:-:S07]  /*1460*/  SHF.R.S32.HI R218, RZ, 0x1f, R213 ;  /* 0x0000001fffda7819 */ /* 0x001fce00000114d5 */
.L_x_12360:
        /* <DEDUP_REMOVED lines=13> */
[----:B01-34-:R-:W-:Y:S02]  /*1540*/  IMAD.U32 R2, RZ, RZ, UR8 ;  /* 0x00000008ff027e24 */ /* 0x01bfe4000f8e00ff */
[----:B------:R-:W-:Y:S01]  /*1550*/  IMAD.U32 R3, RZ, RZ, UR9 ;  /* 0x00000009ff037e24 */ /* 0x000fe2000f8e00ff */
[----:B------:R-:W-:-:S03]  /*1560*/  @UP1 UIMAD.WIDE UR8, UR6, 0x4, UR10 ;  /* 0x00000004060818a5 */ /* 0x000fc6000f8e020a */
[----:B------:R-:W-:Y:S01]  /*1570*/  ULDC.64 UR10, c[0x0][0xb18] ;  /* 0x0002c600000a7ab9 */ /* 0x000fe20000000a00 */
[----:B--2---:R-:W2:Y:S02]  /*1580*/  @P0 LDG.E R2, desc[UR40][R2.64] ;  /* 0x0000002802020981 */ /* 0x004ea4000c1e1900 */
        /* <DEDUP_REMOVED lines=15> */
[----:B------:R-:W-:Y:S02]  /*1680*/  UIMAD UR48, UR9, UR48, URZ ;  /* 0x00000030093072a4 */ /* 0x000fe4000f8e023f */
        /* <DEDUP_REMOVED lines=17> */
.L_x_12237:
        /* <DEDUP_REMOVED lines=9> */
.L_x_12238:
        /* <DEDUP_REMOVED lines=13> */
.L_x_12239:
[----:B------:R-:W0:Y:S01]  /*1900*/  S2R R0, SR_TID.X ;  /* 0x0000000000007919 */ /* 0x000e220000002100 */
[----:B------:R-:W-:Y:S01]  /*1910*/  MOV R72, 0x400 ;  /* 0x0000040000487802 */ /* 0x000fe20000000f00 */
[----:B------:R-:W1:Y:S01]  /*1920*/  LDC R18, c[0x0][0xa80] ;  /* 0x0002a000ff127b82 */ /* 0x000e620000000800 */
[----:B------:R-:W-:Y:S01]  /*1930*/  IMAD.MOV.U32 R2, RZ, RZ, 0x3000 ;  /* 0x00003000ff027424 */ /* 0x000fe200078e00ff */
[----:B------:R-:W2:Y:S01]  /*1940*/  S2R R7, SR_CgaCtaId ;  /* 0x0000000000077919 */ /* 0x000ea20000008800 */
[----:B------:R-:W-:Y:S01]  /*1950*/  IMAD.U32 R3, RZ, RZ, UR36 ;  /* 0x00000024ff037e24 */ /* 0x000fe2000f8e00ff */
[----:B------:R-:W-:Y:S01]  /*1960*/  UIADD3 UR48, -UR4, UR48, URZ ;  /* 0x0000003004307290 */ /* 0x000fe2000fffe13f */
[----:B------:R-:W-:Y:S01]  /*1970*/  IMAD.MOV.U32 R12, RZ, RZ, 0x1 ;  /* 0x00000001ff0c7424 */ /* 0x000fe200078e00ff */
[----:B------:R-:W3:Y:S01]  /*1980*/  S2R R5, SR_SWINHI ;  /* 0x0000000000057919 */ /* 0x000ee20000002f00 */
[----:B------:R-:W-:Y:S01]  /*1990*/  IMAD.MOV.U32 R13, RZ, RZ, RZ ;  /* 0x000000ffff0d7224 */ /* 0x000fe200078e00ff */
[----:B------:R-:W-:Y:S01]  /*19a0*/  ULDC UR4, c[0x0][0x448] ;  /* 0x0001120000047ab9 */ /* 0x000fe20000000800 */
[----:B------:R-:W-:Y:S01]  /*19b0*/  IMAD.MOV.U32 R9, RZ, RZ, 0x100 ;  /* 0x00000100ff097424 */ /* 0x000fe200078e00ff */
[----:B------:R-:W-:Y:S01]  /*19c0*/  STL.64 [R1+0x18], R2 ;  /* 0x0000180201007387 */ /* 0x000fe20000100a00 */
[----:B------:R-:W-:Y:S01]  /*19d0*/  IMAD.MOV.U32 R10, RZ, RZ, 0x1 ;  /* 0x00000001ff0a7424 */ /* 0x000fe200078e00ff */
[----:B------:R-:W-:Y:S01]  /*19e0*/  UISETP.NE.AND UP0, UPT, UR4, 0x1, UPT ;  /* 0x000000010400788c */ /* 0x000fe2000bf05270 */
[----:B------:R-:W-:Y:S01]  /*19f0*/  IMAD.MOV.U32 R11, RZ, RZ, RZ ;  /* 0x000000ffff0b7224 */ /* 0x000fe200078e00ff */
[----:B------:R4:W-:Y:S01]  /*1a00*/  STL.64 [R1+0x60], R12 ;  /* 0x0000600c01007387 */ /* 0x0009e20000100a00 */
[----:B------:R-:W-:Y:S01]  /*1a10*/  IMAD.MOV.U32 R4, RZ, RZ, 0xc000 ;  /* 0x0000c000ff047424 */ /* 0x000fe200078e00ff */
[----:B------:R-:W-:-:S02]  /*1a20*/  USHF.L.U32 UR39, UR5, 0x7, URZ ;  /* 0x0000000705277899 */ /* 0x000fc4000800063f */
[----:B------:R-:W-:Y:S01]  /*1a30*/  IMAD.U32 R20, RZ, RZ, UR5 ;  /* 0x00000005ff147e24 */ /* 0x000fe2000f8e00ff */
[----:B------:R-:W-:Y:S01]  /*1a40*/  STL.128 [R1+0x230], RZ ;  /* 0x000230ff01007387 */ /* 0x000fe20000100c00 */
[----:B------:R-:W-:Y:S01]  /*1a50*/  ULDC.64 UR4, c[0x0][0xad8] ;  /* 0x0002b60000047ab9 */ /* 0x000fe20000000a00 */
[----:B------:R-:W-:Y:S02]  /*1a60*/  UIADD3 UR8, UR39, 0x7f, URZ ;  /* 0x0000007f27087890 */ /* 0x000fe4000fffe03f */
[----:B------:R-:W-:Y:S01]  /*1a70*/  UISETP.GE.AND UP1, UPT, UR5, 0x1, UPT ;  /* 0x000000010500788c */ /* 0x000fe2000bf26270 */
[----:B------:R-:W-:Y:S01]  /*1a80*/  STL [R1+0x70], R20 ;  /* 0x0000701401007387 */ /* 0x000fe20000100800 */
[----:B------:R-:W-:Y:S01]  /*1a90*/  @UP0 ULDC UR6, c[0x0][0x44c] ;  /* 0x0001130000060ab9 */ /* 0x000fe20000000800 */
[----:B------:R-:W-:Y:S01]  /*1aa0*/  @UP0 ULDC UR9, c[0x0][0x450] ;  /* 0x0001140000090ab9 */ /* 0x000fe20000000800 */
[----:B------:R-:W-:Y:S01]  /*1ab0*/  UIMAD.WIDE.U32 UR6, UR8, UR6, URZ ;  /* 0x00000006080672a5 */ /* 0x000fe2000f8e003f */
[----:B-1----:R-:W-:Y:S01]  /*1ac0*/  STL [R1+0x250], R18 ;  /* 0x0002501201007387 */ /* 0x002fe20000100800 */
[----:B------:R-:W-:Y:S01]  /*1ad0*/  UIADD3 UR42, UR48, 0x1, -UR47 ;  /* 0x00000001302a7890 */ /* 0x000fe2000fffe82f */
[----:B0-----:R-:W-:-:S02]  /*1ae0*/  LOP3.LUT R0, R0, 0x7f, RZ, 0xc0, !PT ;  /* 0x0000007f00007812 */ /* 0x001fc400078ec0ff */
[----:B------:R-:W-:Y:S01]  /*1af0*/  STL.128 [R1+0x240], RZ ;  /* 0x000240ff01007387 */ /* 0x000fe20000100c00 */
[----:B------:R-:W-:Y:S01]  /*1b00*/  @UP0 USHF.R.U32.HI UR8, URZ, UR9, UR7 ;  /* 0x000000093f080299 */ /* 0x000fe20008011607 */
[----:B--2---:R-:W-:Y:S01]  /*1b10*/  LEA R72, R7, R72, 0x18 ;  /* 0x0000004807487211 */ /* 0x004fe200078ec0ff */
[----:B------:R-:W-:Y:S01]  /*1b20*/  IMAD.MOV.U32 R7, RZ, RZ, 0x100 ;  /* 0x00000100ff077424 */ /* 0x000fe200078e00ff */
[----:B------:R-:W-:Y:S01]  /*1b30*/  ISETP.NE.AND P0, PT, R0, RZ, PT ;  /* 0x000000ff0000720c */ /* 0x000fe20003f05270 */
[----:B------:R-:W-:Y:S01]  /*1b40*/  STL.128 [R1+0x270], RZ ;  /* 0x000270ff01007387 */ /* 0x000fe20000100c00 */
[----:B------:R-:W-:Y:S02]  /*1b50*/  MOV R26, R72 ;  /* 0x00000048001a7202 */ /* 0x000fe40000000f00 */
[----:B---3--:R-:W-:Y:S01]  /*1b60*/  MOV R27, R5 ;  /* 0x00000005001b7202 */ /* 0x008fe20000000f00 */
[----:B------:R-:W-:Y:S01]  /*1b70*/  IMAD.U32 R5, RZ, RZ, UR36 ;  /* 0x00000024ff057e24 */ /* 0x000fe2000f8e00ff */
[----:B------:R-:W-:Y:S01]  /*1b80*/  SEL R8, RZ, 0x1, P0 ;  /* 0x00000001ff087807 */ /* 0x000fe20000000000 */
[----:B------:R-:W-:Y:S01]  /*1b90*/  STL.128 [R1+0x280], RZ ;  /* 0x000280ff01007387 */ /* 0x000fe20000100c00 */
[C---:B------:R-:W-:Y:S01]  /*1ba0*/  IADD3 R0, P2, R26.reuse, 0x32450, RZ ;  /* 0x000324501a007810 */ /* 0x040fe20007f5e0ff */
[----:B------:R-:W-:Y:S01]  /*1bb0*/  UIADD3 UR6, UR42, UR8, URZ ;  /* 0x000000082a067290 */ /* 0x000fe2000fffe03f */
[C---:B------:R-:W-:Y:S01]  /*1bc0*/  IADD3 R14, P3, R26.reuse, 0x32460, RZ ;  /* 0x000324601a0e7810 */ /* 0x040fe20007f7e0ff */
[----:B------:R-:W-:Y:S01]  /*1bd0*/  IMAD.MOV.U32 R6, RZ, RZ, R8 ;  /* 0x000000ffff067224 */ /* 0x000fe200078e0008 */
[----:B------:R0:W-:Y:S01]  /*1be0*/  STL.128 [R1+0x20], R8 ;  /* 0x0000200801007387 */ /* 0x0001e20000100c00 */
[C---:B----4-:R-:W-:Y:S01]  /*1bf0*/  IADD3 R12, P0, R26.reuse, 0x32430, RZ ;  /* 0x000324301a0c7810 */ /* 0x050fe20007f1e0ff */
[----:B------:R-:W-:Y:S01]  /*1c00*/  UIADD3 UR4, UR6, UR4, URZ ;  /* 0x0000000406047290 */ /* 0x000fe2000fffe03f */
[----:B------:R-:W-:Y:S01]  /*1c10*/  IADD3 R2, P1, R26, 0x32440, RZ ;  /* 0x000324401a027810 */ /* 0x000fe20007f3e0ff */
[--C-:B------:R-:W-:Y:S01]  /*1c20*/  IMAD.X R15, RZ, RZ, R27.reuse, P3 ;  /* 0x000000ffff0f7224 */ /* 0x100fe200018e061b */
[----:B------:R1:W-:Y:S01]  /*1c30*/  STL.128 [R1+0x50], R4 ;  /* 0x0000500401007387 */ /* 0x0003e20000100c00 */
[--C-:B------:R-:W-:Y:S01]  /*1c40*/  IMAD.X R13, RZ, RZ, R27.reuse, P0 ;  /* 0x000000ffff0d7224 */ /* 0x100fe200000e061b */
[----:B------:R-:W-:Y:S01]  /*1c50*/  PLOP3.LUT P3, PT, PT, PT, UP1, 0x80, 0x0 ;  /* 0x000000000000781c */ /* 0x000fe20003f6f018 */
[----:B------:R-:W-:Y:S01]  /*1c60*/  IMAD.X R3, RZ, RZ, R27, P1 ;  /* 0x000000ffff037224 */ /* 0x000fe200008e061b */
[----:B------:R2:W-:Y:S01]  /*1c70*/  STL.128 [R1+0x290], RZ ;  /* 0x000290ff01007387 */ /* 0x0005e20000100c00 */
[----:B------:R-:W-:-:S02]  /*1c80*/  IADD3 R35, P0, R16, 0x230, RZ ;  /* 0x0000023010237810 */ /* 0x000fc40007f1e0ff */
[C---:B------:R-:W-:Y:S01]  /*1c90*/  IADD3 R34, P1, R16.reuse, 0x270, RZ ;  /* 0x0000027010227810 */ /* 0x040fe20007f3e0ff */
[----:B------:R2:W-:Y:S02]  /*1ca0*/  STL.64 [R1+0x8], R12 ;  /* 0x0000080c01007387 */ /* 0x0005e40000100a00 */
[----:B------:R-:W-:Y:S02]  /*1cb0*/  IMAD.X R44, RZ, RZ, R17, P0 ;  /* 0x000000ffff2c7224 */ /* 0x000fe400000e0611 */
[----:B0-----:R-:W-:Y:S01]  /*1cc0*/  IMAD.X R9, RZ, RZ, R27, P2 ;  /* 0x000000ffff097224 */ /* 0x001fe200010e061b */
[----:B------:R2:W-:Y:S01]  /*1cd0*/  STL.64 [R1+0x10], R2 ;  /* 0x0000100201007387 */ /* 0x0005e20000100a00 */
[----:B------:R-:W-:Y:S01]  /*1ce0*/  IADD3 R42, P2, R16, 0x38, RZ ;  /* 0x00000038102a7810 */ /* 0x000fe20007f5e0ff */
[----:B------:R-:W-:Y:S02]  /*1cf0*/  IMAD.X R43, RZ, RZ, R17, P1 ;  /* 0x000000ffff2b7224 */ /* 0x000fe400008e0611 */
[----:B-1----:R-:W-:Y:S01]  /*1d00*/  IMAD.MOV.U32 R4, RZ, RZ, R0 ;  /* 0x000000ffff047224 */ /* 0x002fe200078e0000 */
[----:B------:R2:W-:Y:S01]  /*1d10*/  STL.64 [R1+0x30], R2 ;  /* 0x0000300201007387 */ /* 0x0005e20000100a00 */
[----:B------:R-:W-:-:S02]  /*1d20*/  IMAD.MOV.U32 R5, RZ, RZ, R9 ;  /* 0x000000ffff057224 */ /* 0x000fc400078e0009 */
[----:B------:R-:W-:Y:S01]  /*1d30*/  IMAD.MOV.U32 R6, RZ, RZ, R14 ;  /* 0x000000ffff067224 */ /* 0x000fe200078e000e */
[----:B------:R2:W-:Y:S01]  /*1d40*/  STL.128 [R1+0x2a0], RZ ;  /* 0x0002a0ff01007387 */ /* 0x0005e20000100c00 */
[----:B------:R-:W-:Y:S02]  /*1d50*/  IMAD.MOV.U32 R7, RZ, RZ, R15 ;  /* 0x000000ffff077224 */ /* 0x000fe400078e000f */
[----:B------:R-:W-:Y:S01]  /*1d60*/  IMAD.X R57, RZ, RZ, R17, P2 ;  /* 0x000000ffff397224 */ /* 0x000fe200010e0611 */
[----:B------:R2:W-:Y:S04]  /*1d70*/  STL.128 [R1+0x2b0], RZ ;  /* 0x0002b0ff01007387 */ /* 0x0005e80000100c00 */
[----:B------:R2:W-:Y:S04]  /*1d80*/  STL.128 [R1+0x40], R4 ;  /* 0x0000400401007387 */ /* 0x0005e80000100c00 */
[----:B------:R2:W-:Y:S04]  /*1d90*/  STL.64 [R1+0x68], R6 ;  /* 0x0000680601007387 */ /* 0x0005e80000100a00 */
        /* <DEDUP_REMOVED lines=27> */
[----:B------:R2:W-:Y:S04]  /*1f50*/  STL.64 [R1], RZ ;  /* 0x000000ff01007387 */ /* 0x0005e80000100a00 */
[----:B------:R2:W-:Y:S01]  /*1f60*/  STL.64 [R1+0x38], RZ ;  /* 0x000038ff01007387 */ /* 0x0005e20000100a00 */
        /* <DEDUP_REMOVED lines=11> */
.L_x_12241:
[----:B------:R-:W-:-:S11]  /*2020*/  UISETP.NE.AND UP1, UPT, UR5, 0x1, UPT ;  /* 0x000000010500788c */ /* 0x000fd6000bf25270 */
[----:B------:R-:W-:Y:S02]  /*2030*/  @UP1 ULDC.64 UR10, c[0x0][0xae0] ;  /* 0x0002b800000a1ab9 */ /* 0x000fe40000000a00 */
[----:B------:R-:W-:-:S04]  /*2040*/  UIMAD.WIDE.U32 UR6, UR8, UR10, URZ ;  /* 0x0000000a080672a5 */ /* 0x000fc8000f8e003f */
[----:B------:R-:W-:-:S12]  /*2050*/  @UP1 USHF.R.U32.HI UR8, URZ, UR11, UR7 ;  /* 0x0000000b3f081299 */ /* 0x000fd80008011607 */
.L_x_12242:
[----:B------:R-:W-:-:S04]  /*2060*/  UIMAD UR8, UR8, UR5, UR5 ;  /* 0x00000005080872a4 */ /* 0x000fc8000f8e0205 */
[----:B------:R-:W-:-:S04]  /*2070*/  UISETP.LT.AND UP1, UPT, UR4, UR8, UPT ;  /* 0x000000080400728c */ /* 0x000fc8000bf21270 */
[----:B------:R-:W-:-:S12]  /*2080*/  USEL UR4, UR4, UR8, UP1 ;  /* 0x0000000804047287 */ /* 0x000fd80008800000 */
.L_x_12240:
[----:B------:R-:W-:Y:S02]  /*2090*/  UIADD3 UR6, UR48, 0x5f, URZ ;  /* 0x0000005f30067890 */ /* 0x000fe4000fffe03f */
[----:B------:R-:W-:Y:S02]  /*20a0*/  UIADD3 UR8, UR4, 0x5f, URZ ;  /* 0x0000005f04087890 */ /* 0x000fe4000fffe03f */
[----:B------:R-:W-:Y:S02]  /*20b0*/  UIMAD.WIDE UR6, UR6, 0x2aaaaaab, URZ ;  /* 0x2aaaaaab060678a5 */ /* 0x000fe4000f8e023f */
[----:B------:R-:W-:Y:S01]  /*20c0*/  UIMAD.WIDE UR8, UR8, 0x2aaaaaab, URZ ;  /* 0x2aaaaaab080878a5 */ /* 0x000fe2000f8e023f */
[----:B------:R-:W-:Y:S01]  /*20d0*/  @UP0 ULDC UR10, c[0x0][0x44c] ;  /* 0x00011300000a0ab9 */ /* 0x000fe20000000800 */
[----:B------:R-:W-:Y:S02]  /*20e0*/  USHF.R.U32.HI UR4, URZ, 0x1f, UR7 ;  /* 0x0000001f3f047899 */ /* 0x000fe40008011607 */
[----:B------:R-:W-:-:S02]  /*20f0*/  UIMAD.WIDE.U32 UR10, UR39, UR10, URZ ;  /* 0x0000000a270a72a5 */ /* 0x000fc4000f8e003f */
[----:B------:R-:W-:Y:S01]  /*2100*/  USHF.R.U32.HI UR6, URZ, 0x1f, UR9 ;  /* 0x0000001f3f067899 */ /* 0x000fe20008011609 */
[----:B------:R-:W-:Y:S01]  /*2110*/  @UP0 ULDC UR13, c[0x0][0x450] ;  /* 0x00011400000d0ab9 */ /* 0x000fe20000000800 */
[----:B------:R-:W-:Y:S01]  /*2120*/  UMOV UR12, UR39 ;  /* 0x00000027000c7c82 */ /* 0x000fe20008000000 */
[----:B------:R-:W-:Y:S02]  /*2130*/  UIADD3 UR46, UR48, -UR47, URZ ;  /* 0x8000002f302e7290 */ /* 0x000fe4000fffe03f */
[----:B------:R-:W-:Y:S02]  /*2140*/  @UP0 USHF.R.U32.HI UR12, URZ, UR13, UR11 ;  /* 0x0000000d3f0c0299 */ /* 0x000fe4000801160b */
[----:B------:R-:W-:Y:S02]  /*2150*/  ULEA.HI.SX32 UR4, UR7, UR4, 0x1c ;  /* 0x0000000407047291 */ /* 0x000fe4000f8fe23f */
[----:B------:R-:W-:Y:S02]  /*2160*/  ULEA.HI.SX32 UR6, UR9, UR6, 0x1c ;  /* 0x0000000609067291 */ /* 0x000fe4000f8fe23f */
[----:B------:R-:W-:-:S02]  /*2170*/  UIADD3 UR7, UR46, UR12, URZ ;  /* 0x0000000c2e077290 */ /* 0x000fc4000fffe03f */
        /* <DEDUP_REMOVED lines=15> */
.L_x_12244:
[----:B------:R-:W-:-:S11]  /*2270*/  UISETP.NE.AND UP0, UPT, UR5, 0x1, UPT ;  /* 0x000000010500788c */ /* 0x000fd6000bf05270 */
[----:B------:R-:W-:Y:S02]  /*2280*/  @UP0 ULDC.64 UR12, c[0x0][0xae0] ;  /* 0x0002b800000c0ab9 */ /* 0x000fe40000000a00 */
[----:B------:R-:W-:-:S04]  /*2290*/  UIMAD.WIDE.U32 UR8, UR7, UR12, URZ ;  /* 0x0000000c070872a5 */ /* 0x000fc8000f8e003f */
[----:B------:R-:W-:-:S12]  /*22a0*/  @UP0 USHF.R.U32.HI UR7, URZ, UR13, UR9 ;  /* 0x0000000d3f070299 */ /* 0x000fd80008011609 */
.L_x_12245:
[----:B------:R-:W-:-:S04]  /*22b0*/  UIMAD UR5, UR7, UR5, URZ ;  /* 0x00000005070572a4 */ /* 0x000fc8000f8e023f */
[----:B------:R-:W-:-:S04]  /*22c0*/  UISETP.LT.AND UP0, UPT, UR10, UR5, UPT ;  /* 0x000000050a00728c */ /* 0x000fc8000bf01270 */
[----:B------:R-:W-:-:S12]  /*22d0*/  USEL UR10, UR10, UR5, !UP0 ;  /* 0x000000050a0a7287 */ /* 0x000fd8000c000000 */
.L_x_12243:
[----:B------:R-:W-:Y:S02]  /*22e0*/  UIMAD.WIDE UR4, UR10, 0x2aaaaaab, URZ ;  /* 0x2aaaaaab0a0478a5 */ /* 0x000fe4000f8e023f */
[----:B------:R-:W-:Y:S02]  /*22f0*/  ULOP3.LUT UR43, UR44, 0xff, URZ, 0xc0, !UPT ;  /* 0x000000ff2c2b7892 */ /* 0x000fe4000f8ec03f */
[----:B------:R-:W-:Y:S02]  /*2300*/  USHF.R.U32.HI UR4, URZ, 0x1f, UR5 ;  /* 0x0000001f3f047899 */ /* 0x000fe40008011605 */
[----:B------:R-:W-:Y:S02]  /*2310*/  USHF.R.U32.HI UR44, URZ, 0x10, UR44 ;  /* 0x000000103f2c7899 */ /* 0x000fe4000801162c */
[----:B------:R-:W-:-:S04]  /*2320*/  ULEA.HI.SX32 UR4, UR5, UR4, 0x1c ;  /* 0x0000000405047291 */ /* 0x000fc8000f8fe23f */
[----:B------:R-:W-:-:S04]  /*2330*/  UISETP.LT.AND UP0, UPT, URZ, UR4, UPT ;  /* 0x000000043f00728c */ /* 0x000fc8000bf01270 */
[----:B------:R-:W-:-:S03]  /*2340*/  USEL UR45, URZ, UR4, !UP0 ;  /* 0x000000043f2d7287 */ /* 0x000fc6000c000000 */
[----:B------:R-:W-:Y:S01]  /*2350*/  UMOV UR4, URZ ;  /* 0x0000003f00047c82 */ /* 0x000fe20008000000 */
[----:B------:R-:W-:-:S06]  /*2360*/  UISETP.GT.AND UP0, UPT, UR6, UR45, UPT ;  /* 0x0000002d0600728c */ /* 0x000fcc000bf04270 */
[----:B------:R-:W-:-:S13]  /*2370*/  PLOP3.LUT P0, PT, PT, PT, UP0, 0x80, 0x0 ;  /* 0x000000000000781c */ /* 0x000fda0003f0f008 */
[----:B------:R-:W-:Y:S05]  /*2380*/  @!P0 BRA `(.L_x_12246) ;  /* 0x0000000000948947 */ /* 0x000fea0003800000 */
[----:B------:R-:W-:Y:S01]  /*2390*/  UISETP.NE.AND UP0, UPT, UR44, URZ, UPT ;  /* 0x0000003f2c00728c */ /* 0x000fe2000bf05270 */
[----:B------:R-:W-:-:S03]  /*23a0*/  ULDC UR4, c[0x0][0xae8] ;  /* 0x0002ba0000047ab9 */ /* 0x000fc60000000800 */
[----:B------:R-:W-:-:S04]  /*23b0*/  USEL UR10, UR44, UR4, UP0 ;  /* 0x000000042c0a7287 */ /* 0x000fc80008000000 */
[----:B------:R-:W-:Y:S02]  /*23c0*/  UIADD3 UR4, UR10, -0x1, UR6 ;  /* 0xffffffff0a047890 */ /* 0x000fe4000fffe006 */
[----:B--2---:R-:W-:Y:S02]  /*23d0*/  IMAD.U32 R3, RZ, RZ, UR10 ;  /* 0x0000000aff037e24 */ /* 0x004fe4000f8e00ff */
[----:B------:R-:W-:-:S03]  /*23e0*/  UIADD3 UR7, -UR45, UR4, URZ ;  /* 0x000000042d077290 */ /* 0x000fc6000fffe13f */
[-C--:B------:R-:W-:Y:S01]  /*23f0*/  IABS R0, R3.reuse ;  /* 0x0000000300007213 */ /* 0x080fe20000000000 */
[----:B------:R-:W-:Y:S01]  /*2400*/  UMOV UR4, URZ ;  /* 0x0000003f00047c82 */ /* 0x000fe20008000000 */
[----:B------:R-:W-:Y:S01]  /*2410*/  IABS R5, R3 ;  /* 0x0000000300057213 */ /* 0x000fe20000000000 */
[----:B------:R-:W-:Y:S01]  /*2420*/  IMAD.U32 R4, RZ, RZ, UR7 ;  /* 0x00000007ff047e24 */ /* 0x000fe2000f8e00ff */
[----:B------:R-:W-:Y:S01]  /*2430*/  R2UR UR11, R0 ;  /* 0x00000000000b72ca */ /* 0x000fe200000e0000 */
[----:B------:R-:W-:-:S03]  /*2440*/  ULOP3.LUT UR7, UR7, UR10, URZ, 0x3c, !UPT ;  /* 0x0000000a07077292 */ /* 0x000fc6000f8e3c3f */
[----:B------:R-:W-:-:S05]  /*2450*/  IABS R4, R4 ;  /* 0x0000000400047213 */ /* 0x000fca0000000000 */
[----:B------:R-:W-:-:S04]  /*2460*/  IMAD.MOV.U32 R3, RZ, RZ, R4 ;  /* 0x000000ffff037224 */ /* 0x000fc800078e0004 */
[----:B------:R-:W0:Y:S01]  /*2470*/  I2F.RP R0, UR11 ;  /* 0x0000000b00007d06 */ /* 0x000e220008209400 */
[----:B------:R-:W-:-:S07]  /*2480*/  R2UR UR9, R3 ;  /* 0x00000000030972ca */ /* 0x000fce00000e0000 */
        /* <DEDUP_REMOVED lines=21> */
.L_x_12246:
[----:B------:R-:W-:Y:S01]  /*25e0*/  UIMAD UR45, UR43, UR4, UR45 ;  /* 0x000000042b2d72a4 */ /* 0x000fe2000f8e022d */
[----:B------:R-:W-:Y:S01]  /*25f0*/  IMAD.U32 R0, RZ, RZ, UR6 ;  /* 0x00000006ff007e24 */ /* 0x000fe2000f8e00ff */
[----:B------:R-:W-:Y:S01]  /*2600*/  PLOP3.LUT P0, PT, PT, PT, PT, 0x80, 0x0 ;  /* 0x000000000000781c */ /* 0x000fe20003f0f070 */
[----:B--2---:R-:W-:-:S05]  /*2610*/  IMAD.U32 R3, RZ, RZ, UR4 ;  /* 0x00000004ff037e24 */ /* 0x004fca000f8e00ff */
[----:B------:R-:W-:-:S04]  /*2620*/  VIADDMNMX R0, R3, UR45, R0, PT ;  /* 0x0000002d03007c46 */ /* 0x000fc8000b800100 */
[----:B------:R-:W-:-:S13]  /*2630*/  R2UR UR49, R0 ;  /* 0x00000000003172ca */ /* 0x000fda00000e0000 */
[----:B------:R-:W-:-:S06]  /*2640*/  UISETP.GT.AND UP0, UPT, UR49, UR45, UPT ;  /* 0x0000002d3100728c */ /* 0x000fcc000bf04270 */
[----:B------:R-:W-:-:S13]  /*2650*/  PLOP3.LUT P1, PT, PT, PT, UP0, 0x80, 0x0 ;  /* 0x000000000000781c */ /* 0x000fda0003f2f008 */
[----:B------:R-:W-:Y:S05]  /*2660*/  @!P1 BRA `(.L_x_12247) ;  /* 0x000001dc00ec9947 */ /* 0x000fea0003800000 */
[----:B------:R-:W2:Y:S01]  /*2670*/  LDL R2, [R1+0x4d4] ;  /* 0x0004d40001027983 */ /* 0x000ea20000100800 */
[----:B------:R-:W-:Y:S01]  /*2680*/  VIADD R8, R72, 0x400 ;  /* 0x0000040048087836 */ /* 0x000fe20000000000 */
[----:B------:R-:W-:Y:S01]  /*2690*/  IADD3 R32, P5, R16, 0xa8, RZ ;  /* 0x000000a810207810 */ /* 0x000fe20007fbe0ff */
[----:B------:R-:W-:Y:S01]  /*26a0*/  IMAD.MOV.U32 R4, RZ, RZ, 0x1 ;  /* 0x00000001ff047424 */ /* 0x000fe200078e00ff */
[----:B------:R-:W-:Y:S01]  /*26b0*/  STL.64 [R1+0x78], RZ ;  /* 0x000078ff01007387 */ /* 0x000fe20000100a00 */
[----:B------:R-:W-:Y:S01]  /*26c0*/  IMAD.MOV.U32 R5, RZ, RZ, RZ ;  /* 0x000000ffff057224 */ /* 0x000fe200078e00ff */
[----:B------:R-:W-:Y:S01]  /*26d0*/  SHF.R.U32.HI R8, RZ, 0x4, R8 ;  /* 0x00000004ff087819 */ /* 0x000fe20000011608 */
[----:B------:R-:W-:Y:S01]  /*26e0*/  IMAD.MOV.U32 R6, RZ, RZ, 0x1 ;  /* 0x00000001ff067424 */ /* 0x000fe200078e00ff */
[----:B------:R-:W-:Y:S01]  /*26f0*/  STL.128 [R1+0xb0], RZ ;  /* 0x0000b0ff01007387 */ /* 0x000fe20000100c00 */
[----:B------:R-:W-:Y:S01]  /*2700*/  IMAD.MOV.U32 R7, RZ, RZ, RZ ;  /* 0x000000ffff077224 */ /* 0x000fe200078e00ff */
[----:B------:R-:W-:Y:S01]  /*2710*/  LOP3.LUT R8, R8, 0x3fff, RZ, 0xc0, !PT ;  /* 0x00003fff08087812 */ /* 0x000fe200078ec0ff */
[----:B------:R-:W-:Y:S01]  /*2720*/  IMAD.MOV.U32 R10, RZ, RZ, 0x1 ;  /* 0x00000001ff0a7424 */ /* 0x000fe200078e00ff */
[----:B------:R-:W-:Y:S01]  /*2730*/  STL.128 [R1+0xc0], RZ ;  /* 0x0000c0ff01007387 */ /* 0x000fe20000100c00 */
[----:B------:R-:W-:Y:S01]  /*2740*/  IMAD.MOV.U32 R11, RZ, RZ, RZ ;  /* 0x000000ffff0b7224 */ /* 0x000fe200078e00ff */
[C---:B------:R-:W-:Y:S01]  /*2750*/  IADD3 R18, P6, R16.reuse, 0x78, RZ ;  /* 0x0000007810127810 */ /* 0x040fe20007fde0ff */
[----:B------:R-:W-:Y:S01]  /*2760*/  IMAD.X R33, RZ, RZ, R17, P5 ;  /* 0x000000ffff217224 */ /* 0x000fe200028e0611 */
[----:B------:R0:W-:Y:S01]  /*2770*/  STL.128 [R1+0x80], R4 ;  /* 0x0000800401007387 */ /* 0x0001e20000100c00 */
[----:B------:R-:W-:-:S02]  /*2780*/  IADD3 R41, P1, R16, 0x80, RZ ;  /* 0x0000008010297810 */ /* 0x000fc40007f3e0ff */
[C---:B------:R-:W-:Y:S01]  /*2790*/  IADD3 R40, P2, R16.reuse, 0x88, RZ ;  /* 0x0000008810287810 */ /* 0x040fe20007f5e0ff */
[----:B------:R-:W-:Y:S01]  /*27a0*/  STL.64 [R1+0x90], R10 ;  /* 0x0000900a01007387 */ /* 0x000fe20000100a00 */
[--C-:B------:R-:W-:Y:S01]  /*27b0*/  IMAD.X R19, RZ, RZ, R17.reuse, P6 ;  /* 0x000000ffff137224 */ /* 0x100fe200030e0611 */
[C---:B------:R-:W-:Y:S01]  /*27c0*/  IADD3 R39, P3, R16.reuse, 0x90, RZ ;  /* 0x0000009010277810 */ /* 0x040fe20007f7e0ff */
[--C-:B------:R-:W-:Y:S01]  /*27d0*/  IMAD.X R54, RZ, RZ, R17.reuse, P1 ;  /* 0x000000ffff367224 */ /* 0x100fe200008e0611 */
[----:B------:R-:W-:Y:S01]  /*27e0*/  STL.128 [R1+0xd0], RZ ;  /* 0x0000d0ff01007387 */ /* 0x000fe20000100c00 */
[--C-:B------:R-:W-:Y:S01]  /*27f0*/  IMAD.X R55, RZ, RZ, R17.reuse, P2 ;  /* 0x000000ffff377224 */ /* 0x100fe200010e0611 */
[C---:B------:R-:W-:Y:S01]  /*2800*/  IADD3 R38, P4, R16.reuse, 0x98, RZ ;  /* 0x0000009810267810 */ /* 0x040fe20007f9e0ff */
[----:B------:R-:W-:Y:S01]  /*2810*/  IMAD.X R52, RZ, RZ, R17, P3 ;  /* 0x000000ffff347224 */ /* 0x000fe200018e0611 */
[----:B------:R-:W-:Y:S01]  /*2820*/  STL.128 [R1+0xe0], RZ ;  /* 0x0000e0ff01007387 */ /* 0x000fe20000100c00 */
[----:B------:R-:W-:-:S02]  /*2830*/  IADD3 R37, P5, R16, 0xa0, RZ ;  /* 0x000000a010257810 */ /* 0x000fc40007fbe0ff */
[----:B------:R-:W-:Y:S01]  /*2840*/  IADD3 R36, P6, R16, 0xb0, RZ ;  /* 0x000000b010247810 */ /* 0x000fe20007fde0ff */
[----:B0-----:R-:W-:Y:S01]  /*2850*/  IMAD.MOV.U32 R5, RZ, RZ, 0x40000040 ;  /* 0x40000040ff057424 */ /* 0x001fe200078e00ff */
[C---:B------:R-:W-:Y:S01]  /*2860*/  LOP3.LUT R6, R8.reuse, 0x3000000, RZ, 0xfc, !PT ;  /* 0x0300000008067812 */ /* 0x040fe200078efcff */
[----:B------:R-:W-:Y:S01]  /*2870*/  IMAD.MOV.U32 R7, RZ, RZ, 0x40000040 ;  /* 0x40000040ff077424 */ /* 0x000fe200078e00ff */
[----:B------:R-:W-:Y:S01]  /*2880*/  LOP3.LUT R8, R8, 0x10000, RZ, 0xfc, !PT ;  /* 0x0001000008087812 */ /* 0x000fe200078efcff */
[----:B------:R-:W-:Y:S01]  /*2890*/  STL.128 [R1+0xf0], RZ ;  /* 0x0000f0ff01007387 */ /* 0x000fe20000100c00 */
[C---:B------:R-:W-:Y:S01]  /*28a0*/  IADD3 R48, P1, R16.reuse, 0x110, RZ ;  /* 0x0000011010307810 */ /* 0x040fe20007f3e0ff */
[--C-:B------:R-:W-:Y:S01]  /*28b0*/  IMAD.X R53, RZ, RZ, R17.reuse, P4 ;  /* 0x000000ffff357224 */ /* 0x100fe200020e0611 */
[----:B------:R-:W-:Y:S01]  /*28c0*/  IADD3 R46, P2, R16, 0x118, RZ ;  /* 0x00000118102e7810 */ /* 0x000fe20007f5e0ff */
[----:B------:R-:W-:Y:S01]  /*28d0*/  STL.128 [R1+0x100], RZ ;  /* 0x000100ff01007387 */ /* 0x000fe20000100c00 */
[----:B------:R-:W-:-:S02]  /*28e0*/  IMAD.X R50, RZ, RZ, R17, P5 ;  /* 0x000000ffff327224 */ /* 0x000fc400028e0611 */
[--C-:B------:R-:W-:Y:S02]  /*28f0*/  IMAD.X R51, RZ, RZ, R17.reuse, P6 ;  /* 0x000000ffff337224 */ /* 0x100fe400030e0611 */
[--C-:B------:R-:W-:Y:S02]  /*2900*/  IMAD.X R49, RZ, RZ, R17.reuse, P1 ;  /* 0x000000ffff317224 */ /* 0x100fe400008e0611 */
[----:B------:R-:W-:Y:S01]  /*2910*/  IMAD.X R47, RZ, RZ, R17, P2 ;  /* 0x000000ffff2f7224 */ /* 0x000fe200010e0611 */
[----:B--2---:R-:W0:Y:S02]  /*2920*/  SHFL.IDX PT, R0, R2, RZ, 0x1f ;  /* 0x00001fff02007589 */ /* 0x004e2400000e0000 */
[----:B0-----:R-:W-:-:S04]  /*2930*/  LEA.HI R2, R0, R0, RZ, 0x1 ;  /* 0x0000000000027211 */ /* 0x001fc800078f08ff */
[----:B------:R-:W-:Y:S01]  /*2940*/  LOP3.LUT R3, R2, 0x7fffe, RZ, 0xc0, !PT ;  /* 0x0007fffe02037812 */ /* 0x000fe200078ec0ff */
[----:B------:R-:W-:-:S04]  /*2950*/  VIADD R2, R72, 0x1c400 ;  /* 0x0001c40048027836 */ /* 0x000fc80000000000 */
[----:B------:R-:W-:Y:S01]  /*2960*/  IMAD.IADD R0, R0, 0x1, -R3 ;  /* 0x0000000100007824 */ /* 0x000fe200078e0a03 */
[----:B------:R-:W-:Y:S01]  /*2970*/  SHF.R.U32.HI R2, RZ, 0x4, R2 ;  /* 0x00000004ff027819 */ /* 0x000fe20000011602 */
[----:B------:R-:W-:-:S03]  /*2980*/  VIADD R3, R72, 0x18400 ;  /* 0x0001840048037836 */ /* 0x000fc60000000000 */
[----:B------:R-:W-:Y:S01]  /*2990*/  LOP3.LUT R2, R2, 0x3fff, RZ, 0xc0, !PT ;  /* 0x00003fff02027812 */ /* 0x000fe200078ec0ff */
[----:B------:R-:W-:Y:S01]  /*29a0*/  IMAD R0, R0, 0x2000, R3 ;  /* 0x0000200000007824 */ /* 0x000fe200078e0203 */
[----:B------:R-:W-:Y:S02]  /*29b0*/  LOP3.LUT P0, RZ, R3, 0x1bf, RZ, 0xc0, !PT ;  /* 0x000001bf03ff7812 */ /* 0x000fe4000780c0ff */
[----:B------:R-:W-:Y:S01]  /*29c0*/  LOP3.LUT R4, R2, 0x10000, RZ, 0xfc, !PT ;  /* 0x0001000002047812 */ /* 0x000fe200078efcff */
[----:B------:R-:W-:Y:S01]  /*29d0*/  VIADD R3, R0, 0xa000 ;  /* 0x0000a00000037836 */ /* 0x000fe20000000000 */
[----:B------:R-:W-:-:S03]  /*29e0*/  SHF.R.U32.HI R0, RZ, 0x4, R0 ;  /* 0x00000004ff007819 */ /* 0x000fc60000011600 */
[----:B------:R0:W-:Y:S01]  /*29f0*/  STL.128 [R1+0xa0], R4 ;  /* 0x0000a00401007387 */ /* 0x0001e20000100c00 */
[----:B------:R-:W-:Y:S02]  /*2a00*/  SHF.R.U32.HI R3, RZ, 0x4, R3 ;  /* 0x00000004ff037819 */ /* 0x000fe40000011603 */
[----:B------:R-:W-:Y:S02]  /*2a10*/  LOP3.LUT R0, R0, 0x3fff, RZ, 0xc0, !PT ;  /* 0x00003fff00007812 */ /* 0x000fe400078ec0ff */
[----:B------:R-:W-:Y:S02]  /*2a20*/  LOP3.LUT R3, R3, 0x3fff, RZ, 0xc0, !PT ;  /* 0x00003fff03037812 */ /* 0x000fe400078ec0ff */
[----:B------:R-:W-:Y:S02]  /*2a30*/  LOP3.LUT R2, R0, 0x10000, RZ, 0xfc, !PT ;  /* 0x0001000000027812 */ /* 0x000fe400078efcff */
[----:B------:R-:W-:Y:S01]  /*2a40*/  LOP3.LUT R0, R3, 0x10000, RZ, 0xfc, !PT ;  /* 0x0001000003007812 */ /* 0x000fe200078efcff */
[----:B------:R-:W-:-:S05]  /*2a50*/  IMAD.MOV.U32 R3, RZ, RZ, 0x40000040 ;  /* 0x40000040ff037424 */ /* 0x000fca00078e00ff */
[----:B------:R1:W-:Y:S01]  /*2a60*/  STL.64 [R1+0x98], R2 ;  /* 0x0000980201007387 */ /* 0x0003e20000100a00 */
[----:B0-----:R-:W-:Y:S02]  /*2a70*/  IMAD.MOV.U32 R6, RZ, RZ, R8 ;  /* 0x000000ffff067224 */ /* 0x001fe400078e0008 */
[----:B------:R-:W-:-:S05]  /*2a80*/  IMAD.MOV.U32 R4, RZ, RZ, R0 ;  /* 0x000000ffff047224 */ /* 0x000fca00078e0000 */
[----:B------:R1:W-:Y:S01]  /*2a90*/  STL.128 [R1+0x110], R4 ;  /* 0x0001100401007387 */ /* 0x0003e20000100c00 */
[----:B------:R-:W-:Y:S05]  /*2aa0*/  @!P0 BRA `(.L_x_12248) ;  /* 0x0000000000408947 */ /* 0x000fea0003800000 */
[----:B-1----:R-:W-:Y:S01]  /*2ab0*/  MOV R2, 0x0 ;  /* 0x0000000000027802 */ /* 0x002fe20000000f00 */
        /* <DEDUP_REMOVED lines=15> */
.L_x_12248:
[----:B------:R-:W2:Y:S01]  /*2bb0*/  LDL R45, [R1+0x224] ;  /* 0x00022400012d7983 */ /* 0x000ea20000100800 */
[----:B------:R-:W0:Y:S01]  /*2bc0*/  LDC.64 R10, c[0x0][0xad0] ;  /* 0x0002b400ff0a7b82 */ /* 0x000e220000000a00 */
[C---:B------:R-:W-:Y:S01]  /*2bd0*/  IADD3 R24, P0, R16.reuse, 0x120, RZ ;  /* 0x0000012010187810 */ /* 0x040fe20007f1e0ff */
[----:B------:R-:W-:Y:S01]  /*2be0*/  IMAD.U32 R13, RZ, RZ, UR48 ;  /* 0x00000030ff0d7e24 */ /* 0x000fe2000f8e00ff */
[----:B------:R-:W3:Y:S01]  /*2bf0*/  S2R R56, SR_TID.X ;  /* 0x0000000000387919 */ /* 0x000ee20000002100 */
[----:B------:R-:W-:Y:S01]  /*2c00*/  IMAD.U32 R12, RZ, RZ, UR47 ;  /* 0x0000002fff0c7e24 */ /* 0x000fe2000f8e00ff */
[----:B------:R-:W-:Y:S01]  /*2c10*/  BSSY B0, `(.L_x_12249) ;  /* 0x000001f000007945 */ /* 0x000fe20003800000 */
[--C-:B------:R-:W-:Y:S01]  /*2c20*/  IMAD.X R25, RZ, RZ, R17.reuse, P0 ;  /* 0x000000ffff197224 */ /* 0x100fe200000e0611 */
[----:B------:R-:W-:Y:S01]  /*2c30*/  IADD3 R20, P0, R16, 0x16c, RZ ;  /* 0x0000016c10147810 */ /* 0x000fe20007f1e0ff */
[----:B------:R-:W4:Y:S01]  /*2c40*/  LDC.64 R8, c[0x0][0xad8] ;  /* 0x0002b600ff087b82 */ /* 0x000f220000000a00 */
[----:B------:R-:W-:Y:S01]  /*2c50*/  IMAD.MOV.U32 R28, RZ, RZ, RZ ;  /* 0x000000ffff1c7224 */ /* 0x000fe200078e00ff */
[----:B------:R0:W-:Y:S02]  /*2c60*/  STL.64 [R1+0x130], R18 ;  /* 0x0001301201007387 */ /* 0x0001e40000100a00 */
[----:B------:R-:W-:-:S02]  /*2c70*/  IMAD.X R21, RZ, RZ, R17, P0 ;  /* 0x000000ffff157224 */ /* 0x000fc400000e0611 */
[----:B------:R0:W-:Y:S02]  /*2c80*/  STL.64 [R1+0x128], R24 ;  /* 0x0001281801007387 */ /* 0x0001e40000100a00 */
[----:B-1----:R-:W1:Y:S02]  /*2c90*/  LDC.64 R2, c[0x0][0xae0] ;  /* 0x0002b800ff027b82 */ /* 0x002e640000000a00 */
[----:B------:R0:W-:Y:S04]  /*2ca0*/  STL.64 [R1+0x170], R20 ;  /* 0x0001701401007387 */ /* 0x0001e80000100a00 */
[----:B------:R0:W-:Y:S02]  /*2cb0*/  STL.64 [R1+0x120], R178 ;  /* 0x000120b201007387 */ /* 0x0001e40000100a00 */
[----:B------:R-:W5:Y:S01]  /*2cc0*/  LDC R6, c[0x0][0x450] ;  /* 0x00011400ff067b82 */ /* 0x000f620000000800 */
[----:B0-----:R-:W-:Y:S01]  /*2cd0*/  IMAD.MOV.U32 R14, RZ, RZ, R11 ;  /* 0x000000ffff0e7224 */ /* 0x001fe200078e000b */
[----:B------:R0:W-:Y:S01]  /*2ce0*/  STL.U8 [R1+0x138], RZ ;  /* 0x000138ff01007387 */ /* 0x0001e20000100000 */
[----:B------:R-:W-:-:S05]  /*2cf0*/  IMAD.MOV.U32 R7, RZ, RZ, R10 ;  /* 0x000000ffff077224 */ /* 0x000fca00078e000a */
[----:B------:R-:W5:Y:S01]  /*2d00*/  LDC.64 R4, c[0x0][0x448] ;  /* 0x00011200ff047b82 */ /* 0x000f620000000a00 */
[----:B----4-:R-:W-:Y:S02]  /*2d10*/  IMAD.MOV.U32 R15, RZ, RZ, R8 ;  /* 0x000000ffff0f7224 */ /* 0x010fe400078e0008 */
[----:B------:R-:W-:Y:S02]  /*2d20*/  IMAD.MOV.U32 R29, RZ, RZ, R9 ;  /* 0x000000ffff1d7224 */ /* 0x000fe400078e0009 */
[----:B---3--:R-:W-:Y:S01]  /*2d30*/  VIADD R216, R56, 0xffffff80 ;  /* 0xffffff8038d87836 */ /* 0x008fe20000000000 */
[----:B------:R0:W-:Y:S01]  /*2d40*/  STL.128 [R1+0x140], R12 ;  /* 0x0001400c01007387 */ /* 0x0001e20000100c00 */
[----:B-1----:R-:W-:Y:S02]  /*2d50*/  IMAD.MOV.U32 R30, RZ, RZ, R2 ;  /* 0x000000ffff1e7224 */ /* 0x002fe400078e0002 */
[----:B------:R-:W-:Y:S01]  /*2d60*/  IMAD.MOV.U32 R31, RZ, RZ, R3 ;  /* 0x000000ffff1f7224 */ /* 0x000fe200078e0003 */
[----:B------:R0:W-:Y:S04]  /*2d70*/  STL [R1+0x13c], R216 ;  /* 0x00013cd801007387 */ /* 0x0001e80000100800 */
[----:B------:R0:W-:Y:S04]  /*2d80*/  STL.128 [R1+0x150], R28 ;  /* 0x0001501c01007387 */ /* 0x0001e80000100c00 */
[----:B-----5:R0:W-:Y:S01]  /*2d90*/  STL.128 [R1+0x160], R4 ;  /* 0x0001600401007387 */ /* 0x0201e20000100c00 */
[----:B--2---:R-:W-:-:S04]  /*2da0*/  LEA.HI R0, R45, R45, RZ, 0x1 ;  /* 0x0000002d2d007211 */ /* 0x004fc800078f08ff */
[----:B------:R-:W-:-:S05]  /*2db0*/  LOP3.LUT R0, R0, 0xfffffffe, RZ, 0xc0, !PT ;  /* 0xfffffffe00007812 */ /* 0x000fca00078ec0ff */
[----:B------:R-:W-:-:S05]  /*2dc0*/  IMAD.IADD R0, R45, 0x1, -R0 ;  /* 0x000000012d007824 */ /* 0x000fca00078e0a00 */
[----:B------:R-:W-:-:S04]  /*2dd0*/  SHF.L.U32 R11, R0, 0x1f, RZ ;  /* 0x0000001f000b7819 */ /* 0x000fc800000006ff */
[----:B------:R-:W1:Y:S02]  /*2de0*/  SYNCS.PHASECHK.TRANS64.TRYWAIT P0, [R72+URZ+0x32400], R11 ;  /* 0x0324000b480075a7 */ /* 0x000e64000800017f */
[----:B01----:R-:W-:Y:S05]  /*2df0*/  @!P0 BRA `(.L_x_12250) ;  /* 0x000002a000688947 */ /* 0x003fea0003800000 */
.L_x_12501:
[----:B------:R-:W-:Y:S05]  /*2e00*/  BSYNC B0 ;  /* 0x0000000000007941 */ /* 0x000fea0003800000 */
.L_x_12249:
[----:B------:R-:W2:Y:S04]  /*2e10*/  LDL R7, [R1+0x4cc] ;  /* 0x0004cc0001077983 */ /* 0x000ea80000100800 */
[----:B------:R-:W3:Y:S04]  /*2e20*/  LDL R0, [R1+0x4d0] ;  /* 0x0004d00001007983 */ /* 0x000ee80000100800 */
[----:B------:R-:W4:Y:S04]  /*2e30*/  LDL.64 R30, [R1+0x4c0] ;  /* 0x0004c000011e7983 */ /* 0x000f280000100a00 */
[----:B------:R-:W4:Y:S04]  /*2e40*/  LDL R28, [R1+0x1c] ;  /* 0x00001c00011c7983 */ /* 0x000f280000100800 */
[----:B0-----:R0:W5:Y:S01]  /*2e50*/  LDL.64 R10, [R1+0x218] ;  /* 0x00021800010a7983 */ /* 0x0011620000100a00 */
[C---:B------:R-:W-:Y:S01]  /*2e60*/  IADD3 R14, P0, R16.reuse, 0x138, RZ ;  /* 0x00000138100e7810 */ /* 0x040fe20007f1e0ff */
[----:B------:R-:W-:Y:S01]  /*2e70*/  IMAD.MOV.U32 R12, RZ, RZ, R41 ;  /* 0x000000ffff0c7224 */ /* 0x000fe200078e0029 */
[----:B------:R-:W-:Y:S01]  /*2e80*/  IADD3 R18, P1, R16, 0x170, RZ ;  /* 0x0000017010127810 */ /* 0x000fe20007f3e0ff */
[----:B------:R-:W-:Y:S01]  /*2e90*/  IMAD.MOV.U32 R13, RZ, RZ, R54 ;  /* 0x000000ffff0d7224 */ /* 0x000fe200078e0036 */
[----:B------:R-:W1:Y:S01]  /*2ea0*/  S2R R29, SR_TID.X ;  /* 0x00000000001d7919 */ /* 0x000e620000002100 */
[--C-:B------:R-:W-:Y:S01]  /*2eb0*/  IMAD.X R15, RZ, RZ, R17.reuse, P0 ;  /* 0x000000ffff0f7224 */ /* 0x100fe200000e0611 */
[----:B------:R-:W-:Y:S05]  /*2ec0*/  WARPSYNC.ALL ;  /* 0x0000000000007948 */ /* 0x000fea0003800000 */
[----:B------:R0:W-:Y:S01]  /*2ed0*/  STL.128 [R1+0x180], R12 ;  /* 0x0001800c01007387 */ /* 0x0001e20000100c00 */
[----:B------:R-:W-:Y:S01]  /*2ee0*/  IMAD.X R19, RZ, RZ, R17, P1 ;  /* 0x000000ffff137224 */ /* 0x000fe200008e0611 */
[----:B------:R-:W-:Y:S01]  /*2ef0*/  BSSY B0, `(.L_x_12251) ;  /* 0x0000032000007945 */ /* 0x000fe20003800000 */
[----:B------:R-:W-:Y:S01]  /*2f00*/  IMAD.MOV.U32 R24, RZ, RZ, R37 ;  /* 0x000000ffff187224 */ /* 0x000fe200078e0025 */
[----:B------:R-:W-:Y:S01]  /*2f10*/  STL.64 [R1+0x210], R32 ;  /* 0x0002102001007387 */ /* 0x000fe20000100a00 */
[----:B------:R-:W-:-:S05]  /*2f20*/  IMAD.MOV.U32 R25, RZ, RZ, R50 ;  /* 0x000000ffff197224 */ /* 0x000fca00078e0032 */
[----:B------:R-:W-:Y:S01]  /*2f30*/  STL.128 [R1+0x1a0], R24 ;  /* 0x0001a01801007387 */ /* 0x000fe20000100c00 */
[----:B0-----:R-:W-:Y:S02]  /*2f40*/  IMAD.MOV.U32 R14, RZ, RZ, R42 ;  /* 0x000000ffff0e7224 */ /* 0x001fe400078e002a */
[----:B------:R-:W-:Y:S01]  /*2f50*/  IMAD.MOV.U32 R15, RZ, RZ, R57 ;  /* 0x000000ffff0f7224 */ /* 0x000fe200078e0039 */
[----:B-1----:R-:W-:Y:S01]  /*2f60*/  SHF.R.U32.HI R29, RZ, 0x7, R29 ;  /* 0x00000007ff1d7819 */ /* 0x002fe2000001161d */
[----:B--2---:R-:W-:Y:S02]  /*2f70*/  IMAD.MOV.U32 R13, RZ, RZ, R7 ;  /* 0x000000ffff0d7224 */ /* 0x004fe400078e0007 */
[----:B---3--:R-:W-:Y:S01]  /*2f80*/  IMAD.MOV.U32 R12, RZ, RZ, R0 ;  /* 0x000000ffff0c7224 */ /* 0x008fe200078e0000 */
[C---:B------:R-:W-:Y:S01]  /*2f90*/  IADD3 R0, P0, R16.reuse, 0x260, RZ ;  /* 0x0000026010007810 */ /* 0x040fe20007f1e0ff */
[----:B----4-:R-:W-:Y:S04]  /*2fa0*/  STL.64 [R1+0x178], R30 ;  /* 0x0001781e01007387 */ /* 0x010fe80000100a00 */
[--C-:B------:R-:W-:Y:S01]  /*2fb0*/  IMAD.X R7, RZ, RZ, R17.reuse, P0 ;  /* 0x000000ffff077224 */ /* 0x100fe200000e0611 */
[----:B------:R-:W-:Y:S01]  /*2fc0*/  IADD3 R20, P0, R16, 0x128, RZ ;  /* 0x0000012810147810 */ /* 0x000fe20007f1e0ff */
[----:B------:R0:W-:Y:S04]  /*2fd0*/  STL.128 [R1+0x1b0], R12 ;  /* 0x0001b00c01007387 */ /* 0x0001e80000100c00 */
[----:B------:R-:W-:-:S02]  /*2fe0*/  IMAD.X R21, RZ, RZ, R17, P0 ;  /* 0x000000ffff157224 */ /* 0x000fc400000e0611 */
[----:B0-----:R-:W-:Y:S02]  /*2ff0*/  IMAD.MOV.U32 R12, RZ, RZ, R39 ;  /* 0x000000ffff0c7224 */ /* 0x001fe400078e0027 */
[----:B------:R-:W-:Y:S02]  /*3000*/  IMAD.MOV.U32 R13, RZ, RZ, R52 ;  /* 0x000000ffff0d7224 */ /* 0x000fe400078e0034 */
[----:B------:R-:W-:Y:S02]  /*3010*/  IMAD.MOV.U32 R14, RZ, RZ, R48 ;  /* 0x000000ffff0e7224 */ /* 0x000fe400078e0030 */
[----:B------:R-:W-:-:S05]  /*3020*/  IMAD.MOV.U32 R15, RZ, RZ, R49 ;  /* 0x000000ffff0f7224 */ /* 0x000fca00078e0031 */
[----:B------:R0:W-:Y:S02]  /*3030*/  STL.128 [R1+0x1c0], R12 ;  /* 0x0001c00c01007387 */ /* 0x0001e40000100c00 */
[----:B0-----:R-:W-:Y:S02]  /*3040*/  IMAD.MOV.U32 R12, RZ, RZ, R46 ;  /* 0x000000ffff0c7224 */ /* 0x001fe400078e002e */
[----:B------:R-:W-:Y:S02]  /*3050*/  IMAD.MOV.U32 R13, RZ, RZ, R47 ;  /* 0x000000ffff0d7224 */ /* 0x000fe400078e002f */
[----:B------:R-:W-:Y:S01]  /*3060*/  IMAD.MOV.U32 R14, RZ, RZ, R0 ;  /* 0x000000ffff0e7224 */ /* 0x000fe200078e0000 */
[----:B------:R-:W-:Y:S01]  /*3070*/  LOP3.LUT R0, R28, 0x1, RZ, 0xfc, !PT ;  /* 0x000000011c007812 */ /* 0x000fe200078efcff */
[----:B------:R-:W-:Y:S02]  /*3080*/  IMAD.MOV.U32 R15, RZ, RZ, R7 ;  /* 0x000000ffff0f7224 */ /* 0x000fe400078e0007 */
[----:B------:R-:W-:-:S05]  /*3090*/  VIADD R7, R29, 0x8 ;  /* 0x000000081d077836 */ /* 0x000fca0000000000 */
[----:B------:R0:W-:Y:S01]  /*30a0*/  BAR.SYNC.DEFER_BLOCKING R7, 0x100 ;  /* 0x000400070000751d */ /* 0x0001e20000010000 */
[----:B------:R-:W-:-:S05]  /*30b0*/  ISETP.NE.AND P1, PT, R0, 0x3, PT ;  /* 0x000000030000780c */ /* 0x000fca0003f25270 */
[----:B------:R1:W-:Y:S02]  /*30c0*/  STL.128 [R1+0x1d0], R12 ;  /* 0x0001d00c01007387 */ /* 0x0003e40000100c00 */
[----:B-1----:R-:W-:Y:S02]  /*30d0*/  IMAD.MOV.U32 R14, RZ, RZ, R35 ;  /* 0x000000ffff0e7224 */ /* 0x002fe400078e0023 */
[----:B------:R-:W-:Y:S02]  /*30e0*/  IMAD.MOV.U32 R15, RZ, RZ, R44 ;  /* 0x000000ffff0f7224 */ /* 0x000fe400078e002c */
[----:B------:R-:W-:Y:S02]  /*30f0*/  IMAD.MOV.U32 R12, RZ, RZ, R18 ;  /* 0x000000ffff0c7224 */ /* 0x000fe400078e0012 */
[----:B------:R-:W-:Y:S02]  /*3100*/  IMAD.MOV.U32 R13, RZ, RZ, R19 ;  /* 0x000000ffff0d7224 */ /* 0x000fe400078e0013 */
[----:B------:R-:W-:-:S02]  /*3110*/  IMAD.MOV.U32 R18, RZ, RZ, R38 ;  /* 0x000000ffff127224 */ /* 0x000fc400078e0026 */
[----:B------:R-:W-:Y:S01]  /*3120*/  IMAD.MOV.U32 R19, RZ, RZ, R53 ;  /* 0x000000ffff137224 */ /* 0x000fe200078e0035 */
[----:B------:R1:W-:Y:S04]  /*3130*/  STL.128 [R1+0x1e0], R12 ;  /* 0x0001e00c01007387 */ /* 0x0003e80000100c00 */
[----:B------:R-:W-:Y:S01]  /*3140*/  STL.128 [R1+0x190], R16 ;  /* 0x0001901001007387 */ /* 0x000fe20000100c00 */
[----:B-1----:R-:W-:Y:S02]  /*3150*/  IMAD.MOV.U32 R14, RZ, RZ, R34 ;  /* 0x000000ffff0e7224 */ /* 0x002fe400078e0022 */
[----:B------:R-:W-:Y:S02]  /*3160*/  IMAD.MOV.U32 R15, RZ, RZ, R43 ;  /* 0x000000ffff0f7224 */ /* 0x000fe400078e002b */
[----:B------:R-:W-:-:S02]  /*3170*/  IMAD.MOV.U32 R12, RZ, RZ, R20 ;  /* 0x000000ffff0c7224 */ /* 0x000fc400078e0014 */
[----:B------:R-:W-:-:S05]  /*3180*/  IMAD.MOV.U32 R13, RZ, RZ, R21 ;  /* 0x000000ffff0d7224 */ /* 0x000fca00078e0015 */
[----:B------:R1:W-:Y:S02]  /*3190*/  STL.128 [R1+0x1f0], R12 ;  /* 0x0001f00c01007387 */ /* 0x0003e40000100c00 */
[----:B-1----:R-:W-:Y:S02]  /*31a0*/  IMAD.MOV.U32 R12, RZ, RZ, R40 ;  /* 0x000000ffff0c7224 */ /* 0x002fe400078e0028 */
[----:B------:R-:W-:Y:S02]  /*31b0*/  IMAD.MOV.U32 R13, RZ, RZ, R55 ;  /* 0x000000ffff0d7224 */ /* 0x000fe400078e0037 */
[----:B------:R-:W-:Y:S02]  /*31c0*/  IMAD.MOV.U32 R14, RZ, RZ, R36 ;  /* 0x000000ffff0e7224 */ /* 0x000fe400078e0024 */
[----:B------:R-:W-:-:S05]  /*31d0*/  IMAD.MOV.U32 R15, RZ, RZ, R51 ;  /* 0x000000ffff0f7224 */ /* 0x000fca00078e0033 */
[----:B------:R0:W-:Y:S01]  /*31e0*/  STL.128 [R1+0x200], R12 ;  /* 0x0002000c01007387 */ /* 0x0001e20000100c00 */
[----:B------:R-:W-:Y:S05]  /*31f0*/  @!P1 BRA `(.L_x_12252) ;  /* 0x0000000000049947 */ /* 0x000fea0003800000 */
[----:B------:R-:W-:Y:S01]  /*3200*/  BPT.TRAP 0x1 ;  /* 0x000000040000795c */ /* 0x000fe20000300000 */
.L_x_12252:
[----:B------:R-:W-:Y:S05]  /*3210*/  BSYNC B0 ;  /* 0x0000000000007941 */ /* 0x000fea0003800000 */
.L_x_12251:
[----:B0-----:R-:W2:Y:S01]  /*3220*/  LDL.64 R12, [R1+0x8] ;  /* 0x00000800010c7983 */ /* 0x001ea20000100a00 */
[----:B-----5:R-:W-:Y:S01]  /*3230*/  SHF.L.U32 R11, R11, 0x1f, RZ ;  /* 0x0000001f0b0b7819 */ /* 0x020fe200000006ff */
[----:B------:R-:W-:Y:S01]  /*3240*/  BSSY B0, `(.L_x_12253) ;  /* 0x0000006000007945 */ /* 0x000fe20003800000 */
[----:B--2---:R-:W-:-:S05]  /*3250*/  MOV R13, R12 ;  /* 0x0000000c000d7202 */ /* 0x004fca0000000f00 */
[----:B------:R-:W-:-:S04]  /*3260*/  IMAD R10, R10, 0x8, R13 ;  /* 0x000000080a0a7824 */ /* 0x000fc800078e020d */
[----:B------:R0:W1:Y:S01]  /*3270*/  SYNCS.PHASECHK.TRANS64.TRYWAIT P0, [R10+URZ], R11 ;  /* 0x0000000b0a0075a7 */ /* 0x000062000800017f */
[----:B------:R-:W-:Y:S05]  /*3280*/  @!P1 BRA `(.L_x_12254) ;  /* 0x0000000000049947 */ /* 0x000fea0003800000 */
[----:B------:R-:W-:Y:S01]  /*3290*/  BPT.TRAP 0x1 ;  /* 0x000000040000795c */ /* 0x000fe20000300000 */
.L_x_12254:
[----:B------:R-:W-:Y:S05]  /*32a0*/  BSYNC B0 ;  /* 0x0000000000007941 */ /* 0x000fea0003800000 */
.L_x_12253:
[----:B------:R-:W-:Y:S04]  /*32b0*/  BSSY B0, `(.L_x_12255) ;  /* 0x0000004000007945 */ /* 0x000fe80003800000 */
[----:B-1----:R-:W-:Y:S05]  /*32c0*/  @P0 BRA `(.L_x_12256) ;  /* 0x0000000000080947 */ /* 0x002fea0003800000 */
[----:B------:R-:W1:Y:S02]  /*32d0*/  SYNCS.PHASECHK.TRANS64.TRYWAIT P0, [R10+URZ], R11 ;  /* 0x0000000b0a0075a7 */ /* 0x000e64000800017f */
[----:B-1----:R-:W-:Y:S05]  /*32e0*/  @!P0 BRA `(.L_x_12257) ;  /* 0x0000029c00408947 */ /* 0x002fea0003800000 */
.L_x_12256:
[----:B------:R-:W-:Y:S05]  /*32f0*/  BSYNC B0 ;  /* 0x0000000000007941 */ /* 0x000fea0003800000 */
.L_x_12255:
        /* <DEDUP_REMOVED lines=58> */
.L_x_12502:
[----:B------:R-:W-:Y:S05]  /*36a0*/  BSYNC B0 ;  /* 0x0000000000007941 */ /* 0x000fea0003800000 */
.L_x_12258:
[----:B------:R-:W2:Y:S04]  /*36b0*/  LDL R12, [R1+0x54] ;  /* 0x00005400010c7983 */ /* 0x000ea80000100800 */
[----:B0-----:R0:W5:Y:S01]  /*36c0*/  LDL.64 R10, [R1+0x218] ;  /* 0x00021800010a7983 */ /* 0x0011620000100a00 */
[----:B------:R-:W-:Y:S01]  /*36d0*/  BSSY B0, `(.L_x_12260) ;  /* 0x0000005000007945 */ /* 0x000fe20003800000 */
[----:B--2---:R-:W-:-:S04]  /*36e0*/  LOP3.LUT R12, R12, 0x1, RZ, 0xfc, !PT ;  /* 0x000000010c0c7812 */ /* 0x004fc800078efcff */
[----:B------:R-:W-:-:S13]  /*36f0*/  ISETP.NE.AND P1, PT, R12, 0x3, PT ;  /* 0x000000030c00780c */ /* 0x000fda0003f25270 */
[----:B0-----:R-:W-:Y:S05]  /*3700*/  @!P1 BRA `(.L_x_12261) ;  /* 0x0000000000049947 */ /* 0x001fea0003800000 */
[----:B------:R-:W-:Y:S01]  /*3710*/  BPT.TRAP 0x1 ;  /* 0x000000040000795c */ /* 0x000fe20000300000 */
.L_x_12261:
[----:B------:R-:W-:Y:S05]  /*3720*/  BSYNC B0 ;  /* 0x0000000000007941 */ /* 0x000fea0003800000 */
.L_x_12260:
        /* <DEDUP_REMOVED lines=8> */
.L_x_12263:
[----:B------:R-:W-:Y:S05]  /*37b0*/  BSYNC B0 ;  /* 0x0000000000007941 */ /* 0x000fea0003800000 */
.L_x_12262:
[----:B------:R-:W-:Y:S04]  /*37c0*/  BSSY B0, `(.L_x_12264) ;  /* 0x0000004000007945 */ /* 0x000fe80003800000 */
[----:B-1----:R-:W-:Y:S05]  /*37d0*/  @P0 BRA `(.L_x_12265) ;  /* 0x0000000000080947 */ /* 0x002fea0003800000 */
[----:B------:R-:W1:Y:S02]  /*37e0*/  SYNCS.PHASECHK.TRANS64.TRYWAIT P0, [R10+URZ], R11 ;  /* 0x0000000b0a0075a7 */ /* 0x000e64000800017f */
[----:B-1----:R-:W-:Y:S05]  /*37f0*/  @!P0 BRA `(.L_x_12266) ;  /* 0x0000029800248947 */ /* 0x002fea0003800000 */
.L_x_12265:
[----:B------:R-:W-:Y:S05]  /*3800*/  BSYNC B0 ;  /* 0x0000000000007941 */ /* 0x000fea0003800000 */
.L_x_12264:
        /* <DEDUP_REMOVED lines=9> */
[----:B------:R-:W5:Y:S04]  /*38a0*/  LDL.64 R74, [R1+0x110] ;  /* 0x00011000014a7983 */ /* 0x000f680000100a00 */
[----:B------:R-:W5:Y:S01]  /*38b0*/  LDL.64 R76, [R1+0x110] ;  /* 0x00011000014c7983 */ /* 0x000f620000100a00 */
[----:B--2---:R-:W-:Y:S01]  /*38c0*/  IMAD R10, R73, 0xc00, R10 ;  /* 0x00000c00490a7824 */ /* 0x004fe200078e020a */
[----:B------:R-:W-:-:S02]  /*38d0*/  R2UR UR7, R11 ;  /* 0x000000000b0772ca */ /* 0x000fc400000e0000 */
[----:B---3--:R-:W-:Y:S02]  /*38e0*/  ISETP.NE.U32.AND P0, PT, R72, RZ, PT ;  /* 0x000000ff4800720c */ /* 0x008fe40003f05070 */
[----:B------:R-:W-:Y:S02]  /*38f0*/  R2UR UR6, R10 ;  /* 0x000000000a0672ca */ /* 0x000fe400000e0000 */
[----:B----4-:R-:W-:Y:S02]  /*3900*/  R2UR UR4, R20 ;  /* 0x00000000140472ca */ /* 0x010fe400000e0000 */
[----:B------:R-:W-:Y:S02]  /*3910*/  R2UR UR5, R21 ;  /* 0x00000000150572ca */ /* 0x000fe400000e0000 */
[----:B------:R-:W2:Y:S05]  /*3920*/  LDL.64 R20, [R1+0x110] ;  /* 0x0001100001147983 */ /* 0x000eaa0000100a00 */
        /* <DEDUP_REMOVED lines=53> */
[----:B------:R-:W3:Y:S01]  /*3c80*/  LDL.64 R72, [R1+0x110] ;  /* 0x0001100001487983 */ /* 0x000ee20000100a00 */
[----:B----4-:R-:W-:Y:S01]  /*3c90*/  VIADD R14, R14, 0x404 ;  /* 0x000004040e0e7836 */ /* 0x010fe20000000000 */
[----:B------:R-:W-:Y:S02]  /*3ca0*/  WARPGROUP.DEPBAR.LE gsb0, 0x0 ;  /* 0x00008000000079c5 */ /* 0x000fe40000010000 */
[----:B------:R-:W-:-:S08]  /*3cb0*/  WARPGROUP.ARRIVE ;  /* 0x00000000000079c5 */ /* 0x000fd00000000000 */
[----:B------:R-:W-:Y:S01]  /*3cc0*/  HGMMA.64x96x16.F32 R24, gdesc[UR4], R24, gsb0 ;  /* 0x01600000041879f0 */ /* 0x000fe20008000818 */
[----:B------:R-:W-:Y:S02]  /*3cd0*/  VIADD R12, R10, 0x304 ;  /* 0x000003040a0c7836 */ /* 0x000fe40000000000 */
[----:B------:R-:W-:Y:S01]  /*3ce0*/  IMAD.MOV.U32 R13, RZ, RZ, R11 ;  /* 0x000000ffff0d7224 */ /* 0x000fe200078e000b */
[----:B------:R-:W-:Y:S02]  /*3cf0*/  R2UR UR4, R14 ;  /* 0x000000000e0472ca */ /* 0x000fe400000e0000 */
[----:B------:R-:W-:Y:S02]  /*3d00*/  R2UR UR6, R12 ;  /* 0x000000000c0672ca */ /* 0x000fe400000e0000 */
[----:B------:R-:W-:Y:S02]  /*3d10*/  R2UR UR7, R13 ;  /* 0x000000000d0772ca */ /* 0x000fe400000e0000 */
[----:B------:R-:W-:Y:S01]  /*3d20*/  R2UR UR5, R15 ;  /* 0x000000000f0572ca */ /* 0x000fe200000e0000 */
[----:B-----5:R-:W-:-:S02]  /*3d30*/  VIADD R18, R18, 0x406 ;  /* 0x0000040612127836 */ /* 0x020fc40000000000 */
        /* <DEDUP_REMOVED lines=9> */
[----:B--2---:R-:W-:Y:S02]  /*3dd0*/  VIADD R20, R20, 0x800 ;  /* 0x0000080014147836 */ /* 0x004fe40000000000 */
[----:B------:R-:W-:-:S02]  /*3de0*/  VIADD R12, R10, 0x600 ;  /* 0x000006000a0c7836 */ /* 0x000fc40000000000 */
[----:B------:R-:W-:Y:S01]  /*3df0*/  IMAD.MOV.U32 R13, RZ, RZ, R11 ;  /* 0x000000ffff0d7224 */ /* 0x000fe200078e000b */
[----:B------:R-:W-:Y:S02]  /*3e00*/  WARPGROUP.DEPBAR.LE gsb0, 0x0 ;  /* 0x00008000000079c5 */ /* 0x000fe40000010000 */
[----:B------:R-:W-:-:S06]  /*3e10*/  WARPGROUP.ARRIVE ;  /* 0x00000000000079c5 */ /* 0x000fcc0000000000 */
[----:B------:R-:W-:Y:S01]  /*3e20*/  HGMMA.64x96x16.F32 R24, gdesc[UR4], R24, gsb0 ;  /* 0x01600000041879f0 */ /* 0x000fe20008000818 */
[----:B------:R-:W-:Y:S02]  /*3e30*/  R2UR UR6, R12 ;  /* 0x000000000c0672ca */ /* 0x000fe400000e0000 */
[----:B------:R-:W-:Y:S02]  /*3e40*/  R2UR UR7, R13 ;  /* 0x000000000d0772ca */ /* 0x000fe400000e0000 */
[----:B------:R-:W-:Y:S01]  /*3e50*/  R2UR UR4, R20 ;  /* 0x00000000140472ca */ /* 0x000fe200000e0000 */
[----:B------:R-:W2:Y:S01]  /*3e60*/  LDL.64 R12, [R1+0x110] ;  /* 0x00011000010c7983 */ /* 0x000ea20000100a00 */
[----:B------:R-:W-:Y:S01]  /*3e70*/  R2UR UR5, R21 ;  /* 0x00000000150572ca */ /* 0x000fe200000e0000 */
[----:B---3--:R-:W-:Y:S02]  /*3e80*/  VIADD R72, R72, 0x802 ;  /* 0x0000080248487836 */ /* 0x008fe40000000000 */
        /* <DEDUP_REMOVED lines=8> */
[----:B------:R-:W3:Y:S01]  /*3f10*/  LDL.64 R14, [R1+0x110] ;  /* 0x00011000010e7983 */ /* 0x000ee20000100a00 */
[----:B------:R-:W-:Y:S01]  /*3f20*/  R2UR UR5, R73 ;  /* 0x00000000490572ca */ /* 0x000fe200000e0000 */
[----:B------:R-:W-:Y:S02]  /*3f30*/  VIADD R74, R74, 0x804 ;  /* 0x000008044a4a7836 */ /* 0x000fe40000000000 */
[----:B------:R-:W-:Y:S01]  /*3f40*/  VIADD R18, R10, 0x604 ;  /* 0x000006040a127836 */ /* 0x000fe20000000000 */
[----:B------:R-:W4:Y:S01]  /*3f50*/  LDL.64 R72, [R1+0x110] ;  /* 0x0001100001487983 */ /* 0x000f220000100a00 */
[----:B------:R-:W-:Y:S01]  /*3f60*/  IMAD.MOV.U32 R19, RZ, RZ, R11 ;  /* 0x000000ffff137224 */ /* 0x000fe200078e000b */
[----:B------:R-:W-:-:S02]  /*3f70*/  WARPGROUP.DEPBAR.LE gsb0, 0x0 ;  /* 0x00008000000079c5 */ /* 0x000fc40000010000 */
[----:B------:R-:W-:-:S06]  /*3f80*/  WARPGROUP.ARRIVE ;  /* 0x00000000000079c5 */ /* 0x000fcc0000000000 */
[----:B------:R-:W-:Y:S01]  /*3f90*/  HGMMA.64x96x16.F32 R24, gdesc[UR4], R24, gsb0 ;  /* 0x01600000041879f0 */ /* 0x000fe20008000818 */
[----:B------:R-:W-:Y:S02]  /*3fa0*/  R2UR UR6, R18 ;  /* 0x00000000120672ca */ /* 0x000fe400000e0000 */
[----:B------:R-:W-:Y:S02]  /*3fb0*/  R2UR UR7, R19 ;  /* 0x00000000130772ca */ /* 0x000fe400000e0000 */
[----:B------:R-:W-:Y:S01]  /*3fc0*/  R2UR UR4, R74 ;  /* 0x000000004a0472ca */ /* 0x000fe200000e0000 */
[----:B------:R-:W5:Y:S01]  /*3fd0*/  LDL.64 R18, [R1+0x110] ;  /* 0x0001100001127983 */ /* 0x000f620000100a00 */
        /* <DEDUP_REMOVED lines=21> */
[----:B------:R-:W0:Y:S01]  /*4130*/  S2R R78, SR_TID.X ;  /* 0x00000000004e7919 */ /* 0x000e220000002100 */
[----:B---3--:R-:W-:Y:S02]  /*4140*/  VIADD R14, R14, 0xc02 ;  /* 0x00000c020e0e7836 */ /* 0x008fe40000000000 */
[----:B------:R-:W-:-:S02]  /*4150*/  VIADD R12, R10, 0x902 ;  /* 0x000009020a0c7836 */ /* 0x000fc40000000000 */
[----:B------:R-:W-:Y:S01]  /*4160*/  IMAD.MOV.U32 R13, RZ, RZ, R11 ;  /* 0x000000ffff0d7224 */ /* 0x000fe200078e000b */
[----:B------:R-:W-:Y:S02]  /*4170*/  WARPGROUP.DEPBAR.LE gsb0, 0x0 ;  /* 0x00008000000079c5 */ /* 0x000fe40000010000 */
[----:B------:R-:W-:-:S06]  /*4180*/  WARPGROUP.ARRIVE ;  /* 0x00000000000079c5 */ /* 0x000fcc0000000000 */
[----:B------:R-:W-:Y:S01]  /*4190*/  HGMMA.64x96x16.F32 R24, gdesc[UR4], R24, gsb0 ;  /* 0x01600000041879f0 */ /* 0x000fe20008000818 */
[----:B0-----:R-:W-:-:S04]  /*41a0*/  LOP3.LUT R78, R78, 0x7f, RZ, 0xc0, !PT ;  /* 0x0000007f4e4e7812 */ /* 0x001fc800078ec0ff */
[----:B------:R-:W-:Y:S02]  /*41b0*/  ISETP.NE.AND P0, PT, R78, RZ, PT ;  /* 0x000000ff4e00720c */ /* 0x000fe40003f05270 */
[----:B------:R-:W-:-:S11]  /*41c0*/  R2UR UR6, R12 ;  /* 0x000000000c0672ca */ /* 0x000fd600000e0000 */
        /* <DEDUP_REMOVED lines=8> */
[----:B-----5:R-:W-:Y:S02]  /*4250*/  VIADD R18, R18, 0xc04 ;  /* 0x00000c0412127836 */ /* 0x020fe40000000000 */
        /* <DEDUP_REMOVED lines=10> */
[----:B----4-:R-:W-:Y:S01]  /*4300*/  VIADD R72, R72, 0xc06 ;  /* 0x00000c0648487836 */ /* 0x010fe20000000000 */
[----:B------:R-:W-:Y:S02]  /*4310*/  R2UR UR6, R10 ;  /* 0x000000000a0672ca */ /* 0x000fe400000e0000 */
[----:B------:R-:W-:Y:S02]  /*4320*/  R2UR UR7, R11 ;  /* 0x000000000b0772ca */ /* 0x000fe400000e0000 */
[----:B------:R-:W-:Y:S02]  /*4330*/  R2UR UR4, R72 ;  /* 0x00000000480472ca */ /* 0x000fe400000e0000 */
[----:B------:R-:W-:Y:S01]  /*4340*/  R2UR UR5, R73 ;  /* 0x00000000490572ca */ /* 0x000fe200000e0000 */
[----:B------:R-:W0:Y:S01]  /*4350*/  S2R R78, SR_TID.X ;  /* 0x00000000004e7919 */ /* 0x000e220000002100 */
[----:B------:R-:W-:Y:S01]  /*4360*/  STL [R1+0x90], R0 ;  /* 0x0000900001007387 */ /* 0x000fe20000100800 */
[----:B------:R-:W-:-:S02]  /*4370*/  WARPGROUP.DEPBAR.LE gsb0, 0x0 ;  /* 0x00008000000079c5 */ /* 0x000fc40000010000 */
[----:B------:R-:W-:-:S08]  /*4380*/  WARPGROUP.ARRIVE ;  /* 0x00000000000079c5 */ /* 0x000fd00000000000 */
[----:B------:R-:W-:Y:S01]  /*4390*/  HGMMA.64x96x16.F32 R24, gdesc[UR4], R24, gsb0 ;  /* 0x01600000041879f0 */ /* 0x000fe20008000818 */
[----:B--2---:R-:W-:Y:S01]  /*43a0*/  @!P0 MOV R21, R20 ;  /* 0x0000001400158202 */ /* 0x004fe20000000f00 */
[----:B------:R-:W-:Y:S04]  /*43b0*/  STL [R1+0x90], R0 ;  /* 0x0000900001007387 */ /* 0x000fe80000100800 */
[----:B------:R-:W-:Y:S01]  /*43c0*/  STL [R1+0x90], R0 ;  /* 0x0000900001007387 */ /* 0x000fe20000100800 */
[----:B---3--:R-:W-:-:S03]  /*43d0*/  @!P0 IMAD R76, R76, 0x8, R21 ;  /* 0x000000084c4c8824 */ /* 0x008fc600078e0215 */
[----:B------:R-:W-:Y:S01]  /*43e0*/  STL [R1+0x90], R0 ;  /* 0x0000900001007387 */ /* 0x000fe20000100800 */
[----:B0-----:R-:W-:-:S03]  /*43f0*/  SHF.R.U32.HI R77, RZ, 0x7, R78 ;  /* 0x00000007ff4d7819 */ /* 0x001fc6000001164e */
[----:B------:R-:W-:Y:S04]  /*4400*/  STL [R1+0x90], R0 ;  /* 0x0000900001007387 */ /* 0x000fe80000100800 */
[----:B------:R-:W-:Y:S04]  /*4410*/  STL [R1+0x90], R0 ;  /* 0x0000900001007387 */ /* 0x000fe80000100800 */
[----:B------:R-:W-:Y:S01]  /*4420*/  STL [R1+0x90], R0 ;  /* 0x0000900001007387 */ /* 0x000fe20000100800 */
[----:B------:R-:W-:-:S03]  /*4430*/  IADD3 R18, -R77, 0xb, RZ ;  /* 0x0000000b4d127810 */ /* 0x000fc60007ffe1ff */
        /* <DEDUP_REMOVED lines=13> */
[----:B------:R-:W2:Y:S04]  /*4510*/  LDL R78, [R1+0x13c] ;  /* 0x00013c00014e7983 */ /* 0x000ea80000100800 */
[----:B------:R-:W3:Y:S04]  /*4520*/  LDL R77, [R1+0x70] ;  /* 0x00007000014d7983 */ /* 0x000ee80000100800 */
[----:B-1----:R-:W4:Y:S04]  /*4530*/  LDL.64 R10, [R1+0x170] ;  /* 0x00017000010a7983 */ /* 0x002f280000100a00 */
[----:B------:R-:W5:Y:S04]  /*4540*/  LDL R76, [R1+0x168] ;  /* 0x00016800014c7983 */ /* 0x000f680000100800 */
[----:B------:R-:W5:Y:S04]  /*4550*/  LDL.128 R12, [R1+0x140] ;  /* 0x00014000010c7983 */ /* 0x000f680000100c00 */
[----:B------:R-:W2:Y:S04]  /*4560*/  LDL.128 R72, [R1+0x150] ;  /* 0x0001500001487983 */ /* 0x000ea80000100c00 */
[----:B----4-:R-:W4:Y:S04]  /*4570*/  LD.E R21, desc[UR40][R10.64] ;  /* 0x000000280a157980 */ /* 0x010f28000c101900 */
[----:B------:R-:W5:Y:S01]  /*4580*/  LDL.64 R10, [R1+0x160] ;  /* 0x00016000010a7983 */ /* 0x000f620000100a00 */
[----:B--2---:R-:W-:Y:S01]  /*4590*/  ISETP.GE.AND P2, PT, R73, 0x1, PT ;  /* 0x000000014900780c */ /* 0x004fe20003f46270 */
[----:B------:R-:W-:-:S02]  /*45a0*/  UMOV UR4, 0xffffffa0 ;  /* 0xffffffa000047882 */ /* 0x000fc40000000000 */
[----:B------:R-:W-:Y:S01]  /*45b0*/  UIMAD UR4, UR49, UR4, 0x60 ;  /* 0x00000060310474a4 */ /* 0x000fe2000f8e0204 */
[----:B------:R-:W-:Y:S05]  /*45c0*/  BSSY B0, `(.L_x_12267) ;  /* 0x00000a3000007945 */ /* 0x000fea0003800000 */
[----:B------:R-:W-:Y:S02]  /*45d0*/  VIADD R72, R72, UR4 ;  /* 0x0000000448487c36 */ /* 0x000fe40008000000 */
[-C--:B----4-:R-:W-:Y:S01]  /*45e0*/  FMUL.FTZ R20, R27, R21.reuse ;  /* 0x000000151b147220 */ /* 0x090fe20000410000 */
[----:B------:R-:W-:Y:S01]  /*45f0*/  SHF.R.S32.HI R27, RZ, 0x1f, R78 ;  /* 0x0000001fff1b7819 */ /* 0x000fe2000001144e */
[-C--:B------:R-:W-:Y:S01]  /*4600*/  FMUL.FTZ R19, R24, R21.reuse ;  /* 0x0000001518137220 */ /* 0x080fe20000410000 */
[-C--:B------:R-:W-:Y:S01]  /*4610*/  FMUL.FTZ R24, R25, R21.reuse ;  /* 0x0000001519187220 */ /* 0x080fe20000410000 */
[-C--:B------:R-:W-:Y:S01]  /*4620*/  FMUL.FTZ R25, R28, R21.reuse ;  /* 0x000000151c197220 */ /* 0x080fe20000410000 */
[----:B------:R-:W-:Y:S01]  /*4630*/  LEA.HI R28, R27, R78, RZ, 0x7 ;  /* 0x0000004e1b1c7211 */ /* 0x000fe200078f38ff */
[----:B------:R-:W-:-:S03]  /*4640*/  FMUL.FTZ R92, R29, R21 ;  /* 0x000000151d5c7220 */ /* 0x000fc60000410000 */
[----:B------:R-:W-:Y:S01]  /*4650*/  LOP3.LUT R29, R28, 0xffffff80, RZ, 0xc0, !PT ;  /* 0xffffff801c1d7812 */ /* 0x000fe200078ec0ff */
[----:B------:R-:W-:-:S04]  /*4660*/  FMUL.FTZ R141, R30, R21 ;  /* 0x000000151e8d7220 */ /* 0x000fc80000410000 */
[----:B------:R-:W-:Y:S02]  /*4670*/  IMAD.IADD R29, R78, 0x1, -R29 ;  /* 0x000000014e1d7824 */ /* 0x000fe400078e0a1d */
[----:B------:R-:W-:-:S03]  /*4680*/  FMUL.FTZ R98, R32, R21 ;  /* 0x0000001520627220 */ /* 0x000fc60000410000 */
[----:B------:R-:W-:Y:S01]  /*4690*/  SHF.R.S32.HI R30, RZ, 0x1f, R29 ;  /* 0x0000001fff1e7819 */ /* 0x000fe2000001141d */
[----:B------:R-:W-:-:S03]  /*46a0*/  FMUL.FTZ R96, R36, R21 ;  /* 0x0000001524607220 */ /* 0x000fc60000410000 */
[----:B------:R-:W-:Y:S01]  /*46b0*/  LEA.HI R32, R30, R29, RZ, 0x2 ;  /* 0x0000001d1e207211 */ /* 0x000fe200078f10ff */
[-C--:B------:R-:W-:Y:S01]  /*46c0*/  FMUL.FTZ R139, R34, R21.reuse ;  /* 0x00000015228b7220 */ /* 0x080fe20000410000 */
[-C--:B------:R-:W-:Y:S01]  /*46d0*/  FMUL.FTZ R133, R43, R21.reuse ;  /* 0x000000152b857220 */ /* 0x080fe20000410000 */
[----:B------:R-:W-:Y:S02]  /*46e0*/  LEA.HI R36, R27, R78, RZ, 0x2 ;  /* 0x0000004e1b247211 */ /* 0x000fe400078f10ff */
[--C-:B------:R-:W-:Y:S02]  /*46f0*/  SHF.R.S32.HI R34, RZ, 0x2, R32.reuse ;  /* 0x00000002ff227819 */ /* 0x100fe40000011420 */
[----:B------:R-:W-:Y:S01]  /*4700*/  SHF.R.S32.HI R43, RZ, 0x1f, R32 ;  /* 0x0000001fff2b7819 */ /* 0x000fe20000011420 */
[----:B------:R-:W-:Y:S01]  /*4710*/  FMUL.FTZ R88, R49, R21 ;  /* 0x0000001531587220 */ /* 0x000fe20000410000 */
[----:B------:R-:W-:Y:S02]  /*4720*/  LOP3.LUT R49, R36, 0xfffffffc, RZ, 0xc0, !PT ;  /* 0xfffffffc24317812 */ /* 0x000fe400078ec0ff */
[----:B------:R-:W-:-:S02]  /*4730*/  LEA.HI R36, R43, R34, RZ, 0x3 ;  /* 0x000000222b247211 */ /* 0x000fc400078f18ff */
[----:B------:R-:W-:Y:S01]  /*4740*/  SHF.R.S32.HI R43, RZ, 0x7, R28 ;  /* 0x00000007ff2b7819 */ /* 0x000fe2000001141c */
[----:B------:R-:W-:Y:S01]  /*4750*/  FMUL.FTZ R137, R38, R21 ;  /* 0x0000001526897220 */ /* 0x000fe20000410000 */
[----:B------:R-:W-:Y:S01]  /*4760*/  LEA.HI R30, R30, R29, RZ, 0x5 ;  /* 0x0000001d1e1e7211 */ /* 0x000fe200078f28ff */
[----:B------:R-:W-:Y:S01]  /*4770*/  IMAD.IADD R38, R78, 0x1, -R49 ;  /* 0x000000014e267824 */ /* 0x000fe200078e0a31 */
[----:B------:R-:W-:Y:S02]  /*4780*/  LOP3.LUT R49, R36, 0xfffffff8, RZ, 0xc0, !PT ;  /* 0xfffffff824317812 */ /* 0x000fe400078ec0ff */
[----:B------:R-:W-:Y:S02]  /*4790*/  LEA.HI R28, R28, R43, RZ, 0x1 ;  /* 0x0000002b1c1c7211 */ /* 0x000fe400078f08ff */
[----:B------:R-:W-:Y:S01]  /*47a0*/  SHF.R.S32.HI R30, RZ, 0x5, R30 ;  /* 0x00000005ff1e7819 */ /* 0x000fe2000001141e */
[----:B------:R-:W-:Y:S01]  /*47b0*/  IMAD.IADD R49, R34, 0x1, -R49 ;  /* 0x0000000122317824 */ /* 0x000fe200078e0a31 */
[----:B------:R-:W-:-:S02]  /*47c0*/  LOP3.LUT R28, R28, 0x3fffffe, RZ, 0xc0, !PT ;  /* 0x03fffffe1c1c7812 */ /* 0x000fc400078ec0ff */
[----:B------:R-:W-:Y:S01]  /*47d0*/  LEA.HI R34, R38, R38, RZ, 0x1 ;  /* 0x0000002626227211 */ /* 0x000fe200078f08ff */
[----:B---3--:R-:W-:Y:S01]  /*47e0*/  IMAD R30, R77, 0x8, R30 ;  /* 0x000000084d1e7824 */ /* 0x008fe200078e021e */
[----:B-----5:R-:W-:Y:S01]  /*47f0*/  ISETP.NE.AND P1, PT, R10, 0x1, PT ;  /* 0x000000010a00780c */ /* 0x020fe20003f25270 */
        /* <DEDUP_REMOVED lines=8> */
[----:B------:R-:W-:Y:S01]  /*4880*/  IMAD.U32 R34, RZ, RZ, UR49 ;  /* 0x00000031ff227e24 */ /* 0x000fe2000f8e00ff */
[----:B------:R-:W-:Y:S01]  /*4890*/  LOP3.LUT R32, R32, 0x7ffffffc, RZ, 0xc0, !PT ;  /* 0x7ffffffc20207812 */ /* 0x000fe200078ec0ff */
[-C--:B------:R-:W-:Y:S02]  /*48a0*/  FMUL.FTZ R150, R33, R21.reuse ;  /* 0x0000001521967220 */ /* 0x080fe40000410000 */
[----:B------:R-:W1:Y:S01]  /*48b0*/  SHFL.IDX PT, R38, R30, RZ, 0x1c1f ;  /* 0x001c1fff1e267589 */ /* 0x000e6200000e0000 */
[----:B------:R-:W-:Y:S02]  /*48c0*/  IMAD R34, R34, -0x60, R13 ;  /* 0xffffffa022227824 */ /* 0x000fe400078e020d */
[-C--:B------:R-:W-:Y:S01]  /*48d0*/  FMUL.FTZ R33, R35, R21.reuse ;  /* 0x0000001523217220 */ /* 0x080fe20000410000 */
        /* <DEDUP_REMOVED lines=34> */
[----:B------:R-:W-:Y:S02]  /*4b00*/  VIADD R29, R34, 0x61 ;  /* 0x00000061221d7836 */ /* 0x000fe40000000000 */
[----:B------:R-:W-:Y:S01]  /*4b10*/  FMUL.FTZ R21, R71, R21 ;  /* 0x0000001547157220 */ /* 0x000fe20000410000 */
[----:B------:R-:W0:Y:S01]  /*4b20*/  MUFU.TANH R19, R19 ;  /* 0x0000001300137308 */ /* 0x000e220000002400 */
[----:B------:R-:W-:Y:S02]  /*4b30*/  IMAD R43, R32, -0x2, R29 ;  /* 0xfffffffe202b7824 */ /* 0x000fe400078e021d */
[----:B------:R-:W-:Y:S02]  /*4b40*/  VIADD R29, R34, 0x60 ;  /* 0x00000060221d7836 */ /* 0x000fe40000000000 */
[----:B------:R-:W-:-:S03]  /*4b50*/  IMAD.IADD R34, R43, 0x1, -R12 ;  /* 0x000000012b227824 */ /* 0x000fc600078e0a0c */
[----:B------:R-:W2:Y:S01]  /*4b60*/  MUFU.TANH R24, R24 ;  /* 0x0000001800187308 */ /* 0x000ea20000002400 */
[----:B------:R-:W-:-:S07]  /*4b70*/  LOP3.LUT R43, RZ, R14, RZ, 0x33, !PT ;  /* 0x0000000eff2b7212 */ /* 0x000fce00078e33ff */
        /* <DEDUP_REMOVED lines=47> */
[----:B------:R-:W0:Y:S01]  /*4e70*/  MUFU.TANH R21, R21 ;  /* 0x0000001500157308 */ /* 0x000e220000002400 */
[----:B------:R-:W-:-:S02]  /*4e80*/  IMAD.U32 R51, RZ, RZ, UR4 ;  /* 0x00000004ff337e24 */ /* 0x000fc4000f8e00ff */
[----:B------:R-:W-:Y:S01]  /*4e90*/  IMAD.IADD R43, R34, 0x1, R43 ;  /* 0x00000001222b7824 */ /* 0x000fe200078e022b */
[----:B-1----:R-:W-:Y:S01]  /*4ea0*/  VIADDMNMX R14, R38, R49, R36, PT ;  /* 0x00000031260e7246 */ /* 0x002fe20003800124 */
[----:B------:R-:W-:Y:S02]  /*4eb0*/  IMAD R34, R32, -0x2, R51 ;  /* 0xfffffffe20227824 */ /* 0x000fe400078e0233 */
        /* <DEDUP_REMOVED lines=12> */
.L_x_12270:
[----:B------:R-:W-:-:S13]  /*4f80*/  ISETP.NE.AND P1, PT, R73, 0x1, PT ;  /* 0x000000014900780c */ /* 0x000fda0003f25270 */
[----:B------:R-:W-:-:S05]  /*4f90*/  @P1 IMAD.HI.U32 R32, R29, R74, RZ ;  /* 0x0000004a1d201227 */ /* 0x000fca00078e00ff */
[----:B------:R-:W-:-:S07]  /*4fa0*/  @P1 SHF.R.U32.HI R29, RZ, R75, R32 ;  /* 0x0000004bff1d1219 */ /* 0x000fce0000011620 */
.L_x_12271:
[----:B------:R-:W-:Y:S05]  /*4fb0*/  BSYNC B1 ;  /* 0x0000000000017941 */ /* 0x000fea0003800000 */
.L_x_12269:
[----:B------:R-:W-:-:S05]  /*4fc0*/  IMAD R32, R29, R73, R34 ;  /* 0x000000491d207224 */ /* 0x000fca00078e0222 */
[----:B------:R-:W-:Y:S02]  /*4fd0*/  VIMNMX R15, R15, R32, !PT ;  /* 0x000000200f0f7248 */ /* 0x000fe40007fe0100 */
[----:B------:R-:W-:-:S07]  /*4fe0*/  VIADDMNMX R14, R32, R73, R14, PT ;  /* 0x00000049200e7246 */ /* 0x000fce000380010e */
.L_x_12268:
[----:B------:R-:W-:Y:S05]  /*4ff0*/  BSYNC B0 ;  /* 0x0000000000007941 */ /* 0x000fea0003800000 */
.L_x_12267:
        /* <DEDUP_REMOVED lines=14> */
[C---:B------:R-:W-:Y:S02]  /*50e0*/  ISETP.LT.OR P4, PT, R14.reuse, 0x9, P4 ;  /* 0x000000090e00780c */ /* 0x040fe40002781670 */
        /* <DEDUP_REMOVED lines=116> */
.L_x_12275:
[----:B------:R-:W-:-:S13]  /*5830*/  ISETP.NE.AND P6, PT, R73, 0x1, PT ;  /* 0x000000014900780c */ /* 0x000fda0003fc5270 */
[----:B------:R-:W-:-:S05]  /*5840*/  @P6 IMAD.HI.U32 R74, R12, R74, RZ ;  /* 0x0000004a0c4a6227 */ /* 0x000fca00078e00ff */
[----:B------:R-:W-:-:S07]  /*5850*/  @P6 SHF.R.U32.HI R12, RZ, R75, R74 ;  /* 0x0000004bff0c6219 */ /* 0x000fce000001164a */
.L_x_12276:
[----:B------:R-:W-:Y:S05]  /*5860*/  BSYNC B1 ;  /* 0x0000000000017941 */ /* 0x000fea0003800000 */
.L_x_12274:
[----:B------:R-:W-:-:S05]  /*5870*/  IMAD R12, R12, R73, R34 ;  /* 0x000000490c0c7224 */ /* 0x000fca00078e0222 */
[----:B------:R-:W-:Y:S02]  /*5880*/  VIADDMNMX R14, R12, R73, R14, PT ;  /* 0x000000490c0e7246 */ /* 0x000fe4000380010e */
[----:B------:R-:W-:-:S07]  /*5890*/  VIMNMX R15, R15, R12, !PT ;  /* 0x0000000c0f0f7248 */ /* 0x000fce0007fe0100 */
.L_x_12273:
[----:B------:R-:W-:Y:S05]  /*58a0*/  BSYNC B0 ;  /* 0x0000000000007941 */ /* 0x000fea0003800000 */
.L_x_12272:
[----:B------:R-:W-:Y:S01]  /*58b0*/  ISETP.GT.AND P1, PT, R15, 0x1, !P1 ;  /* 0x000000010f00780c */ /* 0x000fe20004f24270 */
[----:B------:R-:W2:Y:S01]  /*58c0*/  LDL R34, [R1+0x2c4] ;  /* 0x0002c40001227983 */ /* 0x000ea20000100800 */
[----:B------:R-:W-:Y:S02]  /*58d0*/  ISETP.NE.AND P6, PT, R29, RZ, PT ;  /* 0x000000ff1d00720c */ /* 0x000fe40003fc5270 */
[----:B------:R-:W-:Y:S01]  /*58e0*/  ISETP.LT.OR P1, PT, R14, 0x2, P1 ;  /* 0x000000020e00780c */ /* 0x000fe20000f21670 */
[----:B------:R-:W3:Y:S01]  /*58f0*/  LDL R36, [R1+0x2b4] ;  /* 0x0002b40001247983 */ /* 0x000ee20000100800 */
[----:B------:R-:W-:Y:S02]  /*5900*/  ISETP.GT.AND P2, PT, R15, 0x8, !P2 ;  /* 0x000000080f00780c */ /* 0x000fe40005744270 */
[----:B------:R-:W-:Y:S01]  /*5910*/  FSEL R29, R20, -INF , !P1 ;  /* 0xff800000141d7808 */ /* 0x000fe20004800000 */
[----:B------:R-:W4:Y:S01]  /*5920*/  LDL R43, [R1+0x218] ;  /* 0x00021800012b7983 */ /* 0x000f220000100800 */
[----:B------:R-:W-:-:S02]  /*5930*/  ISETP.NE.AND P1, PT, R32, RZ, PT ;  /* 0x000000ff2000720c */ /* 0x000fc40003f25270 */
[C---:B------:R-:W-:Y:S01]  /*5940*/  ISETP.LT.OR P2, PT, R14.reuse, 0x9, P2 ;  /* 0x000000090e00780c */ /* 0x040fe20001741670 */
[----:B------:R-:W5:Y:S01]  /*5950*/  LDL R32, [R1+0x270] ;  /* 0x0002700001207983 */ /* 0x000f620000100800 */
[----:B------:R-:W-:Y:S02]  /*5960*/  ISETP.GT.AND P1, PT, R15, 0x9, !P1 ;  /* 0x000000090f00780c */ /* 0x000fe40004f24270 */
[----:B------:R-:W-:Y:S01]  /*5970*/  FSEL R141, R141, -INF , !P2 ;  /* 0xff8000008d8d7808 */ /* 0x000fe20005000000 */
[----:B------:R-:W4:Y:S01]  /*5980*/  LDL R30, [R1+0x2a8] ;  /* 0x0002a800011e7983 */ /* 0x000f220000100800 */
[----:B------:R-:W-:Y:S02]  /*5990*/  ISETP.LT.OR P1, PT, R14, 0xa, P1 ;  /* 0x0000000a0e00780c */ /* 0x000fe40000f21670 */
[----:B------:R-:W-:Y:S01]  /*59a0*/  ISETP.NE.AND P2, PT, R40, RZ, PT ;  /* 0x000000ff2800720c */ /* 0x000fe20003f45270 */
[----:B------:R-:W4:Y:S01]  /*59b0*/  LDL R60, [R1+0x274] ;  /* 0x00027400013c7983 */ /* 0x000f220000100800 */
[----:B------:R-:W-:-:S02]  /*59c0*/  FSEL R31, R31, -INF , !P1 ;  /* 0xff8000001f1f7808 */ /* 0x000fc40004800000 */
[----:B------:R-:W-:Y:S01]  /*59d0*/  ISETP.NE.AND P1, PT, R25, RZ, PT ;  /* 0x000000ff1900720c */ /* 0x000fe20003f25270 */
[----:B------:R-:W4:Y:S01]  /*59e0*/  LDL R62, [R1+0x278] ;  /* 0x00027800013e7983 */ /* 0x000f220000100800 */
[----:B------:R-:W-:Y:S02]  /*59f0*/  FMNMX.FTZ R13, R152, R130, !PT ;  /* 0x00000082980d7209 */ /* 0x000fe40007810000 */
[----:B------:R-:W-:Y:S01]  /*5a00*/  ISETP.GT.AND P1, PT, R15, 0x10, !P1 ;  /* 0x000000100f00780c */ /* 0x000fe20004f24270 */
[----:B------:R-:W4:Y:S01]  /*5a10*/  LDL R64, [R1+0x27c] ;  /* 0x00027c0001407983 */ /* 0x000f220000100800 */
[----:B------:R-:W-:Y:S02]  /*5a20*/  FMNMX.FTZ R13, R100, R13, !PT ;  /* 0x0000000d640d7209 */ /* 0x000fe40007810000 */
[----:B------:R-:W-:Y:S01]  /*5a30*/  ISETP.LT.OR P1, PT, R14, 0x11, P1 ;  /* 0x000000110e00780c */ /* 0x000fe20000f21670 */
[----:B------:R-:W4:Y:S01]  /*5a40*/  LDL R40, [R1+0x280] ;  /* 0x0002800001287983 */ /* 0x000f220000100800 */
[----:B------:R-:W-:-:S02]  /*5a50*/  FMNMX.FTZ R13, R92, R13, !PT ;  /* 0x0000000d5c0d7209 */ /* 0x000fc40007810000 */
[----:B------:R-:W-:Y:S01]  /*5a60*/  FSEL R139, R139, -INF , !P1 ;  /* 0xff8000008b8b7808 */ /* 0x000fe20004800000 */
[----:B------:R-:W4:Y:S01]  /*5a70*/  LDL R66, [R1+0x284] ;  /* 0x0002840001427983 */ /* 0x000f220000100800 */
[----:B------:R-:W-:Y:S02]  /*5a80*/  ISETP.NE.AND P1, PT, R38, RZ, PT ;  /* 0x000000ff2600720c */ /* 0x000fe40003f25270 */
[----:B------:R-:W-:Y:S01]  /*5a90*/  FMNMX.FTZ R13, R98, R13, !PT ;  /* 0x0000000d620d7209 */ /* 0x000fe20007810000 */
[----:B------:R-:W4:Y:S01]  /*5aa0*/  LDL R68, [R1+0x288] ;  /* 0x0002880001447983 */ /* 0x000f220000100800 */
[----:B------:R-:W-:Y:S02]  /*5ab0*/  ISETP.GT.AND P1, PT, R15, 0x11, !P1 ;  /* 0x000000110f00780c */ /* 0x000fe40004f24270 */
[----:B------:R-:W-:Y:S01]  /*5ac0*/  FMNMX.FTZ R13, R150, R13, !PT ;  /* 0x0000000d960d7209 */ /* 0x000fe20007810000 */
[----:B------:R-:W4:Y:S01]  /*5ad0*/  LDL R70, [R1+0x28c] ;  /* 0x00028c0001467983 */ /* 0x000f220000100800 */
[----:B------:R-:W-:-:S02]  /*5ae0*/  ISETP.LT.OR P1, PT, R14, 0x12, P1 ;  /* 0x000000120e00780c */ /* 0x000fc40000f21670 */
[----:B------:R-:W-:Y:S01]  /*5af0*/  FMNMX.FTZ R13, R96, R13, !PT ;  /* 0x0000000d600d7209 */ /* 0x000fe20007810000 */
[----:B------:R-:W4:Y:S01]  /*5b00*/  LDL R72, [R1+0x294] ;  /* 0x0002940001487983 */ /* 0x000f220000100800 */
[----:B------:R-:W-:Y:S02]  /*5b10*/  FSEL R33, R33, -INF , !P1 ;  /* 0xff80000021217808 */ /* 0x000fe40004800000 */
[----:B------:R-:W-:Y:S01]  /*5b20*/  ISETP.GT.AND P1, PT, R15, 0x18, !P2 ;  /* 0x000000180f00780c */ /* 0x000fe20005724270 */
[----:B------:R-:W4:Y:S01]  /*5b30*/  LDL R74, [R1+0x298] ;  /* 0x00029800014a7983 */ /* 0x000f220000100800 */
[----:B------:R-:W-:Y:S02]  /*5b40*/  ISETP.NE.AND P2, PT, R56, RZ, PT ;  /* 0x000000ff3800720c */ /* 0x000fe40003f45270 */
[----:B------:R-:W-:Y:S01]  /*5b50*/  ISETP.LT.OR P1, PT, R14, 0x19, P1 ;  /* 0x000000190e00780c */ /* 0x000fe20000f21670 */
[----:B------:R-:W4:Y:S01]  /*5b60*/  LDL R56, [R1+0x29c] ;  /* 0x00029c0001387983 */ /* 0x000f220000100800 */
[----:B------:R-:W-:-:S02]  /*5b70*/  FMNMX.FTZ R13, R148, R13, !PT ;  /* 0x0000000d940d7209 */ /* 0x000fc40007810000 */
[----:B------:R-:W-:Y:S01]  /*5b80*/  FSEL R137, R137, -INF , !P1 ;  /* 0xff80000089897808 */ /* 0x000fe20004800000 */
[----:B------:R-:W4:Y:S01]  /*5b90*/  LDL R38, [R1+0x2a4] ;  /* 0x0002a40001267983 */ /* 0x000f220000100800 */
[----:B------:R-:W-:Y:S02]  /*5ba0*/  ISETP.GT.AND P1, PT, R15, 0x19, !P6 ;  /* 0x000000190f00780c */ /* 0x000fe40007724270 */
[----:B------:R-:W-:Y:S01]  /*5bb0*/  ISETP.NE.AND P6, PT, R24, RZ, PT ;  /* 0x000000ff1800720c */ /* 0x000fe20003fc5270 */
[----:B------:R-:W4:Y:S01]  /*5bc0*/  LDL R129, [R1+0x2d4] ;  /* 0x0002d40001817983 */ /* 0x000f220000100800 */
[----:B------:R-:W-:Y:S02]  /*5bd0*/  ISETP.LT.OR P1, PT, R14, 0x1a, P1 ;  /* 0x0000001a0e00780c */ /* 0x000fe40000f21670 */
[----:B------:R-:W-:Y:S01]  /*5be0*/  FMNMX.FTZ R13, R94, R13, !PT ;  /* 0x0000000d5e0d7209 */ /* 0x000fe20007810000 */
[----:B------:R-:W4:Y:S01]  /*5bf0*/  LDL.64 R24, [R1+0xa8] ;  /* 0x0000a80001187983 */ /* 0x000f220000100a00 */
        /* <DEDUP_REMOVED lines=22> */
[----:B------:R-:W-:Y:S01]  /*5d60*/  ISETP.NE.AND P1, PT, R48, RZ, PT ;  /* 0x000000ff3000720c */ /* 0x000fe20003f25270 */
[----:B------:R-:W4:Y:S01]  /*5d70*/  LDL R123, [R1+0x2f0] ;  /* 0x0002f000017b7983 */ /* 0x000f220000100800 */
[----:B------:R-:W-:Y:S02]  /*5d80*/  FMNMX.FTZ R13, R86, R13, !PT ;  /* 0x0000000d560d7209 */ /* 0x000fe40007810000 */
[----:B------:R-:W-:Y:S01]  /*5d90*/  ISETP.GT.AND P1, PT, R15, 0x28, !P1 ;  /* 0x000000280f00780c */ /* 0x000fe20004f24270 */
[----:B------:R-:W4:Y:S01]  /*5da0*/  LDL R48, [R1+0x2bc] ;  /* 0x0002bc0001307983 */ /* 0x000f220000100800 */
[----:B------:R-:W-:-:S02]  /*5db0*/  FMNMX.FTZ R13, R166, R13, !PT ;  /* 0x0000000da60d7209 */ /* 0x000fc40007810000 */
[----:B------:R-:W-:Y:S01]  /*5dc0*/  ISETP.LT.OR P1, PT, R14, 0x29, P1 ;  /* 0x000000290e00780c */ /* 0x000fe20000f21670 */
[----:B------:R-:W4:Y:S01]  /*5dd0*/  LDL R122, [R1+0x2f4] ;  /* 0x0002f400017a7983 */ /* 0x000f220000100800 */
[----:B------:R-:W-:Y:S02]  /*5de0*/  FMNMX.FTZ R13, R82, R13, !PT ;  /* 0x0000000d520d7209 */ /* 0x000fe40007810000 */
[----:B------:R-:W-:Y:S01]  /*5df0*/  FSEL R39, R39, -INF , !P1 ;  /* 0xff80000027277808 */ /* 0x000fe20004800000 */
[----:B------:R-:W4:Y:S01]  /*5e00*/  LDL R121, [R1+0x2f8] ;  /* 0x0002f80001797983 */ /* 0x000f220000100800 */
[----:B------:R-:W-:Y:S02]  /*5e10*/  ISETP.NE.AND P1, PT, R50, RZ, PT ;  /* 0x000000ff3200720c */ /* 0x000fe40003f25270 */
[----:B------:R-:W-:Y:S01]  /*5e20*/  FMNMX.FTZ R13, R164, R13, !PT ;  /* 0x0000000da40d7209 */ /* 0x000fe20007810000 */
[----:B------:R-:W4:Y:S01]  /*5e30*/  LDL R50, [R1+0x2b0] ;  /* 0x0002b00001327983 */ /* 0x000f220000100800 */
[----:B------:R-:W-:-:S02]  /*5e40*/  ISETP.GT.AND P1, PT, R15, 0x29, !P1 ;  /* 0x000000290f00780c */ /* 0x000fc40004f24270 */
[----:B------:R-:W-:Y:S01]  /*5e50*/  ISETP.GT.AND P3, PT, R15, 0x50, !P3 ;  /* 0x000000500f00780c */ /* 0x000fe20005f64270 */
[----:B------:R-:W4:Y:S01]  /*5e60*/  LDL R120, [R1+0x300] ;  /* 0x0003000001787983 */ /* 0x000f220000100800 */
[----:B------:R-:W-:Y:S02]  /*5e70*/  ISETP.LT.OR P1, PT, R14, 0x2a, P1 ;  /* 0x0000002a0e00780c */ /* 0x000fe40000f21670 */
[----:B------:R-:W-:Y:S01]  /*5e80*/  FMNMX.FTZ R13, R84, R13, !PT ;  /* 0x0000000d540d7209 */ /* 0x000fe20007810000 */
[----:B------:R-:W4:Y:S01]  /*5e90*/  LDL R119, [R1+0x304] ;  /* 0x0003040001777983 */ /* 0x000f220000100800 */
[----:B------:R-:W-:Y:S02]  /*5ea0*/  FSEL R131, R131, -INF , !P1 ;  /* 0xff80000083837808 */ /* 0x000fe40004800000 */
[----:B------:R-:W-:Y:S01]  /*5eb0*/  ISETP.NE.AND P1, PT, R51, RZ, PT ;  /* 0x000000ff3300720c */ /* 0x000fe20003f25270 */
[----:B------:R-:W4:Y:S01]  /*5ec0*/  LDL R118, [R1+0x308] ;  /* 0x0003080001767983 */ /* 0x000f220000100800 */
[----:B------:R-:W-:-:S02]  /*5ed0*/  ISETP.GT.AND P4, PT, R15, 0x51, !P4 ;  /* 0x000000510f00780c */ /* 0x000fc40006784270 */
[----:B------:R-:W-:Y:S01]  /*5ee0*/  ISETP.GT.AND P1, PT, R15, 0x30, !P1 ;  /* 0x000000300f00780c */ /* 0x000fe20004f24270 */
[----:B------:R-:W4:Y:S01]  /*5ef0*/  LDL R117, [R1+0x30c] ;  /* 0x00030c0001757983 */ /* 0x000f220000100800 */
[C---:B------:R-:W-:Y:S02]  /*5f00*/  ISETP.LT.OR P3, PT, R14.reuse, 0x51, P3 ;  /* 0x000000510e00780c */ /* 0x040fe40001f61670 */
[----:B------:R-:W-:Y:S01]  /*5f10*/  ISETP.LT.OR P1, PT, R14, 0x31, P1 ;  /* 0x000000310e00780c */ /* 0x000fe20000f21670 */
[----:B------:R-:W4:Y:S01]  /*5f20*/  LDL R116, [R1+0x310] ;  /* 0x0003100001747983 */ /* 0x000f220000100800 */
[----:B------:R-:W-:Y:S02]  /*5f30*/  FMNMX.FTZ R13, R80, R13, !PT ;  /* 0x0000000d500d7209 */ /* 0x000fe40007810000 */
[----:B------:R-:W-:Y:S01]  /*5f40*/  FSEL R225, R225, -INF , !P1 ;  /* 0xff800000e1e17808 */ /* 0x000fe20004800000 */
[----:B------:R-:W4:Y:S01]  /*5f50*/  LDL R115, [R1+0x318] ;  /* 0x0003180001737983 */ /* 0x000f220000100800 */
[----:B------:R-:W-:-:S02]  /*5f60*/  ISETP.NE.AND P1, PT, R52, RZ, PT ;  /* 0x000000ff3400720c */ /* 0x000fc40003f25270 */
[C---:B------:R-:W-:Y:S01]  /*5f70*/  ISETP.GT.AND P5, PT, R15.reuse, 0x58, !P5 ;  /* 0x000000580f00780c */ /* 0x040fe20006fa4270 */
[----:B------:R-:W4:Y:S01]  /*5f80*/  LDL R52, [R1+0x2ac] ;  /* 0x0002ac0001347983 */ /* 0x000f220000100800 */
[----:B------:R-:W-:Y:S02]  /*5f90*/  ISETP.GT.AND P1, PT, R15, 0x31, !P1 ;  /* 0x000000310f00780c */ /* 0x000fe40004f24270 */
[C---:B------:R-:W-:Y:S01]  /*5fa0*/  ISETP.LT.OR P4, PT, R14.reuse, 0x52, P4 ;  /* 0x000000520e00780c */ /* 0x040fe20002781670 */
[----:B------:R-:W4:Y:S01]  /*5fb0*/  LDL R114, [R1+0x31c] ;  /* 0x00031c0001727983 */ /* 0x000f220000100800 */
[----:B------:R-:W-:Y:S02]  /*5fc0*/  ISETP.LT.OR P1, PT, R14, 0x32, P1 ;  /* 0x000000320e00780c */ /* 0x000fe40000f21670 */
[----:B------:R-:W-:Y:S01]  /*5fd0*/  FSEL R51, R10, -INF , !P3 ;  /* 0xff8000000a337808 */ /* 0x000fe20005800000 */
[----:B------:R-:W4:Y:S01]  /*5fe0*/  LDL R113, [R1+0x320] ;  /* 0x0003200001717983 */ /* 0x000f220000100800 */
[----:B------:R-:W-:-:S02]  /*5ff0*/  FSEL R41, R41, -INF , !P1 ;  /* 0xff80000029297808 */ /* 0x000fc40004800000 */
[----:B------:R-:W-:Y:S01]  /*6000*/  ISETP.NE.AND P1, PT, R53, RZ, PT ;  /* 0x000000ff3500720c */ /* 0x000fe20003f25270 */
[----:B------:R-:W4:Y:S01]  /*6010*/  LDL R112, [R1+0x324] ;  /* 0x0003240001707983 */ /* 0x000f220000100800 */
[----:B------:R-:W-:Y:S02]  /*6020*/  FMNMX.FTZ R13, R78, R13, !PT ;  /* 0x0000000d4e0d7209 */ /* 0x000fe40007810000 */
[----:B------:R-:W-:Y:S01]  /*6030*/  ISETP.GT.AND P1, PT, R15, 0x38, !P1 ;  /* 0x000000380f00780c */ /* 0x000fe20004f24270 */
[----:B------:R-:W4:Y:S01]  /*6040*/  LDL R111, [R1+0x328] ;  /* 0x00032800016f7983 */ /* 0x000f220000100800 */
[C---:B------:R-:W-:Y:S02]  /*6050*/  ISETP.LT.OR P5, PT, R14.reuse, 0x59, P5 ;  /* 0x000000590e00780c */ /* 0x040fe40002fa1670 */
[----:B------:R-:W-:Y:S01]  /*6060*/  ISETP.LT.OR P1, PT, R14, 0x39, P1 ;  /* 0x000000390e00780c */ /* 0x000fe20000f21670 */
[----:B------:R-:W4:Y:S01]  /*6070*/  LDL R110, [R1+0x32c] ;  /* 0x00032c00016e7983 */ /* 0x000f220000100800 */
[----:B------:R-:W-:-:S02]  /*6080*/  FSEL R53, R28, -INF , !P4 ;  /* 0xff8000001c357808 */ /* 0x000fc40006000000 */
        /* <DEDUP_REMOVED lines=8> */
[----:B------:R-:W-:-:S03]  /*6110*/  ISETP.LT.OR P1, PT, R14, 0x3a, P1 ;  /* 0x0000003a0e00780c */ /* 0x000fc60000f21670 */
[----:B------:R-:W0:Y:S01]  /*6120*/  SHFL.BFLY PT, R13, R10, 0x2, 0x1f ;  /* 0x0c401f000a0d7f89 */ /* 0x000e2200000e0000 */
[----:B------:R-:W-:Y:S02]  /*6130*/  FSEL R45, R45, -INF , !P1 ;  /* 0xff8000002d2d7808 */ /* 0x000fe40004800000 */
[----:B------:R-:W-:Y:S01]  /*6140*/  ISETP.NE.AND P1, PT, R55, RZ, PT ;  /* 0x000000ff3700720c */ /* 0x000fe20003f25270 */
[----:B------:R-:W4:Y:S01]  /*6150*/  LDL R108, [R1+0x338] ;  /* 0x00033800016c7983 */ /* 0x000f220000100800 */
[----:B------:R-:W-:Y:S02]  /*6160*/  FSEL R55, R11, -INF , !P5 ;  /* 0xff8000000b377808 */ /* 0x000fe40006800000 */
[----:B------:R-:W-:Y:S01]  /*6170*/  ISETP.GT.AND P1, PT, R15, 0x40, !P1 ;  /* 0x000000400f00780c */ /* 0x000fe20004f24270 */
[----:B------:R-:W4:Y:S03]  /*6180*/  LDL R107, [R1+0x33c] ;  /* 0x00033c00016b7983 */ /* 0x000f260000100800 */
[----:B------:R-:W-:Y:S01]  /*6190*/  ISETP.LT.OR P1, PT, R14, 0x41, P1 ;  /* 0x000000410e00780c */ /* 0x000fe20000f21670 */
[----:B------:R-:W4:Y:S03]  /*61a0*/  LDL R106, [R1+0x340] ;  /* 0x00034000016a7983 */ /* 0x000f260000100800 */
[----:B------:R-:W-:Y:S01]  /*61b0*/  FSEL R167, R167, -INF , !P1 ;  /* 0xff800000a7a77808 */ /* 0x000fe20004800000 */
[----:B------:R-:W4:Y:S01]  /*61c0*/  LDL R105, [R1+0x344] ;  /* 0x0003440001697983 */ /* 0x000f220000100800 */
[----:B------:R-:W-:-:S02]  /*61d0*/  ISETP.GT.AND P1, PT, R15, 0x41, !P2 ;  /* 0x000000410f00780c */ /* 0x000fc40005724270 */
[----:B------:R-:W-:Y:S01]  /*61e0*/  ISETP.NE.AND P2, PT, R58, RZ, PT ;  /* 0x000000ff3a00720c */ /* 0x000fe20003f45270 */
[----:B------:R-:W4:Y:S01]  /*61f0*/  LDL R104, [R1+0x348] ;  /* 0x0003480001687983 */ /* 0x000f220000100800 */
[C---:B------:R-:W-:Y:S02]  /*6200*/  ISETP.LT.OR P1, PT, R14.reuse, 0x42, P1 ;  /* 0x000000420e00780c */ /* 0x040fe40000f21670 */
[----:B------:R-:W-:Y:S01]  /*6210*/  ISETP.GT.AND P2, PT, R15, 0x49, !P2 ;  /* 0x000000490f00780c */ /* 0x000fe20005744270 */
[----:B------:R-:W4:Y:S01]  /*6220*/  LDL R58, [R1+0x290] ;  /* 0x00029000013a7983 */ /* 0x000f220000100800 */
[----:B------:R-:W-:Y:S02]  /*6230*/  FSEL R47, R47, -INF , !P1 ;  /* 0xff8000002f2f7808 */ /* 0x000fe40004800000 */
[----:B------:R-:W-:Y:S01]  /*6240*/  ISETP.GT.AND P1, PT, R15, RZ, !P6 ;  /* 0x000000ff0f00720c */ /* 0x000fe20007724270 */
[----:B------:R-:W4:Y:S01]  /*6250*/  LDL R103, [R1+0x350] ;  /* 0x0003500001677983 */ /* 0x000f220000100800 */
[----:B------:R-:W-:-:S02]  /*6260*/  ISETP.LT.OR P2, PT, R14, 0x4a, P2 ;  /* 0x0000004a0e00780c */ /* 0x000fc40001741670 */
[----:B------:R-:W-:Y:S01]  /*6270*/  ISETP.LT.OR P1, PT, R14, 0x1, P1 ;  /* 0x000000010e00780c */ /* 0x000fe20000f21670 */
[----:B------:R-:W4:Y:S01]  /*6280*/  LDL R102, [R1+0x354] ;  /* 0x0003540001667983 */ /* 0x000f220000100800 */
[----:B------:R-:W-:Y:S02]  /*6290*/  FSEL R49, R27, -INF , !P2 ;  /* 0xff8000001b317808 */ /* 0x000fe40005000000 */
[----:B------:R-:W-:Y:S01]  /*62a0*/  FSEL R18, R18, -INF , !P1 ;  /* 0xff80000012127808 */ /* 0x000fe20004800000 */
[----:B------:R-:W4:Y:S01]  /*62b0*/  LDL R27, [R1+0x2cc] ;  /* 0x0002cc00011b7983 */ /* 0x000f220000100800 */
[----:B------:R-:W-:Y:S02]  /*62c0*/  ISETP.NE.AND P1, PT, R57, RZ, PT ;  /* 0x000000ff3900720c */ /* 0x000fe40003f25270 */
[----:B------:R-:W-:Y:S01]  /*62d0*/  FMNMX.FTZ R12, R18, R29, !PT ;  /* 0x0000001d120c7209 */ /* 0x000fe20007810000 */
[----:B------:R-:W4:Y:S01]  /*62e0*/  LDL R101, [R1+0x358] ;  /* 0x0003580001657983 */ /* 0x000f220000100800 */
[----:B------:R-:W-:-:S02]  /*62f0*/  ISETP.GT.AND P1, PT, R15, 0x48, !P1 ;  /* 0x000000480f00780c */ /* 0x000fc40004f24270 */
[----:B------:R-:W-:Y:S01]  /*6300*/  FMNMX.FTZ R12, R141, R12, !PT ;  /* 0x0000000c8d0c7209 */ /* 0x000fe20007810000 */
[----:B------:R-:W4:Y:S01]  /*6310*/  LDL R99, [R1+0x360] ;  /* 0x0003600001637983 */ /* 0x000f220000100800 */
[----:B------:R-:W-:Y:S02]  /*6320*/  ISETP.LT.OR P1, PT, R14, 0x49, P1 ;  /* 0x000000490e00780c */ /* 0x000fe40000f21670 */
[----:B------:R-:W-:Y:S01]  /*6330*/  FMNMX.FTZ R12, R31, R12, !PT ;  /* 0x0000000c1f0c7209 */ /* 0x000fe20007810000 */
[----:B------:R-:W4:Y:S01]  /*6340*/  LDL R97, [R1+0x36c] ;  /* 0x00036c0001617983 */ /* 0x000f220000100800 */
[----:B------:R-:W-:Y:S02]  /*6350*/  FSEL R169, R26, -INF , !P1 ;  /* 0xff8000001aa97808 */ /* 0x000fe40004800000 */
[----:B------:R-:W-:Y:S01]  /*6360*/  FMNMX.FTZ R12, R139, R12, !PT ;  /* 0x0000000c8b0c7209 */ /* 0x000fe20007810000 */
[----:B------:R-:W4:Y:S01]  /*6370*/  LDL R26, [R1+0x250] ;  /* 0x00025000011a7983 */ /* 0x000f220000100800 */
[----:B------:R-:W-:-:S02]  /*6380*/  ISETP.NE.AND P6, PT, R19, RZ, PT ;  /* 0x000000ff1300720c */ /* 0x000fc40003fc5270 */
[----:B------:R-:W-:Y:S01]  /*6390*/  FMNMX.FTZ R12, R33, R12, !PT ;  /* 0x0000000c210c7209 */ /* 0x000fe20007810000 */
[----:B------:R-:W4:Y:S01]  /*63a0*/  LDL R95, [R1+0x374] ;  /* 0x00037400015f7983 */ /* 0x000f220000100800 */
[----:B------:R-:W-:Y:S02]  /*63b0*/  ISETP.GT.AND P6, PT, R15, 0x59, !P6 ;  /* 0x000000590f00780c */ /* 0x000fe400077c4270 */
[----:B------:R-:W-:Y:S01]  /*63c0*/  FMNMX.FTZ R12, R137, R12, !PT ;  /* 0x0000000c890c7209 */ /* 0x000fe20007810000 */
[----:B------:R-:W4:Y:S01]  /*63d0*/  LDL R93, [R1+0x37c] ;  /* 0x00037c00015d7983 */ /* 0x000f220000100800 */
[----:B------:R-:W-:Y:S02]  /*63e0*/  ISETP.LT.OR P6, PT, R14, 0x5a, P6 ;  /* 0x0000005a0e00780c */ /* 0x000fe400037c1670 */
[----:B------:R-:W-:Y:S01]  /*63f0*/  FMNMX.FTZ R12, R35, R12, !PT ;  /* 0x0000000c230c7209 */ /* 0x000fe20007810000 */
[----:B------:R-:W4:Y:S01]  /*6400*/  LDL R91, [R1+0x388] ;  /* 0x00038800015b7983 */ /* 0x000f220000100800 */
[----:B------:R-:W-:-:S02]  /*6410*/  FSEL R57, R21, -INF , !P6 ;  /* 0xff80000015397808 */ /* 0x000fc40007000000 */
[----:B------:R-:W-:Y:S01]  /*6420*/  FMNMX.FTZ R12, R37, R12, !PT ;  /* 0x0000000c250c7209 */ /* 0x000fe20007810000 */
[----:B------:R-:W4:Y:S03]  /*6430*/  LDL R89, [R1+0x390] ;  /* 0x0003900001597983 */ /* 0x000f260000100800 */
        /* <DEDUP_REMOVED lines=29> */
[----:B------:R-:W4:Y:S04]  /*6610*/  LDL R59, [R1+0x41c] ;  /* 0x00041c00013b7983 */ /* 0x000f280000100800 */
[----:B------:R-:W-:Y:S04]  /*6620*/  STL.64 [R1+0x230], R10 ;  /* 0x0002300a01007387 */ /* 0x000fe80000100a00 */
[----:B------:R-:W4:Y:S01]  /*6630*/  LDL R19, [R1+0x234] ;  /* 0x0002340001137983 */ /* 0x000f220000100800 */
[----:B0-----:R-:W-:-:S05]  /*6640*/  FMNMX.FTZ R12, R10, R13, !PT ;  /* 0x0000000d0a0c7209 */ /* 0x001fca0007810000 */
[----:B------:R-:W0:Y:S02]  /*6650*/  SHFL.BFLY PT, R13, R12, 0x1, 0x1f ;  /* 0x0c201f000c0d7f89 */ /* 0x000e2400000e0000 */
[----:B0-----:R-:W-:-:S05]  /*6660*/  FMNMX.FTZ R14, R12, R13, !PT ;  /* 0x0000000d0c0e7209 */ /* 0x001fca0007810000 */
[----:B------:R-:W-:Y:S04]  /*6670*/  STL [R1+0x230], R14 ;  /* 0x0002300e01007387 */ /* 0x000fe80000100800 */
[----:B------:R-:W4:Y:S04]  /*6680*/  LDL R13, [R1+0x230] ;  /* 0x00023000010d7983 */ /* 0x000f280000100800 */
[----:B--2---:R0:W-:Y:S04]  /*6690*/  STL [R1+0x2c4], R34 ;  /* 0x0002c42201007387 */ /* 0x0041e80000100800 */
[----:B0-----:R-:W2:Y:S04]  /*66a0*/  LDL R34, [R1+0x42c] ;  /* 0x00042c0001227983 */ /* 0x001ea80000100800 */
[----:B---3--:R0:W-:Y:S04]  /*66b0*/  STL [R1+0x2b4], R36 ;  /* 0x0002b42401007387 */ /* 0x0081e80000100800 */
[----:B0-----:R-:W3:Y:S04]  /*66c0*/  LDL R36, [R1+0x3bc] ;  /* 0x0003bc0001247983 */ /* 0x001ee80000100800 */
[----:B-----5:R0:W-:Y:S04]  /*66d0*/  STL [R1+0x270], R32 ;  /* 0x0002702001007387 */ /* 0x0201e80000100800 */
[----:B----4-:R1:W-:Y:S04]  /*66e0*/  STL [R1+0x2a8], R30 ;  /* 0x0002a81e01007387 */ /* 0x0103e80000100800 */
[----:B0-----:R-:W4:Y:S04]  /*66f0*/  LDL R32, [R1+0x2fc] ;  /* 0x0002fc0001207983 */ /* 0x001f280000100800 */
[----:B-1----:R-:W5:Y:S04]  /*6700*/  LDL R30, [R1+0x368] ;  /* 0x00036800011e7983 */ /* 0x002f680000100800 */
        /* <DEDUP_REMOVED lines=18> */
[----:B0-----:R-:W5:Y:S04]  /*6830*/  LDL R40, [R1+0x2e4] ;  /* 0x0002e40001287983 */ /* 0x001f680000100800 */
[----:B-1----:R-:W4:Y:S04]  /*6840*/  LDL R28, [R1+0x3d8] ;  /* 0x0003d800011c7983 */ /* 0x002f280000100800 */
[----:B------:R-:W5:Y:S04]  /*6850*/  LDL R38, [R1+0x34c] ;  /* 0x00034c0001267983 */ /* 0x000f680000100800 */
[----:B------:R-:W5:Y:S04]  /*6860*/  LDL R74, [R1+0x3d4] ;  /* 0x0003d400014a7983 */ /* 0x000f680000100800 */
[----:B------:R-:W5:Y:S04]  /*6870*/  LDL R72, [R1+0x3e0] ;  /* 0x0003e00001487983 */ /* 0x000f680000100800 */
[----:B------:R-:W5:Y:S04]  /*6880*/  LDL R70, [R1+0x3e8] ;  /* 0x0003e80001467983 */ /* 0x000f680000100800 */
[----:B------:R-:W5:Y:S04]  /*6890*/  LDL R68, [R1+0x3f0] ;  /* 0x0003f00001447983 */ /* 0x000f680000100800 */
[----:B------:R-:W-:Y:S04]  /*68a0*/  STL [R1+0x290], R58 ;  /* 0x0002903a01007387 */ /* 0x000fe80000100800 */
[----:B------:R-:W5:Y:S04]  /*68b0*/  LDL R66, [R1+0x3fc] ;  /* 0x0003fc0001427983 */ /* 0x000f680000100800 */
[----:B------:R-:W5:Y:S04]  /*68c0*/  LDL R64, [R1+0x404] ;  /* 0x0004040001407983 */ /* 0x000f680000100800 */
[----:B------:R0:W-:Y:S04]  /*68d0*/  STL [R1+0x2cc], R27 ;  /* 0x0002cc1b01007387 */ /* 0x0001e80000100800 */
[----:B------:R-:W5:Y:S04]  /*68e0*/  LDL R62, [R1+0x40c] ;  /* 0x00040c00013e7983 */ /* 0x000f680000100800 */
[----:B------:R-:W5:Y:S04]  /*68f0*/  LDL R60, [R1+0x418] ;  /* 0x00041800013c7983 */ /* 0x000f680000100800 */
[----:B0-----:R-:W4:Y:S04]  /*6900*/  LDL R27, [R1+0x448] ;  /* 0x00044800011b7983 */ /* 0x001f280000100800 */
        /* <DEDUP_REMOVED lines=8> */
[----:B------:R-:W0:Y:S02]  /*6990*/  SHFL.BFLY PT, R10, R19, 0x2, 0x1f ;  /* 0x0c401f00130a7f89 */ /* 0x000e2400000e0000 */
[----:B0-----:R-:W-:-:S05]  /*69a0*/  FMNMX.FTZ R10, R10, R19, !PT ;  /* 0x000000130a0a7209 */ /* 0x001fca0007810000 */
[----:B------:R-:W0:Y:S01]  /*69b0*/  SHFL.BFLY PT, R11, R10, 0x1, 0x1f ;  /* 0x0c201f000a0b7f89 */ /* 0x000e2200000e0000 */
[----:B------:R0:W-:Y:S01]  /*69c0*/  BAR.SYNC.DEFER_BLOCKING R7, 0x100 ;  /* 0x000400070000751d */ /* 0x0001e20000010000 */
[----:B------:R-:W-:Y:S01]  /*69d0*/  FMUL.FTZ R12, R26, R13 ;  /* 0x0000000d1a0c7220 */ /* 0x000fe20000410000 */
[----:B------:R-:W-:-:S04]  /*69e0*/  FSETP.NEU.FTZ.AND P1, PT, R13, -INF , PT ;  /* 0xff8000000d00780b */ /* 0x000fc80003f3d000 */
[----:B------:R-:W-:Y:S02]  /*69f0*/  FSEL R15, R12, RZ, P1 ;  /* 0x000000ff0c0f7208 */ /* 0x000fe40000800000 */
[----:B0-----:R-:W-:-:S04]  /*6a00*/  FMNMX.FTZ R7, R10, R11, !PT ;  /* 0x0000000b0a077209 */ /* 0x001fc80007810000 */
[C---:B------:R-:W-:Y:S01]  /*6a10*/  FSETP.NEU.FTZ.AND P1, PT, R7.reuse, -INF , PT ;  /* 0xff8000000700780b */ /* 0x040fe20003f3d000 */
[----:B------:R-:W-:-:S05]  /*6a20*/  FMUL.FTZ R10, R7, R26 ;  /* 0x0000001a070a7220 */ /* 0x000fca0000410000 */
[----:B------:R-:W-:-:S05]  /*6a30*/  FSEL R10, R10, RZ, P1 ;  /* 0x000000ff0a0a7208 */ /* 0x000fca0000800000 */
[-CC-:B------:R-:W-:Y:S01]  /*6a40*/  FFMA.FTZ R136, R37, R26.reuse, -R10.reuse ;  /* 0x0000001a25887223 */ /* 0x180fe2000001080a */
[-CC-:B------:R-:W-:Y:S01]  /*6a50*/  FFMA.FTZ R132, R35, R26.reuse, -R10.reuse ;  /* 0x0000001a23847223 */ /* 0x180fe2000001080a */
[----:B------:R-:W5:Y:S01]  /*6a60*/  LDL R37, [R1+0x384] ;  /* 0x0003840001257983 */ /* 0x000f620000100800 */
[----:B------:R-:W-:-:S03]  /*6a70*/  FFMA.FTZ R140, R31, R26, -R10 ;  /* 0x0000001a1f8c7223 */ /* 0x000fc6000001080a */
[----:B------:R-:W5:Y:S01]  /*6a80*/  LDL R35, [R1+0x3f4] ;  /* 0x0003f40001237983 */ /* 0x000f620000100800 */
[-CC-:B------:R-:W-:Y:S01]  /*6a90*/  FFMA.FTZ R152, R152, R26.reuse, -R15.reuse ;  /* 0x0000001a98987223 */ /* 0x180fe2000001080f */
[-CC-:B------:R-:W-:Y:S02]  /*6aa0*/  FFMA.FTZ R130, R130, R26.reuse, -R15.reuse ;  /* 0x0000001a82827223 */ /* 0x180fe4000001080f */
[----:B------:R-:W5:Y:S01]  /*6ab0*/  LDL R31, [R1+0x410] ;  /* 0x00041000011f7983 */ /* 0x000f620000100800 */
        /* <DEDUP_REMOVED lines=43> */
[----:B------:R-:W-:Y:S01]  /*6d70*/  IMAD R42, R43, 0xc00, R24 ;  /* 0x00000c002b2a7824 */ /* 0x000fe200078e0218 */
        /* <DEDUP_REMOVED lines=27> */
[----:B------:R-:W-:Y:S08]  /*6f30*/  MUFU.EX2 R152, R152 ;  /* 0x0000009800987308 */ /* 0x000ff00000000800 */
[----:B------:R-:W0:Y:S08]  /*6f40*/  MUFU.EX2 R130, R130 ;  /* 0x0000008200827308 */ /* 0x000e300000000800 */
[----:B------:R-:W1:Y:S08]  /*6f50*/  MUFU.EX2 R153, R153 ;  /* 0x0000009900997308 */ /* 0x000e700000000800 */
[----:B------:R-:W4:Y:S01]  /*6f60*/  MUFU.EX2 R135, R135 ;  /* 0x0000008700877308 */ /* 0x000f220000000800 */
[----:B--2---:R0:W-:Y:S07]  /*6f70*/  STL [R1+0x42c], R34 ;  /* 0x00042c2201007387 */ /* 0x0041ee0000100800 */
[----:B------:R-:W-:Y:S08]  /*6f80*/  MUFU.EX2 R143, R143 ;  /* 0x0000008f008f7308 */ /* 0x000ff00000000800 */
[----:B------:R-:W2:Y:S01]  /*6f90*/  MUFU.EX2 R142, R142 ;  /* 0x0000008e008e7308 */ /* 0x000ea20000000800 */
[----:B0-----:R-:W-:-:S07]  /*6fa0*/  FADD.FTZ R34, R152, R130 ;  /* 0x0000008298227221 */ /* 0x001fce0000010000 */
[----:B------:R-:W0:Y:S08]  /*6fb0*/  MUFU.EX2 R151, R151 ;  /* 0x0000009700977308 */ /* 0x000e300000000800 */
[----:B------:R-:W0:Y:S01]  /*6fc0*/  MUFU.EX2 R141, R141 ;  /* 0x0000008d008d7308 */ /* 0x000e220000000800 */
[----:B-1----:R-:W-:-:S07]  /*6fd0*/  FADD.FTZ R34, R153, R34 ;  /* 0x0000002299227221 */ /* 0x002fce0000010000 */
[----:B------:R-:W1:Y:S01]  /*6fe0*/  MUFU.EX2 R150, R150 ;  /* 0x0000009600967308 */ /* 0x000e620000000800 */
[----:B---3--:R4:W-:Y:S07]  /*6ff0*/  STL [R1+0x3bc], R36 ;  /* 0x0003bc2401007387 */ /* 0x0089ee0000100800 */
[----:B------:R-:W3:Y:S01]  /*7000*/  MUFU.EX2 R140, R140 ;  /* 0x0000008c008c7308 */ /* 0x000ee20000000800 */
[----:B----4-:R-:W-:-:S07]  /*7010*/  FADD.FTZ R36, R135, R34 ;  /* 0x0000002287247221 */ /* 0x010fce0000010000 */
[----:B------:R-:W4:Y:S01]  /*7020*/  MUFU.EX2 R149, R149 ;  /* 0x0000009500957308 */ /* 0x000f220000000800 */
[----:B--2---:R-:W-:-:S07]  /*7030*/  FADD.FTZ R34, R143, R142 ;  /* 0x0000008e8f227221 */ /* 0x004fce0000010000 */
[----:B------:R-:W2:Y:S01]  /*7040*/  MUFU.EX2 R139, R139 ;  /* 0x0000008b008b7308 */ /* 0x000ea20000000800 */
[----:B------:R0:W-:Y:S07]  /*7050*/  STL [R1+0x448], R27 ;  /* 0x0004481b01007387 */ /* 0x0001ee0000100800 */
[----:B------:R-:W2:Y:S08]  /*7060*/  MUFU.EX2 R148, R148 ;  /* 0x0000009400947308 */ /* 0x000eb00000000800 */
[----:B------:R-:W2:Y:S01]  /*7070*/  MUFU.EX2 R138, R138 ;  /* 0x0000008a008a7308 */ /* 0x000ea20000000800 */
[----:B0-----:R-:W-:Y:S01]  /*7080*/  IMAD.MOV.U32 R27, RZ, RZ, R25 ;  /* 0x000000ffff1b7224 */ /* 0x001fe200078e0019 */
[----:B------:R0:W-:Y:S06]  /*7090*/  STL [R1+0x3d8], R28 ;  /* 0x0003d81c01007387 */ /* 0x0001ec0000100800 */
[----:B------:R-:W2:Y:S08]  /*70a0*/  MUFU.EX2 R147, R147 ;  /* 0x0000009300937308 */ /* 0x000eb00000000800 */
[----:B------:R-:W-:Y:S01]  /*70b0*/  MUFU.EX2 R137, R137 ;  /* 0x0000008900897308 */ /* 0x000fe20000000800 */
[----:B0-----:R-:W-:Y:S01]  /*70c0*/  VIADD R28, R42, 0x180 ;  /* 0x000001802a1c7836 */ /* 0x001fe20000000000 */
[----:B------:R-:W-:-:S06]  /*70d0*/  R2UR UR11, R27 ;  /* 0x000000001b0b72ca */ /* 0x000fcc00000e0000 */
[----:B------:R-:W0:Y:S01]  /*70e0*/  MUFU.EX2 R146, R146 ;  /* 0x0000009200927308 */ /* 0x000e220000000800 */
[----:B------:R-:W-:-:S07]  /*70f0*/  R2UR UR18, R28 ;  /* 0x000000001c1272ca */ /* 0x000fce00000e0000 */
[----:B------:R-:W0:Y:S01]  /*7100*/  MUFU.EX2 R132, R132 ;  /* 0x0000008400847308 */ /* 0x000e220000000800 */
[----:B-----5:R5:W-:Y:S04]  /*7110*/  STL [R1+0x384], R37 ;  /* 0x0003842501007387 */ /* 0x020be80000100800 */
[----:B------:R1:W-:Y:S04]  /*7120*/  STL [R1+0x3f4], R35 ;  /* 0x0003f42301007387 */ /* 0x0003e80000100800 */
[----:B------:R3:W-:Y:S01]  /*7130*/  STL [R1+0x410], R31 ;  /* 0x0004101f01007387 */ /* 0x0007e20000100800 */
[----:B-----5:R-:W-:Y:S01]  /*7140*/  FADD.FTZ R37, R151, R36 ;  /* 0x0000002497257221 */ /* 0x020fe20000010000 */
[----:B-1----:R-:W-:-:S03]  /*7150*/  FADD.FTZ R35, R141, R34 ;  /* 0x000000228d237221 */ /* 0x002fc60000010000 */
[----:B------:R-:W-:Y:S01]  /*7160*/  FADD.FTZ R36, R150, R37 ;  /* 0x0000002596247221 */ /* 0x000fe20000010000 */
[----:B---3--:R-:W-:Y:S02]  /*7170*/  IMAD.MOV.U32 R31, RZ, RZ, R25 ;  /* 0x000000ffff1f7224 */ /* 0x008fe400078e0019 */
[----:B------:R-:W-:Y:S01]  /*7180*/  FADD.FTZ R34, R140, R35 ;  /* 0x000000238c227221 */ /* 0x000fe20000010000 */
[----:B------:R-:W1:Y:S02]  /*7190*/  MUFU.EX2 R145, R145 ;  /* 0x0000009100917308 */ /* 0x000e640000000800 */
[----:B------:R-:W-:Y:S01]  /*71a0*/  R2UR UR15, R31 ;  /* 0x000000001f0f72ca */ /* 0x000fe200000e0000 */
[----:B----4-:R-:W-:Y:S01]  /*71b0*/  FADD.FTZ R31, R149, R36 ;  /* 0x00000024951f7221 */ /* 0x010fe20000010000 */
[----:B--2---:R-:W-:-:S04]  /*71c0*/  FADD.FTZ R27, R139, R34 ;  /* 0x000000228b1b7221 */ /* 0x004fc80000010000 */
[----:B------:R-:W2:Y:S01]  /*71d0*/  MUFU.EX2 R136, R136 ;  /* 0x0000008800887308 */ /* 0x000ea20000000800 */
[----:B------:R-:W-:Y:S01]  /*71e0*/  FADD.FTZ R28, R148, R31 ;  /* 0x0000001f941c7221 */ /* 0x000fe20000010000 */
[----:B------:R-:W-:-:S06]  /*71f0*/  R2UR UR23, R25 ;  /* 0x00000000191772ca */ /* 0x000fcc00000e0000 */
[----:B------:R-:W3:Y:S01]  /*7200*/  MUFU.EX2 R133, R133 ;  /* 0x0000008500857308 */ /* 0x000ee20000000800 */
[----:B------:R4:W-:Y:S07]  /*7210*/  STL [R1+0x2d0], R26 ;  /* 0x0002d01a01007387 */ /* 0x0009ee0000100800 */
[----:B------:R-:W5:Y:S01]  /*7220*/  MUFU.EX2 R134, R134 ;  /* 0x0000008600867308 */ /* 0x000f620000000800 */
[----:B------:R0:W-:Y:S01]  /*7230*/  STL [R1+0x330], R24 ;  /* 0x0003301801007387 */ /* 0x0001e20000100800 */
[----:B----4-:R-:W-:-:S03]  /*7240*/  VIADD R26, R42, 0x80 ;  /* 0x000000802a1a7836 */ /* 0x010fc60000000000 */
[----:B------:R4:W-:Y:S02]  /*7250*/  STL [R1+0x3a0], R29 ;  /* 0x0003a01d01007387 */ /* 0x0009e40000100800 */
[----:B------:R-:W-:Y:S01]  /*7260*/  R2UR UR10, R26 ;  /* 0x000000001a0a72ca */ /* 0x000fe200000e0000 */
[----:B------:R-:W-:Y:S01]  /*7270*/  FADD.FTZ R26, R138, R27 ;  /* 0x0000001b8a1a7221 */ /* 0x000fe20000010000 */
[----:B0-----:R-:W-:Y:S01]  /*7280*/  VIADD R24, R42, 0x200 ;  /* 0x000002002a187836 */ /* 0x001fe20000000000 */
[----:B------:R0:W-:Y:S01]  /*7290*/  STL [R1+0x464], R33 ;  /* 0x0004642101007387 */ /* 0x0001e20000100800 */
[----:B------:R-:W-:Y:S01]  /*72a0*/  FADD.FTZ R27, R147, R28 ;  /* 0x0000001c931b7221 */ /* 0x000fe20000010000 */
[----:B----4-:R-:W-:Y:S02]  /*72b0*/  IMAD.MOV.U32 R29, RZ, RZ, R25 ;  /* 0x000000ffff1d7224 */ /* 0x010fe400078e0019 */
[----:B------:R4:W-:Y:S01]  /*72c0*/  STL [R1+0x468], R43 ;  /* 0x0004682b01007387 */ /* 0x0009e20000100800 */
[----:B------:R-:W-:Y:S01]  /*72d0*/  R2UR UR22, R24 ;  /* 0x00000000181672ca */ /* 0x000fe200000e0000 */
[----:B------:R-:W-:Y:S01]  /*72e0*/  FADD.FTZ R24, R146, R27 ;  /* 0x0000001b92187221 */ /* 0x000fe20000010000 */
[----:B0-----:R-:W-:-:S02]  /*72f0*/  IMAD.MOV.U32 R33, RZ, RZ, R25 ;  /* 0x000000ffff217224 */ /* 0x001fc400078e0019 */
[----:B----4-:R-:W-:Y:S02]  /*7300*/  IMAD.MOV.U32 R43, RZ, RZ, R25 ;  /* 0x000000ffff2b7224 */ /* 0x010fe400078e0019 */
[----:B------:R-:W-:Y:S01]  /*7310*/  FADD.FTZ R25, R137, R26 ;  /* 0x0000001a89197221 */ /* 0x000fe20000010000 */
[----:B------:R-:W0:Y:S03]  /*7320*/  MUFU.EX2 R144, R144 ;  /* 0x0000009000907308 */ /* 0x000e260000000800 */
[----:B------:R-:W-:Y:S01]  /*7330*/  FADD.FTZ R25, R132, R25 ;  /* 0x0000001984197221 */ /* 0x000fe20000010000 */
[----:B-1----:R-:W-:-:S04]  /*7340*/  FADD.FTZ R27, R145, R24 ;  /* 0x00000018911b7221 */ /* 0x002fc80000010000 */
[----:B------:R-:W1:Y:S01]  /*7350*/  MUFU.EX2 R131, R131 ;  /* 0x0000008300837308 */ /* 0x000e620000000800 */
[----:B--2---:R-:W-:Y:S01]  /*7360*/  FADD.FTZ R24, R136, R25 ;  /* 0x0000001988187221 */ /* 0x004fe20000010000 */
[----:B------:R2:W-:Y:S03]  /*7370*/  STL [R1+0x2fc], R32 ;  /* 0x0002fc2001007387 */ /* 0x0005e60000100800 */
[----:B---3--:R-:W-:Y:S01]  /*7380*/  FADD.FTZ R25, R133, R24 ;  /* 0x0000001885197221 */ /* 0x008fe20000010000 */
[----:B------:R3:W-:Y:S01]  /*7390*/  STL [R1+0x368], R30 ;  /* 0x0003681e01007387 */ /* 0x0007e20000100800 */
[----:B------:R-:W-:Y:S02]  /*73a0*/  R2UR UR6, R42 ;  /* 0x000000002a0672ca */ /* 0x000fe400000e0000 */
[----:B------:R-:W-:Y:S01]  /*73b0*/  R2UR UR7, R43 ;  /* 0x000000002b0772ca */ /* 0x000fe200000e0000 */
[----:B-----5:R-:W-:Y:S01]  /*73c0*/  FADD.FTZ R24, R134, R25 ;  /* 0x0000001986187221 */ /* 0x020fe20000010000 */
[----:B------:R-:W-:Y:S01]  /*73d0*/  F2FP.F16.F32.PACK_AB R154, R135, R153 ;  /* 0x00000099879a723e */ /* 0x000fe200000000ff */
[----:B--2---:R-:W-:Y:S01]  /*73e0*/  VIADD R32, R42, 0x280 ;  /* 0x000002802a207836 */ /* 0x004fe20000000000 */
[----:B------:R-:W-:Y:S01]  /*73f0*/  F2FP.F16.F32.PACK_AB R152, R130, R152 ;  /* 0x000000988298723e */ /* 0x000fe200000000ff */
[----:B---3--:R-:W-:Y:S01]  /*7400*/  VIADD R30, R42, 0x100 ;  /* 0x000001002a1e7836 */ /* 0x008fe20000000000 */
[----:B------:R-:W-:-:S02]  /*7410*/  F2FP.F16.F32.PACK_AB R153, R142, R143 ;  /* 0x0000008f8e99723e */ /* 0x000fc400000000ff */
[----:B------:R-:W-:Y:S01]  /*7420*/  F2FP.F16.F32.PACK_AB R155, R140, R141 ;  /* 0x0000008d8c9b723e */ /* 0x000fe200000000ff */
[----:B------:R-:W-:Y:S01]  /*7430*/  STL [R1+0x2d4], R129 ;  /* 0x0002d48101007387 */ /* 0x000fe20000100800 */
[----:B------:R-:W-:Y:S01]  /*7440*/  R2UR UR14, R30 ;  /* 0x000000001e0e72ca */ /* 0x000fe200000e0000 */
[----:B0-----:R-:W-:Y:S01]  /*7450*/  FADD.FTZ R228, R144, R27 ;  /* 0x0000001b90e47221 */ /* 0x001fe20000010000 */
[----:B------:R-:W-:Y:S01]  /*7460*/  R2UR UR19, R29 ;  /* 0x000000001d1372ca */ /* 0x000fe200000e0000 */
[----:B------:R-:W-:Y:S01]  /*7470*/  STL [R1+0x2d8], R128 ;  /* 0x0002d88001007387 */ /* 0x000fe20000100800 */
[----:B------:R-:W-:Y:S01]  /*7480*/  R2UR UR26, R32 ;  /* 0x00000000201a72ca */ /* 0x000fe200000e0000 */
[----:B-1----:R-:W-:Y:S01]  /*7490*/  FADD.FTZ R171, R131, R24 ;  /* 0x0000001883ab7221 */ /* 0x002fe20000010000 */
[----:B------:R-:W-:Y:S01]  /*74a0*/  R2UR UR27, R33 ;  /* 0x00000000211b72ca */ /* 0x000fe200000e0000 */
[----:B------:R-:W-:Y:S01]  /*74b0*/  STL [R1+0x2dc], R127 ;  /* 0x0002dc7f01007387 */ /* 0x000fe20000100800 */
[----:B------:R-:W-:-:S02]  /*74c0*/  F2FP.F16.F32.PACK_AB R156, R150, R151 ;  /* 0x00000097969c723e */ /* 0x000fc400000000ff */
[----:B------:R-:W-:Y:S01]  /*74d0*/  F2FP.F16.F32.PACK_AB R158, R148, R149 ;  /* 0x00000095949e723e */ /* 0x000fe200000000ff */
[----:B------:R-:W-:Y:S01]  /*74e0*/  STL [R1+0x2e0], R126 ;  /* 0x0002e07e01007387 */ /* 0x000fe20000100800 */
[----:B------:R-:W-:Y:S02]  /*74f0*/  F2FP.F16.F32.PACK_AB R160, R146, R147 ;  /* 0x0000009392a0723e */ /* 0x000fe400000000ff */
[----:B------:R-:W-:Y:S01]  /*7500*/  F2FP.F16.F32.PACK_AB R162, R144, R145 ;  /* 0x0000009190a2723e */ /* 0x000fe200000000ff */
[----:B------:R-:W-:Y:S01]  /*7510*/  STL [R1+0x2e4], R40 ;  /* 0x0002e42801007387 */ /* 0x000fe20000100800 */
[----:B------:R-:W-:Y:S02]  /*7520*/  F2FP.F16.F32.PACK_AB R157, R138, R139 ;  /* 0x0000008b8a9d723e */ /* 0x000fe400000000ff */
[----:B------:R-:W-:Y:S01]  /*7530*/  F2FP.F16.F32.PACK_AB R159, R132, R137 ;  /* 0x00000089849f723e */ /* 0x000fe200000000ff */
[----:B------:R-:W-:Y:S01]  /*7540*/  STL [R1+0x2e8], R125 ;  /* 0x0002e87d01007387 */ /* 0x000fe20000100800 */
[----:B------:R-:W-:-:S02]  /*7550*/  F2FP.F16.F32.PACK_AB R161, R133, R136 ;  /* 0x0000008885a1723e */ /* 0x000fc400000000ff */
[----:B------:R-:W-:Y:S01]  /*7560*/  F2FP.F16.F32.PACK_AB R163, R131, R134 ;  /* 0x0000008683a3723e */ /* 0x000fe200000000ff */
        /* <DEDUP_REMOVED lines=85> */
[----:B------:R-:W-:Y:S03]  /*7ac0*/  HGMMA.64x256x16.F32 R24, R152, gdesc[UR4].tnspB, RZ, !UPT, gsb0 ;  /* 0x43e0000498187df0 */ /* 0x000fe6000c0008ff */
        /* <DEDUP_REMOVED lines=35> */
[----:B------:R-:W0:Y:S08]  /*7d00*/  MUFU.EX2 R152, R172 ;  /* 0x000000ac00987308 */ /* 0x000e300000000800 */
[----:B------:R-:W-:Y:S08]  /*7d10*/  MUFU.EX2 R173, R173 ;  /* 0x000000ad00ad7308 */ /* 0x000ff00000000800 */
[----:B------:R-:W-:Y:S08]  /*7d20*/  MUFU.EX2 R154, R174 ;  /* 0x000000ae009a7308 */ /* 0x000ff00000000800 */
[----:B------:R-:W1:Y:S08]  /*7d30*/  MUFU.EX2 R153, R225 ;  /* 0x000000e100997308 */ /* 0x000e700000000800 */
[----:B------:R-:W-:Y:S08]  /*7d40*/  MUFU.EX2 R175, R175 ;  /* 0x000000af00af7308 */ /* 0x000ff00000000800 */
[----:B------:R-:W2:Y:S08]  /*7d50*/  MUFU.EX2 R226, R226 ;  /* 0x000000e200e27308 */ /* 0x000eb00000000800 */
[----:B------:R-:W-:Y:S08]  /*7d60*/  MUFU.EX2 R227, R227 ;  /* 0x000000e300e37308 */ /* 0x000ff00000000800 */
[----:B------:R-:W3:Y:S01]  /*7d70*/  MUFU.EX2 R170, R170 ;  /* 0x000000aa00aa7308 */ /* 0x000ee20000000800 */
[----:B0-----:R-:W-:Y:S01]  /*7d80*/  FADD.FTZ R228, R152, R228 ;  /* 0x000000e498e47221 */ /* 0x001fe20000010000 */
[----:B-1----:R-:W-:Y:S01]  /*7d90*/  FADD.FTZ R171, R153, R171 ;  /* 0x000000ab99ab7221 */ /* 0x002fe20000010000 */
[----:B------:R-:W-:-:S02]  /*7da0*/  F2FP.F16.F32.PACK_AB R152, R173, R152 ;  /* 0x00000098ad98723e */ /* 0x000fc400000000ff */
[----:B--2---:R-:W-:Y:S02]  /*7db0*/  F2FP.F16.F32.PACK_AB R153, R226, R153 ;  /* 0x00000099e299723e */ /* 0x004fe400000000ff */
[----:B---3--:R-:W-:Y:S01]  /*7dc0*/  F2FP.F16.F32.PACK_AB R155, R170, R227 ;  /* 0x000000e3aa9b723e */ /* 0x008fe200000000ff */
        /* <DEDUP_REMOVED lines=35> */
[----:B------:R-:W-:-:S04]  /*8000*/  FADD.FTZ R156, R173, R228 ;  /* 0x000000e4ad9c7221 */ /* 0x000fc80000010000 */
[----:B------:R-:W-:Y:S01]  /*8010*/  FADD.FTZ R156, R154, R156 ;  /* 0x0000009c9a9c7221 */ /* 0x000fe20000010000 */
[C---:B------:R-:W-:Y:S01]  /*8020*/  F2FP.F16.F32.PACK_AB R154, R175.reuse, R154 ;  /* 0x0000009aaf9a723e */ /* 0x040fe200000000ff */
[----:B------:R-:W-:Y:S01]  /*8030*/  MUFU.EX2 R165, R165 ;  /* 0x000000a500a57308 */ /* 0x000fe20000000800 */
[----:B------:R-:W-:Y:S01]  /*8040*/  FADD.FTZ R171, R226, R171 ;  /* 0x000000abe2ab7221 */ /* 0x000fe20000010000 */
[----:B------:R-:W-:-:S06]  /*8050*/  FADD.FTZ R156, R175, R156 ;  /* 0x0000009caf9c7221 */ /* 0x000fcc0000010000 */
[----:B------:R-:W-:Y:S08]  /*8060*/  MUFU.EX2 R21, R21 ;  /* 0x0000001500157308 */ /* 0x000ff00000000800 */
[----:B------:R-:W-:Y:S08]  /*8070*/  MUFU.EX2 R168, R168 ;  /* 0x000000a800a87308 */ /* 0x000ff00000000800 */
[----:B------:R-:W-:Y:S08]  /*8080*/  MUFU.EX2 R169, R169 ;  /* 0x000000a900a97308 */ /* 0x000ff00000000800 */
[----:B------:R-:W-:Y:S01]  /*8090*/  MUFU.EX2 R20, R20 ;  /* 0x0000001400147308 */ /* 0x000fe20000000800 */
[----:B------:R-:W-:-:S04]  /*80a0*/  FADD.FTZ R171, R227, R171 ;  /* 0x000000abe3ab7221 */ /* 0x000fc80000010000 */
[----:B------:R-:W-:Y:S01]  /*80b0*/  FADD.FTZ R170, R170, R171 ;  /* 0x000000abaaaa7221 */ /* 0x000fe20000010000 */
        /* <DEDUP_REMOVED lines=43> */
[----:B------:R-:W-:-:S07]  /*8370*/  WARPGROUP.DEPBAR.LE gsb0, 0x0 ;  /* 0x00008000000079c5 */ /* 0x000fce0000010000 */
[----:B------:R-:W0:Y:S08]  /*8380*/  MUFU.EX2 R152, R166 ;  /* 0x000000a600987308 */ /* 0x000e300000000800 */
[----:B------:R-:W1:Y:S08]  /*8390*/  MUFU.EX2 R154, R164 ;  /* 0x000000a4009a7308 */ /* 0x000e700000000800 */
[----:B------:R-:W2:Y:S01]  /*83a0*/  MUFU.EX2 R153, R167 ;  /* 0x000000a700997308 */ /* 0x000ea20000000800 */
[----:B0-----:R-:W-:-:S04]  /*83b0*/  FADD.FTZ R156, R152, R156 ;  /* 0x0000009c989c7221 */ /* 0x001fc80000010000 */
[C---:B------:R-:W-:Y:S01]  /*83c0*/  FADD.FTZ R156, R165.reuse, R156 ;  /* 0x0000009ca59c7221 */ /* 0x040fe20000010000 */
[----:B------:R-:W-:Y:S02]  /*83d0*/  F2FP.F16.F32.PACK_AB R152, R165, R152 ;  /* 0x00000098a598723e */ /* 0x000fe400000000ff */
[----:B------:R-:W-:Y:S01]  /*83e0*/  F2FP.F16.F32.PACK_AB R155, R20, R169 ;  /* 0x000000a9149b723e */ /* 0x000fe200000000ff */
[----:B-1----:R-:W-:Y:S01]  /*83f0*/  FADD.FTZ R156, R154, R156 ;  /* 0x0000009c9a9c7221 */ /* 0x002fe20000010000 */
[----:B------:R-:W-:Y:S01]  /*8400*/  F2FP.F16.F32.PACK_AB R154, R21, R154 ;  /* 0x0000009a159a723e */ /* 0x000fe200000000ff */
[----:B------:R-:W-:Y:S01]  /*8410*/  STL.128 [R1+0x270], R24 ;  /* 0x0002701801007387 */ /* 0x000fe20000100c00 */
[----:B--2---:R-:W-:Y:S01]  /*8420*/  FADD.FTZ R170, R153, R170 ;  /* 0x000000aa99aa7221 */ /* 0x004fe20000010000 */
[----:B------:R-:W-:Y:S02]  /*8430*/  F2FP.F16.F32.PACK_AB R153, R168, R153 ;  /* 0x00000099a899723e */ /* 0x000fe400000000ff */
        /* <DEDUP_REMOVED lines=35> */
[----:B------:R-:W-:-:S03]  /*8670*/  FADD.FTZ R156, R21, R156 ;  /* 0x0000009c159c7221 */ /* 0x000fc60000010000 */
[----:B------:R-:W-:Y:S01]  /*8680*/  FADD.FTZ R170, R20, R170 ;  /* 0x000000aa14aa7221 */ /* 0x000fe20000010000 */
[----:B------:R-:W-:-:S03]  /*8690*/  FADD.FTZ R20, R11, R156 ;  /* 0x0000009c0b147221 */ /* 0x000fc60000010000 */
[----:B------:R-:W-:Y:S01]  /*86a0*/  FADD.FTZ R170, R15, R170 ;  /* 0x000000aa0faa7221 */ /* 0x000fe20000010000 */
[----:B------:R-:W-:-:S03]  /*86b0*/  FADD.FTZ R20, R12, R20 ;  /* 0x000000140c147221 */ /* 0x000fc60000010000 */
[----:B------:R-:W-:Y:S01]  /*86c0*/  FADD.FTZ R170, R18, R170 ;  /* 0x000000aa12aa7221 */ /* 0x000fe20000010000 */
[----:B------:R-:W-:Y:S02]  /*86d0*/  WARPGROUP.DEPBAR.LE gsb0, 0x0 ;  /* 0x00008000000079c5 */ /* 0x000fe40000010000 */
[----:B------:R-:W-:Y:S02]  /*86e0*/  F2FP.F16.F32.PACK_AB R152, R12, R11 ;  /* 0x0000000b0c98723e */ /* 0x000fe400000000ff */
[----:B------:R-:W-:Y:S02]  /*86f0*/  F2FP.F16.F32.PACK_AB R153, R18, R15 ;  /* 0x0000000f1299723e */ /* 0x000fe400000000ff */
        /* <DEDUP_REMOVED lines=41> */
[----:B0-----:R-:W4:Y:S04]  /*8990*/  @!P0 LDL.64 R24, [R1+0x68] ;  /* 0x0000680001188983 */ /* 0x001f280000100a00 */
[----:B-1----:R-:W5:Y:S04]  /*89a0*/  @!P0 LDL R144, [R1+0x218] ;  /* 0x0002180001908983 */ /* 0x002f680000100800 */
        /* <DEDUP_REMOVED lines=42> */
[----:B0-----:R-:W3:Y:S04]  /*8c50*/  LDL R36, [R1+0x2a8] ;  /* 0x0002a80001247983 */ /* 0x001ee80000100800 */
[----:B------:R-:W3:Y:S04]  /*8c60*/  LDL R37, [R1+0x2ac] ;  /* 0x0002ac0001257983 */ /* 0x000ee80000100800 */
[----:B------:R-:W3:Y:S04]  /*8c70*/  LDL R38, [R1+0x2b0] ;  /* 0x0002b00001267983 */ /* 0x000ee80000100800 */
[----:B------:R-:W3:Y:S04]  /*8c80*/  LDL R39, [R1+0x2b4] ;  /* 0x0002b40001277983 */ /* 0x000ee80000100800 */
[----:B-1----:R-:W3:Y:S04]  /*8c90*/  LDL R40, [R1+0x2b8] ;  /* 0x0002b80001287983 */ /* 0x002ee80000100800 */
        /* <DEDUP_REMOVED lines=106> */
[----:B-----5:R-:W5:Y:S04]  /*9340*/  LDL R148, [R1+0x464] ;  /* 0x0004640001947983 */ /* 0x020f680000100800 */
[----:B------:R-:W5:Y:S04]  /*9350*/  LDL R149, [R1+0x468] ;  /* 0x0004680001957983 */ /* 0x000f680000100800 */
[----:B------:R-:W5:Y:S01]  /*9360*/  LDL R150, [R1+0x46c] ;  /* 0x00046c0001967983 */ /* 0x000f620000100800 */
[----:B------:R-:W-:Y:S01]  /*9370*/  @!P0 MOV R25, R24 ;  /* 0x0000001800198202 */ /* 0x000fe20000000f00 */
[----:B------:R-:W-:Y:S01]  /*9380*/  FADD.FTZ R13, R13, R20 ;  /* 0x000000140d0d7221 */ /* 0x000fe20000010000 */
[----:B------:R-:W-:Y:S01]  /*9390*/  FADD.FTZ R15, R19, R170 ;  /* 0x000000aa130f7221 */ /* 0x000fe20000010000 */
[----:B------:R-:W-:Y:S02]  /*93a0*/  STL [R1+0x88], RZ ;  /* 0x000088ff01007387 */ /* 0x000fe40000100800 */
[----:B------:R-:W-:-:S02]  /*93b0*/  @!P0 IMAD R144, R144, 0x8, R25 ;  /* 0x0000000890908824 */ /* 0x000fc400078e0219 */
        /* <DEDUP_REMOVED lines=136> */
[----:B-----5:R1:W-:Y:S04]  /*9c40*/  STL [R1+0x464], R148 ;  /* 0x0004649401007387 */ /* 0x0203e80000100800 */
[----:B------:R1:W-:Y:S04]  /*9c50*/  STL [R1+0x468], R149 ;  /* 0x0004689501007387 */ /* 0x0003e80000100800 */
[----:B------:R1:W-:Y:S01]  /*9c60*/  STL [R1+0x46c], R150 ;  /* 0x00046c9601007387 */ /* 0x0003e20000100800 */
[----:B------:R1:W-:Y:S03]  /*9c70*/  @!P0 SYNCS.ARRIVE.TRANS64.RED.A1T0 RZ, [R144+URZ], RZ ;  /* 0x000000ff90ff89a7 */ /* 0x0003e6000810043f */
[----:B0-----:R-:W2:Y:S01]  /*9c80*/  LDL R0, [R1+0x70] ;  /* 0x0000700001007983 */ /* 0x001ea20000100800 */
[----:B------:R-:W-:Y:S01]  /*9c90*/  ISETP.NE.AND P1, PT, R4, 0x1, PT ;  /* 0x000000010400780c */ /* 0x000fe20003f25270 */
[----:B------:R-:W-:-:S06]  /*9ca0*/  UIADD3 UR49, UR49, -0x2, URZ ;  /* 0xfffffffe31317890 */ /* 0x000fcc000fffe03f */
[----:B------:R-:W-:Y:S02]  /*9cb0*/  IMAD.U32 R10, RZ, RZ, UR49 ;  /* 0x00000031ff0a7e24 */ /* 0x000fe4000f8e00ff */
[----:B--2---:R-:W-:-:S04]  /*9cc0*/  IMAD.SHL.U32 R0, R0, 0x80, RZ ;  /* 0x0000008000007824 */ /* 0x004fc800078e00ff */
[----:B------:R-:W-:-:S04]  /*9cd0*/  @P1 IMAD.HI.U32 R5, R0, R5, RZ ;  /* 0x0000000500051227 */ /* 0x000fc800078e00ff */
[----:B------:R-:W-:Y:S01]  /*9ce0*/  IMAD.MOV.U32 R4, RZ, RZ, R0 ;  /* 0x000000ffff047224 */ /* 0x000fe200078e0000 */
[----:B------:R-:W-:Y:S02]  /*9cf0*/  @P1 SHF.R.U32.HI R4, RZ, R6, R5 ;  /* 0x00000006ff041219 */ /* 0x000fe40000011605 */
[----:B------:R-:W-:-:S03]  /*9d00*/  ISETP.GE.AND P1, PT, R9, 0x1, PT ;  /* 0x000000010900780c */ /* 0x000fc60003f26270 */
[----:B------:R-:W-:-:S04]  /*9d10*/  VIADD R5, R4, UR46 ;  /* 0x0000002e04057c36 */ /* 0x000fc80008000000 */
        /* <DEDUP_REMOVED lines=12> */
.L_x_12279:
[----:B------:R-:W-:-:S13]  /*9de0*/  ISETP.NE.AND P1, PT, R9, 0x1, PT ;  /* 0x000000010900780c */ /* 0x000fda0003f25270 */
[----:B------:R-:W-:-:S05]  /*9df0*/  @P1 IMAD.HI.U32 R2, R4, R2, RZ ;  /* 0x0000000204021227 */ /* 0x000fca00078e00ff */
[----:B------:R-:W-:-:S07]  /*9e00*/  @P1 SHF.R.U32.HI R4, RZ, R3, R2 ;  /* 0x00000003ff041219 */ /* 0x000fce0000011602 */
.L_x_12280:
[----:B------:R-:W-:Y:S05]  /*9e10*/  BSYNC B0 ;  /* 0x0000000000007941 */ /* 0x000fea0003800000 */
.L_x_12278:
[----:B------:R-:W-:-:S05]  /*9e20*/  IMAD R9, R4, R9, R9 ;  /* 0x0000000904097224 */ /* 0x000fca00078e0209 */
[----:B------:R-:W-:-:S07]  /*9e30*/  VIMNMX R8, R8, R9, PT ;  /* 0x0000000908087248 */ /* 0x000fce0003fe0100 */
.L_x_12277:
[----:B------:R-:W-:Y:S01]  /*9e40*/  IMAD.HI R8, R8, 0x2aaaaaab, RZ ;  /* 0x2aaaaaab08087827 */ /* 0x000fe200078e02ff */
[----:B------:R-:W-:Y:S04]  /*9e50*/  BSSY B2, `(.L_x_12281) ;  /* 0x0000016000027945 */ /* 0x000fe80003800000 */
[----:B------:R-:W-:-:S04]  /*9e60*/  SHF.R.U32.HI R3, RZ, 0x1f, R8 ;  /* 0x0000001fff037819 */ /* 0x000fc80000011608 */
[----:B------:R-:W-:-:S04]  /*9e70*/  LEA.HI.SX32 R3, R8, R3, 0x1c ;  /* 0x0000000308037211 */ /* 0x000fc800078fe2ff */
[----:B------:R-:W-:-:S04]  /*9e80*/  VIMNMX R11, R3, UR45, !PT ;  /* 0x0000002d030b7c48 */ /* 0x000fc8000ffe0100 */
[----:B------:R-:W-:-:S13]  /*9e90*/  ISETP.GE.AND P1, PT, R10, R11, PT ;  /* 0x0000000b0a00720c */ /* 0x000fda0003f26270 */
[----:B------:R-:W-:Y:S05]  /*9ea0*/  @!P1 BRA `(.L_x_12282) ;  /* 0x0000000000409947 */ /* 0x000fea0003800000 */
[----:B------:R-:W-:Y:S01]  /*9eb0*/  BSSY B1, `(.L_x_12283) ;  /* 0x000000d000017945 */ /* 0x000fe20003800000 */
.L_x_12285:
[C---:B------:R-:W-:Y:S01]  /*9ec0*/  IADD3 R2, P1, R16.reuse, 0x70, RZ ;  /* 0x0000007010027810 */ /* 0x040fe20007f3e0ff */
[----:B------:R-:W-:Y:S01]  /*9ed0*/  BSSY B0, `(.L_x_12284) ;  /* 0x0000007000007945 */ /* 0x000fe20003800000 */
[C---:B------:R-:W-:Y:S01]  /*9ee0*/  IADD3 R24, P2, R16.reuse, 0x13c, RZ ;  /* 0x0000013c10187810 */ /* 0x040fe20007f5e0ff */
[----:B------:R-:W-:Y:S01]  /*9ef0*/  VIADD R0, R16, 0x178 ;  /* 0x0000017810007836 */ /* 0x000fe20000000000 */
[----:B------:R-:W-:Y:S01]  /*9f00*/  MOV R225, 0x9f40 ;  /* 0x00009f4000e17802 */ /* 0x000fe20000000f00 */
[--C-:B------:R-:W-:Y:S02]  /*9f10*/  IMAD.X R3, RZ, RZ, R17.reuse, P1 ;  /* 0x000000ffff037224 */ /* 0x100fe400008e0611 */
[----:B------:R-:W-:-:S08]  /*9f20*/  IMAD.X R25, RZ, RZ, R17, P2 ;  /* 0x000000ffff197224 */ /* 0x000fd000010e0611 */
[----:B------:R-:W-:Y:S05]  /*9f30*/  CALL.REL.NOINC `($_ZN7cutlass13device_kernelIN5flash11enable_sm90INS1_16FlashAttnFwdSm90INS1_25CollectiveMainloopFwdSm90ILi2EN4cute5tupleIJNS5_1CILi1EEES8_S8_EEENS6_IJNS7_ILi128EEENS7_ILi96EEENS7_ILi64EEEEEELi256ENS_6half_tEfNS_4arch4Sm90ELb0ELb1ELb1ELb1ELb0ELb0ELb1ELb1ELb0ELb1ELb1ELb0EEENS1_21CollectiveEpilogueFwdINS6_IJSA_NS7_ILi256EEESB_EEES9_SE_SG_Li256ELb1ELb1ELb1ELb0EEENS1_36VarlenDynamicPersistentTileSchedulerILi128ELi96ELi256ELi128ELb1ELb1ELb1ELb1ELb0ELb1EEEEEEEEEvNT_6ParamsE$_ZZN5flash25CollectiveMainloopFwdSm90ILi2EN4cute5tupleIJNS1_1CILi1EEES4_S4_EEENS2_IJNS3_ILi128EEENS3_ILi96EEENS3_ILi64EEEEEELi256EN7cutlass6half_tEfNSA_4arch4Sm90ELb0ELb1ELb1ELb1ELb0ELb0ELb1ELb1ELb0ELb1ELb1ELb0EE3mmaINS_16FlashAttnFwdSm90ISE_NS_21CollectiveEpilogueFwdINS2_IJS6_NS3_ILi256EEES7_EEES5_SB_SD_Li256ELb1ELb1ELb1ELb0EEENS_36VarlenDynamicPersistentTileSchedulerILi128ELi96ELi256ELi128ELb1ELb1ELb1ELb1ELb0ELb1EEEE13SharedStorageENS1_6TensorINS1_11ArrayEngineIfLm128EEENS1_6LayoutINS2_IJNS2_IJNS3_ILi2EEEST_NS3_ILi32EEEEEES4_S4_EEENS2_IJNS2_IJS4_ST_NS3_ILi4EEEEEENS3_ILi0EEESZ_EEEEEEENS_7SoftmaxILi2ELi0EEEEEbRKNSE_6ParamsENSA_25PipelineTmaAsyncNoClusterILi2ENSA_16PipelineTmaAsyncILi2EEEEES1B_RNSA_13PipelineStateILj2EEERT0_RT1_iRiRKNS_16SeqlenInfoQKNewKILb1ELb0EEENS2_IJiiiiEEERT_ENKUliT_T0_T1_E_clIZSF_ISO_S12_S14_EbS17_S1B_S1B_S1E_S1G_S1I_iS1J_S1N_S1O_S1Q_EUlRS1R_iE1_NS3_ILb0EEENS3_ILb1EEEEEDaiS1R_S1S_S1T_) ;  /* 0x0000025c00587944 */ /* 0x000fea0003c00000 */
[----:B------:R-:W-:Y:S05]  /*9f40*/  BSYNC B0 ;  /* 0x0000000000007941 */ /* 0x000fea0003800000 */
.L_x_12284:
[C---:B------:R-:W-:Y:S01]  /*9f50*/  ISETP.GT.AND P1, PT, R10.reuse, R11, PT ;  /* 0x0000000b0a00720c */ /* 0x040fe20003f24270 */
[----:B------:R-:W-:-:S12]  /*9f60*/  VIADD R10, R10, 0xffffffff ;  /* 0xffffffff0a0a7836 */ /* 0x000fd80000000000 */
[----:B------:R-:W-:Y:S05]  /*9f70*/  @P1 BRA `(.L_x_12285) ;  /* 0xfffffffc00d01947 */ /* 0x000fea000383ffff */
[----:B------:R-:W-:Y:S05]  /*9f80*/  BSYNC B1 ;  /* 0x0000000000017941 */ /* 0x000fea0003800000 */
.L_x_12283:
[----:B------:R-:W2:Y:S02]  /*9f90*/  LDL R0, [R1+0x70] ;  /* 0x0000700001007983 */ /* 0x000ea40000100800 */
[----:B--2---:R-:W-:-:S07]  /*9fa0*/  IMAD.SHL.U32 R0, R0, 0x80, RZ ;  /* 0x0000008000007824 */ /* 0x004fce00078e00ff */
.L_x_12282:
[----:B------:R-:W-:Y:S05]  /*9fb0*/  BSYNC B2 ;  /* 0x0000000000027941 */ /* 0x000fea0003800000 */
.L_x_12281:
        /* <DEDUP_REMOVED lines=23> */
.L_x_12288:
[----:B------:R-:W-:-:S13]  /*a130*/  ISETP.NE.AND P1, PT, R7, 0x1, PT ;  /* 0x000000010700780c */ /* 0x000fda0003f25270 */
[----:B------:R-:W0:Y:S02]  /*a140*/  @P1 LDC.64 R4, c[0x0][0xae0] ;  /* 0x0002b800ff041b82 */ /* 0x000e240000000a00 */
[----:B0-----:R-:W-:-:S05]  /*a150*/  @P1 IMAD.HI.U32 R4, R0, R4, RZ ;  /* 0x0000000400041227 */ /* 0x001fca00078e00ff */
[----:B------:R-:W-:-:S07]  /*a160*/  @P1 SHF.R.U32.HI R0, RZ, R5, R4 ;  /* 0x00000005ff001219 */ /* 0x000fce0000011604 */
.L_x_12289:
[----:B------:R-:W-:Y:S05]  /*a170*/  BSYNC B0 ;  /* 0x0000000000007941 */ /* 0x000fea0003800000 */
.L_x_12287:
[----:B------:R-:W-:-:S05]  /*a180*/  IMAD R3, R0, R7, RZ ;  /* 0x0000000700037224 */ /* 0x000fca00078e02ff */
[----:B------:R-:W-:-:S07]  /*a190*/  VIMNMX R2, R2, R3, !PT ;  /* 0x0000000302027248 */ /* 0x000fce0007fe0100 */
.L_x_12286:
[----:B------:R-:W-:-:S04]  /*a1a0*/  VIADD R2, R2, 0x5f ;  /* 0x0000005f02027836 */ /* 0x000fc80000000000 */
[----:B------:R-:W-:-:S05]  /*a1b0*/  IMAD.HI R2, R2, 0x2aaaaaab, RZ ;  /* 0x2aaaaaab02027827 */ /* 0x000fca00078e02ff */
[----:B------:R-:W-:-:S04]  /*a1c0*/  SHF.R.U32.HI R3, RZ, 0x1f, R2 ;  /* 0x0000001fff037819 */ /* 0x000fc80000011602 */
[----:B------:R-:W-:-:S04]  /*a1d0*/  LEA.HI.SX32 R2, R2, R3, 0x1c ;  /* 0x0000000302027211 */ /* 0x000fc800078fe2ff */
[----:B------:R-:W-:-:S04]  /*a1e0*/  VIMNMX R2, R2, UR45, !PT ;  /* 0x0000002d02027c48 */ /* 0x000fc8000ffe0100 */
[----:B------:R-:W-:-:S13]  /*a1f0*/  ISETP.GE.AND P1, PT, R10, R2, PT ;  /* 0x000000020a00720c */ /* 0x000fda0003f26270 */
[----:B------:R-:W-:Y:S05]  /*a200*/  @!P1 BRA `(.L_x_12290) ;  /* 0x0000009c00a89947 */ /* 0x000fea0003800000 */
.L_x_12307:
[----:B0-----:R-:W2:Y:S04]  /*a210*/  LD.E R3, desc[UR40][R16.64+0x218] ;  /* 0x0002182810037980 */ /* 0x001ea8000c101900 */
        /* <DEDUP_REMOVED lines=13> */
[----:B------:R-:W-:Y:S01]  /*a2f0*/  IMAD.MOV.U32 R5, RZ, RZ, R10 ;  /* 0x000000ffff057224 */ /* 0x000fe200078e000a */
[----:B------:R-:W-:Y:S05]  /*a300*/  YIELD ;  /* 0x0000000000007946 */ /* 0x000fea0003800000 */
[----:B------:R-:W-:Y:S01]  /*a310*/  BSSY B0, `(.L_x_12291) ;  /* 0x0000008000007945 */ /* 0x000fe20003800000 */
[----:B------:R-:W-:Y:S01]  /*a320*/  VIADD R10, R10, 0xffffffff ;  /* 0xffffffff0a0a7836 */ /* 0x000fe20000000000 */
[----:B------:R-:W-:Y:S01]  /*a330*/  ISETP.GT.AND P1, PT, R5, R2, PT ;  /* 0x000000020500720c */ /* 0x000fe20003f24270 */
[----:B-1----:R-:W-:Y:S01]  /*a340*/  @!P2 IMAD.MOV.U32 R3, RZ, RZ, RZ ;  /* 0x000000ffff03a224 */ /* 0x002fe200078e00ff */
[----:B--2---:R-:W-:-:S04]  /*a350*/  LOP3.LUT R0, R0, 0x1, RZ, 0xfc, !PT ;  /* 0x0000000100007812 */ /* 0x004fc800078efcff */
[----:B------:R-:W-:-:S13]  /*a360*/  ISETP.NE.AND P3, PT, R0, 0x3, PT ;  /* 0x000000030000780c */ /* 0x000fda0003f65270 */
[----:B0-----:R-:W-:Y:S05]  /*a370*/  @!P3 BRA `(.L_x_12292) ;  /* 0x000000000004b947 */ /* 0x001fea0003800000 */
[----:B------:R-:W-:Y:S01]  /*a380*/  BPT.TRAP 0x1 ;  /* 0x000000040000795c */ /* 0x000fe20000300000 */
.L_x_12292:
[----:B------:R-:W-:Y:S05]  /*a390*/  BSYNC B0 ;  /* 0x0000000000007941 */ /* 0x000fea0003800000 */
.L_x_12291:
[----:B------:R-:W2:Y:S01]  /*a3a0*/  LD.E.64 R4, desc[UR40][R18.64+0x8] ;  /* 0x0000082812047980 */ /* 0x000ea2000c101b00 */
        /* <DEDUP_REMOVED lines=12> */
.L_x_12294:
[----:B------:R-:W-:Y:S05]  /*a470*/  BSYNC B0 ;  /* 0x0000000000007941 */ /* 0x000fea0003800000 */
.L_x_12293:
        /* <DEDUP_REMOVED lines=8> */
.L_x_12296:
[----:B------:R-:W-:Y:S05]  /*a500*/  BSYNC B0 ;  /* 0x0000000000007941 */ /* 0x000fea0003800000 */
.L_x_12295:
[----:B0-----:R-:W2:Y:S04]  /*a510*/  LD.E R3, desc[UR40][R16.64+0x218] ;  /* 0x0002182810037980 */ /* 0x001ea8000c101900 */
[----:B------:R-:W2:Y:S01]  /*a520*/  LDL.64 R12, [R1+0xa0] ;  /* 0x0000a000010c7983 */ /* 0x000ea20000100a00 */
[----:B------:R-:W-:Y:S05]  /*a530*/  WARPSYNC.ALL ;  /* 0x0000000000007948 */ /* 0x000fea0003800000 */
[----:B------:R-:W3:Y:S04]  /*a540*/  LDL.64 R14, [R1+0x98] ;  /* 0x00009800010e7983 */ /* 0x000ee80000100a00 */
[----:B------:R-:W4:Y:S04]  /*a550*/  LDL.64 R4, [R1+0x98] ;  /* 0x0000980001047983 */ /* 0x000f280000100a00 */
[----:B-----5:R-:W4:Y:S01]  /*a560*/  LDL.64 R6, [R1+0x98] ;  /* 0x0000980001067983 */ /* 0x020f220000100a00 */
[----:B--2---:R-:W-:-:S03]  /*a570*/  IMAD R12, R3, 0x300, R12 ;  /* 0x00000300030c7824 */ /* 0x004fc600078e020c */
[----:B------:R-:W2:Y:S01]  /*a580*/  LDL.64 R8, [R1+0x98] ;  /* 0x0000980001087983 */ /* 0x000ea20000100a00 */
[----:B------:R-:W-:Y:S01]  /*a590*/  R2UR UR7, R13 ;  /* 0x000000000d0772ca */ /* 0x000fe200000e0000 */
[----:B------:R-:W-:Y:S01]  /*a5a0*/  WARPGROUP.ARRIVE ;  /* 0x00000000000079c5 */ /* 0x000fe20000000000 */
[----:B------:R-:W-:Y:S01]  /*a5b0*/  R2UR UR6, R12 ;  /* 0x000000000c0672ca */ /* 0x000fe200000e0000 */
[----:B------:R-:W2:Y:S01]  /*a5c0*/  LDL R20, [R1+0x54] ;  /* 0x0000540001147983 */ /* 0x000ea20000100800 */
[----:B------:R-:W-:-:S03]  /*a5d0*/  IMAD.MOV.U32 R0, RZ, RZ, 0x1 ;  /* 0x00000001ff007424 */ /* 0x000fc600078e00ff */
[----:B------:R0:W-:Y:S04]  /*a5e0*/  STL [R1+0x80], RZ ;  /* 0x000080ff01007387 */ /* 0x0001e80000100800 */
[----:B------:R0:W-:Y:S04]  /*a5f0*/  STL [R1+0x80], R0 ;  /* 0x0000800001007387 */ /* 0x0001e80000100800 */
[----:B------:R0:W-:Y:S04]  /*a600*/  STL [R1+0x80], R0 ;  /* 0x0000800001007387 */ /* 0x0001e80000100800 */
[----:B------:R0:W-:Y:S04]  /*a610*/  STL [R1+0x80], R0 ;  /* 0x0000800001007387 */ /* 0x0001e80000100800 */
[----:B------:R0:W-:Y:S01]  /*a620*/  STL [R1+0x80], R0 ;  /* 0x0000800001007387 */ /* 0x0001e20000100800 */
[----:B---3--:R-:W-:-:S02]  /*a630*/  R2UR UR4, R14 ;  /* 0x000000000e0472ca */ /* 0x008fc400000e0000 */
[----:B------:R-:W-:-:S13]  /*a640*/  R2UR UR5, R15 ;  /* 0x000000000f0572ca */ /* 0x000fda00000e0000 */
[----:B------:R-:W-:Y:S01]  /*a650*/  HGMMA.64x96x16.F32 R24, gdesc[UR4], RZ, !UPT, gsb0 ;  /* 0x01600000041879f0 */ /* 0x000fe2000c0008ff */
        /* <DEDUP_REMOVED lines=9> */
[----:B------:R0:W5:Y:S04]  /*a6f0*/  LD.E R3, desc[UR40][R16.64+0x218] ;  /* 0x0002182810037980 */ /* 0x000168000c101900 */
[----:B------:R0:W5:Y:S01]  /*a700*/  LD.E R11, desc[UR40][R16.64+0x21c] ;  /* 0x00021c28100b7980 */ /* 0x000162000c101900 */
[----:B------:R-:W-:-:S06]  /*a710*/  WARPGROUP.ARRIVE ;  /* 0x00000000000079c5 */ /* 0x000fcc0000000000 */
[----:B------:R-:W-:Y:S01]  /*a720*/  HGMMA.64x96x16.F32 R24, gdesc[UR4], R24, gsb0 ;  /* 0x01600000041879f0 */ /* 0x000fe20008000818 */
[----:B------:R-:W-:Y:S02]  /*a730*/  VIADD R4, R12, 0x4 ;  /* 0x000000040c047836 */ /* 0x000fe40000000000 */
[----:B------:R-:W-:Y:S01]  /*a740*/  IMAD.MOV.U32 R5, RZ, RZ, R13 ;  /* 0x000000ffff057224 */ /* 0x000fe200078e000d */
[----:B------:R-:W-:Y:S02]  /*a750*/  R2UR UR4, R6 ;  /* 0x00000000060472ca */ /* 0x000fe400000e0000 */
[----:B------:R-:W-:Y:S02]  /*a760*/  R2UR UR6, R4 ;  /* 0x00000000040672ca */ /* 0x000fe400000e0000 */
[----:B------:R-:W-:Y:S02]  /*a770*/  R2UR UR7, R5 ;  /* 0x00000000050772ca */ /* 0x000fe400000e0000 */
[----:B------:R-:W-:Y:S01]  /*a780*/  R2UR UR5, R7 ;  /* 0x00000000070572ca */ /* 0x000fe200000e0000 */
[----:B------:R-:W-:-:S02]  /*a790*/  VIADD R4, R12, 0x6 ;  /* 0x000000060c047836 */ /* 0x000fc40000000000 */
[----:B--2---:R-:W-:Y:S01]  /*a7a0*/  VIADD R8, R8, 0x6 ;  /* 0x0000000608087836 */ /* 0x004fe20000000000 */
[----:B------:R-:W-:Y:S02]  /*a7b0*/  WARPGROUP.DEPBAR.LE gsb0, 0x0 ;  /* 0x00008000000079c5 */ /* 0x000fe40000010000 */
[----:B------:R-:W-:-:S07]  /*a7c0*/  WARPGROUP.ARRIVE ;  /* 0x00000000000079c5 */ /* 0x000fce0000000000 */
[----:B------:R-:W-:Y:S01]  /*a7d0*/  HGMMA.64x96x16.F32 R24, gdesc[UR4], R24, gsb0 ;  /* 0x01600000041879f0 */ /* 0x000fe20008000818 */
[----:B------:R-:W-:Y:S01]  /*a7e0*/  IMAD.MOV.U32 R5, RZ, RZ, R13 ;  /* 0x000000ffff057224 */ /* 0x000fe200078e000d */
[----:B------:R-:W-:Y:S02]  /*a7f0*/  R2UR UR6, R4 ;  /* 0x00000000040672ca */ /* 0x000fe400000e0000 */
[----:B------:R-:W-:Y:S02]  /*a800*/  R2UR UR4, R8 ;  /* 0x00000000080472ca */ /* 0x000fe400000e0000 */
[----:B------:R-:W-:Y:S02]  /*a810*/  R2UR UR7, R5 ;  /* 0x00000000050772ca */ /* 0x000fe400000e0000 */
[----:B------:R-:W-:Y:S02]  /*a820*/  R2UR UR5, R9 ;  /* 0x00000000090572ca */ /* 0x000fe400000e0000 */
[----:B------:R-:W-:-:S04]  /*a830*/  LOP3.LUT R20, R20, 0x1, RZ, 0xfc, !PT ;  /* 0x0000000114147812 */ /* 0x000fc800078efcff */
[----:B------:R-:W-:Y:S01]  /*a840*/  ISETP.NE.AND P3, PT, R20, 0x3, PT ;  /* 0x000000031400780c */ /* 0x000fe20003f65270 */
[----:B------:R-:W-:Y:S02]  /*a850*/  WARPGROUP.DEPBAR.LE gsb0, 0x0 ;  /* 0x00008000000079c5 */ /* 0x000fe40000010000 */
[----:B------:R-:W-:-:S06]  /*a860*/  WARPGROUP.ARRIVE ;  /* 0x00000000000079c5 */ /* 0x000fcc0000000000 */
[----:B------:R-:W-:Y:S01]  /*a870*/  HGMMA.64x96x16.F32 R24, gdesc[UR4], R24, gsb0 ;  /* 0x01600000041879f0 */ /* 0x000fe20008000818 */
[----:B------:R-:W-:Y:S02]  /*a880*/  BSSY B0, `(.L_x_12298) ;  /* 0x0000004000007945 */ /* 0x000fe40003800000 */
[----:B------:R-:W-:Y:S02]  /*a890*/  WARPGROUP.DEPBAR.LE gsb0, 0x0 ;  /* 0x00008000000079c5 */ /* 0x000fe40000010000 */
[----:B0-----:R-:W-:Y:S05]  /*a8a0*/  @!P3 BRA `(.L_x_12299) ;  /* 0x000000000004b947 */ /* 0x001fea0003800000 */
[----:B------:R-:W-:Y:S01]  /*a8b0*/  BPT.TRAP 0x1 ;  /* 0x000000040000795c */ /* 0x000fe20000300000 */
.L_x_12299:
[----:B------:R-:W-:Y:S05]  /*a8c0*/  BSYNC B0 ;  /* 0x0000000000007941 */ /* 0x000fea0003800000 */
.L_x_12298:
[----:B------:R-:W2:Y:S01]  /*a8d0*/  LDL.64 R4, [R1+0x40] ;  /* 0x0000400001047983 */ /* 0x000ea20000100a00 */
[----:B-----5:R-:W-:Y:S02]  /*a8e0*/  SHF.L.U32 R8, R11, 0x1f, RZ ;  /* 0x0000001f0b087819 */ /* 0x020fe400000006ff */
[----:B--2---:R-:W-:-:S05]  /*a8f0*/  MOV R6, R4 ;  /* 0x0000000400067202 */ /* 0x004fca0000000f00 */
[----:B------:R-:W-:-:S04]  /*a900*/  IMAD R3, R3, 0x8, R6 ;  /* 0x0000000803037824 */ /* 0x000fc800078e0206 */
[----:B------:R0:W1:Y:S01]  /*a910*/  SYNCS.PHASECHK.TRANS64.TRYWAIT P2, [R3+URZ], R8 ;  /* 0x00000008030075a7 */ /* 0x000062000804017f */
[----:B------:R0:W5:Y:S04]  /*a920*/  LD.E R4, desc[UR40][R16.64+0x218] ;  /* 0x0002182810047980 */ /* 0x000168000c101900 */
[----:B------:R0:W5:Y:S01]  /*a930*/  LD.E R5, desc[UR40][R16.64+0x21c] ;  /* 0x00021c2810057980 */ /* 0x000162000c101900 */
[----:B------:R-:W-:Y:S04]  /*a940*/  BSSY B0, `(.L_x_12300) ;  /* 0x0000003000007945 */ /* 0x000fe80003800000 */
[----:B------:R-:W-:Y:S05]  /*a950*/  @!P3 BRA `(.L_x_12301) ;  /* 0x000000000004b947 */ /* 0x000fea0003800000 */
[----:B------:R-:W-:Y:S01]  /*a960*/  BPT.TRAP 0x1 ;  /* 0x000000040000795c */ /* 0x000fe20000300000 */
.L_x_12301:
[----:B------:R-:W-:Y:S05]  /*a970*/  BSYNC B0 ;  /* 0x0000000000007941 */ /* 0x000fea0003800000 */
.L_x_12300:
[----:B------:R-:W-:Y:S04]  /*a980*/  BSSY B0, `(.L_x_12302) ;  /* 0x0000006000007945 */ /* 0x000fe80003800000 */
[----:B-1----:R-:W-:Y:S05]  /*a990*/  @P2 BRA `(.L_x_12303) ;  /* 0x0000000000102947 */ /* 0x002fea0003800000 */
[----:B-----5:R-:W-:Y:S01]  /*a9a0*/  IMAD R4, R4, 0x8, R6 ;  /* 0x0000000804047824 */ /* 0x020fe200078e0206 */
[----:B------:R-:W-:-:S04]  /*a9b0*/  SHF.L.U32 R5, R5, 0x1f, RZ ;  /* 0x0000001f05057819 */ /* 0x000fc800000006ff */
[----:B------:R-:W1:Y:S02]  /*a9c0*/  SYNCS.PHASECHK.TRANS64.TRYWAIT P2, [R4+URZ], R5 ;  /* 0x00000005040075a7 */ /* 0x000e64000804017f */
[----:B-1----:R-:W-:Y:S05]  /*a9d0*/  @!P2 BRA `(.L_x_12304) ;  /* 0x0000022400d4a947 */ /* 0x002fea0003800000 */
.L_x_12303:
[----:B------:R-:W-:Y:S05]  /*a9e0*/  BSYNC B0 ;  /* 0x0000000000007941 */ /* 0x000fea0003800000 */
.L_x_12302:
[----:B------:R-:W2:Y:S04]  /*a9f0*/  LD.E R11, desc[UR40][R16.64+0x218] ;  /* 0x00021828100b7980 */ /* 0x000ea8000c101900 */
[----:B-1---5:R-:W2:Y:S04]  /*aa00*/  LDL.64 R4, [R1+0x118] ;  /* 0x0001180001047983 */ /* 0x022ea80000100a00 */
[----:B0-----:R-:W3:Y:S04]  /*aa10*/  LDL R3, [R1+0x90] ;  /* 0x0000900001037983 */ /* 0x001ee80000100800 */
[----:B------:R-:W4:Y:S04]  /*aa20*/  LDL.64 R6, [R1+0x110] ;  /* 0x0001100001067983 */ /* 0x000f280000100a00 */
[----:B------:R-:W4:Y:S04]  /*aa30*/  LDL.64 R14, [R1+0x110] ;  /* 0x00011000010e7983 */ /* 0x000f280000100a00 */
[----:B------:R-:W4:Y:S04]  /*aa40*/  LDL.64 R12, [R1+0x110] ;  /* 0x00011000010c7983 */ /* 0x000f280000100a00 */
[----:B------:R-:W4:Y:S01]  /*aa50*/  LDL.64 R8, [R1+0x110] ;  /* 0x0001100001087983 */ /* 0x000f220000100a00 */
[----:B------:R-:W-:Y:S05]  /*aa60*/  WARPSYNC.ALL ;  /* 0x0000000000007948 */ /* 0x000fea0003800000 */
[----:B------:R-:W-:Y:S01]  /*aa70*/  WARPGROUP.ARRIVE ;  /* 0x00000000000079c5 */ /* 0x000fe20000000000 */
        /* <DEDUP_REMOVED lines=137> */
[----:B---3--:R-:W-:Y:S01]  /*b310*/  VIADD R14, R14, 0xc02 ;  /* 0x00000c020e0e7836 */ /* 0x008fe20000000000 */
        /* <DEDUP_REMOVED lines=28> */
[----:B------:R-:W0:Y:S01]  /*b4e0*/  S2R R72, SR_TID.X ;  /* 0x0000000000487919 */ /* 0x000e220000002100 */
[----:B------:R-:W-:Y:S04]  /*b4f0*/  STL [R1+0x90], R0 ;  /* 0x0000900001007387 */ /* 0x000fe80000100800 */
[----:B------:R-:W-:Y:S01]  /*b500*/  STL [R1+0x90], R0 ;  /* 0x0000900001007387 */ /* 0x000fe20000100800 */
[----:B------:R-:W-:-:S02]  /*b510*/  WARPGROUP.DEPBAR.LE gsb0, 0x0 ;  /* 0x00008000000079c5 */ /* 0x000fc40000010000 */
[----:B------:R-:W-:-:S06]  /*b520*/  WARPGROUP.ARRIVE ;  /* 0x00000000000079c5 */ /* 0x000fcc0000000000 */
[----:B------:R-:W-:Y:S01]  /*b530*/  HGMMA.64x96x16.F32 R24, gdesc[UR4], R24, gsb0 ;  /* 0x01600000041879f0 */ /* 0x000fe20008000818 */
[----:B------:R-:W-:Y:S01]  /*b540*/  STL [R1+0x90], R0 ;  /* 0x0000900001007387 */ /* 0x000fe20000100800 */
[----:B0-----:R-:W-:-:S03]  /*b550*/  SHF.R.U32.HI R73, RZ, 0x7, R72 ;  /* 0x00000007ff497819 */ /* 0x001fc60000011648 */
[----:B------:R-:W-:Y:S04]  /*b560*/  STL [R1+0x90], R0 ;  /* 0x0000900001007387 */ /* 0x000fe80000100800 */
[----:B------:R-:W-:Y:S04]  /*b570*/  STL [R1+0x90], R0 ;  /* 0x0000900001007387 */ /* 0x000fe80000100800 */
[----:B------:R-:W-:Y:S04]  /*b580*/  STL [R1+0x90], R0 ;  /* 0x0000900001007387 */ /* 0x000fe80000100800 */
[----:B------:R-:W-:Y:S01]  /*b590*/  STL [R1+0x90], R0 ;  /* 0x0000900001007387 */ /* 0x000fe20000100800 */
[----:B------:R-:W-:-:S03]  /*b5a0*/  IADD3 R6, -R73, 0xb, RZ ;  /* 0x0000000b49067810 */ /* 0x000fc60007ffe1ff */
        /* <DEDUP_REMOVED lines=17> */
[----:B------:R-:W2:Y:S04]  /*b6c0*/  LDL.64 R12, [R1+0x170] ;  /* 0x00017000010c7983 */ /* 0x000ea80000100a00 */
[----:B------:R-:W3:Y:S04]  /*b6d0*/  LD.E.64 R4, desc[UR40][R16.64+0x230] ;  /* 0x0002302810047980 */ /* 0x000ee8000c101b00 */
[----:B--2---:R-:W2:Y:S02]  /*b6e0*/  LD.E R9, desc[UR40][R12.64] ;  /* 0x000000280c097980 */ /* 0x004ea4000c101900 */
[-C--:B--2---:R-:W-:Y:S01]  /*b6f0*/  FMUL.FTZ R7, R24, R9.reuse ;  /* 0x0000000918077220 */ /* 0x084fe20000410000 */
[-C--:B------:R-:W-:Y:S01]  /*b700*/  FMUL.FTZ R8, R25, R9.reuse ;  /* 0x0000000919087220 */ /* 0x080fe20000410000 */
[----:B------:R-:W-:-:S04]  /*b710*/  FMUL.FTZ R15, R28, R9 ;  /* 0x000000091c0f7220 */ /* 0x000fc80000410000 */
[----:B------:R-:W3:Y:S01]  /*b720*/  MUFU.TANH R7, R7 ;  /* 0x0000000700077308 */ /* 0x000ee20000002400 */
[-C--:B------:R-:W-:Y:S01]  /*b730*/  FMUL.FTZ R18, R29, R9.reuse ;  /* 0x000000091d127220 */ /* 0x080fe20000410000 */
[----:B------:R-:W-:-:S06]  /*b740*/  FMUL.FTZ R19, R32, R9 ;  /* 0x0000000920137220 */ /* 0x000fcc0000410000 */
[----:B------:R-:W2:Y:S01]  /*b750*/  MUFU.TANH R8, R8 ;  /* 0x0000000800087308 */ /* 0x000ea20000002400 */
[----:B------:R-:W-:-:S07]  /*b760*/  FMUL.FTZ R28, R33, R9 ;  /* 0x00000009211c7220 */ /* 0x000fce0000410000 */
[----:B------:R-:W4:Y:S01]  /*b770*/  MUFU.TANH R15, R15 ;  /* 0x0000000f000f7308 */ /* 0x000f220000002400 */
[----:B---3--:R-:W-:Y:S01]  /*b780*/  FMNMX.FTZ R13, R7, R4, !PT ;  /* 0x00000004070d7209 */ /* 0x008fe20007810000 */
[----:B------:R-:W-:-:S06]  /*b790*/  FMUL.FTZ R29, R36, R9 ;  /* 0x00000009241d7220 */ /* 0x000fcc0000410000 */
[----:B------:R-:W3:Y:S01]  /*b7a0*/  MUFU.TANH R18, R18 ;  /* 0x0000001200127308 */ /* 0x000ee20000002400 */
[----:B------:R-:W-:Y:S01]  /*b7b0*/  FMUL.FTZ R11, R30, R9 ;  /* 0x000000091e0b7220 */ /* 0x000fe20000410000 */
[----:B--2---:R-:W-:-:S06]  /*b7c0*/  FMNMX.FTZ R12, R8, R13, !PT ;  /* 0x0000000d080c7209 */ /* 0x004fcc0007810000 */
[----:B------:R-:W2:Y:S01]  /*b7d0*/  MUFU.TANH R19, R19 ;  /* 0x0000001300137308 */ /* 0x000ea20000002400 */
[----:B------:R-:W-:Y:S01]  /*b7e0*/  FMUL.FTZ R30, R37, R9 ;  /* 0x00000009251e7220 */ /* 0x000fe20000410000 */
[----:B----4-:R-:W-:-:S06]  /*b7f0*/  FMNMX.FTZ R13, R15, R12, !PT ;  /* 0x0000000c0f0d7209 */ /* 0x010fcc0007810000 */
[----:B------:R-:W4:Y:S01]  /*b800*/  MUFU.TANH R28, R28 ;  /* 0x0000001c001c7308 */ /* 0x000f220000002400 */
[-C--:B------:R-:W-:Y:S01]  /*b810*/  FMUL.FTZ R32, R40, R9.reuse ;  /* 0x0000000928207220 */ /* 0x080fe20000410000 */
[----:B------:R-:W-:Y:S01]  /*b820*/  FMUL.FTZ R20, R34, R9 ;  /* 0x0000000922147220 */ /* 0x000fe20000410000 */
[----:B---3--:R-:W-:-:S05]  /*b830*/  FMNMX.FTZ R12, R18, R13, !PT ;  /* 0x0000000d120c7209 */ /* 0x008fca0007810000 */
        /* <DEDUP_REMOVED lines=14> */
[-C--:B------:R-:W-:Y:S01]  /*b920*/  FMUL.FTZ R48, R49, R9.reuse ;  /* 0x0000000931307220 */ /* 0x080fe20000410000 */
[----:B0-----:R-:W-:Y:S01]  /*b930*/  FMUL.FTZ R6, R26, R9 ;  /* 0x000000091a067220 */ /* 0x001fe20000410000 */
[----:B----4-:R-:W-:-:S05]  /*b940*/  FMNMX.FTZ R13, R32, R13, !PT ;  /* 0x0000000d200d7209 */ /* 0x010fca0007810000 */
[----:B------:R-:W0:Y:S01]  /*b950*/  MUFU.TANH R45, R45 ;  /* 0x0000002d002d7308 */ /* 0x000e220000002400 */
[-C--:B------:R-:W-:Y:S01]  /*b960*/  FMUL.FTZ R49, R52, R9.reuse ;  /* 0x0000000934317220 */ /* 0x080fe20000410000 */
[-C--:B-1----:R-:W-:Y:S01]  /*b970*/  FMUL.FTZ R3, R27, R9.reuse ;  /* 0x000000091b037220 */ /* 0x082fe20000410000 */
[----:B------:R-:W-:-:S05]  /*b980*/  FMUL.FTZ R41, R50, R9 ;  /* 0x0000000932297220 */ /* 0x000fca0000410000 */
[----:B------:R-:W1:Y:S01]  /*b990*/  MUFU.TANH R47, R47 ;  /* 0x0000002f002f7308 */ /* 0x000e620000002400 */
[----:B---3--:R-:W-:Y:S01]  /*b9a0*/  FMNMX.FTZ R13, R34, R13, !PT ;  /* 0x0000000d220d7209 */ /* 0x008fe20007810000 */
[-C--:B------:R-:W-:Y:S01]  /*b9b0*/  FMUL.FTZ R50, R53, R9.reuse ;  /* 0x0000000935327220 */ /* 0x080fe20000410000 */
[----:B------:R-:W-:-:S05]  /*b9c0*/  FMUL.FTZ R27, R42, R9 ;  /* 0x000000092a1b7220 */ /* 0x000fca0000410000 */
[----:B------:R-:W3:Y:S01]  /*b9d0*/  MUFU.TANH R48, R48 ;  /* 0x0000003000307308 */ /* 0x000ee20000002400 */
[----:B------:R-:W-:Y:S01]  /*b9e0*/  FMUL.FTZ R42, R51, R9 ;  /* 0x00000009332a7220 */ /* 0x000fe20000410000 */
[----:B--2---:R-:W-:Y:S01]  /*b9f0*/  FMNMX.FTZ R12, R36, R13, !PT ;  /* 0x0000000d240c7209 */ /* 0x004fe20007810000 */
[----:B------:R-:W-:-:S05]  /*ba00*/  FMUL.FTZ R51, R56, R9 ;  /* 0x0000000938337220 */ /* 0x000fca0000410000 */
[----:B------:R-:W2:Y:S01]  /*ba10*/  MUFU.TANH R6, R6 ;  /* 0x0000000600067308 */ /* 0x000ea20000002400 */
[----:B------:R-:W-:Y:S01]  /*ba20*/  FMUL.FTZ R14, R31, R9 ;  /* 0x000000091f0e7220 */ /* 0x000fe20000410000 */
[----:B0-----:R-:W-:-:S06]  /*ba30*/  FMNMX.FTZ R12, R45, R12, !PT ;  /* 0x0000000c2d0c7209 */ /* 0x001fcc0007810000 */
[----:B------:R-:W0:Y:S01]  /*ba40*/  MUFU.TANH R49, R49 ;  /* 0x0000003100317308 */ /* 0x000e220000002400 */
[----:B------:R-:W-:Y:S01]  /*ba50*/  FMUL.FTZ R52, R57, R9 ;  /* 0x0000000939347220 */ /* 0x000fe20000410000 */
[----:B-1----:R-:W-:-:S06]  /*ba60*/  FMNMX.FTZ R13, R47, R12, !PT ;  /* 0x0000000c2f0d7209 */ /* 0x002fcc0007810000 */
[----:B------:R-:W1:Y:S01]  /*ba70*/  MUFU.TANH R3, R3 ;  /* 0x0000000300037308 */ /* 0x000e620000002400 */
[----:B------:R-:W-:-:S07]  /*ba80*/  FMUL.FTZ R53, R60, R9 ;  /* 0x000000093c357220 */ /* 0x000fce0000410000 */
[----:B------:R-:W4:Y:S01]  /*ba90*/  MUFU.TANH R50, R50 ;  /* 0x0000003200327308 */ /* 0x000f220000002400 */
[-C--:B------:R-:W-:Y:S01]  /*baa0*/  FMUL.FTZ R24, R38, R9.reuse ;  /* 0x0000000926187220 */ /* 0x080fe20000410000 */
[----:B------:R-:W-:-:S06]  /*bab0*/  FMUL.FTZ R38, R43, R9 ;  /* 0x000000092b267220 */ /* 0x000fcc0000410000 */
        /* <DEDUP_REMOVED lines=9> */
[----:B0-----:R-:W-:-:S06]  /*bb50*/  FMNMX.FTZ R13, R49, R56, !PT ;  /* 0x00000038310d7209 */ /* 0x001fcc0007810000 */
[----:B------:R-:W0:Y:S01]  /*bb60*/  MUFU.TANH R52, R52 ;  /* 0x0000003400347308 */ /* 0x000e220000002400 */
[----:B------:R-:W-:Y:S01]  /*bb70*/  FMUL.FTZ R55, R64, R9 ;  /* 0x0000000940377220 */ /* 0x000fe20000410000 */
[----:B-1----:R-:W-:-:S06]  /*bb80*/  FMNMX.FTZ R12, R3, R12, !PT ;  /* 0x0000000c030c7209 */ /* 0x002fcc0007810000 */
[----:B------:R-:W1:Y:S01]  /*bb90*/  MUFU.TANH R20, R20 ;  /* 0x0000001400147308 */ /* 0x000e620000002400 */
[----:B----4-:R-:W-:Y:S01]  /*bba0*/  FMNMX.FTZ R56, R50, R13, !PT ;  /* 0x0000000d32387209 */ /* 0x010fe20007810000 */
[----:B------:R-:W-:-:S06]  /*bbb0*/  FMUL.FTZ R57, R65, R9 ;  /* 0x0000000941397220 */ /* 0x000fcc0000410000 */
[----:B------:R-:W4:Y:S01]  /*bbc0*/  MUFU.TANH R53, R53 ;  /* 0x0000003500357308 */ /* 0x000f220000002400 */
[----:B------:R-:W-:Y:S01]  /*bbd0*/  FMUL.FTZ R26, R39, R9 ;  /* 0x00000009271a7220 */ /* 0x000fe20000410000 */
[----:B------:R-:W-:-:S06]  /*bbe0*/  FMNMX.FTZ R13, R11, R12, !PT ;  /* 0x0000000c0b0d7209 */ /* 0x000fcc0007810000 */
[----:B------:R-:W4:Y:S01]  /*bbf0*/  MUFU.TANH R21, R21 ;  /* 0x0000001500157308 */ /* 0x000f220000002400 */
[----:B---3--:R-:W-:Y:S01]  /*bc00*/  FMNMX.FTZ R25, R51, R56, !PT ;  /* 0x0000003833197209 */ /* 0x008fe20007810000 */
[----:B------:R-:W-:-:S06]  /*bc10*/  FMUL.FTZ R60, R68, R9 ;  /* 0x00000009443c7220 */ /* 0x000fcc0000410000 */
[----:B------:R-:W3:Y:S01]  /*bc20*/  MUFU.TANH R54, R54 ;  /* 0x0000003600367308 */ /* 0x000ee20000002400 */
[----:B--2---:R-:W-:Y:S01]  /*bc30*/  FMNMX.FTZ R13, R14, R13, !PT ;  /* 0x0000000d0e0d7209 */ /* 0x004fe20007810000 */
[----:B------:R-:W-:Y:S01]  /*bc40*/  FMUL.FTZ R64, R69, R9 ;  /* 0x0000000945407220 */ /* 0x000fe20000410000 */
[----:B0-----:R-:W-:-:S05]  /*bc50*/  FMNMX.FTZ R56, R52, R25, !PT ;  /* 0x0000001934387209 */ /* 0x001fca0007810000 */
[----:B------:R-:W0:Y:S01]  /*bc60*/  MUFU.TANH R55, R55 ;  /* 0x0000003700377308 */ /* 0x000e220000002400 */
[----:B-1----:R-:W-:-:S07]  /*bc70*/  FMNMX.FTZ R12, R20, R13, !PT ;  /* 0x0000000d140c7209 */ /* 0x002fce0007810000 */
[----:B------:R-:W1:Y:S01]  /*bc80*/  MUFU.TANH R24, R24 ;  /* 0x0000001800187308 */ /* 0x000e620000002400 */
[----:B----4-:R-:W-:-:S07]  /*bc90*/  FMNMX.FTZ R25, R53, R56, !PT ;  /* 0x0000003835197209 */ /* 0x010fce0007810000 */
[----:B------:R-:W2:Y:S01]  /*bca0*/  MUFU.TANH R57, R57 ;  /* 0x0000003900397308 */ /* 0x000ea20000002400 */
[----:B------:R-:W-:-:S07]  /*bcb0*/  FMUL.FTZ R39, R46, R9 ;  /* 0x000000092e277220 */ /* 0x000fce0000410000 */
[----:B------:R-:W4:Y:S01]  /*bcc0*/  MUFU.TANH R26, R26 ;  /* 0x0000001a001a7308 */ /* 0x000f220000002400 */
[----:B------:R-:W-:Y:S02]  /*bcd0*/  FMNMX.FTZ R13, R21, R12, !PT ;  /* 0x0000000c150d7209 */ /* 0x000fe40007810000 */
[----:B---3--:R-:W-:-:S05]  /*bce0*/  FMNMX.FTZ R12, R54, R25, !PT ;  /* 0x00000019360c7209 */ /* 0x008fca0007810000 */
[----:B------:R-:W3:Y:S01]  /*bcf0*/  MUFU.TANH R60, R60 ;  /* 0x0000003c003c7308 */ /* 0x000ee20000002400 */
[----:B------:R-:W-:-:S07]  /*bd00*/  FMUL.FTZ R46, R58, R9 ;  /* 0x000000093a2e7220 */ /* 0x000fce0000410000 */
[----:B------:R-:W3:Y:S01]  /*bd10*/  MUFU.TANH R27, R27 ;  /* 0x0000001b001b7308 */ /* 0x000ee20000002400 */
[----:B0-----:R-:W-:-:S07]  /*bd20*/  FMNMX.FTZ R58, R55, R12, !PT ;  /* 0x0000000c373a7209 */ /* 0x001fce0007810000 */
[----:B------:R-:W0:Y:S01]  /*bd30*/  MUFU.TANH R64, R64 ;  /* 0x0000004000407308 */ /* 0x000e220000002400 */
[----:B-1----:R-:W-:-:S07]  /*bd40*/  FMNMX.FTZ R13, R24, R13, !PT ;  /* 0x0000000d180d7209 */ /* 0x002fce0007810000 */
[----:B------:R-:W1:Y:S01]  /*bd50*/  MUFU.TANH R38, R38 ;  /* 0x0000002600267308 */ /* 0x000e620000002400 */
[----:B--2---:R-:W-:Y:S02]  /*bd60*/  FMNMX.FTZ R25, R57, R58, !PT ;  /* 0x0000003a39197209 */ /* 0x004fe40007810000 */
[----:B----4-:R-:W-:-:S05]  /*bd70*/  FMNMX.FTZ R12, R26, R13, !PT ;  /* 0x0000000d1a0c7209 */ /* 0x010fca0007810000 */
[----:B------:R-:W2:Y:S01]  /*bd80*/  MUFU.TANH R39, R39 ;  /* 0x0000002700277308 */ /* 0x000ea20000002400 */
[----:B---3--:R-:W-:Y:S02]  /*bd90*/  FMNMX.FTZ R25, R60, R25, !PT ;  /* 0x000000193c197209 */ /* 0x008fe40007810000 */
[----:B------:R-:W-:-:S05]  /*bda0*/  FMNMX.FTZ R13, R27, R12, !PT ;  /* 0x0000000c1b0d7209 */ /* 0x000fca0007810000 */
[----:B------:R-:W3:Y:S01]  /*bdb0*/  MUFU.TANH R40, R40 ;  /* 0x0000002800287308 */ /* 0x000ee20000002400 */
[----:B0-----:R-:W-:Y:S02]  /*bdc0*/  FMNMX.FTZ R25, R64, R25, !PT ;  /* 0x0000001940197209 */ /* 0x001fe40007810000 */
[----:B-1----:R-:W-:-:S05]  /*bdd0*/  FMNMX.FTZ R12, R38, R13, !PT ;  /* 0x0000000d260c7209 */ /* 0x002fca0007810000 */
[----:B------:R-:W0:Y:S01]  /*bde0*/  MUFU.TANH R41, R41 ;  /* 0x0000002900297308 */ /* 0x000e220000002400 */
[----:B--2---:R-:W-:Y:S01]  /*bdf0*/  FMNMX.FTZ R13, R39, R12, !PT ;  /* 0x0000000c270d7209 */ /* 0x004fe20007810000 */
[----:B------:R-:W1:Y:S06]  /*be00*/  SHFL.BFLY PT, R68, R25, 0x2, 0x1f ;  /* 0x0c401f0019447f89 */ /* 0x000e6c00000e0000 */
[----:B------:R-:W2:Y:S01]  /*be10*/  MUFU.TANH R42, R42 ;  /* 0x0000002a002a7308 */ /* 0x000ea20000002400 */
[----:B---3--:R-:W-:Y:S01]  /*be20*/  FMNMX.FTZ R12, R40, R13, !PT ;  /* 0x0000000d280c7209 */ /* 0x008fe20007810000 */
[----:B------:R-:W-:-:S06]  /*be30*/  FMUL.FTZ R56, R59, R9 ;  /* 0x000000093b387220 */ /* 0x000fcc0000410000 */
[----:B------:R-:W3:Y:S01]  /*be40*/  MUFU.TANH R43, R43 ;  /* 0x0000002b002b7308 */ /* 0x000ee20000002400 */
[----:B0-----:R-:W-:Y:S01]  /*be50*/  FMNMX.FTZ R13, R41, R12, !PT ;  /* 0x0000000c290d7209 */ /* 0x001fe20007810000 */
[----:B------:R-:W-:-:S06]  /*be60*/  FMUL.FTZ R58, R62, R9 ;  /* 0x000000093e3a7220 */ /* 0x000fcc0000410000 */
[----:B------:R-:W0:Y:S01]  /*be70*/  MUFU.TANH R44, R44 ;  /* 0x0000002c002c7308 */ /* 0x000e220000002400 */
[----:B--2---:R-:W-:Y:S01]  /*be80*/  FMNMX.FTZ R12, R42, R13, !PT ;  /* 0x0000000d2a0c7209 */ /* 0x004fe20007810000 */
[----:B------:R-:W-:-:S06]  /*be90*/  FMUL.FTZ R59, R63, R9 ;  /* 0x000000093f3b7220 */ /* 0x000fcc0000410000 */
        /* <DEDUP_REMOVED lines=8> */
[----:B------:R-:W-:Y:S01]  /*bf20*/  FMUL.FTZ R63, R70, R9 ;  /* 0x00000009463f7220 */ /* 0x000fe20000410000 */
[----:B-1----:R-:W-:-:S05]  /*bf30*/  FMNMX.FTZ R68, R25, R68, !PT ;  /* 0x0000004419447209 */ /* 0x002fca0007810000 */
[----:B------:R-:W1:Y:S01]  /*bf40*/  MUFU.TANH R59, R59 ;  /* 0x0000003b003b7308 */ /* 0x000e620000002400 */
[----:B---3--:R-:W-:Y:S01]  /*bf50*/  FMNMX.FTZ R13, R56, R13, !PT ;  /* 0x0000000d380d7209 */ /* 0x008fe20007810000 */
[----:B------:R-:W2:Y:S06]  /*bf60*/  SHFL.BFLY PT, R33, R68, 0x1, 0x1f ;  /* 0x0c201f0044217f89 */ /* 0x000eac00000e0000 */
[----:B------:R-:W3:Y:S01]  /*bf70*/  MUFU.TANH R61, R61 ;  /* 0x0000003d003d7308 */ /* 0x000ee20000002400 */
[----:B------:R-:W-:Y:S01]  /*bf80*/  FMUL.FTZ R9, R71, R9 ;  /* 0x0000000947097220 */ /* 0x000fe20000410000 */
[----:B0-----:R-:W-:-:S06]  /*bf90*/  FMNMX.FTZ R12, R58, R13, !PT ;  /* 0x0000000d3a0c7209 */ /* 0x001fcc0007810000 */
[----:B------:R-:W0:Y:S01]  /*bfa0*/  MUFU.TANH R62, R62 ;  /* 0x0000003e003e7308 */ /* 0x000e220000002400 */
[----:B-1----:R-:W-:-:S07]  /*bfb0*/  FMNMX.FTZ R12, R59, R12, !PT ;  /* 0x0000000c3b0c7209 */ /* 0x002fce0007810000 */
[----:B------:R-:W1:Y:S01]  /*bfc0*/  MUFU.TANH R63, R63 ;  /* 0x0000003f003f7308 */ /* 0x000e620000002400 */
[----:B---3--:R-:W-:-:S07]  /*bfd0*/  FMNMX.FTZ R13, R61, R12, !PT ;  /* 0x0000000c3d0d7209 */ /* 0x008fce0007810000 */
[----:B------:R-:W3:Y:S01]  /*bfe0*/  MUFU.TANH R9, R9 ;  /* 0x0000000900097308 */ /* 0x000ee20000002400 */
[----:B0-----:R-:W-:Y:S02]  /*bff0*/  FMNMX.FTZ R12, R62, R13, !PT ;  /* 0x0000000d3e0c7209 */ /* 0x001fe40007810000 */
[----:B------:R-:W-:Y:S02]  /*c000*/  IADD3 R13, P2, R16, 0x230, RZ ;  /* 0x00000230100d7810 */ /* 0x000fe40007f5e0ff */
[----:B-1----:R-:W-:Y:S02]  /*c010*/  FMNMX.FTZ R66, R63, R12, !PT ;  /* 0x0000000c3f427209 */ /* 0x002fe40007810000 */
[----:B------:R-:W-:Y:S01]  /*c020*/  LOP3.LUT R12, R13, 0x4, RZ, 0xfc, !PT ;  /* 0x000000040d0c7812 */ /* 0x000fe200078efcff */
[----:B------:R-:W-:Y:S01]  /*c030*/  IMAD.X R13, RZ, RZ, R17, P2 ;  /* 0x000000ffff0d7224 */ /* 0x000fe200010e0611 */
[----:B--2---:R-:W-:Y:S02]  /*c040*/  FMNMX.FTZ R33, R68, R33, !PT ;  /* 0x0000002144217209 */ /* 0x004fe40007810000 */
[----:B---3--:R-:W-:Y:S01]  /*c050*/  FMNMX.FTZ R31, R9, R66, !PT ;  /* 0x00000042091f7209 */ /* 0x008fe20007810000 */
        /* <DEDUP_REMOVED lines=9> */
[----:B------:R-:W0:Y:S04]  /*c0f0*/  LD.E R65, desc[UR40][R16.64+0x250] ;  /* 0x0002502810417980 */ /* 0x000e28000c101900 */
[----:B------:R-:W2:Y:S04]  /*c100*/  LD.E R67, desc[UR40][R16.64+0x230] ;  /* 0x0002302810437980 */ /* 0x000ea8000c101900 */
[----:B------:R-:W3:Y:S04]  /*c110*/  LD.E R69, desc[UR40][R16.64+0x240] ;  /* 0x0002402810457980 */ /* 0x000ee8000c101900 */
[----:B------:R-:W4:Y:S04]  /*c120*/  LD.E R71, desc[UR40][R16.64+0x244] ;  /* 0x0002442810477980 */ /* 0x000f28000c101900 */
[----:B------:R-:W4:Y:S01]  /*c130*/  LD.E R66, desc[UR40][R16.64+0x270] ;  /* 0x0002702810427980 */ /* 0x000f22000c101900 */
[----:B------:R-:W-:Y:S01]  /*c140*/  FADD.FTZ R70, R5, -R68 ;  /* 0x8000004405467221 */ /* 0x000fe20000010000 */
[-C--:B0-----:R-:W-:Y:S01]  /*c150*/  FMUL.FTZ R68, R68, R65.reuse ;  /* 0x0000004144447220 */ /* 0x081fe20000410000 */
[----:B--2---:R-:W-:Y:S01]  /*c160*/  FMUL.FTZ R12, R67, R65 ;  /* 0x00000041430c7220 */ /* 0x004fe20000410000 */
[----:B------:R-:W-:Y:S01]  /*c170*/  FADD.FTZ R4, R4, -R67 ;  /* 0x8000004304047221 */ /* 0x000fe20000010000 */
[----:B------:R-:W-:-:S02]  /*c180*/  FMUL.FTZ R25, R65, R70 ;  /* 0x0000004641197220 */ /* 0x000fc40000410000 */
[-CC-:B------:R-:W-:Y:S01]  /*c190*/  FFMA.FTZ R35, R15, R65.reuse, -R12.reuse ;  /* 0x000000410f237223 */ /* 0x180fe2000001080c */
[-CC-:B------:R-:W-:Y:S01]  /*c1a0*/  FFMA.FTZ R152, R7, R65.reuse, -R12.reuse ;  /* 0x0000004107987223 */ /* 0x180fe2000001080c */
[-C--:B------:R-:W-:Y:S01]  /*c1b0*/  FFMA.FTZ R15, R36, R65.reuse, -R12 ;  /* 0x00000041240f7223 */ /* 0x080fe2000001080c */
[-C--:B------:R-:W-:Y:S01]  /*c1c0*/  FFMA.FTZ R36, R6, R65.reuse, -R68 ;  /* 0x0000004106247223 */ /* 0x080fe20000010844 */
[-C--:B------:R-:W-:Y:S01]  /*c1d0*/  FMUL.FTZ R4, R4, R65.reuse ;  /* 0x0000004104047220 */ /* 0x080fe20000410000 */
[-C--:B------:R-:W-:Y:S01]  /*c1e0*/  FFMA.FTZ R37, R8, R65.reuse, -R12 ;  /* 0x0000004108257223 */ /* 0x080fe2000001080c */
[-C--:B------:R-:W-:Y:S01]  /*c1f0*/  FFMA.FTZ R153, R3, R65.reuse, -R68 ;  /* 0x0000004103997223 */ /* 0x080fe20000010844 */
[----:B------:R-:W-:Y:S01]  /*c200*/  MUFU.EX2 R152, R152 ;  /* 0x0000009800987308 */ /* 0x000fe20000000800 */
[-C--:B------:R-:W-:Y:S01]  /*c210*/  FFMA.FTZ R160, R34, R65.reuse, -R12 ;  /* 0x0000004122a07223 */ /* 0x080fe2000001080c */
[----:B------:R-:W-:-:S06]  /*c220*/  FFMA.FTZ R34, R11, R65, -R68 ;  /* 0x000000410b227223 */ /* 0x000fcc0000010844 */
[----:B------:R-:W3:Y:S01]  /*c230*/  MUFU.EX2 R5, R4 ;  /* 0x0000000400057308 */ /* 0x000ee20000000800 */
[-C--:B------:R-:W-:Y:S01]  /*c240*/  FFMA.FTZ R154, R18, R65.reuse, -R12 ;  /* 0x00000041129a7223 */ /* 0x080fe2000001080c */
[----:B------:R-:W-:-:S06]  /*c250*/  FFMA.FTZ R155, R14, R65, -R68 ;  /* 0x000000410e9b7223 */ /* 0x000fcc0000010844 */
[----:B------:R-:W-:Y:S08]  /*c260*/  MUFU.EX2 R25, R25 ;  /* 0x0000001900197308 */ /* 0x000ff00000000800 */
[----:B------:R-:W4:Y:S01]  /*c270*/  MUFU.EX2 R36, R36 ;  /* 0x0000002400247308 */ /* 0x000f220000000800 */
[-CC-:B------:R-:W-:Y:S01]  /*c280*/  FFMA.FTZ R31, R29, R65.reuse, -R12.reuse ;  /* 0x000000411d1f7223 */ /* 0x180fe2000001080c */
[----:B------:R-:W-:-:S06]  /*c290*/  FFMA.FTZ R33, R19, R65, -R12 ;  /* 0x0000004113217223 */ /* 0x000fcc000001080c */
[----:B------:R-:W0:Y:S01]  /*c2a0*/  MUFU.EX2 R37, R37 ;  /* 0x0000002500257308 */ /* 0x000e220000000800 */
[-C--:B------:R-:W-:Y:S01]  /*c2b0*/  FFMA.FTZ R29, R32, R65.reuse, -R12 ;  /* 0x00000041201d7223 */ /* 0x080fe2000001080c */
[----:B------:R-:W-:-:S06]  /*c2c0*/  FFMA.FTZ R32, R20, R65, -R68 ;  /* 0x0000004114207223 */ /* 0x000fcc0000010844 */
[----:B------:R-:W1:Y:S01]  /*c2d0*/  MUFU.EX2 R153, R153 ;  /* 0x0000009900997308 */ /* 0x000e620000000800 */
[----:B------:R-:W-:-:S07]  /*c2e0*/  FFMA.FTZ R156, R28, R65, -R12 ;  /* 0x000000411c9c7223 */ /* 0x000fce000001080c */
[----:B------:R-:W2:Y:S01]  /*c2f0*/  MUFU.EX2 R35, R35 ;  /* 0x0000002300237308 */ /* 0x000ea20000000800 */
[----:B------:R-:W-:-:S07]  /*c300*/  FFMA.FTZ R157, R21, R65, -R68 ;  /* 0x00000041159d7223 */ /* 0x000fce0000010844 */
[----:B------:R-:W2:Y:S01]  /*c310*/  MUFU.EX2 R34, R34 ;  /* 0x0000002200227308 */ /* 0x000ea20000000800 */
[----:B---3--:R-:W-:Y:S01]  /*c320*/  FFMA.FTZ R4, R5, R69, R152 ;  /* 0x0000004505047223 */ /* 0x008fe20000010098 */
[----:B------:R-:W-:-:S06]  /*c330*/  FFMA.FTZ R158, R30, R65, -R12 ;  /* 0x000000411e9e7223 */ /* 0x000fcc000001080c */
[----:B------:R-:W3:Y:S01]  /*c340*/  MUFU.EX2 R154, R154 ;  /* 0x0000009a009a7308 */ /* 0x000ee20000000800 */
[----:B----4-:R-:W-:Y:S01]  /*c350*/  FFMA.FTZ R6, R25, R71, R36 ;  /* 0x0000004719067223 */ /* 0x010fe20000010024 */
        /* <DEDUP_REMOVED lines=8> */
[----:B------:R-:W-:-:S06]  /*c3e0*/  FADD.FTZ R4, R34, R3 ;  /* 0x0000000322047221 */ /* 0x000fcc0000010000 */
[----:B------:R-:W2:Y:S01]  /*c3f0*/  MUFU.EX2 R156, R156 ;  /* 0x0000009c009c7308 */ /* 0x000ea20000000800 */
[----:B------:R-:W-:-:S07]  /*c400*/  FFMA.FTZ R28, R27, R65, -R68 ;  /* 0x000000411b1c7223 */ /* 0x000fce0000010844 */
[----:B------:R-:W2:Y:S01]  /*c410*/  MUFU.EX2 R157, R157 ;  /* 0x0000009d009d7308 */ /* 0x000ea20000000800 */
[----:B---3--:R-:W-:Y:S01]  /*c420*/  FADD.FTZ R6, R154, R7 ;  /* 0x000000079a067221 */ /* 0x008fe20000010000 */
[----:B----4-:R-:W-:-:S06]  /*c430*/  FADD.FTZ R3, R155, R4 ;  /* 0x000000049b037221 */ /* 0x010fcc0000010000 */
[----:B------:R-:W3:Y:S01]  /*c440*/  MUFU.EX2 R31, R31 ;  /* 0x0000001f001f7308 */ /* 0x000ee20000000800 */
[----:B------:R-:W-:-:S07]  /*c450*/  FFMA.FTZ R161, R38, R65, -R68 ;  /* 0x0000004126a17223 */ /* 0x000fce0000010844 */
[----:B------:R-:W4:Y:S01]  /*c460*/  MUFU.EX2 R30, R30 ;  /* 0x0000001e001e7308 */ /* 0x000f220000000800 */
[----:B0-----:R-:W-:Y:S01]  /*c470*/  FADD.FTZ R7, R33, R6 ;  /* 0x0000000621077221 */ /* 0x001fe20000010000 */
[----:B-1----:R-:W-:-:S06]  /*c480*/  FADD.FTZ R4, R32, R3 ;  /* 0x0000000320047221 */ /* 0x002fcc0000010000 */
[----:B------:R-:W0:Y:S01]  /*c490*/  MUFU.EX2 R158, R158 ;  /* 0x0000009e009e7308 */ /* 0x000e220000000800 */
[----:B------:R-:W-:-:S07]  /*c4a0*/  FFMA.FTZ R163, R39, R65, -R68 ;  /* 0x0000004127a37223 */ /* 0x000fce0000010844 */
[----:B------:R-:W1:Y:S01]  /*c4b0*/  MUFU.EX2 R159, R159 ;  /* 0x0000009f009f7308 */ /* 0x000e620000000800 */
[----:B--2---:R-:W-:Y:S01]  /*c4c0*/  FADD.FTZ R6, R156, R7 ;  /* 0x000000079c067221 */ /* 0x004fe20000010000 */
[----:B------:R-:W-:-:S06]  /*c4d0*/  FFMA.FTZ R162, R45, R65, -R12 ;  /* 0x000000412da27223 */ /* 0x000fcc000001080c */
[----:B------:R-:W2:Y:S01]  /*c4e0*/  MUFU.EX2 R29, R29 ;  /* 0x0000001d001d7308 */ /* 0x000ea20000000800 */
[----:B------:R-:W-:Y:S01]  /*c4f0*/  FADD.FTZ R3, R157, R4 ;  /* 0x000000049d037221 */ /* 0x000fe20000010000 */
[----:B------:R-:W-:-:S06]  /*c500*/  FFMA.FTZ R14, R40, R65, -R68 ;  /* 0x00000041280e7223 */ /* 0x000fcc0000010844 */
[----:B------:R-:W2:Y:S01]  /*c510*/  MUFU.EX2 R28, R28 ;  /* 0x0000001c001c7308 */ /* 0x000ea20000000800 */
[----:B---3--:R-:W-:Y:S01]  /*c520*/  FADD.FTZ R7, R31, R6 ;  /* 0x000000061f077221 */ /* 0x008fe20000010000 */
[----:B------:R-:W-:-:S06]  /*c530*/  FFMA.FTZ R229, R47, R65, -R12 ;  /* 0x000000412fe57223 */ /* 0x000fcc000001080c */
[----:B------:R-:W3:Y:S01]  /*c540*/  MUFU.EX2 R160, R160 ;  /* 0x000000a000a07308 */ /* 0x000ee20000000800 */
[----:B----4-:R-:W-:Y:S01]  /*c550*/  FADD.FTZ R4, R30, R3 ;  /* 0x000000031e047221 */ /* 0x010fe20000010000 */
[----:B------:R-:W-:-:S06]  /*c560*/  FFMA.FTZ R227, R41, R65, -R68 ;  /* 0x0000004129e37223 */ /* 0x000fcc0000010844 */
[----:B------:R-:W4:Y:S01]  /*c570*/  MUFU.EX2 R161, R161 ;  /* 0x000000a100a17308 */ /* 0x000f220000000800 */
[----:B0-----:R-:W-:Y:S01]  /*c580*/  FADD.FTZ R6, R158, R7 ;  /* 0x000000079e067221 */ /* 0x001fe20000010000 */
[----:B------:R-:W-:-:S06]  /*c590*/  FFMA.FTZ R230, R48, R65, -R12 ;  /* 0x0000004130e67223 */ /* 0x000fcc000001080c */
[----:B------:R-:W0:Y:S01]  /*c5a0*/  MUFU.EX2 R15, R15 ;  /* 0x0000000f000f7308 */ /* 0x000e220000000800 */
[----:B-1----:R-:W-:Y:S01]  /*c5b0*/  FADD.FTZ R3, R159, R4 ;  /* 0x000000049f037221 */ /* 0x002fe20000010000 */
[----:B------:R-:W-:-:S06]  /*c5c0*/  FFMA.FTZ R228, R42, R65, -R68 ;  /* 0x000000412ae47223 */ /* 0x000fcc0000010844 */
        /* <DEDUP_REMOVED lines=32> */
[----:B-1----:R-:W-:-:S06]  /*c7d0*/  FADD.FTZ R7, R228, R7 ;  /* 0x00000007e4077221 */ /* 0x002fcc0000010000 */
[----:B------:R-:W0:Y:S01]  /*c7e0*/  MUFU.EX2 R172, R172 ;  /* 0x000000ac00ac7308 */ /* 0x000e220000000800 */
[-C--:B------:R-:W-:Y:S01]  /*c7f0*/  FFMA.FTZ R168, R54, R65.reuse, -R12 ;  /* 0x0000004136a87223 */ /* 0x080fe2000001080c */
[----:B------:R-:W-:-:S06]  /*c800*/  FFMA.FTZ R167, R59, R65, -R68 ;  /* 0x000000413ba77223 */ /* 0x000fcc0000010844 */
[----:B------:R-:W1:Y:S01]  /*c810*/  MUFU.EX2 R170, R170 ;  /* 0x000000aa00aa7308 */ /* 0x000e620000000800 */
[----:B--2---:R-:W-:Y:S01]  /*c820*/  FADD.FTZ R3, R225, R4 ;  /* 0x00000004e1037221 */ /* 0x004fe20000010000 */
[----:B------:R-:W-:-:S06]  /*c830*/  FADD.FTZ R4, R174, R7 ;  /* 0x00000007ae047221 */ /* 0x000fcc0000010000 */
[----:B------:R-:W2:Y:S01]  /*c840*/  MUFU.EX2 R173, R173 ;  /* 0x000000ad00ad7308 */ /* 0x000ea20000000800 */
[-C--:B------:R-:W-:Y:S01]  /*c850*/  FFMA.FTZ R164, R55, R65.reuse, -R12 ;  /* 0x0000004137a47223 */ /* 0x080fe2000001080c */
[----:B------:R-:W-:-:S06]  /*c860*/  FFMA.FTZ R20, R61, R65, -R68 ;  /* 0x000000413d147223 */ /* 0x000fcc0000010844 */
[----:B------:R-:W2:Y:S01]  /*c870*/  MUFU.EX2 R171, R171 ;  /* 0x000000ab00ab7308 */ /* 0x000ea20000000800 */
[----:B---3--:R-:W-:Y:S01]  /*c880*/  FADD.FTZ R7, R226, R3 ;  /* 0x00000003e2077221 */ /* 0x008fe20000010000 */
[----:B----4-:R-:W-:-:S06]  /*c890*/  FADD.FTZ R11, R175, R4 ;  /* 0x00000004af0b7221 */ /* 0x010fcc0000010000 */
[----:B------:R-:W3:Y:S01]  /*c8a0*/  MUFU.EX2 R169, R169 ;  /* 0x000000a900a97308 */ /* 0x000ee20000000800 */
[-C--:B------:R-:W-:Y:S01]  /*c8b0*/  FFMA.FTZ R165, R57, R65.reuse, -R12 ;  /* 0x0000004139a57223 */ /* 0x080fe2000001080c */
        /* <DEDUP_REMOVED lines=16> */
[----:B------:R-:W3:Y:S08]  /*c9c0*/  MUFU.EX2 R165, R165 ;  /* 0x000000a500a57308 */ /* 0x000ef00000000800 */
[----:B------:R-:W4:Y:S01]  /*c9d0*/  MUFU.EX2 R21, R21 ;  /* 0x0000001500157308 */ /* 0x000f220000000800 */
[----:B0-----:R-:W-:Y:S01]  /*c9e0*/  FADD.FTZ R9, R168, R9 ;  /* 0x00000009a8097221 */ /* 0x001fe20000010000 */
[----:B-1----:R-:W-:-:S06]  /*c9f0*/  FADD.FTZ R7, R167, R4 ;  /* 0x00000004a7077221 */ /* 0x002fcc0000010000 */
[----:B------:R-:W0:Y:S08]  /*ca00*/  MUFU.EX2 R18, R18 ;  /* 0x0000001200127308 */ /* 0x000e300000000800 */
[----:B------:R-:W1:Y:S01]  /*ca10*/  MUFU.EX2 R3, R3 ;  /* 0x0000000300037308 */ /* 0x000e620000000800 */
[----:B--2---:R-:W-:Y:S01]  /*ca20*/  FADD.FTZ R4, R164, R9 ;  /* 0x00000009a4047221 */ /* 0x004fe20000010000 */
[----:B------:R-:W-:-:S06]  /*ca30*/  FADD.FTZ R6, R20, R7 ;  /* 0x0000000714067221 */ /* 0x000fcc0000010000 */
[----:B------:R-:W2:Y:S08]  /*ca40*/  MUFU.EX2 R19, R19 ;  /* 0x0000001300137308 */ /* 0x000eb00000000800 */
[----:B------:R-:W2:Y:S01]  /*ca50*/  MUFU.EX2 R11, R11 ;  /* 0x0000000b000b7308 */ /* 0x000ea20000000800 */
[----:B---3--:R-:W-:Y:S01]  /*ca60*/  FADD.FTZ R7, R165, R4 ;  /* 0x00000004a5077221 */ /* 0x008fe20000010000 */
[----:B----4-:R-:W-:Y:S01]  /*ca70*/  FADD.FTZ R6, R21, R6 ;  /* 0x0000000615067221 */ /* 0x010fe20000010000 */
[----:B------:R-:W-:-:S02]  /*ca80*/  IADD3 R4, P2, R16, 0x270, RZ ;  /* 0x0000027010047810 */ /* 0x000fc40007f5e0ff */
[----:B0-----:R-:W-:Y:S01]  /*ca90*/  FADD.FTZ R8, R18, R7 ;  /* 0x0000000712087221 */ /* 0x001fe20000010000 */
[----:B-1----:R-:W-:Y:S01]  /*caa0*/  FADD.FTZ R6, R3, R6 ;  /* 0x0000000603067221 */ /* 0x002fe20000010000 */
[----:B------:R-:W-:Y:S01]  /*cab0*/  FMUL.FTZ R27, R5, R66 ;  /* 0x00000042051b7220 */ /* 0x000fe20000410000 */
[----:B------:R-:W-:Y:S02]  /*cac0*/  IMAD.X R9, RZ, RZ, R17, P2 ;  /* 0x000000ffff097224 */ /* 0x000fe400010e0611 */
[----:B--2---:R-:W-:Y:S01]  /*cad0*/  FADD.FTZ R7, R19, R8 ;  /* 0x0000000813077221 */ /* 0x004fe20000010000 */
[----:B------:R-:W-:Y:S01]  /*cae0*/  LOP3.LUT R8, R4, 0x4, RZ, 0xfc, !PT ;  /* 0x0000000404087812 */ /* 0x000fe200078efcff */
[----:B------:R-:W-:Y:S01]  /*caf0*/  ST.E desc[UR40][R16.64+0x270], R27 ;  /* 0x0002701b10007985 */ /* 0x000fe2000c101928 */
[----:B------:R-:W-:-:S03]  /*cb00*/  FADD.FTZ R13, R11, R6 ;  /* 0x000000060b0d7221 */ /* 0x000fc60000010000 */
[----:B------:R0:W-:Y:S04]  /*cb10*/  ST.E desc[UR40][R16.64+0x240], R7 ;  /* 0x0002400710007985 */ /* 0x0001e8000c101928 */
[----:B------:R1:W-:Y:S04]  /*cb20*/  ST.E desc[UR40][R16.64+0x244], R13 ;  /* 0x0002440d10007985 */ /* 0x0003e8000c101928 */
[----:B------:R-:W2:Y:S02]  /*cb30*/  LD.E R6, desc[UR40][R8.64] ;  /* 0x0000002808067980 */ /* 0x000ea4000c101900 */
[----:B--2---:R-:W-:-:S05]  /*cb40*/  FMUL.FTZ R39, R5, R6 ;  /* 0x0000000605277220 */ /* 0x004fca0000410000 */
[----:B------:R-:W-:Y:S04]  /*cb50*/  ST.E desc[UR40][R8.64], R39 ;  /* 0x0000002708007985 */ /* 0x000fe8000c101928 */
[----:B------:R-:W0:Y:S04]  /*cb60*/  LD.E R98, desc[UR40][R16.64+0x280] ;  /* 0x0002802810627980 */ /* 0x000e28000c101900 */
[----:B------:R-:W2:Y:S04]  /*cb70*/  LD.E R41, desc[UR40][R16.64+0x464] ;  /* 0x0004642810297980 */ /* 0x000ea8000c101900 */
[----:B------:R-:W1:Y:S04]  /*cb80*/  LD.E R100, desc[UR40][R16.64+0x284] ;  /* 0x0002842810647980 */ /* 0x000e68000c101900 */
[----:B------:R-:W3:Y:S04]  /*cb90*/  LD.E R112, desc[UR40][R16.64+0x2b4] ;  /* 0x0002b42810707980 */ /* 0x000ee8000c101900 */
        /* <DEDUP_REMOVED lines=58> */
[C---:B0-----:R-:W-:Y:S01]  /*cf40*/  FMUL.FTZ R7, R5.reuse, R98 ;  /* 0x0000006205077220 */ /* 0x041fe20000410000 */
[----:B--2---:R-:W-:-:S04]  /*cf50*/  FMUL.FTZ R47, R5, R41 ;  /* 0x00000029052f7220 */ /* 0x004fc80000410000 */
[----:B------:R3:W-:Y:S01]  /*cf60*/  ST.E desc[UR40][R16.64+0x280], R7 ;  /* 0x0002800710007985 */ /* 0x0007e2000c101928 */
[----:B-1----:R-:W-:-:S03]  /*cf70*/  FMUL.FTZ R13, R5, R100 ;  /* 0x00000064050d7220 */ /* 0x002fc60000410000 */
[----:B------:R-:W-:Y:S04]  /*cf80*/  ST.E desc[UR40][R16.64+0x464], R47 ;  /* 0x0004642f10007985 */ /* 0x000fe8000c101928 */
[----:B------:R0:W-:Y:S01]  /*cf90*/  ST.E desc[UR40][R16.64+0x284], R13 ;  /* 0x0002840d10007985 */ /* 0x0001e2000c101928 */
[C---:B---3--:R-:W-:Y:S01]  /*cfa0*/  FMUL.FTZ R7, R5.reuse, R112 ;  /* 0x0000007005077220 */ /* 0x048fe20000410000 */
[C---:B----4-:R-:W-:Y:S01]  /*cfb0*/  FMUL.FTZ R27, R5.reuse, R102 ;  /* 0x00000066051b7220 */ /* 0x050fe20000410000 */
[----:B------:R-:W-:-:S03]  /*cfc0*/  FMUL.FTZ R39, R5, R104 ;  /* 0x0000006805277220 */ /* 0x000fc60000410000 */
[----:B------:R1:W-:Y:S01]  /*cfd0*/  ST.E desc[UR40][R16.64+0x2b4], R7 ;  /* 0x0002b40710007985 */ /* 0x0003e2000c101928 */
[C---:B------:R-:W-:Y:S01]  /*cfe0*/  FMUL.FTZ R41, R5.reuse, R106 ;  /* 0x0000006a05297220 */ /* 0x040fe20000410000 */
[C---:B------:R-:W-:Y:S01]  /*cff0*/  FMUL.FTZ R43, R5.reuse, R108 ;  /* 0x0000006c052b7220 */ /* 0x040fe20000410000 */
[C---:B------:R-:W-:Y:S01]  /*d000*/  FMUL.FTZ R45, R5.reuse, R110 ;  /* 0x0000006e052d7220 */ /* 0x040fe20000410000 */
[C---:B0-----:R-:W-:Y:S01]  /*d010*/  FMUL.FTZ R13, R5.reuse, R114 ;  /* 0x00000072050d7220 */ /* 0x041fe20000410000 */
[C---:B------:R-:W-:Y:S01]  /*d020*/  FMUL.FTZ R47, R5.reuse, R116 ;  /* 0x00000074052f7220 */ /* 0x040fe20000410000 */
[C---:B------:R-:W-:Y:S01]  /*d030*/  FMUL.FTZ R49, R5.reuse, R118 ;  /* 0x0000007605317220 */ /* 0x040fe20000410000 */
[C---:B-1----:R-:W-:Y:S01]  /*d040*/  FMUL.FTZ R7, R5.reuse, R132 ;  /* 0x0000008405077220 */ /* 0x042fe20000410000 */
[----:B------:R0:W-:Y:S01]  /*d050*/  ST.E desc[UR40][R16.64+0x290], R27 ;  /* 0x0002901b10007985 */ /* 0x0001e2000c101928 */
[----:B------:R-:W-:-:S03]  /*d060*/  FMUL.FTZ R51, R5, R120 ;  /* 0x0000007805337220 */ /* 0x000fc60000410000 */
        /* <DEDUP_REMOVED lines=94> */
[----:B------:R-:W-:Y:S01]  /*d650*/  LOP3.LUT R6, R4, 0x8, RZ, 0xfc, !PT ;  /* 0x0000000804067812 */ /* 0x000fe200078efcff */
[C---:B-1----:R-:W-:Y:S01]  /*d660*/  FMUL.FTZ R47, R5.reuse, R12 ;  /* 0x0000000c052f7220 */ /* 0x042fe20000410000 */
[----:B---3--:R-:W-:Y:S01]  /*d670*/  FMUL.FTZ R49, R5, R24 ;  /* 0x0000001805317220 */ /* 0x008fe20000410000 */
[----:B------:R-:W-:Y:S01]  /*d680*/  ST.E desc[UR40][R16.64+0x414], R51 ;  /* 0x0004143310007985 */ /* 0x000fe2000c101928 */
[----:B0-----:R-:W-:-:S03]  /*d690*/  IMAD.MOV.U32 R7, RZ, RZ, R9 ;  /* 0x000000ffff077224 */ /* 0x001fc600078e0009 */
[----:B------:R0:W-:Y:S04]  /*d6a0*/  ST.E desc[UR40][R16.64+0x420], R27 ;  /* 0x0004201b10007985 */ /* 0x0001e8000c101928 */
[----:B------:R1:W-:Y:S04]  /*d6b0*/  ST.E desc[UR40][R16.64+0x424], R39 ;  /* 0x0004242710007985 */ /* 0x0003e8000c101928 */
[----:B------:R-:W-:Y:S04]  /*d6c0*/  ST.E desc[UR40][R16.64+0x430], R41 ;  /* 0x0004302910007985 */ /* 0x000fe8000c101928 */
[----:B------:R-:W-:Y:S04]  /*d6d0*/  ST.E desc[UR40][R16.64+0x434], R43 ;  /* 0x0004342b10007985 */ /* 0x000fe8000c101928 */
[----:B------:R-:W-:Y:S04]  /*d6e0*/  ST.E desc[UR40][R16.64+0x440], R45 ;  /* 0x0004402d10007985 */ /* 0x000fe8000c101928 */
[----:B------:R2:W-:Y:S04]  /*d6f0*/  ST.E desc[UR40][R16.64+0x450], R13 ;  /* 0x0004500d10007985 */ /* 0x0005e8000c101928 */
[----:B------:R-:W-:Y:S04]  /*d700*/  ST.E desc[UR40][R16.64+0x454], R47 ;  /* 0x0004542f10007985 */ /* 0x000fe8000c101928 */
[----:B------:R3:W-:Y:S04]  /*d710*/  ST.E desc[UR40][R16.64+0x460], R49 ;  /* 0x0004603110007985 */ /* 0x0007e8000c101928 */
[----:B------:R-:W0:Y:S01]  /*d720*/  LD.E R12, desc[UR40][R6.64] ;  /* 0x00000028060c7980 */ /* 0x000e22000c101900 */
[----:B------:R-:W-:Y:S01]  /*d730*/  LOP3.LUT R4, R4, 0xc, RZ, 0xfc, !PT ;  /* 0x0000000c04047812 */ /* 0x000fe200078efcff */
[----:B------:R-:W-:-:S02]  /*d740*/  IMAD.MOV.U32 R5, RZ, RZ, R9 ;  /* 0x000000ffff057224 */ /* 0x000fc400078e0009 */
[----:B0-----:R-:W-:-:S05]  /*d750*/  FMUL.FTZ R27, R25, R12 ;  /* 0x0000000c191b7220 */ /* 0x001fca0000410000 */
[----:B------:R0:W-:Y:S04]  /*d760*/  ST.E desc[UR40][R6.64], R27 ;  /* 0x0000001b06007985 */ /* 0x0001e8000c101928 */
[----:B------:R-:W1:Y:S02]  /*d770*/  LD.E R12, desc[UR40][R4.64] ;  /* 0x00000028040c7980 */ /* 0x000e64000c101900 */
[----:B-1----:R-:W-:-:S05]  /*d780*/  FMUL.FTZ R39, R25, R12 ;  /* 0x0000000c19277220 */ /* 0x002fca0000410000 */
[----:B------:R1:W-:Y:S04]  /*d790*/  ST.E desc[UR40][R4.64], R39 ;  /* 0x0000002704007985 */ /* 0x0003e8000c101928 */
[----:B--2---:R-:W3:Y:S04]  /*d7a0*/  LD.E R13, desc[UR40][R16.64+0x46c] ;  /* 0x00046c28100d7980 */ /* 0x004ee8000c101900 */
[----:B------:R-:W0:Y:S04]  /*d7b0*/  LD.E R106, desc[UR40][R16.64+0x28c] ;  /* 0x00028c28106a7980 */ /* 0x000e28000c101900 */
[----:B------:R-:W2:Y:S04]  /*d7c0*/  LD.E R104, desc[UR40][R16.64+0x288] ;  /* 0x0002882810687980 */ /* 0x000ea8000c101900 */
[----:B------:R-:W1:Y:S04]  /*d7d0*/  LD.E R108, desc[UR40][R16.64+0x298] ;  /* 0x00029828106c7980 */ /* 0x000e68000c101900 */
        /* <DEDUP_REMOVED lines=58> */
[C---:B---3--:R-:W-:Y:S01]  /*db80*/  FMUL.FTZ R49, R25.reuse, R13 ;  /* 0x0000000d19317220 */ /* 0x048fe20000410000 */
[----:B0-----:R-:W-:-:S04]  /*db90*/  FMUL.FTZ R27, R25, R106 ;  /* 0x0000006a191b7220 */ /* 0x001fc80000410000 */
[----:B------:R-:W-:Y:S01]  /*dba0*/  ST.E desc[UR40][R16.64+0x46c], R49 ;  /* 0x00046c3110007985 */ /* 0x000fe2000c101928 */
[----:B--2---:R-:W-:-:S03]  /*dbb0*/  FMUL.FTZ R13, R25, R104 ;  /* 0x00000068190d7220 */ /* 0x004fc60000410000 */
[----:B------:R0:W-:Y:S01]  /*dbc0*/  ST.E desc[UR40][R16.64+0x28c], R27 ;  /* 0x00028c1b10007985 */ /* 0x0001e2000c101928 */
[C---:B-1----:R-:W-:Y:S01]  /*dbd0*/  FMUL.FTZ R39, R25.reuse, R108 ;  /* 0x0000006c19277220 */ /* 0x042fe20000410000 */
[C---:B----4-:R-:W-:Y:S01]  /*dbe0*/  FMUL.FTZ R41, R25.reuse, R110 ;  /* 0x0000006e19297220 */ /* 0x050fe20000410000 */
[C---:B------:R-:W-:Y:S01]  /*dbf0*/  FMUL.FTZ R43, R25.reuse, R112 ;  /* 0x00000070192b7220 */ /* 0x040fe20000410000 */
[C---:B------:R-:W-:Y:S01]  /*dc00*/  FMUL.FTZ R45, R25.reuse, R114 ;  /* 0x00000072192d7220 */ /* 0x040fe20000410000 */
[C---:B------:R-:W-:Y:S01]  /*dc10*/  FMUL.FTZ R47, R25.reuse, R116 ;  /* 0x00000074192f7220 */ /* 0x040fe20000410000 */
[C---:B0-----:R-:W-:Y:S01]  /*dc20*/  FMUL.FTZ R27, R25.reuse, R120 ;  /* 0x00000078191b7220 */ /* 0x041fe20000410000 */
[C---:B------:R-:W-:Y:S01]  /*dc30*/  FMUL.FTZ R49, R25.reuse, R122 ;  /* 0x0000007a19317220 */ /* 0x040fe20000410000 */
[----:B------:R0:W-:Y:S04]  /*dc40*/  ST.E desc[UR40][R16.64+0x288], R13 ;  /* 0x0002880d10007985 */ /* 0x0001e8000c101928 */
        /* <DEDUP_REMOVED lines=16> */
[C---:B---3--:R-:W-:Y:S01]  /*dd50*/  FMUL.FTZ R49, R25.reuse, R142 ;  /* 0x0000008e19317220 */ /* 0x048fe20000410000 */
        /* <DEDUP_REMOVED lines=82> */
[----:B------:R-:W-:Y:S01]  /*e280*/  VIADD R26, R73, 0x8 ;  /* 0x00000008491a7836 */ /* 0x000fe20000000000 */
        /* <DEDUP_REMOVED lines=11> */
[----:B------:R3:W-:Y:S01]  /*e340*/  ST.E desc[UR40][R16.64+0x468], R25 ;  /* 0x0004681910007985 */ /* 0x0007e2000c101928 */
[----:B------:R4:W-:Y:S06]  /*e350*/  BAR.SYNC.DEFER_BLOCKING R26, 0x100 ;  /* 0x0004001a0000751d */ /* 0x0009ec0000010000 */
[----:B0-----:R-:W2:Y:S04]  /*e360*/  LD.E R39, desc[UR40][R16.64+0x270] ;  /* 0x0002702810277980 */ /* 0x001ea8000c101900 */
[----:B------:R-:W4:Y:S04]  /*e370*/  LD.E R24, desc[UR40][R16.64+0x218] ;  /* 0x0002182810187980 */ /* 0x000f28000c101900 */
[----:B------:R-:W4:Y:S04]  /*e380*/  LD.E.64 R12, desc[UR40][R16.64+0xa8] ;  /* 0x0000a828100c7980 */ /* 0x000f28000c101b00 */
[----:B--2---:R0:W-:Y:S04]  /*e390*/  ST.E desc[UR40][R16.64+0x270], R39 ;  /* 0x0002702710007985 */ /* 0x0041e8000c101928 */
[----:B-1----:R-:W2:Y:S04]  /*e3a0*/  LD.E R41, desc[UR40][R8.64] ;  /* 0x0000002808297980 */ /* 0x002ea8000c101900 */
[----:B--2---:R1:W-:Y:S04]  /*e3b0*/  ST.E desc[UR40][R8.64], R41 ;  /* 0x0000002908007985 */ /* 0x0043e8000c101928 */
[----:B------:R-:W2:Y:S04]  /*e3c0*/  LD.E R27, desc[UR40][R6.64] ;  /* 0x00000028061b7980 */ /* 0x000ea8000c101900 */
[----:B--2---:R-:W-:Y:S04]  /*e3d0*/  ST.E desc[UR40][R6.64], R27 ;  /* 0x0000001b06007985 */ /* 0x004fe8000c101928 */
[----:B------:R-:W2:Y:S04]  /*e3e0*/  LD.E R43, desc[UR40][R4.64] ;  /* 0x00000028042b7980 */ /* 0x000ea8000c101900 */
[----:B--2---:R2:W-:Y:S04]  /*e3f0*/  ST.E desc[UR40][R4.64], R43 ;  /* 0x0000002b04007985 */ /* 0x0045e8000c101928 */
[----:B---3--:R-:W3:Y:S04]  /*e400*/  LD.E R25, desc[UR40][R16.64+0x280] ;  /* 0x0002802810197980 */ /* 0x008ee8000c101900 */
[----:B------:R-:W3:Y:S04]  /*e410*/  LD.E R45, desc[UR40][R16.64+0x284] ;  /* 0x00028428102d7980 */ /* 0x000ee8000c101900 */
[----:B0-----:R-:W3:Y:S04]  /*e420*/  LD.E R39, desc[UR40][R16.64+0x288] ;  /* 0x0002882810277980 */ /* 0x001ee8000c101900 */
[----:B------:R-:W3:Y:S04]  /*e430*/  LD.E R47, desc[UR40][R16.64+0x28c] ;  /* 0x00028c28102f7980 */ /* 0x000ee8000c101900 */
[----:B------:R-:W3:Y:S04]  /*e440*/  LD.E R49, desc[UR40][R16.64+0x290] ;  /* 0x0002902810317980 */ /* 0x000ee8000c101900 */
[----:B------:R-:W3:Y:S04]  /*e450*/  LD.E R51, desc[UR40][R16.64+0x294] ;  /* 0x0002942810337980 */ /* 0x000ee8000c101900 */
[----:B-1----:R-:W3:Y:S04]  /*e460*/  LD.E R41, desc[UR40][R16.64+0x298] ;  /* 0x0002982810297980 */ /* 0x002ee8000c101900 */
[----:B------:R-:W3:Y:S04]  /*e470*/  LD.E R53, desc[UR40][R16.64+0x29c] ;  /* 0x00029c2810357980 */ /* 0x000ee8000c101900 */
[----:B------:R-:W3:Y:S04]  /*e480*/  LD.E R55, desc[UR40][R16.64+0x2a0] ;  /* 0x0002a02810377980 */ /* 0x000ee8000c101900 */
[----:B------:R-:W3:Y:S04]  /*e490*/  LD.E R57, desc[UR40][R16.64+0x2a4] ;  /* 0x0002a42810397980 */ /* 0x000ee8000c101900 */
[----:B--2---:R-:W2:Y:S04]  /*e4a0*/  LD.E R43, desc[UR40][R16.64+0x2a8] ;  /* 0x0002a828102b7980 */ /* 0x004ea8000c101900 */
[----:B------:R-:W2:Y:S04]  /*e4b0*/  LD.E R59, desc[UR40][R16.64+0x2ac] ;  /* 0x0002ac28103b7980 */ /* 0x000ea8000c101900 */
[----:B------:R-:W2:Y:S04]  /*e4c0*/  LD.E R61, desc[UR40][R16.64+0x2b0] ;  /* 0x0002b028103d7980 */ /* 0x000ea8000c101900 */
[----:B------:R-:W2:Y:S04]  /*e4d0*/  LD.E R63, desc[UR40][R16.64+0x2b4] ;  /* 0x0002b428103f7980 */ /* 0x000ea8000c101900 */
[----:B------:R-:W2:Y:S04]  /*e4e0*/  LD.E R65, desc[UR40][R16.64+0x2b8] ;  /* 0x0002b82810417980 */ /* 0x000ea8000c101900 */
        /* <DEDUP_REMOVED lines=60> */
[----:B---3--:R0:W-:Y:S04]  /*e8b0*/  ST.E desc[UR40][R16.64+0x280], R25 ;  /* 0x0002801910007985 */ /* 0x0081e8000c101928 */
[----:B------:R-:W-:Y:S04]  /*e8c0*/  ST.E desc[UR40][R16.64+0x284], R45 ;  /* 0x0002842d10007985 */ /* 0x000fe8000c101928 */
[----:B------:R1:W-:Y:S04]  /*e8d0*/  ST.E desc[UR40][R16.64+0x288], R39 ;  /* 0x0002882710007985 */ /* 0x0003e8000c101928 */
[----:B------:R-:W-:Y:S04]  /*e8e0*/  ST.E desc[UR40][R16.64+0x28c], R47 ;  /* 0x00028c2f10007985 */ /* 0x000fe8000c101928 */
[----:B------:R-:W-:Y:S04]  /*e8f0*/  ST.E desc[UR40][R16.64+0x290], R49 ;  /* 0x0002903110007985 */ /* 0x000fe8000c101928 */
[----:B------:R-:W-:Y:S04]  /*e900*/  ST.E desc[UR40][R16.64+0x294], R51 ;  /* 0x0002943310007985 */ /* 0x000fe8000c101928 */
[----:B------:R3:W-:Y:S04]  /*e910*/  ST.E desc[UR40][R16.64+0x298], R41 ;  /* 0x0002982910007985 */ /* 0x0007e8000c101928 */
[----:B------:R-:W-:Y:S04]  /*e920*/  ST.E desc[UR40][R16.64+0x29c], R53 ;  /* 0x00029c3510007985 */ /* 0x000fe8000c101928 */
[----:B------:R-:W-:Y:S04]  /*e930*/  ST.E desc[UR40][R16.64+0x2a0], R55 ;  /* 0x0002a03710007985 */ /* 0x000fe8000c101928 */
[----:B------:R-:W-:Y:S04]  /*e940*/  ST.E desc[UR40][R16.64+0x2a4], R57 ;  /* 0x0002a43910007985 */ /* 0x000fe8000c101928 */
[----:B--2---:R2:W-:Y:S04]  /*e950*/  ST.E desc[UR40][R16.64+0x2a8], R43 ;  /* 0x0002a82b10007985 */ /* 0x0045e8000c101928 */
[----:B------:R2:W-:Y:S04]  /*e960*/  ST.E desc[UR40][R16.64+0x2ac], R59 ;  /* 0x0002ac3b10007985 */ /* 0x0005e8000c101928 */
[----:B------:R2:W-:Y:S04]  /*e970*/  ST.E desc[UR40][R16.64+0x2b0], R61 ;  /* 0x0002b03d10007985 */ /* 0x0005e8000c101928 */
[----:B------:R2:W-:Y:S04]  /*e980*/  ST.E desc[UR40][R16.64+0x2b4], R63 ;  /* 0x0002b43f10007985 */ /* 0x0005e8000c101928 */
[----:B------:R2:W-:Y:S04]  /*e990*/  ST.E desc[UR40][R16.64+0x2b8], R65 ;  /* 0x0002b84110007985 */ /* 0x0005e8000c101928 */
[----:B------:R2:W-:Y:S04]  /*e9a0*/  ST.E desc[UR40][R16.64+0x2bc], R67 ;  /* 0x0002bc4310007985 */ /* 0x0005e8000c101928 */
[----:B0-----:R-:W4:Y:S04]  /*e9b0*/  LD.E R25, desc[UR40][R16.64+0x2c0] ;  /* 0x0002c02810197980 */ /* 0x001f28000c101900 */
[----:B-1----:R-:W4:Y:S04]  /*e9c0*/  LD.E R39, desc[UR40][R16.64+0x2d0] ;  /* 0x0002d02810277980 */ /* 0x002f28000c101900 */
[----:B---3--:R-:W3:Y:S04]  /*e9d0*/  LD.E R41, desc[UR40][R16.64+0x2d8] ;  /* 0x0002d82810297980 */ /* 0x008ee8000c101900 */
        /* <DEDUP_REMOVED lines=74> */
[----:B---3--:R3:W-:Y:S04]  /*ee80*/  ST.E desc[UR40][R16.64+0x2d8], R41 ;  /* 0x0002d82910007985 */ /* 0x0087e8000c101928 */
        /* <DEDUP_REMOVED lines=79> */
[----:B0-----:R-:W4:Y:S01]  /*f380*/  LDL R25, [R1+0x88] ;  /* 0x0000880001197983 */ /* 0x001f220000100800 */
[----:B------:R-:W-:-:S02]  /*f390*/  IMAD R12, R24, 0xc00, R12 ;  /* 0x00000c00180c7824 */ /* 0x000fc400078e020c */
[----:B------:R-:W-:Y:S01]  /*f3a0*/  IMAD.MOV.U32 R27, RZ, RZ, R13 ;  /* 0x000000ffff1b7224 */ /* 0x000fe200078e000d */
[----:B------:R-:W-:Y:S01]  /*f3b0*/  F2FP.F16.F32.PACK_AB R152, R37, R152 ;  /* 0x000000982598723e */ /* 0x000fe200000000ff */
[C---:B------:R-:W-:Y:S01]  /*f3c0*/  VIADD R24, R12.reuse, 0x80 ;  /* 0x000000800c187836 */ /* 0x040fe20000000000 */
[----:B------:R-:W-:Y:S01]  /*f3d0*/  F2FP.F16.F32.PACK_AB R153, R153, R36 ;  /* 0x000000249999723e */ /* 0x000fe200000000ff */
[----:B------:R-:W-:Y:S01]  /*f3e0*/  VIADD R26, R12, 0x100 ;  /* 0x000001000c1a7836 */ /* 0x000fe20000000000 */
[----:B------:R-:W-:Y:S01]  /*f3f0*/  R2UR UR15, R27 ;  /* 0x000000001b0f72ca */ /* 0x000fe200000e0000 */
[----:B------:R-:W4:Y:S01]  /*f400*/  LD.E R36, desc[UR40][R16.64+0x2a0] ;  /* 0x0002a02810247980 */ /* 0x000f22000c101900 */
[----:B------:R-:W-:Y:S02]  /*f410*/  R2UR UR10, R24 ;  /* 0x00000000180a72ca */ /* 0x000fe400000e0000 */
[----:B------:R-:W-:Y:S01]  /*f420*/  R2UR UR14, R26 ;  /* 0x000000001a0e72ca */ /* 0x000fe200000e0000 */
[----:B------:R-:W4:Y:S01]  /*f430*/  LD.E R24, desc[UR40][R16.64+0x270] ;  /* 0x0002702810187980 */ /* 0x000f22000c101900 */
[----:B------:R-:W-:-:S02]  /*f440*/  F2FP.F16.F32.PACK_AB R154, R154, R35 ;  /* 0x000000239a9a723e */ /* 0x000fc400000000ff */
[----:B------:R-:W-:Y:S01]  /*f450*/  F2FP.F16.F32.PACK_AB R155, R155, R34 ;  /* 0x000000229b9b723e */ /* 0x000fe200000000ff */
[----:B------:R-:W4:Y:S01]  /*f460*/  LD.E R35, desc[UR40][R16.64+0x29c] ;  /* 0x00029c2810237980 */ /* 0x000f22000c101900 */
[----:B------:R-:W-:Y:S02]  /*f470*/  F2FP.F16.F32.PACK_AB R156, R156, R33 ;  /* 0x000000219c9c723e */ /* 0x000fe400000000ff */
[----:B------:R-:W-:Y:S01]  /*f480*/  F2FP.F16.F32.PACK_AB R157, R157, R32 ;  /* 0x000000209d9d723e */ /* 0x000fe200000000ff */
[----:B------:R-:W4:Y:S01]  /*f490*/  LD.E R33, desc[UR40][R16.64+0x294] ;  /* 0x0002942810217980 */ /* 0x000f22000c101900 */
[----:B------:R-:W-:Y:S02]  /*f4a0*/  F2FP.F16.F32.PACK_AB R158, R158, R31 ;  /* 0x0000001f9e9e723e */ /* 0x000fe400000000ff */
[----:B------:R-:W-:Y:S01]  /*f4b0*/  F2FP.F16.F32.PACK_AB R159, R159, R30 ;  /* 0x0000001e9f9f723e */ /* 0x000fe200000000ff */
[----:B------:R-:W4:Y:S01]  /*f4c0*/  LD.E R31, desc[UR40][R16.64+0x28c] ;  /* 0x00028c28101f7980 */ /* 0x000f22000c101900 */
[----:B------:R-:W-:-:S02]  /*f4d0*/  F2FP.F16.F32.PACK_AB R160, R160, R29 ;  /* 0x0000001da0a0723e */ /* 0x000fc400000000ff */
[----:B------:R-:W-:Y:S01]  /*f4e0*/  F2FP.F16.F32.PACK_AB R161, R161, R28 ;  /* 0x0000001ca1a1723e */ /* 0x000fe200000000ff */
[----:B------:R-:W4:Y:S04]  /*f4f0*/  LD.E R29, desc[UR40][R16.64+0x284] ;  /* 0x00028428101d7980 */ /* 0x000f28000c101900 */
[----:B------:R-:W4:Y:S04]  /*f500*/  LD.E R28, desc[UR40][R16.64+0x280] ;  /* 0x00028028101c7980 */ /* 0x000f28000c101900 */
[----:B------:R-:W4:Y:S04]  /*f510*/  LD.E R30, desc[UR40][R16.64+0x288] ;  /* 0x00028828101e7980 */ /* 0x000f28000c101900 */
[----:B------:R-:W4:Y:S04]  /*f520*/  LD.E R32, desc[UR40][R16.64+0x290] ;  /* 0x0002902810207980 */ /* 0x000f28000c101900 */
[----:B------:R-:W4:Y:S04]  /*f530*/  LD.E R34, desc[UR40][R16.64+0x298] ;  /* 0x0002982810227980 */ /* 0x000f28000c101900 */
[----:B------:R-:W4:Y:S04]  /*f540*/  LD.E R37, desc[UR40][R16.64+0x2a4] ;  /* 0x0002a42810257980 */ /* 0x000f28000c101900 */
[----:B------:R-:W4:Y:S04]  /*f550*/  LD.E R38, desc[UR40][R16.64+0x2a8] ;  /* 0x0002a82810267980 */ /* 0x000f28000c101900 */
[----:B-1----:R-:W4:Y:S04]  /*f560*/  LD.E R39, desc[UR40][R16.64+0x2ac] ;  /* 0x0002ac2810277980 */ /* 0x002f28000c101900 */
[----:B------:R-:W4:Y:S04]  /*f570*/  LD.E R40, desc[UR40][R16.64+0x2b0] ;  /* 0x0002b02810287980 */ /* 0x000f28000c101900 */
[----:B---3--:R-:W3:Y:S04]  /*f580*/  LD.E R41, desc[UR40][R16.64+0x2b4] ;  /* 0x0002b42810297980 */ /* 0x008ee8000c101900 */
[----:B------:R-:W3:Y:S04]  /*f590*/  LD.E R42, desc[UR40][R16.64+0x2b8] ;  /* 0x0002b828102a7980 */ /* 0x000ee8000c101900 */
[----:B--2---:R-:W3:Y:S04]  /*f5a0*/  LD.E R43, desc[UR40][R16.64+0x2bc] ;  /* 0x0002bc28102b7980 */ /* 0x004ee8000c101900 */
[----:B------:R-:W3:Y:S04]  /*f5b0*/  LD.E R44, desc[UR40][R16.64+0x2c0] ;  /* 0x0002c028102c7980 */ /* 0x000ee8000c101900 */
[----:B----4-:R-:W3:Y:S04]  /*f5c0*/  LD.E R45, desc[UR40][R16.64+0x2c4] ;  /* 0x0002c428102d7980 */ /* 0x010ee8000c101900 */
        /* <DEDUP_REMOVED lines=53> */
[----:B------:R-:W3:Y:S01]  /*f920*/  LD.E R99, desc[UR40][R16.64+0x39c] ;  /* 0x00039c2810637980 */ /* 0x000ee2000c101900 */
[----:B------:R-:W-:Y:S01]  /*f930*/  ISETP.NE.U32.AND P2, PT, R25, RZ, PT ;  /* 0x000000ff1900720c */ /* 0x000fe20003f45070 */
[----:B------:R-:W-:-:S02]  /*f940*/  IMAD.MOV.U32 R25, RZ, RZ, R13 ;  /* 0x000000ffff197224 */ /* 0x000fc400078e000d */
[----:B------:R-:W3:Y:S03]  /*f950*/  LD.E R100, desc[UR40][R16.64+0x3a0] ;  /* 0x0003a02810647980 */ /* 0x000ee6000c101900 */
[----:B------:R-:W-:Y:S01]  /*f960*/  R2UR UR11, R25 ;  /* 0x00000000190b72ca */ /* 0x000fe200000e0000 */
        /* <DEDUP_REMOVED lines=54> */
[----:B------:R-:W-:-:S02]  /*fcd0*/  R2UR UR6, R12 ;  /* 0x000000000c0672ca */ /* 0x000fc400000e0000 */
[----:B------:R-:W-:Y:S01]  /*fce0*/  R2UR UR7, R13 ;  /* 0x000000000d0772ca */ /* 0x000fe200000e0000 */
[----:B------:R-:W-:Y:S01]  /*fcf0*/  VOTEU.ANY UP0, P2 ;  /* 0x00000000003f7886 */ /* 0x000fe20001000100 */
[----:B---3--:R-:W-:-:S11]  /*fd00*/  WARPGROUP.ARRIVE ;  /* 0x00000000000079c5 */ /* 0x008fd60000000000 */
[----:B------:R-:W-:Y:S01]  /*fd10*/  HGMMA.64x256x16.F32 R24, R152, gdesc[UR4].tnspB, R24, UP0, gsb0 ;  /* 0x43e0000498187df0 */ /* 0x000fe2000b800818 */
[----:B------:R-:W-:Y:S02]  /*fd20*/  F2FP.F16.F32.PACK_AB R162, R162, R15 ;  /* 0x0000000fa2a2723e */ /* 0x000fe400000000ff */
[----:B------:R-:W-:Y:S01]  /*fd30*/  F2FP.F16.F32.PACK_AB R163, R14, R163 ;  /* 0x000000a30ea3723e */ /* 0x000fe200000000ff */
        /* <DEDUP_REMOVED lines=131> */
[----:B------:R-:W-:Y:S01]  /*10570*/  STL [R1+0x88], R0 ;  /* 0x0000880001007387 */ /* 0x000fe20000100800 */
[----:B------:R-:W-:Y:S02]  /*10580*/  VIADD R14, R12, 0x180 ;  /* 0x000001800c0e7836 */ /* 0x000fe40000000000 */
[----:B------:R-:W-:-:S03]  /*10590*/  IMAD.MOV.U32 R15, RZ, RZ, R13 ;  /* 0x000000ffff0f7224 */ /* 0x000fc600078e000d */
[----:B------:R-:W-:Y:S02]  /*105a0*/  R2UR UR6, R14 ;  /* 0x000000000e0672ca */ /* 0x000fe400000e0000 */
[----:B------:R-:W-:Y:S02]  /*105b0*/  R2UR UR7, R15 ;  /* 0x000000000f0772ca */ /* 0x000fe400000e0000 */
[----:B------:R-:W-:Y:S02]  /*105c0*/  F2FP.F16.F32.PACK_AB R152, R230, R229 ;  /* 0x000000e5e698723e */ /* 0x000fe400000000ff */
[----:B------:R-:W-:Y:S02]  /*105d0*/  F2FP.F16.F32.PACK_AB R153, R228, R227 ;  /* 0x000000e3e499723e */ /* 0x000fe400000000ff */
[----:B------:R-:W-:Y:S02]  /*105e0*/  F2FP.F16.F32.PACK_AB R154, R226, R225 ;  /* 0x000000e1e29a723e */ /* 0x000fe400000000ff */
[----:B------:R-:W-:Y:S01]  /*105f0*/  F2FP.F16.F32.PACK_AB R155, R175, R174 ;  /* 0x000000aeaf9b723e */ /* 0x000fe200000000ff */
[----:B------:R-:W-:-:S02]  /*10600*/  WARPGROUP.DEPBAR.LE gsb0, 0x0 ;  /* 0x00008000000079c5 */ /* 0x000fc40000010000 */
        /* <DEDUP_REMOVED lines=265> */
[----:B------:R-:W-:Y:S01]  /*116a0*/  STL [R1+0x88], R0 ;  /* 0x0000880001007387 */ /* 0x000fe20000100800 */
[----:B------:R-:W-:Y:S01]  /*116b0*/  R2UR UR7, R15 ;  /* 0x000000000f0772ca */ /* 0x000fe200000e0000 */
[----:B------:R-:W-:Y:S01]  /*116c0*/  VIADD R12, R12, 0x280 ;  /* 0x000002800c0c7836 */ /* 0x000fe20000000000 */
[----:B------:R-:W-:Y:S02]  /*116d0*/  WARPGROUP.DEPBAR.LE gsb0, 0x0 ;  /* 0x00008000000079c5 */ /* 0x000fe40000010000 */
[----:B------:R-:W-:Y:S01]  /*116e0*/  ST.E desc[UR40][R16.64+0x270], R24 ;  /* 0x0002701810007985 */ /* 0x000fe2000c101928 */
[----:B------:R-:W-:Y:S02]  /*116f0*/  F2FP.F16.F32.PACK_AB R152, R173, R172 ;  /* 0x000000acad98723e */ /* 0x000fe400000000ff */
[----:B------:R-:W-:Y:S01]  /*11700*/  F2FP.F16.F32.PACK_AB R153, R171, R170 ;  /* 0x000000aaab99723e */ /* 0x000fe200000000ff */
[----:B------:R-:W-:Y:S01]  /*11710*/  ST.E desc[UR40][R8.64], R25 ;  /* 0x0000001908007985 */ /* 0x000fe2000c101928 */
[----:B------:R-:W-:-:S02]  /*11720*/  F2FP.F16.F32.PACK_AB R154, R168, R169 ;  /* 0x000000a9a89a723e */ /* 0x000fc400000000ff */
[----:B------:R-:W-:Y:S01]  /*11730*/  F2FP.F16.F32.PACK_AB R155, R167, R166 ;  /* 0x000000a6a79b723e */ /* 0x000fe200000000ff */
        /* <DEDUP_REMOVED lines=266> */
[----:B------:R-:W-:Y:S02]  /*127e0*/  STL [R1+0x88], R0 ;  /* 0x0000880001007387 */ /* 0x000fe40000100800 */
[----:B------:R-:W-:Y:S02]  /*127f0*/  WARPGROUP.DEPBAR.LE gsb0, 0x0 ;  /* 0x00008000000079c5 */ /* 0x000fe40000010000 */
        /* <DEDUP_REMOVED lines=128> */
[----:B------:R-:W-:Y:S04]  /*13000*/  STL [R1+0x88], R0 ;  /* 0x0000880001007387 */ /* 0x000fe80000100800 */
[----:B------:R-:W2:Y:S04]  /*13010*/  LD.E R3, desc[UR40][R16.64+0x270] ;  /* 0x0002702810037980 */ /* 0x000ea8000c101900 */
[----:B--2---:R2:W-:Y:S04]  /*13020*/  ST.E desc[UR40][R16.64+0x270], R3 ;  /* 0x0002700310007985 */ /* 0x0045e8000c101928 */
[----:B------:R-:W3:Y:S04]  /*13030*/  LD.E R11, desc[UR40][R8.64] ;  /* 0x00000028080b7980 */ /* 0x000ee8000c101900 */
[----:B---3--:R3:W-:Y:S04]  /*13040*/  ST.E desc[UR40][R8.64], R11 ;  /* 0x0000000b08007985 */ /* 0x0087e8000c101928 */
[----:B------:R-:W4:Y:S04]  /*13050*/  LD.E R13, desc[UR40][R6.64] ;  /* 0x00000028060d7980 */ /* 0x000f28000c101900 */
[----:B----4-:R4:W-:Y:S04]  /*13060*/  ST.E desc[UR40][R6.64], R13 ;  /* 0x0000000d06007985 */ /* 0x0109e8000c101928 */
[----:B------:R-:W2:Y:S04]  /*13070*/  LD.E R15, desc[UR40][R4.64] ;  /* 0x00000028040f7980 */ /* 0x000ea8000c101900 */
[----:B--2---:R2:W-:Y:S04]  /*13080*/  ST.E desc[UR40][R4.64], R15 ;  /* 0x0000000f04007985 */ /* 0x0045e8000c101928 */
[----:B------:R-:W2:Y:S04]  /*13090*/  LD.E R19, desc[UR40][R16.64+0x280] ;  /* 0x0002802810137980 */ /* 0x000ea8000c101900 */
[----:B------:R-:W2:Y:S04]  /*130a0*/  LD.E R21, desc[UR40][R16.64+0x284] ;  /* 0x0002842810157980 */ /* 0x000ea8000c101900 */
[----:B0-----:R-:W2:Y:S04]  /*130b0*/  LD.E R25, desc[UR40][R16.64+0x288] ;  /* 0x0002882810197980 */ /* 0x001ea8000c101900 */
[----:B-1----:R-:W2:Y:S04]  /*130c0*/  LD.E R27, desc[UR40][R16.64+0x28c] ;  /* 0x00028c28101b7980 */ /* 0x002ea8000c101900 */
[----:B------:R-:W2:Y:S04]  /*130d0*/  LD.E R3, desc[UR40][R16.64+0x290] ;  /* 0x0002902810037980 */ /* 0x000ea8000c101900 */
[----:B------:R-:W2:Y:S04]  /*130e0*/  LD.E R29, desc[UR40][R16.64+0x294] ;  /* 0x00029428101d7980 */ /* 0x000ea8000c101900 */
[----:B---3--:R-:W3:Y:S04]  /*130f0*/  LD.E R9, desc[UR40][R16.64+0x298] ;  /* 0x0002982810097980 */ /* 0x008ee8000c101900 */
[----:B------:R-:W3:Y:S04]  /*13100*/  LD.E R11, desc[UR40][R16.64+0x29c] ;  /* 0x00029c28100b7980 */ /* 0x000ee8000c101900 */
[----:B----4-:R-:W4:Y:S04]  /*13110*/  LD.E R7, desc[UR40][R16.64+0x2a0] ;  /* 0x0002a02810077980 */ /* 0x010f28000c101900 */
        /* <DEDUP_REMOVED lines=115> */
[----:B------:R0:W-:Y:S04]  /*13850*/  ST.E desc[UR40][R16.64+0x280], R19 ;  /* 0x0002801310007985 */ /* 0x0001e8000c101928 */
[----:B------:R0:W-:Y:S04]  /*13860*/  ST.E desc[UR40][R16.64+0x284], R21 ;  /* 0x0002841510007985 */ /* 0x0001e8000c101928 */
[----:B------:R0:W-:Y:S04]  /*13870*/  ST.E desc[UR40][R16.64+0x288], R25 ;  /* 0x0002881910007985 */ /* 0x0001e8000c101928 */
[----:B------:R0:W-:Y:S04]  /*13880*/  ST.E desc[UR40][R16.64+0x28c], R27 ;  /* 0x00028c1b10007985 */ /* 0x0001e8000c101928 */
[----:B------:R0:W-:Y:S04]  /*13890*/  ST.E desc[UR40][R16.64+0x290], R3 ;  /* 0x0002900310007985 */ /* 0x0001e8000c101928 */
[----:B------:R0:W-:Y:S04]  /*138a0*/  ST.E desc[UR40][R16.64+0x294], R29 ;  /* 0x0002941d10007985 */ /* 0x0001e8000c101928 */
[----:B---3--:R0:W-:Y:S04]  /*138b0*/  ST.E desc[UR40][R16.64+0x298], R9 ;  /* 0x0002980910007985 */ /* 0x0081e8000c101928 */
[----:B------:R0:W-:Y:S04]  /*138c0*/  ST.E desc[UR40][R16.64+0x29c], R11 ;  /* 0x00029c0b10007985 */ /* 0x0001e8000c101928 */
[----:B----4-:R0:W-:Y:S04]  /*138d0*/  ST.E desc[UR40][R16.64+0x2a0], R7 ;  /* 0x0002a00710007985 */ /* 0x0101e8000c101928 */
        /* <DEDUP_REMOVED lines=123> */
.L_x_12306:
[----:B------:R-:W-:Y:S05]  /*14090*/  BSYNC B0 ;  /* 0x0000000000007941 */ /* 0x000fea0003800000 */
.L_x_12305:
[----:B------:R-:W-:Y:S05]  /*140a0*/  @P1 BRA `(.L_x_12307) ;  /* 0xffffff6000581947 */ /* 0x000fea000383ffff */
.L_x_12290:
[----:B------:R-:W-:-:S13]  /*140b0*/  ISETP.GE.AND P1, PT, R10, UR45, PT ;  /* 0x0000002d0a007c0c */ /* 0x000fda000bf26270 */
[----:B------:R-:W-:Y:S05]  /*140c0*/  @!P1 BRA `(.L_x_12308) ;  /* 0x000000b000749947 */ /* 0x000fea0003800000 */
[----:B0-----:R0:W5:Y:S02]  /*140d0*/  LDL.64 R2, [R1+0x178] ;  /* 0x0001780001027983 */ /* 0x0011640000100a00 */
.L_x_12335:
        /* <DEDUP_REMOVED lines=21> */
.L_x_12310:
[----:B------:R-:W-:Y:S05]  /*14230*/  BSYNC B0 ;  /* 0x0000000000007941 */ /* 0x000fea0003800000 */
.L_x_12309:
        /* <DEDUP_REMOVED lines=13> */
.L_x_12312:
[----:B------:R-:W-:Y:S05]  /*14310*/  BSYNC B0 ;  /* 0x0000000000007941 */ /* 0x000fea0003800000 */
.L_x_12311:
        /* <DEDUP_REMOVED lines=8> */
.L_x_12314:
[----:B------:R-:W-:Y:S05]  /*143a0*/  BSYNC B0 ;  /* 0x0000000000007941 */ /* 0x000fea0003800000 */
.L_x_12313:
[----:B------:R-:W2:Y:S04]  /*143b0*/  LD.E R11, desc[UR40][R2.64] ;  /* 0x00000028020b7980 */ /* 0x000ea8000c101900 */
[----:B------:R-:W2:Y:S01]  /*143c0*/  LDL.64 R12, [R1+0xa0] ;  /* 0x0000a000010c7983 */ /* 0x000ea20000100a00 */
[----:B------:R-:W-:Y:S05]  /*143d0*/  WARPSYNC.ALL ;  /* 0x0000000000007948 */ /* 0x000fea0003800000 */
[----:B------:R-:W3:Y:S04]  /*143e0*/  LDL.64 R14, [R1+0x98] ;  /* 0x00009800010e7983 */ /* 0x000ee80000100a00 */
[----:B------:R-:W4:Y:S04]  /*143f0*/  LDL.64 R4, [R1+0x98] ;  /* 0x0000980001047983 */ /* 0x000f280000100a00 */
[----:B-1---5:R-:W4:Y:S01]  /*14400*/  LDL.64 R6, [R1+0x98] ;  /* 0x0000980001067983 */ /* 0x022f220000100a00 */
        /* <DEDUP_REMOVED lines=51> */
[----:B-1----:R-:W-:Y:S05]  /*14740*/  @!P2 BRA `(.L_x_12317) ;  /* 0x000000000004a947 */ /* 0x002fea0003800000 */
[----:B------:R-:W-:Y:S01]  /*14750*/  BPT.TRAP 0x1 ;  /* 0x000000040000795c */ /* 0x000fe20000300000 */
.L_x_12317:
[----:B------:R-:W-:Y:S05]  /*14760*/  BSYNC B0 ;  /* 0x0000000000007941 */ /* 0x000fea0003800000 */
.L_x_12316:
        /* <DEDUP_REMOVED lines=10> */
.L_x_12319:
[----:B------:R-:W-:Y:S05]  /*14810*/  BSYNC B0 ;  /* 0x0000000000007941 */ /* 0x000fea0003800000 */
.L_x_12318:
[----:B------:R-:W-:Y:S04]  /*14820*/  BSSY B0, `(.L_x_12320) ;  /* 0x0000006000007945 */ /* 0x000fe80003800000 */
[----:B--2---:R-:W-:Y:S05]  /*14830*/  @P1 BRA `(.L_x_12321) ;  /* 0x0000000000101947 */ /* 0x004fea0003800000 */
[----:B-----5:R-:W-:Y:S01]  /*14840*/  IMAD R4, R4, 0x8, R6 ;  /* 0x0000000804047824 */ /* 0x020fe200078e0206 */
[----:B------:R-:W-:-:S04]  /*14850*/  SHF.L.U32 R5, R5, 0x1f, RZ ;  /* 0x0000001f05057819 */ /* 0x000fc800000006ff */
[----:B------:R-:W2:Y:S02]  /*14860*/  SYNCS.PHASECHK.TRANS64.TRYWAIT P1, [R4+URZ], R5 ;  /* 0x00000005040075a7 */ /* 0x000ea4000802017f */
[----:B--2---:R-:W-:Y:S05]  /*14870*/  @!P1 BRA `(.L_x_12322) ;  /* 0x0000018800549947 */ /* 0x004fea0003800000 */
.L_x_12321:
[----:B------:R-:W-:Y:S05]  /*14880*/  BSYNC B0 ;  /* 0x0000000000007941 */ /* 0x000fea0003800000 */
.L_x_12320:
[----:B------:R-:W3:Y:S04]  /*14890*/  LD.E R21, desc[UR40][R2.64] ;  /* 0x0000002802157980 */ /* 0x000ee8000c101900 */
[----:B--2--5:R-:W3:Y:S04]  /*148a0*/  LDL.64 R4, [R1+0x118] ;  /* 0x0001180001047983 */ /* 0x024ee80000100a00 */
[----:B-1----:R-:W2:Y:S04]  /*148b0*/  LDL R11, [R1+0x90] ;  /* 0x00009000010b7983 */ /* 0x002ea80000100800 */
[----:B------:R-:W4:Y:S04]  /*148c0*/  LDL.64 R6, [R1+0x110] ;  /* 0x0001100001067983 */ /* 0x000f280000100a00 */
[----:B------:R-:W4:Y:S04]  /*148d0*/  LDL.64 R14, [R1+0x110] ;  /* 0x00011000010e7983 */ /* 0x000f280000100a00 */
[----:B------:R-:W4:Y:S04]  /*148e0*/  LDL.64 R12, [R1+0x110] ;  /* 0x00011000010c7983 */ /* 0x000f280000100a00 */
[----:B------:R-:W4:Y:S01]  /*148f0*/  LDL.64 R8, [R1+0x110] ;  /* 0x0001100001087983 */ /* 0x000f220000100a00 */
[----:B------:R-:W-:Y:S05]  /*14900*/  WARPSYNC.ALL ;  /* 0x0000000000007948 */ /* 0x000fea0003800000 */
[----:B------:R-:W-:Y:S01]  /*14910*/  WARPGROUP.ARRIVE ;  /* 0x00000000000079c5 */ /* 0x000fe20000000000 */
[----:B---3--:R-:W-:Y:S01]  /*14920*/  IMAD R4, R21, 0xc00, R4 ;  /* 0x00000c0015047824 */ /* 0x008fe200078e0204 */
[----:B------:R-:W-:-:S02]  /*14930*/  R2UR UR7, R5 ;  /* 0x00000000050772ca */ /* 0x000fc400000e0000 */
[----:B--2---:R-:W-:Y:S02]  /*14940*/  ISETP.NE.U32.AND P1, PT, R11, RZ, PT ;  /* 0x000000ff0b00720c */ /* 0x004fe40003f25070 */
        /* <DEDUP_REMOVED lines=163> */
[----:B------:R-:W1:Y:S01]  /*15380*/  S2R R72, SR_TID.X ;  /* 0x0000000000487919 */ /* 0x000e620000002100 */
[----:B------:R-:W-:Y:S04]  /*15390*/  STL [R1+0x90], R0 ;  /* 0x0000900001007387 */ /* 0x000fe80000100800 */
[----:B------:R-:W-:Y:S01]  /*153a0*/  STL [R1+0x90], R0 ;  /* 0x0000900001007387 */ /* 0x000fe20000100800 */
[----:B------:R-:W-:-:S02]  /*153b0*/  WARPGROUP.DEPBAR.LE gsb0, 0x0 ;  /* 0x00008000000079c5 */ /* 0x000fc40000010000 */
[----:B------:R-:W-:-:S06]  /*153c0*/  WARPGROUP.ARRIVE ;  /* 0x00000000000079c5 */ /* 0x000fcc0000000000 */
[----:B------:R-:W-:Y:S01]  /*153d0*/  HGMMA.64x96x16.F32 R24, gdesc[UR4], R24, gsb0 ;  /* 0x01600000041879f0 */ /* 0x000fe20008000818 */
[----:B------:R-:W-:Y:S01]  /*153e0*/  STL [R1+0x90], R0 ;  /* 0x0000900001007387 */ /* 0x000fe20000100800 */
[----:B-1----:R-:W-:-:S03]  /*153f0*/  SHF.R.U32.HI R93, RZ, 0x7, R72 ;  /* 0x00000007ff5d7819 */ /* 0x002fc60000011648 */
        /* <DEDUP_REMOVED lines=23> */
[----:B------:R-:W3:Y:S04]  /*15570*/  LDL R73, [R1+0x13c] ;  /* 0x00013c0001497983 */ /* 0x000ee80000100800 */
[----:B------:R-:W4:Y:S04]  /*15580*/  LDL R72, [R1+0x70] ;  /* 0x0000700001487983 */ /* 0x000f280000100800 */
[----:B------:R-:W3:Y:S04]  /*15590*/  LDL.64 R8, [R1+0x160] ;  /* 0x0001600001087983 */ /* 0x000ee80000100a00 */
[----:B------:R-:W4:Y:S04]  /*155a0*/  LDL R21, [R1+0x168] ;  /* 0x0001680001157983 */ /* 0x000f280000100800 */
[----:B------:R-:W4:Y:S04]  /*155b0*/  LDL.128 R12, [R1+0x150] ;  /* 0x00015000010c7983 */ /* 0x000f280000100c00 */
[----:B-1----:R-:W4:Y:S04]  /*155c0*/  LDL.128 R4, [R1+0x140] ;  /* 0x0001400001047983 */ /* 0x002f280000100c00 */
[----:B--2---:R-:W2:Y:S01]  /*155d0*/  LD.E R20, desc[UR40][R74.64] ;  /* 0x000000284a147980 */ /* 0x004ea2000c101900 */
[----:B---3--:R-:W-:-:S02]  /*155e0*/  ISETP.NE.AND P1, PT, R8, 0x1, PT ;  /* 0x000000010800780c */ /* 0x008fc40003f25270 */
[----:B----4-:R-:W-:Y:S01]  /*155f0*/  ISETP.GE.AND P2, PT, R13, 0x1, PT ;  /* 0x000000010d00780c */ /* 0x010fe20003f46270 */
[----:B------:R-:W-:Y:S01]  /*15600*/  BSSY B0, `(.L_x_12323) ;  /* 0x000009e000007945 */ /* 0x000fe20003800000 */
[-C--:B--2---:R-:W-:Y:S01]  /*15610*/  FMUL.FTZ R11, R24, R20.reuse ;  /* 0x00000014180b7220 */ /* 0x084fe20000410000 */
        /* <DEDUP_REMOVED lines=17> */
[----:B------:R-:W-:Y:S02]  /*15730*/  IMAD.IADD R54, R73, 0x1, -R54 ;  /* 0x0000000149367824 */ /* 0x000fe400078e0a36 */
        /* <DEDUP_REMOVED lines=21> */
[----:B------:R-:W-:Y:S01]  /*15890*/  LEA.HI R59, R46, R73, RZ, 0x2 ;  /* 0x000000492e3b7211 */ /* 0x000fe200078f10ff */
[----:B------:R-:W-:Y:S01]  /*158a0*/  FMUL.FTZ R79, R45, R20 ;  /* 0x000000142d4f7220 */ /* 0x000fe20000410000 */
[----:B------:R-:W-:-:S02]  /*158b0*/  SHF.R.S32.HI R61, RZ, 0x2, R60 ;  /* 0x00000002ff3d7819 */ /* 0x000fc4000001143c */
[----:B------:R-:W-:Y:S01]  /*158c0*/  SHF.R.S32.HI R56, RZ, 0x1f, R60 ;  /* 0x0000001fff387819 */ /* 0x000fe2000001143c */
[----:B------:R-:W-:Y:S01]  /*158d0*/  FMUL.FTZ R45, R62, R20 ;  /* 0x000000143e2d7220 */ /* 0x000fe20000410000 */
[----:B------:R-:W-:Y:S02]  /*158e0*/  LOP3.LUT R62, R59, 0xfffffffc, RZ, 0xc0, !PT ;  /* 0xfffffffc3b3e7812 */ /* 0x000fe400078ec0ff */
[----:B------:R-:W-:Y:S02]  /*158f0*/  LEA.HI R59, R56, R61, RZ, 0x3 ;  /* 0x0000003d383b7211 */ /* 0x000fe400078f18ff */
[----:B------:R-:W-:Y:S01]  /*15900*/  SHF.R.S32.HI R56, RZ, 0x7, R53 ;  /* 0x00000007ff387819 */ /* 0x000fe20000011435 */
[----:B------:R-:W-:Y:S01]  /*15910*/  IMAD.IADD R73, R73, 0x1, -R62 ;  /* 0x0000000149497824 */ /* 0x000fe200078e0a3e */
        /* <DEDUP_REMOVED lines=14> */
[----:B------:R-:W-:Y:S01]  /*15a00*/  @P1 IMAD.HI.U32 R56, R62, R9, RZ ;  /* 0x000000093e381227 */ /* 0x000fe200078e00ff */
[----:B------:R-:W-:-:S04]  /*15a10*/  LOP3.LUT R9, R60, 0x7ffffffc, RZ, 0xc0, !PT ;  /* 0x7ffffffc3c097812 */ /* 0x000fc800078ec0ff */
[----:B------:R-:W-:Y:S01]  /*15a20*/  @P1 SHF.R.U32.HI R62, RZ, R21, R56 ;  /* 0x00000015ff3e1219 */ /* 0x000fe20000011638 */
[----:B------:R-:W-:-:S04]  /*15a30*/  IMAD.MOV.U32 R21, RZ, RZ, -0x60 ;  /* 0xffffffa0ff157424 */ /* 0x000fc800078e00ff */
[----:B------:R-:W1:Y:S01]  /*15a40*/  SHFL.IDX PT, R56, R62, RZ, 0x1c1f ;  /* 0x001c1fff3e387589 */ /* 0x000e6200000e0000 */
[----:B------:R-:W-:Y:S02]  /*15a50*/  IMAD.IADD R54, R54, 0x1, -R9 ;  /* 0x0000000136367824 */ /* 0x000fe400078e0a09 */
        /* <DEDUP_REMOVED lines=11> */
[----:B------:R-:W-:-:S02]  /*15b10*/  IMAD R21, R10, R21, 0x1 ;  /* 0x000000010a157424 */ /* 0x000fc400078e0215 */
[----:B------:R-:W-:Y:S01]  /*15b20*/  FMUL.FTZ R20, R71, R20 ;  /* 0x0000001447147220 */ /* 0x000fe20000410000 */
[----:B------:R-:W2:Y:S01]  /*15b30*/  MUFU.TANH R11, R11 ;  /* 0x0000000b000b7308 */ /* 0x000ea20000002400 */
[----:B------:R-:W-:Y:S01]  /*15b40*/  IMAD R21, R54, -0x2, R21 ;  /* 0xfffffffe36157824 */ /* 0x000fe200078e0215 */
[----:B------:R-:W-:-:S06]  /*15b50*/  LOP3.LUT R55, RZ, R6, RZ, 0x33, !PT ;  /* 0x00000006ff377212 */ /* 0x000fcc00078e33ff */
[----:B------:R-:W3:Y:S01]  /*15b60*/  MUFU.TANH R24, R24 ;  /* 0x0000001800187308 */ /* 0x000ee20000002400 */
[----:B------:R-:W-:-:S07]  /*15b70*/  IADD3 R54, -R4, R21, R5 ;  /* 0x0000001504367210 */ /* 0x000fce0007ffe105 */
        /* <DEDUP_REMOVED lines=48> */
[----:B------:R-:W-:Y:S02]  /*15e80*/  IMAD R63, R10, -0x60, R12 ;  /* 0xffffffa00a3f7824 */ /* 0x000fe400078e020c */
[----:B------:R-:W-:Y:S02]  /*15e90*/  VIADD R64, R21, 0xffffffff ;  /* 0xffffffff15407836 */ /* 0x000fe40000000000 */
        /* <DEDUP_REMOVED lines=13> */
.L_x_12326:
[----:B------:R-:W-:-:S13]  /*15f70*/  ISETP.NE.AND P1, PT, R13, 0x1, PT ;  /* 0x000000010d00780c */ /* 0x000fda0003f25270 */
[----:B------:R-:W-:-:S05]  /*15f80*/  @P1 IMAD.HI.U32 R54, R12, R14, RZ ;  /* 0x0000000e0c361227 */ /* 0x000fca00078e00ff */
[----:B------:R-:W-:-:S07]  /*15f90*/  @P1 SHF.R.U32.HI R12, RZ, R15, R54 ;  /* 0x0000000fff0c1219 */ /* 0x000fce0000011636 */
.L_x_12327:
[----:B------:R-:W-:Y:S05]  /*15fa0*/  BSYNC B1 ;  /* 0x0000000000017941 */ /* 0x000fea0003800000 */
.L_x_12325:
[----:B------:R-:W-:-:S05]  /*15fb0*/  IMAD R12, R12, R13, R64 ;  /* 0x0000000d0c0c7224 */ /* 0x000fca00078e0240 */
[----:B------:R-:W-:Y:S02]  /*15fc0*/  VIMNMX R7, R7, R12, !PT ;  /* 0x0000000c07077248 */ /* 0x000fe40007fe0100 */
[----:B------:R-:W-:-:S07]  /*15fd0*/  VIADDMNMX R6, R12, R13, R6, PT ;  /* 0x0000000d0c067246 */ /* 0x000fce0003800106 */
.L_x_12324:
[----:B------:R-:W-:Y:S05]  /*15fe0*/  BSYNC B0 ;  /* 0x0000000000007941 */ /* 0x000fea0003800000 */
.L_x_12323:
[C---:B------:R-:W-:Y:S01]  /*15ff0*/  ISETP.GE.AND P1, PT, R63.reuse, 0x2, PT ;  /* 0x000000023f00780c */ /* 0x040fe20003f26270 */
[----:B------:R-:W1:Y:S01]  /*16000*/  SHFL.IDX PT, R62, R62, 0x1, 0x1c1f ;  /* 0x003c1f003e3e7f89 */ /* 0x000e6200000e0000 */
        /* <DEDUP_REMOVED lines=13> */
[----:B0-----:R-:W-:Y:S02]  /*160e0*/  FSEL R74, R74, -INF , !P1 ;  /* 0xff8000004a4a7808 */ /* 0x001fe40004800000 */
        /* <DEDUP_REMOVED lines=74> */
[----:B------:R-:W-:Y:S02]  /*16590*/  P2R R71, PR, RZ, 0x8 ;  /* 0x00000008ff477803 */ /* 0x000fe40000000000 */
[----:B------:R-:W-:-:S02]  /*165a0*/  FSEL R41, R57, -INF , !P1 ;  /* 0xff80000039297808 */ /* 0x000fc40004800000 */
        /* <DEDUP_REMOVED lines=39> */
.L_x_12331:
[----:B------:R-:W-:-:S13]  /*16820*/  ISETP.NE.AND P6, PT, R13, 0x1, PT ;  /* 0x000000010d00780c */ /* 0x000fda0003fc5270 */
[----:B------:R-:W-:-:S05]  /*16830*/  @P6 IMAD.HI.U32 R14, R4, R14, RZ ;  /* 0x0000000e040e6227 */ /* 0x000fca00078e00ff */
[----:B------:R-:W-:-:S07]  /*16840*/  @P6 SHF.R.U32.HI R4, RZ, R15, R14 ;  /* 0x0000000fff046219 */ /* 0x000fce000001160e */
.L_x_12332:
[----:B------:R-:W-:Y:S05]  /*16850*/  BSYNC B1 ;  /* 0x0000000000017941 */ /* 0x000fea0003800000 */
.L_x_12330:
[----:B------:R-:W-:-:S05]  /*16860*/  IMAD R4, R4, R13, R64 ;  /* 0x0000000d04047224 */ /* 0x000fca00078e0240 */
[----:B------:R-:W-:Y:S02]  /*16870*/  VIADDMNMX R6, R4, R13, R6, PT ;  /* 0x0000000d04067246 */ /* 0x000fe40003800106 */
[----:B------:R-:W-:-:S07]  /*16880*/  VIMNMX R7, R7, R4, !PT ;  /* 0x0000000407077248 */ /* 0x000fce0007fe0100 */
.L_x_12329:
[----:B------:R-:W-:Y:S05]  /*16890*/  BSYNC B0 ;  /* 0x0000000000007941 */ /* 0x000fea0003800000 */
.L_x_12328:
        /* <DEDUP_REMOVED lines=75> */
[----:B------:R-:W-:Y:S02]  /*16d50*/  ISETP.GT.AND P3, PT, R7, 0x51, !P3 ;  /* 0x000000510700780c */ /* 0x000fe40005f64270 */
[----:B--2---:R-:W-:Y:S02]  /*16d60*/  FMNMX.FTZ R13, R65, R4, !PT ;  /* 0x00000004410d7209 */ /* 0x004fe40007810000 */
[----:B------:R-:W-:Y:S02]  /*16d70*/  ISETP.NE.AND P6, PT, R68, RZ, PT ;  /* 0x000000ff4400720c */ /* 0x000fe40003fc5270 */
        /* <DEDUP_REMOVED lines=44> */
[C---:B------:R-:W-:Y:S02]  /*17040*/  ISETP.LT.OR P1, PT, R6.reuse, 0x4a, P1 ;  /* 0x0000004a0600780c */ /* 0x040fe40000f21670 */
[----:B------:R-:W-:Y:S01]  /*17050*/  FSEL R45, R45, -INF , !P5 ;  /* 0xff8000002d2d7808 */ /* 0x000fe20006800000 */
[----:B------:R-:W0:Y:S01]  /*17060*/  SHFL.BFLY PT, R19, R34, 0x1, 0x1f ;  /* 0x0c201f0022137f89 */ /* 0x000e2200000e0000 */
[----:B------:R-:W-:Y:S02]  /*17070*/  FMNMX.FTZ R32, R43, R32, !PT ;  /* 0x000000202b207209 */ /* 0x000fe40007810000 */
[----:B------:R-:W-:Y:S02]  /*17080*/  ISETP.LT.OR P2, PT, R6, 0x51, P2 ;  /* 0x000000510600780c */ /* 0x000fe40001741670 */
[----:B------:R-:W-:Y:S02]  /*17090*/  FSEL R46, R46, -INF , !P1 ;  /* 0xff8000002e2e7808 */ /* 0x000fe40004800000 */
[----:B------:R-:W-:-:S02]  /*170a0*/  FMNMX.FTZ R13, R45, R32, !PT ;  /* 0x000000202d0d7209 */ /* 0x000fc40007810000 */
[C---:B------:R-:W-:Y:S02]  /*170b0*/  ISETP.GT.AND P4, PT, R7.reuse, 0x58, !P4 ;  /* 0x000000580700780c */ /* 0x040fe40006784270 */
        /* <DEDUP_REMOVED lines=10> */
[----:B------:R-:W-:-:S02]  /*17160*/  IADD3 R6, P2, R16, 0x230, RZ ;  /* 0x0000023010067810 */ /* 0x000fc40007f5e0ff */
[----:B------:R-:W-:Y:S02]  /*17170*/  FSEL R66, R20, -INF , !P1 ;  /* 0xff80000014427808 */ /* 0x000fe40004800000 */
[----:B------:R-:W-:Y:S01]  /*17180*/  FMNMX.FTZ R13, R9, R32, !PT ;  /* 0x00000020090d7209 */ /* 0x000fe20007810000 */
[----:B------:R-:W-:Y:S01]  /*17190*/  IMAD.X R7, RZ, RZ, R17, P2 ;  /* 0x000000ffff077224 */ /* 0x000fe200010e0611 */
        /* <DEDUP_REMOVED lines=18> */
[----:B------:R-:W-:Y:S02]  /*172c0*/  FADD.FTZ R34, R5, -R34 ;  /* 0x8000002205227221 */ /* 0x000fe40000010000 */
[----:B------:R-:W5:Y:S01]  /*172d0*/  LD.E R5, desc[UR40][R16.64+0x270] ;  /* 0x0002702810057980 */ /* 0x000f62000c101900 */
[C---:B--2---:R-:W-:Y:S01]  /*172e0*/  FSETP.NEU.FTZ.AND P1, PT, R70.reuse, -INF , PT ;  /* 0xff8000004600780b */ /* 0x044fe20003f3d000 */
[-C--:B---3--:R-:W-:Y:S01]  /*172f0*/  FMUL.FTZ R13, R70, R67.reuse ;  /* 0x00000043460d7220 */ /* 0x088fe20000410000 */
[----:B0-----:R-:W-:Y:S02]  /*17300*/  FMUL.FTZ R32, R32, R67 ;  /* 0x0000004320207220 */ /* 0x001fe40000410000 */
[----:B------:R-:W-:Y:S02]  /*17310*/  FSEL R7, R70, RZ, P1 ;  /* 0x000000ff46077208 */ /* 0x000fe40000800000 */
[----:B------:R-:W-:-:S03]  /*17320*/  FSEL R6, R13, RZ, P1 ;  /* 0x000000ff0d067208 */ /* 0x000fc60000800000 */
[----:B------:R-:W-:Y:S02]  /*17330*/  FADD.FTZ R4, R4, -R7 ;  /* 0x8000000704047221 */ /* 0x000fe40000010000 */
        /* <DEDUP_REMOVED lines=24> */
[----:B------:R-:W-:Y:S01]  /*174c0*/  FSEL R6, R32, RZ, P2 ;  /* 0x000000ff20067208 */ /* 0x000fe20001000000 */
[----:B------:R-:W-:Y:S01]  /*174d0*/  FMUL.FTZ R13, R67, R34 ;  /* 0x00000022430d7220 */ /* 0x000fe20000410000 */
[----:B------:R-:W-:-:S03]  /*174e0*/  FMUL.FTZ R4, R4, R67 ;  /* 0x0000004304047220 */ /* 0x000fc60000410000 */
[-CC-:B------:R-:W-:Y:S01]  /*174f0*/  FFMA.FTZ R36, R58, R67.reuse, -R6.reuse ;  /* 0x000000433a247223 */ /* 0x180fe20000010806 */
[-CC-:B------:R-:W-:Y:S01]  /*17500*/  FFMA.FTZ R153, R64, R67.reuse, -R6.reuse ;  /* 0x0000004340997223 */ /* 0x180fe20000010806 */
[----:B------:R-:W-:Y:S01]  /*17510*/  MUFU.EX2 R152, R152 ;  /* 0x0000009800987308 */ /* 0x000fe20000000800 */
[----:B------:R-:W-:-:S07]  /*17520*/  FFMA.FTZ R34, R57, R67, -R6 ;  /* 0x0000004339227223 */ /* 0x000fce0000010806 */
[----:B------:R-:W4:Y:S01]  /*17530*/  MUFU.EX2 R7, R4 ;  /* 0x0000000400077308 */ /* 0x000f220000000800 */
[----:B------:R-:W-:-:S07]  /*17540*/  FFMA.FTZ R155, R63, R67, -R6 ;  /* 0x000000433f9b7223 */ /* 0x000fce0000010806 */
[----:B------:R-:W-:Y:S08]  /*17550*/  MUFU.EX2 R13, R13 ;  /* 0x0000000d000d7308 */ /* 0x000ff00000000800 */
[----:B------:R-:W5:Y:S01]  /*17560*/  MUFU.EX2 R36, R36 ;  /* 0x0000002400247308 */ /* 0x000f620000000800 */
[----:B------:R-:W-:-:S07]  /*17570*/  FFMA.FTZ R32, R59, R67, -R6 ;  /* 0x000000433b207223 */ /* 0x000fce0000010806 */
[----:B------:R-:W0:Y:S08]  /*17580*/  MUFU.EX2 R37, R37 ;  /* 0x0000002500257308 */ /* 0x000e300000000800 */
[----:B------:R-:W1:Y:S01]  /*17590*/  MUFU.EX2 R153, R153 ;  /* 0x0000009900997308 */ /* 0x000e620000000800 */
[----:B------:R-:W-:-:S07]  /*175a0*/  FFMA.FTZ R157, R62, R67, -R6 ;  /* 0x000000433e9d7223 */ /* 0x000fce0000010806 */
[----:B------:R-:W2:Y:S08]  /*175b0*/  MUFU.EX2 R35, R35 ;  /* 0x0000002300237308 */ /* 0x000eb00000000800 */
[----:B------:R-:W3:Y:S01]  /*175c0*/  MUFU.EX2 R34, R34 ;  /* 0x0000002200227308 */ /* 0x000ee20000000800 */
[----:B----4-:R-:W-:Y:S01]  /*175d0*/  FFMA.FTZ R12, R7, R69, R152 ;  /* 0x00000045070c7223 */ /* 0x010fe20000010098 */
[----:B-----5:R-:W-:-:S06]  /*175e0*/  FFMA.FTZ R68, R13, R68, R36 ;  /* 0x000000440d447223 */ /* 0x020fcc0000010024 */
[----:B------:R-:W4:Y:S01]  /*175f0*/  MUFU.EX2 R154, R154 ;  /* 0x0000009a009a7308 */ /* 0x000f220000000800 */
        /* <DEDUP_REMOVED lines=8> */
[----:B---3--:R-:W-:-:S06]  /*17680*/  FADD.FTZ R4, R34, R11 ;  /* 0x0000000b22047221 */ /* 0x008fcc0000010000 */
[----:B------:R-:W2:Y:S01]  /*17690*/  MUFU.EX2 R156, R156 ;  /* 0x0000009c009c7308 */ /* 0x000ea20000000800 */
[----:B------:R-:W-:-:S07]  /*176a0*/  FFMA.FTZ R28, R28, R67, -R6 ;  /* 0x000000431c1c7223 */ /* 0x000fce0000010806 */
[----:B------:R-:W3:Y:S01]  /*176b0*/  MUFU.EX2 R157, R157 ;  /* 0x0000009d009d7308 */ /* 0x000ee20000000800 */
[----:B----4-:R-:W-:Y:S01]  /*176c0*/  FADD.FTZ R12, R154, R21 ;  /* 0x000000159a0c7221 */ /* 0x010fe20000010000 */
[----:B-----5:R-:W-:-:S06]  /*176d0*/  FADD.FTZ R11, R155, R4 ;  /* 0x000000049b0b7221 */ /* 0x020fcc0000010000 */
        /* <DEDUP_REMOVED lines=43> */
[----:B------:R-:W-:Y:S01]  /*17990*/  FFMA.FTZ R21, R8, R67, -R6 ;  /* 0x0000004308157223 */ /* 0x000fe20000010806 */
[----:B----4-:R-:W-:-:S06]  /*179a0*/  FADD.FTZ R4, R230, R11 ;  /* 0x0000000be6047221 */ /* 0x010fcc0000010000 */
[----:B------:R-:W4:Y:S01]  /*179b0*/  MUFU.EX2 R227, R227 ;  /* 0x000000e300e37308 */ /* 0x000f220000000800 */
[----:B-----5:R-:W-:Y:S01]  /*179c0*/  FADD.FTZ R8, R228, R25 ;  /* 0x00000019e4087221 */ /* 0x020fe20000010000 */
[----:B------:R-:W-:-:S06]  /*179d0*/  FFMA.FTZ R167, R45, R67, -R6 ;  /* 0x000000432da77223 */ /* 0x000fcc0000010806 */
        /* <DEDUP_REMOVED lines=10> */
[----:B----4-:R-:W-:Y:S01]  /*17a80*/  FADD.FTZ R4, R227, R4 ;  /* 0x00000004e3047221 */ /* 0x010fe20000010000 */
[----:B-----5:R-:W-:-:S06]  /*17a90*/  FADD.FTZ R8, R225, R8 ;  /* 0x00000008e1087221 */ /* 0x020fcc0000010000 */
[----:B------:R-:W4:Y:S01]  /*17aa0*/  MUFU.EX2 R170, R170 ;  /* 0x000000aa00aa7308 */ /* 0x000f220000000800 */
[----:B------:R-:W-:-:S07]  /*17ab0*/  FFMA.FTZ R164, R53, R67, -R6 ;  /* 0x0000004335a47223 */ /* 0x000fce0000010806 */
[----:B------:R-:W5:Y:S01]  /*17ac0*/  MUFU.EX2 R167, R167 ;  /* 0x000000a700a77308 */ /* 0x000f620000000800 */
[----:B------:R-:W-:Y:S01]  /*17ad0*/  FFMA.FTZ R11, R9, R67, -R6 ;  /* 0x00000043090b7223 */ /* 0x000fe20000010806 */
[----:B0-----:R-:W-:Y:S01]  /*17ae0*/  FADD.FTZ R9, R173, R4 ;  /* 0x00000004ad097221 */ /* 0x001fe20000010000 */
[----:B-1----:R-:W-:-:S05]  /*17af0*/  FADD.FTZ R25, R171, R8 ;  /* 0x00000008ab197221 */ /* 0x002fca0000010000 */
[----:B------:R-:W0:Y:S08]  /*17b00*/  MUFU.EX2 R169, R169 ;  /* 0x000000a900a97308 */ /* 0x000e300000000800 */
        /* <DEDUP_REMOVED lines=8> */
[----:B------:R-:W4:Y:S08]  /*17b90*/  MUFU.EX2 R166, R166 ;  /* 0x000000a600a67308 */ /* 0x000f300000000800 */
[----:B------:R-:W5:Y:S01]  /*17ba0*/  MUFU.EX2 R164, R164 ;  /* 0x000000a400a47308 */ /* 0x000f620000000800 */
[----:B0-----:R-:W-:Y:S01]  /*17bb0*/  FADD.FTZ R6, R169, R6 ;  /* 0x00000006a9067221 */ /* 0x001fe20000010000 */
[----:B-1----:R-:W-:-:S06]  /*17bc0*/  FADD.FTZ R4, R168, R9 ;  /* 0x00000009a8047221 */ /* 0x002fcc0000010000 */
[----:B------:R-:W0:Y:S08]  /*17bd0*/  MUFU.EX2 R19, R19 ;  /* 0x0000001300137308 */ /* 0x000e300000000800 */
[----:B------:R-:W1:Y:S01]  /*17be0*/  MUFU.EX2 R11, R11 ;  /* 0x0000000b000b7308 */ /* 0x000e620000000800 */
[----:B--2---:R-:W-:Y:S01]  /*17bf0*/  FADD.FTZ R9, R165, R6 ;  /* 0x00000006a5097221 */ /* 0x004fe20000010000 */
[----:B---3--:R-:W-:-:S06]  /*17c00*/  FADD.FTZ R25, R21, R4 ;  /* 0x0000000415197221 */ /* 0x008fcc0000010000 */
[----:B------:R-:W2:Y:S08]  /*17c10*/  MUFU.EX2 R20, R20 ;  /* 0x0000001400147308 */ /* 0x000eb00000000800 */
[----:B------:R-:W3:Y:S01]  /*17c20*/  MUFU.EX2 R18, R18 ;  /* 0x0000001200127308 */ /* 0x000ee20000000800 */
[----:B----4-:R-:W-:Y:S01]  /*17c30*/  FADD.FTZ R6, R166, R9 ;  /* 0x00000009a6067221 */ /* 0x010fe20000010000 */
[----:B-----5:R-:W-:Y:S01]  /*17c40*/  FADD.FTZ R8, R164, R25 ;  /* 0x00000019a4087221 */ /* 0x020fe20000010000 */
        /* <DEDUP_REMOVED lines=8> */
[----:B---3--:R-:W-:-:S03]  /*17cd0*/  FADD.FTZ R27, R18, R27 ;  /* 0x0000001b121b7221 */ /* 0x008fc60000010000 */
[----:B------:R0:W-:Y:S04]  /*17ce0*/  ST.E desc[UR40][R16.64+0x240], R25 ;  /* 0x0002401910007985 */ /* 0x0001e8000c101928 */
[----:B------:R1:W-:Y:S04]  /*17cf0*/  ST.E desc[UR40][R16.64+0x244], R27 ;  /* 0x0002441b10007985 */ /* 0x0003e8000c101928 */
[----:B------:R-:W2:Y:S02]  /*17d00*/  LD.E R6, desc[UR40][R8.64] ;  /* 0x0000002808067980 */ /* 0x000ea4000c101900 */
[----:B--2---:R-:W-:-:S05]  /*17d10*/  FMUL.FTZ R39, R7, R6 ;  /* 0x0000000607277220 */ /* 0x004fca0000410000 */
[----:B------:R2:W-:Y:S04]  /*17d20*/  ST.E desc[UR40][R8.64], R39 ;  /* 0x0000002708007985 */ /* 0x0005e8000c101928 */
[----:B------:R-:W3:Y:S04]  /*17d30*/  LD.E R41, desc[UR40][R16.64+0x464] ;  /* 0x0004642810297980 */ /* 0x000ee8000c101900 */
[----:B------:R-:W0:Y:S04]  /*17d40*/  LD.E R100, desc[UR40][R16.64+0x284] ;  /* 0x0002842810647980 */ /* 0x000e28000c101900 */
[----:B------:R-:W4:Y:S04]  /*17d50*/  LD.E R98, desc[UR40][R16.64+0x280] ;  /* 0x0002802810627980 */ /* 0x000f28000c101900 */
[----:B------:R-:W1:Y:S04]  /*17d60*/  LD.E R102, desc[UR40][R16.64+0x290] ;  /* 0x0002902810667980 */ /* 0x000e68000c101900 */
        /* <DEDUP_REMOVED lines=58> */
[C---:B---3--:R-:W-:Y:S01]  /*18110*/  FMUL.FTZ R47, R7.reuse, R41 ;  /* 0x00000029072f7220 */ /* 0x048fe20000410000 */
[----:B0-----:R-:W-:-:S04]  /*18120*/  FMUL.FTZ R25, R7, R100 ;  /* 0x0000006407197220 */ /* 0x001fc80000410000 */
[----:B------:R-:W-:Y:S01]  /*18130*/  ST.E desc[UR40][R16.64+0x464], R47 ;  /* 0x0004642f10007985 */ /* 0x000fe2000c101928 */
[----:B----4-:R-:W-:-:S03]  /*18140*/  FMUL.FTZ R5, R7, R98 ;  /* 0x0000006207057220 */ /* 0x010fc60000410000 */
[----:B------:R0:W-:Y:S01]  /*18150*/  ST.E desc[UR40][R16.64+0x284], R25 ;  /* 0x0002841910007985 */ /* 0x0001e2000c101928 */
[C---:B-1----:R-:W-:Y:S01]  /*18160*/  FMUL.FTZ R27, R7.reuse, R102 ;  /* 0x00000066071b7220 */ /* 0x042fe20000410000 */
[C---:B--2---:R-:W-:Y:S01]  /*18170*/  FMUL.FTZ R39, R7.reuse, R104 ;  /* 0x0000006807277220 */ /* 0x044fe20000410000 */
[C---:B-----5:R-:W-:Y:S01]  /*18180*/  FMUL.FTZ R41, R7.reuse, R106 ;  /* 0x0000006a07297220 */ /* 0x060fe20000410000 */
[C---:B------:R-:W-:Y:S01]  /*18190*/  FMUL.FTZ R43, R7.reuse, R108 ;  /* 0x0000006c072b7220 */ /* 0x040fe20000410000 */
[C---:B------:R-:W-:Y:S01]  /*181a0*/  FMUL.FTZ R45, R7.reuse, R110 ;  /* 0x0000006e072d7220 */ /* 0x040fe20000410000 */
[C---:B0-----:R-:W-:Y:S01]  /*181b0*/  FMUL.FTZ R25, R7.reuse, R114 ;  /* 0x0000007207197220 */ /* 0x041fe20000410000 */
[C---:B------:R-:W-:Y:S01]  /*181c0*/  FMUL.FTZ R47, R7.reuse, R116 ;  /* 0x00000074072f7220 */ /* 0x040fe20000410000 */
[C---:B------:R-:W-:Y:S01]  /*181d0*/  FMUL.FTZ R49, R7.reuse, R118 ;  /* 0x0000007607317220 */ /* 0x040fe20000410000 */
        /* <DEDUP_REMOVED lines=16> */
[C---:B--2---:R-:W-:Y:S01]  /*182e0*/  FMUL.FTZ R25, R7.reuse, R134 ;  /* 0x0000008607197220 */ /* 0x044fe20000410000 */
[C---:B---3--:R-:W-:Y:S01]  /*182f0*/  FMUL.FTZ R47, R7.reuse, R136 ;  /* 0x00000088072f7220 */ /* 0x048fe20000410000 */
[C---:B0-----:R-:W-:Y:S01]  /*18300*/  FMUL.FTZ R49, R7.reuse, R138 ;  /* 0x0000008a07317220 */ /* 0x041fe20000410000 */
        /* <DEDUP_REMOVED lines=81> */
[----:B------:R-:W-:-:S04]  /*18820*/  LOP3.LUT R6, R4, 0x8, RZ, 0xfc, !PT ;  /* 0x0000000804067812 */ /* 0x000fc800078efcff */
[----:B------:R0:W-:Y:S04]  /*18830*/  ST.E desc[UR40][R16.64+0x460], R7 ;  /* 0x0004600710007985 */ /* 0x0001e8000c101928 */
[----:B------:R1:W-:Y:S04]  /*18840*/  ST.E desc[UR40][R16.64+0x3f4], R5 ;  /* 0x0003f40510007985 */ /* 0x0003e8000c101928 */
[----:B------:R-:W-:Y:S01]  /*18850*/  ST.E desc[UR40][R16.64+0x414], R51 ;  /* 0x0004143310007985 */ /* 0x000fe2000c101928 */
[----:B0-----:R-:W-:-:S03]  /*18860*/  IMAD.MOV.U32 R7, RZ, RZ, R9 ;  /* 0x000000ffff077224 */ /* 0x001fc600078e0009 */
[----:B------:R0:W-:Y:S04]  /*18870*/  ST.E desc[UR40][R16.64+0x420], R27 ;  /* 0x0004201b10007985 */ /* 0x0001e8000c101928 */
[----:B------:R-:W-:Y:S04]  /*18880*/  ST.E desc[UR40][R16.64+0x424], R39 ;  /* 0x0004242710007985 */ /* 0x000fe8000c101928 */
        /* <DEDUP_REMOVED lines=8> */
[----:B-1----:R-:W-:-:S02]  /*18910*/  IMAD.MOV.U32 R5, RZ, RZ, R9 ;  /* 0x000000ffff057224 */ /* 0x002fc400078e0009 */
[----:B0-----:R-:W-:-:S05]  /*18920*/  FMUL.FTZ R27, R13, R12 ;  /* 0x0000000c0d1b7220 */ /* 0x001fca0000410000 */
[----:B------:R-:W-:Y:S04]  /*18930*/  ST.E desc[UR40][R6.64], R27 ;  /* 0x0000001b06007985 */ /* 0x000fe8000c101928 */
[----:B------:R-:W2:Y:S02]  /*18940*/  LD.E R12, desc[UR40][R4.64] ;  /* 0x00000028040c7980 */ /* 0x000ea4000c101900 */
[----:B--2---:R-:W-:-:S05]  /*18950*/  FMUL.FTZ R25, R13, R12 ;  /* 0x0000000c0d197220 */ /* 0x004fca0000410000 */
[----:B------:R0:W-:Y:S04]  /*18960*/  ST.E desc[UR40][R4.64], R25 ;  /* 0x0000001904007985 */ /* 0x0001e8000c101928 */
[----:B------:R-:W3:Y:S04]  /*18970*/  LD.E R39, desc[UR40][R16.64+0x46c] ;  /* 0x00046c2810277980 */ /* 0x000ee8000c101900 */
[----:B------:R-:W0:Y:S04]  /*18980*/  LD.E R104, desc[UR40][R16.64+0x288] ;  /* 0x0002882810687980 */ /* 0x000e28000c101900 */
[----:B------:R-:W2:Y:S04]  /*18990*/  LD.E R106, desc[UR40][R16.64+0x28c] ;  /* 0x00028c28106a7980 */ /* 0x000ea8000c101900 */
        /* <DEDUP_REMOVED lines=60> */
[C---:B0-----:R-:W-:Y:S01]  /*18d60*/  FMUL.FTZ R25, R13.reuse, R104 ;  /* 0x000000680d197220 */ /* 0x041fe20000410000 */
[----:B--2---:R-:W-:-:S03]  /*18d70*/  FMUL.FTZ R27, R13, R106 ;  /* 0x0000006a0d1b7220 */ /* 0x004fc60000410000 */
[----:B------:R-:W-:Y:S01]  /*18d80*/  ST.E desc[UR40][R16.64+0x46c], R49 ;  /* 0x00046c3110007985 */ /* 0x000fe2000c101928 */
[----:B----4-:R-:W-:-:S03]  /*18d90*/  FMUL.FTZ R39, R13, R108 ;  /* 0x0000006c0d277220 */ /* 0x010fc60000410000 */
[----:B------:R0:W-:Y:S01]  /*18da0*/  ST.E desc[UR40][R16.64+0x288], R25 ;  /* 0x0002881910007985 */ /* 0x0001e2000c101928 */
[----:B-----5:R-:W-:-:S03]  /*18db0*/  FMUL.FTZ R41, R13, R110 ;  /* 0x0000006e0d297220 */ /* 0x020fc60000410000 */
[----:B------:R1:W-:Y:S01]  /*18dc0*/  ST.E desc[UR40][R16.64+0x28c], R27 ;  /* 0x00028c1b10007985 */ /* 0x0003e2000c101928 */
[C---:B------:R-:W-:Y:S01]  /*18dd0*/  FMUL.FTZ R43, R13.reuse, R112 ;  /* 0x000000700d2b7220 */ /* 0x040fe20000410000 */
[C---:B------:R-:W-:Y:S01]  /*18de0*/  FMUL.FTZ R45, R13.reuse, R114 ;  /* 0x000000720d2d7220 */ /* 0x040fe20000410000 */
[C---:B------:R-:W-:Y:S01]  /*18df0*/  FMUL.FTZ R47, R13.reuse, R116 ;  /* 0x000000740d2f7220 */ /* 0x040fe20000410000 */
[C---:B0-----:R-:W-:Y:S01]  /*18e00*/  FMUL.FTZ R25, R13.reuse, R118 ;  /* 0x000000760d197220 */ /* 0x041fe20000410000 */
[C---:B-1----:R-:W-:Y:S01]  /*18e10*/  FMUL.FTZ R27, R13.reuse, R120 ;  /* 0x000000780d1b7220 */ /* 0x042fe20000410000 */
[C---:B------:R-:W-:Y:S01]  /*18e20*/  FMUL.FTZ R49, R13.reuse, R122 ;  /* 0x0000007a0d317220 */ /* 0x040fe20000410000 */
[----:B------:R0:W-:Y:S01]  /*18e30*/  ST.E desc[UR40][R16.64+0x298], R39 ;  /* 0x0002982710007985 */ /* 0x0001e2000c101928 */
[----:B------:R-:W-:-:S03]  /*18e40*/  FMUL.FTZ R51, R13, R124 ;  /* 0x0000007c0d337220 */ /* 0x000fc60000410000 */
        /* <DEDUP_REMOVED lines=97> */
[----:B------:R-:W-:Y:S01]  /*19460*/  VIADD R26, R93, 0x8 ;  /* 0x000000085d1a7836 */ /* 0x000fe20000000000 */
        /* <DEDUP_REMOVED lines=8> */
[----:B------:R3:W-:Y:S04]  /*194f0*/  ST.E desc[UR40][R16.64+0x458], R27 ;  /* 0x0004581b10007985 */ /* 0x0007e8000c101928 */
[----:B------:R4:W-:Y:S04]  /*19500*/  ST.E desc[UR40][R16.64+0x45c], R47 ;  /* 0x00045c2f10007985 */ /* 0x0009e8000c101928 */
[----:B------:R-:W-:Y:S01]  /*19510*/  ST.E desc[UR40][R16.64+0x468], R49 ;  /* 0x0004683110007985 */ /* 0x000fe2000c101928 */
[----:B------:R5:W-:Y:S06]  /*19520*/  BAR.SYNC.DEFER_BLOCKING R26, 0x100 ;  /* 0x0004001a0000751d */ /* 0x000bec0000010000 */
[----:B0-----:R-:W2:Y:S04]  /*19530*/  LD.E R39, desc[UR40][R16.64+0x270] ;  /* 0x0002702810277980 */ /* 0x001ea8000c101900 */
[----:B------:R-:W5:Y:S04]  /*19540*/  LD.E R24, desc[UR40][R2.64] ;  /* 0x0000002802187980 */ /* 0x000f68000c101900 */
[----:B------:R-:W5:Y:S04]  /*19550*/  LD.E.64 R12, desc[UR40][R16.64+0xa8] ;  /* 0x0000a828100c7980 */ /* 0x000f68000c101b00 */
[----:B--2---:R0:W-:Y:S04]  /*19560*/  ST.E desc[UR40][R16.64+0x270], R39 ;  /* 0x0002702710007985 */ /* 0x0041e8000c101928 */
[----:B-1----:R-:W2:Y:S04]  /*19570*/  LD.E R41, desc[UR40][R8.64] ;  /* 0x0000002808297980 */ /* 0x002ea8000c101900 */
[----:B--2---:R1:W-:Y:S04]  /*19580*/  ST.E desc[UR40][R8.64], R41 ;  /* 0x0000002908007985 */ /* 0x0043e8000c101928 */
[----:B------:R-:W2:Y:S04]  /*19590*/  LD.E R25, desc[UR40][R6.64] ;  /* 0x0000002806197980 */ /* 0x000ea8000c101900 */
[----:B--2---:R2:W-:Y:S04]  /*195a0*/  ST.E desc[UR40][R6.64], R25 ;  /* 0x0000001906007985 */ /* 0x0045e8000c101928 */
[----:B---3--:R-:W3:Y:S04]  /*195b0*/  LD.E R27, desc[UR40][R4.64] ;  /* 0x00000028041b7980 */ /* 0x008ee8000c101900 */
[----:B---3--:R3:W-:Y:S04]  /*195c0*/  ST.E desc[UR40][R4.64], R27 ;  /* 0x0000001b04007985 */ /* 0x0087e8000c101928 */
[----:B------:R-:W3:Y:S04]  /*195d0*/  LD.E R43, desc[UR40][R16.64+0x280] ;  /* 0x00028028102b7980 */ /* 0x000ee8000c101900 */
[----:B------:R-:W3:Y:S04]  /*195e0*/  LD.E R45, desc[UR40][R16.64+0x284] ;  /* 0x00028428102d7980 */ /* 0x000ee8000c101900 */
[----:B----4-:R-:W4:Y:S04]  /*195f0*/  LD.E R47, desc[UR40][R16.64+0x288] ;  /* 0x00028828102f7980 */ /* 0x010f28000c101900 */
[----:B0-----:R-:W4:Y:S04]  /*19600*/  LD.E R39, desc[UR40][R16.64+0x28c] ;  /* 0x00028c2810277980 */ /* 0x001f28000c101900 */
[----:B------:R-:W4:Y:S04]  /*19610*/  LD.E R49, desc[UR40][R16.64+0x290] ;  /* 0x0002902810317980 */ /* 0x000f28000c101900 */
[----:B------:R-:W4:Y:S04]  /*19620*/  LD.E R51, desc[UR40][R16.64+0x294] ;  /* 0x0002942810337980 */ /* 0x000f28000c101900 */
[----:B-1----:R-:W4:Y:S04]  /*19630*/  LD.E R41, desc[UR40][R16.64+0x298] ;  /* 0x0002982810297980 */ /* 0x002f28000c101900 */
        /* <DEDUP_REMOVED lines=9> */
[----:B--2---:R-:W2:Y:S04]  /*196d0*/  LD.E R25, desc[UR40][R16.64+0x2c0] ;  /* 0x0002c02810197980 */ /* 0x004ea8000c101900 */
[----:B-----5:R-:W5:Y:S04]  /*196e0*/  LD.E R26, desc[UR40][R16.64+0x2c4] ;  /* 0x0002c428101a7980 */ /* 0x020f68000c101900 */
        /* <DEDUP_REMOVED lines=57> */
[----:B------:R-:W-:Y:S04]  /*19a80*/  ST.E desc[UR40][R16.64+0x280], R43 ;  /* 0x0002802b10007985 */ /* 0x000fe8000c101928 */
[----:B------:R-:W-:Y:S04]  /*19a90*/  ST.E desc[UR40][R16.64+0x284], R45 ;  /* 0x0002842d10007985 */ /* 0x000fe8000c101928 */
[----:B----4-:R-:W-:Y:S04]  /*19aa0*/  ST.E desc[UR40][R16.64+0x288], R47 ;  /* 0x0002882f10007985 */ /* 0x010fe8000c101928 */
        /* <DEDUP_REMOVED lines=13> */
[----:B0-----:R-:W3:Y:S04]  /*19b80*/  LD.E R39, desc[UR40][R16.64+0x2d0] ;  /* 0x0002d02810277980 */ /* 0x001ee8000c101900 */
[----:B-1----:R-:W3:Y:S04]  /*19b90*/  LD.E R41, desc[UR40][R16.64+0x2d8] ;  /* 0x0002d82810297980 */ /* 0x002ee8000c101900 */
[----:B------:R-:W3:Y:S04]  /*19ba0*/  LD.E R43, desc[UR40][R16.64+0x2e0] ;  /* 0x0002e028102b7980 */ /* 0x000ee8000c101900 */
[----:B------:R-:W3:Y:S04]  /*19bb0*/  LD.E R45, desc[UR40][R16.64+0x2e8] ;  /* 0x0002e828102d7980 */ /* 0x000ee8000c101900 */
[----:B------:R-:W3:Y:S04]  /*19bc0*/  LD.E R47, desc[UR40][R16.64+0x2f0] ;  /* 0x0002f028102f7980 */ /* 0x000ee8000c101900 */
[----:B------:R-:W3:Y:S04]  /*19bd0*/  LD.E R49, desc[UR40][R16.64+0x2f8] ;  /* 0x0002f82810317980 */ /* 0x000ee8000c101900 */
[----:B------:R-:W3:Y:S04]  /*19be0*/  LD.E R51, desc[UR40][R16.64+0x300] ;  /* 0x0003002810337980 */ /* 0x000ee8000c101900 */
[----:B----4-:R-:W4:Y:S04]  /*19bf0*/  LD.E R53, desc[UR40][R16.64+0x308] ;  /* 0x0003082810357980 */ /* 0x010f28000c101900 */
[----:B------:R-:W4:Y:S04]  /*19c00*/  LD.E R55, desc[UR40][R16.64+0x310] ;  /* 0x0003102810377980 */ /* 0x000f28000c101900 */
[----:B------:R-:W4:Y:S04]  /*19c10*/  LD.E R57, desc[UR40][R16.64+0x318] ;  /* 0x0003182810397980 */ /* 0x000f28000c101900 */
[----:B--2---:R-:W2:Y:S04]  /*19c20*/  LD.E R59, desc[UR40][R16.64+0x320] ;  /* 0x00032028103b7980 */ /* 0x004ea8000c101900 */
[----:B------:R-:W2:Y:S04]  /*19c30*/  LD.E R61, desc[UR40][R16.64+0x328] ;  /* 0x00032828103d7980 */ /* 0x000ea8000c101900 */
[----:B------:R-:W2:Y:S04]  /*19c40*/  LD.E R63, desc[UR40][R16.64+0x330] ;  /* 0x00033028103f7980 */ /* 0x000ea8000c101900 */
        /* <DEDUP_REMOVED lines=37> */
[----:B------:R-:W-:Y:S04]  /*19ea0*/  ST.E desc[UR40][R16.64+0x2c4], R26 ;  /* 0x0002c41a10007985 */ /* 0x000fe8000c101928 */
[----:B---3--:R1:W-:Y:S04]  /*19eb0*/  ST.E desc[UR40][R16.64+0x2c8], R27 ;  /* 0x0002c81b10007985 */ /* 0x0083e8000c101928 */
        /* <DEDUP_REMOVED lines=30> */
[----:B----4-:R4:W-:Y:S04]  /*1a0a0*/  ST.E desc[UR40][R16.64+0x308], R53 ;  /* 0x0003083510007985 */ /* 0x0109e8000c101928 */
[----:B------:R4:W-:Y:S04]  /*1a0b0*/  ST.E desc[UR40][R16.64+0x310], R55 ;  /* 0x0003103710007985 */ /* 0x0009e8000c101928 */
[----:B------:R4:W-:Y:S04]  /*1a0c0*/  ST.E desc[UR40][R16.64+0x318], R57 ;  /* 0x0003183910007985 */ /* 0x0009e8000c101928 */
[----:B--2---:R2:W-:Y:S04]  /*1a0d0*/  ST.E desc[UR40][R16.64+0x320], R59 ;  /* 0x0003203b10007985 */ /* 0x0045e8000c101928 */
[----:B------:R2:W-:Y:S04]  /*1a0e0*/  ST.E desc[UR40][R16.64+0x328], R61 ;  /* 0x0003283d10007985 */ /* 0x0005e8000c101928 */
[----:B------:R2:W-:Y:S04]  /*1a0f0*/  ST.E desc[UR40][R16.64+0x330], R63 ;  /* 0x0003303f10007985 */ /* 0x0005e8000c101928 */
        /* <DEDUP_REMOVED lines=69> */
[----:B0-----:R-:W5:Y:S01]  /*1a550*/  LDL R25, [R1+0x88] ;  /* 0x0000880001197983 */ /* 0x001f620000100800 */
[----:B------:R-:W-:-:S02]  /*1a560*/  IMAD R12, R24, 0xc00, R12 ;  /* 0x00000c00180c7824 */ /* 0x000fc400078e020c */
[----:B-1----:R-:W-:Y:S01]  /*1a570*/  IMAD.MOV.U32 R27, RZ, RZ, R13 ;  /* 0x000000ffff1b7224 */ /* 0x002fe200078e000d */
[----:B------:R-:W-:Y:S01]  /*1a580*/  F2FP.F16.F32.PACK_AB R152, R37, R152 ;  /* 0x000000982598723e */ /* 0x000fe200000000ff */
[C---:B------:R-:W-:Y:S01]  /*1a590*/  VIADD R24, R12.reuse, 0x80 ;  /* 0x000000800c187836 */ /* 0x040fe20000000000 */
[----:B------:R-:W-:Y:S01]  /*1a5a0*/  F2FP.F16.F32.PACK_AB R153, R153, R36 ;  /* 0x000000249999723e */ /* 0x000fe200000000ff */
[----:B------:R-:W-:Y:S01]  /*1a5b0*/  VIADD R26, R12, 0x100 ;  /* 0x000001000c1a7836 */ /* 0x000fe20000000000 */
[----:B------:R-:W-:Y:S01]  /*1a5c0*/  R2UR UR15, R27 ;  /* 0x000000001b0f72ca */ /* 0x000fe200000e0000 */
[----:B------:R-:W5:Y:S01]  /*1a5d0*/  LD.E R36, desc[UR40][R16.64+0x2a0] ;  /* 0x0002a02810247980 */ /* 0x000f62000c101900 */
[----:B------:R-:W-:Y:S02]  /*1a5e0*/  R2UR UR10, R24 ;  /* 0x00000000180a72ca */ /* 0x000fe400000e0000 */
[----:B------:R-:W-:Y:S01]  /*1a5f0*/  R2UR UR14, R26 ;  /* 0x000000001a0e72ca */ /* 0x000fe200000e0000 */
[----:B------:R-:W5:Y:S01]  /*1a600*/  LD.E R24, desc[UR40][R16.64+0x270] ;  /* 0x0002702810187980 */ /* 0x000f62000c101900 */
[----:B------:R-:W-:-:S02]  /*1a610*/  F2FP.F16.F32.PACK_AB R154, R154, R35 ;  /* 0x000000239a9a723e */ /* 0x000fc400000000ff */
[----:B------:R-:W-:Y:S01]  /*1a620*/  F2FP.F16.F32.PACK_AB R155, R155, R34 ;  /* 0x000000229b9b723e */ /* 0x000fe200000000ff */
[----:B------:R-:W5:Y:S01]  /*1a630*/  LD.E R35, desc[UR40][R16.64+0x29c] ;  /* 0x00029c2810237980 */ /* 0x000f62000c101900 */
[----:B------:R-:W-:Y:S02]  /*1a640*/  F2FP.F16.F32.PACK_AB R156, R156, R33 ;  /* 0x000000219c9c723e */ /* 0x000fe400000000ff */
[----:B------:R-:W-:Y:S01]  /*1a650*/  F2FP.F16.F32.PACK_AB R157, R157, R32 ;  /* 0x000000209d9d723e */ /* 0x000fe200000000ff */
[----:B------:R-:W5:Y:S01]  /*1a660*/  LD.E R33, desc[UR40][R16.64+0x294] ;  /* 0x0002942810217980 */ /* 0x000f62000c101900 */
[----:B------:R-:W-:Y:S02]  /*1a670*/  F2FP.F16.F32.PACK_AB R158, R158, R31 ;  /* 0x0000001f9e9e723e */ /* 0x000fe400000000ff */
[----:B------:R-:W-:Y:S01]  /*1a680*/  F2FP.F16.F32.PACK_AB R159, R159, R30 ;  /* 0x0000001e9f9f723e */ /* 0x000fe200000000ff */
[----:B------:R-:W5:Y:S01]  /*1a690*/  LD.E R31, desc[UR40][R16.64+0x28c] ;  /* 0x00028c28101f7980 */ /* 0x000f62000c101900 */
[----:B------:R-:W-:-:S02]  /*1a6a0*/  F2FP.F16.F32.PACK_AB R160, R160, R29 ;  /* 0x0000001da0a0723e */ /* 0x000fc400000000ff */
[----:B------:R-:W-:Y:S01]  /*1a6b0*/  F2FP.F16.F32.PACK_AB R161, R161, R28 ;  /* 0x0000001ca1a1723e */ /* 0x000fe200000000ff */
[----:B------:R-:W5:Y:S04]  /*1a6c0*/  LD.E R29, desc[UR40][R16.64+0x284] ;  /* 0x00028428101d7980 */ /* 0x000f68000c101900 */
[----:B------:R-:W5:Y:S04]  /*1a6d0*/  LD.E R28, desc[UR40][R16.64+0x280] ;  /* 0x00028028101c7980 */ /* 0x000f68000c101900 */
[----:B------:R-:W5:Y:S04]  /*1a6e0*/  LD.E R30, desc[UR40][R16.64+0x288] ;  /* 0x00028828101e7980 */ /* 0x000f68000c101900 */
[----:B------:R-:W5:Y:S04]  /*1a6f0*/  LD.E R32, desc[UR40][R16.64+0x290] ;  /* 0x0002902810207980 */ /* 0x000f68000c101900 */
[----:B------:R-:W5:Y:S04]  /*1a700*/  LD.E R34, desc[UR40][R16.64+0x298] ;  /* 0x0002982810227980 */ /* 0x000f68000c101900 */
        /* <DEDUP_REMOVED lines=16> */
[----:B----4-:R-:W3:Y:S04]  /*1a810*/  LD.E R53, desc[UR40][R16.64+0x2e4] ;  /* 0x0002e42810357980 */ /* 0x010ee8000c101900 */
[----:B------:R-:W3:Y:S04]  /*1a820*/  LD.E R54, desc[UR40][R16.64+0x2e8] ;  /* 0x0002e82810367980 */ /* 0x000ee8000c101900 */
[----:B------:R-:W3:Y:S04]  /*1a830*/  LD.E R55, desc[UR40][R16.64+0x2ec] ;  /* 0x0002ec2810377980 */ /* 0x000ee8000c101900 */
[----:B------:R-:W3:Y:S04]  /*1a840*/  LD.E R56, desc[UR40][R16.64+0x2f0] ;  /* 0x0002f02810387980 */ /* 0x000ee8000c101900 */
[----:B------:R-:W3:Y:S04]  /*1a850*/  LD.E R57, desc[UR40][R16.64+0x2f4] ;  /* 0x0002f42810397980 */ /* 0x000ee8000c101900 */
[----:B------:R-:W3:Y:S04]  /*1a860*/  LD.E R58, desc[UR40][R16.64+0x2f8] ;  /* 0x0002f828103a7980 */ /* 0x000ee8000c101900 */
[----:B--2---:R-:W3:Y:S04]  /*1a870*/  LD.E R59, desc[UR40][R16.64+0x2fc] ;  /* 0x0002fc28103b7980 */ /* 0x004ee8000c101900 */
[----:B------:R-:W3:Y:S04]  /*1a880*/  LD.E R60, desc[UR40][R16.64+0x300] ;  /* 0x00030028103c7980 */ /* 0x000ee8000c101900 */
[----:B------:R-:W3:Y:S04]  /*1a890*/  LD.E R61, desc[UR40][R16.64+0x304] ;  /* 0x00030428103d7980 */ /* 0x000ee8000c101900 */
[----:B------:R-:W3:Y:S04]  /*1a8a0*/  LD.E R62, desc[UR40][R16.64+0x308] ;  /* 0x00030828103e7980 */ /* 0x000ee8000c101900 */
[----:B------:R-:W3:Y:S04]  /*1a8b0*/  LD.E R63, desc[UR40][R16.64+0x30c] ;  /* 0x00030c28103f7980 */ /* 0x000ee8000c101900 */
[----:B------:R-:W3:Y:S04]  /*1a8c0*/  LD.E R64, desc[UR40][R16.64+0x310] ;  /* 0x0003102810407980 */ /* 0x000ee8000c101900 */
[----:B-----5:R-:W3:Y:S04]  /*1a8d0*/  LD.E R65, desc[UR40][R16.64+0x314] ;  /* 0x0003142810417980 */ /* 0x020ee8000c101900 */
        /* <DEDUP_REMOVED lines=912> */
[----:B------:R-:W3:Y:S04]  /*1e1e0*/  LD.E R11, desc[UR40][R16.64+0x270] ;  /* 0x00027028100b7980 */ /* 0x000ee8000c101900 */
[----:B---3--:R3:W-:Y:S04]  /*1e1f0*/  ST.E desc[UR40][R16.64+0x270], R11 ;  /* 0x0002700b10007985 */ /* 0x0087e8000c101928 */
[----:B------:R-:W4:Y:S04]  /*1e200*/  LD.E R13, desc[UR40][R8.64] ;  /* 0x00000028080d7980 */ /* 0x000f28000c101900 */
[----:B----4-:R4:W-:Y:S04]  /*1e210*/  ST.E desc[UR40][R8.64], R13 ;  /* 0x0000000d08007985 */ /* 0x0109e8000c101928 */
[----:B------:R-:W5:Y:S04]  /*1e220*/  LD.E R15, desc[UR40][R6.64] ;  /* 0x00000028060f7980 */ /* 0x000f68000c101900 */
[----:B-----5:R5:W-:Y:S04]  /*1e230*/  ST.E desc[UR40][R6.64], R15 ;  /* 0x0000000f06007985 */ /* 0x020be8000c101928 */
[----:B------:R-:W2:Y:S04]  /*1e240*/  LD.E R19, desc[UR40][R4.64] ;  /* 0x0000002804137980 */ /* 0x000ea8000c101900 */
[----:B--2---:R2:W-:Y:S04]  /*1e250*/  ST.E desc[UR40][R4.64], R19 ;  /* 0x0000001304007985 */ /* 0x0045e8000c101928 */
[----:B------:R-:W2:Y:S04]  /*1e260*/  LD.E R21, desc[UR40][R16.64+0x280] ;  /* 0x0002802810157980 */ /* 0x000ea8000c101900 */
[----:B0-----:R-:W2:Y:S04]  /*1e270*/  LD.E R25, desc[UR40][R16.64+0x284] ;  /* 0x0002842810197980 */ /* 0x001ea8000c101900 */
[----:B-1----:R-:W2:Y:S04]  /*1e280*/  LD.E R27, desc[UR40][R16.64+0x288] ;  /* 0x00028828101b7980 */ /* 0x002ea8000c101900 */
[----:B------:R-:W2:Y:S04]  /*1e290*/  LD.E R29, desc[UR40][R16.64+0x28c] ;  /* 0x00028c28101d7980 */ /* 0x000ea8000c101900 */
[----:B---3--:R-:W3:Y:S04]  /*1e2a0*/  LD.E R11, desc[UR40][R16.64+0x290] ;  /* 0x00029028100b7980 */ /* 0x008ee8000c101900 */
[----:B------:R-:W3:Y:S04]  /*1e2b0*/  LD.E R31, desc[UR40][R16.64+0x294] ;  /* 0x00029428101f7980 */ /* 0x000ee8000c101900 */
[----:B----4-:R-:W4:Y:S04]  /*1e2c0*/  LD.E R9, desc[UR40][R16.64+0x298] ;  /* 0x0002982810097980 */ /* 0x010f28000c101900 */
[----:B------:R-:W4:Y:S04]  /*1e2d0*/  LD.E R13, desc[UR40][R16.64+0x29c] ;  /* 0x00029c28100d7980 */ /* 0x000f28000c101900 */
[----:B-----5:R-:W5:Y:S04]  /*1e2e0*/  LD.E R7, desc[UR40][R16.64+0x2a0] ;  /* 0x0002a02810077980 */ /* 0x020f68000c101900 */
        /* <DEDUP_REMOVED lines=247> */
.L_x_12334:
[----:B------:R-:W-:Y:S05]  /*1f260*/  BSYNC B0 ;  /* 0x0000000000007941 */ /* 0x000fea0003800000 */
.L_x_12333:
[C---:B------:R-:W-:Y:S01]  /*1f270*/  ISETP.GT.AND P1, PT, R10.reuse, UR45, PT ;  /* 0x0000002d0a007c0c */ /* 0x040fe2000bf24270 */
[----:B------:R-:W-:-:S12]  /*1f280*/  VIADD R10, R10, 0xffffffff ;  /* 0xffffffff0a0a7836 */ /* 0x000fd80000000000 */
[----:B------:R-:W-:Y:S05]  /*1f290*/  @P1 BRA `(.L_x_12335) ;  /* 0xffffff4c00901947 */ /* 0x000fea000383ffff */
.L_x_12308:
[----:B01----:R-:W0:Y:S01]  /*1f2a0*/  S2R R0, SR_TID.X ;  /* 0x0000000000007919 */ /* 0x003e220000002100 */
[----:B------:R-:W-:Y:S05]  /*1f2b0*/  WARPSYNC.ALL ;  /* 0x0000000000007948 */ /* 0x000fea0003800000 */
[----:B0-----:R-:W-:-:S04]  /*1f2c0*/  SHF.R.U32.HI R0, RZ, 0x7, R0 ;  /* 0x00000007ff007819 */ /* 0x001fc80000011600 */
[----:B------:R-:W-:Y:S01]  /*1f2d0*/  IADD3 R143, -R0, 0xb, RZ ;  /* 0x0000000b008f7810 */ /* 0x000fe20007ffe1ff */
[----:B------:R-:W2:Y:S04]  /*1f2e0*/  LDL R5, [R1+0x240] ;  /* 0x0002400001057983 */ /* 0x000ea80000100800 */
[----:B------:R-:W3:Y:S04]  /*1f2f0*/  LDL R6, [R1+0x244] ;  /* 0x0002440001067983 */ /* 0x000ee80000100800 */
[----:B------:R-:W4:Y:S04]  /*1f300*/  LDL R4, [R1+0x218] ;  /* 0x0002180001047983 */ /* 0x000f280000100800 */
        /* <DEDUP_REMOVED lines=62> */
[----:B------:R-:W5:Y:S04]  /*1f6f0*/  LDL R136, [R1+0x224] ;  /* 0x0002240001887983 */ /* 0x000f680000100800 */
[----:B--2---:R-:W0:Y:S02]  /*1f700*/  SHFL.BFLY PT, R0, R5, 0x2, 0x1f ;  /* 0x0c401f0005007f89 */ /* 0x004e2400000e0000 */
[----:B0-----:R-:W-:-:S05]  /*1f710*/  FADD.FTZ R0, R5, R0 ;  /* 0x0000000005007221 */ /* 0x001fca0000010000 */
[----:B------:R-:W0:Y:S02]  /*1f720*/  SHFL.BFLY PT, R3, R0, 0x1, 0x1f ;  /* 0x0c201f0000037f89 */ /* 0x000e2400000e0000 */
[----:B0-----:R-:W-:-:S05]  /*1f730*/  FADD.FTZ R2, R0, R3 ;  /* 0x0000000300027221 */ /* 0x001fca0000010000 */
[----:B------:R-:W-:Y:S04]  /*1f740*/  STL [R1+0x240], R2 ;  /* 0x0002400201007387 */ /* 0x000fe80000100800 */
[----:B------:R-:W2:Y:S04]  /*1f750*/  LDL R141, [R1+0x240] ;  /* 0x00024000018d7983 */ /* 0x000ea80000100800 */
[----:B---3--:R-:W0:Y:S02]  /*1f760*/  SHFL.BFLY PT, R3, R6, 0x2, 0x1f ;  /* 0x0c401f0006037f89 */ /* 0x008e2400000e0000 */
[----:B0-----:R-:W-:Y:S01]  /*1f770*/  FADD.FTZ R3, R3, R6 ;  /* 0x0000000603037221 */ /* 0x001fe20000010000 */
[----:B----4-:R-:W-:Y:S01]  /*1f780*/  VIADD R0, R4, 0x1 ;  /* 0x0000000104007836 */ /* 0x010fe20000000000 */
[----:B------:R-:W3:Y:S04]  /*1f790*/  LDL.64 R6, [R1+0x438] ;  /* 0x0004380001067983 */ /* 0x000ee80000100a00 */
[----:B------:R-:W0:Y:S01]  /*1f7a0*/  SHFL.BFLY PT, R138, R3, 0x1, 0x1f ;  /* 0x0c201f00038a7f89 */ /* 0x000e2200000e0000 */
[----:B------:R-:W-:-:S03]  /*1f7b0*/  ISETP.NE.AND P2, PT, R0, 0x2, PT ;  /* 0x000000020000780c */ /* 0x000fc60003f45270 */
[----:B------:R-:W4:Y:S10]  /*1f7c0*/  LDL.64 R4, [R1+0x458] ;  /* 0x0004580001047983 */ /* 0x000f340000100a00 */
[----:B------:R-:W4:Y:S01]  /*1f7d0*/  @!P2 LDL R135, [R1+0x21c] ;  /* 0x00021c000187a983 */ /* 0x000f220000100800 */
[----:B0-----:R-:W-:-:S03]  /*1f7e0*/  FADD.FTZ R138, R3, R138 ;  /* 0x0000008a038a7221 */ /* 0x001fc60000010000 */
[----:B------:R-:W3:Y:S01]  /*1f7f0*/  LDL.64 R2, [R1+0x2a0] ;  /* 0x0002a00001027983 */ /* 0x000ee20000100a00 */
[----:B------:R0:W-:Y:S08]  /*1f800*/  BAR.ARV R143, 0x100 ;  /* 0x0004008f0000751d */ /* 0x0001f00000002000 */
[----:B------:R-:W-:Y:S06]  /*1f810*/  BAR.ARV 0x8, 0x180 ;  /* 0x0206000000007b1d */ /* 0x000fec0000002000 */
[----:B------:R-:W-:-:S13]  /*1f820*/  FSETP.NE.FTZ.AND P1, PT, R138, RZ, PT ;  /* 0x000000ff8a00720b */ /* 0x000fda0003f35000 */
[----:B------:R-:W4:Y:S04]  /*1f830*/  @P1 LDL R140, [R1+0x250] ;  /* 0x00025000018c1983 */ /* 0x000f280000100800 */
[----:B------:R-:W4:Y:S01]  /*1f840*/  @P1 LDL R139, [R1+0x234] ;  /* 0x00023400018b1983 */ /* 0x000f220000100800 */
[----:B--2---:R-:W-:-:S13]  /*1f850*/  FSETP.NE.FTZ.AND P0, PT, R141, RZ, PT ;  /* 0x000000ff8d00720b */ /* 0x004fda0003f15000 */
[----:B------:R-:W2:Y:S04]  /*1f860*/  @P0 LDL R142, [R1+0x250] ;  /* 0x00025000018e0983 */ /* 0x000ea80000100800 */
[----:B------:R-:W2:Y:S01]  /*1f870*/  @P0 LDL R145, [R1+0x230] ;  /* 0x0002300001910983 */ /* 0x000ea20000100800 */
[----:B------:R-:W-:-:S06]  /*1f880*/  IMAD.MOV.U32 R137, RZ, RZ, RZ ;  /* 0x000000ffff897224 */ /* 0x000fcc00078e00ff */
[----:B------:R-:W5:Y:S08]  /*1f890*/  @P0 MUFU.RCP R137, R141 ;  /* 0x0000008d00890308 */ /* 0x000f700000001000 */
[----:B------:R-:W1:Y:S01]  /*1f8a0*/  @P0 MUFU.LG2 R144, R141 ;  /* 0x0000008d00900308 */ /* 0x000e620000000c00 */
[-C--:B-----5:R-:W-:Y:S01]  /*1f8b0*/  FMUL.FTZ R129, R129, R137.reuse ;  /* 0x0000008981817220 */ /* 0x0a0fe20000410000 */
[----:B------:R-:W-:-:S06]  /*1f8c0*/  FMUL.FTZ R128, R128, R137 ;  /* 0x0000008980807220 */ /* 0x000fcc0000410000 */
[----:B------:R-:W-:Y:S01]  /*1f8d0*/  @P1 MUFU.LG2 R146, R138 ;  /* 0x0000008a00921308 */ /* 0x000fe20000000c00 */
[----:B------:R5:W-:Y:S02]  /*1f8e0*/  STL.64 [R1+0x290], R128 ;  /* 0x0002908001007387 */ /* 0x000be40000100a00 */
[----:B-----5:R-:W-:-:S06]  /*1f8f0*/  IMAD.MOV.U32 R128, RZ, RZ, RZ ;  /* 0x000000ffff807224 */ /* 0x020fcc00078e00ff */
[----:B------:R-:W5:Y:S01]  /*1f900*/  @P1 MUFU.RCP R128, R138 ;  /* 0x0000008a00801308 */ /* 0x000f620000001000 */
[----:B-1----:R-:W-:Y:S01]  /*1f910*/  @P0 FMUL.FTZ R147, R144, 0.69314718246459960938 ;  /* 0x3f31721890930820 */ /* 0x002fe20000410000 */
[-C--:B---3--:R-:W-:Y:S01]  /*1f920*/  FMUL.FTZ R3, R3, R137.reuse ;  /* 0x0000008903037220 */ /* 0x088fe20000410000 */
        /* <DEDUP_REMOVED lines=122> */
[-C--:B----4-:R-:W-:Y:S01]  /*200d0*/  FMUL.FTZ R5, R5, R128.reuse ;  /* 0x0000008005057220 */ /* 0x090fe20000410000 */
[-C--:B------:R-:W-:Y:S01]  /*200e0*/  FMUL.FTZ R4, R4, R128.reuse ;  /* 0x0000008004047220 */ /* 0x080fe20000410000 */
[-C--:B------:R-:W-:Y:S01]  /*200f0*/  FMUL.FTZ R9, R9, R128.reuse ;  /* 0x0000008009097220 */ /* 0x080fe20000410000 */
[----:B------:R-:W-:Y:S01]  /*20100*/  FMUL.FTZ R8, R8, R128 ;  /* 0x0000008008087220 */ /* 0x000fe20000410000 */
[----:B------:R-:W-:Y:S01]  /*20110*/  VIADD R134, R134, 0x1 ;  /* 0x0000000186867836 */ /* 0x000fe20000000000 */
[----:B-1----:R-:W-:Y:S01]  /*20120*/  @!P2 LOP3.LUT R2, R135, 0x1, RZ, 0x3c, !PT ;  /* 0x000000018702a812 */ /* 0x002fe200078e3cff */
[----:B------:R-:W-:Y:S01]  /*20130*/  VIADD R136, R136, 0x1 ;  /* 0x0000000188887836 */ /* 0x000fe20000000000 */
[----:B------:R0:W-:Y:S04]  /*20140*/  STL [R1+0x244], R138 ;  /* 0x0002448a01007387 */ /* 0x0001e80000100800 */
        /* <DEDUP_REMOVED lines=25> */
[----:B--2---:R-:W-:Y:S01]  /*202e0*/  @P0 FMUL.FTZ R144, R142, 0.69314718246459960938 ;  /* 0x3f3172188e900820 */ /* 0x004fe20000410000 */
[----:B------:R-:W-:-:S03]  /*202f0*/  IMAD.MOV.U32 R142, RZ, RZ, -0x800000 ;  /* 0xff800000ff8e7424 */ /* 0x000fc600078e00ff */
[----:B------:R-:W-:Y:S01]  /*20300*/  @P0 FFMA.FTZ R142, R144, R145, R147 ;  /* 0x00000091908e0223 */ /* 0x000fe20000010093 */
[----:B------:R-:W-:Y:S01]  /*20310*/  @P1 FMUL.FTZ R145, R146, 0.69314718246459960938 ;  /* 0x3f31721892911820 */ /* 0x000fe20000410000 */
[----:B------:R-:W-:Y:S01]  /*20320*/  @P1 FMUL.FTZ R144, R140, 0.69314718246459960938 ;  /* 0x3f3172188c901820 */ /* 0x000fe20000410000 */
[----:B------:R-:W-:-:S03]  /*20330*/  IMAD.MOV.U32 R140, RZ, RZ, -0x800000 ;  /* 0xff800000ff8c7424 */ /* 0x000fc600078e00ff */
[----:B------:R-:W-:Y:S01]  /*20340*/  @P1 FFMA.FTZ R140, R144, R139, R145 ;  /* 0x0000008b908c1223 */ /* 0x000fe20000010091 */
        /* <DEDUP_REMOVED lines=44> */
[----:B------:R-:W-:-:S13]  /*20610*/  PLOP3.LUT P0, PT, PT, PT, PT, 0x8, 0x0 ;  /* 0x000000000000781c */ /* 0x000fda0003f0e170 */
.L_x_12247:
[----:B------:R-:W1:Y:S01]  /*20620*/  S2R R3, SR_CgaCtaId ;  /* 0x0000000000037919 */ /* 0x000e620000008800 */
[----:B0-----:R-:W-:Y:S01]  /*20630*/  MOV R0, 0x400 ;  /* 0x0000040000007802 */ /* 0x001fe20000000f00 */
[----:B------:R-:W-:Y:S01]  /*20640*/  BSSY B0, `(.L_x_12336) ;  /* 0x00004a8000007945 */ /* 0x000fe20003800000 */
[----:B------:R-:W-:Y:S02]  /*20650*/  BAR.SYNC.DEFER_BLOCKING 0x5, 0x180 ;  /* 0x0146000000007b1d */ /* 0x000fe40000010000 */
[----:B-1----:R-:W-:-:S05]  /*20660*/  LEA R0, R3, R0, 0x18 ;  /* 0x0000000003007211 */ /* 0x002fca00078ec0ff */
[----:B------:R-:W0:Y:S02]  /*20670*/  LDS.128 R4, [R0+0x324d0] ;  /* 0x0324d00000047984 */ /* 0x000e240000000c00 */
[----:B0-----:R-:W-:Y:S02]  /*20680*/  R2UR UR5, R5 ;  /* 0x00000000050572ca */ /* 0x001fe400000e0000 */
[----:B------:R-:W-:Y:S02]  /*20690*/  R2UR UR7, R6 ;  /* 0x00000000060772ca */ /* 0x000fe400000e0000 */
[----:B------:R-:W-:Y:S01]  /*206a0*/  R2UR UR6, R7 ;  /* 0x00000000070672ca */ /* 0x000fe200000e0000 */
[----:B------:R-:W-:Y:S06]  /*206b0*/  BAR.ARV 0x4, 0x180 ;  /* 0x0106000000007b1d */ /* 0x000fec0000002000 */
[----:B------:R-:W-:Y:S08]  /*206c0*/  @P0 BRA `(.L_x_12337) ;  /* 0x0000003800e40947 */ /* 0x000ff00003800000 */
[----:B------:R-:W2:Y:S01]  /*206d0*/  LDL R18, [R1+0x4dc] ;  /* 0x0004dc0001127983 */ /* 0x000ea20000100800 */
[----:B------:R-:W-:Y:S01]  /*206e0*/  ULDC.64 UR8, c[0x0][0xd00] ;  /* 0x0003400000087ab9 */ /* 0x000fe20000000a00 */
[----:B------:R-:W-:Y:S02]  /*206f0*/  ULDC.64 UR10, c[0x0][0xd00] ;  /* 0x00034000000a7ab9 */ /* 0x000fe40000000a00 */
[----:B------:R-:W3:Y:S04]  /*20700*/  LDL.128 R136, [R1+0x270] ;  /* 0x0002700001887983 */ /* 0x000ee80000100c00 */
[----:B------:R-:W4:Y:S04]  /*20710*/  LDL.128 R4, [R1+0x280] ;  /* 0x0002800001047983 */ /* 0x000f280000100c00 */
        /* <DEDUP_REMOVED lines=29> */
[----:B------:R-:W4:Y:S01]  /*208f0*/  LDL.128 R132, [R1+0x460] ;  /* 0x0004600001847983 */ /* 0x000f220000100c00 */
[----:B------:R-:W0:Y:S01]  /*20900*/  S2R R19, SR_SWINHI ;  /* 0x0000000000137919 */ /* 0x000e220000002f00 */
[----:B------:R-:W-:-:S02]  /*20910*/  MOV R2, R0 ;  /* 0x0000000000027202 */ /* 0x000fc40000000f00 */
[----:B0-----:R-:W-:Y:S01]  /*20920*/  MOV R3, R19 ;  /* 0x0000001300037202 */ /* 0x001fe20000000f00 */
[----:B------:R-:W-:Y:S01]  /*20930*/  UIMAD.WIDE UR8, UR38, 0x4, UR8 ;  /* 0x00000004260878a5 */ /* 0x000fe2000f8e0208 */
[----:B------:R-:W-:Y:S01]  /*20940*/  ULDC UR4, c[0x0][0xb88] ;  /* 0x0002e20000047ab9 */ /* 0x000fe20000000800 */
[----:B--2---:R-:W-:-:S03]  /*20950*/  IMAD.WIDE R18, R18, 0x2, R2 ;  /* 0x0000000212127825 */ /* 0x004fc600078e0202 */
[----:B------:R-:W-:-:S04]  /*20960*/  LOP3.LUT R21, R18, 0x380, RZ, 0xc0, !PT ;  /* 0x0000038012157812 */ /* 0x000fc800078ec0ff */
[----:B------:R-:W-:-:S04]  /*20970*/  SHF.R.U64 R21, R21, 0x3, RZ ;  /* 0x0000000315157819 */ /* 0x000fc800000012ff */
[----:B------:R-:W-:Y:S01]  /*20980*/  LOP3.LUT R20, R21, R18, RZ, 0x3c, !PT ;  /* 0x0000001215147212 */ /* 0x000fe200078e3cff */
[----:B------:R-:W-:Y:S01]  /*20990*/  IMAD.MOV.U32 R21, RZ, RZ, R19 ;  /* 0x000000ffff157224 */ /* 0x000fe200078e0013 */
[----:B---3--:R-:W-:Y:S02]  /*209a0*/  F2FP.F16.F32.PACK_AB R136, R137, R136 ;  /* 0x000000888988723e */ /* 0x008fe400000000ff */
[----:B------:R-:W-:Y:S02]  /*209b0*/  F2FP.F16.F32.PACK_AB R137, R139, R138 ;  /* 0x0000008a8b89723e */ /* 0x000fe400000000ff */
[----:B----4-:R-:W-:Y:S02]  /*209c0*/  F2FP.F16.F32.PACK_AB R139, R7, R6 ;  /* 0x00000006078b723e */ /* 0x010fe400000000ff */
[----:B------:R-:W-:Y:S02]  /*209d0*/  MOV R6, R20 ;  /* 0x0000001400067202 */ /* 0x000fe40000000f00 */
[----:B------:R-:W-:-:S04]  /*209e0*/  IADD3 R21, P1, R18, 0x20, RZ ;  /* 0x0000002012157810 */ /* 0x000fc80007f3e0ff */
[----:B------:R-:W-:-:S04]  /*209f0*/  LOP3.LUT R20, R21, 0x380, RZ, 0xc0, !PT ;  /* 0x0000038015147812 */ /* 0x000fc800078ec0ff */
[----:B------:R-:W-:Y:S02]  /*20a00*/  SHF.R.U64 R20, R20, 0x3, RZ ;  /* 0x0000000314147819 */ /* 0x000fe400000012ff */
[----:B------:R-:W-:Y:S01]  /*20a10*/  F2FP.F16.F32.PACK_AB R138, R5, R4 ;  /* 0x00000004058a723e */ /* 0x000fe200000000ff */
[----:B------:R-:W-:Y:S01]  /*20a20*/  BAR.SYNC.DEFER_BLOCKING 0x1, 0x100 ;  /* 0x0044000000007b1d */ /* 0x000fe20000010000 */
[----:B------:R-:W-:Y:S01]  /*20a30*/  LOP3.LUT R20, R20, R21, RZ, 0x3c, !PT ;  /* 0x0000001514147212 */ /* 0x000fe200078e3cff */
[----:B------:R-:W-:Y:S01]  /*20a40*/  IMAD.X R21, RZ, RZ, R19, P1 ;  /* 0x000000ffff157224 */ /* 0x000fe200008e0613 */
[C---:B------:R-:W-:Y:S02]  /*20a50*/  IADD3 R5, P0, R18.reuse, 0x40, RZ ;  /* 0x0000004012057810 */ /* 0x040fe40007f1e0ff */
[----:B------:R-:W-:Y:S02]  /*20a60*/  IADD3 R141, P4, R18, 0x60, RZ ;  /* 0x00000060128d7810 */ /* 0x000fe40007f9e0ff */
[----:B------:R-:W-:-:S02]  /*20a70*/  LOP3.LUT R4, R5, 0x380, RZ, 0xc0, !PT ;  /* 0x0000038005047812 */ /* 0x000fc400078ec0ff */
[----:B------:R-:W-:Y:S02]  /*20a80*/  LOP3.LUT R7, R141, 0x380, RZ, 0xc0, !PT ;  /* 0x000003808d077812 */ /* 0x000fe400078ec0ff */
[----:B------:R-:W-:Y:S02]  /*20a90*/  MOV R20, R20 ;  /* 0x0000001400147202 */ /* 0x000fe40000000f00 */
[----:B------:R-:W-:Y:S02]  /*20aa0*/  IADD3 R21, P6, R18, 0x4020, RZ ;  /* 0x0000402012157810 */ /* 0x000fe40007fde0ff */
[----:B------:R-:W-:Y:S02]  /*20ab0*/  F2FP.F16.F32.PACK_AB R8, R9, R8 ;  /* 0x000000080908723e */ /* 0x000fe400000000ff */
[----:B------:R-:W-:Y:S02]  /*20ac0*/  F2FP.F16.F32.PACK_AB R9, R11, R10 ;  /* 0x0000000a0b09723e */ /* 0x000fe400000000ff */
[----:B------:R-:W-:-:S02]  /*20ad0*/  SHF.R.U64 R4, R4, 0x3, RZ ;  /* 0x0000000304047819 */ /* 0x000fc400000012ff */
[----:B------:R-:W-:Y:S02]  /*20ae0*/  F2FP.F16.F32.PACK_AB R10, R13, R12 ;  /* 0x0000000c0d0a723e */ /* 0x000fe400000000ff */
[----:B------:R-:W-:Y:S01]  /*20af0*/  IADD3 R147, P5, R18, 0x4040, RZ ;  /* 0x0000404012937810 */ /* 0x000fe20007fbe0ff */
[----:B------:R0:W-:Y:S01]  /*20b00*/  STSM.16.M88.4 [R6], R136 ;  /* 0x0000008806007844 */ /* 0x0001e20000000200 */
[----:B------:R-:W-:Y:S02]  /*20b10*/  LOP3.LUT R12, R21, 0x380, RZ, 0xc0, !PT ;  /* 0x00000380150c7812 */ /* 0x000fe400078ec0ff */
[----:B------:R-:W-:Y:S02]  /*20b20*/  LOP3.LUT R4, R4, R5, RZ, 0x3c, !PT ;  /* 0x0000000504047212 */ /* 0x000fe400078e3cff */
[----:B------:R-:W-:Y:S02]  /*20b30*/  LOP3.LUT R146, R147, 0x380, RZ, 0xc0, !PT ;  /* 0x0000038093927812 */ /* 0x000fe400078ec0ff */
[----:B------:R-:W-:-:S02]  /*20b40*/  SHF.R.U64 R12, R12, 0x3, RZ ;  /* 0x000000030c0c7819 */ /* 0x000fc400000012ff */
[----:B0-----:R-:W-:Y:S02]  /*20b50*/  SHF.R.U64 R6, R7, 0x3, RZ ;  /* 0x0000000307067819 */ /* 0x001fe400000012ff */
[----:B------:R-:W-:-:S04]  /*20b60*/  IADD3 R7, P3, R18, 0x4000, RZ ;  /* 0x0000400012077810 */ /* 0x000fc80007f7e0ff */
[----:B------:R-:W-:Y:S02]  /*20b70*/  LOP3.LUT R5, R7, 0x380, RZ, 0xc0, !PT ;  /* 0x0000038007057812 */ /* 0x000fe400078ec0ff */
[----:B------:R-:W-:Y:S02]  /*20b80*/  F2FP.F16.F32.PACK_AB R11, R15, R14 ;  /* 0x0000000e0f0b723e */ /* 0x000fe400000000ff */
[----:B------:R-:W-:Y:S02]  /*20b90*/  SHF.R.U64 R146, R146, 0x3, RZ ;  /* 0x0000000392927819 */ /* 0x000fe400000012ff */
[----:B------:R-:W-:Y:S02]  /*20ba0*/  SHF.R.U64 R14, R5, 0x3, RZ ;  /* 0x00000003050e7819 */ /* 0x000fe400000012ff */
[----:B------:R-:W-:Y:S02]  /*20bb0*/  LOP3.LUT R12, R12, R21, RZ, 0x3c, !PT ;  /* 0x000000150c0c7212 */ /* 0x000fe400078e3cff */
[----:B------:R-:W-:-:S02]  /*20bc0*/  IADD3 R145, P2, R18, 0x4060, RZ ;  /* 0x0000406012917810 */ /* 0x000fc40007f5e0ff */
[----:B------:R-:W-:Y:S01]  /*20bd0*/  IADD3 R21, P1, R18, 0x8000, RZ ;  /* 0x0000800012157810 */ /* 0x000fe20007f3e0ff */
[----:B------:R0:W-:Y:S01]  /*20be0*/  STSM.16.M88.4 [R20], R8 ;  /* 0x0000000814007844 */ /* 0x0001e20000000200 */
[----:B------:R-:W-:Y:S01]  /*20bf0*/  LOP3.LUT R146, R146, R147, RZ, 0x3c, !PT ;  /* 0x0000009392927212 */ /* 0x000fe200078e3cff */
[--C-:B------:R-:W-:Y:S01]  /*20c00*/  IMAD.X R147, RZ, RZ, R19.reuse, P5 ;  /* 0x000000ffff937224 */ /* 0x100fe200028e0613 */
[----:B------:R-:W-:Y:S02]  /*20c10*/  LOP3.LUT R14, R14, R7, RZ, 0x3c, !PT ;  /* 0x000000070e0e7212 */ /* 0x000fe400078e3cff */
[----:B------:R-:W-:Y:S02]  /*20c20*/  LOP3.LUT R144, R145, 0x380, RZ, 0xc0, !PT ;  /* 0x0000038091907812 */ /* 0x000fe400078ec0ff */
[----:B------:R-:W-:Y:S01]  /*20c30*/  LOP3.LUT R7, R21, 0x380, RZ, 0xc0, !PT ;  /* 0x0000038015077812 */ /* 0x000fe200078ec0ff */
[--C-:B------:R-:W-:Y:S01]  /*20c40*/  IMAD.X R5, RZ, RZ, R19.reuse, P0 ;  /* 0x000000ffff057224 */ /* 0x100fe200000e0613 */
[----:B------:R-:W-:Y:S01]  /*20c50*/  SHF.R.U64 R144, R144, 0x3, RZ ;  /* 0x0000000390907819 */ /* 0x000fe200000012ff */
[----:B------:R-:W-:Y:S01]  /*20c60*/  IMAD.X R15, RZ, RZ, R19, P3 ;  /* 0x000000ffff0f7224 */ /* 0x000fe200018e0613 */
[----:B------:R-:W-:-:S02]  /*20c70*/  LOP3.LUT R6, R6, R141, RZ, 0x3c, !PT ;  /* 0x0000008d06067212 */ /* 0x000fc400078e3cff */
[C---:B0-----:R-:W-:Y:S02]  /*20c80*/  IADD3 R11, P5, R18.reuse, 0xc020, RZ ;  /* 0x0000c020120b7810 */ /* 0x041fe40007fbe0ff */
[----:B------:R-:W-:Y:S01]  /*20c90*/  SHF.R.U64 R20, R7, 0x3, RZ ;  /* 0x0000000307147819 */ /* 0x000fe200000012ff */
[--C-:B------:R-:W-:Y:S01]  /*20ca0*/  IMAD.X R7, RZ, RZ, R19.reuse, P4 ;  /* 0x000000ffff077224 */ /* 0x100fe200020e0613 */
[----:B------:R-:W-:Y:S02]  /*20cb0*/  LOP3.LUT R10, R11, 0x380, RZ, 0xc0, !PT ;  /* 0x000003800b0a7812 */ /* 0x000fe400078ec0ff */
[C---:B------:R-:W-:Y:S01]  /*20cc0*/  IADD3 R143, P0, R18.reuse, 0x8020, RZ ;  /* 0x00008020128f7810 */ /* 0x040fe20007f1e0ff */
[--C-:B------:R-:W-:Y:S01]  /*20cd0*/  IMAD.X R13, RZ, RZ, R19.reuse, P6 ;  /* 0x000000ffff0d7224 */ /* 0x100fe200030e0613 */
[----:B------:R-:W-:Y:S02]  /*20ce0*/  IADD3 R141, P4, R18, 0x8040, RZ ;  /* 0x00008040128d7810 */ /* 0x000fe40007f9e0ff */
[----:B------:R-:W-:Y:S01]  /*20cf0*/  LOP3.LUT R144, R144, R145, RZ, 0x3c, !PT ;  /* 0x0000009190907212 */ /* 0x000fe200078e3cff */
[----:B------:R-:W-:Y:S01]  /*20d00*/  IMAD.X R145, RZ, RZ, R19, P2 ;  /* 0x000000ffff917224 */ /* 0x000fe200010e0613 */
[----:B------:R-:W-:-:S02]  /*20d10*/  IADD3 R139, P3, R18, 0x8060, RZ ;  /* 0x00008060128b7810 */ /* 0x000fc40007f7e0ff */
[----:B------:R-:W-:Y:S01]  /*20d20*/  LOP3.LUT R20, R20, R21, RZ, 0x3c, !PT ;  /* 0x0000001514147212 */ /* 0x000fe200078e3cff */
[----:B------:R-:W-:Y:S01]  /*20d30*/  IMAD.X R21, RZ, RZ, R19, P1 ;  /* 0x000000ffff157224 */ /* 0x000fe200008e0613 */
[----:B------:R-:W-:Y:S02]  /*20d40*/  IADD3 R137, P6, R18, 0xc000, RZ ;  /* 0x0000c00012897810 */ /* 0x000fe40007fde0ff */
[----:B------:R-:W-:Y:S02]  /*20d50*/  SHF.R.U64 R10, R10, 0x3, RZ ;  /* 0x000000030a0a7819 */ /* 0x000fe400000012ff */
[----:B------:R-:W-:Y:S02]  /*20d60*/  LOP3.LUT R142, R143, 0x380, RZ, 0xc0, !PT ;  /* 0x000003808f8e7812 */ /* 0x000fe400078ec0ff */
[----:B------:R-:W-:Y:S02]  /*20d70*/  IADD3 R8, P2, R18, 0xc040, RZ ;  /* 0x0000c04012087810 */ /* 0x000fe40007f5e0ff */
[----:B------:R-:W-:-:S02]  /*20d80*/  LOP3.LUT R140, R141, 0x380, RZ, 0xc0, !PT ;  /* 0x000003808d8c7812 */ /* 0x000fc400078ec0ff */
[----:B------:R-:W-:Y:S02]  /*20d90*/  IADD3 R18, P1, R18, 0xc060, RZ ;  /* 0x0000c06012127810 */ /* 0x000fe40007f3e0ff */
[----:B------:R-:W-:Y:S02]  /*20da0*/  LOP3.LUT R138, R139, 0x380, RZ, 0xc0, !PT ;  /* 0x000003808b8a7812 */ /* 0x000fe400078ec0ff */
[----:B------:R-:W-:Y:S02]  /*20db0*/  LOP3.LUT R136, R137, 0x380, RZ, 0xc0, !PT ;  /* 0x0000038089887812 */ /* 0x000fe400078ec0ff */
[----:B------:R-:W-:Y:S02]  /*20dc0*/  LOP3.LUT R10, R10, R11, RZ, 0x3c, !PT ;  /* 0x0000000b0a0a7212 */ /* 0x000fe400078e3cff */
[----:B------:R-:W-:Y:S02]  /*20dd0*/  SHF.R.U64 R142, R142, 0x3, RZ ;  /* 0x000000038e8e7819 */ /* 0x000fe400000012ff */
[----:B------:R-:W-:-:S02]  /*20de0*/  LOP3.LUT R11, R8, 0x380, RZ, 0xc0, !PT ;  /* 0x00000380080b7812 */ /* 0x000fc400078ec0ff */
[----:B------:R-:W-:Y:S02]  /*20df0*/  SHF.R.U64 R140, R140, 0x3, RZ ;  /* 0x000000038c8c7819 */ /* 0x000fe400000012ff */
[----:B------:R-:W-:Y:S02]  /*20e00*/  LOP3.LUT R9, R18, 0x380, RZ, 0xc0, !PT ;  /* 0x0000038012097812 */ /* 0x000fe400078ec0ff */
[----:B------:R-:W-:Y:S02]  /*20e10*/  F2FP.F16.F32.PACK_AB R24, R25, R24 ;  /* 0x000000181918723e */ /* 0x000fe400000000ff */
[----:B------:R-:W-:Y:S02]  /*20e20*/  SHF.R.U64 R138, R138, 0x3, RZ ;  /* 0x000000038a8a7819 */ /* 0x000fe400000012ff */
[----:B------:R-:W-:Y:S02]  /*20e30*/  F2FP.F16.F32.PACK_AB R25, R27, R26 ;  /* 0x0000001a1b19723e */ /* 0x000fe400000000ff */
[----:B------:R-:W-:-:S02]  /*20e40*/  F2FP.F16.F32.PACK_AB R32, R33, R32 ;  /* 0x000000202120723e */ /* 0x000fc400000000ff */
[----:B------:R-:W-:Y:S02]  /*20e50*/  SHF.R.U64 R136, R136, 0x3, RZ ;  /* 0x0000000388887819 */ /* 0x000fe400000012ff */
[----:B------:R-:W-:Y:S02]  /*20e60*/  MOV R4, R4 ;  /* 0x0000000400047202 */ /* 0x000fe40000000f00 */
        /* <DEDUP_REMOVED lines=11> */
[----:B------:R-:W-:Y:S02]  /*20f20*/  F2FP.F16.F32.PACK_AB R48, R49, R48 ;  /* 0x000000303130723e */ /* 0x000fe400000000ff */
[----:B------:R-:W-:Y:S01]  /*20f30*/  LOP3.LUT R140, R140, R141, RZ, 0x3c, !PT ;  /* 0x0000008d8c8c7212 */ /* 0x000fe200078e3cff */
[----:B------:R-:W-:Y:S01]  /*20f40*/  IMAD.X R141, RZ, RZ, R19, P4 ;  /* 0x000000ffff8d7224 */ /* 0x000fe200020e0613 */
[----:B------:R-:W-:Y:S02]  /*20f50*/  SHF.R.U64 R9, R9, 0x3, RZ ;  /* 0x0000000309097819 */ /* 0x000fe400000012ff */
[----:B------:R-:W-:Y:S02]  /*20f60*/  MOV R14, R14 ;  /* 0x0000000e000e7202 */ /* 0x000fe40000000f00 */
[----:B------:R-:W-:Y:S02]  /*20f70*/  F2FP.F16.F32.PACK_AB R42, R45, R44 ;  /* 0x0000002c2d2a723e */ /* 0x000fe400000000ff */
[----:B------:R-:W-:-:S02]  /*20f80*/  F2FP.F16.F32.PACK_AB R43, R47, R46 ;  /* 0x0000002e2f2b723e */ /* 0x000fc400000000ff */
[----:B------:R-:W-:Y:S02]  /*20f90*/  F2FP.F16.F32.PACK_AB R49, R51, R50 ;  /* 0x000000323331723e */ /* 0x000fe400000000ff */
[----:B------:R-:W-:Y:S02]  /*20fa0*/  F2FP.F16.F32.PACK_AB R56, R57, R56 ;  /* 0x000000383938723e */ /* 0x000fe400000000ff */
[----:B------:R-:W-:Y:S01]  /*20fb0*/  LOP3.LUT R138, R138, R139, RZ, 0x3c, !PT ;  /* 0x0000008b8a8a7212 */ /* 0x000fe200078e3cff */
[----:B------:R-:W-:Y:S01]  /*20fc0*/  IMAD.X R139, RZ, RZ, R19, P3 ;  /* 0x000000ffff8b7224 */ /* 0x000fe200018e0613 */
        /* <DEDUP_REMOVED lines=9> */
[----:B------:R-:W-:Y:S02]  /*21060*/  F2FP.F16.F32.PACK_AB R58, R61, R60 ;  /* 0x0000003c3d3a723e */ /* 0x000fe400000000ff */
[----:B------:R-:W-:-:S02]  /*21070*/  F2FP.F16.F32.PACK_AB R59, R63, R62 ;  /* 0x0000003e3f3b723e */ /* 0x000fc400000000ff */
[----:B------:R-:W-:Y:S02]  /*21080*/  F2FP.F16.F32.PACK_AB R65, R67, R66 ;  /* 0x000000424341723e */ /* 0x000fe400000000ff */
[----:B------:R-:W-:Y:S01]  /*21090*/  F2FP.F16.F32.PACK_AB R72, R73, R72 ;  /* 0x000000484948723e */ /* 0x000fe200000000ff */
[----:B------:R-:W-:Y:S01]  /*210a0*/  STSM.16.M88.4 [R6], R32 ;  /* 0x0000002006007844 */ /* 0x000fe20000000200 */
        /* <DEDUP_REMOVED lines=15> */
[----:B------:R-:W-:Y:S01]  /*211a0*/  IMAD.X R19, RZ, RZ, R19, P1 ;  /* 0x000000ffff137224 */ /* 0x000fe200008e0613 */
[----:B------:R-:W-:Y:S01]  /*211b0*/  MOV R142, R142 ;  /* 0x0000008e008e7202 */ /* 0x000fe20000000f00 */
[----:B------:R-:W-:Y:S01]  /*211c0*/  STSM.16.M88.4 [R12], R48 ;  /* 0x000000300c007844 */ /* 0x000fe20000000200 */
[----:B------:R-:W-:Y:S02]  /*211d0*/  F2FP.F16.F32.PACK_AB R82, R85, R84 ;  /* 0x000000545552723e */ /* 0x000fe400000000ff */
[----:B------:R-:W-:Y:S02]  /*211e0*/  F2FP.F16.F32.PACK_AB R83, R87, R86 ;  /* 0x000000565753723e */ /* 0x000fe400000000ff */
[----:B------:R-:W-:-:S02]  /*211f0*/  F2FP.F16.F32.PACK_AB R89, R91, R90 ;  /* 0x0000005a5b59723e */ /* 0x000fc400000000ff */
[----:B------:R-:W-:Y:S01]  /*21200*/  F2FP.F16.F32.PACK_AB R96, R97, R96 ;  /* 0x000000606160723e */ /* 0x000fe200000000ff */
[----:B------:R-:W-:Y:S01]  /*21210*/  STSM.16.M88.4 [R146], R56 ;  /* 0x0000003892007844 */ /* 0x000fe20000000200 */
[----:B------:R-:W-:Y:S02]  /*21220*/  MOV R140, R140 ;  /* 0x0000008c008c7202 */ /* 0x000fe40000000f00 */
[----:B------:R-:W-:Y:S02]  /*21230*/  F2FP.F16.F32.PACK_AB R90, R93, R92 ;  /* 0x0000005c5d5a723e */ /* 0x000fe400000000ff */
[----:B------:R-:W-:Y:S02]  /*21240*/  F2FP.F16.F32.PACK_AB R91, R95, R94 ;  /* 0x0000005e5f5b723e */ /* 0x000fe400000000ff */
[----:B------:R-:W-:Y:S02]  /*21250*/  F2FP.F16.F32.PACK_AB R97, R99, R98 ;  /* 0x000000626361723e */ /* 0x000fe400000000ff */
[----:B------:R-:W-:Y:S01]  /*21260*/  F2FP.F16.F32.PACK_AB R104, R105, R104 ;  /* 0x000000686968723e */ /* 0x000fe200000000ff */
[----:B------:R-:W-:Y:S01]  /*21270*/  STSM.16.M88.4 [R144], R64 ;  /* 0x0000004090007844 */ /* 0x000fe20000000200 */
[----:B------:R-:W-:-:S02]  /*21280*/  MOV R138, R138 ;  /* 0x0000008a008a7202 */ /* 0x000fc40000000f00 */
[----:B------:R-:W-:Y:S02]  /*21290*/  F2FP.F16.F32.PACK_AB R98, R101, R100 ;  /* 0x000000646562723e */ /* 0x000fe400000000ff */
[----:B------:R-:W-:Y:S02]  /*212a0*/  F2FP.F16.F32.PACK_AB R99, R103, R102 ;  /* 0x000000666763723e */ /* 0x000fe400000000ff */
[----:B------:R-:W-:Y:S02]  /*212b0*/  F2FP.F16.F32.PACK_AB R105, R107, R106 ;  /* 0x0000006a6b69723e */ /* 0x000fe400000000ff */
[----:B------:R-:W-:Y:S01]  /*212c0*/  F2FP.F16.F32.PACK_AB R112, R113, R112 ;  /* 0x000000707170723e */ /* 0x000fe200000000ff */
[----:B------:R1:W-:Y:S01]  /*212d0*/  STSM.16.M88.4 [R20], R72 ;  /* 0x0000004814007844 */ /* 0x0003e20000000200 */
[----:B------:R-:W-:Y:S02]  /*212e0*/  MOV R136, R136 ;  /* 0x0000008800887202 */ /* 0x000fe40000000f00 */
[----:B------:R-:W-:-:S02]  /*212f0*/  F2FP.F16.F32.PACK_AB R106, R109, R108 ;  /* 0x0000006c6d6a723e */ /* 0x000fc400000000ff */
[----:B------:R-:W-:Y:S02]  /*21300*/  F2FP.F16.F32.PACK_AB R107, R111, R110 ;  /* 0x0000006e6f6b723e */ /* 0x000fe400000000ff */
[----:B------:R-:W-:Y:S02]  /*21310*/  F2FP.F16.F32.PACK_AB R113, R115, R114 ;  /* 0x000000727371723e */ /* 0x000fe400000000ff */
[----:B------:R-:W-:Y:S01]  /*21320*/  F2FP.F16.F32.PACK_AB R120, R121, R120 ;  /* 0x000000787978723e */ /* 0x000fe200000000ff */
[----:B------:R2:W-:Y:S01]  /*21330*/  STSM.16.M88.4 [R142], R80 ;  /* 0x000000508e007844 */ /* 0x0005e20000000200 */
[----:B------:R-:W-:Y:S01]  /*21340*/  MOV R10, R10 ;  /* 0x0000000a000a7202 */ /* 0x000fe20000000f00 */
[----:B0-----:R-:W-:Y:S01]  /*21350*/  IMAD.U32 R4, RZ, RZ, UR8 ;  /* 0x00000008ff047e24 */ /* 0x001fe2000f8e00ff */
[----:B------:R-:W-:Y:S01]  /*21360*/  F2FP.F16.F32.PACK_AB R114, R117, R116 ;  /* 0x000000747572723e */ /* 0x000fe200000000ff */
[----:B------:R-:W-:Y:S01]  /*21370*/  IMAD.U32 R5, RZ, RZ, UR9 ;  /* 0x00000009ff057e24 */ /* 0x000fe2000f8e00ff */
[----:B------:R-:W-:Y:S01]  /*21380*/  F2FP.F16.F32.PACK_AB R115, R119, R118 ;  /* 0x000000767773723e */ /* 0x000fe200000000ff */
[----:B-1----:R-:W0:Y:S01]  /*21390*/  LDC R20, c[0x0][0xce8] ;  /* 0x00033a00ff147b82 */ /* 0x002e220000000800 */
[----:B------:R-:W-:-:S02]  /*213a0*/  F2FP.F16.F32.PACK_AB R121, R123, R122 ;  /* 0x0000007a7b79723e */ /* 0x000fc400000000ff */
[----:B------:R-:W-:Y:S01]  /*213b0*/  F2FP.F16.F32.PACK_AB R128, R129, R128 ;  /* 0x000000808180723e */ /* 0x000fe200000000ff */
[----:B------:R2:W-:Y:S01]  /*213c0*/  STSM.16.M88.4 [R140], R88 ;  /* 0x000000588c007844 */ /* 0x0005e20000000200 */
[----:B------:R-:W-:Y:S01]  /*213d0*/  MOV R8, R8 ;  /* 0x0000000800087202 */ /* 0x000fe20000000f00 */
[----:B------:R-:W-:Y:S01]  /*213e0*/  ULDC.64 UR8, c[0x0][0xd08] ;  /* 0x0003420000087ab9 */ /* 0x000fe20000000a00 */
[----:B------:R-:W-:Y:S02]  /*213f0*/  F2FP.F16.F32.PACK_AB R122, R125, R124 ;  /* 0x0000007c7d7a723e */ /* 0x000fe400000000ff */
[----:B------:R-:W-:Y:S02]  /*21400*/  F2FP.F16.F32.PACK_AB R123, R127, R126 ;  /* 0x0000007e7f7b723e */ /* 0x000fe400000000ff */
[----:B------:R-:W-:Y:S01]  /*21410*/  F2FP.F16.F32.PACK_AB R129, R131, R130 ;  /* 0x000000828381723e */ /* 0x000fe200000000ff */
[----:B------:R2:W-:Y:S01]  /*21420*/  STSM.16.M88.4 [R138], R96 ;  /* 0x000000608a007844 */ /* 0x0005e20000000200 */
[----:B------:R-:W-:-:S02]  /*21430*/  MOV R18, R18 ;  /* 0x0000001200127202 */ /* 0x000fc40000000f00 */
[----:B------:R-:W-:Y:S02]  /*21440*/  F2FP.F16.F32.PACK_AB R130, R133, R132 ;  /* 0x000000848582723e */ /* 0x000fe400000000ff */
        /* <DEDUP_REMOVED lines=8> */
[----:B------:R-:W-:Y:S02]  /*214d0*/  ISETP.NE.U32.AND P1, PT, RZ, UR10, PT ;  /* 0x0000000aff007c0c */ /* 0x000fe4000bf25070 */
[----:B------:R-:W-:Y:S02]  /*214e0*/  PLOP3.LUT P0, PT, PT, PT, UP0, 0x80, 0x0 ;  /* 0x000000000000781c */ /* 0x000fe40003f0f008 */
[----:B------:R-:W-:Y:S01]  /*214f0*/  ISETP.NE.AND.EX P1, PT, RZ, UR11, PT, P1 ;  /* 0x0000000bff007c0c */ /* 0x000fe2000bf25310 */
[----:B------:R-:W-:-:S02]  /*21500*/  @UP0 ULDC.64 UR8, c[0x0][0xd08] ;  /* 0x0003420000080ab9 */ /* 0x000fc40000000a00 */
[----:B------:R-:W-:Y:S01]  /*21510*/  @UP0 UIMAD.WIDE UR8, UR38, 0x4, UR8 ;  /* 0x00000004260808a5 */ /* 0x000fe2000f8e0208 */
[----:B------:R-:W-:-:S09]  /*21520*/  IMAD.U32 R9, RZ, RZ, UR4 ;  /* 0x00000004ff097e24 */ /* 0x000fd2000f8e00ff */
[----:B------:R2:W5:Y:S01]  /*21530*/  @P1 LDG.E R11, desc[UR40][R4.64] ;  /* 0x00000028040b1981 */ /* 0x000562000c1e1900 */
[----:B------:R-:W-:Y:S01]  /*21540*/  IMAD.U32 R6, RZ, RZ, UR8 ;  /* 0x00000008ff067e24 */ /* 0x000fe2000f8e00ff */
[----:B------:R-:W-:Y:S01]  /*21550*/  UISETP.NE.AND UP0, UPT, UR44, URZ, UPT ;  /* 0x0000003f2c00728c */ /* 0x000fe2000bf05270 */
[----:B------:R-:W-:Y:S01]  /*21560*/  IMAD.U32 R7, RZ, RZ, UR9 ;  /* 0x00000009ff077e24 */ /* 0x000fe2000f8e00ff */
[----:B------:R-:W-:-:S04]  /*21570*/  ULDC UR4, c[0x0][0xbd4] ;  /* 0x0002f50000047ab9 */ /* 0x000fc80000000800 */
[----:B------:R2:W5:Y:S01]  /*21580*/  @P0 LDG.E R9, desc[UR40][R6.64] ;  /* 0x0000002806090981 */ /* 0x000562000c1e1900 */
[----:B------:R-:W-:Y:S01]  /*21590*/  USEL UR4, UR44, UR4, UP0 ;  /* 0x000000042c047287 */ /* 0x000fe20008000000 */
[----:B0-----:R-:W-:Y:S11]  /*215a0*/  @P0 BRA `(.L_x_12338) ;  /* 0x0000000000100947 */ /* 0x001ff60003800000 */
[----:B------:R-:W-:Y:S05]  /*215b0*/  @!P1 BRA `(.L_x_12338) ;  /* 0x00000000000c9947 */ /* 0x000fea0003800000 */
[----:B--2---:R-:W2:Y:S04]  /*215c0*/  LDG.E R6, desc[UR40][R4.64] ;  /* 0x0000002804067981 */ /* 0x004ea8000c1e1900 */
[----:B-----5:R-:W2:Y:S02]  /*215d0*/  LDG.E R9, desc[UR40][R4.64+0x4] ;  /* 0x0000042804097981 */ /* 0x020ea4000c1e1900 */
[----:B--2---:R-:W-:-:S07]  /*215e0*/  IMAD.IADD R9, R9, 0x1, -R6 ;  /* 0x0000000109097824 */ /* 0x004fce00078e0a06 */
.L_x_12338:
[----:B--2---:R-:W2:Y:S04]  /*215f0*/  LDL R4, [R1+0x4c8] ;  /* 0x0004c80001047983 */ /* 0x004ea80000100800 */
[----:B------:R-:W3:Y:S01]  /*21600*/  LDL R6, [R1+0x4d8] ;  /* 0x0004d80001067983 */ /* 0x000ee20000100800 */
[----:B-----5:R-:W-:Y:S02]  /*21610*/  IMAD R78, R9, R20, RZ ;  /* 0x00000014094e7224 */ /* 0x020fe400078e02ff */
[----:B------:R-:W-:Y:S01]  /*21620*/  VIADD R15, R178, UR39 ;  /* 0x00000027b20f7c36 */ /* 0x000fe20008000000 */
[----:B------:R-:W-:Y:S01]  /*21630*/  ISETP.NE.AND P2, PT, R20, 0x1, PT ;  /* 0x000000011400780c */ /* 0x000fe20003f45270 */
[----:B------:R-:W-:Y:S01]  /*21640*/  UISETP.GT.AND UP1, UPT, UR4, 0x1, UPT ;  /* 0x000000010400788c */ /* 0x000fe2000bf24270 */
[----:B------:R-:W-:-:S03]  /*21650*/  UMOV UR19, 0xab8 ;  /* 0x00000ab800137882 */ /* 0x000fc60000000000 */
[----:B------:R-:W-:-:S08]  /*21660*/  USEL UR19, UR19, 0xa78, UP1 ;  /* 0x00000a7813137887 */ /* 0x000fd00008800000 */
[----:B------:R-:W0:Y:S01]  /*21670*/  @P2 LDC R5, c[0x0][0xcf0] ;  /* 0x00033c00ff052b82 */ /* 0x000e220000000800 */
[----:B------:R-:W-:Y:S01]  /*21680*/  UISETP.NE.U32.AND UP0, UPT, UR10, URZ, UPT ;  /* 0x0000003f0a00728c */ /* 0x000fe2000bf05070 */
[----:B------:R-:W-:Y:S01]  /*21690*/  UMOV UR4, URZ ;  /* 0x0000003f00047c82 */ /* 0x000fe20008000000 */
[----:B------:R-:W-:Y:S01]  /*216a0*/  USHF.R.S32.HI UR10, URZ, 0x1f, UR38 ;  /* 0x0000001f3f0a7899 */ /* 0x000fe20008011426 */
[----:B------:R-:W-:Y:S01]  /*216b0*/  @P1 R2UR UR4, R11 ;  /* 0x000000000b0412ca */ /* 0x000fe200000e0000 */
[----:B------:R-:W-:Y:S02]  /*216c0*/  UISETP.NE.AND.EX UP0, UPT, UR11, URZ, UPT, UP0 ;  /* 0x0000003f0b00728c */ /* 0x000fe4000bf05300 */
[----:B------:R-:W-:Y:S02]  /*216d0*/  USEL UR9, UR43, URZ, UP1 ;  /* 0x0000003f2b097287 */ /* 0x000fe40008800000 */
[----:B------:R-:W-:Y:S02]  /*216e0*/  USEL UR8, UR38, URZ, !UP0 ;  /* 0x0000003f26087287 */ /* 0x000fe4000c000000 */
[----:B------:R-:W-:Y:S01]  /*216f0*/  USEL UR18, UR10, URZ, !UP0 ;  /* 0x0000003f0a127287 */ /* 0x000fe2000c000000 */
[----:B------:R-:W-:-:S02]  /*21700*/  ULDC.64 UR12, c[0x0][UR19+0x220] ;  /* 0x00008800130c7abb */ /* 0x000fc40008000a00 */
[----:B------:R-:W-:Y:S01]  /*21710*/  ULDC.64 UR10, c[0x0][UR19+0x218] ;  /* 0x00008600130a7abb */ /* 0x000fe20008000a00 */
[----:B------:R-:W-:Y:S01]  /*21720*/  ULDC.64 UR14, c[0x0][UR19+0x228] ;  /* 0x00008a00130e7abb */ /* 0x000fe20008000a00 */
[----:B------:R-:W-:Y:S02]  /*21730*/  UIMAD UR13, UR13, UR8, URZ ;  /* 0x000000080d0d72a4 */ /* 0x000fe4000f8e023f */
[----:B------:R-:W-:Y:S02]  /*21740*/  UIMAD.WIDE.U32 UR16, UR10, UR37, URZ ;  /* 0x000000250a1072a5 */ /* 0x000fe4000f8e003f */
[----:B------:R-:W-:Y:S01]  /*21750*/  UIMAD UR20, UR11, UR37, URZ ;  /* 0x000000250b1472a4 */ /* 0x000fe2000f8e023f */
[----:B--2---:R-:W-:Y:S02]  /*21760*/  LOP3.LUT P0, RZ, R4, 0x3, RZ, 0xc0, !PT ;  /* 0x0000000304ff7812 */ /* 0x004fe4000780c0ff */
[----:B------:R-:W1:Y:S02]  /*21770*/  @P2 LDC R4, c[0x0][0xcec] ;  /* 0x00033b00ff042b82 */ /* 0x000e640000000800 */
[----:B------:R-:W-:-:S13]  /*21780*/  ISETP.GE.OR P3, PT, R15, R78, P0 ;  /* 0x0000004e0f00720c */ /* 0x000fda0000766670 */
[----:B------:R-:W2:Y:S01]  /*21790*/  @!P3 LDL R13, [R1+0x240] ;  /* 0x00024000010db983 */ /* 0x000ea20000100800 */
[----:B---3--:R-:W-:Y:S01]  /*217a0*/  VIADD R11, R6, UR39 ;  /* 0x00000027060b7c36 */ /* 0x008fe20008000000 */
[----:B------:R-:W-:Y:S01]  /*217b0*/  UIMAD.WIDE.U32 UR10, UR12, UR8, URZ ;  /* 0x000000080c0a72a5 */ /* 0x000fe2000f8e003f */
[----:B------:R-:W-:Y:S01]  /*217c0*/  VIADD R19, R15, 0x8 ;  /* 0x000000080f137836 */ /* 0x000fe20000000000 */
[----:B------:R-:W-:Y:S01]  /*217d0*/  UIMAD.WIDE.U32 UR22, UR14, UR9, URZ ;  /* 0x000000090e1672a5 */ /* 0x000fe2000f8e003f */
[----:B------:R-:W-:Y:S01]  /*217e0*/  IMAD.MOV.U32 R7, RZ, RZ, R11 ;  /* 0x000000ffff077224 */ /* 0x000fe200078e000b */
[----:B------:R-:W-:Y:S02]  /*217f0*/  UIMAD UR9, UR15, UR9, URZ ;  /* 0x000000090f0972a4 */ /* 0x000fe4000f8e023f */
[----:B------:R-:W-:Y:S01]  /*21800*/  UIMAD UR13, UR12, UR18, UR13 ;  /* 0x000000120c0d72a4 */ /* 0x000fe2000f8e020d */
[----:B-1----:R-:W-:Y:S01]  /*21810*/  @P2 IMAD.HI.U32 R4, R11, R4, RZ ;  /* 0x000000040b042227 */ /* 0x002fe200078e00ff */
[----:B------:R-:W-:Y:S01]  /*21820*/  UIADD3 UR16, UP0, UP2, UR10, UR16, UR4 ;  /* 0x000000100a107290 */ /* 0x000fe2000fa1e004 */
[----:B------:R-:W-:Y:S01]  /*21830*/  ISETP.GE.OR P0, PT, R19, R78, P0 ;  /* 0x0000004e1300720c */ /* 0x000fe20000706670 */
[----:B------:R-:W-:-:S02]  /*21840*/  UIADD3 UR10, UR23, UR9, URZ ;  /* 0x00000009170a7290 */ /* 0x000fc4000fffe03f */
[----:B0-----:R-:W-:Y:S01]  /*21850*/  @P2 SHF.R.U32.HI R7, RZ, R5, R4 ;  /* 0x00000005ff072219 */ /* 0x001fe20000011604 */
[----:B------:R-:W-:Y:S01]  /*21860*/  UIADD3 UR20, UR17, UR20, URZ ;  /* 0x0000001411147290 */ /* 0x000fe2000fffe03f */
[----:B------:R-:W-:Y:S01]  /*21870*/  IMAD.U32 R4, RZ, RZ, UR22 ;  /* 0x00000016ff047e24 */ /* 0x000fe2000f8e00ff */
[----:B------:R-:W-:Y:S01]  /*21880*/  UIADD3 UR9, UR11, UR13, URZ ;  /* 0x0000000d0b097290 */ /* 0x000fe2000fffe03f */
[----:B------:R-:W-:Y:S01]  /*21890*/  IMAD.U32 R5, RZ, RZ, UR23 ;  /* 0x00000017ff057e24 */ /* 0x000fe2000f8e00ff */
[----:B------:R-:W-:Y:S01]  /*218a0*/  USHF.R.S32.HI UR14, URZ, 0x1f, UR4 ;  /* 0x0000001f3f0e7899 */ /* 0x000fe20008011404 */
[----:B------:R-:W-:Y:S01]  /*218b0*/  IMAD.MOV R9, RZ, RZ, -R7 ;  /* 0x000000ffff097224 */ /* 0x000fe200078e0a07 */
[----:B------:R-:W-:Y:S01]  /*218c0*/  IADD3 R4, P1, P4, R7, UR16, R4 ;  /* 0x0000001007047c10 */ /* 0x000fe2000fc3e004 */
[----:B------:R-:W-:Y:S01]  /*218d0*/  IMAD.U32 R8, RZ, RZ, UR10 ;  /* 0x0000000aff087e24 */ /* 0x000fe2000f8e00ff */
[----:B------:R-:W-:Y:S01]  /*218e0*/  UIADD3.X UR9, UR9, UR20, UR14, UP0, UP2 ;  /* 0x0000001409097290 */ /* 0x000fe200087e440e */
[----:B------:R-:W-:Y:S01]  /*218f0*/  IMAD R9, R20, R9, R11 ;  /* 0x0000000914097224 */ /* 0x000fe200078e020b */
[----:B------:R-:W-:Y:S01]  /*21900*/  SHF.R.S32.HI R5, RZ, 0x1f, R7 ;  /* 0x0000001fff057819 */ /* 0x000fe20000011407 */
[----:B------:R-:W-:Y:S01]  /*21910*/  ULDC.64 UR10, c[0x0][UR19+0x210] ;  /* 0x00008400130a7abb */ /* 0x000fe20008000a00 */
[----:B------:R-:W-:Y:S01]  /*21920*/  ULDC.64 UR12, c[0x0][0xca8] ;  /* 0x00032a00000c7ab9 */ /* 0x000fe20000000a00 */
[----:B------:R-:W-:Y:S01]  /*21930*/  IMAD R7, R9, UR11, RZ ;  /* 0x0000000b09077c24 */ /* 0x000fe2000f8e02ff */
[----:B------:R-:W-:Y:S01]  /*21940*/  SHF.R.S32.HI R6, RZ, 0x1f, R9 ;  /* 0x0000001fff067819 */ /* 0x000fe20000011409 */
[----:B------:R-:W-:Y:S01]  /*21950*/  @!UP1 ULDC UR12, c[0x0][0xc50] ;  /* 0x00031400000c9ab9 */ /* 0x000fe20000000800 */
[----:B------:R-:W-:Y:S01]  /*21960*/  IADD3.X R5, R5, UR9, R8, P1, P4 ;  /* 0x0000000905057c10 */ /* 0x000fe20008fe8408 */
[----:B------:R-:W-:-:S02]  /*21970*/  @!UP1 ULDC UR13, c[0x0][0xc54] ;  /* 0x00031500000d9ab9 */ /* 0x000fc40000000800 */
[----:B------:R-:W-:Y:S02]  /*21980*/  IMAD R7, R6, UR10, R7 ;  /* 0x0000000a06077c24 */ /* 0x000fe4000f8e0207 */
[----:B------:R-:W-:-:S04]  /*21990*/  IMAD.WIDE.U32 R4, R9, UR10, R4 ;  /* 0x0000000a09047c25 */ /* 0x000fc8000f8e0004 */
[----:B------:R-:W-:Y:S01]  /*219a0*/  IMAD.IADD R5, R5, 0x1, R7 ;  /* 0x0000000105057824 */ /* 0x000fe200078e0207 */
[----:B------:R-:W-:-:S04]  /*219b0*/  LEA R8, P1, R4, UR12, 0x2 ;  /* 0x0000000c04087c11 */ /* 0x000fc8000f8210ff */
[----:B------:R-:W-:Y:S01]  /*219c0*/  LEA.HI.X R10, R4, UR13, R5, 0x2, P1 ;  /* 0x0000000d040a7c11 */ /* 0x000fe200088f1405 */
[----:B------:R-:W-:Y:S04]  /*219d0*/  SHFL.IDX PT, R6, R8, RZ, 0x1c1f ;  /* 0x001c1fff08067589 */ /* 0x000fe800000e0000 */
[----:B------:R-:W2:Y:S04]  /*219e0*/  SHFL.IDX PT, R7, R10, RZ, 0x1c1f ;  /* 0x001c1fff0a077589 */ /* 0x000ea800000e0000 */
[----:B--2---:R-:W-:Y:S04]  /*219f0*/  @!P3 ST.E desc[UR40][R6.64], R13 ;  /* 0x0000000d0600b985 */ /* 0x004fe8000c101928 */
[----:B------:R-:W2:Y:S04]  /*21a00*/  @!P0 LDL R9, [R1+0x244] ;  /* 0x0002440001098983 */ /* 0x000ea80000100800 */
[----:B------:R-:W-:Y:S04]  /*21a10*/  SHFL.IDX PT, R4, R8, 0x1, 0x1c1f ;  /* 0x003c1f0008047f89 */ /* 0x000fe800000e0000 */
[----:B------:R-:W2:Y:S04]  /*21a20*/  SHFL.IDX PT, R5, R10, 0x1, 0x1c1f ;  /* 0x003c1f000a057f89 */ /* 0x000ea800000e0000 */
[----:B--2---:R0:W-:Y:S01]  /*21a30*/  @!P0 ST.E desc[UR40][R4.64], R9 ;  /* 0x0000000904008985 */ /* 0x0041e2000c101928 */
[----:B------:R-:W-:-:S13]  /*21a40*/  PLOP3.LUT P0, PT, PT, PT, UP1, 0x80, 0x0 ;  /* 0x000000000000781c */ /* 0x000fda0003f0f018 */
[----:B0-----:R-:W-:Y:S05]  /*21a50*/  @P0 BRA `(.L_x_12339) ;  /* 0x0000000c00c80947 */ /* 0x001fea0003800000 */
[----:B------:R-:W-:Y:S01]  /*21a60*/  IMAD R5, R215, 0x40, R22 ;  /* 0x00000040d7057824 */ /* 0x000fe200078e0216 */
[----:B------:R-:W-:Y:S01]  /*21a70*/  ULDC.64 UR12, c[0x0][0xba0] ;  /* 0x0002e800000c7ab9 */ /* 0x000fe20000000a00 */
[----:B------:R-:W0:Y:S02]  /*21a80*/  @P2 LDC R21, c[0x0][0xcf0] ;  /* 0x00033c00ff152b82 */ /* 0x000e240000000800 */
[----:B------:R-:W-:-:S03]  /*21a90*/  IMAD.WIDE R2, R5, 0x2, R2 ;  /* 0x0000000205027825 */ /* 0x000fc600078e0202 */
[C---:B------:R-:W-:Y:S02]  /*21aa0*/  IADD3 R25, P1, R2.reuse, 0x3000, RZ ;  /* 0x0000300002197810 */ /* 0x040fe40007f3e0ff */
[C---:B------:R-:W-:Y:S02]  /*21ab0*/  IADD3 R9, P4, R2.reuse, 0x1000, RZ ;  /* 0x0000100002097810 */ /* 0x040fe40007f9e0ff */
[----:B------:R-:W-:Y:S02]  /*21ac0*/  IADD3 R13, P3, R2, 0x2000, RZ ;  /* 0x00002000020d7810 */ /* 0x000fe40007f7e0ff */
[----:B------:R-:W-:Y:S02]  /*21ad0*/  LOP3.LUT R24, R25, 0x380, RZ, 0xc0, !PT ;  /* 0x0000038019187812 */ /* 0x000fe400078ec0ff */
[----:B------:R-:W-:Y:S02]  /*21ae0*/  LOP3.LUT R8, R9, 0x380, RZ, 0xc0, !PT ;  /* 0x0000038009087812 */ /* 0x000fe400078ec0ff */
[----:B------:R-:W-:-:S02]  /*21af0*/  LOP3.LUT R12, R13, 0x380, RZ, 0xc0, !PT ;  /* 0x000003800d0c7812 */ /* 0x000fc400078ec0ff */
        /* <DEDUP_REMOVED lines=9> */
[C---:B------:R-:W-:Y:S01]  /*21b90*/  IADD3 R49, P1, R2.reuse, 0x9000, RZ ;  /* 0x0000900002317810 */ /* 0x040fe20007f3e0ff */
[----:B------:R-:W-:Y:S01]  /*21ba0*/  UIMAD UR9, UR14, UR12, URZ ;  /* 0x0000000c0e0972a4 */ /* 0x000fe2000f8e023f */
[C---:B------:R-:W-:Y:S01]  /*21bb0*/  IADD3 R29, P0, R2.reuse, 0x4000, RZ ;  /* 0x00004000021d7810 */ /* 0x040fe20007f1e0ff */
[----:B------:R-:W-:Y:S01]  /*21bc0*/  UIMAD.WIDE.U32 UR10, UR4, UR12, URZ ;  /* 0x0000000c040a72a5 */ /* 0x000fe2000f8e003f */
[C---:B------:R-:W-:Y:S01]  /*21bd0*/  IADD3 R33, P6, R2.reuse, 0x5000, RZ ;  /* 0x0000500002217810 */ /* 0x040fe20007fde0ff */
[----:B------:R-:W5:Y:S01]  /*21be0*/  LD.E.128 R8, desc[UR40][R8.64] ;  /* 0x0000002808087980 */ /* 0x000f62000c101d00 */
[----:B------:R-:W-:-:S02]  /*21bf0*/  IADD3 R37, P5, R2, 0x6000, RZ ;  /* 0x0000600002257810 */ /* 0x000fc40007fbe0ff */
[C---:B------:R-:W-:Y:S01]  /*21c00*/  IADD3 R41, P4, R2.reuse, 0x7000, RZ ;  /* 0x0000700002297810 */ /* 0x040fe20007f9e0ff */
[----:B------:R-:W5:Y:S01]  /*21c10*/  LD.E.128 R12, desc[UR40][R12.64] ;  /* 0x000000280c0c7980 */ /* 0x000f62000c101d00 */
[----:B------:R-:W-:Y:S02]  /*21c20*/  IADD3 R45, P3, R2, 0x8000, RZ ;  /* 0x00008000022d7810 */ /* 0x000fe40007f7e0ff */
[----:B------:R-:W-:Y:S01]  /*21c30*/  LOP3.LUT R48, R49, 0x380, RZ, 0xc0, !PT ;  /* 0x0000038031307812 */ /* 0x000fe200078ec0ff */
[----:B------:R-:W5:Y:S01]  /*21c40*/  LD.E.128 R24, desc[UR40][R24.64] ;  /* 0x0000002818187980 */ /* 0x000f62000c101d00 */
[----:B------:R-:W-:Y:S02]  /*21c50*/  LOP3.LUT R28, R29, 0x380, RZ, 0xc0, !PT ;  /* 0x000003801d1c7812 */ /* 0x000fe400078ec0ff */
[----:B------:R-:W-:Y:S02]  /*21c60*/  LOP3.LUT R32, R33, 0x380, RZ, 0xc0, !PT ;  /* 0x0000038021207812 */ /* 0x000fe400078ec0ff */
[----:B------:R-:W-:-:S02]  /*21c70*/  LOP3.LUT R36, R37, 0x380, RZ, 0xc0, !PT ;  /* 0x0000038025247812 */ /* 0x000fc400078ec0ff */
[----:B------:R-:W-:Y:S02]  /*21c80*/  LOP3.LUT R40, R41, 0x380, RZ, 0xc0, !PT ;  /* 0x0000038029287812 */ /* 0x000fe400078ec0ff */
[----:B------:R-:W-:Y:S02]  /*21c90*/  LOP3.LUT R44, R45, 0x380, RZ, 0xc0, !PT ;  /* 0x000003802d2c7812 */ /* 0x000fe400078ec0ff */
[----:B------:R-:W-:Y:S02]  /*21ca0*/  SHF.R.U64 R48, R48, 0x3, RZ ;  /* 0x0000000330307819 */ /* 0x000fe400000012ff */
[----:B------:R-:W-:Y:S02]  /*21cb0*/  SHF.R.U64 R28, R28, 0x3, RZ ;  /* 0x000000031c1c7819 */ /* 0x000fe400000012ff */
[----:B------:R-:W-:Y:S02]  /*21cc0*/  SHF.R.U64 R32, R32, 0x3, RZ ;  /* 0x0000000320207819 */ /* 0x000fe400000012ff */
[----:B------:R-:W-:-:S02]  /*21cd0*/  SHF.R.U64 R36, R36, 0x3, RZ ;  /* 0x0000000324247819 */ /* 0x000fc400000012ff */
[----:B------:R-:W-:Y:S02]  /*21ce0*/  SHF.R.U64 R40, R40, 0x3, RZ ;  /* 0x0000000328287819 */ /* 0x000fe400000012ff */
        /* <DEDUP_REMOVED lines=14> */
[C---:B------:R-:W-:Y:S01]  /*21dd0*/  LOP3.LUT R7, R2.reuse, 0x380, RZ, 0xc0, !PT ;  /* 0x0000038002077812 */ /* 0x040fe200078ec0ff */
[----:B------:R-:W-:Y:S01]  /*21de0*/  UIMAD UR9, UR4, UR13, UR9 ;  /* 0x0000000d040972a4 */ /* 0x000fe2000f8e0209 */
[C---:B------:R-:W-:Y:S01]  /*21df0*/  IADD3 R53, P0, R2.reuse, 0xa000, RZ ;  /* 0x0000a00002357810 */ /* 0x040fe20007f1e0ff */
[----:B------:R-:W-:Y:S01]  /*21e00*/  IMAD.X R73, RZ, RZ, R3, P1 ;  /* 0x000000ffff497224 */ /* 0x000fe200008e0603 */
[C---:B------:R-:W-:Y:S01]  /*21e10*/  IADD3 R57, P6, R2.reuse, 0xb000, RZ ;  /* 0x0000b00002397810 */ /* 0x040fe20007fde0ff */
[----:B------:R-:W-:Y:S01]  /*21e20*/  ULDC.64 UR12, c[0x0][0xbe8] ;  /* 0x0002fa00000c7ab9 */ /* 0x000fe20000000a00 */
[C---:B------:R-:W-:Y:S01]  /*21e30*/  IADD3 R61, P5, R2.reuse, 0xc000, RZ ;  /* 0x0000c000023d7810 */ /* 0x040fe20007fbe0ff */
[----:B------:R-:W5:Y:S01]  /*21e40*/  LD.E.128 R28, desc[UR40][R28.64] ;  /* 0x000000281c1c7980 */ /* 0x000f62000c101d00 */
[C---:B------:R-:W-:Y:S02]  /*21e50*/  IADD3 R65, P4, R2.reuse, 0xd000, RZ ;  /* 0x0000d00002417810 */ /* 0x040fe40007f9e0ff */
[----:B------:R-:W-:Y:S01]  /*21e60*/  IADD3 R69, P3, R2, 0xe000, RZ ;  /* 0x0000e00002457810 */ /* 0x000fe20007f7e0ff */
        /* <DEDUP_REMOVED lines=30> */
[----:B------:R-:W-:Y:S01]  /*22050*/  UIADD3 UR11, UR11, UR9, URZ ;  /* 0x000000090b0b7290 */ /* 0x000fe2000fffe03f */
[----:B------:R1:W5:Y:S01]  /*22060*/  LD.E.128 R4, desc[UR40][R2.64] ;  /* 0x0000002802047980 */ /* 0x000362000c101d00 */
[----:B------:R-:W-:-:S03]  /*22070*/  USHF.R.S32.HI UR4, URZ, 0x1f, UR8 ;  /* 0x0000001f3f047899 */ /* 0x000fc60008011408 */
[----:B------:R-:W5:Y:S04]  /*22080*/  LD.E.128 R52, desc[UR40][R52.64] ;  /* 0x0000002834347980 */ /* 0x000f68000c101d00 */
[----:B------:R-:W5:Y:S01]  /*22090*/  LD.E.128 R56, desc[UR40][R56.64] ;  /* 0x0000002838387980 */ /* 0x000f62000c101d00 */
[----:B-1----:R-:W1:Y:S01]  /*220a0*/  @P2 LDC R3, c[0x0][0xcec] ;  /* 0x00033b00ff032b82 */ /* 0x002e620000000800 */
[----:B------:R-:W-:Y:S01]  /*220b0*/  IMAD R2, R217, 0x20, R215 ;  /* 0x00000020d9027824 */ /* 0x000fe200078e02d7 */
[----:B------:R-:W-:Y:S01]  /*220c0*/  UIMAD.WIDE.U32 UR10, UR37, UR12, UR10 ;  /* 0x0000000c250a72a5 */ /* 0x000fe2000f8e000a */
[----:B------:R-:W5:Y:S02]  /*220d0*/  LD.E.128 R60, desc[UR40][R60.64] ;  /* 0x000000283c3c7980 */ /* 0x000f64000c101d00 */
[----:B------:R-:W-:Y:S01]  /*220e0*/  VIADD R76, R2, UR39 ;  /* 0x00000027024c7c36 */ /* 0x000fe20008000000 */
[----:B------:R-:W-:Y:S01]  /*220f0*/  UIMAD UR11, UR37, UR13, UR11 ;  /* 0x0000000d250b72a4 */ /* 0x000fe2000f8e020b */
[----:B------:R-:W5:Y:S02]  /*22100*/  LD.E.128 R64, desc[UR40][R64.64] ;  /* 0x0000002840407980 */ /* 0x000f64000c101d00 */
[----:B------:R-:W-:-:S02]  /*22110*/  ULDC.64 UR12, c[0x0][0xbf0] ;  /* 0x0002fc00000c7ab9 */ /* 0x000fc40000000a00 */
[----:B------:R-:W-:Y:S01]  /*22120*/  UIMAD UR4, UR4, UR12, URZ ;  /* 0x0000000c040472a4 */ /* 0x000fe2000f8e023f */
[----:B------:R-:W-:Y:S01]  /*22130*/  IMAD.MOV.U32 R19, RZ, RZ, R76 ;  /* 0x000000ffff137224 */ /* 0x000fe200078e004c */
[----:B------:R-:W5:Y:S02]  /*22140*/  LD.E.128 R68, desc[UR40][R68.64] ;  /* 0x0000002844447980 */ /* 0x000f64000c101d00 */
[----:B------:R-:W-:Y:S02]  /*22150*/  UIMAD UR4, UR8, UR13, UR4 ;  /* 0x0000000d080472a4 */ /* 0x000fe4000f8e0204 */
[----:B------:R-:W-:Y:S01]  /*22160*/  UIMAD.WIDE.U32 UR8, UR8, UR12, UR10 ;  /* 0x0000000c080872a5 */ /* 0x000fe2000f8e000a */
[----:B------:R-:W5:Y:S02]  /*22170*/  LD.E.128 R72, desc[UR40][R72.64] ;  /* 0x0000002848487980 */ /* 0x000f64000c101d00 */
[----:B------:R-:W-:Y:S01]  /*22180*/  ULDC.64 UR10, c[0x0][0xbe0] ;  /* 0x0002f800000a7ab9 */ /* 0x000fe20000000a00 */
[----:B-1----:R-:W-:Y:S01]  /*22190*/  @P2 IMAD.HI.U32 R2, R76, R3, RZ ;  /* 0x000000034c022227 */ /* 0x002fe200078e00ff */
[----:B------:R-:W-:Y:S01]  /*221a0*/  UIADD3 UR4, UR9, UR4, URZ ;  /* 0x0000000409047290 */ /* 0x000fe2000fffe03f */
[----:B------:R-:W-:Y:S01]  /*221b0*/  @!PT LDS RZ, [RZ] ;  /* 0x00000000fffff984 */ /* 0x000fe20000000800 */
[----:B------:R-:W-:Y:S01]  /*221c0*/  @!PT LDS RZ, [RZ] ;  /* 0x00000000fffff984 */ /* 0x000fe20000000800 */
[----:B------:R-:W-:Y:S01]  /*221d0*/  @!PT LDS RZ, [RZ] ;  /* 0x00000000fffff984 */ /* 0x000fe20000000800 */
[----:B------:R-:W-:Y:S01]  /*221e0*/  @!PT LDS RZ, [RZ] ;  /* 0x00000000fffff984 */ /* 0x000fe20000000800 */
[----:B------:R1:W-:Y:S06]  /*221f0*/  MEMBAR.ALL.CTA ;  /* 0x0000000000007992 */ /* 0x0003ec0000008000 */
[----:B-1----:R-:W1:Y:S01]  /*22200*/  FENCE.VIEW.ASYNC.S ;  /* 0x00000000000073c6 */ /* 0x002e620000000000 */
[----:B0-----:R-:W-:-:S04]  /*22210*/  @P2 SHF.R.U32.HI R19, RZ, R21, R2 ;  /* 0x00000015ff132219 */ /* 0x001fc80000011602 */
[--C-:B------:R-:W-:Y:S01]  /*22220*/  SHF.R.S32.HI R18, RZ, 0x1f, R19.reuse ;  /* 0x0000001fff127819 */ /* 0x100fe20000011413 */
[----:B------:R-:W-:Y:S02]  /*22230*/  IMAD.MOV R21, RZ, RZ, -R19 ;  /* 0x000000ffff157224 */ /* 0x000fe400078e0a13 */
[----:B------:R-:W-:Y:S02]  /*22240*/  IMAD.U32 R3, RZ, RZ, UR9 ;  /* 0x00000009ff037e24 */ /* 0x000fe4000f8e00ff */
[----:B------:R-:W-:Y:S02]  /*22250*/  IMAD R18, R18, UR10, RZ ;  /* 0x0000000a12127c24 */ /* 0x000fe4000f8e02ff */
[----:B------:R-:W-:Y:S02]  /*22260*/  IMAD R21, R20, R21, R76 ;  /* 0x0000001514157224 */ /* 0x000fe400078e024c */
[----:B------:R-:W-:Y:S01]  /*22270*/  IMAD.U32 R2, RZ, RZ, UR8 ;  /* 0x00000008ff027e24 */ /* 0x000fe2000f8e00ff */
[----:B------:R-:W-:Y:S01]  /*22280*/  ULDC.64 UR8, c[0x0][0xbd8] ;  /* 0x0002f60000087ab9 */ /* 0x000fe20000000a00 */
[----:B------:R-:W-:-:S02]  /*22290*/  IMAD.U32 R3, RZ, RZ, UR4 ;  /* 0x00000004ff037e24 */ /* 0x000fc4000f8e00ff */
        /* <DEDUP_REMOVED lines=10> */
[----:B------:R-:W-:Y:S01]  /*22340*/  VIADD R0, R0, 0x32420 ;  /* 0x0003242000007836 */ /* 0x000fe20000000000 */
[C---:B------:R-:W-:Y:S01]  /*22350*/  LEA R79, P3, R2.reuse, UR8, 0x1 ;  /* 0x00000008024f7c11 */ /* 0x040fe2000f8608ff */
[----:B------:R-:W-:Y:S02]  /*22360*/  IMAD.IADD R3, R3, 0x1, R77 ;  /* 0x0000000103037824 */ /* 0x000fe400078e024d */
[----:B------:R-:W-:Y:S01]  /*22370*/  VIADD R19, R81, 0x20 ;  /* 0x0000002051137836 */ /* 0x000fe20000000000 */
[----:B------:R-:W-:Y:S02]  /*22380*/  PRMT R0, RZ, 0x654, R0 ;  /* 0x00000654ff007816 */ /* 0x000fe40000000000 */
[----:B------:R-:W-:Y:S02]  /*22390*/  LEA.HI.X R80, R2, UR9, R3, 0x1, P3 ;  /* 0x0000000902507c11 */ /* 0x000fe400098f0c03 */
[-C--:B------:R-:W-:Y:S01]  /*223a0*/  ISETP.GE.AND P1, PT, R19, R78.reuse, PT ;  /* 0x0000004e1300720c */ /* 0x080fe20003f26270 */
[----:B------:R-:W-:Y:S01]  /*223b0*/  VIADD R19, R81, 0x40 ;  /* 0x0000004051137836 */ /* 0x000fe20000000000 */
[----:B-1----:R0:W-:Y:S01]  /*223c0*/  SYNCS.ARRIVE.TRANS64.RED.A1T0 RZ, [R0+URZ], RZ ;  /* 0x000000ff00ff79a7 */ /* 0x0021e2000810043f */
[----:B------:R1:W2:Y:S01]  /*223d0*/  SHFL.IDX PT, R76, R79, RZ, 0x181f ;  /* 0x00181fff4f4c7589 */ /* 0x0002a200000e0000 */
[----:B------:R-:W-:Y:S02]  /*223e0*/  BSSY B1, `(.L_x_12340) ;  /* 0x0000015000017945 */ /* 0x000fe40003800000 */
[----:B------:R-:W-:Y:S01]  /*223f0*/  ISETP.GE.AND P0, PT, R19, R78, PT ;  /* 0x0000004e1300720c */ /* 0x000fe20003f06270 */
[----:B0-----:R1:W0:Y:S01]  /*22400*/  SHFL.IDX PT, R0, R80, RZ, 0x181f ;  /* 0x00181fff50007589 */ /* 0x00122200000e0000 */
[----:B------:R-:W-:Y:S11]  /*22410*/  @P2 BRA `(.L_x_12341) ;  /* 0x0000000000442947 */ /* 0x000ff60003800000 */
[----:B------:R-:W-:Y:S02]  /*22420*/  ULDC UR4, c[0x0][0xbc8] ;  /* 0x0002f20000047ab9 */ /* 0x000fe40000000800 */
[----:B------:R-:W-:Y:S02]  /*22430*/  ISETP.GE.AND P5, PT, R22, UR4, PT ;  /* 0x0000000416007c0c */ /* 0x000fe4000bfa6270 */
[----:B------:R-:W-:Y:S02]  /*22440*/  ISETP.GE.AND P4, PT, R176, UR4, PT ;  /* 0x00000004b0007c0c */ /* 0x000fe4000bf86270 */
[----:B------:R-:W-:Y:S02]  /*22450*/  ISETP.GE.AND P3, PT, R23, UR4, PT ;  /* 0x0000000417007c0c */ /* 0x000fe4000bf66270 */
[----:B------:R-:W-:-:S07]  /*22460*/  ISETP.GE.AND P2, PT, R177, UR4, PT ;  /* 0x00000004b1007c0c */ /* 0x000fce000bf46270 */
[----:B--2---:R-:W-:-:S04]  /*22470*/  @!P5 LEA R2, P6, R22, R76, 0x1 ;  /* 0x0000004c1602d211 */ /* 0x004fc800078c08ff */
[----:B0-----:R-:W-:Y:S02]  /*22480*/  @!P5 LEA.HI.X R3, R22, R0, R183, 0x1, P6 ;  /* 0x000000001603d211 */ /* 0x001fe400030f0cb7 */
        /* <DEDUP_REMOVED lines=10> */
.L_x_12341:
[----:B------:R-:W-:Y:S05]  /*22530*/  BSYNC B1 ;  /* 0x0000000000017941 */ /* 0x000fea0003800000 */
.L_x_12340:
[----:B0-----:R0:W4:Y:S01]  /*22540*/  SHFL.IDX PT, R0, R80, 0x1, 0x181f ;  /* 0x00381f0050007f89 */ /* 0x00112200000e0000 */
[----:B------:R-:W-:Y:S03]  /*22550*/  BSSY B1, `(.L_x_12342) ;  /* 0x0000014000017945 */ /* 0x000fe60003800000 */
[----:B---3--:R0:W3:Y:S01]  /*22560*/  SHFL.IDX PT, R18, R79, 0x1, 0x181f ;  /* 0x00381f004f127f89 */ /* 0x0080e200000e0000 */
[----:B------:R-:W-:Y:S05]  /*22570*/  @P1 BRA `(.L_x_12343) ;  /* 0x0000000000441947 */ /* 0x000fea0003800000 */
[----:B------:R-:W-:Y:S02]  /*22580*/  ULDC UR4, c[0x0][0xbc8] ;  /* 0x0002f20000047ab9 */ /* 0x000fe40000000800 */
[----:B------:R-:W-:Y:S02]  /*22590*/  ISETP.GE.AND P4, PT, R22, UR4, PT ;  /* 0x0000000416007c0c */ /* 0x000fe4000bf86270 */
[----:B------:R-:W-:Y:S02]  /*225a0*/  ISETP.GE.AND P3, PT, R176, UR4, PT ;  /* 0x00000004b0007c0c */ /* 0x000fe4000bf66270 */
[----:B------:R-:W-:Y:S02]  /*225b0*/  ISETP.GE.AND P2, PT, R23, UR4, PT ;  /* 0x0000000417007c0c */ /* 0x000fe4000bf46270 */
[----:B------:R-:W-:-:S07]  /*225c0*/  ISETP.GE.AND P1, PT, R177, UR4, PT ;  /* 0x00000004b1007c0c */ /* 0x000fce000bf26270 */
[-C--:B---3--:R-:W-:Y:S02]  /*225d0*/  @!P4 LEA R2, P6, R22, R18.reuse, 0x1 ;  /* 0x000000121602c211 */ /* 0x088fe400078c08ff */
[----:B-----5:R-:W-:Y:S02]  /*225e0*/  @!P3 LEA R4, P5, R176, R18, 0x1 ;  /* 0x00000012b004b211 */ /* 0x020fe400078a08ff */
[----:B----4-:R-:W-:Y:S02]  /*225f0*/  @!P4 LEA.HI.X R3, R22, R0, R183, 0x1, P6 ;  /* 0x000000001603c211 */ /* 0x010fe400030f0cb7 */
        /* <DEDUP_REMOVED lines=9> */
.L_x_12343:
[----:B------:R-:W-:Y:S05]  /*22690*/  BSYNC B1 ;  /* 0x0000000000017941 */ /* 0x000fea0003800000 */
.L_x_12342:
[----:B----4-:R4:W0:Y:S01]  /*226a0*/  SHFL.IDX PT, R0, R80, 0x2, 0x181f ;  /* 0x00581f0050007f89 */ /* 0x01082200000e0000 */
[----:B------:R-:W-:Y:S03]  /*226b0*/  BSSY B1, `(.L_x_12344) ;  /* 0x0000014000017945 */ /* 0x000fe60003800000 */
[----:B---3-5:R4:W3:Y:S01]  /*226c0*/  SHFL.IDX PT, R8, R79, 0x2, 0x181f ;  /* 0x00581f004f087f89 */ /* 0x0288e200000e0000 */
[----:B------:R-:W-:Y:S05]  /*226d0*/  @P0 BRA `(.L_x_12345) ;  /* 0x0000000000440947 */ /* 0x000fea0003800000 */
[----:B------:R-:W-:Y:S02]  /*226e0*/  ULDC UR4, c[0x0][0xbc8] ;  /* 0x0002f20000047ab9 */ /* 0x000fe40000000800 */
[----:B------:R-:W-:Y:S02]  /*226f0*/  ISETP.GE.AND P3, PT, R22, UR4, PT ;  /* 0x0000000416007c0c */ /* 0x000fe4000bf66270 */
[----:B------:R-:W-:Y:S02]  /*22700*/  ISETP.GE.AND P2, PT, R176, UR4, PT ;  /* 0x00000004b0007c0c */ /* 0x000fe4000bf46270 */
[----:B------:R-:W-:Y:S02]  /*22710*/  ISETP.GE.AND P1, PT, R23, UR4, PT ;  /* 0x0000000417007c0c */ /* 0x000fe4000bf26270 */
[----:B------:R-:W-:-:S07]  /*22720*/  ISETP.GE.AND P0, PT, R177, UR4, PT ;  /* 0x00000004b1007c0c */ /* 0x000fce000bf06270 */
[-C--:B---3--:R-:W-:Y:S02]  /*22730*/  @!P3 LEA R2, P6, R22, R8.reuse, 0x1 ;  /* 0x000000081602b211 */ /* 0x088fe400078c08ff */
        /* <DEDUP_REMOVED lines=11> */
.L_x_12345:
[----:B------:R-:W-:Y:S05]  /*227f0*/  BSYNC B1 ;  /* 0x0000000000017941 */ /* 0x000fea0003800000 */
.L_x_12344:
[----:B0-----:R-:W-:Y:S01]  /*22800*/  VIADD R3, R81, 0x60 ;  /* 0x0000006051037836 */ /* 0x001fe20000000000 */
[----:B-1--4-:R-:W0:Y:S04]  /*22810*/  SHFL.IDX PT, R80, R80, 0x3, 0x181f ;  /* 0x00781f0050507f89 */ /* 0x012e2800000e0000 */
[----:B------:R-:W-:Y:S01]  /*22820*/  ISETP.GE.AND P0, PT, R3, R78, PT ;  /* 0x0000004e0300720c */ /* 0x000fe20003f06270 */
[----:B------:R-:W1:-:S12]  /*22830*/  SHFL.IDX PT, R79, R79, 0x3, 0x181f ;  /* 0x00781f004f4f7f89 */ /* 0x000e5800000e0000 */
[----:B------:R-:W-:Y:S05]  /*22840*/  @P0 BRA `(.L_x_12346) ;  /* 0x00000028001c0947 */ /* 0x000fea0003800000 */
[----:B------:R-:W-:Y:S02]  /*22850*/  ULDC UR4, c[0x0][0xbc8] ;  /* 0x0002f20000047ab9 */ /* 0x000fe40000000800 */
[----:B------:R-:W-:Y:S02]  /*22860*/  ISETP.GE.AND P3, PT, R22, UR4, PT ;  /* 0x0000000416007c0c */ /* 0x000fe4000bf66270 */
[----:B------:R-:W-:Y:S02]  /*22870*/  ISETP.GE.AND P4, PT, R176, UR4, PT ;  /* 0x00000004b0007c0c */ /* 0x000fe4000bf86270 */
[----:B------:R-:W-:-:S09]  /*22880*/  ISETP.GE.AND P5, PT, R23, UR4, PT ;  /* 0x0000000417007c0c */ /* 0x000fd2000bfa6270 */
[-C--:B-1----:R-:W-:Y:S02]  /*22890*/  @!P3 LEA R2, P0, R22, R79.reuse, 0x1 ;  /* 0x0000004f1602b211 */ /* 0x082fe400078008ff */
[-C--:B------:R-:W-:Y:S02]  /*228a0*/  @!P4 LEA R4, P1, R176, R79.reuse, 0x1 ;  /* 0x0000004fb004c211 */ /* 0x080fe400078208ff */
[C---:B------:R-:W-:Y:S02]  /*228b0*/  @!P5 LEA R6, P2, R23.reuse, R79, 0x1 ;  /* 0x0000004f1706d211 */ /* 0x040fe400078408ff */
        /* <DEDUP_REMOVED lines=12> */
.L_x_12339:
[----:B------:R0:W5:Y:S01]  /*22980*/  LDL R40, [R1+0x4bc] ;  /* 0x0004bc0001287983 */ /* 0x0001620000100800 */
[----:B------:R-:W-:Y:S01]  /*22990*/  ULDC.64 UR12, c[0x0][0xc08] ;  /* 0x00030200000c7ab9 */ /* 0x000fe20000000a00 */
[----:B------:R-:W1:Y:S02]  /*229a0*/  @P2 LDC R2, c[0x0][0xcec] ;  /* 0x00033b00ff022b82 */ /* 0x000e640000000800 */
        /* <DEDUP_REMOVED lines=17> */
[----:B------:R-:W-:Y:S01]  /*22ac0*/  UIMAD UR9, UR14, UR12, URZ ;  /* 0x0000000c0e0972a4 */ /* 0x000fe2000f8e023f */
[----:B------:R-:W2:Y:S01]  /*22ad0*/  @P2 LDC R3, c[0x0][0xcf0] ;  /* 0x00033c00ff032b82 */ /* 0x000ea20000000800 */
[----:B------:R-:W-:Y:S01]  /*22ae0*/  UIMAD.WIDE.U32 UR10, UR4, UR12, URZ ;  /* 0x0000000c040a72a5 */ /* 0x000fe2000f8e003f */
[----:B-1----:R-:W-:Y:S01]  /*22af0*/  @P2 IMAD.HI.U32 R2, R11, R2, RZ ;  /* 0x000000020b022227 */ /* 0x002fe200078e00ff */
[----:B------:R-:W-:Y:S01]  /*22b00*/  UIMAD UR9, UR4, UR13, UR9 ;  /* 0x0000000d040972a4 */ /* 0x000fe2000f8e0209 */
[----:B------:R-:W-:Y:S01]  /*22b10*/  ISETP.GE.AND P0, PT, R15, R78, PT ;  /* 0x0000004e0f00720c */ /* 0x000fe20003f06270 */
[----:B------:R-:W-:Y:S01]  /*22b20*/  USHF.R.S32.HI UR4, URZ, 0x1f, UR8 ;  /* 0x0000001f3f047899 */ /* 0x000fe20008011408 */
[----:B------:R-:W-:Y:S01]  /*22b30*/  IMAD.MOV.U32 R5, RZ, RZ, R11 ;  /* 0x000000ffff057224 */ /* 0x000fe200078e000b */
[----:B------:R-:W-:Y:S01]  /*22b40*/  UIADD3 UR11, UR11, UR9, URZ ;  /* 0x000000090b0b7290 */ /* 0x000fe2000fffe03f */
[----:B------:R-:W-:Y:S01]  /*22b50*/  BSSY B1, `(.L_x_12347) ;  /* 0x00000c7000017945 */ /* 0x000fe20003800000 */
[----:B------:R-:W-:-:S02]  /*22b60*/  ULDC.64 UR12, c[0x0][0xc38] ;  /* 0x00030e00000c7ab9 */ /* 0x000fc40000000a00 */
[----:B------:R-:W-:-:S04]  /*22b70*/  UIMAD.WIDE.U32 UR10, UR37, UR12, UR10 ;  /* 0x0000000c250a72a5 */ /* 0x000fc8000f8e000a */
[----:B------:R-:W-:-:S03]  /*22b80*/  UIMAD UR11, UR37, UR13, UR11 ;  /* 0x0000000d250b72a4 */ /* 0x000fc6000f8e020b */
[----:B------:R-:W-:Y:S02]  /*22b90*/  ULDC.64 UR12, c[0x0][0xc40] ;  /* 0x00031000000c7ab9 */ /* 0x000fe40000000a00 */
[----:B------:R-:W-:-:S04]  /*22ba0*/  UIMAD UR4, UR4, UR12, URZ ;  /* 0x0000000c040472a4 */ /* 0x000fc8000f8e023f */
[----:B------:R-:W-:Y:S01]  /*22bb0*/  UIMAD UR4, UR8, UR13, UR4 ;  /* 0x0000000d080472a4 */ /* 0x000fe2000f8e0204 */
[----:B--2---:R-:W-:Y:S01]  /*22bc0*/  @P2 SHF.R.U32.HI R5, RZ, R3, R2 ;  /* 0x00000003ff052219 */ /* 0x004fe20000011602 */
[----:B------:R-:W-:-:S03]  /*22bd0*/  UIMAD.WIDE.U32 UR8, UR8, UR12, UR10 ;  /* 0x0000000c080872a5 */ /* 0x000fc6000f8e000a */
[----:B------:R-:W-:Y:S01]  /*22be0*/  ULDC.64 UR10, c[0x0][0xc48] ;  /* 0x00031200000a7ab9 */ /* 0x000fe20000000a00 */
[----:B------:R-:W-:Y:S01]  /*22bf0*/  UIADD3 UR9, UR9, UR4, URZ ;  /* 0x0000000409097290 */ /* 0x000fe2000fffe03f */
[--C-:B------:R-:W-:Y:S01]  /*22c00*/  SHF.R.S32.HI R2, RZ, 0x1f, R5.reuse ;  /* 0x0000001fff027819 */ /* 0x100fe20000011405 */
[----:B------:R-:W-:Y:S02]  /*22c10*/  IMAD.MOV R7, RZ, RZ, -R5 ;  /* 0x000000ffff077224 */ /* 0x000fe400078e0a05 */
[----:B------:R-:W-:Y:S02]  /*22c20*/  UIMAD.WIDE.U32 UR8, UR43, UR10, UR8 ;  /* 0x0000000a2b0872a5 */ /* 0x000fe4000f8e0008 */
[----:B------:R-:W-:Y:S02]  /*22c30*/  IMAD R7, R20, R7, R11 ;  /* 0x0000000714077224 */ /* 0x000fe400078e020b */
[----:B------:R-:W-:Y:S02]  /*22c40*/  UIMAD UR43, UR43, UR11, UR9 ;  /* 0x0000000b2b2b72a4 */ /* 0x000fe4000f8e0209 */
[----:B------:R-:W-:Y:S01]  /*22c50*/  IMAD.U32 R3, RZ, RZ, UR9 ;  /* 0x00000009ff037e24 */ /* 0x000fe2000f8e00ff */
[----:B------:R-:W-:-:S02]  /*22c60*/  ULDC.64 UR10, c[0x0][0xc30] ;  /* 0x00030c00000a7ab9 */ /* 0x000fc40000000a00 */
[----:B------:R-:W-:Y:S02]  /*22c70*/  IMAD R4, R2, UR10, RZ ;  /* 0x0000000a02047c24 */ /* 0x000fe4000f8e02ff */
        /* <DEDUP_REMOVED lines=11> */
[----:B------:R-:W-:Y:S01]  /*22d30*/  VIADD R4, R0, 0x32420 ;  /* 0x0003242000047836 */ /* 0x000fe20000000000 */
[----:B------:R-:W-:Y:S01]  /*22d40*/  LEA R0, P1, R2, UR8, 0x2 ;  /* 0x0000000802007c11 */ /* 0x000fe2000f8210ff */
[----:B------:R-:W-:-:S03]  /*22d50*/  IMAD.IADD R3, R3, 0x1, R5 ;  /* 0x0000000103037824 */ /* 0x000fc600078e0205 */
[----:B------:R-:W-:Y:S01]  /*22d60*/  PRMT R4, RZ, 0x654, R4 ;  /* 0x00000654ff047816 */ /* 0x000fe20000000004 */
[----:B------:R0:W1:Y:S01]  /*22d70*/  SHFL.IDX PT, R8, R0, RZ, 0x1c1f ;  /* 0x001c1fff00087589 */ /* 0x00006200000e0000 */
[----:B------:R-:W-:Y:S02]  /*22d80*/  LEA.HI.X R18, R2, UR9, R3, 0x2, P1 ;  /* 0x0000000902127c11 */ /* 0x000fe400088f1403 */
[----:B------:R0:W-:Y:S03]  /*22d90*/  SYNCS.ARRIVE.TRANS64.RED.A1T0 RZ, [R4+URZ], RZ ;  /* 0x000000ff04ff79a7 */ /* 0x0001e6000810043f */
[----:B------:R0:W2:Y:S01]  /*22da0*/  SHFL.IDX PT, R9, R18, RZ, 0x1c1f ;  /* 0x001c1fff12097589 */ /* 0x0000a200000e0000 */
[----:B------:R-:W-:Y:S05]  /*22db0*/  @P0 BRA `(.L_x_12348) ;  /* 0x0000000800800947 */ /* 0x000fea0003800000 */
[----:B------:R-:W-:Y:S02]  /*22dc0*/  ULDC UR4, c[0x0][0xbc8] ;  /* 0x0002f20000047ab9 */ /* 0x000fe40000000800 */
[----:B------:R-:W-:-:S13]  /*22dd0*/  ISETP.GE.AND P0, PT, R179, UR4, PT ;  /* 0x00000004b3007c0c */ /* 0x000fda000bf06270 */
[----:B------:R-:W3:Y:S01]  /*22de0*/  @!P0 LDL.64 R14, [R1+0x270] ;  /* 0x00027000010e8983 */ /* 0x000ee20000100a00 */
[----:B------:R-:W-:Y:S01]  /*22df0*/  ISETP.GE.AND P1, PT, R212, UR4, PT ;  /* 0x00000004d4007c0c */ /* 0x000fe2000bf26270 */
[----:B-12---:R-:W-:-:S05]  /*22e00*/  @!P0 IMAD.WIDE R2, R179, 0x4, R8 ;  /* 0x00000004b3028825 */ /* 0x006fca00078e0208 */
[----:B---3--:R1:W-:Y:S07]  /*22e10*/  @!P0 ST.E.64 desc[UR40][R2.64], R14 ;  /* 0x0000000e02008985 */ /* 0x0083ee000c101b28 */
[----:B0-----:R-:W2:Y:S01]  /*22e20*/  @!P1 LDL.64 R4, [R1+0x280] ;  /* 0x0002800001049983 */ /* 0x001ea20000100a00 */
[----:B------:R-:W-:Y:S02]  /*22e30*/  ISETP.GE.AND P0, PT, R211, UR4, PT ;  /* 0x00000004d3007c0c */ /* 0x000fe4000bf06270 */
[----:B------:R-:W-:-:S04]  /*22e40*/  @!P1 LEA R10, P2, R212, R8, 0x2 ;  /* 0x00000008d40a9211 */ /* 0x000fc800078410ff */
[----:B-----5:R-:W-:-:S05]  /*22e50*/  @!P1 LEA.HI.X R11, R212, R9, R40, 0x2, P2 ;  /* 0x00000009d40b9211 */ /* 0x020fca00010f1428 */
[----:B--2---:R0:W-:Y:S04]  /*22e60*/  @!P1 ST.E.64 desc[UR40][R10.64], R4 ;  /* 0x000000040a009985 */ /* 0x0041e8000c101b28 */
[----:B------:R-:W2:Y:S01]  /*22e70*/  @!P0 LDL.64 R6, [R1+0x290] ;  /* 0x0002900001068983 */ /* 0x000ea20000100a00 */
[----:B------:R-:W-:Y:S02]  /*22e80*/  ISETP.GE.AND P1, PT, R210, UR4, PT ;  /* 0x00000004d2007c0c */ /* 0x000fe4000bf26270 */
[----:B------:R-:W-:-:S04]  /*22e90*/  @!P0 LEA R12, P2, R211, R8, 0x2 ;  /* 0x00000008d30c8211 */ /* 0x000fc800078410ff */
[----:B------:R-:W-:-:S05]  /*22ea0*/  @!P0 LEA.HI.X R13, R211, R9, R39, 0x2, P2 ;  /* 0x00000009d30d8211 */ /* 0x000fca00010f1427 */
[----:B--2---:R2:W-:Y:S04]  /*22eb0*/  @!P0 ST.E.64 desc[UR40][R12.64], R6 ;  /* 0x000000060c008985 */ /* 0x0045e8000c101b28 */
[----:B-1----:R-:W3:Y:S01]  /*22ec0*/  @!P1 LDL.64 R2, [R1+0x2a0] ;  /* 0x0002a00001029983 */ /* 0x002ee20000100a00 */
[----:B------:R-:W-:Y:S02]  /*22ed0*/  ISETP.GE.AND P0, PT, R209, UR4, PT ;  /* 0x00000004d1007c0c */ /* 0x000fe4000bf06270 */
[----:B------:R-:W-:-:S04]  /*22ee0*/  @!P1 LEA R14, P2, R210, R8, 0x2 ;  /* 0x00000008d20e9211 */ /* 0x000fc800078410ff */
[----:B------:R-:W-:-:S05]  /*22ef0*/  @!P1 LEA.HI.X R15, R210, R9, R38, 0x2, P2 ;  /* 0x00000009d20f9211 */ /* 0x000fca00010f1426 */
[----:B---3--:R1:W-:Y:S04]  /*22f00*/  @!P1 ST.E.64 desc[UR40][R14.64], R2 ;  /* 0x000000020e009985 */ /* 0x0083e8000c101b28 */
[----:B0-----:R-:W3:Y:S01]  /*22f10*/  @!P0 LDL.64 R4, [R1+0x2b0] ;  /* 0x0002b00001048983 */ /* 0x001ee20000100a00 */
[----:B------:R-:W-:Y:S02]  /*22f20*/  ISETP.GE.AND P1, PT, R208, UR4, PT ;  /* 0x00000004d0007c0c */ /* 0x000fe4000bf26270 */
[----:B------:R-:W-:-:S04]  /*22f30*/  @!P0 LEA R10, P2, R209, R8, 0x2 ;  /* 0x00000008d10a8211 */ /* 0x000fc800078410ff */
[----:B------:R-:W-:-:S05]  /*22f40*/  @!P0 LEA.HI.X R11, R209, R9, R37, 0x2, P2 ;  /* 0x00000009d10b8211 */ /* 0x000fca00010f1425 */
[----:B---3--:R0:W-:Y:S04]  /*22f50*/  @!P0 ST.E.64 desc[UR40][R10.64], R4 ;  /* 0x000000040a008985 */ /* 0x0081e8000c101b28 */
[----:B--2---:R-:W2:Y:S01]  /*22f60*/  @!P1 LDL.64 R6, [R1+0x2c0] ;  /* 0x0002c00001069983 */ /* 0x004ea20000100a00 */
        /* <DEDUP_REMOVED lines=124> */
[----:B-1----:R-:W2:Y:S01]  /*23730*/  @!P0 LDL.64 R2, [R1+0x450] ;  /* 0x0004500001028983 */ /* 0x002ea20000100a00 */
[----:B------:R-:W-:Y:S02]  /*23740*/  ISETP.GE.AND P1, PT, R213, UR4, PT ;  /* 0x00000004d5007c0c */ /* 0x000fe4000bf26270 */
[----:B------:R-:W-:-:S04]  /*23750*/  @!P0 LEA R14, P2, R214, R8, 0x2 ;  /* 0x00000008d60e8211 */ /* 0x000fc800078410ff */
[----:B------:R-:W-:-:S05]  /*23760*/  @!P0 LEA.HI.X R15, R214, R9, R219, 0x2, P2 ;  /* 0x00000009d60f8211 */ /* 0x000fca00010f14db */
[----:B--2---:R3:W-:Y:S04]  /*23770*/  @!P0 ST.E.64 desc[UR40][R14.64], R2 ;  /* 0x000000020e008985 */ /* 0x0047e8000c101b28 */
[----:B0-----:R-:W2:Y:S01]  /*23780*/  @!P1 LDL.64 R4, [R1+0x460] ;  /* 0x0004600001049983 */ /* 0x001ea20000100a00 */
[----:B------:R-:W-:-:S04]  /*23790*/  @!P1 LEA R8, P0, R213, R8, 0x2 ;  /* 0x00000008d5089211 */ /* 0x000fc800078010ff */
[----:B------:R-:W-:-:S05]  /*237a0*/  @!P1 LEA.HI.X R9, R213, R9, R218, 0x2, P0 ;  /* 0x00000009d5099211 */ /* 0x000fca00000f14da */
[----:B--2---:R3:W-:Y:S04]  /*237b0*/  @!P1 ST.E.64 desc[UR40][R8.64], R4 ;  /* 0x0000000408009985 */ /* 0x0047e8000c101b28 */
.L_x_12348:
[----:B------:R-:W-:Y:S05]  /*237c0*/  BSYNC B1 ;  /* 0x0000000000017941 */ /* 0x000fea0003800000 */
.L_x_12347:
[----:B------:R-:W-:Y:S01]  /*237d0*/  ISETP.GE.AND P0, PT, R19, R78, PT ;  /* 0x0000004e1300720c */ /* 0x000fe20003f06270 */
[----:B--23--:R4:W2:Y:S04]  /*237e0*/  SHFL.IDX PT, R9, R18, 0x1, 0x1c1f ;  /* 0x003c1f0012097f89 */ /* 0x00c8a800000e0000 */
[----:B-1----:R4:W1:Y:S08]  /*237f0*/  SHFL.IDX PT, R8, R0, 0x1, 0x1c1f ;  /* 0x003c1f0000087f89 */ /* 0x00287000000e0000 */
[----:B----4-:R-:W-:Y:S05]  /*23800*/  @P0 BRA `(.L_x_12346) ;  /* 0x00000018002c0947 */ /* 0x010fea0003800000 */
[----:B0-----:R-:W0:Y:S02]  /*23810*/  LDC R0, c[0x0][0xbc8] ;  /* 0x0002f200ff007b82 */ /* 0x001e240000000800 */
[----:B0-----:R-:W-:-:S13]  /*23820*/  ISETP.GE.AND P0, PT, R179, R0, PT ;  /* 0x00000000b300720c */ /* 0x001fda0003f06270 */
[----:B------:R-:W3:Y:S01]  /*23830*/  @!P0 LDL.64 R14, [R1+0x278] ;  /* 0x00027800010e8983 */ /* 0x000ee20000100a00 */
[-C--:B------:R-:W-:Y:S01]  /*23840*/  ISETP.GE.AND P1, PT, R212, R0.reuse, PT ;  /* 0x00000000d400720c */ /* 0x080fe20003f26270 */
[----:B-12---:R-:W-:Y:S01]  /*23850*/  @!P0 IMAD.WIDE R2, R179, 0x4, R8 ;  /* 0x00000004b3028825 */ /* 0x006fe200078e0208 */
[----:B------:R-:W-:-:S04]  /*23860*/  ISETP.GE.AND P2, PT, R211, R0, PT ;  /* 0x00000000d300720c */ /* 0x000fc80003f46270 */
[----:B---3--:R0:W-:Y:S07]  /*23870*/  @!P0 ST.E.64 desc[UR40][R2.64], R14 ;  /* 0x0000000e02008985 */ /* 0x0081ee000c101b28 */
[----:B------:R-:W2:Y:S01]  /*23880*/  @!P1 LDL.64 R4, [R1+0x288] ;  /* 0x0002880001049983 */ /* 0x000ea20000100a00 */
[----:B------:R-:W-:-:S04]  /*23890*/  @!P1 LEA R10, P0, R212, R8, 0x2 ;  /* 0x00000008d40a9211 */ /* 0x000fc800078010ff */
[----:B-----5:R-:W-:Y:S02]  /*238a0*/  @!P1 LEA.HI.X R11, R212, R9, R40, 0x2, P0 ;  /* 0x00000009d40b9211 */ /* 0x020fe400000f1428 */
[----:B------:R-:W-:-:S03]  /*238b0*/  @!P2 LEA R12, P0, R211, R8, 0x2 ;  /* 0x00000008d30ca211 */ /* 0x000fc600078010ff */
[----:B--2---:R1:W-:Y:S04]  /*238c0*/  @!P1 ST.E.64 desc[UR40][R10.64], R4 ;  /* 0x000000040a009985 */ /* 0x0043e8000c101b28 */
[----:B------:R-:W2:Y:S01]  /*238d0*/  @!P2 LDL.64 R6, [R1+0x298] ;  /* 0x000298000106a983 */ /* 0x000ea20000100a00 */
[----:B------:R-:W-:Y:S02]  /*238e0*/  ISETP.GE.AND P1, PT, R210, R0, PT ;  /* 0x00000000d200720c */ /* 0x000fe40003f26270 */
[----:B------:R-:W-:-:S05]  /*238f0*/  @!P2 LEA.HI.X R13, R211, R9, R39, 0x2, P0 ;  /* 0x00000009d30da211 */ /* 0x000fca00000f1427 */
[----:B--2---:R2:W-:Y:S06]  /*23900*/  @!P2 ST.E.64 desc[UR40][R12.64], R6 ;  /* 0x000000060c00a985 */ /* 0x0045ec000c101b28 */
        /* <DEDUP_REMOVED lines=128> */
[----:B------:R-:W-:-:S07]  /*24110*/  @!P2 LEA.HI.X R11, R185, R9, R221, 0x2, P0 ;  /* 0x00000009b90ba211 */ /* 0x000fce00000f14dd */
[C---:B--2---:R-:W-:Y:S01]  /*24120*/  @!P1 LEA R12, P0, R184.reuse, R8, 0x2 ;  /* 0x00000008b80c9211 */ /* 0x044fe200078010ff */
[----:B---3--:R0:W-:Y:S04]  /*24130*/  @!P2 ST.E.64 desc[UR40][R10.64], R4 ;  /* 0x000000040a00a985 */ /* 0x0081e8000c101b28 */
[----:B------:R-:W2:Y:S01]  /*24140*/  @!P1 LDL.64 R6, [R1+0x448] ;  /* 0x0004480001069983 */ /* 0x000ea20000100a00 */
[----:B------:R-:W-:Y:S01]  /*24150*/  @!P1 LEA.HI.X R13, R184, R9, R220, 0x2, P0 ;  /* 0x00000009b80d9211 */ /* 0x000fe200000f14dc */
[----:B------:R-:W-:Y:S01]  /*24160*/  BSSY B1, `(.L_x_12349) ;  /* 0x0000009000017945 */ /* 0x000fe20003800000 */
[----:B------:R-:W-:-:S03]  /*24170*/  ISETP.GE.AND P0, PT, R214, R0, PT ;  /* 0x00000000d600720c */ /* 0x000fc60003f06270 */
[----:B--2---:R0:W-:Y:S01]  /*24180*/  @!P1 ST.E.64 desc[UR40][R12.64], R6 ;  /* 0x000000060c009985 */ /* 0x0041e2000c101b28 */
[----:B------:R-:W-:-:S09]  /*24190*/  ISETP.GE.AND P1, PT, R213, R0, PT ;  /* 0x00000000d500720c */ /* 0x000fd20003f26270 */
[----:B------:R-:W-:Y:S05]  /*241a0*/  @P0 BRA `(.L_x_12350) ;  /* 0x0000000000100947 */ /* 0x000fea0003800000 */
[----:B0-----:R-:W2:Y:S01]  /*241b0*/  LDL.64 R4, [R1+0x458] ;  /* 0x0004580001047983 */ /* 0x001ea20000100a00 */
[----:B------:R-:W-:-:S04]  /*241c0*/  LEA R2, P0, R214, R8, 0x2 ;  /* 0x00000008d6027211 */ /* 0x000fc800078010ff */
[----:B------:R-:W-:-:S05]  /*241d0*/  LEA.HI.X R3, R214, R9, R219, 0x2, P0 ;  /* 0x00000009d6037211 */ /* 0x000fca00000f14db */
[----:B--2---:R1:W-:Y:S04]  /*241e0*/  ST.E.64 desc[UR40][R2.64], R4 ;  /* 0x0000000402007985 */ /* 0x0043e8000c101b28 */
.L_x_12350:
[----:B------:R-:W-:Y:S05]  /*241f0*/  BSYNC B1 ;  /* 0x0000000000017941 */ /* 0x000fea0003800000 */
.L_x_12349:
[----:B------:R-:W-:Y:S05]  /*24200*/  @P1 BRA `(.L_x_12346) ;  /* 0x0000000c00ac1947 */ /* 0x000fea0003800000 */
[----:B01----:R-:W2:Y:S01]  /*24210*/  LDL.64 R4, [R1+0x468] ;  /* 0x0004680001047983 */ /* 0x003ea20000100a00 */
[----:B------:R-:W-:-:S04]  /*24220*/  LEA R2, P0, R213, R8, 0x2 ;  /* 0x00000008d5027211 */ /* 0x000fc800078010ff */
[----:B------:R-:W-:-:S05]  /*24230*/  LEA.HI.X R3, R213, R9, R218, 0x2, P0 ;  /* 0x00000009d5037211 */ /* 0x000fca00000f14da */
[----:B--2---:R4:W-:Y:S01]  /*24240*/  ST.E.64 desc[UR40][R2.64], R4 ;  /* 0x0000000402007985 */ /* 0x0049e2000c101b28 */
[----:B------:R-:W-:Y:S05]  /*24250*/  BRA `(.L_x_12346) ;  /* 0x0000000c00987947 */ /* 0x000fea0003800000 */
.L_x_12337:
        /* <DEDUP_REMOVED lines=22> */
[----:B------:R-:W-:-:S09]  /*243c0*/  UMOV UR4, URZ ;  /* 0x0000003f00047c82 */ /* 0x000fd20008000000 */
[----:B------:R-:W-:Y:S01]  /*243d0*/  @!UP1 ULDC UR44, c[0x0][0xbd4] ;  /* 0x0002f500002c9ab9 */ /* 0x000fe20000000800 */
[----:B--2---:R-:W-:Y:S01]  /*243e0*/  @P1 R2UR UR4, R6 ;  /* 0x00000000060412ca */ /* 0x004fe200000e0000 */
[----:B0-----:R-:W-:-:S14]  /*243f0*/  @P2 BRA `(.L_x_12351) ;  /* 0x0000000000102947 */ /* 0x001fdc0003800000 */
[----:B------:R-:W-:Y:S05]  /*24400*/  @!P1 BRA `(.L_x_12351) ;  /* 0x00000000000c9947 */ /* 0x000fea0003800000 */
[----:B------:R-:W2:Y:S04]  /*24410*/  LDG.E R5, desc[UR40][R2.64] ;  /* 0x0000002802057981 */ /* 0x000ea8000c1e1900 */
[----:B-----5:R-:W2:Y:S02]  /*24420*/  LDG.E R0, desc[UR40][R2.64+0x4] ;  /* 0x0000042802007981 */ /* 0x020ea4000c1e1900 */
[----:B--2---:R-:W-:-:S07]  /*24430*/  IMAD.IADD R0, R0, 0x1, -R5 ;  /* 0x0000000100007824 */ /* 0x004fce00078e0a05 */
.L_x_12351:
        /* <DEDUP_REMOVED lines=15> */
[----:B------:R-:W-:Y:S01]  /*24530*/  IMAD.MOV.U32 R5, RZ, RZ, R4 ;  /* 0x000000ffff057224 */ /* 0x000fe200078e0004 */
[----:B------:R-:W-:Y:S02]  /*24540*/  UMOV UR18, 0xab8 ;  /* 0x00000ab800127882 */ /* 0x000fe40000000000 */
[----:B------:R-:W-:Y:S02]  /*24550*/  USEL UR18, UR18, 0xa78, UP0 ;  /* 0x00000a7812127887 */ /* 0x000fe40008000000 */
[----:B------:R-:W-:-:S06]  /*24560*/  USEL UR9, UR43, URZ, UP0 ;  /* 0x0000003f2b097287 */ /* 0x000fcc0008000000 */
[----:B------:R-:W0:Y:S04]  /*24570*/  @P0 LDC R3, c[0x0][0xcec] ;  /* 0x00033b00ff030b82 */ /* 0x000e280000000800 */
[----:B------:R-:W-:Y:S01]  /*24580*/  ULDC.64 UR12, c[0x0][UR18+0x220] ;  /* 0x00008800120c7abb */ /* 0x000fe20008000a00 */
[----:B------:R-:W-:Y:S01]  /*24590*/  ULDC.64 UR10, c[0x0][UR18+0x218] ;  /* 0x00008600120a7abb */ /* 0x000fe20008000a00 */
[----:B------:R-:W-:Y:S01]  /*245a0*/  ULDC.64 UR14, c[0x0][UR18+0x228] ;  /* 0x00008a00120e7abb */ /* 0x000fe20008000a00 */
[----:B------:R-:W-:Y:S01]  /*245b0*/  UIMAD UR13, UR13, UR8, URZ ;  /* 0x000000080d0d72a4 */ /* 0x000fe2000f8e023f */
[----:B------:R-:W1:Y:S01]  /*245c0*/  @P0 LDC R7, c[0x0][0xcf0] ;  /* 0x00033c00ff070b82 */ /* 0x000e620000000800 */
[----:B------:R-:W-:Y:S02]  /*245d0*/  UIMAD.WIDE.U32 UR16, UR10, UR37, URZ ;  /* 0x000000250a1072a5 */ /* 0x000fe4000f8e003f */
        /* <DEDUP_REMOVED lines=10> */
[----:B------:R-:W-:Y:S02]  /*24680*/  IMAD.U32 R3, RZ, RZ, UR23 ;  /* 0x00000017ff037e24 */ /* 0x000fe4000f8e00ff */
[----:B------:R-:W-:Y:S01]  /*24690*/  IMAD.U32 R6, RZ, RZ, UR10 ;  /* 0x0000000aff067e24 */ /* 0x000fe2000f8e00ff */
[----:B------:R-:W-:Y:S01]  /*246a0*/  UIADD3.X UR9, UR9, UR19, UR20, UP1, UP2 ;  /* 0x0000001309097290 */ /* 0x000fe20008fe4414 */
[----:B-1----:R-:W-:Y:S01]  /*246b0*/  @P0 SHF.R.U32.HI R5, RZ, R7, R2 ;  /* 0x00000007ff050219 */ /* 0x002fe20000011602 */
[----:B------:R-:W-:Y:S01]  /*246c0*/  IMAD.U32 R2, RZ, RZ, UR22 ;  /* 0x00000016ff027e24 */ /* 0x000fe2000f8e00ff */
[----:B------:R-:W-:Y:S01]  /*246d0*/  ULDC.64 UR10, c[0x0][UR18+0x210] ;  /* 0x00008400120a7abb */ /* 0x000fe20008000a00 */
[----:B------:R-:W-:Y:S01]  /*246e0*/  ULDC.64 UR12, c[0x0][0xca8] ;  /* 0x00032a00000c7ab9 */ /* 0x000fe20000000a00 */
[----:B------:R-:W-:Y:S01]  /*246f0*/  @!UP0 ULDC UR12, c[0x0][0xc50] ;  /* 0x00031400000c8ab9 */ /* 0x000fe20000000800 */
[--C-:B------:R-:W-:Y:S01]  /*24700*/  IMAD.MOV R7, RZ, RZ, -R5.reuse ;  /* 0x000000ffff077224 */ /* 0x100fe200078e0a05 */
[----:B------:R-:W-:Y:S01]  /*24710*/  IADD3 R2, P0, P1, R5, UR16, R2 ;  /* 0x0000001005027c10 */ /* 0x000fe2000f91e002 */
[----:B------:R-:W-:Y:S01]  /*24720*/  @!UP0 ULDC UR13, c[0x0][0xc54] ;  /* 0x00031500000d8ab9 */ /* 0x000fe20000000800 */
[----:B------:R-:W-:Y:S01]  /*24730*/  SHF.R.S32.HI R5, RZ, 0x1f, R5 ;  /* 0x0000001fff057819 */ /* 0x000fe20000011405 */
[----:B------:R-:W-:-:S03]  /*24740*/  IMAD R7, R9, R7, R4 ;  /* 0x0000000709077224 */ /* 0x000fc600078e0204 */
[----:B------:R-:W-:Y:S01]  /*24750*/  IADD3.X R3, R5, UR9, R6, P0, P1 ;  /* 0x0000000905037c10 */ /* 0x000fe200087e2406 */
        /* <DEDUP_REMOVED lines=9> */
.L_x_12353:
[----:B------:R-:W-:Y:S05]  /*247f0*/  BSYNC B1 ;  /* 0x0000000000017941 */ /* 0x000fea0003800000 */
.L_x_12352:
[----:B------:R-:W-:-:S06]  /*24800*/  UISETP.GT.AND UP0, UPT, UR44, 0x1, UPT ;  /* 0x000000012c00788c */ /* 0x000fcc000bf04270 */
[----:B------:R-:W-:-:S13]  /*24810*/  PLOP3.LUT P0, PT, PT, PT, UP0, 0x80, 0x0 ;  /* 0x000000000000781c */ /* 0x000fda0003f0f008 */
[----:B------:R-:W-:Y:S05]  /*24820*/  @P0 BRA `(.L_x_12346) ;  /* 0x0000000800240947 */ /* 0x000fea0003800000 */
[----:B------:R-:W1:Y:S01]  /*24830*/  LDC R11, c[0x0][0xce8] ;  /* 0x00033a00ff0b7b82 */ /* 0x000e620000000800 */
[----:B------:R-:W-:Y:S01]  /*24840*/  ULDC.64 UR12, c[0x0][0xba0] ;  /* 0x0002e800000c7ab9 */ /* 0x000fe20000000a00 */
[----:B------:R-:W-:Y:S01]  /*24850*/  IMAD R2, R217, 0x20, R215 ;  /* 0x00000020d9027824 */ /* 0x000fe200078e02d7 */
[----:B------:R-:W-:Y:S01]  /*24860*/  UIMAD UR9, UR20, UR12, URZ ;  /* 0x0000000c140972a4 */ /* 0x000fe2000f8e023f */
[----:B------:R-:W-:Y:S01]  /*24870*/  BSSY B1, `(.L_x_12354) ;  /* 0x0000042000017945 */ /* 0x000fe20003800000 */
[----:B------:R-:W-:Y:S01]  /*24880*/  UIMAD.WIDE.U32 UR10, UR4, UR12, URZ ;  /* 0x0000000c040a72a5 */ /* 0x000fe2000f8e003f */
[----:B------:R-:W-:Y:S01]  /*24890*/  VIADD R6, R2, UR39 ;  /* 0x0000002702067c36 */ /* 0x000fe20008000000 */
[----:B------:R-:W-:-:S03]  /*248a0*/  UIMAD UR9, UR4, UR13, UR9 ;  /* 0x0000000d040972a4 */ /* 0x000fc6000f8e0209 */
[----:B------:R-:W-:Y:S01]  /*248b0*/  ULDC.64 UR12, c[0x0][0xbe8] ;  /* 0x0002fa00000c7ab9 */ /* 0x000fe20000000a00 */
[----:B------:R-:W-:Y:S01]  /*248c0*/  UIADD3 UR11, UR11, UR9, URZ ;  /* 0x000000090b0b7290 */ /* 0x000fe2000fffe03f */
[----:B0-----:R-:W-:-:S03]  /*248d0*/  IMAD.MOV.U32 R5, RZ, RZ, R6 ;  /* 0x000000ffff057224 */ /* 0x001fc600078e0006 */
[----:B------:R-:W-:-:S04]  /*248e0*/  UIMAD.WIDE.U32 UR10, UR37, UR12, UR10 ;  /* 0x0000000c250a72a5 */ /* 0x000fc8000f8e000a */
[----:B------:R-:W-:-:S03]  /*248f0*/  UIMAD UR11, UR37, UR13, UR11 ;  /* 0x0000000d250b72a4 */ /* 0x000fc6000f8e020b */
[----:B------:R-:W-:Y:S01]  /*24900*/  ULDC.64 UR12, c[0x0][0xbf0] ;  /* 0x0002fc00000c7ab9 */ /* 0x000fe20000000a00 */
[----:B-1----:R-:W-:Y:S01]  /*24910*/  ISETP.NE.AND P0, PT, R11, 0x1, PT ;  /* 0x000000010b00780c */ /* 0x002fe20003f05270 */
[----:B------:R-:W-:-:S04]  /*24920*/  UIMAD UR4, UR21, UR12, URZ ;  /* 0x0000000c150472a4 */ /* 0x000fc8000f8e023f */
[----:B------:R-:W-:Y:S02]  /*24930*/  UIMAD UR4, UR8, UR13, UR4 ;  /* 0x0000000d080472a4 */ /* 0x000fe4000f8e0204 */
[----:B------:R-:W-:-:S03]  /*24940*/  UIMAD.WIDE.U32 UR8, UR8, UR12, UR10 ;  /* 0x0000000c080872a5 */ /* 0x000fc6000f8e000a */
[----:B------:R-:W-:Y:S01]  /*24950*/  ULDC.64 UR10, c[0x0][0xbe0] ;  /* 0x0002f800000a7ab9 */ /* 0x000fe20000000a00 */
[----:B------:R-:W-:Y:S02]  /*24960*/  UIADD3 UR4, UR9, UR4, URZ ;  /* 0x0000000409047290 */ /* 0x000fe4000fffe03f */
[----:B------:R-:W0:Y:S08]  /*24970*/  @P0 LDC R3, c[0x0][0xcec] ;  /* 0x00033b00ff030b82 */ /* 0x000e300000000800 */
[----:B------:R-:W1:Y:S01]  /*24980*/  @P0 LDC R7, c[0x0][0xcf0] ;  /* 0x00033c00ff070b82 */ /* 0x000e620000000800 */
        /* <DEDUP_REMOVED lines=16> */
[----:B-----5:R-:W-:Y:S02]  /*24a90*/  IMAD R11, R0, R11, RZ ;  /* 0x0000000b000b7224 */ /* 0x020fe400078e02ff */
[C---:B------:R-:W-:Y:S02]  /*24aa0*/  IMAD R5, R7.reuse, UR9, R4 ;  /* 0x0000000907057c24 */ /* 0x040fe4000f8e0204 */
[----:B------:R-:W-:Y:S01]  /*24ab0*/  IMAD.WIDE.U32 R2, R7, UR8, R2 ;  /* 0x0000000807027c25 */ /* 0x000fe2000f8e0002 */
[----:B------:R-:W-:Y:S01]  /*24ac0*/  ISETP.GE.AND P2, PT, R6, R11, PT ;  /* 0x0000000b0600720c */ /* 0x000fe20003f46270 */
[----:B------:R-:W-:-:S02]  /*24ad0*/  ULDC.64 UR8, c[0x0][0xb80] ;  /* 0x0002e00000087ab9 */ /* 0x000fc40000000a00 */
[----:B------:R-:W-:Y:S01]  /*24ae0*/  VIADD R0, R6, 0x20 ;  /* 0x0000002006007836 */ /* 0x000fe20000000000 */
[----:B------:R-:W-:Y:S01]  /*24af0*/  LEA R4, P3, R2, UR8, 0x1 ;  /* 0x0000000802047c11 */ /* 0x000fe2000f8608ff */
[----:B------:R-:W-:-:S03]  /*24b00*/  IMAD.IADD R3, R3, 0x1, R5 ;  /* 0x0000000103037824 */ /* 0x000fc600078e0205 */
[-C--:B------:R-:W-:Y:S01]  /*24b10*/  ISETP.GE.AND P1, PT, R0, R11.reuse, PT ;  /* 0x0000000b0000720c */ /* 0x080fe20003f26270 */
[----:B------:R-:W-:Y:S01]  /*24b20*/  VIADD R0, R6, 0x40 ;  /* 0x0000004006007836 */ /* 0x000fe20000000000 */
[----:B------:R-:W-:Y:S02]  /*24b30*/  LEA.HI.X R5, R2, UR9, R3, 0x1, P3 ;  /* 0x0000000902057c11 */ /* 0x000fe400098f0c03 */
[----:B------:R0:W1:Y:S02]  /*24b40*/  SHFL.IDX PT, R2, R4, RZ, 0x181f ;  /* 0x00181fff04027589 */ /* 0x00006400000e0000 */
[----:B------:R-:W-:Y:S02]  /*24b50*/  ISETP.GE.AND P0, PT, R0, R11, PT ;  /* 0x0000000b0000720c */ /* 0x000fe40003f06270 */
[----:B------:R0:W2:Y:S01]  /*24b60*/  SHFL.IDX PT, R0, R5, RZ, 0x181f ;  /* 0x00181fff05007589 */ /* 0x0000a200000e0000 */
[----:B------:R-:W-:Y:S10]  /*24b70*/  @P2 BRA `(.L_x_12355) ;  /* 0x0000000000442947 */ /* 0x000ff40003800000 */
        /* <DEDUP_REMOVED lines=17> */
.L_x_12355:
[----:B------:R-:W-:Y:S05]  /*24c90*/  BSYNC B1 ;  /* 0x0000000000017941 */ /* 0x000fea0003800000 */
.L_x_12354:
        /* <DEDUP_REMOVED lines=21> */
.L_x_12357:
[----:B------:R-:W-:Y:S05]  /*24df0*/  BSYNC B1 ;  /* 0x0000000000017941 */ /* 0x000fea0003800000 */
.L_x_12356:
        /* <DEDUP_REMOVED lines=21> */
.L_x_12359:
[----:B------:R-:W-:Y:S05]  /*24f50*/  BSYNC B1 ;  /* 0x0000000000017941 */ /* 0x000fea0003800000 */
.L_x_12358:
[----:B0-----:R-:W-:Y:S01]  /*24f60*/  VIADD R0, R6, 0x60 ;  /* 0x0000006006007836 */ /* 0x001fe20000000000 */
[----:B--2-4-:R-:W2:Y:S04]  /*24f70*/  SHFL.IDX PT, R5, R5, 0x3, 0x181f ;  /* 0x00781f0005057f89 */ /* 0x014ea800000e0000 */
[----:B------:R-:W-:Y:S01]  /*24f80*/  ISETP.GE.AND P0, PT, R0, R11, PT ;  /* 0x0000000b0000720c */ /* 0x000fe20003f06270 */
[----:B-1-3--:R1:W3:-:S12]  /*24f90*/  SHFL.IDX PT, R2, R4, 0x3, 0x181f ;  /* 0x00781f0004027f89 */ /* 0x00a2d800000e0000 */
[----:B-1----:R-:W-:Y:S05]  /*24fa0*/  @P0 BRA `(.L_x_12346) ;  /* 0x0000000000440947 */ /* 0x002fea0003800000 */
[----:B------:R-:W-:Y:S02]  /*24fb0*/  ULDC UR4, c[0x0][0xbc8] ;  /* 0x0002f20000047ab9 */ /* 0x000fe40000000800 */
[----:B------:R-:W-:Y:S02]  /*24fc0*/  ISETP.GE.AND P3, PT, R22, UR4, PT ;  /* 0x0000000416007c0c */ /* 0x000fe4000bf66270 */
[----:B------:R-:W-:Y:S02]  /*24fd0*/  ISETP.GE.AND P2, PT, R176, UR4, PT ;  /* 0x00000004b0007c0c */ /* 0x000fe4000bf46270 */
[----:B------:R-:W-:Y:S02]  /*24fe0*/  ISETP.GE.AND P1, PT, R23, UR4, PT ;  /* 0x0000000417007c0c */ /* 0x000fe4000bf26270 */
[----:B------:R-:W-:-:S07]  /*24ff0*/  ISETP.GE.AND P0, PT, R177, UR4, PT ;  /* 0x00000004b1007c0c */ /* 0x000fce000bf06270 */
[-C--:B---3--:R-:W-:Y:S02]  /*25000*/  @!P3 LEA R6, P6, R22, R2.reuse, 0x1 ;  /* 0x000000021606b211 */ /* 0x088fe400078c08ff */
[-C--:B------:R-:W-:Y:S02]  /*25010*/  @!P2 LEA R8, P5, R176, R2.reuse, 0x1 ;  /* 0x00000002b008a211 */ /* 0x080fe400078a08ff */
[-C--:B------:R-:W-:Y:S02]  /*25020*/  @!P1 LEA R10, P4, R23, R2.reuse, 0x1 ;  /* 0x00000002170a9211 */ /* 0x080fe400078808ff */
[-C--:B--2---:R-:W-:Y:S02]  /*25030*/  @!P3 LEA.HI.X R7, R22, R5.reuse, R183, 0x1, P6 ;  /* 0x000000051607b211 */ /* 0x084fe400030f0cb7 */
        /* <DEDUP_REMOVED lines=8> */
.L_x_12346:
[----:B------:R-:W-:Y:S05]  /*250c0*/  BSYNC B0 ;  /* 0x0000000000007941 */ /* 0x000fea0003800000 */
.L_x_12336:
[----:B------:R-:W-:Y:S02]  /*250d0*/  ULDC UR4, c[0x0][0xd3c] ;  /* 0x00034f0000047ab9 */ /* 0x000fe40000000800 */
[----:B------:R-:W-:-:S06]  /*250e0*/  UISETP.GE.AND UP0, UPT, UR6, UR4, UPT ;  /* 0x000000040600728c */ /* 0x000fcc000bf06270 */
[----:B------:R-:W-:-:S13]  /*250f0*/  PLOP3.LUT P0, PT, PT, PT, UP0, 0x80, 0x0 ;  /* 0x000000000000781c */ /* 0x000fda0003f0f008 */
[----:B------:R-:W-:Y:S05]  /*25100*/  @!P0 BRA `(.L_x_12360) ;  /* 0xfffffdc000d88947 */ /* 0x000fea000383ffff */
[----:B------:R-:W-:Y:S05]  /*25110*/  EXIT ;  /* 0x000000000000794d */ /* 0x000fea0003800000 */
.L_x_12235:
        /* <DEDUP_REMOVED lines=16> */
[----:B-1----:R3:W-:Y:S01]  /*25220*/  STL.128 [R1+0x470], R4 ;  /* 0x0004700401007387 */ /* 0x0027e20000100c00 */
[----:B------:R-:W-:Y:S06]  /*25230*/  BAR.ARV 0x4, 0x180 ;  /* 0x0106000000007b1d */ /* 0x000fec0000002000 */
[----:B------:R-:W-:Y:S05]  /*25240*/  BRA `(.L_x_12362) ;  /* 0x0000000c00b47947 */ /* 0x000fea0003800000 */
.L_x_12361:
[----:B------:R-:W1:Y:S01]  /*25250*/  S2R R0, SR_TID.X ;  /* 0x0000000000007919 */ /* 0x000e620000002100 */
[----:B------:R-:W-:Y:S01]  /*25260*/  ULDC UR4, c[0x0][0xd3c] ;  /* 0x00034f0000047ab9 */ /* 0x000fe20000000800 */
        /* <DEDUP_REMOVED lines=9> */
[----:B-1----:R-:W-:-:S04]  /*25300*/  @!P1 IMAD.WIDE.U32 R2, R0, 0x4, R4 ;  /* 0x0000000400029825 */ /* 0x002fc800078e0004 */
        /* <DEDUP_REMOVED lines=32> */
.L_x_12365:
        /* <DEDUP_REMOVED lines=39> */
.L_x_12363:
        /* <DEDUP_REMOVED lines=12> */
.L_x_12366:
        /* <DEDUP_REMOVED lines=63> */
.L_x_12367:
        /* <DEDUP_REMOVED lines=61> */
.L_x_12368:
[----:B01----:R-:W-:-:S05]  /*26000*/  LOP3.LUT R3, RZ, R2, RZ, 0x33, !PT ;  /* 0x00000002ff037212 */ /* 0x003fca00078e33ff */
[----:B------:R-:W-:-:S05]  /*26010*/  IMAD.IADD R2, R4, 0x1, R3 ;  /* 0x0000000104027824 */ /* 0x000fca00078e0203 */
[----:B------:R1:W-:Y:S01]  /*26020*/  STL [R1+0x474], R2 ;  /* 0x0004740201007387 */ /* 0x0003e20000100800 */
[----:B------:R-:W-:Y:S05]  /*26030*/  BRA `(.L_x_12369) ;  /* 0x0000000000107947 */ /* 0x000fea0003800000 */
.L_x_12364:
[----:B------:R-:W-:Y:S01]  /*26040*/  IMAD.U32 R2, RZ, RZ, UR6 ;  /* 0x00000006ff027e24 */ /* 0x000fe2000f8e00ff */
[----:B------:R0:W-:Y:S04]  /*26050*/  STL [R1+0x474], RZ ;  /* 0x000474ff01007387 */ /* 0x0001e80000100800 */
[----:B------:R0:W-:Y:S04]  /*26060*/  STL [R1+0x478], RZ ;  /* 0x000478ff01007387 */ /* 0x0001e80000100800 */
[----:B------:R0:W-:Y:S02]  /*26070*/  STL [R1+0x470], R2 ;  /* 0x0004700201007387 */ /* 0x0001e40000100800 */
.L_x_12369:
        /* <DEDUP_REMOVED lines=10> */
.L_x_12362:
[----:B--2---:R-:W2:Y:S01]  /*26120*/  LDL R0, [R1+0x47c] ;  /* 0x00047c0001007983 */ /* 0x004ea20000100800 */
[----:B------:R-:W-:Y:S01]  /*26130*/  ULDC UR4, c[0x0][0xd3c] ;  /* 0x00034f0000047ab9 */ /* 0x000fe20000000800 */
[----:B------:R-:W-:Y:S02]  /*26140*/  IMAD.MOV.U32 R19, RZ, RZ, RZ ;  /* 0x000000ffff137224 */ /* 0x000fe400078e00ff */
[----:B------:R4:W-:Y:S01]  /*26150*/  STL [R1+0x4e8], RZ ;  /* 0x0004e8ff01007387 */ /* 0x0009e20000100800 */
[----:B--2---:R-:W-:Y:S01]  /*26160*/  ISETP.GE.AND P0, PT, R0, UR4, PT ;  /* 0x0000000400007c0c */ /* 0x004fe2000bf06270 */
[----:B------:R-:W-:-:S05]  /*26170*/  IMAD.MOV.U32 R0, RZ, RZ, 0x1 ;  /* 0x00000001ff007424 */ /* 0x000fca00078e00ff */
[----:B------:R4:W-:Y:S07]  /*26180*/  STL [R1+0x484], R0 ;  /* 0x0004840001007387 */ /* 0x0009ee0000100800 */
[----:B------:R-:W-:Y:S05]  /*26190*/  @P0 BRA `(.L_x_12370) ;  /* 0x0000006800940947 */ /* 0x000fea0003800000 */
[----:B---3--:R-:W2:Y:S01]  /*261a0*/  S2R R5, SR_TID.X ;  /* 0x0000000000057919 */ /* 0x008ea20000002100 */
[----:B------:R-:W3:Y:S01]  /*261b0*/  S2UR UR5, SR_CgaCtaId ;  /* 0x00000000000579c3 */ /* 0x000ee20000008800 */
[----:B------:R-:W-:Y:S01]  /*261c0*/  UMOV UR4, 0x400 ;  /* 0x0000040000047882 */ /* 0x000fe20000000000 */
[----:B------:R-:W-:Y:S01]  /*261d0*/  BSSY B8, `(.L_x_12370) ;  /* 0x00006a1000087945 */ /* 0x000fe20003800000 */
[----:B------:R-:W-:Y:S01]  /*261e0*/  STL [R1+0x4e8], RZ ;  /* 0x0004e8ff01007387 */ /* 0x000fe20000100800 */
[----:B------:R-:W-:Y:S01]  /*261f0*/  IMAD.MOV.U32 R19, RZ, RZ, RZ ;  /* 0x000000ffff137224 */ /* 0x000fe200078e00ff */
[----:B------:R-:W-:Y:S01]  /*26200*/  ULDC UR37, c[0x0][0xc] ;  /* 0x0000030000257ab9 */ /* 0x000fe20000000800 */
[----:B------:R-:W-:Y:S01]  /*26210*/  ULDC.64 UR38, c[0x0][0x198] ;  /* 0x0000660000267ab9 */ /* 0x000fe20000000a00 */
[----:B---3--:R-:W-:-:S06]  /*26220*/  ULEA UR4, UR5, UR4, 0x18 ;  /* 0x0000000405047291 */ /* 0x008fcc000f8ec03f */
[----:B------:R-:W-:Y:S01]  /*26230*/  IMAD.U32 R18, RZ, RZ, UR4 ;  /* 0x00000004ff127e24 */ /* 0x000fe2000f8e00ff */
[C---:B--2---:R-:W-:Y:S01]  /*26240*/  LOP3.LUT R4, R5.reuse, 0x7f, RZ, 0xc0, !PT ;  /* 0x0000007f05047812 */ /* 0x044fe200078ec0ff */
[----:B----4-:R-:W-:-:S05]  /*26250*/  IMAD.SHL.U32 R0, R5, 0x8, RZ ;  /* 0x0000000805007824 */ /* 0x010fca00078e00ff */
[C---:B01----:R-:W-:Y:S02]  /*26260*/  LOP3.LUT R2, R0.reuse, 0x1f8, RZ, 0xc0, !PT ;  /* 0x000001f800027812 */ /* 0x043fe400078ec0ff */
        /* <DEDUP_REMOVED lines=10> */
[----:B------:R1:W-:Y:S01]  /*26310*/  STL [R1+0x484], R2 ;  /* 0x0004840201007387 */ /* 0x0003e20000100800 */
[C---:B0-----:R-:W-:Y:S02]  /*26320*/  LOP3.LUT R3, R0.reuse, 0x40, RZ, 0xfc, !PT ;  /* 0x0000004000037812 */ /* 0x041fe400078efcff */
[C---:B-1----:R-:W-:Y:S02]  /*26330*/  LOP3.LUT R2, R0.reuse, 0x80, RZ, 0xfc, !PT ;  /* 0x0000008000027812 */ /* 0x042fe400078efcff */
[----:B------:R-:W-:-:S07]  /*26340*/  LOP3.LUT R0, R0, 0xc0, RZ, 0xfc, !PT ;  /* 0x000000c000007812 */ /* 0x000fce00078efcff */
.L_x_12488:
[----:B------:R-:W2:Y:S01]  /*26350*/  LDL R11, [R1+0x47c] ;  /* 0x00047c00010b7983 */ /* 0x000ea20000100800 */
[----:B------:R-:W-:Y:S05]  /*26360*/  YIELD ;  /* 0x0000000000007946 */ /* 0x000fea0003800000 */
[----:B------:R-:W-:Y:S01]  /*26370*/  ULDC.64 UR4, c[0x0][0xb20] ;  /* 0x0002c80000047ab9 */ /* 0x000fe20000000a00 */
[----:B------:R-:W-:Y:S01]  /*26380*/  IMAD.MOV.U32 R0, RZ, RZ, RZ ;  /* 0x000000ffff007224 */ /* 0x000fe200078e00ff */
[----:B------:R-:W-:Y:S01]  /*26390*/  ISETP.NE.U32.AND P0, PT, RZ, UR4, PT ;  /* 0x00000004ff007c0c */ /* 0x000fe2000bf05070 */
[----:B01----:R-:W0:Y:S01]  /*263a0*/  LDC.64 R4, c[0x0][0xaf8] ;  /* 0x0002be00ff047b82 */ /* 0x003e220000000a00 */
[----:B------:R-:W-:Y:S01]  /*263b0*/  CS2R R6, SRZ ;  /* 0x0000000000067805 */ /* 0x000fe2000001ff00 */
        /* <DEDUP_REMOVED lines=11> */
[----:B------:R-:W-:Y:S02]  /*26470*/  ISETP.NE.AND.EX P1, PT, RZ, UR7, PT, P1 ;  /* 0x00000007ff007c0c */ /* 0x000fe4000bf25310 */
[----:B------:R-:W-:Y:S01]  /*26480*/  ISETP.NE.U32.AND P0, PT, RZ, UR4, PT ;  /* 0x00000004ff007c0c */ /* 0x000fe2000bf05070 */
[----:B-1----:R-:W0:Y:S03]  /*26490*/  LDC.64 R2, c[0x0][0xb00] ;  /* 0x0002c000ff027b82 */ /* 0x002e260000000a00 */
[----:B------:R-:W-:-:S05]  /*264a0*/  ISETP.NE.AND.EX P0, PT, RZ, UR5, PT, P0 ;  /* 0x00000005ff007c0c */ /* 0x000fca000bf05300 */
[----:B------:R-:W1:Y:S08]  /*264b0*/  @P2 LDC.64 R8, c[0x0][0xb10] ;  /* 0x0002c400ff082b82 */ /* 0x000e700000000a00 */
[----:B------:R-:W2:Y:S01]  /*264c0*/  @P0 LDG.E R6, desc[UR40][R4.64] ;  /* 0x0000002804060981 */ /* 0x000ea2000c1e1900 */
[----:B------:R-:W-:Y:S01]  /*264d0*/  ULDC UR4, c[0x0][0x288] ;  /* 0x0000a20000047ab9 */ /* 0x000fe20000000800 */
[----:B0-----:R-:W-:-:S05]  /*264e0*/  IMAD.WIDE R2, R11, 0x4, R2 ;  /* 0x000000040b027825 */ /* 0x001fca00078e0202 */
[----:B------:R0:W5:Y:S01]  /*264f0*/  @P1 LDG.E R7, desc[UR40][R2.64] ;  /* 0x0000002802071981 */ /* 0x000162000c1e1900 */
[----:B-1----:R-:W-:-:S03]  /*26500*/  @P2 IMAD.WIDE R8, R11, 0x4, R8 ;  /* 0x000000040b082825 */ /* 0x002fc600078e0208 */
        /* <DEDUP_REMOVED lines=8> */
[----:B------:R-:W-:-:S04]  /*26590*/  USEL UR4, UR4, 0x1, UP0 ;  /* 0x0000000104047887 */ /* 0x000fc80008000000 */
[----:B------:R-:W-:Y:S01]  /*265a0*/  UIMAD UR4, UR4, UR5, URZ ;  /* 0x00000005040472a4 */ /* 0x000fe2000f8e023f */
[----:B--2---:R1:W-:Y:S01]  /*265b0*/  STL [R1+0x4a0], R6 ;  /* 0x0004a00601007387 */ /* 0x0043e20000100800 */
[----:B------:R-:W-:-:S04]  /*265c0*/  IMAD.MOV.U32 R10, RZ, RZ, R6 ;  /* 0x000000ffff0a7224 */ /* 0x000fc800078e0006 */
[----:B-1----:R-:W-:Y:S01]  /*265d0*/  IMAD.U32 R6, RZ, RZ, UR4 ;  /* 0x00000004ff067e24 */ /* 0x002fe2000f8e00ff */
[----:B0-----:R-:W-:Y:S06]  /*265e0*/  @P2 BRA `(.L_x_12371) ;  /* 0x0000000000142947 */ /* 0x001fec0003800000 */
[----:B------:R-:W-:Y:S05]  /*265f0*/  @!P0 BRA `(.L_x_12371) ;  /* 0x0000000000108947 */ /* 0x000fea0003800000 */
[----:B------:R-:W2:Y:S04]  /*26600*/  LDG.E R8, desc[UR40][R4.64] ;  /* 0x0000002804087981 */ /* 0x000ea8000c1e1900 */
[----:B------:R-:W2:Y:S02]  /*26610*/  LDG.E R4, desc[UR40][R4.64+0x4] ;  /* 0x0000042804047981 */ /* 0x000ea4000c1e1900 */
[----:B--2---:R-:W-:-:S05]  /*26620*/  IMAD.IADD R10, R4, 0x1, -R8 ;  /* 0x00000001040a7824 */ /* 0x004fca00078e0a08 */
[----:B------:R0:W-:Y:S02]  /*26630*/  STL [R1+0x4a0], R10 ;  /* 0x0004a00a01007387 */ /* 0x0001e40000100800 */
.L_x_12371:
        /* <DEDUP_REMOVED lines=12> */
[----:B------:R-:W2:Y:S02]  /*26700*/  LDC.64 R6, c[0x0][0xb18] ;  /* 0x0002c600ff067b82 */ /* 0x000ea40000000a00 */
[----:B--2---:R-:W-:-:S06]  /*26710*/  IMAD.WIDE R6, R11, 0x4, R6 ;  /* 0x000000040b067825 */ /* 0x004fcc00078e0206 */
[----:B------:R2:W5:Y:S01]  /*26720*/  LDG.E R6, desc[UR40][R6.64] ;  /* 0x0000002806067981 */ /* 0x000562000c1e1900 */
[----:B------:R-:W-:Y:S05]  /*26730*/  BRA `(.L_x_12373) ;  /* 0x0000000000107947 */ /* 0x000fea0003800000 */
.L_x_12372:
[----:B------:R-:W-:Y:S05]  /*26740*/  @!P1 BRA `(.L_x_12373) ;  /* 0x00000000000c9947 */ /* 0x000fea0003800000 */
[----:B------:R-:W2:Y:S04]  /*26750*/  LDG.E R6, desc[UR40][R2.64] ;  /* 0x0000002802067981 */ /* 0x000ea8000c1e1900 */
[----:B------:R-:W2:Y:S02]  /*26760*/  LDG.E R2, desc[UR40][R2.64+0x4] ;  /* 0x0000042802027981 */ /* 0x000ea4000c1e1900 */
[----:B--2---:R-:W-:-:S07]  /*26770*/  IMAD.IADD R6, R2, 0x1, -R6 ;  /* 0x0000000102067824 */ /* 0x004fce00078e0a06 */
.L_x_12373:
[----:B------:R-:W3:Y:S01]  /*26780*/  LDL.LU R3, [R1+0x474] ;  /* 0x0004740001037983 */ /* 0x000ee20000300800 */
[----:B------:R-:W4:Y:S01]  /*26790*/  LDC R2, c[0x0][0x448] ;  /* 0x00011200ff027b82 */ /* 0x000f220000000800 */
[----:B-----5:R-:W-:Y:S01]  /*267a0*/  IMAD.IADD R0, R6, 0x1, -R0 ;  /* 0x0000000106007824 */ /* 0x020fe200078e0a00 */
[----:B----4-:R-:W-:-:S13]  /*267b0*/  ISETP.NE.AND P1, PT, R2, 0x1, PT ;  /* 0x000000010200780c */ /* 0x010fda0003f25270 */
[----:B------:R-:W4:Y:S08]  /*267c0*/  @P1 LDC R2, c[0x0][0x44c] ;  /* 0x00011300ff021b82 */ /* 0x000f300000000800 */
[----:B-1----:R-:W1:Y:S01]  /*267d0*/  @P1 LDC R4, c[0x0][0x450] ;  /* 0x00011400ff041b82 */ /* 0x002e620000000800 */
[----:B---3--:R-:W-:-:S04]  /*267e0*/  IMAD.SHL.U32 R11, R3, 0x80, RZ ;  /* 0x00000080030b7824 */ /* 0x008fc800078e00ff */
[----:B------:R-:W-:Y:S01]  /*267f0*/  VIADD R3, R11, 0x7f ;  /* 0x0000007f0b037836 */ /* 0x000fe20000000000 */
[----:B------:R3:W-:Y:S03]  /*26800*/  STL [R1+0x494], R11 ;  /* 0x0004940b01007387 */ /* 0x0007e60000100800 */
[----:B----4-:R-:W-:-:S04]  /*26810*/  @P1 IMAD.HI.U32 R2, R3, R2, RZ ;  /* 0x0000000203021227 */ /* 0x010fc800078e00ff */
[----:B------:R-:W-:Y:S01]  /*26820*/  IMAD.MOV.U32 R6, RZ, RZ, R3 ;  /* 0x000000ffff067224 */ /* 0x000fe200078e0003 */
[----:B-1----:R-:W-:Y:S01]  /*26830*/  @P1 SHF.R.U32.HI R6, RZ, R4, R2 ;  /* 0x00000004ff061219 */ /* 0x002fe20000011602 */
[----:B------:R-:W-:-:S04]  /*26840*/  VIADD R2, R0, 0x5f ;  /* 0x0000005f00027836 */ /* 0x000fc80000000000 */
[----:B------:R-:W-:-:S05]  /*26850*/  IMAD.HI R2, R2, 0x2aaaaaab, RZ ;  /* 0x2aaaaaab02027827 */ /* 0x000fca00078e02ff */
[----:B------:R-:W-:-:S04]  /*26860*/  SHF.R.U32.HI R3, RZ, 0x1f, R2 ;  /* 0x0000001fff037819 */ /* 0x000fc80000011602 */
[----:B------:R-:W-:Y:S02]  /*26870*/  LEA.HI.SX32 R9, R2, R3, 0x1c ;  /* 0x0000000302097211 */ /* 0x000fe400078fe2ff */
[----:B------:R-:W-:-:S03]  /*26880*/  IADD3 R2, R0, 0x1, -R10 ;  /* 0x0000000100027810 */ /* 0x000fc60007ffe80a */
[----:B------:R3:W-:Y:S02]  /*26890*/  STL [R1+0x4f4], R9 ;  /* 0x0004f40901007387 */ /* 0x0007e40000100800 */
[----:B------:R-:W-:Y:S02]  /*268a0*/  IMAD.IADD R6, R2, 0x1, R6 ;  /* 0x0000000102067824 */ /* 0x000fe400078e0206 */
[----:B------:R-:W1:Y:S02]  /*268b0*/  LDC.64 R2, c[0x0][0xad8] ;  /* 0x0002b600ff027b82 */ /* 0x000e640000000a00 */
[----:B-1----:R-:W-:Y:S01]  /*268c0*/  ISETP.GE.AND P2, PT, R3, 0x1, PT ;  /* 0x000000010300780c */ /* 0x002fe20003f46270 */
[----:B------:R-:W-:-:S12]  /*268d0*/  IMAD.IADD R2, R6, 0x1, R2 ;  /* 0x0000000106027824 */ /* 0x000fd800078e0202 */
[----:B---3--:R-:W-:Y:S05]  /*268e0*/  @!P2 BRA `(.L_x_12374) ;  /* 0x000000000048a947 */ /* 0x008fea0003800000 */
[C---:B------:R-:W-:Y:S01]  /*268f0*/  ISETP.GT.AND P0, PT, R6.reuse, RZ, PT ;  /* 0x000000ff0600720c */ /* 0x040fe20003f04270 */
[----:B------:R-:W-:Y:S01]  /*26900*/  BSSY B0, `(.L_x_12375) ;  /* 0x000000e000007945 */ /* 0x000fe20003800000 */
[----:B--2---:R-:W-:-:S11]  /*26910*/  VIADD R7, R6, 0xffffffff ;  /* 0xffffffff06077836 */ /* 0x004fd60000000000 */
        /* <DEDUP_REMOVED lines=8> */
.L_x_12376:
[----:B------:R-:W-:-:S13]  /*269a0*/  ISETP.NE.AND P0, PT, R3, 0x1, PT ;  /* 0x000000010300780c */ /* 0x000fda0003f05270 */
[----:B------:R-:W1:Y:S02]  /*269b0*/  @P0 LDC.64 R4, c[0x0][0xae0] ;  /* 0x0002b800ff040b82 */ /* 0x000e640000000a00 */
[----:B-1----:R-:W-:-:S05]  /*269c0*/  @P0 IMAD.HI.U32 R4, R7, R4, RZ ;  /* 0x0000000407040227 */ /* 0x002fca00078e00ff */
[----:B------:R-:W-:-:S07]  /*269d0*/  @P0 SHF.R.U32.HI R7, RZ, R5, R4 ;  /* 0x00000005ff070219 */ /* 0x000fce0000011604 */
.L_x_12377:
[----:B------:R-:W-:Y:S05]  /*269e0*/  BSYNC B0 ;  /* 0x0000000000007941 */ /* 0x000fea0003800000 */
.L_x_12375:
[----:B------:R-:W-:-:S05]  /*269f0*/  IMAD R7, R7, R3, R3 ;  /* 0x0000000307077224 */ /* 0x000fca00078e0203 */
[----:B------:R-:W-:-:S07]  /*26a00*/  VIMNMX R2, R2, R7, PT ;  /* 0x0000000702027248 */ /* 0x000fce0003fe0100 */
.L_x_12374:
[----:B------:R-:W1:Y:S01]  /*26a10*/  @P1 LDC R4, c[0x0][0x44c] ;  /* 0x00011300ff041b82 */ /* 0x000e620000000800 */
[----:B------:R-:W-:Y:S01]  /*26a20*/  VIADD R2, R2, 0x5f ;  /* 0x0000005f02027836 */ /* 0x000fe20000000000 */
[----:B------:R-:W-:Y:S01]  /*26a30*/  ULDC UR4, c[0x0][0xad4] ;  /* 0x0002b50000047ab9 */ /* 0x000fe20000000800 */
[----:B------:R-:W-:Y:S02]  /*26a40*/  IMAD.MOV.U32 R5, RZ, RZ, R11 ;  /* 0x000000ffff057224 */ /* 0x000fe400078e000b */
[----:B------:R-:W-:-:S03]  /*26a50*/  IMAD.HI R2, R2, 0x2aaaaaab, RZ ;  /* 0x2aaaaaab02027827 */ /* 0x000fc600078e02ff */
[----:B------:R-:W3:Y:S01]  /*26a60*/  @P1 LDC R6, c[0x0][0x450] ;  /* 0x00011400ff061b82 */ /* 0x000ee20000000800 */
[----:B-1----:R-:W-:-:S05]  /*26a70*/  @P1 IMAD.HI.U32 R4, R11, R4, RZ ;  /* 0x000000040b041227 */ /* 0x002fca00078e00ff */
        /* <DEDUP_REMOVED lines=13> */
[----:B-1----:R-:W1:Y:S02]  /*26b50*/  @P0 LDC.64 R4, c[0x0][0xae0] ;  /* 0x0002b800ff040b82 */ /* 0x002e640000000a00 */
[----:B-1----:R-:W-:-:S05]  /*26b60*/  @P0 IMAD.HI.U32 R4, R6, R4, RZ ;  /* 0x0000000406040227 */ /* 0x002fca00078e00ff */
[----:B------:R-:W-:-:S04]  /*26b70*/  @P0 SHF.R.U32.HI R6, RZ, R5, R4 ;  /* 0x00000005ff060219 */ /* 0x000fc80000011604 */
[----:B------:R-:W-:Y:S01]  /*26b80*/  LOP3.LUT R6, RZ, R6, RZ, 0x33, !PT ;  /* 0x00000006ff067212 */ /* 0x000fe200078e33ff */
[----:B------:R-:W-:Y:S06]  /*26b90*/  BRA `(.L_x_12381) ;  /* 0x0000000000107947 */ /* 0x000fec0003800000 */
.L_x_12380:
[----:B------:R-:W-:-:S13]  /*26ba0*/  ISETP.NE.AND P0, PT, R3, 0x1, PT ;  /* 0x000000010300780c */ /* 0x000fda0003f05270 */
[----:B-1----:R-:W1:Y:S02]  /*26bb0*/  @P0 LDC.64 R4, c[0x0][0xae0] ;  /* 0x0002b800ff040b82 */ /* 0x002e640000000a00 */
[----:B-1----:R-:W-:-:S05]  /*26bc0*/  @P0 IMAD.HI.U32 R4, R6, R4, RZ ;  /* 0x0000000406040227 */ /* 0x002fca00078e00ff */
[----:B------:R-:W-:-:S07]  /*26bd0*/  @P0 SHF.R.U32.HI R6, RZ, R5, R4 ;  /* 0x00000005ff060219 */ /* 0x000fce0000011604 */
.L_x_12381:
[----:B------:R-:W-:Y:S05]  /*26be0*/  BSYNC B0 ;  /* 0x0000000000007941 */ /* 0x000fea0003800000 */
.L_x_12379:
[----:B------:R-:W-:-:S05]  /*26bf0*/  IMAD R3, R6, R3, RZ ;  /* 0x0000000306037224 */ /* 0x000fca00078e02ff */
[----:B------:R-:W-:-:S07]  /*26c00*/  VIMNMX R2, R2, R3, !PT ;  /* 0x0000000302027248 */ /* 0x000fce0007fe0100 */
.L_x_12378:
[----:B------:R-:W-:Y:S01]  /*26c10*/  IMAD.HI R2, R2, 0x2aaaaaab, RZ ;  /* 0x2aaaaaab02027827 */ /* 0x000fe200078e02ff */
[----:B-1----:R-:W-:Y:S01]  /*26c20*/  SHF.R.U32.HI R4, RZ, 0x10, R8 ;  /* 0x00000010ff047819 */ /* 0x002fe20000011608 */
[----:B------:R-:W-:Y:S01]  /*26c30*/  BSSY B0, `(.L_x_12382) ;  /* 0x000002a000007945 */ /* 0x000fe20003800000 */
[----:B------:R-:W-:Y:S01]  /*26c40*/  LOP3.LUT R9, R8, 0xff, RZ, 0xc0, !PT ;  /* 0x000000ff08097812 */ /* 0x000fe200078ec0ff */
[----:B------:R-:W-:Y:S01]  /*26c50*/  IMAD.MOV.U32 R5, RZ, RZ, RZ ;  /* 0x000000ffff057224 */ /* 0x000fe200078e00ff */
[----:B------:R-:W-:Y:S02]  /*26c60*/  SHF.R.U32.HI R3, RZ, 0x1f, R2 ;  /* 0x0000001fff037819 */ /* 0x000fe40000011602 */
[----:B------:R-:W-:Y:S01]  /*26c70*/  ISETP.NE.AND P0, PT, R4, RZ, PT ;  /* 0x000000ff0400720c */ /* 0x000fe20003f05270 */
[----:B------:R1:W-:Y:S01]  /*26c80*/  STL [R1+0x4ec], R9 ;  /* 0x0004ec0901007387 */ /* 0x0003e20000100800 */
[----:B------:R-:W-:Y:S01]  /*26c90*/  LEA.HI.SX32 R3, R2, R3, 0x1c ;  /* 0x0000000302037211 */ /* 0x000fe200078fe2ff */
[----:B------:R-:W-:-:S02]  /*26ca0*/  IMAD.MOV.U32 R8, RZ, RZ, R5 ;  /* 0x000000ffff087224 */ /* 0x000fc400078e0005 */
[----:B------:R1:W-:Y:S01]  /*26cb0*/  STL [R1+0x4bc], R5 ;  /* 0x0004bc0501007387 */ /* 0x0003e20000100800 */
[----:B0-----:R-:W-:-:S04]  /*26cc0*/  VIMNMX R10, RZ, R3, !PT ;  /* 0x00000003ff0a7248 */ /* 0x001fc80007fe0100 */
[----:B------:R-:W-:Y:S01]  /*26cd0*/  ISETP.GT.AND P1, PT, R0, R10, PT ;  /* 0x0000000a0000720c */ /* 0x000fe20003f24270 */
[----:B------:R1:W-:Y:S02]  /*26ce0*/  STL [R1+0x4b8], R10 ;  /* 0x0004b80a01007387 */ /* 0x0003e40000100800 */
[----:B------:R-:W0:Y:S10]  /*26cf0*/  @!P0 LDC R4, c[0x0][0xae8] ;  /* 0x0002ba00ff048b82 */ /* 0x000e340000000800 */
[----:B-1----:R-:W-:Y:S05]  /*26d00*/  @!P1 BRA `(.L_x_12383) ;  /* 0x0000000000709947 */ /* 0x002fea0003800000 */
[-C--:B0-----:R-:W-:Y:S02]  /*26d10*/  IABS R5, R4.reuse ;  /* 0x0000000400057213 */ /* 0x081fe40000000000 */
[----:B--2---:R-:W-:Y:S02]  /*26d20*/  IABS R7, R4 ;  /* 0x0000000400077213 */ /* 0x004fe40000000000 */
        /* <DEDUP_REMOVED lines=26> */
.L_x_12383:
[----:B------:R-:W-:Y:S05]  /*26ed0*/  BSYNC B0 ;  /* 0x0000000000007941 */ /* 0x000fea0003800000 */
.L_x_12382:
        /* <DEDUP_REMOVED lines=13> */
[----:B------:R-:W-:Y:S02]  /*26fb0*/  VOTEU.ANY UR4, UPT, PT ;  /* 0x0000000000047886 */ /* 0x000fe400038e0100 */
[----:B------:R-:W3:Y:S08]  /*26fc0*/  FLO.U32 R0, UR4 ;  /* 0x0000000400007d00 */ /* 0x000ef000080e0000 */
[----:B------:R-:W4:Y:S01]  /*26fd0*/  POPC R5, UR4 ;  /* 0x0000000400057d09 */ /* 0x000f220008000000 */
[----:B---3--:R-:W-:-:S02]  /*26fe0*/  ISETP.EQ.U32.AND P0, PT, R0, R3, PT ;  /* 0x000000030000720c */ /* 0x008fc40003f02070 */
[----:B------:R-:W4:Y:S11]  /*26ff0*/  LDC.64 R2, c[0x0][0xd60] ;  /* 0x00035800ff027b82 */ /* 0x000f360000000a00 */
[----:B----4-:R-:W3:Y:S01]  /*27000*/  @P0 ATOMG.E.ADD.STRONG.GPU PT, R3, desc[UR40][R2.64], R5 ;  /* 0x00000005020309a8 */ /* 0x010ee200081ee1e8 */
[----:B0-----:R-:W0:Y:S02]  /*27010*/  S2R R4, SR_LTMASK ;  /* 0x0000000000047919 */ /* 0x001e240000003900 */
[----:B0-----:R-:W-:-:S04]  /*27020*/  LOP3.LUT R4, R4, UR4, RZ, 0xc0, !PT ;  /* 0x0000000404047c12 */ /* 0x001fc8000f8ec0ff */
[----:B--2---:R-:W0:Y:S01]  /*27030*/  POPC R7, R4 ;  /* 0x0000000400077309 */ /* 0x004e220000000000 */
[----:B---3--:R-:W0:Y:S02]  /*27040*/  SHFL.IDX PT, R0, R3, R0, 0x1f ;  /* 0x00001f0003007589 */ /* 0x008e2400000e0000 */
[----:B0-----:R-:W-:-:S05]  /*27050*/  IADD3 R0, R0, UR37, R7 ;  /* 0x0000002500007c10 */ /* 0x001fca000fffe007 */
[----:B------:R3:W-:Y:S01]  /*27060*/  STL [R1+0x470], R0 ;  /* 0x0004700001007387 */ /* 0x0007e20000100800 */
[----:B------:R-:W-:Y:S05]  /*27070*/  BRA `(.L_x_12386) ;  /* 0x00000048005c7947 */ /* 0x000fea0003800000 */
.L_x_12385:
        /* <DEDUP_REMOVED lines=12> */
[----:B--2---:R-:W-:-:S02]  /*27140*/  IMAD.U32 R7, RZ, RZ, UR9 ;  /* 0x00000009ff077e24 */ /* 0x004fc4000f8e00ff */
[----:B------:R-:W-:Y:S02]  /*27150*/  IMAD.U32 R10, RZ, RZ, UR4 ;  /* 0x00000004ff0a7e24 */ /* 0x000fe4000f8e00ff */
[----:B------:R-:W-:Y:S02]  /*27160*/  IMAD.U32 R11, RZ, RZ, UR5 ;  /* 0x00000005ff0b7e24 */ /* 0x000fe4000f8e00ff */
[----:B-1----:R-:W-:Y:S02]  /*27170*/  IMAD.MOV.U32 R8, RZ, RZ, 0x70 ;  /* 0x00000070ff087424 */ /* 0x002fe400078e00ff */
[----:B------:R-:W-:Y:S02]  /*27180*/  IMAD.MOV.U32 R12, RZ, RZ, 0x1 ;  /* 0x00000001ff0c7424 */ /* 0x000fe400078e00ff */
[----:B------:R-:W-:-:S07]  /*27190*/  IMAD.MOV.U32 R13, RZ, RZ, RZ ;  /* 0x000000ffff0d7224 */ /* 0x000fce00078e00ff */
[----:B------:R-:W-:-:S07]  /*271a0*/  LEPC R20, `(.L_x_12388) ;  /* 0x000000001014794e */ /* 0x000fce0000000000 */
[----:B0-----:R-:W-:Y:S05]  /*271b0*/  CALL.ABS.NOINC R2 ;  /* 0x0000000002007343 */ /* 0x001fea0003c00000 */
.L_x_12388:
[----:B------:R-:W-:Y:S05]  /*271c0*/  BSYNC B6 ;  /* 0x0000000000067941 */ /* 0x000fea0003800000 */
.L_x_12387:
        /* <DEDUP_REMOVED lines=9> */
[----:B0-----:R-:W-:Y:S02]  /*27260*/  IMAD.U32 R4, RZ, RZ, UR6 ;  /* 0x00000006ff047e24 */ /* 0x001fe4000f8e00ff */
[----:B------:R-:W-:Y:S02]  /*27270*/  IMAD.U32 R5, RZ, RZ, UR7 ;  /* 0x00000007ff057e24 */ /* 0x000fe4000f8e00ff */
[----:B------:R-:W-:Y:S02]  /*27280*/  IMAD.U32 R6, RZ, RZ, UR8 ;  /* 0x00000008ff067e24 */ /* 0x000fe4000f8e00ff */
[----:B--2---:R-:W-:-:S02]  /*27290*/  IMAD.U32 R7, RZ, RZ, UR9 ;  /* 0x00000009ff077e24 */ /* 0x004fc4000f8e00ff */
[----:B------:R-:W-:Y:S02]  /*272a0*/  IMAD.U32 R10, RZ, RZ, UR4 ;  /* 0x00000004ff0a7e24 */ /* 0x000fe4000f8e00ff */
[----:B------:R-:W-:Y:S02]  /*272b0*/  IMAD.U32 R11, RZ, RZ, UR5 ;  /* 0x00000005ff0b7e24 */ /* 0x000fe4000f8e00ff */
[----:B-1----:R-:W-:Y:S02]  /*272c0*/  IMAD.MOV.U32 R8, RZ, RZ, 0x70 ;  /* 0x00000070ff087424 */ /* 0x002fe400078e00ff */
[----:B------:R-:W-:Y:S02]  /*272d0*/  IMAD.MOV.U32 R12, RZ, RZ, 0x1 ;  /* 0x00000001ff0c7424 */ /* 0x000fe400078e00ff */
[----:B---3--:R-:W-:-:S07]  /*272e0*/  IMAD.MOV.U32 R13, RZ, RZ, RZ ;  /* 0x000000ffff0d7224 */ /* 0x008fce00078e00ff */
[----:B------:R-:W-:-:S07]  /*272f0*/  LEPC R20, `(.L_x_12391) ;  /* 0x000000001014794e */ /* 0x000fce0000000000 */
[----:B----4-:R-:W-:Y:S05]  /*27300*/  CALL.ABS.NOINC R2 ;  /* 0x0000000002007343 */ /* 0x010fea0003c00000 */
.L_x_12391:
        /* <DEDUP_REMOVED lines=15> */
.L_x_12390:
[----:B------:R-:W-:Y:S05]  /*27400*/  BSYNC B6 ;  /* 0x0000000000067941 */ /* 0x000fea0003800000 */
.L_x_12389:
        /* <DEDUP_REMOVED lines=9> */
[----:B------:R2:W1:Y:S01]  /*274a0*/  @P0 LDG.E R7, desc[UR40][R2.64] ;  /* 0x0000002802070981 */ /* 0x000462000c1e1900 */
[----:B---3--:R-:W-:Y:S01]  /*274b0*/  VIADD R0, R16, 0xffffffff ;  /* 0xffffffff10007836 */ /* 0x008fe20000000000 */
[----:B--2---:R-:W2:Y:S02]  /*274c0*/  LDC.64 R2, c[0x0][0x418] ;  /* 0x00010600ff027b82 */ /* 0x004ea40000000a00 */
[----:B--2---:R-:W-:Y:S01]  /*274d0*/  LOP3.LUT P0, RZ, R2, UR4, RZ, 0xfc, !PT ;  /* 0x0000000402ff7c12 */ /* 0x004fe2000f80fcff */
[----:B------:R-:W-:-:S03]  /*274e0*/  UMOV UR4, 0xffffffff ;  /* 0xffffffff00047882 */ /* 0x000fc60000000000 */
[----:B------:R-:W-:Y:S02]  /*274f0*/  LOP3.LUT P0, RZ, R3, UR5, RZ, 0xfc, P0 ;  /* 0x0000000503ff7c12 */ /* 0x000fe4000800fcff */
[----:B-1----:R-:W-:Y:S01]  /*27500*/  SHF.R.S32.HI R8, RZ, 0x1f, R7 ;  /* 0x0000001fff087819 */ /* 0x002fe20000011407 */
[----:B------:R1:W-:Y:S01]  /*27510*/  STL [R1+0x474], R7 ;  /* 0x0004740701007387 */ /* 0x0003e20000100800 */
[----:B------:R-:W-:-:S03]  /*27520*/  SEL R16, R7, RZ, !P0 ;  /* 0x000000ff07107207 */ /* 0x000fc60004000000 */
[----:B------:R1:W-:Y:S01]  /*27530*/  STL [R1+0x478], R8 ;  /* 0x0004780801007387 */ /* 0x0003e20000100800 */
[----:B------:R-:W-:Y:S05]  /*27540*/  BRA.DIV UR4, `(.L_x_12392) ;  /* 0x0000005e04347947 */ /* 0x000fea000b800000 */
[----:B0-----:R-:W0:Y:S02]  /*27550*/  S2R R4, SR_TID.X ;  /* 0x0000000000047919 */ /* 0x001e240000002100 */
[----:B0-----:R-:W-:-:S04]  /*27560*/  SHF.R.U32.HI R4, RZ, 0x5, R4 ;  /* 0x00000005ff047819 */ /* 0x001fc80000011604 */
[----:B------:R-:W-:-:S05]  /*27570*/  LOP3.LUT R4, R4, 0x3, RZ, 0xc0, !PT ;  /* 0x0000000304047812 */ /* 0x000fca00078ec0ff */
[----:B------:R0:W2:Y:S02]  /*27580*/  SHFL.IDX PT, R14, R4, RZ, 0x1f ;  /* 0x00001fff040e7589 */ /* 0x0000a400000e0000 */
.L_x_12505:
[----:B0-----:R-:W3:Y:S01]  /*27590*/  LDL.LU R4, [R1+0x490] ;  /* 0x0004900001047983 */ /* 0x001ee20000300800 */
[----:B------:R-:W-:Y:S02]  /*275a0*/  PLOP3.LUT P1, PT, PT, PT, PT, 0x8, 0x0 ;  /* 0x000000000000781c */ /* 0x000fe40003f2e170 */
[----:B--2---:R-:W-:Y:S01]  /*275b0*/  ISETP.NE.AND P0, PT, R14, RZ, PT ;  /* 0x000000ff0e00720c */ /* 0x004fe20003f05270 */
[----:B------:R0:W-:Y:S01]  /*275c0*/  STL [R1+0x4a4], R0 ;  /* 0x0004a40001007387 */ /* 0x0001e20000100800 */
[----:B---3--:R-:W-:-:S09]  /*275d0*/  LOP3.LUT R4, R4, 0xfffffffe, RZ, 0xc0, !PT ;  /* 0xfffffffe04047812 */ /* 0x008fd200078ec0ff */
[----:B------:R-:W-:-:S05]  /*275e0*/  @P1 LOP3.LUT R4, R4, 0x1, RZ, 0xfc, !PT ;  /* 0x0000000104041812 */ /* 0x000fca00078efcff */
[----:B------:R0:W-:Y:S01]  /*275f0*/  STL [R1+0x490], R4 ;  /* 0x0004900401007387 */ /* 0x0001e20000100800 */
[----:B------:R-:W-:Y:S05]  /*27600*/  @P0 BRA `(.L_x_12393) ;  /* 0x00000004000c0947 */ /* 0x000fea0003800000 */
[----:B------:R-:W-:-:S03]  /*27610*/  UMOV UR4, 0xffffffff ;  /* 0xffffffff00047882 */ /* 0x000fc60000000000 */
[----:B------:R-:W-:Y:S05]  /*27620*/  BRA.DIV UR4, `(.L_x_12394) ;  /* 0x0000005e04307947 */ /* 0x000fea000b800000 */
[----:B------:R-:W-:-:S13]  /*27630*/  ELECT P6, URZ, PT ;  /* 0x00000000003f782f */ /* 0x000fda00038c0000 */
.L_x_12508:
[----:B------:R-:W-:Y:S05]  /*27640*/  @!P6 BRA `(.L_x_12393) ;  /* 0x0000000000fce947 */ /* 0x000fea0003800000 */
[----:B------:R-:W-:-:S04]  /*27650*/  ISETP.NE.U32.AND P0, PT, R2, RZ, PT ;  /* 0x000000ff0200720c */ /* 0x000fc80003f05070 */
[----:B------:R-:W-:-:S13]  /*27660*/  ISETP.NE.AND.EX P0, PT, R3, RZ, PT, P0 ;  /* 0x000000ff0300720c */ /* 0x000fda0003f05300 */
[----:B------:R-:W-:Y:S05]  /*27670*/  @!P0 BRA `(.L_x_12395) ;  /* 0x0000000000508947 */ /* 0x000fea0003800000 */
[----:B------:R-:W2:Y:S01]  /*27680*/  LDC R6, c[0x0][0x43c] ;  /* 0x00010f00ff067b82 */ /* 0x000ea20000000800 */
[----:B------:R-:W-:Y:S01]  /*27690*/  IMAD.MOV.U32 R9, RZ, RZ, R0 ;  /* 0x000000ffff097224 */ /* 0x000fe200078e0000 */
[----:B------:R-:W-:-:S03]  /*276a0*/  ULDC.64 UR4, c[0x0][0x428] ;  /* 0x00010a0000047ab9 */ /* 0x000fc60000000a00 */
[----:B0-----:R-:W-:Y:S01]  /*276b0*/  IMAD.MOV.U32 R0, RZ, RZ, R9 ;  /* 0x000000ffff007224 */ /* 0x001fe200078e0009 */
[----:B--2---:R-:W-:-:S13]  /*276c0*/  ISETP.NE.AND P0, PT, R6, 0x1, PT ;  /* 0x000000010600780c */ /* 0x004fda0003f05270 */
        /* <DEDUP_REMOVED lines=15> */
.L_x_12395:
[----:B--2---:R-:W2:Y:S01]  /*277c0*/  LDL R2, [R1+0x484] ;  /* 0x0004840001027983 */ /* 0x004ea20000100800 */
[----:B0-----:R-:W-:Y:S01]  /*277d0*/  IMAD R0, R19, 0x8, R18 ;  /* 0x0000000813007824 */ /* 0x001fe200078e0212 */
[----:B--2---:R-:W-:-:S04]  /*277e0*/  SHF.L.U32 R2, R2, 0x1f, RZ ;  /* 0x0000001f02027819 */ /* 0x004fc800000006ff */
[----:B------:R-:W0:Y:S02]  /*277f0*/  SYNCS.PHASECHK.TRANS64.TRYWAIT P0, [R0+URZ+0x32440], R2 ;  /* 0x03244002000075a7 */ /* 0x000e24000800017f */
[----:B0-----:R-:W-:Y:S05]  /*27800*/  @!P0 BRA `(.L_x_12396) ;  /* 0x0000005800d88947 */ /* 0x001fea0003800000 */
.L_x_12509:
[----:B------:R-:W2:Y:S02]  /*27810*/  S2R R3, SR_TID.X ;  /* 0x0000000000037919 */ /* 0x000ea40000002100 */
[----:B--2---:R-:W-:-:S04]  /*27820*/  LOP3.LUT R3, R3, 0x7f, RZ, 0xc0, !PT ;  /* 0x0000007f03037812 */ /* 0x004fc800078ec0ff */
[----:B------:R-:W-:-:S13]  /*27830*/  ISETP.NE.AND P0, PT, R3, RZ, PT ;  /* 0x000000ff0300720c */ /* 0x000fda0003f05270 */
        /* <DEDUP_REMOVED lines=8> */
.L_x_12397:
        /* <DEDUP_REMOVED lines=24> */
.L_x_12393:
[----:B--2---:R-:W2:Y:S04]  /*27a40*/  LDL R2, [R1+0x47c] ;  /* 0x00047c0001027983 */ /* 0x004ea80000100800 */
[----:B------:R-:W3:Y:S01]  /*27a50*/  LDL R3, [R1+0x49c] ;  /* 0x00049c0001037983 */ /* 0x000ee20000100800 */
[----:B------:R-:W-:Y:S05]  /*27a60*/  WARPSYNC.ALL ;  /* 0x0000000000007948 */ /* 0x000fea0003800000 */
[----:B------:R-:W-:Y:S01]  /*27a70*/  ULDC.64 UR4, c[0x0][0xaf8] ;  /* 0x0002be0000047ab9 */ /* 0x000fe20000000a00 */
[----:B0-----:R-:W-:Y:S01]  /*27a80*/  VIADD R0, R18, 0x18400 ;  /* 0x0001840012007836 */ /* 0x001fe20000000000 */
[----:B------:R-:W-:Y:S01]  /*27a90*/  BAR.SYNC.DEFER_BLOCKING 0x8, 0x180 ;  /* 0x0206000000007b1d */ /* 0x000fe20000010000 */
[----:B------:R-:W-:-:S03]  /*27aa0*/  ISETP.NE.U32.AND P0, PT, RZ, UR4, PT ;  /* 0x00000004ff007c0c */ /* 0x000fc6000bf05070 */
[----:B------:R-:W-:Y:S02]  /*27ab0*/  LOP3.LUT P1, RZ, R0, 0x3ff, RZ, 0xc0, !PT ;  /* 0x000003ff00ff7812 */ /* 0x000fe4000782c0ff */
[----:B------:R-:W-:Y:S01]  /*27ac0*/  ISETP.NE.AND.EX P0, PT, RZ, UR5, PT, P0 ;  /* 0x00000005ff007c0c */ /* 0x000fe2000bf05300 */
[----:B------:R-:W-:Y:S01]  /*27ad0*/  BSSY B6, `(.L_x_12398) ;  /* 0x0000019000067945 */ /* 0x000fe20003800000 */
[----:B--2---:R-:W-:-:S04]  /*27ae0*/  SHF.R.S32.HI R0, RZ, 0x1f, R2 ;  /* 0x0000001fff007819 */ /* 0x004fc80000011402 */
[----:B------:R-:W-:Y:S02]  /*27af0*/  SEL R4, R0, RZ, !P0 ;  /* 0x000000ff00047207 */ /* 0x000fe40004000000 */
[----:B---3--:R-:W-:Y:S02]  /*27b00*/  SHF.R.S32.HI R3, RZ, 0x1f, R3 ;  /* 0x0000001fff037819 */ /* 0x008fe40000011403 */
        /* <DEDUP_REMOVED lines=20> */
[----:B0-----:R-:W-:Y:S05]  /*27c50*/  CALL.ABS.NOINC R2 ;  /* 0x0000000002007343 */ /* 0x001fea0003c00000 */
.L_x_12399:
[----:B------:R-:W-:Y:S05]  /*27c60*/  BSYNC B6 ;  /* 0x0000000000067941 */ /* 0x000fea0003800000 */
.L_x_12398:
[----:B------:R-:W2:Y:S01]  /*27c70*/  LDL R11, [R1+0x494] ;  /* 0x00049400010b7983 */ /* 0x000ea20000100800 */
[----:B-1----:R-:W1:Y:S01]  /*27c80*/  LDC R7, c[0x0][0x448] ;  /* 0x00011200ff077b82 */ /* 0x002e620000000800 */
        /* <DEDUP_REMOVED lines=15> */
[----:B--2---:R-:W-:-:S04]  /*27d80*/  IMAD.IADD R5, R0, 0x1, R11 ;  /* 0x0000000100057824 */ /* 0x004fc800078e020b */
        /* <DEDUP_REMOVED lines=44> */
[----:B------:R-:W0:Y:S01]  /*28050*/  SHFL.IDX PT, R5, R3, RZ, 0x181f ;  /* 0x00181fff03057589 */ /* 0x000e2200000e0000 */
[----:B--2---:R-:W-:-:S03]  /*28060*/  IMAD R2, R4, R7, RZ ;  /* 0x0000000704027224 */ /* 0x004fc600078e02ff */
[----:B------:R-:W1:Y:S01]  /*28070*/  SHFL.IDX PT, R4, R0, RZ, 0x181f ;  /* 0x00181fff00047589 */ /* 0x000e6200000e0000 */
[----:B---3--:R-:W-:-:S03]  /*28080*/  IMAD.IADD R10, R10, 0x1, R6 ;  /* 0x000000010a0a7824 */ /* 0x008fc600078e0206 */
[----:B------:R-:W2:Y:S01]  /*28090*/  SHFL.IDX PT, R6, R3, 0x1, 0x181f ;  /* 0x00381f0003067f89 */ /* 0x000ea200000e0000 */
[C---:B------:R-:W-:Y:S01]  /*280a0*/  VIADD R11, R10.reuse, 0x10 ;  /* 0x000000100a0b7836 */ /* 0x040fe20000000000 */
[CC--:B------:R-:W-:Y:S02]  /*280b0*/  ISETP.GE.AND P1, PT, R10.reuse, R2.reuse, PT ;  /* 0x000000020a00720c */ /* 0x0c0fe40003f26270 */
[----:B------:R-:W3:Y:S02]  /*280c0*/  SHFL.IDX PT, R7, R0, 0x1, 0x181f ;  /* 0x00381f0000077f89 */ /* 0x000ee400000e0000 */
[----:B------:R-:W-:Y:S02]  /*280d0*/  ISETP.GE.AND P2, PT, R11, R2, PT ;  /* 0x000000020b00720c */ /* 0x000fe40003f46270 */
[----:B------:R4:W-:Y:S04]  /*280e0*/  STL [R1+0x4c8], R11 ;  /* 0x0004c80b01007387 */ /* 0x0009e80000100800 */
[----:B------:R-:W-:Y:S03]  /*280f0*/  STL [R1+0x494], R10 ;  /* 0x0004940a01007387 */ /* 0x000fe60000100800 */
[----:B0-----:R-:W-:Y:S01]  /*28100*/  @!P1 LEA R5, P3, R9, R5, 0x1 ;  /* 0x0000000509059211 */ /* 0x001fe200078608ff */
[----:B----4-:R-:W-:-:S04]  /*28110*/  VIADD R11, R10, 0x20 ;  /* 0x000000200a0b7836 */ /* 0x010fc80000000000 */
[----:B-1----:R-:W-:Y:S01]  /*28120*/  @!P1 IMAD.X R4, RZ, RZ, R4, P3 ;  /* 0x000000ffff049224 */ /* 0x002fe200018e0604 */
[----:B------:R-:W-:Y:S04]  /*28130*/  STL [R1+0x4cc], R11 ;  /* 0x0004cc0b01007387 */ /* 0x000fe80000100800 */
[----:B------:R-:W-:-:S04]  /*28140*/  @!P1 LOP3.LUT R5, R5, R4, RZ, 0x3c, !PT ;  /* 0x0000000405059212 */ /* 0x000fc800078e3cff */
[----:B------:R-:W-:-:S04]  /*28150*/  @!P1 LOP3.LUT R4, R5, R4, RZ, 0x3c, !PT ;  /* 0x0000000405049212 */ /* 0x000fc800078e3cff */
[----:B------:R-:W-:-:S05]  /*28160*/  @!P1 LOP3.LUT R5, R5, R4, RZ, 0x3c, !PT ;  /* 0x0000000405059212 */ /* 0x000fca00078e3cff */
[----:B-----5:R2:W-:Y:S02]  /*28170*/  @!P1 LDGSTS.E.BYPASS.LTC128B.128 [R8+0x18400], desc[UR40][R4.64], !P0 ;  /* 0x1840000004089fae */ /* 0x0205e4000c101d68 */
[----:B--2---:R-:W-:Y:S02]  /*28180*/  @!P2 LEA R5, P1, R9, R6, 0x1 ;  /* 0x000000060905a211 */ /* 0x004fe400078208ff */
[----:B------:R-:W-:Y:S03]  /*28190*/  SHFL.IDX PT, R6, R0, 0x2, 0x181f ;  /* 0x00581f0000067f89 */ /* 0x000fe600000e0000 */
[----:B---3--:R-:W-:Y:S01]  /*281a0*/  @!P2 IMAD.X R4, RZ, RZ, R7, P1 ;  /* 0x000000ffff04a224 */ /* 0x008fe200008e0607 */
        /* <DEDUP_REMOVED lines=58> */
.L_x_12526:
        /* <DEDUP_REMOVED lines=12> */
.L_x_12401:
        /* <DEDUP_REMOVED lines=8> */
[----:B------:R-:W-:-:S03]  /*28690*/  ULDC.64 UR4, c[0x0][0x398] ;  /* 0x0000e60000047ab9 */ /* 0x000fc60000000a00 */
[----:B0-----:R-:W3:Y:S01]  /*286a0*/  LDL.LU R3, [R1+0x49c] ;  /* 0x00049c0001037983 */ /* 0x001ee20000300800 */
[----:B------:R-:W-:Y:S01]  /*286b0*/  VIADD R2, R18, 0x22400 ;  /* 0x0002240012027836 */ /* 0x000fe20000000000 */
[----:B------:R0:W-:Y:S01]  /*286c0*/  SYNCS.ARRIVE.TRANS64.A1T0 RZ, [R18+URZ+0x32400], RZ ;  /* 0x032400ff12ff79a7 */ /* 0x0001e2000810003f */
[----:B------:R-:W-:Y:S03]  /*286d0*/  BSSY B6, `(.L_x_12402) ;  /* 0x0000019000067945 */ /* 0x000fe60003800000 */
        /* <DEDUP_REMOVED lines=24> */
.L_x_12403:
[----:B------:R-:W-:Y:S05]  /*28860*/  BSYNC B6 ;  /* 0x0000000000067941 */ /* 0x000fea0003800000 */
.L_x_12402:
[----:B------:R-:W2:Y:S01]  /*28870*/  LDL.LU R5, [R1+0x49c] ;  /* 0x00049c0001057983 */ /* 0x000ea20000300800 */
[----:B------:R-:W1:Y:S01]  /*28880*/  LDC R7, c[0x0][0x448] ;  /* 0x00011200ff077b82 */ /* 0x000e620000000800 */
[----:B------:R-:W-:Y:S01]  /*28890*/  ULDC.64 UR4, c[0x0][0x3d8] ;  /* 0x0000f60000047ab9 */ /* 0x000fe20000000a00 */
[----:B------:R-:W-:Y:S01]  /*288a0*/  ULDC.64 UR6, c[0x0][0x390] ;  /* 0x0000e40000067ab9 */ /* 0x000fe20000000a00 */
[----:B0-----:R-:W2:Y:S04]  /*288b0*/  LDL.LU.64 R2, [R1+0x4c0] ;  /* 0x0004c00001027983 */ /* 0x001ea80000300a00 */
[----:B------:R-:W3:Y:S04]  /*288c0*/  LDL.LU R0, [R1+0x4d0] ;  /* 0x0004d00001007983 */ /* 0x000ee80000300800 */
[----:B------:R-:W4:Y:S04]  /*288d0*/  LDL.LU R4, [R1+0x4ac] ;  /* 0x0004ac0001047983 */ /* 0x000f280000300800 */
[----:B------:R-:W5:Y:S01]  /*288e0*/  LDL.LU R8, [R1+0x498] ;  /* 0x0004980001087983 */ /* 0x000f620000300800 */
[----:B------:R-:W0:Y:S01]  /*288f0*/  S2R R9, SR_TID.X ;  /* 0x0000000000097919 */ /* 0x000e220000002100 */
[----:B-1----:R-:W-:Y:S01]  /*28900*/  ISETP.NE.AND P0, PT, R7, 0x1, PT ;  /* 0x000000010700780c */ /* 0x002fe20003f05270 */
[----:B--2---:R-:W-:-:S12]  /*28910*/  IMAD.MOV.U32 R3, RZ, RZ, R5 ;  /* 0x000000ffff037224 */ /* 0x004fd800078e0005 */
[----:B------:R-:W1:Y:S01]  /*28920*/  @P0 LDC R5, c[0x0][0x450] ;  /* 0x00011400ff050b82 */ /* 0x000e620000000800 */
[----:B------:R-:W-:-:S04]  /*28930*/  IMAD.WIDE.U32 R2, R17, UR4, R2 ;  /* 0x0000000411027c25 */ /* 0x000fc8000f8e0002 */
[----:B------:R-:W-:Y:S01]  /*28940*/  IMAD R3, R17, UR5, R3 ;  /* 0x0000000511037c24 */ /* 0x000fe2000f8e0203 */
[----:B------:R-:W-:Y:S02]  /*28950*/  ULDC.64 UR4, c[0x0][0x3e0] ;  /* 0x0000f80000047ab9 */ /* 0x000fe40000000a00 */
[----:B---3--:R-:W-:Y:S02]  /*28960*/  IMAD R0, R0, UR4, RZ ;  /* 0x0000000400007c24 */ /* 0x008fe4000f8e02ff */
[----:B----4-:R-:W-:-:S04]  /*28970*/  IMAD.WIDE.U32 R2, R4, UR4, R2 ;  /* 0x0000000404027c25 */ /* 0x010fc8000f8e0002 */
[----:B------:R-:W-:Y:S01]  /*28980*/  IMAD R0, R4, UR5, R0 ;  /* 0x0000000504007c24 */ /* 0x000fe2000f8e0200 */
[----:B------:R-:W-:Y:S01]  /*28990*/  ULDC.64 UR4, c[0x0][0x3d0] ;  /* 0x0000f40000047ab9 */ /* 0x000fe20000000a00 */
[----:B------:R-:W2:Y:S02]  /*289a0*/  @P0 LDC R4, c[0x0][0x44c] ;  /* 0x00011300ff040b82 */ /* 0x000ea40000000800 */
[----:B------:R-:W-:Y:S02]  /*289b0*/  IMAD.IADD R3, R3, 0x1, R0 ;  /* 0x0000000103037824 */ /* 0x000fe400078e0200 */
[----:B-----5:R-:W-:Y:S02]  /*289c0*/  IMAD.MOV.U32 R0, RZ, RZ, R8 ;  /* 0x000000ffff007224 */ /* 0x020fe400078e0008 */
[----:B--2---:R-:W-:-:S05]  /*289d0*/  @P0 IMAD.HI.U32 R4, R8, R4, RZ ;  /* 0x0000000408040227 */ /* 0x004fca00078e00ff */
[----:B-1----:R-:W-:-:S04]  /*289e0*/  @P0 SHF.R.U32.HI R0, RZ, R5, R4 ;  /* 0x00000005ff000219 */ /* 0x002fc80000011604 */
[--C-:B------:R-:W-:Y:S01]  /*289f0*/  SHF.R.S32.HI R4, RZ, 0x1f, R0.reuse ;  /* 0x0000001fff047819 */ /* 0x100fe20000011400 */
[----:B------:R-:W-:Y:S02]  /*28a00*/  IMAD.MOV R6, RZ, RZ, -R0 ;  /* 0x000000ffff067224 */ /* 0x000fe400078e0a00 */
[----:B------:R-:W-:-:S04]  /*28a10*/  IMAD.WIDE.U32 R2, R0, UR4, R2 ;  /* 0x0000000400027c25 */ /* 0x000fc8000f8e0002 */
[----:B------:R-:W-:Y:S02]  /*28a20*/  IMAD R4, R4, UR4, RZ ;  /* 0x0000000404047c24 */ /* 0x000fe4000f8e02ff */
[----:B------:R-:W-:Y:S02]  /*28a30*/  IMAD R6, R7, R6, R8 ;  /* 0x0000000607067224 */ /* 0x000fe400078e0208 */
[----:B------:R-:W-:Y:S01]  /*28a40*/  IMAD R0, R0, UR5, R4 ;  /* 0x0000000500007c24 */ /* 0x000fe2000f8e0204 */
[----:B------:R-:W-:Y:S01]  /*28a50*/  ULDC.64 UR4, c[0x0][0x3c8] ;  /* 0x0000f20000047ab9 */ /* 0x000fe20000000a00 */
[----:B0-----:R-:W-:Y:S02]  /*28a60*/  IMAD.SHL.U32 R8, R9, 0x8, RZ ;  /* 0x0000000809087824 */ /* 0x001fe400078e00ff */
[----:B------:R-:W-:Y:S01]  /*28a70*/  IMAD.IADD R3, R3, 0x1, R0 ;  /* 0x0000000103037824 */ /* 0x000fe200078e0200 */
[----:B------:R-:W-:Y:S01]  /*28a80*/  SHF.R.S32.HI R0, RZ, 0x1f, R6 ;  /* 0x0000001fff007819 */ /* 0x000fe20000011406 */
[----:B------:R-:W-:Y:S01]  /*28a90*/  IMAD.SHL.U32 R9, R9, 0x8, RZ ;  /* 0x0000000809097824 */ /* 0x000fe200078e00ff */
[----:B------:R-:W-:Y:S01]  /*28aa0*/  LOP3.LUT R8, R8, 0x38, RZ, 0xc0, !PT ;  /* 0x0000003808087812 */ /* 0x000fe200078ec0ff */
[----:B------:R-:W-:-:S03]  /*28ab0*/  IMAD.WIDE.U32 R4, R6, UR4, R2 ;  /* 0x0000000406047c25 */ /* 0x000fc6000f8e0002 */
[----:B------:R-:W-:Y:S01]  /*28ac0*/  LOP3.LUT R9, R9, 0x38, RZ, 0xc0, !PT ;  /* 0x0000003809097812 */ /* 0x000fe200078ec0ff */
[----:B------:R-:W-:Y:S01]  /*28ad0*/  IMAD R0, R0, UR4, RZ ;  /* 0x0000000400007c24 */ /* 0x000fe2000f8e02ff */
[----:B------:R-:W-:Y:S01]  /*28ae0*/  ULDC UR4, c[0x0][0x3b8] ;  /* 0x0000ee0000047ab9 */ /* 0x000fe20000000800 */
[----:B------:R-:W-:Y:S02]  /*28af0*/  LEA R2, P4, R4, UR6, 0x1 ;  /* 0x0000000604027c11 */ /* 0x000fe4000f8808ff */
[----:B------:R-:W-:Y:S01]  /*28b00*/  IMAD R6, R6, UR5, R0 ;  /* 0x0000000506067c24 */ /* 0x000fe2000f8e0200 */
[C---:B------:R-:W-:Y:S02]  /*28b10*/  LOP3.LUT R11, R9.reuse, 0x40, RZ, 0xfc, !PT ;  /* 0x00000040090b7812 */ /* 0x040fe400078efcff */
[----:B------:R-:W-:Y:S01]  /*28b20*/  LOP3.LUT R10, R9, 0x80, RZ, 0xfc, !PT ;  /* 0x00000080090a7812 */ /* 0x000fe200078efcff */
[----:B------:R-:W-:Y:S01]  /*28b30*/  IMAD.IADD R0, R5, 0x1, R6 ;  /* 0x0000000105007824 */ /* 0x000fe200078e0206 */
[----:B------:R-:W-:-:S02]  /*28b40*/  LOP3.LUT R9, R9, 0xc0, RZ, 0xfc, !PT ;  /* 0x000000c009097812 */ /* 0x000fc400078efcff */
[----:B------:R-:W-:Y:S02]  /*28b50*/  ISETP.GE.AND P3, PT, R8, UR4, PT ;  /* 0x0000000408007c0c */ /* 0x000fe4000bf66270 */
[----:B------:R-:W-:Y:S02]  /*28b60*/  ISETP.GE.AND P2, PT, R11, UR4, PT ;  /* 0x000000040b007c0c */ /* 0x000fe4000bf46270 */
[----:B------:R-:W-:Y:S02]  /*28b70*/  ISETP.GE.AND P1, PT, R10, UR4, PT ;  /* 0x000000040a007c0c */ /* 0x000fe4000bf26270 */
[----:B------:R-:W-:Y:S01]  /*28b80*/  ISETP.GE.AND P0, PT, R9, UR4, PT ;  /* 0x0000000409007c0c */ /* 0x000fe2000bf06270 */
[----:B------:R-:W-:Y:S01]  /*28b90*/  UMOV UR4, 0xffffffff ;  /* 0xffffffff00047882 */ /* 0x000fe20000000000 */
[----:B------:R-:W-:Y:S02]  /*28ba0*/  LEA.HI.X R0, R4, UR7, R0, 0x1, P4 ;  /* 0x0000000704007c11 */ /* 0x000fe4000a0f0c00 */
[----:B------:R-:W-:Y:S09]  /*28bb0*/  BRA.DIV UR4, `(.L_x_12404) ;  /* 0x0000005204c87947 */ /* 0x000ff2000b800000 */
[----:B------:R-:W2:Y:S04]  /*28bc0*/  LDL.LU R10, [R1+0x4a0] ;  /* 0x0004a000010a7983 */ /* 0x000ea80000300800 */
[----:B------:R-:W3:Y:S04]  /*28bd0*/  LDL.LU R5, [R1+0x494] ;  /* 0x0004940001057983 */ /* 0x000ee80000300800 */
[----:B------:R-:W4:Y:S04]  /*28be0*/  LDL.LU R4, [R1+0x4c8] ;  /* 0x0004c80001047983 */ /* 0x000f280000300800 */
[----:B------:R-:W5:Y:S04]  /*28bf0*/  LDL R9, [R1+0x480] ;  /* 0x0004800001097983 */ /* 0x000f680000100800 */
[----:B------:R-:W5:Y:S04]  /*28c00*/  LDL.LU R11, [R1+0x4cc] ;  /* 0x0004cc00010b7983 */ /* 0x000f680000300800 */
[----:B------:R-:W5:Y:S04]  /*28c10*/  LDL.LU R12, [R1+0x4d8] ;  /* 0x0004d800010c7983 */ /* 0x000f680000300800 */
[----:B------:R-:W-:Y:S01]  /*28c20*/  SHFL.IDX PT, R6, R0, 0x1, 0x181f ;  /* 0x00381f0000067f89 */ /* 0x000fe200000e0000 */
[----:B--2---:R-:W-:-:S03]  /*28c30*/  IMAD R3, R10, R7, RZ ;  /* 0x000000070a037224 */ /* 0x004fc600078e02ff */
[----:B------:R-:W2:Y:S02]  /*28c40*/  LDL.LU R10, [R1+0x4d4] ;  /* 0x0004d400010a7983 */ /* 0x000ea40000300800 */
[-C--:B---3--:R-:W-:Y:S02]  /*28c50*/  ISETP.GE.AND P5, PT, R5, R3.reuse, PT ;  /* 0x000000030500720c */ /* 0x088fe40003fa6270 */
[----:B------:R-:W0:Y:S01]  /*28c60*/  SHFL.IDX PT, R5, R2, RZ, 0x181f ;  /* 0x00181fff02057589 */ /* 0x000e2200000e0000 */
[----:B----4-:R-:W-:-:S03]  /*28c70*/  ISETP.GE.AND P4, PT, R4, R3, PT ;  /* 0x000000030400720c */ /* 0x010fc60003f86270 */
[----:B------:R-:W1:Y:S07]  /*28c80*/  SHFL.IDX PT, R4, R0, RZ, 0x181f ;  /* 0x00181fff00047589 */ /* 0x000e6e00000e0000 */
        /* <DEDUP_REMOVED lines=17> */
[----:B------:R-:W3:Y:S04]  /*28da0*/  LDL.LU R11, [R1+0x4dc] ;  /* 0x0004dc00010b7983 */ /* 0x000ee80000300800 */
        /* <DEDUP_REMOVED lines=47> */
.L_x_12544:
        /* <DEDUP_REMOVED lines=14> */
.L_x_12406:
[----:B------:R-:W-:Y:S05]  /*29180*/  BSYNC B0 ;  /* 0x0000000000007941 */ /* 0x000fea0003800000 */
.L_x_12405:
[----:B------:R-:W-:Y:S01]  /*29190*/  NOP ;  /* 0x0000000000007918 */ /* 0x000fe20000000000 */
[----:B------:R-:W-:-:S13]  /*291a0*/  PLOP3.LUT P0, PT, PT, PT, PT, 0x80, 0x0 ;  /* 0x000000000000781c */ /* 0x000fda0003f0f070 */
.L_x_12407:
        /* <DEDUP_REMOVED lines=18> */
.L_x_12545:
[----:B------:R-:W-:Y:S05]  /*292d0*/  BSYNC B0 ;  /* 0x0000000000007941 */ /* 0x000fea0003800000 */
.L_x_12408:
        /* <DEDUP_REMOVED lines=13> */
.L_x_12546:
[----:B------:R-:W-:Y:S05]  /*293b0*/  BSYNC B1 ;  /* 0x0000000000017941 */ /* 0x000fea0003800000 */
.L_x_12412:
        /* <DEDUP_REMOVED lines=9> */
.L_x_12415:
[----:B------:R-:W-:Y:S05]  /*29450*/  BSYNC B1 ;  /* 0x0000000000017941 */ /* 0x000fea0003800000 */
.L_x_12414:
        /* <DEDUP_REMOVED lines=12> */
.L_x_12416:
        /* <DEDUP_REMOVED lines=15> */
.L_x_12417:
        /* <DEDUP_REMOVED lines=15> */
.L_x_12418:
        /* <DEDUP_REMOVED lines=15> */
.L_x_12419:
        /* <DEDUP_REMOVED lines=10> */
.L_x_12411:
[----:B------:R-:W-:Y:S05]  /*29890*/  BSYNC B0 ;  /* 0x0000000000007941 */ /* 0x000fea0003800000 */
.L_x_12410:
        /* <DEDUP_REMOVED lines=8> */
[----:B------:R-:W5:Y:S04]  /*29920*/  LDL.LU R7, [R1+0x4f0] ;  /* 0x0004f00001077983 */ /* 0x000f680000300800 */
[----:B--2---:R-:W2:Y:S04]  /*29930*/  LDL.LU R6, [R1+0x4b8] ;  /* 0x0004b80001067983 */ /* 0x004ea80000300800 */
[----:B------:R-:W2:Y:S01]  /*29940*/  LDL.LU R4, [R1+0x4f4] ;  /* 0x0004f40001047983 */ /* 0x000ea20000300800 */
[----:B------:R-:W-:Y:S01]  /*29950*/  BSSY B2, `(.L_x_12422) ;  /* 0x00000ad000027945 */ /* 0x000fe20003800000 */
[----:B---3--:R-:W-:-:S04]  /*29960*/  VIADD R2, R9, 0x1 ;  /* 0x0000000109027836 */ /* 0x008fc80000000000 */
[----:B----4-:R-:W-:Y:S01]  /*29970*/  IMAD R2, R2, R8, RZ ;  /* 0x0000000802027224 */ /* 0x010fe200078e02ff */
[----:B------:R-:W-:Y:S02]  /*29980*/  LOP3.LUT R8, RZ, R5, RZ, 0x33, !PT ;  /* 0x00000005ff087212 */ /* 0x000fe400078e33ff */
[----:B-----5:R-:W-:Y:S02]  /*29990*/  LOP3.LUT R3, RZ, R7, RZ, 0x33, !PT ;  /* 0x00000007ff037212 */ /* 0x020fe400078e33ff */
[----:B------:R-:W-:-:S04]  /*299a0*/  LOP3.LUT R2, RZ, R2, RZ, 0x33, !PT ;  /* 0x00000002ff027212 */ /* 0x000fc800078e33ff */
[----:B--2---:R-:W-:Y:S02]  /*299b0*/  VIADDMNMX R2, R2, -R6, R3, !PT ;  /* 0x8000000602027246 */ /* 0x004fe40007800103 */
        /* <DEDUP_REMOVED lines=9> */
[----:B------:R-:W3:Y:S01]  /*29a50*/  LDL R5, [R1+0x490] ;  /* 0x0004900001057983 */ /* 0x000ee20000100800 */
[----:B------:R-:W-:-:S05]  /*29a60*/  VIADD R19, R19, 0x1 ;  /* 0x0000000113137836 */ /* 0x000fca0000000000 */
[----:B------:R-:W-:-:S04]  /*29a70*/  ISETP.NE.AND P0, PT, R19, 0x2, PT ;  /* 0x000000021300780c */ /* 0x000fc80003f05270 */
[----:B------:R-:W-:Y:S01]  /*29a80*/  SEL R2, RZ, 0x1, P0 ;  /* 0x00000001ff027807 */ /* 0x000fe20000000000 */
[----:B------:R-:W-:Y:S01]  /*29a90*/  BSSY B1, `(.L_x_12424) ;  /* 0x0000096000017945 */ /* 0x000fe20003800000 */
[----:B------:R-:W-:Y:S02]  /*29aa0*/  SEL R19, R19, RZ, P0 ;  /* 0x000000ff13137207 */ /* 0x000fe40000000000 */
[----:B--2---:R-:W-:-:S05]  /*29ab0*/  LOP3.LUT R9, R9, R2, RZ, 0x3c, !PT ;  /* 0x0000000209097212 */ /* 0x004fca00078e3cff */
[----:B------:R0:W-:Y:S01]  /*29ac0*/  STL [R1+0x484], R9 ;  /* 0x0004840901007387 */ /* 0x0001e20000100800 */
[----:B---3--:R-:W-:-:S13]  /*29ad0*/  LOP3.LUT P2, RZ, R5, 0x1, RZ, 0xc0, !PT ;  /* 0x0000000105ff7812 */ /* 0x008fda000784c0ff */
[----:B0-----:R-:W-:Y:S05]  /*29ae0*/  @!P2 BRA `(.L_x_12425) ;  /* 0x000000080040a947 */ /* 0x001fea0003800000 */
[----:B------:R-:W-:Y:S02]  /*29af0*/  ULDC.64 UR4, c[0x0][0x418] ;  /* 0x0001060000047ab9 */ /* 0x000fe40000000a00 */
        /* <DEDUP_REMOVED lines=22> */
.L_x_12426:
[----:B------:R-:W1:Y:S01]  /*29c60*/  S2R R2, SR_TID.X ;  /* 0x0000000000027919 */ /* 0x000e620000002100 */
[----:B0-----:R-:W-:Y:S01]  /*29c70*/  SHF.L.U32 R6, R9, 0x1f, RZ ;  /* 0x0000001f09067819 */ /* 0x001fe200000006ff */
[----:B------:R-:W-:Y:S01]  /*29c80*/  BSSY B3, `(.L_x_12427) ;  /* 0x0000006000037945 */ /* 0x000fe20003800000 */
[----:B-1----:R-:W-:Y:S01]  /*29c90*/  LOP3.LUT R3, R2, 0x7f, RZ, 0xc0, !PT ;  /* 0x0000007f02037812 */ /* 0x002fe200078ec0ff */
[----:B------:R-:W-:-:S03]  /*29ca0*/  IMAD R2, R19, 0x8, R18 ;  /* 0x0000000813027824 */ /* 0x000fc600078e0212 */
[----:B------:R-:W-:Y:S01]  /*29cb0*/  ISETP.NE.AND P1, PT, R3, RZ, PT ;  /* 0x000000ff0300720c */ /* 0x000fe20003f25270 */
[----:B------:R-:W0:Y:S02]  /*29cc0*/  SYNCS.PHASECHK.TRANS64.TRYWAIT P0, [R2+URZ+0x32440], R6 ;  /* 0x03244006020075a7 */ /* 0x000e24000800017f */
[----:B0-----:R-:W-:Y:S10]  /*29cd0*/  @!P0 BRA `(.L_x_12428) ;  /* 0x0000005000088947 */ /* 0x001ff40003800000 */
.L_x_12547:
[----:B------:R-:W-:Y:S05]  /*29ce0*/  BSYNC B3 ;  /* 0x0000000000037941 */ /* 0x000fea0003800000 */
.L_x_12427:
[----:B------:R-:W-:Y:S04]  /*29cf0*/  BSSY B3, `(.L_x_12429) ;  /* 0x0000009000037945 */ /* 0x000fe80003800000 */
[----:B------:R-:W-:Y:S05]  /*29d00*/  @P1 BRA `(.L_x_12430) ;  /* 0x00000000001c1947 */ /* 0x000fea0003800000 */
[----:B------:R-:W1:Y:S02]  /*29d10*/  S2R R3, SR_TID.X ;  /* 0x0000000000037919 */ /* 0x000e640000002100 */
[----:B-1----:R-:W-:Y:S01]  /*29d20*/  LOP3.LUT R5, R3, 0x1f, RZ, 0xc0, !PT ;  /* 0x0000001f03057812 */ /* 0x002fe200078ec0ff */
[----:B------:R-:W-:-:S03]  /*29d30*/  IMAD.MOV.U32 R3, RZ, RZ, 0x3000 ;  /* 0x00003000ff037424 */ /* 0x000fc600078e00ff */
[----:B------:R-:W-:Y:S01]  /*29d40*/  ISETP.NE.AND P0, PT, R5, RZ, PT ;  /* 0x000000ff0500720c */ /* 0x000fe20003f05270 */
[----:B------:R1:W-:-:S12]  /*29d50*/  SYNCS.ARRIVE.TRANS64 RZ, [R2+URZ+0x32430], R3 ;  /* 0x0324300302ff79a7 */ /* 0x0003d8000800003f */
[----:B-1----:R-:W-:Y:S05]  /*29d60*/  @!P0 BRA `(.L_x_12430) ;  /* 0x0000000000048947 */ /* 0x002fea0003800000 */
[----:B------:R-:W-:Y:S01]  /*29d70*/  BPT.TRAP 0x1 ;  /* 0x000000040000795c */ /* 0x000fe20000300000 */
.L_x_12430:
[----:B------:R-:W-:Y:S05]  /*29d80*/  BSYNC B3 ;  /* 0x0000000000037941 */ /* 0x000fea0003800000 */
.L_x_12429:
        /* <DEDUP_REMOVED lines=12> */
.L_x_12431:
        /* <DEDUP_REMOVED lines=13> */
.L_x_12548:
[----:B------:R-:W-:Y:S05]  /*29f20*/  BSYNC B3 ;  /* 0x0000000000037941 */ /* 0x000fea0003800000 */
.L_x_12432:
        /* <DEDUP_REMOVED lines=11> */
.L_x_12435:
[----:B------:R-:W-:Y:S05]  /*29fe0*/  BSYNC B3 ;  /* 0x0000000000037941 */ /* 0x000fea0003800000 */
.L_x_12434:
        /* <DEDUP_REMOVED lines=9> */
.L_x_12436:
        /* <DEDUP_REMOVED lines=15> */
.L_x_12437:
        /* <DEDUP_REMOVED lines=15> */
.L_x_12438:
        /* <DEDUP_REMOVED lines=15> */
.L_x_12439:
        /* <DEDUP_REMOVED lines=10> */
.L_x_12425:
[----:B------:R-:W-:Y:S05]  /*2a3f0*/  BSYNC B1 ;  /* 0x0000000000017941 */ /* 0x000fea0003800000 */
.L_x_12424:
[----:B------:R-:W2:Y:S02]  /*2a400*/  LDL.LU R5, [R1+0x4b4] ;  /* 0x0004b40001057983 */ /* 0x000ea40000300800 */
[----:B--2---:R-:W-:-:S07]  /*2a410*/  VIADD R0, R5, 0xfffffffd ;  /* 0xfffffffd05007836 */ /* 0x004fce0000000000 */
.L_x_12423:
[----:B------:R-:W-:Y:S05]  /*2a420*/  BSYNC B2 ;  /* 0x0000000000027941 */ /* 0x000fea0003800000 */
.L_x_12422:
[----:B------:R-:W-:-:S05]  /*2a430*/  VIADD R8, R8, 0xfffffffe ;  /* 0xfffffffe08087836 */ /* 0x000fca0000000000 */
[----:B------:R-:W-:-:S13]  /*2a440*/  ISETP.NE.AND P0, PT, R8, R4, PT ;  /* 0x000000040800720c */ /* 0x000fda0003f05270 */
[----:B------:R-:W-:Y:S05]  /*2a450*/  @!P0 BRA `(.L_x_12421) ;  /* 0x0000001000f88947 */ /* 0x000fea0003800000 */
.L_x_12472:
        /* <DEDUP_REMOVED lines=35> */
.L_x_12442:
[----:B------:R-:W0:Y:S01]  /*2a690*/  S2R R2, SR_TID.X ;  /* 0x0000000000027919 */ /* 0x000e220000002100 */
[----:B------:R-:W-:Y:S01]  /*2a6a0*/  SHF.L.U32 R3, R6, 0x1f, RZ ;  /* 0x0000001f06037819 */ /* 0x000fe200000006ff */
[----:B------:R-:W-:Y:S01]  /*2a6b0*/  BSSY B2, `(.L_x_12443) ;  /* 0x0000006000027945 */ /* 0x000fe20003800000 */
[----:B0-----:R-:W-:Y:S01]  /*2a6c0*/  LOP3.LUT R4, R2, 0x7f, RZ, 0xc0, !PT ;  /* 0x0000007f02047812 */ /* 0x001fe200078ec0ff */
[----:B------:R-:W-:-:S03]  /*2a6d0*/  IMAD R2, R7, 0x8, R18 ;  /* 0x0000000807027824 */ /* 0x000fc600078e0212 */
[----:B------:R-:W-:Y:S01]  /*2a6e0*/  ISETP.NE.AND P1, PT, R4, RZ, PT ;  /* 0x000000ff0400720c */ /* 0x000fe20003f25270 */
[----:B------:R-:W0:Y:S02]  /*2a6f0*/  SYNCS.PHASECHK.TRANS64.TRYWAIT P0, [R2+URZ+0x32440], R3 ;  /* 0x03244003020075a7 */ /* 0x000e24000800017f */
[----:B0-----:R-:W-:Y:S10]  /*2a700*/  @!P0 BRA `(.L_x_12444) ;  /* 0x0000004400a48947 */ /* 0x001ff40003800000 */
.L_x_12549:
[----:B------:R-:W-:Y:S05]  /*2a710*/  BSYNC B2 ;  /* 0x0000000000027941 */ /* 0x000fea0003800000 */
.L_x_12443:
        /* <DEDUP_REMOVED lines=9> */
.L_x_12446:
[----:B------:R-:W-:Y:S05]  /*2a7b0*/  BSYNC B2 ;  /* 0x0000000000027941 */ /* 0x000fea0003800000 */
.L_x_12445:
        /* <DEDUP_REMOVED lines=12> */
.L_x_12447:
        /* <DEDUP_REMOVED lines=13> */
.L_x_12550:
[----:B------:R-:W-:Y:S05]  /*2a950*/  BSYNC B2 ;  /* 0x0000000000027941 */ /* 0x000fea0003800000 */
.L_x_12448:
        /* <DEDUP_REMOVED lines=11> */
.L_x_12451:
[----:B------:R-:W-:Y:S05]  /*2aa10*/  BSYNC B2 ;  /* 0x0000000000027941 */ /* 0x000fea0003800000 */
.L_x_12450:
        /* <DEDUP_REMOVED lines=9> */
.L_x_12452:
        /* <DEDUP_REMOVED lines=15> */
.L_x_12453:
        /* <DEDUP_REMOVED lines=15> */
.L_x_12454:
        /* <DEDUP_REMOVED lines=15> */
.L_x_12455:
        /* <DEDUP_REMOVED lines=10> */
.L_x_12441:
[----:B------:R-:W-:Y:S05]  /*2ae20*/  BSYNC B1 ;  /* 0x0000000000017941 */ /* 0x000fea0003800000 */
.L_x_12440:
        /* <DEDUP_REMOVED lines=10> */
[----:B0-----:R-:W-:Y:S05]  /*2aed0*/  @!P2 BRA `(.L_x_12457) ;  /* 0x000000080044a947 */ /* 0x001fea0003800000 */
        /* <DEDUP_REMOVED lines=24> */
.L_x_12458:
[----:B------:R-:W0:Y:S01]  /*2b060*/  S2R R2, SR_TID.X ;  /* 0x0000000000027919 */ /* 0x000e220000002100 */
[----:B------:R-:W-:Y:S01]  /*2b070*/  IMAD R3, R19, 0x8, R18 ;  /* 0x0000000813037824 */ /* 0x000fe200078e0212 */
[----:B------:R-:W-:Y:S01]  /*2b080*/  BSSY B2, `(.L_x_12459) ;  /* 0x0000006000027945 */ /* 0x000fe20003800000 */
[----:B0-----:R-:W-:Y:S02]  /*2b090*/  LOP3.LUT R4, R2, 0x7f, RZ, 0xc0, !PT ;  /* 0x0000007f02047812 */ /* 0x001fe400078ec0ff */
[----:B------:R-:W-:Y:S02]  /*2b0a0*/  SHF.L.U32 R2, R8, 0x1f, RZ ;  /* 0x0000001f08027819 */ /* 0x000fe400000006ff */
[----:B------:R-:W-:Y:S02]  /*2b0b0*/  ISETP.NE.AND P1, PT, R4, RZ, PT ;  /* 0x000000ff0400720c */ /* 0x000fe40003f25270 */
[----:B------:R-:W0:Y:S02]  /*2b0c0*/  SYNCS.PHASECHK.TRANS64.TRYWAIT P0, [R3+URZ+0x32440], R2 ;  /* 0x03244002030075a7 */ /* 0x000e24000800017f */
[----:B0-----:R-:W-:Y:S09]  /*2b0d0*/  @!P0 BRA `(.L_x_12460) ;  /* 0x0000003c00588947 */ /* 0x001ff20003800000 */
.L_x_12551:
[----:B------:R-:W-:Y:S05]  /*2b0e0*/  BSYNC B2 ;  /* 0x0000000000027941 */ /* 0x000fea0003800000 */
.L_x_12459:
        /* <DEDUP_REMOVED lines=9> */
.L_x_12462:
[----:B------:R-:W-:Y:S05]  /*2b180*/  BSYNC B2 ;  /* 0x0000000000027941 */ /* 0x000fea0003800000 */
.L_x_12461:
        /* <DEDUP_REMOVED lines=12> */
.L_x_12463:
        /* <DEDUP_REMOVED lines=13> */
.L_x_12552:
[----:B------:R-:W-:Y:S05]  /*2b320*/  BSYNC B2 ;  /* 0x0000000000027941 */ /* 0x000fea0003800000 */
.L_x_12464:
        /* <DEDUP_REMOVED lines=11> */
.L_x_12467:
[----:B------:R-:W-:Y:S05]  /*2b3e0*/  BSYNC B2 ;  /* 0x0000000000027941 */ /* 0x000fea0003800000 */
.L_x_12466:
        /* <DEDUP_REMOVED lines=9> */
.L_x_12468:
        /* <DEDUP_REMOVED lines=15> */
.L_x_12469:
        /* <DEDUP_REMOVED lines=15> */
.L_x_12470:
        /* <DEDUP_REMOVED lines=15> */
.L_x_12471:
        /* <DEDUP_REMOVED lines=10> */
.L_x_12457:
[----:B------:R-:W-:Y:S05]  /*2b7f0*/  BSYNC B1 ;  /* 0x0000000000017941 */ /* 0x000fea0003800000 */
.L_x_12456:
[----:B------:R-:W2:Y:S01]  /*2b800*/  LDL R5, [R1+0x48c] ;  /* 0x00048c0001057983 */ /* 0x000ea20000100800 */
[----:B------:R-:W-:Y:S01]  /*2b810*/  VIADD R0, R0, 0xfffffffe ;  /* 0xfffffffe00007836 */ /* 0x000fe20000000000 */
[----:B--2---:R-:W-:-:S13]  /*2b820*/  ISETP.GT.AND P0, PT, R6, R5, PT ;  /* 0x000000050600720c */ /* 0x004fda0003f04270 */
[----:B------:R-:W-:Y:S05]  /*2b830*/  @P0 BRA `(.L_x_12472) ;  /* 0xffffffec00080947 */ /* 0x000fea000383ffff */
.L_x_12421:
[----:B------:R-:W-:Y:S05]  /*2b840*/  BSYNC B0 ;  /* 0x0000000000007941 */ /* 0x000fea0003800000 */
.L_x_12420:
[----:B------:R-:W0:Y:S02]  /*2b850*/  S2R R2, SR_TID.X ;  /* 0x0000000000027919 */ /* 0x000e240000002100 */
[----:B0-----:R-:W-:Y:S02]  /*2b860*/  LOP3.LUT R3, R2, 0x7f, RZ, 0xc0, !PT ;  /* 0x0000007f02037812 */ /* 0x001fe400078ec0ff */
        /* <DEDUP_REMOVED lines=9> */
[----:B------:R-:W1:Y:S01]  /*2b900*/  S2R R3, SR_LANEID ;  /* 0x0000000000037919 */ /* 0x000e620000000000 */
[----:B------:R-:W-:Y:S02]  /*2b910*/  VOTEU.ANY UR4, UPT, PT ;  /* 0x0000000000047886 */ /* 0x000fe400038e0100 */
[----:B------:R-:W1:Y:S08]  /*2b920*/  FLO.U32 R0, UR4 ;  /* 0x0000000400007d00 */ /* 0x000e7000080e0000 */
[----:B------:R-:W3:Y:S01]  /*2b930*/  POPC R5, UR4 ;  /* 0x0000000400057d09 */ /* 0x000ee20008000000 */
[----:B-1----:R-:W-:-:S02]  /*2b940*/  ISETP.EQ.U32.AND P1, PT, R0, R3, PT ;  /* 0x000000030000720c */ /* 0x002fc40003f22070 */
[----:B0-----:R-:W3:Y:S11]  /*2b950*/  LDC.64 R2, c[0x0][0xd60] ;  /* 0x00035800ff027b82 */ /* 0x001ef60000000a00 */
[----:B---3--:R-:W3:Y:S01]  /*2b960*/  @P1 ATOMG.E.ADD.STRONG.GPU PT, R3, desc[UR40][R2.64], R5 ;  /* 0x00000005020319a8 */ /* 0x008ee200081ee1e8 */
[----:B------:R-:W0:Y:S02]  /*2b970*/  S2R R4, SR_LTMASK ;  /* 0x0000000000047919 */ /* 0x000e240000003900 */
[----:B0-----:R-:W-:-:S04]  /*2b980*/  LOP3.LUT R4, R4, UR4, RZ, 0xc0, !PT ;  /* 0x0000000404047c12 */ /* 0x001fc8000f8ec0ff */
[----:B------:R-:W0:Y:S01]  /*2b990*/  POPC R7, R4 ;  /* 0x0000000400077309 */ /* 0x000e220000000000 */
[----:B---3--:R-:W0:Y:S02]  /*2b9a0*/  SHFL.IDX PT, R0, R3, R0, 0x1f ;  /* 0x00001f0003007589 */ /* 0x008e2400000e0000 */
[----:B0-----:R-:W-:-:S05]  /*2b9b0*/  IADD3 R0, R0, UR37, R7 ;  /* 0x0000002500007c10 */ /* 0x001fca000fffe007 */
[----:B------:R1:W-:Y:S02]  /*2b9c0*/  STL [R1+0x470], R0 ;  /* 0x0004700001007387 */ /* 0x0003e40000100800 */
.L_x_12474:
[----:B------:R-:W-:Y:S05]  /*2b9d0*/  BSYNC B0 ;  /* 0x0000000000007941 */ /* 0x000fea0003800000 */
.L_x_12473:
[----:B------:R-:W-:-:S07]  /*2b9e0*/  SEL R19, R19, RZ, P0 ;  /* 0x000000ff13137207 */ /* 0x000fce0000000000 */
.L_x_12386:
[----:B------:R-:W-:Y:S05]  /*2b9f0*/  BSYNC B7 ;  /* 0x0000000000077941 */ /* 0x000fea0003800000 */
.L_x_12384:
[----:B-1-3--:R-:W3:Y:S02]  /*2ba00*/  LDL R0, [R1+0x490] ;  /* 0x0004900001007983 */ /* 0x00aee40000100800 */
[----:B---3--:R-:W-:-:S13]  /*2ba10*/  LOP3.LUT P0, RZ, R0, 0x40, RZ, 0xc0, !PT ;  /* 0x0000004000ff7812 */ /* 0x008fda000780c0ff */
[----:B------:R-:W-:Y:S05]  /*2ba20*/  @!P0 BRA `(.L_x_12475) ;  /* 0x0000000000288947 */ /* 0x000fea0003800000 */
[----:B------:R-:W-:Y:S05]  /*2ba30*/  WARPSYNC.ALL ;  /* 0x0000000000007948 */ /* 0x000fea0003800000 */
[----:B------:R-:W1:Y:S08]  /*2ba40*/  S2UR UR5, SR_CgaCtaId ;  /* 0x00000000000579c3 */ /* 0x000e700000008800 */
[----:B------:R-:W-:Y:S06]  /*2ba50*/  BAR.SYNC.DEFER_BLOCKING 0x5, 0x180 ;  /* 0x0146000000007b1d */ /* 0x000fec0000010000 */
[----:B------:R-:W-:-:S02]  /*2ba60*/  UMOV UR4, 0x400 ;  /* 0x0000040000047882 */ /* 0x000fc40000000000 */
[----:B-1----:R-:W-:-:S06]  /*2ba70*/  ULEA UR4, UR5, UR4, 0x18 ;  /* 0x0000000405047291 */ /* 0x002fcc000f8ec03f */
[----:B------:R-:W-:-:S05]  /*2ba80*/  IMAD.U32 R18, RZ, RZ, UR4 ;  /* 0x00000004ff127e24 */ /* 0x000fca000f8e00ff */
[----:B0-2---:R-:W0:Y:S04]  /*2ba90*/  LDS.128 R4, [R18+0x324d0] ;  /* 0x0324d00012047984 */ /* 0x005e280000000c00 */
[----:B0-----:R1:W-:Y:S01]  /*2baa0*/  STL.128 [R1+0x470], R4 ;  /* 0x0004700401007387 */ /* 0x0013e20000100c00 */
[----:B------:R-:W-:Y:S06]  /*2bab0*/  BAR.ARV 0x4, 0x180 ;  /* 0x0106000000007b1d */ /* 0x000fec0000002000 */
[----:B------:R-:W-:Y:S05]  /*2bac0*/  BRA `(.L_x_12476) ;  /* 0x0000001000347947 */ /* 0x000fea0003800000 */
.L_x_12475:
[----:B------:R-:W1:Y:S01]  /*2bad0*/  S2R R0, SR_TID.X ;  /* 0x0000000000007919 */ /* 0x000e620000002100 */
[----:B------:R-:W-:Y:S01]  /*2bae0*/  UMOV UR4, 0xffffffff ;  /* 0xffffffff00047882 */ /* 0x000fe20000000000 */
[----:B-1----:R-:W-:-:S04]  /*2baf0*/  LOP3.LUT R16, R0, 0x1f, RZ, 0xc0, !PT ;  /* 0x0000001f00107812 */ /* 0x002fc800078ec0ff */
[----:B------:R-:W-:Y:S01]  /*2bb00*/  ISETP.NE.AND P0, PT, R16, 0x1f, PT ;  /* 0x0000001f1000780c */ /* 0x000fe20003f05270 */
[----:B------:R-:W-:-:S12]  /*2bb10*/  BRA.DIV UR4, `(.L_x_12477) ;  /* 0x0000003204f07947 */ /* 0x000fd8000b800000 */
[----:B0-----:R-:W3:Y:S01]  /*2bb20*/  LDL R4, [R1+0x47c] ;  /* 0x00047c0001047983 */ /* 0x001ee20000100800 */
[----:B------:R-:W-:-:S03]  /*2bb30*/  ULDC UR4, c[0x0][0xd3c] ;  /* 0x00034f0000047ab9 */ /* 0x000fc60000000800 */
[----:B------:R-:W4:Y:S01]  /*2bb40*/  LDL.LU R3, [R1+0x470] ;  /* 0x0004700001037983 */ /* 0x000f220000300800 */
[----:B---3--:R-:W-:-:S05]  /*2bb50*/  IMAD.IADD R0, R4, 0x1, R16 ;  /* 0x0000000104007824 */ /* 0x008fca00078e0210 */
[----:B------:R-:W-:Y:S01]  /*2bb60*/  ISETP.GE.OR P1, PT, R0, UR4, !P0 ;  /* 0x0000000400007c0c */ /* 0x000fe2000c726670 */
[----:B----4-:R-:W-:-:S12]  /*2bb70*/  IMAD.MOV.U32 R11, RZ, RZ, R3 ;  /* 0x000000ffff0b7224 */ /* 0x010fd800078e0003 */
[----:B------:R-:W0:Y:S08]  /*2bb80*/  @!P1 LDC.64 R2, c[0x0][0xd80] ;  /* 0x00036000ff029b82 */ /* 0x000e300000000a00 */
[----:B------:R-:W1:Y:S01]  /*2bb90*/  @!P1 LDC.64 R4, c[0x0][0xd78] ;  /* 0x00035e00ff049b82 */ /* 0x000e620000000a00 */
[----:B0-----:R-:W-:-:S05]  /*2bba0*/  @!P1 IMAD.WIDE R2, R0, 0x4, R2 ;  /* 0x0000000400029825 */ /* 0x001fca00078e0202 */
[----:B--2---:R1:W2:Y:S02]  /*2bbb0*/  @!P1 LDG.E R6, desc[UR40][R2.64] ;  /* 0x0000002802069981 */ /* 0x0042a4000c1e1900 */
        /* <DEDUP_REMOVED lines=9> */
[----:B------:R-:W-:-:S02]  /*2bc50*/  IMAD.MOV.U32 R8, RZ, RZ, RZ ;  /* 0x000000ffff087224 */ /* 0x000fc400078e00ff */
[----:B--2---:R-:W-:Y:S02]  /*2bc60*/  @!P1 IMAD.MOV.U32 R5, RZ, RZ, R6 ;  /* 0x000000ffff059224 */ /* 0x004fe400078e0006 */
[----:B------:R-:W-:Y:S02]  /*2bc70*/  IMAD.MOV.U32 R6, RZ, RZ, RZ ;  /* 0x000000ffff067224 */ /* 0x000fe400078e00ff */
        /* <DEDUP_REMOVED lines=19> */
.L_x_12562:
[----:B------:R-:W-:Y:S02]  /*2bdb0*/  ULDC UR4, c[0x0][0xd38] ;  /* 0x00034e0000047ab9 */ /* 0x000fe40000000800 */
[----:B------:R-:W-:-:S04]  /*2bdc0*/  IMAD.U32 R7, RZ, RZ, UR4 ;  /* 0x00000004ff077e24 */ /* 0x000fc8000f8e00ff */
[----:B-1----:R-:W-:-:S04]  /*2bdd0*/  IMAD R10, R10, R7, RZ ;  /* 0x000000070a0a7224 */ /* 0x002fc800078e02ff */
[----:B------:R-:W-:-:S05]  /*2bde0*/  IMAD.IADD R4, R9, 0x1, R10 ;  /* 0x0000000109047824 */ /* 0x000fca00078e020a */
[----:B------:R-:W-:-:S13]  /*2bdf0*/  ISETP.GT.AND P6, PT, R4, R0, PT ;  /* 0x000000000400720c */ /* 0x000fda0003fc4270 */
[----:B------:R-:W-:Y:S05]  /*2be00*/  @P6 BRA `(.L_x_12478) ;  /* 0x0000000000ac6947 */ /* 0x000fea0003800000 */
.L_x_12481:
        /* <DEDUP_REMOVED lines=37> */
.L_x_12570:
[----:B------:R-:W-:Y:S02]  /*2c060*/  ULDC UR4, c[0x0][0xd38] ;  /* 0x00034e0000047ab9 */ /* 0x000fe40000000800 */
[----:B------:R-:W-:-:S04]  /*2c070*/  IMAD.U32 R7, RZ, RZ, UR4 ;  /* 0x00000004ff077e24 */ /* 0x000fc8000f8e00ff */
[----:B-1----:R-:W-:-:S04]  /*2c080*/  IMAD R10, R10, R7, RZ ;  /* 0x000000070a0a7224 */ /* 0x002fc800078e02ff */
[----:B------:R-:W-:-:S05]  /*2c090*/  IMAD.IADD R4, R10, 0x1, R4 ;  /* 0x000000010a047824 */ /* 0x000fca00078e0204 */
[----:B------:R-:W-:-:S13]  /*2c0a0*/  ISETP.GT.AND P6, PT, R4, R0, PT ;  /* 0x000000000400720c */ /* 0x000fda0003fc4270 */
[----:B------:R-:W-:Y:S05]  /*2c0b0*/  @!P6 BRA `(.L_x_12481) ;  /* 0xfffffffc0054e947 */ /* 0x000fea000383ffff */
.L_x_12478:
        /* <DEDUP_REMOVED lines=12> */
.L_x_12575:
[----:B------:R-:W-:-:S13]  /*2c180*/  ISETP.NE.AND P0, PT, R3, RZ, PT ;  /* 0x000000ff0300720c */ /* 0x000fda0003f05270 */
[----:B------:R-:W-:Y:S05]  /*2c190*/  @!P0 BRA `(.L_x_12483) ;  /* 0x0000000000148947 */ /* 0x000fea0003800000 */
[----:B------:R-:W-:Y:S01]  /*2c1a0*/  UMOV UR4, 0xffffffff ;  /* 0xffffffff00047882 */ /* 0x000fe20000000000 */
[----:B---3--:R-:W-:Y:S02]  /*2c1b0*/  VIADD R9, R9, 0xffffffff ;  /* 0xffffffff09097836 */ /* 0x008fe40000000000 */
[----:B------:R-:W-:Y:S05]  /*2c1c0*/  BRA.DIV UR4, `(.L_x_12484) ;  /* 0x0000003604e47947 */ /* 0x000fea000b800000 */
[----:B0-----:R0:W2:Y:S02]  /*2c1d0*/  SHFL.IDX PT, R2, R2, R9, 0x1f ;  /* 0x00001f0902027589 */ /* 0x0010a400000e0000 */
.L_x_12578:
[----:B--2---:R-:W-:-:S07]  /*2c1e0*/  IMAD.MOV.U32 R8, RZ, RZ, R2 ;  /* 0x000000ffff087224 */ /* 0x004fce00078e0002 */
.L_x_12483:
        /* <DEDUP_REMOVED lines=62> */
.L_x_12485:
        /* <DEDUP_REMOVED lines=54> */
[----:B------:R-:W-:Y:S02]  /*2c930*/  ISETP.GE.AND P2, PT, R3, RZ, PT ;  /* 0x000000ff0300720c */ /* 0x000fe40003f46270 */
[----:B------:R-:W-:-:S05]  /*2c940*/  IADD3 R3, R8, 0x1000000, R0 ;  /* 0x0100000008037810 */ /* 0x000fca0007ffe000 */
[----:B------:R-:W-:-:S06]  /*2c950*/  @P0 VIADD R2, R2, 0x1 ;  /* 0x0000000102020836 */ /* 0x000fcc0000000000 */
[----:B------:R-:W-:Y:S01]  /*2c960*/  @!P2 IMAD.MOV R2, RZ, RZ, -R2 ;  /* 0x000000ffff02a224 */ /* 0x000fe200078e0a02 */
[----:B------:R-:W-:Y:S01]  /*2c970*/  @!P1 LOP3.LUT R2, RZ, R6, RZ, 0x33, !PT ;  /* 0x00000006ff029212 */ /* 0x000fe200078e33ff */
[----:B------:R-:W-:-:S04]  /*2c980*/  IMAD.MOV R6, RZ, RZ, -R6 ;  /* 0x000000ffff067224 */ /* 0x000fc800078e0a06 */
[----:B------:R-:W-:Y:S02]  /*2c990*/  IMAD R3, R2, R6, R3 ;  /* 0x0000000602037224 */ /* 0x000fe400078e0203 */
[----:B------:R-:W-:-:S03]  /*2c9a0*/  IMAD.MOV.U32 R0, RZ, RZ, R2 ;  /* 0x000000ffff007224 */ /* 0x000fc600078e0002 */
[----:B------:R1:W-:Y:S04]  /*2c9b0*/  STL [R1+0x478], R3 ;  /* 0x0004780301007387 */ /* 0x0003e80000100800 */
.L_x_12486:
[----:B-1----:R-:W-:-:S05]  /*2c9c0*/  LOP3.LUT R3, RZ, R0, RZ, 0x33, !PT ;  /* 0x00000000ff037212 */ /* 0x002fca00078e33ff */
[----:B------:R-:W-:-:S05]  /*2c9d0*/  IMAD.IADD R0, R4, 0x1, R3 ;  /* 0x0000000104007824 */ /* 0x000fca00078e0203 */
[----:B------:R2:W-:Y:S01]  /*2c9e0*/  STL [R1+0x474], R0 ;  /* 0x0004740001007387 */ /* 0x0005e20000100800 */
[----:B------:R-:W-:Y:S05]  /*2c9f0*/  BRA `(.L_x_12487) ;  /* 0x0000000000287947 */ /* 0x000fea0003800000 */
.L_x_12479:
        /* <DEDUP_REMOVED lines=10> */
.L_x_12487:
[----:B-1----:R-:W3:Y:S04]  /*2caa0*/  LDL R3, [R1+0x478] ;  /* 0x0004780001037983 */ /* 0x002ee80000100800 */
[----:B0-----:R-:W4:Y:S04]  /*2cab0*/  LDL R2, [R1+0x47c] ;  /* 0x00047c0001027983 */ /* 0x001f280000100800 */
[----:B------:R-:W5:Y:S04]  /*2cac0*/  LDL R4, [R1+0x470] ;  /* 0x0004700001047983 */ /* 0x000f680000100800 */
        /* <DEDUP_REMOVED lines=13> */
.L_x_12476:
[----:B------:R-:W2:Y:S01]  /*2cba0*/  LDL R0, [R1+0x47c] ;  /* 0x00047c0001007983 */ /* 0x000ea20000100800 */
[----:B------:R-:W-:Y:S02]  /*2cbb0*/  ULDC UR4, c[0x0][0xd3c] ;  /* 0x00034f0000047ab9 */ /* 0x000fe40000000800 */
[----:B--2---:R-:W-:-:S13]  /*2cbc0*/  ISETP.GE.AND P0, PT, R0, UR4, PT ;  /* 0x0000000400007c0c */ /* 0x004fda000bf06270 */
[----:B------:R-:W-:Y:S05]  /*2cbd0*/  @!P0 BRA `(.L_x_12488) ;  /* 0xffffff9400dc8947 */ /* 0x000fea000383ffff */
[----:B------:R-:W-:Y:S05]  /*2cbe0*/  BSYNC B8 ;  /* 0x0000000000087941 */ /* 0x000fea0003800000 */
.L_x_12370:
[----:B----4-:R-:W2:Y:S01]  /*2cbf0*/  LDL.LU R0, [R1+0x4e8] ;  /* 0x0004e80001007983 */ /* 0x010ea20000300800 */
[----:B------:R-:W-:Y:S01]  /*2cc00*/  BSSY B0, `(.L_x_12489) ;  /* 0x000000b000007945 */ /* 0x000fe20003800000 */
[----:B01-3--:R-:W0:Y:S01]  /*2cc10*/  S2R R5, SR_CgaCtaId ;  /* 0x0000000000057919 */ /* 0x00be220000008800 */
        /* <DEDUP_REMOVED lines=9> */
.L_x_12579:
[----:B------:R-:W-:Y:S05]  /*2ccb0*/  BSYNC B0 ;  /* 0x0000000000007941 */ /* 0x000fea0003800000 */
.L_x_12489:
[----:B------:R-:W-:-:S03]  /*2ccc0*/  UMOV UR4, 0xffffffff ;  /* 0xffffffff00047882 */ /* 0x000fc60000000000 */
[----:B------:R-:W-:Y:S05]  /*2ccd0*/  BRA.DIV UR4, `(.L_x_12491) ;  /* 0x0000002e04607947 */ /* 0x000fea000b800000 */
[----:B------:R-:W1:Y:S02]  /*2cce0*/  S2R R2, SR_TID.X ;  /* 0x0000000000027919 */ /* 0x000e640000002100 */
[----:B-1----:R-:W-:-:S04]  /*2ccf0*/  SHF.R.U32.HI R2, RZ, 0x5, R2 ;  /* 0x00000005ff027819 */ /* 0x002fc80000011602 */
[----:B------:R-:W-:-:S05]  /*2cd00*/  LOP3.LUT R2, R2, 0x3, RZ, 0xc0, !PT ;  /* 0x0000000302027812 */ /* 0x000fca00078ec0ff */
[----:B------:R1:W2:Y:S02]  /*2cd10*/  SHFL.IDX PT, R14, R2, RZ, 0x1f ;  /* 0x00001fff020e7589 */ /* 0x0002a400000e0000 */
.L_x_12582:
[----:B--2---:R-:W-:Y:S01]  /*2cd20*/  ISETP.NE.AND P0, PT, R14, RZ, PT ;  /* 0x000000ff0e00720c */ /* 0x004fe20003f05270 */
[----:B------:R-:W-:-:S12]  /*2cd30*/  BSSY B0, `(.L_x_12492) ;  /* 0x0000025000007945 */ /* 0x000fd80003800000 */
[----:B------:R-:W-:Y:S05]  /*2cd40*/  @P0 BRA `(.L_x_12493) ;  /* 0x00000000008c0947 */ /* 0x000fea0003800000 */
[----:B------:R-:W-:-:S03]  /*2cd50*/  UMOV UR4, 0xffffffff ;  /* 0xffffffff00047882 */ /* 0x000fc60000000000 */
[----:B------:R-:W-:Y:S05]  /*2cd60*/  BRA.DIV UR4, `(.L_x_12494) ;  /* 0x0000002e04707947 */ /* 0x000fea000b800000 */
[----:B------:R-:W-:-:S13]  /*2cd70*/  ELECT P6, URZ, PT ;  /* 0x00000000003f782f */ /* 0x000fda00038c0000 */
.L_x_12585:
[----:B------:R-:W-:Y:S05]  /*2cd80*/  @!P6 BRA `(.L_x_12493) ;  /* 0x00000000007ce947 */ /* 0x000fea0003800000 */
[----:B------:R-:W-:-:S06]  /*2cd90*/  ULOP3.LUT UR4, UR36, 0x2, URZ, 0xfc, !UPT ;  /* 0x0000000224047892 */ /* 0x000fcc000f8efc3f */
[----:B-1----:R-:W-:-:S05]  /*2cda0*/  IMAD.U32 R2, RZ, RZ, UR4 ;  /* 0x00000004ff027e24 */ /* 0x002fca000f8e00ff */
[----:B------:R-:W-:-:S13]  /*2cdb0*/  ISETP.NE.AND P2, PT, R2, 0x3, PT ;  /* 0x000000030200780c */ /* 0x000fda0003f45270 */
[----:B------:R-:W-:Y:S05]  /*2cdc0*/  @!P2 BRA `(.L_x_12495) ;  /* 0x000000000004a947 */ /* 0x000fea0003800000 */
[----:B------:R-:W-:Y:S01]  /*2cdd0*/  BPT.TRAP 0x1 ;  /* 0x000000040000795c */ /* 0x000fe20000300000 */
.L_x_12495:
        /* <DEDUP_REMOVED lines=13> */
.L_x_12586:
[----:B------:R-:W1:Y:S02]  /*2ceb0*/  SYNCS.PHASECHK.TRANS64.TRYWAIT P0, [R7+URZ], R2 ;  /* 0x00000002070075a7 */ /* 0x000e64000800017f */
[----:B-1----:R-:W-:Y:S05]  /*2cec0*/  @!P0 BRA `(.L_x_12497) ;  /* 0x0000002c004c8947 */ /* 0x002fea0003800000 */
.L_x_12587:
[----:B------:R-:W-:Y:S05]  /*2ced0*/  @!P2 BRA `(.L_x_12498) ;  /* 0x000000000004a947 */ /* 0x000fea0003800000 */
[----:B------:R-:W-:Y:S01]  /*2cee0*/  BPT.TRAP 0x1 ;  /* 0x000000040000795c */ /* 0x000fe20000300000 */
.L_x_12498:
[----:B------:R-:W-:-:S04]  /*2cef0*/  VIADD R0, R0, 0x32460 ;  /* 0x0003246000007836 */ /* 0x000fc80000000000 */
[----:B------:R-:W-:-:S04]  /*2cf00*/  IMAD R4, R19, 0x8, R0 ;  /* 0x0000000813047824 */ /* 0x000fc800078e0200 */
[----:B------:R-:W2:Y:S02]  /*2cf10*/  SYNCS.PHASECHK.TRANS64.TRYWAIT P0, [R4+URZ], R5 ;  /* 0x00000005040075a7 */ /* 0x000ea4000800017f */
[----:B--2---:R-:W-:Y:S05]  /*2cf20*/  @!P0 BRA `(.L_x_12499) ;  /* 0x0000002c00488947 */ /* 0x004fea0003800000 */
.L_x_12588:
[----:B------:R-:W-:-:S07]  /*2cf30*/  IMAD R3, R3, 0x8, R0 ;  /* 0x0000000803037824 */ /* 0x000fce00078e0200 */
.L_x_12500:
[----:B---3--:R3:W4:Y:S02]  /*2cf40*/  SYNCS.PHASECHK.TRANS64.TRYWAIT P0, [R3+URZ], R2 ;  /* 0x00000002030075a7 */ /* 0x008724000800017f */
[----:B----4-:R-:W-:Y:S05]  /*2cf50*/  @!P0 NANOSLEEP.SYNCS 0x989680 ;  /* 0x009896800000895d */ /* 0x010fea0003900000 */
[----:B------:R-:W4:Y:S02]  /*2cf60*/  @!P0 SYNCS.PHASECHK.TRANS64 P0, [R3+URZ], R2 ;  /* 0x00000002030085a7 */ /* 0x000f24000800007f */
[----:B----4-:R-:W-:Y:S05]  /*2cf70*/  @!P0 BRA `(.L_x_12500) ;  /* 0xfffffffc00f08947 */ /* 0x010fea000383ffff */
.L_x_12493:
[----:B------:R-:W-:Y:S05]  /*2cf80*/  BSYNC B0 ;  /* 0x0000000000007941 */ /* 0x000fea0003800000 */
.L_x_12492:
[----:B------:R-:W-:Y:S05]  /*2cf90*/  EXIT ;  /* 0x000000000000794d */ /* 0x000fea0003800000 */
.L_x_12250:
[----:B0-----:R0:W1:Y:S02]  /*2cfa0*/  SYNCS.PHASECHK.TRANS64.TRYWAIT P0, [R72+URZ+0x32400], R11 ;  /* 0x0324000b480075a7 */ /* 0x001064000800017f */
[----:B-1----:R-:W-:Y:S05]  /*2cfb0*/  @!P0 NANOSLEEP.SYNCS 0x989680 ;  /* 0x009896800000895d */ /* 0x002fea0003900000 */
[----:B------:R-:W1:Y:S02]  /*2cfc0*/  @!P0 SYNCS.PHASECHK.TRANS64 P0, [R72+URZ+0x32400], R11 ;  /* 0x0324000b480085a7 */ /* 0x000e64000800007f */
[----:B-1----:R-:W-:Y:S05]  /*2cfd0*/  @!P0 BRA `(.L_x_12250) ;  /* 0xfffffffc00f08947 */ /* 0x002fea000383ffff */
[----:B------:R-:W-:Y:S05]  /*2cfe0*/  BRA `(.L_x_12501) ;  /* 0xfffffd5c00847947 */ /* 0x000fea000383ffff */
.L_x_12257:
[----:B-1----:R1:W2:Y:S02]  /*2cff0*/  SYNCS.PHASECHK.TRANS64.TRYWAIT P0, [R10+URZ], R11 ;  /* 0x0000000b0a0075a7 */ /* 0x0022a4000800017f */
[----:B--2---:R-:W-:Y:S05]  /*2d000*/  @!P0 NANOSLEEP.SYNCS 0x989680 ;  /* 0x009896800000895d */ /* 0x004fea0003900000 */
[----:B------:R-:W2:Y:S02]  /*2d010*/  @!P0 SYNCS.PHASECHK.TRANS64 P0, [R10+URZ], R11 ;  /* 0x0000000b0a0085a7 */ /* 0x000ea4000800007f */
[----:B--2---:R-:W-:Y:S05]  /*2d020*/  @!P0 BRA `(.L_x_12257) ;  /* 0xfffffffc00f08947 */ /* 0x004fea000383ffff */
[----:B------:R-:W-:Y:S05]  /*2d030*/  BRA `(.L_x_12256) ;  /* 0xfffffd6000ac7947 */ /* 0x000fea000383ffff */
.L_x_12259:
[----:B0-----:R0:W1:Y:S02]  /*2d040*/  SYNCS.PHASECHK.TRANS64.TRYWAIT P0, [R72+URZ+0x32410], R11 ;  /* 0x0324100b480075a7 */ /* 0x001064000800017f */
[----:B-1----:R-:W-:Y:S05]  /*2d050*/  @!P0 NANOSLEEP.SYNCS 0x989680 ;  /* 0x009896800000895d */ /* 0x002fea0003900000 */
[----:B------:R-:W1:Y:S02]  /*2d060*/  @!P0 SYNCS.PHASECHK.TRANS64 P0, [R72+URZ+0x32410], R11 ;  /* 0x0324100b480085a7 */ /* 0x000e64000800007f */
[----:B-1----:R-:W-:Y:S05]  /*2d070*/  @!P0 BRA `(.L_x_12259) ;  /* 0xfffffffc00f08947 */ /* 0x002fea000383ffff */
[----:B------:R-:W-:Y:S05]  /*2d080*/  BRA `(.L_x_12502) ;  /* 0xfffffd6400847947 */ /* 0x000fea000383ffff */
.L_x_12266:
[----:B-1----:R1:W2:Y:S02]  /*2d090*/  SYNCS.PHASECHK.TRANS64.TRYWAIT P0, [R10+URZ], R11 ;  /* 0x0000000b0a0075a7 */ /* 0x0022a4000800017f */
[----:B--2---:R-:W-:Y:S05]  /*2d0a0*/  @!P0 NANOSLEEP.SYNCS 0x989680 ;  /* 0x009896800000895d */ /* 0x004fea0003900000 */
[----:B------:R-:W2:Y:S02]  /*2d0b0*/  @!P0 SYNCS.PHASECHK.TRANS64 P0, [R10+URZ], R11 ;  /* 0x0000000b0a0085a7 */ /* 0x000ea4000800007f */
[----:B--2---:R-:W-:Y:S05]  /*2d0c0*/  @!P0 BRA `(.L_x_12266) ;  /* 0xfffffffc00f08947 */ /* 0x004fea000383ffff */
[----:B------:R-:W-:Y:S05]  /*2d0d0*/  BRA `(.L_x_12265) ;  /* 0xfffffd6400c87947 */ /* 0x000fea000383ffff */
.L_x_12297:
[----:B0-----:R0:W1:Y:S02]  /*2d0e0*/  SYNCS.PHASECHK.TRANS64.TRYWAIT P2, [R0+URZ], R3 ;  /* 0x00000003000075a7 */ /* 0x001064000804017f */
[----:B-1----:R-:W-:Y:S05]  /*2d0f0*/  @!P2 NANOSLEEP.SYNCS 0x989680 ;  /* 0x009896800000a95d */ /* 0x002fea0003900000 */
[----:B------:R-:W1:Y:S02]  /*2d100*/  @!P2 SYNCS.PHASECHK.TRANS64 P2, [R0+URZ], R3 ;  /* 0x000000030000a5a7 */ /* 0x000e64000804007f */
[----:B-1----:R-:W-:Y:S05]  /*2d110*/  @!P2 BRA `(.L_x_12297) ;  /* 0xfffffffc00f0a947 */ /* 0x002fea000383ffff */
[----:B------:R-:W-:Y:S05]  /*2d120*/  BRA `(.L_x_12296) ;  /* 0xfffffdd000f47947 */ /* 0x000fea000383ffff */
.L_x_12304:
[----:B-1----:R1:W2:Y:S02]  /*2d130*/  SYNCS.PHASECHK.TRANS64.TRYWAIT P2, [R4+URZ], R5 ;  /* 0x00000005040075a7 */ /* 0x0022a4000804017f */
[----:B--2---:R-:W-:Y:S05]  /*2d140*/  @!P2 NANOSLEEP.SYNCS 0x989680 ;  /* 0x009896800000a95d */ /* 0x004fea0003900000 */
[----:B------:R-:W2:Y:S02]  /*2d150*/  @!P2 SYNCS.PHASECHK.TRANS64 P2, [R4+URZ], R5 ;  /* 0x000000050400a5a7 */ /* 0x000ea4000804007f */
[----:B--2---:R-:W-:Y:S05]  /*2d160*/  @!P2 BRA `(.L_x_12304) ;  /* 0xfffffffc00f0a947 */ /* 0x004fea000383ffff */
[----:B------:R-:W-:Y:S05]  /*2d170*/  BRA `(.L_x_12303) ;  /* 0xfffffdd800187947 */ /* 0x000fea000383ffff */
.L_x_12315:
[----:B-1----:R1:W2:Y:S02]  /*2d180*/  SYNCS.PHASECHK.TRANS64.TRYWAIT P1, [R0+URZ], R7 ;  /* 0x00000007000075a7 */ /* 0x0022a4000802017f */
[----:B--2---:R-:W-:Y:S05]  /*2d190*/  @!P1 NANOSLEEP.SYNCS 0x989680 ;  /* 0x009896800000995d */ /* 0x004fea0003900000 */
[----:B------:R-:W2:Y:S02]  /*2d1a0*/  @!P1 SYNCS.PHASECHK.TRANS64 P1, [R0+URZ], R7 ;  /* 0x00000007000095a7 */ /* 0x000ea4000802007f */
[----:B--2---:R-:W-:Y:S05]  /*2d1b0*/  @!P1 BRA `(.L_x_12315) ;  /* 0xfffffffc00f09947 */ /* 0x004fea000383ffff */
[----:B------:R-:W-:Y:S05]  /*2d1c0*/  BRA `(.L_x_12314) ;  /* 0xfffffe7000747947 */ /* 0x000fea000383ffff */
.L_x_12322:
[----:B--2---:R2:W3:Y:S02]  /*2d1d0*/  SYNCS.PHASECHK.TRANS64.TRYWAIT P1, [R4+URZ], R5 ;  /* 0x00000005040075a7 */ /* 0x0044e4000802017f */
[----:B---3--:R-:W-:Y:S05]  /*2d1e0*/  @!P1 NANOSLEEP.SYNCS 0x989680 ;  /* 0x009896800000995d */ /* 0x008fea0003900000 */
[----:B------:R-:W3:Y:S02]  /*2d1f0*/  @!P1 SYNCS.PHASECHK.TRANS64 P1, [R4+URZ], R5 ;  /* 0x00000005040095a7 */ /* 0x000ee4000802007f */
[----:B---3--:R-:W-:Y:S05]  /*2d200*/  @!P1 BRA `(.L_x_12322) ;  /* 0xfffffffc00f09947 */ /* 0x008fea000383ffff */
[----:B------:R-:W-:Y:S05]  /*2d210*/  BRA `(.L_x_12321) ;  /* 0xfffffe7400987947 */ /* 0x000fea000383ffff */
.L_x_12392:
[----:B0-----:R-:W0:Y:S01]  /*2d220*/  S2R R4, SR_TID.X ;  /* 0x0000000000047919 */ /* 0x001e220000002100 */
[----:B------:R-:W-:Y:S01]  /*2d230*/  BSSY B0, `(.L_x_12503) ;  /* 0x000000a000007945 */ /* 0x000fe20003800000 */
[----:B------:R-:W-:Y:S02]  /*2d240*/  IMAD.MOV.U32 R12, RZ, RZ, RZ ;  /* 0x000000ffff0c7224 */ /* 0x000fe400078e00ff */
[----:B------:R-:W-:Y:S02]  /*2d250*/  IMAD.MOV.U32 R11, RZ, RZ, 0x1f ;  /* 0x0000001fff0b7424 */ /* 0x000fe400078e00ff */
[----:B------:R-:W-:Y:S01]  /*2d260*/  IMAD.MOV.U32 R15, RZ, RZ, -0x1 ;  /* 0xffffffffff0f7424 */ /* 0x000fe200078e00ff */
[----:B0-----:R-:W-:-:S04]  /*2d270*/  SHF.R.U32.HI R4, RZ, 0x5, R4 ;  /* 0x00000005ff047819 */ /* 0x001fc80000011604 */
[----:B------:R-:W-:-:S05]  /*2d280*/  LOP3.LUT R4, R4, 0x3, RZ, 0xc0, !PT ;  /* 0x0000000304047812 */ /* 0x000fca00078ec0ff */
[----:B------:R-:W-:-:S07]  /*2d290*/  IMAD.MOV.U32 R13, RZ, RZ, R4 ;  /* 0x000000ffff0d7224 */ /* 0x000fce00078e0004 */
[----:B-1----:R-:W-:Y:S05]  /*2d2a0*/  WARPSYNC.COLLECTIVE R15, `(.L_x_12504) ;  /* 0x000000000f087348 */ /* 0x002fea0003c00000 */
[----:B------:R0:W2:Y:S02]  /*2d2b0*/  SHFL.IDX P6, R14, R13, R12, R11 ;  /* 0x0000000c0d0e7389 */ /* 0x0000a400000c000b */
[----:B012---:R-:W-:Y:S01]  /*2d2c0*/  ENDCOLLECTIVE ;  /* 0x000000000000791b */ /* 0x007fe20003800000 */
.L_x_12504:
[----:B------:R-:W-:Y:S05]  /*2d2d0*/  BSYNC B0 ;  /* 0x0000000000007941 */ /* 0x000fea0003800000 */
.L_x_12503:
[----:B------:R-:W-:Y:S05]  /*2d2e0*/  BRA `(.L_x_12505) ;  /* 0xffffffa000a87947 */ /* 0x000fea000383ffff */
.L_x_12394:
[----:B------:R-:W-:Y:S01]  /*2d2f0*/  BSSY B0, `(.L_x_12506) ;  /* 0x0000006000007945 */ /* 0x000fe20003800000 */
[----:B------:R-:W-:-:S07]  /*2d300*/  IMAD.MOV.U32 R15, RZ, RZ, -0x1 ;  /* 0xffffffffff0f7424 */ /* 0x000fce00078e00ff */
[----:B01----:R-:W-:Y:S05]  /*2d310*/  WARPSYNC.COLLECTIVE R15, `(.L_x_12507) ;  /* 0x000000000f0c7348 */ /* 0x003fea0003c00000 */
[----:B------:R-:W-:Y:S02]  /*2d320*/  ELECT P6, UR62, PT ;  /* 0x00000000003e782f */ /* 0x000fe400038c0000 */
[----:B------:R-:W-:Y:S01]  /*2d330*/  MOV R14, UR62 ;  /* 0x0000003e000e7c02 */ /* 0x000fe20008000f00 */
[----:B01----:R-:W-:Y:S10]  /*2d340*/  ENDCOLLECTIVE ;  /* 0x000000000000791b */ /* 0x003ff40003800000 */
.L_x_12507:
[----:B------:R-:W-:Y:S05]  /*2d350*/  BSYNC B0 ;  /* 0x0000000000007941 */ /* 0x000fea0003800000 */
.L_x_12506:
[----:B------:R-:W-:Y:S05]  /*2d360*/  BRA `(.L_x_12508) ;  /* 0xffffffa000b47947 */ /* 0x000fea000383ffff */
.L_x_12396:
[----:B0-----:R0:W2:Y:S02]  /*2d370*/  SYNCS.PHASECHK.TRANS64.TRYWAIT P0, [R0+URZ+0x32440], R2 ;  /* 0x03244002000075a7 */ /* 0x0010a4000800017f */
[----:B--2---:R-:W-:Y:S05]  /*2d380*/  @!P0 NANOSLEEP.SYNCS 0x989680 ;  /* 0x009896800000895d */ /* 0x004fea0003900000 */
[----:B------:R-:W2:Y:S02]  /*2d390*/  @!P0 SYNCS.PHASECHK.TRANS64 P0, [R0+URZ+0x32440], R2 ;  /* 0x03244002000085a7 */ /* 0x000ea4000800007f */
[----:B--2---:R-:W-:Y:S05]  /*2d3a0*/  @!P0 BRA `(.L_x_12396) ;  /* 0xfffffffc00f08947 */ /* 0x004fea000383ffff */
[----:B------:R-:W-:Y:S05]  /*2d3b0*/  BRA `(.L_x_12509) ;  /* 0xffffffa400147947 */ /* 0x000fea000383ffff */
.L_x_12400:
        /* <DEDUP_REMOVED lines=10> */
.L_x_12510:
[----:B------:R0:W-:Y:S01]  /*2d460*/  STL [R1+0x494], R10 ;  /* 0x0004940a01007387 */ /* 0x0001e20000100800 */
[----:B------:R-:W-:Y:S02]  /*2d470*/  IMAD.MOV.U32 R13, RZ, RZ, R3 ;  /* 0x000000ffff0d7224 */ /* 0x000fe400078e0003 */
[----:B------:R-:W-:-:S07]  /*2d480*/  IMAD.MOV.U32 R4, RZ, RZ, R14 ;  /* 0x000000ffff047224 */ /* 0x000fce00078e000e */
[----:B0-----:R-:W-:Y:S05]  /*2d490*/  WARPSYNC.COLLECTIVE R15, `(.L_x_12511) ;  /* 0x000000000f087348 */ /* 0x001fea0003c00000 */
[----:B------:R1:W2:Y:S02]  /*2d4a0*/  SHFL.IDX P6, R14, R13, R12, R11 ;  /* 0x0000000c0d0e7389 */ /* 0x0002a400000c000b */
[----:B012---:R-:W-:Y:S01]  /*2d4b0*/  ENDCOLLECTIVE ;  /* 0x000000000000791b */ /* 0x007fe20003800000 */
.L_x_12511:
[----:B------:R-:W-:Y:S02]  /*2d4c0*/  IMAD.MOV.U32 R13, RZ, RZ, R0 ;  /* 0x000000ffff0d7224 */ /* 0x000fe400078e0000 */
[----:B------:R-:W-:Y:S02]  /*2d4d0*/  IMAD.MOV.U32 R12, RZ, RZ, 0x1 ;  /* 0x00000001ff0c7424 */ /* 0x000fe400078e00ff */
[----:B------:R-:W-:-:S07]  /*2d4e0*/  IMAD.MOV.U32 R5, RZ, RZ, R14 ;  /* 0x000000ffff057224 */ /* 0x000fce00078e000e */
[----:B------:R-:W-:Y:S05]  /*2d4f0*/  WARPSYNC.COLLECTIVE R15, `(.L_x_12512) ;  /* 0x000000000f087348 */ /* 0x000fea0003c00000 */
[----:B------:R0:W1:Y:S02]  /*2d500*/  SHFL.IDX P6, R14, R13, R12, R11 ;  /* 0x0000000c0d0e7389 */ /* 0x00006400000c000b */
[----:B01----:R-:W-:Y:S01]  /*2d510*/  ENDCOLLECTIVE ;  /* 0x000000000000791b */ /* 0x003fe20003800000 */
.L_x_12512:
[----:B------:R-:W-:Y:S02]  /*2d520*/  IMAD.MOV.U32 R13, RZ, RZ, R3 ;  /* 0x000000ffff0d7224 */ /* 0x000fe400078e0003 */
[----:B------:R-:W-:Y:S02]  /*2d530*/  IMAD R2, R2, R7, RZ ;  /* 0x0000000702027224 */ /* 0x000fe400078e02ff */
[----:B------:R-:W-:-:S07]  /*2d540*/  IMAD.MOV.U32 R7, RZ, RZ, R14 ;  /* 0x000000ffff077224 */ /* 0x000fce00078e000e */
[----:B------:R-:W-:Y:S05]  /*2d550*/  WARPSYNC.COLLECTIVE R15, `(.L_x_12513) ;  /* 0x000000000f087348 */ /* 0x000fea0003c00000 */
[----:B------:R0:W1:Y:S02]  /*2d560*/  SHFL.IDX P6, R14, R13, R12, R11 ;  /* 0x0000000c0d0e7389 */ /* 0x00006400000c000b */
[----:B01----:R-:W-:Y:S01]  /*2d570*/  ENDCOLLECTIVE ;  /* 0x000000000000791b */ /* 0x003fe20003800000 */
.L_x_12513:
[----:B------:R-:W-:-:S13]  /*2d580*/  ISETP.GE.AND P1, PT, R10, R2, PT ;  /* 0x000000020a00720c */ /* 0x000fda0003f26270 */
[----:B------:R-:W-:Y:S01]  /*2d590*/  @!P1 LEA R5, P3, R9, R5, 0x1 ;  /* 0x0000000509059211 */ /* 0x000fe200078608ff */
[----:B------:R-:W-:Y:S02]  /*2d5a0*/  IMAD.MOV.U32 R13, RZ, RZ, R0 ;  /* 0x000000ffff0d7224 */ /* 0x000fe400078e0000 */
[----:B------:R-:W-:Y:S02]  /*2d5b0*/  IMAD.MOV.U32 R12, RZ, RZ, 0x2 ;  /* 0x00000002ff0c7424 */ /* 0x000fe400078e00ff */
[----:B------:R-:W-:-:S05]  /*2d5c0*/  @!P1 IMAD.X R4, RZ, RZ, R4, P3 ;  /* 0x000000ffff049224 */ /* 0x000fca00018e0604 */
[----:B------:R-:W-:Y:S01]  /*2d5d0*/  @!P1 LOP3.LUT R5, R5, R4, RZ, 0x3c, !PT ;  /* 0x0000000405059212 */ /* 0x000fe200078e3cff */
[----:B------:R-:W-:-:S07]  /*2d5e0*/  IMAD.MOV.U32 R6, RZ, RZ, R14 ;  /* 0x000000ffff067224 */ /* 0x000fce00078e000e */
[----:B------:R-:W-:Y:S05]  /*2d5f0*/  WARPSYNC.COLLECTIVE R15, `(.L_x_12514) ;  /* 0x000000000f087348 */ /* 0x000fea0003c00000 */
[----:B------:R0:W1:Y:S02]  /*2d600*/  SHFL.IDX P6, R14, R13, R12, R11 ;  /* 0x0000000c0d0e7389 */ /* 0x00006400000c000b */
[----:B01----:R-:W-:Y:S01]  /*2d610*/  ENDCOLLECTIVE ;  /* 0x000000000000791b */ /* 0x003fe20003800000 */
.L_x_12514:
        /* <DEDUP_REMOVED lines=15> */
.L_x_12515:
        /* <DEDUP_REMOVED lines=19> */
.L_x_12516:
        /* <DEDUP_REMOVED lines=10> */
.L_x_12517:
        /* <DEDUP_REMOVED lines=13> */
.L_x_12518:
        /* <DEDUP_REMOVED lines=10> */
.L_x_12519:
        /* <DEDUP_REMOVED lines=13> */
.L_x_12520:
        /* <DEDUP_REMOVED lines=10> */
.L_x_12521:
        /* <DEDUP_REMOVED lines=13> */
.L_x_12522:
        /* <DEDUP_REMOVED lines=10> */
.L_x_12523:
        /* <DEDUP_REMOVED lines=11> */
.L_x_12524:
        /* <DEDUP_REMOVED lines=10> */
.L_x_12525:
[----:B------:R-:W-:Y:S01]  /*2de80*/  @!PT LDS RZ, [RZ] ;  /* 0x00000000fffff984 */ /* 0x000fe20000000800 */
[----:B------:R-:W-:Y:S01]  /*2de90*/  @!PT LDS RZ, [RZ] ;  /* 0x00000000fffff984 */ /* 0x000fe20000000800 */
[----:B------:R-:W-:Y:S01]  /*2dea0*/  @!PT LDS RZ, [RZ] ;  /* 0x00000000fffff984 */ /* 0x000fe20000000800 */
[----:B------:R1:W-:Y:S01]  /*2deb0*/  @!P1 LDGSTS.E.BYPASS.LTC128B.128 [R8+0x1b400], desc[UR40][R4.64], !P0 ;  /* 0x1b40000004089fae */ /* 0x0003e2000c101d68 */
[----:B------:R-:W-:Y:S01]  /*2dec0*/  IMAD.MOV.U32 R3, RZ, RZ, R14 ;  /* 0x000000ffff037224 */ /* 0x000fe200078e000e */
[----:B------:R-:W-:Y:S06]  /*2ded0*/  BRA `(.L_x_12526) ;  /* 0xffffffa4009c7947 */ /* 0x000fec000383ffff */
.L_x_12404:
        /* <DEDUP_REMOVED lines=11> */
[-C--:B---3--:R-:W-:Y:S02]  /*2df90*/  ISETP.GE.AND P4, PT, R6, R3.reuse, PT ;  /* 0x000000030600720c */ /* 0x088fe40003f86270 */
[----:B----4-:R-:W-:Y:S02]  /*2dfa0*/  ISETP.GE.AND P5, PT, R15, R3, PT ;  /* 0x000000030f00720c */ /* 0x010fe40003fa6270 */
[----:B-----5:R-:W-:-:S09]  /*2dfb0*/  LOP3.LUT R9, R9, 0xffffffef, RZ, 0xc0, !PT ;  /* 0xffffffef09097812 */ /* 0x020fd200078ec0ff */
        /* <DEDUP_REMOVED lines=9> */
[----:B------:R-:W-:-:S04]  /*2e050*/  @P4 LOP3.LUT R9, R9, 0x2, RZ, 0xfc, !PT ;  /* 0x0000000209094812 */ /* 0x000fc800078efcff */
[----:B------:R-:W-:-:S04]  /*2e060*/  LOP3.LUT R9, R9, 0xffffffdf, RZ, 0xc0, !PT ;  /* 0xffffffdf09097812 */ /* 0x000fc800078ec0ff */
[----:B------:R-:W-:-:S05]  /*2e070*/  @P6 LOP3.LUT R9, R9, 0x20, RZ, 0xfc, !PT ;  /* 0x0000002009096812 */ /* 0x000fca00078efcff */
[----:B------:R0:W-:Y:S01]  /*2e080*/  STL [R1+0x490], R9 ;  /* 0x0004900901007387 */ /* 0x0001e20000100800 */
[-C--:B------:R-:W-:Y:S01]  /*2e090*/  ISETP.GE.AND P5, PT, R12, R3.reuse, PT ;  /* 0x000000030c00720c */ /* 0x080fe20003fa6270 */
[----:B------:R-:W-:Y:S01]  /*2e0a0*/  IMAD.MOV.U32 R13, RZ, RZ, R0 ;  /* 0x000000ffff0d7224 */ /* 0x000fe200078e0000 */
[----:B------:R-:W-:Y:S01]  /*2e0b0*/  ISETP.GE.AND P4, PT, R10, R3, PT ;  /* 0x000000030a00720c */ /* 0x000fe20003f86270 */
[----:B------:R-:W-:Y:S02]  /*2e0c0*/  IMAD.MOV.U32 R12, RZ, RZ, RZ ;  /* 0x000000ffff0c7224 */ /* 0x000fe400078e00ff */
[----:B------:R-:W-:Y:S02]  /*2e0d0*/  IMAD.MOV.U32 R11, RZ, RZ, 0x181f ;  /* 0x0000181fff0b7424 */ /* 0x000fe400078e00ff */
[----:B------:R-:W-:-:S08]  /*2e0e0*/  IMAD.MOV.U32 R15, RZ, RZ, -0x1 ;  /* 0xffffffffff0f7424 */ /* 0x000fd000078e00ff */
[----:B0-----:R-:W-:Y:S05]  /*2e0f0*/  WARPSYNC.COLLECTIVE R15, `(.L_x_12528) ;  /* 0x000000000f087348 */ /* 0x001fea0003c00000 */
[----:B------:R1:W2:Y:S02]  /*2e100*/  SHFL.IDX P6, R14, R13, R12, R11 ;  /* 0x0000000c0d0e7389 */ /* 0x0002a400000c000b */
[----:B012---:R-:W-:Y:S01]  /*2e110*/  ENDCOLLECTIVE ;  /* 0x000000000000791b */ /* 0x007fe20003800000 */
.L_x_12528:
[----:B------:R-:W-:Y:S05]  /*2e120*/  BSYNC B0 ;  /* 0x0000000000007941 */ /* 0x000fea0003800000 */
.L_x_12527:
        /* <DEDUP_REMOVED lines=10> */
.L_x_12529:
        /* <DEDUP_REMOVED lines=16> */
.L_x_12530:
        /* <DEDUP_REMOVED lines=15> */
.L_x_12531:
        /* <DEDUP_REMOVED lines=12> */
.L_x_12532:
        /* <DEDUP_REMOVED lines=12> */
.L_x_12533:
        /* <DEDUP_REMOVED lines=12> */
.L_x_12534:
        /* <DEDUP_REMOVED lines=12> */
.L_x_12535:
        /* <DEDUP_REMOVED lines=12> */
.L_x_12536:
        /* <DEDUP_REMOVED lines=12> */
.L_x_12537:
        /* <DEDUP_REMOVED lines=12> */
.L_x_12538:
        /* <DEDUP_REMOVED lines=11> */
.L_x_12539:
        /* <DEDUP_REMOVED lines=16> */
.L_x_12540:
[----:B------:R-:W-:Y:S02]  /*2eab0*/  IMAD.MOV.U32 R13, RZ, RZ, R2 ;  /* 0x000000ffff0d7224 */ /* 0x000fe400078e0002 */
[----:B------:R-:W-:-:S07]  /*2eac0*/  IMAD.MOV.U32 R6, RZ, RZ, R14 ;  /* 0x000000ffff067224 */ /* 0x000fce00078e000e */
[----:B------:R-:W-:Y:S05]  /*2ead0*/  WARPSYNC.COLLECTIVE R15, `(.L_x_12541) ;  /* 0x000000000f087348 */ /* 0x000fea0003c00000 */
[----:B------:R0:W1:Y:S02]  /*2eae0*/  SHFL.IDX P6, R14, R13, R12, R11 ;  /* 0x0000000c0d0e7389 */ /* 0x00006400000c000b */
[----:B01----:R-:W-:Y:S01]  /*2eaf0*/  ENDCOLLECTIVE ;  /* 0x000000000000791b */ /* 0x003fe20003800000 */
.L_x_12541:
[----:B------:R-:W-:Y:S02]  /*2eb00*/  IMAD.MOV.U32 R13, RZ, RZ, R0 ;  /* 0x000000ffff0d7224 */ /* 0x000fe400078e0000 */
[----:B------:R-:W-:Y:S02]  /*2eb10*/  IMAD.MOV.U32 R12, RZ, RZ, 0x7 ;  /* 0x00000007ff0c7424 */ /* 0x000fe400078e00ff */
[----:B------:R-:W-:-:S07]  /*2eb20*/  IMAD.MOV.U32 R4, RZ, RZ, R14 ;  /* 0x000000ffff047224 */ /* 0x000fce00078e000e */
[----:B------:R-:W-:Y:S05]  /*2eb30*/  WARPSYNC.COLLECTIVE R15, `(.L_x_12542) ;  /* 0x000000000f087348 */ /* 0x000fea0003c00000 */
[----:B------:R0:W1:Y:S02]  /*2eb40*/  SHFL.IDX P6, R14, R13, R12, R11 ;  /* 0x0000000c0d0e7389 */ /* 0x00006400000c000b */
[----:B01----:R-:W-:Y:S01]  /*2eb50*/  ENDCOLLECTIVE ;  /* 0x000000000000791b */ /* 0x003fe20003800000 */
.L_x_12542:
        /* <DEDUP_REMOVED lines=14> */
.L_x_12543:
[----:B------:R-:W-:Y:S01]  /*2ec40*/  IMAD.MOV.U32 R2, RZ, RZ, R14 ;  /* 0x000000ffff027224 */ /* 0x000fe200078e000e */
[----:B------:R-:W-:Y:S06]  /*2ec50*/  BRA `(.L_x_12544) ;  /* 0xffffffa400107947 */ /* 0x000fec000383ffff */
.L_x_12409:
[----:B0-----:R0:W1:Y:S02]  /*2ec60*/  SYNCS.PHASECHK.TRANS64.TRYWAIT P0, [R18+URZ+0x32420], R0 ;  /* 0x03242000120075a7 */ /* 0x001064000800017f */
[----:B-1----:R-:W-:Y:S05]  /*2ec70*/  @!P0 NANOSLEEP.SYNCS 0x989680 ;  /* 0x009896800000895d */ /* 0x002fea0003900000 */
[----:B------:R-:W1:Y:S02]  /*2ec80*/  @!P0 SYNCS.PHASECHK.TRANS64 P0, [R18+URZ+0x32420], R0 ;  /* 0x03242000120085a7 */ /* 0x000e64000800007f */
[----:B-1----:R-:W-:Y:S05]  /*2ec90*/  @!P0 BRA `(.L_x_12409) ;  /* 0xfffffffc00f08947 */ /* 0x002fea000383ffff */
[----:B------:R-:W-:Y:S05]  /*2eca0*/  BRA `(.L_x_12545) ;  /* 0xffffffa400887947 */ /* 0x000fea000383ffff */
.L_x_12413:
[----:B0-----:R0:W1:Y:S02]  /*2ecb0*/  SYNCS.PHASECHK.TRANS64.TRYWAIT P0, [R2+URZ+0x32460], R0 ;  /* 0x03246000020075a7 */ /* 0x001064000800017f */
[----:B-1----:R-:W-:Y:S05]  /*2ecc0*/  @!P0 NANOSLEEP.SYNCS 0x989680 ;  /* 0x009896800000895d */ /* 0x002fea0003900000 */
[----:B------:R-:W1:Y:S02]  /*2ecd0*/  @!P0 SYNCS.PHASECHK.TRANS64 P0, [R2+URZ+0x32460], R0 ;  /* 0x03246000020085a7 */ /* 0x000e64000800007f */
[----:B-1----:R-:W-:Y:S05]  /*2ece0*/  @!P0 BRA `(.L_x_12413) ;  /* 0xfffffffc00f08947 */ /* 0x002fea000383ffff */
[----:B------:R-:W-:Y:S05]  /*2ecf0*/  BRA `(.L_x_12546) ;  /* 0xffffffa400ac7947 */ /* 0x000fea000383ffff */
.L_x_12428:
[----:B0-----:R0:W1:Y:S02]  /*2ed00*/  SYNCS.PHASECHK.TRANS64.TRYWAIT P0, [R2+URZ+0x32440], R6 ;  /* 0x03244006020075a7 */ /* 0x001064000800017f */
[----:B-1----:R-:W-:Y:S05]  /*2ed10*/  @!P0 NANOSLEEP.SYNCS 0x989680 ;  /* 0x009896800000895d */ /* 0x002fea0003900000 */
[----:B------:R-:W1:Y:S02]  /*2ed20*/  @!P0 SYNCS.PHASECHK.TRANS64 P0, [R2+URZ+0x32440], R6 ;  /* 0x03244006020085a7 */ /* 0x000e64000800007f */
[----:B-1----:R-:W-:Y:S05]  /*2ed30*/  @!P0 BRA `(.L_x_12428) ;  /* 0xfffffffc00f08947 */ /* 0x002fea000383ffff */
[----:B------:R-:W-:Y:S05]  /*2ed40*/  BRA `(.L_x_12547) ;  /* 0xffffffac00e47947 */ /* 0x000fea000383ffff */
.L_x_12433:
[----:B-1----:R1:W2:Y:S02]  /*2ed50*/  SYNCS.PHASECHK.TRANS64.TRYWAIT P0, [R2+URZ+0x32460], R6 ;  /* 0x03246006020075a7 */ /* 0x0022a4000800017f */
[----:B--2---:R-:W-:Y:S05]  /*2ed60*/  @!P0 NANOSLEEP.SYNCS 0x989680 ;  /* 0x009896800000895d */ /* 0x004fea0003900000 */
[----:B------:R-:W2:Y:S02]  /*2ed70*/  @!P0 SYNCS.PHASECHK.TRANS64 P0, [R2+URZ+0x32460], R6 ;  /* 0x03246006020085a7 */ /* 0x000ea4000800007f */
[----:B--2---:R-:W-:Y:S05]  /*2ed80*/  @!P0 BRA `(.L_x_12433) ;  /* 0xfffffffc00f08947 */ /* 0x004fea000383ffff */
[----:B------:R-:W-:Y:S05]  /*2ed90*/  BRA `(.L_x_12548) ;  /* 0xffffffb000607947 */ /* 0x000fea000383ffff */
.L_x_12444:
[----:B0-----:R0:W1:Y:S02]  /*2eda0*/  SYNCS.PHASECHK.TRANS64.TRYWAIT P0, [R2+URZ+0x32440], R3 ;  /* 0x03244003020075a7 */ /* 0x001064000800017f */
[----:B-1----:R-:W-:Y:S05]  /*2edb0*/  @!P0 NANOSLEEP.SYNCS 0x989680 ;  /* 0x009896800000895d */ /* 0x002fea0003900000 */
[----:B------:R-:W1:Y:S02]  /*2edc0*/  @!P0 SYNCS.PHASECHK.TRANS64 P0, [R2+URZ+0x32440], R3 ;  /* 0x03244003020085a7 */ /* 0x000e64000800007f */
[----:B-1----:R-:W-:Y:S05]  /*2edd0*/  @!P0 BRA `(.L_x_12444) ;  /* 0xfffffffc00f08947 */ /* 0x002fea000383ffff */
[----:B------:R-:W-:Y:S05]  /*2ede0*/  BRA `(.L_x_12549) ;  /* 0xffffffb800487947 */ /* 0x000fea000383ffff */
.L_x_12449:
[----:B-1----:R1:W2:Y:S02]  /*2edf0*/  SYNCS.PHASECHK.TRANS64.TRYWAIT P0, [R2+URZ+0x32460], R3 ;  /* 0x03246003020075a7 */ /* 0x0022a4000800017f */
[----:B--2---:R-:W-:Y:S05]  /*2ee00*/  @!P0 NANOSLEEP.SYNCS 0x989680 ;  /* 0x009896800000895d */ /* 0x004fea0003900000 */
[----:B------:R-:W2:Y:S02]  /*2ee10*/  @!P0 SYNCS.PHASECHK.TRANS64 P0, [R2+URZ+0x32460], R3 ;  /* 0x03246003020085a7 */ /* 0x000ea4000800007f */
[----:B--2---:R-:W-:Y:S05]  /*2ee20*/  @!P0 BRA `(.L_x_12449) ;  /* 0xfffffffc00f08947 */ /* 0x004fea000383ffff */
[----:B------:R-:W-:Y:S05]  /*2ee30*/  BRA `(.L_x_12550) ;  /* 0xffffffb800c47947 */ /* 0x000fea000383ffff */
.L_x_12460:
[----:B0-----:R0:W1:Y:S02]  /*2ee40*/  SYNCS.PHASECHK.TRANS64.TRYWAIT P0, [R3+URZ+0x32440], R2 ;  /* 0x03244002030075a7 */ /* 0x001064000800017f */
[----:B-1----:R-:W-:Y:S05]  /*2ee50*/  @!P0 NANOSLEEP.SYNCS 0x989680 ;  /* 0x009896800000895d */ /* 0x002fea0003900000 */
[----:B------:R-:W1:Y:S02]  /*2ee60*/  @!P0 SYNCS.PHASECHK.TRANS64 P0, [R3+URZ+0x32440], R2 ;  /* 0x03244002030085a7 */ /* 0x000e64000800007f */
[----:B-1----:R-:W-:Y:S05]  /*2ee70*/  @!P0 BRA `(.L_x_12460) ;  /* 0xfffffffc00f08947 */ /* 0x002fea000383ffff */
[----:B------:R-:W-:Y:S05]  /*2ee80*/  BRA `(.L_x_12551) ;  /* 0xffffffc000947947 */ /* 0x000fea000383ffff */
.L_x_12465:
[----:B-1----:R1:W2:Y:S02]  /*2ee90*/  SYNCS.PHASECHK.TRANS64.TRYWAIT P0, [R3+URZ+0x32460], R2 ;  /* 0x03246002030075a7 */ /* 0x0022a4000800017f */
[----:B--2---:R-:W-:Y:S05]  /*2eea0*/  @!P0 NANOSLEEP.SYNCS 0x989680 ;  /* 0x009896800000895d */ /* 0x004fea0003900000 */
[----:B------:R-:W2:Y:S02]  /*2eeb0*/  @!P0 SYNCS.PHASECHK.TRANS64 P0, [R3+URZ+0x32460], R2 ;  /* 0x03246002030085a7 */ /* 0x000ea4000800007f */
[----:B--2---:R-:W-:Y:S05]  /*2eec0*/  @!P0 BRA `(.L_x_12465) ;  /* 0xfffffffc00f08947 */ /* 0x004fea000383ffff */
[----:B------:R-:W-:Y:S05]  /*2eed0*/  BRA `(.L_x_12552) ;  /* 0xffffffc400107947 */ /* 0x000fea000383ffff */
.L_x_12477:
[----:B------:R-:W3:Y:S01]  /*2eee0*/  LDL R3, [R1+0x470] ;  /* 0x0004700001037983 */ /* 0x000ee20000100800 */
[----:B------:R-:W-:Y:S01]  /*2eef0*/  BSSY B0, `(.L_x_12553) ;  /* 0x0000008000007945 */ /* 0x000fe20003800000 */
[----:B------:R-:W-:Y:S02]  /*2ef00*/  IMAD.MOV.U32 R12, RZ, RZ, RZ ;  /* 0x000000ffff0c7224 */ /* 0x000fe400078e00ff */
[----:B------:R-:W-:Y:S02]  /*2ef10*/  IMAD.MOV.U32 R11, RZ, RZ, 0x1f ;  /* 0x0000001fff0b7424 */ /* 0x000fe400078e00ff */
[----:B------:R-:W-:Y:S02]  /*2ef20*/  IMAD.MOV.U32 R15, RZ, RZ, -0x1 ;  /* 0xffffffffff0f7424 */ /* 0x000fe400078e00ff */
[----:B---3--:R-:W-:-:S07]  /*2ef30*/  IMAD.MOV.U32 R13, RZ, RZ, R3 ;  /* 0x000000ffff0d7224 */ /* 0x008fce00078e0003 */
[----:B0-2---:R-:W-:Y:S05]  /*2ef40*/  WARPSYNC.COLLECTIVE R15, `(.L_x_12554) ;  /* 0x000000000f087348 */ /* 0x005fea0003c00000 */
[----:B------:R1:W3:Y:S02]  /*2ef50*/  SHFL.IDX P6, R14, R13, R12, R11 ;  /* 0x0000000c0d0e7389 */ /* 0x0002e400000c000b */
[----:B0123--:R-:W-:Y:S01]  /*2ef60*/  ENDCOLLECTIVE ;  /* 0x000000000000791b */ /* 0x00ffe20003800000 */
.L_x_12554:
[----:B------:R-:W-:Y:S05]  /*2ef70*/  BSYNC B0 ;  /* 0x0000000000007941 */ /* 0x000fea0003800000 */
.L_x_12553:
        /* <DEDUP_REMOVED lines=9> */
.L_x_12555:
        /* <DEDUP_REMOVED lines=26> */
.L_x_12556:
        /* <DEDUP_REMOVED lines=8> */
.L_x_12557:
        /* <DEDUP_REMOVED lines=8> */
.L_x_12558:
        /* <DEDUP_REMOVED lines=8> */
.L_x_12559:
        /* <DEDUP_REMOVED lines=8> */
.L_x_12560:
        /* <DEDUP_REMOVED lines=9> */
.L_x_12561:
[----:B------:R-:W-:Y:S01]  /*2f440*/  IMAD.MOV.U32 R10, RZ, RZ, R14 ;  /* 0x000000ffff0a7224 */ /* 0x000fe200078e000e */
[----:B------:R-:W-:Y:S06]  /*2f450*/  BRA `(.L_x_12562) ;  /* 0xffffffc800547947 */ /* 0x000fec000383ffff */
.L_x_12480:
        /* <DEDUP_REMOVED lines=8> */
.L_x_12564:
[----:B------:R-:W-:Y:S05]  /*2f4e0*/  BSYNC B0 ;  /* 0x0000000000007941 */ /* 0x000fea0003800000 */
.L_x_12563:
        /* <DEDUP_REMOVED lines=10> */
.L_x_12565:
        /* <DEDUP_REMOVED lines=8> */
.L_x_12566:
        /* <DEDUP_REMOVED lines=8> */
.L_x_12567:
        /* <DEDUP_REMOVED lines=8> */
.L_x_12568:
        /* <DEDUP_REMOVED lines=9> */
.L_x_12569:
[----:B------:R-:W-:Y:S01]  /*2f7a0*/  IMAD.MOV.U32 R10, RZ, RZ, R14 ;  /* 0x000000ffff0a7224 */ /* 0x000fe200078e000e */
[----:B------:R-:W-:Y:S06]  /*2f7b0*/  BRA `(.L_x_12570) ;  /* 0xffffffc800287947 */ /* 0x000fec000383ffff */
.L_x_12482:
[----:B------:R-:W-:Y:S01]  /*2f7c0*/  BSSY B0, `(.L_x_12571) ;  /* 0x0000006000007945 */ /* 0x000fe20003800000 */
[----:B------:R-:W-:Y:S01]  /*2f7d0*/  PLOP3.LUT P6, PT, P6, PT, PT, 0x8, 0x0 ;  /* 0x000000000000781c */ /* 0x000fe200037ce170 */
[----:B------:R-:W-:-:S12]  /*2f7e0*/  IMAD.MOV.U32 R15, RZ, RZ, -0x1 ;  /* 0xffffffffff0f7424 */ /* 0x000fd800078e00ff */
[----:B0-----:R-:W-:Y:S05]  /*2f7f0*/  WARPSYNC.COLLECTIVE R15, `(.L_x_12572) ;  /* 0x000000000f087348 */ /* 0x001fea0003c00000 */
[----:B------:R-:W-:Y:S01]  /*2f800*/  VOTE.ANY R14, PT, P6 ;  /* 0x00000000000e7806 */ /* 0x000fe200030e0100 */
[----:B0-----:R-:W-:Y:S06]  /*2f810*/  ENDCOLLECTIVE ;  /* 0x000000000000791b */ /* 0x001fec0003800000 */
.L_x_12572:
[----:B------:R-:W-:Y:S05]  /*2f820*/  BSYNC B0 ;  /* 0x0000000000007941 */ /* 0x000fea0003800000 */
.L_x_12571:
        /* <DEDUP_REMOVED lines=10> */
.L_x_12573:
[----:B------:R-:W-:Y:S02]  /*2f8d0*/  IMAD.MOV.U32 R13, RZ, RZ, R6 ;  /* 0x000000ffff0d7224 */ /* 0x000fe400078e0006 */
[----:B------:R-:W-:-:S07]  /*2f8e0*/  IMAD.MOV.U32 R4, RZ, RZ, R14 ;  /* 0x000000ffff047224 */ /* 0x000fce00078e000e */
[----:B------:R-:W-:Y:S05]  /*2f8f0*/  WARPSYNC.COLLECTIVE R15, `(.L_x_12574) ;  /* 0x000000000f087348 */ /* 0x000fea0003c00000 */
[----:B------:R0:W1:Y:S02]  /*2f900*/  SHFL.IDX P6, R14, R13, R12, R11 ;  /* 0x0000000c0d0e7389 */ /* 0x00006400000c000b */
[----:B01----:R-:W-:Y:S01]  /*2f910*/  ENDCOLLECTIVE ;  /* 0x000000000000791b */ /* 0x003fe20003800000 */
.L_x_12574:
[----:B------:R-:W-:Y:S02]  /*2f920*/  IMAD.MOV.U32 R6, RZ, RZ, R14 ;  /* 0x000000ffff067224 */ /* 0x000fe400078e000e */
[----:B------:R-:W-:-:S05]  /*2f930*/  IMAD.IADD R5, R9, 0x1, R16 ;  /* 0x0000000109057824 */ /* 0x000fca00078e0210 */
[----:B------:R1:W-:Y:S01]  /*2f940*/  STL [R1+0x47c], R5 ;  /* 0x00047c0501007387 */ /* 0x0003e20000100800 */
[----:B------:R-:W-:Y:S05]  /*2f950*/  BRA `(.L_x_12575) ;  /* 0xffffffc800087947 */ /* 0x000fea000383ffff */
.L_x_12484:
        /* <DEDUP_REMOVED lines=8> */
.L_x_12577:
[----:B------:R-:W-:Y:S05]  /*2f9e0*/  BSYNC B0 ;  /* 0x0000000000007941 */ /* 0x000fea0003800000 */
.L_x_12576:
[----:B------:R-:W-:Y:S01]  /*2f9f0*/  IMAD.MOV.U32 R2, RZ, RZ, R14 ;  /* 0x000000ffff027224 */ /* 0x000fe200078e000e */
[----:B------:R-:W-:Y:S06]  /*2fa00*/  BRA `(.L_x_12578) ;  /* 0xffffffc400f47947 */ /* 0x000fec000383ffff */
.L_x_12490:
[----:B0-----:R0:W1:Y:S02]  /*2fa10*/  SYNCS.PHASECHK.TRANS64.TRYWAIT P0, [R0+URZ+0x32420], R3 ;  /* 0x03242003000075a7 */ /* 0x001064000800017f */
[----:B-1----:R-:W-:Y:S05]  /*2fa20*/  @!P0 NANOSLEEP.SYNCS 0x989680 ;  /* 0x009896800000895d */ /* 0x002fea0003900000 */
[----:B------:R-:W1:Y:S02]  /*2fa30*/  @!P0 SYNCS.PHASECHK.TRANS64 P0, [R0+URZ+0x32420], R3 ;  /* 0x03242003000085a7 */ /* 0x000e64000800007f */
[----:B-1----:R-:W-:Y:S05]  /*2fa40*/  @!P0 BRA `(.L_x_12490) ;  /* 0xfffffffc00f08947 */ /* 0x002fea000383ffff */
[----:B------:R-:W-:Y:S05]  /*2fa50*/  BRA `(.L_x_12579) ;  /* 0xffffffd000947947 */ /* 0x000fea000383ffff */
.L_x_12491:
        /* <DEDUP_REMOVED lines=11> */
.L_x_12581:
[----:B------:R-:W-:Y:S05]  /*2fb10*/  BSYNC B0 ;  /* 0x0000000000007941 */ /* 0x000fea0003800000 */
.L_x_12580:
[----:B------:R-:W-:Y:S05]  /*2fb20*/  BRA `(.L_x_12582) ;  /* 0xffffffd0007c7947 */ /* 0x000fea000383ffff */
.L_x_12494:
[----:B------:R-:W-:Y:S01]  /*2fb30*/  BSSY B1, `(.L_x_12583) ;  /* 0x0000006000017945 */ /* 0x000fe20003800000 */
[----:B------:R-:W-:-:S07]  /*2fb40*/  IMAD.MOV.U32 R15, RZ, RZ, -0x1 ;  /* 0xffffffffff0f7424 */ /* 0x000fce00078e00ff */
[----:B01----:R-:W-:Y:S05]  /*2fb50*/  WARPSYNC.COLLECTIVE R15, `(.L_x_12584) ;  /* 0x000000000f0c7348 */ /* 0x003fea0003c00000 */
[----:B------:R-:W-:Y:S02]  /*2fb60*/  ELECT P6, UR62, PT ;  /* 0x00000000003e782f */ /* 0x000fe400038c0000 */
[----:B------:R-:W-:Y:S01]  /*2fb70*/  MOV R14, UR62 ;  /* 0x0000003e000e7c02 */ /* 0x000fe20008000f00 */
[----:B01----:R-:W-:Y:S10]  /*2fb80*/  ENDCOLLECTIVE ;  /* 0x000000000000791b */ /* 0x003ff40003800000 */
.L_x_12584:
[----:B------:R-:W-:Y:S05]  /*2fb90*/  BSYNC B1 ;  /* 0x0000000000017941 */ /* 0x000fea0003800000 */
.L_x_12583:
[----:B------:R-:W-:Y:S05]  /*2fba0*/  BRA `(.L_x_12585) ;  /* 0xffffffd000747947 */ /* 0x000fea000383ffff */
.L_x_12496:
[----:B0-----:R0:W1:Y:S02]  /*2fbb0*/  SYNCS.PHASECHK.TRANS64.TRYWAIT P0, [R6+URZ], R5 ;  /* 0x00000005060075a7 */ /* 0x001064000800017f */
[----:B-1----:R-:W-:Y:S05]  /*2fbc0*/  @!P0 NANOSLEEP.SYNCS 0x989680 ;  /* 0x009896800000895d */ /* 0x002fea0003900000 */
[----:B------:R-:W1:Y:S02]  /*2fbd0*/  @!P0 SYNCS.PHASECHK.TRANS64 P0, [R6+URZ], R5 ;  /* 0x00000005060085a7 */ /* 0x000e64000800007f */
[----:B-1----:R-:W-:Y:S05]  /*2fbe0*/  @!P0 BRA `(.L_x_12496) ;  /* 0xfffffffc00f08947 */ /* 0x002fea000383ffff */
[----:B------:R-:W-:Y:S05]  /*2fbf0*/  BRA `(.L_x_12586) ;  /* 0xffffffd000ac7947 */ /* 0x000fea000383ffff */
.L_x_12497:
[----:B-1----:R1:W2:Y:S02]  /*2fc00*/  SYNCS.PHASECHK.TRANS64.TRYWAIT P0, [R7+URZ], R2 ;  /* 0x00000002070075a7 */ /* 0x0022a4000800017f */
[----:B--2---:R-:W-:Y:S05]  /*2fc10*/  @!P0 NANOSLEEP.SYNCS 0x989680 ;  /* 0x009896800000895d */ /* 0x004fea0003900000 */
[----:B------:R-:W2:Y:S02]  /*2fc20*/  @!P0 SYNCS.PHASECHK.TRANS64 P0, [R7+URZ], R2 ;  /* 0x00000002070085a7 */ /* 0x000ea4000800007f */
[----:B--2---:R-:W-:Y:S05]  /*2fc30*/  @!P0 BRA `(.L_x_12497) ;  /* 0xfffffffc00f08947 */ /* 0x004fea000383ffff */
[----:B------:R-:W-:Y:S05]  /*2fc40*/  BRA `(.L_x_12587) ;  /* 0xffffffd000a07947 */ /* 0x000fea000383ffff */
.L_x_12499:
[----:B--2---:R2:W3:Y:S02]  /*2fc50*/  SYNCS.PHASECHK.TRANS64.TRYWAIT P0, [R4+URZ], R5 ;  /* 0x00000005040075a7 */ /* 0x0044e4000800017f */
[----:B---3--:R-:W-:Y:S05]  /*2fc60*/  @!P0 NANOSLEEP.SYNCS 0x989680 ;  /* 0x009896800000895d */ /* 0x008fea0003900000 */
[----:B------:R-:W3:Y:S02]  /*2fc70*/  @!P0 SYNCS.PHASECHK.TRANS64 P0, [R4+URZ], R5 ;  /* 0x00000005040085a7 */ /* 0x000ee4000800007f */
[----:B---3--:R-:W-:Y:S05]  /*2fc80*/  @!P0 BRA `(.L_x_12499) ;  /* 0xfffffffc00f08947 */ /* 0x008fea000383ffff */
[----:B------:R-:W-:Y:S05]  /*2fc90*/  BRA `(.L_x_12588) ;  /* 0xffffffd000a47947 */ /* 0x000fea000383ffff */
        .type           $_ZN7cutlass13device_kernelIN5flash11enable_sm90INS1_16FlashAttnFwdSm90INS1_25CollectiveMainloopFwdSm90ILi2EN4cute5tupleIJNS5_1CILi1EEES8_S8_EEENS6_IJNS7_ILi128EEENS7_ILi96EEENS7_ILi64EEEEEELi256ENS_6half_tEfNS_4arch4Sm90ELb0ELb1ELb1ELb1ELb0ELb0ELb1ELb1ELb0ELb1ELb1ELb0EEENS1_21CollectiveEpilogueFwdINS6_IJSA_NS7_ILi256EEESB_EEES9_SE_SG_Li256ELb1ELb1ELb1ELb0EEENS1_36VarlenDynamicPersistentTileSchedulerILi128ELi96ELi256ELi128ELb1ELb1ELb1ELb1ELb0ELb1EEEEEEEEEvNT_6ParamsE$_ZZN5flash25CollectiveMainloopFwdSm90ILi2EN4cute5tupleIJNS1_1CILi1EEES4_S4_EEENS2_IJNS3_ILi128EEENS3_ILi96EEENS3_ILi64EEEEEELi256EN7cutlass6half_tEfNSA_4arch4Sm90ELb0ELb1ELb1ELb1ELb0ELb0ELb1ELb1ELb0ELb1ELb1ELb0EE3mmaINS_16FlashAttnFwdSm90ISE_NS_21CollectiveEpilogueFwdINS2_IJS6_NS3_ILi256EEES7_EEES5_SB_SD_Li256ELb1ELb1ELb1ELb0EEENS_36VarlenDynamicPersistentTileSchedulerILi128ELi96ELi256ELi128ELb1ELb1ELb1ELb1ELb0ELb1EEEE13SharedStorageENS1_6TensorINS1_11ArrayEngineIfLm128EEENS1_6LayoutINS2_IJNS2_IJNS3_ILi2EEEST_NS3_ILi32EEEEEES4_S4_EEENS2_IJNS2_IJS4_ST_NS3_ILi4EEEEEENS3_ILi0EEESZ_EEEEEEENS_7SoftmaxILi2ELi0EEEEEbRKNSE_6ParamsENSA_25PipelineTmaAsyncNoClusterILi2ENSA_16PipelineTmaAsyncILi2EEEEES1B_RNSA_13PipelineStateILj2EEERT0_RT1_iRiRKNS_16SeqlenInfoQKNewKILb1ELb0EEENS2_IJiiiiEEERT_ENKUliT_T0_T1_E_clIZSF_ISO_S12_S14_EbS17_S1B_S1B_S1E_S1G_S1I_iS1J_S1N_S1O_S1Q_EUlRS1R_iE1_NS3_ILb0EEENS3_ILb1EEEEEDaiS1R_S1S_S1T_,@function
        .size           $_ZN7cutlass13device_kernelIN5flash11enable_sm90INS1_16FlashAttnFwdSm90INS1_25CollectiveMainloopFwdSm90ILi2EN4cute5tupleIJNS5_1CILi1EEES8_S8_EEENS6_IJNS7_ILi128EEENS7_ILi96EEENS7_ILi64EEEEEELi256ENS_6half_tEfNS_4arch4Sm90ELb0ELb1ELb1ELb1ELb0ELb0ELb1ELb1ELb0ELb1ELb1ELb0EEENS1_21CollectiveEpilogueFwdINS6_IJSA_NS7_ILi256EEESB_EEES9_SE_SG_Li256ELb1ELb1ELb1ELb0EEENS1_36VarlenDynamicPersistentTileSchedulerILi128ELi96ELi256ELi128ELb1ELb1ELb1ELb1ELb0ELb1EEEEEEEEEvNT_6ParamsE$_ZZN5flash25CollectiveMainloopFwdSm90ILi2EN4cute5tupleIJNS1_1CILi1EEES4_S4_EEENS2_IJNS3_ILi128EEENS3_ILi96EEENS3_ILi64EEEEEELi256EN7cutlass6half_tEfNSA_4arch4Sm90ELb0ELb1ELb1ELb1ELb0ELb0ELb1ELb1ELb0ELb1ELb1ELb0EE3mmaINS_16FlashAttnFwdSm90ISE_NS_21CollectiveEpilogueFwdINS2_IJS6_NS3_ILi256EEES7_EEES5_SB_SD_Li256ELb1ELb1ELb1ELb0EEENS_36VarlenDynamicPersistentTileSchedulerILi128ELi96ELi256ELi128ELb1ELb1ELb1ELb1ELb0ELb1EEEE13SharedStorageENS1_6TensorINS1_11ArrayEngineIfLm128EEENS1_6LayoutINS2_IJNS2_IJNS3_ILi2EEEST_NS3_ILi32EEEEEES4_S4_EEENS2_IJNS2_IJS4_ST_NS3_ILi4EEEEEENS3_ILi0EEESZ_EEEEEEENS_7SoftmaxILi2ELi0EEEEEbRKNSE_6ParamsENSA_25PipelineTmaAsyncNoClusterILi2ENSA_16PipelineTmaAsyncILi2EEEEES1B_RNSA_13PipelineStateILj2EEERT0_RT1_iRiRKNS_16SeqlenInfoQKNewKILb1ELb0EEENS2_IJiiiiEEERT_ENKUliT_T0_T1_E_clIZSF_ISO_S12_S14_EbS17_S1B_S1B_S1E_S1G_S1I_iS1J_S1N_S1O_S1Q_EUlRS1R_iE1_NS3_ILb0EEENS3_ILb1EEEEEDaiS1R_S1S_S1T_,(.L_x_15199 - $_ZN7cutlass13device_kernelIN5flash11enable_sm90INS1_16FlashAttnFwdSm90INS1_25CollectiveMainloopFwdSm90ILi2EN4cute5tupleIJNS5_1CILi1EEES8_S8_EEENS6_IJNS7_ILi128EEENS7_ILi96EEENS7_ILi64EEEEEELi256ENS_6half_tEfNS_4arch4Sm90ELb0ELb1ELb1ELb1ELb0ELb0ELb1ELb1ELb0ELb1ELb1ELb0EEENS1_21CollectiveEpilogueFwdINS6_IJSA_NS7_ILi256EEESB_EEES9_SE_SG_Li256ELb1ELb1ELb1ELb0EEENS1_36VarlenDynamicPersistentTileSchedulerILi128ELi96ELi256ELi128ELb1ELb1ELb1ELb1ELb0ELb1EEEEEEEEEvNT_6ParamsE$_ZZN5flash25CollectiveMainloopFwdSm90ILi2EN4cute5tupleIJNS1_1CILi1EEES4_S4_EEENS2_IJNS3_ILi128EEENS3_ILi96EEENS3_ILi64EEEEEELi256EN7cutlass6half_tEfNSA_4arch4Sm90ELb0ELb1ELb1ELb1ELb0ELb0ELb1ELb1ELb0ELb1ELb1ELb0EE3mmaINS_16FlashAttnFwdSm90ISE_NS_21CollectiveEpilogueFwdINS2_IJS6_NS3_ILi256EEES7_EEES5_SB_SD_Li256ELb1ELb1ELb1ELb0EEENS_36VarlenDynamicPersistentTileSchedulerILi128ELi96ELi256ELi128ELb1ELb1ELb1ELb1ELb0ELb1EEEE13SharedStorageENS1_6TensorINS1_11ArrayEngineIfLm128EEENS1_6LayoutINS2_IJNS2_IJNS3_ILi2EEEST_NS3_ILi32EEEEEES4_S4_EEENS2_IJNS2_IJS4_ST_NS3_ILi4EEEEEENS3_ILi0EEESZ_EEEEEEENS_7SoftmaxILi2ELi0EEEEEbRKNSE_6ParamsENSA_25PipelineTmaAsyncNoClusterILi2ENSA_16PipelineTmaAsyncILi2EEEEES1B_RNSA_13PipelineStateILj2EEERT0_RT1_iRiRKNS_16SeqlenInfoQKNewKILb1ELb0EEENS2_IJiiiiEEERT_ENKUliT_T0_T1_E_clIZSF_ISO_S12_S14_EbS17_S1B_S1B_S1E_S1G_S1I_iS1J_S1N_S1O_S1Q_EUlRS1R_iE1_NS3_ILb0EEENS3_ILb1EEEEEDaiS1R_S1S_S1T_)
$_ZN7cutlass13device_kernelIN5flash11enable_sm90INS1_16FlashAttnFwdSm90INS1_25CollectiveMainloopFwdSm90ILi2EN4cute5tupleIJNS5_1CILi1EEES8_S8_EEENS6_IJNS7_ILi128EEENS7_ILi96EEENS7_ILi64EEEEEELi256ENS_6half_tEfNS_4arch4Sm90ELb0ELb1ELb1ELb1ELb0ELb0ELb1ELb1ELb0ELb1ELb1ELb0EEENS1_21CollectiveEpilogueFwdINS6_IJSA_NS7_ILi256EEESB_EEES9_SE_SG_Li256ELb1ELb1ELb1ELb0EEENS1_36VarlenDynamicPersistentTileSchedulerILi128ELi96ELi256ELi128ELb1ELb1ELb1ELb1ELb0ELb1EEEEEEEEEvNT_6ParamsE$_ZZN5flash25CollectiveMainloopFwdSm90ILi2EN4cute5tupleIJNS1_1CILi1EEES4_S4_EEENS2_IJNS3_ILi128EEENS3_ILi96EEENS3_ILi64EEEEEELi256EN7cutlass6half_tEfNSA_4arch4Sm90ELb0ELb1ELb1ELb1ELb0ELb0ELb1ELb1ELb0ELb1ELb1ELb0EE3mmaINS_16FlashAttnFwdSm90ISE_NS_21CollectiveEpilogueFwdINS2_IJS6_NS3_ILi256EEES7_EEES5_SB_SD_Li256ELb1ELb1ELb1ELb0EEENS_36VarlenDynamicPersistentTileSchedulerILi128ELi96ELi256ELi128ELb1ELb1ELb1ELb1ELb0ELb1EEEE13SharedStorageENS1_6TensorINS1_11ArrayEngineIfLm128EEENS1_6LayoutINS2_IJNS2_IJNS3_ILi2EEEST_NS3_ILi32EEEEEES4_S4_EEENS2_IJNS2_IJS4_ST_NS3_ILi4EEEEEENS3_ILi0EEESZ_EEEEEEENS_7SoftmaxILi2ELi0EEEEEbRKNSE_6ParamsENSA_25PipelineTmaAsyncNoClusterILi2ENSA_16PipelineTmaAsyncILi2EEEEES1B_RNSA_13PipelineStateILj2EEERT0_RT1_iRiRKNS_16SeqlenInfoQKNewKILb1ELb0EEENS2_IJiiiiEEERT_ENKUliT_T0_T1_E_clIZSF_ISO_S12_S14_EbS17_S1B_S1B_S1E_S1G_S1I_iS1J_S1N_S1O_S1Q_EUlRS1R_iE1_NS3_ILb0EEENS3_ILb1EEEEEDaiS1R_S1S_S1T_:
        /* <DEDUP_REMOVED lines=48> */
.L_x_12590:
[----:B------:R-:W-:Y:S05]  /*2ffa0*/  BSYNC B3 ;  /* 0x0000000000037941 */ /* 0x000fea0003800000 */
.L_x_12589:
        /* <DEDUP_REMOVED lines=17> */
.L_x_12592:
[----:B------:R-:W-:Y:S05]  /*300c0*/  BSYNC B3 ;  /* 0x0000000000037941 */ /* 0x000fea0003800000 */
.L_x_12591:
        /* <DEDUP_REMOVED lines=10> */
.L_x_12594:
[----:B------:R-:W-:Y:S05]  /*30170*/  BSYNC B3 ;  /* 0x0000000000037941 */ /* 0x000fea0003800000 */
.L_x_12593:
[----:B------:R-:W2:Y:S04]  /*30180*/  LDL.64 R12, [R0] ;  /* 0x00000000000c7983 */ /* 0x000ea80000100a00 */
[----:B------:R-:W3:Y:S01]  /*30190*/  LDL.64 R8, [R0+0x28] ;  /* 0x0000280000087983 */ /* 0x000ee20000100a00 */
[C---:B------:R-:W-:Y:S02]  /*301a0*/  R2UR UR6, R4.reuse ;  /* 0x00000000040672ca */ /* 0x040fe400000e0000 */
[C---:B------:R-:W-:Y:S01]  /*301b0*/  R2UR UR7, R5.reuse ;  /* 0x00000000050772ca */ /* 0x040fe200000e0000 */
[----:B------:R-:W4:Y:S01]  /*301c0*/  LDL.64 R18, [R0+0x20] ;  /* 0x0000200000127983 */ /* 0x000f220000100a00 */
[C---:B------:R-:W-:Y:S02]  /*301d0*/  R2UR UR4, R4.reuse ;  /* 0x00000000040472ca */ /* 0x040fe400000e0000 */
[----:B------:R-:W-:Y:S01]  /*301e0*/  R2UR UR5, R5 ;  /* 0x00000000050572ca */ /* 0x000fe200000e0000 */
[----:B0----5:R-:W4:Y:S08]  /*301f0*/  LDL.64 R14, [R0+0x8] ;  /* 0x00000800000e7983 */ /* 0x021f300000100a00 */
        /* <DEDUP_REMOVED lines=11> */
[----:B------:R-:W-:Y:S01]  /*302b0*/  WARPGROUP.ARRIVE ;  /* 0x00000000000079c5 */ /* 0x000fe20000000000 */
[----:B------:R-:W-:Y:S02]  /*302c0*/  R2UR UR8, R4 ;  /* 0x00000000040872ca */ /* 0x000fe400000e0000 */
[----:B------:R-:W-:-:S02]  /*302d0*/  R2UR UR6, R8 ;  /* 0x00000000080672ca */ /* 0x000fc400000e0000 */
[C---:B------:R-:W-:Y:S02]  /*302e0*/  R2UR UR9, R5.reuse ;  /* 0x00000000050972ca */ /* 0x040fe400000e0000 */
[----:B------:R-:W-:Y:S02]  /*302f0*/  R2UR UR10, R4 ;  /* 0x00000000040a72ca */ /* 0x000fe400000e0000 */
[----:B------:R-:W-:Y:S02]  /*30300*/  R2UR UR11, R5 ;  /* 0x00000000050b72ca */ /* 0x000fe400000e0000 */
[----:B---3--:R-:W-:Y:S01]  /*30310*/  R2UR UR4, R12 ;  /* 0x000000000c0472ca */ /* 0x008fe200000e0000 */
[----:B------:R-:W-:Y:S01]  /*30320*/  IMAD.MOV.U32 R12, RZ, RZ, 0x1 ;  /* 0x00000001ff0c7424 */ /* 0x000fe200078e00ff */
[----:B------:R-:W-:-:S13]  /*30330*/  R2UR UR5, R13 ;  /* 0x000000000d0572ca */ /* 0x000fda00000e0000 */
[----:B------:R-:W-:Y:S03]  /*30340*/  HGMMA.64x96x16.F32 R24, gdesc[UR4], RZ, !UPT, gsb0 ;  /* 0x01600000041879f0 */ /* 0x000fe6000c0008ff */
        /* <DEDUP_REMOVED lines=63> */
.L_x_12597:
[----:B------:R-:W-:Y:S05]  /*30740*/  BSYNC B3 ;  /* 0x0000000000037941 */ /* 0x000fea0003800000 */
.L_x_12596:
        /* <DEDUP_REMOVED lines=17> */
.L_x_12599:
[----:B------:R-:W-:Y:S05]  /*30860*/  BSYNC B3 ;  /* 0x0000000000037941 */ /* 0x000fea0003800000 */
.L_x_12598:
        /* <DEDUP_REMOVED lines=10> */
.L_x_12601:
[----:B------:R-:W-:Y:S05]  /*30910*/  BSYNC B3 ;  /* 0x0000000000037941 */ /* 0x000fea0003800000 */
.L_x_12600:
[----:B------:R-:W2:Y:S04]  /*30920*/  LDL.64 R8, [R0] ;  /* 0x0000000000087983 */ /* 0x000ea80000100a00 */
[----:B------:R-:W3:Y:S04]  /*30930*/  LDL.64 R20, [R0+0x58] ;  /* 0x0000580000147983 */ /* 0x000ee80000100a00 */
[----:B------:R-:W4:Y:S04]  /*30940*/  LDL.64 R14, [R0+0x48] ;  /* 0x00004800000e7983 */ /* 0x000f280000100a00 */
[----:B0----5:R-:W4:Y:S01]  /*30950*/  LDL.64 R18, [R0+0x50] ;  /* 0x0000500000127983 */ /* 0x021f220000100a00 */
[----:B------:R-:W-:-:S02]  /*30960*/  R2UR UR6, R4 ;  /* 0x00000000040672ca */ /* 0x000fc400000e0000 */
[C---:B------:R-:W-:Y:S01]  /*30970*/  R2UR UR7, R5.reuse ;  /* 0x00000000050772ca */ /* 0x040fe200000e0000 */
[----:B------:R-:W4:Y:S01]  /*30980*/  LDL.LU R74, [R1+0x490] ;  /* 0x00049000014a7983 */ /* 0x000f220000300800 */
        /* <DEDUP_REMOVED lines=27> */
[----:B------:R-:W-:-:S02]  /*30b40*/  VIADD R72, R8, 0x2 ;  /* 0x0000000208487836 */ /* 0x000fc40000000000 */
[----:B------:R-:W-:-:S03]  /*30b50*/  IMAD.MOV.U32 R73, RZ, RZ, R9 ;  /* 0x000000ffff497224 */ /* 0x000fc600078e0009 */
[----:B------:R-:W-:Y:S02]  /*30b60*/  R2UR UR6, R72 ;  /* 0x00000000480672ca */ /* 0x000fe400000e0000 */
        /* <DEDUP_REMOVED lines=235> */
[----:B------:R-:W2:Y:S04]  /*31a20*/  @!P2 LDL.64 R8, [R0] ;  /* 0x000000000008a983 */ /* 0x000ea80000100a00 */
[----:B0-----:R-:W3:Y:S01]  /*31a30*/  @!P2 LDL.64 R14, [R0+0x18] ;  /* 0x00001800000ea983 */ /* 0x001ee20000100a00 */
[----:B------:R-:W-:-:S02]  /*31a40*/  @!P2 R2UR UR4, R4 ;  /* 0x000000000404a2ca */ /* 0x000fc400000e0000 */
[C---:B------:R-:W-:Y:S02]  /*31a50*/  @!P2 R2UR UR5, R5.reuse ;  /* 0x000000000505a2ca */ /* 0x040fe400000e0000 */
[----:B------:R-:W-:Y:S02]  /*31a60*/  SHF.R.U32.HI R18, RZ, 0x7, R13 ;  /* 0x00000007ff127819 */ /* 0x000fe4000001160d */
[----:B------:R-:W-:Y:S02]  /*31a70*/  @!P2 R2UR UR6, R4 ;  /* 0x000000000406a2ca */ /* 0x000fe400000e0000 */
[----:B------:R-:W-:Y:S02]  /*31a80*/  @!P2 R2UR UR7, R5 ;  /* 0x000000000507a2ca */ /* 0x000fe400000e0000 */
[----:B------:R-:W-:-:S05]  /*31a90*/  IADD3 R18, -R18, 0xb, RZ ;  /* 0x0000000b12127810 */ /* 0x000fca0007ffe1ff */
[----:B------:R0:W-:Y:S06]  /*31aa0*/  BAR.ARV R18, 0x100 ;  /* 0x000400120000751d */ /* 0x0001ec0000002000 */
        /* <DEDUP_REMOVED lines=12> */
[----:B0-----:R-:W3:Y:S01]  /*31b70*/  LD.E R18, desc[UR4][R6.64+0x24] ;  /* 0x0000240406127980 */ /* 0x001ee2000c101900 */
[C---:B------:R-:W-:Y:S02]  /*31b80*/  R2UR UR4, R4.reuse ;  /* 0x00000000040472ca */ /* 0x040fe400000e0000 */
[C---:B------:R-:W-:Y:S02]  /*31b90*/  R2UR UR5, R5.reuse ;  /* 0x00000000050572ca */ /* 0x040fe400000e0000 */
[C---:B------:R-:W-:Y:S02]  /*31ba0*/  R2UR UR14, R4.reuse ;  /* 0x00000000040e72ca */ /* 0x040fe400000e0000 */
[C---:B------:R-:W-:Y:S02]  /*31bb0*/  R2UR UR15, R5.reuse ;  /* 0x00000000050f72ca */ /* 0x040fe400000e0000 */
[----:B------:R-:W-:Y:S02]  /*31bc0*/  R2UR UR10, R4 ;  /* 0x00000000040a72ca */ /* 0x000fe400000e0000 */
[----:B------:R-:W-:-:S02]  /*31bd0*/  R2UR UR11, R5 ;  /* 0x00000000050b72ca */ /* 0x000fc400000e0000 */
[----:B------:R-:W-:Y:S02]  /*31be0*/  R2UR UR8, R4 ;  /* 0x00000000040872ca */ /* 0x000fe400000e0000 */
[C---:B------:R-:W-:Y:S02]  /*31bf0*/  R2UR UR9, R5.reuse ;  /* 0x00000000050972ca */ /* 0x040fe400000e0000 */
[----:B------:R-:W-:Y:S02]  /*31c00*/  LOP3.LUT R74, R74, 0xfff7ffff, RZ, 0xc0, !PT ;  /* 0xfff7ffff4a4a7812 */ /* 0x000fe400078ec0ff */
[----:B------:R-:W-:Y:S02]  /*31c10*/  R2UR UR12, R4 ;  /* 0x00000000040c72ca */ /* 0x000fe400000e0000 */
[----:B------:R-:W-:Y:S02]  /*31c20*/  R2UR UR13, R5 ;  /* 0x00000000050d72ca */ /* 0x000fe400000e0000 */
[----:B------:R-:W-:Y:S01]  /*31c30*/  @P2 LOP3.LUT R74, R74, 0x80000, RZ, 0xfc, !PT ;  /* 0x000800004a4a2812 */ /* 0x000fe200078efcff */
[----:B------:R-:W4:Y:S04]  /*31c40*/  LD.E R73, desc[UR10][R6.64+0xc] ;  /* 0x00000c0a06497980 */ /* 0x000f28000c101900 */
[----:B------:R0:W-:Y:S06]  /*31c50*/  STL [R1+0x490], R74 ;  /* 0x0004904a01007387 */ /* 0x0001ec0000100800 */
[----:B------:R-:W4:Y:S04]  /*31c60*/  LD.E R75, desc[UR12][R6.64+0x14] ;  /* 0x0000140c064b7980 */ /* 0x000f28000c101900 */
[----:B0-----:R-:W4:Y:S04]  /*31c70*/  LD.E R74, desc[UR8][R6.64+0x10] ;  /* 0x00001008064a7980 */ /* 0x001f28000c101900 */
[----:B--2---:R-:W2:Y:S01]  /*31c80*/  LD.E R72, desc[UR4][R8.64] ;  /* 0x0000000408487980 */ /* 0x004ea2000c101900 */
[----:B------:R-:W-:-:S02]  /*31c90*/  R2UR UR4, R4 ;  /* 0x00000000040472ca */ /* 0x000fc400000e0000 */
[----:B------:R-:W-:Y:S01]  /*31ca0*/  R2UR UR5, R5 ;  /* 0x00000000050572ca */ /* 0x000fe200000e0000 */
[----:B------:R-:W2:-:S12]  /*31cb0*/  LD.E R9, desc[UR14][R6.64+0x18] ;  /* 0x0000180e06097980 */ /* 0x000e98000c101900 */
        /* <DEDUP_REMOVED lines=17> */
[----:B------:R-:W-:Y:S01]  /*31dd0*/  BSSY B3, `(.L_x_12603) ;  /* 0x00000af000037945 */ /* 0x000fe20003800000 */
[----:B----4-:R-:W-:Y:S02]  /*31de0*/  IMAD R75, R10, -0x60, R75 ;  /* 0xffffffa00a4b7824 */ /* 0x010fe400078e024b */
[-C--:B--2---:R-:W-:Y:S01]  /*31df0*/  FMUL.FTZ R81, R45, R72.reuse ;  /* 0x000000482d517220 */ /* 0x084fe20000410000 */
        /* <DEDUP_REMOVED lines=8> */
[----:B------:R-:W-:Y:S01]  /*31e80*/  FMUL.FTZ R52, R57, R72 ;  /* 0x0000004839347220 */ /* 0x000fe20000410000 */
[----:B------:R-:W-:-:S04]  /*31e90*/  SHF.R.S32.HI R45, RZ, 0x1f, R78 ;  /* 0x0000001fff2d7819 */ /* 0x000fc8000001144e */
[----:B------:R-:W-:Y:S01]  /*31ea0*/  LEA.HI R54, R45, R78, RZ, 0x7 ;  /* 0x0000004e2d367211 */ /* 0x000fe200078f38ff */
[----:B0-----:R-:W-:-:S03]  /*31eb0*/  FMUL.FTZ R2, R26, R72 ;  /* 0x000000481a027220 */ /* 0x001fc60000410000 */
[----:B------:R-:W-:Y:S01]  /*31ec0*/  LOP3.LUT R57, R54, 0xffffff80, RZ, 0xc0, !PT ;  /* 0xffffff8036397812 */ /* 0x000fe200078ec0ff */
[-C--:B------:R-:W-:Y:S01]  /*31ed0*/  FMUL.FTZ R26, R42, R72.reuse ;  /* 0x000000482a1a7220 */ /* 0x080fe20000410000 */
[----:B------:R-:W-:-:S03]  /*31ee0*/  FMUL.FTZ R42, R58, R72 ;  /* 0x000000483a2a7220 */ /* 0x000fc60000410000 */
[----:B------:R-:W-:Y:S02]  /*31ef0*/  IMAD.IADD R58, R78, 0x1, -R57 ;  /* 0x000000014e3a7824 */ /* 0x000fe400078e0a39 */
[-C--:B------:R-:W-:Y:S01]  /*31f00*/  FMUL.FTZ R79, R25, R72.reuse ;  /* 0x00000048194f7220 */ /* 0x080fe20000410000 */
        /* <DEDUP_REMOVED lines=8> */
[----:B------:R-:W-:Y:S01]  /*31f90*/  FMUL.FTZ R15, R27, R72 ;  /* 0x000000481b0f7220 */ /* 0x000fe20000410000 */
[----:B------:R-:W-:Y:S01]  /*31fa0*/  LEA.HI R61, R57, R58, RZ, 0x2 ;  /* 0x0000003a393d7211 */ /* 0x000fe200078f10ff */
[-C--:B------:R-:W-:Y:S01]  /*31fb0*/  FMUL.FTZ R27, R43, R72.reuse ;  /* 0x000000482b1b7220 */ /* 0x080fe20000410000 */
[-C--:B------:R-:W-:Y:S01]  /*31fc0*/  FMUL.FTZ R43, R59, R72.reuse ;  /* 0x000000483b2b7220 */ /* 0x080fe20000410000 */
[-C--:B------:R-:W-:Y:S01]  /*31fd0*/  FMUL.FTZ R20, R34, R72.reuse ;  /* 0x0000004822147220 */ /* 0x080fe20000410000 */
[----:B------:R-:W-:Y:S01]  /*31fe0*/  LOP3.LUT R59, R56, 0xfffffffc, RZ, 0xc0, !PT ;  /* 0xfffffffc383b7812 */ /* 0x000fe200078ec0ff */
[-C--:B------:R-:W-:Y:S01]  /*31ff0*/  FMUL.FTZ R34, R50, R72.reuse ;  /* 0x0000004832227220 */ /* 0x080fe20000410000 */
[--C-:B------:R-:W-:Y:S01]  /*32000*/  SHF.R.S32.HI R56, RZ, 0x2, R61.reuse ;  /* 0x00000002ff387819 */ /* 0x100fe2000001143d */
[-C--:B------:R-:W-:Y:S01]  /*32010*/  FMUL.FTZ R50, R53, R72.reuse ;  /* 0x0000004835327220 */ /* 0x080fe20000410000 */
[----:B------:R-:W-:Y:S01]  /*32020*/  SHF.R.S32.HI R83, RZ, 0x1f, R61 ;  /* 0x0000001fff537819 */ /* 0x000fe2000001143d */
[----:B------:R-:W-:Y:S01]  /*32030*/  FMUL.FTZ R53, R60, R72 ;  /* 0x000000483c357220 */ /* 0x000fe20000410000 */
[----:B------:R-:W-:-:S02]  /*32040*/  LEA.HI R60, R57, R58, RZ, 0x5 ;  /* 0x0000003a393c7211 */ /* 0x000fc400078f28ff */
[----:B------:R-:W-:Y:S02]  /*32050*/  SHF.R.S32.HI R57, RZ, 0x7, R54 ;  /* 0x00000007ff397819 */ /* 0x000fe40000011436 */
[----:B------:R-:W-:Y:S01]  /*32060*/  LEA.HI R83, R83, R56, RZ, 0x3 ;  /* 0x0000003853537211 */ /* 0x000fe200078f18ff */
[-C--:B------:R-:W-:Y:S01]  /*32070*/  FMUL.FTZ R45, R63, R72.reuse ;  /* 0x000000483f2d7220 */ /* 0x080fe20000410000 */
[----:B------:R-:W-:Y:S01]  /*32080*/  IMAD.IADD R78, R78, 0x1, -R59 ;  /* 0x000000014e4e7824 */ /* 0x000fe200078e0a3b */
[----:B------:R-:W-:Y:S01]  /*32090*/  SHF.R.S32.HI R63, RZ, 0x5, R60 ;  /* 0x00000005ff3f7819 */ /* 0x000fe2000001143c */
[-C--:B------:R-:W-:Y:S01]  /*320a0*/  FMUL.FTZ R18, R30, R72.reuse ;  /* 0x000000481e127220 */ /* 0x080fe20000410000 */
[----:B------:R-:W-:Y:S02]  /*320b0*/  LEA.HI R54, R54, R57, RZ, 0x1 ;  /* 0x0000003936367211 */ /* 0x000fe400078f08ff */
[----:B------:R-:W-:Y:S01]  /*320c0*/  LOP3.LUT R83, R83, 0xfffffff8, RZ, 0xc0, !PT ;  /* 0xfffffff853537812 */ /* 0x000fe200078ec0ff */
[-C--:B------:R-:W-:Y:S01]  /*320d0*/  FMUL.FTZ R30, R46, R72.reuse ;  /* 0x000000482e1e7220 */ /* 0x080fe20000410000 */
[----:B------:R-:W-:Y:S01]  /*320e0*/  FMUL.FTZ R46, R62, R72 ;  /* 0x000000483e2e7220 */ /* 0x000fe20000410000 */
[----:B------:R-:W-:Y:S01]  /*320f0*/  LOP3.LUT R54, R54, 0x3fffffe, RZ, 0xc0, !PT ;  /* 0x03fffffe36367812 */ /* 0x000fe200078ec0ff */
[----:B---3--:R-:W-:Y:S01]  /*32100*/  IMAD R80, R80, 0x8, R63 ;  /* 0x0000000850507824 */ /* 0x008fe200078e023f */
[----:B------:R-:W-:Y:S01]  /*32110*/  LEA.HI R62, R78, R78, RZ, 0x1 ;  /* 0x0000004e4e3e7211 */ /* 0x000fe200078f08ff */
[----:B------:R-:W-:-:S02]  /*32120*/  IMAD.IADD R83, R56, 0x1, -R83 ;  /* 0x0000000138537824 */ /* 0x000fc400078e0a53 */
        /* <DEDUP_REMOVED lines=8> */
[----:B------:R-:W-:Y:S01]  /*321b0*/  LOP3.LUT R61, R61, 0x7ffffffc, RZ, 0xc0, !PT ;  /* 0x7ffffffc3d3d7812 */ /* 0x000fe200078ec0ff */
[----:B------:R-:W-:Y:S02]  /*321c0*/  IMAD.MOV.U32 R63, RZ, RZ, -0x60 ;  /* 0xffffffa0ff3f7424 */ /* 0x000fe400078e00ff */
        /* <DEDUP_REMOVED lines=18> */
[-C--:B------:R-:W-:Y:S01]  /*322f0*/  FMUL.FTZ R58, R71, R72.reuse ;  /* 0x00000048473a7220 */ /* 0x080fe20000410000 */
[----:B------:R-:W-:Y:S01]  /*32300*/  FMUL.FTZ R68, R68, R72 ;  /* 0x0000004844447220 */ /* 0x000fe20000410000 */
[----:B------:R-:W-:Y:S01]  /*32310*/  ISETP.GE.AND P2, PT, R9, 0x1, PT ;  /* 0x000000010900780c */ /* 0x000fe20003f46270 */
[----:B------:R-:W-:Y:S01]  /*32320*/  IMAD R61, R61, -0x2, R64 ;  /* 0xfffffffe3d3d7824 */ /* 0x000fe200078e0240 */
[----:B------:R-:W1:Y:S01]  /*32330*/  MUFU.TANH R14, R14 ;  /* 0x0000000e000e7308 */ /* 0x000e620000002400 */
[----:B------:R-:W-:-:S03]  /*32340*/  LOP3.LUT R64, RZ, R73, RZ, 0x33, !PT ;  /* 0x00000049ff407212 */ /* 0x000fc600078e33ff */
[----:B------:R-:W-:-:S04]  /*32350*/  IADD3 R63, -R8, R61, R3 ;  /* 0x0000003d083f7210 */ /* 0x000fc80007ffe103 */
        /* <DEDUP_REMOVED lines=45> */
[----:B------:R-:W1:Y:S08]  /*32630*/  MUFU.TANH R57, R57 ;  /* 0x0000003900397308 */ /* 0x000e700000002400 */
[----:B------:R-:W1:Y:S01]  /*32640*/  MUFU.TANH R58, R58 ;  /* 0x0000003a003a7308 */ /* 0x000e620000002400 */
[----:B------:R-:W-:-:S02]  /*32650*/  IMAD.IADD R74, R63, 0x1, R74 ;  /* 0x000000013f4a7824 */ /* 0x000fc400078e024a */
[----:B------:R-:W-:Y:S02]  /*32660*/  IMAD.IADD R70, R63, 0x1, R64 ;  /* 0x000000013f467824 */ /* 0x000fe400078e0240 */
[----:B------:R-:W-:Y:S02]  /*32670*/  VIADD R71, R61, 0xffffffff ;  /* 0xffffffff3d477836 */ /* 0x000fe40000000000 */
[--C-:B0-----:R-:W-:Y:S02]  /*32680*/  IMAD.IADD R64, R74, 0x1, R77.reuse ;  /* 0x000000014a407824 */ /* 0x101fe400078e024d */
        /* <DEDUP_REMOVED lines=18> */
.L_x_12608:
[----:B------:R-:W-:Y:S05]  /*327b0*/  BSYNC B5 ;  /* 0x0000000000057941 */ /* 0x000fea0003800000 */
.L_x_12607:
[----:B------:R-:W-:Y:S01]  /*327c0*/  LOP3.LUT R66, RZ, R66, RZ, 0x33, !PT ;  /* 0x00000042ff427212 */ /* 0x000fe200078e33ff */
[----:B------:R-:W-:Y:S06]  /*327d0*/  BRA `(.L_x_12609) ;  /* 0x0000000000287947 */ /* 0x000fec0003800000 */
.L_x_12606:
        /* <DEDUP_REMOVED lines=10> */
.L_x_12609:
[----:B------:R-:W-:Y:S05]  /*32880*/  BSYNC B4 ;  /* 0x0000000000047941 */ /* 0x000fea0003800000 */
.L_x_12605:
[----:B------:R-:W-:-:S05]  /*32890*/  IMAD R66, R9, R66, R71 ;  /* 0x0000004209427224 */ /* 0x000fca00078e0247 */
[----:B------:R-:W-:Y:S02]  /*328a0*/  VIMNMX R65, R65, R66, !PT ;  /* 0x0000004241417248 */ /* 0x000fe40007fe0100 */
[----:B------:R-:W-:-:S07]  /*328b0*/  VIADDMNMX R64, R66, R9, R64, PT ;  /* 0x0000000942407246 */ /* 0x000fce0003800140 */
.L_x_12604:
[----:B------:R-:W-:Y:S05]  /*328c0*/  BSYNC B3 ;  /* 0x0000000000037941 */ /* 0x000fea0003800000 */
.L_x_12603:
        /* <DEDUP_REMOVED lines=137> */
.L_x_12615:
[----:B------:R-:W-:Y:S05]  /*33160*/  BSYNC B5 ;  /* 0x0000000000057941 */ /* 0x000fea0003800000 */
.L_x_12614:
[----:B------:R-:W-:Y:S01]  /*33170*/  LOP3.LUT R8, RZ, R8, RZ, 0x33, !PT ;  /* 0x00000008ff087212 */ /* 0x000fe200078e33ff */
[----:B------:R-:W-:Y:S06]  /*33180*/  BRA `(.L_x_12616) ;  /* 0x0000000000287947 */ /* 0x000fec0003800000 */
.L_x_12613:
        /* <DEDUP_REMOVED lines=10> */
.L_x_12616:
[----:B------:R-:W-:Y:S05]  /*33230*/  BSYNC B4 ;  /* 0x0000000000047941 */ /* 0x000fea0003800000 */
.L_x_12612:
[----:B------:R-:W-:-:S05]  /*33240*/  IMAD R3, R9, R8, R71 ;  /* 0x0000000809037224 */ /* 0x000fca00078e0247 */
[----:B------:R-:W-:Y:S02]  /*33250*/  VIADDMNMX R66, R3, R9, R66, PT ;  /* 0x0000000903427246 */ /* 0x000fe40003800142 */
[----:B------:R-:W-:-:S07]  /*33260*/  VIMNMX R64, R64, R3, !PT ;  /* 0x0000000340407248 */ /* 0x000fce0007fe0100 */
.L_x_12611:
[----:B------:R-:W-:Y:S05]  /*33270*/  BSYNC B3 ;  /* 0x0000000000037941 */ /* 0x000fea0003800000 */
.L_x_12610:
        /* <DEDUP_REMOVED lines=69> */
[----:B------:R-:W-:Y:S02]  /*336d0*/  R2UR UR4, R4 ;  /* 0x00000000040472ca */ /* 0x000fe400000e0000 */
[----:B------:R-:W-:Y:S02]  /*336e0*/  ISETP.LT.OR P1, PT, R66, 0x49, P1 ;  /* 0x000000494200780c */ /* 0x000fe40000f21670 */
[----:B------:R-:W-:Y:S02]  /*336f0*/  R2UR UR5, R5 ;  /* 0x00000000050572ca */ /* 0x000fe400000e0000 */
[----:B------:R-:W-:-:S02]  /*33700*/  FSEL R46, R46, -INF , !P1 ;  /* 0xff8000002e2e7808 */ /* 0x000fc40004800000 */
[----:B------:R-:W-:Y:S02]  /*33710*/  ISETP.GT.AND P1, PT, R64, RZ, !P6 ;  /* 0x000000ff4000720c */ /* 0x000fe40007724270 */
[----:B------:R-:W-:Y:S02]  /*33720*/  ISETP.NE.AND P2, PT, R91, RZ, PT ;  /* 0x000000ff5b00720c */ /* 0x000fe40003f45270 */
[----:B------:R-:W-:Y:S02]  /*33730*/  ISETP.LT.OR P1, PT, R66, 0x1, P1 ;  /* 0x000000014200780c */ /* 0x000fe40000f21670 */
[----:B------:R-:W-:Y:S02]  /*33740*/  ISETP.NE.AND P6, PT, R75, RZ, PT ;  /* 0x000000ff4b00720c */ /* 0x000fe40003fc5270 */
[----:B------:R-:W-:Y:S02]  /*33750*/  FSEL R62, R2, -INF , !P1 ;  /* 0xff800000023e7808 */ /* 0x000fe40004800000 */
[----:B------:R-:W2:Y:S04]  /*33760*/  LDL.64 R2, [R0+0x70] ;  /* 0x0000700000027983 */ /* 0x000ea80000100a00 */
[----:B--2---:R-:W2:Y:S01]  /*33770*/  LD.E.64 R6, desc[UR4][R2.64] ;  /* 0x0000000402067980 */ /* 0x004ea2000c101b00 */
[----:B------:R-:W-:-:S02]  /*33780*/  ISETP.GT.AND P1, PT, R64, 0x49, !P2 ;  /* 0x000000494000780c */ /* 0x000fc40005724270 */
[C---:B------:R-:W-:Y:S02]  /*33790*/  ISETP.GT.AND P3, PT, R64.reuse, 0x50, !P3 ;  /* 0x000000504000780c */ /* 0x040fe40005f64270 */
[C---:B------:R-:W-:Y:S02]  /*337a0*/  ISETP.GT.AND P4, PT, R64.reuse, 0x51, !P4 ;  /* 0x000000514000780c */ /* 0x040fe40006784270 */
[C---:B------:R-:W-:Y:S02]  /*337b0*/  ISETP.GT.AND P5, PT, R64.reuse, 0x58, !P5 ;  /* 0x000000584000780c */ /* 0x040fe40006fa4270 */
[----:B------:R-:W-:Y:S02]  /*337c0*/  ISETP.GT.AND P2, PT, R64, 0x59, !P6 ;  /* 0x000000594000780c */ /* 0x000fe40007744270 */
[C---:B------:R-:W-:Y:S02]  /*337d0*/  ISETP.LT.OR P1, PT, R66.reuse, 0x4a, P1 ;  /* 0x0000004a4200780c */ /* 0x040fe40000f21670 */
[----:B------:R-:W-:-:S02]  /*337e0*/  ISETP.LT.OR P3, PT, R66, 0x51, P3 ;  /* 0x000000514200780c */ /* 0x000fc40001f61670 */
[C---:B------:R-:W-:Y:S02]  /*337f0*/  ISETP.LT.OR P4, PT, R66.reuse, 0x52, P4 ;  /* 0x000000524200780c */ /* 0x040fe40002781670 */
[----:B------:R-:W-:Y:S02]  /*33800*/  ISETP.LT.OR P5, PT, R66, 0x59, P5 ;  /* 0x000000594200780c */ /* 0x000fe40002fa1670 */
[----:B------:R-:W-:Y:S02]  /*33810*/  FSEL R56, R56, -INF , !P4 ;  /* 0xff80000038387808 */ /* 0x000fe40006000000 */
[----:B------:R-:W-:Y:S02]  /*33820*/  ISETP.LT.OR P2, PT, R66, 0x5a, P2 ;  /* 0x0000005a4200780c */ /* 0x000fe40001741670 */
[----:B------:R-:W-:Y:S01]  /*33830*/  FSEL R57, R57, -INF , !P5 ;  /* 0xff80000039397808 */ /* 0x000fe20006800000 */
[----:B------:R-:W3:Y:S01]  /*33840*/  LD.E R66, desc[UR4][R2.64+0x10] ;  /* 0x0000100402427980 */ /* 0x000ee2000c101900 */
[----:B------:R-:W-:-:S02]  /*33850*/  R2UR UR6, R4 ;  /* 0x00000000040672ca */ /* 0x000fc400000e0000 */
        /* <DEDUP_REMOVED lines=40> */
[----:B------:R-:W-:Y:S02]  /*33ae0*/  FSEL R64, R45, -INF , !P1 ;  /* 0xff8000002d407808 */ /* 0x000fe40004800000 */
[----:B------:R-:W-:Y:S02]  /*33af0*/  FMNMX.FTZ R9, R46, R9, !PT ;  /* 0x000000092e097209 */ /* 0x000fe40007810000 */
[----:B------:R-:W-:Y:S02]  /*33b00*/  FMNMX.FTZ R8, R55, R8, !PT ;  /* 0x0000000837087209 */ /* 0x000fe40007810000 */
[----:B------:R-:W-:Y:S02]  /*33b10*/  FSEL R65, R54, -INF , !P3 ;  /* 0xff80000036417808 */ /* 0x000fe40005800000 */
        /* <DEDUP_REMOVED lines=34> */
[----:B------:R-:W-:Y:S01]  /*33d40*/  ST.E desc[UR4][R2.64+0x4], R9 ;  /* 0x0000040902007985 */ /* 0x000fe2000c101904 */
[----:B0-----:R-:W-:Y:S01]  /*33d50*/  FMUL.FTZ R67, R45, R66 ;  /* 0x000000422d437220 */ /* 0x001fe20000410000 */
[----:B----4-:R-:W-:-:S04]  /*33d60*/  FMUL.FTZ R69, R54, R71 ;  /* 0x0000004736457220 */ /* 0x010fc80000410000 */
[----:B------:R0:W-:Y:S04]  /*33d70*/  ST.E desc[UR6][R2.64+0x10], R67 ;  /* 0x0000104302007985 */ /* 0x0001e8000c101906 */
        /* <DEDUP_REMOVED lines=13> */
[----:B------:R-:W-:-:S04]  /*33e50*/  FFMA.FTZ R172, R63, R66, -R3 ;  /* 0x000000423fac7223 */ /* 0x000fc80000010803 */
[-C--:B------:R-:W-:Y:S01]  /*33e60*/  FFMA.FTZ R173, R62, R66.reuse, -R71 ;  /* 0x000000423ead7223 */ /* 0x080fe20000010847 */
[-C--:B------:R-:W-:Y:S01]  /*33e70*/  FFMA.FTZ R79, R79, R66.reuse, -R3 ;  /* 0x000000424f4f7223 */ /* 0x080fe20000010803 */
[----:B------:R-:W3:Y:S01]  /*33e80*/  MUFU.EX2 R172, R172 ;  /* 0x000000ac00ac7308 */ /* 0x000ee20000000800 */
[-C--:B------:R-:W-:Y:S01]  /*33e90*/  FFMA.FTZ R15, R15, R66.reuse, -R71 ;  /* 0x000000420f0f7223 */ /* 0x080fe20000010847 */
[-CC-:B------:R-:W-:Y:S01]  /*33ea0*/  FFMA.FTZ R154, R36, R66.reuse, -R3.reuse ;  /* 0x00000042249a7223 */ /* 0x180fe20000010803 */
[-C--:B------:R-:W-:Y:S01]  /*33eb0*/  FFMA.FTZ R174, R28, R66.reuse, -R3 ;  /* 0x000000421cae7223 */ /* 0x080fe20000010803 */
[-CC-:B------:R-:W-:Y:S01]  /*33ec0*/  FFMA.FTZ R175, R18, R66.reuse, -R71.reuse ;  /* 0x0000004212af7223 */ /* 0x180fe20000010847 */
[----:B------:R-:W-:-:S03]  /*33ed0*/  FFMA.FTZ R36, R21, R66, -R71 ;  /* 0x0000004215247223 */ /* 0x000fc60000010847 */
[----:B------:R-:W-:Y:S01]  /*33ee0*/  MUFU.EX2 R173, R173 ;  /* 0x000000ad00ad7308 */ /* 0x000fe20000000800 */
[-CC-:B------:R-:W-:Y:S01]  /*33ef0*/  FFMA.FTZ R152, R32, R66.reuse, -R3.reuse ;  /* 0x0000004220987223 */ /* 0x180fe20000010803 */
[-C--:B------:R-:W-:Y:S01]  /*33f00*/  FFMA.FTZ R8, R29, R66.reuse, -R3 ;  /* 0x000000421d087223 */ /* 0x080fe20000010803 */
[----:B------:R-:W-:-:S05]  /*33f10*/  FFMA.FTZ R32, R19, R66, -R71 ;  /* 0x0000004213207223 */ /* 0x000fca0000010847 */
[----:B------:R-:W0:Y:S01]  /*33f20*/  MUFU.EX2 R21, R79 ;  /* 0x0000004f00157308 */ /* 0x000e220000000800 */
[----:B------:R-:W-:-:S07]  /*33f30*/  FFMA.FTZ R153, R20, R66, -R71 ;  /* 0x0000004214997223 */ /* 0x000fce0000010847 */
[----:B------:R-:W1:Y:S01]  /*33f40*/  MUFU.EX2 R18, R15 ;  /* 0x0000000f00127308 */ /* 0x000e620000000800 */
[-CC-:B------:R-:W-:Y:S01]  /*33f50*/  FFMA.FTZ R9, R33, R66.reuse, -R3.reuse ;  /* 0x0000004221097223 */ /* 0x180fe20000010803 */
[----:B------:R-:W-:-:S06]  /*33f60*/  FFMA.FTZ R156, R40, R66, -R3 ;  /* 0x00000042289c7223 */ /* 0x000fcc0000010803 */
[----:B------:R-:W-:Y:S01]  /*33f70*/  MUFU.EX2 R174, R174 ;  /* 0x000000ae00ae7308 */ /* 0x000fe20000000800 */
[----:B------:R-:W-:-:S07]  /*33f80*/  FFMA.FTZ R40, R25, R66, -R71 ;  /* 0x0000004219287223 */ /* 0x000fce0000010847 */
[----:B------:R-:W2:Y:S01]  /*33f90*/  MUFU.EX2 R175, R175 ;  /* 0x000000af00af7308 */ /* 0x000ea20000000800 */
[----:B------:R-:W-:-:S07]  /*33fa0*/  FFMA.FTZ R155, R24, R66, -R71 ;  /* 0x00000042189b7223 */ /* 0x000fce0000010847 */
[----:B------:R3:W-:Y:S01]  /*33fb0*/  MUFU.EX2 R19, R8 ;  /* 0x0000000800137308 */ /* 0x0007e20000000800 */
[----:B------:R-:W-:-:S07]  /*33fc0*/  FFMA.FTZ R162, R49, R66, -R3 ;  /* 0x0000004231a27223 */ /* 0x000fce0000010803 */
[----:B------:R-:W5:Y:S01]  /*33fd0*/  MUFU.EX2 R20, R32 ;  /* 0x0000002000147308 */ /* 0x000f620000000800 */
[----:B---3--:R-:W-:Y:S01]  /*33fe0*/  FADD.FTZ R8, R172, R67 ;  /* 0x00000043ac087221 */ /* 0x008fe20000010000 */
[----:B------:R-:W-:-:S06]  /*33ff0*/  FFMA.FTZ R14, R14, R66, -R3 ;  /* 0x000000420e0e7223 */ /* 0x000fcc0000010803 */
[----:B------:R-:W3:Y:S01]  /*34000*/  MUFU.EX2 R152, R152 ;  /* 0x0000009800987308 */ /* 0x000ee20000000800 */
[----:B0-----:R-:W-:Y:S01]  /*34010*/  FADD.FTZ R49, R21, R8 ;  /* 0x0000000815317221 */ /* 0x001fe20000010000 */
[----:B------:R-:W-:-:S06]  /*34020*/  FFMA.FTZ R165, R42, R66, -R71 ;  /* 0x000000422aa57223 */ /* 0x000fcc0000010847 */
[----:B------:R4:W-:Y:S01]  /*34030*/  MUFU.EX2 R25, R9 ;  /* 0x0000000900197308 */ /* 0x0009e20000000800 */
[----:B------:R-:W-:-:S07]  /*34040*/  FFMA.FTZ R42, R43, R66, -R71 ;  /* 0x000000422b2a7223 */ /* 0x000fce0000010847 */
[----:B------:R-:W0:Y:S01]  /*34050*/  MUFU.EX2 R153, R153 ;  /* 0x0000009900997308 */ /* 0x000e220000000800 */
[----:B----4-:R-:W-:Y:S01]  /*34060*/  FADD.FTZ R9, R173, R68 ;  /* 0x00000044ad097221 */ /* 0x010fe20000010000 */
[----:B------:R-:W-:-:S03]  /*34070*/  FFMA.FTZ R28, R37, R66, -R3 ;  /* 0x00000042251c7223 */ /* 0x000fc60000010803 */
[----:B-1----:R-:W-:-:S03]  /*34080*/  FADD.FTZ R8, R18, R9 ;  /* 0x0000000912087221 */ /* 0x002fc60000010000 */
[----:B------:R-:W1:Y:S01]  /*34090*/  MUFU.EX2 R24, R36 ;  /* 0x0000002400187308 */ /* 0x000e620000000800 */
[----:B--2---:R-:W-:Y:S01]  /*340a0*/  FADD.FTZ R9, R175, R8 ;  /* 0x00000008af097221 */ /* 0x004fe20000010000 */
[-C--:B------:R-:W-:Y:S01]  /*340b0*/  FFMA.FTZ R158, R44, R66.reuse, -R3 ;  /* 0x000000422c9e7223 */ /* 0x080fe20000010803 */
[-CC-:B------:R-:W-:Y:S01]  /*340c0*/  FFMA.FTZ R157, R26, R66.reuse, -R71.reuse ;  /* 0x000000421a9d7223 */ /* 0x180fe20000010847 */
[----:B------:R-:W-:-:S04]  /*340d0*/  FFMA.FTZ R44, R27, R66, -R71 ;  /* 0x000000421b2c7223 */ /* 0x000fc80000010847 */
[----:B------:R-:W2:Y:S01]  /*340e0*/  MUFU.EX2 R154, R154 ;  /* 0x0000009a009a7308 */ /* 0x000ea20000000800 */
[----:B-----5:R-:W-:Y:S01]  /*340f0*/  FADD.FTZ R8, R20, R9 ;  /* 0x0000000914087221 */ /* 0x020fe20000010000 */
[----:B------:R-:W-:-:S06]  /*34100*/  FFMA.FTZ R29, R41, R66, -R3 ;  /* 0x00000042291d7223 */ /* 0x000fcc0000010803 */
[----:B------:R4:W-:Y:S08]  /*34110*/  MUFU.EX2 R43, R14 ;  /* 0x0000000e002b7308 */ /* 0x0009f00000000800 */
[----:B------:R-:W5:Y:S01]  /*34120*/  MUFU.EX2 R155, R155 ;  /* 0x0000009b009b7308 */ /* 0x000f620000000800 */
[----:B----4-:R-:W-:-:S04]  /*34130*/  FADD.FTZ R14, R174, R49 ;  /* 0x00000031ae0e7221 */ /* 0x010fc80000010000 */
[----:B------:R-:W-:-:S03]  /*34140*/  FADD.FTZ R15, R19, R14 ;  /* 0x0000000e130f7221 */ /* 0x000fc60000010000 */
[----:B------:R-:W4:Y:S01]  /*34150*/  MUFU.EX2 R27, R28 ;  /* 0x0000001c001b7308 */ /* 0x000f220000000800 */
[----:B---3--:R-:W-:Y:S01]  /*34160*/  FADD.FTZ R14, R152, R15 ;  /* 0x0000000f980e7221 */ /* 0x008fe20000010000 */
[----:B0-----:R-:W-:-:S06]  /*34170*/  FADD.FTZ R9, R153, R8 ;  /* 0x0000000899097221 */ /* 0x001fcc0000010000 */
[----:B------:R-:W0:Y:S01]  /*34180*/  MUFU.EX2 R26, R40 ;  /* 0x00000028001a7308 */ /* 0x000e220000000800 */
[----:B------:R-:W-:Y:S01]  /*34190*/  FFMA.FTZ R159, R30, R66, -R71 ;  /* 0x000000421e9f7223 */ /* 0x000fe20000010847 */
[----:B------:R-:W-:Y:S01]  /*341a0*/  FADD.FTZ R15, R25, R14 ;  /* 0x0000000e190f7221 */ /* 0x000fe20000010000 */
[----:B-1----:R-:W-:-:S05]  /*341b0*/  FADD.FTZ R8, R24, R9 ;  /* 0x0000000918087221 */ /* 0x002fca0000010000 */
[----:B------:R-:W1:Y:S01]  /*341c0*/  MUFU.EX2 R156, R156 ;  /* 0x0000009c009c7308 */ /* 0x000e620000000800 */
[----:B------:R-:W-:-:S07]  /*341d0*/  FFMA.FTZ R30, R31, R66, -R71 ;  /* 0x000000421f1e7223 */ /* 0x000fce0000010847 */
[----:B------:R-:W3:Y:S01]  /*341e0*/  MUFU.EX2 R157, R157 ;  /* 0x0000009d009d7308 */ /* 0x000ee20000000800 */
[----:B------:R-:W-:Y:S01]  /*341f0*/  FFMA.FTZ R81, R81, R66, -R3 ;  /* 0x0000004251517223 */ /* 0x000fe20000010803 */
[----:B--2---:R-:W-:Y:S01]  /*34200*/  FADD.FTZ R14, R154, R15 ;  /* 0x0000000f9a0e7221 */ /* 0x004fe20000010000 */
[----:B-----5:R-:W-:-:S05]  /*34210*/  FADD.FTZ R9, R155, R8 ;  /* 0x000000089b097221 */ /* 0x020fca0000010000 */
[----:B------:R-:W2:Y:S01]  /*34220*/  MUFU.EX2 R29, R29 ;  /* 0x0000001d001d7308 */ /* 0x000ea20000000800 */
[-C--:B------:R-:W-:Y:S01]  /*34230*/  FFMA.FTZ R160, R47, R66.reuse, -R3 ;  /* 0x000000422fa07223 */ /* 0x080fe20000010803 */
[----:B------:R-:W-:-:S06]  /*34240*/  FFMA.FTZ R161, R34, R66, -R71 ;  /* 0x0000004222a17223 */ /* 0x000fcc0000010847 */
[----:B------:R-:W5:Y:S01]  /*34250*/  MUFU.EX2 R28, R44 ;  /* 0x0000002c001c7308 */ /* 0x000f620000000800 */
[----:B----4-:R-:W-:Y:S01]  /*34260*/  FADD.FTZ R15, R27, R14 ;  /* 0x0000000e1b0f7221 */ /* 0x010fe20000010000 */
[----:B0-----:R-:W-:-:S06]  /*34270*/  FADD.FTZ R8, R26, R9 ;  /* 0x000000091a087221 */ /* 0x001fcc0000010000 */
[----:B------:R-:W0:Y:S01]  /*34280*/  MUFU.EX2 R158, R158 ;  /* 0x0000009e009e7308 */ /* 0x000e220000000800 */
[----:B------:R-:W-:-:S07]  /*34290*/  FFMA.FTZ R33, R48, R66, -R3 ;  /* 0x0000004230217223 */ /* 0x000fce0000010803 */
[----:B------:R-:W4:Y:S01]  /*342a0*/  MUFU.EX2 R159, R159 ;  /* 0x0000009f009f7308 */ /* 0x000f220000000800 */
[----:B------:R-:W-:Y:S01]  /*342b0*/  FFMA.FTZ R47, R35, R66, -R71 ;  /* 0x00000042232f7223 */ /* 0x000fe20000010847 */
[----:B-1----:R-:W-:Y:S01]  /*342c0*/  FADD.FTZ R14, R156, R15 ;  /* 0x0000000f9c0e7221 */ /* 0x002fe20000010000 */
[----:B---3--:R-:W-:-:S05]  /*342d0*/  FADD.FTZ R9, R157, R8 ;  /* 0x000000089d097221 */ /* 0x008fca0000010000 */
[----:B------:R-:W1:Y:S01]  /*342e0*/  MUFU.EX2 R31, R81 ;  /* 0x00000051001f7308 */ /* 0x000e620000000800 */
[----:B------:R-:W-:-:S07]  /*342f0*/  FFMA.FTZ R163, R38, R66, -R71 ;  /* 0x0000004226a37223 */ /* 0x000fce0000010847 */
[----:B------:R-:W3:Y:S01]  /*34300*/  MUFU.EX2 R30, R30 ;  /* 0x0000001e001e7308 */ /* 0x000ee20000000800 */
[----:B--2---:R-:W-:Y:S01]  /*34310*/  FADD.FTZ R15, R29, R14 ;  /* 0x0000000e1d0f7221 */ /* 0x004fe20000010000 */
[----:B-----5:R-:W-:-:S06]  /*34320*/  FADD.FTZ R8, R28, R9 ;  /* 0x000000091c087221 */ /* 0x020fcc0000010000 */
[----:B------:R-:W2:Y:S01]  /*34330*/  MUFU.EX2 R160, R160 ;  /* 0x000000a000a07308 */ /* 0x000ea20000000800 */
[----:B------:R-:W-:-:S07]  /*34340*/  FFMA.FTZ R34, R39, R66, -R71 ;  /* 0x0000004227227223 */ /* 0x000fce0000010847 */
[----:B------:R-:W5:Y:S01]  /*34350*/  MUFU.EX2 R161, R161 ;  /* 0x000000a100a17308 */ /* 0x000f620000000800 */
[----:B------:R-:W-:Y:S01]  /*34360*/  FFMA.FTZ R50, R50, R66, -R3 ;  /* 0x0000004232327223 */ /* 0x000fe20000010803 */
[----:B0-----:R-:W-:Y:S01]  /*34370*/  FADD.FTZ R14, R158, R15 ;  /* 0x0000000f9e0e7221 */ /* 0x001fe20000010000 */
[----:B----4-:R-:W-:-:S05]  /*34380*/  FADD.FTZ R9, R159, R8 ;  /* 0x000000089f097221 */ /* 0x010fca0000010000 */
[----:B------:R-:W0:Y:S01]  /*34390*/  MUFU.EX2 R33, R33 ;  /* 0x0000002100217308 */ /* 0x000e220000000800 */
[----:B------:R-:W-:-:S07]  /*343a0*/  FFMA.FTZ R164, R51, R66, -R3 ;  /* 0x0000004233a47223 */ /* 0x000fce0000010803 */
[----:B------:R-:W4:Y:S01]  /*343b0*/  MUFU.EX2 R32, R47 ;  /* 0x0000002f00207308 */ /* 0x000f220000000800 */
[----:B-1----:R-:W-:Y:S01]  /*343c0*/  FADD.FTZ R15, R31, R14 ;  /* 0x0000000e1f0f7221 */ /* 0x002fe20000010000 */
[----:B---3--:R-:W-:-:S06]  /*343d0*/  FADD.FTZ R8, R30, R9 ;  /* 0x000000091e087221 */ /* 0x008fcc0000010000 */
[----:B------:R-:W1:Y:S01]  /*343e0*/  MUFU.EX2 R162, R162 ;  /* 0x000000a200a27308 */ /* 0x000e620000000800 */
[----:B------:R-:W-:-:S07]  /*343f0*/  FFMA.FTZ R37, R52, R66, -R3 ;  /* 0x0000004234257223 */ /* 0x000fce0000010803 */
[----:B------:R-:W3:Y:S01]  /*34400*/  MUFU.EX2 R163, R163 ;  /* 0x000000a300a37308 */ /* 0x000ee20000000800 */
[----:B--2---:R-:W-:Y:S01]  /*34410*/  FADD.FTZ R14, R160, R15 ;  /* 0x0000000fa00e7221 */ /* 0x004fe20000010000 */
[----:B-----5:R-:W-:-:S06]  /*34420*/  FADD.FTZ R9, R161, R8 ;  /* 0x00000008a1097221 */ /* 0x020fcc0000010000 */
[----:B------:R-:W2:Y:S01]  /*34430*/  MUFU.EX2 R35, R50 ;  /* 0x0000003200237308 */ /* 0x000ea20000000800 */
[-C--:B------:R-:W-:Y:S01]  /*34440*/  FFMA.FTZ R166, R53, R66.reuse, -R3 ;  /* 0x0000004235a67223 */ /* 0x080fe20000010803 */
[----:B------:R-:W-:-:S06]  /*34450*/  FFMA.FTZ R167, R46, R66, -R71 ;  /* 0x000000422ea77223 */ /* 0x000fcc0000010847 */
[----:B------:R-:W5:Y:S01]  /*34460*/  MUFU.EX2 R34, R34 ;  /* 0x0000002200227308 */ /* 0x000f620000000800 */
[----:B0-----:R-:W-:Y:S01]  /*34470*/  FADD.FTZ R15, R33, R14 ;  /* 0x0000000e210f7221 */ /* 0x001fe20000010000 */
[----:B----4-:R-:W-:-:S06]  /*34480*/  FADD.FTZ R8, R32, R9 ;  /* 0x0000000920087221 */ /* 0x010fcc0000010000 */
[----:B------:R-:W0:Y:S01]  /*34490*/  MUFU.EX2 R164, R164 ;  /* 0x000000a400a47308 */ /* 0x000e220000000800 */
[----:B------:R-:W-:-:S07]  /*344a0*/  FFMA.FTZ R38, R64, R66, -R71 ;  /* 0x0000004240267223 */ /* 0x000fce0000010847 */
[----:B------:R-:W4:Y:S01]  /*344b0*/  MUFU.EX2 R165, R165 ;  /* 0x000000a500a57308 */ /* 0x000f220000000800 */
[----:B------:R-:W-:Y:S01]  /*344c0*/  FFMA.FTZ R55, R55, R66, -R3 ;  /* 0x0000004237377223 */ /* 0x000fe20000010803 */
[----:B-1----:R-:W-:Y:S01]  /*344d0*/  FADD.FTZ R14, R162, R15 ;  /* 0x0000000fa20e7221 */ /* 0x002fe20000010000 */
[----:B---3--:R-:W-:-:S05]  /*344e0*/  FADD.FTZ R9, R163, R8 ;  /* 0x00000008a3097221 */ /* 0x008fca0000010000 */
[----:B------:R-:W1:Y:S01]  /*344f0*/  MUFU.EX2 R37, R37 ;  /* 0x0000002500257308 */ /* 0x000e620000000800 */
[-C--:B------:R-:W-:Y:S01]  /*34500*/  FFMA.FTZ R168, R59, R66.reuse, -R3 ;  /* 0x000000423ba87223 */ /* 0x080fe20000010803 */
[----:B------:R-:W-:-:S06]  /*34510*/  FFMA.FTZ R169, R65, R66, -R71 ;  /* 0x0000004241a97223 */ /* 0x000fcc0000010847 */
        /* <DEDUP_REMOVED lines=15> */
[----:B------:R-:W1:Y:S08]  /*34610*/  MUFU.EX2 R168, R168 ;  /* 0x000000a800a87308 */ /* 0x000e700000000800 */
[----:B------:R-:W3:Y:S01]  /*34620*/  MUFU.EX2 R169, R169 ;  /* 0x000000a900a97308 */ /* 0x000ee20000000800 */
[----:B------:R-:W-:Y:S01]  /*34630*/  FFMA.FTZ R3, R58, R66, -R71 ;  /* 0x000000423a037223 */ /* 0x000fe20000010847 */
[----:B--2---:R-:W-:Y:S01]  /*34640*/  FADD.FTZ R14, R166, R15 ;  /* 0x0000000fa60e7221 */ /* 0x004fe20000010000 */
[----:B-----5:R-:W-:-:S05]  /*34650*/  FADD.FTZ R9, R167, R8 ;  /* 0x00000008a7097221 */ /* 0x020fca0000010000 */
[----:B------:R-:W2:Y:S08]  /*34660*/  MUFU.EX2 R41, R41 ;  /* 0x0000002900297308 */ /* 0x000eb00000000800 */
[----:B------:R-:W5:Y:S01]  /*34670*/  MUFU.EX2 R56, R56 ;  /* 0x0000003800387308 */ /* 0x000f620000000800 */
[----:B0-----:R-:W-:Y:S01]  /*34680*/  FADD.FTZ R15, R39, R14 ;  /* 0x0000000e270f7221 */ /* 0x001fe20000010000 */
[----:B----4-:R-:W-:-:S06]  /*34690*/  FADD.FTZ R8, R38, R9 ;  /* 0x0000000926087221 */ /* 0x010fcc0000010000 */
[----:B------:R-:W0:Y:S08]  /*346a0*/  MUFU.EX2 R170, R170 ;  /* 0x000000aa00aa7308 */ /* 0x000e300000000800 */
[----:B------:R-:W4:Y:S01]  /*346b0*/  MUFU.EX2 R171, R2 ;  /* 0x0000000200ab7308 */ /* 0x000f220000000800 */
[----:B-1----:R-:W-:Y:S01]  /*346c0*/  FADD.FTZ R14, R168, R15 ;  /* 0x0000000fa80e7221 */ /* 0x002fe20000010000 */
[----:B---3--:R-:W-:-:S06]  /*346d0*/  FADD.FTZ R9, R169, R8 ;  /* 0x00000008a9097221 */ /* 0x008fcc0000010000 */
[----:B------:R1:W3:Y:S01]  /*346e0*/  MUFU.EX2 R40, R3 ;  /* 0x0000000300287308 */ /* 0x0002e20000000800 */
[----:B--2---:R-:W-:Y:S01]  /*346f0*/  FADD.FTZ R15, R41, R14 ;  /* 0x0000000e290f7221 */ /* 0x004fe20000010000 */
[----:B-----5:R-:W-:-:S03]  /*34700*/  FADD.FTZ R8, R56, R9 ;  /* 0x0000000938087221 */ /* 0x020fc60000010000 */
[----:B0-----:R-:W-:Y:S01]  /*34710*/  FADD.FTZ R14, R170, R15 ;  /* 0x0000000faa0e7221 */ /* 0x001fe20000010000 */
[----:B----4-:R-:W-:-:S03]  /*34720*/  FADD.FTZ R9, R171, R8 ;  /* 0x00000008ab097221 */ /* 0x010fc60000010000 */
[----:B-1----:R-:W-:Y:S01]  /*34730*/  FADD.FTZ R3, R43, R14 ;  /* 0x0000000e2b037221 */ /* 0x002fe20000010000 */
[----:B---3--:R-:W-:-:S04]  /*34740*/  FADD.FTZ R15, R40, R9 ;  /* 0x00000009280f7221 */ /* 0x008fc80000010000 */
[----:B------:R-:W-:Y:S04]  /*34750*/  ST.E desc[UR4][R6.64+0x10], R3 ;  /* 0x0000100306007985 */ /* 0x000fe8000c101904 */
[----:B------:R0:W-:Y:S04]  /*34760*/  ST.E desc[UR6][R6.64+0x14], R15 ;  /* 0x0000140f06007985 */ /* 0x0001e8000c101906 */
[----:B------:R-:W2:Y:S01]  /*34770*/  LDL.64 R8, [R0+0x80] ;  /* 0x0000800000087983 */ /* 0x000ea20000100a00 */
[C---:B------:R-:W-:Y:S02]  /*34780*/  R2UR UR18, R4.reuse ;  /* 0x00000000041272ca */ /* 0x040fe400000e0000 */
[----:B------:R-:W-:Y:S01]  /*34790*/  R2UR UR19, R5 ;  /* 0x00000000051372ca */ /* 0x000fe200000e0000 */
[----:B--2---:R-:W2:Y:S04]  /*347a0*/  LD.E R2, desc[UR4][R8.64] ;  /* 0x0000000408027980 */ /* 0x004ea8000c101900 */
        /* <DEDUP_REMOVED lines=49> */
[----:B--2---:R-:W-:-:S03]  /*34ac0*/  FMUL.FTZ R3, R45, R2 ;  /* 0x000000022d037220 */ /* 0x004fc60000410000 */
[----:B------:R-:W2:Y:S04]  /*34ad0*/  LD.E R2, desc[UR18][R8.64+0x150] ;  /* 0x0001501208027980 */ /* 0x000ea8000c101900 */
[----:B------:R3:W-:Y:S02]  /*34ae0*/  ST.E desc[UR4][R8.64], R3 ;  /* 0x0000000308007985 */ /* 0x0007e4000c101904 */
[----:B---3--:R-:W-:-:S05]  /*34af0*/  FMUL.FTZ R3, R45, R48 ;  /* 0x000000302d037220 */ /* 0x008fca0000410000 */
        /* <DEDUP_REMOVED lines=87> */
[----:B------:R-:W-:Y:S04]  /*35070*/  ST.E desc[UR4][R8.64+0x1d0], R7 ;  /* 0x0001d00708007985 */ /* 0x000fe8000c101904 */
[----:B------:R0:W-:Y:S04]  /*35080*/  ST.E desc[UR4][R8.64+0x1e0], R3 ;  /* 0x0001e00308007985 */ /* 0x0001e8000c101904 */
[----:B0-----:R-:W3:Y:S01]  /*35090*/  LD.E R3, desc[UR6][R8.64+0x8] ;  /* 0x0000080608037980 */ /* 0x001ee2000c101900 */
[----:B--2---:R-:W-:-:S03]  /*350a0*/  FMUL.FTZ R7, R45, R2 ;  /* 0x000000022d077220 */ /* 0x004fc60000410000 */
[----:B------:R-:W2:Y:S04]  /*350b0*/  LD.E R2, desc[UR6][R8.64+0x1f0] ;  /* 0x0001f00608027980 */ /* 0x000ea8000c101900 */
[----:B------:R0:W-:Y:S04]  /*350c0*/  ST.E desc[UR4][R8.64+0x1e4], R7 ;  /* 0x0001e40708007985 */ /* 0x0001e8000c101904 */
[----:B0-----:R-:W4:Y:S01]  /*350d0*/  LD.E R7, desc[UR6][R8.64+0xc] ;  /* 0x00000c0608077980 */ /* 0x001f22000c101900 */
[----:B---3--:R-:W-:-:S03]  /*350e0*/  FMUL.FTZ R3, R54, R3 ;  /* 0x0000000336037220 */ /* 0x008fc60000410000 */
[----:B------:R-:W-:Y:S04]  /*350f0*/  ST.E desc[UR4][R8.64+0x1d4], R15 ;  /* 0x0001d40f08007985 */ /* 0x000fe8000c101904 */
[----:B------:R0:W-:Y:S04]  /*35100*/  ST.E desc[UR4][R8.64+0x8], R3 ;  /* 0x0000080308007985 */ /* 0x0001e8000c101904 */
[----:B0-----:R-:W3:Y:S01]  /*35110*/  LD.E R3, desc[UR6][R8.64+0x1c] ;  /* 0x00001c0608037980 */ /* 0x001ee2000c101900 */
[----:B--2---:R-:W-:-:S03]  /*35120*/  FMUL.FTZ R15, R45, R2 ;  /* 0x000000022d0f7220 */ /* 0x004fc60000410000 */
[----:B------:R-:W2:Y:S04]  /*35130*/  LD.E R2, desc[UR6][R8.64+0x1f4] ;  /* 0x0001f40608027980 */ /* 0x000ea8000c101900 */
[----:B------:R0:W-:Y:S01]  /*35140*/  ST.E desc[UR4][R8.64+0x1f0], R15 ;  /* 0x0001f00f08007985 */ /* 0x0001e2000c101904 */
[----:B----4-:R-:W-:-:S03]  /*35150*/  FMUL.FTZ R7, R54, R7 ;  /* 0x0000000736077220 */ /* 0x010fc60000410000 */
[----:B0-----:R-:W4:Y:S04]  /*35160*/  LD.E R15, desc[UR6][R8.64+0x18] ;  /* 0x00001806080f7980 */ /* 0x001f28000c101900 */
[----:B------:R0:W-:Y:S04]  /*35170*/  ST.E desc[UR4][R8.64+0xc], R7 ;  /* 0x00000c0708007985 */ /* 0x0001e8000c101904 */
[----:B0-----:R-:W5:Y:S01]  /*35180*/  LD.E R7, desc[UR6][R8.64+0x28] ;  /* 0x0000280608077980 */ /* 0x001f62000c101900 */
[----:B---3--:R-:W-:-:S05]  /*35190*/  FMUL.FTZ R3, R54, R3 ;  /* 0x0000000336037220 */ /* 0x008fca0000410000 */
[----:B------:R0:W-:Y:S04]  /*351a0*/  ST.E desc[UR4][R8.64+0x1c], R3 ;  /* 0x00001c0308007985 */ /* 0x0001e8000c101904 */
[----:B0-----:R-:W3:Y:S01]  /*351b0*/  LD.E R3, desc[UR6][R8.64+0x38] ;  /* 0x0000380608037980 */ /* 0x001ee2000c101900 */
[----:B----4-:R-:W-:-:S05]  /*351c0*/  FMUL.FTZ R15, R54, R15 ;  /* 0x0000000f360f7220 */ /* 0x010fca0000410000 */
[----:B------:R0:W-:Y:S01]  /*351d0*/  ST.E desc[UR4][R8.64+0x18], R15 ;  /* 0x0000180f08007985 */ /* 0x0001e2000c101904 */
[----:B-----5:R-:W-:-:S03]  /*351e0*/  FMUL.FTZ R7, R54, R7 ;  /* 0x0000000736077220 */ /* 0x020fc60000410000 */
        /* <DEDUP_REMOVED lines=39> */
[C---:B------:R-:W-:Y:S01]  /*35460*/  FMUL.FTZ R47, R45.reuse, R6 ;  /* 0x000000062d2f7220 */ /* 0x040fe20000410000 */
[C---:B------:R-:W-:Y:S01]  /*35470*/  FMUL.FTZ R49, R45.reuse, R44 ;  /* 0x0000002c2d317220 */ /* 0x040fe20000410000 */
[C---:B------:R-:W-:Y:S01]  /*35480*/  FMUL.FTZ R51, R45.reuse, R46 ;  /* 0x0000002e2d337220 */ /* 0x040fe20000410000 */
[----:B------:R-:W-:-:S02]  /*35490*/  FMUL.FTZ R53, R45, R60 ;  /* 0x0000003c2d357220 */ /* 0x000fc40000410000 */
[----:B------:R0:W-:Y:S04]  /*354a0*/  ST.E desc[UR10][R8.64+0x14], R47 ;  /* 0x0000142f08007985 */ /* 0x0001e8000c10190a */
[----:B------:R1:W-:Y:S01]  /*354b0*/  ST.E desc[UR12][R8.64+0x20], R49 ;  /* 0x0000203108007985 */ /* 0x0003e2000c10190c */
[C---:B0-----:R-:W-:Y:S01]  /*354c0*/  FMUL.FTZ R47, R45.reuse, R58 ;  /* 0x0000003a2d2f7220 */ /* 0x041fe20000410000 */
[C---:B-1----:R-:W-:Y:S02]  /*354d0*/  FMUL.FTZ R49, R45.reuse, R62 ;  /* 0x0000003e2d317220 */ /* 0x042fe40000410000 */
[----:B------:R0:W-:Y:S04]  /*354e0*/  ST.E desc[UR14][R8.64+0x24], R51 ;  /* 0x0000243308007985 */ /* 0x0001e8000c10190e */
[----:B------:R1:W-:Y:S04]  /*354f0*/  ST.E desc[UR10][R8.64+0x44], R47 ;  /* 0x0000442f08007985 */ /* 0x0003e8000c10190a */
[----:B------:R2:W-:Y:S04]  /*35500*/  ST.E desc[UR16][R8.64+0x50], R53 ;  /* 0x0000503508007985 */ /* 0x0005e8000c101910 */
[----:B------:R3:W-:Y:S01]  /*35510*/  ST.E desc[UR12][R8.64+0x54], R49 ;  /* 0x0000543108007985 */ /* 0x0007e2000c10190c */
[C---:B0-----:R-:W-:Y:S01]  /*35520*/  FMUL.FTZ R51, R45.reuse, R72 ;  /* 0x000000482d337220 */ /* 0x041fe20000410000 */
[C---:B-1----:R-:W-:Y:S01]  /*35530*/  FMUL.FTZ R47, R45.reuse, R70 ;  /* 0x000000462d2f7220 */ /* 0x042fe20000410000 */
[C---:B--2---:R-:W-:Y:S01]  /*35540*/  FMUL.FTZ R53, R45.reuse, R76 ;  /* 0x0000004c2d357220 */ /* 0x044fe20000410000 */
[----:B---3--:R-:W-:-:S03]  /*35550*/  FMUL.FTZ R49, R45, R74 ;  /* 0x0000004a2d317220 */ /* 0x008fc60000410000 */
[----:B------:R0:W-:Y:S04]  /*35560*/  ST.E desc[UR10][R8.64+0x74], R47 ;  /* 0x0000742f08007985 */ /* 0x0001e8000c10190a */
[----:B------:R1:W-:Y:S04]  /*35570*/  ST.E desc[UR14][R8.64+0x80], R51 ;  /* 0x0000803308007985 */ /* 0x0003e8000c10190e */
[----:B------:R2:W-:Y:S04]  /*35580*/  ST.E desc[UR12][R8.64+0x84], R49 ;  /* 0x0000843108007985 */ /* 0x0005e8000c10190c */
[----:B------:R3:W-:Y:S01]  /*35590*/  ST.E desc[UR16][R8.64+0x90], R53 ;  /* 0x0000903508007985 */ /* 0x0007e2000c101910 */
[C---:B0-----:R-:W-:Y:S01]  /*355a0*/  FMUL.FTZ R47, R45.reuse, R84 ;  /* 0x000000542d2f7220 */ /* 0x041fe20000410000 */
[C---:B-1----:R-:W-:Y:S01]  /*355b0*/  FMUL.FTZ R51, R45.reuse, R88 ;  /* 0x000000582d337220 */ /* 0x042fe20000410000 */
[C---:B--2---:R-:W-:Y:S01]  /*355c0*/  FMUL.FTZ R49, R45.reuse, R86 ;  /* 0x000000562d317220 */ /* 0x044fe20000410000 */
[----:B---3--:R-:W-:-:S02]  /*355d0*/  FMUL.FTZ R53, R45, R90 ;  /* 0x0000005a2d357220 */ /* 0x008fc40000410000 */
[----:B------:R0:W-:Y:S01]  /*355e0*/  ST.E desc[UR10][R8.64+0xb0], R47 ;  /* 0x0000b02f08007985 */ /* 0x0001e2000c10190a */
[----:B------:R-:W-:-:S03]  /*355f0*/  FMUL.FTZ R55, R45, R92 ;  /* 0x0000005c2d377220 */ /* 0x000fc60000410000 */
[----:B------:R1:W-:Y:S04]  /*35600*/  ST.E desc[UR12][R8.64+0xb4], R49 ;  /* 0x0000b43108007985 */ /* 0x0003e8000c10190c */
[----:B------:R2:W-:Y:S04]  /*35610*/  ST.E desc[UR14][R8.64+0xc0], R51 ;  /* 0x0000c03308007985 */ /* 0x0005e8000c10190e */
[----:B------:R3:W-:Y:S01]  /*35620*/  ST.E desc[UR16][R8.64+0xc4], R53 ;  /* 0x0000c43508007985 */ /* 0x0007e2000c101910 */
[C---:B0-----:R-:W-:Y:S01]  /*35630*/  FMUL.FTZ R47, R45.reuse, R100 ;  /* 0x000000642d2f7220 */ /* 0x041fe20000410000 */
[C---:B-1----:R-:W-:Y:S01]  /*35640*/  FMUL.FTZ R49, R45.reuse, R102 ;  /* 0x000000662d317220 */ /* 0x042fe20000410000 */
[C---:B--2---:R-:W-:Y:S01]  /*35650*/  FMUL.FTZ R51, R45.reuse, R104 ;  /* 0x000000682d337220 */ /* 0x044fe20000410000 */
[----:B---3--:R-:W-:Y:S01]  /*35660*/  FMUL.FTZ R53, R45, R106 ;  /* 0x0000006a2d357220 */ /* 0x008fe20000410000 */
[----:B------:R0:W-:Y:S01]  /*35670*/  ST.E desc[UR18][R8.64+0xd0], R55 ;  /* 0x0000d03708007985 */ /* 0x0001e2000c101912 */
[----:B------:R-:W-:-:S03]  /*35680*/  FMUL.FTZ R3, R54, R3 ;  /* 0x0000000336037220 */ /* 0x000fc60000410000 */
[----:B------:R1:W-:Y:S04]  /*35690*/  ST.E desc[UR10][R8.64+0xf0], R47 ;  /* 0x0000f02f08007985 */ /* 0x0003e8000c10190a */
[----:B------:R2:W-:Y:S04]  /*356a0*/  ST.E desc[UR12][R8.64+0xf4], R49 ;  /* 0x0000f43108007985 */ /* 0x0005e8000c10190c */
[----:B------:R3:W-:Y:S01]  /*356b0*/  ST.E desc[UR14][R8.64+0x100], R51 ;  /* 0x0001003308007985 */ /* 0x0007e2000c10190e */
[----:B0-----:R-:W-:-:S03]  /*356c0*/  FMUL.FTZ R55, R45, R108 ;  /* 0x0000006c2d377220 */ /* 0x001fc60000410000 */
[----:B------:R0:W-:Y:S01]  /*356d0*/  ST.E desc[UR16][R8.64+0x104], R53 ;  /* 0x0001043508007985 */ /* 0x0001e2000c101910 */
[C---:B-1----:R-:W-:Y:S01]  /*356e0*/  FMUL.FTZ R47, R45.reuse, R116 ;  /* 0x000000742d2f7220 */ /* 0x042fe20000410000 */
[C---:B--2---:R-:W-:Y:S01]  /*356f0*/  FMUL.FTZ R49, R45.reuse, R118 ;  /* 0x000000762d317220 */ /* 0x044fe20000410000 */
[C---:B---3--:R-:W-:Y:S01]  /*35700*/  FMUL.FTZ R51, R45.reuse, R120 ;  /* 0x000000782d337220 */ /* 0x048fe20000410000 */
[C---:B0-----:R-:W-:Y:S01]  /*35710*/  FMUL.FTZ R53, R45.reuse, R122 ;  /* 0x0000007a2d357220 */ /* 0x041fe20000410000 */
[----:B------:R-:W-:Y:S01]  /*35720*/  FMUL.FTZ R45, R45, R2 ;  /* 0x000000022d2d7220 */ /* 0x000fe20000410000 */
[----:B------:R-:W-:Y:S04]  /*35730*/  ST.E desc[UR18][R8.64+0x110], R55 ;  /* 0x0001103708007985 */ /* 0x000fe8000c101912 */
[----:B------:R-:W-:Y:S04]  /*35740*/  ST.E desc[UR10][R8.64+0x130], R47 ;  /* 0x0001302f08007985 */ /* 0x000fe8000c10190a */
[----:B------:R-:W-:Y:S04]  /*35750*/  ST.E desc[UR12][R8.64+0x134], R49 ;  /* 0x0001343108007985 */ /* 0x000fe8000c10190c */
[----:B------:R-:W-:Y:S04]  /*35760*/  ST.E desc[UR14][R8.64+0x140], R51 ;  /* 0x0001403308007985 */ /* 0x000fe8000c10190e */
[----:B------:R-:W-:Y:S04]  /*35770*/  ST.E desc[UR16][R8.64+0x144], R53 ;  /* 0x0001443508007985 */ /* 0x000fe8000c101910 */
[----:B------:R-:W-:Y:S04]  /*35780*/  ST.E desc[UR4][R8.64+0x1f4], R45 ;  /* 0x0001f42d08007985 */ /* 0x000fe8000c101904 */
[----:B------:R-:W-:Y:S01]  /*35790*/  ST.E desc[UR4][R8.64+0x98], R3 ;  /* 0x0000980308007985 */ /* 0x000fe2000c101904 */
[----:B----4-:R-:W-:-:S05]  /*357a0*/  FMUL.FTZ R15, R54, R15 ;  /* 0x0000000f360f7220 */ /* 0x010fca0000410000 */
[----:B------:R0:W-:Y:S01]  /*357b0*/  ST.E desc[UR4][R8.64+0x8c], R15 ;  /* 0x00008c0f08007985 */ /* 0x0001e2000c101904 */
[----:B-----5:R-:W-:-:S05]  /*357c0*/  FMUL.FTZ R7, R54, R7 ;  /* 0x0000000736077220 */ /* 0x020fca0000410000 */
[----:B------:R1:W-:Y:S04]  /*357d0*/  ST.E desc[UR4][R8.64+0x9c], R7 ;  /* 0x00009c0708007985 */ /* 0x0003e8000c101904 */
[----:B0-----:R-:W2:Y:S02]  /*357e0*/  LD.E R15, desc[UR6][R8.64+0xa8] ;  /* 0x0000a806080f7980 */ /* 0x001ea4000c101900 */
[----:B--2---:R-:W-:-:S05]  /*357f0*/  FMUL.FTZ R15, R54, R15 ;  /* 0x0000000f360f7220 */ /* 0x004fca0000410000 */
[----:B------:R0:W-:Y:S04]  /*35800*/  ST.E desc[UR4][R8.64+0xa8], R15 ;  /* 0x0000a80f08007985 */ /* 0x0001e8000c101904 */
[----:B------:R-:W2:Y:S02]  /*35810*/  LD.E R3, desc[UR6][R8.64+0xac] ;  /* 0x0000ac0608037980 */ /* 0x000ea4000c101900 */
[----:B--2---:R-:W-:-:S05]  /*35820*/  FMUL.FTZ R3, R54, R3 ;  /* 0x0000000336037220 */ /* 0x004fca0000410000 */
[----:B------:R2:W-:Y:S04]  /*35830*/  ST.E desc[UR4][R8.64+0xac], R3 ;  /* 0x0000ac0308007985 */ /* 0x0005e8000c101904 */
[----:B-1----:R-:W3:Y:S02]  /*35840*/  LD.E R7, desc[UR6][R8.64+0xb8] ;  /* 0x0000b80608077980 */ /* 0x002ee4000c101900 */
[----:B---3--:R-:W-:-:S05]  /*35850*/  FMUL.FTZ R7, R54, R7 ;  /* 0x0000000736077220 */ /* 0x008fca0000410000 */
[----:B------:R1:W-:Y:S04]  /*35860*/  ST.E desc[UR4][R8.64+0xb8], R7 ;  /* 0x0000b80708007985 */ /* 0x0003e8000c101904 */
[----:B0-----:R-:W3:Y:S02]  /*35870*/  LD.E R15, desc[UR6][R8.64+0xbc] ;  /* 0x0000bc06080f7980 */ /* 0x001ee4000c101900 */
[----:B---3--:R-:W-:-:S05]  /*35880*/  FMUL.FTZ R15, R54, R15 ;  /* 0x0000000f360f7220 */ /* 0x008fca0000410000 */
[----:B------:R0:W-:Y:S04]  /*35890*/  ST.E desc[UR4][R8.64+0xbc], R15 ;  /* 0x0000bc0f08007985 */ /* 0x0001e8000c101904 */
[----:B--2---:R-:W2:Y:S02]  /*358a0*/  LD.E R3, desc[UR6][R8.64+0xc8] ;  /* 0x0000c80608037980 */ /* 0x004ea4000c101900 */
        /* <DEDUP_REMOVED lines=115> */
[----:B------:R-:W-:Y:S04]  /*35fe0*/  ST.E desc[UR4][R8.64+0x1f8], R45 ;  /* 0x0001f82d08007985 */ /* 0x000fe8000c101904 */
[----:B--2---:R-:W2:Y:S01]  /*35ff0*/  LD.E R3, desc[UR6][R8.64+0x1fc] ;  /* 0x0001fc0608037980 */ /* 0x004ea2000c101900 */
[----:B------:R-:W-:Y:S01]  /*36000*/  LEA.HI R42, R13, 0x8, RZ, 0x19 ;  /* 0x000000080d2a7811 */ /* 0x000fe200078fc8ff */
[----:B--2---:R-:W-:-:S05]  /*36010*/  FMUL.FTZ R47, R54, R3 ;  /* 0x00000003362f7220 */ /* 0x004fca0000410000 */
[----:B------:R0:W-:Y:S04]  /*36020*/  ST.E desc[UR4][R8.64+0x1fc], R47 ;  /* 0x0001fc2f08007985 */ /* 0x0001e8000c101904 */
[----:B------:R-:W2:Y:S01]  /*36030*/  LDL.64 R2, [R0+0x80] ;  /* 0x0000800000027983 */ /* 0x000ea20000100a00 */
[----:B------:R3:W-:Y:S06]  /*36040*/  BAR.SYNC.DEFER_BLOCKING R42, 0x100 ;  /* 0x0004002a0000751d */ /* 0x0007ec0000010000 */
[----:B------:R-:W4:Y:S04]  /*36050*/  LDL.64 R14, [R0] ;  /* 0x00000000000e7983 */ /* 0x000f280000100a00 */
[----:B-1----:R-:W5:Y:S04]  /*36060*/  LDL.64 R6, [R0+0x98] ;  /* 0x0000980000067983 */ /* 0x002f680000100a00 */
[----:B0-----:R-:W3:Y:S04]  /*36070*/  LDL.64 R8, [R0+0x88] ;  /* 0x0000880000087983 */ /* 0x001ee80000100a00 */
[----:B--2---:R-:W2:Y:S04]  /*36080*/  LD.E R45, desc[UR4][R2.64] ;  /* 0x00000004022d7980 */ /* 0x004ea8000c101900 */
[----:B----4-:R-:W4:Y:S04]  /*36090*/  LD.E R15, desc[UR6][R14.64] ;  /* 0x000000060e0f7980 */ /* 0x010f28000c101900 */
[----:B-----5:R-:W4:Y:S04]  /*360a0*/  LD.E.64 R6, desc[UR4][R6.64] ;  /* 0x0000000406067980 */ /* 0x020f28000c101b00 */
[----:B--2---:R0:W-:Y:S04]  /*360b0*/  ST.E desc[UR8][R2.64], R45 ;  /* 0x0000002d02007985 */ /* 0x0041e8000c101908 */
[----:B------:R-:W2:Y:S04]  /*360c0*/  LD.E R47, desc[UR10][R2.64+0x4] ;  /* 0x0000040a022f7980 */ /* 0x000ea8000c101900 */
[----:B--2---:R1:W-:Y:S04]  /*360d0*/  ST.E desc[UR4][R2.64+0x4], R47 ;  /* 0x0000042f02007985 */ /* 0x0043e8000c101904 */
[----:B------:R-:W2:Y:S04]  /*360e0*/  LD.E R49, desc[UR6][R2.64+0x8] ;  /* 0x0000080602317980 */ /* 0x000ea8000c101900 */
[----:B--2---:R2:W-:Y:S04]  /*360f0*/  ST.E desc[UR4][R2.64+0x8], R49 ;  /* 0x0000083102007985 */ /* 0x0045e8000c101904 */
[----:B------:R-:W5:Y:S04]  /*36100*/  LD.E R51, desc[UR6][R2.64+0xc] ;  /* 0x00000c0602337980 */ /* 0x000f68000c101900 */
[----:B-----5:R5:W-:Y:S04]  /*36110*/  ST.E desc[UR4][R2.64+0xc], R51 ;  /* 0x00000c3302007985 */ /* 0x020be8000c101904 */
[----:B0-----:R-:W3:Y:S04]  /*36120*/  LD.E R45, desc[UR6][R2.64+0x10] ;  /* 0x00001006022d7980 */ /* 0x001ee8000c101900 */
[----:B---3--:R0:W-:Y:S04]  /*36130*/  ST.E desc[UR4][R2.64+0x10], R45 ;  /* 0x0000102d02007985 */ /* 0x0081e8000c101904 */
[----:B-1----:R-:W3:Y:S04]  /*36140*/  LD.E R47, desc[UR6][R2.64+0x14] ;  /* 0x00001406022f7980 */ /* 0x002ee8000c101900 */
[----:B---3--:R1:W-:Y:S04]  /*36150*/  ST.E desc[UR4][R2.64+0x14], R47 ;  /* 0x0000142f02007985 */ /* 0x0083e8000c101904 */
[----:B--2---:R-:W2:Y:S04]  /*36160*/  LD.E R49, desc[UR6][R2.64+0x18] ;  /* 0x0000180602317980 */ /* 0x004ea8000c101900 */
[----:B--2---:R2:W-:Y:S04]  /*36170*/  ST.E desc[UR4][R2.64+0x18], R49 ;  /* 0x0000183102007985 */ /* 0x0045e8000c101904 */
[----:B-----5:R-:W3:Y:S04]  /*36180*/  LD.E R51, desc[UR6][R2.64+0x1c] ;  /* 0x00001c0602337980 */ /* 0x020ee8000c101900 */
[----:B---3--:R3:W-:Y:S04]  /*36190*/  ST.E desc[UR4][R2.64+0x1c], R51 ;  /* 0x00001c3302007985 */ /* 0x0087e8000c101904 */
[----:B0-----:R-:W5:Y:S04]  /*361a0*/  LD.E R45, desc[UR6][R2.64+0x20] ;  /* 0x00002006022d7980 */ /* 0x001f68000c101900 */
[----:B-----5:R0:W-:Y:S04]  /*361b0*/  ST.E desc[UR4][R2.64+0x20], R45 ;  /* 0x0000202d02007985 */ /* 0x0201e8000c101904 */
[----:B-1----:R-:W5:Y:S04]  /*361c0*/  LD.E R47, desc[UR6][R2.64+0x24] ;  /* 0x00002406022f7980 */ /* 0x002f68000c101900 */
[----:B-----5:R1:W-:Y:S04]  /*361d0*/  ST.E desc[UR4][R2.64+0x24], R47 ;  /* 0x0000242f02007985 */ /* 0x0203e8000c101904 */
[----:B--2---:R-:W2:Y:S04]  /*361e0*/  LD.E R49, desc[UR6][R2.64+0x28] ;  /* 0x0000280602317980 */ /* 0x004ea8000c101900 */
[----:B--2---:R2:W-:Y:S04]  /*361f0*/  ST.E desc[UR4][R2.64+0x28], R49 ;  /* 0x0000283102007985 */ /* 0x0045e8000c101904 */
[----:B---3--:R-:W3:Y:S04]  /*36200*/  LD.E R51, desc[UR6][R2.64+0x2c] ;  /* 0x00002c0602337980 */ /* 0x008ee8000c101900 */
        /* <DEDUP_REMOVED lines=231> */
[----:B---3--:R-:W3:Y:S01]  /*37080*/  LD.E R51, desc[UR6][R2.64+0x1fc] ;  /* 0x0001fc0602337980 */ /* 0x008ee2000c101900 */
        /* <DEDUP_REMOVED lines=52> */
[----:B---3--:R3:W-:Y:S04]  /*373d0*/  ST.E desc[UR4][R2.64+0x1fc], R51 ;  /* 0x0001fc3302007985 */ /* 0x0087e8000c101904 */
        /* <DEDUP_REMOVED lines=24> */
[----:B-1----:R-:W5:Y:S04]  /*37560*/  LD.E R47, desc[UR26][R2.64+0x5c] ;  /* 0x00005c1a022f7980 */ /* 0x002f68000c101900 */
[----:B------:R-:W5:Y:S04]  /*37570*/  LD.E R48, desc[UR28][R2.64+0x60] ;  /* 0x0000601c02307980 */ /* 0x000f68000c101900 */
[----:B--2---:R-:W2:Y:S04]  /*37580*/  LD.E R49, desc[UR30][R2.64+0x64] ;  /* 0x0000641e02317980 */ /* 0x004ea8000c101900 */
[----:B------:R-:W2:Y:S04]  /*37590*/  LD.E R50, desc[UR32][R2.64+0x68] ;  /* 0x0000682002327980 */ /* 0x000ea8000c101900 */
[----:B---3--:R-:W2:Y:S04]  /*375a0*/  LD.E R51, desc[UR34][R2.64+0x6c] ;  /* 0x00006c2202337980 */ /* 0x008ea8000c101900 */
        /* <DEDUP_REMOVED lines=101> */
[----:B-----5:R-:W-:-:S02]  /*37c00*/  ISETP.NE.U32.AND P1, PT, R14, RZ, PT ;  /* 0x000000ff0e00720c */ /* 0x020fc40003f25070 */
        /* <DEDUP_REMOVED lines=31> */
[----:B--2---:R-:W-:-:S06]  /*37e00*/  WARPGROUP.ARRIVE ;  /* 0x00000000000079c5 */ /* 0x004fcc0000000000 */
        /* <DEDUP_REMOVED lines=24> */
[----:B------:R-:W-:Y:S01]  /*37f90*/  R2UR UR55, R5 ;  /* 0x00000000053772ca */ /* 0x000fe200000e0000 */
[----:B------:R-:W-:-:S02]  /*37fa0*/  WARPGROUP.DEPBAR.LE gsb0, 0x0 ;  /* 0x00008000000079c5 */ /* 0x000fc40000010000 */
[----:B------:R0:W-:Y:S01]  /*37fb0*/  ST.E desc[UR4][R2.64], R24 ;  /* 0x0000001802007985 */ /* 0x0001e2000c101904 */
[C---:B------:R-:W-:Y:S02]  /*37fc0*/  R2UR UR4, R4.reuse ;  /* 0x00000000040472ca */ /* 0x040fe400000e0000 */
[C---:B------:R-:W-:Y:S01]  /*37fd0*/  R2UR UR5, R5.reuse ;  /* 0x00000000050572ca */ /* 0x040fe200000e0000 */
[----:B------:R1:W-:Y:S01]  /*37fe0*/  ST.E desc[UR6][R2.64+0x4], R25 ;  /* 0x0000041902007985 */ /* 0x0003e2000c101906 */
[----:B------:R-:W-:Y:S02]  /*37ff0*/  R2UR UR6, R4 ;  /* 0x00000000040672ca */ /* 0x000fe400000e0000 */
[----:B------:R-:W-:-:S09]  /*38000*/  R2UR UR7, R5 ;  /* 0x00000000050772ca */ /* 0x000fd200000e0000 */
[----:B------:R2:W-:Y:S01]  /*38010*/  ST.E desc[UR4][R2.64+0x8], R26 ;  /* 0x0000081a02007985 */ /* 0x0005e2000c101904 */
[C---:B------:R-:W-:Y:S02]  /*38020*/  R2UR UR4, R4.reuse ;  /* 0x00000000040472ca */ /* 0x040fe400000e0000 */
        /* <DEDUP_REMOVED lines=349> */
[----:B------:R-:W-:-:S02]  /*39600*/  R2UR UR26, R4 ;  /* 0x00000000041a72ca */ /* 0x000fc400000e0000 */
[C---:B------:R-:W-:Y:S01]  /*39610*/  R2UR UR27, R5.reuse ;  /* 0x00000000051b72ca */ /* 0x040fe200000e0000 */
[----:B------:R5:W-:Y:S01]  /*39620*/  ST.E desc[UR28][R2.64+0x1fc], R151 ;  /* 0x0001fc9702007985 */ /* 0x000be2000c10191c */
[C---:B------:R-:W-:Y:S02]  /*39630*/  R2UR UR28, R4.reuse ;  /* 0x00000000041c72ca */ /* 0x040fe400000e0000 */
[C---:B------:R-:W-:Y:S02]  /*39640*/  R2UR UR29, R5.reuse ;  /* 0x00000000051d72ca */ /* 0x040fe400000e0000 */
[C---:B------:R-:W-:Y:S02]  /*39650*/  R2UR UR4, R4.reuse ;  /* 0x00000000040472ca */ /* 0x040fe400000e0000 */
[----:B------:R-:W-:Y:S02]  /*39660*/  R2UR UR5, R5 ;  /* 0x00000000050572ca */ /* 0x000fe400000e0000 */
        /* <DEDUP_REMOVED lines=3097> */
[----:B------:R5:W-:Y:S04]  /*45800*/  ST.E desc[UR24][R2.64+0x1dc], R143 ;  /* 0x0001dc8f02007985 */ /* 0x000be8000c101918 */
[----:B------:R5:W-:Y:S01]  /*45810*/  ST.E desc[UR26][R2.64+0x1e0], R144 ;  /* 0x0001e09002007985 */ /* 0x000be2000c10191a */
[C---:B------:R-:W-:Y:S02]  /*45820*/  R2UR UR26, R4.reuse ;  /* 0x00000000041a72ca */ /* 0x040fe400000e0000 */
[----:B------:R-:W-:Y:S01]  /*45830*/  R2UR UR27, R5 ;  /* 0x00000000051b72ca */ /* 0x000fe200000e0000 */
[----:B------:R5:W-:Y:S01]  /*45840*/  ST.E desc[UR28][R2.64+0x1e4], R145 ;  /* 0x0001e49102007985 */ /* 0x000be2000c10191c */
[----:B------:R-:W-:-:S02]  /*45850*/  R2UR UR28, R4 ;  /* 0x00000000041c72ca */ /* 0x000fc400000e0000 */
[----:B------:R-:W-:Y:S01]  /*45860*/  R2UR UR29, R5 ;  /* 0x00000000051d72ca */ /* 0x000fe200000e0000 */
[----:B------:R-:W-:Y:S04]  /*45870*/  ST.E desc[UR6][R2.64+0x1ec], R147 ;  /* 0x0001ec9302007985 */ /* 0x000fe8000c101906 */
[----:B------:R-:W-:Y:S04]  /*45880*/  ST.E desc[UR8][R2.64+0x1f0], R148 ;  /* 0x0001f09402007985 */ /* 0x000fe8000c101908 */
[----:B------:R-:W-:Y:S04]  /*45890*/  ST.E desc[UR10][R2.64+0x1f4], R149 ;  /* 0x0001f49502007985 */ /* 0x000fe8000c10190a */
[----:B------:R-:W-:Y:S04]  /*458a0*/  ST.E desc[UR12][R2.64+0x1f8], R150 ;  /* 0x0001f89602007985 */ /* 0x000fe8000c10190c */
[----:B------:R-:W-:Y:S01]  /*458b0*/  ST.E desc[UR14][R2.64+0x1fc], R151 ;  /* 0x0001fc9702007985 */ /* 0x000fe2000c10190e */
        /* <DEDUP_REMOVED lines=1537> */
.L_x_12617:
[----:B-1----:R-:W-:Y:S02]  /*4b8d0*/  IMAD.MOV.U32 R2, RZ, RZ, R225 ;  /* 0x000000ffff027224 */ /* 0x002fe400078e00e1 */
[----:B------:R-:W-:-:S04]  /*4b8e0*/  IMAD.MOV.U32 R3, RZ, RZ, 0x0 ;  /* 0x00000000ff037424 */ /* 0x000fc800078e00ff */
[----:B0-----:R-:W-:Y:S05]  /*4b8f0*/  RET.REL.NODEC R2 `(_ZN7cutlass13device_kernelIN5flash11enable_sm90INS1_16FlashAttnFwdSm90INS1_25CollectiveMainloopFwdSm90ILi2EN4cute5tupleIJNS5_1CILi1EEES8_S8_EEENS6_IJNS7_ILi128EEENS7_ILi96EEENS7_ILi64EEEEEELi256ENS_6half_tEfNS_4arch4Sm90ELb0ELb1ELb1ELb1ELb0ELb0ELb1ELb1ELb0ELb1ELb1ELb0EEENS1_21CollectiveEpilogueFwdINS6_IJSA_NS7_ILi256EEESB_EEES9_SE_SG_Li256ELb1ELb1ELb1ELb0EEENS1_36VarlenDynamicPersistentTileSchedulerILi128ELi96ELi256ELi128ELb1ELb1ELb1ELb1ELb0ELb1EEEEEEEEEvNT_6ParamsE) ;  /* 0xfffffb4402c07950 */ /* 0x001fea0003c3ffff */
.L_x_12595:
[----:B0-----:R0:W1:Y:S02]  /*4b900*/  SYNCS.PHASECHK.TRANS64.TRYWAIT P1, [R14+URZ], R15 ;  /* 0x0000000f0e0075a7 */ /* 0x001064000802017f */
[----:B-1----:R-:W-:Y:S05]  /*4b910*/  @!P1 NANOSLEEP.SYNCS 0x989680 ;  /* 0x009896800000995d */ /* 0x002fea0003900000 */
[----:B------:R-:W1:Y:S02]  /*4b920*/  @!P1 SYNCS.PHASECHK.TRANS64 P1, [R14+URZ], R15 ;  /* 0x0000000f0e0095a7 */ /* 0x000e64000802007f */
[----:B-1----:R-:W-:Y:S05]  /*4b930*/  @!P1 BRA `(.L_x_12595) ;  /* 0xfffffffc00f09947 */ /* 0x002fea000383ffff */
[----:B------:R-:W-:Y:S05]  /*4b940*/  BRA `(.L_x_12594) ;  /* 0xfffffe4800087947 */ /* 0x000fea000383ffff */
.L_x_12602:
[----:B0-----:R0:W1:Y:S02]  /*4b950*/  SYNCS.PHASECHK.TRANS64.TRYWAIT P1, [R18+URZ], R19 ;  /* 0x00000013120075a7 */ /* 0x001064000802017f */
[----:B-1----:R-:W-:Y:S05]  /*4b960*/  @!P1 NANOSLEEP.SYNCS 0x989680 ;  /* 0x009896800000995d */ /* 0x002fea0003900000 */
[----:B------:R-:W1:Y:S02]  /*4b970*/  @!P1 SYNCS.PHASECHK.TRANS64 P1, [R18+URZ], R19 ;  /* 0x00000013120095a7 */ /* 0x000e64000802007f */
[----:B-1----:R-:W-:Y:S05]  /*4b980*/  @!P1 BRA `(.L_x_12602) ;  /* 0xfffffffc00f09947 */ /* 0x002fea000383ffff */
[----:B------:R-:W-:Y:S05]  /*4b990*/  BRA `(.L_x_12601) ;  /* 0xfffffe4c00dc7947 */ /* 0x000fea000383ffff */
.L_x_12618:
        /* <DEDUP_REMOVED lines=14> */
.L_x_15199:


//--------------------- .text._ZN7cutlass13device_kernelIN5flash11enable_sm90INS1_16FlashAttnFwdSm90INS1_25CollectiveMainloopFwdSm90ILi2EN4cute5tupleIJNS5_1CILi1EEES8_S8_EEENS6_IJNS7_ILi128EEENS7_ILi96EEENS7_ILi64EEEEEELi256ENS_6half_tEfNS_4arch4Sm90ELb0ELb1ELb1ELb1ELb0ELb1ELb1ELb1ELb0ELb1ELb1ELb0EEENS1_21CollectiveEpilogueFwdINS6_IJSA_NS7_ILi256EEESB_EEES9_SE_SG_Li256ELb1ELb1ELb1ELb0EEENS1_36VarlenDynamicPersistentTileSchedulerILi128ELi96ELi256ELi128ELb1ELb1ELb1ELb1ELb0ELb1EEEEEEEEEvNT_6ParamsE --------------------------
	.section	.text._ZN7cutlass13device_kernelIN5flash11enable_sm90INS1_16FlashAttnFwdSm90INS1_25CollectiveMainloopFwdSm90ILi2EN4cute5tupleIJNS5_1CILi1EEES8_S8_EEENS6_IJNS7_ILi128EEENS7_ILi96EEENS7_ILi64EEEEEELi256ENS_6half_tEfNS_4arch4Sm90ELb0ELb1ELb1ELb1ELb0ELb1ELb1ELb1ELb0ELb1ELb1ELb0EEENS1_21CollectiveEpilogueFwdINS6_IJSA_NS7_ILi256EEESB_EEES9_SE_SG_Li256ELb1ELb1ELb1ELb0EEENS1_36VarlenDynamicPersistentTileSchedulerILi128ELi96ELi256ELi128ELb1ELb1ELb1ELb1ELb0ELb1EEEEEEEEEvNT_6ParamsE,"ax",@progbits
	.align	128
.text._ZN7cutlass13device_kernelIN5flash11enable_sm90INS1_16FlashAttnFwdSm90INS1_25CollectiveMainloopFwdSm90ILi2EN4cute5tupleIJNS5_1CILi1EEES8_S8_EEENS6_IJNS7_ILi128EEENS7_ILi96EEENS7_ILi64EEEEEELi256ENS_6half_tEfNS_4arch4Sm90ELb0ELb1ELb1ELb1ELb0ELb1ELb1ELb1ELb0ELb1ELb1ELb0EEENS1_21CollectiveEpilogueFwdINS6_IJSA_NS7_ILi256EEESB_EEES9_SE_SG_Li256ELb1ELb1ELb1ELb0EEENS1_36VarlenDynamicPersistentTileSchedulerILi128ELi96ELi256ELi128ELb1ELb1ELb1ELb1ELb0ELb1EEEEEEEEEvNT_6ParamsE:
        .type           _ZN7cutlass13device_kernelIN5flash11enable_sm90INS1_16FlashAttnFwdSm90INS1_25CollectiveMainloopFwdSm90ILi2EN4cute5tupleIJNS5_1CILi1EEES8_S8_EEENS6_IJNS7_ILi128EEENS7_ILi96EEENS7_ILi64EEEEEELi256ENS_6half_tEfNS_4arch4Sm90ELb0ELb1ELb1ELb1ELb0ELb1ELb1ELb1ELb0ELb1ELb1ELb0EEENS1_21CollectiveEpilogueFwdINS6_IJSA_NS7_ILi256EEESB_EEES9_SE_SG_Li256ELb1ELb1ELb1ELb0EEENS1_36VarlenDynamicPersistentTileSchedulerILi128ELi96ELi256ELi128ELb1ELb1ELb1ELb1ELb0ELb1EEEEEEEEEvNT_6ParamsE,@function
        .size           _ZN7cutlass13device_kernelIN5flash11enable_sm90INS1_16FlashAttnFwdSm90INS1_25CollectiveMainloopFwdSm90ILi2EN4cute5tupleIJNS5_1CILi1EEES8_S8_EEENS6_IJNS7_ILi128EEENS7_ILi96EEENS7_ILi64EEEEEELi256ENS_6half_tEfNS_4arch4Sm90ELb0ELb1ELb1ELb1ELb0ELb1ELb1ELb1ELb0ELb1ELb1ELb0EEENS1_21CollectiveEpilogueFwdINS6_IJSA_NS7_ILi256EEESB_EEES9_SE_SG_Li256ELb1ELb1ELb1ELb0EEENS1_36VarlenDynamicPersistentTileSchedulerILi128ELi96ELi256ELi128ELb1ELb1ELb1ELb1ELb0ELb1EEEEEEEEEvNT_6ParamsE,(.L_x_15201 - _ZN7cutlass13device_kernelIN5flash11enable_sm90INS1_16FlashAttnFwdSm90INS1_25CollectiveMainloopFwdSm90ILi2EN4cute5tupleIJNS5_1CILi1EEES8_S8_EEENS6_IJNS7_ILi128EEENS7_ILi96EEENS7_ILi64EEEEEELi256ENS_6half_tEfNS_4arch4Sm90ELb0ELb1ELb1ELb1ELb0ELb1ELb1ELb1ELb0ELb1ELb1ELb0EEENS1_21CollectiveEpilogueFwdINS6_IJSA_NS7_ILi256EEESB_EEES9_SE_SG_Li256ELb1ELb1ELb1ELb0EEENS1_36VarlenDynamicPersistentTileSchedulerILi128ELi96ELi256ELi128ELb1ELb1ELb1ELb1ELb0ELb1EEEEEEEEEvNT_6ParamsE)
        .other          _ZN7cutlass13device_kernelIN5flash11enable_sm90INS1_16FlashAttnFwdSm90INS1_25CollectiveMainloopFwdSm90ILi2EN4cute5tupleIJNS5_1CILi1EEES8_S8_EEENS6_IJNS7_ILi128EEENS7_ILi96EEENS7_ILi64EEEEEELi256ENS_6half_tEfNS_4arch4Sm90ELb0ELb1ELb1ELb1ELb0ELb1ELb1ELb1ELb0ELb1ELb1ELb0EEENS1_21CollectiveEpilogueFwdINS6_IJSA_NS7_ILi256EEESB_EEES9_SE_SG_Li256ELb1ELb1ELb1ELb0EEENS1_36VarlenDynamicPersistentTileSchedulerILi128ELi96ELi256ELi128ELb1ELb1ELb1ELb1ELb0ELb1EEEEEEEEEvNT_6ParamsE,@"STO_CUDA_ENTRY STV_DEFAULT"
_ZN7cutlass13device_kernelIN5flash11enable_sm90INS1_16FlashAttnFwdSm90INS1_25CollectiveMainloopFwdSm90ILi2EN4cute5tupleIJNS5_1CILi1EEES8_S8_EEENS6_IJNS7_ILi128EEENS7_ILi96EEENS7_ILi64EEEEEELi256ENS_6half_tEfNS_4arch4Sm90ELb0ELb1ELb1ELb1ELb0ELb1ELb1ELb1ELb0ELb1ELb1ELb0EEENS1_21CollectiveEpilogueFwdINS6_IJSA_NS7_ILi256EEESB_EEES9_SE_SG_Li256ELb1ELb1ELb1ELb0EEENS1_36VarlenDynamicPersistentTileSchedulerILi128ELi96ELi256ELi128ELb1ELb1ELb1ELb1ELb0ELb1EEEEEEEEEvNT_6ParamsE:
        /* <DEDUP_REMOVED lines=29> */
.L_x_12620:
[----:B------:R-:W-:Y:S05]  /*01d0*/  BSYNC B0 ;  /* 0x0000000000007941 */ /* 0x000fea0003800000 */
.L_x_12619:
        /* <DEDUP_REMOVED lines=43> */
.L_x_12621:
        /* <DEDUP_REMOVED lines=22> */
.L_x_12622:
        /* <DEDUP_REMOVED lines=18> */
.L_x_12623:
        /* <DEDUP_REMOVED lines=22> */
.L_x_12624:
        /* <DEDUP_REMOVED lines=22> */
.L_x_12625:
[----:B------:R-:W-:Y:S01]  /*09d0*/  PLOP3.LUT P0, PT, PT, PT, UP0, 0x80, 0x0 ;  /* 0x000000000000781c */ /* 0x000fe20003f0f008 */
[----:B------:R-:W-:Y:S01]  /*09e0*/  UMOV UR38, 0x1 ;  /* 0x0000000100267882 */ /* 0x000fe20000000000 */
[----:B------:R-:W-:Y:S01]  /*09f0*/  NOP ;  /* 0x0000000000007918 */ /* 0x000fe20000000000 */
[----:B------:R-:W-:Y:S01]  /*0a00*/  USEL UR38, UR38, 0x2, !UP0 ;  /* 0x0000000226267887 */ /* 0x000fe2000c000000 */
[----:B------:R-:W-:Y:S01]  /*0a10*/  BSSY B9, `(.L_x_12626) ;  /* 0x0003a94000097945 */ /* 0x000fe20003800000 */
[----:B------:R-:W-:Y:S01]  /*0a20*/  ULDC.64 UR42, c[0x0][0x208] ;  /* 0x00008200002a7ab9 */ /* 0x000fe20000000a00 */
[----:B------:R-:W-:Y:S02]  /*0a30*/  IMAD.U32 R16, RZ, RZ, UR37 ;  /* 0x00000025ff107e24 */ /* 0x000fe4000f8e00ff */
[----:B------:R-:W-:Y:S01]  /*0a40*/  IMAD.U32 R17, RZ, RZ, UR36 ;  /* 0x00000024ff117e24 */ /* 0x000fe2000f8e00ff */
[----:B0123--:R-:W-:Y:S06]  /*0a50*/  BAR.SYNC.DEFER_BLOCKING 0x0 ;  /* 0x0000000000007b1d */ /* 0x00ffec0000010000 */
[----:B------:R-:W-:Y:S05]  /*0a60*/  @!P0 BRA `(.L_x_12627) ;  /* 0x0000030c00748947 */ /* 0x000fea0003800000 */
.L_x_12628:
[----:B------:R-:W-:-:S08]  /*0a70*/  NOP ;  /* 0x0000000000007918 */ /* 0x000fd00000000000 */
[----:B------:R-:W0:Y:S02]  /*0a80*/  USETMAXREG.TRY_ALLOC.CTAPOOL UP0, 0xf0 ;  /* 0x000000f0000079c8 */ /* 0x000e240008000600 */
[----:B0-----:R-:W-:-:S13]  /*0a90*/  PLOP3.LUT P0, PT, PT, PT, UP0, 0x80, 0x0 ;  /* 0x000000000000781c */ /* 0x001fda0003f0f008 */
[----:B------:R-:W-:Y:S05]  /*0aa0*/  @!P0 BRA `(.L_x_12628) ;  /* 0xfffffffc00f08947 */ /* 0x000fea000383ffff */
[----:B------:R-:W2:Y:S01]  /*0ab0*/  LDL.LU R0, [R1+0x48c] ;  /* 0x00048c0001007983 */ /* 0x000ea20000300800 */
[----:B------:R-:W0:Y:S01]  /*0ac0*/  S2R R2, SR_TID.X ;  /* 0x0000000000027919 */ /* 0x000e220000002100 */
[----:B------:R-:W1:Y:S01]  /*0ad0*/  S2UR UR5, SR_CgaCtaId ;  /* 0x00000000000579c3 */ /* 0x000e620000008800 */
[----:B------:R-:W-:Y:S01]  /*0ae0*/  UMOV UR4, 0x400 ;  /* 0x0000040000047882 */ /* 0x000fe20000000000 */
[----:B0-----:R-:W-:-:S04]  /*0af0*/  SHF.R.U32.HI R2, RZ, 0x7, R2 ;  /* 0x00000007ff027819 */ /* 0x001fc80000011602 */
[----:B------:R-:W-:Y:S01]  /*0b00*/  ISETP.NE.AND P0, PT, R2, 0x1, PT ;  /* 0x000000010200780c */ /* 0x000fe20003f05270 */
[----:B-1----:R-:W-:-:S06]  /*0b10*/  ULEA UR4, UR5, UR4, 0x18 ;  /* 0x0000000405047291 */ /* 0x002fcc000f8ec03f */
[----:B------:R-:W-:Y:S01]  /*0b20*/  IMAD.U32 R2, RZ, RZ, UR4 ;  /* 0x00000004ff027e24 */ /* 0x000fe2000f8e00ff */
[----:B------:R-:W-:Y:S06]  /*0b30*/  BAR.ARV 0x8, 0x180 ;  /* 0x0206000000007b1d */ /* 0x000fec0000002000 */
[----:B------:R-:W-:Y:S01]  /*0b40*/  ULDC UR4, c[0x0][0xd3c] ;  /* 0x00034f0000047ab9 */ /* 0x000fe20000000800 */
[----:B------:R-:W-:Y:S04]  /*0b50*/  STL.64 [R1+0x218], RZ ;  /* 0x000218ff01007387 */ /* 0x000fe80000100a00 */
[----:B------:R-:W-:Y:S04]  /*0b60*/  STL [R1+0x220], RZ ;  /* 0x000220ff01007387 */ /* 0x000fe80000100800 */
[----:B------:R-:W-:Y:S01]  /*0b70*/  STL [R1+0x224], RZ ;  /* 0x000224ff01007387 */ /* 0x000fe20000100800 */
[----:B------:R-:W-:-:S02]  /*0b80*/  UIADD3 UR39, UP0, UR37, 0x218, URZ ;  /* 0x0000021825277890 */ /* 0x000fc4000ff1e03f */
[----:B------:R-:W-:Y:S02]  /*0b90*/  UIADD3 UR46, UP1, UR37, 0x224, URZ ;  /* 0x00000224252e7890 */ /* 0x000fe4000ff3e03f */
[----:B------:R-:W-:Y:S02]  /*0ba0*/  UIADD3.X UR47, URZ, UR36, URZ, UP0, !UPT ;  /* 0x000000243f2f7290 */ /* 0x000fe400087fe43f */
[----:B------:R-:W-:Y:S01]  /*0bb0*/  UIADD3.X UR48, URZ, UR36, URZ, UP1, !UPT ;  /* 0x000000243f307290 */ /* 0x000fe20008ffe43f */
[----:B------:R-:W-:Y:S08]  /*0bc0*/  @!P0 BAR.ARV 0x9, 0x100 ;  /* 0x0244000000008b1d */ /* 0x000ff00000002000 */
[----:B------:R-:W-:Y:S06]  /*0bd0*/  BAR.SYNC.DEFER_BLOCKING 0x5, 0x180 ;  /* 0x0146000000007b1d */ /* 0x000fec0000010000 */
[----:B------:R-:W0:Y:S02]  /*0be0*/  LDS.128 R88, [R2+0x324d0] ;  /* 0x0324d00002587984 */ /* 0x000e240000000c00 */
[----:B------:R-:W-:Y:S06]  /*0bf0*/  BAR.ARV 0x4, 0x180 ;  /* 0x0106000000007b1d */ /* 0x000fec0000002000 */
[----:B--2---:R-:W-:-:S04]  /*0c00*/  LOP3.LUT R0, R0, 0xffefffff, RZ, 0xc0, !PT ;  /* 0xffefffff00007812 */ /* 0x004fc800078ec0ff */
[----:B------:R-:W-:-:S05]  /*0c10*/  @P0 LOP3.LUT R0, R0, 0x100000, RZ, 0xfc, !PT ;  /* 0x0010000000000812 */ /* 0x000fca00078efcff */
[----:B------:R4:W-:Y:S01]  /*0c20*/  STL [R1+0x48c], R0 ;  /* 0x00048c0001007387 */ /* 0x0009e20000100800 */
[----:B0-----:R-:W-:-:S13]  /*0c30*/  ISETP.GE.AND P0, PT, R91, UR4, PT ;  /* 0x000000045b007c0c */ /* 0x001fda000bf06270 */
[----:B----4-:R-:W-:Y:S05]  /*0c40*/  @P0 BRA `(.L_x_12629) ;  /* 0x000003a400c00947 */ /* 0x010fea0003800000 */
[----:B------:R-:W0:Y:S01]  /*0c50*/  S2R R0, SR_TID.X ;  /* 0x0000000000007919 */ /* 0x000e220000002100 */
[----:B------:R-:W-:Y:S02]  /*0c60*/  IMAD.MOV.U32 R23, RZ, RZ, RZ ;  /* 0x000000ffff177224 */ /* 0x000fe400078e00ff */
[----:B------:R-:W-:Y:S02]  /*0c70*/  IMAD.MOV.U32 R158, RZ, RZ, RZ ;  /* 0x000000ffff9e7224 */ /* 0x000fe400078e00ff */
[----:B0-----:R-:W-:-:S05]  /*0c80*/  VIADD R12, R0, 0xffffff80 ;  /* 0xffffff80000c7836 */ /* 0x001fca0000000000 */
[----:B------:R-:W-:Y:S01]  /*0c90*/  SHF.R.S32.HI R0, RZ, 0x1f, R12 ;  /* 0x0000001fff007819 */ /* 0x000fe2000001140c */
[----:B------:R-:W-:Y:S03]  /*0ca0*/  STL [R1+0x480], R12 ;  /* 0x0004800c01007387 */ /* 0x000fe60000100800 */
[CC--:B------:R-:W-:Y:S02]  /*0cb0*/  LEA.HI R3, R0.reuse, R12.reuse, RZ, 0x7 ;  /* 0x0000000c00037211 */ /* 0x0c0fe400078f38ff */
[----:B------:R-:W-:Y:S02]  /*0cc0*/  LEA.HI R8, R0, R12, RZ, 0x4 ;  /* 0x0000000c00087211 */ /* 0x000fe400078f20ff */
[----:B------:R-:W-:Y:S02]  /*0cd0*/  LOP3.LUT R4, R3, 0xffffff80, RZ, 0xc0, !PT ;  /* 0xffffff8003047812 */ /* 0x000fe400078ec0ff */
[----:B------:R-:W-:-:S02]  /*0ce0*/  SHF.R.S32.HI R13, RZ, 0x7, R3 ;  /* 0x00000007ff0d7819 */ /* 0x000fc40000011403 */
[----:B------:R-:W-:Y:S01]  /*0cf0*/  SHF.R.S32.HI R11, RZ, 0x4, R8 ;  /* 0x00000004ff0b7819 */ /* 0x000fe20000011408 */
[----:B------:R-:W-:Y:S01]  /*0d00*/  IMAD.IADD R10, R12, 0x1, -R4 ;  /* 0x000000010c0a7824 */ /* 0x000fe200078e0a04 */
[----:B------:R-:W-:Y:S01]  /*0d10*/  LEA.HI R3, R3, R13, RZ, 0x1 ;  /* 0x0000000d03037211 */ /* 0x000fe200078f08ff */
[----:B------:R-:W-:Y:S01]  /*0d20*/  STL [R1+0x518], R13 ;  /* 0x0005180d01007387 */ /* 0x000fe20000100800 */
[----:B------:R-:W-:Y:S02]  /*0d30*/  LEA.HI R180, R0, R12, RZ, 0x5 ;  /* 0x0000000c00b47211 */ /* 0x000fe400078f28ff */
[----:B------:R-:W-:Y:S01]  /*0d40*/  SHF.R.S32.HI R4, RZ, 0x1f, R10 ;  /* 0x0000001fff047819 */ /* 0x000fe2000001140a */
[----:B------:R-:W-:Y:S01]  /*0d50*/  STL [R1+0x514], R10 ;  /* 0x0005140a01007387 */ /* 0x000fe20000100800 */
[----:B------:R-:W-:Y:S02]  /*0d60*/  LOP3.LUT R3, R3, 0x3fffffe, RZ, 0xc0, !PT ;  /* 0x03fffffe03037812 */ /* 0x000fe400078ec0ff */
[----:B------:R-:W-:-:S02]  /*0d70*/  LEA.HI R5, R4, R10, RZ, 0x2 ;  /* 0x0000000a04057211 */ /* 0x000fc400078f10ff */
[----:B------:R-:W-:Y:S01]  /*0d80*/  LEA.HI R4, R4, R10, RZ, 0x5 ;  /* 0x0000000a04047211 */ /* 0x000fe200078f28ff */
[----:B------:R-:W-:Y:S01]  /*0d90*/  IMAD.IADD R3, R13, 0x1, -R3 ;  /* 0x000000010d037824 */ /* 0x000fe200078e0a03 */
[--C-:B------:R-:W-:Y:S02]  /*0da0*/  SHF.R.S32.HI R6, RZ, 0x2, R5.reuse ;  /* 0x00000002ff067819 */ /* 0x100fe40000011405 */
[----:B------:R-:W-:Y:S02]  /*0db0*/  SHF.R.S32.HI R7, RZ, 0x1f, R5 ;  /* 0x0000001fff077819 */ /* 0x000fe40000011405 */
[----:B------:R-:W-:Y:S02]  /*0dc0*/  SHF.R.S32.HI R4, RZ, 0x5, R4 ;  /* 0x00000005ff047819 */ /* 0x000fe40000011404 */
[----:B------:R-:W-:Y:S02]  /*0dd0*/  LEA.HI R7, R7, R6, RZ, 0x3 ;  /* 0x0000000607077211 */ /* 0x000fe400078f18ff */
[----:B------:R-:W-:-:S02]  /*0de0*/  SHF.R.S32.HI R180, RZ, 0x5, R180 ;  /* 0x00000005ffb47819 */ /* 0x000fc400000114b4 */
[----:B------:R-:W-:Y:S02]  /*0df0*/  LOP3.LUT R7, R7, 0xfffffff8, RZ, 0xc0, !PT ;  /* 0xfffffff807077812 */ /* 0x000fe400078ec0ff */
[----:B------:R-:W-:-:S03]  /*0e00*/  LOP3.LUT R5, R5, 0x7ffffffc, RZ, 0xc0, !PT ;  /* 0x7ffffffc05057812 */ /* 0x000fc600078ec0ff */
[----:B------:R-:W-:Y:S01]  /*0e10*/  IMAD.IADD R7, R6, 0x1, -R7 ;  /* 0x0000000106077824 */ /* 0x000fe200078e0a07 */
[----:B------:R-:W-:Y:S01]  /*0e20*/  LOP3.LUT R6, R8, 0x3fffff0, RZ, 0xc0, !PT ;  /* 0x03fffff008067812 */ /* 0x000fe200078ec0ff */
[----:B------:R-:W-:Y:S01]  /*0e30*/  IMAD.IADD R5, R10, 0x1, -R5 ;  /* 0x000000010a057824 */ /* 0x000fe200078e0a05 */
[----:B------:R-:W-:Y:S01]  /*0e40*/  LEA.HI R8, R8, R11, RZ, 0x1 ;  /* 0x0000000b08087211 */ /* 0x000fe200078f08ff */
[----:B------:R-:W-:Y:S02]  /*0e50*/  IMAD R4, R4, 0x10, R7 ;  /* 0x0000001004047824 */ /* 0x000fe400078e0207 */
[----:B------:R-:W-:Y:S01]  /*0e60*/  IMAD.IADD R9, R12, 0x1, -R6 ;  /* 0x000000010c097824 */ /* 0x000fe200078e0a06 */
[----:B------:R-:W-:Y:S01]  /*0e70*/  LOP3.LUT R8, R8, 0x1ffffffe, RZ, 0xc0, !PT ;  /* 0x1ffffffe08087812 */ /* 0x000fe200078ec0ff */
[----:B------:R-:W-:Y:S01]  /*0e80*/  IMAD R196, R3, 0x40, R4 ;  /* 0x0000004003c47824 */ /* 0x000fe200078e0204 */
[-C--:B------:R-:W-:Y:S01]  /*0e90*/  LEA.HI R3, R0, R12.reuse, RZ, 0x2 ;  /* 0x0000000c00037211 */ /* 0x080fe200078f10ff */
[----:B------:R-:W-:Y:S01]  /*0ea0*/  IMAD R9, R180, 0x10, R9 ;  /* 0x00000010b4097824 */ /* 0x000fe200078e0209 */
[----:B------:R-:W-:Y:S01]  /*0eb0*/  LEA.HI R4, R0, R12, RZ, 0x3 ;  /* 0x0000000c00047211 */ /* 0x000fe200078f18ff */
[----:B------:R-:W-:Y:S01]  /*0ec0*/  IMAD.IADD R8, R11, 0x1, -R8 ;  /* 0x000000010b087824 */ /* 0x000fe200078e0a08 */
[--C-:B------:R-:W-:Y:S01]  /*0ed0*/  SHF.R.S32.HI R22, RZ, 0x2, R3.reuse ;  /* 0x00000002ff167819 */ /* 0x100fe20000011403 */
[----:B------:R-:W-:Y:S01]  /*0ee0*/  IMAD.SHL.U32 R197, R5, 0x2, RZ ;  /* 0x0000000205c57824 */ /* 0x000fe200078e00ff */
[----:B------:R-:W-:Y:S01]  /*0ef0*/  LOP3.LUT R0, R3, 0xfffffffc, RZ, 0xc0, !PT ;  /* 0xfffffffc03007812 */ /* 0x000fe200078ec0ff */
[----:B------:R-:W-:Y:S01]  /*0f00*/  IMAD R8, R9, 0x8, R8 ;  /* 0x0000000809087824 */ /* 0x000fe200078e0208 */
[----:B------:R-:W-:Y:S01]  /*0f10*/  SHF.R.S32.HI R3, RZ, 0x1f, R3 ;  /* 0x0000001fff037819 */ /* 0x000fe20000011403 */
[----:B------:R-:W-:Y:S01]  /*0f20*/  VIADD R156, R22, 0x40 ;  /* 0x00000040169c7836 */ /* 0x000fe20000000000 */
[----:B------:R-:W-:Y:S01]  /*0f30*/  LOP3.LUT R6, R4, 0xfffffff8, RZ, 0xc0, !PT ;  /* 0xfffffff804067812 */ /* 0x000fe200078ec0ff */
[----:B------:R-:W-:Y:S01]  /*0f40*/  IMAD.IADD R9, R12, 0x1, -R0 ;  /* 0x000000010c097824 */ /* 0x000fe200078e0a00 */
[----:B------:R-:W-:Y:S01]  /*0f50*/  LEA.HI R3, R3, R22, RZ, 0x3 ;  /* 0x0000001603037211 */ /* 0x000fe200078f18ff */
[----:B------:R-:W-:Y:S01]  /*0f60*/  IMAD.SHL.U32 R190, R156, 0x40, RZ ;  /* 0x000000409cbe7824 */ /* 0x000fe200078e00ff */
[----:B------:R-:W-:Y:S01]  /*0f70*/  SHF.R.S32.HI R4, RZ, 0x3, R4 ;  /* 0x00000003ff047819 */ /* 0x000fe20000011404 */
[C---:B------:R-:W-:Y:S01]  /*0f80*/  IMAD.SHL.U32 R154, R9.reuse, 0x4, RZ ;  /* 0x00000004099a7824 */ /* 0x040fe200078e00ff */
[----:B------:R-:W-:Y:S01]  /*0f90*/  SHF.R.S32.HI R7, RZ, 0x1f, R156 ;  /* 0x0000001fff077819 */ /* 0x000fe2000001149c */
[----:B------:R-:W-:Y:S01]  /*0fa0*/  IMAD.SHL.U32 R152, R9, 0x8, RZ ;  /* 0x0000000809987824 */ /* 0x000fe200078e00ff */
[----:B------:R-:W-:Y:S01]  /*0fb0*/  LOP3.LUT R3, R3, 0xfffffff8, RZ, 0xc0, !PT ;  /* 0xfffffff803037812 */ /* 0x000fe200078ec0ff */
[----:B------:R0:W-:Y:S01]  /*0fc0*/  STL [R1+0x47c], R4 ;  /* 0x00047c0401007387 */ /* 0x0001e20000100800 */
[----:B------:R-:W-:Y:S01]  /*0fd0*/  LEA.HI R0, R9, R9, RZ, 0x1 ;  /* 0x0000000909007211 */ /* 0x000fe200078f08ff */
[----:B------:R-:W-:Y:S01]  /*0fe0*/  VIADD R159, R154, 0x10 ;  /* 0x000000109a9f7836 */ /* 0x000fe20000000000 */
[----:B------:R-:W-:Y:S01]  /*0ff0*/  LEA.HI R7, R7, R156, RZ, 0x3 ;  /* 0x0000009c07077211 */ /* 0x000fe200078f18ff */
[----:B------:R-:W-:Y:S01]  /*1000*/  IMAD.IADD R3, R22, 0x1, -R3 ;  /* 0x0000000116037824 */ /* 0x000fe200078e0a03 */
[----:B------:R-:W-:Y:S01]  /*1010*/  LOP3.LUT R0, R0, 0x1ffffffe, RZ, 0xc0, !PT ;  /* 0x1ffffffe00007812 */ /* 0x000fe200078ec0ff */
[----:B------:R-:W-:Y:S01]  /*1020*/  VIADD R5, R197, 0x18 ;  /* 0x00000018c5057836 */ /* 0x000fe20000000000 */
[----:B------:R-:W-:Y:S01]  /*1030*/  LOP3.LUT R190, R190, 0x1c0, RZ, 0xc0, !PT ;  /* 0x000001c0bebe7812 */ /* 0x000fe200078ec0ff */
[----:B------:R-:W-:Y:S01]  /*1040*/  IMAD.SHL.U32 R7, R7, 0x40, RZ ;  /* 0x0000004007077824 */ /* 0x000fe200078e00ff */
[----:B------:R1:W-:Y:S01]  /*1050*/  STL [R1+0x478], R3 ;  /* 0x0004780301007387 */ /* 0x0003e20000100800 */
[----:B0-----:R-:W-:Y:S01]  /*1060*/  IMAD.IADD R4, R12, 0x1, -R6 ;  /* 0x000000010c047824 */ /* 0x001fe200078e0a06 */
[----:B------:R-:W-:Y:S01]  /*1070*/  SHF.R.U32.HI R191, RZ, 0x3, R190 ;  /* 0x00000003ffbf7819 */ /* 0x000fe200000116be */
[----:B------:R-:W-:Y:S01]  /*1080*/  VIADD R6, R197, 0x10 ;  /* 0x00000010c5067836 */ /* 0x000fe20000000000 */
[----:B------:R-:W-:Y:S01]  /*1090*/  LOP3.LUT R192, R7, 0xfffffe00, RZ, 0xc0, !PT ;  /* 0xfffffe0007c07812 */ /* 0x000fe200078ec0ff */
[----:B------:R-:W-:Y:S01]  /*10a0*/  IMAD.SHL.U32 R181, R4, 0x8, RZ ;  /* 0x0000000804b57824 */ /* 0x000fe200078e00ff */
[----:B------:R0:W-:Y:S01]  /*10b0*/  STL [R1+0x490], R4 ;  /* 0x0004900401007387 */ /* 0x0001e20000100800 */
[C---:B------:R-:W-:Y:S01]  /*10c0*/  VIADD R235, R197.reuse, 0x30 ;  /* 0x00000030c5eb7836 */ /* 0x040fe20000000000 */
[----:B------:R-:W-:Y:S01]  /*10d0*/  SHF.R.S32.HI R157, RZ, 0x1f, R22 ;  /* 0x0000001fff9d7819 */ /* 0x000fe20000011416 */
[----:B------:R-:W-:Y:S01]  /*10e0*/  VIADD R237, R197, 0x20 ;  /* 0x00000020c5ed7836 */ /* 0x000fe20000000000 */
[----:B------:R2:W-:Y:S01]  /*10f0*/  STL [R1+0x464], R5 ;  /* 0x0004640501007387 */ /* 0x0005e20000100800 */
[----:B-1----:R-:W-:Y:S01]  /*1100*/  IMAD.IADD R3, R9, 0x1, -R0 ;  /* 0x0000000109037824 */ /* 0x002fe200078e0a00 */
[--C-:B------:R-:W-:Y:S01]  /*1110*/  LOP3.LUT R0, R190, 0x38, R152.reuse, 0xf8, !PT ;  /* 0x00000038be007812 */ /* 0x100fe200078ef898 */
[C---:B------:R-:W-:Y:S01]  /*1120*/  VIADD R236, R197.reuse, 0x28 ;  /* 0x00000028c5ec7836 */ /* 0x040fe20000000000 */
[----:B------:R1:W-:Y:S01]  /*1130*/  STL [R1+0x468], R6 ;  /* 0x0004680601007387 */ /* 0x0003e20000100800 */
[C---:B------:R-:W-:Y:S01]  /*1140*/  VIADD R226, R197.reuse, 0x48 ;  /* 0x00000048c5e27836 */ /* 0x040fe20000000000 */
[----:B0-----:R-:W-:Y:S01]  /*1150*/  SHF.R.S32.HI R4, RZ, 0x1f, R159 ;  /* 0x0000001fff047819 */ /* 0x001fe2000001149f */
[C---:B------:R-:W-:Y:S01]  /*1160*/  VIADD R234, R197.reuse, 0x38 ;  /* 0x00000038c5ea7836 */ /* 0x040fe20000000000 */
[----:B------:R-:W-:Y:S01]  /*1170*/  LOP3.LUT R7, R192, R0, R191, 0xf6, !PT ;  /* 0x00000000c0077212 */ /* 0x000fe200078ef6bf */
[C---:B------:R-:W-:Y:S01]  /*1180*/  VIADD R233, R197.reuse, 0x40 ;  /* 0x00000040c5e97836 */ /* 0x040fe20000000000 */
[----:B--2---:R-:W-:Y:S01]  /*1190*/  SHF.R.S32.HI R5, RZ, 0x1f, R5 ;  /* 0x0000001fff057819 */ /* 0x004fe20000011405 */
[----:B------:R0:W-:Y:S01]  /*11a0*/  STL [R1+0x488], R4 ;  /* 0x0004880401007387 */ /* 0x0001e20000100800 */
[----:B------:R-:W-:Y:S01]  /*11b0*/  VIADD R223, R197, 0x60 ;  /* 0x00000060c5df7836 */ /* 0x000fe20000000000 */
[----:B------:R-:W-:Y:S01]  /*11c0*/  SHF.R.S32.HI R153, RZ, 0x1f, R152 ;  /* 0x0000001fff997819 */ /* 0x000fe20000011498 */
[----:B------:R-:W-:Y:S01]  /*11d0*/  IMAD R0, R7, 0x2, R2 ;  /* 0x0000000207007824 */ /* 0x000fe200078e0202 */
[----:B-1----:R-:W-:Y:S01]  /*11e0*/  SHF.R.S32.HI R6, RZ, 0x1f, R6 ;  /* 0x0000001fff067819 */ /* 0x002fe20000011406 */
[----:B------:R1:W-:Y:S01]  /*11f0*/  STL [R1+0x504], R5 ;  /* 0x0005040501007387 */ /* 0x0003e20000100800 */
[C---:B------:R-:W-:Y:S01]  /*1200*/  VIADD R225, R197.reuse, 0x50 ;  /* 0x00000050c5e17836 */ /* 0x040fe20000000000 */
[----:B------:R-:W-:Y:S01]  /*1210*/  SHF.R.S32.HI R202, RZ, 0x1f, R181 ;  /* 0x0000001fffca7819 */ /* 0x000fe200000114b5 */
[----:B------:R-:W-:Y:S01]  /*1220*/  VIADD R224, R197, 0x58 ;  /* 0x00000058c5e07836 */ /* 0x000fe20000000000 */
[----:B------:R2:W-:Y:S01]  /*1230*/  STL [R1+0x508], R6 ;  /* 0x0005080601007387 */ /* 0x0005e20000100800 */
[----:B0-----:R-:W-:-:S02]  /*1240*/  IMAD.SHL.U32 R4, R8, 0x8, RZ ;  /* 0x0000000808047824 */ /* 0x001fc400078e00ff */
[C---:B------:R-:W-:Y:S01]  /*1250*/  VIADD R8, R197.reuse, 0x8 ;  /* 0x00000008c5087836 */ /* 0x040fe20000000000 */
[----:B------:R-:W-:Y:S01]  /*1260*/  STL [R1+0x510], R0 ;  /* 0x0005100001007387 */ /* 0x000fe20000100800 */
[C---:B------:R-:W-:Y:S01]  /*1270*/  VIADD R220, R197.reuse, 0x78 ;  /* 0x00000078c5dc7836 */ /* 0x040fe20000000000 */
[----:B-1----:R-:W-:Y:S01]  /*1280*/  SHF.R.S32.HI R5, RZ, 0x1f, R235 ;  /* 0x0000001fff057819 */ /* 0x002fe200000114eb */
[C---:B------:R-:W-:Y:S01]  /*1290*/  VIADD R222, R197.reuse, 0x68 ;  /* 0x00000068c5de7836 */ /* 0x040fe20000000000 */
[----:B------:R-:W-:Y:S01]  /*12a0*/  SHF.R.S32.HI R7, RZ, 0x1f, R8 ;  /* 0x0000001fff077819 */ /* 0x000fe20000011408 */
[C---:B------:R-:W-:Y:S01]  /*12b0*/  VIADD R221, R197.reuse, 0x70 ;  /* 0x00000070c5dd7836 */ /* 0x040fe20000000000 */
[----:B--2---:R-:W-:Y:S01]  /*12c0*/  SHF.R.S32.HI R6, RZ, 0x1f, R236 ;  /* 0x0000001fff067819 */ /* 0x004fe200000114ec */
[----:B------:R0:W-:Y:S01]  /*12d0*/  STL [R1+0x4f8], R5 ;  /* 0x0004f80501007387 */ /* 0x0001e20000100800 */
[C---:B------:R-:W-:Y:S02]  /*12e0*/  VIADD R217, R197.reuse, 0x90 ;  /* 0x00000090c5d97836 */ /* 0x040fe40000000000 */
        /* <DEDUP_REMOVED lines=8> */
[----:B------:R0:W-:Y:S01]  /*1370*/  STL [R1+0x520], R4 ;  /* 0x0005200401007387 */ /* 0x0001e20000100800 */
        /* <DEDUP_REMOVED lines=11> */
[C---:B0-----:R-:W-:Y:S01]  /*1430*/  VIADD R4, R197.reuse, 0xf0 ;  /* 0x000000f0c5047836 */ /* 0x041fe20000000000 */
[----:B-1----:R-:W-:Y:S01]  /*1440*/  SHF.R.S32.HI R5, RZ, 0x1f, R223 ;  /* 0x0000001fff057819 */ /* 0x002fe200000114df */
[C---:B------:R-:W-:Y:S01]  /*1450*/  VIADD R0, R197.reuse, 0xf8 ;  /* 0x000000f8c5007836 */ /* 0x040fe20000000000 */
[----:B------:R-:W-:Y:S01]  /*1460*/  STL [R1+0x484], R9 ;  /* 0x0004840901007387 */ /* 0x000fe20000100800 */
[C---:B------:R-:W-:Y:S01]  /*1470*/  VIADD R207, R197.reuse, 0xe0 ;  /* 0x000000e0c5cf7836 */ /* 0x040fe20000000000 */
[----:B--2---:R-:W-:Y:S01]  /*1480*/  SHF.R.S32.HI R7, RZ, 0x1f, R234 ;  /* 0x0000001fff077819 */ /* 0x004fe200000114ea */
[----:B------:R-:W-:Y:S01]  /*1490*/  VIADD R206, R197, 0xe8 ;  /* 0x000000e8c5ce7836 */ /* 0x000fe20000000000 */
[----:B------:R0:W-:Y:S01]  /*14a0*/  STL [R1+0x4e0], R5 ;  /* 0x0004e00501007387 */ /* 0x0001e20000100800 */
[C---:B------:R-:W-:Y:S01]  /*14b0*/  VIADD R183, R181.reuse, 0x40 ;  /* 0x00000040b5b77836 */ /* 0x040fe20000000000 */
[----:B---3--:R-:W-:Y:S01]  /*14c0*/  SHF.R.S32.HI R6, RZ, 0x1f, R224 ;  /* 0x0000001fff067819 */ /* 0x008fe200000114e0 */
[C---:B------:R-:W-:Y:S01]  /*14d0*/  VIADD R182, R181.reuse, 0x80 ;  /* 0x00000080b5b67836 */ /* 0x040fe20000000000 */
[----:B------:R1:W-:Y:S01]  /*14e0*/  STL [R1+0x4f4], R7 ;  /* 0x0004f40701007387 */ /* 0x0003e20000100800 */
[----:B------:R-:W-:Y:S01]  /*14f0*/  VIADD R188, R181, 0xc0 ;  /* 0x000000c0b5bc7836 */ /* 0x000fe20000000000 */
[----:B------:R-:W-:-:S02]  /*1500*/  SHF.R.S32.HI R201, RZ, 0x1f, R183 ;  /* 0x0000001fffc97819 */ /* 0x000fc400000114b7 */
[----:B------:R2:W-:Y:S01]  /*1510*/  STL [R1+0x4e4], R6 ;  /* 0x0004e40601007387 */ /* 0x0005e20000100800 */
[----:B------:R-:W-:Y:S02]  /*1520*/  SHF.R.S32.HI R200, RZ, 0x1f, R182 ;  /* 0x0000001fffc87819 */ /* 0x000fe400000114b6 */
[----:B0-----:R-:W-:Y:S01]  /*1530*/  SHF.R.S32.HI R5, RZ, 0x1f, R220 ;  /* 0x0000001fff057819 */ /* 0x001fe200000114dc */
[----:B------:R-:W-:Y:S01]  /*1540*/  STL [R1+0x474], R4 ;  /* 0x0004740401007387 */ /* 0x000fe20000100800 */
[----:B------:R-:W-:Y:S02]  /*1550*/  SHF.R.S32.HI R199, RZ, 0x1f, R188 ;  /* 0x0000001fffc77819 */ /* 0x000fe400000114bc */
[----:B-1----:R-:W-:Y:S01]  /*1560*/  SHF.R.S32.HI R7, RZ, 0x1f, R225 ;  /* 0x0000001fff077819 */ /* 0x002fe200000114e1 */
[----:B------:R0:W-:Y:S01]  /*1570*/  STL [R1+0x4d4], R5 ;  /* 0x0004d40501007387 */ /* 0x0001e20000100800 */
[----:B--2---:R-:W-:-:S03]  /*1580*/  SHF.R.S32.HI R6, RZ, 0x1f, R221 ;  /* 0x0000001fff067819 */ /* 0x004fc600000114dd */
[----:B------:R1:W-:Y:S04]  /*1590*/  STL [R1+0x4e8], R7 ;  /* 0x0004e80701007387 */ /* 0x0003e80000100800 */
[----:B------:R2:W-:Y:S01]  /*15a0*/  STL [R1+0x4d8], R6 ;  /* 0x0004d80601007387 */ /* 0x0005e20000100800 */
[----:B0-----:R-:W-:-:S03]  /*15b0*/  SHF.R.S32.HI R5, RZ, 0x1f, R217 ;  /* 0x0000001fff057819 */ /* 0x001fc600000114d9 */
[----:B------:R-:W-:Y:S01]  /*15c0*/  STL [R1+0x470], R0 ;  /* 0x0004700001007387 */ /* 0x000fe20000100800 */
[----:B-1----:R-:W-:-:S03]  /*15d0*/  SHF.R.S32.HI R7, RZ, 0x1f, R222 ;  /* 0x0000001fff077819 */ /* 0x002fc600000114de */
        /* <DEDUP_REMOVED lines=24> */
[----:B------:R-:W-:Y:S01]  /*1760*/  SHF.R.S32.HI R4, RZ, 0x1f, R0 ;  /* 0x0000001fff047819 */ /* 0x000fe20000011400 */
[----:B------:R-:W-:Y:S01]  /*1770*/  IMAD R0, R3, 0x8, R196 ;  /* 0x0000000803007824 */ /* 0x000fe200078e02c4 */
[----:B-1----:R-:W-:Y:S01]  /*1780*/  SHF.R.S32.HI R7, RZ, 0x1f, R210 ;  /* 0x0000001fff077819 */ /* 0x002fe200000114d2 */
[----:B------:R-:W-:Y:S01]  /*1790*/  STL [R1+0x498], R5 ;  /* 0x0004980501007387 */ /* 0x000fe20000100800 */
[----:B--2---:R-:W-:-:S03]  /*17a0*/  SHF.R.S32.HI R6, RZ, 0x1f, R206 ;  /* 0x0000001fff067819 */ /* 0x004fc600000114ce */
[----:B------:R0:W-:Y:S04]  /*17b0*/  STL [R1+0x4ac], R7 ;  /* 0x0004ac0701007387 */ /* 0x0001e80000100800 */
[----:B------:R1:W-:Y:S04]  /*17c0*/  STL [R1+0x49c], R6 ;  /* 0x00049c0601007387 */ /* 0x0003e80000100800 */
[----:B------:R1:W-:Y:S01]  /*17d0*/  STL [R1+0x51c], R0 ;  /* 0x00051c0001007387 */ /* 0x0003e20000100800 */
[----:B0-----:R-:W-:-:S03]  /*17e0*/  SHF.R.S32.HI R7, RZ, 0x1f, R207 ;  /* 0x0000001fff077819 */ /* 0x001fc600000114cf */
[----:B------:R1:W-:Y:S04]  /*17f0*/  STL [R1+0x494], R4 ;  /* 0x0004940401007387 */ /* 0x0003e80000100800 */
[----:B------:R1:W-:Y:S02]  /*1800*/  STL [R1+0x4a0], R7 ;  /* 0x0004a00701007387 */ /* 0x0003e40000100800 */
.L_x_12863:
[----:B------:R-:W-:Y:S05]  /*1810*/  YIELD ;  /* 0x0000000000007946 */ /* 0x000fea0003800000 */
[----:B------:R-:W-:Y:S01]  /*1820*/  ULDC.64 UR4, c[0x0][0xb20] ;  /* 0x0002c80000047ab9 */ /* 0x000fe20000000a00 */
[----:B012-4-:R-:W0:Y:S01]  /*1830*/  LDC.64 R4, c[0x0][0xb00] ;  /* 0x0002c000ff047b82 */ /* 0x017e220000000a00 */
        /* <DEDUP_REMOVED lines=9> */
[----:B---3--:R-:W1:Y:S01]  /*18d0*/  @P1 LDC.64 R6, c[0x0][0xb20] ;  /* 0x0002c800ff061b82 */ /* 0x008e620000000a00 */
        /* <DEDUP_REMOVED lines=30> */
.L_x_12630:
        /* <DEDUP_REMOVED lines=14> */
.L_x_12631:
[----:B------:R-:W-:Y:S05]  /*1ba0*/  @!P0 BRA `(.L_x_12632) ;  /* 0x00000000000c8947 */ /* 0x000fea0003800000 */
[----:B------:R-:W2:Y:S04]  /*1bb0*/  LDG.E R0, desc[UR42][R4.64] ;  /* 0x0000002a04007981 */ /* 0x000ea8000c1e1900 */
[----:B------:R-:W2:Y:S02]  /*1bc0*/  LDG.E R19, desc[UR42][R4.64+0x4] ;  /* 0x0000042a04137981 */ /* 0x000ea4000c1e1900 */
[----:B--2---:R-:W-:-:S07]  /*1bd0*/  IMAD.IADD R19, R19, 0x1, -R0 ;  /* 0x0000000113137824 */ /* 0x004fce00078e0a00 */
.L_x_12632:
        /* <DEDUP_REMOVED lines=27> */
[----:B------:R-:W-:Y:S01]  /*1d90*/  VIADD R0, R29, 0x5f ;  /* 0x0000005f1d007836 */ /* 0x000fe20000000000 */
[----:B----4-:R-:W-:-:S03]  /*1da0*/  @P1 SHF.R.U32.HI R3, RZ, R11, R6 ;  /* 0x0000000bff031219 */ /* 0x010fc60000011606 */
        /* <DEDUP_REMOVED lines=17> */
.L_x_12635:
[----:B------:R-:W-:-:S13]  /*1ec0*/  ISETP.NE.AND P0, PT, R5, 0x1, PT ;  /* 0x000000010500780c */ /* 0x000fda0003f05270 */
[----:B------:R-:W0:Y:S02]  /*1ed0*/  @P0 LDC.64 R6, c[0x0][0xae0] ;  /* 0x0002b800ff060b82 */ /* 0x000e240000000a00 */
[----:B0-----:R-:W-:-:S05]  /*1ee0*/  @P0 IMAD.HI.U32 R6, R0, R6, RZ ;  /* 0x0000000600060227 */ /* 0x001fca00078e00ff */
[----:B------:R-:W-:-:S07]  /*1ef0*/  @P0 SHF.R.U32.HI R0, RZ, R7, R6 ;  /* 0x00000007ff000219 */ /* 0x000fce0000011606 */
.L_x_12636:
[----:B------:R-:W-:Y:S05]  /*1f00*/  BSYNC B0 ;  /* 0x0000000000007941 */ /* 0x000fea0003800000 */
.L_x_12634:
[----:B------:R-:W-:-:S05]  /*1f10*/  IMAD R3, R0, R5, R5 ;  /* 0x0000000500037224 */ /* 0x000fca00078e0205 */
[----:B------:R-:W-:-:S07]  /*1f20*/  VIMNMX R4, R4, R3, PT ;  /* 0x0000000304047248 */ /* 0x000fce0003fe0100 */
.L_x_12633:
        /* <DEDUP_REMOVED lines=25> */
.L_x_12639:
[----:B------:R-:W-:-:S13]  /*20c0*/  ISETP.NE.AND P0, PT, R5, 0x1, PT ;  /* 0x000000010500780c */ /* 0x000fda0003f05270 */
[----:B------:R-:W0:Y:S02]  /*20d0*/  @P0 LDC.64 R6, c[0x0][0xae0] ;  /* 0x0002b800ff060b82 */ /* 0x000e240000000a00 */
[----:B0-----:R-:W-:-:S05]  /*20e0*/  @P0 IMAD.HI.U32 R6, R0, R6, RZ ;  /* 0x0000000600060227 */ /* 0x001fca00078e00ff */
[----:B------:R-:W-:-:S07]  /*20f0*/  @P0 SHF.R.U32.HI R0, RZ, R7, R6 ;  /* 0x00000007ff000219 */ /* 0x000fce0000011606 */
.L_x_12640:
[----:B------:R-:W-:Y:S05]  /*2100*/  BSYNC B0 ;  /* 0x0000000000007941 */ /* 0x000fea0003800000 */
.L_x_12638:
[----:B------:R-:W-:-:S05]  /*2110*/  IMAD R0, R0, R5, RZ ;  /* 0x0000000500007224 */ /* 0x000fca00078e02ff */
[----:B------:R-:W-:-:S07]  /*2120*/  VIMNMX R3, R3, R0, !PT ;  /* 0x0000000003037248 */ /* 0x000fce0007fe0100 */
.L_x_12637:
        /* <DEDUP_REMOVED lines=41> */
.L_x_12642:
[----:B------:R-:W-:Y:S05]  /*23c0*/  BSYNC B0 ;  /* 0x0000000000007941 */ /* 0x000fea0003800000 */
.L_x_12641:
        /* <DEDUP_REMOVED lines=37> */
.L_x_12645:
[----:B------:R-:W-:Y:S05]  /*2620*/  BSYNC B6 ;  /* 0x0000000000067941 */ /* 0x000fea0003800000 */
.L_x_12644:
        /* <DEDUP_REMOVED lines=20> */
.L_x_12647:
[----:B------:R-:W-:Y:S05]  /*2770*/  BSYNC B6 ;  /* 0x0000000000067941 */ /* 0x000fea0003800000 */
.L_x_12646:
[----:B------:R-:W-:Y:S01]  /*2780*/  ULDC.64 UR4, c[0x0][0xaf0] ;  /* 0x0002bc0000047ab9 */ /* 0x000fe20000000a00 */
[----:B------:R-:W2:Y:S01]  /*2790*/  LDL R12, [R1+0x478] ;  /* 0x00047800010c7983 */ /* 0x000ea20000100800 */
[----:B------:R-:W-:Y:S01]  /*27a0*/  ISETP.NE.U32.AND P0, PT, RZ, UR4, PT ;  /* 0x00000004ff007c0c */ /* 0x000fe2000bf05070 */
[----:B------:R-:W-:Y:S01]  /*27b0*/  IMAD.IADD R43, R18, 0x1, R19 ;  /* 0x00000001122b7824 */ /* 0x000fe200078e0213 */
[----:B------:R-:W-:Y:S01]  /*27c0*/  ULDC.64 UR8, c[0x0][0x408] ;  /* 0x0001020000087ab9 */ /* 0x000fe20000000a00 */
[----:B------:R-:W-:Y:S01]  /*27d0*/  SHF.R.S32.HI R155, RZ, 0x1f, R154 ;  /* 0x0000001fff9b7819 */ /* 0x000fe2000001149a */
[----:B------:R-:W-:Y:S01]  /*27e0*/  ULDC.64 UR10, c[0x0][0xb00] ;  /* 0x0002c000000a7ab9 */ /* 0x000fe20000000a00 */
[----:B------:R-:W-:Y:S01]  /*27f0*/  ISETP.NE.AND.EX P0, PT, RZ, UR5, PT, P0 ;  /* 0x00000005ff007c0c */ /* 0x000fe2000bf05300 */
[----:B------:R-:W0:Y:S01]  /*2800*/  S2R R24, SR_TID.X ;  /* 0x0000000000187919 */ /* 0x000e220000002100 */
[----:B------:R-:W-:Y:S01]  /*2810*/  SHF.R.S32.HI R10, RZ, 0x1f, R43 ;  /* 0x0000001fff0a7819 */ /* 0x000fe2000001142b */
[----:B------:R-:W-:Y:S01]  /*2820*/  ULDC.64 UR4, c[0x0][0x300] ;  /* 0x0000c00000047ab9 */ /* 0x000fe20000000a00 */
[----:B------:R-:W-:-:S09]  /*2830*/  ULDC.64 UR6, c[0x0][0x3f8] ;  /* 0x0000fe0000067ab9 */ /* 0x000fd20000000a00 */
[----:B------:R-:W1:Y:S02]  /*2840*/  @P0 LDC.64 R4, c[0x0][0xaf0] ;  /* 0x0002bc00ff040b82 */ /* 0x000e640000000a00 */
[----:B-1----:R-:W-:-:S05]  /*2850*/  @P0 IMAD.WIDE R4, R91, 0x4, R4 ;  /* 0x000000045b040825 */ /* 0x002fca00078e0204 */
[----:B------:R1:W3:Y:S01]  /*2860*/  @P0 LDG.E R91, desc[UR42][R4.64] ;  /* 0x0000002a045b0981 */ /* 0x0002e2000c1e1900 */
[----:B------:R-:W-:Y:S01]  /*2870*/  IMAD R0, R10, UR4, RZ ;  /* 0x000000040a007c24 */ /* 0x000fe2000f8e02ff */
[----:B------:R-:W-:Y:S01]  /*2880*/  ISETP.NE.U32.AND P0, PT, RZ, UR10, PT ;  /* 0x0000000aff007c0c */ /* 0x000fe2000bf05070 */
[C---:B------:R-:W-:Y:S01]  /*2890*/  IMAD.WIDE.U32 R30, R43.reuse, UR4, RZ ;  /* 0x000000042b1e7c25 */ /* 0x040fe2000f8e00ff */
[----:B0-----:R-:W-:Y:S02]  /*28a0*/  SHF.R.U32.HI R24, RZ, 0x7, R24 ;  /* 0x00000007ff187819 */ /* 0x001fe40000011618 */
[----:B------:R-:W-:Y:S01]  /*28b0*/  ISETP.NE.AND.EX P0, PT, RZ, UR11, PT, P0 ;  /* 0x0000000bff007c0c */ /* 0x000fe2000bf05300 */
[----:B------:R-:W-:Y:S01]  /*28c0*/  IMAD R3, R43, UR5, R0 ;  /* 0x000000052b037c24 */ /* 0x000fe2000f8e0200 */
[----:B------:R-:W-:Y:S01]  /*28d0*/  ULDC.64 UR4, c[0x0][0x308] ;  /* 0x0000c20000047ab9 */ /* 0x000fe20000000a00 */
[----:B------:R-:W-:Y:S01]  /*28e0*/  IMAD.WIDE.U32 R20, R22, UR8, R154 ;  /* 0x0000000816147c25 */ /* 0x000fe2000f8e009a */
[----:B------:R-:W-:-:S02]  /*28f0*/  ISETP.NE.AND P6, PT, R24, 0x1, PT ;  /* 0x000000011800780c */ /* 0x000fc40003fc5270 */
[----:B-----5:R-:W-:Y:S01]  /*2900*/  SHF.R.S32.HI R0, RZ, 0x1f, R44 ;  /* 0x0000001fff007819 */ /* 0x020fe2000001142c */
[----:B------:R-:W-:Y:S02]  /*2910*/  IMAD.IADD R31, R31, 0x1, R3 ;  /* 0x000000011f1f7824 */ /* 0x000fe400078e0203 */
[C---:B------:R-:W-:Y:S02]  /*2920*/  IMAD R3, R157.reuse, UR8, RZ ;  /* 0x000000089d037c24 */ /* 0x040fe4000f8e02ff */
[----:B------:R-:W-:Y:S02]  /*2930*/  IMAD R7, R157, UR6, RZ ;  /* 0x000000069d077c24 */ /* 0x000fe4000f8e02ff */
[----:B------:R-:W-:Y:S02]  /*2940*/  IMAD R3, R22, UR9, R3 ;  /* 0x0000000916037c24 */ /* 0x000fe4000f8e0203 */
[----:B------:R-:W-:-:S04]  /*2950*/  IMAD.WIDE.U32 R30, R193, UR4, R30 ;  /* 0x00000004c11e7c25 */ /* 0x000fc8000f8e001e */
[----:B------:R-:W-:Y:S02]  /*2960*/  IMAD.IADD R21, R21, 0x1, R3 ;  /* 0x0000000115157824 */ /* 0x000fe400078e0203 */
[C---:B------:R-:W-:Y:S02]  /*2970*/  IMAD R7, R22.reuse, UR7, R7 ;  /* 0x0000000716077c24 */ /* 0x040fe4000f8e0207 */
[----:B------:R-:W-:-:S04]  /*2980*/  IMAD.WIDE.U32 R18, R22, UR6, R154 ;  /* 0x0000000616127c25 */ /* 0x000fc8000f8e009a */
[----:B------:R-:W-:Y:S01]  /*2990*/  IMAD R31, R193, UR5, R31 ;  /* 0x00000005c11f7c24 */ /* 0x000fe2000f8e021f */
[----:B------:R-:W-:Y:S01]  /*29a0*/  ULDC.64 UR4, c[0x0][0x310] ;  /* 0x0000c40000047ab9 */ /* 0x000fe20000000a00 */
[----:B------:R-:W-:Y:S02]  /*29b0*/  IMAD.IADD R19, R19, 0x1, R7 ;  /* 0x0000000113137824 */ /* 0x000fe400078e0207 */
[C---:B-1----:R-:W-:Y:S02]  /*29c0*/  IMAD R5, R0.reuse, UR6, RZ ;  /* 0x0000000600057c24 */ /* 0x042fe4000f8e02ff */
[----:B------:R-:W-:Y:S02]  /*29d0*/  IMAD R7, R0, UR8, RZ ;  /* 0x0000000800077c24 */ /* 0x000fe4000f8e02ff */
[C---:B------:R-:W-:Y:S02]  /*29e0*/  IMAD R13, R44.reuse, UR7, R5 ;  /* 0x000000072c0d7c24 */ /* 0x040fe4000f8e0205 */
[----:B------:R-:W-:-:S04]  /*29f0*/  IMAD.WIDE.U32 R18, R44, UR6, R18 ;  /* 0x000000062c127c25 */ /* 0x000fc8000f8e0012 */
[C---:B------:R-:W-:Y:S02]  /*2a00*/  IMAD R61, R44.reuse, UR9, R7 ;  /* 0x000000092c3d7c24 */ /* 0x040fe4000f8e0207 */
[----:B------:R-:W-:Y:S01]  /*2a10*/  IMAD.WIDE.U32 R20, R44, UR8, R20 ;  /* 0x000000082c147c25 */ /* 0x000fe2000f8e0014 */
[----:B------:R-:W0:Y:S03]  /*2a20*/  LDC R7, c[0x0][0x3f4] ;  /* 0x0000fd00ff077b82 */ /* 0x000e260000000800 */
[C---:B------:R-:W-:Y:S02]  /*2a30*/  VIADD R4, R152.reuse, 0xc0 ;  /* 0x000000c098047836 */ /* 0x040fe40000000000 */
[C---:B------:R-:W-:Y:S02]  /*2a40*/  VIADD R51, R152.reuse, 0x40 ;  /* 0x0000004098337836 */ /* 0x040fe40000000000 */
[----:B------:R-:W-:-:S02]  /*2a50*/  VIADD R52, R152, 0x60 ;  /* 0x0000006098347836 */ /* 0x000fc40000000000 */
[C---:B------:R-:W-:Y:S02]  /*2a60*/  VIADD R53, R152.reuse, 0x80 ;  /* 0x0000008098357836 */ /* 0x040fe40000000000 */
[C---:B------:R-:W-:Y:S02]  /*2a70*/  VIADD R54, R152.reuse, 0xa0 ;  /* 0x000000a098367836 */ /* 0x040fe40000000000 */
[----:B------:R-:W-:Y:S02]  /*2a80*/  VIADD R9, R152, 0xe0 ;  /* 0x000000e098097836 */ /* 0x000fe40000000000 */
[----:B------:R-:W-:Y:S02]  /*2a90*/  IMAD.MOV.U32 R57, RZ, RZ, 0x20 ;  /* 0x00000020ff397424 */ /* 0x000fe400078e00ff */
[----:B------:R-:W-:Y:S02]  /*2aa0*/  IMAD.IADD R60, R19, 0x1, R13 ;  /* 0x00000001133c7824 */ /* 0x000fe400078e020d */
[----:B------:R-:W-:Y:S01]  /*2ab0*/  IMAD.IADD R61, R21, 0x1, R61 ;  /* 0x00000001153d7824 */ /* 0x000fe200078e023d */
[----:B---3--:R-:W-:-:S02]  /*2ac0*/  SHF.R.S32.HI R3, RZ, 0x1f, R91 ;  /* 0x0000001fff037819 */ /* 0x008fc4000001145b */
[----:B------:R-:W-:Y:S02]  /*2ad0*/  SEL R91, R91, RZ, !P0 ;  /* 0x000000ff5b5b7207 */ /* 0x000fe40004000000 */
[----:B------:R-:W-:-:S05]  /*2ae0*/  SEL R8, R3, RZ, !P0 ;  /* 0x000000ff03087207 */ /* 0x000fca0004000000 */
[----:B------:R-:W-:Y:S02]  /*2af0*/  IMAD R3, R8, UR4, RZ ;  /* 0x0000000408037c24 */ /* 0x000fe4000f8e02ff */
[----:B------:R-:W-:-:S04]  /*2b00*/  IMAD.WIDE.U32 R30, R91, UR4, R30 ;  /* 0x000000045b1e7c25 */ /* 0x000fc8000f8e001e */
[----:B------:R-:W-:Y:S02]  /*2b10*/  IMAD R11, R91, UR5, R3 ;  /* 0x000000055b0b7c24 */ /* 0x000fe4000f8e0203 */
[----:B------:R-:W-:Y:S01]  /*2b20*/  VIADD R3, R152, 0x20 ;  /* 0x0000002098037836 */ /* 0x000fe20000000000 */
[----:B------:R-:W-:Y:S05]  /*2b30*/  @!P6 WARPSYNC.ALL ;  /* 0x000000000000e948 */ /* 0x000fea0003800000 */
[----:B------:R-:W-:Y:S01]  /*2b40*/  ULDC UR4, c[0x0][0x320] ;  /* 0x0000c80000047ab9 */ /* 0x000fe20000000800 */
[----:B--2---:R-:W-:Y:S01]  /*2b50*/  IMAD.SHL.U32 R55, R12, 0x40, RZ ;  /* 0x000000400c377824 */ /* 0x004fe200078e00ff */
[----:B------:R-:W-:Y:S01]  /*2b60*/  @!P6 BAR.SYNC.DEFER_BLOCKING 0x9, 0x100 ;  /* 0x024400000000eb1d */ /* 0x000fe20000010000 */
[----:B------:R-:W-:-:S02]  /*2b70*/  ISETP.GE.AND P0, PT, R3, UR4, PT ;  /* 0x0000000403007c0c */ /* 0x000fc4000bf06270 */
[----:B------:R-:W-:Y:S02]  /*2b80*/  ISETP.GE.AND P1, PT, R152, UR4, PT ;  /* 0x0000000498007c0c */ /* 0x000fe4000bf26270 */
[----:B------:R-:W-:Y:S01]  /*2b90*/  SEL R5, RZ, 0xffffffff, P0 ;  /* 0xffffffffff057807 */ /* 0x000fe20000000000 */
[----:B------:R-:W-:Y:S01]  /*2ba0*/  ULDC.64 UR6, c[0x0][0x330] ;  /* 0x0000cc0000067ab9 */ /* 0x000fe20000000a00 */
[----:B------:R-:W-:Y:S02]  /*2bb0*/  ISETP.GE.AND P0, PT, R4, UR4, PT ;  /* 0x0000000404007c0c */ /* 0x000fe4000bf06270 */
[----:B------:R-:W-:Y:S01]  /*2bc0*/  SEL R4, RZ, 0x1, P1 ;  /* 0x00000001ff047807 */ /* 0x000fe20000800000 */
[----:B------:R-:W-:Y:S01]  /*2bd0*/  IMAD.SHL.U32 R5, R5, 0x2, RZ ;  /* 0x0000000205057824 */ /* 0x000fe200078e00ff */
[----:B------:R-:W-:Y:S02]  /*2be0*/  ISETP.GE.AND P1, PT, R51, UR4, PT ;  /* 0x0000000433007c0c */ /* 0x000fe4000bf26270 */
[----:B------:R-:W-:-:S02]  /*2bf0*/  ISETP.GE.AND P2, PT, R52, UR4, PT ;  /* 0x0000000434007c0c */ /* 0x000fc4000bf46270 */
[----:B------:R-:W-:Y:S02]  /*2c00*/  LOP3.LUT R4, R5, 0x2, R4, 0xe2, !PT ;  /* 0x0000000205047812 */ /* 0x000fe400078ee204 */
[----:B------:R-:W-:Y:S02]  /*2c10*/  SEL R5, RZ, 0x4, P1 ;  /* 0x00000004ff057807 */ /* 0x000fe40000800000 */
[----:B------:R-:W-:Y:S02]  /*2c20*/  SEL R6, RZ, 0x8, P2 ;  /* 0x00000008ff067807 */ /* 0x000fe40001000000 */
[----:B------:R-:W-:Y:S02]  /*2c30*/  ISETP.GE.AND P1, PT, R53, UR4, PT ;  /* 0x0000000435007c0c */ /* 0x000fe4000bf26270 */
[----:B------:R-:W-:Y:S02]  /*2c40*/  ISETP.GE.AND P2, PT, R54, UR4, PT ;  /* 0x0000000436007c0c */ /* 0x000fe4000bf46270 */
[----:B------:R-:W-:-:S02]  /*2c50*/  LOP3.LUT R4, R6, R4, R5, 0xfe, !PT ;  /* 0x0000000406047212 */ /* 0x000fc400078efe05 */
[----:B------:R-:W-:Y:S02]  /*2c60*/  SEL R5, RZ, 0x10, P1 ;  /* 0x00000010ff057807 */ /* 0x000fe40000800000 */
[----:B------:R-:W-:-:S04]  /*2c70*/  SEL R6, RZ, 0x20, P2 ;  /* 0x00000020ff067807 */ /* 0x000fc80001000000 */
[----:B------:R-:W-:Y:S02]  /*2c80*/  LOP3.LUT R5, R6, R4, R5, 0xfe, !PT ;  /* 0x0000000406057212 */ /* 0x000fe400078efe05 */
[----:B------:R-:W-:Y:S02]  /*2c90*/  SEL R4, RZ, 0x40, P0 ;  /* 0x00000040ff047807 */ /* 0x000fe40000000000 */
[----:B0-----:R-:W-:-:S04]  /*2ca0*/  ISETP.GE.AND P0, PT, R152, R7, PT ;  /* 0x000000079800720c */ /* 0x001fc80003f06270 */
[----:B------:R-:W-:-:S05]  /*2cb0*/  SEL R7, R7, RZ, P0 ;  /* 0x000000ff07077207 */ /* 0x000fca0000000000 */
[----:B------:R-:W-:Y:S01]  /*2cc0*/  IMAD.IADD R7, R152, 0x1, R7 ;  /* 0x0000000198077824 */ /* 0x000fe200078e0207 */
[----:B------:R-:W-:Y:S02]  /*2cd0*/  LOP3.LUT R5, R5, R4, RZ, 0xfc, !PT ;  /* 0x0000000405057212 */ /* 0x000fe400078efcff */
[----:B------:R-:W-:Y:S02]  /*2ce0*/  LOP3.LUT R55, R55, 0x1c0, RZ, 0xc0, !PT ;  /* 0x000001c037377812 */ /* 0x000fe400078ec0ff */
[----:B------:R-:W-:Y:S02]  /*2cf0*/  SHF.R.S32.HI R4, RZ, 0x1f, R7 ;  /* 0x0000001fff047819 */ /* 0x000fe40000011407 */
[----:B------:R-:W-:Y:S01]  /*2d00*/  ISETP.GE.AND P3, PT, R9, UR4, PT ;  /* 0x0000000409007c0c */ /* 0x000fe2000bf66270 */
[----:B------:R-:W-:Y:S01]  /*2d10*/  IMAD.WIDE.U32 R40, R193, UR6, R152 ;  /* 0x00000006c1287c25 */ /* 0x000fe2000f8e0098 */
[----:B------:R-:W-:Y:S01]  /*2d20*/  LOP3.LUT R9, R55, 0x18, R152, 0xf8, !PT ;  /* 0x0000001837097812 */ /* 0x000fe200078ef898 */
[----:B------:R-:W-:Y:S01]  /*2d30*/  ULDC.64 UR4, c[0x0][0x338] ;  /* 0x0000ce0000047ab9 */ /* 0x000fe20000000a00 */
[----:B------:R-:W-:-:S02]  /*2d40*/  SHF.R.U32.HI R56, RZ, 0x3, R55 ;  /* 0x00000003ff387819 */ /* 0x000fc40000011637 */
[----:B------:R-:W-:Y:S01]  /*2d50*/  LEA.HI R7, R4, R7, RZ, 0x3 ;  /* 0x0000000704077211 */ /* 0x000fe200078f18ff */
[----:B------:R-:W-:Y:S01]  /*2d60*/  IMAD R41, R193, UR7, R41 ;  /* 0x00000007c1297c24 */ /* 0x000fe2000f8e0229 */
[----:B------:R-:W-:Y:S01]  /*2d70*/  LOP3.LUT P1, RZ, R12, 0x4, RZ, 0xc0, !PT ;  /* 0x000000040cff7812 */ /* 0x000fe2000782c0ff */
[----:B------:R-:W-:Y:S01]  /*2d80*/  IMAD R6, R8, UR4, RZ ;  /* 0x0000000408067c24 */ /* 0x000fe2000f8e02ff */
[----:B------:R-:W-:Y:S02]  /*2d90*/  LOP3.LUT R9, R9, R56, RZ, 0x3c, !PT ;  /* 0x0000003809097212 */ /* 0x000fe400078e3cff */
[----:B------:R-:W-:Y:S02]  /*2da0*/  LOP3.LUT R4, R190, 0x38, R7, 0xf8, !PT ;  /* 0x00000038be047812 */ /* 0x000fe400078ef807 */
[----:B------:R-:W-:Y:S01]  /*2db0*/  IADD3 R42, P2, R22, R43, RZ ;  /* 0x0000002b162a7210 */ /* 0x000fe20007f5e0ff */
[----:B------:R-:W-:Y:S01]  /*2dc0*/  IMAD R65, R91, UR5, R6 ;  /* 0x000000055b417c24 */ /* 0x000fe2000f8e0206 */
[----:B------:R-:W-:Y:S01]  /*2dd0*/  SEL R57, R57, 0xffffffe0, !P1 ;  /* 0xffffffe039397807 */ /* 0x000fe20004800000 */
[----:B------:R-:W-:Y:S01]  /*2de0*/  IMAD.WIDE.U32 R40, R91, UR4, R40 ;  /* 0x000000045b287c25 */ /* 0x000fe2000f8e0028 */
[----:B------:R-:W-:Y:S01]  /*2df0*/  LOP3.LUT R63, R4, R191, RZ, 0x3c, !PT ;  /* 0x000000bf043f7212 */ /* 0x000fe200078e3cff */
[----:B------:R-:W-:Y:S01]  /*2e00*/  ULDC UR4, c[0x0][0x2f4] ;  /* 0x0000bd0000047ab9 */ /* 0x000fe20000000800 */
[----:B------:R-:W-:Y:S01]  /*2e10*/  SEL R66, RZ, 0xffffff80, P3 ;  /* 0xffffff80ff427807 */ /* 0x000fe20001800000 */
[----:B------:R-:W-:Y:S01]  /*2e20*/  IMAD R58, R180, 0x200, R9 ;  /* 0x00000200b43a7824 */ /* 0x000fe200078e0209 */
[----:B------:R-:W-:Y:S01]  /*2e30*/  SHF.R.S32.HI R62, RZ, 0x3, R7 ;  /* 0x00000003ff3e7819 */ /* 0x000fe20000011407 */
[----:B------:R-:W-:Y:S01]  /*2e40*/  IMAD.X R43, R157, 0x1, R10, P2 ;  /* 0x000000019d2b7824 */ /* 0x000fe200010e060a */
[----:B------:R-:W-:Y:S01]  /*2e50*/  ISETP.GE.AND P1, PT, R152, UR4, PT ;  /* 0x0000000498007c0c */ /* 0x000fe2000bf26270 */
[----:B------:R-:W-:Y:S01]  /*2e60*/  IMAD.IADD R59, R57, 0x1, R58 ;  /* 0x00000001393b7824 */ /* 0x000fe200078e023a */
[----:B------:R-:W-:Y:S01]  /*2e70*/  ISETP.GE.AND P2, PT, R3, UR4, PT ;  /* 0x0000000403007c0c */ /* 0x000fe2000bf46270 */
[----:B------:R-:W-:Y:S01]  /*2e80*/  IMAD.IADD R63, R192, 0x1, R63 ;  /* 0x00000001c03f7824 */ /* 0x000fe200078e023f */
[----:B------:R-:W-:Y:S01]  /*2e90*/  LOP3.LUT R66, R5, 0x80, R66, 0xc8, !PT ;  /* 0x0000008005427812 */ /* 0x000fe200078ec842 */
[----:B------:R-:W-:Y:S01]  /*2ea0*/  IMAD.IADD R64, R31, 0x1, R11 ;  /* 0x000000011f407824 */ /* 0x000fe200078e020b */
[----:B------:R-:W-:Y:S01]  /*2eb0*/  LOP3.LUT R67, R5, 0x40, RZ, 0xc0, !PT ;  /* 0x0000004005437812 */ /* 0x000fe200078ec0ff */
[----:B------:R-:W-:-:S08]  /*2ec0*/  IMAD.IADD R65, R41, 0x1, R65 ;  /* 0x0000000129417824 */ /* 0x000fd000078e0241 */
.L_x_12699:
[----:B------:R-:W0:Y:S01]  /*2ed0*/  LDC.64 R76, c[0x0][0x300] ;  /* 0x0000c000ff4c7b82 */ /* 0x000e220000000a00 */
[----:B------:R-:W-:Y:S01]  /*2ee0*/  VIADD R49, R49, 0xffffffff ;  /* 0xffffffff31317836 */ /* 0x000fe20000000000 */
[----:B------:R-:W-:Y:S05]  /*2ef0*/  YIELD ;  /* 0x0000000000007946 */ /* 0x000fea0003800000 */
[----:B------:R-:W-:Y:S01]  /*2f00*/  SHF.R.S32.HI R9, RZ, 0x1f, R49 ;  /* 0x0000001fff097819 */ /* 0x000fe20000011431 */
[----:B------:R-:W1:Y:S01]  /*2f10*/  LDC.64 R70, c[0x0][0x2e8] ;  /* 0x0000ba00ff467b82 */ /* 0x000e620000000a00 */
[----:B------:R-:W-:Y:S01]  /*2f20*/  IMAD.MOV.U32 R78, RZ, RZ, R152 ;  /* 0x000000ffff4e7224 */ /* 0x000fe200078e0098 */
[----:B------:R-:W-:Y:S01]  /*2f30*/  BSSY B0, `(.L_x_12648) ;  /* 0x00002fe000007945 */ /* 0x000fe20003800000 */
[----:B------:R-:W-:-:S02]  /*2f40*/  IMAD.MOV.U32 R79, RZ, RZ, R153 ;  /* 0x000000ffff4f7224 */ /* 0x000fc400078e0099 */
[----:B------:R-:W-:-:S03]  /*2f50*/  IMAD R83, R23, 0x1800, R59 ;  /* 0x0000180017537824 */ /* 0x000fc600078e023b */
[----:B------:R-:W2:Y:S01]  /*2f60*/  LDC R73, c[0x0][0x3f4] ;  /* 0x0000fd00ff497b82 */ /* 0x000ea20000000800 */
[----:B------:R-:W-:Y:S02]  /*2f70*/  IMAD R83, R83, 0x2, R48 ;  /* 0x0000000253537824 */ /* 0x000fe400078e0230 */
[-C--:B0-----:R-:W-:Y:S02]  /*2f80*/  IMAD R4, R9, R76.reuse, RZ ;  /* 0x0000004c09047224 */ /* 0x081fe400078e02ff */
[----:B------:R-:W-:-:S04]  /*2f90*/  IMAD.WIDE.U32 R74, R49, R76, RZ ;  /* 0x0000004c314a7225 */ /* 0x000fc800078e00ff */
[----:B------:R-:W-:Y:S02]  /*2fa0*/  IMAD R5, R49, R77, R4 ;  /* 0x0000004d31057224 */ /* 0x000fe400078e0204 */
[-C--:B------:R-:W-:Y:S02]  /*2fb0*/  IMAD R82, R157, R76.reuse, RZ ;  /* 0x0000004c9d527224 */ /* 0x080fe400078e02ff */
[----:B------:R-:W-:Y:S02]  /*2fc0*/  IMAD.IADD R6, R75, 0x1, R5 ;  /* 0x000000014b067824 */ /* 0x000fe400078e0205 */
[----:B------:R-:W-:-:S04]  /*2fd0*/  IMAD.WIDE.U32 R4, R22, R76, R78 ;  /* 0x0000004c16047225 */ /* 0x000fc800078e004e */
[----:B------:R-:W-:Y:S01]  /*2fe0*/  IMAD.WIDE.U32 R74, R74, 0x60, RZ ;  /* 0x000000604a4a7825 */ /* 0x000fe200078e00ff */
[----:B------:R-:W-:-:S03]  /*2ff0*/  IADD3 R7, P3, R30, R4, RZ ;  /* 0x000000041e077210 */ /* 0x000fc60007f7e0ff */
[----:B------:R-:W-:Y:S01]  /*3000*/  IMAD R81, R6, 0x60, RZ ;  /* 0x0000006006517824 */ /* 0x000fe200078e02ff */
[-C--:B------:R-:W-:Y:S01]  /*3010*/  LEA R4, P5, R76, R74.reuse, 0x6 ;  /* 0x0000004a4c047211 */ /* 0x080fe200078a30ff */
[----:B------:R-:W-:Y:S02]  /*3020*/  IMAD R82, R22, R77, R82 ;  /* 0x0000004d16527224 */ /* 0x000fe400078e0252 */
[----:B------:R-:W-:Y:S01]  /*3030*/  IMAD.IADD R81, R75, 0x1, R81 ;  /* 0x000000014b517824 */ /* 0x000fe200078e0251 */
[----:B------:R-:W-:Y:S02]  /*3040*/  IADD3 R4, P4, R4, R7, RZ ;  /* 0x0000000704047210 */ /* 0x000fe40007f9e0ff */
[----:B------:R-:W-:Y:S02]  /*3050*/  IADD3.X R8, R64, R5, R82, P3, !PT ;  /* 0x0000000540087210 */ /* 0x000fe40001ffe452 */
[----:B------:R-:W-:Y:S02]  /*3060*/  IADD3 R6, P3, R7, R74, RZ ;  /* 0x0000004a07067210 */ /* 0x000fe40007f7e0ff */
[----:B------:R-:W-:-:S02]  /*3070*/  LEA.HI.X R5, R76, R81, R77, 0x6, P5 ;  /* 0x000000514c057211 */ /* 0x000fc400028f344d */
[-C--:B-1----:R-:W-:Y:S01]  /*3080*/  LEA R14, P5, R6, R70.reuse, 0x1 ;  /* 0x00000046060e7211 */ /* 0x082fe200078a08ff */
[----:B------:R-:W-:Y:S01]  /*3090*/  IMAD.X R7, R8, 0x1, R81, P3 ;  /* 0x0000000108077824 */ /* 0x000fe200018e0651 */
[----:B----4-:R-:W-:Y:S01]  /*30a0*/  LEA R12, P3, R4, R70, 0x1 ;  /* 0x00000046040c7211 */ /* 0x010fe200078608ff */
[----:B------:R-:W-:Y:S01]  /*30b0*/  IMAD.X R5, R5, 0x1, R8, P4 ;  /* 0x0000000105057824 */ /* 0x000fe200020e0608 */
[----:B------:R-:W-:Y:S02]  /*30c0*/  ISETP.GT.AND P4, PT, R49, R50, PT ;  /* 0x000000323100720c */ /* 0x000fe40003f84270 */
[-C--:B------:R-:W-:Y:S02]  /*30d0*/  LEA.HI.X R15, R6, R71.reuse, R7, 0x1, P5 ;  /* 0x00000047060f7211 */ /* 0x080fe400028f0c07 */
[----:B------:R-:W-:Y:S01]  /*30e0*/  LEA.HI.X R13, R4, R71, R5, 0x1, P3 ;  /* 0x00000047040d7211 */ /* 0x000fe200018f0c05 */
[----:B------:R-:W-:Y:S01]  /*30f0*/  IMAD R5, R23, 0x1800, R58 ;  /* 0x0000180017057824 */ /* 0x000fe200078e023a */
[----:B--2---:R-:W-:-:S02]  /*3100*/  ISETP.GE.AND P3, PT, R73, 0x1, PT ;  /* 0x000000014900780c */ /* 0x004fc40003f66270 */
[----:B------:R-:W-:Y:S01]  /*3110*/  P2R R69, PR, RZ, 0x10 ;  /* 0x00000010ff457803 */ /* 0x000fe20000000000 */
[----:B------:R-:W-:-:S10]  /*3120*/  IMAD R84, R5, 0x2, R48 ;  /* 0x0000000205547824 */ /* 0x000fd400078e0230 */
[----:B------:R-:W-:Y:S05]  /*3130*/  @!P3 BRA `(.L_x_12649) ;  /* 0x0000002c0008b947 */ /* 0x000fea0003800000 */
[----:B------:R-:W0:Y:S01]  /*3140*/  LDC.64 R38, c[0x0][0x3f8] ;  /* 0x0000fe00ff267b82 */ /* 0x000e220000000a00 */
[----:B------:R-:W-:Y:S01]  /*3150*/  ULDC.U8 UR4, c[0x0][0x410] ;  /* 0x0001040000047ab9 */ /* 0x000fe20000000000 */
[----:B------:R-:W-:Y:S01]  /*3160*/  IMAD R72, R49, -0x60, R46 ;  /* 0xffffffa031487824 */ /* 0x000fe200078e022e */
[----:B------:R-:W-:-:S04]  /*3170*/  ISETP.NE.AND P3, PT, RZ, UR4, PT ;  /* 0x00000004ff007c0c */ /* 0x000fc8000bf65270 */
[----:B------:R-:W-:Y:S01]  /*3180*/  VIMNMX R72, R72, 0x60, PT ;  /* 0x0000006048487848 */ /* 0x000fe20003fe0100 */
[----:B------:R-:W1:Y:S01]  /*3190*/  LDC.64 R36, c[0x0][0x408] ;  /* 0x00010200ff247b82 */ /* 0x000e620000000a00 */
[-C--:B0-----:R-:W-:Y:S02]  /*31a0*/  IMAD R4, R9, R38.reuse, RZ ;  /* 0x0000002609047224 */ /* 0x081fe400078e02ff */
[----:B------:R-:W-:-:S04]  /*31b0*/  IMAD.WIDE.U32 R34, R49, R38, RZ ;  /* 0x0000002631227225 */ /* 0x000fc800078e00ff */
[----:B------:R-:W-:Y:S02]  /*31c0*/  IMAD R5, R49, R39, R4 ;  /* 0x0000002731057224 */ /* 0x000fe400078e0204 */
[-C--:B-1----:R-:W-:Y:S02]  /*31d0*/  IMAD R6, R9, R36.reuse, RZ ;  /* 0x0000002409067224 */ /* 0x082fe400078e02ff */
[----:B------:R-:W-:-:S04]  /*31e0*/  IMAD.WIDE.U32 R32, R49, R36, RZ ;  /* 0x0000002431207225 */ /* 0x000fc800078e00ff */
[----:B------:R-:W-:Y:S02]  /*31f0*/  IMAD R7, R49, R37, R6 ;  /* 0x0000002531077224 */ /* 0x000fe400078e0206 */
        /* <DEDUP_REMOVED lines=11> */
[----:B------:R-:W-:Y:S01]  /*32b0*/  IMAD.MOV.U32 R4, RZ, RZ, R18 ;  /* 0x000000ffff047224 */ /* 0x000fe200078e0012 */
[----:B------:R-:W-:Y:S01]  /*32c0*/  ULDC.64 UR4, c[0x0][0x3e8] ;  /* 0x0000fa0000047ab9 */ /* 0x000fe20000000a00 */
[----:B------:R-:W-:Y:S01]  /*32d0*/  IMAD.MOV.U32 R5, RZ, RZ, R60 ;  /* 0x000000ffff057224 */ /* 0x000fe200078e003c */
[----:B------:R-:W-:Y:S01]  /*32e0*/  ULDC.64 UR6, c[0x0][0x400] ;  /* 0x0001000000067ab9 */ /* 0x000fe20000000a00 */
[----:B------:R-:W-:Y:S01]  /*32f0*/  IMAD R25, R80, 0x60, RZ ;  /* 0x0000006050197824 */ /* 0x000fe200078e02ff */
[----:B------:R-:W-:Y:S01]  /*3300*/  CS2R R76, SRZ ;  /* 0x00000000004c7805 */ /* 0x000fe2000001ff00 */
[----:B------:R-:W-:Y:S01]  /*3310*/  IMAD.WIDE.U32 R6, R34, 0x60, R4 ;  /* 0x0000006022067825 */ /* 0x000fe200078e0004 */
[----:B------:R-:W-:-:S03]  /*3320*/  CS2R R78, SRZ ;  /* 0x00000000004e7805 */ /* 0x000fc6000001ff00 */
[----:B------:R-:W-:Y:S02]  /*3330*/  IMAD.MOV.U32 R4, RZ, RZ, R20 ;  /* 0x000000ffff047224 */ /* 0x000fe400078e0014 */
[----:B------:R-:W-:Y:S02]  /*3340*/  IMAD.MOV.U32 R5, RZ, RZ, R61 ;  /* 0x000000ffff057224 */ /* 0x000fe400078e003d */
[----:B------:R-:W-:Y:S02]  /*3350*/  IMAD R27, R68, 0x60, RZ ;  /* 0x00000060441b7824 */ /* 0x000fe400078e02ff */
[----:B------:R-:W-:Y:S01]  /*3360*/  IMAD.WIDE.U32 R10, R32, 0x60, R4 ;  /* 0x00000060200a7825 */ /* 0x000fe200078e0004 */
[----:B------:R-:W-:-:S03]  /*3370*/  LEA R4, P3, R6, UR4, 0x1 ;  /* 0x0000000406047c11 */ /* 0x000fc6000f8608ff */
[----:B------:R-:W-:Y:S02]  /*3380*/  IMAD.IADD R5, R7, 0x1, R25 ;  /* 0x0000000107057824 */ /* 0x000fe400078e0219 */
[----:B------:R-:W-:-:S03]  /*3390*/  IMAD.IADD R7, R11, 0x1, R27 ;  /* 0x000000010b077824 */ /* 0x000fc600078e021b */
        /* <DEDUP_REMOVED lines=11> */
.L_x_12652:
[----:B------:R-:W-:Y:S05]  /*3450*/  BSYNC B1 ;  /* 0x0000000000017941 */ /* 0x000fea0003800000 */
.L_x_12651:
[----:B------:R-:W-:Y:S01]  /*3460*/  ISETP.GE.AND P5, PT, R156, R72, PT ;  /* 0x000000489c00720c */ /* 0x000fe20003fa6270 */
[----:B------:R-:W-:Y:S01]  /*3470*/  BSSY B1, `(.L_x_12653) ;  /* 0x0000023000017945 */ /* 0x000fe20003800000 */
[----:B------:R-:W-:Y:S02]  /*3480*/  CS2R R24, SRZ ;  /* 0x0000000000187805 */ /* 0x000fe4000001ff00 */
[----:B------:R-:W-:Y:S01]  /*3490*/  CS2R R10, SRZ ;  /* 0x00000000000a7805 */ /* 0x000fe2000001ff00 */
[----:B-----5:R-:W-:Y:S01]  /*34a0*/  IMAD.MOV.U32 R81, RZ, RZ, R70 ;  /* 0x000000ffff517224 */ /* 0x020fe200078e0046 */
[----:B------:R-:W-:Y:S01]  /*34b0*/  CS2R R26, SRZ ;  /* 0x00000000001a7805 */ /* 0x000fe2000001ff00 */
[----:B------:R-:W-:-:S06]  /*34c0*/  IMAD.MOV.U32 R82, RZ, RZ, R71 ;  /* 0x000000ffff527224 */ /* 0x000fcc00078e0047 */
[----:B------:R-:W-:Y:S05]  /*34d0*/  @P5 BRA `(.L_x_12654) ;  /* 0x0000000000705947 */ /* 0x000fea0003800000 */
[C---:B0-----:R-:W-:Y:S01]  /*34e0*/  SHF.L.U64.HI R5, R38.reuse, 0x6, R39 ;  /* 0x0000000626057819 */ /* 0x041fe20000010227 */
[----:B------:R-:W-:Y:S01]  /*34f0*/  IMAD.SHL.U32 R4, R38, 0x40, RZ ;  /* 0x0000004026047824 */ /* 0x000fe200078e00ff */
[----:B------:R-:W-:Y:S01]  /*3500*/  ULDC.64 UR4, c[0x0][0x3e8] ;  /* 0x0000fa0000047ab9 */ /* 0x000fe20000000a00 */
[----:B------:R-:W-:Y:S01]  /*3510*/  IMAD R9, R80, 0x60, RZ ;  /* 0x0000006050097824 */ /* 0x000fe200078e02ff */
[----:B------:R-:W-:Y:S01]  /*3520*/  CS2R R24, SRZ ;  /* 0x0000000000187805 */ /* 0x000fe2000001ff00 */
[----:B------:R-:W-:Y:S01]  /*3530*/  IMAD.WIDE.U32 R4, R34, 0x60, R4 ;  /* 0x0000006022047825 */ /* 0x000fe200078e0004 */
[----:B------:R-:W-:-:S03]  /*3540*/  CS2R R26, SRZ ;  /* 0x00000000001a7805 */ /* 0x000fc6000001ff00 */
[----:B------:R-:W-:Y:S01]  /*3550*/  IMAD R8, R68, 0x60, RZ ;  /* 0x0000006044087824 */ /* 0x000fe200078e02ff */
[----:B------:R-:W-:Y:S01]  /*3560*/  IADD3 R6, P3, R18, R4, RZ ;  /* 0x0000000412067210 */ /* 0x000fe20007f7e0ff */
[----:B------:R-:W-:-:S03]  /*3570*/  IMAD.SHL.U32 R4, R36, 0x40, RZ ;  /* 0x0000004024047824 */ /* 0x000fc600078e00ff */
[----:B------:R-:W-:Y:S02]  /*3580*/  IADD3.X R9, R60, R9, R5, P3, !PT ;  /* 0x000000093c097210 */ /* 0x000fe40001ffe405 */
[----:B------:R-:W-:-:S03]  /*3590*/  SHF.L.U64.HI R5, R36, 0x6, R37 ;  /* 0x0000000624057819 */ /* 0x000fc60000010225 */
[----:B------:R-:W-:-:S03]  /*35a0*/  IMAD.WIDE.U32 R4, R32, 0x60, R4 ;  /* 0x0000006020047825 */ /* 0x000fc600078e0004 */
[----:B------:R-:W-:-:S04]  /*35b0*/  IADD3 R7, P3, R20, R4, RZ ;  /* 0x0000000414077210 */ /* 0x000fc80007f7e0ff */
[----:B------:R-:W-:Y:S02]  /*35c0*/  IADD3.X R8, R61, R8, R5, P3, !PT ;  /* 0x000000083d087210 */ /* 0x000fe40001ffe405 */
        /* <DEDUP_REMOVED lines=13> */
.L_x_12654:
[----:B------:R-:W-:Y:S05]  /*36a0*/  BSYNC B1 ;  /* 0x0000000000017941 */ /* 0x000fea0003800000 */
.L_x_12653:
[----:B------:R-:W-:Y:S01]  /*36b0*/  ULOP3.LUT UR4, UR38, 0x1, URZ, 0xfc, !UPT ;  /* 0x0000000126047892 */ /* 0x000fe2000f8efc3f */
[----:B01----:R-:W-:Y:S01]  /*36c0*/  IMAD.MOV.U32 R4, RZ, RZ, R76 ;  /* 0x000000ffff047224 */ /* 0x003fe200078e004c */
[----:B------:R-:W-:Y:S01]  /*36d0*/  PRMT R36, R82, 0x5410, R81 ;  /* 0x0000541052247816 */ /* 0x000fe20000000051 */
[----:B------:R-:W-:Y:S01]  /*36e0*/  IMAD.MOV.U32 R5, RZ, RZ, R77 ;  /* 0x000000ffff057224 */ /* 0x000fe200078e004d */
[----:B------:R-:W-:Y:S01]  /*36f0*/  UISETP.NE.AND UP0, UPT, UR4, 0x3, UPT ;  /* 0x000000030400788c */ /* 0x000fe2000bf05270 */
        /* <DEDUP_REMOVED lines=24> */
.L_x_12655:
[----:B------:R-:W-:Y:S01]  /*3880*/  IMAD R68, R23, 0x8, R2 ;  /* 0x0000000817447824 */ /* 0x000fe200078e0202 */
[----:B------:R-:W-:Y:S01]  /*3890*/  SHF.L.U32 R80, R158, 0x1f, RZ ;  /* 0x0000001f9e507819 */ /* 0x000fe200000006ff */
[----:B------:R-:W-:Y:S03]  /*38a0*/  BSSY B1, `(.L_x_12656) ;  /* 0x0000003000017945 */ /* 0x000fe60003800000 */
[----:B------:R-:W0:Y:S02]  /*38b0*/  SYNCS.PHASECHK.TRANS64.TRYWAIT P6, [R68+URZ+0x32490], R80 ;  /* 0x03249050440075a7 */ /* 0x000e2400080c017f */
[----:B0-----:R-:W-:Y:S05]  /*38c0*/  @!P6 BRA `(.L_x_12657) ;  /* 0x0000037800a8e947 */ /* 0x001fea0003800000 */
.L_x_13050:
[----:B------:R-:W-:Y:S05]  /*38d0*/  BSYNC B1 ;  /* 0x0000000000017941 */ /* 0x000fea0003800000 */
.L_x_12656:
        /* <DEDUP_REMOVED lines=27> */
[----:B------:R-:W-:-:S02]  /*3a90*/  HADD2.F32 R5, -RZ, R4.H1_H1 ;  /* 0x30000004ff057230 */ /* 0x000fc40000004100 */
[-C--:B------:R-:W-:Y:S01]  /*3aa0*/  FFMA.FTZ R81, R7, R76.reuse, -R86 ;  /* 0x0000004c07517223 */ /* 0x080fe20000010856 */
[----:B------:R-:W-:Y:S01]  /*3ab0*/  FFMA.FTZ R88, R38, R76, R85 ;  /* 0x0000004c26587223 */ /* 0x000fe20000010055 */
[----:B------:R-:W-:Y:S02]  /*3ac0*/  HADD2.F32 R39, -RZ, R91.H0_H0 ;  /* 0x2000005bff277230 */ /* 0x000fe40000004100 */
[----:B------:R-:W-:Y:S02]  /*3ad0*/  HADD2.F32 R4, -RZ, R4.H0_H0 ;  /* 0x20000004ff047230 */ /* 0x000fe40000004100 */
[----:B------:R-:W-:Y:S02]  /*3ae0*/  HADD2.F32 R6, -RZ, R37.H1_H1 ;  /* 0x30000025ff067230 */ /* 0x000fe40000004100 */
[-C--:B------:R-:W-:Y:S01]  /*3af0*/  FMUL.FTZ R77, R5, R39.reuse ;  /* 0x00000027054d7220 */ /* 0x080fe20000410000 */
[----:B------:R-:W-:Y:S02]  /*3b00*/  HADD2.F32 R76, -RZ, R91.H1_H1 ;  /* 0x3000005bff4c7230 */ /* 0x000fe40000004100 */
[----:B------:R-:W-:Y:S01]  /*3b10*/  FMUL.FTZ R78, R4, R39 ;  /* 0x00000027044e7220 */ /* 0x000fe20000410000 */
[----:B------:R-:W-:-:S02]  /*3b20*/  HADD2.F32 R37, -RZ, R37.H0_H0 ;  /* 0x20000025ff257230 */ /* 0x000fc40000004100 */
[--C-:B------:R-:W-:Y:S02]  /*3b30*/  HADD2.F32 R7, -RZ, R87.reuse.H0_H0 ;  /* 0x20000057ff077230 */ /* 0x100fe40000004100 */
[-C--:B------:R-:W-:Y:S01]  /*3b40*/  FMUL.FTZ R86, R6, R76.reuse ;  /* 0x0000004c06567220 */ /* 0x080fe20000410000 */
        /* <DEDUP_REMOVED lines=10> */
.L_x_12663:
[----:B------:R-:W-:Y:S05]  /*3bf0*/  BSYNC B3 ;  /* 0x0000000000037941 */ /* 0x000fea0003800000 */
.L_x_12662:
[----:B--2---:R1:W-:Y:S02]  /*3c00*/  STG.E.128 desc[UR42][R14.64], R4 ;  /* 0x000000040e007986 */ /* 0x0043e4000c101d2a */
.L_x_12661:
[----:B------:R-:W-:Y:S05]  /*3c10*/  BSYNC B2 ;  /* 0x0000000000027941 */ /* 0x000fea0003800000 */
.L_x_12660:
[----:B------:R-:W-:Y:S05]  /*3c20*/  @P2 BRA `(.L_x_12659) ;  /* 0x0000000000bc2947 */ /* 0x000fea0003800000 */
[----:B-1----:R1:W2:Y:S01]  /*3c30*/  LDS.128 R4, [R83] ;  /* 0x0000000053047984 */ /* 0x0022a20000000c00 */
        /* <DEDUP_REMOVED lines=44> */
.L_x_12665:
[----:B------:R-:W-:Y:S05]  /*3f00*/  BSYNC B2 ;  /* 0x0000000000027941 */ /* 0x000fea0003800000 */
.L_x_12664:
[----:B--2---:R2:W-:Y:S02]  /*3f10*/  STG.E.128 desc[UR42][R14.64+0x40], R4 ;  /* 0x000040040e007986 */ /* 0x0045e4000c101d2a */
.L_x_12659:
[----:B------:R-:W-:Y:S05]  /*3f20*/  BSYNC B1 ;  /* 0x0000000000017941 */ /* 0x000fea0003800000 */
.L_x_12658:
        /* <DEDUP_REMOVED lines=22> */
[C---:B------:R-:W-:Y:S01]  /*4090*/  FMUL.FTZ R25, R5.reuse, R25 ;  /* 0x0000001905197220 */ /* 0x040fe20000410000 */
[----:B------:R-:W-:Y:S01]  /*40a0*/  FFMA.FTZ R38, R5, R24, -R38 ;  /* 0x0000001805267223 */ /* 0x000fe20000010826 */
[----:B------:R-:W-:Y:S01]  /*40b0*/  FMUL.FTZ R36, R7, R36 ;  /* 0x0000002407247220 */ /* 0x000fe20000410000 */
[----:B------:R-:W-:-:S02]  /*40c0*/  HADD2.F32 R5, -RZ, R4.H1_H1 ;  /* 0x30000004ff057230 */ /* 0x000fc40000004100 */
[----:B------:R-:W-:Y:S01]  /*40d0*/  FFMA.FTZ R70, R7, R26, -R70 ;  /* 0x0000001a07467223 */ /* 0x000fe20000010846 */
[--C-:B------:R-:W-:Y:S02]  /*40e0*/  HADD2.F32 R7, -RZ, R35.reuse.H1_H1 ;  /* 0x30000023ff077230 */ /* 0x100fe40000004100 */
[----:B------:R-:W-:Y:S01]  /*40f0*/  FFMA.FTZ R37, R6, R24, R25 ;  /* 0x0000001806257223 */ /* 0x000fe20000010019 */
[----:B------:R-:W-:Y:S02]  /*4100*/  HADD2.F32 R35, -RZ, R35.H0_H0 ;  /* 0x20000023ff237230 */ /* 0x000fe40000004100 */
[----:B------:R-:W-:Y:S01]  /*4110*/  FFMA.FTZ R39, R15, R26, R36 ;  /* 0x0000001a0f277223 */ /* 0x000fe20000010024 */
[----:B------:R-:W-:Y:S02]  /*4120*/  HADD2.F32 R4, -RZ, R4.H0_H0 ;  /* 0x20000004ff047230 */ /* 0x000fe40000004100 */
[----:B------:R-:W-:Y:S02]  /*4130*/  HADD2.F32 R25, -RZ, R34.H1_H1 ;  /* 0x30000022ff197230 */ /* 0x000fe40000004100 */
[----:B------:R-:W-:Y:S01]  /*4140*/  FMUL.FTZ R27, R5, R35 ;  /* 0x00000023051b7220 */ /* 0x000fe20000410000 */
[----:B------:R-:W-:-:S02]  /*4150*/  HADD2.F32 R6, -RZ, R14.H1_H1 ;  /* 0x3000000eff067230 */ /* 0x000fc40000004100 */
[C---:B------:R-:W-:Y:S01]  /*4160*/  FMUL.FTZ R24, R4.reuse, R35 ;  /* 0x0000002304187220 */ /* 0x040fe20000410000 */
[----:B------:R-:W-:Y:S02]  /*4170*/  HADD2.F32 R14, -RZ, R14.H0_H0 ;  /* 0x2000000eff0e7230 */ /* 0x000fe40000004100 */
[----:B------:R-:W-:Y:S01]  /*4180*/  FFMA.FTZ R27, R4, R7, -R27 ;  /* 0x00000007041b7223 */ /* 0x000fe2000001081b */
[----:B------:R-:W-:Y:S02]  /*4190*/  HADD2.F32 R15, -RZ, R34.H0_H0 ;  /* 0x20000022ff0f7230 */ /* 0x000fe40000004100 */
[----:B------:R-:W-:Y:S01]  /*41a0*/  FMUL.FTZ R35, R6, R25 ;  /* 0x0000001906237220 */ /* 0x000fe20000410000 */
[----:B------:R-:W-:Y:S01]  /*41b0*/  FFMA.FTZ R24, R5, R7, R24 ;  /* 0x0000000705187223 */ /* 0x000fe20000010018 */
[C---:B------:R-:W-:Y:S01]  /*41c0*/  FMUL.FTZ R25, R14.reuse, R25 ;  /* 0x000000190e197220 */ /* 0x040fe20000410000 */
[----:B------:R-:W-:Y:S01]  /*41d0*/  F2FP.F16.F32.PACK_AB R5, R37, R38 ;  /* 0x000000262505723e */ /* 0x000fe200000000ff */
[-C--:B------:R-:W-:Y:S01]  /*41e0*/  FFMA.FTZ R35, R14, R15.reuse, -R35 ;  /* 0x0000000f0e237223 */ /* 0x080fe20000010823 */
[----:B------:R-:W-:Y:S01]  /*41f0*/  F2FP.F16.F32.PACK_AB R7, R39, R70 ;  /* 0x000000462707723e */ /* 0x000fe200000000ff */
[----:B------:R-:W-:Y:S01]  /*4200*/  FFMA.FTZ R6, R6, R15, R25 ;  /* 0x0000000f06067223 */ /* 0x000fe20000010019 */
[----:B------:R-:W-:-:S04]  /*4210*/  F2FP.F16.F32.PACK_AB R4, R24, R27 ;  /* 0x0000001b1804723e */ /* 0x000fc800000000ff */
[----:B------:R-:W-:-:S07]  /*4220*/  F2FP.F16.F32.PACK_AB R6, R6, R35 ;  /* 0x000000230606723e */ /* 0x000fce00000000ff */
.L_x_12670:
[----:B------:R-:W-:Y:S05]  /*4230*/  BSYNC B2 ;  /* 0x0000000000027941 */ /* 0x000fea0003800000 */
.L_x_12669:
[----:B--2---:R3:W-:Y:S02]  /*4240*/  STG.E.128 desc[UR42][R12.64], R4 ;  /* 0x000000040c007986 */ /* 0x0047e4000c101d2a */
.L_x_12668:
[----:B------:R-:W-:Y:S05]  /*4250*/  BSYNC B1 ;  /* 0x0000000000017941 */ /* 0x000fea0003800000 */
.L_x_12667:
[----:B------:R-:W-:Y:S05]  /*4260*/  @P2 BRA `(.L_x_12666) ;  /* 0x0000001c00282947 */ /* 0x000fea0003800000 */
[----:B-123--:R1:W2:Y:S01]  /*4270*/  LDS.128 R4, [R83+0x2000] ;  /* 0x0020000053047984 */ /* 0x00e2a20000000c00 */
        /* <DEDUP_REMOVED lines=44> */
.L_x_12672:
[----:B------:R-:W-:Y:S05]  /*4540*/  BSYNC B1 ;  /* 0x0000000000017941 */ /* 0x000fea0003800000 */
.L_x_12671:
[----:B--2---:R1:W-:Y:S01]  /*4550*/  STG.E.128 desc[UR42][R12.64+0x40], R4 ;  /* 0x000040040c007986 */ /* 0x0043e2000c101d2a */
[----:B------:R-:W-:Y:S05]  /*4560*/  BRA `(.L_x_12666) ;  /* 0x0000001800687947 */ /* 0x000fea0003800000 */
.L_x_12650:
[-C--:B------:R-:W-:Y:S01]  /*4570*/  ISETP.GE.AND P3, PT, R22, R72.reuse, PT ;  /* 0x000000481600720c */ /* 0x080fe20003f66270 */
[----:B------:R-:W-:Y:S01]  /*4580*/  BSSY B1, `(.L_x_12673) ;  /* 0x000002a000017945 */ /* 0x000fe20003800000 */
[----:B------:R-:W-:Y:S02]  /*4590*/  ISETP.GE.AND P4, PT, R156, R72, PT ;  /* 0x000000489c00720c */ /* 0x000fe40003f86270 */
[----:B------:R-:W-:Y:S02]  /*45a0*/  CS2R R10, SRZ ;  /* 0x00000000000a7805 */ /* 0x000fe4000001ff00 */
[CC--:B------:R-:W-:Y:S02]  /*45b0*/  ISETP.GE.OR P3, PT, R152.reuse, R73.reuse, P3 ;  /* 0x000000499800720c */ /* 0x0c0fe40001f66670 */
[----:B------:R-:W-:Y:S02]  /*45c0*/  CS2R R6, SRZ ;  /* 0x0000000000067805 */ /* 0x000fe4000001ff00 */
[----:B------:R-:W-:-:S02]  /*45d0*/  ISETP.GE.OR P4, PT, R152, R73, P4 ;  /* 0x000000499800720c */ /* 0x000fc40002786670 */
[----:B------:R-:W-:Y:S02]  /*45e0*/  CS2R R4, SRZ ;  /* 0x0000000000047805 */ /* 0x000fe4000001ff00 */
[----:B------:R-:W-:Y:S02]  /*45f0*/  CS2R R14, SRZ ;  /* 0x00000000000e7805 */ /* 0x000fe4000001ff00 */
[----:B------:R-:W-:Y:S02]  /*4600*/  CS2R R8, SRZ ;  /* 0x0000000000087805 */ /* 0x000fe4000001ff00 */
[----:B------:R-:W-:Y:S02]  /*4610*/  CS2R R26, SRZ ;  /* 0x00000000001a7805 */ /* 0x000fe4000001ff00 */
[----:B------:R-:W-:Y:S01]  /*4620*/  CS2R R12, SRZ ;  /* 0x00000000000c7805 */ /* 0x000fe2000001ff00 */
[----:B------:R-:W-:Y:S06]  /*4630*/  @P3 BRA `(.L_x_12674) ;  /* 0x0000000000783947 */ /* 0x000fec0003800000 */
[C---:B------:R-:W-:Y:S01]  /*4640*/  IMAD R4, R157.reuse, R38, RZ ;  /* 0x000000269d047224 */ /* 0x040fe200078e02ff */
[----:B------:R-:W-:Y:S01]  /*4650*/  ULDC.64 UR4, c[0x0][0x3e8] ;  /* 0x0000fa0000047ab9 */ /* 0x000fe20000000a00 */
[----:B------:R-:W-:Y:S01]  /*4660*/  IMAD R6, R157, R36, RZ ;  /* 0x000000249d067224 */ /* 0x000fe200078e02ff */
[----:B------:R-:W-:Y:S01]  /*4670*/  ULDC.64 UR6, c[0x0][0x400] ;  /* 0x0001000000067ab9 */ /* 0x000fe20000000a00 */
[----:B------:R-:W-:-:S04]  /*4680*/  IMAD.WIDE.U32 R12, R22, R38, R78 ;  /* 0x00000026160c7225 */ /* 0x000fc800078e004e */
[C---:B------:R-:W-:Y:S02]  /*4690*/  IMAD R7, R22.reuse, R39, R4 ;  /* 0x0000002716077224 */ /* 0x040fe400078e0204 */
[----:B------:R-:W-:Y:S02]  /*46a0*/  IMAD R15, R22, R37, R6 ;  /* 0x00000025160f7224 */ /* 0x000fe400078e0206 */
[----:B------:R-:W-:Y:S02]  /*46b0*/  IMAD.IADD R13, R7, 0x1, R13 ;  /* 0x00000001070d7824 */ /* 0x000fe400078e020d */
[----:B------:R-:W-:Y:S02]  /*46c0*/  IMAD R6, R0, R38, RZ ;  /* 0x0000002600067224 */ /* 0x000fe400078e02ff */
[----:B------:R-:W-:-:S04]  /*46d0*/  IMAD.WIDE.U32 R4, R22, R36, R78 ;  /* 0x0000002416047225 */ /* 0x000fc800078e004e */
[C---:B------:R-:W-:Y:S02]  /*46e0*/  IMAD R7, R44.reuse, R39, R6 ;  /* 0x000000272c077224 */ /* 0x040fe400078e0206 */
[----:B------:R-:W-:-:S04]  /*46f0*/  IMAD.WIDE.U32 R12, R44, R38, R12 ;  /* 0x000000262c0c7225 */ /* 0x000fc800078e000c */
[----:B------:R-:W-:Y:S02]  /*4700*/  IMAD.IADD R5, R15, 0x1, R5 ;  /* 0x000000010f057824 */ /* 0x000fe400078e0205 */
[-C--:B------:R-:W-:Y:S02]  /*4710*/  IMAD R14, R0, R36.reuse, RZ ;  /* 0x00000024000e7224 */ /* 0x080fe400078e02ff */
[----:B------:R-:W-:Y:S02]  /*4720*/  IMAD.IADD R13, R7, 0x1, R13 ;  /* 0x00000001070d7824 */ /* 0x000fe400078e020d */
[C---:B------:R-:W-:Y:S02]  /*4730*/  IMAD R15, R44.reuse, R37, R14 ;  /* 0x000000252c0f7224 */ /* 0x040fe400078e020e */
[----:B------:R-:W-:-:S04]  /*4740*/  IMAD.WIDE.U32 R4, R44, R36, R4 ;  /* 0x000000242c047225 */ /* 0x000fc800078e0004 */
[----:B------:R-:W-:Y:S02]  /*4750*/  IMAD R7, R80, 0x60, RZ ;  /* 0x0000006050077824 */ /* 0x000fe400078e02ff */
[----:B------:R-:W-:-:S04]  /*4760*/  IMAD.WIDE.U32 R12, R34, 0x60, R12 ;  /* 0x00000060220c7825 */ /* 0x000fc800078e000c */
[----:B------:R-:W-:Y:S01]  /*4770*/  IMAD.IADD R5, R15, 0x1, R5 ;  /* 0x000000010f057824 */ /* 0x000fe200078e0205 */
[----:B------:R-:W-:Y:S01]  /*4780*/  LEA R6, P3, R12, UR4, 0x1 ;  /* 0x000000040c067c11 */ /* 0x000fe2000f8608ff */
[----:B------:R-:W-:Y:S02]  /*4790*/  IMAD.IADD R7, R7, 0x1, R13 ;  /* 0x0000000107077824 */ /* 0x000fe400078e020d */
[----:B------:R-:W-:Y:S02]  /*47a0*/  IMAD R15, R68, 0x60, RZ ;  /* 0x00000060440f7824 */ /* 0x000fe400078e02ff */
[----:B------:R-:W-:Y:S01]  /*47b0*/  IMAD.WIDE.U32 R4, R32, 0x60, R4 ;  /* 0x0000006020047825 */ /* 0x000fe200078e0004 */
[----:B------:R-:W-:-:S03]  /*47c0*/  LEA.HI.X R7, R12, UR5, R7, 0x1, P3 ;  /* 0x000000050c077c11 */ /* 0x000fc600098f0c07 */
[----:B------:R-:W-:Y:S01]  /*47d0*/  IMAD.IADD R5, R15, 0x1, R5 ;  /* 0x000000010f057824 */ /* 0x000fe200078e0205 */
[----:B------:R-:W-:-:S04]  /*47e0*/  LEA R12, P3, R4, UR6, 0x1 ;  /* 0x00000006040c7c11 */ /* 0x000fc8000f8608ff */
[----:B------:R-:W-:Y:S02]  /*47f0*/  LEA.HI.X R13, R4, UR7, R5, 0x1, P3 ;  /* 0x00000007040d7c11 */ /* 0x000fe400098f0c05 */
[----:B------:R-:W5:Y:S04]  /*4800*/  LDG.E.128 R4, desc[UR42][R6.64] ;  /* 0x0000002a06047981 */ /* 0x000f68000c1e1d00 */
[----:B------:R-:W5:Y:S03]  /*4810*/  LDG.E.128 R12, desc[UR42][R12.64] ;  /* 0x0000002a0c0c7981 */ /* 0x000f66000c1e1d00 */
.L_x_12674:
[----:B------:R-:W-:Y:S05]  /*4820*/  BSYNC B1 ;  /* 0x0000000000017941 */ /* 0x000fea0003800000 */
.L_x_12673:
[----:B------:R-:W-:Y:S01]  /*4830*/  BSSY B1, `(.L_x_12675) ;  /* 0x0000029000017945 */ /* 0x000fe20003800000 */
[----:B-----5:R-:W-:Y:S01]  /*4840*/  IMAD.MOV.U32 R83, RZ, RZ, R6 ;  /* 0x000000ffff537224 */ /* 0x020fe200078e0006 */
[----:B------:R-:W-:Y:S01]  /*4850*/  CS2R R24, SRZ ;  /* 0x0000000000187805 */ /* 0x000fe2000001ff00 */
[----:B------:R-:W-:Y:S01]  /*4860*/  IMAD.MOV.U32 R84, RZ, RZ, R7 ;  /* 0x000000ffff547224 */ /* 0x000fe200078e0007 */
[----:B------:R-:W-:Y:S06]  /*4870*/  @P4 BRA `(.L_x_12676) ;  /* 0x0000000000904947 */ /* 0x000fec0003800000 */
[CC--:B------:R-:W-:Y:S01]  /*4880*/  IMAD R8, R157.reuse, R38.reuse, RZ ;  /* 0x000000269d087224 */ /* 0x0c0fe200078e02ff */
[----:B------:R-:W-:Y:S01]  /*4890*/  SHF.L.U64.HI R9, R38, 0x6, R39 ;  /* 0x0000000626097819 */ /* 0x000fe20000010227 */
[----:B------:R-:W-:Y:S01]  /*48a0*/  IMAD R10, R0, R38, RZ ;  /* 0x00000026000a7224 */ /* 0x000fe200078e02ff */
[----:B------:R-:W-:Y:S01]  /*48b0*/  SHF.L.U64.HI R25, R36, 0x6, R37 ;  /* 0x0000000624197819 */ /* 0x000fe20000010225 */
[----:B------:R-:W-:Y:S01]  /*48c0*/  IMAD R24, R157, R36, RZ ;  /* 0x000000249d187224 */ /* 0x000fe200078e02ff */
[----:B------:R-:W-:Y:S01]  /*48d0*/  ULDC.64 UR4, c[0x0][0x3e8] ;  /* 0x0000fa0000047ab9 */ /* 0x000fe20000000a00 */
[-C--:B------:R-:W-:Y:S01]  /*48e0*/  IMAD R27, R22, R39.reuse, R8 ;  /* 0x00000027161b7224 */ /* 0x080fe200078e0208 */
[----:B------:R-:W-:Y:S01]  /*48f0*/  ULDC.64 UR6, c[0x0][0x400] ;  /* 0x0001000000067ab9 */ /* 0x000fe20000000a00 */
[----:B------:R-:W-:Y:S02]  /*4900*/  IMAD R39, R44, R39, R10 ;  /* 0x000000272c277224 */ /* 0x000fe400078e020a */
[----:B------:R-:W-:-:S04]  /*4910*/  IMAD.WIDE.U32 R10, R22, R38, R78 ;  /* 0x00000026160a7225 */ /* 0x000fc800078e004e */
[----:B------:R-:W-:-:S04]  /*4920*/  IMAD.WIDE.U32 R78, R22, R36, R78 ;  /* 0x00000024164e7225 */ /* 0x000fc800078e004e */
[----:B------:R-:W-:Y:S02]  /*4930*/  IMAD R33, R22, R37, R24 ;  /* 0x0000002516217224 */ /* 0x000fe400078e0218 */
[----:B------:R-:W-:Y:S02]  /*4940*/  IMAD.SHL.U32 R8, R38, 0x40, RZ ;  /* 0x0000004026087824 */ /* 0x000fe400078e00ff */
[----:B------:R-:W-:Y:S02]  /*4950*/  IMAD.SHL.U32 R24, R36, 0x40, RZ ;  /* 0x0000004024187824 */ /* 0x000fe400078e00ff */
[----:B------:R-:W-:Y:S02]  /*4960*/  IMAD.IADD R11, R27, 0x1, R11 ;  /* 0x000000011b0b7824 */ /* 0x000fe400078e020b */
[----:B------:R-:W-:Y:S02]  /*4970*/  IMAD.IADD R79, R33, 0x1, R79 ;  /* 0x00000001214f7824 */ /* 0x000fe400078e024f */
[----:B------:R-:W-:-:S04]  /*4980*/  IMAD.WIDE.U32 R8, R34, 0x60, R8 ;  /* 0x0000006022087825 */ /* 0x000fc800078e0008 */
[----:B------:R-:W-:-:S04]  /*4990*/  IMAD.WIDE.U32 R24, R32, 0x60, R24 ;  /* 0x0000006020187825 */ /* 0x000fc800078e0018 */
[----:B------:R-:W-:Y:S02]  /*49a0*/  IMAD R27, R80, 0x60, RZ ;  /* 0x00000060501b7824 */ /* 0x000fe400078e02ff */
[----:B------:R-:W-:Y:S02]  /*49b0*/  IMAD R26, R0, R36, RZ ;  /* 0x00000024001a7224 */ /* 0x000fe400078e02ff */
[----:B------:R-:W-:-:S04]  /*49c0*/  IMAD.WIDE.U32 R10, R44, R38, R10 ;  /* 0x000000262c0a7225 */ /* 0x000fc800078e000a */
[----:B------:R-:W-:Y:S02]  /*49d0*/  IMAD R33, R68, 0x60, RZ ;  /* 0x0000006044217824 */ /* 0x000fe400078e02ff */
[----:B------:R-:W-:-:S04]  /*49e0*/  IMAD.WIDE.U32 R78, R44, R36, R78 ;  /* 0x000000242c4e7225 */ /* 0x000fc800078e004e */
[----:B------:R-:W-:Y:S02]  /*49f0*/  IMAD R26, R44, R37, R26 ;  /* 0x000000252c1a7224 */ /* 0x000fe400078e021a */
[----:B------:R-:W-:Y:S01]  /*4a00*/  IMAD.IADD R27, R27, 0x1, R9 ;  /* 0x000000011b1b7824 */ /* 0x000fe200078e0209 */
[----:B------:R-:W-:Y:S01]  /*4a10*/  IADD3 R9, P3, R8, R10, RZ ;  /* 0x0000000a08097210 */ /* 0x000fe20007f7e0ff */
[----:B------:R-:W-:Y:S01]  /*4a20*/  IMAD.IADD R33, R33, 0x1, R25 ;  /* 0x0000000121217824 */ /* 0x000fe200078e0219 */
[----:B------:R-:W-:Y:S02]  /*4a30*/  IADD3 R25, P4, R24, R78, RZ ;  /* 0x0000004e18197210 */ /* 0x000fe40007f9e0ff */
[----:B------:R-:W-:Y:S02]  /*4a40*/  IADD3.X R10, R27, R39, R11, P3, !PT ;  /* 0x000000271b0a7210 */ /* 0x000fe40001ffe40b */
[----:B------:R-:W-:Y:S02]  /*4a50*/  IADD3.X R78, R33, R26, R79, P4, !PT ;  /* 0x0000001a214e7210 */ /* 0x000fe400027fe44f */
[----:B------:R-:W-:-:S02]  /*4a60*/  LEA R8, P3, R9, UR4, 0x1 ;  /* 0x0000000409087c11 */ /* 0x000fc4000f8608ff */
[----:B------:R-:W-:Y:S02]  /*4a70*/  LEA R24, P4, R25, UR6, 0x1 ;  /* 0x0000000619187c11 */ /* 0x000fe4000f8808ff */
[----:B------:R-:W-:Y:S02]  /*4a80*/  LEA.HI.X R9, R9, UR5, R10, 0x1, P3 ;  /* 0x0000000509097c11 */ /* 0x000fe400098f0c0a */
[----:B------:R-:W-:-:S04]  /*4a90*/  LEA.HI.X R25, R25, UR7, R78, 0x1, P4 ;  /* 0x0000000719197c11 */ /* 0x000fc8000a0f0c4e */
[----:B------:R-:W5:Y:S04]  /*4aa0*/  LDG.E.128 R8, desc[UR42][R8.64] ;  /* 0x0000002a08087981 */ /* 0x000f68000c1e1d00 */
[----:B------:R-:W5:Y:S02]  /*4ab0*/  LDG.E.128 R24, desc[UR42][R24.64] ;  /* 0x0000002a18187981 */ /* 0x000f64000c1e1d00 */
.L_x_12676:
[----:B------:R-:W-:Y:S05]  /*4ac0*/  BSYNC B1 ;  /* 0x0000000000017941 */ /* 0x000fea0003800000 */
.L_x_12675:
[----:B------:R-:W-:Y:S01]  /*4ad0*/  ULOP3.LUT UR4, UR38, 0x1, URZ, 0xfc, !UPT ;  /* 0x0000000126047892 */ /* 0x000fe2000f8efc3f */
[----:B------:R-:W-:Y:S01]  /*4ae0*/  IMAD.MOV.U32 R32, RZ, RZ, R4 ;  /* 0x000000ffff207224 */ /* 0x000fe200078e0004 */
[----:B------:R-:W-:Y:S01]  /*4af0*/  PRMT R93, R93, 0x5410, R83 ;  /* 0x000054105d5d7816 */ /* 0x000fe20000000053 */
[----:B------:R-:W-:Y:S01]  /*4b00*/  IMAD.MOV.U32 R33, RZ, RZ, R5 ;  /* 0x000000ffff217224 */ /* 0x000fe200078e0005 */
[----:B------:R-:W-:Y:S01]  /*4b10*/  UISETP.NE.AND UP0, UPT, UR4, 0x3, UPT ;  /* 0x000000030400788c */ /* 0x000fe2000bf05270 */
[----:B------:R-:W-:Y:S01]  /*4b20*/  IMAD.MOV.U32 R34, RZ, RZ, R14 ;  /* 0x000000ffff227224 */ /* 0x000fe200078e000e */
[----:B------:R-:W-:Y:S01]  /*4b30*/  PRMT R95, R32, 0x5410, R84 ;  /* 0x00005410205f7816 */ /* 0x000fe20000000054 */
[----:B------:R-:W-:Y:S01]  /*4b40*/  IMAD.MOV.U32 R32, RZ, RZ, R15 ;  /* 0x000000ffff207224 */ /* 0x000fe200078e000f */
[----:B------:R-:W-:Y:S01]  /*4b50*/  PRMT R96, R33, 0x7610, R96 ;  /* 0x0000761021607816 */ /* 0x000fe20000000060 */
[----:B------:R-:W-:Y:S01]  /*4b60*/  IMAD.MOV.U32 R33, RZ, RZ, R12 ;  /* 0x000000ffff217224 */ /* 0x000fe200078e000c */
[----:B------:R-:W-:Y:S01]  /*4b70*/  PRMT R93, R34, 0x7610, R93 ;  /* 0x00007610225d7816 */ /* 0x000fe2000000005d */
[----:B------:R-:W-:Y:S01]  /*4b80*/  IMAD.MOV.U32 R34, RZ, RZ, R13 ;  /* 0x000000ffff227224 */ /* 0x000fe200078e000d */
[----:B------:R-:W-:Y:S01]  /*4b90*/  PLOP3.LUT P3, PT, PT, PT, UP0, 0x80, 0x0 ;  /* 0x000000000000781c */ /* 0x000fe20003f6f008 */
[----:B-----5:R-:W-:Y:S01]  /*4ba0*/  IMAD.MOV.U32 R35, RZ, RZ, R10 ;  /* 0x000000ffff237224 */ /* 0x020fe200078e000a */
[----:B------:R-:W-:Y:S01]  /*4bb0*/  PRMT R101, R32, 0x5410, R33 ;  /* 0x0000541020657816 */ /* 0x000fe20000000021 */
[----:B------:R-:W-:Y:S01]  /*4bc0*/  IMAD.MOV.U32 R32, RZ, RZ, R11 ;  /* 0x000000ffff207224 */ /* 0x000fe200078e000b */
[----:B------:R-:W-:Y:S01]  /*4bd0*/  PRMT R97, R34, 0x7610, R97 ;  /* 0x0000761022617816 */ /* 0x000fe20000000061 */
[----:B------:R-:W-:Y:S01]  /*4be0*/  IMAD.MOV.U32 R33, RZ, RZ, R8 ;  /* 0x000000ffff217224 */ /* 0x000fe200078e0008 */
[----:B------:R-:W-:Y:S01]  /*4bf0*/  PRMT R88, R35, 0x7610, R88 ;  /* 0x0000761023587816 */ /* 0x000fe20000000058 */
[----:B------:R-:W-:Y:S01]  /*4c00*/  IMAD.MOV.U32 R34, RZ, RZ, R9 ;  /* 0x000000ffff227224 */ /* 0x000fe200078e0009 */
[----:B------:R-:W-:Y:S01]  /*4c10*/  ISETP.GE.AND P4, PT, R152, R73, PT ;  /* 0x000000499800720c */ /* 0x000fe20003f86270 */
        /* <DEDUP_REMOVED lines=10> */
[----:B------:R-:W-:Y:S06]  /*4cc0*/  @!P3 BRA `(.L_x_12677) ;  /* 0x000000000004b947 */ /* 0x000fec0003800000 */
[----:B------:R-:W-:Y:S01]  /*4cd0*/  BPT.TRAP 0x1 ;  /* 0x000000040000795c */ /* 0x000fe20000300000 */
.L_x_12677:
[----:B------:R-:W-:Y:S01]  /*4ce0*/  IMAD R68, R23, 0x8, R2 ;  /* 0x0000000817447824 */ /* 0x000fe200078e0202 */
[----:B------:R-:W-:Y:S01]  /*4cf0*/  SHF.L.U32 R80, R158, 0x1f, RZ ;  /* 0x0000001f9e507819 */ /* 0x000fe200000006ff */
[----:B------:R-:W-:Y:S01]  /*4d00*/  BSSY B1, `(.L_x_12678) ;  /* 0x0000004000017945 */ /* 0x000fe20003800000 */
[----:B------:R-:W-:Y:S02]  /*4d10*/  IMAD.SHL.U32 R73, R73, 0x2, RZ ;  /* 0x0000000249497824 */ /* 0x000fe400078e00ff */
[----:B------:R-:W0:Y:S02]  /*4d20*/  SYNCS.PHASECHK.TRANS64.TRYWAIT P5, [R68+URZ+0x32490], R80 ;  /* 0x03249050440075a7 */ /* 0x000e2400080a017f */
[----:B0-----:R-:W-:Y:S05]  /*4d30*/  @!P5 BRA `(.L_x_12679) ;  /* 0x0000036400a0d947 */ /* 0x001fea0003800000 */
.L_x_13051:
[----:B------:R-:W-:Y:S05]  /*4d40*/  BSYNC B1 ;  /* 0x0000000000017941 */ /* 0x000fea0003800000 */
.L_x_12678:
[----:B------:R-:W-:Y:S01]  /*4d50*/  ISETP.GE.OR P5, PT, R22, R72, P1 ;  /* 0x000000481600720c */ /* 0x000fe20000fa6670 */
[----:B------:R-:W-:-:S12]  /*4d60*/  BSSY B1, `(.L_x_12680) ;  /* 0x000007e000017945 */ /* 0x000fd80003800000 */
[----:B------:R-:W-:Y:S05]  /*4d70*/  @P5 BRA `(.L_x_12681) ;  /* 0x0000000400f05947 */ /* 0x000fea0003800000 */
[----:B------:R-:W1:Y:S01]  /*4d80*/  LDC R84, c[0x0][0x2f4] ;  /* 0x0000bd00ff547b82 */ /* 0x000e620000000800 */
[----:B------:R-:W-:Y:S01]  /*4d90*/  IMAD.MOV.U32 R32, RZ, RZ, R74 ;  /* 0x000000ffff207224 */ /* 0x000fe200078e004a */
[----:B------:R-:W-:Y:S01]  /*4da0*/  BSSY B2, `(.L_x_12682) ;  /* 0x000006d000027945 */ /* 0x000fe20003800000 */
[----:B------:R-:W-:Y:S02]  /*4db0*/  IMAD.MOV.U32 R33, RZ, RZ, R81 ;  /* 0x000000ffff217224 */ /* 0x000fe400078e0051 */
[----:B------:R-:W-:Y:S02]  /*4dc0*/  IMAD.SHL.U32 R35, R62, 0x8, RZ ;  /* 0x000000083e237824 */ /* 0x000fe400078e00ff */
[----:B------:R-:W-:-:S03]  /*4dd0*/  IMAD.WIDE.U32 R78, R22, R76, R32 ;  /* 0x0000004c164e7225 */ /* 0x000fc600078e0020 */
[----:B------:R-:W-:Y:S01]  /*4de0*/  SHF.R.S32.HI R83, RZ, 0x1f, R35 ;  /* 0x0000001fff537819 */ /* 0x000fe20000011423 */
[----:B------:R-:W-:Y:S01]  /*4df0*/  IMAD.IADD R85, R82, 0x1, R79 ;  /* 0x0000000152557824 */ /* 0x000fe200078e024f */
[--C-:B------:R-:W-:Y:S02]  /*4e00*/  IADD3 R82, P5, P6, R30, R78, R35.reuse ;  /* 0x0000004e1e527210 */ /* 0x100fe40007ebe023 */
[----:B------:R-:W-:Y:S02]  /*4e10*/  LOP3.LUT R35, R55, 0x38, R35, 0xf8, !PT ;  /* 0x0000003837237812 */ /* 0x000fe400078ef823 */
[----:B------:R-:W-:Y:S02]  /*4e20*/  IADD3.X R83, R64, R85, R83, P5, P6 ;  /* 0x0000005540537210 */ /* 0x000fe40002fec453 */
[----:B------:R-:W-:Y:S01]  /*4e30*/  LOP3.LUT R35, R35, R56, RZ, 0x3c, !PT ;  /* 0x0000003823237212 */ /* 0x000fe200078e3cff */
[----:B-1----:R-:W-:-:S05]  /*4e40*/  IMAD.IADD R32, R84, 0x1, -R73 ;  /* 0x0000000154207824 */ /* 0x002fca00078e0a49 */
[----:B------:R-:W-:-:S04]  /*4e50*/  SEL R32, R73, R32, !P0 ;  /* 0x0000002049207207 */ /* 0x000fc80004000000 */
[----:B------:R-:W-:-:S04]  /*4e60*/  SHF.R.S32.HI R33, RZ, 0x1f, R32 ;  /* 0x0000001fff217819 */ /* 0x000fc80000011420 */
[----:B------:R-:W-:Y:S01]  /*4e70*/  LEA.HI R33, R33, R32, RZ, 0x4 ;  /* 0x0000002021217211 */ /* 0x000fe200078f20ff */
[----:B------:R-:W-:-:S03]  /*4e80*/  IMAD R32, R180, 0x200, R35 ;  /* 0x00000200b4207824 */ /* 0x000fc600078e0223 */
[----:B------:R-:W-:-:S05]  /*4e90*/  LEA.HI.SX32 R33, R33, R62, 0x1c ;  /* 0x0000003e21217211 */ /* 0x000fca00078fe2ff */
[----:B------:R-:W-:-:S05]  /*4ea0*/  IMAD.SHL.U32 R87, R33, 0x8, RZ ;  /* 0x0000000821577824 */ /* 0x000fca00078e00ff */
[----:B------:R-:W-:-:S04]  /*4eb0*/  LOP3.LUT R33, R55, 0x38, R87, 0xf8, !PT ;  /* 0x0000003837217812 */ /* 0x000fc800078ef857 */
[----:B------:R-:W-:-:S05]  /*4ec0*/  LOP3.LUT R33, R33, R56, RZ, 0x3c, !PT ;  /* 0x0000003821217212 */ /* 0x000fca00078e3cff */
[----:B------:R-:W-:Y:S02]  /*4ed0*/  IMAD R34, R180, 0x200, R33 ;  /* 0x00000200b4227824 */ /* 0x000fe400078e0221 */
[C---:B------:R-:W-:Y:S02]  /*4ee0*/  IMAD R33, R23.reuse, 0x1800, R32 ;  /* 0x0000180017217824 */ /* 0x040fe400078e0220 */
[----:B------:R-:W-:Y:S02]  /*4ef0*/  IMAD R35, R23, 0x1800, R34 ;  /* 0x0000180017237824 */ /* 0x000fe400078e0222 */
[--C-:B------:R-:W-:Y:S02]  /*4f00*/  IMAD R33, R33, 0x2, R2.reuse ;  /* 0x0000000221217824 */ /* 0x100fe400078e0202 */
[----:B------:R-:W-:-:S04]  /*4f10*/  IMAD R36, R35, 0x2, R2 ;  /* 0x0000000223247824 */ /* 0x000fc800078e0202 */
        /* <DEDUP_REMOVED lines=8> */
[----:B------:R-:W-:Y:S02]  /*4fa0*/  SHF.R.U32.HI R98, RZ, 0x10, R5 ;  /* 0x00000010ff627819 */ /* 0x000fe40000011605 */
[--C-:B------:R-:W-:Y:S01]  /*4fb0*/  SHF.R.U64 R4, R6, 0x10, R7.reuse ;  /* 0x0000001006047819 */ /* 0x100fe20000001207 */
[----:B-1----:R-:W-:Y:S01]  /*4fc0*/  HADD2.F32 R6, -RZ, R33.H0_H0 ;  /* 0x20000021ff067230 */ /* 0x002fe20000004100 */
[----:B------:R-:W-:Y:S01]  /*4fd0*/  SHF.R.U32.HI R94, RZ, 0x10, R7 ;  /* 0x00000010ff5e7819 */ /* 0x000fe20000011607 */
[--C-:B--2---:R-:W-:Y:S01]  /*4fe0*/  HADD2.F32 R7, -RZ, R37.reuse.H0_H0 ;  /* 0x20000025ff077230 */ /* 0x104fe20000004100 */
[--C-:B------:R-:W-:Y:S01]  /*4ff0*/  SHF.R.U64 R5, R14, 0x10, R15.reuse ;  /* 0x000000100e057819 */ /* 0x100fe2000000120f */
[----:B------:R-:W-:Y:S01]  /*5000*/  HADD2.F32 R14, -RZ, R37.H1_H1 ;  /* 0x30000025ff0e7230 */ /* 0x000fe20000004100 */
[----:B------:R-:W-:Y:S01]  /*5010*/  SHF.R.U32.HI R15, RZ, 0x10, R15 ;  /* 0x00000010ff0f7819 */ /* 0x000fe2000001160f */
[----:B------:R-:W-:-:S02]  /*5020*/  HADD2.F32 R37, -RZ, R13.H0_H0 ;  /* 0x2000000dff257230 */ /* 0x000fc40000004100 */
[----:B------:R-:W-:Y:S01]  /*5030*/  FMUL.FTZ R99, R7, R97 ;  /* 0x0000006107637220 */ /* 0x000fe20000410000 */
[----:B------:R-:W-:Y:S02]  /*5040*/  HADD2.F32 R13, -RZ, R33.H1_H1 ;  /* 0x30000021ff0d7230 */ /* 0x000fe40000004100 */
[----:B------:R-:W-:Y:S02]  /*5050*/  HADD2.F32 R33, -RZ, R98.H0_H0 ;  /* 0x20000062ff217230 */ /* 0x000fe40000004100 */
[----:B------:R-:W-:Y:S01]  /*5060*/  FMUL.FTZ R100, R14, R37 ;  /* 0x000000250e647220 */ /* 0x000fe20000410000 */
[----:B------:R-:W-:Y:S01]  /*5070*/  FMUL.FTZ R98, R6, R97 ;  /* 0x0000006106627220 */ /* 0x000fe20000410000 */
[C---:B------:R-:W-:Y:S01]  /*5080*/  FMUL.FTZ R37, R13.reuse, R37 ;  /* 0x000000250d257220 */ /* 0x040fe20000410000 */
[----:B------:R-:W-:Y:S02]  /*5090*/  HADD2.F32 R102, -RZ, R15.H0_H0 ;  /* 0x2000000fff667230 */ /* 0x000fe40000004100 */
[----:B------:R-:W-:Y:S01]  /*50a0*/  FFMA.FTZ R13, R13, R33, -R100 ;  /* 0x000000210d0d7223 */ /* 0x000fe20000010864 */
[----:B------:R-:W-:-:S02]  /*50b0*/  HADD2.F32 R100, -RZ, R101.H0_H0 ;  /* 0x20000065ff647230 */ /* 0x000fc40000004100 */
[----:B------:R-:W-:Y:S01]  /*50c0*/  FFMA.FTZ R14, R14, R33, R37 ;  /* 0x000000210e0e7223 */ /* 0x000fe20000010025 */
[--C-:B------:R-:W-:Y:S02]  /*50d0*/  HADD2.F32 R37, -RZ, R39.reuse.H0_H0 ;  /* 0x20000027ff257230 */ /* 0x100fe40000004100 */
[-C--:B------:R-:W-:Y:S01]  /*50e0*/  FFMA.FTZ R6, R6, R96.reuse, -R99 ;  /* 0x0000006006067223 */ /* 0x080fe20000010863 */
[----:B------:R-:W-:Y:S02]  /*50f0*/  HADD2.F32 R39, -RZ, R39.H1_H1 ;  /* 0x30000027ff277230 */ /* 0x000fe40000004100 */
[----:B------:R-:W-:Y:S01]  /*5100*/  FFMA.FTZ R7, R7, R96, R98 ;  /* 0x0000006007077223 */ /* 0x000fe20000010062 */
[--C-:B------:R-:W-:Y:S02]  /*5110*/  HADD2.F32 R33, -RZ, R35.reuse.H0_H0 ;  /* 0x20000023ff217230 */ /* 0x100fe40000004100 */
[----:B------:R-:W-:Y:S02]  /*5120*/  HADD2.F32 R35, -RZ, R35.H1_H1 ;  /* 0x30000023ff237230 */ /* 0x000fe40000004100 */
[----:B------:R-:W-:Y:S01]  /*5130*/  FMUL.FTZ R104, R39, R102 ;  /* 0x0000006627687220 */ /* 0x000fe20000410000 */
[----:B------:R-:W-:Y:S01]  /*5140*/  HADD2.F32 R96, -RZ, R95.H1_H1 ;  /* 0x3000005fff607230 */ /* 0x000fe20000004100 */
[----:B------:R-:W-:Y:S01]  /*5150*/  F2FP.F16.F32.PACK_AB R6, R13, R6 ;  /* 0x000000060d06723e */ /* 0x000fe200000000ff */
[----:B------:R-:W-:-:S02]  /*5160*/  HADD2.F32 R98, -RZ, R94.H0_H0 ;  /* 0x2000005eff627230 */ /* 0x000fc40000004100 */
[-C--:B------:R-:W-:Y:S01]  /*5170*/  FMUL.FTZ R94, R37, R100.reuse ;  /* 0x00000064255e7220 */ /* 0x080fe20000410000 */
[----:B------:R-:W-:Y:S01]  /*5180*/  FMUL.FTZ R100, R33, R100 ;  /* 0x0000006421647220 */ /* 0x000fe20000410000 */
[----:B------:R-:W-:Y:S01]  /*5190*/  FMUL.FTZ R102, R35, R102 ;  /* 0x0000006623667220 */ /* 0x000fe20000410000 */
[----:B------:R-:W-:Y:S02]  /*51a0*/  HADD2.F32 R97, -RZ, R12.H0_H0 ;  /* 0x2000000cff617230 */ /* 0x000fe40000004100 */
[-C--:B------:R-:W-:Y:S01]  /*51b0*/  FFMA.FTZ R15, R33, R96.reuse, -R94 ;  /* 0x00000060210f7223 */ /* 0x080fe2000001085e */
[----:B------:R-:W-:Y:S01]  /*51c0*/  FFMA.FTZ R33, R37, R96, R100 ;  /* 0x0000006025217223 */ /* 0x000fe20000010064 */
[-C--:B------:R-:W-:Y:S01]  /*51d0*/  FFMA.FTZ R94, R35, R98.reuse, -R104 ;  /* 0x00000062235e7223 */ /* 0x080fe20000010868 */
[----:B------:R-:W-:Y:S01]  /*51e0*/  FFMA.FTZ R96, R39, R98, R102 ;  /* 0x0000006227607223 */ /* 0x000fe20000010066 */
[----:B------:R-:W-:Y:S02]  /*51f0*/  HADD2.F32 R39, -RZ, R101.H1_H1 ;  /* 0x30000065ff277230 */ /* 0x000fe40000004100 */
[----:B------:R-:W-:-:S02]  /*5200*/  HADD2.F32 R35, -RZ, R36.H0_H0 ;  /* 0x20000024ff237230 */ /* 0x000fc40000004100 */
[----:B------:R-:W-:Y:S01]  /*5210*/  HADD2.F32 R12, -RZ, R32.H0_H0 ;  /* 0x20000020ff0c7230 */ /* 0x000fe20000004100 */
[----:B------:R-:W-:Y:S01]  /*5220*/  F2FP.F16.F32.PACK_AB R96, R96, R33 ;  /* 0x000000216060723e */ /* 0x000fe200000000ff */
[----:B------:R-:W-:Y:S02]  /*5230*/  HADD2.F32 R36, -RZ, R36.H1_H1 ;  /* 0x30000024ff247230 */ /* 0x000fe40000004100 */
[-C--:B------:R-:W-:Y:S01]  /*5240*/  FMUL.FTZ R99, R35, R39.reuse ;  /* 0x0000002723637220 */ /* 0x080fe20000410000 */
[----:B------:R-:W-:Y:S02]  /*5250*/  HADD2.F32 R32, -RZ, R32.H1_H1 ;  /* 0x30000020ff207230 */ /* 0x000fe40000004100 */
[----:B------:R-:W-:Y:S02]  /*5260*/  HADD2.F32 R37, -RZ, R86.H0_H0 ;  /* 0x20000056ff257230 */ /* 0x000fe40000004100 */
[----:B------:R-:W-:Y:S01]  /*5270*/  FMUL.FTZ R86, R12, R39 ;  /* 0x000000270c567220 */ /* 0x000fe20000410000 */
[----:B------:R-:W-:-:S02]  /*5280*/  HADD2.F32 R95, -RZ, R95.H0_H0 ;  /* 0x2000005fff5f7230 */ /* 0x000fc40000004100 */
[-C--:B------:R-:W-:Y:S01]  /*5290*/  FMUL.FTZ R39, R36, R97.reuse ;  /* 0x0000006124277220 */ /* 0x080fe20000410000 */
[----:B------:R-:W-:Y:S01]  /*52a0*/  FMUL.FTZ R97, R32, R97 ;  /* 0x0000006120617220 */ /* 0x000fe20000410000 */
[----:B------:R-:W-:Y:S02]  /*52b0*/  IMAD.MOV.U32 R33, RZ, RZ, R6 ;  /* 0x000000ffff217224 */ /* 0x000fe400078e0006 */
[----:B------:R-:W-:Y:S01]  /*52c0*/  FFMA.FTZ R99, R12, R95, -R99 ;  /* 0x0000005f0c637223 */ /* 0x000fe20000010863 */
[-C--:B------:R-:W-:Y:S01]  /*52d0*/  FFMA.FTZ R98, R32, R37.reuse, -R39 ;  /* 0x0000002520627223 */ /* 0x080fe20000010827 */
[----:B------:R-:W-:Y:S01]  /*52e0*/  FFMA.FTZ R97, R36, R37, R97 ;  /* 0x0000002524617223 */ /* 0x000fe20000010061 */
[----:B------:R-:W-:Y:S02]  /*52f0*/  HADD2.F32 R32, -RZ, R93.H1_H1 ;  /* 0x3000005dff207230 */ /* 0x000fe40000004100 */
[----:B------:R-:W-:Y:S01]  /*5300*/  FFMA.FTZ R86, R35, R95, R86 ;  /* 0x0000005f23567223 */ /* 0x000fe20000010056 */
[----:B------:R-:W-:-:S02]  /*5310*/  HADD2.F32 R37, -RZ, R5.H0_H0 ;  /* 0x20000005ff257230 */ /* 0x000fc40000004100 */
[----:B------:R-:W-:Y:S02]  /*5320*/  HADD2.F32 R12, -RZ, R38.H0_H0 ;  /* 0x20000026ff0c7230 */ /* 0x000fe40000004100 */
[----:B------:R-:W-:Y:S01]  /*5330*/  HADD2.F32 R93, -RZ, R93.H0_H0 ;  /* 0x2000005dff5d7230 */ /* 0x000fe20000004100 */
[----:B------:R-:W-:Y:S01]  /*5340*/  F2FP.F16.F32.PACK_AB R36, R97, R86 ;  /* 0x000000566124723e */ /* 0x000fe200000000ff */
[----:B------:R-:W-:Y:S02]  /*5350*/  HADD2.F32 R5, -RZ, R34.H0_H0 ;  /* 0x20000022ff057230 */ /* 0x000fe40000004100 */
[----:B------:R-:W-:Y:S02]  /*5360*/  HADD2.F32 R38, -RZ, R38.H1_H1 ;  /* 0x30000026ff267230 */ /* 0x000fe40000004100 */
[----:B------:R-:W-:Y:S02]  /*5370*/  HADD2.F32 R34, -RZ, R34.H1_H1 ;  /* 0x30000022ff227230 */ /* 0x000fe40000004100 */
[----:B------:R-:W-:-:S02]  /*5380*/  HADD2.F32 R35, -RZ, R4.H0_H0 ;  /* 0x20000004ff237230 */ /* 0x000fc40000004100 */
[----:B------:R-:W-:Y:S01]  /*5390*/  FMUL.FTZ R4, R12, R93 ;  /* 0x0000005d0c047220 */ /* 0x000fe20000410000 */
[----:B------:R-:W-:Y:S01]  /*53a0*/  FMUL.FTZ R39, R38, R37 ;  /* 0x0000002526277220 */ /* 0x000fe20000410000 */
[C---:B------:R-:W-:Y:S01]  /*53b0*/  FMUL.FTZ R93, R5.reuse, R93 ;  /* 0x0000005d055d7220 */ /* 0x040fe20000410000 */
[C---:B------:R-:W-:Y:S01]  /*53c0*/  FMUL.FTZ R37, R34.reuse, R37 ;  /* 0x0000002522257220 */ /* 0x040fe20000410000 */
[-C--:B------:R-:W-:Y:S01]  /*53d0*/  FFMA.FTZ R4, R5, R32.reuse, -R4 ;  /* 0x0000002005047223 */ /* 0x080fe20000010804 */
[-C--:B------:R-:W-:Y:S01]  /*53e0*/  FFMA.FTZ R39, R34, R35.reuse, -R39 ;  /* 0x0000002322277223 */ /* 0x080fe20000010827 */
[----:B------:R-:W-:Y:S01]  /*53f0*/  FFMA.FTZ R93, R12, R32, R93 ;  /* 0x000000200c5d7223 */ /* 0x000fe2000001005d */
[----:B------:R-:W-:Y:S01]  /*5400*/  FFMA.FTZ R38, R38, R35, R37 ;  /* 0x0000002326267223 */ /* 0x000fe20000010025 */
[----:B------:R-:W-:Y:S02]  /*5410*/  F2FP.F16.F32.PACK_AB R35, R94, R15 ;  /* 0x0000000f5e23723e */ /* 0x000fe400000000ff */
[----:B------:R-:W-:Y:S01]  /*5420*/  F2FP.F16.F32.PACK_AB R34, R39, R4 ;  /* 0x000000042722723e */ /* 0x000fe200000000ff */
[----:B------:R-:W-:Y:S01]  /*5430*/  IMAD.MOV.U32 R39, RZ, RZ, R96 ;  /* 0x000000ffff277224 */ /* 0x000fe200078e0060 */
[----:B------:R-:W-:-:S02]  /*5440*/  F2FP.F16.F32.PACK_AB R37, R14, R7 ;  /* 0x000000070e25723e */ /* 0x000fc400000000ff */
[----:B------:R-:W-:Y:S02]  /*5450*/  F2FP.F16.F32.PACK_AB R32, R98, R99 ;  /* 0x000000636220723e */ /* 0x000fe400000000ff */
[----:B------:R-:W-:-:S07]  /*5460*/  F2FP.F16.F32.PACK_AB R38, R38, R93 ;  /* 0x0000005d2626723e */ /* 0x000fce00000000ff */
.L_x_12683:
[----:B------:R-:W-:Y:S05]  /*5470*/  BSYNC B2 ;  /* 0x0000000000027941 */ /* 0x000fea0003800000 */
.L_x_12682:
        /* <DEDUP_REMOVED lines=12> */
.L_x_12681:
[----:B------:R-:W-:Y:S05]  /*5540*/  BSYNC B1 ;  /* 0x0000000000017941 */ /* 0x000fea0003800000 */
.L_x_12680:
[----:B------:R-:W-:Y:S01]  /*5550*/  ISETP.GE.OR P5, PT, R156, R72, P1 ;  /* 0x000000489c00720c */ /* 0x000fe20000fa6670 */
[----:B-1----:R-:W-:Y:S01]  /*5560*/  IMAD.MOV.U32 R32, RZ, RZ, R74 ;  /* 0x000000ffff207224 */ /* 0x002fe200078e004a */
[----:B------:R-:W-:Y:S01]  /*5570*/  SHF.R.S32.HI R5, RZ, 0x1f, R156 ;  /* 0x0000001fff057819 */ /* 0x000fe2000001149c */
[----:B------:R-:W-:-:S04]  /*5580*/  IMAD.MOV.U32 R33, RZ, RZ, R81 ;  /* 0x000000ffff217224 */ /* 0x000fc800078e0051 */
[-C--:B------:R-:W-:Y:S02]  /*5590*/  IMAD R5, R5, R76.reuse, RZ ;  /* 0x0000004c05057224 */ /* 0x080fe400078e02ff */
[----:B------:R-:W-:-:S04]  /*55a0*/  IMAD.WIDE.U32 R32, R156, R76, R32 ;  /* 0x0000004c9c207225 */ /* 0x000fc800078e0020 */
[----:B------:R-:W-:Y:S01]  /*55b0*/  IMAD R5, R156, R77, R5 ;  /* 0x0000004d9c057224 */ /* 0x000fe200078e0205 */
[----:B------:R-:W-:Y:S06]  /*55c0*/  @P5 BRA `(.L_x_12666) ;  /* 0x0000000800505947 */ /* 0x000fec0003800000 */
[----:B------:R-:W1:Y:S01]  /*55d0*/  LDC R36, c[0x0][0x2f4] ;  /* 0x0000bd00ff247b82 */ /* 0x000e620000000800 */
[----:B------:R-:W-:Y:S01]  /*55e0*/  IMAD.SHL.U32 R7, R62, 0x8, RZ ;  /* 0x000000083e077824 */ /* 0x000fe200078e00ff */
[----:B------:R-:W-:Y:S01]  /*55f0*/  BSSY B1, `(.L_x_12684) ;  /* 0x000006c000017945 */ /* 0x000fe20003800000 */
[----:B------:R-:W-:-:S03]  /*5600*/  IMAD.IADD R37, R33, 0x1, R5 ;  /* 0x0000000121257824 */ /* 0x000fc600078e0205 */
[--C-:B------:R-:W-:Y:S02]  /*5610*/  SHF.R.S32.HI R5, RZ, 0x1f, R7.reuse ;  /* 0x0000001fff057819 */ /* 0x100fe40000011407 */
[----:B------:R-:W-:-:S04]  /*5620*/  IADD3 R4, P5, P6, R30, R32, R7 ;  /* 0x000000201e047210 */ /* 0x000fc80007ebe007 */
[----:B------:R-:W-:Y:S02]  /*5630*/  IADD3.X R5, R64, R37, R5, P5, P6 ;  /* 0x0000002540057210 */ /* 0x000fe40002fec405 */
[----:B------:R-:W-:-:S04]  /*5640*/  LEA R34, P5, R4, R70, 0x1 ;  /* 0x0000004604227211 */ /* 0x000fc800078a08ff */
[----:B------:R-:W-:Y:S01]  /*5650*/  LEA.HI.X R35, R4, R71, R5, 0x1, P5 ;  /* 0x0000004704237211 */ /* 0x000fe200028f0c05 */
[----:B-1----:R-:W-:-:S05]  /*5660*/  @P0 IMAD.IADD R73, R36, 0x1, -R73 ;  /* 0x0000000124490824 */ /* 0x002fca00078e0a49 */
        /* <DEDUP_REMOVED lines=14> */
[--C-:B------:R-:W-:Y:S02]  /*5750*/  SHF.R.U32.HI R74, RZ, 0x10, R25.reuse ;  /* 0x00000010ff4a7819 */ /* 0x100fe40000011619 */
[----:B------:R-:W-:Y:S01]  /*5760*/  SHF.R.U64 R79, R24, 0x10, R25 ;  /* 0x00000010184f7819 */ /* 0x000fe20000001219 */
[----:B--2---:R-:W-:Y:S01]  /*5770*/  IMAD.MOV.U32 R24, RZ, RZ, R15 ;  /* 0x000000ffff187224 */ /* 0x004fe200078e000f */
[--C-:B------:R-:W-:Y:S01]  /*5780*/  SHF.R.U64 R38, R8, 0x10, R9.reuse ;  /* 0x0000001008267819 */ /* 0x100fe20000001209 */
[--C-:B------:R-:W-:Y:S01]  /*5790*/  HADD2.F32 R15, -RZ, R13.reuse.H0_H0 ;  /* 0x2000000dff0f7230 */ /* 0x100fe20000004100 */
[----:B------:R-:W-:Y:S01]  /*57a0*/  SHF.R.U32.HI R76, RZ, 0x10, R9 ;  /* 0x00000010ff4c7819 */ /* 0x000fe20000011609 */
[----:B------:R-:W-:Y:S01]  /*57b0*/  HADD2.F32 R25, -RZ, R92.H0_H0 ;  /* 0x2000005cff197230 */ /* 0x000fe20000004100 */
[--C-:B------:R-:W-:Y:S01]  /*57c0*/  SHF.R.U64 R8, R10, 0x10, R11.reuse ;  /* 0x000000100a087819 */ /* 0x100fe2000000120b */
[----:B------:R-:W-:Y:S01]  /*57d0*/  HADD2.F32 R13, -RZ, R13.H1_H1 ;  /* 0x3000000dff0d7230 */ /* 0x000fe20000004100 */
[----:B------:R-:W-:Y:S01]  /*57e0*/  SHF.R.U32.HI R75, RZ, 0x10, R11 ;  /* 0x00000010ff4b7819 */ /* 0x000fe2000001160b */
[----:B-1----:R-:W-:Y:S01]  /*57f0*/  IMAD.MOV.U32 R11, RZ, RZ, R7 ;  /* 0x000000ffff0b7224 */ /* 0x002fe200078e0007 */
[--C-:B------:R-:W-:Y:S01]  /*5800*/  SHF.R.U64 R9, R26, 0x10, R27.reuse ;  /* 0x000000101a097819 */ /* 0x100fe2000000121b */
[----:B------:R-:W-:Y:S01]  /*5810*/  HADD2.F32 R74, -RZ, R74.H0_H0 ;  /* 0x2000004aff4a7230 */ /* 0x000fe20000004100 */
[----:B------:R-:W-:Y:S01]  /*5820*/  SHF.R.U32.HI R73, RZ, 0x10, R27 ;  /* 0x00000010ff497819 */ /* 0x000fe2000001161b */
[----:B------:R-:W-:-:S02]  /*5830*/  IMAD.MOV.U32 R10, RZ, RZ, R4 ;  /* 0x000000ffff0a7224 */ /* 0x000fc400078e0004 */
[----:B------:R-:W-:Y:S02]  /*5840*/  HADD2.F32 R92, -RZ, R92.H1_H1 ;  /* 0x3000005cff5c7230 */ /* 0x000fe40000004100 */
[--C-:B------:R-:W-:Y:S02]  /*5850*/  HADD2.F32 R7, -RZ, R5.reuse.H1_H1 ;  /* 0x30000005ff077230 */ /* 0x100fe40000004100 */
[----:B------:R-:W-:Y:S02]  /*5860*/  HADD2.F32 R4, -RZ, R5.H0_H0 ;  /* 0x20000005ff047230 */ /* 0x000fe40000004100 */
[----:B------:R-:W-:Y:S01]  /*5870*/  FMUL.FTZ R5, R15, R92 ;  /* 0x0000005c0f057220 */ /* 0x000fe20000410000 */
        /* <DEDUP_REMOVED lines=9> */
[----:B------:R-:W-:Y:S01]  /*5910*/  HADD2.F32 R24, -RZ, R24.H1_H1 ;  /* 0x30000018ff187230 */ /* 0x000fe20000004100 */
[----:B------:R-:W-:Y:S01]  /*5920*/  F2FP.F16.F32.PACK_AB R27, R27, R4 ;  /* 0x000000041b1b723e */ /* 0x000fe200000000ff */
[----:B------:R-:W-:Y:S01]  /*5930*/  HADD2.F32 R7, -RZ, R11.H0_H0 ;  /* 0x2000000bff077230 */ /* 0x000fe20000004100 */
[----:B------:R-:W-:Y:S01]  /*5940*/  F2FP.F16.F32.PACK_AB R76, R76, R5 ;  /* 0x000000054c4c723e */ /* 0x000fe200000000ff */
[----:B------:R-:W-:Y:S02]  /*5950*/  HADD2.F32 R25, -RZ, R73.H0_H0 ;  /* 0x20000049ff197230 */ /* 0x000fe40000004100 */
[----:B------:R-:W-:Y:S02]  /*5960*/  HADD2.F32 R74, -RZ, R91.H0_H0 ;  /* 0x2000005bff4a7230 */ /* 0x000fe40000004100 */
[----:B------:R-:W-:Y:S02]  /*5970*/  HADD2.F32 R11, -RZ, R11.H1_H1 ;  /* 0x3000000bff0b7230 */ /* 0x000fe40000004100 */
[----:B------:R-:W-:Y:S01]  /*5980*/  FMUL.FTZ R82, R24, R25 ;  /* 0x0000001918527220 */ /* 0x000fe20000410000 */
[----:B------:R-:W-:-:S02]  /*5990*/  HADD2.F32 R15, -RZ, R75.H0_H0 ;  /* 0x2000004bff0f7230 */ /* 0x000fc40000004100 */
[-C--:B------:R-:W-:Y:S01]  /*59a0*/  FMUL.FTZ R78, R13, R74.reuse ;  /* 0x0000004a0d4e7220 */ /* 0x080fe20000410000 */
[----:B------:R-:W-:Y:S02]  /*59b0*/  HADD2.F32 R26, -RZ, R88.H1_H1 ;  /* 0x30000058ff1a7230 */ /* 0x000fe40000004100 */
[----:B------:R-:W-:Y:S01]  /*59c0*/  FMUL.FTZ R25, R11, R25 ;  /* 0x000000190b197220 */ /* 0x000fe20000410000 */
[----:B------:R-:W-:Y:S01]  /*59d0*/  FMUL.FTZ R74, R7, R74 ;  /* 0x0000004a074a7220 */ /* 0x000fe20000410000 */
[-C--:B------:R-:W-:Y:S01]  /*59e0*/  FFMA.FTZ R75, R11, R15.reuse, -R82 ;  /* 0x0000000f0b4b7223 */ /* 0x080fe20000010852 */
[----:B------:R-:W-:Y:S02]  /*59f0*/  HADD2.F32 R11, -RZ, R12.H0_H0 ;  /* 0x2000000cff0b7230 */ /* 0x000fe40000004100 */
[----:B------:R-:W-:Y:S01]  /*5a00*/  FFMA.FTZ R78, R7, R26, -R78 ;  /* 0x0000001a074e7223 */ /* 0x000fe2000001084e */
[----:B------:R-:W-:Y:S01]  /*5a10*/  FFMA.FTZ R77, R24, R15, R25 ;  /* 0x0000000f184d7223 */ /* 0x000fe20000010019 */
[----:B------:R-:W-:-:S02]  /*5a20*/  HADD2.F32 R15, -RZ, R79.H0_H0 ;  /* 0x2000004fff0f7230 */ /* 0x000fc40000004100 */
[----:B------:R-:W-:Y:S01]  /*5a30*/  FFMA.FTZ R74, R13, R26, R74 ;  /* 0x0000001a0d4a7223 */ /* 0x000fe2000001004a */
[----:B------:R-:W-:Y:S02]  /*5a40*/  HADD2.F32 R7, -RZ, R10.H0_H0 ;  /* 0x2000000aff077230 */ /* 0x000fe40000004100 */
[----:B------:R-:W-:Y:S02]  /*5a50*/  HADD2.F32 R12, -RZ, R12.H1_H1 ;  /* 0x3000000cff0c7230 */ /* 0x000fe40000004100 */
[----:B------:R-:W-:Y:S01]  /*5a60*/  HADD2.F32 R10, -RZ, R10.H1_H1 ;  /* 0x3000000aff0a7230 */ /* 0x000fe20000004100 */
[----:B------:R-:W-:Y:S01]  /*5a70*/  F2FP.F16.F32.PACK_AB R74, R77, R74 ;  /* 0x0000004a4d4a723e */ /* 0x000fe200000000ff */
[----:B------:R-:W-:Y:S02]  /*5a80*/  HADD2.F32 R26, -RZ, R91.H1_H1 ;  /* 0x3000005bff1a7230 */ /* 0x000fe40000004100 */
[----:B------:R-:W-:Y:S01]  /*5a90*/  FMUL.FTZ R25, R12, R15 ;  /* 0x0000000f0c197220 */ /* 0x000fe20000410000 */
[----:B------:R-:W-:-:S02]  /*5aa0*/  HADD2.F32 R13, -RZ, R38.H0_H0 ;  /* 0x20000026ff0d7230 */ /* 0x000fc40000004100 */
[C---:B------:R-:W-:Y:S01]  /*5ab0*/  FMUL.FTZ R15, R10.reuse, R15 ;  /* 0x0000000f0a0f7220 */ /* 0x040fe20000410000 */
[----:B------:R-:W-:Y:S02]  /*5ac0*/  HADD2.F32 R24, -RZ, R90.H0_H0 ;  /* 0x2000005aff187230 */ /* 0x000fe40000004100 */
[-C--:B------:R-:W-:Y:S01]  /*5ad0*/  FMUL.FTZ R38, R11, R26.reuse ;  /* 0x0000001a0b267220 */ /* 0x080fe20000410000 */
[C---:B------:R-:W-:Y:S01]  /*5ae0*/  FMUL.FTZ R26, R7.reuse, R26 ;  /* 0x0000001a071a7220 */ /* 0x040fe20000410000 */
[-C--:B------:R-:W-:Y:S01]  /*5af0*/  FFMA.FTZ R25, R10, R13.reuse, -R25 ;  /* 0x0000000d0a197223 */ /* 0x080fe20000010819 */
[----:B------:R-:W-:Y:S01]  /*5b00*/  FFMA.FTZ R15, R12, R13, R15 ;  /* 0x0000000d0c0f7223 */ /* 0x000fe2000001000f */
[----:B------:R-:W-:Y:S02]  /*5b10*/  HADD2.F32 R13, -RZ, R9.H0_H0 ;  /* 0x20000009ff0d7230 */ /* 0x000fe40000004100 */
[----:B------:R-:W-:Y:S01]  /*5b20*/  FFMA.FTZ R38, R7, R24, -R38 ;  /* 0x0000001807267223 */ /* 0x000fe20000010826 */
[----:B------:R-:W-:-:S02]  /*5b30*/  HADD2.F32 R9, -RZ, R14.H0_H0 ;  /* 0x2000000eff097230 */ /* 0x000fc40000004100 */
[----:B------:R-:W-:Y:S01]  /*5b40*/  FFMA.FTZ R26, R11, R24, R26 ;  /* 0x000000180b1a7223 */ /* 0x000fe2000001001a */
[----:B------:R-:W-:Y:S02]  /*5b50*/  HADD2.F32 R90, -RZ, R90.H1_H1 ;  /* 0x3000005aff5a7230 */ /* 0x000fe40000004100 */
[----:B------:R-:W-:Y:S01]  /*5b60*/  HADD2.F32 R7, -RZ, R6.H0_H0 ;  /* 0x20000006ff077230 */ /* 0x000fe20000004100 */
[----:B------:R-:W-:Y:S01]  /*5b70*/  F2FP.F16.F32.PACK_AB R4, R25, R38 ;  /* 0x000000261904723e */ /* 0x000fe200000000ff */
[----:B------:R-:W-:Y:S01]  /*5b80*/  HADD2.F32 R14, -RZ, R14.H1_H1 ;  /* 0x3000000eff0e7230 */ /* 0x000fe20000004100 */
[----:B------:R-:W-:Y:S01]  /*5b90*/  F2FP.F16.F32.PACK_AB R12, R15, R26 ;  /* 0x0000001a0f0c723e */ /* 0x000fe200000000ff */
[----:B------:R-:W-:Y:S02]  /*5ba0*/  HADD2.F32 R6, -RZ, R6.H1_H1 ;  /* 0x30000006ff067230 */ /* 0x000fe40000004100 */
[----:B------:R-:W-:Y:S02]  /*5bb0*/  HADD2.F32 R11, -RZ, R8.H0_H0 ;  /* 0x20000008ff0b7230 */ /* 0x000fe40000004100 */
[----:B------:R-:W-:Y:S01]  /*5bc0*/  FMUL.FTZ R8, R9, R90 ;  /* 0x0000005a09087220 */ /* 0x000fe20000410000 */
[----:B------:R-:W-:-:S02]  /*5bd0*/  HADD2.F32 R88, -RZ, R88.H0_H0 ;  /* 0x20000058ff587230 */ /* 0x000fc40000004100 */
[-C--:B------:R-:W-:Y:S01]  /*5be0*/  FMUL.FTZ R73, R14, R13.reuse ;  /* 0x0000000d0e497220 */ /* 0x080fe20000410000 */
[C---:B------:R-:W-:Y:S01]  /*5bf0*/  FMUL.FTZ R90, R7.reuse, R90 ;  /* 0x0000005a075a7220 */ /* 0x040fe20000410000 */
[----:B------:R-:W-:Y:S01]  /*5c00*/  FMUL.FTZ R13, R6, R13 ;  /* 0x0000000d060d7220 */ /* 0x000fe20000410000 */
[----:B------:R-:W-:Y:S02]  /*5c10*/  IMAD.MOV.U32 R5, RZ, RZ, R27 ;  /* 0x000000ffff057224 */ /* 0x000fe400078e001b */
[-C--:B------:R-:W-:Y:S01]  /*5c20*/  FFMA.FTZ R8, R7, R88.reuse, -R8 ;  /* 0x0000005807087223 */ /* 0x080fe20000010808 */
[----:B------:R-:W-:Y:S01]  /*5c30*/  FFMA.FTZ R90, R9, R88, R90 ;  /* 0x00000058095a7223 */ /* 0x000fe2000001005a */
[-C--:B------:R-:W-:Y:S01]  /*5c40*/  FFMA.FTZ R13, R14, R11.reuse, R13 ;  /* 0x0000000b0e0d7223 */ /* 0x080fe2000001000d */
[----:B------:R-:W-:Y:S01]  /*5c50*/  FFMA.FTZ R73, R6, R11, -R73 ;  /* 0x0000000b06497223 */ /* 0x000fe20000010849 */
[----:B------:R-:W-:Y:S01]  /*5c60*/  F2FP.F16.F32.PACK_AB R7, R75, R78 ;  /* 0x0000004e4b07723e */ /* 0x000fe200000000ff */
[----:B------:R-:W-:-:S02]  /*5c70*/  IMAD.MOV.U32 R15, RZ, RZ, R74 ;  /* 0x000000ffff0f7224 */ /* 0x000fc400078e004a */
[----:B------:R-:W-:Y:S01]  /*5c80*/  F2FP.F16.F32.PACK_AB R14, R13, R90 ;  /* 0x0000005a0d0e723e */ /* 0x000fe200000000ff */
[----:B------:R-:W-:Y:S01]  /*5c90*/  IMAD.MOV.U32 R13, RZ, RZ, R76 ;  /* 0x000000ffff0d7224 */ /* 0x000fe200078e004c */
[----:B------:R-:W-:-:S07]  /*5ca0*/  F2FP.F16.F32.PACK_AB R6, R73, R8 ;  /* 0x000000084906723e */ /* 0x000fce00000000ff */
.L_x_12685:
[----:B------:R-:W-:Y:S05]  /*5cb0*/  BSYNC B1 ;  /* 0x0000000000017941 */ /* 0x000fea0003800000 */
.L_x_12684:
        /* <DEDUP_REMOVED lines=10> */
.L_x_12649:
[----:B------:R-:W-:-:S04]  /*5d60*/  ULOP3.LUT UR4, UR38, 0x1, URZ, 0xfc, !UPT ;  /* 0x0000000126047892 */ /* 0x000fc8000f8efc3f */
[----:B------:R-:W-:-:S06]  /*5d70*/  UISETP.NE.AND UP0, UPT, UR4, 0x3, UPT ;  /* 0x000000030400788c */ /* 0x000fcc000bf05270 */
[----:B------:R-:W-:-:S13]  /*5d80*/  PLOP3.LUT P3, PT, PT, PT, UP0, 0x80, 0x0 ;  /* 0x000000000000781c */ /* 0x000fda0003f6f008 */
[----:B------:R-:W-:Y:S05]  /*5d90*/  @!P3 BRA `(.L_x_12686) ;  /* 0x000000000004b947 */ /* 0x000fea0003800000 */
[----:B------:R-:W-:Y:S01]  /*5da0*/  BPT.TRAP 0x1 ;  /* 0x000000040000795c */ /* 0x000fe20000300000 */
.L_x_12686:
[----:B------:R-:W-:Y:S01]  /*5db0*/  IMAD R68, R23, 0x8, R2 ;  /* 0x0000000817447824 */ /* 0x000fe200078e0202 */
[----:B------:R-:W-:Y:S01]  /*5dc0*/  SHF.L.U32 R80, R158, 0x1f, RZ ;  /* 0x0000001f9e507819 */ /* 0x000fe200000006ff */
[----:B------:R-:W-:Y:S01]  /*5dd0*/  IMAD R72, R49, -0x60, R46 ;  /* 0xffffffa031487824 */ /* 0x000fe200078e022e */
[----:B------:R-:W-:Y:S02]  /*5de0*/  BSSY B1, `(.L_x_12687) ;  /* 0x0000004000017945 */ /* 0x000fe40003800000 */
[----:B------:R-:W0:Y:S02]  /*5df0*/  SYNCS.PHASECHK.TRANS64.TRYWAIT P4, [R68+URZ+0x32490], R80 ;  /* 0x03249050440075a7 */ /* 0x000e24000808017f */
[----:B------:R-:W-:Y:S01]  /*5e00*/  VIMNMX R72, R72, 0x60, PT ;  /* 0x0000006048487848 */ /* 0x000fe20003fe0100 */
[----:B0-----:R-:W-:Y:S06]  /*5e10*/  @!P4 BRA `(.L_x_12688) ;  /* 0x00000354007cc947 */ /* 0x001fec0003800000 */
.L_x_13052:
[----:B------:R-:W-:Y:S05]  /*5e20*/  BSYNC B1 ;  /* 0x0000000000017941 */ /* 0x000fea0003800000 */
.L_x_12687:
        /* <DEDUP_REMOVED lines=8> */
.L_x_12690:
[----:B------:R-:W-:Y:S05]  /*5eb0*/  BSYNC B1 ;  /* 0x0000000000017941 */ /* 0x000fea0003800000 */
.L_x_12689:
[----:B------:R-:W-:Y:S05]  /*5ec0*/  @P4 BRA `(.L_x_12666) ;  /* 0x0000000000104947 */ /* 0x000fea0003800000 */
[----:B-1----:R-:W1:Y:S04]  /*5ed0*/  @!P1 LDS.128 R4, [R84+0x2000] ;  /* 0x0020000054049984 */ /* 0x002e680000000c00 */
[----:B------:R-:W2:Y:S04]  /*5ee0*/  @!P2 LDS.128 R8, [R83+0x2000] ;  /* 0x002000005308a984 */ /* 0x000ea80000000c00 */
[----:B-1----:R3:W-:Y:S04]  /*5ef0*/  @!P1 STG.E.128 desc[UR42][R12.64], R4 ;  /* 0x000000040c009986 */ /* 0x0027e8000c101d2a */
[----:B--2---:R3:W-:Y:S02]  /*5f00*/  @!P2 STG.E.128 desc[UR42][R12.64+0x40], R8 ;  /* 0x000040080c00a986 */ /* 0x0047e4000c101d2a */
.L_x_12666:
[----:B------:R-:W-:Y:S05]  /*5f10*/  BSYNC B0 ;  /* 0x0000000000007941 */ /* 0x000fea0003800000 */
.L_x_12648:
        /* <DEDUP_REMOVED lines=15> */
[----:B--2---:R1:W-:Y:S06]  /*6010*/  BAR.SYNC.DEFER_BLOCKING R12, 0x80 ;  /* 0x0002000c0000751d */ /* 0x0043ec0000010000 */
[----:B------:R1:W-:Y:S01]  /*6020*/  @!P4 SYNCS.ARRIVE.TRANS64.RED.A1T0 RZ, [R4+URZ], RZ ;  /* 0x000000ff04ffc9a7 */ /* 0x0003e2000810043f */
[----:B------:R-:W-:Y:S05]  /*6030*/  @!P3 BRA `(.L_x_12692) ;  /* 0x000000000004b947 */ /* 0x000fea0003800000 */
[----:B------:R-:W-:Y:S01]  /*6040*/  BPT.TRAP 0x1 ;  /* 0x000000040000795c */ /* 0x000fe20000300000 */
.L_x_12692:
[----:B------:R-:W-:Y:S05]  /*6050*/  BSYNC B0 ;  /* 0x0000000000007941 */ /* 0x000fea0003800000 */
.L_x_12691:
[----:B------:R-:W2:Y:S01]  /*6060*/  SYNCS.PHASECHK.TRANS64.TRYWAIT P3, [R68+URZ+0x324b0], R80 ;  /* 0x0324b050440075a7 */ /* 0x000ea2000806017f */
[----:B------:R-:W-:Y:S01]  /*6070*/  ULDC UR49, c[0x0][0x320] ;  /* 0x0000c80000317ab9 */ /* 0x000fe20000000800 */
[----:B------:R-:W-:Y:S01]  /*6080*/  ULDC.64 UR44, c[0x0][0x328] ;  /* 0x0000ca00002c7ab9 */ /* 0x000fe20000000a00 */
[----:B------:R-:W-:Y:S01]  /*6090*/  ULDC.64 UR40, c[0x0][0x318] ;  /* 0x0000c60000287ab9 */ /* 0x000fe20000000a00 */
[----:B------:R-:W-:Y:S01]  /*60a0*/  BSSY B0, `(.L_x_12693) ;  /* 0x0000003000007945 */ /* 0x000fe20003800000 */
[----:B-1----:R-:W-:-:S03]  /*60b0*/  IMAD R4, R23, 0x6000, R58 ;  /* 0x0000600017047824 */ /* 0x002fc600078e023a */
[----:B--2---:R-:W-:Y:S05]  /*60c0*/  @!P3 BRA `(.L_x_12694) ;  /* 0x0000035000e4b947 */ /* 0x004fea0003800000 */
.L_x_13053:
[----:B------:R-:W-:Y:S05]  /*60d0*/  BSYNC B0 ;  /* 0x0000000000007941 */ /* 0x000fea0003800000 */
.L_x_12693:
        /* <DEDUP_REMOVED lines=8> */
[----:B------:R-:W-:Y:S02]  /*6160*/  IMAD.MOV.U32 R4, RZ, RZ, R40 ;  /* 0x000000ffff047224 */ /* 0x000fe400078e0028 */
[----:B------:R-:W-:Y:S02]  /*6170*/  IMAD.MOV.U32 R5, RZ, RZ, R65 ;  /* 0x000000ffff057224 */ /* 0x000fe400078e0041 */
[C---:B------:R-:W-:Y:S02]  /*6180*/  IMAD R7, R8.reuse, UR45, R7 ;  /* 0x0000002d08077c24 */ /* 0x040fe4000f8e0207 */
[----:B------:R-:W-:-:S04]  /*6190*/  IMAD.WIDE.U32 R4, R8, UR44, R4 ;  /* 0x0000002c08047c25 */ /* 0x000fc8000f8e0004 */
[----:B------:R-:W-:Y:S01]  /*61a0*/  IMAD.IADD R5, R5, 0x1, R7 ;  /* 0x0000000105057824 */ /* 0x000fe200078e0207 */
[----:B------:R-:W-:-:S04]  /*61b0*/  LEA R10, P3, R4, UR40, 0x1 ;  /* 0x00000028040a7c11 */ /* 0x000fc8000f8608ff */
[----:B------:R-:W-:Y:S02]  /*61c0*/  LEA.HI.X R11, R4, UR41, R5, 0x1, P3 ;  /* 0x00000029040b7c11 */ /* 0x000fe400098f0c05 */
[----:B------:R-:W-:-:S13]  /*61d0*/  ISETP.GE.AND P3, PT, R152, UR49, PT ;  /* 0x0000003198007c0c */ /* 0x000fda000bf66270 */
[----:B------:R-:W2:Y:S04]  /*61e0*/  @!P3 LDS.128 R4, [R14] ;  /* 0x000000000e04b984 */ /* 0x000ea80000000c00 */
[----:B--2---:R-:W-:Y:S01]  /*61f0*/  @!P3 STG.E.128 desc[UR42][R10.64], R4 ;  /* 0x000000040a00b986 */ /* 0x004fe2000c101d2a */
[----:B------:R-:W-:-:S13]  /*6200*/  ISETP.GE.AND P3, PT, R3, UR49, PT ;  /* 0x0000003103007c0c */ /* 0x000fda000bf66270 */
[----:B------:R-:W2:Y:S04]  /*6210*/  @!P3 LDS.128 R4, [R13] ;  /* 0x000000000d04b984 */ /* 0x000ea80000000c00 */
[----:B--2---:R-:W-:Y:S01]  /*6220*/  @!P3 STG.E.128 desc[UR42][R10.64+0x40], R4 ;  /* 0x000040040a00b986 */ /* 0x004fe2000c101d2a */
[----:B------:R-:W-:-:S13]  /*6230*/  ISETP.GE.AND P3, PT, R51, UR49, PT ;  /* 0x0000003133007c0c */ /* 0x000fda000bf66270 */
[----:B------:R-:W2:Y:S04]  /*6240*/  @!P3 LDS.128 R4, [R14+0x3000] ;  /* 0x003000000e04b984 */ /* 0x000ea80000000c00 */
        /* <DEDUP_REMOVED lines=10> */
[----:B------:R-:W-:-:S13]  /*62f0*/  ISETP.NE.AND P3, PT, R67, RZ, PT ;  /* 0x000000ff4300720c */ /* 0x000fda0003f65270 */
[----:B------:R-:W2:Y:S04]  /*6300*/  @P3 LDS.128 R4, [R14+0x9000] ;  /* 0x009000000e043984 */ /* 0x000ea80000000c00 */
[----:B--2---:R-:W-:Y:S01]  /*6310*/  @P3 STG.E.128 desc[UR42][R10.64+0x180], R4 ;  /* 0x000180040a003986 */ /* 0x004fe2000c101d2a */
[----:B------:R-:W-:-:S13]  /*6320*/  ISETP.NE.AND P3, PT, R66, RZ, PT ;  /* 0x000000ff4200720c */ /* 0x000fda0003f65270 */
[----:B------:R-:W2:Y:S04]  /*6330*/  @P3 LDS.128 R4, [R13+0x9000] ;  /* 0x009000000d043984 */ /* 0x000ea80000000c00 */
[----:B--2---:R2:W-:Y:S02]  /*6340*/  @P3 STG.E.128 desc[UR42][R10.64+0x1c0], R4 ;  /* 0x0001c0040a003986 */ /* 0x0045e4000c101d2a */
.L_x_12696:
[----:B------:R-:W-:Y:S05]  /*6350*/  BSYNC B0 ;  /* 0x0000000000007941 */ /* 0x000fea0003800000 */
.L_x_12695:
[----:B------:R-:W-:Y:S01]  /*6360*/  ISETP.GE.AND P3, PT, R156, R72, PT ;  /* 0x000000489c00720c */ /* 0x000fe20003f66270 */
[----:B------:R-:W-:-:S12]  /*6370*/  BSSY B0, `(.L_x_12697) ;  /* 0x0000024000007945 */ /* 0x000fd80003800000 */
[----:B------:R-:W-:Y:S05]  /*6380*/  @P3 BRA `(.L_x_12698) ;  /* 0x0000000000883947 */ /* 0x000fea0003800000 */
[----:B--2---:R-:W-:Y:S01]  /*6390*/  IADD3 R7, P3, R8, 0x40, RZ ;  /* 0x0000004008077810 */ /* 0x004fe20007f7e0ff */
[----:B------:R-:W-:Y:S02]  /*63a0*/  IMAD.MOV.U32 R4, RZ, RZ, R40 ;  /* 0x000000ffff047224 */ /* 0x000fe400078e0028 */
        /* <DEDUP_REMOVED lines=31> */
[----:B--2---:R3:W-:Y:S02]  /*65a0*/  @P3 STG.E.128 desc[UR42][R8.64+0x1c0], R4 ;  /* 0x0001c00408003986 */ /* 0x0047e4000c101d2a */
.L_x_12698:
[----:B------:R-:W-:Y:S05]  /*65b0*/  BSYNC B0 ;  /* 0x0000000000007941 */ /* 0x000fea0003800000 */
.L_x_12697:
[----:B------:R-:W-:Y:S01]  /*65c0*/  @!PT LDS RZ, [RZ] ;  /* 0x00000000fffff984 */ /* 0x000fe20000000800 */
[----:B------:R-:W-:Y:S01]  /*65d0*/  @!PT LDS RZ, [RZ] ;  /* 0x00000000fffff984 */ /* 0x000fe20000000800 */
[----:B------:R-:W-:Y:S01]  /*65e0*/  @!PT LDS RZ, [RZ] ;  /* 0x00000000fffff984 */ /* 0x000fe20000000800 */
[----:B------:R-:W-:Y:S01]  /*65f0*/  @!PT LDS RZ, [RZ] ;  /* 0x00000000fffff984 */ /* 0x000fe20000000800 */
[----:B------:R4:W-:Y:S06]  /*6600*/  MEMBAR.ALL.CTA ;  /* 0x0000000000007992 */ /* 0x0009ec0000008000 */
[----:B----4-:R-:W4:Y:S02]  /*6610*/  FENCE.VIEW.ASYNC.S ;  /* 0x00000000000073c6 */ /* 0x010f240000000000 */
[----:B----4-:R4:W-:Y:S01]  /*6620*/  BAR.SYNC.DEFER_BLOCKING R12, 0x80 ;  /* 0x0002000c0000751d */ /* 0x0109e20000010000 */
[----:B------:R-:W-:Y:S01]  /*6630*/  ISETP.NE.AND P5, PT, R69, RZ, PT ;  /* 0x000000ff4500720c */ /* 0x000fe20003fa5270 */
[----:B------:R-:W-:-:S02]  /*6640*/  VIADD R23, R23, 0x1 ;  /* 0x0000000117177836 */ /* 0x000fc40000000000 */
[----:B01----:R-:W-:-:S03]  /*6650*/  @!P4 VIADD R68, R68, 0x324c0 ;  /* 0x000324c04444c836 */ /* 0x003fc60000000000 */
[C---:B------:R-:W-:Y:S02]  /*6660*/  ISETP.NE.AND P3, PT, R23.reuse, 0x2, PT ;  /* 0x000000021700780c */ /* 0x040fe40003f65270 */
[----:B------:R-:W-:Y:S02]  /*6670*/  @!P4 PRMT R68, RZ, 0x654, R68 ;  /* 0x00000654ff44c816 */ /* 0x000fe40000000044 */
[----:B--23--:R-:W-:Y:S02]  /*6680*/  SEL R5, RZ, 0x1, P3 ;  /* 0x00000001ff057807 */ /* 0x00cfe40001800000 */
[----:B------:R-:W-:Y:S02]  /*6690*/  SEL R23, R23, RZ, P3 ;  /* 0x000000ff17177207 */ /* 0x000fe40001800000 */
[----:B------:R-:W-:Y:S01]  /*66a0*/  LOP3.LUT R158, R158, R5, RZ, 0x3c, !PT ;  /* 0x000000059e9e7212 */ /* 0x000fe200078e3cff */
[----:B------:R4:W-:Y:S01]  /*66b0*/  @!P4 SYNCS.ARRIVE.TRANS64.RED.A1T0 RZ, [R68+URZ], RZ ;  /* 0x000000ff44ffc9a7 */ /* 0x0009e2000810043f */
[----:B------:R-:W-:Y:S05]  /*66c0*/  @P5 BRA `(.L_x_12699) ;  /* 0xffffffc800005947 */ /* 0x000fea000383ffff */
[----:B------:R-:W0:Y:S01]  /*66d0*/  S2R R4, SR_TID.X ;  /* 0x0000000000047919 */ /* 0x000e220000002100 */
[----:B------:R-:W-:Y:S02]  /*66e0*/  PLOP3.LUT P0, PT, PT, PT, PT, 0x8, 0x0 ;  /* 0x000000000000781c */ /* 0x000fe40003f0e170 */
[----:B0-----:R-:W-:-:S04]  /*66f0*/  SHF.R.U32.HI R4, RZ, 0x7, R4 ;  /* 0x00000007ff047819 */ /* 0x001fc80000011604 */
[----:B------:R-:W-:-:S13]  /*6700*/  ISETP.NE.AND P5, PT, R4, 0x1, PT ;  /* 0x000000010400780c */ /* 0x000fda0003fa5270 */
[----:B------:R-:W-:Y:S06]  /*6710*/  @!P5 BAR.ARV 0x9, 0x100 ;  /* 0x024400000000db1d */ /* 0x000fec0000002000 */
.L_x_12643:
[----:B------:R-:W0:Y:S01]  /*6720*/  S2R R0, SR_TID.X ;  /* 0x0000000000007919 */ /* 0x000e220000002100 */
[----:B------:R-:W1:Y:S01]  /*6730*/  LDC R19, c[0x0][0x448] ;  /* 0x00011200ff137b82 */ /* 0x000e620000000800 */
[----:B----4-:R-:W-:Y:S01]  /*6740*/  IMAD.MOV.U32 R12, RZ, RZ, 0x3000 ;  /* 0x00003000ff0c7424 */ /* 0x010fe200078e00ff */
[----:B------:R-:W2:Y:S01]  /*6750*/  S2R R3, SR_SWINHI ;  /* 0x0000000000037919 */ /* 0x000ea20000002f00 */
[----:B------:R-:W-:Y:S02]  /*6760*/  IMAD.U32 R13, RZ, RZ, UR38 ;  /* 0x00000026ff0d7e24 */ /* 0x000fe4000f8e00ff */
[----:B------:R-:W-:Y:S01]  /*6770*/  IMAD.MOV.U32 R14, RZ, RZ, 0x1 ;  /* 0x00000001ff0e7424 */ /* 0x000fe200078e00ff */
[----:B------:R-:W-:Y:S01]  /*6780*/  STL [R1+0x70], R89 ;  /* 0x0000705901007387 */ /* 0x000fe20000100800 */
[----:B------:R-:W-:Y:S01]  /*6790*/  IMAD.MOV.U32 R15, RZ, RZ, RZ ;  /* 0x000000ffff0f7224 */ /* 0x000fe200078e00ff */
[----:B------:R-:W3:Y:S01]  /*67a0*/  LDC R18, c[0x0][0xa80] ;  /* 0x0002a000ff127b82 */ /* 0x000ee20000000800 */
[----:B------:R-:W-:Y:S01]  /*67b0*/  IMAD.MOV.U32 R5, RZ, RZ, 0x100 ;  /* 0x00000100ff057424 */ /* 0x000fe200078e00ff */
[----:B------:R4:W-:Y:S01]  /*67c0*/  STL.64 [R1+0x18], R12 ;  /* 0x0000180c01007387 */ /* 0x0009e20000100a00 */
[----:B------:R-:W-:-:S02]  /*67d0*/  IMAD.MOV.U32 R6, RZ, RZ, 0x1 ;  /* 0x00000001ff067424 */ /* 0x000fc400078e00ff */
[----:B------:R-:W-:Y:S01]  /*67e0*/  IMAD.MOV.U32 R7, RZ, RZ, RZ ;  /* 0x000000ffff077224 */ /* 0x000fe200078e00ff */
[----:B------:R1:W-:Y:S01]  /*67f0*/  STL.64 [R1+0x60], R14 ;  /* 0x0000600e01007387 */ /* 0x0003e20000100a00 */
[----:B------:R-:W-:Y:S02]  /*6800*/  IMAD.MOV.U32 R8, RZ, RZ, 0xc000 ;  /* 0x0000c000ff087424 */ /* 0x000fe400078e00ff */
[----:B------:R-:W-:Y:S01]  /*6810*/  IMAD.U32 R9, RZ, RZ, UR38 ;  /* 0x00000026ff097e24 */ /* 0x000fe2000f8e00ff */
[----:B------:R-:W-:Y:S01]  /*6820*/  STL.128 [R1+0x230], RZ ;  /* 0x000230ff01007387 */ /* 0x000fe20000100c00 */
[----:B------:R-:W-:Y:S02]  /*6830*/  IMAD.MOV.U32 R11, RZ, RZ, 0x100 ;  /* 0x00000100ff0b7424 */ /* 0x000fe400078e00ff */
[----:B------:R-:W-:Y:S01]  /*6840*/  IMAD.U32 R34, RZ, RZ, UR37 ;  /* 0x00000025ff227e24 */ /* 0x000fe2000f8e00ff */
[----:B------:R-:W-:Y:S01]  /*6850*/  STL.128 [R1+0x240], RZ ;  /* 0x000240ff01007387 */ /* 0x000fe20000100c00 */
[----:B------:R-:W-:-:S03]  /*6860*/  IMAD.U32 R72, RZ, RZ, UR37 ;  /* 0x00000025ff487e24 */ /* 0x000fc6000f8e00ff */
[----:B------:R-:W-:Y:S02]  /*6870*/  STL.128 [R1+0x260], RZ ;  /* 0x000260ff01007387 */ /* 0x000fe40000100c00 */
[----:B------:R-:W-:Y:S02]  /*6880*/  IADD3 R72, P5, R72, 0x70, RZ ;  /* 0x0000007048487810 */ /* 0x000fe40007fbe0ff */
[----:B0-----:R-:W-:Y:S01]  /*6890*/  LOP3.LUT R0, R0, 0x7f, RZ, 0xc0, !PT ;  /* 0x0000007f00007812 */ /* 0x001fe200078ec0ff */
[----:B------:R-:W-:Y:S03]  /*68a0*/  STL.128 [R1+0x270], RZ ;  /* 0x000270ff01007387 */ /* 0x000fe60000100c00 */
[----:B------:R-:W-:Y:S01]  /*68b0*/  ISETP.NE.AND P1, PT, R0, RZ, PT ;  /* 0x000000ff0000720c */ /* 0x000fe20003f25270 */
[----:B------:R-:W-:Y:S01]  /*68c0*/  STL.128 [R1+0x280], RZ ;  /* 0x000280ff01007387 */ /* 0x000fe20000100c00 */
[----:B------:R-:W-:-:S02]  /*68d0*/  MOV R26, R2 ;  /* 0x00000002001a7202 */ /* 0x000fc40000000f00 */
[----:B--2---:R-:W-:Y:S02]  /*68e0*/  MOV R27, R3 ;  /* 0x00000003001b7202 */ /* 0x004fe40000000f00 */
[----:B------:R-:W-:Y:S01]  /*68f0*/  SEL R4, RZ, 0x1, P1 ;  /* 0x00000001ff047807 */ /* 0x000fe20000800000 */
[----:B------:R-:W-:Y:S01]  /*6900*/  STL.128 [R1+0x290], RZ ;  /* 0x000290ff01007387 */ /* 0x000fe20000100c00 */
[C---:B----4-:R-:W-:Y:S02]  /*6910*/  IADD3 R12, P1, R26.reuse, 0x32430, RZ ;  /* 0x000324301a0c7810 */ /* 0x050fe40007f3e0ff */
[C---:B------:R-:W-:Y:S01]  /*6920*/  IADD3 R0, P3, R26.reuse, 0x32450, RZ ;  /* 0x000324501a007810 */ /* 0x040fe20007f7e0ff */
[----:B------:R0:W-:Y:S01]  /*6930*/  STL.128 [R1+0x20], R4 ;  /* 0x0000200401007387 */ /* 0x0001e20000100c00 */
[C---:B------:R-:W-:Y:S01]  /*6940*/  IADD3 R3, P4, R26.reuse, 0x32460, RZ ;  /* 0x000324601a037810 */ /* 0x040fe20007f9e0ff */
[----:B------:R-:W-:Y:S01]  /*6950*/  IMAD.X R13, RZ, RZ, R27, P1 ;  /* 0x000000ffff0d7224 */ /* 0x000fe200008e061b */
[----:B-1----:R-:W-:Y:S01]  /*6960*/  ISETP.NE.AND P1, PT, R19, 0x1, PT ;  /* 0x000000011300780c */ /* 0x002fe20003f25270 */
[----:B------:R-:W-:Y:S01]  /*6970*/  IMAD.MOV.U32 R10, RZ, RZ, R4 ;  /* 0x000000ffff0a7224 */ /* 0x000fe200078e0004 */
[----:B------:R-:W-:Y:S01]  /*6980*/  IADD3 R14, P2, R26, 0x32440, RZ ;  /* 0x000324401a0e7810 */ /* 0x000fe20007f5e0ff */
[----:B------:R-:W-:Y:S01]  /*6990*/  STL.128 [R1+0x2a0], RZ ;  /* 0x0002a0ff01007387 */ /* 0x000fe20000100c00 */
[----:B------:R-:W-:-:S03]  /*69a0*/  IMAD.U32 R19, RZ, RZ, UR37 ;  /* 0x00000025ff137e24 */ /* 0x000fc6000f8e00ff */
[----:B------:R-:W-:Y:S01]  /*69b0*/  IMAD.X R15, RZ, RZ, R27, P2 ;  /* 0x000000ffff0f7224 */ /* 0x000fe200010e061b */
[----:B------:R-:W-:Y:S01]  /*69c0*/  STL.128 [R1+0x50], R8 ;  /* 0x0000500801007387 */ /* 0x000fe20000100c00 */
[----:B------:R-:W-:-:S03]  /*69d0*/  IADD3 R19, P2, R19, 0x230, RZ ;  /* 0x0000023013137810 */ /* 0x000fc60007f5e0ff */
[----:B------:R-:W-:Y:S01]  /*69e0*/  STL.64 [R1+0x8], R12 ;  /* 0x0000080c01007387 */ /* 0x000fe20000100a00 */
[--C-:B0-----:R-:W-:Y:S02]  /*69f0*/  IMAD.X R5, RZ, RZ, R27.reuse, P3 ;  /* 0x000000ffff057224 */ /* 0x101fe400018e061b */
[----:B------:R-:W-:Y:S01]  /*6a00*/  IMAD.X R7, RZ, RZ, R27, P4 ;  /* 0x000000ffff077224 */ /* 0x000fe200020e061b */
[----:B------:R-:W-:Y:S01]  /*6a10*/  STL.64 [R1+0x10], R14 ;  /* 0x0000100e01007387 */ /* 0x000fe20000100a00 */
[----:B------:R-:W-:Y:S01]  /*6a20*/  IMAD.MOV.U32 R4, RZ, RZ, R0 ;  /* 0x000000ffff047224 */ /* 0x000fe200078e0000 */
[----:B------:R-:W-:Y:S01]  /*6a30*/  IADD3 R34, P4, R34, 0x38, RZ ;  /* 0x0000003822227810 */ /* 0x000fe20007f9e0ff */
[----:B------:R-:W-:Y:S01]  /*6a40*/  IMAD.MOV.U32 R6, RZ, RZ, R3 ;  /* 0x000000ffff067224 */ /* 0x000fe200078e0003 */
[----:B------:R-:W-:Y:S01]  /*6a50*/  STL.64 [R1+0x30], R14 ;  /* 0x0000300e01007387 */ /* 0x000fe20000100a00 */
[----:B------:R-:W0:Y:S01]  /*6a60*/  @P1 LDC R3, c[0x0][0x44c] ;  /* 0x00011300ff031b82 */ /* 0x000e220000000800 */
[----:B------:R-:W-:-:S02]  /*6a70*/  VIADD R0, R194, 0x7f ;  /* 0x0000007fc2007836 */ /* 0x000fc40000000000 */
[----:B------:R-:W-:Y:S04]  /*6a80*/  STL.128 [R1+0x40], R4 ;  /* 0x0000400401007387 */ /* 0x000fe80000100c00 */
[----:B------:R1:W-:Y:S04]  /*6a90*/  STL.64 [R1+0x68], R6 ;  /* 0x0000680601007387 */ /* 0x0003e80000100a00 */
[----:B------:R-:W-:Y:S04]  /*6aa0*/  STL.128 [R1+0x2b0], RZ ;  /* 0x0002b0ff01007387 */ /* 0x000fe80000100c00 */
[----:B------:R-:W-:Y:S01]  /*6ab0*/  STL.128 [R1+0x2c0], RZ ;  /* 0x0002c0ff01007387 */ /* 0x000fe20000100c00 */
[----:B-1----:R-:W1:Y:S03]  /*6ac0*/  @P1 LDC R6, c[0x0][0x450] ;  /* 0x00011400ff061b82 */ /* 0x002e660000000800 */
[----:B------:R-:W-:Y:S04]  /*6ad0*/  STL.128 [R1+0x2d0], RZ ;  /* 0x0002d0ff01007387 */ /* 0x000fe80000100c00 */
[----:B------:R-:W-:Y:S01]  /*6ae0*/  STL.128 [R1+0x2e0], RZ ;  /* 0x0002e0ff01007387 */ /* 0x000fe20000100c00 */
[----:B0-----:R-:W-:Y:S01]  /*6af0*/  @P1 IMAD.HI.U32 R3, R0, R3, RZ ;  /* 0x0000000300031227 */ /* 0x001fe200078e00ff */
[----:B------:R-:W0:Y:S02]  /*6b00*/  LDC.64 R4, c[0x0][0xad8] ;  /* 0x0002b600ff047b82 */ /* 0x000e240000000a00 */
[----:B------:R-:W-:Y:S04]  /*6b10*/  STL.128 [R1+0x2f0], RZ ;  /* 0x0002f0ff01007387 */ /* 0x000fe80000100c00 */
[----:B------:R-:W-:Y:S04]  /*6b20*/  STL.128 [R1+0x300], RZ ;  /* 0x000300ff01007387 */ /* 0x000fe80000100c00 */
[----:B------:R-:W-:Y:S04]  /*6b30*/  STL.128 [R1+0x310], RZ ;  /* 0x000310ff01007387 */ /* 0x000fe80000100c00 */
[----:B------:R-:W-:Y:S01]  /*6b40*/  STL.128 [R1+0x320], RZ ;  /* 0x000320ff01007387 */ /* 0x000fe20000100c00 */
[----:B-1----:R-:W-:-:S03]  /*6b50*/  @P1 SHF.R.U32.HI R0, RZ, R6, R3 ;  /* 0x00000006ff001219 */ /* 0x002fc60000011603 */
[----:B------:R-:W-:Y:S04]  /*6b60*/  STL.128 [R1+0x330], RZ ;  /* 0x000330ff01007387 */ /* 0x000fe80000100c00 */
[----:B------:R-:W-:Y:S01]  /*6b70*/  STL.128 [R1+0x340], RZ ;  /* 0x000340ff01007387 */ /* 0x000fe20000100c00 */
[----:B0-----:R-:W-:-:S03]  /*6b80*/  ISETP.GE.AND P6, PT, R5, 0x1, PT ;  /* 0x000000010500780c */ /* 0x001fc60003fc6270 */
        /* <DEDUP_REMOVED lines=18> */
[----:B------:R-:W-:Y:S04]  /*6cb0*/  STL.64 [R1+0x38], RZ ;  /* 0x000038ff01007387 */ /* 0x000fe80000100a00 */
[----:B---3--:R0:W-:Y:S02]  /*6cc0*/  STL [R1+0x250], R18 ;  /* 0x0002501201007387 */ /* 0x0081e40000100800 */
[----:B0-----:R-:W-:-:S05]  /*6cd0*/  IMAD.U32 R18, RZ, RZ, UR37 ;  /* 0x00000025ff127e24 */ /* 0x001fca000f8e00ff */
[----:B------:R-:W-:Y:S01]  /*6ce0*/  IADD3 R18, P3, R18, 0x260, RZ ;  /* 0x0000026012127810 */ /* 0x000fe20007f7e0ff */
[----:B------:R-:W-:-:S12]  /*6cf0*/  @P0 BRA `(.L_x_12700) ;  /* 0x00000000000c0947 */ /* 0x000fd80003800000 */
[----:B------:R-:W0:Y:S01]  /*6d00*/  FENCE.VIEW.ASYNC.G ;  /* 0x00000000000073c6 */ /* 0x000e220000000100 */
[----:B------:R-:W-:Y:S05]  /*6d10*/  WARPSYNC.ALL ;  /* 0x0000000000007948 */ /* 0x000fea0003800000 */
[----:B0-----:R-:W-:Y:S06]  /*6d20*/  BAR.ARV 0xc, 0x180 ;  /* 0x0306000000007b1d */ /* 0x001fec0000002000 */
.L_x_12700:
[----:B------:R-:W-:Y:S02]  /*6d30*/  IMAD.IADD R3, R231, 0x1, R0 ;  /* 0x00000001e7037824 */ /* 0x000fe400078e0200 */
[----:B------:R-:W-:Y:S02]  /*6d40*/  IMAD.X R47, RZ, RZ, UR36, P2 ;  /* 0x00000024ff2f7e24 */ /* 0x000fe400090e06ff */
[----:B------:R-:W-:Y:S02]  /*6d50*/  IMAD.X R46, RZ, RZ, UR36, P3 ;  /* 0x00000024ff2e7e24 */ /* 0x000fe400098e06ff */
[----:B------:R-:W-:Y:S02]  /*6d60*/  IMAD.X R39, RZ, RZ, UR36, P4 ;  /* 0x00000024ff277e24 */ /* 0x000fe4000a0e06ff */
[----:B------:R-:W-:Y:S02]  /*6d70*/  IMAD.X R73, RZ, RZ, UR36, P5 ;  /* 0x00000024ff497e24 */ /* 0x000fe4000a8e06ff */
        /* <DEDUP_REMOVED lines=13> */
.L_x_12703:
[----:B------:R-:W-:-:S13]  /*6e50*/  ISETP.NE.AND P0, PT, R5, 0x1, PT ;  /* 0x000000010500780c */ /* 0x000fda0003f05270 */
[----:B------:R-:W0:Y:S02]  /*6e60*/  @P0 LDC.64 R6, c[0x0][0xae0] ;  /* 0x0002b800ff060b82 */ /* 0x000e240000000a00 */
[----:B0-----:R-:W-:-:S05]  /*6e70*/  @P0 IMAD.HI.U32 R6, R0, R6, RZ ;  /* 0x0000000600060227 */ /* 0x001fca00078e00ff */
[----:B------:R-:W-:-:S07]  /*6e80*/  @P0 SHF.R.U32.HI R0, RZ, R7, R6 ;  /* 0x00000007ff000219 */ /* 0x000fce0000011606 */
.L_x_12704:
[----:B------:R-:W-:Y:S05]  /*6e90*/  BSYNC B0 ;  /* 0x0000000000007941 */ /* 0x000fea0003800000 */
.L_x_12702:
[----:B------:R-:W-:-:S05]  /*6ea0*/  IMAD R3, R0, R5, R5 ;  /* 0x0000000500037224 */ /* 0x000fca00078e0205 */
[----:B------:R-:W-:-:S07]  /*6eb0*/  VIMNMX R4, R4, R3, PT ;  /* 0x0000000304047248 */ /* 0x000fce0003fe0100 */
.L_x_12701:
[----:B------:R-:W0:Y:S01]  /*6ec0*/  @P1 LDC R3, c[0x0][0x44c] ;  /* 0x00011300ff031b82 */ /* 0x000e220000000800 */
[----:B------:R-:W-:Y:S01]  /*6ed0*/  VIADD R4, R4, 0x5f ;  /* 0x0000005f04047836 */ /* 0x000fe20000000000 */
[----:B------:R-:W-:Y:S01]  /*6ee0*/  ULDC UR4, c[0x0][0xad4] ;  /* 0x0002b50000047ab9 */ /* 0x000fe20000000800 */
[----:B------:R-:W-:Y:S02]  /*6ef0*/  IMAD.MOV.U32 R0, RZ, RZ, R194 ;  /* 0x000000ffff007224 */ /* 0x000fe400078e00c2 */
[----:B------:R-:W-:-:S03]  /*6f00*/  IMAD.HI R4, R4, 0x2aaaaaab, RZ ;  /* 0x2aaaaaab04047827 */ /* 0x000fc600078e02ff */
[----:B------:R-:W1:Y:S01]  /*6f10*/  @P1 LDC R7, c[0x0][0x450] ;  /* 0x00011400ff071b82 */ /* 0x000e620000000800 */
        /* <DEDUP_REMOVED lines=18> */
.L_x_12707:
[----:B------:R-:W-:-:S13]  /*7040*/  ISETP.NE.AND P0, PT, R5, 0x1, PT ;  /* 0x000000010500780c */ /* 0x000fda0003f05270 */
[----:B------:R-:W0:Y:S02]  /*7050*/  @P0 LDC.64 R6, c[0x0][0xae0] ;  /* 0x0002b800ff060b82 */ /* 0x000e240000000a00 */
[----:B0-----:R-:W-:-:S05]  /*7060*/  @P0 IMAD.HI.U32 R6, R0, R6, RZ ;  /* 0x0000000600060227 */ /* 0x001fca00078e00ff */
[----:B------:R-:W-:-:S07]  /*7070*/  @P0 SHF.R.U32.HI R0, RZ, R7, R6 ;  /* 0x00000007ff000219 */ /* 0x000fce0000011606 */
.L_x_12708:
[----:B------:R-:W-:Y:S05]  /*7080*/  BSYNC B0 ;  /* 0x0000000000007941 */ /* 0x000fea0003800000 */
.L_x_12706:
[----:B------:R-:W-:-:S05]  /*7090*/  IMAD R0, R0, R5, RZ ;  /* 0x0000000500007224 */ /* 0x000fca00078e02ff */
[----:B------:R-:W-:-:S07]  /*70a0*/  VIMNMX R3, R3, R0, !PT ;  /* 0x0000000003037248 */ /* 0x000fce0007fe0100 */
.L_x_12705:
        /* <DEDUP_REMOVED lines=39> */
.L_x_12710:
[----:B------:R-:W-:Y:S05]  /*7320*/  BSYNC B0 ;  /* 0x0000000000007941 */ /* 0x000fea0003800000 */
.L_x_12709:
[----:B------:R-:W-:Y:S01]  /*7330*/  IMAD R189, R203, R204, R189 ;  /* 0x000000cccbbd7224 */ /* 0x000fe200078e02bd */
[----:B------:R-:W-:-:S04]  /*7340*/  PLOP3.LUT P0, PT, PT, PT, PT, 0x80, 0x0 ;  /* 0x000000000000781c */ /* 0x000fc80003f0f070 */
[----:B------:R-:W-:-:S04]  /*7350*/  VIADDMNMX R204, R189, R204, R45, PT ;  /* 0x000000ccbdcc7246 */ /* 0x000fc8000380012d */
[----:B------:R-:W-:-:S13]  /*7360*/  ISETP.GT.AND P1, PT, R204, R189, PT ;  /* 0x000000bdcc00720c */ /* 0x000fda0003f24270 */
[----:B------:R-:W-:Y:S05]  /*7370*/  @!P1 BRA `(.L_x_12711) ;  /* 0x0000025400789947 */ /* 0x000fea0003800000 */
[----:B------:R0:W-:Y:S01]  /*7380*/  STL.64 [R1+0x78], RZ ;  /* 0x000078ff01007387 */ /* 0x0001e20000100a00 */
[----:B------:R-:W-:Y:S01]  /*7390*/  IMAD.U32 R32, RZ, RZ, UR37 ;  /* 0x00000025ff207e24 */ /* 0x000fe2000f8e00ff */
[----:B------:R-:W-:Y:S01]  /*73a0*/  UMOV UR4, 0xffffffff ;  /* 0xffffffff00047882 */ /* 0x000fe20000000000 */
[----:B------:R-:W-:Y:S02]  /*73b0*/  IMAD.U32 R24, RZ, RZ, UR37 ;  /* 0x00000025ff187e24 */ /* 0x000fe4000f8e00ff */
[----:B------:R-:W-:Y:S01]  /*73c0*/  IMAD.U32 R38, RZ, RZ, UR37 ;  /* 0x00000025ff267e24 */ /* 0x000fe2000f8e00ff */
[----:B------:R-:W-:Y:S02]  /*73d0*/  IADD3 R32, P0, R32, 0xa8, RZ ;  /* 0x000000a820207810 */ /* 0x000fe40007f1e0ff */
[----:B------:R-:W-:Y:S02]  /*73e0*/  IADD3 R24, P1, R24, 0x78, RZ ;  /* 0x0000007818187810 */ /* 0x000fe40007f3e0ff */
[----:B------:R-:W-:Y:S01]  /*73f0*/  IADD3 R38, P2, R38, 0x80, RZ ;  /* 0x0000008026267810 */ /* 0x000fe20007f5e0ff */
[----:B------:R-:W-:-:S02]  /*7400*/  IMAD.X R33, RZ, RZ, UR36, P0 ;  /* 0x00000024ff217e24 */ /* 0x000fc400080e06ff */
[----:B------:R-:W-:Y:S02]  /*7410*/  IMAD.X R25, RZ, RZ, UR36, P1 ;  /* 0x00000024ff197e24 */ /* 0x000fe400088e06ff */
[----:B------:R-:W-:Y:S01]  /*7420*/  IMAD.X R53, RZ, RZ, UR36, P2 ;  /* 0x00000024ff357e24 */ /* 0x000fe200090e06ff */
[----:B0-----:R-:W-:Y:S07]  /*7430*/  BRA.DIV UR4, `(.L_x_12712) ;  /* 0x00000342041c7947 */ /* 0x001fee000b800000 */
[----:B------:R-:W2:Y:S04]  /*7440*/  LDL R0, [R1+0x518] ;  /* 0x0005180001007983 */ /* 0x000ea80000100800 */
[----:B--2---:R0:W1:Y:S02]  /*7450*/  SHFL.IDX PT, R14, R0, RZ, 0x1f ;  /* 0x00001fff000e7589 */ /* 0x00406400000e0000 */
.L_x_13056:
[----:B01----:R-:W-:Y:S01]  /*7460*/  LEA.HI R0, R14, R14, RZ, 0x1 ;  /* 0x0000000e0e007211 */ /* 0x003fe200078f08ff */
[C---:B------:R-:W-:Y:S01]  /*7470*/  VIADD R63, R2.reuse, 0x18400 ;  /* 0x00018400023f7836 */ /* 0x040fe20000000000 */
[----:B------:R-:W-:Y:S01]  /*7480*/  STL.128 [R1+0xb0], RZ ;  /* 0x0000b0ff01007387 */ /* 0x000fe20000100c00 */
[----:B------:R-:W-:Y:S01]  /*7490*/  VIADD R10, R2, 0x400 ;  /* 0x00000400020a7836 */ /* 0x000fe20000000000 */
[----:B------:R-:W-:Y:S01]  /*74a0*/  LOP3.LUT R3, R0, 0x7fffe, RZ, 0xc0, !PT ;  /* 0x0007fffe00037812 */ /* 0x000fe200078ec0ff */
[----:B------:R-:W-:Y:S01]  /*74b0*/  IMAD.MOV.U32 R4, RZ, RZ, 0x1 ;  /* 0x00000001ff047424 */ /* 0x000fe200078e00ff */
[----:B------:R-:W-:Y:S01]  /*74c0*/  STL.128 [R1+0xc0], RZ ;  /* 0x0000c0ff01007387 */ /* 0x000fe20000100c00 */
[----:B------:R-:W-:Y:S01]  /*74d0*/  IMAD.MOV.U32 R5, RZ, RZ, RZ ;  /* 0x000000ffff057224 */ /* 0x000fe200078e00ff */
[----:B------:R-:W-:Y:S01]  /*74e0*/  SHF.R.U32.HI R10, RZ, 0x4, R10 ;  /* 0x00000004ff0a7819 */ /* 0x000fe2000001160a */
[----:B------:R-:W-:Y:S01]  /*74f0*/  IMAD.IADD R0, R14, 0x1, -R3 ;  /* 0x000000010e007824 */ /* 0x000fe200078e0a03 */
[----:B------:R-:W-:Y:S01]  /*7500*/  STL.128 [R1+0xd0], RZ ;  /* 0x0000d0ff01007387 */ /* 0x000fe20000100c00 */
[----:B------:R-:W-:Y:S01]  /*7510*/  VIADD R3, R2, 0x1c400 ;  /* 0x0001c40002037836 */ /* 0x000fe20000000000 */
[----:B------:R-:W-:Y:S01]  /*7520*/  LOP3.LUT R10, R10, 0x3fff, RZ, 0xc0, !PT ;  /* 0x00003fff0a0a7812 */ /* 0x000fe200078ec0ff */
[----:B------:R-:W-:Y:S01]  /*7530*/  IMAD R0, R0, 0x2000, R63 ;  /* 0x0000200000007824 */ /* 0x000fe200078e023f */
[----:B------:R-:W-:Y:S01]  /*7540*/  STL.128 [R1+0xe0], RZ ;  /* 0x0000e0ff01007387 */ /* 0x000fe20000100c00 */
[----:B------:R-:W-:Y:S01]  /*7550*/  IMAD.MOV.U32 R6, RZ, RZ, 0x1 ;  /* 0x00000001ff067424 */ /* 0x000fe200078e00ff */
[----:B------:R-:W-:Y:S01]  /*7560*/  SHF.R.U32.HI R3, RZ, 0x4, R3 ;  /* 0x00000004ff037819 */ /* 0x000fe20000011603 */
[----:B------:R-:W-:Y:S01]  /*7570*/  VIADD R11, R0, 0xa000 ;  /* 0x0000a000000b7836 */ /* 0x000fe20000000000 */
[----:B------:R-:W-:Y:S01]  /*7580*/  SHF.R.U32.HI R0, RZ, 0x4, R0 ;  /* 0x00000004ff007819 */ /* 0x000fe20000011600 */
[----:B------:R-:W-:Y:S01]  /*7590*/  IMAD.MOV.U32 R7, RZ, RZ, RZ ;  /* 0x000000ffff077224 */ /* 0x000fe200078e00ff */
[----:B------:R-:W-:Y:S01]  /*75a0*/  LOP3.LUT R3, R3, 0x3fff, RZ, 0xc0, !PT ;  /* 0x00003fff03037812 */ /* 0x000fe200078ec0ff */
[----:B------:R-:W-:Y:S01]  /*75b0*/  IMAD.MOV.U32 R8, RZ, RZ, 0x1 ;  /* 0x00000001ff087424 */ /* 0x000fe200078e00ff */
[----:B------:R-:W-:Y:S01]  /*75c0*/  SHF.R.U32.HI R11, RZ, 0x4, R11 ;  /* 0x00000004ff0b7819 */ /* 0x000fe2000001160b */
[----:B------:R-:W-:Y:S01]  /*75d0*/  IMAD.MOV.U32 R9, RZ, RZ, RZ ;  /* 0x000000ffff097224 */ /* 0x000fe200078e00ff */
[----:B------:R-:W-:Y:S01]  /*75e0*/  LOP3.LUT R3, R3, 0x10000, RZ, 0xfc, !PT ;  /* 0x0001000003037812 */ /* 0x000fe200078efcff */
[----:B------:R0:W-:Y:S01]  /*75f0*/  STL.128 [R1+0x80], R4 ;  /* 0x0000800401007387 */ /* 0x0001e20000100c00 */
[----:B------:R-:W-:Y:S01]  /*7600*/  LOP3.LUT R11, R11, 0x3fff, RZ, 0xc0, !PT ;  /* 0x00003fff0b0b7812 */ /* 0x000fe200078ec0ff */
[----:B------:R-:W-:Y:S01]  /*7610*/  IMAD.U32 R40, RZ, RZ, UR37 ;  /* 0x00000025ff287e24 */ /* 0x000fe2000f8e00ff */
[----:B------:R-:W-:Y:S01]  /*7620*/  LOP3.LUT R0, R0, 0x3fff, RZ, 0xc0, !PT ;  /* 0x00003fff00007812 */ /* 0x000fe200078ec0ff */
[----:B------:R1:W-:Y:S01]  /*7630*/  STL.64 [R1+0x90], R8 ;  /* 0x0000900801007387 */ /* 0x0003e20000100a00 */
[----:B------:R-:W-:Y:S01]  /*7640*/  LOP3.LUT R11, R11, 0x10000, RZ, 0xfc, !PT ;  /* 0x000100000b0b7812 */ /* 0x000fe200078efcff */
[----:B------:R-:W-:Y:S01]  /*7650*/  IMAD.U32 R37, RZ, RZ, UR37 ;  /* 0x00000025ff257e24 */ /* 0x000fe2000f8e00ff */
[----:B------:R-:W-:Y:S01]  /*7660*/  IADD3 R40, P5, R40, 0x90, RZ ;  /* 0x0000009028287810 */ /* 0x000fe20007fbe0ff */
[----:B------:R-:W-:Y:S01]  /*7670*/  STL.128 [R1+0xf0], RZ ;  /* 0x0000f0ff01007387 */ /* 0x000fe20000100c00 */
[----:B------:R-:W-:Y:S01]  /*7680*/  IMAD.U32 R35, RZ, RZ, UR37 ;  /* 0x00000025ff237e24 */ /* 0x000fe2000f8e00ff */
[----:B------:R-:W-:Y:S01]  /*7690*/  BSSY B6, `(.L_x_12713) ;  /* 0x0000031000067945 */ /* 0x000fe20003800000 */
[----:B------:R-:W-:Y:S01]  /*76a0*/  IADD3 R37, P0, R37, 0x88, RZ ;  /* 0x0000008825257810 */ /* 0x000fe20007f1e0ff */
[----:B------:R-:W-:Y:S01]  /*76b0*/  STL.128 [R1+0x100], RZ ;  /* 0x000100ff01007387 */ /* 0x000fe20000100c00 */
[----:B------:R-:W-:Y:S01]  /*76c0*/  IMAD.X R56, RZ, RZ, UR36, P5 ;  /* 0x00000024ff387e24 */ /* 0x000fe2000a8e06ff */
[----:B------:R-:W-:Y:S01]  /*76d0*/  LOP3.LUT P5, RZ, R63, 0x1bf, RZ, 0xc0, !PT ;  /* 0x000001bf3fff7812 */ /* 0x000fe200078ac0ff */
[----:B------:R-:W-:Y:S01]  /*76e0*/  IMAD.U32 R58, RZ, RZ, UR37 ;  /* 0x00000025ff3a7e24 */ /* 0x000fe2000f8e00ff */
[C---:B0-----:R-:W-:Y:S01]  /*76f0*/  LOP3.LUT R6, R10.reuse, 0x3000000, RZ, 0xfc, !PT ;  /* 0x030000000a067812 */ /* 0x041fe200078efcff */
[----:B------:R-:W-:Y:S01]  /*7700*/  IMAD.MOV.U32 R4, RZ, RZ, R3 ;  /* 0x000000ffff047224 */ /* 0x000fe200078e0003 */
[----:B------:R-:W-:Y:S01]  /*7710*/  LOP3.LUT R10, R10, 0x10000, RZ, 0xfc, !PT ;  /* 0x000100000a0a7812 */ /* 0x000fe200078efcff */
[----:B------:R-:W-:Y:S01]  /*7720*/  IMAD.MOV.U32 R5, RZ, RZ, 0x40000040 ;  /* 0x40000040ff057424 */ /* 0x000fe200078e00ff */
[----:B-1----:R-:W-:Y:S01]  /*7730*/  LOP3.LUT R8, R0, 0x10000, RZ, 0xfc, !PT ;  /* 0x0001000000087812 */ /* 0x002fe200078efcff */
[----:B------:R-:W-:Y:S01]  /*7740*/  IMAD.MOV.U32 R7, RZ, RZ, 0x40000040 ;  /* 0x40000040ff077424 */ /* 0x000fe200078e00ff */
[----:B------:R-:W-:Y:S01]  /*7750*/  IADD3 R35, P4, R35, 0x98, RZ ;  /* 0x0000009823237810 */ /* 0x000fe20007f9e0ff */
[----:B------:R-:W-:Y:S01]  /*7760*/  IMAD.MOV.U32 R9, RZ, RZ, 0x40000040 ;  /* 0x40000040ff097424 */ /* 0x000fe200078e00ff */
[----:B------:R-:W-:Y:S01]  /*7770*/  IADD3 R58, P3, R58, 0xa0, RZ ;  /* 0x000000a03a3a7810 */ /* 0x000fe20007f7e0ff */
[----:B------:R-:W-:Y:S01]  /*7780*/  IMAD.U32 R49, RZ, RZ, UR37 ;  /* 0x00000025ff317e24 */ /* 0x000fe2000f8e00ff */
[----:B------:R0:W-:Y:S01]  /*7790*/  STL.128 [R1+0xa0], R4 ;  /* 0x0000a00401007387 */ /* 0x0001e20000100c00 */
[----:B------:R-:W-:-:S02]  /*77a0*/  IMAD.U32 R54, RZ, RZ, UR37 ;  /* 0x00000025ff367e24 */ /* 0x000fc4000f8e00ff */
[----:B------:R-:W-:Y:S01]  /*77b0*/  IMAD.U32 R45, RZ, RZ, UR37 ;  /* 0x00000025ff2d7e24 */ /* 0x000fe2000f8e00ff */
[----:B------:R1:W-:Y:S01]  /*77c0*/  STL.64 [R1+0x98], R8 ;  /* 0x0000980801007387 */ /* 0x0003e20000100a00 */
[----:B------:R-:W-:Y:S01]  /*77d0*/  IMAD.X R52, RZ, RZ, UR36, P0 ;  /* 0x00000024ff347e24 */ /* 0x000fe200080e06ff */
[----:B------:R-:W-:Y:S01]  /*77e0*/  IADD3 R49, P2, R49, 0xb0, RZ ;  /* 0x000000b031317810 */ /* 0x000fe20007f5e0ff */
[----:B------:R-:W-:Y:S01]  /*77f0*/  IMAD.X R48, RZ, RZ, UR36, P4 ;  /* 0x00000024ff307e24 */ /* 0x000fe2000a0e06ff */
[----:B------:R-:W-:Y:S01]  /*7800*/  IADD3 R54, P1, R54, 0x110, RZ ;  /* 0x0000011036367810 */ /* 0x000fe20007f3e0ff */
[----:B------:R-:W-:Y:S01]  /*7810*/  IMAD.X R57, RZ, RZ, UR36, P3 ;  /* 0x00000024ff397e24 */ /* 0x000fe200098e06ff */
[----:B------:R-:W-:Y:S01]  /*7820*/  IADD3 R45, P0, R45, 0x118, RZ ;  /* 0x000001182d2d7810 */ /* 0x000fe20007f1e0ff */
[----:B------:R-:W-:Y:S02]  /*7830*/  IMAD.X R50, RZ, RZ, UR36, P2 ;  /* 0x00000024ff327e24 */ /* 0x000fe400090e06ff */
[----:B------:R-:W-:-:S02]  /*7840*/  IMAD.X R55, RZ, RZ, UR36, P1 ;  /* 0x00000024ff377e24 */ /* 0x000fc400088e06ff */
[----:B------:R-:W-:Y:S02]  /*7850*/  IMAD.X R43, RZ, RZ, UR36, P0 ;  /* 0x00000024ff2b7e24 */ /* 0x000fe400080e06ff */
[----:B0-----:R-:W-:Y:S02]  /*7860*/  IMAD.MOV.U32 R6, RZ, RZ, R10 ;  /* 0x000000ffff067224 */ /* 0x001fe400078e000a */
[----:B------:R-:W-:-:S05]  /*7870*/  IMAD.MOV.U32 R4, RZ, RZ, R11 ;  /* 0x000000ffff047224 */ /* 0x000fca00078e000b */
[----:B------:R1:W-:Y:S01]  /*7880*/  STL.128 [R1+0x110], R4 ;  /* 0x0001100401007387 */ /* 0x0003e20000100c00 */
[----:B------:R-:W-:Y:S05]  /*7890*/  @!P5 BRA `(.L_x_12714) ;  /* 0x000000000040d947 */ /* 0x000fea0003800000 */
[----:B------:R-:W-:Y:S01]  /*78a0*/  MOV R14, 0x0 ;  /* 0x00000000000e7802 */ /* 0x000fe20000000f00 */
[----:B------:R-:W-:Y:S01]  /*78b0*/  ULDC.64 UR4, c[0x4][0x118] ;  /* 0x0100460000047ab9 */ /* 0x000fe20000000a00 */
[----:B------:R-:W-:Y:S01]  /*78c0*/  ULDC.64 UR6, c[0x4][0x120] ;  /* 0x0100480000067ab9 */ /* 0x000fe20000000a00 */
[----:B-1----:R-:W-:Y:S02]  /*78d0*/  IMAD.U32 R4, RZ, RZ, UR4 ;  /* 0x00000004ff047e24 */ /* 0x002fe4000f8e00ff */
        /* <DEDUP_REMOVED lines=12> */
.L_x_12714:
[----:B------:R-:W-:Y:S05]  /*79a0*/  BSYNC B6 ;  /* 0x0000000000067941 */ /* 0x000fea0003800000 */
.L_x_12713:
[----:B------:R-:W0:Y:S01]  /*79b0*/  S2R R36, SR_TID.X ;  /* 0x0000000000247919 */ /* 0x000e220000002100 */
[----:B------:R-:W2:Y:S01]  /*79c0*/  LDC.64 R10, c[0x0][0xad0] ;  /* 0x0002b400ff0a7b82 */ /* 0x000ea20000000a00 */
[----:B------:R-:W-:Y:S02]  /*79d0*/  UIADD3 UR5, UP0, UR37, 0x120, URZ ;  /* 0x0000012025057890 */ /* 0x000fe4000ff1e03f */
[----:B------:R-:W-:Y:S01]  /*79e0*/  IMAD.U32 R61, RZ, RZ, UR37 ;  /* 0x00000025ff3d7e24 */ /* 0x000fe2000f8e00ff */
[----:B------:R-:W-:Y:S01]  /*79f0*/  STL.64 [R1+0x130], R24 ;  /* 0x0001301801007387 */ /* 0x000fe20000100a00 */
[----:B------:R-:W-:Y:S01]  /*7a00*/  IMAD.U32 R41, RZ, RZ, UR37 ;  /* 0x00000025ff297e24 */ /* 0x000fe2000f8e00ff */
[----:B------:R-:W-:Y:S01]  /*7a10*/  UIADD3.X UR6, URZ, UR36, URZ, UP0, !UPT ;  /* 0x000000243f067290 */ /* 0x000fe200087fe43f */
[----:B------:R-:W-:Y:S01]  /*7a20*/  IMAD.U32 R42, RZ, RZ, UR37 ;  /* 0x00000025ff2a7e24 */ /* 0x000fe2000f8e00ff */
[----:B------:R-:W-:Y:S01]  /*7a30*/  UIADD3 UR4, UP0, UR37, 0x16c, URZ ;  /* 0x0000016c25047890 */ /* 0x000fe2000ff1e03f */
[----:B------:R-:W3:Y:S01]  /*7a40*/  LDC.64 R14, c[0x0][0xad8] ;  /* 0x0002b600ff0e7b82 */ /* 0x000ee20000000a00 */
[----:B-1----:R-:W-:Y:S01]  /*7a50*/  IMAD.U32 R8, RZ, RZ, UR5 ;  /* 0x00000005ff087e24 */ /* 0x002fe2000f8e00ff */
[----:B------:R-:W-:Y:S01]  /*7a60*/  STL.64 [R1+0x120], R196 ;  /* 0x000120c401007387 */ /* 0x000fe20000100a00 */
[----:B------:R-:W-:Y:S01]  /*7a70*/  IMAD.U32 R9, RZ, RZ, UR6 ;  /* 0x00000006ff097e24 */ /* 0x000fe2000f8e00ff */
[----:B------:R-:W-:Y:S01]  /*7a80*/  UIADD3.X UR5, URZ, UR36, URZ, UP0, !UPT ;  /* 0x000000243f057290 */ /* 0x000fe200087fe43f */
[----:B------:R-:W-:Y:S01]  /*7a90*/  IMAD.U32 R12, RZ, RZ, UR4 ;  /* 0x00000004ff0c7e24 */ /* 0x000fe2000f8e00ff */
[----:B------:R-:W-:Y:S01]  /*7aa0*/  STL.U8 [R1+0x138], RZ ;  /* 0x000138ff01007387 */ /* 0x000fe20000100000 */
[----:B------:R-:W-:Y:S01]  /*7ab0*/  ULDC UR4, c[0x0][0x3f4] ;  /* 0x0000fd0000047ab9 */ /* 0x000fe20000000800 */
[----:B------:R-:W1:Y:S01]  /*7ac0*/  LDC.64 R20, c[0x0][0xae0] ;  /* 0x0002b800ff147b82 */ /* 0x000e620000000a00 */
[----:B------:R-:W-:Y:S01]  /*7ad0*/  ISETP.LT.AND P0, PT, RZ, UR4, PT ;  /* 0x00000004ff007c0c */ /* 0x000fe2000bf01270 */
[----:B------:R4:W-:Y:S01]  /*7ae0*/  STL.64 [R1+0x128], R8 ;  /* 0x0001280801007387 */ /* 0x0009e20000100a00 */
[----:B------:R-:W-:Y:S01]  /*7af0*/  IMAD.U32 R13, RZ, RZ, UR5 ;  /* 0x00000005ff0d7e24 */ /* 0x000fe2000f8e00ff */
[----:B------:R-:W-:-:S02]  /*7b00*/  IADD3 R61, P2, R61, 0x138, RZ ;  /* 0x000001383d3d7810 */ /* 0x000fc40007f5e0ff */
[----:B------:R-:W-:Y:S02]  /*7b10*/  IADD3 R41, P3, R41, 0x128, RZ ;  /* 0x0000012829297810 */ /* 0x000fe40007f7e0ff */
[----:B------:R-:W1:Y:S01]  /*7b20*/  LDC R6, c[0x0][0x450] ;  /* 0x00011400ff067b82 */ /* 0x000e620000000800 */
[----:B--2---:R-:W-:Y:S01]  /*7b30*/  IMAD.MOV.U32 R30, RZ, RZ, R11 ;  /* 0x000000ffff1e7224 */ /* 0x004fe200078e000b */
[----:B------:R2:W-:Y:S01]  /*7b40*/  STL.64 [R1+0x170], R12 ;  /* 0x0001700c01007387 */ /* 0x0005e20000100a00 */
[----:B------:R-:W-:Y:S01]  /*7b50*/  IMAD.MOV.U32 R7, RZ, RZ, R10 ;  /* 0x000000ffff077224 */ /* 0x000fe200078e000a */
[----:B------:R-:W-:Y:S01]  /*7b60*/  IADD3 R42, P4, R42, 0x170, RZ ;  /* 0x000001702a2a7810 */ /* 0x000fe20007f9e0ff */
[----:B------:R-:W-:Y:S02]  /*7b70*/  IMAD.X R62, RZ, RZ, UR36, P2 ;  /* 0x00000024ff3e7e24 */ /* 0x000fe400090e06ff */
[----:B----4-:R-:W-:Y:S01]  /*7b80*/  IMAD.MOV.U32 R8, RZ, RZ, RZ ;  /* 0x000000ffff087224 */ /* 0x010fe200078e00ff */
[----:B------:R-:W4:Y:S01]  /*7b90*/  LDC.64 R4, c[0x0][0x448] ;  /* 0x00011200ff047b82 */ /* 0x000f220000000a00 */
[----:B---3--:R-:W-:-:S02]  /*7ba0*/  IMAD.MOV.U32 R31, RZ, RZ, R14 ;  /* 0x000000ffff1f7224 */ /* 0x008fc400078e000e */
[----:B------:R-:W-:Y:S02]  /*7bb0*/  IMAD.MOV.U32 R9, RZ, RZ, R15 ;  /* 0x000000ffff097224 */ /* 0x000fe400078e000f */
[----:B0-----:R-:W-:Y:S01]  /*7bc0*/  VIADD R0, R36, 0xffffff80 ;  /* 0xffffff8024007836 */ /* 0x001fe20000000000 */
[----:B------:R2:W-:Y:S01]  /*7bd0*/  STL.128 [R1+0x140], R28 ;  /* 0x0001401c01007387 */ /* 0x0005e20000100c00 */
[----:B------:R-:W-:Y:S02]  /*7be0*/  IMAD.U32 R36, RZ, RZ, UR37 ;  /* 0x00000025ff247e24 */ /* 0x000fe4000f8e00ff */
[----:B-1----:R-:W-:Y:S01]  /*7bf0*/  IMAD.MOV.U32 R10, RZ, RZ, R20 ;  /* 0x000000ffff0a7224 */ /* 0x002fe200078e0014 */
[----:B------:R2:W-:Y:S01]  /*7c00*/  STL [R1+0x480], R0 ;  /* 0x0004800001007387 */ /* 0x0005e20000100800 */
[----:B------:R-:W-:Y:S01]  /*7c10*/  IMAD.MOV.U32 R11, RZ, RZ, R21 ;  /* 0x000000ffff0b7224 */ /* 0x000fe200078e0015 */
[----:B------:R-:W-:Y:S01]  /*7c20*/  IADD3 R36, P1, R36, 0x13c, RZ ;  /* 0x0000013c24247810 */ /* 0x000fe20007f3e0ff */
[----:B------:R-:W-:Y:S01]  /*7c30*/  IMAD.X R59, RZ, RZ, UR36, P3 ;  /* 0x00000024ff3b7e24 */ /* 0x000fe200098e06ff */
[----:B------:R2:W-:Y:S01]  /*7c40*/  STL [R1+0x13c], R0 ;  /* 0x00013c0001007387 */ /* 0x0005e20000100800 */
[----:B------:R-:W-:-:S02]  /*7c50*/  IMAD.X R60, RZ, RZ, UR36, P4 ;  /* 0x00000024ff3c7e24 */ /* 0x000fc4000a0e06ff */
[----:B------:R-:W-:Y:S01]  /*7c60*/  IMAD.X R51, RZ, RZ, UR36, P1 ;  /* 0x00000024ff337e24 */ /* 0x000fe200088e06ff */
[----:B------:R2:W-:Y:S04]  /*7c70*/  STL.128 [R1+0x150], R8 ;  /* 0x0001500801007387 */ /* 0x0005e80000100c00 */
[----:B----4-:R2:W-:Y:S01]  /*7c80*/  STL.128 [R1+0x160], R4 ;  /* 0x0001600401007387 */ /* 0x0105e20000100c00 */
[----:B------:R-:W-:Y:S05]  /*7c90*/  @P0 BRA `(.L_x_12715) ;  /* 0x0000000000400947 */ /* 0x000fea0003800000 */
        /* <DEDUP_REMOVED lines=10> */
.L_x_12718:
[----:B-1----:R1:W2:Y:S02]  /*7d40*/  SYNCS.PHASECHK.TRANS64.TRYWAIT P0, [R2+URZ+0x32400], R3 ;  /* 0x03240003020075a7 */ /* 0x0022a4000800017f */
[----:B--2---:R-:W-:Y:S05]  /*7d50*/  @!P0 NANOSLEEP.SYNCS 0x989680 ;  /* 0x009896800000895d */ /* 0x004fea0003900000 */
[----:B------:R-:W2:Y:S02]  /*7d60*/  @!P0 SYNCS.PHASECHK.TRANS64 P0, [R2+URZ+0x32400], R3 ;  /* 0x03240003020085a7 */ /* 0x000ea4000800007f */
[----:B--2---:R-:W-:Y:S05]  /*7d70*/  @!P0 BRA `(.L_x_12718) ;  /* 0xfffffffc00f08947 */ /* 0x004fea000383ffff */
.L_x_12717:
[----:B------:R-:W-:Y:S05]  /*7d80*/  BSYNC B0 ;  /* 0x0000000000007941 */ /* 0x000fea0003800000 */
.L_x_12716:
[----:B------:R-:W-:Y:S05]  /*7d90*/  BRA `(.L_x_12719) ;  /* 0x0000002c00047947 */ /* 0x000fea0003800000 */
.L_x_12715:
[----:B------:R-:W-:Y:S01]  /*7da0*/  LOP3.LUT P0, RZ, R63, 0x3ff, RZ, 0xc0, !PT ;  /* 0x000003ff3fff7812 */ /* 0x000fe2000780c0ff */
[----:B------:R-:W-:Y:S01]  /*7db0*/  ULDC.64 UR4, c[0x0][0x3f8] ;  /* 0x0000fe0000047ab9 */ /* 0x000fe20000000a00 */
[----:B--2--5:R-:W-:Y:S01]  /*7dc0*/  SHF.R.S32.HI R5, RZ, 0x1f, R44 ;  /* 0x0000001fff057819 */ /* 0x024fe2000001142c */
        /* <DEDUP_REMOVED lines=27> */
.L_x_12721:
[----:B------:R-:W-:Y:S05]  /*7f80*/  BSYNC B6 ;  /* 0x0000000000067941 */ /* 0x000fea0003800000 */
.L_x_12720:
        /* <DEDUP_REMOVED lines=39> */
.L_x_13062:
        /* <DEDUP_REMOVED lines=31> */
.L_x_12726:
[----:B------:R-:W-:Y:S05]  /*83f0*/  BSYNC B1 ;  /* 0x0000000000017941 */ /* 0x000fea0003800000 */
.L_x_12725:
        /* <DEDUP_REMOVED lines=23> */
.L_x_13068:
        /* <DEDUP_REMOVED lines=21> */
[C---:B------:R-:W-:Y:S01]  /*86c0*/  @!P3 IMAD.SHL.U32 R9, R159.reuse, 0x2, RZ ;  /* 0x000000029f09b824 */ /* 0x040fe200078e00ff */
        /* <DEDUP_REMOVED lines=14> */
.L_x_12729:
[----:B------:R-:W-:Y:S05]  /*87b0*/  BSYNC B1 ;  /* 0x0000000000017941 */ /* 0x000fea0003800000 */
.L_x_12728:
[----:B------:R-:W1:Y:S01]  /*87c0*/  SYNCS.PHASECHK.TRANS64.TRYWAIT P0, [R2+URZ+0x32400], R63 ;  /* 0x0324003f020075a7 */ /* 0x000e62000800017f */
[----:B------:R-:W-:Y:S04]  /*87d0*/  BSSY B1, `(.L_x_12730) ;  /* 0x0000002000017945 */ /* 0x000fe80003800000 */
[----:B-1----:R-:W-:Y:S05]  /*87e0*/  @!P0 BRA `(.L_x_12731) ;  /* 0x00000330003c8947 */ /* 0x002fea0003800000 */
.L_x_13069:
[----:B------:R-:W-:Y:S05]  /*87f0*/  BSYNC B1 ;  /* 0x0000000000017941 */ /* 0x000fea0003800000 */
.L_x_12730:
[----:B0--3--:R-:W3:Y:S04]  /*8800*/  LDL R7, [R1+0x478] ;  /* 0x0004780001077983 */ /* 0x009ee80000100800 */
[----:B------:R-:W4:Y:S01]  /*8810*/  LDL R6, [R1+0x70] ;  /* 0x0000700001067983 */ /* 0x000f220000100800 */
[----:B-----5:R-:W-:Y:S01]  /*8820*/  IMAD.MOV.U32 R4, RZ, RZ, R21 ;  /* 0x000000ffff047224 */ /* 0x020fe200078e0015 */
[----:B------:R-:W-:Y:S01]  /*8830*/  BSSY B1, `(.L_x_12732) ;  /* 0x0000079000017945 */ /* 0x000fe20003800000 */
[----:B------:R-:W-:-:S05]  /*8840*/  IMAD.MOV.U32 R5, RZ, RZ, R8 ;  /* 0x000000ffff057224 */ /* 0x000fca00078e0008 */
[----:B------:R-:W-:Y:S01]  /*8850*/  PRMT R14, R5, 0x7610, R14 ;  /* 0x00007610050e7816 */ /* 0x000fe2000000000e */
[----:B------:R-:W-:Y:S02]  /*8860*/  IMAD.MOV.U32 R5, RZ, RZ, R12 ;  /* 0x000000ffff057224 */ /* 0x000fe400078e000c */
[C---:B---3--:R-:W-:Y:S01]  /*8870*/  IMAD.SHL.U32 R0, R7.reuse, 0x40, RZ ;  /* 0x0000004007007824 */ /* 0x048fe200078e00ff */
[----:B------:R-:W-:Y:S01]  /*8880*/  LOP3.LUT P1, RZ, R7, 0x4, RZ, 0xc0, !PT ;  /* 0x0000000407ff7812 */ /* 0x000fe2000782c0ff */
[----:B----4-:R-:W-:-:S03]  /*8890*/  IMAD R6, R6, -0x80, R69 ;  /* 0xffffff8006067824 */ /* 0x010fc600078e0245 */
[----:B--2---:R-:W-:-:S04]  /*88a0*/  LOP3.LUT R3, R0, 0x1c0, RZ, 0xc0, !PT ;  /* 0x000001c000037812 */ /* 0x004fc800078ec0ff */
[----:B------:R-:W-:Y:S02]  /*88b0*/  LOP3.LUT R0, R3, 0x18, R152, 0xf8, !PT ;  /* 0x0000001803007812 */ /* 0x000fe400078ef898 */
[----:B------:R-:W-:Y:S02]  /*88c0*/  SHF.R.U32.HI R3, RZ, 0x3, R3 ;  /* 0x00000003ff037819 */ /* 0x000fe40000011603 */
[----:B------:R-:W-:Y:S01]  /*88d0*/  VIMNMX R15, R6, 0x80, PT ;  /* 0x00000080060f7848 */ /* 0x000fe20003fe0100 */
[----:B------:R-:W-:Y:S01]  /*88e0*/  IMAD.MOV.U32 R6, RZ, RZ, R13 ;  /* 0x000000ffff067224 */ /* 0x000fe200078e000d */
[----:B------:R-:W-:Y:S01]  /*88f0*/  LOP3.LUT R3, R0, R3, RZ, 0x3c, !PT ;  /* 0x0000000300037212 */ /* 0x000fe200078e3cff */
[----:B------:R-:W-:Y:S01]  /*8900*/  IMAD.MOV.U32 R0, RZ, RZ, R20 ;  /* 0x000000ffff007224 */ /* 0x000fe200078e0014 */
[----:B------:R-:W-:-:S03]  /*8910*/  ISETP.GE.AND P0, PT, R22, R15, PT ;  /* 0x0000000f1600720c */ /* 0x000fc60003f06270 */
[----:B------:R-:W-:Y:S01]  /*8920*/  IMAD R3, R180, 0x200, R3 ;  /* 0x00000200b4037824 */ /* 0x000fe200078e0203 */
[----:B------:R-:W-:Y:S01]  /*8930*/  PRMT R0, R0, 0x5410, R4 ;  /* 0x0000541000007816 */ /* 0x000fe20000000004 */
[----:B------:R-:W-:Y:S02]  /*8940*/  IMAD.MOV.U32 R4, RZ, RZ, R11 ;  /* 0x000000ffff047224 */ /* 0x000fe400078e000b */
[----:B-1----:R-:W-:Y:S02]  /*8950*/  IMAD R2, R3, 0x2, R2 ;  /* 0x0000000203027824 */ /* 0x002fe400078e0202 */
[----:B------:R-:W-:Y:S01]  /*8960*/  IMAD.MOV.U32 R3, RZ, RZ, R10 ;  /* 0x000000ffff037224 */ /* 0x000fe200078e000a */
[----:B------:R-:W-:Y:S01]  /*8970*/  PRMT R44, R4, 0x7610, R44 ;  /* 0x00007610042c7816 */ /* 0x000fe2000000002c */
[----:B------:R-:W-:Y:S02]  /*8980*/  IMAD.MOV.U32 R4, RZ, RZ, R9 ;  /* 0x000000ffff047224 */ /* 0x000fe400078e0009 */
[C---:B------:R-:W-:Y:S01]  /*8990*/  VIADD R7, R2.reuse, 0x18400 ;  /* 0x0001840002077836 */ /* 0x040fe20000000000 */
[----:B------:R-:W-:Y:S01]  /*89a0*/  PRMT R79, R3, 0x7610, R79 ;  /* 0x00007610034f7816 */ /* 0x000fe2000000004f */
[----:B------:R-:W-:Y:S01]  /*89b0*/  VIADD R3, R2, 0x18440 ;  /* 0x0001844002037836 */ /* 0x000fe20000000000 */
[----:B------:R-:W-:Y:S01]  /*89c0*/  PRMT R14, R14, 0x5410, R4 ;  /* 0x000054100e0e7816 */ /* 0x000fe20000000004 */
[----:B------:R-:W-:Y:S01]  /*89d0*/  @P1 VIADD R3, R7, 0xffffffc0 ;  /* 0xffffffc007031836 */ /* 0x000fe20000000000 */
[----:B------:R-:W-:-:S02]  /*89e0*/  PRMT R79, R79, 0x5410, R5 ;  /* 0x000054104f4f7816 */ /* 0x000fc40000000005 */
[----:B------:R-:W-:Y:S01]  /*89f0*/  PRMT R44, R44, 0x5410, R6 ;  /* 0x000054102c2c7816 */ /* 0x000fe20000000006 */
[----:B------:R-:W-:Y:S06]  /*8a00*/  @P0 BRA `(.L_x_12733) ;  /* 0x00000004006c0947 */ /* 0x000fec0003800000 */
[----:B------:R-:W0:Y:S01]  /*8a10*/  LDC R4, c[0x0][0x3f4] ;  /* 0x0000fd00ff047b82 */ /* 0x000e220000000800 */
[----:B------:R-:W-:Y:S01]  /*8a20*/  BSSY B2, `(.L_x_12734) ;  /* 0x000002e000027945 */ /* 0x000fe20003800000 */
[-C--:B0-----:R-:W-:Y:S02]  /*8a30*/  ISETP.GE.AND P0, PT, R154, R4.reuse, PT ;  /* 0x000000049a00720c */ /* 0x081fe40003f06270 */
[----:B------:R-:W-:-:S11]  /*8a40*/  ISETP.GE.AND P1, PT, R159, R4, PT ;  /* 0x000000049f00720c */ /* 0x000fd60003f26270 */
[----:B------:R-:W-:Y:S05]  /*8a50*/  @P0 BRA `(.L_x_12735) ;  /* 0x0000000000a80947 */ /* 0x000fea0003800000 */
[----:B------:R-:W0:Y:S01]  /*8a60*/  LDS.128 R4, [R2+0x18400] ;  /* 0x0184000002047984 */ /* 0x000e220000000c00 */
[----:B------:R-:W-:Y:S01]  /*8a70*/  SHF.R.U32.HI R66, RZ, 0x10, R31 ;  /* 0x00000010ff427819 */ /* 0x000fe2000001161f */
[--C-:B------:R-:W-:Y:S01]  /*8a80*/  HADD2.F32 R69, -RZ, R71.reuse.H1_H1 ;  /* 0x30000047ff457230 */ /* 0x100fe20000004100 */
[--C-:B------:R-:W-:Y:S02]  /*8a90*/  SHF.R.U32.HI R70, RZ, 0x10, R65.reuse ;  /* 0x00000010ff467819 */ /* 0x100fe40000011641 */
[----:B------:R-:W-:Y:S01]  /*8aa0*/  SHF.R.U64 R76, R64, 0x10, R65 ;  /* 0x00000010404c7819 */ /* 0x000fe20000001241 */
[----:B------:R-:W-:Y:S01]  /*8ab0*/  HADD2.F32 R66, -RZ, R66.H0_H0 ;  /* 0x20000042ff427230 */ /* 0x000fe20000004100 */
[----:B------:R-:W-:Y:S01]  /*8ac0*/  SHF.R.U64 R77, R30, 0x10, R31 ;  /* 0x000000101e4d7819 */ /* 0x000fe2000000121f */
[----:B------:R-:W-:Y:S02]  /*8ad0*/  HADD2.F32 R70, -RZ, R70.H0_H0 ;  /* 0x20000046ff467230 */ /* 0x000fe40000004100 */
[----:B------:R-:W-:-:S02]  /*8ae0*/  HADD2.F32 R65, -RZ, R71.H0_H0 ;  /* 0x20000047ff417230 */ /* 0x000fc40000004100 */
[--C-:B0-----:R-:W-:Y:S02]  /*8af0*/  HADD2.F32 R63, -RZ, R7.reuse.H0_H0 ;  /* 0x20000007ff3f7230 */ /* 0x101fe40000004100 */
[----:B------:R-:W-:Y:S02]  /*8b00*/  HADD2.F32 R64, -RZ, R7.H1_H1 ;  /* 0x30000007ff407230 */ /* 0x000fe40000004100 */
[--C-:B------:R-:W-:Y:S02]  /*8b10*/  HADD2.F32 R7, -RZ, R4.reuse.H0_H0 ;  /* 0x20000004ff077230 */ /* 0x100fe40000004100 */
[----:B------:R-:W-:Y:S02]  /*8b20*/  HADD2.F32 R4, -RZ, R4.H1_H1 ;  /* 0x30000004ff047230 */ /* 0x000fe40000004100 */
[C---:B------:R-:W-:Y:S01]  /*8b30*/  FMUL.FTZ R74, R64.reuse, R70 ;  /* 0x00000046404a7220 */ /* 0x040fe20000410000 */
[----:B------:R-:W-:Y:S01]  /*8b40*/  FMUL.FTZ R71, R64, R66 ;  /* 0x0000004240477220 */ /* 0x000fe20000410000 */
[----:B------:R-:W-:-:S02]  /*8b50*/  HADD2.F32 R30, -RZ, R6.H0_H0 ;  /* 0x20000006ff1e7230 */ /* 0x000fc40000004100 */
[C---:B------:R-:W-:Y:S01]  /*8b60*/  FMUL.FTZ R64, R4.reuse, R69 ;  /* 0x0000004504407220 */ /* 0x040fe20000410000 */
[C---:B------:R-:W-:Y:S01]  /*8b70*/  FFMA.FTZ R74, R63.reuse, R66, -R74 ;  /* 0x000000423f4a7223 */ /* 0x040fe2000001084a */
[----:B------:R-:W-:Y:S01]  /*8b80*/  FFMA.FTZ R75, R63, R70, R71 ;  /* 0x000000463f4b7223 */ /* 0x000fe20000010047 */
[----:B------:R-:W-:Y:S02]  /*8b90*/  HADD2.F32 R31, -RZ, R6.H1_H1 ;  /* 0x30000006ff1f7230 */ /* 0x000fe40000004100 */
[-C--:B------:R-:W-:Y:S01]  /*8ba0*/  FMUL.FTZ R70, R4, R65.reuse ;  /* 0x0000004104467220 */ /* 0x080fe20000410000 */
[C---:B------:R-:W-:Y:S01]  /*8bb0*/  FFMA.FTZ R66, R7.reuse, R65, -R64 ;  /* 0x0000004107427223 */ /* 0x040fe20000010840 */
[----:B------:R-:W-:Y:S02]  /*8bc0*/  HADD2.F32 R6, -RZ, R5.H0_H0 ;  /* 0x20000005ff067230 */ /* 0x000fe40000004100 */
[--C-:B------:R-:W-:Y:S02]  /*8bd0*/  HADD2.F32 R65, -RZ, R78.reuse.H1_H1 ;  /* 0x3000004eff417230 */ /* 0x100fe40000004100 */
[----:B------:R-:W-:Y:S01]  /*8be0*/  FFMA.FTZ R69, R7, R69, R70 ;  /* 0x0000004507457223 */ /* 0x000fe20000010046 */
[----:B------:R-:W-:-:S02]  /*8bf0*/  HADD2.F32 R63, -RZ, R78.H0_H0 ;  /* 0x2000004eff3f7230 */ /* 0x000fc40000004100 */
[----:B------:R-:W-:Y:S02]  /*8c00*/  HADD2.F32 R5, -RZ, R5.H1_H1 ;  /* 0x30000005ff057230 */ /* 0x000fe40000004100 */
[C---:B------:R-:W-:Y:S01]  /*8c10*/  FMUL.FTZ R71, R31.reuse, R65 ;  /* 0x000000411f477220 */ /* 0x040fe20000410000 */
[----:B------:R-:W-:Y:S02]  /*8c20*/  HADD2.F32 R64, -RZ, R76.H0_H0 ;  /* 0x2000004cff407230 */ /* 0x000fe40000004100 */
[-C--:B------:R-:W-:Y:S01]  /*8c30*/  FMUL.FTZ R70, R31, R63.reuse ;  /* 0x0000003f1f467220 */ /* 0x080fe20000410000 */
[----:B------:R-:W-:Y:S02]  /*8c40*/  HADD2.F32 R4, -RZ, R77.H0_H0 ;  /* 0x2000004dff047230 */ /* 0x000fe40000004100 */
[C---:B------:R-:W-:Y:S01]  /*8c50*/  FFMA.FTZ R71, R30.reuse, R63, -R71 ;  /* 0x0000003f1e477223 */ /* 0x040fe20000010847 */
[C---:B------:R-:W-:Y:S01]  /*8c60*/  FMUL.FTZ R7, R5.reuse, R64 ;  /* 0x0000004005077220 */ /* 0x040fe20000410000 */
[----:B------:R-:W-:Y:S01]  /*8c70*/  FFMA.FTZ R70, R30, R65, R70 ;  /* 0x000000411e467223 */ /* 0x000fe20000010046 */
[----:B------:R-:W-:-:S02]  /*8c80*/  FMUL.FTZ R31, R5, R4 ;  /* 0x00000004051f7220 */ /* 0x000fc40000410000 */
[C---:B------:R-:W-:Y:S01]  /*8c90*/  FFMA.FTZ R5, R6.reuse, R4, -R7 ;  /* 0x0000000406057223 */ /* 0x040fe20000010807 */
[----:B------:R-:W-:Y:S01]  /*8ca0*/  F2FP.F16.F32.PACK_AB R7, R75, R74 ;  /* 0x0000004a4b07723e */ /* 0x000fe200000000ff */
[----:B------:R-:W-:Y:S01]  /*8cb0*/  FFMA.FTZ R64, R6, R64, R31 ;  /* 0x0000004006407223 */ /* 0x000fe2000001001f */
[----:B------:R-:W-:Y:S02]  /*8cc0*/  F2FP.F16.F32.PACK_AB R6, R70, R71 ;  /* 0x000000474606723e */ /* 0x000fe400000000ff */
[----:B------:R-:W-:Y:S02]  /*8cd0*/  F2FP.F16.F32.PACK_AB R4, R69, R66 ;  /* 0x000000424504723e */ /* 0x000fe400000000ff */
[----:B------:R-:W-:-:S05]  /*8ce0*/  F2FP.F16.F32.PACK_AB R5, R64, R5 ;  /* 0x000000054005723e */ /* 0x000fca00000000ff */
[----:B------:R0:W-:Y:S02]  /*8cf0*/  STS.128 [R2+0x18400], R4 ;  /* 0x0184000402007388 */ /* 0x0001e40000000c00 */
.L_x_12735:
[----:B------:R-:W-:Y:S05]  /*8d00*/  BSYNC B2 ;  /* 0x0000000000027941 */ /* 0x000fea0003800000 */
.L_x_12734:
[----:B------:R-:W-:Y:S05]  /*8d10*/  @P1 BRA `(.L_x_12733) ;  /* 0x0000000000a81947 */ /* 0x000fea0003800000 */
[----:B0-----:R-:W0:Y:S01]  /*8d20*/  LDS.128 R4, [R3] ;  /* 0x0000000003047984 */ /* 0x001e220000000c00 */
        /* <DEDUP_REMOVED lines=15> */
[----:B------:R-:W-:Y:S01]  /*8e20*/  FFMA.FTZ R70, R28, R63, R66 ;  /* 0x0000003f1c467223 */ /* 0x000fe20000010042 */
[----:B------:R-:W-:-:S02]  /*8e30*/  HADD2.F32 R25, -RZ, R6.H1_H1 ;  /* 0x30000006ff197230 */ /* 0x000fc40000004100 */
[----:B------:R-:W-:Y:S01]  /*8e40*/  FMUL.FTZ R64, R4, R68 ;  /* 0x0000004404407220 */ /* 0x000fe20000410000 */
[----:B------:R-:W-:Y:S02]  /*8e50*/  HADD2.F32 R29, -RZ, R67.H1_H1 ;  /* 0x30000043ff1d7230 */ /* 0x000fe40000004100 */
[----:B------:R-:W-:Y:S01]  /*8e60*/  FFMA.FTZ R65, R28, R31, -R65 ;  /* 0x0000001f1c417223 */ /* 0x000fe20000010841 */
[----:B------:R-:W-:Y:S02]  /*8e70*/  HADD2.F32 R6, -RZ, R5.H0_H0 ;  /* 0x20000005ff067230 */ /* 0x000fe40000004100 */
[-C--:B------:R-:W-:Y:S01]  /*8e80*/  FMUL.FTZ R66, R4, R30.reuse ;  /* 0x0000001e04427220 */ /* 0x080fe20000410000 */
[----:B------:R-:W-:Y:S02]  /*8e90*/  HADD2.F32 R67, -RZ, R67.H0_H0 ;  /* 0x20000043ff437230 */ /* 0x000fe40000004100 */
[----:B------:R-:W-:Y:S01]  /*8ea0*/  FFMA.FTZ R64, R7, R30, -R64 ;  /* 0x0000001e07407223 */ /* 0x000fe20000010840 */
[----:B------:R-:W-:-:S02]  /*8eb0*/  HADD2.F32 R5, -RZ, R5.H1_H1 ;  /* 0x30000005ff057230 */ /* 0x000fc40000004100 */
        /* <DEDUP_REMOVED lines=16> */
.L_x_12733:
[----:B------:R-:W-:Y:S05]  /*8fc0*/  BSYNC B1 ;  /* 0x0000000000017941 */ /* 0x000fea0003800000 */
.L_x_12732:
        /* <DEDUP_REMOVED lines=20> */
[----:B------:R-:W-:Y:S01]  /*9110*/  FMUL.FTZ R13, R13, R24 ;  /* 0x000000180d0d7220 */ /* 0x000fe20000410000 */
[----:B------:R-:W-:Y:S02]  /*9120*/  HADD2.F32 R4, -RZ, R4.H1_H1 ;  /* 0x30000004ff047230 */ /* 0x000fe40000004100 */
[--C-:B------:R-:W-:Y:S02]  /*9130*/  HADD2.F32 R10, -RZ, R6.reuse.H0_H0 ;  /* 0x20000006ff0a7230 */ /* 0x100fe40000004100 */
[----:B------:R-:W-:Y:S01]  /*9140*/  FFMA.FTZ R28, R12, R28, R13 ;  /* 0x0000001c0c1c7223 */ /* 0x000fe2000001000d */
[----:B------:R-:W-:-:S02]  /*9150*/  HADD2.F32 R11, -RZ, R6.H1_H1 ;  /* 0x30000006ff0b7230 */ /* 0x000fc40000004100 */
[----:B------:R-:W-:Y:S01]  /*9160*/  FFMA.FTZ R29, R12, R24, -R29 ;  /* 0x000000180c1d7223 */ /* 0x000fe2000001081d */
[--C-:B------:R-:W-:Y:S02]  /*9170*/  HADD2.F32 R13, -RZ, R44.reuse.H1_H1 ;  /* 0x3000002cff0d7230 */ /* 0x100fe40000004100 */
[C---:B------:R-:W-:Y:S01]  /*9180*/  FMUL.FTZ R30, R4.reuse, R25 ;  /* 0x00000019041e7220 */ /* 0x040fe20000410000 */
        /* <DEDUP_REMOVED lines=21> */
.L_x_12738:
[----:B------:R-:W-:Y:S05]  /*92e0*/  BSYNC B1 ;  /* 0x0000000000017941 */ /* 0x000fea0003800000 */
.L_x_12737:
        /* <DEDUP_REMOVED lines=44> */
.L_x_12723:
        /* <DEDUP_REMOVED lines=29> */
[----:B------:R-:W0:Y:S01]  /*9780*/  LDC R69, c[0x0][0x3f4] ;  /* 0x0000fd00ff457b82 */ /* 0x000e220000000800 */
[----:B------:R-:W1:Y:S01]  /*9790*/  SHFL.IDX PT, R5, R29, RZ, 0x1c1f ;  /* 0x001c1fff1d057589 */ /* 0x000e6200000e0000 */
[----:B------:R-:W-:-:S03]  /*97a0*/  IMAD R3, R28, R7, RZ ;  /* 0x000000071c037224 */ /* 0x000fc600078e02ff */
[----:B------:R-:W2:Y:S04]  /*97b0*/  SHFL.IDX PT, R4, R31, RZ, 0x1c1f ;  /* 0x001c1fff1f047589 */ /* 0x000ea800000e0000 */
[----:B------:R-:W3:Y:S04]  /*97c0*/  SHFL.IDX PT, R14, R44, RZ, 0x1c1f ;  /* 0x001c1fff2c0e7589 */ /* 0x000ee800000e0000 */
[----:B------:R-:W4:Y:S01]  /*97d0*/  SHFL.IDX PT, R6, R30, RZ, 0x1c1f ;  /* 0x001c1fff1e067589 */ /* 0x000f2200000e0000 */
[----:B0-----:R-:W-:-:S04]  /*97e0*/  ISETP.GE.AND P0, PT, R152, R69, PT ;  /* 0x000000459800720c */ /* 0x001fc80003f06270 */
[----:B------:R-:W-:-:S13]  /*97f0*/  ISETP.GE.OR P1, PT, R0, R3, P0 ;  /* 0x000000030000720c */ /* 0x000fda0000726670 */
[C---:B------:R-:W-:Y:S01]  /*9800*/  @!P1 IMAD.SHL.U32 R7, R152.reuse, 0x2, RZ ;  /* 0x0000000298079824 */ /* 0x040fe200078e00ff */
[----:B------:R-:W-:-:S04]  /*9810*/  @!P1 SHF.L.U64.HI R21, R152, 0x1, R153 ;  /* 0x0000000198159819 */ /* 0x000fc80000010299 */
[----:B-1----:R-:W-:-:S05]  /*9820*/  @!P1 IADD3 R8, P2, R5, R7, RZ ;  /* 0x0000000705089210 */ /* 0x002fca0007f5e0ff */
[----:B--2---:R-:W-:Y:S01]  /*9830*/  @!P1 IMAD.X R9, R4, 0x1, R21, P2 ;  /* 0x0000000104099824 */ /* 0x004fe200010e0615 */
[----:B---3--:R-:W-:-:S05]  /*9840*/  @!P1 IADD3 R4, P2, R14, R7, RZ ;  /* 0x000000070e049210 */ /* 0x008fca0007f5e0ff */
[----:B----4-:R-:W-:Y:S01]  /*9850*/  @!P1 IMAD.X R5, R6, 0x1, R21, P2 ;  /* 0x0000000106059824 */ /* 0x010fe200010e0615 */
[----:B------:R-:W2:Y:S05]  /*9860*/  @!P1 LD.E.128 R8, desc[UR42][R8.64] ;  /* 0x0000002a08089980 */ /* 0x000eaa000c101d00 */
[----:B------:R-:W3:Y:S01]  /*9870*/  @!P1 LD.E.128 R4, desc[UR42][R4.64] ;  /* 0x0000002a04049980 */ /* 0x000ee2000c101d00 */
[----:B------:R-:W-:Y:S02]  /*9880*/  CS2R R64, SRZ ;  /* 0x0000000000407805 */ /* 0x000fe4000001ff00 */
[----:B------:R-:W-:Y:S02]  /*9890*/  CS2R R66, SRZ ;  /* 0x0000000000427805 */ /* 0x000fe4000001ff00 */
[----:B------:R-:W-:Y:S01]  /*98a0*/  CS2R R20, SRZ ;  /* 0x0000000000147805 */ /* 0x000fe2000001ff00 */
[----:B------:R-:W0:Y:S01]  /*98b0*/  SHFL.IDX PT, R29, R29, 0x1, 0x1c1f ;  /* 0x003c1f001d1d7f89 */ /* 0x000e2200000e0000 */
[----:B------:R-:W-:-:S03]  /*98c0*/  CS2R R24, SRZ ;  /* 0x0000000000187805 */ /* 0x000fc6000001ff00 */
[----:B------:R1:W4:Y:S04]  /*98d0*/  SHFL.IDX PT, R28, R31, 0x1, 0x1c1f ;  /* 0x003c1f001f1c7f89 */ /* 0x00032800000e0000 */
[----:B------:R1:W0:Y:S04]  /*98e0*/  SHFL.IDX PT, R14, R44, 0x1, 0x1c1f ;  /* 0x003c1f002c0e7f89 */ /* 0x00022800000e0000 */
[----:B------:R-:W0:Y:S01]  /*98f0*/  SHFL.IDX PT, R30, R30, 0x1, 0x1c1f ;  /* 0x003c1f001e1e7f89 */ /* 0x000e2200000e0000 */
[----:B--2---:R-:W-:Y:S02]  /*9900*/  @!P1 IMAD.MOV.U32 R20, RZ, RZ, R10 ;  /* 0x000000ffff149224 */ /* 0x004fe400078e000a */
[----:B------:R-:W-:-:S02]  /*9910*/  @!P1 IMAD.MOV.U32 R21, RZ, RZ, R11 ;  /* 0x000000ffff159224 */ /* 0x000fc400078e000b */
[----:B------:R-:W-:Y:S02]  /*9920*/  @!P1 IMAD.MOV.U32 R24, RZ, RZ, R8 ;  /* 0x000000ffff189224 */ /* 0x000fe400078e0008 */
[----:B---3--:R-:W-:Y:S02]  /*9930*/  @!P1 IMAD.MOV.U32 R64, RZ, RZ, R6 ;  /* 0x000000ffff409224 */ /* 0x008fe400078e0006 */
[----:B------:R-:W-:Y:S02]  /*9940*/  @!P1 IMAD.MOV.U32 R66, RZ, RZ, R4 ;  /* 0x000000ffff429224 */ /* 0x000fe400078e0004 */
[----:B------:R-:W-:Y:S02]  /*9950*/  @!P1 IMAD.MOV.U32 R67, RZ, RZ, R5 ;  /* 0x000000ffff439224 */ /* 0x000fe400078e0005 */
[----:B------:R-:W-:Y:S02]  /*9960*/  @!P1 IMAD.MOV.U32 R25, RZ, RZ, R9 ;  /* 0x000000ffff199224 */ /* 0x000fe400078e0009 */
[----:B------:R-:W-:-:S02]  /*9970*/  @!P1 IMAD.MOV.U32 R65, RZ, RZ, R7 ;  /* 0x000000ffff419224 */ /* 0x000fc400078e0007 */
[----:B------:R-:W-:Y:S02]  /*9980*/  IMAD.MOV.U32 R4, RZ, RZ, R64 ;  /* 0x000000ffff047224 */ /* 0x000fe400078e0040 */
[----:B------:R-:W-:Y:S02]  /*9990*/  IMAD.MOV.U32 R6, RZ, RZ, R66 ;  /* 0x000000ffff067224 */ /* 0x000fe400078e0042 */
[----:B------:R-:W-:Y:S02]  /*99a0*/  IMAD.MOV.U32 R7, RZ, RZ, R67 ;  /* 0x000000ffff077224 */ /* 0x000fe400078e0043 */
[----:B------:R-:W-:Y:S01]  /*99b0*/  IMAD.MOV.U32 R10, RZ, RZ, R20 ;  /* 0x000000ffff0a7224 */ /* 0x000fe200078e0014 */
[----:B------:R-:W-:Y:S01]  /*99c0*/  PRMT R91, R4, 0x5410, R6 ;  /* 0x00005410045b7816 */ /* 0x000fe20000000006 */
[----:B------:R-:W-:Y:S01]  /*99d0*/  IMAD.MOV.U32 R11, RZ, RZ, R21 ;  /* 0x000000ffff0b7224 */ /* 0x000fe200078e0015 */
[----:B------:R-:W-:Y:S01]  /*99e0*/  PRMT R84, R7, 0x7610, R84 ;  /* 0x0000761007547816 */ /* 0x000fe20000000054 */
[----:B------:R-:W-:Y:S01]  /*99f0*/  IMAD.MOV.U32 R8, RZ, RZ, R24 ;  /* 0x000000ffff087224 */ /* 0x000fe200078e0018 */
[----:B------:R-:W-:Y:S01]  /*9a00*/  CS2R R6, SRZ ;  /* 0x0000000000067805 */ /* 0x000fe2000001ff00 */
[----:B------:R-:W-:Y:S01]  /*9a10*/  IMAD.MOV.U32 R9, RZ, RZ, R25 ;  /* 0x000000ffff097224 */ /* 0x000fe200078e0019 */
[----:B------:R-:W-:Y:S01]  /*9a20*/  PRMT R75, R10, 0x5410, R11 ;  /* 0x000054100a4b7816 */ /* 0x000fe2000000000b */
[----:B------:R-:W-:-:S03]  /*9a30*/  IMAD.MOV.U32 R5, RZ, RZ, R65 ;  /* 0x000000ffff057224 */ /* 0x000fc600078e0041 */
[----:B------:R-:W-:Y:S02]  /*9a40*/  PRMT R63, R8, 0x5410, R9 ;  /* 0x00005410083f7816 */ /* 0x000fe40000000009 */
[----:B01--4-:R-:W-:-:S07]  /*9a50*/  PRMT R85, R5, 0x7610, R85 ;  /* 0x0000761005557816 */ /* 0x013fce0000000055 */
.L_x_13079:
[----:B------:R-:W2:Y:S01]  /*9a60*/  LDL R5, [R1+0x224] ;  /* 0x0002240001057983 */ /* 0x000ea20000100800 */
[----:B------:R-:W-:Y:S01]  /*9a70*/  VIADD R0, R0, 0x40 ;  /* 0x0000004000007836 */ /* 0x000fe20000000000 */
[----:B------:R-:W-:Y:S01]  /*9a80*/  BSSY B1, `(.L_x_12740) ;  /* 0x0000016000017945 */ /* 0x000fe20003800000 */
        /* <DEDUP_REMOVED lines=15> */
[-C--:B------:R-:W-:Y:S02]  /*9b80*/  IADD3 R8, P1, R29, R4.reuse, RZ ;  /* 0x000000041d087210 */ /* 0x080fe40007f3e0ff */
[----:B------:R-:W-:-:S03]  /*9b90*/  IADD3 R4, P2, R14, R4, RZ ;  /* 0x000000040e047210 */ /* 0x000fc60007f5e0ff */
[--C-:B------:R-:W-:Y:S02]  /*9ba0*/  IMAD.X R9, R28, 0x1, R5.reuse, P1 ;  /* 0x000000011c097824 */ /* 0x100fe400008e0605 */
[----:B------:R-:W-:-:S04]  /*9bb0*/  IMAD.X R5, R30, 0x1, R5, P2 ;  /* 0x000000011e057824 */ /* 0x000fc800010e0605 */
[----:B------:R-:W5:Y:S04]  /*9bc0*/  LD.E.128 R8, desc[UR42][R8.64] ;  /* 0x0000002a08087980 */ /* 0x000f68000c101d00 */
[----:B------:R-:W5:Y:S02]  /*9bd0*/  LD.E.128 R4, desc[UR42][R4.64] ;  /* 0x0000002a04047980 */ /* 0x000f64000c101d00 */
.L_x_12741:
[----:B------:R-:W-:Y:S05]  /*9be0*/  BSYNC B1 ;  /* 0x0000000000017941 */ /* 0x000fea0003800000 */
.L_x_12740:
[----:B------:R-:W0:Y:S01]  /*9bf0*/  SYNCS.PHASECHK.TRANS64.TRYWAIT P1, [R2+URZ+0x32400], R13 ;  /* 0x0324000d020075a7 */ /* 0x000e22000802017f */
[----:B------:R-:W-:Y:S04]  /*9c00*/  BSSY B1, `(.L_x_12742) ;  /* 0x0000002000017945 */ /* 0x000fe80003800000 */
[----:B0-----:R-:W-:Y:S05]  /*9c10*/  @!P1 BRA `(.L_x_12743) ;  /* 0x0000032000a09947 */ /* 0x001fea0003800000 */
.L_x_13080:
[----:B------:R-:W-:Y:S05]  /*9c20*/  BSYNC B1 ;  /* 0x0000000000017941 */ /* 0x000fea0003800000 */
.L_x_12742:
[----:B------:R-:W2:Y:S01]  /*9c30*/  LDL R14, [R1+0x70] ;  /* 0x00007000010e7983 */ /* 0x000ea20000100800 */
[----:B0----5:R-:W-:Y:S01]  /*9c40*/  IMAD.MOV.U32 R13, RZ, RZ, R4 ;  /* 0x000000ffff0d7224 */ /* 0x021fe200078e0004 */
[----:B------:R-:W-:Y:S01]  /*9c50*/  BSSY B1, `(.L_x_12744) ;  /* 0x0000072000017945 */ /* 0x000fe20003800000 */
[----:B------:R-:W-:Y:S02]  /*9c60*/  IMAD.MOV.U32 R0, RZ, RZ, R6 ;  /* 0x000000ffff007224 */ /* 0x000fe400078e0006 */
[----:B------:R-:W-:Y:S01]  /*9c70*/  IMAD.MOV.U32 R12, RZ, RZ, R7 ;  /* 0x000000ffff0c7224 */ /* 0x000fe200078e0007 */
[----:B------:R-:W-:Y:S01]  /*9c80*/  PRMT R44, R13, 0x7610, R44 ;  /* 0x000076100d2c7816 */ /* 0x000fe2000000002c */
[----:B------:R-:W-:Y:S02]  /*9c90*/  IMAD.MOV.U32 R13, RZ, RZ, R8 ;  /* 0x000000ffff0d7224 */ /* 0x000fe400078e0008 */
[----:B------:R-:W-:Y:S01]  /*9ca0*/  IMAD.IADD R69, R152, 0x1, R69 ;  /* 0x0000000198457824 */ /* 0x000fe200078e0245 */
[----:B------:R-:W-:Y:S01]  /*9cb0*/  PRMT R0, R0, 0x5410, R12 ;  /* 0x0000541000007816 */ /* 0x000fe2000000000c */
[----:B------:R-:W-:-:S02]  /*9cc0*/  IMAD.MOV.U32 R12, RZ, RZ, R5 ;  /* 0x000000ffff0c7224 */ /* 0x000fc400078e0005 */
[----:B------:R-:W-:Y:S01]  /*9cd0*/  IMAD.MOV.U32 R68, RZ, RZ, R11 ;  /* 0x000000ffff447224 */ /* 0x000fe200078e000b */
[----:B------:R-:W-:Y:S02]  /*9ce0*/  LOP3.LUT R69, R69, 0x38, RZ, 0xc0, !PT ;  /* 0x0000003845457812 */ /* 0x000fe400078ec0ff */
[----:B------:R-:W-:Y:S01]  /*9cf0*/  PRMT R44, R44, 0x5410, R12 ;  /* 0x000054102c2c7816 */ /* 0x000fe2000000000c */
[----:B--2---:R-:W-:-:S05]  /*9d00*/  IMAD R3, R14, -0x80, R3 ;  /* 0xffffff800e037824 */ /* 0x004fca00078e0203 */
[----:B------:R-:W-:-:S04]  /*9d10*/  VIMNMX R3, R3, 0x80, PT ;  /* 0x0000008003037848 */ /* 0x000fc80003fe0100 */
[-C--:B------:R-:W-:Y:S02]  /*9d20*/  ISETP.GE.OR P1, PT, R22, R3.reuse, P0 ;  /* 0x000000031600720c */ /* 0x080fe40000726670 */
[----:B------:R-:W-:Y:S01]  /*9d30*/  ISETP.GE.OR P0, PT, R156, R3, P0 ;  /* 0x000000039c00720c */ /* 0x000fe20000706670 */
[----:B------:R-:W-:-:S05]  /*9d40*/  IMAD.MOV.U32 R3, RZ, RZ, R9 ;  /* 0x000000ffff037224 */ /* 0x000fca00078e0009 */
[----:B------:R-:W-:Y:S01]  /*9d50*/  PRMT R74, R13, 0x5410, R3 ;  /* 0x000054100d4a7816 */ /* 0x000fe20000000003 */
[----:B------:R-:W-:-:S04]  /*9d60*/  IMAD.MOV.U32 R3, RZ, RZ, R10 ;  /* 0x000000ffff037224 */ /* 0x000fc800078e000a */
[----:B------:R-:W-:Y:S05]  /*9d70*/  @P1 BRA `(.L_x_12745) ;  /* 0x00000004007c1947 */ /* 0x000fea0003800000 */
[----:B------:R-:W2:Y:S01]  /*9d80*/  LDL R15, [R1+0x478] ;  /* 0x00047800010f7983 */ /* 0x000ea20000100800 */
[--C-:B------:R-:W-:Y:S01]  /*9d90*/  SHF.R.U64 R24, R24, 0x10, R25.reuse ;  /* 0x0000001018187819 */ /* 0x100fe20000001219 */
[----:B------:R-:W-:Y:S01]  /*9da0*/  HADD2.F32 R84, -RZ, R84.H0_H0 ;  /* 0x20000054ff547230 */ /* 0x000fe20000004100 */
[----:B------:R-:W-:Y:S01]  /*9db0*/  SHF.R.U32.HI R81, RZ, 0x10, R25 ;  /* 0x00000010ff517819 */ /* 0x000fe20000011619 */
[--C-:B------:R-:W-:Y:S01]  /*9dc0*/  HADD2.F32 R82, -RZ, R63.reuse.H1_H1 ;  /* 0x3000003fff527230 */ /* 0x100fe20000004100 */
[--C-:B------:R-:W-:Y:S01]  /*9dd0*/  SHF.R.U64 R25, R66, 0x10, R67.reuse ;  /* 0x0000001042197819 */ /* 0x100fe20000001243 */
[----:B------:R-:W-:Y:S01]  /*9de0*/  HADD2.F32 R63, -RZ, R63.H0_H0 ;  /* 0x2000003fff3f7230 */ /* 0x000fe20000004100 */
[----:B------:R-:W-:Y:S01]  /*9df0*/  SHF.R.U32.HI R83, RZ, 0x10, R67 ;  /* 0x00000010ff537819 */ /* 0x000fe20000011643 */
[----:B------:R-:W-:Y:S01]  /*9e00*/  HADD2.F32 R81, -RZ, R81.H0_H0 ;  /* 0x20000051ff517230 */ /* 0x000fe20000004100 */
[--C-:B------:R-:W-:Y:S02]  /*9e10*/  SHF.R.U64 R20, R20, 0x10, R21.reuse ;  /* 0x0000001014147819 */ /* 0x100fe40000001215 */
[----:B------:R-:W-:Y:S01]  /*9e20*/  SHF.R.U32.HI R89, RZ, 0x10, R21 ;  /* 0x00000010ff597819 */ /* 0x000fe20000011615 */
[----:B------:R-:W-:Y:S01]  /*9e30*/  HADD2.F32 R83, -RZ, R83.H0_H0 ;  /* 0x20000053ff537230 */ /* 0x000fe20000004100 */
[----:B------:R-:W-:-:S02]  /*9e40*/  SHF.R.U64 R21, R64, 0x10, R65 ;  /* 0x0000001040157819 */ /* 0x000fc40000001241 */
[----:B------:R-:W-:Y:S01]  /*9e50*/  SHF.R.U32.HI R87, RZ, 0x10, R65 ;  /* 0x00000010ff577819 */ /* 0x000fe20000011641 */
[----:B--2---:R-:W-:-:S05]  /*9e60*/  IMAD.SHL.U32 R12, R15, 0x40, RZ ;  /* 0x000000400f0c7824 */ /* 0x004fca00078e00ff */
[----:B------:R-:W-:-:S04]  /*9e70*/  LOP3.LUT R29, R12, 0x1c0, RZ, 0xc0, !PT ;  /* 0x000001c00c1d7812 */ /* 0x000fc800078ec0ff */
[----:B------:R-:W-:Y:S02]  /*9e80*/  LOP3.LUT R12, R29, 0x38, R152, 0xf8, !PT ;  /* 0x000000381d0c7812 */ /* 0x000fe400078ef898 */
[----:B------:R-:W-:-:S04]  /*9e90*/  SHF.R.U32.HI R14, RZ, 0x3, R29 ;  /* 0x00000003ff0e7819 */ /* 0x000fc8000001161d */
[----:B------:R-:W-:Y:S02]  /*9ea0*/  LOP3.LUT R13, R12, R14, RZ, 0x3c, !PT ;  /* 0x0000000e0c0d7212 */ /* 0x000fe400078e3cff */
[----:B------:R-:W-:-:S03]  /*9eb0*/  LOP3.LUT R29, R14, R69, R29, 0x1e, !PT ;  /* 0x000000450e1d7212 */ /* 0x000fc600078e1e1d */
        /* <DEDUP_REMOVED lines=9> */
[----:B------:R-:W-:-:S02]  /*9f50*/  HADD2.F32 R65, -RZ, R13.H0_H0 ;  /* 0x2000000dff417230 */ /* 0x000fc40000004100 */
[----:B------:R-:W-:Y:S02]  /*9f60*/  HADD2.F32 R77, -RZ, R29.H1_H1 ;  /* 0x3000001dff4d7230 */ /* 0x000fe40000004100 */
[C---:B------:R-:W-:Y:S01]  /*9f70*/  FMUL.FTZ R86, R15.reuse, R84 ;  /* 0x000000540f567220 */ /* 0x040fe20000410000 */
[-C--:B------:R-:W-:Y:S01]  /*9f80*/  FMUL.FTZ R88, R15, R82.reuse ;  /* 0x000000520f587220 */ /* 0x080fe20000410000 */
        /* <DEDUP_REMOVED lines=9> */
[----:B------:R-:W-:Y:S02]  /*a020*/  HADD2.F32 R80, -RZ, R31.H1_H1 ;  /* 0x3000001fff507230 */ /* 0x000fe40000004100 */
[-C--:B------:R-:W-:Y:S01]  /*a030*/  FMUL.FTZ R79, R79, R82.reuse ;  /* 0x000000524f4f7220 */ /* 0x080fe20000410000 */
[----:B------:R-:W-:Y:S02]  /*a040*/  HADD2.F32 R77, -RZ, R87.H0_H0 ;  /* 0x20000057ff4d7230 */ /* 0x000fe40000004100 */
[C---:B------:R-:W-:Y:S01]  /*a050*/  FFMA.FTZ R88, R66.reuse, R83, R65 ;  /* 0x0000005342587223 */ /* 0x040fe20000010041 */
[----:B------:R-:W-:Y:S01]  /*a060*/  FFMA.FTZ R84, R66, R81, -R85 ;  /* 0x0000005142547223 */ /* 0x000fe20000010855 */
[----:B------:R-:W-:Y:S01]  /*a070*/  FFMA.FTZ R90, R67, R82, -R90 ;  /* 0x00000052435a7223 */ /* 0x000fe2000001085a */
[----:B------:R-:W-:-:S02]  /*a080*/  HADD2.F32 R65, -RZ, R89.H0_H0 ;  /* 0x20000059ff417230 */ /* 0x000fc40000004100 */
[----:B------:R-:W-:Y:S01]  /*a090*/  FFMA.FTZ R79, R67, R86, R79 ;  /* 0x00000056434f7223 */ /* 0x000fe2000001004f */
[----:B------:R-:W-:Y:S02]  /*a0a0*/  HADD2.F32 R31, -RZ, R28.H0_H0 ;  /* 0x2000001cff1f7230 */ /* 0x000fe40000004100 */
[C---:B------:R-:W-:Y:S01]  /*a0b0*/  FMUL.FTZ R67, R80.reuse, R77 ;  /* 0x0000004d50437220 */ /* 0x040fe20000410000 */
[----:B------:R-:W-:Y:S02]  /*a0c0*/  HADD2.F32 R66, -RZ, R91.H1_H1 ;  /* 0x3000005bff427230 */ /* 0x000fe40000004100 */
[-C--:B------:R-:W-:Y:S01]  /*a0d0*/  FMUL.FTZ R83, R80, R65.reuse ;  /* 0x0000004150537220 */ /* 0x080fe20000410000 */
[----:B------:R-:W-:Y:S02]  /*a0e0*/  HADD2.F32 R64, -RZ, R12.H0_H0 ;  /* 0x2000000cff407230 */ /* 0x000fe40000004100 */
[----:B------:R-:W-:Y:S01]  /*a0f0*/  FFMA.FTZ R81, R76, R65, -R67 ;  /* 0x000000414c517223 */ /* 0x000fe20000010843 */
[----:B------:R-:W-:-:S02]  /*a100*/  HADD2.F32 R78, -RZ, R30.H0_H0 ;  /* 0x2000001eff4e7230 */ /* 0x000fc40000004100 */
[CC--:B------:R-:W-:Y:S01]  /*a110*/  FMUL.FTZ R67, R31.reuse, R66.reuse ;  /* 0x000000421f437220 */ /* 0x0c0fe20000410000 */
[----:B------:R-:W-:Y:S02]  /*a120*/  HADD2.F32 R65, -RZ, R91.H0_H0 ;  /* 0x2000005bff417230 */ /* 0x000fe40000004100 */
[----:B------:R-:W-:Y:S01]  /*a130*/  FMUL.FTZ R31, R31, R63 ;  /* 0x0000003f1f1f7220 */ /* 0x000fe20000410000 */
[----:B------:R-:W-:Y:S02]  /*a140*/  HADD2.F32 R75, -RZ, R75.H0_H0 ;  /* 0x2000004bff4b7230 */ /* 0x000fe40000004100 */
[----:B------:R-:W-:Y:S01]  /*a150*/  FFMA.FTZ R80, R76, R77, R83 ;  /* 0x0000004d4c507223 */ /* 0x000fe20000010053 */
[----:B------:R-:W-:Y:S01]  /*a160*/  FFMA.FTZ R67, R64, R63, -R67 ;  /* 0x0000003f40437223 */ /* 0x000fe20000010843 */
[----:B------:R-:W-:Y:S02]  /*a170*/  HADD2.F32 R13, -RZ, R14.H0_H0 ;  /* 0x2000000eff0d7230 */ /* 0x000fe40000004100 */
[----:B------:R-:W-:Y:S01]  /*a180*/  FMUL.FTZ R76, R78, R65 ;  /* 0x000000414e4c7220 */ /* 0x000fe20000410000 */
[----:B------:R-:W-:Y:S01]  /*a190*/  FFMA.FTZ R64, R64, R66, R31 ;  /* 0x0000004240407223 */ /* 0x000fe2000001001f */
[----:B------:R-:W-:-:S02]  /*a1a0*/  HADD2.F32 R28, -RZ, R28.H1_H1 ;  /* 0x3000001cff1c7230 */ /* 0x000fc40000004100 */
[-C--:B------:R-:W-:Y:S01]  /*a1b0*/  FMUL.FTZ R78, R78, R75.reuse ;  /* 0x0000004b4e4e7220 */ /* 0x080fe20000410000 */
[----:B------:R-:W-:Y:S02]  /*a1c0*/  HADD2.F32 R30, -RZ, R30.H1_H1 ;  /* 0x3000001eff1e7230 */ /* 0x000fe40000004100 */
[C---:B------:R-:W-:Y:S01]  /*a1d0*/  FFMA.FTZ R76, R13.reuse, R75, -R76 ;  /* 0x0000004b0d4c7223 */ /* 0x040fe2000001084c */
[----:B------:R-:W-:Y:S02]  /*a1e0*/  HADD2.F32 R31, -RZ, R25.H0_H0 ;  /* 0x20000019ff1f7230 */ /* 0x000fe40000004100 */
[----:B------:R-:W-:Y:S01]  /*a1f0*/  FFMA.FTZ R78, R13, R65, R78 ;  /* 0x000000410d4e7223 */ /* 0x000fe2000001004e */
[----:B------:R-:W-:Y:S01]  /*a200*/  HADD2.F32 R63, -RZ, R21.H0_H0 ;  /* 0x20000015ff3f7230 */ /* 0x000fe20000004100 */
[----:B------:R-:W-:Y:S01]  /*a210*/  F2FP.F16.F32.PACK_AB R29, R88, R29 ;  /* 0x0000001d581d723e */ /* 0x000fe200000000ff */
        /* <DEDUP_REMOVED lines=21> */
.L_x_12745:
[----:B------:R-:W-:Y:S05]  /*a370*/  BSYNC B1 ;  /* 0x0000000000017941 */ /* 0x000fea0003800000 */
.L_x_12744:
[----:B------:R-:W-:Y:S01]  /*a380*/  PRMT R66, R3, 0x5410, R68 ;  /* 0x0000541003427816 */ /* 0x000fe20000000044 */
[----:B------:R-:W-:Y:S06]  /*a390*/  @P0 BRA `(.L_x_12736) ;  /* 0x0000000400600947 */ /* 0x000fec0003800000 */
[----:B------:R-:W2:Y:S01]  /*a3a0*/  LDL R75, [R1+0x510] ;  /* 0x00051000014b7983 */ /* 0x000ea20000100800 */
[----:B------:R-:W-:Y:S01]  /*a3b0*/  LOP3.LUT R69, R191, R69, R190, 0x1e, !PT ;  /* 0x00000045bf457212 */ /* 0x000fe200078e1ebe */
[--C-:B------:R-:W-:Y:S01]  /*a3c0*/  HADD2.F32 R21, -RZ, R44.reuse.H1_H1 ;  /* 0x3000002cff157230 */ /* 0x100fe20000004100 */
[----:B------:R-:W-:Y:S01]  /*a3d0*/  SHF.R.U32.HI R20, RZ, 0x10, R5 ;  /* 0x00000010ff147819 */ /* 0x000fe20000011605 */
[----:B------:R-:W-:Y:S01]  /*a3e0*/  HADD2.F32 R44, -RZ, R44.H0_H0 ;  /* 0x2000002cff2c7230 */ /* 0x000fe20000004100 */
[----:B0-----:R-:W-:Y:S01]  /*a3f0*/  SHF.R.U64 R71, R8, 0x10, R9 ;  /* 0x0000001008477819 */ /* 0x001fe20000001209 */
[----:B------:R-:W-:Y:S01]  /*a400*/  IMAD.IADD R69, R192, 0x1, R69 ;  /* 0x00000001c0457824 */ /* 0x000fe200078e0245 */
[--C-:B------:R-:W-:Y:S01]  /*a410*/  SHF.R.U64 R70, R10, 0x10, R11.reuse ;  /* 0x000000100a467819 */ /* 0x100fe2000000120b */
[----:B------:R-:W-:Y:S01]  /*a420*/  HADD2.F32 R20, -RZ, R20.H0_H0 ;  /* 0x20000014ff147230 */ /* 0x000fe20000004100 */
[----:B------:R-:W-:Y:S01]  /*a430*/  SHF.R.U32.HI R68, RZ, 0x10, R11 ;  /* 0x00000010ff447819 */ /* 0x000fe2000001160b */
[----:B------:R-:W-:Y:S01]  /*a440*/  IMAD R2, R69, 0x2, R2 ;  /* 0x0000000245027824 */ /* 0x000fe200078e0202 */
[----:B------:R-:W-:Y:S01]  /*a450*/  SHF.R.U32.HI R24, RZ, 0x10, R9 ;  /* 0x00000010ff187819 */ /* 0x000fe20000011609 */
[--C-:B------:R-:W-:Y:S01]  /*a460*/  HADD2.F32 R11, -RZ, R74.reuse.H1_H1 ;  /* 0x3000004aff0b7230 */ /* 0x100fe20000004100 */
[----:B------:R-:W-:Y:S01]  /*a470*/  SHF.R.U64 R69, R4, 0x10, R5 ;  /* 0x0000001004457819 */ /* 0x000fe20000001205 */
[----:B------:R-:W-:Y:S01]  /*a480*/  HADD2.F32 R74, -RZ, R74.H0_H0 ;  /* 0x2000004aff4a7230 */ /* 0x000fe20000004100 */
[----:B------:R-:W0:Y:S01]  /*a490*/  LDS.128 R28, [R2+0x18400] ;  /* 0x01840000021c7984 */ /* 0x000e220000000c00 */
[----:B------:R-:W-:-:S02]  /*a4a0*/  SHF.R.U64 R67, R6, 0x10, R7 ;  /* 0x0000001006437819 */ /* 0x000fc40000001207 */
[----:B------:R-:W-:Y:S01]  /*a4b0*/  SHF.R.U32.HI R65, RZ, 0x10, R7 ;  /* 0x00000010ff417819 */ /* 0x000fe20000011607 */
[--C-:B0-----:R-:W-:Y:S02]  /*a4c0*/  HADD2.F32 R8, -RZ, R29.reuse.H0_H0 ;  /* 0x2000001dff087230 */ /* 0x101fe40000004100 */
[----:B------:R-:W-:Y:S02]  /*a4d0*/  HADD2.F32 R29, -RZ, R29.H1_H1 ;  /* 0x3000001dff1d7230 */ /* 0x000fe40000004100 */
[----:B------:R-:W-:Y:S02]  /*a4e0*/  HADD2.F32 R7, -RZ, R28.H0_H0 ;  /* 0x2000001cff077230 */ /* 0x000fe40000004100 */
[C---:B------:R-:W-:Y:S01]  /*a4f0*/  FMUL.FTZ R25, R8.reuse, R21 ;  /* 0x0000001508197220 */ /* 0x040fe20000410000 */
[----:B------:R-:W-:Y:S01]  /*a500*/  FMUL.FTZ R63, R8, R11 ;  /* 0x0000000b083f7220 */ /* 0x000fe20000410000 */
[----:B------:R-:W-:Y:S02]  /*a510*/  HADD2.F32 R8, -RZ, R24.H0_H0 ;  /* 0x20000018ff087230 */ /* 0x000fe40000004100 */
[----:B------:R-:W-:Y:S01]  /*a520*/  FMUL.FTZ R24, R29, R20 ;  /* 0x000000141d187220 */ /* 0x000fe20000410000 */
[----:B------:R-:W-:-:S02]  /*a530*/  HADD2.F32 R9, -RZ, R30.H0_H0 ;  /* 0x2000001eff097230 */ /* 0x000fc40000004100 */
[--C-:B------:R-:W-:Y:S02]  /*a540*/  HADD2.F32 R10, -RZ, R31.reuse.H0_H0 ;  /* 0x2000001fff0a7230 */ /* 0x100fe40000004100 */
[----:B------:R-:W-:Y:S01]  /*a550*/  FMUL.FTZ R64, R29, R8 ;  /* 0x000000081d407220 */ /* 0x000fe20000410000 */
        /* <DEDUP_REMOVED lines=8> */
[----:B------:R-:W-:Y:S01]  /*a5e0*/  FFMA.FTZ R63, R4, R21, R63 ;  /* 0x00000015043f7223 */ /* 0x000fe2000001003f */
[----:B------:R-:W-:Y:S01]  /*a5f0*/  FFMA.FTZ R24, R13, R8, -R24 ;  /* 0x000000080d187223 */ /* 0x000fe20000010818 */
[C---:B------:R-:W-:Y:S01]  /*a600*/  FMUL.FTZ R4, R7.reuse, R44 ;  /* 0x0000002c07047220 */ /* 0x040fe20000410000 */
[----:B------:R-:W-:Y:S02]  /*a610*/  HADD2.F32 R8, -RZ, R0.H0_H0 ;  /* 0x20000000ff087230 */ /* 0x000fe40000004100 */
[----:B------:R-:W-:Y:S01]  /*a620*/  FMUL.FTZ R7, R7, R74 ;  /* 0x0000004a07077220 */ /* 0x000fe20000410000 */
[----:B------:R-:W-:-:S02]  /*a630*/  HADD2.F32 R5, -RZ, R14.H0_H0 ;  /* 0x2000000eff057230 */ /* 0x000fc40000004100 */
[----:B------:R-:W-:Y:S01]  /*a640*/  FFMA.FTZ R74, R3, R74, -R4 ;  /* 0x0000004a034a7223 */ /* 0x000fe20000010804 */
[----:B------:R-:W-:Y:S01]  /*a650*/  FFMA.FTZ R64, R13, R20, R64 ;  /* 0x000000140d407223 */ /* 0x000fe20000010040 */
[--C-:B------:R-:W-:Y:S02]  /*a660*/  HADD2.F32 R4, -RZ, R66.reuse.H0_H0 ;  /* 0x20000042ff047230 */ /* 0x100fe40000004100 */
[----:B------:R-:W-:Y:S01]  /*a670*/  FFMA.FTZ R44, R3, R44, R7 ;  /* 0x0000002c032c7223 */ /* 0x000fe20000010007 */
[C---:B------:R-:W-:Y:S01]  /*a680*/  FMUL.FTZ R20, R9.reuse, R8 ;  /* 0x0000000809147220 */ /* 0x040fe20000410000 */
[----:B------:R-:W-:Y:S02]  /*a690*/  HADD2.F32 R3, -RZ, R66.H1_H1 ;  /* 0x30000042ff037230 */ /* 0x000fe40000004100 */
[----:B------:R-:W-:Y:S02]  /*a6a0*/  HADD2.F32 R7, -RZ, R0.H1_H1 ;  /* 0x30000000ff077230 */ /* 0x000fe40000004100 */
[----:B------:R-:W-:Y:S01]  /*a6b0*/  FMUL.FTZ R66, R9, R4 ;  /* 0x0000000409427220 */ /* 0x000fe20000410000 */
[----:B------:R-:W-:-:S02]  /*a6c0*/  HADD2.F32 R6, -RZ, R15.H0_H0 ;  /* 0x2000000fff067230 */ /* 0x000fc40000004100 */
[C---:B------:R-:W-:Y:S01]  /*a6d0*/  FFMA.FTZ R20, R5.reuse, R4, -R20 ;  /* 0x0000000405147223 */ /* 0x040fe20000010814 */
[----:B------:R-:W-:Y:S02]  /*a6e0*/  HADD2.F32 R0, -RZ, R68.H0_H0 ;  /* 0x20000044ff007230 */ /* 0x000fe40000004100 */
[C---:B------:R-:W-:Y:S01]  /*a6f0*/  FMUL.FTZ R9, R10.reuse, R7 ;  /* 0x000000070a097220 */ /* 0x040fe20000410000 */
[----:B------:R-:W-:Y:S02]  /*a700*/  HADD2.F32 R4, -RZ, R65.H0_H0 ;  /* 0x20000041ff047230 */ /* 0x000fe40000004100 */
[-C--:B------:R-:W-:Y:S01]  /*a710*/  FMUL.FTZ R68, R10, R3.reuse ;  /* 0x000000030a447220 */ /* 0x080fe20000410000 */
[----:B------:R-:W-:Y:S01]  /*a720*/  FFMA.FTZ R10, R5, R8, R66 ;  /* 0x00000008050a7223 */ /* 0x000fe20000010042 */
[----:B------:R-:W-:Y:S02]  /*a730*/  HADD2.F32 R15, -RZ, R15.H1_H1 ;  /* 0x3000000fff0f7230 */ /* 0x000fe40000004100 */
        /* <DEDUP_REMOVED lines=30> */
.L_x_12736:
[----:B------:R-:W-:Y:S05]  /*a920*/  BSYNC B0 ;  /* 0x0000000000007941 */ /* 0x000fea0003800000 */
.L_x_12722:
        /* <DEDUP_REMOVED lines=8> */
.L_x_12719:
[----:B------:R-:W4:Y:S01]  /*a9b0*/  S2R R0, SR_TID.X ;  /* 0x0000000000007919 */ /* 0x000f220000002100 */
[----:B------:R-:W-:Y:S05]  /*a9c0*/  WARPSYNC.ALL ;  /* 0x0000000000007948 */ /* 0x000fea0003800000 */
[----:B----4-:R-:W-:-:S05]  /*a9d0*/  SHF.R.U32.HI R0, RZ, 0x7, R0 ;  /* 0x00000007ff007819 */ /* 0x010fca0000011600 */
[----:B------:R-:W-:Y:S02]  /*a9e0*/  VIADD R0, R0, 0x8 ;  /* 0x0000000800007836 */ /* 0x000fe40000000000 */
[----:B0123--:R-:W-:Y:S01]  /*a9f0*/  IMAD.MOV.U32 R4, RZ, RZ, R38 ;  /* 0x000000ffff047224 */ /* 0x00ffe200078e0026 */
[----:B------:R-:W-:Y:S01]  /*aa00*/  UIADD3 UR4, UP0, UR37, 0x228, URZ ;  /* 0x0000022825047890 */ /* 0x000fe2000ff1e03f */
[----:B------:R-:W-:Y:S01]  /*aa10*/  IMAD.MOV.U32 R5, RZ, RZ, R53 ;  /* 0x000000ffff057224 */ /* 0x000fe200078e0035 */
[----:B------:R0:W-:Y:S01]  /*aa20*/  BAR.SYNC.DEFER_BLOCKING R0, 0x100 ;  /* 0x000400000000751d */ /* 0x0001e20000010000 */
[----:B------:R-:W-:Y:S01]  /*aa30*/  IMAD.MOV.U32 R6, RZ, RZ, R61 ;  /* 0x000000ffff067224 */ /* 0x000fe200078e003d */
[----:B------:R-:W-:Y:S01]  /*aa40*/  UIADD3.X UR5, URZ, UR36, URZ, UP0, !UPT ;  /* 0x000000243f057290 */ /* 0x000fe200087fe43f */
[----:B------:R-:W-:Y:S01]  /*aa50*/  IMAD.MOV.U32 R7, RZ, RZ, R62 ;  /* 0x000000ffff077224 */ /* 0x000fe200078e003e */
[----:B------:R-:W-:Y:S01]  /*aa60*/  MOV R228, 0xad80 ;  /* 0x0000ad8000e47802 */ /* 0x000fe20000000f00 */
[----:B------:R-:W-:Y:S01]  /*aa70*/  IMAD.U32 R9, RZ, RZ, UR48 ;  /* 0x00000030ff097e24 */ /* 0x000fe2000f8e00ff */
[----:B------:R-:W-:Y:S01]  /*aa80*/  BSSY B0, `(.L_x_12746) ;  /* 0x0000030000007945 */ /* 0x000fe20003800000 */
[----:B------:R-:W-:Y:S01]  /*aa90*/  IMAD.U32 R8, RZ, RZ, UR4 ;  /* 0x00000004ff087e24 */ /* 0x000fe2000f8e00ff */
[----:B------:R1:W-:Y:S01]  /*aaa0*/  STL.128 [R1+0x180], R4 ;  /* 0x0001800401007387 */ /* 0x0003e20000100c00 */
[----:B0-----:R-:W-:-:S02]  /*aab0*/  IMAD.U32 R0, RZ, RZ, UR46 ;  /* 0x0000002eff007e24 */ /* 0x001fc4000f8e00ff */
[----:B------:R-:W-:Y:S01]  /*aac0*/  IMAD.MOV.U32 R24, RZ, RZ, R58 ;  /* 0x000000ffff187224 */ /* 0x000fe200078e003a */
[----:B------:R-:W-:Y:S01]  /*aad0*/  STL.64 [R1+0x210], R32 ;  /* 0x0002102001007387 */ /* 0x000fe20000100a00 */
[----:B------:R-:W-:Y:S02]  /*aae0*/  IMAD.MOV.U32 R25, RZ, RZ, R57 ;  /* 0x000000ffff197224 */ /* 0x000fe400078e0039 */
[----:B------:R-:W-:Y:S02]  /*aaf0*/  IMAD.U32 R2, RZ, RZ, UR39 ;  /* 0x00000027ff027e24 */ /* 0x000fe4000f8e00ff */
[----:B------:R-:W-:Y:S01]  /*ab00*/  IMAD.U32 R3, RZ, RZ, UR47 ;  /* 0x0000002fff037e24 */ /* 0x000fe2000f8e00ff */
[----:B------:R-:W-:Y:S04]  /*ab10*/  STL.128 [R1+0x1a0], R24 ;  /* 0x0001a01801007387 */ /* 0x000fe80000100c00 */
[----:B------:R0:W-:Y:S01]  /*ab20*/  STL.64 [R1+0x178], R2 ;  /* 0x0001780201007387 */ /* 0x0001e20000100a00 */
[----:B-1----:R-:W-:-:S02]  /*ab30*/  IMAD.MOV.U32 R4, RZ, RZ, R40 ;  /* 0x000000ffff047224 */ /* 0x002fc400078e0028 */
[----:B------:R-:W-:Y:S02]  /*ab40*/  IMAD.MOV.U32 R5, RZ, RZ, R56 ;  /* 0x000000ffff057224 */ /* 0x000fe400078e0038 */
[----:B------:R-:W-:Y:S02]  /*ab50*/  IMAD.MOV.U32 R6, RZ, RZ, R54 ;  /* 0x000000ffff067224 */ /* 0x000fe400078e0036 */
[----:B------:R-:W-:Y:S02]  /*ab60*/  IMAD.MOV.U32 R7, RZ, RZ, R55 ;  /* 0x000000ffff077224 */ /* 0x000fe400078e0037 */
[----:B0-----:R-:W-:-:S03]  /*ab70*/  VIADD R2, R204, 0xffffffff ;  /* 0xffffffffcc027836 */ /* 0x001fc60000000000 */
        /* <DEDUP_REMOVED lines=10> */
[----:B------:R-:W-:Y:S02]  /*ac20*/  IMAD.MOV.U32 R7, RZ, RZ, R46 ;  /* 0x000000ffff077224 */ /* 0x000fe400078e002e */
[----:B------:R-:W-:-:S03]  /*ac30*/  IMAD.MOV.U32 R18, RZ, RZ, R35 ;  /* 0x000000ffff127224 */ /* 0x000fc600078e0023 */
[----:B------:R0:W-:Y:S04]  /*ac40*/  STL.128 [R1+0x1f0], R4 ;  /* 0x0001f00401007387 */ /* 0x0001e80000100c00 */
        /* <DEDUP_REMOVED lines=10> */
[----:B------:R-:W-:Y:S01]  /*acf0*/  IMAD.U32 R9, RZ, RZ, UR5 ;  /* 0x00000005ff097e24 */ /* 0x000fe2000f8e00ff */
[----:B------:R-:W-:-:S02]  /*ad00*/  UIADD3 UR5, UR37, 0x178, URZ ;  /* 0x0000017825057890 */ /* 0x000fc4000fffe03f */
[----:B------:R0:W-:Y:S02]  /*ad10*/  STL.128 [R1+0x1b0], R4 ;  /* 0x0001b00401007387 */ /* 0x0001e40000100c00 */
[----:B0-----:R-:W-:Y:S02]  /*ad20*/  IMAD.MOV.U32 R4, RZ, RZ, R45 ;  /* 0x000000ffff047224 */ /* 0x001fe400078e002d */
[----:B------:R-:W-:Y:S02]  /*ad30*/  IMAD.MOV.U32 R5, RZ, RZ, R43 ;  /* 0x000000ffff057224 */ /* 0x000fe400078e002b */
[----:B------:R-:W-:Y:S02]  /*ad40*/  IMAD.MOV.U32 R6, RZ, RZ, R8 ;  /* 0x000000ffff067224 */ /* 0x000fe400078e0008 */
[----:B------:R-:W-:-:S05]  /*ad50*/  IMAD.MOV.U32 R7, RZ, RZ, R9 ;  /* 0x000000ffff077224 */ /* 0x000fca00078e0009 */
[----:B------:R0:W-:Y:S02]  /*ad60*/  STL.128 [R1+0x1d0], R4 ;  /* 0x0001d00401007387 */ /* 0x0001e40000100c00 */
[----:B0----5:R-:W-:Y:S05]  /*ad70*/  CALL.REL.NOINC `($_ZN7cutlass13device_kernelIN5flash11enable_sm90INS1_16FlashAttnFwdSm90INS1_25CollectiveMainloopFwdSm90ILi2EN4cute5tupleIJNS5_1CILi1EEES8_S8_EEENS6_IJNS7_ILi128EEENS7_ILi96EEENS7_ILi64EEEEEELi256ENS_6half_tEfNS_4arch4Sm90ELb0ELb1ELb1ELb1ELb0ELb1ELb1ELb1ELb0ELb1ELb1ELb0EEENS1_21CollectiveEpilogueFwdINS6_IJSA_NS7_ILi256EEESB_EEES9_SE_SG_Li256ELb1ELb1ELb1ELb0EEENS1_36VarlenDynamicPersistentTileSchedulerILi128ELi96ELi256ELi128ELb1ELb1ELb1ELb1ELb0ELb1EEEEEEEEEvNT_6ParamsE$_ZZN5flash25CollectiveMainloopFwdSm90ILi2EN4cute5tupleIJNS1_1CILi1EEES4_S4_EEENS2_IJNS3_ILi128EEENS3_ILi96EEENS3_ILi64EEEEEELi256EN7cutlass6half_tEfNSA_4arch4Sm90ELb0ELb1ELb1ELb1ELb0ELb1ELb1ELb1ELb0ELb1ELb1ELb0EE3mmaINS_16FlashAttnFwdSm90ISE_NS_21CollectiveEpilogueFwdINS2_IJS6_NS3_ILi256EEES7_EEES5_SB_SD_Li256ELb1ELb1ELb1ELb0EEENS_36VarlenDynamicPersistentTileSchedulerILi128ELi96ELi256ELi128ELb1ELb1ELb1ELb1ELb0ELb1EEEE13SharedStorageENS1_6TensorINS1_11ArrayEngineIfLm128EEENS1_6LayoutINS2_IJNS2_IJNS3_ILi2EEEST_NS3_ILi32EEEEEES4_S4_EEENS2_IJNS2_IJS4_ST_NS3_ILi4EEEEEENS3_ILi0EEESZ_EEEEEEENS_7SoftmaxILi2ELi0EEEEEbRKNSE_6ParamsENSA_25PipelineTmaAsyncNoClusterILi2ENSA_16PipelineTmaAsyncILi2EEEEES1B_RNSA_13PipelineStateILj2EEERT0_RT1_iRiRKNS_16SeqlenInfoQKNewKILb1ELb1EEENS2_IJiiiiEEERT_ENKUliT_T0_T1_E_clIZSF_ISO_S12_S14_EbS17_S1B_S1B_S1E_S1G_S1I_iS1J_S1N_S1O_S1Q_EUlRS1R_iE0_NS3_ILb1EEES1Y_EEDaiS1R_S1S_S1T_) ;  /* 0x0000034800d87944 */ /* 0x021fea0003c00000 */
[----:B------:R-:W-:Y:S05]  /*ad80*/  BSYNC B0 ;  /* 0x0000000000007941 */ /* 0x000fea0003800000 */
.L_x_12746:
        /* <DEDUP_REMOVED lines=9> */
[----:B---3--:R-:W-:Y:S02]  /*ae20*/  @P0 SHF.R.U32.HI R0, RZ, R6, R5 ;  /* 0x00000006ff000219 */ /* 0x008fe40000011605 */
[----:B-1----:R-:W-:-:S03]  /*ae30*/  ISETP.GE.AND P0, PT, R3, 0x1, PT ;  /* 0x000000010300780c */ /* 0x002fc60003f06270 */
[----:B------:R-:W-:Y:S02]  /*ae40*/  IMAD.IADD R205, R205, 0x1, R0 ;  /* 0x00000001cdcd7824 */ /* 0x000fe400078e0200 */
[----:B------:R-:W-:Y:S02]  /*ae50*/  VIADD R0, R204, 0xfffffffe ;  /* 0xfffffffecc007836 */ /* 0x000fe40000000000 */
        /* <DEDUP_REMOVED lines=13> */
.L_x_12749:
[----:B------:R-:W-:-:S13]  /*af30*/  ISETP.NE.AND P0, PT, R3, 0x1, PT ;  /* 0x000000010300780c */ /* 0x000fda0003f05270 */
[----:B------:R-:W0:Y:S02]  /*af40*/  @P0 LDC.64 R6, c[0x0][0xae0] ;  /* 0x0002b800ff060b82 */ /* 0x000e240000000a00 */
[----:B0-----:R-:W-:-:S05]  /*af50*/  @P0 IMAD.HI.U32 R6, R5, R6, RZ ;  /* 0x0000000605060227 */ /* 0x001fca00078e00ff */
[----:B------:R-:W-:-:S07]  /*af60*/  @P0 SHF.R.U32.HI R5, RZ, R7, R6 ;  /* 0x00000007ff050219 */ /* 0x000fce0000011606 */
.L_x_12750:
[----:B------:R-:W-:Y:S05]  /*af70*/  BSYNC B0 ;  /* 0x0000000000007941 */ /* 0x000fea0003800000 */
.L_x_12748:
[----:B------:R-:W-:-:S05]  /*af80*/  IMAD R3, R5, R3, R3 ;  /* 0x0000000305037224 */ /* 0x000fca00078e0203 */
[----:B------:R-:W-:-:S07]  /*af90*/  VIMNMX R2, R2, R3, PT ;  /* 0x0000000302027248 */ /* 0x000fce0003fe0100 */
.L_x_12747:
[----:B------:R-:W-:-:S05]  /*afa0*/  IMAD.HI R2, R2, 0x2aaaaaab, RZ ;  /* 0x2aaaaaab02027827 */ /* 0x000fca00078e02ff */
[----:B------:R-:W-:-:S04]  /*afb0*/  SHF.R.U32.HI R3, RZ, 0x1f, R2 ;  /* 0x0000001fff037819 */ /* 0x000fc80000011602 */
[----:B------:R-:W-:-:S04]  /*afc0*/  LEA.HI.SX32 R2, R2, R3, 0x1c ;  /* 0x0000000302027211 */ /* 0x000fc800078fe2ff */
[----:B------:R-:W-:-:S04]  /*afd0*/  VIMNMX R3, R189, R2, !PT ;  /* 0x00000002bd037248 */ /* 0x000fc80007fe0100 */
[----:B------:R-:W-:-:S13]  /*afe0*/  ISETP.GE.AND P0, PT, R0, R3, PT ;  /* 0x000000030000720c */ /* 0x000fda0003f06270 */
[----:B------:R-:W-:Y:S05]  /*aff0*/  @!P0 BRA `(.L_x_12751) ;  /* 0x000000b000808947 */ /* 0x000fea0003800000 */
.L_x_12778:
        /* <DEDUP_REMOVED lines=16> */
[----:B-1----:R-:W-:Y:S01]  /*b100*/  @!P0 IMAD.MOV.U32 R5, RZ, RZ, RZ ;  /* 0x000000ffff058224 */ /* 0x002fe200078e00ff */
[----:B--2---:R-:W-:-:S04]  /*b110*/  LOP3.LUT R2, R2, 0x1, RZ, 0xfc, !PT ;  /* 0x0000000102027812 */ /* 0x004fc800078efcff */
[----:B------:R-:W-:-:S13]  /*b120*/  ISETP.NE.AND P1, PT, R2, 0x3, PT ;  /* 0x000000030200780c */ /* 0x000fda0003f25270 */
[----:B0-----:R-:W-:Y:S05]  /*b130*/  @!P1 BRA `(.L_x_12753) ;  /* 0x0000000000049947 */ /* 0x001fea0003800000 */
[----:B------:R-:W-:Y:S01]  /*b140*/  BPT.TRAP 0x1 ;  /* 0x000000040000795c */ /* 0x000fe20000300000 */
.L_x_12753:
[----:B------:R-:W-:Y:S05]  /*b150*/  BSYNC B0 ;  /* 0x0000000000007941 */ /* 0x000fea0003800000 */
.L_x_12752:
        /* <DEDUP_REMOVED lines=13> */
.L_x_12755:
[----:B------:R-:W-:Y:S05]  /*b230*/  BSYNC B0 ;  /* 0x0000000000007941 */ /* 0x000fea0003800000 */
.L_x_12754:
        /* <DEDUP_REMOVED lines=8> */
.L_x_12757:
[----:B------:R-:W-:Y:S05]  /*b2c0*/  BSYNC B0 ;  /* 0x0000000000007941 */ /* 0x000fea0003800000 */
.L_x_12756:
[----:B------:R-:W2:Y:S04]  /*b2d0*/  LD.E R13, desc[UR42][R16.64+0x218] ;  /* 0x0002182a100d7980 */ /* 0x000ea8000c101900 */
[----:B------:R-:W2:Y:S01]  /*b2e0*/  LDL.64 R10, [R1+0xa0] ;  /* 0x0000a000010a7983 */ /* 0x000ea20000100a00 */
[----:B------:R-:W-:Y:S05]  /*b2f0*/  WARPSYNC.ALL ;  /* 0x0000000000007948 */ /* 0x000fea0003800000 */
[----:B------:R-:W3:Y:S04]  /*b300*/  LDL.64 R18, [R1+0x98] ;  /* 0x0000980001127983 */ /* 0x000ee80000100a00 */
[----:B------:R-:W4:Y:S04]  /*b310*/  LDL.64 R4, [R1+0x98] ;  /* 0x0000980001047983 */ /* 0x000f280000100a00 */
[----:B0----5:R-:W4:Y:S01]  /*b320*/  LDL.64 R6, [R1+0x98] ;  /* 0x0000980001067983 */ /* 0x021f220000100a00 */
[----:B--2---:R-:W-:-:S03]  /*b330*/  IMAD R10, R13, 0x300, R10 ;  /* 0x000003000d0a7824 */ /* 0x004fc600078e020a */
[----:B------:R-:W2:Y:S01]  /*b340*/  LDL.64 R8, [R1+0x98] ;  /* 0x0000980001087983 */ /* 0x000ea20000100a00 */
[----:B------:R-:W-:Y:S01]  /*b350*/  R2UR UR7, R11 ;  /* 0x000000000b0772ca */ /* 0x000fe200000e0000 */
[----:B------:R-:W-:Y:S01]  /*b360*/  WARPGROUP.ARRIVE ;  /* 0x00000000000079c5 */ /* 0x000fe20000000000 */
[C---:B------:R-:W-:Y:S01]  /*b370*/  R2UR UR6, R10.reuse ;  /* 0x000000000a0672ca */ /* 0x040fe200000e0000 */
[----:B------:R-:W2:Y:S01]  /*b380*/  LDL R20, [R1+0x54] ;  /* 0x0000540001147983 */ /* 0x000ea20000100800 */
[----:B------:R-:W-:Y:S02]  /*b390*/  VIADD R12, R10, 0x2 ;  /* 0x000000020a0c7836 */ /* 0x000fe40000000000 */
[----:B------:R-:W-:Y:S02]  /*b3a0*/  IMAD.MOV.U32 R13, RZ, RZ, R11 ;  /* 0x000000ffff0d7224 */ /* 0x000fe400078e000b */
[----:B------:R-:W-:Y:S01]  /*b3b0*/  IMAD.MOV.U32 R2, RZ, RZ, 0x1 ;  /* 0x00000001ff027424 */ /* 0x000fe200078e00ff */
        /* <DEDUP_REMOVED lines=44> */
.L_x_12760:
[----:B------:R-:W-:Y:S05]  /*b680*/  BSYNC B0 ;  /* 0x0000000000007941 */ /* 0x000fea0003800000 */
.L_x_12759:
        /* <DEDUP_REMOVED lines=10> */
.L_x_12762:
[----:B------:R-:W-:Y:S05]  /*b730*/  BSYNC B0 ;  /* 0x0000000000007941 */ /* 0x000fea0003800000 */
.L_x_12761:
[----:B------:R-:W-:Y:S04]  /*b740*/  BSSY B0, `(.L_x_12763) ;  /* 0x0000006000007945 */ /* 0x000fe80003800000 */
[----:B-1----:R-:W-:Y:S05]  /*b750*/  @P0 BRA `(.L_x_12764) ;  /* 0x0000000000100947 */ /* 0x002fea0003800000 */
[----:B-----5:R-:W-:Y:S01]  /*b760*/  IMAD R4, R4, 0x8, R7 ;  /* 0x0000000804047824 */ /* 0x020fe200078e0207 */
[----:B------:R-:W-:-:S04]  /*b770*/  SHF.L.U32 R5, R5, 0x1f, RZ ;  /* 0x0000001f05057819 */ /* 0x000fc800000006ff */
[----:B------:R-:W1:Y:S02]  /*b780*/  SYNCS.PHASECHK.TRANS64.TRYWAIT P0, [R4+URZ], R5 ;  /* 0x00000005040075a7 */ /* 0x000e64000800017f */
[----:B-1----:R-:W-:Y:S05]  /*b790*/  @!P0 BRA `(.L_x_12765) ;  /* 0x0000030400e88947 */ /* 0x002fea0003800000 */
.L_x_12764:
[----:B------:R-:W-:Y:S05]  /*b7a0*/  BSYNC B0 ;  /* 0x0000000000007941 */ /* 0x000fea0003800000 */
.L_x_12763:
[----:B0-----:R-:W2:Y:S04]  /*b7b0*/  LD.E R19, desc[UR42][R16.64+0x218] ;  /* 0x0002182a10137980 */ /* 0x001ea8000c101900 */
[----:B-1---5:R-:W2:Y:S04]  /*b7c0*/  LDL.64 R4, [R1+0x118] ;  /* 0x0001180001047983 */ /* 0x022ea80000100a00 */
[----:B------:R-:W3:Y:S04]  /*b7d0*/  LDL R18, [R1+0x90] ;  /* 0x0000900001127983 */ /* 0x000ee80000100800 */
        /* <DEDUP_REMOVED lines=178> */
[----:B0-----:R-:W-:Y:S01]  /*c300*/  LOP3.LUT R21, R20, 0x7f, RZ, 0xc0, !PT ;  /* 0x0000007f14157812 */ /* 0x001fe200078ec0ff */
[----:B------:R-:W-:Y:S03]  /*c310*/  STL [R1+0x90], R2 ;  /* 0x0000900201007387 */ /* 0x000fe60000100800 */
[----:B------:R-:W-:Y:S01]  /*c320*/  ISETP.NE.AND P0, PT, R21, RZ, PT ;  /* 0x000000ff1500720c */ /* 0x000fe20003f05270 */
[----:B------:R-:W-:Y:S01]  /*c330*/  STL [R1+0x90], R2 ;  /* 0x0000900201007387 */ /* 0x000fe20000100800 */
[----:B------:R-:W-:-:S03]  /*c340*/  SHF.R.U32.HI R20, RZ, 0x7, R20 ;  /* 0x00000007ff147819 */ /* 0x000fc60000011614 */
        /* <DEDUP_REMOVED lines=21> */
[----:B------:R-:W2:Y:S04]  /*c4a0*/  LDL R73, [R1+0x13c] ;  /* 0x00013c0001497983 */ /* 0x000ea80000100800 */
[----:B------:R-:W3:Y:S04]  /*c4b0*/  LDL R72, [R1+0x70] ;  /* 0x0000700001487983 */ /* 0x000ee80000100800 */
[----:B-1----:R-:W4:Y:S04]  /*c4c0*/  LDL.64 R4, [R1+0x170] ;  /* 0x0001700001047983 */ /* 0x002f280000100a00 */
[----:B------:R-:W2:Y:S04]  /*c4d0*/  LDL.64 R12, [R1+0x160] ;  /* 0x00016000010c7983 */ /* 0x000ea80000100a00 */
[----:B------:R-:W3:Y:S04]  /*c4e0*/  LDL R21, [R1+0x168] ;  /* 0x0001680001157983 */ /* 0x000ee80000100800 */
[----:B------:R-:W3:Y:S04]  /*c4f0*/  LDL.128 R8, [R1+0x150] ;  /* 0x0001500001087983 */ /* 0x000ee80000100c00 */
[----:B----4-:R-:W4:Y:S04]  /*c500*/  LD.E R19, desc[UR42][R4.64] ;  /* 0x0000002a04137980 */ /* 0x010f28000c101900 */
[----:B0-----:R-:W4:Y:S01]  /*c510*/  LDL.128 R4, [R1+0x140] ;  /* 0x0001400001047983 */ /* 0x001f220000100c00 */
[----:B--2---:R-:W-:-:S02]  /*c520*/  ISETP.NE.AND P1, PT, R12, 0x1, PT ;  /* 0x000000010c00780c */ /* 0x004fc40003f25270 */
[----:B---3--:R-:W-:Y:S01]  /*c530*/  ISETP.GE.AND P2, PT, R9, 0x1, PT ;  /* 0x000000010900780c */ /* 0x008fe20003f46270 */
[----:B------:R-:W-:Y:S01]  /*c540*/  BSSY B0, `(.L_x_12766) ;  /* 0x000009e000007945 */ /* 0x000fe20003800000 */
[-C--:B----4-:R-:W-:Y:S01]  /*c550*/  FMUL.FTZ R15, R26, R19.reuse ;  /* 0x000000131a0f7220 */ /* 0x090fe20000410000 */
[-C--:B------:R-:W-:Y:S01]  /*c560*/  FMUL.FTZ R26, R30, R19.reuse ;  /* 0x000000131e1a7220 */ /* 0x080fe20000410000 */
[-C--:B------:R-:W-:Y:S01]  /*c570*/  FMUL.FTZ R30, R32, R19.reuse ;  /* 0x00000013201e7220 */ /* 0x080fe20000410000 */
[-C--:B------:R-:W-:Y:S01]  /*c580*/  FMUL.FTZ R32, R36, R19.reuse ;  /* 0x0000001324207220 */ /* 0x080fe20000410000 */
[----:B------:R-:W-:Y:S01]  /*c590*/  SHF.R.S32.HI R36, RZ, 0x1f, R73 ;  /* 0x0000001fff247819 */ /* 0x000fe20000011449 */
[-C--:B------:R-:W-:Y:S01]  /*c5a0*/  FMUL.FTZ R74, R50, R19.reuse ;  /* 0x00000013324a7220 */ /* 0x080fe20000410000 */
[----:B------:R-:W-:Y:S02]  /*c5b0*/  FMUL.FTZ R50, R52, R19 ;  /* 0x0000001334327220 */ /* 0x000fe40000410000 */
[----:B------:R-:W-:Y:S01]  /*c5c0*/  LEA.HI R52, R36, R73, RZ, 0x7 ;  /* 0x0000004924347211 */ /* 0x000fe200078f38ff */
[----:B------:R-:W-:-:S03]  /*c5d0*/  FMUL.FTZ R76, R54, R19 ;  /* 0x00000013364c7220 */ /* 0x000fc60000410000 */
        /* <DEDUP_REMOVED lines=24> */
[-C--:B------:R-:W-:Y:S01]  /*c760*/  FMUL.FTZ R57, R58, R19.reuse ;  /* 0x000000133a397220 */ /* 0x080fe20000410000 */
[----:B------:R-:W-:Y:S01]  /*c770*/  FMUL.FTZ R53, R61, R19 ;  /* 0x000000133d357220 */ /* 0x000fe20000410000 */
        /* <DEDUP_REMOVED lines=26> */
[----:B------:R-:W-:Y:S02]  /*c920*/  IMAD.MOV.U32 R21, RZ, RZ, -0x60 ;  /* 0xffffffa0ff157424 */ /* 0x000fe400078e00ff */
[----:B------:R-:W-:Y:S01]  /*c930*/  FMUL.FTZ R20, R25, R19 ;  /* 0x0000001319147220 */ /* 0x000fe20000410000 */
[----:B------:R-:W-:Y:S01]  /*c940*/  IMAD.IADD R54, R54, 0x1, -R13 ;  /* 0x0000000136367824 */ /* 0x000fe200078e0a0d */
[----:B------:R-:W0:Y:S01]  /*c950*/  SHFL.IDX PT, R52, R80, RZ, 0x1c1f ;  /* 0x001c1fff50347589 */ /* 0x000e2200000e0000 */
[----:B------:R-:W-:Y:S02]  /*c960*/  IMAD R21, R0, R21, 0x1 ;  /* 0x0000000100157424 */ /* 0x000fe400078e0215 */
[-C--:B------:R-:W-:Y:S01]  /*c970*/  FMUL.FTZ R25, R31, R19.reuse ;  /* 0x000000131f197220 */ /* 0x080fe20000410000 */
[-C--:B------:R-:W-:Y:S01]  /*c980*/  FMUL.FTZ R31, R33, R19.reuse ;  /* 0x00000013211f7220 */ /* 0x080fe20000410000 */
[-C--:B------:R-:W-:Y:S01]  /*c990*/  FMUL.FTZ R33, R63, R19.reuse ;  /* 0x000000133f217220 */ /* 0x080fe20000410000 */
[----:B------:R-:W-:Y:S01]  /*c9a0*/  FMUL.FTZ R61, R67, R19 ;  /* 0x00000013433d7220 */ /* 0x000fe20000410000 */
[----:B------:R-:W-:-:S02]  /*c9b0*/  IMAD R54, R54, -0x2, R21 ;  /* 0xfffffffe36367824 */ /* 0x000fc400078e0215 */
        /* <DEDUP_REMOVED lines=12> */
[----:B------:R-:W1:Y:S01]  /*ca80*/  MUFU.TANH R14, R14 ;  /* 0x0000000e000e7308 */ /* 0x000e620000002400 */
[----:B------:R-:W-:-:S02]  /*ca90*/  IADD3 R36, -R4, R54, R5 ;  /* 0x0000003604247210 */ /* 0x000fc40007ffe105 */
[----:B------:R-:W-:-:S05]  /*caa0*/  LOP3.LUT R19, RZ, R6, RZ, 0x33, !PT ;  /* 0x00000006ff137212 */ /* 0x000fca00078e33ff */
        /* <DEDUP_REMOVED lines=47> */
[----:B------:R-:W-:-:S02]  /*cda0*/  IMAD.IADD R71, R36, 0x1, R7 ;  /* 0x0000000124477824 */ /* 0x000fc400078e0207 */
[----:B------:R-:W-:Y:S02]  /*cdb0*/  IMAD.IADD R73, R36, 0x1, R19 ;  /* 0x0000000124497824 */ /* 0x000fe400078e0213 */
[----:B------:R-:W-:Y:S02]  /*cdc0*/  IMAD R79, R0, -0x60, R8 ;  /* 0xffffffa0004f7824 */ /* 0x000fe400078e0208 */
        /* <DEDUP_REMOVED lines=14> */
.L_x_12769:
[----:B------:R-:W-:-:S13]  /*ceb0*/  ISETP.NE.AND P1, PT, R9, 0x1, PT ;  /* 0x000000010900780c */ /* 0x000fda0003f25270 */
[----:B------:R-:W-:-:S05]  /*cec0*/  @P1 IMAD.HI.U32 R36, R8, R10, RZ ;  /* 0x0000000a08241227 */ /* 0x000fca00078e00ff */
[----:B------:R-:W-:-:S07]  /*ced0*/  @P1 SHF.R.U32.HI R8, RZ, R11, R36 ;  /* 0x0000000bff081219 */ /* 0x000fce0000011624 */
.L_x_12770:
[----:B------:R-:W-:Y:S05]  /*cee0*/  BSYNC B1 ;  /* 0x0000000000017941 */ /* 0x000fea0003800000 */
.L_x_12768:
[----:B------:R-:W-:-:S05]  /*cef0*/  IMAD R8, R8, R9, R81 ;  /* 0x0000000908087224 */ /* 0x000fca00078e0251 */
[----:B------:R-:W-:Y:S02]  /*cf00*/  VIMNMX R7, R7, R8, !PT ;  /* 0x0000000807077248 */ /* 0x000fe40007fe0100 */
[----:B------:R-:W-:-:S07]  /*cf10*/  VIADDMNMX R6, R8, R9, R6, PT ;  /* 0x0000000908067246 */ /* 0x000fce0003800106 */
.L_x_12767:
[----:B------:R-:W-:Y:S05]  /*cf20*/  BSYNC B0 ;  /* 0x0000000000007941 */ /* 0x000fea0003800000 */
.L_x_12766:
[C---:B------:R-:W-:Y:S01]  /*cf30*/  ISETP.GE.AND P1, PT, R79.reuse, 0x9, PT ;  /* 0x000000094f00780c */ /* 0x040fe20003f26270 */
[----:B------:R-:W0:Y:S01]  /*cf40*/  SHFL.IDX PT, R80, R80, 0x1, 0x1c1f ;  /* 0x003c1f0050507f89 */ /* 0x000e2200000e0000 */
[----:B------:R-:W-:Y:S01]  /*cf50*/  ISETP.GE.AND P2, PT, R79, 0x2, PT ;  /* 0x000000024f00780c */ /* 0x000fe20003f46270 */
[----:B------:R-:W-:Y:S01]  /*cf60*/  BSSY B0, `(.L_x_12771) ;  /* 0x0000087000007945 */ /* 0x000fe20003800000 */
[----:B------:R-:W-:Y:S02]  /*cf70*/  P2R R19, PR, RZ, 0x2 ;  /* 0x00000002ff137803 */ /* 0x000fe40000000000 */
[----:B------:R-:W-:Y:S02]  /*cf80*/  ISETP.GT.AND P1, PT, R7, 0x8, !P1 ;  /* 0x000000080700780c */ /* 0x000fe40004f24270 */
[----:B------:R-:W-:Y:S02]  /*cf90*/  P2R R8, PR, RZ, 0x4 ;  /* 0x00000004ff087803 */ /* 0x000fe40000000000 */
[----:B------:R-:W-:-:S02]  /*cfa0*/  ISETP.LT.OR P1, PT, R6, 0x9, P1 ;  /* 0x000000090600780c */ /* 0x000fc40000f21670 */
[----:B------:R-:W-:Y:S02]  /*cfb0*/  ISETP.GT.AND P2, PT, R7, 0x1, !P2 ;  /* 0x000000010700780c */ /* 0x000fe40005744270 */
[----:B------:R-:W-:Y:S02]  /*cfc0*/  ISETP.GE.AND P3, PT, R79, 0xa, PT ;  /* 0x0000000a4f00780c */ /* 0x000fe40003f66270 */
[----:B------:R-:W-:Y:S02]  /*cfd0*/  FSEL R162, R24, -INF , !P1 ;  /* 0xff80000018a27808 */ /* 0x000fe40004800000 */
[----:B------:R-:W-:Y:S02]  /*cfe0*/  ISETP.LT.OR P2, PT, R6, 0x2, P2 ;  /* 0x000000020600780c */ /* 0x000fe40001741670 */
[----:B------:R-:W-:Y:S02]  /*cff0*/  ISETP.GT.AND P1, PT, R7, 0x9, !P3 ;  /* 0x000000090700780c */ /* 0x000fe40005f24270 */
[----:B------:R-:W-:-:S02]  /*d000*/  FSEL R72, R20, -INF , !P2 ;  /* 0xff80000014487808 */ /* 0x000fc40005000000 */
        /* <DEDUP_REMOVED lines=86> */
[----:B0-----:R-:W-:Y:S01]  /*d570*/  IMAD.IADD R63, R73, 0x1, R80 ;  /* 0x00000001493f7824 */ /* 0x001fe200078e0250 */
        /* <DEDUP_REMOVED lines=11> */
[----:B-1----:R-:W-:Y:S01]  /*d630*/  FSEL R160, R14, -INF , !P6 ;  /* 0xff8000000ea07808 */ /* 0x002fe20007000000 */
        /* <DEDUP_REMOVED lines=18> */
.L_x_12774:
[----:B------:R-:W-:-:S13]  /*d760*/  ISETP.NE.AND P6, PT, R9, 0x1, PT ;  /* 0x000000010900780c */ /* 0x000fda0003fc5270 */
[----:B------:R-:W-:-:S05]  /*d770*/  @P6 IMAD.HI.U32 R10, R4, R10, RZ ;  /* 0x0000000a040a6227 */ /* 0x000fca00078e00ff */
[----:B------:R-:W-:-:S07]  /*d780*/  @P6 SHF.R.U32.HI R4, RZ, R11, R10 ;  /* 0x0000000bff046219 */ /* 0x000fce000001160a */
.L_x_12775:
[----:B------:R-:W-:Y:S05]  /*d790*/  BSYNC B1 ;  /* 0x0000000000017941 */ /* 0x000fea0003800000 */
.L_x_12773:
[----:B------:R-:W-:-:S05]  /*d7a0*/  IMAD R4, R4, R9, R81 ;  /* 0x0000000904047224 */ /* 0x000fca00078e0251 */
[----:B------:R-:W-:Y:S02]  /*d7b0*/  VIADDMNMX R14, R4, R9, R14, PT ;  /* 0x00000009040e7246 */ /* 0x000fe4000380010e */
[----:B------:R-:W-:-:S07]  /*d7c0*/  VIMNMX R63, R63, R4, !PT ;  /* 0x000000043f3f7248 */ /* 0x000fce0007fe0100 */
.L_x_12772:
[----:B------:R-:W-:Y:S05]  /*d7d0*/  BSYNC B0 ;  /* 0x0000000000007941 */ /* 0x000fea0003800000 */
.L_x_12771:
[----:B------:R-:W2:Y:S01]  /*d7e0*/  LDL.64 R6, [R1+0x230] ;  /* 0x0002300001067983 */ /* 0x000ea20000100a00 */
        /* <DEDUP_REMOVED lines=52> */
[----:B------:R-:W-:Y:S01]  /*db30*/  ISETP.NE.AND P5, PT, R90, RZ, PT ;  /* 0x000000ff5a00720c */ /* 0x000fe20003fa5270 */
[----:B------:R-:W3:Y:S03]  /*db40*/  LDL R74, [R1+0x250] ;  /* 0x00025000014a7983 */ /* 0x000ee60000100800 */
        /* <DEDUP_REMOVED lines=22> */
[----:B--2---:R-:W-:Y:S02]  /*dcb0*/  FMNMX.FTZ R4, R160, R6, !PT ;  /* 0x00000006a0047209 */ /* 0x004fe40007810000 */
[----:B------:R-:W-:-:S02]  /*dcc0*/  FSEL R19, R78, -INF , !P5 ;  /* 0xff8000004e137808 */ /* 0x000fc40006800000 */
[----:B------:R-:W-:Y:S02]  /*dcd0*/  FMNMX.FTZ R4, R72, R4, !PT ;  /* 0x0000000448047209 */ /* 0x000fe40007810000 */
[C---:B------:R-:W-:Y:S02]  /*dce0*/  ISETP.GT.AND P2, PT, R63.reuse, 0x50, !P2 ;  /* 0x000000503f00780c */ /* 0x040fe40005744270 */
[----:B------:R-:W-:Y:S02]  /*dcf0*/  FMNMX.FTZ R4, R162, R4, !PT ;  /* 0x00000004a2047209 */ /* 0x000fe40007810000 */
[----:B------:R-:W-:Y:S02]  /*dd00*/  ISETP.GT.AND P3, PT, R63, 0x51, !P3 ;  /* 0x000000513f00780c */ /* 0x000fe40005f64270 */
[----:B------:R-:W-:Y:S02]  /*dd10*/  FMNMX.FTZ R4, R70, R4, !PT ;  /* 0x0000000446047209 */ /* 0x000fe40007810000 */
[----:B------:R-:W-:-:S02]  /*dd20*/  ISETP.NE.AND P6, PT, R65, RZ, PT ;  /* 0x000000ff4100720c */ /* 0x000fc40003fc5270 */
        /* <DEDUP_REMOVED lines=18> */
[----:B------:R-:W-:-:S04]  /*de50*/  FMNMX.FTZ R5, R44, R5, !PT ;  /* 0x000000052c057209 */ /* 0x000fc80007810000 */
[----:B------:R-:W-:Y:S02]  /*de60*/  FMNMX.FTZ R9, R42, R5, !PT ;  /* 0x000000052a097209 */ /* 0x000fe40007810000 */
        /* <DEDUP_REMOVED lines=16> */
[----:B------:R-:W-:Y:S01]  /*df70*/  FMNMX.FTZ R5, R25, R4, !PT ;  /* 0x0000000419057209 */ /* 0x000fe20007810000 */
[----:B------:R-:W0:Y:S01]  /*df80*/  SHFL.BFLY PT, R9, R8, 0x2, 0x1f ;  /* 0x0c401f0008097f89 */ /* 0x000e2200000e0000 */
[----:B------:R-:W-:Y:S02]  /*df90*/  ISETP.LT.OR P1, PT, R14, 0x4a, P1 ;  /* 0x0000004a0e00780c */ /* 0x000fe40000f21670 */
        /* <DEDUP_REMOVED lines=17> */
[----:B0-----:R-:W-:Y:S02]  /*e0b0*/  FMNMX.FTZ R10, R8, R9, !PT ;  /* 0x00000009080a7209 */ /* 0x001fe40007810000 */
[----:B------:R-:W-:-:S05]  /*e0c0*/  FMNMX.FTZ R9, R63, R4, !PT ;  /* 0x000000043f097209 */ /* 0x000fca0007810000 */
[----:B------:R-:W-:Y:S04]  /*e0d0*/  STL.64 [R1+0x230], R8 ;  /* 0x0002300801007387 */ /* 0x000fe80000100a00 */
[----:B------:R-:W2:Y:S04]  /*e0e0*/  LDL R12, [R1+0x234] ;  /* 0x00023400010c7983 */ /* 0x000ea80000100800 */
[----:B------:R-:W0:Y:S02]  /*e0f0*/  SHFL.BFLY PT, R5, R10, 0x1, 0x1f ;  /* 0x0c201f000a057f89 */ /* 0x000e2400000e0000 */
[----:B0-----:R-:W-:-:S02]  /*e100*/  FMNMX.FTZ R10, R10, R5, !PT ;  /* 0x000000050a0a7209 */ /* 0x001fc40007810000 */
[----:B------:R-:W4:Y:S04]  /*e110*/  LDL.64 R4, [R1+0x240] ;  /* 0x0002400001047983 */ /* 0x000f280000100a00 */
[----:B------:R-:W-:Y:S04]  /*e120*/  STL [R1+0x230], R10 ;  /* 0x0002300a01007387 */ /* 0x000fe80000100800 */
[----:B------:R-:W5:Y:S04]  /*e130*/  LDL R14, [R1+0x230] ;  /* 0x00023000010e7983 */ /* 0x000f680000100800 */
[----:B--2---:R-:W0:Y:S02]  /*e140*/  SHFL.BFLY PT, R9, R12, 0x2, 0x1f ;  /* 0x0c401f000c097f89 */ /* 0x004e2400000e0000 */
[----:B0-----:R-:W-:-:S05]  /*e150*/  FMNMX.FTZ R9, R9, R12, !PT ;  /* 0x0000000c09097209 */ /* 0x001fca0007810000 */
[----:B------:R-:W0:Y:S01]  /*e160*/  SHFL.BFLY PT, R8, R9, 0x1, 0x1f ;  /* 0x0c201f0009087f89 */ /* 0x000e2200000e0000 */
[----:B-----5:R-:W-:Y:S01]  /*e170*/  FSETP.NEU.FTZ.AND P1, PT, R14, -INF , PT ;  /* 0xff8000000e00780b */ /* 0x020fe20003f3d000 */
[----:B---3--:R-:W-:-:S03]  /*e180*/  FMUL.FTZ R11, R74, R14 ;  /* 0x0000000e4a0b7220 */ /* 0x008fc60000410000 */
[----:B------:R-:W-:Y:S02]  /*e190*/  FSEL R65, R14, RZ, P1 ;  /* 0x000000ff0e417208 */ /* 0x000fe40000800000 */
[----:B------:R-:W-:-:S03]  /*e1a0*/  FSEL R11, R11, RZ, P1 ;  /* 0x000000ff0b0b7208 */ /* 0x000fc60000800000 */
[----:B------:R-:W-:Y:S01]  /*e1b0*/  FADD.FTZ R65, R6, -R65 ;  /* 0x8000004106417221 */ /* 0x000fe20000010000 */
[----:B0-----:R-:W-:-:S04]  /*e1c0*/  FMNMX.FTZ R8, R9, R8, !PT ;  /* 0x0000000809087209 */ /* 0x001fc80007810000 */
[C---:B------:R-:W-:Y:S01]  /*e1d0*/  FSETP.NEU.FTZ.AND P1, PT, R8.reuse, -INF , PT ;  /* 0xff8000000800780b */ /* 0x040fe20003f3d000 */
[----:B------:R-:W-:-:S03]  /*e1e0*/  FMUL.FTZ R6, R8, R74 ;  /* 0x0000004a08067220 */ /* 0x000fc60000410000 */
[----:B------:R-:W-:Y:S02]  /*e1f0*/  FSEL R10, R8, RZ, P1 ;  /* 0x000000ff080a7208 */ /* 0x000fe40000800000 */
[----:B------:R-:W-:Y:S01]  /*e200*/  FSEL R6, R6, RZ, P1 ;  /* 0x000000ff06067208 */ /* 0x000fe20000800000 */
        /* <DEDUP_REMOVED lines=24> */
[----:B------:R-:W-:Y:S01]  /*e390*/  FADD.FTZ R7, R7, -R10 ;  /* 0x8000000a07077221 */ /* 0x000fe20000010000 */
[-C--:B------:R-:W-:Y:S01]  /*e3a0*/  FMUL.FTZ R11, R65, R74.reuse ;  /* 0x0000004a410b7220 */ /* 0x080fe20000410000 */
[----:B------:R-:W-:-:S02]  /*e3b0*/  FFMA.FTZ R32, R40, R74, -R6 ;  /* 0x0000004a28207223 */ /* 0x000fc40000010806 */
[----:B------:R-:W-:Y:S01]  /*e3c0*/  FMUL.FTZ R7, R74, R7 ;  /* 0x000000074a077220 */ /* 0x000fe20000410000 */
[-CC-:B------:R-:W-:Y:S01]  /*e3d0*/  FFMA.FTZ R161, R31, R74.reuse, -R6.reuse ;  /* 0x0000004a1fa17223 */ /* 0x180fe20000010806 */
[----:B------:R-:W-:Y:S01]  /*e3e0*/  MUFU.EX2 R160, R160 ;  /* 0x000000a000a07308 */ /* 0x000fe20000000800 */
[----:B------:R-:W-:-:S07]  /*e3f0*/  FFMA.FTZ R31, R29, R74, -R6 ;  /* 0x0000004a1d1f7223 */ /* 0x000fce0000010806 */
[----:B------:R-:W4:Y:S01]  /*e400*/  MUFU.EX2 R11, R11 ;  /* 0x0000000b000b7308 */ /* 0x000f220000000800 */
[----:B------:R-:W-:-:S07]  /*e410*/  FFMA.FTZ R163, R53, R74, -R6 ;  /* 0x0000004a35a37223 */ /* 0x000fce0000010806 */
[----:B------:R-:W-:Y:S08]  /*e420*/  MUFU.EX2 R32, R32 ;  /* 0x0000002000207308 */ /* 0x000ff00000000800 */
[----:B------:R-:W0:Y:S01]  /*e430*/  MUFU.EX2 R10, R7 ;  /* 0x00000007000a7308 */ /* 0x000e220000000800 */
[----:B------:R-:W-:-:S07]  /*e440*/  FFMA.FTZ R30, R45, R74, -R6 ;  /* 0x0000004a2d1e7223 */ /* 0x000fce0000010806 */
[----:B------:R-:W1:Y:S08]  /*e450*/  MUFU.EX2 R13, R13 ;  /* 0x0000000d000d7308 */ /* 0x000e700000000800 */
[----:B------:R-:W2:Y:S01]  /*e460*/  MUFU.EX2 R161, R161 ;  /* 0x000000a100a17308 */ /* 0x000ea20000000800 */
[----:B------:R-:W-:-:S07]  /*e470*/  FFMA.FTZ R165, R51, R74, -R6 ;  /* 0x0000004a33a57223 */ /* 0x000fce0000010806 */
[----:B------:R-:W3:Y:S08]  /*e480*/  MUFU.EX2 R162, R162 ;  /* 0x000000a200a27308 */ /* 0x000ef00000000800 */
[----:B------:R-:W5:Y:S01]  /*e490*/  MUFU.EX2 R31, R31 ;  /* 0x0000001f001f7308 */ /* 0x000f620000000800 */
[----:B----4-:R-:W-:Y:S01]  /*e4a0*/  FFMA.FTZ R4, R11, R4, R160 ;  /* 0x000000040b047223 */ /* 0x010fe200000100a0 */
[----:B0-----:R-:W-:-:S06]  /*e4b0*/  FFMA.FTZ R14, R5, R10, R32 ;  /* 0x0000000a050e7223 */ /* 0x001fcc0000010020 */
[----:B------:R-:W0:Y:S01]  /*e4c0*/  MUFU.EX2 R37, R37 ;  /* 0x0000002500257308 */ /* 0x000e220000000800 */
[----:B------:R-:W-:-:S07]  /*e4d0*/  FFMA.FTZ R29, R28, R74, -R6 ;  /* 0x0000004a1c1d7223 */ /* 0x000fce0000010806 */
[----:B------:R-:W4:Y:S01]  /*e4e0*/  MUFU.EX2 R163, R163 ;  /* 0x000000a300a37308 */ /* 0x000f220000000800 */
[----:B-1----:R-:W-:Y:S01]  /*e4f0*/  FADD.FTZ R5, R13, R4 ;  /* 0x000000040d057221 */ /* 0x002fe20000010000 */
[----:B--2---:R-:W-:-:S06]  /*e500*/  FADD.FTZ R14, R161, R14 ;  /* 0x0000000ea10e7221 */ /* 0x004fcc0000010000 */
[----:B------:R-:W1:Y:S01]  /*e510*/  MUFU.EX2 R36, R36 ;  /* 0x0000002400247308 */ /* 0x000e620000000800 */
[----:B------:R-:W-:-:S07]  /*e520*/  FFMA.FTZ R167, R49, R74, -R6 ;  /* 0x0000004a31a77223 */ /* 0x000fce0000010806 */
[----:B------:R-:W2:Y:S01]  /*e530*/  MUFU.EX2 R30, R30 ;  /* 0x0000001e001e7308 */ /* 0x000ea20000000800 */
[----:B---3--:R-:W-:Y:S01]  /*e540*/  FADD.FTZ R4, R162, R5 ;  /* 0x00000005a2047221 */ /* 0x008fe20000010000 */
[----:B-----5:R-:W-:-:S06]  /*e550*/  FADD.FTZ R14, R31, R14 ;  /* 0x0000000e1f0e7221 */ /* 0x020fcc0000010000 */
[----:B------:R-:W3:Y:S01]  /*e560*/  MUFU.EX2 R164, R164 ;  /* 0x000000a400a47308 */ /* 0x000ee20000000800 */
[----:B------:R-:W-:-:S07]  /*e570*/  FFMA.FTZ R28, R41, R74, -R6 ;  /* 0x0000004a291c7223 */ /* 0x000fce0000010806 */
[----:B------:R-:W5:Y:S01]  /*e580*/  MUFU.EX2 R165, R165 ;  /* 0x000000a500a57308 */ /* 0x000f620000000800 */
[----:B0-----:R-:W-:Y:S01]  /*e590*/  FADD.FTZ R5, R37, R4 ;  /* 0x0000000425057221 */ /* 0x001fe20000010000 */
[----:B----4-:R-:W-:-:S06]  /*e5a0*/  FADD.FTZ R7, R163, R14 ;  /* 0x0000000ea3077221 */ /* 0x010fcc0000010000 */
        /* <DEDUP_REMOVED lines=75> */
[----:B------:R-:W0:Y:S08]  /*ea60*/  MUFU.EX2 R173, R173 ;  /* 0x000000ad00ad7308 */ /* 0x000e300000000800 */
[----:B------:R-:W4:Y:S01]  /*ea70*/  MUFU.EX2 R19, R19 ;  /* 0x0000001300137308 */ /* 0x000f220000000800 */
[----:B-1----:R-:W-:Y:S01]  /*ea80*/  FADD.FTZ R7, R178, R7 ;  /* 0x00000007b2077221 */ /* 0x002fe20000010000 */
[----:B--2---:R-:W-:-:S06]  /*ea90*/  FADD.FTZ R5, R175, R4 ;  /* 0x00000004af057221 */ /* 0x004fcc0000010000 */
[----:B------:R-:W1:Y:S08]  /*eaa0*/  MUFU.EX2 R21, R21 ;  /* 0x0000001500157308 */ /* 0x000e700000000800 */
[----:B------:R-:W2:Y:S01]  /*eab0*/  MUFU.EX2 R14, R14 ;  /* 0x0000000e000e7308 */ /* 0x000ea20000000800 */
[----:B---3--:R-:W-:Y:S01]  /*eac0*/  FADD.FTZ R4, R172, R7 ;  /* 0x00000007ac047221 */ /* 0x008fe20000010000 */
[----:B-----5:R-:W-:-:S06]  /*ead0*/  FADD.FTZ R6, R18, R5 ;  /* 0x0000000512067221 */ /* 0x020fcc0000010000 */
[----:B------:R-:W3:Y:S08]  /*eae0*/  MUFU.EX2 R20, R20 ;  /* 0x0000001400147308 */ /* 0x000ef00000000800 */
[----:B------:R-:W5:Y:S01]  /*eaf0*/  MUFU.EX2 R15, R15 ;  /* 0x0000000f000f7308 */ /* 0x000f620000000800 */
[----:B0-----:R-:W-:Y:S01]  /*eb00*/  FADD.FTZ R4, R173, R4 ;  /* 0x00000004ad047221 */ /* 0x001fe20000010000 */
[----:B----4-:R-:W-:-:S03]  /*eb10*/  FADD.FTZ R5, R19, R6 ;  /* 0x0000000613057221 */ /* 0x010fc60000010000 */
[----:B-1----:R-:W-:Y:S01]  /*eb20*/  FADD.FTZ R7, R21, R4 ;  /* 0x0000000415077221 */ /* 0x002fe20000010000 */
[----:B--2---:R-:W-:-:S03]  /*eb30*/  FADD.FTZ R6, R14, R5 ;  /* 0x000000050e067221 */ /* 0x004fc60000010000 */
[----:B---3--:R-:W-:Y:S01]  /*eb40*/  FADD.FTZ R4, R20, R7 ;  /* 0x0000000714047221 */ /* 0x008fe20000010000 */
[----:B------:R-:W-:Y:S01]  /*eb50*/  STL [R1+0x234], R8 ;  /* 0x0002340801007387 */ /* 0x000fe20000100800 */
[----:B-----5:R-:W-:-:S05]  /*eb60*/  FADD.FTZ R5, R15, R6 ;  /* 0x000000060f057221 */ /* 0x020fca0000010000 */
[----:B------:R0:W-:Y:S04]  /*eb70*/  STL.64 [R1+0x240], R4 ;  /* 0x0002400401007387 */ /* 0x0001e80000100a00 */
[----:B------:R-:W2:Y:S01]  /*eb80*/  LD.E R6, desc[UR42][R16.64+0x260] ;  /* 0x0002602a10067980 */ /* 0x000ea2000c101900 */
[----:B------:R-:W-:-:S04]  /*eb90*/  UIADD3 UR4, UP0, UR37, 0x260, URZ ;  /* 0x0000026025047890 */ /* 0x000fc8000ff1e03f */
[----:B------:R-:W-:Y:S02]  /*eba0*/  ULOP3.LUT UR5, UR4, 0x4, URZ, 0xfc, !UPT ;  /* 0x0000000404057892 */ /* 0x000fe4000f8efc3f */
[----:B------:R-:W-:-:S04]  /*ebb0*/  UIADD3.X UR6, URZ, UR36, URZ, UP0, !UPT ;  /* 0x000000243f067290 */ /* 0x000fc800087fe43f */
[----:B0-----:R-:W-:Y:S02]  /*ebc0*/  IMAD.U32 R4, RZ, RZ, UR5 ;  /* 0x00000005ff047e24 */ /* 0x001fe4000f8e00ff */
[----:B------:R-:W-:Y:S02]  /*ebd0*/  IMAD.U32 R5, RZ, RZ, UR6 ;  /* 0x00000006ff057e24 */ /* 0x000fe4000f8e00ff */
[----:B--2---:R-:W-:-:S05]  /*ebe0*/  FMUL.FTZ R7, R11, R6 ;  /* 0x000000060b077220 */ /* 0x004fca0000410000 */
[----:B------:R-:W-:Y:S04]  /*ebf0*/  ST.E desc[UR42][R16.64+0x260], R7 ;  /* 0x0002600710007985 */ /* 0x000fe8000c10192a */
[----:B------:R-:W2:Y:S02]  /*ec00*/  LD.E R6, desc[UR42][R4.64] ;  /* 0x0000002a04067980 */ /* 0x000ea4000c101900 */
[----:B--2---:R-:W-:-:S05]  /*ec10*/  FMUL.FTZ R9, R11, R6 ;  /* 0x000000060b097220 */ /* 0x004fca0000410000 */
        /* <DEDUP_REMOVED lines=173> */
[----:B------:R-:W-:Y:S02]  /*f6f0*/  IMAD.U32 R8, RZ, RZ, UR5 ;  /* 0x00000005ff087e24 */ /* 0x000fe4000f8e00ff */
[C---:B0-----:R-:W-:Y:S01]  /*f700*/  FMUL.FTZ R39, R11.reuse, R44 ;  /* 0x0000002c0b277220 */ /* 0x041fe20000410000 */
[----:B------:R0:W-:Y:S01]  /*f710*/  ST.E desc[UR42][R16.64+0x404], R9 ;  /* 0x0004040910007985 */ /* 0x0001e2000c10192a */
[C---:B--2---:R-:W-:Y:S01]  /*f720*/  FMUL.FTZ R45, R11.reuse, R26 ;  /* 0x0000001a0b2d7220 */ /* 0x044fe20000410000 */
[C---:B-1----:R-:W-:Y:S01]  /*f730*/  FMUL.FTZ R47, R11.reuse, R6 ;  /* 0x000000060b2f7220 */ /* 0x042fe20000410000 */
[----:B------:R-:W-:Y:S01]  /*f740*/  FMUL.FTZ R11, R11, R24 ;  /* 0x000000180b0b7220 */ /* 0x000fe20000410000 */
[----:B0-----:R-:W-:Y:S01]  /*f750*/  IMAD.U32 R9, RZ, RZ, UR6 ;  /* 0x00000006ff097e24 */ /* 0x001fe2000f8e00ff */
        /* <DEDUP_REMOVED lines=9> */
[----:B------:R3:W-:Y:S04]  /*f7f0*/  ST.E desc[UR42][R16.64+0x450], R11 ;  /* 0x0004500b10007985 */ /* 0x0007e8000c10192a */
[----:B0-----:R-:W4:Y:S01]  /*f800*/  LD.E R25, desc[UR42][R8.64] ;  /* 0x0000002a08197980 */ /* 0x001f22000c101900 */
[----:B------:R-:W-:Y:S01]  /*f810*/  ULOP3.LUT UR4, UR4, 0xc, URZ, 0xfc, !UPT ;  /* 0x0000000c04047892 */ /* 0x000fe2000f8efc3f */
[----:B------:R-:W-:-:S05]  /*f820*/  IMAD.U32 R7, RZ, RZ, UR6 ;  /* 0x00000006ff077e24 */ /* 0x000fca000f8e00ff */
[----:B------:R-:W-:Y:S02]  /*f830*/  IMAD.U32 R6, RZ, RZ, UR4 ;  /* 0x00000004ff067e24 */ /* 0x000fe4000f8e00ff */
[----:B----4-:R-:W-:-:S05]  /*f840*/  FMUL.FTZ R25, R10, R25 ;  /* 0x000000190a197220 */ /* 0x010fca0000410000 */
[----:B------:R0:W-:Y:S04]  /*f850*/  ST.E desc[UR42][R8.64], R25 ;  /* 0x0000001908007985 */ /* 0x0001e8000c10192a */
[----:B-1----:R-:W4:Y:S01]  /*f860*/  LD.E R27, desc[UR42][R6.64] ;  /* 0x0000002a061b7980 */ /* 0x002f22000c101900 */
[----:B------:R-:W1:Y:S01]  /*f870*/  S2R R232, SR_TID.X ;  /* 0x0000000000e87919 */ /* 0x000e620000002100 */
[----:B----4-:R-:W-:-:S05]  /*f880*/  FMUL.FTZ R27, R10, R27 ;  /* 0x0000001b0a1b7220 */ /* 0x010fca0000410000 */
[----:B------:R4:W-:Y:S04]  /*f890*/  ST.E desc[UR42][R6.64], R27 ;  /* 0x0000001b06007985 */ /* 0x0009e8000c10192a */
        /* <DEDUP_REMOVED lines=59> */
[----:B---3--:R-:W3:Y:S04]  /*fc50*/  LD.E R11, desc[UR42][R16.64+0x448] ;  /* 0x0004482a100b7980 */ /* 0x008ee8000c101900 */
[----:B0-----:R-:W3:Y:S04]  /*fc60*/  LD.E R25, desc[UR42][R16.64+0x44c] ;  /* 0x00044c2a10197980 */ /* 0x001ee8000c101900 */
[----:B----4-:R-:W4:Y:S01]  /*fc70*/  LD.E R27, desc[UR42][R16.64+0x458] ;  /* 0x0004582a101b7980 */ /* 0x010f22000c101900 */
[----:B-1----:R-:W-:Y:S01]  /*fc80*/  SHF.R.U32.HI R232, RZ, 0x7, R232 ;  /* 0x00000007ffe87819 */ /* 0x002fe200000116e8 */
[C---:B-----5:R-:W-:Y:S01]  /*fc90*/  FMUL.FTZ R51, R10.reuse, R51 ;  /* 0x000000330a337220 */ /* 0x060fe20000410000 */
[----:B------:R-:W-:-:S04]  /*fca0*/  FMUL.FTZ R26, R10, R26 ;  /* 0x0000001a0a1a7220 */ /* 0x000fc80000410000 */
[----:B------:R-:W-:Y:S01]  /*fcb0*/  ST.E desc[UR42][R16.64+0x3f8], R51 ;  /* 0x0003f83310007985 */ /* 0x000fe2000c10192a */
[----:B------:R-:W-:-:S03]  /*fcc0*/  FMUL.FTZ R141, R10, R141 ;  /* 0x0000008d0a8d7220 */ /* 0x000fc60000410000 */
[----:B------:R0:W-:Y:S01]  /*fcd0*/  ST.E desc[UR42][R16.64+0x45c], R26 ;  /* 0x00045c1a10007985 */ /* 0x0001e2000c10192a */
[C---:B------:R-:W-:Y:S01]  /*fce0*/  FMUL.FTZ R143, R10.reuse, R143 ;  /* 0x0000008f0a8f7220 */ /* 0x040fe20000410000 */
[C---:B------:R-:W-:Y:S01]  /*fcf0*/  FMUL.FTZ R145, R10.reuse, R145 ;  /* 0x000000910a917220 */ /* 0x040fe20000410000 */
[----:B------:R-:W-:Y:S01]  /*fd00*/  FMUL.FTZ R147, R10, R147 ;  /* 0x000000930a937220 */ /* 0x000fe20000410000 */
[----:B0-----:R-:W-:Y:S02]  /*fd10*/  VIADD R26, R232, 0x8 ;  /* 0x00000008e81a7836 */ /* 0x001fe40000000000 */
        /* <DEDUP_REMOVED lines=53> */
[C---:B---3--:R-:W-:Y:S01]  /*10070*/  FMUL.FTZ R51, R10.reuse, R11 ;  /* 0x0000000b0a337220 */ /* 0x048fe20000410000 */
[C---:B------:R-:W-:Y:S01]  /*10080*/  FMUL.FTZ R25, R10.reuse, R25 ;  /* 0x000000190a197220 */ /* 0x040fe20000410000 */
[----:B----4-:R-:W-:Y:S01]  /*10090*/  FMUL.FTZ R27, R10, R27 ;  /* 0x0000001b0a1b7220 */ /* 0x010fe20000410000 */
        /* <DEDUP_REMOVED lines=57> */
[----:B------:R-:W-:Y:S04]  /*10430*/  ST.E desc[UR42][R16.64+0x448], R51 ;  /* 0x0004483310007985 */ /* 0x000fe8000c10192a */
[----:B------:R3:W-:Y:S04]  /*10440*/  ST.E desc[UR42][R16.64+0x44c], R25 ;  /* 0x00044c1910007985 */ /* 0x0007e8000c10192a */
[----:B------:R4:W-:Y:S01]  /*10450*/  ST.E desc[UR42][R16.64+0x458], R27 ;  /* 0x0004581b10007985 */ /* 0x0009e2000c10192a */
        /* <DEDUP_REMOVED lines=11> */
[----:B----4-:R-:W4:Y:S04]  /*10510*/  LD.E R27, desc[UR42][R16.64+0x270] ;  /* 0x0002702a101b7980 */ /* 0x010f28000c101900 */
[----:B------:R-:W4:Y:S04]  /*10520*/  LD.E R45, desc[UR42][R16.64+0x274] ;  /* 0x0002742a102d7980 */ /* 0x000f28000c101900 */
[----:B0-----:R-:W4:Y:S04]  /*10530*/  LD.E R41, desc[UR42][R16.64+0x278] ;  /* 0x0002782a10297980 */ /* 0x001f28000c101900 */
[----:B------:R-:W4:Y:S04]  /*10540*/  LD.E R47, desc[UR42][R16.64+0x27c] ;  /* 0x00027c2a102f7980 */ /* 0x000f28000c101900 */
[----:B------:R-:W4:Y:S04]  /*10550*/  LD.E R49, desc[UR42][R16.64+0x280] ;  /* 0x0002802a10317980 */ /* 0x000f28000c101900 */
        /* <DEDUP_REMOVED lines=11> */
[----:B---3--:R-:W3:Y:S04]  /*10610*/  LD.E R25, desc[UR42][R16.64+0x2b0] ;  /* 0x0002b02a10197980 */ /* 0x008ee8000c101900 */
        /* <DEDUP_REMOVED lines=58> */
[----:B----4-:R0:W-:Y:S04]  /*109c0*/  ST.E desc[UR42][R16.64+0x270], R27 ;  /* 0x0002701b10007985 */ /* 0x0101e8000c10192a */
        /* <DEDUP_REMOVED lines=25> */
[----:B----4-:R-:W4:Y:S04]  /*10b60*/  LD.E R57, desc[UR42][R16.64+0x308] ;  /* 0x0003082a10397980 */ /* 0x010f28000c101900 */
[----:B------:R-:W4:Y:S04]  /*10b70*/  LD.E R59, desc[UR42][R16.64+0x310] ;  /* 0x0003102a103b7980 */ /* 0x000f28000c101900 */
        /* <DEDUP_REMOVED lines=73> */
[----:B----4-:R4:W-:Y:S04]  /*11010*/  ST.E desc[UR42][R16.64+0x308], R57 ;  /* 0x0003083910007985 */ /* 0x0109e8000c10192a */
        /* <DEDUP_REMOVED lines=71> */
[----:B0-----:R-:W3:Y:S01]  /*11490*/  LDL R25, [R1+0x88] ;  /* 0x0000880001197983 */ /* 0x001ee20000100800 */
[----:B------:R-:W-:-:S02]  /*114a0*/  IMAD R10, R24, 0xc00, R10 ;  /* 0x00000c00180a7824 */ /* 0x000fc400078e020a */
[----:B-1----:R-:W-:Y:S01]  /*114b0*/  IMAD.MOV.U32 R27, RZ, RZ, R11 ;  /* 0x000000ffff1b7224 */ /* 0x002fe200078e000b */
[----:B------:R-:W-:Y:S01]  /*114c0*/  F2FP.F16.F32.PACK_AB R162, R37, R162 ;  /* 0x000000a225a2723e */ /* 0x000fe200000000ff */
[----:B------:R-:W-:Y:S01]  /*114d0*/  VIADD R24, R10, 0x80 ;  /* 0x000000800a187836 */ /* 0x000fe20000000000 */
[----:B------:R-:W-:Y:S01]  /*114e0*/  F2FP.F16.F32.PACK_AB R164, R164, R36 ;  /* 0x00000024a4a4723e */ /* 0x000fe200000000ff */
[----:B------:R-:W-:Y:S01]  /*114f0*/  VIADD R26, R10, 0x100 ;  /* 0x000001000a1a7836 */ /* 0x000fe20000000000 */
[----:B------:R-:W-:Y:S01]  /*11500*/  R2UR UR15, R27 ;  /* 0x000000001b0f72ca */ /* 0x000fe200000e0000 */
[----:B------:R-:W3:Y:S01]  /*11510*/  LD.E R36, desc[UR42][R16.64+0x290] ;  /* 0x0002902a10247980 */ /* 0x000ee2000c101900 */
[----:B------:R-:W-:Y:S02]  /*11520*/  R2UR UR10, R24 ;  /* 0x00000000180a72ca */ /* 0x000fe400000e0000 */
[----:B------:R-:W-:Y:S01]  /*11530*/  R2UR UR14, R26 ;  /* 0x000000001a0e72ca */ /* 0x000fe200000e0000 */
[----:B------:R-:W3:Y:S01]  /*11540*/  LD.E R24, desc[UR42][R16.64+0x260] ;  /* 0x0002602a10187980 */ /* 0x000ee2000c101900 */
[----:B------:R-:W-:-:S02]  /*11550*/  F2FP.F16.F32.PACK_AB R166, R166, R35 ;  /* 0x00000023a6a6723e */ /* 0x000fc400000000ff */
[----:B------:R-:W-:Y:S01]  /*11560*/  F2FP.F16.F32.PACK_AB R168, R168, R34 ;  /* 0x00000022a8a8723e */ /* 0x000fe200000000ff */
[----:B------:R-:W3:Y:S01]  /*11570*/  LD.E R35, desc[UR42][R16.64+0x28c] ;  /* 0x00028c2a10237980 */ /* 0x000ee2000c101900 */
[----:B------:R-:W-:Y:S02]  /*11580*/  F2FP.F16.F32.PACK_AB R170, R170, R33 ;  /* 0x00000021aaaa723e */ /* 0x000fe400000000ff */
[----:B------:R-:W-:Y:S01]  /*11590*/  F2FP.F16.F32.PACK_AB R161, R161, R32 ;  /* 0x00000020a1a1723e */ /* 0x000fe200000000ff */
[----:B------:R-:W3:Y:S01]  /*115a0*/  LD.E R33, desc[UR42][R16.64+0x284] ;  /* 0x0002842a10217980 */ /* 0x000ee2000c101900 */
[----:B------:R-:W-:Y:S02]  /*115b0*/  F2FP.F16.F32.PACK_AB R163, R163, R31 ;  /* 0x0000001fa3a3723e */ /* 0x000fe400000000ff */
[----:B------:R-:W-:Y:S01]  /*115c0*/  F2FP.F16.F32.PACK_AB R165, R165, R30 ;  /* 0x0000001ea5a5723e */ /* 0x000fe200000000ff */
[----:B------:R-:W3:Y:S01]  /*115d0*/  LD.E R31, desc[UR42][R16.64+0x27c] ;  /* 0x00027c2a101f7980 */ /* 0x000ee2000c101900 */
[----:B------:R-:W-:-:S02]  /*115e0*/  F2FP.F16.F32.PACK_AB R167, R167, R29 ;  /* 0x0000001da7a7723e */ /* 0x000fc400000000ff */
[----:B------:R-:W-:Y:S01]  /*115f0*/  F2FP.F16.F32.PACK_AB R169, R169, R28 ;  /* 0x0000001ca9a9723e */ /* 0x000fe200000000ff */
[----:B------:R-:W3:Y:S04]  /*11600*/  LD.E R29, desc[UR42][R16.64+0x274] ;  /* 0x0002742a101d7980 */ /* 0x000ee8000c101900 */
[----:B------:R-:W3:Y:S04]  /*11610*/  LD.E R28, desc[UR42][R16.64+0x270] ;  /* 0x0002702a101c7980 */ /* 0x000ee8000c101900 */
[----:B------:R-:W3:Y:S04]  /*11620*/  LD.E R30, desc[UR42][R16.64+0x278] ;  /* 0x0002782a101e7980 */ /* 0x000ee8000c101900 */
[----:B------:R-:W3:Y:S04]  /*11630*/  LD.E R32, desc[UR42][R16.64+0x280] ;  /* 0x0002802a10207980 */ /* 0x000ee8000c101900 */
[----:B------:R-:W3:Y:S04]  /*11640*/  LD.E R34, desc[UR42][R16.64+0x288] ;  /* 0x0002882a10227980 */ /* 0x000ee8000c101900 */
[----:B------:R-:W3:Y:S04]  /*11650*/  LD.E R37, desc[UR42][R16.64+0x294] ;  /* 0x0002942a10257980 */ /* 0x000ee8000c101900 */
[----:B------:R-:W3:Y:S04]  /*11660*/  LD.E R38, desc[UR42][R16.64+0x298] ;  /* 0x0002982a10267980 */ /* 0x000ee8000c101900 */
        /* <DEDUP_REMOVED lines=16> */
[----:B--2---:R-:W5:Y:S04]  /*11770*/  LD.E R55, desc[UR42][R16.64+0x2dc] ;  /* 0x0002dc2a10377980 */ /* 0x004f68000c101900 */
[----:B------:R-:W5:Y:S04]  /*11780*/  LD.E R56, desc[UR42][R16.64+0x2e0] ;  /* 0x0002e02a10387980 */ /* 0x000f68000c101900 */
[----:B----4-:R-:W5:Y:S04]  /*11790*/  LD.E R57, desc[UR42][R16.64+0x2e4] ;  /* 0x0002e42a10397980 */ /* 0x010f68000c101900 */
[----:B------:R-:W5:Y:S04]  /*117a0*/  LD.E R58, desc[UR42][R16.64+0x2e8] ;  /* 0x0002e82a103a7980 */ /* 0x000f68000c101900 */
[----:B------:R-:W5:Y:S04]  /*117b0*/  LD.E R59, desc[UR42][R16.64+0x2ec] ;  /* 0x0002ec2a103b7980 */ /* 0x000f68000c101900 */
[----:B------:R-:W5:Y:S04]  /*117c0*/  LD.E R60, desc[UR42][R16.64+0x2f0] ;  /* 0x0002f02a103c7980 */ /* 0x000f68000c101900 */
[----:B---3--:R-:W5:Y:S04]  /*117d0*/  LD.E R61, desc[UR42][R16.64+0x2f4] ;  /* 0x0002f42a103d7980 */ /* 0x008f68000c101900 */
        /* <DEDUP_REMOVED lines=38> */
[----:B------:R-:W-:Y:S01]  /*11a40*/  ISETP.NE.U32.AND P1, PT, R25, RZ, PT ;  /* 0x000000ff1900720c */ /* 0x000fe20003f25070 */
[----:B------:R-:W-:-:S02]  /*11a50*/  IMAD.MOV.U32 R25, RZ, RZ, R11 ;  /* 0x000000ffff197224 */ /* 0x000fc400078e000b */
[----:B------:R-:W5:Y:S03]  /*11a60*/  LD.E R100, desc[UR42][R16.64+0x390] ;  /* 0x0003902a10647980 */ /* 0x000f66000c101900 */
        /* <DEDUP_REMOVED lines=56> */
[----:B------:R-:W-:Y:S02]  /*11df0*/  R2UR UR7, R11 ;  /* 0x000000000b0772ca */ /* 0x000fe400000e0000 */
[----:B------:R-:W-:Y:S01]  /*11e00*/  F2FP.F16.F32.PACK_AB R160, R13, R160 ;  /* 0x000000a00da0723e */ /* 0x000fe200000000ff */
[----:B------:R-:W-:-:S03]  /*11e10*/  VOTEU.ANY UP0, P1 ;  /* 0x00000000003f7886 */ /* 0x000fc60000800100 */
[----:B-----5:R-:W-:-:S07]  /*11e20*/  WARPGROUP.ARRIVE ;  /* 0x00000000000079c5 */ /* 0x020fce0000000000 */
[----:B------:R-:W-:Y:S01]  /*11e30*/  HGMMA.64x256x16.F32 R24, R160, gdesc[UR4].tnspB, R24, UP0, gsb0 ;  /* 0x43e00004a0187df0 */ /* 0x000fe2000b800818 */
[----:B------:R-:W-:Y:S02]  /*11e40*/  F2FP.F16.F32.PACK_AB R171, R12, R171 ;  /* 0x000000ab0cab723e */ /* 0x000fe400000000ff */
        /* <DEDUP_REMOVED lines=1077> */
.L_x_12777:
[----:B------:R-:W-:Y:S05]  /*161a0*/  BSYNC B0 ;  /* 0x0000000000007941 */ /* 0x000fea0003800000 */
.L_x_12776:
[C---:B------:R-:W-:Y:S01]  /*161b0*/  ISETP.GT.AND P0, PT, R0.reuse, R3, PT ;  /* 0x000000030000720c */ /* 0x040fe20003f04270 */
[----:B------:R-:W-:-:S12]  /*161c0*/  VIADD R0, R0, 0xffffffff ;  /* 0xffffffff00007836 */ /* 0x000fd80000000000 */
[----:B------:R-:W-:Y:S05]  /*161d0*/  @P0 BRA `(.L_x_12778) ;  /* 0xffffff4c00880947 */ /* 0x000fea000383ffff */
[----:B0-----:R-:W2:Y:S02]  /*161e0*/  LDL R4, [R1+0x70] ;  /* 0x0000700001047983 */ /* 0x001ea40000100800 */
[----:B--2---:R-:W-:-:S07]  /*161f0*/  IMAD.SHL.U32 R4, R4, 0x80, RZ ;  /* 0x0000008004047824 */ /* 0x004fce00078e00ff */
.L_x_12751:
[----:B-1----:R-:W0:Y:S01]  /*16200*/  LDC R2, c[0x0][0x448] ;  /* 0x00011200ff027b82 */ /* 0x002e220000000800 */
        /* <DEDUP_REMOVED lines=22> */
.L_x_12781:
[----:B------:R-:W-:-:S13]  /*16370*/  ISETP.NE.AND P0, PT, R7, 0x1, PT ;  /* 0x000000010700780c */ /* 0x000fda0003f05270 */
[----:B------:R-:W0:Y:S02]  /*16380*/  @P0 LDC.64 R8, c[0x0][0xae0] ;  /* 0x0002b800ff080b82 */ /* 0x000e240000000a00 */
[----:B0-----:R-:W-:-:S05]  /*16390*/  @P0 IMAD.HI.U32 R6, R4, R8, RZ ;  /* 0x0000000804060227 */ /* 0x001fca00078e00ff */
[----:B------:R-:W-:-:S07]  /*163a0*/  @P0 SHF.R.U32.HI R4, RZ, R9, R6 ;  /* 0x00000009ff040219 */ /* 0x000fce0000011606 */
.L_x_12782:
[----:B------:R-:W-:Y:S05]  /*163b0*/  BSYNC B0 ;  /* 0x0000000000007941 */ /* 0x000fea0003800000 */
.L_x_12780:
[----:B------:R-:W-:-:S05]  /*163c0*/  IMAD R3, R4, R7, RZ ;  /* 0x0000000704037224 */ /* 0x000fca00078e02ff */
[----:B------:R-:W-:-:S07]  /*163d0*/  VIMNMX R2, R2, R3, !PT ;  /* 0x0000000302027248 */ /* 0x000fce0007fe0100 */
.L_x_12779:
        /* <DEDUP_REMOVED lines=9> */
.L_x_12800:
        /* <DEDUP_REMOVED lines=24> */
.L_x_12785:
[----:B------:R-:W-:Y:S05]  /*165f0*/  BSYNC B0 ;  /* 0x0000000000007941 */ /* 0x000fea0003800000 */
.L_x_12784:
        /* <DEDUP_REMOVED lines=13> */
.L_x_12787:
[----:B------:R-:W-:Y:S05]  /*166d0*/  BSYNC B0 ;  /* 0x0000000000007941 */ /* 0x000fea0003800000 */
.L_x_12786:
        /* <DEDUP_REMOVED lines=8> */
.L_x_12789:
[----:B------:R-:W-:Y:S05]  /*16760*/  BSYNC B0 ;  /* 0x0000000000007941 */ /* 0x000fea0003800000 */
.L_x_12788:
        /* <DEDUP_REMOVED lines=59> */
.L_x_12792:
[----:B------:R-:W-:Y:S05]  /*16b20*/  BSYNC B0 ;  /* 0x0000000000007941 */ /* 0x000fea0003800000 */
.L_x_12791:
        /* <DEDUP_REMOVED lines=10> */
.L_x_12794:
[----:B------:R-:W-:Y:S05]  /*16bd0*/  BSYNC B0 ;  /* 0x0000000000007941 */ /* 0x000fea0003800000 */
.L_x_12793:
[----:B------:R-:W-:Y:S04]  /*16be0*/  BSSY B0, `(.L_x_12795) ;  /* 0x0000006000007945 */ /* 0x000fe80003800000 */
[----:B--2---:R-:W-:Y:S05]  /*16bf0*/  @P1 BRA `(.L_x_12796) ;  /* 0x0000000000101947 */ /* 0x004fea0003800000 */
[----:B-----5:R-:W-:Y:S01]  /*16c00*/  IMAD R6, R6, 0x8, R9 ;  /* 0x0000000806067824 */ /* 0x020fe200078e0209 */
[----:B------:R-:W-:-:S04]  /*16c10*/  SHF.L.U32 R7, R7, 0x1f, RZ ;  /* 0x0000001f07077819 */ /* 0x000fc800000006ff */
[----:B------:R-:W2:Y:S02]  /*16c20*/  SYNCS.PHASECHK.TRANS64.TRYWAIT P1, [R6+URZ], R7 ;  /* 0x00000007060075a7 */ /* 0x000ea4000802017f */
[----:B--2---:R-:W-:Y:S05]  /*16c30*/  @!P1 BRA `(.L_x_12797) ;  /* 0x0000025000e89947 */ /* 0x004fea0003800000 */
.L_x_12796:
[----:B------:R-:W-:Y:S05]  /*16c40*/  BSYNC B0 ;  /* 0x0000000000007941 */ /* 0x000fea0003800000 */
.L_x_12795:
[----:B-1----:R-:W3:Y:S04]  /*16c50*/  LD.E R21, desc[UR42][R2.64] ;  /* 0x0000002a02157980 */ /* 0x002ee8000c101900 */
[----:B--2--5:R-:W3:Y:S04]  /*16c60*/  LDL.64 R6, [R1+0x118] ;  /* 0x0001180001067983 */ /* 0x024ee80000100a00 */
[----:B------:R-:W2:Y:S04]  /*16c70*/  LDL R20, [R1+0x90] ;  /* 0x0000900001147983 */ /* 0x000ea80000100800 */
        /* <DEDUP_REMOVED lines=178> */
[----:B-1----:R-:W-:Y:S01]  /*177a0*/  LOP3.LUT R72, R73, 0x7f, RZ, 0xc0, !PT ;  /* 0x0000007f49487812 */ /* 0x002fe200078ec0ff */
        /* <DEDUP_REMOVED lines=24> */
[----:B------:R2:W-:Y:S02]  /*17930*/  @!P2 SYNCS.ARRIVE.TRANS64.RED.A1T0 RZ, [R6+URZ], RZ ;  /* 0x000000ff06ffa9a7 */ /* 0x0005e4000810043f */
[----:B--2---:R-:W2:Y:S04]  /*17940*/  LDL.64 R6, [R1+0x170] ;  /* 0x0001700001067983 */ /* 0x004ea80000100a00 */
[----:B--2---:R-:W2:Y:S04]  /*17950*/  LD.E R12, desc[UR42][R6.64] ;  /* 0x0000002a060c7980 */ /* 0x004ea8000c101900 */
[----:B------:R-:W3:Y:S01]  /*17960*/  LD.E.64 R6, desc[UR42][R16.64+0x230] ;  /* 0x0002302a10067980 */ /* 0x000ee2000c101b00 */
[----:B------:R-:W-:-:S04]  /*17970*/  UIADD3 UR4, UP0, UR37, 0x230, URZ ;  /* 0x0000023025047890 */ /* 0x000fc8000ff1e03f */
[----:B------:R-:W-:Y:S02]  /*17980*/  ULOP3.LUT UR4, UR4, 0x4, URZ, 0xfc, !UPT ;  /* 0x0000000404047892 */ /* 0x000fe4000f8efc3f */
[----:B------:R-:W-:Y:S01]  /*17990*/  UIADD3.X UR5, URZ, UR36, URZ, UP0, !UPT ;  /* 0x000000243f057290 */ /* 0x000fe200087fe43f */
        /* <DEDUP_REMOVED lines=9> */
[-C--:B-1----:R-:W-:Y:S01]  /*17a30*/  FMUL.FTZ R8, R26, R12.reuse ;  /* 0x0000000c1a087220 */ /* 0x082fe20000410000 */
[-C--:B------:R-:W-:Y:S01]  /*17a40*/  FMUL.FTZ R14, R30, R12.reuse ;  /* 0x0000000c1e0e7220 */ /* 0x080fe20000410000 */
[----:B------:R-:W-:-:S05]  /*17a50*/  FMUL.FTZ R26, R39, R12 ;  /* 0x0000000c271a7220 */ /* 0x000fca0000410000 */
[----:B------:R-:W1:Y:S01]  /*17a60*/  MUFU.TANH R20, R20 ;  /* 0x0000001400147308 */ /* 0x000e620000002400 */
[----:B---3--:R-:W-:Y:S01]  /*17a70*/  FMNMX.FTZ R13, R11, R6, !PT ;  /* 0x000000060b0d7209 */ /* 0x008fe20007810000 */
[-C--:B------:R-:W-:Y:S01]  /*17a80*/  FMUL.FTZ R30, R36, R12.reuse ;  /* 0x0000000c241e7220 */ /* 0x080fe20000410000 */
[-C--:B------:R-:W-:Y:S01]  /*17a90*/  FMUL.FTZ R39, R46, R12.reuse ;  /* 0x0000000c2e277220 */ /* 0x080fe20000410000 */
[----:B------:R-:W-:-:S04]  /*17aa0*/  FMUL.FTZ R46, R48, R12 ;  /* 0x0000000c302e7220 */ /* 0x000fc80000410000 */
[----:B------:R-:W3:Y:S01]  /*17ab0*/  MUFU.TANH R21, R21 ;  /* 0x0000001500157308 */ /* 0x000ee20000002400 */
[-C--:B------:R-:W-:Y:S01]  /*17ac0*/  FMUL.FTZ R48, R52, R12.reuse ;  /* 0x0000000c34307220 */ /* 0x080fe20000410000 */
[----:B--2---:R-:W-:Y:S01]  /*17ad0*/  FMNMX.FTZ R52, R10, R13, !PT ;  /* 0x0000000d0a347209 */ /* 0x004fe20007810000 */
[----:B------:R-:W-:-:S05]  /*17ae0*/  FMUL.FTZ R32, R37, R12 ;  /* 0x0000000c25207220 */ /* 0x000fca0000410000 */
[----:B------:R-:W2:Y:S01]  /*17af0*/  MUFU.TANH R29, R29 ;  /* 0x0000001d001d7308 */ /* 0x000ea20000002400 */
[----:B------:R-:W-:Y:S01]  /*17b00*/  FMUL.FTZ R19, R34, R12 ;  /* 0x0000000c22137220 */ /* 0x000fe20000410000 */
[----:B----4-:R-:W-:Y:S01]  /*17b10*/  FMNMX.FTZ R13, R15, R52, !PT ;  /* 0x000000340f0d7209 */ /* 0x010fe20007810000 */
[----:B------:R-:W-:-:S05]  /*17b20*/  FMUL.FTZ R34, R40, R12 ;  /* 0x0000000c28227220 */ /* 0x000fca0000410000 */
[----:B------:R-:W4:Y:S01]  /*17b30*/  MUFU.TANH R30, R30 ;  /* 0x0000001e001e7308 */ /* 0x000f220000002400 */
[----:B-1----:R-:W-:Y:S01]  /*17b40*/  FMNMX.FTZ R52, R20, R13, !PT ;  /* 0x0000000d14347209 */ /* 0x002fe20007810000 */
[----:B------:R-:W-:-:S06]  /*17b50*/  FMUL.FTZ R36, R41, R12 ;  /* 0x0000000c29247220 */ /* 0x000fcc0000410000 */
[----:B------:R-:W1:Y:S01]  /*17b60*/  MUFU.TANH R32, R32 ;  /* 0x0000002000207308 */ /* 0x000e620000002400 */
[----:B---3--:R-:W-:Y:S01]  /*17b70*/  FMNMX.FTZ R52, R21, R52, !PT ;  /* 0x0000003415347209 */ /* 0x008fe20007810000 */
[----:B------:R-:W-:-:S06]  /*17b80*/  FMUL.FTZ R72, R44, R12 ;  /* 0x0000000c2c487220 */ /* 0x000fcc0000410000 */
[----:B------:R-:W3:Y:S01]  /*17b90*/  MUFU.TANH R34, R34 ;  /* 0x0000002200227308 */ /* 0x000ee20000002400 */
[----:B--2---:R-:W-:Y:S01]  /*17ba0*/  FMNMX.FTZ R13, R29, R52, !PT ;  /* 0x000000341d0d7209 */ /* 0x004fe20007810000 */
[----:B------:R-:W-:-:S06]  /*17bb0*/  FMUL.FTZ R73, R45, R12 ;  /* 0x0000000c2d497220 */ /* 0x000fcc0000410000 */
[----:B------:R-:W2:Y:S01]  /*17bc0*/  MUFU.TANH R36, R36 ;  /* 0x0000002400247308 */ /* 0x000ea20000002400 */
[----:B----4-:R-:W-:Y:S01]  /*17bd0*/  FMNMX.FTZ R13, R30, R13, !PT ;  /* 0x0000000d1e0d7209 */ /* 0x010fe20007810000 */
[----:B------:R-:W-:-:S06]  /*17be0*/  FMUL.FTZ R40, R47, R12 ;  /* 0x0000000c2f287220 */ /* 0x000fcc0000410000 */
        /* <DEDUP_REMOVED lines=8> */
[-C--:B------:R-:W-:Y:S01]  /*17c70*/  FMUL.FTZ R9, R27, R12.reuse ;  /* 0x0000000c1b097220 */ /* 0x080fe20000410000 */
[-C--:B------:R-:W-:Y:S01]  /*17c80*/  FMUL.FTZ R41, R50, R12.reuse ;  /* 0x0000000c32297220 */ /* 0x080fe20000410000 */
[----:B------:R-:W-:-:S04]  /*17c90*/  FMUL.FTZ R50, R56, R12 ;  /* 0x0000000c38327220 */ /* 0x000fc80000410000 */
[----:B------:R-:W2:Y:S01]  /*17ca0*/  MUFU.TANH R47, R47 ;  /* 0x0000002f002f7308 */ /* 0x000ea20000002400 */
[----:B----4-:R-:W-:Y:S01]  /*17cb0*/  FMNMX.FTZ R56, R72, R13, !PT ;  /* 0x0000000d48387209 */ /* 0x010fe20007810000 */
[-C--:B------:R-:W-:Y:S01]  /*17cc0*/  FMUL.FTZ R28, R42, R12.reuse ;  /* 0x0000000c2a1c7220 */ /* 0x080fe20000410000 */
[----:B------:R-:W-:-:S05]  /*17cd0*/  FMUL.FTZ R42, R51, R12 ;  /* 0x0000000c332a7220 */ /* 0x000fca0000410000 */
[----:B------:R-:W4:Y:S01]  /*17ce0*/  MUFU.TANH R48, R48 ;  /* 0x0000003000307308 */ /* 0x000f220000002400 */
[----:B-1----:R-:W-:Y:S01]  /*17cf0*/  FMNMX.FTZ R13, R73, R56, !PT ;  /* 0x00000038490d7209 */ /* 0x002fe20007810000 */
[----:B------:R-:W-:-:S06]  /*17d00*/  FMUL.FTZ R51, R57, R12 ;  /* 0x0000000c39337220 */ /* 0x000fcc0000410000 */
[----:B------:R-:W1:Y:S01]  /*17d10*/  MUFU.TANH R8, R8 ;  /* 0x0000000800087308 */ /* 0x000e620000002400 */
[----:B------:R-:W-:Y:S01]  /*17d20*/  FMUL.FTZ R18, R31, R12 ;  /* 0x0000000c1f127220 */ /* 0x000fe20000410000 */
[----:B---3--:R-:W-:-:S06]  /*17d30*/  FMNMX.FTZ R56, R46, R13, !PT ;  /* 0x0000000d2e387209 */ /* 0x008fcc0007810000 */
[----:B------:R-:W3:Y:S01]  /*17d40*/  MUFU.TANH R49, R49 ;  /* 0x0000003100317308 */ /* 0x000ee20000002400 */
[-C--:B------:R-:W-:Y:S01]  /*17d50*/  FMUL.FTZ R52, R60, R12.reuse ;  /* 0x0000000c3c347220 */ /* 0x080fe20000410000 */
[----:B------:R-:W-:-:S06]  /*17d60*/  FMUL.FTZ R25, R38, R12 ;  /* 0x0000000c26197220 */ /* 0x000fcc0000410000 */
[----:B------:R-:W0:Y:S01]  /*17d70*/  MUFU.TANH R9, R9 ;  /* 0x0000000900097308 */ /* 0x000e220000002400 */
[-C--:B------:R-:W-:Y:S01]  /*17d80*/  FMUL.FTZ R38, R43, R12.reuse ;  /* 0x0000000c2b267220 */ /* 0x080fe20000410000 */
[----:B------:R-:W-:Y:S01]  /*17d90*/  FMUL.FTZ R43, R54, R12 ;  /* 0x0000000c362b7220 */ /* 0x000fe20000410000 */
[----:B--2---:R-:W-:-:S05]  /*17da0*/  FMNMX.FTZ R13, R47, R56, !PT ;  /* 0x000000382f0d7209 */ /* 0x004fca0007810000 */
[----:B------:R-:W2:Y:S01]  /*17db0*/  MUFU.TANH R50, R50 ;  /* 0x0000003200327308 */ /* 0x000ea20000002400 */
[-C--:B------:R-:W-:Y:S01]  /*17dc0*/  FMUL.FTZ R54, R61, R12.reuse ;  /* 0x0000000c3d367220 */ /* 0x080fe20000410000 */
[----:B------:R-:W-:-:S06]  /*17dd0*/  FMUL.FTZ R24, R35, R12 ;  /* 0x0000000c23187220 */ /* 0x000fcc0000410000 */
[----:B------:R-:W2:Y:S01]  /*17de0*/  MUFU.TANH R14, R14 ;  /* 0x0000000e000e7308 */ /* 0x000ea20000002400 */
[-C--:B------:R-:W-:Y:S01]  /*17df0*/  FMUL.FTZ R45, R58, R12.reuse ;  /* 0x0000000c3a2d7220 */ /* 0x080fe20000410000 */
[----:B------:R-:W-:Y:S01]  /*17e00*/  FMUL.FTZ R44, R55, R12 ;  /* 0x0000000c372c7220 */ /* 0x000fe20000410000 */
[----:B----4-:R-:W-:-:S05]  /*17e10*/  FMNMX.FTZ R58, R48, R13, !PT ;  /* 0x0000000d303a7209 */ /* 0x010fca0007810000 */
[----:B------:R-:W4:Y:S01]  /*17e20*/  MUFU.TANH R51, R51 ;  /* 0x0000003300337308 */ /* 0x000f220000002400 */
[----:B------:R-:W-:Y:S01]  /*17e30*/  FMUL.FTZ R55, R64, R12 ;  /* 0x0000000c40377220 */ /* 0x000fe20000410000 */
[----:B-1----:R-:W-:-:S06]  /*17e40*/  FMNMX.FTZ R56, R8, R7, !PT ;  /* 0x0000000708387209 */ /* 0x002fcc0007810000 */
[----:B------:R-:W1:Y:S01]  /*17e50*/  MUFU.TANH R18, R18 ;  /* 0x0000001200127308 */ /* 0x000e620000002400 */
[----:B---3--:R-:W-:Y:S01]  /*17e60*/  FMNMX.FTZ R27, R49, R58, !PT ;  /* 0x0000003a311b7209 */ /* 0x008fe20007810000 */
[----:B------:R-:W-:-:S06]  /*17e70*/  FMUL.FTZ R57, R65, R12 ;  /* 0x0000000c41397220 */ /* 0x000fcc0000410000 */
[----:B------:R-:W3:Y:S01]  /*17e80*/  MUFU.TANH R52, R52 ;  /* 0x0000003400347308 */ /* 0x000ee20000002400 */
[----:B0-----:R-:W-:-:S07]  /*17e90*/  FMNMX.FTZ R13, R9, R56, !PT ;  /* 0x00000038090d7209 */ /* 0x001fce0007810000 */
[----:B------:R-:W0:Y:S01]  /*17ea0*/  MUFU.TANH R19, R19 ;  /* 0x0000001300137308 */ /* 0x000e220000002400 */
[----:B--2---:R-:W-:Y:S01]  /*17eb0*/  FMNMX.FTZ R60, R50, R27, !PT ;  /* 0x0000001b323c7209 */ /* 0x004fe20007810000 */
[----:B------:R-:W-:-:S06]  /*17ec0*/  FMUL.FTZ R58, R68, R12 ;  /* 0x0000000c443a7220 */ /* 0x000fcc0000410000 */
[----:B------:R-:W2:Y:S01]  /*17ed0*/  MUFU.TANH R54, R54 ;  /* 0x0000003600367308 */ /* 0x000ea20000002400 */
[----:B------:R-:W-:-:S07]  /*17ee0*/  FMNMX.FTZ R13, R14, R13, !PT ;  /* 0x0000000d0e0d7209 */ /* 0x000fce0007810000 */
[----:B------:R-:W2:Y:S01]  /*17ef0*/  MUFU.TANH R24, R24 ;  /* 0x0000001800187308 */ /* 0x000ea20000002400 */
[----:B----4-:R-:W-:Y:S01]  /*17f00*/  FMNMX.FTZ R27, R51, R60, !PT ;  /* 0x0000003c331b7209 */ /* 0x010fe20007810000 */
[----:B------:R-:W-:-:S06]  /*17f10*/  FMUL.FTZ R61, R69, R12 ;  /* 0x0000000c453d7220 */ /* 0x000fcc0000410000 */
[----:B------:R-:W4:Y:S01]  /*17f20*/  MUFU.TANH R55, R55 ;  /* 0x0000003700377308 */ /* 0x000f220000002400 */
[----:B-1----:R-:W-:-:S07]  /*17f30*/  FMNMX.FTZ R56, R18, R13, !PT ;  /* 0x0000000d12387209 */ /* 0x002fce0007810000 */
[----:B------:R-:W1:Y:S01]  /*17f40*/  MUFU.TANH R25, R25 ;  /* 0x0000001900197308 */ /* 0x000e620000002400 */
[----:B---3--:R-:W-:-:S07]  /*17f50*/  FMNMX.FTZ R27, R52, R27, !PT ;  /* 0x0000001b341b7209 */ /* 0x008fce0007810000 */
[----:B------:R-:W3:Y:S01]  /*17f60*/  MUFU.TANH R57, R57 ;  /* 0x0000003900397308 */ /* 0x000ee20000002400 */
[----:B0-----:R-:W-:-:S07]  /*17f70*/  FMNMX.FTZ R13, R19, R56, !PT ;  /* 0x00000038130d7209 */ /* 0x001fce0007810000 */
[----:B------:R-:W0:Y:S01]  /*17f80*/  MUFU.TANH R26, R26 ;  /* 0x0000001a001a7308 */ /* 0x000e220000002400 */
[----:B--2---:R-:W-:-:S07]  /*17f90*/  FMNMX.FTZ R60, R54, R27, !PT ;  /* 0x0000001b363c7209 */ /* 0x004fce0007810000 */
[----:B------:R-:W2:Y:S01]  /*17fa0*/  MUFU.TANH R58, R58 ;  /* 0x0000003a003a7308 */ /* 0x000ea20000002400 */
[----:B------:R-:W-:-:S07]  /*17fb0*/  FMNMX.FTZ R56, R24, R13, !PT ;  /* 0x0000000d18387209 */ /* 0x000fce0007810000 */
[----:B------:R-:W2:Y:S01]  /*17fc0*/  MUFU.TANH R28, R28 ;  /* 0x0000001c001c7308 */ /* 0x000ea20000002400 */
[----:B----4-:R-:W-:-:S07]  /*17fd0*/  FMNMX.FTZ R60, R55, R60, !PT ;  /* 0x0000003c373c7209 */ /* 0x010fce0007810000 */
[----:B------:R-:W4:Y:S01]  /*17fe0*/  MUFU.TANH R61, R61 ;  /* 0x0000003d003d7308 */ /* 0x000f220000002400 */
[----:B-1----:R-:W-:-:S07]  /*17ff0*/  FMNMX.FTZ R13, R25, R56, !PT ;  /* 0x00000038190d7209 */ /* 0x002fce0007810000 */
[----:B------:R-:W1:Y:S01]  /*18000*/  MUFU.TANH R38, R38 ;  /* 0x0000002600267308 */ /* 0x000e620000002400 */
[----:B---3--:R-:W-:Y:S02]  /*18010*/  FMNMX.FTZ R27, R57, R60, !PT ;  /* 0x0000003c391b7209 */ /* 0x008fe40007810000 */
[----:B0-----:R-:W-:-:S05]  /*18020*/  FMNMX.FTZ R13, R26, R13, !PT ;  /* 0x0000000d1a0d7209 */ /* 0x001fca0007810000 */
[----:B------:R-:W0:Y:S01]  /*18030*/  MUFU.TANH R39, R39 ;  /* 0x0000002700277308 */ /* 0x000e220000002400 */
[----:B------:R-:W-:Y:S01]  /*18040*/  FMUL.FTZ R56, R62, R12 ;  /* 0x0000000c3e387220 */ /* 0x000fe20000410000 */
[----:B--2---:R-:W-:-:S06]  /*18050*/  FMNMX.FTZ R62, R58, R27, !PT ;  /* 0x0000001b3a3e7209 */ /* 0x004fcc0007810000 */
[----:B------:R-:W2:Y:S01]  /*18060*/  MUFU.TANH R40, R40 ;  /* 0x0000002800287308 */ /* 0x000ea20000002400 */
[----:B------:R-:W-:Y:S02]  /*18070*/  FMNMX.FTZ R13, R28, R13, !PT ;  /* 0x0000000d1c0d7209 */ /* 0x000fe40007810000 */
[----:B----4-:R-:W-:-:S05]  /*18080*/  FMNMX.FTZ R31, R61, R62, !PT ;  /* 0x0000003e3d1f7209 */ /* 0x010fca0007810000 */
[----:B------:R-:W3:Y:S01]  /*18090*/  MUFU.TANH R41, R41 ;  /* 0x0000002900297308 */ /* 0x000ee20000002400 */
[----:B-1----:R-:W-:Y:S01]  /*180a0*/  FMNMX.FTZ R60, R38, R13, !PT ;  /* 0x0000000d263c7209 */ /* 0x002fe20007810000 */
[----:B------:R-:W1:Y:S06]  /*180b0*/  SHFL.BFLY PT, R68, R31, 0x2, 0x1f ;  /* 0x0c401f001f447f89 */ /* 0x000e6c00000e0000 */
[----:B------:R-:W4:Y:S01]  /*180c0*/  MUFU.TANH R42, R42 ;  /* 0x0000002a002a7308 */ /* 0x000f220000002400 */
[----:B0-----:R-:W-:Y:S01]  /*180d0*/  FMNMX.FTZ R13, R39, R60, !PT ;  /* 0x0000003c270d7209 */ /* 0x001fe20007810000 */
[----:B------:R-:W-:-:S06]  /*180e0*/  FMUL.FTZ R53, R59, R12 ;  /* 0x0000000c3b357220 */ /* 0x000fcc0000410000 */
[----:B------:R-:W0:Y:S01]  /*180f0*/  MUFU.TANH R43, R43 ;  /* 0x0000002b002b7308 */ /* 0x000e220000002400 */
[----:B--2---:R-:W-:-:S07]  /*18100*/  FMNMX.FTZ R62, R40, R13, !PT ;  /* 0x0000000d283e7209 */ /* 0x004fce0007810000 */
[----:B------:R-:W2:Y:S01]  /*18110*/  MUFU.TANH R44, R44 ;  /* 0x0000002c002c7308 */ /* 0x000ea20000002400 */
[----:B---3--:R-:W-:Y:S01]  /*18120*/  FMNMX.FTZ R13, R41, R62, !PT ;  /* 0x0000003e290d7209 */ /* 0x008fe20007810000 */
[----:B------:R-:W-:-:S06]  /*18130*/  FMUL.FTZ R59, R63, R12 ;  /* 0x0000000c3f3b7220 */ /* 0x000fcc0000410000 */
[----:B------:R-:W3:Y:S01]  /*18140*/  MUFU.TANH R45, R45 ;  /* 0x0000002d002d7308 */ /* 0x000ee20000002400 */
[----:B----4-:R-:W-:Y:S01]  /*18150*/  FMNMX.FTZ R64, R42, R13, !PT ;  /* 0x0000000d2a407209 */ /* 0x010fe20007810000 */
[----:B------:R-:W-:-:S06]  /*18160*/  FMUL.FTZ R60, R66, R12 ;  /* 0x0000000c423c7220 */ /* 0x000fcc0000410000 */
[----:B------:R-:W4:Y:S01]  /*18170*/  MUFU.TANH R53, R53 ;  /* 0x0000003500357308 */ /* 0x000f220000002400 */
        /* <DEDUP_REMOVED lines=10> */
[----:B----4-:R-:W-:Y:S01]  /*18220*/  FMNMX.FTZ R13, R53, R64, !PT ;  /* 0x00000040350d7209 */ /* 0x010fe20007810000 */
[----:B------:R-:W-:-:S06]  /*18230*/  FMUL.FTZ R64, R71, R12 ;  /* 0x0000000c47407220 */ /* 0x000fcc0000410000 */
[----:B------:R-:W4:Y:S01]  /*18240*/  MUFU.TANH R62, R62 ;  /* 0x0000003e003e7308 */ /* 0x000f220000002400 */
[----:B0-----:R-:W-:-:S07]  /*18250*/  FMNMX.FTZ R12, R56, R13, !PT ;  /* 0x0000000d380c7209 */ /* 0x001fce0007810000 */
[----:B------:R-:W0:Y:S01]  /*18260*/  MUFU.TANH R63, R63 ;  /* 0x0000003f003f7308 */ /* 0x000e220000002400 */
[----:B-1----:R-:W-:-:S07]  /*18270*/  FMNMX.FTZ R13, R59, R12, !PT ;  /* 0x0000000c3b0d7209 */ /* 0x002fce0007810000 */
[----:B------:R-:W1:Y:S01]  /*18280*/  MUFU.TANH R64, R64 ;  /* 0x0000004000407308 */ /* 0x000e620000002400 */
[----:B---3--:R-:W-:-:S04]  /*18290*/  FMNMX.FTZ R13, R60, R13, !PT ;  /* 0x0000000d3c0d7209 */ /* 0x008fc80007810000 */
[----:B----4-:R-:W-:-:S04]  /*182a0*/  FMNMX.FTZ R12, R62, R13, !PT ;  /* 0x0000000d3e0c7209 */ /* 0x010fc80007810000 */
[----:B0-----:R-:W-:Y:S01]  /*182b0*/  FMNMX.FTZ R27, R63, R12, !PT ;  /* 0x0000000c3f1b7209 */ /* 0x001fe20007810000 */
[----:B------:R-:W-:Y:S01]  /*182c0*/  IMAD.U32 R12, RZ, RZ, UR4 ;  /* 0x00000004ff0c7e24 */ /* 0x000fe2000f8e00ff */
[----:B--2---:R-:W-:Y:S01]  /*182d0*/  FMNMX.FTZ R33, R68, R33, !PT ;  /* 0x0000002144217209 */ /* 0x004fe20007810000 */
[----:B------:R-:W-:Y:S01]  /*182e0*/  IMAD.U32 R13, RZ, RZ, UR5 ;  /* 0x00000005ff0d7e24 */ /* 0x000fe2000f8e00ff */
[----:B------:R-:W-:Y:S01]  /*182f0*/  ST.E desc[UR42][R16.64+0x230], R31 ;  /* 0x0002301f10007985 */ /* 0x000fe2000c10192a */
[----:B-1----:R-:W-:-:S05]  /*18300*/  FMNMX.FTZ R27, R64, R27, !PT ;  /* 0x0000001b401b7209 */ /* 0x002fca0007810000 */
        /* <DEDUP_REMOVED lines=12> */
[----:B------:R-:W4:Y:S01]  /*183d0*/  LD.E R66, desc[UR42][R16.64+0x260] ;  /* 0x0002602a10427980 */ /* 0x000f22000c101900 */
[----:B------:R-:W-:Y:S01]  /*183e0*/  FADD.FTZ R74, R7, -R70 ;  /* 0x80000046074a7221 */ /* 0x000fe20000010000 */
[----:B------:R-:W-:-:S04]  /*183f0*/  UIADD3 UR4, UP0, UR37, 0x260, URZ ;  /* 0x0000026025047890 */ /* 0x000fc8000ff1e03f */
[----:B------:R-:W-:Y:S02]  /*18400*/  ULOP3.LUT UR6, UR4, 0x4, URZ, 0xfc, !UPT ;  /* 0x0000000404067892 */ /* 0x000fe4000f8efc3f */
[----:B------:R-:W-:Y:S01]  /*18410*/  UIADD3.X UR5, URZ, UR36, URZ, UP0, !UPT ;  /* 0x000000243f057290 */ /* 0x000fe200087fe43f */
[----:B--2---:R-:W-:-:S04]  /*18420*/  FADD.FTZ R6, R6, -R69 ;  /* 0x8000004506067221 */ /* 0x004fc80000010000 */
[-C--:B---3--:R-:W-:Y:S01]  /*18430*/  FMUL.FTZ R6, R6, R65.reuse ;  /* 0x0000004106067220 */ /* 0x088fe20000410000 */
[----:B0-----:R-:W-:-:S03]  /*18440*/  FMUL.FTZ R12, R69, R65 ;  /* 0x00000041450c7220 */ /* 0x001fc60000410000 */
[----:B------:R0:W-:Y:S01]  /*18450*/  MUFU.EX2 R7, R6 ;  /* 0x0000000600077308 */ /* 0x0001e20000000800 */
[-CC-:B------:R-:W-:Y:S01]  /*18460*/  FFMA.FTZ R160, R11, R65.reuse, -R12.reuse ;  /* 0x000000410ba07223 */ /* 0x180fe2000001080c */
[-CC-:B------:R-:W-:Y:S01]  /*18470*/  FFMA.FTZ R168, R36, R65.reuse, -R12.reuse ;  /* 0x0000004124a87223 */ /* 0x180fe2000001080c */
[----:B------:R-:W-:Y:S01]  /*18480*/  FMUL.FTZ R27, R65, R74 ;  /* 0x0000004a411b7220 */ /* 0x000fe20000410000 */
[-C--:B0-----:R-:W-:Y:S01]  /*18490*/  FMUL.FTZ R6, R70, R65.reuse ;  /* 0x0000004146067220 */ /* 0x081fe20000410000 */
[----:B------:R-:W-:-:S03]  /*184a0*/  FFMA.FTZ R37, R10, R65, -R12 ;  /* 0x000000410a257223 */ /* 0x000fc6000001080c */
[-CC-:B------:R-:W-:Y:S01]  /*184b0*/  FFMA.FTZ R36, R8, R65.reuse, -R6.reuse ;  /* 0x0000004108247223 */ /* 0x180fe20000010806 */
[-C--:B------:R-:W-:Y:S01]  /*184c0*/  FFMA.FTZ R161, R9, R65.reuse, -R6 ;  /* 0x0000004109a17223 */ /* 0x080fe20000010806 */
[----:B------:R-:W4:Y:S01]  /*184d0*/  MUFU.EX2 R160, R160 ;  /* 0x000000a000a07308 */ /* 0x000f220000000800 */
[-CC-:B------:R-:W-:Y:S01]  /*184e0*/  FFMA.FTZ R164, R29, R65.reuse, -R12.reuse ;  /* 0x000000411da47223 */ /* 0x180fe2000001080c */
[-CC-:B------:R-:W-:Y:S01]  /*184f0*/  FFMA.FTZ R35, R15, R65.reuse, -R12.reuse ;  /* 0x000000410f237223 */ /* 0x180fe2000001080c */
[-C--:B------:R-:W-:Y:S01]  /*18500*/  FFMA.FTZ R29, R34, R65.reuse, -R12 ;  /* 0x00000041221d7223 */ /* 0x080fe2000001080c */
[----:B------:R-:W-:-:S04]  /*18510*/  FFMA.FTZ R34, R14, R65, -R6 ;  /* 0x000000410e227223 */ /* 0x000fc80000010806 */
[----:B------:R-:W-:Y:S01]  /*18520*/  MUFU.EX2 R27, R27 ;  /* 0x0000001b001b7308 */ /* 0x000fe20000000800 */
[-C--:B------:R-:W-:Y:S01]  /*18530*/  FFMA.FTZ R162, R20, R65.reuse, -R12 ;  /* 0x0000004114a27223 */ /* 0x080fe2000001080c */
[----:B------:R-:W-:-:S06]  /*18540*/  FFMA.FTZ R163, R18, R65, -R6 ;  /* 0x0000004112a37223 */ /* 0x000fcc0000010806 */
[----:B------:R-:W0:Y:S01]  /*18550*/  MUFU.EX2 R36, R36 ;  /* 0x0000002400247308 */ /* 0x000e220000000800 */
[-CC-:B------:R-:W-:Y:S01]  /*18560*/  FFMA.FTZ R33, R21, R65.reuse, -R12.reuse ;  /* 0x0000004115217223 */ /* 0x180fe2000001080c */
[----:B------:R-:W-:-:S06]  /*18570*/  FFMA.FTZ R166, R32, R65, -R12 ;  /* 0x0000004120a67223 */ /* 0x000fcc000001080c */
[----:B------:R-:W1:Y:S01]  /*18580*/  MUFU.EX2 R37, R37 ;  /* 0x0000002500257308 */ /* 0x000e620000000800 */
[----:B------:R-:W-:-:S07]  /*18590*/  FFMA.FTZ R32, R19, R65, -R6 ;  /* 0x0000004113207223 */ /* 0x000fce0000010806 */
[----:B------:R-:W2:Y:S01]  /*185a0*/  MUFU.EX2 R161, R161 ;  /* 0x000000a100a17308 */ /* 0x000ea20000000800 */
[----:B------:R-:W-:-:S07]  /*185b0*/  FFMA.FTZ R165, R24, R65, -R6 ;  /* 0x0000004118a57223 */ /* 0x000fce0000010806 */
[----:B------:R-:W3:Y:S08]  /*185c0*/  MUFU.EX2 R35, R35 ;  /* 0x0000002300237308 */ /* 0x000ef00000000800 */
[----:B------:R-:W3:Y:S01]  /*185d0*/  MUFU.EX2 R34, R34 ;  /* 0x0000002200227308 */ /* 0x000ee20000000800 */
[----:B----4-:R-:W-:Y:S01]  /*185e0*/  FFMA.FTZ R8, R7, R67, R160 ;  /* 0x0000004307087223 */ /* 0x010fe200000100a0 */
[----:B------:R-:W-:-:S06]  /*185f0*/  FFMA.FTZ R31, R30, R65, -R12 ;  /* 0x000000411e1f7223 */ /* 0x000fcc000001080c */
[----:B------:R-:W4:Y:S01]  /*18600*/  MUFU.EX2 R162, R162 ;  /* 0x000000a200a27308 */ /* 0x000f220000000800 */
[----:B0-----:R-:W-:Y:S01]  /*18610*/  FFMA.FTZ R68, R27, R68, R36 ;  /* 0x000000441b447223 */ /* 0x001fe20000010024 */
[----:B------:R-:W-:-:S06]  /*18620*/  FFMA.FTZ R30, R25, R65, -R6 ;  /* 0x00000041191e7223 */ /* 0x000fcc0000010806 */
[----:B------:R-:W0:Y:S01]  /*18630*/  MUFU.EX2 R163, R163 ;  /* 0x000000a300a37308 */ /* 0x000e220000000800 */
[----:B-1----:R-:W-:Y:S01]  /*18640*/  FADD.FTZ R8, R37, R8 ;  /* 0x0000000825087221 */ /* 0x002fe20000010000 */
[----:B--2---:R-:W-:-:S06]  /*18650*/  FADD.FTZ R9, R161, R68 ;  /* 0x00000044a1097221 */ /* 0x004fcc0000010000 */
[----:B------:R-:W1:Y:S01]  /*18660*/  MUFU.EX2 R33, R33 ;  /* 0x0000002100217308 */ /* 0x000e620000000800 */
[----:B------:R-:W-:-:S07]  /*18670*/  FFMA.FTZ R167, R26, R65, -R6 ;  /* 0x000000411aa77223 */ /* 0x000fce0000010806 */
[----:B------:R-:W2:Y:S01]  /*18680*/  MUFU.EX2 R32, R32 ;  /* 0x0000002000207308 */ /* 0x000ea20000000800 */
[----:B---3--:R-:W-:Y:S01]  /*18690*/  FADD.FTZ R11, R35, R8 ;  /* 0x00000008230b7221 */ /* 0x008fe20000010000 */
[----:B------:R-:W-:-:S06]  /*186a0*/  FADD.FTZ R8, R34, R9 ;  /* 0x0000000922087221 */ /* 0x000fcc0000010000 */
[----:B------:R-:W3:Y:S01]  /*186b0*/  MUFU.EX2 R164, R164 ;  /* 0x000000a400a47308 */ /* 0x000ee20000000800 */
[----:B------:R-:W-:-:S07]  /*186c0*/  FFMA.FTZ R28, R28, R65, -R6 ;  /* 0x000000411c1c7223 */ /* 0x000fce0000010806 */
[----:B------:R-:W3:Y:S01]  /*186d0*/  MUFU.EX2 R165, R165 ;  /* 0x000000a500a57308 */ /* 0x000ee20000000800 */
[----:B----4-:R-:W-:Y:S01]  /*186e0*/  FADD.FTZ R10, R162, R11 ;  /* 0x0000000ba20a7221 */ /* 0x010fe20000010000 */
[----:B0-----:R-:W-:-:S06]  /*186f0*/  FADD.FTZ R9, R163, R8 ;  /* 0x00000008a3097221 */ /* 0x001fcc0000010000 */
[----:B------:R-:W0:Y:S01]  /*18700*/  MUFU.EX2 R31, R31 ;  /* 0x0000001f001f7308 */ /* 0x000e220000000800 */
[----:B------:R-:W-:-:S07]  /*18710*/  FFMA.FTZ R169, R38, R65, -R6 ;  /* 0x0000004126a97223 */ /* 0x000fce0000010806 */
[----:B------:R-:W4:Y:S01]  /*18720*/  MUFU.EX2 R30, R30 ;  /* 0x0000001e001e7308 */ /* 0x000f220000000800 */
[----:B-1----:R-:W-:Y:S01]  /*18730*/  FADD.FTZ R11, R33, R10 ;  /* 0x0000000a210b7221 */ /* 0x002fe20000010000 */
[----:B------:R-:W-:-:S06]  /*18740*/  FFMA.FTZ R15, R72, R65, -R12 ;  /* 0x00000041480f7223 */ /* 0x000fcc000001080c */
[----:B------:R-:W1:Y:S01]  /*18750*/  MUFU.EX2 R166, R166 ;  /* 0x000000a600a67308 */ /* 0x000e620000000800 */
[----:B--2---:R-:W-:Y:S01]  /*18760*/  FADD.FTZ R8, R32, R9 ;  /* 0x0000000920087221 */ /* 0x004fe20000010000 */
[----:B------:R-:W-:-:S06]  /*18770*/  FFMA.FTZ R171, R39, R65, -R6 ;  /* 0x0000004127ab7223 */ /* 0x000fcc0000010806 */
[----:B------:R-:W2:Y:S01]  /*18780*/  MUFU.EX2 R167, R167 ;  /* 0x000000a700a77308 */ /* 0x000ea20000000800 */
[----:B---3--:R-:W-:Y:S01]  /*18790*/  FADD.FTZ R10, R164, R11 ;  /* 0x0000000ba40a7221 */ /* 0x008fe20000010000 */
[----:B------:R-:W-:-:S06]  /*187a0*/  FFMA.FTZ R170, R73, R65, -R12 ;  /* 0x0000004149aa7223 */ /* 0x000fcc000001080c */
[----:B------:R-:W3:Y:S01]  /*187b0*/  MUFU.EX2 R29, R29 ;  /* 0x0000001d001d7308 */ /* 0x000ee20000000800 */
[----:B------:R-:W-:Y:S01]  /*187c0*/  FADD.FTZ R9, R165, R8 ;  /* 0x00000008a5097221 */ /* 0x000fe20000010000 */
[----:B------:R-:W-:-:S06]  /*187d0*/  FFMA.FTZ R14, R40, R65, -R6 ;  /* 0x00000041280e7223 */ /* 0x000fcc0000010806 */
[----:B------:R-:W3:Y:S01]  /*187e0*/  MUFU.EX2 R28, R28 ;  /* 0x0000001c001c7308 */ /* 0x000ee20000000800 */
[----:B0-----:R-:W-:Y:S01]  /*187f0*/  FADD.FTZ R11, R31, R10 ;  /* 0x0000000a1f0b7221 */ /* 0x001fe20000010000 */
[----:B------:R-:W-:-:S06]  /*18800*/  FFMA.FTZ R231, R46, R65, -R12 ;  /* 0x000000412ee77223 */ /* 0x000fcc000001080c */
[----:B------:R-:W0:Y:S01]  /*18810*/  MUFU.EX2 R168, R168 ;  /* 0x000000a800a87308 */ /* 0x000e220000000800 */
[----:B----4-:R-:W-:Y:S01]  /*18820*/  FADD.FTZ R8, R30, R9 ;  /* 0x000000091e087221 */ /* 0x010fe20000010000 */
[----:B------:R-:W-:-:S06]  /*18830*/  FFMA.FTZ R229, R41, R65, -R6 ;  /* 0x0000004129e57223 */ /* 0x000fcc0000010806 */
        /* <DEDUP_REMOVED lines=14> */
[----:B----4-:R-:W-:-:S06]  /*18920*/  FADD.FTZ R8, R169, R8 ;  /* 0x00000008a9087221 */ /* 0x010fcc0000010000 */
[----:B------:R-:W0:Y:S01]  /*18930*/  MUFU.EX2 R231, R231 ;  /* 0x000000e700e77308 */ /* 0x000e220000000800 */
[-C--:B------:R-:W-:Y:S01]  /*18940*/  FFMA.FTZ R228, R49, R65.reuse, -R12 ;  /* 0x0000004131e47223 */ /* 0x080fe2000001080c */
[----:B------:R-:W-:-:S06]  /*18950*/  FFMA.FTZ R205, R44, R65, -R6 ;  /* 0x000000412ccd7223 */ /* 0x000fcc0000010806 */
[----:B------:R-:W4:Y:S01]  /*18960*/  MUFU.EX2 R229, R229 ;  /* 0x000000e500e57308 */ /* 0x000f220000000800 */
[----:B-1----:R-:W-:Y:S01]  /*18970*/  FADD.FTZ R9, R15, R10 ;  /* 0x0000000a0f097221 */ /* 0x002fe20000010000 */
[----:B--2---:R-:W-:-:S06]  /*18980*/  FADD.FTZ R11, R171, R8 ;  /* 0x00000008ab0b7221 */ /* 0x004fcc0000010000 */
[----:B------:R-:W1:Y:S01]  /*18990*/  MUFU.EX2 R232, R232 ;  /* 0x000000e800e87308 */ /* 0x000e620000000800 */
[-C--:B------:R-:W-:Y:S01]  /*189a0*/  FFMA.FTZ R186, R50, R65.reuse, -R12 ;  /* 0x0000004132ba7223 */ /* 0x080fe2000001080c */
[----:B------:R-:W-:-:S06]  /*189b0*/  FFMA.FTZ R184, R45, R65, -R6 ;  /* 0x000000412db87223 */ /* 0x000fcc0000010806 */
[----:B------:R-:W2:Y:S01]  /*189c0*/  MUFU.EX2 R230, R230 ;  /* 0x000000e600e67308 */ /* 0x000ea20000000800 */
[----:B---3--:R-:W-:Y:S01]  /*189d0*/  FADD.FTZ R8, R170, R9 ;  /* 0x00000009aa087221 */ /* 0x008fe20000010000 */
[----:B------:R-:W-:-:S06]  /*189e0*/  FADD.FTZ R10, R14, R11 ;  /* 0x0000000b0e0a7221 */ /* 0x000fcc0000010000 */
[----:B------:R-:W3:Y:S01]  /*189f0*/  MUFU.EX2 R227, R227 ;  /* 0x000000e300e37308 */ /* 0x000ee20000000800 */
[-C--:B------:R-:W-:Y:S01]  /*18a00*/  FFMA.FTZ R187, R51, R65.reuse, -R12 ;  /* 0x0000004133bb7223 */ /* 0x080fe2000001080c */
        /* <DEDUP_REMOVED lines=47> */
[----:B------:R-:W-:-:S06]  /*18d00*/  FADD.FTZ R8, R172, R9 ;  /* 0x00000009ac087221 */ /* 0x000fcc0000010000 */
[----:B------:R-:W3:Y:S08]  /*18d10*/  MUFU.EX2 R21, R21 ;  /* 0x0000001500157308 */ /* 0x000ef00000000800 */
[----:B------:R-:W3:Y:S01]  /*18d20*/  MUFU.EX2 R19, R19 ;  /* 0x0000001300137308 */ /* 0x000ee20000000800 */
[----:B0-----:R-:W-:Y:S01]  /*18d30*/  FADD.FTZ R9, R175, R6 ;  /* 0x00000006af097221 */ /* 0x001fe20000010000 */
[----:B----4-:R-:W-:-:S03]  /*18d40*/  FADD.FTZ R11, R173, R8 ;  /* 0x00000008ad0b7221 */ /* 0x010fc60000010000 */
[----:B-1----:R-:W-:Y:S01]  /*18d50*/  FADD.FTZ R6, R20, R9 ;  /* 0x0000000914067221 */ /* 0x002fe20000010000 */
[----:B--2---:R-:W-:Y:S01]  /*18d60*/  FADD.FTZ R8, R18, R11 ;  /* 0x0000000b12087221 */ /* 0x004fe20000010000 */
[----:B------:R-:W-:Y:S01]  /*18d70*/  FMUL.FTZ R25, R7, R66 ;  /* 0x0000004207197220 */ /* 0x000fe20000410000 */
[----:B------:R-:W-:Y:S02]  /*18d80*/  IMAD.U32 R10, RZ, RZ, UR6 ;  /* 0x00000006ff0a7e24 */ /* 0x000fe4000f8e00ff */
[----:B---3--:R-:W-:Y:S01]  /*18d90*/  FADD.FTZ R9, R21, R6 ;  /* 0x0000000615097221 */ /* 0x008fe20000010000 */
[----:B------:R-:W-:Y:S01]  /*18da0*/  IMAD.U32 R11, RZ, RZ, UR5 ;  /* 0x00000005ff0b7e24 */ /* 0x000fe2000f8e00ff */
[----:B------:R-:W-:Y:S01]  /*18db0*/  ST.E desc[UR42][R16.64+0x260], R25 ;  /* 0x0002601910007985 */ /* 0x000fe2000c10192a */
[----:B------:R-:W-:-:S03]  /*18dc0*/  FADD.FTZ R13, R19, R8 ;  /* 0x00000008130d7221 */ /* 0x000fc60000010000 */
[----:B------:R-:W-:Y:S04]  /*18dd0*/  ST.E desc[UR42][R16.64+0x240], R9 ;  /* 0x0002400910007985 */ /* 0x000fe8000c10192a */
[----:B------:R0:W-:Y:S04]  /*18de0*/  ST.E desc[UR42][R16.64+0x244], R13 ;  /* 0x0002440d10007985 */ /* 0x0001e8000c10192a */
[----:B------:R-:W2:Y:S02]  /*18df0*/  LD.E R6, desc[UR42][R10.64] ;  /* 0x0000002a0a067980 */ /* 0x000ea4000c101900 */
[----:B--2---:R-:W-:-:S05]  /*18e00*/  FMUL.FTZ R39, R7, R6 ;  /* 0x0000000607277220 */ /* 0x004fca0000410000 */
[----:B------:R1:W-:Y:S04]  /*18e10*/  ST.E desc[UR42][R10.64], R39 ;  /* 0x000000270a007985 */ /* 0x0003e8000c10192a */
[----:B------:R-:W0:Y:S04]  /*18e20*/  LD.E R136, desc[UR42][R16.64+0x274] ;  /* 0x0002742a10887980 */ /* 0x000e28000c101900 */
[----:B------:R-:W2:Y:S04]  /*18e30*/  LD.E R134, desc[UR42][R16.64+0x270] ;  /* 0x0002702a10867980 */ /* 0x000ea8000c101900 */
[----:B------:R-:W3:Y:S04]  /*18e40*/  LD.E R150, desc[UR42][R16.64+0x454] ;  /* 0x0004542a10967980 */ /* 0x000ee8000c101900 */
[----:B------:R-:W4:Y:S04]  /*18e50*/  LD.E R138, desc[UR42][R16.64+0x280] ;  /* 0x0002802a108a7980 */ /* 0x000f28000c101900 */
        /* <DEDUP_REMOVED lines=58> */
[----:B------:R-:W-:Y:S01]  /*19200*/  ULOP3.LUT UR6, UR4, 0x8, URZ, 0xfc, !UPT ;  /* 0x0000000804067892 */ /* 0x000fe2000f8efc3f */
[C---:B0-----:R-:W-:Y:S01]  /*19210*/  FMUL.FTZ R13, R7.reuse, R136 ;  /* 0x00000088070d7220 */ /* 0x041fe20000410000 */
[----:B--2---:R-:W-:-:S04]  /*19220*/  FMUL.FTZ R9, R7, R134 ;  /* 0x0000008607097220 */ /* 0x004fc80000410000 */
[----:B------:R0:W-:Y:S01]  /*19230*/  ST.E desc[UR42][R16.64+0x274], R13 ;  /* 0x0002740d10007985 */ /* 0x0001e2000c10192a */
[----:B---3--:R-:W-:-:S03]  /*19240*/  FMUL.FTZ R47, R7, R150 ;  /* 0x00000096072f7220 */ /* 0x008fc60000410000 */
[----:B------:R2:W-:Y:S01]  /*19250*/  ST.E desc[UR42][R16.64+0x270], R9 ;  /* 0x0002700910007985 */ /* 0x0005e2000c10192a */
[C---:B----4-:R-:W-:Y:S01]  /*19260*/  FMUL.FTZ R25, R7.reuse, R138 ;  /* 0x0000008a07197220 */ /* 0x050fe20000410000 */
[C---:B-1----:R-:W-:Y:S01]  /*19270*/  FMUL.FTZ R39, R7.reuse, R140 ;  /* 0x0000008c07277220 */ /* 0x042fe20000410000 */
[C---:B------:R-:W-:Y:S01]  /*19280*/  FMUL.FTZ R41, R7.reuse, R142 ;  /* 0x0000008e07297220 */ /* 0x040fe20000410000 */
[C---:B0-----:R-:W-:Y:S01]  /*19290*/  FMUL.FTZ R13, R7.reuse, R132 ;  /* 0x00000084070d7220 */ /* 0x041fe20000410000 */
[C---:B--2---:R-:W-:Y:S01]  /*192a0*/  FMUL.FTZ R9, R7.reuse, R148 ;  /* 0x0000009407097220 */ /* 0x044fe20000410000 */
        /* <DEDUP_REMOVED lines=104> */
[----:B------:R-:W-:Y:S02]  /*19930*/  IMAD.U32 R8, RZ, RZ, UR6 ;  /* 0x00000006ff087e24 */ /* 0x000fe4000f8e00ff */
[----:B---3--:R-:W-:Y:S01]  /*19940*/  FMUL.FTZ R13, R7, R24 ;  /* 0x00000018070d7220 */ /* 0x008fe20000410000 */
[----:B0-----:R-:W-:Y:S01]  /*19950*/  IMAD.U32 R9, RZ, RZ, UR5 ;  /* 0x00000005ff097e24 */ /* 0x001fe2000f8e00ff */
        /* <DEDUP_REMOVED lines=8> */
[----:B------:R-:W-:Y:S04]  /*199e0*/  ST.E desc[UR42][R16.64+0x450], R51 ;  /* 0x0004503310007985 */ /* 0x000fe8000c10192a */
[----:B------:R-:W0:Y:S01]  /*199f0*/  LD.E R12, desc[UR42][R8.64] ;  /* 0x0000002a080c7980 */ /* 0x000e22000c101900 */
[----:B------:R-:W-:Y:S01]  /*19a00*/  ULOP3.LUT UR4, UR4, 0xc, URZ, 0xfc, !UPT ;  /* 0x0000000c04047892 */ /* 0x000fe2000f8efc3f */
[----:B------:R-:W-:-:S05]  /*19a10*/  IMAD.U32 R7, RZ, RZ, UR5 ;  /* 0x00000005ff077e24 */ /* 0x000fca000f8e00ff */
[----:B------:R-:W-:Y:S02]  /*19a20*/  IMAD.U32 R6, RZ, RZ, UR4 ;  /* 0x00000004ff067e24 */ /* 0x000fe4000f8e00ff */
[----:B0-----:R-:W-:-:S05]  /*19a30*/  FMUL.FTZ R25, R27, R12 ;  /* 0x0000000c1b197220 */ /* 0x001fca0000410000 */
[----:B------:R0:W-:Y:S04]  /*19a40*/  ST.E desc[UR42][R8.64], R25 ;  /* 0x0000001908007985 */ /* 0x0001e8000c10192a */
[----:B------:R-:W1:Y:S02]  /*19a50*/  LD.E R12, desc[UR42][R6.64] ;  /* 0x0000002a060c7980 */ /* 0x000e64000c101900 */
[----:B-1----:R-:W-:-:S05]  /*19a60*/  FMUL.FTZ R13, R27, R12 ;  /* 0x0000000c1b0d7220 */ /* 0x002fca0000410000 */
[----:B------:R1:W-:Y:S04]  /*19a70*/  ST.E desc[UR42][R6.64], R13 ;  /* 0x0000000d06007985 */ /* 0x0003e8000c10192a */
[----:B------:R-:W2:Y:S04]  /*19a80*/  LD.E R39, desc[UR42][R16.64+0x45c] ;  /* 0x00045c2a10277980 */ /* 0x000ea8000c101900 */
[----:B------:R-:W0:Y:S04]  /*19a90*/  LD.E R146, desc[UR42][R16.64+0x27c] ;  /* 0x00027c2a10927980 */ /* 0x000e28000c101900 */
        /* <DEDUP_REMOVED lines=60> */
[C---:B--2---:R-:W-:Y:S01]  /*19e60*/  FMUL.FTZ R49, R27.reuse, R39 ;  /* 0x000000271b317220 */ /* 0x044fe20000410000 */
[----:B0-----:R-:W-:-:S04]  /*19e70*/  FMUL.FTZ R25, R27, R146 ;  /* 0x000000921b197220 */ /* 0x001fc80000410000 */
[----:B------:R-:W-:Y:S01]  /*19e80*/  ST.E desc[UR42][R16.64+0x45c], R49 ;  /* 0x00045c3110007985 */ /* 0x000fe2000c10192a */
[----:B-1----:R-:W-:-:S03]  /*19e90*/  FMUL.FTZ R13, R27, R144 ;  /* 0x000000901b0d7220 */ /* 0x002fc60000410000 */
[----:B------:R0:W-:Y:S01]  /*19ea0*/  ST.E desc[UR42][R16.64+0x27c], R25 ;  /* 0x00027c1910007985 */ /* 0x0001e2000c10192a */
[C---:B---3--:R-:W-:Y:S01]  /*19eb0*/  FMUL.FTZ R39, R27.reuse, R148 ;  /* 0x000000941b277220 */ /* 0x048fe20000410000 */
[C---:B----4-:R-:W-:Y:S01]  /*19ec0*/  FMUL.FTZ R41, R27.reuse, R150 ;  /* 0x000000961b297220 */ /* 0x050fe20000410000 */
[C---:B------:R-:W-:Y:S01]  /*19ed0*/  FMUL.FTZ R43, R27.reuse, R43 ;  /* 0x0000002b1b2b7220 */ /* 0x040fe20000410000 */
        /* <DEDUP_REMOVED lines=130> */
[----:B------:R-:W3:Y:S04]  /*1a700*/  LD.E R47, desc[UR42][R16.64+0x278] ;  /* 0x0002782a102f7980 */ /* 0x000ee8000c101900 */
[----:B0-----:R-:W3:Y:S04]  /*1a710*/  LD.E R39, desc[UR42][R16.64+0x27c] ;  /* 0x00027c2a10277980 */ /* 0x001ee8000c101900 */
        /* <DEDUP_REMOVED lines=73> */
[----:B------:R-:W-:Y:S04]  /*1abb0*/  ST.E desc[UR42][R16.64+0x278], R47 ;  /* 0x0002782f10007985 */ /* 0x000fe8000c10192a */
[----:B------:R1:W-:Y:S04]  /*1abc0*/  ST.E desc[UR42][R16.64+0x27c], R39 ;  /* 0x00027c2710007985 */ /* 0x0003e8000c10192a */
        /* <DEDUP_REMOVED lines=169> */
[----:B0-----:R-:W2:Y:S01]  /*1b660*/  LDL R25, [R1+0x88] ;  /* 0x0000880001197983 */ /* 0x001ea20000100800 */
[----:B------:R-:W-:-:S02]  /*1b670*/  IMAD R12, R24, 0xc00, R12 ;  /* 0x00000c00180c7824 */ /* 0x000fc400078e020c */
[----:B-1----:R-:W-:Y:S01]  /*1b680*/  IMAD.MOV.U32 R27, RZ, RZ, R13 ;  /* 0x000000ffff1b7224 */ /* 0x002fe200078e000d */
[----:B------:R-:W-:Y:S01]  /*1b690*/  F2FP.F16.F32.PACK_AB R160, R37, R160 ;  /* 0x000000a025a0723e */ /* 0x000fe200000000ff */
[C---:B------:R-:W-:Y:S01]  /*1b6a0*/  VIADD R24, R12.reuse, 0x80 ;  /* 0x000000800c187836 */ /* 0x040fe20000000000 */
[----:B------:R-:W-:Y:S01]  /*1b6b0*/  F2FP.F16.F32.PACK_AB R161, R161, R36 ;  /* 0x00000024a1a1723e */ /* 0x000fe200000000ff */
[----:B------:R-:W-:Y:S01]  /*1b6c0*/  VIADD R26, R12, 0x100 ;  /* 0x000001000c1a7836 */ /* 0x000fe20000000000 */
[----:B------:R-:W-:Y:S01]  /*1b6d0*/  R2UR UR15, R27 ;  /* 0x000000001b0f72ca */ /* 0x000fe200000e0000 */
[----:B------:R-:W2:Y:S01]  /*1b6e0*/  LD.E R36, desc[UR42][R16.64+0x290] ;  /* 0x0002902a10247980 */ /* 0x000ea2000c101900 */
[----:B------:R-:W-:Y:S02]  /*1b6f0*/  R2UR UR10, R24 ;  /* 0x00000000180a72ca */ /* 0x000fe400000e0000 */
[----:B------:R-:W-:Y:S01]  /*1b700*/  R2UR UR14, R26 ;  /* 0x000000001a0e72ca */ /* 0x000fe200000e0000 */
[----:B------:R-:W2:Y:S01]  /*1b710*/  LD.E R24, desc[UR42][R16.64+0x260] ;  /* 0x0002602a10187980 */ /* 0x000ea2000c101900 */
[----:B------:R-:W-:-:S02]  /*1b720*/  F2FP.F16.F32.PACK_AB R162, R162, R35 ;  /* 0x00000023a2a2723e */ /* 0x000fc400000000ff */
[----:B------:R-:W-:Y:S01]  /*1b730*/  F2FP.F16.F32.PACK_AB R163, R163, R34 ;  /* 0x00000022a3a3723e */ /* 0x000fe200000000ff */
[----:B------:R-:W2:Y:S01]  /*1b740*/  LD.E R35, desc[UR42][R16.64+0x28c] ;  /* 0x00028c2a10237980 */ /* 0x000ea2000c101900 */
[----:B------:R-:W-:Y:S02]  /*1b750*/  F2FP.F16.F32.PACK_AB R164, R164, R33 ;  /* 0x00000021a4a4723e */ /* 0x000fe400000000ff */
[----:B------:R-:W-:Y:S01]  /*1b760*/  F2FP.F16.F32.PACK_AB R165, R165, R32 ;  /* 0x00000020a5a5723e */ /* 0x000fe200000000ff */
[----:B------:R-:W2:Y:S01]  /*1b770*/  LD.E R33, desc[UR42][R16.64+0x284] ;  /* 0x0002842a10217980 */ /* 0x000ea2000c101900 */
[----:B------:R-:W-:Y:S02]  /*1b780*/  F2FP.F16.F32.PACK_AB R166, R166, R31 ;  /* 0x0000001fa6a6723e */ /* 0x000fe400000000ff */
[----:B------:R-:W-:Y:S01]  /*1b790*/  F2FP.F16.F32.PACK_AB R167, R167, R30 ;  /* 0x0000001ea7a7723e */ /* 0x000fe200000000ff */
[----:B------:R-:W2:Y:S01]  /*1b7a0*/  LD.E R31, desc[UR42][R16.64+0x27c] ;  /* 0x00027c2a101f7980 */ /* 0x000ea2000c101900 */
[----:B------:R-:W-:-:S02]  /*1b7b0*/  F2FP.F16.F32.PACK_AB R168, R168, R29 ;  /* 0x0000001da8a8723e */ /* 0x000fc400000000ff */
[----:B------:R-:W-:Y:S01]  /*1b7c0*/  F2FP.F16.F32.PACK_AB R169, R169, R28 ;  /* 0x0000001ca9a9723e */ /* 0x000fe200000000ff */
[----:B------:R-:W2:Y:S04]  /*1b7d0*/  LD.E R29, desc[UR42][R16.64+0x274] ;  /* 0x0002742a101d7980 */ /* 0x000ea8000c101900 */
        /* <DEDUP_REMOVED lines=8> */
[----:B---3--:R-:W4:Y:S04]  /*1b860*/  LD.E R41, desc[UR42][R16.64+0x2a4] ;  /* 0x0002a42a10297980 */ /* 0x008f28000c101900 */
[----:B------:R-:W4:Y:S04]  /*1b870*/  LD.E R42, desc[UR42][R16.64+0x2a8] ;  /* 0x0002a82a102a7980 */ /* 0x000f28000c101900 */
[----:B--2---:R-:W4:Y:S04]  /*1b880*/  LD.E R43, desc[UR42][R16.64+0x2ac] ;  /* 0x0002ac2a102b7980 */ /* 0x004f28000c101900 */
        /* <DEDUP_REMOVED lines=56> */
[----:B------:R-:W-:Y:S01]  /*1bc10*/  ISETP.NE.U32.AND P1, PT, R25, RZ, PT ;  /* 0x000000ff1900720c */ /* 0x000fe20003f25070 */
[----:B------:R-:W-:-:S02]  /*1bc20*/  IMAD.MOV.U32 R25, RZ, RZ, R13 ;  /* 0x000000ffff197224 */ /* 0x000fc400078e000d */
[----:B------:R-:W4:Y:S03]  /*1bc30*/  LD.E R100, desc[UR42][R16.64+0x390] ;  /* 0x0003902a10647980 */ /* 0x000f26000c101900 */
[----:B------:R-:W-:Y:S01]  /*1bc40*/  R2UR UR11, R25 ;  /* 0x00000000190b72ca */ /* 0x000fe200000e0000 */
        /* <DEDUP_REMOVED lines=54> */
[----:B------:R-:W-:-:S02]  /*1bfb0*/  R2UR UR6, R12 ;  /* 0x000000000c0672ca */ /* 0x000fc400000e0000 */
[----:B------:R-:W-:Y:S01]  /*1bfc0*/  R2UR UR7, R13 ;  /* 0x000000000d0772ca */ /* 0x000fe200000e0000 */
[----:B------:R-:W-:Y:S01]  /*1bfd0*/  VOTEU.ANY UP0, P1 ;  /* 0x00000000003f7886 */ /* 0x000fe20000800100 */
[----:B----4-:R-:W-:-:S11]  /*1bfe0*/  WARPGROUP.ARRIVE ;  /* 0x00000000000079c5 */ /* 0x010fd60000000000 */
        /* <DEDUP_REMOVED lines=815> */
[----:B------:R0:W-:Y:S04]  /*1f2e0*/  STL [R1+0x88], R0 ;  /* 0x0000880001007387 */ /* 0x0001e80000100800 */
[----:B------:R-:W2:Y:S04]  /*1f2f0*/  LD.E R13, desc[UR42][R16.64+0x260] ;  /* 0x0002602a100d7980 */ /* 0x000ea8000c101900 */
[----:B--2---:R-:W-:Y:S04]  /*1f300*/  ST.E desc[UR42][R16.64+0x260], R13 ;  /* 0x0002600d10007985 */ /* 0x004fe8000c10192a */
[----:B------:R-:W2:Y:S04]  /*1f310*/  LD.E R15, desc[UR42][R10.64] ;  /* 0x0000002a0a0f7980 */ /* 0x000ea8000c101900 */
[----:B--2---:R-:W-:Y:S04]  /*1f320*/  ST.E desc[UR42][R10.64], R15 ;  /* 0x0000000f0a007985 */ /* 0x004fe8000c10192a */
[----:B------:R-:W2:Y:S04]  /*1f330*/  LD.E R19, desc[UR42][R8.64] ;  /* 0x0000002a08137980 */ /* 0x000ea8000c101900 */
[----:B--2---:R1:W-:Y:S04]  /*1f340*/  ST.E desc[UR42][R8.64], R19 ;  /* 0x0000001308007985 */ /* 0x0043e8000c10192a */
[----:B------:R-:W2:Y:S04]  /*1f350*/  LD.E R21, desc[UR42][R6.64] ;  /* 0x0000002a06157980 */ /* 0x000ea8000c101900 */
[----:B--2---:R2:W-:Y:S04]  /*1f360*/  ST.E desc[UR42][R6.64], R21 ;  /* 0x0000001506007985 */ /* 0x0045e8000c10192a */
[----:B0-----:R-:W3:Y:S04]  /*1f370*/  LD.E R0, desc[UR42][R16.64+0x270] ;  /* 0x0002702a10007980 */ /* 0x001ee8000c101900 */
[----:B-1----:R-:W4:Y:S04]  /*1f380*/  LD.E R8, desc[UR42][R16.64+0x27c] ;  /* 0x00027c2a10087980 */ /* 0x002f28000c101900 */
[----:B--2---:R-:W2:Y:S04]  /*1f390*/  LD.E R6, desc[UR42][R16.64+0x274] ;  /* 0x0002742a10067980 */ /* 0x004ea8000c101900 */
        /* <DEDUP_REMOVED lines=122> */
[----:B--2---:R0:W-:Y:S04]  /*1fb40*/  ST.E desc[UR42][R16.64+0x274], R6 ;  /* 0x0002740610007985 */ /* 0x0041e8000c10192a */
        /* <DEDUP_REMOVED lines=130> */
.L_x_12799:
[----:B------:R-:W-:Y:S05]  /*20370*/  BSYNC B0 ;  /* 0x0000000000007941 */ /* 0x000fea0003800000 */
.L_x_12798:
[----:B------:R-:W-:Y:S05]  /*20380*/  @P0 BRA `(.L_x_12800) ;  /* 0xffffff6000380947 */ /* 0x000fea000383ffff */
[----:B01----:R-:W-:-:S07]  /*20390*/  IMAD.MOV.U32 R0, RZ, RZ, R5 ;  /* 0x000000ffff007224 */ /* 0x003fce00078e0005 */
.L_x_12783:
[----:B------:R-:W-:-:S13]  /*203a0*/  ISETP.GE.AND P0, PT, R0, R189, PT ;  /* 0x000000bd0000720c */ /* 0x000fda0003f06270 */
[----:B------:R-:W-:Y:S05]  /*203b0*/  @!P0 BRA `(.L_x_12801) ;  /* 0x000000b000888947 */ /* 0x000fea0003800000 */
[----:B------:R0:W5:Y:S02]  /*203c0*/  LDL.64 R2, [R1+0x178] ;  /* 0x0001780001027983 */ /* 0x0001640000100a00 */
.L_x_12828:
        /* <DEDUP_REMOVED lines=21> */
.L_x_12803:
[----:B------:R-:W-:Y:S05]  /*20520*/  BSYNC B0 ;  /* 0x0000000000007941 */ /* 0x000fea0003800000 */
.L_x_12802:
        /* <DEDUP_REMOVED lines=13> */
.L_x_12805:
[----:B------:R-:W-:Y:S05]  /*20600*/  BSYNC B0 ;  /* 0x0000000000007941 */ /* 0x000fea0003800000 */
.L_x_12804:
        /* <DEDUP_REMOVED lines=8> */
.L_x_12807:
[----:B------:R-:W-:Y:S05]  /*20690*/  BSYNC B0 ;  /* 0x0000000000007941 */ /* 0x000fea0003800000 */
.L_x_12806:
        /* <DEDUP_REMOVED lines=59> */
.L_x_12810:
[----:B------:R-:W-:Y:S05]  /*20a50*/  BSYNC B0 ;  /* 0x0000000000007941 */ /* 0x000fea0003800000 */
.L_x_12809:
        /* <DEDUP_REMOVED lines=10> */
.L_x_12812:
[----:B------:R-:W-:Y:S05]  /*20b00*/  BSYNC B0 ;  /* 0x0000000000007941 */ /* 0x000fea0003800000 */
.L_x_12811:
[----:B------:R-:W-:Y:S04]  /*20b10*/  BSSY B0, `(.L_x_12813) ;  /* 0x0000006000007945 */ /* 0x000fe80003800000 */
[----:B--2---:R-:W-:Y:S05]  /*20b20*/  @P0 BRA `(.L_x_12814) ;  /* 0x0000000000100947 */ /* 0x004fea0003800000 */
[----:B-----5:R-:W-:Y:S01]  /*20b30*/  IMAD R6, R6, 0x8, R8 ;  /* 0x0000000806067824 */ /* 0x020fe200078e0208 */
[----:B------:R-:W-:-:S04]  /*20b40*/  SHF.L.U32 R7, R7, 0x1f, RZ ;  /* 0x0000001f07077819 */ /* 0x000fc800000006ff */
[----:B------:R-:W2:Y:S02]  /*20b50*/  SYNCS.PHASECHK.TRANS64.TRYWAIT P0, [R6+URZ], R7 ;  /* 0x00000007060075a7 */ /* 0x000ea4000800017f */
[----:B--2---:R-:W-:Y:S05]  /*20b60*/  @!P0 BRA `(.L_x_12815) ;  /* 0x000001b400448947 */ /* 0x004fea0003800000 */
.L_x_12814:
[----:B------:R-:W-:Y:S05]  /*20b70*/  BSYNC B0 ;  /* 0x0000000000007941 */ /* 0x000fea0003800000 */
.L_x_12813:
        /* <DEDUP_REMOVED lines=210> */
[----:B------:R-:W4:Y:S04]  /*218a0*/  LDL R72, [R1+0x168] ;  /* 0x0001680001487983 */ /* 0x000f280000100800 */
[----:B------:R-:W2:Y:S04]  /*218b0*/  LDL.128 R12, [R1+0x150] ;  /* 0x00015000010c7983 */ /* 0x000ea80000100c00 */
[----:B-1----:R-:W4:Y:S04]  /*218c0*/  LDL.128 R8, [R1+0x140] ;  /* 0x0001400001087983 */ /* 0x002f280000100c00 */
[----:B---3--:R-:W3:Y:S04]  /*218d0*/  LD.E R20, desc[UR42][R6.64] ;  /* 0x0000002a06147980 */ /* 0x008ee8000c101900 */
[----:B------:R-:W4:Y:S01]  /*218e0*/  LDL.64 R6, [R1+0x160] ;  /* 0x0001600001067983 */ /* 0x000f220000100a00 */
[----:B--2---:R-:W-:Y:S01]  /*218f0*/  ISETP.GE.AND P2, PT, R13, 0x1, PT ;  /* 0x000000010d00780c */ /* 0x004fe20003f46270 */
[----:B------:R-:W-:Y:S01]  /*21900*/  BSSY B0, `(.L_x_12816) ;  /* 0x000009f000007945 */ /* 0x000fe20003800000 */
[-C--:B---3--:R-:W-:Y:S01]  /*21910*/  FMUL.FTZ R75, R29, R20.reuse ;  /* 0x000000141d4b7220 */ /* 0x088fe20000410000 */
[-C--:B------:R-:W-:Y:S01]  /*21920*/  FMUL.FTZ R29, R39, R20.reuse ;  /* 0x00000014271d7220 */ /* 0x080fe20000410000 */
[-C--:B------:R-:W-:Y:S01]  /*21930*/  FMUL.FTZ R39, R55, R20.reuse ;  /* 0x0000001437277220 */ /* 0x080fe20000410000 */
[-C--:B------:R-:W-:Y:S01]  /*21940*/  FMUL.FTZ R5, R24, R20.reuse ;  /* 0x0000001418057220 */ /* 0x080fe20000410000 */
[----:B----4-:R-:W-:Y:S01]  /*21950*/  SHF.R.S32.HI R55, RZ, 0x1f, R74 ;  /* 0x0000001fff377819 */ /* 0x010fe2000001144a */
[-C--:B------:R-:W-:Y:S01]  /*21960*/  FMUL.FTZ R24, R28, R20.reuse ;  /* 0x000000141c187220 */ /* 0x080fe20000410000 */
[-C--:B------:R-:W-:Y:S01]  /*21970*/  FMUL.FTZ R78, R36, R20.reuse ;  /* 0x00000014244e7220 */ /* 0x080fe20000410000 */
        /* <DEDUP_REMOVED lines=11> */
[----:B------:R-:W-:-:S03]  /*21a30*/  FMUL.FTZ R32, R42, R20 ;  /* 0x000000142a207220 */ /* 0x000fc60000410000 */
[----:B------:R-:W-:Y:S02]  /*21a40*/  IMAD.IADD R57, R74, 0x1, -R57 ;  /* 0x000000014a397824 */ /* 0x000fe400078e0a39 */
        /* <DEDUP_REMOVED lines=19> */
[--C-:B------:R-:W-:Y:S01]  /*21b80*/  SHF.R.S32.HI R60, RZ, 0x2, R62.reuse ;  /* 0x00000002ff3c7819 */ /* 0x100fe2000001143e */
[-C--:B------:R-:W-:Y:S01]  /*21b90*/  FMUL.FTZ R38, R54, R20.reuse ;  /* 0x0000001436267220 */ /* 0x080fe20000410000 */
[----:B------:R-:W-:Y:S01]  /*21ba0*/  SHF.R.S32.HI R55, RZ, 0x1f, R62 ;  /* 0x0000001fff377819 */ /* 0x000fe2000001143e */
[----:B------:R-:W-:Y:S01]  /*21bb0*/  FMUL.FTZ R54, R61, R20 ;  /* 0x000000143d367220 */ /* 0x000fe20000410000 */
[----:B------:R-:W-:-:S02]  /*21bc0*/  LOP3.LUT R61, R59, 0xfffffffc, RZ, 0xc0, !PT ;  /* 0xfffffffc3b3d7812 */ /* 0x000fc400078ec0ff */
[----:B------:R-:W-:Y:S02]  /*21bd0*/  LEA.HI R59, R55, R60, RZ, 0x3 ;  /* 0x0000003c373b7211 */ /* 0x000fe400078f18ff */
[----:B------:R-:W-:Y:S02]  /*21be0*/  SHF.R.S32.HI R55, RZ, 0x7, R56 ;  /* 0x00000007ff377819 */ /* 0x000fe40000011438 */
[----:B------:R-:W-:Y:S01]  /*21bf0*/  LEA.HI R58, R58, R57, RZ, 0x5 ;  /* 0x000000393a3a7211 */ /* 0x000fe200078f28ff */
[----:B------:R-:W-:Y:S01]  /*21c00*/  IMAD.IADD R74, R74, 0x1, -R61 ;  /* 0x000000014a4a7824 */ /* 0x000fe200078e0a3d */
[----:B------:R-:W-:Y:S02]  /*21c10*/  LOP3.LUT R61, R59, 0xfffffff8, RZ, 0xc0, !PT ;  /* 0xfffffff83b3d7812 */ /* 0x000fe400078ec0ff */
[----:B------:R-:W-:Y:S02]  /*21c20*/  LEA.HI R56, R56, R55, RZ, 0x1 ;  /* 0x0000003738387211 */ /* 0x000fe400078f08ff */
[----:B------:R-:W-:Y:S01]  /*21c30*/  SHF.R.S32.HI R58, RZ, 0x5, R58 ;  /* 0x00000005ff3a7819 */ /* 0x000fe2000001143a */
[-C--:B------:R-:W-:Y:S01]  /*21c40*/  FMUL.FTZ R79, R44, R20.reuse ;  /* 0x000000142c4f7220 */ /* 0x080fe20000410000 */
[----:B------:R-:W-:Y:S01]  /*21c50*/  FMUL.FTZ R44, R63, R20 ;  /* 0x000000143f2c7220 */ /* 0x000fe20000410000 */
[----:B------:R-:W-:Y:S01]  /*21c60*/  LOP3.LUT R56, R56, 0x3fffffe, RZ, 0xc0, !PT ;  /* 0x03fffffe38387812 */ /* 0x000fe200078ec0ff */
[----:B------:R-:W-:Y:S01]  /*21c70*/  IMAD.IADD R61, R60, 0x1, -R61 ;  /* 0x000000013c3d7824 */ /* 0x000fe200078e0a3d */
[----:B------:R-:W-:Y:S01]  /*21c80*/  LEA.HI R63, R74, R74, RZ, 0x1 ;  /* 0x0000004a4a3f7211 */ /* 0x000fe200078f08ff */
[----:B------:R-:W-:Y:S01]  /*21c90*/  IMAD R58, R73, 0x8, R58 ;  /* 0x00000008493a7824 */ /* 0x000fe200078e023a */
[----:B------:R-:W-:Y:S01]  /*21ca0*/  ISETP.NE.AND P1, PT, R6, 0x1, PT ;  /* 0x000000010600780c */ /* 0x000fe20003f25270 */
        /* <DEDUP_REMOVED lines=9> */
[----:B------:R-:W-:Y:S01]  /*21d40*/  FMUL.FTZ R61, R69, R20 ;  /* 0x00000014453d7220 */ /* 0x000fe20000410000 */
[----:B------:R-:W-:-:S03]  /*21d50*/  IMAD.MOV.U32 R63, RZ, RZ, -0x60 ;  /* 0xffffffa0ff3f7424 */ /* 0x000fc600078e00ff */
        /* <DEDUP_REMOVED lines=82> */
.L_x_12819:
[----:B------:R-:W-:-:S13]  /*22280*/  ISETP.NE.AND P1, PT, R13, 0x1, PT ;  /* 0x000000010d00780c */ /* 0x000fda0003f25270 */
[----:B------:R-:W-:-:S05]  /*22290*/  @P1 IMAD.HI.U32 R12, R10, R14, RZ ;  /* 0x0000000e0a0c1227 */ /* 0x000fca00078e00ff */
[----:B------:R-:W-:-:S07]  /*222a0*/  @P1 SHF.R.U32.HI R10, RZ, R15, R12 ;  /* 0x0000000fff0a1219 */ /* 0x000fce000001160c */
.L_x_12820:
[----:B------:R-:W-:Y:S05]  /*222b0*/  BSYNC B1 ;  /* 0x0000000000017941 */ /* 0x000fea0003800000 */
.L_x_12818:
[----:B------:R-:W-:-:S05]  /*222c0*/  IMAD R10, R10, R13, R67 ;  /* 0x0000000d0a0a7224 */ /* 0x000fca00078e0243 */
[----:B------:R-:W-:Y:S02]  /*222d0*/  VIMNMX R63, R63, R10, !PT ;  /* 0x0000000a3f3f7248 */ /* 0x000fe40007fe0100 */
[----:B------:R-:W-:-:S07]  /*222e0*/  VIADDMNMX R62, R10, R13, R62, PT ;  /* 0x0000000d0a3e7246 */ /* 0x000fce000380013e */
.L_x_12817:
[----:B------:R-:W-:Y:S05]  /*222f0*/  BSYNC B0 ;  /* 0x0000000000007941 */ /* 0x000fea0003800000 */
.L_x_12816:
[C---:B------:R-:W-:Y:S01]  /*22300*/  ISETP.GE.AND P1, PT, R65.reuse, 0x9, PT ;  /* 0x000000094100780c */ /* 0x040fe20003f26270 */
[----:B------:R-:W-:Y:S01]  /*22310*/  BSSY B0, `(.L_x_12821) ;  /* 0x0000089000007945 */ /* 0x000fe20003800000 */
[----:B------:R-:W-:Y:S02]  /*22320*/  ISETP.GE.AND P2, PT, R65, 0x2, PT ;  /* 0x000000024100780c */ /* 0x000fe40003f46270 */
[----:B------:R-:W-:Y:S02]  /*22330*/  P2R R69, PR, RZ, 0x2 ;  /* 0x00000002ff457803 */ /* 0x000fe40000000000 */
[----:B------:R-:W-:Y:S02]  /*22340*/  ISETP.GT.AND P1, PT, R63, 0x8, !P1 ;  /* 0x000000083f00780c */ /* 0x000fe40004f24270 */
[----:B------:R-:W-:Y:S02]  /*22350*/  P2R R68, PR, RZ, 0x4 ;  /* 0x00000004ff447803 */ /* 0x000fe40000000000 */
[----:B------:R-:W-:-:S02]  /*22360*/  ISETP.LT.OR P1, PT, R62, 0x9, P1 ;  /* 0x000000093e00780c */ /* 0x000fc40000f21670 */
[----:B------:R-:W-:Y:S02]  /*22370*/  ISETP.GT.AND P2, PT, R63, 0x1, !P2 ;  /* 0x000000013f00780c */ /* 0x000fe40005744270 */
[----:B------:R-:W-:Y:S02]  /*22380*/  ISETP.GE.AND P3, PT, R65, 0xa, PT ;  /* 0x0000000a4100780c */ /* 0x000fe40003f66270 */
[----:B0-----:R-:W-:Y:S02]  /*22390*/  FSEL R24, R24, -INF , !P1 ;  /* 0xff80000018187808 */ /* 0x001fe40004800000 */
        /* <DEDUP_REMOVED lines=99> */
[----:B------:R-:W-:-:S04]  /*229d0*/  ISETP.GT.AND P6, PT, R63, RZ, !P5 ;  /* 0x000000ff3f00720c */ /* 0x000fc80006fc4270 */
[----:B------:R-:W-:-:S04]  /*229e0*/  ISETP.LT.OR P6, PT, R62, 0x1, P6 ;  /* 0x000000013e00780c */ /* 0x000fc800037c1670 */
[----:B------:R-:W-:Y:S02]  /*229f0*/  FSEL R37, R5, -INF , !P6 ;  /* 0xff80000005257808 */ /* 0x000fe40007000000 */
[----:B------:R-:W-:-:S04]  /*22a00*/  ISETP.GE.AND P6, PT, R65, 0x5a, PT ;  /* 0x0000005a4100780c */ /* 0x000fc80003fc6270 */
[----:B------:R-:W-:Y:S02]  /*22a10*/  P2R R65, PR, RZ, 0x40 ;  /* 0x00000040ff417803 */ /* 0x000fe40000000000 */
[----:B------:R-:W-:-:S04]  /*22a20*/  ISETP.GT.AND P6, PT, R63, 0x59, !P6 ;  /* 0x000000593f00780c */ /* 0x000fc800077c4270 */
[----:B------:R-:W-:Y:S01]  /*22a30*/  ISETP.LT.OR P6, PT, R62, 0x5a, P6 ;  /* 0x0000005a3e00780c */ /* 0x000fe200037c1670 */
[--C-:B0-----:R-:W-:Y:S02]  /*22a40*/  IMAD.IADD R66, R66, 0x1, R7.reuse ;  /* 0x0000000142427824 */ /* 0x101fe400078e0207 */
[----:B------:R-:W-:Y:S01]  /*22a50*/  IMAD.IADD R63, R64, 0x1, R7 ;  /* 0x00000001403f7824 */ /* 0x000fe200078e0207 */
        /* <DEDUP_REMOVED lines=13> */
.L_x_12824:
[----:B------:R-:W-:-:S13]  /*22b30*/  ISETP.NE.AND P6, PT, R13, 0x1, PT ;  /* 0x000000010d00780c */ /* 0x000fda0003fc5270 */
[----:B------:R-:W-:-:S05]  /*22b40*/  @P6 IMAD.HI.U32 R14, R8, R14, RZ ;  /* 0x0000000e080e6227 */ /* 0x000fca00078e00ff */
[----:B------:R-:W-:-:S07]  /*22b50*/  @P6 SHF.R.U32.HI R8, RZ, R15, R14 ;  /* 0x0000000fff086219 */ /* 0x000fce000001160e */
.L_x_12825:
[----:B------:R-:W-:Y:S05]  /*22b60*/  BSYNC B1 ;  /* 0x0000000000017941 */ /* 0x000fea0003800000 */
.L_x_12823:
[----:B------:R-:W-:-:S05]  /*22b70*/  IMAD R8, R8, R13, R67 ;  /* 0x0000000d08087224 */ /* 0x000fca00078e0243 */
[----:B------:R-:W-:Y:S02]  /*22b80*/  VIADDMNMX R66, R8, R13, R66, PT ;  /* 0x0000000d08427246 */ /* 0x000fe40003800142 */
[----:B------:R-:W-:-:S07]  /*22b90*/  VIMNMX R63, R63, R8, !PT ;  /* 0x000000083f3f7248 */ /* 0x000fce0007fe0100 */
.L_x_12822:
[----:B------:R-:W-:Y:S05]  /*22ba0*/  BSYNC B0 ;  /* 0x0000000000007941 */ /* 0x000fea0003800000 */
.L_x_12821:
[----:B------:R-:W2:Y:S01]  /*22bb0*/  LD.E.64 R6, desc[UR42][R16.64+0x230] ;  /* 0x0002302a10067980 */ /* 0x000ea2000c101b00 */
[----:B------:R-:W-:Y:S02]  /*22bc0*/  ISETP.GT.AND P5, PT, R63, RZ, !P5 ;  /* 0x000000ff3f00720c */ /* 0x000fe40006fa4270 */
[----:B------:R-:W-:Y:S01]  /*22bd0*/  ISETP.NE.AND P6, PT, R74, RZ, PT ;  /* 0x000000ff4a00720c */ /* 0x000fe20003fc5270 */
[----:B------:R-:W3:Y:S01]  /*22be0*/  LD.E R64, desc[UR42][R16.64+0x250] ;  /* 0x0002502a10407980 */ /* 0x000ee2000c101900 */
        /* <DEDUP_REMOVED lines=101> */
[----:B------:R-:W-:-:S04]  /*23240*/  FMNMX.FTZ R9, R14, R7, !PT ;  /* 0x000000070e097209 */ /* 0x000fc80007810000 */
[----:B------:R-:W-:Y:S02]  /*23250*/  FMNMX.FTZ R9, R62, R9, !PT ;  /* 0x000000093e097209 */ /* 0x000fe40007810000 */
[----:B0-----:R-:W-:Y:S02]  /*23260*/  FMNMX.FTZ R29, R31, R30, !PT ;  /* 0x0000001e1f1d7209 */ /* 0x001fe40007810000 */
[----:B------:R-:W-:-:S04]  /*23270*/  FMNMX.FTZ R30, R26, R9, !PT ;  /* 0x000000091a1e7209 */ /* 0x000fc80007810000 */
[----:B------:R-:W-:Y:S01]  /*23280*/  FMNMX.FTZ R9, R61, R30, !PT ;  /* 0x0000001e3d097209 */ /* 0x000fe20007810000 */
[----:B------:R-:W0:Y:S03]  /*23290*/  SHFL.BFLY PT, R32, R29, 0x1, 0x1f ;  /* 0x0c201f001d207f89 */ /* 0x000e2600000e0000 */
[----:B------:R-:W-:-:S04]  /*232a0*/  FMNMX.FTZ R9, R28, R9, !PT ;  /* 0x000000091c097209 */ /* 0x000fc80007810000 */
[----:B------:R-:W-:-:S04]  /*232b0*/  FMNMX.FTZ R30, R60, R9, !PT ;  /* 0x000000093c1e7209 */ /* 0x000fc80007810000 */
[----:B------:R-:W-:-:S04]  /*232c0*/  FMNMX.FTZ R30, R15, R30, !PT ;  /* 0x0000001e0f1e7209 */ /* 0x000fc80007810000 */
[----:B------:R-:W-:-:S04]  /*232d0*/  FMNMX.FTZ R30, R59, R30, !PT ;  /* 0x0000001e3b1e7209 */ /* 0x000fc80007810000 */
[----:B------:R-:W-:-:S04]  /*232e0*/  FMNMX.FTZ R30, R19, R30, !PT ;  /* 0x0000001e131e7209 */ /* 0x000fc80007810000 */
[----:B------:R-:W-:Y:S02]  /*232f0*/  FMNMX.FTZ R30, R27, R30, !PT ;  /* 0x0000001e1b1e7209 */ /* 0x000fe40007810000 */
[----:B0-----:R-:W-:Y:S02]  /*23300*/  FMNMX.FTZ R33, R29, R32, !PT ;  /* 0x000000201d217209 */ /* 0x001fe40007810000 */
[----:B------:R-:W-:-:S04]  /*23310*/  FMNMX.FTZ R29, R25, R30, !PT ;  /* 0x0000001e191d7209 */ /* 0x000fc80007810000 */
[----:B------:R-:W-:-:S04]  /*23320*/  FMNMX.FTZ R29, R8, R29, !PT ;  /* 0x0000001d081d7209 */ /* 0x000fc80007810000 */
[----:B------:R-:W-:-:S04]  /*23330*/  FMNMX.FTZ R30, R18, R29, !PT ;  /* 0x0000001d121e7209 */ /* 0x000fc80007810000 */
[----:B------:R-:W-:-:S04]  /*23340*/  FMNMX.FTZ R29, R13, R30, !PT ;  /* 0x0000001e0d1d7209 */ /* 0x000fc80007810000 */
[----:B------:R-:W-:-:S04]  /*23350*/  FMNMX.FTZ R30, R38, R29, !PT ;  /* 0x0000001d261e7209 */ /* 0x000fc80007810000 */
[----:B------:R-:W-:-:S04]  /*23360*/  FMNMX.FTZ R29, R39, R30, !PT ;  /* 0x0000001e271d7209 */ /* 0x000fc80007810000 */
[----:B------:R-:W-:Y:S02]  /*23370*/  FMNMX.FTZ R30, R42, R29, !PT ;  /* 0x0000001d2a1e7209 */ /* 0x000fe40007810000 */
[C---:B------:R-:W-:Y:S02]  /*23380*/  ISETP.LT.OR P1, PT, R66.reuse, 0x4a, P1 ;  /* 0x0000004a4200780c */ /* 0x040fe40000f21670 */
[----:B------:R-:W-:Y:S02]  /*23390*/  FMNMX.FTZ R29, R43, R30, !PT ;  /* 0x0000001e2b1d7209 */ /* 0x000fe40007810000 */
[----:B------:R-:W-:Y:S02]  /*233a0*/  ISETP.GT.AND P3, PT, R63, 0x51, !P3 ;  /* 0x000000513f00780c */ /* 0x000fe40005f64270 */
[----:B------:R-:W-:Y:S02]  /*233b0*/  ISETP.LT.OR P2, PT, R66, 0x51, P2 ;  /* 0x000000514200780c */ /* 0x000fe40001741670 */
[----:B------:R-:W-:-:S02]  /*233c0*/  FSEL R65, R44, -INF , !P1 ;  /* 0xff8000002c417808 */ /* 0x000fc40004800000 */
[----:B------:R-:W-:Y:S02]  /*233d0*/  FMNMX.FTZ R30, R46, R29, !PT ;  /* 0x0000001d2e1e7209 */ /* 0x000fe40007810000 */
[----:B------:R-:W-:Y:S01]  /*233e0*/  ISETP.GT.AND P4, PT, R63, 0x58, !P4 ;  /* 0x000000583f00780c */ /* 0x000fe20006784270 */
[----:B------:R3:W-:Y:S01]  /*233f0*/  ST.E desc[UR42][R16.64+0x230], R31 ;  /* 0x0002301f10007985 */ /* 0x0007e2000c10192a */
[----:B------:R-:W-:Y:S02]  /*23400*/  ISETP.LT.OR P3, PT, R66, 0x52, P3 ;  /* 0x000000524200780c */ /* 0x000fe40001f61670 */
[----:B------:R-:W-:Y:S01]  /*23410*/  FSEL R55, R55, -INF , !P2 ;  /* 0xff80000037377808 */ /* 0x000fe20005000000 */
[----:B------:R-:W2:Y:S01]  /*23420*/  LD.E R44, desc[UR42][R16.64+0x260] ;  /* 0x0002602a102c7980 */ /* 0x000ea2000c101900 */
[----:B------:R-:W-:Y:S02]  /*23430*/  FMNMX.FTZ R30, R65, R30, !PT ;  /* 0x0000001e411e7209 */ /* 0x000fe40007810000 */
[----:B------:R-:W-:-:S02]  /*23440*/  ISETP.GT.AND P1, PT, R63, 0x59, !P6 ;  /* 0x000000593f00780c */ /* 0x000fc40007724270 */
[----:B------:R-:W-:Y:S02]  /*23450*/  ISETP.LT.OR P4, PT, R66, 0x59, P4 ;  /* 0x000000594200780c */ /* 0x000fe40002781670 */
[----:B------:R-:W-:Y:S02]  /*23460*/  FSEL R63, R56, -INF , !P3 ;  /* 0xff800000383f7808 */ /* 0x000fe40005800000 */
[----:B------:R-:W-:Y:S01]  /*23470*/  FMNMX.FTZ R30, R55, R30, !PT ;  /* 0x0000001e371e7209 */ /* 0x000fe20007810000 */
[----:B------:R-:W-:Y:S01]  /*23480*/  ST.E desc[UR42][R16.64+0x230], R33 ;  /* 0x0002302110007985 */ /* 0x000fe2000c10192a */
[----:B------:R-:W-:Y:S02]  /*23490*/  ISETP.LT.OR P1, PT, R66, 0x5a, P1 ;  /* 0x0000005a4200780c */ /* 0x000fe40000f21670 */
[----:B------:R-:W-:Y:S01]  /*234a0*/  FSEL R57, R57, -INF , !P4 ;  /* 0xff80000039397808 */ /* 0x000fe20006000000 */
[----:B------:R-:W3:Y:S01]  /*234b0*/  LD.E R9, desc[UR42][R16.64+0x230] ;  /* 0x0002302a10097980 */ /* 0x000ee2000c101900 */
[----:B------:R-:W-:-:S02]  /*234c0*/  FMNMX.FTZ R30, R63, R30, !PT ;  /* 0x0000001e3f1e7209 */ /* 0x000fc40007810000 */
[----:B------:R-:W-:Y:S01]  /*234d0*/  FSEL R67, R20, -INF , !P1 ;  /* 0xff80000014437808 */ /* 0x000fe20004800000 */
[----:B------:R-:W4:Y:S01]  /*234e0*/  LD.E R56, desc[UR42][R16.64+0x244] ;  /* 0x0002442a10387980 */ /* 0x000f22000c101900 */
[----:B------:R-:W-:-:S03]  /*234f0*/  FMNMX.FTZ R30, R57, R30, !PT ;  /* 0x0000001e391e7209 */ /* 0x000fc60007810000 */
[----:B------:R-:W5:Y:S01]  /*23500*/  LD.E R20, desc[UR42][R16.64+0x240] ;  /* 0x0002402a10147980 */ /* 0x000f62000c101900 */
[----:B------:R-:W-:-:S05]  /*23510*/  FMNMX.FTZ R29, R67, R30, !PT ;  /* 0x0000001e431d7209 */ /* 0x000fca0007810000 */
[----:B------:R-:W-:Y:S04]  /*23520*/  ST.E desc[UR42][R16.64+0x234], R29 ;  /* 0x0002341d10007985 */ /* 0x000fe8000c10192a */
[----:B------:R-:W2:Y:S01]  /*23530*/  LD.E R30, desc[UR42][R16.64+0x234] ;  /* 0x0002342a101e7980 */ /* 0x000ea2000c101900 */
[----:B------:R-:W-:-:S04]  /*23540*/  UIADD3 UR4, UP0, UR37, 0x260, URZ ;  /* 0x0000026025047890 */ /* 0x000fc8000ff1e03f */
[----:B------:R-:W-:Y:S02]  /*23550*/  ULOP3.LUT UR6, UR4, 0x4, URZ, 0xfc, !UPT ;  /* 0x0000000404067892 */ /* 0x000fe4000f8efc3f */
[----:B------:R-:W-:Y:S01]  /*23560*/  UIADD3.X UR5, URZ, UR36, URZ, UP0, !UPT ;  /* 0x000000243f057290 */ /* 0x000fe200087fe43f */
[C---:B---3--:R-:W-:Y:S01]  /*23570*/  FMUL.FTZ R31, R9.reuse, R64 ;  /* 0x00000040091f7220 */ /* 0x048fe20000410000 */
[----:B------:R-:W-:-:S04]  /*23580*/  FSETP.NEU.FTZ.AND P1, PT, R9, -INF , PT ;  /* 0xff8000000900780b */ /* 0x000fc80003f3d000 */
[----:B------:R-:W-:-:S05]  /*23590*/  FSEL R31, R31, RZ, P1 ;  /* 0x000000ff1f1f7208 */ /* 0x000fca0000800000 */
[-CC-:B------:R-:W-:Y:S01]  /*235a0*/  FFMA.FTZ R160, R37, R64.reuse, -R31.reuse ;  /* 0x0000004025a07223 */ /* 0x180fe2000001081f */
[-CC-:B------:R-:W-:Y:S02]  /*235b0*/  FFMA.FTZ R37, R21, R64.reuse, -R31.reuse ;  /* 0x0000004015257223 */ /* 0x180fe4000001081f */
[----:B--2---:R-:W0:Y:S01]  /*235c0*/  SHFL.BFLY PT, R21, R30, 0x2, 0x1f ;  /* 0x0c401f001e157f89 */ /* 0x004e2200000e0000 */
[----:B------:R-:W-:Y:S01]  /*235d0*/  FFMA.FTZ R36, R24, R64, -R31 ;  /* 0x0000004018247223 */ /* 0x000fe2000001081f */
[----:B0-----:R-:W-:-:S05]  /*235e0*/  FMNMX.FTZ R21, R30, R21, !PT ;  /* 0x000000151e157209 */ /* 0x001fca0007810000 */
[----:B------:R-:W0:Y:S01]  /*235f0*/  SHFL.BFLY PT, R24, R21, 0x1, 0x1f ;  /* 0x0c201f0015187f89 */ /* 0x000e2200000e0000 */
[-CC-:B------:R-:W-:Y:S01]  /*23600*/  FFMA.FTZ R168, R41, R64.reuse, -R31.reuse ;  /* 0x0000004029a87223 */ /* 0x180fe2000001081f */
[----:B------:R-:W-:Y:S01]  /*23610*/  FSEL R9, R9, RZ, P1 ;  /* 0x000000ff09097208 */ /* 0x000fe20000800000 */
[----:B------:R-:W-:-:S04]  /*23620*/  FFMA.FTZ R172, R11, R64, -R31 ;  /* 0x000000400bac7223 */ /* 0x000fc8000001081f */
[----:B------:R-:W-:Y:S01]  /*23630*/  FADD.FTZ R9, R6, -R9 ;  /* 0x8000000906097221 */ /* 0x000fe20000010000 */
[-CC-:B------:R-:W-:Y:S01]  /*23640*/  FFMA.FTZ R162, R75, R64.reuse, -R31.reuse ;  /* 0x000000404ba27223 */ /* 0x180fe2000001081f */
[-CC-:B------:R-:W-:Y:S01]  /*23650*/  FFMA.FTZ R35, R76, R64.reuse, -R31.reuse ;  /* 0x000000404c237223 */ /* 0x180fe2000001081f */
[----:B------:R-:W-:Y:S01]  /*23660*/  FFMA.FTZ R164, R77, R64, -R31 ;  /* 0x000000404da47223 */ /* 0x000fe2000001081f */
[----:B0-----:R-:W-:-:S04]  /*23670*/  FMNMX.FTZ R41, R21, R24, !PT ;  /* 0x0000001815297209 */ /* 0x001fc80007810000 */
[C---:B------:R-:W-:Y:S01]  /*23680*/  FSETP.NEU.FTZ.AND P1, PT, R41.reuse, -INF , PT ;  /* 0xff8000002900780b */ /* 0x040fe20003f3d000 */
[----:B------:R-:W-:-:S03]  /*23690*/  FMUL.FTZ R11, R41, R64 ;  /* 0x00000040290b7220 */ /* 0x000fc60000410000 */
[----:B------:R-:W-:Y:S02]  /*236a0*/  FSEL R6, R41, RZ, P1 ;  /* 0x000000ff29067208 */ /* 0x000fe40000800000 */
[----:B------:R-:W-:Y:S01]  /*236b0*/  FSEL R11, R11, RZ, P1 ;  /* 0x000000ff0b0b7208 */ /* 0x000fe20000800000 */
[-CC-:B------:R-:W-:Y:S01]  /*236c0*/  FFMA.FTZ R34, R78, R64.reuse, -R31.reuse ;  /* 0x000000404e227223 */ /* 0x180fe2000001081f */
[-CC-:B------:R-:W-:Y:S01]  /*236d0*/  FFMA.FTZ R166, R58, R64.reuse, -R31.reuse ;  /* 0x000000403aa67223 */ /* 0x180fe2000001081f */
[----:B------:R-:W-:Y:S01]  /*236e0*/  FADD.FTZ R7, R7, -R6 ;  /* 0x8000000607077221 */ /* 0x000fe20000010000 */
        /* <DEDUP_REMOVED lines=14> */
[-C--:B------:R-:W-:Y:S01]  /*237d0*/  FMUL.FTZ R9, R9, R64.reuse ;  /* 0x0000004009097220 */ /* 0x080fe20000410000 */
[-CC-:B------:R-:W-:Y:S01]  /*237e0*/  FFMA.FTZ R31, R14, R64.reuse, -R11.reuse ;  /* 0x000000400e1f7223 */ /* 0x180fe2000001080b */
[----:B------:R-:W-:Y:S01]  /*237f0*/  FMUL.FTZ R7, R64, R7 ;  /* 0x0000000740077220 */ /* 0x000fe20000410000 */
[-CC-:B------:R-:W-:Y:S01]  /*23800*/  FFMA.FTZ R161, R62, R64.reuse, -R11.reuse ;  /* 0x000000403ea17223 */ /* 0x180fe2000001080b */
[----:B------:R-:W-:Y:S01]  /*23810*/  MUFU.EX2 R160, R160 ;  /* 0x000000a000a07308 */ /* 0x000fe20000000800 */
[----:B------:R-:W-:-:S07]  /*23820*/  FFMA.FTZ R30, R26, R64, -R11 ;  /* 0x000000401a1e7223 */ /* 0x000fce000001080b */
[----:B------:R-:W5:Y:S01]  /*23830*/  MUFU.EX2 R9, R9 ;  /* 0x0000000900097308 */ /* 0x000f620000000800 */
[----:B------:R-:W-:-:S07]  /*23840*/  FFMA.FTZ R163, R61, R64, -R11 ;  /* 0x000000403da37223 */ /* 0x000fce000001080b */
[----:B------:R-:W-:Y:S08]  /*23850*/  MUFU.EX2 R31, R31 ;  /* 0x0000001f001f7308 */ /* 0x000ff00000000800 */
[----:B------:R-:W4:Y:S01]  /*23860*/  MUFU.EX2 R12, R7 ;  /* 0x00000007000c7308 */ /* 0x000f220000000800 */
[----:B------:R-:W-:-:S07]  /*23870*/  FFMA.FTZ R29, R28, R64, -R11 ;  /* 0x000000401c1d7223 */ /* 0x000fce000001080b */
[----:B------:R-:W0:Y:S08]  /*23880*/  MUFU.EX2 R37, R37 ;  /* 0x0000002500257308 */ /* 0x000e300000000800 */
[----:B------:R-:W1:Y:S01]  /*23890*/  MUFU.EX2 R161, R161 ;  /* 0x000000a100a17308 */ /* 0x000e620000000800 */
[----:B------:R-:W-:-:S07]  /*238a0*/  FFMA.FTZ R165, R60, R64, -R11 ;  /* 0x000000403ca57223 */ /* 0x000fce000001080b */
[----:B------:R-:W2:Y:S08]  /*238b0*/  MUFU.EX2 R36, R36 ;  /* 0x0000002400247308 */ /* 0x000eb00000000800 */
[----:B------:R-:W3:Y:S01]  /*238c0*/  MUFU.EX2 R30, R30 ;  /* 0x0000001e001e7308 */ /* 0x000ee20000000800 */
[----:B-----5:R-:W-:Y:S01]  /*238d0*/  FFMA.FTZ R20, R9, R20, R160 ;  /* 0x0000001409147223 */ /* 0x020fe200000100a0 */
[----:B----4-:R-:W-:-:S06]  /*238e0*/  FFMA.FTZ R56, R12, R56, R31 ;  /* 0x000000380c387223 */ /* 0x010fcc000001001f */
        /* <DEDUP_REMOVED lines=101> */
[----:B-----5:R-:W-:-:S03]  /*23f40*/  FADD.FTZ R6, R20, R11 ;  /* 0x0000000b14067221 */ /* 0x020fc60000010000 */
[----:B0-----:R-:W-:Y:S01]  /*23f50*/  FADD.FTZ R8, R172, R7 ;  /* 0x00000007ac087221 */ /* 0x001fe20000010000 */
[----:B-1----:R-:W-:Y:S01]  /*23f60*/  FADD.FTZ R7, R5, R6 ;  /* 0x0000000605077221 */ /* 0x002fe20000010000 */
[----:B------:R-:W-:Y:S01]  /*23f70*/  FMUL.FTZ R25, R9, R44 ;  /* 0x0000002c09197220 */ /* 0x000fe20000410000 */
[----:B------:R-:W-:Y:S02]  /*23f80*/  IMAD.U32 R10, RZ, RZ, UR6 ;  /* 0x00000006ff0a7e24 */ /* 0x000fe4000f8e00ff */
[----:B--2---:R-:W-:Y:S01]  /*23f90*/  FADD.FTZ R13, R21, R8 ;  /* 0x00000008150d7221 */ /* 0x004fe20000010000 */
[----:B------:R-:W-:Y:S01]  /*23fa0*/  IMAD.U32 R11, RZ, RZ, UR5 ;  /* 0x00000005ff0b7e24 */ /* 0x000fe2000f8e00ff */
[----:B------:R-:W-:Y:S01]  /*23fb0*/  ST.E desc[UR42][R16.64+0x234], R41 ;  /* 0x0002342910007985 */ /* 0x000fe2000c10192a */
[----:B---3--:R-:W-:-:S03]  /*23fc0*/  FADD.FTZ R7, R18, R7 ;  /* 0x0000000712077221 */ /* 0x008fc60000010000 */
[----:B------:R0:W-:Y:S04]  /*23fd0*/  ST.E desc[UR42][R16.64+0x240], R13 ;  /* 0x0002400d10007985 */ /* 0x0001e8000c10192a */
[----:B------:R1:W-:Y:S04]  /*23fe0*/  ST.E desc[UR42][R16.64+0x244], R7 ;  /* 0x0002440710007985 */ /* 0x0003e8000c10192a */
[----:B------:R2:W-:Y:S04]  /*23ff0*/  ST.E desc[UR42][R16.64+0x260], R25 ;  /* 0x0002601910007985 */ /* 0x0005e8000c10192a */
[----:B------:R-:W3:Y:S02]  /*24000*/  LD.E R6, desc[UR42][R10.64] ;  /* 0x0000002a0a067980 */ /* 0x000ee4000c101900 */
[----:B---3--:R-:W-:-:S05]  /*24010*/  FMUL.FTZ R27, R9, R6 ;  /* 0x00000006091b7220 */ /* 0x008fca0000410000 */
[----:B------:R3:W-:Y:S04]  /*24020*/  ST.E desc[UR42][R10.64], R27 ;  /* 0x0000001b0a007985 */ /* 0x0007e8000c10192a */
[----:B------:R-:W0:Y:S04]  /*24030*/  LD.E R134, desc[UR42][R16.64+0x274] ;  /* 0x0002742a10867980 */ /* 0x000e28000c101900 */
[----:B------:R-:W4:Y:S04]  /*24040*/  LD.E R232, desc[UR42][R16.64+0x454] ;  /* 0x0004542a10e87980 */ /* 0x000f28000c101900 */
[----:B------:R-:W1:Y:S04]  /*24050*/  LD.E R132, desc[UR42][R16.64+0x270] ;  /* 0x0002702a10847980 */ /* 0x000e68000c101900 */
[----:B------:R-:W2:Y:S04]  /*24060*/  LD.E R136, desc[UR42][R16.64+0x280] ;  /* 0x0002802a10887980 */ /* 0x000ea8000c101900 */
[----:B------:R-:W3:Y:S04]  /*24070*/  LD.E R138, desc[UR42][R16.64+0x284] ;  /* 0x0002842a108a7980 */ /* 0x000ee8000c101900 */
        /* <DEDUP_REMOVED lines=59> */
[----:B----4-:R-:W-:-:S04]  /*24430*/  FMUL.FTZ R45, R9, R232 ;  /* 0x000000e8092d7220 */ /* 0x010fc80000410000 */
[----:B------:R0:W-:Y:S01]  /*24440*/  ST.E desc[UR42][R16.64+0x274], R13 ;  /* 0x0002740d10007985 */ /* 0x0001e2000c10192a */
[C---:B-1----:R-:W-:Y:S01]  /*24450*/  FMUL.FTZ R7, R9.reuse, R132 ;  /* 0x0000008409077220 */ /* 0x042fe20000410000 */
[C---:B--2---:R-:W-:Y:S01]  /*24460*/  FMUL.FTZ R25, R9.reuse, R136 ;  /* 0x0000008809197220 */ /* 0x044fe20000410000 */
[C---:B---3--:R-:W-:Y:S01]  /*24470*/  FMUL.FTZ R27, R9.reuse, R138 ;  /* 0x0000008a091b7220 */ /* 0x048fe20000410000 */
[C---:B-----5:R-:W-:Y:S01]  /*24480*/  FMUL.FTZ R39, R9.reuse, R140 ;  /* 0x0000008c09277220 */ /* 0x060fe20000410000 */
[C---:B0-----:R-:W-:Y:S01]  /*24490*/  FMUL.FTZ R13, R9.reuse, R148 ;  /* 0x00000094090d7220 */ /* 0x041fe20000410000 */
        /* <DEDUP_REMOVED lines=8> */
[C---:B-1----:R-:W-:Y:S01]  /*24520*/  FMUL.FTZ R7, R9.reuse, R146 ;  /* 0x0000009209077220 */ /* 0x042fe20000410000 */
[C---:B------:R-:W-:Y:S02]  /*24530*/  FMUL.FTZ R47, R9.reuse, R130 ;  /* 0x00000082092f7220 */ /* 0x040fe40000410000 */
        /* <DEDUP_REMOVED lines=95> */
[----:B------:R-:W-:Y:S02]  /*24b30*/  IMAD.U32 R8, RZ, RZ, UR6 ;  /* 0x00000006ff087e24 */ /* 0x000fe4000f8e00ff */
[----:B0-----:R-:W-:Y:S01]  /*24b40*/  FMUL.FTZ R13, R9, R26 ;  /* 0x0000001a090d7220 */ /* 0x001fe20000410000 */
[----:B------:R-:W-:Y:S01]  /*24b50*/  IMAD.U32 R9, RZ, RZ, UR5 ;  /* 0x00000005ff097e24 */ /* 0x000fe2000f8e00ff */
        /* <DEDUP_REMOVED lines=10> */
[----:B0-----:R-:W3:Y:S01]  /*24c00*/  LD.E R25, desc[UR42][R8.64] ;  /* 0x0000002a08197980 */ /* 0x001ee2000c101900 */
[----:B------:R-:W-:Y:S01]  /*24c10*/  ULOP3.LUT UR4, UR4, 0xc, URZ, 0xfc, !UPT ;  /* 0x0000000c04047892 */ /* 0x000fe2000f8efc3f */
[----:B------:R-:W-:-:S05]  /*24c20*/  IMAD.U32 R7, RZ, RZ, UR5 ;  /* 0x00000005ff077e24 */ /* 0x000fca000f8e00ff */
[----:B------:R-:W-:Y:S02]  /*24c30*/  IMAD.U32 R6, RZ, RZ, UR4 ;  /* 0x00000004ff067e24 */ /* 0x000fe4000f8e00ff */
[----:B---3--:R-:W-:-:S05]  /*24c40*/  FMUL.FTZ R25, R12, R25 ;  /* 0x000000190c197220 */ /* 0x008fca0000410000 */
[----:B------:R0:W-:Y:S04]  /*24c50*/  ST.E desc[UR42][R8.64], R25 ;  /* 0x0000001908007985 */ /* 0x0001e8000c10192a */
[----:B-1----:R-:W3:Y:S01]  /*24c60*/  LD.E R27, desc[UR42][R6.64] ;  /* 0x0000002a061b7980 */ /* 0x002ee2000c101900 */
[----:B------:R-:W1:Y:S01]  /*24c70*/  S2R R232, SR_TID.X ;  /* 0x0000000000e87919 */ /* 0x000e620000002100 */
[----:B---3--:R-:W-:-:S05]  /*24c80*/  FMUL.FTZ R27, R12, R27 ;  /* 0x0000001b0c1b7220 */ /* 0x008fca0000410000 */
[----:B------:R3:W-:Y:S04]  /*24c90*/  ST.E desc[UR42][R6.64], R27 ;  /* 0x0000001b06007985 */ /* 0x0007e8000c10192a */
        /* <DEDUP_REMOVED lines=60> */
[----:B0-----:R-:W2:Y:S04]  /*25060*/  LD.E R25, desc[UR42][R16.64+0x44c] ;  /* 0x00044c2a10197980 */ /* 0x001ea8000c101900 */
[----:B---3--:R-:W3:Y:S01]  /*25070*/  LD.E R27, desc[UR42][R16.64+0x458] ;  /* 0x0004582a101b7980 */ /* 0x008ee2000c101900 */
[----:B-1----:R-:W-:Y:S01]  /*25080*/  SHF.R.U32.HI R232, RZ, 0x7, R232 ;  /* 0x00000007ffe87819 */ /* 0x002fe200000116e8 */
[C---:B----4-:R-:W-:Y:S01]  /*25090*/  FMUL.FTZ R51, R12.reuse, R51 ;  /* 0x000000330c337220 */ /* 0x050fe20000410000 */
[----:B-----5:R-:W-:-:S04]  /*250a0*/  FMUL.FTZ R26, R12, R26 ;  /* 0x0000001a0c1a7220 */ /* 0x020fc80000410000 */
        /* <DEDUP_REMOVED lines=61> */
[C---:B------:R-:W-:Y:S01]  /*25480*/  FMUL.FTZ R25, R12.reuse, R25 ;  /* 0x000000190c197220 */ /* 0x040fe20000410000 */
[----:B---3--:R-:W-:Y:S01]  /*25490*/  FMUL.FTZ R27, R12, R27 ;  /* 0x0000001b0c1b7220 */ /* 0x008fe20000410000 */
        /* <DEDUP_REMOVED lines=73> */
[----:B------:R-:W4:Y:S04]  /*25930*/  LD.E R47, desc[UR42][R16.64+0x278] ;  /* 0x0002782a102f7980 */ /* 0x000f28000c101900 */
[----:B0-----:R-:W4:Y:S04]  /*25940*/  LD.E R41, desc[UR42][R16.64+0x27c] ;  /* 0x00027c2a10297980 */ /* 0x001f28000c101900 */
        /* <DEDUP_REMOVED lines=394> */
[----:B------:R-:W-:Y:S01]  /*271f0*/  R2UR UR7, R13 ;  /* 0x000000000d0772ca */ /* 0x000fe200000e0000 */
[----:B------:R-:W-:Y:S01]  /*27200*/  VOTEU.ANY UP0, P1 ;  /* 0x00000000003f7886 */ /* 0x000fe20000800100 */
[----:B-----5:R-:W-:-:S11]  /*27210*/  WARPGROUP.ARRIVE ;  /* 0x00000000000079c5 */ /* 0x020fd60000000000 */
        /* <DEDUP_REMOVED lines=1080> */
.L_x_12827:
[----:B------:R-:W-:Y:S05]  /*2b5a0*/  BSYNC B0 ;  /* 0x0000000000007941 */ /* 0x000fea0003800000 */
.L_x_12826:
[C---:B------:R-:W-:Y:S01]  /*2b5b0*/  ISETP.GT.AND P0, PT, R0.reuse, R189, PT ;  /* 0x000000bd0000720c */ /* 0x040fe20003f04270 */
[----:B------:R-:W-:-:S12]  /*2b5c0*/  VIADD R0, R0, 0xffffffff ;  /* 0xffffffff00007836 */ /* 0x000fd80000000000 */
[----:B------:R-:W-:Y:S05]  /*2b5d0*/  @P0 BRA `(.L_x_12828) ;  /* 0xffffff4c007c0947 */ /* 0x000fea000383ffff */
.L_x_12801:
[----:B0-----:R-:W2:Y:S01]  /*2b5e0*/  LDL R5, [R1+0x240] ;  /* 0x0002400001057983 */ /* 0x001ea20000100800 */
[----:B------:R-:W-:Y:S05]  /*2b5f0*/  WARPSYNC.ALL ;  /* 0x0000000000007948 */ /* 0x000fea0003800000 */
[----:B------:R-:W3:Y:S04]  /*2b600*/  LDL R6, [R1+0x244] ;  /* 0x0002440001067983 */ /* 0x000ee80000100800 */
[----:B------:R-:W4:Y:S04]  /*2b610*/  LDL.64 R8, [R1+0x260] ;  /* 0x0002600001087983 */ /* 0x000f280000100a00 */
[----:B------:R-:W5:Y:S04]  /*2b620*/  LDL R126, [R1+0x218] ;  /* 0x00021800017e7983 */ /* 0x000f680000100800 */
[----:B------:R-:W4:Y:S01]  /*2b630*/  LDL.64 R112, [R1+0x300] ;  /* 0x0003000001707983 */ /* 0x000f220000100a00 */
[----:B------:R-:W-:-:S02]  /*2b640*/  IMAD.MOV.U32 R132, RZ, RZ, -0x800000 ;  /* 0xff800000ff847424 */ /* 0x000fc400078e00ff */
[----:B------:R-:W-:Y:S01]  /*2b650*/  IMAD.MOV.U32 R130, RZ, RZ, -0x800000 ;  /* 0xff800000ff827424 */ /* 0x000fe200078e00ff */
        /* <DEDUP_REMOVED lines=52> */
[----:B------:R-:W4:Y:S04]  /*2b9a0*/  LDL R129, [R1+0x224] ;  /* 0x0002240001817983 */ /* 0x000f280000100800 */
[----:B--2---:R-:W0:Y:S02]  /*2b9b0*/  SHFL.BFLY PT, R0, R5, 0x2, 0x1f ;  /* 0x0c401f0005007f89 */ /* 0x004e2400000e0000 */
[----:B0-----:R-:W-:-:S05]  /*2b9c0*/  FADD.FTZ R0, R5, R0 ;  /* 0x0000000005007221 */ /* 0x001fca0000010000 */
[----:B------:R-:W0:Y:S02]  /*2b9d0*/  SHFL.BFLY PT, R3, R0, 0x1, 0x1f ;  /* 0x0c201f0000037f89 */ /* 0x000e2400000e0000 */
[----:B0-----:R-:W-:-:S05]  /*2b9e0*/  FADD.FTZ R2, R0, R3 ;  /* 0x0000000300027221 */ /* 0x001fca0000010000 */
[----:B------:R-:W-:Y:S04]  /*2b9f0*/  STL [R1+0x240], R2 ;  /* 0x0002400201007387 */ /* 0x000fe80000100800 */
[----:B------:R-:W2:Y:S04]  /*2ba00*/  LDL R18, [R1+0x240] ;  /* 0x0002400001127983 */ /* 0x000ea80000100800 */
[----:B---3--:R-:W0:Y:S02]  /*2ba10*/  SHFL.BFLY PT, R3, R6, 0x2, 0x1f ;  /* 0x0c401f0006037f89 */ /* 0x008e2400000e0000 */
[----:B0-----:R-:W-:-:S02]  /*2ba20*/  FADD.FTZ R3, R3, R6 ;  /* 0x0000000603037221 */ /* 0x001fc40000010000 */
[----:B------:R-:W3:Y:S04]  /*2ba30*/  LDL.64 R6, [R1+0x270] ;  /* 0x0002700001067983 */ /* 0x000ee80000100a00 */
[----:B-1----:R-:W0:Y:S02]  /*2ba40*/  SHFL.BFLY PT, R4, R3, 0x1, 0x1f ;  /* 0x0c201f0003047f89 */ /* 0x002e2400000e0000 */
[----:B0-----:R-:W-:Y:S02]  /*2ba50*/  FADD.FTZ R131, R3, R4 ;  /* 0x0000000403837221 */ /* 0x001fe40000010000 */
[----:B------:R-:W3:Y:S03]  /*2ba60*/  LDL.64 R4, [R1+0x280] ;  /* 0x0002800001047983 */ /* 0x000ee60000100a00 */
[----:B------:R-:W-:Y:S01]  /*2ba70*/  FSETP.NE.FTZ.AND P1, PT, R131, RZ, PT ;  /* 0x000000ff8300720b */ /* 0x000fe20003f35000 */
[----:B------:R-:W3:-:S12]  /*2ba80*/  LDL.64 R2, [R1+0x290] ;  /* 0x0002900001027983 */ /* 0x000ed80000100a00 */
[----:B------:R-:W3:Y:S04]  /*2ba90*/  @P1 LDL R14, [R1+0x250] ;  /* 0x00025000010e1983 */ /* 0x000ee80000100800 */
[----:B------:R-:W3:Y:S01]  /*2baa0*/  @P1 LDL R15, [R1+0x234] ;  /* 0x00023400010f1983 */ /* 0x000ee20000100800 */
[----:B--2---:R-:W-:-:S13]  /*2bab0*/  FSETP.NE.FTZ.AND P0, PT, R18, RZ, PT ;  /* 0x000000ff1200720b */ /* 0x004fda0003f15000 */
[----:B------:R-:W2:Y:S04]  /*2bac0*/  @P0 LDL R10, [R1+0x250] ;  /* 0x00025000010a0983 */ /* 0x000ea80000100800 */
[----:B------:R-:W2:Y:S01]  /*2bad0*/  @P0 LDL R11, [R1+0x230] ;  /* 0x00023000010b0983 */ /* 0x000ea20000100800 */
[----:B------:R-:W0:Y:S01]  /*2bae0*/  @P1 MUFU.LG2 R13, R131 ;  /* 0x00000083000d1308 */ /* 0x000e220000000c00 */
[----:B------:R-:W-:-:S07]  /*2baf0*/  IMAD.MOV.U32 R0, RZ, RZ, RZ ;  /* 0x000000ffff007224 */ /* 0x000fce00078e00ff */
[----:B------:R-:W1:Y:S08]  /*2bb00*/  @P0 MUFU.LG2 R12, R18 ;  /* 0x00000012000c0308 */ /* 0x000e700000000c00 */
[----:B------:R-:W4:Y:S01]  /*2bb10*/  @P0 MUFU.RCP R0, R18 ;  /* 0x0000001200000308 */ /* 0x000f220000001000 */
[----:B0-----:R-:W-:Y:S01]  /*2bb20*/  @P1 FMUL.FTZ R19, R13, 0.69314718246459960938 ;  /* 0x3f3172180d131820 */ /* 0x001fe20000410000 */
[----:B-1----:R-:W-:Y:S01]  /*2bb30*/  @P0 FMUL.FTZ R13, R12, 0.69314718246459960938 ;  /* 0x3f3172180c0d0820 */ /* 0x002fe20000410000 */
[----:B-----5:R-:W-:-:S02]  /*2bb40*/  VIADD R126, R126, 0x1 ;  /* 0x000000017e7e7836 */ /* 0x020fc40000000000 */
[-C--:B----4-:R-:W-:Y:S01]  /*2bb50*/  FMUL.FTZ R9, R9, R0.reuse ;  /* 0x0000000009097220 */ /* 0x090fe20000410000 */
[-C--:B------:R-:W-:Y:S01]  /*2bb60*/  FMUL.FTZ R8, R8, R0.reuse ;  /* 0x0000000008087220 */ /* 0x080fe20000410000 */
[-C--:B---3--:R-:W-:Y:S01]  /*2bb70*/  FMUL.FTZ R7, R7, R0.reuse ;  /* 0x0000000007077220 */ /* 0x088fe20000410000 */
[-C--:B------:R-:W-:Y:S01]  /*2bb80*/  FMUL.FTZ R6, R6, R0.reuse ;  /* 0x0000000006067220 */ /* 0x080fe20000410000 */
[-C--:B------:R-:W-:Y:S01]  /*2bb90*/  FMUL.FTZ R5, R5, R0.reuse ;  /* 0x0000000005057220 */ /* 0x080fe20000410000 */
[-C--:B------:R-:W-:Y:S01]  /*2bba0*/  FMUL.FTZ R4, R4, R0.reuse ;  /* 0x0000000004047220 */ /* 0x080fe20000410000 */
[-C--:B------:R-:W-:Y:S01]  /*2bbb0*/  FMUL.FTZ R3, R3, R0.reuse ;  /* 0x0000000003037220 */ /* 0x080fe20000410000 */
[----:B------:R-:W-:Y:S01]  /*2bbc0*/  FMUL.FTZ R2, R2, R0 ;  /* 0x0000000002027220 */ /* 0x000fe20000410000 */
[----:B------:R0:W-:Y:S04]  /*2bbd0*/  STL.64 [R1+0x260], R8 ;  /* 0x0002600801007387 */ /* 0x0001e80000100a00 */
[----:B------:R-:W-:Y:S01]  /*2bbe0*/  STL.64 [R1+0x270], R6 ;  /* 0x0002700601007387 */ /* 0x000fe20000100a00 */
[----:B------:R-:W-:-:S03]  /*2bbf0*/  @P1 FMUL.FTZ R14, R14, 0.69314718246459960938 ;  /* 0x3f3172180e0e1820 */ /* 0x000fc60000410000 */
[----:B------:R1:W-:Y:S01]  /*2bc00*/  STL.64 [R1+0x280], R4 ;  /* 0x0002800401007387 */ /* 0x0003e20000100a00 */
[----:B------:R-:W-:-:S03]  /*2bc10*/  @P1 FFMA.FTZ R130, R14, R15, R19 ;  /* 0x0000000f0e821223 */ /* 0x000fc60000010013 */
[----:B------:R3:W-:Y:S04]  /*2bc20*/  STL.64 [R1+0x290], R2 ;  /* 0x0002900201007387 */ /* 0x0007e80000100a00 */
[----:B------:R-:W4:Y:S04]  /*2bc30*/  LDL.64 R18, [R1+0x3f8] ;  /* 0x0003f80001127983 */ /* 0x000f280000100a00 */
[----:B------:R-:W5:Y:S04]  /*2bc40*/  LDL.64 R14, [R1+0x408] ;  /* 0x00040800010e7983 */ /* 0x000f680000100a00 */
[----:B0-----:R-:W5:Y:S04]  /*2bc50*/  LDL.64 R8, [R1+0x418] ;  /* 0x0004180001087983 */ /* 0x001f680000100a00 */
[----:B-1----:R-:W5:Y:S04]  /*2bc60*/  LDL.64 R4, [R1+0x428] ;  /* 0x0004280001047983 */ /* 0x002f680000100a00 */
[----:B---3--:R-:W3:Y:S04]  /*2bc70*/  LDL.64 R2, [R1+0x448] ;  /* 0x0004480001027983 */ /* 0x008ee80000100a00 */
[----:B------:R-:W3:Y:S01]  /*2bc80*/  LDL.64 R6, [R1+0x458] ;  /* 0x0004580001067983 */ /* 0x000ee20000100a00 */
[----:B--2---:R-:W-:-:S04]  /*2bc90*/  @P0 FMUL.FTZ R10, R10, 0.69314718246459960938 ;  /* 0x3f3172180a0a0820 */ /* 0x004fc80000410000 */
[----:B------:R-:W-:Y:S02]  /*2bca0*/  @P0 FFMA.FTZ R132, R10, R11, R13 ;  /* 0x0000000b0a840223 */ /* 0x000fe4000001000d */
[----:B------:R-:W2:Y:S04]  /*2bcb0*/  LDL.64 R12, [R1+0x3c8] ;  /* 0x0003c800010c7983 */ /* 0x000ea80000100a00 */
[----:B------:R-:W2:Y:S01]  /*2bcc0*/  LDL.64 R10, [R1+0x438] ;  /* 0x00043800010a7983 */ /* 0x000ea20000100a00 */
[----:B------:R-:W-:-:S13]  /*2bcd0*/  ISETP.NE.AND P0, PT, R126, 0x2, PT ;  /* 0x000000027e00780c */ /* 0x000fda0003f05270 */
[----:B------:R-:W2:Y:S01]  /*2bce0*/  @!P0 LDL R128, [R1+0x21c] ;  /* 0x00021c0001808983 */ /* 0x000ea20000100800 */
[-C--:B------:R-:W-:Y:S01]  /*2bcf0*/  FMUL.FTZ R113, R113, R0.reuse ;  /* 0x0000000071717220 */ /* 0x080fe20000410000 */
[----:B------:R-:W-:Y:S01]  /*2bd00*/  FMUL.FTZ R112, R112, R0 ;  /* 0x0000000070707220 */ /* 0x000fe20000410000 */
[----:B------:R-:W0:Y:S04]  /*2bd10*/  S2R R133, SR_TID.X ;  /* 0x0000000000857919 */ /* 0x000e280000002100 */
[----:B------:R1:W-:Y:S02]  /*2bd20*/  STL.64 [R1+0x300], R112 ;  /* 0x0003007001007387 */ /* 0x0003e40000100a00 */
[----:B-1----:R-:W-:-:S06]  /*2bd30*/  IMAD.MOV.U32 R112, RZ, RZ, RZ ;  /* 0x000000ffff707224 */ /* 0x002fcc00078e00ff */
[----:B------:R-:W1:Y:S01]  /*2bd40*/  @P1 MUFU.RCP R112, R131 ;  /* 0x0000008300701308 */ /* 0x000e620000001000 */
[-C--:B------:R-:W-:Y:S01]  /*2bd50*/  FMUL.FTZ R125, R125, R0.reuse ;  /* 0x000000007d7d7220 */ /* 0x080fe20000410000 */
[-C--:B------:R-:W-:Y:S01]  /*2bd60*/  FMUL.FTZ R124, R124, R0.reuse ;  /* 0x000000007c7c7220 */ /* 0x080fe20000410000 */
[-C--:B------:R-:W-:Y:S01]  /*2bd70*/  FMUL.FTZ R123, R123, R0.reuse ;  /* 0x000000007b7b7220 */ /* 0x080fe20000410000 */
[-C--:B------:R-:W-:Y:S01]  /*2bd80*/  FMUL.FTZ R122, R122, R0.reuse ;  /* 0x000000007a7a7220 */ /* 0x080fe20000410000 */
[-C--:B------:R-:W-:Y:S01]  /*2bd90*/  FMUL.FTZ R121, R121, R0.reuse ;  /* 0x0000000079797220 */ /* 0x080fe20000410000 */
[-C--:B------:R-:W-:Y:S01]  /*2bda0*/  FMUL.FTZ R120, R120, R0.reuse ;  /* 0x0000000078787220 */ /* 0x080fe20000410000 */
[----:B0-----:R-:W-:Y:S01]  /*2bdb0*/  SHF.R.U32.HI R133, RZ, 0x7, R133 ;  /* 0x00000007ff857819 */ /* 0x001fe20000011685 */
        /* <DEDUP_REMOVED lines=105> */
[-C--:B---3--:R-:W-:Y:S01]  /*2c450*/  FMUL.FTZ R3, R3, R112.reuse ;  /* 0x0000007003037220 */ /* 0x088fe20000410000 */
[-C--:B------:R-:W-:Y:S01]  /*2c460*/  FMUL.FTZ R2, R2, R112.reuse ;  /* 0x0000007002027220 */ /* 0x080fe20000410000 */
[-C--:B------:R-:W-:Y:S01]  /*2c470*/  FMUL.FTZ R7, R7, R112.reuse ;  /* 0x0000007007077220 */ /* 0x080fe20000410000 */
[-C--:B------:R-:W-:Y:S01]  /*2c480*/  FMUL.FTZ R6, R6, R112.reuse ;  /* 0x0000007006067220 */ /* 0x080fe20000410000 */
        /* <DEDUP_REMOVED lines=8> */
[----:B------:R-:W-:Y:S04]  /*2c510*/  STL [R1+0x240], R132 ;  /* 0x0002408401007387 */ /* 0x000fe80000100800 */
        /* <DEDUP_REMOVED lines=24> */
[-C--:B--2---:R-:W-:Y:S01]  /*2c6a0*/  FMUL.FTZ R13, R13, R112.reuse ;  /* 0x000000700d0d7220 */ /* 0x084fe20000410000 */
[-C--:B------:R-:W-:Y:S01]  /*2c6b0*/  FMUL.FTZ R12, R12, R112.reuse ;  /* 0x000000700c0c7220 */ /* 0x080fe20000410000 */
[-C--:B------:R-:W-:Y:S01]  /*2c6c0*/  FMUL.FTZ R11, R11, R112.reuse ;  /* 0x000000700b0b7220 */ /* 0x080fe20000410000 */
[----:B------:R-:W-:-:S03]  /*2c6d0*/  FMUL.FTZ R10, R10, R112 ;  /* 0x000000700a0a7220 */ /* 0x000fc60000410000 */
[----:B------:R0:W-:Y:S04]  /*2c6e0*/  STL.64 [R1+0x3c8], R12 ;  /* 0x0003c80c01007387 */ /* 0x0001e80000100a00 */
[----:B------:R1:W-:Y:S01]  /*2c6f0*/  STL.64 [R1+0x288], R56 ;  /* 0x0002883801007387 */ /* 0x0003e20000100a00 */
[----:B0-----:R-:W-:-:S03]  /*2c700*/  VIADD R12, R129, 0x1 ;  /* 0x00000001810c7836 */ /* 0x001fc60000000000 */
        /* <DEDUP_REMOVED lines=30> */
[----:B------:R-:W-:-:S03]  /*2c8f0*/  @!P0 LOP3.LUT R128, R128, 0x1, RZ, 0x3c, !PT ;  /* 0x0000000180808812 */ /* 0x000fc600078e3cff */
[----:B------:R1:W-:Y:S04]  /*2c900*/  STL [R1+0x218], R126 ;  /* 0x0002187e01007387 */ /* 0x0003e80000100800 */
[----:B------:R1:W-:Y:S04]  /*2c910*/  @!P0 STL [R1+0x21c], R128 ;  /* 0x00021c8001008387 */ /* 0x0003e80000100800 */
[----:B------:R1:W-:Y:S01]  /*2c920*/  @!P0 STL [R1+0x218], RZ ;  /* 0x000218ff01008387 */ /* 0x0003e20000100800 */
[----:B------:R1:W-:Y:S08]  /*2c930*/  BAR.ARV R113, 0x100 ;  /* 0x000400710000751d */ /* 0x0003f00000002000 */
[----:B------:R-:W-:Y:S06]  /*2c940*/  BAR.ARV 0x8, 0x180 ;  /* 0x0206000000007b1d */ /* 0x000fec0000002000 */
[----:B------:R-:W-:-:S13]  /*2c950*/  PLOP3.LUT P0, PT, PT, PT, PT, 0x8, 0x0 ;  /* 0x000000000000781c */ /* 0x000fda0003f0e170 */
.L_x_12711:
[----:B------:R-:W-:Y:S05]  /*2c960*/  WARPSYNC.ALL ;  /* 0x0000000000007948 */ /* 0x000fea0003800000 */
[----:B------:R-:W0:Y:S08]  /*2c970*/  S2UR UR5, SR_CgaCtaId ;  /* 0x00000000000579c3 */ /* 0x000e300000008800 */
[----:B------:R-:W-:Y:S06]  /*2c980*/  BAR.SYNC.DEFER_BLOCKING 0x5, 0x180 ;  /* 0x0146000000007b1d */ /* 0x000fec0000010000 */
[----:B------:R-:W-:Y:S01]  /*2c990*/  UMOV UR4, 0x400 ;  /* 0x0000040000047882 */ /* 0x000fe20000000000 */
[----:B------:R-:W-:Y:S01]  /*2c9a0*/  BSSY B0, `(.L_x_12829) ;  /* 0x00004e5000007945 */ /* 0x000fe20003800000 */
[----:B0-----:R-:W-:-:S06]  /*2c9b0*/  ULEA UR4, UR5, UR4, 0x18 ;  /* 0x0000000405047291 */ /* 0x001fcc000f8ec03f */
[----:B-1----:R-:W-:-:S05]  /*2c9c0*/  IMAD.U32 R2, RZ, RZ, UR4 ;  /* 0x00000004ff027e24 */ /* 0x002fca000f8e00ff */
[----:B------:R0:W1:Y:S01]  /*2c9d0*/  LDS.128 R88, [R2+0x324d0] ;  /* 0x0324d00002587984 */ /* 0x0000620000000c00 */
[----:B------:R-:W-:Y:S06]  /*2c9e0*/  BAR.ARV 0x4, 0x180 ;  /* 0x0106000000007b1d */ /* 0x000fec0000002000 */
[----:B------:R-:W-:Y:S05]  /*2c9f0*/  @P0 BRA `(.L_x_12830) ;  /* 0x0000003c00f40947 */ /* 0x000fea0003800000 */
[----:B------:R-:W2:Y:S04]  /*2ca00*/  LDL R0, [R1+0x520] ;  /* 0x0005200001007983 */ /* 0x000ea80000100800 */
[----:B------:R-:W3:Y:S04]  /*2ca10*/  LDL.128 R28, [R1+0x260] ;  /* 0x00026000011c7983 */ /* 0x000ee80000100c00 */
[----:B------:R-:W4:Y:S04]  /*2ca20*/  LDL.128 R24, [R1+0x270] ;  /* 0x0002700001187983 */ /* 0x000f280000100c00 */
[----:B------:R-:W4:Y:S04]  /*2ca30*/  LDL.128 R32, [R1+0x280] ;  /* 0x0002800001207983 */ /* 0x000f280000100c00 */
[----:B------:R-:W4:Y:S04]  /*2ca40*/  LDL.128 R12, [R1+0x290] ;  /* 0x00029000010c7983 */ /* 0x000f280000100c00 */
[----:B------:R-:W4:Y:S04]  /*2ca50*/  LDL.128 R4, [R1+0x2a0] ;  /* 0x0002a00001047983 */ /* 0x000f280000100c00 */
[----:B------:R-:W4:Y:S01]  /*2ca60*/  LDL.128 R8, [R1+0x2b0] ;  /* 0x0002b00001087983 */ /* 0x000f220000100c00 */
[C---:B------:R-:W-:Y:S01]  /*2ca70*/  ISETP.NE.AND P0, PT, R195.reuse, RZ, PT ;  /* 0x000000ffc300720c */ /* 0x040fe20003f05270 */
[----:B------:R-:W-:Y:S01]  /*2ca80*/  ULDC UR4, c[0x0][0xbd4] ;  /* 0x0002f50000047ab9 */ /* 0x000fe20000000800 */
[----:B------:R-:W0:Y:S02]  /*2ca90*/  S2R R3, SR_SWINHI ;  /* 0x0000000000037919 */ /* 0x000e240000002f00 */
[----:B------:R-:W-:Y:S01]  /*2caa0*/  SEL R195, R195, UR4, P0 ;  /* 0x00000004c3c37c07 */ /* 0x000fe20008000000 */
[----:B------:R-:W-:Y:S05]  /*2cab0*/  WARPSYNC.ALL ;  /* 0x0000000000007948 */ /* 0x000fea0003800000 */
[----:B------:R-:W4:Y:S01]  /*2cac0*/  LDL.128 R116, [R1+0x2c0] ;  /* 0x0002c00001747983 */ /* 0x000f220000100c00 */
[----:B------:R-:W-:Y:S01]  /*2cad0*/  ULDC.64 UR6, c[0x0][0xd08] ;  /* 0x0003420000067ab9 */ /* 0x000fe20000000a00 */
[----:B------:R-:W-:-:S02]  /*2cae0*/  ULDC.64 UR4, c[0x0][0xd00] ;  /* 0x0003400000047ab9 */ /* 0x000fc40000000a00 */
[----:B------:R-:W4:Y:S04]  /*2caf0*/  LDL.128 R108, [R1+0x2e0] ;  /* 0x0002e000016c7983 */ /* 0x000f280000100c00 */
[----:B------:R-:W4:Y:S04]  /*2cb00*/  LDL.128 R112, [R1+0x2d0] ;  /* 0x0002d00001707983 */ /* 0x000f280000100c00 */
[----:B------:R-:W4:Y:S04]  /*2cb10*/  LDL.128 R100, [R1+0x300] ;  /* 0x0003000001647983 */ /* 0x000f280000100c00 */
[----:B------:R-:W4:Y:S04]  /*2cb20*/  LDL.128 R104, [R1+0x2f0] ;  /* 0x0002f00001687983 */ /* 0x000f280000100c00 */
[----:B------:R-:W4:Y:S04]  /*2cb30*/  LDL.128 R92, [R1+0x320] ;  /* 0x00032000015c7983 */ /* 0x000f280000100c00 */
[----:B------:R-:W4:Y:S01]  /*2cb40*/  LDL.128 R96, [R1+0x310] ;  /* 0x0003100001607983 */ /* 0x000f220000100c00 */
[----:B------:R-:W-:-:S02]  /*2cb50*/  MOV R18, R2 ;  /* 0x0000000200127202 */ /* 0x000fc40000000f00 */
[----:B0-----:R-:W-:Y:S01]  /*2cb60*/  MOV R19, R3 ;  /* 0x0000000300137202 */ /* 0x001fe20000000f00 */
        /* <DEDUP_REMOVED lines=10> */
[----:B-----5:R-:W4:Y:S01]  /*2cc10*/  LDL.128 R44, [R1+0x3d0] ;  /* 0x0003d000012c7983 */ /* 0x020f220000100c00 */
[----:B--2---:R-:W-:Y:S01]  /*2cc20*/  IMAD.WIDE R20, R0, 0x2, R18 ;  /* 0x0000000200147825 */ /* 0x004fe200078e0212 */
[----:B---3--:R-:W-:-:S02]  /*2cc30*/  F2FP.F16.F32.PACK_AB R28, R29, R28 ;  /* 0x0000001c1d1c723e */ /* 0x008fc400000000ff */
[C---:B------:R-:W-:Y:S02]  /*2cc40*/  IADD3 R37, P3, R20.reuse, 0x20, RZ ;  /* 0x0000002014257810 */ /* 0x040fe40007f7e0ff */
[C---:B------:R-:W-:Y:S02]  /*2cc50*/  LOP3.LUT R41, R20.reuse, 0x380, RZ, 0xc0, !PT ;  /* 0x0000038014297812 */ /* 0x040fe400078ec0ff */
[----:B------:R-:W-:Y:S02]  /*2cc60*/  IADD3 R38, P2, R20, 0x40, RZ ;  /* 0x0000004014267810 */ /* 0x000fe40007f5e0ff */
[----:B------:R-:W-:Y:S02]  /*2cc70*/  LOP3.LUT R36, R37, 0x380, RZ, 0xc0, !PT ;  /* 0x0000038025247812 */ /* 0x000fe400078ec0ff */
[----:B------:R-:W-:Y:S02]  /*2cc80*/  SHF.R.U64 R41, R41, 0x3, RZ ;  /* 0x0000000329297819 */ /* 0x000fe400000012ff */
[----:B------:R-:W-:-:S02]  /*2cc90*/  LOP3.LUT R0, R38, 0x380, RZ, 0xc0, !PT ;  /* 0x0000038026007812 */ /* 0x000fc400078ec0ff */
[----:B------:R-:W-:Y:S02]  /*2cca0*/  SHF.R.U64 R36, R36, 0x3, RZ ;  /* 0x0000000324247819 */ /* 0x000fe400000012ff */
[----:B------:R-:W-:Y:S01]  /*2ccb0*/  LOP3.LUT R40, R41, R20, RZ, 0x3c, !PT ;  /* 0x0000001429287212 */ /* 0x000fe200078e3cff */
[--C-:B------:R-:W-:Y:S01]  /*2ccc0*/  IMAD.MOV.U32 R41, RZ, RZ, R21.reuse ;  /* 0x000000ffff297224 */ /* 0x100fe200078e0015 */
[----:B------:R-:W-:Y:S02]  /*2ccd0*/  SHF.R.U64 R39, R0, 0x3, RZ ;  /* 0x0000000300277819 */ /* 0x000fe400000012ff */
[----:B------:R-:W-:Y:S01]  /*2cce0*/  LOP3.LUT R36, R36, R37, RZ, 0x3c, !PT ;  /* 0x0000002524247212 */ /* 0x000fe200078e3cff */
[--C-:B------:R-:W-:Y:S01]  /*2ccf0*/  IMAD.X R37, RZ, RZ, R21.reuse, P3 ;  /* 0x000000ffff257224 */ /* 0x100fe200018e0615 */
[----:B------:R-:W-:Y:S01]  /*2cd00*/  LOP3.LUT R38, R39, R38, RZ, 0x3c, !PT ;  /* 0x0000002627267212 */ /* 0x000fe200078e3cff */
[----:B------:R-:W-:Y:S01]  /*2cd10*/  IMAD.X R39, RZ, RZ, R21, P2 ;  /* 0x000000ffff277224 */ /* 0x000fe200010e0615 */
[----:B------:R-:W-:-:S02]  /*2cd20*/  F2FP.F16.F32.PACK_AB R29, R31, R30 ;  /* 0x0000001e1f1d723e */ /* 0x000fc400000000ff */
[----:B------:R-:W-:Y:S02]  /*2cd30*/  MOV R40, R40 ;  /* 0x0000002800287202 */ /* 0x000fe40000000f00 */
[----:B----4-:R-:W-:Y:S02]  /*2cd40*/  F2FP.F16.F32.PACK_AB R30, R25, R24 ;  /* 0x00000018191e723e */ /* 0x010fe400000000ff */
[----:B------:R-:W-:Y:S01]  /*2cd50*/  F2FP.F16.F32.PACK_AB R31, R27, R26 ;  /* 0x0000001a1b1f723e */ /* 0x000fe200000000ff */
[----:B------:R-:W-:Y:S01]  /*2cd60*/  BAR.SYNC.DEFER_BLOCKING 0x1, 0x100 ;  /* 0x0044000000007b1d */ /* 0x000fe20000010000 */
[----:B------:R-:W-:Y:S02]  /*2cd70*/  MOV R36, R36 ;  /* 0x0000002400247202 */ /* 0x000fe40000000f00 */
[----:B------:R-:W-:Y:S02]  /*2cd80*/  F2FP.F16.F32.PACK_AB R24, R33, R32 ;  /* 0x000000202118723e */ /* 0x000fe400000000ff */
[----:B------:R-:W-:-:S02]  /*2cd90*/  F2FP.F16.F32.PACK_AB R25, R35, R34 ;  /* 0x000000222319723e */ /* 0x000fc400000000ff */
[----:B------:R-:W-:Y:S01]  /*2cda0*/  F2FP.F16.F32.PACK_AB R26, R13, R12 ;  /* 0x0000000c0d1a723e */ /* 0x000fe200000000ff */
[----:B------:R-:W2:Y:S01]  /*2cdb0*/  LDL.128 R32, [R1+0x400] ;  /* 0x0004000001207983 */ /* 0x000ea20000100c00 */
[----:B------:R-:W-:Y:S02]  /*2cdc0*/  F2FP.F16.F32.PACK_AB R27, R15, R14 ;  /* 0x0000000e0f1b723e */ /* 0x000fe400000000ff */
[----:B------:R-:W-:Y:S01]  /*2cdd0*/  F2FP.F16.F32.PACK_AB R4, R5, R4 ;  /* 0x000000040504723e */ /* 0x000fe200000000ff */
[----:B------:R-:W3:Y:S01]  /*2cde0*/  LDL.128 R12, [R1+0x430] ;  /* 0x00043000010c7983 */ /* 0x000ee20000100c00 */
[----:B------:R-:W-:Y:S02]  /*2cdf0*/  F2FP.F16.F32.PACK_AB R5, R7, R6 ;  /* 0x000000060705723e */ /* 0x000fe400000000ff */
[----:B------:R-:W-:Y:S02]  /*2ce00*/  MOV R0, R38 ;  /* 0x0000002600007202 */ /* 0x000fe40000000f00 */
[----:B------:R-:W-:-:S02]  /*2ce10*/  F2FP.F16.F32.PACK_AB R6, R9, R8 ;  /* 0x000000080906723e */ /* 0x000fc400000000ff */
[----:B------:R-:W-:Y:S02]  /*2ce20*/  F2FP.F16.F32.PACK_AB R7, R11, R10 ;  /* 0x0000000a0b07723e */ /* 0x000fe400000000ff */
[----:B------:R-:W4:Y:S01]  /*2ce30*/  LDL.128 R8, [R1+0x440] ;  /* 0x0004400001087983 */ /* 0x000f220000100c00 */
[C---:B------:R-:W-:Y:S02]  /*2ce40*/  IADD3 R135, P0, R20.reuse, 0x4000, RZ ;  /* 0x0000400014877810 */ /* 0x040fe40007f1e0ff */
[C---:B------:R-:W-:Y:S01]  /*2ce50*/  IADD3 R136, P1, R20.reuse, 0x60, RZ ;  /* 0x0000006014887810 */ /* 0x040fe20007f3e0ff */
[----:B------:R0:W-:Y:S01]  /*2ce60*/  STSM.16.M88.4 [R40], R28 ;  /* 0x0000001c28007844 */ /* 0x0001e20000000200 */
[----:B------:R-:W-:Y:S02]  /*2ce70*/  LOP3.LUT R134, R135, 0x380, RZ, 0xc0, !PT ;  /* 0x0000038087867812 */ /* 0x000fe400078ec0ff */
[----:B------:R-:W-:Y:S01]  /*2ce80*/  IADD3 R129, P5, R20, 0x4020, RZ ;  /* 0x0000402014817810 */ /* 0x000fe20007fbe0ff */
[----:B------:R1:W-:Y:S01]  /*2ce90*/  STSM.16.M88.4 [R36], R24 ;  /* 0x0000001824007844 */ /* 0x0003e20000000200 */
[----:B------:R-:W-:Y:S01]  /*2cea0*/  SHF.R.U64 R134, R134, 0x3, RZ ;  /* 0x0000000386867819 */ /* 0x000fe200000012ff */
[----:B------:R-:W-:Y:S01]  /*2ceb0*/  IMAD.X R137, RZ, RZ, R21, P1 ;  /* 0x000000ffff897224 */ /* 0x000fe200008e0615 */
[C---:B------:R-:W-:Y:S01]  /*2cec0*/  IADD3 R121, P4, R20.reuse, 0x4040, RZ ;  /* 0x0000404014797810 */ /* 0x040fe20007f9e0ff */
[----:B------:R1:W-:Y:S01]  /*2ced0*/  STSM.16.M88.4 [R0], R4 ;  /* 0x0000000400007844 */ /* 0x0003e20000000200 */
[----:B------:R-:W-:-:S02]  /*2cee0*/  IADD3 R123, P3, R20, 0x4060, RZ ;  /* 0x00004060147b7810 */ /* 0x000fc40007f7e0ff */
[----:B------:R-:W-:Y:S02]  /*2cef0*/  IADD3 R125, P2, R20, 0x8000, RZ ;  /* 0x00008000147d7810 */ /* 0x000fe40007f5e0ff */
[----:B------:R-:W-:Y:S02]  /*2cf00*/  LOP3.LUT R128, R129, 0x380, RZ, 0xc0, !PT ;  /* 0x0000038081807812 */ /* 0x000fe400078ec0ff */
[----:B------:R-:W-:Y:S01]  /*2cf10*/  LOP3.LUT R134, R134, R135, RZ, 0x3c, !PT ;  /* 0x0000008786867212 */ /* 0x000fe200078e3cff */
[----:B0-----:R-:W3:Y:S01]  /*2cf20*/  LDL.128 R40, [R1+0x3e0] ;  /* 0x0003e00001287983 */ /* 0x001ee20000100c00 */
[----:B------:R-:W-:Y:S01]  /*2cf30*/  LOP3.LUT R120, R121, 0x380, RZ, 0xc0, !PT ;  /* 0x0000038079787812 */ /* 0x000fe200078ec0ff */
[----:B------:R-:W-:Y:S01]  /*2cf40*/  IMAD.X R135, RZ, RZ, R21, P0 ;  /* 0x000000ffff877224 */ /* 0x000fe200000e0615 */
[----:B------:R-:W-:Y:S01]  /*2cf50*/  LOP3.LUT R122, R123, 0x380, RZ, 0xc0, !PT ;  /* 0x000003807b7a7812 */ /* 0x000fe200078ec0ff */
[----:B-1----:R-:W3:Y:S01]  /*2cf60*/  LDL.128 R36, [R1+0x3f0] ;  /* 0x0003f00001247983 */ /* 0x002ee20000100c00 */
[----:B------:R-:W-:-:S02]  /*2cf70*/  IADD3 R127, P1, R20, 0x8020, RZ ;  /* 0x00008020147f7810 */ /* 0x000fc40007f3e0ff */
[----:B------:R-:W-:Y:S01]  /*2cf80*/  IADD3 R131, P0, R20, 0x8040, RZ ;  /* 0x0000804014837810 */ /* 0x000fe20007f1e0ff */
[----:B------:R-:W3:Y:S01]  /*2cf90*/  LDL.128 R24, [R1+0x420] ;  /* 0x0004200001187983 */ /* 0x000ee20000100c00 */
[----:B------:R-:W-:Y:S02]  /*2cfa0*/  LOP3.LUT R124, R125, 0x380, RZ, 0xc0, !PT ;  /* 0x000003807d7c7812 */ /* 0x000fe400078ec0ff */
[----:B------:R-:W-:Y:S01]  /*2cfb0*/  SHF.R.U64 R128, R128, 0x3, RZ ;  /* 0x0000000380807819 */ /* 0x000fe200000012ff */
[----:B------:R-:W3:Y:S01]  /*2cfc0*/  LDL.128 R28, [R1+0x410] ;  /* 0x00041000011c7983 */ /* 0x000ee20000100c00 */
[----:B------:R-:W-:Y:S02]  /*2cfd0*/  SHF.R.U64 R120, R120, 0x3, RZ ;  /* 0x0000000378787819 */ /* 0x000fe400000012ff */
[----:B------:R-:W-:Y:S01]  /*2cfe0*/  SHF.R.U64 R122, R122, 0x3, RZ ;  /* 0x000000037a7a7819 */ /* 0x000fe200000012ff */
[----:B------:R-:W3:Y:S01]  /*2cff0*/  LDL.128 R4, [R1+0x450] ;  /* 0x0004500001047983 */ /* 0x000ee20000100c00 */
[----:B------:R-:W-:-:S02]  /*2d000*/  LOP3.LUT R126, R127, 0x380, RZ, 0xc0, !PT ;  /* 0x000003807f7e7812 */ /* 0x000fc400078ec0ff */
[----:B------:R-:W-:Y:S02]  /*2d010*/  LOP3.LUT R130, R131, 0x380, RZ, 0xc0, !PT ;  /* 0x0000038083827812 */ /* 0x000fe400078ec0ff */
[----:B------:R-:W-:Y:S02]  /*2d020*/  SHF.R.U64 R124, R124, 0x3, RZ ;  /* 0x000000037c7c7819 */ /* 0x000fe400000012ff */
[----:B------:R-:W-:Y:S02]  /*2d030*/  LOP3.LUT R3, R136, 0x380, RZ, 0xc0, !PT ;  /* 0x0000038088037812 */ /* 0x000fe400078ec0ff */
[----:B------:R-:W-:Y:S01]  /*2d040*/  LOP3.LUT R128, R128, R129, RZ, 0x3c, !PT ;  /* 0x0000008180807212 */ /* 0x000fe200078e3cff */
[--C-:B------:R-:W-:Y:S01]  /*2d050*/  IMAD.X R129, RZ, RZ, R21.reuse, P5 ;  /* 0x000000ffff817224 */ /* 0x100fe200028e0615 */
[----:B------:R-:W-:Y:S01]  /*2d060*/  LOP3.LUT R120, R120, R121, RZ, 0x3c, !PT ;  /* 0x0000007978787212 */ /* 0x000fe200078e3cff */
[--C-:B------:R-:W-:Y:S01]  /*2d070*/  IMAD.X R121, RZ, RZ, R21.reuse, P4 ;  /* 0x000000ffff797224 */ /* 0x100fe200020e0615 */
[----:B------:R-:W-:Y:S01]  /*2d080*/  LOP3.LUT R122, R122, R123, RZ, 0x3c, !PT ;  /* 0x0000007b7a7a7212 */ /* 0x000fe200078e3cff */
[----:B------:R-:W-:Y:S01]  /*2d090*/  IMAD.X R123, RZ, RZ, R21, P3 ;  /* 0x000000ffff7b7224 */ /* 0x000fe200018e0615 */
[----:B------:R-:W-:-:S02]  /*2d0a0*/  IADD3 R133, P5, R20, 0x8060, RZ ;  /* 0x0000806014857810 */ /* 0x000fc40007fbe0ff */
[----:B------:R-:W-:Y:S02]  /*2d0b0*/  SHF.R.U64 R126, R126, 0x3, RZ ;  /* 0x000000037e7e7819 */ /* 0x000fe400000012ff */
[----:B------:R-:W-:Y:S02]  /*2d0c0*/  SHF.R.U64 R130, R130, 0x3, RZ ;  /* 0x0000000382827819 */ /* 0x000fe400000012ff */
[----:B------:R-:W-:Y:S01]  /*2d0d0*/  LOP3.LUT R124, R124, R125, RZ, 0x3c, !PT ;  /* 0x0000007d7c7c7212 */ /* 0x000fe200078e3cff */
[----:B------:R-:W-:Y:S01]  /*2d0e0*/  IMAD.X R125, RZ, RZ, R21, P2 ;  /* 0x000000ffff7d7224 */ /* 0x000fe200010e0615 */
[C---:B------:R-:W-:Y:S02]  /*2d0f0*/  IADD3 R139, P4, R20.reuse, 0xc000, RZ ;  /* 0x0000c000148b7810 */ /* 0x040fe40007f9e0ff */
[----:B------:R-:W-:Y:S02]  /*2d100*/  SHF.R.U64 R3, R3, 0x3, RZ ;  /* 0x0000000303037819 */ /* 0x000fe400000012ff */
[----:B------:R-:W-:-:S02]  /*2d110*/  IADD3 R141, P3, R20, 0xc020, RZ ;  /* 0x0000c020148d7810 */ /* 0x000fc40007f7e0ff */
[----:B------:R-:W-:Y:S02]  /*2d120*/  IADD3 R143, P2, R20, 0xc040, RZ ;  /* 0x0000c040148f7810 */ /* 0x000fe40007f5e0ff */
[----:B------:R-:W-:Y:S02]  /*2d130*/  LOP3.LUT R132, R133, 0x380, RZ, 0xc0, !PT ;  /* 0x0000038085847812 */ /* 0x000fe400078ec0ff */
[----:B------:R-:W-:Y:S01]  /*2d140*/  LOP3.LUT R126, R126, R127, RZ, 0x3c, !PT ;  /* 0x0000007f7e7e7212 */ /* 0x000fe200078e3cff */
[--C-:B------:R-:W-:Y:S01]  /*2d150*/  IMAD.X R127, RZ, RZ, R21.reuse, P1 ;  /* 0x000000ffff7f7224 */ /* 0x100fe200008e0615 */
[----:B------:R-:W-:Y:S01]  /*2d160*/  LOP3.LUT R130, R130, R131, RZ, 0x3c, !PT ;  /* 0x0000008382827212 */ /* 0x000fe200078e3cff */
[----:B------:R-:W-:Y:S01]  /*2d170*/  IMAD.X R131, RZ, RZ, R21, P0 ;  /* 0x000000ffff837224 */ /* 0x000fe200000e0615 */
[----:B------:R-:W-:Y:S02]  /*2d180*/  LOP3.LUT R138, R139, 0x380, RZ, 0xc0, !PT ;  /* 0x000003808b8a7812 */ /* 0x000fe400078ec0ff */
[----:B------:R-:W-:-:S02]  /*2d190*/  LOP3.LUT R136, R3, R136, RZ, 0x3c, !PT ;  /* 0x0000008803887212 */ /* 0x000fc400078e3cff */
[----:B------:R-:W-:Y:S02]  /*2d1a0*/  LOP3.LUT R140, R141, 0x380, RZ, 0xc0, !PT ;  /* 0x000003808d8c7812 */ /* 0x000fe400078ec0ff */
[----:B------:R-:W-:Y:S02]  /*2d1b0*/  IADD3 R20, P1, R20, 0xc060, RZ ;  /* 0x0000c06014147810 */ /* 0x000fe40007f3e0ff */
[----:B------:R-:W-:Y:S02]  /*2d1c0*/  ISETP.NE.U32.AND P0, PT, RZ, UR6, PT ;  /* 0x00000006ff007c0c */ /* 0x000fe4000bf05070 */
[----:B------:R-:W-:Y:S02]  /*2d1d0*/  LOP3.LUT R142, R143, 0x380, RZ, 0xc0, !PT ;  /* 0x000003808f8e7812 */ /* 0x000fe400078ec0ff */
[----:B------:R-:W-:Y:S02]  /*2d1e0*/  SHF.R.U64 R132, R132, 0x3, RZ ;  /* 0x0000000384847819 */ /* 0x000fe400000012ff */
[----:B------:R-:W-:-:S02]  /*2d1f0*/  F2FP.F16.F32.PACK_AB R116, R117, R116 ;  /* 0x000000747574723e */ /* 0x000fc400000000ff */
[----:B------:R-:W-:Y:S02]  /*2d200*/  SHF.R.U64 R138, R138, 0x3, RZ ;  /* 0x000000038a8a7819 */ /* 0x000fe400000012ff */
[----:B------:R-:W-:Y:S02]  /*2d210*/  F2FP.F16.F32.PACK_AB R117, R119, R118 ;  /* 0x000000767775723e */ /* 0x000fe400000000ff */
[----:B------:R-:W-:Y:S02]  /*2d220*/  F2FP.F16.F32.PACK_AB R108, R109, R108 ;  /* 0x0000006c6d6c723e */ /* 0x000fe400000000ff */
[----:B------:R-:W-:Y:S02]  /*2d230*/  SHF.R.U64 R140, R140, 0x3, RZ ;  /* 0x000000038c8c7819 */ /* 0x000fe400000012ff */
[----:B------:R-:W-:Y:S02]  /*2d240*/  MOV R136, R136 ;  /* 0x0000008800887202 */ /* 0x000fe40000000f00 */
[----:B------:R-:W-:-:S02]  /*2d250*/  LOP3.LUT R0, R20, 0x380, RZ, 0xc0, !PT ;  /* 0x0000038014007812 */ /* 0x000fc400078ec0ff */
[----:B------:R-:W-:Y:S02]  /*2d260*/  F2FP.F16.F32.PACK_AB R118, R113, R112 ;  /* 0x000000707176723e */ /* 0x000fe400000000ff */
[----:B------:R-:W-:Y:S02]  /*2d270*/  F2FP.F16.F32.PACK_AB R119, R115, R114 ;  /* 0x000000727377723e */ /* 0x000fe400000000ff */
[----:B------:R-:W-:Y:S02]  /*2d280*/  F2FP.F16.F32.PACK_AB R109, R111, R110 ;  /* 0x0000006e6f6d723e */ /* 0x000fe400000000ff */
[----:B------:R-:W-:Y:S02]  /*2d290*/  F2FP.F16.F32.PACK_AB R100, R101, R100 ;  /* 0x000000646564723e */ /* 0x000fe400000000ff */
[----:B------:R-:W-:Y:S02]  /*2d2a0*/  ISETP.NE.AND.EX P0, PT, RZ, UR7, PT, P0 ;  /* 0x00000007ff007c0c */ /* 0x000fe4000bf05300 */
[----:B------:R-:W-:-:S02]  /*2d2b0*/  SHF.R.U64 R142, R142, 0x3, RZ ;  /* 0x000000038e8e7819 */ /* 0x000fc400000012ff */
[----:B------:R-:W-:Y:S02]  /*2d2c0*/  MOV R134, R134 ;  /* 0x0000008600867202 */ /* 0x000fe40000000f00 */
[----:B------:R-:W-:Y:S02]  /*2d2d0*/  F2FP.F16.F32.PACK_AB R110, R105, R104 ;  /* 0x00000068696e723e */ /* 0x000fe400000000ff */
[----:B------:R-:W-:Y:S02]  /*2d2e0*/  F2FP.F16.F32.PACK_AB R111, R107, R106 ;  /* 0x0000006a6b6f723e */ /* 0x000fe400000000ff */
[----:B------:R-:W-:Y:S02]  /*2d2f0*/  F2FP.F16.F32.PACK_AB R101, R103, R102 ;  /* 0x000000666765723e */ /* 0x000fe400000000ff */
[----:B------:R-:W-:Y:S02]  /*2d300*/  F2FP.F16.F32.PACK_AB R92, R93, R92 ;  /* 0x0000005c5d5c723e */ /* 0x000fe400000000ff */
[----:B------:R-:W-:Y:S01]  /*2d310*/  LOP3.LUT R132, R132, R133, RZ, 0x3c, !PT ;  /* 0x0000008584847212 */ /* 0x000fe200078e3cff */
[----:B------:R-:W-:Y:S01]  /*2d320*/  IMAD.X R133, RZ, RZ, R21, P5 ;  /* 0x000000ffff857224 */ /* 0x000fe200028e0615 */
[----:B------:R-:W-:-:S02]  /*2d330*/  MOV R128, R128 ;  /* 0x0000008000807202 */ /* 0x000fc40000000f00 */
        /* <DEDUP_REMOVED lines=10> */
[----:B------:R-:W-:Y:S01]  /*2d3e0*/  F2FP.F16.F32.PACK_AB R72, R73, R72 ;  /* 0x000000484948723e */ /* 0x000fe200000000ff */
[----:B------:R0:W-:Y:S01]  /*2d3f0*/  STSM.16.M88.4 [R136], R116 ;  /* 0x0000007488007844 */ /* 0x0001e20000000200 */
[----:B------:R-:W-:Y:S01]  /*2d400*/  LOP3.LUT R140, R140, R141, RZ, 0x3c, !PT ;  /* 0x0000008d8c8c7212 */ /* 0x000fe200078e3cff */
[----:B------:R-:W-:Y:S01]  /*2d410*/  IMAD.X R141, RZ, RZ, R21, P3 ;  /* 0x000000ffff8d7224 */ /* 0x000fe200018e0615 */
[----:B------:R-:W-:-:S02]  /*2d420*/  SHF.R.U64 R0, R0, 0x3, RZ ;  /* 0x0000000300007819 */ /* 0x000fc400000012ff */
[----:B------:R-:W-:Y:S02]  /*2d430*/  MOV R122, R122 ;  /* 0x0000007a007a7202 */ /* 0x000fe40000000f00 */
[----:B------:R-:W-:Y:S02]  /*2d440*/  F2FP.F16.F32.PACK_AB R82, R77, R76 ;  /* 0x0000004c4d52723e */ /* 0x000fe400000000ff */
[----:B------:R-:W-:Y:S02]  /*2d450*/  F2FP.F16.F32.PACK_AB R83, R79, R78 ;  /* 0x0000004e4f53723e */ /* 0x000fe400000000ff */
[----:B------:R-:W-:Y:S02]  /*2d460*/  F2FP.F16.F32.PACK_AB R73, R75, R74 ;  /* 0x0000004a4b49723e */ /* 0x000fe400000000ff */
[----:B------:R-:W-:Y:S01]  /*2d470*/  F2FP.F16.F32.PACK_AB R64, R65, R64 ;  /* 0x000000404140723e */ /* 0x000fe200000000ff */
[----:B------:R0:W-:Y:S01]  /*2d480*/  STSM.16.M88.4 [R134], R108 ;  /* 0x0000006c86007844 */ /* 0x0001e20000000200 */
[----:B------:R-:W-:Y:S01]  /*2d490*/  LOP3.LUT R142, R142, R143, RZ, 0x3c, !PT ;  /* 0x0000008f8e8e7212 */ /* 0x000fe200078e3cff */
[----:B------:R-:W-:Y:S01]  /*2d4a0*/  IMAD.X R143, RZ, RZ, R21, P2 ;  /* 0x000000ffff8f7224 */ /* 0x000fe200010e0615 */
[----:B------:R-:W-:-:S02]  /*2d4b0*/  MOV R124, R124 ;  /* 0x0000007c007c7202 */ /* 0x000fc40000000f00 */
[----:B------:R-:W-:Y:S02]  /*2d4c0*/  F2FP.F16.F32.PACK_AB R74, R69, R68 ;  /* 0x00000044454a723e */ /* 0x000fe400000000ff */
[----:B------:R-:W-:Y:S02]  /*2d4d0*/  F2FP.F16.F32.PACK_AB R75, R71, R70 ;  /* 0x00000046474b723e */ /* 0x000fe400000000ff */
[----:B------:R-:W-:Y:S02]  /*2d4e0*/  F2FP.F16.F32.PACK_AB R65, R67, R66 ;  /* 0x000000424341723e */ /* 0x000fe400000000ff */
[----:B------:R-:W-:Y:S01]  /*2d4f0*/  F2FP.F16.F32.PACK_AB R56, R57, R56 ;  /* 0x000000383938723e */ /* 0x000fe200000000ff */
[----:B------:R-:W-:Y:S01]  /*2d500*/  IMAD.X R21, RZ, RZ, R21, P1 ;  /* 0x000000ffff157224 */ /* 0x000fe200008e0615 */
[----:B------:R-:W-:Y:S01]  /*2d510*/  MOV R126, R126 ;  /* 0x0000007e007e7202 */ /* 0x000fe20000000f00 */
[----:B------:R0:W-:Y:S01]  /*2d520*/  STSM.16.M88.4 [R128], R100 ;  /* 0x0000006480007844 */ /* 0x0001e20000000200 */
[----:B------:R-:W-:-:S02]  /*2d530*/  F2FP.F16.F32.PACK_AB R66, R61, R60 ;  /* 0x0000003c3d42723e */ /* 0x000fc400000000ff */
[----:B------:R-:W-:Y:S02]  /*2d540*/  F2FP.F16.F32.PACK_AB R67, R63, R62 ;  /* 0x0000003e3f43723e */ /* 0x000fe400000000ff */
[----:B------:R-:W-:Y:S02]  /*2d550*/  F2FP.F16.F32.PACK_AB R57, R59, R58 ;  /* 0x0000003a3b39723e */ /* 0x000fe400000000ff */
[----:B------:R-:W-:Y:S01]  /*2d560*/  F2FP.F16.F32.PACK_AB R48, R49, R48 ;  /* 0x000000303130723e */ /* 0x000fe200000000ff */
[----:B------:R0:W-:Y:S01]  /*2d570*/  STSM.16.M88.4 [R120], R92 ;  /* 0x0000005c78007844 */ /* 0x0001e20000000200 */
[----:B------:R-:W-:Y:S02]  /*2d580*/  MOV R130, R130 ;  /* 0x0000008200827202 */ /* 0x000fe40000000f00 */
[----:B------:R-:W-:Y:S02]  /*2d590*/  F2FP.F16.F32.PACK_AB R58, R53, R52 ;  /* 0x00000034353a723e */ /* 0x000fe400000000ff */
[----:B------:R-:W-:-:S02]  /*2d5a0*/  F2FP.F16.F32.PACK_AB R59, R55, R54 ;  /* 0x00000036373b723e */ /* 0x000fc400000000ff */
[----:B------:R-:W-:Y:S01]  /*2d5b0*/  F2FP.F16.F32.PACK_AB R49, R51, R50 ;  /* 0x000000323331723e */ /* 0x000fe200000000ff */
[----:B------:R0:W-:Y:S01]  /*2d5c0*/  STSM.16.M88.4 [R122], R80 ;  /* 0x000000507a007844 */ /* 0x0001e20000000200 */
[----:B------:R-:W-:Y:S02]  /*2d5d0*/  LOP3.LUT R20, R0, R20, RZ, 0x3c, !PT ;  /* 0x0000001400147212 */ /* 0x000fe400078e3cff */
[----:B------:R-:W-:Y:S02]  /*2d5e0*/  MOV R132, R132 ;  /* 0x0000008400847202 */ /* 0x000fe40000000f00 */
[----:B------:R-:W-:Y:S02]  /*2d5f0*/  F2FP.F16.F32.PACK_AB R50, R45, R44 ;  /* 0x0000002c2d32723e */ /* 0x000fe400000000ff */
[----:B------:R-:W-:Y:S01]  /*2d600*/  F2FP.F16.F32.PACK_AB R51, R47, R46 ;  /* 0x0000002e2f33723e */ /* 0x000fe200000000ff */
[----:B------:R0:W-:Y:S01]  /*2d610*/  STSM.16.M88.4 [R124], R72 ;  /* 0x000000487c007844 */ /* 0x0001e20000000200 */
[----:B------:R-:W-:Y:S01]  /*2d620*/  MOV R138, R138 ;  /* 0x0000008a008a7202 */ /* 0x000fe20000000f00 */
[----:B------:R-:W1:Y:S01]  /*2d630*/  LDC.64 R44, c[0x0][0xd00] ;  /* 0x00034000ff2c7b82 */ /* 0x000e620000000a00 */
        /* <DEDUP_REMOVED lines=8> */
[----:B------:R-:W-:Y:S01]  /*2d6c0*/  ULDC UR6, c[0x0][0xb88] ;  /* 0x0002e20000067ab9 */ /* 0x000fe20000000800 */
[----:B------:R-:W-:Y:S02]  /*2d6d0*/  IMAD.MOV.U32 R3, RZ, RZ, RZ ;  /* 0x000000ffff037224 */ /* 0x000fe400078e00ff */
[----:B-1----:R-:W-:Y:S01]  /*2d6e0*/  IMAD.WIDE R44, R198, 0x4, R44 ;  /* 0x00000004c62c7825 */ /* 0x002fe200078e022c */
[----:B--2---:R-:W-:Y:S02]  /*2d6f0*/  F2FP.F16.F32.PACK_AB R32, R33, R32 ;  /* 0x000000202120723e */ /* 0x004fe400000000ff */
[----:B------:R-:W-:Y:S02]  /*2d700*/  F2FP.F16.F32.PACK_AB R33, R35, R34 ;  /* 0x000000222321723e */ /* 0x000fe400000000ff */
[----:B----4-:R-:W-:Y:S02]  /*2d710*/  F2FP.F16.F32.PACK_AB R8, R9, R8 ;  /* 0x000000080908723e */ /* 0x010fe400000000ff */
[----:B------:R-:W-:-:S02]  /*2d720*/  F2FP.F16.F32.PACK_AB R9, R11, R10 ;  /* 0x0000000a0b09723e */ /* 0x000fc400000000ff */
[----:B---3--:R-:W-:Y:S02]  /*2d730*/  F2FP.F16.F32.PACK_AB R40, R41, R40 ;  /* 0x000000282928723e */ /* 0x008fe400000000ff */
        /* <DEDUP_REMOVED lines=11> */
[----:B------:R-:W1:Y:S01]  /*2d7f0*/  @P0 LDC.64 R4, c[0x0][0xd08] ;  /* 0x00034200ff040b82 */ /* 0x000e620000000a00 */
[----:B------:R0:W-:Y:S04]  /*2d800*/  STSM.16.M88.4 [R138], R40 ;  /* 0x000000288a007844 */ /* 0x0001e80000000200 */
[----:B------:R0:W-:Y:S03]  /*2d810*/  STSM.16.M88.4 [R140], R32 ;  /* 0x000000208c007844 */ /* 0x0001e60000000200 */
[----:B------:R-:W2:Y:S01]  /*2d820*/  LDC R12, c[0x0][0xce8] ;  /* 0x00033a00ff0c7b82 */ /* 0x000ea20000000800 */
[----:B------:R0:W-:Y:S04]  /*2d830*/  STSM.16.M88.4 [R142], R24 ;  /* 0x000000188e007844 */ /* 0x0001e80000000200 */
[----:B------:R0:W-:Y:S03]  /*2d840*/  STSM.16.M88.4 [R20], R8 ;  /* 0x0000000814007844 */ /* 0x0001e60000000200 */
[----:B------:R-:W-:Y:S01]  /*2d850*/  BAR.SYNC.DEFER_BLOCKING 0x1, 0x100 ;  /* 0x0044000000007b1d */ /* 0x000fe20000010000 */
[----:B------:R-:W-:-:S02]  /*2d860*/  IMAD.U32 R7, RZ, RZ, UR6 ;  /* 0x00000006ff077e24 */ /* 0x000fc4000f8e00ff */
[----:B-1----:R-:W-:-:S03]  /*2d870*/  @P0 IMAD.WIDE R4, R198, 0x4, R4 ;  /* 0x00000004c6040825 */ /* 0x002fc600078e0204 */
[----:B------:R0:W5:Y:S04]  /*2d880*/  @P1 LDG.E R3, desc[UR42][R44.64] ;  /* 0x0000002a2c031981 */ /* 0x000168000c1e1900 */
[----:B------:R0:W5:Y:S01]  /*2d890*/  @P0 LDG.E R7, desc[UR42][R4.64] ;  /* 0x0000002a04070981 */ /* 0x000162000c1e1900 */
[----:B------:R-:W-:Y:S05]  /*2d8a0*/  @P0 BRA `(.L_x_12831) ;  /* 0x0000000000100947 */ /* 0x000fea0003800000 */
[----:B------:R-:W-:Y:S05]  /*2d8b0*/  @!P1 BRA `(.L_x_12831) ;  /* 0x00000000000c9947 */ /* 0x000fea0003800000 */
[----:B------:R-:W3:Y:S04]  /*2d8c0*/  LDG.E R0, desc[UR42][R44.64] ;  /* 0x0000002a2c007981 */ /* 0x000ee8000c1e1900 */
[----:B-----5:R-:W3:Y:S02]  /*2d8d0*/  LDG.E R7, desc[UR42][R44.64+0x4] ;  /* 0x0000042a2c077981 */ /* 0x020ee4000c1e1900 */
[----:B---3--:R-:W-:-:S07]  /*2d8e0*/  IMAD.IADD R7, R7, 0x1, -R0 ;  /* 0x0000000107077824 */ /* 0x008fce00078e0a00 */
.L_x_12831:
[----:B------:R-:W3:Y:S04]  /*2d8f0*/  LDL R0, [R1+0x514] ;  /* 0x0005140001007983 */ /* 0x000ee80000100800 */
[----:B0-----:R-:W4:Y:S01]  /*2d900*/  LDL R26, [R1+0x51c] ;  /* 0x00051c00011a7983 */ /* 0x001f220000100800 */
[----:B------:R-:W-:Y:S01]  /*2d910*/  IMAD.IADD R37, R196, 0x1, R194 ;  /* 0x00000001c4257824 */ /* 0x000fe200078e02c2 */
[----:B------:R-:W-:Y:S01]  /*2d920*/  ISETP.GT.AND P3, PT, R195, 0x1, PT ;  /* 0x00000001c300780c */ /* 0x000fe20003f64270 */
[----:B------:R-:W-:Y:S01]  /*2d930*/  IMAD.MOV.U32 R13, RZ, RZ, 0xab8 ;  /* 0x00000ab8ff0d7424 */ /* 0x000fe200078e00ff */
[----:B--2---:R-:W-:Y:S01]  /*2d940*/  ISETP.NE.AND P2, PT, R12, 0x1, PT ;  /* 0x000000010c00780c */ /* 0x004fe20003f45270 */
[----:B------:R-:W0:Y:S03]  /*2d950*/  LDC.64 R20, c[0x0][0xca8] ;  /* 0x00032a00ff147b82 */ /* 0x000e260000000a00 */
[----:B------:R-:W-:-:S05]  /*2d960*/  SEL R13, R13, 0xa78, P3 ;  /* 0x00000a780d0d7807 */ /* 0x000fca0001800000 */
[----:B------:R-:W1:Y:S08]  /*2d970*/  LDC.64 R10, c[0x0][R13+0x218] ;  /* 0x000086000d0a7b82 */ /* 0x000e700000000a00 */
[----:B------:R-:W2:Y:S08]  /*2d980*/  LDC.64 R4, c[0x0][R13+0x228] ;  /* 0x00008a000d047b82 */ /* 0x000eb00000000a00 */
[----:B------:R2:W2:Y:S01]  /*2d990*/  LDC.64 R8, c[0x0][R13+0x210] ;  /* 0x000084000d087b82 */ /* 0x0004a20000000a00 */
[----:B------:R-:W-:-:S07]  /*2d9a0*/  ISETP.NE.U32.AND P1, PT, RZ, UR4, PT ;  /* 0x00000004ff007c0c */ /* 0x000fce000bf25070 */
[----:B------:R-:W1:Y:S01]  /*2d9b0*/  @P2 LDC R14, c[0x0][0xcec] ;  /* 0x00033b00ff0e2b82 */ /* 0x000e620000000800 */
[----:B------:R-:W-:-:S07]  /*2d9c0*/  ISETP.NE.AND.EX P1, PT, RZ, UR5, PT, P1 ;  /* 0x00000005ff007c0c */ /* 0x000fce000bf25310 */
[----:B------:R-:W2:Y:S01]  /*2d9d0*/  @P2 LDC R33, c[0x0][0xcf0] ;  /* 0x00033c00ff212b82 */ /* 0x000ea20000000800 */
[----:B------:R-:W-:Y:S02]  /*2d9e0*/  SHF.R.S32.HI R24, RZ, 0x1f, R198 ;  /* 0x0000001fff187819 */ /* 0x000fe400000114c6 */
[----:B------:R-:W-:Y:S02]  /*2d9f0*/  SEL R15, R198, RZ, !P1 ;  /* 0x000000ffc60f7207 */ /* 0x000fe40004800000 */
[----:B---3--:R-:W-:Y:S01]  /*2da00*/  LOP3.LUT P0, RZ, R0, 0x3, RZ, 0xc0, !PT ;  /* 0x0000000300ff7812 */ /* 0x008fe2000780c0ff */
[----:B-----5:R-:W-:Y:S02]  /*2da10*/  IMAD R0, R7, R12, RZ ;  /* 0x0000000c07007224 */ /* 0x020fe400078e02ff */
[----:B0-----:R-:W0:Y:S03]  /*2da20*/  @!P3 LDC R20, c[0x0][0xc50] ;  /* 0x00031400ff14bb82 */ /* 0x001e260000000800 */
[----:B------:R-:W-:Y:S01]  /*2da30*/  ISETP.GE.OR P4, PT, R37, R0, P0 ;  /* 0x000000002500720c */ /* 0x000fe20000786670 */
[----:B----4-:R-:W-:-:S04]  /*2da40*/  IMAD.IADD R35, R26, 0x1, R194 ;  /* 0x000000011a237824 */ /* 0x010fc800078e02c2 */
[----:B------:R-:W3:Y:S08]  /*2da50*/  @!P3 LDC R21, c[0x0][0xc54] ;  /* 0x00031500ff15bb82 */ /* 0x000ef00000000800 */
[----:B------:R-:W4:Y:S01]  /*2da60*/  @!P4 LDL R27, [R1+0x240] ;  /* 0x00024000011bc983 */ /* 0x000f220000100800 */
[----:B------:R-:W2:Y:S01]  /*2da70*/  LDC.64 R6, c[0x0][R13+0x220] ;  /* 0x000088000d067b82 */ /* 0x000ea20000000a00 */
[----:B------:R-:W-:Y:S01]  /*2da80*/  SEL R25, R24, RZ, !P1 ;  /* 0x000000ff18197207 */ /* 0x000fe20004800000 */
[----:B-1----:R-:W-:-:S04]  /*2da90*/  @P2 IMAD.HI.U32 R14, R35, R14, RZ ;  /* 0x0000000e230e2227 */ /* 0x002fc800078e00ff */
[-C--:B------:R-:W-:Y:S02]  /*2daa0*/  IMAD R29, R11, R193.reuse, RZ ;  /* 0x000000c10b1d7224 */ /* 0x080fe400078e02ff */
[----:B------:R-:W-:-:S04]  /*2dab0*/  IMAD.WIDE.U32 R10, R10, R193, RZ ;  /* 0x000000c10a0a7225 */ /* 0x000fc800078e00ff */
[----:B------:R-:W-:Y:S02]  /*2dac0*/  IMAD.IADD R29, R11, 0x1, R29 ;  /* 0x000000010b1d7824 */ /* 0x000fe400078e021d */
[----:B--2---:R-:W-:-:S04]  /*2dad0*/  IMAD R7, R7, R15, RZ ;  /* 0x0000000f07077224 */ /* 0x004fc800078e02ff */
[C---:B------:R-:W-:Y:S01]  /*2dae0*/  IMAD R31, R6.reuse, R25, R7 ;  /* 0x00000019061f7224 */ /* 0x040fe200078e0207 */
[----:B------:R-:W-:Y:S01]  /*2daf0*/  SEL R25, R203, RZ, P3 ;  /* 0x000000ffcb197207 */ /* 0x000fe20001800000 */
[----:B------:R-:W-:-:S04]  /*2db00*/  IMAD.WIDE.U32 R6, R6, R15, RZ ;  /* 0x0000000f06067225 */ /* 0x000fc800078e00ff */
[----:B------:R-:W-:Y:S01]  /*2db10*/  IMAD.IADD R31, R7, 0x1, R31 ;  /* 0x00000001071f7824 */ /* 0x000fe200078e021f */
[----:B------:R-:W-:Y:S01]  /*2db20*/  IADD3 R6, P1, P5, R6, R10, R3 ;  /* 0x0000000a06067210 */ /* 0x000fe20007d3e003 */
[----:B------:R-:W-:Y:S01]  /*2db30*/  IMAD.MOV.U32 R7, RZ, RZ, R35 ;  /* 0x000000ffff077224 */ /* 0x000fe200078e0023 */
[----:B------:R-:W-:Y:S01]  /*2db40*/  @P2 SHF.R.U32.HI R7, RZ, R33, R14 ;  /* 0x00000021ff072219 */ /* 0x000fe2000001160e */
[-C--:B------:R-:W-:Y:S01]  /*2db50*/  IMAD R11, R5, R25.reuse, RZ ;  /* 0x00000019050b7224 */ /* 0x080fe200078e02ff */
[----:B------:R-:W-:Y:S01]  /*2db60*/  SHF.R.S32.HI R10, RZ, 0x1f, R3 ;  /* 0x0000001fff0a7819 */ /* 0x000fe20000011403 */
[----:B------:R-:W-:-:S03]  /*2db70*/  IMAD.WIDE.U32 R4, R4, R25, RZ ;  /* 0x0000001904047225 */ /* 0x000fc600078e00ff */
[----:B------:R-:W-:Y:S01]  /*2db80*/  IADD3.X R14, R31, R29, R10, P1, P5 ;  /* 0x0000001d1f0e7210 */ /* 0x000fe20000fea40a */
[----:B------:R-:W-:Y:S01]  /*2db90*/  IMAD.MOV R13, RZ, RZ, -R7 ;  /* 0x000000ffff0d7224 */ /* 0x000fe200078e0a07 */
[----:B------:R-:W-:Y:S01]  /*2dba0*/  IADD3 R4, P1, P5, R7, R6, R4 ;  /* 0x0000000607047210 */ /* 0x000fe20007d3e004 */
[----:B------:R-:W-:Y:S01]  /*2dbb0*/  IMAD.IADD R11, R5, 0x1, R11 ;  /* 0x00000001050b7824 */ /* 0x000fe200078e020b */
[----:B------:R-:W-:Y:S01]  /*2dbc0*/  SHF.R.S32.HI R5, RZ, 0x1f, R7 ;  /* 0x0000001fff057819 */ /* 0x000fe20000011407 */
[----:B------:R-:W-:Y:S02]  /*2dbd0*/  IMAD R7, R12, R13, R35 ;  /* 0x0000000d0c077224 */ /* 0x000fe400078e0223 */
[----:B------:R-:W-:Y:S01]  /*2dbe0*/  VIADD R25, R37, 0x8 ;  /* 0x0000000825197836 */ /* 0x000fe20000000000 */
[----:B------:R-:W-:Y:S01]  /*2dbf0*/  IADD3.X R5, R5, R14, R11, P1, P5 ;  /* 0x0000000e05057210 */ /* 0x000fe20000fea40b */
[----:B------:R-:W-:Y:S01]  /*2dc00*/  IMAD R6, R9, R7, RZ ;  /* 0x0000000709067224 */ /* 0x000fe200078e02ff */
[----:B------:R-:W-:-:S02]  /*2dc10*/  SHF.R.S32.HI R11, RZ, 0x1f, R7 ;  /* 0x0000001fff0b7819 */ /* 0x000fc40000011407 */
[----:B------:R-:W-:Y:S01]  /*2dc20*/  ISETP.GE.OR P0, PT, R25, R0, P0 ;  /* 0x000000001900720c */ /* 0x000fe20000706670 */
[----:B------:R-:W-:-:S04]  /*2dc30*/  IMAD.WIDE.U32 R4, R8, R7, R4 ;  /* 0x0000000708047225 */ /* 0x000fc800078e0004 */
[----:B------:R-:W-:Y:S01]  /*2dc40*/  IMAD R11, R8, R11, R6 ;  /* 0x0000000b080b7224 */ /* 0x000fe200078e0206 */
[----:B0-----:R-:W-:-:S03]  /*2dc50*/  LEA R20, P1, R4, R20, 0x2 ;  /* 0x0000001404147211 */ /* 0x001fc600078210ff */
[----:B------:R-:W-:Y:S02]  /*2dc60*/  IMAD.IADD R5, R5, 0x1, R11 ;  /* 0x0000000105057824 */ /* 0x000fe400078e020b */
[----:B------:R-:W-:Y:S03]  /*2dc70*/  SHFL.IDX PT, R6, R20, RZ, 0x1c1f ;  /* 0x001c1fff14067589 */ /* 0x000fe600000e0000 */
[----:B---3--:R-:W-:-:S05]  /*2dc80*/  LEA.HI.X R21, R4, R21, R5, 0x2, P1 ;  /* 0x0000001504157211 */ /* 0x008fca00008f1405 */
[----:B------:R-:W4:Y:S04]  /*2dc90*/  SHFL.IDX PT, R7, R21, RZ, 0x1c1f ;  /* 0x001c1fff15077589 */ /* 0x000f2800000e0000 */
[----:B----4-:R-:W-:Y:S04]  /*2dca0*/  @!P4 ST.E desc[UR42][R6.64], R27 ;  /* 0x0000001b0600c985 */ /* 0x010fe8000c10192a */
[----:B------:R-:W2:Y:S04]  /*2dcb0*/  @!P0 LDL R9, [R1+0x244] ;  /* 0x0002440001098983 */ /* 0x000ea80000100800 */
[----:B------:R-:W-:Y:S04]  /*2dcc0*/  SHFL.IDX PT, R4, R20, 0x1, 0x1c1f ;  /* 0x003c1f0014047f89 */ /* 0x000fe800000e0000 */
[----:B------:R-:W2:Y:S04]  /*2dcd0*/  SHFL.IDX PT, R5, R21, 0x1, 0x1c1f ;  /* 0x003c1f0015057f89 */ /* 0x000ea800000e0000 */
[----:B--2---:R0:W-:Y:S01]  /*2dce0*/  @!P0 ST.E desc[UR42][R4.64], R9 ;  /* 0x0000000904008985 */ /* 0x0041e2000c10192a */
[----:B------:R-:W-:Y:S05]  /*2dcf0*/  @P3 BRA `(.L_x_12832) ;  /* 0x0000000c00e83947 */ /* 0x000fea0003800000 */
[----:B------:R-:W2:Y:S01]  /*2dd00*/  LDL R84, [R1+0x47c] ;  /* 0x00047c0001547983 */ /* 0x000ea20000100800 */
[----:B------:R-:W1:Y:S01]  /*2dd10*/  @P2 LDC R13, c[0x0][0xcec] ;  /* 0x00033b00ff0d2b82 */ /* 0x000e620000000800 */
[----:B------:R-:W-:Y:S02]  /*2dd20*/  ULDC.64 UR4, c[0x0][0xba0] ;  /* 0x0002e80000047ab9 */ /* 0x000fe40000000a00 */
[----:B------:R-:W3:Y:S01]  /*2dd30*/  LDL R85, [R1+0x490] ;  /* 0x0004900001557983 */ /* 0x000ee20000100800 */
[----:B------:R-:W-:Y:S02]  /*2dd40*/  IMAD R10, R10, UR4, RZ ;  /* 0x000000040a0a7c24 */ /* 0x000fe4000f8e02ff */
[----:B0-----:R-:W-:-:S04]  /*2dd50*/  IMAD.WIDE.U32 R8, R3, UR4, RZ ;  /* 0x0000000403087c25 */ /* 0x001fc8000f8e00ff */
[----:B------:R-:W-:Y:S01]  /*2dd60*/  IMAD R11, R3, UR5, R10 ;  /* 0x00000005030b7c24 */ /* 0x000fe2000f8e020a */
        /* <DEDUP_REMOVED lines=8> */
[----:B--2---:R-:W-:-:S04]  /*2ddf0*/  IMAD R5, R84, 0x40, R181 ;  /* 0x0000004054057824 */ /* 0x004fc800078e02b5 */
        /* <DEDUP_REMOVED lines=27> */
[----:B---3--:R-:W-:Y:S01]  /*2dfb0*/  IMAD R3, R85, 0x20, R84 ;  /* 0x0000002055037824 */ /* 0x008fe200078e0254 */
        /* <DEDUP_REMOVED lines=9> */
[----:B------:R-:W-:Y:S01]  /*2e050*/  LOP3.LUT R52, R53, 0x380, RZ, 0xc0, !PT ;  /* 0x0000038035347812 */ /* 0x000fe200078ec0ff */
[----:B------:R-:W5:Y:S01]  /*2e060*/  LD.E.128 R36, desc[UR42][R36.64] ;  /* 0x0000002a24247980 */ /* 0x000f62000c101d00 */
[----:B------:R-:W-:-:S02]  /*2e070*/  LOP3.LUT R56, R57, 0x380, RZ, 0xc0, !PT ;  /* 0x0000038039387812 */ /* 0x000fc400078ec0ff */
[----:B------:R-:W-:Y:S01]  /*2e080*/  LOP3.LUT R60, R61, 0x380, RZ, 0xc0, !PT ;  /* 0x000003803d3c7812 */ /* 0x000fe200078ec0ff */
        /* <DEDUP_REMOVED lines=14> */
[----:B------:R-:W-:Y:S01]  /*2e170*/  LOP3.LUT R5, R18, 0x380, RZ, 0xc0, !PT ;  /* 0x0000038012057812 */ /* 0x000fe200078ec0ff */
[----:B------:R-:W5:Y:S01]  /*2e180*/  LD.E.128 R44, desc[UR42][R44.64] ;  /* 0x0000002a2c2c7980 */ /* 0x000f62000c101d00 */
        /* <DEDUP_REMOVED lines=10> */
[----:B------:R-:W-:Y:S02]  /*2e230*/  SHF.R.U64 R5, R5, 0x3, RZ ;  /* 0x0000000305057819 */ /* 0x000fe400000012ff */
[----:B------:R-:W-:Y:S01]  /*2e240*/  LOP3.LUT R64, R65, 0x380, RZ, 0xc0, !PT ;  /* 0x0000038041407812 */ /* 0x000fe200078ec0ff */
[----:B------:R-:W5:Y:S01]  /*2e250*/  LD.E.128 R60, desc[UR42][R60.64] ;  /* 0x0000002a3c3c7980 */ /* 0x000f62000c101d00 */
[----:B------:R-:W-:-:S02]  /*2e260*/  LOP3.LUT R68, R69, 0x380, RZ, 0xc0, !PT ;  /* 0x0000038045447812 */ /* 0x000fc400078ec0ff */
[----:B------:R-:W-:Y:S02]  /*2e270*/  LOP3.LUT R72, R73, 0x380, RZ, 0xc0, !PT ;  /* 0x0000038049487812 */ /* 0x000fe400078ec0ff */
[----:B------:R-:W-:Y:S02]  /*2e280*/  LOP3.LUT R76, R77, 0x380, RZ, 0xc0, !PT ;  /* 0x000003804d4c7812 */ /* 0x000fe400078ec0ff */
[----:B------:R-:W-:Y:S02]  /*2e290*/  LOP3.LUT R6, R7, 0x380, RZ, 0xc0, !PT ;  /* 0x0000038007067812 */ /* 0x000fe400078ec0ff */
[----:B------:R-:W-:Y:S02]  /*2e2a0*/  LOP3.LUT R4, R5, R18, RZ, 0x3c, !PT ;  /* 0x0000001205047212 */ /* 0x000fe400078e3cff */
[----:B------:R-:W0:Y:S01]  /*2e2b0*/  @P2 LDC R18, c[0x0][0xcf0] ;  /* 0x00033c00ff122b82 */ /* 0x000e220000000800 */
[----:B------:R-:W-:Y:S02]  /*2e2c0*/  SHF.R.U64 R64, R64, 0x3, RZ ;  /* 0x0000000340407819 */ /* 0x000fe400000012ff */
[----:B------:R-:W-:-:S02]  /*2e2d0*/  SHF.R.U64 R68, R68, 0x3, RZ ;  /* 0x0000000344447819 */ /* 0x000fc400000012ff */
[----:B------:R-:W-:Y:S02]  /*2e2e0*/  SHF.R.U64 R72, R72, 0x3, RZ ;  /* 0x0000000348487819 */ /* 0x000fe400000012ff */
[----:B------:R-:W-:Y:S02]  /*2e2f0*/  SHF.R.U64 R76, R76, 0x3, RZ ;  /* 0x000000034c4c7819 */ /* 0x000fe400000012ff */
[----:B------:R-:W-:Y:S01]  /*2e300*/  SHF.R.U64 R6, R6, 0x3, RZ ;  /* 0x0000000306067819 */ /* 0x000fe200000012ff */
        /* <DEDUP_REMOVED lines=12> */
[----:B------:R-:W-:-:S03]  /*2e3d0*/  IMAD.IADD R14, R194, 0x1, R3 ;  /* 0x00000001c20e7824 */ /* 0x000fc600078e0203 */
        /* <DEDUP_REMOVED lines=10> */
[----:B--2---:R-:W2:Y:S01]  /*2e480*/  FENCE.VIEW.ASYNC.S ;  /* 0x00000000000073c6 */ /* 0x004ea20000000000 */
[----:B-1----:R-:W-:-:S04]  /*2e490*/  @P2 IMAD.HI.U32 R3, R14, R13, RZ ;  /* 0x0000000d0e032227 */ /* 0x002fc800078e00ff */
[----:B------:R-:W-:Y:S01]  /*2e4a0*/  IMAD.MOV.U32 R11, RZ, RZ, R14 ;  /* 0x000000ffff0b7224 */ /* 0x000fe200078e000e */
[----:B0-----:R-:W-:Y:S01]  /*2e4b0*/  @P2 SHF.R.U32.HI R11, RZ, R18, R3 ;  /* 0x00000012ff0b2219 */ /* 0x001fe20000011603 */
[----:B------:R-:W-:Y:S01]  /*2e4c0*/  IMAD R13, R15, UR5, R10 ;  /* 0x000000050f0d7c24 */ /* 0x000fe2000f8e020a */
[----:B------:R-:W-:Y:S01]  /*2e4d0*/  ULDC.64 UR4, c[0x0][0xbe0] ;  /* 0x0002f80000047ab9 */ /* 0x000fe20000000a00 */
[----:B------:R-:W-:Y:S02]  /*2e4e0*/  VIADD R3, R2, 0x32420 ;  /* 0x0003242002037836 */ /* 0x000fe40000000000 */
[----:B------:R-:W-:Y:S01]  /*2e4f0*/  IMAD.IADD R9, R9, 0x1, R13 ;  /* 0x0000000109097824 */ /* 0x000fe200078e020d */
[--C-:B------:R-:W-:Y:S01]  /*2e500*/  SHF.R.S32.HI R10, RZ, 0x1f, R11.reuse ;  /* 0x0000001fff0a7819 */ /* 0x100fe2000001140b */
[----:B------:R-:W-:Y:S01]  /*2e510*/  IMAD.MOV R13, RZ, RZ, -R11 ;  /* 0x000000ffff0d7224 */ /* 0x000fe200078e0a0b */
[----:B------:R-:W-:-:S03]  /*2e520*/  PRMT R3, RZ, 0x654, R3 ;  /* 0x00000654ff037816 */ /* 0x000fc60000000003 */
[----:B------:R-:W-:Y:S02]  /*2e530*/  IMAD R13, R12, R13, R14 ;  /* 0x0000000d0c0d7224 */ /* 0x000fe400078e020e */
[----:B------:R-:W-:Y:S02]  /*2e540*/  IMAD R10, R10, UR4, RZ ;  /* 0x000000040a0a7c24 */ /* 0x000fe4000f8e02ff */
[C---:B------:R-:W-:Y:S01]  /*2e550*/  IMAD.WIDE.U32 R8, R11.reuse, UR4, R8 ;  /* 0x000000040b087c25 */ /* 0x040fe2000f8e0008 */
[----:B--2---:R0:W-:Y:S03]  /*2e560*/  SYNCS.ARRIVE.TRANS64.RED.A1T0 RZ, [R3+URZ], RZ ;  /* 0x000000ff03ff79a7 */ /* 0x0041e6000810043f */
[----:B------:R-:W-:Y:S01]  /*2e570*/  IMAD R15, R11, UR5, R10 ;  /* 0x000000050b0f7c24 */ /* 0x000fe2000f8e020a */
[----:B------:R-:W-:Y:S01]  /*2e580*/  ULDC.64 UR4, c[0x0][0xbd8] ;  /* 0x0002f60000047ab9 */ /* 0x000fe20000000a00 */
[----:B0-----:R-:W-:-:S02]  /*2e590*/  SHF.R.S32.HI R3, RZ, 0x1f, R13 ;  /* 0x0000001fff037819 */ /* 0x001fc4000001140d */
[----:B------:R-:W-:-:S03]  /*2e5a0*/  IMAD.IADD R9, R9, 0x1, R15 ;  /* 0x0000000109097824 */ /* 0x000fc600078e020f */
[----:B------:R-:W-:Y:S02]  /*2e5b0*/  IMAD R10, R3, UR4, RZ ;  /* 0x00000004030a7c24 */ /* 0x000fe4000f8e02ff */
[----:B------:R-:W-:-:S04]  /*2e5c0*/  IMAD.WIDE.U32 R8, R13, UR4, R8 ;  /* 0x000000040d087c25 */ /* 0x000fc8000f8e0008 */
        /* <DEDUP_REMOVED lines=9> */
.L_x_13083:
[----:B------:R-:W-:Y:S01]  /*2e660*/  IMAD.IADD R21, R84, 0x1, R194 ;  /* 0x0000000154157824 */ /* 0x000fe200078e02c2 */
[----:B------:R-:W-:Y:S04]  /*2e670*/  BSSY B1, `(.L_x_12834) ;  /* 0x0000014000017945 */ /* 0x000fe80003800000 */
[----:B------:R-:W-:-:S13]  /*2e680*/  ISETP.GE.AND P0, PT, R21, R0, PT ;  /* 0x000000001500720c */ /* 0x000fda0003f06270 */
[----:B------:R-:W-:Y:S05]  /*2e690*/  @P0 BRA `(.L_x_12835) ;  /* 0x0000000000440947 */ /* 0x000fea0003800000 */
[----:B------:R-:W-:Y:S02]  /*2e6a0*/  ULDC UR4, c[0x0][0xbc8] ;  /* 0x0002f20000047ab9 */ /* 0x000fe40000000800 */
[----:B------:R-:W-:Y:S02]  /*2e6b0*/  ISETP.GE.AND P3, PT, R181, UR4, PT ;  /* 0x00000004b5007c0c */ /* 0x000fe4000bf66270 */
[----:B------:R-:W-:Y:S02]  /*2e6c0*/  ISETP.GE.AND P2, PT, R183, UR4, PT ;  /* 0x00000004b7007c0c */ /* 0x000fe4000bf46270 */
[----:B------:R-:W-:Y:S02]  /*2e6d0*/  ISETP.GE.AND P1, PT, R182, UR4, PT ;  /* 0x00000004b6007c0c */ /* 0x000fe4000bf26270 */
[----:B------:R-:W-:-:S07]  /*2e6e0*/  ISETP.GE.AND P0, PT, R188, UR4, PT ;  /* 0x00000004bc007c0c */ /* 0x000fce000bf06270 */
[-C--:B--2---:R-:W-:Y:S02]  /*2e6f0*/  @!P3 LEA R8, P5, R181, R14.reuse, 0x1 ;  /* 0x0000000eb508b211 */ /* 0x084fe400078a08ff */
[-C--:B------:R-:W-:Y:S02]  /*2e700*/  @!P2 LEA R10, P4, R183, R14.reuse, 0x1 ;  /* 0x0000000eb70aa211 */ /* 0x080fe400078808ff */
[-C--:B-1----:R-:W-:Y:S02]  /*2e710*/  @!P3 LEA.HI.X R9, R181, R3.reuse, R202, 0x1, P5 ;  /* 0x00000003b509b211 */ /* 0x082fe400028f0cca */
[-C--:B------:R-:W-:Y:S02]  /*2e720*/  @!P1 LEA R12, P5, R182, R14.reuse, 0x1 ;  /* 0x0000000eb60c9211 */ /* 0x080fe400078a08ff */
[----:B------:R-:W-:Y:S01]  /*2e730*/  @!P2 LEA.HI.X R11, R183, R3, R201, 0x1, P4 ;  /* 0x00000003b70ba211 */ /* 0x000fe200020f0cc9 */
[----:B-----5:R3:W-:Y:S01]  /*2e740*/  @!P3 ST.E.128 desc[UR42][R8.64], R4 ;  /* 0x000000040800b985 */ /* 0x0207e2000c101d2a */
[----:B------:R-:W-:-:S02]  /*2e750*/  @!P0 LEA R14, P4, R188, R14, 0x1 ;  /* 0x0000000ebc0e8211 */ /* 0x000fc400078808ff */
[-C--:B------:R-:W-:Y:S01]  /*2e760*/  @!P1 LEA.HI.X R13, R182, R3.reuse, R200, 0x1, P5 ;  /* 0x00000003b60d9211 */ /* 0x080fe200028f0cc8 */
[----:B------:R3:W-:Y:S01]  /*2e770*/  @!P2 ST.E.128 desc[UR42][R10.64], R36 ;  /* 0x000000240a00a985 */ /* 0x0007e2000c101d2a */
[----:B------:R-:W-:-:S03]  /*2e780*/  @!P0 LEA.HI.X R15, R188, R3, R199, 0x1, P4 ;  /* 0x00000003bc0f8211 */ /* 0x000fc600020f0cc7 */
[----:B------:R3:W-:Y:S04]  /*2e790*/  @!P1 ST.E.128 desc[UR42][R12.64], R52 ;  /* 0x000000340c009985 */ /* 0x0007e8000c101d2a */
[----:B------:R3:W-:Y:S02]  /*2e7a0*/  @!P0 ST.E.128 desc[UR42][R14.64], R68 ;  /* 0x000000440e008985 */ /* 0x0007e4000c101d2a */
.L_x_12835:
[----:B------:R-:W-:Y:S05]  /*2e7b0*/  BSYNC B1 ;  /* 0x0000000000017941 */ /* 0x000fea0003800000 */
.L_x_12834:
[----:B------:R-:W-:-:S03]  /*2e7c0*/  UMOV UR4, 0xffffffff ;  /* 0xffffffff00047882 */ /* 0x000fc60000000000 */
[----:B------:R-:W-:Y:S05]  /*2e7d0*/  BRA.DIV UR4, `(.L_x_12836) ;  /* 0x000000da04707947 */ /* 0x000fea000b800000 */
[----:B-1----:R1:W4:Y:S04]  /*2e7e0*/  SHFL.IDX PT, R3, R19, 0x1, 0x181f ;  /* 0x00381f0013037f89 */ /* 0x00232800000e0000 */
[----:B--23--:R1:W2:Y:S02]  /*2e7f0*/  SHFL.IDX PT, R14, R18, 0x1, 0x181f ;  /* 0x00381f00120e7f89 */ /* 0x00c2a400000e0000 */
.L_x_13087:
[----:B-----5:R-:W-:Y:S01]  /*2e800*/  VIADD R5, R21, 0x20 ;  /* 0x0000002015057836 */ /* 0x020fe20000000000 */
        /* <DEDUP_REMOVED lines=10> */
[-C--:B----4-:R-:W-:Y:S02]  /*2e8b0*/  @!P3 LEA.HI.X R5, R181, R3.reuse, R202, 0x1, P5 ;  /* 0x00000003b505b211 */ /* 0x090fe400028f0cca */
        /* <DEDUP_REMOVED lines=9> */
.L_x_12838:
[----:B------:R-:W-:Y:S05]  /*2e950*/  BSYNC B1 ;  /* 0x0000000000017941 */ /* 0x000fea0003800000 */
.L_x_12837:
[----:B------:R-:W-:-:S03]  /*2e960*/  UMOV UR4, 0xffffffff ;  /* 0xffffffff00047882 */ /* 0x000fc60000000000 */
[----:B------:R-:W-:Y:S05]  /*2e970*/  BRA.DIV UR4, `(.L_x_12839) ;  /* 0x000000da04507947 */ /* 0x000fea000b800000 */
[----:B----4-:R4:W0:Y:S04]  /*2e980*/  SHFL.IDX PT, R3, R19, 0x2, 0x181f ;  /* 0x00581f0013037f89 */ /* 0x01082800000e0000 */
[----:B--2---:R4:W2:Y:S02]  /*2e990*/  SHFL.IDX PT, R14, R18, 0x2, 0x181f ;  /* 0x00581f00120e7f89 */ /* 0x0048a400000e0000 */
.L_x_13091:
[----:B---3--:R-:W-:Y:S01]  /*2e9a0*/  VIADD R5, R21, 0x40 ;  /* 0x0000004015057836 */ /* 0x008fe20000000000 */
        /* <DEDUP_REMOVED lines=20> */
.L_x_12841:
[----:B------:R-:W-:Y:S05]  /*2eaf0*/  BSYNC B1 ;  /* 0x0000000000017941 */ /* 0x000fea0003800000 */
.L_x_12840:
[----:B------:R-:W-:-:S03]  /*2eb00*/  UMOV UR4, 0xffffffff ;  /* 0xffffffff00047882 */ /* 0x000fc60000000000 */
[----:B------:R-:W-:Y:S05]  /*2eb10*/  BRA.DIV UR4, `(.L_x_12842) ;  /* 0x000000da04307947 */ /* 0x000fea000b800000 */
[----:B0-----:R0:W0:Y:S04]  /*2eb20*/  SHFL.IDX PT, R3, R19, 0x3, 0x181f ;  /* 0x00781f0013037f89 */ /* 0x00102800000e0000 */
[----:B--2---:R2:W0:Y:S02]  /*2eb30*/  SHFL.IDX PT, R14, R18, 0x3, 0x181f ;  /* 0x00781f00120e7f89 */ /* 0x00442400000e0000 */
.L_x_13095:
[----:B---3--:R-:W-:-:S05]  /*2eb40*/  VIADD R5, R21, 0x60 ;  /* 0x0000006015057836 */ /* 0x008fca0000000000 */
[----:B------:R-:W-:-:S13]  /*2eb50*/  ISETP.GE.AND P0, PT, R5, R0, PT ;  /* 0x000000000500720c */ /* 0x000fda0003f06270 */
[----:B------:R-:W-:Y:S05]  /*2eb60*/  @P0 BRA `(.L_x_12843) ;  /* 0x0000002c00200947 */ /* 0x000fea0003800000 */
[----:B------:R-:W-:Y:S02]  /*2eb70*/  ULDC UR4, c[0x0][0xbc8] ;  /* 0x0002f20000047ab9 */ /* 0x000fe40000000800 */
[----:B------:R-:W-:Y:S02]  /*2eb80*/  ISETP.GE.AND P3, PT, R181, UR4, PT ;  /* 0x00000004b5007c0c */ /* 0x000fe4000bf66270 */
[----:B------:R-:W-:Y:S02]  /*2eb90*/  ISETP.GE.AND P4, PT, R183, UR4, PT ;  /* 0x00000004b7007c0c */ /* 0x000fe4000bf86270 */
[----:B------:R-:W-:-:S09]  /*2eba0*/  ISETP.GE.AND P5, PT, R182, UR4, PT ;  /* 0x00000004b6007c0c */ /* 0x000fd2000bfa6270 */
[-C--:B0-----:R-:W-:Y:S02]  /*2ebb0*/  @!P3 LEA R4, P0, R181, R14.reuse, 0x1 ;  /* 0x0000000eb504b211 */ /* 0x081fe400078008ff */
        /* <DEDUP_REMOVED lines=14> */
.L_x_12832:
[----:B------:R-:W-:Y:S01]  /*2eca0*/  ULDC.64 UR4, c[0x0][0xc08] ;  /* 0x0003020000047ab9 */ /* 0x000fe20000000a00 */
[----:B------:R-:W1:Y:S01]  /*2ecb0*/  @P2 LDC R8, c[0x0][0xcec] ;  /* 0x00033b00ff082b82 */ /* 0x000e620000000800 */
[----:B------:R-:W-:Y:S01]  /*2ecc0*/  IMAD R10, R10, UR4, RZ ;  /* 0x000000040a0a7c24 */ /* 0x000fe2000f8e02ff */
[----:B------:R-:W-:Y:S01]  /*2ecd0*/  SHF.R.S32.HI R6, RZ, 0x1f, R15 ;  /* 0x0000001fff067819 */ /* 0x000fe2000001140f */
[----:B0-----:R-:W-:-:S04]  /*2ece0*/  IMAD.WIDE.U32 R4, R3, UR4, RZ ;  /* 0x0000000403047c25 */ /* 0x001fc8000f8e00ff */
[----:B------:R-:W-:Y:S01]  /*2ecf0*/  IMAD R3, R3, UR5, R10 ;  /* 0x0000000503037c24 */ /* 0x000fe2000f8e020a */
[----:B------:R-:W0:Y:S01]  /*2ed00*/  @P2 LDC R9, c[0x0][0xcf0] ;  /* 0x00033c00ff092b82 */ /* 0x000e220000000800 */
[----:B------:R-:W-:Y:S02]  /*2ed10*/  ULDC.64 UR4, c[0x0][0xc38] ;  /* 0x00030e0000047ab9 */ /* 0x000fe40000000a00 */
[----:B------:R-:W-:Y:S02]  /*2ed20*/  IMAD.IADD R5, R5, 0x1, R3 ;  /* 0x0000000105057824 */ /* 0x000fe400078e0203 */
[----:B------:R-:W-:Y:S02]  /*2ed30*/  IMAD.MOV.U32 R3, RZ, RZ, R35 ;  /* 0x000000ffff037224 */ /* 0x000fe400078e0023 */
[----:B------:R-:W-:-:S04]  /*2ed40*/  IMAD.WIDE.U32 R4, R193, UR4, R4 ;  /* 0x00000004c1047c25 */ /* 0x000fc8000f8e0004 */
[----:B------:R-:W-:Y:S01]  /*2ed50*/  IMAD R5, R193, UR5, R5 ;  /* 0x00000005c1057c24 */ /* 0x000fe2000f8e0205 */
[----:B------:R-:W-:Y:S02]  /*2ed60*/  ULDC.64 UR4, c[0x0][0xc40] ;  /* 0x0003100000047ab9 */ /* 0x000fe40000000a00 */
[----:B------:R-:W-:Y:S02]  /*2ed70*/  IMAD R6, R6, UR4, RZ ;  /* 0x0000000406067c24 */ /* 0x000fe4000f8e02ff */
[----:B------:R-:W-:-:S04]  /*2ed80*/  IMAD.WIDE.U32 R4, R15, UR4, R4 ;  /* 0x000000040f047c25 */ /* 0x000fc8000f8e0004 */
[----:B------:R-:W-:Y:S01]  /*2ed90*/  IMAD R7, R15, UR5, R6 ;  /* 0x000000050f077c24 */ /* 0x000fe2000f8e0206 */
[----:B------:R-:W-:Y:S01]  /*2eda0*/  ULDC.64 UR4, c[0x0][0xc48] ;  /* 0x0003120000047ab9 */ /* 0x000fe20000000a00 */
[----:B-1----:R-:W-:-:S04]  /*2edb0*/  @P2 IMAD.HI.U32 R8, R35, R8, RZ ;  /* 0x0000000823082227 */ /* 0x002fc800078e00ff */
[----:B------:R-:W-:Y:S01]  /*2edc0*/  IMAD.IADD R5, R5, 0x1, R7 ;  /* 0x0000000105057824 */ /* 0x000fe200078e0207 */
[----:B0-----:R-:W-:Y:S01]  /*2edd0*/  @P2 SHF.R.U32.HI R3, RZ, R9, R8 ;  /* 0x00000009ff032219 */ /* 0x001fe20000011608 */
[----:B------:R-:W-:Y:S02]  /*2ede0*/  VIADD R8, R2, 0x32420 ;  /* 0x0003242002087836 */ /* 0x000fe40000000000 */
[C---:B------:R-:W-:Y:S01]  /*2edf0*/  IMAD.WIDE.U32 R4, R203.reuse, UR4, R4 ;  /* 0x00000004cb047c25 */ /* 0x040fe2000f8e0004 */
[--C-:B------:R-:W-:Y:S02]  /*2ee00*/  SHF.R.S32.HI R6, RZ, 0x1f, R3.reuse ;  /* 0x0000001fff067819 */ /* 0x100fe40000011403 */
[----:B------:R-:W-:Y:S01]  /*2ee10*/  PRMT R8, RZ, 0x654, R8 ;  /* 0x00000654ff087816 */ /* 0x000fe20000000008 */
[----:B------:R-:W-:Y:S02]  /*2ee20*/  IMAD.MOV R7, RZ, RZ, -R3 ;  /* 0x000000ffff077224 */ /* 0x000fe400078e0a03 */
[----:B------:R-:W-:Y:S01]  /*2ee30*/  IMAD R5, R203, UR5, R5 ;  /* 0x00000005cb057c24 */ /* 0x000fe2000f8e0205 */
[----:B------:R-:W-:Y:S01]  /*2ee40*/  ULDC.64 UR4, c[0x0][0xc30] ;  /* 0x00030c0000047ab9 */ /* 0x000fe20000000a00 */
[----:B------:R-:W-:Y:S01]  /*2ee50*/  IMAD R7, R12, R7, R35 ;  /* 0x000000070c077224 */ /* 0x000fe200078e0223 */
[----:B------:R0:W-:Y:S01]  /*2ee60*/  SYNCS.ARRIVE.TRANS64.RED.A1T0 RZ, [R8+URZ], RZ ;  /* 0x000000ff08ff79a7 */ /* 0x0001e2000810043f */
[----:B------:R-:W-:-:S02]  /*2ee70*/  IMAD R6, R6, UR4, RZ ;  /* 0x0000000406067c24 */ /* 0x000fc4000f8e02ff */
        /* <DEDUP_REMOVED lines=16> */
.L_x_13098:
[----:B------:R-:W-:Y:S01]  /*2ef80*/  ISETP.GE.AND P0, PT, R37, R0, PT ;  /* 0x000000002500720c */ /* 0x000fe20003f06270 */
[----:B------:R-:W-:-:S12]  /*2ef90*/  BSSY B1, `(.L_x_12845) ;  /* 0x00000c7000017945 */ /* 0x000fd80003800000 */
[----:B------:R-:W-:Y:S05]  /*2efa0*/  @P0 BRA `(.L_x_12846) ;  /* 0x0000000c00140947 */ /* 0x000fea0003800000 */
[----:B------:R-:W-:Y:S01]  /*2efb0*/  ULDC UR4, c[0x0][0xbc8] ;  /* 0x0002f20000047ab9 */ /* 0x000fe20000000800 */
[----:B------:R-:W3:Y:S01]  /*2efc0*/  LDL R10, [R1+0x46c] ;  /* 0x00046c00010a7983 */ /* 0x000ee20000100800 */
[----:B------:R-:W-:-:S03]  /*2efd0*/  ISETP.GE.AND P0, PT, R197, UR4, PT ;  /* 0x00000004c5007c0c */ /* 0x000fc6000bf06270 */
[----:B------:R-:W4:Y:S04]  /*2efe0*/  LDL R28, [R1+0x468] ;  /* 0x00046800011c7983 */ /* 0x000f280000100800 */
[----:B------:R-:W5:Y:S04]  /*2eff0*/  LDL R11, [R1+0x50c] ;  /* 0x00050c00010b7983 */ /* 0x000f680000100800 */
[----:B------:R-:W5:Y:S04]  /*2f000*/  LDL R27, [R1+0x464] ;  /* 0x00046400011b7983 */ /* 0x000f680000100800 */
[----:B------:R-:W4:Y:S01]  /*2f010*/  @!P0 LDL.64 R20, [R1+0x260] ;  /* 0x0002600001148983 */ /* 0x000f220000100a00 */
[----:B-1----:R-:W-:-:S03]  /*2f020*/  @!P0 IMAD.MOV.U32 R15, RZ, RZ, R5 ;  /* 0x000000ffff0f8224 */ /* 0x002fc600078e0005 */
[----:B------:R-:W5:Y:S01]  /*2f030*/  LDL R32, [R1+0x508] ;  /* 0x0005080001207983 */ /* 0x000f620000100800 */
[----:B--2---:R-:W-:-:S03]  /*2f040*/  @!P0 IMAD.WIDE R6, R197, 0x4, R14 ;  /* 0x00000004c5068825 */ /* 0x004fc600078e020e */
[----:B------:R-:W2:Y:S04]  /*2f050*/  LDL R31, [R1+0x504] ;  /* 0x00050400011f7983 */ /* 0x000ea80000100800 */
[----:B------:R-:W2:Y:S04]  /*2f060*/  LDL R24, [R1+0x500] ;  /* 0x0005000001187983 */ /* 0x000ea80000100800 */
[----:B------:R-:W2:Y:S04]  /*2f070*/  LDL R30, [R1+0x4fc] ;  /* 0x0004fc00011e7983 */ /* 0x000ea80000100800 */
[----:B------:R-:W2:Y:S04]  /*2f080*/  LDL R29, [R1+0x4f8] ;  /* 0x0004f800011d7983 */ /* 0x000ea80000100800 */
[----:B------:R-:W2:Y:S04]  /*2f090*/  LDL R26, [R1+0x4f4] ;  /* 0x0004f400011a7983 */ /* 0x000ea80000100800 */
[----:B------:R-:W2:Y:S01]  /*2f0a0*/  LDL R15, [R1+0x4e4] ;  /* 0x0004e400010f7983 */ /* 0x000ea20000100800 */
[----:B---3--:R-:W-:-:S03]  /*2f0b0*/  ISETP.GE.AND P1, PT, R10, UR4, PT ;  /* 0x000000040a007c0c */ /* 0x008fc6000bf26270 */
[----:B----4-:R1:W-:Y:S10]  /*2f0c0*/  @!P0 ST.E.64 desc[UR42][R6.64], R20 ;  /* 0x0000001406008985 */ /* 0x0103f4000c101b2a */
[----:B------:R-:W3:Y:S01]  /*2f0d0*/  @!P1 LDL.64 R8, [R1+0x270] ;  /* 0x0002700001089983 */ /* 0x000ee20000100a00 */
[----:B------:R-:W-:-:S02]  /*2f0e0*/  ISETP.GE.AND P0, PT, R28, UR4, PT ;  /* 0x000000041c007c0c */ /* 0x000fc4000bf06270 */
[----:B------:R-:W-:-:S04]  /*2f0f0*/  @!P1 LEA R12, P2, R10, R14, 0x2 ;  /* 0x0000000e0a0c9211 */ /* 0x000fc800078410ff */
[----:B-----5:R-:W-:-:S05]  /*2f100*/  @!P1 LEA.HI.X R13, R10, R5, R11, 0x2, P2 ;  /* 0x000000050a0d9211 */ /* 0x020fca00010f140b */
[----:B---3--:R3:W-:Y:S04]  /*2f110*/  @!P1 ST.E.64 desc[UR42][R12.64], R8 ;  /* 0x000000080c009985 */ /* 0x0087e8000c101b2a */
[----:B------:R-:W4:Y:S01]  /*2f120*/  @!P0 LDL.64 R10, [R1+0x280] ;  /* 0x00028000010a8983 */ /* 0x000f220000100a00 */
[----:B------:R-:W-:Y:S02]  /*2f130*/  ISETP.GE.AND P1, PT, R27, UR4, PT ;  /* 0x000000041b007c0c */ /* 0x000fe4000bf26270 */
[----:B------:R-:W-:-:S04]  /*2f140*/  @!P0 LEA R18, P2, R28, R14, 0x2 ;  /* 0x0000000e1c128211 */ /* 0x000fc800078410ff */
[----:B------:R-:W-:Y:S02]  /*2f150*/  @!P0 LEA.HI.X R19, R28, R5, R32, 0x2, P2 ;  /* 0x000000051c138211 */ /* 0x000fe400010f1420 */
[----:B------:R-:W5:Y:S04]  /*2f160*/  LDL R28, [R1+0x4f0] ;  /* 0x0004f000011c7983 */ /* 0x000f680000100800 */
[----:B------:R-:W5:Y:S04]  /*2f170*/  LDL R32, [R1+0x4ac] ;  /* 0x0004ac0001207983 */ /* 0x000f680000100800 */
[----:B----4-:R4:W-:Y:S04]  /*2f180*/  @!P0 ST.E.64 desc[UR42][R18.64], R10 ;  /* 0x0000000a12008985 */ /* 0x0109e8000c101b2a */
[----:B-1----:R-:W3:Y:S01]  /*2f190*/  @!P1 LDL.64 R6, [R1+0x290] ;  /* 0x0002900001069983 */ /* 0x002ee20000100a00 */
[----:B------:R-:W-:-:S02]  /*2f1a0*/  ISETP.GE.AND P0, PT, R237, UR4, PT ;  /* 0x00000004ed007c0c */ /* 0x000fc4000bf06270 */
[----:B------:R-:W-:-:S04]  /*2f1b0*/  @!P1 LEA R20, P2, R27, R14, 0x2 ;  /* 0x0000000e1b149211 */ /* 0x000fc800078410ff */
[----:B--2---:R-:W-:Y:S02]  /*2f1c0*/  @!P1 LEA.HI.X R21, R27, R5, R31, 0x2, P2 ;  /* 0x000000051b159211 */ /* 0x004fe400010f141f */
[----:B------:R-:W2:Y:S04]  /*2f1d0*/  LDL R27, [R1+0x4ec] ;  /* 0x0004ec00011b7983 */ /* 0x000ea80000100800 */
[----:B------:R-:W2:Y:S04]  /*2f1e0*/  LDL R31, [R1+0x4a8] ;  /* 0x0004a800011f7983 */ /* 0x000ea80000100800 */
[----:B---3--:R1:W-:Y:S04]  /*2f1f0*/  @!P1 ST.E.64 desc[UR42][R20.64], R6 ;  /* 0x0000000614009985 */ /* 0x0083e8000c101b2a */
[----:B------:R-:W3:Y:S01]  /*2f200*/  @!P0 LDL.64 R8, [R1+0x2a0] ;  /* 0x0002a00001088983 */ /* 0x000ee20000100a00 */
[----:B------:R-:W-:-:S02]  /*2f210*/  ISETP.GE.AND P1, PT, R236, UR4, PT ;  /* 0x00000004ec007c0c */ /* 0x000fc4000bf26270 */
[----:B------:R-:W-:-:S04]  /*2f220*/  @!P0 LEA R12, P2, R237, R14, 0x2 ;  /* 0x0000000eed0c8211 */ /* 0x000fc800078410ff */
[----:B------:R-:W-:Y:S02]  /*2f230*/  @!P0 LEA.HI.X R13, R237, R5, R24, 0x2, P2 ;  /* 0x00000005ed0d8211 */ /* 0x000fe400010f1418 */
[----:B------:R-:W2:Y:S04]  /*2f240*/  LDL R24, [R1+0x4e8] ;  /* 0x0004e80001187983 */ /* 0x000ea80000100800 */
[----:B---3--:R3:W-:Y:S04]  /*2f250*/  @!P0 ST.E.64 desc[UR42][R12.64], R8 ;  /* 0x000000080c008985 */ /* 0x0087e8000c101b2a */
[----:B----4-:R-:W4:Y:S01]  /*2f260*/  @!P1 LDL.64 R10, [R1+0x2b0] ;  /* 0x0002b000010a9983 */ /* 0x010f220000100a00 */
[----:B------:R-:W-:-:S02]  /*2f270*/  ISETP.GE.AND P0, PT, R235, UR4, PT ;  /* 0x00000004eb007c0c */ /* 0x000fc4000bf06270 */
[----:B------:R-:W-:-:S04]  /*2f280*/  @!P1 LEA R18, P2, R236, R14, 0x2 ;  /* 0x0000000eec129211 */ /* 0x000fc800078410ff */
[----:B------:R-:W-:Y:S02]  /*2f290*/  @!P1 LEA.HI.X R19, R236, R5, R30, 0x2, P2 ;  /* 0x00000005ec139211 */ /* 0x000fe400010f141e */
[----:B------:R-:W2:Y:S04]  /*2f2a0*/  LDL R30, [R1+0x4a4] ;  /* 0x0004a400011e7983 */ /* 0x000ea80000100800 */
[----:B----4-:R4:W-:Y:S04]  /*2f2b0*/  @!P1 ST.E.64 desc[UR42][R18.64], R10 ;  /* 0x0000000a12009985 */ /* 0x0109e8000c101b2a */
[----:B-1----:R-:W5:Y:S01]  /*2f2c0*/  @!P0 LDL.64 R6, [R1+0x2c0] ;  /* 0x0002c00001068983 */ /* 0x002f620000100a00 */
[----:B------:R-:W-:-:S02]  /*2f2d0*/  ISETP.GE.AND P1, PT, R234, UR4, PT ;  /* 0x00000004ea007c0c */ /* 0x000fc4000bf26270 */
[----:B------:R-:W-:-:S04]  /*2f2e0*/  @!P0 LEA R20, P2, R235, R14, 0x2 ;  /* 0x0000000eeb148211 */ /* 0x000fc800078410ff */
[----:B------:R-:W-:Y:S02]  /*2f2f0*/  @!P0 LEA.HI.X R21, R235, R5, R29, 0x2, P2 ;  /* 0x00000005eb158211 */ /* 0x000fe400010f141d */
[----:B------:R-:W2:Y:S04]  /*2f300*/  LDL R29, [R1+0x4e0] ;  /* 0x0004e000011d7983 */ /* 0x000ea80000100800 */
[----:B-----5:R1:W-:Y:S04]  /*2f310*/  @!P0 ST.E.64 desc[UR42][R20.64], R6 ;  /* 0x0000000614008985 */ /* 0x0203e8000c101b2a */
[----:B---3--:R-:W3:Y:S01]  /*2f320*/  @!P1 LDL.64 R8, [R1+0x2d0] ;  /* 0x0002d00001089983 */ /* 0x008ee20000100a00 */
[----:B------:R-:W-:-:S02]  /*2f330*/  ISETP.GE.AND P0, PT, R233, UR4, PT ;  /* 0x00000004e9007c0c */ /* 0x000fc4000bf06270 */
[----:B------:R-:W-:-:S04]  /*2f340*/  @!P1 LEA R12, P2, R234, R14, 0x2 ;  /* 0x0000000eea0c9211 */ /* 0x000fc800078410ff */
[----:B------:R-:W-:Y:S02]  /*2f350*/  @!P1 LEA.HI.X R13, R234, R5, R26, 0x2, P2 ;  /* 0x00000005ea0d9211 */ /* 0x000fe400010f141a */
[----:B------:R-:W5:Y:S04]  /*2f360*/  LDL R26, [R1+0x4dc] ;  /* 0x0004dc00011a7983 */ /* 0x000f680000100800 */
[----:B---3--:R3:W-:Y:S04]  /*2f370*/  @!P1 ST.E.64 desc[UR42][R12.64], R8 ;  /* 0x000000080c009985 */ /* 0x0087e8000c101b2a */
[----:B----4-:R-:W4:Y:S01]  /*2f380*/  @!P0 LDL.64 R10, [R1+0x2e0] ;  /* 0x0002e000010a8983 */ /* 0x010f220000100a00 */
[----:B------:R-:W-:-:S02]  /*2f390*/  ISETP.GE.AND P1, PT, R226, UR4, PT ;  /* 0x00000004e2007c0c */ /* 0x000fc4000bf26270 */
[----:B------:R-:W-:-:S04]  /*2f3a0*/  @!P0 LEA R18, P2, R233, R14, 0x2 ;  /* 0x0000000ee9128211 */ /* 0x000fc800078410ff */
[----:B------:R-:W-:Y:S02]  /*2f3b0*/  @!P0 LEA.HI.X R19, R233, R5, R28, 0x2, P2 ;  /* 0x00000005e9138211 */ /* 0x000fe400010f141c */
[----:B------:R-:W5:Y:S04]  /*2f3c0*/  LDL R28, [R1+0x4d8] ;  /* 0x0004d800011c7983 */ /* 0x000f680000100800 */
[----:B----4-:R4:W-:Y:S04]  /*2f3d0*/  @!P0 ST.E.64 desc[UR42][R18.64], R10 ;  /* 0x0000000a12008985 */ /* 0x0109e8000c101b2a */
[----:B-1----:R-:W3:Y:S01]  /*2f3e0*/  @!P1 LDL.64 R6, [R1+0x2f0] ;  /* 0x0002f00001069983 */ /* 0x002ee20000100a00 */
[----:B------:R-:W-:-:S02]  /*2f3f0*/  ISETP.GE.AND P0, PT, R225, UR4, PT ;  /* 0x00000004e1007c0c */ /* 0x000fc4000bf06270 */
[----:B------:R-:W-:-:S04]  /*2f400*/  @!P1 LEA R20, P2, R226, R14, 0x2 ;  /* 0x0000000ee2149211 */ /* 0x000fc800078410ff */
[----:B--2---:R-:W-:Y:S02]  /*2f410*/  @!P1 LEA.HI.X R21, R226, R5, R27, 0x2, P2 ;  /* 0x00000005e2159211 */ /* 0x004fe400010f141b */
        /* <DEDUP_REMOVED lines=86> */
[----:B-1----:R-:W3:Y:S01]  /*2f980*/  @!P0 LDL.64 R6, [R1+0x3e0] ;  /* 0x0003e00001068983 */ /* 0x002ee20000100a00 */
[----:B------:R-:W-:-:S02]  /*2f990*/  ISETP.GE.AND P1, PT, R210, UR4, PT ;  /* 0x00000004d2007c0c */ /* 0x000fc4000bf26270 */
[----:B------:R-:W-:-:S04]  /*2f9a0*/  @!P0 LEA R20, P2, R211, R14, 0x2 ;  /* 0x0000000ed3148211 */ /* 0x000fc800078410ff */
[----:B-----5:R-:W-:Y:S02]  /*2f9b0*/  @!P0 LEA.HI.X R21, R211, R5, R26, 0x2, P2 ;  /* 0x00000005d3158211 */ /* 0x020fe400010f141a */
[----:B------:R-:W5:Y:S04]  /*2f9c0*/  LDL R26, [R1+0x494] ;  /* 0x00049400011a7983 */ /* 0x000f680000100800 */
[----:B---3--:R1:W-:Y:S04]  /*2f9d0*/  @!P0 ST.E.64 desc[UR42][R20.64], R6 ;  /* 0x0000000614008985 */ /* 0x0083e8000c101b2a */
[----:B------:R-:W3:Y:S01]  /*2f9e0*/  @!P1 LDL.64 R8, [R1+0x3f0] ;  /* 0x0003f00001089983 */ /* 0x000ee20000100a00 */
[----:B------:R-:W-:-:S02]  /*2f9f0*/  ISETP.GE.AND P0, PT, R209, UR4, PT ;  /* 0x00000004d1007c0c */ /* 0x000fc4000bf06270 */
[----:B------:R-:W-:-:S04]  /*2fa00*/  @!P1 LEA R12, P2, R210, R14, 0x2 ;  /* 0x0000000ed20c9211 */ /* 0x000fc800078410ff */
[----:B------:R-:W-:-:S05]  /*2fa10*/  @!P1 LEA.HI.X R13, R210, R5, R32, 0x2, P2 ;  /* 0x00000005d20d9211 */ /* 0x000fca00010f1420 */
[----:B---3--:R3:W-:Y:S04]  /*2fa20*/  @!P1 ST.E.64 desc[UR42][R12.64], R8 ;  /* 0x000000080c009985 */ /* 0x0087e8000c101b2a */
[----:B----4-:R-:W4:Y:S01]  /*2fa30*/  @!P0 LDL.64 R10, [R1+0x400] ;  /* 0x00040000010a8983 */ /* 0x010f220000100a00 */
[----:B------:R-:W-:Y:S02]  /*2fa40*/  ISETP.GE.AND P1, PT, R208, UR4, PT ;  /* 0x00000004d0007c0c */ /* 0x000fe4000bf26270 */
[----:B------:R-:W-:-:S04]  /*2fa50*/  @!P0 LEA R18, P2, R209, R14, 0x2 ;  /* 0x0000000ed1128211 */ /* 0x000fc800078410ff */
[----:B------:R-:W-:-:S05]  /*2fa60*/  @!P0 LEA.HI.X R19, R209, R5, R31, 0x2, P2 ;  /* 0x00000005d1138211 */ /* 0x000fca00010f141f */
[----:B----4-:R4:W-:Y:S04]  /*2fa70*/  @!P0 ST.E.64 desc[UR42][R18.64], R10 ;  /* 0x0000000a12008985 */ /* 0x0109e8000c101b2a */
[----:B-1----:R-:W2:Y:S01]  /*2fa80*/  @!P1 LDL.64 R6, [R1+0x410] ;  /* 0x0004100001069983 */ /* 0x002ea20000100a00 */
[----:B------:R-:W-:Y:S02]  /*2fa90*/  ISETP.GE.AND P0, PT, R207, UR4, PT ;  /* 0x00000004cf007c0c */ /* 0x000fe4000bf06270 */
[----:B------:R-:W-:-:S04]  /*2faa0*/  @!P1 LEA R20, P2, R208, R14, 0x2 ;  /* 0x0000000ed0149211 */ /* 0x000fc800078410ff */
[----:B------:R-:W-:-:S05]  /*2fab0*/  @!P1 LEA.HI.X R21, R208, R5, R30, 0x2, P2 ;  /* 0x00000005d0159211 */ /* 0x000fca00010f141e */
[----:B--2---:R1:W-:Y:S04]  /*2fac0*/  @!P1 ST.E.64 desc[UR42][R20.64], R6 ;  /* 0x0000000614009985 */ /* 0x0043e8000c101b2a */
[----:B---3--:R-:W2:Y:S01]  /*2fad0*/  @!P0 LDL.64 R8, [R1+0x420] ;  /* 0x0004200001088983 */ /* 0x008ea20000100a00 */
[----:B------:R-:W-:Y:S02]  /*2fae0*/  ISETP.GE.AND P1, PT, R206, UR4, PT ;  /* 0x00000004ce007c0c */ /* 0x000fe4000bf26270 */
[----:B------:R-:W-:-:S04]  /*2faf0*/  @!P0 LEA R12, P2, R207, R14, 0x2 ;  /* 0x0000000ecf0c8211 */ /* 0x000fc800078410ff */
[----:B------:R-:W-:-:S05]  /*2fb00*/  @!P0 LEA.HI.X R13, R207, R5, R29, 0x2, P2 ;  /* 0x00000005cf0d8211 */ /* 0x000fca00010f141d */
[----:B--2---:R2:W-:Y:S04]  /*2fb10*/  @!P0 ST.E.64 desc[UR42][R12.64], R8 ;  /* 0x000000080c008985 */ /* 0x0045e8000c101b2a */
[----:B----4-:R-:W3:Y:S01]  /*2fb20*/  @!P1 LDL.64 R10, [R1+0x430] ;  /* 0x00043000010a9983 */ /* 0x010ee20000100a00 */
        /* <DEDUP_REMOVED lines=11> */
[----:B-----5:R-:W-:-:S05]  /*2fbe0*/  @!P1 LEA.HI.X R15, R24, R5, R26, 0x2, P0 ;  /* 0x00000005180f9211 */ /* 0x020fca00000f141a */
[----:B--2---:R3:W-:Y:S04]  /*2fbf0*/  @!P1 ST.E.64 desc[UR42][R14.64], R8 ;  /* 0x000000080e009985 */ /* 0x0047e8000c101b2a */
.L_x_12846:
[----:B------:R-:W-:Y:S05]  /*2fc00*/  BSYNC B1 ;  /* 0x0000000000017941 */ /* 0x000fea0003800000 */
.L_x_12845:
[----:B------:R-:W-:-:S03]  /*2fc10*/  UMOV UR4, 0xffffffff ;  /* 0xffffffff00047882 */ /* 0x000fc60000000000 */
[----:B------:R-:W-:Y:S05]  /*2fc20*/  BRA.DIV UR4, `(.L_x_12847) ;  /* 0x000000ca04687947 */ /* 0x000fea000b800000 */
[----:B-1----:R1:W4:Y:S04]  /*2fc30*/  SHFL.IDX PT, R5, R4, 0x1, 0x1c1f ;  /* 0x003c1f0004057f89 */ /* 0x00232800000e0000 */
[----:B--23--:R1:W2:Y:S02]  /*2fc40*/  SHFL.IDX PT, R14, R3, 0x1, 0x1c1f ;  /* 0x003c1f00030e7f89 */ /* 0x00c2a400000e0000 */
.L_x_13102:
[----:B------:R-:W-:-:S13]  /*2fc50*/  ISETP.GE.AND P0, PT, R25, R0, PT ;  /* 0x000000001900720c */ /* 0x000fda0003f06270 */
[----:B------:R-:W-:Y:S05]  /*2fc60*/  @P0 BRA `(.L_x_12843) ;  /* 0x0000001800e00947 */ /* 0x000fea0003800000 */
[----:B------:R-:W3:Y:S01]  /*2fc70*/  LDC R0, c[0x0][0xbc8] ;  /* 0x0002f200ff007b82 */ /* 0x000ee20000000800 */
[----:B------:R-:W5:Y:S04]  /*2fc80*/  LDL R49, [R1+0x46c] ;  /* 0x00046c0001317983 */ /* 0x000f680000100800 */
[----:B------:R-:W5:Y:S04]  /*2fc90*/  LDL R53, [R1+0x468] ;  /* 0x0004680001357983 */ /* 0x000f680000100800 */
[----:B------:R-:W5:Y:S04]  /*2fca0*/  LDL R50, [R1+0x50c] ;  /* 0x00050c0001327983 */ /* 0x000f680000100800 */
[----:B------:R-:W5:Y:S04]  /*2fcb0*/  LDL R45, [R1+0x4fc] ;  /* 0x0004fc00012d7983 */ /* 0x000f680000100800 */
[----:B------:R-:W5:Y:S04]  /*2fcc0*/  LDL R42, [R1+0x4ec] ;  /* 0x0004ec00012a7983 */ /* 0x000f680000100800 */
[----:B------:R-:W5:Y:S01]  /*2fcd0*/  LDL R46, [R1+0x500] ;  /* 0x00050000012e7983 */ /* 0x000f620000100800 */
[----:B---3--:R-:W-:-:S03]  /*2fce0*/  ISETP.GE.AND P0, PT, R197, R0, PT ;  /* 0x00000000c500720c */ /* 0x008fc60003f06270 */
[----:B------:R-:W3:Y:S04]  /*2fcf0*/  LDL R40, [R1+0x4e0] ;  /* 0x0004e00001287983 */ /* 0x000ee80000100800 */
[----:B------:R-:W3:Y:S04]  /*2fd00*/  LDL R10, [R1+0x4f0] ;  /* 0x0004f000010a7983 */ /* 0x000ee80000100800 */
[----:B------:R-:W3:Y:S04]  /*2fd10*/  LDL R11, [R1+0x4d8] ;  /* 0x0004d800010b7983 */ /* 0x000ee80000100800 */
[----:B------:R-:W3:Y:S01]  /*2fd20*/  @!P0 LDL.64 R20, [R1+0x268] ;  /* 0x0002680001148983 */ /* 0x000ee20000100a00 */
[----:B012---:R-:W-:-:S03]  /*2fd30*/  @!P0 IMAD.MOV.U32 R4, RZ, RZ, R14 ;  /* 0x000000ffff048224 */ /* 0x007fc600078e000e */
[----:B------:R-:W2:Y:S01]  /*2fd40*/  LDL R51, [R1+0x464] ;  /* 0x0004640001337983 */ /* 0x000ea20000100800 */
[----:B----4-:R-:W-:-:S03]  /*2fd50*/  @!P0 IMAD.WIDE R6, R197, 0x4, R4 ;  /* 0x00000004c5068825 */ /* 0x010fc600078e0204 */
        /* <DEDUP_REMOVED lines=24> */
[----:B-----5:R-:W-:-:S03]  /*2fee0*/  ISETP.GE.AND P1, PT, R49, R0, PT ;  /* 0x000000003100720c */ /* 0x020fc60003f26270 */
[----:B---3--:R0:W-:Y:S10]  /*2fef0*/  @!P0 ST.E.64 desc[UR42][R6.64], R20 ;  /* 0x0000001406008985 */ /* 0x0081f4000c101b2a */
[----:B------:R-:W3:Y:S01]  /*2ff00*/  @!P1 LDL.64 R8, [R1+0x278] ;  /* 0x0002780001089983 */ /* 0x000ee20000100a00 */
[----:B------:R-:W-:-:S02]  /*2ff10*/  ISETP.GE.AND P2, PT, R53, R0, PT ;  /* 0x000000003500720c */ /* 0x000fc40003f46270 */
[----:B------:R-:W-:-:S04]  /*2ff20*/  @!P1 LEA R12, P0, R49, R14, 0x2 ;  /* 0x0000000e310c9211 */ /* 0x000fc800078010ff */
[----:B------:R-:W-:Y:S01]  /*2ff30*/  @!P1 LEA.HI.X R13, R49, R5, R50, 0x2, P0 ;  /* 0x00000005310d9211 */ /* 0x000fe200000f1432 */
[----:B------:R-:W-:Y:S02]  /*2ff40*/  IMAD.MOV.U32 R49, RZ, RZ, R45 ;  /* 0x000000ffff317224 */ /* 0x000fe400078e002d */
[----:B------:R-:W-:Y:S02]  /*2ff50*/  IMAD.MOV.U32 R45, RZ, RZ, R42 ;  /* 0x000000ffff2d7224 */ /* 0x000fe400078e002a */
[----:B------:R-:W-:Y:S02]  /*2ff60*/  IMAD.MOV.U32 R50, RZ, RZ, R46 ;  /* 0x000000ffff327224 */ /* 0x000fe400078e002e */
[----:B------:R-:W-:Y:S02]  /*2ff70*/  IMAD.MOV.U32 R42, RZ, RZ, R40 ;  /* 0x000000ffff2a7224 */ /* 0x000fe400078e0028 */
[----:B------:R-:W-:Y:S02]  /*2ff80*/  IMAD.MOV.U32 R40, RZ, RZ, R11 ;  /* 0x000000ffff287224 */ /* 0x000fe400078e000b */
[----:B------:R-:W-:Y:S01]  /*2ff90*/  IMAD.MOV.U32 R46, RZ, RZ, R10 ;  /* 0x000000ffff2e7224 */ /* 0x000fe200078e000a */
[----:B---3--:R1:W-:Y:S04]  /*2ffa0*/  @!P1 ST.E.64 desc[UR42][R12.64], R8 ;  /* 0x000000080c009985 */ /* 0x0083e8000c101b2a */
[----:B------:R-:W3:Y:S01]  /*2ffb0*/  @!P2 LDL.64 R10, [R1+0x288] ;  /* 0x00028800010aa983 */ /* 0x000ee20000100a00 */
[----:B--2---:R-:W-:Y:S01]  /*2ffc0*/  ISETP.GE.AND P1, PT, R51, R0, PT ;  /* 0x000000003300720c */ /* 0x004fe20003f26270 */
[----:B----4-:R-:W-:-:S02]  /*2ffd0*/  IMAD.MOV.U32 R54, RZ, RZ, R48 ;  /* 0x000000ffff367224 */ /* 0x010fc400078e0030 */
[----:B------:R-:W-:Y:S01]  /*2ffe0*/  IMAD.MOV.U32 R48, RZ, RZ, R18 ;  /* 0x000000ffff307224 */ /* 0x000fe200078e0012 */
[C---:B------:R-:W-:Y:S01]  /*2fff0*/  @!P2 LEA R18, P0, R53.reuse, R14, 0x2 ;  /* 0x0000000e3512a211 */ /* 0x040fe200078010ff */
[----:B------:R-:W-:Y:S02]  /*30000*/  IMAD.MOV.U32 R52, RZ, RZ, R47 ;  /* 0x000000ffff347224 */ /* 0x000fe400078e002f */
[----:B------:R-:W-:Y:S02]  /*30010*/  IMAD.MOV.U32 R47, RZ, RZ, R43 ;  /* 0x000000ffff2f7224 */ /* 0x000fe400078e002b */
[----:B------:R-:W-:Y:S02]  /*30020*/  IMAD.MOV.U32 R43, RZ, RZ, R36 ;  /* 0x000000ffff2b7224 */ /* 0x000fe400078e0024 */
[----:B------:R-:W-:Y:S01]  /*30030*/  IMAD.MOV.U32 R36, RZ, RZ, R19 ;  /* 0x000000ffff247224 */ /* 0x000fe200078e0013 */
[----:B------:R-:W-:-:S05]  /*30040*/  @!P2 LEA.HI.X R19, R53, R5, R54, 0x2, P0 ;  /* 0x000000053513a211 */ /* 0x000fca00000f1436 */
[----:B---3--:R2:W-:Y:S04]  /*30050*/  @!P2 ST.E.64 desc[UR42][R18.64], R10 ;  /* 0x0000000a1200a985 */ /* 0x0085e8000c101b2a */
        /* <DEDUP_REMOVED lines=132> */
[----:B------:R-:W-:Y:S02]  /*308a0*/  @!P1 LEA.HI.X R19, R206, R5, R24, 0x2, P0 ;  /* 0x00000005ce139211 */ /* 0x000fe400000f1418 */
[-C--:B------:R-:W-:Y:S01]  /*308b0*/  ISETP.GE.AND P0, PT, R15, R0.reuse, PT ;  /* 0x000000000f00720c */ /* 0x080fe20003f06270 */
[----:B------:R-:W-:Y:S02]  /*308c0*/  BSSY B1, `(.L_x_12848) ;  /* 0x0000009000017945 */ /* 0x000fe40003800000 */
[----:B--2---:R0:W-:Y:S01]  /*308d0*/  @!P1 ST.E.64 desc[UR42][R18.64], R10 ;  /* 0x0000000a12009985 */ /* 0x0041e2000c101b2a */
[----:B------:R-:W-:-:S09]  /*308e0*/  ISETP.GE.AND P1, PT, R3, R0, PT ;  /* 0x000000000300720c */ /* 0x000fd20003f26270 */
[----:B------:R-:W-:Y:S05]  /*308f0*/  @P0 BRA `(.L_x_12849) ;  /* 0x0000000000140947 */ /* 0x000fea0003800000 */
[----:B------:R-:W2:Y:S04]  /*30900*/  LDL R24, [R1+0x498] ;  /* 0x0004980001187983 */ /* 0x000ea80000100800 */
[----:B0-----:R-:W3:Y:S01]  /*30910*/  LDL.64 R8, [R1+0x448] ;  /* 0x0004480001087983 */ /* 0x001ee20000100a00 */
[----:B------:R-:W-:-:S04]  /*30920*/  LEA R6, P0, R15, R14, 0x2 ;  /* 0x0000000e0f067211 */ /* 0x000fc800078010ff */
[----:B--2---:R-:W-:-:S05]  /*30930*/  LEA.HI.X R7, R15, R5, R24, 0x2, P0 ;  /* 0x000000050f077211 */ /* 0x004fca00000f1418 */
[----:B---3--:R1:W-:Y:S04]  /*30940*/  ST.E.64 desc[UR42][R6.64], R8 ;  /* 0x0000000806007985 */ /* 0x0083e8000c101b2a */
.L_x_12849:
[----:B------:R-:W-:Y:S05]  /*30950*/  BSYNC B1 ;  /* 0x0000000000017941 */ /* 0x000fea0003800000 */
.L_x_12848:
[----:B------:R-:W-:Y:S05]  /*30960*/  @P1 BRA `(.L_x_12843) ;  /* 0x0000000c00a01947 */ /* 0x000fea0003800000 */
[----:B------:R-:W2:Y:S04]  /*30970*/  LDL R0, [R1+0x494] ;  /* 0x0004940001007983 */ /* 0x000ea80000100800 */
[----:B01----:R-:W3:Y:S01]  /*30980*/  LDL.64 R6, [R1+0x458] ;  /* 0x0004580001067983 */ /* 0x003ee20000100a00 */
[----:B------:R-:W-:-:S04]  /*30990*/  LEA R14, P0, R3, R14, 0x2 ;  /* 0x0000000e030e7211 */ /* 0x000fc800078010ff */
[----:B--2---:R-:W-:-:S05]  /*309a0*/  LEA.HI.X R15, R3, R5, R0, 0x2, P0 ;  /* 0x00000005030f7211 */ /* 0x004fca00000f1400 */
[----:B---3--:R3:W-:Y:S01]  /*309b0*/  ST.E.64 desc[UR42][R14.64], R6 ;  /* 0x000000060e007985 */ /* 0x0087e2000c101b2a */
[----:B------:R-:W-:Y:S05]  /*309c0*/  BRA `(.L_x_12843) ;  /* 0x0000000c00887947 */ /* 0x000fea0003800000 */
.L_x_12830:
[----:B------:R-:W-:Y:S01]  /*309d0*/  ULDC.64 UR4, c[0x0][0xd08] ;  /* 0x0003420000047ab9 */ /* 0x000fe20000000a00 */
[----:B------:R-:W2:Y:S01]  /*309e0*/  LDC.64 R4, c[0x0][0xd00] ;  /* 0x00034000ff047b82 */ /* 0x000ea20000000a00 */
[----:B------:R-:W-:Y:S01]  /*309f0*/  ISETP.NE.U32.AND P0, PT, RZ, UR4, PT ;  /* 0x00000004ff007c0c */ /* 0x000fe2000bf05070 */
[----:B------:R-:W3:Y:S01]  /*30a00*/  LDL R0, [R1+0x480] ;  /* 0x0004800001007983 */ /* 0x000ee20000100800 */
[----:B------:R-:W-:Y:S02]  /*30a10*/  IMAD.MOV.U32 R3, RZ, RZ, RZ ;  /* 0x000000ffff037224 */ /* 0x000fe400078e00ff */
[----:B------:R-:W-:Y:S01]  /*30a20*/  ISETP.NE.AND.EX P1, PT, RZ, UR5, PT, P0 ;  /* 0x00000005ff007c0c */ /* 0x000fe2000bf25300 */
[----:B------:R-:W-:Y:S02]  /*30a30*/  ULDC.64 UR4, c[0x0][0xd00] ;  /* 0x0003400000047ab9 */ /* 0x000fe40000000a00 */
[----:B------:R-:W-:-:S04]  /*30a40*/  ISETP.NE.U32.AND P0, PT, RZ, UR4, PT ;  /* 0x00000004ff007c0c */ /* 0x000fc8000bf05070 */
[----:B------:R-:W-:-:S06]  /*30a50*/  ISETP.NE.AND.EX P0, PT, RZ, UR5, PT, P0 ;  /* 0x00000005ff007c0c */ /* 0x000fcc000bf05300 */
[----:B------:R-:W4:Y:S01]  /*30a60*/  @P1 LDC.64 R6, c[0x0][0xd08] ;  /* 0x00034200ff061b82 */ /* 0x000f220000000a00 */
[----:B------:R-:W-:Y:S02]  /*30a70*/  ULDC UR4, c[0x0][0xb88] ;  /* 0x0002e20000047ab9 */ /* 0x000fe40000000800 */
[----:B------:R-:W-:Y:S02]  /*30a80*/  IMAD.U32 R18, RZ, RZ, UR4 ;  /* 0x00000004ff127e24 */ /* 0x000fe4000f8e00ff */
[----:B--2---:R-:W-:-:S05]  /*30a90*/  IMAD.WIDE R4, R198, 0x4, R4 ;  /* 0x00000004c6047825 */ /* 0x004fca00078e0204 */
[----:B------:R2:W5:Y:S01]  /*30aa0*/  @P0 LDG.E R3, desc[UR42][R4.64] ;  /* 0x0000002a04030981 */ /* 0x000562000c1e1900 */
[----:B----4-:R-:W-:-:S05]  /*30ab0*/  @P1 IMAD.WIDE R6, R198, 0x4, R6 ;  /* 0x00000004c6061825 */ /* 0x010fca00078e0206 */
[----:B------:R2:W5:Y:S01]  /*30ac0*/  @P1 LDG.E R18, desc[UR42][R6.64] ;  /* 0x0000002a06121981 */ /* 0x000562000c1e1900 */
[----:B------:R-:W-:Y:S02]  /*30ad0*/  ISETP.NE.AND P2, PT, R195, RZ, PT ;  /* 0x000000ffc300720c */ /* 0x000fe40003f45270 */
[----:B------:R-:W-:-:S11]  /*30ae0*/  SHF.R.S32.HI R26, RZ, 0x1f, R198 ;  /* 0x0000001fff1a7819 */ /* 0x000fd600000114c6 */
[----:B------:R-:W4:Y:S02]  /*30af0*/  @!P2 LDC R195, c[0x0][0xbd4] ;  /* 0x0002f500ffc3ab82 */ /* 0x000f240000000800 */
[----:B----4-:R-:W-:Y:S02]  /*30b00*/  ISETP.GT.AND P2, PT, R195, 0x1, PT ;  /* 0x00000001c300780c */ /* 0x010fe40003f44270 */
[----:B---3--:R-:W-:Y:S01]  /*30b10*/  ISETP.GT.AND P3, PT, R0, 0x7f, PT ;  /* 0x0000007f0000780c */ /* 0x008fe20003f64270 */
[----:B--2---:R-:W-:-:S12]  /*30b20*/  @P1 BRA `(.L_x_12850) ;  /* 0x0000000000101947 */ /* 0x004fd80003800000 */
[----:B------:R-:W-:Y:S05]  /*30b30*/  @!P0 BRA `(.L_x_12850) ;  /* 0x00000000000c8947 */ /* 0x000fea0003800000 */
[----:B------:R-:W2:Y:S04]  /*30b40*/  LDG.E R7, desc[UR42][R4.64] ;  /* 0x0000002a04077981 */ /* 0x000ea8000c1e1900 */
[----:B-----5:R-:W2:Y:S02]  /*30b50*/  LDG.E R18, desc[UR42][R4.64+0x4] ;  /* 0x0000042a04127981 */ /* 0x020ea4000c1e1900 */
[----:B--2---:R-:W-:-:S07]  /*30b60*/  IMAD.IADD R18, R18, 0x1, -R7 ;  /* 0x0000000112127824 */ /* 0x004fce00078e0a07 */
.L_x_12850:
        /* <DEDUP_REMOVED lines=22> */
[----:B------:R-:W1:Y:S08]  /*30cd0*/  @P1 LDC R0, c[0x0][0xcec] ;  /* 0x00033b00ff001b82 */ /* 0x000e700000000800 */
[----:B------:R-:W5:Y:S01]  /*30ce0*/  @P1 LDC R31, c[0x0][0xcf0] ;  /* 0x00033c00ff1f1b82 */ /* 0x000f620000000800 */
[----:B---3--:R-:W-:-:S07]  /*30cf0*/  IMAD R11, R11, R25, RZ ;  /* 0x000000190b0b7224 */ /* 0x008fce00078e02ff */
[----:B--2---:R-:W2:Y:S01]  /*30d00*/  @!P0 LDC R4, c[0x0][0xc50] ;  /* 0x00031400ff048b82 */ /* 0x004ea20000000800 */
[----:B------:R-:W-:-:S04]  /*30d10*/  IMAD.WIDE.U32 R12, R10, R25, RZ ;  /* 0x000000190a0c7225 */ /* 0x000fc800078e00ff */
[----:B------:R-:W-:Y:S02]  /*30d20*/  IMAD R11, R10, R26, R11 ;  /* 0x0000001a0a0b7224 */ /* 0x000fe400078e020b */
[----:B-1----:R-:W-:Y:S01]  /*30d30*/  @P1 IMAD.HI.U32 R0, R27, R0, RZ ;  /* 0x000000001b001227 */ /* 0x002fe200078e00ff */
        /* <DEDUP_REMOVED lines=25> */
.L_x_12852:
[----:B------:R-:W-:Y:S05]  /*30ed0*/  BSYNC B1 ;  /* 0x0000000000017941 */ /* 0x000fea0003800000 */
.L_x_12851:
[----:B------:R-:W-:Y:S05]  /*30ee0*/  @P2 BRA `(.L_x_12843) ;  /* 0x0000000800402947 */ /* 0x000fea0003800000 */
[----:B------:R-:W3:Y:S01]  /*30ef0*/  LDL R6, [R1+0x490] ;  /* 0x0004900001067983 */ /* 0x000ee20000100800 */
[----:B------:R-:W4:Y:S01]  /*30f00*/  LDC R19, c[0x0][0xce8] ;  /* 0x00033a00ff137b82 */ /* 0x000f220000000800 */
[----:B------:R-:W-:Y:S01]  /*30f10*/  ULDC.64 UR4, c[0x0][0xba0] ;  /* 0x0002e80000047ab9 */ /* 0x000fe20000000a00 */
[----:B------:R-:W-:Y:S01]  /*30f20*/  ULDC.64 UR6, c[0x0][0xbf0] ;  /* 0x0002fc0000067ab9 */ /* 0x000fe20000000a00 */
[----:B------:R-:W3:Y:S01]  /*30f30*/  LDL R10, [R1+0x47c] ;  /* 0x00047c00010a7983 */ /* 0x000ee20000100800 */
[----:B------:R-:W-:Y:S02]  /*30f40*/  IMAD R0, R24, UR4, RZ ;  /* 0x0000000418007c24 */ /* 0x000fe4000f8e02ff */
[----:B--2---:R-:W-:-:S04]  /*30f50*/  IMAD.WIDE.U32 R4, R3, UR4, RZ ;  /* 0x0000000403047c25 */ /* 0x004fc8000f8e00ff */
[----:B------:R-:W-:Y:S01]  /*30f60*/  IMAD R7, R3, UR5, R0 ;  /* 0x0000000503077c24 */ /* 0x000fe2000f8e0200 */
[----:B------:R-:W-:-:S03]  /*30f70*/  ULDC.64 UR4, c[0x0][0xbe8] ;  /* 0x0002fa0000047ab9 */ /* 0x000fc60000000a00 */
[----:B------:R-:W-:Y:S02]  /*30f80*/  IMAD.IADD R5, R5, 0x1, R7 ;  /* 0x0000000105057824 */ /* 0x000fe400078e0207 */
[----:B------:R-:W-:-:S04]  /*30f90*/  IMAD.WIDE.U32 R4, R193, UR4, R4 ;  /* 0x00000004c1047c25 */ /* 0x000fc8000f8e0004 */
[----:B------:R-:W-:Y:S01]  /*30fa0*/  IMAD R5, R193, UR5, R5 ;  /* 0x00000005c1057c24 */ /* 0x000fe2000f8e0205 */
[----:B------:R-:W-:Y:S01]  /*30fb0*/  ULDC.64 UR4, c[0x0][0xbe0] ;  /* 0x0002f80000047ab9 */ /* 0x000fe20000000a00 */
[----:B----4-:R-:W-:Y:S01]  /*30fc0*/  ISETP.NE.AND P0, PT, R19, 0x1, PT ;  /* 0x000000011300780c */ /* 0x010fe20003f05270 */
[----:B------:R-:W-:-:S12]  /*30fd0*/  IMAD.WIDE.U32 R4, R25, UR6, R4 ;  /* 0x0000000619047c25 */ /* 0x000fd8000f8e0004 */
[----:B------:R-:W2:Y:S08]  /*30fe0*/  @P0 LDC R9, c[0x0][0xcec] ;  /* 0x00033b00ff090b82 */ /* 0x000eb00000000800 */
[----:B------:R-:W4:Y:S01]  /*30ff0*/  @P0 LDC R11, c[0x0][0xcf0] ;  /* 0x00033c00ff0b0b82 */ /* 0x000f220000000800 */
[----:B---3--:R-:W-:Y:S02]  /*31000*/  IMAD R3, R6, 0x20, R10 ;  /* 0x0000002006037824 */ /* 0x008fe400078e020a */
[----:B------:R-:W-:-:S02]  /*31010*/  IMAD R6, R26, UR6, RZ ;  /* 0x000000061a067c24 */ /* 0x000fc4000f8e02ff */
[----:B------:R-:W-:-:S04]  /*31020*/  IMAD.IADD R8, R194, 0x1, R3 ;  /* 0x00000001c2087824 */ /* 0x000fc800078e0203 */
[----:B--2---:R-:W-:-:S04]  /*31030*/  @P0 IMAD.HI.U32 R0, R8, R9, RZ ;  /* 0x0000000908000227 */ /* 0x004fc800078e00ff */
[----:B------:R-:W-:Y:S01]  /*31040*/  IMAD.MOV.U32 R3, RZ, RZ, R8 ;  /* 0x000000ffff037224 */ /* 0x000fe200078e0008 */
[----:B----4-:R-:W-:Y:S01]  /*31050*/  @P0 SHF.R.U32.HI R3, RZ, R11, R0 ;  /* 0x0000000bff030219 */ /* 0x010fe20000011600 */
[----:B------:R-:W-:-:S03]  /*31060*/  IMAD R9, R25, UR7, R6 ;  /* 0x0000000719097c24 */ /* 0x000fc6000f8e0206 */
        /* <DEDUP_REMOVED lines=21> */
.L_x_13105:
[----:B------:R-:W-:Y:S01]  /*311c0*/  IMAD R18, R18, R19, RZ ;  /* 0x0000001312127224 */ /* 0x000fe200078e02ff */
[----:B------:R-:W-:Y:S01]  /*311d0*/  BSSY B1, `(.L_x_12854) ;  /* 0x0000015000017945 */ /* 0x000fe20003800000 */
[----:B------:R-:W-:-:S05]  /*311e0*/  IMAD.IADD R7, R10, 0x1, R194 ;  /* 0x000000010a077824 */ /* 0x000fca00078e02c2 */
[----:B------:R-:W-:-:S13]  /*311f0*/  ISETP.GE.AND P0, PT, R7, R18, PT ;  /* 0x000000120700720c */ /* 0x000fda0003f06270 */
[----:B------:R-:W-:Y:S05]  /*31200*/  @P0 BRA `(.L_x_12855) ;  /* 0x0000000000440947 */ /* 0x000fea0003800000 */
[----:B------:R-:W-:Y:S02]  /*31210*/  ULDC UR4, c[0x0][0xbc8] ;  /* 0x0002f20000047ab9 */ /* 0x000fe40000000800 */
[----:B------:R-:W-:Y:S02]  /*31220*/  ISETP.GE.AND P3, PT, R181, UR4, PT ;  /* 0x00000004b5007c0c */ /* 0x000fe4000bf66270 */
[----:B------:R-:W-:Y:S02]  /*31230*/  ISETP.GE.AND P2, PT, R183, UR4, PT ;  /* 0x00000004b7007c0c */ /* 0x000fe4000bf46270 */
[----:B------:R-:W-:Y:S02]  /*31240*/  ISETP.GE.AND P1, PT, R182, UR4, PT ;  /* 0x00000004b6007c0c */ /* 0x000fe4000bf26270 */
[----:B------:R-:W-:-:S07]  /*31250*/  ISETP.GE.AND P0, PT, R188, UR4, PT ;  /* 0x00000004bc007c0c */ /* 0x000fce000bf06270 */
[-C--:B----4-:R-:W-:Y:S02]  /*31260*/  @!P3 LEA R8, P5, R181, R14.reuse, 0x1 ;  /* 0x0000000eb508b211 */ /* 0x090fe400078a08ff */
[----:B------:R-:W-:Y:S02]  /*31270*/  @!P2 LEA R10, P4, R183, R14, 0x1 ;  /* 0x0000000eb70aa211 */ /* 0x000fe400078808ff */
[----:B---3--:R-:W-:Y:S02]  /*31280*/  @!P3 LEA.HI.X R9, R181, R0, R202, 0x1, P5 ;  /* 0x00000000b509b211 */ /* 0x008fe400028f0cca */
        /* <DEDUP_REMOVED lines=9> */
.L_x_12855:
[----:B------:R-:W-:Y:S05]  /*31320*/  BSYNC B1 ;  /* 0x0000000000017941 */ /* 0x000fea0003800000 */
.L_x_12854:
[----:B------:R-:W-:-:S03]  /*31330*/  UMOV UR4, 0xffffffff ;  /* 0xffffffff00047882 */ /* 0x000fc60000000000 */
[----:B------:R-:W-:Y:S05]  /*31340*/  BRA.DIV UR4, `(.L_x_12856) ;  /* 0x000000b6041c7947 */ /* 0x000fea000b800000 */
[----:B---3--:R3:W0:Y:S04]  /*31350*/  SHFL.IDX PT, R0, R4, 0x1, 0x181f ;  /* 0x00381f0004007f89 */ /* 0x00862800000e0000 */
[----:B----4-:R3:W4:Y:S02]  /*31360*/  SHFL.IDX PT, R14, R3, 0x1, 0x181f ;  /* 0x00381f00030e7f89 */ /* 0x01072400000e0000 */
.L_x_13109:
[----:B------:R-:W-:Y:S01]  /*31370*/  VIADD R5, R7, 0x20 ;  /* 0x0000002007057836 */ /* 0x000fe20000000000 */
        /* <DEDUP_REMOVED lines=20> */
.L_x_12858:
[----:B------:R-:W-:Y:S05]  /*314c0*/  BSYNC B1 ;  /* 0x0000000000017941 */ /* 0x000fea0003800000 */
.L_x_12857:
[----:B------:R-:W-:-:S03]  /*314d0*/  UMOV UR4, 0xffffffff ;  /* 0xffffffff00047882 */ /* 0x000fc60000000000 */
[----:B------:R-:W-:Y:S05]  /*314e0*/  BRA.DIV UR4, `(.L_x_12859) ;  /* 0x000000b204fc7947 */ /* 0x000fea000b800000 */
[----:B0-----:R0:W0:Y:S04]  /*314f0*/  SHFL.IDX PT, R0, R4, 0x2, 0x181f ;  /* 0x00581f0004007f89 */ /* 0x00102800000e0000 */
[----:B----4-:R4:W0:Y:S02]  /*31500*/  SHFL.IDX PT, R14, R3, 0x2, 0x181f ;  /* 0x00581f00030e7f89 */ /* 0x01082400000e0000 */
.L_x_13113:
        /* <DEDUP_REMOVED lines=21> */
.L_x_12861:
[----:B------:R-:W-:Y:S05]  /*31660*/  BSYNC B1 ;  /* 0x0000000000017941 */ /* 0x000fea0003800000 */
.L_x_12860:
[----:B------:R-:W-:-:S03]  /*31670*/  UMOV UR4, 0xffffffff ;  /* 0xffffffff00047882 */ /* 0x000fc60000000000 */
[----:B------:R-:W-:Y:S05]  /*31680*/  BRA.DIV UR4, `(.L_x_12862) ;  /* 0x000000b204dc7947 */ /* 0x000fea000b800000 */
[----:B0-----:R0:W0:Y:S04]  /*31690*/  SHFL.IDX PT, R0, R4, 0x3, 0x181f ;  /* 0x00781f0004007f89 */ /* 0x00102800000e0000 */
[----:B------:R0:W0:Y:S02]  /*316a0*/  SHFL.IDX PT, R14, R3, 0x3, 0x181f ;  /* 0x00781f00030e7f89 */ /* 0x00002400000e0000 */
.L_x_13117:
[----:B0-234-:R-:W-:-:S05]  /*316b0*/  VIADD R3, R7, 0x60 ;  /* 0x0000006007037836 */ /* 0x01dfca0000000000 */
[----:B------:R-:W-:-:S13]  /*316c0*/  ISETP.GE.AND P0, PT, R3, R18, PT ;  /* 0x000000120300720c */ /* 0x000fda0003f06270 */
[----:B------:R-:W-:Y:S05]  /*316d0*/  @P0 BRA `(.L_x_12843) ;  /* 0x0000000000440947 */ /* 0x000fea0003800000 */
[----:B------:R-:W-:Y:S02]  /*316e0*/  ULDC UR4, c[0x0][0xbc8] ;  /* 0x0002f20000047ab9 */ /* 0x000fe40000000800 */
[----:B------:R-:W-:Y:S02]  /*316f0*/  ISETP.GE.AND P3, PT, R181, UR4, PT ;  /* 0x00000004b5007c0c */ /* 0x000fe4000bf66270 */
[----:B------:R-:W-:Y:S02]  /*31700*/  ISETP.GE.AND P2, PT, R183, UR4, PT ;  /* 0x00000004b7007c0c */ /* 0x000fe4000bf46270 */
[----:B------:R-:W-:Y:S02]  /*31710*/  ISETP.GE.AND P1, PT, R182, UR4, PT ;  /* 0x00000004b6007c0c */ /* 0x000fe4000bf26270 */
[----:B------:R-:W-:-:S07]  /*31720*/  ISETP.GE.AND P0, PT, R188, UR4, PT ;  /* 0x00000004bc007c0c */ /* 0x000fce000bf06270 */
        /* <DEDUP_REMOVED lines=12> */
.L_x_12843:
[----:B------:R-:W-:Y:S05]  /*317f0*/  BSYNC B0 ;  /* 0x0000000000007941 */ /* 0x000fea0003800000 */
.L_x_12829:
[----:B------:R-:W-:Y:S02]  /*31800*/  ULDC UR4, c[0x0][0xd3c] ;  /* 0x00034f0000047ab9 */ /* 0x000fe40000000800 */
[----:B-1----:R-:W-:-:S13]  /*31810*/  ISETP.GE.AND P0, PT, R91, UR4, PT ;  /* 0x000000045b007c0c */ /* 0x002fda000bf06270 */
[----:B------:R-:W-:Y:S05]  /*31820*/  @!P0 BRA `(.L_x_12863) ;  /* 0xfffffcfc00f88947 */ /* 0x000fea000383ffff */
[----:B------:R-:W-:Y:S05]  /*31830*/  BRA `(.L_x_12629) ;  /* 0x0000009800c47947 */ /* 0x000fea0003800000 */
.L_x_12627:
        /* <DEDUP_REMOVED lines=19> */
.L_x_12864:
        /* <DEDUP_REMOVED lines=44> */
.L_x_12868:
        /* <DEDUP_REMOVED lines=39> */
.L_x_12866:
        /* <DEDUP_REMOVED lines=12> */
.L_x_12869:
        /* <DEDUP_REMOVED lines=63> */
.L_x_12870:
        /* <DEDUP_REMOVED lines=61> */
.L_x_12871:
[----:B01----:R-:W-:-:S05]  /*32720*/  LOP3.LUT R3, RZ, R2, RZ, 0x33, !PT ;  /* 0x00000002ff037212 */ /* 0x003fca00078e33ff */
[----:B------:R-:W-:-:S05]  /*32730*/  IMAD.IADD R2, R4, 0x1, R3 ;  /* 0x0000000104027824 */ /* 0x000fca00078e0203 */
[----:B------:R1:W-:Y:S01]  /*32740*/  STL [R1+0x464], R2 ;  /* 0x0004640201007387 */ /* 0x0003e20000100800 */
[----:B------:R-:W-:Y:S05]  /*32750*/  BRA `(.L_x_12872) ;  /* 0x0000000000107947 */ /* 0x000fea0003800000 */
.L_x_12867:
[----:B------:R-:W-:Y:S01]  /*32760*/  IMAD.U32 R2, RZ, RZ, UR6 ;  /* 0x00000006ff027e24 */ /* 0x000fe2000f8e00ff */
[----:B------:R0:W-:Y:S04]  /*32770*/  STL [R1+0x464], RZ ;  /* 0x000464ff01007387 */ /* 0x0001e80000100800 */
[----:B------:R0:W-:Y:S04]  /*32780*/  STL [R1+0x468], RZ ;  /* 0x000468ff01007387 */ /* 0x0001e80000100800 */
[----:B------:R0:W-:Y:S02]  /*32790*/  STL [R1+0x460], R2 ;  /* 0x0004600201007387 */ /* 0x0001e40000100800 */
.L_x_12872:
        /* <DEDUP_REMOVED lines=10> */
.L_x_12865:
        /* <DEDUP_REMOVED lines=8> */
[----:B-1----:R-:W1:Y:S01]  /*328c0*/  S2R R5, SR_TID.X ;  /* 0x0000000000057919 */ /* 0x002e620000002100 */
[----:B------:R-:W2:Y:S01]  /*328d0*/  S2UR UR5, SR_CgaCtaId ;  /* 0x00000000000579c3 */ /* 0x000ea20000008800 */
[----:B------:R-:W-:Y:S01]  /*328e0*/  UMOV UR4, 0x400 ;  /* 0x0000040000047882 */ /* 0x000fe20000000000 */
[----:B------:R-:W-:Y:S01]  /*328f0*/  BSSY B8, `(.L_x_12873) ;  /* 0x000086d000087945 */ /* 0x000fe20003800000 */
[----:B------:R-:W-:Y:S01]  /*32900*/  STL [R1+0x4e0], RZ ;  /* 0x0004e0ff01007387 */ /* 0x000fe20000100800 */
[----:B------:R-:W-:Y:S01]  /*32910*/  IMAD.MOV.U32 R19, RZ, RZ, RZ ;  /* 0x000000ffff137224 */ /* 0x000fe200078e00ff */
[----:B------:R-:W-:Y:S01]  /*32920*/  ULDC.64 UR40, c[0x0][0x198] ;  /* 0x0000660000287ab9 */ /* 0x000fe20000000a00 */
[----:B------:R-:W-:Y:S01]  /*32930*/  ULDC UR39, c[0x0][0xc] ;  /* 0x0000030000277ab9 */ /* 0x000fe20000000800 */
[----:B------:R-:W-:Y:S01]  /*32940*/  STL [R1+0x470], RZ ;  /* 0x000470ff01007387 */ /* 0x000fe20000100800 */
[----:B--2---:R-:W-:-:S06]  /*32950*/  ULEA UR4, UR5, UR4, 0x18 ;  /* 0x0000000405047291 */ /* 0x004fcc000f8ec03f */
[----:B------:R-:W-:Y:S01]  /*32960*/  IMAD.U32 R18, RZ, RZ, UR4 ;  /* 0x00000004ff127e24 */ /* 0x000fe2000f8e00ff */
[C---:B-1----:R-:W-:Y:S01]  /*32970*/  LOP3.LUT R4, R5.reuse, 0x7f, RZ, 0xc0, !PT ;  /* 0x0000007f05047812 */ /* 0x042fe200078ec0ff */
[----:B---3--:R-:W-:-:S05]  /*32980*/  IMAD.SHL.U32 R0, R5, 0x8, RZ ;  /* 0x0000000805007824 */ /* 0x008fca00078e00ff */
        /* <DEDUP_REMOVED lines=9> */
[----:B------:R-:W-:Y:S02]  /*32a20*/  IMAD.MOV.U32 R4, RZ, RZ, 0x1 ;  /* 0x00000001ff047424 */ /* 0x000fe400078e00ff */
[----:B------:R-:W-:Y:S01]  /*32a30*/  IMAD.MOV.U32 R2, RZ, RZ, 0x1 ;  /* 0x00000001ff027424 */ /* 0x000fe200078e00ff */
[----:B------:R0:W-:Y:S04]  /*32a40*/  STL [R1+0x474], R3 ;  /* 0x0004740301007387 */ /* 0x0001e80000100800 */
[----:B------:R-:W-:Y:S04]  /*32a50*/  STL [R1+0x478], R4 ;  /* 0x0004780401007387 */ /* 0x000fe80000100800 */
[----:B------:R1:W-:Y:S01]  /*32a60*/  STL [R1+0x47c], R2 ;  /* 0x00047c0201007387 */ /* 0x0003e20000100800 */
[----:B0-----:R-:W-:-:S02]  /*32a70*/  LOP3.LUT R3, R0, 0x40, RZ, 0xfc, !PT ;  /* 0x0000004000037812 */ /* 0x001fc400078efcff */
[C---:B-1----:R-:W-:Y:S02]  /*32a80*/  LOP3.LUT R2, R0.reuse, 0x80, RZ, 0xfc, !PT ;  /* 0x0000008000027812 */ /* 0x042fe400078efcff */
[----:B------:R-:W-:-:S07]  /*32a90*/  LOP3.LUT R0, R0, 0xc0, RZ, 0xfc, !PT ;  /* 0x000000c000007812 */ /* 0x000fce00078efcff */
.L_x_13039:
[----:B------:R-:W2:Y:S01]  /*32aa0*/  LDL R14, [R1+0x46c] ;  /* 0x00046c00010e7983 */ /* 0x000ea20000100800 */
[----:B------:R-:W-:Y:S05]  /*32ab0*/  YIELD ;  /* 0x0000000000007946 */ /* 0x000fea0003800000 */
[----:B------:R-:W-:Y:S01]  /*32ac0*/  ULDC.64 UR4, c[0x0][0xb20] ;  /* 0x0002c80000047ab9 */ /* 0x000fe20000000a00 */
[----:B01----:R-:W-:Y:S02]  /*32ad0*/  CS2R R6, SRZ ;  /* 0x0000000000067805 */ /* 0x003fe4000001ff00 */
[----:B------:R-:W-:Y:S01]  /*32ae0*/  ISETP.NE.U32.AND P0, PT, RZ, UR4, PT ;  /* 0x00000004ff007c0c */ /* 0x000fe2000bf05070 */
[----:B------:R-:W0:Y:S01]  /*32af0*/  LDC.64 R12, c[0x0][0xaf8] ;  /* 0x0002be00ff0c7b82 */ /* 0x000e220000000a00 */
[----:B------:R-:W-:Y:S01]  /*32b00*/  ULDC.64 UR6, c[0x0][0xb00] ;  /* 0x0002c00000067ab9 */ /* 0x000fe20000000a00 */
[----:B------:R-:W-:Y:S01]  /*32b10*/  ULDC.64 UR8, c[0x0][0xb08] ;  /* 0x0002c20000087ab9 */ /* 0x000fe20000000a00 */
[----:B------:R-:W-:Y:S01]  /*32b20*/  ISETP.NE.AND.EX P0, PT, RZ, UR5, PT, P0 ;  /* 0x00000005ff007c0c */ /* 0x000fe2000bf05300 */
[----:B------:R-:W-:-:S04]  /*32b30*/  ULDC.64 UR4, c[0x0][0xb10] ;  /* 0x0002c40000047ab9 */ /* 0x000fc80000000a00 */
[----:B------:R-:W1:Y:S08]  /*32b40*/  LDC.64 R4, c[0x0][0xb00] ;  /* 0x0002c000ff047b82 */ /* 0x000e700000000a00 */
        /* <DEDUP_REMOVED lines=45> */
.L_x_12874:
        /* <DEDUP_REMOVED lines=16> */
.L_x_12875:
[----:B------:R-:W-:Y:S05]  /*32f20*/  @!P1 BRA `(.L_x_12876) ;  /* 0x00000000000c9947 */ /* 0x000fea0003800000 */
[----:B------:R-:W2:Y:S04]  /*32f30*/  LDG.E R7, desc[UR42][R4.64] ;  /* 0x0000002a04077981 */ /* 0x000ea8000c1e1900 */
[----:B------:R-:W2:Y:S02]  /*32f40*/  LDG.E R4, desc[UR42][R4.64+0x4] ;  /* 0x0000042a04047981 */ /* 0x000ea4000c1e1900 */
[----:B--2---:R-:W-:-:S07]  /*32f50*/  IMAD.IADD R7, R4, 0x1, -R7 ;  /* 0x0000000104077824 */ /* 0x004fce00078e0a07 */
.L_x_12876:
        /* <DEDUP_REMOVED lines=37> */
.L_x_12879:
[----:B------:R-:W-:-:S13]  /*331b0*/  ISETP.NE.AND P0, PT, R3, 0x1, PT ;  /* 0x000000010300780c */ /* 0x000fda0003f05270 */
[----:B------:R-:W1:Y:S02]  /*331c0*/  @P0 LDC.64 R4, c[0x0][0xae0] ;  /* 0x0002b800ff040b82 */ /* 0x000e640000000a00 */
[----:B-1----:R-:W-:-:S05]  /*331d0*/  @P0 IMAD.HI.U32 R4, R2, R4, RZ ;  /* 0x0000000402040227 */ /* 0x002fca00078e00ff */
[----:B------:R-:W-:-:S07]  /*331e0*/  @P0 SHF.R.U32.HI R2, RZ, R5, R4 ;  /* 0x00000005ff020219 */ /* 0x000fce0000011604 */
.L_x_12880:
[----:B------:R-:W-:Y:S05]  /*331f0*/  BSYNC B0 ;  /* 0x0000000000007941 */ /* 0x000fea0003800000 */
.L_x_12878:
[----:B------:R-:W-:-:S05]  /*33200*/  IMAD R2, R2, R3, R3 ;  /* 0x0000000302027224 */ /* 0x000fca00078e0203 */
[----:B------:R-:W-:-:S07]  /*33210*/  VIMNMX R8, R8, R2, PT ;  /* 0x0000000208087248 */ /* 0x000fce0003fe0100 */
.L_x_12877:
        /* <DEDUP_REMOVED lines=25> */
.L_x_12883:
[----:B------:R-:W-:-:S13]  /*333b0*/  ISETP.NE.AND P0, PT, R3, 0x1, PT ;  /* 0x000000010300780c */ /* 0x000fda0003f05270 */
[----:B------:R-:W1:Y:S02]  /*333c0*/  @P0 LDC.64 R4, c[0x0][0xae0] ;  /* 0x0002b800ff040b82 */ /* 0x000e640000000a00 */
[----:B-1----:R-:W-:-:S05]  /*333d0*/  @P0 IMAD.HI.U32 R4, R2, R4, RZ ;  /* 0x0000000402040227 */ /* 0x002fca00078e00ff */
[----:B------:R-:W-:-:S07]  /*333e0*/  @P0 SHF.R.U32.HI R2, RZ, R5, R4 ;  /* 0x00000005ff020219 */ /* 0x000fce0000011604 */
.L_x_12884:
[----:B------:R-:W-:Y:S05]  /*333f0*/  BSYNC B0 ;  /* 0x0000000000007941 */ /* 0x000fea0003800000 */
.L_x_12882:
[----:B------:R-:W-:-:S05]  /*33400*/  IMAD R2, R2, R3, RZ ;  /* 0x0000000302027224 */ /* 0x000fca00078e02ff */
[----:B------:R-:W-:-:S07]  /*33410*/  VIMNMX R6, R6, R2, !PT ;  /* 0x0000000206067248 */ /* 0x000fce0007fe0100 */
.L_x_12881:
        /* <DEDUP_REMOVED lines=41> */
.L_x_12886:
[----:B------:R-:W-:Y:S05]  /*336b0*/  BSYNC B0 ;  /* 0x0000000000007941 */ /* 0x000fea0003800000 */
.L_x_12885:
        /* <DEDUP_REMOVED lines=25> */
.L_x_13120:
[----:B--2---:R-:W-:Y:S02]  /*33850*/  ISETP.NE.AND P0, PT, R14, RZ, PT ;  /* 0x000000ff0e00720c */ /* 0x004fe40003f05270 */
[----:B------:R-:W-:-:S11]  /*33860*/  PLOP3.LUT P6, PT, PT, PT, PT, 0x8, 0x0 ;  /* 0x000000000000781c */ /* 0x000fd60003fce170 */
[----:B------:R-:W-:Y:S05]  /*33870*/  @P0 BRA `(.L_x_12890) ;  /* 0x00000000000c0947 */ /* 0x000fea0003800000 */
[----:B------:R-:W-:-:S03]  /*33880*/  UMOV UR4, 0xffffffff ;  /* 0xffffffff00047882 */ /* 0x000fc60000000000 */
[----:B------:R-:W-:Y:S05]  /*33890*/  BRA.DIV UR4, `(.L_x_12891) ;  /* 0x0000009204d47947 */ /* 0x000fea000b800000 */
[----:B------:R-:W-:-:S13]  /*338a0*/  ELECT P6, URZ, PT ;  /* 0x00000000003f782f */ /* 0x000fda00038c0000 */
.L_x_12890:
        /* <DEDUP_REMOVED lines=9> */
.L_x_13123:
[----:B------:R-:W-:Y:S05]  /*33940*/  BSYNC B1 ;  /* 0x0000000000017941 */ /* 0x000fea0003800000 */
.L_x_12892:
[----:B------:R-:W-:Y:S04]  /*33950*/  BSSY B1, `(.L_x_12894) ;  /* 0x000007f000017945 */ /* 0x000fe80003800000 */
[----:B------:R-:W-:Y:S05]  /*33960*/  @!P6 BRA `(.L_x_12895) ;  /* 0x0000000400f4e947 */ /* 0x000fea0003800000 */
[----:B------:R-:W1:Y:S04]  /*33970*/  LDL R8, [R1+0x470] ;  /* 0x0004700001087983 */ /* 0x000e680000100800 */
[----:B------:R-:W2:Y:S01]  /*33980*/  LDL R7, [R1+0x47c] ;  /* 0x00047c0001077983 */ /* 0x000ea20000100800 */
[----:B------:R-:W3:Y:S01]  /*33990*/  S2R R6, SR_TID.X ;  /* 0x0000000000067919 */ /* 0x000ee20000002100 */
[----:B------:R-:W-:Y:S01]  /*339a0*/  BSSY B2, `(.L_x_12896) ;  /* 0x0000007000027945 */ /* 0x000fe20003800000 */
[----:B---3--:R-:W-:-:S04]  /*339b0*/  LOP3.LUT R6, R6, 0x7f, RZ, 0xc0, !PT ;  /* 0x0000007f06067812 */ /* 0x008fc800078ec0ff */
[----:B------:R-:W-:Y:S01]  /*339c0*/  ISETP.NE.AND P1, PT, R6, RZ, PT ;  /* 0x000000ff0600720c */ /* 0x000fe20003f25270 */
[----:B-1----:R-:W-:Y:S01]  /*339d0*/  IMAD R5, R8, 0x8, R18 ;  /* 0x0000000808057824 */ /* 0x002fe200078e0212 */
[----:B--2---:R-:W-:-:S04]  /*339e0*/  SHF.L.U32 R10, R7, 0x1f, RZ ;  /* 0x0000001f070a7819 */ /* 0x004fc800000006ff */
[----:B------:R-:W1:Y:S02]  /*339f0*/  SYNCS.PHASECHK.TRANS64.TRYWAIT P0, [R5+URZ+0x324a0], R10 ;  /* 0x0324a00a050075a7 */ /* 0x000e64000800017f */
[----:B-1----:R-:W-:Y:S05]  /*33a00*/  @!P0 BRA `(.L_x_12897) ;  /* 0x0000009000ac8947 */ /* 0x002fea0003800000 */
.L_x_13124:
[----:B------:R-:W-:Y:S05]  /*33a10*/  BSYNC B2 ;  /* 0x0000000000027941 */ /* 0x000fea0003800000 */
.L_x_12896:
        /* <DEDUP_REMOVED lines=9> */
.L_x_12899:
[----:B------:R-:W-:Y:S05]  /*33ab0*/  BSYNC B2 ;  /* 0x0000000000027941 */ /* 0x000fea0003800000 */
.L_x_12898:
        /* <DEDUP_REMOVED lines=13> */
.L_x_12900:
        /* <DEDUP_REMOVED lines=13> */
.L_x_13125:
[----:B------:R-:W-:Y:S05]  /*33c60*/  BSYNC B2 ;  /* 0x0000000000027941 */ /* 0x000fea0003800000 */
.L_x_12901:
        /* <DEDUP_REMOVED lines=11> */
.L_x_12904:
[----:B------:R-:W-:Y:S05]  /*33d20*/  BSYNC B2 ;  /* 0x0000000000027941 */ /* 0x000fea0003800000 */
.L_x_12903:
        /* <DEDUP_REMOVED lines=10> */
.L_x_12905:
        /* <DEDUP_REMOVED lines=15> */
.L_x_12906:
        /* <DEDUP_REMOVED lines=15> */
.L_x_12907:
        /* <DEDUP_REMOVED lines=15> */
.L_x_12908:
        /* <DEDUP_REMOVED lines=10> */
.L_x_12895:
[----:B------:R-:W-:Y:S05]  /*34140*/  BSYNC B1 ;  /* 0x0000000000017941 */ /* 0x000fea0003800000 */
.L_x_12894:
        /* <DEDUP_REMOVED lines=13> */
.L_x_12924:
        /* <DEDUP_REMOVED lines=13> */
.L_x_13126:
[----:B------:R-:W-:Y:S05]  /*342f0*/  BSYNC B2 ;  /* 0x0000000000027941 */ /* 0x000fea0003800000 */
.L_x_12911:
        /* <DEDUP_REMOVED lines=9> */
.L_x_12914:
[----:B------:R-:W-:Y:S05]  /*34390*/  BSYNC B2 ;  /* 0x0000000000027941 */ /* 0x000fea0003800000 */
.L_x_12913:
        /* <DEDUP_REMOVED lines=12> */
.L_x_12915:
        /* <DEDUP_REMOVED lines=13> */
.L_x_13127:
[----:B------:R-:W-:Y:S05]  /*34530*/  BSYNC B2 ;  /* 0x0000000000027941 */ /* 0x000fea0003800000 */
.L_x_12916:
        /* <DEDUP_REMOVED lines=11> */
.L_x_12919:
[----:B------:R-:W-:Y:S05]  /*345f0*/  BSYNC B2 ;  /* 0x0000000000027941 */ /* 0x000fea0003800000 */
.L_x_12918:
        /* <DEDUP_REMOVED lines=10> */
.L_x_12920:
        /* <DEDUP_REMOVED lines=15> */
.L_x_12921:
        /* <DEDUP_REMOVED lines=15> */
.L_x_12922:
        /* <DEDUP_REMOVED lines=15> */
.L_x_12923:
        /* <DEDUP_REMOVED lines=10> */
.L_x_12910:
[----:B------:R-:W-:Y:S05]  /*34a10*/  BSYNC B1 ;  /* 0x0000000000017941 */ /* 0x000fea0003800000 */
.L_x_12909:
        /* <DEDUP_REMOVED lines=12> */
.L_x_12888:
[----:B------:R-:W-:Y:S05]  /*34ae0*/  BSYNC B0 ;  /* 0x0000000000007941 */ /* 0x000fea0003800000 */
.L_x_12887:
        /* <DEDUP_REMOVED lines=26> */
.L_x_12927:
[----:B------:R-:W-:-:S13]  /*34c90*/  ISETP.NE.AND P0, PT, R3, 0x1, PT ;  /* 0x000000010300780c */ /* 0x000fda0003f05270 */
[----:B------:R-:W1:Y:S02]  /*34ca0*/  @P0 LDC.64 R6, c[0x0][0xae0] ;  /* 0x0002b800ff060b82 */ /* 0x000e640000000a00 */
[----:B-1----:R-:W-:-:S05]  /*34cb0*/  @P0 IMAD.HI.U32 R6, R2, R6, RZ ;  /* 0x0000000602060227 */ /* 0x002fca00078e00ff */
[----:B------:R-:W-:-:S07]  /*34cc0*/  @P0 SHF.R.U32.HI R2, RZ, R7, R6 ;  /* 0x00000007ff020219 */ /* 0x000fce0000011606 */
.L_x_12928:
[----:B------:R-:W-:Y:S05]  /*34cd0*/  BSYNC B0 ;  /* 0x0000000000007941 */ /* 0x000fea0003800000 */
.L_x_12926:
[----:B------:R-:W-:-:S05]  /*34ce0*/  IMAD R2, R2, R3, R3 ;  /* 0x0000000302027224 */ /* 0x000fca00078e0203 */
[----:B------:R-:W-:-:S07]  /*34cf0*/  VIMNMX R5, R5, R2, PT ;  /* 0x0000000205057248 */ /* 0x000fce0003fe0100 */
.L_x_12925:
[----:B------:R-:W2:Y:S01]  /*34d00*/  LDL R7, [R1+0x4e8] ;  /* 0x0004e80001077983 */ /* 0x000ea20000100800 */
[----:B------:R-:W1:Y:S01]  /*34d10*/  @P1 LDC R2, c[0x0][0x44c] ;  /* 0x00011300ff021b82 */ /* 0x000e620000000800 */
[----:B------:R-:W-:Y:S01]  /*34d20*/  VIADD R5, R5, 0x5f ;  /* 0x0000005f05057836 */ /* 0x000fe20000000000 */
[----:B------:R-:W-:Y:S01]  /*34d30*/  ULDC UR4, c[0x0][0xad4] ;  /* 0x0002b50000047ab9 */ /* 0x000fe20000000800 */
[----:B------:R-:W-:Y:S02]  /*34d40*/  IMAD.MOV.U32 R0, RZ, RZ, R8 ;  /* 0x000000ffff007224 */ /* 0x000fe400078e0008 */
[----:B------:R-:W-:-:S03]  /*34d50*/  IMAD.HI R5, R5, 0x2aaaaaab, RZ ;  /* 0x2aaaaaab05057827 */ /* 0x000fc600078e02ff */
[----:B------:R-:W3:Y:S01]  /*34d60*/  @P1 LDC R6, c[0x0][0x450] ;  /* 0x00011400ff061b82 */ /* 0x000ee20000000800 */
[----:B-1----:R-:W-:-:S05]  /*34d70*/  @P1 IMAD.HI.U32 R2, R8, R2, RZ ;  /* 0x0000000208021227 */ /* 0x002fca00078e00ff */
[----:B---3--:R-:W-:Y:S02]  /*34d80*/  @P1 SHF.R.U32.HI R0, RZ, R6, R2 ;  /* 0x00000006ff001219 */ /* 0x008fe40000011602 */
[----:B------:R-:W-:-:S03]  /*34d90*/  SHF.R.U32.HI R2, RZ, 0x1f, R5 ;  /* 0x0000001fff027819 */ /* 0x000fc60000011605 */
[----:B------:R-:W-:Y:S01]  /*34da0*/  IMAD.IADD R0, R17, 0x1, R0 ;  /* 0x0000000111007824 */ /* 0x000fe200078e0200 */
[----:B------:R-:W-:-:S03]  /*34db0*/  LEA.HI.SX32 R8, R5, R2, 0x1c ;  /* 0x0000000205087211 */ /* 0x000fc600078fe2ff */
[----:B------:R-:W-:Y:S02]  /*34dc0*/  VIADD R2, R0, -UR4 ;  /* 0x8000000400027c36 */ /* 0x000fe40008000000 */
        /* <DEDUP_REMOVED lines=13> */
.L_x_12931:
[----:B------:R-:W-:-:S13]  /*34ea0*/  ISETP.NE.AND P0, PT, R3, 0x1, PT ;  /* 0x000000010300780c */ /* 0x000fda0003f05270 */
[----:B------:R-:W1:Y:S02]  /*34eb0*/  @P0 LDC.64 R6, c[0x0][0xae0] ;  /* 0x0002b800ff060b82 */ /* 0x000e640000000a00 */
[----:B-1----:R-:W-:-:S05]  /*34ec0*/  @P0 IMAD.HI.U32 R6, R0, R6, RZ ;  /* 0x0000000600060227 */ /* 0x002fca00078e00ff */
[----:B------:R-:W-:-:S07]  /*34ed0*/  @P0 SHF.R.U32.HI R0, RZ, R7, R6 ;  /* 0x00000007ff000219 */ /* 0x000fce0000011606 */
.L_x_12932:
[----:B------:R-:W-:Y:S05]  /*34ee0*/  BSYNC B0 ;  /* 0x0000000000007941 */ /* 0x000fea0003800000 */
.L_x_12930:
[----:B------:R-:W-:-:S05]  /*34ef0*/  IMAD R0, R0, R3, RZ ;  /* 0x0000000300007224 */ /* 0x000fca00078e02ff */
[----:B------:R-:W-:-:S07]  /*34f00*/  VIMNMX R2, R2, R0, !PT ;  /* 0x0000000002027248 */ /* 0x000fce0007fe0100 */
.L_x_12929:
[----:B------:R-:W-:Y:S01]  /*34f10*/  IMAD.HI R2, R2, 0x2aaaaaab, RZ ;  /* 0x2aaaaaab02027827 */ /* 0x000fe200078e02ff */
[----:B------:R-:W-:Y:S01]  /*34f20*/  ISETP.NE.AND P1, PT, R4, RZ, PT ;  /* 0x000000ff0400720c */ /* 0x000fe20003f25270 */
[----:B------:R1:W-:Y:S01]  /*34f30*/  STL [R1+0x4ac], RZ ;  /* 0x0004acff01007387 */ /* 0x0003e20000100800 */
[----:B------:R-:W-:Y:S02]  /*34f40*/  BSSY B0, `(.L_x_12933) ;  /* 0x0000024000007945 */ /* 0x000fe40003800000 */
[----:B------:R-:W-:-:S04]  /*34f50*/  SHF.R.U32.HI R0, RZ, 0x1f, R2 ;  /* 0x0000001fff007819 */ /* 0x000fc80000011602 */
[----:B------:R-:W-:-:S04]  /*34f60*/  LEA.HI.SX32 R0, R2, R0, 0x1c ;  /* 0x0000000002007211 */ /* 0x000fc800078fe2ff */
[----:B------:R-:W-:Y:S01]  /*34f70*/  VIMNMX R9, RZ, R0, !PT ;  /* 0x00000000ff097248 */ /* 0x000fe20007fe0100 */
[----:B------:R-:W2:Y:S03]  /*34f80*/  @!P1 LDC R4, c[0x0][0xae8] ;  /* 0x0002ba00ff049b82 */ /* 0x000ea60000000800 */
        /* <DEDUP_REMOVED lines=31> */
.L_x_12934:
[----:B------:R-:W-:Y:S05]  /*35180*/  BSYNC B0 ;  /* 0x0000000000007941 */ /* 0x000fea0003800000 */
.L_x_12933:
        /* <DEDUP_REMOVED lines=16> */
[----:B------:R-:W1:Y:S08]  /*35290*/  FLO.U32 R0, UR4 ;  /* 0x0000000400007d00 */ /* 0x000e7000080e0000 */
[----:B------:R-:W2:Y:S01]  /*352a0*/  POPC R2, UR4 ;  /* 0x0000000400027d09 */ /* 0x000ea20008000000 */
[----:B-1----:R-:W-:-:S13]  /*352b0*/  ISETP.EQ.U32.AND P0, PT, R0, R3, PT ;  /* 0x000000030000720c */ /* 0x002fda0003f02070 */
[----:B--2---:R-:W2:Y:S01]  /*352c0*/  @P0 ATOMG.E.ADD.STRONG.GPU PT, R5, desc[UR42][R4.64], R2 ;  /* 0x00000002040509a8 */ /* 0x004ea200081ee1ea */
[----:B------:R-:W1:Y:S02]  /*352d0*/  S2R R3, SR_LTMASK ;  /* 0x0000000000037919 */ /* 0x000e640000003900 */
[----:B-1----:R-:W-:-:S06]  /*352e0*/  LOP3.LUT R3, R3, UR4, RZ, 0xc0, !PT ;  /* 0x0000000403037c12 */ /* 0x002fcc000f8ec0ff */
[----:B------:R-:W1:Y:S01]  /*352f0*/  POPC R3, R3 ;  /* 0x0000000300037309 */ /* 0x000e620000000000 */
[----:B--2---:R-:W1:Y:S02]  /*35300*/  SHFL.IDX PT, R0, R5, R0, 0x1f ;  /* 0x00001f0005007589 */ /* 0x004e6400000e0000 */
[----:B-1----:R-:W-:-:S05]  /*35310*/  IADD3 R0, R0, UR39, R3 ;  /* 0x0000002700007c10 */ /* 0x002fca000fffe003 */
[----:B------:R4:W-:Y:S01]  /*35320*/  STL [R1+0x460], R0 ;  /* 0x0004600001007387 */ /* 0x0009e20000100800 */
[----:B------:R-:W-:Y:S05]  /*35330*/  BRA `(.L_x_12937) ;  /* 0x0000004800a47947 */ /* 0x000fea0003800000 */
.L_x_12936:
        /* <DEDUP_REMOVED lines=20> */
.L_x_12939:
[----:B------:R-:W-:Y:S05]  /*35480*/  BSYNC B6 ;  /* 0x0000000000067941 */ /* 0x000fea0003800000 */
.L_x_12938:
        /* <DEDUP_REMOVED lines=20> */
.L_x_12942:
        /* <DEDUP_REMOVED lines=15> */
.L_x_12941:
[----:B------:R-:W-:Y:S05]  /*356c0*/  BSYNC B6 ;  /* 0x0000000000067941 */ /* 0x000fea0003800000 */
.L_x_12940:
        /* <DEDUP_REMOVED lines=24> */
.L_x_13130:
        /* <DEDUP_REMOVED lines=11> */
.L_x_13133:
        /* <DEDUP_REMOVED lines=24> */
.L_x_12946:
[----:B--2---:R-:W2:Y:S01]  /*35a80*/  LDL R2, [R1+0x478] ;  /* 0x0004780001027983 */ /* 0x004ea20000100800 */
[----:B---3--:R-:W-:Y:S01]  /*35a90*/  IMAD R0, R19, 0x8, R18 ;  /* 0x0000000813007824 */ /* 0x008fe200078e0212 */
[----:B--2---:R-:W-:-:S04]  /*35aa0*/  SHF.L.U32 R2, R2, 0x1f, RZ ;  /* 0x0000001f02027819 */ /* 0x004fc800000006ff */
[----:B------:R-:W2:Y:S02]  /*35ab0*/  SYNCS.PHASECHK.TRANS64.TRYWAIT P0, [R0+URZ+0x32440], R2 ;  /* 0x03244002000075a7 */ /* 0x000ea4000800017f */
[----:B--2---:R-:W-:Y:S05]  /*35ac0*/  @!P0 BRA `(.L_x_12947) ;  /* 0x0000007400208947 */ /* 0x004fea0003800000 */
.L_x_13134:
        /* <DEDUP_REMOVED lines=11> */
.L_x_12948:
        /* <DEDUP_REMOVED lines=24> */
.L_x_12944:
[----:B--2---:R-:W2:Y:S04]  /*35d00*/  LDL R2, [R1+0x46c] ;  /* 0x00046c0001027983 */ /* 0x004ea80000100800 */
[----:B------:R-:W4:Y:S01]  /*35d10*/  LDL R3, [R1+0x498] ;  /* 0x0004980001037983 */ /* 0x000f220000100800 */
[----:B------:R-:W-:Y:S05]  /*35d20*/  WARPSYNC.ALL ;  /* 0x0000000000007948 */ /* 0x000fea0003800000 */
[----:B------:R-:W-:Y:S01]  /*35d30*/  ULDC.64 UR4, c[0x0][0xaf8] ;  /* 0x0002be0000047ab9 */ /* 0x000fe20000000a00 */
[----:B---3--:R-:W-:Y:S01]  /*35d40*/  VIADD R0, R18, 0x18400 ;  /* 0x0001840012007836 */ /* 0x008fe20000000000 */
[----:B------:R-:W-:Y:S01]  /*35d50*/  BAR.SYNC.DEFER_BLOCKING 0x8, 0x180 ;  /* 0x0206000000007b1d */ /* 0x000fe20000010000 */
[----:B------:R-:W-:-:S03]  /*35d60*/  ISETP.NE.U32.AND P0, PT, RZ, UR4, PT ;  /* 0x00000004ff007c0c */ /* 0x000fc6000bf05070 */
[----:B------:R-:W-:Y:S02]  /*35d70*/  LOP3.LUT P1, RZ, R0, 0x3ff, RZ, 0xc0, !PT ;  /* 0x000003ff00ff7812 */ /* 0x000fe4000782c0ff */
[----:B------:R-:W-:Y:S01]  /*35d80*/  ISETP.NE.AND.EX P0, PT, RZ, UR5, PT, P0 ;  /* 0x00000005ff007c0c */ /* 0x000fe2000bf05300 */
[----:B------:R-:W-:Y:S01]  /*35d90*/  BSSY B6, `(.L_x_12949) ;  /* 0x0000019000067945 */ /* 0x000fe20003800000 */
[----:B--2---:R-:W-:-:S04]  /*35da0*/  SHF.R.S32.HI R0, RZ, 0x1f, R2 ;  /* 0x0000001fff007819 */ /* 0x004fc80000011402 */
[----:B------:R-:W-:Y:S02]  /*35db0*/  SEL R4, R0, RZ, !P0 ;  /* 0x000000ff00047207 */ /* 0x000fe40004000000 */
        /* <DEDUP_REMOVED lines=22> */
.L_x_12950:
[----:B------:R-:W-:Y:S05]  /*35f20*/  BSYNC B6 ;  /* 0x0000000000067941 */ /* 0x000fea0003800000 */
.L_x_12949:
        /* <DEDUP_REMOVED lines=64> */
[----:B--2---:R-:W-:-:S03]  /*36330*/  IMAD R0, R11, R7, RZ ;  /* 0x000000070b007224 */ /* 0x004fc600078e02ff */
[----:B------:R-:W-:Y:S01]  /*36340*/  SHFL.IDX PT, R7, R2, 0x1, 0x181f ;  /* 0x00381f0002077f89 */ /* 0x000fe200000e0000 */
[----:B---3--:R-:W-:-:S03]  /*36350*/  IMAD.IADD R10, R10, 0x1, R6 ;  /* 0x000000010a0a7824 */ /* 0x008fc600078e0206 */
[----:B------:R-:W2:Y:S01]  /*36360*/  SHFL.IDX PT, R6, R3, 0x1, 0x181f ;  /* 0x00381f0003067f89 */ /* 0x000ea200000e0000 */
[C---:B------:R-:W-:Y:S01]  /*36370*/  VIADD R11, R10.reuse, 0x10 ;  /* 0x000000100a0b7836 */ /* 0x040fe20000000000 */
[CC--:B------:R-:W-:Y:S02]  /*36380*/  ISETP.GE.AND P1, PT, R10.reuse, R0.reuse, PT ;  /* 0x000000000a00720c */ /* 0x0c0fe40003f26270 */
[----:B------:R-:W-:Y:S02]  /*36390*/  STL [R1+0x488], R10 ;  /* 0x0004880a01007387 */ /* 0x000fe40000100800 */
[----:B------:R-:W-:Y:S02]  /*363a0*/  ISETP.GE.AND P2, PT, R11, R0, PT ;  /* 0x000000000b00720c */ /* 0x000fe40003f46270 */
[----:B------:R3:W-:Y:S07]  /*363b0*/  STL [R1+0x4c0], R11 ;  /* 0x0004c00b01007387 */ /* 0x0007ee0000100800 */
[----:B0-----:R-:W-:Y:S01]  /*363c0*/  @!P1 LEA R5, P3, R9, R5, 0x1 ;  /* 0x0000000509059211 */ /* 0x001fe200078608ff */
[----:B---3--:R-:W-:-:S04]  /*363d0*/  VIADD R11, R10, 0x20 ;  /* 0x000000200a0b7836 */ /* 0x008fc80000000000 */
        /* <DEDUP_REMOVED lines=67> */
.L_x_13151:
        /* <DEDUP_REMOVED lines=12> */
.L_x_12952:
        /* <DEDUP_REMOVED lines=37> */
.L_x_12954:
[----:B------:R-:W-:Y:S05]  /*36b20*/  BSYNC B6 ;  /* 0x0000000000067941 */ /* 0x000fea0003800000 */
.L_x_12953:
        /* <DEDUP_REMOVED lines=144> */
[----:B------:R2:W3:Y:S04]  /*37430*/  SHFL.IDX PT, R6, R0, 0x7, 0x181f ;  /* 0x00f81f0000067f89 */ /* 0x0004e800000e0000 */
[----:B------:R2:W-:Y:S04]  /*37440*/  @!P4 LDGSTS.E.BYPASS.LTC128B.128 [R9+0x25400], desc[UR42][R4.64], !P3 ;  /* 0x254000000409cfae */ /* 0x0005e8000d901d6a */
[----:B------:R2:W-:Y:S04]  /*37450*/  @!P4 LDGSTS.E.BYPASS.LTC128B.128 [R9+0x29400], desc[UR42][R4.64+0x80], !P2 ;  /* 0x294000800409cfae */ /* 0x0005e8000d101d6a */
[----:B------:R2:W-:Y:S04]  /*37460*/  @!P4 LDGSTS.E.BYPASS.LTC128B.128 [R9+0x2d400], desc[UR42][R4.64+0x100], !P1 ;  /* 0x2d4001000409cfae */ /* 0x0005e8000c901d6a */
[----:B-1----:R2:W-:Y:S02]  /*37470*/  @!P4 LDGSTS.E.BYPASS.LTC128B.128 [R9+0x31400], desc[UR42][R4.64+0x180], !P0 ;  /* 0x314001800409cfae */ /* 0x0025e4000c101d6a */
.L_x_13169:
[----:B--2---:R-:W2:Y:S01]  /*37480*/  LDL.LU R0, [R1+0x4dc] ;  /* 0x0004dc0001007983 */ /* 0x004ea20000300800 */
[----:B------:R-:W-:Y:S01]  /*37490*/  BSSY B0, `(.L_x_12956) ;  /* 0x000000d000007945 */ /* 0x000fe20003800000 */
[----:B--2---:R-:W-:-:S13]  /*374a0*/  ISETP.GE.AND P4, PT, R0, R3, PT ;  /* 0x000000030000720c */ /* 0x004fda0003f86270 */
[----:B------:R-:W-:Y:S05]  /*374b0*/  @P4 BRA `(.L_x_12957) ;  /* 0x0000000000284947 */ /* 0x000fea0003800000 */
[----:B------:R-:W2:Y:S01]  /*374c0*/  LDL R0, [R1+0x474] ;  /* 0x0004740001007983 */ /* 0x000ea20000100800 */
[----:B------:R-:W-:-:S05]  /*374d0*/  LEA R2, P4, R8, R2, 0x1 ;  /* 0x0000000208027211 */ /* 0x000fca00078808ff */
[----:B---3--:R-:W-:-:S05]  /*374e0*/  IMAD.X R3, RZ, RZ, R6, P4 ;  /* 0x000000ffff037224 */ /* 0x008fca00020e0606 */
[----:B------:R-:W-:Y:S01]  /*374f0*/  @!PT LDS RZ, [RZ] ;  /* 0x00000000fffff984 */ /* 0x000fe20000000800 */
[----:B------:R-:W-:Y:S01]  /*37500*/  @!PT LDS RZ, [RZ] ;  /* 0x00000000fffff984 */ /* 0x000fe20000000800 */
[----:B------:R-:W-:Y:S01]  /*37510*/  @!PT LDS RZ, [RZ] ;  /* 0x00000000fffff984 */ /* 0x000fe20000000800 */
[----:B--2---:R1:W-:Y:S04]  /*37520*/  LDGSTS.E.BYPASS.LTC128B.128 [R0+0x25c00], desc[UR42][R2.64], !P3 ;  /* 0x25c0000002007fae */ /* 0x0043e8000d901d6a */
[----:B------:R1:W-:Y:S04]  /*37530*/  LDGSTS.E.BYPASS.LTC128B.128 [R0+0x29c00], desc[UR42][R2.64+0x80], !P2 ;  /* 0x29c0008002007fae */ /* 0x0003e8000d101d6a */
[----:B------:R1:W-:Y:S04]  /*37540*/  LDGSTS.E.BYPASS.LTC128B.128 [R0+0x2dc00], desc[UR42][R2.64+0x100], !P1 ;  /* 0x2dc0010002007fae */ /* 0x0003e8000c901d6a */
[----:B------:R1:W-:Y:S02]  /*37550*/  LDGSTS.E.BYPASS.LTC128B.128 [R0+0x31c00], desc[UR42][R2.64+0x180], !P0 ;  /* 0x31c0018002007fae */ /* 0x0003e4000c101d6a */
.L_x_12957:
[----:B------:R-:W-:Y:S05]  /*37560*/  BSYNC B0 ;  /* 0x0000000000007941 */ /* 0x000fea0003800000 */
.L_x_12956:
[----:B------:R-:W-:Y:S01]  /*37570*/  NOP ;  /* 0x0000000000007918 */ /* 0x000fe20000000000 */
[----:B------:R-:W-:-:S13]  /*37580*/  PLOP3.LUT P0, PT, PT, PT, PT, 0x80, 0x0 ;  /* 0x000000000000781c */ /* 0x000fda0003f0f070 */
.L_x_12958:
        /* <DEDUP_REMOVED lines=18> */
.L_x_13170:
[----:B------:R-:W-:Y:S05]  /*376b0*/  BSYNC B0 ;  /* 0x0000000000007941 */ /* 0x000fea0003800000 */
.L_x_12959:
[----:B------:R-:W2:Y:S01]  /*376c0*/  LDL R2, [R1+0x48c] ;  /* 0x00048c0001027983 */ /* 0x000ea20000100800 */
[----:B------:R-:W-:Y:S01]  /*376d0*/  BSSY B0, `(.L_x_12961) ;  /* 0x000005a000007945 */ /* 0x000fe20003800000 */
[----:B--2---:R-:W-:-:S13]  /*376e0*/  LOP3.LUT P0, RZ, R2, 0x1, RZ, 0xc0, !PT ;  /* 0x0000000102ff7812 */ /* 0x004fda000780c0ff */
[----:B------:R-:W-:Y:S05]  /*376f0*/  @!P0 BRA `(.L_x_12962) ;  /* 0x00000004005c8947 */ /* 0x000fea0003800000 */
[----:B0-----:R-:W1:Y:S01]  /*37700*/  LDL R4, [R1+0x478] ;  /* 0x0004780001047983 */ /* 0x001e620000100800 */
[----:B------:R-:W0:Y:S02]  /*37710*/  S2R R2, SR_TID.X ;  /* 0x0000000000027919 */ /* 0x000e240000002100 */
[----:B0-----:R-:W-:Y:S01]  /*37720*/  LOP3.LUT R3, R2, 0x7f, RZ, 0xc0, !PT ;  /* 0x0000007f02037812 */ /* 0x001fe200078ec0ff */
[----:B------:R-:W-:Y:S01]  /*37730*/  IMAD R2, R19, 0x8, R18 ;  /* 0x0000000813027824 */ /* 0x000fe200078e0212 */
[----:B------:R-:W-:Y:S02]  /*37740*/  BSSY B1, `(.L_x_12963) ;  /* 0x0000005000017945 */ /* 0x000fe40003800000 */
[----:B------:R-:W-:Y:S02]  /*37750*/  ISETP.NE.AND P1, PT, R3, RZ, PT ;  /* 0x000000ff0300720c */ /* 0x000fe40003f25270 */
[----:B-1----:R-:W-:-:S04]  /*37760*/  SHF.L.U32 R0, R4, 0x1f, RZ ;  /* 0x0000001f04007819 */ /* 0x002fc800000006ff */
[----:B------:R-:W0:Y:S02]  /*37770*/  SYNCS.PHASECHK.TRANS64.TRYWAIT P0, [R2+URZ+0x32460], R0 ;  /* 0x03246000020075a7 */ /* 0x000e24000800017f */
[----:B0-----:R-:W-:Y:S05]  /*37780*/  @!P0 BRA `(.L_x_12964) ;  /* 0x0000007000588947 */ /* 0x001fea0003800000 */
.L_x_13171:
[----:B------:R-:W-:Y:S05]  /*37790*/  BSYNC B1 ;  /* 0x0000000000017941 */ /* 0x000fea0003800000 */
.L_x_12963:
        /* <DEDUP_REMOVED lines=9> */
.L_x_12966:
[----:B------:R-:W-:Y:S05]  /*37830*/  BSYNC B1 ;  /* 0x0000000000017941 */ /* 0x000fea0003800000 */
.L_x_12965:
        /* <DEDUP_REMOVED lines=12> */
.L_x_12967:
        /* <DEDUP_REMOVED lines=15> */
.L_x_12968:
        /* <DEDUP_REMOVED lines=15> */
.L_x_12969:
        /* <DEDUP_REMOVED lines=15> */
.L_x_12970:
        /* <DEDUP_REMOVED lines=10> */
.L_x_12962:
[----:B------:R-:W-:Y:S05]  /*37c70*/  BSYNC B0 ;  /* 0x0000000000007941 */ /* 0x000fea0003800000 */
.L_x_12961:
[----:B0-----:R-:W1:Y:S04]  /*37c80*/  LDL R4, [R1+0x4b0] ;  /* 0x0004b00001047983 */ /* 0x001e680000100800 */
[----:B------:R-:W2:Y:S01]  /*37c90*/  LDL R5, [R1+0x484] ;  /* 0x0004840001057983 */ /* 0x000ea20000100800 */
[----:B------:R-:W-:Y:S01]  /*37ca0*/  BSSY B0, `(.L_x_12971) ;  /* 0x00001f8000007945 */ /* 0x000fe20003800000 */
[----:B-1----:R-:W-:-:S05]  /*37cb0*/  VIADD R0, R4, 0xfffffffe ;  /* 0xfffffffe04007836 */ /* 0x002fca0000000000 */
[----:B--2---:R-:W-:-:S13]  /*37cc0*/  ISETP.GE.AND P0, PT, R0, R5, PT ;  /* 0x000000050000720c */ /* 0x004fda0003f06270 */
[----:B------:R-:W-:Y:S05]  /*37cd0*/  @!P0 BRA `(.L_x_12972) ;  /* 0x0000001c00d08947 */ /* 0x000fea0003800000 */
[----:B------:R-:W2:Y:S04]  /*37ce0*/  LDL.LU R9, [R1+0x4e4] ;  /* 0x0004e40001097983 */ /* 0x000ea80000300800 */
[----:B------:R-:W4:Y:S04]  /*37cf0*/  LDL.LU R8, [R1+0x4ac] ;  /* 0x0004ac0001087983 */ /* 0x000f280000300800 */
[----:B------:R-:W5:Y:S04]  /*37d00*/  LDL.LU R7, [R1+0x4ec] ;  /* 0x0004ec0001077983 */ /* 0x000f680000300800 */
[----:B---3--:R-:W3:Y:S04]  /*37d10*/  LDL.LU R6, [R1+0x4a8] ;  /* 0x0004a80001067983 */ /* 0x008ee80000300800 */
[----:B------:R-:W3:Y:S01]  /*37d20*/  LDL.LU R4, [R1+0x4e8] ;  /* 0x0004e80001047983 */ /* 0x000ee20000300800 */
[----:B------:R-:W-:Y:S01]  /*37d30*/  BSSY B2, `(.L_x_12973) ;  /* 0x00000ad000027945 */ /* 0x000fe20003800000 */
[----:B--2---:R-:W-:-:S04]  /*37d40*/  VIADD R3, R9, 0x1 ;  /* 0x0000000109037836 */ /* 0x004fc80000000000 */
[----:B----4-:R-:W-:Y:S01]  /*37d50*/  IMAD R3, R3, R8, RZ ;  /* 0x0000000803037224 */ /* 0x010fe200078e02ff */
[----:B------:R-:W-:Y:S02]  /*37d60*/  LOP3.LUT R8, RZ, R5, RZ, 0x33, !PT ;  /* 0x00000005ff087212 */ /* 0x000fe400078e33ff */
[----:B-----5:R-:W-:Y:S02]  /*37d70*/  LOP3.LUT R2, RZ, R7, RZ, 0x33, !PT ;  /* 0x00000007ff027212 */ /* 0x020fe400078e33ff */
[----:B------:R-:W-:-:S04]  /*37d80*/  LOP3.LUT R3, RZ, R3, RZ, 0x33, !PT ;  /* 0x00000003ff037212 */ /* 0x000fc800078e33ff */
[----:B---3--:R-:W-:Y:S02]  /*37d90*/  VIADDMNMX R2, R3, -R6, R2, !PT ;  /* 0x8000000603027246 */ /* 0x008fe40007800102 */
        /* <DEDUP_REMOVED lines=42> */
.L_x_12977:
        /* <DEDUP_REMOVED lines=8> */
.L_x_13172:
[----:B------:R-:W-:Y:S05]  /*380c0*/  BSYNC B3 ;  /* 0x0000000000037941 */ /* 0x000fea0003800000 */
.L_x_12978:
        /* <DEDUP_REMOVED lines=9> */
.L_x_12981:
[----:B------:R-:W-:Y:S05]  /*38160*/  BSYNC B3 ;  /* 0x0000000000037941 */ /* 0x000fea0003800000 */
.L_x_12980:
        /* <DEDUP_REMOVED lines=12> */
.L_x_12982:
        /* <DEDUP_REMOVED lines=13> */
.L_x_13173:
[----:B------:R-:W-:Y:S05]  /*38300*/  BSYNC B3 ;  /* 0x0000000000037941 */ /* 0x000fea0003800000 */
.L_x_12983:
        /* <DEDUP_REMOVED lines=11> */
.L_x_12986:
[----:B------:R-:W-:Y:S05]  /*383c0*/  BSYNC B3 ;  /* 0x0000000000037941 */ /* 0x000fea0003800000 */
.L_x_12985:
        /* <DEDUP_REMOVED lines=9> */
.L_x_12987:
        /* <DEDUP_REMOVED lines=15> */
.L_x_12988:
        /* <DEDUP_REMOVED lines=15> */
.L_x_12989:
        /* <DEDUP_REMOVED lines=15> */
.L_x_12990:
        /* <DEDUP_REMOVED lines=10> */
.L_x_12976:
[----:B------:R-:W-:Y:S05]  /*387d0*/  BSYNC B1 ;  /* 0x0000000000017941 */ /* 0x000fea0003800000 */
.L_x_12975:
[----:B------:R-:W2:Y:S02]  /*387e0*/  LDL.LU R5, [R1+0x4b0] ;  /* 0x0004b00001057983 */ /* 0x000ea40000300800 */
[----:B--2---:R-:W-:-:S07]  /*387f0*/  VIADD R0, R5, 0xfffffffd ;  /* 0xfffffffd05007836 */ /* 0x004fce0000000000 */
.L_x_12974:
[----:B------:R-:W-:Y:S05]  /*38800*/  BSYNC B2 ;  /* 0x0000000000027941 */ /* 0x000fea0003800000 */
.L_x_12973:
[----:B------:R-:W-:-:S05]  /*38810*/  VIADD R8, R8, 0xfffffffe ;  /* 0xfffffffe08087836 */ /* 0x000fca0000000000 */
[----:B------:R-:W-:-:S13]  /*38820*/  ISETP.NE.AND P0, PT, R8, R4, PT ;  /* 0x000000040800720c */ /* 0x000fda0003f05270 */
[----:B------:R-:W-:Y:S05]  /*38830*/  @!P0 BRA `(.L_x_12972) ;  /* 0x0000001000f88947 */ /* 0x000fea0003800000 */
.L_x_13023:
        /* <DEDUP_REMOVED lines=35> */
.L_x_12993:
        /* <DEDUP_REMOVED lines=8> */
.L_x_13174:
[----:B------:R-:W-:Y:S05]  /*38af0*/  BSYNC B2 ;  /* 0x0000000000027941 */ /* 0x000fea0003800000 */
.L_x_12994:
        /* <DEDUP_REMOVED lines=9> */
.L_x_12997:
[----:B------:R-:W-:Y:S05]  /*38b90*/  BSYNC B2 ;  /* 0x0000000000027941 */ /* 0x000fea0003800000 */
.L_x_12996:
        /* <DEDUP_REMOVED lines=12> */
.L_x_12998:
        /* <DEDUP_REMOVED lines=13> */
.L_x_13175:
[----:B------:R-:W-:Y:S05]  /*38d30*/  BSYNC B2 ;  /* 0x0000000000027941 */ /* 0x000fea0003800000 */
.L_x_12999:
        /* <DEDUP_REMOVED lines=11> */
.L_x_13002:
[----:B------:R-:W-:Y:S05]  /*38df0*/  BSYNC B2 ;  /* 0x0000000000027941 */ /* 0x000fea0003800000 */
.L_x_13001:
        /* <DEDUP_REMOVED lines=9> */
.L_x_13003:
        /* <DEDUP_REMOVED lines=15> */
.L_x_13004:
        /* <DEDUP_REMOVED lines=15> */
.L_x_13005:
        /* <DEDUP_REMOVED lines=15> */
.L_x_13006:
        /* <DEDUP_REMOVED lines=10> */
.L_x_12992:
[----:B------:R-:W-:Y:S05]  /*39200*/  BSYNC B1 ;  /* 0x0000000000017941 */ /* 0x000fea0003800000 */
.L_x_12991:
        /* <DEDUP_REMOVED lines=35> */
.L_x_13009:
        /* <DEDUP_REMOVED lines=8> */
.L_x_13176:
[----:B------:R-:W-:Y:S05]  /*394c0*/  BSYNC B2 ;  /* 0x0000000000027941 */ /* 0x000fea0003800000 */
.L_x_13010:
        /* <DEDUP_REMOVED lines=9> */
.L_x_13013:
[----:B------:R-:W-:Y:S05]  /*39560*/  BSYNC B2 ;  /* 0x0000000000027941 */ /* 0x000fea0003800000 */
.L_x_13012:
        /* <DEDUP_REMOVED lines=12> */
.L_x_13014:
        /* <DEDUP_REMOVED lines=13> */
.L_x_13177:
[----:B------:R-:W-:Y:S05]  /*39700*/  BSYNC B2 ;  /* 0x0000000000027941 */ /* 0x000fea0003800000 */
.L_x_13015:
        /* <DEDUP_REMOVED lines=11> */
.L_x_13018:
[----:B------:R-:W-:Y:S05]  /*397c0*/  BSYNC B2 ;  /* 0x0000000000027941 */ /* 0x000fea0003800000 */
.L_x_13017:
        /* <DEDUP_REMOVED lines=9> */
.L_x_13019:
        /* <DEDUP_REMOVED lines=15> */
.L_x_13020:
        /* <DEDUP_REMOVED lines=15> */
.L_x_13021:
        /* <DEDUP_REMOVED lines=15> */
.L_x_13022:
        /* <DEDUP_REMOVED lines=10> */
.L_x_13008:
[----:B------:R-:W-:Y:S05]  /*39bd0*/  BSYNC B1 ;  /* 0x0000000000017941 */ /* 0x000fea0003800000 */
.L_x_13007:
[----:B------:R-:W2:Y:S01]  /*39be0*/  LDL R5, [R1+0x484] ;  /* 0x0004840001057983 */ /* 0x000ea20000100800 */
[----:B------:R-:W-:Y:S01]  /*39bf0*/  VIADD R0, R0, 0xfffffffe ;  /* 0xfffffffe00007836 */ /* 0x000fe20000000000 */
[----:B--2---:R-:W-:-:S13]  /*39c00*/  ISETP.GT.AND P0, PT, R6, R5, PT ;  /* 0x000000050600720c */ /* 0x004fda0003f04270 */
[----:B------:R-:W-:Y:S05]  /*39c10*/  @P0 BRA `(.L_x_13023) ;  /* 0xffffffec00080947 */ /* 0x000fea000383ffff */
.L_x_12972:
[----:B------:R-:W-:Y:S05]  /*39c20*/  BSYNC B0 ;  /* 0x0000000000007941 */ /* 0x000fea0003800000 */
.L_x_12971:
[----:B------:R-:W0:Y:S02]  /*39c30*/  S2R R2, SR_TID.X ;  /* 0x0000000000027919 */ /* 0x000e240000002100 */
[----:B0-----:R-:W-:Y:S02]  /*39c40*/  LOP3.LUT R3, R2, 0x7f, RZ, 0xc0, !PT ;  /* 0x0000007f02037812 */ /* 0x001fe400078ec0ff */
[----:B------:R-:W2:Y:S01]  /*39c50*/  LDL.LU R2, [R1+0x478] ;  /* 0x0004780001027983 */ /* 0x000ea20000300800 */
[----:B------:R-:W-:Y:S01]  /*39c60*/  VIADD R19, R19, 0x1 ;  /* 0x0000000113137836 */ /* 0x000fe20000000000 */
[----:B------:R-:W-:Y:S01]  /*39c70*/  ISETP.NE.AND P1, PT, R3, RZ, PT ;  /* 0x000000ff0300720c */ /* 0x000fe20003f25270 */
[----:B------:R-:W-:Y:S03]  /*39c80*/  BSSY B0, `(.L_x_13024) ;  /* 0x0000013000007945 */ /* 0x000fe60003800000 */
[----:B------:R-:W-:-:S04]  /*39c90*/  ISETP.NE.AND P0, PT, R19, 0x2, PT ;  /* 0x000000021300780c */ /* 0x000fc80003f05270 */
[----:B------:R-:W-:-:S04]  /*39ca0*/  SEL R0, RZ, 0x1, P0 ;  /* 0x00000001ff007807 */ /* 0x000fc80000000000 */
[----:B--2---:R-:W-:-:S05]  /*39cb0*/  LOP3.LUT R2, R2, R0, RZ, 0x3c, !PT ;  /* 0x0000000002027212 */ /* 0x004fca00078e3cff */
[----:B------:R0:W-:Y:S01]  /*39cc0*/  STL [R1+0x478], R2 ;  /* 0x0004780201007387 */ /* 0x0001e20000100800 */
[----:B------:R-:W-:Y:S05]  /*39cd0*/  @P1 BRA `(.L_x_13025) ;  /* 0x0000000000341947 */ /* 0x000fea0003800000 */
[----:B------:R-:W1:Y:S01]  /*39ce0*/  S2R R3, SR_LANEID ;  /* 0x0000000000037919 */ /* 0x000e620000000000 */
[----:B------:R-:W-:Y:S01]  /*39cf0*/  VOTEU.ANY UR4, UPT, PT ;  /* 0x0000000000047886 */ /* 0x000fe200038e0100 */
[----:B------:R-:W2:Y:S01]  /*39d00*/  LDC.64 R4, c[0x0][0xd60] ;  /* 0x00035800ff047b82 */ /* 0x000ea20000000a00 */
[----:B------:R-:W1:Y:S08]  /*39d10*/  FLO.U32 R0, UR4 ;  /* 0x0000000400007d00 */ /* 0x000e7000080e0000 */
[----:B0-----:R-:W2:Y:S01]  /*39d20*/  POPC R2, UR4 ;  /* 0x0000000400027d09 */ /* 0x001ea20008000000 */
[----:B-1----:R-:W-:-:S13]  /*39d30*/  ISETP.EQ.U32.AND P1, PT, R0, R3, PT ;  /* 0x000000030000720c */ /* 0x002fda0003f22070 */
[----:B--2---:R-:W2:Y:S01]  /*39d40*/  @P1 ATOMG.E.ADD.STRONG.GPU PT, R5, desc[UR42][R4.64], R2 ;  /* 0x00000002040519a8 */ /* 0x004ea200081ee1ea */
[----:B------:R-:W0:Y:S02]  /*39d50*/  S2R R3, SR_LTMASK ;  /* 0x0000000000037919 */ /* 0x000e240000003900 */
[----:B0-----:R-:W-:-:S06]  /*39d60*/  LOP3.LUT R3, R3, UR4, RZ, 0xc0, !PT ;  /* 0x0000000403037c12 */ /* 0x001fcc000f8ec0ff */
[----:B------:R-:W0:Y:S01]  /*39d70*/  POPC R3, R3 ;  /* 0x0000000300037309 */ /* 0x000e220000000000 */
[----:B--2---:R-:W0:Y:S02]  /*39d80*/  SHFL.IDX PT, R0, R5, R0, 0x1f ;  /* 0x00001f0005007589 */ /* 0x004e2400000e0000 */
[----:B0-----:R-:W-:-:S05]  /*39d90*/  IADD3 R0, R0, UR39, R3 ;  /* 0x0000002700007c10 */ /* 0x001fca000fffe003 */
[----:B------:R1:W-:Y:S02]  /*39da0*/  STL [R1+0x460], R0 ;  /* 0x0004600001007387 */ /* 0x0003e40000100800 */
.L_x_13025:
[----:B------:R-:W-:Y:S05]  /*39db0*/  BSYNC B0 ;  /* 0x0000000000007941 */ /* 0x000fea0003800000 */
.L_x_13024:
[----:B------:R-:W-:-:S07]  /*39dc0*/  SEL R19, R19, RZ, P0 ;  /* 0x000000ff13137207 */ /* 0x000fce0000000000 */
.L_x_12937:
[----:B------:R-:W-:Y:S05]  /*39dd0*/  BSYNC B7 ;  /* 0x0000000000077941 */ /* 0x000fea0003800000 */
.L_x_12935:
[----:B-1--4-:R-:W4:Y:S02]  /*39de0*/  LDL R0, [R1+0x48c] ;  /* 0x00048c0001007983 */ /* 0x012f240000100800 */
[----:B----4-:R-:W-:-:S13]  /*39df0*/  LOP3.LUT P0, RZ, R0, 0x40, RZ, 0xc0, !PT ;  /* 0x0000004000ff7812 */ /* 0x010fda000780c0ff */
[----:B------:R-:W-:Y:S05]  /*39e00*/  @!P0 BRA `(.L_x_13026) ;  /* 0x0000000000288947 */ /* 0x000fea0003800000 */
[----:B------:R-:W-:Y:S05]  /*39e10*/  WARPSYNC.ALL ;  /* 0x0000000000007948 */ /* 0x000fea0003800000 */
[----:B------:R-:W1:Y:S08]  /*39e20*/  S2UR UR5, SR_CgaCtaId ;  /* 0x00000000000579c3 */ /* 0x000e700000008800 */
[----:B------:R-:W-:Y:S06]  /*39e30*/  BAR.SYNC.DEFER_BLOCKING 0x5, 0x180 ;  /* 0x0146000000007b1d */ /* 0x000fec0000010000 */
[----:B------:R-:W-:-:S02]  /*39e40*/  UMOV UR4, 0x400 ;  /* 0x0000040000047882 */ /* 0x000fc40000000000 */
[----:B-1----:R-:W-:-:S06]  /*39e50*/  ULEA UR4, UR5, UR4, 0x18 ;  /* 0x0000000405047291 */ /* 0x002fcc000f8ec03f */
[----:B------:R-:W-:-:S05]  /*39e60*/  IMAD.U32 R18, RZ, RZ, UR4 ;  /* 0x00000004ff127e24 */ /* 0x000fca000f8e00ff */
[----:B--23--:R-:W1:Y:S04]  /*39e70*/  LDS.128 R4, [R18+0x324d0] ;  /* 0x0324d00012047984 */ /* 0x00ce680000000c00 */
[----:B-1----:R1:W-:Y:S01]  /*39e80*/  STL.128 [R1+0x460], R4 ;  /* 0x0004600401007387 */ /* 0x0023e20000100c00 */
[----:B------:R-:W-:Y:S06]  /*39e90*/  BAR.ARV 0x4, 0x180 ;  /* 0x0106000000007b1d */ /* 0x000fec0000002000 */
[----:B------:R-:W-:Y:S05]  /*39ea0*/  BRA `(.L_x_13027) ;  /* 0x0000001000347947 */ /* 0x000fea0003800000 */
.L_x_13026:
[----:B------:R-:W1:Y:S01]  /*39eb0*/  S2R R0, SR_TID.X ;  /* 0x0000000000007919 */ /* 0x000e620000002100 */
[----:B------:R-:W-:Y:S01]  /*39ec0*/  UMOV UR4, 0xffffffff ;  /* 0xffffffff00047882 */ /* 0x000fe20000000000 */
[----:B-1----:R-:W-:-:S04]  /*39ed0*/  LOP3.LUT R16, R0, 0x1f, RZ, 0xc0, !PT ;  /* 0x0000001f00107812 */ /* 0x002fc800078ec0ff */
[----:B------:R-:W-:Y:S01]  /*39ee0*/  ISETP.NE.AND P0, PT, R16, 0x1f, PT ;  /* 0x0000001f1000780c */ /* 0x000fe20003f05270 */
[----:B------:R-:W-:-:S12]  /*39ef0*/  BRA.DIV UR4, `(.L_x_13028) ;  /* 0x0000004e04087947 */ /* 0x000fd8000b800000 */
[----:B------:R-:W4:Y:S01]  /*39f00*/  LDL R3, [R1+0x46c] ;  /* 0x00046c0001037983 */ /* 0x000f220000100800 */
[----:B------:R-:W-:-:S03]  /*39f10*/  ULDC UR4, c[0x0][0xd3c] ;  /* 0x00034f0000047ab9 */ /* 0x000fc60000000800 */
[----:B0-----:R-:W5:Y:S01]  /*39f20*/  LDL.LU R2, [R1+0x460] ;  /* 0x0004600001027983 */ /* 0x001f620000300800 */
[----:B----4-:R-:W-:-:S05]  /*39f30*/  IMAD.IADD R0, R3, 0x1, R16 ;  /* 0x0000000103007824 */ /* 0x010fca00078e0210 */
[----:B------:R-:W-:Y:S01]  /*39f40*/  ISETP.GE.OR P1, PT, R0, UR4, !P0 ;  /* 0x0000000400007c0c */ /* 0x000fe2000c726670 */
[----:B-----5:R-:W-:-:S12]  /*39f50*/  IMAD.MOV.U32 R10, RZ, RZ, R2 ;  /* 0x000000ffff0a7224 */ /* 0x020fd800078e0002 */
[----:B------:R-:W0:Y:S08]  /*39f60*/  @!P1 LDC.64 R2, c[0x0][0xd80] ;  /* 0x00036000ff029b82 */ /* 0x000e300000000a00 */
[----:B---3--:R-:W1:Y:S01]  /*39f70*/  @!P1 LDC.64 R6, c[0x0][0xd78] ;  /* 0x00035e00ff069b82 */ /* 0x008e620000000a00 */
[----:B0-----:R-:W-:-:S05]  /*39f80*/  @!P1 IMAD.WIDE R2, R0, 0x4, R2 ;  /* 0x0000000400029825 */ /* 0x001fca00078e0202 */
[----:B------:R1:W3:Y:S02]  /*39f90*/  @!P1 LDG.E R8, desc[UR42][R2.64] ;  /* 0x0000002a02089981 */ /* 0x0002e4000c1e1900 */
[----:B-1----:R-:W-:-:S06]  /*39fa0*/  @!P1 IMAD.WIDE R2, R0, 0x4, R6 ;  /* 0x0000000400029825 */ /* 0x002fcc00078e0206 */
[----:B------:R-:W4:Y:S01]  /*39fb0*/  @!P1 LDG.E R2, desc[UR42][R2.64] ;  /* 0x0000002a02029981 */ /* 0x000f22000c1e1900 */
[----:B--2---:R-:W-:Y:S02]  /*39fc0*/  IMAD.MOV.U32 R4, RZ, RZ, RZ ;  /* 0x000000ffff047224 */ /* 0x004fe400078e00ff */
[----:B------:R-:W-:Y:S01]  /*39fd0*/  IMAD.MOV.U32 R6, RZ, RZ, RZ ;  /* 0x000000ffff067224 */ /* 0x000fe200078e00ff */
[C---:B------:R-:W-:Y:S02]  /*39fe0*/  ISETP.GE.U32.AND P2, PT, R16.reuse, 0x2, PT ;  /* 0x000000021000780c */ /* 0x040fe40003f46070 */
[C---:B------:R-:W-:Y:S02]  /*39ff0*/  ISETP.GE.U32.AND P3, PT, R16.reuse, 0x4, PT ;  /* 0x000000041000780c */ /* 0x040fe40003f66070 */
[C---:B------:R-:W-:Y:S02]  /*3a000*/  ISETP.GE.U32.AND P4, PT, R16.reuse, 0x8, PT ;  /* 0x000000081000780c */ /* 0x040fe40003f86070 */
[----:B------:R-:W-:Y:S01]  /*3a010*/  ISETP.GE.U32.AND P5, PT, R16, 0x10, PT ;  /* 0x000000101000780c */ /* 0x000fe20003fa6070 */
[----:B------:R-:W-:Y:S04]  /*3a020*/  SHFL.IDX PT, R5, R10, RZ, 0x1f ;  /* 0x00001fff0a057589 */ /* 0x000fe800000e0000 */
[----:B------:R-:W-:Y:S01]  /*3a030*/  SHFL.IDX PT, R0, R10, 0x1, 0x1f ;  /* 0x00201f000a007f89 */ /* 0x000fe200000e0000 */
[----:B---3--:R-:W-:-:S02]  /*3a040*/  @!P1 IMAD.MOV.U32 R4, RZ, RZ, R8 ;  /* 0x000000ffff049224 */ /* 0x008fc400078e0008 */
[----:B----4-:R-:W-:-:S04]  /*3a050*/  @!P1 IMAD.MOV.U32 R6, RZ, RZ, R2 ;  /* 0x000000ffff069224 */ /* 0x010fc800078e0002 */
        /* <DEDUP_REMOVED lines=19> */
.L_x_13187:
[----:B------:R-:W-:Y:S02]  /*3a190*/  ULDC UR4, c[0x0][0xd38] ;  /* 0x00034e0000047ab9 */ /* 0x000fe40000000800 */
[----:B------:R-:W-:-:S04]  /*3a1a0*/  IMAD.U32 R2, RZ, RZ, UR4 ;  /* 0x00000004ff027e24 */ /* 0x000fc8000f8e00ff */
[----:B-1----:R-:W-:-:S04]  /*3a1b0*/  IMAD R9, R9, R2, RZ ;  /* 0x0000000209097224 */ /* 0x002fc800078e02ff */
[----:B------:R-:W-:-:S05]  /*3a1c0*/  IMAD.IADD R0, R0, 0x1, R9 ;  /* 0x0000000100007824 */ /* 0x000fca00078e0209 */
[----:B------:R-:W-:-:S13]  /*3a1d0*/  ISETP.GT.AND P6, PT, R0, R5, PT ;  /* 0x000000050000720c */ /* 0x000fda0003fc4270 */
[----:B------:R-:W-:Y:S05]  /*3a1e0*/  @P6 BRA `(.L_x_13029) ;  /* 0x0000000000ac6947 */ /* 0x000fea0003800000 */
.L_x_13032:
        /* <DEDUP_REMOVED lines=37> */
.L_x_13195:
[----:B------:R-:W-:Y:S02]  /*3a440*/  ULDC UR4, c[0x0][0xd38] ;  /* 0x00034e0000047ab9 */ /* 0x000fe40000000800 */
[----:B------:R-:W-:-:S04]  /*3a450*/  IMAD.U32 R2, RZ, RZ, UR4 ;  /* 0x00000004ff027e24 */ /* 0x000fc8000f8e00ff */
[----:B-1----:R-:W-:-:S04]  /*3a460*/  IMAD R9, R9, R2, RZ ;  /* 0x0000000209097224 */ /* 0x002fc800078e02ff */
[----:B------:R-:W-:-:S05]  /*3a470*/  IMAD.IADD R0, R9, 0x1, R0 ;  /* 0x0000000109007824 */ /* 0x000fca00078e0200 */
[----:B------:R-:W-:-:S13]  /*3a480*/  ISETP.GT.AND P6, PT, R0, R5, PT ;  /* 0x000000050000720c */ /* 0x000fda0003fc4270 */
[----:B------:R-:W-:Y:S05]  /*3a490*/  @!P6 BRA `(.L_x_13032) ;  /* 0xfffffffc0054e947 */ /* 0x000fea000383ffff */
.L_x_13029:
        /* <DEDUP_REMOVED lines=12> */
.L_x_13200:
[----:B------:R-:W-:-:S13]  /*3a560*/  ISETP.NE.AND P0, PT, R0, RZ, PT ;  /* 0x000000ff0000720c */ /* 0x000fda0003f05270 */
[----:B------:R-:W-:Y:S05]  /*3a570*/  @!P0 BRA `(.L_x_13034) ;  /* 0x0000000000148947 */ /* 0x000fea0003800000 */
[----:B------:R-:W-:Y:S01]  /*3a580*/  UMOV UR4, 0xffffffff ;  /* 0xffffffff00047882 */ /* 0x000fe20000000000 */
[----:B-1----:R-:W-:Y:S02]  /*3a590*/  VIADD R3, R3, 0xffffffff ;  /* 0xffffffff03037836 */ /* 0x002fe40000000000 */
[----:B------:R-:W-:Y:S05]  /*3a5a0*/  BRA.DIV UR4, `(.L_x_13035) ;  /* 0x0000004e04fc7947 */ /* 0x000fea000b800000 */
[----:B------:R1:W3:Y:S02]  /*3a5b0*/  SHFL.IDX PT, R3, R7, R3, 0x1f ;  /* 0x00001f0307037589 */ /* 0x0002e400000e0000 */
.L_x_13203:
[----:B---3--:R-:W-:-:S07]  /*3a5c0*/  IMAD.MOV.U32 R8, RZ, RZ, R3 ;  /* 0x000000ffff087224 */ /* 0x008fce00078e0003 */
.L_x_13034:
[----:B------:R-:W-:Y:S01]  /*3a5d0*/  ISETP.NE.AND P0, PT, R6, 0x1, PT ;  /* 0x000000010600780c */ /* 0x000fe20003f05270 */
[----:B------:R-:W-:-:S05]  /*3a5e0*/  IMAD R0, R8, R2, R9 ;  /* 0x0000000208007224 */ /* 0x000fca00078e0209 */
[----:B------:R3:W-:Y:S02]  /*3a5f0*/  STL [R1+0x460], R0 ;  /* 0x0004600001007387 */ /* 0x0007e40000100800 */
[----:B---3--:R-:W-:-:S05]  /*3a600*/  IMAD.IADD R0, R5, 0x1, -R0 ;  /* 0x0000000105007824 */ /* 0x008fca00078e0a00 */
[----:B------:R-:W-:Y:S05]  /*3a610*/  @!P0 BRA `(.L_x_13036) ;  /* 0x0000000000e48947 */ /* 0x000fea0003800000 */
[----:B------:R-:W-:-:S04]  /*3a620*/  IABS R5, R4 ;  /* 0x0000000400057213 */ /* 0x000fc80000000000 */
[----:B------:R-:W3:Y:S08]  /*3a630*/  I2F.RP R2, R5 ;  /* 0x0000000500027306 */ /* 0x000ef00000209400 */
[----:B---3--:R-:W3:Y:S02]  /*3a640*/  MUFU.RCP R2, R2 ;  /* 0x0000000200027308 */ /* 0x008ee40000001000 */
[----:B---3--:R-:W-:-:S06]  /*3a650*/  VIADD R2, R2, 0xffffffe ;  /* 0x0ffffffe02027836 */ /* 0x008fcc0000000000 */
        /* <DEDUP_REMOVED lines=53> */
.L_x_13036:
[----:B-1----:R-:W3:Y:S01]  /*3a9b0*/  LDL R3, [R1+0x46c] ;  /* 0x00046c0001037983 */ /* 0x002ee20000100800 */
        /* <DEDUP_REMOVED lines=62> */
.L_x_13037:
[----:B------:R-:W-:-:S05]  /*3ada0*/  LOP3.LUT R0, RZ, R0, RZ, 0x33, !PT ;  /* 0x00000000ff007212 */ /* 0x000fca00078e33ff */
[----:B------:R-:W-:-:S05]  /*3adb0*/  IMAD.IADD R0, R4, 0x1, R0 ;  /* 0x0000000104007824 */ /* 0x000fca00078e0200 */
[----:B------:R3:W-:Y:S01]  /*3adc0*/  STL [R1+0x464], R0 ;  /* 0x0004640001007387 */ /* 0x0007e20000100800 */
[----:B------:R-:W-:Y:S05]  /*3add0*/  BRA `(.L_x_13038) ;  /* 0x0000000000287947 */ /* 0x000fea0003800000 */
.L_x_13030:
        /* <DEDUP_REMOVED lines=10> */
.L_x_13038:
        /* <DEDUP_REMOVED lines=16> */
.L_x_13027:
[----:B------:R-:W2:Y:S01]  /*3af80*/  LDL R0, [R1+0x46c] ;  /* 0x00046c0001007983 */ /* 0x000ea20000100800 */
[----:B------:R-:W-:Y:S02]  /*3af90*/  ULDC UR4, c[0x0][0xd3c] ;  /* 0x00034f0000047ab9 */ /* 0x000fe40000000800 */
[----:B--2---:R-:W-:-:S13]  /*3afa0*/  ISETP.GE.AND P0, PT, R0, UR4, PT ;  /* 0x0000000400007c0c */ /* 0x004fda000bf06270 */
[----:B------:R-:W-:Y:S05]  /*3afb0*/  @!P0 BRA `(.L_x_13039) ;  /* 0xffffff7800b88947 */ /* 0x000fea000383ffff */
[----:B------:R-:W-:Y:S05]  /*3afc0*/  BSYNC B8 ;  /* 0x0000000000087941 */ /* 0x000fea0003800000 */
.L_x_12873:
[----:B---3--:R-:W2:Y:S01]  /*3afd0*/  LDL.LU R0, [R1+0x4e0] ;  /* 0x0004e00001007983 */ /* 0x008ea20000300800 */
        /* <DEDUP_REMOVED lines=11> */
.L_x_13204:
[----:B------:R-:W-:Y:S05]  /*3b090*/  BSYNC B0 ;  /* 0x0000000000007941 */ /* 0x000fea0003800000 */
.L_x_13040:
[----:B------:R-:W-:-:S03]  /*3b0a0*/  UMOV UR4, 0xffffffff ;  /* 0xffffffff00047882 */ /* 0x000fc60000000000 */
[----:B------:R-:W-:Y:S05]  /*3b0b0*/  BRA.DIV UR4, `(.L_x_13042) ;  /* 0x0000004604787947 */ /* 0x000fea000b800000 */
[----:B------:R-:W1:Y:S02]  /*3b0c0*/  S2R R2, SR_TID.X ;  /* 0x0000000000027919 */ /* 0x000e640000002100 */
[----:B-1----:R-:W-:-:S04]  /*3b0d0*/  SHF.R.U32.HI R2, RZ, 0x5, R2 ;  /* 0x00000005ff027819 */ /* 0x002fc80000011602 */
[----:B------:R-:W-:-:S05]  /*3b0e0*/  LOP3.LUT R2, R2, 0x3, RZ, 0xc0, !PT ;  /* 0x0000000302027812 */ /* 0x000fca00078ec0ff */
[----:B------:R1:W2:Y:S02]  /*3b0f0*/  SHFL.IDX PT, R14, R2, RZ, 0x1f ;  /* 0x00001fff020e7589 */ /* 0x0002a400000e0000 */
.L_x_13207:
[----:B--2---:R-:W-:-:S13]  /*3b100*/  ISETP.NE.AND P0, PT, R14, RZ, PT ;  /* 0x000000ff0e00720c */ /* 0x004fda0003f05270 */
[----:B------:R-:W-:Y:S05]  /*3b110*/  @P0 BRA `(.L_x_12629) ;  /* 0x00000000008c0947 */ /* 0x000fea0003800000 */
[----:B------:R-:W-:-:S03]  /*3b120*/  UMOV UR4, 0xffffffff ;  /* 0xffffffff00047882 */ /* 0x000fc60000000000 */
[----:B------:R-:W-:Y:S05]  /*3b130*/  BRA.DIV UR4, `(.L_x_13043) ;  /* 0x00000046048c7947 */ /* 0x000fea000b800000 */
[----:B------:R-:W-:-:S13]  /*3b140*/  ELECT P6, URZ, PT ;  /* 0x00000000003f782f */ /* 0x000fda00038c0000 */
.L_x_13210:
[----:B------:R-:W-:Y:S05]  /*3b150*/  @!P6 BRA `(.L_x_12629) ;  /* 0x00000000007ce947 */ /* 0x000fea0003800000 */
[----:B------:R-:W-:-:S06]  /*3b160*/  ULOP3.LUT UR4, UR38, 0x2, URZ, 0xfc, !UPT ;  /* 0x0000000226047892 */ /* 0x000fcc000f8efc3f */
[----:B-1----:R-:W-:-:S05]  /*3b170*/  IMAD.U32 R2, RZ, RZ, UR4 ;  /* 0x00000004ff027e24 */ /* 0x002fca000f8e00ff */
[----:B------:R-:W-:-:S13]  /*3b180*/  ISETP.NE.AND P2, PT, R2, 0x3, PT ;  /* 0x000000030200780c */ /* 0x000fda0003f45270 */
[----:B------:R-:W-:Y:S05]  /*3b190*/  @!P2 BRA `(.L_x_13044) ;  /* 0x000000000004a947 */ /* 0x000fea0003800000 */
[----:B------:R-:W-:Y:S01]  /*3b1a0*/  BPT.TRAP 0x1 ;  /* 0x000000040000795c */ /* 0x000fe20000300000 */
.L_x_13044:
        /* <DEDUP_REMOVED lines=13> */
.L_x_13211:
[----:B------:R-:W1:Y:S02]  /*3b280*/  SYNCS.PHASECHK.TRANS64.TRYWAIT P0, [R7+URZ], R2 ;  /* 0x00000002070075a7 */ /* 0x000e64000800017f */
[----:B-1----:R-:W-:Y:S05]  /*3b290*/  @!P0 BRA `(.L_x_13046) ;  /* 0x0000004400688947 */ /* 0x002fea0003800000 */
.L_x_13212:
[----:B------:R-:W-:Y:S05]  /*3b2a0*/  @!P2 BRA `(.L_x_13047) ;  /* 0x000000000004a947 */ /* 0x000fea0003800000 */
[----:B------:R-:W-:Y:S01]  /*3b2b0*/  BPT.TRAP 0x1 ;  /* 0x000000040000795c */ /* 0x000fe20000300000 */
.L_x_13047:
[----:B------:R-:W-:-:S04]  /*3b2c0*/  VIADD R0, R0, 0x32460 ;  /* 0x0003246000007836 */ /* 0x000fc80000000000 */
[----:B------:R-:W-:-:S04]  /*3b2d0*/  IMAD R4, R19, 0x8, R0 ;  /* 0x0000000813047824 */ /* 0x000fc800078e0200 */
[----:B------:R-:W2:Y:S02]  /*3b2e0*/  SYNCS.PHASECHK.TRANS64.TRYWAIT P0, [R4+URZ], R5 ;  /* 0x00000005040075a7 */ /* 0x000ea4000800017f */
[----:B--2---:R-:W-:Y:S05]  /*3b2f0*/  @!P0 BRA `(.L_x_13048) ;  /* 0x0000004400648947 */ /* 0x004fea0003800000 */
.L_x_13213:
[----:B------:R-:W-:-:S07]  /*3b300*/  IMAD R3, R3, 0x8, R0 ;  /* 0x0000000803037824 */ /* 0x000fce00078e0200 */
.L_x_13049:
[----:B---3--:R3:W4:Y:S02]  /*3b310*/  SYNCS.PHASECHK.TRANS64.TRYWAIT P0, [R3+URZ], R2 ;  /* 0x00000002030075a7 */ /* 0x008724000800017f */
[----:B----4-:R-:W-:Y:S05]  /*3b320*/  @!P0 NANOSLEEP.SYNCS 0x989680 ;  /* 0x009896800000895d */ /* 0x010fea0003900000 */
[----:B------:R-:W4:Y:S02]  /*3b330*/  @!P0 SYNCS.PHASECHK.TRANS64 P0, [R3+URZ], R2 ;  /* 0x00000002030085a7 */ /* 0x000f24000800007f */
[----:B----4-:R-:W-:Y:S05]  /*3b340*/  @!P0 BRA `(.L_x_13049) ;  /* 0xfffffffc00f08947 */ /* 0x010fea000383ffff */
.L_x_12629:
[----:B------:R-:W-:Y:S05]  /*3b350*/  BSYNC B9 ;  /* 0x0000000000097941 */ /* 0x000fea0003800000 */
.L_x_12626:
[----:B------:R-:W-:Y:S05]  /*3b360*/  EXIT ;  /* 0x000000000000794d */ /* 0x000fea0003800000 */
.L_x_12657:
[----:B0-----:R0:W1:Y:S02]  /*3b370*/  SYNCS.PHASECHK.TRANS64.TRYWAIT P6, [R68+URZ+0x32490], R80 ;  /* 0x03249050440075a7 */ /* 0x00106400080c017f */
[----:B-1----:R-:W-:Y:S05]  /*3b380*/  @!P6 NANOSLEEP.SYNCS 0x989680 ;  /* 0x009896800000e95d */ /* 0x002fea0003900000 */
[----:B------:R-:W1:Y:S02]  /*3b390*/  @!P6 SYNCS.PHASECHK.TRANS64 P6, [R68+URZ+0x32490], R80 ;  /* 0x032490504400e5a7 */ /* 0x000e6400080c007f */
[----:B-1----:R-:W-:Y:S05]  /*3b3a0*/  @!P6 BRA `(.L_x_12657) ;  /* 0xfffffffc00f0e947 */ /* 0x002fea000383ffff */
[----:B------:R-:W-:Y:S05]  /*3b3b0*/  BRA `(.L_x_13050) ;  /* 0xfffffc8400447947 */ /* 0x000fea000383ffff */
.L_x_12679:
[----:B0-----:R0:W1:Y:S02]  /*3b3c0*/  SYNCS.PHASECHK.TRANS64.TRYWAIT P5, [R68+URZ+0x32490], R80 ;  /* 0x03249050440075a7 */ /* 0x00106400080a017f */
[----:B-1----:R-:W-:Y:S05]  /*3b3d0*/  @!P5 NANOSLEEP.SYNCS 0x989680 ;  /* 0x009896800000d95d */ /* 0x002fea0003900000 */
[----:B------:R-:W1:Y:S02]  /*3b3e0*/  @!P5 SYNCS.PHASECHK.TRANS64 P5, [R68+URZ+0x32490], R80 ;  /* 0x032490504400d5a7 */ /* 0x000e6400080a007f */
[----:B-1----:R-:W-:Y:S05]  /*3b3f0*/  @!P5 BRA `(.L_x_12679) ;  /* 0xfffffffc00f0d947 */ /* 0x002fea000383ffff */
[----:B------:R-:W-:Y:S05]  /*3b400*/  BRA `(.L_x_13051) ;  /* 0xfffffc98004c7947 */ /* 0x000fea000383ffff */
.L_x_12688:
[----:B0-----:R0:W1:Y:S02]  /*3b410*/  SYNCS.PHASECHK.TRANS64.TRYWAIT P4, [R68+URZ+0x32490], R80 ;  /* 0x03249050440075a7 */ /* 0x001064000808017f */
[----:B-1----:R-:W-:Y:S05]  /*3b420*/  @!P4 NANOSLEEP.SYNCS 0x989680 ;  /* 0x009896800000c95d */ /* 0x002fea0003900000 */
[----:B------:R-:W1:Y:S02]  /*3b430*/  @!P4 SYNCS.PHASECHK.TRANS64 P4, [R68+URZ+0x32490], R80 ;  /* 0x032490504400c5a7 */ /* 0x000e64000808007f */
[----:B-1----:R-:W-:Y:S05]  /*3b440*/  @!P4 BRA `(.L_x_12688) ;  /* 0xfffffffc00f0c947 */ /* 0x002fea000383ffff */
[----:B------:R-:W-:Y:S05]  /*3b450*/  BRA `(.L_x_13052) ;  /* 0xfffffca800707947 */ /* 0x000fea000383ffff */
.L_x_12694:
[----:B-1----:R1:W2:Y:S02]  /*3b460*/  SYNCS.PHASECHK.TRANS64.TRYWAIT P3, [R68+URZ+0x324b0], R80 ;  /* 0x0324b050440075a7 */ /* 0x0022a4000806017f */
[----:B--2---:R-:W-:Y:S05]  /*3b470*/  @!P3 NANOSLEEP.SYNCS 0x989680 ;  /* 0x009896800000b95d */ /* 0x004fea0003900000 */
[----:B------:R-:W2:Y:S02]  /*3b480*/  @!P3 SYNCS.PHASECHK.TRANS64 P3, [R68+URZ+0x324b0], R80 ;  /* 0x0324b0504400b5a7 */ /* 0x000ea4000806007f */
[----:B--2---:R-:W-:Y:S05]  /*3b490*/  @!P3 BRA `(.L_x_12694) ;  /* 0xfffffffc00f0b947 */ /* 0x004fea000383ffff */
[----:B------:R-:W-:Y:S05]  /*3b4a0*/  BRA `(.L_x_13053) ;  /* 0xfffffcac00087947 */ /* 0x000fea000383ffff */
.L_x_12712:
[----:B------:R0:W5:Y:S01]  /*3b4b0*/  LDL R13, [R1+0x518] ;  /* 0x00051800010d7983 */ /* 0x0001620000100800 */
[----:B------:R-:W-:Y:S01]  /*3b4c0*/  BSSY B0, `(.L_x_13054) ;  /* 0x0000007000007945 */ /* 0x000fe20003800000 */
[----:B------:R-:W-:Y:S02]  /*3b4d0*/  IMAD.MOV.U32 R12, RZ, RZ, RZ ;  /* 0x000000ffff0c7224 */ /* 0x000fe400078e00ff */
[----:B------:R-:W-:Y:S02]  /*3b4e0*/  IMAD.MOV.U32 R11, RZ, RZ, 0x1f ;  /* 0x0000001fff0b7424 */ /* 0x000fe400078e00ff */
[----:B------:R-:W-:-:S07]  /*3b4f0*/  IMAD.MOV.U32 R15, RZ, RZ, -0x1 ;  /* 0xffffffffff0f7424 */ /* 0x000fce00078e00ff */
[----:B0----5:R-:W-:Y:S05]  /*3b500*/  WARPSYNC.COLLECTIVE R15, `(.L_x_13055) ;  /* 0x000000000f087348 */ /* 0x021fea0003c00000 */
[----:B-----5:R1:W2:Y:S02]  /*3b510*/  SHFL.IDX P6, R14, R13, R12, R11 ;  /* 0x0000000c0d0e7389 */ /* 0x0202a400000c000b */
[----:B012---:R-:W-:Y:S01]  /*3b520*/  ENDCOLLECTIVE ;  /* 0x000000000000791b */ /* 0x007fe20003800000 */
.L_x_13055:
[----:B------:R-:W-:Y:S05]  /*3b530*/  BSYNC B0 ;  /* 0x0000000000007941 */ /* 0x000fea0003800000 */
.L_x_13054:
[----:B------:R-:W-:Y:S05]  /*3b540*/  BRA `(.L_x_13056) ;  /* 0xfffffcbc00c47947 */ /* 0x000fea000383ffff */
.L_x_12724:
        /* <DEDUP_REMOVED lines=8> */
.L_x_13058:
[----:B------:R-:W-:Y:S05]  /*3b5d0*/  BSYNC B1 ;  /* 0x0000000000017941 */ /* 0x000fea0003800000 */
.L_x_13057:
        /* <DEDUP_REMOVED lines=8> */
.L_x_13059:
[----:B------:R-:W-:Y:S02]  /*3b660*/  IMAD.MOV.U32 R13, RZ, RZ, R66 ;  /* 0x000000ffff0d7224 */ /* 0x000fe400078e0042 */
[----:B------:R-:W-:-:S07]  /*3b670*/  IMAD.MOV.U32 R6, RZ, RZ, R14 ;  /* 0x000000ffff067224 */ /* 0x000fce00078e000e */
[----:B------:R-:W-:Y:S05]  /*3b680*/  WARPSYNC.COLLECTIVE R15, `(.L_x_13060) ;  /* 0x000000000f087348 */ /* 0x000fea0003c00000 */
[----:B------:R0:W1:Y:S02]  /*3b690*/  SHFL.IDX P6, R14, R13, R12, R11 ;  /* 0x0000000c0d0e7389 */ /* 0x00006400000c000b */
[----:B01----:R-:W-:Y:S01]  /*3b6a0*/  ENDCOLLECTIVE ;  /* 0x000000000000791b */ /* 0x003fe20003800000 */
.L_x_13060:
[----:B------:R-:W-:Y:S02]  /*3b6b0*/  IMAD.MOV.U32 R13, RZ, RZ, R63 ;  /* 0x000000ffff0d7224 */ /* 0x000fe400078e003f */
[----:B------:R-:W-:-:S07]  /*3b6c0*/  IMAD.MOV.U32 R7, RZ, RZ, R14 ;  /* 0x000000ffff077224 */ /* 0x000fce00078e000e */
[----:B------:R-:W-:Y:S05]  /*3b6d0*/  WARPSYNC.COLLECTIVE R15, `(.L_x_13061) ;  /* 0x000000000f087348 */ /* 0x000fea0003c00000 */
[----:B------:R0:W1:Y:S02]  /*3b6e0*/  SHFL.IDX P6, R14, R13, R12, R11 ;  /* 0x0000000c0d0e7389 */ /* 0x00006400000c000b */
[----:B01----:R-:W-:Y:S01]  /*3b6f0*/  ENDCOLLECTIVE ;  /* 0x000000000000791b */ /* 0x003fe20003800000 */
.L_x_13061:
[----:B------:R-:W-:Y:S01]  /*3b700*/  IMAD.MOV.U32 R8, RZ, RZ, R14 ;  /* 0x000000ffff087224 */ /* 0x000fe200078e000e */
[----:B------:R-:W-:Y:S06]  /*3b710*/  BRA `(.L_x_13062) ;  /* 0xfffffcc800b87947 */ /* 0x000fec000383ffff */
.L_x_12727:
        /* <DEDUP_REMOVED lines=8> */
.L_x_13064:
[----:B------:R-:W-:Y:S05]  /*3b7a0*/  BSYNC B1 ;  /* 0x0000000000017941 */ /* 0x000fea0003800000 */
.L_x_13063:
        /* <DEDUP_REMOVED lines=8> */
.L_x_13065:
[----:B------:R-:W-:Y:S02]  /*3b830*/  IMAD.MOV.U32 R13, RZ, RZ, R66 ;  /* 0x000000ffff0d7224 */ /* 0x000fe400078e0042 */
[----:B------:R-:W-:-:S07]  /*3b840*/  IMAD.MOV.U32 R6, RZ, RZ, R14 ;  /* 0x000000ffff067224 */ /* 0x000fce00078e000e */
[----:B------:R-:W-:Y:S05]  /*3b850*/  WARPSYNC.COLLECTIVE R15, `(.L_x_13066) ;  /* 0x000000000f087348 */ /* 0x000fea0003c00000 */
[----:B------:R0:W1:Y:S02]  /*3b860*/  SHFL.IDX P6, R14, R13, R12, R11 ;  /* 0x0000000c0d0e7389 */ /* 0x00006400000c000b */
[----:B01----:R-:W-:Y:S01]  /*3b870*/  ENDCOLLECTIVE ;  /* 0x000000000000791b */ /* 0x003fe20003800000 */
.L_x_13066:
[----:B------:R-:W-:Y:S02]  /*3b880*/  IMAD.MOV.U32 R13, RZ, RZ, R63 ;  /* 0x000000ffff0d7224 */ /* 0x000fe400078e003f */
[----:B------:R-:W-:-:S07]  /*3b890*/  IMAD.MOV.U32 R7, RZ, RZ, R14 ;  /* 0x000000ffff077224 */ /* 0x000fce00078e000e */
[----:B------:R-:W-:Y:S05]  /*3b8a0*/  WARPSYNC.COLLECTIVE R15, `(.L_x_13067) ;  /* 0x000000000f087348 */ /* 0x000fea0003c00000 */
[----:B------:R0:W1:Y:S02]  /*3b8b0*/  SHFL.IDX P6, R14, R13, R12, R11 ;  /* 0x0000000c0d0e7389 */ /* 0x00006400000c000b */
[----:B01----:R-:W-:Y:S01]  /*3b8c0*/  ENDCOLLECTIVE ;  /* 0x000000000000791b */ /* 0x003fe20003800000 */
.L_x_13067:
[----:B------:R-:W-:Y:S05]  /*3b8d0*/  BRA `(.L_x_13068) ;  /* 0xfffffccc00247947 */ /* 0x000fea000383ffff */
.L_x_12731:
[----:B-1----:R1:W4:Y:S02]  /*3b8e0*/  SYNCS.PHASECHK.TRANS64.TRYWAIT P0, [R2+URZ+0x32400], R63 ;  /* 0x0324003f020075a7 */ /* 0x002324000800017f */
[----:B----4-:R-:W-:Y:S05]  /*3b8f0*/  @!P0 NANOSLEEP.SYNCS 0x989680 ;  /* 0x009896800000895d */ /* 0x010fea0003900000 */
[----:B------:R-:W4:Y:S02]  /*3b900*/  @!P0 SYNCS.PHASECHK.TRANS64 P0, [R2+URZ+0x32400], R63 ;  /* 0x0324003f020085a7 */ /* 0x000f24000800007f */
[----:B----4-:R-:W-:Y:S05]  /*3b910*/  @!P0 BRA `(.L_x_12731) ;  /* 0xfffffffc00f08947 */ /* 0x010fea000383ffff */
[----:B------:R-:W-:Y:S05]  /*3b920*/  BRA `(.L_x_13069) ;  /* 0xfffffccc00b07947 */ /* 0x000fea000383ffff */
.L_x_12739:
[----:B------:R-:W0:Y:S01]  /*3b930*/  LDC R69, c[0x0][0x3f4] ;  /* 0x0000fd00ff457b82 */ /* 0x000e220000000800 */
        /* <DEDUP_REMOVED lines=8> */
.L_x_13071:
[----:B------:R-:W-:Y:S05]  /*3b9c0*/  BSYNC B1 ;  /* 0x0000000000017941 */ /* 0x000fea0003800000 */
.L_x_13070:
        /* <DEDUP_REMOVED lines=10> */
.L_x_13072:
        /* <DEDUP_REMOVED lines=8> */
.L_x_13073:
[----:B------:R-:W-:-:S05]  /*3baf0*/  @!P1 IADD3 R8, P2, R5, R7, RZ ;  /* 0x0000000705089210 */ /* 0x000fca0007f5e0ff */
[----:B------:R-:W-:Y:S02]  /*3bb00*/  @!P1 IMAD.X R9, R4, 0x1, R21, P2 ;  /* 0x0000000104099824 */ /* 0x000fe400010e0615 */
[----:B------:R-:W-:Y:S02]  /*3bb10*/  IMAD.MOV.U32 R13, RZ, RZ, R44 ;  /* 0x000000ffff0d7224 */ /* 0x000fe400078e002c */
[----:B------:R-:W-:-:S07]  /*3bb20*/  IMAD.MOV.U32 R6, RZ, RZ, R14 ;  /* 0x000000ffff067224 */ /* 0x000fce00078e000e */
[----:B------:R-:W-:Y:S05]  /*3bb30*/  WARPSYNC.COLLECTIVE R15, `(.L_x_13074) ;  /* 0x000000000f087348 */ /* 0x000fea0003c00000 */
[----:B------:R0:W1:Y:S02]  /*3bb40*/  SHFL.IDX P6, R14, R13, R12, R11 ;  /* 0x0000000c0d0e7389 */ /* 0x00006400000c000b */
[----:B01----:R-:W-:Y:S01]  /*3bb50*/  ENDCOLLECTIVE ;  /* 0x000000000000791b */ /* 0x003fe20003800000 */
.L_x_13074:
[----:B------:R-:W2:Y:S01]  /*3bb60*/  @!P1 LD.E.128 R8, desc[UR42][R8.64] ;  /* 0x0000002a08089980 */ /* 0x000ea2000c101d00 */
[----:B------:R-:W-:-:S05]  /*3bb70*/  @!P1 IADD3 R4, P2, R14, R7, RZ ;  /* 0x000000070e049210 */ /* 0x000fca0007f5e0ff */
[----:B------:R-:W-:-:S06]  /*3bb80*/  @!P1 IMAD.X R5, R6, 0x1, R21, P2 ;  /* 0x0000000106059824 */ /* 0x000fcc00010e0615 */
[----:B------:R-:W5:Y:S01]  /*3bb90*/  @!P1 LD.E.128 R4, desc[UR42][R4.64] ;  /* 0x0000002a04049980 */ /* 0x000f62000c101d00 */
[----:B------:R-:W-:Y:S01]  /*3bba0*/  CS2R R20, SRZ ;  /* 0x0000000000147805 */ /* 0x000fe2000001ff00 */
[----:B------:R-:W-:Y:S01]  /*3bbb0*/  IMAD.MOV.U32 R13, RZ, RZ, R31 ;  /* 0x000000ffff0d7224 */ /* 0x000fe200078e001f */
[----:B------:R-:W-:Y:S01]  /*3bbc0*/  CS2R R64, SRZ ;  /* 0x0000000000407805 */ /* 0x000fe2000001ff00 */
[----:B------:R-:W-:Y:S01]  /*3bbd0*/  IMAD.MOV.U32 R12, RZ, RZ, 0x1 ;  /* 0x00000001ff0c7424 */ /* 0x000fe200078e00ff */
[----:B------:R-:W-:Y:S02]  /*3bbe0*/  CS2R R66, SRZ ;  /* 0x0000000000427805 */ /* 0x000fe4000001ff00 */
[----:B------:R-:W-:Y:S01]  /*3bbf0*/  CS2R R24, SRZ ;  /* 0x0000000000187805 */ /* 0x000fe2000001ff00 */
[----:B--2---:R-:W-:Y:S02]  /*3bc00*/  @!P1 IMAD.MOV.U32 R20, RZ, RZ, R10 ;  /* 0x000000ffff149224 */ /* 0x004fe400078e000a */
[----:B------:R-:W-:-:S02]  /*3bc10*/  @!P1 IMAD.MOV.U32 R21, RZ, RZ, R11 ;  /* 0x000000ffff159224 */ /* 0x000fc400078e000b */
[----:B------:R-:W-:Y:S02]  /*3bc20*/  IMAD.MOV.U32 R10, RZ, RZ, R20 ;  /* 0x000000ffff0a7224 */ /* 0x000fe400078e0014 */
[----:B------:R-:W-:Y:S02]  /*3bc30*/  IMAD.MOV.U32 R11, RZ, RZ, R21 ;  /* 0x000000ffff0b7224 */ /* 0x000fe400078e0015 */
[----:B------:R-:W-:Y:S02]  /*3bc40*/  @!P1 IMAD.MOV.U32 R24, RZ, RZ, R8 ;  /* 0x000000ffff189224 */ /* 0x000fe400078e0008 */
[----:B------:R-:W-:Y:S01]  /*3bc50*/  @!P1 IMAD.MOV.U32 R25, RZ, RZ, R9 ;  /* 0x000000ffff199224 */ /* 0x000fe200078e0009 */
[----:B------:R-:W-:Y:S01]  /*3bc60*/  PRMT R75, R10, 0x5410, R11 ;  /* 0x000054100a4b7816 */ /* 0x000fe2000000000b */
[----:B------:R-:W-:Y:S02]  /*3bc70*/  IMAD.MOV.U32 R11, RZ, RZ, 0x1c1f ;  /* 0x00001c1fff0b7424 */ /* 0x000fe400078e00ff */
[----:B------:R-:W-:-:S02]  /*3bc80*/  IMAD.MOV.U32 R8, RZ, RZ, R24 ;  /* 0x000000ffff087224 */ /* 0x000fc400078e0018 */
[----:B------:R-:W-:-:S07]  /*3bc90*/  IMAD.MOV.U32 R9, RZ, RZ, R25 ;  /* 0x000000ffff097224 */ /* 0x000fce00078e0019 */
[----:B-----5:R-:W-:Y:S05]  /*3bca0*/  WARPSYNC.COLLECTIVE R15, `(.L_x_13075) ;  /* 0x000000000f087348 */ /* 0x020fea0003c00000 */
[----:B------:R0:W1:Y:S02]  /*3bcb0*/  SHFL.IDX P6, R14, R13, R12, R11 ;  /* 0x0000000c0d0e7389 */ /* 0x00006400000c000b */
[----:B01---5:R-:W-:Y:S01]  /*3bcc0*/  ENDCOLLECTIVE ;  /* 0x000000000000791b */ /* 0x023fe20003800000 */
.L_x_13075:
[----:B------:R-:W-:Y:S01]  /*3bcd0*/  @!P1 IMAD.MOV.U32 R64, RZ, RZ, R6 ;  /* 0x000000ffff409224 */ /* 0x000fe200078e0006 */
[----:B------:R-:W-:Y:S01]  /*3bce0*/  PRMT R63, R8, 0x5410, R9 ;  /* 0x00005410083f7816 */ /* 0x000fe20000000009 */
[----:B------:R-:W-:Y:S02]  /*3bcf0*/  @!P1 IMAD.MOV.U32 R66, RZ, RZ, R4 ;  /* 0x000000ffff429224 */ /* 0x000fe400078e0004 */
[----:B------:R-:W-:Y:S02]  /*3bd00*/  @!P1 IMAD.MOV.U32 R67, RZ, RZ, R5 ;  /* 0x000000ffff439224 */ /* 0x000fe400078e0005 */
[----:B------:R-:W-:Y:S02]  /*3bd10*/  @!P1 IMAD.MOV.U32 R65, RZ, RZ, R7 ;  /* 0x000000ffff419224 */ /* 0x000fe400078e0007 */
[----:B------:R-:W-:Y:S02]  /*3bd20*/  IMAD.MOV.U32 R4, RZ, RZ, R64 ;  /* 0x000000ffff047224 */ /* 0x000fe400078e0040 */
[----:B------:R-:W-:-:S02]  /*3bd30*/  IMAD.MOV.U32 R13, RZ, RZ, R29 ;  /* 0x000000ffff0d7224 */ /* 0x000fc400078e001d */
[----:B------:R-:W-:Y:S02]  /*3bd40*/  IMAD.MOV.U32 R6, RZ, RZ, R66 ;  /* 0x000000ffff067224 */ /* 0x000fe400078e0042 */
[----:B------:R-:W-:Y:S02]  /*3bd50*/  IMAD.MOV.U32 R7, RZ, RZ, R67 ;  /* 0x000000ffff077224 */ /* 0x000fe400078e0043 */
[----:B------:R-:W-:Y:S01]  /*3bd60*/  IMAD.MOV.U32 R5, RZ, RZ, R65 ;  /* 0x000000ffff057224 */ /* 0x000fe200078e0041 */
[----:B------:R-:W-:Y:S02]  /*3bd70*/  PRMT R91, R4, 0x5410, R6 ;  /* 0x00005410045b7816 */ /* 0x000fe40000000006 */
[----:B------:R-:W-:Y:S01]  /*3bd80*/  PRMT R84, R7, 0x7610, R84 ;  /* 0x0000761007547816 */ /* 0x000fe20000000054 */
[----:B------:R-:W-:Y:S01]  /*3bd90*/  IMAD.MOV.U32 R28, RZ, RZ, R14 ;  /* 0x000000ffff1c7224 */ /* 0x000fe200078e000e */
[----:B------:R-:W-:-:S07]  /*3bda0*/  PRMT R85, R5, 0x7610, R85 ;  /* 0x0000761005557816 */ /* 0x000fce0000000055 */
[----:B------:R-:W-:Y:S05]  /*3bdb0*/  WARPSYNC.COLLECTIVE R15, `(.L_x_13076) ;  /* 0x000000000f087348 */ /* 0x000fea0003c00000 */
[----:B------:R0:W1:Y:S02]  /*3bdc0*/  SHFL.IDX P6, R14, R13, R12, R11 ;  /* 0x0000000c0d0e7389 */ /* 0x00006400000c000b */
[----:B01----:R-:W-:Y:S01]  /*3bdd0*/  ENDCOLLECTIVE ;  /* 0x000000000000791b */ /* 0x003fe20003800000 */
.L_x_13076:
[----:B------:R-:W-:Y:S01]  /*3bde0*/  CS2R R6, SRZ ;  /* 0x0000000000067805 */ /* 0x000fe2000001ff00 */
[----:B------:R-:W-:Y:S02]  /*3bdf0*/  IMAD.MOV.U32 R13, RZ, RZ, R30 ;  /* 0x000000ffff0d7224 */ /* 0x000fe400078e001e */
[----:B------:R-:W-:-:S07]  /*3be00*/  IMAD.MOV.U32 R29, RZ, RZ, R14 ;  /* 0x000000ffff1d7224 */ /* 0x000fce00078e000e */
[----:B------:R-:W-:Y:S05]  /*3be10*/  WARPSYNC.COLLECTIVE R15, `(.L_x_13077) ;  /* 0x000000000f087348 */ /* 0x000fea0003c00000 */
[----:B------:R0:W1:Y:S02]  /*3be20*/  SHFL.IDX P6, R14, R13, R12, R11 ;  /* 0x0000000c0d0e7389 */ /* 0x00006400000c000b */
[----:B01----:R-:W-:Y:S01]  /*3be30*/  ENDCOLLECTIVE ;  /* 0x000000000000791b */ /* 0x003fe20003800000 */
.L_x_13077:
[----:B------:R-:W-:Y:S02]  /*3be40*/  IMAD.MOV.U32 R13, RZ, RZ, R44 ;  /* 0x000000ffff0d7224 */ /* 0x000fe400078e002c */
[----:B------:R-:W-:-:S07]  /*3be50*/  IMAD.MOV.U32 R30, RZ, RZ, R14 ;  /* 0x000000ffff1e7224 */ /* 0x000fce00078e000e */
[----:B------:R-:W-:Y:S05]  /*3be60*/  WARPSYNC.COLLECTIVE R15, `(.L_x_13078) ;  /* 0x000000000f087348 */ /* 0x000fea0003c00000 */
[----:B------:R0:W1:Y:S02]  /*3be70*/  SHFL.IDX P6, R14, R13, R12, R11 ;  /* 0x0000000c0d0e7389 */ /* 0x00006400000c000b */
[----:B01----:R-:W-:Y:S01]  /*3be80*/  ENDCOLLECTIVE ;  /* 0x000000000000791b */ /* 0x003fe20003800000 */
.L_x_13078:
[----:B------:R-:W-:Y:S05]  /*3be90*/  BRA `(.L_x_13079) ;  /* 0xfffffcd800f07947 */ /* 0x000fea000383ffff */
.L_x_12743:
[----:B0-----:R0:W1:Y:S02]  /*3bea0*/  SYNCS.PHASECHK.TRANS64.TRYWAIT P1, [R2+URZ+0x32400], R13 ;  /* 0x0324000d020075a7 */ /* 0x001064000802017f */
[----:B-1----:R-:W-:Y:S05]  /*3beb0*/  @!P1 NANOSLEEP.SYNCS 0x989680 ;  /* 0x009896800000995d */ /* 0x002fea0003900000 */
[----:B------:R-:W1:Y:S02]  /*3bec0*/  @!P1 SYNCS.PHASECHK.TRANS64 P1, [R2+URZ+0x32400], R13 ;  /* 0x0324000d020095a7 */ /* 0x000e64000802007f */
[----:B-1----:R-:W-:Y:S05]  /*3bed0*/  @!P1 BRA `(.L_x_12743) ;  /* 0xfffffffc00f09947 */ /* 0x002fea000383ffff */
[----:B------:R-:W-:Y:S05]  /*3bee0*/  BRA `(.L_x_13080) ;  /* 0xfffffcdc004c7947 */ /* 0x000fea000383ffff */
.L_x_12758:
[----:B0-----:R0:W1:Y:S02]  /*3bef0*/  SYNCS.PHASECHK.TRANS64.TRYWAIT P0, [R2+URZ], R7 ;  /* 0x00000007020075a7 */ /* 0x001064000800017f */
[----:B-1----:R-:W-:Y:S05]  /*3bf00*/  @!P0 NANOSLEEP.SYNCS 0x989680 ;  /* 0x009896800000895d */ /* 0x002fea0003900000 */
[----:B------:R-:W1:Y:S02]  /*3bf10*/  @!P0 SYNCS.PHASECHK.TRANS64 P0, [R2+URZ], R7 ;  /* 0x00000007020085a7 */ /* 0x000e64000800007f */
[----:B-1----:R-:W-:Y:S05]  /*3bf20*/  @!P0 BRA `(.L_x_12758) ;  /* 0xfffffffc00f08947 */ /* 0x002fea000383ffff */
[----:B------:R-:W-:Y:S05]  /*3bf30*/  BRA `(.L_x_12757) ;  /* 0xfffffcf000e07947 */ /* 0x000fea000383ffff */
.L_x_12765:
[----:B-1----:R1:W2:Y:S02]  /*3bf40*/  SYNCS.PHASECHK.TRANS64.TRYWAIT P0, [R4+URZ], R5 ;  /* 0x00000005040075a7 */ /* 0x0022a4000800017f */
[----:B--2---:R-:W-:Y:S05]  /*3bf50*/  @!P0 NANOSLEEP.SYNCS 0x989680 ;  /* 0x009896800000895d */ /* 0x004fea0003900000 */
[----:B------:R-:W2:Y:S02]  /*3bf60*/  @!P0 SYNCS.PHASECHK.TRANS64 P0, [R4+URZ], R5 ;  /* 0x00000005040085a7 */ /* 0x000ea4000800007f */
[----:B--2---:R-:W-:Y:S05]  /*3bf70*/  @!P0 BRA `(.L_x_12765) ;  /* 0xfffffffc00f08947 */ /* 0x004fea000383ffff */
[----:B------:R-:W-:Y:S05]  /*3bf80*/  BRA `(.L_x_12764) ;  /* 0xfffffcf800047947 */ /* 0x000fea000383ffff */
.L_x_12790:
[----:B-1----:R1:W2:Y:S02]  /*3bf90*/  SYNCS.PHASECHK.TRANS64.TRYWAIT P1, [R0+URZ], R9 ;  /* 0x00000009000075a7 */ /* 0x0022a4000802017f */
[----:B--2---:R-:W-:Y:S05]  /*3bfa0*/  @!P1 NANOSLEEP.SYNCS 0x989680 ;  /* 0x009896800000995d */ /* 0x004fea0003900000 */
[----:B------:R-:W2:Y:S02]  /*3bfb0*/  @!P1 SYNCS.PHASECHK.TRANS64 P1, [R0+URZ], R9 ;  /* 0x00000009000095a7 */ /* 0x000ea4000802007f */
[----:B--2---:R-:W-:Y:S05]  /*3bfc0*/  @!P1 BRA `(.L_x_12790) ;  /* 0xfffffffc00f09947 */ /* 0x004fea000383ffff */
[----:B------:R-:W-:Y:S05]  /*3bfd0*/  BRA `(.L_x_12789) ;  /* 0xfffffda400e07947 */ /* 0x000fea000383ffff */
.L_x_12797:
[----:B--2---:R2:W3:Y:S02]  /*3bfe0*/  SYNCS.PHASECHK.TRANS64.TRYWAIT P1, [R6+URZ], R7 ;  /* 0x00000007060075a7 */ /* 0x0044e4000802017f */
[----:B---3--:R-:W-:Y:S05]  /*3bff0*/  @!P1 NANOSLEEP.SYNCS 0x989680 ;  /* 0x009896800000995d */ /* 0x008fea0003900000 */
[----:B------:R-:W3:Y:S02]  /*3c000*/  @!P1 SYNCS.PHASECHK.TRANS64 P1, [R6+URZ], R7 ;  /* 0x00000007060095a7 */ /* 0x000ee4000802007f */
[----:B---3--:R-:W-:Y:S05]  /*3c010*/  @!P1 BRA `(.L_x_12797) ;  /* 0xfffffffc00f09947 */ /* 0x008fea000383ffff */
[----:B------:R-:W-:Y:S05]  /*3c020*/  BRA `(.L_x_12796) ;  /* 0xfffffdac00047947 */ /* 0x000fea000383ffff */
.L_x_12808:
[----:B-1----:R1:W2:Y:S02]  /*3c030*/  SYNCS.PHASECHK.TRANS64.TRYWAIT P0, [R6+URZ], R7 ;  /* 0x00000007060075a7 */ /* 0x0022a4000800017f */
[----:B--2---:R-:W-:Y:S05]  /*3c040*/  @!P0 NANOSLEEP.SYNCS 0x989680 ;  /* 0x009896800000895d */ /* 0x004fea0003900000 */
[----:B------:R-:W2:Y:S02]  /*3c050*/  @!P0 SYNCS.PHASECHK.TRANS64 P0, [R6+URZ], R7 ;  /* 0x00000007060085a7 */ /* 0x000ea4000800007f */
[----:B--2---:R-:W-:Y:S05]  /*3c060*/  @!P0 BRA `(.L_x_12808) ;  /* 0xfffffffc00f08947 */ /* 0x004fea000383ffff */
[----:B------:R-:W-:Y:S05]  /*3c070*/  BRA `(.L_x_12807) ;  /* 0xfffffe4400847947 */ /* 0x000fea000383ffff */
.L_x_12815:
[----:B--2---:R2:W3:Y:S02]  /*3c080*/  SYNCS.PHASECHK.TRANS64.TRYWAIT P0, [R6+URZ], R7 ;  /* 0x00000007060075a7 */ /* 0x0044e4000800017f */
[----:B---3--:R-:W-:Y:S05]  /*3c090*/  @!P0 NANOSLEEP.SYNCS 0x989680 ;  /* 0x009896800000895d */ /* 0x008fea0003900000 */
[----:B------:R-:W3:Y:S02]  /*3c0a0*/  @!P0 SYNCS.PHASECHK.TRANS64 P0, [R6+URZ], R7 ;  /* 0x00000007060085a7 */ /* 0x000ee4000800007f */
[----:B---3--:R-:W-:Y:S05]  /*3c0b0*/  @!P0 BRA `(.L_x_12815) ;  /* 0xfffffffc00f08947 */ /* 0x008fea000383ffff */
[----:B------:R-:W-:Y:S05]  /*3c0c0*/  BRA `(.L_x_12814) ;  /* 0xfffffe4800a87947 */ /* 0x000fea000383ffff */
.L_x_12833:
[----:B------:R-:W-:Y:S02]  /*3c0d0*/  IMAD.MOV.U32 R13, RZ, RZ, R19 ;  /* 0x000000ffff0d7224 */ /* 0x000fe400078e0013 */
[----:B------:R-:W-:Y:S02]  /*3c0e0*/  IMAD.MOV.U32 R12, RZ, RZ, RZ ;  /* 0x000000ffff0c7224 */ /* 0x000fe400078e00ff */
[----:B------:R-:W-:Y:S02]  /*3c0f0*/  IMAD.MOV.U32 R11, RZ, RZ, 0x181f ;  /* 0x0000181fff0b7424 */ /* 0x000fe400078e00ff */
[----:B------:R-:W-:-:S07]  /*3c100*/  IMAD.MOV.U32 R15, RZ, RZ, -0x1 ;  /* 0xffffffffff0f7424 */ /* 0x000fce00078e00ff */
[----:B-----5:R-:W-:Y:S05]  /*3c110*/  WARPSYNC.COLLECTIVE R15, `(.L_x_13081) ;  /* 0x000000000f087348 */ /* 0x020fea0003c00000 */
[----:B------:R0:W1:Y:S02]  /*3c120*/  SHFL.IDX P6, R14, R13, R12, R11 ;  /* 0x0000000c0d0e7389 */ /* 0x00006400000c000b */
[----:B01---5:R-:W-:Y:S01]  /*3c130*/  ENDCOLLECTIVE ;  /* 0x000000000000791b */ /* 0x023fe20003800000 */
.L_x_13081:
[----:B------:R-:W-:Y:S02]  /*3c140*/  IMAD.MOV.U32 R13, RZ, RZ, R18 ;  /* 0x000000ffff0d7224 */ /* 0x000fe400078e0012 */
[----:B------:R-:W-:-:S07]  /*3c150*/  IMAD.MOV.U32 R3, RZ, RZ, R14 ;  /* 0x000000ffff037224 */ /* 0x000fce00078e000e */
[----:B------:R-:W-:Y:S05]  /*3c160*/  WARPSYNC.COLLECTIVE R15, `(.L_x_13082) ;  /* 0x000000000f087348 */ /* 0x000fea0003c00000 */
[----:B------:R0:W1:Y:S02]  /*3c170*/  SHFL.IDX P6, R14, R13, R12, R11 ;  /* 0x0000000c0d0e7389 */ /* 0x00006400000c000b */
[----:B01----:R-:W-:Y:S01]  /*3c180*/  ENDCOLLECTIVE ;  /* 0x000000000000791b */ /* 0x003fe20003800000 */
.L_x_13082:
[----:B------:R-:W-:Y:S05]  /*3c190*/  BRA `(.L_x_13083) ;  /* 0xffffff2400307947 */ /* 0x000fea000383ffff */
.L_x_12836:
[----:B------:R-:W-:Y:S01]  /*3c1a0*/  BSSY B1, `(.L_x_13084) ;  /* 0x0000008000017945 */ /* 0x000fe20003800000 */
[----:B---3--:R-:W-:Y:S02]  /*3c1b0*/  IMAD.MOV.U32 R13, RZ, RZ, R19 ;  /* 0x000000ffff0d7224 */ /* 0x008fe400078e0013 */
[----:B------:R-:W-:Y:S02]  /*3c1c0*/  IMAD.MOV.U32 R12, RZ, RZ, 0x1 ;  /* 0x00000001ff0c7424 */ /* 0x000fe400078e00ff */
[----:B------:R-:W-:Y:S02]  /*3c1d0*/  IMAD.MOV.U32 R11, RZ, RZ, 0x181f ;  /* 0x0000181fff0b7424 */ /* 0x000fe400078e00ff */
[----:B------:R-:W-:-:S07]  /*3c1e0*/  IMAD.MOV.U32 R15, RZ, RZ, -0x1 ;  /* 0xffffffffff0f7424 */ /* 0x000fce00078e00ff */
[----:B012--5:R-:W-:Y:S05]  /*3c1f0*/  WARPSYNC.COLLECTIVE R15, `(.L_x_13085) ;  /* 0x000000000f087348 */ /* 0x027fea0003c00000 */
[----:B--2---:R2:W3:Y:S02]  /*3c200*/  SHFL.IDX P6, R14, R13, R12, R11 ;  /* 0x0000000c0d0e7389 */ /* 0x0044e400000c000b */
[----:B0123-5:R-:W-:Y:S01]  /*3c210*/  ENDCOLLECTIVE ;  /* 0x000000000000791b */ /* 0x02ffe20003800000 */
.L_x_13085:
[----:B------:R-:W-:Y:S05]  /*3c220*/  BSYNC B1 ;  /* 0x0000000000017941 */ /* 0x000fea0003800000 */
.L_x_13084:
        /* <DEDUP_REMOVED lines=8> */
.L_x_13086:
[----:B------:R-:W-:Y:S05]  /*3c2b0*/  BRA `(.L_x_13087) ;  /* 0xffffff2400507947 */ /* 0x000fea000383ffff */
.L_x_12839:
[----:B------:R-:W-:Y:S01]  /*3c2c0*/  BSSY B1, `(.L_x_13088) ;  /* 0x0000008000017945 */ /* 0x000fe20003800000 */
[----:B------:R-:W-:Y:S02]  /*3c2d0*/  IMAD.MOV.U32 R13, RZ, RZ, R19 ;  /* 0x000000ffff0d7224 */ /* 0x000fe400078e0013 */
[----:B------:R-:W-:Y:S02]  /*3c2e0*/  IMAD.MOV.U32 R12, RZ, RZ, 0x2 ;  /* 0x00000002ff0c7424 */ /* 0x000fe400078e00ff */
[----:B---3--:R-:W-:Y:S02]  /*3c2f0*/  IMAD.MOV.U32 R11, RZ, RZ, 0x181f ;  /* 0x0000181fff0b7424 */ /* 0x008fe400078e00ff */
[----:B------:R-:W-:-:S07]  /*3c300*/  IMAD.MOV.U32 R15, RZ, RZ, -0x1 ;  /* 0xffffffffff0f7424 */ /* 0x000fce00078e00ff */
[----:B012-4-:R-:W-:Y:S05]  /*3c310*/  WARPSYNC.COLLECTIVE R15, `(.L_x_13089) ;  /* 0x000000000f087348 */ /* 0x017fea0003c00000 */
[----:B--2---:R2:W3:Y:S02]  /*3c320*/  SHFL.IDX P6, R14, R13, R12, R11 ;  /* 0x0000000c0d0e7389 */ /* 0x0044e400000c000b */
[----:B01234-:R-:W-:Y:S01]  /*3c330*/  ENDCOLLECTIVE ;  /* 0x000000000000791b */ /* 0x01ffe20003800000 */
.L_x_13089:
[----:B------:R-:W-:Y:S05]  /*3c340*/  BSYNC B1 ;  /* 0x0000000000017941 */ /* 0x000fea0003800000 */
.L_x_13088:
        /* <DEDUP_REMOVED lines=8> */
.L_x_13090:
[----:B------:R-:W-:Y:S05]  /*3c3d0*/  BRA `(.L_x_13091) ;  /* 0xffffff2400707947 */ /* 0x000fea000383ffff */
.L_x_12842:
        /* <DEDUP_REMOVED lines=8> */
.L_x_13093:
[----:B------:R-:W-:Y:S05]  /*3c460*/  BSYNC B1 ;  /* 0x0000000000017941 */ /* 0x000fea0003800000 */
.L_x_13092:
        /* <DEDUP_REMOVED lines=8> */
.L_x_13094:
[----:B------:R-:W-:Y:S05]  /*3c4f0*/  BRA `(.L_x_13095) ;  /* 0xffffff2400907947 */ /* 0x000fea000383ffff */
.L_x_12844:
[----:B------:R-:W-:Y:S02]  /*3c500*/  IMAD.MOV.U32 R13, RZ, RZ, R4 ;  /* 0x000000ffff0d7224 */ /* 0x000fe400078e0004 */
[----:B------:R-:W-:Y:S02]  /*3c510*/  IMAD.MOV.U32 R12, RZ, RZ, RZ ;  /* 0x000000ffff0c7224 */ /* 0x000fe400078e00ff */
[----:B------:R-:W-:Y:S02]  /*3c520*/  IMAD.MOV.U32 R11, RZ, RZ, 0x1c1f ;  /* 0x00001c1fff0b7424 */ /* 0x000fe400078e00ff */
[----:B------:R-:W-:-:S07]  /*3c530*/  IMAD.MOV.U32 R15, RZ, RZ, -0x1 ;  /* 0xffffffffff0f7424 */ /* 0x000fce00078e00ff */
[----:B------:R-:W-:Y:S05]  /*3c540*/  WARPSYNC.COLLECTIVE R15, `(.L_x_13096) ;  /* 0x000000000f087348 */ /* 0x000fea0003c00000 */
[----:B------:R0:W1:Y:S02]  /*3c550*/  SHFL.IDX P6, R14, R13, R12, R11 ;  /* 0x0000000c0d0e7389 */ /* 0x00006400000c000b */
[----:B01----:R-:W-:Y:S01]  /*3c560*/  ENDCOLLECTIVE ;  /* 0x000000000000791b */ /* 0x003fe20003800000 */
.L_x_13096:
[----:B------:R-:W-:Y:S02]  /*3c570*/  IMAD.MOV.U32 R13, RZ, RZ, R3 ;  /* 0x000000ffff0d7224 */ /* 0x000fe400078e0003 */
[----:B------:R-:W-:-:S07]  /*3c580*/  IMAD.MOV.U32 R5, RZ, RZ, R14 ;  /* 0x000000ffff057224 */ /* 0x000fce00078e000e */
[----:B------:R-:W-:Y:S05]  /*3c590*/  WARPSYNC.COLLECTIVE R15, `(.L_x_13097) ;  /* 0x000000000f087348 */ /* 0x000fea0003c00000 */
[----:B------:R0:W1:Y:S02]  /*3c5a0*/  SHFL.IDX P6, R14, R13, R12, R11 ;  /* 0x0000000c0d0e7389 */ /* 0x00006400000c000b */
[----:B01----:R-:W-:Y:S01]  /*3c5b0*/  ENDCOLLECTIVE ;  /* 0x000000000000791b */ /* 0x003fe20003800000 */
.L_x_13097:
[----:B------:R-:W-:Y:S05]  /*3c5c0*/  BRA `(.L_x_13098) ;  /* 0xffffff28006c7947 */ /* 0x000fea000383ffff */
.L_x_12847:
[----:B------:R-:W-:Y:S01]  /*3c5d0*/  BSSY B1, `(.L_x_13099) ;  /* 0x0000008000017945 */ /* 0x000fe20003800000 */
[----:B------:R-:W-:Y:S02]  /*3c5e0*/  IMAD.MOV.U32 R13, RZ, RZ, R4 ;  /* 0x000000ffff0d7224 */ /* 0x000fe400078e0004 */
[----:B------:R-:W-:Y:S02]  /*3c5f0*/  IMAD.MOV.U32 R12, RZ, RZ, 0x1 ;  /* 0x00000001ff0c7424 */ /* 0x000fe400078e00ff */
[----:B---3--:R-:W-:Y:S02]  /*3c600*/  IMAD.MOV.U32 R11, RZ, RZ, 0x1c1f ;  /* 0x00001c1fff0b7424 */ /* 0x008fe400078e00ff */
[----:B------:R-:W-:-:S07]  /*3c610*/  IMAD.MOV.U32 R15, RZ, RZ, -0x1 ;  /* 0xffffffffff0f7424 */ /* 0x000fce00078e00ff */
[----:B012---:R-:W-:Y:S05]  /*3c620*/  WARPSYNC.COLLECTIVE R15, `(.L_x_13100) ;  /* 0x000000000f087348 */ /* 0x007fea0003c00000 */
[----:B--2---:R2:W3:Y:S02]  /*3c630*/  SHFL.IDX P6, R14, R13, R12, R11 ;  /* 0x0000000c0d0e7389 */ /* 0x0044e400000c000b */
[----:B0123--:R-:W-:Y:S01]  /*3c640*/  ENDCOLLECTIVE ;  /* 0x000000000000791b */ /* 0x00ffe20003800000 */
.L_x_13100:
[----:B------:R-:W-:Y:S05]  /*3c650*/  BSYNC B1 ;  /* 0x0000000000017941 */ /* 0x000fea0003800000 */
.L_x_13099:
        /* <DEDUP_REMOVED lines=8> */
.L_x_13101:
[----:B------:R-:W-:Y:S05]  /*3c6e0*/  BRA `(.L_x_13102) ;  /* 0xffffff3400587947 */ /* 0x000fea000383ffff */
.L_x_12853:
[----:B------:R-:W-:Y:S02]  /*3c6f0*/  IMAD.MOV.U32 R13, RZ, RZ, R4 ;  /* 0x000000ffff0d7224 */ /* 0x000fe400078e0004 */
[----:B------:R-:W-:Y:S02]  /*3c700*/  IMAD.MOV.U32 R12, RZ, RZ, RZ ;  /* 0x000000ffff0c7224 */ /* 0x000fe400078e00ff */
[----:B------:R-:W-:Y:S02]  /*3c710*/  IMAD.MOV.U32 R11, RZ, RZ, 0x181f ;  /* 0x0000181fff0b7424 */ /* 0x000fe400078e00ff */
[----:B------:R-:W-:-:S07]  /*3c720*/  IMAD.MOV.U32 R15, RZ, RZ, -0x1 ;  /* 0xffffffffff0f7424 */ /* 0x000fce00078e00ff */
[----:B01----:R-:W-:Y:S05]  /*3c730*/  WARPSYNC.COLLECTIVE R15, `(.L_x_13103) ;  /* 0x000000000f087348 */ /* 0x003fea0003c00000 */
[----:B------:R2:W3:Y:S02]  /*3c740*/  SHFL.IDX P6, R14, R13, R12, R11 ;  /* 0x0000000c0d0e7389 */ /* 0x0004e400000c000b */
[----:B0123--:R-:W-:Y:S01]  /*3c750*/  ENDCOLLECTIVE ;  /* 0x000000000000791b */ /* 0x00ffe20003800000 */
.L_x_13103:
[----:B------:R-:W-:Y:S02]  /*3c760*/  IMAD.MOV.U32 R13, RZ, RZ, R3 ;  /* 0x000000ffff0d7224 */ /* 0x000fe400078e0003 */
[----:B------:R-:W-:-:S07]  /*3c770*/  IMAD.MOV.U32 R0, RZ, RZ, R14 ;  /* 0x000000ffff007224 */ /* 0x000fce00078e000e */
[----:B------:R-:W-:Y:S05]  /*3c780*/  WARPSYNC.COLLECTIVE R15, `(.L_x_13104) ;  /* 0x000000000f087348 */ /* 0x000fea0003c00000 */
[----:B------:R0:W1:Y:S02]  /*3c790*/  SHFL.IDX P6, R14, R13, R12, R11 ;  /* 0x0000000c0d0e7389 */ /* 0x00006400000c000b */
[----:B01----:R-:W-:Y:S01]  /*3c7a0*/  ENDCOLLECTIVE ;  /* 0x000000000000791b */ /* 0x003fe20003800000 */
.L_x_13104:
[----:B------:R-:W-:Y:S05]  /*3c7b0*/  BRA `(.L_x_13105) ;  /* 0xffffff4800807947 */ /* 0x000fea000383ffff */
.L_x_12856:
[----:B------:R-:W-:Y:S01]  /*3c7c0*/  BSSY B1, `(.L_x_13106) ;  /* 0x0000008000017945 */ /* 0x000fe20003800000 */
[----:B---3--:R-:W-:Y:S02]  /*3c7d0*/  IMAD.MOV.U32 R13, RZ, RZ, R4 ;  /* 0x000000ffff0d7224 */ /* 0x008fe400078e0004 */
[----:B------:R-:W-:Y:S02]  /*3c7e0*/  IMAD.MOV.U32 R12, RZ, RZ, 0x1 ;  /* 0x00000001ff0c7424 */ /* 0x000fe400078e00ff */
[----:B------:R-:W-:Y:S02]  /*3c7f0*/  IMAD.MOV.U32 R11, RZ, RZ, 0x181f ;  /* 0x0000181fff0b7424 */ /* 0x000fe400078e00ff */
[----:B------:R-:W-:-:S07]  /*3c800*/  IMAD.MOV.U32 R15, RZ, RZ, -0x1 ;  /* 0xffffffffff0f7424 */ /* 0x000fce00078e00ff */
[----:B012-4-:R-:W-:Y:S05]  /*3c810*/  WARPSYNC.COLLECTIVE R15, `(.L_x_13107) ;  /* 0x000000000f087348 */ /* 0x017fea0003c00000 */
[----:B----4-:R3:W4:Y:S02]  /*3c820*/  SHFL.IDX P6, R14, R13, R12, R11 ;  /* 0x0000000c0d0e7389 */ /* 0x01072400000c000b */
[----:B01234-:R-:W-:Y:S01]  /*3c830*/  ENDCOLLECTIVE ;  /* 0x000000000000791b */ /* 0x01ffe20003800000 */
.L_x_13107:
[----:B------:R-:W-:Y:S05]  /*3c840*/  BSYNC B1 ;  /* 0x0000000000017941 */ /* 0x000fea0003800000 */
.L_x_13106:
        /* <DEDUP_REMOVED lines=8> */
.L_x_13108:
[----:B------:R-:W-:Y:S05]  /*3c8d0*/  BRA `(.L_x_13109) ;  /* 0xffffff4800a47947 */ /* 0x000fea000383ffff */
.L_x_12859:
        /* <DEDUP_REMOVED lines=8> */
.L_x_13111:
[----:B------:R-:W-:Y:S05]  /*3c960*/  BSYNC B1 ;  /* 0x0000000000017941 */ /* 0x000fea0003800000 */
.L_x_13110:
        /* <DEDUP_REMOVED lines=8> */
.L_x_13112:
[----:B------:R-:W-:Y:S05]  /*3c9f0*/  BRA `(.L_x_13113) ;  /* 0xffffff4800c47947 */ /* 0x000fea000383ffff */
.L_x_12862:
        /* <DEDUP_REMOVED lines=8> */
.L_x_13115:
[----:B------:R-:W-:Y:S05]  /*3ca80*/  BSYNC B1 ;  /* 0x0000000000017941 */ /* 0x000fea0003800000 */
.L_x_13114:
        /* <DEDUP_REMOVED lines=8> */
.L_x_13116:
[----:B------:R-:W-:Y:S05]  /*3cb10*/  BRA `(.L_x_13117) ;  /* 0xffffff4800e47947 */ /* 0x000fea000383ffff */
.L_x_12889:
        /* <DEDUP_REMOVED lines=11> */
.L_x_13119:
[----:B------:R-:W-:Y:S05]  /*3cbd0*/  BSYNC B1 ;  /* 0x0000000000017941 */ /* 0x000fea0003800000 */
.L_x_13118:
[----:B------:R-:W-:Y:S05]  /*3cbe0*/  BRA `(.L_x_13120) ;  /* 0xffffff6c00187947 */ /* 0x000fea000383ffff */
.L_x_12891:
[----:B------:R-:W-:Y:S01]  /*3cbf0*/  BSSY B1, `(.L_x_13121) ;  /* 0x0000006000017945 */ /* 0x000fe20003800000 */
[----:B0-----:R-:W-:-:S07]  /*3cc00*/  IMAD.MOV.U32 R15, RZ, RZ, -0x1 ;  /* 0xffffffffff0f7424 */ /* 0x001fce00078e00ff */
[----:B-1----:R-:W-:Y:S05]  /*3cc10*/  WARPSYNC.COLLECTIVE R15, `(.L_x_13122) ;  /* 0x000000000f0c7348 */ /* 0x002fea0003c00000 */
[----:B------:R-:W-:Y:S02]  /*3cc20*/  ELECT P6, UR62, PT ;  /* 0x00000000003e782f */ /* 0x000fe400038c0000 */
[----:B------:R-:W-:Y:S01]  /*3cc30*/  MOV R14, UR62 ;  /* 0x0000003e000e7c02 */ /* 0x000fe20008000f00 */
[----:B-1----:R-:W-:Y:S10]  /*3cc40*/  ENDCOLLECTIVE ;  /* 0x000000000000791b */ /* 0x002ff40003800000 */
.L_x_13122:
[----:B------:R-:W-:Y:S05]  /*3cc50*/  BSYNC B1 ;  /* 0x0000000000017941 */ /* 0x000fea0003800000 */
.L_x_13121:
[----:B------:R-:W-:Y:S05]  /*3cc60*/  BRA `(.L_x_12890) ;  /* 0xffffff6c00107947 */ /* 0x000fea000383ffff */
.L_x_12893:
[----:B-1----:R1:W2:Y:S02]  /*3cc70*/  SYNCS.PHASECHK.TRANS64.TRYWAIT P0, [R18+URZ+0x32420], R5 ;  /* 0x03242005120075a7 */ /* 0x0022a4000800017f */
[----:B--2---:R-:W-:Y:S05]  /*3cc80*/  @!P0 NANOSLEEP.SYNCS 0x989680 ;  /* 0x009896800000895d */ /* 0x004fea0003900000 */
[----:B------:R-:W2:Y:S02]  /*3cc90*/  @!P0 SYNCS.PHASECHK.TRANS64 P0, [R18+URZ+0x32420], R5 ;  /* 0x03242005120085a7 */ /* 0x000ea4000800007f */
[----:B--2---:R-:W-:Y:S05]  /*3cca0*/  @!P0 BRA `(.L_x_12893) ;  /* 0xfffffffc00f08947 */ /* 0x004fea000383ffff */
[----:B------:R-:W-:Y:S05]  /*3ccb0*/  BRA `(.L_x_13123) ;  /* 0xffffff6c00207947 */ /* 0x000fea000383ffff */
.L_x_12897:
[----:B-1----:R1:W2:Y:S02]  /*3ccc0*/  SYNCS.PHASECHK.TRANS64.TRYWAIT P0, [R5+URZ+0x324a0], R10 ;  /* 0x0324a00a050075a7 */ /* 0x0022a4000800017f */
[----:B--2---:R-:W-:Y:S05]  /*3ccd0*/  @!P0 NANOSLEEP.SYNCS 0x989680 ;  /* 0x009896800000895d */ /* 0x004fea0003900000 */
[----:B------:R-:W2:Y:S02]  /*3cce0*/  @!P0 SYNCS.PHASECHK.TRANS64 P0, [R5+URZ+0x324a0], R10 ;  /* 0x0324a00a050085a7 */ /* 0x000ea4000800007f */
[----:B--2---:R-:W-:Y:S05]  /*3ccf0*/  @!P0 BRA `(.L_x_12897) ;  /* 0xfffffffc00f08947 */ /* 0x004fea000383ffff */
[----:B------:R-:W-:Y:S05]  /*3cd00*/  BRA `(.L_x_13124) ;  /* 0xffffff6c00407947 */ /* 0x000fea000383ffff */
.L_x_12902:
[----:B--2---:R2:W3:Y:S02]  /*3cd10*/  SYNCS.PHASECHK.TRANS64.TRYWAIT P0, [R5+URZ+0x324c0], R10 ;  /* 0x0324c00a050075a7 */ /* 0x0044e4000800017f */
[----:B---3--:R-:W-:Y:S05]  /*3cd20*/  @!P0 NANOSLEEP.SYNCS 0x989680 ;  /* 0x009896800000895d */ /* 0x008fea0003900000 */
[----:B------:R-:W3:Y:S02]  /*3cd30*/  @!P0 SYNCS.PHASECHK.TRANS64 P0, [R5+URZ+0x324c0], R10 ;  /* 0x0324c00a050085a7 */ /* 0x000ee4000800007f */
[----:B---3--:R-:W-:Y:S05]  /*3cd40*/  @!P0 BRA `(.L_x_12902) ;  /* 0xfffffffc00f08947 */ /* 0x008fea000383ffff */
[----:B------:R-:W-:Y:S05]  /*3cd50*/  BRA `(.L_x_13125) ;  /* 0xffffff6c00c07947 */ /* 0x000fea000383ffff */
.L_x_12912:
[----:B-1----:R1:W2:Y:S02]  /*3cd60*/  SYNCS.PHASECHK.TRANS64.TRYWAIT P1, [R6+URZ+0x324a0], R7 ;  /* 0x0324a007060075a7 */ /* 0x0022a4000802017f */
[----:B--2---:R-:W-:Y:S05]  /*3cd70*/  @!P1 NANOSLEEP.SYNCS 0x989680 ;  /* 0x009896800000995d */ /* 0x004fea0003900000 */
[----:B------:R-:W2:Y:S02]  /*3cd80*/  @!P1 SYNCS.PHASECHK.TRANS64 P1, [R6+URZ+0x324a0], R7 ;  /* 0x0324a007060095a7 */ /* 0x000ea4000802007f */
[----:B--2---:R-:W-:Y:S05]  /*3cd90*/  @!P1 BRA `(.L_x_12912) ;  /* 0xfffffffc00f09947 */ /* 0x004fea000383ffff */
[----:B------:R-:W-:Y:S05]  /*3cda0*/  BRA `(.L_x_13126) ;  /* 0xffffff7400507947 */ /* 0x000fea000383ffff */
.L_x_12917:
[----:B--2---:R2:W3:Y:S02]  /*3cdb0*/  SYNCS.PHASECHK.TRANS64.TRYWAIT P1, [R6+URZ+0x324c0], R7 ;  /* 0x0324c007060075a7 */ /* 0x0044e4000802017f */
[----:B---3--:R-:W-:Y:S05]  /*3cdc0*/  @!P1 NANOSLEEP.SYNCS 0x989680 ;  /* 0x009896800000995d */ /* 0x008fea0003900000 */
[----:B------:R-:W3:Y:S02]  /*3cdd0*/  @!P1 SYNCS.PHASECHK.TRANS64 P1, [R6+URZ+0x324c0], R7 ;  /* 0x0324c007060095a7 */ /* 0x000ee4000802007f */
[----:B---3--:R-:W-:Y:S05]  /*3cde0*/  @!P1 BRA `(.L_x_12917) ;  /* 0xfffffffc00f09947 */ /* 0x008fea000383ffff */
[----:B------:R-:W-:Y:S05]  /*3cdf0*/  BRA `(.L_x_13127) ;  /* 0xffffff7400cc7947 */ /* 0x000fea000383ffff */
.L_x_12943:
        /* <DEDUP_REMOVED lines=11> */
.L_x_13129:
[----:B------:R-:W-:Y:S05]  /*3ceb0*/  BSYNC B0 ;  /* 0x0000000000007941 */ /* 0x000fea0003800000 */
.L_x_13128:
[----:B------:R-:W-:Y:S05]  /*3cec0*/  BRA `(.L_x_13130) ;  /* 0xffffff8800607947 */ /* 0x000fea000383ffff */
.L_x_12945:
[----:B------:R-:W-:Y:S01]  /*3ced0*/  BSSY B0, `(.L_x_13131) ;  /* 0x0000006000007945 */ /* 0x000fe20003800000 */
[----:B0-----:R-:W-:-:S07]  /*3cee0*/  IMAD.MOV.U32 R15, RZ, RZ, -0x1 ;  /* 0xffffffffff0f7424 */ /* 0x001fce00078e00ff */
[----:B-1-3--:R-:W-:Y:S05]  /*3cef0*/  WARPSYNC.COLLECTIVE R15, `(.L_x_13132) ;  /* 0x000000000f0c7348 */ /* 0x00afea0003c00000 */
[----:B------:R-:W-:Y:S02]  /*3cf00*/  ELECT P6, UR62, PT ;  /* 0x00000000003e782f */ /* 0x000fe400038c0000 */
[----:B------:R-:W-:Y:S01]  /*3cf10*/  MOV R14, UR62 ;  /* 0x0000003e000e7c02 */ /* 0x000fe20008000f00 */
[----:B-1-3--:R-:W-:Y:S10]  /*3cf20*/  ENDCOLLECTIVE ;  /* 0x000000000000791b */ /* 0x00aff40003800000 */
.L_x_13132:
[----:B------:R-:W-:Y:S05]  /*3cf30*/  BSYNC B0 ;  /* 0x0000000000007941 */ /* 0x000fea0003800000 */
.L_x_13131:
[----:B------:R-:W-:Y:S05]  /*3cf40*/  BRA `(.L_x_13133) ;  /* 0xffffff88006c7947 */ /* 0x000fea000383ffff */
.L_x_12947:
[----:B--2---:R2:W3:Y:S02]  /*3cf50*/  SYNCS.PHASECHK.TRANS64.TRYWAIT P0, [R0+URZ+0x32440], R2 ;  /* 0x03244002000075a7 */ /* 0x0044e4000800017f */
[----:B---3--:R-:W-:Y:S05]  /*3cf60*/  @!P0 NANOSLEEP.SYNCS 0x989680 ;  /* 0x009896800000895d */ /* 0x008fea0003900000 */
[----:B------:R-:W3:Y:S02]  /*3cf70*/  @!P0 SYNCS.PHASECHK.TRANS64 P0, [R0+URZ+0x32440], R2 ;  /* 0x03244002000085a7 */ /* 0x000ee4000800007f */
[----:B---3--:R-:W-:Y:S05]  /*3cf80*/  @!P0 BRA `(.L_x_12947) ;  /* 0xfffffffc00f08947 */ /* 0x008fea000383ffff */
[----:B------:R-:W-:Y:S05]  /*3cf90*/  BRA `(.L_x_13134) ;  /* 0xffffff8800cc7947 */ /* 0x000fea000383ffff */
.L_x_12951:
        /* <DEDUP_REMOVED lines=10> */
.L_x_13135:
[----:B------:R0:W-:Y:S01]  /*3d040*/  STL [R1+0x488], R10 ;  /* 0x0004880a01007387 */ /* 0x0001e20000100800 */
[----:B------:R-:W-:Y:S02]  /*3d050*/  IMAD.MOV.U32 R13, RZ, RZ, R3 ;  /* 0x000000ffff0d7224 */ /* 0x000fe400078e0003 */
[----:B------:R-:W-:-:S07]  /*3d060*/  IMAD.MOV.U32 R4, RZ, RZ, R14 ;  /* 0x000000ffff047224 */ /* 0x000fce00078e000e */
[----:B0-----:R-:W-:Y:S05]  /*3d070*/  WARPSYNC.COLLECTIVE R15, `(.L_x_13136) ;  /* 0x000000000f087348 */ /* 0x001fea0003c00000 */
[----:B------:R1:W2:Y:S02]  /*3d080*/  SHFL.IDX P6, R14, R13, R12, R11 ;  /* 0x0000000c0d0e7389 */ /* 0x0002a400000c000b */
[----:B012---:R-:W-:Y:S01]  /*3d090*/  ENDCOLLECTIVE ;  /* 0x000000000000791b */ /* 0x007fe20003800000 */
.L_x_13136:
[----:B------:R-:W-:Y:S02]  /*3d0a0*/  IMAD.MOV.U32 R13, RZ, RZ, R2 ;  /* 0x000000ffff0d7224 */ /* 0x000fe400078e0002 */
[----:B------:R-:W-:Y:S02]  /*3d0b0*/  IMAD.MOV.U32 R12, RZ, RZ, 0x1 ;  /* 0x00000001ff0c7424 */ /* 0x000fe400078e00ff */
[----:B------:R-:W-:-:S07]  /*3d0c0*/  IMAD.MOV.U32 R5, RZ, RZ, R14 ;  /* 0x000000ffff057224 */ /* 0x000fce00078e000e */
[----:B------:R-:W-:Y:S05]  /*3d0d0*/  WARPSYNC.COLLECTIVE R15, `(.L_x_13137) ;  /* 0x000000000f087348 */ /* 0x000fea0003c00000 */
[----:B------:R0:W1:Y:S02]  /*3d0e0*/  SHFL.IDX P6, R14, R13, R12, R11 ;  /* 0x0000000c0d0e7389 */ /* 0x00006400000c000b */
[----:B01----:R-:W-:Y:S01]  /*3d0f0*/  ENDCOLLECTIVE ;  /* 0x000000000000791b */ /* 0x003fe20003800000 */
.L_x_13137:
[----:B------:R-:W-:Y:S02]  /*3d100*/  IMAD.MOV.U32 R13, RZ, RZ, R3 ;  /* 0x000000ffff0d7224 */ /* 0x000fe400078e0003 */
[----:B------:R-:W-:Y:S02]  /*3d110*/  IMAD R0, R0, R7, RZ ;  /* 0x0000000700007224 */ /* 0x000fe400078e02ff */
[----:B------:R-:W-:-:S07]  /*3d120*/  IMAD.MOV.U32 R7, RZ, RZ, R14 ;  /* 0x000000ffff077224 */ /* 0x000fce00078e000e */
[----:B------:R-:W-:Y:S05]  /*3d130*/  WARPSYNC.COLLECTIVE R15, `(.L_x_13138) ;  /* 0x000000000f087348 */ /* 0x000fea0003c00000 */
[----:B------:R0:W1:Y:S02]  /*3d140*/  SHFL.IDX P6, R14, R13, R12, R11 ;  /* 0x0000000c0d0e7389 */ /* 0x00006400000c000b */
[----:B01----:R-:W-:Y:S01]  /*3d150*/  ENDCOLLECTIVE ;  /* 0x000000000000791b */ /* 0x003fe20003800000 */
.L_x_13138:
        /* <DEDUP_REMOVED lines=10> */
.L_x_13139:
        /* <DEDUP_REMOVED lines=15> */
.L_x_13140:
        /* <DEDUP_REMOVED lines=19> */
.L_x_13141:
        /* <DEDUP_REMOVED lines=10> */
.L_x_13142:
        /* <DEDUP_REMOVED lines=13> */
.L_x_13143:
        /* <DEDUP_REMOVED lines=10> */
.L_x_13144:
        /* <DEDUP_REMOVED lines=13> */
.L_x_13145:
        /* <DEDUP_REMOVED lines=10> */
.L_x_13146:
        /* <DEDUP_REMOVED lines=13> */
.L_x_13147:
        /* <DEDUP_REMOVED lines=10> */
.L_x_13148:
        /* <DEDUP_REMOVED lines=11> */
.L_x_13149:
        /* <DEDUP_REMOVED lines=14> */
.L_x_13150:
[----:B------:R-:W-:Y:S01]  /*3daa0*/  IMAD.MOV.U32 R3, RZ, RZ, R14 ;  /* 0x000000ffff037224 */ /* 0x000fe200078e000e */
[----:B------:R-:W-:Y:S06]  /*3dab0*/  BRA `(.L_x_13151) ;  /* 0xffffff8c00547947 */ /* 0x000fec000383ffff */
.L_x_12955:
        /* <DEDUP_REMOVED lines=36> */
.L_x_13153:
[----:B------:R-:W-:Y:S05]  /*3dd00*/  BSYNC B0 ;  /* 0x0000000000007941 */ /* 0x000fea0003800000 */
.L_x_13152:
        /* <DEDUP_REMOVED lines=10> */
.L_x_13154:
        /* <DEDUP_REMOVED lines=16> */
.L_x_13155:
        /* <DEDUP_REMOVED lines=15> */
.L_x_13156:
        /* <DEDUP_REMOVED lines=9> */
.L_x_13157:
        /* <DEDUP_REMOVED lines=15> */
.L_x_13158:
        /* <DEDUP_REMOVED lines=9> */
.L_x_13159:
        /* <DEDUP_REMOVED lines=15> */
.L_x_13160:
        /* <DEDUP_REMOVED lines=9> */
.L_x_13161:
        /* <DEDUP_REMOVED lines=15> */
.L_x_13162:
        /* <DEDUP_REMOVED lines=9> */
.L_x_13163:
        /* <DEDUP_REMOVED lines=14> */
.L_x_13164:
        /* <DEDUP_REMOVED lines=19> */
.L_x_13165:
[----:B------:R-:W-:Y:S02]  /*3e6c0*/  IMAD.MOV.U32 R13, RZ, RZ, R2 ;  /* 0x000000ffff0d7224 */ /* 0x000fe400078e0002 */
[----:B------:R-:W-:-:S07]  /*3e6d0*/  IMAD.MOV.U32 R6, RZ, RZ, R14 ;  /* 0x000000ffff067224 */ /* 0x000fce00078e000e */
[----:B------:R-:W-:Y:S05]  /*3e6e0*/  WARPSYNC.COLLECTIVE R15, `(.L_x_13166) ;  /* 0x000000000f087348 */ /* 0x000fea0003c00000 */
[----:B------:R0:W1:Y:S02]  /*3e6f0*/  SHFL.IDX P6, R14, R13, R12, R11 ;  /* 0x0000000c0d0e7389 */ /* 0x00006400000c000b */
[----:B01----:R-:W-:Y:S01]  /*3e700*/  ENDCOLLECTIVE ;  /* 0x000000000000791b */ /* 0x003fe20003800000 */
.L_x_13166:
[----:B------:R-:W-:Y:S02]  /*3e710*/  IMAD.MOV.U32 R13, RZ, RZ, R0 ;  /* 0x000000ffff0d7224 */ /* 0x000fe400078e0000 */
[----:B------:R-:W-:Y:S02]  /*3e720*/  IMAD.MOV.U32 R12, RZ, RZ, 0x7 ;  /* 0x00000007ff0c7424 */ /* 0x000fe400078e00ff */
[----:B------:R-:W-:-:S07]  /*3e730*/  IMAD.MOV.U32 R5, RZ, RZ, R14 ;  /* 0x000000ffff057224 */ /* 0x000fce00078e000e */
[----:B------:R-:W-:Y:S05]  /*3e740*/  WARPSYNC.COLLECTIVE R15, `(.L_x_13167) ;  /* 0x000000000f087348 */ /* 0x000fea0003c00000 */
[----:B------:R0:W1:Y:S02]  /*3e750*/  SHFL.IDX P6, R14, R13, R12, R11 ;  /* 0x0000000c0d0e7389 */ /* 0x00006400000c000b */
[----:B01----:R-:W-:Y:S01]  /*3e760*/  ENDCOLLECTIVE ;  /* 0x000000000000791b */ /* 0x003fe20003800000 */
.L_x_13167:
        /* <DEDUP_REMOVED lines=10> */
.L_x_13168:
        /* <DEDUP_REMOVED lines=9> */
.L_x_12960:
[----:B-1----:R1:W2:Y:S02]  /*3e8a0*/  SYNCS.PHASECHK.TRANS64.TRYWAIT P0, [R18+URZ+0x32420], R0 ;  /* 0x03242000120075a7 */ /* 0x0022a4000800017f */
[----:B--2---:R-:W-:Y:S05]  /*3e8b0*/  @!P0 NANOSLEEP.SYNCS 0x989680 ;  /* 0x009896800000895d */ /* 0x004fea0003900000 */
[----:B------:R-:W2:Y:S02]  /*3e8c0*/  @!P0 SYNCS.PHASECHK.TRANS64 P0, [R18+URZ+0x32420], R0 ;  /* 0x03242000120085a7 */ /* 0x000ea4000800007f */
[----:B--2---:R-:W-:Y:S05]  /*3e8d0*/  @!P0 BRA `(.L_x_12960) ;  /* 0xfffffffc00f08947 */ /* 0x004fea000383ffff */
[----:B------:R-:W-:Y:S05]  /*3e8e0*/  BRA `(.L_x_13170) ;  /* 0xffffff8c00707947 */ /* 0x000fea000383ffff */
.L_x_12964:
[----:B0-----:R0:W1:Y:S02]  /*3e8f0*/  SYNCS.PHASECHK.TRANS64.TRYWAIT P0, [R2+URZ+0x32460], R0 ;  /* 0x03246000020075a7 */ /* 0x001064000800017f */
[----:B-1----:R-:W-:Y:S05]  /*3e900*/  @!P0 NANOSLEEP.SYNCS 0x989680 ;  /* 0x009896800000895d */ /* 0x002fea0003900000 */
[----:B------:R-:W1:Y:S02]  /*3e910*/  @!P0 SYNCS.PHASECHK.TRANS64 P0, [R2+URZ+0x32460], R0 ;  /* 0x03246000020085a7 */ /* 0x000e64000800007f */
[----:B-1----:R-:W-:Y:S05]  /*3e920*/  @!P0 BRA `(.L_x_12964) ;  /* 0xfffffffc00f08947 */ /* 0x002fea000383ffff */
[----:B------:R-:W-:Y:S05]  /*3e930*/  BRA `(.L_x_13171) ;  /* 0xffffff8c00947947 */ /* 0x000fea000383ffff */
.L_x_12979:
[----:B0-----:R0:W1:Y:S02]  /*3e940*/  SYNCS.PHASECHK.TRANS64.TRYWAIT P0, [R2+URZ+0x32440], R6 ;  /* 0x03244006020075a7 */ /* 0x001064000800017f */
[----:B-1----:R-:W-:Y:S05]  /*3e950*/  @!P0 NANOSLEEP.SYNCS 0x989680 ;  /* 0x009896800000895d */ /* 0x002fea0003900000 */
[----:B------:R-:W1:Y:S02]  /*3e960*/  @!P0 SYNCS.PHASECHK.TRANS64 P0, [R2+URZ+0x32440], R6 ;  /* 0x03244006020085a7 */ /* 0x000e64000800007f */
[----:B-1----:R-:W-:Y:S05]  /*3e970*/  @!P0 BRA `(.L_x_12979) ;  /* 0xfffffffc00f08947 */ /* 0x002fea000383ffff */
[----:B------:R-:W-:Y:S05]  /*3e980*/  BRA `(.L_x_13172) ;  /* 0xffffff9400cc7947 */ /* 0x000fea000383ffff */
.L_x_12984:
[----:B-1----:R1:W2:Y:S02]  /*3e990*/  SYNCS.PHASECHK.TRANS64.TRYWAIT P0, [R2+URZ+0x32460], R6 ;  /* 0x03246006020075a7 */ /* 0x0022a4000800017f */
[----:B--2---:R-:W-:Y:S05]  /*3e9a0*/  @!P0 NANOSLEEP.SYNCS 0x989680 ;  /* 0x009896800000895d */ /* 0x004fea0003900000 */
[----:B------:R-:W2:Y:S02]  /*3e9b0*/  @!P0 SYNCS.PHASECHK.TRANS64 P0, [R2+URZ+0x32460], R6 ;  /* 0x03246006020085a7 */ /* 0x000ea4000800007f */
[----:B--2---:R-:W-:Y:S05]  /*3e9c0*/  @!P0 BRA `(.L_x_12984) ;  /* 0xfffffffc00f08947 */ /* 0x004fea000383ffff */
[----:B------:R-:W-:Y:S05]  /*3e9d0*/  BRA `(.L_x_13173) ;  /* 0xffffff9800487947 */ /* 0x000fea000383ffff */
.L_x_12995:
[----:B0-----:R0:W1:Y:S02]  /*3e9e0*/  SYNCS.PHASECHK.TRANS64.TRYWAIT P0, [R3+URZ+0x32440], R2 ;  /* 0x03244002030075a7 */ /* 0x001064000800017f */
[----:B-1----:R-:W-:Y:S05]  /*3e9f0*/  @!P0 NANOSLEEP.SYNCS 0x989680 ;  /* 0x009896800000895d */ /* 0x002fea0003900000 */
[----:B------:R-:W1:Y:S02]  /*3ea00*/  @!P0 SYNCS.PHASECHK.TRANS64 P0, [R3+URZ+0x32440], R2 ;  /* 0x03244002030085a7 */ /* 0x000e64000800007f */
[----:B-1----:R-:W-:Y:S05]  /*3ea10*/  @!P0 BRA `(.L_x_12995) ;  /* 0xfffffffc00f08947 */ /* 0x002fea000383ffff */
[----:B------:R-:W-:Y:S05]  /*3ea20*/  BRA `(.L_x_13174) ;  /* 0xffffffa000307947 */ /* 0x000fea000383ffff */
.L_x_13000:
[----:B-1----:R1:W2:Y:S02]  /*3ea30*/  SYNCS.PHASECHK.TRANS64.TRYWAIT P0, [R3+URZ+0x32460], R2 ;  /* 0x03246002030075a7 */ /* 0x0022a4000800017f */
[----:B--2---:R-:W-:Y:S05]  /*3ea40*/  @!P0 NANOSLEEP.SYNCS 0x989680 ;  /* 0x009896800000895d */ /* 0x004fea0003900000 */
[----:B------:R-:W2:Y:S02]  /*3ea50*/  @!P0 SYNCS.PHASECHK.TRANS64 P0, [R3+URZ+0x32460], R2 ;  /* 0x03246002030085a7 */ /* 0x000ea4000800007f */
[----:B--2---:R-:W-:Y:S05]  /*3ea60*/  @!P0 BRA `(.L_x_13000) ;  /* 0xfffffffc00f08947 */ /* 0x004fea000383ffff */
[----:B------:R-:W-:Y:S05]  /*3ea70*/  BRA `(.L_x_13175) ;  /* 0xffffffa000ac7947 */ /* 0x000fea000383ffff */
.L_x_13011:
[----:B0-----:R0:W1:Y:S02]  /*3ea80*/  SYNCS.PHASECHK.TRANS64.TRYWAIT P0, [R3+URZ+0x32440], R2 ;  /* 0x03244002030075a7 */ /* 0x001064000800017f */
[----:B-1----:R-:W-:Y:S05]  /*3ea90*/  @!P0 NANOSLEEP.SYNCS 0x989680 ;  /* 0x009896800000895d */ /* 0x002fea0003900000 */
[----:B------:R-:W1:Y:S02]  /*3eaa0*/  @!P0 SYNCS.PHASECHK.TRANS64 P0, [R3+URZ+0x32440], R2 ;  /* 0x03244002030085a7 */ /* 0x000e64000800007f */
[----:B-1----:R-:W-:Y:S05]  /*3eab0*/  @!P0 BRA `(.L_x_13011) ;  /* 0xfffffffc00f08947 */ /* 0x002fea000383ffff */
[----:B------:R-:W-:Y:S05]  /*3eac0*/  BRA `(.L_x_13176) ;  /* 0xffffffa8007c7947 */ /* 0x000fea000383ffff */
.L_x_13016:
[----:B-1----:R1:W2:Y:S02]  /*3ead0*/  SYNCS.PHASECHK.TRANS64.TRYWAIT P0, [R3+URZ+0x32460], R2 ;  /* 0x03246002030075a7 */ /* 0x0022a4000800017f */
[----:B--2---:R-:W-:Y:S05]  /*3eae0*/  @!P0 NANOSLEEP.SYNCS 0x989680 ;  /* 0x009896800000895d */ /* 0x004fea0003900000 */
[----:B------:R-:W2:Y:S02]  /*3eaf0*/  @!P0 SYNCS.PHASECHK.TRANS64 P0, [R3+URZ+0x32460], R2 ;  /* 0x03246002030085a7 */ /* 0x000ea4000800007f */
[----:B--2---:R-:W-:Y:S05]  /*3eb00*/  @!P0 BRA `(.L_x_13016) ;  /* 0xfffffffc00f08947 */ /* 0x004fea000383ffff */
[----:B------:R-:W-:Y:S05]  /*3eb10*/  BRA `(.L_x_13177) ;  /* 0xffffffa800f87947 */ /* 0x000fea000383ffff */
.L_x_13028:
[----:B------:R-:W4:Y:S01]  /*3eb20*/  LDL R0, [R1+0x460] ;  /* 0x0004600001007983 */ /* 0x000f220000100800 */
[----:B------:R-:W-:Y:S01]  /*3eb30*/  BSSY B0, `(.L_x_13178) ;  /* 0x0000008000007945 */ /* 0x000fe20003800000 */
[----:B------:R-:W-:Y:S02]  /*3eb40*/  IMAD.MOV.U32 R12, RZ, RZ, RZ ;  /* 0x000000ffff0c7224 */ /* 0x000fe400078e00ff */
[----:B------:R-:W-:Y:S02]  /*3eb50*/  IMAD.MOV.U32 R11, RZ, RZ, 0x1f ;  /* 0x0000001fff0b7424 */ /* 0x000fe400078e00ff */
[----:B0-----:R-:W-:Y:S02]  /*3eb60*/  IMAD.MOV.U32 R15, RZ, RZ, -0x1 ;  /* 0xffffffffff0f7424 */ /* 0x001fe400078e00ff */
[----:B----4-:R-:W-:-:S07]  /*3eb70*/  IMAD.MOV.U32 R13, RZ, RZ, R0 ;  /* 0x000000ffff0d7224 */ /* 0x010fce00078e0000 */
[----:B--23--:R-:W-:Y:S05]  /*3eb80*/  WARPSYNC.COLLECTIVE R15, `(.L_x_13179) ;  /* 0x000000000f087348 */ /* 0x00cfea0003c00000 */
[----:B------:R0:W1:Y:S02]  /*3eb90*/  SHFL.IDX P6, R14, R13, R12, R11 ;  /* 0x0000000c0d0e7389 */ /* 0x00006400000c000b */
[----:B0123--:R-:W-:Y:S01]  /*3eba0*/  ENDCOLLECTIVE ;  /* 0x000000000000791b */ /* 0x00ffe20003800000 */
.L_x_13179:
[----:B------:R-:W-:Y:S05]  /*3ebb0*/  BSYNC B0 ;  /* 0x0000000000007941 */ /* 0x000fea0003800000 */
.L_x_13178:
        /* <DEDUP_REMOVED lines=9> */
.L_x_13180:
        /* <DEDUP_REMOVED lines=26> */
.L_x_13181:
        /* <DEDUP_REMOVED lines=8> */
.L_x_13182:
        /* <DEDUP_REMOVED lines=8> */
.L_x_13183:
        /* <DEDUP_REMOVED lines=8> */
.L_x_13184:
        /* <DEDUP_REMOVED lines=8> */
.L_x_13185:
        /* <DEDUP_REMOVED lines=9> */
.L_x_13186:
[----:B------:R-:W-:Y:S01]  /*3f080*/  IMAD.MOV.U32 R9, RZ, RZ, R14 ;  /* 0x000000ffff097224 */ /* 0x000fe200078e000e */
[----:B------:R-:W-:Y:S06]  /*3f090*/  BRA `(.L_x_13187) ;  /* 0xffffffb0003c7947 */ /* 0x000fec000383ffff */
.L_x_13031:
        /* <DEDUP_REMOVED lines=8> */
.L_x_13189:
[----:B------:R-:W-:Y:S05]  /*3f120*/  BSYNC B0 ;  /* 0x0000000000007941 */ /* 0x000fea0003800000 */
.L_x_13188:
        /* <DEDUP_REMOVED lines=10> */
.L_x_13190:
        /* <DEDUP_REMOVED lines=8> */
.L_x_13191:
        /* <DEDUP_REMOVED lines=8> */
.L_x_13192:
        /* <DEDUP_REMOVED lines=8> */
.L_x_13193:
        /* <DEDUP_REMOVED lines=9> */
.L_x_13194:
[----:B------:R-:W-:Y:S01]  /*3f3e0*/  IMAD.MOV.U32 R9, RZ, RZ, R14 ;  /* 0x000000ffff097224 */ /* 0x000fe200078e000e */
[----:B------:R-:W-:Y:S06]  /*3f3f0*/  BRA `(.L_x_13195) ;  /* 0xffffffb000107947 */ /* 0x000fec000383ffff */
.L_x_13033:
[----:B------:R-:W-:Y:S01]  /*3f400*/  BSSY B0, `(.L_x_13196) ;  /* 0x0000006000007945 */ /* 0x000fe20003800000 */
[----:B------:R-:W-:Y:S01]  /*3f410*/  PLOP3.LUT P6, PT, P6, PT, PT, 0x8, 0x0 ;  /* 0x000000000000781c */ /* 0x000fe200037ce170 */
[----:B------:R-:W-:-:S12]  /*3f420*/  IMAD.MOV.U32 R15, RZ, RZ, -0x1 ;  /* 0xffffffffff0f7424 */ /* 0x000fd800078e00ff */
[----:B0-----:R-:W-:Y:S05]  /*3f430*/  WARPSYNC.COLLECTIVE R15, `(.L_x_13197) ;  /* 0x000000000f087348 */ /* 0x001fea0003c00000 */
[----:B------:R-:W-:Y:S01]  /*3f440*/  VOTE.ANY R14, PT, P6 ;  /* 0x00000000000e7806 */ /* 0x000fe200030e0100 */
[----:B0-----:R-:W-:Y:S06]  /*3f450*/  ENDCOLLECTIVE ;  /* 0x000000000000791b */ /* 0x001fec0003800000 */
.L_x_13197:
[----:B------:R-:W-:Y:S05]  /*3f460*/  BSYNC B0 ;  /* 0x0000000000007941 */ /* 0x000fea0003800000 */
.L_x_13196:
        /* <DEDUP_REMOVED lines=10> */
.L_x_13198:
[----:B------:R-:W-:Y:S02]  /*3f510*/  IMAD.MOV.U32 R13, RZ, RZ, R6 ;  /* 0x000000ffff0d7224 */ /* 0x000fe400078e0006 */
[----:B------:R-:W-:-:S07]  /*3f520*/  IMAD.MOV.U32 R4, RZ, RZ, R14 ;  /* 0x000000ffff047224 */ /* 0x000fce00078e000e */
[----:B------:R-:W-:Y:S05]  /*3f530*/  WARPSYNC.COLLECTIVE R15, `(.L_x_13199) ;  /* 0x000000000f087348 */ /* 0x000fea0003c00000 */
[----:B------:R0:W1:Y:S02]  /*3f540*/  SHFL.IDX P6, R14, R13, R12, R11 ;  /* 0x0000000c0d0e7389 */ /* 0x00006400000c000b */
[----:B01----:R-:W-:Y:S01]  /*3f550*/  ENDCOLLECTIVE ;  /* 0x000000000000791b */ /* 0x003fe20003800000 */
.L_x_13199:
[----:B------:R-:W-:Y:S02]  /*3f560*/  IMAD.MOV.U32 R6, RZ, RZ, R14 ;  /* 0x000000ffff067224 */ /* 0x000fe400078e000e */
[----:B------:R-:W-:-:S05]  /*3f570*/  IMAD.IADD R10, R3, 0x1, R10 ;  /* 0x00000001030a7824 */ /* 0x000fca00078e020a */
[----:B------:R2:W-:Y:S01]  /*3f580*/  STL [R1+0x46c], R10 ;  /* 0x00046c0a01007387 */ /* 0x0005e20000100800 */
[----:B------:R-:W-:Y:S05]  /*3f590*/  BRA `(.L_x_13200) ;  /* 0xffffffac00f07947 */ /* 0x000fea000383ffff */
.L_x_13035:
        /* <DEDUP_REMOVED lines=8> */
.L_x_13202:
[----:B------:R-:W-:Y:S05]  /*3f620*/  BSYNC B0 ;  /* 0x0000000000007941 */ /* 0x000fea0003800000 */
.L_x_13201:
[----:B------:R-:W-:Y:S01]  /*3f630*/  IMAD.MOV.U32 R3, RZ, RZ, R14 ;  /* 0x000000ffff037224 */ /* 0x000fe200078e000e */
[----:B------:R-:W-:Y:S06]  /*3f640*/  BRA `(.L_x_13203) ;  /* 0xffffffac00dc7947 */ /* 0x000fec000383ffff */
.L_x_13041:
[----:B0-----:R0:W1:Y:S02]  /*3f650*/  SYNCS.PHASECHK.TRANS64.TRYWAIT P0, [R0+URZ+0x32420], R3 ;  /* 0x03242003000075a7 */ /* 0x001064000800017f */
[----:B-1----:R-:W-:Y:S05]  /*3f660*/  @!P0 NANOSLEEP.SYNCS 0x989680 ;  /* 0x009896800000895d */ /* 0x002fea0003900000 */
[----:B------:R-:W1:Y:S02]  /*3f670*/  @!P0 SYNCS.PHASECHK.TRANS64 P0, [R0+URZ+0x32420], R3 ;  /* 0x03242003000085a7 */ /* 0x000e64000800007f */
[----:B-1----:R-:W-:Y:S05]  /*3f680*/  @!P0 BRA `(.L_x_13041) ;  /* 0xfffffffc00f08947 */ /* 0x002fea000383ffff */
[----:B------:R-:W-:Y:S05]  /*3f690*/  BRA `(.L_x_13204) ;  /* 0xffffffb8007c7947 */ /* 0x000fea000383ffff */
.L_x_13042:
        /* <DEDUP_REMOVED lines=11> */
.L_x_13206:
[----:B------:R-:W-:Y:S05]  /*3f750*/  BSYNC B0 ;  /* 0x0000000000007941 */ /* 0x000fea0003800000 */
.L_x_13205:
[----:B------:R-:W-:Y:S05]  /*3f760*/  BRA `(.L_x_13207) ;  /* 0xffffffb800647947 */ /* 0x000fea000383ffff */
.L_x_13043:
[----:B------:R-:W-:Y:S01]  /*3f770*/  BSSY B0, `(.L_x_13208) ;  /* 0x0000006000007945 */ /* 0x000fe20003800000 */
[----:B------:R-:W-:-:S07]  /*3f780*/  IMAD.MOV.U32 R15, RZ, RZ, -0x1 ;  /* 0xffffffffff0f7424 */ /* 0x000fce00078e00ff */
[----:B01----:R-:W-:Y:S05]  /*3f790*/  WARPSYNC.COLLECTIVE R15, `(.L_x_13209) ;  /* 0x000000000f0c7348 */ /* 0x003fea0003c00000 */
[----:B------:R-:W-:Y:S02]  /*3f7a0*/  ELECT P6, UR62, PT ;  /* 0x00000000003e782f */ /* 0x000fe400038c0000 */
[----:B------:R-:W-:Y:S01]  /*3f7b0*/  MOV R14, UR62 ;  /* 0x0000003e000e7c02 */ /* 0x000fe20008000f00 */
[----:B01----:R-:W-:Y:S10]  /*3f7c0*/  ENDCOLLECTIVE ;  /* 0x000000000000791b */ /* 0x003ff40003800000 */
.L_x_13209:
[----:B------:R-:W-:Y:S05]  /*3f7d0*/  BSYNC B0 ;  /* 0x0000000000007941 */ /* 0x000fea0003800000 */
.L_x_13208:
[----:B------:R-:W-:Y:S05]  /*3f7e0*/  BRA `(.L_x_13210) ;  /* 0xffffffb800587947 */ /* 0x000fea000383ffff */
.L_x_13045:
[----:B0-----:R0:W1:Y:S02]  /*3f7f0*/  SYNCS.PHASECHK.TRANS64.TRYWAIT P0, [R6+URZ], R5 ;  /* 0x00000005060075a7 */ /* 0x001064000800017f */
[----:B-1----:R-:W-:Y:S05]  /*3f800*/  @!P0 NANOSLEEP.SYNCS 0x989680 ;  /* 0x009896800000895d */ /* 0x002fea0003900000 */
[----:B------:R-:W1:Y:S02]  /*3f810*/  @!P0 SYNCS.PHASECHK.TRANS64 P0, [R6+URZ], R5 ;  /* 0x00000005060085a7 */ /* 0x000e64000800007f */
[----:B-1----:R-:W-:Y:S05]  /*3f820*/  @!P0 BRA `(.L_x_13045) ;  /* 0xfffffffc00f08947 */ /* 0x002fea000383ffff */
[----:B------:R-:W-:Y:S05]  /*3f830*/  BRA `(.L_x_13211) ;  /* 0xffffffb800907947 */ /* 0x000fea000383ffff */
.L_x_13046:
[----:B-1----:R1:W2:Y:S02]  /*3f840*/  SYNCS.PHASECHK.TRANS64.TRYWAIT P0, [R7+URZ], R2 ;  /* 0x00000002070075a7 */ /* 0x0022a4000800017f */
[----:B--2---:R-:W-:Y:S05]  /*3f850*/  @!P0 NANOSLEEP.SYNCS 0x989680 ;  /* 0x009896800000895d */ /* 0x004fea0003900000 */
[----:B------:R-:W2:Y:S02]  /*3f860*/  @!P0 SYNCS.PHASECHK.TRANS64 P0, [R7+URZ], R2 ;  /* 0x00000002070085a7 */ /* 0x000ea4000800007f */
[----:B--2---:R-:W-:Y:S05]  /*3f870*/  @!P0 BRA `(.L_x_13046) ;  /* 0xfffffffc00f08947 */ /* 0x004fea000383ffff */
[----:B------:R-:W-:Y:S05]  /*3f880*/  BRA `(.L_x_13212) ;  /* 0xffffffb800847947 */ /* 0x000fea000383ffff */
.L_x_13048:
[----:B--2---:R2:W3:Y:S02]  /*3f890*/  SYNCS.PHASECHK.TRANS64.TRYWAIT P0, [R4+URZ], R5 ;  /* 0x00000005040075a7 */ /* 0x0044e4000800017f */
[----:B---3--:R-:W-:Y:S05]  /*3f8a0*/  @!P0 NANOSLEEP.SYNCS 0x989680 ;  /* 0x009896800000895d */ /* 0x008fea0003900000 */
[----:B------:R-:W3:Y:S02]  /*3f8b0*/  @!P0 SYNCS.PHASECHK.TRANS64 P0, [R4+URZ], R5 ;  /* 0x00000005040085a7 */ /* 0x000ee4000800007f */
[----:B---3--:R-:W-:Y:S05]  /*3f8c0*/  @!P0 BRA `(.L_x_13048) ;  /* 0xfffffffc00f08947 */ /* 0x008fea000383ffff */
[----:B------:R-:W-:Y:S05]  /*3f8d0*/  BRA `(.L_x_13213) ;  /* 0xffffffb800887947 */ /* 0x000fea000383ffff */
        .type           $_ZN7cutlass13device_kernelIN5flash11enable_sm90INS1_16FlashAttnFwdSm90INS1_25CollectiveMainloopFwdSm90ILi2EN4cute5tupleIJNS5_1CILi1EEES8_S8_EEENS6_IJNS7_ILi128EEENS7_ILi96EEENS7_ILi64EEEEEELi256ENS_6half_tEfNS_4arch4Sm90ELb0ELb1ELb1ELb1ELb0ELb1ELb1ELb1ELb0ELb1ELb1ELb0EEENS1_21CollectiveEpilogueFwdINS6_IJSA_NS7_ILi256EEESB_EEES9_SE_SG_Li256ELb1ELb1ELb1ELb0EEENS1_36VarlenDynamicPersistentTileSchedulerILi128ELi96ELi256ELi128ELb1ELb1ELb1ELb1ELb0ELb1EEEEEEEEEvNT_6ParamsE$_ZZN5flash25CollectiveMainloopFwdSm90ILi2EN4cute5tupleIJNS1_1CILi1EEES4_S4_EEENS2_IJNS3_ILi128EEENS3_ILi96EEENS3_ILi64EEEEEELi256EN7cutlass6half_tEfNSA_4arch4Sm90ELb0ELb1ELb1ELb1ELb0ELb1ELb1ELb1ELb0ELb1ELb1ELb0EE3mmaINS_16FlashAttnFwdSm90ISE_NS_21CollectiveEpilogueFwdINS2_IJS6_NS3_ILi256EEES7_EEES5_SB_SD_Li256ELb1ELb1ELb1ELb0EEENS_36VarlenDynamicPersistentTileSchedulerILi128ELi96ELi256ELi128ELb1ELb1ELb1ELb1ELb0ELb1EEEE13SharedStorageENS1_6TensorINS1_11ArrayEngineIfLm128EEENS1_6LayoutINS2_IJNS2_IJNS3_ILi2EEEST_NS3_ILi32EEEEEES4_S4_EEENS2_IJNS2_IJS4_ST_NS3_ILi4EEEEEENS3_ILi0EEESZ_EEEEEEENS_7SoftmaxILi2ELi0EEEEEbRKNSE_6ParamsENSA_25PipelineTmaAsyncNoClusterILi2ENSA_16PipelineTmaAsyncILi2EEEEES1B_RNSA_13PipelineStateILj2EEERT0_RT1_iRiRKNS_16SeqlenInfoQKNewKILb1ELb1EEENS2_IJiiiiEEERT_ENKUliT_T0_T1_E_clIZSF_ISO_S12_S14_EbS17_S1B_S1B_S1E_S1G_S1I_iS1J_S1N_S1O_S1Q_EUlRS1R_iE0_NS3_ILb1EEES1Y_EEDaiS1R_S1S_S1T_,@function
        .size           $_ZN7cutlass13device_kernelIN5flash11enable_sm90INS1_16FlashAttnFwdSm90INS1_25CollectiveMainloopFwdSm90ILi2EN4cute5tupleIJNS5_1CILi1EEES8_S8_EEENS6_IJNS7_ILi128EEENS7_ILi96EEENS7_ILi64EEEEEELi256ENS_6half_tEfNS_4arch4Sm90ELb0ELb1ELb1ELb1ELb0ELb1ELb1ELb1ELb0ELb1ELb1ELb0EEENS1_21CollectiveEpilogueFwdINS6_IJSA_NS7_ILi256EEESB_EEES9_SE_SG_Li256ELb1ELb1ELb1ELb0EEENS1_36VarlenDynamicPersistentTileSchedulerILi128ELi96ELi256ELi128ELb1ELb1ELb1ELb1ELb0ELb1EEEEEEEEEvNT_6ParamsE$_ZZN5flash25CollectiveMainloopFwdSm90ILi2EN4cute5tupleIJNS1_1CILi1EEES4_S4_EEENS2_IJNS3_ILi128EEENS3_ILi96EEENS3_ILi64EEEEEELi256EN7cutlass6half_tEfNSA_4arch4Sm90ELb0ELb1ELb1ELb1ELb0ELb1ELb1ELb1ELb0ELb1ELb1ELb0EE3mmaINS_16FlashAttnFwdSm90ISE_NS_21CollectiveEpilogueFwdINS2_IJS6_NS3_ILi256EEES7_EEES5_SB_SD_Li256ELb1ELb1ELb1ELb0EEENS_36VarlenDynamicPersistentTileSchedulerILi128ELi96ELi256ELi128ELb1ELb1ELb1ELb1ELb0ELb1EEEE13SharedStorageENS1_6TensorINS1_11ArrayEngineIfLm128EEENS1_6LayoutINS2_IJNS2_IJNS3_ILi2EEEST_NS3_ILi32EEEEEES4_S4_EEENS2_IJNS2_IJS4_ST_NS3_ILi4EEEEEENS3_ILi0EEESZ_EEEEEEENS_7SoftmaxILi2ELi0EEEEEbRKNSE_6ParamsENSA_25PipelineTmaAsyncNoClusterILi2ENSA_16PipelineTmaAsyncILi2EEEEES1B_RNSA_13PipelineStateILj2EEERT0_RT1_iRiRKNS_16SeqlenInfoQKNewKILb1ELb1EEENS2_IJiiiiEEERT_ENKUliT_T0_T1_E_clIZSF_ISO_S12_S14_EbS17_S1B_S1B_S1E_S1G_S1I_iS1J_S1N_S1O_S1Q_EUlRS1R_iE0_NS3_ILb1EEES1Y_EEDaiS1R_S1S_S1T_,(.L_x_15201 - $_ZN7cutlass13device_kernelIN5flash11enable_sm90INS1_16FlashAttnFwdSm90INS1_25CollectiveMainloopFwdSm90ILi2EN4cute5tupleIJNS5_1CILi1EEES8_S8_EEENS6_IJNS7_ILi128EEENS7_ILi96EEENS7_ILi64EEEEEELi256ENS_6half_tEfNS_4arch4Sm90ELb0ELb1ELb1ELb1ELb0ELb1ELb1ELb1ELb0ELb1ELb1ELb0EEENS1_21CollectiveEpilogueFwdINS6_IJSA_NS7_ILi256EEESB_EEES9_SE_SG_Li256ELb1ELb1ELb1ELb0EEENS1_36VarlenDynamicPersistentTileSchedulerILi128ELi96ELi256ELi128ELb1ELb1ELb1ELb1ELb0ELb1EEEEEEEEEvNT_6ParamsE$_ZZN5flash25CollectiveMainloopFwdSm90ILi2EN4cute5tupleIJNS1_1CILi1EEES4_S4_EEENS2_IJNS3_ILi128EEENS3_ILi96EEENS3_ILi64EEEEEELi256EN7cutlass6half_tEfNSA_4arch4Sm90ELb0ELb1ELb1ELb1ELb0ELb1ELb1ELb1ELb0ELb1ELb1ELb0EE3mmaINS_16FlashAttnFwdSm90ISE_NS_21CollectiveEpilogueFwdINS2_IJS6_NS3_ILi256EEES7_EEES5_SB_SD_Li256ELb1ELb1ELb1ELb0EEENS_36VarlenDynamicPersistentTileSchedulerILi128ELi96ELi256ELi128ELb1ELb1ELb1ELb1ELb0ELb1EEEE13SharedStorageENS1_6TensorINS1_11ArrayEngineIfLm128EEENS1_6LayoutINS2_IJNS2_IJNS3_ILi2EEEST_NS3_ILi32EEEEEES4_S4_EEENS2_IJNS2_IJS4_ST_NS3_ILi4EEEEEENS3_ILi0EEESZ_EEEEEEENS_7SoftmaxILi2ELi0EEEEEbRKNSE_6ParamsENSA_25PipelineTmaAsyncNoClusterILi2ENSA_16PipelineTmaAsyncILi2EEEEES1B_RNSA_13PipelineStateILj2EEERT0_RT1_iRiRKNS_16SeqlenInfoQKNewKILb1ELb1EEENS2_IJiiiiEEERT_ENKUliT_T0_T1_E_clIZSF_ISO_S12_S14_EbS17_S1B_S1B_S1E_S1G_S1I_iS1J_S1N_S1O_S1Q_EUlRS1R_iE0_NS3_ILb1EEES1Y_EEDaiS1R_S1S_S1T_)
$_ZN7cutlass13device_kernelIN5flash11enable_sm90INS1_16FlashAttnFwdSm90INS1_25CollectiveMainloopFwdSm90ILi2EN4cute5tupleIJNS5_1CILi1EEES8_S8_EEENS6_IJNS7_ILi128EEENS7_ILi96EEENS7_ILi64EEEEEELi256ENS_6half_tEfNS_4arch4Sm90ELb0ELb1ELb1ELb1ELb0ELb1ELb1ELb1ELb0ELb1ELb1ELb0EEENS1_21CollectiveEpilogueFwdINS6_IJSA_NS7_ILi256EEESB_EEES9_SE_SG_Li256ELb1ELb1ELb1ELb0EEENS1_36VarlenDynamicPersistentTileSchedulerILi128ELi96ELi256ELi128ELb1ELb1ELb1ELb1ELb0ELb1EEEEEEEEEvNT_6ParamsE$_ZZN5flash25CollectiveMainloopFwdSm90ILi2EN4cute5tupleIJNS1_1CILi1EEES4_S4_EEENS2_IJNS3_ILi128EEENS3_ILi96EEENS3_ILi64EEEEEELi256EN7cutlass6half_tEfNSA_4arch4Sm90ELb0ELb1ELb1ELb1ELb0ELb1ELb1ELb1ELb0ELb1ELb1ELb0EE3mmaINS_16FlashAttnFwdSm90ISE_NS_21CollectiveEpilogueFwdINS2_IJS6_NS3_ILi256EEES7_EEES5_SB_SD_Li256ELb1ELb1ELb1ELb0EEENS_36VarlenDynamicPersistentTileSchedulerILi128ELi96ELi256ELi128ELb1ELb1ELb1ELb1ELb0ELb1EEEE13SharedStorageENS1_6TensorINS1_11ArrayEngineIfLm128EEENS1_6LayoutINS2_IJNS2_IJNS3_ILi2EEEST_NS3_ILi32EEEEEES4_S4_EEENS2_IJNS2_IJS4_ST_NS3_ILi4EEEEEENS3_ILi0EEESZ_EEEEEEENS_7SoftmaxILi2ELi0EEEEEbRKNSE_6ParamsENSA_25PipelineTmaAsyncNoClusterILi2ENSA_16PipelineTmaAsyncILi2EEEEES1B_RNSA_13PipelineStateILj2EEERT0_RT1_iRiRKNS_16SeqlenInfoQKNewKILb1ELb1EEENS2_IJiiiiEEERT_ENKUliT_T0_T1_E_clIZSF_ISO_S12_S14_EbS17_S1B_S1B_S1E_S1G_S1I_iS1J_S1N_S1O_S1Q_EUlRS1R_iE0_NS3_ILb1EEES1Y_EEDaiS1R_S1S_S1T_:
[----:B------:R-:W-:Y:S02]  /*3f8e0*/  ULDC UR4, c[0x0][0x20] ;  /* 0x0000080000047ab9 */ /* 0x000fe40000000800 */
[----:B------:R-:W-:-:S09]  /*3f8f0*/  UIADD3 UR4, -UR4, UR5, URZ ;  /* 0x0000000504047290 */ /* 0x000fd2000fffe13f */
[----:B------:R-:W2:Y:S04]  /*3f900*/  LDL.64 R8, [UR4+0x18] ;  /* 0x00001804ff087983 */ /* 0x000ea80008100a00 */
[----:B------:R-:W3:Y:S01]  /*3f910*/  LDL.64 R4, [UR4] ;  /* 0x00000004ff047983 */ /* 0x000ee20008100a00 */
[----:B------:R-:W-:-:S03]  /*3f920*/  ULDC.64 UR6, c[0x0][0x208] ;  /* 0x0000820000067ab9 */ /* 0x000fc60000000a00 */
[----:B--2---:R-:W2:Y:S04]  /*3f930*/  LD.E R6, desc[UR6][R8.64+0x1c] ;  /* 0x00001c0608067980 */ /* 0x004ea8000c101900 */
[----:B---3--:R0:W5:Y:S04]  /*3f940*/  LD.E R0, desc[UR6][R4.64] ;  /* 0x0000000604007980 */ /* 0x008168000c101900 */
[----:B------:R0:W5:Y:S01]  /*3f950*/  LD.E R3, desc[UR6][R4.64+0x4] ;  /* 0x0000040604037980 */ /* 0x000162000c101900 */
[----:B------:R-:W-:Y:S01]  /*3f960*/  BSSY B1, `(.L_x_13214) ;  /* 0x0000007000017945 */ /* 0x000fe20003800000 */
[----:B------:R-:W-:Y:S01]  /*3f970*/  IMAD.MOV.U32 R7, RZ, RZ, R51 ;  /* 0x000000ffff077224 */ /* 0x000fe200078e0033 */
[----:B--2---:R-:W-:-:S04]  /*3f980*/  LOP3.LUT R6, R6, 0x1, RZ, 0xfc, !PT ;  /* 0x0000000106067812 */ /* 0x004fc800078efcff */
[----:B------:R-:W-:Y:S01]  /*3f990*/  ISETP.NE.AND P0, PT, R6, 0x3, PT ;  /* 0x000000030600780c */ /* 0x000fe20003f05270 */
[----:B------:R-:W-:-:S12]  /*3f9a0*/  IMAD.MOV.U32 R6, RZ, RZ, R36 ;  /* 0x000000ffff067224 */ /* 0x000fd800078e0024 */
[----:B0-----:R-:W-:Y:S05]  /*3f9b0*/  @!P0 BRA `(.L_x_13215) ;  /* 0x0000000000048947 */ /* 0x001fea0003800000 */
[----:B------:R-:W-:Y:S01]  /*3f9c0*/  BPT.TRAP 0x1 ;  /* 0x000000040000795c */ /* 0x000fe20000300000 */
.L_x_13215:
[----:B------:R-:W-:Y:S05]  /*3f9d0*/  BSYNC B1 ;  /* 0x0000000000017941 */ /* 0x000fea0003800000 */
.L_x_13214:
        /* <DEDUP_REMOVED lines=13> */
.L_x_13217:
[----:B------:R-:W-:Y:S05]  /*3fab0*/  BSYNC B1 ;  /* 0x0000000000017941 */ /* 0x000fea0003800000 */
.L_x_13216:
        /* <DEDUP_REMOVED lines=8> */
.L_x_13219:
[----:B------:R-:W-:Y:S05]  /*3fb40*/  BSYNC B1 ;  /* 0x0000000000017941 */ /* 0x000fea0003800000 */
.L_x_13218:
[----:B------:R-:W2:Y:S04]  /*3fb50*/  LDL.64 R12, [UR4] ;  /* 0x00000004ff0c7983 */ /* 0x000ea80008100a00 */
[----:B------:R-:W3:Y:S04]  /*3fb60*/  LDL.64 R4, [UR4+0x28] ;  /* 0x00002804ff047983 */ /* 0x000ee80008100a00 */
[----:B0----5:R-:W4:Y:S04]  /*3fb70*/  LDL.64 R10, [UR4+0x20] ;  /* 0x00002004ff0a7983 */ /* 0x021f280008100a00 */
[----:B------:R-:W4:Y:S04]  /*3fb80*/  LDL.64 R8, [UR4+0x8] ;  /* 0x00000804ff087983 */ /* 0x000f280008100a00 */
[----:B--2---:R-:W2:Y:S04]  /*3fb90*/  LD.E R3, desc[UR6][R12.64] ;  /* 0x000000060c037980 */ /* 0x004ea8000c101900 */
[----:B---3--:R-:W2:Y:S01]  /*3fba0*/  LD.E.64 R4, desc[UR6][R4.64] ;  /* 0x0000000604047980 */ /* 0x008ea2000c101b00 */
[----:B------:R-:W-:Y:S05]  /*3fbb0*/  WARPSYNC.ALL ;  /* 0x0000000000007948 */ /* 0x000fea0003800000 */
[----:B----4-:R0:W-:Y:S04]  /*3fbc0*/  ST.E desc[UR6][R8.64], RZ ;  /* 0x000000ff08007985 */ /* 0x0101e8000c101906 */
[----:B------:R-:W3:Y:S01]  /*3fbd0*/  LD.E.64 R12, desc[UR6][R10.64] ;  /* 0x000000060a0c7980 */ /* 0x000ee2000c101b00 */
[----:B--2---:R-:W-:Y:S01]  /*3fbe0*/  IMAD R4, R3, 0x300, R4 ;  /* 0x0000030003047824 */ /* 0x004fe200078e0204 */
[----:B------:R-:W-:Y:S01]  /*3fbf0*/  R2UR UR11, R5 ;  /* 0x00000000050b72ca */ /* 0x000fe200000e0000 */
[----:B------:R-:W-:Y:S01]  /*3fc00*/  WARPGROUP.ARRIVE ;  /* 0x00000000000079c5 */ /* 0x000fe20000000000 */
[----:B------:R-:W-:-:S02]  /*3fc10*/  IMAD.MOV.U32 R0, RZ, RZ, 0x1 ;  /* 0x00000001ff007424 */ /* 0x000fc400078e00ff */
        /* <DEDUP_REMOVED lines=8> */
[----:B------:R-:W-:Y:S01]  /*3fca0*/  WARPGROUP.ARRIVE ;  /* 0x00000000000079c5 */ /* 0x000fe20000000000 */
[----:B------:R-:W-:-:S03]  /*3fcb0*/  IMAD.MOV.U32 R15, RZ, RZ, R5 ;  /* 0x000000ffff0f7224 */ /* 0x000fc600078e0005 */
        /* <DEDUP_REMOVED lines=23> */
[----:B------:R-:W-:-:S03]  /*3fe30*/  WARPGROUP.ARRIVE ;  /* 0x00000000000079c5 */ /* 0x000fc60000000000 */
[----:B------:R-:W-:Y:S01]  /*3fe40*/  R2UR UR10, R4 ;  /* 0x00000000040a72ca */ /* 0x000fe200000e0000 */
[----:B--2---:R-:W-:Y:S01]  /*3fe50*/  VIADD R10, R10, 0x6 ;  /* 0x000000060a0a7836 */ /* 0x004fe20000000000 */
[----:B------:R-:W-:-:S04]  /*3fe60*/  R2UR UR9, R11 ;  /* 0x000000000b0972ca */ /* 0x000fc800000e0000 */
[----:B------:R-:W-:-:S13]  /*3fe70*/  R2UR UR8, R10 ;  /* 0x000000000a0872ca */ /* 0x000fda00000e0000 */
[----:B------:R-:W-:Y:S03]  /*3fe80*/  HGMMA.64x96x16.F32 R24, gdesc[UR8], R24, gsb0 ;  /* 0x01600000081879f0 */ /* 0x000fe60008000818 */
[----:B------:R-:W-:Y:S02]  /*3fe90*/  WARPGROUP.DEPBAR.LE gsb0, 0x0 ;  /* 0x00008000000079c5 */ /* 0x000fe40000010000 */
[----:B------:R0:W-:Y:S04]  /*3fea0*/  ST.E desc[UR6][R8.64], R0 ;  /* 0x0000000008007985 */ /* 0x0001e8000c101906 */
[----:B------:R-:W2:Y:S04]  /*3feb0*/  LDL.64 R4, [UR4+0x38] ;  /* 0x00003804ff047983 */ /* 0x000ea80008100a00 */
[----:B--2---:R-:W2:Y:S04]  /*3fec0*/  LD.E R3, desc[UR6][R4.64] ;  /* 0x0000000604037980 */ /* 0x004ea8000c101900 */
[----:B------:R-:W3:Y:S01]  /*3fed0*/  LDL.64 R4, [UR4+0x30] ;  /* 0x00003004ff047983 */ /* 0x000ee20008100a00 */
        /* <DEDUP_REMOVED lines=8> */
.L_x_13245:
[----:B------:R-:W-:Y:S05]  /*3ff60*/  BSYNC B1 ;  /* 0x0000000000017941 */ /* 0x000fea0003800000 */
.L_x_13221:
[----:B------:R-:W0:Y:S04]  /*3ff70*/  LDL.64 R4, [UR4+0x40] ;  /* 0x00004004ff047983 */ /* 0x000e280008100a00 */
[----:B------:R-:W2:Y:S04]  /*3ff80*/  LDL.64 R8, [UR4] ;  /* 0x00000004ff087983 */ /* 0x000ea80008100a00 */
[----:B0-----:R-:W3:Y:S04]  /*3ff90*/  LD.E R10, desc[UR6][R4.64+0x1c] ;  /* 0x00001c06040a7980 */ /* 0x001ee8000c101900 */
[----:B--2---:R0:W5:Y:S04]  /*3ffa0*/  LD.E R3, desc[UR6][R8.64] ;  /* 0x0000000608037980 */ /* 0x004168000c101900 */
[----:B------:R0:W5:Y:S01]  /*3ffb0*/  LD.E R12, desc[UR6][R8.64+0x4] ;  /* 0x00000406080c7980 */ /* 0x000162000c101900 */
[----:B------:R-:W-:Y:S01]  /*3ffc0*/  BSSY B1, `(.L_x_13223) ;  /* 0x0000005000017945 */ /* 0x000fe20003800000 */
[----:B---3--:R-:W-:-:S04]  /*3ffd0*/  LOP3.LUT R10, R10, 0x1, RZ, 0xfc, !PT ;  /* 0x000000010a0a7812 */ /* 0x008fc800078efcff */
[----:B------:R-:W-:-:S13]  /*3ffe0*/  ISETP.NE.AND P0, PT, R10, 0x3, PT ;  /* 0x000000030a00780c */ /* 0x000fda0003f05270 */
[----:B0-----:R-:W-:Y:S05]  /*3fff0*/  @!P0 BRA `(.L_x_13224) ;  /* 0x0000000000048947 */ /* 0x001fea0003800000 */
[----:B------:R-:W-:Y:S01]  /*40000*/  BPT.TRAP 0x1 ;  /* 0x000000040000795c */ /* 0x000fe20000300000 */
.L_x_13224:
[----:B------:R-:W-:Y:S05]  /*40010*/  BSYNC B1 ;  /* 0x0000000000017941 */ /* 0x000fea0003800000 */
.L_x_13223:
        /* <DEDUP_REMOVED lines=13> */
.L_x_13226:
[----:B------:R-:W-:Y:S05]  /*400f0*/  BSYNC B1 ;  /* 0x0000000000017941 */ /* 0x000fea0003800000 */
.L_x_13225:
        /* <DEDUP_REMOVED lines=8> */
.L_x_13228:
[----:B------:R-:W-:Y:S05]  /*40180*/  BSYNC B1 ;  /* 0x0000000000017941 */ /* 0x000fea0003800000 */
.L_x_13227:
[----:B------:R-:W2:Y:S04]  /*40190*/  LDL.64 R4, [UR4] ;  /* 0x00000004ff047983 */ /* 0x000ea80008100a00 */
[----:B------:R-:W3:Y:S04]  /*401a0*/  LDL.64 R12, [UR4+0x58] ;  /* 0x00005804ff0c7983 */ /* 0x000ee80008100a00 */
[----:B------:R-:W4:Y:S04]  /*401b0*/  LDL.64 R8, [UR4+0x48] ;  /* 0x00004804ff087983 */ /* 0x000f280008100a00 */
[----:B0----5:R-:W3:Y:S04]  /*401c0*/  LDL.64 R10, [UR4+0x50] ;  /* 0x00005004ff0a7983 */ /* 0x021ee80008100a00 */
[----:B------:R-:W3:Y:S04]  /*401d0*/  LDL.LU R18, [R1+0x48c] ;  /* 0x00048c0001127983 */ /* 0x000ee80000300800 */
[----:B--2---:R-:W2:Y:S04]  /*401e0*/  LD.E R3, desc[UR6][R4.64] ;  /* 0x0000000604037980 */ /* 0x004ea8000c101900 */
[----:B----4-:R-:W4:Y:S04]  /*401f0*/  LD.E R14, desc[UR6][R8.64] ;  /* 0x00000006080e7980 */ /* 0x010f28000c101900 */
[----:B---3--:R-:W2:Y:S04]  /*40200*/  LD.E.64 R4, desc[UR6][R12.64] ;  /* 0x000000060c047980 */ /* 0x008ea8000c101b00 */
[----:B------:R-:W3:Y:S01]  /*40210*/  LD.E.64 R12, desc[UR6][R10.64] ;  /* 0x000000060a0c7980 */ /* 0x000ee2000c101b00 */
[----:B------:R-:W-:Y:S05]  /*40220*/  WARPSYNC.ALL ;  /* 0x0000000000007948 */ /* 0x000fea0003800000 */
[----:B------:R-:W-:Y:S01]  /*40230*/  WARPGROUP.ARRIVE ;  /* 0x00000000000079c5 */ /* 0x000fe20000000000 */
[----:B----4-:R-:W-:Y:S01]  /*40240*/  ISETP.NE.U32.AND P0, PT, R14, RZ, PT ;  /* 0x000000ff0e00720c */ /* 0x010fe20003f05070 */
[----:B--2---:R-:W-:Y:S01]  /*40250*/  IMAD R4, R3, 0xc00, R4 ;  /* 0x00000c0003047824 */ /* 0x004fe200078e0204 */
[----:B------:R-:W-:-:S04]  /*40260*/  R2UR UR11, R5 ;  /* 0x00000000050b72ca */ /* 0x000fc800000e0000 */
[----:B------:R-:W-:Y:S02]  /*40270*/  R2UR UR10, R4 ;  /* 0x00000000040a72ca */ /* 0x000fe400000e0000 */
[----:B---3--:R-:W-:Y:S02]  /*40280*/  R2UR UR8, R12 ;  /* 0x000000000c0872ca */ /* 0x008fe400000e0000 */
[----:B------:R-:W-:-:S03]  /*40290*/  R2UR UR9, R13 ;  /* 0x000000000d0972ca */ /* 0x000fc600000e0000 */
[----:B------:R-:W-:-:S10]  /*402a0*/  VOTEU.ANY UP0, P0 ;  /* 0x00000000003f7886 */ /* 0x000fd40000000100 */
        /* <DEDUP_REMOVED lines=176> */
[----:B------:R-:W0:Y:S02]  /*40db0*/  S2R R227, SR_TID.X ;  /* 0x0000000000e37919 */ /* 0x000e240000002100 */
[----:B0-----:R-:W-:Y:S01]  /*40dc0*/  LOP3.LUT P1, RZ, R227, 0x7f, RZ, 0xc0, !PT ;  /* 0x0000007fe3ff7812 */ /* 0x001fe2000782c0ff */
[----:B--2---:R-:W-:Y:S01]  /*40dd0*/  VIADD R10, R10, 0xc06 ;  /* 0x00000c060a0a7836 */ /* 0x004fe20000000000 */
[----:B------:R-:W-:-:S04]  /*40de0*/  R2UR UR9, R11 ;  /* 0x000000000b0972ca */ /* 0x000fc800000e0000 */
[----:B------:R-:W-:-:S13]  /*40df0*/  R2UR UR8, R10 ;  /* 0x000000000a0872ca */ /* 0x000fda00000e0000 */
[----:B------:R-:W-:Y:S03]  /*40e00*/  HGMMA.64x96x16.F32 R24, gdesc[UR8], R24, gsb0 ;  /* 0x01600000081879f0 */ /* 0x000fe60008000818 */
[----:B------:R-:W-:Y:S02]  /*40e10*/  WARPGROUP.DEPBAR.LE gsb0, 0x0 ;  /* 0x00008000000079c5 */ /* 0x000fe40000010000 */
[----:B------:R0:W-:Y:S04]  /*40e20*/  ST.E desc[UR6][R8.64], R0 ;  /* 0x0000000008007985 */ /* 0x0001e8000c101906 */
[----:B------:R-:W2:Y:S04]  /*40e30*/  @!P1 LDL.64 R4, [UR4] ;  /* 0x00000004ff049983 */ /* 0x000ea80008100a00 */
[----:B0-----:R-:W3:Y:S01]  /*40e40*/  @!P1 LDL.64 R8, [UR4+0x18] ;  /* 0x00001804ff089983 */ /* 0x001ee20008100a00 */
[----:B------:R-:W-:-:S04]  /*40e50*/  SHF.R.U32.HI R3, RZ, 0x7, R227 ;  /* 0x00000007ff037819 */ /* 0x000fc800000116e3 */
        /* <DEDUP_REMOVED lines=8> */
[----:B------:R-:W2:Y:S04]  /*40ee0*/  LDL.64 R4, [UR4+0x68] ;  /* 0x00006804ff047983 */ /* 0x000ea80008100a00 */
[----:B------:R-:W3:Y:S04]  /*40ef0*/  LD.E R80, desc[UR6][R6.64] ;  /* 0x0000000606507980 */ /* 0x000ee8000c101900 */
[----:B-1----:R-:W4:Y:S04]  /*40f00*/  LD.E R10, desc[UR6][R6.64+0x24] ;  /* 0x00002406060a7980 */ /* 0x002f28000c101900 */
[----:B------:R-:W3:Y:S04]  /*40f10*/  LD.E R72, desc[UR6][R72.64] ;  /* 0x0000000648487980 */ /* 0x000ee8000c101900 */
[----:B------:R-:W3:Y:S04]  /*40f20*/  LD.E R9, desc[UR6][R6.64+0x8] ;  /* 0x0000080606097980 */ /* 0x000ee8000c101900 */
[----:B0-----:R-:W3:Y:S04]  /*40f30*/  LD.E R3, desc[UR6][R6.64+0x18] ;  /* 0x0000180606037980 */ /* 0x001ee8000c101900 */
[----:B------:R-:W3:Y:S04]  /*40f40*/  LD.E R77, desc[UR6][R6.64+0xc] ;  /* 0x00000c06064d7980 */ /* 0x000ee8000c101900 */
[----:B------:R-:W3:Y:S04]  /*40f50*/  LD.E R8, desc[UR6][R6.64+0x4] ;  /* 0x0000040606087980 */ /* 0x000ee8000c101900 */
[----:B------:R-:W3:Y:S04]  /*40f60*/  LD.E R76, desc[UR6][R6.64+0x10] ;  /* 0x00001006064c7980 */ /* 0x000ee8000c101900 */
[----:B------:R-:W3:Y:S04]  /*40f70*/  LD.E R75, desc[UR6][R6.64+0x14] ;  /* 0x00001406064b7980 */ /* 0x000ee8000c101900 */
[----:B--2---:R-:W2:Y:S01]  /*40f80*/  LD.E.64 R4, desc[UR6][R4.64] ;  /* 0x0000000604047980 */ /* 0x004ea2000c101b00 */
[----:B----4-:R-:W-:-:S13]  /*40f90*/  ISETP.NE.AND P0, PT, R10, 0x1, PT ;  /* 0x000000010a00780c */ /* 0x010fda0003f05270 */
[----:B------:R-:W4:Y:S04]  /*40fa0*/  @P0 LD.E R78, desc[UR6][R6.64+0x28] ;  /* 0x00002806064e0980 */ /* 0x000f28000c101900 */
[----:B------:R-:W4:Y:S04]  /*40fb0*/  @P0 LD.E R79, desc[UR6][R6.64+0x2c] ;  /* 0x00002c06064f0980 */ /* 0x000f28000c101900 */
[----:B--2---:R-:W2:Y:S01]  /*40fc0*/  LD.E R74, desc[UR6][R4.64] ;  /* 0x00000006044a7980 */ /* 0x004ea2000c101900 */
[----:B------:R-:W-:-:S04]  /*40fd0*/  LOP3.LUT R18, R18, 0xfff7ffff, RZ, 0xc0, !PT ;  /* 0xfff7ffff12127812 */ /* 0x000fc800078ec0ff */
[----:B------:R-:W-:-:S05]  /*40fe0*/  @P1 LOP3.LUT R18, R18, 0x80000, RZ, 0xfc, !PT ;  /* 0x0008000012121812 */ /* 0x000fca00078efcff */
[----:B------:R0:W-:Y:S01]  /*40ff0*/  STL [R1+0x48c], R18 ;  /* 0x00048c1201007387 */ /* 0x0001e20000100800 */
[----:B---3--:R-:W-:Y:S01]  /*41000*/  ISETP.GE.AND P1, PT, R3, 0x1, PT ;  /* 0x000000010300780c */ /* 0x008fe20003f26270 */
[----:B------:R-:W-:Y:S01]  /*41010*/  BSSY B1, `(.L_x_13230) ;  /* 0x00000a8000017945 */ /* 0x000fe20003800000 */
[----:B------:R-:W-:Y:S02]  /*41020*/  IMAD R75, R2, -0x60, R75 ;  /* 0xffffffa0024b7824 */ /* 0x000fe400078e024b */
        /* <DEDUP_REMOVED lines=23> */
[-C--:B------:R-:W-:Y:S01]  /*411a0*/  FMUL.FTZ R30, R50, R74.reuse ;  /* 0x0000004a321e7220 */ /* 0x080fe20000410000 */
[----:B------:R-:W-:Y:S01]  /*411b0*/  SHF.R.S32.HI R54, RZ, 0x1f, R55 ;  /* 0x0000001fff367819 */ /* 0x000fe20000011437 */
[----:B------:R-:W-:Y:S01]  /*411c0*/  FMUL.FTZ R50, R56, R74 ;  /* 0x0000004a38327220 */ /* 0x000fe20000410000 */
[----:B------:R-:W-:Y:S01]  /*411d0*/  LEA.HI R49, R49, R80, RZ, 0x2 ;  /* 0x0000005031317211 */ /* 0x000fe200078f10ff */
[-C--:B------:R-:W-:Y:S01]  /*411e0*/  FMUL.FTZ R12, R31, R74.reuse ;  /* 0x0000004a1f0c7220 */ /* 0x080fe20000410000 */
[----:B------:R-:W-:Y:S01]  /*411f0*/  LEA.HI R56, R54, R55, RZ, 0x2 ;  /* 0x0000003736387211 */ /* 0x000fe200078f10ff */
[-C--:B0-----:R-:W-:Y:S01]  /*41200*/  FMUL.FTZ R18, R38, R74.reuse ;  /* 0x0000004a26127220 */ /* 0x081fe20000410000 */
[-C--:B------:R-:W-:Y:S01]  /*41210*/  FMUL.FTZ R31, R51, R74.reuse ;  /* 0x0000004a331f7220 */ /* 0x080fe20000410000 */
[----:B------:R-:W-:Y:S01]  /*41220*/  LOP3.LUT R49, R49, 0xfffffffc, RZ, 0xc0, !PT ;  /* 0xfffffffc31317812 */ /* 0x000fe200078ec0ff */
[-C--:B------:R-:W-:Y:S01]  /*41230*/  FMUL.FTZ R51, R57, R74.reuse ;  /* 0x0000004a39337220 */ /* 0x080fe20000410000 */
[----:B------:R-:W-:Y:S01]  /*41240*/  FMUL.FTZ R38, R58, R74 ;  /* 0x0000004a3a267220 */ /* 0x000fe20000410000 */
[----:B------:R-:W-:-:S02]  /*41250*/  SHF.R.S32.HI R57, RZ, 0x2, R56 ;  /* 0x00000002ff397819 */ /* 0x000fc40000011438 */
[----:B------:R-:W-:Y:S01]  /*41260*/  SHF.R.S32.HI R58, RZ, 0x1f, R56 ;  /* 0x0000001fff3a7819 */ /* 0x000fe20000011438 */
[----:B------:R-:W-:Y:S01]  /*41270*/  IMAD.IADD R80, R80, 0x1, -R49 ;  /* 0x0000000150507824 */ /* 0x000fe200078e0a31 */
[----:B------:R-:W-:Y:S01]  /*41280*/  LEA.HI R54, R54, R55, RZ, 0x5 ;  /* 0x0000003736367211 */ /* 0x000fe200078f28ff */
[-C--:B------:R-:W-:Y:S01]  /*41290*/  FMUL.FTZ R15, R39, R74.reuse ;  /* 0x0000004a270f7220 */ /* 0x080fe20000410000 */
[----:B------:R-:W-:Y:S01]  /*412a0*/  SHF.R.S32.HI R49, RZ, 0x7, R48 ;  /* 0x00000007ff317819 */ /* 0x000fe20000011430 */
[-C--:B------:R-:W-:Y:S01]  /*412b0*/  FMUL.FTZ R39, R59, R74.reuse ;  /* 0x0000004a3b277220 */ /* 0x080fe20000410000 */
[----:B------:R-:W-:Y:S02]  /*412c0*/  LEA.HI R58, R58, R57, RZ, 0x3 ;  /* 0x000000393a3a7211 */ /* 0x000fe400078f18ff */
[----:B------:R-:W-:Y:S01]  /*412d0*/  SHF.R.S32.HI R59, RZ, 0x5, R54 ;  /* 0x00000005ff3b7819 */ /* 0x000fe20000011436 */
[-C--:B------:R-:W-:Y:S01]  /*412e0*/  FMUL.FTZ R21, R47, R74.reuse ;  /* 0x0000004a2f157220 */ /* 0x080fe20000410000 */
[----:B------:R-:W-:Y:S01]  /*412f0*/  LEA.HI R48, R48, R49, RZ, 0x1 ;  /* 0x0000003130307211 */ /* 0x000fe200078f08ff */
[-C--:B------:R-:W-:Y:S01]  /*41300*/  FMUL.FTZ R47, R53, R74.reuse ;  /* 0x0000004a352f7220 */ /* 0x080fe20000410000 */
[----:B------:R-:W-:Y:S01]  /*41310*/  LOP3.LUT R58, R58, 0xfffffff8, RZ, 0xc0, !PT ;  /* 0xfffffff83a3a7812 */ /* 0x000fe200078ec0ff */
[----:B------:R-:W-:Y:S01]  /*41320*/  FMUL.FTZ R53, R61, R74 ;  /* 0x0000004a3d357220 */ /* 0x000fe20000410000 */
[----:B------:R-:W-:Y:S01]  /*41330*/  IMAD R61, R72, 0x8, R59 ;  /* 0x00000008483d7824 */ /* 0x000fe200078e023b */
[----:B------:R-:W-:-:S02]  /*41340*/  LOP3.LUT R48, R48, 0x3fffffe, RZ, 0xc0, !PT ;  /* 0x03fffffe30307812 */ /* 0x000fc400078ec0ff */
[----:B------:R-:W-:Y:S01]  /*41350*/  LEA.HI R59, R80, R80, RZ, 0x1 ;  /* 0x00000050503b7211 */ /* 0x000fe200078f08ff */
[----:B------:R-:W-:Y:S02]  /*41360*/  IMAD.IADD R58, R57, 0x1, -R58 ;  /* 0x00000001393a7824 */ /* 0x000fe400078e0a3a */
[----:B------:R-:W-:Y:S01]  /*41370*/  IMAD.IADD R49, R49, 0x1, -R48 ;  /* 0x0000000131317824 */ /* 0x000fe200078e0a30 */
[----:B------:R-:W-:Y:S01]  /*41380*/  LOP3.LUT R59, R59, 0x1ffffffe, RZ, 0xc0, !PT ;  /* 0x1ffffffe3b3b7812 */ /* 0x000fe200078ec0ff */
[----:B------:R-:W-:-:S04]  /*41390*/  IMAD.U32 R58, R61, 0x10, R58 ;  /* 0x000000103d3a7824 */ /* 0x000fc800078e003a */
[----:B------:R-:W-:Y:S02]  /*413a0*/  IMAD.IADD R59, R80, 0x1, -R59 ;  /* 0x00000001503b7824 */ /* 0x000fe400078e0a3b */
[----:B------:R-:W-:-:S04]  /*413b0*/  IMAD R58, R49, 0x40, R58 ;  /* 0x00000040313a7824 */ /* 0x000fc800078e023a */
[----:B------:R-:W-:-:S04]  /*413c0*/  IMAD R61, R59, 0x8, R58 ;  /* 0x000000083b3d7824 */ /* 0x000fc800078e023a */
[----:B----4-:R-:W-:-:S04]  /*413d0*/  @P0 IMAD.HI.U32 R78, R61, R78, RZ ;  /* 0x0000004e3d4e0227 */ /* 0x010fc800078e00ff */
[-C--:B------:R-:W-:Y:S01]  /*413e0*/  FMUL.FTZ R19, R43, R74.reuse ;  /* 0x0000004a2b137220 */ /* 0x080fe20000410000 */
[-C--:B------:R-:W-:Y:S01]  /*413f0*/  FMUL.FTZ R43, R62, R74.reuse ;  /* 0x0000004a3e2b7220 */ /* 0x080fe20000410000 */
[----:B------:R-:W-:Y:S01]  /*41400*/  @P0 SHF.R.U32.HI R61, RZ, R79, R78 ;  /* 0x0000004fff3d0219 */ /* 0x000fe2000001164e */
[-C--:B------:R-:W-:Y:S01]  /*41410*/  FMUL.FTZ R62, R69, R74.reuse ;  /* 0x0000004a453e7220 */ /* 0x080fe20000410000 */
[----:B------:R-:W-:Y:S01]  /*41420*/  LOP3.LUT R56, R56, 0x7ffffffc, RZ, 0xc0, !PT ;  /* 0x7ffffffc38387812 */ /* 0x000fe200078ec0ff */
[-C--:B------:R-:W-:Y:S02]  /*41430*/  FMUL.FTZ R4, R24, R74.reuse ;  /* 0x0000004a18047220 */ /* 0x080fe40000410000 */
[----:B------:R-:W0:Y:S01]  /*41440*/  SHFL.IDX PT, R69, R61, RZ, 0x1c1f ;  /* 0x001c1fff3d457589 */ /* 0x000e2200000e0000 */
[-C--:B------:R-:W-:Y:S01]  /*41450*/  FMUL.FTZ R54, R64, R74.reuse ;  /* 0x0000004a40367220 */ /* 0x080fe20000410000 */
[----:B------:R-:W-:Y:S01]  /*41460*/  FMUL.FTZ R24, R46, R74 ;  /* 0x0000004a2e187220 */ /* 0x000fe20000410000 */
[----:B------:R-:W-:-:S02]  /*41470*/  IMAD R64, R2, -0x60, R9 ;  /* 0xffffffa002407824 */ /* 0x000fc400078e0209 */
[-C--:B------:R-:W-:Y:S01]  /*41480*/  FMUL.FTZ R20, R42, R74.reuse ;  /* 0x0000004a2a147220 */ /* 0x080fe20000410000 */
[-C--:B------:R-:W-:Y:S01]  /*41490*/  FMUL.FTZ R46, R52, R74.reuse ;  /* 0x0000004a342e7220 */ /* 0x080fe20000410000 */
[-C--:B------:R-:W-:Y:S01]  /*414a0*/  FMUL.FTZ R52, R60, R74.reuse ;  /* 0x0000004a3c347220 */ /* 0x080fe20000410000 */
        /* <DEDUP_REMOVED lines=8> */
[----:B------:R-:W-:Y:S01]  /*41530*/  FMUL.FTZ R56, R71, R74 ;  /* 0x0000004a47387220 */ /* 0x000fe20000410000 */
[----:B------:R-:W-:Y:S01]  /*41540*/  VIADD R58, R64, 0x1 ;  /* 0x00000001403a7836 */ /* 0x000fe20000000000 */
[----:B------:R-:W1:Y:S03]  /*41550*/  MUFU.TANH R4, R4 ;  /* 0x0000000400047308 */ /* 0x000e660000002400 */
[----:B------:R-:W-:Y:S01]  /*41560*/  IMAD R59, R57, -0x2, R58 ;  /* 0xfffffffe393b7824 */ /* 0x000fe200078e023a */
[----:B------:R-:W-:-:S04]  /*41570*/  LOP3.LUT R58, RZ, R77, RZ, 0x33, !PT ;  /* 0x0000004dff3a7212 */ /* 0x000fc800078e33ff */
[----:B------:R-:W2:Y:S01]  /*41580*/  MUFU.TANH R25, R25 ;  /* 0x0000001900197308 */ /* 0x000ea20000002400 */
[----:B------:R-:W-:-:S07]  /*41590*/  IMAD.IADD R65, R59, 0x1, -R8 ;  /* 0x000000013b417824 */ /* 0x000fce00078e0a08 */
[----:B------:R-:W3:Y:S01]  /*415a0*/  MUFU.TANH R5, R5 ;  /* 0x0000000500057308 */ /* 0x000ee20000002400 */
[----:B------:R-:W-:-:S07]  /*415b0*/  IMAD.SHL.U32 R59, R57, 0x2, RZ ;  /* 0x00000002393b7824 */ /* 0x000fce00078e00ff */
[----:B------:R-:W4:Y:S01]  /*415c0*/  MUFU.TANH R10, R10 ;  /* 0x0000000a000a7308 */ /* 0x000f220000002400 */
        /* <DEDUP_REMOVED lines=47> */
[----:B------:R-:W-:Y:S01]  /*418c0*/  IMAD R64, R2, -0x60, -R59 ;  /* 0xffffffa002407824 */ /* 0x000fe200078e0a3b */
[----:B0-----:R-:W-:Y:S01]  /*418d0*/  VIADDMNMX R2, R69, R76, R67, PT ;  /* 0x0000004c45027246 */ /* 0x001fe20003800143 */
        /* <DEDUP_REMOVED lines=10> */
[----:B------:R-:W2:Y:S04]  /*41980*/  LD.E R58, desc[UR6][R6.64+0x1c] ;  /* 0x00001c06063a7980 */ /* 0x000ea8000c101900 */
[----:B------:R-:W3:Y:S01]  /*41990*/  LD.E R66, desc[UR6][R6.64+0x20] ;  /* 0x0000200606427980 */ /* 0x000ee2000c101900 */
[----:B--2---:R-:W-:-:S05]  /*419a0*/  IMAD.HI.U32 R57, R57, R58, RZ ;  /* 0x0000003a39397227 */ /* 0x004fca00078e00ff */
[----:B---3--:R-:W-:-:S07]  /*419b0*/  SHF.R.U32.HI R57, RZ, R66, R57 ;  /* 0x00000042ff397219 */ /* 0x008fce0000011639 */
.L_x_13235:
[----:B------:R-:W-:Y:S05]  /*419c0*/  BSYNC B3 ;  /* 0x0000000000037941 */ /* 0x000fea0003800000 */
.L_x_13234:
[----:B------:R-:W-:Y:S01]  /*419d0*/  LOP3.LUT R57, RZ, R57, RZ, 0x33, !PT ;  /* 0x00000039ff397212 */ /* 0x000fe200078e33ff */
[----:B------:R-:W-:Y:S06]  /*419e0*/  BRA `(.L_x_13236) ;  /* 0x0000000000187947 */ /* 0x000fec0003800000 */
.L_x_13233:
[----:B------:R-:W-:-:S13]  /*419f0*/  ISETP.NE.AND P0, PT, R3, 0x1, PT ;  /* 0x000000010300780c */ /* 0x000fda0003f05270 */
[----:B------:R-:W-:Y:S05]  /*41a00*/  @!P0 BRA `(.L_x_13236) ;  /* 0x0000000000108947 */ /* 0x000fea0003800000 */
[----:B------:R-:W2:Y:S04]  /*41a10*/  LD.E R58, desc[UR6][R6.64+0x1c] ;  /* 0x00001c06063a7980 */ /* 0x000ea8000c101900 */
[----:B------:R-:W3:Y:S01]  /*41a20*/  LD.E R66, desc[UR6][R6.64+0x20] ;  /* 0x0000200606427980 */ /* 0x000ee2000c101900 */
[----:B--2---:R-:W-:-:S05]  /*41a30*/  IMAD.HI.U32 R57, R57, R58, RZ ;  /* 0x0000003a39397227 */ /* 0x004fca00078e00ff */
[----:B---3--:R-:W-:-:S07]  /*41a40*/  SHF.R.U32.HI R57, RZ, R66, R57 ;  /* 0x00000042ff397219 */ /* 0x008fce0000011639 */
.L_x_13236:
[----:B------:R-:W-:Y:S05]  /*41a50*/  BSYNC B2 ;  /* 0x0000000000027941 */ /* 0x000fea0003800000 */
.L_x_13232:
[----:B------:R-:W-:-:S05]  /*41a60*/  IMAD R58, R3, R57, R64 ;  /* 0x00000039033a7224 */ /* 0x000fca00078e0240 */
[----:B------:R-:W-:Y:S02]  /*41a70*/  VIMNMX R65, R65, R58, !PT ;  /* 0x0000003a41417248 */ /* 0x000fe40007fe0100 */
[----:B------:R-:W-:-:S07]  /*41a80*/  VIADDMNMX R2, R58, R3, R2, PT ;  /* 0x000000033a027246 */ /* 0x000fce0003800102 */
.L_x_13231:
[----:B------:R-:W-:Y:S05]  /*41a90*/  BSYNC B1 ;  /* 0x0000000000017941 */ /* 0x000fea0003800000 */
.L_x_13230:
        /* <DEDUP_REMOVED lines=34> */
[----:B------:R-:W-:Y:S01]  /*41cc0*/  FSEL R59, R33, -INF , !P2 ;  /* 0xff800000213b7808 */ /* 0x000fe20005000000 */
[----:B0-----:R-:W-:Y:S01]  /*41cd0*/  IMAD.IADD R33, R68, 0x1, R61 ;  /* 0x0000000144217824 */ /* 0x001fe200078e023d */
        /* <DEDUP_REMOVED lines=96> */
.L_x_13242:
[----:B------:R-:W-:Y:S05]  /*422e0*/  BSYNC B3 ;  /* 0x0000000000037941 */ /* 0x000fea0003800000 */
.L_x_13241:
[----:B------:R-:W-:Y:S01]  /*422f0*/  LOP3.LUT R8, RZ, R8, RZ, 0x33, !PT ;  /* 0x00000008ff087212 */ /* 0x000fe200078e33ff */
[----:B------:R-:W-:Y:S06]  /*42300*/  BRA `(.L_x_13243) ;  /* 0x0000000000187947 */ /* 0x000fec0003800000 */
.L_x_13240:
[----:B------:R-:W-:-:S13]  /*42310*/  ISETP.NE.AND P6, PT, R3, 0x1, PT ;  /* 0x000000010300780c */ /* 0x000fda0003fc5270 */
[----:B------:R-:W-:Y:S05]  /*42320*/  @!P6 BRA `(.L_x_13243) ;  /* 0x000000000010e947 */ /* 0x000fea0003800000 */
[----:B------:R-:W2:Y:S04]  /*42330*/  LD.E R9, desc[UR6][R6.64+0x1c] ;  /* 0x00001c0606097980 */ /* 0x000ea8000c101900 */
[----:B------:R-:W3:Y:S01]  /*42340*/  LD.E R61, desc[UR6][R6.64+0x20] ;  /* 0x00002006063d7980 */ /* 0x000ee2000c101900 */
[----:B--2---:R-:W-:-:S05]  /*42350*/  IMAD.HI.U32 R8, R8, R9, RZ ;  /* 0x0000000908087227 */ /* 0x004fca00078e00ff */
[----:B---3--:R-:W-:-:S07]  /*42360*/  SHF.R.U32.HI R8, RZ, R61, R8 ;  /* 0x0000003dff087219 */ /* 0x008fce0000011608 */
.L_x_13243:
[----:B------:R-:W-:Y:S05]  /*42370*/  BSYNC B2 ;  /* 0x0000000000027941 */ /* 0x000fea0003800000 */
.L_x_13239:
[----:B------:R-:W-:-:S05]  /*42380*/  IMAD R8, R3, R8, R64 ;  /* 0x0000000803087224 */ /* 0x000fca00078e0240 */
[----:B------:R-:W-:Y:S02]  /*42390*/  VIADDMNMX R2, R8, R3, R2, PT ;  /* 0x0000000308027246 */ /* 0x000fe40003800102 */
[----:B------:R-:W-:-:S07]  /*423a0*/  VIMNMX R33, R33, R8, !PT ;  /* 0x0000000821217248 */ /* 0x000fce0007fe0100 */
.L_x_13238:
[----:B------:R-:W-:Y:S05]  /*423b0*/  BSYNC B1 ;  /* 0x0000000000017941 */ /* 0x000fea0003800000 */
.L_x_13237:
        /* <DEDUP_REMOVED lines=71> */
[----:B------:R-:W-:Y:S02]  /*42830*/  ISETP.GT.AND P0, PT, R33, RZ, !P6 ;  /* 0x000000ff2100720c */ /* 0x000fe40007704270 */
[----:B------:R-:W-:Y:S02]  /*42840*/  ISETP.NE.AND P6, PT, R4, RZ, PT ;  /* 0x000000ff0400720c */ /* 0x000fe40003fc5270 */
[----:B------:R-:W-:-:S04]  /*42850*/  ISETP.LT.OR P0, PT, R2, 0x1, P0 ;  /* 0x000000010200780c */ /* 0x000fc80000701670 */
[----:B------:R-:W-:Y:S02]  /*42860*/  FSEL R19, R5, -INF , !P0 ;  /* 0xff80000005137808 */ /* 0x000fe40004000000 */
[----:B------:R-:W2:Y:S01]  /*42870*/  LDL.64 R4, [UR4+0x70] ;  /* 0x00007004ff047983 */ /* 0x000ea20008100a00 */
[----:B------:R-:W-:Y:S02]  /*42880*/  ISETP.GT.AND P2, PT, R33, 0x49, !P2 ;  /* 0x000000492100780c */ /* 0x000fe40005744270 */
[----:B------:R-:W-:Y:S02]  /*42890*/  FMNMX.FTZ R20, R19, R64, !PT ;  /* 0x0000004013147209 */ /* 0x000fe40007810000 */
[----:B------:R-:W-:Y:S02]  /*428a0*/  ISETP.GT.AND P3, PT, R33, 0x50, !P3 ;  /* 0x000000502100780c */ /* 0x000fe40005f64270 */
[----:B------:R-:W-:Y:S02]  /*428b0*/  FMNMX.FTZ R20, R11, R20, !PT ;  /* 0x000000140b147209 */ /* 0x000fe40007810000 */
[----:B------:R-:W-:-:S02]  /*428c0*/  ISETP.LT.OR P2, PT, R2, 0x4a, P2 ;  /* 0x0000004a0200780c */ /* 0x000fc40001741670 */
[----:B------:R-:W-:Y:S02]  /*428d0*/  FMNMX.FTZ R3, R63, R20, !PT ;  /* 0x000000143f037209 */ /* 0x000fe40007810000 */
[----:B------:R-:W-:Y:S02]  /*428e0*/  ISETP.GT.AND P4, PT, R33, 0x51, !P4 ;  /* 0x000000512100780c */ /* 0x000fe40006784270 */
[----:B------:R-:W-:Y:S02]  /*428f0*/  FMNMX.FTZ R3, R14, R3, !PT ;  /* 0x000000030e037209 */ /* 0x000fe40007810000 */
[----:B------:R-:W-:Y:S02]  /*42900*/  ISETP.LT.OR P3, PT, R2, 0x51, P3 ;  /* 0x000000510200780c */ /* 0x000fe40001f61670 */
[----:B------:R-:W-:Y:S02]  /*42910*/  FMNMX.FTZ R3, R62, R3, !PT ;  /* 0x000000033e037209 */ /* 0x000fe40007810000 */
[----:B------:R-:W-:-:S02]  /*42920*/  FSEL R42, R42, -INF , !P2 ;  /* 0xff8000002a2a7808 */ /* 0x000fc40005000000 */
        /* <DEDUP_REMOVED lines=13> */
[----:B------:R-:W-:Y:S02]  /*42a00*/  ISETP.LT.OR P0, PT, R2, 0x5a, P0 ;  /* 0x0000005a0200780c */ /* 0x000fe40000701670 */
[----:B------:R-:W-:Y:S02]  /*42a10*/  FMNMX.FTZ R3, R12, R3, !PT ;  /* 0x000000030c037209 */ /* 0x000fe40007810000 */
[----:B------:R-:W-:Y:S02]  /*42a20*/  FSEL R55, R55, -INF , !P5 ;  /* 0xff80000037377808 */ /* 0x000fe40006800000 */
[----:B------:R-:W-:Y:S02]  /*42a30*/  FMNMX.FTZ R3, R8, R3, !PT ;  /* 0x0000000308037209 */ /* 0x000fe40007810000 */
[----:B------:R-:W-:-:S02]  /*42a40*/  FSEL R56, R56, -INF , !P0 ;  /* 0xff80000038387808 */ /* 0x000fc40004000000 */
        /* <DEDUP_REMOVED lines=9> */
[----:B--2---:R0:W-:Y:S04]  /*42ae0*/  ST.E desc[UR6][R4.64+0x4], R21 ;  /* 0x0000041504007985 */ /* 0x0041e8000c101906 */
        /* <DEDUP_REMOVED lines=23> */
[----:B0-----:R-:W-:-:S05]  /*42c60*/  FMNMX.FTZ R21, R60, R3, !PT ;  /* 0x000000033c157209 */ /* 0x001fca0007810000 */
[----:B------:R-:W0:Y:S04]  /*42c70*/  SHFL.BFLY PT, R2, R21, 0x2, 0x1f ;  /* 0x0c401f0015027f89 */ /* 0x000e2800000e0000 */
[----:B------:R-:W-:Y:S01]  /*42c80*/  ST.E desc[UR6][R4.64], R21 ;  /* 0x0000001504007985 */ /* 0x000fe2000c101906 */
[----:B0-----:R-:W-:-:S03]  /*42c90*/  FMNMX.FTZ R20, R21, R2, !PT ;  /* 0x0000000215147209 */ /* 0x001fc60007810000 */
[----:B--2---:R-:W0:Y:S02]  /*42ca0*/  SHFL.BFLY PT, R3, R24, 0x2, 0x1f ;  /* 0x0c401f0018037f89 */ /* 0x004e2400000e0000 */
[----:B0-----:R-:W-:Y:S02]  /*42cb0*/  FMNMX.FTZ R30, R24, R3, !PT ;  /* 0x00000003181e7209 */ /* 0x001fe40007810000 */
[----:B------:R-:W0:Y:S04]  /*42cc0*/  SHFL.BFLY PT, R3, R20, 0x1, 0x1f ;  /* 0x0c201f0014037f89 */ /* 0x000e2800000e0000 */
[----:B------:R-:W1:Y:S01]  /*42cd0*/  SHFL.BFLY PT, R33, R30, 0x1, 0x1f ;  /* 0x0c201f001e217f89 */ /* 0x000e6200000e0000 */
[----:B0-----:R-:W-:Y:S02]  /*42ce0*/  FMNMX.FTZ R31, R20, R3, !PT ;  /* 0x00000003141f7209 */ /* 0x001fe40007810000 */
[----:B-1----:R-:W-:-:S03]  /*42cf0*/  FMNMX.FTZ R33, R30, R33, !PT ;  /* 0x000000211e217209 */ /* 0x002fc60007810000 */
[----:B------:R-:W-:Y:S04]  /*42d00*/  ST.E desc[UR6][R4.64], R31 ;  /* 0x0000001f04007985 */ /* 0x000fe8000c101906 */
[----:B------:R0:W-:Y:S04]  /*42d10*/  ST.E desc[UR6][R4.64+0x4], R33 ;  /* 0x0000042104007985 */ /* 0x0001e8000c101906 */
[----:B------:R-:W2:Y:S04]  /*42d20*/  LDL.64 R2, [UR4+0x70] ;  /* 0x00007004ff027983 */ /* 0x000ea80008100a00 */
[----:B--2---:R-:W2:Y:S04]  /*42d30*/  LD.E R65, desc[UR6][R2.64+0x20] ;  /* 0x0000200602417980 */ /* 0x004ea8000c101900 */
[----:B------:R-:W2:Y:S04]  /*42d40*/  LD.E R24, desc[UR6][R2.64] ;  /* 0x0000000602187980 */ /* 0x000ea8000c101900 */
[----:B------:R-:W0:Y:S01]  /*42d50*/  LD.E R68, desc[UR6][R2.64+0x4] ;  /* 0x0000040602447980 */ /* 0x000e22000c101900 */
[C---:B--2---:R-:W-:Y:S01]  /*42d60*/  FMUL.FTZ R20, R24.reuse, R65 ;  /* 0x0000004118147220 */ /* 0x044fe20000410000 */
[----:B------:R-:W-:Y:S01]  /*42d70*/  FSETP.NEU.FTZ.AND P0, PT, R24, -INF , PT ;  /* 0xff8000001800780b */ /* 0x000fe20003f1d000 */
[----:B0-----:R-:W-:-:S03]  /*42d80*/  FMUL.FTZ R4, R65, R68 ;  /* 0x0000004441047220 */ /* 0x001fc60000410000 */
        /* <DEDUP_REMOVED lines=55> */
[----:B------:R-:W0:Y:S08]  /*43100*/  MUFU.EX2 R34, R34 ;  /* 0x0000002200227308 */ /* 0x000e300000000800 */
        /* <DEDUP_REMOVED lines=44> */
[----:B------:R-:W-:-:S06]  /*433d0*/  FFMA.FTZ R8, R55, R65, -R4 ;  /* 0x0000004137087223 */ /* 0x000fcc0000010804 */
        /* <DEDUP_REMOVED lines=45> */
[----:B------:R0:W-:Y:S04]  /*436b0*/  ST.E desc[UR6][R2.64+0x14], R39 ;  /* 0x0000142702007985 */ /* 0x0001e8000c101906 */
[----:B------:R-:W2:Y:S04]  /*436c0*/  LDL.64 R4, [UR4] ;  /* 0x00000004ff047983 */ /* 0x000ea80008100a00 */
[----:B------:R-:W3:Y:S04]  /*436d0*/  LDL.64 R6, [UR4+0x98] ;  /* 0x00009804ff067983 */ /* 0x000ee80008100a00 */
[----:B0-----:R-:W4:Y:S01]  /*436e0*/  LDL.64 R2, [UR4+0x80] ;  /* 0x00008004ff027983 */ /* 0x001f220008100a00 */
[----:B------:R-:W-:-:S05]  /*436f0*/  LEA.HI R36, R227, 0x8, RZ, 0x19 ;  /* 0x00000008e3247811 */ /* 0x000fca00078fc8ff */
[----:B------:R0:W-:Y:S06]  /*43700*/  BAR.SYNC.DEFER_BLOCKING R36, 0x100 ;  /* 0x000400240000751d */ /* 0x0001ec0000010000 */
[----:B--2---:R-:W2:Y:S04]  /*43710*/  LD.E R41, desc[UR6][R4.64] ;  /* 0x0000000604297980 */ /* 0x004ea8000c101900 */
[----:B----4-:R-:W4:Y:S04]  /*43720*/  LD.E R43, desc[UR6][R2.64] ;  /* 0x00000006022b7980 */ /* 0x010f28000c101900 */
[----:B---3--:R-:W2:Y:S04]  /*43730*/  LD.E.64 R4, desc[UR6][R6.64] ;  /* 0x0000000606047980 */ /* 0x008ea8000c101b00 */
        /* <DEDUP_REMOVED lines=27> */
[----:B------:R-:W5:Y:S04]  /*438f0*/  LDL.64 R6, [UR4+0x88] ;  /* 0x00008804ff067983 */ /* 0x000f680008100a00 */
        /* <DEDUP_REMOVED lines=45> */
[----:B----4-:R-:W-:Y:S01]  /*43bd0*/  ST.E desc[UR6][R2.64], R43 ;  /* 0x0000002b02007985 */ /* 0x010fe2000c101906 */
[----:B--2---:R-:W-:-:S03]  /*43be0*/  IMAD R4, R41, 0xc00, R4 ;  /* 0x00000c0029047824 */ /* 0x004fc600078e0204 */
[----:B------:R-:W2:Y:S04]  /*43bf0*/  LD.E R110, desc[UR6][R2.64+0x198] ;  /* 0x00019806026e7980 */ /* 0x000ea8000c101900 */
[----:B---3--:R-:W-:Y:S04]  /*43c00*/  ST.E desc[UR6][R2.64+0x4], R45 ;  /* 0x0000042d02007985 */ /* 0x008fe8000c101906 */
        /* <DEDUP_REMOVED lines=26> */
[----:B0-----:R-:W2:Y:S04]  /*43db0*/  LD.E R37, desc[UR6][R2.64+0x74] ;  /* 0x0000740602257980 */ /* 0x001ea8000c101900 */
[----:B-1----:R-:W2:Y:S04]  /*43dc0*/  LD.E R39, desc[UR6][R2.64+0x7c] ;  /* 0x00007c0602277980 */ /* 0x002ea8000c101900 */
[----:B------:R-:W2:Y:S04]  /*43dd0*/  LD.E R41, desc[UR6][R2.64+0x84] ;  /* 0x0000840602297980 */ /* 0x000ea8000c101900 */
[----:B------:R-:W2:Y:S04]  /*43de0*/  LD.E R43, desc[UR6][R2.64+0x8c] ;  /* 0x00008c06022b7980 */ /* 0x000ea8000c101900 */
[----:B------:R-:W2:Y:S04]  /*43df0*/  LD.E R45, desc[UR6][R2.64+0x94] ;  /* 0x00009406022d7980 */ /* 0x000ea8000c101900 */
        /* <DEDUP_REMOVED lines=51> */
[----:B------:R-:W-:Y:S02]  /*44130*/  F2FP.F16.F32.PACK_AB R184, R184, R35 ;  /* 0x00000023b8b8723e */ /* 0x000fe400000000ff */
[----:B------:R-:W-:Y:S02]  /*44140*/  F2FP.F16.F32.PACK_AB R186, R186, R34 ;  /* 0x00000022baba723e */ /* 0x000fe400000000ff */
[----:B------:R-:W-:Y:S02]  /*44150*/  F2FP.F16.F32.PACK_AB R185, R185, R21 ;  /* 0x00000015b9b9723e */ /* 0x000fe400000000ff */
[----:B------:R-:W-:Y:S01]  /*44160*/  F2FP.F16.F32.PACK_AB R187, R187, R20 ;  /* 0x00000014bbbb723e */ /* 0x000fe200000000ff */
[----:B------:R-:W-:Y:S01]  /*44170*/  ST.E desc[UR6][R2.64+0x70], R36 ;  /* 0x0000702402007985 */ /* 0x000fe2000c101906 */
[----:B------:R-:W-:-:S02]  /*44180*/  F2FP.F16.F32.PACK_AB R160, R160, R33 ;  /* 0x00000021a0a0723e */ /* 0x000fc400000000ff */
[----:B------:R-:W-:Y:S01]  /*44190*/  F2FP.F16.F32.PACK_AB R162, R162, R32 ;  /* 0x00000020a2a2723e */ /* 0x000fe200000000ff */
[----:B------:R-:W-:Y:S01]  /*441a0*/  ST.E desc[UR6][R2.64+0x78], R38 ;  /* 0x0000782602007985 */ /* 0x000fe2000c101906 */
[----:B------:R-:W-:Y:S02]  /*441b0*/  F2FP.F16.F32.PACK_AB R164, R164, R31 ;  /* 0x0000001fa4a4723e */ /* 0x000fe400000000ff */
[----:B------:R-:W-:Y:S01]  /*441c0*/  F2FP.F16.F32.PACK_AB R166, R166, R30 ;  /* 0x0000001ea6a6723e */ /* 0x000fe200000000ff */
[----:B------:R-:W-:Y:S01]  /*441d0*/  ST.E desc[UR6][R2.64+0x80], R40 ;  /* 0x0000802802007985 */ /* 0x000fe2000c101906 */
        /* <DEDUP_REMOVED lines=24> */
[----:B------:R-:W-:Y:S04]  /*44360*/  ST.E desc[UR6][R2.64+0x84], R41 ;  /* 0x0000842902007985 */ /* 0x000fe8000c101906 */
[----:B------:R-:W-:Y:S04]  /*44370*/  ST.E desc[UR6][R2.64+0x8c], R43 ;  /* 0x00008c2b02007985 */ /* 0x000fe8000c101906 */
[----:B------:R-:W-:Y:S04]  /*44380*/  ST.E desc[UR6][R2.64+0x94], R45 ;  /* 0x0000942d02007985 */ /* 0x000fe8000c101906 */
[----:B---3--:R-:W-:Y:S04]  /*44390*/  ST.E desc[UR6][R2.64+0x9c], R47 ;  /* 0x00009c2f02007985 */ /* 0x008fe8000c101906 */
        /* <DEDUP_REMOVED lines=75> */
[----:B------:R-:W-:Y:S01]  /*44850*/  ST.E desc[UR6][R6.64], RZ ;  /* 0x000000ff06007985 */ /* 0x000fe2000c101906 */
[----:B0-----:R-:W-:-:S06]  /*44860*/  WARPGROUP.ARRIVE ;  /* 0x00000000000079c5 */ /* 0x001fcc0000000000 */
[----:B------:R-:W-:Y:S03]  /*44870*/  HGMMA.64x256x16.F32 R24, R184, gdesc[UR8].tnspB, RZ, !UPT, gsb0 ;  /* 0x43e00008b8187df0 */ /* 0x000fe6000c0008ff */
[----:B------:R-:W-:Y:S02]  /*44880*/  WARPGROUP.DEPBAR.LE gsb0, 0x0 ;  /* 0x00008000000079c5 */ /* 0x000fe40000010000 */
        /* <DEDUP_REMOVED lines=128> */
[----:B------:R-:W-:Y:S04]  /*45090*/  ST.E desc[UR6][R6.64], R0 ;  /* 0x0000000006007985 */ /* 0x000fe8000c101906 */
        /* <DEDUP_REMOVED lines=128> */
[----:B------:R-:W-:Y:S01]  /*458a0*/  F2FP.F16.F32.PACK_AB R177, R177, R9 ;  /* 0x00000009b1b1723e */ /* 0x000fe200000000ff */
[----:B------:R-:W-:Y:S01]  /*458b0*/  IMAD.MOV.U32 R9, RZ, RZ, R5 ;  /* 0x000000ffff097224 */ /* 0x000fe200078e0005 */
[----:B------:R-:W-:Y:S01]  /*458c0*/  F2FP.F16.F32.PACK_AB R179, R179, R8 ;  /* 0x00000008b3b3723e */ /* 0x000fe200000000ff */
[----:B------:R-:W-:-:S03]  /*458d0*/  VIADD R8, R4, 0x80 ;  /* 0x0000008004087836 */ /* 0x000fc60000000000 */
[----:B------:R-:W-:Y:S02]  /*458e0*/  R2UR UR11, R9 ;  /* 0x00000000090b72ca */ /* 0x000fe400000e0000 */
[----:B------:R-:W-:Y:S02]  /*458f0*/  R2UR UR10, R8 ;  /* 0x00000000080a72ca */ /* 0x000fe400000e0000 */
[----:B------:R-:W-:Y:S02]  /*45900*/  F2FP.F16.F32.PACK_AB R161, R161, R19 ;  /* 0x00000013a1a1723e */ /* 0x000fe400000000ff */
[----:B------:R-:W-:-:S04]  /*45910*/  F2FP.F16.F32.PACK_AB R163, R163, R18 ;  /* 0x00000012a3a3723e */ /* 0x000fc800000000ff */
[----:B--2---:R-:W-:-:S06]  /*45920*/  WARPGROUP.ARRIVE ;  /* 0x00000000000079c5 */ /* 0x004fcc0000000000 */
[----:B------:R-:W-:Y:S03]  /*45930*/  HGMMA.64x256x16.F32 R24, R160, gdesc[UR8].tnspB, R24, gsb0 ;  /* 0x43e00008a0187df0 */ /* 0x000fe60008000818 */
        /* <DEDUP_REMOVED lines=1058> */
[----:B------:R-:W-:Y:S01]  /*49b60*/  R2UR UR10, R4 ;  /* 0x00000000040a72ca */ /* 0x000fe200000e0000 */
[----:B--2---:R-:W-:-:S12]  /*49b70*/  WARPGROUP.ARRIVE ;  /* 0x00000000000079c5 */ /* 0x004fd80000000000 */
        /* <DEDUP_REMOVED lines=131> */
[----:B------:R-:W2:Y:S04]  /*4a3b0*/  LD.E R4, desc[UR6][R2.64] ;  /* 0x0000000602047980 */ /* 0x000ea8000c101900 */
[----:B------:R-:W3:Y:S04]  /*4a3c0*/  LD.E R5, desc[UR6][R2.64+0x4] ;  /* 0x0000040602057980 */ /* 0x000ee8000c101900 */
[----:B0-----:R-:W4:Y:S04]  /*4a3d0*/  LD.E R0, desc[UR6][R2.64+0x1fc] ;  /* 0x0001fc0602007980 */ /* 0x001f28000c101900 */
        /* <DEDUP_REMOVED lines=126> */
[----:B--2---:R0:W-:Y:S04]  /*4abc0*/  ST.E desc[UR6][R2.64], R4 ;  /* 0x0000000402007985 */ /* 0x0041e8000c101906 */
[----:B---3--:R0:W-:Y:S04]  /*4abd0*/  ST.E desc[UR6][R2.64+0x4], R5 ;  /* 0x0000040502007985 */ /* 0x0081e8000c101906 */
        /* <DEDUP_REMOVED lines=125> */
[----:B------:R-:W-:-:S13]  /*4b3b0*/  LOP3.LUT P6, RZ, R227, 0x7f, RZ, 0xc0, !PT ;  /* 0x0000007fe3ff7812 */ /* 0x000fda00078cc0ff */
[----:B0-----:R-:W-:Y:S05]  /*4b3c0*/  @P6 BRA `(.L_x_13244) ;  /* 0x0000000000206947 */ /* 0x001fea0003800000 */
[----:B------:R-:W2:Y:S04]  /*4b3d0*/  LDL.64 R2, [UR4+0x40] ;  /* 0x00004004ff027983 */ /* 0x000ea80008100a00 */
[----:B------:R-:W3:Y:S04]  /*4b3e0*/  LDL.64 R4, [UR4] ;  /* 0x00000004ff047983 */ /* 0x000ee80008100a00 */
[----:B--2---:R-:W2:Y:S04]  /*4b3f0*/  LD.E.64 R2, desc[UR6][R2.64+0x30] ;  /* 0x0000300602027980 */ /* 0x004ea8000c101b00 */
[----:B---3--:R-:W3:Y:S01]  /*4b400*/  LD.E R4, desc[UR6][R4.64] ;  /* 0x0000000604047980 */ /* 0x008ee2000c101900 */
[----:B--2---:R-:W-:-:S05]  /*4b410*/  MOV R7, R2 ;  /* 0x0000000200077202 */ /* 0x004fca0000000f00 */
[----:B---3--:R-:W-:-:S05]  /*4b420*/  IMAD R0, R4, 0x8, R7 ;  /* 0x0000000804007824 */ /* 0x008fca00078e0207 */
[----:B------:R-:W-:-:S04]  /*4b430*/  PRMT R0, RZ, 0x654, R0 ;  /* 0x00000654ff007816 */ /* 0x000fc80000000000 */
[----:B------:R0:W-:Y:S03]  /*4b440*/  SYNCS.ARRIVE.TRANS64.RED.A1T0 RZ, [R0+URZ], RZ ;  /* 0x000000ff00ff79a7 */ /* 0x0001e6000810043f */
.L_x_13244:
[----:B------:R-:W-:-:S04]  /*4b450*/  IMAD.MOV.U32 R229, RZ, RZ, 0x0 ;  /* 0x00000000ffe57424 */ /* 0x000fc800078e00ff */
[----:B0-----:R-:W-:Y:S05]  /*4b460*/  RET.REL.NODEC R228 `(_ZN7cutlass13device_kernelIN5flash11enable_sm90INS1_16FlashAttnFwdSm90INS1_25CollectiveMainloopFwdSm90ILi2EN4cute5tupleIJNS5_1CILi1EEES8_S8_EEENS6_IJNS7_ILi128EEENS7_ILi96EEENS7_ILi64EEEEEELi256ENS_6half_tEfNS_4arch4Sm90ELb0ELb1ELb1ELb1ELb0ELb1ELb1ELb1ELb0ELb1ELb1ELb0EEENS1_21CollectiveEpilogueFwdINS6_IJSA_NS7_ILi256EEESB_EEES9_SE_SG_Li256ELb1ELb1ELb1ELb0EEENS1_36VarlenDynamicPersistentTileSchedulerILi128ELi96ELi256ELi128ELb1ELb1ELb1ELb1ELb0ELb1EEEEEEEEEvNT_6ParamsE) ;  /* 0xfffffb48e4e47950 */ /* 0x001fea0003c3ffff */
.L_x_13220:
[----:B0-----:R0:W1:Y:S02]  /*4b470*/  SYNCS.PHASECHK.TRANS64.TRYWAIT P0, [R3+URZ], R10 ;  /* 0x0000000a030075a7 */ /* 0x001064000800017f */
[----:B-1----:R-:W-:Y:S05]  /*4b480*/  @!P0 NANOSLEEP.SYNCS 0x989680 ;  /* 0x009896800000895d */ /* 0x002fea0003900000 */
[----:B------:R-:W1:Y:S02]  /*4b490*/  @!P0 SYNCS.PHASECHK.TRANS64 P0, [R3+URZ], R10 ;  /* 0x0000000a030085a7 */ /* 0x000e64000800007f */
[----:B-1----:R-:W-:Y:S05]  /*4b4a0*/  @!P0 BRA `(.L_x_13220) ;  /* 0xfffffffc00f08947 */ /* 0x002fea000383ffff */
[----:B------:R-:W-:Y:S05]  /*4b4b0*/  BRA `(.L_x_13219) ;  /* 0xffffff4400a07947 */ /* 0x000fea000383ffff */
.L_x_13222:
[----:B0-----:R0:W1:Y:S02]  /*4b4c0*/  SYNCS.PHASECHK.TRANS64.TRYWAIT P0, [R3+URZ+0x32410], R10 ;  /* 0x0324100a030075a7 */ /* 0x001064000800017f */
[----:B-1----:R-:W-:Y:S05]  /*4b4d0*/  @!P0 NANOSLEEP.SYNCS 0x989680 ;  /* 0x009896800000895d */ /* 0x002fea0003900000 */
[----:B------:R-:W1:Y:S02]  /*4b4e0*/  @!P0 SYNCS.PHASECHK.TRANS64 P0, [R3+URZ+0x32410], R10 ;  /* 0x0324100a030085a7 */ /* 0x000e64000800007f */
[----:B-1----:R-:W-:Y:S05]  /*4b4f0*/  @!P0 BRA `(.L_x_13222) ;  /* 0xfffffffc00f08947 */ /* 0x002fea000383ffff */
[----:B------:R-:W-:Y:S05]  /*4b500*/  BRA `(.L_x_13245) ;  /* 0xffffff4800947947 */ /* 0x000fea000383ffff */
.L_x_13229:
[----:B0-----:R0:W1:Y:S02]  /*4b510*/  SYNCS.PHASECHK.TRANS64.TRYWAIT P0, [R10+URZ], R11 ;  /* 0x0000000b0a0075a7 */ /* 0x001064000800017f */
[----:B-1----:R-:W-:Y:S05]  /*4b520*/  @!P0 NANOSLEEP.SYNCS 0x989680 ;  /* 0x009896800000895d */ /* 0x002fea0003900000 */
[----:B------:R-:W1:Y:S02]  /*4b530*/  @!P0 SYNCS.PHASECHK.TRANS64 P0, [R10+URZ], R11 ;  /* 0x0000000b0a0085a7 */ /* 0x000e64000800007f */
[----:B-1----:R-:W-:Y:S05]  /*4b540*/  @!P0 BRA `(.L_x_13229) ;  /* 0xfffffffc00f08947 */ /* 0x002fea000383ffff */
[----:B------:R-:W-:Y:S05]  /*4b550*/  BRA `(.L_x_13228) ;  /* 0xffffff4c00087947 */ /* 0x000fea000383ffff */
.L_x_13246:
        /* <DEDUP_REMOVED lines=10> */
.L_x_15201:


//--------------------- .text._ZN7cutlass13device_kernelIN5flash11enable_sm90INS1_16FlashAttnFwdSm90INS1_25CollectiveMainloopFwdSm90ILi2EN4cute5tupleIJNS5_1CILi1EEES8_S8_EEENS6_IJNS7_ILi128EEENS7_ILi96EEENS7_ILi64EEEEEELi256ENS_6half_tEfNS_4arch4Sm90ELb1ELb0ELb1ELb0ELb0ELb0ELb0ELb1ELb0ELb1ELb1ELb0EEENS1_21CollectiveEpilogueFwdINS6_IJSA_NS7_ILi256EEESB_EEES9_SE_SG_Li256ELb0ELb1ELb1ELb0EEENS1_19SingleTileSchedulerILb0ELb1ELb1ELi128EEEEEEEEEvNT_6ParamsE --------------------------
	.section	.text._ZN7cutlass13device_kernelIN5flash11enable_sm90INS1_16FlashAttnFwdSm90INS1_25CollectiveMainloopFwdSm90ILi2EN4cute5tupleIJNS5_1CILi1EEES8_S8_EEENS6_IJNS7_ILi128EEENS7_ILi96EEENS7_ILi64EEEEEELi256ENS_6half_tEfNS_4arch4Sm90ELb1ELb0ELb1ELb0ELb0ELb0ELb0ELb1ELb0ELb1ELb1ELb0EEENS1_21CollectiveEpilogueFwdINS6_IJSA_NS7_ILi256EEESB_EEES9_SE_SG_Li256ELb0ELb1ELb1ELb0EEENS1_19SingleTileSchedulerILb0ELb1ELb1ELi128EEEEEEEEEvNT_6ParamsE,"ax",@progbits
	.align	128
.text._ZN7cutlass13device_kernelIN5flash11enable_sm90INS1_16FlashAttnFwdSm90INS1_25CollectiveMainloopFwdSm90ILi2EN4cute5tupleIJNS5_1CILi1EEES8_S8_EEENS6_IJNS7_ILi128EEENS7_ILi96EEENS7_ILi64EEEEEELi256ENS_6half_tEfNS_4arch4Sm90ELb1ELb0ELb1ELb0ELb0ELb0ELb0ELb1ELb0ELb1ELb1ELb0EEENS1_21CollectiveEpilogueFwdINS6_IJSA_NS7_ILi256EEESB_EEES9_SE_SG_Li256ELb0ELb1ELb1ELb0EEENS1_19SingleTileSchedulerILb0ELb1ELb1ELi128EEEEEEEEEvNT_6ParamsE:
        .type           _ZN7cutlass13device_kernelIN5flash11enable_sm90INS1_16FlashAttnFwdSm90INS1_25CollectiveMainloopFwdSm90ILi2EN4cute5tupleIJNS5_1CILi1EEES8_S8_EEENS6_IJNS7_ILi128EEENS7_ILi96EEENS7_ILi64EEEEEELi256ENS_6half_tEfNS_4arch4Sm90ELb1ELb0ELb1ELb0ELb0ELb0ELb0ELb1ELb0ELb1ELb1ELb0EEENS1_21CollectiveEpilogueFwdINS6_IJSA_NS7_ILi256EEESB_EEES9_SE_SG_Li256ELb0ELb1ELb1ELb0EEENS1_19SingleTileSchedulerILb0ELb1ELb1ELi128EEEEEEEEEvNT_6ParamsE,@function
        .size           _ZN7cutlass13device_kernelIN5flash11enable_sm90INS1_16FlashAttnFwdSm90INS1_25CollectiveMainloopFwdSm90ILi2EN4cute5tupleIJNS5_1CILi1EEES8_S8_EEENS6_IJNS7_ILi128EEENS7_ILi96EEENS7_ILi64EEEEEELi256ENS_6half_tEfNS_4arch4Sm90ELb1ELb0ELb1ELb0ELb0ELb0ELb0ELb1ELb0ELb1ELb1ELb0EEENS1_21CollectiveEpilogueFwdINS6_IJSA_NS7_ILi256EEESB_EEES9_SE_SG_Li256ELb0ELb1ELb1ELb0EEENS1_19SingleTileSchedulerILb0ELb1ELb1ELi128EEEEEEEEEvNT_6ParamsE,(.L_x_15203 - _ZN7cutlass13device_kernelIN5flash11enable_sm90INS1_16FlashAttnFwdSm90INS1_25CollectiveMainloopFwdSm90ILi2EN4cute5tupleIJNS5_1CILi1EEES8_S8_EEENS6_IJNS7_ILi128EEENS7_ILi96EEENS7_ILi64EEEEEELi256ENS_6half_tEfNS_4arch4Sm90ELb1ELb0ELb1ELb0ELb0ELb0ELb0ELb1ELb0ELb1ELb1ELb0EEENS1_21CollectiveEpilogueFwdINS6_IJSA_NS7_ILi256EEESB_EEES9_SE_SG_Li256ELb0ELb1ELb1ELb0EEENS1_19SingleTileSchedulerILb0ELb1ELb1ELi128EEEEEEEEEvNT_6ParamsE)
        .other          _ZN7cutlass13device_kernelIN5flash11enable_sm90INS1_16FlashAttnFwdSm90INS1_25CollectiveMainloopFwdSm90ILi2EN4cute5tupleIJNS5_1CILi1EEES8_S8_EEENS6_IJNS7_ILi128EEENS7_ILi96EEENS7_ILi64EEEEEELi256ENS_6half_tEfNS_4arch4Sm90ELb1ELb0ELb1ELb0ELb0ELb0ELb0ELb1ELb0ELb1ELb1ELb0EEENS1_21CollectiveEpilogueFwdINS6_IJSA_NS7_ILi256EEESB_EEES9_SE_SG_Li256ELb0ELb1ELb1ELb0EEENS1_19SingleTileSchedulerILb0ELb1ELb1ELi128EEEEEEEEEvNT_6ParamsE,@"STO_CUDA_ENTRY STV_DEFAULT"
_ZN7cutlass13device_kernelIN5flash11enable_sm90INS1_16FlashAttnFwdSm90INS1_25CollectiveMainloopFwdSm90ILi2EN4cute5tupleIJNS5_1CILi1EEES8_S8_EEENS6_IJNS7_ILi128EEENS7_ILi96EEENS7_ILi64EEEEEELi256ENS_6half_tEfNS_4arch4Sm90ELb1ELb0ELb1ELb0ELb0ELb0ELb0ELb1ELb0ELb1ELb1ELb0EEENS1_21CollectiveEpilogueFwdINS6_IJSA_NS7_ILi256EEESB_EEES9_SE_SG_Li256ELb0ELb1ELb1ELb0EEENS1_19SingleTileSchedulerILb0ELb1ELb1ELi128EEEEEEEEEvNT_6ParamsE:
        /* <DEDUP_REMOVED lines=18> */
.L_x_13248:
[----:B------:R-:W-:Y:S05]  /*0120*/  BSYNC B0 ;  /* 0x0000000000007941 */ /* 0x000fea0003800000 */
.L_x_13247:
        /* <DEDUP_REMOVED lines=41> */
.L_x_13249:
        /* <DEDUP_REMOVED lines=22> */
.L_x_13250:
        /* <DEDUP_REMOVED lines=18> */
.L_x_13251:
        /* <DEDUP_REMOVED lines=22> */
.L_x_13252:
        /* <DEDUP_REMOVED lines=22> */
.L_x_13253:
        /* <DEDUP_REMOVED lines=8> */
.L_x_13256:
        /* <DEDUP_REMOVED lines=20> */
[----:B------:R-:W0:Y:S01]  /*0ac0*/  S2UR UR43, SR_CTAID.X ;  /* 0x00000000002b79c3 */ /* 0x000e220000002500 */
[----:B------:R-:W-:Y:S01]  /*0ad0*/  ULDC UR4, c[0x0][0x448] ;  /* 0x0001120000047ab9 */ /* 0x000fe20000000800 */
[----:B------:R-:W-:Y:S01]  /*0ae0*/  ULDC UR36, c[0x0][0x424] ;  /* 0x0001090000247ab9 */ /* 0x000fe20000000800 */
[----:B------:R-:W-:Y:S01]  /*0af0*/  UISETP.NE.AND UP1, UPT, UR4, 0x1, UPT ;  /* 0x000000010400788c */ /* 0x000fe2000bf25270 */
[----:B------:R-:W-:Y:S02]  /*0b00*/  ULDC UR40, c[0x0][0x2f0] ;  /* 0x0000bc0000287ab9 */ /* 0x000fe40000000800 */
[----:B------:R-:W-:Y:S01]  /*0b10*/  ULDC.64 UR4, c[0x0][0x418] ;  /* 0x0001060000047ab9 */ /* 0x000fe20000000a00 */
[----:B------:R-:W-:Y:S01]  /*0b20*/  ULDC UR7, c[0x0][0x288] ;  /* 0x0000a20000077ab9 */ /* 0x000fe20000000800 */
[----:B------:R-:W-:Y:S02]  /*0b30*/  UISETP.NE.U32.AND UP0, UPT, UR4, URZ, UPT ;  /* 0x0000003f0400728c */ /* 0x000fe4000bf05070 */
[----:B------:R-:W-:-:S02]  /*0b40*/  USHF.R.U32.HI UR10, URZ, 0x10, UR38 ;  /* 0x000000103f0a7899 */ /* 0x000fc40008011626 */
[----:B------:R-:W-:Y:S02]  /*0b50*/  UISETP.NE.AND.EX UP0, UPT, UR5, URZ, UPT, UP0 ;  /* 0x0000003f0500728c */ /* 0x000fe4000bf05300 */
[----:B------:R-:W-:Y:S01]  /*0b60*/  @UP1 ULDC UR4, c[0x0][0x44c] ;  /* 0x0001130000041ab9 */ /* 0x000fe20000000800 */
[----:B------:R-:W-:Y:S01]  /*0b70*/  @UP1 ULDC UR8, c[0x0][0x450] ;  /* 0x0001140000081ab9 */ /* 0x000fe20000000800 */
[----:B------:R-:W-:Y:S02]  /*0b80*/  USEL UR36, UR36, 0x1, UP0 ;  /* 0x0000000124247887 */ /* 0x000fe40008000000 */
[----:B------:R-:W-:Y:S02]  /*0b90*/  ULOP3.LUT UR38, UR38, 0xffff, URZ, 0xc0, !UPT ;  /* 0x0000ffff26267892 */ /* 0x000fe4000f8ec03f */
[----:B------:R-:W-:Y:S02]  /*0ba0*/  UIMAD UR40, UR36, UR40, URZ ;  /* 0x00000028242872a4 */ /* 0x000fe4000f8e023f */
[----:B0-----:R-:W-:-:S04]  /*0bb0*/  USHF.L.U32 UR43, UR43, 0x7, URZ ;  /* 0x000000072b2b7899 */ /* 0x001fc8000800063f */
[----:B------:R-:W-:-:S04]  /*0bc0*/  UIADD3 UR6, UR43, 0x7f, URZ ;  /* 0x0000007f2b067890 */ /* 0x000fc8000fffe03f */
[----:B------:R-:W-:Y:S02]  /*0bd0*/  UIMAD.WIDE.U32 UR4, UR6, UR4, URZ ;  /* 0x00000004060472a5 */ /* 0x000fe4000f8e003f */
[----:B------:R-:W-:Y:S02]  /*0be0*/  UIADD3 UR4, UR40, 0x5f, URZ ;  /* 0x0000005f28047890 */ /* 0x000fe4000fffe03f */
[----:B------:R-:W-:Y:S02]  /*0bf0*/  @UP1 USHF.R.U32.HI UR6, URZ, UR8, UR5 ;  /* 0x000000083f061299 */ /* 0x000fe40008011605 */
[----:B------:R-:W-:-:S04]  /*0c00*/  UIADD3 UR5, UR40, 0x60, -UR7 ;  /* 0x0000006028057890 */ /* 0x000fc8000fffe807 */
[----:B------:R-:W-:Y:S02]  /*0c10*/  UIADD3 UR6, UR5, UR6, URZ ;  /* 0x0000000605067290 */ /* 0x000fe4000fffe03f */
[----:B------:R-:W-:Y:S02]  /*0c20*/  UIMAD.WIDE UR4, UR4, 0x2aaaaaab, URZ ;  /* 0x2aaaaaab040478a5 */ /* 0x000fe4000f8e023f */
[----:B------:R-:W-:Y:S02]  /*0c30*/  UIMAD.WIDE UR6, UR6, 0x2aaaaaab, URZ ;  /* 0x2aaaaaab060678a5 */ /* 0x000fe4000f8e023f */
[----:B------:R-:W-:Y:S02]  /*0c40*/  USHF.R.U32.HI UR4, URZ, 0x1f, UR5 ;  /* 0x0000001f3f047899 */ /* 0x000fe40008011605 */
[----:B------:R-:W-:Y:S02]  /*0c50*/  USHF.R.U32.HI UR6, URZ, 0x1f, UR7 ;  /* 0x0000001f3f067899 */ /* 0x000fe40008011607 */
[----:B------:R-:W-:-:S02]  /*0c60*/  ULEA.HI.SX32 UR4, UR5, UR4, 0x1c ;  /* 0x0000000405047291 */ /* 0x000fc4000f8fe23f */
[----:B------:R-:W-:-:S04]  /*0c70*/  ULEA.HI.SX32 UR6, UR7, UR6, 0x1c ;  /* 0x0000000607067291 */ /* 0x000fc8000f8fe23f */
[----:B------:R-:W-:-:S04]  /*0c80*/  UISETP.LT.AND UP0, UPT, UR4, UR6, UPT ;  /* 0x000000060400728c */ /* 0x000fc8000bf01270 */
[----:B------:R-:W-:Y:S02]  /*0c90*/  USEL UR9, UR4, UR6, UP0 ;  /* 0x0000000604097287 */ /* 0x000fe40008000000 */
[----:B------:R-:W-:Y:S02]  /*0ca0*/  UISETP.NE.AND UP0, UPT, UR10, URZ, UPT ;  /* 0x0000003f0a00728c */ /* 0x000fe4000bf05270 */
[----:B------:R-:W-:Y:S01]  /*0cb0*/  UISETP.GE.AND UP1, UPT, UR9, 0x1, UPT ;  /* 0x000000010900788c */ /* 0x000fe2000bf26270 */
[----:B------:R-:W-:-:S05]  /*0cc0*/  UMOV UR4, URZ ;  /* 0x0000003f00047c82 */ /* 0x000fca0008000000 */
[----:B------:R-:W-:-:S03]  /*0cd0*/  PLOP3.LUT P0, PT, PT, PT, UP1, 0x80, 0x0 ;  /* 0x000000000000781c */ /* 0x000fc60003f0f018 */
[----:B------:R-:W-:-:S10]  /*0ce0*/  @!UP0 ULDC UR10, c[0x0][0x9f0] ;  /* 0x00027c00000a8ab9 */ /* 0x000fd40000000800 */
        /* <DEDUP_REMOVED lines=34> */
.L_x_13258:
[----:B------:R-:W-:Y:S01]  /*0f10*/  UIMAD UR38, UR38, UR4, URZ ;  /* 0x00000004262672a4 */ /* 0x000fe2000f8e023f */
[----:B------:R-:W-:Y:S01]  /*0f20*/  IMAD.U32 R0, RZ, RZ, UR9 ;  /* 0x00000009ff007e24 */ /* 0x000fe2000f8e00ff */
[----:B------:R-:W-:Y:S01]  /*0f30*/  MOV R3, UR4 ;  /* 0x0000000400037c02 */ /* 0x000fe20008000f00 */
[----:B------:R-:W0:Y:S01]  /*0f40*/  S2R R4, SR_TID.X ;  /* 0x0000000000047919 */ /* 0x000e220000002100 */
[----:B------:R-:W-:Y:S02]  /*0f50*/  PLOP3.LUT P0, PT, PT, PT, PT, 0x80, 0x0 ;  /* 0x000000000000781c */ /* 0x000fe40003f0f070 */
        /* <DEDUP_REMOVED lines=29> */
[----:B------:R-:W-:Y:S01]  /*1130*/  CS2R R102, SRZ ;  /* 0x0000000000667805 */ /* 0x000fe2000001ff00 */
[----:B0-----:R-:W-:Y:S01]  /*1140*/  VIADD R16, R4, 0xffffff80 ;  /* 0xffffff8004107836 */ /* 0x001fe20000000000 */
[----:B------:R-:W-:Y:S01]  /*1150*/  CS2R R100, SRZ ;  /* 0x0000000000647805 */ /* 0x000fe2000001ff00 */
        /* <DEDUP_REMOVED lines=74> */
.L_x_13260:
[----:B------:R-:W-:Y:S01]  /*1600*/  SHF.L.U32 R7, RZ, 0x1f, RZ ;  /* 0x0000001fff077819 */ /* 0x000fe200000006ff */
[----:B------:R-:W-:-:S03]  /*1610*/  VIADD R0, R2, 0x8 ;  /* 0x0000000802007836 */ /* 0x000fc60000000000 */
[----:B------:R-:W0:Y:S02]  /*1620*/  SYNCS.PHASECHK.TRANS64.TRYWAIT P0, [UR39+0x22800], R7 ;  /* 0x02280007ff0075a7 */ /* 0x000e240008000167 */
[----:B0-----:R-:W-:Y:S05]  /*1630*/  @!P0 BRA `(.L_x_13261) ;  /* 0x000000dc00648947 */ /* 0x001fea0003800000 */
.L_x_13377:
[----:B------:R-:W-:Y:S05]  /*1640*/  WARPSYNC.ALL ;  /* 0x0000000000007948 */ /* 0x000fea0003800000 */
[----:B------:R-:W-:Y:S01]  /*1650*/  ULOP3.LUT UR4, UR42, 0x1, URZ, 0xfc, !UPT ;  /* 0x000000012a047892 */ /* 0x000fe2000f8efc3f */
[----:B------:R1:W-:Y:S03]  /*1660*/  BAR.SYNC.DEFER_BLOCKING R0, 0x100 ;  /* 0x000400000000751d */ /* 0x0003e60000010000 */
[----:B------:R-:W-:-:S06]  /*1670*/  UISETP.NE.AND UP0, UPT, UR4, 0x3, UPT ;  /* 0x000000030400788c */ /* 0x000fcc000bf05270 */
[----:B------:R-:W-:-:S13]  /*1680*/  PLOP3.LUT P0, PT, PT, PT, UP0, 0x80, 0x0 ;  /* 0x000000000000781c */ /* 0x000fda0003f0f008 */
[----:B-1----:R-:W-:Y:S05]  /*1690*/  @!P0 BRA `(.L_x_13262) ;  /* 0x0000000000048947 */ /* 0x002fea0003800000 */
[----:B------:R-:W-:Y:S01]  /*16a0*/  BPT.TRAP 0x1 ;  /* 0x000000040000795c */ /* 0x000fe20000300000 */
.L_x_13262:
[----:B------:R1:W2:Y:S01]  /*16b0*/  SYNCS.PHASECHK.TRANS64.TRYWAIT P1, [UR39+0x22830], R7 ;  /* 0x02283007ff0075a7 */ /* 0x0002a20008020167 */
[----:B------:R-:W-:Y:S05]  /*16c0*/  @!P0 BRA `(.L_x_13263) ;  /* 0x0000000000048947 */ /* 0x000fea0003800000 */
[----:B------:R-:W-:Y:S01]  /*16d0*/  BPT.TRAP 0x1 ;  /* 0x000000040000795c */ /* 0x000fe20000300000 */
.L_x_13263:
[----:B--2---:R-:W-:Y:S05]  /*16e0*/  @P1 BRA `(.L_x_13264) ;  /* 0x0000000000081947 */ /* 0x004fea0003800000 */
[----:B------:R-:W2:Y:S02]  /*16f0*/  SYNCS.PHASECHK.TRANS64.TRYWAIT P1, [UR39+0x22830], R7 ;  /* 0x02283007ff0075a7 */ /* 0x000ea40008020167 */
[----:B--2---:R-:W-:Y:S05]  /*1700*/  @!P1 BRA `(.L_x_13265) ;  /* 0x000000dc00489947 */ /* 0x004fea0003800000 */
.L_x_13264:
[----:B------:R-:W-:Y:S01]  /*1710*/  UIADD3 UR4, UR39, 0x1c400, URZ ;  /* 0x0001c40027047890 */ /* 0x000fe2000fffe03f */
[----:B------:R-:W-:Y:S01]  /*1720*/  WARPGROUP.ARRIVE ;  /* 0x00000000000079c5 */ /* 0x000fe20000000000 */
[----:B------:R-:W-:Y:S01]  /*1730*/  ULOP3.LUT UR8, UR46, 0x10000, URZ, 0xfc, !UPT ;  /* 0x000100002e087892 */ /* 0x000fe2000f8efc3f */
[----:B------:R-:W-:Y:S01]  /*1740*/  LOP3.LUT R5, R18, 0xffffff80, RZ, 0xc0, !PT ;  /* 0xffffff8012057812 */ /* 0x000fe200078ec0ff */
[----:B------:R-:W-:Y:S01]  /*1750*/  USHF.R.U32.HI UR4, URZ, 0x4, UR4 ;  /* 0x000000043f047899 */ /* 0x000fe20008011604 */
[----:B------:R-:W-:Y:S01]  /*1760*/  LEA.HI R17, R17, R16, RZ, 0x2 ;  /* 0x0000001011117211 */ /* 0x000fe200078f10ff */
[----:B------:R-:W-:Y:S01]  /*1770*/  UMOV UR9, 0x40000040 ;  /* 0x4000004000097882 */ /* 0x000fe20000000000 */
[----:B------:R-:W-:Y:S01]  /*1780*/  UMOV UR7, 0x40000040 ;  /* 0x4000004000077882 */ /* 0x000fe20000000000 */
[----:B------:R-:W-:Y:S01]  /*1790*/  ULOP3.LUT UR4, UR4, 0x3fff, URZ, 0xc0, !UPT ;  /* 0x00003fff04047892 */ /* 0x000fe2000f8ec03f */
[C---:B------:R-:W-:Y:S01]  /*17a0*/  IMAD.IADD R6, R16.reuse, 0x1, -R5 ;  /* 0x0000000110067824 */ /* 0x040fe200078e0a05 */
[----:B------:R-:W-:Y:S01]  /*17b0*/  UMOV UR5, UR9 ;  /* 0x0000000900057c82 */ /* 0x000fe20008000000 */
[----:B------:R-:W-:Y:S01]  /*17c0*/  UIADD3 UR12, UR8, 0x2, URZ ;  /* 0x00000002080c7890 */ /* 0x000fe2000fffe03f */
[----:B------:R-:W-:Y:S01]  /*17d0*/  LOP3.LUT R17, R17, 0xfffffffc, RZ, 0xc0, !PT ;  /* 0xfffffffc11117812 */ /* 0x000fe200078ec0ff */
[----:B------:R-:W-:Y:S01]  /*17e0*/  ULOP3.LUT UR6, UR4, 0x10000, URZ, 0xfc, !UPT ;  /* 0x0001000004067892 */ /* 0x000fe2000f8efc3f */
[----:B------:R-:W-:Y:S01]  /*17f0*/  SHF.R.S32.HI R5, RZ, 0x1f, R6 ;  /* 0x0000001fff057819 */ /* 0x000fe20000011406 */
[----:B------:R-:W-:Y:S01]  /*1800*/  UMOV UR13, 0x40000040 ;  /* 0x40000040000d7882 */ /* 0x000fe20000000000 */
[----:B------:R-:W-:Y:S01]  /*1810*/  UMOV UR4, UR8 ;  /* 0x0000000800047c82 */ /* 0x000fe20008000000 */
[----:B------:R-:W-:Y:S01]  /*1820*/  UIADD3 UR14, UR6, 0x2, URZ ;  /* 0x00000002060e7890 */ /* 0x000fe2000fffe03f */
[----:B------:R-:W-:Y:S01]  /*1830*/  LEA.HI R12, R19, R19, RZ, 0x1 ;  /* 0x00000013130c7211 */ /* 0x000fe200078f08ff */
[----:B------:R-:W-:Y:S01]  /*1840*/  UMOV UR15, 0x40000040 ;  /* 0x40000040000f7882 */ /* 0x000fe20000000000 */
[----:B------:R-:W-:Y:S01]  /*1850*/  UIADD3 UR16, UR8, 0x4, URZ ;  /* 0x0000000408107890 */ /* 0x000fe2000fffe03f */
[CC--:B------:R-:W-:Y:S01]  /*1860*/  LEA.HI R8, R5.reuse, R6.reuse, RZ, 0x2 ;  /* 0x0000000605087211 */ /* 0x0c0fe200078f10ff */
[----:B------:R-:W-:Y:S01]  /*1870*/  HGMMA.64x96x16.F32 R24, gdesc[UR4], RZ, !UPT, gsb0 ;  /* 0x01600000041879f0 */ /* 0x000fe2000c0008ff */
[----:B------:R-:W-:Y:S01]  /*1880*/  UIADD3 UR18, UR6, 0x4, URZ ;  /* 0x0000000406127890 */ /* 0x000fe2000fffe03f */
[----:B------:R-:W-:Y:S01]  /*1890*/  IMAD.IADD R17, R16, 0x1, -R17 ;  /* 0x0000000110117824 */ /* 0x000fe200078e0a11 */
[----:B------:R-:W-:Y:S01]  /*18a0*/  UMOV UR17, 0x40000040 ;  /* 0x4000004000117882 */ /* 0x000fe20000000000 */
[----:B------:R-:W-:Y:S01]  /*18b0*/  UMOV UR19, 0x40000040 ;  /* 0x4000004000137882 */ /* 0x000fe20000000000 */
[----:B------:R-:W-:Y:S01]  /*18c0*/  UIADD3 UR20, UR8, 0x6, URZ ;  /* 0x0000000608147890 */ /* 0x000fe2000fffe03f */
[----:B------:R-:W-:Y:S01]  /*18d0*/  LOP3.LUT R16, R12, 0x3fffffe, RZ, 0xc0, !PT ;  /* 0x03fffffe0c107812 */ /* 0x000fe200078ec0ff */
[----:B------:R-:W-:Y:S01]  /*18e0*/  UIADD3 UR22, UR6, 0x6, URZ ;  /* 0x0000000606167890 */ /* 0x000fe2000fffe03f */
[----:B------:R-:W-:Y:S01]  /*18f0*/  LEA.HI R12, R5, R6, RZ, 0x5 ;  /* 0x00000006050c7211 */ /* 0x000fe200078f28ff */
[----:B------:R-:W-:Y:S01]  /*1900*/  UMOV UR21, 0x40000040 ;  /* 0x4000004000157882 */ /* 0x000fe20000000000 */
[----:B------:R-:W-:Y:S01]  /*1910*/  UMOV UR23, 0x40000040 ;  /* 0x4000004000177882 */ /* 0x000fe20000000000 */
[--C-:B------:R-:W-:Y:S01]  /*1920*/  SHF.R.S32.HI R5, RZ, 0x2, R8.reuse ;  /* 0x00000002ff057819 */ /* 0x100fe20000011408 */
[----:B------:R-:W-:Y:S01]  /*1930*/  ULDC UR4, c[0x0][0x448] ;  /* 0x0001120000047ab9 */ /* 0x000fe20000000800 */
[----:B------:R-:W-:Y:S01]  /*1940*/  SHF.R.S32.HI R14, RZ, 0x1f, R8 ;  /* 0x0000001fff0e7819 */ /* 0x000fe20000011408 */
[----:B------:R-:W-:Y:S01]  /*1950*/  UISETP.NE.AND UP0, UPT, UR4, 0x1, UPT ;  /* 0x000000010400788c */ /* 0x000fe2000bf05270 */
[----:B------:R-:W-:Y:S01]  /*1960*/  SHF.R.S32.HI R12, RZ, 0x5, R12 ;  /* 0x00000005ff0c7819 */ /* 0x000fe2000001140c */
[----:B------:R-:W-:Y:S01]  /*1970*/  ULDC UR5, c[0x0][0x9d8] ;  /* 0x0002760000057ab9 */ /* 0x000fe20000000800 */
[----:B------:R-:W-:Y:S01]  /*1980*/  LEA.HI R14, R14, R5, RZ, 0x3 ;  /* 0x000000050e0e7211 */ /* 0x000fe200078f18ff */
[----:B------:R-:W-:Y:S01]  /*1990*/  ULDC UR11, c[0x0][0x288] ;  /* 0x0000a200000b7ab9 */ /* 0x000fe20000000800 */
[----:B------:R-:W-:Y:S01]  /*19a0*/  LEA R12, R12, UR43, 0x4 ;  /* 0x0000002b0c0c7c11 */ /* 0x000fe2000f8e20ff */
[----:B------:R-:W-:Y:S01]  /*19b0*/  ULDC UR7, c[0x0][0x988] ;  /* 0x0002620000077ab9 */ /* 0x000fe20000000800 */
[----:B------:R-:W-:Y:S01]  /*19c0*/  LOP3.LUT R14, R14, 0xfffffff8, RZ, 0xc0, !PT ;  /* 0xfffffff80e0e7812 */ /* 0x000fe200078ec0ff */
[----:B------:R-:W2:Y:S01]  /*19d0*/  S2R R75, SR_TID.X ;  /* 0x00000000004b7919 */ /* 0x000ea20000002100 */
[----:B------:R-:W-:-:S02]  /*19e0*/  LEA.HI R13, R17, R17, RZ, 0x1 ;  /* 0x00000011110d7211 */ /* 0x000fc400078f08ff */
[----:B------:R-:W-:Y:S01]  /*19f0*/  IADD3 R15, R12, R5, -R14 ;  /* 0x000000050c0f7210 */ /* 0x000fe20007ffe80e */
[----:B------:R-:W-:Y:S01]  /*1a00*/  @UP0 ULDC UR4, c[0x0][0x44c] ;  /* 0x0001130000040ab9 */ /* 0x000fe20000000800 */
[----:B------:R-:W-:Y:S02]  /*1a10*/  IADD3 R16, R19, -R16, RZ ;  /* 0x8000001013107210 */ /* 0x000fe40007ffe0ff */
[----:B------:R-:W-:Y:S02]  /*1a20*/  LOP3.LUT R12, R13, 0x1ffffffe, RZ, 0xc0, !PT ;  /* 0x1ffffffe0d0c7812 */ /* 0x000fe400078ec0ff */
[----:B------:R-:W-:Y:S01]  /*1a30*/  PLOP3.LUT P1, PT, PT, PT, UP0, 0x80, 0x0 ;  /* 0x000000000000781c */ /* 0x000fe20003f2f008 */
[----:B------:R-:W-:Y:S02]  /*1a40*/  IMAD R16, R16, 0x40, R15 ;  /* 0x0000004010107824 */ /* 0x000fe400078e020f */
[----:B------:R-:W-:-:S04]  /*1a50*/  IMAD.IADD R5, R17, 0x1, -R12 ;  /* 0x0000000111057824 */ /* 0x000fc800078e0a0c */
[----:B------:R-:W-:-:S05]  /*1a60*/  IMAD R5, R5, 0x8, R16 ;  /* 0x0000000805057824 */ /* 0x000fca00078e0210 */
[----:B------:R-:W-:Y:S01]  /*1a70*/  MOV R12, R5 ;  /* 0x00000005000c7202 */ /* 0x000fe20000000f00 */
[----:B------:R-:W-:Y:S01]  /*1a80*/  @P1 IMAD.HI.U32 R13, R5, UR4, RZ ;  /* 0x00000004050d1c27 */ /* 0x000fe2000f8e00ff */
[----:B------:R-:W-:-:S04]  /*1a90*/  @UP0 ULDC UR4, c[0x0][0x450] ;  /* 0x0001140000040ab9 */ /* 0x000fc80000000800 */
[----:B------:R-:W-:Y:S01]  /*1aa0*/  @P1 SHF.R.U32.HI R12, RZ, UR4, R13 ;  /* 0x00000004ff0c1c19 */ /* 0x000fe2000801160d */
[----:B------:R-:W-:Y:S01]  /*1ab0*/  UIMAD UR4, UR41, -0x60, UR40 ;  /* 0xffffffa0290478a4 */ /* 0x000fe2000f8e0228 */
[----:B------:R-:W-:-:S03]  /*1ac0*/  LOP3.LUT R13, R8, 0x7ffffffc, RZ, 0xc0, !PT ;  /* 0x7ffffffc080d7812 */ /* 0x000fc600078ec0ff */
[----:B------:R-:W3:Y:S01]  /*1ad0*/  SHFL.IDX PT, R14, R12, 0x1, 0x1c1f ;  /* 0x003c1f000c0e7f89 */ /* 0x000ee200000e0000 */
[----:B------:R-:W-:Y:S01]  /*1ae0*/  UIADD3 UR4, UR4, 0x60, URZ ;  /* 0x0000006004047890 */ /* 0x000fe2000fffe03f */
[----:B------:R-:W-:Y:S01]  /*1af0*/  IMAD.IADD R6, R6, 0x1, -R13 ;  /* 0x0000000106067824 */ /* 0x000fe200078e0a0d */
[----:B--2---:R-:W-:Y:S01]  /*1b00*/  LOP3.LUT R75, R75, 0x7f, RZ, 0xc0, !PT ;  /* 0x0000007f4b4b7812 */ /* 0x004fe200078ec0ff */
[----:B------:R-:W2:Y:S03]  /*1b10*/  SHFL.IDX PT, R12, R12, RZ, 0x1c1f ;  /* 0x001c1fff0c0c7589 */ /* 0x000ea600000e0000 */
[----:B------:R-:W-:-:S04]  /*1b20*/  IMAD.U32 R13, RZ, RZ, UR4 ;  /* 0x00000004ff0d7e24 */ /* 0x000fc8000f8e00ff */
[----:B------:R-:W-:Y:S02]  /*1b30*/  IMAD R8, R6, -0x2, R13 ;  /* 0xfffffffe06087824 */ /* 0x000fe400078e020d */
[----:B------:R-:W-:-:S05]  /*1b40*/  IMAD.U32 R13, RZ, RZ, UR11 ;  /* 0x0000000bff0d7e24 */ /* 0x000fca000f8e00ff */
[----:B------:R-:W-:-:S04]  /*1b50*/  IADD3 R13, R8, 0x1, -R13 ;  /* 0x00000001080d7810 */ /* 0x000fc80007ffe80d */
[----:B---3--:R-:W-:-:S04]  /*1b60*/  VIADDMNMX R14, R14, R13, R8, PT ;  /* 0x0000000d0e0e7246 */ /* 0x008fc80003800108 */
[C---:B------:R-:W-:Y:S02]  /*1b70*/  ISETP.GT.AND P2, PT, R14.reuse, RZ, PT ;  /* 0x000000ff0e00720c */ /* 0x040fe40003f44270 */
[C---:B------:R-:W-:Y:S02]  /*1b80*/  ISETP.GT.AND P3, PT, R14.reuse, 0x1, PT ;  /* 0x000000010e00780c */ /* 0x040fe40003f64270 */
[----:B------:R-:W-:Y:S02]  /*1b90*/  ISETP.GT.AND P4, PT, R14, 0x8, PT ;  /* 0x000000080e00780c */ /* 0x000fe40003f84270 */
[----:B--2---:R-:W-:-:S04]  /*1ba0*/  VIADDMNMX R12, R12, R13, R8, PT ;  /* 0x0000000d0c0c7246 */ /* 0x004fc80003800108 */
[----:B------:R-:W-:Y:S01]  /*1bb0*/  ISETP.GT.AND P5, PT, R12, 0x8, PT ;  /* 0x000000080c00780c */ /* 0x000fe20003fa4270 */
        /* <DEDUP_REMOVED lines=44> */
[----:B0-----:R-:W-:Y:S01]  /*1e80*/  FMUL.FTZ R4, R41, UR5 ;  /* 0x0000000529047c20 */ /* 0x001fe20008410000 */
[----:B------:R-:W-:Y:S01]  /*1e90*/  FMNMX.FTZ R15, R18, R19, !PT ;  /* 0x00000013120f7209 */ /* 0x000fe20007810000 */
[----:B------:R-:W-:Y:S01]  /*1ea0*/  FMUL.FTZ R63, R63, UR5 ;  /* 0x000000053f3f7c20 */ /* 0x000fe20008410000 */
[----:B------:R-:W-:Y:S01]  /*1eb0*/  FMUL.FTZ R66, R66, UR5 ;  /* 0x0000000542427c20 */ /* 0x000fe20008410000 */
[----:B------:R-:W0:Y:S01]  /*1ec0*/  MUFU.TANH R22, R34 ;  /* 0x0000002200167308 */ /* 0x000e220000002400 */
[----:B----4-:R-:W-:Y:S01]  /*1ed0*/  FSEL R20, R20, -INF , P4 ;  /* 0xff80000014147808 */ /* 0x010fe20002000000 */
[----:B------:R-:W-:Y:S01]  /*1ee0*/  FMUL.FTZ R67, R67, UR5 ;  /* 0x0000000543437c20 */ /* 0x000fe20008410000 */
[----:B------:R-:W-:Y:S01]  /*1ef0*/  FMUL.FTZ R3, R44, UR5 ;  /* 0x000000052c037c20 */ /* 0x000fe20008410000 */
[----:B------:R-:W-:Y:S01]  /*1f00*/  FMUL.FTZ R70, R70, UR5 ;  /* 0x0000000546467c20 */ /* 0x000fe20008410000 */
[----:B------:R-:W-:Y:S01]  /*1f10*/  FMNMX.FTZ R16, R20, R15, !PT ;  /* 0x0000000f14107209 */ /* 0x000fe20007810000 */
[----:B------:R-:W-:Y:S01]  /*1f20*/  FMUL.FTZ R71, R71, UR5 ;  /* 0x0000000547477c20 */ /* 0x000fe20008410000 */
[----:B------:R-:W-:Y:S01]  /*1f30*/  FMUL.FTZ R25, R25, UR5 ;  /* 0x0000000519197c20 */ /* 0x000fe20008410000 */
[----:B------:R-:W-:Y:S01]  /*1f40*/  MUFU.TANH R23, R24 ;  /* 0x0000001800177308 */ /* 0x000fe20000002400 */
[----:B--2---:R-:W-:Y:S01]  /*1f50*/  FSEL R21, R21, -INF , P2 ;  /* 0xff80000015157808 */ /* 0x004fe20001000000 */
[----:B------:R-:W-:Y:S01]  /*1f60*/  FMUL.FTZ R29, R29, UR5 ;  /* 0x000000051d1d7c20 */ /* 0x000fe20008410000 */
[----:B------:R-:W-:Y:S01]  /*1f70*/  ISETP.GT.AND P2, PT, R14, 0x11, PT ;  /* 0x000000110e00780c */ /* 0x000fe20003f44270 */
[----:B------:R-:W-:Y:S01]  /*1f80*/  FMUL.FTZ R48, R48, UR5 ;  /* 0x0000000530307c20 */ /* 0x000fe20008410000 */
[----:B------:R-:W-:Y:S01]  /*1f90*/  FMNMX.FTZ R15, R21, R16, !PT ;  /* 0x00000010150f7209 */ /* 0x000fe20007810000 */
[----:B------:R-:W-:Y:S01]  /*1fa0*/  FMUL.FTZ R49, R49, UR5 ;  /* 0x0000000531317c20 */ /* 0x000fe20008410000 */
[----:B------:R-:W-:Y:S01]  /*1fb0*/  ISETP.GT.AND P4, PT, R12, 0x1, PT ;  /* 0x000000010c00780c */ /* 0x000fe20003f84270 */
[----:B------:R-:W2:Y:S01]  /*1fc0*/  MUFU.TANH R24, R35 ;  /* 0x0000002300187308 */ /* 0x000ea20000002400 */
[----:B0-----:R-:W-:Y:S01]  /*1fd0*/  FSEL R22, R22, -INF , P3 ;  /* 0xff80000016167808 */ /* 0x001fe20001800000 */
[----:B------:R-:W-:Y:S01]  /*1fe0*/  FMUL.FTZ R45, R45, UR5 ;  /* 0x000000052d2d7c20 */ /* 0x000fe20008410000 */
[----:B------:R-:W-:Y:S01]  /*1ff0*/  ISETP.GT.AND P3, PT, R14, 0x18, PT ;  /* 0x000000180e00780c */ /* 0x000fe20003f64270 */
[----:B------:R-:W-:Y:S01]  /*2000*/  FMUL.FTZ R52, R52, UR5 ;  /* 0x0000000534347c20 */ /* 0x000fe20008410000 */
[----:B------:R-:W-:Y:S01]  /*2010*/  FMNMX.FTZ R15, R22, R15, !PT ;  /* 0x0000000f160f7209 */ /* 0x000fe20007810000 */
        /* <DEDUP_REMOVED lines=11> */
[----:B--2---:R-:W-:-:S02]  /*20d0*/  FSEL R24, R24, -INF , P2 ;  /* 0xff80000018187808 */ /* 0x004fc40001000000 */
[----:B------:R-:W-:Y:S02]  /*20e0*/  ISETP.GT.AND P2, PT, R14, 0x19, PT ;  /* 0x000000190e00780c */ /* 0x000fe40003f44270 */
[----:B------:R-:W-:-:S03]  /*20f0*/  FMNMX.FTZ R15, R24, R15, !PT ;  /* 0x0000000f180f7209 */ /* 0x000fc60007810000 */
[----:B------:R-:W2:Y:S01]  /*2100*/  MUFU.TANH R28, R39 ;  /* 0x00000027001c7308 */ /* 0x000ea20000002400 */
[----:B0-----:R-:W-:Y:S02]  /*2110*/  FSEL R26, R38, -INF , P3 ;  /* 0xff800000261a7808 */ /* 0x001fe40001800000 */
[----:B------:R-:W-:Y:S02]  /*2120*/  ISETP.GT.AND P3, PT, R14, 0x20, PT ;  /* 0x000000200e00780c */ /* 0x000fe40003f64270 */
[----:B------:R-:W-:-:S03]  /*2130*/  FMNMX.FTZ R15, R26, R15, !PT ;  /* 0x0000000f1a0f7209 */ /* 0x000fc60007810000 */
[----:B------:R-:W0:Y:S08]  /*2140*/  MUFU.TANH R30, R42 ;  /* 0x0000002a001e7308 */ /* 0x000e300000002400 */
[----:B------:R-:W-:Y:S01]  /*2150*/  MUFU.TANH R73, R32 ;  /* 0x0000002000497308 */ /* 0x000fe20000002400 */
[----:B--2---:R-:W-:Y:S02]  /*2160*/  FSEL R28, R28, -INF , P2 ;  /* 0xff8000001c1c7808 */ /* 0x004fe40001000000 */
[----:B------:R-:W-:-:S02]  /*2170*/  ISETP.GT.AND P2, PT, R14, 0x21, PT ;  /* 0x000000210e00780c */ /* 0x000fc40003f44270 */
[----:B------:R-:W-:-:S03]  /*2180*/  FMNMX.FTZ R15, R28, R15, !PT ;  /* 0x0000000f1c0f7209 */ /* 0x000fc60007810000 */
[----:B------:R-:W2:Y:S01]  /*2190*/  MUFU.TANH R32, R43 ;  /* 0x0000002b00207308 */ /* 0x000ea20000002400 */
[----:B0-----:R-:W-:Y:S02]  /*21a0*/  FSEL R30, R30, -INF , P3 ;  /* 0xff8000001e1e7808 */ /* 0x001fe40001800000 */
[----:B------:R-:W-:Y:S02]  /*21b0*/  ISETP.GT.AND P3, PT, R14, 0x28, PT ;  /* 0x000000280e00780c */ /* 0x000fe40003f64270 */
[----:B------:R-:W-:-:S03]  /*21c0*/  FMNMX.FTZ R15, R30, R15, !PT ;  /* 0x0000000f1e0f7209 */ /* 0x000fc60007810000 */
[----:B------:R-:W-:Y:S08]  /*21d0*/  MUFU.TANH R74, R33 ;  /* 0x00000021004a7308 */ /* 0x000ff00000002400 */
[----:B------:R-:W0:Y:S01]  /*21e0*/  MUFU.TANH R33, R46 ;  /* 0x0000002e00217308 */ /* 0x000e220000002400 */
[----:B--2---:R-:W-:Y:S02]  /*21f0*/  FSEL R32, R32, -INF , P2 ;  /* 0xff80000020207808 */ /* 0x004fe40001000000 */
[----:B------:R-:W-:-:S02]  /*2200*/  ISETP.GT.AND P2, PT, R14, 0x29, PT ;  /* 0x000000290e00780c */ /* 0x000fc40003f44270 */
[----:B------:R-:W-:-:S03]  /*2210*/  FMNMX.FTZ R16, R32, R15, !PT ;  /* 0x0000000f20107209 */ /* 0x000fc60007810000 */
[----:B------:R-:W2:Y:S08]  /*2220*/  MUFU.TANH R34, R47 ;  /* 0x0000002f00227308 */ /* 0x000eb00000002400 */
[----:B------:R-:W3:Y:S01]  /*2230*/  MUFU.TANH R35, R50 ;  /* 0x0000003200237308 */ /* 0x000ee20000002400 */
[----:B0-----:R-:W-:Y:S02]  /*2240*/  FSEL R33, R33, -INF , P3 ;  /* 0xff80000021217808 */ /* 0x001fe40001800000 */
[----:B------:R-:W-:-:S02]  /*2250*/  ISETP.GT.AND P3, PT, R14, 0x30, PT ;  /* 0x000000300e00780c */ /* 0x000fc40003f64270 */
[----:B------:R-:W-:-:S03]  /*2260*/  FMNMX.FTZ R15, R33, R16, !PT ;  /* 0x00000010210f7209 */ /* 0x000fc60007810000 */
[----:B------:R-:W0:Y:S01]  /*2270*/  MUFU.TANH R36, R51 ;  /* 0x0000003300247308 */ /* 0x000e220000002400 */
        /* <DEDUP_REMOVED lines=43> */
[----:B------:R-:W-:Y:S01]  /*2530*/  MUFU.TANH R25, R25 ;  /* 0x0000001900197308 */ /* 0x000fe20000002400 */
[----:B0-----:R-:W-:Y:S02]  /*2540*/  FSEL R46, R46, -INF , P3 ;  /* 0xff8000002e2e7808 */ /* 0x001fe40001800000 */
[----:B------:R-:W-:Y:S02]  /*2550*/  ISETP.GT.AND P3, PT, R12, RZ, PT ;  /* 0x000000ff0c00720c */ /* 0x000fe40003f64270 */
[----:B------:R-:W-:Y:S02]  /*2560*/  FMNMX.FTZ R14, R46, R15, !PT ;  /* 0x0000000f2e0e7209 */ /* 0x000fe40007810000 */
[----:B------:R-:W-:Y:S01]  /*2570*/  FSEL R13, R23, -INF , P3 ;  /* 0xff800000170d7808 */ /* 0x000fe20001800000 */
[----:B------:R-:W-:Y:S01]  /*2580*/  MUFU.TANH R29, R29 ;  /* 0x0000001d001d7308 */ /* 0x000fe20000002400 */
[----:B--2---:R-:W-:Y:S02]  /*2590*/  FSEL R47, R47, -INF , P2 ;  /* 0xff8000002f2f7808 */ /* 0x004fe40001000000 */
[----:B------:R-:W-:-:S02]  /*25a0*/  ISETP.GT.AND P2, PT, R12, 0x9, PT ;  /* 0x000000090c00780c */ /* 0x000fc40003f44270 */
[----:B------:R-:W-:Y:S02]  /*25b0*/  FMNMX.FTZ R14, R47, R14, !PT ;  /* 0x0000000e2f0e7209 */ /* 0x000fe40007810000 */
[C---:B------:R-:W-:Y:S01]  /*25c0*/  ISETP.GT.AND P3, PT, R12.reuse, 0x10, PT ;  /* 0x000000100c00780c */ /* 0x040fe20003f64270 */
[----:B------:R-:W0:Y:S02]  /*25d0*/  MUFU.TANH R11, R11 ;  /* 0x0000000b000b7308 */ /* 0x000e240000002400 */
[----:B------:R-:W2:Y:S01]  /*25e0*/  SHFL.BFLY PT, R15, R14, 0x2, 0x1f ;  /* 0x0c401f000e0f7f89 */ /* 0x000ea200000e0000 */
[----:B------:R-:W-:Y:S02]  /*25f0*/  FSEL R17, R73, -INF , P3 ;  /* 0xff80000049117808 */ /* 0x000fe40001800000 */
[----:B------:R-:W-:-:S03]  /*2600*/  ISETP.GT.AND P3, PT, R12, 0x18, PT ;  /* 0x000000180c00780c */ /* 0x000fc60003f64270 */
[----:B------:R-:W-:Y:S08]  /*2610*/  MUFU.TANH R31, R48 ;  /* 0x00000030001f7308 */ /* 0x000ff00000002400 */
[----:B------:R-:W-:Y:S01]  /*2620*/  MUFU.TANH R51, R49 ;  /* 0x0000003100337308 */ /* 0x000fe20000002400 */
[----:B0-----:R-:W-:Y:S02]  /*2630*/  FSEL R11, R11, -INF , P3 ;  /* 0xff8000000b0b7808 */ /* 0x001fe40001800000 */
[----:B------:R-:W-:-:S05]  /*2640*/  ISETP.GT.AND P3, PT, R12, 0x20, PT ;  /* 0x000000200c00780c */ /* 0x000fca0003f64270 */
[----:B------:R-:W-:Y:S01]  /*2650*/  MUFU.TANH R10, R10 ;  /* 0x0000000a000a7308 */ /* 0x000fe20000002400 */
[----:B--2---:R-:W-:-:S05]  /*2660*/  FMNMX.FTZ R15, R14, R15, !PT ;  /* 0x0000000f0e0f7209 */ /* 0x004fca0007810000 */
[----:B------:R-:W0:Y:S02]  /*2670*/  SHFL.BFLY PT, R14, R15, 0x1, 0x1f ;  /* 0x0c201f000f0e7f89 */ /* 0x000e2400000e0000 */
[----:B------:R-:W2:Y:S08]  /*2680*/  MUFU.TANH R9, R9 ;  /* 0x0000000900097308 */ /* 0x000eb00000002400 */
[----:B------:R-:W3:Y:S08]  /*2690*/  MUFU.TANH R4, R4 ;  /* 0x0000000400047308 */ /* 0x000ef00000002400 */
[----:B------:R-:W4:Y:S01]  /*26a0*/  MUFU.TANH R3, R3 ;  /* 0x0000000300037308 */ /* 0x000f220000002400 */
[----:B--2---:R-:W-:-:S02]  /*26b0*/  FSEL R9, R9, -INF , P3 ;  /* 0xff80000009097808 */ /* 0x004fc40001800000 */
[----:B------:R-:W-:Y:S02]  /*26c0*/  ISETP.GT.AND P3, PT, R12, 0x28, PT ;  /* 0x000000280c00780c */ /* 0x000fe40003f64270 */
[----:B0-----:R-:W-:-:S03]  /*26d0*/  FMNMX.FTZ R8, R15, R14, !PT ;  /* 0x0000000e0f087209 */ /* 0x001fc60007810000 */
[----:B------:R-:W0:Y:S01]  /*26e0*/  MUFU.TANH R45, R45 ;  /* 0x0000002d002d7308 */ /* 0x000e220000002400 */
[----:B------:R-:W-:Y:S02]  /*26f0*/  FSEL R14, R25, -INF , P4 ;  /* 0xff800000190e7808 */ /* 0x000fe40002000000 */
[C---:B------:R-:W-:Y:S01]  /*2700*/  FSETP.NEU.FTZ.AND P4, PT, R8.reuse, -INF , PT ;  /* 0xff8000000800780b */ /* 0x040fe20003f9d000 */
[----:B------:R-:W-:Y:S01]  /*2710*/  FMUL.FTZ R16, R8, UR7 ;  /* 0x0000000708107c20 */ /* 0x000fe20008410000 */
[----:B------:R-:W-:Y:S02]  /*2720*/  FSEL R15, R72, -INF , P5 ;  /* 0xff800000480f7808 */ /* 0x000fe40002800000 */
[----:B------:R-:W-:Y:S01]  /*2730*/  FMNMX.FTZ R48, R13, R14, !PT ;  /* 0x0000000e0d307209 */ /* 0x000fe20007810000 */
[----:B------:R-:W2:Y:S01]  /*2740*/  MUFU.TANH R52, R52 ;  /* 0x0000003400347308 */ /* 0x000ea20000002400 */
[----:B------:R-:W-:Y:S02]  /*2750*/  FSEL R49, R16, RZ, P4 ;  /* 0x000000ff10317208 */ /* 0x000fe40002000000 */
[----:B------:R-:W-:-:S02]  /*2760*/  FSEL R16, R29, -INF , P2 ;  /* 0xff8000001d107808 */ /* 0x000fc40001000000 */
[----:B------:R-:W-:Y:S01]  /*2770*/  FMNMX.FTZ R23, R15, R48, !PT ;  /* 0x000000300f177209 */ /* 0x000fe20007810000 */
[--C-:B------:R-:W-:Y:S01]  /*2780*/  FFMA.FTZ R25, R18, UR7, -R49.reuse ;  /* 0x0000000712197c23 */ /* 0x100fe20008010831 */
[----:B------:R-:W-:Y:S01]  /*2790*/  ISETP.GT.AND P2, PT, R12, 0x11, PT ;  /* 0x000000110c00780c */ /* 0x000fe20003f44270 */
[--C-:B------:R-:W-:Y:S01]  /*27a0*/  FFMA.FTZ R27, R19, UR7, -R49.reuse ;  /* 0x00000007131b7c23 */ /* 0x100fe20008010831 */
[----:B------:R-:W-:Y:S01]  /*27b0*/  FMNMX.FTZ R48, R16, R23, !PT ;  /* 0x0000001710307209 */ /* 0x000fe20007810000 */
[----:B------:R5:W-:Y:S01]  /*27c0*/  MUFU.EX2 R153, R25 ;  /* 0x0000001900997308 */ /* 0x000be20000000800 */
[----:B------:R-:W-:Y:S01]  /*27d0*/  FSEL R18, R74, -INF , P2 ;  /* 0xff8000004a127808 */ /* 0x000fe20001000000 */
[--C-:B------:R-:W-:Y:S01]  /*27e0*/  FFMA.FTZ R29, R22, UR7, -R49.reuse ;  /* 0x00000007161d7c23 */ /* 0x100fe20008010831 */
[----:B------:R-:W-:Y:S01]  /*27f0*/  FMNMX.FTZ R23, R17, R48, !PT ;  /* 0x0000003011177209 */ /* 0x000fe20007810000 */
[--C-:B------:R-:W-:Y:S01]  /*2800*/  FFMA.FTZ R33, R33, UR7, -R49.reuse ;  /* 0x0000000721217c23 */ /* 0x100fe20008010831 */
[----:B------:R-:W-:Y:S01]  /*2810*/  ISETP.GT.AND P2, PT, R12, 0x19, PT ;  /* 0x000000190c00780c */ /* 0x000fe20003f44270 */
[--C-:B------:R-:W-:Y:S01]  /*2820*/  FFMA.FTZ R34, R34, UR7, -R49.reuse ;  /* 0x0000000722227c23 */ /* 0x100fe20008010831 */
[----:B------:R-:W-:Y:S01]  /*2830*/  FMNMX.FTZ R48, R18, R23, !PT ;  /* 0x0000001712307209 */ /* 0x000fe20007810000 */
[----:B------:R-:W1:Y:S01]  /*2840*/  MUFU.TANH R53, R53 ;  /* 0x0000003500357308 */ /* 0x000e620000002400 */
[----:B------:R-:W-:Y:S01]  /*2850*/  FSEL R19, R10, -INF , P2 ;  /* 0xff8000000a137808 */ /* 0x000fe20001000000 */
[--C-:B-----5:R-:W-:Y:S01]  /*2860*/  FFMA.FTZ R25, R20, UR7, -R49.reuse ;  /* 0x0000000714197c23 */ /* 0x120fe20008010831 */
[----:B------:R-:W-:Y:S01]  /*2870*/  FMNMX.FTZ R48, R11, R48, !PT ;  /* 0x000000300b307209 */ /* 0x000fe20007810000 */
[--C-:B------:R-:W-:Y:S01]  /*2880*/  FFMA.FTZ R35, R35, UR7, -R49.reuse ;  /* 0x0000000723237c23 */ /* 0x100fe20008010831 */
[----:B------:R-:W-:Y:S01]  /*2890*/  ISETP.GT.AND P2, PT, R12, 0x21, PT ;  /* 0x000000210c00780c */ /* 0x000fe20003f44270 */
[--C-:B------:R-:W-:Y:S01]  /*28a0*/  FFMA.FTZ R36, R36, UR7, -R49.reuse ;  /* 0x0000000724247c23 */ /* 0x100fe20008010831 */
[----:B------:R-:W-:Y:S01]  /*28b0*/  FMNMX.FTZ R48, R19, R48, !PT ;  /* 0x0000003013307209 */ /* 0x000fe20007810000 */
[----:B------:R5:W-:Y:S01]  /*28c0*/  MUFU.EX2 R50, R27 ;  /* 0x0000001b00327308 */ /* 0x000be20000000800 */
[----:B---3--:R-:W-:Y:S01]  /*28d0*/  FSEL R4, R4, -INF , P2 ;  /* 0xff80000004047808 */ /* 0x008fe20001000000 */
[--C-:B------:R-:W-:Y:S01]  /*28e0*/  FFMA.FTZ R37, R37, UR7, -R49.reuse ;  /* 0x0000000725257c23 */ /* 0x100fe20008010831 */
[----:B------:R-:W-:Y:S01]  /*28f0*/  FMNMX.FTZ R23, R9, R48, !PT ;  /* 0x0000003009177209 */ /* 0x000fe20007810000 */
[--C-:B------:R-:W-:Y:S01]  /*2900*/  FFMA.FTZ R38, R38, UR7, -R49.reuse ;  /* 0x0000000726267c23 */ /* 0x100fe20008010831 */
[----:B------:R-:W-:Y:S01]  /*2910*/  ISETP.GT.AND P2, PT, R12, 0x29, PT ;  /* 0x000000290c00780c */ /* 0x000fe20003f44270 */
[--C-:B------:R-:W-:Y:S01]  /*2920*/  FFMA.FTZ R39, R39, UR7, -R49.reuse ;  /* 0x0000000727277c23 */ /* 0x100fe20008010831 */
[----:B----4-:R-:W-:Y:S01]  /*2930*/  FSEL R3, R3, -INF , P3 ;  /* 0xff80000003037808 */ /* 0x010fe20001800000 */
[----:B------:R-:W3:Y:S01]  /*2940*/  MUFU.TANH R56, R56 ;  /* 0x0000003800387308 */ /* 0x000ee20000002400 */
[----:B------:R-:W-:Y:S01]  /*2950*/  FMNMX.FTZ R10, R4, R23, !PT ;  /* 0x00000017040a7209 */ /* 0x000fe20007810000 */
[--C-:B-----5:R-:W-:Y:S01]  /*2960*/  FFMA.FTZ R27, R21, UR7, -R49.reuse ;  /* 0x00000007151b7c23 */ /* 0x120fe20008010831 */
[----:B------:R-:W-:Y:S01]  /*2970*/  ISETP.GT.AND P3, PT, R12, 0x30, PT ;  /* 0x000000300c00780c */ /* 0x000fe20003f64270 */
[--C-:B------:R-:W-:Y:S01]  /*2980*/  FFMA.FTZ R40, R40, UR7, -R49.reuse ;  /* 0x0000000728287c23 */ /* 0x100fe20008010831 */
[----:B0-----:R-:W-:Y:S01]  /*2990*/  FSEL R20, R45, -INF , P2 ;  /* 0xff8000002d147808 */ /* 0x001fe20001000000 */
[--C-:B------:R-:W-:Y:S01]  /*29a0*/  FFMA.FTZ R45, R26, UR7, -R49.reuse ;  /* 0x000000071a2d7c23 */ /* 0x100fe20008010831 */
[----:B------:R-:W-:Y:S01]  /*29b0*/  FMNMX.FTZ R23, R3, R10, !PT ;  /* 0x0000000a03177209 */ /* 0x000fe20007810000 */
[----:B------:R-:W0:Y:S01]  /*29c0*/  MUFU.TANH R57, R57 ;  /* 0x0000003900397308 */ /* 0x000e220000002400 */
[----:B------:R-:W-:Y:S01]  /*29d0*/  ISETP.GT.AND P2, PT, R12, 0x31, PT ;  /* 0x000000310c00780c */ /* 0x000fe20003f44270 */
[--C-:B------:R-:W-:Y:S01]  /*29e0*/  FFMA.FTZ R41, R41, UR7, -R49.reuse ;  /* 0x0000000729297c23 */ /* 0x100fe20008010831 */
[----:B------:R-:W-:Y:S01]  /*29f0*/  FSEL R21, R31, -INF , P3 ;  /* 0xff8000001f157808 */ /* 0x000fe20001800000 */
[--C-:B------:R-:W-:Y:S01]  /*2a00*/  FFMA.FTZ R31, R24, UR7, -R49.reuse ;  /* 0x00000007181f7c23 */ /* 0x100fe20008010831 */
[----:B------:R-:W-:Y:S01]  /*2a10*/  FMNMX.FTZ R10, R20, R23, !PT ;  /* 0x00000017140a7209 */ /* 0x000fe20007810000 */
[--C-:B------:R-:W-:Y:S01]  /*2a20*/  FFMA.FTZ R42, R42, UR7, -R49.reuse ;  /* 0x000000072a2a7c23 */ /* 0x100fe20008010831 */
[----:B------:R-:W-:Y:S01]  /*2a30*/  ISETP.GT.AND P3, PT, R12, 0x38, PT ;  /* 0x000000380c00780c */ /* 0x000fe20003f64270 */
[----:B------:R4:W-:Y:S01]  /*2a40*/  MUFU.EX2 R155, R25 ;  /* 0x00000019009b7308 */ /* 0x0009e20000000800 */
[----:B------:R-:W-:Y:S01]  /*2a50*/  FSEL R22, R51, -INF , P2 ;  /* 0xff80000033167808 */ /* 0x000fe20001000000 */
[--C-:B------:R-:W-:Y:S01]  /*2a60*/  FFMA.FTZ R51, R28, UR7, -R49.reuse ;  /* 0x000000071c337c23 */ /* 0x100fe20008010831 */
[----:B------:R-:W-:Y:S01]  /*2a70*/  ISETP.GT.AND P2, PT, R12, 0x39, PT ;  /* 0x000000390c00780c */ /* 0x000fe20003f44270 */
[--C-:B------:R-:W-:Y:S01]  /*2a80*/  FFMA.FTZ R43, R43, UR7, -R49.reuse ;  /* 0x000000072b2b7c23 */ /* 0x100fe20008010831 */
[----:B--2---:R-:W-:Y:S01]  /*2a90*/  FSEL R23, R52, -INF , P3 ;  /* 0xff80000034177808 */ /* 0x004fe20001800000 */
[--C-:B------:R-:W-:Y:S01]  /*2aa0*/  FFMA.FTZ R44, R44, UR7, -R49.reuse ;  /* 0x000000072c2c7c23 */ /* 0x100fe20008010831 */
[----:B------:R-:W-:Y:S01]  /*2ab0*/  ISETP.GT.AND P3, PT, R12, 0x40, PT ;  /* 0x000000400c00780c */ /* 0x000fe20003f64270 */
[----:B------:R-:W-:Y:S01]  /*2ac0*/  MUFU.TANH R60, R60 ;  /* 0x0000003c003c7308 */ /* 0x000fe20000002400 */
[----:B----4-:R-:W-:Y:S01]  /*2ad0*/  FMNMX.FTZ R25, R21, R10, !PT ;  /* 0x0000000a15197209 */ /* 0x010fe20007810000 */
[--C-:B------:R-:W-:Y:S01]  /*2ae0*/  FFMA.FTZ R46, R46, UR7, -R49.reuse ;  /* 0x000000072e2e7c23 */ /* 0x100fe20008010831 */
[----:B-1----:R-:W-:Y:S01]  /*2af0*/  FSEL R24, R53, -INF , P2 ;  /* 0xff80000035187808 */ /* 0x002fe20001000000 */
[--C-:B------:R-:W-:Y:S01]  /*2b00*/  FFMA.FTZ R53, R30, UR7, -R49.reuse ;  /* 0x000000071e357c23 */ /* 0x100fe20008010831 */
[----:B------:R-:W-:Y:S01]  /*2b10*/  FMNMX.FTZ R10, R22, R25, !PT ;  /* 0x00000019160a7209 */ /* 0x000fe20007810000 */
[----:B------:R-:W-:Y:S01]  /*2b20*/  FFMA.FTZ R47, R47, UR7, -R49 ;  /* 0x000000072f2f7c23 */ /* 0x000fe20008010831 */
[----:B------:R-:W-:Y:S01]  /*2b30*/  ISETP.GT.AND P2, PT, R12, 0x41, PT ;  /* 0x000000410c00780c */ /* 0x000fe20003f44270 */
[----:B------:R-:W1:Y:S01]  /*2b40*/  MUFU.TANH R61, R61 ;  /* 0x0000003d003d7308 */ /* 0x000e620000002400 */
[----:B---3--:R-:W-:-:S02]  /*2b50*/  FSEL R25, R56, -INF , P3 ;  /* 0xff80000038197808 */ /* 0x008fc40001800000 */
[C---:B------:R-:W-:Y:S02]  /*2b60*/  ISETP.GT.AND P3, PT, R12.reuse, 0x48, PT ;  /* 0x000000480c00780c */ /* 0x040fe40003f64270 */
[----:B0-----:R-:W-:Y:S02]  /*2b70*/  FSEL R26, R57, -INF , P2 ;  /* 0xff800000391a7808 */ /* 0x001fe40001000000 */
[----:B------:R-:W-:Y:S01]  /*2b80*/  ISETP.GT.AND P2, PT, R12, 0x49, PT ;  /* 0x000000490c00780c */ /* 0x000fe20003f44270 */
[----:B------:R0:W-:Y:S08]  /*2b90*/  MUFU.EX2 R48, R27 ;  /* 0x0000001b00307308 */ /* 0x0001f00000000800 */
[----:B------:R-:W-:Y:S01]  /*2ba0*/  MUFU.TANH R64, R64 ;  /* 0x0000004000407308 */ /* 0x000fe20000002400 */
[----:B0-----:R-:W-:-:S02]  /*2bb0*/  FMNMX.FTZ R27, R23, R10, !PT ;  /* 0x0000000a171b7209 */ /* 0x001fc40007810000 */
[----:B-1----:R-:W-:Y:S02]  /*2bc0*/  FSEL R28, R61, -INF , P2 ;  /* 0xff8000003d1c7808 */ /* 0x002fe40001000000 */
[----:B------:R-:W-:Y:S02]  /*2bd0*/  FMNMX.FTZ R10, R24, R27, !PT ;  /* 0x0000001b180a7209 */ /* 0x000fe40007810000 */
[----:B------:R-:W-:Y:S01]  /*2be0*/  FSEL R27, R60, -INF , P3 ;  /* 0xff8000003c1b7808 */ /* 0x000fe20001800000 */
[----:B------:R-:W0:Y:S01]  /*2bf0*/  MUFU.TANH R65, R65 ;  /* 0x0000004100417308 */ /* 0x000e220000002400 */
[C---:B------:R-:W-:Y:S02]  /*2c00*/  ISETP.GT.AND P3, PT, R12.reuse, 0x50, PT ;  /* 0x000000500c00780c */ /* 0x040fe40003f64270 */
[----:B------:R-:W-:-:S05]  /*2c10*/  ISETP.GT.AND P2, PT, R12, 0x51, PT ;  /* 0x000000510c00780c */ /* 0x000fca0003f44270 */
[----:B------:R1:W-:Y:S08]  /*2c20*/  MUFU.EX2 R157, R29 ;  /* 0x0000001d009d7308 */ /* 0x0003f00000000800 */
[----:B------:R-:W-:Y:S01]  /*2c30*/  MUFU.TANH R68, R68 ;  /* 0x0000004400447308 */ /* 0x000fe20000002400 */
[----:B-1----:R-:W-:Y:S02]  /*2c40*/  FMNMX.FTZ R29, R25, R10, !PT ;  /* 0x0000000a191d7209 */ /* 0x002fe40007810000 */
[----:B0-----:R-:W-:-:S02]  /*2c50*/  FSEL R30, R65, -INF , P2 ;  /* 0xff800000411e7808 */ /* 0x001fc40001000000 */
[----:B------:R-:W-:Y:S02]  /*2c60*/  FMNMX.FTZ R10, R26, R29, !PT ;  /* 0x0000001d1a0a7209 */ /* 0x000fe40007810000 */
[----:B------:R-:W-:Y:S01]  /*2c70*/  FSEL R29, R64, -INF , P3 ;  /* 0xff800000401d7808 */ /* 0x000fe20001800000 */
[----:B------:R-:W0:Y:S01]  /*2c80*/  MUFU.TANH R69, R69 ;  /* 0x0000004500457308 */ /* 0x000e220000002400 */
[C---:B------:R-:W-:Y:S02]  /*2c90*/  ISETP.GT.AND P3, PT, R12.reuse, 0x58, PT ;  /* 0x000000580c00780c */ /* 0x040fe40003f64270 */
[----:B------:R-:W-:Y:S01]  /*2ca0*/  ISETP.GT.AND P2, PT, R12, 0x59, PT ;  /* 0x000000590c00780c */ /* 0x000fe20003f44270 */
[----:B------:R-:W-:-:S04]  /*2cb0*/  FFMA.FTZ R12, R32, UR7, -R49 ;  /* 0x00000007200c7c23 */ /* 0x000fc80008010831 */
[----:B------:R1:W-:Y:S08]  /*2cc0*/  MUFU.EX2 R52, R31 ;  /* 0x0000001f00347308 */ /* 0x0003f00000000800 */
[----:B------:R2:W-:Y:S01]  /*2cd0*/  MUFU.EX2 R159, R45 ;  /* 0x0000002d009f7308 */ /* 0x0005e20000000800 */
[----:B-1----:R-:W-:Y:S02]  /*2ce0*/  FMNMX.FTZ R31, R27, R10, !PT ;  /* 0x0000000a1b1f7209 */ /* 0x002fe40007810000 */
[----:B0-----:R-:W-:-:S02]  /*2cf0*/  FSEL R32, R69, -INF , P2 ;  /* 0xff80000045207808 */ /* 0x001fc40001000000 */
[----:B------:R-:W-:Y:S02]  /*2d00*/  FMNMX.FTZ R10, R28, R31, !PT ;  /* 0x0000001f1c0a7209 */ /* 0x000fe40007810000 */
[----:B------:R-:W-:Y:S01]  /*2d10*/  FSEL R31, R68, -INF , P3 ;  /* 0xff800000441f7808 */ /* 0x000fe20001800000 */
[----:B------:R0:W-:Y:S01]  /*2d20*/  MUFU.EX2 R56, R12 ;  /* 0x0000000c00387308 */ /* 0x0001e20000000800 */
[----:B--2---:R-:W-:-:S04]  /*2d30*/  FMNMX.FTZ R45, R29, R10, !PT ;  /* 0x0000000a1d2d7209 */ /* 0x004fc80007810000 */
[----:B------:R-:W-:-:S03]  /*2d40*/  FMNMX.FTZ R10, R30, R45, !PT ;  /* 0x0000002d1e0a7209 */ /* 0x000fc60007810000 */
[----:B------:R1:W-:Y:S01]  /*2d50*/  MUFU.EX2 R163, R33 ;  /* 0x0000002100a37308 */ /* 0x0003e20000000800 */
[----:B------:R-:W-:-:S04]  /*2d60*/  FMNMX.FTZ R45, R31, R10, !PT ;  /* 0x0000000a1f2d7209 */ /* 0x000fc80007810000 */
[----:B------:R-:W-:-:S03]  /*2d70*/  FMNMX.FTZ R45, R32, R45, !PT ;  /* 0x0000002d202d7209 */ /* 0x000fc60007810000 */
[----:B------:R-:W-:Y:S02]  /*2d80*/  MUFU.EX2 R58, R34 ;  /* 0x00000022003a7308 */ /* 0x000fe40000000800 */
[----:B------:R-:W0:Y:S06]  /*2d90*/  SHFL.BFLY PT, R10, R45, 0x2, 0x1f ;  /* 0x0c401f002d0a7f89 */ /* 0x000e2c00000e0000 */
[----:B------:R-:W-:Y:S08]  /*2da0*/  MUFU.EX2 R54, R51 ;  /* 0x0000003300367308 */ /* 0x000ff00000000800 */
[----:B------:R-:W2:Y:S08]  /*2db0*/  MUFU.EX2 R53, R53 ;  /* 0x0000003500357308 */ /* 0x000eb00000000800 */
[----:B------:R-:W-:Y:S01]  /*2dc0*/  MUFU.EX2 R165, R35 ;  /* 0x0000002300a57308 */ /* 0x000fe20000000800 */
[----:B0-----:R-:W-:-:S05]  /*2dd0*/  FMNMX.FTZ R12, R45, R10, !PT ;  /* 0x0000000a2d0c7209 */ /* 0x001fca0007810000 */
[----:B-1----:R-:W0:Y:S02]  /*2de0*/  SHFL.BFLY PT, R33, R12, 0x1, 0x1f ;  /* 0x0c201f000c217f89 */ /* 0x002e2400000e0000 */
[----:B------:R-:W-:Y:S01]  /*2df0*/  MUFU.EX2 R36, R36 ;  /* 0x0000002400247308 */ /* 0x000fe20000000800 */
[----:B--2---:R-:W-:-:S07]  /*2e00*/  F2FP.F16.F32.PACK_AB R161, R56, R53 ;  /* 0x0000003538a1723e */ /* 0x004fce00000000ff */
[----:B------:R-:W-:Y:S08]  /*2e10*/  MUFU.EX2 R37, R37 ;  /* 0x0000002500257308 */ /* 0x000ff00000000800 */
[----:B------:R-:W1:Y:S01]  /*2e20*/  MUFU.EX2 R38, R38 ;  /* 0x0000002600267308 */ /* 0x000e620000000800 */
[----:B0-----:R-:W-:-:S07]  /*2e30*/  FMNMX.FTZ R10, R12, R33, !PT ;  /* 0x000000210c0a7209 */ /* 0x001fce0007810000 */
[----:B------:R-:W-:Y:S01]  /*2e40*/  MUFU.EX2 R39, R39 ;  /* 0x0000002700277308 */ /* 0x000fe20000000800 */
[C---:B------:R-:W-:Y:S01]  /*2e50*/  FSETP.NEU.FTZ.AND P2, PT, R10.reuse, -INF , PT ;  /* 0xff8000000a00780b */ /* 0x040fe20003f5d000 */
[----:B------:R-:W-:-:S06]  /*2e60*/  FMUL.FTZ R12, R10, UR7 ;  /* 0x000000070a0c7c20 */ /* 0x000fcc0008410000 */
[----:B------:R-:W0:Y:S01]  /*2e70*/  MUFU.EX2 R40, R40 ;  /* 0x0000002800287308 */ /* 0x000e220000000800 */
[----:B------:R-:W-:Y:S01]  /*2e80*/  FSEL R34, R12, RZ, P2 ;  /* 0x000000ff0c227208 */ /* 0x000fe20001000000 */
[----:B------:R-:W-:Y:S01]  /*2e90*/  FADD.FTZ R12, R153, R50 ;  /* 0x00000032990c7221 */ /* 0x000fe20000010000 */
[----:B------:R-:W-:Y:S02]  /*2ea0*/  ISETP.NE.AND P2, PT, R75, RZ, PT ;  /* 0x000000ff4b00720c */ /* 0x000fe40003f45270 */
[----:B------:R-:W-:Y:S01]  /*2eb0*/  F2FP.F16.F32.PACK_AB R153, R50, R153 ;  /* 0x000000993299723e */ /* 0x000fe200000000ff */
        /* <DEDUP_REMOVED lines=27> */
[----:B-1----:R-:W-:-:S02]  /*3070*/  F2FP.F16.F32.PACK_AB R167, R38, R37 ;  /* 0x0000002526a7723e */ /* 0x002fc400000000ff */
[----:B0-----:R-:W-:Y:S01]  /*3080*/  F2FP.F16.F32.PACK_AB R169, R40, R39 ;  /* 0x0000002728a9723e */ /* 0x001fe200000000ff */
[----:B------:R0:W-:Y:S01]  /*3090*/  MUFU.EX2 R158, R19 ;  /* 0x00000013009e7308 */ /* 0x0001e20000000800 */
[----:B--2---:R-:W-:-:S07]  /*30a0*/  F2FP.F16.F32.PACK_AB R152, R14, R13 ;  /* 0x0000000d0e98723e */ /* 0x004fce00000000ff */
[----:B------:R-:W1:Y:S01]  /*30b0*/  MUFU.EX2 R16, R16 ;  /* 0x0000001000107308 */ /* 0x000e620000000800 */
[----:B0-----:R-:W-:Y:S01]  /*30c0*/  FADD.FTZ R19, R155, R12 ;  /* 0x0000000c9b137221 */ /* 0x001fe20000010000 */
[----:B------:R-:W-:-:S03]  /*30d0*/  F2FP.F16.F32.PACK_AB R155, R48, R155 ;  /* 0x0000009b309b723e */ /* 0x000fc600000000ff */
[----:B------:R-:W-:-:S03]  /*30e0*/  FADD.FTZ R12, R48, R19 ;  /* 0x00000013300c7221 */ /* 0x000fc60000010000 */
[----:B------:R-:W-:Y:S08]  /*30f0*/  MUFU.EX2 R17, R17 ;  /* 0x0000001100117308 */ /* 0x000ff00000000800 */
[----:B------:R0:W-:Y:S01]  /*3100*/  MUFU.EX2 R162, R3 ;  /* 0x0000000300a27308 */ /* 0x0001e20000000800 */
[----:B-1----:R-:W-:-:S07]  /*3110*/  F2FP.F16.F32.PACK_AB R154, R16, R15 ;  /* 0x0000000f109a723e */ /* 0x002fce00000000ff */
[----:B------:R-:W1:Y:S01]  /*3120*/  MUFU.EX2 R18, R18 ;  /* 0x0000001200127308 */ /* 0x000e620000000800 */
[----:B0-----:R-:W-:Y:S01]  /*3130*/  FADD.FTZ R3, R157, R12 ;  /* 0x0000000c9d037221 */ /* 0x001fe20000010000 */
[----:B------:R-:W-:-:S03]  /*3140*/  F2FP.F16.F32.PACK_AB R157, R52, R157 ;  /* 0x0000009d349d723e */ /* 0x000fc600000000ff */
[----:B------:R-:W-:-:S03]  /*3150*/  FADD.FTZ R12, R52, R3 ;  /* 0x00000003340c7221 */ /* 0x000fc60000010000 */
[----:B------:R0:W-:Y:S01]  /*3160*/  MUFU.EX2 R33, R4 ;  /* 0x0000000400217308 */ /* 0x0001e20000000800 */
[----:B------:R-:W-:Y:S01]  /*3170*/  FADD.FTZ R19, R159, R12 ;  /* 0x0000000c9f137221 */ /* 0x000fe20000010000 */
[----:B------:R-:W-:Y:S02]  /*3180*/  MOV R12, UR39 ;  /* 0x00000027000c7c02 */ /* 0x000fe40008000f00 */
[----:B------:R-:W-:-:S04]  /*3190*/  F2FP.F16.F32.PACK_AB R159, R54, R159 ;  /* 0x0000009f369f723e */ /* 0x000fc800000000ff */
[----:B------:R-:W2:Y:S01]  /*31a0*/  MUFU.EX2 R11, R11 ;  /* 0x0000000b000b7308 */ /* 0x000ea20000000800 */
[----:B0-----:R-:W-:Y:S01]  /*31b0*/  FADD.FTZ R4, R13, R14 ;  /* 0x0000000e0d047221 */ /* 0x001fe20000010000 */
[----:B-1----:R-:W-:-:S03]  /*31c0*/  F2FP.F16.F32.PACK_AB R156, R18, R17 ;  /* 0x00000011129c723e */ /* 0x002fc600000000ff */
[----:B------:R-:W-:-:S03]  /*31d0*/  FADD.FTZ R3, R15, R4 ;  /* 0x000000040f037221 */ /* 0x000fc60000010000 */
[----:B------:R0:W-:Y:S01]  /*31e0*/  MUFU.EX2 R35, R20 ;  /* 0x0000001400237308 */ /* 0x0001e20000000800 */
[----:B------:R-:W-:Y:S01]  /*31f0*/  FADD.FTZ R4, R16, R3 ;  /* 0x0000000310047221 */ /* 0x000fe20000010000 */
[----:B------:R-:W-:-:S05]  /*3200*/  @!P2 VIADD R3, R12, 0x22840 ;  /* 0x000228400c03a836 */ /* 0x000fca0000000000 */
[----:B------:R-:W-:Y:S01]  /*3210*/  @!P2 PRMT R3, RZ, 0x654, R3 ;  /* 0x00000654ff03a816 */ /* 0x000fe20000000003 */
[----:B------:R1:W3:Y:S01]  /*3220*/  MUFU.EX2 R160, R9 ;  /* 0x0000000900a07308 */ /* 0x0002e20000000800 */
[----:B0-----:R-:W-:Y:S01]  /*3230*/  FADD.FTZ R20, R54, R19 ;  /* 0x0000001336147221 */ /* 0x001fe20000010000 */
[----:B------:R-:W-:-:S03]  /*3240*/  FADD.FTZ R19, R17, R4 ;  /* 0x0000000411137221 */ /* 0x000fc60000010000 */
[----:B------:R-:W-:Y:S01]  /*3250*/  FADD.FTZ R45, R53, R20 ;  /* 0x00000014352d7221 */ /* 0x000fe20000010000 */
[----:B------:R-:W-:Y:S02]  /*3260*/  FADD.FTZ R4, R18, R19 ;  /* 0x0000001312047221 */ /* 0x000fe40000010000 */
[----:B------:R-:W-:Y:S01]  /*3270*/  MUFU.EX2 R21, R21 ;  /* 0x0000001500157308 */ /* 0x000fe20000000800 */
[----:B------:R-:W-:Y:S01]  /*3280*/  FADD.FTZ R20, R56, R45 ;  /* 0x0000002d38147221 */ /* 0x000fe20000010000 */
[----:B--2---:R-:W-:Y:S01]  /*3290*/  FADD.FTZ R19, R11, R4 ;  /* 0x000000040b137221 */ /* 0x004fe20000010000 */
[----:B-1----:R-:W-:Y:S02]  /*32a0*/  IADD3 R9, -R2, 0xb, RZ ;  /* 0x0000000b02097810 */ /* 0x002fe40007ffe1ff */
[----:B------:R-:W-:Y:S01]  /*32b0*/  FADD.FTZ R45, R163, R20 ;  /* 0x00000014a32d7221 */ /* 0x000fe20000010000 */
[C---:B------:R-:W-:Y:S01]  /*32c0*/  FADD.FTZ R19, R158.reuse, R19 ;  /* 0x000000139e137221 */ /* 0x040fe20000010000 */
[----:B------:R-:W-:Y:S01]  /*32d0*/  F2FP.F16.F32.PACK_AB R158, R158, R11 ;  /* 0x0000000b9e9e723e */ /* 0x000fe200000000ff */
[----:B------:R0:W-:Y:S06]  /*32e0*/  BAR.ARV R9, 0x100 ;  /* 0x000400090000751d */ /* 0x0001ec0000002000 */
[----:B------:R-:W-:Y:S01]  /*32f0*/  FADD.FTZ R20, R58, R45 ;  /* 0x0000002d3a147221 */ /* 0x000fe20000010000 */
[----:B---3--:R-:W-:Y:S01]  /*3300*/  FADD.FTZ R4, R160, R19 ;  /* 0x00000013a0047221 */ /* 0x008fe20000010000 */
[----:B------:R-:W1:Y:S01]  /*3310*/  MUFU.EX2 R22, R22 ;  /* 0x0000001600167308 */ /* 0x000e620000000800 */
[----:B------:R2:W-:Y:S01]  /*3320*/  @!P2 SYNCS.ARRIVE.TRANS64.RED.A1T0 RZ, [R3+URZ], RZ ;  /* 0x000000ff03ffa9a7 */ /* 0x0005e2000810043f */
[----:B------:R-:W-:Y:S01]  /*3330*/  FADD.FTZ R19, R165, R20 ;  /* 0x00000014a5137221 */ /* 0x000fe20000010000 */
[----:B------:R-:W-:-:S02]  /*3340*/  F2FP.F16.F32.PACK_AB R163, R58, R163 ;  /* 0x000000a33aa3723e */ /* 0x000fc400000000ff */
[C---:B------:R-:W-:Y:S01]  /*3350*/  F2FP.F16.F32.PACK_AB R165, R36.reuse, R165 ;  /* 0x000000a524a5723e */ /* 0x040fe200000000ff */
[----:B------:R-:W-:Y:S01]  /*3360*/  FADD.FTZ R20, R36, R19 ;  /* 0x0000001324147221 */ /* 0x000fe20000010000 */
[C---:B------:R-:W-:Y:S01]  /*3370*/  F2FP.F16.F32.PACK_AB R160, R33.reuse, R160 ;  /* 0x000000a021a0723e */ /* 0x040fe200000000ff */
[----:B------:R-:W3:Y:S01]  /*3380*/  MUFU.EX2 R23, R23 ;  /* 0x0000001700177308 */ /* 0x000ee20000000800 */
[----:B--2---:R-:W-:-:S04]  /*3390*/  FADD.FTZ R3, R33, R4 ;  /* 0x0000000421037221 */ /* 0x004fc80000010000 */
[----:B------:R-:W-:Y:S01]  /*33a0*/  FADD.FTZ R4, R162, R3 ;  /* 0x00000003a2047221 */ /* 0x000fe20000010000 */
[----:B------:R-:W-:Y:S01]  /*33b0*/  FADD.FTZ R3, R37, R20 ;  /* 0x0000001425037221 */ /* 0x000fe20000010000 */
[C---:B------:R-:W-:Y:S01]  /*33c0*/  F2FP.F16.F32.PACK_AB R162, R35.reuse, R162 ;  /* 0x000000a223a2723e */ /* 0x040fe200000000ff */
[----:B------:R-:W2:Y:S01]  /*33d0*/  MUFU.EX2 R24, R24 ;  /* 0x0000001800187308 */ /* 0x000ea20000000800 */
[----:B------:R-:W-:Y:S01]  /*33e0*/  FADD.FTZ R4, R35, R4 ;  /* 0x0000000423047221 */ /* 0x000fe20000010000 */
[----:B------:R-:W-:Y:S01]  /*33f0*/  FADD.FTZ R20, R38, R3 ;  /* 0x0000000326147221 */ /* 0x000fe20000010000 */
[C---:B-1----:R-:W-:Y:S02]  /*3400*/  F2FP.F16.F32.PACK_AB R164, R22.reuse, R21 ;  /* 0x0000001516a4723e */ /* 0x042fe400000000ff */
[----:B------:R-:W-:Y:S01]  /*3410*/  FADD.FTZ R3, R21, R4 ;  /* 0x0000000415037221 */ /* 0x000fe20000010000 */
[----:B------:R-:W-:Y:S02]  /*3420*/  FADD.FTZ R19, R39, R20 ;  /* 0x0000001427137221 */ /* 0x000fe40000010000 */
[----:B------:R-:W1:Y:S01]  /*3430*/  MUFU.EX2 R25, R25 ;  /* 0x0000001900197308 */ /* 0x000e620000000800 */
[----:B------:R-:W-:Y:S01]  /*3440*/  FADD.FTZ R4, R22, R3 ;  /* 0x0000000316047221 */ /* 0x000fe20000010000 */
[----:B------:R-:W-:-:S03]  /*3450*/  FADD.FTZ R20, R40, R19 ;  /* 0x0000001328147221 */ /* 0x000fc60000010000 */
[----:B---3--:R-:W-:-:S03]  /*3460*/  FADD.FTZ R3, R23, R4 ;  /* 0x0000000417037221 */ /* 0x008fc60000010000 */
[----:B------:R-:W3:Y:S01]  /*3470*/  MUFU.EX2 R26, R26 ;  /* 0x0000001a001a7308 */ /* 0x000ee20000000800 */
[C---:B--2---:R-:W-:Y:S01]  /*3480*/  FADD.FTZ R4, R24.reuse, R3 ;  /* 0x0000000318047221 */ /* 0x044fe20000010000 */
[----:B------:R-:W-:-:S06]  /*3490*/  F2FP.F16.F32.PACK_AB R166, R24, R23 ;  /* 0x0000001718a6723e */ /* 0x000fcc00000000ff */
[----:B------:R-:W2:Y:S01]  /*34a0*/  MUFU.EX2 R41, R41 ;  /* 0x0000002900297308 */ /* 0x000ea20000000800 */
[----:B-1----:R-:W-:-:S07]  /*34b0*/  FADD.FTZ R3, R25, R4 ;  /* 0x0000000419037221 */ /* 0x002fce0000010000 */
[----:B------:R-:W1:Y:S01]  /*34c0*/  MUFU.EX2 R27, R27 ;  /* 0x0000001b001b7308 */ /* 0x000e620000000800 */
[C---:B---3--:R-:W-:Y:S01]  /*34d0*/  FADD.FTZ R4, R26.reuse, R3 ;  /* 0x000000031a047221 */ /* 0x048fe20000010000 */
[----:B------:R-:W-:-:S06]  /*34e0*/  F2FP.F16.F32.PACK_AB R168, R26, R25 ;  /* 0x000000191aa8723e */ /* 0x000fcc00000000ff */
[----:B------:R-:W3:Y:S01]  /*34f0*/  MUFU.EX2 R42, R42 ;  /* 0x0000002a002a7308 */ /* 0x000ee20000000800 */
[----:B--2---:R-:W-:-:S07]  /*3500*/  FADD.FTZ R19, R41, R20 ;  /* 0x0000001429137221 */ /* 0x004fce0000010000 */
[----:B------:R-:W2:Y:S01]  /*3510*/  MUFU.EX2 R28, R28 ;  /* 0x0000001c001c7308 */ /* 0x000ea20000000800 */
[----:B-1----:R-:W-:-:S07]  /*3520*/  FADD.FTZ R3, R27, R4 ;  /* 0x000000041b037221 */ /* 0x002fce0000010000 */
[----:B------:R-:W1:Y:S01]  /*3530*/  MUFU.EX2 R43, R43 ;  /* 0x0000002b002b7308 */ /* 0x000e620000000800 */
[C---:B---3--:R-:W-:Y:S01]  /*3540*/  FADD.FTZ R20, R42.reuse, R19 ;  /* 0x000000132a147221 */ /* 0x048fe20000010000 */
[----:B------:R-:W-:-:S06]  /*3550*/  F2FP.F16.F32.PACK_AB R171, R42, R41 ;  /* 0x000000292aab723e */ /* 0x000fcc00000000ff */
[----:B------:R-:W3:Y:S01]  /*3560*/  MUFU.EX2 R29, R29 ;  /* 0x0000001d001d7308 */ /* 0x000ee20000000800 */
[C---:B--2---:R-:W-:Y:S01]  /*3570*/  FADD.FTZ R4, R28.reuse, R3 ;  /* 0x000000031c047221 */ /* 0x044fe20000010000 */
[----:B------:R-:W-:-:S06]  /*3580*/  F2FP.F16.F32.PACK_AB R170, R28, R27 ;  /* 0x0000001b1caa723e */ /* 0x000fcc00000000ff */
[----:B------:R-:W2:Y:S01]  /*3590*/  MUFU.EX2 R44, R44 ;  /* 0x0000002c002c7308 */ /* 0x000ea20000000800 */
[----:B-1----:R-:W-:-:S07]  /*35a0*/  FADD.FTZ R19, R43, R20 ;  /* 0x000000142b137221 */ /* 0x002fce0000010000 */
[----:B------:R-:W1:Y:S01]  /*35b0*/  MUFU.EX2 R30, R30 ;  /* 0x0000001e001e7308 */ /* 0x000e620000000800 */
[----:B---3--:R-:W-:-:S07]  /*35c0*/  FADD.FTZ R13, R29, R4 ;  /* 0x000000041d0d7221 */ /* 0x008fce0000010000 */
[----:B------:R-:W3:Y:S01]  /*35d0*/  MUFU.EX2 R46, R46 ;  /* 0x0000002e002e7308 */ /* 0x000ee20000000800 */
[C---:B--2---:R-:W-:Y:S01]  /*35e0*/  FADD.FTZ R19, R44.reuse, R19 ;  /* 0x000000132c137221 */ /* 0x044fe20000010000 */
[----:B------:R-:W-:-:S06]  /*35f0*/  F2FP.F16.F32.PACK_AB R173, R44, R43 ;  /* 0x0000002b2cad723e */ /* 0x000fcc00000000ff */
[----:B------:R-:W2:Y:S01]  /*3600*/  MUFU.EX2 R31, R31 ;  /* 0x0000001f001f7308 */ /* 0x000ea20000000800 */
[C---:B-1----:R-:W-:Y:S01]  /*3610*/  FADD.FTZ R4, R30.reuse, R13 ;  /* 0x0000000d1e047221 */ /* 0x042fe20000010000 */
[----:B------:R-:W-:-:S06]  /*3620*/  F2FP.F16.F32.PACK_AB R172, R30, R29 ;  /* 0x0000001d1eac723e */ /* 0x000fcc00000000ff */
[----:B------:R-:W1:Y:S01]  /*3630*/  MUFU.EX2 R47, R47 ;  /* 0x0000002f002f7308 */ /* 0x000e620000000800 */
[----:B---3--:R-:W-:-:S07]  /*3640*/  FADD.FTZ R20, R46, R19 ;  /* 0x000000132e147221 */ /* 0x008fce0000010000 */
[----:B------:R-:W3:Y:S01]  /*3650*/  MUFU.EX2 R32, R32 ;  /* 0x0000002000207308 */ /* 0x000ee20000000800 */
[----:B--2---:R-:W-:Y:S01]  /*3660*/  FADD.FTZ R11, R31, R4 ;  /* 0x000000041f0b7221 */ /* 0x004fe20000010000 */
[C---:B-1----:R-:W-:Y:S01]  /*3670*/  FADD.FTZ R3, R47.reuse, R20 ;  /* 0x000000142f037221 */ /* 0x042fe20000010000 */
[----:B------:R-:W-:Y:S02]  /*3680*/  F2FP.F16.F32.PACK_AB R175, R47, R46 ;  /* 0x0000002e2faf723e */ /* 0x000fe400000000ff */
[C---:B---3--:R-:W-:Y:S01]  /*3690*/  FADD.FTZ R4, R32.reuse, R11 ;  /* 0x0000000b20047221 */ /* 0x048fe20000010000 */
[----:B------:R-:W-:Y:S01]  /*36a0*/  F2FP.F16.F32.PACK_AB R174, R32, R31 ;  /* 0x0000001f20ae723e */ /* 0x000fe200000000ff */
[----:B0-----:R-:W-:Y:S06]  /*36b0*/  @!P0 BRA `(.L_x_13266) ;  /* 0x0000000000048947 */ /* 0x001fec0003800000 */
[----:B------:R-:W-:Y:S01]  /*36c0*/  BPT.TRAP 0x1 ;  /* 0x000000040000795c */ /* 0x000fe20000300000 */
.L_x_13266:
[----:B------:R0:W1:Y:S01]  /*36d0*/  SYNCS.PHASECHK.TRANS64.TRYWAIT P3, [UR39+0x22850], R7 ;  /* 0x02285007ff0075a7 */ /* 0x0000620008060167 */
[----:B------:R-:W-:Y:S05]  /*36e0*/  @!P0 BRA `(.L_x_13267) ;  /* 0x0000000000048947 */ /* 0x000fea0003800000 */
[----:B------:R-:W-:Y:S01]  /*36f0*/  BPT.TRAP 0x1 ;  /* 0x000000040000795c */ /* 0x000fe20000300000 */
.L_x_13267:
[----:B-1----:R-:W-:Y:S05]  /*3700*/  @P3 BRA `(.L_x_13268) ;  /* 0x0000000000083947 */ /* 0x002fea0003800000 */
[----:B------:R-:W1:Y:S02]  /*3710*/  SYNCS.PHASECHK.TRANS64.TRYWAIT P3, [UR39+0x22850], R7 ;  /* 0x02285007ff0075a7 */ /* 0x000e640008060167 */
[----:B-1----:R-:W-:Y:S05]  /*3720*/  @!P3 BRA `(.L_x_13269) ;  /* 0x000000bc0058b947 */ /* 0x002fea0003800000 */
.L_x_13268:
[----:B------:R2:W-:Y:S01]  /*3730*/  BAR.SYNC.DEFER_BLOCKING R0, 0x100 ;  /* 0x000400000000751d */ /* 0x0005e20000010000 */
[----:B------:R-:W-:Y:S01]  /*3740*/  UIADD3 UR4, UR39, 0x400, URZ ;  /* 0x0000040027047890 */ /* 0x000fe2000fffe03f */
[----:B-1----:R-:W-:Y:S01]  /*3750*/  @!P2 VIADD R12, R12, 0x22860 ;  /* 0x000228600c0ca836 */ /* 0x002fe20000000000 */
[----:B------:R-:W-:Y:S02]  /*3760*/  UIADD3 UR41, UR41, -0x2, URZ ;  /* 0xfffffffe29297890 */ /* 0x000fe4000fffe03f */
[----:B------:R-:W-:Y:S01]  /*3770*/  USHF.R.U32.HI UR4, URZ, 0x4, UR4 ;  /* 0x000000043f047899 */ /* 0x000fe20008011604 */
[----:B------:R-:W-:Y:S01]  /*3780*/  UMOV UR15, 0x40000040 ;  /* 0x40000040000f7882 */ /* 0x000fe20000000000 */
[----:B------:R-:W-:Y:S02]  /*3790*/  @!P2 PRMT R12, RZ, 0x654, R12 ;  /* 0x00000654ff0ca816 */ /* 0x000fe4000000000c */
[----:B------:R-:W-:-:S04]  /*37a0*/  ULOP3.LUT UR4, UR4, 0x3fff, URZ, 0xc0, !UPT ;  /* 0x00003fff04047892 */ /* 0x000fc8000f8ec03f */
[----:B------:R-:W-:-:S04]  /*37b0*/  ULOP3.LUT UR24, UR4, 0x3000000, URZ, 0xfc, !UPT ;  /* 0x0300000004187892 */ /* 0x000fc8000f8efc3f */
        /* <DEDUP_REMOVED lines=34> */
[----:B------:R-:W1:Y:S02]  /*39e0*/  S2UR UR4, SR_CTAID.X ;  /* 0x00000000000479c3 */ /* 0x000e640000002500 */
[----:B-1----:R-:W-:-:S03]  /*39f0*/  USHF.L.U32 UR10, UR4, 0x7, URZ ;  /* 0x00000007040a7899 */ /* 0x002fc6000800063f */
[----:B------:R-:W-:Y:S02]  /*3a00*/  @UP0 ULDC UR4, c[0x0][0x44c] ;  /* 0x0001130000040ab9 */ /* 0x000fe40000000800 */
[----:B------:R-:W-:Y:S01]  /*3a10*/  UIMAD.WIDE.U32 UR4, UR10, UR4, URZ ;  /* 0x000000040a0472a5 */ /* 0x000fe2000f8e003f */
[----:B------:R-:W-:Y:S02]  /*3a20*/  WARPGROUP.DEPBAR.LE gsb0, 0x0 ;  /* 0x00008000000079c5 */ /* 0x000fe40000010000 */
[----:B------:R-:W-:-:S15]  /*3a30*/  WARPGROUP.ARRIVE ;  /* 0x00000000000079c5 */ /* 0x000fde0000000000 */
[----:B------:R-:W-:Y:S01]  /*3a40*/  HGMMA.64x256x16.F32 R24, R172, gdesc[UR12].tnspB, R24, gsb0 ;  /* 0x43e0000cac187df0 */ /* 0x000fe20008000818 */
[----:B------:R-:W-:Y:S02]  /*3a50*/  @UP0 ULDC UR14, c[0x0][0x450] ;  /* 0x00011400000e0ab9 */ /* 0x000fe40000000800 */
[----:B------:R-:W-:-:S04]  /*3a60*/  @UP0 USHF.R.U32.HI UR10, URZ, UR14, UR5 ;  /* 0x0000000e3f0a0299 */ /* 0x000fc80008011605 */
[----:B------:R-:W-:-:S04]  /*3a70*/  UIADD3 UR4, UR10, -UR11, UR40 ;  /* 0x8000000b0a047290 */ /* 0x000fc8000fffe028 */
[----:B------:R-:W-:-:S04]  /*3a80*/  UIMAD.WIDE UR4, UR4, 0x2aaaaaab, URZ ;  /* 0x2aaaaaab040478a5 */ /* 0x000fc8000f8e023f */
[----:B------:R-:W-:-:S04]  /*3a90*/  USHF.R.U32.HI UR4, URZ, 0x1f, UR5 ;  /* 0x0000001f3f047899 */ /* 0x000fc80008011605 */
[----:B------:R-:W-:-:S03]  /*3aa0*/  ULEA.HI.SX32 UR4, UR5, UR4, 0x1c ;  /* 0x0000000405047291 */ /* 0x000fc6000f8fe23f */
[----:B------:R-:W-:Y:S01]  /*3ab0*/  UMOV UR5, URZ ;  /* 0x0000003f00057c82 */ /* 0x000fe20008000000 */
[----:B------:R-:W-:-:S04]  /*3ac0*/  UISETP.LT.AND UP1, UPT, UR38, UR4, UPT ;  /* 0x000000042600728c */ /* 0x000fc8000bf21270 */
[----:B------:R-:W-:-:S03]  /*3ad0*/  USEL UR25, UR38, UR4, !UP1 ;  /* 0x0000000426197287 */ /* 0x000fc6000c800000 */
[----:B------:R-:W-:Y:S01]  /*3ae0*/  UMOV UR4, URZ ;  /* 0x0000003f00047c82 */ /* 0x000fe20008000000 */
[----:B------:R-:W-:-:S06]  /*3af0*/  UISETP.GE.AND UP1, UPT, UR41, UR25, UPT ;  /* 0x000000192900728c */ /* 0x000fcc000bf26270 */
[----:B------:R-:W-:Y:S01]  /*3b00*/  PLOP3.LUT P3, PT, PT, PT, UP1, 0x80, 0x0 ;  /* 0x000000000000781c */ /* 0x000fe20003f6f018 */
[----:B------:R-:W-:Y:S02]  /*3b10*/  WARPGROUP.DEPBAR.LE gsb0, 0x0 ;  /* 0x00008000000079c5 */ /* 0x000fe40000010000 */
[----:B------:R2:W-:Y:S10]  /*3b20*/  @!P2 SYNCS.ARRIVE.TRANS64.RED.A1T0 RZ, [R12+URZ], RZ ;  /* 0x000000ff0cffa9a7 */ /* 0x0005f4000810043f */
[----:B--2---:R-:W-:Y:S05]  /*3b30*/  @!P3 BRA `(.L_x_13270) ;  /* 0x000000280094b947 */ /* 0x004fea0003800000 */
[----:B------:R-:W-:Y:S01]  /*3b40*/  IMAD.MOV.U32 R11, RZ, RZ, R8 ;  /* 0x000000ffff0b7224 */ /* 0x000fe200078e0008 */
[----:B------:R-:W-:Y:S01]  /*3b50*/  MOV R12, R10 ;  /* 0x0000000a000c7202 */ /* 0x000fe20000000f00 */
[----:B------:R-:W-:Y:S01]  /*3b60*/  UMOV UR5, URZ ;  /* 0x0000003f00057c82 */ /* 0x000fe20008000000 */
[----:B------:R-:W-:Y:S01]  /*3b70*/  UMOV UR4, URZ ;  /* 0x0000003f00047c82 */ /* 0x000fe20008000000 */
[----:B------:R-:W-:Y:S01]  /*3b80*/  ULDC UR28, c[0x0][0x288] ;  /* 0x0000a200001c7ab9 */ /* 0x000fe20000000800 */
[----:B------:R-:W-:Y:S01]  /*3b90*/  ULDC UR27, c[0x0][0x2f0] ;  /* 0x0000bc00001b7ab9 */ /* 0x000fe20000000800 */
[----:B------:R-:W-:Y:S01]  /*3ba0*/  ULDC UR26, c[0x0][0x9d8] ;  /* 0x00027600001a7ab9 */ /* 0x000fe20000000800 */
[----:B------:R-:W-:-:S05]  /*3bb0*/  ULDC UR7, c[0x0][0x988] ;  /* 0x0002620000077ab9 */ /* 0x000fca0000000800 */
.L_x_13279:
[----:B------:R-:W-:-:S04]  /*3bc0*/  UIADD3 UR4, UR4, 0x1, URZ ;  /* 0x0000000104047890 */ /* 0x000fc8000fffe03f */
[----:B------:R-:W-:-:S04]  /*3bd0*/  UISETP.NE.AND UP1, UPT, UR4, 0x2, UPT ;  /* 0x000000020400788c */ /* 0x000fc8000bf25270 */
[----:B------:R-:W-:Y:S02]  /*3be0*/  USEL UR10, URZ, 0x1, UP1 ;  /* 0x000000013f0a7887 */ /* 0x000fe40008800000 */
[----:B------:R-:W-:Y:S02]  /*3bf0*/  USEL UR4, UR4, URZ, UP1 ;  /* 0x0000003f04047287 */ /* 0x000fe40008800000 */
[----:B------:R-:W-:Y:S01]  /*3c00*/  ULOP3.LUT UR5, UR5, UR10, URZ, 0x3c, !UPT ;  /* 0x0000000a05057292 */ /* 0x000fe2000f8e3c3f */
[----:B--2---:R-:W-:Y:S11]  /*3c10*/  @!P0 BRA `(.L_x_13271) ;  /* 0x0000000000048947 */ /* 0x004ff60003800000 */
[----:B------:R-:W-:Y:S01]  /*3c20*/  BPT.TRAP 0x1 ;  /* 0x000000040000795c */ /* 0x000fe20000300000 */
.L_x_13271:
[----:B------:R-:W-:Y:S01]  /*3c30*/  ULEA UR29, UR4, UR39, 0x3 ;  /* 0x00000027041d7291 */ /* 0x000fe2000f8e183f */
[----:B0-----:R-:W-:-:S05]  /*3c40*/  IMAD.U32 R7, RZ, RZ, UR5 ;  /* 0x00000005ff077e24 */ /* 0x001fca000f8e00ff */
[----:B------:R-:W-:-:S04]  /*3c50*/  SHF.L.U32 R7, R7, 0x1f, RZ ;  /* 0x0000001f07077819 */ /* 0x000fc800000006ff */
[----:B------:R0:W1:Y:S01]  /*3c60*/  SYNCS.PHASECHK.TRANS64.TRYWAIT P3, [UR29+0x22830], R7 ;  /* 0x02283007ff0075a7 */ /* 0x000062000806015d */
[----:B------:R-:W-:Y:S05]  /*3c70*/  @!P0 BRA `(.L_x_13272) ;  /* 0x0000000000048947 */ /* 0x000fea0003800000 */
[----:B------:R-:W-:Y:S01]  /*3c80*/  BPT.TRAP 0x1 ;  /* 0x000000040000795c */ /* 0x000fe20000300000 */
.L_x_13272:
[----:B-1----:R-:W-:Y:S05]  /*3c90*/  @P3 BRA `(.L_x_13273) ;  /* 0x0000000000083947 */ /* 0x002fea0003800000 */
[----:B------:R-:W1:Y:S02]  /*3ca0*/  SYNCS.PHASECHK.TRANS64.TRYWAIT P3, [UR29+0x22830], R7 ;  /* 0x02283007ff0075a7 */ /* 0x000e64000806015d */
[----:B-1----:R-:W-:Y:S05]  /*3cb0*/  @!P3 BRA `(.L_x_13274) ;  /* 0x000000b80008b947 */ /* 0x002fea0003800000 */
.L_x_13273:
[----:B------:R-:W-:Y:S01]  /*3cc0*/  UIMAD UR10, UR4, 0x300, UR6 ;  /* 0x00000300040a78a4 */ /* 0x000fe2000f8e0206 */
[----:B------:R-:W-:Y:S01]  /*3cd0*/  WARPGROUP.ARRIVE ;  /* 0x00000000000079c5 */ /* 0x000fe20000000000 */
[----:B------:R-:W-:Y:S01]  /*3ce0*/  UMOV UR11, 0x40000040 ;  /* 0x40000040000b7882 */ /* 0x000fe20000000000 */
[----:B------:R-:W-:Y:S01]  /*3cf0*/  UMOV UR15, 0x40000040 ;  /* 0x40000040000f7882 */ /* 0x000fe20000000000 */
[----:B------:R-:W-:Y:S01]  /*3d00*/  UIADD3 UR14, UR10, 0x2, URZ ;  /* 0x000000020a0e7890 */ /* 0x000fe2000fffe03f */
[----:B------:R-:W-:Y:S01]  /*3d10*/  IMAD.MOV.U32 R21, RZ, RZ, -0x2 ;  /* 0xfffffffeff157424 */ /* 0x000fe200078e00ff */
[----:B------:R-:W-:Y:S01]  /*3d20*/  UIADD3 UR18, UR10, 0x4, URZ ;  /* 0x000000040a127890 */ /* 0x000fe2000fffe03f */
[----:B------:R-:W-:Y:S01]  /*3d30*/  MOV R19, UR27 ;  /* 0x0000001b00137c02 */ /* 0x000fe20008000f00 */
[----:B------:R-:W-:Y:S01]  /*3d40*/  UMOV UR19, 0x40000040 ;  /* 0x4000004000137882 */ /* 0x000fe20000000000 */
[----:B------:R-:W-:Y:S01]  /*3d50*/  HGMMA.64x96x16.F32 R152, gdesc[UR8], RZ, !UPT, gsb0 ;  /* 0x01600000089879f0 */ /* 0x000fe2000c0008ff */
[----:B------:R-:W-:Y:S01]  /*3d60*/  UIADD3 UR22, UR10, 0x6, URZ ;  /* 0x000000060a167890 */ /* 0x000fe2000fffe03f */
[----:B------:R-:W-:-:S02]  /*3d70*/  UMOV UR23, 0x40000040 ;  /* 0x4000004000177882 */ /* 0x000fc40000000000 */
[----:B------:R-:W-:Y:S02]  /*3d80*/  @UP0 ULDC UR10, c[0x0][0x44c] ;  /* 0x00011300000a0ab9 */ /* 0x000fe40000000800 */
[----:B------:R-:W-:Y:S01]  /*3d90*/  @P1 IMAD.HI.U32 R13, R5, UR10, RZ ;  /* 0x0000000a050d1c27 */ /* 0x000fe2000f8e00ff */
[----:B------:R-:W-:Y:S01]  /*3da0*/  @UP0 ULDC UR10, c[0x0][0x450] ;  /* 0x00011400000a0ab9 */ /* 0x000fe20000000800 */
        /* <DEDUP_REMOVED lines=10> */
[----:B-1----:R-:W-:Y:S01]  /*3e50*/  FMUL.FTZ R8, R167, UR26 ;  /* 0x0000001aa7087c20 */ /* 0x002fe20008410000 */
[----:B------:R-:W-:Y:S01]  /*3e60*/  IMAD.MOV.U32 R167, RZ, RZ, R5 ;  /* 0x000000ffffa77224 */ /* 0x000fe200078e0005 */
[----:B------:R-:W-:Y:S01]  /*3e70*/  @P1 SHF.R.U32.HI R167, RZ, UR10, R13 ;  /* 0x0000000affa71c19 */ /* 0x000fe2000801160d */
[----:B------:R-:W-:Y:S01]  /*3e80*/  UMOV UR10, 0x1 ;  /* 0x00000001000a7882 */ /* 0x000fe20000000000 */
[----:B------:R-:W-:Y:S01]  /*3e90*/  FMUL.FTZ R154, R154, UR26 ;  /* 0x0000001a9a9a7c20 */ /* 0x000fe20008410000 */
[----:B------:R-:W-:Y:S01]  /*3ea0*/  UIMAD UR10, UR41, -0x60, UR10 ;  /* 0xffffffa0290a78a4 */ /* 0x000fe2000f8e020a */
[----:B------:R-:W-:Y:S01]  /*3eb0*/  FMUL.FTZ R155, R155, UR26 ;  /* 0x0000001a9b9b7c20 */ /* 0x000fe20008410000 */
[----:B------:R-:W1:Y:S01]  /*3ec0*/  SHFL.IDX PT, R13, R167, 0x1, 0x1c1f ;  /* 0x003c1f00a70d7f89 */ /* 0x000e6200000e0000 */
        /* <DEDUP_REMOVED lines=9> */
[----:B--2---:R-:W-:-:S02]  /*3f60*/  IMAD R8, R6, R21, UR10 ;  /* 0x0000000a06087e24 */ /* 0x004fc4000f8e0215 */
[----:B------:R-:W-:Y:S01]  /*3f70*/  FMUL.FTZ R200, R160, UR26 ;  /* 0x0000001aa0c87c20 */ /* 0x000fe20008410000 */
[----:B------:R-:W-:Y:S01]  /*3f80*/  FMUL.FTZ R160, R161, UR26 ;  /* 0x0000001aa1a07c20 */ /* 0x000fe20008410000 */
[----:B------:R-:W-:Y:S01]  /*3f90*/  FMUL.FTZ R15, R165, UR26 ;  /* 0x0000001aa50f7c20 */ /* 0x000fe20008410000 */
[----:B------:R-:W-:Y:S02]  /*3fa0*/  IMAD R8, R19, UR36, R8 ;  /* 0x0000002413087c24 */ /* 0x000fe4000f8e0208 */
        /* <DEDUP_REMOVED lines=9> */
[----:B-1----:R-:W-:Y:S01]  /*4040*/  IADD3 R156, R13, -UR28, R8 ;  /* 0x8000001c0d9c7c10 */ /* 0x002fe2000fffe008 */
[----:B------:R-:W1:Y:S01]  /*4050*/  MUFU.TANH R158, R158 ;  /* 0x0000009e009e7308 */ /* 0x000e620000002400 */
[----:B------:R-:W-:Y:S01]  /*4060*/  FMUL.FTZ R183, R183, UR26 ;  /* 0x0000001ab7b77c20 */ /* 0x000fe20008410000 */
[----:B------:R-:W-:Y:S01]  /*4070*/  FMUL.FTZ R186, R186, UR26 ;  /* 0x0000001ababa7c20 */ /* 0x000fe20008410000 */
[C---:B------:R-:W-:Y:S01]  /*4080*/  ISETP.GT.AND P3, PT, R156.reuse, RZ, PT ;  /* 0x000000ff9c00720c */ /* 0x040fe20003f64270 */
[----:B------:R-:W-:Y:S01]  /*4090*/  FMUL.FTZ R187, R187, UR26 ;  /* 0x0000001abbbb7c20 */ /* 0x000fe20008410000 */
[----:B------:R-:W-:Y:S01]  /*40a0*/  ISETP.GT.AND P4, PT, R156, 0x1, PT ;  /* 0x000000019c00780c */ /* 0x000fe20003f84270 */
[----:B------:R-:W-:Y:S01]  /*40b0*/  FMUL.FTZ R190, R190, UR26 ;  /* 0x0000001abebe7c20 */ /* 0x000fe20008410000 */
[----:B---3--:R-:W-:Y:S01]  /*40c0*/  FSEL R168, R154, -INF , P3 ;  /* 0xff8000009aa87808 */ /* 0x008fe20001800000 */
[----:B------:R-:W2:Y:S01]  /*40d0*/  MUFU.TANH R159, R159 ;  /* 0x0000009f009f7308 */ /* 0x000ea20000002400 */
[----:B------:R-:W-:Y:S01]  /*40e0*/  ISETP.GT.AND P3, PT, R156, 0x8, PT ;  /* 0x000000089c00780c */ /* 0x000fe20003f64270 */
[----:B------:R-:W-:Y:S01]  /*40f0*/  FMUL.FTZ R191, R191, UR26 ;  /* 0x0000001abfbf7c20 */ /* 0x000fe20008410000 */
[----:B------:R-:W-:Y:S01]  /*4100*/  FMNMX.FTZ R13, R168, R11, !PT ;  /* 0x0000000ba80d7209 */ /* 0x000fe20007810000 */
        /* <DEDUP_REMOVED lines=10> */
[----:B------:R-:W-:-:S02]  /*41b0*/  FMUL.FTZ R10, R169, UR26 ;  /* 0x0000001aa90a7c20 */ /* 0x000fc40008410000 */
[----:B------:R-:W1:Y:S08]  /*41c0*/  MUFU.TANH R163, R163 ;  /* 0x000000a300a37308 */ /* 0x000e700000002400 */
[----:B------:R4:W5:Y:S08]  /*41d0*/  MUFU.TANH R161, R166 ;  /* 0x000000a600a17308 */ /* 0x0009700000002400 */
[----:B------:R-:W0:Y:S01]  /*41e0*/  MUFU.TANH R170, R170 ;  /* 0x000000aa00aa7308 */ /* 0x000e220000002400 */
[----:B----4-:R-:W-:-:S02]  /*41f0*/  FSEL R166, R155, -INF , P4 ;  /* 0xff8000009ba67808 */ /* 0x010fc40002000000 */
[----:B------:R-:W-:Y:S02]  /*4200*/  ISETP.GT.AND P4, PT, R156, 0x9, PT ;  /* 0x000000099c00780c */ /* 0x000fe40003f84270 */
[----:B------:R-:W-:Y:S02]  /*4210*/  FMNMX.FTZ R14, R166, R13, !PT ;  /* 0x0000000da60e7209 */ /* 0x000fe40007810000 */
[----:B--2---:R-:W-:Y:S01]  /*4220*/  FSEL R162, R159, -INF , P4 ;  /* 0xff8000009fa27808 */ /* 0x004fe20002000000 */
[----:B------:R-:W2:Y:S01]  /*4230*/  MUFU.TANH R171, R171 ;  /* 0x000000ab00ab7308 */ /* 0x000ea20000002400 */
[----:B------:R-:W-:Y:S02]  /*4240*/  FMNMX.FTZ R13, R165, R14, !PT ;  /* 0x0000000ea50d7209 */ /* 0x000fe40007810000 */
[----:B------:R-:W-:Y:S02]  /*4250*/  ISETP.GT.AND P4, PT, R156, 0x11, PT ;  /* 0x000000119c00780c */ /* 0x000fe40003f84270 */
[----:B---3--:R-:W-:-:S02]  /*4260*/  FSEL R159, R16, -INF , P3 ;  /* 0xff800000109f7808 */ /* 0x008fc40001800000 */
[----:B------:R-:W-:Y:S01]  /*4270*/  FMNMX.FTZ R14, R162, R13, !PT ;  /* 0x0000000da20e7209 */ /* 0x000fe20007810000 */
[----:B------:R-:W3:Y:S01]  /*4280*/  MUFU.TANH R174, R174 ;  /* 0x000000ae00ae7308 */ /* 0x000ee20000002400 */
[C---:B------:R-:W-:Y:S02]  /*4290*/  ISETP.GT.AND P3, PT, R156.reuse, 0x18, PT ;  /* 0x000000189c00780c */ /* 0x040fe40003f64270 */
[----:B-1----:R-:W-:Y:S02]  /*42a0*/  FSEL R164, R163, -INF , P4 ;  /* 0xff800000a3a47808 */ /* 0x002fe40002000000 */
[----:B------:R-:W-:Y:S02]  /*42b0*/  FMNMX.FTZ R13, R159, R14, !PT ;  /* 0x0000000e9f0d7209 */ /* 0x000fe40007810000 */
[----:B------:R-:W-:Y:S01]  /*42c0*/  ISETP.GT.AND P4, PT, R156, 0x19, PT ;  /* 0x000000199c00780c */ /* 0x000fe20003f84270 */
[----:B------:R-:W1:Y:S01]  /*42d0*/  MUFU.TANH R175, R175 ;  /* 0x000000af00af7308 */ /* 0x000e620000002400 */
[----:B-----5:R-:W-:-:S02]  /*42e0*/  FSEL R161, R161, -INF , P3 ;  /* 0xff800000a1a17808 */ /* 0x020fc40001800000 */
[----:B------:R-:W-:Y:S02]  /*42f0*/  FMNMX.FTZ R14, R164, R13, !PT ;  /* 0x0000000da40e7209 */ /* 0x000fe40007810000 */
[----:B------:R-:W-:Y:S02]  /*4300*/  ISETP.GT.AND P3, PT, R156, 0x20, PT ;  /* 0x000000209c00780c */ /* 0x000fe40003f64270 */
[----:B------:R-:W-:Y:S01]  /*4310*/  FSEL R163, R18, -INF , P4 ;  /* 0xff80000012a37808 */ /* 0x000fe20002000000 */
[----:B------:R-:W4:Y:S01]  /*4320*/  MUFU.TANH R178, R178 ;  /* 0x000000b200b27308 */ /* 0x000f220000002400 */
[----:B------:R-:W-:Y:S02]  /*4330*/  FMNMX.FTZ R14, R161, R14, !PT ;  /* 0x0000000ea10e7209 */ /* 0x000fe40007810000 */
[----:B------:R-:W-:Y:S02]  /*4340*/  ISETP.GT.AND P4, PT, R156, 0x21, PT ;  /* 0x000000219c00780c */ /* 0x000fe40003f84270 */
[----:B0-----:R-:W-:Y:S01]  /*4350*/  FSEL R16, R170, -INF , P3 ;  /* 0xff800000aa107808 */ /* 0x001fe20001800000 */
[----:B------:R-:W-:Y:S01]  /*4360*/  FMUL.FTZ R170, R172, UR26 ;  /* 0x0000001aacaa7c20 */ /* 0x000fe20008410000 */
[----:B------:R-:W-:Y:S01]  /*4370*/  FMNMX.FTZ R19, R163, R14, !PT ;  /* 0x0000000ea3137209 */ /* 0x000fe20007810000 */
[----:B------:R0:W5:Y:S01]  /*4380*/  MUFU.TANH R20, R179 ;  /* 0x000000b300147308 */ /* 0x0001620000002400 */
[----:B------:R-:W-:-:S02]  /*4390*/  ISETP.GT.AND P3, PT, R156, 0x28, PT ;  /* 0x000000289c00780c */ /* 0x000fc40003f64270 */
[----:B--2---:R-:W-:Y:S02]  /*43a0*/  FSEL R13, R171, -INF , P4 ;  /* 0xff800000ab0d7808 */ /* 0x004fe40002000000 */
[----:B------:R-:W-:Y:S02]  /*43b0*/  FMNMX.FTZ R18, R16, R19, !PT ;  /* 0x0000001310127209 */ /* 0x000fe40007810000 */
[----:B------:R-:W-:Y:S01]  /*43c0*/  ISETP.GT.AND P4, PT, R156, 0x29, PT ;  /* 0x000000299c00780c */ /* 0x000fe20003f84270 */
[----:B------:R-:W2:Y:S01]  /*43d0*/  MUFU.TANH R182, R182 ;  /* 0x000000b600b67308 */ /* 0x000ea20000002400 */
[----:B---3--:R-:W-:Y:S01]  /*43e0*/  FSEL R14, R174, -INF , P3 ;  /* 0xff800000ae0e7808 */ /* 0x008fe20001800000 */
[----:B0-----:R-:W-:Y:S01]  /*43f0*/  FMUL.FTZ R179, R188, UR26 ;  /* 0x0000001abcb37c20 */ /* 0x001fe20008410000 */
[----:B------:R-:W-:Y:S01]  /*4400*/  FMNMX.FTZ R19, R13, R18, !PT ;  /* 0x000000120d137209 */ /* 0x000fe20007810000 */
[----:B------:R-:W-:Y:S01]  /*4410*/  FMUL.FTZ R174, R173, UR26 ;  /* 0x0000001aadae7c20 */ /* 0x000fe20008410000 */
[----:B------:R-:W-:Y:S01]  /*4420*/  ISETP.GT.AND P3, PT, R156, 0x30, PT ;  /* 0x000000309c00780c */ /* 0x000fe20003f64270 */
[----:B------:R-:W-:Y:S01]  /*4430*/  FMUL.FTZ R173, R176, UR26 ;  /* 0x0000001ab0ad7c20 */ /* 0x000fe20008410000 */
[----:B-1----:R-:W-:Y:S01]  /*4440*/  FSEL R18, R175, -INF , P4 ;  /* 0xff800000af127808 */ /* 0x002fe20002000000 */
[----:B------:R-:W0:Y:S01]  /*4450*/  MUFU.TANH R183, R183 ;  /* 0x000000b700b77308 */ /* 0x000e220000002400 */
[----:B------:R-:W-:Y:S01]  /*4460*/  FMNMX.FTZ R21, R14, R19, !PT ;  /* 0x000000130e157209 */ /* 0x000fe20007810000 */
[----:B------:R-:W-:Y:S01]  /*4470*/  FMUL.FTZ R176, R177, UR26 ;  /* 0x0000001ab1b07c20 */ /* 0x000fe20008410000 */
[----:B------:R-:W-:Y:S01]  /*4480*/  ISETP.GT.AND P4, PT, R156, 0x31, PT ;  /* 0x000000319c00780c */ /* 0x000fe20003f84270 */
[----:B------:R-:W-:Y:S01]  /*4490*/  FMUL.FTZ R175, R180, UR26 ;  /* 0x0000001ab4af7c20 */ /* 0x000fe20008410000 */
[----:B----4-:R-:W-:Y:S01]  /*44a0*/  FSEL R19, R178, -INF , P3 ;  /* 0xff800000b2137808 */ /* 0x010fe20001800000 */
[----:B------:R-:W-:Y:S01]  /*44b0*/  FMUL.FTZ R177, R181, UR26 ;  /* 0x0000001ab5b17c20 */ /* 0x000fe20008410000 */
[----:B------:R-:W-:Y:S01]  /*44c0*/  FMNMX.FTZ R22, R18, R21, !PT ;  /* 0x0000001512167209 */ /* 0x000fe20007810000 */
[----:B------:R-:W1:Y:S01]  /*44d0*/  MUFU.TANH R186, R186 ;  /* 0x000000ba00ba7308 */ /* 0x000e620000002400 */
[----:B------:R-:W-:Y:S01]  /*44e0*/  ISETP.GT.AND P3, PT, R156, 0x38, PT ;  /* 0x000000389c00780c */ /* 0x000fe20003f64270 */
[----:B------:R-:W-:Y:S01]  /*44f0*/  FMUL.FTZ R178, R184, UR26 ;  /* 0x0000001ab8b27c20 */ /* 0x000fe20008410000 */
[----:B-----5:R-:W-:Y:S01]  /*4500*/  FSEL R20, R20, -INF , P4 ;  /* 0xff80000014147808 */ /* 0x020fe20002000000 */
[----:B------:R-:W-:Y:S01]  /*4510*/  FMUL.FTZ R180, R185, UR26 ;  /* 0x0000001ab9b47c20 */ /* 0x000fe20008410000 */
[----:B------:R-:W-:Y:S01]  /*4520*/  FMNMX.FTZ R23, R19, R22, !PT ;  /* 0x0000001613177209 */ /* 0x000fe20007810000 */
        /* <DEDUP_REMOVED lines=9> */
[----:B0-----:R-:W-:Y:S01]  /*45c0*/  FSEL R22, R183, -INF , P4 ;  /* 0xff800000b7167808 */ /* 0x001fe20002000000 */
[----:B------:R-:W0:Y:S01]  /*45d0*/  MUFU.TANH R190, R190 ;  /* 0x000000be00be7308 */ /* 0x000e220000002400 */
[----:B------:R-:W-:Y:S01]  /*45e0*/  FMNMX.FTZ R23, R21, R152, !PT ;  /* 0x0000009815177209 */ /* 0x000fe20007810000 */
[----:B------:R-:W2:Y:S01]  /*45f0*/  SHFL.IDX PT, R183, R167, RZ, 0x1c1f ;  /* 0x001c1fffa7b77589 */ /* 0x000ea200000e0000 */
[----:B------:R-:W-:-:S02]  /*4600*/  ISETP.GT.AND P4, PT, R156, 0x41, PT ;  /* 0x000000419c00780c */ /* 0x000fc40003f84270 */
[----:B-1----:R-:W-:Y:S01]  /*4610*/  FSEL R152, R186, -INF , P3 ;  /* 0xff800000ba987808 */ /* 0x002fe20001800000 */
[----:B------:R-:W-:Y:S01]  /*4620*/  FMUL.FTZ R186, R197, UR26 ;  /* 0x0000001ac5ba7c20 */ /* 0x000fe20008410000 */
[----:B------:R-:W-:Y:S01]  /*4630*/  FMNMX.FTZ R153, R22, R23, !PT ;  /* 0x0000001716997209 */ /* 0x000fe20007810000 */
[----:B------:R-:W1:Y:S01]  /*4640*/  MUFU.TANH R191, R191 ;  /* 0x000000bf00bf7308 */ /* 0x000e620000002400 */
[----:B------:R-:W-:Y:S02]  /*4650*/  ISETP.GT.AND P3, PT, R156, 0x48, PT ;  /* 0x000000489c00780c */ /* 0x000fe40003f64270 */
[----:B---3--:R-:W-:Y:S02]  /*4660*/  FSEL R23, R187, -INF , P4 ;  /* 0xff800000bb177808 */ /* 0x008fe40002000000 */
[----:B------:R-:W-:Y:S02]  /*4670*/  FMNMX.FTZ R154, R152, R153, !PT ;  /* 0x00000099989a7209 */ /* 0x000fe40007810000 */
[----:B------:R-:W-:Y:S01]  /*4680*/  ISETP.GT.AND P4, PT, R156, 0x49, PT ;  /* 0x000000499c00780c */ /* 0x000fe20003f84270 */
[----:B------:R-:W3:Y:S01]  /*4690*/  MUFU.TANH R155, R194 ;  /* 0x000000c2009b7308 */ /* 0x000ee20000002400 */
[----:B0-----:R-:W-:-:S02]  /*46a0*/  FSEL R153, R190, -INF , P3 ;  /* 0xff800000be997808 */ /* 0x001fc40001800000 */
[----:B------:R-:W-:Y:S02]  /*46b0*/  FMNMX.FTZ R158, R23, R154, !PT ;  /* 0x0000009a179e7209 */ /* 0x000fe40007810000 */
[C---:B------:R-:W-:Y:S02]  /*46c0*/  ISETP.GT.AND P3, PT, R156.reuse, 0x50, PT ;  /* 0x000000509c00780c */ /* 0x040fe40003f64270 */
[----:B------:R-:W-:Y:S01]  /*46d0*/  FMNMX.FTZ R157, R153, R158, !PT ;  /* 0x0000009e999d7209 */ /* 0x000fe20007810000 */
[----:B------:R-:W0:Y:S01]  /*46e0*/  MUFU.TANH R195, R195 ;  /* 0x000000c300c37308 */ /* 0x000e220000002400 */
[----:B-1----:R-:W-:Y:S02]  /*46f0*/  FSEL R154, R191, -INF , P4 ;  /* 0xff800000bf9a7808 */ /* 0x002fe40002000000 */
[----:B------:R-:W-:Y:S02]  /*4700*/  ISETP.GT.AND P4, PT, R156, 0x51, PT ;  /* 0x000000519c00780c */ /* 0x000fe40003f84270 */
[----:B------:R-:W-:-:S02]  /*4710*/  FMNMX.FTZ R172, R154, R157, !PT ;  /* 0x0000009d9aac7209 */ /* 0x000fc40007810000 */
[----:B--2---:R-:W-:Y:S01]  /*4720*/  IADD3 R183, R183, -UR28, R8 ;  /* 0x8000001cb7b77c10 */ /* 0x004fe2000fffe008 */
[----:B------:R-:W1:Y:S01]  /*4730*/  MUFU.TANH R198, R198 ;  /* 0x000000c600c67308 */ /* 0x000e620000002400 */
[----:B---3--:R-:W-:Y:S02]  /*4740*/  FSEL R155, R155, -INF , P3 ;  /* 0xff8000009b9b7808 */ /* 0x008fe40001800000 */
[----:B------:R-:W-:Y:S02]  /*4750*/  ISETP.GT.AND P3, PT, R156, 0x58, PT ;  /* 0x000000589c00780c */ /* 0x000fe40003f64270 */
[----:B------:R-:W-:Y:S02]  /*4760*/  FMNMX.FTZ R157, R155, R172, !PT ;  /* 0x000000ac9b9d7209 */ /* 0x000fe40007810000 */
[----:B------:R-:W-:Y:S01]  /*4770*/  ISETP.GT.AND P6, PT, R183, 0x1, PT ;  /* 0x00000001b700780c */ /* 0x000fe20003fc4270 */
[----:B------:R-:W2:Y:S01]  /*4780*/  MUFU.TANH R199, R199 ;  /* 0x000000c700c77308 */ /* 0x000ea20000002400 */
[----:B0-----:R-:W-:-:S02]  /*4790*/  FSEL R158, R195, -INF , P4 ;  /* 0xff800000c39e7808 */ /* 0x001fc40002000000 */
[----:B------:R-:W-:Y:S02]  /*47a0*/  ISETP.GT.AND P4, PT, R156, 0x59, PT ;  /* 0x000000599c00780c */ /* 0x000fe40003f84270 */
[----:B------:R-:W-:Y:S02]  /*47b0*/  FMNMX.FTZ R169, R158, R157, !PT ;  /* 0x0000009d9ea97209 */ /* 0x000fe40007810000 */
[C---:B------:R-:W-:Y:S01]  /*47c0*/  ISETP.GT.AND P5, PT, R183.reuse, 0x8, PT ;  /* 0x00000008b700780c */ /* 0x040fe20003fa4270 */
[----:B------:R-:W0:Y:S01]  /*47d0*/  MUFU.TANH R202, R202 ;  /* 0x000000ca00ca7308 */ /* 0x000e220000002400 */
[----:B-1----:R-:W-:Y:S02]  /*47e0*/  FSEL R156, R198, -INF , P3 ;  /* 0xff800000c69c7808 */ /* 0x002fe40001800000 */
[----:B------:R-:W-:Y:S02]  /*47f0*/  ISETP.GT.AND P3, PT, R183, RZ, PT ;  /* 0x000000ffb700720c */ /* 0x000fe40003f64270 */
[----:B------:R-:W-:-:S03]  /*4800*/  FMNMX.FTZ R172, R156, R169, !PT ;  /* 0x000000a99cac7209 */ /* 0x000fc60007810000 */
[----:B------:R-:W1:Y:S01]  /*4810*/  MUFU.TANH R204, R204 ;  /* 0x000000cc00cc7308 */ /* 0x000e620000002400 */
[----:B--2---:R-:W-:Y:S02]  /*4820*/  FSEL R157, R199, -INF , P4 ;  /* 0xff800000c79d7808 */ /* 0x004fe40002000000 */
[----:B------:R-:W-:Y:S02]  /*4830*/  ISETP.GT.AND P4, PT, R183, 0x9, PT ;  /* 0x00000009b700780c */ /* 0x000fe40003f84270 */
[----:B------:R-:W-:-:S03]  /*4840*/  FMNMX.FTZ R172, R157, R172, !PT ;  /* 0x000000ac9dac7209 */ /* 0x000fc60007810000 */
[----:B------:R-:W2:Y:S01]  /*4850*/  MUFU.TANH R203, R203 ;  /* 0x000000cb00cb7308 */ /* 0x000ea20000002400 */
[----:B0-----:R-:W-:Y:S01]  /*4860*/  FSEL R167, R202, -INF , P3 ;  /* 0xff800000caa77808 */ /* 0x001fe20001800000 */
[----:B------:R-:W0:Y:S01]  /*4870*/  SHFL.BFLY PT, R169, R172, 0x2, 0x1f ;  /* 0x0c401f00aca97f89 */ /* 0x000e2200000e0000 */
[----:B------:R-:W-:-:S05]  /*4880*/  ISETP.GT.AND P3, PT, R183, 0x10, PT ;  /* 0x00000010b700780c */ /* 0x000fca0003f64270 */
[----:B------:R-:W3:Y:S01]  /*4890*/  MUFU.TANH R201, R201 ;  /* 0x000000c900c97308 */ /* 0x000ee20000002400 */
[----:B-1----:R-:W-:-:S07]  /*48a0*/  FSEL R204, R204, -INF , P6 ;  /* 0xff800000cccc7808 */ /* 0x002fce0003000000 */
[----:B------:R-:W1:Y:S01]  /*48b0*/  MUFU.TANH R200, R200 ;  /* 0x000000c800c87308 */ /* 0x000e620000002400 */
[----:B--2---:R-:W-:-:S07]  /*48c0*/  FSEL R203, R203, -INF , P5 ;  /* 0xff800000cbcb7808 */ /* 0x004fce0002800000 */
[----:B------:R-:W2:Y:S01]  /*48d0*/  MUFU.TANH R160, R160 ;  /* 0x000000a000a07308 */ /* 0x000ea20000002400 */
[----:B---3--:R-:W-:Y:S02]  /*48e0*/  FSEL R201, R201, -INF , P4 ;  /* 0xff800000c9c97808 */ /* 0x008fe40002000000 */
[----:B0-----:R-:W-:Y:S02]  /*48f0*/  FMNMX.FTZ R169, R172, R169, !PT ;  /* 0x000000a9aca97209 */ /* 0x001fe40007810000 */
[----:B------:R-:W-:-:S03]  /*4900*/  ISETP.GT.AND P4, PT, R183, 0x11, PT ;  /* 0x00000011b700780c */ /* 0x000fc60003f84270 */
[----:B------:R-:W0:Y:S01]  /*4910*/  SHFL.BFLY PT, R172, R169, 0x1, 0x1f ;  /* 0x0c201f00a9ac7f89 */ /* 0x000e2200000e0000 */
[----:B------:R-:W3:Y:S01]  /*4920*/  MUFU.TANH R17, R17 ;  /* 0x0000001100117308 */ /* 0x000ee20000002400 */
[----:B-1----:R-:W-:Y:S02]  /*4930*/  FSEL R200, R200, -INF , P3 ;  /* 0xff800000c8c87808 */ /* 0x002fe40001800000 */
[----:B------:R-:W-:-:S05]  /*4940*/  ISETP.GT.AND P3, PT, R183, 0x18, PT ;  /* 0x00000018b700780c */ /* 0x000fca0003f64270 */
[----:B------:R-:W1:Y:S08]  /*4950*/  MUFU.TANH R15, R15 ;  /* 0x0000000f000f7308 */ /* 0x000e700000002400 */
[----:B------:R-:W4:Y:S01]  /*4960*/  MUFU.TANH R9, R9 ;  /* 0x0000000900097308 */ /* 0x000f220000002400 */
[----:B0-----:R-:W-:-:S07]  /*4970*/  FMNMX.FTZ R8, R169, R172, !PT ;  /* 0x000000aca9087209 */ /* 0x001fce0007810000 */
[----:B------:R-:W-:Y:S01]  /*4980*/  MUFU.TANH R10, R10 ;  /* 0x0000000a000a7308 */ /* 0x000fe20000002400 */
[----:B------:R-:W-:Y:S02]  /*4990*/  FMNMX.FTZ R169, R167, R12, !PT ;  /* 0x0000000ca7a97209 */ /* 0x000fe40007810000 */
[C---:B------:R-:W-:Y:S01]  /*49a0*/  FSETP.NEU.FTZ.AND P6, PT, R8.reuse, -INF , PT ;  /* 0xff8000000800780b */ /* 0x040fe20003fdd000 */
[----:B------:R-:W-:Y:S01]  /*49b0*/  FMUL.FTZ R171, R8, UR7 ;  /* 0x0000000708ab7c20 */ /* 0x000fe20008410000 */
[----:B------:R-:W-:Y:S02]  /*49c0*/  FMNMX.FTZ R172, R204, R169, !PT ;  /* 0x000000a9ccac7209 */ /* 0x000fe40007810000 */
[----:B------:R-:W-:Y:S01]  /*49d0*/  FSEL R192, R8, RZ, P6 ;  /* 0x000000ff08c07208 */ /* 0x000fe20003000000 */
[----:B------:R-:W0:Y:S01]  /*49e0*/  MUFU.TANH R170, R170 ;  /* 0x000000aa00aa7308 */ /* 0x000e220000002400 */
[----:B------:R-:W-:Y:S02]  /*49f0*/  FMNMX.FTZ R172, R203, R172, !PT ;  /* 0x000000accbac7209 */ /* 0x000fe40007810000 */
[----:B------:R-:W-:Y:S01]  /*4a00*/  FSEL R171, R171, RZ, P6 ;  /* 0x000000ffabab7208 */ /* 0x000fe20003000000 */
[----:B------:R-:W-:Y:S01]  /*4a10*/  FADD.FTZ R192, -R192, R11 ;  /* 0x0000000bc0c07221 */ /* 0x000fe20000010100 */
[----:B------:R-:W-:-:S03]  /*4a20*/  FMNMX.FTZ R169, R201, R172, !PT ;  /* 0x000000acc9a97209 */ /* 0x000fc60007810000 */
[--C-:B------:R-:W-:Y:S01]  /*4a30*/  FFMA.FTZ R188, R168, UR7, -R171.reuse ;  /* 0x00000007a8bc7c23 */ /* 0x100fe200080108ab */
[----:B--2---:R-:W-:Y:S01]  /*4a40*/  FSEL R168, R160, -INF , P4 ;  /* 0xff800000a0a87808 */ /* 0x004fe20002000000 */
[--C-:B------:R-:W-:Y:S01]  /*4a50*/  FFMA.FTZ R189, R166, UR7, -R171.reuse ;  /* 0x00000007a6bd7c23 */ /* 0x100fe200080108ab */
[----:B------:R-:W-:Y:S01]  /*4a60*/  FMNMX.FTZ R187, R200, R169, !PT ;  /* 0x000000a9c8bb7209 */ /* 0x000fe20007810000 */
[----:B------:R-:W2:Y:S01]  /*4a70*/  MUFU.TANH R174, R174 ;  /* 0x000000ae00ae7308 */ /* 0x000ea20000002400 */
[----:B------:R-:W-:Y:S01]  /*4a80*/  ISETP.GT.AND P4, PT, R183, 0x19, PT ;  /* 0x00000019b700780c */ /* 0x000fe20003f84270 */
[----:B------:R-:W-:Y:S01]  /*4a90*/  FMUL.FTZ R11, R192, UR7 ;  /* 0x00000007c00b7c20 */ /* 0x000fe20008410000 */
[----:B---3--:R-:W-:Y:S01]  /*4aa0*/  FSEL R169, R17, -INF , P3 ;  /* 0xff80000011a97808 */ /* 0x008fe20001800000 */
[--C-:B------:R-:W-:Y:S01]  /*4ab0*/  FFMA.FTZ R162, R162, UR7, -R171.reuse ;  /* 0x00000007a2a27c23 */ /* 0x100fe200080108ab */
[----:B------:R-:W-:Y:S01]  /*4ac0*/  FMNMX.FTZ R166, R168, R187, !PT ;  /* 0x000000bba8a67209 */ /* 0x000fe20007810000 */
[--C-:B------:R-:W-:Y:S01]  /*4ad0*/  FFMA.FTZ R159, R159, UR7, -R171.reuse ;  /* 0x000000079f9f7c23 */ /* 0x100fe200080108ab */
[----:B------:R-:W-:Y:S01]  /*4ae0*/  ISETP.GT.AND P3, PT, R183, 0x20, PT ;  /* 0x00000020b700780c */ /* 0x000fe20003f64270 */
[----:B------:R-:W3:Y:S01]  /*4af0*/  MUFU.TANH R173, R173 ;  /* 0x000000ad00ad7308 */ /* 0x000ee20000002400 */
[----:B-1----:R-:W-:Y:S01]  /*4b00*/  FSEL R172, R15, -INF , P4 ;  /* 0xff8000000fac7808 */ /* 0x002fe20002000000 */
[--C-:B------:R-:W-:Y:S01]  /*4b10*/  FFMA.FTZ R164, R164, UR7, -R171.reuse ;  /* 0x00000007a4a47c23 */ /* 0x100fe200080108ab */
[----:B------:R-:W-:Y:S01]  /*4b20*/  FMNMX.FTZ R17, R169, R166, !PT ;  /* 0x000000a6a9117209 */ /* 0x000fe20007810000 */
[--C-:B------:R-:W-:Y:S01]  /*4b30*/  FFMA.FTZ R161, R161, UR7, -R171.reuse ;  /* 0x00000007a1a17c23 */ /* 0x100fe200080108ab */
[----:B------:R-:W-:Y:S01]  /*4b40*/  ISETP.GT.AND P4, PT, R183, 0x21, PT ;  /* 0x00000021b700780c */ /* 0x000fe20003f84270 */
[--C-:B------:R-:W-:Y:S01]  /*4b50*/  FFMA.FTZ R16, R16, UR7, -R171.reuse ;  /* 0x0000000710107c23 */ /* 0x100fe200080108ab */
[----:B----4-:R-:W-:Y:S01]  /*4b60*/  FSEL R9, R9, -INF , P3 ;  /* 0xff80000009097808 */ /* 0x010fe20001800000 */
[----:B------:R1:W-:Y:S01]  /*4b70*/  MUFU.EX2 R160, R188 ;  /* 0x000000bc00a07308 */ /* 0x0003e20000000800 */
[----:B------:R-:W-:Y:S01]  /*4b80*/  FMNMX.FTZ R166, R172, R17, !PT ;  /* 0x00000011aca67209 */ /* 0x000fe20007810000 */
[--C-:B------:R-:W-:Y:S01]  /*4b90*/  FFMA.FTZ R13, R13, UR7, -R171.reuse ;  /* 0x000000070d0d7c23 */ /* 0x100fe200080108ab */
[----:B------:R-:W-:Y:S01]  /*4ba0*/  ISETP.GT.AND P3, PT, R183, 0x28, PT ;  /* 0x00000028b700780c */ /* 0x000fe20003f64270 */
[--C-:B------:R-:W-:Y:S01]  /*4bb0*/  FFMA.FTZ R23, R23, UR7, -R171.reuse ;  /* 0x0000000717177c23 */ /* 0x100fe200080108ab */
[----:B------:R-:W-:Y:S01]  /*4bc0*/  FMNMX.FTZ R166, R9, R166, !PT ;  /* 0x000000a609a67209 */ /* 0x000fe20007810000 */
[--C-:B------:R-:W-:Y:S01]  /*4bd0*/  FFMA.FTZ R156, R156, UR7, -R171.reuse ;  /* 0x000000079c9c7c23 */ /* 0x100fe200080108ab */
[----:B0-----:R-:W-:Y:S01]  /*4be0*/  FSEL R170, R170, -INF , P3 ;  /* 0xff800000aaaa7808 */ /* 0x001fe20001800000 */
[----:B------:R-:W0:Y:S01]  /*4bf0*/  MUFU.TANH R176, R176 ;  /* 0x000000b000b07308 */ /* 0x000e220000002400 */
[----:B-1----:R-:W-:Y:S01]  /*4c00*/  FFMA.FTZ R188, R165, UR7, -R171 ;  /* 0x00000007a5bc7c23 */ /* 0x002fe200080108ab */
[----:B------:R-:W-:-:S02]  /*4c10*/  FSEL R165, R10, -INF , P4 ;  /* 0xff8000000aa57808 */ /* 0x000fc40002000000 */
[----:B------:R-:W-:Y:S02]  /*4c20*/  ISETP.GT.AND P4, PT, R183, 0x29, PT ;  /* 0x00000029b700780c */ /* 0x000fe40003f84270 */
[----:B------:R-:W-:Y:S01]  /*4c30*/  FMNMX.FTZ R187, R165, R166, !PT ;  /* 0x000000a6a5bb7209 */ /* 0x000fe20007810000 */
[----:B------:R-:W-:Y:S01]  /*4c40*/  FFMA.FTZ R166, R163, UR7, -R171 ;  /* 0x00000007a3a67c23 */ /* 0x000fe200080108ab */
[----:B------:R-:W1:Y:S01]  /*4c50*/  MUFU.TANH R175, R175 ;  /* 0x000000af00af7308 */ /* 0x000e620000002400 */
[C---:B------:R-:W-:Y:S02]  /*4c60*/  ISETP.GT.AND P3, PT, R183.reuse, 0x30, PT ;  /* 0x00000030b700780c */ /* 0x040fe40003f64270 */
[----:B--2---:R-:W-:Y:S02]  /*4c70*/  FSEL R174, R174, -INF , P4 ;  /* 0xff800000aeae7808 */ /* 0x004fe40002000000 */
[----:B------:R-:W-:Y:S02]  /*4c80*/  FMNMX.FTZ R187, R170, R187, !PT ;  /* 0x000000bbaabb7209 */ /* 0x000fe40007810000 */
[----:B------:R-:W-:Y:S01]  /*4c90*/  ISETP.GT.AND P4, PT, R183, 0x31, PT ;  /* 0x00000031b700780c */ /* 0x000fe20003f84270 */
[----:B------:R-:W2:Y:S01]  /*4ca0*/  MUFU.TANH R177, R177 ;  /* 0x000000b100b17308 */ /* 0x000ea20000002400 */
[----:B---3--:R-:W-:-:S02]  /*4cb0*/  FSEL R173, R173, -INF , P3 ;  /* 0xff800000adad7808 */ /* 0x008fc40001800000 */
[----:B------:R-:W-:Y:S02]  /*4cc0*/  FMNMX.FTZ R10, R174, R187, !PT ;  /* 0x000000bbae0a7209 */ /* 0x000fe40007810000 */
[----:B------:R-:W-:Y:S02]  /*4cd0*/  ISETP.GT.AND P3, PT, R183, 0x38, PT ;  /* 0x00000038b700780c */ /* 0x000fe40003f64270 */
[----:B0-----:R-:W-:Y:S01]  /*4ce0*/  FSEL R176, R176, -INF , P4 ;  /* 0xff800000b0b07808 */ /* 0x001fe20002000000 */
[----:B------:R-:W0:Y:S01]  /*4cf0*/  MUFU.TANH R178, R178 ;  /* 0x000000b200b27308 */ /* 0x000e220000002400 */
[----:B------:R-:W-:Y:S02]  /*4d00*/  FMNMX.FTZ R187, R173, R10, !PT ;  /* 0x0000000aadbb7209 */ /* 0x000fe40007810000 */
[----:B------:R-:W-:Y:S02]  /*4d10*/  ISETP.GT.AND P4, PT, R183, 0x39, PT ;  /* 0x00000039b700780c */ /* 0x000fe40003f84270 */
[----:B-1----:R-:W-:-:S02]  /*4d20*/  FSEL R175, R175, -INF , P3 ;  /* 0xff800000afaf7808 */ /* 0x002fc40001800000 */
[----:B------:R-:W-:Y:S01]  /*4d30*/  FMNMX.FTZ R10, R176, R187, !PT ;  /* 0x000000bbb00a7209 */ /* 0x000fe20007810000 */
[----:B------:R-:W1:Y:S01]  /*4d40*/  MUFU.TANH R180, R180 ;  /* 0x000000b400b47308 */ /* 0x000e620000002400 */
[----:B------:R-:W-:Y:S02]  /*4d50*/  ISETP.GT.AND P3, PT, R183, 0x40, PT ;  /* 0x00000040b700780c */ /* 0x000fe40003f64270 */
[----:B--2---:R-:W-:Y:S02]  /*4d60*/  FSEL R177, R177, -INF , P4 ;  /* 0xff800000b1b17808 */ /* 0x004fe40002000000 */
[----:B------:R-:W-:Y:S02]  /*4d70*/  FMNMX.FTZ R10, R175, R10, !PT ;  /* 0x0000000aaf0a7209 */ /* 0x000fe40007810000 */
[----:B------:R-:W-:Y:S01]  /*4d80*/  ISETP.GT.AND P4, PT, R183, 0x41, PT ;  /* 0x00000041b700780c */ /* 0x000fe20003f84270 */
[----:B------:R-:W2:Y:S01]  /*4d90*/  MUFU.TANH R179, R179 ;  /* 0x000000b300b37308 */ /* 0x000ea20000002400 */
[----:B0-----:R-:W-:-:S02]  /*4da0*/  FSEL R178, R178, -INF , P3 ;  /* 0xff800000b2b27808 */ /* 0x001fc40001800000 */
[----:B------:R-:W-:Y:S02]  /*4db0*/  FMNMX.FTZ R187, R177, R10, !PT ;  /* 0x0000000ab1bb7209 */ /* 0x000fe40007810000 */
[C---:B------:R-:W-:Y:S02]  /*4dc0*/  ISETP.GT.AND P3, PT, R183.reuse, 0x48, PT ;  /* 0x00000048b700780c */ /* 0x040fe40003f64270 */
[----:B------:R-:W-:Y:S01]  /*4dd0*/  FMNMX.FTZ R187, R178, R187, !PT ;  /* 0x000000bbb2bb7209 */ /* 0x000fe20007810000 */
[----:B------:R-:W0:Y:S01]  /*4de0*/  MUFU.TANH R182, R182 ;  /* 0x000000b600b67308 */ /* 0x000e220000002400 */
[----:B-1----:R-:W-:Y:S02]  /*4df0*/  FSEL R180, R180, -INF , P4 ;  /* 0xff800000b4b47808 */ /* 0x002fe40002000000 */
[----:B------:R-:W-:Y:S02]  /*4e00*/  ISETP.GT.AND P4, PT, R183, 0x49, PT ;  /* 0x00000049b700780c */ /* 0x000fe40003f84270 */
[----:B------:R-:W-:Y:S01]  /*4e10*/  FMNMX.FTZ R10, R180, R187, !PT ;  /* 0x000000bbb40a7209 */ /* 0x000fe20007810000 */
[--C-:B------:R-:W-:Y:S01]  /*4e20*/  FFMA.FTZ R187, R14, UR7, -R171.reuse ;  /* 0x000000070ebb7c23 */ /* 0x100fe200080108ab */
[--C-:B------:R-:W-:Y:S01]  /*4e30*/  FFMA.FTZ R14, R18, UR7, -R171.reuse ;  /* 0x00000007120e7c23 */ /* 0x100fe200080108ab */
[----:B------:R-:W1:Y:S01]  /*4e40*/  MUFU.TANH R181, R181 ;  /* 0x000000b500b57308 */ /* 0x000e620000002400 */
[----:B--2---:R-:W-:Y:S01]  /*4e50*/  FSEL R179, R179, -INF , P3 ;  /* 0xff800000b3b37808 */ /* 0x004fe20001800000 */
[--C-:B------:R-:W-:Y:S01]  /*4e60*/  FFMA.FTZ R18, R19, UR7, -R171.reuse ;  /* 0x0000000713127c23 */ /* 0x100fe200080108ab */
[----:B------:R-:W-:Y:S01]  /*4e70*/  ISETP.GT.AND P3, PT, R183, 0x50, PT ;  /* 0x00000050b700780c */ /* 0x000fe20003f64270 */
[--C-:B------:R-:W-:Y:S01]  /*4e80*/  FFMA.FTZ R19, R20, UR7, -R171.reuse ;  /* 0x0000000714137c23 */ /* 0x100fe200080108ab */
[----:B------:R-:W-:Y:S01]  /*4e90*/  FMNMX.FTZ R163, R179, R10, !PT ;  /* 0x0000000ab3a37209 */ /* 0x000fe20007810000 */
[--C-:B------:R-:W-:Y:S01]  /*4ea0*/  FFMA.FTZ R20, R21, UR7, -R171.reuse ;  /* 0x0000000715147c23 */ /* 0x100fe200080108ab */
[--C-:B------:R-:W-:Y:S01]  /*4eb0*/  FFMA.FTZ R21, R22, UR7, -R171.reuse ;  /* 0x0000000716157c23 */ /* 0x100fe200080108ab */
[----:B------:R-:W2:Y:S01]  /*4ec0*/  MUFU.TANH R184, R184 ;  /* 0x000000b800b87308 */ /* 0x000ea20000002400 */
[----:B0-----:R-:W-:Y:S01]  /*4ed0*/  FSEL R182, R182, -INF , P4 ;  /* 0xff800000b6b67808 */ /* 0x001fe20002000000 */
[--C-:B------:R-:W-:Y:S01]  /*4ee0*/  FFMA.FTZ R22, R152, UR7, -R171.reuse ;  /* 0x0000000798167c23 */ /* 0x100fe200080108ab */
[----:B------:R-:W-:Y:S01]  /*4ef0*/  ISETP.GT.AND P4, PT, R183, 0x51, PT ;  /* 0x00000051b700780c */ /* 0x000fe20003f84270 */
[----:B------:R-:W-:Y:S01]  /*4f00*/  FFMA.FTZ R152, R153, UR7, -R171 ;  /* 0x0000000799987c23 */ /* 0x000fe200080108ab */
        /* <DEDUP_REMOVED lines=9> */
[----:B------:R-:W2:Y:S01]  /*4fa0*/  MUFU.EX2 R11, R11 ;  /* 0x0000000b000b7308 */ /* 0x000ea20000000800 */
[----:B0-----:R-:W-:-:S04]  /*4fb0*/  FSEL R185, R185, -INF , P3 ;  /* 0xff800000b9b97808 */ /* 0x001fc80001800000 */
[----:B------:R-:W-:-:S03]  /*4fc0*/  FMNMX.FTZ R163, R185, R10, !PT ;  /* 0x0000000ab9a37209 */ /* 0x000fc60007810000 */
[----:B------:R0:W3:Y:S01]  /*4fd0*/  MUFU.EX2 R15, R189 ;  /* 0x000000bd000f7308 */ /* 0x0000e20000000800 */
[----:B-1----:R-:W-:-:S04]  /*4fe0*/  FSEL R186, R186, -INF , P4 ;  /* 0xff800000baba7808 */ /* 0x002fc80002000000 */
[----:B------:R-:W-:-:S03]  /*4ff0*/  FMNMX.FTZ R10, R186, R163, !PT ;  /* 0x000000a3ba0a7209 */ /* 0x000fc60007810000 */
[----:B------:R-:W-:Y:S01]  /*5000*/  MUFU.EX2 R163, R187 ;  /* 0x000000bb00a37308 */ /* 0x000fe20000000800 */
[----:B--2---:R-:W-:Y:S01]  /*5010*/  FFMA.FTZ R192, R11, R3, R160 ;  /* 0x000000030bc07223 */ /* 0x004fe200000100a0 */
[----:B------:R-:W1:Y:S01]  /*5020*/  SHFL.BFLY PT, R183, R10, 0x2, 0x1f ;  /* 0x0c401f000ab77f89 */ /* 0x000e6200000e0000 */
[--C-:B0-----:R-:W-:Y:S01]  /*5030*/  FFMA.FTZ R189, R157, UR7, -R171.reuse ;  /* 0x000000079dbd7c23 */ /* 0x101fe200080108ab */
        /* <DEDUP_REMOVED lines=22> */
[----:B-1----:R-:W-:Y:S01]  /*51a0*/  FMNMX.FTZ R187, R10, R183, !PT ;  /* 0x000000b70abb7209 */ /* 0x002fe20007810000 */
[--C-:B------:R-:W-:Y:S01]  /*51b0*/  FFMA.FTZ R183, R154, UR7, -R171.reuse ;  /* 0x000000079ab77c23 */ /* 0x100fe200080108ab */
[--C-:B------:R-:W-:Y:S01]  /*51c0*/  FFMA.FTZ R154, R155, UR7, -R171.reuse ;  /* 0x000000079b9a7c23 */ /* 0x100fe200080108ab */
[----:B------:R-:W-:Y:S01]  /*51d0*/  FFMA.FTZ R155, R158, UR7, -R171 ;  /* 0x000000079e9b7c23 */ /* 0x000fe200080108ab */
        /* <DEDUP_REMOVED lines=25> */
[----:B0-----:R-:W-:Y:S01]  /*5370*/  FMNMX.FTZ R10, R187, R10, !PT ;  /* 0x0000000abb0a7209 */ /* 0x001fe20007810000 */
[----:B------:R-:W-:Y:S01]  /*5380*/  MUFU.EX2 R16, R16 ;  /* 0x0000001000107308 */ /* 0x000fe20000000800 */
[-C--:B------:R-:W-:Y:S01]  /*5390*/  FMUL.FTZ R102, R102, R11.reuse ;  /* 0x0000000b66667220 */ /* 0x080fe20000410000 */
[-C--:B------:R-:W-:Y:S01]  /*53a0*/  FMUL.FTZ R103, R103, R11.reuse ;  /* 0x0000000b67677220 */ /* 0x080fe20000410000 */
[C---:B------:R-:W-:Y:S01]  /*53b0*/  FSETP.NEU.FTZ.AND P3, PT, R10.reuse, -INF , PT ;  /* 0xff8000000a00780b */ /* 0x040fe20003f7d000 */
[----:B------:R-:W-:Y:S01]  /*53c0*/  FMUL.FTZ R153, R10, UR7 ;  /* 0x000000070a997c20 */ /* 0x000fe20008410000 */
[-C--:B------:R-:W-:Y:S01]  /*53d0*/  FMUL.FTZ R106, R106, R11.reuse ;  /* 0x0000000b6a6a7220 */ /* 0x080fe20000410000 */
[-C--:B------:R-:W-:Y:S01]  /*53e0*/  FMUL.FTZ R107, R107, R11.reuse ;  /* 0x0000000b6b6b7220 */ /* 0x080fe20000410000 */
[-C--:B------:R-:W-:Y:S01]  /*53f0*/  FMUL.FTZ R110, R110, R11.reuse ;  /* 0x0000000b6e6e7220 */ /* 0x080fe20000410000 */
[----:B------:R-:W-:Y:S01]  /*5400*/  MUFU.EX2 R13, R13 ;  /* 0x0000000d000d7308 */ /* 0x000fe20000000800 */
[----:B------:R-:W-:Y:S01]  /*5410*/  FSEL R153, R153, RZ, P3 ;  /* 0x000000ff99997208 */ /* 0x000fe20001800000 */
[-C--:B------:R-:W-:Y:S01]  /*5420*/  FMUL.FTZ R111, R111, R11.reuse ;  /* 0x0000000b6f6f7220 */ /* 0x080fe20000410000 */
[-C--:B------:R-:W-:Y:S01]  /*5430*/  FMUL.FTZ R114, R114, R11.reuse ;  /* 0x0000000b72727220 */ /* 0x080fe20000410000 */
[-C--:B------:R-:W-:Y:S01]  /*5440*/  FMUL.FTZ R115, R115, R11.reuse ;  /* 0x0000000b73737220 */ /* 0x080fe20000410000 */
[-C--:B------:R-:W-:Y:S01]  /*5450*/  FMUL.FTZ R118, R118, R11.reuse ;  /* 0x0000000b76767220 */ /* 0x080fe20000410000 */
[--C-:B------:R-:W-:Y:S01]  /*5460*/  FFMA.FTZ R197, R172, UR7, -R153.reuse ;  /* 0x00000007acc57c23 */ /* 0x100fe20008010899 */
[--C-:B------:R-:W-:Y:S01]  /*5470*/  FFMA.FTZ R172, R9, UR7, -R153.reuse ;  /* 0x0000000709ac7c23 */ /* 0x100fe20008010899 */
[----:B------:R-:W-:Y:S01]  /*5480*/  FSEL R9, R10, RZ, P3 ;  /* 0x000000ff0a097208 */ /* 0x000fe20001800000 */
[--C-:B------:R-:W-:Y:S01]  /*5490*/  FFMA.FTZ R191, R167, UR7, -R153.reuse ;  /* 0x00000007a7bf7c23 */ /* 0x100fe20008010899 */
[--C-:B------:R-:W-:Y:S01]  /*54a0*/  FFMA.FTZ R158, R204, UR7, -R153.reuse ;  /* 0x00000007cc9e7c23 */ /* 0x100fe20008010899 */
[--C-:B------:R-:W-:Y:S01]  /*54b0*/  FFMA.FTZ R188, R203, UR7, -R153.reuse ;  /* 0x00000007cbbc7c23 */ /* 0x100fe20008010899 */
[--C-:B------:R-:W-:Y:S01]  /*54c0*/  FFMA.FTZ R193, R201, UR7, -R153.reuse ;  /* 0x00000007c9c17c23 */ /* 0x100fe20008010899 */
[----:B------:R-:W-:Y:S01]  /*54d0*/  FADD.FTZ R9, -R9, R12 ;  /* 0x0000000c09097221 */ /* 0x000fe20000010100 */
[--C-:B------:R-:W-:Y:S01]  /*54e0*/  FFMA.FTZ R190, R200, UR7, -R153.reuse ;  /* 0x00000007c8be7c23 */ /* 0x100fe20008010899 */
[----:B------:R-:W-:Y:S01]  /*54f0*/  MUFU.EX2 R191, R191 ;  /* 0x000000bf00bf7308 */ /* 0x000fe20000000800 */
[--C-:B------:R-:W-:Y:S01]  /*5500*/  FFMA.FTZ R195, R168, UR7, -R153.reuse ;  /* 0x00000007a8c37c23 */ /* 0x100fe20008010899 */
[----:B------:R-:W-:Y:S01]  /*5510*/  FMUL.FTZ R9, R9, UR7 ;  /* 0x0000000709097c20 */ /* 0x000fe20008410000 */
[----:B------:R-:W-:Y:S01]  /*5520*/  FFMA.FTZ R203, R176, UR7, -R153 ;  /* 0x00000007b0cb7c23 */ /* 0x000fe20008010899 */
[----:B--2---:R-:W-:Y:S01]  /*5530*/  FADD.FTZ R176, R162, R3 ;  /* 0x00000003a2b07221 */ /* 0x004fe20000010000 */
[--C-:B------:R-:W-:Y:S01]  /*5540*/  FFMA.FTZ R168, R169, UR7, -R153.reuse ;  /* 0x00000007a9a87c23 */ /* 0x100fe20008010899 */
[--C-:B------:R-:W-:Y:S01]  /*5550*/  FFMA.FTZ R199, R165, UR7, -R153.reuse ;  /* 0x00000007a5c77c23 */ /* 0x100fe20008010899 */
[--C-:B------:R-:W-:Y:S01]  /*5560*/  FFMA.FTZ R170, R170, UR7, -R153.reuse ;  /* 0x00000007aaaa7c23 */ /* 0x100fe20008010899 */
[----:B------:R3:W0:Y:S01]  /*5570*/  MUFU.EX2 R12, R9 ;  /* 0x00000009000c7308 */ /* 0x0006220000000800 */
        /* <DEDUP_REMOVED lines=8> */
[----:B---3--:R-:W-:Y:S01]  /*5600*/  FADD.FTZ R9, R159, R176 ;  /* 0x000000b09f097221 */ /* 0x008fe20000010000 */
[--C-:B------:R-:W-:Y:S01]  /*5610*/  FFMA.FTZ R181, R181, UR7, -R153.reuse ;  /* 0x00000007b5b57c23 */ /* 0x100fe20008010899 */
[--C-:B------:R-:W-:Y:S01]  /*5620*/  FFMA.FTZ R184, R184, UR7, -R153.reuse ;  /* 0x00000007b8b87c23 */ /* 0x100fe20008010899 */
[----:B------:R-:W-:Y:S01]  /*5630*/  FFMA.FTZ R185, R185, UR7, -R153 ;  /* 0x00000007b9b97c23 */ /* 0x000fe20008010899 */
[----:B-1----:R-:W-:Y:S01]  /*5640*/  FADD.FTZ R176, R164, R9 ;  /* 0x00000009a4b07221 */ /* 0x002fe20000010000 */
[----:B------:R-:W-:Y:S01]  /*5650*/  IADD3 R9, -R2, 0xb, RZ ;  /* 0x0000000b02097810 */ /* 0x000fe20007ffe1ff */
[----:B------:R-:W-:Y:S01]  /*5660*/  FFMA.FTZ R186, R186, UR7, -R153 ;  /* 0x00000007baba7c23 */ /* 0x000fe20008010899 */
[----:B------:R-:W1:Y:S01]  /*5670*/  MUFU.EX2 R188, R188 ;  /* 0x000000bc00bc7308 */ /* 0x000e620000000800 */
[----:B0-----:R-:W-:Y:S01]  /*5680*/  FFMA.FTZ R3, R12, R4, R191 ;  /* 0x000000040c037223 */ /* 0x001fe200000100bf */
[----:B------:R-:W-:Y:S01]  /*5690*/  FFMA.FTZ R4, R175, UR7, -R153 ;  /* 0x00000007af047c23 */ /* 0x000fe20008010899 */
[----:B------:R-:W-:Y:S01]  /*56a0*/  F2FP.F16.F32.PACK_AB R153, R15, R160 ;  /* 0x000000a00f99723e */ /* 0x000fe200000000ff */
        /* <DEDUP_REMOVED lines=14> */
[----:B------:R-:W-:Y:S01]  /*5790*/  FADD.FTZ R3, R161, R176 ;  /* 0x000000b0a1037221 */ /* 0x000fe20000010000 */
[----:B------:R-:W-:-:S02]  /*57a0*/  IMAD.U32 R176, RZ, RZ, UR29 ;  /* 0x0000001dffb07e24 */ /* 0x000fc4000f8e00ff */
[-C--:B------:R-:W-:Y:S01]  /*57b0*/  FMUL.FTZ R139, R139, R11.reuse ;  /* 0x0000000b8b8b7220 */ /* 0x080fe20000410000 */
[-C--:B------:R-:W-:Y:S01]  /*57c0*/  FMUL.FTZ R142, R142, R11.reuse ;  /* 0x0000000b8e8e7220 */ /* 0x080fe20000410000 */
[----:B------:R-:W-:Y:S01]  /*57d0*/  FADD.FTZ R157, R166, R3 ;  /* 0x00000003a69d7221 */ /* 0x000fe20000010000 */
[----:B------:R-:W-:Y:S01]  /*57e0*/  @!P2 VIADD R3, R176, 0x22840 ;  /* 0x00022840b003a836 */ /* 0x000fe20000000000 */
[----:B------:R-:W1:Y:S01]  /*57f0*/  MUFU.EX2 R195, R195 ;  /* 0x000000c300c37308 */ /* 0x000e620000000800 */
[-C--:B------:R-:W-:Y:S01]  /*5800*/  FMUL.FTZ R143, R143, R11.reuse ;  /* 0x0000000b8f8f7220 */ /* 0x080fe20000410000 */
[----:B------:R-:W-:Y:S01]  /*5810*/  FADD.FTZ R194, R16, R157 ;  /* 0x0000009d10c27221 */ /* 0x000fe20000010000 */
[-C--:B------:R-:W-:Y:S01]  /*5820*/  FMUL.FTZ R146, R146, R11.reuse ;  /* 0x0000000b92927220 */ /* 0x080fe20000410000 */
[----:B------:R-:W-:Y:S01]  /*5830*/  @!P2 PRMT R3, RZ, 0x654, R3 ;  /* 0x00000654ff03a816 */ /* 0x000fe20000000003 */
[----:B------:R3:W-:Y:S06]  /*5840*/  BAR.ARV R9, 0x100 ;  /* 0x000400090000751d */ /* 0x0007ec0000002000 */
[----:B------:R-:W4:Y:S01]  /*5850*/  MUFU.EX2 R168, R168 ;  /* 0x000000a800a87308 */ /* 0x000f220000000800 */
[----:B------:R-:W-:Y:S01]  /*5860*/  FADD.FTZ R194, R13, R194 ;  /* 0x000000c20dc27221 */ /* 0x000fe20000010000 */
[----:B------:R5:W-:Y:S01]  /*5870*/  @!P2 SYNCS.ARRIVE.TRANS64.RED.A1T0 RZ, [R3+URZ], RZ ;  /* 0x000000ff03ffa9a7 */ /* 0x000be2000810043f */
[-C--:B------:R-:W-:Y:S01]  /*5880*/  FMUL.FTZ R147, R147, R11.reuse ;  /* 0x0000000b93937220 */ /* 0x080fe20000410000 */
[-C--:B------:R-:W-:Y:S01]  /*5890*/  FMUL.FTZ R150, R150, R11.reuse ;  /* 0x0000000b96967220 */ /* 0x080fe20000410000 */
[----:B------:R-:W-:Y:S01]  /*58a0*/  FADD.FTZ R157, R163, R194 ;  /* 0x000000c2a39d7221 */ /* 0x000fe20000010000 */
[----:B------:R-:W-:Y:S01]  /*58b0*/  FMUL.FTZ R151, R151, R11 ;  /* 0x0000000b97977220 */ /* 0x000fe20000410000 */
        /* <DEDUP_REMOVED lines=14> */
[----:B--2---:R-:W-:Y:S01]  /*59a0*/  FADD.FTZ R192, R190, R155 ;  /* 0x0000009bbec07221 */ /* 0x004fe20000010000 */
[-C--:B------:R-:W-:Y:S01]  /*59b0*/  FMUL.FTZ R45, R45, R12.reuse ;  /* 0x0000000c2d2d7220 */ /* 0x080fe20000410000 */
[-C--:B------:R-:W-:Y:S01]  /*59c0*/  FMUL.FTZ R48, R48, R12.reuse ;  /* 0x0000000c30307220 */ /* 0x080fe20000410000 */
[----:B------:R-:W0:Y:S01]  /*59d0*/  MUFU.EX2 R172, R172 ;  /* 0x000000ac00ac7308 */ /* 0x000e220000000800 */
[----:B-1----:R-:W-:Y:S01]  /*59e0*/  FADD.FTZ R155, R195, R192 ;  /* 0x000000c0c39b7221 */ /* 0x002fe20000010000 */
[-C--:B------:R-:W-:Y:S01]  /*59f0*/  FMUL.FTZ R49, R49, R12.reuse ;  /* 0x0000000c31317220 */ /* 0x080fe20000410000 */
[-C--:B------:R-:W-:Y:S01]  /*5a00*/  FMUL.FTZ R52, R52, R12.reuse ;  /* 0x0000000c34347220 */ /* 0x080fe20000410000 */
[-C--:B------:R-:W-:Y:S01]  /*5a10*/  FMUL.FTZ R53, R53, R12.reuse ;  /* 0x0000000c35357220 */ /* 0x080fe20000410000 */
[----:B----4-:R-:W-:Y:S01]  /*5a20*/  FADD.FTZ R180, R168, R155 ;  /* 0x0000009ba8b47221 */ /* 0x010fe20000010000 */
        /* <DEDUP_REMOVED lines=10> */
[----:B------:R-:W5:Y:S01]  /*5ad0*/  MUFU.EX2 R199, R199 ;  /* 0x000000c700c77308 */ /* 0x000f620000000800 */
        /* <DEDUP_REMOVED lines=16> */
[----:B-----5:R-:W-:Y:S01]  /*5be0*/  FADD.FTZ R3, R199, R180 ;  /* 0x000000b4c7037221 */ /* 0x020fe20000010000 */
        /* <DEDUP_REMOVED lines=8> */
[----:B------:R-:W-:Y:S01]  /*5c70*/  F2FP.F16.F32.PACK_AB R157, R164, R159 ;  /* 0x0000009fa49d723e */ /* 0x000fe200000000ff */
[-C--:B------:R-:W-:Y:S01]  /*5c80*/  FMUL.FTZ R105, R105, R12.reuse ;  /* 0x0000000c69697220 */ /* 0x080fe20000410000 */
[----:B------:R-:W-:Y:S01]  /*5c90*/  F2FP.F16.F32.PACK_AB R159, R166, R161 ;  /* 0x000000a1a69f723e */ /* 0x000fe200000000ff */
[----:B------:R-:W-:Y:S01]  /*5ca0*/  FMUL.FTZ R108, R108, R12 ;  /* 0x0000000c6c6c7220 */ /* 0x000fe20000410000 */
[----:B------:R-:W-:Y:S01]  /*5cb0*/  F2FP.F16.F32.PACK_AB R161, R13, R16 ;  /* 0x000000100da1723e */ /* 0x000fe200000000ff */
        /* <DEDUP_REMOVED lines=29> */
[----:B------:R-:W-:-:S04]  /*5e90*/  FMUL.FTZ R149, R149, R12 ;  /* 0x0000000c95957220 */ /* 0x000fc80000410000 */
        /* <DEDUP_REMOVED lines=9> */
[----:B--2---:R-:W-:Y:S01]  /*5f30*/  FADD.FTZ R180, R22, R155 ;  /* 0x0000009b16b47221 */ /* 0x004fe20000010000 */
        /* <DEDUP_REMOVED lines=8> */
[----:B------:R-:W-:Y:S02]  /*5fc0*/  F2FP.F16.F32.PACK_AB R160, R199, R172 ;  /* 0x000000acc7a0723e */ /* 0x000fe400000000ff */
[----:B------:R-:W-:-:S04]  /*5fd0*/  F2FP.F16.F32.PACK_AB R166, R177, R4 ;  /* 0x00000004b1a6723e */ /* 0x000fc800000000ff */
[----:B------:R-:W2:Y:S01]  /*5fe0*/  MUFU.EX2 R183, R183 ;  /* 0x000000b700b77308 */ /* 0x000ea20000000800 */
[----:B0-----:R-:W-:-:S07]  /*5ff0*/  FADD.FTZ R162, R152, R15 ;  /* 0x0000000f98a27221 */ /* 0x001fce0000010000 */
[----:B------:R-:W0:Y:S01]  /*6000*/  MUFU.EX2 R205, R205 ;  /* 0x000000cd00cd7308 */ /* 0x000e220000000800 */
[----:B-1----:R-:W-:-:S07]  /*6010*/  FADD.FTZ R14, R178, R3 ;  /* 0x00000003b20e7221 */ /* 0x002fce0000010000 */
[----:B------:R-:W1:Y:S01]  /*6020*/  MUFU.EX2 R154, R154 ;  /* 0x0000009a009a7308 */ /* 0x000e620000000800 */
[C---:B--2---:R-:W-:Y:S01]  /*6030*/  FADD.FTZ R13, R183.reuse, R162 ;  /* 0x000000a2b70d7221 */ /* 0x044fe20000010000 */
[----:B------:R-:W-:Y:S02]  /*6040*/  F2FP.F16.F32.PACK_AB R171, R183, R152 ;  /* 0x00000098b7ab723e */ /* 0x000fe400000000ff */
[----:B------:R-:W-:Y:S02]  /*6050*/  F2FP.F16.F32.PACK_AB R152, R158, R191 ;  /* 0x000000bf9e98723e */ /* 0x000fe400000000ff */
[----:B------:R-:W-:Y:S02]  /*6060*/  F2FP.F16.F32.PACK_AB R158, R197, R168 ;  /* 0x000000a8c59e723e */ /* 0x000fe400000000ff */
[----:B------:R-:W2:Y:S01]  /*6070*/  MUFU.EX2 R179, R179 ;  /* 0x000000b300b37308 */ /* 0x000ea20000000800 */
[----:B0-----:R-:W-:Y:S01]  /*6080*/  FADD.FTZ R14, R205, R14 ;  /* 0x0000000ecd0e7221 */ /* 0x001fe20000010000 */
[----:B------:R-:W-:-:S02]  /*6090*/  F2FP.F16.F32.PACK_AB R162, R201, R170 ;  /* 0x000000aac9a2723e */ /* 0x000fc400000000ff */
[----:B------:R-:W-:-:S04]  /*60a0*/  F2FP.F16.F32.PACK_AB R168, R205, R178 ;  /* 0x000000b2cda8723e */ /* 0x000fc800000000ff */
[----:B------:R-:W0:Y:S01]  /*60b0*/  MUFU.EX2 R182, R182 ;  /* 0x000000b600b67308 */ /* 0x000e220000000800 */
[----:B-1----:R-:W-:Y:S01]  /*60c0*/  FADD.FTZ R16, R154, R13 ;  /* 0x0000000d9a107221 */ /* 0x002fe20000010000 */
[----:B------:R-:W-:Y:S02]  /*60d0*/  F2FP.F16.F32.PACK_AB R173, R187, R154 ;  /* 0x0000009abbad723e */ /* 0x000fe400000000ff */
[----:B------:R-:W-:Y:S01]  /*60e0*/  F2FP.F16.F32.PACK_AB R154, R193, R188 ;  /* 0x000000bcc19a723e */ /* 0x000fe200000000ff */
[----:B------:R-:W-:-:S03]  /*60f0*/  FADD.FTZ R13, R187, R16 ;  /* 0x00000010bb0d7221 */ /* 0x000fc60000010000 */
        /* <DEDUP_REMOVED lines=13> */
[----:B-1----:R-:W-:Y:S01]  /*61d0*/  FADD.FTZ R13, R185, R14 ;  /* 0x0000000eb90d7221 */ /* 0x002fe20000010000 */
[C---:B--2---:R-:W-:Y:S01]  /*61e0*/  F2FP.F16.F32.PACK_AB R175, R189.reuse, R156 ;  /* 0x0000009cbdaf723e */ /* 0x044fe200000000ff */
[----:B------:R-:W-:Y:S01]  /*61f0*/  FADD.FTZ R3, R189, R16 ;  /* 0x00000010bd037221 */ /* 0x000fe20000010000 */
[----:B------:R-:W-:Y:S01]  /*6200*/  F2FP.F16.F32.PACK_AB R156, R195, R190 ;  /* 0x000000bec39c723e */ /* 0x000fe200000000ff */
[C---:B0-----:R-:W-:Y:S01]  /*6210*/  FADD.FTZ R4, R186.reuse, R13 ;  /* 0x0000000dba047221 */ /* 0x041fe20000010000 */
[----:B------:R-:W-:Y:S01]  /*6220*/  F2FP.F16.F32.PACK_AB R174, R186, R185 ;  /* 0x000000b9baae723e */ /* 0x000fe200000000ff */
[----:B------:R-:W-:Y:S06]  /*6230*/  @!P0 BRA `(.L_x_13275) ;  /* 0x0000000000048947 */ /* 0x000fec0003800000 */
[----:B------:R-:W-:Y:S01]  /*6240*/  BPT.TRAP 0x1 ;  /* 0x000000040000795c */ /* 0x000fe20000300000 */
.L_x_13275:
[----:B------:R0:W1:Y:S01]  /*6250*/  SYNCS.PHASECHK.TRANS64.TRYWAIT P3, [UR29+0x22850], R7 ;  /* 0x02285007ff0075a7 */ /* 0x000062000806015d */
[----:B------:R-:W-:Y:S05]  /*6260*/  @!P0 BRA `(.L_x_13276) ;  /* 0x0000000000048947 */ /* 0x000fea0003800000 */
[----:B------:R-:W-:Y:S01]  /*6270*/  BPT.TRAP 0x1 ;  /* 0x000000040000795c */ /* 0x000fe20000300000 */
.L_x_13276:
[----:B-1----:R-:W-:Y:S05]  /*6280*/  @P3 BRA `(.L_x_13277) ;  /* 0x0000000000083947 */ /* 0x002fea0003800000 */
[----:B------:R-:W1:Y:S02]  /*6290*/  SYNCS.PHASECHK.TRANS64.TRYWAIT P3, [UR29+0x22850], R7 ;  /* 0x02285007ff0075a7 */ /* 0x000e64000806015d */
[----:B-1----:R-:W-:Y:S05]  /*62a0*/  @!P3 BRA `(.L_x_13278) ;  /* 0x0000009000a4b947 */ /* 0x002fea0003800000 */
.L_x_13277:
[----:B------:R2:W-:Y:S01]  /*62b0*/  BAR.SYNC.DEFER_BLOCKING R0, 0x100 ;  /* 0x000400000000751d */ /* 0x0005e20000010000 */
[----:B------:R-:W-:Y:S01]  /*62c0*/  UIMAD UR14, UR4, 0xc00, UR24 ;  /* 0x00000c00040e78a4 */ /* 0x000fe2000f8e0218 */
[----:B-1----:R-:W-:Y:S01]  /*62d0*/  @!P2 VIADD R176, R176, 0x22860 ;  /* 0x00022860b0b0a836 */ /* 0x002fe20000000000 */
[----:B------:R-:W-:Y:S01]  /*62e0*/  UISETP.GT.AND UP1, UPT, UR41, UR25, UPT ;  /* 0x000000192900728c */ /* 0x000fe2000bf24270 */
[----:B------:R-:W-:Y:S01]  /*62f0*/  MOV R11, R8 ;  /* 0x00000008000b7202 */ /* 0x000fe20000000f00 */
[----:B------:R-:W-:Y:S01]  /*6300*/  UIADD3 UR41, UR41, -0x1, URZ ;  /* 0xffffffff29297890 */ /* 0x000fe2000fffe03f */
[----:B------:R-:W-:Y:S01]  /*6310*/  IMAD.MOV.U32 R12, RZ, RZ, R10 ;  /* 0x000000ffff0c7224 */ /* 0x000fe200078e000a */
[----:B------:R-:W-:Y:S01]  /*6320*/  UMOV UR11, 0x40000040 ;  /* 0x40000040000b7882 */ /* 0x000fe20000000000 */
[----:B------:R-:W-:Y:S01]  /*6330*/  UMOV UR10, UR14 ;  /* 0x0000000e000a7c82 */ /* 0x000fe20008000000 */
[----:B------:R-:W-:Y:S02]  /*6340*/  PLOP3.LUT P3, PT, PT, PT, UP1, 0x80, 0x0 ;  /* 0x000000000000781c */ /* 0x000fe40003f6f018 */
[----:B------:R-:W-:Y:S01]  /*6350*/  @!P2 PRMT R176, RZ, 0x654, R176 ;  /* 0x00000654ffb0a816 */ /* 0x000fe200000000b0 */
        /* <DEDUP_REMOVED lines=35> */
.L_x_13270:
[----:B------:R-:W-:-:S06]  /*6590*/  UISETP.GE.AND UP0, UPT, UR41, UR38, UPT ;  /* 0x000000262900728c */ /* 0x000fcc000bf06270 */
[----:B------:R-:W-:-:S13]  /*65a0*/  PLOP3.LUT P1, PT, PT, PT, UP0, 0x80, 0x0 ;  /* 0x000000000000781c */ /* 0x000fda0003f2f008 */
[----:B------:R-:W-:Y:S05]  /*65b0*/  @!P1 BRA `(.L_x_13280) ;  /* 0x0000002000a89947 */ /* 0x000fea0003800000 */
[----:B0-----:R-:W-:Y:S01]  /*65c0*/  IMAD.MOV.U32 R7, RZ, RZ, R8 ;  /* 0x000000ffff077224 */ /* 0x001fe200078e0008 */
[----:B------:R-:W-:Y:S01]  /*65d0*/  ULDC UR25, c[0x0][0x9d8] ;  /* 0x0002760000197ab9 */ /* 0x000fe20000000800 */
[----:B------:R-:W-:Y:S01]  /*65e0*/  IMAD.MOV.U32 R201, RZ, RZ, R10 ;  /* 0x000000ffffc97224 */ /* 0x000fe200078e000a */
[----:B------:R-:W-:-:S06]  /*65f0*/  ULDC UR7, c[0x0][0x988] ;  /* 0x0002620000077ab9 */ /* 0x000fcc0000000800 */
.L_x_13289:
[----:B------:R-:W-:-:S04]  /*6600*/  UIADD3 UR4, UR4, 0x1, URZ ;  /* 0x0000000104047890 */ /* 0x000fc8000fffe03f */
[----:B------:R-:W-:-:S04]  /*6610*/  UISETP.NE.AND UP0, UPT, UR4, 0x2, UPT ;  /* 0x000000020400788c */ /* 0x000fc8000bf05270 */
[----:B------:R-:W-:Y:S02]  /*6620*/  USEL UR10, URZ, 0x1, UP0 ;  /* 0x000000013f0a7887 */ /* 0x000fe40008000000 */
[----:B------:R-:W-:Y:S02]  /*6630*/  USEL UR4, UR4, URZ, UP0 ;  /* 0x0000003f04047287 */ /* 0x000fe40008000000 */
[----:B------:R-:W-:Y:S01]  /*6640*/  ULOP3.LUT UR5, UR5, UR10, URZ, 0x3c, !UPT ;  /* 0x0000000a05057292 */ /* 0x000fe2000f8e3c3f */
[----:B0--3--:R-:W-:Y:S11]  /*6650*/  @!P0 BRA `(.L_x_13281) ;  /* 0x0000000000048947 */ /* 0x009ff60003800000 */
[----:B------:R-:W-:Y:S01]  /*6660*/  BPT.TRAP 0x1 ;  /* 0x000000040000795c */ /* 0x000fe20000300000 */
.L_x_13281:
[----:B------:R-:W-:Y:S01]  /*6670*/  ULEA UR26, UR4, UR39, 0x3 ;  /* 0x00000027041a7291 */ /* 0x000fe2000f8e183f */
[----:B------:R-:W-:-:S04]  /*6680*/  MOV R5, UR5 ;  /* 0x0000000500057c02 */ /* 0x000fc80008000f00 */
[----:B------:R-:W-:-:S04]  /*6690*/  SHF.L.U32 R5, R5, 0x1f, RZ ;  /* 0x0000001f05057819 */ /* 0x000fc800000006ff */
[----:B------:R0:W1:Y:S01]  /*66a0*/  SYNCS.PHASECHK.TRANS64.TRYWAIT P1, [UR26+0x22830], R5 ;  /* 0x02283005ff0075a7 */ /* 0x000062000802015a */
[----:B------:R-:W-:Y:S05]  /*66b0*/  @!P0 BRA `(.L_x_13282) ;  /* 0x0000000000048947 */ /* 0x000fea0003800000 */
[----:B------:R-:W-:Y:S01]  /*66c0*/  BPT.TRAP 0x1 ;  /* 0x000000040000795c */ /* 0x000fe20000300000 */
.L_x_13282:
[----:B-1----:R-:W-:Y:S05]  /*66d0*/  @P1 BRA `(.L_x_13283) ;  /* 0x0000000000081947 */ /* 0x002fea0003800000 */
[----:B------:R-:W1:Y:S02]  /*66e0*/  SYNCS.PHASECHK.TRANS64.TRYWAIT P1, [UR26+0x22830], R5 ;  /* 0x02283005ff0075a7 */ /* 0x000e64000802015a */
[----:B-1----:R-:W-:Y:S05]  /*66f0*/  @!P1 BRA `(.L_x_13284) ;  /* 0x0000008c00a49947 */ /* 0x002fea0003800000 */
.L_x_13283:
[----:B------:R-:W-:Y:S01]  /*6700*/  UIMAD UR10, UR4, 0x300, UR6 ;  /* 0x00000300040a78a4 */ /* 0x000fe2000f8e0206 */
[----:B--2---:R-:W-:Y:S01]  /*6710*/  WARPGROUP.ARRIVE ;  /* 0x00000000000079c5 */ /* 0x004fe20000000000 */
        /* <DEDUP_REMOVED lines=21> */
[----:B-1----:R-:W-:Y:S01]  /*6870*/  FMUL.FTZ R6, R154, UR25 ;  /* 0x000000199a067c20 */ /* 0x002fe20008410000 */
        /* <DEDUP_REMOVED lines=55> */
[----:B------:R-:W-:-:S03]  /*6bf0*/  IMAD.U32 R198, RZ, RZ, UR26 ;  /* 0x0000001affc67e24 */ /* 0x000fc6000f8e00ff */
        /* <DEDUP_REMOVED lines=37> */
[----:B---3--:R-:W-:-:S05]  /*6e50*/  FMNMX.FTZ R10, R189, R10, !PT ;  /* 0x0000000abd0a7209 */ /* 0x008fca0007810000 */
[----:B------:R-:W3:Y:S02]  /*6e60*/  SHFL.BFLY PT, R21, R10, 0x2, 0x1f ;  /* 0x0c401f000a157f89 */ /* 0x000ee400000e0000 */
[----:B------:R-:W4:Y:S01]  /*6e70*/  MUFU.TANH R12, R12 ;  /* 0x0000000c000c7308 */ /* 0x000f220000002400 */
[----:B-1----:R-:W-:-:S07]  /*6e80*/  FMNMX.FTZ R182, R6, R7, !PT ;  /* 0x0000000706b67209 */ /* 0x002fce0007810000 */
[----:B------:R-:W1:Y:S01]  /*6e90*/  MUFU.TANH R13, R13 ;  /* 0x0000000d000d7308 */ /* 0x000e620000002400 */
[----:B--2---:R-:W-:-:S07]  /*6ea0*/  FMNMX.FTZ R183, R11, R182, !PT ;  /* 0x000000b60bb77209 */ /* 0x004fce0007810000 */
[----:B------:R-:W2:Y:S01]  /*6eb0*/  MUFU.TANH R14, R14 ;  /* 0x0000000e000e7308 */ /* 0x000ea20000002400 */
[----:B---3--:R-:W-:Y:S01]  /*6ec0*/  FMNMX.FTZ R179, R10, R21, !PT ;  /* 0x000000150ab37209 */ /* 0x008fe20007810000 */
[----:B------:R-:W-:-:S06]  /*6ed0*/  FMUL.FTZ R21, R194, UR25 ;  /* 0x00000019c2157c20 */ /* 0x000fcc0008410000 */
[----:B------:R-:W3:Y:S01]  /*6ee0*/  MUFU.TANH R15, R15 ;  /* 0x0000000f000f7308 */ /* 0x000ee20000002400 */
[----:B------:R-:W5:Y:S07]  /*6ef0*/  SHFL.BFLY PT, R10, R179, 0x1, 0x1f ;  /* 0x0c201f00b30a7f89 */ /* 0x000f6e00000e0000 */
[----:B------:R-:W0:Y:S08]  /*6f00*/  MUFU.TANH R16, R16 ;  /* 0x0000001000107308 */ /* 0x000e300000002400 */
[----:B------:R-:W0:Y:S08]  /*6f10*/  MUFU.TANH R17, R17 ;  /* 0x0000001100117308 */ /* 0x000e300000002400 */
[----:B------:R-:W0:Y:S01]  /*6f20*/  MUFU.TANH R18, R18 ;  /* 0x0000001200127308 */ /* 0x000e220000002400 */
[----:B-----5:R-:W-:-:S05]  /*6f30*/  FMNMX.FTZ R10, R179, R10, !PT ;  /* 0x0000000ab30a7209 */ /* 0x020fca0007810000 */
[C---:B------:R-:W-:Y:S02]  /*6f40*/  FMUL.FTZ R186, R10.reuse, UR7 ;  /* 0x000000070aba7c20 */ /* 0x040fe40008410000 */
[----:B------:R-:W5:Y:S01]  /*6f50*/  MUFU.TANH R19, R19 ;  /* 0x0000001300137308 */ /* 0x000f620000002400 */
[----:B------:R-:W-:Y:S01]  /*6f60*/  FADD.FTZ R179, -R10, R201 ;  /* 0x000000c90ab37221 */ /* 0x000fe20000010100 */
[--C-:B------:R-:W-:Y:S01]  /*6f70*/  FFMA.FTZ R190, R8, UR7, -R186.reuse ;  /* 0x0000000708be7c23 */ /* 0x100fe200080108ba */
[----:B----4-:R-:W-:Y:S01]  /*6f80*/  FMNMX.FTZ R8, R12, R183, !PT ;  /* 0x000000b70c087209 */ /* 0x010fe20007810000 */
[--C-:B------:R-:W-:Y:S01]  /*6f90*/  FFMA.FTZ R183, R152, UR7, -R186.reuse ;  /* 0x0000000798b77c23 */ /* 0x100fe200080108ba */
[----:B------:R-:W-:Y:S01]  /*6fa0*/  FMUL.FTZ R179, R179, UR7 ;  /* 0x00000007b3b37c20 */ /* 0x000fe20008410000 */
[--C-:B------:R-:W-:Y:S01]  /*6fb0*/  FFMA.FTZ R153, R153, UR7, -R186.reuse ;  /* 0x0000000799997c23 */ /* 0x100fe200080108ba */
[----:B-1----:R-:W-:Y:S01]  /*6fc0*/  FMNMX.FTZ R187, R13, R8, !PT ;  /* 0x000000080dbb7209 */ /* 0x002fe20007810000 */
[----:B------:R-:W1:Y:S01]  /*6fd0*/  MUFU.TANH R20, R20 ;  /* 0x0000001400147308 */ /* 0x000e620000002400 */
[--C-:B------:R-:W-:Y:S01]  /*6fe0*/  FFMA.FTZ R154, R154, UR7, -R186.reuse ;  /* 0x000000079a9a7c23 */ /* 0x100fe200080108ba */
[--C-:B------:R-:W-:Y:S01]  /*6ff0*/  FFMA.FTZ R155, R155, UR7, -R186.reuse ;  /* 0x000000079b9b7c23 */ /* 0x100fe200080108ba */
[----:B--2---:R-:W-:Y:S01]  /*7000*/  FMNMX.FTZ R8, R14, R187, !PT ;  /* 0x000000bb0e087209 */ /* 0x004fe20007810000 */
[--C-:B------:R-:W-:Y:S01]  /*7010*/  FFMA.FTZ R156, R156, UR7, -R186.reuse ;  /* 0x000000079c9c7c23 */ /* 0x100fe200080108ba */
[--C-:B------:R-:W-:Y:S01]  /*7020*/  FFMA.FTZ R157, R157, UR7, -R186.reuse ;  /* 0x000000079d9d7c23 */ /* 0x100fe200080108ba */
[--C-:B------:R-:W-:Y:S01]  /*7030*/  FFMA.FTZ R158, R158, UR7, -R186.reuse ;  /* 0x000000079e9e7c23 */ /* 0x100fe200080108ba */
[----:B---3--:R-:W-:Y:S01]  /*7040*/  FMNMX.FTZ R187, R15, R8, !PT ;  /* 0x000000080fbb7209 */ /* 0x008fe20007810000 */
[----:B------:R-:W2:Y:S01]  /*7050*/  MUFU.TANH R159, R159 ;  /* 0x0000009f009f7308 */ /* 0x000ea20000002400 */
[--C-:B------:R-:W-:Y:S01]  /*7060*/  FFMA.FTZ R160, R160, UR7, -R186.reuse ;  /* 0x00000007a0a07c23 */ /* 0x100fe200080108ba */
[--C-:B------:R-:W-:Y:S01]  /*7070*/  FFMA.FTZ R161, R161, UR7, -R186.reuse ;  /* 0x00000007a1a17c23 */ /* 0x100fe200080108ba */
[----:B0-----:R-:W-:Y:S01]  /*7080*/  FMNMX.FTZ R8, R16, R187, !PT ;  /* 0x000000bb10087209 */ /* 0x001fe20007810000 */
[--C-:B------:R-:W-:Y:S01]  /*7090*/  FFMA.FTZ R165, R165, UR7, -R186.reuse ;  /* 0x00000007a5a57c23 */ /* 0x100fe200080108ba */
[--C-:B------:R-:W-:Y:S01]  /*70a0*/  FFMA.FTZ R192, R171, UR7, -R186.reuse ;  /* 0x00000007abc07c23 */ /* 0x100fe200080108ba */
[--C-:B------:R-:W-:Y:S01]  /*70b0*/  FFMA.FTZ R171, R176, UR7, -R186.reuse ;  /* 0x00000007b0ab7c23 */ /* 0x100fe200080108ba */
[----:B------:R-:W-:Y:S01]  /*70c0*/  FMNMX.FTZ R187, R17, R8, !PT ;  /* 0x0000000811bb7209 */ /* 0x000fe20007810000 */
[----:B------:R-:W0:Y:S01]  /*70d0*/  MUFU.TANH R162, R162 ;  /* 0x000000a200a27308 */ /* 0x000e220000002400 */
[--C-:B------:R-:W-:Y:S01]  /*70e0*/  FFMA.FTZ R176, R177, UR7, -R186.reuse ;  /* 0x00000007b1b07c23 */ /* 0x100fe200080108ba */
[--C-:B------:R-:W-:Y:S01]  /*70f0*/  FFMA.FTZ R177, R184, UR7, -R186.reuse ;  /* 0x00000007b8b17c23 */ /* 0x100fe200080108ba */
[----:B------:R-:W-:Y:S01]  /*7100*/  FMNMX.FTZ R8, R18, R187, !PT ;  /* 0x000000bb12087209 */ /* 0x000fe20007810000 */
[----:B------:R-:W-:-:S03]  /*7110*/  FFMA.FTZ R184, R185, UR7, -R186 ;  /* 0x00000007b9b87c23 */ /* 0x000fc600080108ba */
[----:B-----5:R-:W-:Y:S01]  /*7120*/  FMNMX.FTZ R187, R19, R8, !PT ;  /* 0x0000000813bb7209 */ /* 0x020fe20007810000 */
[----:B------:R-:W3:Y:S03]  /*7130*/  MUFU.TANH R163, R163 ;  /* 0x000000a300a37308 */ /* 0x000ee60000002400 */
[----:B-1----:R-:W-:-:S04]  /*7140*/  FMNMX.FTZ R8, R20, R187, !PT ;  /* 0x000000bb14087209 */ /* 0x002fc80007810000 */
[----:B--2---:R-:W-:Y:S01]  /*7150*/  FMNMX.FTZ R187, R159, R8, !PT ;  /* 0x000000089fbb7209 */ /* 0x004fe20007810000 */
[----:B------:R-:W1:Y:S03]  /*7160*/  MUFU.TANH R164, R164 ;  /* 0x000000a400a47308 */ /* 0x000e660000002400 */
[----:B0-----:R-:W-:-:S05]  /*7170*/  FMNMX.FTZ R8, R162, R187, !PT ;  /* 0x000000bba2087209 */ /* 0x001fca0007810000 */
[----:B------:R-:W0:Y:S01]  /*7180*/  MUFU.TANH R166, R166 ;  /* 0x000000a600a67308 */ /* 0x000e220000002400 */
[----:B---3--:R-:W-:-:S07]  /*7190*/  FMNMX.FTZ R187, R163, R8, !PT ;  /* 0x00000008a3bb7209 */ /* 0x008fce0007810000 */
[----:B------:R-:W2:Y:S01]  /*71a0*/  MUFU.TANH R168, R168 ;  /* 0x000000a800a87308 */ /* 0x000ea20000002400 */
[----:B-1----:R-:W-:-:S07]  /*71b0*/  FMNMX.FTZ R187, R164, R187, !PT ;  /* 0x000000bba4bb7209 */ /* 0x002fce0007810000 */
[----:B------:R-:W1:Y:S01]  /*71c0*/  MUFU.TANH R170, R170 ;  /* 0x000000aa00aa7308 */ /* 0x000e620000002400 */
[----:B0-----:R-:W-:-:S07]  /*71d0*/  FMNMX.FTZ R187, R166, R187, !PT ;  /* 0x000000bba6bb7209 */ /* 0x001fce0007810000 */
[----:B------:R-:W0:Y:S01]  /*71e0*/  MUFU.TANH R174, R174 ;  /* 0x000000ae00ae7308 */ /* 0x000e220000002400 */
[----:B--2---:R-:W-:-:S07]  /*71f0*/  FMNMX.FTZ R187, R168, R187, !PT ;  /* 0x000000bba8bb7209 */ /* 0x004fce0007810000 */
        /* <DEDUP_REMOVED lines=10> */
[----:B------:R-:W-:Y:S01]  /*72a0*/  MUFU.EX2 R179, R179 ;  /* 0x000000b300b37308 */ /* 0x000fe20000000800 */
[----:B--2---:R-:W-:-:S07]  /*72b0*/  FMNMX.FTZ R187, R175, R8, !PT ;  /* 0x00000008afbb7209 */ /* 0x004fce0007810000 */
[----:B------:R0:W2:Y:S01]  /*72c0*/  MUFU.EX2 R182, R190 ;  /* 0x000000be00b67308 */ /* 0x0000a20000000800 */
[----:B-1----:R-:W-:-:S05]  /*72d0*/  FMNMX.FTZ R187, R178, R187, !PT ;  /* 0x000000bbb2bb7209 */ /* 0x002fca0007810000 */
[----:B------:R-:W1:Y:S02]  /*72e0*/  SHFL.BFLY PT, R8, R187, 0x2, 0x1f ;  /* 0x0c401f00bb087f89 */ /* 0x000e6400000e0000 */
[----:B------:R-:W3:Y:S01]  /*72f0*/  MUFU.EX2 R183, R183 ;  /* 0x000000b700b77308 */ /* 0x000ee20000000800 */
[--C-:B0-----:R-:W-:Y:S01]  /*7300*/  FFMA.FTZ R190, R167, UR7, -R186.reuse ;  /* 0x00000007a7be7c23 */ /* 0x101fe200080108ba */
[--C-:B------:R-:W-:Y:S01]  /*7310*/  FFMA.FTZ R167, R169, UR7, -R186.reuse ;  /* 0x00000007a9a77c23 */ /* 0x100fe200080108ba */
[--C-:B------:R-:W-:Y:S01]  /*7320*/  FFMA.FTZ R169, R172, UR7, -R186.reuse ;  /* 0x00000007aca97c23 */ /* 0x100fe200080108ba */
[--C-:B------:R-:W-:Y:S01]  /*7330*/  FFMA.FTZ R172, R173, UR7, -R186.reuse ;  /* 0x00000007adac7c23 */ /* 0x100fe200080108ba */
[--C-:B------:R-:W-:Y:S01]  /*7340*/  FFMA.FTZ R173, R180, UR7, -R186.reuse ;  /* 0x00000007b4ad7c23 */ /* 0x100fe200080108ba */
[--C-:B------:R-:W-:Y:S01]  /*7350*/  FFMA.FTZ R180, R181, UR7, -R186.reuse ;  /* 0x00000007b5b47c23 */ /* 0x100fe200080108ba */
[----:B------:R-:W-:Y:S01]  /*7360*/  FFMA.FTZ R181, R188, UR7, -R186 ;  /* 0x00000007bcb57c23 */ /* 0x000fe200080108ba */
[----:B------:R-:W0:Y:S01]  /*7370*/  MUFU.EX2 R153, R153 ;  /* 0x0000009900997308 */ /* 0x000e220000000800 */
[----:B--2---:R-:W-:Y:S01]  /*7380*/  FFMA.FTZ R4, R179, R4, R182 ;  /* 0x00000004b3047223 */ /* 0x004fe200000100b6 */
[----:B------:R-:W-:Y:S01]  /*7390*/  FFMA.FTZ R186, R189, UR7, -R186 ;  /* 0x00000007bdba7c23 */ /* 0x000fe200080108ba */
        /* <DEDUP_REMOVED lines=11> */
[----:B-1----:R-:W-:Y:S01]  /*7450*/  FMNMX.FTZ R152, R187, R8, !PT ;  /* 0x00000008bb987209 */ /* 0x002fe20007810000 */
[-C--:B------:R-:W-:Y:S01]  /*7460*/  FMUL.FTZ R41, R41, R179.reuse ;  /* 0x000000b329297220 */ /* 0x080fe20000410000 */
[----:B------:R-:W1:Y:S01]  /*7470*/  MUFU.EX2 R155, R155 ;  /* 0x0000009b009b7308 */ /* 0x000e620000000800 */
[-C--:B------:R-:W-:Y:S01]  /*7480*/  FMUL.FTZ R44, R44, R179.reuse ;  /* 0x000000b32c2c7220 */ /* 0x080fe20000410000 */
[-C--:B------:R-:W-:Y:S01]  /*7490*/  FMUL.FTZ R45, R45, R179.reuse ;  /* 0x000000b32d2d7220 */ /* 0x080fe20000410000 */
[----:B------:R-:W3:Y:S01]  /*74a0*/  SHFL.BFLY PT, R187, R152, 0x1, 0x1f ;  /* 0x0c201f0098bb7f89 */ /* 0x000ee200000e0000 */
        /* <DEDUP_REMOVED lines=24> */
[----:B------:R-:W-:-:S02]  /*7630*/  @!P2 VIADD R152, R198, 0x22840 ;  /* 0x00022840c698a836 */ /* 0x000fc40000000000 */
[-C--:B------:R-:W-:Y:S01]  /*7640*/  FMUL.FTZ R88, R88, R179.reuse ;  /* 0x000000b358587220 */ /* 0x080fe20000410000 */
[-C--:B------:R-:W-:Y:S01]  /*7650*/  FMUL.FTZ R89, R89, R179.reuse ;  /* 0x000000b359597220 */ /* 0x080fe20000410000 */
[----:B------:R-:W-:Y:S01]  /*7660*/  FMUL.FTZ R92, R92, R179 ;  /* 0x000000b35c5c7220 */ /* 0x000fe20000410000 */
[C---:B------:R-:W-:Y:S01]  /*7670*/  FADD.FTZ R7, -R8.reuse, R7 ;  /* 0x0000000708077221 */ /* 0x040fe20000010100 */
[----:B------:R-:W-:Y:S01]  /*7680*/  FMUL.FTZ R193, R8, UR7 ;  /* 0x0000000708c17c20 */ /* 0x000fe20008410000 */
[----:B------:R-:W3:Y:S01]  /*7690*/  MUFU.EX2 R160, R160 ;  /* 0x000000a000a07308 */ /* 0x000ee20000000800 */
[----:B------:R-:W-:Y:S01]  /*76a0*/  @!P2 PRMT R152, RZ, 0x654, R152 ;  /* 0x00000654ff98a816 */ /* 0x000fe20000000098 */
[----:B------:R-:W-:Y:S01]  /*76b0*/  FMUL.FTZ R188, R7, UR7 ;  /* 0x0000000707bc7c20 */ /* 0x000fe20008410000 */
        /* <DEDUP_REMOVED lines=12> */
[----:B0-----:R-:W-:Y:S01]  /*7780*/  FADD.FTZ R159, R153, R4 ;  /* 0x00000004999f7221 */ /* 0x001fe20000010000 */
[----:B------:R-:W0:Y:S01]  /*7790*/  MUFU.EX2 R161, R161 ;  /* 0x000000a100a17308 */ /* 0x000e220000000800 */
[--C-:B------:R-:W-:Y:S01]  /*77a0*/  FFMA.FTZ R200, R170, UR7, -R193.reuse ;  /* 0x00000007aac87c23 */ /* 0x100fe200080108c1 */
[----:B------:R-:W-:Y:S01]  /*77b0*/  FFMA.FTZ R185, R162, UR7, -R193 ;  /* 0x00000007a2b97c23 */ /* 0x000fe200080108c1 */
[----:B--2---:R-:W-:Y:S01]  /*77c0*/  FADD.FTZ R4, R154, R159 ;  /* 0x0000009f9a047221 */ /* 0x004fe20000010000 */
[--C-:B------:R-:W-:Y:S01]  /*77d0*/  FFMA.FTZ R194, R163, UR7, -R193.reuse ;  /* 0x00000007a3c27c23 */ /* 0x100fe200080108c1 */
[--C-:B------:R-:W-:Y:S01]  /*77e0*/  FFMA.FTZ R187, R164, UR7, -R193.reuse ;  /* 0x00000007a4bb7c23 */ /* 0x100fe200080108c1 */
[--C-:B------:R-:W-:Y:S01]  /*77f0*/  FFMA.FTZ R196, R166, UR7, -R193.reuse ;  /* 0x00000007a6c47c23 */ /* 0x100fe200080108c1 */
[----:B-1----:R-:W-:Y:S01]  /*7800*/  FADD.FTZ R159, R155, R4 ;  /* 0x000000049b9f7221 */ /* 0x002fe20000010000 */
[----:B------:R-:W1:Y:S01]  /*7810*/  MUFU.EX2 R165, R165 ;  /* 0x000000a500a57308 */ /* 0x000e620000000800 */
[--C-:B------:R-:W-:Y:S01]  /*7820*/  FFMA.FTZ R189, R168, UR7, -R193.reuse ;  /* 0x00000007a8bd7c23 */ /* 0x100fe200080108c1 */
[----:B------:R-:W-:Y:S01]  /*7830*/  FFMA.FTZ R191, R174, UR7, -R193 ;  /* 0x00000007aebf7c23 */ /* 0x000fe200080108c1 */
[----:B----4-:R-:W-:Y:S01]  /*7840*/  FADD.FTZ R4, R156, R159 ;  /* 0x0000009f9c047221 */ /* 0x010fe20000010000 */
[--C-:B------:R-:W-:Y:S01]  /*7850*/  FFMA.FTZ R22, R22, UR7, -R193.reuse ;  /* 0x0000000716167c23 */ /* 0x100fe200080108c1 */
[--C-:B------:R-:W-:Y:S01]  /*7860*/  FFMA.FTZ R21, R21, UR7, -R193.reuse ;  /* 0x0000000715157c23 */ /* 0x100fe200080108c1 */
[--C-:B------:R-:W-:Y:S01]  /*7870*/  FFMA.FTZ R23, R23, UR7, -R193.reuse ;  /* 0x0000000717177c23 */ /* 0x100fe200080108c1 */
[----:B-----5:R-:W-:Y:S01]  /*7880*/  FADD.FTZ R159, R157, R4 ;  /* 0x000000049d9f7221 */ /* 0x020fe20000010000 */
[----:B------:R-:W2:Y:S01]  /*7890*/  MUFU.EX2 R190, R190 ;  /* 0x000000be00be7308 */ /* 0x000ea20000000800 */
[--C-:B------:R-:W-:Y:S01]  /*78a0*/  FFMA.FTZ R175, R175, UR7, -R193.reuse ;  /* 0x00000007afaf7c23 */ /* 0x100fe200080108c1 */
[----:B------:R-:W-:Y:S01]  /*78b0*/  FFMA.FTZ R193, R178, UR7, -R193 ;  /* 0x00000007b2c17c23 */ /* 0x000fe200080108c1 */
[----:B------:R-:W-:Y:S01]  /*78c0*/  FADD.FTZ R159, R158, R159 ;  /* 0x0000009f9e9f7221 */ /* 0x000fe20000010000 */
[----:B------:R-:W-:Y:S01]  /*78d0*/  F2FP.F16.F32.PACK_AB R154, R154, R153 ;  /* 0x000000999a9a723e */ /* 0x000fe200000000ff */
[----:B------:R4:W-:Y:S06]  /*78e0*/  BAR.ARV R9, 0x100 ;  /* 0x000400090000751d */ /* 0x0009ec0000002000 */
[----:B------:R-:W5:Y:S01]  /*78f0*/  MUFU.EX2 R167, R167 ;  /* 0x000000a700a77308 */ /* 0x000f620000000800 */
[----:B---3--:R-:W-:Y:S01]  /*7900*/  FADD.FTZ R4, R160, R159 ;  /* 0x0000009fa0047221 */ /* 0x008fe20000010000 */
[----:B------:R3:W-:Y:S01]  /*7910*/  @!P2 SYNCS.ARRIVE.TRANS64.RED.A1T0 RZ, [R152+URZ], RZ ;  /* 0x000000ff98ffa9a7 */ /* 0x0007e2000810043f */
[----:B------:R-:W-:Y:S01]  /*7920*/  F2FP.F16.F32.PACK_AB R156, R156, R155 ;  /* 0x0000009b9c9c723e */ /* 0x000fe200000000ff */
[----:B------:R-:W-:Y:S01]  /*7930*/  FMUL.FTZ R93, R93, R179 ;  /* 0x000000b35d5d7220 */ /* 0x000fe20000410000 */
[----:B0-----:R-:W-:Y:S01]  /*7940*/  FADD.FTZ R4, R161, R4 ;  /* 0x00000004a1047221 */ /* 0x001fe20000010000 */
[----:B------:R-:W-:Y:S01]  /*7950*/  F2FP.F16.F32.PACK_AB R158, R158, R157 ;  /* 0x0000009d9e9e723e */ /* 0x000fe200000000ff */
[-C--:B------:R-:W-:Y:S01]  /*7960*/  FMUL.FTZ R96, R96, R179.reuse ;  /* 0x000000b360607220 */ /* 0x080fe20000410000 */
[----:B------:R-:W0:Y:S01]  /*7970*/  MUFU.EX2 R192, R192 ;  /* 0x000000c000c07308 */ /* 0x000e220000000800 */
[----:B-1----:R-:W-:Y:S01]  /*7980*/  FADD.FTZ R159, R165, R4 ;  /* 0x00000004a59f7221 */ /* 0x002fe20000010000 */
[----:B------:R-:W-:Y:S01]  /*7990*/  F2FP.F16.F32.PACK_AB R160, R161, R160 ;  /* 0x000000a0a1a0723e */ /* 0x000fe200000000ff */
[----:B------:R-:W-:Y:S01]  /*79a0*/  FMUL.FTZ R97, R97, R179 ;  /* 0x000000b361617220 */ /* 0x000fe20000410000 */
[C---:B--2---:R-:W-:Y:S01]  /*79b0*/  F2FP.F16.F32.PACK_AB R162, R190.reuse, R165 ;  /* 0x000000a5bea2723e */ /* 0x044fe200000000ff */
[----:B------:R-:W-:Y:S01]  /*79c0*/  FADD.FTZ R4, R190, R159 ;  /* 0x0000009fbe047221 */ /* 0x000fe20000010000 */
        /* <DEDUP_REMOVED lines=37> */
[----:B------:R-:W-:Y:S01]  /*7c20*/  FMUL.FTZ R149, R149, R179 ;  /* 0x000000b395957220 */ /* 0x000fe20000410000 */
[----:B---3--:R-:W-:-:S04]  /*7c30*/  F2FP.F16.F32.PACK_AB R152, R183, R182 ;  /* 0x000000b6b798723e */ /* 0x008fc800000000ff */
[----:B------:R-:W0:Y:S01]  /*7c40*/  MUFU.EX2 R188, R188 ;  /* 0x000000bc00bc7308 */ /* 0x000e220000000800 */
[C---:B-1----:R-:W-:Y:S01]  /*7c50*/  FADD.FTZ R4, R176.reuse, R159 ;  /* 0x0000009fb0047221 */ /* 0x042fe20000010000 */
[----:B------:R-:W-:-:S06]  /*7c60*/  F2FP.F16.F32.PACK_AB R168, R176, R171 ;  /* 0x000000abb0a8723e */ /* 0x000fcc00000000ff */
[----:B------:R-:W1:Y:S01]  /*7c70*/  MUFU.EX2 R7, R7 ;  /* 0x0000000700077308 */ /* 0x000e620000000800 */
[----:B--2---:R-:W-:-:S07]  /*7c80*/  FADD.FTZ R159, R173, R4 ;  /* 0x00000004ad9f7221 */ /* 0x004fce0000010000 */
[----:B------:R-:W2:Y:S01]  /*7c90*/  MUFU.EX2 R180, R180 ;  /* 0x000000b400b47308 */ /* 0x000ea20000000800 */
        /* <DEDUP_REMOVED lines=8> */
[----:B-1----:R-:W-:Y:S01]  /*7d20*/  FFMA.FTZ R3, R188, R3, R7 ;  /* 0x00000003bc037223 */ /* 0x002fe20000010007 */
        /* <DEDUP_REMOVED lines=75> */
[----:B------:R-:W-:Y:S01]  /*81e0*/  FMUL.FTZ R151, R151, R188 ;  /* 0x000000bc97977220 */ /* 0x000fe20000410000 */
[----:B------:R-:W-:-:S02]  /*81f0*/  F2FP.F16.F32.PACK_AB R155, R12, R11 ;  /* 0x0000000b0c9b723e */ /* 0x000fc400000000ff */
        /* <DEDUP_REMOVED lines=40> */
[----:B--2---:R-:W-:Y:S01]  /*8480*/  FADD.FTZ R4, R186, R153 ;  /* 0x00000099ba047221 */ /* 0x004fe20000010000 */
[----:B------:R-:W-:Y:S02]  /*8490*/  F2FP.F16.F32.PACK_AB R153, R6, R7 ;  /* 0x000000070699723e */ /* 0x000fe400000000ff */
[----:B------:R-:W-:-:S04]  /*84a0*/  F2FP.F16.F32.PACK_AB R174, R186, R181 ;  /* 0x000000b5baae723e */ /* 0x000fc800000000ff */
[----:B------:R-:W2:Y:S01]  /*84b0*/  MUFU.EX2 R176, R193 ;  /* 0x000000c100b07308 */ /* 0x000ea20000000800 */
[C---:B0-----:R-:W-:Y:S01]  /*84c0*/  FADD.FTZ R6, R178.reuse, R3 ;  /* 0x00000003b2067221 */ /* 0x041fe20000010000 */
[----:B------:R-:W-:-:S03]  /*84d0*/  F2FP.F16.F32.PACK_AB R173, R178, R21 ;  /* 0x00000015b2ad723e */ /* 0x000fc600000000ff */
[----:B-1----:R-:W-:-:S04]  /*84e0*/  FADD.FTZ R3, R175, R6 ;  /* 0x00000006af037221 */ /* 0x002fc80000010000 */
[C---:B--2---:R-:W-:Y:S01]  /*84f0*/  FADD.FTZ R3, R176.reuse, R3 ;  /* 0x00000003b0037221 */ /* 0x044fe20000010000 */
[----:B------:R-:W-:Y:S01]  /*8500*/  F2FP.F16.F32.PACK_AB R175, R176, R175 ;  /* 0x000000afb0af723e */ /* 0x000fe200000000ff */
[----:B----4-:R-:W-:Y:S06]  /*8510*/  @!P0 BRA `(.L_x_13285) ;  /* 0x0000000000048947 */ /* 0x010fec0003800000 */
[----:B------:R-:W-:Y:S01]  /*8520*/  BPT.TRAP 0x1 ;  /* 0x000000040000795c */ /* 0x000fe20000300000 */
.L_x_13285:
[----:B------:R0:W1:Y:S01]  /*8530*/  SYNCS.PHASECHK.TRANS64.TRYWAIT P1, [UR26+0x22850], R5 ;  /* 0x02285005ff0075a7 */ /* 0x000062000802015a */
[----:B------:R-:W-:Y:S05]  /*8540*/  @!P0 BRA `(.L_x_13286) ;  /* 0x0000000000048947 */ /* 0x000fea0003800000 */
[----:B------:R-:W-:Y:S01]  /*8550*/  BPT.TRAP 0x1 ;  /* 0x000000040000795c */ /* 0x000fe20000300000 */
.L_x_13286:
[----:B-1----:R-:W-:Y:S05]  /*8560*/  @P1 BRA `(.L_x_13287) ;  /* 0x0000000000081947 */ /* 0x002fea0003800000 */
[----:B------:R-:W1:Y:S02]  /*8570*/  SYNCS.PHASECHK.TRANS64.TRYWAIT P1, [UR26+0x22850], R5 ;  /* 0x02285005ff0075a7 */ /* 0x000e64000802015a */
[----:B-1----:R-:W-:Y:S05]  /*8580*/  @!P1 BRA `(.L_x_13288) ;  /* 0x0000007000189947 */ /* 0x002fea0003800000 */
.L_x_13287:
[----:B------:R3:W-:Y:S01]  /*8590*/  BAR.SYNC.DEFER_BLOCKING R0, 0x100 ;  /* 0x000400000000751d */ /* 0x0007e20000010000 */
[----:B------:R-:W-:Y:S01]  /*85a0*/  UIMAD UR10, UR4, 0xc00, UR24 ;  /* 0x00000c00040a78a4 */ /* 0x000fe2000f8e0218 */
[----:B-1----:R-:W-:Y:S01]  /*85b0*/  @!P2 VIADD R198, R198, 0x22860 ;  /* 0x00022860c6c6a836 */ /* 0x002fe20000000000 */
[----:B------:R-:W-:Y:S01]  /*85c0*/  UISETP.GT.AND UP0, UPT, UR41, UR38, UPT ;  /* 0x000000262900728c */ /* 0x000fe2000bf04270 */
[----:B------:R-:W-:Y:S01]  /*85d0*/  MOV R7, R8 ;  /* 0x0000000800077202 */ /* 0x000fe20000000f00 */
[----:B------:R-:W-:Y:S01]  /*85e0*/  UIADD3 UR14, UR10, 0x80, URZ ;  /* 0x000000800a0e7890 */ /* 0x000fe2000fffe03f */
[----:B------:R-:W-:Y:S01]  /*85f0*/  IMAD.MOV.U32 R201, RZ, RZ, R10 ;  /* 0x000000ffffc97224 */ /* 0x000fe200078e000a */
[----:B------:R-:W-:Y:S01]  /*8600*/  UMOV UR11, 0x40000040 ;  /* 0x40000040000b7882 */ /* 0x000fe20000000000 */
[----:B------:R-:W-:Y:S01]  /*8610*/  UMOV UR15, 0x40000040 ;  /* 0x40000040000f7882 */ /* 0x000fe20000000000 */
[----:B------:R-:W-:Y:S01]  /*8620*/  PLOP3.LUT P1, PT, PT, PT, UP0, 0x80, 0x0 ;  /* 0x000000000000781c */ /* 0x000fe20003f2f008 */
[----:B------:R-:W-:Y:S01]  /*8630*/  UIADD3 UR41, UR41, -0x1, URZ ;  /* 0xffffffff29297890 */ /* 0x000fe2000fffe03f */
        /* <DEDUP_REMOVED lines=34> */
.L_x_13280:
[----:B0-----:R-:W0:Y:S01]  /*8860*/  SHFL.BFLY PT, R5, R4, 0x2, 0x1f ;  /* 0x0c401f0004057f89 */ /* 0x001e2200000e0000 */
[----:B------:R-:W-:-:S05]  /*8870*/  IADD3 R2, -R2, 0xb, RZ ;  /* 0x0000000b02027810 */ /* 0x000fca0007ffe1ff */
[----:B------:R1:W-:Y:S08]  /*8880*/  BAR.ARV R2, 0x100 ;  /* 0x000400020000751d */ /* 0x0003f00000002000 */
[----:B------:R-:W-:Y:S06]  /*8890*/  BAR.ARV 0x8, 0x180 ;  /* 0x0206000000007b1d */ /* 0x000fec0000002000 */
[----:B------:R-:W-:Y:S01]  /*88a0*/  PLOP3.LUT P0, PT, PT, PT, PT, 0x8, 0x0 ;  /* 0x000000000000781c */ /* 0x000fe20003f0e170 */
[----:B------:R-:W4:Y:S01]  /*88b0*/  SHFL.BFLY PT, R6, R3, 0x2, 0x1f ;  /* 0x0c401f0003067f89 */ /* 0x000f2200000e0000 */
[----:B0-----:R-:W-:Y:S01]  /*88c0*/  FADD.FTZ R5, R5, R4 ;  /* 0x0000000405057221 */ /* 0x001fe20000010000 */
[----:B------:R-:W-:-:S04]  /*88d0*/  IMAD.MOV.U32 R4, RZ, RZ, -0x800000 ;  /* 0xff800000ff047424 */ /* 0x000fc800078e00ff */
[----:B--23--:R-:W0:Y:S01]  /*88e0*/  SHFL.BFLY PT, R0, R5, 0x1, 0x1f ;  /* 0x0c201f0005007f89 */ /* 0x00ce2200000e0000 */
[----:B----4-:R-:W-:Y:S01]  /*88f0*/  FADD.FTZ R6, R6, R3 ;  /* 0x0000000306067221 */ /* 0x010fe20000010000 */
[----:B------:R-:W-:-:S04]  /*8900*/  IMAD.MOV.U32 R3, RZ, RZ, -0x800000 ;  /* 0xff800000ff037424 */ /* 0x000fc800078e00ff */
[----:B------:R-:W2:Y:S01]  /*8910*/  SHFL.BFLY PT, R7, R6, 0x1, 0x1f ;  /* 0x0c201f0006077f89 */ /* 0x000ea200000e0000 */
[----:B0-----:R-:W-:Y:S01]  /*8920*/  FADD.FTZ R11, R5, R0 ;  /* 0x00000000050b7221 */ /* 0x001fe20000010000 */
[----:B------:R-:W-:Y:S01]  /*8930*/  IMAD.MOV.U32 R0, RZ, RZ, RZ ;  /* 0x000000ffff007224 */ /* 0x000fe200078e00ff */
[----:B------:R-:W-:-:S03]  /*8940*/  MOV R5, UR7 ;  /* 0x0000000700057c02 */ /* 0x000fc60008000f00 */
[----:B------:R-:W-:-:S13]  /*8950*/  FSETP.NE.FTZ.AND P1, PT, R11, RZ, PT ;  /* 0x000000ff0b00720b */ /* 0x000fda0003f35000 */
[----:B------:R-:W1:Y:S01]  /*8960*/  @P1 MUFU.LG2 R9, R11 ;  /* 0x0000000b00091308 */ /* 0x000e620000000c00 */
[----:B------:R-:W-:Y:S01]  /*8970*/  @P1 FMUL.FTZ R5, R5, 0.69314718246459960938 ;  /* 0x3f31721805051820 */ /* 0x000fe20000410000 */
[----:B--2---:R-:W-:Y:S01]  /*8980*/  FADD.FTZ R12, R6, R7 ;  /* 0x00000007060c7221 */ /* 0x004fe20000010000 */
[----:B------:R-:W-:-:S04]  /*8990*/  IMAD.MOV.U32 R7, RZ, RZ, RZ ;  /* 0x000000ffff077224 */ /* 0x000fc800078e00ff */
[----:B------:R-:W-:Y:S02]  /*89a0*/  FSETP.NE.FTZ.AND P2, PT, R12, RZ, PT ;  /* 0x000000ff0c00720b */ /* 0x000fe40003f55000 */
[----:B------:R-:W0:Y:S01]  /*89b0*/  @P1 MUFU.RCP R7, R11 ;  /* 0x0000000b00071308 */ /* 0x000e220000001000 */
[----:B-1----:R-:W-:-:S04]  /*89c0*/  @P1 FMUL.FTZ R2, R9, 0.69314718246459960938 ;  /* 0x3f31721809021820 */ /* 0x002fc80000410000 */
[----:B------:R-:W-:-:S06]  /*89d0*/  @P1 FFMA.FTZ R4, R5, R10, R2 ;  /* 0x0000000a05041223 */ /* 0x000fcc0000010002 */
[----:B------:R-:W1:Y:S01]  /*89e0*/  @P2 MUFU.LG2 R6, R12 ;  /* 0x0000000c00062308 */ /* 0x000e620000000c00 */
[-C--:B0-----:R-:W-:Y:S01]  /*89f0*/  FMUL.FTZ R24, R24, R7.reuse ;  /* 0x0000000718187220 */ /* 0x081fe20000410000 */
[----:B------:R-:W-:-:S06]  /*8a00*/  FMUL.FTZ R25, R25, R7 ;  /* 0x0000000719197220 */ /* 0x000fcc0000410000 */
        /* <DEDUP_REMOVED lines=9> */
[----:B0-----:R-:W-:Y:S02]  /*8aa0*/  IMAD.U32 R12, RZ, RZ, UR7 ;  /* 0x00000007ff0c7e24 */ /* 0x001fe4000f8e00ff */
        /* <DEDUP_REMOVED lines=121> */
.L_x_13259:
        /* <DEDUP_REMOVED lines=18> */
[----:B0-----:R-:W-:Y:S01]  /*9360*/  IADD3 R5, R0, -0x80, RZ ;  /* 0xffffff8000057810 */ /* 0x001fe20007ffe0ff */
[----:B---3--:R-:W-:-:S06]  /*9370*/  USHF.R.S32.HI UR10, URZ, 0x1f, UR12 ;  /* 0x0000001f3f0a7899 */ /* 0x008fcc000801140c */
[----:B------:R-:W1:Y:S01]  /*9380*/  LDC R23, c[0x0][0xc50] ;  /* 0x00031400ff177b82 */ /* 0x000e620000000800 */
[----:B------:R-:W-:-:S04]  /*9390*/  SHF.R.S32.HI R2, RZ, 0x1f, R5 ;  /* 0x0000001fff027819 */ /* 0x000fc80000011405 */
[CC--:B------:R-:W-:Y:S02]  /*93a0*/  LEA.HI R6, R2.reuse, R5.reuse, RZ, 0x7 ;  /* 0x0000000502067211 */ /* 0x0c0fe400078f38ff */
[----:B------:R-:W-:Y:S01]  /*93b0*/  LEA.HI R13, R2, R5, RZ, 0x2 ;  /* 0x00000005020d7211 */ /* 0x000fe200078f10ff */
[----:B------:R-:W0:Y:S01]  /*93c0*/  @P0 LDC R14, c[0x0][0xbec] ;  /* 0x0002fb00ff0e0b82 */ /* 0x000e220000000800 */
        /* <DEDUP_REMOVED lines=17> */
[----:B------:R-:W-:Y:S02]  /*94e0*/  LEA.HI R12, R12, R11, RZ, 0x3 ;  /* 0x0000000b0c0c7211 */ /* 0x000fe400078f18ff */
[----:B------:R-:W-:Y:S01]  /*94f0*/  MOV R7, UR5 ;  /* 0x0000000500077c02 */ /* 0x000fe20008000f00 */
[----:B------:R-:W-:Y:S01]  /*9500*/  IMAD.U32 R7, RZ, RZ, UR6 ;  /* 0x00000006ff077e24 */ /* 0x000fe2000f8e00ff */
[----:B------:R-:W-:Y:S01]  /*9510*/  LOP3.LUT R12, R12, 0xfffffff8, RZ, 0xc0, !PT ;  /* 0xfffffff80c0c7812 */ /* 0x000fe200078ec0ff */
[----:B------:R-:W-:Y:S02]  /*9520*/  UIMAD UR6, UR37, UR9, UR7 ;  /* 0x00000009250672a4 */ /* 0x000fe4000f8e0207 */
[----:B------:R-:W5:Y:S01]  /*9530*/  @P0 LDC R153, c[0x0][0xbf0] ;  /* 0x0002fc00ff990b82 */ /* 0x000f620000000800 */
[----:B------:R-:W-:-:S02]  /*9540*/  IADD3 R5, R11, -R12, RZ ;  /* 0x8000000c0b057210 */ /* 0x000fc40007ffe0ff */
[----:B------:R-:W-:Y:S02]  /*9550*/  LOP3.LUT R12, R6, 0x1ffffffe, RZ, 0xc0, !PT ;  /* 0x1ffffffe060c7812 */ /* 0x000fe400078ec0ff */
[----:B------:R-:W-:-:S03]  /*9560*/  SHF.R.S32.HI R6, RZ, 0x5, R9 ;  /* 0x00000005ff067819 */ /* 0x000fc60000011409 */
[----:B------:R-:W-:Y:S02]  /*9570*/  IMAD.IADD R16, R13, 0x1, -R12 ;  /* 0x000000010d107824 */ /* 0x000fe400078e0a0c */
[----:B------:R-:W-:Y:S02]  /*9580*/  IMAD R5, R6, 0x10, R5 ;  /* 0x0000001006057824 */ /* 0x000fe400078e0205 */
[----:B------:R-:W-:Y:S01]  /*9590*/  IMAD.U32 R6, RZ, RZ, UR4 ;  /* 0x00000004ff067e24 */ /* 0x000fe2000f8e00ff */
[----:B------:R-:W-:Y:S01]  /*95a0*/  UIMAD.WIDE.U32 UR4, UR37, UR8, URZ ;  /* 0x00000008250472a5 */ /* 0x000fe2000f8e003f */
[----:B------:R-:W-:Y:S02]  /*95b0*/  IMAD R9, R2, 0x40, R5 ;  /* 0x0000004002097824 */ /* 0x000fe400078e0205 */
[----:B----4-:R-:W-:Y:S01]  /*95c0*/  IMAD R12, R18, UR10, RZ ;  /* 0x0000000a120c7c24 */ /* 0x010fe2000f8e02ff */
[----:B------:R-:W-:Y:S01]  /*95d0*/  UIADD3 UR6, UR5, UR6, URZ ;  /* 0x0000000605067290 */ /* 0x000fe2000fffe03f */
[----:B------:R-:W-:Y:S01]  /*95e0*/  IMAD R2, R16, 0x8, R9 ;  /* 0x0000000810027824 */ /* 0x000fe200078e0209 */
[----:B------:R-:W-:Y:S01]  /*95f0*/  IADD3 R16, RZ, -UR37, RZ ;  /* 0x80000025ff107c10 */ /* 0x000fe2000fffe0ff */
[----:B------:R-:W-:Y:S01]  /*9600*/  IMAD R15, R19, UR12, R12 ;  /* 0x0000000c130f7c24 */ /* 0x000fe2000f8e020c */
[----:B------:R-:W-:Y:S01]  /*9610*/  ULDC.64 UR8, c[0x0][0xb28] ;  /* 0x0002ca0000087ab9 */ /* 0x000fe20000000a00 */
[----:B------:R-:W-:Y:S01]  /*9620*/  IMAD.WIDE.U32 R6, R18, UR12, R6 ;  /* 0x0000000c12067c25 */ /* 0x000fe2000f8e0006 */
[----:B--2---:R-:W-:-:S03]  /*9630*/  LEA R5, R22, R2, 0x7 ;  /* 0x0000000216057211 */ /* 0x004fc600078e38ff */
[----:B-1----:R-:W-:Y:S02]  /*9640*/  IMAD R23, R23, R16, UR11 ;  /* 0x0000000b17177e24 */ /* 0x002fe4000f8e0210 */
[----:B0-----:R-:W-:-:S03]  /*9650*/  @P0 IMAD.HI.U32 R2, R5, R14, RZ ;  /* 0x0000000e05020227 */ /* 0x001fc600078e00ff */
[----:B------:R-:W-:Y:S01]  /*9660*/  SHF.R.S32.HI R16, RZ, 0x1f, R23 ;  /* 0x0000001fff107819 */ /* 0x000fe20000011417 */
[----:B------:R-:W-:Y:S02]  /*9670*/  IMAD.U32 R13, RZ, RZ, UR5 ;  /* 0x00000005ff0d7e24 */ /* 0x000fe4000f8e00ff */
[----:B------:R-:W-:Y:S01]  /*9680*/  IMAD.U32 R12, RZ, RZ, UR4 ;  /* 0x00000004ff0c7e24 */ /* 0x000fe2000f8e00ff */
[----:B------:R-:W-:Y:S01]  /*9690*/  ULDC.64 UR4, c[0x0][0xbe0] ;  /* 0x0002f80000047ab9 */ /* 0x000fe20000000a00 */
[----:B------:R-:W-:Y:S01]  /*96a0*/  IMAD.U32 R13, RZ, RZ, UR6 ;  /* 0x00000006ff0d7e24 */ /* 0x000fe2000f8e00ff */
[----:B------:R-:W-:Y:S01]  /*96b0*/  ULDC.64 UR6, c[0x0][0xb48] ;  /* 0x0002d20000067ab9 */ /* 0x000fe20000000a00 */
[----:B---3--:R-:W-:Y:S02]  /*96c0*/  IMAD R14, R20, UR10, RZ ;  /* 0x0000000a140e7c24 */ /* 0x008fe4000f8e02ff */
[----:B------:R-:W-:Y:S02]  /*96d0*/  IMAD.IADD R7, R7, 0x1, R15 ;  /* 0x0000000107077824 */ /* 0x000fe400078e020f */
[----:B-----5:R-:W-:-:S04]  /*96e0*/  @P0 IMAD.HI.U32 R152, R5, R152, RZ ;  /* 0x0000009805980227 */ /* 0x020fc800078e00ff */
[----:B------:R-:W-:Y:S01]  /*96f0*/  IMAD.MOV.U32 R11, RZ, RZ, R5 ;  /* 0x000000ffff0b7224 */ /* 0x000fe200078e0005 */
[----:B------:R-:W-:Y:S01]  /*9700*/  @P0 SHF.R.U32.HI R11, RZ, R17, R2 ;  /* 0x00000011ff0b0219 */ /* 0x000fe20000011602 */
[----:B------:R-:W-:Y:S02]  /*9710*/  IMAD R17, R21, UR12, R14 ;  /* 0x0000000c15117c24 */ /* 0x000fe4000f8e020e */
[----:B------:R-:W-:-:S04]  /*9720*/  IMAD.WIDE.U32 R12, R20, UR12, R12 ;  /* 0x0000000c140c7c25 */ /* 0x000fc8000f8e000c */
[----:B------:R-:W-:Y:S01]  /*9730*/  IMAD.MOV.U32 R15, RZ, RZ, R5 ;  /* 0x000000ffff0f7224 */ /* 0x000fe200078e0005 */
[----:B------:R-:W-:Y:S01]  /*9740*/  @P0 SHF.R.U32.HI R15, RZ, R153, R152 ;  /* 0x00000099ff0f0219 */ /* 0x000fe20000011698 */
[----:B------:R-:W-:Y:S01]  /*9750*/  IMAD R2, R16, UR4, RZ ;  /* 0x0000000410027c24 */ /* 0x000fe2000f8e02ff */
[----:B------:R-:W-:Y:S01]  /*9760*/  IADD3 R13, R13, R17, RZ ;  /* 0x000000110d0d7210 */ /* 0x000fe20007ffe0ff */
[----:B------:R-:W-:Y:S01]  /*9770*/  IMAD.WIDE.U32 R6, R23, UR4, R6 ;  /* 0x0000000417067c25 */ /* 0x000fe2000f8e0006 */
[----:B------:R-:W-:-:S03]  /*9780*/  SHF.R.S32.HI R17, RZ, 0x1f, R11 ;  /* 0x0000001fff117819 */ /* 0x000fc6000001140b */
        /* <DEDUP_REMOVED lines=8> */
[----:B------:R-:W-:Y:S01]  /*9810*/  IMAD.WIDE.U32 R12, R23, UR6, R12 ;  /* 0x00000006170c7c25 */ /* 0x000fe2000f8e000c */
[----:B------:R-:W-:-:S03]  /*9820*/  ULDC.64 UR6, c[0x0][0xbc8] ;  /* 0x0002f20000067ab9 */ /* 0x000fc60000000a00 */
        /* <DEDUP_REMOVED lines=33> */
[----:B------:R-:W-:Y:S01]  /*9a40*/  UIADD3 UR4, UR4, 0x22820, URZ ;  /* 0x0002282004047890 */ /* 0x000fe2000fffe03f */
[C---:B------:R-:W-:Y:S01]  /*9a50*/  IADD3 R9, R11.reuse, 0x8, RZ ;  /* 0x000000080b097810 */ /* 0x040fe20007ffe0ff */
[----:B------:R-:W0:Y:S01]  /*9a60*/  SHFL.IDX PT, R13, R17, RZ, 0x1c1f ;  /* 0x001c1fff110d7589 */ /* 0x000e2200000e0000 */
[-C--:B------:R-:W-:Y:S01]  /*9a70*/  ISETP.GE.OR P1, PT, R11, R8.reuse, P0 ;  /* 0x000000080b00720c */ /* 0x080fe20000726670 */
[----:B------:R-:W-:Y:S01]  /*9a80*/  UPRMT UR4, URZ, 0x654, UR4 ;  /* 0x000006543f047896 */ /* 0x000fe20008000004 */
[-C--:B------:R-:W-:Y:S01]  /*9a90*/  ISETP.GE.OR P0, PT, R9, R8.reuse, P0 ;  /* 0x000000080900720c */ /* 0x080fe20000706670 */
[----:B------:R1:W2:Y:S01]  /*9aa0*/  SHFL.IDX PT, R15, R17, 0x1, 0x1c1f ;  /* 0x003c1f00110f7f89 */ /* 0x0002a200000e0000 */
[----:B------:R-:W-:-:S03]  /*9ab0*/  ISETP.GE.AND P2, PT, R11, R8, PT ;  /* 0x000000080b00720c */ /* 0x000fc60003f46270 */
[----:B------:R3:W4:Y:S03]  /*9ac0*/  SHFL.IDX PT, R6, R2, RZ, 0x1c1f ;  /* 0x001c1fff02067589 */ /* 0x00072600000e0000 */
[----:B------:R-:W-:Y:S01]  /*9ad0*/  SYNCS.ARRIVE.TRANS64.RED.A1T0 RZ, [UR4], RZ ;  /* 0x000000ffffff79a7 */ /* 0x000fe20008100404 */
[----:B-1----:R-:W-:Y:S01]  /*9ae0*/  LOP3.LUT R17, R10, 0x7ffffffc, RZ, 0xc0, !PT ;  /* 0x7ffffffc0a117812 */ /* 0x002fe200078ec0ff */
[----:B------:R3:W1:Y:S04]  /*9af0*/  SHFL.IDX PT, R7, R5, RZ, 0x1c1f ;  /* 0x001c1fff05077589 */ /* 0x00066800000e0000 */
[----:B------:R-:W-:-:S04]  /*9b00*/  IMAD.IADD R0, R0, 0x1, -R17 ;  /* 0x0000000100007824 */ /* 0x000fc800078e0a11 */
[----:B------:R-:W-:Y:S01]  /*9b10*/  IMAD.SHL.U32 R0, R0, 0x2, RZ ;  /* 0x0000000200007824 */ /* 0x000fe200078e00ff */
[----:B0-----:R3:W-:Y:S04]  /*9b20*/  @!P1 ST.E desc[UR44][R12.64], R4 ;  /* 0x000000040c009985 */ /* 0x0017e8000c10192c */
[----:B--2---:R3:W-:Y:S01]  /*9b30*/  @!P0 ST.E desc[UR44][R14.64], R3 ;  /* 0x000000030e008985 */ /* 0x0047e2000c10192c */
[----:B------:R-:W-:Y:S05]  /*9b40*/  @P2 BRA `(.L_x_13292) ;  /* 0x0000000800f82947 */ /* 0x000fea0003800000 */
[C---:B---3--:R-:W-:Y:S01]  /*9b50*/  VIADD R3, R0.reuse, 0x8 ;  /* 0x0000000800037836 */ /* 0x048fe20000000000 */
[C---:B------:R-:W-:Y:S01]  /*9b60*/  IADD3 R4, R0.reuse, 0x10, RZ ;  /* 0x0000001000047810 */ /* 0x040fe20007ffe0ff */
[C---:B------:R-:W-:Y:S01]  /*9b70*/  VIADD R10, R0.reuse, 0x18 ;  /* 0x00000018000a7836 */ /* 0x040fe20000000000 */
[----:B------:R-:W-:Y:S01]  /*9b80*/  ULDC UR4, c[0x0][0xac8] ;  /* 0x0002b20000047ab9 */ /* 0x000fe20000000800 */
        /* <DEDUP_REMOVED lines=19> */
[--C-:B-1--4-:R-:W-:Y:S01]  /*9cc0*/  @!P2 IMAD.WIDE R10, R0, 0x4, R6.reuse ;  /* 0x00000004000aa825 */ /* 0x112fe200078e0206 */
[----:B------:R-:W-:Y:S02]  /*9cd0*/  ISETP.GE.AND P6, PT, R22, UR4, PT ;  /* 0x0000000416007c0c */ /* 0x000fe4000bfc6270 */
[----:B------:R-:W-:Y:S01]  /*9ce0*/  @!P0 LEA.HI R18, R18, R18, RZ, 0x1 ;  /* 0x0000001212128211 */ /* 0x000fe200078f08ff */
[--C-:B------:R-:W-:Y:S01]  /*9cf0*/  @!P3 IMAD.WIDE R12, R3, 0x4, R6.reuse ;  /* 0x00000004030cb825 */ /* 0x100fe200078e0206 */
[----:B------:R-:W-:Y:S01]  /*9d00*/  IADD3 R3, R0, 0x30, RZ ;  /* 0x0000003000037810 */ /* 0x000fe20007ffe0ff */
[----:B------:R0:W-:Y:S01]  /*9d10*/  @!P2 ST.E.64 desc[UR44][R10.64], R24 ;  /* 0x000000180a00a985 */ /* 0x0001e2000c101b2c */
[----:B------:R-:W-:Y:S01]  /*9d20*/  @!P1 LEA.HI R19, R19, R19, RZ, 0x1 ;  /* 0x0000001313139211 */ /* 0x000fe200078f08ff */
[--C-:B------:R-:W-:Y:S01]  /*9d30*/  @!P4 IMAD.WIDE R14, R15, 0x4, R6.reuse ;  /* 0x000000040f0ec825 */ /* 0x100fe200078e0206 */
[----:B------:R-:W-:Y:S01]  /*9d40*/  ISETP.GE.AND P2, PT, R3, UR4, PT ;  /* 0x0000000403007c0c */ /* 0x000fe2000bf46270 */
[----:B------:R1:W-:Y:S01]  /*9d50*/  @!P3 ST.E.64 desc[UR44][R12.64], R28 ;  /* 0x0000001c0c00b985 */ /* 0x0003e2000c101b2c */
[----:B------:R-:W-:Y:S01]  /*9d60*/  ISETP.GE.AND P3, PT, R4, UR4, PT ;  /* 0x0000000404007c0c */ /* 0x000fe2000bf66270 */
[----:B------:R-:W-:-:S02]  /*9d70*/  @!P5 IMAD.WIDE R16, R17, 0x4, R6 ;  /* 0x000000041110d825 */ /* 0x000fc400078e0206 */
[----:B------:R2:W-:Y:S01]  /*9d80*/  @!P4 ST.E.64 desc[UR44][R14.64], R32 ;  /* 0x000000200e00c985 */ /* 0x0005e2000c101b2c */
[----:B------:R-:W-:Y:S02]  /*9d90*/  ISETP.GE.AND P4, PT, R20, UR4, PT ;  /* 0x0000000414007c0c */ /* 0x000fe4000bf86270 */
[----:B------:R-:W-:Y:S01]  /*9da0*/  @!P6 LEA.HI R22, R22, R22, RZ, 0x1 ;  /* 0x000000161616e211 */ /* 0x000fe200078f08ff */
[----:B------:R3:W-:Y:S01]  /*9db0*/  @!P5 ST.E.64 desc[UR44][R16.64], R36 ;  /* 0x000000241000d985 */ /* 0x0007e2000c101b2c */
[----:B------:R-:W-:Y:S01]  /*9dc0*/  ISETP.GE.AND P5, PT, R21, UR4, PT ;  /* 0x0000000415007c0c */ /* 0x000fe2000bfa6270 */
[----:B0-----:R-:W-:Y:S01]  /*9dd0*/  VIADD R24, R0, 0x60 ;  /* 0x0000006000187836 */ /* 0x001fe20000000000 */
[----:B------:R-:W-:Y:S02]  /*9de0*/  @!P0 LOP3.LUT R11, R18, 0xfffffffe, RZ, 0xc0, !PT ;  /* 0xfffffffe120b8812 */ /* 0x000fe400078ec0ff */
[----:B------:R-:W-:Y:S02]  /*9df0*/  @!P2 LEA.HI R3, R3, R3, RZ, 0x1 ;  /* 0x000000030303a211 */ /* 0x000fe400078f08ff */
[----:B-1----:R-:W-:Y:S01]  /*9e00*/  @!P1 LOP3.LUT R13, R19, 0xfffffffe, RZ, 0xc0, !PT ;  /* 0xfffffffe130d9812 */ /* 0x002fe200078ec0ff */
[----:B------:R-:W-:Y:S01]  /*9e10*/  @!P0 IMAD.WIDE R10, R11, 0x4, R6 ;  /* 0x000000040b0a8825 */ /* 0x000fe200078e0206 */
[----:B------:R-:W-:-:S02]  /*9e20*/  @!P3 LEA.HI R4, R4, R4, RZ, 0x1 ;  /* 0x000000040404b211 */ /* 0x000fc400078f08ff */
        /* <DEDUP_REMOVED lines=8> */
[----:B------:R-:W-:Y:S01]  /*9eb0*/  VIADD R20, R0, 0x78 ;  /* 0x0000007800147836 */ /* 0x000fe20000000000 */
[----:B------:R-:W-:-:S02]  /*9ec0*/  @!P5 LOP3.LUT R21, R21, 0xfffffffe, RZ, 0xc0, !PT ;  /* 0xfffffffe1515d812 */ /* 0x000fc400078ec0ff */
[----:B------:R-:W-:Y:S01]  /*9ed0*/  @!P6 LOP3.LUT R19, R22, 0xfffffffe, RZ, 0xc0, !PT ;  /* 0xfffffffe1613e812 */ /* 0x000fe200078ec0ff */
[----:B------:R-:W-:Y:S01]  /*9ee0*/  VIADD R22, R0, 0x88 ;  /* 0x0000008800167836 */ /* 0x000fe20000000000 */
[----:B------:R-:W-:Y:S02]  /*9ef0*/  ISETP.GE.AND P1, PT, R23, UR4, PT ;  /* 0x0000000417007c0c */ /* 0x000fe4000bf26270 */
[----:B------:R-:W-:Y:S01]  /*9f00*/  ISETP.GE.AND P0, PT, R24, UR4, PT ;  /* 0x0000000418007c0c */ /* 0x000fe2000bf06270 */
[----:B0-----:R-:W-:Y:S01]  /*9f10*/  @!P2 IMAD.WIDE R10, R3, 0x4, R6 ;  /* 0x00000004030aa825 */ /* 0x001fe200078e0206 */
[----:B------:R-:W-:-:S03]  /*9f20*/  IADD3 R4, R0, 0x70, RZ ;  /* 0x0000007000047810 */ /* 0x000fc60007ffe0ff */
        /* <DEDUP_REMOVED lines=8> */
[----:B------:R-:W-:Y:S01]  /*9fb0*/  VIADD R3, R0, 0x68 ;  /* 0x0000006800037836 */ /* 0x000fe20000000000 */
[----:B------:R3:W-:Y:S01]  /*9fc0*/  @!P5 ST.E.64 desc[UR44][R16.64], R60 ;  /* 0x0000003c1000d985 */ /* 0x0007e2000c101b2c */
[----:B------:R-:W-:Y:S01]  /*9fd0*/  @!P6 IMAD.WIDE R18, R19, 0x4, R6 ;  /* 0x000000041312e825 */ /* 0x000fe200078e0206 */
[----:B------:R-:W-:Y:S02]  /*9fe0*/  ISETP.GE.AND P5, PT, R20, UR4, PT ;  /* 0x0000000414007c0c */ /* 0x000fe4000bfa6270 */
[----:B------:R-:W-:Y:S01]  /*9ff0*/  ISETP.GE.AND P2, PT, R3, UR4, PT ;  /* 0x0000000403007c0c */ /* 0x000fe2000bf46270 */
[----:B------:R-:W-:Y:S01]  /*a000*/  VIADD R21, R0, 0x80 ;  /* 0x0000008000157836 */ /* 0x000fe20000000000 */
[----:B------:R4:W-:Y:S01]  /*a010*/  @!P6 ST.E.64 desc[UR44][R18.64], R64 ;  /* 0x000000401200e985 */ /* 0x0009e2000c101b2c */
[----:B------:R-:W-:Y:S02]  /*a020*/  ISETP.GE.AND P6, PT, R4, UR4, PT ;  /* 0x0000000404007c0c */ /* 0x000fe4000bfc6270 */
[----:B------:R-:W-:-:S02]  /*a030*/  @!P0 LEA.HI R24, R24, R24, RZ, 0x1 ;  /* 0x0000001818188211 */ /* 0x000fc400078f08ff */
[----:B------:R-:W-:Y:S02]  /*a040*/  ISETP.GE.AND P4, PT, R21, UR4, PT ;  /* 0x0000000415007c0c */ /* 0x000fe4000bf86270 */
        /* <DEDUP_REMOVED lines=15> */
[----:B---3--:R-:W-:Y:S02]  /*a140*/  @!P5 LOP3.LUT R17, R20, 0xfffffffe, RZ, 0xc0, !PT ;  /* 0xfffffffe1411d812 */ /* 0x008fe400078ec0ff */
[----:B------:R-:W-:Y:S02]  /*a150*/  @!P4 LOP3.LUT R21, R21, 0xfffffffe, RZ, 0xc0, !PT ;  /* 0xfffffffe1515c812 */ /* 0x000fe400078ec0ff */
[----:B------:R-:W-:Y:S02]  /*a160*/  IADD3 R23, R0, 0x90, RZ ;  /* 0x0000009000177810 */ /* 0x000fe40007ffe0ff */
[----:B----4-:R-:W-:Y:S01]  /*a170*/  @!P3 LOP3.LUT R19, R22, 0xfffffffe, RZ, 0xc0, !PT ;  /* 0xfffffffe1613b812 */ /* 0x010fe200078ec0ff */
[----:B0-----:R-:W-:Y:S01]  /*a180*/  @!P2 IMAD.WIDE R10, R3, 0x4, R6 ;  /* 0x00000004030aa825 */ /* 0x001fe200078e0206 */
[----:B------:R-:W-:-:S02]  /*a190*/  ISETP.GE.AND P0, PT, R23, UR4, PT ;  /* 0x0000000417007c0c */ /* 0x000fc4000bf06270 */
[----:B------:R-:W-:Y:S01]  /*a1a0*/  ISETP.GE.AND P1, PT, R24, UR4, PT ;  /* 0x0000000418007c0c */ /* 0x000fe2000bf26270 */
[C---:B------:R-:W-:Y:S01]  /*a1b0*/  VIADD R3, R0.reuse, 0xa0 ;  /* 0x000000a000037836 */ /* 0x040fe20000000000 */
[----:B------:R0:W-:Y:S01]  /*a1c0*/  @!P2 ST.E.64 desc[UR44][R10.64], R76 ;  /* 0x0000004c0a00a985 */ /* 0x0001e2000c101b2c */
[--C-:B-1----:R-:W-:Y:S01]  /*a1d0*/  @!P6 IMAD.WIDE R12, R15, 0x4, R6.reuse ;  /* 0x000000040f0ce825 */ /* 0x102fe200078e0206 */
[----:B------:R-:W-:Y:S02]  /*a1e0*/  IADD3 R20, R0, 0xb0, RZ ;  /* 0x000000b000147810 */ /* 0x000fe40007ffe0ff */
[----:B------:R-:W-:Y:S01]  /*a1f0*/  ISETP.GE.AND P2, PT, R3, UR4, PT ;  /* 0x0000000403007c0c */ /* 0x000fe2000bf46270 */
[--C-:B------:R-:W-:Y:S01]  /*a200*/  @!P5 IMAD.WIDE R14, R17, 0x4, R6.reuse ;  /* 0x00000004110ed825 */ /* 0x100fe200078e0206 */
[----:B------:R1:W-:Y:S03]  /*a210*/  @!P6 ST.E.64 desc[UR44][R12.64], R80 ;  /* 0x000000500c00e985 */ /* 0x0003e6000c101b2c */
        /* <DEDUP_REMOVED lines=13> */
[----:B------:R-:W-:Y:S02]  /*a2f0*/  @!P2 LEA.HI R3, R3, R3, RZ, 0x1 ;  /* 0x000000030303a211 */ /* 0x000fe400078f08ff */
[----:B0-----:R-:W-:Y:S02]  /*a300*/  @!P0 LOP3.LUT R11, R23, 0xfffffffe, RZ, 0xc0, !PT ;  /* 0xfffffffe170b8812 */ /* 0x001fe400078ec0ff */
[----:B-1----:R-:W-:Y:S02]  /*a310*/  @!P1 LOP3.LUT R13, R24, 0xfffffffe, RZ, 0xc0, !PT ;  /* 0xfffffffe180d9812 */ /* 0x002fe400078ec0ff */
[----:B------:R-:W-:Y:S01]  /*a320*/  @!P2 LOP3.LUT R3, R3, 0xfffffffe, RZ, 0xc0, !PT ;  /* 0xfffffffe0303a812 */ /* 0x000fe200078ec0ff */
[----:B------:R-:W-:Y:S01]  /*a330*/  @!P0 IMAD.WIDE R10, R11, 0x4, R6 ;  /* 0x000000040b0a8825 */ /* 0x000fe200078e0206 */
[----:B------:R-:W-:-:S02]  /*a340*/  @!P3 LEA.HI R4, R4, R4, RZ, 0x1 ;  /* 0x000000040404b211 */ /* 0x000fc400078f08ff */
[----:B------:R-:W-:Y:S01]  /*a350*/  @!P4 LEA.HI R20, R20, R20, RZ, 0x1 ;  /* 0x000000141414c211 */ /* 0x000fe200078f08ff */
[--C-:B------:R-:W-:Y:S01]  /*a360*/  @!P1 IMAD.WIDE R12, R13, 0x4, R6.reuse ;  /* 0x000000040d0c9825 */ /* 0x100fe200078e0206 */
[----:B------:R-:W-:Y:S01]  /*a370*/  @!P6 LEA.HI R22, R22, R22, RZ, 0x1 ;  /* 0x000000161616e211 */ /* 0x000fe200078f08ff */
[----:B------:R0:W-:Y:S01]  /*a380*/  @!P0 ST.E.64 desc[UR44][R10.64], R96 ;  /* 0x000000600a008985 */ /* 0x0001e2000c101b2c */
[----:B------:R-:W-:Y:S01]  /*a390*/  @!P5 LEA.HI R21, R21, R21, RZ, 0x1 ;  /* 0x000000151515d211 */ /* 0x000fe200078f08ff */
[----:B--2---:R-:W-:Y:S01]  /*a3a0*/  @!P2 IMAD.WIDE R14, R3, 0x4, R6 ;  /* 0x00000004030ea825 */ /* 0x004fe200078e0206 */
[----:B---3--:R-:W-:Y:S01]  /*a3b0*/  @!P3 LOP3.LUT R17, R4, 0xfffffffe, RZ, 0xc0, !PT ;  /* 0xfffffffe0411b812 */ /* 0x008fe200078ec0ff */
[----:B------:R1:W-:Y:S01]  /*a3c0*/  @!P1 ST.E.64 desc[UR44][R12.64], R100 ;  /* 0x000000640c009985 */ /* 0x0003e2000c101b2c */
[----:B----4-:R-:W-:Y:S01]  /*a3d0*/  @!P4 LOP3.LUT R19, R20, 0xfffffffe, RZ, 0xc0, !PT ;  /* 0xfffffffe1413c812 */ /* 0x010fe200078ec0ff */
[----:B------:R-:W-:Y:S01]  /*a3e0*/  VIADD R20, R0, 0xd8 ;  /* 0x000000d800147836 */ /* 0x000fe20000000000 */
[----:B------:R-:W-:Y:S01]  /*a3f0*/  @!P6 LOP3.LUT R3, R22, 0xfffffffe, RZ, 0xc0, !PT ;  /* 0xfffffffe1603e812 */ /* 0x000fe200078ec0ff */
[----:B------:R2:W-:Y:S01]  /*a400*/  @!P2 ST.E.64 desc[UR44][R14.64], R104 ;  /* 0x000000680e00a985 */ /* 0x0005e2000c101b2c */
[----:B------:R-:W-:-:S02]  /*a410*/  @!P5 LOP3.LUT R21, R21, 0xfffffffe, RZ, 0xc0, !PT ;  /* 0xfffffffe1515d812 */ /* 0x000fc400078ec0ff */
[----:B------:R-:W-:Y:S02]  /*a420*/  IADD3 R4, R0, 0xd0, RZ ;  /* 0x000000d000047810 */ /* 0x000fe40007ffe0ff */
[----:B------:R-:W-:Y:S01]  /*a430*/  ISETP.GE.AND P2, PT, R20, UR4, PT ;  /* 0x0000000414007c0c */ /* 0x000fe2000bf46270 */
[----:B0-----:R-:W-:Y:S01]  /*a440*/  @!P3 IMAD.WIDE R10, R17, 0x4, R6 ;  /* 0x00000004110ab825 */ /* 0x001fe200078e0206 */
[----:B------:R-:W-:-:S03]  /*a450*/  ISETP.GE.AND P1, PT, R4, UR4, PT ;  /* 0x0000000404007c0c */ /* 0x000fc6000bf26270 */
[--C-:B-1----:R-:W-:Y:S01]  /*a460*/  @!P4 IMAD.WIDE R12, R19, 0x4, R6.reuse ;  /* 0x00000004130cc825 */ /* 0x102fe200078e0206 */
[----:B------:R0:W-:Y:S03]  /*a470*/  @!P3 ST.E.64 desc[UR44][R10.64], R108 ;  /* 0x0000006c0a00b985 */ /* 0x0001e6000c101b2c */
[--C-:B------:R-:W-:Y:S01]  /*a480*/  @!P6 IMAD.WIDE R18, R3, 0x4, R6.reuse ;  /* 0x000000040312e825 */ /* 0x100fe200078e0206 */
[C---:B--2---:R-:W-:Y:S01]  /*a490*/  IADD3 R15, R0.reuse, 0xf0, RZ ;  /* 0x000000f0000f7810 */ /* 0x044fe20007ffe0ff */
[----:B------:R1:W-:Y:S02]  /*a4a0*/  @!P4 ST.E.64 desc[UR44][R12.64], R112 ;  /* 0x000000700c00c985 */ /* 0x0003e4000c101b2c */
[----:B------:R-:W-:Y:S01]  /*a4b0*/  VIADD R3, R0, 0xc8 ;  /* 0x000000c800037836 */ /* 0x000fe20000000000 */
[----:B------:R-:W-:Y:S01]  /*a4c0*/  @!P2 LEA.HI R20, R20, R20, RZ, 0x1 ;  /* 0x000000141414a211 */ /* 0x000fe200078f08ff */
[----:B------:R-:W-:Y:S01]  /*a4d0*/  @!P5 IMAD.WIDE R16, R21, 0x4, R6 ;  /* 0x000000041510d825 */ /* 0x000fe200078e0206 */
[----:B------:R-:W-:-:S02]  /*a4e0*/  @!P1 LEA.HI R4, R4, R4, RZ, 0x1 ;  /* 0x0000000404049211 */ /* 0x000fc400078f08ff */
[----:B------:R-:W-:Y:S01]  /*a4f0*/  ISETP.GE.AND P0, PT, R3, UR4, PT ;  /* 0x0000000403007c0c */ /* 0x000fe2000bf06270 */
[C---:B------:R-:W-:Y:S01]  /*a500*/  VIADD R21, R0.reuse, 0xe0 ;  /* 0x000000e000157836 */ /* 0x040fe20000000000 */
[----:B------:R2:W-:Y:S01]  /*a510*/  @!P5 ST.E.64 desc[UR44][R16.64], R116 ;  /* 0x000000741000d985 */ /* 0x0005e2000c101b2c */
[C---:B------:R-:W-:Y:S01]  /*a520*/  VIADD R14, R0.reuse, 0xe8 ;  /* 0x000000e8000e7836 */ /* 0x040fe20000000000 */
[----:B------:R-:W-:Y:S01]  /*a530*/  ISETP.GE.AND P5, PT, R15, UR4, PT ;  /* 0x000000040f007c0c */ /* 0x000fe2000bfa6270 */
[----:B0-----:R-:W-:Y:S01]  /*a540*/  VIADD R11, R0, 0xf8 ;  /* 0x000000f8000b7836 */ /* 0x001fe20000000000 */
[----:B------:R0:W-:Y:S01]  /*a550*/  @!P6 ST.E.64 desc[UR44][R18.64], R120 ;  /* 0x000000781200e985 */ /* 0x0001e2000c101b2c */
[----:B------:R-:W-:Y:S02]  /*a560*/  ISETP.GE.AND P3, PT, R21, UR4, PT ;  /* 0x0000000415007c0c */ /* 0x000fe4000bf66270 */
[----:B------:R-:W-:Y:S02]  /*a570*/  ISETP.GE.AND P4, PT, R14, UR4, PT ;  /* 0x000000040e007c0c */ /* 0x000fe4000bf86270 */
[----:B------:R-:W-:-:S02]  /*a580*/  ISETP.GE.AND P6, PT, R11, UR4, PT ;  /* 0x000000040b007c0c */ /* 0x000fc4000bfc6270 */
[----:B------:R-:W-:Y:S02]  /*a590*/  @!P0 LEA.HI R3, R3, R3, RZ, 0x1 ;  /* 0x0000000303038211 */ /* 0x000fe400078f08ff */
[----:B-1----:R-:W-:Y:S02]  /*a5a0*/  @!P1 LOP3.LUT R13, R4, 0xfffffffe, RZ, 0xc0, !PT ;  /* 0xfffffffe040d9812 */ /* 0x002fe400078ec0ff */
[----:B------:R-:W-:Y:S02]  /*a5b0*/  @!P5 LEA.HI R10, R15, R15, RZ, 0x1 ;  /* 0x0000000f0f0ad211 */ /* 0x000fe400078f08ff */
[----:B------:R-:W-:Y:S01]  /*a5c0*/  @!P0 LOP3.LUT R3, R3, 0xfffffffe, RZ, 0xc0, !PT ;  /* 0xfffffffe03038812 */ /* 0x000fe200078ec0ff */
[----:B------:R-:W-:Y:S01]  /*a5d0*/  @!P1 IMAD.WIDE R12, R13, 0x4, R6 ;  /* 0x000000040d0c9825 */ /* 0x000fe200078e0206 */
[----:B------:R-:W-:Y:S02]  /*a5e0*/  @!P3 LEA.HI R21, R21, R21, RZ, 0x1 ;  /* 0x000000151515b211 */ /* 0x000fe400078f08ff */
[----:B------:R-:W-:-:S02]  /*a5f0*/  @!P4 LEA.HI R14, R14, R14, RZ, 0x1 ;  /* 0x0000000e0e0ec211 */ /* 0x000fc400078f08ff */
[----:B------:R-:W-:Y:S02]  /*a600*/  @!P6 LEA.HI R11, R11, R11, RZ, 0x1 ;  /* 0x0000000b0b0be211 */ /* 0x000fe400078f08ff */
[----:B------:R-:W-:Y:S02]  /*a610*/  @!P2 LOP3.LUT R15, R20, 0xfffffffe, RZ, 0xc0, !PT ;  /* 0xfffffffe140fa812 */ /* 0x000fe400078ec0ff */
[----:B--2---:R-:W-:Y:S02]  /*a620*/  @!P3 LOP3.LUT R17, R21, 0xfffffffe, RZ, 0xc0, !PT ;  /* 0xfffffffe1511b812 */ /* 0x004fe400078ec0ff */
[----:B0-----:R-:W-:Y:S01]  /*a630*/  @!P4 LOP3.LUT R19, R14, 0xfffffffe, RZ, 0xc0, !PT ;  /* 0xfffffffe0e13c812 */ /* 0x001fe200078ec0ff */
        /* <DEDUP_REMOVED lines=15> */
.L_x_13292:
[----:B------:R-:W-:Y:S05]  /*a730*/  BSYNC B0 ;  /* 0x0000000000007941 */ /* 0x000fea0003800000 */
.L_x_13291:
[----:B------:R-:W-:Y:S01]  /*a740*/  ISETP.GE.AND P0, PT, R9, R8, PT ;  /* 0x000000080900720c */ /* 0x000fe20003f06270 */
[----:B---3--:R2:W3:Y:S04]  /*a750*/  SHFL.IDX PT, R3, R5, 0x1, 0x1c1f ;  /* 0x003c1f0005037f89 */ /* 0x0084e800000e0000 */
[----:B------:R-:W0:Y:S08]  /*a760*/  SHFL.IDX PT, R2, R2, 0x1, 0x1c1f ;  /* 0x003c1f0002027f89 */ /* 0x000e3000000e0000 */
[----:B--2---:R-:W-:Y:S05]  /*a770*/  @P0 BRA `(.L_x_13257) ;  /* 0x0000004c000c0947 */ /* 0x004fea0003800000 */
[C---:B------:R-:W-:Y:S01]  /*a780*/  VIADD R4, R0.reuse, 0x8 ;  /* 0x0000000800047836 */ /* 0x040fe20000000000 */
[----:B------:R-:W-:Y:S01]  /*a790*/  ULDC UR4, c[0x0][0xac8] ;  /* 0x0002b20000047ab9 */ /* 0x000fe20000000800 */
[C---:B------:R-:W-:Y:S01]  /*a7a0*/  VIADD R5, R0.reuse, 0x10 ;  /* 0x0000001000057836 */ /* 0x040fe20000000000 */
[C---:B------:R-:W-:Y:S01]  /*a7b0*/  ISETP.GE.AND P0, PT, R0.reuse, UR4, PT ;  /* 0x0000000400007c0c */ /* 0x040fe2000bf06270 */
[----:B0-----:R-:W-:Y:S01]  /*a7c0*/  VIADD R11, R0, 0x20 ;  /* 0x00000020000b7836 */ /* 0x001fe20000000000 */
        /* <DEDUP_REMOVED lines=13> */
[----:B------:R-:W-:Y:S02]  /*a8a0*/  @!P1 LEA.HI R4, R4, R4, RZ, 0x1 ;  /* 0x0000000404049211 */ /* 0x000fe400078f08ff */
[----:B------:R-:W-:Y:S02]  /*a8b0*/  @!P2 LEA.HI R5, R5, R5, RZ, 0x1 ;  /* 0x000000050505a211 */ /* 0x000fe400078f08ff */
[----:B-1----:R-:W-:Y:S02]  /*a8c0*/  @!P1 LOP3.LUT R7, R4, 0xfffffffe, RZ, 0xc0, !PT ;  /* 0xfffffffe04079812 */ /* 0x002fe400078ec0ff */
[----:B------:R-:W-:Y:S01]  /*a8d0*/  @!P2 LOP3.LUT R9, R5, 0xfffffffe, RZ, 0xc0, !PT ;  /* 0xfffffffe0509a812 */ /* 0x000fe200078ec0ff */
[--C-:B---3--:R-:W-:Y:S01]  /*a8e0*/  @!P0 IMAD.WIDE R4, R0, 0x4, R2.reuse ;  /* 0x0000000400048825 */ /* 0x108fe200078e0202 */
[----:B------:R-:W-:Y:S02]  /*a8f0*/  ISETP.GE.AND P4, PT, R16, UR4, PT ;  /* 0x0000000410007c0c */ /* 0x000fe4000bf86270 */
[----:B------:R-:W-:Y:S01]  /*a900*/  @!P5 LEA.HI R10, R10, R10, RZ, 0x1 ;  /* 0x0000000a0a0ad211 */ /* 0x000fe200078f08ff */
[----:B----4-:R-:W-:Y:S01]  /*a910*/  @!P1 IMAD.WIDE R6, R7, 0x4, R2 ;  /* 0x0000000407069825 */ /* 0x010fe200078e0202 */
        /* <DEDUP_REMOVED lines=66> */
[----:B----4-:R-:W-:Y:S01]  /*ad40*/  @!P0 LOP3.LUT R13, R20, 0xfffffffe, RZ, 0xc0, !PT ;  /* 0xfffffffe140d8812 */ /* 0x010fe200078ec0ff */
[----:B------:R-:W-:Y:S01]  /*ad50*/  VIADD R20, R0, 0xb8 ;  /* 0x000000b800147836 */ /* 0x000fe20000000000 */
[----:B------:R-:W-:Y:S01]  /*ad60*/  ISETP.GE.AND P6, PT, R18, UR4, PT ;  /* 0x0000000412007c0c */ /* 0x000fe2000bfc6270 */
[----:B0-----:R-:W-:Y:S01]  /*ad70*/  @!P4 IMAD.WIDE R4, R9, 0x4, R2 ;  /* 0x000000040904c825 */ /* 0x001fe200078e0202 */
[----:B------:R-:W-:-:S02]  /*ad80*/  ISETP.GE.AND P5, PT, R19, UR4, PT ;  /* 0x0000000413007c0c */ /* 0x000fc4000bfa6270 */
[----:B------:R-:W-:Y:S01]  /*ad90*/  IADD3 R14, R0, 0x98, RZ ;  /* 0x00000098000e7810 */ /* 0x000fe20007ffe0ff */
        /* <DEDUP_REMOVED lines=19> */
[----:B------:R-:W-:Y:S01]  /*aed0*/  VIADD R18, R0, 0xc0 ;  /* 0x000000c000127836 */ /* 0x000fe20000000000 */
        /* <DEDUP_REMOVED lines=15> */
[----:B----4-:R-:W-:Y:S01]  /*afd0*/  @!P1 LOP3.LUT R13, R20, 0xfffffffe, RZ, 0xc0, !PT ;  /* 0xfffffffe140d9812 */ /* 0x010fe200078ec0ff */
[C---:B------:R-:W-:Y:S01]  /*afe0*/  VIADD R20, R0.reuse, 0xf0 ;  /* 0x000000f000147836 */ /* 0x040fe20000000000 */
[----:B------:R-:W-:Y:S01]  /*aff0*/  IADD3 R19, R0, 0xc8, RZ ;  /* 0x000000c800137810 */ /* 0x000fe20007ffe0ff */
[--C-:B0-----:R-:W-:Y:S01]  /*b000*/  @!P0 IMAD.WIDE R4, R9, 0x4, R2.reuse ;  /* 0x0000000409048825 */ /* 0x101fe200078e0202 */
[----:B------:R-:W-:Y:S02]  /*b010*/  ISETP.GE.AND P5, PT, R18, UR4, PT ;  /* 0x0000000412007c0c */ /* 0x000fe4000bfa6270 */
[----:B------:R-:W-:Y:S01]  /*b020*/  ISETP.GE.AND P6, PT, R19, UR4, PT ;  /* 0x0000000413007c0c */ /* 0x000fe2000bfc6270 */
[----:B-1----:R-:W-:Y:S01]  /*b030*/  @!P4 IMAD.WIDE R6, R15, 0x4, R2 ;  /* 0x000000040f06c825 */ /* 0x002fe200078e0202 */
[----:B------:R0:W-:Y:S01]  /*b040*/  @!P0 ST.E.64 desc[UR44][R4.64], R102 ;  /* 0x0000006604008985 */ /* 0x0001e2000c101b2c */
[----:B------:R-:W-:-:S02]  /*b050*/  IADD3 R16, R0, 0xe0, RZ ;  /* 0x000000e000107810 */ /* 0x000fc40007ffe0ff */
        /* <DEDUP_REMOVED lines=15> */
[----:B------:R-:W-:Y:S02]  /*b150*/  @!P6 LEA.HI R19, R19, R19, RZ, 0x1 ;  /* 0x000000131313e211 */ /* 0x000fe400078f08ff */
[----:B0-----:R-:W-:-:S02]  /*b160*/  @!P5 LOP3.LUT R5, R18, 0xfffffffe, RZ, 0xc0, !PT ;  /* 0xfffffffe1205d812 */ /* 0x001fc400078ec0ff */
        /* <DEDUP_REMOVED lines=33> */
.L_x_13290:
        /* <DEDUP_REMOVED lines=38> */
[----:B0-----:R-:W-:-:S03]  /*b5e0*/  IMAD R9, R8, R7, UR10 ;  /* 0x0000000a08097e24 */ /* 0x001fc6000f8e0207 */
[----:B------:R-:W-:Y:S01]  /*b5f0*/  IADD3 R7, -R5, RZ, RZ ;  /* 0x000000ff05077210 */ /* 0x000fe20007ffe1ff */
        /* <DEDUP_REMOVED lines=16> */
[----:B------:R-:W-:Y:S02]  /*b700*/  LEA.HI.X R5, R2, UR5, R3, 0x2, P0 ;  /* 0x0000000502057c11 */ /* 0x000fe400080f1403 */
[----:B------:R-:W-:-:S05]  /*b710*/  MOV R3, 0xff800000 ;  /* 0xff80000000037802 */ /* 0x000fca0000000f00 */
[----:B------:R0:W-:Y:S01]  /*b720*/  STG.E desc[UR44][R4.64], R3 ;  /* 0x0000000304007986 */ /* 0x0001e2000c10192c */
[----:B------:R-:W-:Y:S05]  /*b730*/  BRA `(.L_x_13257) ;  /* 0x0000003c001c7947 */ /* 0x000fea0003800000 */
.L_x_13255:
        /* <DEDUP_REMOVED lines=18> */
.L_x_13293:
[----:B------:R-:W-:Y:S01]  /*b860*/  ULDC UR40, c[0x0][0xc50] ;  /* 0x0003140000287ab9 */ /* 0x000fe20000000800 */
[----:B------:R-:W-:Y:S01]  /*b870*/  UMOV UR36, UR6 ;  /* 0x0000000600247c82 */ /* 0x000fe20008000000 */
[----:B------:R-:W-:-:S11]  /*b880*/  UISETP.NE.AND UP0, UPT, UR40, 0x1, UPT ;  /* 0x000000012800788c */ /* 0x000fd6000bf05270 */
[----:B------:R-:W-:Y:S01]  /*b890*/  @UP0 ULDC UR4, c[0x0][0xc54] ;  /* 0x0003150000040ab9 */ /* 0x000fe20000000800 */
[----:B------:R-:W-:Y:S01]  /*b8a0*/  @UP0 ULDC UR7, c[0x0][0xc58] ;  /* 0x0003160000070ab9 */ /* 0x000fe20000000800 */
[----:B------:R-:W-:-:S04]  /*b8b0*/  UIMAD.WIDE.U32 UR4, UR6, UR4, URZ ;  /* 0x00000004060472a5 */ /* 0x000fc8000f8e003f */
[----:B------:R-:W-:-:S12]  /*b8c0*/  @UP0 USHF.R.U32.HI UR36, URZ, UR7, UR5 ;  /* 0x000000073f240299 */ /* 0x000fd80008011605 */
.L_x_13294:
[----:B------:R-:W-:Y:S01]  /*b8d0*/  ISETP.GE.AND P0, PT, R17, RZ, PT ;  /* 0x000000ff1100720c */ /* 0x000fe20003f06270 */
[----:B------:R-:W-:Y:S01]  /*b8e0*/  UIADD3 UR4, -UR36, URZ, URZ ;  /* 0x0000003f24047290 */ /* 0x000fe2000fffe13f */
[----:B------:R-:W-:Y:S01]  /*b8f0*/  IMAD.MOV.U32 R0, RZ, RZ, 0x1 ;  /* 0x00000001ff007424 */ /* 0x000fe200078e00ff */
[----:B------:R-:W-:Y:S01]  /*b900*/  MOV R9, 0x1 ;  /* 0x0000000100097802 */ /* 0x000fe20000000f00 */
[----:B------:R-:W-:Y:S01]  /*b910*/  IMAD.MOV.U32 R6, RZ, RZ, RZ ;  /* 0x000000ffff067224 */ /* 0x000fe200078e00ff */
[----:B------:R-:W-:-:S08]  /*b920*/  UIMAD UR40, UR40, UR4, UR6 ;  /* 0x00000004282872a4 */ /* 0x000fd0000f8e0206 */
[----:B------:R-:W-:Y:S05]  /*b930*/  @!P0 BRA `(.L_x_13295) ;  /* 0x0000003400dc8947 */ /* 0x000fea0003800000 */
[----:B------:R-:W0:Y:S01]  /*b940*/  S2UR UR6, SR_CTAID.X ;  /* 0x00000000000679c3 */ /* 0x000e220000002500 */
[----:B------:R-:W-:Y:S01]  /*b950*/  ULDC UR7, c[0x0][0x448] ;  /* 0x0001120000077ab9 */ /* 0x000fe20000000800 */
[----:B------:R-:W-:Y:S01]  /*b960*/  ULDC.64 UR4, c[0x0][0x418] ;  /* 0x0001060000047ab9 */ /* 0x000fe20000000a00 */
[----:B------:R-:W-:Y:S02]  /*b970*/  UISETP.NE.AND UP1, UPT, UR7, 0x1, UPT ;  /* 0x000000010700788c */ /* 0x000fe4000bf25270 */
[----:B------:R-:W-:Y:S01]  /*b980*/  UISETP.NE.U32.AND UP0, UPT, UR4, URZ, UPT ;  /* 0x0000003f0400728c */ /* 0x000fe2000bf05070 */
[----:B------:R-:W-:Y:S01]  /*b990*/  ULDC UR8, c[0x0][0x424] ;  /* 0x0001090000087ab9 */ /* 0x000fe20000000800 */
[----:B------:R-:W-:Y:S02]  /*b9a0*/  ULDC UR7, c[0x0][0x288] ;  /* 0x0000a20000077ab9 */ /* 0x000fe40000000800 */
[----:B------:R-:W-:Y:S02]  /*b9b0*/  UISETP.NE.AND.EX UP0, UPT, UR5, URZ, UPT, UP0 ;  /* 0x0000003f0500728c */ /* 0x000fe4000bf05300 */
[----:B------:R-:W-:-:S02]  /*b9c0*/  UIADD3 UR7, -UR7, 0x60, URZ ;  /* 0x0000006007077890 */ /* 0x000fc4000fffe13f */
[----:B------:R-:W-:Y:S01]  /*b9d0*/  USEL UR8, UR8, 0x1, UP0 ;  /* 0x0000000108087887 */ /* 0x000fe20008000000 */
[----:B------:R-:W-:Y:S01]  /*b9e0*/  @UP1 ULDC UR4, c[0x0][0x44c] ;  /* 0x0001130000041ab9 */ /* 0x000fe20000000800 */
[----:B------:R-:W-:Y:S01]  /*b9f0*/  ULDC UR9, c[0x0][0x2f0] ;  /* 0x0000bc0000097ab9 */ /* 0x000fe20000000800 */
[----:B------:R-:W-:Y:S01]  /*ba00*/  @UP1 ULDC UR10, c[0x0][0x450] ;  /* 0x00011400000a1ab9 */ /* 0x000fe20000000800 */
[----:B------:R-:W-:Y:S01]  /*ba10*/  UIMAD UR7, UR8, UR9, UR7 ;  /* 0x00000009080772a4 */ /* 0x000fe2000f8e0207 */
[----:B------:R-:W-:Y:S01]  /*ba20*/  UMOV UR43, URZ ;  /* 0x0000003f002b7c82 */ /* 0x000fe20008000000 */
[----:B0-----:R-:W-:-:S04]  /*ba30*/  ULEA UR6, UR6, 0x7f, 0x7 ;  /* 0x0000007f06067891 */ /* 0x001fc8000f8e383f */
[----:B------:R-:W-:Y:S02]  /*ba40*/  UIMAD.WIDE.U32 UR4, UR6, UR4, URZ ;  /* 0x00000004060472a5 */ /* 0x000fe4000f8e003f */
[----:B------:R-:W-:Y:S02]  /*ba50*/  UIMAD UR4, UR8, UR9, 0x5f ;  /* 0x0000005f080474a4 */ /* 0x000fe4000f8e0209 */
[----:B------:R-:W-:Y:S02]  /*ba60*/  @UP1 USHF.R.U32.HI UR6, URZ, UR10, UR5 ;  /* 0x0000000a3f061299 */ /* 0x000fe40008011605 */
[----:B------:R-:W-:Y:S02]  /*ba70*/  UIMAD.WIDE UR4, UR4, 0x2aaaaaab, URZ ;  /* 0x2aaaaaab040478a5 */ /* 0x000fe4000f8e023f */
[----:B------:R-:W-:Y:S02]  /*ba80*/  UIADD3 UR7, UR7, UR6, URZ ;  /* 0x0000000607077290 */ /* 0x000fe4000fffe03f */
[----:B------:R-:W-:-:S02]  /*ba90*/  USHF.R.U32.HI UR4, URZ, 0x1f, UR5 ;  /* 0x0000001f3f047899 */ /* 0x000fc40008011605 */
[----:B------:R-:W-:Y:S02]  /*baa0*/  UIMAD.WIDE UR6, UR7, 0x2aaaaaab, URZ ;  /* 0x2aaaaaab070678a5 */ /* 0x000fe4000f8e023f */
[----:B------:R-:W-:Y:S02]  /*bab0*/  ULEA.HI.SX32 UR4, UR5, UR4, 0x1c ;  /* 0x0000000405047291 */ /* 0x000fe4000f8fe23f */
[----:B------:R-:W-:Y:S02]  /*bac0*/  USHF.R.U32.HI UR6, URZ, 0x1f, UR7 ;  /* 0x0000001f3f067899 */ /* 0x000fe40008011607 */
[----:B------:R-:W-:Y:S02]  /*bad0*/  USHF.R.U32.HI UR10, URZ, 0x10, UR40 ;  /* 0x000000103f0a7899 */ /* 0x000fe40008011628 */
[----:B------:R-:W-:Y:S02]  /*bae0*/  ULEA.HI.SX32 UR6, UR7, UR6, 0x1c ;  /* 0x0000000607067291 */ /* 0x000fe4000f8fe23f */
[----:B------:R-:W-:-:S02]  /*baf0*/  ULOP3.LUT UR40, UR40, 0xffff, URZ, 0xc0, !UPT ;  /* 0x0000ffff28287892 */ /* 0x000fc4000f8ec03f */
        /* <DEDUP_REMOVED lines=11> */
[----:B------:R-:W-:Y:S02]  /*bbb0*/  IABS R5, R4 ;  /* 0x0000000400057213 */ /* 0x000fe40000000000 */
[----:B------:R-:W-:Y:S02]  /*bbc0*/  R2UR UR11, R2 ;  /* 0x00000000020b72ca */ /* 0x000fe400000e0000 */
[----:B------:R-:W-:Y:S01]  /*bbd0*/  MOV R4, UR6 ;  /* 0x0000000600047c02 */ /* 0x000fe20008000f00 */
[----:B------:R-:W-:Y:S01]  /*bbe0*/  IMAD.MOV R5, RZ, RZ, -R5 ;  /* 0x000000ffff057224 */ /* 0x000fe200078e0a05 */
[----:B------:R-:W-:-:S09]  /*bbf0*/  ULOP3.LUT UR6, UR6, UR10, URZ, 0x3c, !UPT ;  /* 0x0000000a06067292 */ /* 0x000fd2000f8e3c3f */
        /* <DEDUP_REMOVED lines=24> */
.L_x_13296:
[----:B------:R-:W-:Y:S01]  /*bd80*/  UIMAD UR39, UR40, UR43, URZ ;  /* 0x0000002b282772a4 */ /* 0x000fe2000f8e023f */
[----:B------:R-:W-:Y:S01]  /*bd90*/  MOV R2, UR41 ;  /* 0x0000002900027c02 */ /* 0x000fe20008000f00 */
[----:B------:R-:W-:Y:S01]  /*bda0*/  IMAD.MOV.U32 R6, RZ, RZ, RZ ;  /* 0x000000ffff067224 */ /* 0x000fe200078e00ff */
[----:B------:R-:W-:-:S03]  /*bdb0*/  MOV R9, 0x1 ;  /* 0x0000000100097802 */ /* 0x000fc60000000f00 */
        /* <DEDUP_REMOVED lines=28> */
.L_x_13297:
        /* <DEDUP_REMOVED lines=20> */
.L_x_13299:
        /* <DEDUP_REMOVED lines=15> */
.L_x_13298:
        /* <DEDUP_REMOVED lines=17> */
.L_x_13379:
        /* <DEDUP_REMOVED lines=8> */
.L_x_13382:
[----:B------:R-:W-:Y:S05]  /*c340*/  @!P6 BRA `(.L_x_13301) ;  /* 0x0000000000d4e947 */ /* 0x000fea0003800000 */
[----:B------:R-:W-:Y:S01]  /*c350*/  IMAD.MOV.U32 R16, RZ, RZ, R17 ;  /* 0x000000ffff107224 */ /* 0x000fe200078e0011 */
[----:B------:R-:W-:Y:S06]  /*c360*/  @!P1 BRA `(.L_x_13303) ;  /* 0x0000000000509947 */ /* 0x000fec0003800000 */
[----:B------:R-:W-:Y:S01]  /*c370*/  MOV R8, R0 ;  /* 0x0000000000087202 */ /* 0x000fe20000000f00 */
        /* <DEDUP_REMOVED lines=11> */
[----:B------:R-:W-:-:S03]  /*c430*/  IMAD.WIDE.U32 R4, R17, UR4, R4 ;  /* 0x0000000411047c25 */ /* 0x000fc6000f8e0004 */
[----:B------:R-:W-:Y:S02]  /*c440*/  LEA R2, P0, R4, R2, 0x2 ;  /* 0x0000000204027211 */ /* 0x000fe400078010ff */
[----:B------:R-:W-:-:S04]  /*c450*/  IADD3 R5, R5, R9, RZ ;  /* 0x0000000905057210 */ /* 0x000fc80007ffe0ff */
[----:B------:R-:W-:-:S05]  /*c460*/  LEA.HI.X R3, R4, R3, R5, 0x2, P0 ;  /* 0x0000000304037211 */ /* 0x000fca00000f1405 */
[----:B------:R0:W5:Y:S01]  /*c470*/  LDG.E R16, desc[UR44][R2.64] ;  /* 0x0000002c02107981 */ /* 0x000162000c1e1900 */
[----:B------:R-:W-:-:S04]  /*c480*/  IMAD.MOV R5, RZ, RZ, -R7 ;  /* 0x000000ffff057224 */ /* 0x000fc800078e0a07 */
[----:B------:R-:W-:-:S05]  /*c490*/  IMAD R8, R0, R5, R8 ;  /* 0x0000000500087224 */ /* 0x000fca00078e0208 */
[----:B------:R0:W-:Y:S02]  /*c4a0*/  STL [R1+0x4], R8 ;  /* 0x0000040801007387 */ /* 0x0001e40000100800 */
.L_x_13303:
[----:B------:R-:W-:Y:S01]  /*c4b0*/  IMAD.MOV.U32 R0, RZ, RZ, 0x1 ;  /* 0x00000001ff007424 */ /* 0x000fe200078e00ff */
[----:B0-----:R-:W0:Y:S04]  /*c4c0*/  S2R R8, SR_TID.X ;  /* 0x0000000000087919 */ /* 0x001e280000002100 */
[----:B------:R-:W-:-:S04]  /*c4d0*/  SHF.L.U32 R0, R0, 0x1f, RZ ;  /* 0x0000001f00007819 */ /* 0x000fc800000006ff */
[----:B------:R-:W1:Y:S01]  /*c4e0*/  SYNCS.PHASECHK.TRANS64.TRYWAIT P0, [UR38+0x22840], R0 ;  /* 0x02284000ff0075a7 */ /* 0x000e620008000166 */
[----:B0-----:R-:W-:-:S04]  /*c4f0*/  LOP3.LUT R2, R8, 0x7f, RZ, 0xc0, !PT ;  /* 0x0000007f08027812 */ /* 0x001fc800078ec0ff */
[----:B------:R-:W-:Y:S01]  /*c500*/  ISETP.NE.AND P1, PT, R2, RZ, PT ;  /* 0x000000ff0200720c */ /* 0x000fe20003f25270 */
[----:B-1----:R-:W-:-:S12]  /*c510*/  @!P0 BRA `(.L_x_13304) ;  /* 0x0000003000888947 */ /* 0x002fd80003800000 */
.L_x_13383:
[----:B------:R-:W-:Y:S05]  /*c520*/  @P1 BRA `(.L_x_13305) ;  /* 0x0000000000181947 */ /* 0x000fea0003800000 */
[----:B------:R-:W1:Y:S01]  /*c530*/  S2R R2, SR_TID.X ;  /* 0x0000000000027919 */ /* 0x000e620000002100 */
[----:B0-----:R-:W-:-:S04]  /*c540*/  MOV R0, 0x3000 ;  /* 0x0000300000007802 */ /* 0x001fc80000000f00 */
[----:B------:R2:W-:Y:S01]  /*c550*/  SYNCS.ARRIVE.TRANS64 RZ, [UR38+0x22830], R0 ;  /* 0x02283000ffff79a7 */ /* 0x0005e20008000026 */
[----:B-1----:R-:W-:-:S13]  /*c560*/  LOP3.LUT P0, RZ, R2, 0x1f, RZ, 0xc0, !PT ;  /* 0x0000001f02ff7812 */ /* 0x002fda000780c0ff */
[----:B--2---:R-:W-:Y:S05]  /*c570*/  @!P0 BRA `(.L_x_13305) ;  /* 0x0000000000048947 */ /* 0x004fea0003800000 */
[----:B------:R-:W-:Y:S01]  /*c580*/  BPT.TRAP 0x1 ;  /* 0x000000040000795c */ /* 0x000fe20000300000 */
.L_x_13305:
        /* <DEDUP_REMOVED lines=17> */
.L_x_13301:
        /* <DEDUP_REMOVED lines=22> */
.L_x_13306:
        /* <DEDUP_REMOVED lines=19> */
[----:B---3--:R-:W-:Y:S02]  /*c930*/  IMAD R8, R11, R2, RZ ;  /* 0x000000020b087224 */ /* 0x008fe400078e02ff */
[----:B----4-:R-:W-:Y:S02]  /*c940*/  IMAD R0, R10, 0x80, R9 ;  /* 0x000000800a007824 */ /* 0x010fe400078e0209 */
[----:B------:R-:W-:Y:S02]  /*c950*/  IMAD R9, R14, R3, R8 ;  /* 0x000000030e097224 */ /* 0x000fe400078e0208 */
[----:B0-----:R-:W-:Y:S01]  /*c960*/  @P0 IMAD.HI.U32 R3, R0, R5, RZ ;  /* 0x0000000500030227 */ /* 0x001fe200078e00ff */
[----:B------:R-:W-:-:S04]  /*c970*/  MOV R5, R0 ;  /* 0x0000000000057202 */ /* 0x000fc80000000f00 */
[----:B-1----:R-:W-:Y:S01]  /*c980*/  @P0 SHF.R.U32.HI R5, RZ, R6, R3 ;  /* 0x00000006ff050219 */ /* 0x002fe20000011603 */
[----:B------:R-:W-:Y:S01]  /*c990*/  IMAD.WIDE.U32 R2, R14, R2, UR4 ;  /* 0x000000040e027e25 */ /* 0x000fe2000f8e0002 */
[----:B------:R-:W-:Y:S02]  /*c9a0*/  ULDC.64 UR4, c[0x0][0x2d0] ;  /* 0x0000b40000047ab9 */ /* 0x000fe40000000a00 */
[----:B------:R-:W-:Y:S01]  /*c9b0*/  SHF.R.S32.HI R6, RZ, 0x1f, R5 ;  /* 0x0000001fff067819 */ /* 0x000fe20000011405 */
[----:B------:R-:W-:Y:S02]  /*c9c0*/  IMAD.IADD R3, R3, 0x1, R9 ;  /* 0x0000000103037824 */ /* 0x000fe400078e0209 */
[----:B------:R-:W-:Y:S02]  /*c9d0*/  IMAD.MOV R9, RZ, RZ, -R5 ;  /* 0x000000ffff097224 */ /* 0x000fe400078e0a05 */
[----:B------:R-:W-:Y:S02]  /*c9e0*/  IMAD R6, R6, UR4, RZ ;  /* 0x0000000406067c24 */ /* 0x000fe4000f8e02ff */
[----:B------:R-:W-:-:S02]  /*c9f0*/  IMAD R0, R4, R9, R0 ;  /* 0x0000000904007224 */ /* 0x000fc400078e0200 */
[C---:B------:R-:W-:Y:S01]  /*ca00*/  IMAD R9, R5.reuse, UR5, R6 ;  /* 0x0000000505097c24 */ /* 0x040fe2000f8e0206 */
[----:B------:R-:W-:Y:S01]  /*ca10*/  SHF.L.U32 R6, R12, 0x3, RZ ;  /* 0x000000030c067819 */ /* 0x000fe200000006ff */
[----:B------:R-:W-:Y:S01]  /*ca20*/  IMAD.WIDE.U32 R2, R5, UR4, R2 ;  /* 0x0000000405027c25 */ /* 0x000fe2000f8e0002 */
        /* <DEDUP_REMOVED lines=35> */
[----:B------:R-:W-:-:S09]  /*cc60*/  VIADD R9, R7, 0x20 ;  /* 0x0000002007097836 */ /* 0x000fd20000000000 */
[----:B------:R-:W-:Y:S02]  /*cc70*/  @!P1 LEA R21, R6, UR38, 0x1 ;  /* 0x0000002606159c11 */ /* 0x000fe4000f8e08ff */
[----:B0-----:R-:W-:-:S05]  /*cc80*/  @!P1 LEA R14, P2, R8, R14, 0x1 ;  /* 0x0000000e080e9211 */ /* 0x001fca00078408ff */
[----:B-1----:R-:W-:Y:S01]  /*cc90*/  @!P1 IMAD.X R3, RZ, RZ, R2, P2 ;  /* 0x000000ffff039224 */ /* 0x002fe200010e0602 */
[----:B------:R-:W-:Y:S02]  /*cca0*/  @!P1 MOV R2, R14 ;  /* 0x0000000e00029202 */ /* 0x000fe40000000f00 */
        /* <DEDUP_REMOVED lines=28> */
[----:B------:R-:W-:-:S03]  /*ce70*/  ISETP.GE.AND P1, PT, R11, R4, PT ;  /* 0x000000040b00720c */ /* 0x000fc60003f26270 */
        /* <DEDUP_REMOVED lines=17> */
.L_x_13400:
[----:B------:R-:W-:-:S05]  /*cf90*/  VIADD R7, R7, 0x70 ;  /* 0x0000007007077836 */ /* 0x000fca0000000000 */
[----:B------:R-:W-:Y:S02]  /*cfa0*/  ISETP.GE.AND P1, PT, R7, R4, PT ;  /* 0x000000040700720c */ /* 0x000fe40003f26270 */
[----:B------:R-:W-:-:S04]  /*cfb0*/  MOV R4, 0x1 ;  /* 0x0000000100047802 */ /* 0x000fc80000000f00 */
        /* <DEDUP_REMOVED lines=15> */
.L_x_13401:
        /* <DEDUP_REMOVED lines=9> */
.L_x_13402:
        /* <DEDUP_REMOVED lines=8> */
.L_x_13313:
[----:B------:R-:W-:Y:S05]  /*d1c0*/  BSYNC B1 ;  /* 0x0000000000017941 */ /* 0x000fea0003800000 */
.L_x_13312:
        /* <DEDUP_REMOVED lines=11> */
.L_x_13314:
        /* <DEDUP_REMOVED lines=13> */
.L_x_13315:
        /* <DEDUP_REMOVED lines=13> */
.L_x_13316:
        /* <DEDUP_REMOVED lines=13> */
.L_x_13317:
        /* <DEDUP_REMOVED lines=8> */
.L_x_13310:
[----:B------:R-:W-:Y:S05]  /*d570*/  BSYNC B0 ;  /* 0x0000000000007941 */ /* 0x000fea0003800000 */
.L_x_13309:
[----:B0-----:R-:W2:Y:S01]  /*d580*/  LDL.LU R3, [R1+0x8] ;  /* 0x0000080001037983 */ /* 0x001ea20000300800 */
[----:B------:R-:W-:Y:S02]  /*d590*/  IMAD.MOV.U32 R9, RZ, RZ, RZ ;  /* 0x000000ffff097224 */ /* 0x000fe400078e00ff */
[----:B------:R-:W-:Y:S01]  /*d5a0*/  IMAD.MOV.U32 R6, RZ, RZ, 0x1 ;  /* 0x00000001ff067424 */ /* 0x000fe200078e00ff */
[----:B--2---:R-:W-:-:S04]  /*d5b0*/  IADD3 R7, R3, -0x2, RZ ;  /* 0xfffffffe03077810 */ /* 0x004fc80007ffe0ff */
        /* <DEDUP_REMOVED lines=9> */
[----:B------:R-:W-:-:S04]  /*d650*/  IADD3 R3, RZ, -UR4, RZ ;  /* 0x80000004ff037c10 */ /* 0x000fc8000fffe0ff */
        /* <DEDUP_REMOVED lines=16> */
.L_x_13351:
[----:B------:R-:W-:Y:S01]  /*d760*/  ISETP.NE.AND P0, PT, R19, RZ, PT ;  /* 0x000000ff1300720c */ /* 0x000fe20003f05270 */
[----:B------:R-:W-:Y:S01]  /*d770*/  BSSY B1, `(.L_x_13319) ;  /* 0x0000083000017945 */ /* 0x000fe20003800000 */
[----:B------:R-:W-:-:S04]  /*d780*/  IADD3 R8, R8, -0x2, RZ ;  /* 0xfffffffe08087810 */ /* 0x000fc80007ffe0ff */
[----:B------:R-:W-:-:S07]  /*d790*/  ISETP.NE.AND P1, PT, R8, RZ, PT ;  /* 0x000000ff0800720c */ /* 0x000fce0003f25270 */
[----:B------:R-:W-:Y:S06]  /*d7a0*/  @!P0 BRA `(.L_x_13320) ;  /* 0x0000000400fc8947 */ /* 0x000fec0003800000 */
[----:B------:R-:W2:Y:S01]  /*d7b0*/  LDL R2, [R1] ;  /* 0x0000000001027983 */ /* 0x000ea20000100800 */
[----:B------:R-:W-:Y:S01]  /*d7c0*/  IMAD.MOV.U32 R13, RZ, RZ, R7 ;  /* 0x000000ffff0d7224 */ /* 0x000fe200078e0007 */
        /* <DEDUP_REMOVED lines=21> */
.L_x_13321:
[----:B------:R-:W1:Y:S01]  /*d920*/  S2R R2, SR_TID.X ;  /* 0x0000000000027919 */ /* 0x000e620000002100 */
[----:B------:R-:W-:Y:S01]  /*d930*/  BSSY B2, `(.L_x_13322) ;  /* 0x0000006000027945 */ /* 0x000fe20003800000 */
[----:B-1----:R-:W-:Y:S02]  /*d940*/  LOP3.LUT R3, R2, 0x7f, RZ, 0xc0, !PT ;  /* 0x0000007f02037812 */ /* 0x002fe400078ec0ff */
[----:B------:R-:W-:Y:S02]  /*d950*/  SHF.L.U32 R2, R0, 0x1f, RZ ;  /* 0x0000001f00027819 */ /* 0x000fe400000006ff */
[----:B------:R-:W-:Y:S02]  /*d960*/  ISETP.NE.AND P2, PT, R3, RZ, PT ;  /* 0x000000ff0300720c */ /* 0x000fe40003f45270 */
[----:B------:R-:W1:Y:S02]  /*d970*/  SYNCS.PHASECHK.TRANS64.TRYWAIT P0, [UR38+0x22848], R2 ;  /* 0x02284802ff0075a7 */ /* 0x000e640008000166 */
[----:B-1----:R-:W-:Y:S09]  /*d980*/  @!P0 BRA `(.L_x_13323) ;  /* 0x0000002800208947 */ /* 0x002ff20003800000 */
.L_x_13403:
[----:B------:R-:W-:Y:S05]  /*d990*/  BSYNC B2 ;  /* 0x0000000000027941 */ /* 0x000fea0003800000 */
.L_x_13322:
[----:B------:R-:W-:Y:S04]  /*d9a0*/  BSSY B2, `(.L_x_13324) ;  /* 0x0000007000027945 */ /* 0x000fe80003800000 */
[----:B------:R-:W-:Y:S05]  /*d9b0*/  @P2 BRA `(.L_x_13325) ;  /* 0x0000000000142947 */ /* 0x000fea0003800000 */
[----:B------:R-:W-:Y:S02]  /*d9c0*/  ISETP.NE.AND P0, PT, R10, RZ, PT ;  /* 0x000000ff0a00720c */ /* 0x000fe40003f05270 */
[----:B-1----:R-:W-:-:S04]  /*d9d0*/  MOV R3, 0x3000 ;  /* 0x0000300000037802 */ /* 0x002fc80000000f00 */
[----:B------:R2:W-:Y:S07]  /*d9e0*/  SYNCS.ARRIVE.TRANS64 RZ, [UR38+0x22838], R3 ;  /* 0x02283803ffff79a7 */ /* 0x0005ee0008000026 */
[----:B------:R-:W-:Y:S05]  /*d9f0*/  @!P0 BRA `(.L_x_13325) ;  /* 0x0000000000048947 */ /* 0x000fea0003800000 */
[----:B------:R-:W-:Y:S01]  /*da00*/  BPT.TRAP 0x1 ;  /* 0x000000040000795c */ /* 0x000fe20000300000 */
.L_x_13325:
[----:B------:R-:W-:Y:S05]  /*da10*/  BSYNC B2 ;  /* 0x0000000000027941 */ /* 0x000fea0003800000 */
.L_x_13324:
        /* <DEDUP_REMOVED lines=11> */
.L_x_13326:
        /* <DEDUP_REMOVED lines=10> */
.L_x_13404:
[----:B------:R-:W-:Y:S05]  /*db70*/  BSYNC B2 ;  /* 0x0000000000027941 */ /* 0x000fea0003800000 */
.L_x_13327:
        /* <DEDUP_REMOVED lines=9> */
.L_x_13330:
[----:B------:R-:W-:Y:S05]  /*dc10*/  BSYNC B2 ;  /* 0x0000000000027941 */ /* 0x000fea0003800000 */
.L_x_13329:
        /* <DEDUP_REMOVED lines=9> */
.L_x_13331:
        /* <DEDUP_REMOVED lines=13> */
.L_x_13332:
        /* <DEDUP_REMOVED lines=13> */
.L_x_13333:
        /* <DEDUP_REMOVED lines=13> */
.L_x_13334:
        /* <DEDUP_REMOVED lines=8> */
.L_x_13320:
[----:B------:R-:W-:Y:S05]  /*dfa0*/  BSYNC B1 ;  /* 0x0000000000017941 */ /* 0x000fea0003800000 */
.L_x_13319:
        /* <DEDUP_REMOVED lines=27> */
.L_x_13337:
[----:B------:R-:W1:Y:S01]  /*e160*/  S2R R2, SR_TID.X ;  /* 0x0000000000027919 */ /* 0x000e620000002100 */
[----:B------:R-:W-:Y:S01]  /*e170*/  BSSY B2, `(.L_x_13338) ;  /* 0x0000006000027945 */ /* 0x000fe20003800000 */
[----:B-1----:R-:W-:Y:S02]  /*e180*/  LOP3.LUT R3, R2, 0x7f, RZ, 0xc0, !PT ;  /* 0x0000007f02037812 */ /* 0x002fe400078ec0ff */
[----:B------:R-:W-:Y:S02]  /*e190*/  SHF.L.U32 R2, R0, 0x1f, RZ ;  /* 0x0000001f00027819 */ /* 0x000fe400000006ff */
[----:B------:R-:W-:Y:S02]  /*e1a0*/  ISETP.NE.AND P2, PT, R3, RZ, PT ;  /* 0x000000ff0300720c */ /* 0x000fe40003f45270 */
[----:B------:R-:W1:Y:S02]  /*e1b0*/  SYNCS.PHASECHK.TRANS64.TRYWAIT P0, [UR38+0x22840], R2 ;  /* 0x02284002ff0075a7 */ /* 0x000e640008000166 */
[----:B-1----:R-:W-:Y:S09]  /*e1c0*/  @!P0 BRA `(.L_x_13339) ;  /* 0x0000002000408947 */ /* 0x002ff20003800000 */
.L_x_13405:
[----:B------:R-:W-:Y:S05]  /*e1d0*/  BSYNC B2 ;  /* 0x0000000000027941 */ /* 0x000fea0003800000 */
.L_x_13338:
[----:B------:R-:W-:Y:S04]  /*e1e0*/  BSSY B2, `(.L_x_13340) ;  /* 0x0000007000027945 */ /* 0x000fe80003800000 */
[----:B------:R-:W-:Y:S05]  /*e1f0*/  @P2 BRA `(.L_x_13341) ;  /* 0x0000000000142947 */ /* 0x000fea0003800000 */
[----:B------:R-:W-:Y:S01]  /*e200*/  ISETP.NE.AND P0, PT, R10, RZ, PT ;  /* 0x000000ff0a00720c */ /* 0x000fe20003f05270 */
[----:B-1----:R-:W-:-:S04]  /*e210*/  IMAD.MOV.U32 R3, RZ, RZ, 0x3000 ;  /* 0x00003000ff037424 */ /* 0x002fc800078e00ff */
[----:B------:R2:W-:Y:S08]  /*e220*/  SYNCS.ARRIVE.TRANS64 RZ, [UR38+0x22830], R3 ;  /* 0x02283003ffff79a7 */ /* 0x0005f00008000026 */
[----:B--2---:R-:W-:Y:S05]  /*e230*/  @!P0 BRA `(.L_x_13341) ;  /* 0x0000000000048947 */ /* 0x004fea0003800000 */
[----:B------:R-:W-:Y:S01]  /*e240*/  BPT.TRAP 0x1 ;  /* 0x000000040000795c */ /* 0x000fe20000300000 */
.L_x_13341:
[----:B------:R-:W-:Y:S05]  /*e250*/  BSYNC B2 ;  /* 0x0000000000027941 */ /* 0x000fea0003800000 */
.L_x_13340:
        /* <DEDUP_REMOVED lines=11> */
.L_x_13342:
        /* <DEDUP_REMOVED lines=11> */
.L_x_13406:
[----:B------:R-:W-:Y:S05]  /*e3c0*/  BSYNC B2 ;  /* 0x0000000000027941 */ /* 0x000fea0003800000 */
.L_x_13343:
        /* <DEDUP_REMOVED lines=9> */
.L_x_13346:
[----:B------:R-:W-:Y:S05]  /*e460*/  BSYNC B2 ;  /* 0x0000000000027941 */ /* 0x000fea0003800000 */
.L_x_13345:
        /* <DEDUP_REMOVED lines=9> */
.L_x_13347:
        /* <DEDUP_REMOVED lines=13> */
.L_x_13348:
        /* <DEDUP_REMOVED lines=13> */
.L_x_13349:
        /* <DEDUP_REMOVED lines=13> */
.L_x_13350:
        /* <DEDUP_REMOVED lines=8> */
.L_x_13336:
[----:B------:R-:W-:Y:S05]  /*e7f0*/  BSYNC B1 ;  /* 0x0000000000017941 */ /* 0x000fea0003800000 */
.L_x_13335:
[----:B------:R-:W-:Y:S01]  /*e800*/  IADD3 R7, R7, -0x2, RZ ;  /* 0xfffffffe07077810 */ /* 0x000fe20007ffe0ff */
[----:B------:R-:W-:Y:S06]  /*e810*/  @P1 BRA `(.L_x_13351) ;  /* 0xffffffec00d01947 */ /* 0x000fec000383ffff */
[----:B------:R-:W-:Y:S05]  /*e820*/  BSYNC B0 ;  /* 0x0000000000007941 */ /* 0x000fea0003800000 */
.L_x_13318:
        /* <DEDUP_REMOVED lines=27> */
.L_x_13354:
[----:B------:R-:W1:Y:S01]  /*e9e0*/  S2R R2, SR_TID.X ;  /* 0x0000000000027919 */ /* 0x000e620000002100 */
[----:B------:R-:W-:Y:S01]  /*e9f0*/  BSSY B1, `(.L_x_13355) ;  /* 0x0000006000017945 */ /* 0x000fe20003800000 */
[----:B-1----:R-:W-:Y:S02]  /*ea00*/  LOP3.LUT R3, R2, 0x7f, RZ, 0xc0, !PT ;  /* 0x0000007f02037812 */ /* 0x002fe400078ec0ff */
[----:B------:R-:W-:Y:S02]  /*ea10*/  SHF.L.U32 R2, R0, 0x1f, RZ ;  /* 0x0000001f00027819 */ /* 0x000fe400000006ff */
[----:B------:R-:W-:Y:S02]  /*ea20*/  ISETP.NE.AND P1, PT, R3, RZ, PT ;  /* 0x000000ff0300720c */ /* 0x000fe40003f25270 */
[----:B------:R-:W1:Y:S02]  /*ea30*/  SYNCS.PHASECHK.TRANS64.TRYWAIT P0, [UR38+0x22848], R2 ;  /* 0x02284802ff0075a7 */ /* 0x000e640008000166 */
[----:B-1----:R-:W-:Y:S09]  /*ea40*/  @!P0 BRA `(.L_x_13356) ;  /* 0x0000001800508947 */ /* 0x002ff20003800000 */
.L_x_13407:
[----:B------:R-:W-:Y:S05]  /*ea50*/  BSYNC B1 ;  /* 0x0000000000017941 */ /* 0x000fea0003800000 */
.L_x_13355:
[----:B------:R-:W-:Y:S04]  /*ea60*/  BSSY B1, `(.L_x_13357) ;  /* 0x0000007000017945 */ /* 0x000fe80003800000 */
[----:B------:R-:W-:Y:S05]  /*ea70*/  @P1 BRA `(.L_x_13358) ;  /* 0x0000000000141947 */ /* 0x000fea0003800000 */
[----:B------:R-:W-:Y:S01]  /*ea80*/  ISETP.NE.AND P0, PT, R10, RZ, PT ;  /* 0x000000ff0a00720c */ /* 0x000fe20003f05270 */
[----:B-1----:R-:W-:-:S04]  /*ea90*/  IMAD.MOV.U32 R3, RZ, RZ, 0x3000 ;  /* 0x00003000ff037424 */ /* 0x002fc800078e00ff */
[----:B------:R2:W-:Y:S08]  /*eaa0*/  SYNCS.ARRIVE.TRANS64 RZ, [UR38+0x22838], R3 ;  /* 0x02283803ffff79a7 */ /* 0x0005f00008000026 */
[----:B--2---:R-:W-:Y:S05]  /*eab0*/  @!P0 BRA `(.L_x_13358) ;  /* 0x0000000000048947 */ /* 0x004fea0003800000 */
[----:B------:R-:W-:Y:S01]  /*eac0*/  BPT.TRAP 0x1 ;  /* 0x000000040000795c */ /* 0x000fe20000300000 */
.L_x_13358:
[----:B------:R-:W-:Y:S05]  /*ead0*/  BSYNC B1 ;  /* 0x0000000000017941 */ /* 0x000fea0003800000 */
.L_x_13357:
[----:B------:R-:W-:Y:S01]  /*eae0*/  MOV R4, RZ ;  /* 0x000000ff00047202 */ /* 0x000fe20000000f00 */
        /* <DEDUP_REMOVED lines=10> */
.L_x_13359:
        /* <DEDUP_REMOVED lines=11> */
.L_x_13408:
[----:B------:R-:W-:Y:S05]  /*ec40*/  BSYNC B1 ;  /* 0x0000000000017941 */ /* 0x000fea0003800000 */
.L_x_13360:
[----:B------:R-:W-:Y:S01]  /*ec50*/  BSSY B1, `(.L_x_13362) ;  /* 0x0000009000017945 */ /* 0x000fe20003800000 */
[----:B-1----:R-:W-:Y:S02]  /*ec60*/  IMAD.MOV.U32 R2, RZ, RZ, 0x0 ;  /* 0x00000000ff027424 */ /* 0x002fe400078e00ff */
[----:B------:R-:W-:Y:S01]  /*ec70*/  IMAD.MOV.U32 R3, RZ, RZ, 0x14f00000 ;  /* 0x14f00000ff037424 */ /* 0x000fe200078e00ff */
[----:B------:R-:W-:Y:S06]  /*ec80*/  @P1 BRA `(.L_x_13363) ;  /* 0x0000000000141947 */ /* 0x000fec0003800000 */
[----:B------:R-:W-:Y:S02]  /*ec90*/  ISETP.NE.AND P0, PT, R10, RZ, PT ;  /* 0x000000ff0a00720c */ /* 0x000fe40003f05270 */
[----:B------:R-:W-:-:S04]  /*eca0*/  MOV R5, 0xc000 ;  /* 0x0000c00000057802 */ /* 0x000fc80000000f00 */
[----:B------:R1:W-:Y:S07]  /*ecb0*/  SYNCS.ARRIVE.TRANS64 RZ, [UR38+0x22858], R5 ;  /* 0x02285805ffff79a7 */ /* 0x0003ee0008000026 */
[----:B------:R-:W-:Y:S05]  /*ecc0*/  @!P0 BRA `(.L_x_13363) ;  /* 0x0000000000048947 */ /* 0x000fea0003800000 */
[----:B------:R-:W-:Y:S01]  /*ecd0*/  BPT.TRAP 0x1 ;  /* 0x000000040000795c */ /* 0x000fe20000300000 */
.L_x_13363:
[----:B------:R-:W-:Y:S05]  /*ece0*/  BSYNC B1 ;  /* 0x0000000000017941 */ /* 0x000fea0003800000 */
.L_x_13362:
        /* <DEDUP_REMOVED lines=9> */
.L_x_13364:
        /* <DEDUP_REMOVED lines=13> */
.L_x_13365:
        /* <DEDUP_REMOVED lines=13> */
.L_x_13366:
        /* <DEDUP_REMOVED lines=13> */
.L_x_13367:
        /* <DEDUP_REMOVED lines=8> */
.L_x_13353:
[----:B------:R-:W-:Y:S05]  /*f070*/  BSYNC B0 ;  /* 0x0000000000007941 */ /* 0x000fea0003800000 */
.L_x_13352:
[----:B------:R-:W-:Y:S01]  /*f080*/  LOP3.LUT R0, R0, 0x1, RZ, 0x3c, !PT ;  /* 0x0000000100007812 */ /* 0x000fe200078e3cff */
[----:B------:R-:W-:Y:S02]  /*f090*/  IMAD.MOV.U32 R6, RZ, RZ, RZ ;  /* 0x000000ffff067224 */ /* 0x000fe400078e00ff */
[----:B------:R-:W-:-:S07]  /*f0a0*/  IMAD.MOV.U32 R9, RZ, RZ, RZ ;  /* 0x000000ffff097224 */ /* 0x000fce00078e00ff */
.L_x_13295:
[----:B------:R-:W2:Y:S01]  /*f0b0*/  S2R R3, SR_CgaCtaId ;  /* 0x0000000000037919 */ /* 0x000ea20000008800 */
[----:B------:R-:W-:Y:S02]  /*f0c0*/  MOV R2, 0x400 ;  /* 0x0000040000027802 */ /* 0x000fe40000000f00 */
[----:B------:R-:W-:Y:S02]  /*f0d0*/  SHF.L.U32 R9, R9, 0x1f, RZ ;  /* 0x0000001f09097819 */ /* 0x000fe400000006ff */
[----:B--2---:R-:W-:-:S04]  /*f0e0*/  LEA R2, R3, R2, 0x18 ;  /* 0x0000000203027211 */ /* 0x004fc800078ec0ff */
[----:B------:R-:W2:Y:S02]  /*f0f0*/  SYNCS.PHASECHK.TRANS64.TRYWAIT P0, [R2+URZ+0x22820], R9 ;  /* 0x02282009020075a7 */ /* 0x000ea4000800017f */
[----:B--2---:R-:W-:Y:S05]  /*f100*/  @!P0 BRA `(.L_x_13368) ;  /* 0x0000001000d08947 */ /* 0x004fea0003800000 */
.L_x_13409:
[----:B------:R-:W-:-:S03]  /*f110*/  UMOV UR4, 0xffffffff ;  /* 0xffffffff00047882 */ /* 0x000fc60000000000 */
[----:B------:R-:W-:Y:S05]  /*f120*/  BRA.DIV UR4, `(.L_x_13369) ;  /* 0x0000001204dc7947 */ /* 0x000fea000b800000 */
[----:B------:R-:W3:Y:S02]  /*f130*/  S2R R3, SR_TID.X ;  /* 0x0000000000037919 */ /* 0x000ee40000002100 */
[----:B---3--:R-:W-:-:S04]  /*f140*/  SHF.R.U32.HI R3, RZ, 0x5, R3 ;  /* 0x00000005ff037819 */ /* 0x008fc80000011603 */
[----:B------:R-:W-:-:S05]  /*f150*/  LOP3.LUT R3, R3, 0x3, RZ, 0xc0, !PT ;  /* 0x0000000303037812 */ /* 0x000fca00078ec0ff */
[----:B------:R3:W4:Y:S02]  /*f160*/  SHFL.IDX PT, R14, R3, RZ, 0x1f ;  /* 0x00001fff030e7589 */ /* 0x00072400000e0000 */
.L_x_13412:
[----:B----4-:R-:W-:-:S13]  /*f170*/  ISETP.NE.AND P0, PT, R14, RZ, PT ;  /* 0x000000ff0e00720c */ /* 0x010fda0003f05270 */
[----:B------:R-:W-:Y:S05]  /*f180*/  @P0 BRA `(.L_x_13257) ;  /* 0x0000000000880947 */ /* 0x000fea0003800000 */
[----:B------:R-:W-:-:S03]  /*f190*/  UMOV UR4, 0xffffffff ;  /* 0xffffffff00047882 */ /* 0x000fc60000000000 */
[----:B------:R-:W-:Y:S05]  /*f1a0*/  BRA.DIV UR4, `(.L_x_13370) ;  /* 0x0000001204f07947 */ /* 0x000fea000b800000 */
[----:B------:R-:W-:-:S13]  /*f1b0*/  ELECT P6, URZ, PT ;  /* 0x00000000003f782f */ /* 0x000fda00038c0000 */
.L_x_13415:
[----:B------:R-:W-:Y:S05]  /*f1c0*/  @!P6 BRA `(.L_x_13257) ;  /* 0x000000000078e947 */ /* 0x000fea0003800000 */
[----:B------:R-:W-:-:S06]  /*f1d0*/  ULOP3.LUT UR4, UR42, 0x2, URZ, 0xfc, !UPT ;  /* 0x000000022a047892 */ /* 0x000fcc000f8efc3f */
[----:B---3--:R-:W-:-:S04]  /*f1e0*/  MOV R3, UR4 ;  /* 0x0000000400037c02 */ /* 0x008fc80008000f00 */
[----:B------:R-:W-:-:S13]  /*f1f0*/  ISETP.NE.AND P2, PT, R3, 0x3, PT ;  /* 0x000000030300780c */ /* 0x000fda0003f45270 */
[----:B------:R-:W-:Y:S05]  /*f200*/  @!P2 BRA `(.L_x_13371) ;  /* 0x000000000004a947 */ /* 0x000fea0003800000 */
[----:B------:R-:W-:Y:S01]  /*f210*/  BPT.TRAP 0x1 ;  /* 0x000000040000795c */ /* 0x000fe20000300000 */
.L_x_13371:
        /* <DEDUP_REMOVED lines=12> */
.L_x_13416:
[----:B------:R-:W3:Y:S02]  /*f2e0*/  SYNCS.PHASECHK.TRANS64.TRYWAIT P0, [R5+URZ], R0 ;  /* 0x00000000050075a7 */ /* 0x000ee4000800017f */
[----:B---3--:R-:W-:Y:S05]  /*f2f0*/  @!P0 BRA `(.L_x_13373) ;  /* 0x0000001000d08947 */ /* 0x008fea0003800000 */
.L_x_13417:
[----:B------:R-:W-:Y:S05]  /*f300*/  @!P2 BRA `(.L_x_13374) ;  /* 0x000000000004a947 */ /* 0x000fea0003800000 */
[----:B------:R-:W-:Y:S01]  /*f310*/  BPT.TRAP 0x1 ;  /* 0x000000040000795c */ /* 0x000fe20000300000 */
.L_x_13374:
[----:B--2---:R-:W-:-:S05]  /*f320*/  VIADD R2, R2, 0x22860 ;  /* 0x0002286002027836 */ /* 0x004fca0000000000 */
[----:B---3--:R-:W-:-:S04]  /*f330*/  LEA R5, R6, R2, 0x3 ;  /* 0x0000000206057211 */ /* 0x008fc800078e18ff */
[----:B------:R-:W2:Y:S02]  /*f340*/  SYNCS.PHASECHK.TRANS64.TRYWAIT P0, [R5+URZ], R4 ;  /* 0x00000004050075a7 */ /* 0x000ea4000800017f */
[----:B--2---:R-:W-:Y:S05]  /*f350*/  @!P0 BRA `(.L_x_13375) ;  /* 0x0000001000cc8947 */ /* 0x004fea0003800000 */
.L_x_13418:
[----:B------:R-:W-:-:S07]  /*f360*/  IMAD R3, R3, 0x8, R2 ;  /* 0x0000000803037824 */ /* 0x000fce00078e0202 */
.L_x_13376:
[----:B---3--:R3:W4:Y:S02]  /*f370*/  SYNCS.PHASECHK.TRANS64.TRYWAIT P0, [R3+URZ], R0 ;  /* 0x00000000030075a7 */ /* 0x008724000800017f */
[----:B----4-:R-:W-:Y:S05]  /*f380*/  @!P0 NANOSLEEP.SYNCS 0x989680 ;  /* 0x009896800000895d */ /* 0x010fea0003900000 */
[----:B------:R-:W4:Y:S02]  /*f390*/  @!P0 SYNCS.PHASECHK.TRANS64 P0, [R3+URZ], R0 ;  /* 0x00000000030085a7 */ /* 0x000f24000800007f */
[----:B----4-:R-:W-:Y:S05]  /*f3a0*/  @!P0 BRA `(.L_x_13376) ;  /* 0xfffffffc00f08947 */ /* 0x010fea000383ffff */
.L_x_13257:
[----:B------:R-:W-:Y:S05]  /*f3b0*/  BSYNC B6 ;  /* 0x0000000000067941 */ /* 0x000fea0003800000 */
.L_x_13254:
[----:B------:R-:W-:Y:S05]  /*f3c0*/  EXIT ;  /* 0x000000000000794d */ /* 0x000fea0003800000 */
.L_x_13261:
[----:B0-----:R-:W-:-:S04]  /*f3d0*/  IMAD.U32 R4, RZ, RZ, UR39 ;  /* 0x00000027ff047e24 */ /* 0x001fc8000f8e00ff */
[----:B------:R0:W1:Y:S03]  /*f3e0*/  SYNCS.PHASECHK.TRANS64.TRYWAIT P0, [R4+URZ+0x22800], R7 ;  /* 0x02280007040075a7 */ /* 0x000066000800017f */
[----:B-1----:R-:W-:Y:S05]  /*f3f0*/  @!P0 NANOSLEEP.SYNCS 0x989680 ;  /* 0x009896800000895d */ /* 0x002fea0003900000 */
[----:B------:R-:W1:Y:S02]  /*f400*/  @!P0 SYNCS.PHASECHK.TRANS64 P0, [R4+URZ+0x22800], R7 ;  /* 0x02280007040085a7 */ /* 0x000e64000800007f */
[----:B-1----:R-:W-:Y:S05]  /*f410*/  @!P0 BRA `(.L_x_13261) ;  /* 0xfffffffc00ec8947 */ /* 0x002fea000383ffff */
[----:B------:R-:W-:Y:S05]  /*f420*/  BRA `(.L_x_13377) ;  /* 0xffffff2000847947 */ /* 0x000fea000383ffff */
.L_x_13265:
[----:B0-----:R-:W-:-:S04]  /*f430*/  MOV R4, UR39 ;  /* 0x0000002700047c02 */ /* 0x001fc80008000f00 */
[----:B------:R0:W2:Y:S03]  /*f440*/  SYNCS.PHASECHK.TRANS64.TRYWAIT P1, [R4+URZ+0x22830], R7 ;  /* 0x02283007040075a7 */ /* 0x0000a6000802017f */
[----:B--2---:R-:W-:Y:S05]  /*f450*/  @!P1 NANOSLEEP.SYNCS 0x989680 ;  /* 0x009896800000995d */ /* 0x004fea0003900000 */
[----:B------:R-:W2:Y:S02]  /*f460*/  @!P1 SYNCS.PHASECHK.TRANS64 P1, [R4+URZ+0x22830], R7 ;  /* 0x02283007040095a7 */ /* 0x000ea4000802007f */
[----:B--2---:R-:W-:Y:S05]  /*f470*/  @!P1 BRA `(.L_x_13265) ;  /* 0xfffffffc00ec9947 */ /* 0x004fea000383ffff */
[----:B------:R-:W-:Y:S05]  /*f480*/  BRA `(.L_x_13264) ;  /* 0xffffff2000a07947 */ /* 0x000fea000383ffff */
.L_x_13269:
[----:B-1----:R1:W2:Y:S02]  /*f490*/  SYNCS.PHASECHK.TRANS64.TRYWAIT P3, [R12+URZ+0x22850], R7 ;  /* 0x022850070c0075a7 */ /* 0x0022a4000806017f */
[----:B--2---:R-:W-:Y:S05]  /*f4a0*/  @!P3 NANOSLEEP.SYNCS 0x989680 ;  /* 0x009896800000b95d */ /* 0x004fea0003900000 */
[----:B------:R-:W2:Y:S02]  /*f4b0*/  @!P3 SYNCS.PHASECHK.TRANS64 P3, [R12+URZ+0x22850], R7 ;  /* 0x022850070c00b5a7 */ /* 0x000ea4000806007f */
[----:B--2---:R-:W-:Y:S05]  /*f4c0*/  @!P3 BRA `(.L_x_13269) ;  /* 0xfffffffc00f0b947 */ /* 0x004fea000383ffff */
[----:B------:R-:W-:Y:S05]  /*f4d0*/  BRA `(.L_x_13268) ;  /* 0xffffff4000947947 */ /* 0x000fea000383ffff */
.L_x_13274:
[----:B-1----:R-:W-:-:S04]  /*f4e0*/  IMAD.U32 R8, RZ, RZ, UR29 ;  /* 0x0000001dff087e24 */ /* 0x002fc8000f8e00ff */
[----:B------:R1:W2:Y:S03]  /*f4f0*/  SYNCS.PHASECHK.TRANS64.TRYWAIT P3, [R8+URZ+0x22830], R7 ;  /* 0x02283007080075a7 */ /* 0x0002a6000806017f */
[----:B--2---:R-:W-:Y:S05]  /*f500*/  @!P3 NANOSLEEP.SYNCS 0x989680 ;  /* 0x009896800000b95d */ /* 0x004fea0003900000 */
[----:B------:R-:W2:Y:S02]  /*f510*/  @!P3 SYNCS.PHASECHK.TRANS64 P3, [R8+URZ+0x22830], R7 ;  /* 0x022830070800b5a7 */ /* 0x000ea4000806007f */
[----:B--2---:R-:W-:Y:S05]  /*f520*/  @!P3 BRA `(.L_x_13274) ;  /* 0xfffffffc00ecb947 */ /* 0x004fea000383ffff */
[----:B------:R-:W-:Y:S05]  /*f530*/  BRA `(.L_x_13273) ;  /* 0xffffff4400e07947 */ /* 0x000fea000383ffff */
.L_x_13278:
[----:B-1----:R1:W2:Y:S02]  /*f540*/  SYNCS.PHASECHK.TRANS64.TRYWAIT P3, [R176+URZ+0x22850], R7 ;  /* 0x02285007b00075a7 */ /* 0x0022a4000806017f */
[----:B--2---:R-:W-:Y:S05]  /*f550*/  @!P3 NANOSLEEP.SYNCS 0x989680 ;  /* 0x009896800000b95d */ /* 0x004fea0003900000 */
[----:B------:R-:W2:Y:S02]  /*f560*/  @!P3 SYNCS.PHASECHK.TRANS64 P3, [R176+URZ+0x22850], R7 ;  /* 0x02285007b000b5a7 */ /* 0x000ea4000806007f */
[----:B--2---:R-:W-:Y:S05]  /*f570*/  @!P3 BRA `(.L_x_13278) ;  /* 0xfffffffc00f0b947 */ /* 0x004fea000383ffff */
[----:B------:R-:W-:Y:S05]  /*f580*/  BRA `(.L_x_13277) ;  /* 0xffffff6c00487947 */ /* 0x000fea000383ffff */
.L_x_13284:
[----:B-1----:R-:W-:-:S04]  /*f590*/  IMAD.U32 R6, RZ, RZ, UR26 ;  /* 0x0000001aff067e24 */ /* 0x002fc8000f8e00ff */
[----:B------:R1:W3:Y:S03]  /*f5a0*/  SYNCS.PHASECHK.TRANS64.TRYWAIT P1, [R6+URZ+0x22830], R5 ;  /* 0x02283005060075a7 */ /* 0x0002e6000802017f */
[----:B---3--:R-:W-:Y:S05]  /*f5b0*/  @!P1 NANOSLEEP.SYNCS 0x989680 ;  /* 0x009896800000995d */ /* 0x008fea0003900000 */
[----:B------:R-:W3:Y:S02]  /*f5c0*/  @!P1 SYNCS.PHASECHK.TRANS64 P1, [R6+URZ+0x22830], R5 ;  /* 0x02283005060095a7 */ /* 0x000ee4000802007f */
[----:B---3--:R-:W-:Y:S05]  /*f5d0*/  @!P1 BRA `(.L_x_13284) ;  /* 0xfffffffc00ec9947 */ /* 0x008fea000383ffff */
[----:B------:R-:W-:Y:S05]  /*f5e0*/  BRA `(.L_x_13283) ;  /* 0xffffff7000447947 */ /* 0x000fea000383ffff */
.L_x_13288:
[----:B-1----:R1:W2:Y:S02]  /*f5f0*/  SYNCS.PHASECHK.TRANS64.TRYWAIT P1, [R198+URZ+0x22850], R5 ;  /* 0x02285005c60075a7 */ /* 0x0022a4000802017f */
[----:B--2---:R-:W-:Y:S05]  /*f600*/  @!P1 NANOSLEEP.SYNCS 0x989680 ;  /* 0x009896800000995d */ /* 0x004fea0003900000 */
[----:B------:R-:W2:Y:S02]  /*f610*/  @!P1 SYNCS.PHASECHK.TRANS64 P1, [R198+URZ+0x22850], R5 ;  /* 0x02285005c60095a7 */ /* 0x000ea4000802007f */
[----:B--2---:R-:W-:Y:S05]  /*f620*/  @!P1 BRA `(.L_x_13288) ;  /* 0xfffffffc00f09947 */ /* 0x004fea000383ffff */
[----:B------:R-:W-:Y:S05]  /*f630*/  BRA `(.L_x_13287) ;  /* 0xffffff8c00d47947 */ /* 0x000fea000383ffff */
.L_x_13300:
[----:B------:R-:W-:Y:S01]  /*f640*/  MOV R13, R19 ;  /* 0x00000013000d7202 */ /* 0x000fe20000000f00 */
[----:B------:R-:W-:Y:S01]  /*f650*/  IMAD.MOV.U32 R12, RZ, RZ, RZ ;  /* 0x000000ffff0c7224 */ /* 0x000fe200078e00ff */
[----:B------:R-:W-:Y:S01]  /*f660*/  MOV R15, 0xffffffff ;  /* 0xffffffff000f7802 */ /* 0x000fe20000000f00 */
[----:B------:R-:W-:-:S07]  /*f670*/  IMAD.MOV.U32 R11, RZ, RZ, 0x1f ;  /* 0x0000001fff0b7424 */ /* 0x000fce00078e00ff */
[----:B------:R-:W-:Y:S05]  /*f680*/  WARPSYNC.COLLECTIVE R15, `(.L_x_13378) ;  /* 0x000000000f087348 */ /* 0x000fea0003c00000 */
[----:B------:R0:W1:Y:S02]  /*f690*/  SHFL.IDX P6, R14, R13, R12, R11 ;  /* 0x0000000c0d0e7389 */ /* 0x00006400000c000b */
[----:B01----:R-:W-:Y:S01]  /*f6a0*/  ENDCOLLECTIVE ;  /* 0x000000000000791b */ /* 0x003fe20003800000 */
.L_x_13378:
[----:B------:R-:W-:Y:S05]  /*f6b0*/  BRA `(.L_x_13379) ;  /* 0xffffffcc00007947 */ /* 0x000fea000383ffff */
.L_x_13302:
[----:B------:R-:W-:Y:S01]  /*f6c0*/  BSSY B0, `(.L_x_13380) ;  /* 0x0000006000007945 */ /* 0x000fe20003800000 */
[----:B------:R-:W-:-:S07]  /*f6d0*/  IMAD.MOV.U32 R15, RZ, RZ, -0x1 ;  /* 0xffffffffff0f7424 */ /* 0x000fce00078e00ff */
[----:B------:R-:W-:Y:S05]  /*f6e0*/  WARPSYNC.COLLECTIVE R15, `(.L_x_13381) ;  /* 0x000000000f0c7348 */ /* 0x000fea0003c00000 */
[----:B------:R-:W-:Y:S02]  /*f6f0*/  ELECT P6, UR62, PT ;  /* 0x00000000003e782f */ /* 0x000fe400038c0000 */
[----:B------:R-:W-:Y:S01]  /*f700*/  MOV R14, UR62 ;  /* 0x0000003e000e7c02 */ /* 0x000fe20008000f00 */
[----:B------:R-:W-:Y:S10]  /*f710*/  ENDCOLLECTIVE ;  /* 0x000000000000791b */ /* 0x000ff40003800000 */
.L_x_13381:
[----:B------:R-:W-:Y:S05]  /*f720*/  BSYNC B0 ;  /* 0x0000000000007941 */ /* 0x000fea0003800000 */
.L_x_13380:
[----:B------:R-:W-:Y:S05]  /*f730*/  BRA `(.L_x_13382) ;  /* 0xffffffcc00007947 */ /* 0x000fea000383ffff */
.L_x_13304:
[----:B0-----:R-:W-:-:S04]  /*f740*/  IMAD.U32 R3, RZ, RZ, UR38 ;  /* 0x00000026ff037e24 */ /* 0x001fc8000f8e00ff */
[----:B------:R0:W1:Y:S03]  /*f750*/  SYNCS.PHASECHK.TRANS64.TRYWAIT P0, [R3+URZ+0x22840], R0 ;  /* 0x02284000030075a7 */ /* 0x000066000800017f */
[----:B-1----:R-:W-:Y:S05]  /*f760*/  @!P0 NANOSLEEP.SYNCS 0x989680 ;  /* 0x009896800000895d */ /* 0x002fea0003900000 */
[----:B------:R-:W1:Y:S02]  /*f770*/  @!P0 SYNCS.PHASECHK.TRANS64 P0, [R3+URZ+0x22840], R0 ;  /* 0x02284000030085a7 */ /* 0x000e64000800007f */
[----:B-1----:R-:W-:Y:S05]  /*f780*/  @!P0 BRA `(.L_x_13304) ;  /* 0xfffffffc00ec8947 */ /* 0x002fea000383ffff */
[----:B------:R-:W-:Y:S05]  /*f790*/  BRA `(.L_x_13383) ;  /* 0xffffffcc00607947 */ /* 0x000fea000383ffff */
.L_x_13307:
[----:B------:R-:W-:Y:S01]  /*f7a0*/  IMAD.MOV.U32 R13, RZ, RZ, R5 ;  /* 0x000000ffff0d7224 */ /* 0x000fe200078e0005 */
[----:B------:R-:W-:Y:S01]  /*f7b0*/  MOV R11, 0x181f ;  /* 0x0000181f000b7802 */ /* 0x000fe20000000f00 */
[----:B------:R-:W-:Y:S01]  /*f7c0*/  IMAD.MOV.U32 R12, RZ, RZ, RZ ;  /* 0x000000ffff0c7224 */ /* 0x000fe200078e00ff */
[----:B------:R-:W-:Y:S01]  /*f7d0*/  LEA R7, R10, R7, 0x7 ;  /* 0x000000070a077211 */ /* 0x000fe200078e38ff */
[----:B------:R-:W-:-:S03]  /*f7e0*/  IMAD.MOV.U32 R15, RZ, RZ, -0x1 ;  /* 0xffffffffff0f7424 */ /* 0x000fc600078e00ff */
[----:B------:R-:W-:-:S07]  /*f7f0*/  IADD3 R21, R7, 0x10, RZ ;  /* 0x0000001007157810 */ /* 0x000fce0007ffe0ff */
[----:B------:R-:W-:Y:S05]  /*f800*/  WARPSYNC.COLLECTIVE R15, `(.L_x_13384) ;  /* 0x000000000f087348 */ /* 0x000fea0003c00000 */
[----:B------:R0:W1:Y:S02]  /*f810*/  SHFL.IDX P6, R14, R13, R12, R11 ;  /* 0x0000000c0d0e7389 */ /* 0x00006400000c000b */
[----:B01----:R-:W-:Y:S01]  /*f820*/  ENDCOLLECTIVE ;  /* 0x000000000000791b */ /* 0x003fe20003800000 */
.L_x_13384:
[----:B------:R-:W-:Y:S01]  /*f830*/  MOV R13, R0 ;  /* 0x00000000000d7202 */ /* 0x000fe20000000f00 */
[----:B------:R-:W-:-:S07]  /*f840*/  IMAD.MOV.U32 R2, RZ, RZ, R14 ;  /* 0x000000ffff027224 */ /* 0x000fce00078e000e */
[----:B------:R-:W-:Y:S05]  /*f850*/  WARPSYNC.COLLECTIVE R15, `(.L_x_13385) ;  /* 0x000000000f087348 */ /* 0x000fea0003c00000 */
[----:B------:R0:W1:Y:S02]  /*f860*/  SHFL.IDX P6, R14, R13, R12, R11 ;  /* 0x0000000c0d0e7389 */ /* 0x00006400000c000b */
[----:B01----:R-:W-:Y:S01]  /*f870*/  ENDCOLLECTIVE ;  /* 0x000000000000791b */ /* 0x003fe20003800000 */
.L_x_13385:
        /* <DEDUP_REMOVED lines=12> */
.L_x_13386:
[----:B------:R-:W-:Y:S01]  /*f940*/  @!PT LDS RZ, [RZ] ;  /* 0x00000000fffff984 */ /* 0x000fe20000000800 */
[----:B------:R-:W-:Y:S01]  /*f950*/  @!PT LDS RZ, [RZ] ;  /* 0x00000000fffff984 */ /* 0x000fe20000000800 */
[----:B------:R-:W-:Y:S01]  /*f960*/  @!PT LDS RZ, [RZ] ;  /* 0x00000000fffff984 */ /* 0x000fe20000000800 */
[----:B------:R0:W-:Y:S01]  /*f970*/  @!P1 LDGSTS.E.BYPASS.LTC128B.128 [R9+0x18400], desc[UR44][R2.64], !P0 ;  /* 0x1840000002099fae */ /* 0x0001e2000c101d6c */
[----:B------:R-:W-:Y:S01]  /*f980*/  ISETP.GE.AND P1, PT, R21, R4, PT ;  /* 0x000000041500720c */ /* 0x000fe20003f26270 */
[----:B------:R-:W-:Y:S02]  /*f990*/  IMAD.MOV.U32 R13, RZ, RZ, R0 ;  /* 0x000000ffff0d7224 */ /* 0x000fe400078e0000 */
[----:B0-----:R-:W-:-:S10]  /*f9a0*/  VIADD R9, R7, 0x20 ;  /* 0x0000002007097836 */ /* 0x001fd40000000000 */
[----:B------:R-:W-:Y:S02]  /*f9b0*/  @!P1 LEA R21, R6, UR38, 0x1 ;  /* 0x0000002606159c11 */ /* 0x000fe4000f8e08ff */
[----:B------:R-:W-:-:S07]  /*f9c0*/  MOV R2, R14 ;  /* 0x0000000e00027202 */ /* 0x000fce0000000f00 */
[----:B------:R-:W-:Y:S05]  /*f9d0*/  WARPSYNC.COLLECTIVE R15, `(.L_x_13387) ;  /* 0x000000000f087348 */ /* 0x000fea0003c00000 */
[----:B------:R0:W1:Y:S02]  /*f9e0*/  SHFL.IDX P6, R14, R13, R12, R11 ;  /* 0x0000000c0d0e7389 */ /* 0x00006400000c000b */
[----:B01----:R-:W-:Y:S01]  /*f9f0*/  ENDCOLLECTIVE ;  /* 0x000000000000791b */ /* 0x003fe20003800000 */
.L_x_13387:
[----:B------:R-:W-:Y:S01]  /*fa00*/  IMAD.MOV.U32 R13, RZ, RZ, R5 ;  /* 0x000000ffff0d7224 */ /* 0x000fe200078e0005 */
[----:B------:R-:W-:Y:S02]  /*fa10*/  MOV R12, 0x2 ;  /* 0x00000002000c7802 */ /* 0x000fe40000000f00 */
[----:B------:R-:W-:-:S05]  /*fa20*/  @!P1 LEA R14, P2, R8, R14, 0x1 ;  /* 0x0000000e080e9211 */ /* 0x000fca00078408ff */
[----:B------:R-:W-:Y:S01]  /*fa30*/  @!P1 IMAD.X R3, RZ, RZ, R2, P2 ;  /* 0x000000ffff039224 */ /* 0x000fe200010e0602 */
[----:B------:R-:W-:-:S07]  /*fa40*/  @!P1 MOV R2, R14 ;  /* 0x0000000e00029202 */ /* 0x000fce0000000f00 */
[----:B------:R-:W-:Y:S05]  /*fa50*/  WARPSYNC.COLLECTIVE R15, `(.L_x_13388) ;  /* 0x000000000f087348 */ /* 0x000fea0003c00000 */
[----:B------:R0:W1:Y:S02]  /*fa60*/  SHFL.IDX P6, R14, R13, R12, R11 ;  /* 0x0000000c0d0e7389 */ /* 0x00006400000c000b */
[----:B01----:R-:W-:Y:S01]  /*fa70*/  ENDCOLLECTIVE ;  /* 0x000000000000791b */ /* 0x003fe20003800000 */
.L_x_13388:
        /* <DEDUP_REMOVED lines=12> */
.L_x_13389:
        /* <DEDUP_REMOVED lines=8> */
.L_x_13390:
[----:B------:R-:W-:Y:S01]  /*fbc0*/  @!PT LDS RZ, [RZ] ;  /* 0x00000000fffff984 */ /* 0x000fe20000000800 */
[----:B------:R-:W-:Y:S01]  /*fbd0*/  @!PT LDS RZ, [RZ] ;  /* 0x00000000fffff984 */ /* 0x000fe20000000800 */
[----:B------:R-:W-:Y:S01]  /*fbe0*/  @!PT LDS RZ, [RZ] ;  /* 0x00000000fffff984 */ /* 0x000fe20000000800 */
[----:B------:R0:W-:Y:S01]  /*fbf0*/  @!P1 LDGSTS.E.BYPASS.LTC128B.128 [R9+0x19400], desc[UR44][R2.64], !P0 ;  /* 0x1940000002099fae */ /* 0x0001e2000c101d6c */
[----:B------:R-:W-:Y:S02]  /*fc00*/  ISETP.GE.AND P1, PT, R21, R4, PT ;  /* 0x000000041500720c */ /* 0x000fe40003f26270 */
[----:B------:R-:W-:Y:S02]  /*fc10*/  MOV R13, R0 ;  /* 0x00000000000d7202 */ /* 0x000fe40000000f00 */
[----:B0-----:R-:W-:-:S09]  /*fc20*/  IADD3 R9, R7, 0x40, RZ ;  /* 0x0000004007097810 */ /* 0x001fd20007ffe0ff */
[----:B------:R-:W-:Y:S01]  /*fc30*/  @!P1 LEA R21, R6, UR38, 0x1 ;  /* 0x0000002606159c11 */ /* 0x000fe2000f8e08ff */
[----:B------:R-:W-:-:S07]  /*fc40*/  IMAD.MOV.U32 R2, RZ, RZ, R14 ;  /* 0x000000ffff027224 */ /* 0x000fce00078e000e */
[----:B------:R-:W-:Y:S05]  /*fc50*/  WARPSYNC.COLLECTIVE R15, `(.L_x_13391) ;  /* 0x000000000f087348 */ /* 0x000fea0003c00000 */
[----:B------:R0:W1:Y:S02]  /*fc60*/  SHFL.IDX P6, R14, R13, R12, R11 ;  /* 0x0000000c0d0e7389 */ /* 0x00006400000c000b */
[----:B01----:R-:W-:Y:S01]  /*fc70*/  ENDCOLLECTIVE ;  /* 0x000000000000791b */ /* 0x003fe20003800000 */
.L_x_13391:
        /* <DEDUP_REMOVED lines=8> */
.L_x_13392:
        /* <DEDUP_REMOVED lines=12> */
.L_x_13393:
        /* <DEDUP_REMOVED lines=8> */
.L_x_13394:
        /* <DEDUP_REMOVED lines=11> */
.L_x_13395:
        /* <DEDUP_REMOVED lines=8> */
.L_x_13396:
[----:B------:R-:W-:Y:S01]  /*ff70*/  @!PT LDS RZ, [RZ] ;  /* 0x00000000fffff984 */ /* 0x000fe20000000800 */
[----:B------:R-:W-:Y:S01]  /*ff80*/  @!PT LDS RZ, [RZ] ;  /* 0x00000000fffff984 */ /* 0x000fe20000000800 */
[----:B------:R-:W-:Y:S01]  /*ff90*/  @!PT LDS RZ, [RZ] ;  /* 0x00000000fffff984 */ /* 0x000fe20000000800 */
[----:B------:R0:W-:Y:S01]  /*ffa0*/  @!P1 LDGSTS.E.BYPASS.LTC128B.128 [R21+0x1ac00], desc[UR44][R2.64], !P0 ;  /* 0x1ac0000002159fae */ /* 0x0001e2000c101d6c */
[----:B------:R-:W-:Y:S01]  /*ffb0*/  IMAD.MOV.U32 R13, RZ, RZ, R0 ;  /* 0x000000ffff0d7224 */ /* 0x000fe200078e0000 */
[----:B0-----:R-:W-:-:S04]  /*ffc0*/  IADD3 R3, R7, 0x60, RZ ;  /* 0x0000006007037810 */ /* 0x001fc80007ffe0ff */
[----:B------:R-:W-:Y:S01]  /*ffd0*/  ISETP.GE.AND P1, PT, R3, R4, PT ;  /* 0x000000040300720c */ /* 0x000fe20003f26270 */
[----:B------:R-:W-:-:S12]  /*ffe0*/  IMAD.MOV.U32 R2, RZ, RZ, R14 ;  /* 0x000000ffff027224 */ /* 0x000fd800078e000e */
[----:B------:R-:W-:Y:S05]  /*fff0*/  WARPSYNC.COLLECTIVE R15, `(.L_x_13397) ;  /* 0x000000000f087348 */ /* 0x000fea0003c00000 */
[----:B------:R0:W1:Y:S02]  /*10000*/  SHFL.IDX P6, R14, R13, R12, R11 ;  /* 0x0000000c0d0e7389 */ /* 0x00006400000c000b */
[----:B01----:R-:W-:Y:S01]  /*10010*/  ENDCOLLECTIVE ;  /* 0x000000000000791b */ /* 0x003fe20003800000 */
.L_x_13397:
[----:B------:R-:W-:Y:S02]  /*10020*/  @!P1 LEA R9, R6, UR38, 0x1 ;  /* 0x0000002606099c11 */ /* 0x000fe4000f8e08ff */
        /* <DEDUP_REMOVED lines=8> */
.L_x_13398:
        /* <DEDUP_REMOVED lines=9> */
.L_x_13399:
[----:B------:R-:W-:Y:S05]  /*10140*/  BRA `(.L_x_13400) ;  /* 0xffffffcc00907947 */ /* 0x000fea000383ffff */
.L_x_13308:
[----:B0-----:R-:W-:-:S04]  /*10150*/  IMAD.U32 R3, RZ, RZ, UR38 ;  /* 0x00000026ff037e24 */ /* 0x001fc8000f8e00ff */
[----:B------:R0:W1:Y:S03]  /*10160*/  SYNCS.PHASECHK.TRANS64.TRYWAIT P0, [R3+URZ+0x22820], R4 ;  /* 0x02282004030075a7 */ /* 0x000066000800017f */
[----:B-1----:R-:W-:Y:S05]  /*10170*/  @!P0 NANOSLEEP.SYNCS 0x989680 ;  /* 0x009896800000895d */ /* 0x002fea0003900000 */
[----:B------:R-:W1:Y:S02]  /*10180*/  @!P0 SYNCS.PHASECHK.TRANS64 P0, [R3+URZ+0x22820], R4 ;  /* 0x02282004030085a7 */ /* 0x000e64000800007f */
[----:B-1----:R-:W-:Y:S05]  /*10190*/  @!P0 BRA `(.L_x_13308) ;  /* 0xfffffffc00ec8947 */ /* 0x002fea000383ffff */
[----:B------:R-:W-:Y:S05]  /*101a0*/  BRA `(.L_x_13401) ;  /* 0xffffffcc00c07947 */ /* 0x000fea000383ffff */
.L_x_13311:
[----:B0-----:R-:W-:-:S04]  /*101b0*/  IMAD.U32 R3, RZ, RZ, UR38 ;  /* 0x00000026ff037e24 */ /* 0x001fc8000f8e00ff */
[----:B------:R0:W1:Y:S03]  /*101c0*/  SYNCS.PHASECHK.TRANS64.TRYWAIT P0, [R3+URZ+0x22860], R4 ;  /* 0x02286004030075a7 */ /* 0x000066000800017f */
[----:B-1----:R-:W-:Y:S05]  /*101d0*/  @!P0 NANOSLEEP.SYNCS 0x989680 ;  /* 0x009896800000895d */ /* 0x002fea0003900000 */
[----:B------:R-:W1:Y:S02]  /*101e0*/  @!P0 SYNCS.PHASECHK.TRANS64 P0, [R3+URZ+0x22860], R4 ;  /* 0x02286004030085a7 */ /* 0x000e64000800007f */
[----:B-1----:R-:W-:Y:S05]  /*101f0*/  @!P0 BRA `(.L_x_13311) ;  /* 0xfffffffc00ec8947 */ /* 0x002fea000383ffff */
[----:B------:R-:W-:Y:S05]  /*10200*/  BRA `(.L_x_13402) ;  /* 0xffffffcc00cc7947 */ /* 0x000fea000383ffff */
.L_x_13323:
[----:B-1----:R-:W-:-:S04]  /*10210*/  MOV R3, UR38 ;  /* 0x0000002600037c02 */ /* 0x002fc80008000f00 */
[----:B------:R1:W2:Y:S03]  /*10220*/  SYNCS.PHASECHK.TRANS64.TRYWAIT P0, [R3+URZ+0x22848], R2 ;  /* 0x02284802030075a7 */ /* 0x0002a6000800017f */
[----:B--2---:R-:W-:Y:S05]  /*10230*/  @!P0 NANOSLEEP.SYNCS 0x989680 ;  /* 0x009896800000895d */ /* 0x004fea0003900000 */
[----:B------:R-:W2:Y:S02]  /*10240*/  @!P0 SYNCS.PHASECHK.TRANS64 P0, [R3+URZ+0x22848], R2 ;  /* 0x02284802030085a7 */ /* 0x000ea4000800007f */
[----:B--2---:R-:W-:Y:S05]  /*10250*/  @!P0 BRA `(.L_x_13323) ;  /* 0xfffffffc00ec8947 */ /* 0x004fea000383ffff */
[----:B------:R-:W-:Y:S05]  /*10260*/  BRA `(.L_x_13403) ;  /* 0xffffffd400c87947 */ /* 0x000fea000383ffff */
.L_x_13328:
[----:B012---:R-:W-:-:S04]  /*10270*/  IMAD.U32 R3, RZ, RZ, UR38 ;  /* 0x00000026ff037e24 */ /* 0x007fc8000f8e00ff */
[----:B------:R0:W1:Y:S03]  /*10280*/  SYNCS.PHASECHK.TRANS64.TRYWAIT P0, [R3+URZ+0x22868], R2 ;  /* 0x02286802030075a7 */ /* 0x000066000800017f */
[----:B-1----:R-:W-:Y:S05]  /*10290*/  @!P0 NANOSLEEP.SYNCS 0x989680 ;  /* 0x009896800000895d */ /* 0x002fea0003900000 */
[----:B------:R-:W1:Y:S02]  /*102a0*/  @!P0 SYNCS.PHASECHK.TRANS64 P0, [R3+URZ+0x22868], R2 ;  /* 0x02286802030085a7 */ /* 0x000e64000800007f */
[----:B-1----:R-:W-:Y:S05]  /*102b0*/  @!P0 BRA `(.L_x_13328) ;  /* 0xfffffffc00ec8947 */ /* 0x002fea000383ffff */
[----:B------:R-:W-:Y:S05]  /*102c0*/  BRA `(.L_x_13404) ;  /* 0xffffffd800287947 */ /* 0x000fea000383ffff */
.L_x_13339:
[----:B-1----:R-:W-:-:S04]  /*102d0*/  IMAD.U32 R3, RZ, RZ, UR38 ;  /* 0x00000026ff037e24 */ /* 0x002fc8000f8e00ff */
[----:B------:R1:W2:Y:S03]  /*102e0*/  SYNCS.PHASECHK.TRANS64.TRYWAIT P0, [R3+URZ+0x22840], R2 ;  /* 0x02284002030075a7 */ /* 0x0002a6000800017f */
[----:B--2---:R-:W-:Y:S05]  /*102f0*/  @!P0 NANOSLEEP.SYNCS 0x989680 ;  /* 0x009896800000895d */ /* 0x004fea0003900000 */
[----:B------:R-:W2:Y:S02]  /*10300*/  @!P0 SYNCS.PHASECHK.TRANS64 P0, [R3+URZ+0x22840], R2 ;  /* 0x02284002030085a7 */ /* 0x000ea4000800007f */
[----:B--2---:R-:W-:Y:S05]  /*10310*/  @!P0 BRA `(.L_x_13339) ;  /* 0xfffffffc00ec8947 */ /* 0x004fea000383ffff */
[----:B------:R-:W-:Y:S05]  /*10320*/  BRA `(.L_x_13405) ;  /* 0xffffffdc00a87947 */ /* 0x000fea000383ffff */
.L_x_13344:
[----:B01----:R-:W-:-:S04]  /*10330*/  MOV R3, UR38 ;  /* 0x0000002600037c02 */ /* 0x003fc80008000f00 */
[----:B------:R0:W1:Y:S03]  /*10340*/  SYNCS.PHASECHK.TRANS64.TRYWAIT P0, [R3+URZ+0x22860], R2 ;  /* 0x02286002030075a7 */ /* 0x000066000800017f */
[----:B-1----:R-:W-:Y:S05]  /*10350*/  @!P0 NANOSLEEP.SYNCS 0x989680 ;  /* 0x009896800000895d */ /* 0x002fea0003900000 */
[----:B------:R-:W1:Y:S02]  /*10360*/  @!P0 SYNCS.PHASECHK.TRANS64 P0, [R3+URZ+0x22860], R2 ;  /* 0x02286002030085a7 */ /* 0x000e64000800007f */
[----:B-1----:R-:W-:Y:S05]  /*10370*/  @!P0 BRA `(.L_x_13344) ;  /* 0xfffffffc00ec8947 */ /* 0x002fea000383ffff */
[----:B------:R-:W-:Y:S05]  /*10380*/  BRA `(.L_x_13406) ;  /* 0xffffffe0000c7947 */ /* 0x000fea000383ffff */
.L_x_13356:
[----:B-1----:R-:W-:-:S04]  /*10390*/  IMAD.U32 R3, RZ, RZ, UR38 ;  /* 0x00000026ff037e24 */ /* 0x002fc8000f8e00ff */
[----:B------:R1:W2:Y:S03]  /*103a0*/  SYNCS.PHASECHK.TRANS64.TRYWAIT P0, [R3+URZ+0x22848], R2 ;  /* 0x02284802030075a7 */ /* 0x0002a6000800017f */
[----:B--2---:R-:W-:Y:S05]  /*103b0*/  @!P0 NANOSLEEP.SYNCS 0x989680 ;  /* 0x009896800000895d */ /* 0x004fea0003900000 */
[----:B------:R-:W2:Y:S02]  /*103c0*/  @!P0 SYNCS.PHASECHK.TRANS64 P0, [R3+URZ+0x22848], R2 ;  /* 0x02284802030085a7 */ /* 0x000ea4000800007f */
[----:B--2---:R-:W-:Y:S05]  /*103d0*/  @!P0 BRA `(.L_x_13356) ;  /* 0xfffffffc00ec8947 */ /* 0x004fea000383ffff */
[----:B------:R-:W-:Y:S05]  /*103e0*/  BRA `(.L_x_13407) ;  /* 0xffffffe400987947 */ /* 0x000fea000383ffff */
.L_x_13361:
[----:B-1----:R-:W-:-:S04]  /*103f0*/  IMAD.U32 R3, RZ, RZ, UR38 ;  /* 0x00000026ff037e24 */ /* 0x002fc8000f8e00ff */
[----:B------:R1:W2:Y:S03]  /*10400*/  SYNCS.PHASECHK.TRANS64.TRYWAIT P0, [R3+URZ+0x22868], R2 ;  /* 0x02286802030075a7 */ /* 0x0002a6000800017f */
[----:B--2---:R-:W-:Y:S05]  /*10410*/  @!P0 NANOSLEEP.SYNCS 0x989680 ;  /* 0x009896800000895d */ /* 0x004fea0003900000 */
[----:B------:R-:W2:Y:S02]  /*10420*/  @!P0 SYNCS.PHASECHK.TRANS64 P0, [R3+URZ+0x22868], R2 ;  /* 0x02286802030085a7 */ /* 0x000ea4000800007f */
[----:B--2---:R-:W-:Y:S05]  /*10430*/  @!P0 BRA `(.L_x_13361) ;  /* 0xfffffffc00ec8947 */ /* 0x004fea000383ffff */
[----:B------:R-:W-:Y:S05]  /*10440*/  BRA `(.L_x_13408) ;  /* 0xffffffe400fc7947 */ /* 0x000fea000383ffff */
.L_x_13368:
[----:B--2---:R2:W3:Y:S02]  /*10450*/  SYNCS.PHASECHK.TRANS64.TRYWAIT P0, [R2+URZ+0x22820], R9 ;  /* 0x02282009020075a7 */ /* 0x0044e4000800017f */
[----:B---3--:R-:W-:Y:S05]  /*10460*/  @!P0 NANOSLEEP.SYNCS 0x989680 ;  /* 0x009896800000895d */ /* 0x008fea0003900000 */
[----:B------:R-:W3:Y:S02]  /*10470*/  @!P0 SYNCS.PHASECHK.TRANS64 P0, [R2+URZ+0x22820], R9 ;  /* 0x02282009020085a7 */ /* 0x000ee4000800007f */
[----:B---3--:R-:W-:Y:S05]  /*10480*/  @!P0 BRA `(.L_x_13368) ;  /* 0xfffffffc00f08947 */ /* 0x008fea000383ffff */
[----:B------:R-:W-:Y:S05]  /*10490*/  BRA `(.L_x_13409) ;  /* 0xffffffec001c7947 */ /* 0x000fea000383ffff */
.L_x_13369:
        /* <DEDUP_REMOVED lines=11> */
.L_x_13411:
[----:B------:R-:W-:Y:S05]  /*10550*/  BSYNC B0 ;  /* 0x0000000000007941 */ /* 0x000fea0003800000 */
.L_x_13410:
[----:B------:R-:W-:Y:S05]  /*10560*/  BRA `(.L_x_13412) ;  /* 0xffffffec00007947 */ /* 0x000fea000383ffff */
.L_x_13370:
[----:B------:R-:W-:Y:S01]  /*10570*/  BSSY B0, `(.L_x_13413) ;  /* 0x0000006000007945 */ /* 0x000fe20003800000 */
[----:B------:R-:W-:-:S07]  /*10580*/  IMAD.MOV.U32 R15, RZ, RZ, -0x1 ;  /* 0xffffffffff0f7424 */ /* 0x000fce00078e00ff */
[----:B0123--:R-:W-:Y:S05]  /*10590*/  WARPSYNC.COLLECTIVE R15, `(.L_x_13414) ;  /* 0x000000000f0c7348 */ /* 0x00ffea0003c00000 */
[----:B------:R-:W-:Y:S02]  /*105a0*/  ELECT P6, UR62, PT ;  /* 0x00000000003e782f */ /* 0x000fe400038c0000 */
[----:B------:R-:W-:Y:S01]  /*105b0*/  MOV R14, UR62 ;  /* 0x0000003e000e7c02 */ /* 0x000fe20008000f00 */
[----:B0123--:R-:W-:Y:S10]  /*105c0*/  ENDCOLLECTIVE ;  /* 0x000000000000791b */ /* 0x00fff40003800000 */
.L_x_13414:
[----:B------:R-:W-:Y:S05]  /*105d0*/  BSYNC B0 ;  /* 0x0000000000007941 */ /* 0x000fea0003800000 */
.L_x_13413:
[----:B------:R-:W-:Y:S05]  /*105e0*/  BRA `(.L_x_13415) ;  /* 0xffffffe800f47947 */ /* 0x000fea000383ffff */
.L_x_13372:
[----:B-1----:R1:W3:Y:S02]  /*105f0*/  SYNCS.PHASECHK.TRANS64.TRYWAIT P0, [R7+URZ], R4 ;  /* 0x00000004070075a7 */ /* 0x0022e4000800017f */
[----:B---3--:R-:W-:Y:S05]  /*10600*/  @!P0 NANOSLEEP.SYNCS 0x989680 ;  /* 0x009896800000895d */ /* 0x008fea0003900000 */
[----:B------:R-:W3:Y:S02]  /*10610*/  @!P0 SYNCS.PHASECHK.TRANS64 P0, [R7+URZ], R4 ;  /* 0x00000004070085a7 */ /* 0x000ee4000800007f */
[----:B---3--:R-:W-:Y:S05]  /*10620*/  @!P0 BRA `(.L_x_13372) ;  /* 0xfffffffc00f08947 */ /* 0x008fea000383ffff */
[----:B------:R-:W-:Y:S05]  /*10630*/  BRA `(.L_x_13416) ;  /* 0xffffffec00287947 */ /* 0x000fea000383ffff */
.L_x_13373:
[----:B---3--:R3:W4:Y:S02]  /*10640*/  SYNCS.PHASECHK.TRANS64.TRYWAIT P0, [R5+URZ], R0 ;  /* 0x00000000050075a7 */ /* 0x008724000800017f */
[----:B----4-:R-:W-:Y:S05]  /*10650*/  @!P0 NANOSLEEP.SYNCS 0x989680 ;  /* 0x009896800000895d */ /* 0x010fea0003900000 */
[----:B------:R-:W4:Y:S02]  /*10660*/  @!P0 SYNCS.PHASECHK.TRANS64 P0, [R5+URZ], R0 ;  /* 0x00000000050085a7 */ /* 0x000f24000800007f */
[----:B----4-:R-:W-:Y:S05]  /*10670*/  @!P0 BRA `(.L_x_13373) ;  /* 0xfffffffc00f08947 */ /* 0x010fea000383ffff */
[----:B------:R-:W-:Y:S05]  /*10680*/  BRA `(.L_x_13417) ;  /* 0xffffffec001c7947 */ /* 0x000fea000383ffff */
.L_x_13375:
[----:B--2---:R2:W3:Y:S02]  /*10690*/  SYNCS.PHASECHK.TRANS64.TRYWAIT P0, [R5+URZ], R4 ;  /* 0x00000004050075a7 */ /* 0x0044e4000800017f */
[----:B---3--:R-:W-:Y:S05]  /*106a0*/  @!P0 NANOSLEEP.SYNCS 0x989680 ;  /* 0x009896800000895d */ /* 0x008fea0003900000 */
[----:B------:R-:W3:Y:S02]  /*106b0*/  @!P0 SYNCS.PHASECHK.TRANS64 P0, [R5+URZ], R4 ;  /* 0x00000004050085a7 */ /* 0x000ee4000800007f */
[----:B---3--:R-:W-:Y:S05]  /*106c0*/  @!P0 BRA `(.L_x_13375) ;  /* 0xfffffffc00f08947 */ /* 0x008fea000383ffff */
[----:B------:R-:W-:Y:S05]  /*106d0*/  BRA `(.L_x_13418) ;  /* 0xffffffec00207947 */ /* 0x000fea000383ffff */
.L_x_13419:
        /* <DEDUP_REMOVED lines=10> */
.L_x_15203:


//--------------------- .text._ZN7cutlass13device_kernelIN5flash11enable_sm90INS1_16FlashAttnFwdSm90INS1_25CollectiveMainloopFwdSm90ILi2EN4cute5tupleIJNS5_1CILi1EEES8_S8_EEENS6_IJNS7_ILi128EEENS7_ILi96EEENS7_ILi64EEEEEELi256ENS_6half_tEfNS_4arch4Sm90ELb1ELb0ELb1ELb0ELb0ELb0ELb1ELb1ELb0ELb1ELb1ELb0EEENS1_21CollectiveEpilogueFwdINS6_IJSA_NS7_ILi256EEESB_EEES9_SE_SG_Li256ELb0ELb1ELb1ELb0EEENS1_19SingleTileSchedulerILb0ELb1ELb1ELi128EEEEEEEEEvNT_6ParamsE --------------------------
	.section	.text._ZN7cutlass13device_kernelIN5flash11enable_sm90INS1_16FlashAttnFwdSm90INS1_25CollectiveMainloopFwdSm90ILi2EN4cute5tupleIJNS5_1CILi1EEES8_S8_EEENS6_IJNS7_ILi128EEENS7_ILi96EEENS7_ILi64EEEEEELi256ENS_6half_tEfNS_4arch4Sm90ELb1ELb0ELb1ELb0ELb0ELb0ELb1ELb1ELb0ELb1ELb1ELb0EEENS1_21CollectiveEpilogueFwdINS6_IJSA_NS7_ILi256EEESB_EEES9_SE_SG_Li256ELb0ELb1ELb1ELb0EEENS1_19SingleTileSchedulerILb0ELb1ELb1ELi128EEEEEEEEEvNT_6ParamsE,"ax",@progbits
	.align	128
.text._ZN7cutlass13device_kernelIN5flash11enable_sm90INS1_16FlashAttnFwdSm90INS1_25CollectiveMainloopFwdSm90ILi2EN4cute5tupleIJNS5_1CILi1EEES8_S8_EEENS6_IJNS7_ILi128EEENS7_ILi96EEENS7_ILi64EEEEEELi256ENS_6half_tEfNS_4arch4Sm90ELb1ELb0ELb1ELb0ELb0ELb0ELb1ELb1ELb0ELb1ELb1ELb0EEENS1_21CollectiveEpilogueFwdINS6_IJSA_NS7_ILi256EEESB_EEES9_SE_SG_Li256ELb0ELb1ELb1ELb0EEENS1_19SingleTileSchedulerILb0ELb1ELb1ELi128EEEEEEEEEvNT_6ParamsE:
        .type           _ZN7cutlass13device_kernelIN5flash11enable_sm90INS1_16FlashAttnFwdSm90INS1_25CollectiveMainloopFwdSm90ILi2EN4cute5tupleIJNS5_1CILi1EEES8_S8_EEENS6_IJNS7_ILi128EEENS7_ILi96EEENS7_ILi64EEEEEELi256ENS_6half_tEfNS_4arch4Sm90ELb1ELb0ELb1ELb0ELb0ELb0ELb1ELb1ELb0ELb1ELb1ELb0EEENS1_21CollectiveEpilogueFwdINS6_IJSA_NS7_ILi256EEESB_EEES9_SE_SG_Li256ELb0ELb1ELb1ELb0EEENS1_19SingleTileSchedulerILb0ELb1ELb1ELi128EEEEEEEEEvNT_6ParamsE,@function
        .size           _ZN7cutlass13device_kernelIN5flash11enable_sm90INS1_16FlashAttnFwdSm90INS1_25CollectiveMainloopFwdSm90ILi2EN4cute5tupleIJNS5_1CILi1EEES8_S8_EEENS6_IJNS7_ILi128EEENS7_ILi96EEENS7_ILi64EEEEEELi256ENS_6half_tEfNS_4arch4Sm90ELb1ELb0ELb1ELb0ELb0ELb0ELb1ELb1ELb0ELb1ELb1ELb0EEENS1_21CollectiveEpilogueFwdINS6_IJSA_NS7_ILi256EEESB_EEES9_SE_SG_Li256ELb0ELb1ELb1ELb0EEENS1_19SingleTileSchedulerILb0ELb1ELb1ELi128EEEEEEEEEvNT_6ParamsE,(.L_x_15204 - _ZN7cutlass13device_kernelIN5flash11enable_sm90INS1_16FlashAttnFwdSm90INS1_25CollectiveMainloopFwdSm90ILi2EN4cute5tupleIJNS5_1CILi1EEES8_S8_EEENS6_IJNS7_ILi128EEENS7_ILi96EEENS7_ILi64EEEEEELi256ENS_6half_tEfNS_4arch4Sm90ELb1ELb0ELb1ELb0ELb0ELb0ELb1ELb1ELb0ELb1ELb1ELb0EEENS1_21CollectiveEpilogueFwdINS6_IJSA_NS7_ILi256EEESB_EEES9_SE_SG_Li256ELb0ELb1ELb1ELb0EEENS1_19SingleTileSchedulerILb0ELb1ELb1ELi128EEEEEEEEEvNT_6ParamsE)
        .other          _ZN7cutlass13device_kernelIN5flash11enable_sm90INS1_16FlashAttnFwdSm90INS1_25CollectiveMainloopFwdSm90ILi2EN4cute5tupleIJNS5_1CILi1EEES8_S8_EEENS6_IJNS7_ILi128EEENS7_ILi96EEENS7_ILi64EEEEEELi256ENS_6half_tEfNS_4arch4Sm90ELb1ELb0ELb1ELb0ELb0ELb0ELb1ELb1ELb0ELb1ELb1ELb0EEENS1_21CollectiveEpilogueFwdINS6_IJSA_NS7_ILi256EEESB_EEES9_SE_SG_Li256ELb0ELb1ELb1ELb0EEENS1_19SingleTileSchedulerILb0ELb1ELb1ELi128EEEEEEEEEvNT_6ParamsE,@"STO_CUDA_ENTRY STV_DEFAULT"
_ZN7cutlass13device_kernelIN5flash11enable_sm90INS1_16FlashAttnFwdSm90INS1_25CollectiveMainloopFwdSm90ILi2EN4cute5tupleIJNS5_1CILi1EEES8_S8_EEENS6_IJNS7_ILi128EEENS7_ILi96EEENS7_ILi64EEEEEELi256ENS_6half_tEfNS_4arch4Sm90ELb1ELb0ELb1ELb0ELb0ELb0ELb1ELb1ELb0ELb1ELb1ELb0EEENS1_21CollectiveEpilogueFwdINS6_IJSA_NS7_ILi256EEESB_EEES9_SE_SG_Li256ELb0ELb1ELb1ELb0EEENS1_19SingleTileSchedulerILb0ELb1ELb1ELi128EEEEEEEEEvNT_6ParamsE:
        /* <DEDUP_REMOVED lines=17> */
.L_x_13421:
[----:B------:R-:W-:Y:S05]  /*0110*/  BSYNC B0 ;  /* 0x0000000000007941 */ /* 0x000fea0003800000 */
.L_x_13420:
        /* <DEDUP_REMOVED lines=42> */
.L_x_13422:
        /* <DEDUP_REMOVED lines=22> */
.L_x_13423:
        /* <DEDUP_REMOVED lines=18> */
.L_x_13424:
        /* <DEDUP_REMOVED lines=22> */
.L_x_13425:
        /* <DEDUP_REMOVED lines=22> */
.L_x_13426:
[----:B--2---:R-:W-:Y:S01]  /*0900*/  ISETP.NE.AND P0, PT, R2, RZ, PT ;  /* 0x000000ff0200720c */ /* 0x004fe20003f05270 */
[----:B------:R-:W-:Y:S01]  /*0910*/  IMAD.MOV.U32 R2, RZ, RZ, 0x1 ;  /* 0x00000001ff027424 */ /* 0x000fe200078e00ff */
[----:B------:R-:W-:Y:S01]  /*0920*/  NOP ;  /* 0x0000000000007918 */ /* 0x000fe20000000000 */
[----:B------:R-:W-:Y:S03]  /*0930*/  BSSY B6, `(.L_x_13427) ;  /* 0x000114f000067945 */ /* 0x000fe60003800000 */
[----:B------:R-:W-:-:S05]  /*0940*/  SEL R2, R2, 0x2, !P0 ;  /* 0x0000000202027807 */ /* 0x000fca0004000000 */
[----:B------:R2:W-:Y:S01]  /*0950*/  STL [R1+0x3c], R2 ;  /* 0x00003c0201007387 */ /* 0x0005e20000100800 */
[----:B01-34-:R-:W-:Y:S06]  /*0960*/  BAR.SYNC.DEFER_BLOCKING 0x0 ;  /* 0x0000000000007b1d */ /* 0x01bfec0000010000 */
[----:B------:R-:W-:Y:S05]  /*0970*/  @!P0 BRA `(.L_x_13428) ;  /* 0x000000c8003c8947 */ /* 0x000fea0003800000 */
.L_x_13429:
        /* <DEDUP_REMOVED lines=8> */
[----:B------:R-:W3:Y:S06]  /*0a00*/  S2UR UR8, SR_CTAID.Z ;  /* 0x00000000000879c3 */ /* 0x000eec0000002700 */
[----:B------:R-:W-:Y:S01]  /*0a10*/  @UP0 ULDC UR4, c[0x0][0xd54] ;  /* 0x0003550000040ab9 */ /* 0x000fe20000000800 */
[----:B------:R-:W-:Y:S01]  /*0a20*/  @UP0 ULDC UR9, c[0x0][0xd58] ;  /* 0x0003560000090ab9 */ /* 0x000fe20000000800 */
[----:B-1----:R-:W-:Y:S02]  /*0a30*/  UIMAD.WIDE.U32 UR4, UR6, UR4, URZ ;  /* 0x00000004060472a5 */ /* 0x002fe4000f8e003f */
[----:B------:R-:W-:-:S02]  /*0a40*/  UMOV UR10, UR6 ;  /* 0x00000006000a7c82 */ /* 0x000fc40008000000 */
[----:B------:R-:W-:Y:S01]  /*0a50*/  @UP0 USHF.R.U32.HI UR10, URZ, UR9, UR5 ;  /* 0x000000093f0a0299 */ /* 0x000fe20008011605 */
[----:B0-----:R-:W-:-:S03]  /*0a60*/  SHF.R.U32.HI R16, RZ, 0x7, R0 ;  /* 0x00000007ff107819 */ /* 0x001fc60000011600 */
[----:B------:R-:W-:Y:S02]  /*0a70*/  UIADD3 UR4, -UR10, URZ, URZ ;  /* 0x0000003f0a047290 */ /* 0x000fe4000fffe13f */
[----:B------:R-:W-:Y:S01]  /*0a80*/  IMAD.U32 R0, RZ, RZ, UR10 ;  /* 0x0000000aff007e24 */ /* 0x000fe2000f8e00ff */
[----:B------:R-:W-:Y:S06]  /*0a90*/  BAR.ARV 0x8, 0x180 ;  /* 0x0206000000007b1d */ /* 0x000fec0000002000 */
[----:B------:R-:W-:Y:S01]  /*0aa0*/  ISETP.NE.AND P0, PT, R16, 0x1, PT ;  /* 0x000000011000780c */ /* 0x000fe20003f05270 */
[----:B------:R0:W-:-:S12]  /*0ab0*/  STL [R1], R0 ;  /* 0x0000000001007387 */ /* 0x0001d80000100800 */
[----:B------:R-:W-:Y:S06]  /*0ac0*/  @!P0 BAR.ARV 0x9, 0x100 ;  /* 0x0244000000008b1d */ /* 0x000fec0000002000 */
[----:B---3--:R-:W-:Y:S01]  /*0ad0*/  ISETP.LE.AND P0, PT, RZ, UR8, PT ;  /* 0x00000008ff007c0c */ /* 0x008fe2000bf03270 */
[----:B------:R-:W-:-:S12]  /*0ae0*/  UIMAD UR8, UR7, UR4, UR6 ;  /* 0x00000004070872a4 */ /* 0x000fd8000f8e0206 */
[----:B0-----:R-:W-:Y:S05]  /*0af0*/  @!P0 BRA `(.L_x_13430) ;  /* 0x0000011000c88947 */ /* 0x001fea0003800000 */
        /* <DEDUP_REMOVED lines=12> */
[----:B------:R-:W-:-:S04]  /*0bc0*/  USEL UR57, UR57, 0x1, UP0 ;  /* 0x0000000139397887 */ /* 0x000fc80008000000 */
[----:B------:R-:W-:Y:S02]  /*0bd0*/  UIMAD UR39, UR57, UR39, URZ ;  /* 0x00000027392772a4 */ /* 0x000fe4000f8e023f */
[----:B0-----:R-:W-:-:S04]  /*0be0*/  USHF.L.U32 UR38, UR38, 0x7, URZ ;  /* 0x0000000726267899 */ /* 0x001fc8000800063f */
[----:B------:R-:W-:Y:S02]  /*0bf0*/  @UP1 UIADD3 UR4, UR38, 0x7f, URZ ;  /* 0x0000007f26041890 */ /* 0x000fe4000fffe03f */
[----:B------:R-:W-:Y:S02]  /*0c00*/  UIADD3 UR6, UR38, 0x7f, URZ ;  /* 0x0000007f26067890 */ /* 0x000fe4000fffe03f */
        /* <DEDUP_REMOVED lines=10> */
[----:B------:R-:W-:Y:S02]  /*0cb0*/  ULEA.HI.SX32 UR6, UR7, UR6, 0x1c ;  /* 0x0000000607067291 */ /* 0x000fe4000f8fe23f */
[----:B------:R-:W-:Y:S02]  /*0cc0*/  ULOP3.LUT UR7, UR8, 0xffff, URZ, 0xc0, !UPT ;  /* 0x0000ffff08077892 */ /* 0x000fe4000f8ec03f */
        /* <DEDUP_REMOVED lines=20> */
[----:B0-----:R-:W2:Y:S02]  /*0e10*/  MUFU.RCP R0, R0 ;  /* 0x0000000000007308 */ /* 0x001ea40000001000 */
[----:B--2---:R-:W-:-:S02]  /*0e20*/  VIADD R2, R0, 0xffffffe ;  /* 0x0ffffffe00027836 */ /* 0x004fc40000000000 */
        /* <DEDUP_REMOVED lines=19> */
.L_x_13431:
[----:B------:R-:W-:Y:S02]  /*0f60*/  UIMAD UR5, UR7, UR4, URZ ;  /* 0x00000004070572a4 */ /* 0x000fe4000f8e023f */
[----:B------:R-:W-:Y:S01]  /*0f70*/  IMAD.U32 R3, RZ, RZ, UR4 ;  /* 0x00000004ff037e24 */ /* 0x000fe2000f8e00ff */
[----:B------:R-:W-:Y:S01]  /*0f80*/  MOV R0, UR10 ;  /* 0x0000000a00007c02 */ /* 0x000fe20008000f00 */
[----:B--2---:R-:W0:Y:S01]  /*0f90*/  S2R R2, SR_TID.X ;  /* 0x0000000000027919 */ /* 0x004e220000002100 */
[----:B------:R-:W-:Y:S02]  /*0fa0*/  PLOP3.LUT P0, PT, PT, PT, PT, 0x80, 0x0 ;  /* 0x000000000000781c */ /* 0x000fe40003f0f070 */
[----:B------:R-:W-:Y:S02]  /*0fb0*/  CS2R R150, SRZ ;  /* 0x0000000000967805 */ /* 0x000fe4000001ff00 */
[----:B------:R-:W-:Y:S01]  /*0fc0*/  VIADDMNMX R0, R3, UR5, R0, PT ;  /* 0x0000000503007c46 */ /* 0x000fe2000b800100 */
[----:B------:R-:W-:Y:S01]  /*0fd0*/  IMAD.U32 R23, RZ, RZ, UR5 ;  /* 0x00000005ff177e24 */ /* 0x000fe2000f8e00ff */
        /* <DEDUP_REMOVED lines=83> */
[----:B------:R-:W-:-:S04]  /*1510*/  UIADD3 UR5, UR4, -UR5, URZ ;  /* 0x8000000504057290 */ /* 0x000fc8000fffe03f */
[----:B------:R-:W-:-:S04]  /*1520*/  ULEA UR5, UR5, UR6, 0xd ;  /* 0x0000000605057291 */ /* 0x000fc8000f8e683f */
[----:B------:R-:W-:Y:S02]  /*1530*/  USHF.R.U32.HI UR4, URZ, 0x4, UR5 ;  /* 0x000000043f047899 */ /* 0x000fe40008011605 */
[----:B------:R-:W-:Y:S02]  /*1540*/  UIADD3 UR5, UR5, 0xa000, URZ ;  /* 0x0000a00005057890 */ /* 0x000fe4000fffe03f */
[----:B------:R-:W-:Y:S02]  /*1550*/  ULOP3.LUT UR4, UR4, 0x3fff, URZ, 0xc0, !UPT ;  /* 0x00003fff04047892 */ /* 0x000fe4000f8ec03f */
[----:B------:R-:W-:Y:S02]  /*1560*/  USHF.R.U32.HI UR5, URZ, 0x4, UR5 ;  /* 0x000000043f057899 */ /* 0x000fe40008011605 */
[----:B------:R-:W-:Y:S02]  /*1570*/  ULOP3.LUT UR37, UR4, 0x10000, URZ, 0xfc, !UPT ;  /* 0x0001000004257892 */ /* 0x000fe4000f8efc3f */
[----:B------:R-:W-:-:S03]  /*1580*/  ULOP3.LUT UR36, UR5, 0x3fff, URZ, 0xc0, !UPT ;  /* 0x00003fff05247892 */ /* 0x000fc6000f8ec03f */
[----:B------:R-:W-:Y:S02]  /*1590*/  UMOV UR5, 0x40000040 ;  /* 0x4000004000057882 */ /* 0x000fe40000000000 */
[----:B------:R-:W-:Y:S01]  /*15a0*/  UMOV UR4, UR37 ;  /* 0x0000002500047c82 */ /* 0x000fe20008000000 */
[----:B------:R-:W-:Y:S02]  /*15b0*/  IMAD.U32 R19, RZ, RZ, UR5 ;  /* 0x00000005ff137e24 */ /* 0x000fe4000f8e00ff */
[----:B------:R-:W-:Y:S01]  /*15c0*/  IMAD.U32 R18, RZ, RZ, UR4 ;  /* 0x00000004ff127e24 */ /* 0x000fe2000f8e00ff */
[----:B------:R-:W-:Y:S06]  /*15d0*/  @!P0 BRA `(.L_x_13433) ;  /* 0x0000000000408947 */ /* 0x000fec0003800000 */
[----:B------:R-:W-:Y:S01]  /*15e0*/  MOV R0, 0x0 ;  /* 0x0000000000007802 */ /* 0x000fe20000000f00 */
[----:B------:R-:W-:Y:S01]  /*15f0*/  ULDC.64 UR4, c[0x4][0x118] ;  /* 0x0100460000047ab9 */ /* 0x000fe20000000a00 */
[----:B------:R-:W-:Y:S01]  /*1600*/  ULDC.64 UR6, c[0x4][0x38] ;  /* 0x01000e0000067ab9 */ /* 0x000fe20000000a00 */
[----:B------:R-:W-:Y:S01]  /*1610*/  IMAD.U32 R4, RZ, RZ, UR4 ;  /* 0x00000004ff047e24 */ /* 0x000fe2000f8e00ff */
[----:B------:R0:W1:Y:S01]  /*1620*/  LDC.64 R2, c[0x4][R0] ;  /* 0x0100000000027b82 */ /* 0x0000620000000a00 */
[----:B------:R-:W-:Y:S01]  /*1630*/  MOV R5, UR5 ;  /* 0x0000000500057c02 */ /* 0x000fe20008000f00 */
        /* <DEDUP_REMOVED lines=10> */
.L_x_13433:
[----:B------:R-:W-:Y:S02]  /*16e0*/  R2UR UR4, R22 ;  /* 0x00000000160472ca */ /* 0x000fe400000e0000 */
[----:B------:R-:W-:Y:S02]  /*16f0*/  SHF.L.U32 R2, RZ, 0x1f, RZ ;  /* 0x0000001fff027819 */ /* 0x000fe400000006ff */
[----:B------:R-:W-:-:S09]  /*1700*/  IADD3 R200, R16, 0x8, RZ ;  /* 0x0000000810c87810 */ /* 0x000fd20007ffe0ff */
[----:B------:R-:W0:Y:S02]  /*1710*/  SYNCS.PHASECHK.TRANS64.TRYWAIT P0, [UR4+0x32400], R2 ;  /* 0x03240002ff0075a7 */ /* 0x000e240008000144 */
[----:B0-----:R-:W-:Y:S05]  /*1720*/  @!P0 BRA `(.L_x_13434) ;  /* 0x0000010400c48947 */ /* 0x001fea0003800000 */
.L_x_13555:
[----:B------:R-:W-:Y:S05]  /*1730*/  WARPSYNC.ALL ;  /* 0x0000000000007948 */ /* 0x000fea0003800000 */
[----:B------:R-:W2:Y:S01]  /*1740*/  LDL.LU R0, [R1+0x3c] ;  /* 0x00003c0001007983 */ /* 0x000ea20000300800 */
[----:B------:R1:W-:Y:S01]  /*1750*/  BAR.SYNC.DEFER_BLOCKING R200, 0x100 ;  /* 0x000400c80000751d */ /* 0x0003e20000010000 */
[----:B--2---:R-:W-:-:S04]  /*1760*/  LOP3.LUT R0, R0, 0x1, RZ, 0xfc, !PT ;  /* 0x0000000100007812 */ /* 0x004fc800078efcff */
[----:B------:R-:W-:-:S13]  /*1770*/  ISETP.NE.AND P0, PT, R0, 0x3, PT ;  /* 0x000000030000780c */ /* 0x000fda0003f05270 */
[----:B-1----:R-:W-:Y:S05]  /*1780*/  @!P0 BRA `(.L_x_13435) ;  /* 0x0000000000048947 */ /* 0x002fea0003800000 */
[----:B------:R-:W-:Y:S01]  /*1790*/  BPT.TRAP 0x1 ;  /* 0x000000040000795c */ /* 0x000fe20000300000 */
.L_x_13435:
[----:B------:R-:W-:-:S13]  /*17a0*/  R2UR UR4, R22 ;  /* 0x00000000160472ca */ /* 0x000fda00000e0000 */
[----:B------:R1:W2:Y:S01]  /*17b0*/  SYNCS.PHASECHK.TRANS64.TRYWAIT P1, [UR4+0x32430], R2 ;  /* 0x03243002ff0075a7 */ /* 0x0002a20008020144 */
[----:B------:R-:W-:Y:S05]  /*17c0*/  @!P0 BRA `(.L_x_13436) ;  /* 0x0000000000048947 */ /* 0x000fea0003800000 */
[----:B------:R-:W-:Y:S01]  /*17d0*/  BPT.TRAP 0x1 ;  /* 0x000000040000795c */ /* 0x000fe20000300000 */
.L_x_13436:
[----:B--2---:R-:W-:Y:S05]  /*17e0*/  @P1 BRA `(.L_x_13437) ;  /* 0x00000000000c1947 */ /* 0x004fea0003800000 */
[----:B------:R-:W-:-:S13]  /*17f0*/  R2UR UR4, R22 ;  /* 0x00000000160472ca */ /* 0x000fda00000e0000 */
[----:B------:R-:W2:Y:S02]  /*1800*/  SYNCS.PHASECHK.TRANS64.TRYWAIT P1, [UR4+0x32430], R2 ;  /* 0x03243002ff0075a7 */ /* 0x000ea40008020144 */
[----:B--2---:R-:W-:Y:S05]  /*1810*/  @!P1 BRA `(.L_x_13438) ;  /* 0x0000010400a49947 */ /* 0x004fea0003800000 */
.L_x_13437:
[----:B------:R-:W-:Y:S01]  /*1820*/  R2UR UR8, R22 ;  /* 0x00000000160872ca */ /* 0x000fe200000e0000 */
[----:B------:R-:W-:Y:S01]  /*1830*/  WARPGROUP.ARRIVE ;  /* 0x00000000000079c5 */ /* 0x000fe20000000000 */
[----:B------:R-:W-:Y:S01]  /*1840*/  UMOV UR6, UR37 ;  /* 0x0000002500067c82 */ /* 0x000fe20008000000 */
[----:B------:R-:W-:Y:S01]  /*1850*/  UMOV UR7, 0x40000040 ;  /* 0x4000004000077882 */ /* 0x000fe20000000000 */
[----:B------:R-:W-:Y:S01]  /*1860*/  UMOV UR11, 0x40000040 ;  /* 0x40000040000b7882 */ /* 0x000fe20000000000 */
[----:B------:R-:W-:Y:S01]  /*1870*/  UMOV UR5, UR7 ;  /* 0x0000000700057c82 */ /* 0x000fe20008000000 */
[----:B------:R-:W-:-:S07]  /*1880*/  IMAD.U32 R9, RZ, RZ, UR11 ;  /* 0x0000000bff097e24 */ /* 0x000fce000f8e00ff */
[----:B------:R-:W-:-:S04]  /*1890*/  UIADD3 UR4, UR8, 0x1c400, URZ ;  /* 0x0001c40008047890 */ /* 0x000fc8000fffe03f */
[----:B------:R-:W-:-:S04]  /*18a0*/  USHF.R.U32.HI UR4, URZ, 0x4, UR4 ;  /* 0x000000043f047899 */ /* 0x000fc80008011604 */
[----:B------:R-:W-:-:S04]  /*18b0*/  ULOP3.LUT UR4, UR4, 0x3fff, URZ, 0xc0, !UPT ;  /* 0x00003fff04047892 */ /* 0x000fc8000f8ec03f */
[----:B------:R-:W-:-:S03]  /*18c0*/  ULOP3.LUT UR9, UR4, 0x10000, URZ, 0xfc, !UPT ;  /* 0x0001000004097892 */ /* 0x000fc6000f8efc3f */
[----:B------:R-:W-:-:S03]  /*18d0*/  UMOV UR4, UR6 ;  /* 0x0000000600047c82 */ /* 0x000fc60008000000 */
[----:B------:R-:W-:Y:S01]  /*18e0*/  IMAD.U32 R20, RZ, RZ, UR9 ;  /* 0x00000009ff147e24 */ /* 0x000fe2000f8e00ff */
[----:B------:R-:W-:Y:S02]  /*18f0*/  UMOV UR6, UR9 ;  /* 0x0000000900067c82 */ /* 0x000fe40008000000 */
[----:B------:R-:W-:Y:S01]  /*1900*/  HGMMA.64x96x16.F32 R24, gdesc[UR4], RZ, !UPT, gsb0 ;  /* 0x01600000041879f0 */ /* 0x000fe2000c0008ff */
[----:B------:R-:W-:Y:S02]  /*1910*/  UIADD3 UR4, UR37, 0x2, URZ ;  /* 0x0000000225047890 */ /* 0x000fe4000fffe03f */
[----:B------:R-:W-:Y:S01]  /*1920*/  UIADD3 UR6, UR9, 0x2, URZ ;  /* 0x0000000209067890 */ /* 0x000fe2000fffe03f */
[----:B------:R-:W-:Y:S01]  /*1930*/  UMOV UR5, UR11 ;  /* 0x0000000b00057c82 */ /* 0x000fe20008000000 */
[----:B------:R-:W-:Y:S01]  /*1940*/  UMOV UR7, 0x40000040 ;  /* 0x4000004000077882 */ /* 0x000fe20000000000 */
[----:B------:R-:W-:Y:S02]  /*1950*/  UMOV UR11, 0x40000040 ;  /* 0x40000040000b7882 */ /* 0x000fe40000000000 */
[----:B------:R-:W-:Y:S01]  /*1960*/  UMOV UR10, UR4 ;  /* 0x00000004000a7c82 */ /* 0x000fe20008000000 */
[----:B------:R-:W-:Y:S01]  /*1970*/  IMAD.U32 R7, RZ, RZ, UR11 ;  /* 0x0000000bff077e24 */ /* 0x000fe2000f8e00ff */
[----:B------:R-:W-:Y:S01]  /*1980*/  UMOV UR4, UR10 ;  /* 0x0000000a00047c82 */ /* 0x000fe20008000000 */
[----:B------:R-:W-:Y:S01]  /*1990*/  IMAD.U32 R8, RZ, RZ, UR10 ;  /* 0x0000000aff087e24 */ /* 0x000fe2000f8e00ff */
[----:B------:R-:W-:-:S02]  /*19a0*/  WARPGROUP.DEPBAR.LE gsb0, 0x0 ;  /* 0x00008000000079c5 */ /* 0x000fc40000010000 */
        /* <DEDUP_REMOVED lines=22> */
[----:B------:R-:W2:Y:S02]  /*1b10*/  SYNCS.PHASECHK.TRANS64.TRYWAIT P1, [UR8+0x32410], R2 ;  /* 0x03241002ff0075a7 */ /* 0x000ea40008020148 */
[----:B--2---:R-:W-:Y:S05]  /*1b20*/  @!P1 BRA `(.L_x_13439) ;  /* 0x0000010000fc9947 */ /* 0x004fea0003800000 */
.L_x_13556:
[----:B------:R-:W-:Y:S05]  /*1b30*/  @!P0 BRA `(.L_x_13440) ;  /* 0x0000000000048947 */ /* 0x000fea0003800000 */
[----:B------:R-:W-:Y:S01]  /*1b40*/  BPT.TRAP 0x1 ;  /* 0x000000040000795c */ /* 0x000fe20000300000 */
.L_x_13440:
[----:B------:R-:W-:-:S13]  /*1b50*/  R2UR UR4, R22 ;  /* 0x00000000160472ca */ /* 0x000fda00000e0000 */
[----:B------:R2:W3:Y:S01]  /*1b60*/  SYNCS.PHASECHK.TRANS64.TRYWAIT P1, [UR4+0x32450], R2 ;  /* 0x03245002ff0075a7 */ /* 0x0004e20008020144 */
[----:B------:R-:W-:Y:S05]  /*1b70*/  @!P0 BRA `(.L_x_13441) ;  /* 0x0000000000048947 */ /* 0x000fea0003800000 */
[----:B------:R-:W-:Y:S01]  /*1b80*/  BPT.TRAP 0x1 ;  /* 0x000000040000795c */ /* 0x000fe20000300000 */
.L_x_13441:
[----:B---3--:R-:W-:Y:S05]  /*1b90*/  @P1 BRA `(.L_x_13442) ;  /* 0x00000000000c1947 */ /* 0x008fea0003800000 */
[----:B------:R-:W-:-:S13]  /*1ba0*/  R2UR UR4, R22 ;  /* 0x00000000160472ca */ /* 0x000fda00000e0000 */
[----:B------:R-:W3:Y:S02]  /*1bb0*/  SYNCS.PHASECHK.TRANS64.TRYWAIT P1, [UR4+0x32450], R2 ;  /* 0x03245002ff0075a7 */ /* 0x000ee40008020144 */
[----:B---3--:R-:W-:Y:S05]  /*1bc0*/  @!P1 BRA `(.L_x_13443) ;  /* 0x0000010000f09947 */ /* 0x008fea0003800000 */
.L_x_13442:
[----:B------:R-:W-:Y:S01]  /*1bd0*/  R2UR UR14, R22 ;  /* 0x00000000160e72ca */ /* 0x000fe200000e0000 */
[----:B------:R-:W-:Y:S01]  /*1be0*/  ULOP3.LUT UR10, UR36, 0x10000, URZ, 0xfc, !UPT ;  /* 0x00010000240a7892 */ /* 0x000fe2000f8efc3f */
[----:B------:R-:W-:Y:S01]  /*1bf0*/  WARPGROUP.ARRIVE ;  /* 0x00000000000079c5 */ /* 0x000fe20000000000 */
[----:B------:R-:W-:Y:S01]  /*1c00*/  UMOV UR7, 0x40000040 ;  /* 0x4000004000077882 */ /* 0x000fe20000000000 */
[----:B------:R-:W-:Y:S01]  /*1c10*/  UMOV UR9, 0x40000040 ;  /* 0x4000004000097882 */ /* 0x000fe20000000000 */
[----:B------:R-:W-:Y:S01]  /*1c20*/  UMOV UR5, UR7 ;  /* 0x0000000700057c82 */ /* 0x000fe20008000000 */
[----:B------:R-:W-:Y:S01]  /*1c30*/  IMAD.U32 R5, RZ, RZ, UR7 ;  /* 0x00000007ff057e24 */ /* 0x000fe2000f8e00ff */
[----:B------:R-:W-:Y:S01]  /*1c40*/  UIADD3 UR12, UR10, 0x400, URZ ;  /* 0x000004000a0c7890 */ /* 0x000fe2000fffe03f */
[----:B0-----:R-:W-:Y:S01]  /*1c50*/  IMAD.U32 R3, RZ, RZ, UR9 ;  /* 0x00000009ff037e24 */ /* 0x001fe2000f8e00ff */
[----:B------:R-:W-:Y:S01]  /*1c60*/  UMOV UR6, UR10 ;  /* 0x0000000a00067c82 */ /* 0x000fe20008000000 */
[----:B------:R-:W-:Y:S01]  /*1c70*/  UMOV UR13, 0x40000040 ;  /* 0x40000040000d7882 */ /* 0x000fe20000000000 */
[----:B------:R-:W-:Y:S01]  /*1c80*/  MOV R4, UR6 ;  /* 0x0000000600047c02 */ /* 0x000fe20008000f00 */
[----:B------:R-:W-:Y:S01]  /*1c90*/  UIADD3 UR16, UR10, 0x402, URZ ;  /* 0x000004020a107890 */ /* 0x000fe2000fffe03f */
[----:B------:R-:W-:Y:S01]  /*1ca0*/  LOP3.LUT R13, R72, 0xffffff80, RZ, 0xc0, !PT ;  /* 0xffffff80480d7812 */ /* 0x000fe200078ec0ff */
[----:B------:R-:W-:Y:S01]  /*1cb0*/  UIADD3 UR4, UR14, 0x400, URZ ;  /* 0x000004000e047890 */ /* 0x000fe2000fffe03f */
[----:B------:R-:W-:Y:S01]  /*1cc0*/  LEA.HI R73, R73, R152, RZ, 0x2 ;  /* 0x0000009849497211 */ /* 0x000fe200078f10ff */
[----:B------:R-:W-:Y:S01]  /*1cd0*/  UMOV UR17, 0x40000040 ;  /* 0x4000004000117882 */ /* 0x000fe20000000000 */
[----:B------:R-:W-:Y:S01]  /*1ce0*/  UIADD3 UR20, UR10, 0x404, URZ ;  /* 0x000004040a147890 */ /* 0x000fe2000fffe03f */
[C---:B------:R-:W-:Y:S01]  /*1cf0*/  IMAD.IADD R13, R152.reuse, 0x1, -R13 ;  /* 0x00000001980d7824 */ /* 0x040fe200078e0a0d */
[----:B------:R-:W-:Y:S01]  /*1d00*/  USHF.R.U32.HI UR4, URZ, 0x4, UR4 ;  /* 0x000000043f047899 */ /* 0x000fe20008011604 */
[----:B------:R-:W-:Y:S01]  /*1d10*/  LOP3.LUT R73, R73, 0xfffffffc, RZ, 0xc0, !PT ;  /* 0xfffffffc49497812 */ /* 0x000fe200078ec0ff */
[----:B------:R-:W-:Y:S01]  /*1d20*/  UMOV UR21, 0x40000040 ;  /* 0x4000004000157882 */ /* 0x000fe20000000000 */
[----:B------:R-:W-:Y:S01]  /*1d30*/  UIADD3 UR24, UR10, 0x406, URZ ;  /* 0x000004060a187890 */ /* 0x000fe2000fffe03f */
[----:B------:R-:W-:Y:S01]  /*1d40*/  SHF.R.S32.HI R0, RZ, 0x1f, R13 ;  /* 0x0000001fff007819 */ /* 0x000fe2000001140d */
[----:B------:R-:W-:Y:S01]  /*1d50*/  ULOP3.LUT UR11, UR4, 0x3fff, URZ, 0xc0, !UPT ;  /* 0x00003fff040b7892 */ /* 0x000fe2000f8ec03f */
[----:B------:R-:W-:Y:S01]  /*1d60*/  IMAD.IADD R73, R152, 0x1, -R73 ;  /* 0x0000000198497824 */ /* 0x000fe200078e0a49 */
[----:B------:R-:W-:Y:S01]  /*1d70*/  UMOV UR25, 0x40000040 ;  /* 0x4000004000197882 */ /* 0x000fe20000000000 */
[----:B------:R-:W-:Y:S01]  /*1d80*/  UMOV UR4, UR6 ;  /* 0x0000000600047c82 */ /* 0x000fe20008000000 */
[----:B------:R-:W-:Y:S01]  /*1d90*/  ULOP3.LUT UR15, UR11, 0x10000, URZ, 0xfc, !UPT ;  /* 0x000100000b0f7892 */ /* 0x000fe2000f8efc3f */
[----:B------:R-:W-:Y:S01]  /*1da0*/  LEA.HI R12, R0, R13, RZ, 0x2 ;  /* 0x0000000d000c7211 */ /* 0x000fe200078f10ff */
[----:B------:R-:W-:Y:S01]  /*1db0*/  UIADD3 UR28, UR10, 0x800, URZ ;  /* 0x000008000a1c7890 */ /* 0x000fe2000fffe03f */
[----:B------:R-:W0:Y:S01]  /*1dc0*/  S2R R81, SR_TID.X ;  /* 0x0000000000517919 */ /* 0x000e220000002100 */
[----:B------:R-:W-:Y:S01]  /*1dd0*/  UMOV UR29, 0x40000040 ;  /* 0x40000040001d7882 */ /* 0x000fe20000000000 */
[----:B------:R-:W-:Y:S01]  /*1de0*/  UIADD3 UR32, UR10, 0x802, URZ ;  /* 0x000008020a207890 */ /* 0x000fe2000fffe03f */
[----:B------:R-:W-:Y:S01]  /*1df0*/  LOP3.LUT R202, R12, 0x7ffffffc, RZ, 0xc0, !PT ;  /* 0x7ffffffc0cca7812 */ /* 0x000fe200078ec0ff */
[----:B------:R-:W-:Y:S01]  /*1e00*/  UMOV UR6, UR15 ;  /* 0x0000000f00067c82 */ /* 0x000fe20008000000 */
[----:B------:R-:W-:Y:S01]  /*1e10*/  UMOV UR33, 0x40000040 ;  /* 0x4000004000217882 */ /* 0x000fe20000000000 */
[----:B------:R-:W-:Y:S01]  /*1e20*/  HGMMA.64x96x16.F32 R24, gdesc[UR4], R24, gsb0 ;  /* 0x01600000041879f0 */ /* 0x000fe20008000818 */
[----:B------:R-:W-:Y:S01]  /*1e30*/  UIADD3 UR4, UR10, 0x2, URZ ;  /* 0x000000020a047890 */ /* 0x000fe2000fffe03f */
[----:B------:R-:W-:Y:S01]  /*1e40*/  IADD3 R202, R13, -R202, RZ ;  /* 0x800000ca0dca7210 */ /* 0x000fe20007ffe0ff */
[----:B------:R-:W-:Y:S01]  /*1e50*/  UIADD3 UR6, UR15, 0x2, URZ ;  /* 0x000000020f067890 */ /* 0x000fe2000fffe03f */
[----:B------:R-:W-:Y:S01]  /*1e60*/  IMAD.U32 R170, RZ, RZ, UR14 ;  /* 0x0000000effaa7e24 */ /* 0x000fe2000f8e00ff */
[----:B------:R-:W-:Y:S01]  /*1e70*/  UMOV UR5, UR9 ;  /* 0x0000000900057c82 */ /* 0x000fe20008000000 */
[----:B------:R-:W-:Y:S01]  /*1e80*/  UMOV UR7, 0x40000040 ;  /* 0x4000004000077882 */ /* 0x000fe20000000000 */
[----:B------:R-:W-:Y:S01]  /*1e90*/  UMOV UR9, 0x40000040 ;  /* 0x4000004000097882 */ /* 0x000fe20000000000 */
[----:B------:R-:W-:Y:S01]  /*1ea0*/  UMOV UR8, UR4 ;  /* 0x0000000400087c82 */ /* 0x000fe20008000000 */
[----:B------:R-:W-:Y:S01]  /*1eb0*/  IMAD.U32 R15, RZ, RZ, UR9 ;  /* 0x00000009ff0f7e24 */ /* 0x000fe2000f8e00ff */
[----:B------:R-:W-:Y:S01]  /*1ec0*/  UMOV UR4, UR8 ;  /* 0x0000000800047c82 */ /* 0x000fe20008000000 */
[----:B-12---:R-:W-:Y:S01]  /*1ed0*/  IMAD.U32 R2, RZ, RZ, UR8 ;  /* 0x00000008ff027e24 */ /* 0x006fe2000f8e00ff */
[----:B------:R-:W-:Y:S01]  /*1ee0*/  UIADD3 UR36, UR10, 0x804, URZ ;  /* 0x000008040a247890 */ /* 0x000fe2000fffe03f */
[----:B------:R-:W-:Y:S01]  /*1ef0*/  IMAD.U32 R21, RZ, RZ, UR15 ;  /* 0x0000000fff157e24 */ /* 0x000fe2000f8e00ff */
        /* <DEDUP_REMOVED lines=9> */
[----:B0-----:R-:W-:Y:S01]  /*1f90*/  LOP3.LUT R81, R81, 0x7f, RZ, 0xc0, !PT ;  /* 0x0000007f51517812 */ /* 0x001fe200078ec0ff */
[----:B------:R-:W-:Y:S01]  /*1fa0*/  UMOV UR60, URZ ;  /* 0x0000003f003c7c82 */ /* 0x000fe20008000000 */
[----:B------:R-:W-:-:S02]  /*1fb0*/  WARPGROUP.DEPBAR.LE gsb0, 0x0 ;  /* 0x00008000000079c5 */ /* 0x000fc40000010000 */
[----:B------:R-:W-:-:S06]  /*1fc0*/  WARPGROUP.ARRIVE ;  /* 0x00000000000079c5 */ /* 0x000fcc0000000000 */
[----:B------:R-:W-:Y:S01]  /*1fd0*/  HGMMA.64x96x16.F32 R24, gdesc[UR4], R24, gsb0 ;  /* 0x01600000041879f0 */ /* 0x000fe20008000818 */
[----:B------:R-:W-:Y:S02]  /*1fe0*/  UIADD3 UR4, UR10, 0x4, URZ ;  /* 0x000000040a047890 */ /* 0x000fe4000fffe03f */
[----:B------:R-:W-:Y:S01]  /*1ff0*/  UIADD3 UR6, UR15, 0x4, URZ ;  /* 0x000000040f067890 */ /* 0x000fe2000fffe03f */
[----:B------:R-:W-:Y:S01]  /*2000*/  UMOV UR5, UR9 ;  /* 0x0000000900057c82 */ /* 0x000fe20008000000 */
[----:B------:R-:W-:Y:S01]  /*2010*/  UMOV UR7, 0x40000040 ;  /* 0x4000004000077882 */ /* 0x000fe20000000000 */
[----:B------:R-:W-:Y:S02]  /*2020*/  UMOV UR9, 0x40000040 ;  /* 0x4000004000097882 */ /* 0x000fe40000000000 */
[----:B------:R-:W-:Y:S02]  /*2030*/  UMOV UR8, UR4 ;  /* 0x0000000400087c82 */ /* 0x000fe40008000000 */
[----:B------:R-:W-:Y:S01]  /*2040*/  UMOV UR4, UR8 ;  /* 0x0000000800047c82 */ /* 0x000fe20008000000 */
[----:B------:R-:W-:Y:S01]  /*2050*/  IMAD.U32 R14, RZ, RZ, UR8 ;  /* 0x00000008ff0e7e24 */ /* 0x000fe2000f8e00ff */
[----:B------:R-:W-:Y:S01]  /*2060*/  UIADD3 UR8, UR10, 0x6, URZ ;  /* 0x000000060a087890 */ /* 0x000fe2000fffe03f */
        /* <DEDUP_REMOVED lines=91> */
[----:B------:R-:W-:Y:S01]  /*2620*/  MOV R11, UR5 ;  /* 0x00000005000b7c02 */ /* 0x000fe20008000f00 */
[----:B------:R-:W-:Y:S01]  /*2630*/  IMAD.U32 R10, RZ, RZ, UR4 ;  /* 0x00000004ff0a7e24 */ /* 0x000fe2000f8e00ff */
[----:B------:R-:W-:Y:S01]  /*2640*/  ULDC UR10, c[0x0][0xa80] ;  /* 0x0002a000000a7ab9 */ /* 0x000fe20000000800 */
[----:B------:R-:W-:Y:S01]  /*2650*/  UMOV UR15, 0x40000040 ;  /* 0x40000040000f7882 */ /* 0x000fe20000000000 */
[----:B------:R-:W-:-:S02]  /*2660*/  WARPGROUP.DEPBAR.LE gsb0, 0x0 ;  /* 0x00008000000079c5 */ /* 0x000fc40000010000 */
[----:B------:R-:W-:-:S06]  /*2670*/  WARPGROUP.ARRIVE ;  /* 0x00000000000079c5 */ /* 0x000fcc0000000000 */
[----:B------:R-:W-:Y:S01]  /*2680*/  HGMMA.64x96x16.F32 R24, gdesc[UR4], R24, gsb0 ;  /* 0x01600000041879f0 */ /* 0x000fe20008000818 */
[----:B------:R-:W-:Y:S01]  /*2690*/  ULDC UR5, c[0x0][0xad0] ;  /* 0x0002b40000057ab9 */ /* 0x000fe20000000800 */
[----:B------:R-:W-:Y:S01]  /*26a0*/  ULDC UR4, c[0x0][0x448] ;  /* 0x0001120000047ab9 */ /* 0x000fe20000000800 */
[----:B------:R-:W-:Y:S01]  /*26b0*/  ULDC UR6, c[0x0][0x288] ;  /* 0x0000a20000067ab9 */ /* 0x000fe20000000800 */
[----:B------:R-:W-:-:S06]  /*26c0*/  UISETP.NE.AND UP0, UPT, UR4, 0x1, UPT ;  /* 0x000000010400788c */ /* 0x000fcc000bf05270 */
[----:B------:R-:W-:-:S05]  /*26d0*/  PLOP3.LUT P1, PT, PT, PT, UP0, 0x80, 0x0 ;  /* 0x000000000000781c */ /* 0x000fca0003f2f008 */
[----:B------:R-:W-:Y:S01]  /*26e0*/  @UP0 ULDC UR4, c[0x0][0x44c] ;  /* 0x0001130000040ab9 */ /* 0x000fe20000000800 */
[----:B------:R-:W-:Y:S01]  /*26f0*/  @UP0 ULDC UR7, c[0x0][0x450] ;  /* 0x0001140000070ab9 */ /* 0x000fe20000000800 */
[----:B------:R-:W-:Y:S02]  /*2700*/  WARPGROUP.DEPBAR.LE gsb0, 0x0 ;  /* 0x00008000000079c5 */ /* 0x000fe40000010000 */
        /* <DEDUP_REMOVED lines=13> */
[----:B0-----:R-:W-:Y:S01]  /*27e0*/  LEA.HI R24, R74, R74, RZ, 0x1 ;  /* 0x0000004a4a187211 */ /* 0x001fe200078f08ff */
[----:B------:R-:W-:Y:S01]  /*27f0*/  FMUL.FTZ R37, R37, UR5 ;  /* 0x0000000525257c20 */ /* 0x000fe20008410000 */
[----:B------:R-:W-:Y:S01]  /*2800*/  FMUL.FTZ R45, R45, UR5 ;  /* 0x000000052d2d7c20 */ /* 0x000fe20008410000 */
[----:B------:R-:W-:Y:S01]  /*2810*/  FMUL.FTZ R52, R52, UR5 ;  /* 0x0000000534347c20 */ /* 0x000fe20008410000 */
[----:B------:R-:W-:Y:S01]  /*2820*/  FMUL.FTZ R53, R53, UR5 ;  /* 0x0000000535357c20 */ /* 0x000fe20008410000 */
[----:B------:R-:W-:Y:S01]  /*2830*/  FMUL.FTZ R40, R40, UR5 ;  /* 0x0000000528287c20 */ /* 0x000fe20008410000 */
[----:B------:R-:W-:Y:S01]  /*2840*/  FMUL.FTZ R48, R48, UR5 ;  /* 0x0000000530307c20 */ /* 0x000fe20008410000 */
[----:B------:R0:W3:Y:S01]  /*2850*/  MUFU.TANH R76, R25 ;  /* 0x00000019004c7308 */ /* 0x0000e20000002400 */
[----:B--2---:R-:W-:Y:S01]  /*2860*/  LOP3.LUT R27, R24, 0x3fffffe, RZ, 0xc0, !PT ;  /* 0x03fffffe181b7812 */ /* 0x004fe200078ec0ff */
[----:B------:R-:W-:Y:S01]  /*2870*/  FMUL.FTZ R56, R56, UR5 ;  /* 0x0000000538387c20 */ /* 0x000fe20008410000 */
[----:B------:R-:W-:Y:S01]  /*2880*/  LEA.HI R24, R0, R13, RZ, 0x5 ;  /* 0x0000000d00187211 */ /* 0x000fe200078f28ff */
[----:B------:R-:W-:Y:S01]  /*2890*/  FMUL.FTZ R61, R61, UR5 ;  /* 0x000000053d3d7c20 */ /* 0x000fe20008410000 */
[----:B------:R-:W-:Y:S01]  /*28a0*/  SHF.R.S32.HI R0, RZ, 0x2, R12 ;  /* 0x00000002ff007819 */ /* 0x000fe2000001140c */
[----:B------:R-:W-:Y:S01]  /*28b0*/  IMAD.IADD R27, R74, 0x1, -R27 ;  /* 0x000000014a1b7824 */ /* 0x000fe200078e0a1b */
[----:B------:R-:W-:Y:S01]  /*28c0*/  SHF.R.S32.HI R24, RZ, 0x5, R24 ;  /* 0x00000005ff187819 */ /* 0x000fe20000011418 */
[----:B------:R2:W-:Y:S01]  /*28d0*/  MUFU.TANH R77, R26 ;  /* 0x0000001a004d7308 */ /* 0x0005e20000002400 */
[----:B0-----:R-:W-:Y:S01]  /*28e0*/  SHF.R.S32.HI R25, RZ, 0x1f, R12 ;  /* 0x0000001fff197819 */ /* 0x001fe2000001140c */
[----:B------:R-:W-:Y:S01]  /*28f0*/  FMUL.FTZ R64, R64, UR5 ;  /* 0x0000000540407c20 */ /* 0x000fe20008410000 */
[----:B------:R-:W-:Y:S01]  /*2900*/  LEA R24, R24, UR38, 0x4 ;  /* 0x0000002618187c11 */ /* 0x000fe2000f8e20ff */
[----:B------:R-:W-:Y:S01]  /*2910*/  FMUL.FTZ R49, R49, UR5 ;  /* 0x0000000531317c20 */ /* 0x000fe20008410000 */
[-C--:B------:R-:W-:Y:S01]  /*2920*/  LEA.HI R25, R25, R0.reuse, RZ, 0x3 ;  /* 0x0000000019197211 */ /* 0x080fe200078f18ff */
[----:B------:R-:W-:Y:S01]  /*2930*/  FMUL.FTZ R65, R65, UR5 ;  /* 0x0000000541417c20 */ /* 0x000fe20008410000 */
[----:B------:R-:W-:Y:S01]  /*2940*/  FMUL.FTZ R57, R57, UR5 ;  /* 0x0000000539397c20 */ /* 0x000fe20008410000 */
[----:B------:R-:W0:Y:S01]  /*2950*/  MUFU.TANH R182, R32 ;  /* 0x0000002000b67308 */ /* 0x000e220000002400 */
[----:B--2---:R-:W-:Y:S01]  /*2960*/  LEA.HI R26, R73, R73, RZ, 0x1 ;  /* 0x00000049491a7211 */ /* 0x004fe200078f08ff */
[----:B------:R-:W-:Y:S01]  /*2970*/  FMUL.FTZ R30, R30, UR5 ;  /* 0x000000051e1e7c20 */ /* 0x000fe20008410000 */
[----:B------:R-:W-:Y:S01]  /*2980*/  LOP3.LUT R25, R25, 0xfffffff8, RZ, 0xc0, !PT ;  /* 0xfffffff819197812 */ /* 0x000fe200078ec0ff */
[----:B------:R-:W-:Y:S01]  /*2990*/  FMUL.FTZ R68, R68, UR5 ;  /* 0x0000000544447c20 */ /* 0x000fe20008410000 */
[----:B------:R-:W-:Y:S01]  /*29a0*/  LOP3.LUT R26, R26, 0x1ffffffe, RZ, 0xc0, !PT ;  /* 0x1ffffffe1a1a7812 */ /* 0x000fe200078ec0ff */
[----:B------:R-:W-:Y:S01]  /*29b0*/  FMUL.FTZ R60, R60, UR5 ;  /* 0x000000053c3c7c20 */ /* 0x000fe20008410000 */
[----:B------:R-:W-:Y:S01]  /*29c0*/  IADD3 R24, R24, R0, -R25 ;  /* 0x0000000018187210 */ /* 0x000fe20007ffe819 */
[----:B------:R-:W2:Y:S01]  /*29d0*/  MUFU.TANH R33, R33 ;  /* 0x0000002100217308 */ /* 0x000ea20000002400 */
[----:B------:R-:W-:Y:S01]  /*29e0*/  FMUL.FTZ R31, R31, UR5 ;  /* 0x000000051f1f7c20 */ /* 0x000fe20008410000 */
[----:B------:R-:W-:-:S02]  /*29f0*/  IMAD.IADD R26, R73, 0x1, -R26 ;  /* 0x00000001491a7824 */ /* 0x000fc400078e0a1a */
[----:B------:R-:W-:Y:S01]  /*2a00*/  FMUL.FTZ R34, R34, UR5 ;  /* 0x0000000522227c20 */ /* 0x000fe20008410000 */
[----:B------:R-:W-:Y:S02]  /*2a10*/  IMAD R27, R27, 0x40, R24 ;  /* 0x000000401b1b7824 */ /* 0x000fe400078e0218 */
[----:B------:R-:W-:Y:S01]  /*2a20*/  FMUL.FTZ R35, R35, UR5 ;  /* 0x0000000523237c20 */ /* 0x000fe20008410000 */
[----:B------:R-:W-:Y:S01]  /*2a30*/  FMUL.FTZ R38, R38, UR5 ;  /* 0x0000000526267c20 */ /* 0x000fe20008410000 */
[----:B------:R-:W-:Y:S01]  /*2a40*/  FMUL.FTZ R39, R39, UR5 ;  /* 0x0000000527277c20 */ /* 0x000fe20008410000 */
[----:B------:R-:W-:Y:S01]  /*2a50*/  IMAD R201, R26, 0x8, R27 ;  /* 0x000000081ac97824 */ /* 0x000fe200078e021b */
[----:B------:R3:W-:Y:S01]  /*2a60*/  MUFU.TANH R79, R28 ;  /* 0x0000001c004f7308 */ /* 0x0007e20000002400 */
[----:B------:R-:W-:Y:S01]  /*2a70*/  FMUL.FTZ R42, R42, UR5 ;  /* 0x000000052a2a7c20 */ /* 0x000fe20008410000 */
[----:B------:R-:W-:Y:S01]  /*2a80*/  FMUL.FTZ R43, R43, UR5 ;  /* 0x000000052b2b7c20 */ /* 0x000fe20008410000 */
[----:B------:R-:W-:Y:S01]  /*2a90*/  @P1 IMAD.HI.U32 R24, R201, UR4, RZ ;  /* 0x00000004c9181c27 */ /* 0x000fe2000f8e00ff */
[----:B------:R-:W-:-:S03]  /*2aa0*/  @UP0 ULDC UR4, c[0x0][0x450] ;  /* 0x0001140000040ab9 */ /* 0x000fc60000000800 */
[----:B------:R-:W-:Y:S01]  /*2ab0*/  FMUL.FTZ R46, R46, UR5 ;  /* 0x000000052e2e7c20 */ /* 0x000fe20008410000 */
[----:B------:R-:W-:Y:S01]  /*2ac0*/  FMUL.FTZ R47, R47, UR5 ;  /* 0x000000052f2f7c20 */ /* 0x000fe20008410000 */
[----:B------:R-:W-:Y:S01]  /*2ad0*/  IMAD.MOV.U32 R0, RZ, RZ, R201 ;  /* 0x000000ffff007224 */ /* 0x000fe200078e00c9 */
[----:B------:R-:W-:Y:S01]  /*2ae0*/  @P1 SHF.R.U32.HI R0, RZ, UR4, R24 ;  /* 0x00000004ff001c19 */ /* 0x000fe20008011618 */
[----:B------:R-:W-:Y:S01]  /*2af0*/  UIMAD UR4, UR61, -0x60, UR39 ;  /* 0xffffffa03d0478a4 */ /* 0x000fe2000f8e0227 */
[----:B------:R-:W4:Y:S01]  /*2b00*/  MUFU.TANH R36, R36 ;  /* 0x0000002400247308 */ /* 0x000f220000002400 */
[----:B------:R-:W-:Y:S01]  /*2b10*/  FMUL.FTZ R50, R50, UR5 ;  /* 0x0000000532327c20 */ /* 0x000fe20008410000 */
[----:B------:R-:W-:Y:S01]  /*2b20*/  FMUL.FTZ R51, R51, UR5 ;  /* 0x0000000533337c20 */ /* 0x000fe20008410000 */
[----:B------:R-:W5:Y:S01]  /*2b30*/  SHFL.IDX PT, R24, R0, RZ, 0x1c1f ;  /* 0x001c1fff00187589 */ /* 0x000f6200000e0000 */
[----:B------:R-:W-:Y:S01]  /*2b40*/  UIADD3 UR4, UR4, 0x60, URZ ;  /* 0x0000006004047890 */ /* 0x000fe2000fffe03f */
[----:B------:R-:W-:Y:S01]  /*2b50*/  FMUL.FTZ R54, R54, UR5 ;  /* 0x0000000536367c20 */ /* 0x000fe20008410000 */
[----:B------:R-:W-:Y:S01]  /*2b60*/  FMUL.FTZ R55, R55, UR5 ;  /* 0x0000000537377c20 */ /* 0x000fe20008410000 */
[----:B------:R-:W4:Y:S01]  /*2b70*/  SHFL.IDX PT, R25, R0, 0x1, 0x1c1f ;  /* 0x003c1f0000197f89 */ /* 0x000f2200000e0000 */
[----:B------:R-:W4:Y:S01]  /*2b80*/  MUFU.TANH R41, R41 ;  /* 0x0000002900297308 */ /* 0x000f220000002400 */
[----:B------:R-:W-:Y:S01]  /*2b90*/  FMUL.FTZ R58, R58, UR5 ;  /* 0x000000053a3a7c20 */ /* 0x000fe20008410000 */
[----:B------:R-:W-:-:S02]  /*2ba0*/  IMAD.U32 R13, RZ, RZ, UR4 ;  /* 0x00000004ff0d7e24 */ /* 0x000fc4000f8e00ff */
[----:B------:R-:W-:Y:S01]  /*2bb0*/  FMUL.FTZ R59, R59, UR5 ;  /* 0x000000053b3b7c20 */ /* 0x000fe20008410000 */
[----:B------:R-:W-:Y:S01]  /*2bc0*/  FMUL.FTZ R62, R62, UR5 ;  /* 0x000000053e3e7c20 */ /* 0x000fe20008410000 */
[----:B------:R-:W-:Y:S01]  /*2bd0*/  FMUL.FTZ R63, R63, UR5 ;  /* 0x000000053f3f7c20 */ /* 0x000fe20008410000 */
[----:B------:R-:W-:Y:S02]  /*2be0*/  IMAD R12, R202, -0x2, R13 ;  /* 0xfffffffeca0c7824 */ /* 0x000fe400078e020d */
[----:B------:R-:W-:Y:S01]  /*2bf0*/  FMUL.FTZ R66, R66, UR5 ;  /* 0x0000000542427c20 */ /* 0x000fe20008410000 */
[----:B------:R-:W-:Y:S01]  /*2c00*/  IMAD.U32 R13, RZ, RZ, UR6 ;  /* 0x00000006ff0d7e24 */ /* 0x000fe2000f8e00ff */
[----:B------:R-:W4:Y:S01]  /*2c10*/  MUFU.TANH R44, R44 ;  /* 0x0000002c002c7308 */ /* 0x000f220000002400 */
[----:B------:R-:W-:Y:S01]  /*2c20*/  FMUL.FTZ R67, R67, UR5 ;  /* 0x0000000543437c20 */ /* 0x000fe20008410000 */
[----:B------:R-:W-:Y:S01]  /*2c30*/  FMUL.FTZ R69, R69, UR5 ;  /* 0x0000000545457c20 */ /* 0x000fe20008410000 */
[----:B------:R-:W-:Y:S01]  /*2c40*/  FMUL.FTZ R70, R70, UR5 ;  /* 0x0000000546467c20 */ /* 0x000fe20008410000 */
[----:B------:R-:W-:Y:S01]  /*2c50*/  IADD3 R13, R12, 0x1, -R13 ;  /* 0x000000010c0d7810 */ /* 0x000fe20007ffe80d */
[----:B------:R-:W-:Y:S01]  /*2c60*/  FMUL.FTZ R71, R71, UR5 ;  /* 0x0000000547477c20 */ /* 0x000fe20008410000 */
[----:B------:R-:W-:Y:S01]  /*2c70*/  ULOP3.LUT UR5, UR11, 0x3000000, URZ, 0xfc, !UPT ;  /* 0x030000000b057892 */ /* 0x000fe2000f8efc3f */
[----:B------:R-:W-:Y:S01]  /*2c80*/  R2UR UR11, R23 ;  /* 0x00000000170b72ca */ /* 0x000fe200000e0000 */
[----:B------:R-:W4:Y:S01]  /*2c90*/  MUFU.TANH R29, R29 ;  /* 0x0000001d001d7308 */ /* 0x000f220000002400 */
[----:B------:R-:W-:Y:S01]  /*2ca0*/  UIADD3 UR61, UR61, -0x2, URZ ;  /* 0xfffffffe3d3d7890 */ /* 0x000fe2000fffe03f */
[----:B-----5:R-:W-:Y:S01]  /*2cb0*/  VIADDMNMX R24, R24, R13, R12, PT ;  /* 0x0000000d18187246 */ /* 0x020fe2000380010c */
[----:B------:R-:W-:-:S02]  /*2cc0*/  UIADD3 UR4, UR5, 0x80, URZ ;  /* 0x0000008005047890 */ /* 0x000fc4000fffe03f */
[----:B------:R-:W-:Y:S01]  /*2cd0*/  UMOV UR14, UR5 ;  /* 0x00000005000e7c82 */ /* 0x000fe20008000000 */
[C---:B------:R-:W-:Y:S02]  /*2ce0*/  ISETP.GT.AND P6, PT, R24.reuse, RZ, PT ;  /* 0x000000ff1800720c */ /* 0x040fe40003fc4270 */
[----:B------:R-:W-:Y:S01]  /*2cf0*/  MUFU.TANH R37, R37 ;  /* 0x0000002500257308 */ /* 0x000fe20000002400 */
[C---:B------:R-:W-:Y:S02]  /*2d00*/  ISETP.GT.AND P5, PT, R24.reuse, 0x1, PT ;  /* 0x000000011800780c */ /* 0x040fe40003fa4270 */
[----:B-1----:R-:W-:Y:S02]  /*2d10*/  FSEL R26, R75, -INF , P6 ;  /* 0xff8000004b1a7808 */ /* 0x002fe40003000000 */
[C---:B------:R-:W-:Y:S02]  /*2d20*/  ISETP.GT.AND P3, PT, R24.reuse, 0x10, PT ;  /* 0x000000101800780c */ /* 0x040fe40003f64270 */
[C---:B------:R-:W-:Y:S01]  /*2d30*/  ISETP.GT.AND P6, PT, R24.reuse, 0x11, PT ;  /* 0x000000111800780c */ /* 0x040fe20003fc4270 */
[----:B------:R-:W1:Y:S01]  /*2d40*/  MUFU.TANH R45, R45 ;  /* 0x0000002d002d7308 */ /* 0x000e620000002400 */
[----:B------:R-:W-:-:S02]  /*2d50*/  ISETP.GT.AND P2, PT, R24, 0x8, PT ;  /* 0x000000081800780c */ /* 0x000fc40003f44270 */
[----:B---3--:R-:W-:Y:S02]  /*2d60*/  FSEL R28, R76, -INF , P5 ;  /* 0xff8000004c1c7808 */ /* 0x008fe40002800000 */
[----:B------:R-:W-:Y:S02]  /*2d70*/  ISETP.GT.AND P5, PT, R24, 0x18, PT ;  /* 0x000000181800780c */ /* 0x000fe40003fa4270 */
[----:B0-----:R-:W-:Y:S01]  /*2d80*/  FSEL R182, R182, -INF , P3 ;  /* 0xff800000b6b67808 */ /* 0x001fe20001800000 */
[----:B------:R-:W0:Y:S01]  /*2d90*/  MUFU.TANH R52, R52 ;  /* 0x0000003400347308 */ /* 0x000e220000002400 */
[----:B--2---:R-:W-:Y:S02]  /*2da0*/  FSEL R186, R33, -INF , P6 ;  /* 0xff80000021ba7808 */ /* 0x004fe40003000000 */
[C---:B------:R-:W-:Y:S02]  /*2db0*/  ISETP.GT.AND P3, PT, R24.reuse, 0x21, PT ;  /* 0x000000211800780c */ /* 0x040fe40003f64270 */
[----:B------:R-:W-:-:S02]  /*2dc0*/  ISETP.GT.AND P6, PT, R24, 0x28, PT ;  /* 0x000000281800780c */ /* 0x000fc40003fc4270 */
[----:B------:R-:W-:Y:S01]  /*2dd0*/  ISETP.GT.AND P4, PT, R24, 0x9, PT ;  /* 0x000000091800780c */ /* 0x000fe20003f84270 */
[----:B------:R-:W2:Y:S01]  /*2de0*/  MUFU.TANH R53, R53 ;  /* 0x0000003500357308 */ /* 0x000ea20000002400 */
[----:B----4-:R-:W-:Y:S02]  /*2df0*/  VIADDMNMX R25, R25, R13, R12, PT ;  /* 0x0000000d19197246 */ /* 0x010fe4000380010c */
[----:B------:R-:W-:Y:S02]  /*2e00*/  FSEL R188, R36, -INF , P5 ;  /* 0xff80000024bc7808 */ /* 0x000fe40002800000 */
[----:B------:R-:W-:Y:S02]  /*2e10*/  ISETP.GT.AND P5, PT, R24, 0x29, PT ;  /* 0x000000291800780c */ /* 0x000fe40003fa4270 */
[----:B------:R-:W-:Y:S01]  /*2e20*/  FSEL R196, R41, -INF , P3 ;  /* 0xff80000029c47808 */ /* 0x000fe20001800000 */
[----:B------:R-:W3:Y:S01]  /*2e30*/  MUFU.TANH R40, R40 ;  /* 0x0000002800287308 */ /* 0x000ee20000002400 */
[----:B------:R-:W-:-:S02]  /*2e40*/  FSEL R194, R44, -INF , P6 ;  /* 0xff8000002cc27808 */ /* 0x000fc40003000000 */
[C---:B------:R-:W-:Y:S02]  /*2e50*/  ISETP.GT.AND P3, PT, R24.reuse, 0x38, PT ;  /* 0x000000381800780c */ /* 0x040fe40003f64270 */
[C---:B------:R-:W-:Y:S02]  /*2e60*/  ISETP.GT.AND P6, PT, R24.reuse, 0x39, PT ;  /* 0x000000391800780c */ /* 0x040fe40003fc4270 */
[----:B------:R-:W-:Y:S01]  /*2e70*/  FSEL R32, R29, -INF , P4 ;  /* 0xff8000001d207808 */ /* 0x000fe20002000000 */
[----:B------:R-:W-:Y:S01]  /*2e80*/  MUFU.TANH R48, R48 ;  /* 0x0000003000307308 */ /* 0x000fe20000002400 */
[C---:B------:R-:W-:Y:S02]  /*2e90*/  ISETP.GT.AND P4, PT, R24.reuse, 0x20, PT ;  /* 0x000000201800780c */ /* 0x040fe40003f84270 */
[----:B-1----:R-:W-:Y:S02]  /*2ea0*/  FSEL R192, R45, -INF , P5 ;  /* 0xff8000002dc07808 */ /* 0x002fe40002800000 */
[----:B------:R-:W-:-:S02]  /*2eb0*/  ISETP.GT.AND P5, PT, R24, 0x40, PT ;  /* 0x000000401800780c */ /* 0x000fc40003fa4270 */
[----:B0-----:R-:W-:Y:S01]  /*2ec0*/  FSEL R160, R52, -INF , P3 ;  /* 0xff80000034a07808 */ /* 0x001fe20001800000 */
[----:B------:R-:W0:Y:S01]  /*2ed0*/  MUFU.TANH R56, R56 ;  /* 0x0000003800387308 */ /* 0x000e220000002400 */
[----:B--2---:R-:W-:Y:S02]  /*2ee0*/  FSEL R167, R53, -INF , P6 ;  /* 0xff80000035a77808 */ /* 0x004fe40003000000 */
[C---:B------:R-:W-:Y:S02]  /*2ef0*/  ISETP.GT.AND P3, PT, R24.reuse, 0x49, PT ;  /* 0x000000491800780c */ /* 0x040fe40003f64270 */
[----:B------:R-:W-:Y:S02]  /*2f00*/  ISETP.GT.AND P6, PT, R24, 0x50, PT ;  /* 0x000000501800780c */ /* 0x000fe40003fc4270 */
[----:B---3--:R-:W-:Y:S01]  /*2f10*/  FSEL R198, R40, -INF , P4 ;  /* 0xff80000028c67808 */ /* 0x008fe20002000000 */
[----:B------:R-:W1:Y:S01]  /*2f20*/  MUFU.TANH R61, R61 ;  /* 0x0000003d003d7308 */ /* 0x000e620000002400 */
[----:B------:R-:W-:-:S02]  /*2f30*/  ISETP.GT.AND P4, PT, R24, 0x31, PT ;  /* 0x000000311800780c */ /* 0x000fc40003f84270 */
[----:B------:R-:W-:-:S05]  /*2f40*/  FMNMX.FTZ R27, R26, R28, !PT ;  /* 0x0000001c1a1b7209 */ /* 0x000fca0007810000 */
[----:B------:R-:W2:Y:S01]  /*2f50*/  MUFU.TANH R64, R64 ;  /* 0x0000004000407308 */ /* 0x000ea20000002400 */
[----:B0-----:R-:W-:Y:S02]  /*2f60*/  FSEL R158, R56, -INF , P5 ;  /* 0xff800000389e7808 */ /* 0x001fe40002800000 */
[----:B------:R-:W-:-:S05]  /*2f70*/  ISETP.GT.AND P5, PT, R24, 0x51, PT ;  /* 0x000000511800780c */ /* 0x000fca0003fa4270 */
[----:B------:R-:W0:Y:S01]  /*2f80*/  MUFU.TANH R49, R49 ;  /* 0x0000003100317308 */ /* 0x000e220000002400 */
[----:B-1----:R-:W-:Y:S02]  /*2f90*/  FSEL R190, R61, -INF , P3 ;  /* 0xff8000003dbe7808 */ /* 0x002fe40001800000 */
[----:B------:R-:W-:-:S04]  /*2fa0*/  ISETP.GT.AND P3, PT, R25, RZ, PT ;  /* 0x000000ff1900720c */ /* 0x000fc80003f64270 */
[----:B------:R-:W-:Y:S01]  /*2fb0*/  FSEL R13, R77, -INF , P3 ;  /* 0xff8000004d0d7808 */ /* 0x000fe20001800000 */
[----:B------:R-:W-:Y:S01]  /*2fc0*/  MUFU.TANH R0, R57 ;  /* 0x0000003900007308 */ /* 0x000fe20000002400 */
[----:B--2---:R-:W-:Y:S02]  /*2fd0*/  FSEL R180, R64, -INF , P6 ;  /* 0xff80000040b47808 */ /* 0x004fe40003000000 */
[C---:B------:R-:W-:Y:S02]  /*2fe0*/  ISETP.GT.AND P6, PT, R25.reuse, 0x1, PT ;  /* 0x000000011900780c */ /* 0x040fe40003fc4270 */
[----:B------:R-:W-:-:S03]  /*2ff0*/  ISETP.GT.AND P3, PT, R25, 0x10, PT ;  /* 0x000000101900780c */ /* 0x000fc60003f64270 */
[----:B------:R1:W-:Y:S01]  /*3000*/  MUFU.TANH R80, R30 ;  /* 0x0000001e00507308 */ /* 0x0003e20000002400 */
[----:B0-----:R-:W-:Y:S02]  /*3010*/  FSEL R159, R49, -INF , P4 ;  /* 0xff800000319f7808 */ /* 0x001fe40002000000 */
[----:B------:R-:W-:-:S05]  /*3020*/  ISETP.GT.AND P4, PT, R24, 0x48, PT ;  /* 0x000000481800780c */ /* 0x000fca0003f84270 */
[----:B------:R-:W0:Y:S01]  /*3030*/  MUFU.TANH R65, R65 ;  /* 0x0000004100417308 */ /* 0x000e220000002400 */
[----:B-1----:R-:W-:Y:S02]  /*3040*/  FSEL R30, R79, -INF , P2 ;  /* 0xff8000004f1e7808 */ /* 0x002fe40001000000 */
[----:B------:R-:W-:Y:S02]  /*3050*/  ISETP.GT.AND P2, PT, R24, 0x19, PT ;  /* 0x000000191800780c */ /* 0x000fe40003f44270 */
[----:B------:R-:W-:Y:S02]  /*3060*/  FMNMX.FTZ R29, R30, R27, !PT ;  /* 0x0000001b1e1d7209 */ /* 0x000fe40007810000 */
[----:B------:R-:W-:Y:S01]  /*3070*/  FSEL R184, R37, -INF , P2 ;  /* 0xff80000025b87808 */ /* 0x000fe20001000000 */
[----:B------:R-:W1:Y:S01]  /*3080*/  MUFU.TANH R12, R60 ;  /* 0x0000003c000c7308 */ /* 0x000e620000002400 */
[----:B------:R-:W-:Y:S02]  /*3090*/  ISETP.GT.AND P2, PT, R24, 0x30, PT ;  /* 0x000000301800780c */ /* 0x000fe40003f44270 */
[----:B------:R-:W-:-:S02]  /*30a0*/  FSEL R27, R78, -INF , P6 ;  /* 0xff8000004e1b7808 */ /* 0x000fc40003000000 */
[----:B------:R-:W-:Y:S02]  /*30b0*/  FSEL R161, R48, -INF , P2 ;  /* 0xff80000030a17808 */ /* 0x000fe40001000000 */
[----:B------:R-:W-:Y:S01]  /*30c0*/  ISETP.GT.AND P2, PT, R24, 0x41, PT ;  /* 0x000000411800780c */ /* 0x000fe20003f44270 */
[----:B------:R-:W2:Y:S01]  /*30d0*/  MUFU.TANH R68, R68 ;  /* 0x0000004400447308 */ /* 0x000ea20000002400 */
[----:B0-----:R-:W-:Y:S02]  /*30e0*/  FSEL R172, R65, -INF , P5 ;  /* 0xff80000041ac7808 */ /* 0x001fe40002800000 */
[----:B------:R-:W-:Y:S02]  /*30f0*/  FSEL R0, R0, -INF , P2 ;  /* 0xff80000000007808 */ /* 0x000fe40001000000 */
[----:B------:R-:W-:Y:S02]  /*3100*/  ISETP.GT.AND P2, PT, R24, 0x58, PT ;  /* 0x000000581800780c */ /* 0x000fe40003f44270 */
[----:B------:R-:W-:Y:S01]  /*3110*/  ISETP.GT.AND P5, PT, R25, 0x8, PT ;  /* 0x000000081900780c */ /* 0x000fe20003fa4270 */
[----:B------:R-:W0:Y:S01]  /*3120*/  MUFU.TANH R31, R31 ;  /* 0x0000001f001f7308 */ /* 0x000e220000002400 */
[----:B-1----:R-:W-:-:S02]  /*3130*/  FSEL R12, R12, -INF , P4 ;  /* 0xff8000000c0c7808 */ /* 0x002fc40002000000 */
[----:B------:R-:W-:Y:S02]  /*3140*/  ISETP.GT.AND P4, PT, R24, 0x59, PT ;  /* 0x000000591800780c */ /* 0x000fe40003f84270 */
[----:B------:R-:W-:Y:S02]  /*3150*/  FMNMX.FTZ R33, R32, R29, !PT ;  /* 0x0000001d20217209 */ /* 0x000fe40007810000 */
[----:B------:R-:W-:Y:S01]  /*3160*/  FSEL R29, R80, -INF , P5 ;  /* 0xff800000501d7808 */ /* 0x000fe20002800000 */
[----:B------:R-:W1:Y:S01]  /*3170*/  MUFU.TANH R34, R34 ;  /* 0x0000002200227308 */ /* 0x000e620000002400 */
[----:B--2---:R-:W-:Y:S02]  /*3180*/  FSEL R174, R68, -INF , P2 ;  /* 0xff80000044ae7808 */ /* 0x004fe40001000000 */
[----:B------:R-:W-:Y:S02]  /*3190*/  ISETP.GT.AND P2, PT, R25, 0x9, PT ;  /* 0x000000091900780c */ /* 0x000fe40003f44270 */
[----:B------:R-:W-:-:S02]  /*31a0*/  FMNMX.FTZ R24, R13, R27, !PT ;  /* 0x0000001b0d187209 */ /* 0x000fc40007810000 */
[----:B------:R-:W-:Y:S01]  /*31b0*/  FMNMX.FTZ R33, R182, R33, !PT ;  /* 0x00000021b6217209 */ /* 0x000fe20007810000 */
[----:B------:R-:W2:Y:S01]  /*31c0*/  MUFU.TANH R35, R35 ;  /* 0x0000002300237308 */ /* 0x000ea20000002400 */
[----:B0-----:R-:W-:Y:S02]  /*31d0*/  FSEL R31, R31, -INF , P2 ;  /* 0xff8000001f1f7808 */ /* 0x001fe40001000000 */
[----:B------:R-:W-:Y:S02]  /*31e0*/  FMNMX.FTZ R24, R29, R24, !PT ;  /* 0x000000181d187209 */ /* 0x000fe40007810000 */
[----:B------:R-:W-:Y:S02]  /*31f0*/  ISETP.GT.AND P6, PT, R25, 0x11, PT ;  /* 0x000000111900780c */ /* 0x000fe40003fc4270 */
[----:B------:R-:W-:Y:S01]  /*3200*/  FMNMX.FTZ R24, R31, R24, !PT ;  /* 0x000000181f187209 */ /* 0x000fe20007810000 */
[----:B------:R-:W0:Y:S01]  /*3210*/  MUFU.TANH R38, R38 ;  /* 0x0000002600267308 */ /* 0x000e220000002400 */
[----:B-1----:R-:W-:-:S02]  /*3220*/  FSEL R183, R34, -INF , P3 ;  /* 0xff80000022b77808 */ /* 0x002fc40001800000 */
[----:B------:R-:W-:Y:S02]  /*3230*/  FMNMX.FTZ R33, R186, R33, !PT ;  /* 0x00000021ba217209 */ /* 0x000fe40007810000 */
[----:B------:R-:W-:Y:S02]  /*3240*/  ISETP.GT.AND P5, PT, R25, 0x18, PT ;  /* 0x000000181900780c */ /* 0x000fe40003fa4270 */
[----:B------:R-:W-:Y:S01]  /*3250*/  FMNMX.FTZ R24, R183, R24, !PT ;  /* 0x00000018b7187209 */ /* 0x000fe20007810000 */
[----:B------:R-:W1:Y:S01]  /*3260*/  MUFU.TANH R39, R39 ;  /* 0x0000002700277308 */ /* 0x000e620000002400 */
[----:B--2---:R-:W-:Y:S02]  /*3270*/  FSEL R211, R35, -INF , P6 ;  /* 0xff80000023d37808 */ /* 0x004fe40003000000 */
[----:B------:R-:W-:Y:S02]  /*3280*/  FMNMX.FTZ R33, R188, R33, !PT ;  /* 0x00000021bc217209 */ /* 0x000fe40007810000 */
[----:B------:R-:W-:-:S02]  /*3290*/  ISETP.GT.AND P2, PT, R25, 0x19, PT ;  /* 0x000000191900780c */ /* 0x000fc40003f44270 */
        /* <DEDUP_REMOVED lines=82> */
[----:B-1----:R-:W-:-:S04]  /*37c0*/  FSEL R178, R69, -INF , P4 ;  /* 0xff80000045b27808 */ /* 0x002fc80002000000 */
[----:B------:R-:W-:Y:S02]  /*37d0*/  FMNMX.FTZ R33, R178, R33, !PT ;  /* 0x00000021b2217209 */ /* 0x000fe40007810000 */
[----:B--2---:R-:W-:-:S03]  /*37e0*/  FSEL R175, R70, -INF , P3 ;  /* 0xff80000046af7808 */ /* 0x004fc60001800000 */
[----:B------:R-:W1:Y:S01]  /*37f0*/  SHFL.BFLY PT, R34, R33, 0x2, 0x1f ;  /* 0x0c401f0021227f89 */ /* 0x000e6200000e0000 */
[----:B------:R-:W-:Y:S02]  /*3800*/  FMNMX.FTZ R24, R175, R24, !PT ;  /* 0x00000018af187209 */ /* 0x000fe40007810000 */
[----:B0-----:R-:W-:-:S04]  /*3810*/  FSEL R181, R71, -INF , P2 ;  /* 0xff80000047b57808 */ /* 0x001fc80001000000 */
[----:B------:R-:W-:-:S05]  /*3820*/  FMNMX.FTZ R24, R181, R24, !PT ;  /* 0x00000018b5187209 */ /* 0x000fca0007810000 */
[----:B------:R-:W0:Y:S01]  /*3830*/  SHFL.BFLY PT, R35, R24, 0x2, 0x1f ;  /* 0x0c401f0018237f89 */ /* 0x000e2200000e0000 */
[----:B-1----:R-:W-:-:S05]  /*3840*/  FMNMX.FTZ R34, R33, R34, !PT ;  /* 0x0000002221227209 */ /* 0x002fca0007810000 */
[----:B------:R-:W1:Y:S01]  /*3850*/  SHFL.BFLY PT, R25, R34, 0x1, 0x1f ;  /* 0x0c201f0022197f89 */ /* 0x000e6200000e0000 */
[----:B0-----:R-:W-:-:S05]  /*3860*/  FMNMX.FTZ R35, R24, R35, !PT ;  /* 0x0000002318237209 */ /* 0x001fca0007810000 */
[----:B------:R-:W0:Y:S01]  /*3870*/  SHFL.BFLY PT, R36, R35, 0x1, 0x1f ;  /* 0x0c201f0023247f89 */ /* 0x000e2200000e0000 */
[----:B-1----:R-:W-:-:S04]  /*3880*/  FMNMX.FTZ R156, R34, R25, !PT ;  /* 0x00000019229c7209 */ /* 0x002fc80007810000 */
[C---:B------:R-:W-:Y:S01]  /*3890*/  FSETP.NEU.FTZ.AND P2, PT, R156.reuse, -INF , PT ;  /* 0xff8000009c00780b */ /* 0x040fe20003f5d000 */
[----:B------:R-:W-:-:S05]  /*38a0*/  FMUL.FTZ R177, R156, UR10 ;  /* 0x0000000a9cb17c20 */ /* 0x000fca0008410000 */
[----:B------:R-:W-:-:S05]  /*38b0*/  FSEL R177, R177, RZ, P2 ;  /* 0x000000ffb1b17208 */ /* 0x000fca0001000000 */
[--C-:B------:R-:W-:Y:S01]  /*38c0*/  FFMA.FTZ R163, R26, UR10, -R177.reuse ;  /* 0x0000000a1aa37c23 */ /* 0x100fe200080108b1 */
[----:B0-----:R-:W-:Y:S01]  /*38d0*/  FMNMX.FTZ R157, R35, R36, !PT ;  /* 0x00000024239d7209 */ /* 0x001fe20007810000 */
[--C-:B------:R-:W-:Y:S01]  /*38e0*/  FFMA.FTZ R162, R28, UR10, -R177.reuse ;  /* 0x0000000a1ca27c23 */ /* 0x100fe200080108b1 */
[--C-:B------:R-:W-:Y:S01]  /*38f0*/  FFMA.FTZ R165, R30, UR10, -R177.reuse ;  /* 0x0000000a1ea57c23 */ /* 0x100fe200080108b1 */
[--C-:B------:R-:W-:Y:S01]  /*3900*/  FFMA.FTZ R166, R32, UR10, -R177.reuse ;  /* 0x0000000a20a67c23 */ /* 0x100fe200080108b1 */
[C---:B------:R-:W-:Y:S01]  /*3910*/  FSETP.NEU.FTZ.AND P2, PT, R157.reuse, -INF , PT ;  /* 0xff8000009d00780b */ /* 0x040fe20003f5d000 */
[----:B------:R-:W-:Y:S01]  /*3920*/  FMUL.FTZ R176, R157, UR10 ;  /* 0x0000000a9db07c20 */ /* 0x000fe20008410000 */
[----:B------:R-:W-:Y:S01]  /*3930*/  MUFU.EX2 R163, R163 ;  /* 0x000000a300a37308 */ /* 0x000fe20000000800 */
[--C-:B------:R-:W-:Y:S01]  /*3940*/  FFMA.FTZ R185, R186, UR10, -R177.reuse ;  /* 0x0000000abab97c23 */ /* 0x100fe200080108b1 */
[--C-:B------:R-:W-:Y:S01]  /*3950*/  FFMA.FTZ R186, R188, UR10, -R177.reuse ;  /* 0x0000000abcba7c23 */ /* 0x100fe200080108b1 */
[--C-:B------:R-:W-:Y:S01]  /*3960*/  FFMA.FTZ R189, R184, UR10, -R177.reuse ;  /* 0x0000000ab8bd7c23 */ /* 0x100fe200080108b1 */
[----:B------:R-:W-:Y:S01]  /*3970*/  FSEL R176, R176, RZ, P2 ;  /* 0x000000ffb0b07208 */ /* 0x000fe20001000000 */
[--C-:B------:R-:W-:Y:S01]  /*3980*/  FFMA.FTZ R182, R182, UR10, -R177.reuse ;  /* 0x0000000ab6b67c23 */ /* 0x100fe200080108b1 */
[----:B------:R-:W-:Y:S01]  /*3990*/  ISETP.NE.AND P2, PT, R81, RZ, PT ;  /* 0x000000ff5100720c */ /* 0x000fe20003f45270 */
[--C-:B------:R-:W-:Y:S01]  /*39a0*/  FFMA.FTZ R198, R198, UR10, -R177.reuse ;  /* 0x0000000ac6c67c23 */ /* 0x100fe200080108b1 */
[----:B------:R-:W0:Y:S01]  /*39b0*/  S2R R81, SR_TID.X ;  /* 0x0000000000517919 */ /* 0x000e220000002100 */
        /* <DEDUP_REMOVED lines=11> */
[----:B------:R-:W-:Y:S01]  /*3a70*/  FFMA.FTZ R213, R192, UR10, -R177 ;  /* 0x0000000ac0d57c23 */ /* 0x000fe200080108b1 */
[----:B------:R-:W-:Y:S01]  /*3a80*/  MUFU.EX2 R165, R165 ;  /* 0x000000a500a57308 */ /* 0x000fe20000000800 */
[--C-:B------:R-:W-:Y:S01]  /*3a90*/  FFMA.FTZ R192, R215, UR10, -R176.reuse ;  /* 0x0000000ad7c07c23 */ /* 0x100fe200080108b0 */
[--C-:B------:R-:W-:Y:S01]  /*3aa0*/  FFMA.FTZ R196, R217, UR10, -R176.reuse ;  /* 0x0000000ad9c47c23 */ /* 0x100fe200080108b0 */
[----:B------:R-:W-:Y:S01]  /*3ab0*/  @!P2 PRMT R13, RZ, 0x654, R13 ;  /* 0x00000654ff0da816 */ /* 0x000fe2000000000d */
[--C-:B------:R-:W-:Y:S01]  /*3ac0*/  FFMA.FTZ R194, R194, UR10, -R177.reuse ;  /* 0x0000000ac2c27c23 */ /* 0x100fe200080108b1 */
[--C-:B------:R-:W-:Y:S01]  /*3ad0*/  FFMA.FTZ R215, R221, UR10, -R176.reuse ;  /* 0x0000000addd77c23 */ /* 0x100fe200080108b0 */
[--C-:B------:R-:W-:Y:S01]  /*3ae0*/  FFMA.FTZ R217, R219, UR10, -R176.reuse ;  /* 0x0000000adbd97c23 */ /* 0x100fe200080108b0 */
[--C-:B------:R-:W-:Y:S01]  /*3af0*/  FFMA.FTZ R204, R159, UR10, -R177.reuse ;  /* 0x0000000a9fcc7c23 */ /* 0x100fe200080108b1 */
[----:B------:R-:W2:Y:S01]  /*3b00*/  MUFU.EX2 R166, R166 ;  /* 0x000000a600a67308 */ /* 0x000ea20000000800 */
        /* <DEDUP_REMOVED lines=10> */
[----:B0-----:R-:W-:Y:S01]  /*3bb0*/  SHF.R.U32.HI R81, RZ, 0x7, R81 ;  /* 0x00000007ff517819 */ /* 0x001fe20000011651 */
[--C-:B------:R-:W-:Y:S01]  /*3bc0*/  FFMA.FTZ R0, R12, UR10, -R177.reuse ;  /* 0x0000000a0c007c23 */ /* 0x100fe200080108b1 */
[--C-:B------:R-:W-:Y:S01]  /*3bd0*/  FFMA.FTZ R12, R191, UR10, -R176.reuse ;  /* 0x0000000abf0c7c23 */ /* 0x100fe200080108b0 */
[--C-:B------:R-:W-:Y:S01]  /*3be0*/  FFMA.FTZ R207, R190, UR10, -R177.reuse ;  /* 0x0000000abecf7c23 */ /* 0x100fe200080108b1 */
[----:B------:R-:W-:Y:S01]  /*3bf0*/  IADD3 R203, -R81, 0xb, RZ ;  /* 0x0000000b51cb7810 */ /* 0x000fe20007ffe1ff */
[----:B------:R-:W0:Y:S01]  /*3c00*/  MUFU.EX2 R171, R171 ;  /* 0x000000ab00ab7308 */ /* 0x000e220000000800 */
[----:B--2---:R-:W-:Y:S01]  /*3c10*/  F2FP.F16.F32.PACK_AB R154, R166, R165 ;  /* 0x000000a5a69a723e */ /* 0x004fe200000000ff */
[--C-:B------:R-:W-:Y:S01]  /*3c20*/  FFMA.FTZ R191, R193, UR10, -R176.reuse ;  /* 0x0000000ac1bf7c23 */ /* 0x100fe200080108b0 */
[--C-:B------:R-:W-:Y:S01]  /*3c30*/  FFMA.FTZ R158, R158, UR10, -R177.reuse ;  /* 0x0000000a9e9e7c23 */ /* 0x100fe200080108b1 */
[----:B------:R1:W-:Y:S06]  /*3c40*/  BAR.ARV R203, 0x100 ;  /* 0x000400cb0000751d */ /* 0x0003ec0000002000 */
[----:B------:R2:W-:Y:S01]  /*3c50*/  @!P2 SYNCS.ARRIVE.TRANS64.RED.A1T0 RZ, [R13+URZ], RZ ;  /* 0x000000ff0dffa9a7 */ /* 0x0005e2000810043f */
[----:B------:R-:W-:Y:S01]  /*3c60*/  MUFU.EX2 R168, R168 ;  /* 0x000000a800a87308 */ /* 0x000fe20000000800 */
[--C-:B------:R-:W-:Y:S01]  /*3c70*/  FFMA.FTZ R190, R195, UR10, -R176.reuse ;  /* 0x0000000ac3be7c23 */ /* 0x100fe200080108b0 */
[--C-:B------:R-:W-:Y:S01]  /*3c80*/  FFMA.FTZ R193, R197, UR10, -R176.reuse ;  /* 0x0000000ac5c17c23 */ /* 0x100fe200080108b0 */
[--C-:B------:R-:W-:Y:S01]  /*3c90*/  FFMA.FTZ R195, R172, UR10, -R177.reuse ;  /* 0x0000000aacc37c23 */ /* 0x100fe200080108b1 */
[--C-:B------:R-:W-:Y:S01]  /*3ca0*/  FFMA.FTZ R172, R174, UR10, -R177.reuse ;  /* 0x0000000aaeac7c23 */ /* 0x100fe200080108b1 */
[--C-:B------:R-:W-:Y:S01]  /*3cb0*/  FFMA.FTZ R180, R180, UR10, -R177.reuse ;  /* 0x0000000ab4b47c23 */ /* 0x100fe200080108b1 */
[----:B0-----:R-:W-:Y:S01]  /*3cc0*/  F2FP.F16.F32.PACK_AB R153, R171, R164 ;  /* 0x000000a4ab99723e */ /* 0x001fe200000000ff */
[--C-:B------:R-:W-:Y:S01]  /*3cd0*/  FFMA.FTZ R174, R179, UR10, -R176.reuse ;  /* 0x0000000ab3ae7c23 */ /* 0x100fe200080108b0 */
[----:B------:R-:W0:Y:S01]  /*3ce0*/  MUFU.EX2 R169, R169 ;  /* 0x000000a900a97308 */ /* 0x000e220000000800 */
[--C-:B------:R-:W-:Y:S01]  /*3cf0*/  FFMA.FTZ R173, R173, UR10, -R176.reuse ;  /* 0x0000000aadad7c23 */ /* 0x100fe200080108b0 */
[--C-:B------:R-:W-:Y:S01]  /*3d00*/  FFMA.FTZ R175, R175, UR10, -R176.reuse ;  /* 0x0000000aafaf7c23 */ /* 0x100fe200080108b0 */
[----:B------:R-:W-:Y:S01]  /*3d10*/  FFMA.FTZ R177, R178, UR10, -R177 ;  /* 0x0000000ab2b17c23 */ /* 0x000fe200080108b1 */
[----:B------:R-:W-:Y:S01]  /*3d20*/  FFMA.FTZ R176, R181, UR10, -R176 ;  /* 0x0000000ab5b07c23 */ /* 0x000fe200080108b0 */
[----:B------:R-:W-:Y:S01]  /*3d30*/  FADD.FTZ R162, R163, R162 ;  /* 0x000000a2a3a27221 */ /* 0x000fe20000010000 */
[----:B------:R-:W-:Y:S01]  /*3d40*/  FADD.FTZ R171, R164, R171 ;  /* 0x000000aba4ab7221 */ /* 0x000fe20000010000 */
[----:B--2---:R-:W-:Y:S01]  /*3d50*/  IMAD.U32 R13, RZ, RZ, UR5 ;  /* 0x00000005ff0d7e24 */ /* 0x004fe2000f8e00ff */
[----:B------:R-:W-:Y:S01]  /*3d60*/  MUFU.EX2 R182, R182 ;  /* 0x000000b600b67308 */ /* 0x000fe20000000800 */
[----:B------:R-:W-:Y:S01]  /*3d70*/  FADD.FTZ R165, R165, R162 ;  /* 0x000000a2a5a57221 */ /* 0x000fe20000010000 */
[----:B------:R-:W-:-:S03]  /*3d80*/  @!P2 VIADD R170, R170, 0x32460 ;  /* 0x00032460aaaaa836 */ /* 0x000fc60000000000 */
[----:B------:R-:W-:Y:S02]  /*3d90*/  FADD.FTZ R165, R166, R165 ;  /* 0x000000a5a6a57221 */ /* 0x000fe40000010000 */
[----:B------:R-:W-:Y:S01]  /*3da0*/  @!P2 PRMT R170, RZ, 0x654, R170 ;  /* 0x00000654ffaaa816 */ /* 0x000fe200000000aa */
[----:B------:R-:W2:Y:S01]  /*3db0*/  MUFU.EX2 R185, R185 ;  /* 0x000000b900b97308 */ /* 0x000ea20000000800 */
[----:B0-----:R-:W-:Y:S01]  /*3dc0*/  F2FP.F16.F32.PACK_AB R155, R169, R168 ;  /* 0x000000a8a99b723e */ /* 0x001fe200000000ff */
[----:B------:R1:W-:Y:S01]  /*3dd0*/  BAR.SYNC.DEFER_BLOCKING R200, 0x100 ;  /* 0x000400c80000751d */ /* 0x0003e20000010000 */
[----:B------:R-:W-:-:S04]  /*3de0*/  FADD.FTZ R168, R168, R171 ;  /* 0x000000aba8a87221 */ /* 0x000fc80000010000 */
[----:B------:R-:W-:Y:S01]  /*3df0*/  FADD.FTZ R168, R169, R168 ;  /* 0x000000a8a9a87221 */ /* 0x000fe20000010000 */
[----:B------:R-:W-:Y:S08]  /*3e00*/  MUFU.EX2 R186, R186 ;  /* 0x000000ba00ba7308 */ /* 0x000ff00000000800 */
[----:B------:R-:W-:Y:S08]  /*3e10*/  MUFU.EX2 R189, R189 ;  /* 0x000000bd00bd7308 */ /* 0x000ff00000000800 */
[----:B------:R-:W-:Y:S01]  /*3e20*/  MUFU.EX2 R183, R183 ;  /* 0x000000b700b77308 */ /* 0x000fe20000000800 */
[----:B------:R-:W-:-:S06]  /*3e30*/  WARPGROUP.ARRIVE ;  /* 0x00000000000079c5 */ /* 0x000fcc0000000000 */
[----:B------:R-:W-:Y:S01]  /*3e40*/  HGMMA.64x256x16.F32 R24, R152, gdesc[UR12].tnspB, RZ, !UPT, gsb0 ;  /* 0x43e0000c98187df0 */ /* 0x000fe2000c0008ff */
[----:B------:R-:W0:Y:S01]  /*3e50*/  MUFU.EX2 R184, R184 ;  /* 0x000000b800b87308 */ /* 0x000e220000000800 */
[----:B------:R-:W-:Y:S01]  /*3e60*/  UMOV UR14, UR4 ;  /* 0x00000004000e7c82 */ /* 0x000fe20008000000 */
[----:B------:R-:W-:Y:S01]  /*3e70*/  UMOV UR15, 0x40000040 ;  /* 0x40000040000f7882 */ /* 0x000fe20000000000 */
[----:B------:R-:W-:-:S05]  /*3e80*/  UIADD3 UR4, UR5, 0x100, URZ ;  /* 0x0000010005047890 */ /* 0x000fca000fffe03f */
        /* <DEDUP_REMOVED lines=9> */
[----:B------:R-:W1:Y:S08]  /*3f20*/  MUFU.EX2 R217, R217 ;  /* 0x000000d900d97308 */ /* 0x000e700000000800 */
[----:B------:R-:W-:Y:S08]  /*3f30*/  MUFU.EX2 R161, R161 ;  /* 0x000000a100a17308 */ /* 0x000ff00000000800 */
[----:B------:R-:W1:Y:S08]  /*3f40*/  MUFU.EX2 R204, R204 ;  /* 0x000000cc00cc7308 */ /* 0x000e700000000800 */
[----:B------:R-:W-:Y:S08]  /*3f50*/  MUFU.EX2 R159, R159 ;  /* 0x0000009f009f7308 */ /* 0x000ff00000000800 */
[----:B------:R-:W-:Y:S08]  /*3f60*/  MUFU.EX2 R160, R160 ;  /* 0x000000a000a07308 */ /* 0x000ff00000000800 */
[----:B------:R-:W-:Y:S08]  /*3f70*/  MUFU.EX2 R167, R167 ;  /* 0x000000a700a77308 */ /* 0x000ff00000000800 */
[----:B------:R-:W1:Y:S08]  /*3f80*/  MUFU.EX2 R206, R206 ;  /* 0x000000ce00ce7308 */ /* 0x000e700000000800 */
        /* <DEDUP_REMOVED lines=16> */
[----:B------:R-:W-:Y:S01]  /*4090*/  MUFU.EX2 R175, R175 ;  /* 0x000000af00af7308 */ /* 0x000fe20000000800 */
[----:B------:R-:W-:-:S02]  /*40a0*/  WARPGROUP.DEPBAR.LE gsb0, 0x0 ;  /* 0x00008000000079c5 */ /* 0x000fc40000010000 */
[----:B--2---:R-:W-:-:S05]  /*40b0*/  F2FP.F16.F32.PACK_AB R152, R185, R182 ;  /* 0x000000b6b998723e */ /* 0x004fca00000000ff */
[----:B------:R-:W2:Y:S01]  /*40c0*/  MUFU.EX2 R176, R176 ;  /* 0x000000b000b07308 */ /* 0x000ea20000000800 */
[----:B0-----:R-:W-:Y:S01]  /*40d0*/  F2FP.F16.F32.PACK_AB R153, R184, R183 ;  /* 0x000000b7b899723e */ /* 0x001fe200000000ff */
        /* <DEDUP_REMOVED lines=11> */
[----:B------:R-:W-:Y:S01]  /*4190*/  UMOV UR14, UR4 ;  /* 0x00000004000e7c82 */ /* 0x000fe20008000000 */
[----:B------:R-:W-:Y:S01]  /*41a0*/  UMOV UR15, 0x40000040 ;  /* 0x40000040000f7882 */ /* 0x000fe20000000000 */
[----:B------:R-:W-:Y:S01]  /*41b0*/  UIADD3 UR4, UR5, 0x180, URZ ;  /* 0x0000018005047890 */ /* 0x000fe2000fffe03f */
        /* <DEDUP_REMOVED lines=14> */
[----:B------:R-:W-:-:S06]  /*42a0*/  FADD.FTZ R196, R217, R196 ;  /* 0x000000c4d9c47221 */ /* 0x000fcc0000010000 */
[----:B------:R-:W-:Y:S01]  /*42b0*/  HGMMA.64x256x16.F32 R24, R152, gdesc[UR12].tnspB, R24, gsb0 ;  /* 0x43e0000c98187df0 */ /* 0x000fe20008000818 */
[----:B------:R-:W-:Y:S01]  /*42c0*/  UMOV UR14, UR4 ;  /* 0x00000004000e7c82 */ /* 0x000fe20008000000 */
[----:B------:R-:W-:Y:S01]  /*42d0*/  UMOV UR15, 0x40000040 ;  /* 0x40000040000f7882 */ /* 0x000fe20000000000 */
[----:B------:R-:W-:Y:S01]  /*42e0*/  UIADD3 UR4, UR5, 0x200, URZ ;  /* 0x0000020005047890 */ /* 0x000fe2000fffe03f */
        /* <DEDUP_REMOVED lines=13> */
[----:B------:R-:W-:-:S07]  /*43c0*/  FADD.FTZ R199, R208, R199 ;  /* 0x000000c7d0c77221 */ /* 0x000fce0000010000 */
        /* <DEDUP_REMOVED lines=21> */
[----:B------:R-:W-:Y:S02]  /*4520*/  @UP0 ULDC UR4, c[0x0][0x44c] ;  /* 0x0001130000040ab9 */ /* 0x000fe40000000800 */
[----:B------:R-:W-:-:S04]  /*4530*/  UIMAD.WIDE.U32 UR4, UR38, UR4, URZ ;  /* 0x00000004260472a5 */ /* 0x000fc8000f8e003f */
[----:B------:R-:W-:-:S04]  /*4540*/  @UP0 USHF.R.U32.HI UR38, URZ, UR7, UR5 ;  /* 0x000000073f260299 */ /* 0x000fc80008011605 */
[----:B------:R-:W-:-:S04]  /*4550*/  UIADD3 UR4, UR38, -UR6, UR39 ;  /* 0x8000000626047290 */ /* 0x000fc8000fffe027 */
[----:B------:R-:W-:-:S04]  /*4560*/  UIMAD.WIDE UR4, UR4, 0x2aaaaaab, URZ ;  /* 0x2aaaaaab040478a5 */ /* 0x000fc8000f8e023f */
[----:B------:R-:W-:-:S04]  /*4570*/  USHF.R.U32.HI UR4, URZ, 0x1f, UR5 ;  /* 0x0000001f3f047899 */ /* 0x000fc80008011605 */
[----:B------:R-:W-:-:S04]  /*4580*/  ULEA.HI.SX32 UR4, UR5, UR4, 0x1c ;  /* 0x0000000405047291 */ /* 0x000fc8000f8fe23f */
[----:B------:R-:W-:-:S04]  /*4590*/  UISETP.LT.AND UP1, UPT, UR11, UR4, UPT ;  /* 0x000000040b00728c */ /* 0x000fc8000bf21270 */
[----:B------:R-:W-:-:S03]  /*45a0*/  USEL UR56, UR11, UR4, !UP1 ;  /* 0x000000040b387287 */ /* 0x000fc6000c800000 */
[----:B------:R-:W-:Y:S01]  /*45b0*/  UMOV UR4, URZ ;  /* 0x0000003f00047c82 */ /* 0x000fe20008000000 */
        /* <DEDUP_REMOVED lines=20> */
[----:B------:R-:W-:Y:S01]  /*4700*/  IMAD.MOV.U32 R204, RZ, RZ, R157 ;  /* 0x000000ffffcc7224 */ /* 0x000fe200078e009d */
[----:B------:R-:W-:Y:S01]  /*4710*/  MOV R205, R156 ;  /* 0x0000009c00cd7202 */ /* 0x000fe20000000f00 */
[----:B------:R-:W-:Y:S01]  /*4720*/  UMOV UR60, URZ ;  /* 0x0000003f003c7c82 */ /* 0x000fe20008000000 */
[----:B------:R-:W-:Y:S01]  /*4730*/  UMOV UR7, UR61 ;  /* 0x0000003d00077c82 */ /* 0x000fe20008000000 */
[----:B------:R-:W-:-:S05]  /*4740*/  UMOV UR4, URZ ;  /* 0x0000003f00047c82 */ /* 0x000fca0008000000 */
.L_x_13453:
[----:B------:R-:W-:-:S04]  /*4750*/  UIADD3 UR4, UR4, 0x1, URZ ;  /* 0x0000000104047890 */ /* 0x000fc8000fffe03f */
[----:B------:R-:W-:-:S04]  /*4760*/  UISETP.NE.AND UP1, UPT, UR4, 0x2, UPT ;  /* 0x000000020400788c */ /* 0x000fc8000bf25270 */
[----:B------:R-:W-:Y:S02]  /*4770*/  USEL UR5, URZ, 0x1, UP1 ;  /* 0x000000013f057887 */ /* 0x000fe40008800000 */
[----:B------:R-:W-:Y:S02]  /*4780*/  USEL UR4, UR4, URZ, UP1 ;  /* 0x0000003f04047287 */ /* 0x000fe40008800000 */
[----:B------:R-:W-:Y:S01]  /*4790*/  ULOP3.LUT UR60, UR60, UR5, URZ, 0x3c, !UPT ;  /* 0x000000053c3c7292 */ /* 0x000fe2000f8e3c3f */
[----:B-1----:R-:W-:Y:S11]  /*47a0*/  @!P0 BRA `(.L_x_13445) ;  /* 0x0000000000048947 */ /* 0x002ff60003800000 */
[----:B------:R-:W-:Y:S01]  /*47b0*/  BPT.TRAP 0x1 ;  /* 0x000000040000795c */ /* 0x000fe20000300000 */
.L_x_13445:
[----:B------:R-:W-:Y:S01]  /*47c0*/  R2UR UR5, R22 ;  /* 0x00000000160572ca */ /* 0x000fe200000e0000 */
[----:B------:R-:W-:-:S05]  /*47d0*/  IMAD.U32 R203, RZ, RZ, UR60 ;  /* 0x0000003cffcb7e24 */ /* 0x000fca000f8e00ff */
[----:B------:R-:W-:-:S07]  /*47e0*/  SHF.L.U32 R203, R203, 0x1f, RZ ;  /* 0x0000001fcbcb7819 */ /* 0x000fce00000006ff */
[----:B------:R-:W-:-:S09]  /*47f0*/  ULEA UR5, UR4, UR5, 0x3 ;  /* 0x0000000504057291 */ /* 0x000fd2000f8e183f */
[----:B------:R1:W2:Y:S01]  /*4800*/  SYNCS.PHASECHK.TRANS64.TRYWAIT P3, [UR5+0x32430], R203 ;  /* 0x032430cbff0075a7 */ /* 0x0002a20008060145 */
[----:B------:R-:W-:Y:S05]  /*4810*/  @!P0 BRA `(.L_x_13446) ;  /* 0x0000000000048947 */ /* 0x000fea0003800000 */
[----:B------:R-:W-:Y:S01]  /*4820*/  BPT.TRAP 0x1 ;  /* 0x000000040000795c */ /* 0x000fe20000300000 */
.L_x_13446:
[----:B--2---:R-:W-:Y:S05]  /*4830*/  @P3 BRA `(.L_x_13447) ;  /* 0x0000000000083947 */ /* 0x004fea0003800000 */
[----:B------:R-:W2:Y:S02]  /*4840*/  SYNCS.PHASECHK.TRANS64.TRYWAIT P3, [UR5+0x32430], R203 ;  /* 0x032430cbff0075a7 */ /* 0x000ea40008060145 */
[----:B--2---:R-:W-:Y:S05]  /*4850*/  @!P3 BRA `(.L_x_13448) ;  /* 0x000000d400e8b947 */ /* 0x004fea0003800000 */
.L_x_13447:
        /* <DEDUP_REMOVED lines=51> */
.L_x_13449:
[----:B------:R0:W2:Y:S01]  /*4b90*/  SYNCS.PHASECHK.TRANS64.TRYWAIT P3, [UR5+0x32450], R203 ;  /* 0x032450cbff0075a7 */ /* 0x0000a20008060145 */
[----:B------:R-:W-:Y:S05]  /*4ba0*/  @!P0 BRA `(.L_x_13450) ;  /* 0x0000000000048947 */ /* 0x000fea0003800000 */
[----:B------:R-:W-:Y:S01]  /*4bb0*/  BPT.TRAP 0x1 ;  /* 0x000000040000795c */ /* 0x000fe20000300000 */
.L_x_13450:
[----:B--2---:R-:W-:Y:S05]  /*4bc0*/  @P3 BRA `(.L_x_13451) ;  /* 0x0000000000083947 */ /* 0x004fea0003800000 */
[----:B------:R-:W2:Y:S02]  /*4bd0*/  SYNCS.PHASECHK.TRANS64.TRYWAIT P3, [UR5+0x32450], R203 ;  /* 0x032450cbff0075a7 */ /* 0x000ea40008060145 */
[----:B--2---:R-:W-:Y:S05]  /*4be0*/  @!P3 BRA `(.L_x_13452) ;  /* 0x000000d4001cb947 */ /* 0x004fea0003800000 */
.L_x_13451:
        /* <DEDUP_REMOVED lines=17> */
[----:B------:R-:W-:Y:S01]  /*4d00*/  UIADD3 UR10, UR6, 0x2, URZ ;  /* 0x00000002060a7890 */ /* 0x000fe2000fffe03f */
[----:B------:R-:W-:Y:S01]  /*4d10*/  MOV R209, UR57 ;  /* 0x0000003900d17c02 */ /* 0x000fe20008000f00 */
[----:B------:R-:W-:Y:S01]  /*4d20*/  UIADD3 UR14, UR6, 0x300, URZ ;  /* 0x00000300060e7890 */ /* 0x000fe2000fffe03f */
[----:B------:R-:W-:Y:S01]  /*4d30*/  MOV R210, UR56 ;  /* 0x0000003800d27c02 */ /* 0x000fe20008000f00 */
[----:B------:R-:W-:Y:S01]  /*4d40*/  UMOV UR50, UR6 ;  /* 0x0000000600327c82 */ /* 0x000fe20008000000 */
[----:B------:R-:W-:Y:S01]  /*4d50*/  R2UR UR56, R14 ;  /* 0x000000000e3872ca */ /* 0x000fe200000e0000 */
[----:B------:R-:W-:Y:S01]  /*4d60*/  HGMMA.64x96x16.F32 R152, gdesc[UR48], R152, gsb0 ;  /* 0x01600000309879f0 */ /* 0x000fe20008000898 */
[----:B------:R-:W-:Y:S01]  /*4d70*/  UMOV UR54, UR10 ;  /* 0x0000000a00367c82 */ /* 0x000fe20008000000 */
[----:B------:R-:W-:Y:S01]  /*4d80*/  R2UR UR57, R15 ;  /* 0x000000000f3972ca */ /* 0x000fe200000e0000 */
[----:B------:R-:W-:Y:S01]  /*4d90*/  UIADD3 UR10, UR6, 0x4, URZ ;  /* 0x00000004060a7890 */ /* 0x000fe2000fffe03f */
[----:B------:R-:W-:Y:S01]  /*4da0*/  R2UR UR49, R203 ;  /* 0x00000000cb3172ca */ /* 0x000fe200000e0000 */
[----:B------:R-:W-:Y:S01]  /*4db0*/  UIADD3 UR18, UR6, 0x302, URZ ;  /* 0x0000030206127890 */ /* 0x000fe2000fffe03f */
[----:B------:R-:W-:Y:S01]  /*4dc0*/  R2UR UR48, R206 ;  /* 0x00000000ce3072ca */ /* 0x000fe200000e0000 */
[----:B------:R-:W-:Y:S01]  /*4dd0*/  UIADD3 UR22, UR6, 0x304, URZ ;  /* 0x0000030406167890 */ /* 0x000fe2000fffe03f */
[----:B------:R-:W0:Y:S01]  /*4de0*/  S2R R212, SR_TID.X ;  /* 0x0000000000d47919 */ /* 0x000e220000002100 */
[----:B------:R-:W-:Y:S01]  /*4df0*/  UMOV UR23, 0x40000040 ;  /* 0x4000004000177882 */ /* 0x000fe20000000000 */
[----:B------:R-:W-:Y:S01]  /*4e00*/  UMOV UR58, UR10 ;  /* 0x0000000a003a7c82 */ /* 0x000fe20008000000 */
[----:B------:R-:W-:-:S02]  /*4e10*/  UIADD3 UR10, UR6, 0x6, URZ ;  /* 0x00000006060a7890 */ /* 0x000fc4000fffe03f */
        /* <DEDUP_REMOVED lines=14> */
[----:B0-----:R-:W-:Y:S01]  /*4f00*/  SHF.R.U32.HI R212, RZ, 0x7, R212 ;  /* 0x00000007ffd47819 */ /* 0x001fe200000116d4 */
        /* <DEDUP_REMOVED lines=11> */
[----:B------:R-:W-:Y:S01]  /*4fc0*/  R2UR UR56, R10 ;  /* 0x000000000a3872ca */ /* 0x000fe200000e0000 */
[----:B------:R-:W-:Y:S01]  /*4fd0*/  UMOV UR58, UR6 ;  /* 0x00000006003a7c82 */ /* 0x000fe20008000000 */
[----:B------:R-:W-:Y:S01]  /*4fe0*/  R2UR UR57, R11 ;  /* 0x000000000b3972ca */ /* 0x000fe200000e0000 */
[----:B------:R-:W-:Y:S01]  /*4ff0*/  UMOV UR59, 0x40000040 ;  /* 0x40000040003b7882 */ /* 0x000fe20000000000 */
[----:B------:R-:W-:Y:S01]  /*5000*/  @UP0 ULDC UR6, c[0x0][0x44c] ;  /* 0x0001130000060ab9 */ /* 0x000fe20000000800 */
[----:B------:R-:W-:Y:S02]  /*5010*/  WARPGROUP.DEPBAR.LE gsb0, 0x0 ;  /* 0x00008000000079c5 */ /* 0x000fe40000010000 */
[----:B------:R-:W-:-:S06]  /*5020*/  WARPGROUP.ARRIVE ;  /* 0x00000000000079c5 */ /* 0x000fcc0000000000 */
[----:B------:R-:W-:Y:S01]  /*5030*/  HGMMA.64x96x16.F32 R152, gdesc[UR8], R152, gsb0 ;  /* 0x01600000089879f0 */ /* 0x000fe20008000898 */
[----:B------:R-:W-:Y:S01]  /*5040*/  ULDC UR10, c[0x0][0xad0] ;  /* 0x0002b400000a7ab9 */ /* 0x000fe20000000800 */
[----:B------:R-:W-:Y:S01]  /*5050*/  ULDC UR11, c[0x0][0x2f0] ;  /* 0x0000bc00000b7ab9 */ /* 0x000fe20000000800 */
[----:B------:R-:W-:Y:S02]  /*5060*/  WARPGROUP.DEPBAR.LE gsb0, 0x0 ;  /* 0x00008000000079c5 */ /* 0x000fe40000010000 */
[----:B------:R-:W-:-:S06]  /*5070*/  WARPGROUP.ARRIVE ;  /* 0x00000000000079c5 */ /* 0x000fcc0000000000 */
[----:B------:R-:W-:Y:S01]  /*5080*/  HGMMA.64x96x16.F32 R152, gdesc[UR12], R152, gsb0 ;  /* 0x016000000c9879f0 */ /* 0x000fe20008000898 */
[----:B------:R-:W-:Y:S01]  /*5090*/  R2UR UR14, R13 ;  /* 0x000000000d0e72ca */ /* 0x000fe200000e0000 */
        /* <DEDUP_REMOVED lines=34> */
[----:B------:R-:W-:Y:S02]  /*52c0*/  R2UR UR57, R209 ;  /* 0x00000000d13972ca */ /* 0x000fe400000e0000 */
[----:B------:R-:W-:-:S13]  /*52d0*/  R2UR UR56, R210 ;  /* 0x00000000d23872ca */ /* 0x000fda00000e0000 */
[----:B------:R-:W-:Y:S01]  /*52e0*/  UISETP.GT.AND UP1, UPT, UR7, UR56, UPT ;  /* 0x000000380700728c */ /* 0x000fe2000bf24270 */
[----:B------:R-:W-:Y:S02]  /*52f0*/  WARPGROUP.DEPBAR.LE gsb0, 0x0 ;  /* 0x00008000000079c5 */ /* 0x000fe40000010000 */
[----:B------:R-:W-:Y:S01]  /*5300*/  FMUL.FTZ R219, R162, UR10 ;  /* 0x0000000aa2db7c20 */ /* 0x000fe20008410000 */
[----:B------:R-:W-:-:S04]  /*5310*/  @P1 IMAD.HI.U32 R162, R201, UR6, RZ ;  /* 0x00000006c9a21c27 */ /* 0x000fc8000f8e00ff */
[----:B------:R-:W-:Y:S01]  /*5320*/  FMUL.FTZ R206, R153, UR10 ;  /* 0x0000000a99ce7c20 */ /* 0x000fe20008410000 */
[----:B------:R-:W-:Y:S01]  /*5330*/  @UP0 ULDC UR6, c[0x0][0x450] ;  /* 0x0001140000060ab9 */ /* 0x000fe20000000800 */
[----:B------:R-:W-:Y:S01]  /*5340*/  FMUL.FTZ R221, R166, UR10 ;  /* 0x0000000aa6dd7c20 */ /* 0x000fe20008410000 */
[----:B------:R-:W-:Y:S01]  /*5350*/  IMAD.MOV.U32 R153, RZ, RZ, R201 ;  /* 0x000000ffff997224 */ /* 0x000fe200078e00c9 */
[----:B------:R-:W-:Y:S01]  /*5360*/  @P1 SHF.R.U32.HI R153, RZ, UR6, R162 ;  /* 0x00000006ff991c19 */ /* 0x000fe200080116a2 */
[----:B------:R-:W-:Y:S01]  /*5370*/  FMUL.FTZ R166, R169, UR10 ;  /* 0x0000000aa9a67c20 */ /* 0x000fe20008410000 */
[----:B------:R-:W-:Y:S01]  /*5380*/  UMOV UR6, 0x1 ;  /* 0x0000000100067882 */ /* 0x000fe20000000000 */
[----:B------:R-:W-:Y:S01]  /*5390*/  FMUL.FTZ R207, R171, UR10 ;  /* 0x0000000aabcf7c20 */ /* 0x000fe20008410000 */
[----:B------:R-:W-:Y:S01]  /*53a0*/  FMUL.FTZ R152, R152, UR10 ;  /* 0x0000000a98987c20 */ /* 0x000fe20008410000 */
[----:B------:R-:W0:Y:S01]  /*53b0*/  SHFL.IDX PT, R169, R153, RZ, 0x1c1f ;  /* 0x001c1fff99a97589 */ /* 0x000e2200000e0000 */
[----:B------:R-:W-:Y:S01]  /*53c0*/  FMUL.FTZ R208, R157, UR10 ;  /* 0x0000000a9dd07c20 */ /* 0x000fe20008410000 */
[----:B------:R-:W-:Y:S01]  /*53d0*/  UIMAD UR6, UR7, -0x60, UR6 ;  /* 0xffffffa0070678a4 */ /* 0x000fe2000f8e0206 */
[----:B------:R-:W-:Y:S01]  /*53e0*/  FMUL.FTZ R157, R159, UR10 ;  /* 0x0000000a9f9d7c20 */ /* 0x000fe20008410000 */
[----:B------:R0:W1:Y:S01]  /*53f0*/  SHFL.IDX PT, R171, R153, 0x1, 0x1c1f ;  /* 0x003c1f0099ab7f89 */ /* 0x00006200000e0000 */
[----:B------:R-:W-:Y:S01]  /*5400*/  FMUL.FTZ R215, R175, UR10 ;  /* 0x0000000aafd77c20 */ /* 0x000fe20008410000 */
[----:B------:R-:W-:Y:S01]  /*5410*/  FMUL.FTZ R203, R154, UR10 ;  /* 0x0000000a9acb7c20 */ /* 0x000fe20008410000 */
[----:B------:R-:W-:Y:S01]  /*5420*/  FMUL.FTZ R159, R161, UR10 ;  /* 0x0000000aa19f7c20 */ /* 0x000fe20008410000 */
[----:B------:R-:W-:-:S02]  /*5430*/  IMAD.MOV.U32 R175, RZ, RZ, -0x2 ;  /* 0xfffffffeffaf7424 */ /* 0x000fc400078e00ff */
[----:B------:R-:W-:Y:S01]  /*5440*/  FMUL.FTZ R154, R156, UR10 ;  /* 0x0000000a9c9a7c20 */ /* 0x000fe20008410000 */
[----:B------:R-:W-:Y:S01]  /*5450*/  FMUL.FTZ R161, R165, UR10 ;  /* 0x0000000aa5a17c20 */ /* 0x000fe20008410000 */
[----:B------:R-:W-:Y:S01]  /*5460*/  FMUL.FTZ R156, R158, UR10 ;  /* 0x0000000a9e9c7c20 */ /* 0x000fe20008410000 */
[----:B------:R-:W-:Y:S01]  /*5470*/  FMUL.FTZ R165, R168, UR10 ;  /* 0x0000000aa8a57c20 */ /* 0x000fe20008410000 */
[----:B------:R-:W-:Y:S01]  /*5480*/  FMUL.FTZ R158, R160, UR10 ;  /* 0x0000000aa09e7c20 */ /* 0x000fe20008410000 */
[----:B------:R-:W-:Y:S01]  /*5490*/  FMUL.FTZ R168, R173, UR10 ;  /* 0x0000000aada87c20 */ /* 0x000fe20008410000 */
[----:B------:R-:W2:Y:S01]  /*54a0*/  MUFU.TANH R152, R152 ;  /* 0x0000009800987308 */ /* 0x000ea20000002400 */
[----:B------:R-:W-:Y:S02]  /*54b0*/  IMAD.U32 R173, RZ, RZ, UR11 ;  /* 0x0000000bffad7e24 */ /* 0x000fe4000f8e00ff */
[----:B------:R-:W-:Y:S01]  /*54c0*/  FMUL.FTZ R160, R164, UR10 ;  /* 0x0000000aa4a07c20 */ /* 0x000fe20008410000 */
[----:B------:R-:W-:Y:S01]  /*54d0*/  IMAD R162, R202, R175, UR6 ;  /* 0x00000006caa27e24 */ /* 0x000fe2000f8e02af */
[----:B------:R-:W-:Y:S01]  /*54e0*/  ULDC UR6, c[0x0][0x288] ;  /* 0x0000a20000067ab9 */ /* 0x000fe20000000800 */
[----:B------:R-:W-:Y:S01]  /*54f0*/  FMUL.FTZ R223, R163, UR10 ;  /* 0x0000000aa3df7c20 */ /* 0x000fe20008410000 */
[----:B------:R-:W-:Y:S01]  /*5500*/  FMUL.FTZ R163, R176, UR10 ;  /* 0x0000000ab0a37c20 */ /* 0x000fe20008410000 */
[----:B------:R-:W-:Y:S01]  /*5510*/  IMAD R162, R173, UR57, R162 ;  /* 0x00000039ada27c24 */ /* 0x000fe2000f8e02a2 */
[----:B------:R-:W3:Y:S01]  /*5520*/  MUFU.TANH R206, R206 ;  /* 0x000000ce00ce7308 */ /* 0x000ee20000002400 */
[----:B------:R-:W-:Y:S01]  /*5530*/  FMUL.FTZ R177, R177, UR10 ;  /* 0x0000000ab1b17c20 */ /* 0x000fe20008410000 */
[----:B------:R-:W-:Y:S01]  /*5540*/  FMUL.FTZ R217, R167, UR10 ;  /* 0x0000000aa7d97c20 */ /* 0x000fe20008410000 */
[----:B------:R-:W-:Y:S01]  /*5550*/  FMUL.FTZ R209, R174, UR10 ;  /* 0x0000000aaed17c20 */ /* 0x000fe20008410000 */
[--C-:B0-----:R-:W-:Y:S01]  /*5560*/  IADD3 R153, R169, -UR6, R162.reuse ;  /* 0x80000006a9997c10 */ /* 0x101fe2000fffe0a2 */
[----:B------:R-:W-:Y:S01]  /*5570*/  FMUL.FTZ R167, R172, UR10 ;  /* 0x0000000aaca77c20 */ /* 0x000fe20008410000 */
[----:B------:R-:W-:Y:S01]  /*5580*/  FMUL.FTZ R180, R180, UR10 ;  /* 0x0000000ab4b47c20 */ /* 0x000fe20008410000 */
[----:B------:R-:W-:Y:S01]  /*5590*/  FMUL.FTZ R181, R181, UR10 ;  /* 0x0000000ab5b57c20 */ /* 0x000fe20008410000 */
[----:B------:R-:W0:Y:S01]  /*55a0*/  MUFU.TANH R154, R154 ;  /* 0x0000009a009a7308 */ /* 0x000e220000002400 */
[----:B------:R-:W-:Y:S01]  /*55b0*/  ISETP.GT.AND P6, PT, R153, RZ, PT ;  /* 0x000000ff9900720c */ /* 0x000fe20003fc4270 */
[----:B------:R-:W-:Y:S01]  /*55c0*/  FMUL.FTZ R185, R185, UR10 ;  /* 0x0000000ab9b97c20 */ /* 0x000fe20008410000 */
[----:B------:R-:W-:Y:S01]  /*55d0*/  ISETP.GT.AND P5, PT, R153, 0x1, PT ;  /* 0x000000019900780c */ /* 0x000fe20003fa4270 */
[----:B------:R-:W-:Y:S01]  /*55e0*/  FMUL.FTZ R155, R155, UR10 ;  /* 0x0000000a9b9b7c20 */ /* 0x000fe20008410000 */
[----:B--2---:R-:W-:Y:S01]  /*55f0*/  FSEL R174, R152, -INF , P6 ;  /* 0xff80000098ae7808 */ /* 0x004fe20003000000 */
[----:B------:R-:W-:Y:S01]  /*5600*/  FMUL.FTZ R188, R188, UR10 ;  /* 0x0000000abcbc7c20 */ /* 0x000fe20008410000 */
[----:B-1----:R-:W-:Y:S01]  /*5610*/  IADD3 R169, R171, -UR6, R162 ;  /* 0x80000006aba97c10 */ /* 0x002fe2000fffe0a2 */
[----:B------:R-:W-:Y:S01]  /*5620*/  MUFU.TANH R158, R158 ;  /* 0x0000009e009e7308 */ /* 0x000fe20000002400 */
[C---:B------:R-:W-:Y:S01]  /*5630*/  ISETP.GT.AND P3, PT, R153.reuse, 0x8, PT ;  /* 0x000000089900780c */ /* 0x040fe20003f64270 */
[----:B------:R-:W-:Y:S01]  /*5640*/  FMUL.FTZ R162, R184, UR10 ;  /* 0x0000000ab8a27c20 */ /* 0x000fe20008410000 */
[C---:B------:R-:W-:Y:S01]  /*5650*/  ISETP.GT.AND P6, PT, R153.reuse, 0x10, PT ;  /* 0x000000109900780c */ /* 0x040fe20003fc4270 */
[----:B------:R-:W-:Y:S01]  /*5660*/  FMUL.FTZ R170, R170, UR10 ;  /* 0x0000000aaaaa7c20 */ /* 0x000fe20008410000 */
[C---:B------:R-:W-:Y:S01]  /*5670*/  ISETP.GT.AND P4, PT, R153.reuse, 0x9, PT ;  /* 0x000000099900780c */ /* 0x040fe20003f84270 */
[----:B------:R-:W-:Y:S01]  /*5680*/  FMUL.FTZ R175, R178, UR10 ;  /* 0x0000000ab2af7c20 */ /* 0x000fe20008410000 */
[----:B---3--:R-:W-:Y:S01]  /*5690*/  FSEL R176, R206, -INF , P5 ;  /* 0xff800000ceb07808 */ /* 0x008fe20002800000 */
[----:B------:R-:W1:Y:S01]  /*56a0*/  MUFU.TANH R208, R208 ;  /* 0x000000d000d07308 */ /* 0x000e620000002400 */
[----:B------:R-:W-:Y:S01]  /*56b0*/  ISETP.GT.AND P5, PT, R153, 0x11, PT ;  /* 0x000000119900780c */ /* 0x000fe20003fa4270 */
[----:B------:R-:W-:Y:S01]  /*56c0*/  FMUL.FTZ R178, R179, UR10 ;  /* 0x0000000ab3b27c20 */ /* 0x000fe20008410000 */
[----:B0-----:R-:W-:Y:S01]  /*56d0*/  FSEL R152, R154, -INF , P3 ;  /* 0xff8000009a987808 */ /* 0x001fe20001800000 */
[----:B------:R-:W-:Y:S01]  /*56e0*/  FMUL.FTZ R211, R183, UR10 ;  /* 0x0000000ab7d37c20 */ /* 0x000fe20008410000 */
[----:B------:R-:W-:Y:S01]  /*56f0*/  ISETP.GT.AND P3, PT, R153, 0x18, PT ;  /* 0x000000189900780c */ /* 0x000fe20003f64270 */
[----:B------:R-:W-:Y:S01]  /*5700*/  FMUL.FTZ R187, R187, UR10 ;  /* 0x0000000abbbb7c20 */ /* 0x000fe20008410000 */
[----:B------:R-:W-:Y:S01]  /*5710*/  FMUL.FTZ R190, R190, UR10 ;  /* 0x0000000abebe7c20 */ /* 0x000fe20008410000 */
[----:B------:R-:W-:Y:S01]  /*5720*/  MUFU.TANH R159, R159 ;  /* 0x0000009f009f7308 */ /* 0x000fe20000002400 */
[----:B------:R-:W-:Y:S01]  /*5730*/  FMUL.FTZ R213, R191, UR10 ;  /* 0x0000000abfd57c20 */ /* 0x000fe20008410000 */
[----:B------:R-:W-:Y:S01]  /*5740*/  FMUL.FTZ R198, R198, UR10 ;  /* 0x0000000ac6c67c20 */ /* 0x000fe20008410000 */
[----:B------:R-:W-:Y:S01]  /*5750*/  FMUL.FTZ R195, R195, UR10 ;  /* 0x0000000ac3c37c20 */ /* 0x000fe20008410000 */
[----:B------:R-:W-:Y:S01]  /*5760*/  FMUL.FTZ R197, R197, UR10 ;  /* 0x0000000ac5c57c20 */ /* 0x000fe20008410000 */
[----:B------:R-:W-:-:S03]  /*5770*/  UIADD3 UR7, UR7, -0x1, URZ ;  /* 0xffffffff07077890 */ /* 0x000fc6000fffe03f */
[----:B------:R-:W0:Y:S01]  /*5780*/  MUFU.TANH R161, R161 ;  /* 0x000000a100a17308 */ /* 0x000e220000002400 */
[----:B-1----:R-:W-:Y:S01]  /*5790*/  FSEL R154, R208, -INF , P4 ;  /* 0xff800000d09a7808 */ /* 0x002fe20002000000 */
[----:B------:R-:W-:Y:S01]  /*57a0*/  FMUL.FTZ R208, R189, UR10 ;  /* 0x0000000abdd07c20 */ /* 0x000fe20008410000 */
[----:B------:R-:W-:-:S05]  /*57b0*/  ISETP.GT.AND P4, PT, R153, 0x19, PT ;  /* 0x000000199900780c */ /* 0x000fca0003f84270 */
[----:B------:R-:W-:Y:S08]  /*57c0*/  MUFU.TANH R165, R165 ;  /* 0x000000a500a57308 */ /* 0x000ff00000002400 */
[----:B------:R-:W-:Y:S01]  /*57d0*/  MUFU.TANH R166, R166 ;  /* 0x000000a600a67308 */ /* 0x000fe20000002400 */
[----:B0-----:R-:W-:Y:S02]  /*57e0*/  FSEL R184, R161, -INF , P4 ;  /* 0xff800000a1b87808 */ /* 0x001fe40002000000 */
[----:B------:R-:W-:-:S05]  /*57f0*/  ISETP.GT.AND P4, PT, R153, 0x29, PT ;  /* 0x000000299900780c */ /* 0x000fca0003f84270 */
[----:B------:R-:W-:Y:S08]  /*5800*/  MUFU.TANH R160, R160 ;  /* 0x000000a000a07308 */ /* 0x000ff00000002400 */
[----:B------:R-:W0:Y:S08]  /*5810*/  MUFU.TANH R168, R168 ;  /* 0x000000a800a87308 */ /* 0x000e300000002400 */
[----:B------:R-:W1:Y:S08]  /*5820*/  MUFU.TANH R163, R163 ;  /* 0x000000a300a37308 */ /* 0x000e700000002400 */
[----:B------:R2:W3:Y:S01]  /*5830*/  MUFU.TANH R164, R177 ;  /* 0x000000b100a47308 */ /* 0x0004e20000002400 */
[----:B0-----:R-:W-:-:S02]  /*5840*/  FSEL R168, R168, -INF , P4 ;  /* 0xff800000a8a87808 */ /* 0x001fc40002000000 */
[----:B------:R-:W-:-:S05]  /*5850*/  ISETP.GT.AND P4, PT, R153, 0x39, PT ;  /* 0x000000399900780c */ /* 0x000fca0003f84270 */
[----:B------:R0:W-:Y:S01]  /*5860*/  MUFU.TANH R171, R180 ;  /* 0x000000b400ab7308 */ /* 0x0001e20000002400 */
[----:B--2---:R-:W-:Y:S02]  /*5870*/  FSEL R177, R159, -INF , P5 ;  /* 0xff8000009fb17808 */ /* 0x004fe40002800000 */
[----:B------:R-:W-:-:S04]  /*5880*/  ISETP.GT.AND P5, PT, R153, 0x21, PT ;  /* 0x000000219900780c */ /* 0x000fc80003fa4270 */
[----:B------:R-:W-:Y:S01]  /*5890*/  FSEL R166, R166, -INF , P5 ;  /* 0xff800000a6a67808 */ /* 0x000fe20002800000 */
[----:B------:R2:W4:Y:S01]  /*58a0*/  MUFU.TANH R172, R181 ;  /* 0x000000b500ac7308 */ /* 0x0005220000002400 */
[----:B0-----:R-:W-:Y:S02]  /*58b0*/  FSEL R180, R158, -INF , P6 ;  /* 0xff8000009eb47808 */ /* 0x001fe40003000000 */
[C---:B------:R-:W-:Y:S02]  /*58c0*/  ISETP.GT.AND P6, PT, R153.reuse, 0x20, PT ;  /* 0x000000209900780c */ /* 0x040fe40003fc4270 */
[----:B------:R-:W-:Y:S02]  /*58d0*/  ISETP.GT.AND P5, PT, R153, 0x31, PT ;  /* 0x000000319900780c */ /* 0x000fe40003fa4270 */
[----:B------:R-:W-:Y:S01]  /*58e0*/  FSEL R165, R165, -INF , P6 ;  /* 0xff800000a5a57808 */ /* 0x000fe20003000000 */
[----:B------:R-:W0:Y:S01]  /*58f0*/  MUFU.TANH R167, R167 ;  /* 0x000000a700a77308 */ /* 0x000e220000002400 */
[----:B------:R-:W-:-:S02]  /*5900*/  ISETP.GT.AND P6, PT, R153, 0x30, PT ;  /* 0x000000309900780c */ /* 0x000fc40003fc4270 */
[----:B--2---:R-:W-:Y:S02]  /*5910*/  FSEL R181, R160, -INF , P3 ;  /* 0xff800000a0b57808 */ /* 0x004fe40001800000 */
[----:B-1----:R-:W-:Y:S02]  /*5920*/  FSEL R163, R163, -INF , P6 ;  /* 0xff800000a3a37808 */ /* 0x002fe40003000000 */
[C---:B------:R-:W-:Y:S01]  /*5930*/  ISETP.GT.AND P3, PT, R153.reuse, 0x28, PT ;  /* 0x000000289900780c */ /* 0x040fe20003f64270 */
[----:B------:R-:W1:Y:S01]  /*5940*/  MUFU.TANH R158, R162 ;  /* 0x000000a2009e7308 */ /* 0x000e620000002400 */
[C---:B------:R-:W-:Y:S02]  /*5950*/  ISETP.GT.AND P6, PT, R153.reuse, 0x40, PT ;  /* 0x000000409900780c */ /* 0x040fe40003fc4270 */
[----:B---3--:R-:W-:Y:S02]  /*5960*/  FSEL R161, R164, -INF , P5 ;  /* 0xff800000a4a17808 */ /* 0x008fe40002800000 */
[----:B------:R-:W-:-:S02]  /*5970*/  ISETP.GT.AND P5, PT, R153, 0x41, PT ;  /* 0x000000419900780c */ /* 0x000fc40003fa4270 */
[----:B----4-:R-:W-:Y:S01]  /*5980*/  FSEL R164, R172, -INF , P4 ;  /* 0xff800000aca47808 */ /* 0x010fe20002000000 */
[----:B------:R-:W2:Y:S01]  /*5990*/  MUFU.TANH R185, R185 ;  /* 0x000000b900b97308 */ /* 0x000ea20000002400 */
[----:B------:R-:W-:Y:S01]  /*59a0*/  ISETP.GT.AND P4, PT, R169, RZ, PT ;  /* 0x000000ffa900720c */ /* 0x000fe20003f84270 */
[----:B------:R-:W-:Y:S01]  /*59b0*/  FMUL.FTZ R172, R182, UR10 ;  /* 0x0000000ab6ac7c20 */ /* 0x000fe20008410000 */
[----:B0-----:R-:W-:Y:S02]  /*59c0*/  FSEL R167, R167, -INF , P3 ;  /* 0xff800000a7a77808 */ /* 0x001fe40001800000 */
[----:B------:R-:W-:-:S03]  /*59d0*/  ISETP.GT.AND P3, PT, R153, 0x38, PT ;  /* 0x000000389900780c */ /* 0x000fc60003f64270 */
[----:B------:R-:W0:Y:S01]  /*59e0*/  MUFU.TANH R203, R203 ;  /* 0x000000cb00cb7308 */ /* 0x000e220000002400 */
[----:B-1----:R-:W-:Y:S02]  /*59f0*/  FSEL R159, R158, -INF , P6 ;  /* 0xff8000009e9f7808 */ /* 0x002fe40003000000 */
[----:B------:R-:W-:Y:S02]  /*5a00*/  ISETP.GT.AND P6, PT, R169, 0x1, PT ;  /* 0x00000001a900780c */ /* 0x000fe40003fc4270 */
[----:B------:R-:W-:Y:S02]  /*5a10*/  FSEL R162, R171, -INF , P3 ;  /* 0xff800000aba27808 */ /* 0x000fe40001800000 */
[----:B------:R-:W-:Y:S01]  /*5a20*/  ISETP.GT.AND P3, PT, R153, 0x48, PT ;  /* 0x000000489900780c */ /* 0x000fe20003f64270 */
        /* <DEDUP_REMOVED lines=9> */
[----:B------:R-:W-:Y:S02]  /*5ac0*/  FMNMX.FTZ R156, R203, R204, !PT ;  /* 0x000000cccb9c7209 */ /* 0x000fe40007810000 */
[----:B------:R-:W-:-:S03]  /*5ad0*/  ISETP.GT.AND P5, PT, R169, 0x18, PT ;  /* 0x00000018a900780c */ /* 0x000fc60003fa4270 */
        /* <DEDUP_REMOVED lines=10> */
[----:B------:R-:W-:Y:S02]  /*5b80*/  FMNMX.FTZ R157, R174, R205, !PT ;  /* 0x000000cdae9d7209 */ /* 0x000fe40007810000 */
[----:B------:R-:W-:Y:S02]  /*5b90*/  FMNMX.FTZ R156, R171, R156, !PT ;  /* 0x0000009cab9c7209 */ /* 0x000fe40007810000 */
[----:B------:R-:W-:Y:S01]  /*5ba0*/  ISETP.GT.AND P3, PT, R169, 0x19, PT ;  /* 0x00000019a900780c */ /* 0x000fe20003f64270 */
[----:B------:R-:W1:Y:S01]  /*5bb0*/  MUFU.TANH R221, R221 ;  /* 0x000000dd00dd7308 */ /* 0x000e620000002400 */
[----:B--2---:R-:W-:Y:S02]  /*5bc0*/  FSEL R219, R219, -INF , P4 ;  /* 0xff800000dbdb7808 */ /* 0x004fe40002000000 */
[----:B------:R-:W-:-:S02]  /*5bd0*/  ISETP.GT.AND P4, PT, R169, 0x20, PT ;  /* 0x00000020a900780c */ /* 0x000fc40003f84270 */
[----:B------:R-:W-:Y:S02]  /*5be0*/  FMNMX.FTZ R156, R219, R156, !PT ;  /* 0x0000009cdb9c7209 */ /* 0x000fe40007810000 */
[----:B------:R-:W-:Y:S01]  /*5bf0*/  FMNMX.FTZ R157, R176, R157, !PT ;  /* 0x0000009db09d7209 */ /* 0x000fe20007810000 */
[----:B------:R-:W2:Y:S01]  /*5c00*/  MUFU.TANH R170, R170 ;  /* 0x000000aa00aa7308 */ /* 0x000ea20000002400 */
[----:B0-----:R-:W-:Y:S02]  /*5c10*/  FSEL R223, R223, -INF , P6 ;  /* 0xff800000dfdf7808 */ /* 0x001fe40003000000 */
[----:B------:R-:W-:Y:S02]  /*5c20*/  FMNMX.FTZ R157, R152, R157, !PT ;  /* 0x0000009d989d7209 */ /* 0x000fe40007810000 */
[----:B------:R-:W-:Y:S02]  /*5c30*/  FMNMX.FTZ R156, R223, R156, !PT ;  /* 0x0000009cdf9c7209 */ /* 0x000fe40007810000 */
[----:B------:R-:W-:Y:S01]  /*5c40*/  ISETP.GT.AND P6, PT, R169, 0x21, PT ;  /* 0x00000021a900780c */ /* 0x000fe20003fc4270 */
[----:B------:R-:W0:Y:S01]  /*5c50*/  MUFU.TANH R217, R217 ;  /* 0x000000d900d97308 */ /* 0x000e220000002400 */
[----:B-1----:R-:W-:-:S02]  /*5c60*/  FSEL R221, R221, -INF , P5 ;  /* 0xff800000dddd7808 */ /* 0x002fc40002800000 */
[----:B------:R-:W-:-:S05]  /*5c70*/  ISETP.GT.AND P5, PT, R169, 0x28, PT ;  /* 0x00000028a900780c */ /* 0x000fca0003fa4270 */
[----:B------:R-:W1:Y:S01]  /*5c80*/  MUFU.TANH R209, R209 ;  /* 0x000000d100d17308 */ /* 0x000e620000002400 */
[----:B--2---:R-:W-:Y:S02]  /*5c90*/  FSEL R188, R170, -INF , P4 ;  /* 0xff800000aabc7808 */ /* 0x004fe40002000000 */
[----:B------:R-:W-:Y:S02]  /*5ca0*/  ISETP.GT.AND P4, PT, R169, 0x30, PT ;  /* 0x00000030a900780c */ /* 0x000fe40003f84270 */
[----:B------:R-:W-:Y:S01]  /*5cb0*/  FMNMX.FTZ R170, R221, R156, !PT ;  /* 0x0000009cddaa7209 */ /* 0x000fe20007810000 */
[----:B------:R-:W-:Y:S02]  /*5cc0*/  FMUL.FTZ R156, R192, UR10 ;  /* 0x0000000ac09c7c20 */ /* 0x000fe40008410000 */
[----:B------:R-:W2:Y:S01]  /*5cd0*/  MUFU.TANH R175, R175 ;  /* 0x000000af00af7308 */ /* 0x000ea20000002400 */
[----:B0-----:R-:W-:Y:S02]  /*5ce0*/  FSEL R217, R217, -INF , P3 ;  /* 0xff800000d9d97808 */ /* 0x001fe40001800000 */
[----:B------:R-:W-:-:S02]  /*5cf0*/  ISETP.GT.AND P3, PT, R169, 0x29, PT ;  /* 0x00000029a900780c */ /* 0x000fc40003f64270 */
[----:B------:R-:W-:-:S03]  /*5d00*/  FMNMX.FTZ R179, R217, R170, !PT ;  /* 0x000000aad9b37209 */ /* 0x000fc60007810000 */
[----:B------:R-:W0:Y:S01]  /*5d10*/  MUFU.TANH R172, R172 ;  /* 0x000000ac00ac7308 */ /* 0x000e220000002400 */
[----:B-1----:R-:W-:Y:S02]  /*5d20*/  FSEL R209, R209, -INF , P5 ;  /* 0xff800000d1d17808 */ /* 0x002fe40002800000 */
[----:B------:R-:W-:-:S05]  /*5d30*/  ISETP.GT.AND P5, PT, R169, 0x38, PT ;  /* 0x00000038a900780c */ /* 0x000fca0003fa4270 */
[----:B------:R-:W1:Y:S01]  /*5d40*/  MUFU.TANH R207, R207 ;  /* 0x000000cf00cf7308 */ /* 0x000e620000002400 */
[----:B--2---:R-:W-:Y:S02]  /*5d50*/  FSEL R183, R175, -INF , P4 ;  /* 0xff800000afb77808 */ /* 0x004fe40002000000 */
[----:B------:R-:W-:Y:S01]  /*5d60*/  FMNMX.FTZ R175, R154, R157, !PT ;  /* 0x0000009d9aaf7209 */ /* 0x000fe20007810000 */
[----:B------:R-:W-:Y:S01]  /*5d70*/  FMUL.FTZ R157, R194, UR10 ;  /* 0x0000000ac29d7c20 */ /* 0x000fe20008410000 */
[----:B------:R-:W-:Y:S02]  /*5d80*/  ISETP.GT.AND P4, PT, R169, 0x40, PT ;  /* 0x00000040a900780c */ /* 0x000fe40003f84270 */
[----:B------:R-:W-:Y:S01]  /*5d90*/  FMNMX.FTZ R170, R180, R175, !PT ;  /* 0x000000afb4aa7209 */ /* 0x000fe20007810000 */
[----:B------:R-:W2:Y:S01]  /*5da0*/  MUFU.TANH R215, R215 ;  /* 0x000000d700d77308 */ /* 0x000ea20000002400 */
[----:B0-----:R-:W-:Y:S02]  /*5db0*/  FSEL R189, R172, -INF , P5 ;  /* 0xff800000acbd7808 */ /* 0x001fe40002800000 */
[----:B------:R-:W-:-:S02]  /*5dc0*/  FMNMX.FTZ R172, R188, R179, !PT ;  /* 0x000000b3bcac7209 */ /* 0x000fc40007810000 */
[----:B------:R-:W-:Y:S02]  /*5dd0*/  FMNMX.FTZ R170, R177, R170, !PT ;  /* 0x000000aab1aa7209 */ /* 0x000fe40007810000 */
[----:B------:R-:W-:Y:S01]  /*5de0*/  ISETP.GT.AND P5, PT, R169, 0x48, PT ;  /* 0x00000048a900780c */ /* 0x000fe20003fa4270 */
[----:B------:R-:W0:Y:S01]  /*5df0*/  MUFU.TANH R178, R178 ;  /* 0x000000b200b27308 */ /* 0x000e220000002400 */
[----:B-1----:R-:W-:Y:S02]  /*5e00*/  FSEL R207, R207, -INF , P6 ;  /* 0xff800000cfcf7808 */ /* 0x002fe40003000000 */
[----:B------:R-:W-:Y:S02]  /*5e10*/  FMNMX.FTZ R175, R181, R170, !PT ;  /* 0x000000aab5af7209 */ /* 0x000fe40007810000 */
[----:B------:R-:W-:Y:S02]  /*5e20*/  FMNMX.FTZ R172, R207, R172, !PT ;  /* 0x000000accfac7209 */ /* 0x000fe40007810000 */
[----:B------:R-:W-:Y:S01]  /*5e30*/  ISETP.GT.AND P6, PT, R169, 0x31, PT ;  /* 0x00000031a900780c */ /* 0x000fe20003fc4270 */
[----:B------:R-:W1:Y:S01]  /*5e40*/  MUFU.TANH R211, R211 ;  /* 0x000000d300d37308 */ /* 0x000e620000002400 */
[----:B--2---:R-:W-:-:S02]  /*5e50*/  FSEL R215, R215, -INF , P3 ;  /* 0xff800000d7d77808 */ /* 0x004fc40001800000 */
[----:B------:R-:W-:Y:S02]  /*5e60*/  FMNMX.FTZ R172, R209, R172, !PT ;  /* 0x000000acd1ac7209 */ /* 0x000fe40007810000 */
[----:B------:R-:W-:Y:S02]  /*5e70*/  FMNMX.FTZ R170, R184, R175, !PT ;  /* 0x000000afb8aa7209 */ /* 0x000fe40007810000 */
[----:B------:R-:W-:Y:S01]  /*5e80*/  FMNMX.FTZ R172, R215, R172, !PT ;  /* 0x000000acd7ac7209 */ /* 0x000fe20007810000 */
[----:B------:R-:W2:Y:S01]  /*5e90*/  MUFU.TANH R185, R185 ;  /* 0x000000b900b97308 */ /* 0x000ea20000002400 */
[----:B0-----:R-:W-:Y:S02]  /*5ea0*/  FSEL R186, R178, -INF , P6 ;  /* 0xff800000b2ba7808 */ /* 0x001fe40003000000 */
[----:B------:R-:W-:Y:S02]  /*5eb0*/  FMNMX.FTZ R179, R183, R172, !PT ;  /* 0x000000acb7b37209 */ /* 0x000fe40007810000 */
[----:B------:R-:W-:-:S02]  /*5ec0*/  FMNMX.FTZ R175, R165, R170, !PT ;  /* 0x000000aaa5af7209 */ /* 0x000fc40007810000 */
[----:B------:R-:W-:Y:S01]  /*5ed0*/  ISETP.GT.AND P3, PT, R169, 0x39, PT ;  /* 0x00000039a900780c */ /* 0x000fe20003f64270 */
[----:B------:R-:W0:Y:S01]  /*5ee0*/  MUFU.TANH R187, R187 ;  /* 0x000000bb00bb7308 */ /* 0x000e220000002400 */
[----:B------:R-:W-:Y:S02]  /*5ef0*/  FMNMX.FTZ R172, R186, R179, !PT ;  /* 0x000000b3baac7209 */ /* 0x000fe40007810000 */
[----:B------:R-:W-:Y:S02]  /*5f00*/  FMNMX.FTZ R170, R166, R175, !PT ;  /* 0x000000afa6aa7209 */ /* 0x000fe40007810000 */
[----:B-1----:R-:W-:Y:S02]  /*5f10*/  FSEL R211, R211, -INF , P3 ;  /* 0xff800000d3d37808 */ /* 0x002fe40001800000 */
[----:B------:R-:W-:Y:S01]  /*5f20*/  FMNMX.FTZ R178, R189, R172, !PT ;  /* 0x000000acbdb27209 */ /* 0x000fe20007810000 */
[----:B------:R-:W1:Y:S01]  /*5f30*/  MUFU.TANH R190, R190 ;  /* 0x000000be00be7308 */ /* 0x000e620000002400 */
[----:B------:R-:W-:Y:S01]  /*5f40*/  FMNMX.FTZ R175, R167, R170, !PT ;  /* 0x000000aaa7af7209 */ /* 0x000fe20007810000 */
[----:B------:R-:W-:Y:S01]  /*5f50*/  FMUL.FTZ R172, R199, UR10 ;  /* 0x0000000ac7ac7c20 */ /* 0x000fe20008410000 */
[----:B--2---:R-:W-:-:S02]  /*5f60*/  FSEL R185, R185, -INF , P4 ;  /* 0xff800000b9b97808 */ /* 0x004fc40002000000 */
[----:B------:R-:W-:Y:S02]  /*5f70*/  FMNMX.FTZ R178, R211, R178, !PT ;  /* 0x000000b2d3b27209 */ /* 0x000fe40007810000 */
[----:B------:R-:W-:Y:S01]  /*5f80*/  FMNMX.FTZ R170, R168, R175, !PT ;  /* 0x000000afa8aa7209 */ /* 0x000fe20007810000 */
[----:B------:R-:W2:Y:S01]  /*5f90*/  MUFU.TANH R213, R213 ;  /* 0x000000d500d57308 */ /* 0x000ea20000002400 */
[----:B------:R-:W-:Y:S02]  /*5fa0*/  FMNMX.FTZ R182, R185, R178, !PT ;  /* 0x000000b2b9b67209 */ /* 0x000fe40007810000 */
[----:B------:R-:W-:Y:S01]  /*5fb0*/  FMNMX.FTZ R178, R163, R170, !PT ;  /* 0x000000aaa3b27209 */ /* 0x000fe20007810000 */
[----:B------:R-:W-:Y:S01]  /*5fc0*/  FMUL.FTZ R170, R196, UR10 ;  /* 0x0000000ac4aa7c20 */ /* 0x000fe20008410000 */
[----:B------:R-:W-:Y:S02]  /*5fd0*/  ISETP.GT.AND P6, PT, R169, 0x41, PT ;  /* 0x00000041a900780c */ /* 0x000fe40003fc4270 */
[----:B------:R-:W-:Y:S01]  /*5fe0*/  FMNMX.FTZ R175, R161, R178, !PT ;  /* 0x000000b2a1af7209 */ /* 0x000fe20007810000 */
[----:B------:R-:W3:Y:S01]  /*5ff0*/  MUFU.TANH R157, R157 ;  /* 0x0000009d009d7308 */ /* 0x000ee20000002400 */
[----:B------:R-:W-:-:S02]  /*6000*/  ISETP.GT.AND P3, PT, R169, 0x49, PT ;  /* 0x00000049a900780c */ /* 0x000fc40003f64270 */
[----:B------:R-:W-:Y:S02]  /*6010*/  FMNMX.FTZ R175, R162, R175, !PT ;  /* 0x000000afa2af7209 */ /* 0x000fe40007810000 */
[----:B0-----:R-:W-:Y:S02]  /*6020*/  FSEL R187, R187, -INF , P6 ;  /* 0xff800000bbbb7808 */ /* 0x001fe40003000000 */
[----:B-1----:R-:W-:Y:S01]  /*6030*/  FSEL R190, R190, -INF , P5 ;  /* 0xff800000bebe7808 */ /* 0x002fe20002800000 */
[----:B------:R-:W0:Y:S01]  /*6040*/  MUFU.TANH R198, R198 ;  /* 0x000000c600c67308 */ /* 0x000e220000002400 */
[----:B--2---:R-:W-:Y:S02]  /*6050*/  FSEL R213, R213, -INF , P3 ;  /* 0xff800000d5d57808 */ /* 0x004fe40001800000 */
[C---:B------:R-:W-:Y:S02]  /*6060*/  ISETP.GT.AND P4, PT, R169.reuse, 0x50, PT ;  /* 0x00000050a900780c */ /* 0x040fe40003f84270 */
[----:B------:R-:W-:-:S02]  /*6070*/  ISETP.GT.AND P6, PT, R169, 0x51, PT ;  /* 0x00000051a900780c */ /* 0x000fc40003fc4270 */
[C---:B------:R-:W-:Y:S01]  /*6080*/  ISETP.GT.AND P5, PT, R169.reuse, 0x58, PT ;  /* 0x00000058a900780c */ /* 0x040fe20003fa4270 */
[----:B------:R-:W1:Y:S01]  /*6090*/  MUFU.TANH R208, R208 ;  /* 0x000000d000d07308 */ /* 0x000e620000002400 */
[----:B------:R-:W-:Y:S01]  /*60a0*/  ISETP.GT.AND P3, PT, R169, 0x59, PT ;  /* 0x00000059a900780c */ /* 0x000fe20003f64270 */
[----:B------:R-:W-:Y:S01]  /*60b0*/  FMUL.FTZ R169, R193, UR10 ;  /* 0x0000000ac1a97c20 */ /* 0x000fe20008410000 */
[----:B---3--:R-:W-:Y:S01]  /*60c0*/  FSEL R199, R157, -INF , P4 ;  /* 0xff8000009dc77808 */ /* 0x008fe20002000000 */
[----:B------:R-:W-:Y:S01]  /*60d0*/  ULDC UR10, c[0x0][0xa80] ;  /* 0x0002a000000a7ab9 */ /* 0x000fe20000000800 */
[----:B------:R-:W-:Y:S02]  /*60e0*/  FMNMX.FTZ R179, R187, R182, !PT ;  /* 0x000000b6bbb37209 */ /* 0x000fe40007810000 */
[----:B------:R-:W-:Y:S01]  /*60f0*/  ISETP.GT.AND P4, PT, R153, 0x49, PT ;  /* 0x000000499900780c */ /* 0x000fe20003f84270 */
[----:B------:R-:W2:Y:S01]  /*6100*/  MUFU.TANH R191, R195 ;  /* 0x000000c300bf7308 */ /* 0x000ea20000002400 */
[----:B0-----:R-:W-:-:S02]  /*6110*/  FSEL R193, R198, -INF , P5 ;  /* 0xff800000c6c17808 */ /* 0x001fc40002800000 */
[----:B------:R-:W-:Y:S02]  /*6120*/  FMNMX.FTZ R178, R190, R179, !PT ;  /* 0x000000b3beb27209 */ /* 0x000fe40007810000 */
[----:B------:R-:W-:Y:S02]  /*6130*/  ISETP.GT.AND P5, PT, R153, 0x50, PT ;  /* 0x000000509900780c */ /* 0x000fe40003fa4270 */
[----:B------:R-:W-:Y:S01]  /*6140*/  FMNMX.FTZ R178, R213, R178, !PT ;  /* 0x000000b2d5b27209 */ /* 0x000fe20007810000 */
[----:B------:R0:W3:Y:S01]  /*6150*/  MUFU.TANH R195, R172 ;  /* 0x000000ac00c37308 */ /* 0x0000e20000002400 */
[----:B-1----:R-:W-:Y:S02]  /*6160*/  FSEL R208, R208, -INF , P4 ;  /* 0xff800000d0d07808 */ /* 0x002fe40002000000 */
[----:B------:R-:W-:Y:S02]  /*6170*/  FMNMX.FTZ R178, R199, R178, !PT ;  /* 0x000000b2c7b27209 */ /* 0x000fe40007810000 */
[----:B------:R-:W-:-:S03]  /*6180*/  ISETP.GT.AND P4, PT, R153, 0x58, PT ;  /* 0x000000589900780c */ /* 0x000fc60003f84270 */
[----:B------:R-:W1:Y:S01]  /*6190*/  MUFU.TANH R156, R156 ;  /* 0x0000009c009c7308 */ /* 0x000e620000002400 */
[----:B0-----:R-:W-:Y:S02]  /*61a0*/  FMNMX.FTZ R172, R164, R175, !PT ;  /* 0x000000afa4ac7209 */ /* 0x001fe40007810000 */
[----:B--2---:R-:W-:Y:S02]  /*61b0*/  FSEL R191, R191, -INF , P6 ;  /* 0xff800000bfbf7808 */ /* 0x004fe40003000000 */
[----:B------:R-:W-:Y:S02]  /*61c0*/  FMNMX.FTZ R157, R159, R172, !PT ;  /* 0x000000ac9f9d7209 */ /* 0x000fe40007810000 */
[----:B------:R-:W-:Y:S01]  /*61d0*/  FMNMX.FTZ R178, R191, R178, !PT ;  /* 0x000000b2bfb27209 */ /* 0x000fe20007810000 */
[----:B------:R0:W2:Y:S01]  /*61e0*/  MUFU.TANH R192, R169 ;  /* 0x000000a900c07308 */ /* 0x0000a20000002400 */
[----:B------:R-:W-:Y:S02]  /*61f0*/  FMNMX.FTZ R157, R158, R157, !PT ;  /* 0x0000009d9e9d7209 */ /* 0x000fe40007810000 */
[----:B---3--:R-:W-:-:S02]  /*6200*/  FSEL R196, R195, -INF , P3 ;  /* 0xff800000c3c47808 */ /* 0x008fc40001800000 */
[----:B------:R-:W-:Y:S02]  /*6210*/  FMNMX.FTZ R157, R160, R157, !PT ;  /* 0x0000009da09d7209 */ /* 0x000fe40007810000 */
[----:B------:R-:W-:Y:S01]  /*6220*/  ISETP.GT.AND P3, PT, R153, 0x51, PT ;  /* 0x000000519900780c */ /* 0x000fe20003f64270 */
[----:B------:R-:W3:Y:S01]  /*6230*/  MUFU.TANH R194, R170 ;  /* 0x000000aa00c27308 */ /* 0x000ee20000002400 */
[----:B-1----:R-:W-:Y:S02]  /*6240*/  FSEL R195, R156, -INF , P5 ;  /* 0xff8000009cc37808 */ /* 0x002fe40002800000 */
[----:B------:R-:W-:Y:S02]  /*6250*/  FMNMX.FTZ R156, R208, R157, !PT ;  /* 0x0000009dd09c7209 */ /* 0x000fe40007810000 */
[----:B0-----:R-:W-:Y:S01]  /*6260*/  FMNMX.FTZ R169, R193, R178, !PT ;  /* 0x000000b2c1a97209 */ /* 0x001fe20007810000 */
[----:B------:R-:W-:Y:S01]  /*6270*/  IMAD.U32 R178, RZ, RZ, UR5 ;  /* 0x00000005ffb27e24 */ /* 0x000fe2000f8e00ff */
[----:B------:R-:W-:Y:S01]  /*6280*/  FMNMX.FTZ R157, R195, R156, !PT ;  /* 0x0000009cc39d7209 */ /* 0x000fe20007810000 */
[----:B------:R-:W0:Y:S01]  /*6290*/  MUFU.TANH R197, R197 ;  /* 0x000000c500c57308 */ /* 0x000e220000002400 */
[----:B--2---:R-:W-:Y:S01]  /*62a0*/  FSEL R192, R192, -INF , P3 ;  /* 0xff800000c0c07808 */ /* 0x004fe20001800000 */
[----:B------:R-:W-:Y:S01]  /*62b0*/  UIMAD UR5, UR4, 0xc00, UR14 ;  /* 0x00000c00040578a4 */ /* 0x000fe2000f8e020e */
[----:B------:R-:W-:-:S02]  /*62c0*/  ISETP.GT.AND P3, PT, R153, 0x59, PT ;  /* 0x000000599900780c */ /* 0x000fc40003f64270 */
[----:B------:R-:W-:Y:S01]  /*62d0*/  FMNMX.FTZ R157, R192, R157, !PT ;  /* 0x0000009dc09d7209 */ /* 0x000fe20007810000 */
[----:B------:R-:W-:Y:S01]  /*62e0*/  UIADD3 UR6, UR5, 0x280, URZ ;  /* 0x0000028005067890 */ /* 0x000fe2000fffe03f */
[----:B------:R-:W-:Y:S02]  /*62f0*/  FMNMX.FTZ R169, R196, R169, !PT ;  /* 0x000000a9c4a97209 */ /* 0x000fe40007810000 */
[----:B---3--:R-:W-:Y:S01]  /*6300*/  FSEL R194, R194, -INF , P4 ;  /* 0xff800000c2c27808 */ /* 0x008fe20002000000 */
[----:B------:R-:W-:Y:S02]  /*6310*/  UMOV UR14, UR5 ;  /* 0x00000005000e7c82 */ /* 0x000fe40008000000 */
        /* <DEDUP_REMOVED lines=11> */
[----:B------:R-:W-:-:S03]  /*63d0*/  FMUL.FTZ R198, R157, UR10 ;  /* 0x0000000a9dc67c20 */ /* 0x000fc60008410000 */
[----:B------:R-:W-:Y:S02]  /*63e0*/  FSEL R153, R157, RZ, P4 ;  /* 0x000000ff9d997208 */ /* 0x000fe40002000000 */
[----:B------:R-:W-:-:S03]  /*63f0*/  FSEL R198, R198, RZ, P4 ;  /* 0x000000ffc6c67208 */ /* 0x000fc60002000000 */
[----:B------:R-:W-:Y:S01]  /*6400*/  FADD.FTZ R153, -R153, R204 ;  /* 0x000000cc99997221 */ /* 0x000fe20000010100 */
[----:B0-----:R-:W-:Y:S01]  /*6410*/  FMNMX.FTZ R156, R172, R175, !PT ;  /* 0x000000afac9c7209 */ /* 0x001fe20007810000 */
[--C-:B------:R-:W-:Y:S01]  /*6420*/  FFMA.FTZ R172, R173, UR10, -R198.reuse ;  /* 0x0000000aadac7c23 */ /* 0x100fe200080108c6 */
[--C-:B------:R-:W-:Y:S01]  /*6430*/  FFMA.FTZ R169, R203, UR10, -R198.reuse ;  /* 0x0000000acba97c23 */ /* 0x100fe200080108c6 */
[----:B------:R-:W-:Y:S01]  /*6440*/  IADD3 R203, -R212, 0xb, RZ ;  /* 0x0000000bd4cb7810 */ /* 0x000fe20007ffe1ff */
[--C-:B------:R-:W-:Y:S01]  /*6450*/  FFMA.FTZ R175, R171, UR10, -R198.reuse ;  /* 0x0000000aabaf7c23 */ /* 0x100fe200080108c6 */
[C---:B------:R-:W-:Y:S01]  /*6460*/  FMUL.FTZ R197, R156.reuse, UR10 ;  /* 0x0000000a9cc57c20 */ /* 0x040fe20008410000 */
[----:B------:R-:W-:Y:S01]  /*6470*/  FSETP.NEU.FTZ.AND P3, PT, R156, -INF , PT ;  /* 0xff8000009c00780b */ /* 0x000fe20003f7d000 */
[----:B------:R-:W-:Y:S01]  /*6480*/  FMUL.FTZ R182, R153, UR10 ;  /* 0x0000000a99b67c20 */ /* 0x000fe20008410000 */
[--C-:B------:R-:W-:Y:S01]  /*6490*/  FFMA.FTZ R170, R155, UR10, -R198.reuse ;  /* 0x0000000a9baa7c23 */ /* 0x100fe200080108c6 */
[----:B------:R-:W-:Y:S01]  /*64a0*/  MUFU.EX2 R169, R169 ;  /* 0x000000a900a97308 */ /* 0x000fe20000000800 */
[----:B------:R-:W-:Y:S01]  /*64b0*/  FSEL R197, R197, RZ, P3 ;  /* 0x000000ffc5c57208 */ /* 0x000fe20001800000 */
[--C-:B------:R-:W-:Y:S01]  /*64c0*/  FFMA.FTZ R204, R219, UR10, -R198.reuse ;  /* 0x0000000adbcc7c23 */ /* 0x100fe200080108c6 */
[--C-:B------:R-:W-:Y:S01]  /*64d0*/  FFMA.FTZ R210, R221, UR10, -R198.reuse ;  /* 0x0000000addd27c23 */ /* 0x100fe200080108c6 */
[--C-:B------:R-:W-:Y:S01]  /*64e0*/  FFMA.FTZ R217, R217, UR10, -R198.reuse ;  /* 0x0000000ad9d97c23 */ /* 0x100fe200080108c6 */
[--C-:B------:R-:W-:Y:S01]  /*64f0*/  FFMA.FTZ R188, R188, UR10, -R198.reuse ;  /* 0x0000000abcbc7c23 */ /* 0x100fe200080108c6 */
[--C-:B------:R-:W-:Y:S01]  /*6500*/  FFMA.FTZ R173, R152, UR10, -R197.reuse ;  /* 0x0000000a98ad7c23 */ /* 0x100fe200080108c5 */
[----:B------:R-:W-:Y:S01]  /*6510*/  FSEL R152, R156, RZ, P3 ;  /* 0x000000ff9c987208 */ /* 0x000fe20001800000 */
[--C-:B------:R-:W-:Y:S01]  /*6520*/  FFMA.FTZ R171, R176, UR10, -R197.reuse ;  /* 0x0000000ab0ab7c23 */ /* 0x100fe200080108c5 */
[--C-:B------:R-:W-:Y:S01]  /*6530*/  FFMA.FTZ R174, R174, UR10, -R197.reuse ;  /* 0x0000000aaeae7c23 */ /* 0x100fe200080108c5 */
[----:B------:R-:W-:Y:S01]  /*6540*/  FFMA.FTZ R176, R154, UR10, -R197 ;  /* 0x0000000a9ab07c23 */ /* 0x000fe200080108c5 */
[----:B------:R-:W0:Y:S01]  /*6550*/  MUFU.EX2 R182, R182 ;  /* 0x000000b600b67308 */ /* 0x000e220000000800 */
[----:B------:R-:W-:Y:S01]  /*6560*/  FADD.FTZ R152, -R152, R205 ;  /* 0x000000cd98987221 */ /* 0x000fe20000010100 */
[----:B------:R-:W-:Y:S01]  /*6570*/  FFMA.FTZ R205, R223, UR10, -R198 ;  /* 0x0000000adfcd7c23 */ /* 0x000fe200080108c6 */
[--C-:B------:R-:W-:Y:S01]  /*6580*/  FFMA.FTZ R180, R180, UR10, -R197.reuse ;  /* 0x0000000ab4b47c23 */ /* 0x100fe200080108c5 */
[----:B------:R-:W-:Y:S01]  /*6590*/  FFMA.FTZ R177, R177, UR10, -R197 ;  /* 0x0000000ab1b17c23 */ /* 0x000fe200080108c5 */
[----:B------:R-:W-:Y:S01]  /*65a0*/  FMUL.FTZ R179, R152, UR10 ;  /* 0x0000000a98b37c20 */ /* 0x000fe20008410000 */
[----:B------:R-:W-:-:S02]  /*65b0*/  @!P2 VIADD R152, R178, 0x32440 ;  /* 0x00032440b298a836 */ /* 0x000fc40000000000 */
[--C-:B------:R-:W-:Y:S01]  /*65c0*/  FFMA.FTZ R181, R181, UR10, -R197.reuse ;  /* 0x0000000ab5b57c23 */ /* 0x100fe200080108c5 */
[----:B------:R-:W-:Y:S01]  /*65d0*/  MUFU.EX2 R170, R170 ;  /* 0x000000aa00aa7308 */ /* 0x000fe20000000800 */
[--C-:B------:R-:W-:Y:S01]  /*65e0*/  FFMA.FTZ R184, R184, UR10, -R197.reuse ;  /* 0x0000000ab8b87c23 */ /* 0x100fe200080108c5 */
[----:B------:R-:W-:Y:S01]  /*65f0*/  FFMA.FTZ R207, R207, UR10, -R198 ;  /* 0x0000000acfcf7c23 */ /* 0x000fe200080108c6 */
[----:B------:R-:W-:Y:S01]  /*6600*/  @!P2 PRMT R152, RZ, 0x654, R152 ;  /* 0x00000654ff98a816 */ /* 0x000fe20000000098 */
[----:B------:R1:W-:Y:S06]  /*6610*/  BAR.ARV R203, 0x100 ;  /* 0x000400cb0000751d */ /* 0x0003ec0000002000 */
[----:B------:R2:W-:Y:S01]  /*6620*/  @!P2 SYNCS.ARRIVE.TRANS64.RED.A1T0 RZ, [R152+URZ], RZ ;  /* 0x000000ff98ffa9a7 */ /* 0x0005e2000810043f */
        /* <DEDUP_REMOVED lines=135> */
[----:B------:R-:W-:Y:S01]  /*6ea0*/  F2FP.F16.F32.PACK_AB R153, R170, R169 ;  /* 0x000000a9aa99723e */ /* 0x000fe200000000ff */
[----:B------:R-:W-:Y:S01]  /*6eb0*/  MUFU.EX2 R204, R204 ;  /* 0x000000cc00cc7308 */ /* 0x000fe20000000800 */
[----:B0-----:R-:W-:Y:S01]  /*6ec0*/  F2FP.F16.F32.PACK_AB R155, R175, R172 ;  /* 0x000000acaf9b723e */ /* 0x001fe200000000ff */
[--C-:B------:R-:W-:Y:S01]  /*6ed0*/  FFMA.FTZ R209, R209, UR10, -R198.reuse ;  /* 0x0000000ad1d17c23 */ /* 0x100fe200080108c6 */
[----:B--2---:R-:W-:Y:S01]  /*6ee0*/  F2FP.F16.F32.PACK_AB R152, R171, R174 ;  /* 0x000000aeab98723e */ /* 0x004fe200000000ff */
[--C-:B------:R-:W-:Y:S01]  /*6ef0*/  FFMA.FTZ R165, R165, UR10, -R197.reuse ;  /* 0x0000000aa5a57c23 */ /* 0x100fe200080108c5 */
[----:B---3--:R-:W-:Y:S01]  /*6f00*/  F2FP.F16.F32.PACK_AB R154, R176, R173 ;  /* 0x000000adb09a723e */ /* 0x008fe200000000ff */
[----:B------:R1:W-:Y:S01]  /*6f10*/  BAR.SYNC.DEFER_BLOCKING R200, 0x100 ;  /* 0x000400c80000751d */ /* 0x0003e20000010000 */
        /* <DEDUP_REMOVED lines=23> */
[----:B------:R-:W-:Y:S01]  /*7090*/  WARPGROUP.ARRIVE ;  /* 0x00000000000079c5 */ /* 0x000fe20000000000 */
[--C-:B------:R-:W-:Y:S01]  /*70a0*/  FFMA.FTZ R208, R191, UR10, -R198.reuse ;  /* 0x0000000abfd07c23 */ /* 0x100fe200080108c6 */
[--C-:B------:R-:W-:Y:S01]  /*70b0*/  FFMA.FTZ R191, R193, UR10, -R198.reuse ;  /* 0x0000000ac1bf7c23 */ /* 0x100fe200080108c6 */
[--C-:B------:R-:W-:Y:S01]  /*70c0*/  FFMA.FTZ R193, R195, UR10, -R197.reuse ;  /* 0x0000000ac3c17c23 */ /* 0x100fe200080108c5 */
[--C-:B------:R-:W-:Y:S01]  /*70d0*/  FFMA.FTZ R199, R199, UR10, -R198.reuse ;  /* 0x0000000ac7c77c23 */ /* 0x100fe200080108c6 */
[--C-:B------:R-:W-:Y:S01]  /*70e0*/  FFMA.FTZ R192, R192, UR10, -R197.reuse ;  /* 0x0000000ac0c07c23 */ /* 0x100fe200080108c5 */
[----:B------:R-:W-:Y:S01]  /*70f0*/  HGMMA.64x256x16.F32 R24, R152, gdesc[UR12].tnspB, R24, gsb0 ;  /* 0x43e0000c98187df0 */ /* 0x000fe20008000818 */
[----:B------:R-:W-:Y:S01]  /*7100*/  MUFU.EX2 R180, R180 ;  /* 0x000000b400b47308 */ /* 0x000fe20000000800 */
[----:B------:R-:W-:Y:S01]  /*7110*/  UIADD3 UR14, UR5, 0x80, URZ ;  /* 0x00000080050e7890 */ /* 0x000fe2000fffe03f */
[--C-:B------:R-:W-:Y:S01]  /*7120*/  FFMA.FTZ R194, R194, UR10, -R197.reuse ;  /* 0x0000000ac2c27c23 */ /* 0x100fe200080108c5 */
[----:B------:R-:W-:Y:S01]  /*7130*/  UMOV UR15, 0x40000040 ;  /* 0x40000040000f7882 */ /* 0x000fe20000000000 */
[----:B------:R-:W-:Y:S01]  /*7140*/  FFMA.FTZ R195, R206, UR10, -R197 ;  /* 0x0000000acec37c23 */ /* 0x000fe200080108c5 */
[----:B------:R-:W-:Y:S01]  /*7150*/  FFMA.FTZ R196, R196, UR10, -R198 ;  /* 0x0000000ac4c47c23 */ /* 0x000fe200080108c6 */
[----:B------:R-:W-:Y:S01]  /*7160*/  FFMA.FTZ R169, R182, R12, R169 ;  /* 0x0000000cb6a97223 */ /* 0x000fe200000100a9 */
[----:B------:R-:W-:Y:S01]  /*7170*/  FFMA.FTZ R0, R179, R0, R174 ;  /* 0x00000000b3007223 */ /* 0x000fe200000100ae */
[----:B------:R-:W3:Y:S01]  /*7180*/  MUFU.EX2 R177, R177 ;  /* 0x000000b100b17308 */ /* 0x000ee20000000800 */
[----:B------:R-:W-:Y:S01]  /*7190*/  PLOP3.LUT P3, PT, PT, PT, UP1, 0x80, 0x0 ;  /* 0x000000000000781c */ /* 0x000fe20003f6f018 */
        /* <DEDUP_REMOVED lines=8> */
[----:B------:R-:W-:-:S05]  /*7220*/  FADD.FTZ R173, R176, R173 ;  /* 0x000000adb0ad7221 */ /* 0x000fca0000010000 */
[----:B------:R-:W4:Y:S08]  /*7230*/  MUFU.EX2 R184, R184 ;  /* 0x000000b800b87308 */ /* 0x000f300000000800 */
[----:B------:R-:W-:Y:S08]  /*7240*/  MUFU.EX2 R188, R188 ;  /* 0x000000bc00bc7308 */ /* 0x000ff00000000800 */
[----:B------:R-:W5:Y:S08]  /*7250*/  MUFU.EX2 R207, R207 ;  /* 0x000000cf00cf7308 */ /* 0x000f700000000800 */
[----:B------:R-:W-:Y:S08]  /*7260*/  MUFU.EX2 R209, R209 ;  /* 0x000000d100d17308 */ /* 0x000ff00000000800 */
[----:B------:R-:W-:Y:S08]  /*7270*/  MUFU.EX2 R165, R165 ;  /* 0x000000a500a57308 */ /* 0x000ff00000000800 */
[----:B------:R-:W1:Y:S08]  /*7280*/  MUFU.EX2 R166, R166 ;  /* 0x000000a600a67308 */ /* 0x000e700000000800 */
[----:B------:R-:W-:Y:S08]  /*7290*/  MUFU.EX2 R167, R167 ;  /* 0x000000a700a77308 */ /* 0x000ff00000000800 */
[----:B------:R-:W1:Y:S08]  /*72a0*/  MUFU.EX2 R168, R168 ;  /* 0x000000a800a87308 */ /* 0x000e700000000800 */
[----:B------:R-:W1:Y:S08]  /*72b0*/  MUFU.EX2 R212, R212 ;  /* 0x000000d400d47308 */ /* 0x000e700000000800 */
[----:B------:R-:W-:Y:S08]  /*72c0*/  MUFU.EX2 R183, R183 ;  /* 0x000000b700b77308 */ /* 0x000ff00000000800 */
[----:B------:R-:W-:Y:S08]  /*72d0*/  MUFU.EX2 R186, R186 ;  /* 0x000000ba00ba7308 */ /* 0x000ff00000000800 */
        /* <DEDUP_REMOVED lines=19> */
[----:B------:R-:W-:Y:S01]  /*7410*/  MUFU.EX2 R194, R194 ;  /* 0x000000c200c27308 */ /* 0x000fe20000000800 */
[----:B------:R-:W-:-:S02]  /*7420*/  WARPGROUP.DEPBAR.LE gsb0, 0x0 ;  /* 0x00008000000079c5 */ /* 0x000fc40000010000 */
[----:B0-----:R-:W-:-:S05]  /*7430*/  F2FP.F16.F32.PACK_AB R153, R205, R204 ;  /* 0x000000cccd99723e */ /* 0x001fca00000000ff */
[----:B------:R-:W0:Y:S01]  /*7440*/  MUFU.EX2 R195, R195 ;  /* 0x000000c300c37308 */ /* 0x000e220000000800 */
[----:B--2---:R-:W-:Y:S01]  /*7450*/  F2FP.F16.F32.PACK_AB R155, R217, R210 ;  /* 0x000000d2d99b723e */ /* 0x004fe200000000ff */
[----:B------:R-:W-:Y:S01]  /*7460*/  FADD.FTZ R204, R204, R175 ;  /* 0x000000afcccc7221 */ /* 0x000fe20000010000 */
[----:B---3--:R-:W-:Y:S01]  /*7470*/  F2FP.F16.F32.PACK_AB R152, R177, R180 ;  /* 0x000000b4b198723e */ /* 0x008fe200000000ff */
[----:B------:R-:W-:Y:S01]  /*7480*/  FADD.FTZ R180, R180, R173 ;  /* 0x000000adb4b47221 */ /* 0x000fe20000010000 */
[----:B----4-:R-:W-:Y:S01]  /*7490*/  F2FP.F16.F32.PACK_AB R154, R184, R181 ;  /* 0x000000b5b89a723e */ /* 0x010fe200000000ff */
[----:B------:R-:W-:Y:S01]  /*74a0*/  FADD.FTZ R205, R205, R204 ;  /* 0x000000cccdcd7221 */ /* 0x000fe20000010000 */
[----:B------:R-:W-:Y:S01]  /*74b0*/  MOV R204, R157 ;  /* 0x0000009d00cc7202 */ /* 0x000fe20000000f00 */
[----:B------:R-:W2:Y:S01]  /*74c0*/  MUFU.EX2 R196, R196 ;  /* 0x000000c400c47308 */ /* 0x000ea20000000800 */
[----:B------:R-:W-:Y:S01]  /*74d0*/  WARPGROUP.ARRIVE ;  /* 0x00000000000079c5 */ /* 0x000fe20000000000 */
[----:B------:R-:W-:Y:S01]  /*74e0*/  FADD.FTZ R180, R177, R180 ;  /* 0x000000b4b1b47221 */ /* 0x000fe20000010000 */
[----:B------:R-:W-:Y:S01]  /*74f0*/  FADD.FTZ R210, R210, R205 ;  /* 0x000000cdd2d27221 */ /* 0x000fe20000010000 */
[----:B------:R-:W-:-:S02]  /*7500*/  IMAD.MOV.U32 R205, RZ, RZ, R156 ;  /* 0x000000ffffcd7224 */ /* 0x000fc400078e009c */
[----:B------:R-:W-:Y:S01]  /*7510*/  FADD.FTZ R181, R181, R180 ;  /* 0x000000b4b5b57221 */ /* 0x000fe20000010000 */
[----:B------:R-:W-:Y:S01]  /*7520*/  HGMMA.64x256x16.F32 R24, R152, gdesc[UR12].tnspB, R24, gsb0 ;  /* 0x43e0000c98187df0 */ /* 0x000fe20008000818 */
[----:B------:R-:W-:Y:S01]  /*7530*/  UIADD3 UR14, UR5, 0x100, URZ ;  /* 0x00000100050e7890 */ /* 0x000fe2000fffe03f */
[----:B------:R-:W-:Y:S01]  /*7540*/  FADD.FTZ R217, R217, R210 ;  /* 0x000000d2d9d97221 */ /* 0x000fe20000010000 */
[----:B------:R-:W-:Y:S01]  /*7550*/  UMOV UR15, 0x40000040 ;  /* 0x40000040000f7882 */ /* 0x000fe20000000000 */
[----:B------:R-:W-:Y:S01]  /*7560*/  FADD.FTZ R184, R184, R181 ;  /* 0x000000b5b8b87221 */ /* 0x000fe20000010000 */
[----:B------:R-:W-:Y:S02]  /*7570*/  WARPGROUP.DEPBAR.LE gsb0, 0x0 ;  /* 0x00008000000079c5 */ /* 0x000fe40000010000 */
[----:B-----5:R-:W-:Y:S01]  /*7580*/  F2FP.F16.F32.PACK_AB R153, R207, R188 ;  /* 0x000000bccf99723e */ /* 0x020fe200000000ff */
[----:B------:R-:W-:Y:S01]  /*7590*/  FADD.FTZ R188, R188, R217 ;  /* 0x000000d9bcbc7221 */ /* 0x000fe20000010000 */
[----:B-1----:R-:W-:Y:S01]  /*75a0*/  F2FP.F16.F32.PACK_AB R152, R166, R165 ;  /* 0x000000a5a698723e */ /* 0x002fe200000000ff */
        /* <DEDUP_REMOVED lines=9> */
[----:B------:R-:W-:-:S06]  /*7640*/  FADD.FTZ R168, R168, R167 ;  /* 0x000000a7a8a87221 */ /* 0x000fcc0000010000 */
        /* <DEDUP_REMOVED lines=35> */
[----:B------:R-:W-:Y:S01]  /*7880*/  UMOV UR14, UR6 ;  /* 0x00000006000e7c82 */ /* 0x000fe20008000000 */
[----:B------:R-:W-:Y:S01]  /*7890*/  UMOV UR15, 0x40000040 ;  /* 0x40000040000f7882 */ /* 0x000fe20000000000 */
[----:B------:R-:W-:Y:S02]  /*78a0*/  WARPGROUP.DEPBAR.LE gsb0, 0x0 ;  /* 0x00008000000079c5 */ /* 0x000fe40000010000 */
[----:B------:R-:W-:Y:S01]  /*78b0*/  F2FP.F16.F32.PACK_AB R152, R192, R193 ;  /* 0x000000c1c098723e */ /* 0x000fe200000000ff */
[----:B------:R-:W-:Y:S01]  /*78c0*/  FADD.FTZ R193, R193, R160 ;  /* 0x000000a0c1c17221 */ /* 0x000fe20000010000 */
[----:B------:R-:W-:Y:S01]  /*78d0*/  F2FP.F16.F32.PACK_AB R153, R208, R199 ;  /* 0x000000c7d099723e */ /* 0x000fe200000000ff */
[----:B------:R-:W-:Y:S01]  /*78e0*/  FADD.FTZ R199, R199, R190 ;  /* 0x000000bec7c77221 */ /* 0x000fe20000010000 */
[----:B0-----:R-:W-:Y:S01]  /*78f0*/  F2FP.F16.F32.PACK_AB R154, R195, R194 ;  /* 0x000000c2c39a723e */ /* 0x001fe200000000ff */
[----:B------:R-:W-:Y:S01]  /*7900*/  FADD.FTZ R193, R192, R193 ;  /* 0x000000c1c0c17221 */ /* 0x000fe20000010000 */
[----:B--2---:R-:W-:Y:S01]  /*7910*/  F2FP.F16.F32.PACK_AB R155, R196, R191 ;  /* 0x000000bfc49b723e */ /* 0x004fe200000000ff */
        /* <DEDUP_REMOVED lines=10> */
[----:B------:R-:W-:-:S05]  /*79c0*/  UMOV UR61, UR7 ;  /* 0x00000007003d7c82 */ /* 0x000fca0008000000 */
.L_x_13444:
[----:B------:R-:W-:-:S13]  /*79d0*/  R2UR UR5, R23 ;  /* 0x00000000170572ca */ /* 0x000fda00000e0000 */
[----:B------:R-:W-:-:S06]  /*79e0*/  UISETP.GE.AND UP0, UPT, UR61, UR5, UPT ;  /* 0x000000053d00728c */ /* 0x000fcc000bf06270 */
[----:B------:R-:W-:-:S13]  /*79f0*/  PLOP3.LUT P1, PT, PT, PT, UP0, 0x80, 0x0 ;  /* 0x000000000000781c */ /* 0x000fda0003f2f008 */
[----:B------:R-:W-:Y:S05]  /*7a00*/  @!P1 BRA `(.L_x_13454) ;  /* 0x0000002800349947 */ /* 0x000fea0003800000 */
[----:B------:R-:W-:Y:S01]  /*7a10*/  IMAD.MOV.U32 R202, RZ, RZ, R157 ;  /* 0x000000ffffca7224 */ /* 0x000fe200078e009d */
[----:B------:R-:W-:Y:S01]  /*7a20*/  ULDC UR6, c[0x0][0xad0] ;  /* 0x0002b40000067ab9 */ /* 0x000fe20000000800 */
[----:B------:R-:W-:-:S07]  /*7a30*/  IMAD.MOV.U32 R201, RZ, RZ, R156 ;  /* 0x000000ffffc97224 */ /* 0x000fce00078e009c */
.L_x_13463:
[----:B------:R-:W-:-:S04]  /*7a40*/  UIADD3 UR4, UR4, 0x1, URZ ;  /* 0x0000000104047890 */ /* 0x000fc8000fffe03f */
[----:B------:R-:W-:-:S04]  /*7a50*/  UISETP.NE.AND UP0, UPT, UR4, 0x2, UPT ;  /* 0x000000020400788c */ /* 0x000fc8000bf05270 */
[----:B------:R-:W-:Y:S02]  /*7a60*/  USEL UR5, URZ, 0x1, UP0 ;  /* 0x000000013f057887 */ /* 0x000fe40008000000 */
[----:B------:R-:W-:Y:S02]  /*7a70*/  USEL UR4, UR4, URZ, UP0 ;  /* 0x0000003f04047287 */ /* 0x000fe40008000000 */
[----:B------:R-:W-:Y:S01]  /*7a80*/  ULOP3.LUT UR60, UR60, UR5, URZ, 0x3c, !UPT ;  /* 0x000000053c3c7292 */ /* 0x000fe2000f8e3c3f */
[----:B--2---:R-:W-:Y:S11]  /*7a90*/  @!P0 BRA `(.L_x_13455) ;  /* 0x0000000000048947 */ /* 0x004ff60003800000 */
[----:B------:R-:W-:Y:S01]  /*7aa0*/  BPT.TRAP 0x1 ;  /* 0x000000040000795c */ /* 0x000fe20000300000 */
.L_x_13455:
[----:B------:R-:W-:Y:S01]  /*7ab0*/  R2UR UR5, R22 ;  /* 0x00000000160572ca */ /* 0x000fe200000e0000 */
[----:B------:R-:W-:-:S05]  /*7ac0*/  IMAD.U32 R204, RZ, RZ, UR60 ;  /* 0x0000003cffcc7e24 */ /* 0x000fca000f8e00ff */
[----:B------:R-:W-:-:S07]  /*7ad0*/  SHF.L.U32 R204, R204, 0x1f, RZ ;  /* 0x0000001fcccc7819 */ /* 0x000fce00000006ff */
[----:B------:R-:W-:-:S09]  /*7ae0*/  ULEA UR7, UR4, UR5, 0x3 ;  /* 0x0000000504077291 */ /* 0x000fd2000f8e183f */
[----:B------:R2:W3:Y:S01]  /*7af0*/  SYNCS.PHASECHK.TRANS64.TRYWAIT P1, [UR7+0x32430], R204 ;  /* 0x032430ccff0075a7 */ /* 0x0004e20008020147 */
[----:B------:R-:W-:Y:S05]  /*7b00*/  @!P0 BRA `(.L_x_13456) ;  /* 0x0000000000048947 */ /* 0x000fea0003800000 */
[----:B------:R-:W-:Y:S01]  /*7b10*/  BPT.TRAP 0x1 ;  /* 0x000000040000795c */ /* 0x000fe20000300000 */
.L_x_13456:
[----:B---3--:R-:W-:Y:S05]  /*7b20*/  @P1 BRA `(.L_x_13457) ;  /* 0x0000000000081947 */ /* 0x008fea0003800000 */
[----:B------:R-:W3:Y:S02]  /*7b30*/  SYNCS.PHASECHK.TRANS64.TRYWAIT P1, [UR7+0x32430], R204 ;  /* 0x032430ccff0075a7 */ /* 0x000ee40008020147 */
[----:B---3--:R-:W-:Y:S05]  /*7b40*/  @!P1 BRA `(.L_x_13458) ;  /* 0x000000a4005c9947 */ /* 0x008fea0003800000 */
.L_x_13457:
[----:B------:R-:W-:Y:S01]  /*7b50*/  R2UR UR5, R20 ;  /* 0x00000000140572ca */ /* 0x000fe200000e0000 */
[----:B01-3--:R-:W-:Y:S01]  /*7b60*/  WARPGROUP.ARRIVE ;  /* 0x00000000000079c5 */ /* 0x00bfe20000000000 */
[----:B------:R-:W-:Y:S01]  /*7b70*/  R2UR UR56, R18 ;  /* 0x00000000123872ca */ /* 0x000fe200000e0000 */
[----:B------:R-:W-:Y:S01]  /*7b80*/  UMOV UR59, 0x40000040 ;  /* 0x40000040003b7882 */ /* 0x000fe20000000000 */
[----:B------:R-:W-:-:S09]  /*7b90*/  R2UR UR57, R19 ;  /* 0x00000000133972ca */ /* 0x000fd200000e0000 */
[----:B------:R-:W-:-:S07]  /*7ba0*/  UIMAD UR5, UR4, 0x300, UR5 ;  /* 0x00000300040578a4 */ /* 0x000fce000f8e0205 */
[----:B------:R-:W-:Y:S02]  /*7bb0*/  UMOV UR58, UR5 ;  /* 0x00000005003a7c82 */ /* 0x000fe40008000000 */
        /* <DEDUP_REMOVED lines=25> */
.L_x_13459:
[----:B------:R0:W1:Y:S01]  /*7d50*/  SYNCS.PHASECHK.TRANS64.TRYWAIT P1, [UR7+0x32450], R204 ;  /* 0x032450ccff0075a7 */ /* 0x0000620008020147 */
[----:B------:R-:W-:Y:S05]  /*7d60*/  @!P0 BRA `(.L_x_13460) ;  /* 0x0000000000048947 */ /* 0x000fea0003800000 */
[----:B------:R-:W-:Y:S01]  /*7d70*/  BPT.TRAP 0x1 ;  /* 0x000000040000795c */ /* 0x000fe20000300000 */
.L_x_13460:
[----:B-1----:R-:W-:Y:S05]  /*7d80*/  @P1 BRA `(.L_x_13461) ;  /* 0x0000000000081947 */ /* 0x002fea0003800000 */
[----:B------:R-:W1:Y:S02]  /*7d90*/  SYNCS.PHASECHK.TRANS64.TRYWAIT P1, [UR7+0x32450], R204 ;  /* 0x032450ccff0075a7 */ /* 0x000e640008020147 */
[----:B-1----:R-:W-:Y:S05]  /*7da0*/  @!P1 BRA `(.L_x_13462) ;  /* 0x000000a000dc9947 */ /* 0x002fea0003800000 */
.L_x_13461:
        /* <DEDUP_REMOVED lines=14> */
[----:B------:R-:W-:Y:S01]  /*7e90*/  UMOV UR43, 0x40000040 ;  /* 0x40000040002b7882 */ /* 0x000fe20000000000 */
[----:B------:R-:W-:-:S02]  /*7ea0*/  UMOV UR47, 0x40000040 ;  /* 0x40000040002f7882 */ /* 0x000fc40000000000 */
[----:B------:R-:W-:Y:S02]  /*7eb0*/  UIADD3 UR10, UR5, 0x6, URZ ;  /* 0x00000006050a7890 */ /* 0x000fe4000fffe03f */
[----:B------:R-:W-:Y:S02]  /*7ec0*/  UIADD3 UR14, UR5, 0x300, URZ ;  /* 0x00000300050e7890 */ /* 0x000fe4000fffe03f */
[----:B------:R-:W-:Y:S01]  /*7ed0*/  UMOV UR58, UR5 ;  /* 0x00000005003a7c82 */ /* 0x000fe20008000000 */
[----:B------:R-:W-:Y:S01]  /*7ee0*/  UIADD3 UR18, UR5, 0x302, URZ ;  /* 0x0000030205127890 */ /* 0x000fe2000fffe03f */
[----:B------:R-:W-:Y:S01]  /*7ef0*/  HGMMA.64x96x16.F32 R152, gdesc[UR56], R152, gsb0 ;  /* 0x01600000389879f0 */ /* 0x000fe20008000898 */
[----:B------:R-:W-:Y:S01]  /*7f00*/  R2UR UR56, R2 ;  /* 0x00000000023872ca */ /* 0x000fe200000e0000 */
[----:B------:R-:W-:Y:S01]  /*7f10*/  UIADD3 UR58, UR5, 0x2, URZ ;  /* 0x00000002053a7890 */ /* 0x000fe2000fffe03f */
[----:B------:R-:W-:Y:S01]  /*7f20*/  R2UR UR57, R3 ;  /* 0x00000000033972ca */ /* 0x000fe200000e0000 */
[----:B------:R-:W-:Y:S01]  /*7f30*/  UMOV UR59, 0x40000040 ;  /* 0x40000040003b7882 */ /* 0x000fe20000000000 */
[----:B------:R-:W-:-:S02]  /*7f40*/  UIADD3 UR22, UR5, 0x304, URZ ;  /* 0x0000030405167890 */ /* 0x000fc4000fffe03f */
[----:B------:R-:W-:Y:S02]  /*7f50*/  UIADD3 UR26, UR5, 0x306, URZ ;  /* 0x00000306051a7890 */ /* 0x000fe4000fffe03f */
[----:B------:R-:W-:Y:S02]  /*7f60*/  UIADD3 UR30, UR5, 0x600, URZ ;  /* 0x00000600051e7890 */ /* 0x000fe4000fffe03f */
[----:B------:R-:W-:Y:S02]  /*7f70*/  UIADD3 UR34, UR5, 0x602, URZ ;  /* 0x0000060205227890 */ /* 0x000fe4000fffe03f */
[----:B------:R-:W-:Y:S02]  /*7f80*/  UIADD3 UR38, UR5, 0x604, URZ ;  /* 0x0000060405267890 */ /* 0x000fe4000fffe03f */
[----:B------:R-:W-:Y:S02]  /*7f90*/  UIADD3 UR42, UR5, 0x606, URZ ;  /* 0x00000606052a7890 */ /* 0x000fe4000fffe03f */
[----:B------:R-:W-:-:S02]  /*7fa0*/  UIADD3 UR46, UR5, 0x900, URZ ;  /* 0x00000900052e7890 */ /* 0x000fc4000fffe03f */
[----:B------:R-:W-:Y:S01]  /*7fb0*/  UIADD3 UR50, UR5, 0x902, URZ ;  /* 0x0000090205327890 */ /* 0x000fe2000fffe03f */
[----:B------:R-:W-:Y:S01]  /*7fc0*/  UMOV UR51, 0x40000040 ;  /* 0x4000004000337882 */ /* 0x000fe20000000000 */
[----:B------:R-:W-:Y:S01]  /*7fd0*/  UIADD3 UR54, UR5, 0x904, URZ ;  /* 0x0000090405367890 */ /* 0x000fe2000fffe03f */
[----:B------:R-:W-:Y:S01]  /*7fe0*/  UMOV UR55, 0x40000040 ;  /* 0x4000004000377882 */ /* 0x000fe20000000000 */
[----:B------:R-:W-:Y:S02]  /*7ff0*/  WARPGROUP.DEPBAR.LE gsb0, 0x0 ;  /* 0x00008000000079c5 */ /* 0x000fe40000010000 */
        /* <DEDUP_REMOVED lines=13> */
[----:B------:R-:W-:-:S13]  /*80d0*/  R2UR UR5, R13 ;  /* 0x000000000d0572ca */ /* 0x000fda00000e0000 */
[----:B------:R-:W-:Y:S01]  /*80e0*/  UIMAD UR5, UR4, 0xc00, UR5 ;  /* 0x00000c00040578a4 */ /* 0x000fe2000f8e0205 */
[----:B------:R-:W-:Y:S02]  /*80f0*/  WARPGROUP.DEPBAR.LE gsb0, 0x0 ;  /* 0x00008000000079c5 */ /* 0x000fe40000010000 */
[----:B------:R-:W-:-:S06]  /*8100*/  WARPGROUP.ARRIVE ;  /* 0x00000000000079c5 */ /* 0x000fcc0000000000 */
[----:B------:R-:W-:Y:S01]  /*8110*/  HGMMA.64x96x16.F32 R152, gdesc[UR8], R152, gsb0 ;  /* 0x01600000089879f0 */ /* 0x000fe20008000898 */
[----:B------:R-:W-:Y:S02]  /*8120*/  ULDC UR10, c[0x0][0xa80] ;  /* 0x0002a000000a7ab9 */ /* 0x000fe40000000800 */
        /* <DEDUP_REMOVED lines=41> */
[----:B-1----:R-:W-:Y:S01]  /*83c0*/  FMUL.FTZ R205, R154, UR6 ;  /* 0x000000069acd7c20 */ /* 0x002fe20008410000 */
[----:B------:R-:W-:Y:S01]  /*83d0*/  FMUL.FTZ R154, R155, UR6 ;  /* 0x000000069b9a7c20 */ /* 0x000fe20008410000 */
[----:B------:R-:W-:Y:S01]  /*83e0*/  FMUL.FTZ R155, R156, UR6 ;  /* 0x000000069c9b7c20 */ /* 0x000fe20008410000 */
[----:B0-2---:R-:W-:Y:S01]  /*83f0*/  FMUL.FTZ R204, R157, UR6 ;  /* 0x000000069dcc7c20 */ /* 0x005fe20008410000 */
        /* <DEDUP_REMOVED lines=125> */
[----:B-1----:R-:W-:-:S05]  /*8bd0*/  FMNMX.FTZ R193, R194, R193, !PT ;  /* 0x000000c1c2c17209 */ /* 0x002fca0007810000 */
[----:B------:R-:W1:Y:S02]  /*8be0*/  SHFL.BFLY PT, R196, R193, 0x2, 0x1f ;  /* 0x0c401f00c1c47f89 */ /* 0x000e6400000e0000 */
        /* <DEDUP_REMOVED lines=8> */
[----:B--2---:R-:W-:-:S07]  /*8c70*/  FMNMX.FTZ R156, R190, R157, !PT ;  /* 0x0000009dbe9c7209 */ /* 0x004fce0007810000 */
[----:B------:R-:W2:Y:S01]  /*8c80*/  MUFU.TANH R209, R209 ;  /* 0x000000d100d17308 */ /* 0x000ea20000002400 */
[----:B0-----:R-:W-:-:S04]  /*8c90*/  FMNMX.FTZ R157, R195, R156, !PT ;  /* 0x0000009cc39d7209 */ /* 0x001fc80007810000 */
[----:B-1----:R-:W-:-:S04]  /*8ca0*/  FMNMX.FTZ R156, R198, R157, !PT ;  /* 0x0000009dc69c7209 */ /* 0x002fc80007810000 */
[----:B--2---:R-:W-:Y:S02]  /*8cb0*/  FMNMX.FTZ R157, R209, R156, !PT ;  /* 0x0000009cd19d7209 */ /* 0x004fe40007810000 */
[----:B------:R-:W0:Y:S04]  /*8cc0*/  SHFL.BFLY PT, R156, R197, 0x1, 0x1f ;  /* 0x0c201f00c59c7f89 */ /* 0x000e2800000e0000 */
[----:B------:R-:W1:Y:S01]  /*8cd0*/  SHFL.BFLY PT, R196, R157, 0x2, 0x1f ;  /* 0x0c401f009dc47f89 */ /* 0x000e6200000e0000 */
[----:B0-----:R-:W-:Y:S02]  /*8ce0*/  FMNMX.FTZ R156, R197, R156, !PT ;  /* 0x0000009cc59c7209 */ /* 0x001fe40007810000 */
[----:B-1----:R-:W-:-:S03]  /*8cf0*/  FMNMX.FTZ R199, R157, R196, !PT ;  /* 0x000000c49dc77209 */ /* 0x002fc60007810000 */
[C---:B------:R-:W-:Y:S01]  /*8d00*/  FADD.FTZ R193, -R156.reuse, R201 ;  /* 0x000000c99cc17221 */ /* 0x040fe20000010100 */
[----:B------:R-:W-:Y:S01]  /*8d10*/  FMUL.FTZ R201, R156, UR10 ;  /* 0x0000000a9cc97c20 */ /* 0x000fe20008410000 */
[----:B------:R-:W0:Y:S03]  /*8d20*/  SHFL.BFLY PT, R210, R199, 0x1, 0x1f ;  /* 0x0c201f00c7d27f89 */ /* 0x000e2600000e0000 */
        /* <DEDUP_REMOVED lines=14> */
[----:B------:R-:W1:Y:S08]  /*8e10*/  MUFU.EX2 R193, R193 ;  /* 0x000000c100c17308 */ /* 0x000e700000000800 */
[----:B------:R-:W-:Y:S01]  /*8e20*/  MUFU.EX2 R197, R197 ;  /* 0x000000c500c57308 */ /* 0x000fe20000000800 */
[----:B0-----:R-:W-:Y:S01]  /*8e30*/  FMNMX.FTZ R157, R199, R210, !PT ;  /* 0x000000d2c79d7209 */ /* 0x001fe20007810000 */
[----:B------:R-:W-:Y:S01]  /*8e40*/  IMAD.U32 R210, RZ, RZ, UR7 ;  /* 0x00000007ffd27e24 */ /* 0x000fe2000f8e00ff */
[----:B------:R-:W-:-:S03]  /*8e50*/  R2UR UR7, R23 ;  /* 0x00000000170772ca */ /* 0x000fc600000e0000 */
[C---:B------:R-:W-:Y:S01]  /*8e60*/  FADD.FTZ R152, -R157.reuse, R202 ;  /* 0x000000ca9d987221 */ /* 0x040fe20000010100 */
[----:B------:R-:W-:Y:S01]  /*8e70*/  FMUL.FTZ R212, R157, UR10 ;  /* 0x0000000a9dd47c20 */ /* 0x000fe20008410000 */
[----:B------:R-:W-:Y:S01]  /*8e80*/  MUFU.EX2 R199, R155 ;  /* 0x0000009b00c77308 */ /* 0x000fe20000000800 */
[-C--:B-1----:R-:W-:Y:S01]  /*8e90*/  FMUL.FTZ R24, R24, R193.reuse ;  /* 0x000000c118187220 */ /* 0x082fe20000410000 */
[----:B------:R-:W-:Y:S01]  /*8ea0*/  FMUL.FTZ R211, R152, UR10 ;  /* 0x0000000a98d37c20 */ /* 0x000fe20008410000 */
[----:B------:R-:W-:Y:S02]  /*8eb0*/  @!P2 VIADD R152, R210, 0x32440 ;  /* 0x00032440d298a836 */ /* 0x000fe40000000000 */
[--C-:B------:R-:W-:Y:S01]  /*8ec0*/  FFMA.FTZ R204, R205, UR10, -R212.reuse ;  /* 0x0000000acdcc7c23 */ /* 0x100fe200080108d4 */
[--C-:B------:R-:W-:Y:S01]  /*8ed0*/  FFMA.FTZ R205, R154, UR10, -R212.reuse ;  /* 0x0000000a9acd7c23 */ /* 0x100fe200080108d4 */
[--C-:B------:R-:W-:Y:S01]  /*8ee0*/  FFMA.FTZ R206, R206, UR10, -R212.reuse ;  /* 0x0000000acece7c23 */ /* 0x100fe200080108d4 */
[----:B------:R-:W-:Y:S01]  /*8ef0*/  FFMA.FTZ R207, R207, UR10, -R212 ;  /* 0x0000000acfcf7c23 */ /* 0x000fe200080108d4 */
[----:B------:R-:W-:Y:S01]  /*8f00*/  @!P2 PRMT R152, RZ, 0x654, R152 ;  /* 0x00000654ff98a816 */ /* 0x000fe20000000098 */
[----:B------:R2:W-:Y:S06]  /*8f10*/  BAR.ARV R203, 0x100 ;  /* 0x000400cb0000751d */ /* 0x0005ec0000002000 */
[----:B------:R0:W-:Y:S01]  /*8f20*/  @!P2 SYNCS.ARRIVE.TRANS64.RED.A1T0 RZ, [R152+URZ], RZ ;  /* 0x000000ff98ffa9a7 */ /* 0x0001e2000810043f */
        /* <DEDUP_REMOVED lines=135> */
[----:B---3--:R-:W-:Y:S01]  /*97a0*/  F2FP.F16.F32.PACK_AB R154, R202, R199 ;  /* 0x000000c7ca9a723e */ /* 0x008fe200000000ff */
[--C-:B------:R-:W-:Y:S01]  /*97b0*/  FFMA.FTZ R161, R161, UR10, -R212.reuse ;  /* 0x0000000aa1a17c23 */ /* 0x100fe200080108d4 */
[----:B----4-:R-:W-:Y:S01]  /*97c0*/  F2FP.F16.F32.PACK_AB R153, R205, R204 ;  /* 0x000000cccd99723e */ /* 0x010fe200000000ff */
[--C-:B------:R-:W-:Y:S01]  /*97d0*/  FFMA.FTZ R164, R166, UR10, -R212.reuse ;  /* 0x0000000aa6a47c23 */ /* 0x100fe200080108d4 */
[----:B-----5:R-:W-:Y:S01]  /*97e0*/  F2FP.F16.F32.PACK_AB R155, R207, R206 ;  /* 0x000000cecf9b723e */ /* 0x020fe200000000ff */
[----:B------:R2:W-:Y:S01]  /*97f0*/  BAR.SYNC.DEFER_BLOCKING R200, 0x100 ;  /* 0x000400c80000751d */ /* 0x0005e20000010000 */
        /* <DEDUP_REMOVED lines=30> */
[----:B------:R-:W1:Y:S01]  /*99e0*/  MUFU.EX2 R213, R213 ;  /* 0x000000d500d57308 */ /* 0x000e620000000800 */
[----:B------:R-:W-:Y:S01]  /*99f0*/  UIADD3 UR14, UR5, 0x80, URZ ;  /* 0x00000080050e7890 */ /* 0x000fe2000fffe03f */
[----:B------:R-:W-:Y:S01]  /*9a00*/  FFMA.FTZ R189, R194, UR10, -R201 ;  /* 0x0000000ac2bd7c23 */ /* 0x000fe200080108c9 */
[----:B------:R-:W-:Y:S01]  /*9a10*/  UMOV UR15, 0x40000040 ;  /* 0x40000040000f7882 */ /* 0x000fe20000000000 */
[--C-:B------:R-:W-:Y:S01]  /*9a20*/  FFMA.FTZ R190, R190, UR10, -R212.reuse ;  /* 0x0000000abebe7c23 */ /* 0x100fe200080108d4 */
[--C-:B------:R-:W-:Y:S01]  /*9a30*/  FFMA.FTZ R192, R198, UR10, -R212.reuse ;  /* 0x0000000ac6c07c23 */ /* 0x100fe200080108d4 */
[----:B------:R-:W-:Y:S01]  /*9a40*/  FFMA.FTZ R195, R209, UR10, -R212 ;  /* 0x0000000ad1c37c23 */ /* 0x000fe200080108d4 */
[----:B------:R-:W-:Y:S01]  /*9a50*/  FFMA.FTZ R0, R193, R0, R196 ;  /* 0x00000000c1007223 */ /* 0x000fe200000100c4 */
[----:B------:R-:W-:Y:S01]  /*9a60*/  MUFU.EX2 R160, R160 ;  /* 0x000000a000a07308 */ /* 0x000fe20000000800 */
[----:B------:R-:W-:Y:S01]  /*9a70*/  FFMA.FTZ R12, R211, R12, R204 ;  /* 0x0000000cd30c7223 */ /* 0x000fe200000100cc */
[----:B------:R-:W-:Y:S01]  /*9a80*/  UISETP.GT.AND UP0, UPT, UR61, UR7, UPT ;  /* 0x000000073d00728c */ /* 0x000fe2000bf04270 */
[----:B------:R-:W-:Y:S01]  /*9a90*/  FADD.FTZ R0, R197, R0 ;  /* 0x00000000c5007221 */ /* 0x000fe20000010000 */
[----:B------:R-:W-:-:S02]  /*9aa0*/  @!P2 VIADD R210, R210, 0x32460 ;  /* 0x00032460d2d2a836 */ /* 0x000fc40000000000 */
[----:B------:R-:W-:Y:S01]  /*9ab0*/  FADD.FTZ R205, R205, R12 ;  /* 0x0000000ccdcd7221 */ /* 0x000fe20000010000 */
[----:B------:R-:W-:Y:S01]  /*9ac0*/  UIADD3 UR61, UR61, -0x1, URZ ;  /* 0xffffffff3d3d7890 */ /* 0x000fe2000fffe03f */
[----:B------:R-:W-:Y:S01]  /*9ad0*/  FADD.FTZ R199, R199, R0 ;  /* 0x00000000c7c77221 */ /* 0x000fe20000010000 */
[----:B------:R-:W3:Y:S01]  /*9ae0*/  MUFU.EX2 R161, R161 ;  /* 0x000000a100a17308 */ /* 0x000ee20000000800 */
[----:B------:R-:W-:Y:S01]  /*9af0*/  FADD.FTZ R206, R206, R205 ;  /* 0x000000cdcece7221 */ /* 0x000fe20000010000 */
[----:B------:R-:W-:Y:S01]  /*9b00*/  PLOP3.LUT P1, PT, PT, PT, UP0, 0x80, 0x0 ;  /* 0x000000000000781c */ /* 0x000fe20003f2f008 */
[----:B------:R-:W-:Y:S01]  /*9b10*/  FADD.FTZ R199, R202, R199 ;  /* 0x000000c7cac77221 */ /* 0x000fe20000010000 */
[----:B------:R-:W-:Y:S01]  /*9b20*/  @!P2 PRMT R210, RZ, 0x654, R210 ;  /* 0x00000654ffd2a816 */ /* 0x000fe200000000d2 */
[----:B------:R-:W-:Y:S01]  /*9b30*/  FADD.FTZ R207, R207, R206 ;  /* 0x000000cecfcf7221 */ /* 0x000fe20000010000 */
[----:B------:R-:W-:Y:S01]  /*9b40*/  MOV R202, R157 ;  /* 0x0000009d00ca7202 */ /* 0x000fe20000000f00 */
[----:B------:R-:W-:Y:S01]  /*9b50*/  IMAD.MOV.U32 R201, RZ, RZ, R156 ;  /* 0x000000ffffc97224 */ /* 0x000fe200078e009c */
[----:B------:R-:W-:Y:S08]  /*9b60*/  MUFU.EX2 R164, R164 ;  /* 0x000000a400a47308 */ /* 0x000ff00000000800 */
[----:B------:R-:W4:Y:S08]  /*9b70*/  MUFU.EX2 R215, R215 ;  /* 0x000000d700d77308 */ /* 0x000f300000000800 */
[----:B------:R-:W-:Y:S08]  /*9b80*/  MUFU.EX2 R163, R163 ;  /* 0x000000a300a37308 */ /* 0x000ff00000000800 */
[----:B------:R-:W5:Y:S08]  /*9b90*/  MUFU.EX2 R166, R166 ;  /* 0x000000a600a67308 */ /* 0x000f700000000800 */
[----:B------:R-:W-:Y:S08]  /*9ba0*/  MUFU.EX2 R165, R165 ;  /* 0x000000a500a57308 */ /* 0x000ff00000000800 */
[----:B------:R-:W2:Y:S08]  /*9bb0*/  MUFU.EX2 R208, R208 ;  /* 0x000000d000d07308 */ /* 0x000eb00000000800 */
        /* <DEDUP_REMOVED lines=24> */
[----:B------:R-:W-:Y:S01]  /*9d40*/  MUFU.EX2 R190, R190 ;  /* 0x000000be00be7308 */ /* 0x000fe20000000800 */
[----:B------:R-:W-:-:S02]  /*9d50*/  WARPGROUP.DEPBAR.LE gsb0, 0x0 ;  /* 0x00008000000079c5 */ /* 0x000fc40000010000 */
[----:B0-----:R-:W-:-:S05]  /*9d60*/  F2FP.F16.F32.PACK_AB R152, R159, R158 ;  /* 0x0000009e9f98723e */ /* 0x001fca00000000ff */
[----:B------:R-:W0:Y:S01]  /*9d70*/  MUFU.EX2 R191, R191 ;  /* 0x000000bf00bf7308 */ /* 0x000e220000000800 */
[----:B-1----:R-:W-:Y:S01]  /*9d80*/  F2FP.F16.F32.PACK_AB R154, R213, R162 ;  /* 0x000000a2d59a723e */ /* 0x002fe200000000ff */
[----:B------:R-:W-:Y:S01]  /*9d90*/  FADD.FTZ R158, R158, R199 ;  /* 0x000000c79e9e7221 */ /* 0x000fe20000010000 */
[----:B---3--:R-:W-:Y:S01]  /*9da0*/  F2FP.F16.F32.PACK_AB R153, R161, R160 ;  /* 0x000000a0a199723e */ /* 0x008fe200000000ff */
[----:B------:R-:W-:Y:S01]  /*9db0*/  FADD.FTZ R160, R160, R207 ;  /* 0x000000cfa0a07221 */ /* 0x000fe20000010000 */
[----:B----4-:R-:W-:Y:S01]  /*9dc0*/  F2FP.F16.F32.PACK_AB R155, R215, R164 ;  /* 0x000000a4d79b723e */ /* 0x010fe200000000ff */
        /* <DEDUP_REMOVED lines=13> */
[----:B-----5:R-:W-:Y:S01]  /*9ea0*/  F2FP.F16.F32.PACK_AB R152, R166, R163 ;  /* 0x000000a3a698723e */ /* 0x020fe200000000ff */
[----:B------:R-:W-:Y:S01]  /*9eb0*/  FADD.FTZ R163, R163, R162 ;  /* 0x000000a2a3a37221 */ /* 0x000fe20000010000 */
[----:B--2---:R-:W-:-:S02]  /*9ec0*/  F2FP.F16.F32.PACK_AB R154, R208, R165 ;  /* 0x000000a5d09a723e */ /* 0x004fc400000000ff */
[----:B------:R-:W-:Y:S01]  /*9ed0*/  F2FP.F16.F32.PACK_AB R153, R168, R167 ;  /* 0x000000a7a899723e */ /* 0x000fe200000000ff */
[----:B------:R-:W-:Y:S01]  /*9ee0*/  FADD.FTZ R167, R167, R164 ;  /* 0x000000a4a7a77221 */ /* 0x000fe20000010000 */
[----:B------:R-:W-:Y:S01]  /*9ef0*/  F2FP.F16.F32.PACK_AB R155, R214, R169 ;  /* 0x000000a9d69b723e */ /* 0x000fe200000000ff */
[----:B------:R-:W-:Y:S02]  /*9f00*/  FADD.FTZ R166, R166, R163 ;  /* 0x000000a3a6a67221 */ /* 0x000fe40000010000 */
[----:B------:R-:W-:Y:S01]  /*9f10*/  FADD.FTZ R168, R168, R167 ;  /* 0x000000a7a8a87221 */ /* 0x000fe20000010000 */
[----:B------:R-:W-:Y:S01]  /*9f20*/  WARPGROUP.ARRIVE ;  /* 0x00000000000079c5 */ /* 0x000fe20000000000 */
[----:B------:R-:W-:Y:S02]  /*9f30*/  FADD.FTZ R165, R165, R166 ;  /* 0x000000a6a5a57221 */ /* 0x000fe40000010000 */
[----:B------:R-:W-:Y:S02]  /*9f40*/  FADD.FTZ R169, R169, R168 ;  /* 0x000000a8a9a97221 */ /* 0x000fe40000010000 */
[----:B------:R-:W-:-:S05]  /*9f50*/  FADD.FTZ R165, R208, R165 ;  /* 0x000000a5d0a57221 */ /* 0x000fca0000010000 */
[----:B------:R-:W-:Y:S01]  /*9f60*/  HGMMA.64x256x16.F32 R24, R152, gdesc[UR12].tnspB, R24, gsb0 ;  /* 0x43e0000c98187df0 */ /* 0x000fe20008000818 */
[----:B------:R-:W-:Y:S01]  /*9f70*/  UIADD3 UR14, UR5, 0x180, URZ ;  /* 0x00000180050e7890 */ /* 0x000fe2000fffe03f */
[----:B------:R-:W-:Y:S01]  /*9f80*/  FADD.FTZ R169, R214, R169 ;  /* 0x000000a9d6a97221 */ /* 0x000fe20000010000 */
[----:B------:R-:W-:Y:S01]  /*9f90*/  UMOV UR15, 0x40000040 ;  /* 0x40000040000f7882 */ /* 0x000fe20000000000 */
[----:B------:R-:W-:Y:S02]  /*9fa0*/  WARPGROUP.DEPBAR.LE gsb0, 0x0 ;  /* 0x00008000000079c5 */ /* 0x000fe40000010000 */
[----:B------:R-:W-:Y:S01]  /*9fb0*/  F2FP.F16.F32.PACK_AB R152, R171, R170 ;  /* 0x000000aaab98723e */ /* 0x000fe200000000ff */
[----:B------:R-:W-:Y:S01]  /*9fc0*/  FADD.FTZ R170, R170, R165 ;  /* 0x000000a5aaaa7221 */ /* 0x000fe20000010000 */
[----:B------:R-:W-:Y:S02]  /*9fd0*/  F2FP.F16.F32.PACK_AB R154, R173, R172 ;  /* 0x000000acad9a723e */ /* 0x000fe400000000ff */
        /* <DEDUP_REMOVED lines=34> */
[----:B0-----:R-:W-:Y:S01]  /*a200*/  F2FP.F16.F32.PACK_AB R153, R191, R190 ;  /* 0x000000bebf99723e */ /* 0x001fe200000000ff */
[----:B------:R-:W-:Y:S01]  /*a210*/  FADD.FTZ R190, R190, R185 ;  /* 0x000000b9bebe7221 */ /* 0x000fe20000010000 */
[----:B-1----:R-:W-:Y:S01]  /*a220*/  F2FP.F16.F32.PACK_AB R155, R195, R192 ;  /* 0x000000c0c39b723e */ /* 0x002fe200000000ff */
[----:B------:R-:W-:-:S02]  /*a230*/  FADD.FTZ R187, R187, R186 ;  /* 0x000000babbbb7221 */ /* 0x000fc40000010000 */
[----:B------:R-:W-:Y:S01]  /*a240*/  FADD.FTZ R191, R191, R190 ;  /* 0x000000bebfbf7221 */ /* 0x000fe20000010000 */
[----:B------:R-:W-:Y:S01]  /*a250*/  WARPGROUP.ARRIVE ;  /* 0x00000000000079c5 */ /* 0x000fe20000000000 */
[----:B------:R-:W-:Y:S02]  /*a260*/  FADD.FTZ R0, R188, R187 ;  /* 0x000000bbbc007221 */ /* 0x000fe40000010000 */
[----:B------:R-:W-:Y:S02]  /*a270*/  FADD.FTZ R12, R192, R191 ;  /* 0x000000bfc00c7221 */ /* 0x000fe40000010000 */
[----:B------:R-:W-:-:S07]  /*a280*/  FADD.FTZ R0, R189, R0 ;  /* 0x00000000bd007221 */ /* 0x000fce0000010000 */
[----:B------:R-:W-:Y:S01]  /*a290*/  HGMMA.64x256x16.F32 R24, R152, gdesc[UR12].tnspB, R24, gsb0 ;  /* 0x43e0000c98187df0 */ /* 0x000fe20008000818 */
[----:B------:R-:W-:Y:S02]  /*a2a0*/  FADD.FTZ R12, R195, R12 ;  /* 0x0000000cc30c7221 */ /* 0x000fe40000010000 */
[----:B------:R-:W-:Y:S02]  /*a2b0*/  WARPGROUP.DEPBAR.LE gsb0, 0x0 ;  /* 0x00008000000079c5 */ /* 0x000fe40000010000 */
[----:B------:R2:W-:Y:S01]  /*a2c0*/  @!P2 SYNCS.ARRIVE.TRANS64.RED.A1T0 RZ, [R210+URZ], RZ ;  /* 0x000000ffd2ffa9a7 */ /* 0x0005e2000810043f */
[----:B------:R-:W-:Y:S05]  /*a2d0*/  @P1 BRA `(.L_x_13463) ;  /* 0xffffffd400d81947 */ /* 0x000fea000383ffff */
.L_x_13454:
[----:B------:R-:W3:Y:S01]  /*a2e0*/  SHFL.BFLY PT, R3, R0, 0x2, 0x1f ;  /* 0x0c401f0000037f89 */ /* 0x000ee200000e0000 */
[----:B------:R-:W-:-:S03]  /*a2f0*/  PLOP3.LUT P0, PT, PT, PT, PT, 0x8, 0x0 ;  /* 0x000000000000781c */ /* 0x000fc60003f0e170 */
[----:B------:R-:W4:Y:S01]  /*a300*/  SHFL.BFLY PT, R5, R12, 0x2, 0x1f ;  /* 0x0c401f000c057f89 */ /* 0x000f2200000e0000 */
[----:B------:R-:W5:Y:S01]  /*a310*/  S2R R152, SR_TID.X ;  /* 0x0000000000987919 */ /* 0x000f620000002100 */
[----:B---3--:R-:W-:Y:S01]  /*a320*/  FADD.FTZ R3, R3, R0 ;  /* 0x0000000003037221 */ /* 0x008fe20000010000 */
[----:B------:R-:W-:Y:S02]  /*a330*/  IMAD.MOV.U32 R0, RZ, RZ, RZ ;  /* 0x000000ffff007224 */ /* 0x000fe400078e00ff */
[----:B----4-:R-:W-:Y:S02]  /*a340*/  FADD.FTZ R5, R5, R12 ;  /* 0x0000000c05057221 */ /* 0x010fe40000010000 */
[----:B------:R-:W3:Y:S04]  /*a350*/  SHFL.BFLY PT, R2, R3, 0x1, 0x1f ;  /* 0x0c201f0003027f89 */ /* 0x000ee800000e0000 */
[----:B------:R-:W4:Y:S01]  /*a360*/  SHFL.BFLY PT, R4, R5, 0x1, 0x1f ;  /* 0x0c201f0005047f89 */ /* 0x000f2200000e0000 */
[----:B-----5:R-:W-:Y:S01]  /*a370*/  SHF.R.U32.HI R152, RZ, 0x7, R152 ;  /* 0x00000007ff987819 */ /* 0x020fe20000011698 */
[----:B---3--:R-:W-:-:S03]  /*a380*/  FADD.FTZ R7, R3, R2 ;  /* 0x0000000203077221 */ /* 0x008fc60000010000 */
[----:B------:R-:W-:Y:S01]  /*a390*/  IADD3 R3, -R152, 0xb, RZ ;  /* 0x0000000b98037810 */ /* 0x000fe20007ffe1ff */
[----:B------:R-:W-:Y:S02]  /*a3a0*/  IMAD.MOV.U32 R2, RZ, RZ, RZ ;  /* 0x000000ffff027224 */ /* 0x000fe400078e00ff */
[----:B----4-:R-:W-:Y:S02]  /*a3b0*/  FADD.FTZ R8, R5, R4 ;  /* 0x0000000405087221 */ /* 0x010fe40000010000 */
[----:B------:R3:W-:Y:S08]  /*a3c0*/  BAR.ARV R3, 0x100 ;  /* 0x000400030000751d */ /* 0x0007f00000002000 */
[----:B------:R-:W-:Y:S06]  /*a3d0*/  BAR.ARV 0x8, 0x180 ;  /* 0x0206000000007b1d */ /* 0x000fec0000002000 */
[----:B------:R-:W-:Y:S01]  /*a3e0*/  FSETP.NE.FTZ.AND P1, PT, R7, RZ, PT ;  /* 0x000000ff0700720b */ /* 0x000fe20003f35000 */
[----:B------:R-:W-:Y:S01]  /*a3f0*/  IMAD.U32 R5, RZ, RZ, UR10 ;  /* 0x0000000aff057e24 */ /* 0x000fe2000f8e00ff */
[----:B------:R-:W-:Y:S01]  /*a400*/  FSETP.NE.FTZ.AND P2, PT, R8, RZ, PT ;  /* 0x000000ff0800720b */ /* 0x000fe20003f55000 */
[----:B---3--:R-:W-:-:S10]  /*a410*/  IMAD.MOV.U32 R3, RZ, RZ, -0x800000 ;  /* 0xff800000ff037424 */ /* 0x008fd400078e00ff */
[----:B------:R-:W3:Y:S01]  /*a420*/  @P1 MUFU.LG2 R4, R7 ;  /* 0x0000000700041308 */ /* 0x000ee20000000c00 */
[----:B------:R-:W-:-:S07]  /*a430*/  @P1 FMUL.FTZ R5, R5, 0.69314718246459960938 ;  /* 0x3f31721805051820 */ /* 0x000fce0000410000 */
[----:B------:R-:W4:Y:S08]  /*a440*/  @P2 MUFU.LG2 R6, R8 ;  /* 0x0000000800062308 */ /* 0x000f300000000c00 */
[----:B------:R5:W0:Y:S01]  /*a450*/  @P1 MUFU.RCP R2, R7 ;  /* 0x0000000700021308 */ /* 0x000a220000001000 */
[----:B---3--:R-:W-:-:S04]  /*a460*/  @P1 FMUL.FTZ R4, R4, 0.69314718246459960938 ;  /* 0x3f31721804041820 */ /* 0x008fc80000410000 */
[----:B------:R-:W-:-:S03]  /*a470*/  @P1 FFMA.FTZ R3, R5, R156, R4 ;  /* 0x0000009c05031223 */ /* 0x000fc60000010004 */
[----:B------:R-:W3:Y:S01]  /*a480*/  @P2 MUFU.RCP R0, R8 ;  /* 0x0000000800002308 */ /* 0x000ee20000001000 */
[----:B-----5:R-:W-:Y:S02]  /*a490*/  IMAD.U32 R7, RZ, RZ, UR10 ;  /* 0x0000000aff077e24 */ /* 0x020fe4000f8e00ff */
[----:B----4-:R-:W-:Y:S02]  /*a4a0*/  @P2 FMUL.FTZ R6, R6, 0.69314718246459960938 ;  /* 0x3f31721806062820 */ /* 0x010fe40000410000 */
[----:B------:R-:W-:Y:S01]  /*a4b0*/  @P2 FMUL.FTZ R7, R7, 0.69314718246459960938 ;  /* 0x3f31721807072820 */ /* 0x000fe20000410000 */
        /* <DEDUP_REMOVED lines=130> */
.L_x_13432:
[----:B------:R-:W-:Y:S05]  /*ace0*/  @P0 BRA `(.L_x_13464) ;  /* 0x0000002000640947 */ /* 0x000fea0003800000 */
[----:B------:R-:W3:Y:S01]  /*acf0*/  LDL R0, [R1] ;  /* 0x0000000001007983 */ /* 0x000ee20000100800 */
[----:B------:R-:W0:Y:S01]  /*ad00*/  LDC R8, c[0x0][0xce8] ;  /* 0x00033a00ff087b82 */ /* 0x000e220000000800 */
[----:B------:R-:W-:Y:S01]  /*ad10*/  ULDC.64 UR8, c[0x0][0xcd0] ;  /* 0x0003340000087ab9 */ /* 0x000fe20000000a00 */
[----:B------:R-:W-:Y:S01]  /*ad20*/  ULDC.64 UR14, c[0x0][0x208] ;  /* 0x00008200000e7ab9 */ /* 0x000fe20000000a00 */
[----:B------:R-:W4:Y:S01]  /*ad30*/  S2R R22, SR_CTAID.X ;  /* 0x0000000000167919 */ /* 0x000f220000002500 */
[----:B------:R-:W-:Y:S04]  /*ad40*/  BSSY B0, `(.L_x_13465) ;  /* 0x000014d000007945 */ /* 0x000fe80003800000 */
[----:B------:R-:W5:Y:S08]  /*ad50*/  S2UR UR12, SR_CTAID.Z ;  /* 0x00000000000c79c3 */ /* 0x000f700000002700 */
[----:B------:R-:W1:Y:S08]  /*ad60*/  LDC.64 R18, c[0x0][0xcd8] ;  /* 0x00033600ff127b82 */ /* 0x000e700000000a00 */
[----:B------:R-:W-:Y:S01]  /*ad70*/  BAR.SYNC.DEFER_BLOCKING 0x1, 0x100 ;  /* 0x0044000000007b1d */ /* 0x000fe20000010000 */
[----:B0-----:R-:W-:-:S07]  /*ad80*/  ISETP.NE.AND P0, PT, R8, 0x1, PT ;  /* 0x000000010800780c */ /* 0x001fce0003f05270 */
[----:B------:R-:W0:Y:S01]  /*ad90*/  S2UR UR11, SR_CTAID.Y ;  /* 0x00000000000b79c3 */ /* 0x000e220000002600 */
[----:B-----5:R-:W-:-:S07]  /*ada0*/  USHF.R.S32.HI UR10, URZ, 0x1f, UR12 ;  /* 0x0000001f3f0a7899 */ /* 0x020fce000801140c */
[----:B------:R-:W0:Y:S08]  /*adb0*/  LDC R23, c[0x0][0xd50] ;  /* 0x00035400ff177b82 */ /* 0x000e300000000800 */
[----:B------:R-:W5:Y:S08]  /*adc0*/  @P0 LDC R14, c[0x0][0xcec] ;  /* 0x00033b00ff0e0b82 */ /* 0x000f700000000800 */
[----:B------:R-:W2:Y:S08]  /*add0*/  LDC.64 R20, c[0x0][0xc40] ;  /* 0x00031000ff147b82 */ /* 0x000eb00000000a00 */
[----:B------:R-:W2:Y:S08]  /*ade0*/  @P0 LDC R152, c[0x0][0xcec] ;  /* 0x00033b00ff980b82 */ /* 0x000eb00000000800 */
[----:B------:R-:W2:Y:S08]  /*adf0*/  @P0 LDC R17, c[0x0][0xcf0] ;  /* 0x00033c00ff110b82 */ /* 0x000eb00000000800 */
[----:B------:R-:W2:Y:S01]  /*ae00*/  @P0 LDC R153, c[0x0][0xcf0] ;  /* 0x00033c00ff990b82 */ /* 0x000ea20000000800 */
[----:B---3--:R-:W-:-:S02]  /*ae10*/  R2UR UR13, R0 ;  /* 0x00000000000d72ca */ /* 0x008fc400000e0000 */
[----:B------:R-:W3:Y:S11]  /*ae20*/  S2R R0, SR_TID.X ;  /* 0x0000000000007919 */ /* 0x000ef60000002100 */
[----:B------:R-:W-:-:S02]  /*ae30*/  USHF.R.S32.HI UR7, URZ, 0x1f, UR13 ;  /* 0x0000001f3f077899 */ /* 0x000fc4000801140d */
[----:B------:R-:W-:Y:S02]  /*ae40*/  UIMAD.WIDE.U32 UR4, UR13, UR8, URZ ;  /* 0x000000080d0472a5 */ /* 0x000fe4000f8e003f */
[----:B------:R-:W-:-:S04]  /*ae50*/  UIMAD UR6, UR7, UR8, URZ ;  /* 0x00000008070672a4 */ /* 0x000fc8000f8e023f */
[----:B------:R-:W-:-:S03]  /*ae60*/  UIMAD UR6, UR13, UR9, UR6 ;  /* 0x000000090d0672a4 */ /* 0x000fc6000f8e0206 */
[----:B------:R-:W-:Y:S01]  /*ae70*/  ULDC.64 UR8, c[0x0][0xc38] ;  /* 0x00030e0000087ab9 */ /* 0x000fe20000000a00 */
[----:B------:R-:W-:Y:S02]  /*ae80*/  UIADD3 UR6, UR5, UR6, URZ ;  /* 0x0000000605067290 */ /* 0x000fe4000fffe03f */
[----:B------:R-:W-:Y:S01]  /*ae90*/  UIMAD UR7, UR7, UR8, URZ ;  /* 0x00000008070772a4 */ /* 0x000fe2000f8e023f */
[----:B---3--:R-:W-:-:S04]  /*aea0*/  IADD3 R5, R0, -0x80, RZ ;  /* 0xffffff8000057810 */ /* 0x008fc80007ffe0ff */
[----:B------:R-:W-:-:S04]  /*aeb0*/  SHF.R.S32.HI R4, RZ, 0x1f, R5 ;  /* 0x0000001fff047819 */ /* 0x000fc80000011405 */
[CC--:B------:R-:W-:Y:S02]  /*aec0*/  LEA.HI R6, R4.reuse, R5.reuse, RZ, 0x7 ;  /* 0x0000000504067211 */ /* 0x0c0fe400078f38ff */
[----:B------:R-:W-:Y:S02]  /*aed0*/  LEA.HI R13, R4, R5, RZ, 0x2 ;  /* 0x00000005040d7211 */ /* 0x000fe400078f10ff */
[----:B------:R-:W-:Y:S02]  /*aee0*/  LOP3.LUT R0, R6, 0xffffff80, RZ, 0xc0, !PT ;  /* 0xffffff8006007812 */ /* 0x000fe400078ec0ff */
[----:B------:R-:W-:-:S03]  /*aef0*/  SHF.R.S32.HI R7, RZ, 0x7, R6 ;  /* 0x00000007ff077819 */ /* 0x000fc60000011406 */
[----:B------:R-:W-:Y:S01]  /*af00*/  IMAD.IADD R0, R5, 0x1, -R0 ;  /* 0x0000000105007824 */ /* 0x000fe200078e0a00 */
[----:B------:R-:W-:Y:S02]  /*af10*/  LEA.HI R4, R6, R7, RZ, 0x1 ;  /* 0x0000000706047211 */ /* 0x000fe400078f08ff */
[----:B------:R-:W-:Y:S02]  /*af20*/  LOP3.LUT R6, R13, 0xfffffffc, RZ, 0xc0, !PT ;  /* 0xfffffffc0d067812 */ /* 0x000fe400078ec0ff */
[----:B------:R-:W-:Y:S02]  /*af30*/  SHF.R.S32.HI R9, RZ, 0x1f, R0 ;  /* 0x0000001fff097819 */ /* 0x000fe40000011400 */
[----:B------:R-:W-:Y:S01]  /*af40*/  LOP3.LUT R4, R4, 0x3fffffe, RZ, 0xc0, !PT ;  /* 0x03fffffe04047812 */ /* 0x000fe200078ec0ff */
[----:B------:R-:W-:Y:S01]  /*af50*/  IMAD.IADD R5, R5, 0x1, -R6 ;  /* 0x0000000105057824 */ /* 0x000fe200078e0a06 */
[CC--:B------:R-:W-:Y:S02]  /*af60*/  LEA.HI R10, R9.reuse, R0.reuse, RZ, 0x2 ;  /* 0x00000000090a7211 */ /* 0x0c0fe400078f10ff */
[----:B------:R-:W-:Y:S01]  /*af70*/  LEA.HI R9, R9, R0, RZ, 0x5 ;  /* 0x0000000009097211 */ /* 0x000fe200078f28ff */
[----:B------:R-:W-:Y:S01]  /*af80*/  IMAD.IADD R6, R7, 0x1, -R4 ;  /* 0x0000000107067824 */ /* 0x000fe200078e0a04 */
[----:B------:R-:W-:-:S02]  /*af90*/  SHF.R.S32.HI R11, RZ, 0x2, R10 ;  /* 0x00000002ff0b7819 */ /* 0x000fc4000001140a */
[----:B------:R-:W-:Y:S02]  /*afa0*/  SHF.R.S32.HI R12, RZ, 0x1f, R10 ;  /* 0x0000001fff0c7819 */ /* 0x000fe4000001140a */
[----:B------:R-:W-:Y:S02]  /*afb0*/  LEA.HI R7, R5, R5, RZ, 0x1 ;  /* 0x0000000505077211 */ /* 0x000fe400078f08ff */
[----:B------:R-:W-:-:S04]  /*afc0*/  LEA.HI R12, R12, R11, RZ, 0x3 ;  /* 0x0000000b0c0c7211 */ /* 0x000fc800078f18ff */
[----:B------:R-:W-:-:S05]  /*afd0*/  LOP3.LUT R12, R12, 0xfffffff8, RZ, 0xc0, !PT ;  /* 0xfffffff80c0c7812 */ /* 0x000fca00078ec0ff */
[----:B------:R-:W-:Y:S01]  /*afe0*/  IMAD.IADD R4, R11, 0x1, -R12 ;  /* 0x000000010b047824 */ /* 0x000fe200078e0a0c */
[----:B------:R-:W-:Y:S02]  /*aff0*/  LOP3.LUT R12, R7, 0x1ffffffe, RZ, 0xc0, !PT ;  /* 0x1ffffffe070c7812 */ /* 0x000fe400078ec0ff */
[----:B------:R-:W-:-:S03]  /*b000*/  SHF.R.S32.HI R7, RZ, 0x5, R9 ;  /* 0x00000005ff077819 */ /* 0x000fc60000011409 */
[----:B------:R-:W-:Y:S01]  /*b010*/  IMAD.IADD R16, R5, 0x1, -R12 ;  /* 0x0000000105107824 */ /* 0x000fe200078e0a0c */
[----:B------:R-:W-:Y:S01]  /*b020*/  MOV R5, UR5 ;  /* 0x0000000500057c02 */ /* 0x000fe20008000f00 */
[----:B------:R-:W-:Y:S02]  /*b030*/  IMAD R7, R7, 0x10, R4 ;  /* 0x0000001007077824 */ /* 0x000fe400078e0204 */
[----:B------:R-:W-:Y:S01]  /*b040*/  IMAD.U32 R4, RZ, RZ, UR4 ;  /* 0x00000004ff047e24 */ /* 0x000fe2000f8e00ff */
[----:B------:R-:W-:Y:S01]  /*b050*/  UIMAD.WIDE.U32 UR4, UR13, UR8, URZ ;  /* 0x000000080d0472a5 */ /* 0x000fe2000f8e003f */
[----:B------:R-:W-:Y:S02]  /*b060*/  IMAD R9, R6, 0x40, R7 ;  /* 0x0000004006097824 */ /* 0x000fe400078e0207 */
[----:B------:R-:W-:Y:S01]  /*b070*/  IMAD.U32 R5, RZ, RZ, UR6 ;  /* 0x00000006ff057e24 */ /* 0x000fe2000f8e00ff */
[----:B------:R-:W-:Y:S01]  /*b080*/  UIMAD UR6, UR13, UR9, UR7 ;  /* 0x000000090d0672a4 */ /* 0x000fe2000f8e0207 */
[----:B------:R-:W-:Y:S01]  /*b090*/  IMAD R6, R16, 0x8, R9 ;  /* 0x0000000810067824 */ /* 0x000fe200078e0209 */
[----:B------:R-:W-:Y:S01]  /*b0a0*/  IADD3 R16, RZ, -UR13, RZ ;  /* 0x8000000dff107c10 */ /* 0x000fe2000fffe0ff */
[----:B-1----:R-:W-:Y:S01]  /*b0b0*/  IMAD R12, R18, UR10, RZ ;  /* 0x0000000a120c7c24 */ /* 0x002fe2000f8e02ff */
[----:B------:R-:W-:Y:S01]  /*b0c0*/  UIADD3 UR6, UR5, UR6, URZ ;  /* 0x0000000605067290 */ /* 0x000fe2000fffe03f */
[----:B----4-:R-:W-:Y:S01]  /*b0d0*/  IMAD R11, R22, 0x80, R6 ;  /* 0x00000080160b7824 */ /* 0x010fe200078e0206 */
[----:B------:R-:W-:Y:S01]  /*b0e0*/  ULDC.64 UR8, c[0x0][0xc28] ;  /* 0x00030a0000087ab9 */ /* 0x000fe20000000a00 */
[----:B0-----:R-:W-:-:S02]  /*b0f0*/  IMAD R23, R23, R16, UR11 ;  /* 0x0000000b17177e24 */ /* 0x001fc4000f8e0210 */
[----:B------:R-:W-:Y:S02]  /*b100*/  IMAD R15, R19, UR12, R12 ;  /* 0x0000000c130f7c24 */ /* 0x000fe4000f8e020c */
[----:B------:R-:W-:Y:S01]  /*b110*/  IMAD.WIDE.U32 R4, R18, UR12, R4 ;  /* 0x0000000c12047c25 */ /* 0x000fe2000f8e0004 */
[----:B------:R-:W-:-:S03]  /*b120*/  SHF.R.S32.HI R16, RZ, 0x1f, R23 ;  /* 0x0000001fff107819 */ /* 0x000fc60000011417 */
[----:B-----5:R-:W-:-:S04]  /*b130*/  @P0 IMAD.HI.U32 R12, R11, R14, RZ ;  /* 0x0000000e0b0c0227 */ /* 0x020fc800078e00ff */
[----:B------:R-:W-:Y:S02]  /*b140*/  IMAD.U32 R7, RZ, RZ, UR5 ;  /* 0x00000005ff077e24 */ /* 0x000fe4000f8e00ff */
[----:B------:R-:W-:Y:S01]  /*b150*/  IMAD.U32 R6, RZ, RZ, UR4 ;  /* 0x00000004ff067e24 */ /* 0x000fe2000f8e00ff */
[----:B------:R-:W-:Y:S01]  /*b160*/  ULDC.64 UR4, c[0x0][0xce0] ;  /* 0x0003380000047ab9 */ /* 0x000fe20000000a00 */
[----:B------:R-:W-:Y:S01]  /*b170*/  IMAD.U32 R7, RZ, RZ, UR6 ;  /* 0x00000006ff077e24 */ /* 0x000fe2000f8e00ff */
[----:B------:R-:W-:Y:S01]  /*b180*/  ULDC.64 UR6, c[0x0][0xc48] ;  /* 0x0003120000067ab9 */ /* 0x000fe20000000a00 */
[----:B------:R-:W-:Y:S02]  /*b190*/  IMAD.IADD R5, R5, 0x1, R15 ;  /* 0x0000000105057824 */ /* 0x000fe400078e020f */
[----:B--2---:R-:W-:Y:S02]  /*b1a0*/  IMAD R14, R20, UR10, RZ ;  /* 0x0000000a140e7c24 */ /* 0x004fe4000f8e02ff */
[----:B------:R-:W-:-:S04]  /*b1b0*/  @P0 IMAD.HI.U32 R152, R11, R152, RZ ;  /* 0x000000980b980227 */ /* 0x000fc800078e00ff */
        /* <DEDUP_REMOVED lines=83> */
[----:B------:R-:W-:Y:S01]  /*b6f0*/  ISETP.GE.AND P0, PT, R16, UR4, PT ;  /* 0x0000000410007c0c */ /* 0x000fe2000bf06270 */
[C---:B------:R-:W-:Y:S01]  /*b700*/  VIADD R20, R0.reuse, 0x40 ;  /* 0x0000004000147836 */ /* 0x040fe20000000000 */
[----:B------:R-:W-:Y:S01]  /*b710*/  ISETP.GE.AND P1, PT, R17, UR4, PT ;  /* 0x0000000411007c0c */ /* 0x000fe2000bf26270 */
[C---:B------:R-:W-:Y:S01]  /*b720*/  VIADD R21, R0.reuse, 0x48 ;  /* 0x0000004800157836 */ /* 0x040fe20000000000 */
[C---:B------:R-:W-:Y:S01]  /*b730*/  IADD3 R22, R0.reuse, 0x50, RZ ;  /* 0x0000005000167810 */ /* 0x040fe20007ffe0ff */
[----:B------:R-:W-:Y:S01]  /*b740*/  VIADD R23, R0, 0x58 ;  /* 0x0000005800177836 */ /* 0x000fe20000000000 */
[----:B------:R-:W-:-:S02]  /*b750*/  @!P3 LEA.HI R2, R2, R2, RZ, 0x1 ;  /* 0x000000020202b211 */ /* 0x000fc400078f08ff */
[----:B------:R-:W-:Y:S02]  /*b760*/  @!P4 LEA.HI R3, R3, R3, RZ, 0x1 ;  /* 0x000000030303c211 */ /* 0x000fe400078f08ff */
[----:B------:R-:W-:Y:S02]  /*b770*/  @!P5 LEA.HI R10, R10, R10, RZ, 0x1 ;  /* 0x0000000a0a0ad211 */ /* 0x000fe400078f08ff */
[----:B------:R-:W-:Y:S02]  /*b780*/  @!P3 LOP3.LUT R11, R2, 0xfffffffe, RZ, 0xc0, !PT ;  /* 0xfffffffe020bb812 */ /* 0x000fe400078ec0ff */
[----:B------:R-:W-:Y:S01]  /*b790*/  @!P4 LOP3.LUT R13, R3, 0xfffffffe, RZ, 0xc0, !PT ;  /* 0xfffffffe030dc812 */ /* 0x000fe200078ec0ff */
[--C-:B-1--4-:R-:W-:Y:S01]  /*b7a0*/  @!P2 IMAD.WIDE R2, R0, 0x4, R4.reuse ;  /* 0x000000040002a825 */ /* 0x112fe200078e0204 */
        /* <DEDUP_REMOVED lines=119> */
[--C-:B0-----:R-:W-:Y:S01]  /*bf20*/  @!P3 IMAD.WIDE R2, R19, 0x4, R4.reuse ;  /* 0x000000041302b825 */ /* 0x101fe200078e0204 */
[----:B------:R-:W-:Y:S02]  /*bf30*/  IADD3 R19, R0, 0xd0, RZ ;  /* 0x000000d000137810 */ /* 0x000fe40007ffe0ff */
[----:B------:R-:W-:Y:S01]  /*bf40*/  ISETP.GE.AND P2, PT, R20, UR4, PT ;  /* 0x0000000414007c0c */ /* 0x000fe2000bf46270 */
[--C-:B-1----:R-:W-:Y:S01]  /*bf50*/  @!P4 IMAD.WIDE R10, R15, 0x4, R4.reuse ;  /* 0x000000040f0ac825 */ /* 0x102fe200078e0204 */
[----:B------:R0:W-:Y:S01]  /*bf60*/  @!P3 ST.E.64 desc[UR6][R2.64], R108 ;  /* 0x0000006c0200b985 */ /* 0x0001e2000c101b06 */
[----:B------:R-:W-:Y:S02]  /*bf70*/  ISETP.GE.AND P1, PT, R19, UR4, PT ;  /* 0x0000000413007c0c */ /* 0x000fe4000bf26270 */
[--C-:B------:R-:W-:Y:S01]  /*bf80*/  @!P5 IMAD.WIDE R14, R21, 0x4, R4.reuse ;  /* 0x00000004150ed825 */ /* 0x100fe200078e0204 */
[----:B------:R1:W-:Y:S03]  /*bf90*/  @!P4 ST.E.64 desc[UR6][R10.64], R112 ;  /* 0x000000700a00c985 */ /* 0x0003e6000c101b06 */
[----:B------:R-:W-:Y:S01]  /*bfa0*/  @!P6 IMAD.WIDE R16, R17, 0x4, R4 ;  /* 0x000000041110e825 */ /* 0x000fe200078e0204 */
[----:B------:R3:W-:Y:S01]  /*bfb0*/  @!P5 ST.E.64 desc[UR6][R14.64], R116 ;  /* 0x000000740e00d985 */ /* 0x0007e2000c101b06 */
[----:B------:R-:W-:-:S02]  /*bfc0*/  @!P0 LEA.HI R18, R18, R18, RZ, 0x1 ;  /* 0x0000001212128211 */ /* 0x000fc400078f08ff */
[C---:B------:R-:W-:Y:S01]  /*bfd0*/  VIADD R21, R0.reuse, 0xe0 ;  /* 0x000000e000157836 */ /* 0x040fe20000000000 */
[----:B------:R4:W-:Y:S01]  /*bfe0*/  @!P6 ST.E.64 desc[UR6][R16.64], R120 ;  /* 0x000000781000e985 */ /* 0x0009e2000c101b06 */
[C---:B--2---:R-:W-:Y:S01]  /*bff0*/  VIADD R12, R0.reuse, 0xe8 ;  /* 0x000000e8000c7836 */ /* 0x044fe20000000000 */
[----:B------:R-:W-:Y:S01]  /*c000*/  @!P1 LEA.HI R19, R19, R19, RZ, 0x1 ;  /* 0x0000001313139211 */ /* 0x000fe200078f08ff */
[C---:B0-----:R-:W-:Y:S01]  /*c010*/  VIADD R3, R0.reuse, 0xf8 ;  /* 0x000000f800037836 */ /* 0x041fe20000000000 */
[----:B------:R-:W-:Y:S01]  /*c020*/  ISETP.GE.AND P3, PT, R21, UR4, PT ;  /* 0x0000000415007c0c */ /* 0x000fe2000bf66270 */
[----:B------:R-:W-:Y:S01]  /*c030*/  VIADD R13, R0, 0xf0 ;  /* 0x000000f0000d7836 */ /* 0x000fe20000000000 */
[----:B------:R-:W-:Y:S02]  /*c040*/  ISETP.GE.AND P4, PT, R12, UR4, PT ;  /* 0x000000040c007c0c */ /* 0x000fe4000bf86270 */
[----:B------:R-:W-:Y:S02]  /*c050*/  ISETP.GE.AND P6, PT, R3, UR4, PT ;  /* 0x0000000403007c0c */ /* 0x000fe4000bfc6270 */
[----:B------:R-:W-:-:S02]  /*c060*/  ISETP.GE.AND P5, PT, R13, UR4, PT ;  /* 0x000000040d007c0c */ /* 0x000fc4000bfa6270 */
[----:B------:R-:W-:Y:S02]  /*c070*/  @!P2 LEA.HI R20, R20, R20, RZ, 0x1 ;  /* 0x000000141414a211 */ /* 0x000fe400078f08ff */
[----:B-1----:R-:W-:-:S03]  /*c080*/  @!P1 LOP3.LUT R11, R19, 0xfffffffe, RZ, 0xc0, !PT ;  /* 0xfffffffe130b9812 */ /* 0x002fc600078ec0ff */
[----:B------:R-:W-:Y:S02]  /*c090*/  @!P3 LEA.HI R21, R21, R21, RZ, 0x1 ;  /* 0x000000151515b211 */ /* 0x000fe400078f08ff */
[----:B------:R-:W-:Y:S02]  /*c0a0*/  @!P4 LEA.HI R12, R12, R12, RZ, 0x1 ;  /* 0x0000000c0c0cc211 */ /* 0x000fe400078f08ff */
[----:B------:R-:W-:Y:S02]  /*c0b0*/  @!P6 LEA.HI R10, R3, R3, RZ, 0x1 ;  /* 0x00000003030ae211 */ /* 0x000fe400078f08ff */
[----:B------:R-:W-:Y:S02]  /*c0c0*/  @!P5 LEA.HI R2, R13, R13, RZ, 0x1 ;  /* 0x0000000d0d02d211 */ /* 0x000fe400078f08ff */
[----:B------:R-:W-:Y:S02]  /*c0d0*/  @!P0 LOP3.LUT R3, R18, 0xfffffffe, RZ, 0xc0, !PT ;  /* 0xfffffffe12038812 */ /* 0x000fe400078ec0ff */
[----:B------:R-:W-:-:S02]  /*c0e0*/  @!P2 LOP3.LUT R13, R20, 0xfffffffe, RZ, 0xc0, !PT ;  /* 0xfffffffe140da812 */ /* 0x000fc400078ec0ff */
[----:B---3--:R-:W-:Y:S02]  /*c0f0*/  @!P3 LOP3.LUT R15, R21, 0xfffffffe, RZ, 0xc0, !PT ;  /* 0xfffffffe150fb812 */ /* 0x008fe400078ec0ff */
[----:B----4-:R-:W-:Y:S01]  /*c100*/  @!P4 LOP3.LUT R17, R12, 0xfffffffe, RZ, 0xc0, !PT ;  /* 0xfffffffe0c11c812 */ /* 0x010fe200078ec0ff */
        /* <DEDUP_REMOVED lines=16> */
.L_x_13466:
[----:B------:R-:W-:Y:S05]  /*c210*/  BSYNC B0 ;  /* 0x0000000000007941 */ /* 0x000fea0003800000 */
.L_x_13465:
[----:B------:R-:W-:Y:S01]  /*c220*/  ISETP.GE.AND P0, PT, R9, R8, PT ;  /* 0x000000080900720c */ /* 0x000fe20003f06270 */
[----:B0--3--:R0:W3:Y:S04]  /*c230*/  SHFL.IDX PT, R3, R7, 0x1, 0x1c1f ;  /* 0x003c1f0007037f89 */ /* 0x0090e800000e0000 */
[----:B------:R0:W2:Y:S08]  /*c240*/  SHFL.IDX PT, R2, R6, 0x1, 0x1c1f ;  /* 0x003c1f0006027f89 */ /* 0x0000b000000e0000 */
        /* <DEDUP_REMOVED lines=9> */
[C---:B------:R-:W-:Y:S01]  /*c2e0*/  VIADD R13, R0.reuse, 0x30 ;  /* 0x00000030000d7836 */ /* 0x040fe20000000000 */
[C---:B------:R-:W-:Y:S01]  /*c2f0*/  IADD3 R10, R0.reuse, 0x18, RZ ;  /* 0x00000018000a7810 */ /* 0x040fe20007ffe0ff */
[----:B------:R-:W-:Y:S01]  /*c300*/  ULDC.64 UR6, c[0x0][0x208] ;  /* 0x0000820000067ab9 */ /* 0x000fe20000000a00 */
[----:B------:R-:W-:Y:S01]  /*c310*/  ISETP.GE.AND P6, PT, R11, UR4, PT ;  /* 0x000000040b007c0c */ /* 0x000fe2000bfc6270 */
[----:B------:R-:W-:Y:S01]  /*c320*/  VIADD R14, R0, 0x38 ;  /* 0x00000038000e7836 */ /* 0x000fe20000000000 */
[----:B------:R-:W-:Y:S01]  /*c330*/  ISETP.GE.AND P5, PT, R10, UR4, PT ;  /* 0x000000040a007c0c */ /* 0x000fe2000bfa6270 */
[C---:B------:R-:W-:Y:S01]  /*c340*/  VIADD R15, R0.reuse, 0x40 ;  /* 0x00000040000f7836 */ /* 0x040fe20000000000 */
[C---:B------:R-:W-:Y:S01]  /*c350*/  IADD3 R19, R0.reuse, 0x58, RZ ;  /* 0x0000005800137810 */ /* 0x040fe20007ffe0ff */
[----:B------:R-:W-:-:S02]  /*c360*/  VIADD R16, R0, 0x48 ;  /* 0x0000004800107836 */ /* 0x000fc40000000000 */
[----:B------:R-:W-:Y:S01]  /*c370*/  @!P1 LEA.HI R4, R4, R4, RZ, 0x1 ;  /* 0x0000000404049211 */ /* 0x000fe200078f08ff */
[C---:B------:R-:W-:Y:S01]  /*c380*/  VIADD R18, R0.reuse, 0x50 ;  /* 0x0000005000127836 */ /* 0x040fe20000000000 */
[----:B------:R-:W-:Y:S01]  /*c390*/  @!P2 LEA.HI R5, R5, R5, RZ, 0x1 ;  /* 0x000000050505a211 */ /* 0x000fe200078f08ff */
[----:B------:R-:W-:Y:S01]  /*c3a0*/  VIADD R20, R0, 0x80 ;  /* 0x0000008000147836 */ /* 0x000fe20000000000 */
[----:B------:R-:W-:Y:S02]  /*c3b0*/  @!P1 LOP3.LUT R7, R4, 0xfffffffe, RZ, 0xc0, !PT ;  /* 0xfffffffe04079812 */ /* 0x000fe400078ec0ff */
[----:B------:R-:W-:Y:S01]  /*c3c0*/  @!P2 LOP3.LUT R9, R5, 0xfffffffe, RZ, 0xc0, !PT ;  /* 0xfffffffe0509a812 */ /* 0x000fe200078ec0ff */
[--C-:B--23--:R-:W-:Y:S01]  /*c3d0*/  @!P0 IMAD.WIDE R4, R0, 0x4, R2.reuse ;  /* 0x0000000400048825 */ /* 0x10cfe200078e0202 */
        /* <DEDUP_REMOVED lines=125> */
[----:B------:R-:W-:Y:S01]  /*cbb0*/  @!P1 IMAD.WIDE R12, R13, 0x4, R2 ;  /* 0x000000040d0c9825 */ /* 0x000fe200078e0202 */
[----:B------:R-:W-:Y:S01]  /*cbc0*/  @!P2 ST.E.64 desc[UR6][R10.64], R114 ;  /* 0x000000720a00a985 */ /* 0x000fe2000c101b06 */
[----:B------:R-:W-:Y:S02]  /*cbd0*/  ISETP.GE.AND P2, PT, R16, UR4, PT ;  /* 0x0000000410007c0c */ /* 0x000fe4000bf46270 */
[C---:B------:R-:W-:Y:S01]  /*cbe0*/  VIADD R17, R0.reuse, 0xe8 ;  /* 0x000000e800117836 */ /* 0x040fe20000000000 */
[----:B------:R-:W-:Y:S01]  /*cbf0*/  @!P1 ST.E.64 desc[UR6][R12.64], R118 ;  /* 0x000000760c009985 */ /* 0x000fe2000c101b06 */
[C---:B------:R-:W-:Y:S01]  /*cc00*/  VIADD R20, R0.reuse, 0xf0 ;  /* 0x000000f000147836 */ /* 0x040fe20000000000 */
[----:B------:R-:W-:Y:S01]  /*cc10*/  ISETP.GE.AND P1, PT, R15, UR4, PT ;  /* 0x000000040f007c0c */ /* 0x000fe2000bf26270 */
[----:B------:R-:W-:Y:S01]  /*cc20*/  VIADD R0, R0, 0xf8 ;  /* 0x000000f800007836 */ /* 0x000fe20000000000 */
[----:B0-----:R-:W-:-:S02]  /*cc30*/  @!P5 LOP3.LUT R5, R18, 0xfffffffe, RZ, 0xc0, !PT ;  /* 0xfffffffe1205d812 */ /* 0x001fc400078ec0ff */
[----:B------:R-:W-:Y:S02]  /*cc40*/  @!P6 LEA.HI R19, R19, R19, RZ, 0x1 ;  /* 0x000000131313e211 */ /* 0x000fe400078f08ff */
[----:B------:R-:W-:Y:S01]  /*cc50*/  ISETP.GE.AND P3, PT, R17, UR4, PT ;  /* 0x0000000411007c0c */ /* 0x000fe2000bf66270 */
[----:B------:R-:W-:Y:S01]  /*cc60*/  @!P5 IMAD.WIDE R4, R5, 0x4, R2 ;  /* 0x000000040504d825 */ /* 0x000fe200078e0202 */
[----:B------:R-:W-:Y:S02]  /*cc70*/  ISETP.GE.AND P4, PT, R20, UR4, PT ;  /* 0x0000000414007c0c */ /* 0x000fe4000bf86270 */
[----:B------:R-:W-:Y:S02]  /*cc80*/  @!P0 LEA.HI R14, R14, R14, RZ, 0x1 ;  /* 0x0000000e0e0e8211 */ /* 0x000fe400078f08ff */
[----:B-1----:R-:W-:Y:S01]  /*cc90*/  @!P6 LOP3.LUT R7, R19, 0xfffffffe, RZ, 0xc0, !PT ;  /* 0xfffffffe1307e812 */ /* 0x002fe200078ec0ff */
[----:B------:R0:W-:Y:S01]  /*cca0*/  @!P5 ST.E.64 desc[UR6][R4.64], R122 ;  /* 0x0000007a0400d985 */ /* 0x0001e2000c101b06 */
[----:B--2---:R-:W-:-:S02]  /*ccb0*/  @!P0 LOP3.LUT R9, R14, 0xfffffffe, RZ, 0xc0, !PT ;  /* 0xfffffffe0e098812 */ /* 0x004fc400078ec0ff */
[----:B------:R-:W-:Y:S01]  /*ccc0*/  @!P1 LEA.HI R15, R15, R15, RZ, 0x1 ;  /* 0x0000000f0f0f9211 */ /* 0x000fe200078f08ff */
[--C-:B------:R-:W-:Y:S01]  /*ccd0*/  @!P6 IMAD.WIDE R6, R7, 0x4, R2.reuse ;  /* 0x000000040706e825 */ /* 0x100fe200078e0202 */
[----:B------:R-:W-:Y:S02]  /*cce0*/  @!P2 LEA.HI R16, R16, R16, RZ, 0x1 ;  /* 0x000000101010a211 */ /* 0x000fe400078f08ff */
[----:B------:R-:W-:Y:S02]  /*ccf0*/  @!P3 LEA.HI R17, R17, R17, RZ, 0x1 ;  /* 0x000000111111b211 */ /* 0x000fe400078f08ff */
[----:B------:R1:W-:Y:S01]  /*cd00*/  @!P6 ST.E.64 desc[UR6][R6.64], R126 ;  /* 0x0000007e0600e985 */ /* 0x0003e2000c101b06 */
[----:B------:R-:W-:Y:S02]  /*cd10*/  @!P4 LEA.HI R20, R20, R20, RZ, 0x1 ;  /* 0x000000141414c211 */ /* 0x000fe400078f08ff */
[----:B------:R-:W-:Y:S01]  /*cd20*/  @!P1 LOP3.LUT R15, R15, 0xfffffffe, RZ, 0xc0, !PT ;  /* 0xfffffffe0f0f9812 */ /* 0x000fe200078ec0ff */
[----:B0-----:R-:W-:Y:S01]  /*cd30*/  @!P0 IMAD.WIDE R4, R9, 0x4, R2 ;  /* 0x0000000409048825 */ /* 0x001fe200078e0202 */
[----:B------:R-:W-:-:S02]  /*cd40*/  @!P2 LOP3.LUT R11, R16, 0xfffffffe, RZ, 0xc0, !PT ;  /* 0xfffffffe100ba812 */ /* 0x000fc400078ec0ff */
        /* <DEDUP_REMOVED lines=19> */
.L_x_13464:
[----:B------:R-:W0:Y:S02]  /*ce80*/  S2R R0, SR_TID.X ;  /* 0x0000000000007919 */ /* 0x000e240000002100 */
[----:B0-----:R-:W-:-:S05]  /*ce90*/  VIADD R2, R0, 0xffffff80 ;  /* 0xffffff8000027836 */ /* 0x001fca0000000000 */
[----:B------:R-:W-:-:S13]  /*cea0*/  ISETP.GT.AND P0, PT, R2, 0x7f, PT ;  /* 0x0000007f0200780c */ /* 0x000fda0003f04270 */
[----:B------:R-:W-:Y:S05]  /*ceb0*/  @P0 BRA `(.L_x_13430) ;  /* 0x0000004c00d80947 */ /* 0x000fea0003800000 */
[----:B------:R-:W0:Y:S01]  /*cec0*/  S2R R3, SR_CTAID.X ;  /* 0x0000000000037919 */ /* 0x000e220000002500 */
[----:B------:R-:W3:Y:S01]  /*ced0*/  LDC R6, c[0x0][0xce8] ;  /* 0x00033a00ff067b82 */ /* 0x000ee20000000800 */
[----:B------:R-:W-:Y:S01]  /*cee0*/  ULDC UR4, c[0x0][0xb88] ;  /* 0x0002e20000047ab9 */ /* 0x000fe20000000800 */
[----:B0-----:R-:W-:Y:S02]  /*cef0*/  IMAD R0, R3, 0x80, R0 ;  /* 0x0000008003007824 */ /* 0x001fe400078e0200 */
[----:B---3--:R-:W-:Y:S02]  /*cf00*/  IMAD R3, R6, UR4, RZ ;  /* 0x0000000406037c24 */ /* 0x008fe4000f8e02ff */
[----:B------:R-:W-:-:S05]  /*cf10*/  VIADD R0, R0, 0xffffff80 ;  /* 0xffffff8000007836 */ /* 0x000fca0000000000 */
[----:B------:R-:W-:-:S13]  /*cf20*/  ISETP.GE.AND P0, PT, R0, R3, PT ;  /* 0x000000030000720c */ /* 0x000fda0003f06270 */
[----:B------:R-:W-:Y:S05]  /*cf30*/  @P0 BRA `(.L_x_13430) ;  /* 0x0000004c00b80947 */ /* 0x000fea0003800000 */
[----:B------:R-:W3:Y:S01]  /*cf40*/  LDL R4, [R1] ;  /* 0x0000000001047983 */ /* 0x000ee20000100800 */
[----:B------:R-:W-:Y:S01]  /*cf50*/  ISETP.NE.AND P0, PT, R6, 0x1, PT ;  /* 0x000000010600780c */ /* 0x000fe20003f05270 */
[----:B------:R-:W-:Y:S01]  /*cf60*/  S2UR UR7, SR_CTAID.Z ;  /* 0x00000000000779c3 */ /* 0x000fe20000002700 */
[----:B------:R-:W-:Y:S01]  /*cf70*/  ULDC.64 UR8, c[0x0][0xcd0] ;  /* 0x0003340000087ab9 */ /* 0x000fe20000000a00 */
[----:B------:R-:W-:Y:S01]  /*cf80*/  MOV R5, R0 ;  /* 0x0000000000057202 */ /* 0x000fe20000000f00 */
[----:B------:R-:W-:-:S05]  /*cf90*/  ULDC.64 UR12, c[0x0][0x208] ;  /* 0x00008200000c7ab9 */ /* 0x000fca0000000a00 */
[----:B------:R-:W0:Y:S08]  /*cfa0*/  LDC.64 R10, c[0x0][0xcd8] ;  /* 0x00033600ff0a7b82 */ /* 0x000e300000000a00 */
[----:B------:R-:W4:Y:S08]  /*cfb0*/  @P0 LDC R7, c[0x0][0xcec] ;  /* 0x00033b00ff070b82 */ /* 0x000f300000000800 */
[----:B------:R-:W5:Y:S08]  /*cfc0*/  @P0 LDC R9, c[0x0][0xcf0] ;  /* 0x00033c00ff090b82 */ /* 0x000f700000000800 */
[----:B------:R-:W1:Y:S08]  /*cfd0*/  S2UR UR10, SR_CTAID.Y ;  /* 0x00000000000a79c3 */ /* 0x000e700000002600 */
[----:B------:R-:W1:Y:S01]  /*cfe0*/  LDC R8, c[0x0][0xd50] ;  /* 0x00035400ff087b82 */ /* 0x000e620000000800 */
[----:B---3--:R-:W-:Y:S01]  /*cff0*/  R2UR UR11, R4 ;  /* 0x00000000040b72ca */ /* 0x008fe200000e0000 */
[----:B----4-:R-:W-:-:S05]  /*d000*/  @P0 IMAD.HI.U32 R4, R0, R7, RZ ;  /* 0x0000000700040227 */ /* 0x010fca00078e00ff */
[----:B-----5:R-:W-:-:S07]  /*d010*/  @P0 SHF.R.U32.HI R5, RZ, R9, R4 ;  /* 0x00000009ff050219 */ /* 0x020fce0000011604 */
[----:B------:R-:W-:Y:S02]  /*d020*/  USHF.R.S32.HI UR6, URZ, 0x1f, UR11 ;  /* 0x0000001f3f067899 */ /* 0x000fe4000801140b */
[----:B------:R-:W-:Y:S01]  /*d030*/  IMAD R7, RZ, RZ, -UR11 ;  /* 0x8000000bff077e24 */ /* 0x000fe2000f8e02ff */
[----:B------:R-:W-:Y:S02]  /*d040*/  UIMAD.WIDE.U32 UR4, UR11, UR8, URZ ;  /* 0x000000080b0472a5 */ /* 0x000fe4000f8e003f */
[----:B------:R-:W-:Y:S01]  /*d050*/  UIMAD UR6, UR6, UR8, URZ ;  /* 0x00000008060672a4 */ /* 0x000fe2000f8e023f */
[----:B-1----:R-:W-:Y:S01]  /*d060*/  IMAD R9, R8, R7, UR10 ;  /* 0x0000000a08097e24 */ /* 0x002fe2000f8e0207 */
        /* <DEDUP_REMOVED lines=32> */
.L_x_13428:
[----:B------:R-:W-:-:S08]  /*d270*/  NOP ;  /* 0x0000000000007918 */ /* 0x000fd00000000000 */
[----:B--2---:R-:W0:-:S00]  /*d280*/  USETMAXREG.DEALLOC.CTAPOOL 0x18 ;  /* 0x00000018000079c8 */ /* 0x004e0000080e0500 */
        /* <DEDUP_REMOVED lines=16> */
.L_x_13467:
[----:B------:R-:W-:Y:S01]  /*d390*/  ULDC UR43, c[0x0][0xd50] ;  /* 0x00035400002b7ab9 */ /* 0x000fe20000000800 */
[----:B------:R-:W-:Y:S01]  /*d3a0*/  UMOV UR36, UR6 ;  /* 0x0000000600247c82 */ /* 0x000fe20008000000 */
[----:B------:R-:W-:-:S11]  /*d3b0*/  UISETP.NE.AND UP0, UPT, UR43, 0x1, UPT ;  /* 0x000000012b00788c */ /* 0x000fd6000bf05270 */
[----:B------:R-:W-:Y:S01]  /*d3c0*/  @UP0 ULDC UR4, c[0x0][0xd54] ;  /* 0x0003550000040ab9 */ /* 0x000fe20000000800 */
[----:B------:R-:W-:Y:S01]  /*d3d0*/  @UP0 ULDC UR7, c[0x0][0xd58] ;  /* 0x0003560000070ab9 */ /* 0x000fe20000000800 */
[----:B------:R-:W-:-:S04]  /*d3e0*/  UIMAD.WIDE.U32 UR4, UR6, UR4, URZ ;  /* 0x00000004060472a5 */ /* 0x000fc8000f8e003f */
[----:B------:R-:W-:-:S12]  /*d3f0*/  @UP0 USHF.R.U32.HI UR36, URZ, UR7, UR5 ;  /* 0x000000073f240299 */ /* 0x000fd80008011605 */
.L_x_13468:
        /* <DEDUP_REMOVED lines=75> */
.L_x_13470:
        /* <DEDUP_REMOVED lines=32> */
.L_x_13471:
        /* <DEDUP_REMOVED lines=20> */
.L_x_13473:
        /* <DEDUP_REMOVED lines=15> */
.L_x_13472:
[----:B------:R-:W-:Y:S01]  /*dce0*/  ULDC.64 UR4, c[0x0][0xaf0] ;  /* 0x0002bc0000047ab9 */ /* 0x000fe20000000a00 */
[----:B------:R-:W-:Y:S01]  /*dcf0*/  MOV R18, UR44 ;  /* 0x0000002c00127c02 */ /* 0x000fe20008000f00 */
        /* <DEDUP_REMOVED lines=23> */
.L_x_13558:
        /* <DEDUP_REMOVED lines=9> */
.L_x_13561:
        /* <DEDUP_REMOVED lines=24> */
.L_x_13477:
[----:B------:R-:W-:Y:S01]  /*e080*/  IMAD.MOV.U32 R0, RZ, RZ, 0x1 ;  /* 0x00000001ff007424 */ /* 0x000fe200078e00ff */
[----:B01----:R-:W0:Y:S04]  /*e090*/  S2R R6, SR_TID.X ;  /* 0x0000000000067919 */ /* 0x003e280000002100 */
[----:B------:R-:W-:-:S04]  /*e0a0*/  SHF.L.U32 R0, R0, 0x1f, RZ ;  /* 0x0000001f00007819 */ /* 0x000fc800000006ff */
[----:B------:R-:W1:Y:S01]  /*e0b0*/  SYNCS.PHASECHK.TRANS64.TRYWAIT P0, [UR38+0x32440], R0 ;  /* 0x03244000ff0075a7 */ /* 0x000e620008000166 */
[----:B0-----:R-:W-:-:S04]  /*e0c0*/  LOP3.LUT R2, R6, 0x7f, RZ, 0xc0, !PT ;  /* 0x0000007f06027812 */ /* 0x001fc800078ec0ff */
[----:B------:R-:W-:Y:S01]  /*e0d0*/  ISETP.NE.AND P1, PT, R2, RZ, PT ;  /* 0x000000ff0200720c */ /* 0x000fe20003f25270 */
[----:B-1----:R-:W-:-:S12]  /*e0e0*/  @!P0 BRA `(.L_x_13478) ;  /* 0x0000004000648947 */ /* 0x002fd80003800000 */
.L_x_13562:
[----:B------:R-:W-:Y:S05]  /*e0f0*/  @P1 BRA `(.L_x_13479) ;  /* 0x0000000000181947 */ /* 0x000fea0003800000 */
[----:B------:R-:W1:Y:S01]  /*e100*/  S2R R2, SR_TID.X ;  /* 0x0000000000027919 */ /* 0x000e620000002100 */
[----:B0-----:R-:W-:-:S04]  /*e110*/  IMAD.MOV.U32 R0, RZ, RZ, 0x3000 ;  /* 0x00003000ff007424 */ /* 0x001fc800078e00ff */
[----:B------:R2:W-:Y:S01]  /*e120*/  SYNCS.ARRIVE.TRANS64 RZ, [UR38+0x32430], R0 ;  /* 0x03243000ffff79a7 */ /* 0x0005e20008000026 */
[----:B-1----:R-:W-:-:S13]  /*e130*/  LOP3.LUT P0, RZ, R2, 0x1f, RZ, 0xc0, !PT ;  /* 0x0000001f02ff7812 */ /* 0x002fda000780c0ff */
[----:B--2---:R-:W-:Y:S05]  /*e140*/  @!P0 BRA `(.L_x_13479) ;  /* 0x0000000000048947 */ /* 0x004fea0003800000 */
[----:B------:R-:W-:Y:S01]  /*e150*/  BPT.TRAP 0x1 ;  /* 0x000000040000795c */ /* 0x000fe20000300000 */
.L_x_13479:
        /* <DEDUP_REMOVED lines=18> */
.L_x_13475:
        /* <DEDUP_REMOVED lines=15> */
[----:B------:R-:W-:Y:S02]  /*e370*/  IMAD.U32 R5, RZ, RZ, UR7 ;  /* 0x00000007ff057e24 */ /* 0x000fe4000f8e00ff */
[----:B0-----:R-:W-:Y:S02]  /*e380*/  IMAD.U32 R6, RZ, RZ, UR8 ;  /* 0x00000008ff067e24 */ /* 0x001fe4000f8e00ff */
[----:B------:R-:W-:-:S02]  /*e390*/  IMAD.U32 R7, RZ, RZ, UR9 ;  /* 0x00000009ff077e24 */ /* 0x000fc4000f8e00ff */
[----:B------:R-:W-:Y:S02]  /*e3a0*/  IMAD.U32 R11, RZ, RZ, UR5 ;  /* 0x00000005ff0b7e24 */ /* 0x000fe4000f8e00ff */
[----:B------:R-:W-:Y:S02]  /*e3b0*/  IMAD.MOV.U32 R8, RZ, RZ, 0x70 ;  /* 0x00000070ff087424 */ /* 0x000fe400078e00ff */
[----:B------:R-:W-:Y:S02]  /*e3c0*/  IMAD.MOV.U32 R12, RZ, RZ, 0x1 ;  /* 0x00000001ff0c7424 */ /* 0x000fe400078e00ff */
[----:B------:R-:W-:-:S07]  /*e3d0*/  IMAD.MOV.U32 R13, RZ, RZ, RZ ;  /* 0x000000ffff0d7224 */ /* 0x000fce00078e00ff */
[----:B------:R-:W-:-:S07]  /*e3e0*/  LEPC R20, `(.L_x_13480) ;  /* 0x000000001014794e */ /* 0x000fce0000000000 */
[----:B-1----:R-:W-:Y:S05]  /*e3f0*/  CALL.ABS.NOINC R2 ;  /* 0x0000000002007343 */ /* 0x002fea0003c00000 */
.L_x_13480:
        /* <DEDUP_REMOVED lines=22> */
[----:B---3--:R-:W-:Y:S01]  /*e560*/  IMAD R10, R8, 0x80, R3 ;  /* 0x00000080080a7824 */ /* 0x008fe200078e0203 */
[----:B------:R-:W-:-:S03]  /*e570*/  MOV R3, UR6 ;  /* 0x0000000600037c02 */ /* 0x000fc60008000f00 */
        /* <DEDUP_REMOVED lines=24> */
[C---:B--2---:R-:W-:Y:S02]  /*e700*/  LOP3.LUT R10, R2.reuse, 0x38, RZ, 0xc0, !PT ;  /* 0x00000038020a7812 */ /* 0x044fe400078ec0ff */
[----:B------:R-:W-:Y:S02]  /*e710*/  LOP3.LUT R2, R2, 0x1f8, RZ, 0xc0, !PT ;  /* 0x000001f802027812 */ /* 0x000fe400078ec0ff */
[----:B------:R-:W-:Y:S01]  /*e720*/  ISETP.GE.AND P0, PT, R10, UR4, PT ;  /* 0x000000040a007c0c */ /* 0x000fe2000bf06270 */
[----:B------:R-:W-:Y:S01]  /*e730*/  UMOV UR4, 0xffffffff ;  /* 0xffffffff00047882 */ /* 0x000fe20000000000 */
[----:B------:R-:W-:Y:S02]  /*e740*/  LOP3.LUT R5, R2, 0x38, R13, 0x78, !PT ;  /* 0x0000003802057812 */ /* 0x000fe400078e780d */
[----:B------:R-:W-:-:S04]  /*e750*/  SHF.L.U32 R2, R12, 0x3, RZ ;  /* 0x000000030c027819 */ /* 0x000fc800000006ff */
[----:B------:R-:W-:-:S05]  /*e760*/  LOP3.LUT R9, R5, 0x200, R2, 0xf8, !PT ;  /* 0x0000020005097812 */ /* 0x000fca00078ef802 */
[----:B------:R0:W-:Y:S01]  /*e770*/  STL [R1], R9 ;  /* 0x0000000901007387 */ /* 0x0001e20000100800 */
[----:B------:R-:W-:Y:S05]  /*e780*/  BRA.DIV UR4, `(.L_x_13481) ;  /* 0x0000003a04d47947 */ /* 0x000fea000b800000 */
[----:B------:R-:W1:Y:S01]  /*e790*/  SHFL.IDX PT, R5, R0, RZ, 0x181f ;  /* 0x00181fff00057589 */ /* 0x000e6200000e0000 */
[----:B------:R-:W-:Y:S01]  /*e7a0*/  ULDC UR4, c[0x0][0x288] ;  /* 0x0000a20000047ab9 */ /* 0x000fe20000000800 */
[----:B------:R-:W-:Y:S01]  /*e7b0*/  IMAD R11, R8, 0x80, R6 ;  /* 0x00000080080b7824 */ /* 0x000fe200078e0206 */
[----:B------:R-:W-:Y:S01]  /*e7c0*/  ULDC.64 UR6, c[0x0][0x208] ;  /* 0x0000820000067ab9 */ /* 0x000fe20000000a00 */
[----:B------:R-:W2:Y:S01]  /*e7d0*/  SHFL.IDX PT, R4, R3, RZ, 0x181f ;  /* 0x00181fff03047589 */ /* 0x000ea200000e0000 */
[----:B------:R-:W-:Y:S02]  /*e7e0*/  IMAD R2, R7, UR4, RZ ;  /* 0x0000000407027c24 */ /* 0x000fe4000f8e02ff */
[C---:B------:R-:W-:Y:S01]  /*e7f0*/  VIADD R12, R11.reuse, 0x10 ;  /* 0x000000100b0c7836 */ /* 0x040fe20000000000 */
[----:B------:R-:W3:Y:S02]  /*e800*/  SHFL.IDX PT, R7, R0, 0x1, 0x181f ;  /* 0x00381f0000077f89 */ /* 0x000ee400000e0000 */
[----:B------:R-:W-:-:S02]  /*e810*/  ISETP.GE.AND P1, PT, R11, R2, PT ;  /* 0x000000020b00720c */ /* 0x000fc40003f26270 */
[----:B------:R-:W4:Y:S01]  /*e820*/  SHFL.IDX PT, R6, R3, 0x1, 0x181f ;  /* 0x00381f0003067f89 */ /* 0x000f2200000e0000 */
[----:B------:R-:W-:-:S03]  /*e830*/  ISETP.GE.AND P2, PT, R12, R2, PT ;  /* 0x000000020c00720c */ /* 0x000fc60003f46270 */
[----:B------:R-:W5:Y:S04]  /*e840*/  SHFL.IDX PT, R14, R0, 0x2, 0x181f ;  /* 0x00581f00000e7f89 */ /* 0x000f6800000e0000 */
[----:B------:R-:W-:Y:S03]  /*e850*/  STL [R1+0x4], R11 ;  /* 0x0000040b01007387 */ /* 0x000fe60000100800 */
[----:B------:R-:W-:Y:S01]  /*e860*/  @!P1 LEA R8, R9, UR38, 0x1 ;  /* 0x0000002609089c11 */ /* 0x000fe2000f8e08ff */
[----:B------:R0:W-:Y:S01]  /*e870*/  STL [R1+0x14], R12 ;  /* 0x0000140c01007387 */ /* 0x0001e20000100800 */
[----:B-1----:R-:W-:-:S05]  /*e880*/  @!P1 LEA R5, P3, R10, R5, 0x1 ;  /* 0x000000050a059211 */ /* 0x002fca00078608ff */
[----:B--2---:R-:W-:Y:S02]  /*e890*/  @!P1 IMAD.X R4, RZ, RZ, R4, P3 ;  /* 0x000000ffff049224 */ /* 0x004fe400018e0604 */
[----:B0-----:R-:W-:-:S03]  /*e8a0*/  VIADD R12, R11, 0x20 ;  /* 0x000000200b0c7836 */ /* 0x001fc60000000000 */
[----:B------:R-:W-:-:S04]  /*e8b0*/  @!P1 LOP3.LUT R5, R5, R4, RZ, 0x3c, !PT ;  /* 0x0000000405059212 */ /* 0x000fc800078e3cff */
[C---:B------:R-:W-:Y:S01]  /*e8c0*/  @!P1 LOP3.LUT R4, R5.reuse, R4, RZ, 0x3c, !PT ;  /* 0x0000000405049212 */ /* 0x040fe200078e3cff */
[----:B------:R-:W-:Y:S03]  /*e8d0*/  STL [R1+0x18], R12 ;  /* 0x0000180c01007387 */ /* 0x000fe60000100800 */
[----:B------:R-:W-:-:S05]  /*e8e0*/  @!P1 LOP3.LUT R5, R5, R4, RZ, 0x3c, !PT ;  /* 0x0000000405059212 */ /* 0x000fca00078e3cff */
[----:B------:R3:W-:Y:S02]  /*e8f0*/  @!P1 LDGSTS.E.BYPASS.LTC128B.128 [R8+0x18400], desc[UR6][R4.64], !P0 ;  /* 0x1840000004089fae */ /* 0x0007e4000c101d46 */
[----:B---3--:R-:W-:Y:S02]  /*e900*/  @!P2 LEA R4, P1, R10, R7, 0x1 ;  /* 0x000000070a04a211 */ /* 0x008fe400078208ff */
[----:B------:R-:W-:-:S03]  /*e910*/  @!P2 LEA R7, R9, UR38, 0x1 ;  /* 0x000000260907ac11 */ /* 0x000fc6000f8e08ff */
[----:B----4-:R-:W-:Y:S01]  /*e920*/  @!P2 IMAD.X R5, RZ, RZ, R6, P1 ;  /* 0x000000ffff05a224 */ /* 0x010fe200008e0606 */
[----:B------:R-:W-:-:S04]  /*e930*/  ISETP.GE.AND P1, PT, R12, R2, PT ;  /* 0x000000020c00720c */ /* 0x000fc80003f26270 */
[----:B------:R0:W-:Y:S09]  /*e940*/  @!P2 LDGSTS.E.BYPASS.LTC128B.128 [R7+0x18c00], desc[UR6][R4.64], !P0 ;  /* 0x18c000000407afae */ /* 0x0001f2000c101d46 */
[----:B------:R-:W-:Y:S01]  /*e950*/  @!P1 LEA R6, R9, UR38, 0x1 ;  /* 0x0000002609069c11 */ /* 0x000fe2000f8e08ff */
[----:B0-----:R-:W0:Y:S01]  /*e960*/  SHFL.IDX PT, R4, R3, 0x2, 0x181f ;  /* 0x00581f0003047f89 */ /* 0x001e2200000e0000 */
[----:B-----5:R-:W-:Y:S01]  /*e970*/  @!P1 LEA R5, P2, R10, R14, 0x1 ;  /* 0x0000000e0a059211 */ /* 0x020fe200078408ff */
[----:B------:R-:W-:-:S05]  /*e980*/  VIADD R7, R11, 0x30 ;  /* 0x000000300b077836 */ /* 0x000fca0000000000 */
[----:B------:R1:W-:Y:S01]  /*e990*/  STL [R1+0x1c], R7 ;  /* 0x00001c0701007387 */ /* 0x0003e20000100800 */
[----:B0-----:R-:W-:-:S05]  /*e9a0*/  @!P1 IMAD.X R4, RZ, RZ, R4, P2 ;  /* 0x000000ffff049224 */ /* 0x001fca00010e0604 */
[----:B------:R-:W-:-:S04]  /*e9b0*/  @!P1 LOP3.LUT R5, R5, R4, RZ, 0x3c, !PT ;  /* 0x0000000405059212 */ /* 0x000fc800078e3cff */
[----:B------:R-:W-:-:S04]  /*e9c0*/  @!P1 LOP3.LUT R4, R5, R4, RZ, 0x3c, !PT ;  /* 0x0000000405049212 */ /* 0x000fc800078e3cff */
[----:B------:R-:W-:-:S05]  /*e9d0*/  @!P1 LOP3.LUT R5, R5, R4, RZ, 0x3c, !PT ;  /* 0x0000000405059212 */ /* 0x000fca00078e3cff */
[----:B------:R0:W-:Y:S01]  /*e9e0*/  @!P1 LDGSTS.E.BYPASS.LTC128B.128 [R6+0x19400], desc[UR6][R4.64], !P0 ;  /* 0x1940000004069fae */ /* 0x0001e2000c101d46 */
[----:B------:R-:W-:Y:S01]  /*e9f0*/  ISETP.GE.AND P1, PT, R7, R2, PT ;  /* 0x000000020700720c */ /* 0x000fe20003f26270 */
[----:B-1----:R-:W-:-:S05]  /*ea00*/  VIADD R7, R11, 0x40 ;  /* 0x000000400b077836 */ /* 0x002fca0000000000 */
[----:B------:R-:W-:Y:S04]  /*ea10*/  STL [R1+0x20], R7 ;  /* 0x0000200701007387 */ /* 0x000fe80000100800 */
[----:B0-----:R-:W0:Y:S03]  /*ea20*/  SHFL.IDX PT, R5, R0, 0x3, 0x181f ;  /* 0x00781f0000057f89 */ /* 0x001e2600000e0000 */
[----:B------:R-:W-:Y:S01]  /*ea30*/  @!P1 LEA R6, R9, UR38, 0x1 ;  /* 0x0000002609069c11 */ /* 0x000fe2000f8e08ff */
[----:B------:R-:W1:Y:S01]  /*ea40*/  SHFL.IDX PT, R4, R3, 0x3, 0x181f ;  /* 0x00781f0003047f89 */ /* 0x000e6200000e0000 */
[----:B0-----:R-:W-:-:S04]  /*ea50*/  @!P1 LEA R5, P2, R10, R5, 0x1 ;  /* 0x000000050a059211 */ /* 0x001fc800078408ff */
[----:B-1----:R-:W-:-:S04]  /*ea60*/  @!P1 IADD3.X R4, RZ, R4, RZ, P2, !PT ;  /* 0x00000004ff049210 */ /* 0x002fc800017fe4ff */
        /* <DEDUP_REMOVED lines=40> */
.L_x_13579:
[----:B0-----:R-:W2:Y:S01]  /*ecf0*/  LDL R4, [R1+0x4] ;  /* 0x0000040001047983 */ /* 0x001ea20000100800 */
[----:B------:R-:W-:Y:S01]  /*ed00*/  ULDC.64 UR4, c[0x0][0x208] ;  /* 0x0000820000047ab9 */ /* 0x000fe20000000a00 */
[----:B--2---:R-:W-:-:S05]  /*ed10*/  VIADD R4, R4, 0x70 ;  /* 0x0000007004047836 */ /* 0x004fca0000000000 */
[----:B------:R-:W-:Y:S01]  /*ed20*/  ISETP.GE.AND P1, PT, R4, R2, PT ;  /* 0x000000020400720c */ /* 0x000fe20003f26270 */
[----:B------:R0:W-:-:S12]  /*ed30*/  STL [R1+0x38], R4 ;  /* 0x0000380401007387 */ /* 0x0001d80000100800 */
[----:B------:R-:W-:Y:S02]  /*ed40*/  @!P1 LEA R2, P2, R10, R0, 0x1 ;  /* 0x000000000a029211 */ /* 0x000fe400078408ff */
        /* <DEDUP_REMOVED lines=26> */
[----:B0-----:R-:W-:Y:S01]  /*eef0*/  IMAD.U32 R4, RZ, RZ, UR6 ;  /* 0x00000006ff047e24 */ /* 0x001fe2000f8e00ff */
        /* <DEDUP_REMOVED lines=11> */
.L_x_13482:
[----:B------:R-:W2:Y:S01]  /*efb0*/  LDL.LU.64 R6, [R1+0x30] ;  /* 0x0000300001067983 */ /* 0x000ea20000300a00 */
[----:B------:R-:W-:-:S03]  /*efc0*/  ULDC.64 UR8, c[0x0][0x3e0] ;  /* 0x0000f80000087ab9 */ /* 0x000fc60000000a00 */
[----:B------:R-:W3:Y:S04]  /*efd0*/  LDL.LU R2, [R1+0x40] ;  /* 0x0000400001027983 */ /* 0x000ee80000300800 */
[----:B0-----:R-:W4:Y:S01]  /*efe0*/  LDL.LU R4, [R1+0x8] ;  /* 0x0000080001047983 */ /* 0x001f220000300800 */
[----:B------:R-:W-:Y:S01]  /*eff0*/  UIMAD UR6, UR45, UR8, URZ ;  /* 0x000000082d0672a4 */ /* 0x000fe2000f8e023f */
[----:B------:R-:W0:Y:S03]  /*f000*/  S2R R5, SR_TID.X ;  /* 0x0000000000057919 */ /* 0x000e260000002100 */
[----:B------:R-:W-:Y:S01]  /*f010*/  UIMAD UR6, UR44, UR9, UR6 ;  /* 0x000000092c0672a4 */ /* 0x000fe2000f8e0206 */
[----:B0-----:R-:W-:-:S05]  /*f020*/  IMAD.SHL.U32 R8, R5, 0x8, RZ ;  /* 0x0000000805087824 */ /* 0x001fca00078e00ff */
[----:B------:R-:W-:Y:S02]  /*f030*/  LOP3.LUT R8, R8, 0x38, RZ, 0xc0, !PT ;  /* 0x0000003808087812 */ /* 0x000fe400078ec0ff */
[----:B--2---:R-:W-:Y:S02]  /*f040*/  R2UR UR4, R6 ;  /* 0x00000000060472ca */ /* 0x004fe400000e0000 */
[----:B------:R-:W0:Y:S01]  /*f050*/  LDC R6, c[0x0][0x448] ;  /* 0x00011200ff067b82 */ /* 0x000e220000000800 */
[----:B------:R-:W-:Y:S02]  /*f060*/  R2UR UR5, R7 ;  /* 0x00000000070572ca */ /* 0x000fe400000e0000 */
[----:B---3--:R-:W-:Y:S01]  /*f070*/  R2UR UR5, R2 ;  /* 0x00000000020572ca */ /* 0x008fe200000e0000 */
[----:B----4-:R-:W-:-:S12]  /*f080*/  IMAD.MOV.U32 R2, RZ, RZ, R4 ;  /* 0x000000ffff027224 */ /* 0x010fd800078e0004 */
[----:B------:R-:W-:-:S03]  /*f090*/  UIMAD.WIDE.U32 UR4, UR44, UR8, UR4 ;  /* 0x000000082c0472a5 */ /* 0x000fc6000f8e0004 */
[----:B------:R-:W-:Y:S01]  /*f0a0*/  ULDC.64 UR8, c[0x0][0x3d0] ;  /* 0x0000f40000087ab9 */ /* 0x000fe20000000a00 */
[----:B------:R-:W-:Y:S01]  /*f0b0*/  UIADD3 UR5, UR5, UR6, URZ ;  /* 0x0000000605057290 */ /* 0x000fe2000fffe03f */
[----:B0-----:R-:W-:-:S13]  /*f0c0*/  ISETP.NE.AND P0, PT, R6, 0x1, PT ;  /* 0x000000010600780c */ /* 0x001fda0003f05270 */
[----:B------:R-:W0:Y:S08]  /*f0d0*/  @P0 LDC R0, c[0x0][0x44c] ;  /* 0x00011300ff000b82 */ /* 0x000e300000000800 */
[----:B------:R-:W1:Y:S01]  /*f0e0*/  @P0 LDC R3, c[0x0][0x450] ;  /* 0x00011400ff030b82 */ /* 0x000e620000000800 */
[----:B0-----:R-:W-:-:S05]  /*f0f0*/  @P0 IMAD.HI.U32 R0, R4, R0, RZ ;  /* 0x0000000004000227 */ /* 0x001fca00078e00ff */
[----:B-1----:R-:W-:Y:S01]  /*f100*/  @P0 SHF.R.U32.HI R2, RZ, R3, R0 ;  /* 0x00000003ff020219 */ /* 0x002fe20000011600 */
[----:B------:R-:W-:-:S04]  /*f110*/  IMAD.U32 R3, RZ, RZ, UR8 ;  /* 0x00000008ff037e24 */ /* 0x000fc8000f8e00ff */
        /* <DEDUP_REMOVED lines=14> */
[----:B------:R-:W-:Y:S01]  /*f200*/  LEA R5, P0, R2, UR4, 0x1 ;  /* 0x0000000402057c11 */ /* 0x000fe2000f8008ff */
[----:B------:R-:W-:Y:S01]  /*f210*/  ULDC UR4, c[0x0][0x3b8] ;  /* 0x0000ee0000047ab9 */ /* 0x000fe20000000800 */
[----:B------:R-:W-:Y:S02]  /*f220*/  IADD3 R4, R3, R4, RZ ;  /* 0x0000000403047210 */ /* 0x000fe40007ffe0ff */
        /* <DEDUP_REMOVED lines=13> */
[----:B------:R-:W4:Y:S04]  /*f300*/  LDL.LU R15, [R1+0x18] ;  /* 0x00001800010f7983 */ /* 0x000f280000300800 */
[----:B------:R-:W5:Y:S01]  /*f310*/  LDL.LU R13, [R1+0x1c] ;  /* 0x00001c00010d7983 */ /* 0x000f620000300800 */
[----:B------:R-:W0:Y:S01]  /*f320*/  S2R R7, SR_TID.X ;  /* 0x0000000000077919 */ /* 0x000e220000002100 */
[----:B------:R-:W1:Y:S01]  /*f330*/  S2R R10, SR_TID.X ;  /* 0x00000000000a7919 */ /* 0x000e620000002100 */
[----:B------:R-:W-:Y:S01]  /*f340*/  ULDC.64 UR6, c[0x0][0x208] ;  /* 0x0000820000067ab9 */ /* 0x000fe20000000a00 */
[----:B------:R-:W-:Y:S04]  /*f350*/  SHFL.IDX PT, R6, R4, 0x1, 0x181f ;  /* 0x00381f0004067f89 */ /* 0x000fe800000e0000 */
[----:B------:R-:W5:Y:S01]  /*f360*/  LDL.LU R8, [R1+0x20] ;  /* 0x0000200001087983 */ /* 0x000f620000300800 */
[----:B0-----:R-:W-:Y:S01]  /*f370*/  IMAD.SHL.U32 R12, R7, 0x8, RZ ;  /* 0x00000008070c7824 */ /* 0x001fe200078e00ff */
[----:B-1----:R-:W-:-:S04]  /*f380*/  LOP3.LUT R10, R10, 0x7f, RZ, 0xc0, !PT ;  /* 0x0000007f0a0a7812 */ /* 0x002fc800078ec0ff */
[----:B------:R-:W-:Y:S01]  /*f390*/  LOP3.LUT R12, R12, 0x38, RZ, 0xc0, !PT ;  /* 0x000000380c0c7812 */ /* 0x000fe200078ec0ff */
[----:B------:R-:W-:Y:S02]  /*f3a0*/  IMAD.SHL.U32 R11, R10, 0x8, RZ ;  /* 0x000000080a0b7824 */ /* 0x000fe400078e00ff */
[----:B------:R-:W-:-:S05]  /*f3b0*/  IMAD.SHL.U32 R10, R7, 0x8, RZ ;  /* 0x00000008070a7824 */ /* 0x000fca00078e00ff */
[----:B------:R-:W-:-:S04]  /*f3c0*/  LOP3.LUT R10, R10, 0x1f8, RZ, 0xc0, !PT ;  /* 0x000001f80a0a7812 */ /* 0x000fc800078ec0ff */
[----:B------:R-:W-:-:S04]  /*f3d0*/  LOP3.LUT R10, R10, 0x38, R7, 0x78, !PT ;  /* 0x000000380a0a7812 */ /* 0x000fc800078e7807 */
[----:B------:R-:W-:Y:S02]  /*f3e0*/  LOP3.LUT R10, R10, 0x200, R11, 0xf8, !PT ;  /* 0x000002000a0a7812 */ /* 0x000fe400078ef80b */
[-C--:B--2---:R-:W-:Y:S02]  /*f3f0*/  ISETP.GE.AND P5, PT, R3, R0.reuse, PT ;  /* 0x000000000300720c */ /* 0x084fe40003fa6270 */
[----:B------:R-:W0:Y:S01]  /*f400*/  SHFL.IDX PT, R3, R5, RZ, 0x181f ;  /* 0x00181fff05037589 */ /* 0x000e2200000e0000 */
[----:B---3--:R-:W-:-:S03]  /*f410*/  ISETP.GE.AND P4, PT, R2, R0, PT ;  /* 0x000000000200720c */ /* 0x008fc60003f86270 */
[----:B------:R-:W1:Y:S07]  /*f420*/  SHFL.IDX PT, R2, R4, RZ, 0x181f ;  /* 0x00181fff04027589 */ /* 0x000e6e00000e0000 */
        /* <DEDUP_REMOVED lines=19> */
[----:B------:R-:W-:Y:S04]  /*f560*/  SHFL.IDX PT, R6, R4, 0x2, 0x181f ;  /* 0x00581f0004067f89 */ /* 0x000fe800000e0000 */
[----:B------:R-:W2:Y:S04]  /*f570*/  LDL.LU R15, [R1+0x24] ;  /* 0x00002400010f7983 */ /* 0x000ea80000300800 */
[----:B0-----:R-:W0:Y:S02]  /*f580*/  SHFL.IDX PT, R2, R5, 0x2, 0x181f ;  /* 0x00581f0005027f89 */ /* 0x001e2400000e0000 */
[----:B------:R-:W-:-:S02]  /*f590*/  @!P4 LEA R9, R10, UR38, 0x1 ;  /* 0x000000260a09cc11 */ /* 0x000fc4000f8e08ff */
[----:B0-----:R-:W-:-:S05]  /*f5a0*/  @!P4 LEA R2, P6, R12, R2, 0x1 ;  /* 0x000000020c02c211 */ /* 0x001fca00078c08ff */
[----:B------:R-:W-:-:S05]  /*f5b0*/  @!P4 IMAD.X R3, RZ, RZ, R6, P6 ;  /* 0x000000ffff03c224 */ /* 0x000fca00030e0606 */
[----:B------:R-:W-:Y:S04]  /*f5c0*/  @!P4 LDGSTS.E.BYPASS.LTC128B.128 [R9+0x23400], desc[UR6][R2.64], !P3 ;  /* 0x234000000209cfae */ /* 0x000fe8000d901d46 */
[----:B------:R-:W-:Y:S04]  /*f5d0*/  @!P4 LDGSTS.E.BYPASS.LTC128B.128 [R9+0x27400], desc[UR6][R2.64+0x80], !P0 ;  /* 0x274000800209cfae */ /* 0x000fe8000c101d46 */
[----:B------:R-:W-:Y:S04]  /*f5e0*/  @!P4 LDGSTS.E.BYPASS.LTC128B.128 [R9+0x2b400], desc[UR6][R2.64+0x100], !P1 ;  /* 0x2b4001000209cfae */ /* 0x000fe8000c901d46 */
[----:B------:R0:W-:Y:S01]  /*f5f0*/  @!P4 LDGSTS.E.BYPASS.LTC128B.128 [R9+0x2f400], desc[UR6][R2.64+0x180], !P2 ;  /* 0x2f4001800209cfae */ /* 0x0001e2000d101d46 */
[----:B-----5:R-:W-:-:S03]  /*f600*/  ISETP.GE.AND P4, PT, R13, R0, PT ;  /* 0x000000000d00720c */ /* 0x020fc60003f86270 */
[----:B------:R-:W3:Y:S04]  /*f610*/  LDL.LU R13, [R1+0x28] ;  /* 0x00002800010d7983 */ /* 0x000ee80000300800 */
[----:B------:R-:W0:Y:S04]  /*f620*/  SHFL.IDX PT, R14, R5, 0x3, 0x181f ;  /* 0x00781f00050e7f89 */ /* 0x000e2800000e0000 */
[----:B------:R-:W1:Y:S02]  /*f630*/  SHFL.IDX PT, R6, R4, 0x3, 0x181f ;  /* 0x00781f0004067f89 */ /* 0x000e6400000e0000 */
[----:B------:R-:W-:-:S02]  /*f640*/  @!P4 LEA R7, R10, UR38, 0x1 ;  /* 0x000000260a07cc11 */ /* 0x000fc4000f8e08ff */
[----:B0-----:R-:W-:Y:S02]  /*f650*/  @!P4 LEA R2, P6, R12, R14, 0x1 ;  /* 0x0000000e0c02c211 */ /* 0x001fe400078c08ff */
[----:B------:R-:W0:Y:S03]  /*f660*/  SHFL.IDX PT, R14, R5, 0x4, 0x181f ;  /* 0x00981f00050e7f89 */ /* 0x000e2600000e0000 */
[----:B-1----:R-:W-:Y:S02]  /*f670*/  @!P4 IMAD.X R3, RZ, RZ, R6, P6 ;  /* 0x000000ffff03c224 */ /* 0x002fe400030e0606 */
[----:B------:R-:W1:Y:S04]  /*f680*/  SHFL.IDX PT, R6, R4, 0x4, 0x181f ;  /* 0x00981f0004067f89 */ /* 0x000e6800000e0000 */
[----:B------:R-:W-:Y:S04]  /*f690*/  @!P4 LDGSTS.E.BYPASS.LTC128B.128 [R7+0x23c00], desc[UR6][R2.64], !P3 ;  /* 0x23c000000207cfae */ /* 0x000fe8000d901d46 */
[----:B------:R-:W-:Y:S04]  /*f6a0*/  @!P4 LDGSTS.E.BYPASS.LTC128B.128 [R7+0x27c00], desc[UR6][R2.64+0x80], !P0 ;  /* 0x27c000800207cfae */ /* 0x000fe8000c101d46 */
[----:B------:R-:W-:Y:S04]  /*f6b0*/  @!P4 LDGSTS.E.BYPASS.LTC128B.128 [R7+0x2bc00], desc[UR6][R2.64+0x100], !P1 ;  /* 0x2bc001000207cfae */ /* 0x000fe8000c901d46 */
[----:B------:R4:W-:Y:S01]  /*f6c0*/  @!P4 LDGSTS.E.BYPASS.LTC128B.128 [R7+0x2fc00], desc[UR6][R2.64+0x180], !P2 ;  /* 0x2fc001800207cfae */ /* 0x0009e2000d101d46 */
[----:B------:R-:W-:-:S13]  /*f6d0*/  ISETP.GE.AND P4, PT, R8, R0, PT ;  /* 0x000000000800720c */ /* 0x000fda0003f86270 */
[----:B0-----:R-:W-:-:S04]  /*f6e0*/  @!P4 LEA R8, P6, R12, R14, 0x1 ;  /* 0x0000000e0c08c211 */ /* 0x001fc800078c08ff */
[----:B-1----:R-:W-:Y:S01]  /*f6f0*/  @!P4 IADD3.X R21, RZ, R6, RZ, P6, !PT ;  /* 0x00000006ff15c210 */ /* 0x002fe200037fe4ff */
[----:B------:R-:W0:Y:S01]  /*f700*/  SHFL.IDX PT, R14, R5, 0x5, 0x181f ;  /* 0x00b81f00050e7f89 */ /* 0x000e2200000e0000 */
[----:B------:R-:W-:Y:S01]  /*f710*/  @!P4 LEA R9, R10, UR38, 0x1 ;  /* 0x000000260a09cc11 */ /* 0x000fe2000f8e08ff */
[----:B----4-:R-:W-:Y:S02]  /*f720*/  @!P4 IMAD.MOV.U32 R2, RZ, RZ, R8 ;  /* 0x000000ffff02c224 */ /* 0x010fe400078e0008 */
[----:B------:R-:W-:Y:S01]  /*f730*/  @!P4 IMAD.MOV.U32 R3, RZ, RZ, R21 ;  /* 0x000000ffff03c224 */ /* 0x000fe200078e0015 */
[----:B------:R-:W1:Y:S04]  /*f740*/  SHFL.IDX PT, R6, R4, 0x5, 0x181f ;  /* 0x00b81f0004067f89 */ /* 0x000e6800000e0000 */
[----:B------:R-:W-:Y:S04]  /*f750*/  @!P4 LDGSTS.E.BYPASS.LTC128B.128 [R9+0x24400], desc[UR6][R2.64], !P3 ;  /* 0x244000000209cfae */ /* 0x000fe8000d901d46 */
[----:B------:R-:W-:Y:S04]  /*f760*/  @!P4 LDGSTS.E.BYPASS.LTC128B.128 [R9+0x28400], desc[UR6][R2.64+0x80], !P0 ;  /* 0x284000800209cfae */ /* 0x000fe8000c101d46 */
[----:B------:R-:W-:Y:S04]  /*f770*/  @!P4 LDGSTS.E.BYPASS.LTC128B.128 [R9+0x2c400], desc[UR6][R2.64+0x100], !P1 ;  /* 0x2c4001000209cfae */ /* 0x000fe8000c901d46 */
[----:B------:R4:W-:Y:S01]  /*f780*/  @!P4 LDGSTS.E.BYPASS.LTC128B.128 [R9+0x30400], desc[UR6][R2.64+0x180], !P2 ;  /* 0x304001800209cfae */ /* 0x0009e2000d101d46 */
[----:B--2---:R-:W-:-:S13]  /*f790*/  ISETP.GE.AND P4, PT, R15, R0, PT ;  /* 0x000000000f00720c */ /* 0x004fda0003f86270 */
[----:B0-----:R-:W-:-:S05]  /*f7a0*/  @!P4 LEA R14, P6, R12, R14, 0x1 ;  /* 0x0000000e0c0ec211 */ /* 0x001fca00078c08ff */
[----:B-1----:R-:W-:Y:S02]  /*f7b0*/  @!P4 IMAD.X R21, RZ, RZ, R6, P6 ;  /* 0x000000ffff15c224 */ /* 0x002fe400030e0606 */
[----:B----4-:R-:W-:Y:S02]  /*f7c0*/  @!P4 IMAD.MOV.U32 R2, RZ, RZ, R14 ;  /* 0x000000ffff02c224 */ /* 0x010fe400078e000e */
        /* <DEDUP_REMOVED lines=8> */
[----:B---3--:R-:W-:-:S13]  /*f850*/  ISETP.GE.AND P4, PT, R13, R0, PT ;  /* 0x000000000d00720c */ /* 0x008fda0003f86270 */
[----:B0-----:R-:W-:-:S05]  /*f860*/  @!P4 LEA R14, P6, R12, R14, 0x1 ;  /* 0x0000000e0c0ec211 */ /* 0x001fca00078c08ff */
[----:B-1----:R-:W-:Y:S01]  /*f870*/  @!P4 IMAD.X R9, RZ, RZ, R6, P6 ;  /* 0x000000ffff09c224 */ /* 0x002fe200030e0606 */
[----:B------:R-:W-:Y:S01]  /*f880*/  @!P4 LEA R21, R10, UR38, 0x1 ;  /* 0x000000260a15cc11 */ /* 0x000fe2000f8e08ff */
[----:B--2---:R-:W-:-:S03]  /*f890*/  @!P4 IMAD.MOV.U32 R2, RZ, RZ, R14 ;  /* 0x000000ffff02c224 */ /* 0x004fc600078e000e */
[----:B------:R-:W-:Y:S01]  /*f8a0*/  @!P4 MOV R3, R9 ;  /* 0x000000090003c202 */ /* 0x000fe20000000f00 */
[----:B------:R0:W1:Y:S04]  /*f8b0*/  SHFL.IDX PT, R6, R4, 0x7, 0x181f ;  /* 0x00f81f0004067f89 */ /* 0x00006800000e0000 */
[----:B------:R0:W-:Y:S04]  /*f8c0*/  @!P4 LDGSTS.E.BYPASS.LTC128B.128 [R21+0x25400], desc[UR6][R2.64], !P3 ;  /* 0x254000000215cfae */ /* 0x0001e8000d901d46 */
[----:B------:R0:W-:Y:S04]  /*f8d0*/  @!P4 LDGSTS.E.BYPASS.LTC128B.128 [R21+0x29400], desc[UR6][R2.64+0x80], !P0 ;  /* 0x294000800215cfae */ /* 0x0001e8000c101d46 */
[----:B------:R0:W-:Y:S04]  /*f8e0*/  @!P4 LDGSTS.E.BYPASS.LTC128B.128 [R21+0x2d400], desc[UR6][R2.64+0x100], !P1 ;  /* 0x2d4001000215cfae */ /* 0x0001e8000c901d46 */
[----:B------:R0:W-:Y:S04]  /*f8f0*/  @!P4 LDGSTS.E.BYPASS.LTC128B.128 [R21+0x31400], desc[UR6][R2.64+0x180], !P2 ;  /* 0x314001800215cfae */ /* 0x0001e8000d101d46 */
[----:B------:R0:W2:Y:S02]  /*f900*/  SHFL.IDX PT, R14, R5, 0x7, 0x181f ;  /* 0x00f81f00050e7f89 */ /* 0x0000a400000e0000 */
.L_x_13597:
[----:B------:R-:W3:Y:S01]  /*f910*/  LDL.LU R10, [R1+0x38] ;  /* 0x00003800010a7983 */ /* 0x000ee20000300800 */
[----:B------:R-:W-:Y:S01]  /*f920*/  BSSY B0, `(.L_x_13484) ;  /* 0x0000018000007945 */ /* 0x000fe20003800000 */
[----:B---3--:R-:W-:-:S13]  /*f930*/  ISETP.GE.AND P4, PT, R10, R0, PT ;  /* 0x000000000a00720c */ /* 0x008fda0003f86270 */
[----:B------:R-:W-:Y:S05]  /*f940*/  @P4 BRA `(.L_x_13485) ;  /* 0x0000000000544947 */ /* 0x000fea0003800000 */
[----:B------:R-:W3:Y:S01]  /*f950*/  S2R R10, SR_TID.X ;  /* 0x00000000000a7919 */ /* 0x000ee20000002100 */
[----:B------:R-:W-:Y:S01]  /*f960*/  ULDC.64 UR4, c[0x0][0x208] ;  /* 0x0000820000047ab9 */ /* 0x000fe20000000a00 */
[----:B0-----:R-:W0:Y:S01]  /*f970*/  S2R R3, SR_TID.X ;  /* 0x0000000000037919 */ /* 0x001e220000002100 */
[----:B---3--:R-:W-:Y:S01]  /*f980*/  LOP3.LUT R10, R10, 0x7f, RZ, 0xc0, !PT ;  /* 0x0000007f0a0a7812 */ /* 0x008fe200078ec0ff */
[----:B0-----:R-:W-:-:S04]  /*f990*/  IMAD.SHL.U32 R2, R3, 0x8, RZ ;  /* 0x0000000803027824 */ /* 0x001fc800078e00ff */
        /* <DEDUP_REMOVED lines=16> */
.L_x_13485:
[----:B------:R-:W-:Y:S05]  /*faa0*/  BSYNC B0 ;  /* 0x0000000000007941 */ /* 0x000fea0003800000 */
.L_x_13484:
        /* <DEDUP_REMOVED lines=9> */
.L_x_13598:
        /* <DEDUP_REMOVED lines=9> */
.L_x_13599:
        /* <DEDUP_REMOVED lines=8> */
.L_x_13491:
[----:B------:R-:W-:Y:S05]  /*fc50*/  BSYNC B1 ;  /* 0x0000000000017941 */ /* 0x000fea0003800000 */
.L_x_13490:
        /* <DEDUP_REMOVED lines=11> */
.L_x_13492:
        /* <DEDUP_REMOVED lines=13> */
.L_x_13493:
        /* <DEDUP_REMOVED lines=13> */
.L_x_13494:
        /* <DEDUP_REMOVED lines=13> */
.L_x_13495:
        /* <DEDUP_REMOVED lines=8> */
.L_x_13488:
[----:B------:R-:W-:Y:S05]  /*10000*/  BSYNC B0 ;  /* 0x0000000000007941 */ /* 0x000fea0003800000 */
.L_x_13487:
[----:B0-----:R-:W3:Y:S01]  /*10010*/  LDL.LU R3, [R1+0x2c] ;  /* 0x00002c0001037983 */ /* 0x001ee20000300800 */
[----:B------:R-:W-:Y:S02]  /*10020*/  IMAD.MOV.U32 R8, RZ, RZ, RZ ;  /* 0x000000ffff087224 */ /* 0x000fe400078e00ff */
[----:B-1----:R-:W-:Y:S01]  /*10030*/  IMAD.MOV.U32 R6, RZ, RZ, 0x1 ;  /* 0x00000001ff067424 */ /* 0x002fe200078e00ff */
[----:B---3--:R-:W-:-:S04]  /*10040*/  IADD3 R7, R3, -0x2, RZ ;  /* 0xfffffffe03077810 */ /* 0x008fc80007ffe0ff */
        /* <DEDUP_REMOVED lines=25> */
[----:B------:R-:W-:-:S07]  /*101e0*/  MOV R9, UR4 ;  /* 0x0000000400097c02 */ /* 0x000fce0008000f00 */
.L_x_13529:
        /* <DEDUP_REMOVED lines=28> */
.L_x_13499:
[----:B------:R-:W1:Y:S01]  /*103b0*/  S2R R2, SR_TID.X ;  /* 0x0000000000027919 */ /* 0x000e620000002100 */
[----:B------:R-:W-:Y:S01]  /*103c0*/  BSSY B2, `(.L_x_13500) ;  /* 0x0000006000027945 */ /* 0x000fe20003800000 */
[----:B-1----:R-:W-:Y:S02]  /*103d0*/  LOP3.LUT R3, R2, 0x7f, RZ, 0xc0, !PT ;  /* 0x0000007f02037812 */ /* 0x002fe400078ec0ff */
[----:B------:R-:W-:Y:S02]  /*103e0*/  SHF.L.U32 R2, R0, 0x1f, RZ ;  /* 0x0000001f00027819 */ /* 0x000fe400000006ff */
[----:B------:R-:W-:Y:S02]  /*103f0*/  ISETP.NE.AND P2, PT, R3, RZ, PT ;  /* 0x000000ff0300720c */ /* 0x000fe40003f45270 */
[----:B------:R-:W1:Y:S02]  /*10400*/  SYNCS.PHASECHK.TRANS64.TRYWAIT P0, [UR38+0x32448], R2 ;  /* 0x03244802ff0075a7 */ /* 0x000e640008000166 */
[----:B-1----:R-:W-:Y:S09]  /*10410*/  @!P0 BRA `(.L_x_13501) ;  /* 0x0000003800388947 */ /* 0x002ff20003800000 */
.L_x_13600:
[----:B------:R-:W-:Y:S05]  /*10420*/  BSYNC B2 ;  /* 0x0000000000027941 */ /* 0x000fea0003800000 */
.L_x_13500:
[----:B------:R-:W-:Y:S04]  /*10430*/  BSSY B2, `(.L_x_13502) ;  /* 0x0000007000027945 */ /* 0x000fe80003800000 */
[----:B------:R-:W-:Y:S05]  /*10440*/  @P2 BRA `(.L_x_13503) ;  /* 0x0000000000142947 */ /* 0x000fea0003800000 */
[----:B------:R-:W-:Y:S01]  /*10450*/  ISETP.NE.AND P0, PT, R10, RZ, PT ;  /* 0x000000ff0a00720c */ /* 0x000fe20003f05270 */
[----:B-1----:R-:W-:-:S04]  /*10460*/  IMAD.MOV.U32 R3, RZ, RZ, 0x3000 ;  /* 0x00003000ff037424 */ /* 0x002fc800078e00ff */
[----:B------:R3:W-:Y:S08]  /*10470*/  SYNCS.ARRIVE.TRANS64 RZ, [UR38+0x32438], R3 ;  /* 0x03243803ffff79a7 */ /* 0x0007f00008000026 */
[----:B---3--:R-:W-:Y:S05]  /*10480*/  @!P0 BRA `(.L_x_13503) ;  /* 0x0000000000048947 */ /* 0x008fea0003800000 */
[----:B------:R-:W-:Y:S01]  /*10490*/  BPT.TRAP 0x1 ;  /* 0x000000040000795c */ /* 0x000fe20000300000 */
.L_x_13503:
[----:B------:R-:W-:Y:S05]  /*104a0*/  BSYNC B2 ;  /* 0x0000000000027941 */ /* 0x000fea0003800000 */
.L_x_13502:
        /* <DEDUP_REMOVED lines=11> */
.L_x_13504:
        /* <DEDUP_REMOVED lines=10> */
.L_x_13601:
[----:B------:R-:W-:Y:S05]  /*10600*/  BSYNC B2 ;  /* 0x0000000000027941 */ /* 0x000fea0003800000 */
.L_x_13505:
        /* <DEDUP_REMOVED lines=9> */
.L_x_13508:
[----:B------:R-:W-:Y:S05]  /*106a0*/  BSYNC B2 ;  /* 0x0000000000027941 */ /* 0x000fea0003800000 */
.L_x_13507:
        /* <DEDUP_REMOVED lines=9> */
.L_x_13509:
        /* <DEDUP_REMOVED lines=13> */
.L_x_13510:
        /* <DEDUP_REMOVED lines=13> */
.L_x_13511:
        /* <DEDUP_REMOVED lines=13> */
.L_x_13512:
        /* <DEDUP_REMOVED lines=8> */
.L_x_13498:
[----:B------:R-:W-:Y:S05]  /*10a30*/  BSYNC B1 ;  /* 0x0000000000017941 */ /* 0x000fea0003800000 */
.L_x_13497:
        /* <DEDUP_REMOVED lines=26> */
.L_x_13515:
[----:B------:R-:W1:Y:S01]  /*10be0*/  S2R R2, SR_TID.X ;  /* 0x0000000000027919 */ /* 0x000e620000002100 */
[----:B------:R-:W-:Y:S01]  /*10bf0*/  BSSY B2, `(.L_x_13516) ;  /* 0x0000006000027945 */ /* 0x000fe20003800000 */
[----:B-1----:R-:W-:Y:S02]  /*10c00*/  LOP3.LUT R3, R2, 0x7f, RZ, 0xc0, !PT ;  /* 0x0000007f02037812 */ /* 0x002fe400078ec0ff */
[----:B------:R-:W-:Y:S02]  /*10c10*/  SHF.L.U32 R2, R0, 0x1f, RZ ;  /* 0x0000001f00027819 */ /* 0x000fe400000006ff */
[----:B------:R-:W-:Y:S02]  /*10c20*/  ISETP.NE.AND P2, PT, R3, RZ, PT ;  /* 0x000000ff0300720c */ /* 0x000fe40003f45270 */
[----:B------:R-:W1:Y:S02]  /*10c30*/  SYNCS.PHASECHK.TRANS64.TRYWAIT P0, [UR38+0x32440], R2 ;  /* 0x03244002ff0075a7 */ /* 0x000e640008000166 */
[----:B-1----:R-:W-:Y:S09]  /*10c40*/  @!P0 BRA `(.L_x_13517) ;  /* 0x00000030005c8947 */ /* 0x002ff20003800000 */
.L_x_13602:
[----:B------:R-:W-:Y:S05]  /*10c50*/  BSYNC B2 ;  /* 0x0000000000027941 */ /* 0x000fea0003800000 */
.L_x_13516:
[----:B------:R-:W-:Y:S04]  /*10c60*/  BSSY B2, `(.L_x_13518) ;  /* 0x0000007000027945 */ /* 0x000fe80003800000 */
[----:B------:R-:W-:Y:S05]  /*10c70*/  @P2 BRA `(.L_x_13519) ;  /* 0x0000000000142947 */ /* 0x000fea0003800000 */
[----:B------:R-:W-:Y:S02]  /*10c80*/  ISETP.NE.AND P0, PT, R10, RZ, PT ;  /* 0x000000ff0a00720c */ /* 0x000fe40003f05270 */
[----:B-1----:R-:W-:-:S04]  /*10c90*/  MOV R3, 0x3000 ;  /* 0x0000300000037802 */ /* 0x002fc80000000f00 */
[----:B------:R3:W-:Y:S07]  /*10ca0*/  SYNCS.ARRIVE.TRANS64 RZ, [UR38+0x32430], R3 ;  /* 0x03243003ffff79a7 */ /* 0x0007ee0008000026 */
[----:B------:R-:W-:Y:S05]  /*10cb0*/  @!P0 BRA `(.L_x_13519) ;  /* 0x0000000000048947 */ /* 0x000fea0003800000 */
[----:B------:R-:W-:Y:S01]  /*10cc0*/  BPT.TRAP 0x1 ;  /* 0x000000040000795c */ /* 0x000fe20000300000 */
.L_x_13519:
[----:B------:R-:W-:Y:S05]  /*10cd0*/  BSYNC B2 ;  /* 0x0000000000027941 */ /* 0x000fea0003800000 */
.L_x_13518:
        /* <DEDUP_REMOVED lines=11> */
.L_x_13520:
        /* <DEDUP_REMOVED lines=11> */
.L_x_13603:
[----:B------:R-:W-:Y:S05]  /*10e40*/  BSYNC B2 ;  /* 0x0000000000027941 */ /* 0x000fea0003800000 */
.L_x_13521:
[----:B------:R-:W-:Y:S01]  /*10e50*/  BSSY B2, `(.L_x_13523) ;  /* 0x0000009000027945 */ /* 0x000fe20003800000 */
[----:B01----:R-:W-:Y:S02]  /*10e60*/  IMAD.MOV.U32 R2, RZ, RZ, 0x0 ;  /* 0x00000000ff027424 */ /* 0x003fe400078e00ff */
[----:B---3--:R-:W-:Y:S01]  /*10e70*/  IMAD.MOV.U32 R3, RZ, RZ, 0x14f00000 ;  /* 0x14f00000ff037424 */ /* 0x008fe200078e00ff */
[----:B------:R-:W-:Y:S06]  /*10e80*/  @P2 BRA `(.L_x_13524) ;  /* 0x0000000000142947 */ /* 0x000fec0003800000 */
[----:B------:R-:W-:Y:S01]  /*10e90*/  ISETP.NE.AND P0, PT, R10, RZ, PT ;  /* 0x000000ff0a00720c */ /* 0x000fe20003f05270 */
[----:B------:R-:W-:-:S04]  /*10ea0*/  IMAD.MOV.U32 R5, RZ, RZ, 0xc000 ;  /* 0x0000c000ff057424 */ /* 0x000fc800078e00ff */
[----:B------:R0:W-:Y:S08]  /*10eb0*/  SYNCS.ARRIVE.TRANS64 RZ, [UR38+0x32450], R5 ;  /* 0x03245005ffff79a7 */ /* 0x0001f00008000026 */
[----:B0-----:R-:W-:Y:S05]  /*10ec0*/  @!P0 BRA `(.L_x_13524) ;  /* 0x0000000000048947 */ /* 0x001fea0003800000 */
[----:B------:R-:W-:Y:S01]  /*10ed0*/  BPT.TRAP 0x1 ;  /* 0x000000040000795c */ /* 0x000fe20000300000 */
.L_x_13524:
[----:B------:R-:W-:Y:S05]  /*10ee0*/  BSYNC B2 ;  /* 0x0000000000027941 */ /* 0x000fea0003800000 */
.L_x_13523:
        /* <DEDUP_REMOVED lines=9> */
.L_x_13525:
        /* <DEDUP_REMOVED lines=13> */
.L_x_13526:
        /* <DEDUP_REMOVED lines=13> */
.L_x_13527:
        /* <DEDUP_REMOVED lines=13> */
.L_x_13528:
        /* <DEDUP_REMOVED lines=8> */
.L_x_13514:
[----:B------:R-:W-:Y:S05]  /*11270*/  BSYNC B1 ;  /* 0x0000000000017941 */ /* 0x000fea0003800000 */
.L_x_13513:
[----:B------:R-:W-:Y:S01]  /*11280*/  VIADD R7, R7, 0xfffffffe ;  /* 0xfffffffe07077836 */ /* 0x000fe20000000000 */
[----:B------:R-:W-:Y:S06]  /*11290*/  @P1 BRA `(.L_x_13529) ;  /* 0xffffffec00d41947 */ /* 0x000fec000383ffff */
[----:B------:R-:W-:Y:S05]  /*112a0*/  BSYNC B0 ;  /* 0x0000000000007941 */ /* 0x000fea0003800000 */
.L_x_13496:
        /* <DEDUP_REMOVED lines=26> */
.L_x_13532:
[----:B------:R-:W1:Y:S01]  /*11450*/  S2R R2, SR_TID.X ;  /* 0x0000000000027919 */ /* 0x000e620000002100 */
[----:B------:R-:W-:Y:S01]  /*11460*/  BSSY B1, `(.L_x_13533) ;  /* 0x0000006000017945 */ /* 0x000fe20003800000 */
[----:B-1----:R-:W-:Y:S02]  /*11470*/  LOP3.LUT R3, R2, 0x7f, RZ, 0xc0, !PT ;  /* 0x0000007f02037812 */ /* 0x002fe400078ec0ff */
[----:B------:R-:W-:Y:S02]  /*11480*/  SHF.L.U32 R2, R0, 0x1f, RZ ;  /* 0x0000001f00027819 */ /* 0x000fe400000006ff */
[----:B------:R-:W-:Y:S02]  /*11490*/  ISETP.NE.AND P1, PT, R3, RZ, PT ;  /* 0x000000ff0300720c */ /* 0x000fe40003f25270 */
[----:B------:R-:W1:Y:S02]  /*114a0*/  SYNCS.PHASECHK.TRANS64.TRYWAIT P0, [UR38+0x32448], R2 ;  /* 0x03244802ff0075a7 */ /* 0x000e640008000166 */
[----:B-1----:R-:W-:Y:S09]  /*114b0*/  @!P0 BRA `(.L_x_13534) ;  /* 0x0000002800708947 */ /* 0x002ff20003800000 */
.L_x_13604:
[----:B------:R-:W-:Y:S05]  /*114c0*/  BSYNC B1 ;  /* 0x0000000000017941 */ /* 0x000fea0003800000 */
.L_x_13533:
[----:B------:R-:W-:Y:S04]  /*114d0*/  BSSY B1, `(.L_x_13535) ;  /* 0x0000007000017945 */ /* 0x000fe80003800000 */
[----:B------:R-:W-:Y:S05]  /*114e0*/  @P1 BRA `(.L_x_13536) ;  /* 0x0000000000141947 */ /* 0x000fea0003800000 */
[----:B------:R-:W-:Y:S01]  /*114f0*/  ISETP.NE.AND P0, PT, R10, RZ, PT ;  /* 0x000000ff0a00720c */ /* 0x000fe20003f05270 */
[----:B-1----:R-:W-:-:S04]  /*11500*/  IMAD.MOV.U32 R3, RZ, RZ, 0x3000 ;  /* 0x00003000ff037424 */ /* 0x002fc800078e00ff */
[----:B------:R3:W-:Y:S08]  /*11510*/  SYNCS.ARRIVE.TRANS64 RZ, [UR38+0x32438], R3 ;  /* 0x03243803ffff79a7 */ /* 0x0007f00008000026 */
[----:B---3--:R-:W-:Y:S05]  /*11520*/  @!P0 BRA `(.L_x_13536) ;  /* 0x0000000000048947 */ /* 0x008fea0003800000 */
[----:B------:R-:W-:Y:S01]  /*11530*/  BPT.TRAP 0x1 ;  /* 0x000000040000795c */ /* 0x000fe20000300000 */
.L_x_13536:
[----:B------:R-:W-:Y:S05]  /*11540*/  BSYNC B1 ;  /* 0x0000000000017941 */ /* 0x000fea0003800000 */
.L_x_13535:
        /* <DEDUP_REMOVED lines=11> */
.L_x_13537:
        /* <DEDUP_REMOVED lines=11> */
.L_x_13605:
[----:B------:R-:W-:Y:S05]  /*116b0*/  BSYNC B1 ;  /* 0x0000000000017941 */ /* 0x000fea0003800000 */
.L_x_13538:
        /* <DEDUP_REMOVED lines=9> */
.L_x_13541:
[----:B------:R-:W-:Y:S05]  /*11750*/  BSYNC B1 ;  /* 0x0000000000017941 */ /* 0x000fea0003800000 */
.L_x_13540:
        /* <DEDUP_REMOVED lines=9> */
.L_x_13542:
        /* <DEDUP_REMOVED lines=13> */
.L_x_13543:
        /* <DEDUP_REMOVED lines=13> */
.L_x_13544:
        /* <DEDUP_REMOVED lines=13> */
.L_x_13545:
        /* <DEDUP_REMOVED lines=8> */
.L_x_13531:
[----:B------:R-:W-:Y:S05]  /*11ae0*/  BSYNC B0 ;  /* 0x0000000000007941 */ /* 0x000fea0003800000 */
.L_x_13530:
[----:B------:R-:W-:Y:S01]  /*11af0*/  LOP3.LUT R0, R0, 0x1, RZ, 0x3c, !PT ;  /* 0x0000000100007812 */ /* 0x000fe200078e3cff */
[----:B------:R-:W-:Y:S02]  /*11b00*/  IMAD.MOV.U32 R6, RZ, RZ, RZ ;  /* 0x000000ffff067224 */ /* 0x000fe400078e00ff */
[----:B------:R-:W-:-:S07]  /*11b10*/  IMAD.MOV.U32 R8, RZ, RZ, RZ ;  /* 0x000000ffff087224 */ /* 0x000fce00078e00ff */
.L_x_13469:
[----:B------:R-:W1:Y:S01]  /*11b20*/  S2R R3, SR_CgaCtaId ;  /* 0x0000000000037919 */ /* 0x000e620000008800 */
[----:B------:R-:W-:-:S04]  /*11b30*/  MOV R2, 0x400 ;  /* 0x0000040000027802 */ /* 0x000fc80000000f00 */
[----:B-1----:R-:W-:Y:S02]  /*11b40*/  LEA R2, R3, R2, 0x18 ;  /* 0x0000000203027211 */ /* 0x002fe400078ec0ff */
[----:B------:R-:W-:-:S04]  /*11b50*/  SHF.L.U32 R3, R8, 0x1f, RZ ;  /* 0x0000001f08037819 */ /* 0x000fc800000006ff */
[----:B------:R-:W1:Y:S02]  /*11b60*/  SYNCS.PHASECHK.TRANS64.TRYWAIT P0, [R2+URZ+0x32420], R3 ;  /* 0x03242003020075a7 */ /* 0x000e64000800017f */
[----:B-1----:R-:W-:Y:S05]  /*11b70*/  @!P0 BRA `(.L_x_13546) ;  /* 0x0000002000f08947 */ /* 0x002fea0003800000 */
.L_x_13606:
[----:B------:R-:W-:-:S03]  /*11b80*/  UMOV UR4, 0xffffffff ;  /* 0xffffffff00047882 */ /* 0x000fc60000000000 */
[----:B------:R-:W-:Y:S05]  /*11b90*/  BRA.DIV UR4, `(.L_x_13547) ;  /* 0x0000002204fc7947 */ /* 0x000fea000b800000 */
[----:B-1----:R-:W1:Y:S02]  /*11ba0*/  S2R R3, SR_TID.X ;  /* 0x0000000000037919 */ /* 0x002e640000002100 */
[----:B-1----:R-:W-:-:S04]  /*11bb0*/  SHF.R.U32.HI R3, RZ, 0x5, R3 ;  /* 0x00000005ff037819 */ /* 0x002fc80000011603 */
[----:B------:R-:W-:-:S05]  /*11bc0*/  LOP3.LUT R3, R3, 0x3, RZ, 0xc0, !PT ;  /* 0x0000000303037812 */ /* 0x000fca00078ec0ff */
[----:B--2---:R1:W2:Y:S02]  /*11bd0*/  SHFL.IDX PT, R14, R3, RZ, 0x1f ;  /* 0x00001fff030e7589 */ /* 0x0042a400000e0000 */
.L_x_13609:
[----:B--2---:R-:W-:-:S13]  /*11be0*/  ISETP.NE.AND P0, PT, R14, RZ, PT ;  /* 0x000000ff0e00720c */ /* 0x004fda0003f05270 */
[----:B------:R-:W-:Y:S05]  /*11bf0*/  @P0 BRA `(.L_x_13430) ;  /* 0x0000000000880947 */ /* 0x000fea0003800000 */
[----:B------:R-:W-:-:S03]  /*11c00*/  UMOV UR4, 0xffffffff ;  /* 0xffffffff00047882 */ /* 0x000fc60000000000 */
[----:B------:R-:W-:Y:S05]  /*11c10*/  BRA.DIV UR4, `(.L_x_13548) ;  /* 0x0000002604107947 */ /* 0x000fea000b800000 */
[----:B------:R-:W-:-:S13]  /*11c20*/  ELECT P6, URZ, PT ;  /* 0x00000000003f782f */ /* 0x000fda00038c0000 */
.L_x_13612:
[----:B------:R-:W-:Y:S05]  /*11c30*/  @!P6 BRA `(.L_x_13430) ;  /* 0x000000000078e947 */ /* 0x000fea0003800000 */
[----:B-1----:R-:W2:Y:S02]  /*11c40*/  LDL.LU R3, [R1+0x3c] ;  /* 0x00003c0001037983 */ /* 0x002ea40000300800 */
[----:B--2---:R-:W-:-:S04]  /*11c50*/  LOP3.LUT R3, R3, 0x2, RZ, 0xfc, !PT ;  /* 0x0000000203037812 */ /* 0x004fc800078efcff */
[----:B------:R-:W-:-:S13]  /*11c60*/  ISETP.NE.AND P2, PT, R3, 0x3, PT ;  /* 0x000000030300780c */ /* 0x000fda0003f45270 */
[----:B------:R-:W-:Y:S05]  /*11c70*/  @!P2 BRA `(.L_x_13549) ;  /* 0x000000000004a947 */ /* 0x000fea0003800000 */
[----:B------:R-:W-:Y:S01]  /*11c80*/  BPT.TRAP 0x1 ;  /* 0x000000040000795c */ /* 0x000fe20000300000 */
.L_x_13549:
[----:B------:R-:W-:Y:S01]  /*11c90*/  IADD3 R8, R2, 0x32440, RZ ;  /* 0x0003244002087810 */ /* 0x000fe20007ffe0ff */
[----:B------:R-:W-:Y:S01]  /*11ca0*/  VIADD R3, R6, 0x1 ;  /* 0x0000000106037836 */ /* 0x000fe20000000000 */
[----:B------:R-:W-:-:S03]  /*11cb0*/  SHF.L.U32 R4, R0, 0x1f, RZ ;  /* 0x0000001f00047819 */ /* 0x000fc600000006ff */
[----:B------:R-:W-:Y:S01]  /*11cc0*/  IMAD R7, R6, 0x8, R8 ;  /* 0x0000000806077824 */ /* 0x000fe200078e0208 */
[----:B------:R-:W-:-:S03]  /*11cd0*/  ISETP.NE.AND P1, PT, R3, 0x2, PT ;  /* 0x000000020300780c */ /* 0x000fc60003f25270 */
[----:B------:R-:W1:Y:S01]  /*11ce0*/  SYNCS.PHASECHK.TRANS64.TRYWAIT P0, [R7+URZ], R4 ;  /* 0x00000004070075a7 */ /* 0x000e62000800017f */
[----:B------:R-:W-:Y:S02]  /*11cf0*/  SEL R5, RZ, 0x1, P1 ;  /* 0x00000001ff057807 */ /* 0x000fe40000800000 */
[----:B------:R-:W-:Y:S02]  /*11d00*/  SEL R3, R3, RZ, P1 ;  /* 0x000000ff03037207 */ /* 0x000fe40000800000 */
[----:B------:R-:W-:-:S03]  /*11d10*/  LOP3.LUT R0, R0, R5, RZ, 0x3c, !PT ;  /* 0x0000000500007212 */ /* 0x000fc600078e3cff */
[----:B------:R-:W-:Y:S01]  /*11d20*/  IMAD R5, R3, 0x8, R8 ;  /* 0x0000000803057824 */ /* 0x000fe200078e0208 */
[----:B------:R-:W-:Y:S01]  /*11d30*/  SHF.L.U32 R0, R0, 0x1f, RZ ;  /* 0x0000001f00007819 */ /* 0x000fe200000006ff */
[----:B-1----:R-:W-:Y:S06]  /*11d40*/  @!P0 BRA `(.L_x_13550) ;  /* 0x0000002000e48947 */ /* 0x002fec0003800000 */
.L_x_13613:
[----:B------:R-:W2:Y:S02]  /*11d50*/  SYNCS.PHASECHK.TRANS64.TRYWAIT P0, [R5+URZ], R0 ;  /* 0x00000000050075a7 */ /* 0x000ea4000800017f */
[----:B--2---:R-:W-:Y:S05]  /*11d60*/  @!P0 BRA `(.L_x_13551) ;  /* 0x0000002000f08947 */ /* 0x004fea0003800000 */
.L_x_13614:
[----:B------:R-:W-:Y:S05]  /*11d70*/  @!P2 BRA `(.L_x_13552) ;  /* 0x000000000004a947 */ /* 0x000fea0003800000 */
[----:B------:R-:W-:Y:S01]  /*11d80*/  BPT.TRAP 0x1 ;  /* 0x000000040000795c */ /* 0x000fe20000300000 */
.L_x_13552:
[----:B------:R-:W-:-:S04]  /*11d90*/  VIADD R2, R2, 0x32460 ;  /* 0x0003246002027836 */ /* 0x000fc80000000000 */
[----:B--2---:R-:W-:-:S04]  /*11da0*/  IMAD R5, R6, 0x8, R2 ;  /* 0x0000000806057824 */ /* 0x004fc800078e0202 */
[----:B------:R-:W2:Y:S02]  /*11db0*/  SYNCS.PHASECHK.TRANS64.TRYWAIT P0, [R5+URZ], R4 ;  /* 0x00000004050075a7 */ /* 0x000ea4000800017f */
[----:B--2---:R-:W-:Y:S05]  /*11dc0*/  @!P0 BRA `(.L_x_13553) ;  /* 0x0000002000ec8947 */ /* 0x004fea0003800000 */
.L_x_13615:
[----:B------:R-:W-:-:S07]  /*11dd0*/  IMAD R3, R3, 0x8, R2 ;  /* 0x0000000803037824 */ /* 0x000fce00078e0202 */
.L_x_13554:
[----:B---3--:R3:W4:Y:S02]  /*11de0*/  SYNCS.PHASECHK.TRANS64.TRYWAIT P0, [R3+URZ], R0 ;  /* 0x00000000030075a7 */ /* 0x008724000800017f */
[----:B----4-:R-:W-:Y:S05]  /*11df0*/  @!P0 NANOSLEEP.SYNCS 0x989680 ;  /* 0x009896800000895d */ /* 0x010fea0003900000 */
[----:B------:R-:W4:Y:S02]  /*11e00*/  @!P0 SYNCS.PHASECHK.TRANS64 P0, [R3+URZ], R0 ;  /* 0x00000000030085a7 */ /* 0x000f24000800007f */
[----:B----4-:R-:W-:Y:S05]  /*11e10*/  @!P0 BRA `(.L_x_13554) ;  /* 0xfffffffc00f08947 */ /* 0x010fea000383ffff */
.L_x_13430:
[----:B------:R-:W-:Y:S05]  /*11e20*/  BSYNC B6 ;  /* 0x0000000000067941 */ /* 0x000fea0003800000 */
.L_x_13427:
[----:B------:R-:W-:Y:S05]  /*11e30*/  EXIT ;  /* 0x000000000000794d */ /* 0x000fea0003800000 */
.L_x_13434:
[----:B------:R-:W-:-:S13]  /*11e40*/  R2UR UR4, R22 ;  /* 0x00000000160472ca */ /* 0x000fda00000e0000 */
[----:B0-----:R-:W-:-:S04]  /*11e50*/  IMAD.U32 R3, RZ, RZ, UR4 ;  /* 0x00000004ff037e24 */ /* 0x001fc8000f8e00ff */
[----:B------:R0:W1:Y:S03]  /*11e60*/  SYNCS.PHASECHK.TRANS64.TRYWAIT P0, [R3+URZ+0x32400], R2 ;  /* 0x03240002030075a7 */ /* 0x000066000800017f */
[----:B-1----:R-:W-:Y:S05]  /*11e70*/  @!P0 NANOSLEEP.SYNCS 0x989680 ;  /* 0x009896800000895d */ /* 0x002fea0003900000 */
[----:B------:R-:W1:Y:S02]  /*11e80*/  @!P0 SYNCS.PHASECHK.TRANS64 P0, [R3+URZ+0x32400], R2 ;  /* 0x03240002030085a7 */ /* 0x000e64000800007f */
[----:B-1----:R-:W-:Y:S05]  /*11e90*/  @!P0 BRA `(.L_x_13434) ;  /* 0xfffffffc00e88947 */ /* 0x002fea000383ffff */
[----:B------:R-:W-:Y:S05]  /*11ea0*/  BRA `(.L_x_13555) ;  /* 0xfffffef800207947 */ /* 0x000fea000383ffff */
.L_x_13438:
[----:B------:R-:W-:-:S13]  /*11eb0*/  R2UR UR4, R22 ;  /* 0x00000000160472ca */ /* 0x000fda00000e0000 */
[----:B0-----:R-:W-:-:S04]  /*11ec0*/  MOV R3, UR4 ;  /* 0x0000000400037c02 */ /* 0x001fc80008000f00 */
[----:B------:R0:W2:Y:S03]  /*11ed0*/  SYNCS.PHASECHK.TRANS64.TRYWAIT P1, [R3+URZ+0x32430], R2 ;  /* 0x03243002030075a7 */ /* 0x0000a6000802017f */
[----:B--2---:R-:W-:Y:S05]  /*11ee0*/  @!P1 NANOSLEEP.SYNCS 0x989680 ;  /* 0x009896800000995d */ /* 0x004fea0003900000 */
[----:B------:R-:W2:Y:S02]  /*11ef0*/  @!P1 SYNCS.PHASECHK.TRANS64 P1, [R3+URZ+0x32430], R2 ;  /* 0x03243002030095a7 */ /* 0x000ea4000802007f */
[----:B--2---:R-:W-:Y:S05]  /*11f00*/  @!P1 BRA `(.L_x_13438) ;  /* 0xfffffffc00e89947 */ /* 0x004fea000383ffff */
[----:B------:R-:W-:Y:S05]  /*11f10*/  BRA `(.L_x_13437) ;  /* 0xfffffef800407947 */ /* 0x000fea000383ffff */
.L_x_13439:
[----:B------:R-:W-:-:S13]  /*11f20*/  R2UR UR4, R22 ;  /* 0x00000000160472ca */ /* 0x000fda00000e0000 */
[----:B0-----:R-:W-:-:S04]  /*11f30*/  IMAD.U32 R3, RZ, RZ, UR4 ;  /* 0x00000004ff037e24 */ /* 0x001fc8000f8e00ff */
[----:B------:R0:W2:Y:S03]  /*11f40*/  SYNCS.PHASECHK.TRANS64.TRYWAIT P1, [R3+URZ+0x32410], R2 ;  /* 0x03241002030075a7 */ /* 0x0000a6000802017f */
[----:B--2---:R-:W-:Y:S05]  /*11f50*/  @!P1 NANOSLEEP.SYNCS 0x989680 ;  /* 0x009896800000995d */ /* 0x004fea0003900000 */
[----:B------:R-:W2:Y:S02]  /*11f60*/  @!P1 SYNCS.PHASECHK.TRANS64 P1, [R3+URZ+0x32410], R2 ;  /* 0x03241002030095a7 */ /* 0x000ea4000802007f */
[----:B--2---:R-:W-:Y:S05]  /*11f70*/  @!P1 BRA `(.L_x_13439) ;  /* 0xfffffffc00e89947 */ /* 0x004fea000383ffff */
[----:B------:R-:W-:Y:S05]  /*11f80*/  BRA `(.L_x_13556) ;  /* 0xfffffef800e87947 */ /* 0x000fea000383ffff */
.L_x_13443:
[----:B------:R-:W-:-:S13]  /*11f90*/  R2UR UR4, R22 ;  /* 0x00000000160472ca */ /* 0x000fda00000e0000 */
[----:B0-----:R-:W-:-:S04]  /*11fa0*/  IMAD.U32 R3, RZ, RZ, UR4 ;  /* 0x00000004ff037e24 */ /* 0x001fc8000f8e00ff */
[----:B------:R0:W3:Y:S03]  /*11fb0*/  SYNCS.PHASECHK.TRANS64.TRYWAIT P1, [R3+URZ+0x32450], R2 ;  /* 0x03245002030075a7 */ /* 0x0000e6000802017f */
[----:B---3--:R-:W-:Y:S05]  /*11fc0*/  @!P1 NANOSLEEP.SYNCS 0x989680 ;  /* 0x009896800000995d */ /* 0x008fea0003900000 */
[----:B------:R-:W3:Y:S02]  /*11fd0*/  @!P1 SYNCS.PHASECHK.TRANS64 P1, [R3+URZ+0x32450], R2 ;  /* 0x03245002030095a7 */ /* 0x000ee4000802007f */
[----:B---3--:R-:W-:Y:S05]  /*11fe0*/  @!P1 BRA `(.L_x_13443) ;  /* 0xfffffffc00e89947 */ /* 0x008fea000383ffff */
[----:B------:R-:W-:Y:S05]  /*11ff0*/  BRA `(.L_x_13442) ;  /* 0xfffffef800f47947 */ /* 0x000fea000383ffff */
.L_x_13448:
[----:B--2---:R-:W-:-:S04]  /*12000*/  IMAD.U32 R152, RZ, RZ, UR5 ;  /* 0x00000005ff987e24 */ /* 0x004fc8000f8e00ff */
[----:B------:R2:W3:Y:S03]  /*12010*/  SYNCS.PHASECHK.TRANS64.TRYWAIT P3, [R152+URZ+0x32430], R203 ;  /* 0x032430cb980075a7 */ /* 0x0004e6000806017f */
[----:B---3--:R-:W-:Y:S05]  /*12020*/  @!P3 NANOSLEEP.SYNCS 0x989680 ;  /* 0x009896800000b95d */ /* 0x008fea0003900000 */
[----:B------:R-:W3:Y:S02]  /*12030*/  @!P3 SYNCS.PHASECHK.TRANS64 P3, [R152+URZ+0x32430], R203 ;  /* 0x032430cb9800b5a7 */ /* 0x000ee4000806007f */
[----:B---3--:R-:W-:Y:S05]  /*12040*/  @!P3 BRA `(.L_x_13448) ;  /* 0xfffffffc00ecb947 */ /* 0x008fea000383ffff */
[----:B------:R-:W-:Y:S05]  /*12050*/  BRA `(.L_x_13447) ;  /* 0xffffff2800007947 */ /* 0x000fea000383ffff */
.L_x_13452:
[----:B--2---:R-:W-:-:S04]  /*12060*/  IMAD.U32 R206, RZ, RZ, UR5 ;  /* 0x00000005ffce7e24 */ /* 0x004fc8000f8e00ff */
[----:B------:R2:W3:Y:S03]  /*12070*/  SYNCS.PHASECHK.TRANS64.TRYWAIT P3, [R206+URZ+0x32450], R203 ;  /* 0x032450cbce0075a7 */ /* 0x0004e6000806017f */
[----:B---3--:R-:W-:Y:S05]  /*12080*/  @!P3 NANOSLEEP.SYNCS 0x989680 ;  /* 0x009896800000b95d */ /* 0x008fea0003900000 */
[----:B------:R-:W3:Y:S02]  /*12090*/  @!P3 SYNCS.PHASECHK.TRANS64 P3, [R206+URZ+0x32450], R203 ;  /* 0x032450cbce00b5a7 */ /* 0x000ee4000806007f */
[----:B---3--:R-:W-:Y:S05]  /*120a0*/  @!P3 BRA `(.L_x_13452) ;  /* 0xfffffffc00ecb947 */ /* 0x008fea000383ffff */
[----:B------:R-:W-:Y:S05]  /*120b0*/  BRA `(.L_x_13451) ;  /* 0xffffff2800cc7947 */ /* 0x000fea000383ffff */
.L_x_13458:
[----:B---3--:R-:W-:-:S04]  /*120c0*/  IMAD.U32 R153, RZ, RZ, UR7 ;  /* 0x00000007ff997e24 */ /* 0x008fc8000f8e00ff */
[----:B------:R3:W4:Y:S03]  /*120d0*/  SYNCS.PHASECHK.TRANS64.TRYWAIT P1, [R153+URZ+0x32430], R204 ;  /* 0x032430cc990075a7 */ /* 0x000726000802017f */
[----:B----4-:R-:W-:Y:S05]  /*120e0*/  @!P1 NANOSLEEP.SYNCS 0x989680 ;  /* 0x009896800000995d */ /* 0x010fea0003900000 */
[----:B------:R-:W4:Y:S02]  /*120f0*/  @!P1 SYNCS.PHASECHK.TRANS64 P1, [R153+URZ+0x32430], R204 ;  /* 0x032430cc990095a7 */ /* 0x000f24000802007f */
[----:B----4-:R-:W-:Y:S05]  /*12100*/  @!P1 BRA `(.L_x_13458) ;  /* 0xfffffffc00ec9947 */ /* 0x010fea000383ffff */
[----:B------:R-:W-:Y:S05]  /*12110*/  BRA `(.L_x_13457) ;  /* 0xffffff58008c7947 */ /* 0x000fea000383ffff */
.L_x_13462:
[----:B-1----:R-:W-:-:S04]  /*12120*/  IMAD.U32 R205, RZ, RZ, UR7 ;  /* 0x00000007ffcd7e24 */ /* 0x002fc8000f8e00ff */
[----:B------:R1:W3:Y:S03]  /*12130*/  SYNCS.PHASECHK.TRANS64.TRYWAIT P1, [R205+URZ+0x32450], R204 ;  /* 0x032450cccd0075a7 */ /* 0x0002e6000802017f */
[----:B---3--:R-:W-:Y:S05]  /*12140*/  @!P1 NANOSLEEP.SYNCS 0x989680 ;  /* 0x009896800000995d */ /* 0x008fea0003900000 */
[----:B------:R-:W3:Y:S02]  /*12150*/  @!P1 SYNCS.PHASECHK.TRANS64 P1, [R205+URZ+0x32450], R204 ;  /* 0x032450cccd0095a7 */ /* 0x000ee4000802007f */
[----:B---3--:R-:W-:Y:S05]  /*12160*/  @!P1 BRA `(.L_x_13462) ;  /* 0xfffffffc00ec9947 */ /* 0x008fea000383ffff */
[----:B------:R-:W-:Y:S05]  /*12170*/  BRA `(.L_x_13461) ;  /* 0xffffff5c000c7947 */ /* 0x000fea000383ffff */
.L_x_13474:
[----:B------:R-:W-:Y:S01]  /*12180*/  IMAD.MOV.U32 R13, RZ, RZ, R6 ;  /* 0x000000ffff0d7224 */ /* 0x000fe200078e0006 */
[----:B------:R-:W-:Y:S01]  /*12190*/  MOV R12, RZ ;  /* 0x000000ff000c7202 */ /* 0x000fe20000000f00 */
[----:B------:R-:W-:Y:S02]  /*121a0*/  IMAD.MOV.U32 R11, RZ, RZ, 0x1f ;  /* 0x0000001fff0b7424 */ /* 0x000fe400078e00ff */
[----:B------:R-:W-:-:S07]  /*121b0*/  IMAD.MOV.U32 R15, RZ, RZ, -0x1 ;  /* 0xffffffffff0f7424 */ /* 0x000fce00078e00ff */
[----:B------:R-:W-:Y:S05]  /*121c0*/  WARPSYNC.COLLECTIVE R15, `(.L_x_13557) ;  /* 0x000000000f087348 */ /* 0x000fea0003c00000 */
[----:B------:R0:W1:Y:S02]  /*121d0*/  SHFL.IDX P6, R14, R13, R12, R11 ;  /* 0x0000000c0d0e7389 */ /* 0x00006400000c000b */
[----:B01----:R-:W-:Y:S01]  /*121e0*/  ENDCOLLECTIVE ;  /* 0x000000000000791b */ /* 0x003fe20003800000 */
.L_x_13557:
[----:B------:R-:W-:Y:S05]  /*121f0*/  BRA `(.L_x_13558) ;  /* 0xffffffbc001c7947 */ /* 0x000fea000383ffff */
.L_x_13476:
[----:B------:R-:W-:Y:S01]  /*12200*/  BSSY B0, `(.L_x_13559) ;  /* 0x0000006000007945 */ /* 0x000fe20003800000 */
[----:B------:R-:W-:-:S07]  /*12210*/  IMAD.MOV.U32 R15, RZ, RZ, -0x1 ;  /* 0xffffffffff0f7424 */ /* 0x000fce00078e00ff */
[----:B0-----:R-:W-:Y:S05]  /*12220*/  WARPSYNC.COLLECTIVE R15, `(.L_x_13560) ;  /* 0x000000000f0c7348 */ /* 0x001fea0003c00000 */
[----:B------:R-:W-:Y:S02]  /*12230*/  ELECT P6, UR62, PT ;  /* 0x00000000003e782f */ /* 0x000fe400038c0000 */
[----:B------:R-:W-:Y:S01]  /*12240*/  MOV R14, UR62 ;  /* 0x0000003e000e7c02 */ /* 0x000fe20008000f00 */
[----:B0-----:R-:W-:Y:S10]  /*12250*/  ENDCOLLECTIVE ;  /* 0x000000000000791b */ /* 0x001ff40003800000 */
.L_x_13560:
[----:B------:R-:W-:Y:S05]  /*12260*/  BSYNC B0 ;  /* 0x0000000000007941 */ /* 0x000fea0003800000 */
.L_x_13559:
[----:B------:R-:W-:Y:S05]  /*12270*/  BRA `(.L_x_13561) ;  /* 0xffffffbc00207947 */ /* 0x000fea000383ffff */
.L_x_13478:
[----:B0-----:R-:W-:-:S04]  /*12280*/  IMAD.U32 R3, RZ, RZ, UR38 ;  /* 0x00000026ff037e24 */ /* 0x001fc8000f8e00ff */
[----:B------:R0:W1:Y:S03]  /*12290*/  SYNCS.PHASECHK.TRANS64.TRYWAIT P0, [R3+URZ+0x32440], R0 ;  /* 0x03244000030075a7 */ /* 0x000066000800017f */
[----:B-1----:R-:W-:Y:S05]  /*122a0*/  @!P0 NANOSLEEP.SYNCS 0x989680 ;  /* 0x009896800000895d */ /* 0x002fea0003900000 */
[----:B------:R-:W1:Y:S02]  /*122b0*/  @!P0 SYNCS.PHASECHK.TRANS64 P0, [R3+URZ+0x32440], R0 ;  /* 0x03244000030085a7 */ /* 0x000e64000800007f */
[----:B-1----:R-:W-:Y:S05]  /*122c0*/  @!P0 BRA `(.L_x_13478) ;  /* 0xfffffffc00ec8947 */ /* 0x002fea000383ffff */
[----:B------:R-:W-:Y:S05]  /*122d0*/  BRA `(.L_x_13562) ;  /* 0xffffffbc00847947 */ /* 0x000fea000383ffff */
.L_x_13481:
[----:B------:R-:W-:Y:S01]  /*122e0*/  IMAD.MOV.U32 R13, RZ, RZ, R3 ;  /* 0x000000ffff0d7224 */ /* 0x000fe200078e0003 */
[----:B------:R-:W-:Y:S01]  /*122f0*/  MOV R11, 0x181f ;  /* 0x0000181f000b7802 */ /* 0x000fe20000000f00 */
[----:B------:R-:W-:Y:S02]  /*12300*/  IMAD.MOV.U32 R12, RZ, RZ, RZ ;  /* 0x000000ffff0c7224 */ /* 0x000fe400078e00ff */
[----:B------:R-:W-:Y:S02]  /*12310*/  IMAD.MOV.U32 R15, RZ, RZ, -0x1 ;  /* 0xffffffffff0f7424 */ /* 0x000fe400078e00ff */
[----:B------:R-:W-:-:S07]  /*12320*/  IMAD R6, R8, 0x80, R6 ;  /* 0x0000008008067824 */ /* 0x000fce00078e0206 */
[----:B0-----:R-:W-:Y:S05]  /*12330*/  WARPSYNC.COLLECTIVE R15, `(.L_x_13563) ;  /* 0x000000000f087348 */ /* 0x001fea0003c00000 */
[----:B------:R1:W2:Y:S02]  /*12340*/  SHFL.IDX P6, R14, R13, R12, R11 ;  /* 0x0000000c0d0e7389 */ /* 0x0002a400000c000b */
[----:B012---:R-:W-:Y:S01]  /*12350*/  ENDCOLLECTIVE ;  /* 0x000000000000791b */ /* 0x007fe20003800000 */
.L_x_13563:
[----:B------:R0:W-:Y:S01]  /*12360*/  STL [R1+0x4], R6 ;  /* 0x0000040601007387 */ /* 0x0001e20000100800 */
[----:B------:R-:W-:Y:S02]  /*12370*/  IMAD.MOV.U32 R13, RZ, RZ, R0 ;  /* 0x000000ffff0d7224 */ /* 0x000fe400078e0000 */
[----:B------:R-:W-:-:S07]  /*12380*/  IMAD.MOV.U32 R4, RZ, RZ, R14 ;  /* 0x000000ffff047224 */ /* 0x000fce00078e000e */
[----:B0-----:R-:W-:Y:S05]  /*12390*/  WARPSYNC.COLLECTIVE R15, `(.L_x_13564) ;  /* 0x000000000f087348 */ /* 0x001fea0003c00000 */
[----:B------:R1:W2:Y:S02]  /*123a0*/  SHFL.IDX P6, R14, R13, R12, R11 ;  /* 0x0000000c0d0e7389 */ /* 0x0002a400000c000b */
[----:B012---:R-:W-:Y:S01]  /*123b0*/  ENDCOLLECTIVE ;  /* 0x000000000000791b */ /* 0x007fe20003800000 */
.L_x_13564:
[----:B------:R-:W-:Y:S01]  /*123c0*/  ULDC UR4, c[0x0][0x288] ;  /* 0x0000a20000047ab9 */ /* 0x000fe20000000800 */
[----:B------:R-:W-:Y:S01]  /*123d0*/  ULDC.64 UR6, c[0x0][0x208] ;  /* 0x0000820000067ab9 */ /* 0x000fe20000000a00 */
[----:B------:R-:W-:-:S05]  /*123e0*/  IMAD R2, R7, UR4, RZ ;  /* 0x0000000407027c24 */ /* 0x000fca000f8e02ff */
[----:B------:R-:W-:Y:S01]  /*123f0*/  ISETP.GE.AND P1, PT, R6, R2, PT ;  /* 0x000000020600720c */ /* 0x000fe20003f26270 */
[----:B------:R-:W-:Y:S01]  /*12400*/  IMAD.MOV.U32 R13, RZ, RZ, R3 ;  /* 0x000000ffff0d7224 */ /* 0x000fe200078e0003 */
[----:B------:R-:W-:-:S11]  /*12410*/  MOV R12, 0x1 ;  /* 0x00000001000c7802 */ /* 0x000fd60000000f00 */
[----:B------:R-:W-:Y:S01]  /*12420*/  @!P1 LEA R8, R9, UR38, 0x1 ;  /* 0x0000002609089c11 */ /* 0x000fe2000f8e08ff */
        /* <DEDUP_REMOVED lines=13> */
.L_x_13565:
[----:B------:R-:W-:-:S04]  /*12500*/  IMAD.MOV.U32 R8, RZ, RZ, R6 ;  /* 0x000000ffff087224 */ /* 0x000fc800078e0006 */
[----:B------:R-:W-:Y:S02]  /*12510*/  VIADD R4, R8, 0x10 ;  /* 0x0000001008047836 */ /* 0x000fe40000000000 */
[----:B------:R-:W-:-:S03]  /*12520*/  IMAD.MOV.U32 R13, RZ, RZ, R0 ;  /* 0x000000ffff0d7224 */ /* 0x000fc600078e0000 */
[----:B------:R-:W-:Y:S01]  /*12530*/  ISETP.GE.AND P2, PT, R4, R2, PT ;  /* 0x000000020400720c */ /* 0x000fe20003f46270 */
[----:B------:R0:W-:Y:S01]  /*12540*/  STL [R1+0x14], R4 ;  /* 0x0000140401007387 */ /* 0x0001e20000100800 */
[----:B------:R-:W-:-:S11]  /*12550*/  IMAD.MOV.U32 R6, RZ, RZ, R14 ;  /* 0x000000ffff067224 */ /* 0x000fd600078e000e */
[----:B0-----:R-:W-:Y:S05]  /*12560*/  WARPSYNC.COLLECTIVE R15, `(.L_x_13566) ;  /* 0x000000000f087348 */ /* 0x001fea0003c00000 */
[----:B------:R1:W2:Y:S02]  /*12570*/  SHFL.IDX P6, R14, R13, R12, R11 ;  /* 0x0000000c0d0e7389 */ /* 0x0002a400000c000b */
[----:B012---:R-:W-:Y:S01]  /*12580*/  ENDCOLLECTIVE ;  /* 0x000000000000791b */ /* 0x007fe20003800000 */
.L_x_13566:
[----:B------:R-:W-:Y:S01]  /*12590*/  ULDC.64 UR4, c[0x0][0x208] ;  /* 0x0000820000047ab9 */ /* 0x000fe20000000a00 */
[----:B------:R-:W-:Y:S02]  /*125a0*/  IMAD.MOV.U32 R13, RZ, RZ, R3 ;  /* 0x000000ffff0d7224 */ /* 0x000fe400078e0003 */
[----:B------:R-:W-:Y:S02]  /*125b0*/  IMAD.MOV.U32 R12, RZ, RZ, 0x2 ;  /* 0x00000002ff0c7424 */ /* 0x000fe400078e00ff */
[----:B------:R-:W-:-:S05]  /*125c0*/  IMAD.MOV.U32 R7, RZ, RZ, R14 ;  /* 0x000000ffff077224 */ /* 0x000fca00078e000e */
[----:B------:R-:W-:Y:S02]  /*125d0*/  @!P2 LEA R4, P1, R10, R7, 0x1 ;  /* 0x000000070a04a211 */ /* 0x000fe400078208ff */
[----:B------:R-:W-:-:S03]  /*125e0*/  @!P2 LEA R7, R9, UR38, 0x1 ;  /* 0x000000260907ac11 */ /* 0x000fc6000f8e08ff */
[----:B------:R-:W-:Y:S02]  /*125f0*/  @!P2 IMAD.X R5, RZ, RZ, R6, P1 ;  /* 0x000000ffff05a224 */ /* 0x000fe400008e0606 */
        /* <DEDUP_REMOVED lines=9> */
.L_x_13567:
[----:B------:R0:W-:Y:S01]  /*12690*/  STL [R1+0x18], R6 ;  /* 0x0000180601007387 */ /* 0x0001e20000100800 */
[----:B------:R-:W-:-:S05]  /*126a0*/  VIADD R7, R8, 0x30 ;  /* 0x0000003008077836 */ /* 0x000fca0000000000 */
[----:B------:R1:W-:Y:S01]  /*126b0*/  STL [R1+0x1c], R7 ;  /* 0x00001c0701007387 */ /* 0x0003e20000100800 */
[----:B------:R-:W-:Y:S01]  /*126c0*/  IMAD.MOV.U32 R13, RZ, RZ, R0 ;  /* 0x000000ffff0d7224 */ /* 0x000fe200078e0000 */
[----:B0-----:R-:W-:Y:S02]  /*126d0*/  @!P1 LEA R6, R9, UR38, 0x1 ;  /* 0x0000002609069c11 */ /* 0x001fe4000f8e08ff */
[----:B------:R-:W-:-:S07]  /*126e0*/  MOV R4, R14 ;  /* 0x0000000e00047202 */ /* 0x000fce0000000f00 */
[----:B-1----:R-:W-:Y:S05]  /*126f0*/  WARPSYNC.COLLECTIVE R15, `(.L_x_13568) ;  /* 0x000000000f087348 */ /* 0x002fea0003c00000 */
[----:B------:R0:W2:Y:S02]  /*12700*/  SHFL.IDX P6, R14, R13, R12, R11 ;  /* 0x0000000c0d0e7389 */ /* 0x0000a400000c000b */
[----:B012---:R-:W-:Y:S01]  /*12710*/  ENDCOLLECTIVE ;  /* 0x000000000000791b */ /* 0x007fe20003800000 */
.L_x_13568:
        /* <DEDUP_REMOVED lines=17> */
.L_x_13569:
[----:B------:R0:W-:Y:S01]  /*12830*/  STL [R1+0x20], R7 ;  /* 0x0000200701007387 */ /* 0x0001e20000100800 */
[----:B------:R-:W-:Y:S01]  /*12840*/  @!P1 LEA R6, R9, UR38, 0x1 ;  /* 0x0000002609069c11 */ /* 0x000fe2000f8e08ff */
[----:B------:R-:W-:Y:S02]  /*12850*/  IMAD.MOV.U32 R13, RZ, RZ, R0 ;  /* 0x000000ffff0d7224 */ /* 0x000fe400078e0000 */
[----:B------:R-:W-:-:S07]  /*12860*/  IMAD.MOV.U32 R4, RZ, RZ, R14 ;  /* 0x000000ffff047224 */ /* 0x000fce00078e000e */
[----:B0-----:R-:W-:Y:S05]  /*12870*/  WARPSYNC.COLLECTIVE R15, `(.L_x_13570) ;  /* 0x000000000f087348 */ /* 0x001fea0003c00000 */
[----:B------:R1:W2:Y:S02]  /*12880*/  SHFL.IDX P6, R14, R13, R12, R11 ;  /* 0x0000000c0d0e7389 */ /* 0x0002a400000c000b */
[----:B012---:R-:W-:Y:S01]  /*12890*/  ENDCOLLECTIVE ;  /* 0x000000000000791b */ /* 0x007fe20003800000 */
.L_x_13570:
[----:B------:R-:W-:Y:S01]  /*128a0*/  ULDC.64 UR4, c[0x0][0x208] ;  /* 0x0000820000047ab9 */ /* 0x000fe20000000a00 */
[----:B------:R-:W-:Y:S02]  /*128b0*/  IMAD.MOV.U32 R13, RZ, RZ, R3 ;  /* 0x000000ffff0d7224 */ /* 0x000fe400078e0003 */
[----:B------:R-:W-:Y:S01]  /*128c0*/  IMAD.MOV.U32 R12, RZ, RZ, 0x4 ;  /* 0x00000004ff0c7424 */ /* 0x000fe200078e00ff */
[----:B------:R-:W-:-:S04]  /*128d0*/  MOV R5, R14 ;  /* 0x0000000e00057202 */ /* 0x000fc80000000f00 */
        /* <DEDUP_REMOVED lines=14> */
.L_x_13571:
[----:B------:R0:W-:Y:S01]  /*129c0*/  STL [R1+0x24], R7 ;  /* 0x0000240701007387 */ /* 0x0001e20000100800 */
[----:B------:R-:W-:Y:S01]  /*129d0*/  @!P1 LEA R6, R9, UR38, 0x1 ;  /* 0x0000002609069c11 */ /* 0x000fe2000f8e08ff */
[----:B------:R-:W-:Y:S02]  /*129e0*/  IMAD.MOV.U32 R13, RZ, RZ, R0 ;  /* 0x000000ffff0d7224 */ /* 0x000fe400078e0000 */
[----:B------:R-:W-:-:S07]  /*129f0*/  IMAD.MOV.U32 R4, RZ, RZ, R14 ;  /* 0x000000ffff047224 */ /* 0x000fce00078e000e */
[----:B0-----:R-:W-:Y:S05]  /*12a00*/  WARPSYNC.COLLECTIVE R15, `(.L_x_13572) ;  /* 0x000000000f087348 */ /* 0x001fea0003c00000 */
[----:B------:R1:W2:Y:S02]  /*12a10*/  SHFL.IDX P6, R14, R13, R12, R11 ;  /* 0x0000000c0d0e7389 */ /* 0x0002a400000c000b */
[----:B012---:R-:W-:Y:S01]  /*12a20*/  ENDCOLLECTIVE ;  /* 0x000000000000791b */ /* 0x007fe20003800000 */
.L_x_13572:
        /* <DEDUP_REMOVED lines=18> */
.L_x_13573:
[----:B------:R0:W-:Y:S01]  /*12b50*/  STL [R1+0x28], R7 ;  /* 0x0000280701007387 */ /* 0x0001e20000100800 */
[----:B------:R-:W-:Y:S01]  /*12b60*/  @!P1 LEA R6, R9, UR38, 0x1 ;  /* 0x0000002609069c11 */ /* 0x000fe2000f8e08ff */
[----:B------:R-:W-:Y:S02]  /*12b70*/  IMAD.MOV.U32 R13, RZ, RZ, R0 ;  /* 0x000000ffff0d7224 */ /* 0x000fe400078e0000 */
[----:B------:R-:W-:-:S07]  /*12b80*/  IMAD.MOV.U32 R4, RZ, RZ, R14 ;  /* 0x000000ffff047224 */ /* 0x000fce00078e000e */
[----:B0-----:R-:W-:Y:S05]  /*12b90*/  WARPSYNC.COLLECTIVE R15, `(.L_x_13574) ;  /* 0x000000000f087348 */ /* 0x001fea0003c00000 */
[----:B------:R1:W2:Y:S02]  /*12ba0*/  SHFL.IDX P6, R14, R13, R12, R11 ;  /* 0x0000000c0d0e7389 */ /* 0x0002a400000c000b */
[----:B012---:R-:W-:Y:S01]  /*12bb0*/  ENDCOLLECTIVE ;  /* 0x000000000000791b */ /* 0x007fe20003800000 */
.L_x_13574:
[----:B------:R-:W-:Y:S01]  /*12bc0*/  ULDC.64 UR4, c[0x0][0x208] ;  /* 0x0000820000047ab9 */ /* 0x000fe20000000a00 */
[----:B------:R-:W-:Y:S02]  /*12bd0*/  IMAD.MOV.U32 R13, RZ, RZ, R3 ;  /* 0x000000ffff0d7224 */ /* 0x000fe400078e0003 */
[----:B------:R-:W-:Y:S02]  /*12be0*/  IMAD.MOV.U32 R12, RZ, RZ, 0x6 ;  /* 0x00000006ff0c7424 */ /* 0x000fe400078e00ff */
[----:B------:R-:W-:-:S05]  /*12bf0*/  IMAD.MOV.U32 R5, RZ, RZ, R14 ;  /* 0x000000ffff057224 */ /* 0x000fca00078e000e */
[----:B------:R-:W-:-:S04]  /*12c00*/  @!P1 LEA R5, P2, R10, R5, 0x1 ;  /* 0x000000050a059211 */ /* 0x000fc800078408ff */
[----:B------:R-:W-:-:S04]  /*12c10*/  @!P1 IADD3.X R4, RZ, R4, RZ, P2, !PT ;  /* 0x00000004ff049210 */ /* 0x000fc800017fe4ff */
        /* <DEDUP_REMOVED lines=11> */
.L_x_13575:
[----:B------:R-:W-:Y:S01]  /*12cd0*/  @!P1 LEA R6, R9, UR38, 0x1 ;  /* 0x0000002609069c11 */ /* 0x000fe2000f8e08ff */
[----:B------:R-:W-:Y:S02]  /*12ce0*/  IMAD.MOV.U32 R13, RZ, RZ, R0 ;  /* 0x000000ffff0d7224 */ /* 0x000fe400078e0000 */
[----:B------:R-:W-:-:S07]  /*12cf0*/  IMAD.MOV.U32 R4, RZ, RZ, R14 ;  /* 0x000000ffff047224 */ /* 0x000fce00078e000e */
[----:B------:R-:W-:Y:S05]  /*12d00*/  WARPSYNC.COLLECTIVE R15, `(.L_x_13576) ;  /* 0x000000000f087348 */ /* 0x000fea0003c00000 */
[----:B------:R0:W1:Y:S02]  /*12d10*/  SHFL.IDX P6, R14, R13, R12, R11 ;  /* 0x0000000c0d0e7389 */ /* 0x00006400000c000b */
[----:B01----:R-:W-:Y:S01]  /*12d20*/  ENDCOLLECTIVE ;  /* 0x000000000000791b */ /* 0x003fe20003800000 */
.L_x_13576:
[----:B------:R-:W-:Y:S01]  /*12d30*/  ULDC.64 UR4, c[0x0][0x208] ;  /* 0x0000820000047ab9 */ /* 0x000fe20000000a00 */
[----:B------:R-:W-:Y:S01]  /*12d40*/  MOV R13, R3 ;  /* 0x00000003000d7202 */ /* 0x000fe20000000f00 */
        /* <DEDUP_REMOVED lines=14> */
.L_x_13577:
[----:B------:R-:W-:Y:S02]  /*12e30*/  IMAD.MOV.U32 R13, RZ, RZ, R0 ;  /* 0x000000ffff0d7224 */ /* 0x000fe400078e0000 */
[----:B------:R-:W-:-:S07]  /*12e40*/  IMAD.MOV.U32 R3, RZ, RZ, R14 ;  /* 0x000000ffff037224 */ /* 0x000fce00078e000e */
[----:B------:R-:W-:Y:S05]  /*12e50*/  WARPSYNC.COLLECTIVE R15, `(.L_x_13578) ;  /* 0x000000000f087348 */ /* 0x000fea0003c00000 */
[----:B------:R0:W1:Y:S02]  /*12e60*/  SHFL.IDX P6, R14, R13, R12, R11 ;  /* 0x0000000c0d0e7389 */ /* 0x00006400000c000b */
[----:B01----:R-:W-:Y:S01]  /*12e70*/  ENDCOLLECTIVE ;  /* 0x000000000000791b */ /* 0x003fe20003800000 */
.L_x_13578:
[----:B------:R-:W-:Y:S01]  /*12e80*/  IMAD.MOV.U32 R0, RZ, RZ, R14 ;  /* 0x000000ffff007224 */ /* 0x000fe200078e000e */
[----:B------:R-:W-:Y:S06]  /*12e90*/  BRA `(.L_x_13579) ;  /* 0xffffffbc00947947 */ /* 0x000fec000383ffff */
.L_x_13483:
        /* <DEDUP_REMOVED lines=8> */
.L_x_13581:
[----:B------:R-:W-:Y:S05]  /*12f20*/  BSYNC B0 ;  /* 0x0000000000007941 */ /* 0x000fea0003800000 */
.L_x_13580:
[----:B------:R-:W-:Y:S01]  /*12f30*/  IMAD.MOV.U32 R13, RZ, RZ, R5 ;  /* 0x000000ffff0d7224 */ /* 0x000fe200078e0005 */
[----:B------:R0:W5:Y:S01]  /*12f40*/  LDL.LU R9, [R1+0x24] ;  /* 0x0000240001097983 */ /* 0x0001620000300800 */
[----:B------:R-:W-:Y:S02]  /*12f50*/  IMAD.MOV.U32 R12, RZ, RZ, RZ ;  /* 0x000000ffff0c7224 */ /* 0x000fe400078e00ff */
[----:B------:R-:W-:Y:S01]  /*12f60*/  IMAD.MOV.U32 R11, RZ, RZ, 0x181f ;  /* 0x0000181fff0b7424 */ /* 0x000fe200078e00ff */
[----:B------:R0:W5:Y:S01]  /*12f70*/  LDL.LU R7, [R1+0x28] ;  /* 0x0000280001077983 */ /* 0x0001620000300800 */
[----:B------:R-:W-:Y:S02]  /*12f80*/  IMAD.MOV.U32 R15, RZ, RZ, -0x1 ;  /* 0xffffffffff0f7424 */ /* 0x000fe400078e00ff */
[----:B------:R-:W-:Y:S01]  /*12f90*/  IMAD.MOV.U32 R2, RZ, RZ, R14 ;  /* 0x000000ffff027224 */ /* 0x000fe200078e000e */
[----:B------:R0:W5:Y:S06]  /*12fa0*/  LDL R10, [R1] ;  /* 0x00000000010a7983 */ /* 0x00016c0000100800 */
[----:B0----5:R-:W-:Y:S05]  /*12fb0*/  WARPSYNC.COLLECTIVE R15, `(.L_x_13582) ;  /* 0x000000000f087348 */ /* 0x021fea0003c00000 */
[----:B------:R1:W2:Y:S02]  /*12fc0*/  SHFL.IDX P6, R14, R13, R12, R11 ;  /* 0x0000000c0d0e7389 */ /* 0x0002a400000c000b */
[----:B012--5:R-:W-:Y:S01]  /*12fd0*/  ENDCOLLECTIVE ;  /* 0x000000000000791b */ /* 0x027fe20003800000 */
.L_x_13582:
        /* <DEDUP_REMOVED lines=10> */
[----:B--2---:R-:W-:Y:S02]  /*13080*/  ISETP.GE.AND P6, PT, R13, R0, PT ;  /* 0x000000000d00720c */ /* 0x004fe40003fc6270 */
[----:B------:R-:W-:Y:S02]  /*13090*/  MOV R13, R4 ;  /* 0x00000004000d7202 */ /* 0x000fe40000000f00 */
[----:B---3--:R-:W-:Y:S01]  /*130a0*/  ISETP.GE.AND P5, PT, R12, R0, PT ;  /* 0x000000000c00720c */ /* 0x008fe20003fa6270 */
[----:B------:R-:W-:-:S08]  /*130b0*/  IMAD.MOV.U32 R12, RZ, RZ, 0x1 ;  /* 0x00000001ff0c7424 */ /* 0x000fd000078e00ff */
        /* <DEDUP_REMOVED lines=15> */
[----:B------:R-:W-:-:S04]  /*131b0*/  LOP3.LUT R17, R17, 0xffffff7f, RZ, 0xc0, !PT ;  /* 0xffffff7f11117812 */ /* 0x000fc800078ec0ff */
[----:B------:R-:W-:-:S04]  /*131c0*/  LOP3.LUT R17, R17, 0xfffffffb, RZ, 0xc0, !PT ;  /* 0xfffffffb11117812 */ /* 0x000fc800078ec0ff */
[----:B------:R-:W-:Y:S02]  /*131d0*/  @P6 LOP3.LUT R17, R17, 0x4, RZ, 0xfc, !PT ;  /* 0x0000000411116812 */ /* 0x000fe400078efcff */
[----:B------:R-:W-:Y:S02]  /*131e0*/  @!P4 LEA R3, P6, R8, R3, 0x1 ;  /* 0x000000030803c211 */ /* 0x000fe400078c08ff */
[----:B------:R-:W-:-:S03]  /*131f0*/  @P5 LOP3.LUT R17, R17, 0x80, RZ, 0xfc, !PT ;  /* 0x0000008011115812 */ /* 0x000fc600078efcff */
        /* <DEDUP_REMOVED lines=16> */
.L_x_13583:
[C---:B------:R-:W-:Y:S02]  /*13300*/  @!P5 LEA R9, R10.reuse, UR38, 0x1 ;  /* 0x000000260a09dc11 */ /* 0x040fe4000f8e08ff */
[----:B------:R-:W-:Y:S01]  /*13310*/  @!P4 LEA R7, R10, UR38, 0x1 ;  /* 0x000000260a07cc11 */ /* 0x000fe2000f8e08ff */
[----:B------:R-:W-:Y:S02]  /*13320*/  IMAD.MOV.U32 R13, RZ, RZ, R5 ;  /* 0x000000ffff0d7224 */ /* 0x000fe400078e0005 */
[----:B------:R-:W-:-:S07]  /*13330*/  IMAD.MOV.U32 R6, RZ, RZ, R14 ;  /* 0x000000ffff067224 */ /* 0x000fce00078e000e */
[----:B------:R-:W-:Y:S05]  /*13340*/  WARPSYNC.COLLECTIVE R15, `(.L_x_13584) ;  /* 0x000000000f087348 */ /* 0x000fea0003c00000 */
[----:B------:R0:W1:Y:S02]  /*13350*/  SHFL.IDX P6, R14, R13, R12, R11 ;  /* 0x0000000c0d0e7389 */ /* 0x00006400000c000b */
[----:B01----:R-:W-:Y:S01]  /*13360*/  ENDCOLLECTIVE ;  /* 0x000000000000791b */ /* 0x003fe20003800000 */
.L_x_13584:
        /* <DEDUP_REMOVED lines=17> */
.L_x_13585:
[----:B------:R-:W-:Y:S01]  /*13480*/  @!P4 LEA R7, R10, UR38, 0x1 ;  /* 0x000000260a07cc11 */ /* 0x000fe2000f8e08ff */
[----:B------:R-:W-:Y:S02]  /*13490*/  IMAD.MOV.U32 R13, RZ, RZ, R5 ;  /* 0x000000ffff0d7224 */ /* 0x000fe400078e0005 */
[----:B------:R-:W-:-:S07]  /*134a0*/  IMAD.MOV.U32 R6, RZ, RZ, R14 ;  /* 0x000000ffff067224 */ /* 0x000fce00078e000e */
[----:B------:R-:W-:Y:S05]  /*134b0*/  WARPSYNC.COLLECTIVE R15, `(.L_x_13586) ;  /* 0x000000000f087348 */ /* 0x000fea0003c00000 */
[----:B------:R0:W1:Y:S02]  /*134c0*/  SHFL.IDX P6, R14, R13, R12, R11 ;  /* 0x0000000c0d0e7389 */ /* 0x00006400000c000b */
[----:B01----:R-:W-:Y:S01]  /*134d0*/  ENDCOLLECTIVE ;  /* 0x000000000000791b */ /* 0x003fe20003800000 */
.L_x_13586:
        /* <DEDUP_REMOVED lines=17> */
.L_x_13587:
[----:B------:R-:W-:Y:S01]  /*135f0*/  IMAD.MOV.U32 R13, RZ, RZ, R5 ;  /* 0x000000ffff0d7224 */ /* 0x000fe200078e0005 */
[----:B------:R-:W-:-:S07]  /*13600*/  MOV R6, R14 ;  /* 0x0000000e00067202 */ /* 0x000fce0000000f00 */
[----:B------:R-:W-:Y:S05]  /*13610*/  WARPSYNC.COLLECTIVE R15, `(.L_x_13588) ;  /* 0x000000000f087348 */ /* 0x000fea0003c00000 */
[----:B------:R0:W1:Y:S02]  /*13620*/  SHFL.IDX P6, R14, R13, R12, R11 ;  /* 0x0000000c0d0e7389 */ /* 0x00006400000c000b */
[----:B01----:R-:W-:Y:S01]  /*13630*/  ENDCOLLECTIVE ;  /* 0x000000000000791b */ /* 0x003fe20003800000 */
.L_x_13588:
[----:B------:R-:W-:Y:S01]  /*13640*/  ULDC.64 UR4, c[0x0][0x208] ;  /* 0x0000820000047ab9 */ /* 0x000fe20000000a00 */
[----:B------:R-:W-:Y:S02]  /*13650*/  IMAD.MOV.U32 R13, RZ, RZ, R4 ;  /* 0x000000ffff0d7224 */ /* 0x000fe400078e0004 */
        /* <DEDUP_REMOVED lines=14> */
.L_x_13589:
[----:B------:R-:W0:Y:S01]  /*13740*/  S2R R7, SR_TID.X ;  /* 0x0000000000077919 */ /* 0x000e220000002100 */
[----:B------:R-:W-:Y:S02]  /*13750*/  IMAD.MOV.U32 R13, RZ, RZ, R5 ;  /* 0x000000ffff0d7224 */ /* 0x000fe400078e0005 */
[----:B------:R-:W-:-:S07]  /*13760*/  IMAD.MOV.U32 R6, RZ, RZ, R14 ;  /* 0x000000ffff067224 */ /* 0x000fce00078e000e */
[----:B0-----:R-:W-:Y:S05]  /*13770*/  WARPSYNC.COLLECTIVE R15, `(.L_x_13590) ;  /* 0x000000000f087348 */ /* 0x001fea0003c00000 */
[----:B------:R1:W2:Y:S02]  /*13780*/  SHFL.IDX P6, R14, R13, R12, R11 ;  /* 0x0000000c0d0e7389 */ /* 0x0002a400000c000b */
[----:B012---:R-:W-:Y:S01]  /*13790*/  ENDCOLLECTIVE ;  /* 0x000000000000791b */ /* 0x007fe20003800000 */
.L_x_13590:
[----:B------:R-:W-:Y:S01]  /*137a0*/  ULDC.64 UR4, c[0x0][0x208] ;  /* 0x0000820000047ab9 */ /* 0x000fe20000000a00 */
[----:B------:R-:W-:Y:S02]  /*137b0*/  IMAD.MOV.U32 R13, RZ, RZ, R4 ;  /* 0x000000ffff0d7224 */ /* 0x000fe400078e0004 */
[----:B------:R-:W-:Y:S01]  /*137c0*/  IMAD.MOV.U32 R12, RZ, RZ, 0x5 ;  /* 0x00000005ff0c7424 */ /* 0x000fe200078e00ff */
[----:B------:R-:W-:-:S05]  /*137d0*/  @!P5 LEA R8, P6, R8, R14, 0x1 ;  /* 0x0000000e0808d211 */ /* 0x000fca00078c08ff */
[----:B------:R-:W-:Y:S01]  /*137e0*/  @!P5 IMAD.X R21, RZ, RZ, R6, P6 ;  /* 0x000000ffff15d224 */ /* 0x000fe200030e0606 */
[C---:B------:R-:W-:Y:S02]  /*137f0*/  LOP3.LUT P6, RZ, R17.reuse, 0x8, RZ, 0xc0, !PT ;  /* 0x0000000811ff7812 */ /* 0x040fe400078cc0ff */
[----:B------:R-:W-:-:S11]  /*13800*/  LOP3.LUT P5, RZ, R17, 0x80, RZ, 0xc0, !PT ;  /* 0x0000008011ff7812 */ /* 0x000fd600078ac0ff */
[C---:B------:R-:W-:Y:S01]  /*13810*/  @!P6 LEA R9, R10.reuse, UR38, 0x1 ;  /* 0x000000260a09ec11 */ /* 0x040fe2000f8e08ff */
[----:B------:R-:W-:Y:S01]  /*13820*/  @!P6 IMAD.MOV.U32 R3, RZ, RZ, R21 ;  /* 0x000000ffff03e224 */ /* 0x000fe200078e0015 */
[----:B------:R-:W-:Y:S01]  /*13830*/  @!P6 MOV R2, R8 ;  /* 0x000000080002e202 */ /* 0x000fe20000000f00 */
[----:B------:R-:W-:Y:S01]  /*13840*/  IMAD.SHL.U32 R8, R7, 0x8, RZ ;  /* 0x0000000807087824 */ /* 0x000fe200078e00ff */
[----:B------:R-:W-:-:S03]  /*13850*/  @!P4 LEA R7, R10, UR38, 0x1 ;  /* 0x000000260a07cc11 */ /* 0x000fc6000f8e08ff */
[----:B------:R-:W-:Y:S01]  /*13860*/  @!PT LDS RZ, [RZ] ;  /* 0x00000000fffff984 */ /* 0x000fe20000000800 */
[----:B------:R-:W-:Y:S01]  /*13870*/  @!PT LDS RZ, [RZ] ;  /* 0x00000000fffff984 */ /* 0x000fe20000000800 */
[----:B------:R-:W-:Y:S01]  /*13880*/  @!PT LDS RZ, [RZ] ;  /* 0x00000000fffff984 */ /* 0x000fe20000000800 */
[----:B------:R0:W-:Y:S01]  /*13890*/  @!P6 LDGSTS.E.BYPASS.LTC128B.128 [R9+0x24400], desc[UR4][R2.64], !P3 ;  /* 0x244000000209efae */ /* 0x0001e2000d901d44 */
[----:B------:R-:W-:-:S03]  /*138a0*/  LOP3.LUT R8, R8, 0x38, RZ, 0xc0, !PT ;  /* 0x0000003808087812 */ /* 0x000fc600078ec0ff */
[----:B------:R0:W-:Y:S04]  /*138b0*/  @!P6 LDGSTS.E.BYPASS.LTC128B.128 [R9+0x28400], desc[UR4][R2.64+0x80], !P0 ;  /* 0x284000800209efae */ /* 0x0001e8000c101d44 */
[----:B------:R0:W-:Y:S04]  /*138c0*/  @!P6 LDGSTS.E.BYPASS.LTC128B.128 [R9+0x2c400], desc[UR4][R2.64+0x100], !P1 ;  /* 0x2c4001000209efae */ /* 0x0001e8000c901d44 */
[----:B------:R0:W-:Y:S02]  /*138d0*/  @!P6 LDGSTS.E.BYPASS.LTC128B.128 [R9+0x30400], desc[UR4][R2.64+0x180], !P2 ;  /* 0x304001800209efae */ /* 0x0001e4000d101d44 */
[----:B0-----:R-:W-:Y:S05]  /*138e0*/  WARPSYNC.COLLECTIVE R15, `(.L_x_13591) ;  /* 0x000000000f087348 */ /* 0x001fea0003c00000 */
[----:B------:R1:W2:Y:S02]  /*138f0*/  SHFL.IDX P6, R14, R13, R12, R11 ;  /* 0x0000000c0d0e7389 */ /* 0x0002a400000c000b */
[----:B012---:R-:W-:Y:S01]  /*13900*/  ENDCOLLECTIVE ;  /* 0x000000000000791b */ /* 0x007fe20003800000 */
.L_x_13591:
[----:B------:R-:W-:Y:S02]  /*13910*/  IMAD.MOV.U32 R13, RZ, RZ, R5 ;  /* 0x000000ffff0d7224 */ /* 0x000fe400078e0005 */
[----:B------:R-:W-:-:S07]  /*13920*/  IMAD.MOV.U32 R6, RZ, RZ, R14 ;  /* 0x000000ffff067224 */ /* 0x000fce00078e000e */
[----:B------:R-:W-:Y:S05]  /*13930*/  WARPSYNC.COLLECTIVE R15, `(.L_x_13592) ;  /* 0x000000000f087348 */ /* 0x000fea0003c00000 */
[----:B------:R0:W1:Y:S02]  /*13940*/  SHFL.IDX P6, R14, R13, R12, R11 ;  /* 0x0000000c0d0e7389 */ /* 0x00006400000c000b */
[----:B01----:R-:W-:Y:S01]  /*13950*/  ENDCOLLECTIVE ;  /* 0x000000000000791b */ /* 0x003fe20003800000 */
.L_x_13592:
[----:B------:R-:W-:Y:S01]  /*13960*/  ULDC.64 UR4, c[0x0][0x208] ;  /* 0x0000820000047ab9 */ /* 0x000fe20000000a00 */
[----:B------:R-:W-:Y:S02]  /*13970*/  IMAD.MOV.U32 R13, RZ, RZ, R4 ;  /* 0x000000ffff0d7224 */ /* 0x000fe400078e0004 */
[----:B------:R-:W-:Y:S01]  /*13980*/  IMAD.MOV.U32 R12, RZ, RZ, 0x6 ;  /* 0x00000006ff0c7424 */ /* 0x000fe200078e00ff */
[----:B------:R-:W-:-:S04]  /*13990*/  @!P4 LEA R14, P6, R8, R14, 0x1 ;  /* 0x0000000e080ec211 */ /* 0x000fc800078c08ff */
[----:B------:R-:W-:Y:S01]  /*139a0*/  @!P4 IADD3.X R21, RZ, R6, RZ, P6, !PT ;  /* 0x00000006ff15c210 */ /* 0x000fe200037fe4ff */
[----:B------:R-:W-:-:S04]  /*139b0*/  @!P4 IMAD.MOV.U32 R2, RZ, RZ, R14 ;  /* 0x000000ffff02c224 */ /* 0x000fc800078e000e */
        /* <DEDUP_REMOVED lines=12> */
.L_x_13593:
[----:B------:R-:W-:Y:S02]  /*13a80*/  IMAD.MOV.U32 R13, RZ, RZ, R5 ;  /* 0x000000ffff0d7224 */ /* 0x000fe400078e0005 */
[----:B------:R-:W-:-:S07]  /*13a90*/  IMAD.MOV.U32 R6, RZ, RZ, R14 ;  /* 0x000000ffff067224 */ /* 0x000fce00078e000e */
[----:B------:R-:W-:Y:S05]  /*13aa0*/  WARPSYNC.COLLECTIVE R15, `(.L_x_13594) ;  /* 0x000000000f087348 */ /* 0x000fea0003c00000 */
[----:B------:R0:W1:Y:S02]  /*13ab0*/  SHFL.IDX P6, R14, R13, R12, R11 ;  /* 0x0000000c0d0e7389 */ /* 0x00006400000c000b */
[----:B01----:R-:W-:Y:S01]  /*13ac0*/  ENDCOLLECTIVE ;  /* 0x000000000000791b */ /* 0x003fe20003800000 */
.L_x_13594:
[----:B------:R-:W-:Y:S01]  /*13ad0*/  ULDC.64 UR4, c[0x0][0x208] ;  /* 0x0000820000047ab9 */ /* 0x000fe20000000a00 */
[----:B------:R-:W-:Y:S02]  /*13ae0*/  IMAD.MOV.U32 R13, RZ, RZ, R4 ;  /* 0x000000ffff0d7224 */ /* 0x000fe400078e0004 */
[----:B------:R-:W-:Y:S01]  /*13af0*/  IMAD.MOV.U32 R12, RZ, RZ, 0x7 ;  /* 0x00000007ff0c7424 */ /* 0x000fe200078e00ff */
[----:B------:R-:W-:-:S04]  /*13b00*/  @!P5 LEA R14, P6, R8, R14, 0x1 ;  /* 0x0000000e080ed211 */ /* 0x000fc800078c08ff */
[----:B------:R-:W-:Y:S01]  /*13b10*/  @!P5 IADD3.X R9, RZ, R6, RZ, P6, !PT ;  /* 0x00000006ff09d210 */ /* 0x000fe200037fe4ff */
[----:B------:R-:W-:-:S04]  /*13b20*/  @!P5 IMAD.MOV.U32 R2, RZ, RZ, R14 ;  /* 0x000000ffff02d224 */ /* 0x000fc800078e000e */
        /* <DEDUP_REMOVED lines=11> */
.L_x_13595:
[----:B------:R-:W-:Y:S02]  /*13be0*/  IMAD.MOV.U32 R13, RZ, RZ, R5 ;  /* 0x000000ffff0d7224 */ /* 0x000fe400078e0005 */
[----:B------:R-:W-:-:S07]  /*13bf0*/  IMAD.MOV.U32 R6, RZ, RZ, R14 ;  /* 0x000000ffff067224 */ /* 0x000fce00078e000e */
[----:B------:R-:W-:Y:S05]  /*13c00*/  WARPSYNC.COLLECTIVE R15, `(.L_x_13596) ;  /* 0x000000000f087348 */ /* 0x000fea0003c00000 */
[----:B------:R0:W1:Y:S02]  /*13c10*/  SHFL.IDX P6, R14, R13, R12, R11 ;  /* 0x0000000c0d0e7389 */ /* 0x00006400000c000b */
[----:B01----:R-:W-:Y:S01]  /*13c20*/  ENDCOLLECTIVE ;  /* 0x000000000000791b */ /* 0x003fe20003800000 */
.L_x_13596:
[----:B------:R-:W-:Y:S05]  /*13c30*/  BRA `(.L_x_13597) ;  /* 0xffffffbc00347947 */ /* 0x000fea000383ffff */
.L_x_13486:
[----:B0-----:R-:W-:-:S04]  /*13c40*/  MOV R3, UR38 ;  /* 0x0000002600037c02 */ /* 0x001fc80008000f00 */
[----:B------:R0:W3:Y:S03]  /*13c50*/  SYNCS.PHASECHK.TRANS64.TRYWAIT P0, [R3+URZ+0x32420], R2 ;  /* 0x03242002030075a7 */ /* 0x0000e6000800017f */
[----:B---3--:R-:W-:Y:S05]  /*13c60*/  @!P0 NANOSLEEP.SYNCS 0x989680 ;  /* 0x009896800000895d */ /* 0x008fea0003900000 */
[----:B------:R-:W3:Y:S02]  /*13c70*/  @!P0 SYNCS.PHASECHK.TRANS64 P0, [R3+URZ+0x32420], R2 ;  /* 0x03242002030085a7 */ /* 0x000ee4000800007f */
[----:B---3--:R-:W-:Y:S05]  /*13c80*/  @!P0 BRA `(.L_x_13486) ;  /* 0xfffffffc00ec8947 */ /* 0x008fea000383ffff */
[----:B------:R-:W-:Y:S05]  /*13c90*/  BRA `(.L_x_13598) ;  /* 0xffffffbc00a87947 */ /* 0x000fea000383ffff */
.L_x_13489:
[----:B0-----:R-:W-:-:S04]  /*13ca0*/  IMAD.U32 R3, RZ, RZ, UR38 ;  /* 0x00000026ff037e24 */ /* 0x001fc8000f8e00ff */
[----:B------:R0:W3:Y:S03]  /*13cb0*/  SYNCS.PHASECHK.TRANS64.TRYWAIT P0, [R3+URZ+0x32460], R2 ;  /* 0x03246002030075a7 */ /* 0x0000e6000800017f */
[----:B---3--:R-:W-:Y:S05]  /*13cc0*/  @!P0 NANOSLEEP.SYNCS 0x989680 ;  /* 0x009896800000895d */ /* 0x008fea0003900000 */
[----:B------:R-:W3:Y:S02]  /*13cd0*/  @!P0 SYNCS.PHASECHK.TRANS64 P0, [R3+URZ+0x32460], R2 ;  /* 0x03246002030085a7 */ /* 0x000ee4000800007f */
[----:B---3--:R-:W-:Y:S05]  /*13ce0*/  @!P0 BRA `(.L_x_13489) ;  /* 0xfffffffc00ec8947 */ /* 0x008fea000383ffff */
[----:B------:R-:W-:Y:S05]  /*13cf0*/  BRA `(.L_x_13599) ;  /* 0xffffffbc00b47947 */ /* 0x000fea000383ffff */
.L_x_13501:
[----:B-1----:R-:W-:-:S04]  /*13d00*/  IMAD.U32 R3, RZ, RZ, UR38 ;  /* 0x00000026ff037e24 */ /* 0x002fc8000f8e00ff */
[----:B------:R1:W3:Y:S03]  /*13d10*/  SYNCS.PHASECHK.TRANS64.TRYWAIT P0, [R3+URZ+0x32448], R2 ;  /* 0x03244802030075a7 */ /* 0x0002e6000800017f */
[----:B---3--:R-:W-:Y:S05]  /*13d20*/  @!P0 NANOSLEEP.SYNCS 0x989680 ;  /* 0x009896800000895d */ /* 0x008fea0003900000 */
[----:B------:R-:W3:Y:S02]  /*13d30*/  @!P0 SYNCS.PHASECHK.TRANS64 P0, [R3+URZ+0x32448], R2 ;  /* 0x03244802030085a7 */ /* 0x000ee4000800007f */
[----:B---3--:R-:W-:Y:S05]  /*13d40*/  @!P0 BRA `(.L_x_13501) ;  /* 0xfffffffc00ec8947 */ /* 0x008fea000383ffff */
[----:B------:R-:W-:Y:S05]  /*13d50*/  BRA `(.L_x_13600) ;  /* 0xffffffc400b07947 */ /* 0x000fea000383ffff */
.L_x_13506:
[----:B01----:R-:W-:-:S04]  /*13d60*/  IMAD.U32 R3, RZ, RZ, UR38 ;  /* 0x00000026ff037e24 */ /* 0x003fc8000f8e00ff */
[----:B------:R0:W1:Y:S03]  /*13d70*/  SYNCS.PHASECHK.TRANS64.TRYWAIT P0, [R3+URZ+0x32468], R2 ;  /* 0x03246802030075a7 */ /* 0x000066000800017f */
[----:B-1----:R-:W-:Y:S05]  /*13d80*/  @!P0 NANOSLEEP.SYNCS 0x989680 ;  /* 0x009896800000895d */ /* 0x002fea0003900000 */
[----:B------:R-:W1:Y:S02]  /*13d90*/  @!P0 SYNCS.PHASECHK.TRANS64 P0, [R3+URZ+0x32468], R2 ;  /* 0x03246802030085a7 */ /* 0x000e64000800007f */
[----:B-1----:R-:W-:Y:S05]  /*13da0*/  @!P0 BRA `(.L_x_13506) ;  /* 0xfffffffc00ec8947 */ /* 0x002fea000383ffff */
[----:B------:R-:W-:Y:S05]  /*13db0*/  BRA `(.L_x_13601) ;  /* 0xffffffc800107947 */ /* 0x000fea000383ffff */
.L_x_13517:
[----:B-1----:R-:W-:-:S04]  /*13dc0*/  IMAD.U32 R3, RZ, RZ, UR38 ;  /* 0x00000026ff037e24 */ /* 0x002fc8000f8e00ff */
[----:B------:R1:W3:Y:S03]  /*13dd0*/  SYNCS.PHASECHK.TRANS64.TRYWAIT P0, [R3+URZ+0x32440], R2 ;  /* 0x03244002030075a7 */ /* 0x0002e6000800017f */
[----:B---3--:R-:W-:Y:S05]  /*13de0*/  @!P0 NANOSLEEP.SYNCS 0x989680 ;  /* 0x009896800000895d */ /* 0x008fea0003900000 */
[----:B------:R-:W3:Y:S02]  /*13df0*/  @!P0 SYNCS.PHASECHK.TRANS64 P0, [R3+URZ+0x32440], R2 ;  /* 0x03244002030085a7 */ /* 0x000ee4000800007f */
[----:B---3--:R-:W-:Y:S05]  /*13e00*/  @!P0 BRA `(.L_x_13517) ;  /* 0xfffffffc00ec8947 */ /* 0x008fea000383ffff */
[----:B------:R-:W-:Y:S05]  /*13e10*/  BRA `(.L_x_13602) ;  /* 0xffffffcc008c7947 */ /* 0x000fea000383ffff */
.L_x_13522:
[----:B01-3--:R-:W-:-:S04]  /*13e20*/  IMAD.U32 R3, RZ, RZ, UR38 ;  /* 0x00000026ff037e24 */ /* 0x00bfc8000f8e00ff */
[----:B------:R0:W1:Y:S03]  /*13e30*/  SYNCS.PHASECHK.TRANS64.TRYWAIT P0, [R3+URZ+0x32460], R2 ;  /* 0x03246002030075a7 */ /* 0x000066000800017f */
[----:B-1----:R-:W-:Y:S05]  /*13e40*/  @!P0 NANOSLEEP.SYNCS 0x989680 ;  /* 0x009896800000895d */ /* 0x002fea0003900000 */
[----:B------:R-:W1:Y:S02]  /*13e50*/  @!P0 SYNCS.PHASECHK.TRANS64 P0, [R3+URZ+0x32460], R2 ;  /* 0x03246002030085a7 */ /* 0x000e64000800007f */
[----:B-1----:R-:W-:Y:S05]  /*13e60*/  @!P0 BRA `(.L_x_13522) ;  /* 0xfffffffc00ec8947 */ /* 0x002fea000383ffff */
[----:B------:R-:W-:Y:S05]  /*13e70*/  BRA `(.L_x_13603) ;  /* 0xffffffcc00f07947 */ /* 0x000fea000383ffff */
.L_x_13534:
[----:B-1----:R-:W-:-:S04]  /*13e80*/  IMAD.U32 R3, RZ, RZ, UR38 ;  /* 0x00000026ff037e24 */ /* 0x002fc8000f8e00ff */
[----:B------:R1:W3:Y:S03]  /*13e90*/  SYNCS.PHASECHK.TRANS64.TRYWAIT P0, [R3+URZ+0x32448], R2 ;  /* 0x03244802030075a7 */ /* 0x0002e6000800017f */
[----:B---3--:R-:W-:Y:S05]  /*13ea0*/  @!P0 NANOSLEEP.SYNCS 0x989680 ;  /* 0x009896800000895d */ /* 0x008fea0003900000 */
[----:B------:R-:W3:Y:S02]  /*13eb0*/  @!P0 SYNCS.PHASECHK.TRANS64 P0, [R3+URZ+0x32448], R2 ;  /* 0x03244802030085a7 */ /* 0x000ee4000800007f */
[----:B---3--:R-:W-:Y:S05]  /*13ec0*/  @!P0 BRA `(.L_x_13534) ;  /* 0xfffffffc00ec8947 */ /* 0x008fea000383ffff */
[----:B------:R-:W-:Y:S05]  /*13ed0*/  BRA `(.L_x_13604) ;  /* 0xffffffd400787947 */ /* 0x000fea000383ffff */
.L_x_13539:
[----:B-1----:R-:W-:-:S04]  /*13ee0*/  MOV R3, UR38 ;  /* 0x0000002600037c02 */ /* 0x002fc80008000f00 */
[----:B------:R1:W3:Y:S03]  /*13ef0*/  SYNCS.PHASECHK.TRANS64.TRYWAIT P0, [R3+URZ+0x32468], R2 ;  /* 0x03246802030075a7 */ /* 0x0002e6000800017f */
[----:B---3--:R-:W-:Y:S05]  /*13f00*/  @!P0 NANOSLEEP.SYNCS 0x989680 ;  /* 0x009896800000895d */ /* 0x008fea0003900000 */
[----:B------:R-:W3:Y:S02]  /*13f10*/  @!P0 SYNCS.PHASECHK.TRANS64 P0, [R3+URZ+0x32468], R2 ;  /* 0x03246802030085a7 */ /* 0x000ee4000800007f */
[----:B---3--:R-:W-:Y:S05]  /*13f20*/  @!P0 BRA `(.L_x_13539) ;  /* 0xfffffffc00ec8947 */ /* 0x008fea000383ffff */
[----:B------:R-:W-:Y:S05]  /*13f30*/  BRA `(.L_x_13605) ;  /* 0xffffffd400dc7947 */ /* 0x000fea000383ffff */
.L_x_13546:
[----:B-1----:R1:W3:Y:S02]  /*13f40*/  SYNCS.PHASECHK.TRANS64.TRYWAIT P0, [R2+URZ+0x32420], R3 ;  /* 0x03242003020075a7 */ /* 0x0022e4000800017f */
[----:B---3--:R-:W-:Y:S05]  /*13f50*/  @!P0 NANOSLEEP.SYNCS 0x989680 ;  /* 0x009896800000895d */ /* 0x008fea0003900000 */
[----:B------:R-:W3:Y:S02]  /*13f60*/  @!P0 SYNCS.PHASECHK.TRANS64 P0, [R2+URZ+0x32420], R3 ;  /* 0x03242003020085a7 */ /* 0x000ee4000800007f */
[----:B---3--:R-:W-:Y:S05]  /*13f70*/  @!P0 BRA `(.L_x_13546) ;  /* 0xfffffffc00f08947 */ /* 0x008fea000383ffff */
[----:B------:R-:W-:Y:S05]  /*13f80*/  BRA `(.L_x_13606) ;  /* 0xffffffd800fc7947 */ /* 0x000fea000383ffff */
.L_x_13547:
        /* <DEDUP_REMOVED lines=11> */
.L_x_13608:
[----:B------:R-:W-:Y:S05]  /*14040*/  BSYNC B0 ;  /* 0x0000000000007941 */ /* 0x000fea0003800000 */
.L_x_13607:
[----:B------:R-:W-:Y:S05]  /*14050*/  BRA `(.L_x_13609) ;  /* 0xffffffd800e07947 */ /* 0x000fea000383ffff */
.L_x_13548:
[----:B------:R-:W-:Y:S01]  /*14060*/  BSSY B0, `(.L_x_13610) ;  /* 0x0000006000007945 */ /* 0x000fe20003800000 */
[----:B------:R-:W-:-:S07]  /*14070*/  IMAD.MOV.U32 R15, RZ, RZ, -0x1 ;  /* 0xffffffffff0f7424 */ /* 0x000fce00078e00ff */
[----:B01----:R-:W-:Y:S05]  /*14080*/  WARPSYNC.COLLECTIVE R15, `(.L_x_13611) ;  /* 0x000000000f0c7348 */ /* 0x003fea0003c00000 */
[----:B------:R-:W-:Y:S02]  /*14090*/  ELECT P6, UR62, PT ;  /* 0x00000000003e782f */ /* 0x000fe400038c0000 */
[----:B------:R-:W-:Y:S01]  /*140a0*/  MOV R14, UR62 ;  /* 0x0000003e000e7c02 */ /* 0x000fe20008000f00 */
[----:B01----:R-:W-:Y:S10]  /*140b0*/  ENDCOLLECTIVE ;  /* 0x000000000000791b */ /* 0x003ff40003800000 */
.L_x_13611:
[----:B------:R-:W-:Y:S05]  /*140c0*/  BSYNC B0 ;  /* 0x0000000000007941 */ /* 0x000fea0003800000 */
.L_x_13610:
[----:B------:R-:W-:Y:S05]  /*140d0*/  BRA `(.L_x_13612) ;  /* 0xffffffd800d47947 */ /* 0x000fea000383ffff */
.L_x_13550:
[----:B-1----:R1:W2:Y:S02]  /*140e0*/  SYNCS.PHASECHK.TRANS64.TRYWAIT P0, [R7+URZ], R4 ;  /* 0x00000004070075a7 */ /* 0x0022a4000800017f */
[----:B--2---:R-:W-:Y:S05]  /*140f0*/  @!P0 NANOSLEEP.SYNCS 0x989680 ;  /* 0x009896800000895d */ /* 0x004fea0003900000 */
[----:B------:R-:W2:Y:S02]  /*14100*/  @!P0 SYNCS.PHASECHK.TRANS64 P0, [R7+URZ], R4 ;  /* 0x00000004070085a7 */ /* 0x000ea4000800007f */
[----:B--2---:R-:W-:Y:S05]  /*14110*/  @!P0 BRA `(.L_x_13550) ;  /* 0xfffffffc00f08947 */ /* 0x004fea000383ffff */
[----:B------:R-:W-:Y:S05]  /*14120*/  BRA `(.L_x_13613) ;  /* 0xffffffdc00087947 */ /* 0x000fea000383ffff */
.L_x_13551:
[----:B--2---:R2:W3:Y:S02]  /*14130*/  SYNCS.PHASECHK.TRANS64.TRYWAIT P0, [R5+URZ], R0 ;  /* 0x00000000050075a7 */ /* 0x0044e4000800017f */
[----:B---3--:R-:W-:Y:S05]  /*14140*/  @!P0 NANOSLEEP.SYNCS 0x989680 ;  /* 0x009896800000895d */ /* 0x008fea0003900000 */
[----:B------:R-:W3:Y:S02]  /*14150*/  @!P0 SYNCS.PHASECHK.TRANS64 P0, [R5+URZ], R0 ;  /* 0x00000000050085a7 */ /* 0x000ee4000800007f */
[----:B---3--:R-:W-:Y:S05]  /*14160*/  @!P0 BRA `(.L_x_13551) ;  /* 0xfffffffc00f08947 */ /* 0x008fea000383ffff */
[----:B------:R-:W-:Y:S05]  /*14170*/  BRA `(.L_x_13614) ;  /* 0xffffffd800fc7947 */ /* 0x000fea000383ffff */
.L_x_13553:
[----:B--2---:R2:W3:Y:S02]  /*14180*/  SYNCS.PHASECHK.TRANS64.TRYWAIT P0, [R5+URZ], R4 ;  /* 0x00000004050075a7 */ /* 0x0044e4000800017f */
[----:B---3--:R-:W-:Y:S05]  /*14190*/  @!P0 NANOSLEEP.SYNCS 0x989680 ;  /* 0x009896800000895d */ /* 0x008fea0003900000 */
[----:B------:R-:W3:Y:S02]  /*141a0*/  @!P0 SYNCS.PHASECHK.TRANS64 P0, [R5+URZ], R4 ;  /* 0x00000004050085a7 */ /* 0x000ee4000800007f */
[----:B---3--:R-:W-:Y:S05]  /*141b0*/  @!P0 BRA `(.L_x_13553) ;  /* 0xfffffffc00f08947 */ /* 0x008fea000383ffff */
[----:B------:R-:W-:Y:S05]  /*141c0*/  BRA `(.L_x_13615) ;  /* 0xffffffdc00007947 */ /* 0x000fea000383ffff */
.L_x_13616:
        /* <DEDUP_REMOVED lines=11> */
.L_x_15204:


//--------------------- .text._ZN7cutlass13device_kernelIN5flash11enable_sm90INS1_16FlashAttnFwdSm90INS1_25CollectiveMainloopFwdSm90ILi2EN4cute5tupleIJNS5_1CILi1EEES8_S8_EEENS6_IJNS7_ILi128EEENS7_ILi96EEENS7_ILi64EEEEEELi256ENS_6half_tEfNS_4arch4Sm90ELb1ELb0ELb1ELb1ELb0ELb0ELb0ELb1ELb0ELb1ELb1ELb0EEENS1_21CollectiveEpilogueFwdINS6_IJSA_NS7_ILi256EEESB_EEES9_SE_SG_Li256ELb1ELb1ELb1ELb0EEENS1_36VarlenDynamicPersistentTileSchedulerILi128ELi96ELi256ELi128ELb1ELb1ELb1ELb1ELb1ELb1EEEEEEEEEvNT_6ParamsE --------------------------
	.section	.text._ZN7cutlass13device_kernelIN5flash11enable_sm90INS1_16FlashAttnFwdSm90INS1_25CollectiveMainloopFwdSm90ILi2EN4cute5tupleIJNS5_1CILi1EEES8_S8_EEENS6_IJNS7_ILi128EEENS7_ILi96EEENS7_ILi64EEEEEELi256ENS_6half_tEfNS_4arch4Sm90ELb1ELb0ELb1ELb1ELb0ELb0ELb0ELb1ELb0ELb1ELb1ELb0EEENS1_21CollectiveEpilogueFwdINS6_IJSA_NS7_ILi256EEESB_EEES9_SE_SG_Li256ELb1ELb1ELb1ELb0EEENS1_36VarlenDynamicPersistentTileSchedulerILi128ELi96ELi256ELi128ELb1ELb1ELb1ELb1ELb1ELb1EEEEEEEEEvNT_6ParamsE,"ax",@progbits
	.align	128
.text._ZN7cutlass13device_kernelIN5flash11enable_sm90INS1_16FlashAttnFwdSm90INS1_25CollectiveMainloopFwdSm90ILi2EN4cute5tupleIJNS5_1CILi1EEES8_S8_EEENS6_IJNS7_ILi128EEENS7_ILi96EEENS7_ILi64EEEEEELi256ENS_6half_tEfNS_4arch4Sm90ELb1ELb0ELb1ELb1ELb0ELb0ELb0ELb1ELb0ELb1ELb1ELb0EEENS1_21CollectiveEpilogueFwdINS6_IJSA_NS7_ILi256EEESB_EEES9_SE_SG_Li256ELb1ELb1ELb1ELb0EEENS1_36VarlenDynamicPersistentTileSchedulerILi128ELi96ELi256ELi128ELb1ELb1ELb1ELb1ELb1ELb1EEEEEEEEEvNT_6ParamsE:
        .type           _ZN7cutlass13device_kernelIN5flash11enable_sm90INS1_16FlashAttnFwdSm90INS1_25CollectiveMainloopFwdSm90ILi2EN4cute5tupleIJNS5_1CILi1EEES8_S8_EEENS6_IJNS7_ILi128EEENS7_ILi96EEENS7_ILi64EEEEEELi256ENS_6half_tEfNS_4arch4Sm90ELb1ELb0ELb1ELb1ELb0ELb0ELb0ELb1ELb0ELb1ELb1ELb0EEENS1_21CollectiveEpilogueFwdINS6_IJSA_NS7_ILi256EEESB_EEES9_SE_SG_Li256ELb1ELb1ELb1ELb0EEENS1_36VarlenDynamicPersistentTileSchedulerILi128ELi96ELi256ELi128ELb1ELb1ELb1ELb1ELb1ELb1EEEEEEEEEvNT_6ParamsE,@function
        .size           _ZN7cutlass13device_kernelIN5flash11enable_sm90INS1_16FlashAttnFwdSm90INS1_25CollectiveMainloopFwdSm90ILi2EN4cute5tupleIJNS5_1CILi1EEES8_S8_EEENS6_IJNS7_ILi128EEENS7_ILi96EEENS7_ILi64EEEEEELi256ENS_6half_tEfNS_4arch4Sm90ELb1ELb0ELb1ELb1ELb0ELb0ELb0ELb1ELb0ELb1ELb1ELb0EEENS1_21CollectiveEpilogueFwdINS6_IJSA_NS7_ILi256EEESB_EEES9_SE_SG_Li256ELb1ELb1ELb1ELb0EEENS1_36VarlenDynamicPersistentTileSchedulerILi128ELi96ELi256ELi128ELb1ELb1ELb1ELb1ELb1ELb1EEEEEEEEEvNT_6ParamsE,(.L_x_15205 - _ZN7cutlass13device_kernelIN5flash11enable_sm90INS1_16FlashAttnFwdSm90INS1_25CollectiveMainloopFwdSm90ILi2EN4cute5tupleIJNS5_1CILi1EEES8_S8_EEENS6_IJNS7_ILi128EEENS7_ILi96EEENS7_ILi64EEEEEELi256ENS_6half_tEfNS_4arch4Sm90ELb1ELb0ELb1ELb1ELb0ELb0ELb0ELb1ELb0ELb1ELb1ELb0EEENS1_21CollectiveEpilogueFwdINS6_IJSA_NS7_ILi256EEESB_EEES9_SE_SG_Li256ELb1ELb1ELb1ELb0EEENS1_36VarlenDynamicPersistentTileSchedulerILi128ELi96ELi256ELi128ELb1ELb1ELb1ELb1ELb1ELb1EEEEEEEEEvNT_6ParamsE)
        .other          _ZN7cutlass13device_kernelIN5flash11enable_sm90INS1_16FlashAttnFwdSm90INS1_25CollectiveMainloopFwdSm90ILi2EN4cute5tupleIJNS5_1CILi1EEES8_S8_EEENS6_IJNS7_ILi128EEENS7_ILi96EEENS7_ILi64EEEEEELi256ENS_6half_tEfNS_4arch4Sm90ELb1ELb0ELb1ELb1ELb0ELb0ELb0ELb1ELb0ELb1ELb1ELb0EEENS1_21CollectiveEpilogueFwdINS6_IJSA_NS7_ILi256EEESB_EEES9_SE_SG_Li256ELb1ELb1ELb1ELb0EEENS1_36VarlenDynamicPersistentTileSchedulerILi128ELi96ELi256ELi128ELb1ELb1ELb1ELb1ELb1ELb1EEEEEEEEEvNT_6ParamsE,@"STO_CUDA_ENTRY STV_DEFAULT"
_ZN7cutlass13device_kernelIN5flash11enable_sm90INS1_16FlashAttnFwdSm90INS1_25CollectiveMainloopFwdSm90ILi2EN4cute5tupleIJNS5_1CILi1EEES8_S8_EEENS6_IJNS7_ILi128EEENS7_ILi96EEENS7_ILi64EEEEEELi256ENS_6half_tEfNS_4arch4Sm90ELb1ELb0ELb1ELb1ELb0ELb0ELb0ELb1ELb0ELb1ELb1ELb0EEENS1_21CollectiveEpilogueFwdINS6_IJSA_NS7_ILi256EEESB_EEES9_SE_SG_Li256ELb1ELb1ELb1ELb0EEENS1_36VarlenDynamicPersistentTileSchedulerILi128ELi96ELi256ELi128ELb1ELb1ELb1ELb1ELb1ELb1EEEEEEEEEvNT_6ParamsE:
        /* <DEDUP_REMOVED lines=18> */
.L_x_13618:
[----:B------:R-:W-:Y:S05]  /*0120*/  BSYNC B0 ;  /* 0x0000000000007941 */ /* 0x000fea0003800000 */
.L_x_13617:
        /* <DEDUP_REMOVED lines=41> */
.L_x_13619:
        /* <DEDUP_REMOVED lines=22> */
.L_x_13620:
        /* <DEDUP_REMOVED lines=18> */
.L_x_13621:
        /* <DEDUP_REMOVED lines=22> */
.L_x_13622:
        /* <DEDUP_REMOVED lines=22> */
.L_x_13623:
[----:B------:R-:W-:Y:S01]  /*0900*/  PLOP3.LUT P0, PT, PT, PT, UP0, 0x80, 0x0 ;  /* 0x000000000000781c */ /* 0x000fe20003f0f008 */
[----:B------:R-:W-:Y:S01]  /*0910*/  UMOV UR36, 0x1 ;  /* 0x0000000100247882 */ /* 0x000fe20000000000 */
[----:B------:R-:W-:Y:S01]  /*0920*/  NOP ;  /* 0x0000000000007918 */ /* 0x000fe20000000000 */
[----:B------:R-:W-:Y:S01]  /*0930*/  USEL UR36, UR36, 0x2, !UP0 ;  /* 0x0000000224247887 */ /* 0x000fe2000c000000 */
[----:B------:R-:W-:Y:S01]  /*0940*/  ULDC.64 UR38, c[0x0][0x208] ;  /* 0x0000820000267ab9 */ /* 0x000fe20000000a00 */
[----:B012-4-:R-:W-:Y:S08]  /*0950*/  BAR.SYNC.DEFER_BLOCKING 0x0 ;  /* 0x0000000000007b1d */ /* 0x017ff00000010000 */
[----:B------:R-:W-:Y:S05]  /*0960*/  @!P0 BRA `(.L_x_13624) ;  /* 0x000000dc00108947 */ /* 0x000fea0003800000 */
.L_x_13625:
        /* <DEDUP_REMOVED lines=45> */
[----:B------:R-:W-:Y:S02]  /*0c40*/  LEA.HI R0, R0, R3, RZ, 0x1 ;  /* 0x0000000300007211 */ /* 0x000fe400078f08ff */
        /* <DEDUP_REMOVED lines=9> */
[----:B------:R-:W-:Y:S01]  /*0ce0*/  LEA.HI R2, R13, R13, RZ, 0x1 ;  /* 0x0000000d0d027211 */ /* 0x000fe200078f08ff */
[----:B------:R-:W-:Y:S01]  /*0cf0*/  IMAD.IADD R0, R3, 0x1, -R0 ;  /* 0x0000000103007824 */ /* 0x000fe200078e0a00 */
[----:B------:R-:W-:Y:S01]  /*0d00*/  LOP3.LUT R4, R9, 0x7ffffffc, RZ, 0xc0, !PT ;  /* 0x7ffffffc09047812 */ /* 0x000fe200078ec0ff */
[----:B------:R-:W-:Y:S01]  /*0d10*/  IMAD R11, R8, 0x10, R11 ;  /* 0x00000010080b7824 */ /* 0x000fe200078e020b */
[----:B------:R-:W-:Y:S01]  /*0d20*/  LOP3.LUT R2, R2, 0x1ffffffe, RZ, 0xc0, !PT ;  /* 0x1ffffffe02027812 */ /* 0x000fe200078ec0ff */
[----:B------:R-:W-:-:S02]  /*0d30*/  IMAD R3, R7, 0x8, R6 ;  /* 0x0000000807037824 */ /* 0x000fc400078e0206 */
[----:B------:R-:W-:Y:S02]  /*0d40*/  IMAD R0, R0, 0x40, R11 ;  /* 0x0000004000007824 */ /* 0x000fe400078e020b */
[----:B------:R-:W-:Y:S01]  /*0d50*/  IMAD.IADD R4, R223, 0x1, -R4 ;  /* 0x00000001df047824 */ /* 0x000fe200078e0a04 */
[----:B------:R0:W-:Y:S01]  /*0d60*/  STL [R1+0x3c], R3 ;  /* 0x00003c0301007387 */ /* 0x0001e20000100800 */
[----:B------:R-:W-:Y:S02]  /*0d70*/  IMAD.IADD R16, R13, 0x1, -R2 ;  /* 0x000000010d107824 */ /* 0x000fe400078e0a02 */
[----:B------:R-:W-:Y:S01]  /*0d80*/  IMAD.SHL.U32 R2, R4, 0x2, RZ ;  /* 0x0000000204027824 */ /* 0x000fe200078e00ff */
[----:B------:R1:W-:Y:S01]  /*0d90*/  STL [R1+0x38], R0 ;  /* 0x0000380001007387 */ /* 0x0003e20000100800 */
[----:B------:R-:W-:Y:S02]  /*0da0*/  IMAD R16, R16, 0x8, R0 ;  /* 0x0000000810107824 */ /* 0x000fe400078e0200 */
[----:B------:R-:W-:-:S02]  /*0db0*/  VIADD R222, R2, 0x8 ;  /* 0x0000000802de7836 */ /* 0x000fc40000000000 */
        /* <DEDUP_REMOVED lines=53> */
[----:B-1----:R-:W-:-:S07]  /*1110*/  SHF.R.S32.HI R224, RZ, 0x1f, R18 ;  /* 0x0000001fffe07819 */ /* 0x002fce0000011412 */
.L_x_13683:
        /* <DEDUP_REMOVED lines=9> */
[----:B--2---:R-:W2:Y:S01]  /*11b0*/  LDG.E R4, desc[UR38][R4.64] ;  /* 0x0000002604047981 */ /* 0x004ea2000c1e1900 */
        /* <DEDUP_REMOVED lines=48> */
.L_x_13626:
        /* <DEDUP_REMOVED lines=8> */
.L_x_13627:
        /* <DEDUP_REMOVED lines=13> */
.L_x_13628:
[----:B------:R-:W-:Y:S01]  /*1610*/  ULDC UR6, c[0x0][0x448] ;  /* 0x0001120000067ab9 */ /* 0x000fe20000000800 */
[----:B------:R-:W-:Y:S02]  /*1620*/  USHF.L.U32 UR43, UR5, 0x7, URZ ;  /* 0x00000007052b7899 */ /* 0x000fe4000800063f */
[----:B------:R-:W-:Y:S02]  /*1630*/  UISETP.NE.AND UP0, UPT, UR6, 0x1, UPT ;  /* 0x000000010600788c */ /* 0x000fe4000bf05270 */
[----:B------:R-:W-:Y:S02]  /*1640*/  UIADD3 UR6, UR43, 0x7f, URZ ;  /* 0x0000007f2b067890 */ /* 0x000fe4000fffe03f */
[----:B------:R-:W-:Y:S02]  /*1650*/  UIADD3 UR50, -UR50, UR4, URZ ;  /* 0x0000000432327290 */ /* 0x000fe4000fffe13f */
[----:B------:R-:W-:Y:S02]  /*1660*/  ULOP3.LUT UR42, UR41, 0xff, URZ, 0xc0, !UPT ;  /* 0x000000ff292a7892 */ /* 0x000fe4000f8ec03f */
[----:B------:R-:W-:-:S02]  /*1670*/  UIADD3 UR7, UR50, 0x60, -UR51 ;  /* 0x0000006032077890 */ /* 0x000fc4000fffe833 */
[----:B------:R-:W-:Y:S01]  /*1680*/  USHF.R.U32.HI UR41, URZ, 0x10, UR41 ;  /* 0x000000103f297899 */ /* 0x000fe20008011629 */
[----:B------:R-:W-:Y:S01]  /*1690*/  @UP0 ULDC UR4, c[0x0][0x44c] ;  /* 0x0001130000040ab9 */ /* 0x000fe20000000800 */
[----:B------:R-:W-:Y:S01]  /*16a0*/  @UP0 ULDC UR8, c[0x0][0x450] ;  /* 0x0001140000080ab9 */ /* 0x000fe20000000800 */
[----:B------:R-:W-:Y:S02]  /*16b0*/  UIMAD.WIDE.U32 UR4, UR6, UR4, URZ ;  /* 0x00000004060472a5 */ /* 0x000fe4000f8e003f */
[----:B------:R-:W-:Y:S02]  /*16c0*/  UIADD3 UR4, UR50, 0x5f, URZ ;  /* 0x0000005f32047890 */ /* 0x000fe4000fffe03f */
[----:B------:R-:W-:Y:S02]  /*16d0*/  @UP0 USHF.R.U32.HI UR6, URZ, UR8, UR5 ;  /* 0x000000083f060299 */ /* 0x000fe40008011605 */
[----:B------:R-:W-:Y:S02]  /*16e0*/  UIMAD.WIDE UR4, UR4, 0x2aaaaaab, URZ ;  /* 0x2aaaaaab040478a5 */ /* 0x000fe4000f8e023f */
[----:B------:R-:W-:-:S02]  /*16f0*/  UIADD3 UR6, UR7, UR6, URZ ;  /* 0x0000000607067290 */ /* 0x000fc4000fffe03f */
[----:B------:R-:W-:Y:S02]  /*1700*/  USHF.R.U32.HI UR4, URZ, 0x1f, UR5 ;  /* 0x0000001f3f047899 */ /* 0x000fe40008011605 */
[----:B------:R-:W-:Y:S02]  /*1710*/  UIMAD.WIDE UR6, UR6, 0x2aaaaaab, URZ ;  /* 0x2aaaaaab060678a5 */ /* 0x000fe4000f8e023f */
[----:B------:R-:W-:Y:S02]  /*1720*/  ULEA.HI.SX32 UR4, UR5, UR4, 0x1c ;  /* 0x0000000405047291 */ /* 0x000fe4000f8fe23f */
[----:B------:R-:W-:-:S04]  /*1730*/  USHF.R.U32.HI UR6, URZ, 0x1f, UR7 ;  /* 0x0000001f3f067899 */ /* 0x000fc80008011607 */
[----:B------:R-:W-:-:S04]  /*1740*/  ULEA.HI.SX32 UR6, UR7, UR6, 0x1c ;  /* 0x0000000607067291 */ /* 0x000fc8000f8fe23f */
[----:B------:R-:W-:-:S04]  /*1750*/  UISETP.LT.AND UP0, UPT, UR4, UR6, UPT ;  /* 0x000000060400728c */ /* 0x000fc8000bf01270 */
[----:B------:R-:W-:-:S03]  /*1760*/  USEL UR9, UR4, UR6, UP0 ;  /* 0x0000000604097287 */ /* 0x000fc60008000000 */
[----:B------:R-:W-:Y:S01]  /*1770*/  UMOV UR4, URZ ;  /* 0x0000003f00047c82 */ /* 0x000fe20008000000 */
[----:B------:R-:W-:-:S06]  /*1780*/  UISETP.GE.AND UP0, UPT, UR9, 0x1, UPT ;  /* 0x000000010900788c */ /* 0x000fcc000bf06270 */
[----:B------:R-:W-:-:S13]  /*1790*/  PLOP3.LUT P0, PT, PT, PT, UP0, 0x80, 0x0 ;  /* 0x000000000000781c */ /* 0x000fda0003f0f008 */
[----:B------:R-:W-:Y:S05]  /*17a0*/  @!P0 BRA `(.L_x_13629) ;  /* 0x0000000000908947 */ /* 0x000fea0003800000 */
        /* <DEDUP_REMOVED lines=36> */
.L_x_13629:
[----:B------:R-:W-:Y:S01]  /*19f0*/  UIMAD UR40, UR42, UR4, URZ ;  /* 0x000000042a2872a4 */ /* 0x000fe2000f8e023f */
        /* <DEDUP_REMOVED lines=110> */
.L_x_13631:
        /* <DEDUP_REMOVED lines=13> */
.L_x_13810:
[----:B------:R-:W-:Y:S01]  /*21b0*/  IMAD.U32 R0, RZ, RZ, UR49 ;  /* 0x00000031ff007e24 */ /* 0x000fe2000f8e00ff */
[----:B------:R-:W-:Y:S05]  /*21c0*/  WARPSYNC.ALL ;  /* 0x0000000000007948 */ /* 0x000fea0003800000 */
[----:B------:R1:W-:Y:S01]  /*21d0*/  BAR.SYNC.DEFER_BLOCKING R7, 0x100 ;  /* 0x000400070000751d */ /* 0x0003e20000010000 */
[----:B------:R-:W-:-:S13]  /*21e0*/  ISETP.NE.AND P0, PT, R0, 0x3, PT ;  /* 0x000000030000780c */ /* 0x000fda0003f05270 */
[----:B-1----:R-:W-:Y:S05]  /*21f0*/  @!P0 BRA `(.L_x_13633) ;  /* 0x0000000000048947 */ /* 0x002fea0003800000 */
[----:B------:R-:W-:Y:S01]  /*2200*/  BPT.TRAP 0x1 ;  /* 0x000000040000795c */ /* 0x000fe20000300000 */
.L_x_13633:
[----:B------:R-:W-:Y:S01]  /*2210*/  R2UR UR22, R6 ;  /* 0x00000000061672ca */ /* 0x000fe200000e0000 */
[----:B------:R-:W-:-:S05]  /*2220*/  IMAD.U32 R9, RZ, RZ, UR47 ;  /* 0x0000002fff097e24 */ /* 0x000fca000f8e00ff */
[----:B------:R-:W-:-:S07]  /*2230*/  SHF.L.U32 R9, R9, 0x1f, RZ ;  /* 0x0000001f09097819 */ /* 0x000fce00000006ff */
[----:B------:R-:W-:-:S09]  /*2240*/  ULEA UR22, UR37, UR22, 0x3 ;  /* 0x0000001625167291 */ /* 0x000fd2000f8e183f */
[----:B------:R1:W2:Y:S01]  /*2250*/  SYNCS.PHASECHK.TRANS64.TRYWAIT P1, [UR22+0x22830], R9 ;  /* 0x02283009ff0075a7 */ /* 0x0002a20008020156 */
[----:B------:R-:W-:Y:S05]  /*2260*/  @!P0 BRA `(.L_x_13634) ;  /* 0x0000000000048947 */ /* 0x000fea0003800000 */
[----:B------:R-:W-:Y:S01]  /*2270*/  BPT.TRAP 0x1 ;  /* 0x000000040000795c */ /* 0x000fe20000300000 */
.L_x_13634:
[----:B--2---:R-:W-:Y:S05]  /*2280*/  @P1 BRA `(.L_x_13635) ;  /* 0x0000000000081947 */ /* 0x004fea0003800000 */
[----:B------:R-:W2:Y:S02]  /*2290*/  SYNCS.PHASECHK.TRANS64.TRYWAIT P1, [UR22+0x22830], R9 ;  /* 0x02283009ff0075a7 */ /* 0x000ea40008020156 */
[----:B--2---:R-:W-:Y:S05]  /*22a0*/  @!P1 BRA `(.L_x_13636) ;  /* 0x0000013000809947 */ /* 0x004fea0003800000 */
.L_x_13635:
        /* <DEDUP_REMOVED lines=8> */
[----:B------:R-:W-:Y:S01]  /*2330*/  VIADD R5, R16, UR43 ;  /* 0x0000002b10057c36 */ /* 0x000fe20008000000 */
[----:B------:R-:W-:Y:S01]  /*2340*/  UMOV UR9, 0x40000040 ;  /* 0x4000004000097882 */ /* 0x000fe20000000000 */
[----:B------:R-:W-:Y:S01]  /*2350*/  UMOV UR11, 0x40000040 ;  /* 0x40000040000b7882 */ /* 0x000fe20000000000 */
[----:B------:R-:W-:Y:S01]  /*2360*/  UIADD3 UR12, UR16, 0x6, URZ ;  /* 0x00000006100c7890 */ /* 0x000fe2000fffe03f */
[----:B------:R-:W3:Y:S01]  /*2370*/  S2R R72, SR_TID.X ;  /* 0x0000000000487919 */ /* 0x000ee20000002100 */
[----:B------:R-:W-:Y:S01]  /*2380*/  UIADD3 UR4, UR4, 0x1c400, URZ ;  /* 0x0001c40004047890 */ /* 0x000fe2000fffe03f */
[----:B------:R-:W-:Y:S01]  /*2390*/  UMOV UR13, 0x40000040 ;  /* 0x40000040000d7882 */ /* 0x000fe20000000000 */
[----:B------:R-:W-:-:S02]  /*23a0*/  UMOV UR15, 0x40000040 ;  /* 0x40000040000f7882 */ /* 0x000fc40000000000 */
[----:B------:R-:W-:-:S04]  /*23b0*/  USHF.R.U32.HI UR4, URZ, 0x4, UR4 ;  /* 0x000000043f047899 */ /* 0x000fc80008011604 */
[----:B------:R-:W-:-:S04]  /*23c0*/  ULOP3.LUT UR4, UR4, 0x3fff, URZ, 0xc0, !UPT ;  /* 0x00003fff04047892 */ /* 0x000fc8000f8ec03f */
[----:B------:R-:W-:Y:S02]  /*23d0*/  ULOP3.LUT UR20, UR4, 0x10000, URZ, 0xfc, !UPT ;  /* 0x0001000004147892 */ /* 0x000fe4000f8efc3f */
[----:B------:R-:W-:Y:S02]  /*23e0*/  UIADD3 UR4, UR16, 0x2, URZ ;  /* 0x0000000210047890 */ /* 0x000fe4000fffe03f */
[----:B------:R-:W-:-:S04]  /*23f0*/  UIMAD UR18, UR37, 0x300, UR20 ;  /* 0x00000300251278a4 */ /* 0x000fc8000f8e0214 */
[----:B------:R-:W-:Y:S02]  /*2400*/  UIADD3 UR6, UR18, 0x2, URZ ;  /* 0x0000000212067890 */ /* 0x000fe4000fffe03f */
[----:B------:R-:W-:Y:S02]  /*2410*/  UIADD3 UR10, UR18, 0x4, URZ ;  /* 0x00000004120a7890 */ /* 0x000fe4000fffe03f */
[----:B------:R-:W-:Y:S02]  /*2420*/  UIADD3 UR14, UR18, 0x6, URZ ;  /* 0x00000006120e7890 */ /* 0x000fe4000fffe03f */
[----:B------:R-:W-:Y:S01]  /*2430*/  HGMMA.64x96x16.F32 R24, gdesc[UR16], RZ, !UPT, gsb0 ;  /* 0x01600000101879f0 */ /* 0x000fe2000c0008ff */
[----:B---3--:R-:W-:Y:S02]  /*2440*/  LOP3.LUT R72, R72, 0x7f, RZ, 0xc0, !PT ;  /* 0x0000007f48487812 */ /* 0x008fe400078ec0ff */
[----:B------:R-:W-:Y:S02]  /*2450*/  WARPGROUP.DEPBAR.LE gsb0, 0x0 ;  /* 0x00008000000079c5 */ /* 0x000fe40000010000 */
[----:B------:R-:W-:-:S06]  /*2460*/  WARPGROUP.ARRIVE ;  /* 0x00000000000079c5 */ /* 0x000fcc0000000000 */
[----:B------:R-:W-:Y:S01]  /*2470*/  HGMMA.64x96x16.F32 R24, gdesc[UR4], R24, gsb0 ;  /* 0x01600000041879f0 */ /* 0x000fe20008000818 */
[----:B------:R-:W-:Y:S01]  /*2480*/  ULDC UR6, c[0x0][0x448] ;  /* 0x0001120000067ab9 */ /* 0x000fe20000000800 */
[----:B------:R-:W-:Y:S01]  /*2490*/  ULDC UR7, c[0x0][0x9d8] ;  /* 0x0002760000077ab9 */ /* 0x000fe20000000800 */
[----:B------:R-:W-:-:S06]  /*24a0*/  UISETP.NE.AND UP0, UPT, UR6, 0x1, UPT ;  /* 0x000000010600788c */ /* 0x000fcc000bf05270 */
[----:B------:R-:W-:-:S05]  /*24b0*/  PLOP3.LUT P1, PT, PT, PT, UP0, 0x80, 0x0 ;  /* 0x000000000000781c */ /* 0x000fca0003f2f008 */
[----:B------:R-:W-:-:S08]  /*24c0*/  @UP0 ULDC UR6, c[0x0][0x44c] ;  /* 0x0001130000060ab9 */ /* 0x000fd00000000800 */
[----:B------:R-:W-:Y:S01]  /*24d0*/  @P1 IMAD.HI.U32 R20, R5, UR6, RZ ;  /* 0x0000000605141c27 */ /* 0x000fe2000f8e00ff */
[----:B------:R-:W-:-:S04]  /*24e0*/  @UP0 ULDC UR6, c[0x0][0x450] ;  /* 0x0001140000060ab9 */ /* 0x000fc80000000800 */
[----:B------:R-:W-:Y:S01]  /*24f0*/  @P1 SHF.R.U32.HI R5, RZ, UR6, R20 ;  /* 0x00000006ff051c19 */ /* 0x000fe20008011614 */
[----:B------:R-:W-:-:S04]  /*2500*/  UIMAD UR6, UR52, -0x60, UR50 ;  /* 0xffffffa0340678a4 */ /* 0x000fc8000f8e0232 */
[----:B------:R-:W3:Y:S04]  /*2510*/  SHFL.IDX PT, R21, R5, 0x1, 0x1c1f ;  /* 0x003c1f0005157f89 */ /* 0x000ee800000e0000 */
[----:B------:R-:W4:Y:S01]  /*2520*/  SHFL.IDX PT, R5, R5, RZ, 0x1c1f ;  /* 0x001c1fff05057589 */ /* 0x000f2200000e0000 */
        /* <DEDUP_REMOVED lines=11> */
[----:B------:R-:W-:Y:S02]  /*25e0*/  IMAD.U32 R33, RZ, RZ, UR6 ;  /* 0x00000006ff217e24 */ /* 0x000fe4000f8e00ff */
[----:B------:R-:W-:Y:S01]  /*25f0*/  FMUL.FTZ R30, R30, UR7 ;  /* 0x000000071e1e7c20 */ /* 0x000fe20008410000 */
[----:B------:R-:W-:Y:S01]  /*2600*/  FMUL.FTZ R43, R43, UR7 ;  /* 0x000000072b2b7c20 */ /* 0x000fe20008410000 */
[----:B------:R-:W-:Y:S01]  /*2610*/  FMUL.FTZ R42, R42, UR7 ;  /* 0x000000072a2a7c20 */ /* 0x000fe20008410000 */
[----:B------:R-:W5:Y:S01]  /*2620*/  MUFU.TANH R26, R26 ;  /* 0x0000001a001a7308 */ /* 0x000f620000002400 */
[----:B------:R-:W-:Y:S01]  /*2630*/  IADD3 R20, -R2, 0x61, R33 ;  /* 0x0000006102147810 */ /* 0x000fe20007ffe121 */
[----:B------:R-:W-:Y:S01]  /*2640*/  FMUL.FTZ R8, R36, UR7 ;  /* 0x0000000724087c20 */ /* 0x000fe20008410000 */
[----:B------:R-:W-:Y:S01]  /*2650*/  FMUL.FTZ R31, R31, UR7 ;  /* 0x000000071f1f7c20 */ /* 0x000fe20008410000 */
[----:B--2---:R-:W-:Y:S01]  /*2660*/  FMUL.FTZ R0, R37, UR7 ;  /* 0x0000000725007c20 */ /* 0x004fe20008410000 */
        /* <DEDUP_REMOVED lines=15> */
[----:B0-----:R-:W-:Y:S01]  /*2760*/  FMUL.FTZ R3, R41, UR7 ;  /* 0x0000000729037c20 */ /* 0x001fe20008410000 */
[----:B------:R-:W-:Y:S01]  /*2770*/  FMUL.FTZ R4, R40, UR7 ;  /* 0x0000000728047c20 */ /* 0x000fe20008410000 */
[----:B------:R-:W-:Y:S01]  /*2780*/  FMUL.FTZ R54, R54, UR7 ;  /* 0x0000000736367c20 */ /* 0x000fe20008410000 */
[----:B------:R-:W-:Y:S01]  /*2790*/  FMUL.FTZ R55, R55, UR7 ;  /* 0x0000000737377c20 */ /* 0x000fe20008410000 */
[----:B------:R-:W-:Y:S01]  /*27a0*/  MUFU.TANH R30, R30 ;  /* 0x0000001e001e7308 */ /* 0x000fe20000002400 */
[----:B-1----:R-:W-:-:S02]  /*27b0*/  VIADD R43, R20, -UR51 ;  /* 0x80000033142b7c36 */ /* 0x002fc40008000000 */
        /* <DEDUP_REMOVED lines=15> */
[----:B0-----:R-:W-:Y:S01]  /*28b0*/  IADD3 R42, -R2, 0x60, R33 ;  /* 0x00000060022a7810 */ /* 0x001fe20007ffe121 */
[----:B------:R-:W-:Y:S01]  /*28c0*/  FMUL.FTZ R52, R52, UR7 ;  /* 0x0000000734347c20 */ /* 0x000fe20008410000 */
[----:B------:R-:W-:Y:S01]  /*28d0*/  FMUL.FTZ R53, R53, UR7 ;  /* 0x0000000735357c20 */ /* 0x000fe20008410000 */
[----:B------:R-:W-:Y:S01]  /*28e0*/  FMUL.FTZ R57, R57, UR7 ;  /* 0x0000000739397c20 */ /* 0x000fe20008410000 */
[-CC-:B---3--:R-:W-:Y:S01]  /*28f0*/  VIADDMNMX R20, R21, R43.reuse, R42.reuse, PT ;  /* 0x0000002b15147246 */ /* 0x188fe2000380012a */
[----:B------:R-:W-:Y:S01]  /*2900*/  FMUL.FTZ R60, R60, UR7 ;  /* 0x000000073c3c7c20 */ /* 0x000fe20008410000 */
[----:B----4-:R-:W-:Y:S01]  /*2910*/  VIADDMNMX R42, R5, R43, R42, PT ;  /* 0x0000002b052a7246 */ /* 0x010fe2000380012a */
[----:B------:R-:W0:Y:S01]  /*2920*/  MUFU.TANH R34, R34 ;  /* 0x0000002200227308 */ /* 0x000e220000002400 */
[C---:B------:R-:W-:Y:S01]  /*2930*/  ISETP.GT.AND P2, PT, R20.reuse, RZ, PT ;  /* 0x000000ff1400720c */ /* 0x040fe20003f44270 */
[----:B------:R-:W-:Y:S01]  /*2940*/  FMUL.FTZ R61, R61, UR7 ;  /* 0x000000073d3d7c20 */ /* 0x000fe20008410000 */
[----:B------:R-:W-:Y:S01]  /*2950*/  ISETP.GT.AND P3, PT, R20, 0x1, PT ;  /* 0x000000011400780c */ /* 0x000fe20003f64270 */
[----:B------:R-:W-:Y:S01]  /*2960*/  FMUL.FTZ R64, R64, UR7 ;  /* 0x0000000740407c20 */ /* 0x000fe20008410000 */
[----:B------:R-:W-:Y:S01]  /*2970*/  ISETP.GT.AND P4, PT, R20, 0x8, PT ;  /* 0x000000081400780c */ /* 0x000fe20003f84270 */
[----:B------:R-:W-:Y:S01]  /*2980*/  FMUL.FTZ R65, R65, UR7 ;  /* 0x0000000741417c20 */ /* 0x000fe20008410000 */
[C---:B------:R-:W-:Y:S01]  /*2990*/  ISETP.GT.AND P5, PT, R42.reuse, RZ, PT ;  /* 0x000000ff2a00720c */ /* 0x040fe20003fa4270 */
[----:B------:R-:W-:Y:S01]  /*29a0*/  MUFU.TANH R35, R35 ;  /* 0x0000002300237308 */ /* 0x000fe20000002400 */
[----:B------:R-:W-:Y:S01]  /*29b0*/  ISETP.GT.AND P6, PT, R42, 0x1, PT ;  /* 0x000000012a00780c */ /* 0x000fe20003fc4270 */
[----:B------:R-:W-:Y:S01]  /*29c0*/  FMUL.FTZ R68, R68, UR7 ;  /* 0x0000000744447c20 */ /* 0x000fe20008410000 */
[----:B------:R-:W-:-:S05]  /*29d0*/  FMUL.FTZ R69, R69, UR7 ;  /* 0x0000000745457c20 */ /* 0x000fca0008410000 */
[----:B------:R5:W-:Y:S08]  /*29e0*/  MUFU.TANH R29, R46 ;  /* 0x0000002e001d7308 */ /* 0x000bf00000002400 */
[----:B------:R2:W-:Y:S01]  /*29f0*/  MUFU.TANH R32, R47 ;  /* 0x0000002f00207308 */ /* 0x0005e20000002400 */
[----:B-----5:R-:W-:Y:S02]  /*2a00*/  FSEL R46, R26, -INF , P2 ;  /* 0xff8000001a2e7808 */ /* 0x020fe40001000000 */
[----:B------:R-:W-:-:S05]  /*2a10*/  ISETP.GT.AND P2, PT, R20, 0x9, PT ;  /* 0x000000091400780c */ /* 0x000fca0003f44270 */
[----:B------:R-:W1:Y:S01]  /*2a20*/  MUFU.TANH R38, R38 ;  /* 0x0000002600267308 */ /* 0x000e620000002400 */
[----:B--2---:R-:W-:Y:S02]  /*2a30*/  FSEL R47, R27, -INF , P3 ;  /* 0xff8000001b2f7808 */ /* 0x004fe40001800000 */
[----:B------:R-:W-:Y:S02]  /*2a40*/  ISETP.GT.AND P3, PT, R20, 0x10, PT ;  /* 0x000000101400780c */ /* 0x000fe40003f64270 */
[----:B------:R-:W-:Y:S02]  /*2a50*/  FMNMX.FTZ R21, R46, R47, !PT ;  /* 0x0000002f2e157209 */ /* 0x000fe40007810000 */
[----:B0-----:R-:W-:Y:S01]  /*2a60*/  FSEL R41, R34, -INF , P3 ;  /* 0xff80000022297808 */ /* 0x001fe20001800000 */
[----:B------:R0:W-:Y:S01]  /*2a70*/  MUFU.TANH R28, R50 ;  /* 0x00000032001c7308 */ /* 0x0001e20000002400 */
[----:B------:R-:W-:-:S07]  /*2a80*/  ISETP.GT.AND P3, PT, R20, 0x18, PT ;  /* 0x000000181400780c */ /* 0x000fce0003f64270 */
[----:B------:R1:W2:Y:S01]  /*2a90*/  MUFU.TANH R25, R39 ;  /* 0x0000002700197308 */ /* 0x0002a20000002400 */
[----:B0-----:R-:W-:Y:S02]  /*2aa0*/  FSEL R50, R30, -INF , P4 ;  /* 0xff8000001e327808 */ /* 0x001fe40002000000 */
[----:B------:R-:W-:Y:S02]  /*2ab0*/  ISETP.GT.AND P4, PT, R42, 0x8, PT ;  /* 0x000000082a00780c */ /* 0x000fe40003f84270 */
[----:B------:R-:W-:-:S03]  /*2ac0*/  FMNMX.FTZ R24, R50, R21, !PT ;  /* 0x0000001532187209 */ /* 0x000fc60007810000 */
[----:B------:R0:W3:Y:S01]  /*2ad0*/  MUFU.TANH R33, R51 ;  /* 0x0000003300217308 */ /* 0x0000e20000002400 */
[----:B-1----:R-:W-:Y:S02]  /*2ae0*/  FSEL R39, R38, -INF , P3 ;  /* 0xff80000026277808 */ /* 0x002fe40001800000 */
[----:B------:R-:W-:-:S04]  /*2af0*/  ISETP.GT.AND P3, PT, R20, 0x20, PT ;  /* 0x000000201400780c */ /* 0x000fc80003f64270 */
[----:B------:R-:W-:Y:S01]  /*2b00*/  FSEL R37, R37, -INF , P3 ;  /* 0xff80000025257808 */ /* 0x000fe20001800000 */
[----:B------:R-:W1:Y:S01]  /*2b10*/  MUFU.TANH R54, R54 ;  /* 0x0000003600367308 */ /* 0x000e620000002400 */
[----:B0-----:R-:W-:Y:S02]  /*2b20*/  FSEL R51, R31, -INF , P2 ;  /* 0xff8000001f337808 */ /* 0x001fe40001000000 */
[----:B------:R-:W-:Y:S02]  /*2b30*/  ISETP.GT.AND P2, PT, R20, 0x11, PT ;  /* 0x000000111400780c */ /* 0x000fe40003f44270 */
[----:B------:R-:W-:Y:S02]  /*2b40*/  FMNMX.FTZ R24, R51, R24, !PT ;  /* 0x0000001833187209 */ /* 0x000fe40007810000 */
[----:B------:R-:W-:Y:S01]  /*2b50*/  FSEL R40, R35, -INF , P2 ;  /* 0xff80000023287808 */ /* 0x000fe20001000000 */
[----:B------:R-:W0:Y:S01]  /*2b60*/  MUFU.TANH R55, R55 ;  /* 0x0000003700377308 */ /* 0x000e220000002400 */
[----:B------:R-:W-:-:S02]  /*2b70*/  FMNMX.FTZ R21, R41, R24, !PT ;  /* 0x0000001829157209 */ /* 0x000fc40007810000 */
[----:B------:R-:W-:Y:S02]  /*2b80*/  ISETP.GT.AND P2, PT, R20, 0x19, PT ;  /* 0x000000191400780c */ /* 0x000fe40003f44270 */
[----:B------:R-:W-:Y:S02]  /*2b90*/  FMNMX.FTZ R24, R40, R21, !PT ;  /* 0x0000001528187209 */ /* 0x000fe40007810000 */
[----:B--2---:R-:W-:Y:S01]  /*2ba0*/  FSEL R38, R25, -INF , P2 ;  /* 0xff80000019267808 */ /* 0x004fe20001000000 */
[----:B------:R-:W2:Y:S01]  /*2bb0*/  MUFU.TANH R31, R58 ;  /* 0x0000003a001f7308 */ /* 0x000ea20000002400 */
[----:B------:R-:W-:Y:S02]  /*2bc0*/  FMNMX.FTZ R21, R39, R24, !PT ;  /* 0x0000001827157209 */ /* 0x000fe40007810000 */
[----:B------:R-:W-:Y:S02]  /*2bd0*/  ISETP.GT.AND P2, PT, R20, 0x21, PT ;  /* 0x000000211400780c */ /* 0x000fe40003f44270 */
[----:B------:R-:W-:-:S02]  /*2be0*/  FMNMX.FTZ R24, R38, R21, !PT ;  /* 0x0000001526187209 */ /* 0x000fc40007810000 */
[----:B------:R-:W-:Y:S01]  /*2bf0*/  ISETP.GT.AND P3, PT, R20, 0x28, PT ;  /* 0x000000281400780c */ /* 0x000fe20003f64270 */
[----:B------:R-:W4:Y:S01]  /*2c00*/  MUFU.TANH R59, R59 ;  /* 0x0000003b003b7308 */ /* 0x000f220000002400 */
[----:B------:R-:W-:Y:S02]  /*2c10*/  FSEL R36, R36, -INF , P2 ;  /* 0xff80000024247808 */ /* 0x000fe40001000000 */
        /* <DEDUP_REMOVED lines=8> */
[----:B------:R-:W5:Y:S01]  /*2ca0*/  MUFU.TANH R63, R63 ;  /* 0x0000003f003f7308 */ /* 0x000f620000002400 */
[----:B------:R-:W-:Y:S02]  /*2cb0*/  ISETP.GT.AND P2, PT, R20, 0x31, PT ;  /* 0x000000311400780c */ /* 0x000fe40003f44270 */
[----:B------:R-:W-:Y:S02]  /*2cc0*/  FSEL R30, R28, -INF , P3 ;  /* 0xff8000001c1e7808 */ /* 0x000fe40001800000 */
[----:B------:R-:W-:-:S02]  /*2cd0*/  FMNMX.FTZ R21, R32, R21, !PT ;  /* 0x0000001520157209 */ /* 0x000fc40007810000 */
[----:B------:R-:W-:Y:S01]  /*2ce0*/  ISETP.GT.AND P3, PT, R20, 0x38, PT ;  /* 0x000000381400780c */ /* 0x000fe20003f64270 */
[----:B------:R-:W5:Y:S01]  /*2cf0*/  MUFU.TANH R66, R66 ;  /* 0x0000004200427308 */ /* 0x000f620000002400 */
[----:B---3--:R-:W-:Y:S02]  /*2d00*/  FSEL R35, R33, -INF , P2 ;  /* 0xff80000021237808 */ /* 0x008fe40001000000 */
[----:B------:R-:W-:Y:S02]  /*2d10*/  FMNMX.FTZ R24, R30, R21, !PT ;  /* 0x000000151e187209 */ /* 0x000fe40007810000 */
[----:B------:R-:W-:Y:S02]  /*2d20*/  ISETP.GT.AND P2, PT, R20, 0x39, PT ;  /* 0x000000391400780c */ /* 0x000fe40003f44270 */
[----:B-1----:R-:W-:Y:S01]  /*2d30*/  FSEL R33, R54, -INF , P3 ;  /* 0xff80000036217808 */ /* 0x002fe20001800000 */
[----:B------:R-:W1:Y:S01]  /*2d40*/  MUFU.TANH R27, R67 ;  /* 0x00000043001b7308 */ /* 0x000e620000002400 */
[----:B------:R-:W-:-:S02]  /*2d50*/  FMNMX.FTZ R24, R35, R24, !PT ;  /* 0x0000001823187209 */ /* 0x000fc40007810000 */
[C---:B------:R-:W-:Y:S02]  /*2d60*/  ISETP.GT.AND P3, PT, R20.reuse, 0x40, PT ;  /* 0x000000401400780c */ /* 0x040fe40003f64270 */
[----:B0-----:R-:W-:Y:S02]  /*2d70*/  FSEL R34, R55, -INF , P2 ;  /* 0xff80000037227808 */ /* 0x001fe40001000000 */
[----:B------:R-:W-:Y:S01]  /*2d80*/  FMNMX.FTZ R21, R33, R24, !PT ;  /* 0x0000001821157209 */ /* 0x000fe20007810000 */
[----:B------:R-:W0:Y:S01]  /*2d90*/  MUFU.TANH R70, R70 ;  /* 0x0000004600467308 */ /* 0x000e220000002400 */
[----:B------:R-:W-:Y:S02]  /*2da0*/  ISETP.GT.AND P2, PT, R20, 0x41, PT ;  /* 0x000000411400780c */ /* 0x000fe40003f44270 */
[----:B--2---:R-:W-:Y:S02]  /*2db0*/  FSEL R31, R31, -INF , P3 ;  /* 0xff8000001f1f7808 */ /* 0x004fe40001800000 */
[----:B------:R-:W-:-:S02]  /*2dc0*/  FMNMX.FTZ R24, R34, R21, !PT ;  /* 0x0000001522187209 */ /* 0x000fc40007810000 */
[C---:B------:R-:W-:Y:S01]  /*2dd0*/  ISETP.GT.AND P3, PT, R20.reuse, 0x48, PT ;  /* 0x000000481400780c */ /* 0x040fe20003f64270 */
[----:B------:R-:W2:Y:S01]  /*2de0*/  MUFU.TANH R71, R71 ;  /* 0x0000004700477308 */ /* 0x000ea20000002400 */
[----:B----4-:R-:W-:Y:S02]  /*2df0*/  FSEL R21, R59, -INF , P2 ;  /* 0xff8000003b157808 */ /* 0x010fe40001000000 */
[----:B------:R-:W-:Y:S02]  /*2e00*/  FMNMX.FTZ R24, R31, R24, !PT ;  /* 0x000000181f187209 */ /* 0x000fe40007810000 */
[----:B------:R-:W-:Y:S02]  /*2e10*/  ISETP.GT.AND P2, PT, R20, 0x49, PT ;  /* 0x000000491400780c */ /* 0x000fe40003f44270 */
[----:B-----5:R-:W-:Y:S01]  /*2e20*/  FSEL R26, R26, -INF , P3 ;  /* 0xff8000001a1a7808 */ /* 0x020fe20001800000 */
[----:B------:R-:W-:Y:S01]  /*2e30*/  MUFU.TANH R58, R44 ;  /* 0x0000002c003a7308 */ /* 0x000fe20000002400 */
[----:B------:R-:W-:-:S02]  /*2e40*/  FMNMX.FTZ R25, R21, R24, !PT ;  /* 0x0000001815197209 */ /* 0x000fc40007810000 */
[----:B------:R-:W-:Y:S02]  /*2e50*/  ISETP.GT.AND P3, PT, R20, 0x50, PT ;  /* 0x000000501400780c */ /* 0x000fe40003f64270 */
[----:B------:R-:W-:Y:S02]  /*2e60*/  FSEL R28, R63, -INF , P2 ;  /* 0xff8000003f1c7808 */ /* 0x000fe40001000000 */
[----:B------:R-:W-:Y:S01]  /*2e70*/  FMNMX.FTZ R25, R26, R25, !PT ;  /* 0x000000191a197209 */ /* 0x000fe20007810000 */
[----:B------:R-:W-:Y:S01]  /*2e80*/  MUFU.TANH R59, R45 ;  /* 0x0000002d003b7308 */ /* 0x000fe20000002400 */
[----:B------:R-:W-:Y:S02]  /*2e90*/  ISETP.GT.AND P2, PT, R20, 0x51, PT ;  /* 0x000000511400780c */ /* 0x000fe40003f44270 */
[----:B------:R-:W-:Y:S02]  /*2ea0*/  FSEL R24, R66, -INF , P3 ;  /* 0xff80000042187808 */ /* 0x000fe40001800000 */
[----:B------:R-:W-:-:S02]  /*2eb0*/  FMNMX.FTZ R25, R28, R25, !PT ;  /* 0x000000191c197209 */ /* 0x000fc40007810000 */
[----:B------:R-:W-:Y:S01]  /*2ec0*/  ISETP.GT.AND P3, PT, R20, 0x58, PT ;  /* 0x000000581400780c */ /* 0x000fe20003f64270 */
[----:B------:R-:W3:Y:S01]  /*2ed0*/  MUFU.TANH R11, R11 ;  /* 0x0000000b000b7308 */ /* 0x000ee20000002400 */
[----:B-1----:R-:W-:Y:S02]  /*2ee0*/  FSEL R27, R27, -INF , P2 ;  /* 0xff8000001b1b7808 */ /* 0x002fe40001000000 */
[----:B------:R-:W-:Y:S02]  /*2ef0*/  FMNMX.FTZ R54, R24, R25, !PT ;  /* 0x0000001918367209 */ /* 0x000fe40007810000 */
[----:B------:R-:W-:Y:S02]  /*2f00*/  ISETP.GT.AND P2, PT, R20, 0x59, PT ;  /* 0x000000591400780c */ /* 0x000fe40003f44270 */
[----:B0-----:R-:W-:Y:S01]  /*2f10*/  FSEL R25, R70, -INF , P3 ;  /* 0xff80000046197808 */ /* 0x001fe20001800000 */
[----:B------:R-:W-:Y:S01]  /*2f20*/  MUFU.TANH R15, R15 ;  /* 0x0000000f000f7308 */ /* 0x000fe20000002400 */
[----:B------:R-:W-:-:S02]  /*2f30*/  FMNMX.FTZ R54, R27, R54, !PT ;  /* 0x000000361b367209 */ /* 0x000fc40007810000 */
[----:B--2---:R-:W-:Y:S02]  /*2f40*/  FSEL R20, R71, -INF , P2 ;  /* 0xff80000047147808 */ /* 0x004fe40001000000 */
[----:B------:R-:W-:Y:S02]  /*2f50*/  FMNMX.FTZ R55, R25, R54, !PT ;  /* 0x0000003619377209 */ /* 0x000fe40007810000 */
[----:B------:R-:W-:Y:S01]  /*2f60*/  ISETP.GT.AND P3, PT, R42, 0x9, PT ;  /* 0x000000092a00780c */ /* 0x000fe20003f64270 */
[----:B------:R-:W-:Y:S01]  /*2f70*/  MUFU.TANH R14, R14 ;  /* 0x0000000e000e7308 */ /* 0x000fe20000002400 */
[----:B------:R-:W-:Y:S02]  /*2f80*/  FMNMX.FTZ R55, R20, R55, !PT ;  /* 0x0000003714377209 */ /* 0x000fe40007810000 */
[----:B---3--:R-:W-:Y:S02]  /*2f90*/  FSEL R11, R11, -INF , P5 ;  /* 0xff8000000b0b7808 */ /* 0x008fe40002800000 */
[----:B------:R-:W-:Y:S01]  /*2fa0*/  ISETP.GT.AND P2, PT, R42, 0x10, PT ;  /* 0x000000102a00780c */ /* 0x000fe20003f44270 */
[----:B------:R-:W0:Y:S02]  /*2fb0*/  SHFL.BFLY PT, R44, R55, 0x2, 0x1f ;  /* 0x0c401f00372c7f89 */ /* 0x000e2400000e0000 */
[----:B------:R-:W1:Y:S08]  /*2fc0*/  MUFU.TANH R13, R13 ;  /* 0x0000000d000d7308 */ /* 0x000e700000002400 */
[----:B------:R-:W2:Y:S08]  /*2fd0*/  MUFU.TANH R12, R12 ;  /* 0x0000000c000c7308 */ /* 0x000eb00000002400 */
[----:B------:R-:W3:Y:S01]  /*2fe0*/  MUFU.TANH R10, R10 ;  /* 0x0000000a000a7308 */ /* 0x000ee20000002400 */
[----:B-1----:R-:W-:-:S02]  /*2ff0*/  FSEL R13, R13, -INF , P3 ;  /* 0xff8000000d0d7808 */ /* 0x002fc40001800000 */
[----:B------:R-:W-:Y:S02]  /*3000*/  ISETP.GT.AND P3, PT, R42, 0x11, PT ;  /* 0x000000112a00780c */ /* 0x000fe40003f64270 */
[----:B0-----:R-:W-:-:S03]  /*3010*/  FMNMX.FTZ R44, R55, R44, !PT ;  /* 0x0000002c372c7209 */ /* 0x001fc60007810000 */
[----:B------:R-:W0:Y:S02]  /*3020*/  MUFU.TANH R8, R8 ;  /* 0x0000000800087308 */ /* 0x000e240000002400 */
[----:B------:R-:W1:Y:S06]  /*3030*/  SHFL.BFLY PT, R45, R44, 0x1, 0x1f ;  /* 0x0c201f002c2d7f89 */ /* 0x000e6c00000e0000 */
[----:B------:R-:W4:Y:S08]  /*3040*/  MUFU.TANH R0, R0 ;  /* 0x0000000000007308 */ /* 0x000f300000002400 */
[----:B------:R-:W5:Y:S08]  /*3050*/  MUFU.TANH R4, R4 ;  /* 0x0000000400047308 */ /* 0x000f700000002400 */
[----:B------:R2:W-:Y:S01]  /*3060*/  MUFU.TANH R63, R56 ;  /* 0x00000038003f7308 */ /* 0x0005e20000002400 */
[----:B-1----:R-:W-:-:S02]  /*3070*/  FMNMX.FTZ R5, R44, R45, !PT ;  /* 0x0000002d2c057209 */ /* 0x002fc40007810000 */
[----:B------:R-:W-:Y:S02]  /*3080*/  FSEL R44, R15, -INF , P6 ;  /* 0xff8000000f2c7808 */ /* 0x000fe40003000000 */
[----:B------:R-:W-:Y:S01]  /*3090*/  FSEL R15, R14, -INF , P4 ;  /* 0xff8000000e0f7808 */ /* 0x000fe20002000000 */
[----:B------:R-:W-:Y:S01]  /*30a0*/  FMUL.FTZ R43, R5, UR10 ;  /* 0x0000000a052b7c20 */ /* 0x000fe20008410000 */
[----:B------:R-:W-:Y:S01]  /*30b0*/  FMNMX.FTZ R14, R11, R44, !PT ;  /* 0x0000002c0b0e7209 */ /* 0x000fe20007810000 */
[----:B------:R-:W1:Y:S01]  /*30c0*/  MUFU.TANH R3, R3 ;  /* 0x0000000300037308 */ /* 0x000e620000002400 */
[----:B------:R-:W-:Y:S02]  /*30d0*/  FSETP.NEU.FTZ.AND P5, PT, R5, -INF , PT ;  /* 0xff8000000500780b */ /* 0x000fe40003fbd000 */
[----:B------:R-:W-:Y:S02]  /*30e0*/  FMNMX.FTZ R14, R15, R14, !PT ;  /* 0x0000000e0f0e7209 */ /* 0x000fe40007810000 */
[----:B--2---:R-:W-:-:S02]  /*30f0*/  FSEL R56, R43, RZ, P5 ;  /* 0x000000ff2b387208 */ /* 0x004fc40002800000 */
[----:B------:R-:W-:Y:S01]  /*3100*/  FSEL R43, R12, -INF , P2 ;  /* 0xff8000000c2b7808 */ /* 0x000fe20001000000 */
[----:B------:R2:W-:Y:S01]  /*3110*/  MUFU.TANH R62, R49 ;  /* 0x00000031003e7308 */ /* 0x0005e20000002400 */
[----:B------:R-:W-:Y:S01]  /*3120*/  FMNMX.FTZ R14, R13, R14, !PT ;  /* 0x0000000e0d0e7209 */ /* 0x000fe20007810000 */
[--C-:B------:R-:W-:Y:S01]  /*3130*/  FFMA.FTZ R153, R46, UR10, -R56.reuse ;  /* 0x0000000a2e997c23 */ /* 0x100fe20008010838 */
[----:B------:R-:W-:Y:S01]  /*3140*/  ISETP.GT.AND P2, PT, R42, 0x18, PT ;  /* 0x000000182a00780c */ /* 0x000fe20003f44270 */
[--C-:B------:R-:W-:Y:S01]  /*3150*/  FFMA.FTZ R155, R50, UR10, -R56.reuse ;  /* 0x0000000a329b7c23 */ /* 0x100fe20008010838 */
[----:B---3--:R-:W-:Y:S01]  /*3160*/  FSEL R45, R10, -INF , P3 ;  /* 0xff8000000a2d7808 */ /* 0x008fe20001800000 */
[--C-:B------:R-:W-:Y:S01]  /*3170*/  FFMA.FTZ R10, R47, UR10, -R56.reuse ;  /* 0x0000000a2f0a7c23 */ /* 0x100fe20008010838 */
[----:B------:R-:W-:Y:S01]  /*3180*/  FMNMX.FTZ R14, R43, R14, !PT ;  /* 0x0000000e2b0e7209 */ /* 0x000fe20007810000 */
[----:B------:R-:W3:Y:S01]  /*3190*/  MUFU.TANH R54, R48 ;  /* 0x0000003000367308 */ /* 0x000ee20000002400 */
[----:B------:R-:W-:Y:S01]  /*31a0*/  ISETP.GT.AND P3, PT, R42, 0x19, PT ;  /* 0x000000192a00780c */ /* 0x000fe20003f64270 */
[--C-:B------:R-:W-:Y:S01]  /*31b0*/  FFMA.FTZ R157, R41, UR10, -R56.reuse ;  /* 0x0000000a299d7c23 */ /* 0x100fe20008010838 */
[----:B0-----:R-:W-:Y:S01]  /*31c0*/  FSEL R8, R8, -INF , P2 ;  /* 0xff80000008087808 */ /* 0x001fe20001000000 */
[--C-:B------:R-:W-:Y:S01]  /*31d0*/  FFMA.FTZ R12, R40, UR10, -R56.reuse ;  /* 0x0000000a280c7c23 */ /* 0x100fe20008010838 */
[----:B------:R-:W-:Y:S01]  /*31e0*/  FMNMX.FTZ R47, R45, R14, !PT ;  /* 0x0000000e2d2f7209 */ /* 0x000fe20007810000 */
[--C-:B------:R-:W-:Y:S01]  /*31f0*/  FFMA.FTZ R159, R39, UR10, -R56.reuse ;  /* 0x0000000a279f7c23 */ /* 0x100fe20008010838 */
[----:B------:R-:W-:Y:S01]  /*3200*/  ISETP.GT.AND P2, PT, R42, 0x20, PT ;  /* 0x000000202a00780c */ /* 0x000fe20003f44270 */
[----:B------:R-:W0:Y:S01]  /*3210*/  MUFU.TANH R52, R52 ;  /* 0x0000003400347308 */ /* 0x000e220000002400 */
[----:B----4-:R-:W-:Y:S01]  /*3220*/  FSEL R46, R0, -INF , P3 ;  /* 0xff800000002e7808 */ /* 0x010fe20001800000 */
[--C-:B------:R-:W-:Y:S01]  /*3230*/  FFMA.FTZ R14, R38, UR10, -R56.reuse ;  /* 0x0000000a260e7c23 */ /* 0x100fe20008010838 */
[----:B--2---:R-:W-:Y:S01]  /*3240*/  FMNMX.FTZ R49, R8, R47, !PT ;  /* 0x0000002f08317209 */ /* 0x004fe20007810000 */
[--C-:B------:R-:W-:Y:S01]  /*3250*/  FFMA.FTZ R161, R37, UR10, -R56.reuse ;  /* 0x0000000a25a17c23 */ /* 0x100fe20008010838 */
[----:B-----5:R-:W-:Y:S01]  /*3260*/  FSEL R47, R4, -INF , P2 ;  /* 0xff800000042f7808 */ /* 0x020fe20001000000 */
[--C-:B------:R-:W-:Y:S01]  /*3270*/  FFMA.FTZ R29, R29, UR10, -R56.reuse ;  /* 0x0000000a1d1d7c23 */ /* 0x100fe20008010838 */
[----:B------:R-:W-:Y:S01]  /*3280*/  ISETP.GT.AND P3, PT, R42, 0x21, PT ;  /* 0x000000212a00780c */ /* 0x000fe20003f64270 */
[----:B------:R2:W-:Y:S01]  /*3290*/  MUFU.EX2 R0, R10 ;  /* 0x0000000a00007308 */ /* 0x0005e20000000800 */
[----:B------:R-:W-:Y:S01]  /*32a0*/  FMNMX.FTZ R4, R46, R49, !PT ;  /* 0x000000312e047209 */ /* 0x000fe20007810000 */
[--C-:B------:R-:W-:Y:S01]  /*32b0*/  FFMA.FTZ R21, R21, UR10, -R56.reuse ;  /* 0x0000000a15157c23 */ /* 0x100fe20008010838 */
[----:B------:R-:W-:Y:S01]  /*32c0*/  ISETP.GT.AND P2, PT, R42, 0x28, PT ;  /* 0x000000282a00780c */ /* 0x000fe20003f44270 */
[--C-:B------:R-:W-:Y:S01]  /*32d0*/  FFMA.FTZ R32, R32, UR10, -R56.reuse ;  /* 0x0000000a20207c23 */ /* 0x100fe20008010838 */
[----:B-1----:R-:W-:Y:S01]  /*32e0*/  FSEL R3, R3, -INF , P3 ;  /* 0xff80000003037808 */ /* 0x002fe20001800000 */
[--C-:B------:R-:W-:Y:S01]  /*32f0*/  FFMA.FTZ R30, R30, UR10, -R56.reuse ;  /* 0x0000000a1e1e7c23 */ /* 0x100fe20008010838 */
[----:B------:R-:W-:Y:S01]  /*3300*/  FMNMX.FTZ R4, R47, R4, !PT ;  /* 0x000000042f047209 */ /* 0x000fe20007810000 */
[----:B------:R-:W1:Y:S01]  /*3310*/  MUFU.TANH R53, R53 ;  /* 0x0000003500357308 */ /* 0x000e620000002400 */
[--C-:B--2---:R-:W-:Y:S01]  /*3320*/  FFMA.FTZ R10, R51, UR10, -R56.reuse ;  /* 0x0000000a330a7c23 */ /* 0x104fe20008010838 */
[----:B------:R-:W-:Y:S01]  /*3330*/  ISETP.GT.AND P3, PT, R42, 0x29, PT ;  /* 0x000000292a00780c */ /* 0x000fe20003f64270 */
[--C-:B------:R-:W-:Y:S01]  /*3340*/  FFMA.FTZ R35, R35, UR10, -R56.reuse ;  /* 0x0000000a23237c23 */ /* 0x100fe20008010838 */
[----:B------:R-:W-:Y:S01]  /*3350*/  FSEL R48, R58, -INF , P2 ;  /* 0xff8000003a307808 */ /* 0x000fe20001000000 */
[--C-:B------:R-:W-:Y:S01]  /*3360*/  FFMA.FTZ R33, R33, UR10, -R56.reuse ;  /* 0x0000000a21217c23 */ /* 0x100fe20008010838 */
[----:B------:R-:W-:Y:S01]  /*3370*/  FMNMX.FTZ R51, R3, R4, !PT ;  /* 0x0000000403337209 */ /* 0x000fe20007810000 */
[--C-:B------:R-:W-:Y:S01]  /*3380*/  FFMA.FTZ R34, R34, UR10, -R56.reuse ;  /* 0x0000000a22227c23 */ /* 0x100fe20008010838 */
[----:B------:R-:W-:Y:S01]  /*3390*/  ISETP.GT.AND P2, PT, R42, 0x30, PT ;  /* 0x000000302a00780c */ /* 0x000fe20003f44270 */
[----:B------:R-:W2:Y:S01]  /*33a0*/  MUFU.TANH R57, R57 ;  /* 0x0000003900397308 */ /* 0x000ea20000002400 */
[----:B------:R-:W-:Y:S01]  /*33b0*/  FSEL R49, R59, -INF , P3 ;  /* 0xff8000003b317808 */ /* 0x000fe20001800000 */
[--C-:B------:R-:W-:Y:S01]  /*33c0*/  FFMA.FTZ R31, R31, UR10, -R56.reuse ;  /* 0x0000000a1f1f7c23 */ /* 0x100fe20008010838 */
[----:B------:R-:W-:Y:S01]  /*33d0*/  FMNMX.FTZ R4, R48, R51, !PT ;  /* 0x0000003330047209 */ /* 0x000fe20007810000 */
[--C-:B------:R-:W-:Y:S01]  /*33e0*/  FFMA.FTZ R26, R26, UR10, -R56.reuse ;  /* 0x0000000a1a1a7c23 */ /* 0x100fe20008010838 */
[----:B------:R-:W-:Y:S01]  /*33f0*/  ISETP.GT.AND P3, PT, R42, 0x31, PT ;  /* 0x000000312a00780c */ /* 0x000fe20003f64270 */
[--C-:B------:R-:W-:Y:S01]  /*3400*/  FFMA.FTZ R28, R28, UR10, -R56.reuse ;  /* 0x0000000a1c1c7c23 */ /* 0x100fe20008010838 */
[----:B---3--:R-:W-:Y:S01]  /*3410*/  FSEL R50, R54, -INF , P2 ;  /* 0xff80000036327808 */ /* 0x008fe20001000000 */
[----:B------:R-:W3:Y:S01]  /*3420*/  MUFU.TANH R60, R60 ;  /* 0x0000003c003c7308 */ /* 0x000ee20000002400 */
[----:B------:R-:W-:Y:S01]  /*3430*/  FMNMX.FTZ R51, R49, R4, !PT ;  /* 0x0000000431337209 */ /* 0x000fe20007810000 */
[--C-:B------:R-:W-:Y:S01]  /*3440*/  FFMA.FTZ R24, R24, UR10, -R56.reuse ;  /* 0x0000000a18187c23 */ /* 0x100fe20008010838 */
[----:B------:R-:W-:Y:S01]  /*3450*/  ISETP.GT.AND P2, PT, R42, 0x38, PT ;  /* 0x000000382a00780c */ /* 0x000fe20003f44270 */
[--C-:B------:R-:W-:Y:S01]  /*3460*/  FFMA.FTZ R27, R27, UR10, -R56.reuse ;  /* 0x0000000a1b1b7c23 */ /* 0x100fe20008010838 */
[----:B------:R-:W-:Y:S01]  /*3470*/  FSEL R41, R62, -INF , P3 ;  /* 0xff8000003e297808 */ /* 0x000fe20001800000 */
[----:B------:R-:W-:Y:S01]  /*3480*/  FFMA.FTZ R25, R25, UR10, -R56 ;  /* 0x0000000a19197c23 */ /* 0x000fe20008010838 */
[----:B------:R-:W-:Y:S01]  /*3490*/  FMNMX.FTZ R4, R50, R51, !PT ;  /* 0x0000003332047209 */ /* 0x000fe20007810000 */
[----:B------:R-:W4:Y:S01]  /*34a0*/  MUFU.TANH R61, R61 ;  /* 0x0000003d003d7308 */ /* 0x000f220000002400 */
[----:B------:R-:W-:-:S02]  /*34b0*/  ISETP.GT.AND P3, PT, R42, 0x39, PT ;  /* 0x000000392a00780c */ /* 0x000fc40003f64270 */
[----:B0-----:R-:W-:Y:S02]  /*34c0*/  FSEL R51, R52, -INF , P2 ;  /* 0xff80000034337808 */ /* 0x001fe40001000000 */
[----:B------:R-:W-:Y:S02]  /*34d0*/  FMNMX.FTZ R4, R41, R4, !PT ;  /* 0x0000000429047209 */ /* 0x000fe40007810000 */
[----:B-1----:R-:W-:Y:S01]  /*34e0*/  FSEL R40, R53, -INF , P3 ;  /* 0xff80000035287808 */ /* 0x002fe20001800000 */
[----:B------:R-:W0:Y:S01]  /*34f0*/  MUFU.TANH R64, R64 ;  /* 0x0000004000407308 */ /* 0x000e220000002400 */
[C---:B------:R-:W-:Y:S02]  /*3500*/  ISETP.GT.AND P2, PT, R42.reuse, 0x40, PT ;  /* 0x000000402a00780c */ /* 0x040fe40003f44270 */
[----:B------:R-:W-:Y:S02]  /*3510*/  FMNMX.FTZ R53, R51, R4, !PT ;  /* 0x0000000433357209 */ /* 0x000fe40007810000 */
[----:B------:R-:W-:-:S02]  /*3520*/  ISETP.GT.AND P3, PT, R42, 0x41, PT ;  /* 0x000000412a00780c */ /* 0x000fc40003f64270 */
[----:B------:R-:W-:Y:S01]  /*3530*/  FSEL R52, R63, -INF , P2 ;  /* 0xff8000003f347808 */ /* 0x000fe20001000000 */
[----:B------:R-:W1:Y:S01]  /*3540*/  MUFU.TANH R65, R65 ;  /* 0x0000004100417308 */ /* 0x000e620000002400 */
[----:B------:R-:W-:Y:S02]  /*3550*/  FMNMX.FTZ R53, R40, R53, !PT ;  /* 0x0000003528357209 */ /* 0x000fe40007810000 */
[----:B------:R-:W-:Y:S02]  /*3560*/  ISETP.GT.AND P2, PT, R42, 0x48, PT ;  /* 0x000000482a00780c */ /* 0x000fe40003f44270 */
[----:B--2---:R-:W-:Y:S01]  /*3570*/  FSEL R39, R57, -INF , P3 ;  /* 0xff80000039277808 */ /* 0x004fe20001800000 */
[--C-:B------:R-:W-:Y:S01]  /*3580*/  FFMA.FTZ R57, R36, UR10, -R56.reuse ;  /* 0x0000000a24397c23 */ /* 0x100fe20008010838 */
[----:B------:R-:W-:Y:S01]  /*3590*/  FMNMX.FTZ R4, R52, R53, !PT ;  /* 0x0000003534047209 */ /* 0x000fe20007810000 */
[----:B------:R-:W2:Y:S01]  /*35a0*/  MUFU.TANH R68, R68 ;  /* 0x0000004400447308 */ /* 0x000ea20000002400 */
[----:B------:R-:W-:Y:S01]  /*35b0*/  ISETP.GT.AND P3, PT, R42, 0x49, PT ;  /* 0x000000492a00780c */ /* 0x000fe20003f64270 */
[----:B------:R-:W-:Y:S01]  /*35c0*/  FFMA.FTZ R56, R20, UR10, -R56 ;  /* 0x0000000a14387c23 */ /* 0x000fe20008010838 */
[----:B---3--:R-:W-:-:S02]  /*35d0*/  FSEL R53, R60, -INF , P2 ;  /* 0xff8000003c357808 */ /* 0x008fc40001000000 */
[----:B------:R-:W-:Y:S02]  /*35e0*/  FMNMX.FTZ R4, R39, R4, !PT ;  /* 0x0000000427047209 */ /* 0x000fe40007810000 */
[C---:B------:R-:W-:Y:S01]  /*35f0*/  ISETP.GT.AND P2, PT, R42.reuse, 0x50, PT ;  /* 0x000000502a00780c */ /* 0x040fe20003f44270 */
[----:B------:R-:W3:Y:S01]  /*3600*/  MUFU.TANH R69, R69 ;  /* 0x0000004500457308 */ /* 0x000ee20000002400 */
[----:B----4-:R-:W-:Y:S02]  /*3610*/  FSEL R38, R61, -INF , P3 ;  /* 0xff8000003d267808 */ /* 0x010fe40001800000 */
[----:B------:R-:W-:Y:S02]  /*3620*/  FMNMX.FTZ R55, R53, R4, !PT ;  /* 0x0000000435377209 */ /* 0x000fe40007810000 */
[----:B------:R-:W-:Y:S02]  /*3630*/  ISETP.GT.AND P3, PT, R42, 0x51, PT ;  /* 0x000000512a00780c */ /* 0x000fe40003f64270 */
[----:B0-----:R-:W-:Y:S01]  /*3640*/  FSEL R54, R64, -INF , P2 ;  /* 0xff80000040367808 */ /* 0x001fe20001000000 */
[----:B------:R0:W-:Y:S01]  /*3650*/  MUFU.EX2 R163, R29 ;  /* 0x0000001d00a37308 */ /* 0x0001e20000000800 */
[----:B------:R-:W-:-:S02]  /*3660*/  FMNMX.FTZ R55, R38, R55, !PT ;  /* 0x0000003726377209 */ /* 0x000fc40007810000 */
[----:B------:R-:W-:Y:S02]  /*3670*/  ISETP.GT.AND P2, PT, R42, 0x58, PT ;  /* 0x000000582a00780c */ /* 0x000fe40003f44270 */
[----:B-1----:R-:W-:Y:S02]  /*3680*/  FSEL R37, R65, -INF , P3 ;  /* 0xff80000041257808 */ /* 0x002fe40001800000 */
[----:B------:R-:W-:Y:S01]  /*3690*/  FMNMX.FTZ R4, R54, R55, !PT ;  /* 0x0000003736047209 */ /* 0x000fe20007810000 */
[----:B------:R1:W-:Y:S01]  /*36a0*/  MUFU.EX2 R60, R21 ;  /* 0x00000015003c7308 */ /* 0x0003e20000000800 */
[----:B------:R-:W-:Y:S02]  /*36b0*/  ISETP.GT.AND P3, PT, R42, 0x59, PT ;  /* 0x000000592a00780c */ /* 0x000fe40003f64270 */
[----:B--2---:R-:W-:Y:S02]  /*36c0*/  FSEL R42, R68, -INF , P2 ;  /* 0xff800000442a7808 */ /* 0x004fe40001000000 */
[----:B------:R-:W-:-:S02]  /*36d0*/  FMNMX.FTZ R55, R37, R4, !PT ;  /* 0x0000000425377209 */ /* 0x000fc40007810000 */
[----:B---3--:R-:W-:Y:S01]  /*36e0*/  FSEL R36, R69, -INF , P3 ;  /* 0xff80000045247808 */ /* 0x008fe20001800000 */
[----:B------:R-:W2:Y:S01]  /*36f0*/  MUFU.EX2 R153, R153 ;  /* 0x0000009900997308 */ /* 0x000ea20000000800 */
        /* <DEDUP_REMOVED lines=14> */
[----:B------:R-:W-:Y:S01]  /*37e0*/  IMAD.U32 R29, RZ, RZ, UR22 ;  /* 0x00000016ff1d7e24 */ /* 0x000fe2000f8e00ff */
[C---:B------:R-:W-:Y:S01]  /*37f0*/  FSETP.NEU.FTZ.AND P2, PT, R4.reuse, -INF , PT ;  /* 0xff8000000400780b */ /* 0x040fe20003f5d000 */
[----:B-1----:R-:W-:-:S05]  /*3800*/  FMUL.FTZ R21, R4, UR10 ;  /* 0x0000000a04157c20 */ /* 0x002fca0008410000 */
        /* <DEDUP_REMOVED lines=30> */
[----:B------:R-:W-:-:S04]  /*39f0*/  FFMA.FTZ R20, R36, UR10, -R20 ;  /* 0x0000000a24147c23 */ /* 0x000fc80008010814 */
[----:B------:R-:W3:Y:S01]  /*3a00*/  MUFU.EX2 R15, R15 ;  /* 0x0000000f000f7308 */ /* 0x000ee20000000800 */
[----:B--2---:R-:W-:Y:S01]  /*3a10*/  FADD.FTZ R8, R153, R0 ;  /* 0x0000000099087221 */ /* 0x004fe20000010000 */
[----:B0-----:R-:W-:Y:S02]  /*3a20*/  SHF.R.U32.HI R72, RZ, 0x7, R72 ;  /* 0x00000007ff487819 */ /* 0x001fe40000011648 */
[----:B------:R-:W-:Y:S02]  /*3a30*/  F2FP.F16.F32.PACK_AB R153, R0, R153 ;  /* 0x000000990099723e */ /* 0x000fe400000000ff */
[----:B-1----:R-:W-:Y:S02]  /*3a40*/  F2FP.F16.F32.PACK_AB R152, R44, R11 ;  /* 0x0000000b2c98723e */ /* 0x002fe400000000ff */
[----:B------:R0:W1:Y:S08]  /*3a50*/  MUFU.EX2 R154, R13 ;  /* 0x0000000d009a7308 */ /* 0x0000700000000800 */
[----:B------:R-:W2:Y:S01]  /*3a60*/  MUFU.EX2 R43, R43 ;  /* 0x0000002b002b7308 */ /* 0x000ea20000000800 */
[----:B0-----:R-:W-:Y:S01]  /*3a70*/  FADD.FTZ R13, R155, R8 ;  /* 0x000000089b0d7221 */ /* 0x001fe20000010000 */
[----:B------:R-:W-:-:S03]  /*3a80*/  F2FP.F16.F32.PACK_AB R155, R10, R155 ;  /* 0x0000009b0a9b723e */ /* 0x000fc600000000ff */
[----:B------:R-:W-:-:S03]  /*3a90*/  FADD.FTZ R8, R10, R13 ;  /* 0x0000000d0a087221 */ /* 0x000fc60000010000 */
[----:B------:R0:W-:Y:S08]  /*3aa0*/  MUFU.EX2 R160, R3 ;  /* 0x0000000300a07308 */ /* 0x0001f00000000800 */
[----:B------:R-:W4:Y:S01]  /*3ab0*/  MUFU.EX2 R156, R45 ;  /* 0x0000002d009c7308 */ /* 0x000f220000000800 */
[----:B0-----:R-:W-:Y:S01]  /*3ac0*/  FADD.FTZ R3, R157, R8 ;  /* 0x000000089d037221 */ /* 0x001fe20000010000 */
[----:B------:R-:W-:Y:S01]  /*3ad0*/  FADD.FTZ R8, R11, R44 ;  /* 0x0000002c0b087221 */ /* 0x000fe20000010000 */
[----:B------:R-:W-:-:S02]  /*3ae0*/  F2FP.F16.F32.PACK_AB R157, R12, R157 ;  /* 0x0000009d0c9d723e */ /* 0x000fc400000000ff */
[----:B------:R-:W-:Y:S01]  /*3af0*/  FADD.FTZ R28, R12, R3 ;  /* 0x000000030c1c7221 */ /* 0x000fe20000010000 */
[----:B---3--:R-:W-:Y:S01]  /*3b00*/  FADD.FTZ R3, R15, R8 ;  /* 0x000000080f037221 */ /* 0x008fe20000010000 */
[----:B------:R-:W-:Y:S01]  /*3b10*/  IADD3 R8, -R72, 0xb, RZ ;  /* 0x0000000b48087810 */ /* 0x000fe20007ffe1ff */
[----:B------:R0:W3:Y:S01]  /*3b20*/  MUFU.EX2 R21, R46 ;  /* 0x0000002e00157308 */ /* 0x0000e20000000800 */
[----:B------:R-:W-:Y:S01]  /*3b30*/  FADD.FTZ R13, R159, R28 ;  /* 0x0000001c9f0d7221 */ /* 0x000fe20000010000 */
[----:B-1----:R-:W-:Y:S01]  /*3b40*/  FADD.FTZ R28, R154, R3 ;  /* 0x000000039a1c7221 */ /* 0x002fe20000010000 */
[----:B------:R-:W-:Y:S01]  /*3b50*/  @!P2 VIADD R3, R29, 0x22840 ;  /* 0x000228401d03a836 */ /* 0x000fe20000000000 */
[----:B------:R-:W-:Y:S02]  /*3b60*/  F2FP.F16.F32.PACK_AB R159, R14, R159 ;  /* 0x0000009f0e9f723e */ /* 0x000fe400000000ff */
[----:B------:R-:W-:Y:S02]  /*3b70*/  F2FP.F16.F32.PACK_AB R154, R154, R15 ;  /* 0x0000000f9a9a723e */ /* 0x000fe400000000ff */
[----:B------:R-:W1:Y:S01]  /*3b80*/  MUFU.EX2 R32, R32 ;  /* 0x0000002000207308 */ /* 0x000e620000000800 */
[----:B0-----:R-:W-:Y:S01]  /*3b90*/  FADD.FTZ R46, R14, R13 ;  /* 0x0000000d0e2e7221 */ /* 0x001fe20000010000 */
[----:B--2---:R-:W-:Y:S01]  /*3ba0*/  FADD.FTZ R13, R43, R28 ;  /* 0x0000001c2b0d7221 */ /* 0x004fe20000010000 */
[----:B------:R-:W-:Y:S01]  /*3bb0*/  @!P2 PRMT R3, RZ, 0x654, R3 ;  /* 0x00000654ff03a816 */ /* 0x000fe20000000003 */
[----:B------:R0:W-:Y:S06]  /*3bc0*/  BAR.ARV R8, 0x100 ;  /* 0x000400080000751d */ /* 0x0001ec0000002000 */
[----:B------:R-:W2:Y:S01]  /*3bd0*/  MUFU.EX2 R47, R47 ;  /* 0x0000002f002f7308 */ /* 0x000ea20000000800 */
[----:B------:R-:W-:Y:S01]  /*3be0*/  FADD.FTZ R29, R161, R46 ;  /* 0x0000002ea11d7221 */ /* 0x000fe20000010000 */
[----:B----4-:R-:W-:Y:S01]  /*3bf0*/  FADD.FTZ R13, R156, R13 ;  /* 0x0000000d9c0d7221 */ /* 0x010fe20000010000 */
[----:B------:R2:W-:Y:S01]  /*3c00*/  @!P2 SYNCS.ARRIVE.TRANS64.RED.A1T0 RZ, [R3+URZ], RZ ;  /* 0x000000ff03ffa9a7 */ /* 0x0005e2000810043f */
[C---:B------:R-:W-:Y:S01]  /*3c10*/  F2FP.F16.F32.PACK_AB R161, R58.reuse, R161 ;  /* 0x000000a13aa1723e */ /* 0x040fe200000000ff */
[----:B------:R-:W-:Y:S01]  /*3c20*/  FADD.FTZ R46, R58, R29 ;  /* 0x0000001d3a2e7221 */ /* 0x000fe20000010000 */
[----:B------:R-:W-:Y:S01]  /*3c30*/  FADD.FTZ R28, R158, R13 ;  /* 0x0000000d9e1c7221 */ /* 0x000fe20000010000 */
[----:B------:R-:W-:Y:S01]  /*3c40*/  F2FP.F16.F32.PACK_AB R156, R156, R43 ;  /* 0x0000002b9c9c723e */ /* 0x000fe200000000ff */
[----:B------:R-:W4:Y:S01]  /*3c50*/  MUFU.EX2 R30, R30 ;  /* 0x0000001e001e7308 */ /* 0x000f220000000800 */
[----:B------:R-:W-:Y:S01]  /*3c60*/  FADD.FTZ R13, R163, R46 ;  /* 0x0000002ea30d7221 */ /* 0x000fe20000010000 */
[----:B---3--:R-:W-:Y:S01]  /*3c70*/  FADD.FTZ R28, R21, R28 ;  /* 0x0000001c151c7221 */ /* 0x008fe20000010000 */
[----:B-1----:R-:W-:-:S02]  /*3c80*/  F2FP.F16.F32.PACK_AB R163, R32, R163 ;  /* 0x000000a320a3723e */ /* 0x002fc400000000ff */
[----:B------:R-:W-:Y:S01]  /*3c90*/  FADD.FTZ R13, R32, R13 ;  /* 0x0000000d200d7221 */ /* 0x000fe20000010000 */
[----:B------:R-:W-:Y:S02]  /*3ca0*/  F2FP.F16.F32.PACK_AB R158, R21, R158 ;  /* 0x0000009e159e723e */ /* 0x000fe400000000ff */
[----:B------:R-:W1:Y:S01]  /*3cb0*/  MUFU.EX2 R35, R35 ;  /* 0x0000002300237308 */ /* 0x000e620000000800 */
[----:B--2---:R-:W-:-:S04]  /*3cc0*/  FADD.FTZ R3, R47, R28 ;  /* 0x0000001c2f037221 */ /* 0x004fc80000010000 */
[C---:B------:R-:W-:Y:S01]  /*3cd0*/  FADD.FTZ R3, R160.reuse, R3 ;  /* 0x00000003a0037221 */ /* 0x040fe20000010000 */
[----:B------:R-:W-:Y:S02]  /*3ce0*/  F2FP.F16.F32.PACK_AB R160, R160, R47 ;  /* 0x0000002fa0a0723e */ /* 0x000fe400000000ff */
[----:B------:R-:W2:Y:S01]  /*3cf0*/  MUFU.EX2 R48, R48 ;  /* 0x0000003000307308 */ /* 0x000ea20000000800 */
[----:B----4-:R-:W-:-:S07]  /*3d00*/  FADD.FTZ R28, R30, R13 ;  /* 0x0000000d1e1c7221 */ /* 0x010fce0000010000 */
        /* <DEDUP_REMOVED lines=16> */
[----:B-1----:R-:W-:Y:S01]  /*3e10*/  FADD.FTZ R3, R31, R28 ;  /* 0x0000001c1f037221 */ /* 0x002fe20000010000 */
[----:B------:R-:W-:-:S03]  /*3e20*/  F2FP.F16.F32.PACK_AB R169, R60, R31 ;  /* 0x0000001f3ca9723e */ /* 0x000fc600000000ff */
[----:B------:R-:W-:-:S03]  /*3e30*/  FADD.FTZ R13, R60, R3 ;  /* 0x000000033c0d7221 */ /* 0x000fc60000010000 */
[----:B------:R-:W1:Y:S01]  /*3e40*/  MUFU.EX2 R26, R26 ;  /* 0x0000001a001a7308 */ /* 0x000e620000000800 */
[C---:B--2---:R-:W-:Y:S01]  /*3e50*/  FADD.FTZ R0, R41.reuse, R0 ;  /* 0x0000000029007221 */ /* 0x044fe20000010000 */
[----:B------:R-:W-:-:S06]  /*3e60*/  F2FP.F16.F32.PACK_AB R164, R41, R50 ;  /* 0x0000003229a4723e */ /* 0x000fcc00000000ff */
[----:B------:R-:W2:Y:S01]  /*3e70*/  MUFU.EX2 R40, R40 ;  /* 0x0000002800287308 */ /* 0x000ea20000000800 */
[----:B---3--:R-:W-:-:S07]  /*3e80*/  FADD.FTZ R3, R51, R0 ;  /* 0x0000000033037221 */ /* 0x008fce0000010000 */
[----:B------:R-:W3:Y:S01]  /*3e90*/  MUFU.EX2 R52, R52 ;  /* 0x0000003400347308 */ /* 0x000ee20000000800 */
[----:B-1----:R-:W-:-:S04]  /*3ea0*/  FADD.FTZ R0, R26, R13 ;  /* 0x0000000d1a007221 */ /* 0x002fc80000010000 */
[C---:B------:R-:W-:Y:S01]  /*3eb0*/  FADD.FTZ R13, R171.reuse, R0 ;  /* 0x00000000ab0d7221 */ /* 0x040fe20000010000 */
[----:B------:R-:W-:Y:S02]  /*3ec0*/  F2FP.F16.F32.PACK_AB R171, R171, R26 ;  /* 0x0000001aabab723e */ /* 0x000fe400000000ff */
        /* <DEDUP_REMOVED lines=26> */
[----:B---3--:R-:W-:Y:S01]  /*4070*/  FADD.FTZ R10, R42, R3 ;  /* 0x000000032a0a7221 */ /* 0x008fe20000010000 */
[C---:B-1----:R-:W-:Y:S01]  /*4080*/  FADD.FTZ R0, R56.reuse, R29 ;  /* 0x0000001d38007221 */ /* 0x042fe20000010000 */
[----:B------:R-:W-:Y:S02]  /*4090*/  F2FP.F16.F32.PACK_AB R175, R56, R25 ;  /* 0x0000001938af723e */ /* 0x000fe400000000ff */
[C---:B--2---:R-:W-:Y:S01]  /*40a0*/  FADD.FTZ R3, R13.reuse, R10 ;  /* 0x0000000a0d037221 */ /* 0x044fe20000010000 */
[----:B------:R-:W-:Y:S01]  /*40b0*/  F2FP.F16.F32.PACK_AB R174, R13, R42 ;  /* 0x0000002a0dae723e */ /* 0x000fe200000000ff */
[----:B0-----:R-:W-:Y:S06]  /*40c0*/  @!P0 BRA `(.L_x_13637) ;  /* 0x0000000000048947 */ /* 0x001fec0003800000 */
[----:B------:R-:W-:Y:S01]  /*40d0*/  BPT.TRAP 0x1 ;  /* 0x000000040000795c */ /* 0x000fe20000300000 */
.L_x_13637:
[----:B------:R0:W1:Y:S01]  /*40e0*/  SYNCS.PHASECHK.TRANS64.TRYWAIT P3, [UR22+0x22850], R9 ;  /* 0x02285009ff0075a7 */ /* 0x0000620008060156 */
[----:B------:R-:W-:Y:S05]  /*40f0*/  @!P0 BRA `(.L_x_13638) ;  /* 0x0000000000048947 */ /* 0x000fea0003800000 */
[----:B------:R-:W-:Y:S01]  /*4100*/  BPT.TRAP 0x1 ;  /* 0x000000040000795c */ /* 0x000fe20000300000 */
.L_x_13638:
[----:B-1----:R-:W-:Y:S05]  /*4110*/  @P3 BRA `(.L_x_13639) ;  /* 0x0000000000083947 */ /* 0x002fea0003800000 */
[----:B------:R-:W1:Y:S02]  /*4120*/  SYNCS.PHASECHK.TRANS64.TRYWAIT P3, [UR22+0x22850], R9 ;  /* 0x02285009ff0075a7 */ /* 0x000e640008060156 */
[----:B-1----:R-:W-:Y:S05]  /*4130*/  @!P3 BRA `(.L_x_13640) ;  /* 0x0000011000f4b947 */ /* 0x002fea0003800000 */
.L_x_13639:
[----:B------:R-:W-:Y:S01]  /*4140*/  R2UR UR6, R6 ;  /* 0x00000000060672ca */ /* 0x000fe200000e0000 */
[----:B------:R2:W-:Y:S01]  /*4150*/  BAR.SYNC.DEFER_BLOCKING R7, 0x100 ;  /* 0x000400070000751d */ /* 0x0005e20000010000 */
[----:B------:R-:W-:-:S05]  /*4160*/  UIADD3 UR23, UR52, -0x2, URZ ;  /* 0xfffffffe34177890 */ /* 0x000fca000fffe03f */
[----:B------:R-:W-:Y:S01]  /*4170*/  UMOV UR7, 0x40000040 ;  /* 0x4000004000077882 */ /* 0x000fe20000000000 */
[----:B------:R-:W-:Y:S01]  /*4180*/  @UP0 ULDC UR14, c[0x0][0x450] ;  /* 0x00011400000e0ab9 */ /* 0x000fe20000000800 */
[----:B------:R-:W-:-:S04]  /*4190*/  VOTEU.ALL UP1, P2 ;  /* 0x00000000003f7886 */ /* 0x000fc80001020000 */
        /* <DEDUP_REMOVED lines=45> */
[----:B------:R-:W-:-:S04]  /*4470*/  UIMAD.WIDE UR6, UR6, 0x2aaaaaab, URZ ;  /* 0x2aaaaaab060678a5 */ /* 0x000fc8000f8e023f */
[----:B------:R-:W-:-:S04]  /*4480*/  USHF.R.U32.HI UR6, URZ, 0x1f, UR7 ;  /* 0x0000001f3f067899 */ /* 0x000fc80008011607 */
[----:B------:R-:W-:-:S04]  /*4490*/  ULEA.HI.SX32 UR6, UR7, UR6, 0x1c ;  /* 0x0000000607067291 */ /* 0x000fc8000f8fe23f */
[----:B------:R-:W-:Y:S01]  /*44a0*/  UISETP.LT.AND UP1, UPT, UR40, UR6, UPT ;  /* 0x000000062800728c */ /* 0x000fe2000bf21270 */
[----:B------:R-:W-:Y:S02]  /*44b0*/  WARPGROUP.DEPBAR.LE gsb0, 0x0 ;  /* 0x00008000000079c5 */ /* 0x000fe40000010000 */
[----:B------:R-:W-:Y:S01]  /*44c0*/  @!P2 SYNCS.ARRIVE.TRANS64.RED.A1T0 RZ, [UR22], RZ ;  /* 0x000000ffffffa9a7 */ /* 0x000fe20008100416 */
[----:B------:R-:W-:-:S04]  /*44d0*/  USEL UR22, UR40, UR6, !UP1 ;  /* 0x0000000628167287 */ /* 0x000fc8000c800000 */
[----:B------:R-:W-:-:S06]  /*44e0*/  UISETP.GE.AND UP1, UPT, UR23, UR22, UPT ;  /* 0x000000161700728c */ /* 0x000fcc000bf26270 */
[----:B------:R-:W-:-:S13]  /*44f0*/  PLOP3.LUT P3, PT, PT, PT, UP1, 0x80, 0x0 ;  /* 0x000000000000781c */ /* 0x000fda0003f6f018 */
[----:B--2---:R-:W-:Y:S05]  /*4500*/  @!P3 BRA `(.L_x_13641) ;  /* 0x0000002800e0b947 */ /* 0x004fea0003800000 */
[----:B-1----:R-:W-:Y:S01]  /*4510*/  IMAD.MOV.U32 R10, RZ, RZ, R5 ;  /* 0x000000ffff0a7224 */ /* 0x002fe200078e0005 */
[----:B------:R-:W-:Y:S01]  /*4520*/  ULDC UR24, c[0x0][0x9d8] ;  /* 0x0002760000187ab9 */ /* 0x000fe20000000800 */
[----:B------:R-:W-:Y:S01]  /*4530*/  IMAD.MOV.U32 R7, RZ, RZ, R4 ;  /* 0x000000ffff077224 */ /* 0x000fe200078e0004 */
[----:B------:R-:W-:-:S06]  /*4540*/  ULDC UR25, c[0x0][0x988] ;  /* 0x0002620000197ab9 */ /* 0x000fcc0000000800 */
.L_x_13650:
[----:B------:R-:W-:-:S04]  /*4550*/  UIADD3 UR37, UR37, 0x1, URZ ;  /* 0x0000000125257890 */ /* 0x000fc8000fffe03f */
[----:B------:R-:W-:-:S04]  /*4560*/  UISETP.NE.AND UP1, UPT, UR37, 0x2, UPT ;  /* 0x000000022500788c */ /* 0x000fc8000bf25270 */
[----:B------:R-:W-:Y:S02]  /*4570*/  USEL UR6, URZ, 0x1, UP1 ;  /* 0x000000013f067887 */ /* 0x000fe40008800000 */
[----:B------:R-:W-:Y:S02]  /*4580*/  USEL UR37, UR37, URZ, UP1 ;  /* 0x0000003f25257287 */ /* 0x000fe40008800000 */
[----:B------:R-:W-:Y:S01]  /*4590*/  ULOP3.LUT UR47, UR47, UR6, URZ, 0x3c, !UPT ;  /* 0x000000062f2f7292 */ /* 0x000fe2000f8e3c3f */
[----:B------:R-:W-:Y:S11]  /*45a0*/  @!P0 BRA `(.L_x_13642) ;  /* 0x0000000000048947 */ /* 0x000ff60003800000 */
[----:B------:R-:W-:Y:S01]  /*45b0*/  BPT.TRAP 0x1 ;  /* 0x000000040000795c */ /* 0x000fe20000300000 */
.L_x_13642:
[----:B------:R-:W1:Y:S01]  /*45c0*/  S2UR UR7, SR_CgaCtaId ;  /* 0x00000000000779c3 */ /* 0x000e620000008800 */
[----:B------:R-:W-:Y:S01]  /*45d0*/  UMOV UR6, 0x400 ;  /* 0x0000040000067882 */ /* 0x000fe20000000000 */
[----:B------:R-:W-:-:S05]  /*45e0*/  IMAD.U32 R6, RZ, RZ, UR47 ;  /* 0x0000002fff067e24 */ /* 0x000fca000f8e00ff */
[----:B------:R-:W-:Y:S01]  /*45f0*/  SHF.L.U32 R6, R6, 0x1f, RZ ;  /* 0x0000001f06067819 */ /* 0x000fe200000006ff */
[----:B-1----:R-:W-:-:S04]  /*4600*/  ULEA UR6, UR7, UR6, 0x18 ;  /* 0x0000000607067291 */ /* 0x002fc8000f8ec03f */
[----:B------:R-:W-:-:S09]  /*4610*/  ULEA UR26, UR37, UR6, 0x3 ;  /* 0x00000006251a7291 */ /* 0x000fd2000f8e183f */
[----:B------:R1:W2:Y:S01]  /*4620*/  SYNCS.PHASECHK.TRANS64.TRYWAIT P3, [UR26+0x22830], R6 ;  /* 0x02283006ff0075a7 */ /* 0x0002a2000806015a */
[----:B------:R-:W-:Y:S05]  /*4630*/  @!P0 BRA `(.L_x_13643) ;  /* 0x0000000000048947 */ /* 0x000fea0003800000 */
[----:B------:R-:W-:Y:S01]  /*4640*/  BPT.TRAP 0x1 ;  /* 0x000000040000795c */ /* 0x000fe20000300000 */
.L_x_13643:
[----:B------:R-:W-:Y:S01]  /*4650*/  VIADD R8, R16, UR43 ;  /* 0x0000002b10087c36 */ /* 0x000fe20008000000 */
[----:B--2---:R-:W-:Y:S06]  /*4660*/  @P3 BRA `(.L_x_13644) ;  /* 0x0000000000083947 */ /* 0x004fec0003800000 */
[----:B------:R-:W2:Y:S02]  /*4670*/  SYNCS.PHASECHK.TRANS64.TRYWAIT P3, [UR26+0x22830], R6 ;  /* 0x02283006ff0075a7 */ /* 0x000ea4000806015a */
[----:B--2---:R-:W-:Y:S05]  /*4680*/  @!P3 BRA `(.L_x_13645) ;  /* 0x0000010c00b8b947 */ /* 0x004fea0003800000 */
.L_x_13644:
[----:B------:R-:W-:Y:S01]  /*4690*/  UIMAD UR18, UR37, 0x300, UR20 ;  /* 0x00000300251278a4 */ /* 0x000fe2000f8e0214 */
[----:B------:R-:W-:Y:S01]  /*46a0*/  WARPGROUP.ARRIVE ;  /* 0x00000000000079c5 */ /* 0x000fe20000000000 */
[----:B------:R-:W-:Y:S01]  /*46b0*/  UMOV UR19, 0x40000040 ;  /* 0x4000004000137882 */ /* 0x000fe20000000000 */
[----:B------:R-:W-:Y:S01]  /*46c0*/  @UP0 ULDC UR6, c[0x0][0x44c] ;  /* 0x0001130000060ab9 */ /* 0x000fe20000000800 */
[----:B------:R-:W-:Y:S01]  /*46d0*/  UMOV UR7, 0x40000040 ;  /* 0x4000004000077882 */ /* 0x000fe20000000000 */
[----:B------:R-:W-:Y:S01]  /*46e0*/  @P1 IMAD.HI.U32 R4, R8, UR6, RZ ;  /* 0x0000000608041c27 */ /* 0x000fe2000f8e00ff */
[----:B------:R-:W-:Y:S01]  /*46f0*/  @UP0 ULDC UR6, c[0x0][0x450] ;  /* 0x0001140000060ab9 */ /* 0x000fe20000000800 */
[----:B------:R-:W-:Y:S01]  /*4700*/  UIADD3 UR10, UR18, 0x4, URZ ;  /* 0x00000004120a7890 */ /* 0x000fe2000fffe03f */
[----:B--2---:R-:W-:Y:S01]  /*4710*/  LOP3.LUT R5, R5, 0xffffdfff, RZ, 0xc0, !PT ;  /* 0xffffdfff05057812 */ /* 0x004fe200078ec0ff */
[----:B------:R-:W-:Y:S01]  /*4720*/  HGMMA.64x96x16.F32 R152, gdesc[UR16], RZ, !UPT, gsb0 ;  /* 0x01600000109879f0 */ /* 0x000fe2000c0008ff */
[----:B------:R-:W-:Y:S01]  /*4730*/  @P1 SHF.R.U32.HI R8, RZ, UR6, R4 ;  /* 0x00000006ff081c19 */ /* 0x000fe20008011604 */
[----:B------:R-:W-:Y:S01]  /*4740*/  UIMAD UR6, UR23, -0x60, URZ ;  /* 0xffffffa0170678a4 */ /* 0x000fe2000f8e023f */
[----:B------:R-:W-:Y:S01]  /*4750*/  @P2 LOP3.LUT R5, R5, 0x2000, RZ, 0xfc, !PT ;  /* 0x0000200005052812 */ /* 0x000fe200078efcff */
[----:B------:R-:W-:Y:S01]  /*4760*/  UMOV UR11, 0x40000040 ;  /* 0x40000040000b7882 */ /* 0x000fe20000000000 */
[----:B------:R-:W-:Y:S01]  /*4770*/  UIADD3 UR14, UR18, 0x6, URZ ;  /* 0x00000006120e7890 */ /* 0x000fe2000fffe03f */
[----:B0-----:R-:W0:Y:S01]  /*4780*/  SHFL.IDX PT, R9, R8, RZ, 0x1c1f ;  /* 0x001c1fff08097589 */ /* 0x001e2200000e0000 */
[----:B------:R-:W-:Y:S01]  /*4790*/  UMOV UR15, 0x40000040 ;  /* 0x40000040000f7882 */ /* 0x000fe20000000000 */
[----:B------:R-:W-:Y:S01]  /*47a0*/  IMAD.U32 R13, RZ, RZ, UR6 ;  /* 0x00000006ff0d7e24 */ /* 0x000fe2000f8e00ff */
[----:B------:R-:W-:Y:S01]  /*47b0*/  UIADD3 UR6, UR18, 0x2, URZ ;  /* 0x0000000212067890 */ /* 0x000fe2000fffe03f */
[----:B------:R-:W2:Y:S01]  /*47c0*/  SHFL.IDX PT, R11, R8, 0x1, 0x1c1f ;  /* 0x003c1f00080b7f89 */ /* 0x000ea200000e0000 */
[----:B------:R-:W-:Y:S01]  /*47d0*/  IMAD.U32 R15, RZ, RZ, UR51 ;  /* 0x00000033ff0f7e24 */ /* 0x000fe2000f8e00ff */
[----:B------:R-:W-:-:S02]  /*47e0*/  LOP3.LUT R5, R5, 0xffffefff, RZ, 0xc0, !PT ;  /* 0xffffefff05057812 */ /* 0x000fc400078ec0ff */
[----:B------:R-:W-:Y:S02]  /*47f0*/  IADD3 R4, -R2, 0x1, R13 ;  /* 0x0000000102047810 */ /* 0x000fe40007ffe10d */
[----:B------:R-:W-:Y:S02]  /*4800*/  @P0 LOP3.LUT R5, R5, 0x1000, RZ, 0xfc, !PT ;  /* 0x0000100005050812 */ /* 0x000fe400078efcff */
[----:B------:R-:W-:Y:S02]  /*4810*/  IADD3 R14, -R15, UR50, R4 ;  /* 0x000000320f0e7c10 */ /* 0x000fe4000fffe104 */
[----:B------:R-:W-:-:S04]  /*4820*/  LOP3.LUT R5, R5, 0xffffbfff, RZ, 0xc0, !PT ;  /* 0xffffbfff05057812 */ /* 0x000fc800078ec0ff */
[----:B------:R-:W-:-:S04]  /*4830*/  @P1 LOP3.LUT R5, R5, 0x4000, RZ, 0xfc, !PT ;  /* 0x0000400005051812 */ /* 0x000fc800078efcff */
[----:B------:R-:W-:Y:S01]  /*4840*/  LOP3.LUT R5, R5, 0xffff7fff, RZ, 0xc0, !PT ;  /* 0xffff7fff05057812 */ /* 0x000fe200078ec0ff */
[C---:B0-----:R-:W-:Y:S02]  /*4850*/  IMAD.IADD R4, R14.reuse, 0x1, R9 ;  /* 0x000000010e047824 */ /* 0x041fe400078e0209 */
[----:B--2---:R-:W-:-:S05]  /*4860*/  IMAD.IADD R14, R14, 0x1, R11 ;  /* 0x000000010e0e7824 */ /* 0x004fca00078e020b */
        /* <DEDUP_REMOVED lines=8> */
[----:B------:R-:W-:Y:S02]  /*48f0*/  ISETP.GT.AND P1, PT, R4, 0x1, PT ;  /* 0x000000010400780c */ /* 0x000fe40003f24270 */
[----:B------:R-:W-:-:S04]  /*4900*/  LOP3.LUT R5, R5, 0xfffeffff, RZ, 0xc0, !PT ;  /* 0xfffeffff05057812 */ /* 0x000fc800078ec0ff */
[----:B------:R-:W-:Y:S02]  /*4910*/  @P2 LOP3.LUT R5, R5, 0x10000, RZ, 0xfc, !PT ;  /* 0x0001000005052812 */ /* 0x000fe400078efcff */
[----:B------:R-:W-:Y:S01]  /*4920*/  ISETP.GT.AND P2, PT, R4, RZ, PT ;  /* 0x000000ff0400720c */ /* 0x000fe20003f44270 */
[----:B------:R-:W-:Y:S02]  /*4930*/  WARPGROUP.DEPBAR.LE gsb0, 0x0 ;  /* 0x00008000000079c5 */ /* 0x000fe40000010000 */
        /* <DEDUP_REMOVED lines=79> */
[----:B0-----:R-:W-:-:S02]  /*4e30*/  FSEL R20, R20, -INF , P2 ;  /* 0xff80000014147808 */ /* 0x001fc40001000000 */
[----:B------:R-:W-:-:S05]  /*4e40*/  ISETP.GT.AND P2, PT, R4, 0x20, PT ;  /* 0x000000200400780c */ /* 0x000fca0003f44270 */
[----:B------:R-:W0:Y:S01]  /*4e50*/  MUFU.TANH R156, R169 ;  /* 0x000000a9009c7308 */ /* 0x000e220000002400 */
[----:B--2---:R-:W-:Y:S02]  /*4e60*/  FSEL R21, R21, -INF , P1 ;  /* 0xff80000015157808 */ /* 0x004fe40000800000 */
[----:B------:R-:W-:-:S05]  /*4e70*/  ISETP.GT.AND P1, PT, R4, 0x21, PT ;  /* 0x000000210400780c */ /* 0x000fca0003f24270 */
[----:B------:R-:W2:Y:S01]  /*4e80*/  MUFU.TANH R160, R172 ;  /* 0x000000ac00a07308 */ /* 0x000ea20000002400 */
[----:B---3--:R-:W-:Y:S02]  /*4e90*/  FSEL R152, R152, -INF , P2 ;  /* 0xff80000098987808 */ /* 0x008fe40001000000 */
[----:B------:R-:W-:-:S05]  /*4ea0*/  ISETP.GT.AND P2, PT, R4, 0x28, PT ;  /* 0x000000280400780c */ /* 0x000fca0003f44270 */
[----:B------:R-:W3:Y:S01]  /*4eb0*/  MUFU.TANH R161, R173 ;  /* 0x000000ad00a17308 */ /* 0x000ee20000002400 */
[----:B0-----:R-:W-:Y:S02]  /*4ec0*/  FSEL R156, R156, -INF , P1 ;  /* 0xff8000009c9c7808 */ /* 0x001fe40000800000 */
        /* <DEDUP_REMOVED lines=24> */
[----:B------:R-:W-:-:S05]  /*5050*/  ISETP.GT.AND P1, PT, R14, RZ, PT ;  /* 0x000000ff0e00720c */ /* 0x000fca0003f24270 */
        /* <DEDUP_REMOVED lines=50> */
[----:B------:R-:W-:-:S05]  /*5380*/  LOP3.LUT P2, RZ, R5, 0x10000, RZ, 0xc0, !PT ;  /* 0x0001000005ff7812 */ /* 0x000fca000784c0ff */
[----:B------:R-:W2:Y:S01]  /*5390*/  MUFU.TANH R180, R190 ;  /* 0x000000be00b47308 */ /* 0x000ea20000002400 */
[----:B---3--:R-:W-:Y:S02]  /*53a0*/  FSEL R178, R178, -INF , P1 ;  /* 0xff800000b2b27808 */ /* 0x008fe40000800000 */
[----:B------:R-:W-:-:S05]  /*53b0*/  LOP3.LUT P1, RZ, R5, 0x8000, RZ, 0xc0, !PT ;  /* 0x0000800005ff7812 */ /* 0x000fca000782c0ff */
[----:B------:R-:W3:Y:S01]  /*53c0*/  MUFU.TANH R181, R191 ;  /* 0x000000bf00b57308 */ /* 0x000ee20000002400 */
[----:B0-----:R-:W-:Y:S02]  /*53d0*/  FSEL R179, R179, -INF , P1 ;  /* 0xff800000b3b37808 */ /* 0x001fe40000800000 */
[----:B------:R-:W-:-:S05]  /*53e0*/  LOP3.LUT P1, RZ, R5, 0x4000, RZ, 0xc0, !PT ;  /* 0x0000400005ff7812 */ /* 0x000fca000782c0ff */
[----:B------:R-:W0:Y:S01]  /*53f0*/  MUFU.TANH R182, R194 ;  /* 0x000000c200b67308 */ /* 0x000e220000002400 */
[----:B--2---:R-:W-:Y:S02]  /*5400*/  FSEL R180, R180, -INF , P2 ;  /* 0xff800000b4b47808 */ /* 0x004fe40001000000 */
[----:B------:R-:W-:-:S05]  /*5410*/  LOP3.LUT P2, RZ, R5, 0x2000, RZ, 0xc0, !PT ;  /* 0x0000200005ff7812 */ /* 0x000fca000784c0ff */
[----:B------:R2:W4:Y:S01]  /*5420*/  MUFU.TANH R183, R195 ;  /* 0x000000c300b77308 */ /* 0x0005220000002400 */
[----:B---3--:R-:W-:Y:S02]  /*5430*/  FSEL R181, R181, -INF , P0 ;  /* 0xff800000b5b57808 */ /* 0x008fe40000000000 */
[----:B------:R-:W-:Y:S02]  /*5440*/  LOP3.LUT P0, RZ, R5, 0x1000, RZ, 0xc0, !PT ;  /* 0x0000100005ff7812 */ /* 0x000fe4000780c0ff */
[----:B------:R-:W-:-:S03]  /*5450*/  FMNMX.FTZ R5, R153, R10, !PT ;  /* 0x0000000a99057209 */ /* 0x000fc60007810000 */
[----:B------:R-:W3:Y:S01]  /*5460*/  MUFU.TANH R184, R198 ;  /* 0x000000c600b87308 */ /* 0x000ee20000002400 */
[----:B------:R-:W-:Y:S01]  /*5470*/  FMNMX.FTZ R5, R154, R5, !PT ;  /* 0x000000059a057209 */ /* 0x000fe20007810000 */
[----:B--2---:R-:W2:Y:S01]  /*5480*/  S2R R195, SR_TID.X ;  /* 0x0000000000c37919 */ /* 0x004ea20000002100 */
[----:B0-----:R-:W-:Y:S02]  /*5490*/  FSEL R182, R182, -INF , P3 ;  /* 0xff800000b6b67808 */ /* 0x001fe40001800000 */
[----:B------:R-:W-:-:S03]  /*54a0*/  FMNMX.FTZ R5, R155, R5, !PT ;  /* 0x000000059b057209 */ /* 0x000fc60007810000 */
[----:B------:R-:W0:Y:S01]  /*54b0*/  MUFU.TANH R185, R199 ;  /* 0x000000c700b97308 */ /* 0x000e220000002400 */
[----:B------:R-:W-:Y:S02]  /*54c0*/  FMNMX.FTZ R5, R157, R5, !PT ;  /* 0x000000059d057209 */ /* 0x000fe40007810000 */
[----:B----4-:R-:W-:Y:S02]  /*54d0*/  FSEL R183, R183, -INF , P4 ;  /* 0xff800000b7b77808 */ /* 0x010fe40002000000 */
[----:B------:R-:W-:Y:S02]  /*54e0*/  FMNMX.FTZ R5, R158, R5, !PT ;  /* 0x000000059e057209 */ /* 0x000fe40007810000 */
[----:B------:R-:W-:Y:S02]  /*54f0*/  ISETP.GT.AND P4, PT, R4, 0x49, PT ;  /* 0x000000490400780c */ /* 0x000fe40003f84270 */
[----:B------:R-:W-:Y:S02]  /*5500*/  FMNMX.FTZ R5, R159, R5, !PT ;  /* 0x000000059f057209 */ /* 0x000fe40007810000 */
[----:B---3--:R-:W-:-:S02]  /*5510*/  FSEL R184, R184, -INF , P5 ;  /* 0xff800000b8b87808 */ /* 0x008fc40002800000 */
[----:B------:R-:W-:Y:S02]  /*5520*/  FMNMX.FTZ R5, R162, R5, !PT ;  /* 0x00000005a2057209 */ /* 0x000fe40007810000 */
[----:B------:R-:W-:Y:S02]  /*5530*/  ISETP.GT.AND P5, PT, R4, 0x50, PT ;  /* 0x000000500400780c */ /* 0x000fe40003fa4270 */
[----:B------:R-:W-:Y:S02]  /*5540*/  FMNMX.FTZ R5, R163, R5, !PT ;  /* 0x00000005a3057209 */ /* 0x000fe40007810000 */
[----:B0-----:R-:W-:Y:S02]  /*5550*/  FSEL R185, R185, -INF , P6 ;  /* 0xff800000b9b97808 */ /* 0x001fe40003000000 */
[----:B------:R-:W-:-:S04]  /*5560*/  FMNMX.FTZ R5, R166, R5, !PT ;  /* 0x00000005a6057209 */ /* 0x000fc80007810000 */
[----:B------:R-:W-:Y:S02]  /*5570*/  FMNMX.FTZ R5, R167, R5, !PT ;  /* 0x00000005a7057209 */ /* 0x000fe40007810000 */
[----:B--2---:R-:W-:Y:S02]  /*5580*/  SHF.R.U32.HI R195, RZ, 0x7, R195 ;  /* 0x00000007ffc37819 */ /* 0x004fe400000116c3 */
        /* <DEDUP_REMOVED lines=26> */
[--C-:B------:R-:W-:Y:S01]  /*5730*/  FFMA.FTZ R154, R154, UR10, -R186.reuse ;  /* 0x0000000a9a9a7c23 */ /* 0x100fe200080108ba */
[--C-:B------:R-:W-:Y:S01]  /*5740*/  FFMA.FTZ R188, R157, UR10, -R186.reuse ;  /* 0x0000000a9dbc7c23 */ /* 0x100fe200080108ba */
[--C-:B------:R-:W-:Y:S01]  /*5750*/  FFMA.FTZ R155, R155, UR10, -R186.reuse ;  /* 0x0000000a9b9b7c23 */ /* 0x100fe200080108ba */
[----:B------:R0:W2:Y:S01]  /*5760*/  MUFU.TANH R10, R189 ;  /* 0x000000bd000a7308 */ /* 0x0000a20000002400 */
        /* <DEDUP_REMOVED lines=20> */
[----:B------:R-:W-:Y:S01]  /*58b0*/  FFMA.FTZ R185, R185, UR10, -R186 ;  /* 0x0000000ab9b97c23 */ /* 0x000fe200080108ba */
[----:B--2---:R-:W-:-:S02]  /*58c0*/  FSEL R10, R10, -INF , P4 ;  /* 0xff8000000a0a7808 */ /* 0x004fc40002000000 */
[----:B------:R-:W2:Y:S01]  /*58d0*/  MUFU.EX2 R154, R154 ;  /* 0x0000009a009a7308 */ /* 0x000ea20000000800 */
[----:B------:R-:W-:-:S07]  /*58e0*/  ISETP.GT.AND P4, PT, R4, 0x51, PT ;  /* 0x000000510400780c */ /* 0x000fce0003f84270 */
[----:B------:R-:W3:Y:S01]  /*58f0*/  MUFU.EX2 R155, R155 ;  /* 0x0000009b009b7308 */ /* 0x000ee20000000800 */
        /* <DEDUP_REMOVED lines=11> */
[----:B------:R-:W-:Y:S01]  /*59b0*/  FMNMX.FTZ R154, R8, R7, !PT ;  /* 0x00000007089a7209 */ /* 0x000fe20007810000 */
[-C--:B------:R-:W-:Y:S01]  /*59c0*/  FMUL.FTZ R39, R39, R14.reuse ;  /* 0x0000000e27277220 */ /* 0x080fe20000410000 */
[-C--:B------:R-:W-:Y:S01]  /*59d0*/  FMUL.FTZ R42, R42, R14.reuse ;  /* 0x0000000e2a2a7220 */ /* 0x080fe20000410000 */
[----:B------:R-:W-:Y:S01]  /*59e0*/  FMUL.FTZ R43, R43, R14 ;  /* 0x0000000e2b2b7220 */ /* 0x000fe20000410000 */
[----:B------:R-:W-:Y:S01]  /*59f0*/  FMNMX.FTZ R154, R9, R154, !PT ;  /* 0x0000009a099a7209 */ /* 0x000fe20007810000 */
[----:B---3--:R-:W-:Y:S01]  /*5a00*/  FADD.FTZ R0, R155, R0 ;  /* 0x000000009b007221 */ /* 0x008fe20000010000 */
[----:B------:R-:W2:Y:S01]  /*5a10*/  MUFU.EX2 R153, R158 ;  /* 0x0000009e00997308 */ /* 0x000ea20000000800 */
[----:B------:R-:W-:Y:S01]  /*5a20*/  FMUL.FTZ R46, R46, R14 ;  /* 0x0000000e2e2e7220 */ /* 0x000fe20000410000 */
[----:B------:R-:W-:Y:S01]  /*5a30*/  FMNMX.FTZ R154, R11, R154, !PT ;  /* 0x0000009a0b9a7209 */ /* 0x000fe20007810000 */
[-C--:B------:R-:W-:Y:S01]  /*5a40*/  FMUL.FTZ R47, R47, R14.reuse ;  /* 0x0000000e2f2f7220 */ /* 0x080fe20000410000 */
[-C--:B------:R-:W-:Y:S01]  /*5a50*/  FMUL.FTZ R50, R50, R14.reuse ;  /* 0x0000000e32327220 */ /* 0x080fe20000410000 */
[----:B------:R-:W-:Y:S01]  /*5a60*/  FMUL.FTZ R51, R51, R14 ;  /* 0x0000000e33337220 */ /* 0x000fe20000410000 */
[----:B------:R-:W-:Y:S01]  /*5a70*/  FMNMX.FTZ R154, R12, R154, !PT ;  /* 0x0000009a0c9a7209 */ /* 0x000fe20007810000 */
[C---:B0-----:R-:W-:Y:S01]  /*5a80*/  FADD.FTZ R0, R159.reuse, R0 ;  /* 0x000000009f007221 */ /* 0x041fe20000010000 */
[----:B------:R-:W-:Y:S01]  /*5a90*/  F2FP.F16.F32.PACK_AB R159, R159, R155 ;  /* 0x0000009b9f9f723e */ /* 0x000fe200000000ff */
        /* <DEDUP_REMOVED lines=31> */
[-C--:B------:R-:W-:Y:S01]  /*5c90*/  FMUL.FTZ R83, R83, R14.reuse ;  /* 0x0000000e53537220 */ /* 0x080fe20000410000 */
[----:B------:R-:W3:Y:S01]  /*5ca0*/  MUFU.TANH R154, R192 ;  /* 0x000000c0009a7308 */ /* 0x000ee20000002400 */
[----:B------:R-:W-:Y:S01]  /*5cb0*/  FMNMX.FTZ R155, R164, R155, !PT ;  /* 0x0000009ba49b7209 */ /* 0x000fe20007810000 */
[----:B--2---:R-:W-:Y:S01]  /*5cc0*/  FADD.FTZ R0, R163, R0 ;  /* 0x00000000a3007221 */ /* 0x004fe20000010000 */
[-C--:B------:R-:W-:Y:S01]  /*5cd0*/  FMUL.FTZ R86, R86, R14.reuse ;  /* 0x0000000e56567220 */ /* 0x080fe20000410000 */
[-C--:B------:R-:W-:Y:S01]  /*5ce0*/  FMUL.FTZ R87, R87, R14.reuse ;  /* 0x0000000e57577220 */ /* 0x080fe20000410000 */
[----:B------:R-:W-:Y:S01]  /*5cf0*/  FMNMX.FTZ R158, R165, R155, !PT ;  /* 0x0000009ba59e7209 */ /* 0x000fe20007810000 */
[-C--:B------:R-:W-:Y:S01]  /*5d00*/  FMUL.FTZ R90, R90, R14.reuse ;  /* 0x0000000e5a5a7220 */ /* 0x080fe20000410000 */
[----:B------:R-:W-:Y:S01]  /*5d10*/  FMUL.FTZ R91, R91, R14 ;  /* 0x0000000e5b5b7220 */ /* 0x000fe20000410000 */
[----:B------:R-:W2:Y:S01]  /*5d20*/  MUFU.TANH R155, R193 ;  /* 0x000000c1009b7308 */ /* 0x000ea20000002400 */
[----:B------:R-:W-:Y:S01]  /*5d30*/  FMNMX.FTZ R158, R168, R158, !PT ;  /* 0x0000009ea89e7209 */ /* 0x000fe20007810000 */
[----:B0-----:R-:W-:Y:S01]  /*5d40*/  FADD.FTZ R0, R166, R0 ;  /* 0x00000000a6007221 */ /* 0x001fe20000010000 */
[-C--:B------:R-:W-:Y:S01]  /*5d50*/  FMUL.FTZ R94, R94, R14.reuse ;  /* 0x0000000e5e5e7220 */ /* 0x080fe20000410000 */
[----:B------:R-:W-:Y:S01]  /*5d60*/  FMUL.FTZ R95, R95, R14 ;  /* 0x0000000e5f5f7220 */ /* 0x000fe20000410000 */
[----:B------:R-:W-:Y:S01]  /*5d70*/  FMNMX.FTZ R186, R169, R158, !PT ;  /* 0x0000009ea9ba7209 */ /* 0x000fe20007810000 */
[-C--:B------:R-:W-:Y:S01]  /*5d80*/  FMUL.FTZ R98, R98, R14.reuse ;  /* 0x0000000e62627220 */ /* 0x080fe20000410000 */
[----:B------:R-:W-:Y:S01]  /*5d90*/  FMUL.FTZ R99, R99, R14 ;  /* 0x0000000e63637220 */ /* 0x000fe20000410000 */
[----:B------:R-:W0:Y:S01]  /*5da0*/  MUFU.TANH R158, R196 ;  /* 0x000000c4009e7308 */ /* 0x000e220000002400 */
[----:B------:R-:W-:Y:S01]  /*5db0*/  FMNMX.FTZ R186, R172, R186, !PT ;  /* 0x000000baacba7209 */ /* 0x000fe20007810000 */
[-C--:B------:R-:W-:Y:S01]  /*5dc0*/  FMUL.FTZ R102, R102, R14.reuse ;  /* 0x0000000e66667220 */ /* 0x080fe20000410000 */
[----:B---3--:R-:W-:Y:S01]  /*5dd0*/  FSEL R154, R154, -INF , P5 ;  /* 0xff8000009a9a7808 */ /* 0x008fe20002800000 */
[----:B------:R-:W-:Y:S01]  /*5de0*/  FMUL.FTZ R103, R103, R14 ;  /* 0x0000000e67677220 */ /* 0x000fe20000410000 */
[----:B------:R-:W-:Y:S01]  /*5df0*/  FMNMX.FTZ R187, R173, R186, !PT ;  /* 0x000000baadbb7209 */ /* 0x000fe20007810000 */
[-C--:B------:R-:W-:Y:S01]  /*5e00*/  FMUL.FTZ R106, R106, R14.reuse ;  /* 0x0000000e6a6a7220 */ /* 0x080fe20000410000 */
[----:B------:R-:W-:Y:S01]  /*5e10*/  ISETP.GT.AND P5, PT, R4, 0x58, PT ;  /* 0x000000580400780c */ /* 0x000fe20003fa4270 */
[----:B------:R-:W3:Y:S01]  /*5e20*/  MUFU.TANH R186, R197 ;  /* 0x000000c500ba7308 */ /* 0x000ee20000002400 */
[----:B------:R-:W-:Y:S01]  /*5e30*/  FMNMX.FTZ R187, R176, R187, !PT ;  /* 0x000000bbb0bb7209 */ /* 0x000fe20007810000 */
[-C--:B------:R-:W-:Y:S01]  /*5e40*/  FMUL.FTZ R107, R107, R14.reuse ;  /* 0x0000000e6b6b7220 */ /* 0x080fe20000410000 */
[----:B--2---:R-:W-:Y:S01]  /*5e50*/  FSEL R155, R155, -INF , P4 ;  /* 0xff8000009b9b7808 */ /* 0x004fe20002000000 */
[-C--:B------:R-:W-:Y:S01]  /*5e60*/  FMUL.FTZ R110, R110, R14.reuse ;  /* 0x0000000e6e6e7220 */ /* 0x080fe20000410000 */
[----:B------:R-:W-:Y:S01]  /*5e70*/  FMNMX.FTZ R187, R10, R187, !PT ;  /* 0x000000bb0abb7209 */ /* 0x000fe20007810000 */
[-C--:B------:R-:W-:Y:S01]  /*5e80*/  FMUL.FTZ R111, R111, R14.reuse ;  /* 0x0000000e6f6f7220 */ /* 0x080fe20000410000 */
[----:B------:R-:W-:Y:S01]  /*5e90*/  ISETP.GT.AND P4, PT, R4, 0x59, PT ;  /* 0x000000590400780c */ /* 0x000fe20003f84270 */
[----:B------:R-:W2:Y:S01]  /*5ea0*/  MUFU.EX2 R167, R167 ;  /* 0x000000a700a77308 */ /* 0x000ea20000000800 */
[----:B------:R-:W-:Y:S01]  /*5eb0*/  FMNMX.FTZ R187, R154, R187, !PT ;  /* 0x000000bb9abb7209 */ /* 0x000fe20007810000 */
[-C--:B------:R-:W-:Y:S01]  /*5ec0*/  FMUL.FTZ R114, R114, R14.reuse ;  /* 0x0000000e72727220 */ /* 0x080fe20000410000 */
[----:B0-----:R-:W-:Y:S01]  /*5ed0*/  FSEL R158, R158, -INF , P5 ;  /* 0xff8000009e9e7808 */ /* 0x001fe20002800000 */
[-C--:B------:R-:W-:Y:S01]  /*5ee0*/  FMUL.FTZ R115, R115, R14.reuse ;  /* 0x0000000e73737220 */ /* 0x080fe20000410000 */
[----:B------:R-:W-:Y:S01]  /*5ef0*/  FMNMX.FTZ R187, R155, R187, !PT ;  /* 0x000000bb9bbb7209 */ /* 0x000fe20007810000 */
[-C--:B------:R-:W-:Y:S01]  /*5f00*/  FMUL.FTZ R118, R118, R14.reuse ;  /* 0x0000000e76767220 */ /* 0x080fe20000410000 */
[-C--:B------:R-:W-:Y:S01]  /*5f10*/  FMUL.FTZ R119, R119, R14.reuse ;  /* 0x0000000e77777220 */ /* 0x080fe20000410000 */
[----:B------:R-:W0:Y:S01]  /*5f20*/  MUFU.EX2 R170, R170 ;  /* 0x000000aa00aa7308 */ /* 0x000e220000000800 */
[----:B---3--:R-:W-:Y:S01]  /*5f30*/  FSEL R186, R186, -INF , P4 ;  /* 0xff800000baba7808 */ /* 0x008fe20002000000 */
[-C--:B------:R-:W-:Y:S01]  /*5f40*/  FMUL.FTZ R122, R122, R14.reuse ;  /* 0x0000000e7a7a7220 */ /* 0x080fe20000410000 */
[----:B------:R-:W-:Y:S01]  /*5f50*/  FMNMX.FTZ R4, R158, R187, !PT ;  /* 0x000000bb9e047209 */ /* 0x000fe20007810000 */
[-C--:B------:R-:W-:Y:S01]  /*5f60*/  FMUL.FTZ R123, R123, R14.reuse ;  /* 0x0000000e7b7b7220 */ /* 0x080fe20000410000 */
[-C--:B------:R-:W-:Y:S01]  /*5f70*/  FMUL.FTZ R126, R126, R14.reuse ;  /* 0x0000000e7e7e7220 */ /* 0x080fe20000410000 */
[----:B------:R-:W-:Y:S01]  /*5f80*/  FMUL.FTZ R127, R127, R14 ;  /* 0x0000000e7f7f7220 */ /* 0x000fe20000410000 */
[----:B------:R-:W-:Y:S01]  /*5f90*/  FMNMX.FTZ R4, R186, R4, !PT ;  /* 0x00000004ba047209 */ /* 0x000fe20007810000 */
[----:B------:R-:W3:Y:S01]  /*5fa0*/  MUFU.EX2 R171, R171 ;  /* 0x000000ab00ab7308 */ /* 0x000ee20000000800 */
[----:B--2---:R-:W-:Y:S01]  /*5fb0*/  FADD.FTZ R0, R167, R0 ;  /* 0x00000000a7007221 */ /* 0x004fe20000010000 */
[-C--:B------:R-:W-:Y:S01]  /*5fc0*/  FMUL.FTZ R130, R130, R14.reuse ;  /* 0x0000000e82827220 */ /* 0x080fe20000410000 */
[-C--:B------:R-:W-:Y:S01]  /*5fd0*/  FMUL.FTZ R131, R131, R14.reuse ;  /* 0x0000000e83837220 */ /* 0x080fe20000410000 */
[----:B------:R-:W2:Y:S01]  /*5fe0*/  SHFL.BFLY PT, R187, R4, 0x2, 0x1f ;  /* 0x0c401f0004bb7f89 */ /* 0x000ea200000e0000 */
[-C--:B------:R-:W-:Y:S01]  /*5ff0*/  FMUL.FTZ R134, R134, R14.reuse ;  /* 0x0000000e86867220 */ /* 0x080fe20000410000 */
[-C--:B------:R-:W-:Y:S01]  /*6000*/  FMUL.FTZ R135, R135, R14.reuse ;  /* 0x0000000e87877220 */ /* 0x080fe20000410000 */
        /* <DEDUP_REMOVED lines=10> */
[----:B---3--:R-:W-:Y:S01]  /*60b0*/  FADD.FTZ R0, R171, R0 ;  /* 0x00000000ab007221 */ /* 0x008fe20000010000 */
[----:B------:R-:W-:-:S06]  /*60c0*/  FMUL.FTZ R151, R151, R14 ;  /* 0x0000000e97977220 */ /* 0x000fcc0000410000 */
[----:B------:R-:W3:Y:S01]  /*60d0*/  MUFU.EX2 R177, R177 ;  /* 0x000000b100b17308 */ /* 0x000ee20000000800 */
[----:B----4-:R-:W-:Y:S01]  /*60e0*/  FADD.FTZ R0, R174, R0 ;  /* 0x00000000ae007221 */ /* 0x010fe20000010000 */
[----:B--2---:R-:W-:-:S06]  /*60f0*/  FMNMX.FTZ R4, R4, R187, !PT ;  /* 0x000000bb04047209 */ /* 0x004fcc0007810000 */
[----:B------:R-:W2:Y:S01]  /*6100*/  MUFU.EX2 R190, R190 ;  /* 0x000000be00be7308 */ /* 0x000ea20000000800 */
[----:B------:R-:W4:Y:S01]  /*6110*/  SHFL.BFLY PT, R187, R4, 0x1, 0x1f ;  /* 0x0c201f0004bb7f89 */ /* 0x000f2200000e0000 */
[----:B0-----:R-:W-:-:S06]  /*6120*/  FADD.FTZ R0, R175, R0 ;  /* 0x00000000af007221 */ /* 0x001fcc0000010000 */
[----:B------:R-:W0:Y:S01]  /*6130*/  MUFU.EX2 R178, R178 ;  /* 0x000000b200b27308 */ /* 0x000e220000000800 */
[----:B---3--:R-:W-:-:S07]  /*6140*/  FADD.FTZ R0, R177, R0 ;  /* 0x00000000b1007221 */ /* 0x008fce0000010000 */
[----:B------:R-:W3:Y:S01]  /*6150*/  MUFU.EX2 R179, R179 ;  /* 0x000000b300b37308 */ /* 0x000ee20000000800 */
[----:B--2---:R-:W-:-:S07]  /*6160*/  FADD.FTZ R0, R190, R0 ;  /* 0x00000000be007221 */ /* 0x004fce0000010000 */
[----:B------:R-:W2:Y:S01]  /*6170*/  MUFU.EX2 R180, R180 ;  /* 0x000000b400b47308 */ /* 0x000ea20000000800 */
[----:B----4-:R-:W-:Y:S01]  /*6180*/  FMNMX.FTZ R4, R4, R187, !PT ;  /* 0x000000bb04047209 */ /* 0x010fe20007810000 */
[----:B0-----:R-:W-:-:S03]  /*6190*/  FADD.FTZ R0, R178, R0 ;  /* 0x00000000b2007221 */ /* 0x001fc60000010000 */
[C---:B------:R-:W-:Y:S01]  /*61a0*/  FSETP.NEU.FTZ.AND P3, PT, R4.reuse, -INF , PT ;  /* 0xff8000000400780b */ /* 0x040fe20003f7d000 */
[----:B------:R-:W-:Y:S02]  /*61b0*/  FMUL.FTZ R187, R4, UR10 ;  /* 0x0000000a04bb7c20 */ /* 0x000fe40008410000 */
[----:B------:R-:W0:Y:S01]  /*61c0*/  MUFU.EX2 R181, R181 ;  /* 0x000000b500b57308 */ /* 0x000e220000000800 */
[----:B---3--:R-:W-:Y:S02]  /*61d0*/  FADD.FTZ R0, R179, R0 ;  /* 0x00000000b3007221 */ /* 0x008fe40000010000 */
[----:B------:R-:W-:-:S05]  /*61e0*/  FSEL R187, R187, RZ, P3 ;  /* 0x000000ffbbbb7208 */ /* 0x000fca0001800000 */
[--C-:B------:R-:W-:Y:S01]  /*61f0*/  FFMA.FTZ R152, R152, UR10, -R187.reuse ;  /* 0x0000000a98987c23 */ /* 0x100fe200080108bb */
[--C-:B------:R-:W-:Y:S01]  /*6200*/  FFMA.FTZ R191, R176, UR10, -R187.reuse ;  /* 0x0000000ab0bf7c23 */ /* 0x100fe200080108bb */
        /* <DEDUP_REMOVED lines=13> */
[----:B---3--:R-:W-:Y:S01]  /*62e0*/  FSEL R152, R4, RZ, P3 ;  /* 0x000000ff04987208 */ /* 0x008fe20001800000 */
[--C-:B------:R-:W-:Y:S01]  /*62f0*/  FFMA.FTZ R21, R21, UR10, -R187.reuse ;  /* 0x0000000a15157c23 */ /* 0x100fe200080108bb */
[--C-:B------:R-:W-:Y:S01]  /*6300*/  FFMA.FTZ R156, R156, UR10, -R187.reuse ;  /* 0x0000000a9c9c7c23 */ /* 0x100fe200080108bb */
[--C-:B------:R-:W-:Y:S01]  /*6310*/  FFMA.FTZ R194, R161, UR10, -R187.reuse ;  /* 0x0000000aa1c27c23 */ /* 0x100fe200080108bb */
[----:B------:R-:W-:Y:S01]  /*6320*/  FFMA.FTZ R164, R165, UR10, -R187 ;  /* 0x0000000aa5a47c23 */ /* 0x000fe200080108bb */
[----:B------:R-:W-:Y:S01]  /*6330*/  FADD.FTZ R152, -R152, R7 ;  /* 0x0000000798987221 */ /* 0x000fe20000010100 */
[--C-:B------:R-:W-:Y:S01]  /*6340*/  FFMA.FTZ R168, R168, UR10, -R187.reuse ;  /* 0x0000000aa8a87c23 */ /* 0x100fe200080108bb */
[--C-:B------:R-:W-:Y:S01]  /*6350*/  FFMA.FTZ R160, R169, UR10, -R187.reuse ;  /* 0x0000000aa9a07c23 */ /* 0x100fe200080108bb */
[--C-:B------:R-:W-:Y:S01]  /*6360*/  FFMA.FTZ R172, R172, UR10, -R187.reuse ;  /* 0x0000000aacac7c23 */ /* 0x100fe200080108bb */
[----:B------:R-:W-:Y:S01]  /*6370*/  FMUL.FTZ R152, R152, UR10 ;  /* 0x0000000a98987c20 */ /* 0x000fe20008410000 */
[--C-:B------:R-:W-:Y:S01]  /*6380*/  FFMA.FTZ R188, R173, UR10, -R187.reuse ;  /* 0x0000000aadbc7c23 */ /* 0x100fe200080108bb */
[--C-:B------:R-:W-:Y:S01]  /*6390*/  FFMA.FTZ R154, R154, UR10, -R187.reuse ;  /* 0x0000000a9a9a7c23 */ /* 0x100fe200080108bb */
[--C-:B------:R-:W-:Y:S01]  /*63a0*/  FFMA.FTZ R189, R158, UR10, -R187.reuse ;  /* 0x0000000a9ebd7c23 */ /* 0x100fe200080108bb */
[----:B------:R-:W-:Y:S01]  /*63b0*/  FFMA.FTZ R186, R186, UR10, -R187 ;  /* 0x0000000ababa7c23 */ /* 0x000fe200080108bb */
[----:B------:R3:W-:Y:S01]  /*63c0*/  MUFU.EX2 R158, R8 ;  /* 0x00000008009e7308 */ /* 0x0007e20000000800 */
[----:B------:R-:W-:Y:S01]  /*63d0*/  F2FP.F16.F32.PACK_AB R161, R167, R166 ;  /* 0x000000a6a7a1723e */ /* 0x000fe200000000ff */
[----:B------:R-:W-:Y:S01]  /*63e0*/  IMAD.U32 R7, RZ, RZ, UR26 ;  /* 0x0000001aff077e24 */ /* 0x000fe2000f8e00ff */
[----:B------:R-:W-:Y:S01]  /*63f0*/  F2FP.F16.F32.PACK_AB R167, R190, R177 ;  /* 0x000000b1bea7723e */ /* 0x000fe200000000ff */
[----:B--2---:R-:W-:Y:S01]  /*6400*/  FADD.FTZ R0, R180, R0 ;  /* 0x00000000b4007221 */ /* 0x004fe20000010000 */
[----:B------:R-:W-:-:S02]  /*6410*/  F2FP.F16.F32.PACK_AB R163, R171, R170 ;  /* 0x000000aaaba3723e */ /* 0x000fc400000000ff */
[----:B------:R-:W-:Y:S01]  /*6420*/  F2FP.F16.F32.PACK_AB R165, R175, R174 ;  /* 0x000000aeafa5723e */ /* 0x000fe200000000ff */
[----:B------:R-:W2:Y:S01]  /*6430*/  MUFU.EX2 R187, R152 ;  /* 0x0000009800bb7308 */ /* 0x000ea20000000800 */
[----:B---3--:R-:W-:Y:S01]  /*6440*/  IADD3 R8, -R195, 0xb, RZ ;  /* 0x0000000bc3087810 */ /* 0x008fe20007ffe1ff */
[----:B0-----:R-:W-:Y:S01]  /*6450*/  FADD.FTZ R0, R181, R0 ;  /* 0x00000000b5007221 */ /* 0x001fe20000010000 */
[----:B------:R-:W-:Y:S02]  /*6460*/  F2FP.F16.F32.PACK_AB R169, R179, R178 ;  /* 0x000000b2b3a9723e */ /* 0x000fe400000000ff */
[----:B------:R-:W-:-:S03]  /*6470*/  F2FP.F16.F32.PACK_AB R171, R181, R180 ;  /* 0x000000b4b5ab723e */ /* 0x000fc600000000ff */
[----:B------:R-:W0:Y:S08]  /*6480*/  MUFU.EX2 R9, R9 ;  /* 0x0000000900097308 */ /* 0x000e300000000800 */
[----:B------:R-:W3:Y:S01]  /*6490*/  MUFU.EX2 R11, R11 ;  /* 0x0000000b000b7308 */ /* 0x000ee20000000800 */
        /* <DEDUP_REMOVED lines=56> */
[----:B0-----:R-:W-:Y:S01]  /*6820*/  FADD.FTZ R177, R21, R152 ;  /* 0x0000009815b17221 */ /* 0x001fe20000010000 */
[----:B---3--:R-:W-:-:S02]  /*6830*/  @!P2 VIADD R156, R7, 0x22840 ;  /* 0x00022840079ca836 */ /* 0x008fc40000000000 */
[-C--:B------:R-:W-:Y:S01]  /*6840*/  FMUL.FTZ R108, R108, R187.reuse ;  /* 0x000000bb6c6c7220 */ /* 0x080fe20000410000 */
[-C--:B------:R-:W-:Y:S01]  /*6850*/  FMUL.FTZ R109, R109, R187.reuse ;  /* 0x000000bb6d6d7220 */ /* 0x080fe20000410000 */
[----:B------:R-:W-:Y:S01]  /*6860*/  FADD.FTZ R177, R162, R177 ;  /* 0x000000b1a2b17221 */ /* 0x000fe20000010000 */
[-C--:B------:R-:W-:Y:S01]  /*6870*/  FMUL.FTZ R112, R112, R187.reuse ;  /* 0x000000bb70707220 */ /* 0x080fe20000410000 */
[----:B------:R-:W-:Y:S01]  /*6880*/  @!P2 PRMT R156, RZ, 0x654, R156 ;  /* 0x00000654ff9ca816 */ /* 0x000fe2000000009c */
[----:B------:R-:W0:Y:S01]  /*6890*/  MUFU.EX2 R194, R194 ;  /* 0x000000c200c27308 */ /* 0x000e220000000800 */
[----:B----4-:R-:W-:Y:S01]  /*68a0*/  FADD.FTZ R152, R166, R177 ;  /* 0x000000b1a6987221 */ /* 0x010fe20000010000 */
[----:B------:R3:W-:Y:S06]  /*68b0*/  BAR.ARV R8, 0x100 ;  /* 0x000400080000751d */ /* 0x0007ec0000002000 */
[----:B------:R-:W4:Y:S01]  /*68c0*/  MUFU.EX2 R192, R192 ;  /* 0x000000c000c07308 */ /* 0x000f220000000800 */
[----:B------:R5:W-:Y:S01]  /*68d0*/  @!P2 SYNCS.ARRIVE.TRANS64.RED.A1T0 RZ, [R156+URZ], RZ ;  /* 0x000000ff9cffa9a7 */ /* 0x000be2000810043f */
        /* <DEDUP_REMOVED lines=8> */
[----:B--2---:R-:W-:Y:S01]  /*6960*/  FADD.FTZ R9, R193, R152 ;  /* 0x00000098c1097221 */ /* 0x004fe20000010000 */
[----:B------:R-:W-:Y:S01]  /*6970*/  F2FP.F16.F32.PACK_AB R158, R12, R11 ;  /* 0x0000000b0c9e723e */ /* 0x000fe200000000ff */
[----:B------:R-:W-:Y:S01]  /*6980*/  FMUL.FTZ R125, R125, R187 ;  /* 0x000000bb7d7d7220 */ /* 0x000fe20000410000 */
[----:B------:R-:W-:Y:S01]  /*6990*/  F2FP.F16.F32.PACK_AB R152, R15, R13 ;  /* 0x0000000d0f98723e */ /* 0x000fe200000000ff */
[----:B0-----:R-:W-:Y:S01]  /*69a0*/  FADD.FTZ R9, R194, R9 ;  /* 0x00000009c2097221 */ /* 0x001fe20000010000 */
        /* <DEDUP_REMOVED lines=9> */
[----:B------:R2:W4:Y:S01]  /*6a40*/  MUFU.EX2 R3, R160 ;  /* 0x000000a000037308 */ /* 0x0005220000000800 */
[C---:B-1----:R-:W-:Y:S01]  /*6a50*/  FADD.FTZ R11, R164.reuse, R11 ;  /* 0x0000000ba40b7221 */ /* 0x042fe20000010000 */
[----:B------:R-:W-:Y:S01]  /*6a60*/  F2FP.F16.F32.PACK_AB R164, R164, R192 ;  /* 0x000000c0a4a4723e */ /* 0x000fe200000000ff */
[-C--:B------:R-:W-:Y:S01]  /*6a70*/  FMUL.FTZ R141, R141, R187.reuse ;  /* 0x000000bb8d8d7220 */ /* 0x080fe20000410000 */
[-C--:B------:R-:W-:Y:S01]  /*6a80*/  FMUL.FTZ R144, R144, R187.reuse ;  /* 0x000000bb90907220 */ /* 0x080fe20000410000 */
[-C--:B------:R-:W-:Y:S01]  /*6a90*/  FMUL.FTZ R145, R145, R187.reuse ;  /* 0x000000bb91917220 */ /* 0x080fe20000410000 */
[-C--:B------:R-:W-:Y:S01]  /*6aa0*/  FMUL.FTZ R148, R148, R187.reuse ;  /* 0x000000bb94947220 */ /* 0x080fe20000410000 */
[----:B------:R-:W-:Y:S01]  /*6ab0*/  FMUL.FTZ R149, R149, R187 ;  /* 0x000000bb95957220 */ /* 0x000fe20000410000 */
[----:B------:R-:W1:Y:S01]  /*6ac0*/  MUFU.EX2 R172, R172 ;  /* 0x000000ac00ac7308 */ /* 0x000e620000000800 */
[----:B0-----:R-:W-:Y:S01]  /*6ad0*/  FADD.FTZ R12, R168, R11 ;  /* 0x0000000ba80c7221 */ /* 0x001fe20000010000 */
[----:B--2---:R-:W-:-:S02]  /*6ae0*/  F2FP.F16.F32.PACK_AB R160, R166, R162 ;  /* 0x000000a2a6a0723e */ /* 0x004fc400000000ff */
[----:B------:R-:W-:-:S04]  /*6af0*/  F2FP.F16.F32.PACK_AB R162, R194, R193 ;  /* 0x000000c1c2a2723e */ /* 0x000fc800000000ff */
[----:B------:R-:W0:Y:S01]  /*6b00*/  MUFU.EX2 R188, R188 ;  /* 0x000000bc00bc7308 */ /* 0x000e220000000800 */
[C---:B----4-:R-:W-:Y:S01]  /*6b10*/  FADD.FTZ R11, R3.reuse, R12 ;  /* 0x0000000c030b7221 */ /* 0x050fe20000010000 */
        /* <DEDUP_REMOVED lines=8> */
[----:B------:R2:W4:Y:S01]  /*6ba0*/  MUFU.EX2 R9, R154 ;  /* 0x0000009a00097308 */ /* 0x0005220000000800 */
[C---:B-1----:R-:W-:Y:S01]  /*6bb0*/  FADD.FTZ R12, R176.reuse, R13 ;  /* 0x0000000db00c7221 */ /* 0x042fe20000010000 */
[----:B------:R-:W-:-:S06]  /*6bc0*/  F2FP.F16.F32.PACK_AB R170, R176, R170 ;  /* 0x000000aab0aa723e */ /* 0x000fcc00000000ff */
[----:B------:R-:W1:Y:S01]  /*6bd0*/  MUFU.EX2 R183, R183 ;  /* 0x000000b700b77308 */ /* 0x000e620000000800 */
[----:B0-----:R-:W-:Y:S01]  /*6be0*/  FADD.FTZ R0, R182, R0 ;  /* 0x00000000b6007221 */ /* 0x001fe20000010000 */
[----:B--2---:R-:W-:-:S06]  /*6bf0*/  F2FP.F16.F32.PACK_AB R154, R21, R20 ;  /* 0x00000014159a723e */ /* 0x004fcc00000000ff */
[----:B------:R-:W0:Y:S01]  /*6c00*/  MUFU.EX2 R10, R10 ;  /* 0x0000000a000a7308 */ /* 0x000e220000000800 */
[----:B----4-:R-:W-:-:S07]  /*6c10*/  FADD.FTZ R13, R9, R12 ;  /* 0x0000000c090d7221 */ /* 0x010fce0000010000 */
        /* <DEDUP_REMOVED lines=11> */
[----:B------:R-:W-:Y:S02]  /*6cd0*/  F2FP.F16.F32.PACK_AB R175, R185, R184 ;  /* 0x000000b8b9af723e */ /* 0x000fe400000000ff */
[C---:B--2---:R-:W-:Y:S01]  /*6ce0*/  FADD.FTZ R3, R11.reuse, R12 ;  /* 0x0000000c0b037221 */ /* 0x044fe20000010000 */
[----:B------:R-:W-:Y:S01]  /*6cf0*/  F2FP.F16.F32.PACK_AB R174, R11, R174 ;  /* 0x000000ae0bae723e */ /* 0x000fe200000000ff */
[----:B---3--:R-:W-:Y:S06]  /*6d00*/  @!P0 BRA `(.L_x_13646) ;  /* 0x0000000000048947 */ /* 0x008fec0003800000 */
[----:B------:R-:W-:Y:S01]  /*6d10*/  BPT.TRAP 0x1 ;  /* 0x000000040000795c */ /* 0x000fe20000300000 */
.L_x_13646:
[----:B------:R0:W1:Y:S01]  /*6d20*/  SYNCS.PHASECHK.TRANS64.TRYWAIT P3, [UR26+0x22850], R6 ;  /* 0x02285006ff0075a7 */ /* 0x000062000806015a */
[----:B------:R-:W-:Y:S05]  /*6d30*/  @!P0 BRA `(.L_x_13647) ;  /* 0x0000000000048947 */ /* 0x000fea0003800000 */
[----:B------:R-:W-:Y:S01]  /*6d40*/  BPT.TRAP 0x1 ;  /* 0x000000040000795c */ /* 0x000fe20000300000 */
.L_x_13647:
[----:B-1----:R-:W-:Y:S05]  /*6d50*/  @P3 BRA `(.L_x_13648) ;  /* 0x0000000000083947 */ /* 0x002fea0003800000 */
[----:B------:R-:W1:Y:S02]  /*6d60*/  SYNCS.PHASECHK.TRANS64.TRYWAIT P3, [UR26+0x22850], R6 ;  /* 0x02285006ff0075a7 */ /* 0x000e64000806015a */
[----:B-1----:R-:W-:Y:S05]  /*6d70*/  @!P3 BRA `(.L_x_13649) ;  /* 0x000000e80014b947 */ /* 0x002fea0003800000 */
.L_x_13648:
[----:B------:R-:W2:Y:S01]  /*6d80*/  S2R R9, SR_TID.X ;  /* 0x0000000000097919 */ /* 0x000ea20000002100 */
[----:B------:R-:W-:Y:S01]  /*6d90*/  UIMAD UR11, UR37, 0xc00, UR21 ;  /* 0x00000c00250b78a4 */ /* 0x000fe2000f8e0215 */
[----:B-1----:R-:W-:Y:S01]  /*6da0*/  @!P2 VIADD R7, R7, 0x22860 ;  /* 0x000228600707a836 */ /* 0x002fe20000000000 */
[----:B------:R-:W-:Y:S01]  /*6db0*/  UMOV UR7, 0x40000040 ;  /* 0x4000004000077882 */ /* 0x000fe20000000000 */
[----:B------:R-:W-:Y:S01]  /*6dc0*/  UISETP.GT.AND UP1, UPT, UR23, UR22, UPT ;  /* 0x000000161700728c */ /* 0x000fe2000bf24270 */
[----:B------:R-:W-:Y:S01]  /*6dd0*/  IMAD.MOV.U32 R10, RZ, RZ, R5 ;  /* 0x000000ffff0a7224 */ /* 0x000fe200078e0005 */
[----:B------:R-:W-:Y:S01]  /*6de0*/  UIADD3 UR23, UR23, -0x1, URZ ;  /* 0xffffffff17177890 */ /* 0x000fe2000fffe03f */
[----:B------:R-:W-:Y:S01]  /*6df0*/  @!P2 PRMT R7, RZ, 0x654, R7 ;  /* 0x00000654ff07a816 */ /* 0x000fe20000000007 */
[----:B------:R-:W-:Y:S02]  /*6e00*/  UMOV UR6, UR11 ;  /* 0x0000000b00067c82 */ /* 0x000fe40008000000 */
[----:B------:R-:W-:-:S02]  /*6e10*/  PLOP3.LUT P3, PT, PT, PT, UP1, 0x80, 0x0 ;  /* 0x000000000000781c */ /* 0x000fc40003f6f018 */
[----:B--2---:R-:W-:-:S05]  /*6e20*/  SHF.R.U32.HI R9, RZ, 0x7, R9 ;  /* 0x00000007ff097819 */ /* 0x004fca0000011609 */
[----:B0-----:R-:W-:-:S05]  /*6e30*/  VIADD R6, R9, 0x8 ;  /* 0x0000000809067836 */ /* 0x001fca0000000000 */
        /* <DEDUP_REMOVED lines=34> */
[----:B------:R0:W-:Y:S02]  /*7060*/  @!P2 SYNCS.ARRIVE.TRANS64.RED.A1T0 RZ, [R7+URZ], RZ ;  /* 0x000000ff07ffa9a7 */ /* 0x0001e4000810043f */
[----:B0-----:R-:W-:Y:S01]  /*7070*/  IMAD.MOV.U32 R7, RZ, RZ, R4 ;  /* 0x000000ffff077224 */ /* 0x001fe200078e0004 */
[----:B--2---:R-:W-:Y:S06]  /*7080*/  @P3 BRA `(.L_x_13650) ;  /* 0xffffffd400303947 */ /* 0x004fec000383ffff */
.L_x_13641:
[----:B------:R-:W-:-:S06]  /*7090*/  UISETP.GE.AND UP0, UPT, UR23, UR40, UPT ;  /* 0x000000281700728c */ /* 0x000fcc000bf06270 */
[----:B------:R-:W-:-:S13]  /*70a0*/  PLOP3.LUT P1, PT, PT, PT, UP0, 0x80, 0x0 ;  /* 0x000000000000781c */ /* 0x000fda0003f2f008 */
[----:B------:R-:W-:Y:S05]  /*70b0*/  @!P1 BRA `(.L_x_13651) ;  /* 0x0000002000d49947 */ /* 0x000fea0003800000 */
[----:B------:R-:W-:Y:S01]  /*70c0*/  IMAD.MOV.U32 R7, RZ, RZ, R5 ;  /* 0x000000ffff077224 */ /* 0x000fe200078e0005 */
[----:B------:R-:W-:Y:S01]  /*70d0*/  ULDC UR24, c[0x0][0x9d8] ;  /* 0x0002760000187ab9 */ /* 0x000fe20000000800 */
[----:B01----:R-:W-:Y:S01]  /*70e0*/  IMAD.MOV.U32 R9, RZ, RZ, R4 ;  /* 0x000000ffff097224 */ /* 0x003fe200078e0004 */
[----:B------:R-:W-:-:S06]  /*70f0*/  ULDC UR22, c[0x0][0x988] ;  /* 0x0002620000167ab9 */ /* 0x000fcc0000000800 */
.L_x_13660:
[----:B------:R-:W-:-:S04]  /*7100*/  UIADD3 UR37, UR37, 0x1, URZ ;  /* 0x0000000125257890 */ /* 0x000fc8000fffe03f */
[----:B------:R-:W-:-:S04]  /*7110*/  UISETP.NE.AND UP0, UPT, UR37, 0x2, UPT ;  /* 0x000000022500788c */ /* 0x000fc8000bf05270 */
[----:B------:R-:W-:Y:S02]  /*7120*/  USEL UR6, URZ, 0x1, UP0 ;  /* 0x000000013f067887 */ /* 0x000fe40008000000 */
[----:B------:R-:W-:Y:S02]  /*7130*/  USEL UR37, UR37, URZ, UP0 ;  /* 0x0000003f25257287 */ /* 0x000fe40008000000 */
[----:B------:R-:W-:Y:S01]  /*7140*/  ULOP3.LUT UR47, UR47, UR6, URZ, 0x3c, !UPT ;  /* 0x000000062f2f7292 */ /* 0x000fe2000f8e3c3f */
[----:B--2---:R-:W-:Y:S11]  /*7150*/  @!P0 BRA `(.L_x_13652) ;  /* 0x0000000000048947 */ /* 0x004ff60003800000 */
[----:B------:R-:W-:Y:S01]  /*7160*/  BPT.TRAP 0x1 ;  /* 0x000000040000795c */ /* 0x000fe20000300000 */
.L_x_13652:
        /* <DEDUP_REMOVED lines=9> */
.L_x_13653:
[----:B-1----:R-:W-:Y:S05]  /*7200*/  @P1 BRA `(.L_x_13654) ;  /* 0x0000000000081947 */ /* 0x002fea0003800000 */
[----:B------:R-:W1:Y:S02]  /*7210*/  SYNCS.PHASECHK.TRANS64.TRYWAIT P1, [UR25+0x22830], R6 ;  /* 0x02283006ff0075a7 */ /* 0x000e640008020159 */
[----:B-1----:R-:W-:Y:S05]  /*7220*/  @!P1 BRA `(.L_x_13655) ;  /* 0x000000e000fc9947 */ /* 0x002fea0003800000 */
.L_x_13654:
        /* <DEDUP_REMOVED lines=343> */
[----:B------:R1:W-:Y:S01]  /*87a0*/  MUFU.EX2 R192, R162 ;  /* 0x000000a200c07308 */ /* 0x0003e20000000800 */
[----:B0-----:R-:W-:Y:S01]  /*87b0*/  FADD.FTZ R3, R14, R156 ;  /* 0x0000009c0e037221 */ /* 0x001fe20000010000 */
[----:B------:R-:W-:Y:S01]  /*87c0*/  F2FP.F16.F32.PACK_AB R156, R13, R12 ;  /* 0x0000000c0d9c723e */ /* 0x000fe200000000ff */
[----:B------:R-:W-:-:S02]  /*87d0*/  IMAD.U32 R12, RZ, RZ, UR25 ;  /* 0x00000019ff0c7e24 */ /* 0x000fc4000f8e00ff */
[-C--:B------:R-:W-:Y:S01]  /*87e0*/  FMUL.FTZ R59, R59, R9.reuse ;  /* 0x000000093b3b7220 */ /* 0x080fe20000410000 */
[----:B------:R-:W-:Y:S01]  /*87f0*/  FADD.FTZ R3, R15, R3 ;  /* 0x000000030f037221 */ /* 0x000fe20000010000 */
[----:B------:R-:W-:Y:S01]  /*8800*/  FMUL.FTZ R62, R62, R9 ;  /* 0x000000093e3e7220 */ /* 0x000fe20000410000 */
[----:B------:R-:W-:Y:S01]  /*8810*/  @!P2 VIADD R15, R12, 0x22840 ;  /* 0x000228400c0fa836 */ /* 0x000fe20000000000 */
[----:B------:R-:W-:Y:S01]  /*8820*/  MUFU.EX2 R163, R163 ;  /* 0x000000a300a37308 */ /* 0x000fe20000000800 */
[----:B------:R-:W-:Y:S01]  /*8830*/  FADD.FTZ R3, R20, R3 ;  /* 0x0000000314037221 */ /* 0x000fe20000010000 */
[----:B-1----:R-:W-:Y:S01]  /*8840*/  F2FP.F16.F32.PACK_AB R162, R153, R167 ;  /* 0x000000a799a2723e */ /* 0x002fe200000000ff */
[-C--:B------:R-:W-:Y:S01]  /*8850*/  FMUL.FTZ R63, R63, R9.reuse ;  /* 0x000000093f3f7220 */ /* 0x080fe20000410000 */
[----:B------:R-:W-:Y:S01]  /*8860*/  @!P2 PRMT R15, RZ, 0x654, R15 ;  /* 0x00000654ff0fa816 */ /* 0x000fe2000000000f */
[----:B------:R-:W-:Y:S01]  /*8870*/  FADD.FTZ R3, R21, R3 ;  /* 0x0000000315037221 */ /* 0x000fe20000010000 */
[-C--:B------:R-:W-:Y:S01]  /*8880*/  FMUL.FTZ R66, R66, R9.reuse ;  /* 0x0000000942427220 */ /* 0x080fe20000410000 */
[-C--:B------:R-:W-:Y:S01]  /*8890*/  FMUL.FTZ R67, R67, R9.reuse ;  /* 0x0000000943437220 */ /* 0x080fe20000410000 */
[----:B------:R-:W-:Y:S01]  /*88a0*/  MUFU.EX2 R193, R166 ;  /* 0x000000a600c17308 */ /* 0x000fe20000000800 */
[----:B------:R-:W-:Y:S01]  /*88b0*/  FADD.FTZ R3, R167, R3 ;  /* 0x00000003a7037221 */ /* 0x000fe20000010000 */
[-C--:B------:R-:W-:Y:S01]  /*88c0*/  FMUL.FTZ R70, R70, R9.reuse ;  /* 0x0000000946467220 */ /* 0x080fe20000410000 */
[-C--:B------:R-:W-:Y:S01]  /*88d0*/  FMUL.FTZ R71, R71, R9.reuse ;  /* 0x0000000947477220 */ /* 0x080fe20000410000 */
[-C--:B------:R-:W-:Y:S01]  /*88e0*/  FMUL.FTZ R74, R74, R9.reuse ;  /* 0x000000094a4a7220 */ /* 0x080fe20000410000 */
        /* <DEDUP_REMOVED lines=20> */
[----:B-1----:R-:W-:Y:S01]  /*8a30*/  F2FP.F16.F32.PACK_AB R160, R21, R20 ;  /* 0x0000001415a0723e */ /* 0x002fe200000000ff */
[----:B--2---:R-:W-:Y:S01]  /*8a40*/  FADD.FTZ R21, R159, R0 ;  /* 0x000000009f157221 */ /* 0x004fe20000010000 */
[----:B0-----:R-:W-:Y:S01]  /*8a50*/  FADD.FTZ R3, R157, R3 ;  /* 0x000000039d037221 */ /* 0x001fe20000010000 */
[-C--:B------:R-:W-:Y:S01]  /*8a60*/  FMUL.FTZ R106, R106, R9.reuse ;  /* 0x000000096a6a7220 */ /* 0x080fe20000410000 */
[-C--:B------:R-:W-:Y:S01]  /*8a70*/  FMUL.FTZ R107, R107, R9.reuse ;  /* 0x000000096b6b7220 */ /* 0x080fe20000410000 */
[----:B------:R-:W-:Y:S01]  /*8a80*/  FADD.FTZ R0, R192, R21 ;  /* 0x00000015c0007221 */ /* 0x000fe20000010000 */
[----:B------:R-:W-:Y:S01]  /*8a90*/  FADD.FTZ R3, R189, R3 ;  /* 0x00000003bd037221 */ /* 0x000fe20000010000 */
[----:B------:R0:W1:Y:S01]  /*8aa0*/  MUFU.EX2 R13, R8 ;  /* 0x00000008000d7308 */ /* 0x0000620000000800 */
        /* <DEDUP_REMOVED lines=8> */
[----:B0-----:R-:W-:Y:S01]  /*8b30*/  IADD3 R8, -R196, 0xb, RZ ;  /* 0x0000000bc4087810 */ /* 0x001fe20007ffe1ff */
[----:B---3--:R-:W-:Y:S01]  /*8b40*/  FADD.FTZ R0, R194, R21 ;  /* 0x00000015c2007221 */ /* 0x008fe20000010000 */
[----:B----4-:R-:W-:Y:S01]  /*8b50*/  FADD.FTZ R3, R161, R3 ;  /* 0x00000003a1037221 */ /* 0x010fe20000010000 */
[-C--:B------:R-:W-:Y:S01]  /*8b60*/  FMUL.FTZ R119, R119, R9.reuse ;  /* 0x0000000977777220 */ /* 0x080fe20000410000 */
[-C--:B------:R-:W-:Y:S01]  /*8b70*/  FMUL.FTZ R122, R122, R9.reuse ;  /* 0x000000097a7a7220 */ /* 0x080fe20000410000 */
[----:B------:R-:W-:Y:S01]  /*8b80*/  FADD.FTZ R0, R171, R0 ;  /* 0x00000000ab007221 */ /* 0x000fe20000010000 */
[----:B------:R0:W-:Y:S06]  /*8b90*/  BAR.ARV R8, 0x100 ;  /* 0x000400080000751d */ /* 0x0001ec0000002000 */
[----:B------:R-:W3:Y:S01]  /*8ba0*/  MUFU.EX2 R14, R170 ;  /* 0x000000aa000e7308 */ /* 0x000ee20000000800 */
[----:B------:R4:W-:Y:S01]  /*8bb0*/  @!P2 SYNCS.ARRIVE.TRANS64.RED.A1T0 RZ, [R15+URZ], RZ ;  /* 0x000000ff0fffa9a7 */ /* 0x0009e2000810043f */
[----:B-1----:R-:W-:Y:S01]  /*8bc0*/  FADD.FTZ R21, R13, R0 ;  /* 0x000000000d157221 */ /* 0x002fe20000010000 */
[-C--:B------:R-:W-:Y:S01]  /*8bd0*/  FMUL.FTZ R123, R123, R9.reuse ;  /* 0x000000097b7b7220 */ /* 0x080fe20000410000 */
[----:B--2---:R-:W-:Y:S01]  /*8be0*/  FADD.FTZ R3, R190, R3 ;  /* 0x00000003be037221 */ /* 0x004fe20000010000 */
        /* <DEDUP_REMOVED lines=16> */
[----:B------:R-:W-:Y:S01]  /*8cf0*/  FMUL.FTZ R151, R151, R9 ;  /* 0x0000000997977220 */ /* 0x000fe20000410000 */
[----:B------:R-:W-:-:S02]  /*8d00*/  F2FP.F16.F32.PACK_AB R164, R157, R188 ;  /* 0x000000bc9da4723e */ /* 0x000fc400000000ff */
[----:B------:R3:W5:Y:S01]  /*8d10*/  MUFU.EX2 R191, R168 ;  /* 0x000000a800bf7308 */ /* 0x0007620000000800 */
[----:B-1----:R-:W-:Y:S01]  /*8d20*/  FADD.FTZ R3, R165, R3 ;  /* 0x00000003a5037221 */ /* 0x002fe20000010000 */
[----:B------:R-:W-:Y:S02]  /*8d30*/  F2FP.F16.F32.PACK_AB R166, R161, R189 ;  /* 0x000000bda1a6723e */ /* 0x000fe400000000ff */
[----:B------:R-:W-:Y:S02]  /*8d40*/  F2FP.F16.F32.PACK_AB R153, R155, R176 ;  /* 0x000000b09b99723e */ /* 0x000fe400000000ff */
[----:B------:R-:W-:Y:S02]  /*8d50*/  F2FP.F16.F32.PACK_AB R155, R159, R187 ;  /* 0x000000bb9f9b723e */ /* 0x000fe400000000ff */
[----:B------:R-:W1:Y:S01]  /*8d60*/  MUFU.EX2 R11, R11 ;  /* 0x0000000b000b7308 */ /* 0x000e620000000800 */
[----:B--2---:R-:W-:Y:S01]  /*8d70*/  FADD.FTZ R0, R10, R21 ;  /* 0x000000150a007221 */ /* 0x004fe20000010000 */
[----:B---3--:R-:W-:-:S02]  /*8d80*/  F2FP.F16.F32.PACK_AB R168, R165, R190 ;  /* 0x000000bea5a8723e */ /* 0x008fc400000000ff */
[----:B------:R-:W-:Y:S02]  /*8d90*/  F2FP.F16.F32.PACK_AB R157, R163, R192 ;  /* 0x000000c0a39d723e */ /* 0x000fe400000000ff */
[----:B------:R-:W-:Y:S02]  /*8da0*/  F2FP.F16.F32.PACK_AB R161, R13, R171 ;  /* 0x000000ab0da1723e */ /* 0x000fe400000000ff */
[----:B------:R-:W2:Y:S01]  /*8db0*/  MUFU.EX2 R169, R169 ;  /* 0x000000a900a97308 */ /* 0x000ea20000000800 */
[----:B-----5:R-:W-:Y:S01]  /*8dc0*/  FADD.FTZ R3, R191, R3 ;  /* 0x00000003bf037221 */ /* 0x020fe20000010000 */
[----:B------:R-:W-:Y:S02]  /*8dd0*/  F2FP.F16.F32.PACK_AB R159, R194, R193 ;  /* 0x000000c1c29f723e */ /* 0x000fe400000000ff */
[----:B------:R-:W-:-:S04]  /*8de0*/  F2FP.F16.F32.PACK_AB R163, R10, R14 ;  /* 0x0000000e0aa3723e */ /* 0x000fc800000000ff */
[----:B----4-:R-:W3:Y:S01]  /*8df0*/  MUFU.EX2 R15, R174 ;  /* 0x000000ae000f7308 */ /* 0x010ee20000000800 */
        /* <DEDUP_REMOVED lines=42> */
.L_x_13656:
[----:B------:R0:W1:Y:S01]  /*90a0*/  SYNCS.PHASECHK.TRANS64.TRYWAIT P1, [UR25+0x22850], R6 ;  /* 0x02285006ff0075a7 */ /* 0x0000620008020159 */
[----:B------:R-:W-:Y:S05]  /*90b0*/  @!P0 BRA `(.L_x_13657) ;  /* 0x0000000000048947 */ /* 0x000fea0003800000 */
[----:B------:R-:W-:Y:S01]  /*90c0*/  BPT.TRAP 0x1 ;  /* 0x000000040000795c */ /* 0x000fe20000300000 */
.L_x_13657:
[----:B-1----:R-:W-:Y:S05]  /*90d0*/  @P1 BRA `(.L_x_13658) ;  /* 0x0000000000081947 */ /* 0x002fea0003800000 */
[----:B------:R-:W1:Y:S02]  /*90e0*/  SYNCS.PHASECHK.TRANS64.TRYWAIT P1, [UR25+0x22850], R6 ;  /* 0x02285006ff0075a7 */ /* 0x000e640008020159 */
[----:B-1----:R-:W-:Y:S05]  /*90f0*/  @!P1 BRA `(.L_x_13659) ;  /* 0x000000c400609947 */ /* 0x002fea0003800000 */
.L_x_13658:
        /* <DEDUP_REMOVED lines=49> */
.L_x_13651:
[----:B--2---:R-:W2:Y:S01]  /*9410*/  SHFL.BFLY PT, R6, R3, 0x2, 0x1f ;  /* 0x0c401f0003067f89 */ /* 0x004ea200000e0000 */
[----:B------:R-:W-:Y:S01]  /*9420*/  UIADD3 UR37, UR37, 0x1, URZ ;  /* 0x0000000125257890 */ /* 0x000fe2000fffe03f */
[----:B------:R3:W-:Y:S06]  /*9430*/  BAR.ARV R8, 0x100 ;  /* 0x000400080000751d */ /* 0x0007ec0000002000 */
[----:B------:R-:W-:Y:S02]  /*9440*/  UISETP.NE.AND UP0, UPT, UR37, 0x2, UPT ;  /* 0x000000022500788c */ /* 0x000fe4000bf05270 */
[----:B------:R-:W-:Y:S06]  /*9450*/  BAR.ARV 0x8, 0x180 ;  /* 0x0206000000007b1d */ /* 0x000fec0000002000 */
[----:B---3--:R-:W-:Y:S01]  /*9460*/  IMAD.U32 R8, RZ, RZ, UR10 ;  /* 0x0000000aff087e24 */ /* 0x008fe2000f8e00ff */
[----:B------:R-:W-:Y:S01]  /*9470*/  USEL UR4, URZ, 0x1, UP0 ;  /* 0x000000013f047887 */ /* 0x000fe20008000000 */
[----:B01----:R-:W0:Y:S01]  /*9480*/  SHFL.BFLY PT, R9, R0, 0x2, 0x1f ;  /* 0x0c401f0000097f89 */ /* 0x003e2200000e0000 */
[----:B------:R-:W-:Y:S01]  /*9490*/  PLOP3.LUT P0, PT, PT, PT, PT, 0x8, 0x0 ;  /* 0x000000000000781c */ /* 0x000fe20003f0e170 */
[----:B------:R-:W-:Y:S01]  /*94a0*/  UIADD3 UR48, UR48, 0x1, URZ ;  /* 0x0000000130307890 */ /* 0x000fe2000fffe03f */
[----:B--2---:R-:W-:Y:S01]  /*94b0*/  FADD.FTZ R7, R6, R3 ;  /* 0x0000000306077221 */ /* 0x004fe20000010000 */
[----:B------:R-:W-:-:S02]  /*94c0*/  USEL UR37, UR37, URZ, UP0 ;  /* 0x0000003f25257287 */ /* 0x000fc40008000000 */
[----:B------:R-:W-:Y:S02]  /*94d0*/  ULOP3.LUT UR47, UR47, UR4, URZ, 0x3c, !UPT ;  /* 0x000000042f2f7292 */ /* 0x000fe4000f8e3c3f */
[----:B------:R-:W1:Y:S01]  /*94e0*/  SHFL.BFLY PT, R6, R7, 0x1, 0x1f ;  /* 0x0c201f0007067f89 */ /* 0x000e6200000e0000 */
[----:B0-----:R-:W-:Y:S01]  /*94f0*/  FADD.FTZ R10, R9, R0 ;  /* 0x00000000090a7221 */ /* 0x001fe20000010000 */
[----:B------:R-:W-:-:S04]  /*9500*/  IMAD.MOV.U32 R0, RZ, RZ, RZ ;  /* 0x000000ffff007224 */ /* 0x000fc800078e00ff */
[----:B------:R-:W0:Y:S01]  /*9510*/  SHFL.BFLY PT, R9, R10, 0x1, 0x1f ;  /* 0x0c201f000a097f89 */ /* 0x000e2200000e0000 */
[----:B-1----:R-:W-:Y:S01]  /*9520*/  FADD.FTZ R11, R7, R6 ;  /* 0x00000006070b7221 */ /* 0x002fe20000010000 */
[----:B------:R-:W-:Y:S02]  /*9530*/  IMAD.MOV.U32 R6, RZ, RZ, RZ ;  /* 0x000000ffff067224 */ /* 0x000fe400078e00ff */
[----:B------:R-:W-:Y:S02]  /*9540*/  IMAD.U32 R7, RZ, RZ, UR10 ;  /* 0x0000000aff077e24 */ /* 0x000fe4000f8e00ff */
[----:B------:R-:W-:-:S13]  /*9550*/  FSETP.NE.FTZ.AND P1, PT, R11, RZ, PT ;  /* 0x000000ff0b00720b */ /* 0x000fda0003f35000 */
[----:B------:R-:W1:Y:S01]  /*9560*/  @P1 MUFU.RCP R6, R11 ;  /* 0x0000000b00061308 */ /* 0x000e620000001000 */
[----:B------:R-:W-:Y:S01]  /*9570*/  @P1 FMUL.FTZ R7, R7, 0.69314718246459960938 ;  /* 0x3f31721807071820 */ /* 0x000fe20000410000 */
[----:B0-----:R-:W-:-:S05]  /*9580*/  FADD.FTZ R3, R10, R9 ;  /* 0x000000090a037221 */ /* 0x001fca0000010000 */
        /* <DEDUP_REMOVED lines=139> */
.L_x_13630:
        /* <DEDUP_REMOVED lines=17> */
[----:B------:R-:W-:Y:S01]  /*9f50*/  ULDC.64 UR12, c[0x0][0xc00] ;  /* 0x00030000000c7ab9 */ /* 0x000fe20000000a00 */
[----:B------:R-:W-:Y:S01]  /*9f60*/  ULDC.64 UR14, c[0x0][0xc08] ;  /* 0x00030200000e7ab9 */ /* 0x000fe20000000a00 */
[----:B------:R-:W-:Y:S01]  /*9f70*/  UIMAD.WIDE UR12, UR46, 0x4, UR12 ;  /* 0x000000042e0c78a5 */ /* 0x000fe2000f8e020c */
[----:B------:R-:W-:Y:S01]  /*9f80*/  ULDC UR22, c[0x0][0xbe8] ;  /* 0x0002fa0000167ab9 */ /* 0x000fe20000000800 */
[----:B------:R-:W-:Y:S01]  /*9f90*/  UMOV UR10, UR8 ;  /* 0x00000008000a7c82 */ /* 0x000fe20008000000 */
[----:B0-----:R-:W-:Y:S01]  /*9fa0*/  UMOV UR11, UR4 ;  /* 0x00000004000b7c82 */ /* 0x001fe20008000000 */
[----:B------:R-:W-:Y:S01]  /*9fb0*/  UISETP.NE.U32.AND UP0, UPT, UR14, URZ, UPT ;  /* 0x0000003f0e00728c */ /* 0x000fe2000bf05070 */
[----:B------:R-:W-:-:S03]  /*9fc0*/  ULDC UR4, c[0x0][0xad4] ;  /* 0x0002b50000047ab9 */ /* 0x000fc60000000800 */
[----:B------:R-:W-:-:S11]  /*9fd0*/  UISETP.NE.AND.EX UP0, UPT, UR15, URZ, UPT, UP0 ;  /* 0x0000003f0f00728c */ /* 0x000fd6000bf05300 */
[----:B------:R-:W-:-:S04]  /*9fe0*/  @UP0 ULEA UR14, UP1, UR46, UR14, 0x2 ;  /* 0x0000000e2e0e0291 */ /* 0x000fc8000f82103f */
[----:B------:R-:W-:Y:S01]  /*9ff0*/  @UP0 ULEA.HI.X UR15, UR46, UR15, UR45, 0x2, UP1 ;  /* 0x0000000f2e0f0291 */ /* 0x000fe200088f142d */
[----:B------:R-:W-:Y:S01]  /*a000*/  BAR.SYNC.DEFER_BLOCKING 0x1, 0x100 ;  /* 0x0044000000007b1d */ /* 0x000fe20000010000 */
[----:B--2---:R-:W-:-:S03]  /*a010*/  IMAD.WIDE R4, R0, R4, UR10 ;  /* 0x0000000a00047e25 */ /* 0x004fc6000f8e0204 */
        /* <DEDUP_REMOVED lines=10> */
[C---:B------:R-:W-:Y:S02]  /*a0c0*/  IADD3 R161, P6, R4.reuse, 0x4020, RZ ;  /* 0x0000402004a17810 */ /* 0x040fe40007fde0ff */
[C---:B------:R-:W-:Y:S02]  /*a0d0*/  IADD3 R163, P5, R4.reuse, 0x4040, RZ ;  /* 0x0000404004a37810 */ /* 0x040fe40007fbe0ff */
[----:B------:R-:W-:-:S02]  /*a0e0*/  IADD3 R167, P1, R4, 0x8000, RZ ;  /* 0x0000800004a77810 */ /* 0x000fc40007f3e0ff */
[----:B------:R-:W-:Y:S02]  /*a0f0*/  SHF.R.U64 R14, R14, 0x3, RZ ;  /* 0x000000030e0e7819 */ /* 0x000fe400000012ff */
[----:B------:R-:W-:Y:S02]  /*a100*/  SHF.R.U64 R156, R156, 0x3, RZ ;  /* 0x000000039c9c7819 */ /* 0x000fe400000012ff */
[----:B------:R-:W-:Y:S02]  /*a110*/  IADD3 R165, P2, R4, 0x4060, RZ ;  /* 0x0000406004a57810 */ /* 0x000fe40007f5e0ff */
[----:B------:R-:W-:Y:S02]  /*a120*/  LOP3.LUT R158, R159, 0x380, RZ, 0xc0, !PT ;  /* 0x000003809f9e7812 */ /* 0x000fe400078ec0ff */
[----:B------:R-:W-:Y:S02]  /*a130*/  LOP3.LUT R160, R161, 0x380, RZ, 0xc0, !PT ;  /* 0x00000380a1a07812 */ /* 0x000fe400078ec0ff */
[----:B------:R-:W-:-:S02]  /*a140*/  LOP3.LUT R162, R163, 0x380, RZ, 0xc0, !PT ;  /* 0x00000380a3a27812 */ /* 0x000fc400078ec0ff */
[----:B------:R-:W-:Y:S02]  /*a150*/  LOP3.LUT R9, R4, 0x380, RZ, 0xc0, !PT ;  /* 0x0000038004097812 */ /* 0x000fe400078ec0ff */
[----:B------:R-:W-:Y:S02]  /*a160*/  LOP3.LUT R166, R167, 0x380, RZ, 0xc0, !PT ;  /* 0x00000380a7a67812 */ /* 0x000fe400078ec0ff */
[----:B------:R-:W-:Y:S01]  /*a170*/  LOP3.LUT R14, R14, R15, RZ, 0x3c, !PT ;  /* 0x0000000f0e0e7212 */ /* 0x000fe200078e3cff */
[--C-:B------:R-:W-:Y:S01]  /*a180*/  IMAD.X R15, RZ, RZ, R5.reuse, P0 ;  /* 0x000000ffff0f7224 */ /* 0x100fe200000e0605 */
[----:B------:R-:W-:Y:S01]  /*a190*/  LOP3.LUT R156, R156, R157, RZ, 0x3c, !PT ;  /* 0x0000009d9c9c7212 */ /* 0x000fe200078e3cff */
[----:B------:R-:W-:Y:S01]  /*a1a0*/  IMAD.X R157, RZ, RZ, R5, P4 ;  /* 0x000000ffff9d7224 */ /* 0x000fe200020e0605 */
[----:B------:R-:W-:Y:S02]  /*a1b0*/  LOP3.LUT R164, R165, 0x380, RZ, 0xc0, !PT ;  /* 0x00000380a5a47812 */ /* 0x000fe400078ec0ff */
[----:B------:R-:W-:-:S02]  /*a1c0*/  SHF.R.U64 R158, R158, 0x3, RZ ;  /* 0x000000039e9e7819 */ /* 0x000fc400000012ff */
[----:B------:R-:W-:Y:S02]  /*a1d0*/  SHF.R.U64 R160, R160, 0x3, RZ ;  /* 0x00000003a0a07819 */ /* 0x000fe400000012ff */
[----:B------:R-:W-:Y:S02]  /*a1e0*/  SHF.R.U64 R162, R162, 0x3, RZ ;  /* 0x00000003a2a27819 */ /* 0x000fe400000012ff */
[----:B------:R-:W-:Y:S02]  /*a1f0*/  SHF.R.U64 R166, R166, 0x3, RZ ;  /* 0x00000003a6a67819 */ /* 0x000fe400000012ff */
[----:B------:R-:W-:Y:S02]  /*a200*/  SHF.R.U64 R9, R9, 0x3, RZ ;  /* 0x0000000309097819 */ /* 0x000fe400000012ff */
[C---:B------:R-:W-:Y:S02]  /*a210*/  IADD3 R169, P0, R4.reuse, 0x8020, RZ ;  /* 0x0000802004a97810 */ /* 0x040fe40007f1e0ff */
[----:B------:R-:W-:-:S02]  /*a220*/  IADD3 R171, P4, R4, 0x8040, RZ ;  /* 0x0000804004ab7810 */ /* 0x000fc40007f9e0ff */
        /* <DEDUP_REMOVED lines=11> */
[----:B------:R-:W-:-:S02]  /*a2e0*/  LOP3.LUT R168, R169, 0x380, RZ, 0xc0, !PT ;  /* 0x00000380a9a87812 */ /* 0x000fc400078ec0ff */
[----:B------:R-:W-:Y:S02]  /*a2f0*/  LOP3.LUT R170, R171, 0x380, RZ, 0xc0, !PT ;  /* 0x00000380abaa7812 */ /* 0x000fe400078ec0ff */
[C---:B------:R-:W-:Y:S02]  /*a300*/  IADD3 R173, P3, R4.reuse, 0x8060, RZ ;  /* 0x0000806004ad7810 */ /* 0x040fe40007f7e0ff */
[C---:B------:R-:W-:Y:S02]  /*a310*/  IADD3 R153, P6, R4.reuse, 0xc000, RZ ;  /* 0x0000c00004997810 */ /* 0x040fe40007fde0ff */
[C---:B------:R-:W-:Y:S02]  /*a320*/  IADD3 R155, P5, R4.reuse, 0xc020, RZ ;  /* 0x0000c020049b7810 */ /* 0x040fe40007fbe0ff */
[----:B------:R-:W-:Y:S02]  /*a330*/  IADD3 R7, P1, R4, 0xc060, RZ ;  /* 0x0000c06004077810 */ /* 0x000fe40007f3e0ff */
[----:B------:R-:W-:Y:S01]  /*a340*/  LOP3.LUT R164, R164, R165, RZ, 0x3c, !PT ;  /* 0x000000a5a4a47212 */ /* 0x000fe200078e3cff */
[----:B------:R-:W-:Y:S01]  /*a350*/  IMAD.X R165, RZ, RZ, R5, P2 ;  /* 0x000000ffffa57224 */ /* 0x000fe200010e0605 */
[----:B------:R-:W-:-:S02]  /*a360*/  SHF.R.U64 R168, R168, 0x3, RZ ;  /* 0x00000003a8a87819 */ /* 0x000fc400000012ff */
[----:B------:R-:W-:Y:S02]  /*a370*/  SHF.R.U64 R170, R170, 0x3, RZ ;  /* 0x00000003aaaa7819 */ /* 0x000fe400000012ff */
[----:B------:R-:W-:Y:S02]  /*a380*/  LOP3.LUT R172, R173, 0x380, RZ, 0xc0, !PT ;  /* 0x00000380adac7812 */ /* 0x000fe400078ec0ff */
[----:B------:R-:W-:Y:S02]  /*a390*/  IADD3 R21, P2, R4, 0xc040, RZ ;  /* 0x0000c04004157810 */ /* 0x000fe40007f5e0ff */
[----:B------:R-:W-:Y:S02]  /*a3a0*/  MOV R0, R8 ;  /* 0x0000000800007202 */ /* 0x000fe40000000f00 */
[----:B------:R-:W-:Y:S02]  /*a3b0*/  LOP3.LUT R152, R153, 0x380, RZ, 0xc0, !PT ;  /* 0x0000038099987812 */ /* 0x000fe400078ec0ff */
[----:B------:R-:W-:-:S02]  /*a3c0*/  LOP3.LUT R154, R155, 0x380, RZ, 0xc0, !PT ;  /* 0x000003809b9a7812 */ /* 0x000fc400078ec0ff */
[----:B------:R-:W-:Y:S02]  /*a3d0*/  LOP3.LUT R4, R7, 0x380, RZ, 0xc0, !PT ;  /* 0x0000038007047812 */ /* 0x000fe400078ec0ff */
[----:B------:R-:W-:Y:S02]  /*a3e0*/  F2FP.F16.F32.PACK_AB R8, R25, R24 ;  /* 0x000000181908723e */ /* 0x000fe400000000ff */
[----:B------:R-:W-:Y:S02]  /*a3f0*/  F2FP.F16.F32.PACK_AB R9, R27, R26 ;  /* 0x0000001a1b09723e */ /* 0x000fe400000000ff */
[----:B------:R-:W-:Y:S01]  /*a400*/  LOP3.LUT R168, R168, R169, RZ, 0x3c, !PT ;  /* 0x000000a9a8a87212 */ /* 0x000fe200078e3cff */
[--C-:B------:R-:W-:Y:S01]  /*a410*/  IMAD.X R169, RZ, RZ, R5.reuse, P0 ;  /* 0x000000ffffa97224 */ /* 0x100fe200000e0605 */
[----:B------:R-:W-:Y:S01]  /*a420*/  LOP3.LUT R170, R170, R171, RZ, 0x3c, !PT ;  /* 0x000000abaaaa7212 */ /* 0x000fe200078e3cff */
[----:B------:R-:W-:Y:S01]  /*a430*/  IMAD.X R171, RZ, RZ, R5, P4 ;  /* 0x000000ffffab7224 */ /* 0x000fe200020e0605 */
[----:B------:R-:W-:Y:S01]  /*a440*/  SHF.R.U64 R172, R172, 0x3, RZ ;  /* 0x00000003acac7819 */ /* 0x000fe200000012ff */
[----:B------:R0:W-:Y:S01]  /*a450*/  STSM.16.M88.4 [R0], R8 ;  /* 0x0000000800007844 */ /* 0x0001e20000000200 */
[----:B------:R-:W-:-:S02]  /*a460*/  SHF.R.U64 R152, R152, 0x3, RZ ;  /* 0x0000000398987819 */ /* 0x000fc400000012ff */
[----:B------:R-:W-:Y:S02]  /*a470*/  SHF.R.U64 R154, R154, 0x3, RZ ;  /* 0x000000039a9a7819 */ /* 0x000fe400000012ff */
[----:B------:R-:W-:Y:S02]  /*a480*/  SHF.R.U64 R4, R4, 0x3, RZ ;  /* 0x0000000304047819 */ /* 0x000fe400000012ff */
[----:B------:R-:W-:Y:S01]  /*a490*/  LOP3.LUT R172, R172, R173, RZ, 0x3c, !PT ;  /* 0x000000adacac7212 */ /* 0x000fe200078e3cff */
[--C-:B------:R-:W-:Y:S01]  /*a4a0*/  IMAD.X R173, RZ, RZ, R5.reuse, P3 ;  /* 0x000000ffffad7224 */ /* 0x100fe200018e0605 */
[----:B------:R-:W-:Y:S02]  /*a4b0*/  MOV R179, R12 ;  /* 0x0000000c00b37202 */ /* 0x000fe40000000f00 */
[----:B------:R-:W-:Y:S02]  /*a4c0*/  MOV R180, R14 ;  /* 0x0000000e00b47202 */ /* 0x000fe40000000f00 */
[----:B------:R-:W-:Y:S01]  /*a4d0*/  LOP3.LUT R152, R152, R153, RZ, 0x3c, !PT ;  /* 0x0000009998987212 */ /* 0x000fe200078e3cff */
[--C-:B------:R-:W-:Y:S01]  /*a4e0*/  IMAD.X R153, RZ, RZ, R5.reuse, P6 ;  /* 0x000000ffff997224 */ /* 0x100fe200030e0605 */
[----:B------:R-:W-:Y:S01]  /*a4f0*/  LOP3.LUT R154, R154, R155, RZ, 0x3c, !PT ;  /* 0x0000009b9a9a7212 */ /* 0x000fe200078e3cff */
[----:B------:R-:W-:Y:S01]  /*a500*/  IMAD.X R155, RZ, RZ, R5, P5 ;  /* 0x000000ffff9b7224 */ /* 0x000fe200028e0605 */
[----:B0-----:R-:W-:-:S02]  /*a510*/  F2FP.F16.F32.PACK_AB R8, R33, R32 ;  /* 0x000000202108723e */ /* 0x001fc400000000ff */
[----:B------:R-:W-:Y:S02]  /*a520*/  F2FP.F16.F32.PACK_AB R9, R35, R34 ;  /* 0x000000222309723e */ /* 0x000fe400000000ff */
[----:B------:R-:W-:Y:S02]  /*a530*/  F2FP.F16.F32.PACK_AB R10, R37, R36 ;  /* 0x00000024250a723e */ /* 0x000fe400000000ff */
[----:B------:R-:W-:Y:S02]  /*a540*/  F2FP.F16.F32.PACK_AB R11, R39, R38 ;  /* 0x00000026270b723e */ /* 0x000fe400000000ff */
[----:B------:R-:W-:Y:S02]  /*a550*/  LOP3.LUT R4, R4, R7, RZ, 0x3c, !PT ;  /* 0x0000000704047212 */ /* 0x000fe400078e3cff */
[----:B------:R-:W-:Y:S01]  /*a560*/  MOV R178, R164 ;  /* 0x000000a400b27202 */ /* 0x000fe20000000f00 */
[----:B------:R-:W-:Y:S01]  /*a570*/  STSM.16.M88.4 [R179], R8 ;  /* 0x00000008b3007844 */ /* 0x000fe20000000200 */
[----:B------:R-:W-:-:S02]  /*a580*/  MOV R0, R166 ;  /* 0x000000a600007202 */ /* 0x000fc40000000f00 */
[----:B------:R-:W-:Y:S02]  /*a590*/  F2FP.F16.F32.PACK_AB R12, R41, R40 ;  /* 0x00000028290c723e */ /* 0x000fe400000000ff */
[----:B------:R-:W-:Y:S02]  /*a5a0*/  F2FP.F16.F32.PACK_AB R13, R43, R42 ;  /* 0x0000002a2b0d723e */ /* 0x000fe400000000ff */
[----:B------:R-:W-:Y:S02]  /*a5b0*/  F2FP.F16.F32.PACK_AB R14, R45, R44 ;  /* 0x0000002c2d0e723e */ /* 0x000fe400000000ff */
[----:B------:R-:W-:Y:S02]  /*a5c0*/  F2FP.F16.F32.PACK_AB R15, R47, R46 ;  /* 0x0000002e2f0f723e */ /* 0x000fe400000000ff */
[----:B------:R-:W-:Y:S02]  /*a5d0*/  MOV R156, R156 ;  /* 0x0000009c009c7202 */ /* 0x000fe40000000f00 */
        /* <DEDUP_REMOVED lines=13> */
[----:B------:R-:W-:Y:S02]  /*a6b0*/  LOP3.LUT R20, R21, 0x380, RZ, 0xc0, !PT ;  /* 0x0000038015147812 */ /* 0x000fe400078ec0ff */
[----:B------:R-:W-:Y:S01]  /*a6c0*/  MOV R175, R172 ;  /* 0x000000ac00af7202 */ /* 0x000fe20000000f00 */
[----:B------:R1:W-:Y:S01]  /*a6d0*/  STSM.16.M88.4 [R158], R168 ;  /* 0x000000a89e007844 */ /* 0x0003e20000000200 */
[----:B------:R-:W-:Y:S02]  /*a6e0*/  MOV R172, R152 ;  /* 0x0000009800ac7202 */ /* 0x000fe40000000f00 */
[----:B------:R-:W-:-:S02]  /*a6f0*/  MOV R173, R154 ;  /* 0x0000009a00ad7202 */ /* 0x000fc40000000f00 */
[----:B------:R-:W-:Y:S02]  /*a700*/  SHF.R.U64 R20, R20, 0x3, RZ ;  /* 0x0000000314147819 */ /* 0x000fe400000012ff */
[----:B------:R-:W-:Y:S02]  /*a710*/  MOV R176, R160 ;  /* 0x000000a000b07202 */ /* 0x000fe40000000f00 */
[----:B------:R-:W-:Y:S02]  /*a720*/  F2FP.F16.F32.PACK_AB R152, R65, R64 ;  /* 0x000000404198723e */ /* 0x000fe400000000ff */
[----:B------:R-:W-:Y:S02]  /*a730*/  F2FP.F16.F32.PACK_AB R153, R67, R66 ;  /* 0x000000424399723e */ /* 0x000fe400000000ff */
[----:B------:R-:W-:Y:S02]  /*a740*/  F2FP.F16.F32.PACK_AB R154, R69, R68 ;  /* 0x00000044459a723e */ /* 0x000fe400000000ff */
[----:B------:R-:W-:-:S02]  /*a750*/  F2FP.F16.F32.PACK_AB R155, R71, R70 ;  /* 0x00000046479b723e */ /* 0x000fc400000000ff */
[----:B------:R-:W-:Y:S02]  /*a760*/  MOV R177, R162 ;  /* 0x000000a200b17202 */ /* 0x000fe40000000f00 */
[----:B0-----:R-:W-:Y:S01]  /*a770*/  F2FP.F16.F32.PACK_AB R156, R73, R72 ;  /* 0x00000048499c723e */ /* 0x001fe200000000ff */
[----:B------:R0:W-:Y:S01]  /*a780*/  STSM.16.M88.4 [R176], R152 ;  /* 0x00000098b0007844 */ /* 0x0001e20000000200 */
[----:B------:R-:W-:Y:S02]  /*a790*/  F2FP.F16.F32.PACK_AB R157, R75, R74 ;  /* 0x0000004a4b9d723e */ /* 0x000fe400000000ff */
[----:B-1----:R-:W-:Y:S02]  /*a7a0*/  F2FP.F16.F32.PACK_AB R158, R77, R76 ;  /* 0x0000004c4d9e723e */ /* 0x002fe400000000ff */
[----:B------:R-:W-:Y:S02]  /*a7b0*/  F2FP.F16.F32.PACK_AB R159, R79, R78 ;  /* 0x0000004e4f9f723e */ /* 0x000fe400000000ff */
[----:B------:R-:W-:-:S02]  /*a7c0*/  F2FP.F16.F32.PACK_AB R160, R81, R80 ;  /* 0x0000005051a0723e */ /* 0x000fc400000000ff */
[----:B------:R-:W-:Y:S01]  /*a7d0*/  F2FP.F16.F32.PACK_AB R161, R83, R82 ;  /* 0x0000005253a1723e */ /* 0x000fe200000000ff */
[----:B------:R1:W-:Y:S01]  /*a7e0*/  STSM.16.M88.4 [R177], R156 ;  /* 0x0000009cb1007844 */ /* 0x0003e20000000200 */
[----:B------:R-:W-:Y:S02]  /*a7f0*/  F2FP.F16.F32.PACK_AB R162, R85, R84 ;  /* 0x0000005455a2723e */ /* 0x000fe400000000ff */
[----:B------:R-:W-:Y:S02]  /*a800*/  F2FP.F16.F32.PACK_AB R163, R87, R86 ;  /* 0x0000005657a3723e */ /* 0x000fe400000000ff */
[----:B------:R-:W-:Y:S01]  /*a810*/  LOP3.LUT R20, R20, R21, RZ, 0x3c, !PT ;  /* 0x0000001514147212 */ /* 0x000fe200078e3cff */
[--C-:B------:R-:W-:Y:S01]  /*a820*/  IMAD.X R21, RZ, RZ, R5.reuse, P2 ;  /* 0x000000ffff157224 */ /* 0x100fe200010e0605 */
[----:B------:R-:W-:Y:S01]  /*a830*/  F2FP.F16.F32.PACK_AB R8, R89, R88 ;  /* 0x000000585908723e */ /* 0x000fe200000000ff */
[----:B------:R-:W-:Y:S01]  /*a840*/  IMAD.X R5, RZ, RZ, R5, P1 ;  /* 0x000000ffff057224 */ /* 0x000fe200008e0605 */
[----:B------:R-:W-:Y:S01]  /*a850*/  F2FP.F16.F32.PACK_AB R9, R91, R90 ;  /* 0x0000005a5b09723e */ /* 0x000fe200000000ff */
[----:B------:R2:W-:Y:S01]  /*a860*/  STSM.16.M88.4 [R178], R160 ;  /* 0x000000a0b2007844 */ /* 0x0005e20000000200 */
[----:B------:R-:W-:-:S02]  /*a870*/  F2FP.F16.F32.PACK_AB R10, R93, R92 ;  /* 0x0000005c5d0a723e */ /* 0x000fc400000000ff */
[----:B------:R-:W-:Y:S02]  /*a880*/  F2FP.F16.F32.PACK_AB R11, R95, R94 ;  /* 0x0000005e5f0b723e */ /* 0x000fe400000000ff */
[----:B------:R-:W-:Y:S02]  /*a890*/  F2FP.F16.F32.PACK_AB R12, R97, R96 ;  /* 0x00000060610c723e */ /* 0x000fe400000000ff */
[----:B------:R-:W-:Y:S01]  /*a8a0*/  F2FP.F16.F32.PACK_AB R13, R99, R98 ;  /* 0x00000062630d723e */ /* 0x000fe200000000ff */
[----:B------:R3:W-:Y:S01]  /*a8b0*/  STSM.16.M88.4 [R0], R8 ;  /* 0x0000000800007844 */ /* 0x0007e20000000200 */
[----:B------:R-:W-:Y:S02]  /*a8c0*/  F2FP.F16.F32.PACK_AB R14, R101, R100 ;  /* 0x00000064650e723e */ /* 0x000fe400000000ff */
[----:B------:R-:W-:Y:S02]  /*a8d0*/  F2FP.F16.F32.PACK_AB R15, R103, R102 ;  /* 0x00000066670f723e */ /* 0x000fe400000000ff */
[----:B0-----:R-:W-:-:S02]  /*a8e0*/  F2FP.F16.F32.PACK_AB R152, R105, R104 ;  /* 0x000000686998723e */ /* 0x001fc400000000ff */
[----:B------:R-:W-:Y:S01]  /*a8f0*/  F2FP.F16.F32.PACK_AB R153, R107, R106 ;  /* 0x0000006a6b99723e */ /* 0x000fe200000000ff */
[----:B------:R0:W-:Y:S01]  /*a900*/  STSM.16.M88.4 [R7], R12 ;  /* 0x0000000c07007844 */ /* 0x0001e20000000200 */
[----:B------:R-:W-:Y:S02]  /*a910*/  F2FP.F16.F32.PACK_AB R154, R109, R108 ;  /* 0x0000006c6d9a723e */ /* 0x000fe400000000ff */
[----:B------:R-:W-:Y:S02]  /*a920*/  F2FP.F16.F32.PACK_AB R155, R111, R110 ;  /* 0x0000006e6f9b723e */ /* 0x000fe400000000ff */
[----:B-1----:R-:W-:Y:S02]  /*a930*/  F2FP.F16.F32.PACK_AB R156, R113, R112 ;  /* 0x00000070719c723e */ /* 0x002fe400000000ff */
[----:B------:R-:W-:Y:S01]  /*a940*/  F2FP.F16.F32.PACK_AB R157, R115, R114 ;  /* 0x00000072739d723e */ /* 0x000fe200000000ff */
[----:B------:R-:W-:Y:S01]  /*a950*/  STSM.16.M88.4 [R174], R152 ;  /* 0x00000098ae007844 */ /* 0x000fe20000000200 */
[----:B------:R-:W-:-:S02]  /*a960*/  F2FP.F16.F32.PACK_AB R158, R117, R116 ;  /* 0x00000074759e723e */ /* 0x000fc400000000ff */
[----:B------:R-:W-:Y:S02]  /*a970*/  F2FP.F16.F32.PACK_AB R159, R119, R118 ;  /* 0x00000076779f723e */ /* 0x000fe400000000ff */
[----:B--2---:R-:W-:Y:S02]  /*a980*/  F2FP.F16.F32.PACK_AB R160, R121, R120 ;  /* 0x0000007879a0723e */ /* 0x004fe400000000ff */
[----:B------:R-:W-:Y:S01]  /*a990*/  F2FP.F16.F32.PACK_AB R161, R123, R122 ;  /* 0x0000007a7ba1723e */ /* 0x000fe200000000ff */
[----:B------:R-:W-:Y:S01]  /*a9a0*/  STSM.16.M88.4 [R175], R156 ;  /* 0x0000009caf007844 */ /* 0x000fe20000000200 */
[----:B------:R-:W-:Y:S02]  /*a9b0*/  F2FP.F16.F32.PACK_AB R162, R125, R124 ;  /* 0x0000007c7da2723e */ /* 0x000fe400000000ff */
[----:B------:R-:W-:Y:S02]  /*a9c0*/  F2FP.F16.F32.PACK_AB R163, R127, R126 ;  /* 0x0000007e7fa3723e */ /* 0x000fe400000000ff */
[----:B------:R-:W-:-:S02]  /*a9d0*/  F2FP.F16.F32.PACK_AB R164, R129, R128 ;  /* 0x0000008081a4723e */ /* 0x000fc400000000ff */
[----:B------:R-:W-:Y:S01]  /*a9e0*/  F2FP.F16.F32.PACK_AB R165, R131, R130 ;  /* 0x0000008283a5723e */ /* 0x000fe200000000ff */
[----:B------:R-:W-:Y:S01]  /*a9f0*/  STSM.16.M88.4 [R172], R160 ;  /* 0x000000a0ac007844 */ /* 0x000fe20000000200 */
[----:B------:R-:W-:Y:S02]  /*aa00*/  F2FP.F16.F32.PACK_AB R166, R133, R132 ;  /* 0x0000008485a6723e */ /* 0x000fe400000000ff */
[----:B------:R-:W-:Y:S02]  /*aa10*/  F2FP.F16.F32.PACK_AB R167, R135, R134 ;  /* 0x0000008687a7723e */ /* 0x000fe400000000ff */
[----:B------:R-:W-:Y:S02]  /*aa20*/  MOV R20, R20 ;  /* 0x0000001400147202 */ /* 0x000fe40000000f00 */
[----:B---3--:R-:W-:Y:S01]  /*aa30*/  F2FP.F16.F32.PACK_AB R8, R137, R136 ;  /* 0x000000888908723e */ /* 0x008fe200000000ff */
[----:B------:R-:W-:Y:S01]  /*aa40*/  STSM.16.M88.4 [R173], R164 ;  /* 0x000000a4ad007844 */ /* 0x000fe20000000200 */
[----:B------:R-:W-:-:S02]  /*aa50*/  F2FP.F16.F32.PACK_AB R9, R139, R138 ;  /* 0x0000008a8b09723e */ /* 0x000fc400000000ff */
[----:B------:R-:W-:Y:S02]  /*aa60*/  F2FP.F16.F32.PACK_AB R10, R141, R140 ;  /* 0x0000008c8d0a723e */ /* 0x000fe400000000ff */
[----:B------:R-:W-:Y:S02]  /*aa70*/  F2FP.F16.F32.PACK_AB R11, R143, R142 ;  /* 0x0000008e8f0b723e */ /* 0x000fe400000000ff */
[----:B------:R-:W-:Y:S01]  /*aa80*/  MOV R21, R4 ;  /* 0x0000000400157202 */ /* 0x000fe20000000f00 */
[----:B------:R-:W-:Y:S01]  /*aa90*/  IMAD.U32 R4, RZ, RZ, UR12 ;  /* 0x0000000cff047e24 */ /* 0x000fe2000f8e00ff */
[----:B0-----:R-:W-:Y:S01]  /*aaa0*/  F2FP.F16.F32.PACK_AB R12, R145, R144 ;  /* 0x00000090910c723e */ /* 0x001fe200000000ff */
[----:B------:R-:W-:Y:S01]  /*aab0*/  STSM.16.M88.4 [R20], R8 ;  /* 0x0000000814007844 */ /* 0x000fe20000000200 */
[----:B------:R-:W-:Y:S01]  /*aac0*/  F2FP.F16.F32.PACK_AB R13, R147, R146 ;  /* 0x00000092930d723e */ /* 0x000fe200000000ff */
[----:B------:R-:W-:Y:S01]  /*aad0*/  IMAD.U32 R5, RZ, RZ, UR13 ;  /* 0x0000000dff057e24 */ /* 0x000fe2000f8e00ff */
[----:B------:R-:W-:-:S02]  /*aae0*/  F2FP.F16.F32.PACK_AB R14, R149, R148 ;  /* 0x00000094950e723e */ /* 0x000fc400000000ff */
[----:B------:R-:W-:Y:S02]  /*aaf0*/  F2FP.F16.F32.PACK_AB R15, R151, R150 ;  /* 0x00000096970f723e */ /* 0x000fe400000000ff */
[----:B------:R-:W-:-:S03]  /*ab00*/  ISETP.NE.U32.AND P0, PT, RZ, UR16, PT ;  /* 0x00000010ff007c0c */ /* 0x000fc6000bf05070 */
[----:B------:R0:W-:Y:S01]  /*ab10*/  STSM.16.M88.4 [R21], R12 ;  /* 0x0000000c15007844 */ /* 0x0001e20000000200 */
[----:B------:R-:W-:Y:S01]  /*ab20*/  BAR.SYNC.DEFER_BLOCKING 0x1, 0x100 ;  /* 0x0044000000007b1d */ /* 0x000fe20000010000 */
[----:B------:R-:W-:-:S13]  /*ab30*/  ISETP.NE.AND.EX P0, PT, RZ, UR17, PT, P0 ;  /* 0x00000011ff007c0c */ /* 0x000fda000bf05300 */
[----:B------:R1:W2:Y:S01]  /*ab40*/  @P0 LDG.E R0, desc[UR38][R4.64] ;  /* 0x0000002604000981 */ /* 0x0002a2000c1e1900 */
[----:B------:R-:W-:Y:S01]  /*ab50*/  PLOP3.LUT P4, PT, PT, PT, UP0, 0x80, 0x0 ;  /* 0x000000000000781c */ /* 0x000fe20003f8f008 */
[----:B-1----:R-:W-:Y:S02]  /*ab60*/  IMAD.U32 R4, RZ, RZ, UR14 ;  /* 0x0000000eff047e24 */ /* 0x002fe4000f8e00ff */
[----:B------:R-:W-:-:S10]  /*ab70*/  IMAD.U32 R5, RZ, RZ, UR15 ;  /* 0x0000000fff057e24 */ /* 0x000fd4000f8e00ff */
[----:B------:R1:W3:Y:S01]  /*ab80*/  @P4 LDG.E R7, desc[UR38][R4.64] ;  /* 0x0000002604074981 */ /* 0x0002e2000c1e1900 */
[----:B------:R-:W-:Y:S01]  /*ab90*/  UISETP.NE.AND UP0, UPT, UR41, URZ, UPT ;  /* 0x0000003f2900728c */ /* 0x000fe2000bf05270 */
[----:B0-----:R-:W-:Y:S01]  /*aba0*/  VIADD R14, R16, UR43 ;  /* 0x0000002b100e7c36 */ /* 0x001fe20008000000 */
[----:B------:R-:W-:Y:S02]  /*abb0*/  UISETP.NE.AND UP1, UPT, UR22, 0x1, UPT ;  /* 0x000000011600788c */ /* 0x000fe4000bf25270 */
[----:B------:R-:W-:Y:S01]  /*abc0*/  USEL UR4, UR41, UR4, UP0 ;  /* 0x0000000429047287 */ /* 0x000fe20008000000 */
[----:B------:R-:W-:Y:S01]  /*abd0*/  UMOV UR23, 0x9b8 ;  /* 0x000009b800177882 */ /* 0x000fe20000000000 */
[----:B------:R-:W-:Y:S02]  /*abe0*/  UISETP.NE.U32.AND UP0, UPT, UR16, URZ, UPT ;  /* 0x0000003f1000728c */ /* 0x000fe4000bf05070 */
[----:B------:R-:W-:Y:S01]  /*abf0*/  PLOP3.LUT P1, PT, PT, PT, UP1, 0x80, 0x0 ;  /* 0x000000000000781c */ /* 0x000fe20003f2f018 */
[----:B------:R-:W-:-:S02]  /*ac00*/  UISETP.GT.AND UP2, UPT, UR4, 0x1, UPT ;  /* 0x000000010400788c */ /* 0x000fc4000bf44270 */
[----:B------:R-:W-:Y:S02]  /*ac10*/  UISETP.NE.AND.EX UP0, UPT, UR17, URZ, UPT, UP0 ;  /* 0x0000003f1100728c */ /* 0x000fe4000bf05300 */
[----:B------:R-:W-:Y:S01]  /*ac20*/  USEL UR23, UR23, 0x978, UP2 ;  /* 0x0000097817177887 */ /* 0x000fe20009000000 */
[----:B------:R-:W-:Y:S01]  /*ac30*/  UMOV UR4, URZ ;  /* 0x0000003f00047c82 */ /* 0x000fe20008000000 */
[----:B------:R-:W-:Y:S01]  /*ac40*/  USEL UR46, UR46, URZ, !UP0 ;  /* 0x0000003f2e2e7287 */ /* 0x000fe2000c000000 */
[----:B------:R-:W-:Y:S01]  /*ac50*/  @UP1 ULDC UR25, c[0x0][0xbec] ;  /* 0x0002fb0000191ab9 */ /* 0x000fe20000000800 */
[----:B------:R-:W-:-:S04]  /*ac60*/  USEL UR9, UR42, URZ, UP2 ;  /* 0x0000003f2a097287 */ /* 0x000fc80009000000 */
[----:B-1----:R-:W-:Y:S01]  /*ac70*/  @P1 IMAD.HI.U32 R4, R14, UR25, RZ ;  /* 0x000000190e041c27 */ /* 0x002fe2000f8e00ff */
[----:B------:R-:W-:Y:S01]  /*ac80*/  USEL UR45, UR45, URZ, !UP0 ;  /* 0x0000003f2d2d7287 */ /* 0x000fe2000c000000 */
[----:B------:R-:W-:Y:S02]  /*ac90*/  @UP1 ULDC UR28, c[0x0][0xbf0] ;  /* 0x0002fc00001c1ab9 */ /* 0x000fe40000000800 */
[----:B------:R-:W-:Y:S01]  /*aca0*/  ULDC.64 UR18, c[0x0][UR23+0x220] ;  /* 0x0000880017127abb */ /* 0x000fe20008000a00 */
[----:B------:R-:W-:Y:S01]  /*acb0*/  ULDC.64 UR16, c[0x0][UR23+0x218] ;  /* 0x0000860017107abb */ /* 0x000fe20008000a00 */
[----:B------:R-:W-:Y:S01]  /*acc0*/  ULDC.64 UR20, c[0x0][UR23+0x228] ;  /* 0x00008a0017147abb */ /* 0x000fe20008000a00 */
[----:B------:R-:W-:Y:S02]  /*acd0*/  UIMAD UR19, UR19, UR46, URZ ;  /* 0x0000002e131372a4 */ /* 0x000fe4000f8e023f */
[----:B------:R-:W-:Y:S02]  /*ace0*/  UIMAD.WIDE.U32 UR14, UR16, UR44, URZ ;  /* 0x0000002c100e72a5 */ /* 0x000fe4000f8e003f */
[----:B------:R-:W-:-:S02]  /*acf0*/  UIMAD UR24, UR17, UR44, URZ ;  /* 0x0000002c111872a4 */ /* 0x000fc4000f8e023f */
[----:B------:R-:W-:Y:S02]  /*ad00*/  UIMAD.WIDE.U32 UR26, UR20, UR9, URZ ;  /* 0x00000009141a72a5 */ /* 0x000fe4000f8e003f */
[----:B------:R-:W-:Y:S02]  /*ad10*/  UIMAD.WIDE.U32 UR16, UR18, UR46, URZ ;  /* 0x0000002e121072a5 */ /* 0x000fe4000f8e003f */
[----:B------:R-:W-:Y:S02]  /*ad20*/  UIMAD UR9, UR21, UR9, URZ ;  /* 0x00000009150972a4 */ /* 0x000fe4000f8e023f */
[----:B------:R-:W-:Y:S01]  /*ad30*/  UIMAD UR19, UR18, UR45, UR19 ;  /* 0x0000002d121372a4 */ /* 0x000fe2000f8e0213 */
[----:B------:R-:W-:Y:S01]  /*ad40*/  IMAD.U32 R5, RZ, RZ, UR26 ;  /* 0x0000001aff057e24 */ /* 0x000fe2000f8e00ff */
[----:B------:R-:W-:Y:S02]  /*ad50*/  UIADD3 UR24, UR15, UR24, URZ ;  /* 0x000000180f187290 */ /* 0x000fe4000fffe03f */
[----:B------:R-:W-:-:S02]  /*ad60*/  UIADD3 UR15, UR27, UR9, URZ ;  /* 0x000000091b0f7290 */ /* 0x000fc4000fffe03f */
[----:B------:R-:W-:-:S03]  /*ad70*/  UIADD3 UR9, UR17, UR19, URZ ;  /* 0x0000001311097290 */ /* 0x000fc6000fffe03f */
[----:B------:R-:W-:Y:S01]  /*ad80*/  ULDC.64 UR18, c[0x0][0xba8] ;  /* 0x0002ea0000127ab9 */ /* 0x000fe20000000a00 */
[----:B------:R-:W-:Y:S01]  /*ad90*/  IMAD.U32 R8, RZ, RZ, UR15 ;  /* 0x0000000fff087e24 */ /* 0x000fe2000f8e00ff */
[----:B------:R-:W-:Y:S01]  /*ada0*/  @!UP2 ULDC UR18, c[0x0][0xb50] ;  /* 0x0002d4000012aab9 */ /* 0x000fe20000000800 */
[----:B------:R-:W-:Y:S01]  /*adb0*/  @!UP2 ULDC UR19, c[0x0][0xb54] ;  /* 0x0002d5000013aab9 */ /* 0x000fe20000000800 */
[----:B--2---:R-:W-:Y:S01]  /*adc0*/  @P0 R2UR UR4, R0 ;  /* 0x00000000000402ca */ /* 0x004fe200000e0000 */
[----:B------:R-:W-:Y:S01]  /*add0*/  IMAD.MOV.U32 R0, RZ, RZ, R14 ;  /* 0x000000ffff007224 */ /* 0x000fe200078e000e */
[----:B------:R-:W-:-:S05]  /*ade0*/  @P1 SHF.R.U32.HI R0, RZ, UR28, R4 ;  /* 0x0000001cff001c19 */ /* 0x000fca0008011604 */
[----:B------:R-:W-:-:S04]  /*adf0*/  IMAD.MOV R9, RZ, RZ, -R0 ;  /* 0x000000ffff097224 */ /* 0x000fc800078e0a00 */
[----:B------:R-:W-:Y:S02]  /*ae00*/  IMAD R9, R9, UR22, R14 ;  /* 0x0000001609097c24 */ /* 0x000fe4000f8e020e */
[----:B------:R-:W-:Y:S02]  /*ae10*/  UIADD3 UR14, UP0, UP3, UR16, UR14, UR4 ;  /* 0x0000000e100e7290 */ /* 0x000fe4000fb1e004 */
[----:B------:R-:W-:-:S04]  /*ae20*/  USHF.R.S32.HI UR16, URZ, 0x1f, UR4 ;  /* 0x0000001f3f107899 */ /* 0x000fc80008011404 */
[----:B------:R-:W-:Y:S01]  /*ae30*/  UIADD3.X UR9, UR9, UR24, UR16, UP0, UP3 ;  /* 0x0000001809097290 */ /* 0x000fe200087e6410 */
[----:B------:R-:W-:Y:S01]  /*ae40*/  IADD3 R4, P2, P3, R0, UR14, R5 ;  /* 0x0000000e00047c10 */ /* 0x000fe2000fb5e005 */
[----:B------:R-:W-:Y:S01]  /*ae50*/  ULDC.64 UR14, c[0x0][UR23+0x210] ;  /* 0x00008400170e7abb */ /* 0x000fe20008000a00 */
[----:B------:R-:W-:Y:S01]  /*ae60*/  SHF.R.S32.HI R5, RZ, 0x1f, R0 ;  /* 0x0000001fff057819 */ /* 0x000fe20000011400 */
[----:B------:R-:W-:Y:S01]  /*ae70*/  IMAD R11, R9, UR15, RZ ;  /* 0x0000000f090b7c24 */ /* 0x000fe2000f8e02ff */
[----:B------:R-:W-:Y:S02]  /*ae80*/  SHF.R.S32.HI R0, RZ, 0x1f, R9 ;  /* 0x0000001fff007819 */ /* 0x000fe40000011409 */
[----:B------:R-:W-:Y:S01]  /*ae90*/  IADD3.X R5, R5, UR9, R8, P2, P3 ;  /* 0x0000000905057c10 */ /* 0x000fe200097e6408 */
[----:B------:R-:W-:Y:S01]  /*aea0*/  ULDC UR9, c[0x0][0xa88] ;  /* 0x0002a20000097ab9 */ /* 0x000fe20000000800 */
[----:B---3--:R-:W-:Y:S01]  /*aeb0*/  @P4 R2UR UR9, R7 ;  /* 0x00000000070942ca */ /* 0x008fe200000e0000 */
[----:B------:R-:W-:-:S02]  /*aec0*/  IMAD R11, R0, UR14, R11 ;  /* 0x0000000e000b7c24 */ /* 0x000fc4000f8e020b */
[----:B------:R-:W-:-:S04]  /*aed0*/  IMAD.WIDE.U32 R4, R9, UR14, R4 ;  /* 0x0000000e09047c25 */ /* 0x000fc8000f8e0004 */
[----:B------:R-:W-:Y:S01]  /*aee0*/  IMAD.IADD R5, R5, 0x1, R11 ;  /* 0x0000000105057824 */ /* 0x000fe200078e020b */
[----:B------:R-:W-:-:S04]  /*aef0*/  LEA R10, P2, R4, UR18, 0x2 ;  /* 0x00000012040a7c11 */ /* 0x000fc8000f8410ff */
[----:B------:R-:W-:Y:S01]  /*af00*/  LEA.HI.X R11, R4, UR19, R5, 0x2, P2 ;  /* 0x00000013040b7c11 */ /* 0x000fe200090f1405 */
[----:B------:R-:W-:Y:S08]  /*af10*/  @P4 BRA `(.L_x_13663) ;  /* 0x0000000000284947 */ /* 0x000ff00003800000 */
[----:B------:R-:W-:Y:S05]  /*af20*/  @!P0 BRA `(.L_x_13663) ;  /* 0x0000000000248947 */ /* 0x000fea0003800000 */
[----:B------:R-:W-:Y:S02]  /*af30*/  IMAD.U32 R4, RZ, RZ, UR12 ;  /* 0x0000000cff047e24 */ /* 0x000fe4000f8e00ff */
[----:B------:R-:W-:Y:S02]  /*af40*/  IMAD.U32 R8, RZ, RZ, UR12 ;  /* 0x0000000cff087e24 */ /* 0x000fe4000f8e00ff */
[----:B------:R-:W-:Y:S02]  /*af50*/  IMAD.U32 R5, RZ, RZ, UR13 ;  /* 0x0000000dff057e24 */ /* 0x000fe4000f8e00ff */
[----:B------:R-:W-:-:S03]  /*af60*/  IMAD.U32 R9, RZ, RZ, UR13 ;  /* 0x0000000dff097e24 */ /* 0x000fc6000f8e00ff */
[----:B------:R-:W2:Y:S04]  /*af70*/  LDG.E R4, desc[UR38][R4.64] ;  /* 0x0000002604047981 */ /* 0x000ea8000c1e1900 */
[----:B------:R-:W3:Y:S01]  /*af80*/  LDG.E R8, desc[UR38][R8.64+0x4] ;  /* 0x0000042608087981 */ /* 0x000ee2000c1e1900 */
[----:B--2---:R-:W-:Y:S02]  /*af90*/  R2UR UR12, R4 ;  /* 0x00000000040c72ca */ /* 0x004fe400000e0000 */
[----:B---3--:R-:W-:-:S13]  /*afa0*/  R2UR UR9, R8 ;  /* 0x00000000080972ca */ /* 0x008fda00000e0000 */
[----:B------:R-:W-:-:S12]  /*afb0*/  UIADD3 UR9, -UR12, UR9, URZ ;  /* 0x000000090c097290 */ /* 0x000fd8000fffe13f */
.L_x_13663:
        /* <DEDUP_REMOVED lines=35> */
[----:B------:R-:W-:Y:S01]  /*b1f0*/  IMAD.X R25, RZ, RZ, R5, P2 ;  /* 0x000000ffff197224 */ /* 0x000fe200010e0605 */
[----:B------:R-:W-:Y:S02]  /*b200*/  IADD3 R49, P2, R4, 0x9000, RZ ;  /* 0x0000900004317810 */ /* 0x000fe40007f5e0ff */
[----:B------:R-:W-:Y:S02]  /*b210*/  LOP3.LUT R12, R13, 0x380, RZ, 0xc0, !PT ;  /* 0x000003800d0c7812 */ /* 0x000fe400078ec0ff */
[----:B------:R-:W-:Y:S01]  /*b220*/  LOP3.LUT R48, R49, 0x380, RZ, 0xc0, !PT ;  /* 0x0000038031307812 */ /* 0x000fe200078ec0ff */
[----:B------:R-:W-:Y:S01]  /*b230*/  UIMAD UR12, UR4, UR15, UR12 ;  /* 0x0000000f040c72a4 */ /* 0x000fe2000f8e020c */
[----:B------:R-:W-:Y:S01]  /*b240*/  SHF.R.U64 R8, R8, 0x3, RZ ;  /* 0x0000000308087819 */ /* 0x000fe200000012ff */
[----:B------:R-:W-:Y:S01]  /*b250*/  UIMAD.WIDE.U32 UR10, UR4, UR14, URZ ;  /* 0x0000000e040a72a5 */ /* 0x000fe2000f8e003f */
[----:B------:R-:W-:Y:S01]  /*b260*/  SHF.R.U64 R48, R48, 0x3, RZ ;  /* 0x0000000330307819 */ /* 0x000fe200000012ff */
[----:B------:R-:W5:Y:S01]  /*b270*/  LD.E.128 R24, desc[UR38][R24.64] ;  /* 0x0000002618187980 */ /* 0x000f62000c101d00 */
[----:B------:R-:W-:-:S02]  /*b280*/  SHF.R.U64 R12, R12, 0x3, RZ ;  /* 0x000000030c0c7819 */ /* 0x000fc400000012ff */
[----:B------:R-:W-:Y:S01]  /*b290*/  LOP3.LUT R8, R8, R9, RZ, 0x3c, !PT ;  /* 0x0000000908087212 */ /* 0x000fe200078e3cff */
[----:B------:R-:W-:Y:S01]  /*b2a0*/  UIADD3 UR11, UR11, UR12, URZ ;  /* 0x0000000c0b0b7290 */ /* 0x000fe2000fffe03f */
[----:B------:R-:W-:Y:S01]  /*b2b0*/  LOP3.LUT R48, R48, R49, RZ, 0x3c, !PT ;  /* 0x0000003130307212 */ /* 0x000fe200078e3cff */
[--C-:B------:R-:W-:Y:S01]  /*b2c0*/  IMAD.X R49, RZ, RZ, R5.reuse, P2 ;  /* 0x000000ffff317224 */ /* 0x100fe200010e0605 */
[----:B------:R-:W-:Y:S01]  /*b2d0*/  IADD3 R6, P2, R4, 0xf000, RZ ;  /* 0x0000f00004067810 */ /* 0x000fe20007f5e0ff */
[--C-:B------:R-:W-:Y:S01]  /*b2e0*/  IMAD.X R9, RZ, RZ, R5.reuse, P4 ;  /* 0x000000ffff097224 */ /* 0x100fe200020e0605 */
[----:B------:R-:W-:Y:S01]  /*b2f0*/  LOP3.LUT R12, R12, R13, RZ, 0x3c, !PT ;  /* 0x0000000d0c0c7212 */ /* 0x000fe200078e3cff */
[----:B------:R-:W-:Y:S01]  /*b300*/  IMAD.X R13, RZ, RZ, R5, P3 ;  /* 0x000000ffff0d7224 */ /* 0x000fe200018e0605 */
[----:B------:R-:W-:Y:S01]  /*b310*/  LOP3.LUT R3, R6, 0x380, RZ, 0xc0, !PT ;  /* 0x0000038006037812 */ /* 0x000fe200078ec0ff */
[----:B------:R-:W-:Y:S01]  /*b320*/  ULDC.64 UR12, c[0x0][0xae8] ;  /* 0x0002ba00000c7ab9 */ /* 0x000fe20000000a00 */
[----:B------:R-:W-:-:S02]  /*b330*/  IADD3 R29, P0, R4, 0x4000, RZ ;  /* 0x00004000041d7810 */ /* 0x000fc40007f1e0ff */
[C---:B------:R-:W-:Y:S02]  /*b340*/  IADD3 R33, P6, R4.reuse, 0x5000, RZ ;  /* 0x0000500004217810 */ /* 0x040fe40007fde0ff */
[C---:B------:R-:W-:Y:S01]  /*b350*/  IADD3 R37, P5, R4.reuse, 0x6000, RZ ;  /* 0x0000600004257810 */ /* 0x040fe20007fbe0ff */
[----:B------:R-:W-:Y:S01]  /*b360*/  USHF.R.S32.HI UR4, URZ, 0x1f, UR46 ;  /* 0x0000001f3f047899 */ /* 0x000fe2000801142e */
[----:B------:R-:W-:Y:S01]  /*b370*/  SHF.R.U64 R3, R3, 0x3, RZ ;  /* 0x0000000303037819 */ /* 0x000fe200000012ff */
[----:B------:R-:W-:Y:S01]  /*b380*/  UIMAD.WIDE.U32 UR10, UR44, UR12, UR10 ;  /* 0x0000000c2c0a72a5 */ /* 0x000fe2000f8e000a */
[----:B------:R-:W-:Y:S01]  /*b390*/  IADD3 R41, P4, R4, 0x7000, RZ ;  /* 0x0000700004297810 */ /* 0x000fe20007f9e0ff */
[----:B------:R-:W-:Y:S01]  /*b3a0*/  @UP1 ULDC UR14, c[0x0][0xbec] ;  /* 0x0002fb00000e1ab9 */ /* 0x000fe20000000800 */
[----:B------:R-:W-:Y:S01]  /*b3b0*/  LOP3.LUT R72, R3, R6, RZ, 0x3c, !PT ;  /* 0x0000000603487212 */ /* 0x000fe200078e3cff */
[----:B------:R-:W-:Y:S01]  /*b3c0*/  IMAD R3, R20, 0x20, R81 ;  /* 0x0000002014037824 */ /* 0x000fe200078e0251 */
[----:B------:R-:W-:Y:S01]  /*b3d0*/  IADD3 R45, P3, R4, 0x8000, RZ ;  /* 0x00008000042d7810 */ /* 0x000fe20007f7e0ff */
[----:B------:R-:W-:Y:S01]  /*b3e0*/  UIMAD UR11, UR44, UR13, UR11 ;  /* 0x0000000d2c0b72a4 */ /* 0x000fe2000f8e020b */
[----:B------:R-:W-:Y:S01]  /*b3f0*/  LOP3.LUT R28, R29, 0x380, RZ, 0xc0, !PT ;  /* 0x000003801d1c7812 */ /* 0x000fe200078ec0ff */
[----:B------:R-:W-:Y:S01]  /*b400*/  VIADD R78, R3, UR43 ;  /* 0x0000002b034e7c36 */ /* 0x000fe20008000000 */
[----:B------:R-:W-:Y:S01]  /*b410*/  LOP3.LUT R32, R33, 0x380, RZ, 0xc0, !PT ;  /* 0x0000038021207812 */ /* 0x000fe200078ec0ff */
[----:B------:R-:W-:Y:S01]  /*b420*/  ULDC.64 UR12, c[0x0][0xaf0] ;  /* 0x0002bc00000c7ab9 */ /* 0x000fe20000000a00 */
[----:B------:R-:W-:Y:S01]  /*b430*/  LOP3.LUT R36, R37, 0x380, RZ, 0xc0, !PT ;  /* 0x0000038025247812 */ /* 0x000fe200078ec0ff */
[--C-:B------:R-:W-:Y:S01]  /*b440*/  IMAD.X R73, RZ, RZ, R5.reuse, P2 ;  /* 0x000000ffff497224 */ /* 0x100fe200010e0605 */
[----:B------:R-:W-:Y:S01]  /*b450*/  LOP3.LUT R40, R41, 0x380, RZ, 0xc0, !PT ;  /* 0x0000038029287812 */ /* 0x000fe200078ec0ff */
[----:B------:R-:W5:Y:S01]  /*b460*/  LD.E.128 R8, desc[UR38][R8.64] ;  /* 0x0000002608087980 */ /* 0x000f62000c101d00 */
[----:B------:R-:W-:Y:S01]  /*b470*/  LOP3.LUT R44, R45, 0x380, RZ, 0xc0, !PT ;  /* 0x000003802d2c7812 */ /* 0x000fe200078ec0ff */
[----:B------:R-:W-:Y:S01]  /*b480*/  UIMAD UR4, UR4, UR12, URZ ;  /* 0x0000000c040472a4 */ /* 0x000fe2000f8e023f */
[----:B------:R-:W-:Y:S01]  /*b490*/  SHF.R.U64 R28, R28, 0x3, RZ ;  /* 0x000000031c1c7819 */ /* 0x000fe200000012ff */
[----:B------:R-:W-:Y:S01]  /*b4a0*/  @P1 IMAD.HI.U32 R20, R78, UR14, RZ ;  /* 0x0000000e4e141c27 */ /* 0x000fe2000f8e00ff */
[----:B------:R-:W-:Y:S01]  /*b4b0*/  SHF.R.U64 R32, R32, 0x3, RZ ;  /* 0x0000000320207819 */ /* 0x000fe200000012ff */
[----:B------:R-:W-:Y:S01]  /*b4c0*/  UIMAD.WIDE.U32 UR10, UR46, UR12, UR10 ;  /* 0x0000000c2e0a72a5 */ /* 0x000fe2000f8e000a */
[----:B------:R-:W-:Y:S01]  /*b4d0*/  SHF.R.U64 R36, R36, 0x3, RZ ;  /* 0x0000000324247819 */ /* 0x000fe200000012ff */
[----:B------:R-:W-:Y:S01]  /*b4e0*/  IMAD.MOV.U32 R3, RZ, RZ, R78 ;  /* 0x000000ffff037224 */ /* 0x000fe200078e004e */
[----:B------:R-:W-:Y:S01]  /*b4f0*/  SHF.R.U64 R40, R40, 0x3, RZ ;  /* 0x0000000328287819 */ /* 0x000fe200000012ff */
[----:B------:R-:W-:Y:S01]  /*b500*/  @UP1 ULDC UR12, c[0x0][0xbf0] ;  /* 0x0002fc00000c1ab9 */ /* 0x000fe20000000800 */
[----:B------:R-:W-:Y:S01]  /*b510*/  SHF.R.U64 R44, R44, 0x3, RZ ;  /* 0x000000032c2c7819 */ /* 0x000fe200000012ff */
[----:B------:R-:W-:Y:S01]  /*b520*/  UIMAD UR4, UR46, UR13, UR4 ;  /* 0x0000000d2e0472a4 */ /* 0x000fe2000f8e0204 */
        /* <DEDUP_REMOVED lines=10> */
[----:B------:R-:W-:Y:S01]  /*b5d0*/  @P1 SHF.R.U32.HI R3, RZ, UR12, R20 ;  /* 0x0000000cff031c19 */ /* 0x000fe20008011614 */
[----:B------:R-:W-:Y:S01]  /*b5e0*/  UIADD3 UR4, UR11, UR4, URZ ;  /* 0x000000040b047290 */ /* 0x000fe2000fffe03f */
[C---:B------:R-:W-:Y:S01]  /*b5f0*/  IADD3 R53, P0, R4.reuse, 0xa000, RZ ;  /* 0x0000a00004357810 */ /* 0x040fe20007f1e0ff */
[----:B------:R-:W-:Y:S01]  /*b600*/  IMAD.U32 R21, RZ, RZ, UR11 ;  /* 0x0000000bff157e24 */ /* 0x000fe2000f8e00ff */
[C---:B------:R-:W-:Y:S01]  /*b610*/  IADD3 R57, P6, R4.reuse, 0xb000, RZ ;  /* 0x0000b00004397810 */ /* 0x040fe20007fde0ff */
[----:B------:R-:W5:Y:S01]  /*b620*/  LD.E.128 R12, desc[UR38][R12.64] ;  /* 0x000000260c0c7980 */ /* 0x000f62000c101d00 */
[----:B------:R-:W-:-:S02]  /*b630*/  IADD3 R61, P5, R4, 0xc000, RZ ;  /* 0x0000c000043d7810 */ /* 0x000fc40007fbe0ff */
[C---:B------:R-:W-:Y:S01]  /*b640*/  IADD3 R65, P4, R4.reuse, 0xd000, RZ ;  /* 0x0000d00004417810 */ /* 0x040fe20007f9e0ff */
[----:B------:R-:W5:Y:S01]  /*b650*/  LD.E.128 R28, desc[UR38][R28.64] ;  /* 0x000000261c1c7980 */ /* 0x000f62000c101d00 */
[----:B------:R-:W-:Y:S01]  /*b660*/  IADD3 R69, P3, R4, 0xe000, RZ ;  /* 0x0000e00004457810 */ /* 0x000fe20007f7e0ff */
[--C-:B------:R-:W-:Y:S01]  /*b670*/  IMAD.MOV R77, RZ, RZ, -R3.reuse ;  /* 0x000000ffff4d7224 */ /* 0x100fe200078e0a03 */
[----:B------:R-:W-:Y:S01]  /*b680*/  SHF.R.S32.HI R76, RZ, 0x1f, R3 ;  /* 0x0000001fff4c7819 */ /* 0x000fe20000011403 */
[----:B------:R-:W-:Y:S01]  /*b690*/  IMAD.U32 R20, RZ, RZ, UR10 ;  /* 0x0000000aff147e24 */ /* 0x000fe2000f8e00ff */
[----:B------:R-:W-:Y:S01]  /*b6a0*/  LOP3.LUT R52, R53, 0x380, RZ, 0xc0, !PT ;  /* 0x0000038035347812 */ /* 0x000fe200078ec0ff */
[----:B------:R-:W-:Y:S01]  /*b6b0*/  ULDC.64 UR10, c[0x0][0xae0] ;  /* 0x0002b800000a7ab9 */ /* 0x000fe20000000a00 */
[----:B------:R-:W-:Y:S01]  /*b6c0*/  LOP3.LUT R56, R57, 0x380, RZ, 0xc0, !PT ;  /* 0x0000038039387812 */ /* 0x000fe200078ec0ff */
[----:B------:R-:W5:Y:S01]  /*b6d0*/  LD.E.128 R32, desc[UR38][R32.64] ;  /* 0x0000002620207980 */ /* 0x000f62000c101d00 */
[----:B------:R-:W-:-:S02]  /*b6e0*/  LOP3.LUT R60, R61, 0x380, RZ, 0xc0, !PT ;  /* 0x000003803d3c7812 */ /* 0x000fc400078ec0ff */
[----:B------:R-:W-:Y:S01]  /*b6f0*/  LOP3.LUT R64, R65, 0x380, RZ, 0xc0, !PT ;  /* 0x0000038041407812 */ /* 0x000fe200078ec0ff */
[----:B------:R-:W5:Y:S01]  /*b700*/  LD.E.128 R36, desc[UR38][R36.64] ;  /* 0x0000002624247980 */ /* 0x000f62000c101d00 */
        /* <DEDUP_REMOVED lines=49> */
[----:B------:R-:W-:Y:S01]  /*ba20*/  VIADD R84, R81, UR43 ;  /* 0x0000002b51547c36 */ /* 0x000fe20008000000 */
        /* <DEDUP_REMOVED lines=37> */
.L_x_13666:
[----:B------:R-:W-:Y:S05]  /*bc80*/  BSYNC B1 ;  /* 0x0000000000017941 */ /* 0x000fea0003800000 */
.L_x_13665:
        /* <DEDUP_REMOVED lines=21> */
.L_x_13668:
[----:B------:R-:W-:Y:S05]  /*bde0*/  BSYNC B1 ;  /* 0x0000000000017941 */ /* 0x000fea0003800000 */
.L_x_13667:
        /* <DEDUP_REMOVED lines=21> */
.L_x_13670:
[----:B------:R-:W-:Y:S05]  /*bf40*/  BSYNC B1 ;  /* 0x0000000000017941 */ /* 0x000fea0003800000 */
.L_x_13669:
[----:B0-----:R-:W-:Y:S01]  /*bf50*/  VIADD R3, R84, 0x60 ;  /* 0x0000006054037836 */ /* 0x001fe20000000000 */
[----:B--23--:R-:W0:Y:S04]  /*bf60*/  SHFL.IDX PT, R83, R83, 0x3, 0x181f ;  /* 0x00781f0053537f89 */ /* 0x00ce2800000e0000 */
[----:B------:R-:W-:Y:S01]  /*bf70*/  ISETP.GE.AND P0, PT, R3, UR9, PT ;  /* 0x0000000903007c0c */ /* 0x000fe2000bf06270 */
[----:B----4-:R4:W2:-:S12]  /*bf80*/  SHFL.IDX PT, R11, R82, 0x3, 0x181f ;  /* 0x00781f00520b7f89 */ /* 0x01089800000e0000 */
[----:B----4-:R-:W-:Y:S05]  /*bf90*/  @P0 BRA `(.L_x_13671) ;  /* 0x00000024006c0947 */ /* 0x010fea0003800000 */
[----:B------:R-:W-:Y:S02]  /*bfa0*/  ULDC UR4, c[0x0][0xac8] ;  /* 0x0002b20000047ab9 */ /* 0x000fe40000000800 */
[----:B------:R-:W-:Y:S02]  /*bfb0*/  ISETP.GE.AND P3, PT, R0, UR4, PT ;  /* 0x0000000400007c0c */ /* 0x000fe4000bf66270 */
[----:B------:R-:W-:Y:S02]  /*bfc0*/  ISETP.GE.AND P4, PT, R86, UR4, PT ;  /* 0x0000000456007c0c */ /* 0x000fe4000bf86270 */
[----:B------:R-:W-:-:S09]  /*bfd0*/  ISETP.GE.AND P5, PT, R88, UR4, PT ;  /* 0x0000000458007c0c */ /* 0x000fd2000bfa6270 */
[-C--:B--2---:R-:W-:Y:S02]  /*bfe0*/  @!P3 LEA R4, P0, R0, R11.reuse, 0x1 ;  /* 0x0000000b0004b211 */ /* 0x084fe400078008ff */
        /* <DEDUP_REMOVED lines=10> */
[----:B----4-:R-:W-:-:S04]  /*c090*/  LEA R4, P0, R90, R11, 0x1 ;  /* 0x0000000b5a047211 */ /* 0x010fc800078008ff */
[----:B------:R-:W-:-:S05]  /*c0a0*/  LEA.HI.X R5, R90, R83, R89, 0x1, P0 ;  /* 0x000000535a057211 */ /* 0x000fca00000f0c59 */
[----:B------:R0:W-:Y:S01]  /*c0b0*/  ST.E.128 desc[UR38][R4.64], R72 ;  /* 0x0000004804007985 */ /* 0x0001e2000c101d26 */
[----:B------:R-:W-:Y:S05]  /*c0c0*/  BRA `(.L_x_13671) ;  /* 0x0000002400207947 */ /* 0x000fea0003800000 */
.L_x_13664:
        /* <DEDUP_REMOVED lines=44> */
[----:B------:R-:W-:Y:S01]  /*c390*/  IMAD R6, R4, UR12, RZ ;  /* 0x0000000c04067c24 */ /* 0x000fe2000f8e02ff */
[----:B------:R-:W-:Y:S01]  /*c3a0*/  SHF.R.S32.HI R164, RZ, 0x1f, R222 ;  /* 0x0000001fffa47819 */ /* 0x000fe200000114de */
[----:B------:R-:W-:Y:S01]  /*c3b0*/  IMAD.U32 R4, RZ, RZ, UR10 ;  /* 0x0000000aff047e24 */ /* 0x000fe2000f8e00ff */
[----:B------:R-:W-:Y:S01]  /*c3c0*/  ULDC.64 UR10, c[0x0][0xb28] ;  /* 0x0002ca00000a7ab9 */ /* 0x000fe20000000a00 */
[----:B------:R-:W-:-:S02]  /*c3d0*/  IMAD.U32 R5, RZ, RZ, UR42 ;  /* 0x0000002aff057e24 */ /* 0x000fc4000f8e00ff */
        /* <DEDUP_REMOVED lines=21> */
[-C--:B-1----:R-:W-:Y:S02]  /*c530*/  @!P4 LEA R6, P2, R222, R4.reuse, 0x2 ;  /* 0x00000004de06c211 */ /* 0x082fe400078410ff */
[C---:B------:R-:W-:Y:S02]  /*c540*/  @!P3 LEA R8, P6, R221.reuse, R4, 0x2 ;  /* 0x00000004dd08b211 */ /* 0x040fe400078c10ff */
        /* <DEDUP_REMOVED lines=9> */
[-C--:B-1----:R-:W-:Y:S01]  /*c5e0*/  @!P0 LEA R6, P6, R220, R4.reuse, 0x2 ;  /* 0x00000004dc068211 */ /* 0x082fe200078c10ff */
        /* <DEDUP_REMOVED lines=92> */
[CC--:B---3--:R-:W-:Y:S01]  /*cbb0*/  @!P2 LEA R10, P5, R19.reuse, R4.reuse, 0x2 ;  /* 0x00000004130aa211 */ /* 0x0c8fe200078a10ff */
[----:B-1----:R-:W-:Y:S01]  /*cbc0*/  VIADD R25, R2, 0xf8 ;  /* 0x000000f802197836 */ /* 0x002fe20000000000 */
        /* <DEDUP_REMOVED lines=9> */
[----:B--2---:R-:W-:Y:S02]  /*cc60*/  SHF.R.S32.HI R7, RZ, 0x1f, R13 ;  /* 0x0000001fff077819 */ /* 0x004fe4000001140d */
[CC--:B------:R-:W-:Y:S01]  /*cc70*/  @!P4 LEA R6, P5, R13.reuse, R4.reuse, 0x2 ;  /* 0x000000040d06c211 */ /* 0x0c0fe200078a10ff */
[----:B------:R3:W-:Y:S01]  /*cc80*/  @!P0 ST.E.64 desc[UR38][R20.64], R136 ;  /* 0x0000008814008985 */ /* 0x0007e2000c101b26 */
[----:B----4-:R-:W-:Y:S02]  /*cc90*/  SHF.R.S32.HI R9, RZ, 0x1f, R29 ;  /* 0x0000001fff097819 */ /* 0x010fe4000001141d */
[----:B------:R-:W-:Y:S02]  /*cca0*/  @!P4 LEA.HI.X R7, R13, R5, R7, 0x2, P5 ;  /* 0x000000050d07c211 */ /* 0x000fe400028f1407 */
[----:B------:R-:W-:-:S02]  /*ccb0*/  @!P3 LEA R8, P5, R29, R4, 0x2 ;  /* 0x000000041d08b211 */ /* 0x000fc400078a10ff */
[----:B------:R-:W-:Y:S01]  /*ccc0*/  SHF.R.S32.HI R13, RZ, 0x1f, R25 ;  /* 0x0000001fff0d7819 */ /* 0x000fe20000011419 */
[----:B------:R3:W-:Y:S01]  /*ccd0*/  @!P4 ST.E.64 desc[UR38][R6.64], R140 ;  /* 0x0000008c0600c985 */ /* 0x0007e2000c101b26 */
[----:B------:R-:W-:Y:S02]  /*cce0*/  @!P3 LEA.HI.X R9, R29, R5, R9, 0x2, P5 ;  /* 0x000000051d09b211 */ /* 0x000fe400028f1409 */
[----:B------:R-:W-:-:S03]  /*ccf0*/  @!P6 LEA R4, P5, R25, R4, 0x2 ;  /* 0x000000041904e211 */ /* 0x000fc600078a10ff */
[----:B------:R3:W-:Y:S01]  /*cd00*/  @!P3 ST.E.64 desc[UR38][R8.64], R144 ;  /* 0x000000900800b985 */ /* 0x0007e2000c101b26 */
[----:B------:R-:W-:-:S05]  /*cd10*/  @!P6 LEA.HI.X R5, R25, R5, R13, 0x2, P5 ;  /* 0x000000051905e211 */ /* 0x000fca00028f140d */
[----:B------:R3:W-:Y:S04]  /*cd20*/  @!P6 ST.E.64 desc[UR38][R4.64], R148 ;  /* 0x000000940400e985 */ /* 0x0007e8000c101b26 */
.L_x_13673:
[----:B------:R-:W-:Y:S05]  /*cd30*/  BSYNC B1 ;  /* 0x0000000000017941 */ /* 0x000fea0003800000 */
.L_x_13672:
[----:B------:R-:W-:Y:S01]  /*cd40*/  ISETP.GE.AND P0, PT, R0, UR9, PT ;  /* 0x0000000900007c0c */ /* 0x000fe2000bf06270 */
[----:B--23--:R2:W3:Y:S04]  /*cd50*/  SHFL.IDX PT, R5, R12, 0x1, 0x1c1f ;  /* 0x003c1f000c057f89 */ /* 0x00c4e800000e0000 */
[----:B-1----:R2:W1:Y:S08]  /*cd60*/  SHFL.IDX PT, R4, R3, 0x1, 0x1c1f ;  /* 0x003c1f0003047f89 */ /* 0x00247000000e0000 */
[----:B--2---:R-:W-:Y:S05]  /*cd70*/  @P0 BRA `(.L_x_13671) ;  /* 0x0000001400f40947 */ /* 0x004fea0003800000 */
[----:B------:R-:W-:Y:S01]  /*cd80*/  ULDC UR4, c[0x0][0xac8] ;  /* 0x0002b20000047ab9 */ /* 0x000fe20000000800 */
[----:B------:R-:W-:Y:S01]  /*cd90*/  VIADD R25, R2, 0xe8 ;  /* 0x000000e802197836 */ /* 0x000fe20000000000 */
[----:B------:R-:W-:Y:S01]  /*cda0*/  ISETP.GE.AND P5, PT, R222, UR4, PT ;  /* 0x00000004de007c0c */ /* 0x000fe2000bfa6270 */
[C---:B0-----:R-:W-:Y:S01]  /*cdb0*/  VIADD R3, R2.reuse, 0xf0 ;  /* 0x000000f002037836 */ /* 0x041fe20000000000 */
[----:B------:R-:W-:Y:S02]  /*cdc0*/  ISETP.GE.AND P4, PT, R2, UR4, PT ;  /* 0x0000000402007c0c */ /* 0x000fe4000bf86270 */
[----:B------:R-:W-:Y:S02]  /*cdd0*/  ISETP.GE.AND P2, PT, R221, UR4, PT ;  /* 0x00000004dd007c0c */ /* 0x000fe4000bf46270 */
[----:B------:R-:W-:Y:S02]  /*cde0*/  ISETP.GE.AND P1, PT, R220, UR4, PT ;  /* 0x00000004dc007c0c */ /* 0x000fe4000bf26270 */
[----:B------:R-:W-:-:S02]  /*cdf0*/  ISETP.GE.AND P0, PT, R219, UR4, PT ;  /* 0x00000004db007c0c */ /* 0x000fc4000bf06270 */
[----:B------:R-:W-:-:S03]  /*ce00*/  SHF.R.S32.HI R0, RZ, 0x1f, R25 ;  /* 0x0000001fff007819 */ /* 0x000fc60000011419 */
[-C--:B-1----:R-:W-:Y:S02]  /*ce10*/  @!P5 LEA R8, P3, R222, R4.reuse, 0x2 ;  /* 0x00000004de08d211 */ /* 0x082fe400078610ff */
        /* <DEDUP_REMOVED lines=78> */
[C---:B----4-:R-:W-:Y:S02]  /*d300*/  @!P2 LEA R12, P3, R202.reuse, R4, 0x2 ;  /* 0x00000004ca0ca211 */ /* 0x050fe400078610ff */
[----:B------:R-:W-:Y:S02]  /*d310*/  ISETP.GE.AND P5, PT, R23, UR4, PT ;  /* 0x0000000417007c0c */ /* 0x000fe4000bfa6270 */
[-C--:B------:R-:W-:Y:S02]  /*d320*/  @!P0 LEA.HI.X R11, R203, R5.reuse, R231, 0x2, P6 ;  /* 0x00000005cb0b8211 */ /* 0x080fe400030f14e7 */
[----:B------:R-:W-:-:S02]  /*d330*/  @!P2 LEA.HI.X R13, R202, R5, R230, 0x2, P3 ;  /* 0x00000005ca0da211 */ /* 0x000fc400018f14e6 */
[----:B------:R-:W-:Y:S01]  /*d340*/  ISETP.GE.AND P3, PT, R22, UR4, PT ;  /* 0x0000000416007c0c */ /* 0x000fe2000bf66270 */
[----:B------:R4:W-:Y:S01]  /*d350*/  @!P0 ST.E.64 desc[UR38][R10.64], R106 ;  /* 0x0000006a0a008985 */ /* 0x0009e2000c101b26 */
[CC--:B--2---:R-:W-:Y:S02]  /*d360*/  @!P1 LEA R14, P6, R201.reuse, R4.reuse, 0x2 ;  /* 0x00000004c90e9211 */ /* 0x0c4fe400078c10ff */
[CC--:B---3--:R-:W-:Y:S01]  /*d370*/  @!P4 LEA R6, P0, R200.reuse, R4.reuse, 0x2 ;  /* 0x00000004c806c211 */ /* 0x0c8fe200078010ff */
[----:B------:R-:W-:Y:S01]  /*d380*/  @!P2 ST.E.64 desc[UR38][R12.64], R110 ;  /* 0x0000006e0c00a985 */ /* 0x000fe2000c101b26 */
[-C--:B------:R-:W-:Y:S02]  /*d390*/  @!P1 LEA.HI.X R15, R201, R5.reuse, R229, 0x2, P6 ;  /* 0x00000005c90f9211 */ /* 0x080fe400030f14e5 */
[----:B------:R-:W-:Y:S02]  /*d3a0*/  @!P4 LEA.HI.X R7, R200, R5, R228, 0x2, P0 ;  /* 0x00000005c807c211 */ /* 0x000fe400000f14e4 */
[----:B------:R-:W-:Y:S01]  /*d3b0*/  ISETP.GE.AND P0, PT, R19, UR4, PT ;  /* 0x0000000413007c0c */ /* 0x000fe2000bf06270 */
[----:B------:R-:W-:Y:S01]  /*d3c0*/  @!P1 ST.E.64 desc[UR38][R14.64], R114 ;  /* 0x000000720e009985 */ /* 0x000fe2000c101b26 */
[----:B0-----:R-:W-:-:S02]  /*d3d0*/  @!P5 LEA R8, P6, R23, R4, 0x2 ;  /* 0x000000041708d211 */ /* 0x001fc400078c10ff */
[----:B-1----:R-:W-:Y:S01]  /*d3e0*/  @!P3 LEA R20, P2, R22, R4, 0x2 ;  /* 0x000000041614b211 */ /* 0x002fe200078410ff */
[----:B------:R0:W-:Y:S01]  /*d3f0*/  @!P4 ST.E.64 desc[UR38][R6.64], R118 ;  /* 0x000000760600c985 */ /* 0x0001e2000c101b26 */
[-C--:B------:R-:W-:Y:S02]  /*d400*/  @!P5 LEA.HI.X R9, R23, R5.reuse, R227, 0x2, P6 ;  /* 0x000000051709d211 */ /* 0x080fe400030f14e3 */
[----:B------:R-:W-:Y:S02]  /*d410*/  ISETP.GE.AND P4, PT, R18, UR4, PT ;  /* 0x0000000412007c0c */ /* 0x000fe4000bf86270 */
[----:B------:R-:W-:Y:S01]  /*d420*/  ISETP.GE.AND P1, PT, R25, UR4, PT ;  /* 0x0000000419007c0c */ /* 0x000fe2000bf26270 */
[----:B------:R1:W-:Y:S01]  /*d430*/  @!P5 ST.E.64 desc[UR38][R8.64], R122 ;  /* 0x0000007a0800d985 */ /* 0x0003e2000c101b26 */
[----:B------:R-:W-:Y:S02]  /*d440*/  @!P3 LEA.HI.X R21, R22, R5, R226, 0x2, P2 ;  /* 0x000000051615b211 */ /* 0x000fe400010f14e2 */
[----:B------:R-:W-:-:S02]  /*d450*/  ISETP.GE.AND P2, PT, R3, UR4, PT ;  /* 0x0000000403007c0c */ /* 0x000fc4000bf46270 */
[----:B------:R-:W-:Y:S01]  /*d460*/  ISETP.GE.AND P5, PT, R17, UR4, PT ;  /* 0x0000000411007c0c */ /* 0x000fe2000bfa6270 */
[----:B------:R2:W-:Y:S01]  /*d470*/  @!P3 ST.E.64 desc[UR38][R20.64], R126 ;  /* 0x0000007e1400b985 */ /* 0x0005e2000c101b26 */
[----:B----4-:R-:W-:-:S04]  /*d480*/  @!P0 LEA R10, P6, R19, R4, 0x2 ;  /* 0x00000004130a8211 */ /* 0x010fc800078c10ff */
[-C--:B------:R-:W-:Y:S02]  /*d490*/  @!P0 LEA.HI.X R11, R19, R5.reuse, R225, 0x2, P6 ;  /* 0x00000005130b8211 */ /* 0x080fe400030f14e1 */
[CC--:B0-----:R-:W-:Y:S02]  /*d4a0*/  @!P4 LEA R6, P6, R18.reuse, R4.reuse, 0x2 ;  /* 0x000000041206c211 */ /* 0x0c1fe400078c10ff */
[CC--:B------:R-:W-:Y:S01]  /*d4b0*/  @!P1 LEA R12, P3, R25.reuse, R4.reuse, 0x2 ;  /* 0x00000004190c9211 */ /* 0x0c0fe200078610ff */
[----:B------:R2:W-:Y:S01]  /*d4c0*/  @!P0 ST.E.64 desc[UR38][R10.64], R130 ;  /* 0x000000820a008985 */ /* 0x0005e2000c101b26 */
[-C--:B------:R-:W-:Y:S02]  /*d4d0*/  @!P4 LEA.HI.X R7, R18, R5.reuse, R224, 0x2, P6 ;  /* 0x000000051207c211 */ /* 0x080fe400030f14e0 */
[----:B------:R-:W-:Y:S02]  /*d4e0*/  @!P1 LEA.HI.X R13, R25, R5, R0, 0x2, P3 ;  /* 0x00000005190d9211 */ /* 0x000fe400018f1400 */
[----:B-1----:R-:W-:Y:S01]  /*d4f0*/  SHF.R.S32.HI R9, RZ, 0x1f, R3 ;  /* 0x0000001fff097819 */ /* 0x002fe20000011403 */
[----:B------:R2:W-:Y:S01]  /*d500*/  @!P4 ST.E.64 desc[UR38][R6.64], R134 ;  /* 0x000000860600c985 */ /* 0x0005e2000c101b26 */
[----:B------:R-:W-:-:S02]  /*d510*/  @!P2 LEA R14, P6, R3, R4, 0x2 ;  /* 0x00000004030ea211 */ /* 0x000fc400078c10ff */
[----:B------:R-:W-:Y:S02]  /*d520*/  SHF.R.S32.HI R0, RZ, 0x1f, R17 ;  /* 0x0000001fff007819 */ /* 0x000fe40000011411 */
[----:B------:R-:W-:Y:S02]  /*d530*/  @!P5 LEA R8, P3, R17, R4, 0x2 ;  /* 0x000000041108d211 */ /* 0x000fe400078610ff */
[-C--:B------:R-:W-:Y:S01]  /*d540*/  @!P2 LEA.HI.X R15, R3, R5.reuse, R9, 0x2, P6 ;  /* 0x00000005030fa211 */ /* 0x080fe200030f1409 */
[----:B------:R-:W-:Y:S01]  /*d550*/  VIADD R3, R2, 0xf8 ;  /* 0x000000f802037836 */ /* 0x000fe20000000000 */
[----:B------:R-:W-:-:S04]  /*d560*/  @!P5 LEA.HI.X R9, R17, R5, R0, 0x2, P3 ;  /* 0x000000051109d211 */ /* 0x000fc800018f1400 */
        /* <DEDUP_REMOVED lines=10> */
.L_x_13662:
        /* <DEDUP_REMOVED lines=33> */
.L_x_13674:
        /* <DEDUP_REMOVED lines=57> */
.L_x_13676:
[----:B------:R-:W-:Y:S05]  /*dbb0*/  BSYNC B1 ;  /* 0x0000000000017941 */ /* 0x000fea0003800000 */
.L_x_13675:
        /* <DEDUP_REMOVED lines=14> */
[----:B------:R-:W-:-:S03]  /*dca0*/  UIADD3 UR9, UR9, UR10, URZ ;  /* 0x0000000a09097290 */ /* 0x000fc6000fffe03f */
[----:B------:R-:W-:Y:S01]  /*dcb0*/  IMAD R3, R10, 0x20, R13 ;  /* 0x000000200a037824 */ /* 0x000fe200078e020d */
[----:B------:R-:W-:Y:S02]  /*dcc0*/  ULDC.64 UR10, c[0x0][0xae8] ;  /* 0x0002ba00000a7ab9 */ /* 0x000fe40000000a00 */
[----:B------:R-:W-:Y:S01]  /*dcd0*/  UIMAD.WIDE.U32 UR8, UR44, UR10, UR8 ;  /* 0x0000000a2c0872a5 */ /* 0x000fe2000f8e0008 */
[----:B------:R-:W-:Y:S01]  /*dce0*/  VIADD R8, R3, UR43 ;  /* 0x0000002b03087c36 */ /* 0x000fe20008000000 */
[----:B-1----:R-:W-:Y:S02]  /*dcf0*/  ISETP.NE.AND P0, PT, R11, 0x1, PT ;  /* 0x000000010b00780c */ /* 0x002fe40003f05270 */
[----:B------:R-:W-:Y:S01]  /*dd00*/  UIMAD UR9, UR44, UR11, UR9 ;  /* 0x0000000b2c0972a4 */ /* 0x000fe2000f8e0209 */
[----:B------:R-:W-:Y:S02]  /*dd10*/  IMAD.MOV.U32 R3, RZ, RZ, R8 ;  /* 0x000000ffff037224 */ /* 0x000fe400078e0008 */
[----:B------:R-:W-:-:S02]  /*dd20*/  ULDC.64 UR10, c[0x0][0xaf0] ;  /* 0x0002bc00000a7ab9 */ /* 0x000fc40000000a00 */
        /* <DEDUP_REMOVED lines=21> */
[----:B-----5:R-:W-:Y:S02]  /*de80*/  IMAD R11, R0, R11, RZ ;  /* 0x0000000b000b7224 */ /* 0x020fe400078e02ff */
[----:B------:R-:W-:-:S02]  /*de90*/  IMAD.IADD R5, R5, 0x1, R9 ;  /* 0x0000000105057824 */ /* 0x000fc400078e0209 */
        /* <DEDUP_REMOVED lines=15> */
[----:B------:R0:W1:Y:S01]  /*df90*/  SHFL.IDX PT, R4, R6, RZ, 0x181f ;  /* 0x00181fff06047589 */ /* 0x00006200000e0000 */
[----:B------:R-:W-:Y:S01]  /*dfa0*/  VIADD R13, R7, 0x80 ;  /* 0x00000080070d7836 */ /* 0x000fe20000000000 */
[----:B------:R-:W-:-:S02]  /*dfb0*/  SHF.R.S32.HI R20, RZ, 0x1f, R7 ;  /* 0x0000001fff147819 */ /* 0x000fc40000011407 */
[----:B------:R0:W2:Y:S01]  /*dfc0*/  SHFL.IDX PT, R0, R3, RZ, 0x181f ;  /* 0x00181fff03007589 */ /* 0x0000a200000e0000 */
        /* <DEDUP_REMOVED lines=21> */
.L_x_13678:
[----:B------:R-:W-:Y:S05]  /*e120*/  BSYNC B1 ;  /* 0x0000000000017941 */ /* 0x000fea0003800000 */
.L_x_13677:
        /* <DEDUP_REMOVED lines=21> */
.L_x_13680:
[----:B------:R-:W-:Y:S05]  /*e280*/  BSYNC B1 ;  /* 0x0000000000017941 */ /* 0x000fea0003800000 */
.L_x_13679:
        /* <DEDUP_REMOVED lines=21> */
.L_x_13682:
[----:B------:R-:W-:Y:S05]  /*e3e0*/  BSYNC B1 ;  /* 0x0000000000017941 */ /* 0x000fea0003800000 */
.L_x_13681:
        /* <DEDUP_REMOVED lines=10> */
[----:B---3--:R-:W-:-:S04]  /*e490*/  @!P3 LEA R6, P4, R7, R4, 0x1 ;  /* 0x000000040706b211 */ /* 0x008fc800078808ff */
[-C--:B--2---:R-:W-:Y:S02]  /*e4a0*/  @!P3 LEA.HI.X R7, R7, R3.reuse, R20, 0x1, P4 ;  /* 0x000000030707b211 */ /* 0x084fe400020f0c14 */
        /* <DEDUP_REMOVED lines=10> */
.L_x_13671:
[----:B------:R-:W-:Y:S05]  /*e550*/  BSYNC B0 ;  /* 0x0000000000007941 */ /* 0x000fea0003800000 */
.L_x_13661:
[----:B------:R-:W-:Y:S02]  /*e560*/  ULDC UR4, c[0x0][0xc3c] ;  /* 0x00030f0000047ab9 */ /* 0x000fe40000000800 */
[----:B------:R-:W-:-:S06]  /*e570*/  UISETP.GE.AND UP0, UPT, UR7, UR4, UPT ;  /* 0x000000040700728c */ /* 0x000fcc000bf06270 */
[----:B------:R-:W-:-:S13]  /*e580*/  PLOP3.LUT P0, PT, PT, PT, UP0, 0x80, 0x0 ;  /* 0x000000000000781c */ /* 0x000fda0003f0f008 */
[----:B------:R-:W-:Y:S05]  /*e590*/  @!P0 BRA `(.L_x_13683) ;  /* 0xffffff2800e08947 */ /* 0x000fea000383ffff */
[----:B------:R-:W-:Y:S05]  /*e5a0*/  EXIT ;  /* 0x000000000000794d */ /* 0x000fea0003800000 */
.L_x_13624:
        /* <DEDUP_REMOVED lines=20> */
.L_x_13684:
        /* <DEDUP_REMOVED lines=43> */
.L_x_13688:
        /* <DEDUP_REMOVED lines=39> */
.L_x_13686:
        /* <DEDUP_REMOVED lines=12> */
.L_x_13689:
        /* <DEDUP_REMOVED lines=63> */
.L_x_13690:
        /* <DEDUP_REMOVED lines=61> */
.L_x_13691:
[----:B01----:R-:W-:-:S05]  /*f490*/  LOP3.LUT R3, RZ, R2, RZ, 0x33, !PT ;  /* 0x00000002ff037212 */ /* 0x003fca00078e33ff */
[----:B------:R-:W-:-:S05]  /*f4a0*/  IMAD.IADD R2, R4, 0x1, R3 ;  /* 0x0000000104027824 */ /* 0x000fca00078e0203 */
[----:B------:R1:W-:Y:S01]  /*f4b0*/  STL [R1+0x4], R2 ;  /* 0x0000040201007387 */ /* 0x0003e20000100800 */
[----:B------:R-:W-:Y:S05]  /*f4c0*/  BRA `(.L_x_13692) ;  /* 0x0000000000107947 */ /* 0x000fea0003800000 */
.L_x_13687:
[----:B------:R-:W-:Y:S01]  /*f4d0*/  IMAD.U32 R2, RZ, RZ, UR6 ;  /* 0x00000006ff027e24 */ /* 0x000fe2000f8e00ff */
[----:B------:R0:W-:Y:S04]  /*f4e0*/  STL [R1+0x4], RZ ;  /* 0x000004ff01007387 */ /* 0x0001e80000100800 */
[----:B------:R0:W-:Y:S04]  /*f4f0*/  STL [R1+0x8], RZ ;  /* 0x000008ff01007387 */ /* 0x0001e80000100800 */
[----:B------:R0:W-:Y:S02]  /*f500*/  STL [R1], R2 ;  /* 0x0000000201007387 */ /* 0x0001e40000100800 */
.L_x_13692:
        /* <DEDUP_REMOVED lines=10> */
.L_x_13685:
        /* <DEDUP_REMOVED lines=9> */
[C---:B----4-:R-:W-:Y:S01]  /*f640*/  IMAD.SHL.U32 R0, R6.reuse, 0x8, RZ ;  /* 0x0000000806007824 */ /* 0x050fe200078e00ff */
[----:B------:R-:W-:Y:S01]  /*f650*/  LOP3.LUT R4, R6, 0x7f, RZ, 0xc0, !PT ;  /* 0x0000007f06047812 */ /* 0x000fe200078ec0ff */
[----:B------:R-:W-:Y:S01]  /*f660*/  UMOV UR4, 0x400 ;  /* 0x0000040000047882 */ /* 0x000fe20000000000 */
[----:B------:R-:W-:Y:S01]  /*f670*/  BSSY B8, `(.L_x_13693) ;  /* 0x00005a3000087945 */ /* 0x000fe20003800000 */
[----:B------:R-:W-:Y:S01]  /*f680*/  IMAD.MOV.U32 R19, RZ, RZ, RZ ;  /* 0x000000ffff137224 */ /* 0x000fe200078e00ff */
[----:B------:R-:W-:Y:S01]  /*f690*/  LOP3.LUT R3, R0, 0x1f8, RZ, 0xc0, !PT ;  /* 0x000001f800037812 */ /* 0x000fe200078ec0ff */
[----:B01----:R-:W-:Y:S01]  /*f6a0*/  IMAD.SHL.U32 R2, R4, 0x8, RZ ;  /* 0x0000000804027824 */ /* 0x003fe200078e00ff */
        /* <DEDUP_REMOVED lines=14> */
.L_x_13797:
[----:B0-2---:R-:W2:Y:S01]  /*f790*/  LDL R0, [R1+0xc] ;  /* 0x00000c0001007983 */ /* 0x005ea20000100800 */
        /* <DEDUP_REMOVED lines=8> */
[----:B---3--:R-:W2:Y:S01]  /*f820*/  LDG.E R11, desc[UR38][R2.64] ;  /* 0x00000026020b7981 */ /* 0x008ea2000c1e1900 */
        /* <DEDUP_REMOVED lines=46> */
.L_x_13694:
        /* <DEDUP_REMOVED lines=18> */
.L_x_13695:
[----:B------:R-:W-:Y:S05]  /*fc30*/  @!P0 BRA `(.L_x_13696) ;  /* 0x00000000000c8947 */ /* 0x000fea0003800000 */
[----:B------:R-:W3:Y:S04]  /*fc40*/  LDG.E R6, desc[UR38][R4.64] ;  /* 0x0000002604067981 */ /* 0x000ee8000c1e1900 */
[----:B------:R-:W3:Y:S02]  /*fc50*/  LDG.E R4, desc[UR38][R4.64+0x4] ;  /* 0x0000042604047981 */ /* 0x000ee4000c1e1900 */
[----:B---3--:R-:W-:-:S07]  /*fc60*/  IMAD.IADD R6, R4, 0x1, -R6 ;  /* 0x0000000104067824 */ /* 0x008fce00078e0a06 */
.L_x_13696:
        /* <DEDUP_REMOVED lines=12> */
[----:B--2---:R-:W-:Y:S01]  /*fd30*/  @P0 SHF.R.U32.HI R0, RZ, R4, R3 ;  /* 0x00000004ff000219 */ /* 0x004fe20000011603 */
[C---:B------:R-:W-:Y:S01]  /*fd40*/  VIADD R4, R6.reuse, 0x5f ;  /* 0x0000005f06047836 */ /* 0x040fe20000000000 */
[----:B------:R-:W-:Y:S02]  /*fd50*/  IADD3 R6, R6, 0x60, -R9 ;  /* 0x0000006006067810 */ /* 0x000fe40007ffe809 */
[----:B-1----:R-:W-:Y:S01]  /*fd60*/  LOP3.LUT R9, R2, 0xff, RZ, 0xc0, !PT ;  /* 0x000000ff02097812 */ /* 0x002fe200078ec0ff */
[----:B------:R-:W-:-:S04]  /*fd70*/  IMAD.HI R4, R4, 0x2aaaaaab, RZ ;  /* 0x2aaaaaab04047827 */ /* 0x000fc800078e02ff */
[----:B------:R-:W-:Y:S01]  /*fd80*/  IMAD.IADD R0, R6, 0x1, R0 ;  /* 0x0000000106007824 */ /* 0x000fe200078e0200 */
[----:B------:R-:W-:-:S03]  /*fd90*/  SHF.R.U32.HI R3, RZ, 0x1f, R4 ;  /* 0x0000001fff037819 */ /* 0x000fc60000011604 */
[----:B------:R-:W-:Y:S01]  /*fda0*/  IMAD.HI R0, R0, 0x2aaaaaab, RZ ;  /* 0x2aaaaaab00007827 */ /* 0x000fe200078e02ff */
[----:B------:R-:W-:-:S04]  /*fdb0*/  LEA.HI.SX32 R4, R4, R3, 0x1c ;  /* 0x0000000304047211 */ /* 0x000fc800078fe2ff */
[----:B------:R-:W-:-:S04]  /*fdc0*/  SHF.R.U32.HI R3, RZ, 0x1f, R0 ;  /* 0x0000001fff037819 */ /* 0x000fc80000011600 */
[----:B------:R-:W-:Y:S02]  /*fdd0*/  LEA.HI.SX32 R3, R0, R3, 0x1c ;  /* 0x0000000300037211 */ /* 0x000fe400078fe2ff */
[----:B------:R-:W-:Y:S02]  /*fde0*/  SHF.R.U32.HI R0, RZ, 0x10, R2 ;  /* 0x00000010ff007819 */ /* 0x000fe40000011602 */
[----:B------:R-:W-:Y:S02]  /*fdf0*/  VIMNMX R8, R4, R3, PT ;  /* 0x0000000304087248 */ /* 0x000fe40003fe0100 */
[----:B------:R-:W-:Y:S02]  /*fe00*/  ISETP.NE.AND P0, PT, R0, RZ, PT ;  /* 0x000000ff0000720c */ /* 0x000fe40003f05270 */
[----:B------:R-:W-:Y:S01]  /*fe10*/  ISETP.GE.AND P1, PT, R8, 0x1, PT ;  /* 0x000000010800780c */ /* 0x000fe20003f26270 */
[----:B------:R0:W-:Y:S04]  /*fe20*/  STL [R1+0x34], R8 ;  /* 0x0000340801007387 */ /* 0x0001e80000100800 */
[----:B------:R0:W-:Y:S04]  /*fe30*/  STL [R1+0x40], R5 ;  /* 0x0000400501007387 */ /* 0x0001e80000100800 */
[----:B------:R0:W-:Y:S02]  /*fe40*/  STL [R1+0x58], R9 ;  /* 0x0000580901007387 */ /* 0x0001e40000100800 */
[----:B------:R-:W1:Y:S02]  /*fe50*/  @!P0 LDC R0, c[0x0][0x9f0] ;  /* 0x00027c00ff008b82 */ /* 0x000e640000000800 */
        /* <DEDUP_REMOVED lines=29> */
.L_x_13698:
[----:B------:R-:W-:Y:S05]  /*10030*/  BSYNC B0 ;  /* 0x0000000000007941 */ /* 0x000fea0003800000 */
.L_x_13697:
        /* <DEDUP_REMOVED lines=18> */
[----:B-1----:R-:W4:Y:S01]  /*10160*/  @P0 ATOMG.E.ADD.STRONG.GPU PT, R3, desc[UR38][R2.64], R5 ;  /* 0x00000005020309a8 */ /* 0x002f2200081ee1e6 */
[----:B------:R-:W0:Y:S02]  /*10170*/  S2R R4, SR_LTMASK ;  /* 0x0000000000047919 */ /* 0x000e240000003900 */
[----:B0-----:R-:W-:-:S04]  /*10180*/  LOP3.LUT R4, R4, UR4, RZ, 0xc0, !PT ;  /* 0x0000000404047c12 */ /* 0x001fc8000f8ec0ff */
[----:B---3--:R-:W0:Y:S01]  /*10190*/  POPC R7, R4 ;  /* 0x0000000400077309 */ /* 0x008e220000000000 */
[----:B----4-:R-:W0:Y:S02]  /*101a0*/  SHFL.IDX PT, R0, R3, R0, 0x1f ;  /* 0x00001f0003007589 */ /* 0x010e2400000e0000 */
[----:B0-----:R-:W-:-:S05]  /*101b0*/  IADD3 R0, R0, UR37, R7 ;  /* 0x0000002500007c10 */ /* 0x001fca000fffe007 */
[----:B------:R4:W-:Y:S01]  /*101c0*/  STL [R1], R0 ;  /* 0x0000000001007387 */ /* 0x0009e20000100800 */
[----:B------:R-:W-:Y:S05]  /*101d0*/  BRA `(.L_x_13701) ;  /* 0x0000003c00347947 */ /* 0x000fea0003800000 */
.L_x_13700:
        /* <DEDUP_REMOVED lines=20> */
.L_x_13703:
[----:B------:R-:W-:Y:S05]  /*10320*/  BSYNC B6 ;  /* 0x0000000000067941 */ /* 0x000fea0003800000 */
.L_x_13702:
        /* <DEDUP_REMOVED lines=20> */
.L_x_13706:
        /* <DEDUP_REMOVED lines=16> */
.L_x_13705:
[----:B------:R-:W-:Y:S05]  /*10570*/  BSYNC B6 ;  /* 0x0000000000067941 */ /* 0x000fea0003800000 */
.L_x_13704:
        /* <DEDUP_REMOVED lines=24> */
.L_x_13813:
[----:B0-----:R-:W3:Y:S01]  /*10700*/  LDL.LU R4, [R1+0x14] ;  /* 0x0000140001047983 */ /* 0x001ee20000300800 */
[----:B------:R-:W-:Y:S02]  /*10710*/  PLOP3.LUT P1, PT, PT, PT, PT, 0x8, 0x0 ;  /* 0x000000000000781c */ /* 0x000fe40003f2e170 */
[----:B-1----:R-:W-:Y:S01]  /*10720*/  ISETP.NE.AND P0, PT, R14, RZ, PT ;  /* 0x000000ff0e00720c */ /* 0x002fe20003f05270 */
        /* <DEDUP_REMOVED lines=8> */
.L_x_13816:
        /* <DEDUP_REMOVED lines=24> */
.L_x_13710:
[----:B-1----:R-:W3:Y:S01]  /*10930*/  LDL R2, [R1+0x10] ;  /* 0x0000100001027983 */ /* 0x002ee20000100800 */
[----:B0-----:R-:W-:Y:S01]  /*10940*/  IMAD R0, R19, 0x8, R18 ;  /* 0x0000000813007824 */ /* 0x001fe200078e0212 */
[----:B---3--:R-:W-:-:S04]  /*10950*/  SHF.L.U32 R2, R2, 0x1f, RZ ;  /* 0x0000001f02027819 */ /* 0x008fc800000006ff */
[----:B------:R-:W0:Y:S02]  /*10960*/  SYNCS.PHASECHK.TRANS64.TRYWAIT P0, [R0+URZ+0x22840], R2 ;  /* 0x02284002000075a7 */ /* 0x000e24000800017f */
[----:B0-----:R-:W-:Y:S05]  /*10970*/  @!P0 BRA `(.L_x_13711) ;  /* 0x0000004c00a88947 */ /* 0x001fea0003800000 */
.L_x_13817:
        /* <DEDUP_REMOVED lines=11> */
.L_x_13712:
[----:B------:R-:W3:Y:S04]  /*10a30*/  LDL R4, [R1+0x2c] ;  /* 0x00002c0001047983 */ /* 0x000ee80000100800 */
[----:B------:R-:W4:Y:S04]  /*10a40*/  LDL R3, [R1+0x1c] ;  /* 0x00001c0001037983 */ /* 0x000f280000100800 */
[----:B0-----:R-:W2:Y:S01]  /*10a50*/  LDL.LU R2, [R1+0x14] ;  /* 0x0000140001027983 */ /* 0x001ea20000300800 */
        /* <DEDUP_REMOVED lines=21> */
.L_x_13708:
[----:B------:R-:W3:Y:S04]  /*10bb0*/  LDL.LU R3, [R1+0x3c] ;  /* 0x00003c0001037983 */ /* 0x000ee80000300800 */
[----:B------:R-:W4:Y:S04]  /*10bc0*/  LDL.LU R5, [R1+0x24] ;  /* 0x0000240001057983 */ /* 0x000f280000300800 */
[----:B0-----:R-:W5:Y:S01]  /*10bd0*/  LDL.LU R4, [R1+0x48] ;  /* 0x0000480001047983 */ /* 0x001f620000300800 */
        /* <DEDUP_REMOVED lines=37> */
.L_x_13714:
[----:B------:R-:W-:Y:S05]  /*10e30*/  BSYNC B6 ;  /* 0x0000000000067941 */ /* 0x000fea0003800000 */
.L_x_13713:
[----:B0-----:R-:W3:Y:S01]  /*10e40*/  LDL.LU R0, [R1+0x48] ;  /* 0x0000480001007983 */ /* 0x001ee20000300800 */
[----:B------:R-:W-:Y:S01]  /*10e50*/  ULDC.64 UR4, c[0x0][0x2d8] ;  /* 0x0000b60000047ab9 */ /* 0x000fe20000000a00 */
[----:B------:R-:W0:Y:S01]  /*10e60*/  LDC R7, c[0x0][0x448] ;  /* 0x00011200ff077b82 */ /* 0x000e220000000800 */
[----:B------:R-:W-:Y:S01]  /*10e70*/  ULDC UR6, c[0x0][0x2b8] ;  /* 0x0000ae0000067ab9 */ /* 0x000fe20000000800 */
[----:B------:R-:W4:Y:S04]  /*10e80*/  LDL.LU R4, [R1+0x3c] ;  /* 0x00003c0001047983 */ /* 0x000f280000300800 */
[----:B------:R-:W4:Y:S04]  /*10e90*/  LDL.LU.64 R2, [R1+0x50] ;  /* 0x0000500001027983 */ /* 0x000f280000300a00 */
[----:B------:R-:W3:Y:S04]  /*10ea0*/  LDL.LU R5, [R1+0x24] ;  /* 0x0000240001057983 */ /* 0x000ee80000300800 */
[----:B------:R-:W3:Y:S04]  /*10eb0*/  LDL R8, [R1+0x4] ;  /* 0x0000040001087983 */ /* 0x000ee80000100800 */
[----:B------:R1:W5:Y:S01]  /*10ec0*/  LDL R9, [R1+0x28] ;  /* 0x0000280001097983 */ /* 0x0003620000100800 */
[----:B0-----:R-:W-:-:S13]  /*10ed0*/  ISETP.NE.AND P0, PT, R7, 0x1, PT ;  /* 0x000000010700780c */ /* 0x001fda0003f05270 */
[----:B------:R-:W0:Y:S01]  /*10ee0*/  @P0 LDC R6, c[0x0][0x450] ;  /* 0x00011400ff060b82 */ /* 0x000e220000000800 */
[----:B--2---:R-:W2:Y:S02]  /*10ef0*/  S2R R10, SR_TID.X ;  /* 0x00000000000a7919 */ /* 0x004ea40000002100 */
[----:B--2---:R-:W-:-:S05]  /*10f00*/  IMAD.SHL.U32 R10, R10, 0x8, RZ ;  /* 0x000000080a0a7824 */ /* 0x004fca00078e00ff */
[----:B------:R-:W-:Y:S01]  /*10f10*/  LOP3.LUT R10, R10, 0x38, RZ, 0xc0, !PT ;  /* 0x000000380a0a7812 */ /* 0x000fe200078ec0ff */
[----:B----4-:R-:W-:Y:S02]  /*10f20*/  IMAD.MOV.U32 R3, RZ, RZ, R4 ;  /* 0x000000ffff037224 */ /* 0x010fe400078e0004 */
[----:B------:R-:W2:Y:S01]  /*10f30*/  S2R R4, SR_TID.X ;  /* 0x0000000000047919 */ /* 0x000ea20000002100 */
        /* <DEDUP_REMOVED lines=8> */
[----:B--2---:R-:W-:-:S04]  /*10fc0*/  LOP3.LUT R4, R4, 0x7f, RZ, 0xc0, !PT ;  /* 0x0000007f04047812 */ /* 0x004fc800078ec0ff */
[----:B------:R-:W-:Y:S02]  /*10fd0*/  SHF.R.U32.HI R5, RZ, 0x3, R4 ;  /* 0x00000003ff057819 */ /* 0x000fe40000011604 */
[----:B------:R-:W2:Y:S02]  /*10fe0*/  S2R R4, SR_TID.X ;  /* 0x0000000000047919 */ /* 0x000ea40000002100 */
[----:B--2---:R-:W-:-:S05]  /*10ff0*/  IMAD.SHL.U32 R4, R4, 0x10, RZ ;  /* 0x0000001004047824 */ /* 0x004fca00078e00ff */
[----:B------:R-:W-:Y:S02]  /*11000*/  LOP3.LUT R4, R5, 0x70, R4, 0xf8, !PT ;  /* 0x0000007005047812 */ /* 0x000fe400078ef804 */
[----:B------:R-:W2:Y:S03]  /*11010*/  @P0 LDC R5, c[0x0][0x44c] ;  /* 0x00011300ff050b82 */ /* 0x000ea60000000800 */
[----:B------:R-:W-:-:S04]  /*11020*/  IMAD R4, R8, 0x80, R4 ;  /* 0x0000008008047824 */ /* 0x000fc800078e0204 */
[----:B------:R-:W-:Y:S02]  /*11030*/  IMAD.MOV.U32 R0, RZ, RZ, R4 ;  /* 0x000000ffff007224 */ /* 0x000fe400078e0004 */
[----:B--2---:R-:W-:-:S05]  /*11040*/  @P0 IMAD.HI.U32 R5, R4, R5, RZ ;  /* 0x0000000504050227 */ /* 0x004fca00078e00ff */
        /* <DEDUP_REMOVED lines=20> */
[----:B------:R-:W2:Y:S04]  /*11190*/  LDL.LU R6, [R1+0x44] ;  /* 0x0000440001067983 */ /* 0x000ea80000300800 */
[----:B------:R-:W3:Y:S01]  /*111a0*/  LDL.LU R5, [R1+0x4] ;  /* 0x0000040001057983 */ /* 0x000ee20000300800 */
[----:B------:R-:W0:Y:S02]  /*111b0*/  S2R R8, SR_TID.X ;  /* 0x0000000000087919 */ /* 0x000e240000002100 */
[----:B0-----:R-:W-:-:S04]  /*111c0*/  LOP3.LUT R8, R8, 0x7f, RZ, 0xc0, !PT ;  /* 0x0000007f08087812 */ /* 0x001fc800078ec0ff */
[----:B------:R-:W-:Y:S01]  /*111d0*/  SHF.R.U32.HI R8, RZ, 0x3, R8 ;  /* 0x00000003ff087819 */ /* 0x000fe20000011608 */
[----:B--2---:R-:W-:Y:S02]  /*111e0*/  IMAD R3, R6, R7, RZ ;  /* 0x0000000706037224 */ /* 0x004fe400078e02ff */
[----:B------:R-:W0:Y:S02]  /*111f0*/  SHFL.IDX PT, R7, R2, RZ, 0x181f ;  /* 0x00181fff02077589 */ /* 0x000e2400000e0000 */
[----:B---3--:R-:W-:Y:S02]  /*11200*/  IMAD R4, R5, 0x80, R8 ;  /* 0x0000008005047824 */ /* 0x008fe400078e0208 */
[----:B------:R-:W1:Y:S03]  /*11210*/  SHFL.IDX PT, R6, R0, RZ, 0x181f ;  /* 0x00181fff00067589 */ /* 0x000e6600000e0000 */
[----:B------:R-:W-:-:S13]  /*11220*/  ISETP.GE.AND P1, PT, R4, R3, PT ;  /* 0x000000030400720c */ /* 0x000fda0003f26270 */
[----:B0-----:R-:W-:-:S05]  /*11230*/  @!P1 LEA R7, P2, R10, R7, 0x1 ;  /* 0x000000070a079211 */ /* 0x001fca00078408ff */
[----:B-1----:R-:W-:-:S05]  /*11240*/  @!P1 IMAD.X R6, RZ, RZ, R6, P2 ;  /* 0x000000ffff069224 */ /* 0x002fca00010e0606 */
[----:B------:R-:W-:-:S04]  /*11250*/  @!P1 LOP3.LUT R7, R7, R6, RZ, 0x3c, !PT ;  /* 0x0000000607079212 */ /* 0x000fc800078e3cff */
[----:B------:R-:W-:Y:S01]  /*11260*/  @!P1 LOP3.LUT R6, R7, R6, RZ, 0x3c, !PT ;  /* 0x0000000607069212 */ /* 0x000fe200078e3cff */
[----:B------:R-:W-:-:S03]  /*11270*/  VIADD R5, R4, 0x10 ;  /* 0x0000001004057836 */ /* 0x000fc60000000000 */
        /* <DEDUP_REMOVED lines=58> */
.L_x_13834:
        /* <DEDUP_REMOVED lines=10> */
.L_x_13716:
        /* <DEDUP_REMOVED lines=18> */
.L_x_13835:
[----:B------:R-:W-:Y:S05]  /*117e0*/  BSYNC B0 ;  /* 0x0000000000007941 */ /* 0x000fea0003800000 */
.L_x_13717:
[----:B------:R-:W2:Y:S01]  /*117f0*/  LDL R2, [R1+0x14] ;  /* 0x0000140001027983 */ /* 0x000ea20000100800 */
[----:B------:R-:W-:Y:S01]  /*11800*/  BSSY B0, `(.L_x_13719) ;  /* 0x000005a000007945 */ /* 0x000fe20003800000 */
[----:B--2---:R-:W-:-:S13]  /*11810*/  LOP3.LUT P0, RZ, R2, 0x1, RZ, 0xc0, !PT ;  /* 0x0000000102ff7812 */ /* 0x004fda000780c0ff */
[----:B------:R-:W-:Y:S05]  /*11820*/  @!P0 BRA `(.L_x_13720) ;  /* 0x00000004005c8947 */ /* 0x000fea0003800000 */
[----:B------:R-:W0:Y:S01]  /*11830*/  LDL R4, [R1+0x10] ;  /* 0x0000100001047983 */ /* 0x000e220000100800 */
[----:B------:R-:W-:Y:S01]  /*11840*/  IMAD R2, R19, 0x8, R18 ;  /* 0x0000000813027824 */ /* 0x000fe200078e0212 */
[----:B------:R-:W-:Y:S01]  /*11850*/  BSSY B1, `(.L_x_13721) ;  /* 0x0000007000017945 */ /* 0x000fe20003800000 */
[----:B------:R-:W2:Y:S02]  /*11860*/  S2R R3, SR_TID.X ;  /* 0x0000000000037919 */ /* 0x000ea40000002100 */
[----:B--2---:R-:W-:-:S04]  /*11870*/  LOP3.LUT R3, R3, 0x7f, RZ, 0xc0, !PT ;  /* 0x0000007f03037812 */ /* 0x004fc800078ec0ff */
[----:B------:R-:W-:Y:S02]  /*11880*/  ISETP.NE.AND P1, PT, R3, RZ, PT ;  /* 0x000000ff0300720c */ /* 0x000fe40003f25270 */
[----:B0-----:R-:W-:-:S04]  /*11890*/  SHF.L.U32 R0, R4, 0x1f, RZ ;  /* 0x0000001f04007819 */ /* 0x001fc800000006ff */
[----:B------:R-:W0:Y:S02]  /*118a0*/  SYNCS.PHASECHK.TRANS64.TRYWAIT P0, [R2+URZ+0x22860], R0 ;  /* 0x02286000020075a7 */ /* 0x000e24000800017f */
[----:B0-----:R-:W-:Y:S05]  /*118b0*/  @!P0 BRA `(.L_x_13722) ;  /* 0x00000048009c8947 */ /* 0x001fea0003800000 */
.L_x_13836:
[----:B------:R-:W-:Y:S05]  /*118c0*/  BSYNC B1 ;  /* 0x0000000000017941 */ /* 0x000fea0003800000 */
.L_x_13721:
        /* <DEDUP_REMOVED lines=9> */
.L_x_13724:
[----:B------:R-:W-:Y:S05]  /*11960*/  BSYNC B1 ;  /* 0x0000000000017941 */ /* 0x000fea0003800000 */
.L_x_13723:
        /* <DEDUP_REMOVED lines=12> */
.L_x_13725:
        /* <DEDUP_REMOVED lines=15> */
.L_x_13726:
        /* <DEDUP_REMOVED lines=15> */
.L_x_13727:
        /* <DEDUP_REMOVED lines=15> */
.L_x_13728:
        /* <DEDUP_REMOVED lines=10> */
.L_x_13720:
[----:B------:R-:W-:Y:S05]  /*11da0*/  BSYNC B0 ;  /* 0x0000000000007941 */ /* 0x000fea0003800000 */
.L_x_13719:
        /* <DEDUP_REMOVED lines=54> */
.L_x_13735:
        /* <DEDUP_REMOVED lines=8> */
.L_x_13837:
[----:B------:R-:W-:Y:S05]  /*12190*/  BSYNC B3 ;  /* 0x0000000000037941 */ /* 0x000fea0003800000 */
.L_x_13736:
        /* <DEDUP_REMOVED lines=9> */
.L_x_13739:
[----:B------:R-:W-:Y:S05]  /*12230*/  BSYNC B3 ;  /* 0x0000000000037941 */ /* 0x000fea0003800000 */
.L_x_13738:
        /* <DEDUP_REMOVED lines=12> */
.L_x_13740:
        /* <DEDUP_REMOVED lines=13> */
.L_x_13838:
[----:B------:R-:W-:Y:S05]  /*123d0*/  BSYNC B3 ;  /* 0x0000000000037941 */ /* 0x000fea0003800000 */
.L_x_13741:
        /* <DEDUP_REMOVED lines=11> */
.L_x_13744:
[----:B------:R-:W-:Y:S05]  /*12490*/  BSYNC B3 ;  /* 0x0000000000037941 */ /* 0x000fea0003800000 */
.L_x_13743:
        /* <DEDUP_REMOVED lines=9> */
.L_x_13745:
        /* <DEDUP_REMOVED lines=15> */
.L_x_13746:
        /* <DEDUP_REMOVED lines=15> */
.L_x_13747:
        /* <DEDUP_REMOVED lines=15> */
.L_x_13748:
        /* <DEDUP_REMOVED lines=10> */
.L_x_13734:
[----:B------:R-:W-:Y:S05]  /*128a0*/  BSYNC B1 ;  /* 0x0000000000017941 */ /* 0x000fea0003800000 */
.L_x_13733:
[----:B------:R-:W2:Y:S02]  /*128b0*/  LDL.LU R5, [R1+0x38] ;  /* 0x0000380001057983 */ /* 0x000ea40000300800 */
[----:B--2---:R-:W-:-:S07]  /*128c0*/  VIADD R0, R5, 0xfffffffd ;  /* 0xfffffffd05007836 */ /* 0x004fce0000000000 */
.L_x_13732:
[----:B------:R-:W-:Y:S05]  /*128d0*/  BSYNC B2 ;  /* 0x0000000000027941 */ /* 0x000fea0003800000 */
.L_x_13731:
[----:B------:R-:W-:Y:S01]  /*128e0*/  VIADD R8, R8, 0xfffffffe ;  /* 0xfffffffe08087836 */ /* 0x000fe20000000000 */
[----:B------:R-:W-:-:S04]  /*128f0*/  LOP3.LUT R4, RZ, R4, RZ, 0x33, !PT ;  /* 0x00000004ff047212 */ /* 0x000fc800078e33ff */
[----:B------:R-:W-:-:S13]  /*12900*/  ISETP.NE.AND P0, PT, R8, R4, PT ;  /* 0x000000040800720c */ /* 0x000fda0003f05270 */
[----:B------:R-:W-:Y:S05]  /*12910*/  @!P0 BRA `(.L_x_13730) ;  /* 0x0000001000f88947 */ /* 0x000fea0003800000 */
.L_x_13781:
        /* <DEDUP_REMOVED lines=35> */
.L_x_13751:
        /* <DEDUP_REMOVED lines=8> */
.L_x_13839:
[----:B------:R-:W-:Y:S05]  /*12bd0*/  BSYNC B2 ;  /* 0x0000000000027941 */ /* 0x000fea0003800000 */
.L_x_13752:
        /* <DEDUP_REMOVED lines=9> */
.L_x_13755:
[----:B------:R-:W-:Y:S05]  /*12c70*/  BSYNC B2 ;  /* 0x0000000000027941 */ /* 0x000fea0003800000 */
.L_x_13754:
        /* <DEDUP_REMOVED lines=12> */
.L_x_13756:
        /* <DEDUP_REMOVED lines=13> */
.L_x_13840:
[----:B------:R-:W-:Y:S05]  /*12e10*/  BSYNC B2 ;  /* 0x0000000000027941 */ /* 0x000fea0003800000 */
.L_x_13757:
        /* <DEDUP_REMOVED lines=11> */
.L_x_13760:
[----:B------:R-:W-:Y:S05]  /*12ed0*/  BSYNC B2 ;  /* 0x0000000000027941 */ /* 0x000fea0003800000 */
.L_x_13759:
        /* <DEDUP_REMOVED lines=9> */
.L_x_13761:
        /* <DEDUP_REMOVED lines=15> */
.L_x_13762:
        /* <DEDUP_REMOVED lines=15> */
.L_x_13763:
        /* <DEDUP_REMOVED lines=15> */
.L_x_13764:
        /* <DEDUP_REMOVED lines=10> */
.L_x_13750:
[----:B------:R-:W-:Y:S05]  /*132e0*/  BSYNC B1 ;  /* 0x0000000000017941 */ /* 0x000fea0003800000 */
.L_x_13749:
[----:B------:R-:W2:Y:S01]  /*132f0*/  LDL R2, [R1+0x14] ;  /* 0x0000140001027983 */ /* 0x000ea20000100800 */
[----:B------:R-:W-:Y:S01]  /*13300*/  VIADD R7, R7, 0x1 ;  /* 0x0000000107077836 */ /* 0x000fe20000000000 */
[----:B------:R-:W-:Y:S04]  /*13310*/  BSSY B1, `(.L_x_13765) ;  /* 0x000009a000017945 */ /* 0x000fe80003800000 */
[----:B------:R-:W-:-:S04]  /*13320*/  ISETP.NE.AND P0, PT, R7, 0x2, PT ;  /* 0x000000020700780c */ /* 0x000fc80003f05270 */
[----:B------:R-:W-:Y:S02]  /*13330*/  SEL R19, R7, RZ, P0 ;  /* 0x000000ff07137207 */ /* 0x000fe40000000000 */
[----:B--2---:R-:W-:Y:S02]  /*13340*/  LOP3.LUT P2, RZ, R2, 0x1, RZ, 0xc0, !PT ;  /* 0x0000000102ff7812 */ /* 0x004fe4000784c0ff */
        /* <DEDUP_REMOVED lines=29> */
.L_x_13767:
        /* <DEDUP_REMOVED lines=8> */
.L_x_13841:
[----:B------:R-:W-:Y:S05]  /*135a0*/  BSYNC B2 ;  /* 0x0000000000027941 */ /* 0x000fea0003800000 */
.L_x_13768:
        /* <DEDUP_REMOVED lines=9> */
.L_x_13771:
[----:B------:R-:W-:Y:S05]  /*13640*/  BSYNC B2 ;  /* 0x0000000000027941 */ /* 0x000fea0003800000 */
.L_x_13770:
        /* <DEDUP_REMOVED lines=12> */
.L_x_13772:
        /* <DEDUP_REMOVED lines=13> */
.L_x_13842:
[----:B------:R-:W-:Y:S05]  /*137e0*/  BSYNC B2 ;  /* 0x0000000000027941 */ /* 0x000fea0003800000 */
.L_x_13773:
        /* <DEDUP_REMOVED lines=11> */
.L_x_13776:
[----:B------:R-:W-:Y:S05]  /*138a0*/  BSYNC B2 ;  /* 0x0000000000027941 */ /* 0x000fea0003800000 */
.L_x_13775:
        /* <DEDUP_REMOVED lines=9> */
.L_x_13777:
        /* <DEDUP_REMOVED lines=15> */
.L_x_13778:
        /* <DEDUP_REMOVED lines=15> */
.L_x_13779:
        /* <DEDUP_REMOVED lines=15> */
.L_x_13780:
        /* <DEDUP_REMOVED lines=10> */
.L_x_13766:
[----:B------:R-:W-:Y:S05]  /*13cb0*/  BSYNC B1 ;  /* 0x0000000000017941 */ /* 0x000fea0003800000 */
.L_x_13765:
[----:B------:R-:W2:Y:S01]  /*13cc0*/  LDL R5, [R1+0x20] ;  /* 0x0000200001057983 */ /* 0x000ea20000100800 */
[----:B------:R-:W-:Y:S01]  /*13cd0*/  VIADD R0, R0, 0xfffffffe ;  /* 0xfffffffe00007836 */ /* 0x000fe20000000000 */
[----:B--2---:R-:W-:-:S13]  /*13ce0*/  ISETP.GT.AND P0, PT, R6, R5, PT ;  /* 0x000000050600720c */ /* 0x004fda0003f04270 */
[----:B------:R-:W-:Y:S05]  /*13cf0*/  @P0 BRA `(.L_x_13781) ;  /* 0xffffffec00080947 */ /* 0x000fea000383ffff */
.L_x_13730:
[----:B------:R-:W-:Y:S05]  /*13d00*/  BSYNC B0 ;  /* 0x0000000000007941 */ /* 0x000fea0003800000 */
.L_x_13729:
        /* <DEDUP_REMOVED lines=20> */
[----:B-1----:R-:W1:Y:S01]  /*13e50*/  POPC R7, R4 ;  /* 0x0000000400077309 */ /* 0x002e620000000000 */
[----:B--2---:R-:W1:Y:S02]  /*13e60*/  SHFL.IDX PT, R0, R3, R0, 0x1f ;  /* 0x00001f0003007589 */ /* 0x004e6400000e0000 */
[----:B-1----:R-:W-:-:S05]  /*13e70*/  IADD3 R0, R0, UR37, R7 ;  /* 0x0000002500007c10 */ /* 0x002fca000fffe007 */
[----:B------:R3:W-:Y:S02]  /*13e80*/  STL [R1], R0 ;  /* 0x0000000001007387 */ /* 0x0007e40000100800 */
.L_x_13783:
[----:B------:R-:W-:Y:S05]  /*13e90*/  BSYNC B0 ;  /* 0x0000000000007941 */ /* 0x000fea0003800000 */
.L_x_13782:
[----:B------:R-:W-:-:S07]  /*13ea0*/  SEL R19, R19, RZ, P0 ;  /* 0x000000ff13137207 */ /* 0x000fce0000000000 */
.L_x_13701:
[----:B------:R-:W-:Y:S05]  /*13eb0*/  BSYNC B7 ;  /* 0x0000000000077941 */ /* 0x000fea0003800000 */
.L_x_13699:
        /* <DEDUP_REMOVED lines=9> */
[----:B01----:R-:W0:Y:S04]  /*13f50*/  LDS.128 R4, [R18+0x228d0] ;  /* 0x0228d00012047984 */ /* 0x003e280000000c00 */
[----:B0-----:R1:W-:Y:S04]  /*13f60*/  STL.64 [R1], R4 ;  /* 0x0000000401007387 */ /* 0x0013e80000100a00 */
[----:B------:R1:W-:Y:S01]  /*13f70*/  STL.64 [R1+0x8], R6 ;  /* 0x0000080601007387 */ /* 0x0003e20000100a00 */
[----:B------:R-:W-:Y:S06]  /*13f80*/  BAR.ARV 0x4, 0x180 ;  /* 0x0106000000007b1d */ /* 0x000fec0000002000 */
[----:B------:R-:W-:Y:S05]  /*13f90*/  BRA `(.L_x_13785) ;  /* 0x0000001000307947 */ /* 0x000fea0003800000 */
.L_x_13784:
[----:B------:R-:W3:Y:S01]  /*13fa0*/  S2R R16, SR_TID.X ;  /* 0x0000000000107919 */ /* 0x000ee20000002100 */
[----:B------:R-:W-:Y:S01]  /*13fb0*/  UMOV UR4, 0xffffffff ;  /* 0xffffffff00047882 */ /* 0x000fe20000000000 */
[----:B---3--:R-:W-:-:S04]  /*13fc0*/  LOP3.LUT R16, R16, 0x1f, RZ, 0xc0, !PT ;  /* 0x0000001f10107812 */ /* 0x008fc800078ec0ff */
        /* <DEDUP_REMOVED lines=8> */
[----:B------:R-:W2:Y:S08]  /*14050*/  @!P1 LDC.64 R2, c[0x0][0xc80] ;  /* 0x00032000ff029b82 */ /* 0x000eb00000000a00 */
[----:B0-----:R-:W0:Y:S01]  /*14060*/  @!P1 LDC.64 R4, c[0x0][0xc78] ;  /* 0x00031e00ff049b82 */ /* 0x001e220000000a00 */
[----:B--2---:R-:W-:-:S05]  /*14070*/  @!P1 IMAD.WIDE R2, R0, 0x4, R2 ;  /* 0x0000000400029825 */ /* 0x004fca00078e0202 */
[----:B-1----:R0:W2:Y:S02]  /*14080*/  @!P1 LDG.E R6, desc[UR38][R2.64] ;  /* 0x0000002602069981 */ /* 0x0020a4000c1e1900 */
[----:B0-----:R-:W-:-:S05]  /*14090*/  @!P1 IMAD.WIDE R2, R0, 0x4, R4 ;  /* 0x0000000400029825 */ /* 0x001fca00078e0204 */
        /* <DEDUP_REMOVED lines=30> */
.L_x_13852:
[----:B------:R-:W-:Y:S02]  /*14280*/  ULDC UR4, c[0x0][0xc38] ;  /* 0x00030e0000047ab9 */ /* 0x000fe40000000800 */
[----:B------:R-:W-:-:S04]  /*14290*/  IMAD.U32 R7, RZ, RZ, UR4 ;  /* 0x00000004ff077e24 */ /* 0x000fc8000f8e00ff */
[----:B-1----:R-:W-:-:S04]  /*142a0*/  IMAD R10, R14, R7, RZ ;  /* 0x000000070e0a7224 */ /* 0x002fc800078e02ff */
[----:B------:R-:W-:-:S05]  /*142b0*/  IMAD.IADD R4, R9, 0x1, R10 ;  /* 0x0000000109047824 */ /* 0x000fca00078e020a */
[----:B------:R-:W-:-:S13]  /*142c0*/  ISETP.GT.AND P6, PT, R4, R0, PT ;  /* 0x000000000400720c */ /* 0x000fda0003fc4270 */
[----:B------:R-:W-:Y:S05]  /*142d0*/  @P6 BRA `(.L_x_13787) ;  /* 0x0000000000ac6947 */ /* 0x000fea0003800000 */
.L_x_13790:
        /* <DEDUP_REMOVED lines=37> */
.L_x_13860:
[----:B------:R-:W-:Y:S02]  /*14530*/  ULDC UR4, c[0x0][0xc38] ;  /* 0x00030e0000047ab9 */ /* 0x000fe40000000800 */
[----:B------:R-:W-:-:S04]  /*14540*/  IMAD.U32 R7, RZ, RZ, UR4 ;  /* 0x00000004ff077e24 */ /* 0x000fc8000f8e00ff */
[----:B-1----:R-:W-:-:S04]  /*14550*/  IMAD R10, R14, R7, RZ ;  /* 0x000000070e0a7224 */ /* 0x002fc800078e02ff */
[----:B------:R-:W-:-:S05]  /*14560*/  IMAD.IADD R4, R10, 0x1, R4 ;  /* 0x000000010a047824 */ /* 0x000fca00078e0204 */
[----:B------:R-:W-:-:S13]  /*14570*/  ISETP.GT.AND P6, PT, R4, R0, PT ;  /* 0x000000000400720c */ /* 0x000fda0003fc4270 */
[----:B------:R-:W-:Y:S05]  /*14580*/  @!P6 BRA `(.L_x_13790) ;  /* 0xfffffffc0054e947 */ /* 0x000fea000383ffff */
.L_x_13787:
        /* <DEDUP_REMOVED lines=12> */
.L_x_13865:
[----:B------:R-:W-:-:S13]  /*14650*/  ISETP.NE.AND P0, PT, R3, RZ, PT ;  /* 0x000000ff0300720c */ /* 0x000fda0003f05270 */
[----:B------:R-:W-:Y:S05]  /*14660*/  @!P0 BRA `(.L_x_13792) ;  /* 0x0000000000108947 */ /* 0x000fea0003800000 */
[----:B------:R-:W-:Y:S01]  /*14670*/  UMOV UR4, 0xffffffff ;  /* 0xffffffff00047882 */ /* 0x000fe20000000000 */
[----:B------:R-:W-:Y:S02]  /*14680*/  VIADD R12, R9, 0xffffffff ;  /* 0xffffffff090c7836 */ /* 0x000fe40000000000 */
[----:B------:R-:W-:Y:S05]  /*14690*/  BRA.DIV UR4, `(.L_x_13793) ;  /* 0x0000002a04207947 */ /* 0x000fea000b800000 */
[----:B------:R2:W4:Y:S02]  /*146a0*/  SHFL.IDX PT, R8, R2, R12, 0x1f ;  /* 0x00001f0c02087589 */ /* 0x00052400000e0000 */
.L_x_13792:
        /* <DEDUP_REMOVED lines=62> */
.L_x_13794:
        /* <DEDUP_REMOVED lines=63> */
.L_x_13795:
[----:B-1----:R-:W-:-:S05]  /*14e80*/  LOP3.LUT R3, RZ, R0, RZ, 0x33, !PT ;  /* 0x00000000ff037212 */ /* 0x002fca00078e33ff */
[----:B------:R-:W-:-:S05]  /*14e90*/  IMAD.IADD R0, R4, 0x1, R3 ;  /* 0x0000000104007824 */ /* 0x000fca00078e0203 */
[----:B------:R2:W-:Y:S01]  /*14ea0*/  STL [R1+0x4], R0 ;  /* 0x0000040001007387 */ /* 0x0005e20000100800 */
[----:B------:R-:W-:Y:S05]  /*14eb0*/  BRA `(.L_x_13796) ;  /* 0x0000000000287947 */ /* 0x000fea0003800000 */
.L_x_13788:
        /* <DEDUP_REMOVED lines=10> */
.L_x_13796:
        /* <DEDUP_REMOVED lines=16> */
.L_x_13785:
[----:B------:R-:W3:Y:S01]  /*15060*/  LDL R0, [R1+0xc] ;  /* 0x00000c0001007983 */ /* 0x000ee20000100800 */
[----:B------:R-:W-:Y:S02]  /*15070*/  ULDC UR4, c[0x0][0xc3c] ;  /* 0x00030f0000047ab9 */ /* 0x000fe40000000800 */
[----:B---3--:R-:W-:-:S13]  /*15080*/  ISETP.GE.AND P0, PT, R0, UR4, PT ;  /* 0x0000000400007c0c */ /* 0x008fda000bf06270 */
[----:B------:R-:W-:Y:S05]  /*15090*/  @!P0 BRA `(.L_x_13797) ;  /* 0xffffffa400bc8947 */ /* 0x000fea000383ffff */
[----:B------:R-:W-:Y:S05]  /*150a0*/  BSYNC B8 ;  /* 0x0000000000087941 */ /* 0x000fea0003800000 */
.L_x_13693:
        /* <DEDUP_REMOVED lines=12> */
.L_x_13868:
[----:B------:R-:W-:Y:S05]  /*15170*/  BSYNC B0 ;  /* 0x0000000000007941 */ /* 0x000fea0003800000 */
.L_x_13798:
[----:B------:R-:W-:-:S03]  /*15180*/  UMOV UR4, 0xffffffff ;  /* 0xffffffff00047882 */ /* 0x000fc60000000000 */
[----:B------:R-:W-:Y:S05]  /*15190*/  BRA.DIV UR4, `(.L_x_13800) ;  /* 0x0000001e049c7947 */ /* 0x000fea000b800000 */
[----:B------:R-:W1:Y:S02]  /*151a0*/  S2R R2, SR_TID.X ;  /* 0x0000000000027919 */ /* 0x000e640000002100 */
[----:B-1----:R-:W-:-:S04]  /*151b0*/  SHF.R.U32.HI R2, RZ, 0x5, R2 ;  /* 0x00000005ff027819 */ /* 0x002fc80000011602 */
[----:B------:R-:W-:-:S05]  /*151c0*/  LOP3.LUT R2, R2, 0x3, RZ, 0xc0, !PT ;  /* 0x0000000302027812 */ /* 0x000fca00078ec0ff */
[----:B------:R1:W2:Y:S02]  /*151d0*/  SHFL.IDX PT, R14, R2, RZ, 0x1f ;  /* 0x00001fff020e7589 */ /* 0x0002a400000e0000 */
.L_x_13871:
[----:B--2---:R-:W-:Y:S01]  /*151e0*/  ISETP.NE.AND P0, PT, R14, RZ, PT ;  /* 0x000000ff0e00720c */ /* 0x004fe20003f05270 */
[----:B------:R-:W-:-:S12]  /*151f0*/  BSSY B0, `(.L_x_13801) ;  /* 0x0000025000007945 */ /* 0x000fd80003800000 */
[----:B------:R-:W-:Y:S05]  /*15200*/  @P0 BRA `(.L_x_13802) ;  /* 0x00000000008c0947 */ /* 0x000fea0003800000 */
[----:B------:R-:W-:-:S03]  /*15210*/  UMOV UR4, 0xffffffff ;  /* 0xffffffff00047882 */ /* 0x000fc60000000000 */
[----:B------:R-:W-:Y:S05]  /*15220*/  BRA.DIV UR4, `(.L_x_13803) ;  /* 0x0000001e04ac7947 */ /* 0x000fea000b800000 */
[----:B------:R-:W-:-:S13]  /*15230*/  ELECT P6, URZ, PT ;  /* 0x00000000003f782f */ /* 0x000fda00038c0000 */
.L_x_13874:
[----:B------:R-:W-:Y:S05]  /*15240*/  @!P6 BRA `(.L_x_13802) ;  /* 0x00000000007ce947 */ /* 0x000fea0003800000 */
[----:B------:R-:W-:-:S06]  /*15250*/  ULOP3.LUT UR4, UR36, 0x2, URZ, 0xfc, !UPT ;  /* 0x0000000224047892 */ /* 0x000fcc000f8efc3f */
[----:B-1----:R-:W-:-:S05]  /*15260*/  IMAD.U32 R2, RZ, RZ, UR4 ;  /* 0x00000004ff027e24 */ /* 0x002fca000f8e00ff */
[----:B------:R-:W-:-:S13]  /*15270*/  ISETP.NE.AND P2, PT, R2, 0x3, PT ;  /* 0x000000030200780c */ /* 0x000fda0003f45270 */
[----:B------:R-:W-:Y:S05]  /*15280*/  @!P2 BRA `(.L_x_13804) ;  /* 0x000000000004a947 */ /* 0x000fea0003800000 */
[----:B------:R-:W-:Y:S01]  /*15290*/  BPT.TRAP 0x1 ;  /* 0x000000040000795c */ /* 0x000fe20000300000 */
.L_x_13804:
        /* <DEDUP_REMOVED lines=13> */
.L_x_13875:
[----:B------:R-:W1:Y:S02]  /*15370*/  SYNCS.PHASECHK.TRANS64.TRYWAIT P0, [R7+URZ], R2 ;  /* 0x00000002070075a7 */ /* 0x000e64000800017f */
[----:B-1----:R-:W-:Y:S05]  /*15380*/  @!P0 BRA `(.L_x_13806) ;  /* 0x0000001c00888947 */ /* 0x002fea0003800000 */
.L_x_13876:
[----:B------:R-:W-:Y:S05]  /*15390*/  @!P2 BRA `(.L_x_13807) ;  /* 0x000000000004a947 */ /* 0x000fea0003800000 */
[----:B------:R-:W-:Y:S01]  /*153a0*/  BPT.TRAP 0x1 ;  /* 0x000000040000795c */ /* 0x000fe20000300000 */
.L_x_13807:
[----:B------:R-:W-:-:S04]  /*153b0*/  VIADD R0, R0, 0x22860 ;  /* 0x0002286000007836 */ /* 0x000fc80000000000 */
[----:B------:R-:W-:-:S04]  /*153c0*/  IMAD R4, R19, 0x8, R0 ;  /* 0x0000000813047824 */ /* 0x000fc800078e0200 */
[----:B------:R-:W2:Y:S02]  /*153d0*/  SYNCS.PHASECHK.TRANS64.TRYWAIT P0, [R4+URZ], R5 ;  /* 0x00000005040075a7 */ /* 0x000ea4000800017f */
[----:B--2---:R-:W-:Y:S05]  /*153e0*/  @!P0 BRA `(.L_x_13808) ;  /* 0x0000001c00848947 */ /* 0x004fea0003800000 */
.L_x_13877:
[----:B------:R-:W-:-:S07]  /*153f0*/  IMAD R3, R3, 0x8, R0 ;  /* 0x0000000803037824 */ /* 0x000fce00078e0200 */
.L_x_13809:
[----:B----4-:R4:W0:Y:S02]  /*15400*/  SYNCS.PHASECHK.TRANS64.TRYWAIT P0, [R3+URZ], R2 ;  /* 0x00000002030075a7 */ /* 0x010824000800017f */
[----:B0-----:R-:W-:Y:S05]  /*15410*/  @!P0 NANOSLEEP.SYNCS 0x989680 ;  /* 0x009896800000895d */ /* 0x001fea0003900000 */
[----:B------:R-:W0:Y:S02]  /*15420*/  @!P0 SYNCS.PHASECHK.TRANS64 P0, [R3+URZ], R2 ;  /* 0x00000002030085a7 */ /* 0x000e24000800007f */
[----:B0-----:R-:W-:Y:S05]  /*15430*/  @!P0 BRA `(.L_x_13809) ;  /* 0xfffffffc00f08947 */ /* 0x001fea000383ffff */
.L_x_13802:
[----:B------:R-:W-:Y:S05]  /*15440*/  BSYNC B0 ;  /* 0x0000000000007941 */ /* 0x000fea0003800000 */
.L_x_13801:
[----:B------:R-:W-:Y:S05]  /*15450*/  EXIT ;  /* 0x000000000000794d */ /* 0x000fea0003800000 */
.L_x_13632:
[----:B0-----:R0:W1:Y:S02]  /*15460*/  SYNCS.PHASECHK.TRANS64.TRYWAIT P0, [R6+URZ+0x22800], R3 ;  /* 0x02280003060075a7 */ /* 0x001064000800017f */
[----:B-1----:R-:W-:Y:S05]  /*15470*/  @!P0 NANOSLEEP.SYNCS 0x989680 ;  /* 0x009896800000895d */ /* 0x002fea0003900000 */
[----:B------:R-:W1:Y:S02]  /*15480*/  @!P0 SYNCS.PHASECHK.TRANS64 P0, [R6+URZ+0x22800], R3 ;  /* 0x02280003060085a7 */ /* 0x000e64000800007f */
[----:B-1----:R-:W-:Y:S05]  /*15490*/  @!P0 BRA `(.L_x_13632) ;  /* 0xfffffffc00f08947 */ /* 0x002fea000383ffff */
[----:B------:R-:W-:Y:S05]  /*154a0*/  BRA `(.L_x_13810) ;  /* 0xfffffecc00407947 */ /* 0x000fea000383ffff */
.L_x_13636:
[----:B--2---:R-:W-:-:S04]  /*154b0*/  IMAD.U32 R0, RZ, RZ, UR22 ;  /* 0x00000016ff007e24 */ /* 0x004fc8000f8e00ff */
[----:B------:R2:W3:Y:S03]  /*154c0*/  SYNCS.PHASECHK.TRANS64.TRYWAIT P1, [R0+URZ+0x22830], R9 ;  /* 0x02283009000075a7 */ /* 0x0004e6000802017f */
[----:B---3--:R-:W-:Y:S05]  /*154d0*/  @!P1 NANOSLEEP.SYNCS 0x989680 ;  /* 0x009896800000995d */ /* 0x008fea0003900000 */
[----:B------:R-:W3:Y:S02]  /*154e0*/  @!P1 SYNCS.PHASECHK.TRANS64 P1, [R0+URZ+0x22830], R9 ;  /* 0x02283009000095a7 */ /* 0x000ee4000802007f */
[----:B---3--:R-:W-:Y:S05]  /*154f0*/  @!P1 BRA `(.L_x_13636) ;  /* 0xfffffffc00ec9947 */ /* 0x008fea000383ffff */
[----:B------:R-:W-:Y:S05]  /*15500*/  BRA `(.L_x_13635) ;  /* 0xfffffecc00687947 */ /* 0x000fea000383ffff */
.L_x_13640:
[----:B-1----:R-:W-:-:S04]  /*15510*/  IMAD.U32 R10, RZ, RZ, UR22 ;  /* 0x00000016ff0a7e24 */ /* 0x002fc8000f8e00ff */
[----:B------:R1:W2:Y:S03]  /*15520*/  SYNCS.PHASECHK.TRANS64.TRYWAIT P3, [R10+URZ+0x22850], R9 ;  /* 0x022850090a0075a7 */ /* 0x0002a6000806017f */
[----:B--2---:R-:W-:Y:S05]  /*15530*/  @!P3 NANOSLEEP.SYNCS 0x989680 ;  /* 0x009896800000b95d */ /* 0x004fea0003900000 */
[----:B------:R-:W2:Y:S02]  /*15540*/  @!P3 SYNCS.PHASECHK.TRANS64 P3, [R10+URZ+0x22850], R9 ;  /* 0x022850090a00b5a7 */ /* 0x000ea4000806007f */
[----:B--2---:R-:W-:Y:S05]  /*15550*/  @!P3 BRA `(.L_x_13640) ;  /* 0xfffffffc00ecb947 */ /* 0x004fea000383ffff */
[----:B------:R-:W-:Y:S05]  /*15560*/  BRA `(.L_x_13639) ;  /* 0xfffffee800f47947 */ /* 0x000fea000383ffff */
.L_x_13645:
[----:B--2---:R-:W-:-:S04]  /*15570*/  IMAD.U32 R5, RZ, RZ, UR26 ;  /* 0x0000001aff057e24 */ /* 0x004fc8000f8e00ff */
[----:B------:R2:W3:Y:S03]  /*15580*/  SYNCS.PHASECHK.TRANS64.TRYWAIT P3, [R5+URZ+0x22830], R6 ;  /* 0x02283006050075a7 */ /* 0x0004e6000806017f */
[----:B---3--:R-:W-:Y:S05]  /*15590*/  @!P3 NANOSLEEP.SYNCS 0x989680 ;  /* 0x009896800000b95d */ /* 0x008fea0003900000 */
[----:B------:R-:W3:Y:S02]  /*155a0*/  @!P3 SYNCS.PHASECHK.TRANS64 P3, [R5+URZ+0x22830], R6 ;  /* 0x022830060500b5a7 */ /* 0x000ee4000806007f */
[----:B---3--:R-:W-:Y:S05]  /*155b0*/  @!P3 BRA `(.L_x_13645) ;  /* 0xfffffffc00ecb947 */ /* 0x008fea000383ffff */
[----:B------:R-:W-:Y:S05]  /*155c0*/  BRA `(.L_x_13644) ;  /* 0xfffffef000307947 */ /* 0x000fea000383ffff */
.L_x_13649:
[----:B-1----:R1:W2:Y:S02]  /*155d0*/  SYNCS.PHASECHK.TRANS64.TRYWAIT P3, [R7+URZ+0x22850], R6 ;  /* 0x02285006070075a7 */ /* 0x0022a4000806017f */
[----:B--2---:R-:W-:Y:S05]  /*155e0*/  @!P3 NANOSLEEP.SYNCS 0x989680 ;  /* 0x009896800000b95d */ /* 0x004fea0003900000 */
[----:B------:R-:W2:Y:S02]  /*155f0*/  @!P3 SYNCS.PHASECHK.TRANS64 P3, [R7+URZ+0x22850], R6 ;  /* 0x022850060700b5a7 */ /* 0x000ea4000806007f */
[----:B--2---:R-:W-:Y:S05]  /*15600*/  @!P3 BRA `(.L_x_13649) ;  /* 0xfffffffc00f0b947 */ /* 0x004fea000383ffff */
[----:B------:R-:W-:Y:S05]  /*15610*/  BRA `(.L_x_13648) ;  /* 0xffffff1400d87947 */ /* 0x000fea000383ffff */
.L_x_13655:
[----:B-1----:R-:W-:-:S04]  /*15620*/  IMAD.U32 R5, RZ, RZ, UR25 ;  /* 0x00000019ff057e24 */ /* 0x002fc8000f8e00ff */
[----:B------:R1:W2:Y:S03]  /*15630*/  SYNCS.PHASECHK.TRANS64.TRYWAIT P1, [R5+URZ+0x22830], R6 ;  /* 0x02283006050075a7 */ /* 0x0002a6000802017f */
[----:B--2---:R-:W-:Y:S05]  /*15640*/  @!P1 NANOSLEEP.SYNCS 0x989680 ;  /* 0x009896800000995d */ /* 0x004fea0003900000 */
[----:B------:R-:W2:Y:S02]  /*15650*/  @!P1 SYNCS.PHASECHK.TRANS64 P1, [R5+URZ+0x22830], R6 ;  /* 0x02283006050095a7 */ /* 0x000ea4000802007f */
[----:B--2---:R-:W-:Y:S05]  /*15660*/  @!P1 BRA `(.L_x_13655) ;  /* 0xfffffffc00ec9947 */ /* 0x004fea000383ffff */
[----:B------:R-:W-:Y:S05]  /*15670*/  BRA `(.L_x_13654) ;  /* 0xffffff1800ec7947 */ /* 0x000fea000383ffff */
.L_x_13659:
[----:B-1----:R1:W2:Y:S02]  /*15680*/  SYNCS.PHASECHK.TRANS64.TRYWAIT P1, [R12+URZ+0x22850], R6 ;  /* 0x022850060c0075a7 */ /* 0x0022a4000802017f */
[----:B--2---:R-:W-:Y:S05]  /*15690*/  @!P1 NANOSLEEP.SYNCS 0x989680 ;  /* 0x009896800000995d */ /* 0x004fea0003900000 */
[----:B------:R-:W2:Y:S02]  /*156a0*/  @!P1 SYNCS.PHASECHK.TRANS64 P1, [R12+URZ+0x22850], R6 ;  /* 0x022850060c0095a7 */ /* 0x000ea4000802007f */
[----:B--2---:R-:W-:Y:S05]  /*156b0*/  @!P1 BRA `(.L_x_13659) ;  /* 0xfffffffc00f09947 */ /* 0x004fea000383ffff */
[----:B------:R-:W-:Y:S05]  /*156c0*/  BRA `(.L_x_13658) ;  /* 0xffffff38008c7947 */ /* 0x000fea000383ffff */
.L_x_13707:
        /* <DEDUP_REMOVED lines=11> */
.L_x_13812:
[----:B------:R-:W-:Y:S05]  /*15780*/  BSYNC B0 ;  /* 0x0000000000007941 */ /* 0x000fea0003800000 */
.L_x_13811:
[----:B------:R-:W-:Y:S05]  /*15790*/  BRA `(.L_x_13813) ;  /* 0xffffffac00d87947 */ /* 0x000fea000383ffff */
.L_x_13709:
[----:B------:R-:W-:Y:S01]  /*157a0*/  BSSY B0, `(.L_x_13814) ;  /* 0x0000006000007945 */ /* 0x000fe20003800000 */
[----:B------:R-:W-:-:S07]  /*157b0*/  IMAD.MOV.U32 R15, RZ, RZ, -0x1 ;  /* 0xffffffffff0f7424 */ /* 0x000fce00078e00ff */
[----:B0-2---:R-:W-:Y:S05]  /*157c0*/  WARPSYNC.COLLECTIVE R15, `(.L_x_13815) ;  /* 0x000000000f0c7348 */ /* 0x005fea0003c00000 */
[----:B------:R-:W-:Y:S02]  /*157d0*/  ELECT P6, UR62, PT ;  /* 0x00000000003e782f */ /* 0x000fe400038c0000 */
[----:B------:R-:W-:Y:S01]  /*157e0*/  MOV R14, UR62 ;  /* 0x0000003e000e7c02 */ /* 0x000fe20008000f00 */
[----:B0-2---:R-:W-:Y:S10]  /*157f0*/  ENDCOLLECTIVE ;  /* 0x000000000000791b */ /* 0x005ff40003800000 */
.L_x_13815:
[----:B------:R-:W-:Y:S05]  /*15800*/  BSYNC B0 ;  /* 0x0000000000007941 */ /* 0x000fea0003800000 */
.L_x_13814:
[----:B------:R-:W-:Y:S05]  /*15810*/  BRA `(.L_x_13816) ;  /* 0xffffffac00e47947 */ /* 0x000fea000383ffff */
.L_x_13711:
[----:B0-----:R0:W1:Y:S02]  /*15820*/  SYNCS.PHASECHK.TRANS64.TRYWAIT P0, [R0+URZ+0x22840], R2 ;  /* 0x02284002000075a7 */ /* 0x001064000800017f */
[----:B-1----:R-:W-:Y:S05]  /*15830*/  @!P0 NANOSLEEP.SYNCS 0x989680 ;  /* 0x009896800000895d */ /* 0x002fea0003900000 */
[----:B------:R-:W1:Y:S02]  /*15840*/  @!P0 SYNCS.PHASECHK.TRANS64 P0, [R0+URZ+0x22840], R2 ;  /* 0x02284002000085a7 */ /* 0x000e64000800007f */
[----:B-1----:R-:W-:Y:S05]  /*15850*/  @!P0 BRA `(.L_x_13711) ;  /* 0xfffffffc00f08947 */ /* 0x002fea000383ffff */
[----:B------:R-:W-:Y:S05]  /*15860*/  BRA `(.L_x_13817) ;  /* 0xffffffb000447947 */ /* 0x000fea000383ffff */
.L_x_13715:
        /* <DEDUP_REMOVED lines=8> */
[C---:B------:R-:W-:Y:S02]  /*158f0*/  VIADD R5, R4.reuse, 0x10 ;  /* 0x0000001004057836 */ /* 0x040fe40000000000 */
[----:B------:R-:W-:Y:S02]  /*15900*/  VIADD R8, R4, 0x60 ;  /* 0x0000006004087836 */ /* 0x000fe40000000000 */
[----:B--2---:R-:W-:Y:S02]  /*15910*/  IMAD R3, R11, R7, RZ ;  /* 0x000000070b037224 */ /* 0x004fe400078e02ff */
[----:B------:R-:W-:-:S03]  /*15920*/  IMAD.MOV.U32 R11, RZ, RZ, 0x181f ;  /* 0x0000181fff0b7424 */ /* 0x000fc600078e00ff */
[----:B------:R-:W-:-:S13]  /*15930*/  ISETP.GE.AND P1, PT, R4, R3, PT ;  /* 0x000000030400720c */ /* 0x000fda0003f26270 */
[----:B-----5:R-:W-:Y:S05]  /*15940*/  WARPSYNC.COLLECTIVE R15, `(.L_x_13818) ;  /* 0x000000000f087348 */ /* 0x020fea0003c00000 */
[----:B------:R0:W1:Y:S02]  /*15950*/  SHFL.IDX P6, R14, R13, R12, R11 ;  /* 0x0000000c0d0e7389 */ /* 0x00006400000c000b */
[----:B01---5:R-:W-:Y:S01]  /*15960*/  ENDCOLLECTIVE ;  /* 0x000000000000791b */ /* 0x023fe20003800000 */
.L_x_13818:
[----:B------:R-:W-:Y:S02]  /*15970*/  IMAD.MOV.U32 R13, RZ, RZ, R2 ;  /* 0x000000ffff0d7224 */ /* 0x000fe400078e0002 */
[----:B------:R-:W-:-:S07]  /*15980*/  IMAD.MOV.U32 R6, RZ, RZ, R14 ;  /* 0x000000ffff067224 */ /* 0x000fce00078e000e */
[----:B------:R-:W-:Y:S05]  /*15990*/  WARPSYNC.COLLECTIVE R15, `(.L_x_13819) ;  /* 0x000000000f087348 */ /* 0x000fea0003c00000 */
[----:B------:R0:W1:Y:S02]  /*159a0*/  SHFL.IDX P6, R14, R13, R12, R11 ;  /* 0x0000000c0d0e7389 */ /* 0x00006400000c000b */
[----:B01----:R-:W-:Y:S01]  /*159b0*/  ENDCOLLECTIVE ;  /* 0x000000000000791b */ /* 0x003fe20003800000 */
.L_x_13819:
[----:B------:R-:W-:Y:S02]  /*159c0*/  IMAD.MOV.U32 R13, RZ, RZ, R0 ;  /* 0x000000ffff0d7224 */ /* 0x000fe400078e0000 */
[----:B------:R-:W-:Y:S02]  /*159d0*/  IMAD.MOV.U32 R12, RZ, RZ, 0x1 ;  /* 0x00000001ff0c7424 */ /* 0x000fe400078e00ff */
[----:B------:R-:W-:-:S07]  /*159e0*/  IMAD.MOV.U32 R7, RZ, RZ, R14 ;  /* 0x000000ffff077224 */ /* 0x000fce00078e000e */
[----:B------:R-:W-:Y:S05]  /*159f0*/  WARPSYNC.COLLECTIVE R15, `(.L_x_13820) ;  /* 0x000000000f087348 */ /* 0x000fea0003c00000 */
[----:B------:R0:W1:Y:S02]  /*15a00*/  SHFL.IDX P6, R14, R13, R12, R11 ;  /* 0x0000000c0d0e7389 */ /* 0x00006400000c000b */
[----:B01----:R-:W-:Y:S01]  /*15a10*/  ENDCOLLECTIVE ;  /* 0x000000000000791b */ /* 0x003fe20003800000 */
.L_x_13820:
        /* <DEDUP_REMOVED lines=15> */
.L_x_13821:
[----:B------:R-:W-:Y:S02]  /*15b10*/  IMAD.MOV.U32 R13, RZ, RZ, R0 ;  /* 0x000000ffff0d7224 */ /* 0x000fe400078e0000 */
[----:B------:R-:W-:Y:S02]  /*15b20*/  IMAD.MOV.U32 R12, RZ, RZ, 0x2 ;  /* 0x00000002ff0c7424 */ /* 0x000fe400078e00ff */
[----:B------:R-:W-:-:S07]  /*15b30*/  IMAD.MOV.U32 R5, RZ, RZ, R14 ;  /* 0x000000ffff057224 */ /* 0x000fce00078e000e */
[----:B------:R-:W-:Y:S05]  /*15b40*/  WARPSYNC.COLLECTIVE R15, `(.L_x_13822) ;  /* 0x000000000f087348 */ /* 0x000fea0003c00000 */
[----:B------:R0:W1:Y:S02]  /*15b50*/  SHFL.IDX P6, R14, R13, R12, R11 ;  /* 0x0000000c0d0e7389 */ /* 0x00006400000c000b */
[----:B01----:R-:W-:Y:S01]  /*15b60*/  ENDCOLLECTIVE ;  /* 0x000000000000791b */ /* 0x003fe20003800000 */
.L_x_13822:
        /* <DEDUP_REMOVED lines=15> */
.L_x_13823:
[----:B------:R-:W-:Y:S02]  /*15c60*/  IMAD.MOV.U32 R13, RZ, RZ, R0 ;  /* 0x000000ffff0d7224 */ /* 0x000fe400078e0000 */
[----:B------:R-:W-:Y:S02]  /*15c70*/  IMAD.MOV.U32 R12, RZ, RZ, 0x3 ;  /* 0x00000003ff0c7424 */ /* 0x000fe400078e00ff */
[----:B------:R-:W-:-:S07]  /*15c80*/  IMAD.MOV.U32 R5, RZ, RZ, R14 ;  /* 0x000000ffff057224 */ /* 0x000fce00078e000e */
[----:B------:R-:W-:Y:S05]  /*15c90*/  WARPSYNC.COLLECTIVE R15, `(.L_x_13824) ;  /* 0x000000000f087348 */ /* 0x000fea0003c00000 */
[----:B------:R0:W1:Y:S02]  /*15ca0*/  SHFL.IDX P6, R14, R13, R12, R11 ;  /* 0x0000000c0d0e7389 */ /* 0x00006400000c000b */
[----:B01----:R-:W-:Y:S01]  /*15cb0*/  ENDCOLLECTIVE ;  /* 0x000000000000791b */ /* 0x003fe20003800000 */
.L_x_13824:
        /* <DEDUP_REMOVED lines=15> */
.L_x_13825:
[----:B------:R-:W-:Y:S02]  /*15db0*/  IMAD.MOV.U32 R13, RZ, RZ, R0 ;  /* 0x000000ffff0d7224 */ /* 0x000fe400078e0000 */
[----:B------:R-:W-:Y:S02]  /*15dc0*/  IMAD.MOV.U32 R12, RZ, RZ, 0x4 ;  /* 0x00000004ff0c7424 */ /* 0x000fe400078e00ff */
[----:B------:R-:W-:-:S07]  /*15dd0*/  IMAD.MOV.U32 R5, RZ, RZ, R14 ;  /* 0x000000ffff057224 */ /* 0x000fce00078e000e */
[----:B------:R-:W-:Y:S05]  /*15de0*/  WARPSYNC.COLLECTIVE R15, `(.L_x_13826) ;  /* 0x000000000f087348 */ /* 0x000fea0003c00000 */
[----:B------:R0:W1:Y:S02]  /*15df0*/  SHFL.IDX P6, R14, R13, R12, R11 ;  /* 0x0000000c0d0e7389 */ /* 0x00006400000c000b */
[----:B01----:R-:W-:Y:S01]  /*15e00*/  ENDCOLLECTIVE ;  /* 0x000000000000791b */ /* 0x003fe20003800000 */
.L_x_13826:
        /* <DEDUP_REMOVED lines=15> */
.L_x_13827:
[----:B------:R-:W-:Y:S02]  /*15f00*/  IMAD.MOV.U32 R13, RZ, RZ, R0 ;  /* 0x000000ffff0d7224 */ /* 0x000fe400078e0000 */
[----:B------:R-:W-:Y:S02]  /*15f10*/  IMAD.MOV.U32 R12, RZ, RZ, 0x5 ;  /* 0x00000005ff0c7424 */ /* 0x000fe400078e00ff */
[----:B------:R-:W-:-:S07]  /*15f20*/  IMAD.MOV.U32 R5, RZ, RZ, R14 ;  /* 0x000000ffff057224 */ /* 0x000fce00078e000e */
[----:B------:R-:W-:Y:S05]  /*15f30*/  WARPSYNC.COLLECTIVE R15, `(.L_x_13828) ;  /* 0x000000000f087348 */ /* 0x000fea0003c00000 */
[----:B------:R0:W1:Y:S02]  /*15f40*/  SHFL.IDX P6, R14, R13, R12, R11 ;  /* 0x0000000c0d0e7389 */ /* 0x00006400000c000b */
[----:B01----:R-:W-:Y:S01]  /*15f50*/  ENDCOLLECTIVE ;  /* 0x000000000000791b */ /* 0x003fe20003800000 */
.L_x_13828:
        /* <DEDUP_REMOVED lines=15> */
.L_x_13829:
[----:B------:R-:W-:Y:S02]  /*16050*/  IMAD.MOV.U32 R13, RZ, RZ, R0 ;  /* 0x000000ffff0d7224 */ /* 0x000fe400078e0000 */
[----:B------:R-:W-:Y:S02]  /*16060*/  IMAD.MOV.U32 R12, RZ, RZ, 0x6 ;  /* 0x00000006ff0c7424 */ /* 0x000fe400078e00ff */
[----:B------:R-:W-:-:S07]  /*16070*/  IMAD.MOV.U32 R5, RZ, RZ, R14 ;  /* 0x000000ffff057224 */ /* 0x000fce00078e000e */
[----:B------:R-:W-:Y:S05]  /*16080*/  WARPSYNC.COLLECTIVE R15, `(.L_x_13830) ;  /* 0x000000000f087348 */ /* 0x000fea0003c00000 */
[----:B------:R0:W1:Y:S02]  /*16090*/  SHFL.IDX P6, R14, R13, R12, R11 ;  /* 0x0000000c0d0e7389 */ /* 0x00006400000c000b */
[----:B01----:R-:W-:Y:S01]  /*160a0*/  ENDCOLLECTIVE ;  /* 0x000000000000791b */ /* 0x003fe20003800000 */
.L_x_13830:
        /* <DEDUP_REMOVED lines=14> */
.L_x_13831:
[----:B------:R-:W-:Y:S02]  /*16190*/  IMAD.MOV.U32 R13, RZ, RZ, R0 ;  /* 0x000000ffff0d7224 */ /* 0x000fe400078e0000 */
[----:B------:R-:W-:Y:S02]  /*161a0*/  IMAD.MOV.U32 R12, RZ, RZ, 0x7 ;  /* 0x00000007ff0c7424 */ /* 0x000fe400078e00ff */
[----:B------:R-:W-:-:S07]  /*161b0*/  IMAD.MOV.U32 R5, RZ, RZ, R14 ;  /* 0x000000ffff057224 */ /* 0x000fce00078e000e */
[----:B------:R-:W-:Y:S05]  /*161c0*/  WARPSYNC.COLLECTIVE R15, `(.L_x_13832) ;  /* 0x000000000f087348 */ /* 0x000fea0003c00000 */
[----:B------:R0:W1:Y:S02]  /*161d0*/  SHFL.IDX P6, R14, R13, R12, R11 ;  /* 0x0000000c0d0e7389 */ /* 0x00006400000c000b */
[----:B01----:R-:W-:Y:S01]  /*161e0*/  ENDCOLLECTIVE ;  /* 0x000000000000791b */ /* 0x003fe20003800000 */
.L_x_13832:
        /* <DEDUP_REMOVED lines=13> */
.L_x_13833:
[----:B------:R-:W-:Y:S01]  /*162c0*/  IMAD.MOV.U32 R2, RZ, RZ, R14 ;  /* 0x000000ffff027224 */ /* 0x000fe200078e000e */
[----:B------:R-:W-:Y:S06]  /*162d0*/  BRA `(.L_x_13834) ;  /* 0xffffffb000d07947 */ /* 0x000fec000383ffff */
.L_x_13718:
[----:B0-----:R0:W2:Y:S02]  /*162e0*/  SYNCS.PHASECHK.TRANS64.TRYWAIT P0, [R18+URZ+0x22820], R0 ;  /* 0x02282000120075a7 */ /* 0x0010a4000800017f */
[----:B--2---:R-:W-:Y:S05]  /*162f0*/  @!P0 NANOSLEEP.SYNCS 0x989680 ;  /* 0x009896800000895d */ /* 0x004fea0003900000 */
[----:B------:R-:W2:Y:S02]  /*16300*/  @!P0 SYNCS.PHASECHK.TRANS64 P0, [R18+URZ+0x22820], R0 ;  /* 0x02282000120085a7 */ /* 0x000ea4000800007f */
[----:B--2---:R-:W-:Y:S05]  /*16310*/  @!P0 BRA `(.L_x_13718) ;  /* 0xfffffffc00f08947 */ /* 0x004fea000383ffff */
[----:B------:R-:W-:Y:S05]  /*16320*/  BRA `(.L_x_13835) ;  /* 0xffffffb4002c7947 */ /* 0x000fea000383ffff */
.L_x_13722:
[----:B0-----:R0:W2:Y:S02]  /*16330*/  SYNCS.PHASECHK.TRANS64.TRYWAIT P0, [R2+URZ+0x22860], R0 ;  /* 0x02286000020075a7 */ /* 0x0010a4000800017f */
[----:B--2---:R-:W-:Y:S05]  /*16340*/  @!P0 NANOSLEEP.SYNCS 0x989680 ;  /* 0x009896800000895d */ /* 0x004fea0003900000 */
[----:B------:R-:W2:Y:S02]  /*16350*/  @!P0 SYNCS.PHASECHK.TRANS64 P0, [R2+URZ+0x22860], R0 ;  /* 0x02286000020085a7 */ /* 0x000ea4000800007f */
[----:B--2---:R-:W-:Y:S05]  /*16360*/  @!P0 BRA `(.L_x_13722) ;  /* 0xfffffffc00f08947 */ /* 0x004fea000383ffff */
[----:B------:R-:W-:Y:S05]  /*16370*/  BRA `(.L_x_13836) ;  /* 0xffffffb400507947 */ /* 0x000fea000383ffff */
.L_x_13737:
[----:B--2---:R2:W3:Y:S02]  /*16380*/  SYNCS.PHASECHK.TRANS64.TRYWAIT P0, [R3+URZ+0x22840], R2 ;  /* 0x02284002030075a7 */ /* 0x0044e4000800017f */
[----:B---3--:R-:W-:Y:S05]  /*16390*/  @!P0 NANOSLEEP.SYNCS 0x989680 ;  /* 0x009896800000895d */ /* 0x008fea0003900000 */
[----:B------:R-:W3:Y:S02]  /*163a0*/  @!P0 SYNCS.PHASECHK.TRANS64 P0, [R3+URZ+0x22840], R2 ;  /* 0x02284002030085a7 */ /* 0x000ee4000800007f */
[----:B---3--:R-:W-:Y:S05]  /*163b0*/  @!P0 BRA `(.L_x_13737) ;  /* 0xfffffffc00f08947 */ /* 0x008fea000383ffff */
[----:B------:R-:W-:Y:S05]  /*163c0*/  BRA `(.L_x_13837) ;  /* 0xffffffbc00707947 */ /* 0x000fea000383ffff */
.L_x_13742:
[----:B0-----:R0:W1:Y:S02]  /*163d0*/  SYNCS.PHASECHK.TRANS64.TRYWAIT P0, [R3+URZ+0x22860], R2 ;  /* 0x02286002030075a7 */ /* 0x001064000800017f */
[----:B-1----:R-:W-:Y:S05]  /*163e0*/  @!P0 NANOSLEEP.SYNCS 0x989680 ;  /* 0x009896800000895d */ /* 0x002fea0003900000 */
[----:B------:R-:W1:Y:S02]  /*163f0*/  @!P0 SYNCS.PHASECHK.TRANS64 P0, [R3+URZ+0x22860], R2 ;  /* 0x02286002030085a7 */ /* 0x000e64000800007f */
[----:B-1----:R-:W-:Y:S05]  /*16400*/  @!P0 BRA `(.L_x_13742) ;  /* 0xfffffffc00f08947 */ /* 0x002fea000383ffff */
[----:B------:R-:W-:Y:S05]  /*16410*/  BRA `(.L_x_13838) ;  /* 0xffffffbc00ec7947 */ /* 0x000fea000383ffff */
.L_x_13753:
[----:B-1----:R1:W2:Y:S02]  /*16420*/  SYNCS.PHASECHK.TRANS64.TRYWAIT P0, [R4+URZ+0x22840], R2 ;  /* 0x02284002040075a7 */ /* 0x0022a4000800017f */
[----:B--2---:R-:W-:Y:S05]  /*16430*/  @!P0 NANOSLEEP.SYNCS 0x989680 ;  /* 0x009896800000895d */ /* 0x004fea0003900000 */
[----:B------:R-:W2:Y:S02]  /*16440*/  @!P0 SYNCS.PHASECHK.TRANS64 P0, [R4+URZ+0x22840], R2 ;  /* 0x02284002040085a7 */ /* 0x000ea4000800007f */
[----:B--2---:R-:W-:Y:S05]  /*16450*/  @!P0 BRA `(.L_x_13753) ;  /* 0xfffffffc00f08947 */ /* 0x004fea000383ffff */
[----:B------:R-:W-:Y:S05]  /*16460*/  BRA `(.L_x_13839) ;  /* 0xffffffc400d87947 */ /* 0x000fea000383ffff */
.L_x_13758:
[----:B0-----:R0:W2:Y:S02]  /*16470*/  SYNCS.PHASECHK.TRANS64.TRYWAIT P0, [R4+URZ+0x22860], R2 ;  /* 0x02286002040075a7 */ /* 0x0010a4000800017f */
[----:B--2---:R-:W-:Y:S05]  /*16480*/  @!P0 NANOSLEEP.SYNCS 0x989680 ;  /* 0x009896800000895d */ /* 0x004fea0003900000 */
[----:B------:R-:W2:Y:S02]  /*16490*/  @!P0 SYNCS.PHASECHK.TRANS64 P0, [R4+URZ+0x22860], R2 ;  /* 0x02286002040085a7 */ /* 0x000ea4000800007f */
[----:B--2---:R-:W-:Y:S05]  /*164a0*/  @!P0 BRA `(.L_x_13758) ;  /* 0xfffffffc00f08947 */ /* 0x004fea000383ffff */
[----:B------:R-:W-:Y:S05]  /*164b0*/  BRA `(.L_x_13840) ;  /* 0xffffffc800547947 */ /* 0x000fea000383ffff */
.L_x_13769:
[----:B--2---:R2:W3:Y:S02]  /*164c0*/  SYNCS.PHASECHK.TRANS64.TRYWAIT P0, [R2+URZ+0x22840], R3 ;  /* 0x02284003020075a7 */ /* 0x0044e4000800017f */
[----:B---3--:R-:W-:Y:S05]  /*164d0*/  @!P0 NANOSLEEP.SYNCS 0x989680 ;  /* 0x009896800000895d */ /* 0x008fea0003900000 */
[----:B------:R-:W3:Y:S02]  /*164e0*/  @!P0 SYNCS.PHASECHK.TRANS64 P0, [R2+URZ+0x22840], R3 ;  /* 0x02284003020085a7 */ /* 0x000ee4000800007f */
[----:B---3--:R-:W-:Y:S05]  /*164f0*/  @!P0 BRA `(.L_x_13769) ;  /* 0xfffffffc00f08947 */ /* 0x008fea000383ffff */
[----:B------:R-:W-:Y:S05]  /*16500*/  BRA `(.L_x_13841) ;  /* 0xffffffd000247947 */ /* 0x000fea000383ffff */
.L_x_13774:
[----:B---3--:R3:W4:Y:S02]  /*16510*/  SYNCS.PHASECHK.TRANS64.TRYWAIT P0, [R2+URZ+0x22860], R3 ;  /* 0x02286003020075a7 */ /* 0x008724000800017f */
[----:B----4-:R-:W-:Y:S05]  /*16520*/  @!P0 NANOSLEEP.SYNCS 0x989680 ;  /* 0x009896800000895d */ /* 0x010fea0003900000 */
[----:B------:R-:W4:Y:S02]  /*16530*/  @!P0 SYNCS.PHASECHK.TRANS64 P0, [R2+URZ+0x22860], R3 ;  /* 0x02286003020085a7 */ /* 0x000f24000800007f */
[----:B----4-:R-:W-:Y:S05]  /*16540*/  @!P0 BRA `(.L_x_13774) ;  /* 0xfffffffc00f08947 */ /* 0x010fea000383ffff */
[----:B------:R-:W-:Y:S05]  /*16550*/  BRA `(.L_x_13842) ;  /* 0xffffffd000a07947 */ /* 0x000fea000383ffff */
.L_x_13786:
[----:B------:R-:W3:Y:S01]  /*16560*/  LDL R3, [R1] ;  /* 0x0000000001037983 */ /* 0x000ee20000100800 */
        /* <DEDUP_REMOVED lines=8> */
.L_x_13844:
[----:B------:R-:W-:Y:S05]  /*165f0*/  BSYNC B0 ;  /* 0x0000000000007941 */ /* 0x000fea0003800000 */
.L_x_13843:
        /* <DEDUP_REMOVED lines=9> */
.L_x_13845:
        /* <DEDUP_REMOVED lines=26> */
.L_x_13846:
[----:B------:R-:W-:Y:S01]  /*16830*/  IMAD.MOV.U32 R12, RZ, RZ, 0x2 ;  /* 0x00000002ff0c7424 */ /* 0x000fe200078e00ff */
[----:B------:R-:W-:-:S05]  /*16840*/  SEL R3, R14, RZ, P1 ;  /* 0x000000ff0e037207 */ /* 0x000fca0000800000 */
[----:B------:R-:W-:-:S04]  /*16850*/  IMAD.IADD R2, R2, 0x1, R3 ;  /* 0x0000000102027824 */ /* 0x000fc800078e0203 */
[----:B------:R-:W-:-:S07]  /*16860*/  IMAD.MOV.U32 R13, RZ, RZ, R2 ;  /* 0x000000ffff0d7224 */ /* 0x000fce00078e0002 */
[----:B------:R-:W-:Y:S05]  /*16870*/  WARPSYNC.COLLECTIVE R15, `(.L_x_13847) ;  /* 0x000000000f087348 */ /* 0x000fea0003c00000 */
[----:B------:R0:W1:Y:S02]  /*16880*/  SHFL.UP P6, R14, R13, R12, R11 ;  /* 0x0400000c0d0e7389 */ /* 0x00006400000c000b */
[----:B01----:R-:W-:Y:S01]  /*16890*/  ENDCOLLECTIVE ;  /* 0x000000000000791b */ /* 0x003fe20003800000 */
.L_x_13847:
[----:B------:R-:W-:Y:S01]  /*168a0*/  IMAD.MOV.U32 R12, RZ, RZ, 0x4 ;  /* 0x00000004ff0c7424 */ /* 0x000fe200078e00ff */
[----:B------:R-:W-:-:S05]  /*168b0*/  SEL R3, R14, RZ, P2 ;  /* 0x000000ff0e037207 */ /* 0x000fca0001000000 */
[----:B------:R-:W-:-:S04]  /*168c0*/  IMAD.IADD R2, R2, 0x1, R3 ;  /* 0x0000000102027824 */ /* 0x000fc800078e0203 */
[----:B------:R-:W-:-:S07]  /*168d0*/  IMAD.MOV.U32 R13, RZ, RZ, R2 ;  /* 0x000000ffff0d7224 */ /* 0x000fce00078e0002 */
[----:B------:R-:W-:Y:S05]  /*168e0*/  WARPSYNC.COLLECTIVE R15, `(.L_x_13848) ;  /* 0x000000000f087348 */ /* 0x000fea0003c00000 */
[----:B------:R0:W1:Y:S02]  /*168f0*/  SHFL.UP P6, R14, R13, R12, R11 ;  /* 0x0400000c0d0e7389 */ /* 0x00006400000c000b */
[----:B01----:R-:W-:Y:S01]  /*16900*/  ENDCOLLECTIVE ;  /* 0x000000000000791b */ /* 0x003fe20003800000 */
.L_x_13848:
[----:B------:R-:W-:Y:S01]  /*16910*/  IMAD.MOV.U32 R12, RZ, RZ, 0x8 ;  /* 0x00000008ff0c7424 */ /* 0x000fe200078e00ff */
[----:B------:R-:W-:-:S05]  /*16920*/  SEL R3, R14, RZ, P3 ;  /* 0x000000ff0e037207 */ /* 0x000fca0001800000 */
[----:B------:R-:W-:-:S04]  /*16930*/  IMAD.IADD R2, R2, 0x1, R3 ;  /* 0x0000000102027824 */ /* 0x000fc800078e0203 */
[----:B------:R-:W-:-:S07]  /*16940*/  IMAD.MOV.U32 R13, RZ, RZ, R2 ;  /* 0x000000ffff0d7224 */ /* 0x000fce00078e0002 */
[----:B------:R-:W-:Y:S05]  /*16950*/  WARPSYNC.COLLECTIVE R15, `(.L_x_13849) ;  /* 0x000000000f087348 */ /* 0x000fea0003c00000 */
[----:B------:R0:W1:Y:S02]  /*16960*/  SHFL.UP P6, R14, R13, R12, R11 ;  /* 0x0400000c0d0e7389 */ /* 0x00006400000c000b */
[----:B01----:R-:W-:Y:S01]  /*16970*/  ENDCOLLECTIVE ;  /* 0x000000000000791b */ /* 0x003fe20003800000 */
.L_x_13849:
[----:B------:R-:W-:Y:S01]  /*16980*/  IMAD.MOV.U32 R12, RZ, RZ, 0x10 ;  /* 0x00000010ff0c7424 */ /* 0x000fe200078e00ff */
[----:B------:R-:W-:-:S05]  /*16990*/  SEL R3, R14, RZ, P4 ;  /* 0x000000ff0e037207 */ /* 0x000fca0002000000 */
[----:B------:R-:W-:-:S04]  /*169a0*/  IMAD.IADD R2, R2, 0x1, R3 ;  /* 0x0000000102027824 */ /* 0x000fc800078e0203 */
[----:B------:R-:W-:-:S07]  /*169b0*/  IMAD.MOV.U32 R13, RZ, RZ, R2 ;  /* 0x000000ffff0d7224 */ /* 0x000fce00078e0002 */
[----:B------:R-:W-:Y:S05]  /*169c0*/  WARPSYNC.COLLECTIVE R15, `(.L_x_13850) ;  /* 0x000000000f087348 */ /* 0x000fea0003c00000 */
[----:B------:R0:W1:Y:S02]  /*169d0*/  SHFL.UP P6, R14, R13, R12, R11 ;  /* 0x0400000c0d0e7389 */ /* 0x00006400000c000b */
[----:B01----:R-:W-:Y:S01]  /*169e0*/  ENDCOLLECTIVE ;  /* 0x000000000000791b */ /* 0x003fe20003800000 */
.L_x_13850:
        /* <DEDUP_REMOVED lines=8> */
.L_x_13851:
[----:B------:R-:W-:Y:S05]  /*16a70*/  BRA `(.L_x_13852) ;  /* 0xffffffd800007947 */ /* 0x000fea000383ffff */
.L_x_13789:
        /* <DEDUP_REMOVED lines=8> */
.L_x_13854:
[----:B------:R-:W-:Y:S05]  /*16b00*/  BSYNC B0 ;  /* 0x0000000000007941 */ /* 0x000fea0003800000 */
.L_x_13853:
        /* <DEDUP_REMOVED lines=9> */
.L_x_13855:
[----:B------:R-:W-:Y:S01]  /*16ba0*/  IMAD.MOV.U32 R12, RZ, RZ, 0x4 ;  /* 0x00000004ff0c7424 */ /* 0x000fe200078e00ff */
[----:B------:R-:W-:-:S05]  /*16bb0*/  SEL R3, R14, RZ, P2 ;  /* 0x000000ff0e037207 */ /* 0x000fca0001000000 */
[----:B------:R-:W-:-:S04]  /*16bc0*/  IMAD.IADD R2, R2, 0x1, R3 ;  /* 0x0000000102027824 */ /* 0x000fc800078e0203 */
[----:B------:R-:W-:-:S07]  /*16bd0*/  IMAD.MOV.U32 R13, RZ, RZ, R2 ;  /* 0x000000ffff0d7224 */ /* 0x000fce00078e0002 */
[----:B------:R-:W-:Y:S05]  /*16be0*/  WARPSYNC.COLLECTIVE R15, `(.L_x_13856) ;  /* 0x000000000f087348 */ /* 0x000fea0003c00000 */
[----:B------:R0:W1:Y:S02]  /*16bf0*/  SHFL.UP P6, R14, R13, R12, R11 ;  /* 0x0400000c0d0e7389 */ /* 0x00006400000c000b */
[----:B01----:R-:W-:Y:S01]  /*16c00*/  ENDCOLLECTIVE ;  /* 0x000000000000791b */ /* 0x003fe20003800000 */
.L_x_13856:
[----:B------:R-:W-:Y:S01]  /*16c10*/  IMAD.MOV.U32 R12, RZ, RZ, 0x8 ;  /* 0x00000008ff0c7424 */ /* 0x000fe200078e00ff */
[----:B------:R-:W-:-:S05]  /*16c20*/  SEL R3, R14, RZ, P3 ;  /* 0x000000ff0e037207 */ /* 0x000fca0001800000 */
[----:B------:R-:W-:-:S04]  /*16c30*/  IMAD.IADD R2, R2, 0x1, R3 ;  /* 0x0000000102027824 */ /* 0x000fc800078e0203 */
[----:B------:R-:W-:-:S07]  /*16c40*/  IMAD.MOV.U32 R13, RZ, RZ, R2 ;  /* 0x000000ffff0d7224 */ /* 0x000fce00078e0002 */
[----:B------:R-:W-:Y:S05]  /*16c50*/  WARPSYNC.COLLECTIVE R15, `(.L_x_13857) ;  /* 0x000000000f087348 */ /* 0x000fea0003c00000 */
[----:B------:R0:W1:Y:S02]  /*16c60*/  SHFL.UP P6, R14, R13, R12, R11 ;  /* 0x0400000c0d0e7389 */ /* 0x00006400000c000b */
[----:B01----:R-:W-:Y:S01]  /*16c70*/  ENDCOLLECTIVE ;  /* 0x000000000000791b */ /* 0x003fe20003800000 */
.L_x_13857:
[----:B------:R-:W-:Y:S01]  /*16c80*/  IMAD.MOV.U32 R12, RZ, RZ, 0x10 ;  /* 0x00000010ff0c7424 */ /* 0x000fe200078e00ff */
[----:B------:R-:W-:-:S05]  /*16c90*/  SEL R3, R14, RZ, P4 ;  /* 0x000000ff0e037207 */ /* 0x000fca0002000000 */
[----:B------:R-:W-:-:S04]  /*16ca0*/  IMAD.IADD R2, R2, 0x1, R3 ;  /* 0x0000000102027824 */ /* 0x000fc800078e0203 */
[----:B------:R-:W-:-:S07]  /*16cb0*/  IMAD.MOV.U32 R13, RZ, RZ, R2 ;  /* 0x000000ffff0d7224 */ /* 0x000fce00078e0002 */
[----:B------:R-:W-:Y:S05]  /*16cc0*/  WARPSYNC.COLLECTIVE R15, `(.L_x_13858) ;  /* 0x000000000f087348 */ /* 0x000fea0003c00000 */
[----:B------:R0:W1:Y:S02]  /*16cd0*/  SHFL.UP P6, R14, R13, R12, R11 ;  /* 0x0400000c0d0e7389 */ /* 0x00006400000c000b */
[----:B01----:R-:W-:Y:S01]  /*16ce0*/  ENDCOLLECTIVE ;  /* 0x000000000000791b */ /* 0x003fe20003800000 */
.L_x_13858:
        /* <DEDUP_REMOVED lines=8> */
.L_x_13859:
[----:B------:R-:W-:Y:S05]  /*16d70*/  BRA `(.L_x_13860) ;  /* 0xffffffd400ec7947 */ /* 0x000fea000383ffff */
.L_x_13791:
[----:B------:R-:W-:Y:S01]  /*16d80*/  BSSY B0, `(.L_x_13861) ;  /* 0x0000006000007945 */ /* 0x000fe20003800000 */
[----:B------:R-:W-:Y:S01]  /*16d90*/  PLOP3.LUT P6, PT, P6, PT, PT, 0x8, 0x0 ;  /* 0x000000000000781c */ /* 0x000fe200037ce170 */
[----:B------:R-:W-:-:S12]  /*16da0*/  IMAD.MOV.U32 R15, RZ, RZ, -0x1 ;  /* 0xffffffffff0f7424 */ /* 0x000fd800078e00ff */
[----:B0-----:R-:W-:Y:S05]  /*16db0*/  WARPSYNC.COLLECTIVE R15, `(.L_x_13862) ;  /* 0x000000000f087348 */ /* 0x001fea0003c00000 */
[----:B------:R-:W-:Y:S01]  /*16dc0*/  VOTE.ANY R14, PT, P6 ;  /* 0x00000000000e7806 */ /* 0x000fe200030e0100 */
[----:B0-----:R-:W-:Y:S06]  /*16dd0*/  ENDCOLLECTIVE ;  /* 0x000000000000791b */ /* 0x001fec0003800000 */
.L_x_13862:
[----:B------:R-:W-:Y:S05]  /*16de0*/  BSYNC B0 ;  /* 0x0000000000007941 */ /* 0x000fea0003800000 */
.L_x_13861:
        /* <DEDUP_REMOVED lines=10> */
.L_x_13863:
[----:B------:R-:W-:Y:S02]  /*16e90*/  IMAD.MOV.U32 R13, RZ, RZ, R6 ;  /* 0x000000ffff0d7224 */ /* 0x000fe400078e0006 */
[----:B------:R-:W-:-:S07]  /*16ea0*/  IMAD.MOV.U32 R4, RZ, RZ, R14 ;  /* 0x000000ffff047224 */ /* 0x000fce00078e000e */
[----:B------:R-:W-:Y:S05]  /*16eb0*/  WARPSYNC.COLLECTIVE R15, `(.L_x_13864) ;  /* 0x000000000f087348 */ /* 0x000fea0003c00000 */
[----:B------:R0:W1:Y:S02]  /*16ec0*/  SHFL.IDX P6, R14, R13, R12, R11 ;  /* 0x0000000c0d0e7389 */ /* 0x00006400000c000b */
[----:B01----:R-:W-:Y:S01]  /*16ed0*/  ENDCOLLECTIVE ;  /* 0x000000000000791b */ /* 0x003fe20003800000 */
.L_x_13864:
[----:B------:R-:W-:Y:S02]  /*16ee0*/  IMAD.MOV.U32 R6, RZ, RZ, R14 ;  /* 0x000000ffff067224 */ /* 0x000fe400078e000e */
[----:B------:R-:W-:-:S05]  /*16ef0*/  IMAD.IADD R5, R9, 0x1, R16 ;  /* 0x0000000109057824 */ /* 0x000fca00078e0210 */
[----:B------:R1:W-:Y:S01]  /*16f00*/  STL [R1+0xc], R5 ;  /* 0x00000c0501007387 */ /* 0x0003e20000100800 */
[----:B------:R-:W-:Y:S05]  /*16f10*/  BRA `(.L_x_13865) ;  /* 0xffffffd400cc7947 */ /* 0x000fea000383ffff */
.L_x_13793:
[----:B------:R-:W-:Y:S01]  /*16f20*/  BSSY B0, `(.L_x_13866) ;  /* 0x0000007000007945 */ /* 0x000fe20003800000 */
[----:B------:R-:W-:Y:S02]  /*16f30*/  IMAD.MOV.U32 R13, RZ, RZ, R2 ;  /* 0x000000ffff0d7224 */ /* 0x000fe400078e0002 */
[----:B------:R-:W-:Y:S02]  /*16f40*/  IMAD.MOV.U32 R11, RZ, RZ, 0x1f ;  /* 0x0000001fff0b7424 */ /* 0x000fe400078e00ff */
[----:B------:R-:W-:-:S07]  /*16f50*/  IMAD.MOV.U32 R15, RZ, RZ, -0x1 ;  /* 0xffffffffff0f7424 */ /* 0x000fce00078e00ff */
[----:B01-3--:R-:W-:Y:S05]  /*16f60*/  WARPSYNC.COLLECTIVE R15, `(.L_x_13867) ;  /* 0x000000000f087348 */ /* 0x00bfea0003c00000 */
[----:B------:R2:W4:Y:S02]  /*16f70*/  SHFL.IDX P6, R14, R13, R12, R11 ;  /* 0x0000000c0d0e7389 */ /* 0x00052400000c000b */
[----:B01234-:R-:W-:Y:S01]  /*16f80*/  ENDCOLLECTIVE ;  /* 0x000000000000791b */ /* 0x01ffe20003800000 */
.L_x_13867:
[----:B------:R-:W-:Y:S05]  /*16f90*/  BSYNC B0 ;  /* 0x0000000000007941 */ /* 0x000fea0003800000 */
.L_x_13866:
[----:B------:R-:W-:Y:S01]  /*16fa0*/  IMAD.MOV.U32 R8, RZ, RZ, R14 ;  /* 0x000000ffff087224 */ /* 0x000fe200078e000e */
[----:B------:R-:W-:Y:S06]  /*16fb0*/  BRA `(.L_x_13792) ;  /* 0xffffffd400bc7947 */ /* 0x000fec000383ffff */
.L_x_13799:
[----:B0-----:R0:W1:Y:S02]  /*16fc0*/  SYNCS.PHASECHK.TRANS64.TRYWAIT P0, [R0+URZ+0x22820], R3 ;  /* 0x02282003000075a7 */ /* 0x001064000800017f */
[----:B-1----:R-:W-:Y:S05]  /*16fd0*/  @!P0 NANOSLEEP.SYNCS 0x989680 ;  /* 0x009896800000895d */ /* 0x002fea0003900000 */
[----:B------:R-:W1:Y:S02]  /*16fe0*/  @!P0 SYNCS.PHASECHK.TRANS64 P0, [R0+URZ+0x22820], R3 ;  /* 0x02282003000085a7 */ /* 0x000e64000800007f */
[----:B-1----:R-:W-:Y:S05]  /*16ff0*/  @!P0 BRA `(.L_x_13799) ;  /* 0xfffffffc00f08947 */ /* 0x002fea000383ffff */
[----:B------:R-:W-:Y:S05]  /*17000*/  BRA `(.L_x_13868) ;  /* 0xffffffe000587947 */ /* 0x000fea000383ffff */
.L_x_13800:
        /* <DEDUP_REMOVED lines=11> */
.L_x_13870:
[----:B------:R-:W-:Y:S05]  /*170c0*/  BSYNC B0 ;  /* 0x0000000000007941 */ /* 0x000fea0003800000 */
.L_x_13869:
[----:B------:R-:W-:Y:S05]  /*170d0*/  BRA `(.L_x_13871) ;  /* 0xffffffe000407947 */ /* 0x000fea000383ffff */
.L_x_13803:
[----:B------:R-:W-:Y:S01]  /*170e0*/  BSSY B1, `(.L_x_13872) ;  /* 0x0000006000017945 */ /* 0x000fe20003800000 */
[----:B------:R-:W-:-:S07]  /*170f0*/  IMAD.MOV.U32 R15, RZ, RZ, -0x1 ;  /* 0xffffffffff0f7424 */ /* 0x000fce00078e00ff */
[----:B01-3--:R-:W-:Y:S05]  /*17100*/  WARPSYNC.COLLECTIVE R15, `(.L_x_13873) ;  /* 0x000000000f0c7348 */ /* 0x00bfea0003c00000 */
[----:B------:R-:W-:Y:S02]  /*17110*/  ELECT P6, UR62, PT ;  /* 0x00000000003e782f */ /* 0x000fe400038c0000 */
[----:B------:R-:W-:Y:S01]  /*17120*/  MOV R14, UR62 ;  /* 0x0000003e000e7c02 */ /* 0x000fe20008000f00 */
[----:B01-3--:R-:W-:Y:S10]  /*17130*/  ENDCOLLECTIVE ;  /* 0x000000000000791b */ /* 0x00bff40003800000 */
.L_x_13873:
[----:B------:R-:W-:Y:S05]  /*17140*/  BSYNC B1 ;  /* 0x0000000000017941 */ /* 0x000fea0003800000 */
.L_x_13872:
[----:B------:R-:W-:Y:S05]  /*17150*/  BRA `(.L_x_13874) ;  /* 0xffffffe000387947 */ /* 0x000fea000383ffff */
.L_x_13805:
[----:B0-----:R0:W1:Y:S02]  /*17160*/  SYNCS.PHASECHK.TRANS64.TRYWAIT P0, [R6+URZ], R5 ;  /* 0x00000005060075a7 */ /* 0x001064000800017f */
[----:B-1----:R-:W-:Y:S05]  /*17170*/  @!P0 NANOSLEEP.SYNCS 0x989680 ;  /* 0x009896800000895d */ /* 0x002fea0003900000 */
[----:B------:R-:W1:Y:S02]  /*17180*/  @!P0 SYNCS.PHASECHK.TRANS64 P0, [R6+URZ], R5 ;  /* 0x00000005060085a7 */ /* 0x000e64000800007f */
[----:B-1----:R-:W-:Y:S05]  /*17190*/  @!P0 BRA `(.L_x_13805) ;  /* 0xfffffffc00f08947 */ /* 0x002fea000383ffff */
[----:B------:R-:W-:Y:S05]  /*171a0*/  BRA `(.L_x_13875) ;  /* 0xffffffe000707947 */ /* 0x000fea000383ffff */
.L_x_13806:
[----:B-1----:R1:W2:Y:S02]  /*171b0*/  SYNCS.PHASECHK.TRANS64.TRYWAIT P0, [R7+URZ], R2 ;  /* 0x00000002070075a7 */ /* 0x0022a4000800017f */
[----:B--2---:R-:W-:Y:S05]  /*171c0*/  @!P0 NANOSLEEP.SYNCS 0x989680 ;  /* 0x009896800000895d */ /* 0x004fea0003900000 */
[----:B------:R-:W2:Y:S02]  /*171d0*/  @!P0 SYNCS.PHASECHK.TRANS64 P0, [R7+URZ], R2 ;  /* 0x00000002070085a7 */ /* 0x000ea4000800007f */
[----:B--2---:R-:W-:Y:S05]  /*171e0*/  @!P0 BRA `(.L_x_13806) ;  /* 0xfffffffc00f08947 */ /* 0x004fea000383ffff */
[----:B------:R-:W-:Y:S05]  /*171f0*/  BRA `(.L_x_13876) ;  /* 0xffffffe000647947 */ /* 0x000fea000383ffff */
.L_x_13808:
[----:B--2---:R2:W4:Y:S02]  /*17200*/  SYNCS.PHASECHK.TRANS64.TRYWAIT P0, [R4+URZ], R5 ;  /* 0x00000005040075a7 */ /* 0x004524000800017f */
[----:B----4-:R-:W-:Y:S05]  /*17210*/  @!P0 NANOSLEEP.SYNCS 0x989680 ;  /* 0x009896800000895d */ /* 0x010fea0003900000 */
[----:B------:R-:W4:Y:S02]  /*17220*/  @!P0 SYNCS.PHASECHK.TRANS64 P0, [R4+URZ], R5 ;  /* 0x00000005040085a7 */ /* 0x000f24000800007f */
[----:B----4-:R-:W-:Y:S05]  /*17230*/  @!P0 BRA `(.L_x_13808) ;  /* 0xfffffffc00f08947 */ /* 0x010fea000383ffff */
[----:B------:R-:W-:Y:S05]  /*17240*/  BRA `(.L_x_13877) ;  /* 0xffffffe000687947 */ /* 0x000fea000383ffff */
.L_x_13878:
        /* <DEDUP_REMOVED lines=11> */
.L_x_15205:


//--------------------- .text._ZN7cutlass13device_kernelIN5flash11enable_sm90INS1_16FlashAttnFwdSm90INS1_25CollectiveMainloopFwdSm90ILi2EN4cute5tupleIJNS5_1CILi1EEES8_S8_EEENS6_IJNS7_ILi128EEENS7_ILi96EEENS7_ILi64EEEEEELi256ENS_6half_tEfNS_4arch4Sm90ELb1ELb0ELb1ELb1ELb0ELb1ELb0ELb1ELb0ELb1ELb1ELb0EEENS1_21CollectiveEpilogueFwdINS6_IJSA_NS7_ILi256EEESB_EEES9_SE_SG_Li256ELb1ELb1ELb1ELb0EEENS1_36VarlenDynamicPersistentTileSchedulerILi128ELi96ELi256ELi128ELb1ELb1ELb1ELb1ELb1ELb1EEEEEEEEEvNT_6ParamsE --------------------------
	.section	.text._ZN7cutlass13device_kernelIN5flash11enable_sm90INS1_16FlashAttnFwdSm90INS1_25CollectiveMainloopFwdSm90ILi2EN4cute5tupleIJNS5_1CILi1EEES8_S8_EEENS6_IJNS7_ILi128EEENS7_ILi96EEENS7_ILi64EEEEEELi256ENS_6half_tEfNS_4arch4Sm90ELb1ELb0ELb1ELb1ELb0ELb1ELb0ELb1ELb0ELb1ELb1ELb0EEENS1_21CollectiveEpilogueFwdINS6_IJSA_NS7_ILi256EEESB_EEES9_SE_SG_Li256ELb1ELb1ELb1ELb0EEENS1_36VarlenDynamicPersistentTileSchedulerILi128ELi96ELi256ELi128ELb1ELb1ELb1ELb1ELb1ELb1EEEEEEEEEvNT_6ParamsE,"ax",@progbits
	.align	128
.text._ZN7cutlass13device_kernelIN5flash11enable_sm90INS1_16FlashAttnFwdSm90INS1_25CollectiveMainloopFwdSm90ILi2EN4cute5tupleIJNS5_1CILi1EEES8_S8_EEENS6_IJNS7_ILi128EEENS7_ILi96EEENS7_ILi64EEEEEELi256ENS_6half_tEfNS_4arch4Sm90ELb1ELb0ELb1ELb1ELb0ELb1ELb0ELb1ELb0ELb1ELb1ELb0EEENS1_21CollectiveEpilogueFwdINS6_IJSA_NS7_ILi256EEESB_EEES9_SE_SG_Li256ELb1ELb1ELb1ELb0EEENS1_36VarlenDynamicPersistentTileSchedulerILi128ELi96ELi256ELi128ELb1ELb1ELb1ELb1ELb1ELb1EEEEEEEEEvNT_6ParamsE:
        .type           _ZN7cutlass13device_kernelIN5flash11enable_sm90INS1_16FlashAttnFwdSm90INS1_25CollectiveMainloopFwdSm90ILi2EN4cute5tupleIJNS5_1CILi1EEES8_S8_EEENS6_IJNS7_ILi128EEENS7_ILi96EEENS7_ILi64EEEEEELi256ENS_6half_tEfNS_4arch4Sm90ELb1ELb0ELb1ELb1ELb0ELb1ELb0ELb1ELb0ELb1ELb1ELb0EEENS1_21CollectiveEpilogueFwdINS6_IJSA_NS7_ILi256EEESB_EEES9_SE_SG_Li256ELb1ELb1ELb1ELb0EEENS1_36VarlenDynamicPersistentTileSchedulerILi128ELi96ELi256ELi128ELb1ELb1ELb1ELb1ELb1ELb1EEEEEEEEEvNT_6ParamsE,@function
        .size           _ZN7cutlass13device_kernelIN5flash11enable_sm90INS1_16FlashAttnFwdSm90INS1_25CollectiveMainloopFwdSm90ILi2EN4cute5tupleIJNS5_1CILi1EEES8_S8_EEENS6_IJNS7_ILi128EEENS7_ILi96EEENS7_ILi64EEEEEELi256ENS_6half_tEfNS_4arch4Sm90ELb1ELb0ELb1ELb1ELb0ELb1ELb0ELb1ELb0ELb1ELb1ELb0EEENS1_21CollectiveEpilogueFwdINS6_IJSA_NS7_ILi256EEESB_EEES9_SE_SG_Li256ELb1ELb1ELb1ELb0EEENS1_36VarlenDynamicPersistentTileSchedulerILi128ELi96ELi256ELi128ELb1ELb1ELb1ELb1ELb1ELb1EEEEEEEEEvNT_6ParamsE,(.L_x_15206 - _ZN7cutlass13device_kernelIN5flash11enable_sm90INS1_16FlashAttnFwdSm90INS1_25CollectiveMainloopFwdSm90ILi2EN4cute5tupleIJNS5_1CILi1EEES8_S8_EEENS6_IJNS7_ILi128EEENS7_ILi96EEENS7_ILi64EEEEEELi256ENS_6half_tEfNS_4arch4Sm90ELb1ELb0ELb1ELb1ELb0ELb1ELb0ELb1ELb0ELb1ELb1ELb0EEENS1_21CollectiveEpilogueFwdINS6_IJSA_NS7_ILi256EEESB_EEES9_SE_SG_Li256ELb1ELb1ELb1ELb0EEENS1_36VarlenDynamicPersistentTileSchedulerILi128ELi96ELi256ELi128ELb1ELb1ELb1ELb1ELb1ELb1EEEEEEEEEvNT_6ParamsE)
        .other          _ZN7cutlass13device_kernelIN5flash11enable_sm90INS1_16FlashAttnFwdSm90INS1_25CollectiveMainloopFwdSm90ILi2EN4cute5tupleIJNS5_1CILi1EEES8_S8_EEENS6_IJNS7_ILi128EEENS7_ILi96EEENS7_ILi64EEEEEELi256ENS_6half_tEfNS_4arch4Sm90ELb1ELb0ELb1ELb1ELb0ELb1ELb0ELb1ELb0ELb1ELb1ELb0EEENS1_21CollectiveEpilogueFwdINS6_IJSA_NS7_ILi256EEESB_EEES9_SE_SG_Li256ELb1ELb1ELb1ELb0EEENS1_36VarlenDynamicPersistentTileSchedulerILi128ELi96ELi256ELi128ELb1ELb1ELb1ELb1ELb1ELb1EEEEEEEEEvNT_6ParamsE,@"STO_CUDA_ENTRY STV_DEFAULT"
_ZN7cutlass13device_kernelIN5flash11enable_sm90INS1_16FlashAttnFwdSm90INS1_25CollectiveMainloopFwdSm90ILi2EN4cute5tupleIJNS5_1CILi1EEES8_S8_EEENS6_IJNS7_ILi128EEENS7_ILi96EEENS7_ILi64EEEEEELi256ENS_6half_tEfNS_4arch4Sm90ELb1ELb0ELb1ELb1ELb0ELb1ELb0ELb1ELb0ELb1ELb1ELb0EEENS1_21CollectiveEpilogueFwdINS6_IJSA_NS7_ILi256EEESB_EEES9_SE_SG_Li256ELb1ELb1ELb1ELb0EEENS1_36VarlenDynamicPersistentTileSchedulerILi128ELi96ELi256ELi128ELb1ELb1ELb1ELb1ELb1ELb1EEEEEEEEEvNT_6ParamsE:
        /* <DEDUP_REMOVED lines=24> */
.L_x_13880:
[----:B------:R-:W-:Y:S05]  /*0180*/  BSYNC B0 ;  /* 0x0000000000007941 */ /* 0x000fea0003800000 */
.L_x_13879:
        /* <DEDUP_REMOVED lines=41> */
.L_x_13881:
        /* <DEDUP_REMOVED lines=22> */
.L_x_13882:
        /* <DEDUP_REMOVED lines=18> */
.L_x_13883:
        /* <DEDUP_REMOVED lines=22> */
.L_x_13884:
        /* <DEDUP_REMOVED lines=22> */
.L_x_13885:
        /* <DEDUP_REMOVED lines=8> */
.L_x_13888:
        /* <DEDUP_REMOVED lines=32> */
[----:B------:R-:W-:-:S02]  /*0be0*/  LEA.HI R4, R2, R7, RZ, 0x1 ;  /* 0x0000000702047211 */ /* 0x000fc400078f08ff */
[----:B------:R-:W-:Y:S02]  /*0bf0*/  SHF.R.S32.HI R5, RZ, 0x7, R0 ;  /* 0x00000007ff057819 */ /* 0x000fe40000011400 */
[----:B------:R-:W-:Y:S01]  /*0c00*/  SHF.R.S32.HI R8, RZ, 0x1f, R20 ;  /* 0x0000001fff087819 */ /* 0x000fe20000011414 */
[----:B------:R-:W-:Y:S01]  /*0c10*/  STL [R1+0x68], R20 ;  /* 0x0000681401007387 */ /* 0x000fe20000100800 */
[----:B------:R-:W-:Y:S02]  /*0c20*/  LOP3.LUT R4, R4, 0x1ffffffe, RZ, 0xc0, !PT ;  /* 0x1ffffffe04047812 */ /* 0x000fe400078ec0ff */
[----:B------:R-:W-:Y:S02]  /*0c30*/  LEA.HI R9, R8, R20, RZ, 0x2 ;  /* 0x0000001408097211 */ /* 0x000fe400078f10ff */
[----:B------:R-:W-:Y:S01]  /*0c40*/  LEA.HI R23, R3, R6, RZ, 0x2 ;  /* 0x0000000603177211 */ /* 0x000fe200078f10ff */
[----:B------:R-:W-:Y:S01]  /*0c50*/  IMAD.IADD R4, R7, 0x1, -R4 ;  /* 0x0000000107047824 */ /* 0x000fe200078e0a04 */
[----:B------:R-:W-:-:S02]  /*0c60*/  SHF.R.S32.HI R10, RZ, 0x2, R9 ;  /* 0x00000002ff0a7819 */ /* 0x000fc40000011409 */
[----:B------:R-:W-:Y:S02]  /*0c70*/  SHF.R.S32.HI R11, RZ, 0x1f, R9 ;  /* 0x0000001fff0b7819 */ /* 0x000fe40000011409 */
[----:B------:R-:W-:Y:S02]  /*0c80*/  LEA.HI R3, R3, R6, RZ, 0x3 ;  /* 0x0000000603037211 */ /* 0x000fe400078f18ff */
[----:B------:R-:W-:Y:S02]  /*0c90*/  LEA.HI R11, R11, R10, RZ, 0x3 ;  /* 0x0000000a0b0b7211 */ /* 0x000fe400078f18ff */
[----:B------:R-:W-:Y:S02]  /*0ca0*/  LEA.HI R0, R0, R5, RZ, 0x1 ;  /* 0x0000000500007211 */ /* 0x000fe400078f08ff */
[----:B------:R-:W-:Y:S02]  /*0cb0*/  LOP3.LUT R11, R11, 0xfffffff8, RZ, 0xc0, !PT ;  /* 0xfffffff80b0b7812 */ /* 0x000fe400078ec0ff */
[----:B------:R-:W-:-:S02]  /*0cc0*/  LEA.HI R8, R8, R20, RZ, 0x5 ;  /* 0x0000001408087211 */ /* 0x000fc400078f28ff */
[----:B------:R-:W-:Y:S01]  /*0cd0*/  LOP3.LUT R7, R3, 0xfffffff8, RZ, 0xc0, !PT ;  /* 0xfffffff803077812 */ /* 0x000fe200078ec0ff */
[----:B------:R-:W-:Y:S01]  /*0ce0*/  IMAD.IADD R11, R10, 0x1, -R11 ;  /* 0x000000010a0b7824 */ /* 0x000fe200078e0a0b */
[----:B------:R-:W-:Y:S02]  /*0cf0*/  LOP3.LUT R3, R23, 0xfffffffc, RZ, 0xc0, !PT ;  /* 0xfffffffc17037812 */ /* 0x000fe400078ec0ff */
[----:B------:R-:W-:Y:S01]  /*0d00*/  LOP3.LUT R0, R0, 0x3fffffe, RZ, 0xc0, !PT ;  /* 0x03fffffe00007812 */ /* 0x000fe200078ec0ff */
[C---:B------:R-:W-:Y:S01]  /*0d10*/  IMAD.IADD R205, R6.reuse, 0x1, -R7 ;  /* 0x0000000106cd7824 */ /* 0x040fe200078e0a07 */
[----:B------:R-:W-:Y:S01]  /*0d20*/  SHF.R.S32.HI R8, RZ, 0x5, R8 ;  /* 0x00000005ff087819 */ /* 0x000fe20000011408 */
[----:B------:R-:W-:Y:S01]  /*0d30*/  IMAD.IADD R3, R6, 0x1, -R3 ;  /* 0x0000000106037824 */ /* 0x000fe200078e0a03 */
[----:B------:R-:W-:Y:S01]  /*0d40*/  SHF.R.S32.HI R23, RZ, 0x2, R23 ;  /* 0x00000002ff177819 */ /* 0x000fe20000011417 */
[----:B------:R-:W-:Y:S01]  /*0d50*/  IMAD.IADD R0, R5, 0x1, -R0 ;  /* 0x0000000105007824 */ /* 0x000fe200078e0a00 */
[----:B------:R-:W-:Y:S01]  /*0d60*/  LOP3.LUT R5, R2, 0x3fffff0, RZ, 0xc0, !PT ;  /* 0x03fffff002057812 */ /* 0x000fe200078ec0ff */
[----:B------:R-:W-:Y:S01]  /*0d70*/  IMAD R11, R8, 0x10, R11 ;  /* 0x00000010080b7824 */ /* 0x000fe200078e020b */
[----:B------:R-:W-:Y:S01]  /*0d80*/  SHF.R.S32.HI R212, RZ, 0x5, R212 ;  /* 0x00000005ffd47819 */ /* 0x000fe200000114d4 */
[----:B------:R-:W-:Y:S01]  /*0d90*/  VIADD R228, R23, 0x40 ;  /* 0x0000004017e47836 */ /* 0x000fe20000000000 */
[C---:B------:R-:W-:Y:S01]  /*0da0*/  SHF.L.U32 R16, R3.reuse, 0x3, RZ ;  /* 0x0000000303107819 */ /* 0x040fe200000006ff */
[----:B------:R-:W-:Y:S01]  /*0db0*/  IMAD R12, R0, 0x40, R11 ;  /* 0x00000040000c7824 */ /* 0x000fe200078e020b */
        /* <DEDUP_REMOVED lines=9> */
[----:B------:R-:W-:Y:S01]  /*0e50*/  IMAD.SHL.U32 R200, R3, 0x4, RZ ;  /* 0x0000000403c87824 */ /* 0x000fe200078e00ff */
[----:B------:R-:W-:Y:S01]  /*0e60*/  LOP3.LUT R9, R9, 0x7ffffffc, RZ, 0xc0, !PT ;  /* 0x7ffffffc09097812 */ /* 0x000fe200078ec0ff */
[----:B------:R-:W-:Y:S01]  /*0e70*/  IMAD.SHL.U32 R11, R11, 0x40, RZ ;  /* 0x000000400b0b7824 */ /* 0x000fe200078e00ff */
[----:B------:R-:W-:Y:S01]  /*0e80*/  SHF.R.U32.HI R8, RZ, 0x3, R208 ;  /* 0x00000003ff087819 */ /* 0x000fe200000116d0 */
[----:B------:R-:W-:Y:S01]  /*0e90*/  IMAD.IADD R0, R3, 0x1, -R0 ;  /* 0x0000000103007824 */ /* 0x000fe200078e0a00 */
[----:B------:R-:W-:Y:S01]  /*0ea0*/  SHF.R.S32.HI R3, RZ, 0x1f, R205 ;  /* 0x0000001fff037819 */ /* 0x000fe200000114cd */
[----:B------:R-:W-:Y:S01]  /*0eb0*/  IMAD.IADD R9, R20, 0x1, -R9 ;  /* 0x0000000114097824 */ /* 0x000fe200078e0a09 */
[----:B------:R-:W-:Y:S01]  /*0ec0*/  LOP3.LUT R3, R208, 0x38, R16, 0xf8, !PT ;  /* 0x00000038d0037812 */ /* 0x000fe200078ef810 */
[----:B------:R-:W-:Y:S01]  /*0ed0*/  VIADD R217, R205, 0x40 ;  /* 0x00000040cdd97836 */ /* 0x000fe20000000000 */
[----:B------:R-:W-:Y:S01]  /*0ee0*/  LOP3.LUT R214, R11, 0xfffffe00, RZ, 0xc0, !PT ;  /* 0xfffffe000bd67812 */ /* 0x000fe200078ec0ff */
[----:B------:R-:W-:Y:S01]  /*0ef0*/  IMAD.SHL.U32 R210, R9, 0x2, RZ ;  /* 0x0000000209d27824 */ /* 0x000fe200078e00ff */
[----:B------:R-:W-:Y:S01]  /*0f00*/  LEA R4, R5, R4, 0x3 ;  /* 0x0000000405047211 */ /* 0x000fe200078e18ff */
[----:B------:R-:W-:Y:S01]  /*0f10*/  STL [R1+0x70], R12 ;  /* 0x0000700c01007387 */ /* 0x000fe20000100800 */
[----:B------:R-:W-:Y:S01]  /*0f20*/  LOP3.LUT R3, R214, R3, R8, 0xf6, !PT ;  /* 0x00000003d6037212 */ /* 0x000fe200078ef608 */
[----:B------:R-:W-:Y:S01]  /*0f30*/  VIADD R38, R210, 0x8 ;  /* 0x00000008d2267836 */ /* 0x000fe20000000000 */
[----:B------:R-:W-:Y:S01]  /*0f40*/  SHF.R.S32.HI R10, RZ, 0x1f, R217 ;  /* 0x0000001fff0a7819 */ /* 0x000fe200000114d9 */
[----:B------:R-:W-:Y:S01]  /*0f50*/  IMAD.SHL.U32 R4, R4, 0x8, RZ ;  /* 0x0000000804047824 */ /* 0x000fe200078e00ff */
[C---:B------:R-:W-:Y:S01]  /*0f60*/  IADD3 R34, R210.reuse, 0x28, RZ ;  /* 0x00000028d2227810 */ /* 0x040fe20007ffe0ff */
[----:B------:R-:W-:Y:S01]  /*0f70*/  IMAD R3, R3, 0x2, R18 ;  /* 0x0000000203037824 */ /* 0x000fe200078e0212 */
[C---:B------:R-:W-:Y:S01]  /*0f80*/  IADD3 R232, R210.reuse, 0xf8, RZ ;  /* 0x000000f8d2e87810 */ /* 0x040fe20007ffe0ff */
[C---:B------:R-:W-:Y:S01]  /*0f90*/  VIADD R35, R210.reuse, 0x20 ;  /* 0x00000020d2237836 */ /* 0x040fe20000000000 */
[----:B------:R-:W-:Y:S01]  /*0fa0*/  STL [R1+0x74], R4 ;  /* 0x0000740401007387 */ /* 0x000fe20000100800 */
[C---:B------:R-:W-:Y:S01]  /*0fb0*/  VIADD R32, R210.reuse, 0x38 ;  /* 0x00000038d2207836 */ /* 0x040fe20000000000 */
[----:B------:R-:W-:Y:S01]  /*0fc0*/  SHF.R.S32.HI R231, RZ, 0x1f, R23 ;  /* 0x0000001fffe77819 */ /* 0x000fe20000011417 */
[----:B------:R-:W-:Y:S01]  /*0fd0*/  VIADD R216, R205, 0x80 ;  /* 0x00000080cdd87836 */ /* 0x000fe20000000000 */
[----:B------:R0:W-:Y:S01]  /*0fe0*/  STL [R1+0x6c], R3 ;  /* 0x00006c0301007387 */ /* 0x0001e20000100800 */
[C---:B------:R-:W-:Y:S01]  /*0ff0*/  VIADD R29, R210.reuse, 0x50 ;  /* 0x00000050d21d7836 */ /* 0x040fe20000000000 */
[----:B------:R-:W-:Y:S01]  /*1000*/  SHF.R.S32.HI R34, RZ, 0x1f, R34 ;  /* 0x0000001fff227819 */ /* 0x000fe20000011422 */
[----:B------:R-:W-:Y:S01]  /*1010*/  VIADD R26, R210, 0x68 ;  /* 0x00000068d21a7836 */ /* 0x000fe20000000000 */
[----:B------:R-:W-:Y:S01]  /*1020*/  SHF.R.S32.HI R8, RZ, 0x1f, R216 ;  /* 0x0000001fff087819 */ /* 0x000fe200000114d8 */
[----:B------:R-:W-:-:S02]  /*1030*/  IMAD.MOV.U32 R6, RZ, RZ, R14 ;  /* 0x000000ffff067224 */ /* 0x000fc400078e000e */
        /* <DEDUP_REMOVED lines=11> */
[----:B------:R-:W-:Y:S01]  /*10f0*/  IMAD.MOV.U32 R5, RZ, RZ, R13 ;  /* 0x000000ffff057224 */ /* 0x000fe200078e000d */
        /* <DEDUP_REMOVED lines=37> */
[----:B------:R-:W-:Y:S01]  /*1350*/  IMAD.MOV.U32 R2, RZ, RZ, RZ ;  /* 0x000000ffff027224 */ /* 0x000fe200078e00ff */
[----:B------:R-:W-:Y:S01]  /*1360*/  SHF.R.S32.HI R20, RZ, 0x1f, R20 ;  /* 0x0000001fff147819 */ /* 0x000fe20000011414 */
[----:B------:R-:W-:Y:S01]  /*1370*/  VIADD R204, R200, 0x10 ;  /* 0x00000010c8cc7836 */ /* 0x000fe20000000000 */
[----:B------:R-:W-:Y:S01]  /*1380*/  SHF.R.S32.HI R15, RZ, 0x1f, R15 ;  /* 0x0000001fff0f7819 */ /* 0x000fe2000001140f */
[----:B------:R-:W-:Y:S01]  /*1390*/  IMAD R215, R0, 0x8, R12 ;  /* 0x0000000800d77824 */ /* 0x000fe200078e020c */
[----:B------:R-:W-:-:S02]  /*13a0*/  SHF.R.S32.HI R13, RZ, 0x1f, R13 ;  /* 0x0000001fff0d7819 */ /* 0x000fc4000001140d */
[----:B------:R-:W-:Y:S02]  /*13b0*/  SHF.R.S32.HI R11, RZ, 0x1f, R11 ;  /* 0x0000001fff0b7819 */ /* 0x000fe4000001140b */
[----:B------:R-:W-:Y:S02]  /*13c0*/  SHF.R.S32.HI R8, RZ, 0x1f, R234 ;  /* 0x0000001fff087819 */ /* 0x000fe400000114ea */
[----:B------:R-:W-:Y:S02]  /*13d0*/  SHF.R.S32.HI R4, RZ, 0x1f, R233 ;  /* 0x0000001fff047819 */ /* 0x000fe400000114e9 */
[----:B------:R-:W-:-:S07]  /*13e0*/  SHF.R.S32.HI R3, RZ, 0x1f, R232 ;  /* 0x0000001fff037819 */ /* 0x000fce00000114e8 */
.L_x_14049:
[----:B01----:R-:W0:Y:S02]  /*13f0*/  LDC.64 R8, c[0x0][0xc88] ;  /* 0x00032200ff087b82 */ /* 0x003e240000000a00 */
[----:B0-----:R-:W-:-:S05]  /*1400*/  IMAD.WIDE R8, R7, 0x4, R8 ;  /* 0x0000000407087825 */ /* 0x001fca00078e0208 */
[----:B--2---:R-:W2:Y:S01]  /*1410*/  LDG.E R224, desc[UR40][R8.64] ;  /* 0x0000002808e07981 */ /* 0x004ea2000c1e1900 */
[----:B------:R-:W-:Y:S05]  /*1420*/  YIELD ;  /* 0x0000000000007946 */ /* 0x000fea0003800000 */
[----:B------:R-:W-:Y:S01]  /*1430*/  ULDC.64 UR4, c[0x0][0xa28] ;  /* 0x00028a0000047ab9 */ /* 0x000fe20000000a00 */
[----:B------:R-:W-:Y:S01]  /*1440*/  ULDC.64 UR8, c[0x0][0xa18] ;  /* 0x0002860000087ab9 */ /* 0x000fe20000000a00 */
[----:B------:R-:W-:Y:S01]  /*1450*/  ISETP.NE.U32.AND P1, PT, RZ, UR4, PT ;  /* 0x00000004ff007c0c */ /* 0x000fe2000bf25070 */
[----:B------:R-:W-:Y:S01]  /*1460*/  ULDC.64 UR6, c[0x0][0xa08] ;  /* 0x0002820000067ab9 */ /* 0x000fe20000000a00 */
[----:B------:R-:W-:Y:S01]  /*1470*/  IMAD.MOV.U32 R15, RZ, RZ, RZ ;  /* 0x000000ffff0f7224 */ /* 0x000fe200078e00ff */
        /* <DEDUP_REMOVED lines=31> */
[----:B0---4-:R-:W-:Y:S06]  /*1670*/  @P2 BRA `(.L_x_13890) ;  /* 0x0000000000242947 */ /* 0x011fec0003800000 */
        /* <DEDUP_REMOVED lines=9> */
.L_x_13890:
[----:B------:R-:W-:Y:S01]  /*1710*/  ULDC.64 UR4, c[0x0][0xa20] ;  /* 0x0002880000047ab9 */ /* 0x000fe20000000a00 */
[C---:B------:R-:W-:Y:S02]  /*1720*/  LOP3.LUT R3, R6.reuse, 0xff000000, RZ, 0xc0, !PT ;  /* 0xff00000006037812 */ /* 0x040fe400078ec0ff */
        /* <DEDUP_REMOVED lines=11> */
.L_x_13891:
[----:B------:R-:W-:Y:S05]  /*17e0*/  @!P0 BRA `(.L_x_13892) ;  /* 0x00000000000c8947 */ /* 0x000fea0003800000 */
[----:B------:R-:W2:Y:S04]  /*17f0*/  LDG.E R3, desc[UR40][R12.64] ;  /* 0x000000280c037981 */ /* 0x000ea8000c1e1900 */
[----:B------:R-:W2:Y:S02]  /*1800*/  LDG.E R30, desc[UR40][R12.64+0x4] ;  /* 0x000004280c1e7981 */ /* 0x000ea4000c1e1900 */
[----:B--2---:R-:W-:-:S07]  /*1810*/  IMAD.IADD R30, R30, 0x1, -R3 ;  /* 0x000000011e1e7824 */ /* 0x004fce00078e0a03 */
.L_x_13892:
        /* <DEDUP_REMOVED lines=24> */
[----:B--2---:R-:W-:Y:S01]  /*19a0*/  @P0 IADD3 R24, -R0, R3, RZ ;  /* 0x0000000300180210 */ /* 0x004fe20007ffe1ff */
[----:B-1----:R-:W-:-:S04]  /*19b0*/  @P1 IMAD.HI.U32 R0, R4, R11, RZ ;  /* 0x0000000b04001227 */ /* 0x002fc800078e00ff */
[----:B------:R-:W-:Y:S01]  /*19c0*/  IMAD.IADD R209, R15, 0x1, R24 ;  /* 0x000000010fd17824 */ /* 0x000fe200078e0218 */
[----:B0-----:R-:W-:-:S03]  /*19d0*/  @P1 SHF.R.U32.HI R4, RZ, R7, R0 ;  /* 0x00000007ff041219 */ /* 0x001fc60000011600 */
[C---:B------:R-:W-:Y:S01]  /*19e0*/  VIADD R0, R209.reuse, 0x5f ;  /* 0x0000005fd1007836 */ /* 0x040fe20000000000 */
[----:B------:R-:W-:-:S03]  /*19f0*/  IADD3 R60, R209, 0x60, -R207 ;  /* 0x00000060d13c7810 */ /* 0x000fc60007ffe8cf */
[----:B------:R-:W-:-:S04]  /*1a00*/  IMAD.HI R0, R0, 0x2aaaaaab, RZ ;  /* 0x2aaaaaab00007827 */ /* 0x000fc800078e02ff */
[----:B------:R-:W-:Y:S01]  /*1a10*/  IMAD.IADD R4, R60, 0x1, R4 ;  /* 0x000000013c047824 */ /* 0x000fe200078e0204 */
[----:B------:R-:W-:-:S03]  /*1a20*/  SHF.R.U32.HI R29, RZ, 0x1f, R0 ;  /* 0x0000001fff1d7819 */ /* 0x000fc60000011600 */
[----:B------:R-:W-:Y:S01]  /*1a30*/  IMAD.HI R4, R4, 0x2aaaaaab, RZ ;  /* 0x2aaaaaab04047827 */ /* 0x000fe200078e02ff */
[----:B------:R-:W-:-:S04]  /*1a40*/  LEA.HI.SX32 R29, R0, R29, 0x1c ;  /* 0x0000001d001d7211 */ /* 0x000fc800078fe2ff */
[----:B------:R-:W-:-:S04]  /*1a50*/  SHF.R.U32.HI R3, RZ, 0x1f, R4 ;  /* 0x0000001fff037819 */ /* 0x000fc80000011604 */
[----:B------:R-:W-:Y:S01]  /*1a60*/  LEA.HI.SX32 R4, R4, R3, 0x1c ;  /* 0x0000000304047211 */ /* 0x000fe200078fe2ff */
[----:B------:R-:W-:-:S03]  /*1a70*/  IMAD.MOV.U32 R3, RZ, RZ, RZ ;  /* 0x000000ffff037224 */ /* 0x000fc600078e00ff */
[----:B---3--:R-:W-:-:S04]  /*1a80*/  VIMNMX R9, R29, R4, PT ;  /* 0x000000041d097248 */ /* 0x008fc80003fe0100 */
        /* <DEDUP_REMOVED lines=31> */
.L_x_13894:
[----:B------:R-:W-:Y:S05]  /*1c80*/  BSYNC B0 ;  /* 0x0000000000007941 */ /* 0x000fea0003800000 */
.L_x_13893:
        /* <DEDUP_REMOVED lines=25> */
[----:B------:R-:W-:Y:S01]  /*1e20*/  MOV R13, RZ ;  /* 0x000000ff000d7202 */ /* 0x000fe20000000f00 */
        /* <DEDUP_REMOVED lines=8> */
[----:B------:R-:W-:-:S07]  /*1eb0*/  IMAD.MOV.U32 R12, RZ, RZ, 0x1 ;  /* 0x00000001ff0c7424 */ /* 0x000fce00078e00ff */
[----:B------:R-:W-:-:S07]  /*1ec0*/  LEPC R20, `(.L_x_13897) ;  /* 0x000000001014794e */ /* 0x000fce0000000000 */
[----:B0----5:R-:W-:Y:S05]  /*1ed0*/  CALL.ABS.NOINC R14 ;  /* 0x000000000e007343 */ /* 0x021fea0003c00000 */
.L_x_13897:
[----:B------:R-:W-:Y:S05]  /*1ee0*/  BSYNC B6 ;  /* 0x0000000000067941 */ /* 0x000fea0003800000 */
.L_x_13896:
        /* <DEDUP_REMOVED lines=20> */
.L_x_13899:
[----:B------:R-:W-:Y:S05]  /*2030*/  BSYNC B6 ;  /* 0x0000000000067941 */ /* 0x000fea0003800000 */
.L_x_13898:
        /* <DEDUP_REMOVED lines=9> */
[----:B------:R-:W-:Y:S01]  /*20d0*/  VIADD R64, R16, 0x60 ;  /* 0x0000006010407836 */ /* 0x000fe20000000000 */
[----:B------:R-:W3:Y:S07]  /*20e0*/  LDC.64 R14, c[0x0][0x3f8] ;  /* 0x0000fe00ff0e7b82 */ /* 0x000eee0000000a00 */
[----:B------:R-:W-:-:S04]  /*20f0*/  @P0 IADD3 R6, P1, R225, UR4, RZ ;  /* 0x00000004e1060c10 */ /* 0x000fc8000ff3e0ff */
[----:B------:R-:W-:Y:S01]  /*2100*/  @P0 IADD3.X R7, R227, UR5, RZ, P1, !PT ;  /* 0x00000005e3070c10 */ /* 0x000fe20008ffe4ff */
[----:B------:R-:W-:Y:S01]  /*2110*/  ULDC.64 UR4, c[0x0][0xa08] ;  /* 0x0002820000047ab9 */ /* 0x000fe20000000a00 */
[----:B------:R-:W-:Y:S01]  /*2120*/  VIADD R12, R16, 0xe0 ;  /* 0x000000e0100c7836 */ /* 0x000fe20000000000 */
[----:B------:R-:W4:Y:S02]  /*2130*/  LDC R75, c[0x0][0x3f4] ;  /* 0x0000fd00ff4b7b82 */ /* 0x000f240000000800 */
[----:B------:R2:W4:Y:S01]  /*2140*/  @P0 LDG.E R0, desc[UR40][R6.64] ;  /* 0x0000002806000981 */ /* 0x000522000c1e1900 */
[----:B------:R-:W-:Y:S01]  /*2150*/  SHF.R.S32.HI R32, RZ, 0x1f, R58 ;  /* 0x0000001fff207819 */ /* 0x000fe2000001143a */
[-C--:B0-----:R-:W-:Y:S01]  /*2160*/  IMAD.WIDE.U32 R4, R58, R8.reuse, RZ ;  /* 0x000000083a047225 */ /* 0x081fe200078e00ff */
[----:B------:R-:W-:Y:S02]  /*2170*/  ISETP.NE.U32.AND P0, PT, RZ, UR4, PT ;  /* 0x00000004ff007c0c */ /* 0x000fe4000bf05070 */
[----:B------:R-:W-:Y:S01]  /*2180*/  SHF.R.S32.HI R201, RZ, 0x1f, R200 ;  /* 0x0000001fffc97819 */ /* 0x000fe200000114c8 */
[-C--:B------:R-:W-:Y:S01]  /*2190*/  IMAD R10, R32, R8.reuse, RZ ;  /* 0x00000008200a7224 */ /* 0x080fe200078e02ff */
[----:B------:R-:W-:Y:S01]  /*21a0*/  ISETP.NE.AND.EX P0, PT, RZ, UR5, PT, P0 ;  /* 0x00000005ff007c0c */ /* 0x000fe2000bf05300 */
[----:B------:R-:W-:Y:S01]  /*21b0*/  ULDC.64 UR4, c[0x0][0x308] ;  /* 0x0000c20000047ab9 */ /* 0x000fe20000000a00 */
[----:B------:R-:W-:Y:S01]  /*21c0*/  IMAD.WIDE.U32 R62, R23, R8, R16 ;  /* 0x00000008173e7225 */ /* 0x000fe200078e0010 */
[----:B------:R-:W0:Y:S01]  /*21d0*/  LDC.64 R56, c[0x0][0x408] ;  /* 0x00010200ff387b82 */ /* 0x000e220000000a00 */
[----:B-1----:R-:W-:-:S02]  /*21e0*/  SHF.R.U32.HI R40, RZ, 0x7, R40 ;  /* 0x00000007ff287819 */ /* 0x002fc40000011628 */
[----:B------:R-:W-:Y:S01]  /*21f0*/  IMAD R3, R58, R9, R10 ;  /* 0x000000093a037224 */ /* 0x000fe200078e020a */
[----:B------:R-:W-:Y:S01]  /*2200*/  SHF.L.U64.HI R67, R8, 0x6, R9 ;  /* 0x0000000608437819 */ /* 0x000fe20000010209 */
[----:B--2---:R-:W-:Y:S01]  /*2210*/  VIADD R11, R11, 0xffffff80 ;  /* 0xffffff800b0b7836 */ /* 0x004fe20000000000 */
[----:B------:R-:W-:Y:S01]  /*2220*/  ISETP.NE.AND P6, PT, R40, 0x1, PT ;  /* 0x000000012800780c */ /* 0x000fe20003fc5270 */
[C---:B------:R-:W-:Y:S01]  /*2230*/  VIADD R65, R16.reuse, 0x80 ;  /* 0x0000008010417836 */ /* 0x040fe20000000000 */
[----:B------:R-:W-:Y:S01]  /*2240*/  IADD3 R5, R5, R3, RZ ;  /* 0x0000000305057210 */ /* 0x000fe20007ffe0ff */
[----:B------:R-:W-:Y:S01]  /*2250*/  VIADD R66, R16, 0xa0 ;  /* 0x000000a010427836 */ /* 0x000fe20000000000 */
[----:B------:R-:W-:Y:S01]  /*2260*/  SHF.R.S32.HI R6, RZ, 0x1f, R11 ;  /* 0x0000001fff067819 */ /* 0x000fe2000001140b */
[----:B------:R-:W-:Y:S01]  /*2270*/  IMAD.SHL.U32 R68, R8, 0x40, RZ ;  /* 0x0000004008447824 */ /* 0x000fe200078e00ff */
[----:B---3--:R-:W-:Y:S01]  /*2280*/  SHF.L.U64.HI R69, R14, 0x6, R15 ;  /* 0x000000060e457819 */ /* 0x008fe2000001020f */
[----:B------:R-:W-:Y:S01]  /*2290*/  IMAD.WIDE.U32 R4, R222, UR4, R4 ;  /* 0x00000004de047c25 */ /* 0x000fe2000f8e0004 */
[----:B------:R-:W-:-:S02]  /*22a0*/  LEA.HI R38, R6, R11, RZ, 0x2 ;  /* 0x0000000b06267211 */ /* 0x000fc400078f10ff */
[----:B------:R-:W-:Y:S01]  /*22b0*/  SHF.R.S32.HI R73, RZ, 0x1f, R228 ;  /* 0x0000001fff497819 */ /* 0x000fe200000114e4 */
[----:B------:R-:W-:Y:S01]  /*22c0*/  IMAD R5, R222, UR5, R5 ;  /* 0x00000005de057c24 */ /* 0x000fe2000f8e0205 */
[----:B------:R-:W-:Y:S01]  /*22d0*/  ULDC.64 UR4, c[0x0][0x310] ;  /* 0x0000c40000047ab9 */ /* 0x000fe20000000a00 */
[----:B------:R-:W-:Y:S01]  /*22e0*/  IMAD R6, R231, R8, RZ ;  /* 0x00000008e7067224 */ /* 0x000fe200078e02ff */
[----:B------:R-:W-:Y:S01]  /*22f0*/  SHF.R.S32.HI R38, RZ, 0x1f, R38 ;  /* 0x0000001fff267819 */ /* 0x000fe20000011426 */
[----:B------:R-:W-:Y:S02]  /*2300*/  VIADD R11, R16, 0xc0 ;  /* 0x000000c0100b7836 */ /* 0x000fe40000000000 */
[----:B------:R-:W-:Y:S01]  /*2310*/  IMAD R10, R23, R9, R6 ;  /* 0x00000009170a7224 */ /* 0x000fe200078e0206 */
[----:B------:R-:W-:Y:S01]  /*2320*/  LEA.HI R38, R38, R23, RZ, 0x3 ;  /* 0x0000001726267211 */ /* 0x000fe200078f18ff */
[----:B0-----:R-:W-:Y:S01]  /*2330*/  IMAD R30, R231, R56, RZ ;  /* 0x00000038e71e7224 */ /* 0x001fe200078e02ff */
[----:B------:R-:W-:Y:S01]  /*2340*/  SHF.L.U64.HI R71, R56, 0x6, R57 ;  /* 0x0000000638477819 */ /* 0x000fe20000010239 */
[----:B------:R-:W-:Y:S01]  /*2350*/  IMAD.MOV.U32 R89, RZ, RZ, 0x20 ;  /* 0x00000020ff597424 */ /* 0x000fe200078e00ff */
[----:B------:R-:W-:Y:S01]  /*2360*/  LOP3.LUT R38, R38, 0xfffffff8, RZ, 0xc0, !PT ;  /* 0xfffffff826267812 */ /* 0x000fe200078ec0ff */
[----:B------:R-:W-:-:S02]  /*2370*/  IMAD R37, R23, R57, R30 ;  /* 0x0000003917257224 */ /* 0x000fc400078e021e */
[----:B------:R-:W-:-:S04]  /*2380*/  IMAD.WIDE.U32 R30, R23, R56, R16 ;  /* 0x00000038171e7225 */ /* 0x000fc800078e0010 */
[----:B------:R-:W-:Y:S02]  /*2390*/  IMAD.IADD R38, R23, 0x1, -R38 ;  /* 0x0000000117267824 */ /* 0x000fe400078e0a26 */
[----:B------:R-:W-:Y:S02]  /*23a0*/  IMAD.IADD R31, R37, 0x1, R31 ;  /* 0x00000001251f7824 */ /* 0x000fe400078e021f */
[----:B------:R-:W-:Y:S02]  /*23b0*/  IMAD.SHL.U32 R83, R38, 0x40, RZ ;  /* 0x0000004026537824 */ /* 0x000fe400078e00ff */
[----:B-----5:R-:W-:-:S03]  /*23c0*/  IMAD.WIDE.U32 R30, R152, R56, R30 ;  /* 0x00000038981e7225 */ /* 0x020fc600078e001e */
[----:B------:R-:W-:Y:S01]  /*23d0*/  LOP3.LUT R83, R83, 0x1c0, RZ, 0xc0, !PT ;  /* 0x000001c053537812 */ /* 0x000fe200078ec0ff */
[----:B------:R-:W-:Y:S01]  /*23e0*/  VIADD R74, R40, 0x8 ;  /* 0x00000008284a7836 */ /* 0x000fe20000000000 */
[----:B------:R-:W-:Y:S01]  /*23f0*/  SHF.R.U32.HI R40, RZ, 0x3, R208 ;  /* 0x00000003ff287819 */ /* 0x000fe200000116d0 */
[----:B------:R-:W-:Y:S01]  /*2400*/  IMAD R39, R57, 0x60, RZ ;  /* 0x0000006039277824 */ /* 0x000fe200078e02ff */
[----:B------:R-:W-:Y:S01]  /*2410*/  SHF.R.U32.HI R86, RZ, 0x3, R83 ;  /* 0x00000003ff567819 */ /* 0x000fe20000011653 */
[----:B------:R-:W-:Y:S02]  /*2420*/  IMAD.SHL.U32 R72, R56, 0x40, RZ ;  /* 0x0000004038487824 */ /* 0x000fe400078e00ff */
[----:B------:R-:W-:Y:S02]  /*2430*/  IMAD R77, R15, 0x60, RZ ;  /* 0x000000600f4d7824 */ /* 0x000fe400078e02ff */
[----:B------:R-:W-:Y:S01]  /*2440*/  IMAD.SHL.U32 R70, R14, 0x40, RZ ;  /* 0x000000400e467824 */ /* 0x000fe200078e00ff */
[----:B----4-:R-:W-:-:S02]  /*2450*/  SHF.R.S32.HI R3, RZ, 0x1f, R0 ;  /* 0x0000001fff037819 */ /* 0x010fc40000011400 */
[----:B------:R-:W-:Y:S02]  /*2460*/  SEL R21, R0, RZ, !P0 ;  /* 0x000000ff00157207 */ /* 0x000fe40004000000 */
[----:B------:R-:W-:-:S03]  /*2470*/  SEL R13, R3, RZ, !P0 ;  /* 0x000000ff030d7207 */ /* 0x000fc60004000000 */
[----:B------:R-:W-:-:S04]  /*2480*/  IMAD.WIDE.U32 R4, R21, UR4, R4 ;  /* 0x0000000415047c25 */ /* 0x000fc8000f8e0004 */
[----:B------:R-:W-:Y:S01]  /*2490*/  IMAD R0, R13, UR4, RZ ;  /* 0x000000040d007c24 */ /* 0x000fe2000f8e02ff */
[----:B------:R-:W-:-:S03]  /*24a0*/  IADD3 R3, P2, R4, R62, RZ ;  /* 0x0000003e04037210 */ /* 0x000fc60007f5e0ff */
[----:B------:R-:W-:Y:S01]  /*24b0*/  IMAD R61, R21, UR5, R0 ;  /* 0x00000005153d7c24 */ /* 0x000fe2000f8e0200 */
[----:B------:R-:W-:Y:S05]  /*24c0*/  @!P6 WARPSYNC.ALL ;  /* 0x000000000000e948 */ /* 0x000fea0003800000 */
[C---:B------:R-:W-:Y:S01]  /*24d0*/  VIADD R0, R16.reuse, 0x20 ;  /* 0x0000002010007836 */ /* 0x040fe20000000000 */
[----:B------:R-:W-:Y:S01]  /*24e0*/  ULDC UR4, c[0x0][0x320] ;  /* 0x0000c80000047ab9 */ /* 0x000fe20000000800 */
[----:B------:R-:W-:Y:S01]  /*24f0*/  IMAD.IADD R61, R5, 0x1, R61 ;  /* 0x00000001053d7824 */ /* 0x000fe200078e023d */
[----:B------:R-:W-:Y:S01]  /*2500*/  @!P6 BAR.SYNC.DEFER_BLOCKING 0x9, 0x100 ;  /* 0x024400000000eb1d */ /* 0x000fe20000010000 */
[----:B------:R-:W-:-:S02]  /*2510*/  ISETP.GE.AND P0, PT, R16, UR4, PT ;  /* 0x0000000410007c0c */ /* 0x000fc4000bf06270 */
[----:B------:R-:W-:Y:S02]  /*2520*/  ISETP.GE.AND P1, PT, R0, UR4, PT ;  /* 0x0000000400007c0c */ /* 0x000fe4000bf26270 */
[----:B------:R-:W-:Y:S01]  /*2530*/  IADD3.X R62, R61, R63, R10, P2, !PT ;  /* 0x0000003f3d3e7210 */ /* 0x000fe200017fe40a */
[----:B------:R-:W-:Y:S01]  /*2540*/  VIADD R63, R16, 0x40 ;  /* 0x00000040103f7836 */ /* 0x000fe20000000000 */
[----:B------:R-:W-:Y:S01]  /*2550*/  SEL R7, RZ, 0xffffffff, P1 ;  /* 0xffffffffff077807 */ /* 0x000fe20000800000 */
[----:B------:R-:W-:Y:S01]  /*2560*/  ULDC.64 UR6, c[0x0][0x330] ;  /* 0x0000cc0000067ab9 */ /* 0x000fe20000000a00 */
[----:B------:R-:W-:Y:S02]  /*2570*/  SEL R6, RZ, 0x1, P0 ;  /* 0x00000001ff067807 */ /* 0x000fe40000000000 */
[----:B------:R-:W-:Y:S01]  /*2580*/  ISETP.GE.AND P0, PT, R63, UR4, PT ;  /* 0x000000043f007c0c */ /* 0x000fe2000bf06270 */
[----:B------:R-:W-:Y:S01]  /*2590*/  IMAD.SHL.U32 R7, R7, 0x2, RZ ;  /* 0x0000000207077824 */ /* 0x000fe200078e00ff */
[----:B------:R-:W-:-:S02]  /*25a0*/  ISETP.GE.AND P1, PT, R64, UR4, PT ;  /* 0x0000000440007c0c */ /* 0x000fc4000bf26270 */
[----:B------:R-:W-:Y:S02]  /*25b0*/  ISETP.GE.AND P2, PT, R11, UR4, PT ;  /* 0x000000040b007c0c */ /* 0x000fe4000bf46270 */
[----:B------:R-:W-:Y:S02]  /*25c0*/  ISETP.GE.AND P3, PT, R12, UR4, PT ;  /* 0x000000040c007c0c */ /* 0x000fe4000bf66270 */
[----:B------:R-:W-:Y:S01]  /*25d0*/  LOP3.LUT R10, R7, 0x2, R6, 0xe2, !PT ;  /* 0x00000002070a7812 */ /* 0x000fe200078ee206 */
[C---:B------:R-:W-:Y:S01]  /*25e0*/  IMAD.WIDE.U32 R6, R222.reuse, UR6, R16 ;  /* 0x00000006de067c25 */ /* 0x040fe2000f8e0010 */
[----:B------:R-:W-:Y:S02]  /*25f0*/  SEL R11, RZ, 0x4, P0 ;  /* 0x00000004ff0b7807 */ /* 0x000fe40000000000 */
[----:B------:R-:W-:Y:S01]  /*2600*/  SEL R12, RZ, 0x8, P1 ;  /* 0x00000008ff0c7807 */ /* 0x000fe20000800000 */
[----:B------:R-:W-:Y:S01]  /*2610*/  IMAD R7, R222, UR7, R7 ;  /* 0x00000007de077c24 */ /* 0x000fe2000f8e0207 */
[----:B------:R-:W-:-:S02]  /*2620*/  ISETP.GE.AND P0, PT, R65, UR4, PT ;  /* 0x0000000441007c0c */ /* 0x000fc4000bf06270 */
        /* <DEDUP_REMOVED lines=8> */
[----:B------:R-:W-:Y:S01]  /*26b0*/  ISETP.GE.AND P0, PT, R16, R75, PT ;  /* 0x0000004b1000720c */ /* 0x000fe20003f06270 */
[----:B------:R-:W-:Y:S01]  /*26c0*/  IMAD R93, R21, UR5, R13 ;  /* 0x00000005155d7c24 */ /* 0x000fe2000f8e020d */
[----:B------:R-:W-:Y:S01]  /*26d0*/  LOP3.LUT R11, R12, R10, R11, 0xfe, !PT ;  /* 0x0000000a0c0b7212 */ /* 0x000fe200078efe0b */
[----:B------:R-:W-:Y:S01]  /*26e0*/  IMAD.WIDE.U32 R12, R23, R14, R16 ;  /* 0x0000000e170c7225 */ /* 0x000fe200078e0010 */
[----:B------:R-:W-:-:S02]  /*26f0*/  SEL R10, RZ, 0x40, P2 ;  /* 0x00000040ff0a7807 */ /* 0x000fc40001000000 */
[----:B------:R-:W-:Y:S01]  /*2700*/  SEL R33, R75, RZ, P0 ;  /* 0x000000ff4b217207 */ /* 0x000fe20000000000 */
[----:B------:R-:W-:Y:S01]  /*2710*/  IMAD.WIDE.U32 R20, R23, R56, R200 ;  /* 0x0000003817147225 */ /* 0x000fe200078e00c8 */
[----:B------:R-:W-:Y:S02]  /*2720*/  LOP3.LUT R95, R11, R10, RZ, 0xfc, !PT ;  /* 0x0000000a0b5f7212 */ /* 0x000fe400078efcff */
[----:B------:R-:W-:Y:S01]  /*2730*/  IADD3 R58, P1, R23, R58, RZ ;  /* 0x0000003a173a7210 */ /* 0x000fe20007f3e0ff */
[-C--:B------:R-:W-:Y:S01]  /*2740*/  IMAD R10, R231, R14.reuse, RZ ;  /* 0x0000000ee70a7224 */ /* 0x080fe200078e02ff */
[----:B------:R-:W-:Y:S01]  /*2750*/  IADD3 R21, R21, R37, RZ ;  /* 0x0000002515157210 */ /* 0x000fe20007ffe0ff */
        /* <DEDUP_REMOVED lines=11> */
[-C--:B------:R-:W-:Y:S01]  /*2810*/  IMAD.WIDE.U32 R10, R152, R14.reuse, R10 ;  /* 0x0000000e980a7225 */ /* 0x080fe200078e000a */
[----:B------:R-:W-:Y:S02]  /*2820*/  LOP3.LUT R85, R34, 0xfffffff8, RZ, 0xc0, !PT ;  /* 0xfffffff822557812 */ /* 0x000fe400078ec0ff */
[----:B------:R-:W-:Y:S01]  /*2830*/  SHF.R.S32.HI R84, RZ, 0x3, R34 ;  /* 0x00000003ff547819 */ /* 0x000fe20000011422 */
[-C--:B------:R-:W-:Y:S01]  /*2840*/  IMAD R36, R35, R14.reuse, RZ ;  /* 0x0000000e23247224 */ /* 0x080fe200078e02ff */
[----:B------:R-:W-:Y:S01]  /*2850*/  SHF.R.S32.HI R87, RZ, 0x1f, R85 ;  /* 0x0000001fff577819 */ /* 0x000fe20000011455 */
[----:B------:R-:W-:Y:S01]  /*2860*/  IMAD.WIDE.U32 R12, R152, R14, R12 ;  /* 0x0000000e980c7225 */ /* 0x000fe200078e000c */
[----:B------:R-:W-:-:S03]  /*2870*/  LOP3.LUT R95, R95, 0x40, RZ, 0xc0, !PT ;  /* 0x000000405f5f7812 */ /* 0x000fc600078ec0ff */
[----:B------:R-:W-:Y:S02]  /*2880*/  IMAD R37, R152, R15, R36 ;  /* 0x0000000f98257224 */ /* 0x000fe400078e0224 */
[----:B------:R-:W-:Y:S02]  /*2890*/  IMAD R33, R9, 0x60, RZ ;  /* 0x0000006009217824 */ /* 0x000fe400078e02ff */
[----:B------:R-:W-:-:S04]  /*28a0*/  IMAD.WIDE.U32 R8, R8, 0x60, RZ ;  /* 0x0000006008087825 */ /* 0x000fc800078e00ff */
[-C--:B------:R-:W-:Y:S02]  /*28b0*/  IMAD R35, R35, R56.reuse, RZ ;  /* 0x0000003823237224 */ /* 0x080fe400078e02ff */
[----:B------:R-:W-:Y:S02]  /*28c0*/  IMAD.IADD R79, R11, 0x1, R37 ;  /* 0x000000010b4f7824 */ /* 0x000fe400078e0225 */
[----:B------:R-:W-:Y:S01]  /*28d0*/  IMAD.IADD R80, R37, 0x1, R13 ;  /* 0x0000000125507824 */ /* 0x000fe200078e020d */
[----:B------:R-:W-:Y:S01]  /*28e0*/  LOP3.LUT R37, R83, 0x18, R16, 0xf8, !PT ;  /* 0x0000001853257812 */ /* 0x000fe200078ef810 */
[C---:B------:R-:W-:Y:S02]  /*28f0*/  IMAD R35, R152.reuse, R57, R35 ;  /* 0x0000003998237224 */ /* 0x040fe400078e0223 */
[----:B------:R-:W-:Y:S01]  /*2900*/  IMAD.WIDE.U32 R20, R152, R56, R20 ;  /* 0x0000003898147225 */ /* 0x000fe200078e0014 */
[----:B------:R-:W-:-:S03]  /*2910*/  LOP3.LUT R37, R37, R86, RZ, 0x3c, !PT ;  /* 0x0000005625257212 */ /* 0x000fc600078e3cff */
[----:B------:R-:W-:Y:S01]  /*2920*/  IMAD.X R59, R231, 0x1, R32, P1 ;  /* 0x00000001e73b7824 */ /* 0x000fe200008e0620 */
[----:B------:R-:W-:Y:S01]  /*2930*/  LOP3.LUT P1, RZ, R38, 0x4, RZ, 0xc0, !PT ;  /* 0x0000000426ff7812 */ /* 0x000fe2000782c0ff */
[----:B------:R-:W-:Y:S01]  /*2940*/  IMAD.IADD R76, R9, 0x1, R33 ;  /* 0x00000001094c7824 */ /* 0x000fe200078e0221 */
[--C-:B------:R-:W-:Y:S01]  /*2950*/  LOP3.LUT R32, R208, 0x38, R34.reuse, 0xf8, !PT ;  /* 0x00000038d0207812 */ /* 0x100fe200078ef822 */
[----:B------:R-:W-:Y:S01]  /*2960*/  IMAD.IADD R81, R21, 0x1, R35 ;  /* 0x0000000115517824 */ /* 0x000fe200078e0223 */
[----:B------:R-:W-:Y:S01]  /*2970*/  LOP3.LUT R33, R83, 0x38, R34, 0xf8, !PT ;  /* 0x0000003853217812 */ /* 0x000fe200078ef822 */
[----:B------:R-:W-:Y:S01]  /*2980*/  IMAD.IADD R82, R35, 0x1, R31 ;  /* 0x0000000123527824 */ /* 0x000fe200078e021f */
[----:B------:R-:W-:Y:S01]  /*2990*/  LOP3.LUT R35, R32, R40, RZ, 0x3c, !PT ;  /* 0x0000002820237212 */ /* 0x000fe200078e3cff */
[----:B------:R-:W-:Y:S01]  /*29a0*/  IMAD.WIDE.U32 R56, R56, 0x60, RZ ;  /* 0x0000006038387825 */ /* 0x000fe200078e00ff */
[----:B------:R-:W-:Y:S02]  /*29b0*/  SEL R89, R89, 0xffffffe0, !P1 ;  /* 0xffffffe059597807 */ /* 0x000fe40004800000 */
[----:B------:R-:W-:Y:S01]  /*29c0*/  LOP3.LUT R33, R33, R86, RZ, 0x3c, !PT ;  /* 0x0000005621217212 */ /* 0x000fe200078e3cff */
[----:B------:R-:W-:Y:S01]  /*29d0*/  IMAD.WIDE.U32 R14, R14, 0x60, RZ ;  /* 0x000000600e0e7825 */ /* 0x000fe200078e00ff */
[----:B------:R-:W-:-:S02]  /*29e0*/  IADD3 R78, R57, R39, RZ ;  /* 0x00000027394e7210 */ /* 0x000fc40007ffe0ff */
[----:B------:R-:W-:Y:S01]  /*29f0*/  ISETP.GE.AND P1, PT, R16, UR4, PT ;  /* 0x0000000410007c0c */ /* 0x000fe2000bf26270 */
[----:B------:R-:W-:Y:S02]  /*2a00*/  IMAD R90, R212, 0x200, R37 ;  /* 0x00000200d45a7824 */ /* 0x000fe400078e0225 */
[----:B------:R-:W-:Y:S02]  /*2a10*/  IMAD.SHL.U32 R75, R75, 0x2, RZ ;  /* 0x000000024b4b7824 */ /* 0x000fe400078e00ff */
[----:B------:R-:W-:Y:S02]  /*2a20*/  IMAD.IADD R77, R15, 0x1, R77 ;  /* 0x000000010f4d7824 */ /* 0x000fe400078e024d */
[----:B------:R-:W-:Y:S02]  /*2a30*/  IMAD.IADD R88, R214, 0x1, R35 ;  /* 0x00000001d6587824 */ /* 0x000fe400078e0223 */
[----:B------:R-:W-:Y:S02]  /*2a40*/  IMAD R91, R212, 0x200, R33 ;  /* 0x00000200d45b7824 */ /* 0x000fe400078e0221 */
[----:B------:R-:W-:-:S02]  /*2a50*/  IMAD.IADD R92, R89, 0x1, R90 ;  /* 0x00000001595c7824 */ /* 0x000fc400078e025a */
[----:B------:R-:W-:-:S07]  /*2a60*/  IMAD.IADD R93, R7, 0x1, R93 ;  /* 0x00000001075d7824 */ /* 0x000fce00078e025d */
.L_x_13947:
        /* <DEDUP_REMOVED lines=13> */
[----:B------:R-:W-:-:S03]  /*2b40*/  IMAD R103, R103, 0x2, R26 ;  /* 0x0000000267677824 */ /* 0x000fc600078e021a */
[----:B------:R-:W-:Y:S02]  /*2b50*/  IADD3.X R32, R62, R51, R67, P3, P4 ;  /* 0x000000333e207210 */ /* 0x000fe40001fe8443 */
[----:B0-----:R-:W-:Y:S02]  /*2b60*/  LEA R40, P3, R27, R98, 0x1 ;  /* 0x000000621b287211 */ /* 0x001fe400078608ff */
[----:B------:R-:W-:Y:S02]  /*2b70*/  IADD3.X R34, R51, R62, RZ, P5, !PT ;  /* 0x0000003e33227210 */ /* 0x000fe40002ffe4ff */
[-C--:B------:R-:W-:Y:S01]  /*2b80*/  LEA.HI.X R41, R27, R99.reuse, R32, 0x1, P3 ;  /* 0x000000631b297211 */ /* 0x080fe200018f0c20 */
[----:B------:R-:W-:Y:S01]  /*2b90*/  IMAD R27, R2, 0x1800, R90 ;  /* 0x00001800021b7824 */ /* 0x000fe200078e025a */
[----:B-1----:R-:W-:Y:S02]  /*2ba0*/  ISETP.GE.AND P3, PT, R102, 0x1, PT ;  /* 0x000000016600780c */ /* 0x002fe40003f66270 */
[----:B------:R-:W-:Y:S01]  /*2bb0*/  LEA R42, P5, R33, R98, 0x1 ;  /* 0x00000062212a7211 */ /* 0x000fe200078a08ff */
[----:B------:R-:W-:Y:S01]  /*2bc0*/  IMAD R104, R27, 0x2, R26 ;  /* 0x000000021b687824 */ /* 0x000fe200078e021a */
[----:B------:R-:W-:Y:S01]  /*2bd0*/  ISETP.GT.AND P4, PT, R45, R28, PT ;  /* 0x0000001c2d00720c */ /* 0x000fe20003f84270 */
[----:B------:R-:W-:Y:S01]  /*2be0*/  IMAD.MOV.U32 R27, RZ, RZ, R45 ;  /* 0x000000ffff1b7224 */ /* 0x000fe200078e002d */
[----:B------:R-:W-:-:S02]  /*2bf0*/  LEA.HI.X R43, R33, R99, R34, 0x1, P5 ;  /* 0x00000063212b7211 */ /* 0x000fc400028f0c22 */
[----:B------:R-:W-:-:S05]  /*2c00*/  P2R R97, PR, RZ, 0x10 ;  /* 0x00000010ff617803 */ /* 0x000fca0000000000 */
[----:B----4-:R-:W-:Y:S05]  /*2c10*/  @!P3 BRA `(.L_x_13901) ;  /* 0x0000002400d4b947 */ /* 0x010fea0003800000 */
        /* <DEDUP_REMOVED lines=41> */
.L_x_13904:
[----:B------:R-:W-:Y:S05]  /*2eb0*/  BSYNC B1 ;  /* 0x0000000000017941 */ /* 0x000fea0003800000 */
.L_x_13903:
        /* <DEDUP_REMOVED lines=28> */
.L_x_13906:
[----:B------:R-:W-:Y:S05]  /*3080*/  BSYNC B1 ;  /* 0x0000000000017941 */ /* 0x000fea0003800000 */
.L_x_13905:
        /* <DEDUP_REMOVED lines=8> */
[----:B------:R-:W-:Y:S02]  /*3110*/  MOV R33, R49 ;  /* 0x0000003100217202 */ /* 0x000fe40000000f00 */
[----:B------:R-:W-:-:S02]  /*3120*/  PLOP3.LUT P3, PT, PT, PT, UP0, 0x80, 0x0 ;  /* 0x000000000000781c */ /* 0x000fc40003f6f008 */
[----:B------:R-:W-:Y:S01]  /*3130*/  PRMT R114, R32, 0x5410, R33 ;  /* 0x0000541020727816 */ /* 0x000fe20000000021 */
[----:B-----5:R-:W-:Y:S01]  /*3140*/  IMAD.MOV.U32 R32, RZ, RZ, R38 ;  /* 0x000000ffff207224 */ /* 0x020fe200078e0026 */
[----:B------:R-:W-:Y:S01]  /*3150*/  PRMT R116, R34, 0x5410, R35 ;  /* 0x0000541022747816 */ /* 0x000fe20000000023 */
[----:B------:R-:W-:Y:S02]  /*3160*/  IMAD.MOV.U32 R33, RZ, RZ, R39 ;  /* 0x000000ffff217224 */ /* 0x000fe400078e0027 */
[----:B------:R-:W-:Y:S02]  /*3170*/  IMAD.MOV.U32 R34, RZ, RZ, R44 ;  /* 0x000000ffff227224 */ /* 0x000fe400078e002c */
[----:B------:R-:W-:Y:S01]  /*3180*/  IMAD.MOV.U32 R35, RZ, RZ, R45 ;  /* 0x000000ffff237224 */ /* 0x000fe200078e002d */
[----:B------:R-:W-:Y:S01]  /*3190*/  PRMT R98, R32, 0x5410, R33 ;  /* 0x0000541020627816 */ /* 0x000fe20000000021 */
[----:B------:R-:W-:Y:S02]  /*31a0*/  IMAD.MOV.U32 R32, RZ, RZ, R36 ;  /* 0x000000ffff207224 */ /* 0x000fe400078e0024 */
[----:B------:R-:W-:Y:S01]  /*31b0*/  IMAD.MOV.U32 R33, RZ, RZ, R37 ;  /* 0x000000ffff217224 */ /* 0x000fe200078e0025 */
[----:B------:R-:W-:Y:S01]  /*31c0*/  PRMT R100, R35, 0x5410, R34 ;  /* 0x0000541023647816 */ /* 0x000fe20000000022 */
[----:B------:R-:W-:-:S02]  /*31d0*/  IMAD.MOV.U32 R34, RZ, RZ, R46 ;  /* 0x000000ffff227224 */ /* 0x000fc400078e002e */
[----:B------:R-:W-:Y:S01]  /*31e0*/  IMAD.MOV.U32 R35, RZ, RZ, R47 ;  /* 0x000000ffff237224 */ /* 0x000fe200078e002f */
[----:B------:R-:W-:-:S04]  /*31f0*/  PRMT R99, R32, 0x5410, R33 ;  /* 0x0000541020637816 */ /* 0x000fc80000000021 */
[----:B------:R-:W-:Y:S01]  /*3200*/  PRMT R101, R35, 0x5410, R34 ;  /* 0x0000541023657816 */ /* 0x000fe20000000022 */
[----:B------:R-:W-:Y:S06]  /*3210*/  @!P3 BRA `(.L_x_13907) ;  /* 0x000000000004b947 */ /* 0x000fec0003800000 */
[----:B------:R-:W-:Y:S01]  /*3220*/  BPT.TRAP 0x1 ;  /* 0x000000040000795c */ /* 0x000fe20000300000 */
.L_x_13907:
[----:B------:R-:W-:Y:S01]  /*3230*/  IMAD R96, R2, 0x8, R18 ;  /* 0x0000000802607824 */ /* 0x000fe200078e0212 */
[----:B------:R-:W-:Y:S01]  /*3240*/  SHF.L.U32 R107, R203, 0x1f, RZ ;  /* 0x0000001fcb6b7819 */ /* 0x000fe200000006ff */
[----:B------:R-:W-:Y:S03]  /*3250*/  BSSY B1, `(.L_x_13908) ;  /* 0x0000003000017945 */ /* 0x000fe60003800000 */
[----:B------:R-:W0:Y:S02]  /*3260*/  SYNCS.PHASECHK.TRANS64.TRYWAIT P6, [R96+URZ+0x22890], R107 ;  /* 0x0228906b600075a7 */ /* 0x000e2400080c017f */
[----:B0-----:R-:W-:Y:S05]  /*3270*/  @!P6 BRA `(.L_x_13909) ;  /* 0x000001b80054e947 */ /* 0x001fea0003800000 */
.L_x_14214:
[----:B------:R-:W-:Y:S05]  /*3280*/  BSYNC B1 ;  /* 0x0000000000017941 */ /* 0x000fea0003800000 */
.L_x_13908:
        /* <DEDUP_REMOVED lines=49> */
.L_x_13915:
[----:B------:R-:W-:Y:S05]  /*35a0*/  BSYNC B3 ;  /* 0x0000000000037941 */ /* 0x000fea0003800000 */
.L_x_13914:
[----:B--2---:R1:W-:Y:S02]  /*35b0*/  STG.E.128 desc[UR40][R42.64], R32 ;  /* 0x000000202a007986 */ /* 0x0043e4000c101d28 */
.L_x_13913:
[----:B------:R-:W-:Y:S05]  /*35c0*/  BSYNC B2 ;  /* 0x0000000000027941 */ /* 0x000fea0003800000 */
.L_x_13912:
        /* <DEDUP_REMOVED lines=8> */
[----:B------:R-:W-:Y:S01]  /*3650*/  HADD2.F32 R50, -RZ, R50.H0_H0 ;  /* 0x20000032ff327230 */ /* 0x000fe20000004100 */
[----:B------:R-:W-:Y:S01]  /*3660*/  SHF.R.U32.HI R54, RZ, 0x10, R49 ;  /* 0x00000010ff367819 */ /* 0x000fe20000011631 */
[----:B--2---:R-:W-:Y:S01]  /*3670*/  HADD2.F32 R49, -RZ, R35.H1_H1 ;  /* 0x30000023ff317230 */ /* 0x004fe20000004100 */
[----:B------:R-:W-:Y:S01]  /*3680*/  MOV R48, R34 ;  /* 0x0000002200307202 */ /* 0x000fe20000000f00 */
[----:B------:R-:W-:Y:S02]  /*3690*/  HADD2.F32 R51, -RZ, R51.H0_H0 ;  /* 0x20000033ff337230 */ /* 0x000fe40000004100 */
[----:B------:R-:W-:-:S02]  /*36a0*/  HADD2.F32 R54, -RZ, R54.H0_H0 ;  /* 0x20000036ff367230 */ /* 0x000fc40000004100 */
[----:B------:R-:W-:Y:S02]  /*36b0*/  HADD2.F32 R34, -RZ, R33.H1_H1 ;  /* 0x30000021ff227230 */ /* 0x000fe40000004100 */
[----:B------:R-:W-:Y:S02]  /*36c0*/  HADD2.F32 R35, -RZ, R35.H0_H0 ;  /* 0x20000023ff237230 */ /* 0x000fe40000004100 */
[-C--:B------:R-:W-:Y:S01]  /*36d0*/  FMUL.FTZ R110, R49, R54.reuse ;  /* 0x00000036316e7220 */ /* 0x080fe20000410000 */
[----:B------:R-:W-:Y:S02]  /*36e0*/  HADD2.F32 R33, -RZ, R33.H0_H0 ;  /* 0x20000021ff217230 */ /* 0x000fe40000004100 */
[-C--:B------:R-:W-:Y:S01]  /*36f0*/  FMUL.FTZ R108, R34, R51.reuse ;  /* 0x00000033226c7220 */ /* 0x080fe20000410000 */
[----:B------:R-:W-:Y:S02]  /*3700*/  HADD2.F32 R52, -RZ, R52.H0_H0 ;  /* 0x20000034ff347230 */ /* 0x000fe40000004100 */
[----:B------:R-:W-:Y:S01]  /*3710*/  FMUL.FTZ R54, R35, R54 ;  /* 0x0000003623367220 */ /* 0x000fe20000410000 */
[C---:B------:R-:W-:Y:S01]  /*3720*/  FMUL.FTZ R51, R33.reuse, R51 ;  /* 0x0000003321337220 */ /* 0x040fe20000410000 */
[----:B------:R-:W-:-:S02]  /*3730*/  FFMA.FTZ R108, R33, R50, -R108 ;  /* 0x00000032216c7223 */ /* 0x000fc4000001086c */
[----:B------:R-:W-:Y:S01]  /*3740*/  FFMA.FTZ R109, R49, R52, R54 ;  /* 0x00000034316d7223 */ /* 0x000fe20000010036 */
[----:B------:R-:W-:Y:S02]  /*3750*/  HADD2.F32 R33, -RZ, R32.H1_H1 ;  /* 0x30000020ff217230 */ /* 0x000fe40000004100 */
[----:B------:R-:W-:Y:S01]  /*3760*/  FFMA.FTZ R55, R34, R50, R51 ;  /* 0x0000003222377223 */ /* 0x000fe20000010033 */
[----:B------:R-:W-:Y:S02]  /*3770*/  HADD2.F32 R49, -RZ, R114.H0_H0 ;  /* 0x20000072ff317230 */ /* 0x000fe40000004100 */
[----:B------:R-:W-:Y:S01]  /*3780*/  FFMA.FTZ R110, R35, R52, -R110 ;  /* 0x00000034236e7223 */ /* 0x000fe2000001086e */
[----:B------:R-:W-:Y:S02]  /*3790*/  HADD2.F32 R32, -RZ, R32.H0_H0 ;  /* 0x20000020ff207230 */ /* 0x000fe40000004100 */
[----:B------:R-:W-:Y:S02]  /*37a0*/  HADD2.F32 R51, -RZ, R114.H1_H1 ;  /* 0x30000072ff337230 */ /* 0x000fe40000004100 */
[----:B------:R-:W-:Y:S01]  /*37b0*/  FMUL.FTZ R53, R33, R49 ;  /* 0x0000003121357220 */ /* 0x000fe20000410000 */
[----:B------:R-:W-:-:S02]  /*37c0*/  HADD2.F32 R34, -RZ, R48.H1_H1 ;  /* 0x30000030ff227230 */ /* 0x000fc40000004100 */
        /* <DEDUP_REMOVED lines=14> */
.L_x_13917:
[----:B------:R-:W-:Y:S05]  /*38b0*/  BSYNC B2 ;  /* 0x0000000000027941 */ /* 0x000fea0003800000 */
.L_x_13916:
[----:B--2---:R2:W-:Y:S02]  /*38c0*/  STG.E.128 desc[UR40][R42.64+0x40], R32 ;  /* 0x000040202a007986 */ /* 0x0045e4000c101d28 */
.L_x_13911:
[----:B------:R-:W-:Y:S05]  /*38d0*/  BSYNC B1 ;  /* 0x0000000000017941 */ /* 0x000fea0003800000 */
.L_x_13910:
        /* <DEDUP_REMOVED lines=25> */
[----:B------:R-:W-:-:S02]  /*3a70*/  HADD2.F32 R44, -RZ, R101.H1_H1 ;  /* 0x30000065ff2c7230 */ /* 0x000fc40000004100 */
[C---:B------:R-:W-:Y:S01]  /*3a80*/  FMUL.FTZ R48, R35.reuse, R48 ;  /* 0x0000003023307220 */ /* 0x040fe20000410000 */
[----:B------:R-:W-:Y:S02]  /*3a90*/  HADD2.F32 R101, -RZ, R101.H0_H0 ;  /* 0x20000065ff657230 */ /* 0x000fe40000004100 */
        /* <DEDUP_REMOVED lines=8> */
[--C-:B------:R-:W-:Y:S02]  /*3b20*/  HADD2.F32 R35, -RZ, R100.reuse.H1_H1 ;  /* 0x30000064ff237230 */ /* 0x100fe40000004100 */
[----:B------:R-:W-:Y:S01]  /*3b30*/  FMUL.FTZ R44, R32, R44 ;  /* 0x0000002c202c7220 */ /* 0x000fe20000410000 */
        /* <DEDUP_REMOVED lines=10> */
.L_x_13922:
[----:B------:R-:W-:Y:S05]  /*3be0*/  BSYNC B2 ;  /* 0x0000000000027941 */ /* 0x000fea0003800000 */
.L_x_13921:
[----:B--2---:R3:W-:Y:S02]  /*3bf0*/  STG.E.128 desc[UR40][R40.64], R32 ;  /* 0x0000002028007986 */ /* 0x0047e4000c101d28 */
.L_x_13920:
[----:B------:R-:W-:Y:S05]  /*3c00*/  BSYNC B1 ;  /* 0x0000000000017941 */ /* 0x000fea0003800000 */
.L_x_13919:
        /* <DEDUP_REMOVED lines=46> */
.L_x_13924:
[----:B------:R-:W-:Y:S05]  /*3ef0*/  BSYNC B1 ;  /* 0x0000000000017941 */ /* 0x000fea0003800000 */
.L_x_13923:
[----:B--2---:R4:W-:Y:S01]  /*3f00*/  STG.E.128 desc[UR40][R40.64+0x40], R32 ;  /* 0x0000402028007986 */ /* 0x0049e2000c101d28 */
[----:B------:R-:W-:Y:S05]  /*3f10*/  BRA `(.L_x_13918) ;  /* 0x00000014007c7947 */ /* 0x000fea0003800000 */
.L_x_13902:
        /* <DEDUP_REMOVED lines=53> */
[----:B--2---:R-:W-:Y:S01]  /*4270*/  IMAD.MOV.U32 R49, RZ, RZ, R43 ;  /* 0x000000ffff317224 */ /* 0x004fe200078e002b */
[----:B------:R-:W-:Y:S01]  /*4280*/  MOV R48, R42 ;  /* 0x0000002a00307202 */ /* 0x000fe20000000f00 */
[----:B------:R-:W-:Y:S02]  /*4290*/  IMAD.MOV.U32 R50, RZ, RZ, R40 ;  /* 0x000000ffff327224 */ /* 0x000fe400078e0028 */
[----:B------:R-:W-:Y:S01]  /*42a0*/  IMAD.MOV.U32 R52, RZ, RZ, R41 ;  /* 0x000000ffff347224 */ /* 0x000fe200078e0029 */
[----:B------:R-:W-:Y:S02]  /*42b0*/  PRMT R117, R49, 0x7610, R117 ;  /* 0x0000761031757816 */ /* 0x000fe40000000075 */
[----:B------:R-:W-:-:S02]  /*42c0*/  PRMT R115, R48, 0x5410, R50 ;  /* 0x0000541030737816 */ /* 0x000fc40000000032 */
[----:B------:R-:W-:Y:S01]  /*42d0*/  PRMT R119, R52, 0x7610, R119 ;  /* 0x0000761034777816 */ /* 0x000fe20000000077 */
[----:B-----5:R-:W-:Y:S02]  /*42e0*/  IMAD.MOV.U32 R48, RZ, RZ, R46 ;  /* 0x000000ffff307224 */ /* 0x020fe400078e002e */
[----:B------:R-:W-:Y:S02]  /*42f0*/  IMAD.MOV.U32 R49, RZ, RZ, R47 ;  /* 0x000000ffff317224 */ /* 0x000fe400078e002f */
[----:B------:R-:W-:Y:S02]  /*4300*/  IMAD.MOV.U32 R50, RZ, RZ, R44 ;  /* 0x000000ffff327224 */ /* 0x000fe400078e002c */
[----:B------:R-:W-:Y:S01]  /*4310*/  IMAD.MOV.U32 R52, RZ, RZ, R45 ;  /* 0x000000ffff347224 */ /* 0x000fe200078e002d */
[----:B------:R-:W-:Y:S02]  /*4320*/  PRMT R117, R117, 0x5410, R49 ;  /* 0x0000541075757816 */ /* 0x000fe40000000031 */
[----:B------:R-:W-:-:S02]  /*4330*/  PRMT R116, R48, 0x5410, R50 ;  /* 0x0000541030747816 */ /* 0x000fc40000000032 */
[----:B------:R-:W-:Y:S01]  /*4340*/  PRMT R119, R119, 0x5410, R52 ;  /* 0x0000541077777816 */ /* 0x000fe20000000034 */
[----:B------:R-:W-:Y:S06]  /*4350*/  @!P3 BRA `(.L_x_13925) ;  /* 0x000000000004b947 */ /* 0x000fec0003800000 */
[----:B------:R-:W-:Y:S01]  /*4360*/  BPT.TRAP 0x1 ;  /* 0x000000040000795c */ /* 0x000fe20000300000 */
.L_x_13925:
        /* <DEDUP_REMOVED lines=9> */
.L_x_14215:
[----:B------:R-:W-:Y:S05]  /*4400*/  BSYNC B1 ;  /* 0x0000000000017941 */ /* 0x000fea0003800000 */
.L_x_13926:
        /* <DEDUP_REMOVED lines=16> */
[----:B------:R-:W-:-:S04]  /*4510*/  LOP3.LUT R49, R49, R86, RZ, 0x3c, !PT ;  /* 0x0000005631317212 */ /* 0x000fc800078e3cff */
[----:B------:R-:W-:Y:S01]  /*4520*/  LEA R51, R212, R49, 0x9 ;  /* 0x00000031d4337211 */ /* 0x000fe200078e48ff */
[----:B------:R-:W-:-:S04]  /*4530*/  IMAD R49, R2, 0x1800, R91 ;  /* 0x0000180002317824 */ /* 0x000fc800078e025b */
        /* <DEDUP_REMOVED lines=11> */
[--C-:B------:R-:W-:Y:S01]  /*45f0*/  SHF.R.U64 R34, R34, 0x10, R35.reuse ;  /* 0x0000001022227819 */ /* 0x100fe20000001223 */
[----:B------:R-:W-:Y:S01]  /*4600*/  HADD2.F32 R113, -RZ, R113.H0_H0 ;  /* 0x20000071ff717230 */ /* 0x000fe20000004100 */
[----:B------:R-:W-:Y:S02]  /*4610*/  SHF.R.U32.HI R36, RZ, 0x10, R35 ;  /* 0x00000010ff247819 */ /* 0x000fe40000011623 */
[----:B------:R-:W-:Y:S01]  /*4620*/  SHF.R.U64 R35, R38, 0x10, R39 ;  /* 0x0000001026237819 */ /* 0x000fe20000001227 */
[----:B------:R-:W-:Y:S01]  /*4630*/  HADD2.F32 R34, -RZ, R34.H0_H0 ;  /* 0x20000022ff227230 */ /* 0x000fe20000004100 */
[----:B------:R-:W-:Y:S01]  /*4640*/  SHF.R.U32.HI R118, RZ, 0x10, R37 ;  /* 0x00000010ff767819 */ /* 0x000fe20000011625 */
[----:B-1----:R-:W-:Y:S01]  /*4650*/  HADD2.F32 R37, -RZ, R49.H0_H0 ;  /* 0x20000031ff257230 */ /* 0x002fe20000004100 */
[----:B------:R-:W-:Y:S01]  /*4660*/  SHF.R.U32.HI R38, RZ, 0x10, R39 ;  /* 0x00000010ff267819 */ /* 0x000fe20000011627 */
[----:B--2---:R-:W-:-:S02]  /*4670*/  HADD2.F32 R39, -RZ, R53.H0_H0 ;  /* 0x20000035ff277230 */ /* 0x004fc40000004100 */
[----:B------:R-:W-:Y:S02]  /*4680*/  HADD2.F32 R118, -RZ, R118.H0_H0 ;  /* 0x20000076ff767230 */ /* 0x000fe40000004100 */
[-C--:B------:R-:W-:Y:S01]  /*4690*/  FMUL.FTZ R126, R37, R120.reuse ;  /* 0x00000078257e7220 */ /* 0x080fe20000410000 */
[C---:B------:R-:W-:Y:S01]  /*46a0*/  FMUL.FTZ R124, R39.reuse, R120 ;  /* 0x00000078277c7220 */ /* 0x040fe20000410000 */
[----:B------:R-:W-:Y:S02]  /*46b0*/  HADD2.F32 R120, -RZ, R53.H1_H1 ;  /* 0x30000035ff787230 */ /* 0x000fe40000004100 */
[-C--:B------:R-:W-:Y:S01]  /*46c0*/  FFMA.FTZ R39, R39, R122.reuse, R126 ;  /* 0x0000007a27277223 */ /* 0x080fe2000001007e */
[----:B------:R-:W-:Y:S02]  /*46d0*/  HADD2.F32 R53, -RZ, R49.H1_H1 ;  /* 0x30000031ff357230 */ /* 0x000fe40000004100 */
[----:B------:R-:W-:Y:S01]  /*46e0*/  FFMA.FTZ R37, R37, R122, -R124 ;  /* 0x0000007a25257223 */ /* 0x000fe2000001087c */
[----:B------:R-:W-:-:S02]  /*46f0*/  IMAD.MOV.U32 R49, RZ, RZ, R54 ;  /* 0x000000ffff317224 */ /* 0x000fc400078e0036 */
[CC--:B------:R-:W-:Y:S01]  /*4700*/  FMUL.FTZ R122, R120.reuse, R118.reuse ;  /* 0x00000076787a7220 */ /* 0x0c0fe20000410000 */
[----:B------:R-:W-:Y:S02]  /*4710*/  HADD2.F32 R124, -RZ, R38.H0_H0 ;  /* 0x20000026ff7c7230 */ /* 0x000fe40000004100 */
[C---:B------:R-:W-:Y:S01]  /*4720*/  FMUL.FTZ R123, R53.reuse, R118 ;  /* 0x00000076357b7220 */ /* 0x040fe20000410000 */
[-C--:B------:R-:W-:Y:S01]  /*4730*/  FFMA.FTZ R54, R53, R113.reuse, -R122 ;  /* 0x0000007135367223 */ /* 0x080fe2000001087a */
[----:B------:R-:W-:Y:S02]  /*4740*/  HADD2.F32 R122, -RZ, R127.H0_H0 ;  /* 0x2000007fff7a7230 */ /* 0x000fe40000004100 */
[----:B------:R-:W-:Y:S01]  /*4750*/  FFMA.FTZ R118, R120, R113, R123 ;  /* 0x0000007178767223 */ /* 0x000fe2000001007b */
[----:B------:R-:W-:Y:S02]  /*4760*/  HADD2.F32 R53, -RZ, R55.H0_H0 ;  /* 0x20000037ff357230 */ /* 0x000fe40000004100 */
[----:B------:R-:W-:-:S02]  /*4770*/  HADD2.F32 R120, -RZ, R125.H0_H0 ;  /* 0x2000007dff787230 */ /* 0x000fc40000004100 */
[----:B------:R-:W-:Y:S02]  /*4780*/  HADD2.F32 R113, -RZ, R51.H0_H0 ;  /* 0x20000033ff717230 */ /* 0x000fe40000004100 */
[-C--:B------:R-:W-:Y:S01]  /*4790*/  FMUL.FTZ R126, R53, R122.reuse ;  /* 0x0000007a357e7220 */ /* 0x080fe20000410000 */
[----:B------:R-:W-:Y:S01]  /*47a0*/  HADD2.F32 R55, -RZ, R55.H1_H1 ;  /* 0x30000037ff377230 */ /* 0x000fe20000004100 */
[----:B------:R-:W-:Y:S01]  /*47b0*/  F2FP.F16.F32.PACK_AB R39, R118, R39 ;  /* 0x000000277627723e */ /* 0x000fe200000000ff */
[----:B------:R-:W-:Y:S02]  /*47c0*/  HADD2.F32 R51, -RZ, R51.H1_H1 ;  /* 0x30000033ff337230 */ /* 0x000fe40000004100 */
[C---:B------:R-:W-:Y:S01]  /*47d0*/  FMUL.FTZ R128, R113.reuse, R122 ;  /* 0x0000007a71807220 */ /* 0x040fe20000410000 */
[----:B------:R-:W-:Y:S01]  /*47e0*/  FFMA.FTZ R38, R113, R120, -R126 ;  /* 0x0000007871267223 */ /* 0x000fe2000001087e */
[----:B------:R-:W-:Y:S02]  /*47f0*/  HADD2.F32 R122, -RZ, R36.H0_H0 ;  /* 0x20000024ff7a7230 */ /* 0x000fe40000004100 */
[-C--:B------:R-:W-:Y:S01]  /*4800*/  FMUL.FTZ R126, R55, R124.reuse ;  /* 0x0000007c377e7220 */ /* 0x080fe20000410000 */
[----:B------:R-:W-:Y:S01]  /*4810*/  FMUL.FTZ R124, R51, R124 ;  /* 0x0000007c337c7220 */ /* 0x000fe20000410000 */
[----:B------:R-:W-:Y:S01]  /*4820*/  FFMA.FTZ R36, R53, R120, R128 ;  /* 0x0000007835247223 */ /* 0x000fe20000010080 */
[----:B------:R-:W-:-:S02]  /*4830*/  HADD2.F32 R123, -RZ, R33.H0_H0 ;  /* 0x20000021ff7b7230 */ /* 0x000fc40000004100 */
[-C--:B------:R-:W-:Y:S01]  /*4840*/  FFMA.FTZ R51, R51, R122.reuse, -R126 ;  /* 0x0000007a33337223 */ /* 0x080fe2000001087e */
[----:B------:R-:W-:Y:S01]  /*4850*/  FFMA.FTZ R53, R55, R122, R124 ;  /* 0x0000007a37357223 */ /* 0x000fe2000001007c */
[----:B------:R-:W-:Y:S02]  /*4860*/  HADD2.F32 R122, -RZ, R127.H1_H1 ;  /* 0x3000007fff7a7230 */ /* 0x000fe40000004100 */
[----:B------:R-:W-:Y:S01]  /*4870*/  HADD2.F32 R55, -RZ, R52.H0_H0 ;  /* 0x20000034ff377230 */ /* 0x000fe20000004100 */
[----:B------:R-:W-:Y:S01]  /*4880*/  F2FP.F16.F32.PACK_AB R51, R51, R38 ;  /* 0x000000263333723e */ /* 0x000fe200000000ff */
[----:B------:R-:W-:Y:S01]  /*4890*/  HADD2.F32 R33, -RZ, R48.H0_H0 ;  /* 0x20000030ff217230 */ /* 0x000fe20000004100 */
[----:B------:R-:W-:Y:S01]  /*48a0*/  F2FP.F16.F32.PACK_AB R36, R53, R36 ;  /* 0x000000243524723e */ /* 0x000fe200000000ff */
[----:B------:R-:W-:Y:S02]  /*48b0*/  HADD2.F32 R52, -RZ, R52.H1_H1 ;  /* 0x30000034ff347230 */ /* 0x000fe40000004100 */
[----:B------:R-:W-:-:S02]  /*48c0*/  HADD2.F32 R48, -RZ, R48.H1_H1 ;  /* 0x30000030ff307230 */ /* 0x000fc40000004100 */
[----:B------:R-:W-:Y:S02]  /*48d0*/  HADD2.F32 R120, -RZ, R125.H1_H1 ;  /* 0x3000007dff787230 */ /* 0x000fe40000004100 */
        /* <DEDUP_REMOVED lines=11> */
[----:B------:R-:W-:Y:S01]  /*4990*/  HADD2.F32 R120, -RZ, R35.H0_H0 ;  /* 0x20000023ff787230 */ /* 0x000fe20000004100 */
[----:B------:R-:W-:Y:S01]  /*49a0*/  F2FP.F16.F32.PACK_AB R32, R55, R32 ;  /* 0x000000203720723e */ /* 0x000fe200000000ff */
[----:B------:R-:W-:Y:S02]  /*49b0*/  HADD2.F32 R52, -RZ, R49.H0_H0 ;  /* 0x20000031ff347230 */ /* 0x000fe40000004100 */
[----:B------:R-:W-:Y:S02]  /*49c0*/  HADD2.F32 R121, -RZ, R121.H0_H0 ;  /* 0x20000079ff797230 */ /* 0x000fe40000004100 */
[--C-:B------:R-:W-:Y:S02]  /*49d0*/  HADD2.F32 R35, -RZ, R50.reuse.H0_H0 ;  /* 0x20000032ff237230 */ /* 0x100fe40000004100 */
[----:B------:R-:W-:Y:S02]  /*49e0*/  HADD2.F32 R49, -RZ, R49.H1_H1 ;  /* 0x30000031ff317230 */ /* 0x000fe40000004100 */
[----:B------:R-:W-:Y:S01]  /*49f0*/  FMUL.FTZ R122, R52, R121 ;  /* 0x00000079347a7220 */ /* 0x000fe20000410000 */
[----:B------:R-:W-:-:S02]  /*4a00*/  HADD2.F32 R50, -RZ, R50.H1_H1 ;  /* 0x30000032ff327230 */ /* 0x000fc40000004100 */
[----:B------:R-:W-:Y:S01]  /*4a10*/  FMUL.FTZ R121, R35, R121 ;  /* 0x0000007923797220 */ /* 0x000fe20000410000 */
[----:B------:R-:W-:Y:S02]  /*4a20*/  IMAD.MOV.U32 R55, RZ, RZ, R36 ;  /* 0x000000ffff377224 */ /* 0x000fe400078e0024 */
[-C--:B------:R-:W-:Y:S01]  /*4a30*/  FMUL.FTZ R123, R49, R120.reuse ;  /* 0x00000078317b7220 */ /* 0x080fe20000410000 */
[-C--:B------:R-:W-:Y:S01]  /*4a40*/  FFMA.FTZ R122, R35, R113.reuse, -R122 ;  /* 0x00000071237a7223 */ /* 0x080fe2000001087a */
[----:B------:R-:W-:Y:S01]  /*4a50*/  FMUL.FTZ R120, R50, R120 ;  /* 0x0000007832787220 */ /* 0x000fe20000410000 */
[----:B------:R-:W-:Y:S01]  /*4a60*/  FFMA.FTZ R121, R52, R113, R121 ;  /* 0x0000007134797223 */ /* 0x000fe20000010079 */
[-C--:B------:R-:W-:Y:S01]  /*4a70*/  FFMA.FTZ R123, R50, R34.reuse, -R123 ;  /* 0x00000022327b7223 */ /* 0x080fe2000001087b */
[----:B------:R-:W-:Y:S01]  /*4a80*/  F2FP.F16.F32.PACK_AB R52, R48, R33 ;  /* 0x000000213034723e */ /* 0x000fe200000000ff */
[----:B------:R-:W-:Y:S01]  /*4a90*/  FFMA.FTZ R120, R49, R34, R120 ;  /* 0x0000002231787223 */ /* 0x000fe20000010078 */
[----:B------:R-:W-:Y:S01]  /*4aa0*/  F2FP.F16.F32.PACK_AB R49, R54, R37 ;  /* 0x000000253631723e */ /* 0x000fe200000000ff */
[----:B------:R-:W-:Y:S01]  /*4ab0*/  IMAD.MOV.U32 R48, RZ, RZ, R32 ;  /* 0x000000ffff307224 */ /* 0x000fe200078e0020 */
[----:B------:R-:W-:-:S02]  /*4ac0*/  F2FP.F16.F32.PACK_AB R50, R123, R122 ;  /* 0x0000007a7b32723e */ /* 0x000fc400000000ff */
[----:B------:R-:W-:-:S07]  /*4ad0*/  F2FP.F16.F32.PACK_AB R54, R120, R121 ;  /* 0x000000797836723e */ /* 0x000fce00000000ff */
.L_x_13931:
[----:B------:R-:W-:Y:S05]  /*4ae0*/  BSYNC B2 ;  /* 0x0000000000027941 */ /* 0x000fea0003800000 */
.L_x_13930:
[----:B------:R-:W-:Y:S02]  /*4af0*/  ISETP.GE.AND P5, PT, R111, R108, PT ;  /* 0x0000006c6f00720c */ /* 0x000fe40003fa6270 */
[----:B------:R-:W-:-:S11]  /*4b00*/  P2R R33, PR, RZ, 0x1 ;  /* 0x00000001ff217803 */ /* 0x000fd60000000000 */
[--C-:B------:R-:W-:Y:S02]  /*4b10*/  @!P5 SHF.R.S32.HI R32, RZ, 0x1f, R111.reuse ;  /* 0x0000001fff20d819 */ /* 0x100fe4000001146f */
[----:B------:R-:W-:-:S04]  /*4b20*/  @!P5 IADD3 R104, P0, P6, R4, R104, R111 ;  /* 0x000000680468d210 */ /* 0x000fc80007e1e06f */
[----:B------:R-:W-:Y:S02]  /*4b30*/  @!P5 IADD3.X R114, R61, R114, R32, P0, P6 ;  /* 0x000000723d72d210 */ /* 0x000fe400007ec420 */
[-C--:B------:R-:W-:Y:S02]  /*4b40*/  LEA R32, P6, R109, R98.reuse, 0x1 ;  /* 0x000000626d207211 */ /* 0x080fe400078c08ff */
[----:B------:R-:W-:Y:S02]  /*4b50*/  ISETP.NE.AND P0, PT, R33, RZ, PT ;  /* 0x000000ff2100720c */ /* 0x000fe40003f05270 */
[----:B------:R-:W-:Y:S02]  /*4b60*/  LEA.HI.X R33, R109, R99, R112, 0x1, P6 ;  /* 0x000000636d217211 */ /* 0x000fe400030f0c70 */
[----:B------:R-:W-:-:S03]  /*4b70*/  @!P5 LEA R34, P6, R104, R98, 0x1 ;  /* 0x000000626822d211 */ /* 0x000fc600078c08ff */
[----:B-1----:R1:W-:Y:S01]  /*4b80*/  STG.E.128 desc[UR40][R32.64], R48 ;  /* 0x0000003020007986 */ /* 0x0023e2000c101d28 */
[----:B------:R-:W-:-:S05]  /*4b90*/  @!P5 LEA.HI.X R35, R104, R99, R114, 0x1, P6 ;  /* 0x000000636823d211 */ /* 0x000fca00030f0c72 */
[----:B--2---:R1:W-:Y:S04]  /*4ba0*/  @!P5 STG.E.128 desc[UR40][R34.64], R52 ;  /* 0x000000342200d986 */ /* 0x0043e8000c101d28 */
.L_x_13929:
[----:B------:R-:W-:Y:S05]  /*4bb0*/  BSYNC B1 ;  /* 0x0000000000017941 */ /* 0x000fea0003800000 */
.L_x_13928:
        /* <DEDUP_REMOVED lines=28> */
[--C-:B------:R-:W-:Y:S01]  /*4d80*/  HADD2.F32 R54, -RZ, R119.reuse.H1_H1 ;  /* 0x30000077ff367230 */ /* 0x100fe20000004100 */
[----:B------:R-:W-:Y:S01]  /*4d90*/  SHF.R.U32.HI R53, RZ, 0x10, R41 ;  /* 0x00000010ff357819 */ /* 0x000fe20000011629 */
[----:B------:R-:W-:Y:S01]  /*4da0*/  HADD2.F32 R52, -RZ, R119.H0_H0 ;  /* 0x20000077ff347230 */ /* 0x000fe20000004100 */
[----:B------:R-:W-:Y:S01]  /*4db0*/  SHF.R.U64 R41, R42, 0x10, R43 ;  /* 0x000000102a297819 */ /* 0x000fe2000000122b */
[----:B------:R-:W-:Y:S01]  /*4dc0*/  HADD2.F32 R40, -RZ, R40.H0_H0 ;  /* 0x20000028ff287230 */ /* 0x000fe20000004100 */
[----:B------:R-:W-:Y:S01]  /*4dd0*/  SHF.R.U64 R42, R46, 0x10, R47 ;  /* 0x000000102e2a7819 */ /* 0x000fe2000000122f */
[----:B--2---:R-:W-:Y:S01]  /*4de0*/  IMAD.MOV.U32 R46, RZ, RZ, R37 ;  /* 0x000000ffff2e7224 */ /* 0x004fe200078e0025 */
[----:B------:R-:W-:Y:S01]  /*4df0*/  SHF.R.U32.HI R55, RZ, 0x10, R45 ;  /* 0x00000010ff377819 */ /* 0x000fe2000001162d */
[----:B-1----:R-:W-:Y:S01]  /*4e00*/  IMAD.MOV.U32 R37, RZ, RZ, R35 ;  /* 0x000000ffff257224 */ /* 0x002fe200078e0023 */
[----:B------:R-:W-:Y:S01]  /*4e10*/  SHF.R.U32.HI R104, RZ, 0x10, R47 ;  /* 0x00000010ff687819 */ /* 0x000fe2000001162f */
[----:B------:R-:W-:Y:S01]  /*4e20*/  IMAD.MOV.U32 R47, RZ, RZ, R39 ;  /* 0x000000ffff2f7224 */ /* 0x000fe200078e0027 */
[----:B------:R-:W-:Y:S01]  /*4e30*/  SHF.R.U64 R44, R44, 0x10, R45 ;  /* 0x000000102c2c7819 */ /* 0x000fe2000000122d */
[--C-:B------:R-:W-:Y:S01]  /*4e40*/  HADD2.F32 R39, -RZ, R46.reuse.H0_H0 ;  /* 0x2000002eff277230 */ /* 0x100fe20000004100 */
[----:B------:R-:W-:Y:S01]  /*4e50*/  SHF.R.U32.HI R45, RZ, 0x10, R43 ;  /* 0x00000010ff2d7819 */ /* 0x000fe2000001162b */
[----:B------:R-:W-:Y:S01]  /*4e60*/  HADD2.F32 R46, -RZ, R46.H1_H1 ;  /* 0x3000002eff2e7230 */ /* 0x000fe20000004100 */
[----:B------:R-:W-:Y:S01]  /*4e70*/  MOV R43, R36 ;  /* 0x00000024002b7202 */ /* 0x000fe20000000f00 */
[----:B------:R-:W-:-:S02]  /*4e80*/  HADD2.F32 R55, -RZ, R55.H0_H0 ;  /* 0x20000037ff377230 */ /* 0x000fc40000004100 */
[-C--:B------:R-:W-:Y:S01]  /*4e90*/  FMUL.FTZ R102, R39, R54.reuse ;  /* 0x0000003627667220 */ /* 0x080fe20000410000 */
[--C-:B------:R-:W-:Y:S02]  /*4ea0*/  HADD2.F32 R36, -RZ, R33.reuse.H1_H1 ;  /* 0x30000021ff247230 */ /* 0x100fe40000004100 */
[----:B------:R-:W-:Y:S02]  /*4eb0*/  HADD2.F32 R35, -RZ, R33.H0_H0 ;  /* 0x20000021ff237230 */ /* 0x000fe40000004100 */
[-C--:B------:R-:W-:Y:S01]  /*4ec0*/  FMUL.FTZ R103, R46, R55.reuse ;  /* 0x000000372e677220 */ /* 0x080fe20000410000 */
[----:B------:R-:W-:Y:S02]  /*4ed0*/  HADD2.F32 R53, -RZ, R53.H0_H0 ;  /* 0x20000035ff357230 */ /* 0x000fe40000004100 */
[C---:B------:R-:W-:Y:S01]  /*4ee0*/  FMUL.FTZ R55, R36.reuse, R55 ;  /* 0x0000003724377220 */ /* 0x040fe20000410000 */
[----:B------:R-:W-:Y:S02]  /*4ef0*/  HADD2.F32 R45, -RZ, R45.H0_H0 ;  /* 0x2000002dff2d7230 */ /* 0x000fe40000004100 */
[C---:B------:R-:W-:Y:S01]  /*4f00*/  FMUL.FTZ R54, R35.reuse, R54 ;  /* 0x0000003623367220 */ /* 0x040fe20000410000 */
[-C--:B------:R-:W-:Y:S01]  /*4f10*/  FFMA.FTZ R33, R35, R52.reuse, -R102 ;  /* 0x0000003423217223 */ /* 0x080fe20000010866 */
[-C--:B------:R-:W-:Y:S01]  /*4f20*/  FFMA.FTZ R36, R36, R53.reuse, -R103 ;  /* 0x0000003524247223 */ /* 0x080fe20000010867 */
[----:B------:R-:W-:Y:S01]  /*4f30*/  FFMA.FTZ R46, R46, R53, R55 ;  /* 0x000000352e2e7223 */ /* 0x000fe20000010037 */
[----:B------:R-:W-:Y:S01]  /*4f40*/  FFMA.FTZ R35, R39, R52, R54 ;  /* 0x0000003427237223 */ /* 0x000fe20000010036 */
[----:B------:R-:W-:-:S02]  /*4f50*/  HADD2.F32 R102, -RZ, R117.H1_H1 ;  /* 0x30000075ff667230 */ /* 0x000fc40000004100 */
[----:B------:R-:W-:Y:S01]  /*4f60*/  HADD2.F32 R53, -RZ, R47.H0_H0 ;  /* 0x2000002fff357230 */ /* 0x000fe20000004100 */
[----:B------:R-:W-:Y:S01]  /*4f70*/  F2FP.F16.F32.PACK_AB R33, R36, R33 ;  /* 0x000000212421723e */ /* 0x000fe200000000ff */
[----:B------:R-:W-:Y:S02]  /*4f80*/  HADD2.F32 R39, -RZ, R37.H0_H0 ;  /* 0x20000025ff277230 */ /* 0x000fe40000004100 */
[----:B------:R-:W-:Y:S02]  /*4f90*/  HADD2.F32 R47, -RZ, R47.H1_H1 ;  /* 0x3000002fff2f7230 */ /* 0x000fe40000004100 */
[----:B------:R-:W-:Y:S02]  /*4fa0*/  HADD2.F32 R55, -RZ, R104.H0_H0 ;  /* 0x20000068ff377230 */ /* 0x000fe40000004100 */
[-C--:B------:R-:W-:Y:S01]  /*4fb0*/  FMUL.FTZ R104, R53, R102.reuse ;  /* 0x0000006635687220 */ /* 0x080fe20000410000 */
[----:B------:R-:W-:Y:S02]  /*4fc0*/  HADD2.F32 R52, -RZ, R37.H1_H1 ;  /* 0x30000025ff347230 */ /* 0x000fe40000004100 */
[----:B------:R-:W-:Y:S01]  /*4fd0*/  FMUL.FTZ R102, R39, R102 ;  /* 0x0000006627667220 */ /* 0x000fe20000410000 */
[----:B------:R-:W-:-:S02]  /*4fe0*/  HADD2.F32 R54, -RZ, R117.H0_H0 ;  /* 0x20000075ff367230 */ /* 0x000fc40000004100 */
[-C--:B------:R-:W-:Y:S01]  /*4ff0*/  FMUL.FTZ R103, R47, R55.reuse ;  /* 0x000000372f677220 */ /* 0x080fe20000410000 */
[----:B------:R-:W-:Y:S02]  /*5000*/  HADD2.F32 R41, -RZ, R41.H0_H0 ;  /* 0x20000029ff297230 */ /* 0x000fe40000004100 */
[C---:B------:R-:W-:Y:S01]  /*5010*/  FMUL.FTZ R110, R52.reuse, R55 ;  /* 0x00000037346e7220 */ /* 0x040fe20000410000 */
[----:B------:R-:W-:Y:S02]  /*5020*/  HADD2.F32 R55, -RZ, R44.H0_H0 ;  /* 0x2000002cff377230 */ /* 0x000fe40000004100 */
[-C--:B------:R-:W-:Y:S01]  /*5030*/  FFMA.FTZ R37, R39, R54.reuse, -R104 ;  /* 0x0000003627257223 */ /* 0x080fe20000010868 */
[----:B------:R-:W-:Y:S01]  /*5040*/  FFMA.FTZ R39, R53, R54, R102 ;  /* 0x0000003635277223 */ /* 0x000fe20000010066 */
[-C--:B------:R-:W-:Y:S01]  /*5050*/  FFMA.FTZ R52, R52, R45.reuse, -R103 ;  /* 0x0000002d34347223 */ /* 0x080fe20000010867 */
[----:B------:R-:W-:Y:S01]  /*5060*/  FFMA.FTZ R54, R47, R45, R110 ;  /* 0x0000002d2f367223 */ /* 0x000fe2000001006e */
[----:B------:R-:W-:-:S02]  /*5070*/  HADD2.F32 R53, -RZ, R116.H1_H1 ;  /* 0x30000074ff357230 */ /* 0x000fc40000004100 */
[--C-:B------:R-:W-:Y:S01]  /*5080*/  HADD2.F32 R45, -RZ, R43.reuse.H0_H0 ;  /* 0x2000002bff2d7230 */ /* 0x100fe20000004100 */
[----:B------:R-:W-:Y:S01]  /*5090*/  F2FP.F16.F32.PACK_AB R52, R52, R37 ;  /* 0x000000253434723e */ /* 0x000fe200000000ff */
[--C-:B------:R-:W-:Y:S01]  /*50a0*/  HADD2.F32 R44, -RZ, R32.reuse.H0_H0 ;  /* 0x20000020ff2c7230 */ /* 0x100fe20000004100 */
[----:B------:R-:W-:Y:S01]  /*50b0*/  F2FP.F16.F32.PACK_AB R37, R46, R35 ;  /* 0x000000232e25723e */ /* 0x000fe200000000ff */
        /* <DEDUP_REMOVED lines=13> */
[----:B------:R-:W-:Y:S02]  /*5190*/  HADD2.F32 R40, -RZ, R38.H0_H0 ;  /* 0x20000026ff287230 */ /* 0x000fe40000004100 */
[----:B------:R-:W-:-:S02]  /*51a0*/  HADD2.F32 R43, -RZ, R116.H0_H0 ;  /* 0x20000074ff2b7230 */ /* 0x000fc40000004100 */
[----:B------:R-:W-:Y:S01]  /*51b0*/  HADD2.F32 R45, -RZ, R42.H0_H0 ;  /* 0x2000002aff2d7230 */ /* 0x000fe20000004100 */
[----:B------:R-:W-:Y:S01]  /*51c0*/  F2FP.F16.F32.PACK_AB R36, R47, R102 ;  /* 0x000000662f24723e */ /* 0x000fe200000000ff */
[----:B------:R-:W-:Y:S02]  /*51d0*/  HADD2.F32 R32, -RZ, R34.H0_H0 ;  /* 0x20000022ff207230 */ /* 0x000fe40000004100 */
[-C--:B------:R-:W-:Y:S01]  /*51e0*/  FMUL.FTZ R53, R40, R43.reuse ;  /* 0x0000002b28357220 */ /* 0x080fe20000410000 */
[----:B------:R-:W-:Y:S02]  /*51f0*/  HADD2.F32 R38, -RZ, R38.H1_H1 ;  /* 0x30000026ff267230 */ /* 0x000fe40000004100 */
[----:B------:R-:W-:Y:S02]  /*5200*/  HADD2.F32 R34, -RZ, R34.H1_H1 ;  /* 0x30000022ff227230 */ /* 0x000fe40000004100 */
[C---:B------:R-:W-:Y:S01]  /*5210*/  FMUL.FTZ R43, R32.reuse, R43 ;  /* 0x0000002b202b7220 */ /* 0x040fe20000410000 */
[----:B------:R-:W-:Y:S01]  /*5220*/  FFMA.FTZ R53, R32, R115, -R53 ;  /* 0x0000007320357223 */ /* 0x000fe20000010835 */
[----:B------:R-:W-:Y:S01]  /*5230*/  FMUL.FTZ R55, R38, R45 ;  /* 0x0000002d26377220 */ /* 0x000fe20000410000 */
[----:B------:R-:W-:Y:S01]  /*5240*/  F2FP.F16.F32.PACK_AB R32, R44, R103 ;  /* 0x000000672c20723e */ /* 0x000fe200000000ff */
[----:B------:R-:W-:Y:S01]  /*5250*/  FMUL.FTZ R45, R34, R45 ;  /* 0x0000002d222d7220 */ /* 0x000fe20000410000 */
[----:B------:R-:W-:Y:S01]  /*5260*/  FFMA.FTZ R43, R40, R115, R43 ;  /* 0x00000073282b7223 */ /* 0x000fe2000001002b */
[----:B------:R-:W-:Y:S01]  /*5270*/  FFMA.FTZ R34, R34, R41, -R55 ;  /* 0x0000002922227223 */ /* 0x000fe20000010837 */
[----:B------:R-:W-:-:S02]  /*5280*/  IMAD.MOV.U32 R35, RZ, RZ, R52 ;  /* 0x000000ffff237224 */ /* 0x000fc400078e0034 */
[----:B------:R-:W-:Y:S02]  /*5290*/  FFMA.FTZ R38, R38, R41, R45 ;  /* 0x0000002926267223 */ /* 0x000fe4000001002d */
[----:B------:R-:W-:-:S03]  /*52a0*/  F2FP.F16.F32.PACK_AB R34, R34, R53 ;  /* 0x000000352222723e */ /* 0x000fc600000000ff */
[----:B------:R-:W-:-:S07]  /*52b0*/  F2FP.F16.F32.PACK_AB R38, R38, R43 ;  /* 0x0000002b2626723e */ /* 0x000fce00000000ff */
.L_x_13933:
[----:B------:R-:W-:Y:S05]  /*52c0*/  BSYNC B1 ;  /* 0x0000000000017941 */ /* 0x000fea0003800000 */
.L_x_13932:
        /* <DEDUP_REMOVED lines=10> */
.L_x_13901:
[----:B------:R-:W-:-:S06]  /*5370*/  UISETP.NE.AND UP0, UPT, UR45, 0x3, UPT ;  /* 0x000000032d00788c */ /* 0x000fcc000bf05270 */
[----:B------:R-:W-:-:S13]  /*5380*/  PLOP3.LUT P3, PT, PT, PT, UP0, 0x80, 0x0 ;  /* 0x000000000000781c */ /* 0x000fda0003f6f008 */
[----:B------:R-:W-:Y:S05]  /*5390*/  @!P3 BRA `(.L_x_13934) ;  /* 0x000000000004b947 */ /* 0x000fea0003800000 */
[----:B------:R-:W-:Y:S01]  /*53a0*/  BPT.TRAP 0x1 ;  /* 0x000000040000795c */ /* 0x000fe20000300000 */
.L_x_13934:
[----:B------:R-:W-:Y:S01]  /*53b0*/  IMAD R96, R2, 0x8, R18 ;  /* 0x0000000802607824 */ /* 0x000fe200078e0212 */
[----:B------:R-:W-:Y:S01]  /*53c0*/  SHF.L.U32 R107, R203, 0x1f, RZ ;  /* 0x0000001fcb6b7819 */ /* 0x000fe200000006ff */
[----:B------:R-:W-:Y:S01]  /*53d0*/  IMAD R106, R27, -0x60, R24 ;  /* 0xffffffa01b6a7824 */ /* 0x000fe200078e0218 */
[----:B------:R-:W-:Y:S02]  /*53e0*/  BSSY B1, `(.L_x_13935) ;  /* 0x0000004000017945 */ /* 0x000fe40003800000 */
[----:B------:R-:W0:Y:S02]  /*53f0*/  SYNCS.PHASECHK.TRANS64.TRYWAIT P4, [R96+URZ+0x22890], R107 ;  /* 0x0228906b600075a7 */ /* 0x000e24000808017f */
[----:B------:R-:W-:Y:S01]  /*5400*/  VIMNMX R106, R106, 0x60, PT ;  /* 0x000000606a6a7848 */ /* 0x000fe20003fe0100 */
[----:B0-----:R-:W-:Y:S06]  /*5410*/  @!P4 BRA `(.L_x_13936) ;  /* 0x000001980014c947 */ /* 0x001fec0003800000 */
.L_x_14216:
[----:B------:R-:W-:Y:S05]  /*5420*/  BSYNC B1 ;  /* 0x0000000000017941 */ /* 0x000fea0003800000 */
.L_x_13935:
        /* <DEDUP_REMOVED lines=8> */
.L_x_13938:
[----:B------:R-:W-:Y:S05]  /*54b0*/  BSYNC B1 ;  /* 0x0000000000017941 */ /* 0x000fea0003800000 */
.L_x_13937:
[----:B------:R-:W-:Y:S05]  /*54c0*/  @P4 BRA `(.L_x_13918) ;  /* 0x0000000000104947 */ /* 0x000fea0003800000 */
[----:B-1----:R-:W1:Y:S04]  /*54d0*/  @!P1 LDS.128 R32, [R104+0x2000] ;  /* 0x0020000068209984 */ /* 0x002e680000000c00 */
[----:B------:R-:W2:Y:S04]  /*54e0*/  @!P2 LDS.128 R36, [R103+0x2000] ;  /* 0x002000006724a984 */ /* 0x000ea80000000c00 */
[----:B-1----:R1:W-:Y:S04]  /*54f0*/  @!P1 STG.E.128 desc[UR40][R40.64], R32 ;  /* 0x0000002028009986 */ /* 0x0023e8000c101d28 */
[----:B--2---:R1:W-:Y:S02]  /*5500*/  @!P2 STG.E.128 desc[UR40][R40.64+0x40], R36 ;  /* 0x000040242800a986 */ /* 0x0043e4000c101d28 */
.L_x_13918:
[----:B------:R-:W-:Y:S05]  /*5510*/  BSYNC B0 ;  /* 0x0000000000007941 */ /* 0x000fea0003800000 */
.L_x_13900:
        /* <DEDUP_REMOVED lines=17> */
.L_x_13940:
[----:B------:R-:W-:Y:S05]  /*5630*/  BSYNC B0 ;  /* 0x0000000000007941 */ /* 0x000fea0003800000 */
.L_x_13939:
[----:B------:R-:W2:Y:S01]  /*5640*/  SYNCS.PHASECHK.TRANS64.TRYWAIT P3, [R96+URZ+0x228b0], R107 ;  /* 0x0228b06b600075a7 */ /* 0x000ea2000806017f */
[----:B------:R-:W-:Y:S01]  /*5650*/  ULDC UR43, c[0x0][0x320] ;  /* 0x0000c800002b7ab9 */ /* 0x000fe20000000800 */
[----:B------:R-:W-:Y:S01]  /*5660*/  ULDC.64 UR48, c[0x0][0x328] ;  /* 0x0000ca0000307ab9 */ /* 0x000fe20000000a00 */
[----:B------:R-:W-:Y:S01]  /*5670*/  ULDC.64 UR46, c[0x0][0x318] ;  /* 0x0000c600002e7ab9 */ /* 0x000fe20000000a00 */
[----:B------:R-:W-:Y:S01]  /*5680*/  BSSY B0, `(.L_x_13941) ;  /* 0x0000003000007945 */ /* 0x000fe20003800000 */
[----:B-1----:R-:W-:-:S03]  /*5690*/  IMAD R32, R2, 0x6000, R90 ;  /* 0x0000600002207824 */ /* 0x002fc600078e025a */
[----:B--2---:R-:W-:Y:S05]  /*56a0*/  @!P3 BRA `(.L_x_13942) ;  /* 0x000001940084b947 */ /* 0x004fea0003800000 */
.L_x_14217:
[----:B------:R-:W-:Y:S05]  /*56b0*/  BSYNC B0 ;  /* 0x0000000000007941 */ /* 0x000fea0003800000 */
.L_x_13941:
        /* <DEDUP_REMOVED lines=39> */
.L_x_13944:
[----:B------:R-:W-:Y:S05]  /*5930*/  BSYNC B0 ;  /* 0x0000000000007941 */ /* 0x000fea0003800000 */
.L_x_13943:
[----:B------:R-:W-:Y:S01]  /*5940*/  ISETP.GE.AND P3, PT, R228, R106, PT ;  /* 0x0000006ae400720c */ /* 0x000fe20003f66270 */
[----:B------:R-:W-:-:S12]  /*5950*/  BSSY B0, `(.L_x_13945) ;  /* 0x0000024000007945 */ /* 0x000fd80003800000 */
[----:B------:R-:W-:Y:S05]  /*5960*/  @P3 BRA `(.L_x_13946) ;  /* 0x0000000000883947 */ /* 0x000fea0003800000 */
[----:B--2---:R-:W-:Y:S01]  /*5970*/  IADD3 R35, P3, R36, 0x40, RZ ;  /* 0x0000004024237810 */ /* 0x004fe20007f7e0ff */
        /* <DEDUP_REMOVED lines=33> */
.L_x_13946:
[----:B------:R-:W-:Y:S05]  /*5b90*/  BSYNC B0 ;  /* 0x0000000000007941 */ /* 0x000fea0003800000 */
.L_x_13945:
        /* <DEDUP_REMOVED lines=22> */
.L_x_13895:
[----:B------:R-:W0:Y:S01]  /*5d00*/  LDC R0, c[0x0][0x448] ;  /* 0x00011200ff007b82 */ /* 0x000e220000000800 */
[----:B------:R-:W-:Y:S02]  /*5d10*/  VIADD R3, R206, 0x7f ;  /* 0x0000007fce037836 */ /* 0x000fe40000000000 */
[----:B------:R-:W-:Y:S01]  /*5d20*/  IMAD.MOV.U32 R178, RZ, RZ, RZ ;  /* 0x000000ffffb27224 */ /* 0x000fe200078e00ff */
[----:B0-----:R-:W-:-:S13]  /*5d30*/  ISETP.NE.AND P1, PT, R0, 0x1, PT ;  /* 0x000000010000780c */ /* 0x001fda0003f25270 */
[----:B------:R-:W0:Y:S08]  /*5d40*/  @P1 LDC R0, c[0x0][0x44c] ;  /* 0x00011300ff001b82 */ /* 0x000e300000000800 */
[----:B------:R-:W1:Y:S01]  /*5d50*/  @P1 LDC R5, c[0x0][0x450] ;  /* 0x00011400ff051b82 */ /* 0x000e620000000800 */
[----:B0-----:R-:W-:-:S05]  /*5d60*/  @P1 IMAD.HI.U32 R0, R3, R0, RZ ;  /* 0x0000000003001227 */ /* 0x001fca00078e00ff */
[----:B-1----:R-:W-:-:S05]  /*5d70*/  @P1 SHF.R.U32.HI R3, RZ, R5, R0 ;  /* 0x00000005ff031219 */ /* 0x002fca0000011600 */
[----:B------:R-:W-:-:S04]  /*5d80*/  IMAD.IADD R3, R60, 0x1, R3 ;  /* 0x000000013c037824 */ /* 0x000fc800078e0203 */
[----:B------:R-:W-:-:S05]  /*5d90*/  IMAD.HI R3, R3, 0x2aaaaaab, RZ ;  /* 0x2aaaaaab03037827 */ /* 0x000fca00078e02ff */
[----:B------:R-:W-:-:S04]  /*5da0*/  SHF.R.U32.HI R0, RZ, 0x1f, R3 ;  /* 0x0000001fff007819 */ /* 0x000fc80000011603 */
[----:B------:R-:W-:-:S04]  /*5db0*/  LEA.HI.SX32 R0, R3, R0, 0x1c ;  /* 0x0000000003007211 */ /* 0x000fc800078fe2ff */
[----:B------:R-:W-:-:S04]  /*5dc0*/  VIMNMX R29, R29, R0, PT ;  /* 0x000000001d1d7248 */ /* 0x000fc80003fe0100 */
[----:B------:R-:W-:Y:S01]  /*5dd0*/  ISETP.GE.AND P1, PT, R29, 0x1, PT ;  /* 0x000000011d00780c */ /* 0x000fe20003f26270 */
[----:B------:R-:W-:-:S12]  /*5de0*/  @P0 BRA `(.L_x_13948) ;  /* 0x00000000000c0947 */ /* 0x000fd80003800000 */
[----:B------:R-:W0:Y:S01]  /*5df0*/  FENCE.VIEW.ASYNC.G ;  /* 0x00000000000073c6 */ /* 0x000e220000000100 */
[----:B------:R-:W-:Y:S05]  /*5e00*/  WARPSYNC.ALL ;  /* 0x0000000000007948 */ /* 0x000fea0003800000 */
[----:B0-----:R-:W-:Y:S06]  /*5e10*/  BAR.ARV 0xc, 0x180 ;  /* 0x0306000000007b1d */ /* 0x001fec0000002000 */
.L_x_13948:
[----:B------:R-:W-:Y:S04]  /*5e20*/  BSSY B0, `(.L_x_13949) ;  /* 0x000001f000007945 */ /* 0x000fe80003800000 */
        /* <DEDUP_REMOVED lines=30> */
.L_x_13950:
[----:B------:R-:W-:Y:S05]  /*6010*/  BSYNC B0 ;  /* 0x0000000000007941 */ /* 0x000fea0003800000 */
.L_x_13949:
        /* <DEDUP_REMOVED lines=33> */
[----:B----4-:R-:W-:Y:S02]  /*6230*/  CS2R R96, SRZ ;  /* 0x0000000000607805 */ /* 0x010fe4000001ff00 */
        /* <DEDUP_REMOVED lines=45> */
.L_x_14220:
        /* <DEDUP_REMOVED lines=18> */
[----:B------:R-:W-:Y:S02]  /*6630*/  IMAD.U32 R6, RZ, RZ, UR6 ;  /* 0x00000006ff067e24 */ /* 0x000fe4000f8e00ff */
[----:B------:R-:W-:-:S02]  /*6640*/  IMAD.U32 R10, RZ, RZ, UR4 ;  /* 0x00000004ff0a7e24 */ /* 0x000fc4000f8e00ff */
[----:B------:R-:W-:Y:S02]  /*6650*/  IMAD.U32 R11, RZ, RZ, UR5 ;  /* 0x00000005ff0b7e24 */ /* 0x000fe4000f8e00ff */
[----:B------:R-:W-:Y:S02]  /*6660*/  IMAD.MOV.U32 R8, RZ, RZ, 0x70 ;  /* 0x00000070ff087424 */ /* 0x000fe400078e00ff */
[----:B------:R-:W-:Y:S02]  /*6670*/  IMAD.MOV.U32 R12, RZ, RZ, 0x1 ;  /* 0x00000001ff0c7424 */ /* 0x000fe400078e00ff */
[----:B0-----:R-:W-:-:S07]  /*6680*/  IMAD.MOV.U32 R13, RZ, RZ, RZ ;  /* 0x000000ffff0d7224 */ /* 0x001fce00078e00ff */
[----:B------:R-:W-:-:S07]  /*6690*/  LEPC R20, `(.L_x_13954) ;  /* 0x000000001014794e */ /* 0x000fce0000000000 */
[----:B-1---5:R-:W-:Y:S05]  /*66a0*/  CALL.ABS.NOINC R14 ;  /* 0x000000000e007343 */ /* 0x022fea0003c00000 */
.L_x_13954:
[----:B------:R-:W-:Y:S05]  /*66b0*/  BSYNC B6 ;  /* 0x0000000000067941 */ /* 0x000fea0003800000 */
.L_x_13953:
        /* <DEDUP_REMOVED lines=12> */
.L_x_13958:
[----:B--2---:R2:W3:Y:S02]  /*6780*/  SYNCS.PHASECHK.TRANS64.TRYWAIT P0, [R18+URZ+0x22800], R3 ;  /* 0x02280003120075a7 */ /* 0x0044e4000800017f */
[----:B---3--:R-:W-:Y:S05]  /*6790*/  @!P0 NANOSLEEP.SYNCS 0x989680 ;  /* 0x009896800000895d */ /* 0x008fea0003900000 */
[----:B------:R-:W3:Y:S02]  /*67a0*/  @!P0 SYNCS.PHASECHK.TRANS64 P0, [R18+URZ+0x22800], R3 ;  /* 0x02280003120085a7 */ /* 0x000ee4000800007f */
[----:B---3--:R-:W-:Y:S05]  /*67b0*/  @!P0 BRA `(.L_x_13958) ;  /* 0xfffffffc00f08947 */ /* 0x008fea000383ffff */
.L_x_13957:
[----:B------:R-:W-:Y:S05]  /*67c0*/  BSYNC B0 ;  /* 0x0000000000007941 */ /* 0x000fea0003800000 */
.L_x_13956:
[----:B------:R-:W-:Y:S05]  /*67d0*/  BRA `(.L_x_13959) ;  /* 0x0000002800f87947 */ /* 0x000fea0003800000 */
.L_x_13955:
        /* <DEDUP_REMOVED lines=30> */
.L_x_13961:
[----:B------:R-:W-:Y:S05]  /*69c0*/  BSYNC B6 ;  /* 0x0000000000067941 */ /* 0x000fea0003800000 */
.L_x_13960:
        /* <DEDUP_REMOVED lines=15> */
[----:B------:R-:W-:Y:S01]  /*6ac0*/  IMAD.MOV.U32 R6, RZ, RZ, R24 ;  /* 0x000000ffff067224 */ /* 0x000fe200078e0018 */
[----:B------:R-:W-:Y:S01]  /*6ad0*/  ULDC.64 UR6, c[0x0][0x408] ;  /* 0x0001020000067ab9 */ /* 0x000fe20000000a00 */
[----:B------:R-:W-:Y:S01]  /*6ae0*/  IMAD.MOV.U32 R7, RZ, RZ, R27 ;  /* 0x000000ffff077224 */ /* 0x000fe200078e001b */
[----:B------:R-:W-:Y:S01]  /*6af0*/  SHF.R.S32.HI R31, RZ, 0x1f, R204 ;  /* 0x0000001fff1f7819 */ /* 0x000fe200000114cc */
        /* <DEDUP_REMOVED lines=18> */
[----:B------:R-:W-:-:S02]  /*6c20*/  IADD3 R3, R7, R5, RZ ;  /* 0x0000000507037210 */ /* 0x000fc40007ffe0ff */
[----:B------:R-:W-:Y:S01]  /*6c30*/  IMAD.IADD R7, R9, 0x1, R11 ;  /* 0x0000000109077824 */ /* 0x000fe200078e020b */
[----:B------:R-:W-:Y:S02]  /*6c40*/  LEA R32, P1, R8, UR6, 0x1 ;  /* 0x0000000608207c11 */ /* 0x000fe4000f8208ff */
[----:B------:R-:W-:Y:S02]  /*6c50*/  LEA.HI.X R6, R6, UR5, R3, 0x1, P0 ;  /* 0x0000000506067c11 */ /* 0x000fe400080f0c03 */
[----:B------:R-:W-:Y:S01]  /*6c60*/  LEA.HI.X R7, R8, UR7, R7, 0x1, P1 ;  /* 0x0000000708077c11 */ /* 0x000fe200088f0c07 */
[----:B------:R-:W-:Y:S08]  /*6c70*/  BRA.DIV UR4, `(.L_x_13964) ;  /* 0x0000018204487947 */ /* 0x000ff0000b800000 */
[----:B------:R1:W2:Y:S04]  /*6c80*/  SHFL.IDX PT, R3, R6, RZ, 0x1c1f ;  /* 0x001c1fff06037589 */ /* 0x0002a800000e0000 */
[----:B------:R1:W3:Y:S04]  /*6c90*/  SHFL.IDX PT, R0, R4, RZ, 0x1c1f ;  /* 0x001c1fff04007589 */ /* 0x0002e800000e0000 */
[----:B------:R1:W4:Y:S04]  /*6ca0*/  SHFL.IDX PT, R5, R7, RZ, 0x1c1f ;  /* 0x001c1fff07057589 */ /* 0x00032800000e0000 */
[----:B------:R1:W0:Y:S02]  /*6cb0*/  SHFL.IDX PT, R14, R32, RZ, 0x1c1f ;  /* 0x001c1fff200e7589 */ /* 0x00022400000e0000 */
.L_x_14226:
        /* <DEDUP_REMOVED lines=15> */
[----:B------:R-:W-:Y:S02]  /*6db0*/  @!P2 IMAD.WIDE R34, R200, 0x2, R8 ;  /* 0x00000002c822a825 */ /* 0x000fe400078e0208 */
[C---:B------:R-:W-:Y:S02]  /*6dc0*/  @!P3 SHF.L.U64.HI R24, R204.reuse, 0x1, R31 ;  /* 0x00000001cc18b819 */ /* 0x040fe4000001021f */
[----:B------:R-:W-:Y:S01]  /*6dd0*/  @!P3 IMAD.SHL.U32 R9, R204, 0x2, RZ ;  /* 0x00000002cc09b824 */ /* 0x000fe200078e00ff */
[----:B------:R-:W-:Y:S02]  /*6de0*/  CS2R R26, SRZ ;  /* 0x00000000001a7805 */ /* 0x000fe4000001ff00 */
[----:B------:R-:W-:Y:S01]  /*6df0*/  CS2R R20, SRZ ;  /* 0x0000000000147805 */ /* 0x000fe2000001ff00 */
[----:B0-----:R-:W-:Y:S01]  /*6e00*/  @!P2 IMAD.WIDE R12, R200, 0x2, R14 ;  /* 0x00000002c80ca825 */ /* 0x001fe200078e020e */
        /* <DEDUP_REMOVED lines=9> */
.L_x_13966:
[----:B------:R-:W-:Y:S05]  /*6ea0*/  BSYNC B1 ;  /* 0x0000000000017941 */ /* 0x000fea0003800000 */
.L_x_13965:
        /* <DEDUP_REMOVED lines=10> */
[----:B------:R-:W-:Y:S01]  /*6f50*/  IMAD.MOV.U32 R0, RZ, RZ, R28 ;  /* 0x000000ffff007224 */ /* 0x000fe200078e001c */
[----:B------:R-:W-:-:S02]  /*6f60*/  MOV R3, R29 ;  /* 0x0000001d00037202 */ /* 0x000fc40000000f00 */
[----:B------:R-:W-:Y:S02]  /*6f70*/  PRMT R45, R5, 0x5410, R8 ;  /* 0x00005410052d7816 */ /* 0x000fe40000000008 */
[----:B------:R-:W-:Y:S02]  /*6f80*/  CS2R R8, SRZ ;  /* 0x0000000000087805 */ /* 0x000fe4000001ff00 */
[----:B------:R-:W-:Y:S02]  /*6f90*/  PRMT R40, R40, 0x5410, R0 ;  /* 0x0000541028287816 */ /* 0x000fe40000000000 */
[----:B------:R-:W-:Y:S01]  /*6fa0*/  PRMT R44, R44, 0x5410, R3 ;  /* 0x000054102c2c7816 */ /* 0x000fe20000000003 */
[----:B------:R-:W-:Y:S06]  /*6fb0*/  BRA.DIV UR4, `(.L_x_13967) ;  /* 0x0000017e04e87947 */ /* 0x000fec000b800000 */
[----:B------:R0:W2:Y:S04]  /*6fc0*/  SHFL.IDX PT, R3, R6, 0x1, 0x1c1f ;  /* 0x003c1f0006037f89 */ /* 0x0000a800000e0000 */
[----:B------:R0:W3:Y:S04]  /*6fd0*/  SHFL.IDX PT, R0, R4, 0x1, 0x1c1f ;  /* 0x003c1f0004007f89 */ /* 0x0000e800000e0000 */
[----:B-1----:R-:W1:Y:S04]  /*6fe0*/  SHFL.IDX PT, R7, R7, 0x1, 0x1c1f ;  /* 0x003c1f0007077f89 */ /* 0x002e6800000e0000 */
[----:B0-----:R-:W4:Y:S02]  /*6ff0*/  SHFL.IDX PT, R32, R32, 0x1, 0x1c1f ;  /* 0x003c1f0020207f89 */ /* 0x001f2400000e0000 */
.L_x_14232:
[----:B------:R-:W-:Y:S01]  /*7000*/  VIADD R38, R38, 0x40 ;  /* 0x0000004026267836 */ /* 0x000fe20000000000 */
[----:B------:R-:W-:Y:S01]  /*7010*/  LEA.HI R4, R229, R229, RZ, 0x1 ;  /* 0x000000e5e5047211 */ /* 0x000fe200078f08ff */
        /* <DEDUP_REMOVED lines=13> */
[----:B------:R-:W-:Y:S01]  /*70f0*/  ISETP.GE.AND P3, PT, R204, UR4, PT ;  /* 0x00000004cc007c0c */ /* 0x000fe2000bf66270 */
[----:B-1----:R-:W-:Y:S01]  /*7100*/  IMAD.MOV.U32 R33, RZ, RZ, R7 ;  /* 0x000000ffff217224 */ /* 0x002fe200078e0007 */
[----:B------:R-:W-:-:S09]  /*7110*/  CS2R R14, SRZ ;  /* 0x00000000000e7805 */ /* 0x000fd2000001ff00 */
[----:B------:R-:W-:Y:S02]  /*7120*/  @!P2 IMAD.WIDE R34, R200, 0x2, R4 ;  /* 0x00000002c822a825 */ /* 0x000fe400078e0204 */
[C---:B------:R-:W-:Y:S02]  /*7130*/  @!P3 SHF.L.U64.HI R10, R204.reuse, 0x1, R31 ;  /* 0x00000001cc0ab819 */ /* 0x040fe4000001021f */
[----:B------:R-:W-:Y:S01]  /*7140*/  @!P3 IMAD.SHL.U32 R5, R204, 0x2, RZ ;  /* 0x00000002cc05b824 */ /* 0x000fe200078e00ff */
[----:B------:R-:W-:Y:S02]  /*7150*/  CS2R R8, SRZ ;  /* 0x0000000000087805 */ /* 0x000fe4000001ff00 */
[----:B------:R-:W-:Y:S01]  /*7160*/  CS2R R12, SRZ ;  /* 0x00000000000c7805 */ /* 0x000fe2000001ff00 */
[----:B------:R0:W5:Y:S01]  /*7170*/  @!P2 LD.E.64 R14, desc[UR40][R34.64] ;  /* 0x00000028220ea980 */ /* 0x000162000c101b00 */
[-C--:B------:R-:W-:Y:S02]  /*7180*/  @!P3 IADD3 R4, P0, R0, R5.reuse, RZ ;  /* 0x000000050004b210 */ /* 0x080fe40007f1e0ff */
[----:B----4-:R-:W-:Y:S01]  /*7190*/  @!P3 IADD3 R6, P1, R32, R5, RZ ;  /* 0x000000052006b210 */ /* 0x010fe20007f3e0ff */
[----:B------:R-:W-:-:S04]  /*71a0*/  @!P2 IMAD.WIDE R32, R200, 0x2, R32 ;  /* 0x00000002c820a825 */ /* 0x000fc800078e0220 */
[--C-:B------:R-:W-:Y:S01]  /*71b0*/  @!P3 IMAD.X R5, R3, 0x1, R10.reuse, P0 ;  /* 0x000000010305b824 */ /* 0x100fe200000e060a */
[----:B------:R0:W5:Y:S01]  /*71c0*/  @!P2 LD.E.64 R8, desc[UR40][R32.64] ;  /* 0x000000282008a980 */ /* 0x000162000c101b00 */
[----:B------:R-:W-:Y:S01]  /*71d0*/  @!P3 IMAD.X R7, R7, 0x1, R10, P1 ;  /* 0x000000010707b824 */ /* 0x000fe200008e060a */
[----:B------:R-:W-:Y:S02]  /*71e0*/  CS2R R10, SRZ ;  /* 0x00000000000a7805 */ /* 0x000fe4000001ff00 */
[----:B------:R0:W5:Y:S04]  /*71f0*/  @!P3 LD.E.64 R12, desc[UR40][R4.64] ;  /* 0x00000028040cb980 */ /* 0x000168000c101b00 */
[----:B------:R0:W5:Y:S02]  /*7200*/  @!P3 LD.E.64 R10, desc[UR40][R6.64] ;  /* 0x00000028060ab980 */ /* 0x000164000c101b00 */
.L_x_13969:
[----:B------:R-:W-:Y:S05]  /*7210*/  BSYNC B1 ;  /* 0x0000000000017941 */ /* 0x000fea0003800000 */
.L_x_13968:
[----:B------:R-:W1:Y:S01]  /*7220*/  SYNCS.PHASECHK.TRANS64.TRYWAIT P0, [R18+URZ+0x22800], R39 ;  /* 0x02280027120075a7 */ /* 0x000e62000800017f */
[----:B---3--:R-:W-:Y:S01]  /*7230*/  IMAD.SHL.U32 R0, R37, 0x40, RZ ;  /* 0x0000004025007824 */ /* 0x008fe200078e00ff */
[----:B0---4-:R-:W-:Y:S01]  /*7240*/  VIADDMNMX R32, R41, -R206, 0x80, PT ;  /* 0x0000008029207446 */ /* 0x011fe200038009ce */
[----:B-----5:R-:W-:Y:S01]  /*7250*/  IMAD.MOV.U32 R4, RZ, RZ, R8 ;  /* 0x000000ffff047224 */ /* 0x020fe200078e0008 */
[----:B------:R-:W-:Y:S01]  /*7260*/  BSSY B1, `(.L_x_13970) ;  /* 0x0000018000017945 */ /* 0x000fe20003800000 */
[----:B------:R-:W-:Y:S01]  /*7270*/  IMAD.MOV.U32 R6, RZ, RZ, R14 ;  /* 0x000000ffff067224 */ /* 0x000fe200078e000e */
[----:B--2---:R-:W-:Y:S01]  /*7280*/  LOP3.LUT R3, R0, 0x1c0, RZ, 0xc0, !PT ;  /* 0x000001c000037812 */ /* 0x004fe200078ec0ff */
[----:B------:R-:W-:Y:S01]  /*7290*/  IMAD.MOV.U32 R5, RZ, RZ, R11 ;  /* 0x000000ffff057224 */ /* 0x000fe200078e000b */
[----:B------:R-:W-:Y:S01]  /*72a0*/  PRMT R46, R4, 0x7610, R46 ;  /* 0x00007610042e7816 */ /* 0x000fe2000000002e */
[----:B------:R-:W-:Y:S01]  /*72b0*/  IMAD.MOV.U32 R4, RZ, RZ, R10 ;  /* 0x000000ffff047224 */ /* 0x000fe200078e000a */
[----:B------:R-:W-:-:S02]  /*72c0*/  LOP3.LUT R0, R3, 0x18, R16, 0xf8, !PT ;  /* 0x0000001803007812 */ /* 0x000fc400078ef810 */
[----:B------:R-:W-:Y:S02]  /*72d0*/  SHF.R.U32.HI R3, RZ, 0x3, R3 ;  /* 0x00000003ff037819 */ /* 0x000fe40000011603 */
[----:B------:R-:W-:Y:S01]  /*72e0*/  PRMT R47, R4, 0x5410, R6 ;  /* 0x00005410042f7816 */ /* 0x000fe20000000006 */
[----:B------:R-:W-:Y:S01]  /*72f0*/  IMAD.MOV.U32 R4, RZ, RZ, R12 ;  /* 0x000000ffff047224 */ /* 0x000fe200078e000c */
[----:B------:R-:W-:Y:S02]  /*7300*/  LOP3.LUT R3, R0, R3, RZ, 0x3c, !PT ;  /* 0x0000000300037212 */ /* 0x000fe400078e3cff */
[----:B------:R-:W-:Y:S02]  /*7310*/  MOV R0, R9 ;  /* 0x0000000900007202 */ /* 0x000fe40000000f00 */
[----:B------:R-:W-:Y:S01]  /*7320*/  PRMT R31, R5, 0x7610, R31 ;  /* 0x00007610051f7816 */ /* 0x000fe2000000001f */
[----:B------:R-:W-:Y:S01]  /*7330*/  IMAD R3, R212, 0x200, R3 ;  /* 0x00000200d4037824 */ /* 0x000fe200078e0203 */
[----:B------:R-:W-:Y:S01]  /*7340*/  PRMT R46, R46, 0x5410, R0 ;  /* 0x000054102e2e7816 */ /* 0x000fe20000000000 */
[----:B------:R-:W-:Y:S01]  /*7350*/  IMAD.MOV.U32 R0, RZ, RZ, R15 ;  /* 0x000000ffff007224 */ /* 0x000fe200078e000f */
[----:B------:R-:W-:Y:S01]  /*7360*/  LOP3.LUT P2, RZ, R37, 0x4, RZ, 0xc0, !PT ;  /* 0x0000000425ff7812 */ /* 0x000fe2000784c0ff */
[----:B------:R-:W-:Y:S01]  /*7370*/  IMAD R3, R3, 0x2, R18 ;  /* 0x0000000203037824 */ /* 0x000fe200078e0212 */
[----:B------:R-:W-:Y:S01]  /*7380*/  ISETP.GE.AND P1, PT, R23, R32, PT ;  /* 0x000000201700720c */ /* 0x000fe20003f26270 */
[----:B------:R-:W-:Y:S01]  /*7390*/  IMAD.MOV.U32 R5, RZ, RZ, R13 ;  /* 0x000000ffff057224 */ /* 0x000fe200078e000d */
[----:B------:R-:W-:Y:S01]  /*73a0*/  PRMT R48, R0, 0x5410, R4 ;  /* 0x0000541000307816 */ /* 0x000fe20000000004 */
[----:B------:R-:W-:-:S02]  /*73b0*/  VIADD R4, R3, 0x18400 ;  /* 0x0001840003047836 */ /* 0x000fc40000000000 */
[----:B------:R-:W-:Y:S01]  /*73c0*/  VIADD R0, R3, 0x18440 ;  /* 0x0001844003007836 */ /* 0x000fe20000000000 */
[----:B-1----:R-:W-:Y:S07]  /*73d0*/  @!P0 BRA `(.L_x_13971) ;  /* 0x0000017c00548947 */ /* 0x002fee0003800000 */
.L_x_14233:
[----:B------:R-:W-:Y:S05]  /*73e0*/  BSYNC B1 ;  /* 0x0000000000017941 */ /* 0x000fea0003800000 */
.L_x_13970:
        /* <DEDUP_REMOVED lines=27> */
[C---:B0-----:R-:W-:Y:S01]  /*75a0*/  FFMA.FTZ R39, R28.reuse, R34, -R37 ;  /* 0x000000221c277223 */ /* 0x041fe20000010825 */
[--C-:B------:R-:W-:Y:S02]  /*75b0*/  HADD2.F32 R6, -RZ, R5.reuse.H0_H0 ;  /* 0x20000005ff067230 */ /* 0x100fe40000004100 */
[----:B------:R-:W-:Y:S01]  /*75c0*/  FFMA.FTZ R40, R28, R36, R29 ;  /* 0x000000241c287223 */ /* 0x000fe2000001001d */
[-C--:B------:R-:W-:Y:S01]  /*75d0*/  FMUL.FTZ R34, R4, R33.reuse ;  /* 0x0000002104227220 */ /* 0x080fe20000410000 */
[C---:B------:R-:W-:Y:S01]  /*75e0*/  FFMA.FTZ R38, R7.reuse, R33, -R38 ;  /* 0x0000002107267223 */ /* 0x040fe20000010826 */
[----:B------:R-:W-:Y:S02]  /*75f0*/  HADD2.F32 R5, -RZ, R5.H1_H1 ;  /* 0x30000005ff057230 */ /* 0x000fe40000004100 */
[--C-:B------:R-:W-:Y:S02]  /*7600*/  HADD2.F32 R33, -RZ, R44.reuse.H0_H0 ;  /* 0x2000002cff217230 */ /* 0x100fe40000004100 */
        /* <DEDUP_REMOVED lines=17> */
.L_x_13975:
[----:B------:R-:W-:Y:S05]  /*7720*/  BSYNC B2 ;  /* 0x0000000000027941 */ /* 0x000fea0003800000 */
.L_x_13974:
        /* <DEDUP_REMOVED lines=43> */
.L_x_13973:
[----:B------:R-:W-:Y:S05]  /*79e0*/  BSYNC B1 ;  /* 0x0000000000017941 */ /* 0x000fea0003800000 */
.L_x_13972:
        /* <DEDUP_REMOVED lines=30> */
[----:B------:R-:W-:Y:S02]  /*7bd0*/  HADD2.F32 R20, -RZ, R46.H1_H1 ;  /* 0x3000002eff147230 */ /* 0x000fe40000004100 */
        /* <DEDUP_REMOVED lines=18> */
.L_x_13978:
[----:B------:R-:W-:Y:S05]  /*7d00*/  BSYNC B1 ;  /* 0x0000000000017941 */ /* 0x000fea0003800000 */
.L_x_13977:
[----:B------:R-:W-:Y:S05]  /*7d10*/  @P1 BRA `(.L_x_13976) ;  /* 0x0000001400841947 */ /* 0x000fea0003800000 */
[----:B-1----:R-:W1:Y:S01]  /*7d20*/  LDS.128 R4, [R0+0x2000] ;  /* 0x0020000000047984 */ /* 0x002e620000000c00 */
[----:B------:R-:W-:Y:S02]  /*7d30*/  SHF.R.U64 R24, R12, 0x10, R13 ;  /* 0x000000100c187819 */ /* 0x000fe4000000120d */
[----:B------:R-:W-:Y:S02]  /*7d40*/  SHF.R.U32.HI R14, RZ, 0x10, R11 ;  /* 0x00000010ff0e7819 */ /* 0x000fe4000001160b */
[----:B------:R-:W-:Y:S01]  /*7d50*/  SHF.R.U32.HI R12, RZ, 0x10, R13 ;  /* 0x00000010ff0c7819 */ /* 0x000fe2000001160d */
[----:B------:R-:W-:Y:S01]  /*7d60*/  HADD2.F32 R13, -RZ, R47.H0_H0 ;  /* 0x2000002fff0d7230 */ /* 0x000fe20000004100 */
        /* <DEDUP_REMOVED lines=16> */
[----:B------:R-:W-:Y:S02]  /*7e70*/  HADD2.F32 R10, -RZ, R31.H0_H0 ;  /* 0x2000001fff0a7230 */ /* 0x000fe40000004100 */
[----:B------:R-:W-:Y:S01]  /*7e80*/  FFMA.FTZ R15, R9, R14, R15 ;  /* 0x0000000e090f7223 */ /* 0x000fe2000001000f */
[----:B------:R-:W-:Y:S02]  /*7e90*/  HADD2.F32 R6, -RZ, R5.H0_H0 ;  /* 0x20000005ff067230 */ /* 0x000fe40000004100 */
[----:B------:R-:W-:Y:S01]  /*7ea0*/  FFMA.FTZ R12, R3, R13, R12 ;  /* 0x0000000d030c7223 */ /* 0x000fe2000001000c */
[----:B------:R-:W-:-:S02]  /*7eb0*/  HADD2.F32 R31, -RZ, R31.H1_H1 ;  /* 0x3000001fff1f7230 */ /* 0x000fc40000004100 */
[CC--:B------:R-:W-:Y:S01]  /*7ec0*/  FMUL.FTZ R14, R8.reuse, R10.reuse ;  /* 0x0000000a080e7220 */ /* 0x0c0fe20000410000 */
[----:B------:R-:W-:Y:S02]  /*7ed0*/  HADD2.F32 R5, -RZ, R5.H1_H1 ;  /* 0x30000005ff057230 */ /* 0x000fe40000004100 */
[----:B------:R-:W-:Y:S02]  /*7ee0*/  HADD2.F32 R9, -RZ, R21.H0_H0 ;  /* 0x20000015ff097230 */ /* 0x000fe40000004100 */
[-C--:B------:R-:W-:Y:S01]  /*7ef0*/  FMUL.FTZ R13, R8, R31.reuse ;  /* 0x0000001f080d7220 */ /* 0x080fe20000410000 */
[----:B------:R-:W-:Y:S02]  /*7f00*/  HADD2.F32 R4, -RZ, R24.H0_H0 ;  /* 0x20000018ff047230 */ /* 0x000fe40000004100 */
[----:B------:R-:W-:Y:S01]  /*7f10*/  FFMA.FTZ R14, R7, R31, -R14 ;  /* 0x0000001f070e7223 */ /* 0x000fe2000001080e */
[----:B------:R-:W-:Y:S01]  /*7f20*/  FMUL.FTZ R3, R5, R9 ;  /* 0x0000000905037220 */ /* 0x000fe20000410000 */
[----:B------:R-:W-:Y:S01]  /*7f30*/  FFMA.FTZ R13, R7, R10, R13 ;  /* 0x0000000a070d7223 */ /* 0x000fe2000001000d */
[----:B------:R-:W-:Y:S01]  /*7f40*/  FMUL.FTZ R8, R5, R4 ;  /* 0x0000000405087220 */ /* 0x000fe20000410000 */
        /* <DEDUP_REMOVED lines=8> */
.L_x_13963:
[----:B------:R-:W1:Y:S01]  /*7fd0*/  LDC R8, c[0x0][0x448] ;  /* 0x00011200ff087b82 */ /* 0x000e620000000800 */
[----:B------:R-:W-:Y:S01]  /*7fe0*/  IMAD R3, R3, 0x40, R38 ;  /* 0x0000004003037824 */ /* 0x000fe200078e0226 */
[----:B------:R-:W-:Y:S01]  /*7ff0*/  ULDC.64 UR4, c[0x0][0x3f8] ;  /* 0x0000fe0000047ab9 */ /* 0x000fe20000000a00 */
[----:B------:R-:W-:Y:S01]  /*8000*/  MOV R26, R24 ;  /* 0x00000018001a7202 */ /* 0x000fe20000000f00 */
[----:B------:R-:W-:Y:S01]  /*8010*/  ULDC.64 UR6, c[0x0][0x408] ;  /* 0x0001020000067ab9 */ /* 0x000fe20000000a00 */
[----:B------:R-:W-:Y:S01]  /*8020*/  IMAD.MOV.U32 R4, RZ, RZ, R152 ;  /* 0x000000ffff047224 */ /* 0x000fe200078e0098 */
[----:B------:R-:W-:Y:S02]  /*8030*/  SHF.R.S32.HI R41, RZ, 0x1f, R16 ;  /* 0x0000001fff297819 */ /* 0x000fe40000011410 */
        /* <DEDUP_REMOVED lines=46> */
[----:B--2---:R-:W-:Y:S01]  /*8320*/  @!P1 IMAD.MOV.U32 R20, RZ, RZ, R8 ;  /* 0x000000ffff149224 */ /* 0x004fe200078e0008 */
[----:B------:R-:W-:Y:S01]  /*8330*/  @!P1 MOV R28, R10 ;  /* 0x0000000a001c9202 */ /* 0x000fe20000000f00 */
[----:B------:R-:W-:Y:S02]  /*8340*/  @!P1 IMAD.MOV.U32 R21, RZ, RZ, R9 ;  /* 0x000000ffff159224 */ /* 0x000fe400078e0009 */
[----:B------:R-:W-:Y:S02]  /*8350*/  IMAD.MOV.U32 R0, RZ, RZ, R20 ;  /* 0x000000ffff007224 */ /* 0x000fe400078e0014 */
[----:B------:R-:W-:Y:S02]  /*8360*/  IMAD.MOV.U32 R3, RZ, RZ, R21 ;  /* 0x000000ffff037224 */ /* 0x000fe400078e0015 */
[----:B------:R-:W-:Y:S01]  /*8370*/  @!P1 IMAD.MOV.U32 R29, RZ, RZ, R11 ;  /* 0x000000ffff1d9224 */ /* 0x000fe200078e000b */
[----:B------:R-:W-:Y:S01]  /*8380*/  PRMT R53, R53, 0x5410, R0 ;  /* 0x0000541035357816 */ /* 0x000fe20000000000 */
[----:B------:R-:W-:Y:S01]  /*8390*/  IMAD.MOV.U32 R8, RZ, RZ, R28 ;  /* 0x000000ffff087224 */ /* 0x000fe200078e001c */
[----:B------:R-:W-:Y:S01]  /*83a0*/  PRMT R42, R42, 0x5410, R3 ;  /* 0x000054102a2a7816 */ /* 0x000fe20000000003 */
[----:B------:R1:W2:Y:S01]  /*83b0*/  SHFL.IDX PT, R0, R26, 0x1, 0x1c1f ;  /* 0x003c1f001a007f89 */ /* 0x0002a200000e0000 */
[----:B------:R-:W-:-:S02]  /*83c0*/  IMAD.MOV.U32 R9, RZ, RZ, R29 ;  /* 0x000000ffff097224 */ /* 0x000fc400078e001d */
[----:B---3--:R-:W-:Y:S01]  /*83d0*/  @!P1 IMAD.MOV.U32 R32, RZ, RZ, R4 ;  /* 0x000000ffff209224 */ /* 0x008fe200078e0004 */
[----:B------:R1:W3:Y:S01]  /*83e0*/  SHFL.IDX PT, R3, R25, 0x1, 0x1c1f ;  /* 0x003c1f0019037f89 */ /* 0x0002e200000e0000 */
[----:B------:R-:W-:Y:S01]  /*83f0*/  @!P1 IMAD.MOV.U32 R33, RZ, RZ, R5 ;  /* 0x000000ffff219224 */ /* 0x000fe200078e0005 */
[----:B------:R-:W-:Y:S01]  /*8400*/  PRMT R36, R8, 0x5410, R9 ;  /* 0x0000541008247816 */ /* 0x000fe20000000009 */
[----:B------:R-:W-:Y:S02]  /*8410*/  @!P1 IMAD.MOV.U32 R34, RZ, RZ, R6 ;  /* 0x000000ffff229224 */ /* 0x000fe400078e0006 */
[----:B------:R-:W-:Y:S02]  /*8420*/  @!P1 IMAD.MOV.U32 R35, RZ, RZ, R7 ;  /* 0x000000ffff239224 */ /* 0x000fe400078e0007 */
[----:B------:R-:W-:Y:S02]  /*8430*/  IMAD.MOV.U32 R4, RZ, RZ, R32 ;  /* 0x000000ffff047224 */ /* 0x000fe400078e0020 */
[----:B------:R-:W-:-:S02]  /*8440*/  IMAD.MOV.U32 R5, RZ, RZ, R33 ;  /* 0x000000ffff057224 */ /* 0x000fc400078e0021 */
[----:B------:R-:W-:Y:S02]  /*8450*/  IMAD.MOV.U32 R6, RZ, RZ, R34 ;  /* 0x000000ffff067224 */ /* 0x000fe400078e0022 */
[----:B------:R-:W-:Y:S01]  /*8460*/  IMAD.MOV.U32 R7, RZ, RZ, R35 ;  /* 0x000000ffff077224 */ /* 0x000fe200078e0023 */
[----:B------:R-:W-:Y:S02]  /*8470*/  PRMT R42, R5, 0x7610, R42 ;  /* 0x00007610052a7816 */ /* 0x000fe4000000002a */
[----:B------:R-:W-:Y:S02]  /*8480*/  PRMT R52, R4, 0x5410, R6 ;  /* 0x0000541004347816 */ /* 0x000fe40000000006 */
[----:B------:R-:W-:Y:S02]  /*8490*/  CS2R R4, SRZ ;  /* 0x0000000000047805 */ /* 0x000fe4000001ff00 */
[----:B012-4-:R-:W-:-:S07]  /*84a0*/  PRMT R53, R7, 0x7610, R53 ;  /* 0x0000761007357816 */ /* 0x017fce0000000035 */
.L_x_14243:
[----:B------:R-:W-:Y:S01]  /*84b0*/  VIADD R38, R38, 0x40 ;  /* 0x0000004026267836 */ /* 0x000fe20000000000 */
[----:B------:R-:W-:Y:S01]  /*84c0*/  LEA.HI R6, R229, R229, RZ, 0x1 ;  /* 0x000000e5e5067211 */ /* 0x000fe200078f08ff */
[----:B------:R-:W-:Y:S01]  /*84d0*/  BSSY B1, `(.L_x_13980) ;  /* 0x0000015000017945 */ /* 0x000fe20003800000 */
[----:B------:R-:W-:Y:S02]  /*84e0*/  CS2R R8, SRZ ;  /* 0x0000000000087805 */ /* 0x000fe4000001ff00 */
[----:B------:R-:W-:Y:S02]  /*84f0*/  CS2R R10, SRZ ;  /* 0x00000000000a7805 */ /* 0x000fe4000001ff00 */
[----:B------:R-:W-:Y:S02]  /*8500*/  ISETP.GE.AND P1, PT, R38, R31, PT ;  /* 0x0000001f2600720c */ /* 0x000fe40003f26270 */
[----:B------:R-:W-:-:S04]  /*8510*/  LOP3.LUT R6, R6, 0xfffffffe, RZ, 0xc0, !PT ;  /* 0xfffffffe06067812 */ /* 0x000fc800078ec0ff */
[----:B------:R-:W-:Y:S02]  /*8520*/  IADD3 R13, R229, -R6, RZ ;  /* 0x80000006e50d7210 */ /* 0x000fe40007ffe0ff */
[----:B------:R-:W-:Y:S02]  /*8530*/  CS2R R6, SRZ ;  /* 0x0000000000067805 */ /* 0x000fe4000001ff00 */
[----:B------:R-:W-:-:S03]  /*8540*/  SHF.L.U32 R13, R13, 0x1f, RZ ;  /* 0x0000001f0d0d7819 */ /* 0x000fc600000006ff */
[----:B------:R-:W-:Y:S05]  /*8550*/  @P1 BRA `(.L_x_13981) ;  /* 0x0000000000301947 */ /* 0x000fea0003800000 */
        /* <DEDUP_REMOVED lines=12> */
.L_x_13981:
[----:B------:R-:W-:Y:S05]  /*8620*/  BSYNC B1 ;  /* 0x0000000000017941 */ /* 0x000fea0003800000 */
.L_x_13980:
        /* <DEDUP_REMOVED lines=16> */
.L_x_14244:
[----:B------:R-:W-:Y:S05]  /*8730*/  BSYNC B1 ;  /* 0x0000000000017941 */ /* 0x000fea0003800000 */
.L_x_13982:
[----:B------:R-:W-:Y:S01]  /*8740*/  BSSY B1, `(.L_x_13984) ;  /* 0x0000063000017945 */ /* 0x000fe20003800000 */
[----:B------:R-:W-:Y:S01]  /*8750*/  IMAD.MOV.U32 R0, RZ, RZ, R10 ;  /* 0x000000ffff007224 */ /* 0x000fe200078e000a */
[----:B------:R-:W-:Y:S02]  /*8760*/  MOV R3, R11 ;  /* 0x0000000b00037202 */ /* 0x000fe40000000f00 */
[----:B------:R-:W-:Y:S01]  /*8770*/  LOP3.LUT R31, R31, 0x38, RZ, 0xc0, !PT ;  /* 0x000000381f1f7812 */ /* 0x000fe200078ec0ff */
        /* <DEDUP_REMOVED lines=9> */
[----:B------:R-:W-:-:S02]  /*8810*/  LOP3.LUT R12, R37, 0x38, R16, 0xf8, !PT ;  /* 0x00000038250c7812 */ /* 0x000fc400078ef810 */
[----:B------:R-:W-:Y:S01]  /*8820*/  LOP3.LUT R25, R14, R31, R37, 0x1e, !PT ;  /* 0x0000001f0e197212 */ /* 0x000fe200078e1e25 */
[----:B------:R-:W-:Y:S01]  /*8830*/  HADD2.F32 R37, -RZ, R42.H1_H1 ;  /* 0x3000002aff257230 */ /* 0x000fe20000004100 */
[----:B0-----:R-:W-:Y:S02]  /*8840*/  LOP3.LUT R13, R12, R14, RZ, 0x3c, !PT ;  /* 0x0000000e0c0d7212 */ /* 0x001fe400078e3cff */
        /* <DEDUP_REMOVED lines=29> */
[----:B------:R-:W-:Y:S02]  /*8a20*/  HADD2.F32 R35, -RZ, R27.H1_H1 ;  /* 0x3000001bff237230 */ /* 0x000fe40000004100 */
        /* <DEDUP_REMOVED lines=16> */
[----:B------:R-:W-:Y:S02]  /*8b30*/  HADD2.F32 R32, -RZ, R52.H1_H1 ;  /* 0x30000034ff207230 */ /* 0x000fe40000004100 */
        /* <DEDUP_REMOVED lines=35> */
.L_x_13985:
[----:B------:R-:W-:Y:S05]  /*8d70*/  BSYNC B1 ;  /* 0x0000000000017941 */ /* 0x000fea0003800000 */
.L_x_13984:
[----:B------:R-:W-:Y:S01]  /*8d80*/  PRMT R33, R0, 0x5410, R3 ;  /* 0x0000541000217816 */ /* 0x000fe20000000003 */
[----:B------:R-:W-:Y:S06]  /*8d90*/  @P0 BRA `(.L_x_13976) ;  /* 0x0000000400640947 */ /* 0x000fec0003800000 */
[----:B------:R-:W0:Y:S01]  /*8da0*/  LDL R42, [R1+0x6c] ;  /* 0x00006c00012a7983 */ /* 0x000e220000100800 */
[----:B-1----:R-:W-:-:S04]  /*8db0*/  SHF.R.U32.HI R12, RZ, 0x3, R208 ;  /* 0x00000003ff0c7819 */ /* 0x002fc800000116d0 */
[----:B------:R-:W-:-:S05]  /*8dc0*/  LOP3.LUT R31, R12, R31, R208, 0x1e, !PT ;  /* 0x0000001f0c1f7212 */ /* 0x000fca00078e1ed0 */
[----:B------:R-:W-:-:S04]  /*8dd0*/  IMAD.IADD R31, R214, 0x1, R31 ;  /* 0x00000001d61f7824 */ /* 0x000fc800078e021f */
[----:B------:R-:W-:-:S05]  /*8de0*/  IMAD R31, R31, 0x2, R18 ;  /* 0x000000021f1f7824 */ /* 0x000fca00078e0212 */
[----:B------:R-:W1:Y:S01]  /*8df0*/  LDS.128 R24, [R31+0x18400] ;  /* 0x018400001f187984 */ /* 0x000e620000000c00 */
[--C-:B------:R-:W-:Y:S01]  /*8e00*/  SHF.R.U64 R37, R6, 0x10, R7.reuse ;  /* 0x0000001006257819 */ /* 0x100fe20000001207 */
[----:B------:R-:W-:Y:S01]  /*8e10*/  HADD2.F32 R20, -RZ, R54.H1_H1 ;  /* 0x30000036ff147230 */ /* 0x000fe20000004100 */
[----:B------:R-:W-:Y:S02]  /*8e20*/  SHF.R.U32.HI R35, RZ, 0x10, R7 ;  /* 0x00000010ff237819 */ /* 0x000fe40000011607 */
[----:B------:R-:W-:Y:S01]  /*8e30*/  SHF.R.U64 R40, R10, 0x10, R11 ;  /* 0x000000100a287819 */ /* 0x000fe2000000120b */
[----:B------:R-:W-:Y:S01]  /*8e40*/  HADD2.F32 R10, -RZ, R56.H1_H1 ;  /* 0x30000038ff0a7230 */ /* 0x000fe20000004100 */
[----:B------:R-:W-:Y:S02]  /*8e50*/  SHF.R.U32.HI R21, RZ, 0x10, R9 ;  /* 0x00000010ff157819 */ /* 0x000fe40000011609 */
[----:B------:R-:W-:-:S05]  /*8e60*/  SHF.R.U32.HI R28, RZ, 0x10, R5 ;  /* 0x00000010ff1c7819 */ /* 0x000fca0000011605 */
[----:B------:R-:W-:Y:S01]  /*8e70*/  HADD2.F32 R28, -RZ, R28.H0_H0 ;  /* 0x2000001cff1c7230 */ /* 0x000fe20000004100 */
[----:B------:R-:W-:Y:S02]  /*8e80*/  SHF.R.U64 R41, R8, 0x10, R9 ;  /* 0x0000001008297819 */ /* 0x000fe40000001209 */
[----:B------:R-:W-:Y:S01]  /*8e90*/  SHF.R.U32.HI R39, RZ, 0x10, R11 ;  /* 0x00000010ff277819 */ /* 0x000fe2000001160b */
[----:B------:R-:W-:Y:S02]  /*8ea0*/  HADD2.F32 R11, -RZ, R55.H0_H0 ;  /* 0x20000037ff0b7230 */ /* 0x000fe40000004100 */
[----:B-1----:R-:W-:-:S05]  /*8eb0*/  HADD2.F32 R7, -RZ, R25.H0_H0 ;  /* 0x20000019ff077230 */ /* 0x002fca0000004100 */
[C---:B------:R-:W-:Y:S01]  /*8ec0*/  FMUL.FTZ R32, R7.reuse, R20 ;  /* 0x0000001407207220 */ /* 0x040fe20000410000 */
[----:B------:R-:W-:Y:S01]  /*8ed0*/  FMUL.FTZ R34, R7, R10 ;  /* 0x0000000a07227220 */ /* 0x000fe20000410000 */
[----:B------:R-:W-:Y:S02]  /*8ee0*/  HADD2.F32 R25, -RZ, R25.H1_H1 ;  /* 0x30000019ff197230 */ /* 0x000fe40000004100 */
[----:B------:R-:W-:Y:S02]  /*8ef0*/  HADD2.F32 R6, -RZ, R24.H0_H0 ;  /* 0x20000018ff067230 */ /* 0x000fe40000004100 */
[----:B------:R-:W-:Y:S02]  /*8f00*/  HADD2.F32 R7, -RZ, R54.H0_H0 ;  /* 0x20000036ff077230 */ /* 0x000fe40000004100 */
[----:B------:R-:W-:Y:S01]  /*8f10*/  FMUL.FTZ R36, R25, R28 ;  /* 0x0000001c19247220 */ /* 0x000fe20000410000 */
[----:B------:R-:W-:Y:S02]  /*8f20*/  HADD2.F32 R8, -RZ, R26.H0_H0 ;  /* 0x2000001aff087230 */ /* 0x000fe40000004100 */
[--C-:B------:R-:W-:Y:S01]  /*8f30*/  HADD2.F32 R9, -RZ, R27.reuse.H0_H0 ;  /* 0x2000001bff097230 */ /* 0x100fe20000004100 */
[----:B------:R-:W-:Y:S01]  /*8f40*/  SHF.R.U64 R38, R4, 0x10, R5 ;  /* 0x0000001004267819 */ /* 0x000fe20000001205 */
[----:B------:R-:W-:-:S02]  /*8f50*/  HADD2.F32 R27, -RZ, R27.H1_H1 ;  /* 0x3000001bff1b7230 */ /* 0x000fc40000004100 */
[----:B------:R-:W-:Y:S02]  /*8f60*/  HADD2.F32 R24, -RZ, R24.H1_H1 ;  /* 0x30000018ff187230 */ /* 0x000fe40000004100 */
[----:B------:R-:W-:Y:S01]  /*8f70*/  HADD2.F32 R26, -RZ, R26.H1_H1 ;  /* 0x3000001aff1a7230 */ /* 0x000fe20000004100 */
[----:B0-----:R-:W0:Y:S02]  /*8f80*/  LDS.128 R12, [R42+0x18400] ;  /* 0x018400002a0c7984 */ /* 0x001e240000000c00 */
[----:B0-----:R-:W-:-:S05]  /*8f90*/  HADD2.F32 R3, -RZ, R13.H0_H0 ;  /* 0x2000000dff037230 */ /* 0x001fca0000004100 */
[C---:B------:R-:W-:Y:S01]  /*8fa0*/  FFMA.FTZ R32, R3.reuse, R10, -R32 ;  /* 0x0000000a03207223 */ /* 0x040fe20000010820 */
[----:B------:R-:W-:Y:S02]  /*8fb0*/  HADD2.F32 R10, -RZ, R21.H0_H0 ;  /* 0x20000015ff0a7230 */ /* 0x000fe40000004100 */
[----:B------:R-:W-:Y:S01]  /*8fc0*/  FFMA.FTZ R34, R3, R20, R34 ;  /* 0x0000001403227223 */ /* 0x000fe20000010022 */
[----:B------:R-:W-:Y:S02]  /*8fd0*/  HADD2.F32 R3, -RZ, R56.H0_H0 ;  /* 0x20000038ff037230 */ /* 0x000fe40000004100 */
[----:B------:R-:W-:Y:S01]  /*8fe0*/  FMUL.FTZ R21, R6, R7 ;  /* 0x0000000706157220 */ /* 0x000fe20000410000 */
[----:B------:R-:W-:Y:S02]  /*8ff0*/  HADD2.F32 R13, -RZ, R13.H1_H1 ;  /* 0x3000000dff0d7230 */ /* 0x000fe40000004100 */
[----:B------:R-:W-:Y:S01]  /*9000*/  FMUL.FTZ R20, R25, R10 ;  /* 0x0000000a19147220 */ /* 0x000fe20000410000 */
[----:B------:R-:W-:-:S02]  /*9010*/  HADD2.F32 R0, -RZ, R12.H0_H0 ;  /* 0x2000000cff007230 */ /* 0x000fc40000004100 */
[-C--:B------:R-:W-:Y:S01]  /*9020*/  FMUL.FTZ R6, R6, R3.reuse ;  /* 0x0000000306067220 */ /* 0x080fe20000410000 */
[C---:B------:R-:W-:Y:S01]  /*9030*/  FFMA.FTZ R25, R13.reuse, R10, -R36 ;  /* 0x0000000a0d197223 */ /* 0x040fe20000010824 */
[----:B------:R-:W-:Y:S01]  /*9040*/  FFMA.FTZ R29, R13, R28, R20 ;  /* 0x0000001c0d1d7223 */ /* 0x000fe20000010014 */
[C---:B------:R-:W-:Y:S01]  /*9050*/  FFMA.FTZ R21, R0.reuse, R3, -R21 ;  /* 0x0000000300157223 */ /* 0x040fe20000010815 */
[----:B------:R-:W-:Y:S02]  /*9060*/  HADD2.F32 R3, -RZ, R33.H0_H0 ;  /* 0x20000021ff037230 */ /* 0x000fe40000004100 */
[----:B------:R-:W-:Y:S01]  /*9070*/  FFMA.FTZ R13, R0, R7, R6 ;  /* 0x00000007000d7223 */ /* 0x000fe20000010006 */
[----:B------:R-:W-:Y:S02]  /*9080*/  HADD2.F32 R10, -RZ, R55.H1_H1 ;  /* 0x30000037ff0a7230 */ /* 0x000fe40000004100 */
[----:B------:R-:W-:Y:S02]  /*9090*/  HADD2.F32 R0, -RZ, R33.H1_H1 ;  /* 0x30000021ff007230 */ /* 0x000fe40000004100 */
[----:B------:R-:W-:Y:S01]  /*90a0*/  FMUL.FTZ R7, R8, R11 ;  /* 0x0000000b08077220 */ /* 0x000fe20000410000 */
[----:B------:R-:W-:-:S02]  /*90b0*/  HADD2.F32 R5, -RZ, R15.H0_H0 ;  /* 0x2000000fff057230 */ /* 0x000fc40000004100 */
[----:B------:R-:W-:Y:S01]  /*90c0*/  FMUL.FTZ R33, R8, R3 ;  /* 0x0000000308217220 */ /* 0x000fe20000410000 */
        /* <DEDUP_REMOVED lines=8> */
[----:B------:R-:W-:Y:S01]  /*9150*/  FFMA.FTZ R33, R4, R11, R33 ;  /* 0x0000000b04217223 */ /* 0x000fe20000010021 */
[----:B------:R-:W-:Y:S01]  /*9160*/  FFMA.FTZ R0, R5, R10, R9 ;  /* 0x0000000a05007223 */ /* 0x000fe20000010009 */
[C---:B------:R-:W-:Y:S01]  /*9170*/  FMUL.FTZ R4, R27.reuse, R8 ;  /* 0x000000081b047220 */ /* 0x040fe20000410000 */
[----:B------:R-:W-:Y:S01]  /*9180*/  FMUL.FTZ R10, R27, R6 ;  /* 0x000000061b0a7220 */ /* 0x000fe20000410000 */
[----:B------:R-:W-:Y:S02]  /*9190*/  HADD2.F32 R7, -RZ, R38.H0_H0 ;  /* 0x20000026ff077230 */ /* 0x000fe40000004100 */
[----:B------:R-:W-:Y:S02]  /*91a0*/  HADD2.F32 R9, -RZ, R37.H0_H0 ;  /* 0x20000025ff097230 */ /* 0x000fe40000004100 */
[----:B------:R-:W-:Y:S02]  /*91b0*/  HADD2.F32 R3, -RZ, R41.H0_H0 ;  /* 0x20000029ff037230 */ /* 0x000fe40000004100 */
[----:B------:R-:W-:-:S02]  /*91c0*/  HADD2.F32 R5, -RZ, R40.H0_H0 ;  /* 0x20000028ff057230 */ /* 0x000fc40000004100 */
[C---:B------:R-:W-:Y:S01]  /*91d0*/  FFMA.FTZ R27, R15.reuse, R6, -R4 ;  /* 0x000000060f1b7223 */ /* 0x040fe20000010804 */
[----:B------:R-:W-:Y:S02]  /*91e0*/  HADD2.F32 R12, -RZ, R12.H1_H1 ;  /* 0x3000000cff0c7230 */ /* 0x000fe40000004100 */
[----:B------:R-:W-:Y:S01]  /*91f0*/  FFMA.FTZ R35, R15, R8, R10 ;  /* 0x000000080f237223 */ /* 0x000fe2000001000a */
[----:B------:R-:W-:Y:S02]  /*9200*/  HADD2.F32 R14, -RZ, R14.H1_H1 ;  /* 0x3000000eff0e7230 */ /* 0x000fe40000004100 */
        /* <DEDUP_REMOVED lines=18> */
.L_x_13976:
[----:B------:R-:W-:Y:S05]  /*9330*/  BSYNC B0 ;  /* 0x0000000000007941 */ /* 0x000fea0003800000 */
.L_x_13962:
        /* <DEDUP_REMOVED lines=8> */
.L_x_13959:
[----:B-12---:R-:W1:Y:S01]  /*93c0*/  S2R R3, SR_TID.X ;  /* 0x0000000000037919 */ /* 0x006e620000002100 */
[----:B---3--:R-:W-:Y:S01]  /*93d0*/  IMAD.U32 R0, RZ, RZ, UR45 ;  /* 0x0000002dff007e24 */ /* 0x008fe2000f8e00ff */
[----:B------:R-:W-:Y:S05]  /*93e0*/  WARPSYNC.ALL ;  /* 0x0000000000007948 */ /* 0x000fea0003800000 */
[----:B------:R-:W-:Y:S02]  /*93f0*/  ISETP.NE.AND P0, PT, R0, 0x3, PT ;  /* 0x000000030000780c */ /* 0x000fe40003f05270 */
[----:B-1----:R-:W-:-:S05]  /*9400*/  SHF.R.U32.HI R3, RZ, 0x7, R3 ;  /* 0x00000007ff037819 */ /* 0x002fca0000011603 */
[----:B------:R-:W-:-:S05]  /*9410*/  VIADD R72, R3, 0x8 ;  /* 0x0000000803487836 */ /* 0x000fca0000000000 */
[----:B------:R1:W-:Y:S06]  /*9420*/  BAR.SYNC.DEFER_BLOCKING R72, 0x100 ;  /* 0x000400480000751d */ /* 0x0003ec0000010000 */
[----:B------:R-:W-:Y:S05]  /*9430*/  @!P0 BRA `(.L_x_13986) ;  /* 0x0000000000048947 */ /* 0x000fea0003800000 */
[----:B------:R-:W-:Y:S01]  /*9440*/  BPT.TRAP 0x1 ;  /* 0x000000040000795c */ /* 0x000fe20000300000 */
.L_x_13986:
[----:B------:R-:W-:Y:S01]  /*9450*/  IMAD R15, R22, 0x8, R18 ;  /* 0x00000008160f7824 */ /* 0x000fe200078e0212 */
[----:B------:R-:W-:-:S04]  /*9460*/  SHF.L.U32 R74, R202, 0x1f, RZ ;  /* 0x0000001fca4a7819 */ /* 0x000fc800000006ff */
[----:B------:R2:W3:Y:S01]  /*9470*/  SYNCS.PHASECHK.TRANS64.TRYWAIT P2, [R15+URZ+0x22830], R74 ;  /* 0x0228304a0f0075a7 */ /* 0x0004e2000804017f */
[----:B------:R-:W-:Y:S05]  /*9480*/  @!P0 BRA `(.L_x_13987) ;  /* 0x0000000000048947 */ /* 0x000fea0003800000 */
[----:B------:R-:W-:Y:S01]  /*9490*/  BPT.TRAP 0x1 ;  /* 0x000000040000795c */ /* 0x000fe20000300000 */
.L_x_13987:
        /* <DEDUP_REMOVED lines=9> */
.L_x_13988:
[----:B------:R-:W-:Y:S05]  /*9530*/  WARPSYNC.ALL ;  /* 0x0000000000007948 */ /* 0x000fea0003800000 */
[----:B------:R-:W-:-:S05]  /*9540*/  LOP3.LUT R12, R0, 0x10000, RZ, 0xfc, !PT ;  /* 0x00010000000c7812 */ /* 0x000fca00078efcff */
[----:B------:R-:W-:Y:S01]  /*9550*/  IMAD R6, R22, 0x300, R12 ;  /* 0x0000030016067824 */ /* 0x000fe200078e020c */
[----:B------:R-:W-:Y:S01]  /*9560*/  LOP3.LUT R4, R30, 0x10000, RZ, 0xfc, !PT ;  /* 0x000100001e047812 */ /* 0x000fe200078efcff */
[----:B------:R-:W-:Y:S01]  /*9570*/  IMAD.MOV.U32 R5, RZ, RZ, 0x40000040 ;  /* 0x40000040ff057424 */ /* 0x000fe200078e00ff */
[----:B------:R-:W-:Y:S01]  /*9580*/  MOV R7, 0x40000040 ;  /* 0x4000004000077802 */ /* 0x000fe20000000f00 */
[----:B0-----:R-:W-:Y:S01]  /*9590*/  WARPGROUP.ARRIVE ;  /* 0x00000000000079c5 */ /* 0x001fe20000000000 */
[C---:B------:R-:W-:Y:S01]  /*95a0*/  R2UR UR6, R6.reuse ;  /* 0x00000000060672ca */ /* 0x040fe200000e0000 */
[----:B------:R-:W-:Y:S01]  /*95b0*/  VIADD R8, R6, 0x2 ;  /* 0x0000000206087836 */ /* 0x000fe20000000000 */
[----:B------:R-:W-:Y:S01]  /*95c0*/  R2UR UR7, R7 ;  /* 0x00000000070772ca */ /* 0x000fe200000e0000 */
[C---:B------:R-:W-:Y:S01]  /*95d0*/  VIADD R10, R4.reuse, 0x2 ;  /* 0x00000002040a7836 */ /* 0x040fe20000000000 */
[----:B------:R-:W-:Y:S01]  /*95e0*/  R2UR UR4, R4 ;  /* 0x00000000040472ca */ /* 0x000fe200000e0000 */
[----:B------:R-:W-:Y:S01]  /*95f0*/  IMAD.MOV.U32 R9, RZ, RZ, 0x40000040 ;  /* 0x40000040ff097424 */ /* 0x000fe200078e00ff */
[----:B------:R-:W-:Y:S01]  /*9600*/  R2UR UR5, R5 ;  /* 0x00000000050572ca */ /* 0x000fe200000e0000 */
[----:B------:R-:W-:Y:S01]  /*9610*/  IMAD.MOV.U32 R11, RZ, RZ, 0x40000040 ;  /* 0x40000040ff0b7424 */ /* 0x000fe200078e00ff */
[----:B------:R-:W0:Y:S01]  /*9620*/  LDC R14, c[0x0][0x448] ;  /* 0x00011200ff0e7b82 */ /* 0x000e220000000800 */
[----:B------:R-:W-:Y:S01]  /*9630*/  VIADD R20, R6, 0x4 ;  /* 0x0000000406147836 */ /* 0x000fe20000000000 */
[----:B------:R-:W-:Y:S01]  /*9640*/  LOP3.LUT R19, R19, 0xfff7ffff, RZ, 0xc0, !PT ;  /* 0xfff7ffff13137812 */ /* 0x000fe200078ec0ff */
[----:B------:R-:W-:Y:S01]  /*9650*/  IMAD.MOV.U32 R21, RZ, RZ, 0x40000040 ;  /* 0x40000040ff157424 */ /* 0x000fe200078e00ff */
[----:B------:R-:W4:Y:S01]  /*9660*/  S2R R76, SR_TID.X ;  /* 0x00000000004c7919 */ /* 0x000f220000002100 */
[----:B------:R-:W-:-:S06]  /*9670*/  IMAD.MOV.U32 R7, RZ, RZ, 0x40000040 ;  /* 0x40000040ff077424 */ /* 0x000fcc00078e00ff */
[----:B------:R-:W-:Y:S01]  /*9680*/  HGMMA.64x96x16.F32 R24, gdesc[UR4], RZ, !UPT, gsb0 ;  /* 0x01600000041879f0 */ /* 0x000fe2000c0008ff */
[----:B------:R-:W-:Y:S01]  /*9690*/  R2UR UR6, R8 ;  /* 0x00000000080672ca */ /* 0x000fe200000e0000 */
[----:B------:R-:W-:Y:S01]  /*96a0*/  VIADD R8, R4, 0x4 ;  /* 0x0000000404087836 */ /* 0x000fe20000000000 */
[----:B------:R-:W-:Y:S01]  /*96b0*/  R2UR UR7, R9 ;  /* 0x00000000090772ca */ /* 0x000fe200000e0000 */
[----:B------:R-:W-:Y:S01]  /*96c0*/  IMAD.MOV.U32 R9, RZ, RZ, 0x40000040 ;  /* 0x40000040ff097424 */ /* 0x000fe200078e00ff */
[----:B------:R-:W-:Y:S02]  /*96d0*/  R2UR UR4, R10 ;  /* 0x000000000a0472ca */ /* 0x000fe400000e0000 */
[----:B------:R-:W-:Y:S02]  /*96e0*/  R2UR UR5, R11 ;  /* 0x000000000b0572ca */ /* 0x000fe400000e0000 */
[----:B0-----:R-:W-:Y:S01]  /*96f0*/  ISETP.NE.AND P2, PT, R14, 0x1, PT ;  /* 0x000000010e00780c */ /* 0x001fe20003f45270 */
[----:B------:R-:W-:Y:S01]  /*9700*/  IMAD.IADD R14, R215, 0x1, R206 ;  /* 0x00000001d70e7824 */ /* 0x000fe200078e02ce */
[----:B----4-:R-:W-:-:S11]  /*9710*/  SHF.R.U32.HI R76, RZ, 0x7, R76 ;  /* 0x00000007ff4c7819 */ /* 0x010fd6000001164c */
[----:B------:R-:W-:Y:S02]  /*9720*/  @P2 LOP3.LUT R19, R19, 0x80000, RZ, 0xfc, !PT ;  /* 0x0008000013132812 */ /* 0x000fe400078efcff */
[----:B------:R-:W-:Y:S01]  /*9730*/  IADD3 R177, -R76, 0xb, RZ ;  /* 0x0000000b4cb17810 */ /* 0x000fe20007ffe1ff */
[----:B------:R-:W-:Y:S02]  /*9740*/  WARPGROUP.DEPBAR.LE gsb0, 0x0 ;  /* 0x00008000000079c5 */ /* 0x000fe40000010000 */
[----:B------:R-:W-:-:S06]  /*9750*/  WARPGROUP.ARRIVE ;  /* 0x00000000000079c5 */ /* 0x000fcc0000000000 */
[----:B------:R-:W-:Y:S01]  /*9760*/  HGMMA.64x96x16.F32 R24, gdesc[UR4], R24, gsb0 ;  /* 0x01600000041879f0 */ /* 0x000fe20008000818 */
[----:B------:R-:W-:Y:S01]  /*9770*/  R2UR UR6, R20 ;  /* 0x00000000140672ca */ /* 0x000fe200000e0000 */
[----:B------:R-:W-:Y:S01]  /*9780*/  VIADD R20, R6, 0x6 ;  /* 0x0000000606147836 */ /* 0x000fe20000000000 */
[----:B------:R-:W-:Y:S01]  /*9790*/  R2UR UR7, R21 ;  /* 0x00000000150772ca */ /* 0x000fe200000e0000 */
[----:B------:R-:W-:Y:S01]  /*97a0*/  VIADD R6, R4, 0x6 ;  /* 0x0000000604067836 */ /* 0x000fe20000000000 */
[----:B------:R-:W-:Y:S02]  /*97b0*/  R2UR UR4, R8 ;  /* 0x00000000080472ca */ /* 0x000fe400000e0000 */
[----:B------:R-:W-:Y:S02]  /*97c0*/  R2UR UR5, R9 ;  /* 0x00000000090572ca */ /* 0x000fe400000e0000 */
[----:B------:R-:W-:Y:S01]  /*97d0*/  MOV R21, 0x40000040 ;  /* 0x4000004000157802 */ /* 0x000fe20000000f00 */
[----:B------:R-:W-:-:S02]  /*97e0*/  WARPGROUP.DEPBAR.LE gsb0, 0x0 ;  /* 0x00008000000079c5 */ /* 0x000fc40000010000 */
[----:B------:R-:W-:-:S08]  /*97f0*/  WARPGROUP.ARRIVE ;  /* 0x00000000000079c5 */ /* 0x000fd00000000000 */
        /* <DEDUP_REMOVED lines=12> */
[----:B------:R-:W-:Y:S01]  /*98c0*/  FMUL.FTZ R21, R32, UR4 ;  /* 0x0000000420157c20 */ /* 0x000fe20008410000 */
[----:B------:R-:W0:Y:S01]  /*98d0*/  @P2 LDC R37, c[0x0][0x44c] ;  /* 0x00011300ff252b82 */ /* 0x000e220000000800 */
[----:B------:R-:W-:Y:S01]  /*98e0*/  FMUL.FTZ R32, R41, UR4 ;  /* 0x0000000429207c20 */ /* 0x000fe20008410000 */
[----:B------:R-:W-:Y:S01]  /*98f0*/  FMUL.FTZ R26, R26, UR4 ;  /* 0x000000041a1a7c20 */ /* 0x000fe20008410000 */
[----:B------:R-:W-:Y:S01]  /*9900*/  FMUL.FTZ R0, R24, UR4 ;  /* 0x0000000418007c20 */ /* 0x000fe20008410000 */
[----:B------:R-:W-:Y:S01]  /*9910*/  FMUL.FTZ R24, R33, UR4 ;  /* 0x0000000421187c20 */ /* 0x000fe20008410000 */
[----:B------:R-:W-:Y:S01]  /*9920*/  FMUL.FTZ R31, R31, UR4 ;  /* 0x000000041f1f7c20 */ /* 0x000fe20008410000 */
[----:B------:R0:W4:Y:S01]  /*9930*/  MUFU.TANH R33, R26 ;  /* 0x0000001a00217308 */ /* 0x0001220000002400 */
[----:B------:R-:W-:Y:S01]  /*9940*/  FMUL.FTZ R27, R27, UR4 ;  /* 0x000000041b1b7c20 */ /* 0x000fe20008410000 */
[----:B------:R-:W1:Y:S01]  /*9950*/  @P2 LDC R41, c[0x0][0x450] ;  /* 0x00011400ff292b82 */ /* 0x000e620000000800 */
        /* <DEDUP_REMOVED lines=14> */
[----:B------:R-:W-:Y:S01]  /*9a40*/  FMUL.FTZ R51, R51, UR4 ;  /* 0x0000000433337c20 */ /* 0x000fe20008410000 */
[----:B0-----:R-:W-:-:S04]  /*9a50*/  @P2 IMAD.HI.U32 R26, R14, R37, RZ ;  /* 0x000000250e1a2227 */ /* 0x001fc800078e00ff */
[----:B------:R-:W-:Y:S01]  /*9a60*/  FMUL.FTZ R54, R54, UR4 ;  /* 0x0000000436367c20 */ /* 0x000fe20008410000 */
[----:B------:R-:W-:Y:S01]  /*9a70*/  FMUL.FTZ R55, R55, UR4 ;  /* 0x0000000437377c20 */ /* 0x000fe20008410000 */
[----:B------:R-:W-:Y:S01]  /*9a80*/  FMUL.FTZ R58, R58, UR4 ;  /* 0x000000043a3a7c20 */ /* 0x000fe20008410000 */
[----:B------:R-:W-:Y:S01]  /*9a90*/  FMUL.FTZ R59, R59, UR4 ;  /* 0x000000043b3b7c20 */ /* 0x000fe20008410000 */
[----:B------:R-:W-:Y:S01]  /*9aa0*/  FMUL.FTZ R62, R62, UR4 ;  /* 0x000000043e3e7c20 */ /* 0x000fe20008410000 */
[----:B------:R0:W3:Y:S01]  /*9ab0*/  MUFU.TANH R89, R30 ;  /* 0x0000001e00597308 */ /* 0x0000e20000002400 */
[----:B--2---:R-:W-:Y:S01]  /*9ac0*/  IMAD R27, R178, -0x60, R209 ;  /* 0xffffffa0b21b7824 */ /* 0x004fe200078e02d1 */
[----:B-1----:R-:W-:Y:S01]  /*9ad0*/  @P2 SHF.R.U32.HI R14, RZ, R41, R26 ;  /* 0x00000029ff0e2219 */ /* 0x002fe2000001161a */
[----:B------:R-:W-:Y:S01]  /*9ae0*/  FMUL.FTZ R66, R66, UR4 ;  /* 0x0000000442427c20 */ /* 0x000fe20008410000 */
[----:B------:R-:W-:Y:S01]  /*9af0*/  FMUL.FTZ R67, R67, UR4 ;  /* 0x0000000443437c20 */ /* 0x000fe20008410000 */
[----:B------:R-:W-:Y:S01]  /*9b00*/  FMUL.FTZ R70, R70, UR4 ;  /* 0x0000000446467c20 */ /* 0x000fe20008410000 */
[C-C-:B------:R-:W-:Y:S01]  /*9b10*/  IADD3 R26, -R210.reuse, 0x61, R27.reuse ;  /* 0x00000061d21a7810 */ /* 0x140fe20007ffe11b */
[----:B------:R-:W1:Y:S01]  /*9b20*/  SHFL.IDX PT, R31, R14, 0x1, 0x1c1f ;  /* 0x003c1f000e1f7f89 */ /* 0x000e6200000e0000 */
[----:B------:R1:W2:Y:S01]  /*9b30*/  MUFU.TANH R85, R34 ;  /* 0x0000002200557308 */ /* 0x0002a20000002400 */
[----:B0-----:R-:W-:Y:S01]  /*9b40*/  IADD3 R30, -R210, 0x60, R27 ;  /* 0x00000060d21e7810 */ /* 0x001fe20007ffe11b */
[----:B------:R-:W-:Y:S01]  /*9b50*/  FMUL.FTZ R27, R63, UR4 ;  /* 0x000000043f1b7c20 */ /* 0x000fe20008410000 */
[----:B------:R-:W-:-:S02]  /*9b60*/  IMAD.IADD R93, R26, 0x1, -R207 ;  /* 0x000000011a5d7824 */ /* 0x000fc400078e0acf */
[----:B------:R-:W-:Y:S01]  /*9b70*/  FMUL.FTZ R71, R71, UR4 ;  /* 0x0000000447477c20 */ /* 0x000fe20008410000 */
[----:B------:R-:W0:Y:S01]  /*9b80*/  SHFL.IDX PT, R14, R14, RZ, 0x1c1f ;  /* 0x001c1fff0e0e7589 */ /* 0x000e2200000e0000 */
        /* <DEDUP_REMOVED lines=17> */
[----:B-1----:R-:W-:Y:S01]  /*9ca0*/  VIADDMNMX R34, R31, R93, R30, PT ;  /* 0x0000005d1f227246 */ /* 0x002fe2000380011e */
[----:B------:R-:W1:Y:S03]  /*9cb0*/  MUFU.TANH R39, R39 ;  /* 0x0000002700277308 */ /* 0x000e660000002400 */
[----:B------:R-:W-:-:S02]  /*9cc0*/  ISETP.GT.AND P3, PT, R34, RZ, PT ;  /* 0x000000ff2200720c */ /* 0x000fc40003f64270 */
[C---:B------:R-:W-:Y:S02]  /*9cd0*/  ISETP.GT.AND P4, PT, R34.reuse, 0x1, PT ;  /* 0x000000012200780c */ /* 0x040fe40003f84270 */
[C---:B------:R-:W-:Y:S01]  /*9ce0*/  ISETP.GT.AND P2, PT, R34.reuse, 0x8, PT ;  /* 0x000000082200780c */ /* 0x040fe20003f44270 */
[----:B------:R-:W1:Y:S01]  /*9cf0*/  MUFU.TANH R42, R42 ;  /* 0x0000002a002a7308 */ /* 0x000e620000002400 */
[----:B----4-:R-:W-:Y:S02]  /*9d00*/  FSEL R26, R33, -INF , P3 ;  /* 0xff800000211a7808 */ /* 0x010fe40001800000 */
[----:B---3--:R-:W-:Y:S02]  /*9d10*/  FSEL R91, R91, -INF , P4 ;  /* 0xff8000005b5b7808 */ /* 0x008fe40002000000 */
[----:B------:R-:W-:Y:S02]  /*9d20*/  ISETP.GT.AND P3, PT, R34, 0x9, PT ;  /* 0x000000092200780c */ /* 0x000fe40003f64270 */
[----:B------:R-:W-:Y:S01]  /*9d30*/  FSEL R89, R89, -INF , P2 ;  /* 0xff80000059597808 */ /* 0x000fe20001000000 */
[----:B------:R-:W3:Y:S01]  /*9d40*/  MUFU.TANH R43, R43 ;  /* 0x0000002b002b7308 */ /* 0x000ee20000002400 */
[----:B------:R-:W-:-:S02]  /*9d50*/  FMNMX.FTZ R36, R26, R91, !PT ;  /* 0x0000005b1a247209 */ /* 0x000fc40007810000 */
[C---:B------:R-:W-:Y:S02]  /*9d60*/  ISETP.GT.AND P2, PT, R34.reuse, 0x10, PT ;  /* 0x000000102200780c */ /* 0x040fe40003f44270 */
[----:B------:R-:W-:Y:S02]  /*9d70*/  FSEL R87, R87, -INF , P3 ;  /* 0xff80000057577808 */ /* 0x000fe40001800000 */
[----:B------:R-:W-:Y:S01]  /*9d80*/  FMNMX.FTZ R36, R89, R36, !PT ;  /* 0x0000002459247209 */ /* 0x000fe20007810000 */
[----:B------:R-:W4:Y:S01]  /*9d90*/  MUFU.TANH R46, R46 ;  /* 0x0000002e002e7308 */ /* 0x000f220000002400 */
[----:B------:R-:W-:Y:S02]  /*9da0*/  ISETP.GT.AND P3, PT, R34, 0x11, PT ;  /* 0x000000112200780c */ /* 0x000fe40003f64270 */
[----:B--2---:R-:W-:Y:S02]  /*9db0*/  FSEL R85, R85, -INF , P2 ;  /* 0xff80000055557808 */ /* 0x004fe40001000000 */
[----:B------:R-:W-:-:S02]  /*9dc0*/  FMNMX.FTZ R36, R87, R36, !PT ;  /* 0x0000002457247209 */ /* 0x000fc40007810000 */
[C---:B------:R-:W-:Y:S01]  /*9dd0*/  ISETP.GT.AND P2, PT, R34.reuse, 0x18, PT ;  /* 0x000000182200780c */ /* 0x040fe20003f44270 */
[----:B------:R-:W2:Y:S01]  /*9de0*/  MUFU.TANH R47, R47 ;  /* 0x0000002f002f7308 */ /* 0x000ea20000002400 */
[----:B0-----:R-:W-:Y:S02]  /*9df0*/  FSEL R83, R35, -INF , P3 ;  /* 0xff80000023537808 */ /* 0x001fe40001800000 */
[----:B------:R-:W-:Y:S02]  /*9e00*/  FMNMX.FTZ R36, R85, R36, !PT ;  /* 0x0000002455247209 */ /* 0x000fe40007810000 */
[----:B------:R-:W-:Y:S02]  /*9e10*/  ISETP.GT.AND P3, PT, R34, 0x19, PT ;  /* 0x000000192200780c */ /* 0x000fe40003f64270 */
[----:B------:R-:W-:Y:S01]  /*9e20*/  FSEL R81, R38, -INF , P2 ;  /* 0xff80000026517808 */ /* 0x000fe20001000000 */
[----:B------:R-:W0:Y:S01]  /*9e30*/  MUFU.TANH R41, R50 ;  /* 0x0000003200297308 */ /* 0x000e220000002400 */
[----:B------:R-:W-:-:S02]  /*9e40*/  FMNMX.FTZ R36, R83, R36, !PT ;  /* 0x0000002453247209 */ /* 0x000fc40007810000 */
[C---:B------:R-:W-:Y:S02]  /*9e50*/  ISETP.GT.AND P2, PT, R34.reuse, 0x20, PT ;  /* 0x000000202200780c */ /* 0x040fe40003f44270 */
[----:B-1----:R-:W-:Y:S02]  /*9e60*/  FSEL R79, R39, -INF , P3 ;  /* 0xff800000274f7808 */ /* 0x002fe40001800000 */
[----:B------:R-:W-:Y:S01]  /*9e70*/  FMNMX.FTZ R36, R81, R36, !PT ;  /* 0x0000002451247209 */ /* 0x000fe20007810000 */
[----:B------:R-:W1:Y:S01]  /*9e80*/  MUFU.TANH R51, R51 ;  /* 0x0000003300337308 */ /* 0x000e620000002400 */
[----:B------:R-:W-:Y:S02]  /*9e90*/  ISETP.GT.AND P3, PT, R34, 0x21, PT ;  /* 0x000000212200780c */ /* 0x000fe40003f64270 */
[----:B------:R-:W-:Y:S02]  /*9ea0*/  FSEL R77, R42, -INF , P2 ;  /* 0xff8000002a4d7808 */ /* 0x000fe40001000000 */
[----:B------:R-:W-:-:S02]  /*9eb0*/  FMNMX.FTZ R36, R79, R36, !PT ;  /* 0x000000244f247209 */ /* 0x000fc40007810000 */
[C---:B------:R-:W-:Y:S01]  /*9ec0*/  ISETP.GT.AND P2, PT, R34.reuse, 0x28, PT ;  /* 0x000000282200780c */ /* 0x040fe20003f44270 */
[----:B------:R-:W1:Y:S01]  /*9ed0*/  MUFU.TANH R31, R54 ;  /* 0x00000036001f7308 */ /* 0x000e620000002400 */
[----:B---3--:R-:W-:Y:S02]  /*9ee0*/  FSEL R75, R43, -INF , P3 ;  /* 0xff8000002b4b7808 */ /* 0x008fe40001800000 */
[----:B------:R-:W-:Y:S02]  /*9ef0*/  FMNMX.FTZ R36, R77, R36, !PT ;  /* 0x000000244d247209 */ /* 0x000fe40007810000 */
[----:B------:R-:W-:Y:S02]  /*9f00*/  ISETP.GT.AND P3, PT, R34, 0x29, PT ;  /* 0x000000292200780c */ /* 0x000fe40003f64270 */
[----:B----4-:R-:W-:Y:S01]  /*9f10*/  FSEL R35, R46, -INF , P2 ;  /* 0xff8000002e237808 */ /* 0x010fe20001000000 */
[----:B------:R-:W3:Y:S01]  /*9f20*/  MUFU.TANH R55, R55 ;  /* 0x0000003700377308 */ /* 0x000ee20000002400 */
[----:B------:R-:W-:-:S02]  /*9f30*/  FMNMX.FTZ R36, R75, R36, !PT ;  /* 0x000000244b247209 */ /* 0x000fc40007810000 */
[C---:B------:R-:W-:Y:S02]  /*9f40*/  ISETP.GT.AND P2, PT, R34.reuse, 0x30, PT ;  /* 0x000000302200780c */ /* 0x040fe40003f44270 */
[----:B--2---:R-:W-:Y:S02]  /*9f50*/  FSEL R73, R47, -INF , P3 ;  /* 0xff8000002f497808 */ /* 0x004fe40001800000 */
[----:B------:R-:W-:Y:S01]  /*9f60*/  FMNMX.FTZ R36, R35, R36, !PT ;  /* 0x0000002423247209 */ /* 0x000fe20007810000 */
[----:B------:R-:W2:Y:S01]  /*9f70*/  MUFU.TANH R58, R58 ;  /* 0x0000003a003a7308 */ /* 0x000ea20000002400 */
[----:B------:R-:W-:Y:S02]  /*9f80*/  ISETP.GT.AND P3, PT, R34, 0x31, PT ;  /* 0x000000312200780c */ /* 0x000fe40003f64270 */
[----:B0-----:R-:W-:Y:S02]  /*9f90*/  FSEL R41, R41, -INF , P2 ;  /* 0xff80000029297808 */ /* 0x001fe40001000000 */
[----:B------:R-:W-:-:S02]  /*9fa0*/  FMNMX.FTZ R36, R73, R36, !PT ;  /* 0x0000002449247209 */ /* 0x000fc40007810000 */
[C---:B------:R-:W-:Y:S01]  /*9fb0*/  ISETP.GT.AND P2, PT, R34.reuse, 0x38, PT ;  /* 0x000000382200780c */ /* 0x040fe20003f44270 */
[----:B------:R3:W0:Y:S01]  /*9fc0*/  MUFU.TANH R33, R59 ;  /* 0x0000003b00217308 */ /* 0x0006220000002400 */
[----:B-1----:R-:W-:Y:S02]  /*9fd0*/  FSEL R63, R51, -INF , P3 ;  /* 0xff800000333f7808 */ /* 0x002fe40001800000 */
[----:B------:R-:W-:Y:S02]  /*9fe0*/  FMNMX.FTZ R36, R41, R36, !PT ;  /* 0x0000002429247209 */ /* 0x000fe40007810000 */
[----:B------:R-:W-:Y:S02]  /*9ff0*/  ISETP.GT.AND P3, PT, R34, 0x39, PT ;  /* 0x000000392200780c */ /* 0x000fe40003f64270 */
[----:B------:R-:W-:Y:S01]  /*a000*/  FSEL R31, R31, -INF , P2 ;  /* 0xff8000001f1f7808 */ /* 0x000fe20001000000 */
[----:B------:R-:W1:Y:S01]  /*a010*/  MUFU.TANH R39, R62 ;  /* 0x0000003e00277308 */ /* 0x000e620000002400 */
[----:B------:R-:W-:-:S02]  /*a020*/  FMNMX.FTZ R36, R63, R36, !PT ;  /* 0x000000243f247209 */ /* 0x000fc40007810000 */
[C---:B------:R-:W-:Y:S02]  /*a030*/  ISETP.GT.AND P2, PT, R34.reuse, 0x40, PT ;  /* 0x000000402200780c */ /* 0x040fe40003f44270 */
[----:B---3--:R-:W-:Y:S02]  /*a040*/  FSEL R59, R55, -INF , P3 ;  /* 0xff800000373b7808 */ /* 0x008fe40001800000 */
[----:B------:R-:W-:Y:S01]  /*a050*/  FMNMX.FTZ R36, R31, R36, !PT ;  /* 0x000000241f247209 */ /* 0x000fe20007810000 */
[----:B------:R0:W3:Y:S01]  /*a060*/  MUFU.TANH R37, R27 ;  /* 0x0000001b00257308 */ /* 0x0000e20000002400 */
        /* <DEDUP_REMOVED lines=8> */
[----:B-1----:R-:W-:Y:S01]  /*a0f0*/  FSEL R39, R39, -INF , P2 ;  /* 0xff80000027277808 */ /* 0x002fe20001000000 */
[----:B------:R-:W0:Y:S01]  /*a100*/  MUFU.TANH R47, R67 ;  /* 0x00000043002f7308 */ /* 0x000e220000002400 */
[----:B------:R-:W-:-:S02]  /*a110*/  FMNMX.FTZ R36, R27, R36, !PT ;  /* 0x000000241b247209 */ /* 0x000fc40007810000 */
[C---:B------:R-:W-:Y:S02]  /*a120*/  ISETP.GT.AND P2, PT, R34.reuse, 0x50, PT ;  /* 0x000000502200780c */ /* 0x040fe40003f44270 */
[----:B---3--:R-:W-:Y:S02]  /*a130*/  FSEL R51, R37, -INF , P3 ;  /* 0xff80000025337808 */ /* 0x008fe40001800000 */
[----:B------:R-:W-:Y:S01]  /*a140*/  FMNMX.FTZ R36, R39, R36, !PT ;  /* 0x0000002427247209 */ /* 0x000fe20007810000 */
[----:B------:R-:W1:Y:S01]  /*a150*/  MUFU.TANH R70, R70 ;  /* 0x0000004600467308 */ /* 0x000e620000002400 */
[----:B------:R-:W-:Y:S02]  /*a160*/  ISETP.GT.AND P3, PT, R34, 0x51, PT ;  /* 0x000000512200780c */ /* 0x000fe40003f64270 */
[----:B--2---:R-:W-:Y:S02]  /*a170*/  FSEL R33, R66, -INF , P2 ;  /* 0xff80000042217808 */ /* 0x004fe40001000000 */
[----:B------:R-:W-:-:S02]  /*a180*/  FMNMX.FTZ R36, R51, R36, !PT ;  /* 0x0000002433247209 */ /* 0x000fc40007810000 */
[C---:B------:R-:W-:Y:S01]  /*a190*/  ISETP.GT.AND P2, PT, R34.reuse, 0x58, PT ;  /* 0x000000582200780c */ /* 0x040fe20003f44270 */
[----:B------:R2:W3:Y:S01]  /*a1a0*/  MUFU.TANH R43, R71 ;  /* 0x00000047002b7308 */ /* 0x0004e20000002400 */
[----:B0-----:R-:W-:Y:S02]  /*a1b0*/  FSEL R47, R47, -INF , P3 ;  /* 0xff8000002f2f7808 */ /* 0x001fe40001800000 */
[----:B------:R-:W-:Y:S02]  /*a1c0*/  FMNMX.FTZ R36, R33, R36, !PT ;  /* 0x0000002421247209 */ /* 0x000fe40007810000 */
[----:B------:R-:W-:Y:S02]  /*a1d0*/  ISETP.GT.AND P3, PT, R34, 0x59, PT ;  /* 0x000000592200780c */ /* 0x000fe40003f64270 */
[----:B------:R-:W-:Y:S01]  /*a1e0*/  FMNMX.FTZ R36, R47, R36, !PT ;  /* 0x000000242f247209 */ /* 0x000fe20007810000 */
[----:B------:R-:W0:Y:S01]  /*a1f0*/  MUFU.TANH R0, R0 ;  /* 0x0000000000007308 */ /* 0x000e220000002400 */
[----:B-1----:R-:W-:Y:S01]  /*a200*/  FSEL R37, R70, -INF , P2 ;  /* 0xff80000046257808 */ /* 0x002fe20001000000 */
[----:B--2---:R-:W-:Y:S01]  /*a210*/  FMUL.FTZ R71, R64, UR4 ;  /* 0x0000000440477c20 */ /* 0x004fe20008410000 */
[----:B------:R-:W-:Y:S01]  /*a220*/  VIADDMNMX R30, R14, R93, R30, PT ;  /* 0x0000005d0e1e7246 */ /* 0x000fe2000380011e */
[----:B------:R-:W-:Y:S01]  /*a230*/  ULDC UR4, c[0x0][0x988] ;  /* 0x0002620000047ab9 */ /* 0x000fe20000000800 */
[----:B------:R-:W-:Y:S01]  /*a240*/  FMNMX.FTZ R36, R37, R36, !PT ;  /* 0x0000002425247209 */ /* 0x000fe20007810000 */
[----:B------:R-:W-:Y:S01]  /*a250*/  IMAD.U32 R14, RZ, RZ, UR4 ;  /* 0x00000004ff0e7e24 */ /* 0x000fe2000f8e00ff */
[----:B------:R-:W-:Y:S01]  /*a260*/  ISETP.GT.AND P2, PT, R30, RZ, PT ;  /* 0x000000ff1e00720c */ /* 0x000fe20003f44270 */
[----:B------:R-:W1:Y:S01]  /*a270*/  MUFU.TANH R3, R3 ;  /* 0x0000000300037308 */ /* 0x000e620000002400 */
[----:B---3--:R-:W-:-:S02]  /*a280*/  FSEL R43, R43, -INF , P3 ;  /* 0xff8000002b2b7808 */ /* 0x008fc40001800000 */
[C---:B------:R-:W-:Y:S02]  /*a290*/  ISETP.GT.AND P3, PT, R30.reuse, 0x1, PT ;  /* 0x000000011e00780c */ /* 0x040fe40003f64270 */
[----:B------:R-:W-:Y:S02]  /*a2a0*/  FMNMX.FTZ R36, R43, R36, !PT ;  /* 0x000000242b247209 */ /* 0x000fe40007810000 */
[----:B------:R-:W-:Y:S01]  /*a2b0*/  ISETP.GT.AND P4, PT, R30, 0x8, PT ;  /* 0x000000081e00780c */ /* 0x000fe20003f84270 */
[----:B------:R-:W2:Y:S01]  /*a2c0*/  MUFU.TANH R13, R13 ;  /* 0x0000000d000d7308 */ /* 0x000ea20000002400 */
[----:B0-----:R-:W-:Y:S01]  /*a2d0*/  FSEL R40, R0, -INF , P2 ;  /* 0xff80000000287808 */ /* 0x001fe20001000000 */
[----:B------:R-:W0:Y:S01]  /*a2e0*/  SHFL.BFLY PT, R67, R36, 0x2, 0x1f ;  /* 0x0c401f0024437f89 */ /* 0x000e2200000e0000 */
[----:B------:R-:W-:-:S05]  /*a2f0*/  ISETP.GT.AND P2, PT, R30, 0x9, PT ;  /* 0x000000091e00780c */ /* 0x000fca0003f44270 */
[----:B------:R-:W-:Y:S08]  /*a300*/  MUFU.TANH R20, R20 ;  /* 0x0000001400147308 */ /* 0x000ff00000002400 */
[----:B------:R-:W3:Y:S08]  /*a310*/  MUFU.TANH R21, R21 ;  /* 0x0000001500157308 */ /* 0x000ef00000002400 */
[----:B------:R-:W-:Y:S01]  /*a320*/  MUFU.TANH R24, R24 ;  /* 0x0000001800187308 */ /* 0x000fe20000002400 */
[----:B0-----:R-:W-:-:S05]  /*a330*/  FMNMX.FTZ R67, R36, R67, !PT ;  /* 0x0000004324437209 */ /* 0x001fca0007810000 */
[----:B------:R-:W0:Y:S02]  /*a340*/  SHFL.BFLY PT, R176, R67, 0x1, 0x1f ;  /* 0x0c201f0043b07f89 */ /* 0x000e2400000e0000 */
[----:B------:R1:W-:Y:S08]  /*a350*/  MUFU.TANH R97, R45 ;  /* 0x0000002d00617308 */ /* 0x0003f00000002400 */
[----:B------:R-:W4:Y:S01]  /*a360*/  MUFU.TANH R25, R25 ;  /* 0x0000001900197308 */ /* 0x000f220000002400 */
[----:B-1----:R-:W-:-:S02]  /*a370*/  FSEL R45, R3, -INF , P3 ;  /* 0xff800000032d7808 */ /* 0x002fc40001800000 */
[----:B--2---:R-:W-:Y:S02]  /*a380*/  FSEL R3, R13, -INF , P4 ;  /* 0xff8000000d037808 */ /* 0x004fe40002000000 */
[----:B------:R-:W-:Y:S02]  /*a390*/  FMNMX.FTZ R0, R40, R45, !PT ;  /* 0x0000002d28007209 */ /* 0x000fe40007810000 */
[C---:B------:R-:W-:Y:S01]  /*a3a0*/  ISETP.GT.AND P3, PT, R30.reuse, 0x10, PT ;  /* 0x000000101e00780c */ /* 0x040fe20003f64270 */
[----:B------:R-:W-:Y:S01]  /*a3b0*/  MUFU.TANH R28, R28 ;  /* 0x0000001c001c7308 */ /* 0x000fe20000002400 */
[----:B------:R-:W-:Y:S02]  /*a3c0*/  FMNMX.FTZ R0, R3, R0, !PT ;  /* 0x0000000003007209 */ /* 0x000fe40007810000 */
[----:B---3--:R-:W-:Y:S02]  /*a3d0*/  FSEL R21, R21, -INF , P3 ;  /* 0xff80000015157808 */ /* 0x008fe40001800000 */
[----:B------:R-:W-:-:S02]  /*a3e0*/  ISETP.GT.AND P3, PT, R30, 0x18, PT ;  /* 0x000000181e00780c */ /* 0x000fc40003f64270 */
[----:B0-----:R-:W-:Y:S01]  /*a3f0*/  FMNMX.FTZ R176, R67, R176, !PT ;  /* 0x000000b043b07209 */ /* 0x001fe20007810000 */
[----:B------:R0:W-:Y:S01]  /*a400*/  MUFU.TANH R34, R49 ;  /* 0x0000003100227308 */ /* 0x0001e20000002400 */
[----:B----4-:R-:W-:Y:S02]  /*a410*/  FSEL R25, R25, -INF , P3 ;  /* 0xff80000019197808 */ /* 0x010fe40001800000 */
[C---:B------:R-:W-:Y:S01]  /*a420*/  FSETP.NEU.FTZ.AND P4, PT, R176.reuse, -INF , PT ;  /* 0xff800000b000780b */ /* 0x040fe20003f9d000 */
[----:B------:R-:W-:Y:S01]  /*a430*/  FMUL.FTZ R42, R176, R14 ;  /* 0x0000000eb02a7220 */ /* 0x000fe20000410000 */
[----:B------:R-:W-:-:S03]  /*a440*/  ISETP.GT.AND P3, PT, R30, 0x20, PT ;  /* 0x000000201e00780c */ /* 0x000fc60003f64270 */
[----:B------:R-:W1:Y:S01]  /*a450*/  MUFU.TANH R29, R29 ;  /* 0x0000001d001d7308 */ /* 0x000e620000002400 */
[----:B0-----:R-:W-:Y:S02]  /*a460*/  FSEL R49, R20, -INF , P2 ;  /* 0xff80000014317808 */ /* 0x001fe40001000000 */
[----:B------:R-:W-:Y:S02]  /*a470*/  ISETP.GT.AND P2, PT, R30, 0x11, PT ;  /* 0x000000111e00780c */ /* 0x000fe40003f44270 */
[----:B------:R-:W-:Y:S02]  /*a480*/  FMNMX.FTZ R0, R49, R0, !PT ;  /* 0x0000000031007209 */ /* 0x000fe40007810000 */
[----:B------:R-:W-:Y:S01]  /*a490*/  FSEL R42, R42, RZ, P4 ;  /* 0x000000ff2a2a7208 */ /* 0x000fe20002000000 */
[----:B------:R-:W0:Y:S01]  /*a4a0*/  MUFU.TANH R32, R32 ;  /* 0x0000002000207308 */ /* 0x000e220000002400 */
[----:B------:R-:W-:-:S03]  /*a4b0*/  FMNMX.FTZ R0, R21, R0, !PT ;  /* 0x0000000015007209 */ /* 0x000fc60007810000 */
[-CC-:B------:R-:W-:Y:S01]  /*a4c0*/  FFMA.FTZ R13, R91, R14.reuse, -R42.reuse ;  /* 0x0000000e5b0d7223 */ /* 0x180fe2000001082a */
[-CC-:B------:R-:W-:Y:S01]  /*a4d0*/  FFMA.FTZ R155, R89, R14.reuse, -R42.reuse ;  /* 0x0000000e599b7223 */ /* 0x180fe2000001082a */
[-CC-:B------:R-:W-:Y:S01]  /*a4e0*/  FFMA.FTZ R157, R85, R14.reuse, -R42.reuse ;  /* 0x0000000e559d7223 */ /* 0x180fe2000001082a */
[-CC-:B------:R-:W-:Y:S01]  /*a4f0*/  FFMA.FTZ R153, R26, R14.reuse, -R42.reuse ;  /* 0x0000000e1a997223 */ /* 0x180fe2000001082a */
[----:B------:R2:W-:Y:S01]  /*a500*/  MUFU.TANH R38, R53 ;  /* 0x0000003500267308 */ /* 0x0005e20000002400 */
[----:B-1----:R-:W-:Y:S01]  /*a510*/  FSEL R93, R29, -INF , P3 ;  /* 0xff8000001d5d7808 */ /* 0x002fe20001800000 */
[-CC-:B------:R-:W-:Y:S01]  /*a520*/  FFMA.FTZ R79, R79, R14.reuse, -R42.reuse ;  /* 0x0000000e4f4f7223 */ /* 0x180fe2000001082a */
[----:B------:R-:W-:Y:S01]  /*a530*/  ISETP.GT.AND P3, PT, R30, 0x28, PT ;  /* 0x000000281e00780c */ /* 0x000fe20003f64270 */
[-CC-:B------:R-:W-:Y:S01]  /*a540*/  FFMA.FTZ R161, R77, R14.reuse, -R42.reuse ;  /* 0x0000000e4da17223 */ /* 0x180fe2000001082a */
[-CC-:B------:R-:W-:Y:S01]  /*a550*/  FFMA.FTZ R167, R31, R14.reuse, -R42.reuse ;  /* 0x0000000e1fa77223 */ /* 0x180fe2000001082a */
[-CC-:B------:R-:W-:Y:S01]  /*a560*/  FFMA.FTZ R83, R83, R14.reuse, -R42.reuse ;  /* 0x0000000e53537223 */ /* 0x180fe2000001082a */
[-CC-:B------:R-:W-:Y:S01]  /*a570*/  FFMA.FTZ R159, R81, R14.reuse, -R42.reuse ;  /* 0x0000000e519f7223 */ /* 0x180fe2000001082a */
[----:B------:R-:W1:Y:S01]  /*a580*/  MUFU.TANH R95, R95 ;  /* 0x0000005f005f7308 */ /* 0x000e620000002400 */
[----:B--2---:R-:W-:Y:S01]  /*a590*/  FSEL R53, R24, -INF , P2 ;  /* 0xff80000018357808 */ /* 0x004fe20001000000 */
[-CC-:B------:R-:W-:Y:S01]  /*a5a0*/  FFMA.FTZ R175, R37, R14.reuse, -R42.reuse ;  /* 0x0000000e25af7223 */ /* 0x180fe2000001082a */
[----:B------:R-:W-:Y:S01]  /*a5b0*/  ISETP.GT.AND P2, PT, R30, 0x19, PT ;  /* 0x000000191e00780c */ /* 0x000fe20003f44270 */
[--C-:B------:R-:W-:Y:S01]  /*a5c0*/  FFMA.FTZ R171, R39, R14, -R42.reuse ;  /* 0x0000000e27ab7223 */ /* 0x100fe2000001082a */
[----:B------:R-:W-:Y:S01]  /*a5d0*/  FMNMX.FTZ R20, R53, R0, !PT ;  /* 0x0000000035147209 */ /* 0x000fe20007810000 */
[--C-:B------:R-:W-:Y:S01]  /*a5e0*/  FFMA.FTZ R163, R35, R14, -R42.reuse ;  /* 0x0000000e23a37223 */ /* 0x100fe2000001082a */
[----:B------:R-:W-:Y:S01]  /*a5f0*/  FSEL R91, R28, -INF , P2 ;  /* 0xff8000001c5b7808 */ /* 0x000fe20001000000 */
[----:B------:R-:W2:Y:S01]  /*a600*/  MUFU.TANH R48, R48 ;  /* 0x0000003000307308 */ /* 0x000ea20000002400 */
[----:B------:R-:W-:Y:S01]  /*a610*/  FMNMX.FTZ R20, R25, R20, !PT ;  /* 0x0000001419147209 */ /* 0x000fe20007810000 */
[-CC-:B------:R-:W-:Y:S01]  /*a620*/  FFMA.FTZ R165, R41, R14.reuse, -R42.reuse ;  /* 0x0000000e29a57223 */ /* 0x180fe2000001082a */
[----:B------:R-:W-:Y:S01]  /*a630*/  ISETP.GT.AND P2, PT, R30, 0x21, PT ;  /* 0x000000211e00780c */ /* 0x000fe20003f44270 */
[--C-:B------:R-:W-:Y:S01]  /*a640*/  FFMA.FTZ R63, R63, R14, -R42.reuse ;  /* 0x0000000e3f3f7223 */ /* 0x100fe2000001082a */
[----:B------:R-:W-:Y:S01]  /*a650*/  FMNMX.FTZ R20, R91, R20, !PT ;  /* 0x000000145b147209 */ /* 0x000fe20007810000 */
[--C-:B------:R-:W-:Y:S01]  /*a660*/  FFMA.FTZ R173, R33, R14, -R42.reuse ;  /* 0x0000000e21ad7223 */ /* 0x100fe2000001082a */
[----:B0-----:R-:W-:Y:S01]  /*a670*/  FSEL R89, R32, -INF , P2 ;  /* 0xff80000020597808 */ /* 0x001fe20001000000 */
[----:B------:R-:W0:Y:S01]  /*a680*/  MUFU.TANH R52, R52 ;  /* 0x0000003400347308 */ /* 0x000e220000002400 */
[----:B------:R-:W-:Y:S01]  /*a690*/  FMNMX.FTZ R20, R93, R20, !PT ;  /* 0x000000145d147209 */ /* 0x000fe20007810000 */
[-CC-:B------:R-:W-:Y:S01]  /*a6a0*/  FFMA.FTZ R32, R75, R14.reuse, -R42.reuse ;  /* 0x0000000e4b207223 */ /* 0x180fe2000001082a */
[C---:B------:R-:W-:Y:S01]  /*a6b0*/  ISETP.GT.AND P2, PT, R30.reuse, 0x29, PT ;  /* 0x000000291e00780c */ /* 0x040fe20003f44270 */
[-CC-:B------:R-:W-:Y:S01]  /*a6c0*/  FFMA.FTZ R169, R55, R14.reuse, -R42.reuse ;  /* 0x0000000e37a97223 */ /* 0x180fe2000001082a */
[----:B-1----:R-:W-:Y:S01]  /*a6d0*/  FSEL R95, R95, -INF , P3 ;  /* 0xff8000005f5f7808 */ /* 0x002fe20001800000 */
[----:B------:R-:W-:Y:S01]  /*a6e0*/  FFMA.FTZ R47, R47, R14, -R42 ;  /* 0x0000000e2f2f7223 */ /* 0x000fe2000001082a */
[----:B------:R-:W-:Y:S01]  /*a6f0*/  FMNMX.FTZ R24, R89, R20, !PT ;  /* 0x0000001459187209 */ /* 0x000fe20007810000 */
[----:B------:R1:W-:Y:S01]  /*a700*/  MUFU.EX2 R0, R13 ;  /* 0x0000000d00007308 */ /* 0x0003e20000000800 */
[----:B------:R-:W-:-:S02]  /*a710*/  ISETP.GT.AND P3, PT, R30, 0x30, PT ;  /* 0x000000301e00780c */ /* 0x000fc40003f64270 */
[----:B------:R-:W-:Y:S02]  /*a720*/  FSEL R97, R97, -INF , P2 ;  /* 0xff80000061617808 */ /* 0x000fe40001000000 */
[----:B------:R-:W-:Y:S02]  /*a730*/  FMNMX.FTZ R24, R95, R24, !PT ;  /* 0x000000185f187209 */ /* 0x000fe40007810000 */
[----:B------:R-:W-:Y:S01]  /*a740*/  ISETP.GT.AND P2, PT, R30, 0x31, PT ;  /* 0x000000311e00780c */ /* 0x000fe20003f44270 */
[----:B------:R-:W3:Y:S01]  /*a750*/  MUFU.TANH R56, R56 ;  /* 0x0000003800387308 */ /* 0x000ee20000002400 */
[----:B-1----:R-:W-:Y:S01]  /*a760*/  FFMA.FTZ R13, R87, R14, -R42 ;  /* 0x0000000e570d7223 */ /* 0x002fe2000001082a */
[----:B--2---:R-:W-:Y:S02]  /*a770*/  FSEL R87, R48, -INF , P3 ;  /* 0xff80000030577808 */ /* 0x004fe40001800000 */
[----:B------:R-:W-:Y:S02]  /*a780*/  FMNMX.FTZ R24, R97, R24, !PT ;  /* 0x0000001861187209 */ /* 0x000fe40007810000 */
[----:B------:R-:W-:-:S02]  /*a790*/  ISETP.GT.AND P3, PT, R30, 0x38, PT ;  /* 0x000000381e00780c */ /* 0x000fc40003f64270 */
[----:B------:R1:W-:Y:S01]  /*a7a0*/  MUFU.TANH R36, R57 ;  /* 0x0000003900247308 */ /* 0x0003e20000002400 */
[----:B------:R-:W-:Y:S01]  /*a7b0*/  FSEL R85, R34, -INF , P2 ;  /* 0xff80000022557808 */ /* 0x000fe20001000000 */
[----:B------:R-:W-:Y:S01]  /*a7c0*/  FFMA.FTZ R34, R59, R14, -R42 ;  /* 0x0000000e3b227223 */ /* 0x000fe2000001082a */
[----:B------:R-:W-:Y:S02]  /*a7d0*/  FMNMX.FTZ R24, R87, R24, !PT ;  /* 0x0000001857187209 */ /* 0x000fe40007810000 */
[----:B------:R-:W-:Y:S02]  /*a7e0*/  ISETP.GT.AND P2, PT, R30, 0x39, PT ;  /* 0x000000391e00780c */ /* 0x000fe40003f44270 */
[----:B0-----:R-:W-:Y:S01]  /*a7f0*/  FSEL R67, R52, -INF , P3 ;  /* 0xff80000034437808 */ /* 0x001fe20001800000 */
[----:B------:R-:W0:Y:S01]  /*a800*/  MUFU.TANH R60, R60 ;  /* 0x0000003c003c7308 */ /* 0x000e220000002400 */
[----:B------:R-:W-:Y:S02]  /*a810*/  FMNMX.FTZ R26, R85, R24, !PT ;  /* 0x00000018551a7209 */ /* 0x000fe40007810000 */
[----:B------:R-:W-:-:S02]  /*a820*/  ISETP.GT.AND P3, PT, R30, 0x40, PT ;  /* 0x000000401e00780c */ /* 0x000fc40003f64270 */
[----:B-1----:R-:W-:Y:S01]  /*a830*/  FSEL R57, R38, -INF , P2 ;  /* 0xff80000026397808 */ /* 0x002fe20001000000 */
[----:B------:R-:W-:Y:S01]  /*a840*/  FFMA.FTZ R38, R51, R14, -R42 ;  /* 0x0000000e33267223 */ /* 0x000fe2000001082a */
[----:B------:R-:W-:Y:S01]  /*a850*/  FMNMX.FTZ R26, R67, R26, !PT ;  /* 0x0000001a431a7209 */ /* 0x000fe20007810000 */
[----:B------:R0:W-:Y:S01]  /*a860*/  MUFU.TANH R44, R61 ;  /* 0x0000003d002c7308 */ /* 0x0001e20000002400 */
[----:B------:R-:W-:Y:S02]  /*a870*/  ISETP.GT.AND P2, PT, R30, 0x41, PT ;  /* 0x000000411e00780c */ /* 0x000fe40003f44270 */
[----:B---3--:R-:W-:Y:S02]  /*a880*/  FSEL R29, R56, -INF , P3 ;  /* 0xff800000381d7808 */ /* 0x008fe40001800000 */
[----:B------:R-:W-:Y:S02]  /*a890*/  FMNMX.FTZ R26, R57, R26, !PT ;  /* 0x0000001a391a7209 */ /* 0x000fe40007810000 */
[----:B------:R-:W-:Y:S01]  /*a8a0*/  ISETP.GT.AND P3, PT, R30, 0x48, PT ;  /* 0x000000481e00780c */ /* 0x000fe20003f64270 */
[----:B------:R-:W1:Y:S01]  /*a8b0*/  MUFU.TANH R71, R71 ;  /* 0x0000004700477308 */ /* 0x000e620000002400 */
[----:B------:R-:W-:-:S02]  /*a8c0*/  FMNMX.FTZ R26, R29, R26, !PT ;  /* 0x0000001a1d1a7209 */ /* 0x000fc40007810000 */
[----:B0-----:R-:W-:Y:S02]  /*a8d0*/  FSEL R61, R60, -INF , P3 ;  /* 0xff8000003c3d7808 */ /* 0x001fe40001800000 */
[----:B------:R-:W-:-:S03]  /*a8e0*/  ISETP.GT.AND P3, PT, R30, 0x50, PT ;  /* 0x000000501e00780c */ /* 0x000fc60003f64270 */
[----:B------:R0:W2:Y:S08]  /*a8f0*/  MUFU.TANH R46, R65 ;  /* 0x00000041002e7308 */ /* 0x0000b00000002400 */
[----:B------:R-:W3:Y:S01]  /*a900*/  MUFU.TANH R68, R68 ;  /* 0x0000004400447308 */ /* 0x000ee20000002400 */
[----:B0-----:R-:W-:Y:S02]  /*a910*/  FSEL R65, R36, -INF , P2 ;  /* 0xff80000024417808 */ /* 0x001fe40001000000 */
[----:B------:R-:W-:-:S02]  /*a920*/  ISETP.GT.AND P2, PT, R30, 0x49, PT ;  /* 0x000000491e00780c */ /* 0x000fc40003f44270 */
[----:B------:R-:W-:Y:S02]  /*a930*/  FMNMX.FTZ R28, R65, R26, !PT ;  /* 0x0000001a411c7209 */ /* 0x000fe40007810000 */
[----:B-1----:R-:W-:Y:S01]  /*a940*/  FSEL R71, R71, -INF , P3 ;  /* 0xff80000047477808 */ /* 0x002fe20001800000 */
[----:B------:R0:W1:Y:S01]  /*a950*/  MUFU.TANH R50, R69 ;  /* 0x0000004500327308 */ /* 0x0000620000002400 */
[----:B------:R-:W-:Y:S02]  /*a960*/  FMNMX.FTZ R28, R61, R28, !PT ;  /* 0x0000001c3d1c7209 */ /* 0x000fe40007810000 */
[----:B------:R-:W-:-:S05]  /*a970*/  ISETP.GT.AND P3, PT, R30, 0x58, PT ;  /* 0x000000581e00780c */ /* 0x000fca0003f64270 */
[----:B------:R3:W-:Y:S01]  /*a980*/  MUFU.EX2 R26, R79 ;  /* 0x0000004f001a7308 */ /* 0x0007e20000000800 */
[----:B0-----:R-:W-:Y:S02]  /*a990*/  FSEL R69, R44, -INF , P2 ;  /* 0xff8000002c457808 */ /* 0x001fe40001000000 */
[----:B------:R-:W-:Y:S02]  /*a9a0*/  ISETP.GT.AND P2, PT, R30, 0x51, PT ;  /* 0x000000511e00780c */ /* 0x000fe40003f44270 */
[----:B------:R-:W-:Y:S02]  /*a9b0*/  FMNMX.FTZ R28, R69, R28, !PT ;  /* 0x0000001c451c7209 */ /* 0x000fe40007810000 */
[----:B--2---:R-:W-:Y:S01]  /*a9c0*/  FSEL R77, R46, -INF , P2 ;  /* 0xff8000002e4d7808 */ /* 0x004fe20001000000 */
[----:B------:R0:W-:Y:S01]  /*a9d0*/  MUFU.EX2 R20, R13 ;  /* 0x0000000d00147308 */ /* 0x0001e20000000800 */
[----:B------:R-:W-:Y:S02]  /*a9e0*/  FMNMX.FTZ R28, R71, R28, !PT ;  /* 0x0000001c471c7209 */ /* 0x000fe40007810000 */
[----:B------:R-:W-:-:S02]  /*a9f0*/  ISETP.GT.AND P2, PT, R30, 0x59, PT ;  /* 0x000000591e00780c */ /* 0x000fc40003f44270 */
[----:B---3--:R-:W-:Y:S02]  /*aa00*/  FSEL R79, R68, -INF , P3 ;  /* 0xff800000444f7808 */ /* 0x008fe40001800000 */
[----:B------:R-:W-:Y:S01]  /*aa10*/  FMNMX.FTZ R30, R77, R28, !PT ;  /* 0x0000001c4d1e7209 */ /* 0x000fe20007810000 */
[----:B------:R-:W2:Y:S01]  /*aa20*/  MUFU.EX2 R153, R153 ;  /* 0x0000009900997308 */ /* 0x000ea20000000800 */
[----:B-1----:R-:W-:Y:S02]  /*aa30*/  FSEL R75, R50, -INF , P2 ;  /* 0xff800000324b7808 */ /* 0x002fe40001000000 */
[----:B------:R-:W-:-:S04]  /*aa40*/  FMNMX.FTZ R30, R79, R30, !PT ;  /* 0x0000001e4f1e7209 */ /* 0x000fc80007810000 */
[----:B0-----:R-:W-:Y:S01]  /*aa50*/  FMNMX.FTZ R13, R75, R30, !PT ;  /* 0x0000001e4b0d7209 */ /* 0x001fe20007810000 */
[----:B------:R-:W0:Y:S01]  /*aa60*/  MUFU.EX2 R155, R155 ;  /* 0x0000009b009b7308 */ /* 0x000e220000000800 */
[----:B------:R-:W-:-:S03]  /*aa70*/  FFMA.FTZ R30, R73, R14, -R42 ;  /* 0x0000000e491e7223 */ /* 0x000fc6000001082a */
[----:B------:R-:W1:Y:S04]  /*aa80*/  SHFL.BFLY PT, R36, R13, 0x2, 0x1f ;  /* 0x0c401f000d247f89 */ /* 0x000e6800000e0000 */
[----:B------:R-:W3:Y:S08]  /*aa90*/  MUFU.EX2 R157, R157 ;  /* 0x0000009d009d7308 */ /* 0x000ef00000000800 */
[----:B------:R-:W4:Y:S08]  /*aaa0*/  MUFU.EX2 R24, R83 ;  /* 0x0000005300187308 */ /* 0x000f300000000800 */
[----:B------:R-:W4:Y:S01]  /*aab0*/  MUFU.EX2 R159, R159 ;  /* 0x0000009f009f7308 */ /* 0x000f220000000800 */
[----:B-1----:R-:W-:Y:S01]  /*aac0*/  FMNMX.FTZ R31, R13, R36, !PT ;  /* 0x000000240d1f7209 */ /* 0x002fe20007810000 */
[-CC-:B------:R-:W-:Y:S01]  /*aad0*/  FFMA.FTZ R36, R27, R14.reuse, -R42.reuse ;  /* 0x0000000e1b247223 */ /* 0x180fe2000001082a */
[----:B------:R-:W-:-:S05]  /*aae0*/  FFMA.FTZ R42, R43, R14, -R42 ;  /* 0x0000000e2b2a7223 */ /* 0x000fca000001082a */
[----:B------:R-:W-:Y:S01]  /*aaf0*/  MUFU.EX2 R161, R161 ;  /* 0x000000a100a17308 */ /* 0x000fe20000000800 */
[----:B------:R-:W1:Y:S07]  /*ab00*/  SHFL.BFLY PT, R44, R31, 0x1, 0x1f ;  /* 0x0c201f001f2c7f89 */ /* 0x000e6e00000e0000 */
[----:B------:R-:W-:Y:S08]  /*ab10*/  MUFU.EX2 R28, R32 ;  /* 0x00000020001c7308 */ /* 0x000ff00000000800 */
[----:B------:R-:W-:Y:S08]  /*ab20*/  MUFU.EX2 R163, R163 ;  /* 0x000000a300a37308 */ /* 0x000ff00000000800 */
[----:B------:R-:W-:Y:S01]  /*ab30*/  MUFU.EX2 R30, R30 ;  /* 0x0000001e001e7308 */ /* 0x000fe20000000800 */
[----:B-1----:R-:W-:-:S04]  /*ab40*/  FMNMX.FTZ R13, R31, R44, !PT ;  /* 0x0000002c1f0d7209 */ /* 0x002fc80007810000 */
[C---:B------:R-:W-:Y:S01]  /*ab50*/  FSETP.NEU.FTZ.AND P2, PT, R13.reuse, -INF , PT ;  /* 0xff8000000d00780b */ /* 0x040fe20003f5d000 */
[----:B------:R-:W-:Y:S02]  /*ab60*/  FMUL.FTZ R46, R13, R14 ;  /* 0x0000000e0d2e7220 */ /* 0x000fe40000410000 */
[----:B------:R-:W-:Y:S03]  /*ab70*/  MUFU.EX2 R165, R165 ;  /* 0x000000a500a57308 */ /* 0x000fe60000000800 */
[----:B------:R-:W-:-:S05]  /*ab80*/  FSEL R46, R46, RZ, P2 ;  /* 0x000000ff2e2e7208 */ /* 0x000fca0001000000 */
[-CC-:B-----5:R-:W-:Y:S01]  /*ab90*/  FFMA.FTZ R152, R40, R14.reuse, -R46.reuse ;  /* 0x0000000e28987223 */ /* 0x1a0fe2000001082e */
[-CC-:B------:R-:W-:Y:S01]  /*aba0*/  FFMA.FTZ R27, R45, R14.reuse, -R46.reuse ;  /* 0x0000000e2d1b7223 */ /* 0x180fe2000001082e */
[-CC-:B------:R-:W-:Y:S01]  /*abb0*/  FFMA.FTZ R154, R3, R14.reuse, -R46.reuse ;  /* 0x0000000e039a7223 */ /* 0x180fe2000001082e */
[-C--:B------:R-:W-:Y:S01]  /*abc0*/  FFMA.FTZ R3, R49, R14.reuse, -R46 ;  /* 0x0000000e31037223 */ /* 0x080fe2000001082e */
[----:B--2---:R-:W-:Y:S01]  /*abd0*/  FADD.FTZ R40, R153, R0 ;  /* 0x0000000099287221 */ /* 0x004fe20000010000 */
[-CC-:B------:R-:W-:Y:S01]  /*abe0*/  FFMA.FTZ R156, R21, R14.reuse, -R46.reuse ;  /* 0x0000000e159c7223 */ /* 0x180fe2000001082e */
[----:B------:R-:W-:Y:S01]  /*abf0*/  MUFU.EX2 R152, R152 ;  /* 0x0000009800987308 */ /* 0x000fe20000000800 */
[-C--:B------:R-:W-:Y:S01]  /*ac00*/  FFMA.FTZ R21, R53, R14.reuse, -R46 ;  /* 0x0000000e35157223 */ /* 0x080fe2000001082e */
[----:B0-----:R-:W-:Y:S01]  /*ac10*/  FADD.FTZ R37, R155, R40 ;  /* 0x000000289b257221 */ /* 0x001fe20000010000 */
        /* <DEDUP_REMOVED lines=17> */
[----:B------:R-:W-:Y:S01]  /*ad30*/  F2FP.F16.F32.PACK_AB R153, R0, R153 ;  /* 0x000000990099723e */ /* 0x000fe200000000ff */
[-CC-:B------:R-:W-:Y:S01]  /*ad40*/  FFMA.FTZ R61, R61, R14.reuse, -R46.reuse ;  /* 0x0000000e3d3d7223 */ /* 0x180fe2000001082e */
[----:B------:R-:W-:Y:S01]  /*ad50*/  FADD.FTZ R48, R26, R39 ;  /* 0x000000271a307221 */ /* 0x000fe20000010000 */
[----:B------:R-:W-:Y:S01]  /*ad60*/  @!P1 VIADD R39, R15, 0x22840 ;  /* 0x000228400f279836 */ /* 0x000fe20000000000 */
[----:B------:R-:W2:Y:S01]  /*ad70*/  MUFU.EX2 R3, R3 ;  /* 0x0000000300037308 */ /* 0x000ea20000000800 */
[----:B0-----:R-:W-:Y:S01]  /*ad80*/  FADD.FTZ R37, R152, R27 ;  /* 0x0000001b98257221 */ /* 0x001fe20000010000 */
[----:B------:R-:W-:Y:S01]  /*ad90*/  F2FP.F16.F32.PACK_AB R155, R20, R155 ;  /* 0x0000009b149b723e */ /* 0x000fe200000000ff */
[-CC-:B------:R-:W-:Y:S01]  /*ada0*/  FFMA.FTZ R69, R69, R14.reuse, -R46.reuse ;  /* 0x0000000e45457223 */ /* 0x180fe2000001082e */
[----:B------:R-:W-:Y:S01]  /*adb0*/  @!P1 PRMT R39, RZ, 0x654, R39 ;  /* 0x00000654ff279816 */ /* 0x000fe20000000027 */
[----:B------:R0:W-:Y:S06]  /*adc0*/  BAR.ARV R177, 0x100 ;  /* 0x000400b10000751d */ /* 0x0001ec0000002000 */
[----:B------:R-:W3:Y:S01]  /*add0*/  MUFU.EX2 R156, R156 ;  /* 0x0000009c009c7308 */ /* 0x000ee20000000800 */
[----:B-1----:R-:W-:Y:S01]  /*ade0*/  FADD.FTZ R40, R154, R37 ;  /* 0x000000259a287221 */ /* 0x002fe20000010000 */
[----:B------:R1:W-:Y:S01]  /*adf0*/  @!P1 SYNCS.ARRIVE.TRANS64.RED.A1T0 RZ, [R39+URZ], RZ ;  /* 0x000000ff27ff99a7 */ /* 0x0003e2000810043f */
[-CC-:B------:R-:W-:Y:S01]  /*ae00*/  FFMA.FTZ R37, R57, R14.reuse, -R46.reuse ;  /* 0x0000000e39257223 */ /* 0x180fe2000001082e */
[-CC-:B------:R-:W-:Y:S01]  /*ae10*/  FFMA.FTZ R71, R71, R14.reuse, -R46.reuse ;  /* 0x0000000e47477223 */ /* 0x180fe2000001082e */
[-C--:B------:R-:W-:Y:S01]  /*ae20*/  FFMA.FTZ R77, R77, R14.reuse, -R46 ;  /* 0x0000000e4d4d7223 */ /* 0x080fe2000001082e */
[----:B--2---:R-:W-:Y:S01]  /*ae30*/  FADD.FTZ R41, R3, R40 ;  /* 0x0000002803297221 */ /* 0x004fe20000010000 */
[-CC-:B------:R-:W-:Y:S01]  /*ae40*/  FFMA.FTZ R79, R79, R14.reuse, -R46.reuse ;  /* 0x0000000e4f4f7223 */ /* 0x180fe2000001082e */
[----:B------:R-:W2:Y:S01]  /*ae50*/  MUFU.EX2 R21, R21 ;  /* 0x0000001500157308 */ /* 0x000ea20000000800 */
[----:B------:R-:W-:Y:S01]  /*ae60*/  FFMA.FTZ R46, R75, R14, -R46 ;  /* 0x0000000e4b2e7223 */ /* 0x000fe2000001082e */
[----:B------:R-:W-:-:S02]  /*ae70*/  F2FP.F16.F32.PACK_AB R154, R3, R154 ;  /* 0x0000009a039a723e */ /* 0x000fc400000000ff */
[----:B------:R-:W-:Y:S02]  /*ae80*/  F2FP.F16.F32.PACK_AB R157, R24, R157 ;  /* 0x0000009d189d723e */ /* 0x000fe400000000ff */
[----:B------:R-:W-:Y:S02]  /*ae90*/  F2FP.F16.F32.PACK_AB R159, R26, R159 ;  /* 0x0000009f1a9f723e */ /* 0x000fe400000000ff */
[----:B------:R-:W4:Y:S01]  /*aea0*/  MUFU.EX2 R158, R158 ;  /* 0x0000009e009e7308 */ /* 0x000f220000000800 */
[----:B---3--:R-:W-:Y:S01]  /*aeb0*/  FADD.FTZ R40, R156, R41 ;  /* 0x000000299c287221 */ /* 0x008fe20000010000 */
[----:B------:R-:W-:Y:S01]  /*aec0*/  FADD.FTZ R41, R161, R48 ;  /* 0x00000030a1297221 */ /* 0x000fe20000010000 */
[C---:B------:R-:W-:Y:S02]  /*aed0*/  F2FP.F16.F32.PACK_AB R161, R28.reuse, R161 ;  /* 0x000000a11ca1723e */ /* 0x040fe400000000ff */
[----:B------:R-:W-:Y:S01]  /*aee0*/  F2FP.F16.F32.PACK_AB R152, R27, R152 ;  /* 0x000000981b98723e */ /* 0x000fe200000000ff */
[----:B------:R-:W-:-:S02]  /*aef0*/  FADD.FTZ R48, R28, R41 ;  /* 0x000000291c307221 */ /* 0x000fc40000010000 */
[----:B------:R-:W3:Y:S01]  /*af00*/  MUFU.EX2 R25, R25 ;  /* 0x0000001900197308 */ /* 0x000ee20000000800 */
[----:B--2---:R-:W-:Y:S01]  /*af10*/  FADD.FTZ R29, R21, R40 ;  /* 0x00000028151d7221 */ /* 0x004fe20000010000 */
[----:B------:R-:W-:Y:S01]  /*af20*/  FADD.FTZ R41, R163, R48 ;  /* 0x00000030a3297221 */ /* 0x000fe20000010000 */
[C---:B------:R-:W-:Y:S02]  /*af30*/  F2FP.F16.F32.PACK_AB R163, R30.reuse, R163 ;  /* 0x000000a31ea3723e */ /* 0x040fe400000000ff */
[----:B------:R-:W-:Y:S01]  /*af40*/  F2FP.F16.F32.PACK_AB R156, R21, R156 ;  /* 0x0000009c159c723e */ /* 0x000fe200000000ff */
[----:B------:R-:W-:Y:S02]  /*af50*/  FADD.FTZ R48, R30, R41 ;  /* 0x000000291e307221 */ /* 0x000fe40000010000 */
[----:B------:R-:W2:Y:S01]  /*af60*/  MUFU.EX2 R160, R160 ;  /* 0x000000a000a07308 */ /* 0x000ea20000000800 */
[----:B----4-:R-:W-:Y:S01]  /*af70*/  FADD.FTZ R40, R158, R29 ;  /* 0x0000001d9e287221 */ /* 0x010fe20000010000 */
[----:B-1----:R-:W-:-:S06]  /*af80*/  FADD.FTZ R39, R165, R48 ;  /* 0x00000030a5277221 */ /* 0x002fcc0000010000 */
[----:B------:R-:W1:Y:S01]  /*af90*/  MUFU.EX2 R31, R31 ;  /* 0x0000001f001f7308 */ /* 0x000e620000000800 */
[C---:B---3--:R-:W-:Y:S01]  /*afa0*/  FADD.FTZ R29, R25.reuse, R40 ;  /* 0x00000028191d7221 */ /* 0x048fe20000010000 */
[----:B------:R-:W-:-:S06]  /*afb0*/  F2FP.F16.F32.PACK_AB R158, R25, R158 ;  /* 0x0000009e199e723e */ /* 0x000fcc00000000ff */
[----:B------:R-:W3:Y:S01]  /*afc0*/  MUFU.EX2 R32, R63 ;  /* 0x0000003f00207308 */ /* 0x000ee20000000800 */
[----:B--2---:R-:W-:-:S07]  /*afd0*/  FADD.FTZ R40, R160, R29 ;  /* 0x0000001da0287221 */ /* 0x004fce0000010000 */
[----:B------:R-:W2:Y:S01]  /*afe0*/  MUFU.EX2 R162, R162 ;  /* 0x000000a200a27308 */ /* 0x000ea20000000800 */
[C---:B-1----:R-:W-:Y:S01]  /*aff0*/  FADD.FTZ R29, R31.reuse, R40 ;  /* 0x000000281f1d7221 */ /* 0x042fe20000010000 */
[----:B------:R-:W-:-:S06]  /*b000*/  F2FP.F16.F32.PACK_AB R160, R31, R160 ;  /* 0x000000a01fa0723e */ /* 0x000fcc00000000ff */
        /* <DEDUP_REMOVED lines=63> */
.L_x_13990:
[----:B------:R0:W1:Y:S01]  /*b400*/  SYNCS.PHASECHK.TRANS64.TRYWAIT P2, [R15+URZ+0x22850], R74 ;  /* 0x0228504a0f0075a7 */ /* 0x000062000804017f */
[----:B------:R-:W-:Y:S05]  /*b410*/  @!P0 BRA `(.L_x_13991) ;  /* 0x0000000000048947 */ /* 0x000fea0003800000 */
[----:B------:R-:W-:Y:S01]  /*b420*/  BPT.TRAP 0x1 ;  /* 0x000000040000795c */ /* 0x000fe20000300000 */
.L_x_13991:
[----:B------:R-:W-:Y:S04]  /*b430*/  BSSY B0, `(.L_x_13992) ;  /* 0x0000004000007945 */ /* 0x000fe80003800000 */
[----:B-1----:R-:W-:Y:S05]  /*b440*/  @P2 BRA `(.L_x_13993) ;  /* 0x0000000000082947 */ /* 0x002fea0003800000 */
[----:B------:R-:W1:Y:S02]  /*b450*/  SYNCS.PHASECHK.TRANS64.TRYWAIT P2, [R15+URZ+0x22850], R74 ;  /* 0x0228504a0f0075a7 */ /* 0x000e64000804017f */
[----:B-1----:R-:W-:Y:S05]  /*b460*/  @!P2 BRA `(.L_x_13994) ;  /* 0x0000014000d4a947 */ /* 0x002fea0003800000 */
.L_x_13993:
[----:B------:R-:W-:Y:S05]  /*b470*/  BSYNC B0 ;  /* 0x0000000000007941 */ /* 0x000fea0003800000 */
.L_x_13992:
[----:B------:R-:W-:Y:S05]  /*b480*/  WARPSYNC.ALL ;  /* 0x0000000000007948 */ /* 0x000fea0003800000 */
[----:B------:R-:W2:Y:S01]  /*b490*/  LDC R20, c[0x0][0x448] ;  /* 0x00011200ff147b82 */ /* 0x000ea20000000800 */
[----:B------:R-:W-:Y:S01]  /*b4a0*/  R2UR UR4, R18 ;  /* 0x00000000120472ca */ /* 0x000fe200000e0000 */
[----:B------:R-:W-:Y:S01]  /*b4b0*/  IMAD.MOV.U32 R25, RZ, RZ, 0xc00 ;  /* 0x00000c00ff197424 */ /* 0x000fe200078e00ff */
[----:B------:R-:W-:Y:S01]  /*b4c0*/  ULDC UR39, c[0x0][0x9d8] ;  /* 0x0002760000277ab9 */ /* 0x000fe20000000800 */
[----:B------:R-:W-:Y:S01]  /*b4d0*/  IMAD.MOV.U32 R29, RZ, RZ, 0x40000040 ;  /* 0x40000040ff1d7424 */ /* 0x000fe200078e00ff */
[----:B------:R-:W-:Y:S01]  /*b4e0*/  ULDC UR42, c[0x0][0x9d8] ;  /* 0x00027600002a7ab9 */ /* 0x000fe20000000800 */
[----:B------:R-:W-:Y:S01]  /*b4f0*/  IMAD.MOV.U32 R27, RZ, RZ, 0x40000040 ;  /* 0x40000040ff1b7424 */ /* 0x000fe200078e00ff */
[----:B------:R-:W-:Y:S01]  /*b500*/  ULDC UR37, c[0x0][0x988] ;  /* 0x0002620000257ab9 */ /* 0x000fe20000000800 */
[----:B------:R-:W-:Y:S01]  /*b510*/  IMAD.MOV.U32 R31, RZ, RZ, 0x40000040 ;  /* 0x40000040ff1f7424 */ /* 0x000fe200078e00ff */
[----:B------:R-:W-:Y:S01]  /*b520*/  R2UR UR11, R29 ;  /* 0x000000001d0b72ca */ /* 0x000fe200000e0000 */
[----:B01----:R-:W-:Y:S01]  /*b530*/  @!P1 VIADD R15, R15, 0x22860 ;  /* 0x000228600f0f9836 */ /* 0x003fe20000000000 */
[----:B------:R-:W-:Y:S01]  /*b540*/  R2UR UR15, R27 ;  /* 0x000000001b0f72ca */ /* 0x000fe200000e0000 */
[----:B------:R-:W-:Y:S01]  /*b550*/  ULDC UR38, c[0x0][0x988] ;  /* 0x0002620000267ab9 */ /* 0x000fe20000000800 */
[----:B------:R-:W-:Y:S01]  /*b560*/  R2UR UR19, R29 ;  /* 0x000000001d1372ca */ /* 0x000fe200000e0000 */
[----:B------:R-:W-:Y:S01]  /*b570*/  UIADD3 UR4, UR4, 0x400, URZ ;  /* 0x0000040004047890 */ /* 0x000fe2000fffe03f */
[----:B------:R-:W-:-:S02]  /*b580*/  R2UR UR23, R31 ;  /* 0x000000001f1772ca */ /* 0x000fc400000e0000 */
[----:B------:R-:W-:Y:S01]  /*b590*/  @!P1 PRMT R15, RZ, 0x654, R15 ;  /* 0x00000654ff0f9816 */ /* 0x000fe2000000000f */
[----:B------:R-:W-:-:S04]  /*b5a0*/  USHF.R.U32.HI UR4, URZ, 0x4, UR4 ;  /* 0x000000043f047899 */ /* 0x000fc80008011604 */
[----:B------:R-:W-:Y:S01]  /*b5b0*/  ULOP3.LUT UR4, UR4, 0x3fff, URZ, 0xc0, !UPT ;  /* 0x00003fff04047892 */ /* 0x000fe2000f8ec03f */
[----:B------:R0:W-:Y:S01]  /*b5c0*/  BAR.SYNC.DEFER_BLOCKING R72, 0x100 ;  /* 0x000400480000751d */ /* 0x0001e20000010000 */
[----:B--2---:R-:W-:Y:S01]  /*b5d0*/  ISETP.NE.AND P2, PT, R20, 0x1, PT ;  /* 0x000000011400780c */ /* 0x004fe20003f45270 */
[----:B------:R-:W-:Y:S01]  /*b5e0*/  IMAD.MOV.U32 R20, RZ, RZ, R206 ;  /* 0x000000ffff147224 */ /* 0x000fe200078e00ce */
        /* <DEDUP_REMOVED lines=8> */
[----:B------:R-:W-:-:S02]  /*b670*/  R2UR UR10, R28 ;  /* 0x000000001c0a72ca */ /* 0x000fc400000e0000 */
[----:B------:R-:W-:Y:S01]  /*b680*/  IADD3 R28, R24, 0x180, RZ ;  /* 0x00000180181c7810 */ /* 0x000fe20007ffe0ff */
[----:B------:R-:W2:Y:S01]  /*b690*/  @P2 LDC R26, c[0x0][0x450] ;  /* 0x00011400ff1a2b82 */ /* 0x000ea20000000800 */
[----:B------:R-:W-:Y:S02]  /*b6a0*/  R2UR UR22, R30 ;  /* 0x000000001e1672ca */ /* 0x000fe400000e0000 */
[----:B------:R-:W-:Y:S02]  /*b6b0*/  R2UR UR18, R28 ;  /* 0x000000001c1272ca */ /* 0x000fe400000e0000 */
[----:B------:R-:W-:Y:S01]  /*b6c0*/  R2UR UR27, R25 ;  /* 0x00000000191b72ca */ /* 0x000fe200000e0000 */
[----:B-1----:R-:W-:-:S05]  /*b6d0*/  @P2 IMAD.HI.U32 R21, R206, R21, RZ ;  /* 0x00000015ce152227 */ /* 0x002fca00078e00ff */
[----:B--2---:R-:W-:Y:S01]  /*b6e0*/  @P2 SHF.R.U32.HI R20, RZ, R26, R21 ;  /* 0x0000001aff142219 */ /* 0x004fe20000011615 */
[C---:B------:R-:W-:Y:S02]  /*b6f0*/  VIADD R26, R24.reuse, 0x100 ;  /* 0x00000100181a7836 */ /* 0x040fe40000000000 */
[----:B------:R-:W-:Y:S01]  /*b700*/  VIADD R24, R24, 0x280 ;  /* 0x0000028018187836 */ /* 0x000fe20000000000 */
[----:B------:R-:W-:Y:S02]  /*b710*/  IADD3 R20, R20, R209, -R207 ;  /* 0x000000d114147210 */ /* 0x000fe40007ffe8cf */
[----:B------:R-:W-:Y:S02]  /*b720*/  R2UR UR14, R26 ;  /* 0x000000001a0e72ca */ /* 0x000fe400000e0000 */
[----:B------:R-:W-:Y:S01]  /*b730*/  R2UR UR26, R24 ;  /* 0x00000000181a72ca */ /* 0x000fe200000e0000 */
[----:B------:R-:W-:Y:S01]  /*b740*/  IMAD.HI R20, R20, 0x2aaaaaab, RZ ;  /* 0x2aaaaaab14147827 */ /* 0x000fe200078e02ff */
[----:B0-----:R-:W-:-:S06]  /*b750*/  WARPGROUP.ARRIVE ;  /* 0x00000000000079c5 */ /* 0x001fcc0000000000 */
        /* <DEDUP_REMOVED lines=23> */
[----:B0-----:R-:W-:-:S04]  /*b8d0*/  SHF.R.U32.HI R15, RZ, 0x1f, R20 ;  /* 0x0000001fff0f7819 */ /* 0x001fc80000011614 */
[----:B------:R-:W-:Y:S01]  /*b8e0*/  LEA.HI.SX32 R15, R20, R15, 0x1c ;  /* 0x0000000f140f7211 */ /* 0x000fe200078fe2ff */
[----:B------:R-:W-:-:S03]  /*b8f0*/  VIADD R20, R178, 0xfffffffe ;  /* 0xfffffffeb2147836 */ /* 0x000fc60000000000 */
[----:B------:R-:W-:-:S04]  /*b900*/  VIMNMX R15, R211, R15, !PT ;  /* 0x0000000fd30f7248 */ /* 0x000fc80007fe0100 */
[----:B------:R-:W-:-:S13]  /*b910*/  ISETP.GE.AND P2, PT, R20, R15, PT ;  /* 0x0000000f1400720c */ /* 0x000fda0003f46270 */
[----:B------:R-:W-:Y:S05]  /*b920*/  @!P2 BRA `(.L_x_13995) ;  /* 0x0000002c0030a947 */ /* 0x000fea0003800000 */
[----:B------:R-:W-:Y:S02]  /*b930*/  IMAD.MOV.U32 R218, RZ, RZ, R176 ;  /* 0x000000ffffda7224 */ /* 0x000fe400078e00b0 */
[----:B------:R-:W-:-:S07]  /*b940*/  IMAD.MOV.U32 R219, RZ, RZ, R13 ;  /* 0x000000ffffdb7224 */ /* 0x000fce00078e000d */
.L_x_14005:
[----:B------:R-:W-:Y:S01]  /*b950*/  VIADD R22, R22, 0x1 ;  /* 0x0000000116167836 */ /* 0x000fe20000000000 */
[----:B------:R-:W-:Y:S05]  /*b960*/  YIELD ;  /* 0x0000000000007946 */ /* 0x000fea0003800000 */
[----:B------:R-:W-:-:S04]  /*b970*/  ISETP.NE.AND P2, PT, R22, 0x2, PT ;  /* 0x000000021600780c */ /* 0x000fc80003f45270 */
[----:B------:R-:W-:Y:S02]  /*b980*/  SEL R13, RZ, 0x1, P2 ;  /* 0x00000001ff0d7807 */ /* 0x000fe40001000000 */
[----:B------:R-:W-:Y:S02]  /*b990*/  SEL R22, R22, RZ, P2 ;  /* 0x000000ff16167207 */ /* 0x000fe40001000000 */
[----:B------:R-:W-:Y:S01]  /*b9a0*/  LOP3.LUT R202, R202, R13, RZ, 0x3c, !PT ;  /* 0x0000000dcaca7212 */ /* 0x000fe200078e3cff */
[----:B0-----:R-:W-:Y:S06]  /*b9b0*/  @!P0 BRA `(.L_x_13996) ;  /* 0x0000000000048947 */ /* 0x001fec0003800000 */
[----:B------:R-:W-:Y:S01]  /*b9c0*/  BPT.TRAP 0x1 ;  /* 0x000000040000795c */ /* 0x000fe20000300000 */
.L_x_13996:
[----:B------:R-:W-:Y:S01]  /*b9d0*/  IMAD R21, R22, 0x8, R18 ;  /* 0x0000000816157824 */ /* 0x000fe200078e0212 */
[----:B------:R-:W-:-:S04]  /*b9e0*/  SHF.L.U32 R213, R202, 0x1f, RZ ;  /* 0x0000001fcad57819 */ /* 0x000fc800000006ff */
[----:B------:R0:W1:Y:S01]  /*b9f0*/  SYNCS.PHASECHK.TRANS64.TRYWAIT P2, [R21+URZ+0x22830], R213 ;  /* 0x022830d5150075a7 */ /* 0x000062000804017f */
[----:B------:R-:W-:Y:S05]  /*ba00*/  @!P0 BRA `(.L_x_13997) ;  /* 0x0000000000048947 */ /* 0x000fea0003800000 */
[----:B------:R-:W-:Y:S01]  /*ba10*/  BPT.TRAP 0x1 ;  /* 0x000000040000795c */ /* 0x000fe20000300000 */
.L_x_13997:
[----:B------:R-:W2:Y:S01]  /*ba20*/  LDC R13, c[0x0][0x448] ;  /* 0x00011200ff0d7b82 */ /* 0x000ea20000000800 */
[----:B------:R-:W-:Y:S01]  /*ba30*/  IMAD.IADD R220, R215, 0x1, R206 ;  /* 0x00000001d7dc7824 */ /* 0x000fe200078e02ce */
        /* <DEDUP_REMOVED lines=8> */
.L_x_13998:
[----:B------:R-:W-:Y:S01]  /*bac0*/  IMAD R156, R22, 0x300, R12 ;  /* 0x00000300169c7824 */ /* 0x000fe200078e020c */
[----:B------:R-:W-:Y:S01]  /*bad0*/  MOV R157, 0x40000040 ;  /* 0x40000040009d7802 */ /* 0x000fe20000000f00 */
        /* <DEDUP_REMOVED lines=12> */
[----:B------:R-:W2:Y:S01]  /*bba0*/  SHFL.IDX PT, R13, R220, RZ, 0x1c1f ;  /* 0x001c1fffdc0d7589 */ /* 0x000ea200000e0000 */
[----:B------:R-:W-:Y:S01]  /*bbb0*/  R2UR UR11, R155 ;  /* 0x000000009b0b72ca */ /* 0x000fe200000e0000 */
[----:B------:R-:W-:Y:S01]  /*bbc0*/  IMAD R14, R20, -0x60, RZ ;  /* 0xffffffa0140e7824 */ /* 0x000fe200078e02ff */
        /* <DEDUP_REMOVED lines=8> */
[----:B------:R-:W-:Y:S01]  /*bc50*/  HGMMA.64x96x16.F32 R152, gdesc[UR4], RZ, !UPT, gsb0 ;  /* 0x01600000049879f0 */ /* 0x000fe2000c0008ff */
[----:B------:R-:W-:Y:S02]  /*bc60*/  R2UR UR13, R9 ;  /* 0x00000000090d72ca */ /* 0x000fe400000e0000 */
[----:B------:R-:W-:-:S02]  /*bc70*/  R2UR UR16, R6 ;  /* 0x00000000061072ca */ /* 0x000fc400000e0000 */
[----:B------:R-:W-:Y:S02]  /*bc80*/  R2UR UR17, R7 ;  /* 0x00000000071172ca */ /* 0x000fe400000e0000 */
[----:B------:R-:W-:Y:S02]  /*bc90*/  IADD3 R14, -R210, 0x1, R14 ;  /* 0x00000001d20e7810 */ /* 0x000fe40007ffe10e */
[----:B------:R-:W-:Y:S02]  /*bca0*/  LOP3.LUT R19, R19, 0xffbfffff, RZ, 0xc0, !PT ;  /* 0xffbfffff13137812 */ /* 0x000fe400078ec0ff */
[----:B------:R-:W-:Y:S02]  /*bcb0*/  IADD3 R14, -R207, R14, R209 ;  /* 0x0000000ecf0e7210 */ /* 0x000fe40007ffe1d1 */
[----:B------:R-:W-:-:S03]  /*bcc0*/  @P1 LOP3.LUT R19, R19, 0x400000, RZ, 0xfc, !PT ;  /* 0x0040000013131812 */ /* 0x000fc600078efcff */
[C---:B--2---:R-:W-:Y:S01]  /*bcd0*/  IMAD.IADD R13, R14.reuse, 0x1, R13 ;  /* 0x000000010e0d7824 */ /* 0x044fe200078e020d */
[----:B------:R-:W-:Y:S01]  /*bce0*/  LOP3.LUT R19, R19, 0xffdfffff, RZ, 0xc0, !PT ;  /* 0xffdfffff13137812 */ /* 0x000fe200078ec0ff */
[----:B---3--:R-:W-:-:S03]  /*bcf0*/  IMAD.IADD R220, R14, 0x1, R220 ;  /* 0x000000010edc7824 */ /* 0x008fc600078e02dc */
[----:B------:R-:W-:Y:S02]  /*bd00*/  ISETP.GT.AND P1, PT, R13, 0x41, PT ;  /* 0x000000410d00780c */ /* 0x000fe40003f24270 */
[----:B------:R-:W-:Y:S02]  /*bd10*/  @P0 LOP3.LUT R19, R19, 0x200000, RZ, 0xfc, !PT ;  /* 0x0020000013130812 */ /* 0x000fe400078efcff */
[----:B------:R-:W-:Y:S02]  /*bd20*/  ISETP.GT.AND P0, PT, R13, 0x48, PT ;  /* 0x000000480d00780c */ /* 0x000fe40003f04270 */
[----:B------:R-:W-:Y:S02]  /*bd30*/  LOP3.LUT R19, R19, 0xff7fffff, RZ, 0xc0, !PT ;  /* 0xff7fffff13137812 */ /* 0x000fe400078ec0ff */
[C---:B------:R-:W-:Y:S02]  /*bd40*/  ISETP.GT.AND P2, PT, R13.reuse, 0x49, PT ;  /* 0x000000490d00780c */ /* 0x040fe40003f44270 */
[----:B------:R-:W-:-:S02]  /*bd50*/  ISETP.GT.AND P3, PT, R13, 0x50, PT ;  /* 0x000000500d00780c */ /* 0x000fc40003f64270 */
[----:B------:R-:W-:Y:S02]  /*bd60*/  ISETP.GT.AND P4, PT, R13, 0x51, PT ;  /* 0x000000510d00780c */ /* 0x000fe40003f84270 */
[----:B------:R-:W-:Y:S02]  /*bd70*/  @P1 LOP3.LUT R19, R19, 0x800000, RZ, 0xfc, !PT ;  /* 0x0080000013131812 */ /* 0x000fe400078efcff */
[----:B------:R-:W-:Y:S02]  /*bd80*/  ISETP.GT.AND P1, PT, R13, RZ, PT ;  /* 0x000000ff0d00720c */ /* 0x000fe40003f24270 */
[----:B------:R-:W-:Y:S02]  /*bd90*/  LOP3.LUT R19, R19, 0xfeffffff, RZ, 0xc0, !PT ;  /* 0xfeffffff13137812 */ /* 0x000fe400078ec0ff */
[----:B------:R-:W-:Y:S02]  /*bda0*/  ISETP.GT.AND P5, PT, R13, 0x58, PT ;  /* 0x000000580d00780c */ /* 0x000fe40003fa4270 */
[----:B------:R-:W-:-:S02]  /*bdb0*/  @P0 LOP3.LUT R19, R19, 0x1000000, RZ, 0xfc, !PT ;  /* 0x0100000013130812 */ /* 0x000fc400078efcff */
[C---:B------:R-:W-:Y:S02]  /*bdc0*/  ISETP.GT.AND P0, PT, R13.reuse, 0x1, PT ;  /* 0x000000010d00780c */ /* 0x040fe40003f04270 */
        /* <DEDUP_REMOVED lines=52> */
[----:B------:R-:W-:Y:S01]  /*c110*/  ISETP.GT.AND P1, PT, R13, 0x10, PT ;  /* 0x000000100d00780c */ /* 0x000fe20003f24270 */
        /* <DEDUP_REMOVED lines=53> */
[----:B------:R-:W-:Y:S02]  /*c470*/  FMNMX.FTZ R13, R153, R13, !PT ;  /* 0x0000000d990d7209 */ /* 0x000fe40007810000 */
[----:B--2---:R-:W-:Y:S02]  /*c480*/  FSEL R181, R181, -INF , P0 ;  /* 0xff800000b5b57808 */ /* 0x004fe40000000000 */
[----:B------:R-:W-:Y:S02]  /*c490*/  FMNMX.FTZ R13, R156, R13, !PT ;  /* 0x0000000d9c0d7209 */ /* 0x000fe40007810000 */
[----:B------:R-:W-:Y:S01]  /*c4a0*/  LOP3.LUT P0, RZ, R19, 0x1000000, RZ, 0xc0, !PT ;  /* 0x0100000013ff7812 */ /* 0x000fe2000780c0ff */
[----:B------:R-:W2:Y:S01]  /*c4b0*/  MUFU.TANH R188, R188 ;  /* 0x000000bc00bc7308 */ /* 0x000ea20000002400 */
[----:B------:R-:W-:Y:S02]  /*c4c0*/  FMNMX.FTZ R13, R157, R13, !PT ;  /* 0x0000000d9d0d7209 */ /* 0x000fe40007810000 */
[----:B---3--:R-:W-:-:S02]  /*c4d0*/  FSEL R184, R184, -INF , P1 ;  /* 0xff800000b8b87808 */ /* 0x008fc40000800000 */
[----:B------:R-:W-:Y:S02]  /*c4e0*/  FMNMX.FTZ R13, R160, R13, !PT ;  /* 0x0000000da00d7209 */ /* 0x000fe40007810000 */
[----:B------:R-:W-:Y:S01]  /*c4f0*/  LOP3.LUT P1, RZ, R19, 0x800000, RZ, 0xc0, !PT ;  /* 0x0080000013ff7812 */ /* 0x000fe2000782c0ff */
[----:B------:R-:W3:Y:S01]  /*c500*/  MUFU.TANH R189, R189 ;  /* 0x000000bd00bd7308 */ /* 0x000ee20000002400 */
[----:B------:R-:W-:Y:S02]  /*c510*/  FMNMX.FTZ R13, R161, R13, !PT ;  /* 0x0000000da10d7209 */ /* 0x000fe40007810000 */
[----:B----4-:R-:W-:Y:S02]  /*c520*/  FSEL R185, R185, -INF , P1 ;  /* 0xff800000b9b97808 */ /* 0x010fe40000800000 */
[----:B------:R-:W-:Y:S02]  /*c530*/  FMNMX.FTZ R13, R164, R13, !PT ;  /* 0x0000000da40d7209 */ /* 0x000fe40007810000 */
[----:B------:R-:W-:Y:S01]  /*c540*/  LOP3.LUT P1, RZ, R19, 0x400000, RZ, 0xc0, !PT ;  /* 0x0040000013ff7812 */ /* 0x000fe2000782c0ff */
[----:B------:R-:W4:Y:S01]  /*c550*/  MUFU.TANH R192, R192 ;  /* 0x000000c000c07308 */ /* 0x000f220000002400 */
[----:B------:R-:W-:-:S02]  /*c560*/  FMNMX.FTZ R13, R165, R13, !PT ;  /* 0x0000000da50d7209 */ /* 0x000fc40007810000 */
[----:B--2---:R-:W-:Y:S02]  /*c570*/  FSEL R188, R188, -INF , P0 ;  /* 0xff800000bcbc7808 */ /* 0x004fe40000000000 */
[----:B------:R-:W-:Y:S02]  /*c580*/  FMNMX.FTZ R13, R168, R13, !PT ;  /* 0x0000000da80d7209 */ /* 0x000fe40007810000 */
[----:B------:R-:W-:Y:S01]  /*c590*/  LOP3.LUT P0, RZ, R19, 0x200000, RZ, 0xc0, !PT ;  /* 0x0020000013ff7812 */ /* 0x000fe2000780c0ff */
[----:B------:R-:W2:Y:S01]  /*c5a0*/  MUFU.TANH R196, R196 ;  /* 0x000000c400c47308 */ /* 0x000ea20000002400 */
[----:B------:R-:W-:Y:S02]  /*c5b0*/  FMNMX.FTZ R13, R169, R13, !PT ;  /* 0x0000000da90d7209 */ /* 0x000fe40007810000 */
[----:B---3--:R-:W-:Y:S02]  /*c5c0*/  FSEL R189, R189, -INF , P2 ;  /* 0xff800000bdbd7808 */ /* 0x008fe40001000000 */
[----:B------:R-:W-:-:S03]  /*c5d0*/  FMNMX.FTZ R13, R172, R13, !PT ;  /* 0x0000000dac0d7209 */ /* 0x000fc60007810000 */
[----:B------:R-:W3:Y:S01]  /*c5e0*/  MUFU.TANH R197, R197 ;  /* 0x000000c500c57308 */ /* 0x000ee20000002400 */
[----:B------:R-:W-:Y:S02]  /*c5f0*/  FMNMX.FTZ R14, R173, R13, !PT ;  /* 0x0000000dad0e7209 */ /* 0x000fe40007810000 */
[----:B----4-:R-:W-:Y:S02]  /*c600*/  FSEL R192, R192, -INF , P3 ;  /* 0xff800000c0c07808 */ /* 0x010fe40001800000 */
[----:B------:R-:W-:Y:S02]  /*c610*/  FMNMX.FTZ R14, R176, R14, !PT ;  /* 0x0000000eb00e7209 */ /* 0x000fe40007810000 */
[----:B------:R-:W-:Y:S01]  /*c620*/  ISETP.GT.AND P3, PT, R220, 0x8, PT ;  /* 0x00000008dc00780c */ /* 0x000fe20003f64270 */
[----:B------:R4:W5:Y:S01]  /*c630*/  MUFU.TANH R13, R193 ;  /* 0x000000c1000d7308 */ /* 0x0009620000002400 */
[----:B------:R-:W-:Y:S02]  /*c640*/  FMNMX.FTZ R14, R177, R14, !PT ;  /* 0x0000000eb10e7209 */ /* 0x000fe40007810000 */
[----:B--2---:R-:W-:-:S02]  /*c650*/  FSEL R196, R196, -INF , P5 ;  /* 0xff800000c4c47808 */ /* 0x004fc40002800000 */
[----:B------:R-:W-:-:S03]  /*c660*/  FMNMX.FTZ R14, R180, R14, !PT ;  /* 0x0000000eb40e7209 */ /* 0x000fc60007810000 */
[----:B------:R-:W-:Y:S01]  /*c670*/  MUFU.TANH R154, R154 ;  /* 0x0000009a009a7308 */ /* 0x000fe20000002400 */
[----:B------:R-:W-:Y:S01]  /*c680*/  FMNMX.FTZ R14, R181, R14, !PT ;  /* 0x0000000eb50e7209 */ /* 0x000fe20007810000 */
[----:B----4-:R-:W-:Y:S01]  /*c690*/  FMUL.FTZ R193, R155, UR42 ;  /* 0x0000002a9bc17c20 */ /* 0x010fe20008410000 */
[----:B---3--:R-:W-:Y:S02]  /*c6a0*/  FSEL R197, R197, -INF , P6 ;  /* 0xff800000c5c57808 */ /* 0x008fe40003000000 */
[----:B------:R-:W-:-:S03]  /*c6b0*/  FMNMX.FTZ R14, R184, R14, !PT ;  /* 0x0000000eb80e7209 */ /* 0x000fc60007810000 */
[----:B------:R-:W2:Y:S01]  /*c6c0*/  MUFU.TANH R158, R158 ;  /* 0x0000009e009e7308 */ /* 0x000ea20000002400 */
[----:B------:R-:W-:Y:S02]  /*c6d0*/  FMNMX.FTZ R14, R185, R14, !PT ;  /* 0x0000000eb90e7209 */ /* 0x000fe40007810000 */
[----:B-----5:R-:W-:Y:S02]  /*c6e0*/  FSEL R155, R13, -INF , P4 ;  /* 0xff8000000d9b7808 */ /* 0x020fe40002000000 */
[----:B------:R-:W-:Y:S02]  /*c6f0*/  FMNMX.FTZ R14, R188, R14, !PT ;  /* 0x0000000ebc0e7209 */ /* 0x000fe40007810000 */
[----:B------:R-:W-:Y:S01]  /*c700*/  ISETP.GT.AND P4, PT, R220, 0x1, PT ;  /* 0x00000001dc00780c */ /* 0x000fe20003f84270 */
[----:B------:R-:W-:Y:S01]  /*c710*/  MUFU.TANH R159, R159 ;  /* 0x0000009f009f7308 */ /* 0x000fe20000002400 */
[----:B------:R-:W-:-:S04]  /*c720*/  FMNMX.FTZ R14, R189, R14, !PT ;  /* 0x0000000ebd0e7209 */ /* 0x000fc80007810000 */
[----:B------:R-:W-:-:S03]  /*c730*/  FMNMX.FTZ R13, R192, R14, !PT ;  /* 0x0000000ec00d7209 */ /* 0x000fc60007810000 */
[----:B------:R-:W3:Y:S01]  /*c740*/  MUFU.TANH R163, R163 ;  /* 0x000000a300a37308 */ /* 0x000ee20000002400 */
[----:B------:R-:W-:Y:S02]  /*c750*/  FMNMX.FTZ R13, R155, R13, !PT ;  /* 0x0000000d9b0d7209 */ /* 0x000fe40007810000 */
[----:B--2---:R-:W-:Y:S02]  /*c760*/  FSEL R158, R158, -INF , P3 ;  /* 0xff8000009e9e7808 */ /* 0x004fe40001800000 */
[----:B------:R-:W-:Y:S02]  /*c770*/  FMNMX.FTZ R13, R196, R13, !PT ;  /* 0x0000000dc40d7209 */ /* 0x000fe40007810000 */
[----:B------:R-:W-:Y:S01]  /*c780*/  ISETP.GT.AND P3, PT, R220, 0x11, PT ;  /* 0x00000011dc00780c */ /* 0x000fe20003f64270 */
[----:B------:R-:W-:Y:S01]  /*c790*/  MUFU.TANH R166, R166 ;  /* 0x000000a600a67308 */ /* 0x000fe20000002400 */
[----:B------:R-:W-:-:S05]  /*c7a0*/  FMNMX.FTZ R13, R197, R13, !PT ;  /* 0x0000000dc50d7209 */ /* 0x000fca0007810000 */
[----:B------:R-:W2:Y:S02]  /*c7b0*/  SHFL.BFLY PT, R14, R13, 0x2, 0x1f ;  /* 0x0c401f000d0e7f89 */ /* 0x000ea400000e0000 */
[----:B------:R-:W4:Y:S01]  /*c7c0*/  MUFU.TANH R170, R170 ;  /* 0x000000aa00aa7308 */ /* 0x000f220000002400 */
[----:B---3--:R-:W-:Y:S02]  /*c7d0*/  FSEL R163, R163, -INF , P3 ;  /* 0xff800000a3a37808 */ /* 0x008fe40001800000 */
[----:B------:R-:W-:-:S05]  /*c7e0*/  ISETP.GT.AND P3, PT, R220, 0x20, PT ;  /* 0x00000020dc00780c */ /* 0x000fca0003f64270 */
[----:B------:R-:W-:Y:S08]  /*c7f0*/  MUFU.TANH R171, R171 ;  /* 0x000000ab00ab7308 */ /* 0x000ff00000002400 */
[----:B------:R-:W3:Y:S01]  /*c800*/  MUFU.TANH R175, R175 ;  /* 0x000000af00af7308 */ /* 0x000ee20000002400 */
[----:B----4-:R-:W-:Y:S02]  /*c810*/  FSEL R170, R170, -INF , P3 ;  /* 0xff800000aaaa7808 */ /* 0x010fe40001800000 */
[----:B------:R-:W-:-:S02]  /*c820*/  ISETP.GT.AND P3, PT, R220, 0x29, PT ;  /* 0x00000029dc00780c */ /* 0x000fc40003f64270 */
[----:B--2---:R-:W-:-:S03]  /*c830*/  FMNMX.FTZ R13, R13, R14, !PT ;  /* 0x0000000e0d0d7209 */ /* 0x004fc60007810000 */
[----:B------:R-:W-:Y:S02]  /*c840*/  MUFU.TANH R178, R178 ;  /* 0x000000b200b27308 */ /* 0x000fe40000002400 */
[----:B------:R-:W2:Y:S06]  /*c850*/  SHFL.BFLY PT, R14, R13, 0x1, 0x1f ;  /* 0x0c201f000d0e7f89 */ /* 0x000eac00000e0000 */
[----:B------:R-:W4:Y:S01]  /*c860*/  MUFU.TANH R182, R182 ;  /* 0x000000b600b67308 */ /* 0x000f220000002400 */
[----:B---3--:R-:W-:Y:S02]  /*c870*/  FSEL R175, R175, -INF , P3 ;  /* 0xff800000afaf7808 */ /* 0x008fe40001800000 */
[----:B------:R-:W-:-:S05]  /*c880*/  ISETP.GT.AND P3, PT, R220, 0x38, PT ;  /* 0x00000038dc00780c */ /* 0x000fca0003f64270 */
[----:B------:R-:W3:Y:S08]  /*c890*/  MUFU.TANH R183, R183 ;  /* 0x000000b700b77308 */ /* 0x000ef00000002400 */
[----:B------:R-:W-:Y:S01]  /*c8a0*/  MUFU.TANH R187, R187 ;  /* 0x000000bb00bb7308 */ /* 0x000fe20000002400 */
[----:B----4-:R-:W-:Y:S02]  /*c8b0*/  FSEL R182, R182, -INF , P3 ;  /* 0xff800000b6b67808 */ /* 0x010fe40001800000 */
[----:B--2---:R-:W-:Y:S01]  /*c8c0*/  FMNMX.FTZ R13, R13, R14, !PT ;  /* 0x0000000e0d0d7209 */ /* 0x004fe20007810000 */
[----:B------:R-:W-:Y:S01]  /*c8d0*/  IMAD.U32 R14, RZ, RZ, UR38 ;  /* 0x00000026ff0e7e24 */ /* 0x000fe2000f8e00ff */
[----:B------:R-:W-:-:S02]  /*c8e0*/  ISETP.GT.AND P3, PT, R220, 0x41, PT ;  /* 0x00000041dc00780c */ /* 0x000fc40003f64270 */
[C---:B------:R-:W-:Y:S01]  /*c8f0*/  FSETP.NEU.FTZ.AND P2, PT, R13.reuse, -INF , PT ;  /* 0xff8000000d00780b */ /* 0x040fe20003f5d000 */
[----:B------:R-:W-:Y:S03]  /*c900*/  MUFU.TANH R190, R190 ;  /* 0x000000be00be7308 */ /* 0x000fe60000002400 */
[----:B------:R-:W-:-:S05]  /*c910*/  FSEL R221, R13, RZ, P2 ;  /* 0x000000ff0ddd7208 */ /* 0x000fca0001000000 */
[----:B------:R-:W-:Y:S01]  /*c920*/  FADD.FTZ R221, -R221, R219 ;  /* 0x000000dbdddd7221 */ /* 0x000fe20000010100 */
[-C--:B------:R-:W-:Y:S01]  /*c930*/  FMUL.FTZ R219, R13, R14.reuse ;  /* 0x0000000e0ddb7220 */ /* 0x080fe20000410000 */
[----:B------:R-:W-:Y:S02]  /*c940*/  MUFU.TANH R194, R194 ;  /* 0x000000c200c27308 */ /* 0x000fe40000002400 */
[-C--:B------:R-:W-:Y:S02]  /*c950*/  FMUL.FTZ R221, R221, R14.reuse ;  /* 0x0000000edddd7220 */ /* 0x080fe40000410000 */
[----:B------:R-:W-:Y:S02]  /*c960*/  FSEL R219, R219, RZ, P2 ;  /* 0x000000ffdbdb7208 */ /* 0x000fe40001000000 */
[----:B------:R-:W-:Y:S02]  /*c970*/  ISETP.GT.AND P2, PT, R220, RZ, PT ;  /* 0x000000ffdc00720c */ /* 0x000fe40003f44270 */
[----:B------:R-:W2:Y:S01]  /*c980*/  MUFU.TANH R193, R193 ;  /* 0x000000c100c17308 */ /* 0x000ea20000002400 */
[-CC-:B------:R-:W-:Y:S01]  /*c990*/  FFMA.FTZ R153, R153, R14.reuse, -R219.reuse ;  /* 0x0000000e99997223 */ /* 0x180fe200000108db */
[----:B------:R-:W-:Y:S01]  /*c9a0*/  FSEL R154, R154, -INF , P2 ;  /* 0xff8000009a9a7808 */ /* 0x000fe20001000000 */
[-CC-:B------:R-:W-:Y:S01]  /*c9b0*/  FFMA.FTZ R152, R152, R14.reuse, -R219.reuse ;  /* 0x0000000e98987223 */ /* 0x180fe200000108db */
[----:B------:R-:W-:Y:S01]  /*c9c0*/  ISETP.GT.AND P2, PT, R220, 0x9, PT ;  /* 0x00000009dc00780c */ /* 0x000fe20003f44270 */
[-CC-:B------:R-:W-:Y:S01]  /*c9d0*/  FFMA.FTZ R156, R156, R14.reuse, -R219.reuse ;  /* 0x0000000e9c9c7223 */ /* 0x180fe200000108db */
[-CC-:B------:R-:W-:Y:S01]  /*c9e0*/  FFMA.FTZ R157, R157, R14.reuse, -R219.reuse ;  /* 0x0000000e9d9d7223 */ /* 0x180fe200000108db */
        /* <DEDUP_REMOVED lines=25> */
[-CC-:B------:R-:W-:Y:S01]  /*cb80*/  FFMA.FTZ R155, R155, R14.reuse, -R219.reuse ;  /* 0x0000000e9b9b7223 */ /* 0x180fe200000108db */
[-CC-:B------:R-:W-:Y:S01]  /*cb90*/  FFMA.FTZ R196, R196, R14.reuse, -R219.reuse ;  /* 0x0000000ec4c47223 */ /* 0x180fe200000108db */
[----:B------:R-:W-:Y:S01]  /*cba0*/  FFMA.FTZ R197, R197, R14, -R219 ;  /* 0x0000000ec5c57223 */ /* 0x000fe200000108db */
[----:B---3--:R-:W-:Y:S01]  /*cbb0*/  FSEL R183, R183, -INF , P2 ;  /* 0xff800000b7b77808 */ /* 0x008fe20001000000 */
[----:B------:R3:W-:Y:S01]  /*cbc0*/  MUFU.EX2 R219, R153 ;  /* 0x0000009900db7308 */ /* 0x0007e20000000800 */
[----:B------:R-:W-:-:S02]  /*cbd0*/  ISETP.GT.AND P2, PT, R220, 0x48, PT ;  /* 0x00000048dc00780c */ /* 0x000fc40003f44270 */
[----:B--2---:R-:W-:Y:S02]  /*cbe0*/  FSEL R193, R193, -INF , P4 ;  /* 0xff800000c1c17808 */ /* 0x004fe40002000000 */
[----:B------:R-:W-:-:S03]  /*cbf0*/  ISETP.GT.AND P4, PT, R220, 0x10, PT ;  /* 0x00000010dc00780c */ /* 0x000fc60003f84270 */
[----:B------:R-:W2:Y:S01]  /*cc00*/  MUFU.TANH R162, R162 ;  /* 0x000000a200a27308 */ /* 0x000ea20000002400 */
[----:B---3--:R-:W-:Y:S02]  /*cc10*/  FSEL R153, R187, -INF , P3 ;  /* 0xff800000bb997808 */ /* 0x008fe40001800000 */
[----:B------:R-:W-:Y:S02]  /*cc20*/  ISETP.GT.AND P3, PT, R220, 0x50, PT ;  /* 0x00000050dc00780c */ /* 0x000fe40003f64270 */
[----:B------:R-:W-:Y:S02]  /*cc30*/  FSEL R187, R190, -INF , P2 ;  /* 0xff800000bebb7808 */ /* 0x000fe40001000000 */
[----:B------:R-:W-:Y:S01]  /*cc40*/  FSEL R190, R194, -INF , P3 ;  /* 0xff800000c2be7808 */ /* 0x000fe20001800000 */
[----:B------:R-:W3:Y:S01]  /*cc50*/  MUFU.TANH R167, R167 ;  /* 0x000000a700a77308 */ /* 0x000ee20000002400 */
[----:B------:R-:W-:Y:S02]  /*cc60*/  FMNMX.FTZ R194, R154, R218, !PT ;  /* 0x000000da9ac27209 */ /* 0x000fe40007810000 */
[----:B------:R-:W-:-:S02]  /*cc70*/  ISETP.GT.AND P2, PT, R220, 0x51, PT ;  /* 0x00000051dc00780c */ /* 0x000fc40003f44270 */
[----:B------:R-:W-:Y:S02]  /*cc80*/  FMNMX.FTZ R194, R193, R194, !PT ;  /* 0x000000c2c1c27209 */ /* 0x000fe40007810000 */
[----:B------:R-:W-:Y:S01]  /*cc90*/  ISETP.GT.AND P3, PT, R220, 0x59, PT ;  /* 0x00000059dc00780c */ /* 0x000fe20003f64270 */
[----:B------:R-:W4:Y:S01]  /*cca0*/  MUFU.TANH R174, R174 ;  /* 0x000000ae00ae7308 */ /* 0x000f220000002400 */
[----:B------:R-:W-:Y:S02]  /*ccb0*/  FMNMX.FTZ R194, R158, R194, !PT ;  /* 0x000000c29ec27209 */ /* 0x000fe40007810000 */
[----:B--2---:R-:W-:Y:S02]  /*ccc0*/  FSEL R162, R162, -INF , P4 ;  /* 0xff800000a2a27808 */ /* 0x004fe40002000000 */
[----:B------:R-:W-:Y:S02]  /*ccd0*/  FMNMX.FTZ R194, R159, R194, !PT ;  /* 0x000000c29fc27209 */ /* 0x000fe40007810000 */
[----:B------:R-:W-:Y:S01]  /*cce0*/  ISETP.GT.AND P4, PT, R220, 0x19, PT ;  /* 0x00000019dc00780c */ /* 0x000fe20003f84270 */
[----:B------:R-:W2:Y:S01]  /*ccf0*/  MUFU.TANH R179, R179 ;  /* 0x000000b300b37308 */ /* 0x000ea20000002400 */
[----:B------:R-:W-:-:S02]  /*cd00*/  FMNMX.FTZ R194, R162, R194, !PT ;  /* 0x000000c2a2c27209 */ /* 0x000fc40007810000 */
[----:B---3--:R-:W-:Y:S02]  /*cd10*/  FSEL R167, R167, -INF , P4 ;  /* 0xff800000a7a77808 */ /* 0x008fe40002000000 */
[----:B------:R-:W-:Y:S02]  /*cd20*/  FMNMX.FTZ R194, R163, R194, !PT ;  /* 0x000000c2a3c27209 */ /* 0x000fe40007810000 */
[----:B------:R-:W-:Y:S01]  /*cd30*/  ISETP.GT.AND P4, PT, R220, 0x28, PT ;  /* 0x00000028dc00780c */ /* 0x000fe20003f84270 */
[----:B------:R-:W3:Y:S01]  /*cd40*/  MUFU.EX2 R221, R221 ;  /* 0x000000dd00dd7308 */ /* 0x000ee20000000800 */
[----:B------:R-:W-:Y:S02]  /*cd50*/  FMNMX.FTZ R194, R166, R194, !PT ;  /* 0x000000c2a6c27209 */ /* 0x000fe40007810000 */
[----:B----4-:R-:W-:Y:S02]  /*cd60*/  FSEL R174, R174, -INF , P4 ;  /* 0xff800000aeae7808 */ /* 0x010fe40002000000 */
[----:B------:R-:W-:-:S02]  /*cd70*/  FMNMX.FTZ R194, R167, R194, !PT ;  /* 0x000000c2a7c27209 */ /* 0x000fc40007810000 */
[----:B------:R-:W-:Y:S01]  /*cd80*/  ISETP.GT.AND P4, PT, R220, 0x31, PT ;  /* 0x00000031dc00780c */ /* 0x000fe20003f84270 */
[----:B------:R-:W4:Y:S01]  /*cd90*/  MUFU.EX2 R152, R152 ;  /* 0x0000009800987308 */ /* 0x000f220000000800 */
[----:B------:R-:W-:Y:S02]  /*cda0*/  FMNMX.FTZ R194, R170, R194, !PT ;  /* 0x000000c2aac27209 */ /* 0x000fe40007810000 */
[----:B--2---:R-:W-:Y:S02]  /*cdb0*/  FSEL R179, R179, -INF , P4 ;  /* 0xff800000b3b37808 */ /* 0x004fe40002000000 */
[----:B------:R-:W-:Y:S02]  /*cdc0*/  FMNMX.FTZ R194, R171, R194, !PT ;  /* 0x000000c2abc27209 */ /* 0x000fe40007810000 */
[----:B------:R-:W-:Y:S01]  /*cdd0*/  ISETP.GT.AND P4, PT, R220, 0x40, PT ;  /* 0x00000040dc00780c */ /* 0x000fe20003f84270 */
[----:B------:R-:W2:Y:S01]  /*cde0*/  MUFU.TANH R186, R186 ;  /* 0x000000ba00ba7308 */ /* 0x000ea20000002400 */
[----:B------:R-:W-:Y:S01]  /*cdf0*/  FMNMX.FTZ R194, R174, R194, !PT ;  /* 0x000000c2aec27209 */ /* 0x000fe20007810000 */
[-C--:B---3--:R-:W-:Y:S01]  /*ce00*/  FMUL.FTZ R24, R24, R221.reuse ;  /* 0x000000dd18187220 */ /* 0x088fe20000410000 */
[-C--:B------:R-:W-:Y:S01]  /*ce10*/  FMUL.FTZ R25, R25, R221.reuse ;  /* 0x000000dd19197220 */ /* 0x080fe20000410000 */
[-C--:B------:R-:W-:Y:S01]  /*ce20*/  FMUL.FTZ R28, R28, R221.reuse ;  /* 0x000000dd1c1c7220 */ /* 0x080fe20000410000 */
[----:B------:R-:W-:Y:S01]  /*ce30*/  FMNMX.FTZ R194, R175, R194, !PT ;  /* 0x000000c2afc27209 */ /* 0x000fe20007810000 */
[-C--:B------:R-:W-:Y:S01]  /*ce40*/  FMUL.FTZ R29, R29, R221.reuse ;  /* 0x000000dd1d1d7220 */ /* 0x080fe20000410000 */
[----:B------:R-:W-:Y:S01]  /*ce50*/  FMUL.FTZ R32, R32, R221 ;  /* 0x000000dd20207220 */ /* 0x000fe20000410000 */
[----:B------:R-:W3:Y:S01]  /*ce60*/  MUFU.TANH R191, R191 ;  /* 0x000000bf00bf7308 */ /* 0x000ee20000002400 */
[----:B------:R-:W-:Y:S01]  /*ce70*/  FMNMX.FTZ R194, R178, R194, !PT ;  /* 0x000000c2b2c27209 */ /* 0x000fe20007810000 */
[----:B----4-:R-:W-:Y:S01]  /*ce80*/  FFMA.FTZ R3, R221, R3, R152 ;  /* 0x00000003dd037223 */ /* 0x010fe20000010098 */
[----:B------:R-:W-:Y:S01]  /*ce90*/  F2FP.F16.F32.PACK_AB R152, R219, R152 ;  /* 0x00000098db98723e */ /* 0x000fe200000000ff */
[-C--:B------:R-:W-:Y:S01]  /*cea0*/  FMUL.FTZ R33, R33, R221.reuse ;  /* 0x000000dd21217220 */ /* 0x080fe20000410000 */
[----:B------:R-:W-:Y:S01]  /*ceb0*/  FMNMX.FTZ R194, R179, R194, !PT ;  /* 0x000000c2b3c27209 */ /* 0x000fe20007810000 */
[----:B------:R-:W-:Y:S01]  /*cec0*/  FADD.FTZ R3, R219, R3 ;  /* 0x00000003db037221 */ /* 0x000fe20000010000 */
[-C--:B------:R-:W-:Y:S01]  /*ced0*/  FMUL.FTZ R36, R36, R221.reuse ;  /* 0x000000dd24247220 */ /* 0x080fe20000410000 */
[----:B------:R-:W4:Y:S01]  /*cee0*/  MUFU.TANH R195, R195 ;  /* 0x000000c300c37308 */ /* 0x000f220000002400 */
[----:B------:R-:W-:Y:S01]  /*cef0*/  FMNMX.FTZ R194, R182, R194, !PT ;  /* 0x000000c2b6c27209 */ /* 0x000fe20007810000 */
[-C--:B------:R-:W-:Y:S01]  /*cf00*/  FMUL.FTZ R37, R37, R221.reuse ;  /* 0x000000dd25257220 */ /* 0x080fe20000410000 */
[----:B--2---:R-:W-:Y:S01]  /*cf10*/  FSEL R186, R186, -INF , P4 ;  /* 0xff800000baba7808 */ /* 0x004fe20002000000 */
[-C--:B------:R-:W-:Y:S01]  /*cf20*/  FMUL.FTZ R40, R40, R221.reuse ;  /* 0x000000dd28287220 */ /* 0x080fe20000410000 */
[----:B------:R-:W-:Y:S01]  /*cf30*/  FMNMX.FTZ R219, R183, R194, !PT ;  /* 0x000000c2b7db7209 */ /* 0x000fe20007810000 */
[----:B------:R-:W-:Y:S01]  /*cf40*/  FMUL.FTZ R41, R41, R221 ;  /* 0x000000dd29297220 */ /* 0x000fe20000410000 */
[----:B------:R-:W-:Y:S01]  /*cf50*/  ISETP.GT.AND P4, PT, R220, 0x49, PT ;  /* 0x00000049dc00780c */ /* 0x000fe20003f84270 */
[----:B------:R2:W5:Y:S01]  /*cf60*/  MUFU.TANH R194, R198 ;  /* 0x000000c600c27308 */ /* 0x0005620000002400 */
[----:B------:R-:W-:Y:S01]  /*cf70*/  FMNMX.FTZ R219, R186, R219, !PT ;  /* 0x000000dbbadb7209 */ /* 0x000fe20007810000 */
[-C--:B------:R-:W-:Y:S01]  /*cf80*/  FMUL.FTZ R44, R44, R221.reuse ;  /* 0x000000dd2c2c7220 */ /* 0x080fe20000410000 */
[----:B---3--:R-:W-:Y:S01]  /*cf90*/  FSEL R191, R191, -INF , P4 ;  /* 0xff800000bfbf7808 */ /* 0x008fe20002000000 */
[----:B------:R-:W-:Y:S01]  /*cfa0*/  FMUL.FTZ R45, R45, R221 ;  /* 0x000000dd2d2d7220 */ /* 0x000fe20000410000 */
[----:B------:R-:W-:Y:S01]  /*cfb0*/  FMNMX.FTZ R219, R153, R219, !PT ;  /* 0x000000db99db7209 */ /* 0x000fe20007810000 */
[-C--:B------:R-:W-:Y:S01]  /*cfc0*/  FMUL.FTZ R48, R48, R221.reuse ;  /* 0x000000dd30307220 */ /* 0x080fe20000410000 */
[----:B------:R-:W-:Y:S01]  /*cfd0*/  ISETP.GT.AND P4, PT, R220, 0x58, PT ;  /* 0x00000058dc00780c */ /* 0x000fe20003f84270 */
[----:B------:R-:W-:Y:S01]  /*cfe0*/  FMUL.FTZ R49, R49, R221 ;  /* 0x000000dd31317220 */ /* 0x000fe20000410000 */
[----:B--2---:R-:W-:Y:S01]  /*cff0*/  FMUL.FTZ R198, R199, UR42 ;  /* 0x0000002ac7c67c20 */ /* 0x004fe20008410000 */
[----:B------:R-:W-:Y:S01]  /*d000*/  FMNMX.FTZ R199, R187, R219, !PT ;  /* 0x000000dbbbc77209 */ /* 0x000fe20007810000 */
[-C--:B------:R-:W-:Y:S01]  /*d010*/  FMUL.FTZ R52, R52, R221.reuse ;  /* 0x000000dd34347220 */ /* 0x080fe20000410000 */
[----:B----4-:R-:W-:Y:S01]  /*d020*/  FSEL R195, R195, -INF , P2 ;  /* 0xff800000c3c37808 */ /* 0x010fe20001000000 */
[----:B------:R-:W-:Y:S01]  /*d030*/  FMUL.FTZ R53, R53, R221 ;  /* 0x000000dd35357220 */ /* 0x000fe20000410000 */
[----:B------:R-:W-:Y:S01]  /*d040*/  FMNMX.FTZ R199, R191, R199, !PT ;  /* 0x000000c7bfc77209 */ /* 0x000fe20007810000 */
[----:B------:R-:W2:Y:S01]  /*d050*/  MUFU.TANH R198, R198 ;  /* 0x000000c600c67308 */ /* 0x000ea20000002400 */
[-C--:B------:R-:W-:Y:S01]  /*d060*/  FMUL.FTZ R56, R56, R221.reuse ;  /* 0x000000dd38387220 */ /* 0x080fe20000410000 */
[----:B-----5:R-:W-:Y:S01]  /*d070*/  FSEL R194, R194, -INF , P4 ;  /* 0xff800000c2c27808 */ /* 0x020fe20002000000 */
        /* <DEDUP_REMOVED lines=12> */
[-C--:B------:R-:W-:Y:S01]  /*d140*/  FMUL.FTZ R76, R76, R221.reuse ;  /* 0x000000dd4c4c7220 */ /* 0x080fe20000410000 */
[-C--:B------:R-:W-:Y:S01]  /*d150*/  FMUL.FTZ R77, R77, R221.reuse ;  /* 0x000000dd4d4d7220 */ /* 0x080fe20000410000 */
[----:B--2---:R-:W-:Y:S01]  /*d160*/  FSEL R198, R198, -INF , P3 ;  /* 0xff800000c6c67808 */ /* 0x004fe20001800000 */
        /* <DEDUP_REMOVED lines=32> */
[----:B--2---:R-:W-:Y:S01]  /*d370*/  FMNMX.FTZ R220, R220, R219, !PT ;  /* 0x000000dbdcdc7209 */ /* 0x004fe20007810000 */
[-C--:B------:R-:W-:Y:S01]  /*d380*/  FMUL.FTZ R140, R140, R221.reuse ;  /* 0x000000dd8c8c7220 */ /* 0x080fe20000410000 */
[-C--:B------:R-:W-:Y:S01]  /*d390*/  FMUL.FTZ R141, R141, R221.reuse ;  /* 0x000000dd8d8d7220 */ /* 0x080fe20000410000 */
[-C--:B------:R-:W-:Y:S01]  /*d3a0*/  FMUL.FTZ R144, R144, R221.reuse ;  /* 0x000000dd90907220 */ /* 0x080fe20000410000 */
[-C--:B------:R-:W-:Y:S01]  /*d3b0*/  FMUL.FTZ R145, R145, R221.reuse ;  /* 0x000000dd91917220 */ /* 0x080fe20000410000 */
[-C--:B------:R-:W-:Y:S01]  /*d3c0*/  FMUL.FTZ R148, R148, R221.reuse ;  /* 0x000000dd94947220 */ /* 0x080fe20000410000 */
[----:B------:R-:W-:Y:S01]  /*d3d0*/  FMUL.FTZ R149, R149, R221 ;  /* 0x000000dd95957220 */ /* 0x000fe20000410000 */
[----:B------:R2:W-:Y:S01]  /*d3e0*/  MUFU.EX2 R219, R177 ;  /* 0x000000b100db7308 */ /* 0x0005e20000000800 */
[----:B------:R-:W3:Y:S07]  /*d3f0*/  SHFL.BFLY PT, R221, R220, 0x1, 0x1f ;  /* 0x0c201f00dcdd7f89 */ /* 0x000eee00000e0000 */
[----:B------:R-:W4:Y:S01]  /*d400*/  MUFU.EX2 R199, R156 ;  /* 0x0000009c00c77308 */ /* 0x000f220000000800 */
[----:B--2---:R-:W2:Y:S07]  /*d410*/  S2R R177, SR_TID.X ;  /* 0x0000000000b17919 */ /* 0x004eae0000002100 */
[----:B------:R-:W5:Y:S08]  /*d420*/  MUFU.EX2 R157, R157 ;  /* 0x0000009d009d7308 */ /* 0x000f700000000800 */
[----:B------:R-:W0:Y:S01]  /*d430*/  MUFU.EX2 R156, R160 ;  /* 0x000000a0009c7308 */ /* 0x000e220000000800 */
[----:B----4-:R-:W-:-:S07]  /*d440*/  FADD.FTZ R3, R199, R3 ;  /* 0x00000003c7037221 */ /* 0x010fce0000010000 */
[----:B------:R-:W-:Y:S01]  /*d450*/  MUFU.EX2 R160, R168 ;  /* 0x000000a800a07308 */ /* 0x000fe20000000800 */
[----:B-----5:R-:W-:-:S07]  /*d460*/  FADD.FTZ R3, R157, R3 ;  /* 0x000000039d037221 */ /* 0x020fce0000010000 */
[----:B------:R3:W-:Y:S01]  /*d470*/  MUFU.EX2 R168, R176 ;  /* 0x000000b000a87308 */ /* 0x0007e20000000800 */
[----:B0-----:R-:W-:Y:S01]  /*d480*/  FADD.FTZ R3, R156, R3 ;  /* 0x000000039c037221 */ /* 0x001fe20000010000 */
[----:B--2---:R-:W-:-:S04]  /*d490*/  SHF.R.U32.HI R177, RZ, 0x7, R177 ;  /* 0x00000007ffb17819 */ /* 0x004fc800000116b1 */
[----:B------:R-:W-:Y:S02]  /*d4a0*/  IADD3 R177, -R177, 0xb, RZ ;  /* 0x0000000bb1b17810 */ /* 0x000fe40007ffe1ff */
[----:B------:R-:W0:Y:S01]  /*d4b0*/  MUFU.EX2 R161, R161 ;  /* 0x000000a100a17308 */ /* 0x000e220000000800 */
[----:B---3--:R-:W-:-:S04]  /*d4c0*/  FMNMX.FTZ R176, R220, R221, !PT ;  /* 0x000000dddcb07209 */ /* 0x008fc80007810000 */
[C---:B------:R-:W-:Y:S01]  /*d4d0*/  FSETP.NEU.FTZ.AND P2, PT, R176.reuse, -INF , PT ;  /* 0xff800000b000780b */ /* 0x040fe20003f5d000 */
[----:B------:R-:W-:Y:S02]  /*d4e0*/  FMUL.FTZ R221, R176, R14 ;  /* 0x0000000eb0dd7220 */ /* 0x000fe40000410000 */
[----:B------:R-:W2:Y:S03]  /*d4f0*/  MUFU.EX2 R164, R164 ;  /* 0x000000a400a47308 */ /* 0x000ea60000000800 */
[----:B------:R-:W-:-:S05]  /*d500*/  FSEL R221, R221, RZ, P2 ;  /* 0x000000ffdddd7208 */ /* 0x000fca0001000000 */
[----:B------:R-:W3:Y:S01]  /*d510*/  MUFU.EX2 R165, R165 ;  /* 0x000000a500a57308 */ /* 0x000ee20000000800 */
[-CC-:B------:R-:W-:Y:S01]  /*d520*/  FFMA.FTZ R154, R154, R14.reuse, -R221.reuse ;  /* 0x0000000e9a9a7223 */ /* 0x180fe200000108dd */
[-CC-:B------:R-:W-:Y:S01]  /*d530*/  FFMA.FTZ R220, R170, R14.reuse, -R221.reuse ;  /* 0x0000000eaadc7223 */ /* 0x180fe200000108dd */
[-C--:B------:R-:W-:Y:S01]  /*d540*/  FFMA.FTZ R170, R174, R14.reuse, -R221 ;  /* 0x0000000eaeaa7223 */ /* 0x080fe200000108dd */
[----:B0-----:R-:W-:Y:S01]  /*d550*/  FADD.FTZ R3, R161, R3 ;  /* 0x00000003a1037221 */ /* 0x001fe20000010000 */
        /* <DEDUP_REMOVED lines=8> */
[-CC-:B------:R-:W-:Y:S01]  /*d5e0*/  FFMA.FTZ R167, R167, R14.reuse, -R221.reuse ;  /* 0x0000000ea7a77223 */ /* 0x180fe200000108dd */
[-CC-:B------:R-:W-:Y:S01]  /*d5f0*/  FFMA.FTZ R171, R171, R14.reuse, -R221.reuse ;  /* 0x0000000eabab7223 */ /* 0x180fe200000108dd */
[-C--:B------:R-:W-:Y:S01]  /*d600*/  FFMA.FTZ R175, R175, R14.reuse, -R221 ;  /* 0x0000000eafaf7223 */ /* 0x080fe200000108dd */
[----:B------:R-:W0:Y:S01]  /*d610*/  MUFU.EX2 R169, R169 ;  /* 0x000000a900a97308 */ /* 0x000e220000000800 */
[----:B---3--:R-:W-:Y:S01]  /*d620*/  FADD.FTZ R3, R165, R3 ;  /* 0x00000003a5037221 */ /* 0x008fe20000010000 */
[-CC-:B------:R-:W-:Y:S01]  /*d630*/  FFMA.FTZ R178, R178, R14.reuse, -R221.reuse ;  /* 0x0000000eb2b27223 */ /* 0x180fe200000108dd */
[-CC-:B------:R-:W-:Y:S01]  /*d640*/  FFMA.FTZ R179, R179, R14.reuse, -R221.reuse ;  /* 0x0000000eb3b37223 */ /* 0x180fe200000108dd */
[-C--:B------:R-:W-:Y:S01]  /*d650*/  FFMA.FTZ R182, R182, R14.reuse, -R221 ;  /* 0x0000000eb6b67223 */ /* 0x080fe200000108dd */
[----:B------:R-:W-:Y:S01]  /*d660*/  FADD.FTZ R3, R160, R3 ;  /* 0x00000003a0037221 */ /* 0x000fe20000010000 */
        /* <DEDUP_REMOVED lines=11> */
[----:B--2---:R-:W-:Y:S01]  /*d720*/  F2FP.F16.F32.PACK_AB R154, R157, R199 ;  /* 0x000000c79d9a723e */ /* 0x004fe200000000ff */
[----:B------:R-:W-:-:S02]  /*d730*/  @!P1 VIADD R157, R21, 0x22840 ;  /* 0x00022840159d9836 */ /* 0x000fc40000000000 */
[----:B0-----:R-:W-:Y:S01]  /*d740*/  FADD.FTZ R3, R169, R3 ;  /* 0x00000003a9037221 */ /* 0x001fe20000010000 */
[----:B------:R-:W-:Y:S02]  /*d750*/  F2FP.F16.F32.PACK_AB R156, R161, R156 ;  /* 0x0000009ca19c723e */ /* 0x000fe400000000ff */
[----:B------:R-:W-:Y:S02]  /*d760*/  F2FP.F16.F32.PACK_AB R160, R169, R160 ;  /* 0x000000a0a9a0723e */ /* 0x000fe400000000ff */
[----:B------:R-:W-:Y:S01]  /*d770*/  @!P1 PRMT R157, RZ, 0x654, R157 ;  /* 0x00000654ff9d9816 */ /* 0x000fe2000000009d */
[----:B------:R-:W0:Y:S01]  /*d780*/  MUFU.EX2 R173, R173 ;  /* 0x000000ad00ad7308 */ /* 0x000e220000000800 */
[----:B------:R2:W-:Y:S06]  /*d790*/  BAR.ARV R177, 0x100 ;  /* 0x000400b10000751d */ /* 0x0005ec0000002000 */
[----:B------:R4:W-:Y:S01]  /*d7a0*/  @!P1 SYNCS.ARRIVE.TRANS64.RED.A1T0 RZ, [R157+URZ], RZ ;  /* 0x000000ff9dff99a7 */ /* 0x0009e2000810043f */
[----:B------:R-:W5:Y:S01]  /*d7b0*/  MUFU.EX2 R180, R180 ;  /* 0x000000b400b47308 */ /* 0x000f620000000800 */
[----:B---3--:R-:W-:Y:S01]  /*d7c0*/  FADD.FTZ R3, R172, R3 ;  /* 0x00000003ac037221 */ /* 0x008fe20000010000 */
[----:B----4-:R-:W-:-:S06]  /*d7d0*/  FSEL R157, R176, RZ, P2 ;  /* 0x000000ffb09d7208 */ /* 0x010fcc0001000000 */
[----:B------:R-:W3:Y:S01]  /*d7e0*/  MUFU.EX2 R181, R181 ;  /* 0x000000b500b57308 */ /* 0x000ee20000000800 */
[----:B0-----:R-:W-:Y:S01]  /*d7f0*/  FADD.FTZ R3, R173, R3 ;  /* 0x00000003ad037221 */ /* 0x001fe20000010000 */
[----:B------:R-:W-:-:S03]  /*d800*/  FADD.FTZ R157, -R157, R218 ;  /* 0x000000da9d9d7221 */ /* 0x000fc60000010100 */
[----:B------:R-:W-:Y:S01]  /*d810*/  FADD.FTZ R3, R168, R3 ;  /* 0x00000003a8037221 */ /* 0x000fe20000010000 */
[----:B------:R-:W-:Y:S02]  /*d820*/  FMUL.FTZ R157, R157, R14 ;  /* 0x0000000e9d9d7220 */ /* 0x000fe40000410000 */
[----:B------:R-:W0:Y:S01]  /*d830*/  MUFU.EX2 R184, R184 ;  /* 0x000000b800b87308 */ /* 0x000e220000000800 */
[----:B------:R-:W-:-:S04]  /*d840*/  FADD.FTZ R3, R219, R3 ;  /* 0x00000003db037221 */ /* 0x000fc80000010000 */
[----:B-----5:R-:W-:-:S03]  /*d850*/  FADD.FTZ R3, R180, R3 ;  /* 0x00000003b4037221 */ /* 0x020fc60000010000 */
[----:B------:R-:W4:Y:S01]  /*d860*/  MUFU.EX2 R218, R157 ;  /* 0x0000009d00da7308 */ /* 0x000f220000000800 */
[----:B---3--:R-:W-:-:S07]  /*d870*/  FADD.FTZ R3, R181, R3 ;  /* 0x00000003b5037221 */ /* 0x008fce0000010000 */
[----:B------:R-:W3:Y:S01]  /*d880*/  MUFU.EX2 R193, R193 ;  /* 0x000000c100c17308 */ /* 0x000ee20000000800 */
[----:B0-----:R-:W-:-:S07]  /*d890*/  FADD.FTZ R3, R184, R3 ;  /* 0x00000003b8037221 */ /* 0x001fce0000010000 */
[----:B------:R-:W0:Y:S01]  /*d8a0*/  MUFU.EX2 R185, R185 ;  /* 0x000000b900b97308 */ /* 0x000e220000000800 */
[----:B----4-:R-:W-:Y:S01]  /*d8b0*/  FFMA.FTZ R0, R218, R0, R197 ;  /* 0x00000000da007223 */ /* 0x010fe200000100c5 */
        /* <DEDUP_REMOVED lines=16> */
[----:B----4-:R-:W-:Y:S01]  /*d9c0*/  F2FP.F16.F32.PACK_AB R158, R165, R164 ;  /* 0x000000a4a59e723e */ /* 0x010fe200000000ff */
[----:B------:R-:W-:Y:S01]  /*d9d0*/  FMUL.FTZ R50, R50, R218 ;  /* 0x000000da32327220 */ /* 0x000fe20000410000 */
[----:B------:R-:W-:Y:S01]  /*d9e0*/  F2FP.F16.F32.PACK_AB R164, R219, R168 ;  /* 0x000000a8dba4723e */ /* 0x000fe200000000ff */
[----:B------:R-:W-:Y:S01]  /*d9f0*/  FMUL.FTZ R51, R51, R218 ;  /* 0x000000da33337220 */ /* 0x000fe20000410000 */
[----:B------:R-:W-:Y:S01]  /*da00*/  F2FP.F16.F32.PACK_AB R168, R185, R184 ;  /* 0x000000b8b9a8723e */ /* 0x000fe200000000ff */
[-C--:B------:R-:W-:Y:S01]  /*da10*/  FMUL.FTZ R54, R54, R218.reuse ;  /* 0x000000da36367220 */ /* 0x080fe20000410000 */
[----:B------:R-:W0:Y:S01]  /*da20*/  MUFU.EX2 R159, R159 ;  /* 0x0000009f009f7308 */ /* 0x000e220000000800 */
[----:B-----5:R-:W-:Y:S01]  /*da30*/  FADD.FTZ R0, R221, R0 ;  /* 0x00000000dd007221 */ /* 0x020fe20000010000 */
        /* <DEDUP_REMOVED lines=14> */
[----:B------:R3:W5:Y:S01]  /*db20*/  MUFU.EX2 R226, R162 ;  /* 0x000000a200e27308 */ /* 0x0007620000000800 */
        /* <DEDUP_REMOVED lines=8> */
[----:B----4-:R-:W-:Y:S01]  /*dbb0*/  FADD.FTZ R3, R189, R3 ;  /* 0x00000003bd037221 */ /* 0x010fe20000010000 */
[----:B---3--:R-:W-:Y:S01]  /*dbc0*/  F2FP.F16.F32.PACK_AB R162, R173, R172 ;  /* 0x000000acada2723e */ /* 0x008fe200000000ff */
[-C--:B------:R-:W-:Y:S01]  /*dbd0*/  FMUL.FTZ R91, R91, R218.reuse ;  /* 0x000000da5b5b7220 */ /* 0x080fe20000410000 */
[-C--:B------:R-:W-:Y:S01]  /*dbe0*/  FMUL.FTZ R94, R94, R218.reuse ;  /* 0x000000da5e5e7220 */ /* 0x080fe20000410000 */
[-C--:B------:R-:W-:Y:S01]  /*dbf0*/  FMUL.FTZ R95, R95, R218.reuse ;  /* 0x000000da5f5f7220 */ /* 0x080fe20000410000 */
[-C--:B------:R-:W-:Y:S01]  /*dc00*/  FMUL.FTZ R98, R98, R218.reuse ;  /* 0x000000da62627220 */ /* 0x080fe20000410000 */
[-C--:B------:R-:W-:Y:S01]  /*dc10*/  FMUL.FTZ R99, R99, R218.reuse ;  /* 0x000000da63637220 */ /* 0x080fe20000410000 */
[----:B------:R-:W3:Y:S01]  /*dc20*/  MUFU.EX2 R163, R163 ;  /* 0x000000a300a37308 */ /* 0x000ee20000000800 */
        /* <DEDUP_REMOVED lines=26> */
[----:B------:R-:W-:Y:S01]  /*ddd0*/  FMUL.FTZ R138, R138, R218 ;  /* 0x000000da8a8a7220 */ /* 0x000fe20000410000 */
[----:B0-----:R-:W-:Y:S01]  /*dde0*/  F2FP.F16.F32.PACK_AB R166, R181, R180 ;  /* 0x000000b4b5a6723e */ /* 0x001fe200000000ff */
[-C--:B------:R-:W-:Y:S01]  /*ddf0*/  FMUL.FTZ R139, R139, R218.reuse ;  /* 0x000000da8b8b7220 */ /* 0x080fe20000410000 */
[-C--:B------:R-:W-:Y:S01]  /*de00*/  FMUL.FTZ R142, R142, R218.reuse ;  /* 0x000000da8e8e7220 */ /* 0x080fe20000410000 */
[-C--:B------:R-:W-:Y:S01]  /*de10*/  FMUL.FTZ R143, R143, R218.reuse ;  /* 0x000000da8f8f7220 */ /* 0x080fe20000410000 */
[----:B------:R-:W0:Y:S01]  /*de20*/  MUFU.EX2 R220, R220 ;  /* 0x000000dc00dc7308 */ /* 0x000e220000000800 */
[----:B-----5:R-:W-:Y:S01]  /*de30*/  FADD.FTZ R155, R199, R0 ;  /* 0x00000000c79b7221 */ /* 0x020fe20000010000 */
[-C--:B------:R-:W-:Y:S01]  /*de40*/  FMUL.FTZ R146, R146, R218.reuse ;  /* 0x000000da92927220 */ /* 0x080fe20000410000 */
[-C--:B------:R-:W-:Y:S01]  /*de50*/  FMUL.FTZ R147, R147, R218.reuse ;  /* 0x000000da93937220 */ /* 0x080fe20000410000 */
[-C--:B------:R-:W-:Y:S01]  /*de60*/  FMUL.FTZ R150, R150, R218.reuse ;  /* 0x000000da96967220 */ /* 0x080fe20000410000 */
[----:B------:R-:W-:-:S03]  /*de70*/  FMUL.FTZ R151, R151, R218 ;  /* 0x000000da97977220 */ /* 0x000fc60000410000 */
[----:B------:R-:W4:Y:S01]  /*de80*/  MUFU.EX2 R161, R171 ;  /* 0x000000ab00a17308 */ /* 0x000f220000000800 */
[----:B---3--:R-:W-:-:S07]  /*de90*/  FADD.FTZ R155, R167, R155 ;  /* 0x0000009ba79b7221 */ /* 0x008fce0000010000 */
[----:B------:R3:W5:Y:S01]  /*dea0*/  MUFU.EX2 R165, R170 ;  /* 0x000000aa00a57308 */ /* 0x0007620000000800 */
[----:B0-----:R-:W-:-:S07]  /*deb0*/  FADD.FTZ R155, R220, R155 ;  /* 0x0000009bdc9b7221 */ /* 0x001fce0000010000 */
[----:B------:R-:W0:Y:S01]  /*dec0*/  MUFU.EX2 R175, R175 ;  /* 0x000000af00af7308 */ /* 0x000e220000000800 */
[----:B----4-:R-:W-:Y:S01]  /*ded0*/  FADD.FTZ R157, R161, R155 ;  /* 0x0000009ba19d7221 */ /* 0x010fe20000010000 */
[----:B------:R-:W-:Y:S02]  /*dee0*/  F2FP.F16.F32.PACK_AB R155, R159, R221 ;  /* 0x000000dd9f9b723e */ /* 0x000fe400000000ff */
[----:B---3--:R-:W-:Y:S02]  /*def0*/  F2FP.F16.F32.PACK_AB R170, R189, R188 ;  /* 0x000000bcbdaa723e */ /* 0x008fe400000000ff */
[----:B------:R-:W-:Y:S02]  /*df00*/  F2FP.F16.F32.PACK_AB R161, R161, R220 ;  /* 0x000000dca1a1723e */ /* 0x000fe400000000ff */
[----:B------:R-:W3:Y:S01]  /*df10*/  MUFU.EX2 R178, R178 ;  /* 0x000000b200b27308 */ /* 0x000ee20000000800 */
[----:B-----5:R-:W-:-:S07]  /*df20*/  FADD.FTZ R157, R165, R157 ;  /* 0x0000009da59d7221 */ /* 0x020fce0000010000 */
[----:B------:R-:W4:Y:S01]  /*df30*/  MUFU.EX2 R179, R179 ;  /* 0x000000b300b37308 */ /* 0x000f220000000800 */
[----:B0-----:R-:W-:Y:S01]  /*df40*/  FADD.FTZ R159, R175, R157 ;  /* 0x0000009daf9f7221 */ /* 0x001fe20000010000 */
[----:B------:R-:W-:-:S06]  /*df50*/  F2FP.F16.F32.PACK_AB R157, R163, R226 ;  /* 0x000000e2a39d723e */ /* 0x000fcc00000000ff */
[----:B------:R-:W0:Y:S01]  /*df60*/  MUFU.EX2 R182, R182 ;  /* 0x000000b600b67308 */ /* 0x000e220000000800 */
[----:B---3--:R-:W-:-:S07]  /*df70*/  FADD.FTZ R159, R178, R159 ;  /* 0x0000009fb29f7221 */ /* 0x008fce0000010000 */
[----:B------:R-:W3:Y:S01]  /*df80*/  MUFU.EX2 R183, R183 ;  /* 0x000000b700b77308 */ /* 0x000ee20000000800 */
[----:B----4-:R-:W-:Y:S01]  /*df90*/  FADD.FTZ R163, R179, R159 ;  /* 0x0000009fb3a37221 */ /* 0x010fe20000010000 */
[----:B------:R-:W-:-:S06]  /*dfa0*/  F2FP.F16.F32.PACK_AB R159, R167, R199 ;  /* 0x000000c7a79f723e */ /* 0x000fcc00000000ff */
[----:B------:R-:W4:Y:S01]  /*dfb0*/  MUFU.EX2 R169, R186 ;  /* 0x000000ba00a97308 */ /* 0x000f220000000800 */
[----:B0-----:R-:W-:-:S07]  /*dfc0*/  FADD.FTZ R163, R182, R163 ;  /* 0x000000a3b6a37221 */ /* 0x001fce0000010000 */
[----:B------:R0:W5:Y:S01]  /*dfd0*/  MUFU.EX2 R0, R153 ;  /* 0x0000009900007308 */ /* 0x0001620000000800 */
[----:B---3--:R-:W-:-:S07]  /*dfe0*/  FADD.FTZ R163, R183, R163 ;  /* 0x000000a3b7a37221 */ /* 0x008fce0000010000 */
[----:B------:R-:W3:Y:S01]  /*dff0*/  MUFU.EX2 R171, R187 ;  /* 0x000000bb00ab7308 */ /* 0x000ee20000000800 */
[----:B----4-:R-:W-:Y:S01]  /*e000*/  FADD.FTZ R163, R169, R163 ;  /* 0x000000a3a9a37221 */ /* 0x010fe20000010000 */
[----:B0-----:R-:W-:-:S06]  /*e010*/  F2FP.F16.F32.PACK_AB R153, R193, R197 ;  /* 0x000000c5c199723e */ /* 0x001fcc00000000ff */
[----:B------:R-:W0:Y:S01]  /*e020*/  MUFU.EX2 R191, R191 ;  /* 0x000000bf00bf7308 */ /* 0x000e220000000800 */
[C---:B-----5:R-:W-:Y:S01]  /*e030*/  FADD.FTZ R167, R0.reuse, R163 ;  /* 0x000000a300a77221 */ /* 0x060fe20000010000 */
[----:B------:R-:W-:Y:S02]  /*e040*/  F2FP.F16.F32.PACK_AB R163, R175, R165 ;  /* 0x000000a5afa3723e */ /* 0x000fe400000000ff */
[----:B------:R-:W-:Y:S02]  /*e050*/  F2FP.F16.F32.PACK_AB R165, R179, R178 ;  /* 0x000000b2b3a5723e */ /* 0x000fe400000000ff */
[----:B------:R-:W-:Y:S02]  /*e060*/  F2FP.F16.F32.PACK_AB R169, R0, R169 ;  /* 0x000000a900a9723e */ /* 0x000fe400000000ff */
[----:B------:R-:W4:Y:S01]  /*e070*/  MUFU.EX2 R173, R190 ;  /* 0x000000be00ad7308 */ /* 0x000f220000000800 */
[----:B---3--:R-:W-:-:S07]  /*e080*/  FADD.FTZ R167, R171, R167 ;  /* 0x000000a7aba77221 */ /* 0x008fce0000010000 */
[----:B------:R-:W3:Y:S01]  /*e090*/  MUFU.EX2 R195, R195 ;  /* 0x000000c300c37308 */ /* 0x000ee20000000800 */
[C---:B0-----:R-:W-:Y:S01]  /*e0a0*/  FADD.FTZ R167, R191.reuse, R167 ;  /* 0x000000a7bfa77221 */ /* 0x041fe20000010000 */
[----:B------:R-:W-:-:S06]  /*e0b0*/  F2FP.F16.F32.PACK_AB R171, R191, R171 ;  /* 0x000000abbfab723e */ /* 0x000fcc00000000ff */
[----:B------:R-:W0:Y:S01]  /*e0c0*/  MUFU.EX2 R196, R196 ;  /* 0x000000c400c47308 */ /* 0x000e220000000800 */
[----:B----4-:R-:W-:Y:S01]  /*e0d0*/  FADD.FTZ R178, R173, R167 ;  /* 0x000000a7adb27221 */ /* 0x010fe20000010000 */
[----:B------:R-:W-:-:S06]  /*e0e0*/  F2FP.F16.F32.PACK_AB R167, R183, R182 ;  /* 0x000000b6b7a7723e */ /* 0x000fcc00000000ff */
[----:B------:R-:W4:Y:S01]  /*e0f0*/  MUFU.EX2 R194, R194 ;  /* 0x000000c200c27308 */ /* 0x000f220000000800 */
[C---:B---3--:R-:W-:Y:S01]  /*e100*/  FADD.FTZ R178, R195.reuse, R178 ;  /* 0x000000b2c3b27221 */ /* 0x048fe20000010000 */
[----:B------:R-:W-:-:S06]  /*e110*/  F2FP.F16.F32.PACK_AB R173, R195, R173 ;  /* 0x000000adc3ad723e */ /* 0x000fcc00000000ff */
[----:B------:R-:W3:Y:S01]  /*e120*/  MUFU.EX2 R175, R198 ;  /* 0x000000c600af7308 */ /* 0x000ee20000000800 */
[----:B0-----:R-:W-:-:S04]  /*e130*/  FADD.FTZ R3, R196, R3 ;  /* 0x00000003c4037221 */ /* 0x001fc80000010000 */
[C---:B------:R-:W-:Y:S01]  /*e140*/  FADD.FTZ R3, R174.reuse, R3 ;  /* 0x00000003ae037221 */ /* 0x040fe20000010000 */
[----:B------:R-:W-:Y:S01]  /*e150*/  F2FP.F16.F32.PACK_AB R174, R174, R196 ;  /* 0x000000c4aeae723e */ /* 0x000fe200000000ff */
[----:B----4-:R-:W-:-:S04]  /*e160*/  FADD.FTZ R178, R194, R178 ;  /* 0x000000b2c2b27221 */ /* 0x010fc80000010000 */
[C---:B---3--:R-:W-:Y:S01]  /*e170*/  FADD.FTZ R0, R175.reuse, R178 ;  /* 0x000000b2af007221 */ /* 0x048fe20000010000 */
[----:B------:R-:W-:Y:S01]  /*e180*/  F2FP.F16.F32.PACK_AB R175, R175, R194 ;  /* 0x000000c2afaf723e */ /* 0x000fe200000000ff */
[----:B--2---:R-:W-:Y:S06]  /*e190*/  @!P0 BRA `(.L_x_14000) ;  /* 0x0000000000048947 */ /* 0x004fec0003800000 */
[----:B------:R-:W-:Y:S01]  /*e1a0*/  BPT.TRAP 0x1 ;  /* 0x000000040000795c */ /* 0x000fe20000300000 */
.L_x_14000:
[----:B------:R0:W2:Y:S01]  /*e1b0*/  SYNCS.PHASECHK.TRANS64.TRYWAIT P2, [R21+URZ+0x22850], R213 ;  /* 0x022850d5150075a7 */ /* 0x0000a2000804017f */
[----:B------:R-:W-:Y:S05]  /*e1c0*/  @!P0 BRA `(.L_x_14001) ;  /* 0x0000000000048947 */ /* 0x000fea0003800000 */
[----:B------:R-:W-:Y:S01]  /*e1d0*/  BPT.TRAP 0x1 ;  /* 0x000000040000795c */ /* 0x000fe20000300000 */
.L_x_14001:
[----:B------:R-:W-:Y:S04]  /*e1e0*/  BSSY B0, `(.L_x_14002) ;  /* 0x0000004000007945 */ /* 0x000fe80003800000 */
[----:B--2---:R-:W-:Y:S05]  /*e1f0*/  @P2 BRA `(.L_x_14003) ;  /* 0x0000000000082947 */ /* 0x004fea0003800000 */
[----:B------:R-:W2:Y:S02]  /*e200*/  SYNCS.PHASECHK.TRANS64.TRYWAIT P2, [R21+URZ+0x22850], R213 ;  /* 0x022850d5150075a7 */ /* 0x000ea4000804017f */
[----:B--2---:R-:W-:Y:S05]  /*e210*/  @!P2 BRA `(.L_x_14004) ;  /* 0x000001140090a947 */ /* 0x004fea0003800000 */
.L_x_14003:
[----:B------:R-:W-:Y:S05]  /*e220*/  BSYNC B0 ;  /* 0x0000000000007941 */ /* 0x000fea0003800000 */
.L_x_14002:
[----:B------:R-:W3:Y:S01]  /*e230*/  S2R R180, SR_TID.X ;  /* 0x0000000000b47919 */ /* 0x000ee20000002100 */
[----:B------:R-:W-:Y:S01]  /*e240*/  IMAD.MOV.U32 R179, RZ, RZ, 0x40000040 ;  /* 0x40000040ffb37424 */ /* 0x000fe200078e00ff */
[----:B------:R-:W-:Y:S05]  /*e250*/  WARPSYNC.ALL ;  /* 0x0000000000007948 */ /* 0x000fea0003800000 */
[----:B------:R-:W-:Y:S01]  /*e260*/  R2UR UR7, R179 ;  /* 0x00000000b30772ca */ /* 0x000fe200000e0000 */
[----:B------:R-:W-:Y:S01]  /*e270*/  IMAD.MOV.U32 R178, RZ, RZ, 0xc00 ;  /* 0x00000c00ffb27424 */ /* 0x000fe200078e00ff */
[C---:B------:R-:W-:Y:S01]  /*e280*/  ISETP.GT.AND P2, PT, R20.reuse, R15, PT ;  /* 0x0000000f1400720c */ /* 0x040fe20003f44270 */
[----:B012---:R-:W-:Y:S01]  /*e290*/  @!P1 VIADD R21, R21, 0x22860 ;  /* 0x0002286015159836 */ /* 0x007fe20000000000 */
[----:B------:R-:W-:Y:S01]  /*e2a0*/  IADD3 R20, R20, -0x1, RZ ;  /* 0xffffffff14147810 */ /* 0x000fe20007ffe0ff */
[----:B------:R-:W-:-:S02]  /*e2b0*/  IMAD R178, R22, R178, UR44 ;  /* 0x0000002c16b27e24 */ /* 0x000fc4000f8e02b2 */
[----:B------:R-:W-:Y:S01]  /*e2c0*/  IMAD.MOV.U32 R218, RZ, RZ, R176 ;  /* 0x000000ffffda7224 */ /* 0x000fe200078e00b0 */
[----:B------:R-:W-:Y:S01]  /*e2d0*/  @!P1 PRMT R21, RZ, 0x654, R21 ;  /* 0x00000654ff159816 */ /* 0x000fe20000000015 */
[----:B------:R-:W-:Y:S01]  /*e2e0*/  IMAD.MOV.U32 R219, RZ, RZ, R13 ;  /* 0x000000ffffdb7224 */ /* 0x000fe200078e000d */
[----:B------:R-:W-:Y:S02]  /*e2f0*/  R2UR UR6, R178 ;  /* 0x00000000b20672ca */ /* 0x000fe400000e0000 */
[----:B---3--:R-:W-:-:S04]  /*e300*/  SHF.R.U32.HI R180, RZ, 0x7, R180 ;  /* 0x00000007ffb47819 */ /* 0x008fc800000116b4 */
[----:B------:R-:W-:-:S05]  /*e310*/  IADD3 R179, R180, 0x8, RZ ;  /* 0x00000008b4b37810 */ /* 0x000fca0007ffe0ff */
        /* <DEDUP_REMOVED lines=45> */
.L_x_13995:
[----:B------:R-:W-:-:S13]  /*e5f0*/  ISETP.GE.AND P2, PT, R20, R211, PT ;  /* 0x000000d31400720c */ /* 0x000fda0003f46270 */
[----:B------:R-:W-:Y:S05]  /*e600*/  @!P2 BRA `(.L_x_14006) ;  /* 0x000000240034a947 */ /* 0x000fea0003800000 */
[----:B------:R-:W-:Y:S02]  /*e610*/  IMAD.MOV.U32 R207, RZ, RZ, R176 ;  /* 0x000000ffffcf7224 */ /* 0x000fe400078e00b0 */
[----:B------:R-:W-:-:S07]  /*e620*/  IMAD.MOV.U32 R209, RZ, RZ, R13 ;  /* 0x000000ffffd17224 */ /* 0x000fce00078e000d */
.L_x_14016:
[----:B------:R-:W-:Y:S01]  /*e630*/  VIADD R22, R22, 0x1 ;  /* 0x0000000116167836 */ /* 0x000fe20000000000 */
[----:B------:R-:W-:Y:S05]  /*e640*/  YIELD ;  /* 0x0000000000007946 */ /* 0x000fea0003800000 */
[----:B------:R-:W-:-:S04]  /*e650*/  ISETP.NE.AND P2, PT, R22, 0x2, PT ;  /* 0x000000021600780c */ /* 0x000fc80003f45270 */
[----:B------:R-:W-:Y:S02]  /*e660*/  SEL R13, RZ, 0x1, P2 ;  /* 0x00000001ff0d7807 */ /* 0x000fe40001000000 */
[----:B------:R-:W-:Y:S02]  /*e670*/  SEL R22, R22, RZ, P2 ;  /* 0x000000ff16167207 */ /* 0x000fe40001000000 */
[----:B------:R-:W-:Y:S01]  /*e680*/  LOP3.LUT R202, R202, R13, RZ, 0x3c, !PT ;  /* 0x0000000dcaca7212 */ /* 0x000fe200078e3cff */
[----:B-1----:R-:W-:Y:S06]  /*e690*/  @!P0 BRA `(.L_x_14007) ;  /* 0x0000000000048947 */ /* 0x002fec0003800000 */
[----:B------:R-:W-:Y:S01]  /*e6a0*/  BPT.TRAP 0x1 ;  /* 0x000000040000795c */ /* 0x000fe20000300000 */
.L_x_14007:
[----:B------:R-:W-:Y:S01]  /*e6b0*/  IMAD R15, R22, 0x8, R18 ;  /* 0x00000008160f7824 */ /* 0x000fe200078e0212 */
[----:B0-----:R-:W-:-:S04]  /*e6c0*/  SHF.L.U32 R21, R202, 0x1f, RZ ;  /* 0x0000001fca157819 */ /* 0x001fc800000006ff */
[----:B------:R0:W1:Y:S01]  /*e6d0*/  SYNCS.PHASECHK.TRANS64.TRYWAIT P2, [R15+URZ+0x22830], R21 ;  /* 0x022830150f0075a7 */ /* 0x000062000804017f */
[----:B------:R-:W-:Y:S05]  /*e6e0*/  @!P0 BRA `(.L_x_14008) ;  /* 0x0000000000048947 */ /* 0x000fea0003800000 */
[----:B------:R-:W-:Y:S01]  /*e6f0*/  BPT.TRAP 0x1 ;  /* 0x000000040000795c */ /* 0x000fe20000300000 */
.L_x_14008:
[----:B------:R-:W-:Y:S02]  /*e700*/  IMAD R156, R22, 0x300, R12 ;  /* 0x00000300169c7824 */ /* 0x000fe400078e020c */
[----:B------:R-:W-:Y:S01]  /*e710*/  IMAD.MOV.U32 R157, RZ, RZ, 0x40000040 ;  /* 0x40000040ff9d7424 */ /* 0x000fe200078e00ff */
[----:B-1----:R-:W-:Y:S06]  /*e720*/  @P2 BRA `(.L_x_14009) ;  /* 0x0000000000082947 */ /* 0x002fec0003800000 */
[----:B------:R-:W1:Y:S02]  /*e730*/  SYNCS.PHASECHK.TRANS64.TRYWAIT P2, [R15+URZ+0x22830], R21 ;  /* 0x022830150f0075a7 */ /* 0x000e64000804017f */
[----:B-1----:R-:W-:Y:S05]  /*e740*/  @!P2 BRA `(.L_x_14010) ;  /* 0x000001100058a947 */ /* 0x002fea0003800000 */
.L_x_14009:
        /* <DEDUP_REMOVED lines=9> */
[----:B------:R-:W-:Y:S01]  /*e7e0*/  MOV R153, 0x40000040 ;  /* 0x4000004000997802 */ /* 0x000fe20000000f00 */
[----:B------:R-:W-:Y:S01]  /*e7f0*/  IMAD.MOV.U32 R157, RZ, RZ, 0x40000040 ;  /* 0x40000040ff9d7424 */ /* 0x000fe200078e00ff */
[----:B------:R-:W-:Y:S01]  /*e800*/  R2UR UR10, R154 ;  /* 0x000000009a0a72ca */ /* 0x000fe200000e0000 */
[----:B------:R-:W2:Y:S01]  /*e810*/  S2R R219, SR_TID.X ;  /* 0x0000000000db7919 */ /* 0x000ea20000002100 */
[----:B------:R-:W-:-:S02]  /*e820*/  R2UR UR11, R155 ;  /* 0x000000009b0b72ca */ /* 0x000fc400000e0000 */
[----:B------:R-:W-:Y:S02]  /*e830*/  R2UR UR14, R152 ;  /* 0x00000000980e72ca */ /* 0x000fe400000e0000 */
[----:B------:R-:W-:Y:S02]  /*e840*/  R2UR UR15, R153 ;  /* 0x00000000990f72ca */ /* 0x000fe400000e0000 */
[----:B------:R-:W-:Y:S02]  /*e850*/  R2UR UR18, R156 ;  /* 0x000000009c1272ca */ /* 0x000fe400000e0000 */
[----:B------:R-:W-:Y:S02]  /*e860*/  R2UR UR19, R157 ;  /* 0x000000009d1372ca */ /* 0x000fe400000e0000 */
[----:B------:R-:W-:Y:S01]  /*e870*/  WARPGROUP.ARRIVE ;  /* 0x00000000000079c5 */ /* 0x000fe20000000000 */
[----:B------:R-:W-:Y:S02]  /*e880*/  R2UR UR8, R10 ;  /* 0x000000000a0872ca */ /* 0x000fe400000e0000 */
[----:B------:R-:W-:-:S02]  /*e890*/  R2UR UR9, R11 ;  /* 0x000000000b0972ca */ /* 0x000fc400000e0000 */
[----:B------:R-:W-:Y:S01]  /*e8a0*/  R2UR UR12, R8 ;  /* 0x00000000080c72ca */ /* 0x000fe200000e0000 */
[----:B------:R-:W-:Y:S01]  /*e8b0*/  HGMMA.64x96x16.F32 R152, gdesc[UR4], RZ, !UPT, gsb0 ;  /* 0x01600000049879f0 */ /* 0x000fe2000c0008ff */
[----:B------:R-:W-:Y:S02]  /*e8c0*/  R2UR UR13, R9 ;  /* 0x00000000090d72ca */ /* 0x000fe400000e0000 */
        /* <DEDUP_REMOVED lines=229> */
[----:B---3--:R-:W-:-:S04]  /*f720*/  FADD.FTZ R154, R209, R154 ;  /* 0x0000009ad19a7221 */ /* 0x008fc80000010000 */
[C---:B------:R-:W-:Y:S01]  /*f730*/  FADD.FTZ R171, R218.reuse, R154 ;  /* 0x0000009adaab7221 */ /* 0x040fe20000010000 */
[----:B------:R-:W-:Y:S02]  /*f740*/  F2FP.F16.F32.PACK_AB R154, R218, R209 ;  /* 0x000000d1da9a723e */ /* 0x000fe400000000ff */
        /* <DEDUP_REMOVED lines=32> */
[----:B------:R-:W-:Y:S01]  /*f950*/  MUFU.EX2 R160, R160 ;  /* 0x000000a000a07308 */ /* 0x000fe20000000800 */
[----:B0-----:R-:W-:-:S05]  /*f960*/  FMNMX.FTZ R199, R194, R195, !PT ;  /* 0x000000c3c2c77209 */ /* 0x001fca0007810000 */
[----:B------:R-:W0:Y:S02]  /*f970*/  SHFL.BFLY PT, R195, R199, 0x2, 0x1f ;  /* 0x0c401f00c7c37f89 */ /* 0x000e2400000e0000 */
[----:B------:R-:W1:Y:S08]  /*f980*/  MUFU.EX2 R161, R161 ;  /* 0x000000a100a17308 */ /* 0x000e700000000800 */
        /* <DEDUP_REMOVED lines=25> */
[----:B-1----:R-:W-:Y:S01]  /*fb20*/  F2FP.F16.F32.PACK_AB R156, R161, R160 ;  /* 0x000000a0a19c723e */ /* 0x002fe200000000ff */
        /* <DEDUP_REMOVED lines=14> */
[----:B------:R-:W-:Y:S01]  /*fc10*/  FFMA.FTZ R194, R194, R14, -R177 ;  /* 0x0000000ec2c27223 */ /* 0x000fe200000108b1 */
[----:B------:R-:W-:Y:S01]  /*fc20*/  IADD3 R177, -R219, 0xb, RZ ;  /* 0x0000000bdbb17810 */ /* 0x000fe20007ffe1ff */
[----:B------:R2:W3:Y:S01]  /*fc30*/  MUFU.EX2 R209, R158 ;  /* 0x0000009e00d17308 */ /* 0x0004e20000000800 */
[----:B0-----:R-:W-:Y:S01]  /*fc40*/  FFMA.FTZ R0, R199, R0, R196 ;  /* 0x00000000c7007223 */ /* 0x001fe200000100c4 */
        /* <DEDUP_REMOVED lines=8> */
[----:B-1----:R-:W-:Y:S01]  /*fcd0*/  FADD.FTZ R0, R155, R0 ;  /* 0x000000009b007221 */ /* 0x002fe20000010000 */
[----:B------:R-:W-:-:S02]  /*fce0*/  @!P1 VIADD R160, R15, 0x22840 ;  /* 0x000228400fa09836 */ /* 0x000fc40000000000 */
[-C--:B------:R-:W-:Y:S01]  /*fcf0*/  FMUL.FTZ R38, R38, R199.reuse ;  /* 0x000000c726267220 */ /* 0x080fe20000410000 */
[----:B------:R-:W-:Y:S01]  /*fd00*/  FADD.FTZ R158, R161, R158 ;  /* 0x0000009ea19e7221 */ /* 0x000fe20000010000 */
[-C--:B------:R-:W-:Y:S01]  /*fd10*/  FMUL.FTZ R39, R39, R199.reuse ;  /* 0x000000c727277220 */ /* 0x080fe20000410000 */
[-C--:B------:R-:W-:Y:S01]  /*fd20*/  FMUL.FTZ R42, R42, R199.reuse ;  /* 0x000000c72a2a7220 */ /* 0x080fe20000410000 */
[----:B------:R1:W2:Y:S01]  /*fd30*/  MUFU.EX2 R218, R162 ;  /* 0x000000a200da7308 */ /* 0x0002a20000000800 */
[----:B------:R-:W-:Y:S01]  /*fd40*/  FADD.FTZ R158, R164, R158 ;  /* 0x0000009ea49e7221 */ /* 0x000fe20000010000 */
[----:B---3--:R-:W-:Y:S01]  /*fd50*/  FADD.FTZ R0, R209, R0 ;  /* 0x00000000d1007221 */ /* 0x008fe20000010000 */
[----:B------:R-:W-:Y:S01]  /*fd60*/  @!P1 PRMT R160, RZ, 0x654, R160 ;  /* 0x00000654ffa09816 */ /* 0x000fe200000000a0 */
[----:B------:R3:W-:Y:S06]  /*fd70*/  BAR.ARV R177, 0x100 ;  /* 0x000400b10000751d */ /* 0x0007ec0000002000 */
[----:B------:R-:W4:Y:S01]  /*fd80*/  MUFU.EX2 R163, R163 ;  /* 0x000000a300a37308 */ /* 0x000f220000000800 */
[----:B------:R-:W-:Y:S01]  /*fd90*/  FADD.FTZ R158, R165, R158 ;  /* 0x0000009ea59e7221 */ /* 0x000fe20000010000 */
[----:B0-----:R-:W-:Y:S01]  /*fda0*/  FADD.FTZ R0, R159, R0 ;  /* 0x000000009f007221 */ /* 0x001fe20000010000 */
[----:B------:R0:W-:Y:S01]  /*fdb0*/  @!P1 SYNCS.ARRIVE.TRANS64.RED.A1T0 RZ, [R160+URZ], RZ ;  /* 0x000000ffa0ff99a7 */ /* 0x0001e2000810043f */
[----:B-1----:R-:W-:Y:S01]  /*fdc0*/  F2FP.F16.F32.PACK_AB R162, R173, R172 ;  /* 0x000000acada2723e */ /* 0x002fe200000000ff */
[-C--:B------:R-:W-:Y:S01]  /*fdd0*/  FMUL.FTZ R43, R43, R199.reuse ;  /* 0x000000c72b2b7220 */ /* 0x080fe20000410000 */
[-C--:B------:R-:W-:Y:S01]  /*fde0*/  FMUL.FTZ R46, R46, R199.reuse ;  /* 0x000000c72e2e7220 */ /* 0x080fe20000410000 */
[----:B--2---:R-:W-:Y:S01]  /*fdf0*/  FADD.FTZ R0, R218, R0 ;  /* 0x00000000da007221 */ /* 0x004fe20000010000 */
[----:B------:R-:W1:Y:S01]  /*fe00*/  MUFU.EX2 R161, R166 ;  /* 0x000000a600a17308 */ /* 0x000e620000000800 */
[-C--:B------:R-:W-:Y:S01]  /*fe10*/  FMUL.FTZ R47, R47, R199.reuse ;  /* 0x000000c72f2f7220 */ /* 0x080fe20000410000 */
[-C--:B------:R-:W-:Y:S01]  /*fe20*/  FMUL.FTZ R50, R50, R199.reuse ;  /* 0x000000c732327220 */ /* 0x080fe20000410000 */
[----:B0-----:R-:W-:Y:S01]  /*fe30*/  F2FP.F16.F32.PACK_AB R160, R169, R168 ;  /* 0x000000a8a9a0723e */ /* 0x001fe200000000ff */
        /* <DEDUP_REMOVED lines=14> */
[----:B------:R-:W-:Y:S01]  /*ff20*/  F2FP.F16.F32.PACK_AB R158, R165, R164 ;  /* 0x000000a4a59e723e */ /* 0x000fe200000000ff */
[----:B-1----:R-:W-:Y:S01]  /*ff30*/  FADD.FTZ R0, R161, R0 ;  /* 0x00000000a1007221 */ /* 0x002fe20000010000 */
        /* <DEDUP_REMOVED lines=29> */
[C---:B-1----:R-:W-:Y:S01]  /*10110*/  F2FP.F16.F32.PACK_AB R166, R181.reuse, R180 ;  /* 0x000000b4b5a6723e */ /* 0x042fe200000000ff */
[----:B------:R-:W-:Y:S01]  /*10120*/  FADD.FTZ R3, R181, R3 ;  /* 0x00000003b5037221 */ /* 0x000fe20000010000 */
[----:B--2---:R-:W-:Y:S01]  /*10130*/  F2FP.F16.F32.PACK_AB R153, R155, R196 ;  /* 0x000000c49b99723e */ /* 0x004fe200000000ff */
[----:B------:R-:W-:Y:S01]  /*10140*/  FMUL.FTZ R103, R103, R199 ;  /* 0x000000c767677220 */ /* 0x000fe20000410000 */
[----:B------:R-:W-:Y:S01]  /*10150*/  F2FP.F16.F32.PACK_AB R155, R159, R209 ;  /* 0x000000d19f9b723e */ /* 0x000fe200000000ff */
[----:B------:R-:W-:Y:S01]  /*10160*/  FMUL.FTZ R106, R106, R199 ;  /* 0x000000c76a6a7220 */ /* 0x000fe20000410000 */
        /* <DEDUP_REMOVED lines=20> */
[----:B------:R-:W-:Y:S01]  /*102b0*/  FMUL.FTZ R130, R130, R199 ;  /* 0x000000c782827220 */ /* 0x000fe20000410000 */
        /* <DEDUP_REMOVED lines=16> */
[----:B------:R-:W-:-:S04]  /*103c0*/  FMUL.FTZ R151, R151, R199 ;  /* 0x000000c797977220 */ /* 0x000fc80000410000 */
        /* <DEDUP_REMOVED lines=45> */
.L_x_14011:
[----:B------:R0:W1:Y:S01]  /*106a0*/  SYNCS.PHASECHK.TRANS64.TRYWAIT P2, [R15+URZ+0x22850], R21 ;  /* 0x022850150f0075a7 */ /* 0x000062000804017f */
[----:B------:R-:W-:Y:S05]  /*106b0*/  @!P0 BRA `(.L_x_14012) ;  /* 0x0000000000048947 */ /* 0x000fea0003800000 */
[----:B------:R-:W-:Y:S01]  /*106c0*/  BPT.TRAP 0x1 ;  /* 0x000000040000795c */ /* 0x000fe20000300000 */
.L_x_14012:
[----:B------:R-:W-:Y:S04]  /*106d0*/  BSSY B0, `(.L_x_14013) ;  /* 0x0000004000007945 */ /* 0x000fe80003800000 */
[----:B-1----:R-:W-:Y:S05]  /*106e0*/  @P2 BRA `(.L_x_14014) ;  /* 0x0000000000082947 */ /* 0x002fea0003800000 */
[----:B------:R-:W1:Y:S02]  /*106f0*/  SYNCS.PHASECHK.TRANS64.TRYWAIT P2, [R15+URZ+0x22850], R21 ;  /* 0x022850150f0075a7 */ /* 0x000e64000804017f */
[----:B-1----:R-:W-:Y:S05]  /*10700*/  @!P2 BRA `(.L_x_14015) ;  /* 0x000000f0007ca947 */ /* 0x002fea0003800000 */
.L_x_14014:
[----:B------:R-:W-:Y:S05]  /*10710*/  BSYNC B0 ;  /* 0x0000000000007941 */ /* 0x000fea0003800000 */
.L_x_14013:
[----:B------:R-:W2:Y:S01]  /*10720*/  S2R R180, SR_TID.X ;  /* 0x0000000000b47919 */ /* 0x000ea20000002100 */
[----:B------:R-:W-:Y:S05]  /*10730*/  WARPSYNC.ALL ;  /* 0x0000000000007948 */ /* 0x000fea0003800000 */
[----:B------:R-:W-:Y:S01]  /*10740*/  IMAD.MOV.U32 R178, RZ, RZ, 0xc00 ;  /* 0x00000c00ffb27424 */ /* 0x000fe200078e00ff */
[----:B------:R-:W-:Y:S01]  /*10750*/  ISETP.GT.AND P2, PT, R20, R211, PT ;  /* 0x000000d31400720c */ /* 0x000fe20003f44270 */
[----:B------:R-:W-:Y:S02]  /*10760*/  IMAD.MOV.U32 R179, RZ, RZ, 0x40000040 ;  /* 0x40000040ffb37424 */ /* 0x000fe400078e00ff */
[----:B------:R-:W-:-:S02]  /*10770*/  IMAD R178, R22, R178, UR44 ;  /* 0x0000002c16b27e24 */ /* 0x000fc4000f8e02b2 */
[----:B01----:R-:W-:Y:S01]  /*10780*/  @!P1 VIADD R15, R15, 0x22860 ;  /* 0x000228600f0f9836 */ /* 0x003fe20000000000 */
[----:B------:R-:W-:Y:S01]  /*10790*/  R2UR UR7, R179 ;  /* 0x00000000b30772ca */ /* 0x000fe200000e0000 */
[----:B------:R-:W-:Y:S01]  /*107a0*/  IMAD.MOV.U32 R179, RZ, RZ, 0x40000040 ;  /* 0x40000040ffb37424 */ /* 0x000fe200078e00ff */
[----:B------:R-:W-:Y:S01]  /*107b0*/  R2UR UR6, R178 ;  /* 0x00000000b20672ca */ /* 0x000fe200000e0000 */
[----:B------:R-:W-:Y:S01]  /*107c0*/  VIADD R20, R20, 0xffffffff ;  /* 0xffffffff14147836 */ /* 0x000fe20000000000 */
[----:B------:R-:W-:Y:S01]  /*107d0*/  @!P1 PRMT R15, RZ, 0x654, R15 ;  /* 0x00000654ff0f9816 */ /* 0x000fe2000000000f */
[----:B------:R-:W-:Y:S02]  /*107e0*/  IMAD.MOV.U32 R207, RZ, RZ, R176 ;  /* 0x000000ffffcf7224 */ /* 0x000fe400078e00b0 */
[----:B------:R-:W-:Y:S01]  /*107f0*/  IMAD.MOV.U32 R209, RZ, RZ, R13 ;  /* 0x000000ffffd17224 */ /* 0x000fe200078e000d */
[----:B--2---:R-:W-:-:S05]  /*10800*/  SHF.R.U32.HI R180, RZ, 0x7, R180 ;  /* 0x00000007ffb47819 */ /* 0x004fca00000116b4 */
[----:B------:R-:W-:-:S05]  /*10810*/  VIADD R21, R180, 0x8 ;  /* 0x00000008b4157836 */ /* 0x000fca0000000000 */
        /* <DEDUP_REMOVED lines=14> */
[----:B------:R-:W-:Y:S02]  /*10900*/  R2UR UR7, R153 ;  /* 0x00000000990772ca */ /* 0x000fe400000e0000 */
[----:B------:R-:W-:Y:S01]  /*10910*/  MOV R153, 0x40000040 ;  /* 0x4000004000997802 */ /* 0x000fe20000000f00 */
[----:B------:R-:W-:Y:S02]  /*10920*/  WARPGROUP.DEPBAR.LE gsb0, 0x0 ;  /* 0x00008000000079c5 */ /* 0x000fe40000010000 */
[----:B------:R-:W-:-:S15]  /*10930*/  WARPGROUP.ARRIVE ;  /* 0x00000000000079c5 */ /* 0x000fde0000000000 */
[----:B------:R-:W-:-:S05]  /*10940*/  NOP ;  /* 0x0000000000007918 */ /* 0x000fca0000000000 */
        /* <DEDUP_REMOVED lines=25> */
.L_x_14006:
[----:B------:R-:W-:Y:S05]  /*10ae0*/  WARPSYNC.ALL ;  /* 0x0000000000007948 */ /* 0x000fea0003800000 */
[----:B------:R-:W2:Y:S01]  /*10af0*/  SHFL.BFLY PT, R4, R3, 0x2, 0x1f ;  /* 0x0c401f0003047f89 */ /* 0x000ea200000e0000 */
[----:B------:R-:W-:Y:S02]  /*10b00*/  IMAD.MOV.U32 R154, RZ, RZ, -0x800000 ;  /* 0xff800000ff9a7424 */ /* 0x000fe400078e00ff */
[----:B------:R-:W-:Y:S01]  /*10b10*/  VIADD R22, R22, 0x1 ;  /* 0x0000000116167836 */ /* 0x000fe20000000000 */
[----:B------:R3:W-:Y:S08]  /*10b20*/  BAR.ARV R177, 0x100 ;  /* 0x000400b10000751d */ /* 0x0007f00000002000 */
[----:B------:R-:W-:Y:S06]  /*10b30*/  BAR.ARV 0x8, 0x180 ;  /* 0x0206000000007b1d */ /* 0x000fec0000002000 */
[----:B------:R-:W-:Y:S01]  /*10b40*/  ISETP.NE.AND P1, PT, R22, 0x2, PT ;  /* 0x000000021600780c */ /* 0x000fe20003f25270 */
[----:B------:R-:W-:-:S03]  /*10b50*/  VIADD R229, R229, 0x1 ;  /* 0x00000001e5e57836 */ /* 0x000fc60000000000 */
[----:B------:R-:W-:Y:S01]  /*10b60*/  SEL R22, R22, RZ, P1 ;  /* 0x000000ff16167207 */ /* 0x000fe20000800000 */
[----:B--2---:R-:W-:Y:S01]  /*10b70*/  FADD.FTZ R6, R4, R3 ;  /* 0x0000000304067221 */ /* 0x004fe20000010000 */
[----:B------:R-:W-:-:S04]  /*10b80*/  IMAD.MOV.U32 R4, RZ, RZ, RZ ;  /* 0x000000ffff047224 */ /* 0x000fc800078e00ff */
[----:B------:R-:W2:Y:S02]  /*10b90*/  SHFL.BFLY PT, R5, R6, 0x1, 0x1f ;  /* 0x0c201f0006057f89 */ /* 0x000ea400000e0000 */
[----:B--2---:R-:W-:-:S05]  /*10ba0*/  FADD.FTZ R3, R6, R5 ;  /* 0x0000000506037221 */ /* 0x004fca0000010000 */
[----:B------:R-:W-:-:S13]  /*10bb0*/  FSETP.NE.FTZ.AND P0, PT, R3, RZ, PT ;  /* 0x000000ff0300720b */ /* 0x000fda0003f15000 */
[----:B------:R-:W2:Y:S08]  /*10bc0*/  @P0 MUFU.LG2 R5, R3 ;  /* 0x0000000300050308 */ /* 0x000eb00000000c00 */
[----:B------:R4:W5:Y:S01]  /*10bd0*/  @P0 MUFU.RCP R4, R3 ;  /* 0x0000000300040308 */ /* 0x0009620000001000 */
[----:B--2---:R-:W-:Y:S01]  /*10be0*/  @P0 FMUL.FTZ R5, R5, 0.69314718246459960938 ;  /* 0x3f31721805050820 */ /* 0x004fe20000410000 */
[----:B----4-:R-:W-:-:S04]  /*10bf0*/  @P0 FMUL.FTZ R3, R14, 0.69314718246459960938 ;  /* 0x3f3172180e030820 */ /* 0x010fc80000410000 */
[----:B------:R-:W-:Y:S01]  /*10c00*/  @P0 FFMA.FTZ R154, R3, R13, R5 ;  /* 0x0000000d039a0223 */ /* 0x000fe20000010005 */
[----:B------:R-:W-:Y:S01]  /*10c10*/  MOV R3, 0xff800000 ;  /* 0xff80000000037802 */ /* 0x000fe20000000f00 */
[----:B------:R-:W2:Y:S01]  /*10c20*/  SHFL.BFLY PT, R5, R0, 0x2, 0x1f ;  /* 0x0c401f0000057f89 */ /* 0x000ea200000e0000 */
        /* <DEDUP_REMOVED lines=69> */
[----:B------:R-:W2:Y:S01]  /*11080*/  @P0 MUFU.LG2 R6, R8 ;  /* 0x0000000800060308 */ /* 0x000ea20000000c00 */
[----:B------:R-:W-:-:S07]  /*11090*/  @P0 FMUL.FTZ R5, R14, 0.69314718246459960938 ;  /* 0x3f3172180e050820 */ /* 0x000fce0000410000 */
[----:B------:R-:W4:Y:S01]  /*110a0*/  @P0 MUFU.RCP R0, R8 ;  /* 0x0000000800000308 */ /* 0x000f220000001000 */
[----:B--2---:R-:W-:-:S04]  /*110b0*/  @P0 FMUL.FTZ R6, R6, 0.69314718246459960938 ;  /* 0x3f31721806060820 */ /* 0x004fc80000410000 */
[----:B------:R-:W-:Y:S01]  /*110c0*/  @P0 FFMA.FTZ R3, R5, R176, R6 ;  /* 0x000000b005030223 */ /* 0x000fe20000010006 */
[----:B------:R-:W-:Y:S02]  /*110d0*/  SEL R5, RZ, 0x1, P1 ;  /* 0x00000001ff057807 */ /* 0x000fe40000800000 */
[----:B------:R-:W-:Y:S01]  /*110e0*/  PLOP3.LUT P0, PT, PT, PT, PT, 0x8, 0x0 ;  /* 0x000000000000781c */ /* 0x000fe20003f0e170 */
        /* <DEDUP_REMOVED lines=64> */
[----:B---3--:R-:W-:-:S07]  /*114f0*/  LOP3.LUT R202, R202, R5, RZ, 0x3c, !PT ;  /* 0x00000005caca7212 */ /* 0x008fce00078e3cff */
.L_x_13951:
[----:B------:R-:W-:Y:S05]  /*11500*/  WARPSYNC.ALL ;  /* 0x0000000000007948 */ /* 0x000fea0003800000 */
[----:B------:R-:W2:Y:S08]  /*11510*/  S2UR UR5, SR_CgaCtaId ;  /* 0x00000000000579c3 */ /* 0x000eb00000008800 */
[----:B------:R-:W-:Y:S06]  /*11520*/  BAR.SYNC.DEFER_BLOCKING 0x5, 0x180 ;  /* 0x0146000000007b1d */ /* 0x000fec0000010000 */
[----:B------:R-:W-:Y:S01]  /*11530*/  UMOV UR4, 0x400 ;  /* 0x0000040000047882 */ /* 0x000fe20000000000 */
[----:B------:R-:W-:Y:S01]  /*11540*/  BSSY B0, `(.L_x_14017) ;  /* 0x00004f6000007945 */ /* 0x000fe20003800000 */
[----:B--2---:R-:W-:-:S06]  /*11550*/  ULEA UR4, UR5, UR4, 0x18 ;  /* 0x0000000405047291 */ /* 0x004fcc000f8ec03f */
[----:B------:R-:W-:-:S05]  /*11560*/  IMAD.U32 R18, RZ, RZ, UR4 ;  /* 0x00000004ff127e24 */ /* 0x000fca000f8e00ff */
[----:B------:R2:W3:Y:S01]  /*11570*/  LDS.128 R4, [R18+0x228d0] ;  /* 0x0228d00012047984 */ /* 0x0004e20000000c00 */
        /* <DEDUP_REMOVED lines=15> */
[----:B-1----:R-:W-:Y:S01]  /*11670*/  F2FP.F16.F32.PACK_AB R15, R39, R38 ;  /* 0x00000026270f723e */ /* 0x002fe200000000ff */
[----:B------:R-:W-:Y:S01]  /*11680*/  BAR.SYNC.DEFER_BLOCKING 0x1, 0x100 ;  /* 0x0044000000007b1d */ /* 0x000fe20000010000 */
[----:B------:R-:W-:-:S04]  /*11690*/  ISETP.NE.U32.AND P1, PT, RZ, UR4, PT ;  /* 0x00000004ff007c0c */ /* 0x000fc8000bf25070 */
[----:B------:R-:W-:Y:S02]  /*116a0*/  ISETP.NE.AND.EX P1, PT, RZ, UR5, PT, P1 ;  /* 0x00000005ff007c0c */ /* 0x000fe4000bf25310 */
[----:B------:R-:W-:Y:S02]  /*116b0*/  MOV R20, R18 ;  /* 0x0000001200147202 */ /* 0x000fe40000000f00 */
[----:B0-----:R-:W-:-:S03]  /*116c0*/  MOV R21, R0 ;  /* 0x0000000000157202 */ /* 0x001fc60000000f00 */
[----:B----45:R-:W-:-:S04]  /*116d0*/  IMAD.WIDE R152, R8, 0x2, R20 ;  /* 0x0000000208987825 */ /* 0x030fc800078e0214 */
        /* <DEDUP_REMOVED lines=85> */
[----:B------:R-:W-:Y:S02]  /*11c30*/  LOP3.LUT R0, R8, 0x380, RZ, 0xc0, !PT ;  /* 0x0000038008007812 */ /* 0x000fe400078ec0ff */
[----:B------:R-:W-:Y:S02]  /*11c40*/  IADD3.X R9, RZ, R153, RZ, P0, !PT ;  /* 0x00000099ff097210 */ /* 0x000fe400007fe4ff */
[----:B------:R-:W-:-:S02]  /*11c50*/  SHF.R.U64 R0, R0, 0x3, RZ ;  /* 0x0000000300007819 */ /* 0x000fc400000012ff */
[----:B------:R-:W-:Y:S02]  /*11c60*/  F2FP.F16.F32.PACK_AB R13, R99, R98 ;  /* 0x00000062630d723e */ /* 0x000fe400000000ff */
[----:B------:R-:W-:Y:S02]  /*11c70*/  LOP3.LUT R8, R0, R8, RZ, 0x3c, !PT ;  /* 0x0000000800087212 */ /* 0x000fe400078e3cff */
[----:B------:R-:W-:Y:S02]  /*11c80*/  F2FP.F16.F32.PACK_AB R14, R101, R100 ;  /* 0x00000064650e723e */ /* 0x000fe400000000ff */
[----:B------:R-:W-:Y:S02]  /*11c90*/  MOV R0, R8 ;  /* 0x0000000800007202 */ /* 0x000fe40000000f00 */
[----:B------:R-:W-:Y:S02]  /*11ca0*/  F2FP.F16.F32.PACK_AB R8, R89, R88 ;  /* 0x000000585908723e */ /* 0x000fe400000000ff */
[----:B------:R-:W-:-:S02]  /*11cb0*/  F2FP.F16.F32.PACK_AB R9, R91, R90 ;  /* 0x0000005a5b09723e */ /* 0x000fc400000000ff */
[----:B------:R-:W-:-:S03]  /*11cc0*/  F2FP.F16.F32.PACK_AB R15, R103, R102 ;  /* 0x00000066670f723e */ /* 0x000fc600000000ff */
        /* <DEDUP_REMOVED lines=68> */
[----:B---3--:R-:W-:Y:S01]  /*12110*/  LOP3.LUT R4, R0, 0x380, RZ, 0xc0, !PT ;  /* 0x0000038000047812 */ /* 0x008fe200078ec0ff */
[----:B------:R-:W-:Y:S01]  /*12120*/  IMAD.X R153, RZ, RZ, R153, P0 ;  /* 0x000000ffff997224 */ /* 0x000fe200000e0699 */
[----:B------:R-:W-:Y:S02]  /*12130*/  IADD3 R8, P0, R225, UR4, RZ ;  /* 0x00000004e1087c10 */ /* 0x000fe4000ff1e0ff */
[----:B------:R-:W-:Y:S02]  /*12140*/  SHF.R.U64 R4, R4, 0x3, RZ ;  /* 0x0000000304047819 */ /* 0x000fe400000012ff */
[----:B------:R-:W-:Y:S02]  /*12150*/  IADD3.X R9, R227, UR5, RZ, P0, !PT ;  /* 0x00000005e3097c10 */ /* 0x000fe400087fe4ff */
[----:B------:R-:W-:Y:S01]  /*12160*/  LOP3.LUT R152, R4, R0, RZ, 0x3c, !PT ;  /* 0x0000000004987212 */ /* 0x000fe200078e3cff */
[----:B------:R-:W-:-:S03]  /*12170*/  IMAD.MOV.U32 R4, RZ, RZ, RZ ;  /* 0x000000ffff047224 */ /* 0x000fc600078e00ff */
[----:B------:R-:W-:-:S05]  /*12180*/  MOV R152, R152 ;  /* 0x0000009800987202 */ /* 0x000fca0000000f00 */
[----:B------:R0:W-:Y:S01]  /*12190*/  STSM.16.M88.4 [R152], R12 ;  /* 0x0000000c98007844 */ /* 0x0001e20000000200 */
[----:B------:R-:W-:Y:S06]  /*121a0*/  BAR.SYNC.DEFER_BLOCKING 0x1, 0x100 ;  /* 0x0044000000007b1d */ /* 0x000fec0000010000 */
[----:B------:R-:W5:Y:S01]  /*121b0*/  @P1 LDG.E R4, desc[UR40][R8.64] ;  /* 0x0000002808041981 */ /* 0x000f62000c1e1900 */
[----:B------:R-:W-:-:S04]  /*121c0*/  ISETP.NE.U32.AND P0, PT, RZ, UR6, PT ;  /* 0x00000006ff007c0c */ /* 0x000fc8000bf05070 */
[----:B------:R-:W-:Y:S01]  /*121d0*/  ISETP.NE.AND.EX P0, PT, RZ, UR7, PT, P0 ;  /* 0x00000007ff007c0c */ /* 0x000fe2000bf05300 */
[----:B0-----:R-:W-:-:S12]  /*121e0*/  IMAD.MOV.U32 R14, RZ, RZ, 0x9b8 ;  /* 0x000009b8ff0e7424 */ /* 0x001fd800078e00ff */
[----:B------:R-:W-:Y:S01]  /*121f0*/  @P0 IADD3 R10, P2, R225, UR6, RZ ;  /* 0x00000006e10a0c10 */ /* 0x000fe2000ff5e0ff */
[----:B------:R-:W-:Y:S02]  /*12200*/  ULDC UR6, c[0x0][0xa88] ;  /* 0x0002a20000067ab9 */ /* 0x000fe40000000800 */
[----:B------:R-:W-:Y:S01]  /*12210*/  IMAD.U32 R0, RZ, RZ, UR6 ;  /* 0x00000006ff007e24 */ /* 0x000fe2000f8e00ff */
[----:B------:R-:W-:Y:S02]  /*12220*/  @P0 IADD3.X R11, R227, UR7, RZ, P2, !PT ;  /* 0x00000007e30b0c10 */ /* 0x000fe400097fe4ff */
[----:B------:R-:W-:-:S03]  /*12230*/  ISETP.GT.AND P2, PT, R223, 0x1, PT ;  /* 0x00000001df00780c */ /* 0x000fc60003f44270 */
[----:B------:R0:W5:Y:S01]  /*12240*/  @P0 LDG.E R0, desc[UR40][R10.64] ;  /* 0x000000280a000981 */ /* 0x000162000c1e1900 */
[----:B------:R-:W-:-:S04]  /*12250*/  SEL R14, R14, 0x978, P2 ;  /* 0x000009780e0e7807 */ /* 0x000fc80001000000 */
[----:B------:R1:W3:Y:S08]  /*12260*/  LDC.64 R12, c[0x0][R14+0x220] ;  /* 0x000088000e0c7b82 */ /* 0x0002f00000000a00 */
[----:B0-----:R1:W0:Y:S01]  /*12270*/  LDC.64 R10, c[0x0][R14+0x218] ;  /* 0x000086000e0a7b82 */ /* 0x0012220000000a00 */
[----:B------:R-:W-:Y:S05]  /*12280*/  @P0 BRA `(.L_x_14019) ;  /* 0x0000000000100947 */ /* 0x000fea0003800000 */
[----:B------:R-:W-:Y:S05]  /*12290*/  @!P1 BRA `(.L_x_14019) ;  /* 0x00000000000c9947 */ /* 0x000fea0003800000 */
[----:B-----5:R-:W4:Y:S04]  /*122a0*/  LDG.E R0, desc[UR40][R8.64] ;  /* 0x0000002808007981 */ /* 0x020f28000c1e1900 */
[----:B------:R-:W4:Y:S02]  /*122b0*/  LDG.E R8, desc[UR40][R8.64+0x4] ;  /* 0x0000042808087981 */ /* 0x000f24000c1e1900 */
[----:B----4-:R-:W-:-:S07]  /*122c0*/  IMAD.IADD R0, R8, 0x1, -R0 ;  /* 0x0000000108007824 */ /* 0x010fce00078e0a00 */
.L_x_14019:
[----:B------:R-:W4:Y:S01]  /*122d0*/  LDL.LU R15, [R1+0x64] ;  /* 0x00006400010f7983 */ /* 0x000f220000300800 */
[----:B------:R-:W2:Y:S01]  /*122e0*/  LDC R156, c[0x0][0xbe8] ;  /* 0x0002fa00ff9c7b82 */ /* 0x000ea20000000800 */
[----:B------:R-:W-:Y:S02]  /*122f0*/  ISETP.NE.U32.AND P0, PT, RZ, UR4, PT ;  /* 0x00000004ff007c0c */ /* 0x000fe4000bf05070 */
[----:B------:R-:W4:Y:S02]  /*12300*/  LDL R158, [R1+0x70] ;  /* 0x00007000019e7983 */ /* 0x000f240000100800 */
[----:B------:R-:W-:Y:S02]  /*12310*/  ISETP.NE.AND.EX P0, PT, RZ, UR5, PT, P0 ;  /* 0x00000005ff007c0c */ /* 0x000fe4000bf05300 */
[----:B------:R-:W4:Y:S01]  /*12320*/  LDL R157, [R1+0x68] ;  /* 0x00006800019d7983 */ /* 0x000f220000100800 */
[----:B------:R-:W1:Y:S01]  /*12330*/  LDC.64 R8, c[0x0][R14+0x228] ;  /* 0x00008a000e087b82 */ /* 0x000e620000000a00 */
[----:B------:R-:W-:Y:S01]  /*12340*/  SEL R224, R224, RZ, !P0 ;  /* 0x000000ffe0e07207 */ /* 0x000fe20004000000 */
[----:B0-----:R-:W-:-:S02]  /*12350*/  IMAD R153, R11, R222, RZ ;  /* 0x000000de0b997224 */ /* 0x001fc400078e02ff */
[----:B------:R-:W-:-:S04]  /*12360*/  IMAD.WIDE.U32 R10, R10, R222, RZ ;  /* 0x000000de0a0a7225 */ /* 0x000fc800078e00ff */
[----:B---3--:R-:W-:Y:S01]  /*12370*/  IMAD R13, R13, R224, RZ ;  /* 0x000000e00d0d7224 */ /* 0x008fe200078e02ff */
[----:B--2---:R-:W-:Y:S01]  /*12380*/  ISETP.NE.AND P1, PT, R156, 0x1, PT ;  /* 0x000000019c00780c */ /* 0x004fe20003f25270 */
[----:B------:R-:W-:-:S12]  /*12390*/  IMAD.IADD R153, R11, 0x1, R153 ;  /* 0x000000010b997824 */ /* 0x000fd800078e0299 */
[----:B------:R-:W0:Y:S01]  /*123a0*/  @P1 LDC R11, c[0x0][0xbec] ;  /* 0x0002fb00ff0b1b82 */ /* 0x000e220000000800 */
[----:B------:R-:W-:-:S04]  /*123b0*/  IMAD.IADD R155, R215, 0x1, R206 ;  /* 0x00000001d79b7824 */ /* 0x000fc800078e02ce */
[----:B0-----:R-:W-:-:S04]  /*123c0*/  @P1 IMAD.HI.U32 R11, R155, R11, RZ ;  /* 0x0000000b9b0b1227 */ /* 0x001fc800078e00ff */
[----:B-----5:R-:W-:Y:S01]  /*123d0*/  IMAD R0, R0, R156, RZ ;  /* 0x0000009c00007224 */ /* 0x020fe200078e02ff */
[----:B----4-:R-:W-:-:S05]  /*123e0*/  SEL R152, R15, RZ, !P0 ;  /* 0x000000ff0f987207 */ /* 0x010fca0004000000 */
[C---:B------:R-:W-:Y:S02]  /*123f0*/  IMAD R152, R12.reuse, R152, R13 ;  /* 0x000000980c987224 */ /* 0x040fe400078e020d */
[----:B------:R-:W-:-:S03]  /*12400*/  IMAD.WIDE.U32 R12, R12, R224, RZ ;  /* 0x000000e00c0c7225 */ /* 0x000fc600078e00ff */
[----:B------:R-:W-:Y:S02]  /*12410*/  IADD3 R15, P0, P3, R12, R10, R4 ;  /* 0x0000000a0c0f7210 */ /* 0x000fe40007b1e004 */
[----:B------:R-:W0:Y:S01]  /*12420*/  @P1 LDC R10, c[0x0][0xbf0] ;  /* 0x0002fc00ff0a1b82 */ /* 0x000e220000000800 */
[----:B------:R-:W-:Y:S02]  /*12430*/  SEL R12, R230, RZ, P2 ;  /* 0x000000ffe60c7207 */ /* 0x000fe40001000000 */
[----:B------:R-:W-:-:S03]  /*12440*/  IADD3 R152, R13, R152, RZ ;  /* 0x000000980d987210 */ /* 0x000fc60007ffe0ff */
[-C--:B-1----:R-:W-:Y:S02]  /*12450*/  IMAD R9, R9, R12.reuse, RZ ;  /* 0x0000000c09097224 */ /* 0x082fe400078e02ff */
[----:B------:R-:W-:Y:S01]  /*12460*/  IMAD.WIDE.U32 R12, R8, R12, RZ ;  /* 0x0000000c080c7225 */ /* 0x000fe200078e00ff */
[----:B------:R-:W-:-:S04]  /*12470*/  SHF.R.S32.HI R8, RZ, 0x1f, R4 ;  /* 0x0000001fff087819 */ /* 0x000fc80000011404 */
[----:B------:R-:W-:Y:S01]  /*12480*/  IADD3.X R152, R152, R153, R8, P0, P3 ;  /* 0x0000009998987210 */ /* 0x000fe200007e6408 */
[----:B------:R-:W-:Y:S01]  /*12490*/  IMAD.MOV.U32 R153, RZ, RZ, R155 ;  /* 0x000000ffff997224 */ /* 0x000fe200078e009b */
[----:B0-----:R-:W-:Y:S02]  /*124a0*/  @P1 SHF.R.U32.HI R153, RZ, R10, R11 ;  /* 0x0000000aff991219 */ /* 0x001fe4000001160b */
[----:B------:R0:W1:Y:S02]  /*124b0*/  LDC.64 R10, c[0x0][R14+0x210] ;  /* 0x000084000e0a7b82 */ /* 0x0000640000000a00 */
[----:B------:R-:W-:-:S06]  /*124c0*/  IADD3 R12, P0, P3, R153, R15, R12 ;  /* 0x0000000f990c7210 */ /* 0x000fcc0007b1e00c */
[----:B0-----:R-:W0:Y:S01]  /*124d0*/  LDC.64 R14, c[0x0][0xba8] ;  /* 0x0002ea00ff0e7b82 */ /* 0x001e220000000a00 */
[----:B------:R-:W-:Y:S01]  /*124e0*/  IMAD.IADD R9, R13, 0x1, R9 ;  /* 0x000000010d097824 */ /* 0x000fe200078e0209 */
[----:B------:R-:W-:-:S04]  /*124f0*/  SHF.R.S32.HI R13, RZ, 0x1f, R153 ;  /* 0x0000001fff0d7819 */ /* 0x000fc80000011499 */
[----:B------:R-:W-:Y:S01]  /*12500*/  IADD3.X R13, R13, R152, R9, P0, P3 ;  /* 0x000000980d0d7210 */ /* 0x000fe200007e6409 */
[----:B------:R-:W-:-:S04]  /*12510*/  IMAD.MOV R152, RZ, RZ, -R153 ;  /* 0x000000ffff987224 */ /* 0x000fc800078e0a99 */
[----:B------:R-:W-:Y:S01]  /*12520*/  IMAD R152, R156, R152, R155 ;  /* 0x000000989c987224 */ /* 0x000fe200078e029b */
[----:B0-----:R-:W0:Y:S08]  /*12530*/  @!P2 LDC R14, c[0x0][0xb50] ;  /* 0x0002d400ff0eab82 */ /* 0x001e300000000800 */
[----:B------:R-:W2:Y:S01]  /*12540*/  @!P2 LDC R15, c[0x0][0xb54] ;  /* 0x0002d500ff0fab82 */ /* 0x000ea20000000800 */
[----:B------:R-:W-:Y:S01]  /*12550*/  SHF.R.S32.HI R9, RZ, 0x1f, R152 ;  /* 0x0000001fff097819 */ /* 0x000fe20000011498 */
[----:B-1----:R-:W-:-:S02]  /*12560*/  IMAD R11, R11, R152, RZ ;  /* 0x000000980b0b7224 */ /* 0x002fc400078e02ff */
[----:B------:R-:W-:-:S04]  /*12570*/  IMAD.WIDE.U32 R12, R10, R152, R12 ;  /* 0x000000980a0c7225 */ /* 0x000fc800078e000c */
[----:B------:R-:W-:Y:S01]  /*12580*/  IMAD R9, R10, R9, R11 ;  /* 0x000000090a097224 */ /* 0x000fe200078e020b */
[----:B0-----:R-:W-:-:S03]  /*12590*/  LEA R14, P0, R12, R14, 0x2 ;  /* 0x0000000e0c0e7211 */ /* 0x001fc600078010ff */
[----:B------:R-:W-:-:S05]  /*125a0*/  IMAD.IADD R9, R13, 0x1, R9 ;  /* 0x000000010d097824 */ /* 0x000fca00078e0209 */
[----:B--2---:R-:W-:Y:S01]  /*125b0*/  LEA.HI.X R9, R12, R15, R9, 0x2, P0 ;  /* 0x0000000f0c097211 */ /* 0x004fe200000f1409 */
[----:B------:R-:W-:Y:S01]  /*125c0*/  SHFL.IDX PT, R10, R14, RZ, 0x1c1f ;  /* 0x001c1fff0e0a7589 */ /* 0x000fe200000e0000 */
[----:B------:R-:W-:-:S03]  /*125d0*/  IMAD.IADD R153, R158, 0x1, R206 ;  /* 0x000000019e997824 */ /* 0x000fc600078e02ce */
[----:B------:R-:W0:Y:S04]  /*125e0*/  SHFL.IDX PT, R11, R9, RZ, 0x1c1f ;  /* 0x001c1fff090b7589 */ /* 0x000e2800000e0000 */
[----:B------:R-:W-:Y:S04]  /*125f0*/  SHFL.IDX PT, R12, R14, 0x1, 0x1c1f ;  /* 0x003c1f000e0c7f89 */ /* 0x000fe800000e0000 */
[----:B------:R-:W1:Y:S01]  /*12600*/  SHFL.IDX PT, R13, R9, 0x1, 0x1c1f ;  /* 0x003c1f00090d7f89 */ /* 0x000e6200000e0000 */
[----:B------:R-:W-:Y:S01]  /*12610*/  LOP3.LUT P0, RZ, R157, 0x3, RZ, 0xc0, !PT ;  /* 0x000000039dff7812 */ /* 0x000fe2000780c0ff */
[----:B------:R-:W-:-:S03]  /*12620*/  VIADD R152, R153, 0x8 ;  /* 0x0000000899987836 */ /* 0x000fc60000000000 */
[-C--:B------:R-:W-:Y:S02]  /*12630*/  ISETP.GE.OR P3, PT, R153, R0.reuse, P0 ;  /* 0x000000009900720c */ /* 0x080fe40000766670 */
[----:B------:R-:W-:-:S11]  /*12640*/  ISETP.GE.OR P0, PT, R152, R0, P0 ;  /* 0x000000009800720c */ /* 0x000fd60000706670 */
[----:B0-----:R0:W-:Y:S04]  /*12650*/  @!P3 ST.E desc[UR40][R10.64], R154 ;  /* 0x0000009a0a00b985 */ /* 0x0011e8000c101928 */
[----:B-1----:R0:W-:Y:S01]  /*12660*/  @!P0 ST.E desc[UR40][R12.64], R3 ;  /* 0x000000030c008985 */ /* 0x0021e2000c101928 */
[----:B------:R-:W-:Y:S05]  /*12670*/  @P2 BRA `(.L_x_14020) ;  /* 0x0000001000382947 */ /* 0x000fea0003800000 */
[----:B0-----:R-:W0:Y:S01]  /*12680*/  S2R R3, SR_TID.X ;  /* 0x0000000000037919 */ /* 0x001e220000002100 */
[----:B------:R-:W-:Y:S01]  /*12690*/  ULDC.64 UR4, c[0x0][0xaa0] ;  /* 0x0002a80000047ab9 */ /* 0x000fe20000000a00 */
[----:B------:R-:W1:Y:S01]  /*126a0*/  @P1 LDC R15, c[0x0][0xbec] ;  /* 0x0002fb00ff0f1b82 */ /* 0x000e620000000800 */
        /* <DEDUP_REMOVED lines=15> */
[----:B------:R-:W-:Y:S02]  /*127a0*/  IADD3 R41, P4, R20, 0x4000, RZ ;  /* 0x0000400014297810 */ /* 0x000fe40007f9e0ff */
[----:B------:R-:W-:Y:S01]  /*127b0*/  LOP3.LUT R64, R65, 0x380, RZ, 0xc0, !PT ;  /* 0x0000038041407812 */ /* 0x000fe200078ec0ff */
[----:B------:R-:W5:Y:S01]  /*127c0*/  LD.E.128 R44, desc[UR40][R44.64] ;  /* 0x000000282c2c7980 */ /* 0x000f62000c101d00 */
        /* <DEDUP_REMOVED lines=13> */
[----:B------:R-:W-:Y:S02]  /*128a0*/  LOP3.LUT R32, R32, R33, RZ, 0x3c, !PT ;  /* 0x0000002120207212 */ /* 0x000fe400078e3cff */
[----:B------:R-:W-:Y:S01]  /*128b0*/  LOP3.LUT R36, R36, R37, RZ, 0x3c, !PT ;  /* 0x0000002524247212 */ /* 0x000fe200078e3cff */
[--C-:B------:R-:W-:Y:S01]  /*128c0*/  IMAD.X R37, RZ, RZ, R21.reuse, P3 ;  /* 0x000000ffff257224 */ /* 0x100fe200018e0615 */
[----:B------:R-:W-:Y:S01]  /*128d0*/  LOP3.LUT R40, R40, R41, RZ, 0x3c, !PT ;  /* 0x0000002928287212 */ /* 0x000fe200078e3cff */
[----:B------:R-:W-:Y:S01]  /*128e0*/  IMAD.X R41, RZ, RZ, R21, P4 ;  /* 0x000000ffff297224 */ /* 0x000fe200020e0615 */
[----:B------:R-:W-:Y:S01]  /*128f0*/  IADD3.X R33, RZ, R21, RZ, P2, !PT ;  /* 0x00000015ff217210 */ /* 0x000fe200017fe4ff */
[----:B------:R-:W5:Y:S01]  /*12900*/  LD.E.128 R28, desc[UR40][R28.64] ;  /* 0x000000281c1c7980 */ /* 0x000f62000c101d00 */
[----:B------:R-:W-:-:S02]  /*12910*/  IADD3 R12, P5, R20, 0xf000, RZ ;  /* 0x0000f000140c7810 */ /* 0x000fc40007fbe0ff */
[C---:B------:R-:W-:Y:S01]  /*12920*/  IADD3 R49, P0, R20.reuse, 0x6000, RZ ;  /* 0x0000600014317810 */ /* 0x040fe20007f1e0ff */
[----:B------:R-:W5:Y:S01]  /*12930*/  LD.E.128 R36, desc[UR40][R36.64] ;  /* 0x0000002824247980 */ /* 0x000f62000c101d00 */
[C---:B------:R-:W-:Y:S01]  /*12940*/  IADD3 R53, P2, R20.reuse, 0x7000, RZ ;  /* 0x0000700014357810 */ /* 0x040fe20007f5e0ff */
[----:B------:R-:W-:Y:S01]  /*12950*/  IMAD.X R85, RZ, RZ, R21, P5 ;  /* 0x000000ffff557224 */ /* 0x000fe200028e0615 */
[C---:B------:R-:W-:Y:S01]  /*12960*/  IADD3 R57, P3, R20.reuse, 0x8000, RZ ;  /* 0x0000800014397810 */ /* 0x040fe20007f7e0ff */
[----:B------:R-:W5:Y:S01]  /*12970*/  LD.E.128 R32, desc[UR40][R32.64] ;  /* 0x0000002820207980 */ /* 0x000f62000c101d00 */
[----:B------:R-:W-:Y:S02]  /*12980*/  IADD3 R61, P4, R20, 0x9000, RZ ;  /* 0x00009000143d7810 */ /* 0x000fe40007f9e0ff */
[----:B------:R-:W-:Y:S01]  /*12990*/  LOP3.LUT R9, R12, 0x380, RZ, 0xc0, !PT ;  /* 0x000003800c097812 */ /* 0x000fe200078ec0ff */
[----:B------:R-:W5:Y:S01]  /*129a0*/  LD.E.128 R40, desc[UR40][R40.64] ;  /* 0x0000002828287980 */ /* 0x000f62000c101d00 */
[----:B------:R-:W-:-:S02]  /*129b0*/  LOP3.LUT R48, R49, 0x380, RZ, 0xc0, !PT ;  /* 0x0000038031307812 */ /* 0x000fc400078ec0ff */
[----:B------:R-:W-:Y:S01]  /*129c0*/  LOP3.LUT R52, R53, 0x380, RZ, 0xc0, !PT ;  /* 0x0000038035347812 */ /* 0x000fe200078ec0ff */
[----:B------:R-:W5:Y:S01]  /*129d0*/  LD.E.128 R64, desc[UR40][R64.64] ;  /* 0x0000002840407980 */ /* 0x000f62000c101d00 */
        /* <DEDUP_REMOVED lines=26> */
[C---:B------:R-:W-:Y:S01]  /*12b80*/  IMAD R13, R4.reuse, UR5, R9 ;  /* 0x00000005040d7c24 */ /* 0x040fe2000f8e0209 */
[----:B------:R-:W-:Y:S01]  /*12b90*/  LOP3.LUT R12, R11, 0xfffffff8, RZ, 0xc0, !PT ;  /* 0xfffffff80b0c7812 */ /* 0x000fe200078ec0ff */
[----:B------:R-:W-:Y:S01]  /*12ba0*/  IMAD.WIDE.U32 R8, R4, UR4, RZ ;  /* 0x0000000404087c25 */ /* 0x000fe2000f8e00ff */
[----:B------:R-:W-:Y:S01]  /*12bb0*/  LOP3.LUT R68, R69, 0x380, RZ, 0xc0, !PT ;  /* 0x0000038045447812 */ /* 0x000fe200078ec0ff */
[----:B------:R-:W0:Y:S01]  /*12bc0*/  @P1 LDC R4, c[0x0][0xbf0] ;  /* 0x0002fc00ff041b82 */ /* 0x000e220000000800 */
[----:B------:R-:W-:Y:S01]  /*12bd0*/  LOP3.LUT R72, R73, 0x380, RZ, 0xc0, !PT ;  /* 0x0000038049487812 */ /* 0x000fe200078ec0ff */
[----:B------:R-:W-:Y:S01]  /*12be0*/  IMAD.IADD R3, R3, 0x1, -R12 ;  /* 0x0000000103037824 */ /* 0x000fe200078e0a0c */
[----:B------:R-:W-:Y:S01]  /*12bf0*/  LOP3.LUT R76, R77, 0x380, RZ, 0xc0, !PT ;  /* 0x000003804d4c7812 */ /* 0x000fe200078ec0ff */
[----:B------:R-:W-:Y:S01]  /*12c00*/  IMAD.IADD R9, R9, 0x1, R13 ;  /* 0x0000000109097824 */ /* 0x000fe200078e020d */
[----:B------:R-:W-:Y:S01]  /*12c10*/  LOP3.LUT R80, R81, 0x380, RZ, 0xc0, !PT ;  /* 0x0000038051507812 */ /* 0x000fe200078ec0ff */
[----:B------:R-:W-:Y:S01]  /*12c20*/  ULDC.64 UR4, c[0x0][0xae8] ;  /* 0x0002ba0000047ab9 */ /* 0x000fe20000000a00 */
[----:B------:R-:W-:Y:S01]  /*12c30*/  IMAD R3, R3, 0x20, R10 ;  /* 0x0000002003037824 */ /* 0x000fe200078e020a */
[----:B------:R-:W-:Y:S01]  /*12c40*/  SHF.R.U64 R68, R68, 0x3, RZ ;  /* 0x0000000344447819 */ /* 0x000fe200000012ff */
[----:B------:R-:W-:Y:S01]  /*12c50*/  IMAD.WIDE.U32 R8, R222, UR4, R8 ;  /* 0x00000004de087c25 */ /* 0x000fe2000f8e0008 */
[----:B------:R-:W-:Y:S01]  /*12c60*/  SHF.R.U64 R72, R72, 0x3, RZ ;  /* 0x0000000348487819 */ /* 0x000fe200000012ff */
[----:B------:R2:W5:Y:S01]  /*12c70*/  LD.E.128 R24, desc[UR40][R20.64] ;  /* 0x0000002814187980 */ /* 0x000562000c101d00 */
[----:B------:R-:W-:Y:S01]  /*12c80*/  SHF.R.U64 R76, R76, 0x3, RZ ;  /* 0x000000034c4c7819 */ /* 0x000fe200000012ff */
[----:B------:R-:W-:Y:S01]  /*12c90*/  IMAD.IADD R12, R206, 0x1, R3 ;  /* 0x00000001ce0c7824 */ /* 0x000fe200078e0203 */
[----:B------:R-:W-:Y:S01]  /*12ca0*/  SHF.R.U64 R80, R80, 0x3, RZ ;  /* 0x0000000350507819 */ /* 0x000fe200000012ff */
[----:B------:R-:W5:Y:S01]  /*12cb0*/  LD.E.128 R56, desc[UR40][R56.64] ;  /* 0x0000002838387980 */ /* 0x000f62000c101d00 */
        /* <DEDUP_REMOVED lines=10> */
[--C-:B------:R-:W-:Y:S01]  /*12d60*/  IMAD.X R73, RZ, RZ, R21.reuse, P2 ;  /* 0x000000ffff497224 */ /* 0x100fe200010e0615 */
[----:B------:R-:W-:Y:S01]  /*12d70*/  IADD3.X R81, RZ, R21, RZ, P4, !PT ;  /* 0x00000015ff517210 */ /* 0x000fe200027fe4ff */
[----:B------:R-:W-:Y:S01]  /*12d80*/  IMAD.X R77, RZ, RZ, R21, P3 ;  /* 0x000000ffff4d7224 */ /* 0x000fe200018e0615 */
[----:B------:R-:W5:Y:S01]  /*12d90*/  LD.E.128 R84, desc[UR40][R84.64] ;  /* 0x0000002854547980 */ /* 0x000f62000c101d00 */
[----:B------:R-:W-:-:S02]  /*12da0*/  IMAD R13, R13, UR4, RZ ;  /* 0x000000040d0d7c24 */ /* 0x000fc4000f8e02ff */
[----:B------:R-:W-:Y:S01]  /*12db0*/  IMAD.MOV.U32 R11, RZ, RZ, R12 ;  /* 0x000000ffff0b7224 */ /* 0x000fe200078e000c */
[----:B0-----:R-:W-:Y:S01]  /*12dc0*/  @P1 SHF.R.U32.HI R11, RZ, R4, R3 ;  /* 0x00000004ff0b1219 */ /* 0x001fe20000011603 */
        /* <DEDUP_REMOVED lines=33> */
[----:B--2---:R-:W-:Y:S01]  /*12fe0*/  LEA.HI.X R20, R8, UR5, R9, 0x1, P0 ;  /* 0x0000000508147c11 */ /* 0x004fe200080f0c09 */
[----:B------:R-:W-:Y:S08]  /*12ff0*/  BRA.DIV UR4, `(.L_x_14021) ;  /* 0x000000ca04547947 */ /* 0x000ff0000b800000 */
[----:B------:R0:W1:Y:S04]  /*13000*/  SHFL.IDX PT, R4, R20, RZ, 0x181f ;  /* 0x00181fff14047589 */ /* 0x00006800000e0000 */
[----:B------:R0:W2:Y:S02]  /*13010*/  SHFL.IDX PT, R14, R3, RZ, 0x181f ;  /* 0x00181fff030e7589 */ /* 0x0000a400000e0000 */
.L_x_14247:
[----:B------:R-:W-:Y:S01]  /*13020*/  IADD3 R21, R10, R206, RZ ;  /* 0x000000ce0a157210 */ /* 0x000fe20007ffe0ff */
[----:B------:R-:W-:Y:S01]  /*13030*/  BSSY B1, `(.L_x_14022) ;  /* 0x000001a000017945 */ /* 0x000fe20003800000 */
[----:B------:R-:W-:Y:S02]  /*13040*/  VIADD R89, R205, 0xc0 ;  /* 0x000000c0cd597836 */ /* 0x000fe40000000000 */
        /* <DEDUP_REMOVED lines=24> */
.L_x_14023:
[----:B------:R-:W-:Y:S05]  /*131d0*/  BSYNC B1 ;  /* 0x0000000000017941 */ /* 0x000fea0003800000 */
.L_x_14022:
[----:B------:R-:W-:Y:S01]  /*131e0*/  UMOV UR4, 0xffffffff ;  /* 0xffffffff00047882 */ /* 0x000fe20000000000 */
[----:B---3-5:R-:W-:Y:S02]  /*131f0*/  SHF.R.S32.HI R24, RZ, 0x1f, R89 ;  /* 0x0000001fff187819 */ /* 0x028fe40000011459 */
[----:B------:R-:W-:Y:S05]  /*13200*/  BRA.DIV UR4, `(.L_x_14024) ;  /* 0x000000ca04047947 */ /* 0x000fea000b800000 */
[----:B-1----:R1:W3:Y:S04]  /*13210*/  SHFL.IDX PT, R4, R20, 0x1, 0x181f ;  /* 0x00381f0014047f89 */ /* 0x0022e800000e0000 */
[----:B--2---:R1:W2:Y:S02]  /*13220*/  SHFL.IDX PT, R14, R3, 0x1, 0x181f ;  /* 0x00381f00030e7f89 */ /* 0x0042a400000e0000 */
.L_x_14251:
        /* <DEDUP_REMOVED lines=24> */
.L_x_14026:
[----:B------:R-:W-:Y:S05]  /*133b0*/  BSYNC B1 ;  /* 0x0000000000017941 */ /* 0x000fea0003800000 */
.L_x_14025:
[----:B------:R-:W-:-:S03]  /*133c0*/  UMOV UR4, 0xffffffff ;  /* 0xffffffff00047882 */ /* 0x000fc60000000000 */
[----:B------:R-:W-:Y:S05]  /*133d0*/  BRA.DIV UR4, `(.L_x_14027) ;  /* 0x000000c604d87947 */ /* 0x000fea000b800000 */
[----:B---3--:R3:W0:Y:S04]  /*133e0*/  SHFL.IDX PT, R4, R20, 0x2, 0x181f ;  /* 0x00581f0014047f89 */ /* 0x00862800000e0000 */
[----:B--2-4-:R3:W2:Y:S02]  /*133f0*/  SHFL.IDX PT, R14, R3, 0x2, 0x181f ;  /* 0x00581f00030e7f89 */ /* 0x0146a400000e0000 */
.L_x_14255:
        /* <DEDUP_REMOVED lines=24> */
.L_x_14029:
[----:B------:R-:W-:Y:S05]  /*13580*/  BSYNC B1 ;  /* 0x0000000000017941 */ /* 0x000fea0003800000 */
.L_x_14028:
[----:B------:R-:W-:-:S03]  /*13590*/  UMOV UR4, 0xffffffff ;  /* 0xffffffff00047882 */ /* 0x000fc60000000000 */
[----:B------:R-:W-:Y:S05]  /*135a0*/  BRA.DIV UR4, `(.L_x_14030) ;  /* 0x000000c604ac7947 */ /* 0x000fea000b800000 */
[----:B0-----:R0:W0:Y:S04]  /*135b0*/  SHFL.IDX PT, R4, R20, 0x3, 0x181f ;  /* 0x00781f0014047f89 */ /* 0x00102800000e0000 */
[----:B--2-4-:R2:W4:Y:S02]  /*135c0*/  SHFL.IDX PT, R14, R3, 0x3, 0x181f ;  /* 0x00781f00030e7f89 */ /* 0x01452400000e0000 */
.L_x_14259:
[----:B-123--:R-:W-:-:S05]  /*135d0*/  VIADD R3, R21, 0x60 ;  /* 0x0000006015037836 */ /* 0x00efca0000000000 */
[----:B------:R-:W-:-:S13]  /*135e0*/  ISETP.GE.AND P0, PT, R3, R0, PT ;  /* 0x000000000300720c */ /* 0x000fda0003f06270 */
[----:B------:R-:W-:Y:S05]  /*135f0*/  @P0 BRA `(.L_x_14031) ;  /* 0x0000002c00a80947 */ /* 0x000fea0003800000 */
[----:B------:R-:W-:Y:S01]  /*13600*/  ULDC UR4, c[0x0][0xac8] ;  /* 0x0002b20000047ab9 */ /* 0x000fe20000000800 */
[----:B------:R-:W-:Y:S02]  /*13610*/  SHF.R.S32.HI R25, RZ, 0x1f, R205 ;  /* 0x0000001fff197819 */ /* 0x000fe400000114cd */
[----:B------:R-:W-:Y:S02]  /*13620*/  ISETP.GE.AND P3, PT, R205, UR4, PT ;  /* 0x00000004cd007c0c */ /* 0x000fe4000bf66270 */
[----:B------:R-:W-:Y:S02]  /*13630*/  ISETP.GE.AND P4, PT, R217, UR4, PT ;  /* 0x00000004d9007c0c */ /* 0x000fe4000bf86270 */
[----:B------:R-:W-:Y:S02]  /*13640*/  ISETP.GE.AND P5, PT, R216, UR4, PT ;  /* 0x00000004d8007c0c */ /* 0x000fe4000bfa6270 */
[----:B0-----:R-:W-:Y:S02]  /*13650*/  SHF.R.S32.HI R20, RZ, 0x1f, R217 ;  /* 0x0000001fff147819 */ /* 0x001fe400000114d9 */
[----:B------:R-:W-:-:S05]  /*13660*/  SHF.R.S32.HI R15, RZ, 0x1f, R216 ;  /* 0x0000001fff0f7819 */ /* 0x000fca00000114d8 */
[-C--:B----4-:R-:W-:Y:S02]  /*13670*/  @!P3 LEA R8, P0, R205, R14.reuse, 0x1 ;  /* 0x0000000ecd08b211 */ /* 0x090fe400078008ff */
        /* <DEDUP_REMOVED lines=14> */
.L_x_14020:
[----:B0-----:R-:W0:Y:S01]  /*13760*/  @P1 LDC R10, c[0x0][0xbec] ;  /* 0x0002fb00ff0a1b82 */ /* 0x001e220000000800 */
[----:B------:R-:W-:Y:S01]  /*13770*/  IMAD.MOV.U32 R3, RZ, RZ, R155 ;  /* 0x000000ffff037224 */ /* 0x000fe200078e009b */
[----:B------:R-:W-:Y:S01]  /*13780*/  ULDC.64 UR4, c[0x0][0xb08] ;  /* 0x0002c20000047ab9 */ /* 0x000fe20000000a00 */
[----:B------:R-:W-:-:S05]  /*13790*/  SHF.R.S32.HI R11, RZ, 0x1f, R224 ;  /* 0x0000001fff0b7819 */ /* 0x000fca00000114e0 */
[----:B------:R-:W1:Y:S01]  /*137a0*/  @P1 LDC R9, c[0x0][0xbf0] ;  /* 0x0002fc00ff091b82 */ /* 0x000e620000000800 */
[----:B0-----:R-:W-:-:S05]  /*137b0*/  @P1 IMAD.HI.U32 R10, R155, R10, RZ ;  /* 0x0000000a9b0a1227 */ /* 0x001fca00078e00ff */
[----:B-1----:R-:W-:Y:S01]  /*137c0*/  @P1 SHF.R.U32.HI R3, RZ, R9, R10 ;  /* 0x00000009ff031219 */ /* 0x002fe2000001160a */
[----:B------:R-:W-:-:S04]  /*137d0*/  IMAD R9, R8, UR4, RZ ;  /* 0x0000000408097c24 */ /* 0x000fc8000f8e02ff */
[C---:B------:R-:W-:Y:S02]  /*137e0*/  IMAD R10, R4.reuse, UR5, R9 ;  /* 0x00000005040a7c24 */ /* 0x040fe4000f8e0209 */
[----:B------:R-:W-:Y:S01]  /*137f0*/  IMAD.WIDE.U32 R8, R4, UR4, RZ ;  /* 0x0000000404087c25 */ /* 0x000fe2000f8e00ff */
[----:B------:R-:W-:-:S03]  /*13800*/  ULDC.64 UR4, c[0x0][0xb38] ;  /* 0x0002ce0000047ab9 */ /* 0x000fc60000000a00 */
[----:B------:R-:W-:Y:S02]  /*13810*/  IMAD.IADD R9, R9, 0x1, R10 ;  /* 0x0000000109097824 */ /* 0x000fe400078e020a */
[----:B------:R-:W-:Y:S02]  /*13820*/  IMAD.MOV R4, RZ, RZ, -R3 ;  /* 0x000000ffff047224 */ /* 0x000fe400078e0a03 */
[----:B------:R-:W-:-:S04]  /*13830*/  IMAD.WIDE.U32 R8, R222, UR4, R8 ;  /* 0x00000004de087c25 */ /* 0x000fc8000f8e0008 */
[----:B------:R-:W-:Y:S01]  /*13840*/  IMAD R9, R222, UR5, R9 ;  /* 0x00000005de097c24 */ /* 0x000fe2000f8e0209 */
[----:B------:R-:W-:Y:S01]  /*13850*/  ULDC.64 UR4, c[0x0][0xb40] ;  /* 0x0002d00000047ab9 */ /* 0x000fe20000000a00 */
[----:B------:R-:W-:Y:S02]  /*13860*/  IMAD R4, R156, R4, R155 ;  /* 0x000000049c047224 */ /* 0x000fe400078e029b */
[----:B------:R-:W-:Y:S02]  /*13870*/  IMAD R11, R11, UR4, RZ ;  /* 0x000000040b0b7c24 */ /* 0x000fe4000f8e02ff */
[----:B------:R-:W-:-:S04]  /*13880*/  IMAD.WIDE.U32 R8, R224, UR4, R8 ;  /* 0x00000004e0087c25 */ /* 0x000fc8000f8e0008 */
        /* <DEDUP_REMOVED lines=21> */
[----:B------:R-:W-:Y:S01]  /*139e0*/  UMOV UR4, 0xffffffff ;  /* 0xffffffff00047882 */ /* 0x000fe20000000000 */
[----:B------:R-:W-:-:S04]  /*139f0*/  IADD3 R9, R9, R11, RZ ;  /* 0x0000000b09097210 */ /* 0x000fc80007ffe0ff */
[----:B------:R-:W-:Y:S01]  /*13a00*/  LEA.HI.X R4, R8, UR5, R9, 0x2, P0 ;  /* 0x0000000508047c11 */ /* 0x000fe200080f1409 */
[----:B------:R-:W-:Y:S06]  /*13a10*/  BRA.DIV UR4, `(.L_x_14032) ;  /* 0x000000c204d87947 */ /* 0x000fec000b800000 */
[----:B------:R0:W1:Y:S04]  /*13a20*/  SHFL.IDX PT, R20, R4, RZ, 0x1c1f ;  /* 0x001c1fff04147589 */ /* 0x00006800000e0000 */
[----:B------:R0:W2:Y:S02]  /*13a30*/  SHFL.IDX PT, R12, R3, RZ, 0x1c1f ;  /* 0x001c1fff030c7589 */ /* 0x0000a400000e0000 */
.L_x_14262:
        /* <DEDUP_REMOVED lines=17> */
[----:B------:R-:W-:-:S05]  /*13b50*/  @!P0 IMAD.WIDE R8, R210, 0x4, R8 ;  /* 0x00000004d2088825 */ /* 0x000fca00078e0208 */
[----:B------:R1:W-:Y:S01]  /*13b60*/  @!P0 ST.E.64 desc[UR40][R8.64], R24 ;  /* 0x0000001808008985 */ /* 0x0003e2000c101b28 */
[----:B------:R-:W-:Y:S02]  /*13b70*/  ISETP.GE.AND P0, PT, R11, UR4, PT ;  /* 0x000000040b007c0c */ /* 0x000fe4000bf06270 */
[C---:B-1----:R-:W-:Y:S01]  /*13b80*/  @!P1 LEA R8, P2, R13.reuse, R12, 0x2 ;  /* 0x0000000c0d089211 */ /* 0x042fe200078410ff */
[C---:B------:R-:W-:Y:S02]  /*13b90*/  VIADD R24, R210.reuse, 0x40 ;  /* 0x00000040d2187836 */ /* 0x040fe40000000000 */
[C---:B------:R-:W-:Y:S01]  /*13ba0*/  VIADD R25, R210.reuse, 0x60 ;  /* 0x00000060d2197836 */ /* 0x040fe20000000000 */
[----:B------:R-:W-:Y:S01]  /*13bb0*/  @!P1 LEA.HI.X R9, R13, R20, R14, 0x2, P2 ;  /* 0x000000140d099211 */ /* 0x000fe200010f140e */
[C---:B------:R-:W-:Y:S01]  /*13bc0*/  VIADD R14, R210.reuse, 0x10 ;  /* 0x00000010d20e7836 */ /* 0x040fe20000000000 */
[----:B------:R-:W-:Y:S01]  /*13bd0*/  SHF.R.S32.HI R24, RZ, 0x1f, R24 ;  /* 0x0000001fff187819 */ /* 0x000fe20000011418 */
[----:B------:R-:W-:Y:S01]  /*13be0*/  VIADD R13, R210, 0x20 ;  /* 0x00000020d20d7836 */ /* 0x000fe20000000000 */
[----:B------:R-:W-:Y:S01]  /*13bf0*/  SHF.R.S32.HI R25, RZ, 0x1f, R25 ;  /* 0x0000001fff197819 */ /* 0x000fe20000011419 */
[----:B------:R1:W-:Y:S01]  /*13c00*/  @!P1 ST.E.64 desc[UR40][R8.64], R28 ;  /* 0x0000001c08009985 */ /* 0x0003e2000c101b28 */
[----:B------:R-:W-:-:S02]  /*13c10*/  SHF.R.S32.HI R14, RZ, 0x1f, R14 ;  /* 0x0000001fff0e7819 */ /* 0x000fc4000001140e */
        /* <DEDUP_REMOVED lines=11> */
[----:B------:R-:W-:Y:S02]  /*13cd0*/  ISETP.GE.AND P2, PT, R11, UR4, PT ;  /* 0x000000040b007c0c */ /* 0x000fe4000bf46270 */
[----:B------:R-:W-:Y:S01]  /*13ce0*/  IADD3 R10, R210, 0x30, RZ ;  /* 0x00000030d20a7810 */ /* 0x000fe20007ffe0ff */
        /* <DEDUP_REMOVED lines=32> */
[C---:B------:R-:W-:Y:S01]  /*13ef0*/  VIADD R24, R210.reuse, 0x50 ;  /* 0x00000050d2187836 */ /* 0x040fe20000000000 */
[----:B--2---:R-:W-:Y:S01]  /*13f00*/  @!P2 LEA R10, P5, R15, R12, 0x2 ;  /* 0x0000000c0f0aa211 */ /* 0x004fe200078a10ff */
        /* <DEDUP_REMOVED lines=85> */
[----:B------:R-:W-:Y:S01]  /*14460*/  VIADD R15, R210, 0xb8 ;  /* 0x000000b8d20f7836 */ /* 0x000fe20000000000 */
[----:B------:R-:W-:-:S02]  /*14470*/  SHF.R.S32.HI R25, RZ, 0x1f, R25 ;  /* 0x0000001fff197819 */ /* 0x000fc40000011419 */
[----:B------:R-:W-:Y:S01]  /*14480*/  IADD3 R21, R210, 0xc8, RZ ;  /* 0x000000c8d2157810 */ /* 0x000fe20007ffe0ff */
[----:B------:R2:W-:Y:S01]  /*14490*/  @!P2 ST.E.64 desc[UR40][R10.64], R108 ;  /* 0x0000006c0a00a985 */ /* 0x0005e2000c101b28 */
[----:B------:R-:W-:Y:S02]  /*144a0*/  SHF.R.S32.HI R15, RZ, 0x1f, R15 ;  /* 0x0000001fff0f7819 */ /* 0x000fe4000001140f */
[----:B------:R-:W-:Y:S02]  /*144b0*/  ISETP.GE.AND P2, PT, R21, UR4, PT ;  /* 0x0000000415007c0c */ /* 0x000fe4000bf46270 */
[----:B-1----:R-:W-:-:S04]  /*144c0*/  @!P4 LEA R8, P3, R24, R12, 0x2 ;  /* 0x0000000c1808c211 */ /* 0x002fc800078610ff */
[----:B------:R-:W-:Y:S01]  /*144d0*/  @!P4 LEA.HI.X R9, R24, R20, R25, 0x2, P3 ;  /* 0x000000141809c211 */ /* 0x000fe200018f1419 */
[----:B------:R-:W-:Y:S01]  /*144e0*/  VIADD R24, R210, 0xc8 ;  /* 0x000000c8d2187836 */ /* 0x000fe20000000000 */
[----:B------:R-:W-:Y:S02]  /*144f0*/  ISETP.GE.AND P3, PT, R237, UR4, PT ;  /* 0x00000004ed007c0c */ /* 0x000fe4000bf66270 */
[C---:B--2---:R-:W-:Y:S01]  /*14500*/  @!P1 LEA R10, P5, R14.reuse, R12, 0x2 ;  /* 0x0000000c0e0a9211 */ /* 0x044fe200078a10ff */
[----:B------:R1:W-:Y:S01]  /*14510*/  @!P4 ST.E.64 desc[UR40][R8.64], R112 ;  /* 0x000000700800c985 */ /* 0x0003e2000c101b28 */
[----:B------:R-:W-:Y:S02]  /*14520*/  SHF.R.S32.HI R24, RZ, 0x1f, R24 ;  /* 0x0000001fff187819 */ /* 0x000fe40000011418 */
[----:B------:R-:W-:Y:S01]  /*14530*/  @!P1 LEA.HI.X R11, R14, R20, R15, 0x2, P5 ;  /* 0x000000140e0b9211 */ /* 0x000fe200028f140f */
[----:B------:R-:W-:-:S04]  /*14540*/  VIADD R14, R210, 0xc0 ;  /* 0x000000c0d20e7836 */ /* 0x000fc80000000000 */
[----:B------:R2:W-:Y:S01]  /*14550*/  @!P1 ST.E.64 desc[UR40][R10.64], R116 ;  /* 0x000000740a009985 */ /* 0x0005e2000c101b28 */
[----:B------:R-:W-:Y:S02]  /*14560*/  SHF.R.S32.HI R14, RZ, 0x1f, R14 ;  /* 0x0000001fff0e7819 */ /* 0x000fe4000001140e */
[----:B------:R-:W-:Y:S02]  /*14570*/  ISETP.GE.AND P1, PT, R236, UR4, PT ;  /* 0x00000004ec007c0c */ /* 0x000fe4000bf26270 */
[----:B-1----:R-:W-:-:S04]  /*14580*/  @!P0 LEA R8, P4, R13, R12, 0x2 ;  /* 0x0000000c0d088211 */ /* 0x002fc800078810ff */
[----:B------:R-:W-:Y:S02]  /*14590*/  @!P0 LEA.HI.X R9, R13, R20, R14, 0x2, P4 ;  /* 0x000000140d098211 */ /* 0x000fe400020f140e */
[-C--:B------:R-:W-:Y:S02]  /*145a0*/  @!P3 LEA R14, P4, R237, R12.reuse, 0x2 ;  /* 0x0000000ced0eb211 */ /* 0x080fe400078810ff */
[----:B--2---:R-:W-:Y:S01]  /*145b0*/  @!P2 LEA R10, P5, R21, R12, 0x2 ;  /* 0x0000000c150aa211 */ /* 0x004fe200078a10ff */
        /* <DEDUP_REMOVED lines=12> */
[----:B------:R-:W-:Y:S02]  /*14680*/  @!P1 LEA.HI.X R9, R236, R20, R13, 0x2, P5 ;  /* 0x00000014ec099211 */ /* 0x000fe400028f140d */
[----:B------:R-:W-:Y:S02]  /*14690*/  SHF.R.S32.HI R13, RZ, 0x1f, R235 ;  /* 0x0000001fff0d7819 */ /* 0x000fe400000114eb */
[----:B------:R-:W-:Y:S01]  /*146a0*/  SHF.R.S32.HI R24, RZ, 0x1f, R233 ;  /* 0x0000001fff187819 */ /* 0x000fe200000114e9 */
[----:B------:R1:W-:Y:S01]  /*146b0*/  @!P1 ST.E.64 desc[UR40][R8.64], R132 ;  /* 0x0000008408009985 */ /* 0x0003e2000c101b28 */
[C---:B--2---:R-:W-:Y:S02]  /*146c0*/  @!P0 LEA R10, P5, R235.reuse, R12, 0x2 ;  /* 0x0000000ceb0a8211 */ /* 0x044fe400078a10ff */
[----:B------:R-:W-:Y:S02]  /*146d0*/  SHF.R.S32.HI R21, RZ, 0x1f, R232 ;  /* 0x0000001fff157819 */ /* 0x000fe400000114e8 */
[----:B------:R-:W-:-:S02]  /*146e0*/  @!P0 LEA.HI.X R11, R235, R20, R13, 0x2, P5 ;  /* 0x00000014eb0b8211 */ /* 0x000fc400028f140d */
[C---:B---3--:R-:W-:Y:S02]  /*146f0*/  @!P4 LEA R14, P1, R234.reuse, R12, 0x2 ;  /* 0x0000000cea0ec211 */ /* 0x048fe400078210ff */
[----:B------:R-:W-:Y:S01]  /*14700*/  SHF.R.S32.HI R13, RZ, 0x1f, R234 ;  /* 0x0000001fff0d7819 */ /* 0x000fe200000114ea */
[----:B------:R3:W-:Y:S03]  /*14710*/  @!P0 ST.E.64 desc[UR40][R10.64], R136 ;  /* 0x000000880a008985 */ /* 0x0007e6000c101b28 */
[----:B------:R-:W-:Y:S02]  /*14720*/  @!P4 LEA.HI.X R15, R234, R20, R13, 0x2, P1 ;  /* 0x00000014ea0fc211 */ /* 0x000fe400008f140d */
[CC--:B-1----:R-:W-:Y:S02]  /*14730*/  @!P2 LEA R8, P5, R233.reuse, R12.reuse, 0x2 ;  /* 0x0000000ce908a211 */ /* 0x0c2fe400078a10ff */
[----:B------:R-:W-:Y:S01]  /*14740*/  @!P3 LEA R12, P1, R232, R12, 0x2 ;  /* 0x0000000ce80cb211 */ /* 0x000fe200078210ff */
[----:B------:R3:W-:Y:S01]  /*14750*/  @!P4 ST.E.64 desc[UR40][R14.64], R140 ;  /* 0x0000008c0e00c985 */ /* 0x0007e2000c101b28 */
[----:B------:R-:W-:-:S02]  /*14760*/  @!P2 LEA.HI.X R9, R233, R20, R24, 0x2, P5 ;  /* 0x00000014e909a211 */ /* 0x000fc400028f1418 */
[----:B------:R-:W-:-:S03]  /*14770*/  @!P3 LEA.HI.X R13, R232, R20, R21, 0x2, P1 ;  /* 0x00000014e80db211 */ /* 0x000fc600008f1415 */
[----:B------:R3:W-:Y:S04]  /*14780*/  @!P2 ST.E.64 desc[UR40][R8.64], R144 ;  /* 0x000000900800a985 */ /* 0x0007e8000c101b28 */
[----:B------:R3:W-:Y:S02]  /*14790*/  @!P3 ST.E.64 desc[UR40][R12.64], R148 ;  /* 0x000000940c00b985 */ /* 0x0007e4000c101b28 */
.L_x_14034:
[----:B------:R-:W-:Y:S05]  /*147a0*/  BSYNC B1 ;  /* 0x0000000000017941 */ /* 0x000fea0003800000 */
.L_x_14033:
[----:B------:R-:W-:-:S03]  /*147b0*/  UMOV UR4, 0xffffffff ;  /* 0xffffffff00047882 */ /* 0x000fc60000000000 */
[----:B------:R-:W-:Y:S05]  /*147c0*/  BRA.DIV UR4, `(.L_x_14035) ;  /* 0x000000b604a47947 */ /* 0x000fea000b800000 */
[----:B0-----:R-:W0:Y:S04]  /*147d0*/  SHFL.IDX PT, R4, R4, 0x1, 0x1c1f ;  /* 0x003c1f0004047f89 */ /* 0x001e2800000e0000 */
[----:B------:R-:W4:Y:S02]  /*147e0*/  SHFL.IDX PT, R3, R3, 0x1, 0x1c1f ;  /* 0x003c1f0003037f89 */ /* 0x000f2400000e0000 */
.L_x_14266:
[----:B------:R-:W-:-:S13]  /*147f0*/  ISETP.GE.AND P0, PT, R152, R0, PT ;  /* 0x000000009800720c */ /* 0x000fda0003f06270 */
[----:B------:R-:W-:Y:S05]  /*14800*/  @P0 BRA `(.L_x_14031) ;  /* 0x0000001c00240947 */ /* 0x000fea0003800000 */
[----:B------:R-:W-:Y:S01]  /*14810*/  ULDC UR4, c[0x0][0xac8] ;  /* 0x0002b20000047ab9 */ /* 0x000fe20000000800 */
[C---:B---3--:R-:W-:Y:S01]  /*14820*/  VIADD R15, R210.reuse, 0x8 ;  /* 0x00000008d20f7836 */ /* 0x048fe20000000000 */
[C---:B------:R-:W-:Y:S01]  /*14830*/  ISETP.GE.AND P2, PT, R210.reuse, UR4, PT ;  /* 0x00000004d2007c0c */ /* 0x040fe2000bf46270 */
[C---:B--2---:R-:W-:Y:S01]  /*14840*/  VIADD R12, R210.reuse, 0x10 ;  /* 0x00000010d20c7836 */ /* 0x044fe20000000000 */
[C---:B------:R-:W-:Y:S01]  /*14850*/  IADD3 R14, R210.reuse, 0x10, RZ ;  /* 0x00000010d20e7810 */ /* 0x040fe20007ffe0ff */
[C---:B-1----:R-:W-:Y:S01]  /*14860*/  VIADD R20, R210.reuse, 0x18 ;  /* 0x00000018d2147836 */ /* 0x042fe20000000000 */
[C---:B------:R-:W-:Y:S01]  /*14870*/  ISETP.GE.AND P3, PT, R15.reuse, UR4, PT ;  /* 0x000000040f007c0c */ /* 0x040fe2000bf66270 */
[----:B------:R-:W-:Y:S01]  /*14880*/  VIADD R21, R210, 0x8 ;  /* 0x00000008d2157836 */ /* 0x000fe20000000000 */
[----:B------:R-:W-:Y:S01]  /*14890*/  ISETP.GE.AND P1, PT, R12, UR4, PT ;  /* 0x000000040c007c0c */ /* 0x000fe2000bf26270 */
[----:B------:R-:W-:Y:S01]  /*148a0*/  VIADD R13, R210, 0x20 ;  /* 0x00000020d20d7836 */ /* 0x000fe20000000000 */
[----:B------:R-:W-:Y:S01]  /*148b0*/  ISETP.GE.AND P0, PT, R20, UR4, PT ;  /* 0x0000000414007c0c */ /* 0x000fe2000bf06270 */
[C---:B------:R-:W-:Y:S01]  /*148c0*/  VIADD R29, R210.reuse, 0x68 ;  /* 0x00000068d21d7836 */ /* 0x040fe20000000000 */
[----:B------:R-:W-:Y:S01]  /*148d0*/  SHF.R.S32.HI R21, RZ, 0x1f, R21 ;  /* 0x0000001fff157819 */ /* 0x000fe20000011415 */
[C---:B------:R-:W-:Y:S01]  /*148e0*/  VIADD R25, R210.reuse, 0x70 ;  /* 0x00000070d2197836 */ /* 0x040fe20000000000 */
[----:B------:R-:W-:Y:S01]  /*148f0*/  SHF.R.S32.HI R14, RZ, 0x1f, R14 ;  /* 0x0000001fff0e7819 */ /* 0x000fe2000001140e */
[----:B----4-:R-:W-:Y:S01]  /*14900*/  @!P2 IMAD.MOV.U32 R8, RZ, RZ, R3 ;  /* 0x000000ffff08a224 */ /* 0x010fe200078e0003 */
[C---:B------:R-:W-:Y:S01]  /*14910*/  IADD3 R28, R210.reuse, 0x70, RZ ;  /* 0x00000070d21c7810 */ /* 0x040fe20007ffe0ff */
[----:B0-----:R-:W-:Y:S01]  /*14920*/  @!P2 IMAD.MOV.U32 R9, RZ, RZ, R4 ;  /* 0x000000ffff09a224 */ /* 0x001fe200078e0004 */
[C---:B------:R-:W-:Y:S01]  /*14930*/  IADD3 R36, R210.reuse, 0x98, RZ ;  /* 0x00000098d2247810 */ /* 0x040fe20007ffe0ff */
[C---:B------:R-:W-:Y:S01]  /*14940*/  VIADD R32, R210.reuse, 0x78 ;  /* 0x00000078d2207836 */ /* 0x040fe20000000000 */
[----:B------:R-:W-:Y:S01]  /*14950*/  @!P3 LEA R10, P4, R15, R3, 0x2 ;  /* 0x000000030f0ab211 */ /* 0x000fe200078810ff */
[----:B------:R-:W-:Y:S01]  /*14960*/  @!P2 IMAD.WIDE R8, R210, 0x4, R8 ;  /* 0x00000004d208a825 */ /* 0x000fe200078e0208 */
[----:B------:R-:W-:-:S02]  /*14970*/  SHF.R.S32.HI R28, RZ, 0x1f, R28 ;  /* 0x0000001fff1c7819 */ /* 0x000fc4000001141c */
[----:B------:R-:W-:Y:S01]  /*14980*/  @!P3 LEA.HI.X R11, R15, R4, R21, 0x2, P4 ;  /* 0x000000040f0bb211 */ /* 0x000fe200020f1415 */
[C---:B------:R-:W-:Y:S01]  /*14990*/  VIADD R15, R210.reuse, 0x28 ;  /* 0x00000028d20f7836 */ /* 0x040fe20000000000 */
[----:B------:R0:W-:Y:S01]  /*149a0*/  @!P2 ST.E.64 desc[UR40][R8.64], R26 ;  /* 0x0000001a0800a985 */ /* 0x0001e2000c101b28 */
[----:B------:R-:W-:Y:S01]  /*149b0*/  ISETP.GE.AND P2, PT, R13, UR4, PT ;  /* 0x000000040d007c0c */ /* 0x000fe2000bf46270 */
[C---:B------:R-:W-:Y:S01]  /*149c0*/  VIADD R21, R210.reuse, 0x18 ;  /* 0x00000018d2157836 */ /* 0x040fe20000000000 */
[----:B------:R-:W-:Y:S01]  /*149d0*/  SHF.R.S32.HI R36, RZ, 0x1f, R36 ;  /* 0x0000001fff247819 */ /* 0x000fe20000011424 */
[----:B------:R1:W-:Y:S01]  /*149e0*/  @!P3 ST.E.64 desc[UR40][R10.64], R30 ;  /* 0x0000001e0a00b985 */ /* 0x0003e2000c101b28 */
[----:B------:R-:W-:Y:S01]  /*149f0*/  ISETP.GE.AND P3, PT, R15, UR4, PT ;  /* 0x000000040f007c0c */ /* 0x000fe2000bf66270 */
[C---:B------:R-:W-:Y:S01]  /*14a00*/  VIADD R33, R210.reuse, 0x68 ;  /* 0x00000068d2217836 */ /* 0x040fe20000000000 */
[----:B------:R-:W-:Y:S01]  /*14a10*/  SHF.R.S32.HI R21, RZ, 0x1f, R21 ;  /* 0x0000001fff157819 */ /* 0x000fe20000011415 */
[----:B------:R-:W-:-:S03]  /*14a20*/  VIADD R24, R210, 0x80 ;  /* 0x00000080d2187836 */ /* 0x000fc60000000000 */
[----:B------:R-:W-:Y:S02]  /*14a30*/  SHF.R.S32.HI R33, RZ, 0x1f, R33 ;  /* 0x0000001fff217819 */ /* 0x000fe40000011421 */
[----:B0-----:R-:W-:-:S04]  /*14a40*/  @!P1 LEA R8, P5, R12, R3, 0x2 ;  /* 0x000000030c089211 */ /* 0x001fc800078a10ff */
[-C--:B------:R-:W-:Y:S01]  /*14a50*/  @!P1 LEA.HI.X R9, R12, R4.reuse, R14, 0x2, P5 ;  /* 0x000000040c099211 */ /* 0x080fe200028f140e */
[----:B------:R-:W-:Y:S01]  /*14a60*/  VIADD R12, R210, 0x30 ;  /* 0x00000030d20c7836 */ /* 0x000fe20000000000 */
[----:B-1----:R-:W-:Y:S01]  /*14a70*/  @!P0 LEA R10, P4, R20, R3, 0x2 ;  /* 0x00000003140a8211 */ /* 0x002fe200078810ff */
        /* <DEDUP_REMOVED lines=13> */
[C---:B------:R-:W-:Y:S01]  /*14b50*/  VIADD R14, R210.reuse, 0x30 ;  /* 0x00000030d20e7836 */ /* 0x040fe20000000000 */
[----:B-1----:R-:W-:Y:S01]  /*14b60*/  @!P3 LEA R10, P4, R15, R3, 0x2 ;  /* 0x000000030f0ab211 */ /* 0x002fe200078810ff */
        /* <DEDUP_REMOVED lines=10> */
[-C--:B------:R-:W-:Y:S01]  /*14c10*/  @!P1 LEA.HI.X R9, R12, R4.reuse, R14, 0x2, P5 ;  /* 0x000000040c099211 */ /* 0x080fe200028f140e */
[C---:B------:R-:W-:Y:S01]  /*14c20*/  VIADD R12, R210.reuse, 0x50 ;  /* 0x00000050d20c7836 */ /* 0x040fe20000000000 */
[----:B------:R-:W-:Y:S02]  /*14c30*/  IADD3 R14, R210, 0x40, RZ ;  /* 0x00000040d20e7810 */ /* 0x000fe40007ffe0ff */
[----:B-1----:R-:W-:Y:S01]  /*14c40*/  @!P0 LEA R10, P4, R20, R3, 0x2 ;  /* 0x00000003140a8211 */ /* 0x002fe200078810ff */
        /* <DEDUP_REMOVED lines=23> */
[----:B------:R-:W-:Y:S02]  /*14dc0*/  SHF.R.S32.HI R15, RZ, 0x1f, R15 ;  /* 0x0000001fff0f7819 */ /* 0x000fe4000001140f */
[----:B0-----:R-:W-:-:S04]  /*14dd0*/  @!P1 LEA R8, P5, R12, R3, 0x2 ;  /* 0x000000030c089211 */ /* 0x001fc800078a10ff */
[-C--:B------:R-:W-:Y:S02]  /*14de0*/  @!P1 LEA.HI.X R9, R12, R4.reuse, R13, 0x2, P5 ;  /* 0x000000040c099211 */ /* 0x080fe400028f140d */
[-C--:B------:R-:W-:Y:S02]  /*14df0*/  @!P2 LEA R12, P5, R14, R3.reuse, 0x2 ;  /* 0x000000030e0ca211 */ /* 0x080fe400078a10ff */
[C---:B-1----:R-:W-:Y:S01]  /*14e00*/  @!P0 LEA R10, P4, R20.reuse, R3, 0x2 ;  /* 0x00000003140a8211 */ /* 0x042fe200078810ff */
[----:B------:R0:W-:Y:S01]  /*14e10*/  @!P1 ST.E.64 desc[UR40][R8.64], R66 ;  /* 0x0000004208009985 */ /* 0x0001e2000c101b28 */
[----:B------:R-:W-:Y:S02]  /*14e20*/  ISETP.GE.AND P1, PT, R25, UR4, PT ;  /* 0x0000000419007c0c */ /* 0x000fe4000bf26270 */
[-C--:B------:R-:W-:Y:S02]  /*14e30*/  @!P0 LEA.HI.X R11, R20, R4.reuse, R21, 0x2, P4 ;  /* 0x00000004140b8211 */ /* 0x080fe400020f1415 */
[----:B------:R-:W-:-:S02]  /*14e40*/  @!P2 LEA.HI.X R13, R14, R4, R15, 0x2, P5 ;  /* 0x000000040e0da211 */ /* 0x000fc400028f140f */
[CC--:B------:R-:W-:Y:S01]  /*14e50*/  @!P3 LEA R14, P4, R29.reuse, R3.reuse, 0x2 ;  /* 0x000000031d0eb211 */ /* 0x0c0fe200078810ff */
[----:B------:R1:W-:Y:S01]  /*14e60*/  @!P0 ST.E.64 desc[UR40][R10.64], R70 ;  /* 0x000000460a008985 */ /* 0x0003e2000c101b28 */
[----:B------:R-:W-:Y:S02]  /*14e70*/  ISETP.GE.AND P0, PT, R32, UR4, PT ;  /* 0x0000000420007c0c */ /* 0x000fe4000bf06270 */
[-C--:B------:R-:W-:Y:S01]  /*14e80*/  @!P3 LEA.HI.X R15, R29, R4.reuse, R33, 0x2, P4 ;  /* 0x000000041d0fb211 */ /* 0x080fe200020f1421 */
[----:B------:R2:W-:Y:S01]  /*14e90*/  @!P2 ST.E.64 desc[UR40][R12.64], R74 ;  /* 0x0000004a0c00a985 */ /* 0x0005e2000c101b28 */
[----:B------:R-:W-:Y:S01]  /*14ea0*/  ISETP.GE.AND P2, PT, R24, UR4, PT ;  /* 0x0000000418007c0c */ /* 0x000fe2000bf46270 */
[C---:B------:R-:W-:Y:S01]  /*14eb0*/  VIADD R29, R210.reuse, 0x88 ;  /* 0x00000088d21d7836 */ /* 0x040fe20000000000 */
[CC--:B------:R-:W-:Y:S01]  /*14ec0*/  @!P1 LEA R20, P5, R25.reuse, R3.reuse, 0x2 ;  /* 0x0000000319149211 */ /* 0x0c0fe200078a10ff */
[C---:B------:R-:W-:Y:S01]  /*14ed0*/  VIADD R33, R210.reuse, 0x78 ;  /* 0x00000078d2217836 */ /* 0x040fe20000000000 */
[----:B------:R3:W-:Y:S02]  /*14ee0*/  @!P3 ST.E.64 desc[UR40][R14.64], R78 ;  /* 0x0000004e0e00b985 */ /* 0x0007e4000c101b28 */
[----:B------:R-:W-:Y:S01]  /*14ef0*/  @!P1 LEA.HI.X R21, R25, R4, R28, 0x2, P5 ;  /* 0x0000000419159211 */ /* 0x000fe200028f141c */
[C---:B------:R-:W-:Y:S01]  /*14f00*/  VIADD R25, R210.reuse, 0x90 ;  /* 0x00000090d2197836 */ /* 0x040fe20000000000 */
[----:B------:R-:W-:Y:S01]  /*14f10*/  ISETP.GE.AND P3, PT, R29, UR4, PT ;  /* 0x000000041d007c0c */ /* 0x000fe2000bf66270 */
[----:B------:R-:W-:Y:S01]  /*14f20*/  VIADD R28, R210, 0x80 ;  /* 0x00000080d21c7836 */ /* 0x000fe20000000000 */
[----:B0-----:R-:W-:Y:S01]  /*14f30*/  @!P0 LEA R8, P4, R32, R3, 0x2 ;  /* 0x0000000320088211 */ /* 0x001fe200078810ff */
[----:B------:R0:W-:Y:S01]  /*14f40*/  @!P1 ST.E.64 desc[UR40][R20.64], R82 ;  /* 0x0000005214009985 */ /* 0x0001e2000c101b28 */
[----:B------:R-:W-:-:S02]  /*14f50*/  SHF.R.S32.HI R33, RZ, 0x1f, R33 ;  /* 0x0000001fff217819 */ /* 0x000fc40000011421 */
[----:B------:R-:W-:Y:S02]  /*14f60*/  ISETP.GE.AND P1, PT, R25, UR4, PT ;  /* 0x0000000419007c0c */ /* 0x000fe4000bf26270 */
[----:B------:R-:W-:Y:S02]  /*14f70*/  SHF.R.S32.HI R28, RZ, 0x1f, R28 ;  /* 0x0000001fff1c7819 */ /* 0x000fe4000001141c */
[-C--:B-1----:R-:W-:Y:S02]  /*14f80*/  @!P2 LEA R10, P5, R24, R3.reuse, 0x2 ;  /* 0x00000003180aa211 */ /* 0x082fe400078a10ff */
        /* <DEDUP_REMOVED lines=12> */
[-C--:B------:R-:W-:Y:S01]  /*15050*/  @!P3 LEA.HI.X R13, R29, R4.reuse, R33, 0x2, P4 ;  /* 0x000000041d0db211 */ /* 0x080fe200020f1421 */
[C---:B------:R-:W-:Y:S01]  /*15060*/  VIADD R33, R210.reuse, 0xa8 ;  /* 0x000000a8d2217836 */ /* 0x040fe20000000000 */
[----:B------:R-:W-:Y:S01]  /*15070*/  SHF.R.S32.HI R28, RZ, 0x1f, R28 ;  /* 0x0000001fff1c7819 */ /* 0x000fe2000001141c */
[C---:B------:R-:W-:Y:S01]  /*15080*/  VIADD R29, R210.reuse, 0xb0 ;  /* 0x000000b0d21d7836 */ /* 0x040fe20000000000 */
[-C--:B---3--:R-:W-:Y:S01]  /*15090*/  @!P1 LEA R14, P5, R25, R3.reuse, 0x2 ;  /* 0x00000003190e9211 */ /* 0x088fe200078a10ff */
[----:B------:R3:W-:Y:S01]  /*150a0*/  @!P3 ST.E.64 desc[UR40][R12.64], R94 ;  /* 0x0000005e0c00b985 */ /* 0x0007e2000c101b28 */
[----:B------:R-:W-:Y:S02]  /*150b0*/  ISETP.GE.AND P4, PT, R33, UR4, PT ;  /* 0x0000000421007c0c */ /* 0x000fe4000bf86270 */
[----:B------:R-:W-:Y:S01]  /*150c0*/  @!P1 LEA.HI.X R15, R25, R4, R28, 0x2, P5 ;  /* 0x00000004190f9211 */ /* 0x000fe200028f141c */
[C---:B------:R-:W-:Y:S01]  /*150d0*/  VIADD R28, R210.reuse, 0xa0 ;  /* 0x000000a0d21c7836 */ /* 0x040fe20000000000 */
[----:B------:R-:W-:Y:S01]  /*150e0*/  ISETP.GE.AND P3, PT, R29, UR4, PT ;  /* 0x000000041d007c0c */ /* 0x000fe2000bf66270 */
[----:B------:R-:W-:Y:S01]  /*150f0*/  VIADD R25, R210, 0xb8 ;  /* 0x000000b8d2197836 */ /* 0x000fe20000000000 */
[----:B0-----:R-:W-:Y:S01]  /*15100*/  @!P0 LEA R20, P5, R32, R3, 0x2 ;  /* 0x0000000320148211 */ /* 0x001fe200078a10ff */
[----:B------:R0:W-:Y:S01]  /*15110*/  @!P1 ST.E.64 desc[UR40][R14.64], R98 ;  /* 0x000000620e009985 */ /* 0x0001e2000c101b28 */
[----:B------:R-:W-:-:S02]  /*15120*/  SHF.R.S32.HI R28, RZ, 0x1f, R28 ;  /* 0x0000001fff1c7819 */ /* 0x000fc4000001141c */
[-C--:B-1----:R-:W-:Y:S02]  /*15130*/  @!P2 LEA R8, P1, R24, R3.reuse, 0x2 ;  /* 0x000000031808a211 */ /* 0x082fe400078210ff */
[-C--:B------:R-:W-:Y:S01]  /*15140*/  @!P0 LEA.HI.X R21, R32, R4.reuse, R36, 0x2, P5 ;  /* 0x0000000420158211 */ /* 0x080fe200028f1424 */
[----:B------:R-:W-:Y:S01]  /*15150*/  VIADD R36, R210, 0xa8 ;  /* 0x000000a8d2247836 */ /* 0x000fe20000000000 */
[----:B------:R-:W-:Y:S01]  /*15160*/  @!P2 LEA.HI.X R9, R24, R4, R28, 0x2, P1 ;  /* 0x000000041809a211 */ /* 0x000fe200008f141c */
[C---:B------:R-:W-:Y:S01]  /*15170*/  VIADD R32, R210.reuse, 0xb0 ;  /* 0x000000b0d2207836 */ /* 0x040fe20000000000 */
[----:B------:R-:W-:Y:S01]  /*15180*/  ISETP.GE.AND P1, PT, R25, UR4, PT ;  /* 0x0000000419007c0c */ /* 0x000fe2000bf26270 */
[----:B------:R1:W-:Y:S01]  /*15190*/  @!P0 ST.E.64 desc[UR40][R20.64], R102 ;  /* 0x0000006614008985 */ /* 0x0003e2000c101b28 */
[-C--:B--2---:R-:W-:Y:S01]  /*151a0*/  @!P4 LEA R10, P0, R33, R3.reuse, 0x2 ;  /* 0x00000003210ac211 */ /* 0x084fe200078010ff */
[C---:B------:R-:W-:Y:S01]  /*151b0*/  VIADD R28, R210.reuse, 0xc0 ;  /* 0x000000c0d21c7836 */ /* 0x040fe20000000000 */
[----:B------:R-:W-:Y:S01]  /*151c0*/  SHF.R.S32.HI R36, RZ, 0x1f, R36 ;  /* 0x0000001fff247819 */ /* 0x000fe20000011424 */
[----:B------:R-:W-:Y:S01]  /*151d0*/  VIADD R24, R210, 0xc8 ;  /* 0x000000c8d2187836 */ /* 0x000fe20000000000 */
[----:B------:R-:W-:Y:S01]  /*151e0*/  SHF.R.S32.HI R32, RZ, 0x1f, R32 ;  /* 0x0000001fff207819 */ /* 0x000fe20000011420 */
[----:B------:R2:W-:Y:S01]  /*151f0*/  @!P2 ST.E.64 desc[UR40][R8.64], R106 ;  /* 0x0000006a0800a985 */ /* 0x0005e2000c101b28 */
[----:B---3--:R-:W-:-:S02]  /*15200*/  @!P3 LEA R12, P5, R29, R3, 0x2 ;  /* 0x000000031d0cb211 */ /* 0x008fc400078a10ff */
[-C--:B------:R-:W-:Y:S02]  /*15210*/  @!P4 LEA.HI.X R11, R33, R4.reuse, R36, 0x2, P0 ;  /* 0x00000004210bc211 */ /* 0x080fe400000f1424 */
[----:B------:R-:W-:Y:S01]  /*15220*/  @!P3 LEA.HI.X R13, R29, R4, R32, 0x2, P5 ;  /* 0x000000041d0db211 */ /* 0x000fe200028f1420 */
[----:B------:R-:W-:Y:S01]  /*15230*/  VIADD R29, R210, 0xb8 ;  /* 0x000000b8d21d7836 */ /* 0x000fe20000000000 */
[----:B------:R-:W-:Y:S01]  /*15240*/  ISETP.GE.AND P2, PT, R28, UR4, PT ;  /* 0x000000041c007c0c */ /* 0x000fe2000bf46270 */
[----:B------:R3:W-:Y:S01]  /*15250*/  @!P4 ST.E.64 desc[UR40][R10.64], R110 ;  /* 0x0000006e0a00c985 */ /* 0x0007e2000c101b28 */
[----:B------:R-:W-:Y:S02]  /*15260*/  ISETP.GE.AND P0, PT, R24, UR4, PT ;  /* 0x0000000418007c0c */ /* 0x000fe4000bf06270 */
[----:B0-----:R-:W-:Y:S01]  /*15270*/  @!P1 LEA R14, P4, R25, R3, 0x2 ;  /* 0x00000003190e9211 */ /* 0x001fe200078810ff */
[----:B------:R0:W-:Y:S01]  /*15280*/  @!P3 ST.E.64 desc[UR40][R12.64], R114 ;  /* 0x000000720c00b985 */ /* 0x0001e2000c101b28 */
[----:B------:R-:W-:-:S02]  /*15290*/  SHF.R.S32.HI R29, RZ, 0x1f, R29 ;  /* 0x0000001fff1d7819 */ /* 0x000fc4000001141d */
[----:B------:R-:W-:Y:S02]  /*152a0*/  ISETP.GE.AND P3, PT, R237, UR4, PT ;  /* 0x00000004ed007c0c */ /* 0x000fe4000bf66270 */
[----:B------:R-:W-:Y:S01]  /*152b0*/  @!P1 LEA.HI.X R15, R25, R4, R29, 0x2, P4 ;  /* 0x00000004190f9211 */ /* 0x000fe200020f141d */
[C---:B------:R-:W-:Y:S02]  /*152c0*/  VIADD R29, R210.reuse, 0xc0 ;  /* 0x000000c0d21d7836 */ /* 0x040fe40000000000 */
[----:B------:R-:W-:Y:S01]  /*152d0*/  VIADD R25, R210, 0xc8 ;  /* 0x000000c8d2197836 */ /* 0x000fe20000000000 */
[-C--:B-1----:R-:W-:Y:S01]  /*152e0*/  @!P2 LEA R20, P5, R28, R3.reuse, 0x2 ;  /* 0x000000031c14a211 */ /* 0x082fe200078a10ff */
[----:B------:R1:W-:Y:S01]  /*152f0*/  @!P1 ST.E.64 desc[UR40][R14.64], R118 ;  /* 0x000000760e009985 */ /* 0x0003e2000c101b28 */
[----:B------:R-:W-:Y:S02]  /*15300*/  SHF.R.S32.HI R29, RZ, 0x1f, R29 ;  /* 0x0000001fff1d7819 */ /* 0x000fe4000001141d */
[----:B--2---:R-:W-:-:S02]  /*15310*/  @!P0 LEA R8, P4, R24, R3, 0x2 ;  /* 0x0000000318088211 */ /* 0x004fc400078810ff */
[----:B------:R-:W-:Y:S02]  /*15320*/  SHF.R.S32.HI R25, RZ, 0x1f, R25 ;  /* 0x0000001fff197819 */ /* 0x000fe40000011419 */
[----:B------:R-:W-:Y:S02]  /*15330*/  ISETP.GE.AND P1, PT, R236, UR4, PT ;  /* 0x00000004ec007c0c */ /* 0x000fe4000bf26270 */
[-C--:B------:R-:W-:Y:S02]  /*15340*/  @!P2 LEA.HI.X R21, R28, R4.reuse, R29, 0x2, P5 ;  /* 0x000000041c15a211 */ /* 0x080fe400028f141d */
[----:B------:R-:W-:Y:S02]  /*15350*/  @!P0 LEA.HI.X R9, R24, R4, R25, 0x2, P4 ;  /* 0x0000000418098211 */ /* 0x000fe400020f1419 */
[----:B------:R-:W-:Y:S01]  /*15360*/  ISETP.GE.AND P4, PT, R235, UR4, PT ;  /* 0x00000004eb007c0c */ /* 0x000fe2000bf86270 */
[----:B------:R2:W-:Y:S01]  /*15370*/  @!P2 ST.E.64 desc[UR40][R20.64], R122 ;  /* 0x0000007a1400a985 */ /* 0x0005e2000c101b28 */
[----:B------:R-:W-:-:S02]  /*15380*/  SHF.R.S32.HI R24, RZ, 0x1f, R237 ;  /* 0x0000001fff187819 */ /* 0x000fc400000114ed */
[-C--:B---3--:R-:W-:Y:S01]  /*15390*/  @!P3 LEA R10, P5, R237, R3.reuse, 0x2 ;  /* 0x00000003ed0ab211 */ /* 0x088fe200078a10ff */
[----:B------:R3:W-:Y:S01]  /*153a0*/  @!P0 ST.E.64 desc[UR40][R8.64], R126 ;  /* 0x0000007e08008985 */ /* 0x0007e2000c101b28 */
[----:B------:R-:W-:Y:S02]  /*153b0*/  ISETP.GE.AND P2, PT, R234, UR4, PT ;  /* 0x00000004ea007c0c */ /* 0x000fe4000bf46270 */
[----:B------:R-:W-:Y:S02]  /*153c0*/  ISETP.GE.AND P0, PT, R233, UR4, PT ;  /* 0x00000004e9007c0c */ /* 0x000fe4000bf06270 */
[----:B------:R-:W-:Y:S02]  /*153d0*/  @!P3 LEA.HI.X R11, R237, R4, R24, 0x2, P5 ;  /* 0x00000004ed0bb211 */ /* 0x000fe400028f1418 */
[----:B------:R-:W-:Y:S02]  /*153e0*/  SHF.R.S32.HI R24, RZ, 0x1f, R236 ;  /* 0x0000001fff187819 */ /* 0x000fe400000114ec */
[-C--:B0-----:R-:W-:Y:S01]  /*153f0*/  @!P1 LEA R12, P5, R236, R3.reuse, 0x2 ;  /* 0x00000003ec0c9211 */ /* 0x081fe200078a10ff */
[----:B------:R3:W-:Y:S01]  /*15400*/  @!P3 ST.E.64 desc[UR40][R10.64], R130 ;  /* 0x000000820a00b985 */ /* 0x0007e2000c101b28 */
[----:B-1----:R-:W-:-:S02]  /*15410*/  @!P4 LEA R14, P3, R235, R3, 0x2 ;  /* 0x00000003eb0ec211 */ /* 0x002fc400078610ff */
[-C--:B------:R-:W-:Y:S02]  /*15420*/  @!P1 LEA.HI.X R13, R236, R4.reuse, R24, 0x2, P5 ;  /* 0x00000004ec0d9211 */ /* 0x080fe400028f1418 */
[----:B------:R-:W-:Y:S02]  /*15430*/  SHF.R.S32.HI R24, RZ, 0x1f, R235 ;  /* 0x0000001fff187819 */ /* 0x000fe400000114eb */
[----:B--2---:R-:W-:Y:S01]  /*15440*/  @!P2 LEA R20, P5, R234, R3, 0x2 ;  /* 0x00000003ea14a211 */ /* 0x004fe200078a10ff */
[----:B------:R3:W-:Y:S01]  /*15450*/  @!P1 ST.E.64 desc[UR40][R12.64], R134 ;  /* 0x000000860c009985 */ /* 0x0007e2000c101b28 */
[----:B------:R-:W-:Y:S02]  /*15460*/  SHF.R.S32.HI R29, RZ, 0x1f, R234 ;  /* 0x0000001fff1d7819 */ /* 0x000fe400000114ea */
[----:B------:R-:W-:Y:S02]  /*15470*/  @!P4 LEA.HI.X R15, R235, R4, R24, 0x2, P3 ;  /* 0x00000004eb0fc211 */ /* 0x000fe400018f1418 */
[----:B------:R-:W-:-:S02]  /*15480*/  SHF.R.S32.HI R28, RZ, 0x1f, R233 ;  /* 0x0000001fff1c7819 */ /* 0x000fc400000114e9 */
[C---:B------:R-:W-:Y:S01]  /*15490*/  @!P0 LEA R24, P3, R233.reuse, R3, 0x2 ;  /* 0x00000003e9188211 */ /* 0x040fe200078610ff */
[----:B------:R3:W-:Y:S01]  /*154a0*/  @!P4 ST.E.64 desc[UR40][R14.64], R138 ;  /* 0x0000008a0e00c985 */ /* 0x0007e2000c101b28 */
[-C--:B------:R-:W-:Y:S02]  /*154b0*/  @!P2 LEA.HI.X R21, R234, R4.reuse, R29, 0x2, P5 ;  /* 0x00000004ea15a211 */ /* 0x080fe400028f141d */
[----:B------:R-:W-:-:S03]  /*154c0*/  @!P0 LEA.HI.X R25, R233, R4, R28, 0x2, P3 ;  /* 0x00000004e9198211 */ /* 0x000fc600018f141c */
[----:B------:R3:W-:Y:S04]  /*154d0*/  @!P2 ST.E.64 desc[UR40][R20.64], R142 ;  /* 0x0000008e1400a985 */ /* 0x0007e8000c101b28 */
[----:B------:R3:W-:Y:S01]  /*154e0*/  @!P0 ST.E.64 desc[UR40][R24.64], R146 ;  /* 0x0000009218008985 */ /* 0x0007e2000c101b28 */
[----:B------:R-:W-:-:S13]  /*154f0*/  ISETP.GE.AND P0, PT, R232, UR4, PT ;  /* 0x00000004e8007c0c */ /* 0x000fda000bf06270 */
[----:B---3--:R-:W-:Y:S05]  /*15500*/  @P0 BRA `(.L_x_14031) ;  /* 0x0000000c00e40947 */ /* 0x008fea0003800000 */
[----:B------:R-:W-:Y:S02]  /*15510*/  SHF.R.S32.HI R28, RZ, 0x1f, R232 ;  /* 0x0000001fff1c7819 */ /* 0x000fe400000114e8 */
[----:B------:R-:W-:-:S04]  /*15520*/  LEA R8, P0, R232, R3, 0x2 ;  /* 0x00000003e8087211 */ /* 0x000fc800078010ff */
[----:B------:R-:W-:-:S05]  /*15530*/  LEA.HI.X R9, R232, R4, R28, 0x2, P0 ;  /* 0x00000004e8097211 */ /* 0x000fca00000f141c */
[----:B------:R0:W-:Y:S01]  /*15540*/  ST.E.64 desc[UR40][R8.64], R150 ;  /* 0x0000009608007985 */ /* 0x0001e2000c101b28 */
[----:B------:R-:W-:Y:S05]  /*15550*/  BRA `(.L_x_14031) ;  /* 0x0000000c00d07947 */ /* 0x000fea0003800000 */
.L_x_14018:
        /* <DEDUP_REMOVED lines=16> */
[----:B------:R-:W0:-:S12]  /*15660*/  S2R R0, SR_TID.X ;  /* 0x0000000000007919 */ /* 0x000e180000002100 */
        /* <DEDUP_REMOVED lines=8> */
[----:B----4-:R-:W-:-:S07]  /*156f0*/  IADD3 R26, -R11, R26, RZ ;  /* 0x0000001a0b1a7210 */ /* 0x010fce0007ffe1ff */
.L_x_14036:
        /* <DEDUP_REMOVED lines=8> */
[----:B-1----:R-:W-:Y:S01]  /*15780*/  IMAD R0, R26, R37, RZ ;  /* 0x000000251a007224 */ /* 0x002fe200078e02ff */
[----:B0-----:R-:W-:-:S04]  /*15790*/  IADD3 R35, R206, -0x80, R35 ;  /* 0xffffff80ce237810 */ /* 0x001fc80007ffe023 */
[----:B------:R-:W-:-:S13]  /*157a0*/  ISETP.GE.AND P0, PT, R35, R0, PT ;  /* 0x000000002300720c */ /* 0x000fda0003f06270 */
[----:B------:R-:W-:Y:S05]  /*157b0*/  @P0 BRA `(.L_x_14038) ;  /* 0x0000000000ac0947 */ /* 0x000fea0003800000 */
[----:B---3--:R-:W-:Y:S01]  /*157c0*/  IMAD.MOV.U32 R4, RZ, RZ, 0x9b8 ;  /* 0x000009b8ff047424 */ /* 0x008fe200078e00ff */
[----:B------:R-:W-:Y:S01]  /*157d0*/  ISETP.GT.AND P0, PT, R223, 0x1, PT ;  /* 0x00000001df00780c */ /* 0x000fe20003f04270 */
[----:B------:R-:W0:Y:S01]  /*157e0*/  LDC.64 R8, c[0x0][0xba8] ;  /* 0x0002ea00ff087b82 */ /* 0x000e220000000a00 */
[----:B------:R-:W-:Y:S01]  /*157f0*/  ISETP.NE.AND P1, PT, R37, 0x1, PT ;  /* 0x000000012500780c */ /* 0x000fe20003f25270 */
[----:B------:R-:W-:Y:S01]  /*15800*/  IMAD.MOV.U32 R27, RZ, RZ, R35 ;  /* 0x000000ffff1b7224 */ /* 0x000fe200078e0023 */
[----:B------:R-:W-:-:S05]  /*15810*/  SEL R4, R4, 0x978, P0 ;  /* 0x0000097804047807 */ /* 0x000fca0000000000 */
[----:B------:R-:W1:Y:S08]  /*15820*/  LDC.64 R20, c[0x0][R4+0x220] ;  /* 0x0000880004147b82 */ /* 0x000e700000000a00 */
[----:B------:R-:W3:Y:S08]  /*15830*/  LDC.64 R24, c[0x0][R4+0x218] ;  /* 0x0000860004187b82 */ /* 0x000ef00000000a00 */
[----:B------:R-:W4:Y:S08]  /*15840*/  LDC.64 R12, c[0x0][R4+0x228] ;  /* 0x00008a00040c7b82 */ /* 0x000f300000000a00 */
[----:B------:R-:W5:Y:S08]  /*15850*/  @P1 LDC R0, c[0x0][0xbec] ;  /* 0x0002fb00ff001b82 */ /* 0x000f700000000800 */
[----:B------:R-:W2:Y:S08]  /*15860*/  LDC.64 R10, c[0x0][R4+0x210] ;  /* 0x00008400040a7b82 */ /* 0x000eb00000000a00 */
[----:B------:R-:W4:Y:S01]  /*15870*/  @P1 LDC R31, c[0x0][0xbf0] ;  /* 0x0002fc00ff1f1b82 */ /* 0x000f220000000800 */
[----:B-----5:R-:W-:-:S07]  /*15880*/  @P1 IMAD.HI.U32 R0, R35, R0, RZ ;  /* 0x0000000023001227 */ /* 0x020fce00078e00ff */
[----:B0-----:R-:W0:Y:S01]  /*15890*/  @!P0 LDC R8, c[0x0][0xb50] ;  /* 0x0002d400ff088b82 */ /* 0x001e220000000800 */
[-C--:B-1----:R-:W-:Y:S02]  /*158a0*/  IMAD R21, R21, R33.reuse, RZ ;  /* 0x0000002115157224 */ /* 0x082fe400078e02ff */
[----:B------:R-:W-:-:S05]  /*158b0*/  IMAD.WIDE.U32 R14, R20, R33, RZ ;  /* 0x00000021140e7225 */ /* 0x000fca00078e00ff */
[----:B------:R-:W1:Y:S01]  /*158c0*/  @!P0 LDC R9, c[0x0][0xb54] ;  /* 0x0002d500ff098b82 */ /* 0x000e620000000800 */
[-C--:B---3--:R-:W-:Y:S02]  /*158d0*/  IMAD R29, R25, R222.reuse, RZ ;  /* 0x000000de191d7224 */ /* 0x088fe400078e02ff */
[----:B------:R-:W-:Y:S01]  /*158e0*/  IMAD.WIDE.U32 R24, R24, R222, RZ ;  /* 0x000000de18187225 */ /* 0x000fe200078e00ff */
[----:B----4-:R-:W-:-:S03]  /*158f0*/  @P1 SHF.R.U32.HI R27, RZ, R31, R0 ;  /* 0x0000001fff1b1219 */ /* 0x010fc60000011600 */
        /* <DEDUP_REMOVED lines=12> */
[----:B------:R-:W-:Y:S02]  /*159c0*/  SHF.R.S32.HI R27, RZ, 0x1f, R27 ;  /* 0x0000001fff1b7819 */ /* 0x000fe4000001141b */
[----:B------:R-:W-:Y:S02]  /*159d0*/  SHF.R.S32.HI R21, RZ, 0x1f, R15 ;  /* 0x0000001fff157819 */ /* 0x000fe4000001140f */
[----:B------:R-:W-:Y:S01]  /*159e0*/  IADD3.X R13, R27, R0, R25, P0, P1 ;  /* 0x000000001b0d7210 */ /* 0x000fe200007e2419 */
[----:B--2---:R-:W-:-:S04]  /*159f0*/  IMAD R0, R11, R15, RZ ;  /* 0x0000000f0b007224 */ /* 0x004fc800078e02ff */
[C---:B------:R-:W-:Y:S02]  /*15a00*/  IMAD R21, R10.reuse, R21, R0 ;  /* 0x000000150a157224 */ /* 0x040fe400078e0200 */
[----:B------:R-:W-:-:S04]  /*15a10*/  IMAD.WIDE.U32 R10, R10, R15, R12 ;  /* 0x0000000f0a0a7225 */ /* 0x000fc800078e000c */
[----:B------:R-:W-:Y:S01]  /*15a20*/  IMAD.IADD R0, R11, 0x1, R21 ;  /* 0x000000010b007824 */ /* 0x000fe200078e0215 */
[----:B0-----:R-:W-:Y:S01]  /*15a30*/  LEA R8, P0, R10, R8, 0x2 ;  /* 0x000000080a087211 */ /* 0x001fe200078010ff */
[----:B------:R-:W-:-:S03]  /*15a40*/  IMAD.MOV.U32 R11, RZ, RZ, -0x800000 ;  /* 0xff800000ff0b7424 */ /* 0x000fc600078e00ff */
[----:B-1----:R-:W-:-:S05]  /*15a50*/  LEA.HI.X R9, R10, R9, R0, 0x2, P0 ;  /* 0x000000090a097211 */ /* 0x002fca00000f1400 */
[----:B------:R0:W-:Y:S04]  /*15a60*/  STG.E desc[UR40][R8.64], R11 ;  /* 0x0000000b08007986 */ /* 0x0001e8000c101928 */
.L_x_14038:
[----:B------:R-:W-:Y:S05]  /*15a70*/  BSYNC B1 ;  /* 0x0000000000017941 */ /* 0x000fea0003800000 */
.L_x_14037:
[----:B------:R-:W-:Y:S05]  /*15a80*/  @P2 BRA `(.L_x_14031) ;  /* 0x0000000800842947 */ /* 0x000fea0003800000 */
[----:B------:R-:W1:Y:S01]  /*15a90*/  LDC R21, c[0x0][0xbe8] ;  /* 0x0002fa00ff157b82 */ /* 0x000e620000000800 */
        /* <DEDUP_REMOVED lines=12> */
[----:B------:R-:W-:-:S03]  /*15b60*/  IMAD.WIDE.U32 R8, R222, UR4, R8 ;  /* 0x00000004de087c25 */ /* 0x000fc6000f8e0008 */
[----:B------:R-:W-:Y:S01]  /*15b70*/  IADD3 R13, R206, R3, RZ ;  /* 0x00000003ce0d7210 */ /* 0x000fe20007ffe0ff */
[----:B------:R-:W-:Y:S01]  /*15b80*/  IMAD R9, R222, UR5, R9 ;  /* 0x00000005de097c24 */ /* 0x000fe2000f8e0209 */
[----:B-1----:R-:W-:Y:S01]  /*15b90*/  ISETP.NE.AND P0, PT, R21, 0x1, PT ;  /* 0x000000011500780c */ /* 0x002fe20003f05270 */
[----:B------:R-:W-:Y:S02]  /*15ba0*/  ULDC.64 UR4, c[0x0][0xaf0] ;  /* 0x0002bc0000047ab9 */ /* 0x000fe40000000a00 */
[----:B------:R-:W-:Y:S02]  /*15bb0*/  IMAD.MOV.U32 R3, RZ, RZ, R13 ;  /* 0x000000ffff037224 */ /* 0x000fe400078e000d */
[----:B------:R-:W-:-:S08]  /*15bc0*/  IMAD.WIDE.U32 R8, R33, UR4, R8 ;  /* 0x0000000421087c25 */ /* 0x000fd0000f8e0008 */
[----:B---3--:R-:W0:Y:S08]  /*15bd0*/  @P0 LDC R4, c[0x0][0xbec] ;  /* 0x0002fb00ff040b82 */ /* 0x008e300000000800 */
[----:B------:R-:W1:Y:S01]  /*15be0*/  @P0 LDC R15, c[0x0][0xbf0] ;  /* 0x0002fc00ff0f0b82 */ /* 0x000e620000000800 */
[----:B0-----:R-:W-:-:S04]  /*15bf0*/  @P0 IMAD.HI.U32 R0, R13, R4, RZ ;  /* 0x000000040d000227 */ /* 0x001fc800078e00ff */
[----:B------:R-:W-:Y:S01]  /*15c00*/  IMAD R4, R30, UR4, RZ ;  /* 0x000000041e047c24 */ /* 0x000fe2000f8e02ff */
[----:B-1----:R-:W-:-:S03]  /*15c10*/  @P0 SHF.R.U32.HI R3, RZ, R15, R0 ;  /* 0x0000000fff030219 */ /* 0x002fc60000011600 */
        /* <DEDUP_REMOVED lines=20> */
[----:B------:R-:W-:-:S05]  /*15d60*/  VIADD R9, R205, 0xc0 ;  /* 0x000000c0cd097836 */ /* 0x000fca0000000000 */
[----:B------:R-:W-:Y:S01]  /*15d70*/  SHF.R.S32.HI R10, RZ, 0x1f, R9 ;  /* 0x0000001fff0a7819 */ /* 0x000fe20000011409 */
[----:B------:R-:W-:Y:S06]  /*15d80*/  BRA.DIV UR4, `(.L_x_14039) ;  /* 0x000000a204807947 */ /* 0x000fec000b800000 */
[----:B------:R0:W1:Y:S04]  /*15d90*/  SHFL.IDX PT, R0, R4, RZ, 0x181f ;  /* 0x00181fff04007589 */ /* 0x00006800000e0000 */
[----:B------:R0:W3:Y:S02]  /*15da0*/  SHFL.IDX PT, R14, R3, RZ, 0x181f ;  /* 0x00181fff030e7589 */ /* 0x0000e400000e0000 */
.L_x_14269:
        /* <DEDUP_REMOVED lines=12> */
[-C--:B---3--:R-:W-:Y:S02]  /*15e70*/  @!P3 LEA R12, P5, R205, R14.reuse, 0x1 ;  /* 0x0000000ecd0cb211 */ /* 0x088fe400078a08ff */
[----:B------:R-:W-:Y:S02]  /*15e80*/  @!P2 LEA R24, P4, R217, R14, 0x1 ;  /* 0x0000000ed918a211 */ /* 0x000fe400078808ff */
[----:B-1----:R-:W-:Y:S02]  /*15e90*/  @!P3 LEA.HI.X R13, R205, R0, R8, 0x1, P5 ;  /* 0x00000000cd0db211 */ /* 0x002fe400028f0c08 */
        /* <DEDUP_REMOVED lines=10> */
.L_x_14041:
[----:B------:R-:W-:Y:S05]  /*15f40*/  BSYNC B1 ;  /* 0x0000000000017941 */ /* 0x000fea0003800000 */
.L_x_14040:
[----:B------:R-:W-:-:S03]  /*15f50*/  UMOV UR4, 0xffffffff ;  /* 0xffffffff00047882 */ /* 0x000fc60000000000 */
[----:B------:R-:W-:Y:S05]  /*15f60*/  BRA.DIV UR4, `(.L_x_14042) ;  /* 0x000000a2043c7947 */ /* 0x000fea000b800000 */
[----:B-1----:R1:W0:Y:S04]  /*15f70*/  SHFL.IDX PT, R0, R4, 0x1, 0x181f ;  /* 0x00381f0004007f89 */ /* 0x00222800000e0000 */
[----:B---34-:R1:W3:Y:S02]  /*15f80*/  SHFL.IDX PT, R14, R3, 0x1, 0x181f ;  /* 0x00381f00030e7f89 */ /* 0x0182e400000e0000 */
.L_x_14273:
        /* <DEDUP_REMOVED lines=13> */
[----:B0-----:R-:W-:Y:S02]  /*16060*/  @!P3 LEA.HI.X R13, R205, R0, R11, 0x1, P5 ;  /* 0x00000000cd0db211 */ /* 0x001fe400028f0c0b */
        /* <DEDUP_REMOVED lines=10> */
.L_x_14044:
[----:B------:R-:W-:Y:S05]  /*16110*/  BSYNC B1 ;  /* 0x0000000000017941 */ /* 0x000fea0003800000 */
.L_x_14043:
[----:B------:R-:W-:-:S03]  /*16120*/  UMOV UR4, 0xffffffff ;  /* 0xffffffff00047882 */ /* 0x000fc60000000000 */
[----:B------:R-:W-:Y:S05]  /*16130*/  BRA.DIV UR4, `(.L_x_14045) ;  /* 0x000000a204107947 */ /* 0x000fea000b800000 */
[----:B0-----:R0:W0:Y:S04]  /*16140*/  SHFL.IDX PT, R0, R4, 0x2, 0x181f ;  /* 0x00581f0004007f89 */ /* 0x00102800000e0000 */
[----:B---34-:R3:W4:Y:S02]  /*16150*/  SHFL.IDX PT, R14, R3, 0x2, 0x181f ;  /* 0x00581f00030e7f89 */ /* 0x01872400000e0000 */
.L_x_14277:
        /* <DEDUP_REMOVED lines=24> */
.L_x_14047:
[----:B------:R-:W-:Y:S05]  /*162e0*/  BSYNC B1 ;  /* 0x0000000000017941 */ /* 0x000fea0003800000 */
.L_x_14046:
[----:B------:R-:W-:-:S03]  /*162f0*/  UMOV UR4, 0xffffffff ;  /* 0xffffffff00047882 */ /* 0x000fc60000000000 */
[----:B------:R-:W-:Y:S05]  /*16300*/  BRA.DIV UR4, `(.L_x_14048) ;  /* 0x0000009e04e47947 */ /* 0x000fea000b800000 */
[----:B0-----:R0:W0:Y:S04]  /*16310*/  SHFL.IDX PT, R0, R4, 0x3, 0x181f ;  /* 0x00781f0004007f89 */ /* 0x00102800000e0000 */
[----:B----4-:R4:W0:Y:S02]  /*16320*/  SHFL.IDX PT, R14, R3, 0x3, 0x181f ;  /* 0x00781f00030e7f89 */ /* 0x01082400000e0000 */
.L_x_14281:
[----:B-1-34-:R-:W-:-:S05]  /*16330*/  VIADD R3, R206, 0x60 ;  /* 0x00000060ce037836 */ /* 0x01afca0000000000 */
[----:B------:R-:W-:-:S13]  /*16340*/  ISETP.GE.AND P0, PT, R3, R21, PT ;  /* 0x000000150300720c */ /* 0x000fda0003f06270 */
[----:B------:R-:W-:Y:S05]  /*16350*/  @P0 BRA `(.L_x_14031) ;  /* 0x0000000000500947 */ /* 0x000fea0003800000 */
[----:B------:R-:W-:Y:S01]  /*16360*/  ULDC UR4, c[0x0][0xac8] ;  /* 0x0002b20000047ab9 */ /* 0x000fe20000000800 */
[----:B0-----:R-:W-:Y:S02]  /*16370*/  SHF.R.S32.HI R4, RZ, 0x1f, R205 ;  /* 0x0000001fff047819 */ /* 0x001fe400000114cd */
[----:B------:R-:W-:Y:S02]  /*16380*/  ISETP.GE.AND P3, PT, R205, UR4, PT ;  /* 0x00000004cd007c0c */ /* 0x000fe4000bf66270 */
[----:B------:R-:W-:Y:S02]  /*16390*/  ISETP.GE.AND P2, PT, R217, UR4, PT ;  /* 0x00000004d9007c0c */ /* 0x000fe4000bf46270 */
[----:B------:R-:W-:Y:S02]  /*163a0*/  ISETP.GE.AND P1, PT, R216, UR4, PT ;  /* 0x00000004d8007c0c */ /* 0x000fe4000bf26270 */
[----:B------:R-:W-:Y:S02]  /*163b0*/  ISETP.GE.AND P0, PT, R9, UR4, PT ;  /* 0x0000000409007c0c */ /* 0x000fe4000bf06270 */
[----:B------:R-:W-:-:S05]  /*163c0*/  SHF.R.S32.HI R8, RZ, 0x1f, R217 ;  /* 0x0000001fff087819 */ /* 0x000fca00000114d9 */
[-C--:B------:R-:W-:Y:S02]  /*163d0*/  @!P3 LEA R12, P5, R205, R14.reuse, 0x1 ;  /* 0x0000000ecd0cb211 */ /* 0x080fe400078a08ff */
[----:B------:R-:W-:Y:S02]  /*163e0*/  @!P2 LEA R20, P4, R217, R14, 0x1 ;  /* 0x0000000ed914a211 */ /* 0x000fe400078808ff */
[----:B------:R-:W-:Y:S02]  /*163f0*/  @!P3 LEA.HI.X R13, R205, R0, R4, 0x1, P5 ;  /* 0x00000000cd0db211 */ /* 0x000fe400028f0c04 */
        /* <DEDUP_REMOVED lines=10> */
.L_x_14031:
[----:B------:R-:W-:Y:S05]  /*164a0*/  BSYNC B0 ;  /* 0x0000000000007941 */ /* 0x000fea0003800000 */
.L_x_14017:
[----:B------:R-:W-:Y:S02]  /*164b0*/  ULDC UR4, c[0x0][0xc3c] ;  /* 0x00030f0000047ab9 */ /* 0x000fe40000000800 */
[----:B---3--:R-:W-:-:S13]  /*164c0*/  ISETP.GE.AND P0, PT, R7, UR4, PT ;  /* 0x0000000407007c0c */ /* 0x008fda000bf06270 */
[----:B------:R-:W-:Y:S05]  /*164d0*/  @!P0 BRA `(.L_x_14049) ;  /* 0xfffffeac00c48947 */ /* 0x000fea000383ffff */
[----:B------:R-:W-:Y:S05]  /*164e0*/  BRA `(.L_x_13889) ;  /* 0x0000008400b07947 */ /* 0x000fea0003800000 */
.L_x_13887:
        /* <DEDUP_REMOVED lines=18> */
.L_x_14050:
[----:B------:R-:W-:Y:S01]  /*16610*/  LOP3.LUT R0, R6, 0x1f, RZ, 0xc0, !PT ;  /* 0x0000001f06007812 */ /* 0x000fe200078ec0ff */
[----:B------:R-:W-:Y:S01]  /*16620*/  ULDC UR4, c[0x0][0xc3c] ;  /* 0x00030f0000047ab9 */ /* 0x000fe20000000800 */
[----:B------:R-:W-:Y:S01]  /*16630*/  MOV R8, RZ ;  /* 0x000000ff00087202 */ /* 0x000fe20000000f00 */
        /* <DEDUP_REMOVED lines=40> */
.L_x_14054:
        /* <DEDUP_REMOVED lines=39> */
.L_x_14052:
        /* <DEDUP_REMOVED lines=12> */
.L_x_14055:
        /* <DEDUP_REMOVED lines=16> */
[----:B0-----:R-:W-:Y:S01]  /*16cf0*/  IMAD.MOV.U32 R2, RZ, RZ, RZ ;  /* 0x000000ffff027224 */ /* 0x001fe200078e00ff */
[----:B-1----:R-:W-:-:S05]  /*16d00*/  IADD3 R12, RZ, -R3, RZ ;  /* 0x80000003ff0c7210 */ /* 0x002fca0007ffe0ff */
        /* <DEDUP_REMOVED lines=45> */
.L_x_14056:
        /* <DEDUP_REMOVED lines=57> */
[----:B------:R-:W-:Y:S01]  /*17370*/  @!P1 LOP3.LUT R2, RZ, R7, RZ, 0x33, !PT ;  /* 0x00000007ff029212 */ /* 0x000fe200078e33ff */
[----:B------:R-:W-:-:S04]  /*17380*/  IMAD.MOV R7, RZ, RZ, -R7 ;  /* 0x000000ffff077224 */ /* 0x000fc800078e0a07 */
[----:B------:R-:W-:-:S05]  /*17390*/  IMAD R3, R2, R7, R9 ;  /* 0x0000000702037224 */ /* 0x000fca00078e0209 */
[----:B------:R0:W-:Y:S02]  /*173a0*/  STL [R1+0x8], R3 ;  /* 0x0000080301007387 */ /* 0x0001e40000100800 */
.L_x_14057:
[----:B01----:R-:W-:-:S05]  /*173b0*/  LOP3.LUT R3, RZ, R2, RZ, 0x33, !PT ;  /* 0x00000002ff037212 */ /* 0x003fca00078e33ff */
[----:B------:R-:W-:-:S05]  /*173c0*/  IMAD.IADD R2, R4, 0x1, R3 ;  /* 0x0000000104027824 */ /* 0x000fca00078e0203 */
[----:B------:R1:W-:Y:S01]  /*173d0*/  STL [R1+0x4], R2 ;  /* 0x0000040201007387 */ /* 0x0003e20000100800 */
[----:B------:R-:W-:Y:S05]  /*173e0*/  BRA `(.L_x_14058) ;  /* 0x0000000000107947 */ /* 0x000fea0003800000 */
.L_x_14053:
[----:B------:R-:W-:Y:S01]  /*173f0*/  IMAD.U32 R2, RZ, RZ, UR6 ;  /* 0x00000006ff027e24 */ /* 0x000fe2000f8e00ff */
[----:B------:R0:W-:Y:S04]  /*17400*/  STL [R1+0x4], RZ ;  /* 0x000004ff01007387 */ /* 0x0001e80000100800 */
[----:B------:R0:W-:Y:S04]  /*17410*/  STL [R1+0x8], RZ ;  /* 0x000008ff01007387 */ /* 0x0001e80000100800 */
[----:B------:R0:W-:Y:S02]  /*17420*/  STL [R1], R2 ;  /* 0x0000000201007387 */ /* 0x0001e40000100800 */
.L_x_14058:
        /* <DEDUP_REMOVED lines=10> */
.L_x_14051:
        /* <DEDUP_REMOVED lines=32> */
.L_x_14203:
        /* <DEDUP_REMOVED lines=22> */
[----:B------:R-:W-:Y:S02]  /*17830*/  ISETP.NE.AND.EX P2, PT, RZ, UR5, PT, P2 ;  /* 0x00000005ff007c0c */ /* 0x000fe4000bf45320 */
        /* <DEDUP_REMOVED lines=15> */
[----:B------:R-:W-:Y:S02]  /*17930*/  MOV R12, RZ ;  /* 0x000000ff000c7202 */ /* 0x000fe40000000f00 */
[----:B------:R-:W-:Y:S02]  /*17940*/  @P3 IADD3 R10, P4, R17, UR10, RZ ;  /* 0x0000000a110a3c10 */ /* 0x000fe4000ff9e0ff */
[C---:B------:R-:W-:Y:S02]  /*17950*/  IADD3.X R7, R15.reuse, UR7, RZ, P5, !PT ;  /* 0x000000070f077c10 */ /* 0x040fe4000affe4ff */
[----:B------:R-:W-:-:S03]  /*17960*/  @P3 IADD3.X R11, R15, UR11, RZ, P4, !PT ;  /* 0x0000000b0f0b3c10 */ /* 0x000fc6000a7fe4ff */
        /* <DEDUP_REMOVED lines=23> */
.L_x_14060:
        /* <DEDUP_REMOVED lines=17> */
.L_x_14061:
[----:B------:R-:W-:Y:S05]  /*17bf0*/  @!P0 BRA `(.L_x_14062) ;  /* 0x00000000000c8947 */ /* 0x000fea0003800000 */
[----:B------:R-:W2:Y:S04]  /*17c00*/  LDG.E R9, desc[UR40][R6.64] ;  /* 0x0000002806097981 */ /* 0x000ea8000c1e1900 */
[----:B------:R-:W2:Y:S02]  /*17c10*/  LDG.E R6, desc[UR40][R6.64+0x4] ;  /* 0x0000042806067981 */ /* 0x000ea4000c1e1900 */
[----:B--2---:R-:W-:-:S07]  /*17c20*/  IMAD.IADD R9, R6, 0x1, -R9 ;  /* 0x0000000106097824 */ /* 0x004fce00078e0a09 */
.L_x_14062:
[----:B------:R-:W2:Y:S01]  /*17c30*/  LDL R7, [R1+0x4] ;  /* 0x0000040001077983 */ /* 0x000ea20000100800 */
[----:B-1----:R-:W1:Y:S03]  /*17c40*/  LDC R3, c[0x0][0x448] ;  /* 0x00011200ff037b82 */ /* 0x002e660000000800 */
[----:B------:R-:W3:Y:S04]  /*17c50*/  @P1 LDG.E R2, desc[UR40][R4.64] ;  /* 0x0000002804021981 */ /* 0x000ee8000c1e1900 */
[----:B------:R4:W3:Y:S01]  /*17c60*/  @P1 LDG.E R4, desc[UR40][R4.64+0x4] ;  /* 0x0000042804041981 */ /* 0x0008e2000c1e1900 */
[----:B------:R-:W-:Y:S01]  /*17c70*/  LOP3.LUT R12, R10, 0xff, RZ, 0xc0, !PT ;  /* 0x000000ff0a0c7812 */ /* 0x000fe200078ec0ff */
[----:B------:R-:W-:Y:S01]  /*17c80*/  BSSY B0, `(.L_x_14063) ;  /* 0x0000037000007945 */ /* 0x000fe20003800000 */
[----:B------:R-:W-:-:S03]  /*17c90*/  SHF.R.U32.HI R10, RZ, 0x10, R10 ;  /* 0x00000010ff0a7819 */ /* 0x000fc6000001160a */
[----:B------:R0:W-:Y:S01]  /*17ca0*/  STL [R1+0x60], R12 ;  /* 0x0000600c01007387 */ /* 0x0001e20000100800 */
[----:B-1----:R-:W-:-:S13]  /*17cb0*/  ISETP.NE.AND P0, PT, R3, 0x1, PT ;  /* 0x000000010300780c */ /* 0x002fda0003f05270 */
[----:B----4-:R-:W1:Y:S08]  /*17cc0*/  @P0 LDC R5, c[0x0][0x44c] ;  /* 0x00011300ff050b82 */ /* 0x010e700000000800 */
[----:B------:R-:W4:Y:S01]  /*17cd0*/  @P0 LDC R6, c[0x0][0x450] ;  /* 0x00011400ff060b82 */ /* 0x000f220000000800 */
[----:B--2---:R-:W-:Y:S02]  /*17ce0*/  IMAD.SHL.U32 R3, R7, 0x80, RZ ;  /* 0x0000008007037824 */ /* 0x004fe400078e00ff */
[----:B-----5:R-:W-:-:S02]  /*17cf0*/  IMAD.IADD R7, R9, 0x1, -R8 ;  /* 0x0000000109077824 */ /* 0x020fc400078e0a08 */
[----:B------:R-:W-:Y:S02]  /*17d00*/  VIADD R3, R3, 0x7f ;  /* 0x0000007f03037836 */ /* 0x000fe40000000000 */
[----:B---3--:R-:W-:Y:S02]  /*17d10*/  @P1 IMAD.IADD R11, R4, 0x1, -R2 ;  /* 0x00000001040b1824 */ /* 0x008fe400078e0a02 */
[----:B-1----:R-:W-:-:S05]  /*17d20*/  @P0 IMAD.HI.U32 R2, R3, R5, RZ ;  /* 0x0000000503020227 */ /* 0x002fca00078e00ff */
[----:B----4-:R-:W-:Y:S02]  /*17d30*/  @P0 SHF.R.U32.HI R3, RZ, R6, R2 ;  /* 0x00000006ff030219 */ /* 0x010fe40000011602 */
[----:B------:R-:W-:-:S04]  /*17d40*/  IADD3 R2, R7, R11, RZ ;  /* 0x0000000b07027210 */ /* 0x000fc80007ffe0ff */
[C---:B------:R-:W-:Y:S01]  /*17d50*/  IADD3 R21, R2.reuse, 0x60, -R14 ;  /* 0x0000006002157810 */ /* 0x040fe20007ffe80e */
[----:B------:R-:W-:-:S04]  /*17d60*/  VIADD R4, R2, 0x5f ;  /* 0x0000005f02047836 */ /* 0x000fc80000000000 */
[----:B------:R-:W-:Y:S02]  /*17d70*/  IMAD.IADD R3, R21, 0x1, R3 ;  /* 0x0000000115037824 */ /* 0x000fe400078e0203 */
[----:B------:R-:W-:-:S04]  /*17d80*/  IMAD.HI R2, R4, 0x2aaaaaab, RZ ;  /* 0x2aaaaaab04027827 */ /* 0x000fc800078e02ff */
[----:B------:R-:W-:Y:S01]  /*17d90*/  IMAD.HI R3, R3, 0x2aaaaaab, RZ ;  /* 0x2aaaaaab03037827 */ /* 0x000fe200078e02ff */
[----:B------:R-:W-:-:S03]  /*17da0*/  SHF.R.U32.HI R20, RZ, 0x1f, R2 ;  /* 0x0000001fff147819 */ /* 0x000fc60000011602 */
[----:B------:R-:W-:Y:S01]  /*17db0*/  IMAD.MOV.U32 R4, RZ, RZ, RZ ;  /* 0x000000ffff047224 */ /* 0x000fe200078e00ff */
[----:B------:R-:W-:Y:S02]  /*17dc0*/  SHF.R.U32.HI R6, RZ, 0x1f, R3 ;  /* 0x0000001fff067819 */ /* 0x000fe40000011603 */
[----:B------:R-:W-:Y:S02]  /*17dd0*/  LEA.HI.SX32 R20, R2, R20, 0x1c ;  /* 0x0000001402147211 */ /* 0x000fe400078fe2ff */
[----:B------:R-:W-:-:S04]  /*17de0*/  LEA.HI.SX32 R6, R3, R6, 0x1c ;  /* 0x0000000603067211 */ /* 0x000fc800078fe2ff */
        /* <DEDUP_REMOVED lines=31> */
[----:B------:R-:W-:-:S07]  /*17fe0*/  @!P2 LOP3.LUT R4, RZ, R2, RZ, 0x33, !PT ;  /* 0x00000002ff04a212 */ /* 0x000fce00078e33ff */
.L_x_14064:
[----:B------:R-:W-:Y:S05]  /*17ff0*/  BSYNC B0 ;  /* 0x0000000000007941 */ /* 0x000fea0003800000 */
.L_x_14063:
        /* <DEDUP_REMOVED lines=25> */
.L_x_14284:
[----:B-1----:R-:W-:Y:S02]  /*18190*/  ISETP.NE.AND P0, PT, R14, RZ, PT ;  /* 0x000000ff0e00720c */ /* 0x002fe40003f05270 */
[----:B------:R-:W-:-:S11]  /*181a0*/  PLOP3.LUT P6, PT, PT, PT, PT, 0x8, 0x0 ;  /* 0x000000000000781c */ /* 0x000fd60003fce170 */
[----:B------:R-:W-:Y:S05]  /*181b0*/  @P0 BRA `(.L_x_14068) ;  /* 0x00000000000c0947 */ /* 0x000fea0003800000 */
[----:B------:R-:W-:-:S03]  /*181c0*/  UMOV UR4, 0xffffffff ;  /* 0xffffffff00047882 */ /* 0x000fc60000000000 */
[----:B------:R-:W-:Y:S05]  /*181d0*/  BRA.DIV UR4, `(.L_x_14069) ;  /* 0x0000008204ac7947 */ /* 0x000fea000b800000 */
[----:B------:R-:W-:-:S13]  /*181e0*/  ELECT P6, URZ, PT ;  /* 0x00000000003f782f */ /* 0x000fda00038c0000 */
.L_x_14068:
        /* <DEDUP_REMOVED lines=9> */
.L_x_14287:
[----:B------:R-:W-:Y:S05]  /*18280*/  BSYNC B1 ;  /* 0x0000000000017941 */ /* 0x000fea0003800000 */
.L_x_14070:
        /* <DEDUP_REMOVED lines=12> */
.L_x_14288:
[----:B------:R-:W-:Y:S05]  /*18350*/  BSYNC B2 ;  /* 0x0000000000027941 */ /* 0x000fea0003800000 */
.L_x_14074:
        /* <DEDUP_REMOVED lines=9> */
.L_x_14077:
[----:B------:R-:W-:Y:S05]  /*183f0*/  BSYNC B2 ;  /* 0x0000000000027941 */ /* 0x000fea0003800000 */
.L_x_14076:
        /* <DEDUP_REMOVED lines=13> */
.L_x_14078:
        /* <DEDUP_REMOVED lines=13> */
.L_x_14289:
[----:B------:R-:W-:Y:S05]  /*185a0*/  BSYNC B2 ;  /* 0x0000000000027941 */ /* 0x000fea0003800000 */
.L_x_14079:
[----:B------:R-:W-:Y:S01]  /*185b0*/  BSSY B2, `(.L_x_14081) ;  /* 0x000000b000027945 */ /* 0x000fe20003800000 */
[----:B------:R-:W-:Y:S01]  /*185c0*/  IMAD.MOV.U32 R12, RZ, RZ, 0x0 ;  /* 0x00000000ff0c7424 */ /* 0x000fe200078e00ff */
[----:B------:R-:W-:Y:S02]  /*185d0*/  MOV R13, 0x12f00000 ;  /* 0x12f00000000d7802 */ /* 0x000fe40000000f00 */
        /* <DEDUP_REMOVED lines=8> */
.L_x_14082:
[----:B------:R-:W-:Y:S05]  /*18660*/  BSYNC B2 ;  /* 0x0000000000027941 */ /* 0x000fea0003800000 */
.L_x_14081:
        /* <DEDUP_REMOVED lines=10> */
.L_x_14083:
        /* <DEDUP_REMOVED lines=15> */
.L_x_14084:
        /* <DEDUP_REMOVED lines=15> */
.L_x_14085:
        /* <DEDUP_REMOVED lines=15> */
.L_x_14086:
        /* <DEDUP_REMOVED lines=10> */
.L_x_14073:
[----:B------:R-:W-:Y:S05]  /*18a80*/  BSYNC B1 ;  /* 0x0000000000017941 */ /* 0x000fea0003800000 */
.L_x_14072:
        /* <DEDUP_REMOVED lines=13> */
.L_x_14102:
        /* <DEDUP_REMOVED lines=13> */
.L_x_14290:
[----:B------:R-:W-:Y:S05]  /*18c30*/  BSYNC B2 ;  /* 0x0000000000027941 */ /* 0x000fea0003800000 */
.L_x_14089:
        /* <DEDUP_REMOVED lines=9> */
.L_x_14092:
[----:B------:R-:W-:Y:S05]  /*18cd0*/  BSYNC B2 ;  /* 0x0000000000027941 */ /* 0x000fea0003800000 */
.L_x_14091:
        /* <DEDUP_REMOVED lines=10> */
[----:B--2---:R-:W-:-:S05]  /*18d80*/  IMAD R7, R7, 0x3000, R18 ;  /* 0x0000300007077824 */ /* 0x004fca00078e0212 */
[----:B------:R-:W-:-:S07]  /*18d90*/  IADD3 R7, R7, 0x1c400, RZ ;  /* 0x0001c40007077810 */ /* 0x000fce0007ffe0ff */
.L_x_14093:
        /* <DEDUP_REMOVED lines=13> */
.L_x_14291:
[----:B------:R-:W-:Y:S05]  /*18e70*/  BSYNC B2 ;  /* 0x0000000000027941 */ /* 0x000fea0003800000 */
.L_x_14094:
        /* <DEDUP_REMOVED lines=11> */
.L_x_14097:
[----:B------:R-:W-:Y:S05]  /*18f30*/  BSYNC B2 ;  /* 0x0000000000027941 */ /* 0x000fea0003800000 */
.L_x_14096:
        /* <DEDUP_REMOVED lines=10> */
.L_x_14098:
        /* <DEDUP_REMOVED lines=15> */
.L_x_14099:
        /* <DEDUP_REMOVED lines=15> */
.L_x_14100:
        /* <DEDUP_REMOVED lines=15> */
.L_x_14101:
        /* <DEDUP_REMOVED lines=10> */
.L_x_14088:
[----:B------:R-:W-:Y:S05]  /*19350*/  BSYNC B1 ;  /* 0x0000000000017941 */ /* 0x000fea0003800000 */
.L_x_14087:
        /* <DEDUP_REMOVED lines=12> */
.L_x_14066:
[----:B------:R-:W-:Y:S05]  /*19420*/  BSYNC B0 ;  /* 0x0000000000007941 */ /* 0x000fea0003800000 */
.L_x_14065:
        /* <DEDUP_REMOVED lines=12> */
[----:B---3--:R-:W-:-:S04]  /*194f0*/  @P1 SHF.R.U32.HI R0, RZ, R3, R2 ;  /* 0x00000003ff001219 */ /* 0x008fc80000011602 */
[----:B------:R-:W-:-:S05]  /*19500*/  IADD3 R0, R21, R0, RZ ;  /* 0x0000000015007210 */ /* 0x000fca0007ffe0ff */
[----:B------:R-:W-:-:S05]  /*19510*/  IMAD.HI R0, R0, 0x2aaaaaab, RZ ;  /* 0x2aaaaaab00007827 */ /* 0x000fca00078e02ff */
[----:B------:R-:W-:-:S04]  /*19520*/  SHF.R.U32.HI R2, RZ, 0x1f, R0 ;  /* 0x0000001fff027819 */ /* 0x000fc80000011600 */
[----:B------:R-:W-:-:S04]  /*19530*/  LEA.HI.SX32 R0, R0, R2, 0x1c ;  /* 0x0000000200007211 */ /* 0x000fc800078fe2ff */
        /* <DEDUP_REMOVED lines=32> */
.L_x_14104:
[----:B------:R-:W-:Y:S05]  /*19740*/  BSYNC B0 ;  /* 0x0000000000007941 */ /* 0x000fea0003800000 */
.L_x_14103:
        /* <DEDUP_REMOVED lines=27> */
.L_x_14106:
        /* <DEDUP_REMOVED lines=20> */
.L_x_14109:
[----:B------:R-:W-:Y:S05]  /*19a40*/  BSYNC B6 ;  /* 0x0000000000067941 */ /* 0x000fea0003800000 */
.L_x_14108:
        /* <DEDUP_REMOVED lines=20> */
.L_x_14112:
        /* <DEDUP_REMOVED lines=16> */
.L_x_14111:
[----:B------:R-:W-:Y:S05]  /*19c90*/  BSYNC B6 ;  /* 0x0000000000067941 */ /* 0x000fea0003800000 */
.L_x_14110:
        /* <DEDUP_REMOVED lines=24> */
.L_x_14294:
        /* <DEDUP_REMOVED lines=9> */
.L_x_14297:
        /* <DEDUP_REMOVED lines=24> */
.L_x_14116:
[----:B------:R-:W2:Y:S04]  /*1a030*/  LDL R0, [R1+0x10] ;  /* 0x0000100001007983 */ /* 0x000ea80000100800 */
[----:B-1----:R-:W3:Y:S01]  /*1a040*/  LDL R2, [R1+0x18] ;  /* 0x0000180001027983 */ /* 0x002ee20000100800 */
[----:B--2---:R-:W-:Y:S01]  /*1a050*/  IMAD R0, R0, 0x8, R18 ;  /* 0x0000000800007824 */ /* 0x004fe200078e0212 */
[----:B---3--:R-:W-:-:S04]  /*1a060*/  SHF.L.U32 R2, R2, 0x1f, RZ ;  /* 0x0000001f02027819 */ /* 0x008fc800000006ff */
[----:B------:R-:W1:Y:S02]  /*1a070*/  SYNCS.PHASECHK.TRANS64.TRYWAIT P0, [R0+URZ+0x22840], R2 ;  /* 0x02284002000075a7 */ /* 0x000e64000800017f */
[----:B-1----:R-:W-:Y:S05]  /*1a080*/  @!P0 BRA `(.L_x_14117) ;  /* 0x0000006400d88947 */ /* 0x002fea0003800000 */
.L_x_14298:
        /* <DEDUP_REMOVED lines=11> */
.L_x_14118:
[----:B0-----:R-:W2:Y:S04]  /*1a140*/  LDL R4, [R1+0x10] ;  /* 0x0000100001047983 */ /* 0x001ea80000100800 */
[----:B------:R-:W3:Y:S04]  /*1a150*/  LDL R3, [R1+0x30] ;  /* 0x0000300001037983 */ /* 0x000ee80000100800 */
[----:B-1----:R-:W4:Y:S01]  /*1a160*/  LDL R2, [R1+0x24] ;  /* 0x0000240001027983 */ /* 0x002f220000100800 */
        /* <DEDUP_REMOVED lines=11> */
[----:B--2---:R-:W-:Y:S01]  /*1a220*/  IMAD R0, R4, 0x3000, R18 ;  /* 0x0000300004007824 */ /* 0x004fe200078e0212 */
[----:B---3--:R-:W-:-:S04]  /*1a230*/  R2UR UR11, R3 ;  /* 0x00000000030b72ca */ /* 0x008fc800000e0000 */
[----:B------:R-:W-:Y:S02]  /*1a240*/  R2UR UR8, R0 ;  /* 0x00000000000872ca */ /* 0x000fe400000e0000 */
[----:B----4-:R-:W-:-:S11]  /*1a250*/  R2UR UR4, R2 ;  /* 0x00000000020472ca */ /* 0x010fd600000e0000 */
[----:B------:R-:W-:Y:S02]  /*1a260*/  UIADD3 UR8, UR8, 0x1c400, URZ ;  /* 0x0001c40008087890 */ /* 0x000fe4000fffe03f */
[----:B------:R-:W-:-:S03]  /*1a270*/  UIMAD UR11, UR11, 0x60, UR4 ;  /* 0x000000600b0b78a4 */ /* 0x000fc6000f8e0204 */
[----:B------:R-:W-:-:S06]  /*1a280*/  UMOV UR4, 0x0 ;  /* 0x0000000000047882 */ /* 0x000fcc0000000000 */
[----:B------:R1:W-:Y:S02]  /*1a290*/  UTMALDG.4D [UR8], [UR6], desc[UR4] ;  /* 0x00000408060075b4 */ /* 0x0003e40008019000 */
[----:B-1----:R-:W-:Y:S01]  /*1a2a0*/  NOP ;  /* 0x0000000000007918 */ /* 0x002fe20000000000 */
.L_x_14114:
[----:B------:R-:W2:Y:S04]  /*1a2b0*/  LDL.LU R3, [R1+0x44] ;  /* 0x0000440001037983 */ /* 0x000ea80000300800 */
[----:B------:R-:W3:Y:S04]  /*1a2c0*/  LDL.LU R5, [R1+0x2c] ;  /* 0x00002c0001057983 */ /* 0x000ee80000300800 */
[----:B0-----:R-:W4:Y:S01]  /*1a2d0*/  LDL.LU R4, [R1+0x58] ;  /* 0x0000580001047983 */ /* 0x001f220000300800 */
        /* <DEDUP_REMOVED lines=37> */
.L_x_14120:
[----:B------:R-:W-:Y:S05]  /*1a530*/  BSYNC B6 ;  /* 0x0000000000067941 */ /* 0x000fea0003800000 */
.L_x_14119:
        /* <DEDUP_REMOVED lines=27> */
[----:B-1----:R-:W-:-:S04]  /*1a6f0*/  SHF.L.U32 R4, R4, 0x4, RZ ;  /* 0x0000000404047819 */ /* 0x002fc800000006ff */
        /* <DEDUP_REMOVED lines=97> */
.L_x_14315:
        /* <DEDUP_REMOVED lines=10> */
.L_x_14122:
        /* <DEDUP_REMOVED lines=18> */
.L_x_14316:
[----:B------:R-:W-:Y:S05]  /*1aed0*/  BSYNC B0 ;  /* 0x0000000000007941 */ /* 0x000fea0003800000 */
.L_x_14123:
        /* <DEDUP_REMOVED lines=13> */
.L_x_14317:
[----:B------:R-:W-:Y:S05]  /*1afb0*/  BSYNC B1 ;  /* 0x0000000000017941 */ /* 0x000fea0003800000 */
.L_x_14127:
        /* <DEDUP_REMOVED lines=9> */
.L_x_14130:
[----:B------:R-:W-:Y:S05]  /*1b050*/  BSYNC B1 ;  /* 0x0000000000017941 */ /* 0x000fea0003800000 */
.L_x_14129:
        /* <DEDUP_REMOVED lines=13> */
.L_x_14131:
        /* <DEDUP_REMOVED lines=15> */
.L_x_14132:
        /* <DEDUP_REMOVED lines=15> */
.L_x_14133:
        /* <DEDUP_REMOVED lines=15> */
.L_x_14134:
        /* <DEDUP_REMOVED lines=10> */
.L_x_14126:
[----:B------:R-:W-:Y:S05]  /*1b4a0*/  BSYNC B0 ;  /* 0x0000000000007941 */ /* 0x000fea0003800000 */
.L_x_14125:
        /* <DEDUP_REMOVED lines=24> */
[----:B--2---:R-:W-:-:S04]  /*1b630*/  IADD3 R2, R5, 0x1, RZ ;  /* 0x0000000105027810 */ /* 0x004fc80007ffe0ff */
        /* <DEDUP_REMOVED lines=30> */
.L_x_14141:
        /* <DEDUP_REMOVED lines=8> */
.L_x_14318:
[----:B------:R-:W-:Y:S05]  /*1b8a0*/  BSYNC B3 ;  /* 0x0000000000037941 */ /* 0x000fea0003800000 */
.L_x_14142:
        /* <DEDUP_REMOVED lines=9> */
.L_x_14145:
[----:B------:R-:W-:Y:S05]  /*1b940*/  BSYNC B3 ;  /* 0x0000000000037941 */ /* 0x000fea0003800000 */
.L_x_14144:
        /* <DEDUP_REMOVED lines=13> */
.L_x_14146:
        /* <DEDUP_REMOVED lines=13> */
.L_x_14319:
[----:B------:R-:W-:Y:S05]  /*1baf0*/  BSYNC B3 ;  /* 0x0000000000037941 */ /* 0x000fea0003800000 */
.L_x_14147:
        /* <DEDUP_REMOVED lines=11> */
.L_x_14150:
[----:B------:R-:W-:Y:S05]  /*1bbb0*/  BSYNC B3 ;  /* 0x0000000000037941 */ /* 0x000fea0003800000 */
.L_x_14149:
[----:B------:R-:W2:Y:S01]  /*1bbc0*/  LDL R3, [R1+0x10] ;  /* 0x0000100001037983 */ /* 0x000ea20000100800 */
[----:B------:R-:W-:Y:S01]  /*1bbd0*/  R2UR UR10, R9 ;  /* 0x00000000090a72ca */ /* 0x000fe200000e0000 */
[----:B------:R-:W-:Y:S01]  /*1bbe0*/  UIADD3 UR4, UP0, UR38, 0x470, URZ ;  /* 0x0000047026047890 */ /* 0x000fe2000ff1e03f */
[----:B------:R-:W-:Y:S02]  /*1bbf0*/  R2UR UR6, R6 ;  /* 0x00000000060672ca */ /* 0x000fe400000e0000 */
[----:B------:R-:W-:Y:S01]  /*1bc00*/  R2UR UR7, R7 ;  /* 0x00000000070772ca */ /* 0x000fe200000e0000 */
[----:B------:R-:W-:Y:S01]  /*1bc10*/  UIADD3.X UR5, URZ, UR39, URZ, UP0, !UPT ;  /* 0x000000273f057290 */ /* 0x000fe200087fe43f */
[----:B------:R-:W-:Y:S02]  /*1bc20*/  PLOP3.LUT P0, PT, PT, PT, PT, 0x80, 0x0 ;  /* 0x000000000000781c */ /* 0x000fe40003f0f070 */
[----:B------:R-:W-:Y:S01]  /*1bc30*/  IADD3 R2, R2, 0x22850, RZ ;  /* 0x0002285002027810 */ /* 0x000fe20007ffe0ff */
[----:B--2---:R-:W-:-:S04]  /*1bc40*/  IMAD R3, R3, 0xc000, R18 ;  /* 0x0000c00003037824 */ /* 0x004fc800078e0212 */
[----:B------:R-:W-:-:S07]  /*1bc50*/  VIADD R5, R3, 0x400 ;  /* 0x0000040003057836 */ /* 0x000fce0000000000 */
.L_x_14151:
        /* <DEDUP_REMOVED lines=15> */
.L_x_14152:
        /* <DEDUP_REMOVED lines=15> */
.L_x_14153:
        /* <DEDUP_REMOVED lines=15> */
.L_x_14154:
        /* <DEDUP_REMOVED lines=10> */
.L_x_14140:
[----:B------:R-:W-:Y:S05]  /*1bfd0*/  BSYNC B1 ;  /* 0x0000000000017941 */ /* 0x000fea0003800000 */
.L_x_14139:
[----:B------:R-:W2:Y:S02]  /*1bfe0*/  LDL.LU R5, [R1+0x40] ;  /* 0x0000400001057983 */ /* 0x000ea40000300800 */
[----:B--2---:R-:W-:-:S07]  /*1bff0*/  VIADD R0, R5, 0xfffffffd ;  /* 0xfffffffd05007836 */ /* 0x004fce0000000000 */
.L_x_14138:
[----:B------:R-:W-:Y:S05]  /*1c000*/  BSYNC B2 ;  /* 0x0000000000027941 */ /* 0x000fea0003800000 */
.L_x_14137:
[----:B------:R-:W-:Y:S01]  /*1c010*/  VIADD R8, R8, 0xfffffffe ;  /* 0xfffffffe08087836 */ /* 0x000fe20000000000 */
[----:B------:R-:W-:-:S04]  /*1c020*/  LOP3.LUT R4, RZ, R4, RZ, 0x33, !PT ;  /* 0x00000004ff047212 */ /* 0x000fc800078e33ff */
[----:B------:R-:W-:-:S13]  /*1c030*/  ISETP.NE.AND P0, PT, R8, R4, PT ;  /* 0x000000040800720c */ /* 0x000fda0003f05270 */
[----:B------:R-:W-:Y:S05]  /*1c040*/  @!P0 BRA `(.L_x_14136) ;  /* 0x0000001400008947 */ /* 0x000fea0003800000 */
.L_x_14187:
        /* <DEDUP_REMOVED lines=35> */
.L_x_14157:
[----:B------:R-:W-:Y:S01]  /*1c280*/  LEA R3, R7, R18, 0x3 ;  /* 0x0000001207037211 */ /* 0x000fe200078e18ff */
[----:B-1----:R-:W1:Y:S01]  /*1c290*/  S2R R4, SR_TID.X ;  /* 0x0000000000047919 */ /* 0x002e620000002100 */
[----:B------:R-:W-:Y:S01]  /*1c2a0*/  SHF.L.U32 R2, R6, 0x1f, RZ ;  /* 0x0000001f06027819 */ /* 0x000fe200000006ff */
[----:B------:R-:W-:Y:S03]  /*1c2b0*/  BSSY B2, `(.L_x_14158) ;  /* 0x0000005000027945 */ /* 0x000fe60003800000 */
[----:B------:R-:W2:Y:S01]  /*1c2c0*/  SYNCS.PHASECHK.TRANS64.TRYWAIT P0, [R3+URZ+0x22840], R2 ;  /* 0x02284002030075a7 */ /* 0x000ea2000800017f */
[----:B-1----:R-:W-:-:S04]  /*1c2d0*/  LOP3.LUT R4, R4, 0x7f, RZ, 0xc0, !PT ;  /* 0x0000007f04047812 */ /* 0x002fc800078ec0ff */
[----:B------:R-:W-:Y:S01]  /*1c2e0*/  ISETP.NE.AND P1, PT, R4, RZ, PT ;  /* 0x000000ff0400720c */ /* 0x000fe20003f25270 */
[----:B--2---:R-:W-:-:S12]  /*1c2f0*/  @!P0 BRA `(.L_x_14159) ;  /* 0x00000050003c8947 */ /* 0x004fd80003800000 */
.L_x_14320:
[----:B------:R-:W-:Y:S05]  /*1c300*/  BSYNC B2 ;  /* 0x0000000000027941 */ /* 0x000fea0003800000 */
.L_x_14158:
        /* <DEDUP_REMOVED lines=9> */
.L_x_14161:
[----:B------:R-:W-:Y:S05]  /*1c3a0*/  BSYNC B2 ;  /* 0x0000000000027941 */ /* 0x000fea0003800000 */
.L_x_14160:
        /* <DEDUP_REMOVED lines=12> */
.L_x_14162:
        /* <DEDUP_REMOVED lines=13> */
.L_x_14321:
[----:B------:R-:W-:Y:S05]  /*1c540*/  BSYNC B2 ;  /* 0x0000000000027941 */ /* 0x000fea0003800000 */
.L_x_14163:
        /* <DEDUP_REMOVED lines=11> */
.L_x_14166:
[----:B------:R-:W-:Y:S05]  /*1c600*/  BSYNC B2 ;  /* 0x0000000000027941 */ /* 0x000fea0003800000 */
.L_x_14165:
        /* <DEDUP_REMOVED lines=9> */
.L_x_14167:
        /* <DEDUP_REMOVED lines=15> */
.L_x_14168:
        /* <DEDUP_REMOVED lines=15> */
.L_x_14169:
        /* <DEDUP_REMOVED lines=15> */
.L_x_14170:
        /* <DEDUP_REMOVED lines=10> */
.L_x_14156:
[----:B------:R-:W-:Y:S05]  /*1ca10*/  BSYNC B1 ;  /* 0x0000000000017941 */ /* 0x000fea0003800000 */
.L_x_14155:
        /* <DEDUP_REMOVED lines=35> */
.L_x_14173:
        /* <DEDUP_REMOVED lines=8> */
.L_x_14322:
[----:B------:R-:W-:Y:S05]  /*1ccd0*/  BSYNC B2 ;  /* 0x0000000000027941 */ /* 0x000fea0003800000 */
.L_x_14174:
        /* <DEDUP_REMOVED lines=9> */
.L_x_14177:
[----:B------:R-:W-:Y:S05]  /*1cd70*/  BSYNC B2 ;  /* 0x0000000000027941 */ /* 0x000fea0003800000 */
.L_x_14176:
        /* <DEDUP_REMOVED lines=13> */
.L_x_14178:
        /* <DEDUP_REMOVED lines=13> */
.L_x_14323:
[----:B------:R-:W-:Y:S05]  /*1cf20*/  BSYNC B2 ;  /* 0x0000000000027941 */ /* 0x000fea0003800000 */
.L_x_14179:
[----:B------:R-:W-:Y:S01]  /*1cf30*/  BSSY B2, `(.L_x_14181) ;  /* 0x000000b000027945 */ /* 0x000fe20003800000 */
[----:B0-----:R-:W-:Y:S01]  /*1cf40*/  MOV R8, 0x0 ;  /* 0x0000000000087802 */ /* 0x001fe20000000f00 */
[----:B------:R-:W-:Y:S02]  /*1cf50*/  IMAD.MOV.U32 R9, RZ, RZ, 0x14f00000 ;  /* 0x14f00000ff097424 */ /* 0x000fe400078e00ff */
[----:B------:R-:W-:Y:S05]  /*1cf60*/  @P1 BRA `(.L_x_14182) ;  /* 0x00000000001c1947 */ /* 0x000fea0003800000 */
[----:B------:R-:W0:Y:S01]  /*1cf70*/  S2R R5, SR_TID.X ;  /* 0x0000000000057919 */ /* 0x000e220000002100 */
[----:B-12---:R-:W-:-:S04]  /*1cf80*/  IMAD.MOV.U32 R2, RZ, RZ, 0xc000 ;  /* 0x0000c000ff027424 */ /* 0x006fc800078e00ff */
[----:B------:R3:W-:Y:S01]  /*1cf90*/  SYNCS.ARRIVE.TRANS64 RZ, [R3+URZ+0x22850], R2 ;  /* 0x0228500203ff79a7 */ /* 0x0007e2000800003f */
[----:B0-----:R-:W-:-:S04]  /*1cfa0*/  LOP3.LUT R5, R5, 0x1f, RZ, 0xc0, !PT ;  /* 0x0000001f05057812 */ /* 0x001fc800078ec0ff */
[----:B------:R-:W-:-:S13]  /*1cfb0*/  ISETP.NE.AND P0, PT, R5, RZ, PT ;  /* 0x000000ff0500720c */ /* 0x000fda0003f05270 */
[----:B---3--:R-:W-:Y:S05]  /*1cfc0*/  @!P0 BRA `(.L_x_14182) ;  /* 0x0000000000048947 */ /* 0x008fea0003800000 */
[----:B------:R-:W-:Y:S01]  /*1cfd0*/  BPT.TRAP 0x1 ;  /* 0x000000040000795c */ /* 0x000fe20000300000 */
.L_x_14182:
[----:B------:R-:W-:Y:S05]  /*1cfe0*/  BSYNC B2 ;  /* 0x0000000000027941 */ /* 0x000fea0003800000 */
.L_x_14181:
        /* <DEDUP_REMOVED lines=10> */
.L_x_14183:
        /* <DEDUP_REMOVED lines=15> */
.L_x_14184:
        /* <DEDUP_REMOVED lines=15> */
.L_x_14185:
        /* <DEDUP_REMOVED lines=15> */
.L_x_14186:
        /* <DEDUP_REMOVED lines=10> */
.L_x_14172:
[----:B------:R-:W-:Y:S05]  /*1d400*/  BSYNC B1 ;  /* 0x0000000000017941 */ /* 0x000fea0003800000 */
.L_x_14171:
[----:B------:R-:W2:Y:S01]  /*1d410*/  LDL R5, [R1+0x28] ;  /* 0x0000280001057983 */ /* 0x000ea20000100800 */
[----:B------:R-:W-:Y:S01]  /*1d420*/  VIADD R0, R0, 0xfffffffe ;  /* 0xfffffffe00007836 */ /* 0x000fe20000000000 */
[----:B--2---:R-:W-:-:S13]  /*1d430*/  ISETP.GT.AND P0, PT, R6, R5, PT ;  /* 0x000000050600720c */ /* 0x004fda0003f04270 */
[----:B------:R-:W-:Y:S05]  /*1d440*/  @P0 BRA `(.L_x_14187) ;  /* 0xffffffec00000947 */ /* 0x000fea000383ffff */
.L_x_14136:
[----:B------:R-:W-:Y:S05]  /*1d450*/  BSYNC B0 ;  /* 0x0000000000007941 */ /* 0x000fea0003800000 */
.L_x_14135:
        /* <DEDUP_REMOVED lines=25> */
.L_x_14189:
[----:B------:R-:W-:Y:S05]  /*1d5f0*/  BSYNC B0 ;  /* 0x0000000000007941 */ /* 0x000fea0003800000 */
.L_x_14188:
[----:B------:R-:W-:-:S05]  /*1d600*/  SEL R0, R0, RZ, P0 ;  /* 0x000000ff00007207 */ /* 0x000fca0000000000 */
[----:B------:R3:W-:Y:S02]  /*1d610*/  STL [R1+0x10], R0 ;  /* 0x0000100001007387 */ /* 0x0007e40000100800 */
.L_x_14107:
[----:B------:R-:W-:Y:S05]  /*1d620*/  BSYNC B7 ;  /* 0x0000000000077941 */ /* 0x000fea0003800000 */
.L_x_14105:
        /* <DEDUP_REMOVED lines=13> */
.L_x_14190:
        /* <DEDUP_REMOVED lines=8> */
[----:B0-----:R-:W-:Y:S01]  /*1d780*/  MOV R10, R2 ;  /* 0x00000002000a7202 */ /* 0x001fe20000000f00 */
        /* <DEDUP_REMOVED lines=37> */
.L_x_14333:
[----:B------:R-:W-:Y:S02]  /*1d9e0*/  ULDC UR4, c[0x0][0xc38] ;  /* 0x00030e0000047ab9 */ /* 0x000fe40000000800 */
[----:B------:R-:W-:-:S04]  /*1d9f0*/  IMAD.U32 R2, RZ, RZ, UR4 ;  /* 0x00000004ff027e24 */ /* 0x000fc8000f8e00ff */
[----:B-1----:R-:W-:-:S05]  /*1da00*/  IMAD R9, R9, R2, RZ ;  /* 0x0000000209097224 */ /* 0x002fca00078e02ff */
[----:B------:R-:W-:-:S04]  /*1da10*/  IADD3 R0, R0, R9, RZ ;  /* 0x0000000900007210 */ /* 0x000fc80007ffe0ff */
[----:B------:R-:W-:-:S13]  /*1da20*/  ISETP.GT.AND P6, PT, R0, R5, PT ;  /* 0x000000050000720c */ /* 0x000fda0003fc4270 */
[----:B------:R-:W-:Y:S05]  /*1da30*/  @P6 BRA `(.L_x_14193) ;  /* 0x0000000000ac6947 */ /* 0x000fea0003800000 */
.L_x_14196:
        /* <DEDUP_REMOVED lines=37> */
.L_x_14341:
[----:B------:R-:W-:Y:S02]  /*1dc90*/  ULDC UR4, c[0x0][0xc38] ;  /* 0x00030e0000047ab9 */ /* 0x000fe40000000800 */
[----:B------:R-:W-:-:S04]  /*1dca0*/  IMAD.U32 R2, RZ, RZ, UR4 ;  /* 0x00000004ff027e24 */ /* 0x000fc8000f8e00ff */
[----:B-1----:R-:W-:-:S04]  /*1dcb0*/  IMAD R9, R9, R2, RZ ;  /* 0x0000000209097224 */ /* 0x002fc800078e02ff */
[----:B------:R-:W-:-:S05]  /*1dcc0*/  IMAD.IADD R0, R9, 0x1, R0 ;  /* 0x0000000109007824 */ /* 0x000fca00078e0200 */
[----:B------:R-:W-:-:S13]  /*1dcd0*/  ISETP.GT.AND P6, PT, R0, R5, PT ;  /* 0x000000050000720c */ /* 0x000fda0003fc4270 */
[----:B------:R-:W-:Y:S05]  /*1dce0*/  @!P6 BRA `(.L_x_14196) ;  /* 0xfffffffc0054e947 */ /* 0x000fea000383ffff */
.L_x_14193:
[----:B------:R-:W-:Y:S01]  /*1dcf0*/  IADD3 R9, -R9, R0, RZ ;  /* 0x0000000009097210 */ /* 0x000fe20007ffe1ff */
[----:B------:R-:W-:-:S04]  /*1dd00*/  UMOV UR4, 0xffffffff ;  /* 0xffffffff00047882 */ /* 0x000fc80000000000 */
        /* <DEDUP_REMOVED lines=10> */
.L_x_14346:
[----:B------:R-:W-:-:S13]  /*1ddb0*/  ISETP.NE.AND P0, PT, R0, RZ, PT ;  /* 0x000000ff0000720c */ /* 0x000fda0003f05270 */
[----:B------:R-:W-:Y:S05]  /*1ddc0*/  @!P0 BRA `(.L_x_14198) ;  /* 0x0000000000108947 */ /* 0x000fea0003800000 */
[----:B------:R-:W-:Y:S01]  /*1ddd0*/  UMOV UR4, 0xffffffff ;  /* 0xffffffff00047882 */ /* 0x000fe20000000000 */
[----:B-1----:R-:W-:Y:S02]  /*1dde0*/  VIADD R3, R3, 0xffffffff ;  /* 0xffffffff03037836 */ /* 0x002fe40000000000 */
[----:B------:R-:W-:Y:S05]  /*1ddf0*/  BRA.DIV UR4, `(.L_x_14199) ;  /* 0x00000042046c7947 */ /* 0x000fea000b800000 */
[----:B------:R2:W3:Y:S02]  /*1de00*/  SHFL.IDX PT, R8, R7, R3, 0x1f ;  /* 0x00001f0307087589 */ /* 0x0004e400000e0000 */
.L_x_14198:
[----:B------:R-:W-:Y:S01]  /*1de10*/  ISETP.NE.AND P0, PT, R6, 0x1, PT ;  /* 0x000000010600780c */ /* 0x000fe20003f05270 */
[----:B---3--:R-:W-:-:S05]  /*1de20*/  IMAD R0, R8, R2, R9 ;  /* 0x0000000208007224 */ /* 0x008fca00078e0209 */
[----:B------:R3:W-:Y:S02]  /*1de30*/  STL [R1], R0 ;  /* 0x0000000001007387 */ /* 0x0007e40000100800 */
[----:B---3--:R-:W-:-:S05]  /*1de40*/  IMAD.IADD R0, R5, 0x1, -R0 ;  /* 0x0000000105007824 */ /* 0x008fca00078e0a00 */
[----:B------:R-:W-:Y:S05]  /*1de50*/  @!P0 BRA `(.L_x_14200) ;  /* 0x0000000000e48947 */ /* 0x000fea0003800000 */
[----:B------:R-:W-:-:S04]  /*1de60*/  IABS R5, R4 ;  /* 0x0000000400057213 */ /* 0x000fc80000000000 */
[----:B0-2---:R-:W0:Y:S08]  /*1de70*/  I2F.RP R7, R5 ;  /* 0x0000000500077306 */ /* 0x005e300000209400 */
        /* <DEDUP_REMOVED lines=51> */
[----:B------:R-:W-:-:S05]  /*1e1b0*/  IMAD R2, R6, R2, R3 ;  /* 0x0000000206027224 */ /* 0x000fca00078e0203 */
[----:B------:R-:W-:-:S05]  /*1e1c0*/  LEA R2, R2, R7, 0x10 ;  /* 0x0000000702027211 */ /* 0x000fca00078e80ff */
[----:B------:R1:W-:Y:S01]  /*1e1d0*/  STL [R1+0x8], R2 ;  /* 0x0000080201007387 */ /* 0x0003e20000100800 */
[----:B------:R-:W-:Y:S05]  /*1e1e0*/  BRA `(.L_x_14201) ;  /* 0x0000000000fc7947 */ /* 0x000fea0003800000 */
.L_x_14200:
[----:B-12---:R-:W2:Y:S01]  /*1e1f0*/  LDL R3, [R1+0xc] ;  /* 0x00000c0001037983 */ /* 0x006ea20000100800 */
        /* <DEDUP_REMOVED lines=62> */
.L_x_14201:
[----:B------:R-:W-:-:S05]  /*1e5e0*/  LOP3.LUT R3, RZ, R0, RZ, 0x33, !PT ;  /* 0x00000000ff037212 */ /* 0x000fca00078e33ff */
[----:B------:R-:W-:-:S05]  /*1e5f0*/  IMAD.IADD R0, R4, 0x1, R3 ;  /* 0x0000000104007824 */ /* 0x000fca00078e0203 */
[----:B------:R2:W-:Y:S01]  /*1e600*/  STL [R1+0x4], R0 ;  /* 0x0000040001007387 */ /* 0x0005e20000100800 */
[----:B------:R-:W-:Y:S05]  /*1e610*/  BRA `(.L_x_14202) ;  /* 0x0000000000287947 */ /* 0x000fea0003800000 */
.L_x_14194:
        /* <DEDUP_REMOVED lines=10> */
.L_x_14202:
        /* <DEDUP_REMOVED lines=16> */
.L_x_14191:
[----:B---34-:R-:W3:Y:S01]  /*1e7c0*/  LDL R0, [R1+0xc] ;  /* 0x00000c0001007983 */ /* 0x018ee20000100800 */
[----:B------:R-:W-:Y:S02]  /*1e7d0*/  ULDC UR4, c[0x0][0xc3c] ;  /* 0x00030f0000047ab9 */ /* 0x000fe40000000800 */
[----:B---3--:R-:W-:-:S13]  /*1e7e0*/  ISETP.GE.AND P0, PT, R0, UR4, PT ;  /* 0x0000000400007c0c */ /* 0x008fda000bf06270 */
[----:B------:R-:W-:Y:S05]  /*1e7f0*/  @!P0 BRA `(.L_x_14203) ;  /* 0xffffff8c00b48947 */ /* 0x000fea000383ffff */
[----:B------:R-:W-:Y:S05]  /*1e800*/  BSYNC B8 ;  /* 0x0000000000087941 */ /* 0x000fea0003800000 */
.L_x_14059:
        /* <DEDUP_REMOVED lines=12> */
.L_x_14349:
[----:B------:R-:W-:Y:S05]  /*1e8d0*/  BSYNC B0 ;  /* 0x0000000000007941 */ /* 0x000fea0003800000 */
.L_x_14204:
[----:B------:R-:W-:-:S03]  /*1e8e0*/  UMOV UR4, 0xffffffff ;  /* 0xffffffff00047882 */ /* 0x000fc60000000000 */
[----:B------:R-:W-:Y:S05]  /*1e8f0*/  BRA.DIV UR4, `(.L_x_14206) ;  /* 0x0000003604ec7947 */ /* 0x000fea000b800000 */
[----:B------:R-:W1:Y:S02]  /*1e900*/  S2R R2, SR_TID.X ;  /* 0x0000000000027919 */ /* 0x000e640000002100 */
[----:B-1----:R-:W-:-:S04]  /*1e910*/  SHF.R.U32.HI R2, RZ, 0x5, R2 ;  /* 0x00000005ff027819 */ /* 0x002fc80000011602 */
[----:B------:R-:W-:-:S05]  /*1e920*/  LOP3.LUT R2, R2, 0x3, RZ, 0xc0, !PT ;  /* 0x0000000302027812 */ /* 0x000fca00078ec0ff */
[----:B------:R1:W2:Y:S02]  /*1e930*/  SHFL.IDX PT, R14, R2, RZ, 0x1f ;  /* 0x00001fff020e7589 */ /* 0x0002a400000e0000 */
.L_x_14352:
[----:B--2---:R-:W-:-:S13]  /*1e940*/  ISETP.NE.AND P0, PT, R14, RZ, PT ;  /* 0x000000ff0e00720c */ /* 0x004fda0003f05270 */
[----:B------:R-:W-:Y:S05]  /*1e950*/  @P0 BRA `(.L_x_13889) ;  /* 0x0000000000940947 */ /* 0x000fea0003800000 */
[----:B------:R-:W-:-:S03]  /*1e960*/  UMOV UR4, 0xffffffff ;  /* 0xffffffff00047882 */ /* 0x000fc60000000000 */
[----:B------:R-:W-:Y:S05]  /*1e970*/  BRA.DIV UR4, `(.L_x_14207) ;  /* 0x0000003a04007947 */ /* 0x000fea000b800000 */
[----:B------:R-:W-:-:S13]  /*1e980*/  ELECT P6, URZ, PT ;  /* 0x00000000003f782f */ /* 0x000fda00038c0000 */
.L_x_14355:
[----:B------:R-:W-:Y:S05]  /*1e990*/  @!P6 BRA `(.L_x_13889) ;  /* 0x000000000084e947 */ /* 0x000fea0003800000 */
[----:B------:R-:W-:-:S06]  /*1e9a0*/  ULOP3.LUT UR4, UR36, 0x2, URZ, 0xfc, !UPT ;  /* 0x0000000224047892 */ /* 0x000fcc000f8efc3f */
[----:B-1----:R-:W-:-:S05]  /*1e9b0*/  IMAD.U32 R2, RZ, RZ, UR4 ;  /* 0x00000004ff027e24 */ /* 0x002fca000f8e00ff */
[----:B------:R-:W-:-:S13]  /*1e9c0*/  ISETP.NE.AND P2, PT, R2, 0x3, PT ;  /* 0x000000030200780c */ /* 0x000fda0003f45270 */
[----:B------:R-:W-:Y:S05]  /*1e9d0*/  @!P2 BRA `(.L_x_14208) ;  /* 0x000000000004a947 */ /* 0x000fea0003800000 */
[----:B------:R-:W-:Y:S01]  /*1e9e0*/  BPT.TRAP 0x1 ;  /* 0x000000040000795c */ /* 0x000fe20000300000 */
.L_x_14208:
        /* <DEDUP_REMOVED lines=14> */
.L_x_14356:
[----:B------:R-:W1:Y:S02]  /*1ead0*/  SYNCS.PHASECHK.TRANS64.TRYWAIT P0, [R7+URZ], R2 ;  /* 0x00000002070075a7 */ /* 0x000e64000800017f */
[----:B-1----:R-:W-:Y:S05]  /*1eae0*/  @!P0 BRA `(.L_x_14210) ;  /* 0x0000003400d88947 */ /* 0x002fea0003800000 */
.L_x_14357:
[----:B------:R-:W-:Y:S05]  /*1eaf0*/  @!P2 BRA `(.L_x_14211) ;  /* 0x000000000004a947 */ /* 0x000fea0003800000 */
[----:B------:R-:W-:Y:S01]  /*1eb00*/  BPT.TRAP 0x1 ;  /* 0x000000040000795c */ /* 0x000fe20000300000 */
.L_x_14211:
[----:B------:R-:W2:Y:S01]  /*1eb10*/  LDL.LU R4, [R1+0x10] ;  /* 0x0000100001047983 */ /* 0x000ea20000300800 */
[----:B------:R-:W-:-:S04]  /*1eb20*/  VIADD R0, R0, 0x22860 ;  /* 0x0002286000007836 */ /* 0x000fc80000000000 */
[----:B--2---:R-:W-:-:S04]  /*1eb30*/  IMAD R4, R4, 0x8, R0 ;  /* 0x0000000804047824 */ /* 0x004fc800078e0200 */
[----:B------:R-:W2:Y:S02]  /*1eb40*/  SYNCS.PHASECHK.TRANS64.TRYWAIT P0, [R4+URZ], R5 ;  /* 0x00000005040075a7 */ /* 0x000ea4000800017f */
[----:B--2---:R-:W-:Y:S05]  /*1eb50*/  @!P0 BRA `(.L_x_14212) ;  /* 0x0000003400d08947 */ /* 0x004fea0003800000 */
.L_x_14358:
[----:B------:R-:W-:-:S07]  /*1eb60*/  LEA R3, R3, R0, 0x3 ;  /* 0x0000000003037211 */ /* 0x000fce00078e18ff */
.L_x_14213:
[----:B---3--:R3:W4:Y:S02]  /*1eb70*/  SYNCS.PHASECHK.TRANS64.TRYWAIT P0, [R3+URZ], R2 ;  /* 0x00000002030075a7 */ /* 0x008724000800017f */
[----:B----4-:R-:W-:Y:S05]  /*1eb80*/  @!P0 NANOSLEEP.SYNCS 0x989680 ;  /* 0x009896800000895d */ /* 0x010fea0003900000 */
[----:B------:R-:W4:Y:S02]  /*1eb90*/  @!P0 SYNCS.PHASECHK.TRANS64 P0, [R3+URZ], R2 ;  /* 0x00000002030085a7 */ /* 0x000f24000800007f */
[----:B----4-:R-:W-:Y:S05]  /*1eba0*/  @!P0 BRA `(.L_x_14213) ;  /* 0xfffffffc00f08947 */ /* 0x010fea000383ffff */
.L_x_13889:
[----:B------:R-:W-:Y:S05]  /*1ebb0*/  BSYNC B9 ;  /* 0x0000000000097941 */ /* 0x000fea0003800000 */
.L_x_13886:
[----:B------:R-:W-:Y:S05]  /*1ebc0*/  EXIT ;  /* 0x000000000000794d */ /* 0x000fea0003800000 */
.L_x_13909:
[----:B0-----:R0:W1:Y:S02]  /*1ebd0*/  SYNCS.PHASECHK.TRANS64.TRYWAIT P6, [R96+URZ+0x22890], R107 ;  /* 0x0228906b600075a7 */ /* 0x00106400080c017f */
[----:B-1----:R-:W-:Y:S05]  /*1ebe0*/  @!P6 NANOSLEEP.SYNCS 0x989680 ;  /* 0x009896800000e95d */ /* 0x002fea0003900000 */
[----:B------:R-:W1:Y:S02]  /*1ebf0*/  @!P6 SYNCS.PHASECHK.TRANS64 P6, [R96+URZ+0x22890], R107 ;  /* 0x0228906b6000e5a7 */ /* 0x000e6400080c007f */
[----:B-1----:R-:W-:Y:S05]  /*1ec00*/  @!P6 BRA `(.L_x_13909) ;  /* 0xfffffffc00f0e947 */ /* 0x002fea000383ffff */
[----:B------:R-:W-:Y:S05]  /*1ec10*/  BRA `(.L_x_14214) ;  /* 0xfffffe4400987947 */ /* 0x000fea000383ffff */
.L_x_13927:
[----:B0-----:R0:W1:Y:S02]  /*1ec20*/  SYNCS.PHASECHK.TRANS64.TRYWAIT P5, [R96+URZ+0x22890], R107 ;  /* 0x0228906b600075a7 */ /* 0x00106400080a017f */
[----:B-1----:R-:W-:Y:S05]  /*1ec30*/  @!P5 NANOSLEEP.SYNCS 0x989680 ;  /* 0x009896800000d95d */ /* 0x002fea0003900000 */
[----:B------:R-:W1:Y:S02]  /*1ec40*/  @!P5 SYNCS.PHASECHK.TRANS64 P5, [R96+URZ+0x22890], R107 ;  /* 0x0228906b6000d5a7 */ /* 0x000e6400080a007f */
[----:B-1----:R-:W-:Y:S05]  /*1ec50*/  @!P5 BRA `(.L_x_13927) ;  /* 0xfffffffc00f0d947 */ /* 0x002fea000383ffff */
[----:B------:R-:W-:Y:S05]  /*1ec60*/  BRA `(.L_x_14215) ;  /* 0xfffffe5400e47947 */ /* 0x000fea000383ffff */
.L_x_13936:
[----:B0-----:R0:W1:Y:S02]  /*1ec70*/  SYNCS.PHASECHK.TRANS64.TRYWAIT P4, [R96+URZ+0x22890], R107 ;  /* 0x0228906b600075a7 */ /* 0x001064000808017f */
[----:B-1----:R-:W-:Y:S05]  /*1ec80*/  @!P4 NANOSLEEP.SYNCS 0x989680 ;  /* 0x009896800000c95d */ /* 0x002fea0003900000 */
[----:B------:R-:W1:Y:S02]  /*1ec90*/  @!P4 SYNCS.PHASECHK.TRANS64 P4, [R96+URZ+0x22890], R107 ;  /* 0x0228906b6000c5a7 */ /* 0x000e64000808007f */
[----:B-1----:R-:W-:Y:S05]  /*1eca0*/  @!P4 BRA `(.L_x_13936) ;  /* 0xfffffffc00f0c947 */ /* 0x002fea000383ffff */
[----:B------:R-:W-:Y:S05]  /*1ecb0*/  BRA `(.L_x_14216) ;  /* 0xfffffe6400d87947 */ /* 0x000fea000383ffff */
.L_x_13942:
[----:B-1----:R1:W2:Y:S02]  /*1ecc0*/  SYNCS.PHASECHK.TRANS64.TRYWAIT P3, [R96+URZ+0x228b0], R107 ;  /* 0x0228b06b600075a7 */ /* 0x0022a4000806017f */
[----:B--2---:R-:W-:Y:S05]  /*1ecd0*/  @!P3 NANOSLEEP.SYNCS 0x989680 ;  /* 0x009896800000b95d */ /* 0x004fea0003900000 */
[----:B------:R-:W2:Y:S02]  /*1ece0*/  @!P3 SYNCS.PHASECHK.TRANS64 P3, [R96+URZ+0x228b0], R107 ;  /* 0x0228b06b6000b5a7 */ /* 0x000ea4000806007f */
[----:B--2---:R-:W-:Y:S05]  /*1ecf0*/  @!P3 BRA `(.L_x_13942) ;  /* 0xfffffffc00f0b947 */ /* 0x004fea000383ffff */
[----:B------:R-:W-:Y:S05]  /*1ed00*/  BRA `(.L_x_14217) ;  /* 0xfffffe6800687947 */ /* 0x000fea000383ffff */
.L_x_13952:
[----:B------:R-:W-:Y:S01]  /*1ed10*/  BSSY B0, `(.L_x_14218) ;  /* 0x0000007000007945 */ /* 0x000fe20003800000 */
[----:B------:R-:W-:Y:S02]  /*1ed20*/  IMAD.MOV.U32 R12, RZ, RZ, RZ ;  /* 0x000000ffff0c7224 */ /* 0x000fe400078e00ff */
[----:B------:R-:W-:Y:S02]  /*1ed30*/  IMAD.MOV.U32 R11, RZ, RZ, 0x1f ;  /* 0x0000001fff0b7424 */ /* 0x000fe400078e00ff */
[----:B------:R-:W-:-:S07]  /*1ed40*/  IMAD.MOV.U32 R15, RZ, RZ, -0x1 ;  /* 0xffffffffff0f7424 */ /* 0x000fce00078e00ff */
[----:B-----5:R-:W-:Y:S05]  /*1ed50*/  WARPSYNC.COLLECTIVE R15, `(.L_x_14219) ;  /* 0x000000000f087348 */ /* 0x020fea0003c00000 */
[----:B------:R0:W1:Y:S02]  /*1ed60*/  SHFL.IDX P6, R14, R13, R12, R11 ;  /* 0x0000000c0d0e7389 */ /* 0x00006400000c000b */
[----:B01---5:R-:W-:Y:S01]  /*1ed70*/  ENDCOLLECTIVE ;  /* 0x000000000000791b */ /* 0x023fe20003800000 */
.L_x_14219:
[----:B------:R-:W-:Y:S05]  /*1ed80*/  BSYNC B0 ;  /* 0x0000000000007941 */ /* 0x000fea0003800000 */
.L_x_14218:
[----:B------:R-:W-:Y:S05]  /*1ed90*/  BRA `(.L_x_14220) ;  /* 0xfffffe7400dc7947 */ /* 0x000fea000383ffff */
.L_x_13964:
        /* <DEDUP_REMOVED lines=8> */
.L_x_14222:
[----:B------:R-:W-:Y:S05]  /*1ee20*/  BSYNC B1 ;  /* 0x0000000000017941 */ /* 0x000fea0003800000 */
.L_x_14221:
[----:B------:R-:W-:Y:S01]  /*1ee30*/  IMAD.MOV.U32 R13, RZ, RZ, R4 ;  /* 0x000000ffff0d7224 */ /* 0x000fe200078e0004 */
[----:B------:R-:W-:Y:S01]  /*1ee40*/  MOV R15, 0xffffffff ;  /* 0xffffffff000f7802 */ /* 0x000fe20000000f00 */
[----:B------:R-:W-:Y:S02]  /*1ee50*/  IMAD.MOV.U32 R12, RZ, RZ, RZ ;  /* 0x000000ffff0c7224 */ /* 0x000fe400078e00ff */
[----:B------:R-:W-:Y:S02]  /*1ee60*/  IMAD.MOV.U32 R11, RZ, RZ, 0x1c1f ;  /* 0x00001c1fff0b7424 */ /* 0x000fe400078e00ff */
[----:B------:R-:W-:-:S07]  /*1ee70*/  IMAD.MOV.U32 R3, RZ, RZ, R14 ;  /* 0x000000ffff037224 */ /* 0x000fce00078e000e */
[----:B------:R-:W-:Y:S05]  /*1ee80*/  WARPSYNC.COLLECTIVE R15, `(.L_x_14223) ;  /* 0x000000000f087348 */ /* 0x000fea0003c00000 */
[----:B------:R0:W1:Y:S02]  /*1ee90*/  SHFL.IDX P6, R14, R13, R12, R11 ;  /* 0x0000000c0d0e7389 */ /* 0x00006400000c000b */
[----:B01----:R-:W-:Y:S01]  /*1eea0*/  ENDCOLLECTIVE ;  /* 0x000000000000791b */ /* 0x003fe20003800000 */
.L_x_14223:
[----:B------:R-:W-:Y:S02]  /*1eeb0*/  IMAD.MOV.U32 R13, RZ, RZ, R7 ;  /* 0x000000ffff0d7224 */ /* 0x000fe400078e0007 */
[----:B------:R-:W-:-:S07]  /*1eec0*/  IMAD.MOV.U32 R0, RZ, RZ, R14 ;  /* 0x000000ffff007224 */ /* 0x000fce00078e000e */
[----:B------:R-:W-:Y:S05]  /*1eed0*/  WARPSYNC.COLLECTIVE R15, `(.L_x_14224) ;  /* 0x000000000f087348 */ /* 0x000fea0003c00000 */
[----:B------:R0:W1:Y:S02]  /*1eee0*/  SHFL.IDX P6, R14, R13, R12, R11 ;  /* 0x0000000c0d0e7389 */ /* 0x00006400000c000b */
[----:B01----:R-:W-:Y:S01]  /*1eef0*/  ENDCOLLECTIVE ;  /* 0x000000000000791b */ /* 0x003fe20003800000 */
.L_x_14224:
[----:B------:R-:W-:Y:S02]  /*1ef00*/  IMAD.MOV.U32 R13, RZ, RZ, R32 ;  /* 0x000000ffff0d7224 */ /* 0x000fe400078e0020 */
[----:B------:R-:W-:-:S07]  /*1ef10*/  IMAD.MOV.U32 R5, RZ, RZ, R14 ;  /* 0x000000ffff057224 */ /* 0x000fce00078e000e */
[----:B------:R-:W-:Y:S05]  /*1ef20*/  WARPSYNC.COLLECTIVE R15, `(.L_x_14225) ;  /* 0x000000000f087348 */ /* 0x000fea0003c00000 */
[----:B------:R0:W1:Y:S02]  /*1ef30*/  SHFL.IDX P6, R14, R13, R12, R11 ;  /* 0x0000000c0d0e7389 */ /* 0x00006400000c000b */
[----:B01----:R-:W-:Y:S01]  /*1ef40*/  ENDCOLLECTIVE ;  /* 0x000000000000791b */ /* 0x003fe20003800000 */
.L_x_14225:
[----:B------:R-:W-:Y:S05]  /*1ef50*/  BRA `(.L_x_14226) ;  /* 0xfffffe7c00587947 */ /* 0x000fea000383ffff */
.L_x_13967:
        /* <DEDUP_REMOVED lines=8> */
.L_x_14228:
[----:B------:R-:W-:Y:S05]  /*1efe0*/  BSYNC B1 ;  /* 0x0000000000017941 */ /* 0x000fea0003800000 */
.L_x_14227:
        /* <DEDUP_REMOVED lines=8> */
.L_x_14229:
[----:B------:R-:W-:Y:S02]  /*1f070*/  IMAD.MOV.U32 R13, RZ, RZ, R7 ;  /* 0x000000ffff0d7224 */ /* 0x000fe400078e0007 */
[----:B------:R-:W-:-:S07]  /*1f080*/  IMAD.MOV.U32 R0, RZ, RZ, R14 ;  /* 0x000000ffff007224 */ /* 0x000fce00078e000e */
[----:B------:R-:W-:Y:S05]  /*1f090*/  WARPSYNC.COLLECTIVE R15, `(.L_x_14230) ;  /* 0x000000000f087348 */ /* 0x000fea0003c00000 */
[----:B------:R0:W1:Y:S02]  /*1f0a0*/  SHFL.IDX P6, R14, R13, R12, R11 ;  /* 0x0000000c0d0e7389 */ /* 0x00006400000c000b */
[----:B01----:R-:W-:Y:S01]  /*1f0b0*/  ENDCOLLECTIVE ;  /* 0x000000000000791b */ /* 0x003fe20003800000 */
.L_x_14230:
[----:B------:R-:W-:Y:S02]  /*1f0c0*/  IMAD.MOV.U32 R13, RZ, RZ, R32 ;  /* 0x000000ffff0d7224 */ /* 0x000fe400078e0020 */
[----:B------:R-:W-:-:S07]  /*1f0d0*/  IMAD.MOV.U32 R7, RZ, RZ, R14 ;  /* 0x000000ffff077224 */ /* 0x000fce00078e000e */
[----:B------:R-:W-:Y:S05]  /*1f0e0*/  WARPSYNC.COLLECTIVE R15, `(.L_x_14231) ;  /* 0x000000000f087348 */ /* 0x000fea0003c00000 */
[----:B------:R0:W1:Y:S02]  /*1f0f0*/  SHFL.IDX P6, R14, R13, R12, R11 ;  /* 0x0000000c0d0e7389 */ /* 0x00006400000c000b */
[----:B01----:R-:W-:Y:S01]  /*1f100*/  ENDCOLLECTIVE ;  /* 0x000000000000791b */ /* 0x003fe20003800000 */
.L_x_14231:
[----:B------:R-:W-:Y:S01]  /*1f110*/  IMAD.MOV.U32 R32, RZ, RZ, R14 ;  /* 0x000000ffff207224 */ /* 0x000fe200078e000e */
[----:B------:R-:W-:Y:S06]  /*1f120*/  BRA `(.L_x_14232) ;  /* 0xfffffe7c00b47947 */ /* 0x000fec000383ffff */
.L_x_13971:
[----:B0-----:R0:W1:Y:S02]  /*1f130*/  SYNCS.PHASECHK.TRANS64.TRYWAIT P0, [R18+URZ+0x22800], R39 ;  /* 0x02280027120075a7 */ /* 0x001064000800017f */
[----:B-1----:R-:W-:Y:S05]  /*1f140*/  @!P0 NANOSLEEP.SYNCS 0x989680 ;  /* 0x009896800000895d */ /* 0x002fea0003900000 */
[----:B------:R-:W1:Y:S02]  /*1f150*/  @!P0 SYNCS.PHASECHK.TRANS64 P0, [R18+URZ+0x22800], R39 ;  /* 0x02280027120085a7 */ /* 0x000e64000800007f */
[----:B-1----:R-:W-:Y:S05]  /*1f160*/  @!P0 BRA `(.L_x_13971) ;  /* 0xfffffffc00f08947 */ /* 0x002fea000383ffff */
[----:B------:R-:W-:Y:S05]  /*1f170*/  BRA `(.L_x_14233) ;  /* 0xfffffe8000987947 */ /* 0x000fea000383ffff */
.L_x_13979:
        /* <DEDUP_REMOVED lines=9> */
.L_x_14235:
[----:B------:R-:W-:Y:S05]  /*1f210*/  BSYNC B1 ;  /* 0x0000000000017941 */ /* 0x000fea0003800000 */
.L_x_14234:
[----:B------:R-:W-:Y:S01]  /*1f220*/  MOV R13, R25 ;  /* 0x00000019000d7202 */ /* 0x000fe20000000f00 */
[----:B------:R-:W-:Y:S01]  /*1f230*/  IMAD.MOV.U32 R12, RZ, RZ, RZ ;  /* 0x000000ffff0c7224 */ /* 0x000fe200078e00ff */
[----:B------:R-:W-:Y:S01]  /*1f240*/  ISETP.GE.AND P0, PT, R16, R39, PT ;  /* 0x000000271000720c */ /* 0x000fe20003f06270 */
[----:B------:R-:W-:Y:S02]  /*1f250*/  IMAD.MOV.U32 R11, RZ, RZ, 0x1c1f ;  /* 0x00001c1fff0b7424 */ /* 0x000fe400078e00ff */
[----:B------:R-:W-:Y:S02]  /*1f260*/  IMAD.MOV.U32 R15, RZ, RZ, -0x1 ;  /* 0xffffffffff0f7424 */ /* 0x000fe400078e00ff */
[----:B------:R-:W-:Y:S02]  /*1f270*/  IMAD.MOV.U32 R0, RZ, RZ, R14 ;  /* 0x000000ffff007224 */ /* 0x000fe400078e000e */
[----:B------:R-:W-:-:S07]  /*1f280*/  IMAD R31, R207, R8, RZ ;  /* 0x00000008cf1f7224 */ /* 0x000fce00078e02ff */
[----:B------:R-:W-:Y:S05]  /*1f290*/  WARPSYNC.COLLECTIVE R15, `(.L_x_14236) ;  /* 0x000000000f087348 */ /* 0x000fea0003c00000 */
[----:B------:R0:W1:Y:S02]  /*1f2a0*/  SHFL.IDX P6, R14, R13, R12, R11 ;  /* 0x0000000c0d0e7389 */ /* 0x00006400000c000b */
[----:B01----:R-:W-:Y:S01]  /*1f2b0*/  ENDCOLLECTIVE ;  /* 0x000000000000791b */ /* 0x003fe20003800000 */
.L_x_14236:
        /* <DEDUP_REMOVED lines=8> */
.L_x_14237:
[----:B------:R-:W-:-:S05]  /*1f340*/  @!P1 IADD3 R6, P2, R3, R5, RZ ;  /* 0x0000000503069210 */ /* 0x000fca0007f5e0ff */
[----:B------:R-:W-:Y:S02]  /*1f350*/  @!P1 IMAD.X R7, R0, 0x1, R21, P2 ;  /* 0x0000000100079824 */ /* 0x000fe400010e0615 */
[----:B------:R-:W-:Y:S02]  /*1f360*/  IMAD.MOV.U32 R13, RZ, RZ, R27 ;  /* 0x000000ffff0d7224 */ /* 0x000fe400078e001b */
[----:B------:R-:W-:-:S07]  /*1f370*/  IMAD.MOV.U32 R4, RZ, RZ, R14 ;  /* 0x000000ffff047224 */ /* 0x000fce00078e000e */
[----:B------:R-:W-:Y:S05]  /*1f380*/  WARPSYNC.COLLECTIVE R15, `(.L_x_14238) ;  /* 0x000000000f087348 */ /* 0x000fea0003c00000 */
[----:B------:R0:W1:Y:S02]  /*1f390*/  SHFL.IDX P6, R14, R13, R12, R11 ;  /* 0x0000000c0d0e7389 */ /* 0x00006400000c000b */
[----:B01----:R-:W-:Y:S01]  /*1f3a0*/  ENDCOLLECTIVE ;  /* 0x000000000000791b */ /* 0x003fe20003800000 */
.L_x_14238:
        /* <DEDUP_REMOVED lines=12> */
[----:B--2---:R-:W-:Y:S01]  /*1f470*/  @!P1 IMAD.MOV.U32 R29, RZ, RZ, R11 ;  /* 0x000000ffff1d9224 */ /* 0x004fe200078e000b */
[----:B------:R-:W-:Y:S01]  /*1f480*/  @!P1 MOV R20, R8 ;  /* 0x0000000800149202 */ /* 0x000fe20000000f00 */
[----:B------:R-:W-:-:S02]  /*1f490*/  IMAD.MOV.U32 R11, RZ, RZ, 0x1c1f ;  /* 0x00001c1fff0b7424 */ /* 0x000fc400078e00ff */
[----:B------:R-:W-:Y:S02]  /*1f4a0*/  @!P1 IMAD.MOV.U32 R21, RZ, RZ, R9 ;  /* 0x000000ffff159224 */ /* 0x000fe400078e0009 */
[----:B------:R-:W-:-:S07]  /*1f4b0*/  IMAD.MOV.U32 R0, RZ, RZ, R20 ;  /* 0x000000ffff007224 */ /* 0x000fce00078e0014 */
[----:B-----5:R-:W-:Y:S05]  /*1f4c0*/  WARPSYNC.COLLECTIVE R15, `(.L_x_14239) ;  /* 0x000000000f087348 */ /* 0x020fea0003c00000 */
[----:B------:R0:W1:Y:S02]  /*1f4d0*/  SHFL.IDX P6, R14, R13, R12, R11 ;  /* 0x0000000c0d0e7389 */ /* 0x00006400000c000b */
[----:B01---5:R-:W-:Y:S01]  /*1f4e0*/  ENDCOLLECTIVE ;  /* 0x000000000000791b */ /* 0x023fe20003800000 */
.L_x_14239:
[----:B------:R-:W-:Y:S02]  /*1f4f0*/  IMAD.MOV.U32 R3, RZ, RZ, R21 ;  /* 0x000000ffff037224 */ /* 0x000fe400078e0015 */
[----:B------:R-:W-:Y:S01]  /*1f500*/  @!P1 IMAD.MOV.U32 R28, RZ, RZ, R10 ;  /* 0x000000ffff1c9224 */ /* 0x000fe200078e000a */
[----:B------:R-:W-:Y:S01]  /*1f510*/  PRMT R53, R53, 0x5410, R0 ;  /* 0x0000541035357816 */ /* 0x000fe20000000000 */
[----:B------:R-:W-:Y:S01]  /*1f520*/  IMAD.MOV.U32 R9, RZ, RZ, R29 ;  /* 0x000000ffff097224 */ /* 0x000fe200078e001d */
[----:B------:R-:W-:Y:S01]  /*1f530*/  PRMT R42, R42, 0x5410, R3 ;  /* 0x000054102a2a7816 */ /* 0x000fe20000000003 */
[----:B------:R-:W-:-:S05]  /*1f540*/  IMAD.MOV.U32 R8, RZ, RZ, R28 ;  /* 0x000000ffff087224 */ /* 0x000fca00078e001c */
[----:B------:R-:W-:Y:S01]  /*1f550*/  PRMT R36, R8, 0x5410, R9 ;  /* 0x0000541008247816 */ /* 0x000fe20000000009 */
[----:B------:R-:W-:Y:S02]  /*1f560*/  IMAD.MOV.U32 R13, RZ, RZ, R25 ;  /* 0x000000ffff0d7224 */ /* 0x000fe400078e0019 */
[----:B------:R-:W-:Y:S02]  /*1f570*/  @!P1 IMAD.MOV.U32 R32, RZ, RZ, R4 ;  /* 0x000000ffff209224 */ /* 0x000fe400078e0004 */
[----:B------:R-:W-:Y:S02]  /*1f580*/  @!P1 IMAD.MOV.U32 R33, RZ, RZ, R5 ;  /* 0x000000ffff219224 */ /* 0x000fe400078e0005 */
[----:B------:R-:W-:Y:S02]  /*1f590*/  @!P1 IMAD.MOV.U32 R34, RZ, RZ, R6 ;  /* 0x000000ffff229224 */ /* 0x000fe400078e0006 */
[----:B------:R-:W-:Y:S02]  /*1f5a0*/  @!P1 IMAD.MOV.U32 R35, RZ, RZ, R7 ;  /* 0x000000ffff239224 */ /* 0x000fe400078e0007 */
[----:B------:R-:W-:Y:S01]  /*1f5b0*/  IMAD.MOV.U32 R0, RZ, RZ, R14 ;  /* 0x000000ffff007224 */ /* 0x000fe200078e000e */
[----:B------:R-:W-:-:S07]  /*1f5c0*/  MOV R6, R34 ;  /* 0x0000002200067202 */ /* 0x000fce0000000f00 */
[----:B------:R-:W-:Y:S05]  /*1f5d0*/  WARPSYNC.COLLECTIVE R15, `(.L_x_14240) ;  /* 0x000000000f087348 */ /* 0x000fea0003c00000 */
[----:B------:R0:W1:Y:S02]  /*1f5e0*/  SHFL.IDX P6, R14, R13, R12, R11 ;  /* 0x0000000c0d0e7389 */ /* 0x00006400000c000b */
[----:B01----:R-:W-:Y:S01]  /*1f5f0*/  ENDCOLLECTIVE ;  /* 0x000000000000791b */ /* 0x003fe20003800000 */
.L_x_14240:
[----:B------:R-:W-:Y:S02]  /*1f600*/  IMAD.MOV.U32 R4, RZ, RZ, R32 ;  /* 0x000000ffff047224 */ /* 0x000fe400078e0020 */
[----:B------:R-:W-:Y:S02]  /*1f610*/  IMAD.MOV.U32 R5, RZ, RZ, R33 ;  /* 0x000000ffff057224 */ /* 0x000fe400078e0021 */
[----:B------:R-:W-:Y:S01]  /*1f620*/  IMAD.MOV.U32 R7, RZ, RZ, R35 ;  /* 0x000000ffff077224 */ /* 0x000fe200078e0023 */
[----:B------:R-:W-:Y:S02]  /*1f630*/  PRMT R52, R4, 0x5410, R6 ;  /* 0x0000541004347816 */ /* 0x000fe40000000006 */
[----:B------:R-:W-:Y:S02]  /*1f640*/  PRMT R42, R5, 0x7610, R42 ;  /* 0x00007610052a7816 */ /* 0x000fe4000000002a */
[----:B------:R-:W-:Y:S02]  /*1f650*/  CS2R R4, SRZ ;  /* 0x0000000000047805 */ /* 0x000fe4000001ff00 */
[----:B------:R-:W-:Y:S01]  /*1f660*/  PRMT R53, R7, 0x7610, R53 ;  /* 0x0000761007357816 */ /* 0x000fe20000000035 */
[----:B------:R-:W-:Y:S01]  /*1f670*/  IMAD.MOV.U32 R13, RZ, RZ, R24 ;  /* 0x000000ffff0d7224 */ /* 0x000fe200078e0018 */
[----:B------:R-:W-:-:S07]  /*1f680*/  MOV R3, R14 ;  /* 0x0000000e00037202 */ /* 0x000fce0000000f00 */
[----:B------:R-:W-:Y:S05]  /*1f690*/  WARPSYNC.COLLECTIVE R15, `(.L_x_14241) ;  /* 0x000000000f087348 */ /* 0x000fea0003c00000 */
[----:B------:R0:W1:Y:S02]  /*1f6a0*/  SHFL.IDX P6, R14, R13, R12, R11 ;  /* 0x0000000c0d0e7389 */ /* 0x00006400000c000b */
[----:B01----:R-:W-:Y:S01]  /*1f6b0*/  ENDCOLLECTIVE ;  /* 0x000000000000791b */ /* 0x003fe20003800000 */
.L_x_14241:
[----:B------:R-:W-:Y:S02]  /*1f6c0*/  IMAD.MOV.U32 R13, RZ, RZ, R27 ;  /* 0x000000ffff0d7224 */ /* 0x000fe400078e001b */
[----:B------:R-:W-:-:S07]  /*1f6d0*/  IMAD.MOV.U32 R24, RZ, RZ, R14 ;  /* 0x000000ffff187224 */ /* 0x000fce00078e000e */
[----:B------:R-:W-:Y:S05]  /*1f6e0*/  WARPSYNC.COLLECTIVE R15, `(.L_x_14242) ;  /* 0x000000000f087348 */ /* 0x000fea0003c00000 */
[----:B------:R0:W1:Y:S02]  /*1f6f0*/  SHFL.IDX P6, R14, R13, R12, R11 ;  /* 0x0000000c0d0e7389 */ /* 0x00006400000c000b */
[----:B01----:R-:W-:Y:S01]  /*1f700*/  ENDCOLLECTIVE ;  /* 0x000000000000791b */ /* 0x003fe20003800000 */
.L_x_14242:
[----:B------:R-:W-:Y:S05]  /*1f710*/  BRA `(.L_x_14243) ;  /* 0xfffffe8c00647947 */ /* 0x000fea000383ffff */
.L_x_13983:
[----:B0-----:R0:W1:Y:S02]  /*1f720*/  SYNCS.PHASECHK.TRANS64.TRYWAIT P1, [R18+URZ+0x22800], R13 ;  /* 0x0228000d120075a7 */ /* 0x001064000802017f */
[----:B-1----:R-:W-:Y:S05]  /*1f730*/  @!P1 NANOSLEEP.SYNCS 0x989680 ;  /* 0x009896800000995d */ /* 0x002fea0003900000 */
[----:B------:R-:W1:Y:S02]  /*1f740*/  @!P1 SYNCS.PHASECHK.TRANS64 P1, [R18+URZ+0x22800], R13 ;  /* 0x0228000d120095a7 */ /* 0x000e64000802007f */
[----:B-1----:R-:W-:Y:S05]  /*1f750*/  @!P1 BRA `(.L_x_13983) ;  /* 0xfffffffc00f09947 */ /* 0x002fea000383ffff */
[----:B------:R-:W-:Y:S05]  /*1f760*/  BRA `(.L_x_14244) ;  /* 0xfffffe8c00f07947 */ /* 0x000fea000383ffff */
.L_x_13989:
[----:B---3--:R3:W4:Y:S02]  /*1f770*/  SYNCS.PHASECHK.TRANS64.TRYWAIT P2, [R15+URZ+0x22830], R74 ;  /* 0x0228304a0f0075a7 */ /* 0x008724000804017f */
[----:B----4-:R-:W-:Y:S05]  /*1f780*/  @!P2 NANOSLEEP.SYNCS 0x989680 ;  /* 0x009896800000a95d */ /* 0x010fea0003900000 */
[----:B------:R-:W4:Y:S02]  /*1f790*/  @!P2 SYNCS.PHASECHK.TRANS64 P2, [R15+URZ+0x22830], R74 ;  /* 0x0228304a0f00a5a7 */ /* 0x000f24000804007f */
[----:B----4-:R-:W-:Y:S05]  /*1f7a0*/  @!P2 BRA `(.L_x_13989) ;  /* 0xfffffffc00f0a947 */ /* 0x010fea000383ffff */
[----:B------:R-:W-:Y:S05]  /*1f7b0*/  BRA `(.L_x_13988) ;  /* 0xfffffe9c005c7947 */ /* 0x000fea000383ffff */
.L_x_13994:
[----:B-1----:R1:W2:Y:S02]  /*1f7c0*/  SYNCS.PHASECHK.TRANS64.TRYWAIT P2, [R15+URZ+0x22850], R74 ;  /* 0x0228504a0f0075a7 */ /* 0x0022a4000804017f */
[----:B--2---:R-:W-:Y:S05]  /*1f7d0*/  @!P2 NANOSLEEP.SYNCS 0x989680 ;  /* 0x009896800000a95d */ /* 0x004fea0003900000 */
[----:B------:R-:W2:Y:S02]  /*1f7e0*/  @!P2 SYNCS.PHASECHK.TRANS64 P2, [R15+URZ+0x22850], R74 ;  /* 0x0228504a0f00a5a7 */ /* 0x000ea4000804007f */
[----:B--2---:R-:W-:Y:S05]  /*1f7f0*/  @!P2 BRA `(.L_x_13994) ;  /* 0xfffffffc00f0a947 */ /* 0x004fea000383ffff */
[----:B------:R-:W-:Y:S05]  /*1f800*/  BRA `(.L_x_13993) ;  /* 0xfffffebc00187947 */ /* 0x000fea000383ffff */
.L_x_13999:
[----:B-1----:R1:W2:Y:S02]  /*1f810*/  SYNCS.PHASECHK.TRANS64.TRYWAIT P2, [R21+URZ+0x22830], R213 ;  /* 0x022830d5150075a7 */ /* 0x0022a4000804017f */
[----:B--2---:R-:W-:Y:S05]  /*1f820*/  @!P2 NANOSLEEP.SYNCS 0x989680 ;  /* 0x009896800000a95d */ /* 0x004fea0003900000 */
[----:B------:R-:W2:Y:S02]  /*1f830*/  @!P2 SYNCS.PHASECHK.TRANS64 P2, [R21+URZ+0x22830], R213 ;  /* 0x022830d51500a5a7 */ /* 0x000ea4000804007f */
[----:B--2---:R-:W-:Y:S05]  /*1f840*/  @!P2 BRA `(.L_x_13999) ;  /* 0xfffffffc00f0a947 */ /* 0x004fea000383ffff */
[----:B------:R-:W-:Y:S05]  /*1f850*/  BRA `(.L_x_13998) ;  /* 0xfffffec000987947 */ /* 0x000fea000383ffff */
.L_x_14004:
[----:B--2---:R2:W3:Y:S02]  /*1f860*/  SYNCS.PHASECHK.TRANS64.TRYWAIT P2, [R21+URZ+0x22850], R213 ;  /* 0x022850d5150075a7 */ /* 0x0044e4000804017f */
[----:B---3--:R-:W-:Y:S05]  /*1f870*/  @!P2 NANOSLEEP.SYNCS 0x989680 ;  /* 0x009896800000a95d */ /* 0x008fea0003900000 */
[----:B------:R-:W3:Y:S02]  /*1f880*/  @!P2 SYNCS.PHASECHK.TRANS64 P2, [R21+URZ+0x22850], R213 ;  /* 0x022850d51500a5a7 */ /* 0x000ee4000804007f */
[----:B---3--:R-:W-:Y:S05]  /*1f890*/  @!P2 BRA `(.L_x_14004) ;  /* 0xfffffffc00f0a947 */ /* 0x008fea000383ffff */
[----:B------:R-:W-:Y:S05]  /*1f8a0*/  BRA `(.L_x_14003) ;  /* 0xfffffee8005c7947 */ /* 0x000fea000383ffff */
.L_x_14010:
[----:B-1----:R1:W2:Y:S02]  /*1f8b0*/  SYNCS.PHASECHK.TRANS64.TRYWAIT P2, [R15+URZ+0x22830], R21 ;  /* 0x022830150f0075a7 */ /* 0x0022a4000804017f */
[----:B--2---:R-:W-:Y:S05]  /*1f8c0*/  @!P2 NANOSLEEP.SYNCS 0x989680 ;  /* 0x009896800000a95d */ /* 0x004fea0003900000 */
[----:B------:R-:W2:Y:S02]  /*1f8d0*/  @!P2 SYNCS.PHASECHK.TRANS64 P2, [R15+URZ+0x22830], R21 ;  /* 0x022830150f00a5a7 */ /* 0x000ea4000804007f */
[----:B--2---:R-:W-:Y:S05]  /*1f8e0*/  @!P2 BRA `(.L_x_14010) ;  /* 0xfffffffc00f0a947 */ /* 0x004fea000383ffff */
[----:B------:R-:W-:Y:S05]  /*1f8f0*/  BRA `(.L_x_14009) ;  /* 0xfffffeec00947947 */ /* 0x000fea000383ffff */
.L_x_14015:
[----:B-1----:R1:W2:Y:S02]  /*1f900*/  SYNCS.PHASECHK.TRANS64.TRYWAIT P2, [R15+URZ+0x22850], R21 ;  /* 0x022850150f0075a7 */ /* 0x0022a4000804017f */
[----:B--2---:R-:W-:Y:S05]  /*1f910*/  @!P2 NANOSLEEP.SYNCS 0x989680 ;  /* 0x009896800000a95d */ /* 0x004fea0003900000 */
[----:B------:R-:W2:Y:S02]  /*1f920*/  @!P2 SYNCS.PHASECHK.TRANS64 P2, [R15+URZ+0x22850], R21 ;  /* 0x022850150f00a5a7 */ /* 0x000ea4000804007f */
[----:B--2---:R-:W-:Y:S05]  /*1f930*/  @!P2 BRA `(.L_x_14015) ;  /* 0xfffffffc00f0a947 */ /* 0x004fea000383ffff */
[----:B------:R-:W-:Y:S05]  /*1f940*/  BRA `(.L_x_14014) ;  /* 0xffffff0c00707947 */ /* 0x000fea000383ffff */
.L_x_14021:
[----:B------:R-:W-:Y:S02]  /*1f950*/  IMAD.MOV.U32 R13, RZ, RZ, R20 ;  /* 0x000000ffff0d7224 */ /* 0x000fe400078e0014 */
[----:B------:R-:W-:Y:S02]  /*1f960*/  IMAD.MOV.U32 R12, RZ, RZ, RZ ;  /* 0x000000ffff0c7224 */ /* 0x000fe400078e00ff */
[----:B------:R-:W-:Y:S02]  /*1f970*/  IMAD.MOV.U32 R11, RZ, RZ, 0x181f ;  /* 0x0000181fff0b7424 */ /* 0x000fe400078e00ff */
[----:B------:R-:W-:-:S07]  /*1f980*/  IMAD.MOV.U32 R15, RZ, RZ, -0x1 ;  /* 0xffffffffff0f7424 */ /* 0x000fce00078e00ff */
[----:B-----5:R-:W-:Y:S05]  /*1f990*/  WARPSYNC.COLLECTIVE R15, `(.L_x_14245) ;  /* 0x000000000f087348 */ /* 0x020fea0003c00000 */
[----:B------:R0:W1:Y:S02]  /*1f9a0*/  SHFL.IDX P6, R14, R13, R12, R11 ;  /* 0x0000000c0d0e7389 */ /* 0x00006400000c000b */
[----:B01---5:R-:W-:Y:S01]  /*1f9b0*/  ENDCOLLECTIVE ;  /* 0x000000000000791b */ /* 0x023fe20003800000 */
.L_x_14245:
[----:B------:R-:W-:Y:S02]  /*1f9c0*/  IMAD.MOV.U32 R13, RZ, RZ, R3 ;  /* 0x000000ffff0d7224 */ /* 0x000fe400078e0003 */
[----:B------:R-:W-:-:S07]  /*1f9d0*/  IMAD.MOV.U32 R4, RZ, RZ, R14 ;  /* 0x000000ffff047224 */ /* 0x000fce00078e000e */
[----:B------:R-:W-:Y:S05]  /*1f9e0*/  WARPSYNC.COLLECTIVE R15, `(.L_x_14246) ;  /* 0x000000000f087348 */ /* 0x000fea0003c00000 */
[----:B------:R0:W1:Y:S02]  /*1f9f0*/  SHFL.IDX P6, R14, R13, R12, R11 ;  /* 0x0000000c0d0e7389 */ /* 0x00006400000c000b */
[----:B01----:R-:W-:Y:S01]  /*1fa00*/  ENDCOLLECTIVE ;  /* 0x000000000000791b */ /* 0x003fe20003800000 */
.L_x_14246:
[----:B------:R-:W-:Y:S05]  /*1fa10*/  BRA `(.L_x_14247) ;  /* 0xffffff3400807947 */ /* 0x000fea000383ffff */
.L_x_14024:
        /* <DEDUP_REMOVED lines=8> */
.L_x_14249:
[----:B------:R-:W-:Y:S05]  /*1faa0*/  BSYNC B1 ;  /* 0x0000000000017941 */ /* 0x000fea0003800000 */
.L_x_14248:
[----:B------:R-:W-:Y:S01]  /*1fab0*/  IMAD.MOV.U32 R13, RZ, RZ, R3 ;  /* 0x000000ffff0d7224 */ /* 0x000fe200078e0003 */
[----:B------:R-:W-:Y:S01]  /*1fac0*/  MOV R4, R14 ;  /* 0x0000000e00047202 */ /* 0x000fe20000000f00 */
[----:B------:R-:W-:Y:S02]  /*1fad0*/  IMAD.MOV.U32 R12, RZ, RZ, 0x1 ;  /* 0x00000001ff0c7424 */ /* 0x000fe400078e00ff */
[----:B------:R-:W-:Y:S02]  /*1fae0*/  IMAD.MOV.U32 R11, RZ, RZ, 0x181f ;  /* 0x0000181fff0b7424 */ /* 0x000fe400078e00ff */
[----:B------:R-:W-:-:S07]  /*1faf0*/  IMAD.MOV.U32 R15, RZ, RZ, -0x1 ;  /* 0xffffffffff0f7424 */ /* 0x000fce00078e00ff */
[----:B------:R-:W-:Y:S05]  /*1fb00*/  WARPSYNC.COLLECTIVE R15, `(.L_x_14250) ;  /* 0x000000000f087348 */ /* 0x000fea0003c00000 */
[----:B------:R0:W1:Y:S02]  /*1fb10*/  SHFL.IDX P6, R14, R13, R12, R11 ;  /* 0x0000000c0d0e7389 */ /* 0x00006400000c000b */
[----:B01----:R-:W-:Y:S01]  /*1fb20*/  ENDCOLLECTIVE ;  /* 0x000000000000791b */ /* 0x003fe20003800000 */
.L_x_14250:
[----:B------:R-:W-:Y:S05]  /*1fb30*/  BRA `(.L_x_14251) ;  /* 0xffffff3400bc7947 */ /* 0x000fea000383ffff */
.L_x_14027:
[----:B------:R-:W-:Y:S01]  /*1fb40*/  BSSY B1, `(.L_x_14252) ;  /* 0x0000008000017945 */ /* 0x000fe20003800000 */
[----:B----4-:R-:W-:Y:S02]  /*1fb50*/  IMAD.MOV.U32 R13, RZ, RZ, R20 ;  /* 0x000000ffff0d7224 */ /* 0x010fe400078e0014 */
[----:B------:R-:W-:Y:S02]  /*1fb60*/  IMAD.MOV.U32 R12, RZ, RZ, 0x2 ;  /* 0x00000002ff0c7424 */ /* 0x000fe400078e00ff */
[----:B------:R-:W-:Y:S02]  /*1fb70*/  IMAD.MOV.U32 R11, RZ, RZ, 0x181f ;  /* 0x0000181fff0b7424 */ /* 0x000fe400078e00ff */
[----:B------:R-:W-:-:S07]  /*1fb80*/  IMAD.MOV.U32 R15, RZ, RZ, -0x1 ;  /* 0xffffffffff0f7424 */ /* 0x000fce00078e00ff */
[----:B0123--:R-:W-:Y:S05]  /*1fb90*/  WARPSYNC.COLLECTIVE R15, `(.L_x_14253) ;  /* 0x000000000f087348 */ /* 0x00ffea0003c00000 */
[----:B--2---:R2:W4:Y:S02]  /*1fba0*/  SHFL.IDX P6, R14, R13, R12, R11 ;  /* 0x0000000c0d0e7389 */ /* 0x00452400000c000b */
[----:B01234-:R-:W-:Y:S01]  /*1fbb0*/  ENDCOLLECTIVE ;  /* 0x000000000000791b */ /* 0x01ffe20003800000 */
.L_x_14253:
[----:B------:R-:W-:Y:S05]  /*1fbc0*/  BSYNC B1 ;  /* 0x0000000000017941 */ /* 0x000fea0003800000 */
.L_x_14252:
        /* <DEDUP_REMOVED lines=8> */
.L_x_14254:
[----:B------:R-:W-:Y:S05]  /*1fc50*/  BRA `(.L_x_14255) ;  /* 0xffffff3400e87947 */ /* 0x000fea000383ffff */
.L_x_14030:
        /* <DEDUP_REMOVED lines=8> */
.L_x_14257:
[----:B------:R-:W-:Y:S05]  /*1fce0*/  BSYNC B1 ;  /* 0x0000000000017941 */ /* 0x000fea0003800000 */
.L_x_14256:
        /* <DEDUP_REMOVED lines=8> */
.L_x_14258:
[----:B------:R-:W-:Y:S05]  /*1fd70*/  BRA `(.L_x_14259) ;  /* 0xffffff3800147947 */ /* 0x000fea000383ffff */
.L_x_14032:
[----:B------:R-:W-:Y:S01]  /*1fd80*/  IMAD.MOV.U32 R13, RZ, RZ, R4 ;  /* 0x000000ffff0d7224 */ /* 0x000fe200078e0004 */
[----:B------:R-:W-:Y:S01]  /*1fd90*/  MOV R12, RZ ;  /* 0x000000ff000c7202 */ /* 0x000fe20000000f00 */
[----:B------:R-:W-:Y:S02]  /*1fda0*/  IMAD.MOV.U32 R11, RZ, RZ, 0x1c1f ;  /* 0x00001c1fff0b7424 */ /* 0x000fe400078e00ff */
[----:B------:R-:W-:-:S07]  /*1fdb0*/  IMAD.MOV.U32 R15, RZ, RZ, -0x1 ;  /* 0xffffffffff0f7424 */ /* 0x000fce00078e00ff */
[----:B------:R-:W-:Y:S05]  /*1fdc0*/  WARPSYNC.COLLECTIVE R15, `(.L_x_14260) ;  /* 0x000000000f087348 */ /* 0x000fea0003c00000 */
[----:B------:R0:W1:Y:S02]  /*1fdd0*/  SHFL.IDX P6, R14, R13, R12, R11 ;  /* 0x0000000c0d0e7389 */ /* 0x00006400000c000b */
[----:B01----:R-:W-:Y:S01]  /*1fde0*/  ENDCOLLECTIVE ;  /* 0x000000000000791b */ /* 0x003fe20003800000 */
.L_x_14260:
[----:B------:R-:W-:Y:S02]  /*1fdf0*/  IMAD.MOV.U32 R13, RZ, RZ, R3 ;  /* 0x000000ffff0d7224 */ /* 0x000fe400078e0003 */
[----:B------:R-:W-:-:S07]  /*1fe00*/  IMAD.MOV.U32 R20, RZ, RZ, R14 ;  /* 0x000000ffff147224 */ /* 0x000fce00078e000e */
[----:B------:R-:W-:Y:S05]  /*1fe10*/  WARPSYNC.COLLECTIVE R15, `(.L_x_14261) ;  /* 0x000000000f087348 */ /* 0x000fea0003c00000 */
[----:B------:R0:W1:Y:S02]  /*1fe20*/  SHFL.IDX P6, R14, R13, R12, R11 ;  /* 0x0000000c0d0e7389 */ /* 0x00006400000c000b */
[----:B01----:R-:W-:Y:S01]  /*1fe30*/  ENDCOLLECTIVE ;  /* 0x000000000000791b */ /* 0x003fe20003800000 */
.L_x_14261:
[----:B------:R-:W-:Y:S01]  /*1fe40*/  IMAD.MOV.U32 R12, RZ, RZ, R14 ;  /* 0x000000ffff0c7224 */ /* 0x000fe200078e000e */
[----:B------:R-:W-:Y:S06]  /*1fe50*/  BRA `(.L_x_14262) ;  /* 0xffffff3800f87947 */ /* 0x000fec000383ffff */
.L_x_14035:
        /* <DEDUP_REMOVED lines=8> */
.L_x_14264:
[----:B------:R-:W-:Y:S05]  /*1fee0*/  BSYNC B1 ;  /* 0x0000000000017941 */ /* 0x000fea0003800000 */
.L_x_14263:
        /* <DEDUP_REMOVED lines=8> */
.L_x_14265:
[----:B------:R-:W-:Y:S01]  /*1ff70*/  IMAD.MOV.U32 R3, RZ, RZ, R14 ;  /* 0x000000ffff037224 */ /* 0x000fe200078e000e */
[----:B------:R-:W-:Y:S06]  /*1ff80*/  BRA `(.L_x_14266) ;  /* 0xffffff4800187947 */ /* 0x000fec000383ffff */
.L_x_14039:
[----:B------:R-:W-:Y:S02]  /*1ff90*/  IMAD.MOV.U32 R13, RZ, RZ, R4 ;  /* 0x000000ffff0d7224 */ /* 0x000fe400078e0004 */
[----:B------:R-:W-:Y:S02]  /*1ffa0*/  IMAD.MOV.U32 R12, RZ, RZ, RZ ;  /* 0x000000ffff0c7224 */ /* 0x000fe400078e00ff */
[----:B------:R-:W-:Y:S02]  /*1ffb0*/  IMAD.MOV.U32 R11, RZ, RZ, 0x181f ;  /* 0x0000181fff0b7424 */ /* 0x000fe400078e00ff */
[----:B------:R-:W-:-:S07]  /*1ffc0*/  IMAD.MOV.U32 R15, RZ, RZ, -0x1 ;  /* 0xffffffffff0f7424 */ /* 0x000fce00078e00ff */
[----:B--2---:R-:W-:Y:S05]  /*1ffd0*/  WARPSYNC.COLLECTIVE R15, `(.L_x_14267) ;  /* 0x000000000f087348 */ /* 0x004fea0003c00000 */
[----:B------:R0:W1:Y:S02]  /*1ffe0*/  SHFL.IDX P6, R14, R13, R12, R11 ;  /* 0x0000000c0d0e7389 */ /* 0x00006400000c000b */
[----:B012---:R-:W-:Y:S01]  /*1fff0*/  ENDCOLLECTIVE ;  /* 0x000000000000791b */ /* 0x007fe20003800000 */
.L_x_14267:
[----:B------:R-:W-:Y:S02]  /*20000*/  IMAD.MOV.U32 R13, RZ, RZ, R3 ;  /* 0x000000ffff0d7224 */ /* 0x000fe400078e0003 */
[----:B------:R-:W-:-:S07]  /*20010*/  IMAD.MOV.U32 R0, RZ, RZ, R14 ;  /* 0x000000ffff007224 */ /* 0x000fce00078e000e */
[----:B------:R-:W-:Y:S05]  /*20020*/  WARPSYNC.COLLECTIVE R15, `(.L_x_14268) ;  /* 0x000000000f087348 */ /* 0x000fea0003c00000 */
[----:B------:R0:W1:Y:S02]  /*20030*/  SHFL.IDX P6, R14, R13, R12, R11 ;  /* 0x0000000c0d0e7389 */ /* 0x00006400000c000b */
[----:B01----:R-:W-:Y:S01]  /*20040*/  ENDCOLLECTIVE ;  /* 0x000000000000791b */ /* 0x003fe20003800000 */
.L_x_14268:
[----:B------:R-:W-:Y:S05]  /*20050*/  BRA `(.L_x_14269) ;  /* 0xffffff5c00547947 */ /* 0x000fea000383ffff */
.L_x_14042:
[----:B------:R-:W-:Y:S01]  /*20060*/  BSSY B1, `(.L_x_14270) ;  /* 0x0000008000017945 */ /* 0x000fe20003800000 */
[----:B----4-:R-:W-:Y:S01]  /*20070*/  IMAD.MOV.U32 R13, RZ, RZ, R4 ;  /* 0x000000ffff0d7224 */ /* 0x010fe200078e0004 */
[----:B------:R-:W-:Y:S01]  /*20080*/  MOV R11, 0x181f ;  /* 0x0000181f000b7802 */ /* 0x000fe20000000f00 */
[----:B------:R-:W-:Y:S02]  /*20090*/  IMAD.MOV.U32 R12, RZ, RZ, 0x1 ;  /* 0x00000001ff0c7424 */ /* 0x000fe400078e00ff */
[----:B------:R-:W-:-:S07]  /*200a0*/  IMAD.MOV.U32 R15, RZ, RZ, -0x1 ;  /* 0xffffffffff0f7424 */ /* 0x000fce00078e00ff */
[----:B0123--:R-:W-:Y:S05]  /*200b0*/  WARPSYNC.COLLECTIVE R15, `(.L_x_14271) ;  /* 0x000000000f087348 */ /* 0x00ffea0003c00000 */
[----:B---3--:R3:W4:Y:S02]  /*200c0*/  SHFL.IDX P6, R14, R13, R12, R11 ;  /* 0x0000000c0d0e7389 */ /* 0x00872400000c000b */
[----:B01234-:R-:W-:Y:S01]  /*200d0*/  ENDCOLLECTIVE ;  /* 0x000000000000791b */ /* 0x01ffe20003800000 */
.L_x_14271:
[----:B------:R-:W-:Y:S05]  /*200e0*/  BSYNC B1 ;  /* 0x0000000000017941 */ /* 0x000fea0003800000 */
.L_x_14270:
        /* <DEDUP_REMOVED lines=8> */
.L_x_14272:
[----:B------:R-:W-:Y:S05]  /*20170*/  BRA `(.L_x_14273) ;  /* 0xffffff5c00847947 */ /* 0x000fea000383ffff */
.L_x_14045:
[----:B------:R-:W-:Y:S01]  /*20180*/  BSSY B1, `(.L_x_14274) ;  /* 0x0000008000017945 */ /* 0x000fe20003800000 */
[----:B----4-:R-:W-:Y:S02]  /*20190*/  IMAD.MOV.U32 R13, RZ, RZ, R4 ;  /* 0x000000ffff0d7224 */ /* 0x010fe400078e0004 */
[----:B------:R-:W-:Y:S02]  /*201a0*/  IMAD.MOV.U32 R12, RZ, RZ, 0x2 ;  /* 0x00000002ff0c7424 */ /* 0x000fe400078e00ff */
[----:B------:R-:W-:Y:S02]  /*201b0*/  IMAD.MOV.U32 R11, RZ, RZ, 0x181f ;  /* 0x0000181fff0b7424 */ /* 0x000fe400078e00ff */
[----:B------:R-:W-:-:S07]  /*201c0*/  IMAD.MOV.U32 R15, RZ, RZ, -0x1 ;  /* 0xffffffffff0f7424 */ /* 0x000fce00078e00ff */
[----:B0123--:R-:W-:Y:S05]  /*201d0*/  WARPSYNC.COLLECTIVE R15, `(.L_x_14275) ;  /* 0x000000000f087348 */ /* 0x00ffea0003c00000 */
[----:B---3--:R3:W4:Y:S02]  /*201e0*/  SHFL.IDX P6, R14, R13, R12, R11 ;  /* 0x0000000c0d0e7389 */ /* 0x00872400000c000b */
[----:B01234-:R-:W-:Y:S01]  /*201f0*/  ENDCOLLECTIVE ;  /* 0x000000000000791b */ /* 0x01ffe20003800000 */
.L_x_14275:
[----:B------:R-:W-:Y:S05]  /*20200*/  BSYNC B1 ;  /* 0x0000000000017941 */ /* 0x000fea0003800000 */
.L_x_14274:
        /* <DEDUP_REMOVED lines=8> */
.L_x_14276:
[----:B------:R-:W-:Y:S05]  /*20290*/  BRA `(.L_x_14277) ;  /* 0xffffff5c00b07947 */ /* 0x000fea000383ffff */
.L_x_14048:
        /* <DEDUP_REMOVED lines=8> */
.L_x_14279:
[----:B------:R-:W-:Y:S05]  /*20320*/  BSYNC B1 ;  /* 0x0000000000017941 */ /* 0x000fea0003800000 */
.L_x_14278:
        /* <DEDUP_REMOVED lines=8> */
.L_x_14280:
[----:B------:R-:W-:Y:S05]  /*203b0*/  BRA `(.L_x_14281) ;  /* 0xffffff5c00dc7947 */ /* 0x000fea000383ffff */
.L_x_14067:
        /* <DEDUP_REMOVED lines=11> */
.L_x_14283:
[----:B------:R-:W-:Y:S05]  /*20470*/  BSYNC B1 ;  /* 0x0000000000017941 */ /* 0x000fea0003800000 */
.L_x_14282:
[----:B------:R-:W-:Y:S05]  /*20480*/  BRA `(.L_x_14284) ;  /* 0xffffff7c00407947 */ /* 0x000fea000383ffff */
.L_x_14069:
[----:B------:R-:W-:Y:S01]  /*20490*/  BSSY B1, `(.L_x_14285) ;  /* 0x0000006000017945 */ /* 0x000fe20003800000 */
[----:B------:R-:W-:-:S07]  /*204a0*/  IMAD.MOV.U32 R15, RZ, RZ, -0x1 ;  /* 0xffffffffff0f7424 */ /* 0x000fce00078e00ff */
[----:B0-----:R-:W-:Y:S05]  /*204b0*/  WARPSYNC.COLLECTIVE R15, `(.L_x_14286) ;  /* 0x000000000f0c7348 */ /* 0x001fea0003c00000 */
[----:B------:R-:W-:Y:S02]  /*204c0*/  ELECT P6, UR62, PT ;  /* 0x00000000003e782f */ /* 0x000fe400038c0000 */
[----:B------:R-:W-:Y:S01]  /*204d0*/  MOV R14, UR62 ;  /* 0x0000003e000e7c02 */ /* 0x000fe20008000f00 */
[----:B0-----:R-:W-:Y:S10]  /*204e0*/  ENDCOLLECTIVE ;  /* 0x000000000000791b */ /* 0x001ff40003800000 */
.L_x_14286:
[----:B------:R-:W-:Y:S05]  /*204f0*/  BSYNC B1 ;  /* 0x0000000000017941 */ /* 0x000fea0003800000 */
.L_x_14285:
[----:B------:R-:W-:Y:S05]  /*20500*/  BRA `(.L_x_14068) ;  /* 0xffffff7c00387947 */ /* 0x000fea000383ffff */
.L_x_14071:
[----:B0-----:R0:W1:Y:S02]  /*20510*/  SYNCS.PHASECHK.TRANS64.TRYWAIT P0, [R18+URZ+0x22820], R4 ;  /* 0x02282004120075a7 */ /* 0x001064000800017f */
[----:B-1----:R-:W-:Y:S05]  /*20520*/  @!P0 NANOSLEEP.SYNCS 0x989680 ;  /* 0x009896800000895d */ /* 0x002fea0003900000 */
[----:B------:R-:W1:Y:S02]  /*20530*/  @!P0 SYNCS.PHASECHK.TRANS64 P0, [R18+URZ+0x22820], R4 ;  /* 0x02282004120085a7 */ /* 0x000e64000800007f */
[----:B-1----:R-:W-:Y:S05]  /*20540*/  @!P0 BRA `(.L_x_14071) ;  /* 0xfffffffc00f08947 */ /* 0x002fea000383ffff */
[----:B------:R-:W-:Y:S05]  /*20550*/  BRA `(.L_x_14287) ;  /* 0xffffff7c00487947 */ /* 0x000fea000383ffff */
.L_x_14075:
[----:B0-----:R0:W1:Y:S02]  /*20560*/  SYNCS.PHASECHK.TRANS64.TRYWAIT P0, [R4+URZ+0x228a0], R9 ;  /* 0x0228a009040075a7 */ /* 0x001064000800017f */
[----:B-1----:R-:W-:Y:S05]  /*20570*/  @!P0 NANOSLEEP.SYNCS 0x989680 ;  /* 0x009896800000895d */ /* 0x002fea0003900000 */
[----:B------:R-:W1:Y:S02]  /*20580*/  @!P0 SYNCS.PHASECHK.TRANS64 P0, [R4+URZ+0x228a0], R9 ;  /* 0x0228a009040085a7 */ /* 0x000e64000800007f */
[----:B-1----:R-:W-:Y:S05]  /*20590*/  @!P0 BRA `(.L_x_14075) ;  /* 0xfffffffc00f08947 */ /* 0x002fea000383ffff */
[----:B------:R-:W-:Y:S05]  /*205a0*/  BRA `(.L_x_14288) ;  /* 0xffffff7c00687947 */ /* 0x000fea000383ffff */
.L_x_14080:
[----:B-1----:R1:W2:Y:S02]  /*205b0*/  SYNCS.PHASECHK.TRANS64.TRYWAIT P0, [R4+URZ+0x228c0], R9 ;  /* 0x0228c009040075a7 */ /* 0x0022a4000800017f */
[----:B--2---:R-:W-:Y:S05]  /*205c0*/  @!P0 NANOSLEEP.SYNCS 0x989680 ;  /* 0x009896800000895d */ /* 0x004fea0003900000 */
[----:B------:R-:W2:Y:S02]  /*205d0*/  @!P0 SYNCS.PHASECHK.TRANS64 P0, [R4+URZ+0x228c0], R9 ;  /* 0x0228c009040085a7 */ /* 0x000ea4000800007f */
[----:B--2---:R-:W-:Y:S05]  /*205e0*/  @!P0 BRA `(.L_x_14080) ;  /* 0xfffffffc00f08947 */ /* 0x004fea000383ffff */
[----:B------:R-:W-:Y:S05]  /*205f0*/  BRA `(.L_x_14289) ;  /* 0xffffff7c00e87947 */ /* 0x000fea000383ffff */
.L_x_14090:
[----:B0-----:R0:W1:Y:S02]  /*20600*/  SYNCS.PHASECHK.TRANS64.TRYWAIT P1, [R5+URZ+0x228a0], R6 ;  /* 0x0228a006050075a7 */ /* 0x001064000802017f */
[----:B-1----:R-:W-:Y:S05]  /*20610*/  @!P1 NANOSLEEP.SYNCS 0x989680 ;  /* 0x009896800000995d */ /* 0x002fea0003900000 */
[----:B------:R-:W1:Y:S02]  /*20620*/  @!P1 SYNCS.PHASECHK.TRANS64 P1, [R5+URZ+0x228a0], R6 ;  /* 0x0228a006050095a7 */ /* 0x000e64000802007f */
[----:B-1----:R-:W-:Y:S05]  /*20630*/  @!P1 BRA `(.L_x_14090) ;  /* 0xfffffffc00f09947 */ /* 0x002fea000383ffff */
[----:B------:R-:W-:Y:S05]  /*20640*/  BRA `(.L_x_14290) ;  /* 0xffffff8400787947 */ /* 0x000fea000383ffff */
.L_x_14095:
[----:B-1----:R1:W2:Y:S02]  /*20650*/  SYNCS.PHASECHK.TRANS64.TRYWAIT P1, [R5+URZ+0x228c0], R6 ;  /* 0x0228c006050075a7 */ /* 0x0022a4000802017f */
[----:B--2---:R-:W-:Y:S05]  /*20660*/  @!P1 NANOSLEEP.SYNCS 0x989680 ;  /* 0x009896800000995d */ /* 0x004fea0003900000 */
[----:B------:R-:W2:Y:S02]  /*20670*/  @!P1 SYNCS.PHASECHK.TRANS64 P1, [R5+URZ+0x228c0], R6 ;  /* 0x0228c006050095a7 */ /* 0x000ea4000802007f */
[----:B--2---:R-:W-:Y:S05]  /*20680*/  @!P1 BRA `(.L_x_14095) ;  /* 0xfffffffc00f09947 */ /* 0x004fea000383ffff */
[----:B------:R-:W-:Y:S05]  /*20690*/  BRA `(.L_x_14291) ;  /* 0xffffff8400f47947 */ /* 0x000fea000383ffff */
.L_x_14113:
        /* <DEDUP_REMOVED lines=11> */
.L_x_14293:
[----:B------:R-:W-:Y:S05]  /*20750*/  BSYNC B0 ;  /* 0x0000000000007941 */ /* 0x000fea0003800000 */
.L_x_14292:
[----:B------:R-:W-:Y:S05]  /*20760*/  BRA `(.L_x_14294) ;  /* 0xffffff9400ac7947 */ /* 0x000fea000383ffff */
.L_x_14115:
[----:B------:R-:W-:Y:S01]  /*20770*/  BSSY B0, `(.L_x_14295) ;  /* 0x0000006000007945 */ /* 0x000fe20003800000 */
[----:B------:R-:W-:-:S07]  /*20780*/  IMAD.MOV.U32 R15, RZ, RZ, -0x1 ;  /* 0xffffffffff0f7424 */ /* 0x000fce00078e00ff */
[----:B0-----:R-:W-:Y:S05]  /*20790*/  WARPSYNC.COLLECTIVE R15, `(.L_x_14296) ;  /* 0x000000000f0c7348 */ /* 0x001fea0003c00000 */
[----:B------:R-:W-:Y:S02]  /*207a0*/  ELECT P6, UR62, PT ;  /* 0x00000000003e782f */ /* 0x000fe400038c0000 */
[----:B------:R-:W-:Y:S01]  /*207b0*/  MOV R14, UR62 ;  /* 0x0000003e000e7c02 */ /* 0x000fe20008000f00 */
[----:B0-----:R-:W-:Y:S10]  /*207c0*/  ENDCOLLECTIVE ;  /* 0x000000000000791b */ /* 0x001ff40003800000 */
.L_x_14296:
[----:B------:R-:W-:Y:S05]  /*207d0*/  BSYNC B0 ;  /* 0x0000000000007941 */ /* 0x000fea0003800000 */
.L_x_14295:
[----:B------:R-:W-:Y:S05]  /*207e0*/  BRA `(.L_x_14297) ;  /* 0xffffff9400b07947 */ /* 0x000fea000383ffff */
.L_x_14117:
[----:B-1----:R1:W2:Y:S02]  /*207f0*/  SYNCS.PHASECHK.TRANS64.TRYWAIT P0, [R0+URZ+0x22840], R2 ;  /* 0x02284002000075a7 */ /* 0x0022a4000800017f */
[----:B--2---:R-:W-:Y:S05]  /*20800*/  @!P0 NANOSLEEP.SYNCS 0x989680 ;  /* 0x009896800000895d */ /* 0x004fea0003900000 */
[----:B------:R-:W2:Y:S02]  /*20810*/  @!P0 SYNCS.PHASECHK.TRANS64 P0, [R0+URZ+0x22840], R2 ;  /* 0x02284002000085a7 */ /* 0x000ea4000800007f */
[----:B--2---:R-:W-:Y:S05]  /*20820*/  @!P0 BRA `(.L_x_14117) ;  /* 0xfffffffc00f08947 */ /* 0x004fea000383ffff */
[----:B------:R-:W-:Y:S05]  /*20830*/  BRA `(.L_x_14298) ;  /* 0xffffff9800147947 */ /* 0x000fea000383ffff */
.L_x_14121:
[----:B------:R-:W2:Y:S01]  /*20840*/  LDL.LU R11, [R1+0x48] ;  /* 0x00004800010b7983 */ /* 0x000ea20000300800 */
[----:B------:R-:W-:Y:S01]  /*20850*/  IMAD.MOV.U32 R13, RZ, RZ, R3 ;  /* 0x000000ffff0d7224 */ /* 0x000fe200078e0003 */
[----:B------:R-:W-:Y:S01]  /*20860*/  MOV R12, RZ ;  /* 0x000000ff000c7202 */ /* 0x000fe20000000f00 */
[----:B------:R-:W-:Y:S01]  /*20870*/  IMAD.MOV.U32 R15, RZ, RZ, -0x1 ;  /* 0xffffffffff0f7424 */ /* 0x000fe200078e00ff */
[----:B------:R-:W0:Y:S02]  /*20880*/  S2R R5, SR_TID.X ;  /* 0x0000000000057919 */ /* 0x000e240000002100 */
        /* <DEDUP_REMOVED lines=10> */
.L_x_14299:
[----:B------:R-:W-:Y:S02]  /*20930*/  IMAD.MOV.U32 R13, RZ, RZ, R4 ;  /* 0x000000ffff0d7224 */ /* 0x000fe400078e0004 */
[----:B------:R-:W-:-:S07]  /*20940*/  IMAD.MOV.U32 R6, RZ, RZ, R14 ;  /* 0x000000ffff067224 */ /* 0x000fce00078e000e */
[----:B------:R-:W-:Y:S05]  /*20950*/  WARPSYNC.COLLECTIVE R15, `(.L_x_14300) ;  /* 0x000000000f087348 */ /* 0x000fea0003c00000 */
[----:B------:R0:W1:Y:S02]  /*20960*/  SHFL.IDX P6, R14, R13, R12, R11 ;  /* 0x0000000c0d0e7389 */ /* 0x00006400000c000b */
[----:B01----:R-:W-:Y:S01]  /*20970*/  ENDCOLLECTIVE ;  /* 0x000000000000791b */ /* 0x003fe20003800000 */
.L_x_14300:
[----:B------:R-:W-:Y:S02]  /*20980*/  IMAD.MOV.U32 R13, RZ, RZ, R3 ;  /* 0x000000ffff0d7224 */ /* 0x000fe400078e0003 */
[----:B------:R-:W-:Y:S02]  /*20990*/  IMAD.MOV.U32 R12, RZ, RZ, 0x1 ;  /* 0x00000001ff0c7424 */ /* 0x000fe400078e00ff */
[----:B------:R-:W-:-:S07]  /*209a0*/  IMAD.MOV.U32 R7, RZ, RZ, R14 ;  /* 0x000000ffff077224 */ /* 0x000fce00078e000e */
[----:B------:R-:W-:Y:S05]  /*209b0*/  WARPSYNC.COLLECTIVE R15, `(.L_x_14301) ;  /* 0x000000000f087348 */ /* 0x000fea0003c00000 */
[----:B------:R0:W1:Y:S02]  /*209c0*/  SHFL.IDX P6, R14, R13, R12, R11 ;  /* 0x0000000c0d0e7389 */ /* 0x00006400000c000b */
[----:B01----:R-:W-:Y:S01]  /*209d0*/  ENDCOLLECTIVE ;  /* 0x000000000000791b */ /* 0x003fe20003800000 */
.L_x_14301:
[----:B------:R-:W-:-:S05]  /*209e0*/  @!P1 LEA R7, P2, R9, R7, 0x1 ;  /* 0x0000000709079211 */ /* 0x000fca00078408ff */
[----:B------:R-:W-:-:S05]  /*209f0*/  @!P1 IMAD.X R6, RZ, RZ, R6, P2 ;  /* 0x000000ffff069224 */ /* 0x000fca00010e0606 */
[----:B------:R-:W-:Y:S02]  /*20a00*/  @!P1 LOP3.LUT R7, R7, R6, RZ, 0x3c, !PT ;  /* 0x0000000607079212 */ /* 0x000fe400078e3cff */
[----:B------:R-:W-:Y:S02]  /*20a10*/  MOV R13, R4 ;  /* 0x00000004000d7202 */ /* 0x000fe40000000f00 */
        /* <DEDUP_REMOVED lines=11> */
.L_x_14302:
[----:B------:R-:W-:Y:S02]  /*20ad0*/  IMAD.MOV.U32 R13, RZ, RZ, R3 ;  /* 0x000000ffff0d7224 */ /* 0x000fe400078e0003 */
[----:B------:R-:W-:Y:S02]  /*20ae0*/  IMAD.MOV.U32 R12, RZ, RZ, 0x2 ;  /* 0x00000002ff0c7424 */ /* 0x000fe400078e00ff */
[----:B------:R-:W-:-:S07]  /*20af0*/  IMAD.MOV.U32 R5, RZ, RZ, R14 ;  /* 0x000000ffff057224 */ /* 0x000fce00078e000e */
[----:B------:R-:W-:Y:S05]  /*20b00*/  WARPSYNC.COLLECTIVE R15, `(.L_x_14303) ;  /* 0x000000000f087348 */ /* 0x000fea0003c00000 */
[----:B------:R0:W1:Y:S02]  /*20b10*/  SHFL.IDX P6, R14, R13, R12, R11 ;  /* 0x0000000c0d0e7389 */ /* 0x00006400000c000b */
[----:B01----:R-:W-:Y:S01]  /*20b20*/  ENDCOLLECTIVE ;  /* 0x000000000000791b */ /* 0x003fe20003800000 */
.L_x_14303:
        /* <DEDUP_REMOVED lines=15> */
.L_x_14304:
[----:B------:R-:W-:Y:S02]  /*20c20*/  IMAD.MOV.U32 R13, RZ, RZ, R3 ;  /* 0x000000ffff0d7224 */ /* 0x000fe400078e0003 */
[----:B------:R-:W-:Y:S02]  /*20c30*/  IMAD.MOV.U32 R12, RZ, RZ, 0x3 ;  /* 0x00000003ff0c7424 */ /* 0x000fe400078e00ff */
[----:B------:R-:W-:-:S07]  /*20c40*/  IMAD.MOV.U32 R5, RZ, RZ, R14 ;  /* 0x000000ffff057224 */ /* 0x000fce00078e000e */
[----:B------:R-:W-:Y:S05]  /*20c50*/  WARPSYNC.COLLECTIVE R15, `(.L_x_14305) ;  /* 0x000000000f087348 */ /* 0x000fea0003c00000 */
[----:B------:R0:W1:Y:S02]  /*20c60*/  SHFL.IDX P6, R14, R13, R12, R11 ;  /* 0x0000000c0d0e7389 */ /* 0x00006400000c000b */
[----:B01----:R-:W-:Y:S01]  /*20c70*/  ENDCOLLECTIVE ;  /* 0x000000000000791b */ /* 0x003fe20003800000 */
.L_x_14305:
        /* <DEDUP_REMOVED lines=15> */
.L_x_14306:
[----:B------:R-:W-:Y:S01]  /*20d70*/  MOV R13, R3 ;  /* 0x00000003000d7202 */ /* 0x000fe20000000f00 */
[----:B------:R-:W-:Y:S02]  /*20d80*/  IMAD.MOV.U32 R12, RZ, RZ, 0x4 ;  /* 0x00000004ff0c7424 */ /* 0x000fe400078e00ff */
[----:B------:R-:W-:-:S07]  /*20d90*/  IMAD.MOV.U32 R5, RZ, RZ, R14 ;  /* 0x000000ffff057224 */ /* 0x000fce00078e000e */
[----:B------:R-:W-:Y:S05]  /*20da0*/  WARPSYNC.COLLECTIVE R15, `(.L_x_14307) ;  /* 0x000000000f087348 */ /* 0x000fea0003c00000 */
[----:B------:R0:W1:Y:S02]  /*20db0*/  SHFL.IDX P6, R14, R13, R12, R11 ;  /* 0x0000000c0d0e7389 */ /* 0x00006400000c000b */
[----:B01----:R-:W-:Y:S01]  /*20dc0*/  ENDCOLLECTIVE ;  /* 0x000000000000791b */ /* 0x003fe20003800000 */
.L_x_14307:
        /* <DEDUP_REMOVED lines=15> */
.L_x_14308:
[----:B------:R-:W-:Y:S02]  /*20ec0*/  IMAD.MOV.U32 R13, RZ, RZ, R3 ;  /* 0x000000ffff0d7224 */ /* 0x000fe400078e0003 */
[----:B------:R-:W-:Y:S02]  /*20ed0*/  IMAD.MOV.U32 R12, RZ, RZ, 0x5 ;  /* 0x00000005ff0c7424 */ /* 0x000fe400078e00ff */
[----:B------:R-:W-:-:S07]  /*20ee0*/  IMAD.MOV.U32 R5, RZ, RZ, R14 ;  /* 0x000000ffff057224 */ /* 0x000fce00078e000e */
[----:B------:R-:W-:Y:S05]  /*20ef0*/  WARPSYNC.COLLECTIVE R15, `(.L_x_14309) ;  /* 0x000000000f087348 */ /* 0x000fea0003c00000 */
[----:B------:R0:W1:Y:S02]  /*20f00*/  SHFL.IDX P6, R14, R13, R12, R11 ;  /* 0x0000000c0d0e7389 */ /* 0x00006400000c000b */
[----:B01----:R-:W-:Y:S01]  /*20f10*/  ENDCOLLECTIVE ;  /* 0x000000000000791b */ /* 0x003fe20003800000 */
.L_x_14309:
        /* <DEDUP_REMOVED lines=9> */
[----:B------:R0:W-:Y:S02]  /*20fb0*/  @!P1 LDGSTS.E.BYPASS.LTC128B.128 [R8+0x1a400], desc[UR40][R6.64], !P0 ;  /* 0x1a40000006089fae */ /* 0x0001e4000c101d68 */
[----:B------:R-:W-:Y:S01]  /*20fc0*/  ISETP.GE.AND P1, PT, R5, R0, PT ;  /* 0x000000000500720c */ /* 0x000fe20003f26270 */
[----:B0-----:R-:W-:-:S12]  /*20fd0*/  IMAD.MOV.U32 R6, RZ, RZ, R14 ;  /* 0x000000ffff067224 */ /* 0x001fd800078e000e */
[----:B------:R-:W-:Y:S05]  /*20fe0*/  WARPSYNC.COLLECTIVE R15, `(.L_x_14310) ;  /* 0x000000000f087348 */ /* 0x000fea0003c00000 */
[----:B------:R0:W1:Y:S02]  /*20ff0*/  SHFL.IDX P6, R14, R13, R12, R11 ;  /* 0x0000000c0d0e7389 */ /* 0x00006400000c000b */
[----:B01----:R-:W-:Y:S01]  /*21000*/  ENDCOLLECTIVE ;  /* 0x000000000000791b */ /* 0x003fe20003800000 */
.L_x_14310:
[----:B------:R-:W-:Y:S02]  /*21010*/  IMAD.MOV.U32 R13, RZ, RZ, R3 ;  /* 0x000000ffff0d7224 */ /* 0x000fe400078e0003 */
[----:B------:R-:W-:Y:S02]  /*21020*/  IMAD.MOV.U32 R12, RZ, RZ, 0x6 ;  /* 0x00000006ff0c7424 */ /* 0x000fe400078e00ff */
[----:B------:R-:W-:-:S07]  /*21030*/  IMAD.MOV.U32 R5, RZ, RZ, R14 ;  /* 0x000000ffff057224 */ /* 0x000fce00078e000e */
[----:B------:R-:W-:Y:S05]  /*21040*/  WARPSYNC.COLLECTIVE R15, `(.L_x_14311) ;  /* 0x000000000f087348 */ /* 0x000fea0003c00000 */
[----:B------:R0:W1:Y:S02]  /*21050*/  SHFL.IDX P6, R14, R13, R12, R11 ;  /* 0x0000000c0d0e7389 */ /* 0x00006400000c000b */
[----:B01----:R-:W-:Y:S01]  /*21060*/  ENDCOLLECTIVE ;  /* 0x000000000000791b */ /* 0x003fe20003800000 */
.L_x_14311:
        /* <DEDUP_REMOVED lines=13> */
.L_x_14312:
        /* <DEDUP_REMOVED lines=8> */
.L_x_14313:
        /* <DEDUP_REMOVED lines=13> */
.L_x_14314:
[----:B------:R-:W-:Y:S01]  /*21290*/  IMAD.MOV.U32 R3, RZ, RZ, R14 ;  /* 0x000000ffff037224 */ /* 0x000fe200078e000e */
[----:B------:R-:W-:Y:S06]  /*212a0*/  BRA `(.L_x_14315) ;  /* 0xffffff9800987947 */ /* 0x000fec000383ffff */
.L_x_14124:
[----:B0-----:R0:W1:Y:S02]  /*212b0*/  SYNCS.PHASECHK.TRANS64.TRYWAIT P0, [R18+URZ+0x22820], R0 ;  /* 0x02282000120075a7 */ /* 0x001064000800017f */
[----:B-1----:R-:W-:Y:S05]  /*212c0*/  @!P0 NANOSLEEP.SYNCS 0x989680 ;  /* 0x009896800000895d */ /* 0x002fea0003900000 */
[----:B------:R-:W1:Y:S02]  /*212d0*/  @!P0 SYNCS.PHASECHK.TRANS64 P0, [R18+URZ+0x22820], R0 ;  /* 0x02282000120085a7 */ /* 0x000e64000800007f */
[----:B-1----:R-:W-:Y:S05]  /*212e0*/  @!P0 BRA `(.L_x_14124) ;  /* 0xfffffffc00f08947 */ /* 0x002fea000383ffff */
[----:B------:R-:W-:Y:S05]  /*212f0*/  BRA `(.L_x_14316) ;  /* 0xffffff9800f47947 */ /* 0x000fea000383ffff */
.L_x_14128:
[----:B0-----:R0:W1:Y:S02]  /*21300*/  SYNCS.PHASECHK.TRANS64.TRYWAIT P0, [R2+URZ+0x22860], R0 ;  /* 0x02286000020075a7 */ /* 0x001064000800017f */
[----:B-1----:R-:W-:Y:S05]  /*21310*/  @!P0 NANOSLEEP.SYNCS 0x989680 ;  /* 0x009896800000895d */ /* 0x002fea0003900000 */
[----:B------:R-:W1:Y:S02]  /*21320*/  @!P0 SYNCS.PHASECHK.TRANS64 P0, [R2+URZ+0x22860], R0 ;  /* 0x02286000020085a7 */ /* 0x000e64000800007f */
[----:B-1----:R-:W-:Y:S05]  /*21330*/  @!P0 BRA `(.L_x_14128) ;  /* 0xfffffffc00f08947 */ /* 0x002fea000383ffff */
[----:B------:R-:W-:Y:S05]  /*21340*/  BRA `(.L_x_14317) ;  /* 0xffffff9c00187947 */ /* 0x000fea000383ffff */
.L_x_14143:
[----:B-1----:R1:W2:Y:S02]  /*21350*/  SYNCS.PHASECHK.TRANS64.TRYWAIT P0, [R2+URZ+0x22840], R6 ;  /* 0x02284006020075a7 */ /* 0x0022a4000800017f */
[----:B--2---:R-:W-:Y:S05]  /*21360*/  @!P0 NANOSLEEP.SYNCS 0x989680 ;  /* 0x009896800000895d */ /* 0x004fea0003900000 */
[----:B------:R-:W2:Y:S02]  /*21370*/  @!P0 SYNCS.PHASECHK.TRANS64 P0, [R2+URZ+0x22840], R6 ;  /* 0x02284006020085a7 */ /* 0x000ea4000800007f */
[----:B--2---:R-:W-:Y:S05]  /*21380*/  @!P0 BRA `(.L_x_14143) ;  /* 0xfffffffc00f08947 */ /* 0x004fea000383ffff */
[----:B------:R-:W-:Y:S05]  /*21390*/  BRA `(.L_x_14318) ;  /* 0xffffffa400407947 */ /* 0x000fea000383ffff */
.L_x_14148:
[----:B0-----:R0:W2:Y:S02]  /*213a0*/  SYNCS.PHASECHK.TRANS64.TRYWAIT P0, [R2+URZ+0x22860], R6 ;  /* 0x02286006020075a7 */ /* 0x0010a4000800017f */
[----:B--2---:R-:W-:Y:S05]  /*213b0*/  @!P0 NANOSLEEP.SYNCS 0x989680 ;  /* 0x009896800000895d */ /* 0x004fea0003900000 */
[----:B------:R-:W2:Y:S02]  /*213c0*/  @!P0 SYNCS.PHASECHK.TRANS64 P0, [R2+URZ+0x22860], R6 ;  /* 0x02286006020085a7 */ /* 0x000ea4000800007f */
[----:B--2---:R-:W-:Y:S05]  /*213d0*/  @!P0 BRA `(.L_x_14148) ;  /* 0xfffffffc00f08947 */ /* 0x004fea000383ffff */
[----:B------:R-:W-:Y:S05]  /*213e0*/  BRA `(.L_x_14319) ;  /* 0xffffffa400c07947 */ /* 0x000fea000383ffff */
.L_x_14159:
[----:B-1----:R1:W2:Y:S02]  /*213f0*/  SYNCS.PHASECHK.TRANS64.TRYWAIT P0, [R3+URZ+0x22840], R2 ;  /* 0x02284002030075a7 */ /* 0x0022a4000800017f */
[----:B--2---:R-:W-:Y:S05]  /*21400*/  @!P0 NANOSLEEP.SYNCS 0x989680 ;  /* 0x009896800000895d */ /* 0x004fea0003900000 */
[----:B------:R-:W2:Y:S02]  /*21410*/  @!P0 SYNCS.PHASECHK.TRANS64 P0, [R3+URZ+0x22840], R2 ;  /* 0x02284002030085a7 */ /* 0x000ea4000800007f */
[----:B--2---:R-:W-:Y:S05]  /*21420*/  @!P0 BRA `(.L_x_14159) ;  /* 0xfffffffc00f08947 */ /* 0x004fea000383ffff */
[----:B------:R-:W-:Y:S05]  /*21430*/  BRA `(.L_x_14320) ;  /* 0xffffffac00b07947 */ /* 0x000fea000383ffff */
.L_x_14164:
[----:B0-----:R0:W2:Y:S02]  /*21440*/  SYNCS.PHASECHK.TRANS64.TRYWAIT P0, [R3+URZ+0x22860], R2 ;  /* 0x02286002030075a7 */ /* 0x0010a4000800017f */
[----:B--2---:R-:W-:Y:S05]  /*21450*/  @!P0 NANOSLEEP.SYNCS 0x989680 ;  /* 0x009896800000895d */ /* 0x004fea0003900000 */
[----:B------:R-:W2:Y:S02]  /*21460*/  @!P0 SYNCS.PHASECHK.TRANS64 P0, [R3+URZ+0x22860], R2 ;  /* 0x02286002030085a7 */ /* 0x000ea4000800007f */
[----:B--2---:R-:W-:Y:S05]  /*21470*/  @!P0 BRA `(.L_x_14164) ;  /* 0xfffffffc00f08947 */ /* 0x004fea000383ffff */
[----:B------:R-:W-:Y:S05]  /*21480*/  BRA `(.L_x_14321) ;  /* 0xffffffb0002c7947 */ /* 0x000fea000383ffff */
.L_x_14175:
[----:B-1----:R1:W2:Y:S02]  /*21490*/  SYNCS.PHASECHK.TRANS64.TRYWAIT P0, [R3+URZ+0x22840], R2 ;  /* 0x02284002030075a7 */ /* 0x0022a4000800017f */
[----:B--2---:R-:W-:Y:S05]  /*214a0*/  @!P0 NANOSLEEP.SYNCS 0x989680 ;  /* 0x009896800000895d */ /* 0x004fea0003900000 */
[----:B------:R-:W2:Y:S02]  /*214b0*/  @!P0 SYNCS.PHASECHK.TRANS64 P0, [R3+URZ+0x22840], R2 ;  /* 0x02284002030085a7 */ /* 0x000ea4000800007f */
[----:B--2---:R-:W-:Y:S05]  /*214c0*/  @!P0 BRA `(.L_x_14175) ;  /* 0xfffffffc00f08947 */ /* 0x004fea000383ffff */
[----:B------:R-:W-:Y:S05]  /*214d0*/  BRA `(.L_x_14322) ;  /* 0xffffffb400fc7947 */ /* 0x000fea000383ffff */
.L_x_14180:
[----:B--2---:R2:W3:Y:S02]  /*214e0*/  SYNCS.PHASECHK.TRANS64.TRYWAIT P0, [R3+URZ+0x22860], R2 ;  /* 0x02286002030075a7 */ /* 0x0044e4000800017f */
[----:B---3--:R-:W-:Y:S05]  /*214f0*/  @!P0 NANOSLEEP.SYNCS 0x989680 ;  /* 0x009896800000895d */ /* 0x008fea0003900000 */
[----:B------:R-:W3:Y:S02]  /*21500*/  @!P0 SYNCS.PHASECHK.TRANS64 P0, [R3+URZ+0x22860], R2 ;  /* 0x02286002030085a7 */ /* 0x000ee4000800007f */
[----:B---3--:R-:W-:Y:S05]  /*21510*/  @!P0 BRA `(.L_x_14180) ;  /* 0xfffffffc00f08947 */ /* 0x008fea000383ffff */
[----:B------:R-:W-:Y:S05]  /*21520*/  BRA `(.L_x_14323) ;  /* 0xffffffb8007c7947 */ /* 0x000fea000383ffff */
.L_x_14192:
        /* <DEDUP_REMOVED lines=9> */
.L_x_14325:
[----:B------:R-:W-:Y:S05]  /*215c0*/  BSYNC B0 ;  /* 0x0000000000007941 */ /* 0x000fea0003800000 */
.L_x_14324:
[----:B------:R0:W5:Y:S01]  /*215d0*/  LDL R2, [R1+0xc] ;  /* 0x00000c0001027983 */ /* 0x0001620000100800 */
[----:B------:R-:W-:Y:S01]  /*215e0*/  MOV R13, R0 ;  /* 0x00000000000d7202 */ /* 0x000fe20000000f00 */
[----:B------:R-:W-:Y:S02]  /*215f0*/  IMAD.MOV.U32 R12, RZ, RZ, 0x1 ;  /* 0x00000001ff0c7424 */ /* 0x000fe400078e00ff */
[----:B------:R-:W-:Y:S02]  /*21600*/  IMAD.MOV.U32 R11, RZ, RZ, 0x1f ;  /* 0x0000001fff0b7424 */ /* 0x000fe400078e00ff */
[----:B------:R-:W-:Y:S02]  /*21610*/  IMAD.MOV.U32 R15, RZ, RZ, -0x1 ;  /* 0xffffffffff0f7424 */ /* 0x000fe400078e00ff */
[----:B0-----:R-:W-:-:S07]  /*21620*/  IMAD.MOV.U32 R5, RZ, RZ, R14 ;  /* 0x000000ffff057224 */ /* 0x001fce00078e000e */
[----:B-----5:R-:W-:Y:S05]  /*21630*/  WARPSYNC.COLLECTIVE R15, `(.L_x_14326) ;  /* 0x000000000f087348 */ /* 0x020fea0003c00000 */
[----:B------:R0:W1:Y:S02]  /*21640*/  SHFL.IDX P6, R14, R13, R12, R11 ;  /* 0x0000000c0d0e7389 */ /* 0x00006400000c000b */
[----:B01---5:R-:W-:Y:S01]  /*21650*/  ENDCOLLECTIVE ;  /* 0x000000000000791b */ /* 0x023fe20003800000 */
.L_x_14326:
        /* <DEDUP_REMOVED lines=26> */
.L_x_14327:
        /* <DEDUP_REMOVED lines=8> */
.L_x_14328:
        /* <DEDUP_REMOVED lines=8> */
.L_x_14329:
        /* <DEDUP_REMOVED lines=8> */
.L_x_14330:
        /* <DEDUP_REMOVED lines=8> */
.L_x_14331:
        /* <DEDUP_REMOVED lines=9> */
.L_x_14332:
[----:B------:R-:W-:Y:S01]  /*21a90*/  IMAD.MOV.U32 R9, RZ, RZ, R14 ;  /* 0x000000ffff097224 */ /* 0x000fe200078e000e */
[----:B------:R-:W-:Y:S06]  /*21aa0*/  BRA `(.L_x_14333) ;  /* 0xffffffbc00cc7947 */ /* 0x000fec000383ffff */
.L_x_14195:
        /* <DEDUP_REMOVED lines=8> */
.L_x_14335:
[----:B------:R-:W-:Y:S05]  /*21b30*/  BSYNC B0 ;  /* 0x0000000000007941 */ /* 0x000fea0003800000 */
.L_x_14334:
        /* <DEDUP_REMOVED lines=10> */
.L_x_14336:
        /* <DEDUP_REMOVED lines=8> */
.L_x_14337:
        /* <DEDUP_REMOVED lines=8> */
.L_x_14338:
        /* <DEDUP_REMOVED lines=8> */
.L_x_14339:
        /* <DEDUP_REMOVED lines=9> */
.L_x_14340:
[----:B------:R-:W-:Y:S01]  /*21df0*/  IMAD.MOV.U32 R9, RZ, RZ, R14 ;  /* 0x000000ffff097224 */ /* 0x000fe200078e000e */
[----:B------:R-:W-:Y:S06]  /*21e00*/  BRA `(.L_x_14341) ;  /* 0xffffffbc00a07947 */ /* 0x000fec000383ffff */
.L_x_14197:
[----:B------:R-:W-:Y:S01]  /*21e10*/  BSSY B0, `(.L_x_14342) ;  /* 0x0000006000007945 */ /* 0x000fe20003800000 */
[----:B------:R-:W-:Y:S01]  /*21e20*/  PLOP3.LUT P6, PT, P6, PT, PT, 0x8, 0x0 ;  /* 0x000000000000781c */ /* 0x000fe200037ce170 */
[----:B------:R-:W-:-:S12]  /*21e30*/  IMAD.MOV.U32 R15, RZ, RZ, -0x1 ;  /* 0xffffffffff0f7424 */ /* 0x000fd800078e00ff */
[----:B0-----:R-:W-:Y:S05]  /*21e40*/  WARPSYNC.COLLECTIVE R15, `(.L_x_14343) ;  /* 0x000000000f087348 */ /* 0x001fea0003c00000 */
[----:B------:R-:W-:Y:S01]  /*21e50*/  VOTE.ANY R14, PT, P6 ;  /* 0x00000000000e7806 */ /* 0x000fe200030e0100 */
[----:B0-----:R-:W-:Y:S06]  /*21e60*/  ENDCOLLECTIVE ;  /* 0x000000000000791b */ /* 0x001fec0003800000 */
.L_x_14343:
[----:B------:R-:W-:Y:S05]  /*21e70*/  BSYNC B0 ;  /* 0x0000000000007941 */ /* 0x000fea0003800000 */
.L_x_14342:
        /* <DEDUP_REMOVED lines=10> */
.L_x_14344:
[----:B------:R-:W-:Y:S02]  /*21f20*/  IMAD.MOV.U32 R13, RZ, RZ, R6 ;  /* 0x000000ffff0d7224 */ /* 0x000fe400078e0006 */
[----:B------:R-:W-:-:S07]  /*21f30*/  IMAD.MOV.U32 R4, RZ, RZ, R14 ;  /* 0x000000ffff047224 */ /* 0x000fce00078e000e */
[----:B------:R-:W-:Y:S05]  /*21f40*/  WARPSYNC.COLLECTIVE R15, `(.L_x_14345) ;  /* 0x000000000f087348 */ /* 0x000fea0003c00000 */
[----:B------:R0:W1:Y:S02]  /*21f50*/  SHFL.IDX P6, R14, R13, R12, R11 ;  /* 0x0000000c0d0e7389 */ /* 0x00006400000c000b */
[----:B01----:R-:W-:Y:S01]  /*21f60*/  ENDCOLLECTIVE ;  /* 0x000000000000791b */ /* 0x003fe20003800000 */
.L_x_14345:
[----:B------:R-:W-:Y:S01]  /*21f70*/  IMAD.MOV.U32 R6, RZ, RZ, R14 ;  /* 0x000000ffff067224 */ /* 0x000fe200078e000e */
[----:B------:R-:W-:-:S05]  /*21f80*/  IADD3 R10, R3, R10, RZ ;  /* 0x0000000a030a7210 */ /* 0x000fca0007ffe0ff */
[----:B------:R0:W-:Y:S01]  /*21f90*/  STL [R1+0xc], R10 ;  /* 0x00000c0a01007387 */ /* 0x0001e20000100800 */
[----:B------:R-:W-:Y:S05]  /*21fa0*/  BRA `(.L_x_14346) ;  /* 0xffffffbc00807947 */ /* 0x000fea000383ffff */
.L_x_14199:
        /* <DEDUP_REMOVED lines=8> */
.L_x_14348:
[----:B------:R-:W-:Y:S05]  /*22030*/  BSYNC B0 ;  /* 0x0000000000007941 */ /* 0x000fea0003800000 */
.L_x_14347:
[----:B------:R-:W-:Y:S01]  /*22040*/  IMAD.MOV.U32 R8, RZ, RZ, R14 ;  /* 0x000000ffff087224 */ /* 0x000fe200078e000e */
[----:B------:R-:W-:Y:S06]  /*22050*/  BRA `(.L_x_14198) ;  /* 0xffffffbc006c7947 */ /* 0x000fec000383ffff */
.L_x_14205:
[----:B0-----:R0:W1:Y:S02]  /*22060*/  SYNCS.PHASECHK.TRANS64.TRYWAIT P0, [R0+URZ+0x22820], R3 ;  /* 0x02282003000075a7 */ /* 0x001064000800017f */
[----:B-1----:R-:W-:Y:S05]  /*22070*/  @!P0 NANOSLEEP.SYNCS 0x989680 ;  /* 0x009896800000895d */ /* 0x002fea0003900000 */
[----:B------:R-:W1:Y:S02]  /*22080*/  @!P0 SYNCS.PHASECHK.TRANS64 P0, [R0+URZ+0x22820], R3 ;  /* 0x02282003000085a7 */ /* 0x000e64000800007f */
[----:B-1----:R-:W-:Y:S05]  /*22090*/  @!P0 BRA `(.L_x_14205) ;  /* 0xfffffffc00f08947 */ /* 0x002fea000383ffff */
[----:B------:R-:W-:Y:S05]  /*220a0*/  BRA `(.L_x_14349) ;  /* 0xffffffc800087947 */ /* 0x000fea000383ffff */
.L_x_14206:
        /* <DEDUP_REMOVED lines=11> */
.L_x_14351:
[----:B------:R-:W-:Y:S05]  /*22160*/  BSYNC B0 ;  /* 0x0000000000007941 */ /* 0x000fea0003800000 */
.L_x_14350:
[----:B------:R-:W-:Y:S05]  /*22170*/  BRA `(.L_x_14352) ;  /* 0xffffffc400f07947 */ /* 0x000fea000383ffff */
.L_x_14207:
[----:B------:R-:W-:Y:S01]  /*22180*/  BSSY B0, `(.L_x_14353) ;  /* 0x0000006000007945 */ /* 0x000fe20003800000 */
[----:B------:R-:W-:-:S07]  /*22190*/  IMAD.MOV.U32 R15, RZ, RZ, -0x1 ;  /* 0xffffffffff0f7424 */ /* 0x000fce00078e00ff */
[----:B01----:R-:W-:Y:S05]  /*221a0*/  WARPSYNC.COLLECTIVE R15, `(.L_x_14354) ;  /* 0x000000000f0c7348 */ /* 0x003fea0003c00000 */
[----:B------:R-:W-:Y:S02]  /*221b0*/  ELECT P6, UR62, PT ;  /* 0x00000000003e782f */ /* 0x000fe400038c0000 */
[----:B------:R-:W-:Y:S01]  /*221c0*/  MOV R14, UR62 ;  /* 0x0000003e000e7c02 */ /* 0x000fe20008000f00 */
[----:B01----:R-:W-:Y:S10]  /*221d0*/  ENDCOLLECTIVE ;  /* 0x000000000000791b */ /* 0x003ff40003800000 */
.L_x_14354:
[----:B------:R-:W-:Y:S05]  /*221e0*/  BSYNC B0 ;  /* 0x0000000000007941 */ /* 0x000fea0003800000 */
.L_x_14353:
[----:B------:R-:W-:Y:S05]  /*221f0*/  BRA `(.L_x_14355) ;  /* 0xffffffc400e47947 */ /* 0x000fea000383ffff */
.L_x_14209:
[----:B0-----:R0:W1:Y:S02]  /*22200*/  SYNCS.PHASECHK.TRANS64.TRYWAIT P0, [R6+URZ], R5 ;  /* 0x00000005060075a7 */ /* 0x001064000800017f */
[----:B-1----:R-:W-:Y:S05]  /*22210*/  @!P0 NANOSLEEP.SYNCS 0x989680 ;  /* 0x009896800000895d */ /* 0x002fea0003900000 */
[----:B------:R-:W1:Y:S02]  /*22220*/  @!P0 SYNCS.PHASECHK.TRANS64 P0, [R6+URZ], R5 ;  /* 0x00000005060085a7 */ /* 0x000e64000800007f */
[----:B-1----:R-:W-:Y:S05]  /*22230*/  @!P0 BRA `(.L_x_14209) ;  /* 0xfffffffc00f08947 */ /* 0x002fea000383ffff */
[----:B------:R-:W-:Y:S05]  /*22240*/  BRA `(.L_x_14356) ;  /* 0xffffffc800207947 */ /* 0x000fea000383ffff */
.L_x_14210:
[----:B-1----:R1:W2:Y:S02]  /*22250*/  SYNCS.PHASECHK.TRANS64.TRYWAIT P0, [R7+URZ], R2 ;  /* 0x00000002070075a7 */ /* 0x0022a4000800017f */
[----:B--2---:R-:W-:Y:S05]  /*22260*/  @!P0 NANOSLEEP.SYNCS 0x989680 ;  /* 0x009896800000895d */ /* 0x004fea0003900000 */
[----:B------:R-:W2:Y:S02]  /*22270*/  @!P0 SYNCS.PHASECHK.TRANS64 P0, [R7+URZ], R2 ;  /* 0x00000002070085a7 */ /* 0x000ea4000800007f */
[----:B--2---:R-:W-:Y:S05]  /*22280*/  @!P0 BRA `(.L_x_14210) ;  /* 0xfffffffc00f08947 */ /* 0x004fea000383ffff */
[----:B------:R-:W-:Y:S05]  /*22290*/  BRA `(.L_x_14357) ;  /* 0xffffffc800147947 */ /* 0x000fea000383ffff */
.L_x_14212:
[----:B--2---:R2:W3:Y:S02]  /*222a0*/  SYNCS.PHASECHK.TRANS64.TRYWAIT P0, [R4+URZ], R5 ;  /* 0x00000005040075a7 */ /* 0x0044e4000800017f */
[----:B---3--:R-:W-:Y:S05]  /*222b0*/  @!P0 NANOSLEEP.SYNCS 0x989680 ;  /* 0x009896800000895d */ /* 0x008fea0003900000 */
[----:B------:R-:W3:Y:S02]  /*222c0*/  @!P0 SYNCS.PHASECHK.TRANS64 P0, [R4+URZ], R5 ;  /* 0x00000005040085a7 */ /* 0x000ee4000800007f */
[----:B---3--:R-:W-:Y:S05]  /*222d0*/  @!P0 BRA `(.L_x_14212) ;  /* 0xfffffffc00f08947 */ /* 0x008fea000383ffff */
[----:B------:R-:W-:Y:S05]  /*222e0*/  BRA `(.L_x_14358) ;  /* 0xffffffc8001c7947 */ /* 0x000fea000383ffff */
.L_x_14359:
        /* <DEDUP_REMOVED lines=9> */
.L_x_15206:


//--------------------- .text._ZN7cutlass13device_kernelIN5flash11enable_sm90INS1_16FlashAttnFwdSm90INS1_25CollectiveMainloopFwdSm90ILi2EN4cute5tupleIJNS5_1CILi1EEES8_S8_EEENS6_IJNS7_ILi128EEENS7_ILi96EEENS7_ILi64EEEEEELi256ENS_6half_tEfNS_4arch4Sm90ELb1ELb0ELb1ELb1ELb0ELb0ELb1ELb1ELb0ELb1ELb1ELb0EEENS1_21CollectiveEpilogueFwdINS6_IJSA_NS7_ILi256EEESB_EEES9_SE_SG_Li256ELb1ELb1ELb1ELb0EEENS1_36VarlenDynamicPersistentTileSchedulerILi128ELi96ELi256ELi128ELb1ELb1ELb1ELb1ELb1ELb1EEEEEEEEEvNT_6ParamsE --------------------------
	.section	.text._ZN7cutlass13device_kernelIN5flash11enable_sm90INS1_16FlashAttnFwdSm90INS1_25CollectiveMainloopFwdSm90ILi2EN4cute5tupleIJNS5_1CILi1EEES8_S8_EEENS6_IJNS7_ILi128EEENS7_ILi96EEENS7_ILi64EEEEEELi256ENS_6half_tEfNS_4arch4Sm90ELb1ELb0ELb1ELb1ELb0ELb0ELb1ELb1ELb0ELb1ELb1ELb0EEENS1_21CollectiveEpilogueFwdINS6_IJSA_NS7_ILi256EEESB_EEES9_SE_SG_Li256ELb1ELb1ELb1ELb0EEENS1_36VarlenDynamicPersistentTileSchedulerILi128ELi96ELi256ELi128ELb1ELb1ELb1ELb1ELb1ELb1EEEEEEEEEvNT_6ParamsE,"ax",@progbits
	.align	128
.text._ZN7cutlass13device_kernelIN5flash11enable_sm90INS1_16FlashAttnFwdSm90INS1_25CollectiveMainloopFwdSm90ILi2EN4cute5tupleIJNS5_1CILi1EEES8_S8_EEENS6_IJNS7_ILi128EEENS7_ILi96EEENS7_ILi64EEEEEELi256ENS_6half_tEfNS_4arch4Sm90ELb1ELb0ELb1ELb1ELb0ELb0ELb1ELb1ELb0ELb1ELb1ELb0EEENS1_21CollectiveEpilogueFwdINS6_IJSA_NS7_ILi256EEESB_EEES9_SE_SG_Li256ELb1ELb1ELb1ELb0EEENS1_36VarlenDynamicPersistentTileSchedulerILi128ELi96ELi256ELi128ELb1ELb1ELb1ELb1ELb1ELb1EEEEEEEEEvNT_6ParamsE:
        .type           _ZN7cutlass13device_kernelIN5flash11enable_sm90INS1_16FlashAttnFwdSm90INS1_25CollectiveMainloopFwdSm90ILi2EN4cute5tupleIJNS5_1CILi1EEES8_S8_EEENS6_IJNS7_ILi128EEENS7_ILi96EEENS7_ILi64EEEEEELi256ENS_6half_tEfNS_4arch4Sm90ELb1ELb0ELb1ELb1ELb0ELb0ELb1ELb1ELb0ELb1ELb1ELb0EEENS1_21CollectiveEpilogueFwdINS6_IJSA_NS7_ILi256EEESB_EEES9_SE_SG_Li256ELb1ELb1ELb1ELb0EEENS1_36VarlenDynamicPersistentTileSchedulerILi128ELi96ELi256ELi128ELb1ELb1ELb1ELb1ELb1ELb1EEEEEEEEEvNT_6ParamsE,@function
        .size           _ZN7cutlass13device_kernelIN5flash11enable_sm90INS1_16FlashAttnFwdSm90INS1_25CollectiveMainloopFwdSm90ILi2EN4cute5tupleIJNS5_1CILi1EEES8_S8_EEENS6_IJNS7_ILi128EEENS7_ILi96EEENS7_ILi64EEEEEELi256ENS_6half_tEfNS_4arch4Sm90ELb1ELb0ELb1ELb1ELb0ELb0ELb1ELb1ELb0ELb1ELb1ELb0EEENS1_21CollectiveEpilogueFwdINS6_IJSA_NS7_ILi256EEESB_EEES9_SE_SG_Li256ELb1ELb1ELb1ELb0EEENS1_36VarlenDynamicPersistentTileSchedulerILi128ELi96ELi256ELi128ELb1ELb1ELb1ELb1ELb1ELb1EEEEEEEEEvNT_6ParamsE,(.L_x_15207 - _ZN7cutlass13device_kernelIN5flash11enable_sm90INS1_16FlashAttnFwdSm90INS1_25CollectiveMainloopFwdSm90ILi2EN4cute5tupleIJNS5_1CILi1EEES8_S8_EEENS6_IJNS7_ILi128EEENS7_ILi96EEENS7_ILi64EEEEEELi256ENS_6half_tEfNS_4arch4Sm90ELb1ELb0ELb1ELb1ELb0ELb0ELb1ELb1ELb0ELb1ELb1ELb0EEENS1_21CollectiveEpilogueFwdINS6_IJSA_NS7_ILi256EEESB_EEES9_SE_SG_Li256ELb1ELb1ELb1ELb0EEENS1_36VarlenDynamicPersistentTileSchedulerILi128ELi96ELi256ELi128ELb1ELb1ELb1ELb1ELb1ELb1EEEEEEEEEvNT_6ParamsE)
        .other          _ZN7cutlass13device_kernelIN5flash11enable_sm90INS1_16FlashAttnFwdSm90INS1_25CollectiveMainloopFwdSm90ILi2EN4cute5tupleIJNS5_1CILi1EEES8_S8_EEENS6_IJNS7_ILi128EEENS7_ILi96EEENS7_ILi64EEEEEELi256ENS_6half_tEfNS_4arch4Sm90ELb1ELb0ELb1ELb1ELb0ELb0ELb1ELb1ELb0ELb1ELb1ELb0EEENS1_21CollectiveEpilogueFwdINS6_IJSA_NS7_ILi256EEESB_EEES9_SE_SG_Li256ELb1ELb1ELb1ELb0EEENS1_36VarlenDynamicPersistentTileSchedulerILi128ELi96ELi256ELi128ELb1ELb1ELb1ELb1ELb1ELb1EEEEEEEEEvNT_6ParamsE,@"STO_CUDA_ENTRY STV_DEFAULT"
_ZN7cutlass13device_kernelIN5flash11enable_sm90INS1_16FlashAttnFwdSm90INS1_25CollectiveMainloopFwdSm90ILi2EN4cute5tupleIJNS5_1CILi1EEES8_S8_EEENS6_IJNS7_ILi128EEENS7_ILi96EEENS7_ILi64EEEEEELi256ENS_6half_tEfNS_4arch4Sm90ELb1ELb0ELb1ELb1ELb0ELb0ELb1ELb1ELb0ELb1ELb1ELb0EEENS1_21CollectiveEpilogueFwdINS6_IJSA_NS7_ILi256EEESB_EEES9_SE_SG_Li256ELb1ELb1ELb1ELb0EEENS1_36VarlenDynamicPersistentTileSchedulerILi128ELi96ELi256ELi128ELb1ELb1ELb1ELb1ELb1ELb1EEEEEEEEEvNT_6ParamsE:
        /* <DEDUP_REMOVED lines=17> */
.L_x_14361:
[----:B------:R-:W-:Y:S05]  /*0110*/  BSYNC B0 ;  /* 0x0000000000007941 */ /* 0x000fea0003800000 */
.L_x_14360:
        /* <DEDUP_REMOVED lines=42> */
.L_x_14362:
        /* <DEDUP_REMOVED lines=22> */
.L_x_14363:
        /* <DEDUP_REMOVED lines=18> */
.L_x_14364:
        /* <DEDUP_REMOVED lines=22> */
.L_x_14365:
        /* <DEDUP_REMOVED lines=22> */
.L_x_14366:
        /* <DEDUP_REMOVED lines=8> */
.L_x_14368:
        /* <DEDUP_REMOVED lines=18> */
[----:B------:R-:W3:Y:S01]  /*0aa0*/  LDL R11, [R1+0x78] ;  /* 0x00007800010b7983 */ /* 0x000ee20000100800 */
        /* <DEDUP_REMOVED lines=24> */
[----:B------:R-:W-:Y:S02]  /*0c30*/  LEA.HI R7, R7, R12, RZ, 0x5 ;  /* 0x0000000c07077211 */ /* 0x000fe400078f28ff */
[----:B------:R-:W-:Y:S01]  /*0c40*/  LEA.HI R2, R2, R3, RZ, 0x1 ;  /* 0x0000000302027211 */ /* 0x000fe200078f08ff */
[----:B------:R-:W-:Y:S01]  /*0c50*/  IMAD.IADD R0, R0, 0x1, -R9 ;  /* 0x0000000100007824 */ /* 0x000fe200078e0a09 */
[----:B------:R-:W-:Y:S01]  /*0c60*/  SHF.R.S32.HI R7, RZ, 0x5, R7 ;  /* 0x00000005ff077819 */ /* 0x000fe20000011407 */
[----:B------:R-:W-:Y:S01]  /*0c70*/  IMAD.IADD R5, R6, 0x1, -R5 ;  /* 0x0000000106057824 */ /* 0x000fe200078e0a05 */
[----:B------:R-:W-:-:S03]  /*0c80*/  LOP3.LUT R2, R2, 0x3fffffe, RZ, 0xc0, !PT ;  /* 0x03fffffe02027812 */ /* 0x000fc600078ec0ff */
[----:B------:R-:W-:Y:S01]  /*0c90*/  IMAD R7, R7, 0x10, R0 ;  /* 0x0000001007077824 */ /* 0x000fe200078e0200 */
[----:B------:R-:W-:Y:S01]  /*0ca0*/  LOP3.LUT R10, R10, 0xfffffffc, RZ, 0xc0, !PT ;  /* 0xfffffffc0a0a7812 */ /* 0x000fe200078ec0ff */
[----:B------:R-:W-:Y:S01]  /*0cb0*/  IMAD R0, R5, 0x8, R4 ;  /* 0x0000000805007824 */ /* 0x000fe200078e0204 */
[----:B------:R-:W-:Y:S01]  /*0cc0*/  LOP3.LUT R8, R8, 0x7ffffffc, RZ, 0xc0, !PT ;  /* 0x7ffffffc08087812 */ /* 0x000fe200078ec0ff */
[----:B------:R-:W-:Y:S02]  /*0cd0*/  IMAD.IADD R2, R3, 0x1, -R2 ;  /* 0x0000000103027824 */ /* 0x000fe400078e0a02 */
[----:B------:R-:W-:Y:S01]  /*0ce0*/  IMAD.IADD R10, R16, 0x1, -R10 ;  /* 0x00000001100a7824 */ /* 0x000fe200078e0a0a */
[----:B------:R0:W-:Y:S01]  /*0cf0*/  STL [R1+0x80], R0 ;  /* 0x0000800001007387 */ /* 0x0001e20000100800 */
[----:B------:R-:W-:-:S03]  /*0d00*/  IMAD.IADD R8, R12, 0x1, -R8 ;  /* 0x000000010c087824 */ /* 0x000fc600078e0a08 */
[----:B------:R-:W-:Y:S01]  /*0d10*/  LEA.HI R6, R10, R10, RZ, 0x1 ;  /* 0x0000000a0a067211 */ /* 0x000fe200078f08ff */
[----:B0-----:R-:W-:Y:S02]  /*0d20*/  IMAD R0, R2, 0x40, R7 ;  /* 0x0000004002007824 */ /* 0x001fe400078e0207 */
[----:B------:R-:W-:-:S03]  /*0d30*/  IMAD.SHL.U32 R201, R8, 0x2, RZ ;  /* 0x0000000208c97824 */ /* 0x000fc600078e00ff */
[----:B------:R0:W-:Y:S01]  /*0d40*/  STL [R1+0x7c], R0 ;  /* 0x00007c0001007387 */ /* 0x0001e20000100800 */
[----:B------:R-:W-:-:S03]  /*0d50*/  LOP3.LUT R3, R6, 0x1ffffffe, RZ, 0xc0, !PT ;  /* 0x1ffffffe06037812 */ /* 0x000fc600078ec0ff */
[----:B------:R0:W-:Y:S01]  /*0d60*/  STL [R1+0x40], RZ ;  /* 0x000040ff01007387 */ /* 0x0001e20000100800 */
[C---:B------:R-:W-:Y:S02]  /*0d70*/  VIADD R21, R201.reuse, 0x8 ;  /* 0x00000008c9157836 */ /* 0x040fe40000000000 */
[C---:B------:R-:W-:Y:S02]  /*0d80*/  VIADD R20, R201.reuse, 0x10 ;  /* 0x00000010c9147836 */ /* 0x040fe40000000000 */
[C---:B------:R-:W-:Y:S02]  /*0d90*/  VIADD R19, R201.reuse, 0x18 ;  /* 0x00000018c9137836 */ /* 0x040fe40000000000 */
[----:B------:R-:W-:Y:S02]  /*0da0*/  VIADD R18, R201, 0x20 ;  /* 0x00000020c9127836 */ /* 0x000fe40000000000 */
[----:B------:R-:W-:Y:S02]  /*0db0*/  IMAD.MOV.U32 R6, RZ, RZ, R14 ;  /* 0x000000ffff067224 */ /* 0x000fe400078e000e */
[----:B------:R-:W-:-:S02]  /*0dc0*/  IMAD.MOV.U32 R7, RZ, RZ, R15 ;  /* 0x000000ffff077224 */ /* 0x000fc400078e000f */
[C---:B------:R-:W-:Y:S02]  /*0dd0*/  VIADD R17, R201.reuse, 0x28 ;  /* 0x00000028c9117836 */ /* 0x040fe40000000000 */
[C---:B------:R-:W-:Y:S02]  /*0de0*/  VIADD R16, R201.reuse, 0x30 ;  /* 0x00000030c9107836 */ /* 0x040fe40000000000 */
[----:B------:R-:W-:Y:S02]  /*0df0*/  IMAD.MOV.U32 R5, RZ, RZ, R13 ;  /* 0x000000ffff057224 */ /* 0x000fe400078e000d */
[C---:B------:R-:W-:Y:S02]  /*0e00*/  VIADD R15, R201.reuse, 0x38 ;  /* 0x00000038c90f7836 */ /* 0x040fe40000000000 */
[C---:B------:R-:W-:Y:S01]  /*0e10*/  VIADD R14, R201.reuse, 0x40 ;  /* 0x00000040c90e7836 */ /* 0x040fe20000000000 */
[----:B------:R-:W-:Y:S01]  /*0e20*/  SHF.R.S32.HI R23, RZ, 0x1f, R21 ;  /* 0x0000001fff177819 */ /* 0x000fe20000011415 */
[----:B------:R-:W-:Y:S01]  /*0e30*/  IMAD.IADD R3, R10, 0x1, -R3 ;  /* 0x000000010a037824 */ /* 0x000fe200078e0a03 */
[----:B------:R-:W-:Y:S01]  /*0e40*/  SHF.R.S32.HI R22, RZ, 0x1f, R20 ;  /* 0x0000001fff167819 */ /* 0x000fe20000011414 */
[----:B------:R-:W-:-:S02]  /*0e50*/  VIADD R13, R201, 0x48 ;  /* 0x00000048c90d7836 */ /* 0x000fc40000000000 */
        /* <DEDUP_REMOVED lines=19> */
[C---:B------:R-:W-:Y:S01]  /*0f90*/  VIADD R233, R201.reuse, 0xa8 ;  /* 0x000000a8c9e97836 */ /* 0x040fe20000000000 */
[----:B------:R-:W-:Y:S01]  /*0fa0*/  SHF.R.S32.HI R10, RZ, 0x1f, R8 ;  /* 0x0000001fff0a7819 */ /* 0x000fe20000011408 */
[C---:B------:R-:W-:Y:S02]  /*0fb0*/  VIADD R232, R201.reuse, 0xb0 ;  /* 0x000000b0c9e87836 */ /* 0x040fe40000000000 */
[C---:B------:R-:W-:Y:S02]  /*0fc0*/  VIADD R231, R201.reuse, 0xb8 ;  /* 0x000000b8c9e77836 */ /* 0x040fe40000000000 */
[C---:B------:R-:W-:Y:S01]  /*0fd0*/  VIADD R230, R201.reuse, 0xc0 ;  /* 0x000000c0c9e67836 */ /* 0x040fe20000000000 */
[----:B------:R-:W-:Y:S01]  /*0fe0*/  SHF.R.S32.HI R8, RZ, 0x1f, R2 ;  /* 0x0000001fff087819 */ /* 0x000fe20000011402 */
[C---:B------:R-:W-:Y:S02]  /*0ff0*/  VIADD R229, R201.reuse, 0xc8 ;  /* 0x000000c8c9e57836 */ /* 0x040fe40000000000 */
[----:B------:R-:W-:-:S02]  /*1000*/  VIADD R228, R201, 0xd0 ;  /* 0x000000d0c9e47836 */ /* 0x000fc40000000000 */
[C---:B------:R-:W-:Y:S01]  /*1010*/  VIADD R213, R201.reuse, 0xd8 ;  /* 0x000000d8c9d57836 */ /* 0x040fe20000000000 */
[----:B------:R-:W-:Y:S02]  /*1020*/  SHF.R.S32.HI R2, RZ, 0x1f, R236 ;  /* 0x0000001fff027819 */ /* 0x000fe400000114ec */
[----:B------:R-:W-:Y:S02]  /*1030*/  SHF.R.S32.HI R8, RZ, 0x1f, R235 ;  /* 0x0000001fff087819 */ /* 0x000fe400000114eb */
[----:B------:R-:W-:Y:S01]  /*1040*/  SHF.R.S32.HI R2, RZ, 0x1f, R233 ;  /* 0x0000001fff027819 */ /* 0x000fe200000114e9 */
[----:B------:R-:W-:Y:S01]  /*1050*/  VIADD R210, R201, 0xe0 ;  /* 0x000000e0c9d27836 */ /* 0x000fe20000000000 */
[----:B------:R-:W-:Y:S01]  /*1060*/  SHF.R.S32.HI R8, RZ, 0x1f, R232 ;  /* 0x0000001fff087819 */ /* 0x000fe200000114e8 */
[----:B------:R-:W-:Y:S01]  /*1070*/  IMAD R206, R3, 0x8, R0 ;  /* 0x0000000803ce7824 */ /* 0x000fe200078e0200 */
[----:B------:R-:W-:Y:S02]  /*1080*/  SHF.R.S32.HI R2, RZ, 0x1f, R230 ;  /* 0x0000001fff027819 */ /* 0x000fe400000114e6 */
[----:B------:R-:W-:-:S02]  /*1090*/  SHF.R.S32.HI R8, RZ, 0x1f, R229 ;  /* 0x0000001fff087819 */ /* 0x000fc400000114e5 */
[----:B------:R-:W-:Y:S01]  /*10a0*/  SHF.R.S32.HI R2, RZ, 0x1f, R213 ;  /* 0x0000001fff027819 */ /* 0x000fe200000114d5 */
[----:B------:R-:W-:Y:S01]  /*10b0*/  UMOV UR37, URZ ;  /* 0x0000003f00257c82 */ /* 0x000fe20008000000 */
[----:B------:R-:W-:Y:S01]  /*10c0*/  UMOV UR36, URZ ;  /* 0x0000003f00247c82 */ /* 0x000fe20008000000 */
[----:B---3--:R-:W-:Y:S01]  /*10d0*/  LOP3.LUT R202, R11, 0x1, RZ, 0xfc, !PT ;  /* 0x000000010bca7812 */ /* 0x008fe200078efcff */
[----:B------:R-:W-:-:S05]  /*10e0*/  VIADD R11, R201, 0x58 ;  /* 0x00000058c90b7836 */ /* 0x000fca0000000000 */
[----:B------:R-:W-:Y:S02]  /*10f0*/  SHF.R.S32.HI R13, RZ, 0x1f, R11 ;  /* 0x0000001fff0d7819 */ /* 0x000fe4000001140b */
[----:B------:R-:W-:Y:S02]  /*1100*/  SHF.R.S32.HI R11, RZ, 0x1f, R9 ;  /* 0x0000001fff0b7819 */ /* 0x000fe40000011409 */
[----:B------:R-:W-:Y:S02]  /*1110*/  SHF.R.S32.HI R9, RZ, 0x1f, R4 ;  /* 0x0000001fff097819 */ /* 0x000fe40000011404 */
[----:B------:R-:W-:Y:S02]  /*1120*/  SHF.R.S32.HI R4, RZ, 0x1f, R237 ;  /* 0x0000001fff047819 */ /* 0x000fe400000114ed */
[----:B------:R-:W-:Y:S02]  /*1130*/  SHF.R.S32.HI R4, RZ, 0x1f, R234 ;  /* 0x0000001fff047819 */ /* 0x000fe400000114ea */
[----:B------:R-:W-:-:S02]  /*1140*/  SHF.R.S32.HI R4, RZ, 0x1f, R231 ;  /* 0x0000001fff047819 */ /* 0x000fc400000114e7 */
[----:B0-----:R-:W-:-:S07]  /*1150*/  SHF.R.S32.HI R4, RZ, 0x1f, R228 ;  /* 0x0000001fff047819 */ /* 0x001fce00000114e4 */
.L_x_14427:
[----:B012-4-:R-:W0:Y:S01]  /*1160*/  LDC.64 R2, c[0x0][0xd88] ;  /* 0x00036200ff027b82 */ /* 0x017e220000000a00 */
[----:B------:R-:W-:Y:S01]  /*1170*/  ULDC.64 UR4, c[0x0][0xb20] ;  /* 0x0002c80000047ab9 */ /* 0x000fe20000000a00 */
[----:B------:R-:W-:-:S06]  /*1180*/  ULDC.64 UR6, c[0x0][0xb10] ;  /* 0x0002c40000067ab9 */ /* 0x000fcc0000000a00 */
[----:B------:R-:W1:Y:S08]  /*1190*/  LDC R203, c[0x0][0x288] ;  /* 0x0000a200ffcb7b82 */ /* 0x000e700000000800 */
[----:B------:R-:W2:Y:S01]  /*11a0*/  LDC.64 R12, c[0x0][0x418] ;  /* 0x00010600ff0c7b82 */ /* 0x000ea20000000a00 */
[----:B0-----:R-:W-:-:S07]  /*11b0*/  IMAD.WIDE R2, R7, 0x4, R2 ;  /* 0x0000000407027825 */ /* 0x001fce00078e0202 */
[----:B------:R-:W0:Y:S01]  /*11c0*/  LDC R10, c[0x0][0x424] ;  /* 0x00010900ff0a7b82 */ /* 0x000e220000000800 */
[----:B---3--:R-:W3:Y:S01]  /*11d0*/  LDG.E R207, desc[UR38][R2.64] ;  /* 0x0000002602cf7981 */ /* 0x008ee2000c1e1900 */
[----:B------:R-:W-:Y:S01]  /*11e0*/  ISETP.NE.U32.AND P1, PT, RZ, UR4, PT ;  /* 0x00000004ff007c0c */ /* 0x000fe2000bf25070 */
[----:B------:R-:W-:Y:S01]  /*11f0*/  IMAD.MOV.U32 R11, RZ, RZ, RZ ;  /* 0x000000ffff0b7224 */ /* 0x000fe200078e00ff */
[----:B------:R-:W-:-:S04]  /*1200*/  ISETP.NE.U32.AND P0, PT, RZ, UR6, PT ;  /* 0x00000006ff007c0c */ /* 0x000fc8000bf05070 */
[----:B------:R-:W4:Y:S01]  /*1210*/  LDC R15, c[0x0][0x2f0] ;  /* 0x0000bc00ff0f7b82 */ /* 0x000f220000000800 */
[----:B------:R-:W-:Y:S02]  /*1220*/  ISETP.NE.AND.EX P1, PT, RZ, UR5, PT, P1 ;  /* 0x00000005ff007c0c */ /* 0x000fe4000bf25310 */
[----:B------:R-:W-:Y:S02]  /*1230*/  ISETP.NE.AND.EX P0, PT, RZ, UR7, PT, P0 ;  /* 0x00000007ff007c0c */ /* 0x000fe4000bf05300 */
[----:B---3--:R-:W-:-:S09]  /*1240*/  SHF.R.S32.HI R211, RZ, 0x1f, R207 ;  /* 0x0000001fffd37819 */ /* 0x008fd200000114cf */
[----:B------:R-:W-:-:S04]  /*1250*/  @P1 LEA R8, P2, R207, UR4, 0x2 ;  /* 0x00000004cf081c11 */ /* 0x000fc8000f8410ff */
[C-C-:B------:R-:W-:Y:S02]  /*1260*/  @P1 LEA.HI.X R9, R207.reuse, UR5, R211.reuse, 0x2, P2 ;  /* 0x00000005cf091c11 */ /* 0x140fe400090f14d3 */
[C---:B------:R-:W-:Y:S02]  /*1270*/  @P0 LEA R2, P2, R207.reuse, UR6, 0x2 ;  /* 0x00000006cf020c11 */ /* 0x040fe4000f8410ff */
        /* <DEDUP_REMOVED lines=8> */
[----:B------:R-:W-:Y:S02]  /*1300*/  SHF.R.U32.HI R7, RZ, 0x8, R4 ;  /* 0x00000008ff077819 */ /* 0x000fe40000011604 */
[----:B------:R-:W-:Y:S02]  /*1310*/  ISETP.NE.AND.EX P1, PT, R13, RZ, PT, P1 ;  /* 0x000000ff0d00720c */ /* 0x000fe40003f25310 */
[----:B------:R-:W-:-:S02]  /*1320*/  ISETP.NE.AND.EX P2, PT, RZ, UR7, PT, P2 ;  /* 0x00000007ff007c0c */ /* 0x000fc4000bf45320 */
[----:B------:R-:W-:Y:S02]  /*1330*/  LEA.HI R209, R0, R7, RZ, 0x10 ;  /* 0x0000000700d17211 */ /* 0x000fe400078f80ff */
[----:B0-----:R-:W-:Y:S01]  /*1340*/  SEL R0, R10, 0x1, P1 ;  /* 0x000000010a007807 */ /* 0x001fe20000800000 */
[----:B---34-:R-:W-:Y:S08]  /*1350*/  @P0 BRA `(.L_x_14369) ;  /* 0x0000000000240947 */ /* 0x018ff00003800000 */
        /* <DEDUP_REMOVED lines=9> */
.L_x_14369:
[----:B------:R-:W-:Y:S01]  /*13f0*/  IMAD R204, R0, R15, RZ ;  /* 0x0000000f00cc7224 */ /* 0x000fe200078e02ff */
[----:B------:R-:W-:Y:S01]  /*1400*/  LOP3.LUT R208, R6, 0xffff, RZ, 0xc0, !PT ;  /* 0x0000ffff06d07812 */ /* 0x000fe200078ec0ff */
[----:B------:R-:W-:Y:S06]  /*1410*/  @!P2 BRA `(.L_x_14370) ;  /* 0x000000000010a947 */ /* 0x000fec0003800000 */
[----:B------:R-:W-:-:S04]  /*1420*/  LEA R2, P0, R207, UR6, 0x2 ;  /* 0x00000006cf027c11 */ /* 0x000fc8000f8010ff */
[----:B------:R-:W-:-:S05]  /*1430*/  LEA.HI.X R3, R207, UR7, R211, 0x2, P0 ;  /* 0x00000007cf037c11 */ /* 0x000fca00080f14d3 */
[----:B------:R0:W5:Y:S01]  /*1440*/  LDG.E R204, desc[UR38][R2.64] ;  /* 0x0000002602cc7981 */ /* 0x000162000c1e1900 */
[----:B------:R-:W-:Y:S05]  /*1450*/  BRA `(.L_x_14371) ;  /* 0x0000000000247947 */ /* 0x000fea0003800000 */
.L_x_14370:
        /* <DEDUP_REMOVED lines=9> */
.L_x_14371:
[----:B------:R-:W1:Y:S01]  /*14f0*/  LDC R0, c[0x0][0x448] ;  /* 0x00011200ff007b82 */ /* 0x000e620000000800 */
[----:B------:R-:W-:Y:S01]  /*1500*/  IMAD.SHL.U32 R200, R5, 0x80, RZ ;  /* 0x0000008005c87824 */ /* 0x000fe200078e00ff */
[----:B------:R-:W-:Y:S01]  /*1510*/  LOP3.LUT R12, R209, 0xff, RZ, 0xc0, !PT ;  /* 0x000000ffd10c7812 */ /* 0x000fe200078ec0ff */
[----:B-----5:R-:W-:Y:S01]  /*1520*/  IMAD.IADD R204, R204, 0x1, -R11 ;  /* 0x00000001cccc7824 */ /* 0x020fe200078e0a0b */
[----:B------:R-:W-:Y:S01]  /*1530*/  SHF.R.U32.HI R209, RZ, 0x10, R209 ;  /* 0x00000010ffd17819 */ /* 0x000fe200000116d1 */
[----:B------:R-:W-:Y:S02]  /*1540*/  IMAD.MOV.U32 R168, RZ, RZ, RZ ;  /* 0x000000ffffa87224 */ /* 0x000fe400078e00ff */
[----:B------:R2:W-:Y:S01]  /*1550*/  STL [R1+0x3c], R12 ;  /* 0x00003c0c01007387 */ /* 0x0005e20000100800 */
        /* <DEDUP_REMOVED lines=8> */
[----:B------:R-:W-:Y:S02]  /*15e0*/  IMAD.IADD R0, R3, 0x1, R0 ;  /* 0x0000000103007824 */ /* 0x000fe400078e0200 */
[----:B------:R-:W-:-:S04]  /*15f0*/  IMAD.HI R2, R2, 0x2aaaaaab, RZ ;  /* 0x2aaaaaab02027827 */ /* 0x000fc800078e02ff */
[----:B------:R-:W-:Y:S01]  /*1600*/  IMAD.HI R0, R0, 0x2aaaaaab, RZ ;  /* 0x2aaaaaab00007827 */ /* 0x000fe200078e02ff */
[----:B------:R-:W-:-:S04]  /*1610*/  SHF.R.U32.HI R3, RZ, 0x1f, R2 ;  /* 0x0000001fff037819 */ /* 0x000fc80000011602 */
[----:B------:R-:W-:Y:S02]  /*1620*/  SHF.R.U32.HI R5, RZ, 0x1f, R0 ;  /* 0x0000001fff057819 */ /* 0x000fe40000011600 */
[----:B------:R-:W-:Y:S02]  /*1630*/  LEA.HI.SX32 R3, R2, R3, 0x1c ;  /* 0x0000000302037211 */ /* 0x000fe400078fe2ff */
[----:B------:R-:W-:-:S04]  /*1640*/  LEA.HI.SX32 R0, R0, R5, 0x1c ;  /* 0x0000000500007211 */ /* 0x000fc800078fe2ff */
[----:B------:R-:W-:-:S04]  /*1650*/  VIMNMX R6, R3, R0, PT ;  /* 0x0000000003067248 */ /* 0x000fc80003fe0100 */
[----:B------:R-:W-:-:S13]  /*1660*/  ISETP.GE.AND P0, PT, R6, 0x1, PT ;  /* 0x000000010600780c */ /* 0x000fda0003f06270 */
[----:B--2---:R-:W-:Y:S05]  /*1670*/  @!P0 BRA `(.L_x_14372) ;  /* 0x0000000000788947 */ /* 0x004fea0003800000 */
        /* <DEDUP_REMOVED lines=30> */
.L_x_14372:
[-C--:B------:R-:W-:Y:S01]  /*1860*/  IMAD R205, R12, R168.reuse, RZ ;  /* 0x000000a80ccd7224 */ /* 0x080fe200078e02ff */
[----:B------:R-:W-:Y:S02]  /*1870*/  PLOP3.LUT P0, PT, PT, PT, PT, 0x80, 0x0 ;  /* 0x000000000000781c */ /* 0x000fe40003f0f070 */
[----:B------:R-:W-:Y:S02]  /*1880*/  CS2R R2, SRZ ;  /* 0x0000000000027805 */ /* 0x000fe4000001ff00 */
        /* <DEDUP_REMOVED lines=111> */
.L_x_14374:
[----:B------:R-:W2:Y:S01]  /*1f80*/  LDL R17, [R1+0x40] ;  /* 0x0000400001117983 */ /* 0x000ea20000100800 */
[----:B------:R-:W-:Y:S01]  /*1f90*/  MOV R2, 0x400 ;  /* 0x0000040000027802 */ /* 0x000fe20000000f00 */
[----:B------:R-:W0:Y:S01]  /*1fa0*/  S2R R3, SR_CgaCtaId ;  /* 0x0000000000037919 */ /* 0x000e220000008800 */
[----:B------:R-:W1:Y:S02]  /*1fb0*/  S2R R16, SR_TID.X ;  /* 0x0000000000107919 */ /* 0x000e640000002100 */
[----:B0-----:R-:W-:Y:S02]  /*1fc0*/  LEA R5, R3, R2, 0x18 ;  /* 0x0000000203057211 */ /* 0x001fe400078ec0ff */
[----:B-1----:R-:W-:-:S05]  /*1fd0*/  SHF.R.U32.HI R16, RZ, 0x7, R16 ;  /* 0x00000007ff107819 */ /* 0x002fca0000011610 */
[----:B------:R-:W-:Y:S01]  /*1fe0*/  VIADD R12, R16, 0x8 ;  /* 0x00000008100c7836 */ /* 0x000fe20000000000 */
[----:B--2---:R-:W-:-:S04]  /*1ff0*/  LEA.HI R0, R17, R17, RZ, 0x1 ;  /* 0x0000001111007211 */ /* 0x004fc800078f08ff */
[----:B------:R-:W-:-:S05]  /*2000*/  LOP3.LUT R0, R0, 0xfffffffe, RZ, 0xc0, !PT ;  /* 0xfffffffe00007812 */ /* 0x000fca00078ec0ff */
[----:B------:R-:W-:-:S05]  /*2010*/  IMAD.IADD R0, R17, 0x1, -R0 ;  /* 0x0000000111007824 */ /* 0x000fca00078e0a00 */
[----:B------:R-:W-:-:S04]  /*2020*/  SHF.L.U32 R2, R0, 0x1f, RZ ;  /* 0x0000001f00027819 */ /* 0x000fc800000006ff */
[----:B------:R-:W0:Y:S02]  /*2030*/  SYNCS.PHASECHK.TRANS64.TRYWAIT P0, [R5+URZ+0x32400], R2 ;  /* 0x03240002050075a7 */ /* 0x000e24000800017f */
[----:B0-----:R-:W-:Y:S05]  /*2040*/  @!P0 BRA `(.L_x_14375) ;  /* 0x0000015400008947 */ /* 0x001fea0003800000 */
.L_x_14560:
[----:B------:R-:W-:Y:S01]  /*2050*/  ISETP.NE.AND P0, PT, R202, 0x3, PT ;  /* 0x00000003ca00780c */ /* 0x000fe20003f05270 */
[----:B------:R-:W-:Y:S05]  /*2060*/  WARPSYNC.ALL ;  /* 0x0000000000007948 */ /* 0x000fea0003800000 */
[----:B------:R1:W-:Y:S07]  /*2070*/  BAR.SYNC.DEFER_BLOCKING R12, 0x100 ;  /* 0x0004000c0000751d */ /* 0x0003ee0000010000 */
[----:B------:R-:W-:Y:S05]  /*2080*/  @!P0 BRA `(.L_x_14376) ;  /* 0x0000000000048947 */ /* 0x000fea0003800000 */
[----:B------:R-:W-:Y:S01]  /*2090*/  BPT.TRAP 0x1 ;  /* 0x000000040000795c */ /* 0x000fe20000300000 */
.L_x_14376:
[----:B------:R-:W-:Y:S02]  /*20a0*/  IMAD.U32 R3, RZ, RZ, UR37 ;  /* 0x00000025ff037e24 */ /* 0x000fe4000f8e00ff */
[----:B------:R-:W-:-:S03]  /*20b0*/  IMAD.U32 R0, RZ, RZ, UR36 ;  /* 0x00000024ff007e24 */ /* 0x000fc6000f8e00ff */
[----:B------:R-:W-:Y:S01]  /*20c0*/  SHF.L.U32 R3, R3, 0x1f, RZ ;  /* 0x0000001f03037819 */ /* 0x000fe200000006ff */
[----:B------:R-:W-:-:S04]  /*20d0*/  IMAD R0, R0, 0x8, R5 ;  /* 0x0000000800007824 */ /* 0x000fc800078e0205 */
[----:B------:R2:W3:Y:S01]  /*20e0*/  SYNCS.PHASECHK.TRANS64.TRYWAIT P1, [R0+URZ+0x32430], R3 ;  /* 0x03243003000075a7 */ /* 0x0004e2000802017f */
[----:B------:R-:W-:Y:S05]  /*20f0*/  @!P0 BRA `(.L_x_14377) ;  /* 0x0000000000048947 */ /* 0x000fea0003800000 */
[----:B------:R-:W-:Y:S01]  /*2100*/  BPT.TRAP 0x1 ;  /* 0x000000040000795c */ /* 0x000fe20000300000 */
.L_x_14377:
[----:B---3--:R-:W-:Y:S05]  /*2110*/  @P1 BRA `(.L_x_14378) ;  /* 0x0000000000081947 */ /* 0x008fea0003800000 */
[----:B------:R-:W3:Y:S02]  /*2120*/  SYNCS.PHASECHK.TRANS64.TRYWAIT P1, [R0+URZ+0x32430], R3 ;  /* 0x03243003000075a7 */ /* 0x000ee4000802017f */
[----:B---3--:R-:W-:Y:S05]  /*2130*/  @!P1 BRA `(.L_x_14379) ;  /* 0x0000015000d89947 */ /* 0x008fea0003800000 */
.L_x_14378:
[----:B------:R-:W-:Y:S01]  /*2140*/  R2UR UR4, R5 ;  /* 0x00000000050472ca */ /* 0x000fe200000e0000 */
[----:B------:R-:W-:Y:S01]  /*2150*/  WARPGROUP.ARRIVE ;  /* 0x00000000000079c5 */ /* 0x000fe20000000000 */
[----:B------:R-:W-:Y:S01]  /*2160*/  UMOV UR8, UR41 ;  /* 0x0000002900087c82 */ /* 0x000fe20008000000 */
[----:B------:R-:W-:Y:S01]  /*2170*/  UMOV UR9, 0x40000040 ;  /* 0x4000004000097882 */ /* 0x000fe20000000000 */
[----:B------:R-:W-:Y:S01]  /*2180*/  UMOV UR11, 0x40000040 ;  /* 0x40000040000b7882 */ /* 0x000fe20000000000 */
[----:B------:R-:W-:-:S08]  /*2190*/  UIADD3 UR5, UR41, 0x2, URZ ;  /* 0x0000000229057890 */ /* 0x000fd0000fffe03f */
        /* <DEDUP_REMOVED lines=40> */
[----:B------:R-:W4:Y:S02]  /*2420*/  SYNCS.PHASECHK.TRANS64.TRYWAIT P1, [R5+URZ+0x32410], R2 ;  /* 0x03241002050075a7 */ /* 0x000f24000802017f */
[----:B----4-:R-:W-:Y:S05]  /*2430*/  @!P1 BRA `(.L_x_14380) ;  /* 0x00000150002c9947 */ /* 0x010fea0003800000 */
.L_x_14561:
[----:B------:R-:W-:Y:S05]  /*2440*/  @!P0 BRA `(.L_x_14381) ;  /* 0x0000000000048947 */ /* 0x000fea0003800000 */
[----:B------:R-:W-:Y:S01]  /*2450*/  BPT.TRAP 0x1 ;  /* 0x000000040000795c */ /* 0x000fe20000300000 */
.L_x_14381:
[----:B------:R0:W0:Y:S01]  /*2460*/  SYNCS.PHASECHK.TRANS64.TRYWAIT P1, [R0+URZ+0x32450], R3 ;  /* 0x03245003000075a7 */ /* 0x000022000802017f */
[----:B------:R-:W-:Y:S05]  /*2470*/  @!P0 BRA `(.L_x_14382) ;  /* 0x0000000000048947 */ /* 0x000fea0003800000 */
[----:B------:R-:W-:Y:S01]  /*2480*/  BPT.TRAP 0x1 ;  /* 0x000000040000795c */ /* 0x000fe20000300000 */
.L_x_14382:
[----:B0-----:R-:W-:Y:S05]  /*2490*/  @P1 BRA `(.L_x_14383) ;  /* 0x0000000000081947 */ /* 0x001fea0003800000 */
[----:B------:R-:W0:Y:S02]  /*24a0*/  SYNCS.PHASECHK.TRANS64.TRYWAIT P1, [R0+URZ+0x32450], R3 ;  /* 0x03245003000075a7 */ /* 0x000e24000802017f */
[----:B0-----:R-:W-:Y:S05]  /*24b0*/  @!P1 BRA `(.L_x_14384) ;  /* 0x0000015000209947 */ /* 0x001fea0003800000 */
.L_x_14383:
        /* <DEDUP_REMOVED lines=13> */
[----:B------:R-:W-:Y:S01]  /*2590*/  UIADD3 UR4, UR4, 0x400, URZ ;  /* 0x0000040004047890 */ /* 0x000fe2000fffe03f */
[----:B------:R-:W5:Y:S01]  /*25a0*/  LDL.LU R21, [R1+0x20] ;  /* 0x0000200001157983 */ /* 0x000f620000300800 */
[----:B------:R-:W-:Y:S01]  /*25b0*/  IMAD.U32 R9, RZ, RZ, UR13 ;  /* 0x0000000dff097e24 */ /* 0x000fe2000f8e00ff */
[----:B------:R-:W-:Y:S01]  /*25c0*/  UMOV UR31, 0x40000040 ;  /* 0x40000040001f7882 */ /* 0x000fe20000000000 */
[----:B------:R-:W-:Y:S01]  /*25d0*/  USHF.R.U32.HI UR4, URZ, 0x4, UR4 ;  /* 0x000000043f047899 */ /* 0x000fe20008011604 */
[----:B------:R-:W-:Y:S01]  /*25e0*/  IMAD.U32 R11, RZ, RZ, UR9 ;  /* 0x00000009ff0b7e24 */ /* 0x000fe2000f8e00ff */
[----:B------:R-:W-:Y:S01]  /*25f0*/  UMOV UR33, 0x40000040 ;  /* 0x4000004000217882 */ /* 0x000fe20000000000 */
[----:B------:R-:W-:Y:S01]  /*2600*/  UMOV UR35, 0x40000040 ;  /* 0x4000004000237882 */ /* 0x000fe20000000000 */
[----:B------:R-:W-:Y:S01]  /*2610*/  ULOP3.LUT UR7, UR4, 0x3fff, URZ, 0xc0, !UPT ;  /* 0x00003fff04077892 */ /* 0x000fe2000f8ec03f */
[----:B------:R-:W0:Y:S01]  /*2620*/  LDC R73, c[0x0][0x448] ;  /* 0x00011200ff497b82 */ /* 0x000e220000000800 */
[----:B------:R-:W-:Y:S01]  /*2630*/  ULOP3.LUT UR4, UR40, 0x10000, URZ, 0xfc, !UPT ;  /* 0x0001000028047892 */ /* 0x000fe2000f8efc3f */
[----:B------:R-:W1:Y:S01]  /*2640*/  S2R R81, SR_TID.X ;  /* 0x0000000000517919 */ /* 0x000e620000002100 */
[----:B------:R-:W-:Y:S01]  /*2650*/  ULOP3.LUT UR60, UR7, 0x10000, URZ, 0xfc, !UPT ;  /* 0x00010000073c7892 */ /* 0x000fe2000f8efc3f */
[----:B------:R-:W-:Y:S01]  /*2660*/  VIADD R212, R168, 0xfffffffe ;  /* 0xfffffffea8d47836 */ /* 0x000fe20000000000 */
[----:B------:R-:W-:-:S02]  /*2670*/  UIADD3 UR6, UR4, 0x2, URZ ;  /* 0x0000000204067890 */ /* 0x000fc4000fffe03f */
[----:B------:R-:W-:Y:S01]  /*2680*/  UIMAD UR5, UR36, 0xc00, UR60 ;  /* 0x00000c00240578a4 */ /* 0x000fe2000f8e023c */
[----:B------:R-:W-:Y:S01]  /*2690*/  UMOV UR8, UR4 ;  /* 0x0000000400087c82 */ /* 0x000fe20008000000 */
[----:B------:R-:W-:Y:S01]  /*26a0*/  UIADD3 UR16, UR4, 0x406, URZ ;  /* 0x0000040604107890 */ /* 0x000fe2000fffe03f */
[----:B------:R-:W-:Y:S02]  /*26b0*/  IMAD.U32 R10, RZ, RZ, UR8 ;  /* 0x00000008ff0a7e24 */ /* 0x000fe4000f8e00ff */
[----:B------:R-:W-:Y:S01]  /*26c0*/  UMOV UR12, UR6 ;  /* 0x00000006000c7c82 */ /* 0x000fe20008000000 */
[----:B------:R-:W-:Y:S01]  /*26d0*/  UIADD3 UR6, UR4, 0x4, URZ ;  /* 0x0000000404067890 */ /* 0x000fe2000fffe03f */
[----:B------:R-:W-:Y:S01]  /*26e0*/  IMAD.U32 R8, RZ, RZ, UR12 ;  /* 0x0000000cff087e24 */ /* 0x000fe2000f8e00ff */
[----:B------:R-:W-:Y:S01]  /*26f0*/  UMOV UR10, UR5 ;  /* 0x00000005000a7c82 */ /* 0x000fe20008000000 */
[----:B------:R-:W-:Y:S01]  /*2700*/  UIADD3 UR18, UR5, 0x306, URZ ;  /* 0x0000030605127890 */ /* 0x000fe2000fffe03f */
[----:B------:R-:W-:Y:S01]  /*2710*/  HGMMA.64x96x16.F32 R24, gdesc[UR8], R24, gsb0 ;  /* 0x01600000081879f0 */ /* 0x000fe20008000818 */
[----:B------:R-:W-:-:S02]  /*2720*/  UIADD3 UR8, UR5, 0x2, URZ ;  /* 0x0000000205087890 */ /* 0x000fc4000fffe03f */
[----:B------:R-:W-:Y:S01]  /*2730*/  UIADD3 UR10, UR5, 0x302, URZ ;  /* 0x00000302050a7890 */ /* 0x000fe2000fffe03f */
[----:B------:R-:W-:Y:S01]  /*2740*/  UMOV UR9, 0x40000040 ;  /* 0x4000004000097882 */ /* 0x000fe20000000000 */
[----:B------:R-:W-:Y:S01]  /*2750*/  UMOV UR11, 0x40000040 ;  /* 0x40000040000b7882 */ /* 0x000fe20000000000 */
[----:B------:R-:W-:Y:S01]  /*2760*/  UIADD3 UR20, UR4, 0x800, URZ ;  /* 0x0000080004147890 */ /* 0x000fe2000fffe03f */
[----:B0-----:R-:W-:Y:S01]  /*2770*/  ISETP.NE.AND P6, PT, R73, 0x1, PT ;  /* 0x000000014900780c */ /* 0x001fe20003fc5270 */
[----:B------:R-:W-:Y:S01]  /*2780*/  UMOV UR14, UR8 ;  /* 0x00000008000e7c82 */ /* 0x000fe20008000000 */
[----:B------:R-:W-:Y:S02]  /*2790*/  UIADD3 UR8, UR5, 0x4, URZ ;  /* 0x0000000405087890 */ /* 0x000fe4000fffe03f */
[----:B------:R-:W-:Y:S02]  /*27a0*/  UIADD3 UR22, UR5, 0x600, URZ ;  /* 0x0000060005167890 */ /* 0x000fe4000fffe03f */
        /* <DEDUP_REMOVED lines=22> */
[----:B------:R-:W-:Y:S01]  /*2910*/  ULOP3.LUT UR7, UR7, 0x3000000, URZ, 0xfc, !UPT ;  /* 0x0300000007077892 */ /* 0x000fe2000f8efc3f */
        /* <DEDUP_REMOVED lines=21> */
[----:B----4-:R-:W-:Y:S01]  /*2a70*/  IMAD.U32 R5, RZ, RZ, UR13 ;  /* 0x0000000dff057e24 */ /* 0x010fe2000f8e00ff */
[----:B-----5:R-:W-:-:S04]  /*2a80*/  LOP3.LUT R21, R21, 0xfffffffd, RZ, 0xc0, !PT ;  /* 0xfffffffd15157812 */ /* 0x020fc800078ec0ff */
[----:B------:R-:W-:-:S05]  /*2a90*/  @P6 LOP3.LUT R21, R21, 0x2, RZ, 0xfc, !PT ;  /* 0x0000000215156812 */ /* 0x000fca00078efcff */
[----:B------:R0:W-:Y:S02]  /*2aa0*/  STL [R1+0x20], R21 ;  /* 0x0000201501007387 */ /* 0x0001e40000100800 */
[----:B0-----:R-:W-:-:S04]  /*2ab0*/  IMAD.IADD R21, R206, 0x1, R200 ;  /* 0x00000001ce157824 */ /* 0x001fc800078e02c8 */
[----:B------:R-:W-:Y:S01]  /*2ac0*/  IMAD.MOV.U32 R73, RZ, RZ, R21 ;  /* 0x000000ffff497224 */ /* 0x000fe200078e0015 */
        /* <DEDUP_REMOVED lines=9> */
[----:B--23--:R-:W-:Y:S01]  /*2b60*/  IMAD.U32 R3, RZ, RZ, UR13 ;  /* 0x0000000dff037e24 */ /* 0x00cfe2000f8e00ff */
        /* <DEDUP_REMOVED lines=57> */
[----:B0-----:R-:W0:Y:S01]  /*2f00*/  @P6 LDC R24, c[0x0][0x44c] ;  /* 0x00011300ff186b82 */ /* 0x001e220000000800 */
        /* <DEDUP_REMOVED lines=8> */
[----:B------:R-:W-:Y:S01]  /*2f90*/  FMUL.FTZ R31, R35, UR4 ;  /* 0x00000004231f7c20 */ /* 0x000fe20008410000 */
[----:B------:R-:W-:Y:S01]  /*2fa0*/  FMUL.FTZ R49, R49, UR4 ;  /* 0x0000000431317c20 */ /* 0x000fe20008410000 */
[----:B------:R-:W3:Y:S01]  /*2fb0*/  @P6 LDC R35, c[0x0][0x450] ;  /* 0x00011400ff236b82 */ /* 0x000ee20000000800 */
        /* <DEDUP_REMOVED lines=12> */
[----:B0-----:R-:W-:-:S04]  /*3080*/  @P6 IMAD.HI.U32 R24, R21, R24, RZ ;  /* 0x0000001815186227 */ /* 0x001fc800078e00ff */
        /* <DEDUP_REMOVED lines=10> */
[----:B---3--:R-:W-:Y:S01]  /*3130*/  @P6 SHF.R.U32.HI R73, RZ, R35, R24 ;  /* 0x00000023ff496219 */ /* 0x008fe20000011618 */
[----:B------:R-:W-:-:S02]  /*3140*/  IMAD R24, R168, -0x60, R204 ;  /* 0xffffffa0a8187824 */ /* 0x000fc400078e02cc */
[----:B------:R-:W-:Y:S01]  /*3150*/  FMUL.FTZ R62, R62, UR4 ;  /* 0x000000043e3e7c20 */ /* 0x000fe20008410000 */
[----:B------:R-:W-:Y:S01]  /*3160*/  FMUL.FTZ R63, R63, UR4 ;  /* 0x000000043f3f7c20 */ /* 0x000fe20008410000 */
[----:B------:R-:W0:Y:S01]  /*3170*/  MUFU.TANH R30, R32 ;  /* 0x00000020001e7308 */ /* 0x000e220000002400 */
[----:B------:R-:W3:Y:S01]  /*3180*/  SHFL.IDX PT, R21, R73, RZ, 0x1c1f ;  /* 0x001c1fff49157589 */ /* 0x000ee200000e0000 */
[C-C-:B------:R-:W-:Y:S01]  /*3190*/  IADD3 R26, -R201.reuse, 0x61, R24.reuse ;  /* 0x00000061c91a7810 */ /* 0x140fe20007ffe118 */
[----:B------:R-:W-:Y:S01]  /*31a0*/  FMUL.FTZ R66, R66, UR4 ;  /* 0x0000000442427c20 */ /* 0x000fe20008410000 */
[----:B-1----:R-:W-:Y:S01]  /*31b0*/  IADD3 R37, -R201, 0x60, R24 ;  /* 0x00000060c9257810 */ /* 0x002fe20007ffe118 */
[----:B------:R-:W1:Y:S01]  /*31c0*/  SHFL.IDX PT, R73, R73, 0x1, 0x1c1f ;  /* 0x003c1f0049497f89 */ /* 0x000e6200000e0000 */
[----:B------:R-:W-:Y:S01]  /*31d0*/  FMUL.FTZ R67, R67, UR4 ;  /* 0x0000000443437c20 */ /* 0x000fe20008410000 */
[----:B------:R-:W-:Y:S01]  /*31e0*/  IMAD.IADD R76, R26, 0x1, -R203 ;  /* 0x000000011a4c7824 */ /* 0x000fe200078e0acb */
[----:B------:R2:W1:Y:S01]  /*31f0*/  MUFU.TANH R77, R33 ;  /* 0x00000021004d7308 */ /* 0x0004620000002400 */
[----:B------:R-:W-:Y:S01]  /*3200*/  FMUL.FTZ R70, R70, UR4 ;  /* 0x0000000446467c20 */ /* 0x000fe20008410000 */
[----:B------:R-:W-:-:S06]  /*3210*/  FMUL.FTZ R71, R71, UR4 ;  /* 0x0000000447477c20 */ /* 0x000fcc0008410000 */
[----:B------:R-:W1:Y:S01]  /*3220*/  MUFU.TANH R36, R36 ;  /* 0x0000002400247308 */ /* 0x000e620000002400 */
[----:B--2---:R-:W-:-:S07]  /*3230*/  FMUL.FTZ R33, R38, UR4 ;  /* 0x0000000426217c20 */ /* 0x004fce0008410000 */
[----:B------:R-:W2:Y:S01]  /*3240*/  MUFU.TANH R38, R40 ;  /* 0x0000002800267308 */ /* 0x000ea20000002400 */
[----:B---3--:R-:W-:-:S04]  /*3250*/  VIADDMNMX R41, R21, R76, R37, PT ;  /* 0x0000004c15297246 */ /* 0x008fc80003800125 */
[C---:B------:R-:W-:Y:S02]  /*3260*/  ISETP.GT.AND P1, PT, R41.reuse, RZ, PT ;  /* 0x000000ff2900720c */ /* 0x040fe40003f24270 */
[C---:B------:R-:W-:Y:S01]  /*3270*/  ISETP.GT.AND P2, PT, R41.reuse, 0x1, PT ;  /* 0x000000012900780c */ /* 0x040fe20003f44270 */
[----:B------:R3:W-:Y:S01]  /*3280*/  MUFU.TANH R29, R34 ;  /* 0x00000022001d7308 */ /* 0x0007e20000002400 */
[C---:B------:R-:W-:Y:S02]  /*3290*/  ISETP.GT.AND P3, PT, R41.reuse, 0x8, PT ;  /* 0x000000082900780c */ /* 0x040fe40003f64270 */
[----:B------:R-:W-:Y:S02]  /*32a0*/  FSEL R24, R72, -INF , P1 ;  /* 0xff80000048187808 */ /* 0x000fe40000800000 */
[----:B----4-:R-:W-:Y:S02]  /*32b0*/  FSEL R21, R74, -INF , P2 ;  /* 0xff8000004a157808 */ /* 0x010fe40001000000 */
[----:B------:R-:W-:Y:S01]  /*32c0*/  ISETP.GT.AND P1, PT, R41, 0x9, PT ;  /* 0x000000092900780c */ /* 0x000fe20003f24270 */
[----:B------:R-:W4:Y:S01]  /*32d0*/  MUFU.TANH R44, R44 ;  /* 0x0000002c002c7308 */ /* 0x000f220000002400 */
[----:B-----5:R-:W-:-:S02]  /*32e0*/  FSEL R26, R28, -INF , P3 ;  /* 0xff8000001c1a7808 */ /* 0x020fc40001800000 */
[----:B------:R-:W-:Y:S02]  /*32f0*/  FMNMX.FTZ R35, R24, R21, !PT ;  /* 0x0000001518237209 */ /* 0x000fe40007810000 */
[----:B------:R-:W-:Y:S02]  /*3300*/  ISETP.GT.AND P2, PT, R41, 0x10, PT ;  /* 0x000000102900780c */ /* 0x000fe40003f44270 */
[----:B------:R-:W-:Y:S01]  /*3310*/  FSEL R28, R75, -INF , P1 ;  /* 0xff8000004b1c7808 */ /* 0x000fe20000800000 */
[----:B------:R-:W5:Y:S01]  /*3320*/  MUFU.TANH R45, R45 ;  /* 0x0000002d002d7308 */ /* 0x000f620000002400 */
[----:B------:R-:W-:Y:S02]  /*3330*/  FMNMX.FTZ R35, R26, R35, !PT ;  /* 0x000000231a237209 */ /* 0x000fe40007810000 */
[----:B------:R-:W-:Y:S02]  /*3340*/  ISETP.GT.AND P1, PT, R41, 0x11, PT ;  /* 0x000000112900780c */ /* 0x000fe40003f24270 */
[----:B0-----:R-:W-:-:S02]  /*3350*/  FSEL R30, R30, -INF , P2 ;  /* 0xff8000001e1e7808 */ /* 0x001fc40001000000 */
[----:B------:R-:W-:Y:S01]  /*3360*/  FMNMX.FTZ R35, R28, R35, !PT ;  /* 0x000000231c237209 */ /* 0x000fe20007810000 */
[----:B------:R5:W0:Y:S01]  /*3370*/  MUFU.TANH R80, R48 ;  /* 0x0000003000507308 */ /* 0x000a220000002400 */
[----:B------:R-:W-:Y:S02]  /*3380*/  ISETP.GT.AND P2, PT, R41, 0x18, PT ;  /* 0x000000182900780c */ /* 0x000fe40003f44270 */
[----:B-1----:R-:W-:Y:S02]  /*3390*/  FSEL R32, R77, -INF , P1 ;  /* 0xff8000004d207808 */ /* 0x002fe40000800000 */
[----:B------:R-:W-:Y:S02]  /*33a0*/  FMNMX.FTZ R35, R30, R35, !PT ;  /* 0x000000231e237209 */ /* 0x000fe40007810000 */
[----:B------:R-:W-:Y:S01]  /*33b0*/  ISETP.GT.AND P1, PT, R41, 0x19, PT ;  /* 0x000000192900780c */ /* 0x000fe20003f24270 */
[----:B------:R-:W1:Y:S01]  /*33c0*/  MUFU.TANH R49, R49 ;  /* 0x0000003100317308 */ /* 0x000e620000002400 */
[----:B---3--:R-:W-:-:S02]  /*33d0*/  FSEL R34, R36, -INF , P2 ;  /* 0xff80000024227808 */ /* 0x008fc40001000000 */
[----:B------:R-:W-:Y:S02]  /*33e0*/  FMNMX.FTZ R35, R32, R35, !PT ;  /* 0x0000002320237209 */ /* 0x000fe40007810000 */
[C---:B------:R-:W-:Y:S02]  /*33f0*/  ISETP.GT.AND P2, PT, R41.reuse, 0x20, PT ;  /* 0x000000202900780c */ /* 0x040fe40003f44270 */
[----:B------:R-:W-:Y:S01]  /*3400*/  FSEL R36, R78, -INF , P1 ;  /* 0xff8000004e247808 */ /* 0x000fe20000800000 */
[----:B------:R0:W3:Y:S01]  /*3410*/  MUFU.TANH R188, R52 ;  /* 0x0000003400bc7308 */ /* 0x0000e20000002400 */
[----:B------:R-:W-:Y:S02]  /*3420*/  FMNMX.FTZ R35, R34, R35, !PT ;  /* 0x0000002322237209 */ /* 0x000fe40007810000 */
[----:B------:R-:W-:Y:S02]  /*3430*/  ISETP.GT.AND P1, PT, R41, 0x21, PT ;  /* 0x000000212900780c */ /* 0x000fe40003f24270 */
[----:B--2---:R-:W-:-:S02]  /*3440*/  FSEL R38, R38, -INF , P2 ;  /* 0xff80000026267808 */ /* 0x004fc40001000000 */
[----:B------:R-:W-:Y:S01]  /*3450*/  FMNMX.FTZ R35, R36, R35, !PT ;  /* 0x0000002324237209 */ /* 0x000fe20007810000 */
[----:B------:R-:W2:Y:S01]  /*3460*/  MUFU.TANH R53, R53 ;  /* 0x0000003500357308 */ /* 0x000ea20000002400 */
[----:B------:R-:W-:Y:S02]  /*3470*/  ISETP.GT.AND P2, PT, R41, 0x28, PT ;  /* 0x000000282900780c */ /* 0x000fe40003f44270 */
[----:B------:R-:W-:Y:S02]  /*3480*/  FSEL R40, R79, -INF , P1 ;  /* 0xff8000004f287808 */ /* 0x000fe40000800000 */
[----:B------:R-:W-:Y:S02]  /*3490*/  FMNMX.FTZ R35, R38, R35, !PT ;  /* 0x0000002326237209 */ /* 0x000fe40007810000 */
[----:B------:R-:W-:Y:S01]  /*34a0*/  ISETP.GT.AND P1, PT, R41, 0x29, PT ;  /* 0x000000292900780c */ /* 0x000fe20003f24270 */
[----:B------:R1:W-:Y:S01]  /*34b0*/  MUFU.TANH R72, R56 ;  /* 0x0000003800487308 */ /* 0x0003e20000002400 */
[----:B----4-:R-:W-:-:S02]  /*34c0*/  FSEL R44, R44, -INF , P2 ;  /* 0xff8000002c2c7808 */ /* 0x010fc40001000000 */
[----:B------:R-:W-:Y:S02]  /*34d0*/  FMNMX.FTZ R35, R40, R35, !PT ;  /* 0x0000002328237209 */ /* 0x000fe40007810000 */
[----:B------:R-:W-:Y:S02]  /*34e0*/  ISETP.GT.AND P2, PT, R41, 0x30, PT ;  /* 0x000000302900780c */ /* 0x000fe40003f44270 */
[----:B-----5:R-:W-:Y:S01]  /*34f0*/  FSEL R48, R45, -INF , P1 ;  /* 0xff8000002d307808 */ /* 0x020fe20000800000 */
[----:B------:R-:W4:Y:S01]  /*3500*/  MUFU.TANH R57, R57 ;  /* 0x0000003900397308 */ /* 0x000f220000002400 */
        /* <DEDUP_REMOVED lines=12> */
[----:B------:R-:W-:Y:S02]  /*35d0*/  ISETP.GT.AND P2, PT, R41, 0x40, PT ;  /* 0x000000402900780c */ /* 0x000fe40003f44270 */
[----:B--2---:R-:W-:Y:S01]  /*35e0*/  FSEL R60, R53, -INF , P1 ;  /* 0xff800000353c7808 */ /* 0x004fe20000800000 */
[----:B------:R2:W3:Y:S01]  /*35f0*/  MUFU.TANH R75, R64 ;  /* 0x00000040004b7308 */ /* 0x0004e20000002400 */
[----:B------:R-:W-:Y:S01]  /*3600*/  FMNMX.FTZ R45, R188, R35, !PT ;  /* 0x00000023bc2d7209 */ /* 0x000fe20007810000 */
[----:B------:R-:W-:Y:S01]  /*3610*/  FMUL.FTZ R35, R68, UR4 ;  /* 0x0000000444237c20 */ /* 0x000fe20008410000 */
[----:B------:R-:W-:Y:S02]  /*3620*/  ISETP.GT.AND P1, PT, R41, 0x41, PT ;  /* 0x000000412900780c */ /* 0x000fe40003f24270 */
[----:B------:R-:W-:-:S02]  /*3630*/  FMNMX.FTZ R45, R60, R45, !PT ;  /* 0x0000002d3c2d7209 */ /* 0x000fc40007810000 */
[----:B----4-:R-:W-:Y:S01]  /*3640*/  FSEL R184, R57, -INF , P1 ;  /* 0xff80000039b87808 */ /* 0x010fe20000800000 */
[----:B------:R-:W4:Y:S01]  /*3650*/  MUFU.TANH R65, R65 ;  /* 0x0000004100417308 */ /* 0x000f220000002400 */
[----:B--2---:R-:W-:Y:S02]  /*3660*/  FSEL R64, R72, -INF , P2 ;  /* 0xff80000048407808 */ /* 0x004fe40001000000 */
[C---:B------:R-:W-:Y:S02]  /*3670*/  ISETP.GT.AND P2, PT, R41.reuse, 0x48, PT ;  /* 0x000000482900780c */ /* 0x040fe40003f44270 */
[----:B------:R-:W-:Y:S02]  /*3680*/  FMNMX.FTZ R45, R64, R45, !PT ;  /* 0x0000002d402d7209 */ /* 0x000fe40007810000 */
[----:B------:R-:W-:Y:S01]  /*3690*/  ISETP.GT.AND P1, PT, R41, 0x49, PT ;  /* 0x000000492900780c */ /* 0x000fe20003f24270 */
[----:B------:R2:W5:Y:S01]  /*36a0*/  MUFU.TANH R172, R35 ;  /* 0x0000002300ac7308 */ /* 0x0005620000002400 */
[----:B0-----:R-:W-:-:S02]  /*36b0*/  FSEL R68, R74, -INF , P2 ;  /* 0xff8000004a447808 */ /* 0x001fc40001000000 */
[----:B------:R-:W-:Y:S02]  /*36c0*/  FMNMX.FTZ R45, R184, R45, !PT ;  /* 0x0000002db82d7209 */ /* 0x000fe40007810000 */
[----:B------:R-:W-:Y:S02]  /*36d0*/  ISETP.GT.AND P2, PT, R41, 0x50, PT ;  /* 0x000000502900780c */ /* 0x000fe40003f44270 */
[----:B-1----:R-:W-:Y:S01]  /*36e0*/  FSEL R186, R61, -INF , P1 ;  /* 0xff8000003dba7808 */ /* 0x002fe20000800000 */
[----:B------:R-:W0:Y:S01]  /*36f0*/  MUFU.TANH R69, R69 ;  /* 0x0000004500457308 */ /* 0x000e220000002400 */
[----:B------:R-:W-:Y:S01]  /*3700*/  FMNMX.FTZ R45, R68, R45, !PT ;  /* 0x0000002d442d7209 */ /* 0x000fe20007810000 */
[----:B--2---:R-:W-:Y:S01]  /*3710*/  FMUL.FTZ R35, R42, UR4 ;  /* 0x000000042a237c20 */ /* 0x004fe20008410000 */
[----:B------:R-:W-:Y:S01]  /*3720*/  ISETP.GT.AND P1, PT, R41, 0x51, PT ;  /* 0x000000512900780c */ /* 0x000fe20003f24270 */
[----:B------:R-:W-:Y:S01]  /*3730*/  ULDC UR4, c[0x0][0xa80] ;  /* 0x0002a00000047ab9 */ /* 0x000fe20000000800 */
[----:B---3--:R-:W-:-:S02]  /*3740*/  FSEL R72, R75, -INF , P2 ;  /* 0xff8000004b487808 */ /* 0x008fc40001000000 */
[----:B------:R-:W-:Y:S01]  /*3750*/  FMNMX.FTZ R45, R186, R45, !PT ;  /* 0x0000002dba2d7209 */ /* 0x000fe20007810000 */
[----:B------:R-:W-:Y:S01]  /*3760*/  MUFU.TANH R13, R13 ;  /* 0x0000000d000d7308 */ /* 0x000fe20000002400 */
[----:B------:R-:W-:Y:S02]  /*3770*/  ISETP.GT.AND P2, PT, R41, 0x58, PT ;  /* 0x000000582900780c */ /* 0x000fe40003f44270 */
[----:B----4-:R-:W-:Y:S02]  /*3780*/  FSEL R74, R65, -INF , P1 ;  /* 0xff800000414a7808 */ /* 0x010fe40000800000 */
[----:B------:R-:W-:Y:S02]  /*3790*/  FMNMX.FTZ R45, R72, R45, !PT ;  /* 0x0000002d482d7209 */ /* 0x000fe40007810000 */
[----:B------:R-:W-:Y:S01]  /*37a0*/  ISETP.GT.AND P1, PT, R41, 0x59, PT ;  /* 0x000000592900780c */ /* 0x000fe20003f24270 */
[----:B------:R-:W1:Y:S01]  /*37b0*/  MUFU.TANH R20, R20 ;  /* 0x0000001400147308 */ /* 0x000e620000002400 */
[----:B-----5:R-:W-:-:S02]  /*37c0*/  FSEL R172, R172, -INF , P2 ;  /* 0xff800000acac7808 */ /* 0x020fc40001000000 */
[----:B------:R-:W-:Y:S02]  /*37d0*/  FMNMX.FTZ R45, R74, R45, !PT ;  /* 0x0000002d4a2d7209 */ /* 0x000fe40007810000 */
[----:B0-----:R-:W-:Y:S02]  /*37e0*/  FSEL R42, R69, -INF , P1 ;  /* 0xff800000452a7808 */ /* 0x001fe40000800000 */
[----:B------:R-:W-:Y:S01]  /*37f0*/  FMNMX.FTZ R45, R172, R45, !PT ;  /* 0x0000002dac2d7209 */ /* 0x000fe20007810000 */
[----:B------:R-:W-:Y:S01]  /*3800*/  MUFU.TANH R27, R27 ;  /* 0x0000001b001b7308 */ /* 0x000fe20000002400 */
[----:B------:R-:W-:Y:S02]  /*3810*/  VIADDMNMX R76, R73, R76, R37, PT ;  /* 0x0000004c494c7246 */ /* 0x000fe40003800125 */
[----:B------:R-:W-:Y:S02]  /*3820*/  FMNMX.FTZ R45, R42, R45, !PT ;  /* 0x0000002d2a2d7209 */ /* 0x000fe40007810000 */
[----:B------:R-:W-:-:S02]  /*3830*/  ISETP.GT.AND P4, PT, R76, RZ, PT ;  /* 0x000000ff4c00720c */ /* 0x000fc40003f84270 */
[C---:B------:R-:W-:Y:S01]  /*3840*/  ISETP.GT.AND P5, PT, R76.reuse, 0x1, PT ;  /* 0x000000014c00780c */ /* 0x040fe20003fa4270 */
[----:B------:R-:W0:Y:S01]  /*3850*/  SHFL.BFLY PT, R78, R45, 0x2, 0x1f ;  /* 0x0c401f002d4e7f89 */ /* 0x000e2200000e0000 */
[----:B------:R-:W2:Y:S01]  /*3860*/  MUFU.TANH R25, R25 ;  /* 0x0000001900197308 */ /* 0x000ea20000002400 */
[----:B------:R-:W-:Y:S02]  /*3870*/  ISETP.GT.AND P3, PT, R76, 0x8, PT ;  /* 0x000000084c00780c */ /* 0x000fe40003f64270 */
[----:B-1----:R-:W-:Y:S02]  /*3880*/  FSEL R37, R20, -INF , P5 ;  /* 0xff80000014257808 */ /* 0x002fe40002800000 */
[C---:B------:R-:W-:Y:S02]  /*3890*/  ISETP.GT.AND P1, PT, R76.reuse, 0x9, PT ;  /* 0x000000094c00780c */ /* 0x040fe40003f24270 */
[----:B------:R-:W-:Y:S01]  /*38a0*/  ISETP.GT.AND P2, PT, R76, 0x10, PT ;  /* 0x000000104c00780c */ /* 0x000fe20003f44270 */
[----:B------:R-:W-:Y:S08]  /*38b0*/  MUFU.TANH R31, R31 ;  /* 0x0000001f001f7308 */ /* 0x000ff00000002400 */
[----:B------:R1:W-:Y:S01]  /*38c0*/  MUFU.TANH R53, R43 ;  /* 0x0000002b00357308 */ /* 0x0003e20000002400 */
[----:B--2---:R-:W-:-:S02]  /*38d0*/  FSEL R41, R25, -INF , P1 ;  /* 0xff80000019297808 */ /* 0x004fc40000800000 */
[----:B------:R-:W-:Y:S02]  /*38e0*/  ISETP.GT.AND P1, PT, R76, 0x19, PT ;  /* 0x000000194c00780c */ /* 0x000fe40003f24270 */
[----:B0-----:R-:W-:-:S03]  /*38f0*/  FMNMX.FTZ R78, R45, R78, !PT ;  /* 0x0000004e2d4e7209 */ /* 0x001fc60007810000 */
[----:B------:R-:W-:Y:S01]  /*3900*/  MUFU.TANH R33, R33 ;  /* 0x0000002100217308 */ /* 0x000fe20000002400 */
[----:B-1----:R-:W-:Y:S02]  /*3910*/  FSEL R43, R13, -INF , P4 ;  /* 0xff8000000d2b7808 */ /* 0x002fe40002000000 */
[C---:B------:R-:W-:Y:S02]  /*3920*/  ISETP.GT.AND P4, PT, R76.reuse, 0x11, PT ;  /* 0x000000114c00780c */ /* 0x040fe40003f84270 */
[----:B------:R-:W-:Y:S02]  /*3930*/  FMNMX.FTZ R20, R43, R37, !PT ;  /* 0x000000252b147209 */ /* 0x000fe40007810000 */
[----:B------:R-:W-:Y:S01]  /*3940*/  FSEL R45, R29, -INF , P2 ;  /* 0xff8000001d2d7808 */ /* 0x000fe20001000000 */
[----:B------:R0:W1:Y:S01]  /*3950*/  MUFU.TANH R49, R39 ;  /* 0x0000002700317308 */ /* 0x0000620000002400 */
[----:B------:R-:W-:-:S07]  /*3960*/  ISETP.GT.AND P2, PT, R76, 0x20, PT ;  /* 0x000000204c00780c */ /* 0x000fce0003f44270 */
[----:B------:R-:W2:Y:S01]  /*3970*/  MUFU.TANH R35, R35 ;  /* 0x0000002300237308 */ /* 0x000ea20000002400 */
[----:B0-----:R-:W-:Y:S02]  /*3980*/  FSEL R39, R27, -INF , P3 ;  /* 0xff8000001b277808 */ /* 0x001fe40001800000 */
[----:B------:R-:W-:Y:S02]  /*3990*/  ISETP.GT.AND P3, PT, R76, 0x18, PT ;  /* 0x000000184c00780c */ /* 0x000fe40003f64270 */
[----:B------:R-:W-:-:S03]  /*39a0*/  FMNMX.FTZ R20, R39, R20, !PT ;  /* 0x0000001427147209 */ /* 0x000fc60007810000 */
[----:B------:R0:W-:Y:S01]  /*39b0*/  MUFU.TANH R61, R51 ;  /* 0x00000033003d7308 */ /* 0x0001e20000002400 */
[----:B------:R-:W-:Y:S02]  /*39c0*/  FMNMX.FTZ R20, R41, R20, !PT ;  /* 0x0000001429147209 */ /* 0x000fe40007810000 */
[----:B-1----:R-:W-:Y:S02]  /*39d0*/  FSEL R49, R49, -INF , P1 ;  /* 0xff80000031317808 */ /* 0x002fe40000800000 */
[----:B------:R-:W-:Y:S02]  /*39e0*/  FMNMX.FTZ R20, R45, R20, !PT ;  /* 0x000000142d147209 */ /* 0x000fe40007810000 */
[C---:B------:R-:W-:Y:S01]  /*39f0*/  ISETP.GT.AND P1, PT, R76.reuse, 0x29, PT ;  /* 0x000000294c00780c */ /* 0x040fe20003f24270 */
[----:B------:R-:W1:Y:S01]  /*3a00*/  MUFU.TANH R46, R46 ;  /* 0x0000002e002e7308 */ /* 0x000e620000002400 */
[----:B0-----:R-:W-:Y:S02]  /*3a10*/  FSEL R51, R31, -INF , P4 ;  /* 0xff8000001f337808 */ /* 0x001fe40002000000 */
[----:B------:R-:W-:-:S02]  /*3a20*/  ISETP.GT.AND P4, PT, R76, 0x21, PT ;  /* 0x000000214c00780c */ /* 0x000fc40003f84270 */
[----:B------:R-:W-:Y:S02]  /*3a30*/  FMNMX.FTZ R20, R51, R20, !PT ;  /* 0x0000001433147209 */ /* 0x000fe40007810000 */
[----:B--2---:R-:W-:Y:S01]  /*3a40*/  FSEL R35, R35, -INF , P2 ;  /* 0xff80000023237808 */ /* 0x004fe20001000000 */
[----:B------:R0:W2:Y:S01]  /*3a50*/  MUFU.TANH R57, R47 ;  /* 0x0000002f00397308 */ /* 0x0000a20000002400 */
[----:B------:R-:W-:Y:S02]  /*3a60*/  FSEL R25, R53, -INF , P4 ;  /* 0xff80000035197808 */ /* 0x000fe40002000000 */
[C---:B------:R-:W-:Y:S01]  /*3a70*/  ISETP.GT.AND P2, PT, R76.reuse, 0x30, PT ;  /* 0x000000304c00780c */ /* 0x040fe20003f44270 */
[----:B------:R-:W3:Y:S01]  /*3a80*/  SHFL.BFLY PT, R53, R78, 0x1, 0x1f ;  /* 0x0c201f004e357f89 */ /* 0x000ee200000e0000 */
[----:B------:R-:W-:-:S03]  /*3a90*/  ISETP.GT.AND P4, PT, R76, 0x31, PT ;  /* 0x000000314c00780c */ /* 0x000fc60003f84270 */
[----:B------:R-:W4:Y:S01]  /*3aa0*/  MUFU.TANH R50, R50 ;  /* 0x0000003200327308 */ /* 0x000f220000002400 */
[----:B0-----:R-:W-:Y:S02]  /*3ab0*/  FSEL R47, R33, -INF , P3 ;  /* 0xff800000212f7808 */ /* 0x001fe40001800000 */
[----:B------:R-:W-:Y:S02]  /*3ac0*/  ISETP.GT.AND P3, PT, R76, 0x28, PT ;  /* 0x000000284c00780c */ /* 0x000fe40003f64270 */
[----:B------:R-:W-:Y:S02]  /*3ad0*/  FMNMX.FTZ R20, R47, R20, !PT ;  /* 0x000000142f147209 */ /* 0x000fe40007810000 */
[----:B-1----:R-:W-:Y:S01]  /*3ae0*/  FSEL R31, R46, -INF , P3 ;  /* 0xff8000002e1f7808 */ /* 0x002fe20001800000 */
[----:B------:R-:W0:Y:S01]  /*3af0*/  MUFU.TANH R54, R54 ;  /* 0x0000003600367308 */ /* 0x000e220000002400 */
[----:B------:R-:W-:Y:S02]  /*3b00*/  FMNMX.FTZ R20, R49, R20, !PT ;  /* 0x0000001431147209 */ /* 0x000fe40007810000 */
[----:B--2---:R-:W-:-:S02]  /*3b10*/  FSEL R33, R57, -INF , P1 ;  /* 0xff80000039217808 */ /* 0x004fc40000800000 */
[----:B------:R-:W-:Y:S02]  /*3b20*/  FMNMX.FTZ R20, R35, R20, !PT ;  /* 0x0000001423147209 */ /* 0x000fe40007810000 */
[----:B------:R-:W-:Y:S01]  /*3b30*/  ISETP.GT.AND P3, PT, R76, 0x38, PT ;  /* 0x000000384c00780c */ /* 0x000fe20003f64270 */
[----:B------:R-:W1:Y:S01]  /*3b40*/  MUFU.TANH R55, R55 ;  /* 0x0000003700377308 */ /* 0x000e620000002400 */
[----:B------:R-:W-:Y:S02]  /*3b50*/  FMNMX.FTZ R20, R25, R20, !PT ;  /* 0x0000001419147209 */ /* 0x000fe40007810000 */
[----:B----4-:R-:W-:Y:S02]  /*3b60*/  FSEL R27, R50, -INF , P2 ;  /* 0xff800000321b7808 */ /* 0x010fe40001000000 */
[----:B------:R-:W-:Y:S01]  /*3b70*/  FMNMX.FTZ R20, R31, R20, !PT ;  /* 0x000000141f147209 */ /* 0x000fe20007810000 */
[----:B------:R-:W2:Y:S01]  /*3b80*/  @P6 LDC R50, c[0x0][0x450] ;  /* 0x00011400ff326b82 */ /* 0x000ea20000000800 */
[----:B------:R-:W-:Y:S01]  /*3b90*/  FSEL R29, R61, -INF , P4 ;  /* 0xff8000003d1d7808 */ /* 0x000fe20002000000 */
[----:B------:R-:W4:Y:S01]  /*3ba0*/  MUFU.TANH R58, R58 ;  /* 0x0000003a003a7308 */ /* 0x000f220000002400 */
[----:B------:R-:W-:-:S02]  /*3bb0*/  FMNMX.FTZ R20, R33, R20, !PT ;  /* 0x0000001421147209 */ /* 0x000fc40007810000 */
[----:B------:R-:W-:Y:S02]  /*3bc0*/  ISETP.GT.AND P1, PT, R76, 0x39, PT ;  /* 0x000000394c00780c */ /* 0x000fe40003f24270 */
[----:B------:R-:W-:Y:S02]  /*3bd0*/  FMNMX.FTZ R20, R27, R20, !PT ;  /* 0x000000141b147209 */ /* 0x000fe40007810000 */
        /* <DEDUP_REMOVED lines=8> */
[----:B----4-:R-:W-:Y:S02]  /*3c60*/  FSEL R179, R58, -INF , P2 ;  /* 0xff8000003ab37808 */ /* 0x010fe40001000000 */
[----:B------:R-:W-:Y:S02]  /*3c70*/  FMNMX.FTZ R20, R167, R20, !PT ;  /* 0x00000014a7147209 */ /* 0x000fe40007810000 */
[----:B------:R-:W-:Y:S01]  /*3c80*/  ISETP.GT.AND P2, PT, R76, 0x48, PT ;  /* 0x000000484c00780c */ /* 0x000fe20003f44270 */
[----:B------:R-:W4:Y:S01]  /*3c90*/  MUFU.TANH R63, R63 ;  /* 0x0000003f003f7308 */ /* 0x000f220000002400 */
[----:B0-----:R-:W-:-:S02]  /*3ca0*/  FSEL R181, R59, -INF , P1 ;  /* 0xff8000003bb57808 */ /* 0x001fc40000800000 */
[----:B------:R-:W-:Y:S02]  /*3cb0*/  FMNMX.FTZ R46, R179, R20, !PT ;  /* 0x00000014b32e7209 */ /* 0x000fe40007810000 */
[----:B------:R-:W-:Y:S02]  /*3cc0*/  ISETP.GT.AND P1, PT, R76, 0x49, PT ;  /* 0x000000494c00780c */ /* 0x000fe40003f24270 */
[----:B------:R-:W-:Y:S01]  /*3cd0*/  FMNMX.FTZ R13, R181, R46, !PT ;  /* 0x0000002eb50d7209 */ /* 0x000fe20007810000 */
[----:B------:R-:W0:Y:S01]  /*3ce0*/  MUFU.TANH R66, R66 ;  /* 0x0000004200427308 */ /* 0x000e220000002400 */
[----:B-1----:R-:W-:Y:S02]  /*3cf0*/  FSEL R174, R62, -INF , P2 ;  /* 0xff8000003eae7808 */ /* 0x002fe40001000000 */
[----:B------:R-:W-:Y:S02]  /*3d00*/  ISETP.GT.AND P2, PT, R76, 0x50, PT ;  /* 0x000000504c00780c */ /* 0x000fe40003f44270 */
[----:B------:R-:W-:Y:S01]  /*3d10*/  FMNMX.FTZ R46, R174, R13, !PT ;  /* 0x0000000dae2e7209 */ /* 0x000fe20007810000 */
[----:B------:R-:W-:Y:S01]  /*3d20*/  IMAD.U32 R13, RZ, RZ, UR4 ;  /* 0x00000004ff0d7e24 */ /* 0x000fe2000f8e00ff */
[----:B---3--:R-:W-:Y:S01]  /*3d30*/  FMNMX.FTZ R20, R78, R53, !PT ;  /* 0x000000354e147209 */ /* 0x008fe20007810000 */
[----:B------:R-:W1:Y:S01]  /*3d40*/  MUFU.TANH R67, R67 ;  /* 0x0000004300437308 */ /* 0x000e620000002400 */
[----:B----4-:R-:W-:Y:S01]  /*3d50*/  FSEL R177, R63, -INF , P1 ;  /* 0xff8000003fb17808 */ /* 0x010fe20000800000 */
[----:B------:R-:W-:Y:S01]  /*3d60*/  UIMAD UR4, UR36, 0xc00, UR7 ;  /* 0x00000c00240478a4 */ /* 0x000fe2000f8e0207 */
[----:B------:R-:W-:-:S02]  /*3d70*/  ISETP.GT.AND P1, PT, R76, 0x51, PT ;  /* 0x000000514c00780c */ /* 0x000fc40003f24270 */
[----:B------:R-:W-:Y:S01]  /*3d80*/  FMNMX.FTZ R53, R177, R46, !PT ;  /* 0x0000002eb1357209 */ /* 0x000fe20007810000 */
[----:B------:R-:W-:Y:S02]  /*3d90*/  UIADD3 UR6, UR4, 0x80, URZ ;  /* 0x0000008004067890 */ /* 0x000fe4000fffe03f */
[----:B------:R-:W3:Y:S01]  /*3da0*/  MUFU.TANH R70, R70 ;  /* 0x0000004600467308 */ /* 0x000ee20000002400 */
[----:B0-----:R-:W-:Y:S01]  /*3db0*/  FSEL R180, R66, -INF , P2 ;  /* 0xff80000042b47808 */ /* 0x001fe20001000000 */
[----:B------:R-:W-:Y:S01]  /*3dc0*/  UMOV UR10, UR4 ;  /* 0x00000004000a7c82 */ /* 0x000fe20008000000 */
[----:B------:R-:W-:Y:S02]  /*3dd0*/  ISETP.GT.AND P2, PT, R76, 0x58, PT ;  /* 0x000000584c00780c */ /* 0x000fe40003f44270 */
[----:B------:R-:W-:Y:S01]  /*3de0*/  FMNMX.FTZ R46, R180, R53, !PT ;  /* 0x00000035b42e7209 */ /* 0x000fe20007810000 */
[----:B------:R-:W-:Y:S01]  /*3df0*/  UMOV UR14, UR6 ;  /* 0x00000006000e7c82 */ /* 0x000fe20008000000 */
[----:B------:R-:W-:Y:S01]  /*3e00*/  UIADD3 UR6, UR4, 0x100, URZ ;  /* 0x0000010004067890 */ /* 0x000fe2000fffe03f */
[----:B------:R-:W0:Y:S01]  /*3e10*/  MUFU.TANH R71, R71 ;  /* 0x0000004700477308 */ /* 0x000e220000002400 */
[----:B-1----:R-:W-:-:S02]  /*3e20*/  FSEL R175, R67, -INF , P1 ;  /* 0xff80000043af7808 */ /* 0x002fc40000800000 */
[----:B------:R-:W-:Y:S02]  /*3e30*/  ISETP.GT.AND P1, PT, R76, 0x59, PT ;  /* 0x000000594c00780c */ /* 0x000fe40003f24270 */
[----:B------:R-:W-:Y:S01]  /*3e40*/  FMNMX.FTZ R53, R175, R46, !PT ;  /* 0x0000002eaf357209 */ /* 0x000fe20007810000 */
[----:B------:R-:W-:Y:S01]  /*3e50*/  FMUL.FTZ R46, R20, R13 ;  /* 0x0000000d142e7220 */ /* 0x000fe20000410000 */
[----:B---3--:R-:W-:Y:S02]  /*3e60*/  FSEL R178, R70, -INF , P2 ;  /* 0xff80000046b27808 */ /* 0x008fe40001000000 */
[----:B------:R-:W-:Y:S02]  /*3e70*/  FSETP.NEU.FTZ.AND P2, PT, R20, -INF , PT ;  /* 0xff8000001400780b */ /* 0x000fe40003f5d000 */
[----:B------:R-:W-:Y:S02]  /*3e80*/  FMNMX.FTZ R53, R178, R53, !PT ;  /* 0x00000035b2357209 */ /* 0x000fe40007810000 */
[----:B------:R-:W-:-:S02]  /*3e90*/  FSEL R173, R46, RZ, P2 ;  /* 0x000000ff2ead7208 */ /* 0x000fc40001000000 */
[----:B0-----:R-:W-:-:S03]  /*3ea0*/  FSEL R182, R71, -INF , P1 ;  /* 0xff80000047b67808 */ /* 0x001fc60000800000 */
[--C-:B------:R-:W-:Y:S01]  /*3eb0*/  FFMA.FTZ R46, R24, R13, -R173.reuse ;  /* 0x0000000d182e7223 */ /* 0x100fe200000108ad */
[----:B------:R-:W-:Y:S01]  /*3ec0*/  FMNMX.FTZ R53, R182, R53, !PT ;  /* 0x00000035b6357209 */ /* 0x000fe20007810000 */
[-CC-:B------:R-:W-:Y:S01]  /*3ed0*/  FFMA.FTZ R21, R21, R13.reuse, -R173.reuse ;  /* 0x0000000d15157223 */ /* 0x180fe200000108ad */
[-CC-:B------:R-:W-:Y:S01]  /*3ee0*/  FFMA.FTZ R26, R26, R13.reuse, -R173.reuse ;  /* 0x0000000d1a1a7223 */ /* 0x180fe200000108ad */
[-CC-:B------:R-:W-:Y:S01]  /*3ef0*/  FFMA.FTZ R28, R28, R13.reuse, -R173.reuse ;  /* 0x0000000d1c1c7223 */ /* 0x180fe200000108ad */
[-CC-:B------:R-:W-:Y:S01]  /*3f00*/  FFMA.FTZ R30, R30, R13.reuse, -R173.reuse ;  /* 0x0000000d1e1e7223 */ /* 0x180fe200000108ad */
[----:B------:R-:W0:Y:S01]  /*3f10*/  SHFL.BFLY PT, R24, R53, 0x2, 0x1f ;  /* 0x0c401f0035187f89 */ /* 0x000e2200000e0000 */
        /* <DEDUP_REMOVED lines=19> */
[----:B------:R-:W-:Y:S01]  /*4050*/  FFMA.FTZ R172, R172, R13, -R173 ;  /* 0x0000000dacac7223 */ /* 0x000fe200000108ad */
[----:B0-----:R-:W-:-:S04]  /*4060*/  FMNMX.FTZ R24, R53, R24, !PT ;  /* 0x0000001835187209 */ /* 0x001fc80007810000 */
[----:B------:R-:W0:Y:S01]  /*4070*/  MUFU.EX2 R57, R28 ;  /* 0x0000001c00397308 */ /* 0x000e220000000800 */
[----:B-1----:R-:W-:Y:S01]  /*4080*/  F2FP.F16.F32.PACK_AB R152, R55, R46 ;  /* 0x0000002e3798723e */ /* 0x002fe200000000ff */
[----:B------:R-:W1:Y:S06]  /*4090*/  SHFL.BFLY PT, R169, R24, 0x1, 0x1f ;  /* 0x0c201f0018a97f89 */ /* 0x000e6c00000e0000 */
[----:B------:R-:W-:Y:S08]  /*40a0*/  MUFU.EX2 R30, R30 ;  /* 0x0000001e001e7308 */ /* 0x000ff00000000800 */
[----:B------:R-:W3:Y:S01]  /*40b0*/  MUFU.EX2 R53, R32 ;  /* 0x0000002000357308 */ /* 0x000ee20000000800 */
[----:B0-----:R-:W-:-:S07]  /*40c0*/  F2FP.F16.F32.PACK_AB R154, R57, R26 ;  /* 0x0000001a399a723e */ /* 0x001fce00000000ff */
[----:B------:R-:W-:Y:S01]  /*40d0*/  MUFU.EX2 R34, R34 ;  /* 0x0000002200227308 */ /* 0x000fe20000000800 */
[----:B-1----:R-:W-:-:S04]  /*40e0*/  FMNMX.FTZ R169, R24, R169, !PT ;  /* 0x000000a918a97209 */ /* 0x002fc80007810000 */
[C---:B------:R-:W-:Y:S01]  /*40f0*/  FSETP.NEU.FTZ.AND P1, PT, R169.reuse, -INF , PT ;  /* 0xff800000a900780b */ /* 0x040fe20003f3d000 */
[-C--:B------:R-:W-:Y:S02]  /*4100*/  FMUL.FTZ R176, R169, R13.reuse ;  /* 0x0000000da9b07220 */ /* 0x080fe40000410000 */
[----:B------:R-:W-:Y:S01]  /*4110*/  MUFU.EX2 R63, R48 ;  /* 0x00000030003f7308 */ /* 0x000fe20000000800 */
[----:B---3--:R-:W-:Y:S02]  /*4120*/  F2FP.F16.F32.PACK_AB R156, R53, R30 ;  /* 0x0000001e359c723e */ /* 0x008fe400000000ff */
[----:B------:R-:W-:Y:S02]  /*4130*/  FSEL R176, R176, RZ, P1 ;  /* 0x000000ffb0b07208 */ /* 0x000fe40000800000 */
[----:B------:R-:W-:Y:S02]  /*4140*/  LOP3.LUT P1, RZ, R81, 0x7f, RZ, 0xc0, !PT ;  /* 0x0000007f51ff7812 */ /* 0x000fe4000782c0ff */
[----:B------:R-:W-:Y:S01]  /*4150*/  SHF.R.U32.HI R81, RZ, 0x7, R81 ;  /* 0x00000007ff517819 */ /* 0x000fe20000011651 */
[-CC-:B------:R-:W-:Y:S01]  /*4160*/  FFMA.FTZ R37, R37, R13.reuse, -R176.reuse ;  /* 0x0000000d25257223 */ /* 0x180fe200000108b0 */
[-CC-:B------:R-:W-:Y:S01]  /*4170*/  FFMA.FTZ R43, R43, R13.reuse, -R176.reuse ;  /* 0x0000000d2b2b7223 */ /* 0x180fe200000108b0 */
[-CC-:B------:R-:W-:Y:S01]  /*4180*/  FFMA.FTZ R39, R39, R13.reuse, -R176.reuse ;  /* 0x0000000d27277223 */ /* 0x180fe200000108b0 */
[-CC-:B------:R-:W-:Y:S01]  /*4190*/  FFMA.FTZ R41, R41, R13.reuse, -R176.reuse ;  /* 0x0000000d29297223 */ /* 0x180fe200000108b0 */
[----:B------:R0:W-:Y:S01]  /*41a0*/  MUFU.EX2 R24, R37 ;  /* 0x0000002500187308 */ /* 0x0001e20000000800 */
[-CC-:B------:R-:W-:Y:S01]  /*41b0*/  FFMA.FTZ R45, R45, R13.reuse, -R176.reuse ;  /* 0x0000000d2d2d7223 */ /* 0x180fe200000108b0 */
[----:B------:R-:W-:Y:S01]  /*41c0*/  IADD3 R170, -R81, 0xb, RZ ;  /* 0x0000000b51aa7810 */ /* 0x000fe20007ffe1ff */
[-CC-:B------:R-:W-:Y:S01]  /*41d0*/  FFMA.FTZ R51, R51, R13.reuse, -R176.reuse ;  /* 0x0000000d33337223 */ /* 0x180fe200000108b0 */
[-CC-:B------:R-:W-:Y:S01]  /*41e0*/  FFMA.FTZ R47, R47, R13.reuse, -R176.reuse ;  /* 0x0000000d2f2f7223 */ /* 0x180fe200000108b0 */
[----:B------:R-:W-:Y:S01]  /*41f0*/  FFMA.FTZ R49, R49, R13, -R176 ;  /* 0x0000000d31317223 */ /* 0x000fe200000108b0 */
[----:B------:R-:W-:-:S02]  /*4200*/  @!P1 VIADD R21, R0, 0x32440 ;  /* 0x0003244000159836 */ /* 0x000fc40000000000 */
[-CC-:B------:R-:W-:Y:S01]  /*4210*/  FFMA.FTZ R35, R35, R13.reuse, -R176.reuse ;  /* 0x0000000d23237223 */ /* 0x180fe200000108b0 */
[----:B------:R-:W1:Y:S01]  /*4220*/  MUFU.EX2 R43, R43 ;  /* 0x0000002b002b7308 */ /* 0x000e620000000800 */
[----:B0-----:R-:W0:Y:S01]  /*4230*/  @P6 LDC R37, c[0x0][0x44c] ;  /* 0x00011300ff256b82 */ /* 0x001e220000000800 */
[----:B------:R-:W-:Y:S01]  /*4240*/  FFMA.FTZ R25, R25, R13, -R176 ;  /* 0x0000000d19197223 */ /* 0x000fe200000108b0 */
[----:B------:R-:W-:-:S06]  /*4250*/  @!P1 PRMT R21, RZ, 0x654, R21 ;  /* 0x00000654ff159816 */ /* 0x000fcc0000000015 */
[----:B------:R3:W-:Y:S06]  /*4260*/  BAR.ARV R170, 0x100 ;  /* 0x000400aa0000751d */ /* 0x0007ec0000002000 */
[----:B------:R-:W4:Y:S01]  /*4270*/  MUFU.EX2 R39, R39 ;  /* 0x0000002700277308 */ /* 0x000f220000000800 */
[----:B------:R5:W-:Y:S01]  /*4280*/  @!P1 SYNCS.ARRIVE.TRANS64.RED.A1T0 RZ, [R21+URZ], RZ ;  /* 0x000000ff15ff99a7 */ /* 0x000be2000810043f */
[----:B------:R2:W-:Y:S01]  /*4290*/  BAR.SYNC.DEFER_BLOCKING R12, 0x100 ;  /* 0x0004000c0000751d */ /* 0x0005e20000010000 */
[-CC-:B------:R-:W-:Y:S01]  /*42a0*/  FFMA.FTZ R31, R31, R13.reuse, -R176.reuse ;  /* 0x0000000d1f1f7223 */ /* 0x180fe200000108b0 */
[-CC-:B------:R-:W-:Y:S01]  /*42b0*/  FFMA.FTZ R33, R33, R13.reuse, -R176.reuse ;  /* 0x0000000d21217223 */ /* 0x180fe200000108b0 */
[-CC-:B------:R-:W-:Y:S01]  /*42c0*/  FFMA.FTZ R27, R27, R13.reuse, -R176.reuse ;  /* 0x0000000d1b1b7223 */ /* 0x180fe200000108b0 */
[----:B------:R-:W-:Y:S01]  /*42d0*/  FFMA.FTZ R29, R29, R13, -R176 ;  /* 0x0000000d1d1d7223 */ /* 0x000fe200000108b0 */
[----:B-1----:R-:W-:Y:S01]  /*42e0*/  F2FP.F16.F32.PACK_AB R153, R24, R43 ;  /* 0x0000002b1899723e */ /* 0x002fe200000000ff */
[----:B------:R0:W1:Y:S01]  /*42f0*/  MUFU.EX2 R28, R41 ;  /* 0x00000029001c7308 */ /* 0x0000620000000800 */
[-CC-:B-----5:R-:W-:Y:S01]  /*4300*/  FFMA.FTZ R21, R72, R13.reuse, -R173.reuse ;  /* 0x0000000d48157223 */ /* 0x1a0fe200000108ad */
[----:B------:R-:W-:Y:S01]  /*4310*/  FFMA.FTZ R173, R42, R13, -R173 ;  /* 0x0000000d2aad7223 */ /* 0x000fe200000108ad */
[----:B------:R-:W-:Y:S01]  /*4320*/  FADD.FTZ R42, R43, R24 ;  /* 0x000000182b2a7221 */ /* 0x000fe20000010000 */
[----:B--2---:R-:W-:-:S02]  /*4330*/  IMAD.MOV.U32 R12, RZ, RZ, R200 ;  /* 0x000000ffff0c7224 */ /* 0x004fc400078e00c8 */
[-CC-:B------:R-:W-:Y:S01]  /*4340*/  FFMA.FTZ R180, R180, R13.reuse, -R176.reuse ;  /* 0x0000000db4b47223 */ /* 0x180fe200000108b0 */
[-CC-:B------:R-:W-:Y:S01]  /*4350*/  FFMA.FTZ R175, R175, R13.reuse, -R176.reuse ;  /* 0x0000000dafaf7223 */ /* 0x180fe200000108b0 */
[----:B------:R-:W-:Y:S01]  /*4360*/  FFMA.FTZ R178, R178, R13, -R176 ;  /* 0x0000000db2b27223 */ /* 0x000fe200000108b0 */
[----:B------:R-:W-:Y:S01]  /*4370*/  MUFU.EX2 R45, R45 ;  /* 0x0000002d002d7308 */ /* 0x000fe20000000800 */
[----:B0-----:R-:W-:-:S04]  /*4380*/  @P6 IMAD.HI.U32 R41, R200, R37, RZ ;  /* 0x00000025c8296227 */ /* 0x001fc800078e00ff */
[----:B------:R-:W-:Y:S01]  /*4390*/  FADD.FTZ R37, R46, R55 ;  /* 0x000000372e257221 */ /* 0x000fe20000010000 */
[----:B------:R-:W-:-:S03]  /*43a0*/  @!P1 VIADD R0, R0, 0x32460 ;  /* 0x0003246000009836 */ /* 0x000fc60000000000 */
[----:B------:R-:W-:Y:S01]  /*43b0*/  FADD.FTZ R48, R26, R37 ;  /* 0x000000251a307221 */ /* 0x000fe20000010000 */
[----:B----4-:R-:W-:Y:S01]  /*43c0*/  FADD.FTZ R37, R39, R42 ;  /* 0x0000002a27257221 */ /* 0x010fe20000010000 */
[----:B------:R-:W0:Y:S01]  /*43d0*/  MUFU.EX2 R32, R51 ;  /* 0x0000003300207308 */ /* 0x000e220000000800 */
[----:B------:R-:W-:Y:S01]  /*43e0*/  @P6 SHF.R.U32.HI R12, RZ, R50, R41 ;  /* 0x00000032ff0c6219 */ /* 0x000fe20000011629 */
[----:B------:R-:W-:Y:S01]  /*43f0*/  FADD.FTZ R41, R57, R48 ;  /* 0x0000003039297221 */ /* 0x000fe20000010000 */
[C---:B-1----:R-:W-:Y:S01]  /*4400*/  FADD.FTZ R42, R28.reuse, R37 ;  /* 0x000000251c2a7221 */ /* 0x042fe20000010000 */
[----:B------:R-:W-:Y:S02]  /*4410*/  F2FP.F16.F32.PACK_AB R155, R28, R39 ;  /* 0x000000271c9b723e */ /* 0x000fe400000000ff */
[----:B------:R-:W-:Y:S01]  /*4420*/  FADD.FTZ R46, R30, R41 ;  /* 0x000000291e2e7221 */ /* 0x000fe20000010000 */
[----:B------:R-:W-:Y:S01]  /*4430*/  IADD3 R12, R12, R204, -R203 ;  /* 0x000000cc0c0c7210 */ /* 0x000fe20007ffe8cb */
[----:B------:R-:W-:Y:S01]  /*4440*/  MUFU.EX2 R47, R47 ;  /* 0x0000002f002f7308 */ /* 0x000fe20000000800 */
[----:B------:R-:W-:Y:S01]  /*4450*/  @!P1 PRMT R0, RZ, 0x654, R0 ;  /* 0x00000654ff009816 */ /* 0x000fe20000000000 */
[----:B------:R-:W-:-:S02]  /*4460*/  FADD.FTZ R37, R53, R46 ;  /* 0x0000002e35257221 */ /* 0x000fc40000010000 */
[----:B------:R-:W-:-:S04]  /*4470*/  IMAD.HI R12, R12, 0x2aaaaaab, RZ ;  /* 0x2aaaaaab0c0c7827 */ /* 0x000fc800078e02ff */
[----:B------:R-:W-:Y:S01]  /*4480*/  FADD.FTZ R28, R34, R37 ;  /* 0x00000025221c7221 */ /* 0x000fe20000010000 */
[----:B------:R-:W1:Y:S01]  /*4490*/  MUFU.EX2 R59, R36 ;  /* 0x00000024003b7308 */ /* 0x000e620000000800 */
[----:B0-----:R-:W-:-:S07]  /*44a0*/  F2FP.F16.F32.PACK_AB R157, R32, R45 ;  /* 0x0000002d209d723e */ /* 0x001fce00000000ff */
[----:B------:R-:W0:Y:S08]  /*44b0*/  MUFU.EX2 R36, R49 ;  /* 0x0000003100247308 */ /* 0x000e300000000800 */
[----:B------:R-:W2:Y:S01]  /*44c0*/  MUFU.EX2 R38, R38 ;  /* 0x0000002600267308 */ /* 0x000ea20000000800 */
[C---:B-1----:R-:W-:Y:S01]  /*44d0*/  FADD.FTZ R37, R59.reuse, R28 ;  /* 0x0000001c3b257221 */ /* 0x042fe20000010000 */
[----:B------:R-:W-:-:S06]  /*44e0*/  F2FP.F16.F32.PACK_AB R158, R59, R34 ;  /* 0x000000223b9e723e */ /* 0x000fcc00000000ff */
[----:B------:R-:W1:Y:S01]  /*44f0*/  MUFU.EX2 R61, R40 ;  /* 0x00000028003d7308 */ /* 0x000e620000000800 */
[----:B0-----:R-:W-:-:S07]  /*4500*/  F2FP.F16.F32.PACK_AB R159, R36, R47 ;  /* 0x0000002f249f723e */ /* 0x001fce00000000ff */
[----:B------:R-:W-:Y:S01]  /*4510*/  MUFU.EX2 R35, R35 ;  /* 0x0000002300237308 */ /* 0x000fe20000000800 */
[----:B--2---:R-:W-:-:S07]  /*4520*/  FADD.FTZ R28, R38, R37 ;  /* 0x00000025261c7221 */ /* 0x004fce0000010000 */
[----:B------:R0:W2:Y:S01]  /*4530*/  MUFU.EX2 R40, R25 ;  /* 0x0000001900287308 */ /* 0x0000a20000000800 */
[----:B-1----:R-:W-:-:S07]  /*4540*/  F2FP.F16.F32.PACK_AB R160, R61, R38 ;  /* 0x000000263da0723e */ /* 0x002fce00000000ff */
[----:B------:R-:W1:Y:S01]  /*4550*/  MUFU.EX2 R44, R44 ;  /* 0x0000002c002c7308 */ /* 0x000e620000000800 */
[----:B0-----:R-:W-:-:S04]  /*4560*/  FADD.FTZ R25, R45, R42 ;  /* 0x0000002a2d197221 */ /* 0x001fc80000010000 */
[----:B------:R-:W-:-:S03]  /*4570*/  FADD.FTZ R26, R32, R25 ;  /* 0x00000019201a7221 */ /* 0x000fc60000010000 */
[----:B------:R-:W0:Y:S01]  /*4580*/  MUFU.EX2 R31, R31 ;  /* 0x0000001f001f7308 */ /* 0x000e220000000800 */
[----:B------:R-:W-:Y:S01]  /*4590*/  FADD.FTZ R25, R47, R26 ;  /* 0x0000001a2f197221 */ /* 0x000fe20000010000 */
[----:B--2---:R-:W-:-:S03]  /*45a0*/  F2FP.F16.F32.PACK_AB R161, R40, R35 ;  /* 0x0000002328a1723e */ /* 0x004fc600000000ff */
[----:B------:R-:W-:-:S03]  /*45b0*/  FADD.FTZ R26, R36, R25 ;  /* 0x00000019241a7221 */ /* 0x000fc60000010000 */
[----:B------:R2:W4:Y:S01]  /*45c0*/  MUFU.EX2 R24, R33 ;  /* 0x0000002100187308 */ /* 0x0005220000000800 */
[----:B------:R-:W-:Y:S01]  /*45d0*/  FADD.FTZ R25, R35, R26 ;  /* 0x0000001a23197221 */ /* 0x000fe20000010000 */
[----:B-1----:R-:W-:-:S06]  /*45e0*/  F2FP.F16.F32.PACK_AB R162, R63, R44 ;  /* 0x0000002c3fa2723e */ /* 0x002fcc00000000ff */
[----:B------:R-:W1:Y:S01]  /*45f0*/  MUFU.EX2 R52, R52 ;  /* 0x0000003400347308 */ /* 0x000e620000000800 */
[----:B--2---:R-:W-:Y:S01]  /*4600*/  FADD.FTZ R33, R61, R28 ;  /* 0x0000001c3d217221 */ /* 0x004fe20000010000 */
[----:B------:R-:W-:-:S03]  /*4610*/  FADD.FTZ R28, R40, R25 ;  /* 0x00000019281c7221 */ /* 0x000fc60000010000 */
[----:B------:R-:W-:Y:S01]  /*4620*/  FADD.FTZ R30, R44, R33 ;  /* 0x000000212c1e7221 */ /* 0x000fe20000010000 */
[----:B0-----:R-:W-:Y:S02]  /*4630*/  FADD.FTZ R25, R31, R28 ;  /* 0x0000001c1f197221 */ /* 0x001fe40000010000 */
[----:B------:R-:W0:Y:S01]  /*4640*/  MUFU.EX2 R27, R27 ;  /* 0x0000001b001b7308 */ /* 0x000e220000000800 */
[----:B------:R-:W-:Y:S01]  /*4650*/  FADD.FTZ R33, R63, R30 ;  /* 0x0000001e3f217221 */ /* 0x000fe20000010000 */
[C---:B----4-:R-:W-:Y:S01]  /*4660*/  FADD.FTZ R28, R24.reuse, R25 ;  /* 0x00000019181c7221 */ /* 0x050fe20000010000 */
[----:B------:R-:W-:-:S05]  /*4670*/  F2FP.F16.F32.PACK_AB R163, R24, R31 ;  /* 0x0000001f18a3723e */ /* 0x000fca00000000ff */
        /* <DEDUP_REMOVED lines=9> */
[----:B------:R-:W-:Y:S02]  /*4710*/  F2FP.F16.F32.PACK_AB R165, R26, R27 ;  /* 0x0000001b1aa5723e */ /* 0x000fe400000000ff */
[----:B------:R-:W-:-:S04]  /*4720*/  WARPGROUP.ARRIVE ;  /* 0x00000000000079c5 */ /* 0x000fc80000000000 */
[----:B------:R-:W-:Y:S01]  /*4730*/  MUFU.EX2 R184, R184 ;  /* 0x000000b800b87308 */ /* 0x000fe20000000800 */
[----:B0-----:R-:W-:Y:S01]  /*4740*/  FADD.FTZ R190, R188, R190 ;  /* 0x000000bebcbe7221 */ /* 0x001fe20000010000 */
[----:B------:R-:W-:Y:S01]  /*4750*/  HGMMA.64x256x16.F32 R24, R152, gdesc[UR8].tnspB, RZ, !UPT, gsb0 ;  /* 0x43e0000898187df0 */ /* 0x000fe2000c0008ff */
[----:B------:R-:W-:Y:S01]  /*4760*/  UMOV UR10, UR6 ;  /* 0x00000006000a7c82 */ /* 0x000fe20008000000 */
[----:B------:R-:W-:Y:S01]  /*4770*/  UMOV UR11, 0x40000040 ;  /* 0x40000040000b7882 */ /* 0x000fe20000000000 */
[----:B------:R-:W-:-:S03]  /*4780*/  UIADD3 UR6, UR4, 0x180, URZ ;  /* 0x0000018004067890 */ /* 0x000fc6000fffe03f */
[----:B------:R-:W-:Y:S01]  /*4790*/  MUFU.EX2 R186, R186 ;  /* 0x000000ba00ba7308 */ /* 0x000fe20000000800 */
[----:B--2---:R-:W-:-:S07]  /*47a0*/  FADD.FTZ R190, R189, R190 ;  /* 0x000000bebdbe7221 */ /* 0x004fce0000010000 */
        /* <DEDUP_REMOVED lines=8> */
[----:B------:R-:W-:Y:S01]  /*4830*/  F2FP.F16.F32.PACK_AB R166, R189, R188 ;  /* 0x000000bcbda6723e */ /* 0x000fe200000000ff */
[----:B------:R-:W-:Y:S01]  /*4840*/  FFMA.FTZ R155, R179, R13, -R176 ;  /* 0x0000000db39b7223 */ /* 0x000fe200000108b0 */
[----:B------:R-:W-:Y:S01]  /*4850*/  MUFU.EX2 R154, R185 ;  /* 0x000000b9009a7308 */ /* 0x000fe20000000800 */
[----:B------:R-:W-:Y:S07]  /*4860*/  HGMMA.64x256x16.F32 R24, R156, gdesc[UR12].tnspB, R24, gsb0 ;  /* 0x43e0000c9c187df0 */ /* 0x000fee0008000818 */
[----:B------:R-:W0:Y:S08]  /*4870*/  MUFU.EX2 R152, R152 ;  /* 0x0000009800987308 */ /* 0x000e300000000800 */
[----:B------:R-:W1:Y:S08]  /*4880*/  MUFU.EX2 R153, R153 ;  /* 0x0000009900997308 */ /* 0x000e700000000800 */
[----:B------:R-:W-:Y:S01]  /*4890*/  MUFU.EX2 R155, R155 ;  /* 0x0000009b009b7308 */ /* 0x000fe20000000800 */
[----:B0-----:R-:W-:Y:S01]  /*48a0*/  FADD.FTZ R187, R152, R187 ;  /* 0x000000bb98bb7221 */ /* 0x001fe20000010000 */
[----:B-1----:R-:W-:-:S03]  /*48b0*/  F2FP.F16.F32.PACK_AB R167, R153, R152 ;  /* 0x0000009899a7723e */ /* 0x002fc600000000ff */
[----:B------:R-:W-:-:S03]  /*48c0*/  FADD.FTZ R187, R153, R187 ;  /* 0x000000bb99bb7221 */ /* 0x000fc60000010000 */
[----:B------:R-:W0:Y:S01]  /*48d0*/  MUFU.EX2 R152, R183 ;  /* 0x000000b700987308 */ /* 0x000e220000000800 */
[----:B------:R-:W-:Y:S02]  /*48e0*/  WARPGROUP.DEPBAR.LE gsb0, 0x0 ;  /* 0x00008000000079c5 */ /* 0x000fe40000010000 */
[----:B------:R-:W-:Y:S01]  /*48f0*/  WARPGROUP.ARRIVE ;  /* 0x00000000000079c5 */ /* 0x000fe20000000000 */
[-CC-:B------:R-:W-:Y:S01]  /*4900*/  FFMA.FTZ R157, R181, R13.reuse, -R176.reuse ;  /* 0x0000000db59d7223 */ /* 0x180fe200000108b0 */
[-CC-:B------:R-:W-:Y:S01]  /*4910*/  FFMA.FTZ R156, R174, R13.reuse, -R176.reuse ;  /* 0x0000000dae9c7223 */ /* 0x180fe200000108b0 */
[-C--:B------:R-:W-:Y:S01]  /*4920*/  FFMA.FTZ R158, R177, R13.reuse, -R176 ;  /* 0x0000000db19e7223 */ /* 0x080fe200000108b0 */
[----:B0-----:R-:W-:Y:S01]  /*4930*/  FADD.FTZ R159, R152, R190 ;  /* 0x000000be989f7221 */ /* 0x001fe20000010000 */
[C---:B------:R-:W-:Y:S01]  /*4940*/  F2FP.F16.F32.PACK_AB R152, R184.reuse, R152 ;  /* 0x00000098b898723e */ /* 0x040fe200000000ff */
[----:B------:R-:W-:Y:S01]  /*4950*/  HGMMA.64x256x16.F32 R24, R160, gdesc[UR8].tnspB, R24, gsb0 ;  /* 0x43e00008a0187df0 */ /* 0x000fe20008000818 */
[----:B------:R-:W-:Y:S01]  /*4960*/  UMOV UR10, UR6 ;  /* 0x00000006000a7c82 */ /* 0x000fe20008000000 */
[----:B------:R-:W-:Y:S01]  /*4970*/  UMOV UR11, 0x40000040 ;  /* 0x40000040000b7882 */ /* 0x000fe20000000000 */
[----:B------:R-:W0:Y:S01]  /*4980*/  MUFU.EX2 R157, R157 ;  /* 0x0000009d009d7308 */ /* 0x000e220000000800 */
[----:B------:R-:W-:Y:S01]  /*4990*/  FADD.FTZ R159, R184, R159 ;  /* 0x0000009fb89f7221 */ /* 0x000fe20000010000 */
[----:B------:R-:W-:Y:S01]  /*49a0*/  UIADD3 UR6, UR4, 0x200, URZ ;  /* 0x0000020004067890 */ /* 0x000fe2000fffe03f */
[----:B------:R-:W-:Y:S01]  /*49b0*/  FFMA.FTZ R176, R182, R13, -R176 ;  /* 0x0000000db6b07223 */ /* 0x000fe200000108b0 */
[----:B------:R-:W-:Y:S01]  /*49c0*/  UIADD3 UR4, UR4, 0x280, URZ ;  /* 0x0000028004047890 */ /* 0x000fe2000fffe03f */
[----:B------:R-:W-:Y:S01]  /*49d0*/  FADD.FTZ R159, R154, R159 ;  /* 0x0000009f9a9f7221 */ /* 0x000fe20000010000 */
[----:B------:R-:W-:-:S02]  /*49e0*/  F2FP.F16.F32.PACK_AB R154, R186, R154 ;  /* 0x0000009aba9a723e */ /* 0x000fc400000000ff */
[----:B------:R-:W-:Y:S01]  /*49f0*/  MUFU.EX2 R156, R156 ;  /* 0x0000009c009c7308 */ /* 0x000fe20000000800 */
[----:B------:R-:W-:-:S07]  /*4a00*/  FADD.FTZ R159, R186, R159 ;  /* 0x0000009fba9f7221 */ /* 0x000fce0000010000 */
[----:B------:R-:W1:Y:S01]  /*4a10*/  MUFU.EX2 R158, R158 ;  /* 0x0000009e009e7308 */ /* 0x000e620000000800 */
[----:B0-----:R-:W-:-:S07]  /*4a20*/  F2FP.F16.F32.PACK_AB R153, R157, R155 ;  /* 0x0000009b9d99723e */ /* 0x001fce00000000ff */
[----:B------:R-:W-:Y:S01]  /*4a30*/  MUFU.EX2 R176, R176 ;  /* 0x000000b000b07308 */ /* 0x000fe20000000800 */
[----:B------:R-:W-:Y:S02]  /*4a40*/  WARPGROUP.DEPBAR.LE gsb0, 0x0 ;  /* 0x00008000000079c5 */ /* 0x000fe40000010000 */
[----:B------:R-:W-:Y:S01]  /*4a50*/  WARPGROUP.ARRIVE ;  /* 0x00000000000079c5 */ /* 0x000fe20000000000 */
[----:B------:R-:W-:Y:S01]  /*4a60*/  FADD.FTZ R160, R155, R187 ;  /* 0x000000bb9ba07221 */ /* 0x000fe20000010000 */
[----:B-1----:R-:W-:-:S03]  /*4a70*/  F2FP.F16.F32.PACK_AB R155, R158, R156 ;  /* 0x0000009c9e9b723e */ /* 0x002fc600000000ff */
[----:B------:R-:W-:Y:S01]  /*4a80*/  FADD.FTZ R160, R157, R160 ;  /* 0x000000a09da07221 */ /* 0x000fe20000010000 */
[----:B------:R-:W-:Y:S01]  /*4a90*/  HGMMA.64x256x16.F32 R24, R164, gdesc[UR8].tnspB, R24, gsb0 ;  /* 0x43e00008a4187df0 */ /* 0x000fe20008000818 */
[----:B------:R-:W-:Y:S01]  /*4aa0*/  UMOV UR10, UR6 ;  /* 0x00000006000a7c82 */ /* 0x000fe20008000000 */
[----:B------:R-:W-:Y:S01]  /*4ab0*/  UMOV UR11, 0x40000040 ;  /* 0x40000040000b7882 */ /* 0x000fe20000000000 */
[----:B------:R-:W-:-:S04]  /*4ac0*/  FADD.FTZ R160, R156, R160 ;  /* 0x000000a09ca07221 */ /* 0x000fc80000010000 */
[----:B------:R-:W-:Y:S01]  /*4ad0*/  FADD.FTZ R156, R158, R160 ;  /* 0x000000a09e9c7221 */ /* 0x000fe20000010000 */
[----:B------:R-:W-:Y:S02]  /*4ae0*/  WARPGROUP.DEPBAR.LE gsb0, 0x0 ;  /* 0x00008000000079c5 */ /* 0x000fe40000010000 */
[----:B------:R-:W-:-:S15]  /*4af0*/  WARPGROUP.ARRIVE ;  /* 0x00000000000079c5 */ /* 0x000fde0000000000 */
[----:B------:R-:W-:-:S03]  /*4b00*/  NOP ;  /* 0x0000000000007918 */ /* 0x000fc60000000000 */
[----:B------:R-:W-:Y:S01]  /*4b10*/  HGMMA.64x256x16.F32 R24, R152, gdesc[UR8].tnspB, R24, gsb0 ;  /* 0x43e0000898187df0 */ /* 0x000fe20008000818 */
[----:B------:R-:W-:Y:S01]  /*4b20*/  UMOV UR10, UR4 ;  /* 0x00000004000a7c82 */ /* 0x000fe20008000000 */
[----:B------:R-:W-:Y:S01]  /*4b30*/  UMOV UR11, 0x40000040 ;  /* 0x40000040000b7882 */ /* 0x000fe20000000000 */
[----:B------:R-:W-:Y:S02]  /*4b40*/  WARPGROUP.DEPBAR.LE gsb0, 0x0 ;  /* 0x00008000000079c5 */ /* 0x000fe40000010000 */
[----:B------:R-:W0:Y:S01]  /*4b50*/  MUFU.EX2 R152, R171 ;  /* 0x000000ab00987308 */ /* 0x000e220000000800 */
[----:B------:R-:W-:-:S07]  /*4b60*/  FADD.FTZ R155, R21, R159 ;  /* 0x0000009f159b7221 */ /* 0x000fce0000010000 */
[----:B------:R-:W1:Y:S08]  /*4b70*/  MUFU.EX2 R154, R172 ;  /* 0x000000ac009a7308 */ /* 0x000e700000000800 */
[----:B------:R-:W2:Y:S01]  /*4b80*/  MUFU.EX2 R153, R180 ;  /* 0x000000b400997308 */ /* 0x000ea20000000800 */
[C---:B0-----:R-:W-:Y:S01]  /*4b90*/  FADD.FTZ R155, R152.reuse, R155 ;  /* 0x0000009b989b7221 */ /* 0x041fe20000010000 */
[----:B------:R-:W-:-:S02]  /*4ba0*/  F2FP.F16.F32.PACK_AB R152, R152, R21 ;  /* 0x000000159898723e */ /* 0x000fc400000000ff */
[----:B------:R-:W-:-:S04]  /*4bb0*/  SHF.R.U32.HI R21, RZ, 0x1f, R12 ;  /* 0x0000001fff157819 */ /* 0x000fc8000001160c */
[----:B------:R-:W-:Y:S01]  /*4bc0*/  LEA.HI.SX32 R12, R12, R21, 0x1c ;  /* 0x000000150c0c7211 */ /* 0x000fe200078fe2ff */
[----:B-1----:R-:W-:Y:S01]  /*4bd0*/  FADD.FTZ R157, R154, R155 ;  /* 0x0000009b9a9d7221 */ /* 0x002fe20000010000 */
[----:B------:R-:W-:Y:S02]  /*4be0*/  F2FP.F16.F32.PACK_AB R154, R173, R154 ;  /* 0x0000009aad9a723e */ /* 0x000fe400000000ff */
[----:B------:R-:W-:Y:S02]  /*4bf0*/  F2FP.F16.F32.PACK_AB R155, R176, R178 ;  /* 0x000000b2b09b723e */ /* 0x000fe400000000ff */
[----:B------:R-:W-:Y:S01]  /*4c00*/  VIMNMX R21, R205, R12, !PT ;  /* 0x0000000ccd157248 */ /* 0x000fe20007fe0100 */
[----:B--2---:R-:W-:Y:S01]  /*4c10*/  FADD.FTZ R156, R153, R156 ;  /* 0x0000009c999c7221 */ /* 0x004fe20000010000 */
[C---:B------:R-:W-:Y:S02]  /*4c20*/  F2FP.F16.F32.PACK_AB R153, R175.reuse, R153 ;  /* 0x00000099af99723e */ /* 0x040fe400000000ff */
[----:B------:R-:W-:Y:S01]  /*4c30*/  ISETP.GE.AND P2, PT, R212, R21, PT ;  /* 0x00000015d400720c */ /* 0x000fe20003f46270 */
[----:B------:R-:W-:Y:S01]  /*4c40*/  FADD.FTZ R156, R175, R156 ;  /* 0x0000009caf9c7221 */ /* 0x000fe20000010000 */
[----:B------:R-:W-:-:S06]  /*4c50*/  WARPGROUP.ARRIVE ;  /* 0x00000000000079c5 */ /* 0x000fcc0000000000 */
[----:B------:R-:W-:Y:S03]  /*4c60*/  HGMMA.64x256x16.F32 R24, R152, gdesc[UR8].tnspB, R24, gsb0 ;  /* 0x43e0000898187df0 */ /* 0x000fe60008000818 */
[----:B------:R-:W-:Y:S02]  /*4c70*/  WARPGROUP.DEPBAR.LE gsb0, 0x0 ;  /* 0x00008000000079c5 */ /* 0x000fe40000010000 */
[----:B------:R-:W-:Y:S01]  /*4c80*/  FADD.FTZ R153, R178, R156 ;  /* 0x0000009cb2997221 */ /* 0x000fe20000010000 */
[----:B------:R0:W-:Y:S03]  /*4c90*/  @!P1 SYNCS.ARRIVE.TRANS64.RED.A1T0 RZ, [R0+URZ], RZ ;  /* 0x000000ff00ff99a7 */ /* 0x0001e6000810043f */
[----:B------:R-:W-:Y:S01]  /*4ca0*/  FADD.FTZ R12, R176, R153 ;  /* 0x00000099b00c7221 */ /* 0x000fe20000010000 */
[----:B0-----:R-:W-:Y:S01]  /*4cb0*/  FADD.FTZ R0, R173, R157 ;  /* 0x0000009dad007221 */ /* 0x001fe20000010000 */
[----:B---3--:R-:W-:Y:S06]  /*4cc0*/  @!P2 BRA `(.L_x_14385) ;  /* 0x00000030001ca947 */ /* 0x008fec0003800000 */
[----:B------:R-:W-:Y:S01]  /*4cd0*/  IMAD.MOV.U32 R214, RZ, RZ, R169 ;  /* 0x000000ffffd67224 */ /* 0x000fe200078e00a9 */
[----:B------:R-:W-:Y:S01]  /*4ce0*/  ULDC UR4, c[0x0][0xad0] ;  /* 0x0002b40000047ab9 */ /* 0x000fe20000000800 */
[----:B------:R-:W-:-:S07]  /*4cf0*/  IMAD.MOV.U32 R215, RZ, RZ, R20 ;  /* 0x000000ffffd77224 */ /* 0x000fce00078e0014 */
.L_x_14394:
[----:B------:R-:W-:-:S04]  /*4d00*/  UIADD3 UR36, UR36, 0x1, URZ ;  /* 0x0000000124247890 */ /* 0x000fc8000fffe03f */
[----:B------:R-:W-:-:S04]  /*4d10*/  UISETP.NE.AND UP0, UPT, UR36, 0x2, UPT ;  /* 0x000000022400788c */ /* 0x000fc8000bf05270 */
[----:B------:R-:W-:Y:S02]  /*4d20*/  USEL UR5, URZ, 0x1, UP0 ;  /* 0x000000013f057887 */ /* 0x000fe40008000000 */
[----:B------:R-:W-:Y:S02]  /*4d30*/  USEL UR36, UR36, URZ, UP0 ;  /* 0x0000003f24247287 */ /* 0x000fe40008000000 */
[----:B------:R-:W-:Y:S01]  /*4d40*/  ULOP3.LUT UR37, UR37, UR5, URZ, 0x3c, !UPT ;  /* 0x0000000525257292 */ /* 0x000fe2000f8e3c3f */
[----:B------:R-:W-:Y:S11]  /*4d50*/  @!P0 BRA `(.L_x_14386) ;  /* 0x0000000000048947 */ /* 0x000ff60003800000 */
[----:B------:R-:W-:Y:S01]  /*4d60*/  BPT.TRAP 0x1 ;  /* 0x000000040000795c */ /* 0x000fe20000300000 */
.L_x_14386:
        /* <DEDUP_REMOVED lines=9> */
.L_x_14387:
[----:B-1----:R-:W-:Y:S05]  /*4e00*/  @P2 BRA `(.L_x_14388) ;  /* 0x0000000000082947 */ /* 0x002fea0003800000 */
[----:B------:R-:W1:Y:S02]  /*4e10*/  SYNCS.PHASECHK.TRANS64.TRYWAIT P2, [UR5+0x32430], R13 ;  /* 0x0324300dff0075a7 */ /* 0x000e640008040145 */
[----:B-1----:R-:W-:Y:S05]  /*4e20*/  @!P2 BRA `(.L_x_14389) ;  /* 0x0000012400d8a947 */ /* 0x002fea0003800000 */
.L_x_14388:
        /* <DEDUP_REMOVED lines=31> */
.L_x_14390:
[----:B------:R2:W3:Y:S01]  /*5020*/  SYNCS.PHASECHK.TRANS64.TRYWAIT P2, [UR5+0x32450], R13 ;  /* 0x0324500dff0075a7 */ /* 0x0004e20008040145 */
[----:B------:R-:W-:Y:S05]  /*5030*/  @!P0 BRA `(.L_x_14391) ;  /* 0x0000000000048947 */ /* 0x000fea0003800000 */
[----:B------:R-:W-:Y:S01]  /*5040*/  BPT.TRAP 0x1 ;  /* 0x000000040000795c */ /* 0x000fe20000300000 */
.L_x_14391:
[----:B---3--:R-:W-:Y:S05]  /*5050*/  @P2 BRA `(.L_x_14392) ;  /* 0x0000000000082947 */ /* 0x008fea0003800000 */
[----:B------:R-:W3:Y:S02]  /*5060*/  SYNCS.PHASECHK.TRANS64.TRYWAIT P2, [UR5+0x32450], R13 ;  /* 0x0324500dff0075a7 */ /* 0x000ee40008040145 */
[----:B---3--:R-:W-:Y:S05]  /*5070*/  @!P2 BRA `(.L_x_14393) ;  /* 0x00000124005ca947 */ /* 0x008fea0003800000 */
.L_x_14392:
[----:B------:R-:W-:Y:S01]  /*5080*/  R2UR UR52, R10 ;  /* 0x000000000a3472ca */ /* 0x000fe200000e0000 */
[----:B------:R-:W-:Y:S01]  /*5090*/  UIMAD UR6, UR36, 0xc00, UR60 ;  /* 0x00000c00240678a4 */ /* 0x000fe2000f8e023c */
[----:B------:R-:W-:Y:S01]  /*50a0*/  R2UR UR53, R11 ;  /* 0x000000000b3572ca */ /* 0x000fe200000e0000 */
[----:B------:R-:W-:Y:S01]  /*50b0*/  WARPGROUP.ARRIVE ;  /* 0x00000000000079c5 */ /* 0x000fe20000000000 */
[----:B------:R-:W-:Y:S01]  /*50c0*/  UMOV UR55, 0x40000040 ;  /* 0x4000004000377882 */ /* 0x000fe20000000000 */
[----:B------:R-:W-:Y:S01]  /*50d0*/  UIADD3 UR10, UR6, 0x302, URZ ;  /* 0x00000302060a7890 */ /* 0x000fe2000fffe03f */
[----:B-1----:R-:W1:Y:S01]  /*50e0*/  LDC R20, c[0x0][0x448] ;  /* 0x00011200ff147b82 */ /* 0x002e620000000800 */
[----:B------:R-:W-:Y:S01]  /*50f0*/  UMOV UR11, 0x40000040 ;  /* 0x40000040000b7882 */ /* 0x000fe20000000000 */
[----:B------:R-:W-:Y:S01]  /*5100*/  UMOV UR54, UR6 ;  /* 0x0000000600367c82 */ /* 0x000fe20008000000 */
[----:B------:R-:W-:Y:S01]  /*5110*/  UIADD3 UR14, UR6, 0x304, URZ ;  /* 0x00000304060e7890 */ /* 0x000fe2000fffe03f */
[----:B------:R-:W-:Y:S01]  /*5120*/  IMAD.IADD R217, R206, 0x1, R200 ;  /* 0x00000001ced97824 */ /* 0x000fe200078e02c8 */
[----:B------:R-:W-:Y:S01]  /*5130*/  UMOV UR15, 0x40000040 ;  /* 0x40000040000f7882 */ /* 0x000fe20000000000 */
[----:B------:R-:W-:Y:S01]  /*5140*/  UIADD3 UR18, UR6, 0x306, URZ ;  /* 0x0000030606127890 */ /* 0x000fe2000fffe03f */
[----:B------:R-:W-:-:S02]  /*5150*/  UMOV UR19, 0x40000040 ;  /* 0x4000004000137882 */ /* 0x000fc40000000000 */
        /* <DEDUP_REMOVED lines=12> */
[----:B-1----:R-:W-:Y:S01]  /*5220*/  ISETP.NE.AND P2, PT, R20, 0x1, PT ;  /* 0x000000011400780c */ /* 0x002fe20003f45270 */
[----:B------:R-:W-:Y:S01]  /*5230*/  UMOV UR35, 0x40000040 ;  /* 0x4000004000237882 */ /* 0x000fe20000000000 */
[----:B------:R-:W-:Y:S01]  /*5240*/  UIADD3 UR42, UR6, 0x900, URZ ;  /* 0x00000900062a7890 */ /* 0x000fe2000fffe03f */
[----:B------:R-:W-:Y:S01]  /*5250*/  UMOV UR43, 0x40000040 ;  /* 0x40000040002b7882 */ /* 0x000fe20000000000 */
[----:B------:R-:W-:Y:S01]  /*5260*/  UIADD3 UR46, UR6, 0x902, URZ ;  /* 0x00000902062e7890 */ /* 0x000fe2000fffe03f */
[----:B------:R-:W-:Y:S01]  /*5270*/  UMOV UR47, 0x40000040 ;  /* 0x40000040002f7882 */ /* 0x000fe20000000000 */
[----:B------:R-:W-:Y:S01]  /*5280*/  UIADD3 UR50, UR6, 0x904, URZ ;  /* 0x0000090406327890 */ /* 0x000fe2000fffe03f */
[----:B------:R-:W-:-:S06]  /*5290*/  UMOV UR51, 0x40000040 ;  /* 0x4000004000337882 */ /* 0x000fcc0000000000 */
[----:B------:R-:W1:Y:S08]  /*52a0*/  @P2 LDC R20, c[0x0][0x44c] ;  /* 0x00011300ff142b82 */ /* 0x000e700000000800 */
[----:B0-2---:R-:W0:Y:S01]  /*52b0*/  @P2 LDC R13, c[0x0][0x450] ;  /* 0x00011400ff0d2b82 */ /* 0x005e220000000800 */
[----:B-1----:R-:W-:-:S05]  /*52c0*/  @P2 IMAD.HI.U32 R20, R217, R20, RZ ;  /* 0x00000014d9142227 */ /* 0x002fca00078e00ff */
[----:B0-----:R-:W-:Y:S01]  /*52d0*/  @P2 SHF.R.U32.HI R217, RZ, R13, R20 ;  /* 0x0000000dffd92219 */ /* 0x001fe20000011614 */
        /* <DEDUP_REMOVED lines=72> */
[----:B------:R-:W-:-:S02]  /*5760*/  IMAD R161, R212, -0x60, RZ ;  /* 0xffffffa0d4a17824 */ /* 0x000fc400078e02ff */
[----:B------:R-:W-:Y:S01]  /*5770*/  FMUL.FTZ R219, R152, UR4 ;  /* 0x0000000498db7c20 */ /* 0x000fe20008410000 */
[----:B------:R-:W-:Y:S01]  /*5780*/  FMUL.FTZ R13, R158, UR4 ;  /* 0x000000049e0d7c20 */ /* 0x000fe20008410000 */
[----:B------:R-:W1:Y:S01]  /*5790*/  MUFU.TANH R220, R220 ;  /* 0x000000dc00dc7308 */ /* 0x000e620000002400 */
[----:B------:R-:W-:Y:S01]  /*57a0*/  FMUL.FTZ R20, R159, UR4 ;  /* 0x000000049f147c20 */ /* 0x000fe20008410000 */
[----:B------:R-:W-:Y:S01]  /*57b0*/  IADD3 R161, -R201, 0x1, R161 ;  /* 0x00000001c9a17810 */ /* 0x000fe20007ffe1a1 */
[----:B------:R-:W-:Y:S01]  /*57c0*/  FMUL.FTZ R158, R164, UR4 ;  /* 0x00000004a49e7c20 */ /* 0x000fe20008410000 */
[----:B------:R-:W-:Y:S01]  /*57d0*/  FMUL.FTZ R159, R165, UR4 ;  /* 0x00000004a59f7c20 */ /* 0x000fe20008410000 */
[----:B------:R-:W-:Y:S01]  /*57e0*/  FMUL.FTZ R224, R170, UR4 ;  /* 0x00000004aae07c20 */ /* 0x000fe20008410000 */
[----:B------:R-:W-:Y:S01]  /*57f0*/  FMUL.FTZ R218, R160, UR4 ;  /* 0x00000004a0da7c20 */ /* 0x000fe20008410000 */
[----:B------:R-:W-:Y:S01]  /*5800*/  IADD3 R170, -R203, R161, R204 ;  /* 0x000000a1cbaa7210 */ /* 0x000fe20007ffe1cc */
        /* <DEDUP_REMOVED lines=10> */
[----:B------:R-:W-:Y:S01]  /*58b0*/  FMUL.FTZ R166, R180, UR4 ;  /* 0x00000004b4a67c20 */ /* 0x000fe20008410000 */
[----:B------:R-:W-:Y:S01]  /*58c0*/  FMUL.FTZ R222, R167, UR4 ;  /* 0x00000004a7de7c20 */ /* 0x000fe20008410000 */
[----:B------:R-:W-:Y:S01]  /*58d0*/  FMUL.FTZ R167, R181, UR4 ;  /* 0x00000004b5a77c20 */ /* 0x000fe20008410000 */
[----:B------:R-:W-:Y:S01]  /*58e0*/  FMUL.FTZ R216, R162, UR4 ;  /* 0x00000004a2d87c20 */ /* 0x000fe20008410000 */
[----:B------:R-:W-:Y:S01]  /*58f0*/  ISETP.GT.AND P3, PT, R174, 0x1, PT ;  /* 0x00000001ae00780c */ /* 0x000fe20003f64270 */
[----:B------:R-:W-:Y:S01]  /*5900*/  FMUL.FTZ R161, R184, UR4 ;  /* 0x00000004b8a17c20 */ /* 0x000fe20008410000 */
[----:B------:R-:W0:Y:S01]  /*5910*/  MUFU.TANH R219, R219 ;  /* 0x000000db00db7308 */ /* 0x000e220000002400 */
[C---:B------:R-:W-:Y:S01]  /*5920*/  ISETP.GT.AND P4, PT, R174.reuse, 0x8, PT ;  /* 0x00000008ae00780c */ /* 0x040fe20003f84270 */
[----:B------:R-:W-:Y:S01]  /*5930*/  FMUL.FTZ R152, R163, UR4 ;  /* 0x00000004a3987c20 */ /* 0x000fe20008410000 */
[C---:B------:R-:W-:Y:S01]  /*5940*/  ISETP.GT.AND P5, PT, R174.reuse, 0x9, PT ;  /* 0x00000009ae00780c */ /* 0x040fe20003fa4270 */
[----:B------:R-:W-:Y:S01]  /*5950*/  FMUL.FTZ R225, R175, UR4 ;  /* 0x00000004afe17c20 */ /* 0x000fe20008410000 */
[----:B------:R-:W-:Y:S01]  /*5960*/  ISETP.GT.AND P2, PT, R174, RZ, PT ;  /* 0x000000ffae00720c */ /* 0x000fe20003f44270 */
[----:B------:R-:W-:Y:S01]  /*5970*/  FMUL.FTZ R162, R185, UR4 ;  /* 0x00000004b9a27c20 */ /* 0x000fe20008410000 */
[----:B-1----:R-:W-:Y:S01]  /*5980*/  FSEL R220, R220, -INF , P3 ;  /* 0xff800000dcdc7808 */ /* 0x002fe20001800000 */
[----:B------:R-:W1:Y:S01]  /*5990*/  MUFU.TANH R157, R157 ;  /* 0x0000009d009d7308 */ /* 0x000e620000002400 */
[----:B------:R-:W-:Y:S01]  /*59a0*/  ISETP.GT.AND P3, PT, R174, 0x11, PT ;  /* 0x00000011ae00780c */ /* 0x000fe20003f64270 */
[----:B------:R-:W4:Y:S01]  /*59b0*/  SHFL.IDX PT, R175, R217, 0x1, 0x1c1f ;  /* 0x003c1f00d9af7f89 */ /* 0x000f2200000e0000 */
[----:B--2---:R-:W-:Y:S01]  /*59c0*/  FSEL R154, R154, -INF , P4 ;  /* 0xff8000009a9a7808 */ /* 0x004fe20002000000 */
[----:B------:R-:W-:Y:S01]  /*59d0*/  FMUL.FTZ R163, R188, UR4 ;  /* 0x00000004bca37c20 */ /* 0x000fe20008410000 */
[----:B------:R-:W-:Y:S01]  /*59e0*/  ISETP.GT.AND P4, PT, R174, 0x18, PT ;  /* 0x00000018ae00780c */ /* 0x000fe20003f84270 */
[----:B------:R-:W-:Y:S01]  /*59f0*/  FMUL.FTZ R223, R171, UR4 ;  /* 0x00000004abdf7c20 */ /* 0x000fe20008410000 */
[----:B---3--:R-:W-:Y:S01]  /*5a00*/  FSEL R169, R156, -INF , P5 ;  /* 0xff8000009ca97808 */ /* 0x008fe20002800000 */
[----:B------:R-:W2:Y:S01]  /*5a10*/  MUFU.TANH R158, R158 ;  /* 0x0000009e009e7308 */ /* 0x000ea20000002400 */
[C---:B------:R-:W-:Y:S01]  /*5a20*/  ISETP.GT.AND P5, PT, R174.reuse, 0x19, PT ;  /* 0x00000019ae00780c */ /* 0x040fe20003fa4270 */
[----:B------:R-:W-:Y:S01]  /*5a30*/  FMUL.FTZ R156, R189, UR4 ;  /* 0x00000004bd9c7c20 */ /* 0x000fe20008410000 */
[----:B0-----:R-:W-:Y:S01]  /*5a40*/  FSEL R219, R219, -INF , P2 ;  /* 0xff800000dbdb7808 */ /* 0x001fe20001000000 */
[----:B------:R-:W-:Y:S01]  /*5a50*/  FMUL.FTZ R188, R179, UR4 ;  /* 0x00000004b3bc7c20 */ /* 0x000fe20008410000 */
[----:B------:R-:W-:Y:S01]  /*5a60*/  ISETP.GT.AND P2, PT, R174, 0x10, PT ;  /* 0x00000010ae00780c */ /* 0x000fe20003f44270 */
        /* <DEDUP_REMOVED lines=14> */
[----:B----4-:R-:W-:-:S02]  /*5b50*/  IMAD.IADD R179, R170, 0x1, R175 ;  /* 0x00000001aab37824 */ /* 0x010fc400078e02af */
[----:B------:R-:W-:Y:S01]  /*5b60*/  FMUL.FTZ R193, R187, UR4 ;  /* 0x00000004bbc17c20 */ /* 0x000fe20008410000 */
[----:B------:R-:W-:Y:S01]  /*5b70*/  FMUL.FTZ R191, R191, UR4 ;  /* 0x00000004bfbf7c20 */ /* 0x000fe20008410000 */
[----:B------:R-:W-:Y:S01]  /*5b80*/  FMUL.FTZ R194, R194, UR4 ;  /* 0x00000004c2c27c20 */ /* 0x000fe20008410000 */
[----:B------:R-:W2:Y:S01]  /*5b90*/  MUFU.TANH R168, R168 ;  /* 0x000000a800a87308 */ /* 0x000ea20000002400 */
[----:B0-----:R-:W-:Y:S01]  /*5ba0*/  FSEL R217, R159, -INF , P5 ;  /* 0xff8000009fd97808 */ /* 0x001fe20002800000 */
[----:B------:R-:W-:Y:S01]  /*5bb0*/  FMUL.FTZ R159, R196, UR4 ;  /* 0x00000004c49f7c20 */ /* 0x000fe20008410000 */
[----:B------:R-:W-:Y:S01]  /*5bc0*/  ISETP.GT.AND P5, PT, R174, 0x29, PT ;  /* 0x00000029ae00780c */ /* 0x000fe20003fa4270 */
[----:B------:R-:W-:Y:S01]  /*5bd0*/  FMUL.FTZ R196, R190, UR4 ;  /* 0x00000004bec47c20 */ /* 0x000fe20008410000 */
[----:B------:R-:W-:-:S03]  /*5be0*/  FMUL.FTZ R199, R199, UR4 ;  /* 0x00000004c7c77c20 */ /* 0x000fc60008410000 */
        /* <DEDUP_REMOVED lines=41> */
[----:B------:R-:W-:-:S05]  /*5e80*/  ISETP.GT.AND P2, PT, R179, RZ, PT ;  /* 0x000000ffb300720c */ /* 0x000fca0003f44270 */
        /* <DEDUP_REMOVED lines=8> */
[----:B------:R-:W-:Y:S02]  /*5f10*/  FMNMX.FTZ R13, R219, R215, !PT ;  /* 0x000000d7db0d7209 */ /* 0x000fe40007810000 */
[----:B------:R-:W-:Y:S02]  /*5f20*/  ISETP.GT.AND P4, PT, R179, 0x18, PT ;  /* 0x00000018b300780c */ /* 0x000fe40003f84270 */
[----:B------:R-:W-:Y:S01]  /*5f30*/  FMNMX.FTZ R13, R220, R13, !PT ;  /* 0x0000000ddc0d7209 */ /* 0x000fe20007810000 */
[----:B------:R-:W2:Y:S01]  /*5f40*/  MUFU.TANH R153, R153 ;  /* 0x0000009900997308 */ /* 0x000ea20000002400 */
[----:B0-----:R-:W-:Y:S02]  /*5f50*/  FSEL R159, R176, -INF , P5 ;  /* 0xff800000b09f7808 */ /* 0x001fe40002800000 */
[----:B------:R-:W-:-:S02]  /*5f60*/  FMNMX.FTZ R13, R154, R13, !PT ;  /* 0x0000000d9a0d7209 */ /* 0x000fc40007810000 */
[----:B------:R-:W-:Y:S02]  /*5f70*/  ISETP.GT.AND P5, PT, R179, 0x9, PT ;  /* 0x00000009b300780c */ /* 0x000fe40003fa4270 */
[----:B------:R-:W-:Y:S01]  /*5f80*/  FMNMX.FTZ R13, R169, R13, !PT ;  /* 0x0000000da90d7209 */ /* 0x000fe20007810000 */
[----:B------:R-:W0:Y:S01]  /*5f90*/  MUFU.TANH R155, R155 ;  /* 0x0000009b009b7308 */ /* 0x000e220000002400 */
[----:B-1----:R-:W-:Y:S02]  /*5fa0*/  FSEL R174, R20, -INF , P5 ;  /* 0xff80000014ae7808 */ /* 0x002fe40002800000 */
[----:B------:R-:W-:Y:S02]  /*5fb0*/  FMNMX.FTZ R13, R218, R13, !PT ;  /* 0x0000000dda0d7209 */ /* 0x000fe40007810000 */
[----:B------:R-:W-:Y:S02]  /*5fc0*/  ISETP.GT.AND P5, PT, R179, 0x19, PT ;  /* 0x00000019b300780c */ /* 0x000fe40003fa4270 */
[----:B------:R-:W-:Y:S01]  /*5fd0*/  FMNMX.FTZ R13, R180, R13, !PT ;  /* 0x0000000db40d7209 */ /* 0x000fe20007810000 */
[----:B------:R-:W1:Y:S01]  /*5fe0*/  MUFU.TANH R216, R216 ;  /* 0x000000d800d87308 */ /* 0x000e620000002400 */
[----:B--2---:R-:W-:-:S02]  /*5ff0*/  FSEL R153, R153, -INF , P2 ;  /* 0xff80000099997808 */ /* 0x004fc40001000000 */
[----:B------:R-:W-:Y:S02]  /*6000*/  FMNMX.FTZ R13, R181, R13, !PT ;  /* 0x0000000db50d7209 */ /* 0x000fe40007810000 */
[----:B------:R-:W-:Y:S02]  /*6010*/  ISETP.GT.AND P2, PT, R179, 0x10, PT ;  /* 0x00000010b300780c */ /* 0x000fe40003f44270 */
[----:B------:R-:W-:Y:S01]  /*6020*/  FMNMX.FTZ R13, R217, R13, !PT ;  /* 0x0000000dd90d7209 */ /* 0x000fe20007810000 */
[----:B------:R-:W2:Y:S01]  /*6030*/  MUFU.TANH R152, R152 ;  /* 0x0000009800987308 */ /* 0x000ea20000002400 */
[----:B0-----:R-:W-:Y:S02]  /*6040*/  FSEL R155, R155, -INF , P3 ;  /* 0xff8000009b9b7808 */ /* 0x001fe40001800000 */
[----:B------:R-:W-:Y:S02]  /*6050*/  FMNMX.FTZ R13, R168, R13, !PT ;  /* 0x0000000da80d7209 */ /* 0x000fe40007810000 */
[----:B------:R-:W-:-:S02]  /*6060*/  ISETP.GT.AND P3, PT, R179, 0x11, PT ;  /* 0x00000011b300780c */ /* 0x000fc40003f64270 */
        /* <DEDUP_REMOVED lines=13> */
[----:B------:R-:W-:Y:S01]  /*6140*/  FMNMX.FTZ R13, R166, R13, !PT ;  /* 0x0000000da60d7209 */ /* 0x000fe20007810000 */
[----:B------:R-:W0:Y:S01]  /*6150*/  S2R R221, SR_TID.X ;  /* 0x0000000000dd7919 */ /* 0x000e220000002100 */
[----:B------:R-:W-:-:S02]  /*6160*/  ISETP.GT.AND P4, PT, R179, 0x28, PT ;  /* 0x00000028b300780c */ /* 0x000fc40003f84270 */
[----:B------:R-:W-:Y:S01]  /*6170*/  FMNMX.FTZ R13, R167, R13, !PT ;  /* 0x0000000da70d7209 */ /* 0x000fe20007810000 */
[----:B------:R-:W3:Y:S01]  /*6180*/  MUFU.TANH R223, R223 ;  /* 0x000000df00df7308 */ /* 0x000ee20000002400 */
        /* <DEDUP_REMOVED lines=21> */
[----:B------:R-:W-:Y:S01]  /*62e0*/  ISETP.GT.AND P5, PT, R179, 0x39, PT ;  /* 0x00000039b300780c */ /* 0x000fe20003fa4270 */
[----:B------:R-:W2:Y:S01]  /*62f0*/  SHFL.BFLY PT, R20, R13, 0x2, 0x1f ;  /* 0x0c401f000d147f89 */ /* 0x000ea200000e0000 */
[----:B0-----:R-:W-:-:S03]  /*6300*/  SHF.R.U32.HI R221, RZ, 0x7, R221 ;  /* 0x00000007ffdd7819 */ /* 0x001fc600000116dd */
[----:B------:R-:W0:Y:S01]  /*6310*/  MUFU.TANH R189, R189 ;  /* 0x000000bd00bd7308 */ /* 0x000e220000002400 */
[----:B---3--:R-:W-:Y:S02]  /*6320*/  FSEL R187, R227, -INF , P2 ;  /* 0xff800000e3bb7808 */ /* 0x008fe40001000000 */
[----:B------:R-:W-:-:S05]  /*6330*/  ISETP.GT.AND P2, PT, R179, 0x40, PT ;  /* 0x00000040b300780c */ /* 0x000fca0003f44270 */
[----:B------:R-:W3:Y:S01]  /*6340*/  MUFU.TANH R182, R182 ;  /* 0x000000b600b67308 */ /* 0x000ee20000002400 */
[----:B-1----:R-:W-:Y:S02]  /*6350*/  FSEL R188, R188, -INF , P3 ;  /* 0xff800000bcbc7808 */ /* 0x002fe40001800000 */
[----:B------:R-:W-:-:S05]  /*6360*/  ISETP.GT.AND P3, PT, R179, 0x41, PT ;  /* 0x00000041b300780c */ /* 0x000fca0003f64270 */
[----:B------:R-:W1:Y:S01]  /*6370*/  MUFU.TANH R192, R192 ;  /* 0x000000c000c07308 */ /* 0x000e620000002400 */
[----:B0-----:R-:W-:Y:S02]  /*6380*/  FSEL R189, R189, -INF , P4 ;  /* 0xff800000bdbd7808 */ /* 0x001fe40002000000 */
[----:B------:R-:W-:Y:S02]  /*6390*/  ISETP.GT.AND P4, PT, R179, 0x48, PT ;  /* 0x00000048b300780c */ /* 0x000fe40003f84270 */
[----:B--2---:R-:W-:-:S03]  /*63a0*/  FMNMX.FTZ R20, R13, R20, !PT ;  /* 0x000000140d147209 */ /* 0x004fc60007810000 */
[----:B------:R-:W0:Y:S01]  /*63b0*/  MUFU.TANH R193, R193 ;  /* 0x000000c100c17308 */ /* 0x000e220000002400 */
[----:B---3--:R-:W-:Y:S01]  /*63c0*/  FSEL R190, R182, -INF , P5 ;  /* 0xff800000b6be7808 */ /* 0x008fe20002800000 */
[----:B------:R-:W2:Y:S01]  /*63d0*/  SHFL.BFLY PT, R13, R20, 0x1, 0x1f ;  /* 0x0c201f00140d7f89 */ /* 0x000ea200000e0000 */
[----:B------:R-:W-:-:S05]  /*63e0*/  ISETP.GT.AND P5, PT, R179, 0x59, PT ;  /* 0x00000059b300780c */ /* 0x000fca0003fa4270 */
[----:B------:R-:W3:Y:S01]  /*63f0*/  MUFU.TANH R196, R196 ;  /* 0x000000c400c47308 */ /* 0x000ee20000002400 */
[----:B-1----:R-:W-:Y:S02]  /*6400*/  FSEL R192, R192, -INF , P2 ;  /* 0xff800000c0c07808 */ /* 0x002fe40001000000 */
[----:B------:R-:W-:-:S05]  /*6410*/  ISETP.GT.AND P2, PT, R179, 0x50, PT ;  /* 0x00000050b300780c */ /* 0x000fca0003f44270 */
[----:B------:R-:W1:Y:S01]  /*6420*/  MUFU.TANH R191, R191 ;  /* 0x000000bf00bf7308 */ /* 0x000e620000002400 */
[----:B0-----:R-:W-:Y:S02]  /*6430*/  FSEL R193, R193, -INF , P3 ;  /* 0xff800000c1c17808 */ /* 0x001fe40001800000 */
[C---:B------:R-:W-:Y:S02]  /*6440*/  ISETP.GT.AND P3, PT, R179.reuse, 0x51, PT ;  /* 0x00000051b300780c */ /* 0x040fe40003f64270 */
[----:B---3--:R-:W-:Y:S02]  /*6450*/  FSEL R196, R196, -INF , P4 ;  /* 0xff800000c4c47808 */ /* 0x008fe40002000000 */
[----:B--2---:R-:W-:Y:S02]  /*6460*/  FMNMX.FTZ R20, R20, R13, !PT ;  /* 0x0000000d14147209 */ /* 0x004fe40007810000 */
[----:B------:R-:W0:Y:S01]  /*6470*/  LDC R13, c[0x0][0xa80] ;  /* 0x0002a000ff0d7b82 */ /* 0x000e220000000800 */
[----:B------:R-:W-:-:S02]  /*6480*/  ISETP.GT.AND P4, PT, R179, 0x58, PT ;  /* 0x00000058b300780c */ /* 0x000fc40003f84270 */
[----:B------:R-:W-:-:S04]  /*6490*/  FSETP.NEU.FTZ.AND P6, PT, R20, -INF , PT ;  /* 0xff8000001400780b */ /* 0x000fc80003fdd000 */
[----:B------:R-:W-:-:S05]  /*64a0*/  FSEL R152, R20, RZ, P6 ;  /* 0x000000ff14987208 */ /* 0x000fca0003000000 */
[----:B------:R-:W-:Y:S01]  /*64b0*/  FADD.FTZ R152, -R152, R215 ;  /* 0x000000d798987221 */ /* 0x000fe20000010100 */
[----:B0-----:R-:W-:-:S03]  /*64c0*/  FMUL.FTZ R197, R20, R13 ;  /* 0x0000000d14c57220 */ /* 0x001fc60000410000 */
[----:B------:R-:W-:Y:S02]  /*64d0*/  FMUL.FTZ R152, R152, R13 ;  /* 0x0000000d98987220 */ /* 0x000fe40000410000 */
[----:B------:R-:W-:Y:S02]  /*64e0*/  FSEL R197, R197, RZ, P6 ;  /* 0x000000ffc5c57208 */ /* 0x000fe40003000000 */
[----:B------:R-:W-:-:S03]  /*64f0*/  ISETP.GT.AND P6, PT, R179, 0x49, PT ;  /* 0x00000049b300780c */ /* 0x000fc60003fc4270 */
        /* <DEDUP_REMOVED lines=25> */
[----:B-1----:R-:W-:-:S07]  /*6690*/  FSEL R191, R191, -INF , P6 ;  /* 0xff800000bfbf7808 */ /* 0x002fce0003000000 */
[----:B------:R-:W0:Y:S08]  /*66a0*/  MUFU.EX2 R197, R152 ;  /* 0x0000009800c57308 */ /* 0x000e300000000800 */
[----:B------:R-:W1:Y:S08]  /*66b0*/  MUFU.EX2 R152, R216 ;  /* 0x000000d800987308 */ /* 0x000e700000000800 */
[----:B------:R-:W2:Y:S01]  /*66c0*/  MUFU.EX2 R154, R154 ;  /* 0x0000009a009a7308 */ /* 0x000ea20000000800 */
        /* <DEDUP_REMOVED lines=24> */
[C---:B0-----:R-:W-:Y:S01]  /*6850*/  FADD.FTZ R0, R169.reuse, R0 ;  /* 0x00000000a9007221 */ /* 0x041fe20000010000 */
[----:B------:R-:W-:Y:S01]  /*6860*/  F2FP.F16.F32.PACK_AB R154, R169, R154 ;  /* 0x0000009aa99a723e */ /* 0x000fe200000000ff */
[-C--:B------:R-:W-:Y:S01]  /*6870*/  FMUL.FTZ R61, R61, R197.reuse ;  /* 0x000000c53d3d7220 */ /* 0x080fe20000410000 */
        /* <DEDUP_REMOVED lines=46> */
[----:B------:R0:W1:Y:S01]  /*6b60*/  MUFU.TANH R169, R194 ;  /* 0x000000c200a97308 */ /* 0x0000620000002400 */
[----:B------:R-:W-:Y:S01]  /*6b70*/  FMUL.FTZ R132, R132, R197 ;  /* 0x000000c584847220 */ /* 0x000fe20000410000 */
[----:B------:R-:W-:Y:S01]  /*6b80*/  FMNMX.FTZ R215, R187, R215, !PT ;  /* 0x000000d7bbd77209 */ /* 0x000fe20007810000 */
[-C--:B------:R-:W-:Y:S01]  /*6b90*/  FMUL.FTZ R133, R133, R197.reuse ;  /* 0x000000c585857220 */ /* 0x080fe20000410000 */
[-C--:B------:R-:W-:Y:S01]  /*6ba0*/  FMUL.FTZ R136, R136, R197.reuse ;  /* 0x000000c588887220 */ /* 0x080fe20000410000 */
[----:B------:R-:W-:Y:S01]  /*6bb0*/  FMUL.FTZ R137, R137, R197 ;  /* 0x000000c589897220 */ /* 0x000fe20000410000 */
[----:B------:R-:W-:Y:S01]  /*6bc0*/  FMNMX.FTZ R215, R188, R215, !PT ;  /* 0x000000d7bcd77209 */ /* 0x000fe20007810000 */
[-C--:B------:R-:W-:Y:S01]  /*6bd0*/  FMUL.FTZ R140, R140, R197.reuse ;  /* 0x000000c58c8c7220 */ /* 0x080fe20000410000 */
[----:B------:R-:W-:Y:S01]  /*6be0*/  FMUL.FTZ R141, R141, R197 ;  /* 0x000000c58d8d7220 */ /* 0x000fe20000410000 */
[----:B0-----:R-:W-:Y:S01]  /*6bf0*/  FMUL.FTZ R194, R195, UR4 ;  /* 0x00000004c3c27c20 */ /* 0x001fe20008410000 */
[----:B------:R-:W-:Y:S01]  /*6c00*/  FMNMX.FTZ R215, R189, R215, !PT ;  /* 0x000000d7bdd77209 */ /* 0x000fe20007810000 */
[----:B------:R-:W-:Y:S01]  /*6c10*/  FMUL.FTZ R195, R198, UR4 ;  /* 0x00000004c6c37c20 */ /* 0x000fe20008410000 */
[-C--:B------:R-:W-:Y:S01]  /*6c20*/  FMUL.FTZ R144, R144, R197.reuse ;  /* 0x000000c590907220 */ /* 0x080fe20000410000 */
[----:B------:R-:W-:Y:S01]  /*6c30*/  FMUL.FTZ R145, R145, R197 ;  /* 0x000000c591917220 */ /* 0x000fe20000410000 */
[----:B------:R-:W-:Y:S01]  /*6c40*/  FMNMX.FTZ R215, R190, R215, !PT ;  /* 0x000000d7bed77209 */ /* 0x000fe20007810000 */
[----:B------:R-:W0:Y:S01]  /*6c50*/  MUFU.TANH R194, R194 ;  /* 0x000000c200c27308 */ /* 0x000e220000002400 */
[-C--:B------:R-:W-:Y:S01]  /*6c60*/  FMUL.FTZ R148, R148, R197.reuse ;  /* 0x000000c594947220 */ /* 0x080fe20000410000 */
[----:B------:R-:W-:Y:S01]  /*6c70*/  FMUL.FTZ R149, R149, R197 ;  /* 0x000000c595957220 */ /* 0x000fe20000410000 */
[----:B------:R-:W-:-:S04]  /*6c80*/  FMNMX.FTZ R215, R192, R215, !PT ;  /* 0x000000d7c0d77209 */ /* 0x000fc80007810000 */
[----:B------:R-:W-:Y:S01]  /*6c90*/  FMNMX.FTZ R198, R193, R215, !PT ;  /* 0x000000d7c1c67209 */ /* 0x000fe20007810000 */
[----:B------:R-:W2:Y:S03]  /*6ca0*/  MUFU.TANH R195, R195 ;  /* 0x000000c300c37308 */ /* 0x000ea60000002400 */
[----:B------:R-:W-:-:S05]  /*6cb0*/  FMNMX.FTZ R198, R196, R198, !PT ;  /* 0x000000c6c4c67209 */ /* 0x000fca0007810000 */
[----:B------:R1:W3:Y:S08]  /*6cc0*/  MUFU.TANH R215, R199 ;  /* 0x000000c700d77308 */ /* 0x0002f00000002400 */
[----:B------:R-:W-:Y:S01]  /*6cd0*/  MUFU.EX2 R180, R180 ;  /* 0x000000b400b47308 */ /* 0x000fe20000000800 */
[----:B-1----:R-:W-:Y:S02]  /*6ce0*/  FSEL R199, R169, -INF , P2 ;  /* 0xff800000a9c77808 */ /* 0x002fe40001000000 */
[----:B------:R-:W-:-:S02]  /*6cf0*/  FMNMX.FTZ R169, R191, R198, !PT ;  /* 0x000000c6bfa97209 */ /* 0x000fc40007810000 */
[----:B0-----:R-:W-:Y:S02]  /*6d00*/  FSEL R198, R194, -INF , P3 ;  /* 0xff800000c2c67808 */ /* 0x001fe40001800000 */
[----:B------:R-:W-:Y:S01]  /*6d10*/  FMNMX.FTZ R169, R199, R169, !PT ;  /* 0x000000a9c7a97209 */ /* 0x000fe20007810000 */
[----:B------:R-:W-:Y:S01]  /*6d20*/  MUFU.EX2 R182, R182 ;  /* 0x000000b600b67308 */ /* 0x000fe20000000800 */
[----:B--2---:R-:W-:Y:S02]  /*6d30*/  FSEL R195, R195, -INF , P4 ;  /* 0xff800000c3c37808 */ /* 0x004fe40002000000 */
[----:B------:R-:W-:Y:S02]  /*6d40*/  FMNMX.FTZ R169, R198, R169, !PT ;  /* 0x000000a9c6a97209 */ /* 0x000fe40007810000 */
[----:B---3--:R-:W-:Y:S02]  /*6d50*/  FSEL R194, R215, -INF , P5 ;  /* 0xff800000d7c27808 */ /* 0x008fe40002800000 */
        /* <DEDUP_REMOVED lines=14> */
[----:B------:R-:W-:-:S04]  /*6e40*/  FSETP.NEU.FTZ.AND P2, PT, R169, -INF , PT ;  /* 0xff800000a900780b */ /* 0x000fc80003f5d000 */
[----:B------:R-:W-:-:S05]  /*6e50*/  FSEL R215, R169, RZ, P2 ;  /* 0x000000ffa9d77208 */ /* 0x000fca0001000000 */
[----:B------:R-:W-:Y:S01]  /*6e60*/  FADD.FTZ R215, -R215, R214 ;  /* 0x000000d6d7d77221 */ /* 0x000fe20000010100 */
[----:B------:R-:W-:-:S05]  /*6e70*/  FMUL.FTZ R214, R169, R13 ;  /* 0x0000000da9d67220 */ /* 0x000fca0000410000 */
[----:B------:R-:W-:Y:S02]  /*6e80*/  FSEL R214, R214, RZ, P2 ;  /* 0x000000ffd6d67208 */ /* 0x000fe40001000000 */
[C---:B------:R-:W-:Y:S01]  /*6e90*/  ISETP.GT.AND P2, PT, R212.reuse, R21, PT ;  /* 0x00000015d400720c */ /* 0x040fe20003f44270 */
[----:B------:R-:W-:Y:S02]  /*6ea0*/  VIADD R212, R212, 0xffffffff ;  /* 0xffffffffd4d47836 */ /* 0x000fe40000000000 */
        /* <DEDUP_REMOVED lines=24> */
[----:B------:R-:W-:Y:S01]  /*7030*/  FMUL.FTZ R214, R215, R13 ;  /* 0x0000000dd7d67220 */ /* 0x000fe20000410000 */
[----:B------:R-:W-:Y:S08]  /*7040*/  MUFU.EX2 R153, R153 ;  /* 0x0000009900997308 */ /* 0x000ff00000000800 */
[----:B------:R-:W0:Y:S08]  /*7050*/  MUFU.EX2 R214, R214 ;  /* 0x000000d600d67308 */ /* 0x000e300000000800 */
[----:B------:R0:W1:Y:S08]  /*7060*/  MUFU.EX2 R215, R155 ;  /* 0x0000009b00d77308 */ /* 0x0000700000000800 */
[----:B------:R-:W-:Y:S01]  /*7070*/  MUFU.EX2 R174, R174 ;  /* 0x000000ae00ae7308 */ /* 0x000fe20000000800 */
[----:B0-----:R-:W-:Y:S01]  /*7080*/  FFMA.FTZ R155, R214, R12, R153 ;  /* 0x0000000cd69b7223 */ /* 0x001fe20000010099 */
[----:B------:R-:W-:-:S02]  /*7090*/  IMAD.U32 R12, RZ, RZ, UR5 ;  /* 0x00000005ff0c7e24 */ /* 0x000fc4000f8e00ff */
[-C--:B------:R-:W-:Y:S01]  /*70a0*/  FMUL.FTZ R26, R26, R214.reuse ;  /* 0x000000d61a1a7220 */ /* 0x080fe20000410000 */
[-C--:B------:R-:W-:Y:S01]  /*70b0*/  FMUL.FTZ R27, R27, R214.reuse ;  /* 0x000000d61b1b7220 */ /* 0x080fe20000410000 */
[-C--:B------:R-:W-:Y:S01]  /*70c0*/  FMUL.FTZ R30, R30, R214.reuse ;  /* 0x000000d61e1e7220 */ /* 0x080fe20000410000 */
[----:B------:R-:W-:Y:S02]  /*70d0*/  @!P1 VIADD R197, R12, 0x32440 ;  /* 0x000324400cc59836 */ /* 0x000fe40000000000 */
[-C--:B------:R-:W-:Y:S01]  /*70e0*/  FMUL.FTZ R31, R31, R214.reuse ;  /* 0x000000d61f1f7220 */ /* 0x080fe20000410000 */
[-C--:B------:R-:W-:Y:S01]  /*70f0*/  FMUL.FTZ R34, R34, R214.reuse ;  /* 0x000000d622227220 */ /* 0x080fe20000410000 */
[C---:B-1----:R-:W-:Y:S01]  /*7100*/  FADD.FTZ R155, R215.reuse, R155 ;  /* 0x0000009bd79b7221 */ /* 0x042fe20000010000 */
[----:B------:R-:W-:Y:S01]  /*7110*/  F2FP.F16.F32.PACK_AB R153, R215, R153 ;  /* 0x00000099d799723e */ /* 0x000fe200000000ff */
[-C--:B------:R-:W-:Y:S01]  /*7120*/  FMUL.FTZ R35, R35, R214.reuse ;  /* 0x000000d623237220 */ /* 0x080fe20000410000 */
[----:B------:R0:W1:Y:S01]  /*7130*/  MUFU.EX2 R215, R170 ;  /* 0x000000aa00d77308 */ /* 0x0000620000000800 */
[----:B------:R-:W-:Y:S01]  /*7140*/  @!P1 PRMT R197, RZ, 0x654, R197 ;  /* 0x00000654ffc59816 */ /* 0x000fe200000000c5 */
[-C--:B------:R-:W-:Y:S01]  /*7150*/  FMUL.FTZ R38, R38, R214.reuse ;  /* 0x000000d626267220 */ /* 0x080fe20000410000 */
[-C--:B------:R-:W-:Y:S01]  /*7160*/  FMUL.FTZ R39, R39, R214.reuse ;  /* 0x000000d627277220 */ /* 0x080fe20000410000 */
[-C--:B------:R-:W-:Y:S01]  /*7170*/  FMUL.FTZ R42, R42, R214.reuse ;  /* 0x000000d62a2a7220 */ /* 0x080fe20000410000 */
[-C--:B------:R-:W-:Y:S01]  /*7180*/  FMUL.FTZ R43, R43, R214.reuse ;  /* 0x000000d62b2b7220 */ /* 0x080fe20000410000 */
[-C--:B------:R-:W-:Y:S01]  /*7190*/  FMUL.FTZ R46, R46, R214.reuse ;  /* 0x000000d62e2e7220 */ /* 0x080fe20000410000 */
[-C--:B------:R-:W-:Y:S01]  /*71a0*/  FMUL.FTZ R47, R47, R214.reuse ;  /* 0x000000d62f2f7220 */ /* 0x080fe20000410000 */
[-C--:B------:R-:W-:Y:S01]  /*71b0*/  FMUL.FTZ R50, R50, R214.reuse ;  /* 0x000000d632327220 */ /* 0x080fe20000410000 */
[----:B0-----:R-:W-:Y:S01]  /*71c0*/  IADD3 R170, -R221, 0xb, RZ ;  /* 0x0000000bddaa7810 */ /* 0x001fe20007ffe1ff */
[-C--:B------:R-:W-:Y:S01]  /*71d0*/  FMUL.FTZ R51, R51, R214.reuse ;  /* 0x000000d633337220 */ /* 0x080fe20000410000 */
[-C--:B------:R-:W-:Y:S01]  /*71e0*/  FMUL.FTZ R54, R54, R214.reuse ;  /* 0x000000d636367220 */ /* 0x080fe20000410000 */
[-C--:B------:R-:W-:Y:S01]  /*71f0*/  FMUL.FTZ R55, R55, R214.reuse ;  /* 0x000000d637377220 */ /* 0x080fe20000410000 */
[-C--:B------:R-:W-:Y:S01]  /*7200*/  FMUL.FTZ R58, R58, R214.reuse ;  /* 0x000000d63a3a7220 */ /* 0x080fe20000410000 */
[----:B------:R0:W-:Y:S06]  /*7210*/  BAR.ARV R170, 0x100 ;  /* 0x000400aa0000751d */ /* 0x0001ec0000002000 */
[----:B------:R2:W-:Y:S01]  /*7220*/  @!P1 SYNCS.ARRIVE.TRANS64.RED.A1T0 RZ, [R197+URZ], RZ ;  /* 0x000000ffc5ff99a7 */ /* 0x0005e2000810043f */
[-C--:B------:R-:W-:Y:S01]  /*7230*/  FMUL.FTZ R59, R59, R214.reuse ;  /* 0x000000d63b3b7220 */ /* 0x080fe20000410000 */
[-C--:B------:R-:W-:Y:S01]  /*7240*/  FMUL.FTZ R62, R62, R214.reuse ;  /* 0x000000d63e3e7220 */ /* 0x080fe20000410000 */
[-C--:B------:R-:W-:Y:S01]  /*7250*/  FMUL.FTZ R63, R63, R214.reuse ;  /* 0x000000d63f3f7220 */ /* 0x080fe20000410000 */
[-C--:B------:R-:W-:Y:S01]  /*7260*/  FMUL.FTZ R66, R66, R214.reuse ;  /* 0x000000d642427220 */ /* 0x080fe20000410000 */
[-C--:B------:R-:W-:Y:S01]  /*7270*/  FMUL.FTZ R67, R67, R214.reuse ;  /* 0x000000d643437220 */ /* 0x080fe20000410000 */
[-C--:B------:R-:W-:Y:S01]  /*7280*/  FMUL.FTZ R70, R70, R214.reuse ;  /* 0x000000d646467220 */ /* 0x080fe20000410000 */
[----:B------:R-:W-:Y:S01]  /*7290*/  FMUL.FTZ R71, R71, R214 ;  /* 0x000000d647477220 */ /* 0x000fe20000410000 */
[----:B--2---:R-:W-:-:S02]  /*72a0*/  VIADD R197, R221, 0x8 ;  /* 0x00000008ddc57836 */ /* 0x004fc40000000000 */
[-C--:B------:R-:W-:Y:S01]  /*72b0*/  FMUL.FTZ R74, R74, R214.reuse ;  /* 0x000000d64a4a7220 */ /* 0x080fe20000410000 */
[-C--:B------:R-:W-:Y:S01]  /*72c0*/  FMUL.FTZ R75, R75, R214.reuse ;  /* 0x000000d64b4b7220 */ /* 0x080fe20000410000 */
        /* <DEDUP_REMOVED lines=40> */
[----:B------:R-:W-:Y:S01]  /*7550*/  F2FP.F16.F32.PACK_AB R155, R174, R215 ;  /* 0x000000d7ae9b723e */ /* 0x000fe200000000ff */
[----:B------:R-:W1:Y:S01]  /*7560*/  MUFU.EX2 R175, R175 ;  /* 0x000000af00af7308 */ /* 0x000e620000000800 */
[----:B------:R-:W-:-:S02]  /*7570*/  @!P1 VIADD R12, R12, 0x32460 ;  /* 0x000324600c0c9836 */ /* 0x000fc40000000000 */
[----:B------:R-:W-:Y:S01]  /*7580*/  FADD.FTZ R197, R174, R197 ;  /* 0x000000c5aec57221 */ /* 0x000fe20000010000 */
[----:B------:R-:W-:Y:S01]  /*7590*/  WARPGROUP.ARRIVE ;  /* 0x00000000000079c5 */ /* 0x000fe20000000000 */
[----:B------:R-:W-:Y:S01]  /*75a0*/  IMAD.MOV.U32 R214, RZ, RZ, R169 ;  /* 0x000000ffffd67224 */ /* 0x000fe200078e00a9 */
[----:B------:R-:W-:Y:S01]  /*75b0*/  @!P1 PRMT R12, RZ, 0x654, R12 ;  /* 0x00000654ff0c9816 */ /* 0x000fe2000000000c */
[----:B------:R-:W-:Y:S01]  /*75c0*/  IMAD.MOV.U32 R215, RZ, RZ, R20 ;  /* 0x000000ffffd77224 */ /* 0x000fe200078e0014 */
[----:B------:R-:W2:Y:S02]  /*75d0*/  MUFU.EX2 R176, R176 ;  /* 0x000000b000b07308 */ /* 0x000ea40000000800 */
[----:B------:R-:W-:Y:S01]  /*75e0*/  HGMMA.64x256x16.F32 R24, R152, gdesc[UR8].tnspB, R24, gsb0 ;  /* 0x43e0000898187df0 */ /* 0x000fe20008000818 */
[----:B------:R-:W-:Y:S01]  /*75f0*/  UIADD3 UR10, UR6, 0x80, URZ ;  /* 0x00000080060a7890 */ /* 0x000fe2000fffe03f */
[----:B------:R-:W-:-:S04]  /*7600*/  UMOV UR11, 0x40000040 ;  /* 0x40000040000b7882 */ /* 0x000fc80000000000 */
[----:B------:R-:W3:Y:S01]  /*7610*/  MUFU.EX2 R177, R177 ;  /* 0x000000b100b17308 */ /* 0x000ee20000000800 */
[----:B-1----:R-:W-:-:S07]  /*7620*/  FADD.FTZ R197, R175, R197 ;  /* 0x000000c5afc57221 */ /* 0x002fce0000010000 */
[----:B------:R-:W1:Y:S01]  /*7630*/  MUFU.EX2 R178, R178 ;  /* 0x000000b200b27308 */ /* 0x000e620000000800 */
[----:B--2---:R-:W-:-:S07]  /*7640*/  FADD.FTZ R197, R176, R197 ;  /* 0x000000c5b0c57221 */ /* 0x004fce0000010000 */
[----:B------:R-:W2:Y:S01]  /*7650*/  MUFU.EX2 R183, R183 ;  /* 0x000000b700b77308 */ /* 0x000ea20000000800 */
[----:B---3--:R-:W-:-:S07]  /*7660*/  FADD.FTZ R197, R177, R197 ;  /* 0x000000c5b1c57221 */ /* 0x008fce0000010000 */
        /* <DEDUP_REMOVED lines=18> */
[----:B------:R-:W-:Y:S01]  /*7790*/  MUFU.EX2 R196, R196 ;  /* 0x000000c400c47308 */ /* 0x000fe20000000800 */
[----:B-1----:R-:W-:-:S07]  /*77a0*/  FADD.FTZ R197, R192, R197 ;  /* 0x000000c5c0c57221 */ /* 0x002fce0000010000 */
[----:B------:R-:W-:Y:S01]  /*77b0*/  MUFU.EX2 R191, R191 ;  /* 0x000000bf00bf7308 */ /* 0x000fe20000000800 */
[----:B--2---:R-:W-:-:S07]  /*77c0*/  FADD.FTZ R197, R193, R197 ;  /* 0x000000c5c1c57221 */ /* 0x004fce0000010000 */
[----:B------:R-:W-:Y:S08]  /*77d0*/  MUFU.EX2 R199, R199 ;  /* 0x000000c700c77308 */ /* 0x000ff00000000800 */
[----:B------:R-:W-:Y:S08]  /*77e0*/  MUFU.EX2 R198, R198 ;  /* 0x000000c600c67308 */ /* 0x000ff00000000800 */
[----:B------:R-:W-:Y:S08]  /*77f0*/  MUFU.EX2 R195, R195 ;  /* 0x000000c300c37308 */ /* 0x000ff00000000800 */
[----:B------:R-:W-:Y:S01]  /*7800*/  MUFU.EX2 R194, R194 ;  /* 0x000000c200c27308 */ /* 0x000fe20000000800 */
[----:B------:R-:W-:-:S07]  /*7810*/  WARPGROUP.DEPBAR.LE gsb0, 0x0 ;  /* 0x00008000000079c5 */ /* 0x000fce0000010000 */
[----:B------:R-:W1:Y:S01]  /*7820*/  MUFU.EX2 R152, R179 ;  /* 0x000000b300987308 */ /* 0x000e620000000800 */
[----:B------:R-:W-:Y:S02]  /*7830*/  F2FP.F16.F32.PACK_AB R153, R176, R175 ;  /* 0x000000afb099723e */ /* 0x000fe400000000ff */
[----:B------:R-:W-:-:S05]  /*7840*/  F2FP.F16.F32.PACK_AB R155, R178, R177 ;  /* 0x000000b1b29b723e */ /* 0x000fca00000000ff */
[----:B------:R-:W2:Y:S01]  /*7850*/  MUFU.EX2 R154, R181 ;  /* 0x000000b5009a7308 */ /* 0x000ea20000000800 */
[----:B-1----:R-:W-:Y:S01]  /*7860*/  FADD.FTZ R0, R152, R0 ;  /* 0x0000000098007221 */ /* 0x002fe20000010000 */
[----:B------:R-:W-:-:S03]  /*7870*/  F2FP.F16.F32.PACK_AB R152, R180, R152 ;  /* 0x00000098b498723e */ /* 0x000fc600000000ff */
[----:B------:R-:W-:-:S04]  /*7880*/  FADD.FTZ R0, R180, R0 ;  /* 0x00000000b4007221 */ /* 0x000fc80000010000 */
[----:B--2---:R-:W-:Y:S01]  /*7890*/  FADD.FTZ R0, R154, R0 ;  /* 0x000000009a007221 */ /* 0x004fe20000010000 */
[----:B------:R-:W-:-:S03]  /*78a0*/  F2FP.F16.F32.PACK_AB R154, R182, R154 ;  /* 0x0000009ab69a723e */ /* 0x000fc600000000ff */
[----:B------:R-:W-:Y:S01]  /*78b0*/  FADD.FTZ R0, R182, R0 ;  /* 0x00000000b6007221 */ /* 0x000fe20000010000 */
[----:B------:R-:W-:-:S06]  /*78c0*/  WARPGROUP.ARRIVE ;  /* 0x00000000000079c5 */ /* 0x000fcc0000000000 */
[----:B------:R-:W-:Y:S01]  /*78d0*/  HGMMA.64x256x16.F32 R24, R152, gdesc[UR8].tnspB, R24, gsb0 ;  /* 0x43e0000898187df0 */ /* 0x000fe20008000818 */
[----:B------:R-:W-:Y:S01]  /*78e0*/  UIADD3 UR10, UR6, 0x100, URZ ;  /* 0x00000100060a7890 */ /* 0x000fe2000fffe03f */
[----:B------:R-:W-:Y:S01]  /*78f0*/  UMOV UR11, 0x40000040 ;  /* 0x40000040000b7882 */ /* 0x000fe20000000000 */
[----:B------:R-:W-:Y:S02]  /*7900*/  WARPGROUP.DEPBAR.LE gsb0, 0x0 ;  /* 0x00008000000079c5 */ /* 0x000fe40000010000 */
        /* <DEDUP_REMOVED lines=29> */
[----:B------:R-:W-:Y:S01]  /*7ae0*/  UIADD3 UR6, UR6, 0x280, URZ ;  /* 0x0000028006067890 */ /* 0x000fe2000fffe03f */
[----:B------:R-:W-:Y:S02]  /*7af0*/  WARPGROUP.DEPBAR.LE gsb0, 0x0 ;  /* 0x00008000000079c5 */ /* 0x000fe40000010000 */
[----:B------:R-:W1:Y:S01]  /*7b00*/  MUFU.EX2 R152, R160 ;  /* 0x000000a000987308 */ /* 0x000e620000000800 */
[----:B------:R-:W-:Y:S02]  /*7b10*/  F2FP.F16.F32.PACK_AB R153, R193, R192 ;  /* 0x000000c0c199723e */ /* 0x000fe400000000ff */
[----:B------:R-:W-:Y:S01]  /*7b20*/  F2FP.F16.F32.PACK_AB R155, R191, R196 ;  /* 0x000000c4bf9b723e */ /* 0x000fe200000000ff */
[----:B------:R-:W-:-:S04]  /*7b30*/  FADD.FTZ R196, R196, R197 ;  /* 0x000000c5c4c47221 */ /* 0x000fc80000010000 */
[----:B------:R-:W2:Y:S01]  /*7b40*/  MUFU.EX2 R154, R162 ;  /* 0x000000a2009a7308 */ /* 0x000ea20000000800 */
[----:B------:R-:W-:Y:S01]  /*7b50*/  FADD.FTZ R196, R191, R196 ;  /* 0x000000c4bfc47221 */ /* 0x000fe20000010000 */
        /* <DEDUP_REMOVED lines=8> */
[----:B------:R-:W-:Y:S01]  /*7be0*/  UMOV UR10, UR6 ;  /* 0x00000006000a7c82 */ /* 0x000fe20008000000 */
[----:B------:R-:W-:Y:S01]  /*7bf0*/  UMOV UR11, 0x40000040 ;  /* 0x40000040000b7882 */ /* 0x000fe20000000000 */
[----:B------:R-:W-:Y:S02]  /*7c00*/  WARPGROUP.DEPBAR.LE gsb0, 0x0 ;  /* 0x00008000000079c5 */ /* 0x000fe40000010000 */
[----:B------:R-:W1:Y:S01]  /*7c10*/  MUFU.EX2 R152, R156 ;  /* 0x0000009c00987308 */ /* 0x000e620000000800 */
[----:B------:R-:W-:Y:S01]  /*7c20*/  F2FP.F16.F32.PACK_AB R153, R198, R199 ;  /* 0x000000c7c699723e */ /* 0x000fe200000000ff */
[----:B------:R-:W-:Y:S01]  /*7c30*/  FADD.FTZ R199, R199, R196 ;  /* 0x000000c4c7c77221 */ /* 0x000fe20000010000 */
[----:B------:R-:W-:-:S03]  /*7c40*/  F2FP.F16.F32.PACK_AB R155, R194, R195 ;  /* 0x000000c3c29b723e */ /* 0x000fc600000000ff */
[----:B------:R-:W-:Y:S02]  /*7c50*/  FADD.FTZ R198, R198, R199 ;  /* 0x000000c7c6c67221 */ /* 0x000fe40000010000 */
[----:B------:R-:W2:Y:S02]  /*7c60*/  MUFU.EX2 R154, R158 ;  /* 0x0000009e009a7308 */ /* 0x000ea40000000800 */
        /* <DEDUP_REMOVED lines=8> */
[----:B------:R-:W-:Y:S03]  /*7cf0*/  HGMMA.64x256x16.F32 R24, R152, gdesc[UR8].tnspB, R24, gsb0 ;  /* 0x43e0000898187df0 */ /* 0x000fe60008000818 */
[----:B------:R-:W-:Y:S02]  /*7d00*/  WARPGROUP.DEPBAR.LE gsb0, 0x0 ;  /* 0x00008000000079c5 */ /* 0x000fe40000010000 */
[----:B------:R1:W-:Y:S02]  /*7d10*/  @!P1 SYNCS.ARRIVE.TRANS64.RED.A1T0 RZ, [R12+URZ], RZ ;  /* 0x000000ff0cff99a7 */ /* 0x0003e4000810043f */
[----:B-1----:R-:W-:Y:S01]  /*7d20*/  FADD.FTZ R12, R194, R195 ;  /* 0x000000c3c20c7221 */ /* 0x002fe20000010000 */
[----:B0-----:R-:W-:Y:S06]  /*7d30*/  @P2 BRA `(.L_x_14394) ;  /* 0xffffffcc00f02947 */ /* 0x001fec000383ffff */
.L_x_14385:
[----:B------:R-:W-:-:S13]  /*7d40*/  ISETP.GE.AND P2, PT, R212, R205, PT ;  /* 0x000000cdd400720c */ /* 0x000fda0003f46270 */
[----:B------:R-:W-:Y:S05]  /*7d50*/  @!P2 BRA `(.L_x_14395) ;  /* 0x00000028004ca947 */ /* 0x000fea0003800000 */
[----:B------:R-:W-:Y:S01]  /*7d60*/  IMAD.MOV.U32 R21, RZ, RZ, R169 ;  /* 0x000000ffff157224 */ /* 0x000fe200078e00a9 */
[----:B------:R-:W-:Y:S01]  /*7d70*/  ULDC UR4, c[0x0][0xad0] ;  /* 0x0002b40000047ab9 */ /* 0x000fe20000000800 */
[----:B------:R-:W-:-:S07]  /*7d80*/  IMAD.MOV.U32 R203, RZ, RZ, R20 ;  /* 0x000000ffffcb7224 */ /* 0x000fce00078e0014 */
.L_x_14404:
[----:B------:R-:W-:-:S04]  /*7d90*/  UIADD3 UR36, UR36, 0x1, URZ ;  /* 0x0000000124247890 */ /* 0x000fc8000fffe03f */
[----:B------:R-:W-:-:S04]  /*7da0*/  UISETP.NE.AND UP0, UPT, UR36, 0x2, UPT ;  /* 0x000000022400788c */ /* 0x000fc8000bf05270 */
[----:B------:R-:W-:Y:S02]  /*7db0*/  USEL UR5, URZ, 0x1, UP0 ;  /* 0x000000013f057887 */ /* 0x000fe40008000000 */
[----:B------:R-:W-:Y:S02]  /*7dc0*/  USEL UR36, UR36, URZ, UP0 ;  /* 0x0000003f24247287 */ /* 0x000fe40008000000 */
[----:B------:R-:W-:Y:S01]  /*7dd0*/  ULOP3.LUT UR37, UR37, UR5, URZ, 0x3c, !UPT ;  /* 0x0000000525257292 */ /* 0x000fe2000f8e3c3f */
[----:B------:R-:W-:Y:S11]  /*7de0*/  @!P0 BRA `(.L_x_14396) ;  /* 0x0000000000048947 */ /* 0x000ff60003800000 */
[----:B------:R-:W-:Y:S01]  /*7df0*/  BPT.TRAP 0x1 ;  /* 0x000000040000795c */ /* 0x000fe20000300000 */
.L_x_14396:
        /* <DEDUP_REMOVED lines=9> */
.L_x_14397:
[----:B-1----:R-:W-:Y:S05]  /*7e90*/  @P2 BRA `(.L_x_14398) ;  /* 0x0000000000082947 */ /* 0x002fea0003800000 */
[----:B------:R-:W1:Y:S02]  /*7ea0*/  SYNCS.PHASECHK.TRANS64.TRYWAIT P2, [UR5+0x32430], R13 ;  /* 0x0324300dff0075a7 */ /* 0x000e640008040145 */
[----:B-1----:R-:W-:Y:S05]  /*7eb0*/  @!P2 BRA `(.L_x_14399) ;  /* 0x000000f400e4a947 */ /* 0x002fea0003800000 */
.L_x_14398:
        /* <DEDUP_REMOVED lines=31> */
.L_x_14400:
[----:B------:R2:W3:Y:S01]  /*80b0*/  SYNCS.PHASECHK.TRANS64.TRYWAIT P2, [UR5+0x32450], R13 ;  /* 0x0324500dff0075a7 */ /* 0x0004e20008040145 */
[----:B------:R-:W-:Y:S05]  /*80c0*/  @!P0 BRA `(.L_x_14401) ;  /* 0x0000000000048947 */ /* 0x000fea0003800000 */
[----:B------:R-:W-:Y:S01]  /*80d0*/  BPT.TRAP 0x1 ;  /* 0x000000040000795c */ /* 0x000fe20000300000 */
.L_x_14401:
[----:B---3--:R-:W-:Y:S05]  /*80e0*/  @P2 BRA `(.L_x_14402) ;  /* 0x0000000000082947 */ /* 0x008fea0003800000 */
[----:B------:R-:W3:Y:S02]  /*80f0*/  SYNCS.PHASECHK.TRANS64.TRYWAIT P2, [UR5+0x32450], R13 ;  /* 0x0324500dff0075a7 */ /* 0x000ee40008040145 */
[----:B---3--:R-:W-:Y:S05]  /*8100*/  @!P2 BRA `(.L_x_14403) ;  /* 0x000000f40068a947 */ /* 0x008fea0003800000 */
.L_x_14402:
[----:B------:R-:W-:Y:S01]  /*8110*/  R2UR UR52, R10 ;  /* 0x000000000a3472ca */ /* 0x000fe200000e0000 */
[----:B------:R-:W-:Y:S01]  /*8120*/  UIMAD UR6, UR36, 0xc00, UR60 ;  /* 0x00000c00240678a4 */ /* 0x000fe2000f8e023c */
[----:B------:R-:W-:Y:S01]  /*8130*/  R2UR UR53, R11 ;  /* 0x000000000b3572ca */ /* 0x000fe200000e0000 */
[----:B------:R-:W-:Y:S01]  /*8140*/  WARPGROUP.ARRIVE ;  /* 0x00000000000079c5 */ /* 0x000fe20000000000 */
[----:B------:R-:W-:Y:S01]  /*8150*/  UMOV UR55, 0x40000040 ;  /* 0x4000004000377882 */ /* 0x000fe20000000000 */
[----:B------:R-:W-:-:S04]  /*8160*/  UIADD3 UR10, UR6, 0x302, URZ ;  /* 0x00000302060a7890 */ /* 0x000fc8000fffe03f */
[----:B------:R-:W3:Y:S01]  /*8170*/  S2R R216, SR_TID.X ;  /* 0x0000000000d87919 */ /* 0x000ee20000002100 */
[----:B------:R-:W-:Y:S01]  /*8180*/  UMOV UR11, 0x40000040 ;  /* 0x40000040000b7882 */ /* 0x000fe20000000000 */
[----:B------:R-:W-:Y:S01]  /*8190*/  UMOV UR54, UR6 ;  /* 0x0000000600367c82 */ /* 0x000fe20008000000 */
[----:B------:R-:W-:Y:S01]  /*81a0*/  UIADD3 UR14, UR6, 0x304, URZ ;  /* 0x00000304060e7890 */ /* 0x000fe2000fffe03f */
[C---:B------:R-:W-:Y:S01]  /*81b0*/  ISETP.GT.AND P2, PT, R212.reuse, R205, PT ;  /* 0x000000cdd400720c */ /* 0x040fe20003f44270 */
[----:B------:R-:W-:Y:S01]  /*81c0*/  UMOV UR15, 0x40000040 ;  /* 0x40000040000f7882 */ /* 0x000fe20000000000 */
[----:B------:R-:W-:Y:S01]  /*81d0*/  UIADD3 UR18, UR6, 0x306, URZ ;  /* 0x0000030606127890 */ /* 0x000fe2000fffe03f */
[----:B------:R-:W-:Y:S01]  /*81e0*/  VIADD R212, R212, 0xffffffff ;  /* 0xffffffffd4d47836 */ /* 0x000fe20000000000 */
[----:B------:R-:W-:Y:S01]  /*81f0*/  UMOV UR19, 0x40000040 ;  /* 0x4000004000137882 */ /* 0x000fe20000000000 */
        /* <DEDUP_REMOVED lines=18> */
[----:B---3--:R-:W-:Y:S01]  /*8320*/  SHF.R.U32.HI R216, RZ, 0x7, R216 ;  /* 0x00000007ffd87819 */ /* 0x008fe200000116d8 */
        /* <DEDUP_REMOVED lines=162> */
[----:B------:R-:W-:Y:S01]  /*8d50*/  FADD.FTZ R170, -R20, R203 ;  /* 0x000000cb14aa7221 */ /* 0x000fe20000010100 */
[----:B------:R-:W-:Y:S01]  /*8d60*/  FMUL.FTZ R203, R175, UR4 ;  /* 0x00000004afcb7c20 */ /* 0x000fe20008410000 */
[----:B------:R-:W-:Y:S01]  /*8d70*/  FMUL.FTZ R175, R179, UR4 ;  /* 0x00000004b3af7c20 */ /* 0x000fe20008410000 */
[----:B------:R-:W-:Y:S01]  /*8d80*/  FMUL.FTZ R179, R182, UR4 ;  /* 0x00000004b6b37c20 */ /* 0x000fe20008410000 */
[----:B------:R-:W-:Y:S01]  /*8d90*/  MUFU.TANH R183, R183 ;  /* 0x000000b700b77308 */ /* 0x000fe20000002400 */
[----:B------:R-:W-:Y:S01]  /*8da0*/  FMUL.FTZ R182, R190, UR4 ;  /* 0x00000004beb67c20 */ /* 0x000fe20008410000 */
[----:B------:R-:W-:-:S06]  /*8db0*/  FMUL.FTZ R190, R195, UR4 ;  /* 0x00000004c3be7c20 */ /* 0x000fcc0008410000 */
[----:B------:R-:W-:Y:S08]  /*8dc0*/  MUFU.TANH R203, R203 ;  /* 0x000000cb00cb7308 */ /* 0x000ff00000002400 */
[----:B------:R-:W-:Y:S01]  /*8dd0*/  MUFU.TANH R175, R175 ;  /* 0x000000af00af7308 */ /* 0x000fe20000002400 */
[-C--:B0-----:R-:W-:Y:S01]  /*8de0*/  FMUL.FTZ R154, R20, R13.reuse ;  /* 0x0000000d149a7220 */ /* 0x081fe20000410000 */
[----:B------:R-:W-:-:S03]  /*8df0*/  FMUL.FTZ R170, R170, R13 ;  /* 0x0000000daaaa7220 */ /* 0x000fc60000410000 */
        /* <DEDUP_REMOVED lines=28> */
[----:B0-----:R-:W-:Y:S01]  /*8fc0*/  FFMA.FTZ R154, R170, R0, R152 ;  /* 0x00000000aa9a7223 */ /* 0x001fe20000010098 */
[----:B-1----:R-:W-:Y:S01]  /*8fd0*/  FMUL.FTZ R167, R171, UR4 ;  /* 0x00000004aba77c20 */ /* 0x002fe20008410000 */
[----:B------:R-:W-:Y:S01]  /*8fe0*/  FMUL.FTZ R171, R174, UR4 ;  /* 0x00000004aeab7c20 */ /* 0x000fe20008410000 */
[----:B------:R-:W-:Y:S01]  /*8ff0*/  FMUL.FTZ R0, R178, UR4 ;  /* 0x00000004b2007c20 */ /* 0x000fe20008410000 */
[----:B------:R-:W-:Y:S01]  /*9000*/  FMUL.FTZ R174, R186, UR4 ;  /* 0x00000004baae7c20 */ /* 0x000fe20008410000 */
[----:B------:R-:W-:Y:S01]  /*9010*/  FMUL.FTZ R178, R187, UR4 ;  /* 0x00000004bbb27c20 */ /* 0x000fe20008410000 */
[----:B------:R-:W-:Y:S01]  /*9020*/  FMUL.FTZ R186, R191, UR4 ;  /* 0x00000004bfba7c20 */ /* 0x000fe20008410000 */
[----:B------:R-:W-:Y:S01]  /*9030*/  MUFU.TANH R167, R167 ;  /* 0x000000a700a77308 */ /* 0x000fe20000002400 */
[C---:B--2---:R-:W-:Y:S01]  /*9040*/  FADD.FTZ R154, R169.reuse, R154 ;  /* 0x0000009aa99a7221 */ /* 0x044fe20000010000 */
[----:B------:R-:W-:Y:S01]  /*9050*/  F2FP.F16.F32.PACK_AB R152, R169, R152 ;  /* 0x00000098a998723e */ /* 0x000fe200000000ff */
[----:B------:R-:W-:Y:S01]  /*9060*/  FMUL.FTZ R187, R194, UR4 ;  /* 0x00000004c2bb7c20 */ /* 0x000fe20008410000 */
[----:B------:R-:W-:Y:S01]  /*9070*/  FMUL.FTZ R191, R198, UR4 ;  /* 0x00000004c6bf7c20 */ /* 0x000fe20008410000 */
[----:B------:R-:W-:Y:S01]  /*9080*/  FMUL.FTZ R194, R199, UR4 ;  /* 0x00000004c7c27c20 */ /* 0x000fe20008410000 */
        /* <DEDUP_REMOVED lines=19> */
[C---:B0-----:R-:W-:Y:S01]  /*91c0*/  FADD.FTZ R157, R169.reuse, R154 ;  /* 0x0000009aa99d7221 */ /* 0x041fe20000010000 */
[----:B------:R-:W-:Y:S01]  /*91d0*/  F2FP.F16.F32.PACK_AB R154, R169, R153 ;  /* 0x00000099a99a723e */ /* 0x000fe200000000ff */
[-C--:B------:R-:W-:Y:S01]  /*91e0*/  FMUL.FTZ R53, R53, R170.reuse ;  /* 0x000000aa35357220 */ /* 0x080fe20000410000 */
[----:B------:R-:W-:Y:S01]  /*91f0*/  FMNMX.FTZ R153, R193, R21, !PT ;  /* 0x00000015c1997209 */ /* 0x000fe20007810000 */
[-C--:B------:R-:W-:Y:S01]  /*9200*/  FMUL.FTZ R56, R56, R170.reuse ;  /* 0x000000aa38387220 */ /* 0x080fe20000410000 */
[-C--:B------:R-:W-:Y:S01]  /*9210*/  FMUL.FTZ R57, R57, R170.reuse ;  /* 0x000000aa39397220 */ /* 0x080fe20000410000 */
[-C--:B------:R-:W-:Y:S01]  /*9220*/  FMUL.FTZ R60, R60, R170.reuse ;  /* 0x000000aa3c3c7220 */ /* 0x080fe20000410000 */
[----:B------:R-:W-:Y:S01]  /*9230*/  FMNMX.FTZ R153, R155, R153, !PT ;  /* 0x000000999b997209 */ /* 0x000fe20007810000 */
[----:B------:R-:W0:Y:S01]  /*9240*/  MUFU.TANH R179, R179 ;  /* 0x000000b300b37308 */ /* 0x000e220000002400 */
        /* <DEDUP_REMOVED lines=15> */
[----:B------:R-:W4:Y:S01]  /*9340*/  MUFU.TANH R178, R178 ;  /* 0x000000b200b27308 */ /* 0x000f220000002400 */
[-C--:B------:R-:W-:Y:S01]  /*9350*/  FMUL.FTZ R81, R81, R170.reuse ;  /* 0x000000aa51517220 */ /* 0x080fe20000410000 */
[-C--:B------:R-:W-:Y:S01]  /*9360*/  FMUL.FTZ R84, R84, R170.reuse ;  /* 0x000000aa54547220 */ /* 0x080fe20000410000 */
[----:B------:R-:W-:Y:S01]  /*9370*/  FMNMX.FTZ R153, R163, R153, !PT ;  /* 0x00000099a3997209 */ /* 0x000fe20007810000 */
[-C--:B------:R-:W-:Y:S01]  /*9380*/  FMUL.FTZ R85, R85, R170.reuse ;  /* 0x000000aa55557220 */ /* 0x080fe20000410000 */
[-C--:B------:R-:W-:Y:S01]  /*9390*/  FMUL.FTZ R88, R88, R170.reuse ;  /* 0x000000aa58587220 */ /* 0x080fe20000410000 */
[-C--:B------:R-:W-:Y:S01]  /*93a0*/  FMUL.FTZ R89, R89, R170.reuse ;  /* 0x000000aa59597220 */ /* 0x080fe20000410000 */
[----:B------:R-:W-:Y:S01]  /*93b0*/  FMNMX.FTZ R153, R166, R153, !PT ;  /* 0x00000099a6997209 */ /* 0x000fe20007810000 */
[----:B------:R-:W5:Y:S01]  /*93c0*/  MUFU.TANH R182, R182 ;  /* 0x000000b600b67308 */ /* 0x000f620000002400 */
        /* <DEDUP_REMOVED lines=10> */
[----:B-1----:R-:W-:Y:S01]  /*9470*/  FMNMX.FTZ R153, R171, R153, !PT ;  /* 0x00000099ab997209 */ /* 0x002fe20007810000 */
[-C--:B------:R-:W-:Y:S01]  /*9480*/  FMUL.FTZ R105, R105, R170.reuse ;  /* 0x000000aa69697220 */ /* 0x080fe20000410000 */
[-C--:B------:R-:W-:Y:S01]  /*9490*/  FMUL.FTZ R108, R108, R170.reuse ;  /* 0x000000aa6c6c7220 */ /* 0x080fe20000410000 */
[-C--:B------:R-:W-:Y:S01]  /*94a0*/  FMUL.FTZ R109, R109, R170.reuse ;  /* 0x000000aa6d6d7220 */ /* 0x080fe20000410000 */
[----:B------:R-:W-:Y:S01]  /*94b0*/  FMNMX.FTZ R153, R203, R153, !PT ;  /* 0x00000099cb997209 */ /* 0x000fe20007810000 */
[----:B------:R-:W1:Y:S01]  /*94c0*/  MUFU.TANH R187, R187 ;  /* 0x000000bb00bb7308 */ /* 0x000e620000002400 */
[-C--:B------:R-:W-:Y:S01]  /*94d0*/  FMUL.FTZ R112, R112, R170.reuse ;  /* 0x000000aa70707220 */ /* 0x080fe20000410000 */
[-C--:B------:R-:W-:Y:S01]  /*94e0*/  FMUL.FTZ R113, R113, R170.reuse ;  /* 0x000000aa71717220 */ /* 0x080fe20000410000 */
[----:B--2---:R-:W-:Y:S01]  /*94f0*/  FMNMX.FTZ R153, R0, R153, !PT ;  /* 0x0000009900997209 */ /* 0x004fe20007810000 */
[-C--:B------:R-:W-:Y:S01]  /*9500*/  FMUL.FTZ R116, R116, R170.reuse ;  /* 0x000000aa74747220 */ /* 0x080fe20000410000 */
[-C--:B------:R-:W-:Y:S01]  /*9510*/  FMUL.FTZ R117, R117, R170.reuse ;  /* 0x000000aa75757220 */ /* 0x080fe20000410000 */
[-C--:B------:R-:W-:Y:S01]  /*9520*/  FMUL.FTZ R120, R120, R170.reuse ;  /* 0x000000aa78787220 */ /* 0x080fe20000410000 */
[----:B------:R-:W-:Y:S01]  /*9530*/  FMNMX.FTZ R153, R175, R153, !PT ;  /* 0x00000099af997209 */ /* 0x000fe20007810000 */
[----:B------:R-:W2:Y:S01]  /*9540*/  MUFU.TANH R190, R190 ;  /* 0x000000be00be7308 */ /* 0x000ea20000002400 */
[-C--:B------:R-:W-:Y:S01]  /*9550*/  FMUL.FTZ R121, R121, R170.reuse ;  /* 0x000000aa79797220 */ /* 0x080fe20000410000 */
[-C--:B------:R-:W-:Y:S01]  /*9560*/  FMUL.FTZ R124, R124, R170.reuse ;  /* 0x000000aa7c7c7220 */ /* 0x080fe20000410000 */
[----:B0-----:R-:W-:Y:S01]  /*9570*/  FMNMX.FTZ R153, R179, R153, !PT ;  /* 0x00000099b3997209 */ /* 0x001fe20007810000 */
[-C--:B------:R-:W-:Y:S01]  /*9580*/  FMUL.FTZ R125, R125, R170.reuse ;  /* 0x000000aa7d7d7220 */ /* 0x080fe20000410000 */
[-C--:B------:R-:W-:Y:S01]  /*9590*/  FMUL.FTZ R128, R128, R170.reuse ;  /* 0x000000aa80807220 */ /* 0x080fe20000410000 */
[-C--:B------:R-:W-:Y:S01]  /*95a0*/  FMUL.FTZ R129, R129, R170.reuse ;  /* 0x000000aa81817220 */ /* 0x080fe20000410000 */
[----:B------:R-:W-:Y:S01]  /*95b0*/  FMNMX.FTZ R153, R183, R153, !PT ;  /* 0x00000099b7997209 */ /* 0x000fe20007810000 */
[----:B------:R-:W0:Y:S01]  /*95c0*/  MUFU.TANH R191, R191 ;  /* 0x000000bf00bf7308 */ /* 0x000e220000002400 */
[-C--:B------:R-:W-:Y:S01]  /*95d0*/  FMUL.FTZ R132, R132, R170.reuse ;  /* 0x000000aa84847220 */ /* 0x080fe20000410000 */
[-C--:B------:R-:W-:Y:S01]  /*95e0*/  FMUL.FTZ R133, R133, R170.reuse ;  /* 0x000000aa85857220 */ /* 0x080fe20000410000 */
[----:B---3--:R-:W-:Y:S01]  /*95f0*/  FMNMX.FTZ R153, R174, R153, !PT ;  /* 0x00000099ae997209 */ /* 0x008fe20007810000 */
[-C--:B------:R-:W-:Y:S01]  /*9600*/  FMUL.FTZ R136, R136, R170.reuse ;  /* 0x000000aa88887220 */ /* 0x080fe20000410000 */
[-C--:B------:R-:W-:Y:S01]  /*9610*/  FMUL.FTZ R137, R137, R170.reuse ;  /* 0x000000aa89897220 */ /* 0x080fe20000410000 */
[-C--:B------:R-:W-:Y:S01]  /*9620*/  FMUL.FTZ R140, R140, R170.reuse ;  /* 0x000000aa8c8c7220 */ /* 0x080fe20000410000 */
[----:B----4-:R-:W-:Y:S01]  /*9630*/  FMNMX.FTZ R153, R178, R153, !PT ;  /* 0x00000099b2997209 */ /* 0x010fe20007810000 */
[----:B------:R-:W3:Y:S01]  /*9640*/  MUFU.TANH R194, R194 ;  /* 0x000000c200c27308 */ /* 0x000ee20000002400 */
[-C--:B------:R-:W-:Y:S01]  /*9650*/  FMUL.FTZ R141, R141, R170.reuse ;  /* 0x000000aa8d8d7220 */ /* 0x080fe20000410000 */
[-C--:B------:R-:W-:Y:S01]  /*9660*/  FMUL.FTZ R144, R144, R170.reuse ;  /* 0x000000aa90907220 */ /* 0x080fe20000410000 */
[----:B-----5:R-:W-:Y:S01]  /*9670*/  FMNMX.FTZ R153, R182, R153, !PT ;  /* 0x00000099b6997209 */ /* 0x020fe20007810000 */
[-C--:B------:R-:W-:Y:S01]  /*9680*/  FMUL.FTZ R145, R145, R170.reuse ;  /* 0x000000aa91917220 */ /* 0x080fe20000410000 */
[-C--:B------:R-:W-:Y:S01]  /*9690*/  FMUL.FTZ R148, R148, R170.reuse ;  /* 0x000000aa94947220 */ /* 0x080fe20000410000 */
[----:B------:R-:W-:Y:S01]  /*96a0*/  FMUL.FTZ R149, R149, R170 ;  /* 0x000000aa95957220 */ /* 0x000fe20000410000 */
[----:B------:R-:W-:Y:S01]  /*96b0*/  FMNMX.FTZ R153, R186, R153, !PT ;  /* 0x00000099ba997209 */ /* 0x000fe20007810000 */
[----:B------:R-:W-:Y:S01]  /*96c0*/  MUFU.EX2 R161, R161 ;  /* 0x000000a100a17308 */ /* 0x000fe20000000800 */
[----:B------:R-:W-:-:S02]  /*96d0*/  IADD3 R170, -R216, 0xb, RZ ;  /* 0x0000000bd8aa7810 */ /* 0x000fc40007ffe1ff */
[----:B-1----:R-:W-:-:S04]  /*96e0*/  FMNMX.FTZ R153, R187, R153, !PT ;  /* 0x00000099bb997209 */ /* 0x002fc80007810000 */
[----:B--2---:R-:W-:Y:S01]  /*96f0*/  FMNMX.FTZ R153, R190, R153, !PT ;  /* 0x00000099be997209 */ /* 0x004fe20007810000 */
[----:B------:R-:W-:Y:S03]  /*9700*/  MUFU.EX2 R168, R168 ;  /* 0x000000a800a87308 */ /* 0x000fe60000000800 */
[----:B0-----:R-:W-:-:S04]  /*9710*/  FMNMX.FTZ R153, R191, R153, !PT ;  /* 0x00000099bf997209 */ /* 0x001fc80007810000 */
[----:B---3--:R-:W-:Y:S01]  /*9720*/  FMNMX.FTZ R153, R194, R153, !PT ;  /* 0x00000099c2997209 */ /* 0x008fe20007810000 */
[----:B------:R-:W-:Y:S04]  /*9730*/  MUFU.EX2 R164, R164 ;  /* 0x000000a400a47308 */ /* 0x000fe80000000800 */
[----:B------:R-:W0:Y:S04]  /*9740*/  SHFL.BFLY PT, R169, R153, 0x2, 0x1f ;  /* 0x0c401f0099a97f89 */ /* 0x000e2800000e0000 */
        /* <DEDUP_REMOVED lines=22> */
[----:B------:R-:W-:-:S05]  /*98b0*/  FFMA.FTZ R194, R194, R13, -R198 ;  /* 0x0000000dc2c27223 */ /* 0x000fca00000108c6 */
[----:B------:R-:W-:Y:S01]  /*98c0*/  MUFU.EX2 R193, R193 ;  /* 0x000000c100c17308 */ /* 0x000fe20000000800 */
[----:B0-----:R-:W-:-:S04]  /*98d0*/  IMAD.U32 R21, RZ, RZ, UR5 ;  /* 0x00000005ff157e24 */ /* 0x001fc8000f8e00ff */
[C---:B------:R-:W-:Y:S02]  /*98e0*/  @!P1 VIADD R153, R21.reuse, 0x32440 ;  /* 0x0003244015999836 */ /* 0x040fe40000000000 */
[----:B------:R-:W-:Y:S01]  /*98f0*/  @!P1 VIADD R21, R21, 0x32460 ;  /* 0x0003246015159836 */ /* 0x000fe20000000000 */
[----:B------:R-:W0:Y:S01]  /*9900*/  MUFU.EX2 R199, R199 ;  /* 0x000000c700c77308 */ /* 0x000e220000000800 */
[-C--:B-1----:R-:W-:Y:S01]  /*9910*/  FMUL.FTZ R26, R26, R195.reuse ;  /* 0x000000c31a1a7220 */ /* 0x082fe20000410000 */
[----:B------:R-:W-:Y:S01]  /*9920*/  @!P1 PRMT R153, RZ, 0x654, R153 ;  /* 0x00000654ff999816 */ /* 0x000fe20000000099 */
[----:B------:R1:W-:Y:S06]  /*9930*/  BAR.ARV R170, 0x100 ;  /* 0x000400aa0000751d */ /* 0x0003ec0000002000 */
[----:B------:R2:W-:Y:S01]  /*9940*/  @!P1 SYNCS.ARRIVE.TRANS64.RED.A1T0 RZ, [R153+URZ], RZ ;  /* 0x000000ff99ff99a7 */ /* 0x0005e2000810043f */
[----:B------:R-:W-:Y:S01]  /*9950*/  MUFU.EX2 R197, R197 ;  /* 0x000000c500c57308 */ /* 0x000fe20000000800 */
[-C--:B------:R-:W-:Y:S01]  /*9960*/  FMUL.FTZ R27, R27, R195.reuse ;  /* 0x000000c31b1b7220 */ /* 0x080fe20000410000 */
[-C--:B------:R-:W-:Y:S01]  /*9970*/  FMUL.FTZ R30, R30, R195.reuse ;  /* 0x000000c31e1e7220 */ /* 0x080fe20000410000 */
[-C--:B------:R-:W-:Y:S01]  /*9980*/  FMUL.FTZ R31, R31, R195.reuse ;  /* 0x000000c31f1f7220 */ /* 0x080fe20000410000 */
[-C--:B------:R-:W-:Y:S01]  /*9990*/  FMUL.FTZ R34, R34, R195.reuse ;  /* 0x000000c322227220 */ /* 0x080fe20000410000 */
[-C--:B------:R-:W-:Y:S01]  /*99a0*/  FMUL.FTZ R35, R35, R195.reuse ;  /* 0x000000c323237220 */ /* 0x080fe20000410000 */
[-C--:B------:R-:W-:Y:S01]  /*99b0*/  FMUL.FTZ R38, R38, R195.reuse ;  /* 0x000000c326267220 */ /* 0x080fe20000410000 */
[----:B--2---:R-:W-:Y:S01]  /*99c0*/  VIADD R153, R216, 0x8 ;  /* 0x00000008d8997836 */ /* 0x004fe20000000000 */
[----:B------:R-:W2:Y:S01]  /*99d0*/  MUFU.EX2 R214, R214 ;  /* 0x000000d600d67308 */ /* 0x000ea20000000800 */
        /* <DEDUP_REMOVED lines=59> */
[----:B------:R-:W0:Y:S01]  /*9d90*/  MUFU.EX2 R216, R160 ;  /* 0x000000a000d87308 */ /* 0x000e220000000800 */
[----:B--2---:R-:W-:Y:S01]  /*9da0*/  F2FP.F16.F32.PACK_AB R155, R214, R197 ;  /* 0x000000c5d69b723e */ /* 0x004fe200000000ff */
[----:B------:R-:W-:Y:S01]  /*9db0*/  FFMA.FTZ R193, R195, R12, R193 ;  /* 0x0000000cc3c17223 */ /* 0x000fe200000100c1 */
[----:B------:R-:W-:Y:S01]  /*9dc0*/  FFMA.FTZ R12, R167, R13, -R198 ;  /* 0x0000000da70c7223 */ /* 0x000fe200000108c6 */
[----:B------:R-:W-:Y:S01]  /*9dd0*/  @!P1 PRMT R21, RZ, 0x654, R21 ;  /* 0x00000654ff159816 */ /* 0x000fe20000000015 */
[----:B------:R-:W-:Y:S01]  /*9de0*/  WARPGROUP.ARRIVE ;  /* 0x00000000000079c5 */ /* 0x000fe20000000000 */
[----:B------:R-:W-:-:S02]  /*9df0*/  FADD.FTZ R193, R199, R193 ;  /* 0x000000c1c7c17221 */ /* 0x000fc40000010000 */
[----:B------:R2:W-:Y:S02]  /*9e00*/  MUFU.EX2 R160, R165 ;  /* 0x000000a500a07308 */ /* 0x0005e40000000800 */
[----:B------:R-:W-:Y:S01]  /*9e10*/  FADD.FTZ R193, R197, R193 ;  /* 0x000000c1c5c17221 */ /* 0x000fe20000010000 */
[----:B------:R-:W-:Y:S01]  /*9e20*/  HGMMA.64x256x16.F32 R24, R152, gdesc[UR8].tnspB, R24, gsb0 ;  /* 0x43e0000898187df0 */ /* 0x000fe20008000818 */
[----:B------:R-:W-:Y:S01]  /*9e30*/  UIADD3 UR10, UR6, 0x80, URZ ;  /* 0x00000080060a7890 */ /* 0x000fe2000fffe03f */
[----:B------:R-:W-:Y:S01]  /*9e40*/  UMOV UR11, 0x40000040 ;  /* 0x40000040000b7882 */ /* 0x000fe20000000000 */
[----:B------:R-:W-:Y:S02]  /*9e50*/  FADD.FTZ R214, R214, R193 ;  /* 0x000000c1d6d67221 */ /* 0x000fe40000010000 */
[----:B------:R-:W-:Y:S01]  /*9e60*/  MUFU.EX2 R12, R12 ;  /* 0x0000000c000c7308 */ /* 0x000fe20000000800 */
[----:B--2---:R-:W-:Y:S01]  /*9e70*/  FFMA.FTZ R165, R163, R13, -R198 ;  /* 0x0000000da3a57223 */ /* 0x004fe200000108c6 */
[----:B0-----:R-:W-:-:S04]  /*9e80*/  FADD.FTZ R157, R216, R157 ;  /* 0x0000009dd89d7221 */ /* 0x001fc80000010000 */
[----:B------:R-:W-:Y:S02]  /*9e90*/  FADD.FTZ R163, R161, R157 ;  /* 0x0000009da1a37221 */ /* 0x000fe40000010000 */
        /* <DEDUP_REMOVED lines=15> */
[----:B------:R0:W2:Y:S01]  /*9f90*/  MUFU.EX2 R155, R156 ;  /* 0x0000009c009b7308 */ /* 0x0000a20000000800 */
[----:B------:R-:W-:-:S07]  /*9fa0*/  F2FP.F16.F32.PACK_AB R166, R181, R180 ;  /* 0x000000b4b5a6723e */ /* 0x000fce00000000ff */
[----:B------:R-:W3:Y:S01]  /*9fb0*/  MUFU.EX2 R153, R153 ;  /* 0x0000009900997308 */ /* 0x000ee20000000800 */
[----:B0-----:R-:W-:-:S07]  /*9fc0*/  F2FP.F16.F32.PACK_AB R156, R161, R216 ;  /* 0x000000d8a19c723e */ /* 0x001fce00000000ff */
[----:B------:R-:W0:Y:S01]  /*9fd0*/  MUFU.EX2 R154, R154 ;  /* 0x0000009a009a7308 */ /* 0x000e220000000800 */
[----:B--2---:R-:W-:Y:S01]  /*9fe0*/  F2FP.F16.F32.PACK_AB R158, R160, R155 ;  /* 0x0000009ba09e723e */ /* 0x004fe200000000ff */
[----:B------:R-:W-:-:S04]  /*9ff0*/  FADD.FTZ R155, R155, R163 ;  /* 0x000000a39b9b7221 */ /* 0x000fc80000010000 */
[----:B------:R-:W-:Y:S01]  /*a000*/  FADD.FTZ R155, R160, R155 ;  /* 0x0000009ba09b7221 */ /* 0x000fe20000010000 */
[----:B------:R-:W-:Y:S01]  /*a010*/  F2FP.F16.F32.PACK_AB R160, R164, R168 ;  /* 0x000000a8a4a0723e */ /* 0x000fe200000000ff */
[----:B------:R-:W2:Y:S01]  /*a020*/  MUFU.EX2 R152, R152 ;  /* 0x0000009800987308 */ /* 0x000ea20000000800 */
[----:B---3--:R-:W-:Y:S01]  /*a030*/  FADD.FTZ R214, R153, R214 ;  /* 0x000000d699d67221 */ /* 0x008fe20000010000 */
[----:B------:R-:W-:-:S04]  /*a040*/  FADD.FTZ R155, R168, R155 ;  /* 0x0000009ba89b7221 */ /* 0x000fc80000010000 */
[----:B------:R-:W-:Y:S01]  /*a050*/  FADD.FTZ R155, R164, R155 ;  /* 0x0000009ba49b7221 */ /* 0x000fe20000010000 */
[----:B------:R-:W-:Y:S02]  /*a060*/  F2FP.F16.F32.PACK_AB R164, R177, R176 ;  /* 0x000000b0b1a4723e */ /* 0x000fe400000000ff */
[C---:B0-----:R-:W-:Y:S01]  /*a070*/  F2FP.F16.F32.PACK_AB R157, R154.reuse, R153 ;  /* 0x000000999a9d723e */ /* 0x041fe200000000ff */
[----:B------:R-:W-:Y:S01]  /*a080*/  FADD.FTZ R153, R154, R214 ;  /* 0x000000d69a997221 */ /* 0x000fe20000010000 */
[----:B------:R-:W-:-:S03]  /*a090*/  F2FP.F16.F32.PACK_AB R154, R189, R188 ;  /* 0x000000bcbd9a723e */ /* 0x000fc600000000ff */
[----:B------:R-:W-:Y:S01]  /*a0a0*/  FADD.FTZ R153, R165, R153 ;  /* 0x00000099a5997221 */ /* 0x000fe20000010000 */
[----:B--2---:R-:W-:-:S03]  /*a0b0*/  F2FP.F16.F32.PACK_AB R159, R152, R165 ;  /* 0x000000a5989f723e */ /* 0x004fc600000000ff */
[----:B------:R-:W-:Y:S01]  /*a0c0*/  FADD.FTZ R153, R152, R153 ;  /* 0x0000009998997221 */ /* 0x000fe20000010000 */
[----:B------:R-:W-:Y:S01]  /*a0d0*/  F2FP.F16.F32.PACK_AB R152, R185, R184 ;  /* 0x000000b8b998723e */ /* 0x000fe200000000ff */
        /* <DEDUP_REMOVED lines=8> */
[----:B------:R-:W-:Y:S01]  /*a160*/  F2FP.F16.F32.PACK_AB R162, R173, R172 ;  /* 0x000000acada2723e */ /* 0x000fe200000000ff */
[----:B------:R-:W-:Y:S01]  /*a170*/  FFMA.FTZ R159, R179, R13, -R198 ;  /* 0x0000000db39f7223 */ /* 0x000fe200000108c6 */
[----:B------:R-:W-:Y:S01]  /*a180*/  FADD.FTZ R172, R172, R155 ;  /* 0x0000009bacac7221 */ /* 0x000fe20000010000 */
[----:B------:R-:W0:Y:S01]  /*a190*/  MUFU.EX2 R157, R157 ;  /* 0x0000009d009d7308 */ /* 0x000e220000000800 */
[----:B------:R-:W-:-:S02]  /*a1a0*/  IMAD.MOV.U32 R203, RZ, RZ, R20 ;  /* 0x000000ffffcb7224 */ /* 0x000fc400078e0014 */
[----:B------:R-:W-:-:S04]  /*a1b0*/  FADD.FTZ R172, R173, R172 ;  /* 0x000000acadac7221 */ /* 0x000fc80000010000 */
[----:B------:R-:W-:Y:S01]  /*a1c0*/  FADD.FTZ R172, R176, R172 ;  /* 0x000000acb0ac7221 */ /* 0x000fe20000010000 */
[----:B------:R-:W2:Y:S03]  /*a1d0*/  MUFU.EX2 R156, R156 ;  /* 0x0000009c009c7308 */ /* 0x000ea60000000800 */
[----:B------:R-:W-:-:S04]  /*a1e0*/  FADD.FTZ R172, R177, R172 ;  /* 0x000000acb1ac7221 */ /* 0x000fc80000010000 */
[----:B------:R-:W-:Y:S01]  /*a1f0*/  FADD.FTZ R172, R180, R172 ;  /* 0x000000acb4ac7221 */ /* 0x000fe20000010000 */
[----:B------:R-:W3:Y:S01]  /*a200*/  MUFU.EX2 R158, R158 ;  /* 0x0000009e009e7308 */ /* 0x000ee20000000800 */
[----:B0-----:R-:W-:Y:S01]  /*a210*/  F2FP.F16.F32.PACK_AB R161, R12, R157 ;  /* 0x0000009d0ca1723e */ /* 0x001fe200000000ff */
[----:B------:R-:W-:Y:S01]  /*a220*/  FADD.FTZ R157, R157, R153 ;  /* 0x000000999d9d7221 */ /* 0x000fe20000010000 */
[----:B------:R-:W-:-:S03]  /*a230*/  FADD.FTZ R172, R181, R172 ;  /* 0x000000acb5ac7221 */ /* 0x000fc60000010000 */
[----:B------:R-:W-:Y:S01]  /*a240*/  FADD.FTZ R157, R12, R157 ;  /* 0x0000009d0c9d7221 */ /* 0x000fe20000010000 */
[----:B------:R-:W-:Y:S01]  /*a250*/  FADD.FTZ R172, R184, R172 ;  /* 0x000000acb8ac7221 */ /* 0x000fe20000010000 */
[----:B------:R-:W-:Y:S02]  /*a260*/  MUFU.EX2 R159, R159 ;  /* 0x0000009f009f7308 */ /* 0x000fe40000000800 */
[----:B--2---:R-:W-:Y:S01]  /*a270*/  FADD.FTZ R157, R156, R157 ;  /* 0x0000009d9c9d7221 */ /* 0x004fe20000010000 */
[----:B------:R-:W-:-:S04]  /*a280*/  FADD.FTZ R172, R185, R172 ;  /* 0x000000acb9ac7221 */ /* 0x000fc80000010000 */
[----:B------:R-:W-:Y:S01]  /*a290*/  FADD.FTZ R172, R188, R172 ;  /* 0x000000acbcac7221 */ /* 0x000fe20000010000 */
[C---:B---3--:R-:W-:Y:S01]  /*a2a0*/  F2FP.F16.F32.PACK_AB R163, R158.reuse, R156 ;  /* 0x0000009c9ea3723e */ /* 0x048fe200000000ff */
[----:B------:R-:W-:Y:S02]  /*a2b0*/  FADD.FTZ R157, R158, R157 ;  /* 0x0000009d9e9d7221 */ /* 0x000fe40000010000 */
[----:B------:R-:W-:Y:S01]  /*a2c0*/  FADD.FTZ R189, R189, R172 ;  /* 0x000000acbdbd7221 */ /* 0x000fe20000010000 */
[----:B------:R-:W-:-:S03]  /*a2d0*/  WARPGROUP.ARRIVE ;  /* 0x00000000000079c5 */ /* 0x000fc60000000000 */
[----:B------:R-:W-:-:S03]  /*a2e0*/  FADD.FTZ R189, R192, R189 ;  /* 0x000000bdc0bd7221 */ /* 0x000fc60000010000 */
[----:B------:R-:W-:Y:S01]  /*a2f0*/  HGMMA.64x256x16.F32 R24, R160, gdesc[UR8].tnspB, R24, gsb0 ;  /* 0x43e00008a0187df0 */ /* 0x000fe20008000818 */
[----:B------:R-:W-:Y:S01]  /*a300*/  UIADD3 UR10, UR6, 0x180, URZ ;  /* 0x00000180060a7890 */ /* 0x000fe2000fffe03f */
[----:B------:R-:W-:Y:S01]  /*a310*/  FADD.FTZ R189, R204, R189 ;  /* 0x000000bdccbd7221 */ /* 0x000fe20000010000 */
[----:B------:R-:W-:Y:S01]  /*a320*/  UMOV UR11, 0x40000040 ;  /* 0x40000040000b7882 */ /* 0x000fe20000000000 */
[----:B------:R-:W-:Y:S02]  /*a330*/  WARPGROUP.DEPBAR.LE gsb0, 0x0 ;  /* 0x00008000000079c5 */ /* 0x000fe40000010000 */
[-CC-:B------:R-:W-:Y:S01]  /*a340*/  FFMA.FTZ R160, R0, R13.reuse, -R198.reuse ;  /* 0x0000000d00a07223 */ /* 0x180fe200000108c6 */
[-CC-:B------:R-:W-:Y:S01]  /*a350*/  FFMA.FTZ R0, R175, R13.reuse, -R198.reuse ;  /* 0x0000000daf007223 */ /* 0x180fe200000108c6 */
[-CC-:B------:R-:W-:Y:S01]  /*a360*/  FFMA.FTZ R161, R183, R13.reuse, -R198.reuse ;  /* 0x0000000db7a17223 */ /* 0x180fe200000108c6 */
[-CC-:B------:R-:W-:Y:S01]  /*a370*/  FFMA.FTZ R162, R174, R13.reuse, -R198.reuse ;  /* 0x0000000daea27223 */ /* 0x180fe200000108c6 */
[----:B------:R-:W-:-:S02]  /*a380*/  FFMA.FTZ R163, R178, R13, -R198 ;  /* 0x0000000db2a37223 */ /* 0x000fc400000108c6 */
[----:B------:R-:W-:Y:S08]  /*a390*/  MUFU.EX2 R160, R160 ;  /* 0x000000a000a07308 */ /* 0x000ff00000000800 */
[----:B------:R-:W0:Y:S08]  /*a3a0*/  MUFU.EX2 R0, R0 ;  /* 0x0000000000007308 */ /* 0x000e300000000800 */
[----:B------:R-:W2:Y:S08]  /*a3b0*/  MUFU.EX2 R161, R161 ;  /* 0x000000a100a17308 */ /* 0x000eb00000000800 */
[----:B------:R-:W3:Y:S01]  /*a3c0*/  MUFU.EX2 R162, R162 ;  /* 0x000000a200a27308 */ /* 0x000ee20000000800 */
[----:B0-----:R-:W-:Y:S01]  /*a3d0*/  F2FP.F16.F32.PACK_AB R165, R0, R160 ;  /* 0x000000a000a5723e */ /* 0x001fe200000000ff */
[----:B------:R-:W-:-:S04]  /*a3e0*/  FADD.FTZ R160, R160, R157 ;  /* 0x0000009da0a07221 */ /* 0x000fc80000010000 */
[----:B------:R-:W-:Y:S01]  /*a3f0*/  FADD.FTZ R160, R0, R160 ;  /* 0x000000a000a07221 */ /* 0x000fe20000010000 */
[----:B------:R-:W-:Y:S01]  /*a400*/  FADD.FTZ R0, R196, R189 ;  /* 0x000000bdc4007221 */ /* 0x000fe20000010000 */
[----:B------:R-:W0:Y:S01]  /*a410*/  MUFU.EX2 R163, R163 ;  /* 0x000000a300a37308 */ /* 0x000e220000000800 */
[----:B--2---:R-:W-:Y:S01]  /*a420*/  F2FP.F16.F32.PACK_AB R167, R161, R159 ;  /* 0x0000009fa1a7723e */ /* 0x004fe200000000ff */
[----:B------:R-:W-:Y:S01]  /*a430*/  FADD.FTZ R160, R159, R160 ;  /* 0x000000a09fa07221 */ /* 0x000fe20000010000 */
[----:B------:R-:W-:Y:S02]  /*a440*/  FADD.FTZ R0, R215, R0 ;  /* 0x00000000d7007221 */ /* 0x000fe40000010000 */
[----:B------:R-:W-:Y:S01]  /*a450*/  WARPGROUP.ARRIVE ;  /* 0x00000000000079c5 */ /* 0x000fe20000000000 */
[----:B------:R-:W-:-:S04]  /*a460*/  FADD.FTZ R160, R161, R160 ;  /* 0x000000a0a1a07221 */ /* 0x000fc80000010000 */
[----:B---3--:R-:W-:Y:S01]  /*a470*/  FADD.FTZ R160, R162, R160 ;  /* 0x000000a0a2a07221 */ /* 0x008fe20000010000 */
[----:B------:R-:W-:Y:S01]  /*a480*/  HGMMA.64x256x16.F32 R24, R164, gdesc[UR8].tnspB, R24, gsb0 ;  /* 0x43e00008a4187df0 */ /* 0x000fe20008000818 */
[----:B------:R-:W-:Y:S01]  /*a490*/  UIADD3 UR10, UR6, 0x200, URZ ;  /* 0x00000200060a7890 */ /* 0x000fe2000fffe03f */
[----:B------:R-:W-:Y:S01]  /*a4a0*/  UMOV UR11, 0x40000040 ;  /* 0x40000040000b7882 */ /* 0x000fe20000000000 */
[----:B------:R-:W-:Y:S01]  /*a4b0*/  UIADD3 UR6, UR6, 0x280, URZ ;  /* 0x0000028006067890 */ /* 0x000fe2000fffe03f */
[C---:B0-----:R-:W-:Y:S01]  /*a4c0*/  F2FP.F16.F32.PACK_AB R153, R163.reuse, R162 ;  /* 0x000000a2a399723e */ /* 0x041fe200000000ff */
[----:B------:R-:W-:Y:S01]  /*a4d0*/  FADD.FTZ R160, R163, R160 ;  /* 0x000000a0a3a07221 */ /* 0x000fe20000010000 */
[----:B------:R-:W-:Y:S02]  /*a4e0*/  WARPGROUP.DEPBAR.LE gsb0, 0x0 ;  /* 0x00008000000079c5 */ /* 0x000fe40000010000 */
[-CC-:B------:R-:W-:Y:S01]  /*a4f0*/  FFMA.FTZ R164, R182, R13.reuse, -R198.reuse ;  /* 0x0000000db6a47223 */ /* 0x180fe200000108c6 */
[----:B------:R-:W-:-:S05]  /*a500*/  FFMA.FTZ R165, R186, R13, -R198 ;  /* 0x0000000dbaa57223 */ /* 0x000fca00000108c6 */
[----:B------:R-:W0:Y:S08]  /*a510*/  MUFU.EX2 R164, R164 ;  /* 0x000000a400a47308 */ /* 0x000e300000000800 */
[----:B------:R-:W2:Y:S01]  /*a520*/  MUFU.EX2 R165, R165 ;  /* 0x000000a500a57308 */ /* 0x000ea20000000800 */
[----:B0-----:R-:W-:Y:S01]  /*a530*/  FADD.FTZ R160, R164, R160 ;  /* 0x000000a0a4a07221 */ /* 0x001fe20000010000 */
[----:B--2---:R-:W-:-:S03]  /*a540*/  F2FP.F16.F32.PACK_AB R155, R165, R164 ;  /* 0x000000a4a59b723e */ /* 0x004fc600000000ff */
[----:B------:R-:W-:Y:S01]  /*a550*/  FADD.FTZ R160, R165, R160 ;  /* 0x000000a0a5a07221 */ /* 0x000fe20000010000 */
[----:B------:R-:W-:-:S06]  /*a560*/  WARPGROUP.ARRIVE ;  /* 0x00000000000079c5 */ /* 0x000fcc0000000000 */
[----:B------:R-:W-:Y:S01]  /*a570*/  HGMMA.64x256x16.F32 R24, R152, gdesc[UR8].tnspB, R24, gsb0 ;  /* 0x43e0000898187df0 */ /* 0x000fe20008000818 */
[----:B------:R-:W-:Y:S01]  /*a580*/  UMOV UR10, UR6 ;  /* 0x00000006000a7c82 */ /* 0x000fe20008000000 */
[----:B------:R-:W-:Y:S01]  /*a590*/  UMOV UR11, 0x40000040 ;  /* 0x40000040000b7882 */ /* 0x000fe20000000000 */
[----:B------:R-:W-:Y:S02]  /*a5a0*/  WARPGROUP.DEPBAR.LE gsb0, 0x0 ;  /* 0x00008000000079c5 */ /* 0x000fe40000010000 */
[----:B------:R-:W-:Y:S02]  /*a5b0*/  F2FP.F16.F32.PACK_AB R152, R204, R192 ;  /* 0x000000c0cc98723e */ /* 0x000fe400000000ff */
[----:B------:R-:W-:Y:S01]  /*a5c0*/  F2FP.F16.F32.PACK_AB R153, R190, R187 ;  /* 0x000000bbbe99723e */ /* 0x000fe200000000ff */
[----:B------:R-:W-:Y:S01]  /*a5d0*/  FADD.FTZ R187, R187, R160 ;  /* 0x000000a0bbbb7221 */ /* 0x000fe20000010000 */
[----:B------:R-:W-:Y:S02]  /*a5e0*/  F2FP.F16.F32.PACK_AB R154, R215, R196 ;  /* 0x000000c4d79a723e */ /* 0x000fe400000000ff */
[----:B------:R-:W-:Y:S01]  /*a5f0*/  F2FP.F16.F32.PACK_AB R155, R194, R191 ;  /* 0x000000bfc29b723e */ /* 0x000fe200000000ff */
[----:B------:R-:W-:-:S03]  /*a600*/  FADD.FTZ R190, R190, R187 ;  /* 0x000000bbbebe7221 */ /* 0x000fc60000010000 */
[----:B------:R-:W-:Y:S01]  /*a610*/  WARPGROUP.ARRIVE ;  /* 0x00000000000079c5 */ /* 0x000fe20000000000 */
[----:B------:R-:W-:-:S04]  /*a620*/  FADD.FTZ R191, R191, R190 ;  /* 0x000000bebfbf7221 */ /* 0x000fc80000010000 */
[----:B------:R-:W-:-:S08]  /*a630*/  FADD.FTZ R12, R194, R191 ;  /* 0x000000bfc20c7221 */ /* 0x000fd00000010000 */
[----:B------:R-:W-:Y:S03]  /*a640*/  HGMMA.64x256x16.F32 R24, R152, gdesc[UR8].tnspB, R24, gsb0 ;  /* 0x43e0000898187df0 */ /* 0x000fe60008000818 */
[----:B------:R-:W-:Y:S02]  /*a650*/  WARPGROUP.DEPBAR.LE gsb0, 0x0 ;  /* 0x00008000000079c5 */ /* 0x000fe40000010000 */
[----:B------:R0:W-:Y:S02]  /*a660*/  @!P1 SYNCS.ARRIVE.TRANS64.RED.A1T0 RZ, [R21+URZ], RZ ;  /* 0x000000ff15ff99a7 */ /* 0x0001e4000810043f */
[----:B0-----:R-:W-:Y:S01]  /*a670*/  IMAD.MOV.U32 R21, RZ, RZ, R169 ;  /* 0x000000ffff157224 */ /* 0x001fe200078e00a9 */
[----:B-1----:R-:W-:Y:S06]  /*a680*/  @P2 BRA `(.L_x_14404) ;  /* 0xffffffd400c02947 */ /* 0x002fec000383ffff */
.L_x_14395:
[----:B------:R-:W2:Y:S01]  /*a690*/  LDL.LU R152, [R1+0x40] ;  /* 0x0000400001987983 */ /* 0x000ea20000300800 */
[----:B------:R-:W-:Y:S01]  /*a6a0*/  UIADD3 UR36, UR36, 0x1, URZ ;  /* 0x0000000124247890 */ /* 0x000fe2000fffe03f */
[----:B------:R0:W-:Y:S06]  /*a6b0*/  BAR.ARV R170, 0x100 ;  /* 0x000400aa0000751d */ /* 0x0001ec0000002000 */
[----:B------:R-:W-:Y:S02]  /*a6c0*/  UISETP.NE.AND UP0, UPT, UR36, 0x2, UPT ;  /* 0x000000022400788c */ /* 0x000fe4000bf05270 */
[----:B------:R-:W-:Y:S06]  /*a6d0*/  BAR.ARV 0x8, 0x180 ;  /* 0x0206000000007b1d */ /* 0x000fec0000002000 */
[----:B------:R-:W-:Y:S01]  /*a6e0*/  USEL UR4, URZ, 0x1, UP0 ;  /* 0x000000013f047887 */ /* 0x000fe20008000000 */
[----:B------:R-:W-:Y:S01]  /*a6f0*/  PLOP3.LUT P0, PT, PT, PT, PT, 0x8, 0x0 ;  /* 0x000000000000781c */ /* 0x000fe20003f0e170 */
[----:B------:R-:W1:Y:S01]  /*a700*/  SHFL.BFLY PT, R3, R0, 0x2, 0x1f ;  /* 0x0c401f0000037f89 */ /* 0x000e6200000e0000 */
[----:B------:R-:W-:-:S02]  /*a710*/  USEL UR36, UR36, URZ, UP0 ;  /* 0x0000003f24247287 */ /* 0x000fc40008000000 */
[----:B------:R-:W-:Y:S01]  /*a720*/  ULOP3.LUT UR37, UR37, UR4, URZ, 0x3c, !UPT ;  /* 0x0000000425257292 */ /* 0x000fe2000f8e3c3f */
[----:B------:R-:W3:Y:S01]  /*a730*/  SHFL.BFLY PT, R5, R12, 0x2, 0x1f ;  /* 0x0c401f000c057f89 */ /* 0x000ee200000e0000 */
[----:B-1----:R-:W-:Y:S01]  /*a740*/  FADD.FTZ R3, R3, R0 ;  /* 0x0000000003037221 */ /* 0x002fe20000010000 */
[----:B------:R-:W-:Y:S02]  /*a750*/  IMAD.MOV.U32 R0, RZ, RZ, RZ ;  /* 0x000000ffff007224 */ /* 0x000fe400078e00ff */
[----:B---3--:R-:W-:Y:S02]  /*a760*/  FADD.FTZ R5, R5, R12 ;  /* 0x0000000c05057221 */ /* 0x008fe40000010000 */
[----:B------:R-:W1:Y:S04]  /*a770*/  SHFL.BFLY PT, R2, R3, 0x1, 0x1f ;  /* 0x0c201f0003027f89 */ /* 0x000e6800000e0000 */
[----:B------:R-:W3:Y:S01]  /*a780*/  SHFL.BFLY PT, R4, R5, 0x1, 0x1f ;  /* 0x0c201f0005047f89 */ /* 0x000ee200000e0000 */
[----:B-1----:R-:W-:Y:S01]  /*a790*/  FADD.FTZ R6, R3, R2 ;  /* 0x0000000203067221 */ /* 0x002fe20000010000 */
[----:B------:R-:W-:-:S02]  /*a7a0*/  IMAD.MOV.U32 R2, RZ, RZ, RZ ;  /* 0x000000ffff027224 */ /* 0x000fc400078e00ff */
[----:B------:R-:W-:Y:S02]  /*a7b0*/  IMAD.MOV.U32 R3, RZ, RZ, -0x800000 ;  /* 0xff800000ff037424 */ /* 0x000fe400078e00ff */
[----:B---3--:R-:W-:Y:S01]  /*a7c0*/  FADD.FTZ R7, R5, R4 ;  /* 0x0000000405077221 */ /* 0x008fe20000010000 */
[----:B------:R-:W-:-:S04]  /*a7d0*/  FSETP.NE.FTZ.AND P1, PT, R6, RZ, PT ;  /* 0x000000ff0600720b */ /* 0x000fc80003f35000 */
[----:B------:R-:W-:-:S09]  /*a7e0*/  FSETP.NE.FTZ.AND P2, PT, R7, RZ, PT ;  /* 0x000000ff0700720b */ /* 0x000fd20003f55000 */
[----:B------:R-:W1:Y:S08]  /*a7f0*/  @P1 MUFU.LG2 R4, R6 ;  /* 0x0000000600041308 */ /* 0x000e700000000c00 */
[----:B------:R-:W3:Y:S08]  /*a800*/  @P2 MUFU.LG2 R5, R7 ;  /* 0x0000000700052308 */ /* 0x000ef00000000c00 */
[----:B------:R4:W5:Y:S01]  /*a810*/  @P1 MUFU.RCP R2, R6 ;  /* 0x0000000600021308 */ /* 0x0009620000001000 */
[----:B-1----:R-:W-:-:S07]  /*a820*/  @P1 FMUL.FTZ R4, R4, 0.69314718246459960938 ;  /* 0x3f31721804041820 */ /* 0x002fce0000410000 */
[----:B------:R-:W1:Y:S01]  /*a830*/  @P2 MUFU.RCP R0, R7 ;  /* 0x0000000700002308 */ /* 0x000e620000001000 */
[C---:B----4-:R-:W-:Y:S01]  /*a840*/  @P1 FMUL.FTZ R6, R13.reuse, 0.69314718246459960938 ;  /* 0x3f3172180d061820 */ /* 0x050fe20000410000 */
[----:B------:R-:W-:Y:S01]  /*a850*/  @P2 FMUL.FTZ R13, R13, 0.69314718246459960938 ;  /* 0x3f3172180d0d2820 */ /* 0x000fe20000410000 */
[----:B---3--:R-:W-:Y:S02]  /*a860*/  @P2 FMUL.FTZ R5, R5, 0.69314718246459960938 ;  /* 0x3f31721805052820 */ /* 0x008fe40000410000 */
[----:B------:R-:W-:Y:S01]  /*a870*/  @P1 FFMA.FTZ R3, R6, R20, R4 ;  /* 0x0000001406031223 */ /* 0x000fe20000010004 */
        /* <DEDUP_REMOVED lines=132> */
.L_x_14373:
[----:B------:R-:W1:Y:S01]  /*b0c0*/  S2R R5, SR_CgaCtaId ;  /* 0x0000000000057919 */ /* 0x000e620000008800 */
[----:B------:R-:W-:Y:S01]  /*b0d0*/  MOV R0, 0x400 ;  /* 0x0000040000007802 */ /* 0x000fe20000000f00 */
[----:B------:R-:W-:Y:S01]  /*b0e0*/  BSSY B0, `(.L_x_14405) ;  /* 0x000047a000007945 */ /* 0x000fe20003800000 */
[----:B------:R-:W-:Y:S02]  /*b0f0*/  BAR.SYNC.DEFER_BLOCKING 0x5, 0x180 ;  /* 0x0146000000007b1d */ /* 0x000fe40000010000 */
[----:B-1----:R-:W-:-:S05]  /*b100*/  LEA R0, R5, R0, 0x18 ;  /* 0x0000000005007211 */ /* 0x002fca00078ec0ff */
[----:B------:R1:W2:Y:S01]  /*b110*/  LDS.128 R4, [R0+0x324d0] ;  /* 0x0324d00000047984 */ /* 0x0002a20000000c00 */
[----:B------:R-:W-:Y:S06]  /*b120*/  BAR.ARV 0x4, 0x180 ;  /* 0x0106000000007b1d */ /* 0x000fec0000002000 */
[----:B------:R-:W-:Y:S05]  /*b130*/  @P0 BRA `(.L_x_14406) ;  /* 0x00000038003c0947 */ /* 0x000fea0003800000 */
[----:B------:R-:W3:Y:S01]  /*b140*/  LDL R8, [R1+0x80] ;  /* 0x0000800001087983 */ /* 0x000ee20000100800 */
[----:B------:R-:W4:Y:S01]  /*b150*/  S2R R9, SR_SWINHI ;  /* 0x0000000000097919 */ /* 0x000f220000002f00 */
[----:B------:R-:W-:Y:S01]  /*b160*/  F2FP.F16.F32.PACK_AB R10, R29, R28 ;  /* 0x0000001c1d0a723e */ /* 0x000fe200000000ff */
[----:B------:R-:W-:Y:S01]  /*b170*/  ULDC.64 UR4, c[0x0][0xd08] ;  /* 0x0003420000047ab9 */ /* 0x000fe20000000a00 */
[----:B------:R-:W-:Y:S01]  /*b180*/  F2FP.F16.F32.PACK_AB R11, R31, R30 ;  /* 0x0000001e1f0b723e */ /* 0x000fe200000000ff */
[----:B------:R-:W2:Y:S01]  /*b190*/  LDL R161, [R1+0x3c] ;  /* 0x00003c0001a17983 */ /* 0x000ea20000100800 */
[----:B------:R-:W-:Y:S02]  /*b1a0*/  MOV R20, R0 ;  /* 0x0000000000147202 */ /* 0x000fe40000000f00 */
[----:B----4-:R-:W-:Y:S02]  /*b1b0*/  MOV R21, R9 ;  /* 0x0000000900157202 */ /* 0x010fe40000000f00 */
[----:B------:R-:W-:-:S02]  /*b1c0*/  F2FP.F16.F32.PACK_AB R14, R37, R36 ;  /* 0x00000024250e723e */ /* 0x000fc400000000ff */
[----:B------:R-:W-:Y:S01]  /*b1d0*/  F2FP.F16.F32.PACK_AB R15, R39, R38 ;  /* 0x00000026270f723e */ /* 0x000fe200000000ff */
        /* <DEDUP_REMOVED lines=8> */
[----:B------:R-:W-:-:S02]  /*b260*/  SHF.R.U64 R18, R18, 0x3, RZ ;  /* 0x0000000312127819 */ /* 0x000fc400000012ff */
[----:B------:R-:W-:Y:S02]  /*b270*/  IADD3 R17, P1, R22, 0x60, RZ ;  /* 0x0000006016117810 */ /* 0x000fe40007f3e0ff */
[----:B--2---:R-:W-:Y:S02]  /*b280*/  MOV R4, R8 ;  /* 0x0000000800047202 */ /* 0x004fe40000000f00 */
[----:B------:R-:W-:Y:S02]  /*b290*/  F2FP.F16.F32.PACK_AB R8, R25, R24 ;  /* 0x000000181908723e */ /* 0x000fe400000000ff */
[----:B------:R-:W-:Y:S02]  /*b2a0*/  F2FP.F16.F32.PACK_AB R9, R27, R26 ;  /* 0x0000001a1b09723e */ /* 0x000fe400000000ff */
[----:B------:R-:W-:Y:S01]  /*b2b0*/  LOP3.LUT R18, R18, R19, RZ, 0x3c, !PT ;  /* 0x0000001312127212 */ /* 0x000fe200078e3cff */
[----:B------:R-:W-:Y:S01]  /*b2c0*/  IMAD.X R19, RZ, RZ, R23, P0 ;  /* 0x000000ffff137224 */ /* 0x000fe200000e0617 */
[----:B------:R-:W-:-:S02]  /*b2d0*/  LOP3.LUT R16, R17, 0x380, RZ, 0xc0, !PT ;  /* 0x0000038011107812 */ /* 0x000fc400078ec0ff */
[C---:B------:R-:W-:Y:S01]  /*b2e0*/  IADD3 R153, P0, R22.reuse, 0x4000, RZ ;  /* 0x0000400016997810 */ /* 0x040fe20007f1e0ff */
[----:B------:R2:W-:Y:S01]  /*b2f0*/  STSM.16.M88.4 [R4], R8 ;  /* 0x0000000804007844 */ /* 0x0005e20000000200 */
[----:B------:R-:W-:Y:S02]  /*b300*/  IADD3 R13, P2, R22, 0x20, RZ ;  /* 0x00000020160d7810 */ /* 0x000fe40007f5e0ff */
[----:B------:R-:W-:Y:S02]  /*b310*/  SHF.R.U64 R16, R16, 0x3, RZ ;  /* 0x0000000310107819 */ /* 0x000fe400000012ff */
[----:B------:R-:W-:Y:S02]  /*b320*/  LOP3.LUT R12, R13, 0x380, RZ, 0xc0, !PT ;  /* 0x000003800d0c7812 */ /* 0x000fe400078ec0ff */
[----:B------:R-:W-:Y:S01]  /*b330*/  LOP3.LUT R16, R16, R17, RZ, 0x3c, !PT ;  /* 0x0000001110107212 */ /* 0x000fe200078e3cff */
[----:B------:R-:W-:Y:S01]  /*b340*/  IMAD.X R17, RZ, RZ, R23, P1 ;  /* 0x000000ffff117224 */ /* 0x000fe200008e0617 */
[----:B------:R-:W-:-:S02]  /*b350*/  SHF.R.U64 R12, R12, 0x3, RZ ;  /* 0x000000030c0c7819 */ /* 0x000fc400000012ff */
[----:B--2---:R-:W-:Y:S02]  /*b360*/  MOV R4, R18 ;  /* 0x0000001200047202 */ /* 0x004fe40000000f00 */
[----:B------:R-:W-:Y:S02]  /*b370*/  LOP3.LUT R18, R153, 0x380, RZ, 0xc0, !PT ;  /* 0x0000038099127812 */ /* 0x000fe400078ec0ff */
[----:B------:R-:W-:Y:S02]  /*b380*/  IADD3 R155, P1, R22, 0x4020, RZ ;  /* 0x00004020169b7810 */ /* 0x000fe40007f3e0ff */
[----:B------:R-:W-:Y:S02]  /*b390*/  SHF.R.U64 R18, R18, 0x3, RZ ;  /* 0x0000000312127819 */ /* 0x000fe400000012ff */
[----:B------:R-:W-:Y:S02]  /*b3a0*/  LOP3.LUT R12, R12, R13, RZ, 0x3c, !PT ;  /* 0x0000000d0c0c7212 */ /* 0x000fe400078e3cff */
[----:B------:R-:W-:Y:S01]  /*b3b0*/  LOP3.LUT R18, R18, R153, RZ, 0x3c, !PT ;  /* 0x0000009912127212 */ /* 0x000fe200078e3cff */
[----:B------:R-:W-:Y:S01]  /*b3c0*/  IMAD.X R13, RZ, RZ, R23, P2 ;  /* 0x000000ffff0d7224 */ /* 0x000fe200010e0617 */
[----:B------:R-:W-:-:S02]  /*b3d0*/  MOV R153, R16 ;  /* 0x0000001000997202 */ /* 0x000fc40000000f00 */
[----:B------:R-:W-:Y:S02]  /*b3e0*/  LOP3.LUT R16, R155, 0x380, RZ, 0xc0, !PT ;  /* 0x000003809b107812 */ /* 0x000fe400078ec0ff */
[----:B0-----:R-:W-:Y:S02]  /*b3f0*/  MOV R152, R12 ;  /* 0x0000000c00987202 */ /* 0x001fe40000000f00 */
[----:B------:R-:W-:Y:S01]  /*b400*/  SHF.R.U64 R16, R16, 0x3, RZ ;  /* 0x0000000310107819 */ /* 0x000fe200000012ff */
[--C-:B------:R-:W-:Y:S01]  /*b410*/  IMAD.X R19, RZ, RZ, R23.reuse, P0 ;  /* 0x000000ffff137224 */ /* 0x100fe200000e0617 */
[----:B------:R-:W-:Y:S02]  /*b420*/  F2FP.F16.F32.PACK_AB R12, R33, R32 ;  /* 0x00000020210c723e */ /* 0x000fe400000000ff */
[----:B------:R-:W-:Y:S02]  /*b430*/  F2FP.F16.F32.PACK_AB R13, R35, R34 ;  /* 0x00000022230d723e */ /* 0x000fe400000000ff */
[----:B------:R-:W-:Y:S01]  /*b440*/  LOP3.LUT R16, R16, R155, RZ, 0x3c, !PT ;  /* 0x0000009b10107212 */ /* 0x000fe200078e3cff */
[----:B------:R-:W-:Y:S01]  /*b450*/  IMAD.X R17, RZ, RZ, R23, P1 ;  /* 0x000000ffff117224 */ /* 0x000fe200008e0617 */
[----:B------:R-:W-:-:S02]  /*b460*/  F2FP.F16.F32.PACK_AB R8, R41, R40 ;  /* 0x000000282908723e */ /* 0x000fc400000000ff */
[----:B------:R-:W-:Y:S02]  /*b470*/  F2FP.F16.F32.PACK_AB R9, R43, R42 ;  /* 0x0000002a2b09723e */ /* 0x000fe400000000ff */
[----:B------:R-:W-:Y:S02]  /*b480*/  F2FP.F16.F32.PACK_AB R10, R45, R44 ;  /* 0x0000002c2d0a723e */ /* 0x000fe400000000ff */
[----:B------:R-:W-:Y:S02]  /*b490*/  F2FP.F16.F32.PACK_AB R11, R47, R46 ;  /* 0x0000002e2f0b723e */ /* 0x000fe400000000ff */
[C---:B------:R-:W-:Y:S01]  /*b4a0*/  IADD3 R155, P0, R22.reuse, 0x4040, RZ ;  /* 0x00004040169b7810 */ /* 0x040fe20007f1e0ff */
[----:B------:R0:W-:Y:S01]  /*b4b0*/  STSM.16.M88.4 [R152], R12 ;  /* 0x0000000c98007844 */ /* 0x0001e20000000200 */
[----:B------:R-:W-:-:S03]  /*b4c0*/  IADD3 R157, P1, R22, 0x4060, RZ ;  /* 0x00004060169d7810 */ /* 0x000fc60007f3e0ff */
[----:B------:R2:W-:Y:S01]  /*b4d0*/  STSM.16.M88.4 [R4], R8 ;  /* 0x0000000804007844 */ /* 0x0005e20000000200 */
[----:B0-----:R-:W-:Y:S02]  /*b4e0*/  MOV R152, R18 ;  /* 0x0000001200987202 */ /* 0x001fe40000000f00 */
[----:B------:R-:W-:Y:S02]  /*b4f0*/  LOP3.LUT R18, R155, 0x380, RZ, 0xc0, !PT ;  /* 0x000003809b127812 */ /* 0x000fe400078ec0ff */
[----:B--2---:R-:W-:Y:S02]  /*b500*/  MOV R4, R16 ;  /* 0x0000001000047202 */ /* 0x004fe40000000f00 */
[----:B------:R-:W-:Y:S02]  /*b510*/  F2FP.F16.F32.PACK_AB R12, R49, R48 ;  /* 0x00000030310c723e */ /* 0x000fe400000000ff */
[----:B------:R-:W-:Y:S02]  /*b520*/  F2FP.F16.F32.PACK_AB R13, R51, R50 ;  /* 0x00000032330d723e */ /* 0x000fe400000000ff */
[----:B------:R-:W-:-:S02]  /*b530*/  F2FP.F16.F32.PACK_AB R14, R53, R52 ;  /* 0x00000034350e723e */ /* 0x000fc400000000ff */
[----:B------:R-:W-:Y:S02]  /*b540*/  F2FP.F16.F32.PACK_AB R15, R55, R54 ;  /* 0x00000036370f723e */ /* 0x000fe400000000ff */
[----:B------:R-:W-:Y:S02]  /*b550*/  LOP3.LUT R16, R157, 0x380, RZ, 0xc0, !PT ;  /* 0x000003809d107812 */ /* 0x000fe400078ec0ff */
[----:B------:R-:W-:Y:S01]  /*b560*/  SHF.R.U64 R18, R18, 0x3, RZ ;  /* 0x0000000312127819 */ /* 0x000fe200000012ff */
[----:B------:R-:W-:Y:S01]  /*b570*/  IMAD.X R19, RZ, RZ, R23, P0 ;  /* 0x000000ffff137224 */ /* 0x000fe200000e0617 */
[----:B------:R-:W-:Y:S02]  /*b580*/  F2FP.F16.F32.PACK_AB R8, R57, R56 ;  /* 0x000000383908723e */ /* 0x000fe400000000ff */
[----:B------:R-:W-:Y:S02]  /*b590*/  F2FP.F16.F32.PACK_AB R9, R59, R58 ;  /* 0x0000003a3b09723e */ /* 0x000fe400000000ff */
[----:B------:R-:W-:-:S02]  /*b5a0*/  F2FP.F16.F32.PACK_AB R10, R61, R60 ;  /* 0x0000003c3d0a723e */ /* 0x000fc400000000ff */
[----:B------:R-:W-:Y:S01]  /*b5b0*/  F2FP.F16.F32.PACK_AB R11, R63, R62 ;  /* 0x0000003e3f0b723e */ /* 0x000fe200000000ff */
[----:B------:R0:W-:Y:S01]  /*b5c0*/  STSM.16.M88.4 [R153], R12 ;  /* 0x0000000c99007844 */ /* 0x0001e20000000200 */
[----:B------:R-:W-:Y:S02]  /*b5d0*/  SHF.R.U64 R16, R16, 0x3, RZ ;  /* 0x0000000310107819 */ /* 0x000fe400000012ff */
[----:B------:R-:W-:Y:S01]  /*b5e0*/  LOP3.LUT R18, R18, R155, RZ, 0x3c, !PT ;  /* 0x0000009b12127212 */ /* 0x000fe200078e3cff */
[----:B------:R-:W-:Y:S01]  /*b5f0*/  IMAD.X R17, RZ, RZ, R23, P1 ;  /* 0x000000ffff117224 */ /* 0x000fe200008e0617 */
[----:B------:R-:W-:Y:S01]  /*b600*/  IADD3 R155, P0, R22, 0x8000, RZ ;  /* 0x00008000169b7810 */ /* 0x000fe20007f1e0ff */
[----:B------:R2:W-:Y:S01]  /*b610*/  STSM.16.M88.4 [R152], R8 ;  /* 0x0000000898007844 */ /* 0x0005e20000000200 */
[----:B------:R-:W-:Y:S02]  /*b620*/  LOP3.LUT R16, R16, R157, RZ, 0x3c, !PT ;  /* 0x0000009d10107212 */ /* 0x000fe400078e3cff */
[----:B0-----:R-:W-:-:S02]  /*b630*/  F2FP.F16.F32.PACK_AB R12, R65, R64 ;  /* 0x00000040410c723e */ /* 0x001fc400000000ff */
[----:B------:R-:W-:Y:S02]  /*b640*/  F2FP.F16.F32.PACK_AB R13, R67, R66 ;  /* 0x00000042430d723e */ /* 0x000fe400000000ff */
[----:B------:R-:W-:Y:S02]  /*b650*/  F2FP.F16.F32.PACK_AB R14, R69, R68 ;  /* 0x00000044450e723e */ /* 0x000fe400000000ff */
[----:B------:R-:W-:Y:S02]  /*b660*/  F2FP.F16.F32.PACK_AB R15, R71, R70 ;  /* 0x00000046470f723e */ /* 0x000fe400000000ff */
[----:B------:R-:W-:Y:S02]  /*b670*/  MOV R153, R18 ;  /* 0x0000001200997202 */ /* 0x000fe40000000f00 */
[----:B--2---:R-:W-:Y:S02]  /*b680*/  F2FP.F16.F32.PACK_AB R8, R73, R72 ;  /* 0x000000484908723e */ /* 0x004fe400000000ff */
[----:B------:R-:W-:-:S02]  /*b690*/  F2FP.F16.F32.PACK_AB R9, R75, R74 ;  /* 0x0000004a4b09723e */ /* 0x000fc400000000ff */
[----:B------:R-:W-:Y:S02]  /*b6a0*/  F2FP.F16.F32.PACK_AB R10, R77, R76 ;  /* 0x0000004c4d0a723e */ /* 0x000fe400000000ff */
[----:B------:R-:W-:Y:S01]  /*b6b0*/  F2FP.F16.F32.PACK_AB R11, R79, R78 ;  /* 0x0000004e4f0b723e */ /* 0x000fe200000000ff */
[----:B------:R0:W-:Y:S01]  /*b6c0*/  STSM.16.M88.4 [R4], R12 ;  /* 0x0000000c04007844 */ /* 0x0001e20000000200 */
[----:B------:R-:W-:Y:S02]  /*b6d0*/  LOP3.LUT R18, R155, 0x380, RZ, 0xc0, !PT ;  /* 0x000003809b127812 */ /* 0x000fe400078ec0ff */
[----:B------:R-:W-:Y:S01]  /*b6e0*/  MOV R152, R16 ;  /* 0x0000001000987202 */ /* 0x000fe20000000f00 */
[----:B------:R2:W-:Y:S01]  /*b6f0*/  STSM.16.M88.4 [R153], R8 ;  /* 0x0000000899007844 */ /* 0x0005e20000000200 */
[----:B------:R-:W-:Y:S01]  /*b700*/  SHF.R.U64 R18, R18, 0x3, RZ ;  /* 0x0000000312127819 */ /* 0x000fe200000012ff */
[----:B------:R-:W-:Y:S01]  /*b710*/  IMAD.X R19, RZ, RZ, R23, P0 ;  /* 0x000000ffff137224 */ /* 0x000fe200000e0617 */
[----:B------:R-:W-:-:S02]  /*b720*/  IADD3 R156, P0, R22, 0xc060, RZ ;  /* 0x0000c060169c7810 */ /* 0x000fc40007f1e0ff */
[----:B------:R-:W-:Y:S02]  /*b730*/  LOP3.LUT R18, R18, R155, RZ, 0x3c, !PT ;  /* 0x0000009b12127212 */ /* 0x000fe400078e3cff */
[----:B0-----:R-:W-:Y:S02]  /*b740*/  F2FP.F16.F32.PACK_AB R12, R81, R80 ;  /* 0x00000050510c723e */ /* 0x001fe400000000ff */
[----:B------:R-:W-:Y:S02]  /*b750*/  F2FP.F16.F32.PACK_AB R13, R83, R82 ;  /* 0x00000052530d723e */ /* 0x000fe400000000ff */
[----:B------:R-:W-:Y:S02]  /*b760*/  F2FP.F16.F32.PACK_AB R14, R85, R84 ;  /* 0x00000054550e723e */ /* 0x000fe400000000ff */
[----:B------:R-:W-:Y:S02]  /*b770*/  F2FP.F16.F32.PACK_AB R15, R87, R86 ;  /* 0x00000056570f723e */ /* 0x000fe400000000ff */
[----:B--2---:R-:W-:-:S03]  /*b780*/  IADD3 R9, P5, R22, 0x8020, RZ ;  /* 0x0000802016097810 */ /* 0x004fc60007fbe0ff */
[----:B------:R0:W-:Y:S01]  /*b790*/  STSM.16.M88.4 [R152], R12 ;  /* 0x0000000c98007844 */ /* 0x0001e20000000200 */
[----:B------:R-:W-:Y:S02]  /*b7a0*/  LOP3.LUT R8, R9, 0x380, RZ, 0xc0, !PT ;  /* 0x0000038009087812 */ /* 0x000fe400078ec0ff */
[----:B------:R-:W-:Y:S02]  /*b7b0*/  IADD3 R11, P2, R22, 0x8060, RZ ;  /* 0x00008060160b7810 */ /* 0x000fe40007f5e0ff */
[----:B------:R-:W-:Y:S02]  /*b7c0*/  MOV R4, R18 ;  /* 0x0000001200047202 */ /* 0x000fe40000000f00 */
[----:B------:R-:W-:Y:S02]  /*b7d0*/  F2FP.F16.F32.PACK_AB R16, R89, R88 ;  /* 0x000000585910723e */ /* 0x000fe400000000ff */
[----:B------:R-:W-:Y:S02]  /*b7e0*/  LOP3.LUT R153, R156, 0x380, RZ, 0xc0, !PT ;  /* 0x000003809c997812 */ /* 0x000fe400078ec0ff */
[----:B------:R-:W-:-:S02]  /*b7f0*/  F2FP.F16.F32.PACK_AB R17, R91, R90 ;  /* 0x0000005a5b11723e */ /* 0x000fc400000000ff */
[----:B0-----:R-:W-:Y:S02]  /*b800*/  IADD3 R13, P4, R22, 0x8040, RZ ;  /* 0x00008040160d7810 */ /* 0x001fe40007f9e0ff */
[----:B------:R-:W-:Y:S02]  /*b810*/  F2FP.F16.F32.PACK_AB R18, R93, R92 ;  /* 0x0000005c5d12723e */ /* 0x000fe400000000ff */
[----:B------:R-:W-:Y:S02]  /*b820*/  LOP3.LUT R12, R13, 0x380, RZ, 0xc0, !PT ;  /* 0x000003800d0c7812 */ /* 0x000fe400078ec0ff */
[----:B------:R-:W-:Y:S02]  /*b830*/  F2FP.F16.F32.PACK_AB R19, R95, R94 ;  /* 0x0000005e5f13723e */ /* 0x000fe400000000ff */
[----:B------:R-:W-:Y:S02]  /*b840*/  SHF.R.U64 R8, R8, 0x3, RZ ;  /* 0x0000000308087819 */ /* 0x000fe400000012ff */
[----:B------:R-:W-:-:S02]  /*b850*/  LOP3.LUT R10, R11, 0x380, RZ, 0xc0, !PT ;  /* 0x000003800b0a7812 */ /* 0x000fc400078ec0ff */
[----:B------:R-:W-:Y:S01]  /*b860*/  SHF.R.U64 R12, R12, 0x3, RZ ;  /* 0x000000030c0c7819 */ /* 0x000fe200000012ff */
[----:B------:R0:W-:Y:S01]  /*b870*/  STSM.16.M88.4 [R4], R16 ;  /* 0x0000001004007844 */ /* 0x0001e20000000200 */
[----:B------:R-:W-:Y:S02]  /*b880*/  SHF.R.U64 R153, R153, 0x3, RZ ;  /* 0x0000000399997819 */ /* 0x000fe400000012ff */
[----:B------:R-:W-:Y:S02]  /*b890*/  IADD3 R159, P3, R22, 0xc000, RZ ;  /* 0x0000c000169f7810 */ /* 0x000fe40007f7e0ff */
[----:B------:R-:W-:Y:S01]  /*b8a0*/  LOP3.LUT R8, R8, R9, RZ, 0x3c, !PT ;  /* 0x0000000908087212 */ /* 0x000fe200078e3cff */
[--C-:B------:R-:W-:Y:S01]  /*b8b0*/  IMAD.X R9, RZ, RZ, R23.reuse, P5 ;  /* 0x000000ffff097224 */ /* 0x100fe200028e0617 */
[----:B------:R-:W-:Y:S01]  /*b8c0*/  LOP3.LUT R12, R12, R13, RZ, 0x3c, !PT ;  /* 0x0000000d0c0c7212 */ /* 0x000fe200078e3cff */
[----:B------:R-:W-:Y:S01]  /*b8d0*/  IMAD.X R13, RZ, RZ, R23, P4 ;  /* 0x000000ffff0d7224 */ /* 0x000fe200020e0617 */
[----:B------:R-:W-:-:S02]  /*b8e0*/  LOP3.LUT R152, R153, R156, RZ, 0x3c, !PT ;  /* 0x0000009c99987212 */ /* 0x000fc400078e3cff */
[----:B------:R-:W-:Y:S01]  /*b8f0*/  LOP3.LUT R158, R159, 0x380, RZ, 0xc0, !PT ;  /* 0x000003809f9e7812 */ /* 0x000fe200078ec0ff */
[----:B------:R-:W2:Y:S01]  /*b900*/  LDC.64 R156, c[0x0][0xd00] ;  /* 0x00034000ff9c7b82 */ /* 0x000ea20000000a00 */
[----:B------:R-:W-:Y:S02]  /*b910*/  IADD3 R155, P1, R22, 0xc040, RZ ;  /* 0x0000c040169b7810 */ /* 0x000fe40007f3e0ff */
[----:B0-----:R-:W-:Y:S01]  /*b920*/  SHF.R.U64 R16, R10, 0x3, RZ ;  /* 0x000000030a107819 */ /* 0x001fe200000012ff */
[----:B------:R-:W-:Y:S01]  /*b930*/  IMAD.X R17, RZ, RZ, R23, P2 ;  /* 0x000000ffff117224 */ /* 0x000fe200010e0617 */
[----:B------:R-:W-:Y:S02]  /*b940*/  IADD3 R153, P2, R22, 0xc020, RZ ;  /* 0x0000c02016997810 */ /* 0x000fe40007f5e0ff */
[----:B------:R-:W-:Y:S02]  /*b950*/  LOP3.LUT R16, R16, R11, RZ, 0x3c, !PT ;  /* 0x0000000b10107212 */ /* 0x000fe400078e3cff */
[----:B------:R-:W-:-:S02]  /*b960*/  MOV R18, R8 ;  /* 0x0000000800127202 */ /* 0x000fc40000000f00 */
[----:B------:R-:W-:Y:S02]  /*b970*/  F2FP.F16.F32.PACK_AB R8, R97, R96 ;  /* 0x000000606108723e */ /* 0x000fe400000000ff */
[----:B------:R-:W-:Y:S02]  /*b980*/  F2FP.F16.F32.PACK_AB R9, R99, R98 ;  /* 0x000000626309723e */ /* 0x000fe400000000ff */
[----:B------:R-:W-:Y:S02]  /*b990*/  F2FP.F16.F32.PACK_AB R10, R101, R100 ;  /* 0x00000064650a723e */ /* 0x000fe400000000ff */
[----:B------:R-:W-:Y:S02]  /*b9a0*/  F2FP.F16.F32.PACK_AB R11, R103, R102 ;  /* 0x00000066670b723e */ /* 0x000fe400000000ff */
[----:B------:R-:W-:Y:S02]  /*b9b0*/  SHF.R.U64 R158, R158, 0x3, RZ ;  /* 0x000000039e9e7819 */ /* 0x000fe400000012ff */
[----:B------:R-:W-:-:S02]  /*b9c0*/  LOP3.LUT R154, R155, 0x380, RZ, 0xc0, !PT ;  /* 0x000003809b9a7812 */ /* 0x000fc400078ec0ff */
[----:B------:R-:W-:Y:S02]  /*b9d0*/  MOV R4, R12 ;  /* 0x0000000c00047202 */ /* 0x000fe40000000f00 */
[----:B------:R-:W-:Y:S02]  /*b9e0*/  LOP3.LUT R22, R153, 0x380, RZ, 0xc0, !PT ;  /* 0x0000038099167812 */ /* 0x000fe400078ec0ff */
[----:B------:R-:W-:Y:S02]  /*b9f0*/  F2FP.F16.F32.PACK_AB R12, R105, R104 ;  /* 0x00000068690c723e */ /* 0x000fe400000000ff */
[----:B------:R-:W-:Y:S02]  /*ba00*/  F2FP.F16.F32.PACK_AB R13, R107, R106 ;  /* 0x0000006a6b0d723e */ /* 0x000fe400000000ff */
[----:B------:R-:W-:Y:S02]  /*ba10*/  F2FP.F16.F32.PACK_AB R14, R109, R108 ;  /* 0x0000006c6d0e723e */ /* 0x000fe400000000ff */
[----:B------:R-:W-:Y:S01]  /*ba20*/  F2FP.F16.F32.PACK_AB R15, R111, R110 ;  /* 0x0000006e6f0f723e */ /* 0x000fe200000000ff */
[----:B------:R0:W-:Y:S01]  /*ba30*/  STSM.16.M88.4 [R18], R8 ;  /* 0x0000000812007844 */ /* 0x0001e20000000200 */
[----:B------:R-:W-:Y:S01]  /*ba40*/  LOP3.LUT R158, R158, R159, RZ, 0x3c, !PT ;  /* 0x0000009f9e9e7212 */ /* 0x000fe200078e3cff */
[----:B------:R-:W-:Y:S01]  /*ba50*/  IMAD.X R159, RZ, RZ, R23, P3 ;  /* 0x000000ffff9f7224 */ /* 0x000fe200018e0617 */
[----:B------:R-:W-:Y:S01]  /*ba60*/  SHF.R.U64 R154, R154, 0x3, RZ ;  /* 0x000000039a9a7819 */ /* 0x000fe200000012ff */
[----:B------:R3:W-:Y:S01]  /*ba70*/  STSM.16.M88.4 [R4], R12 ;  /* 0x0000000c04007844 */ /* 0x0007e20000000200 */
[----:B------:R-:W-:-:S02]  /*ba80*/  MOV R160, R16 ;  /* 0x0000001000a07202 */ /* 0x000fc40000000f00 */
[----:B------:R-:W-:Y:S01]  /*ba90*/  LOP3.LUT R154, R154, R155, RZ, 0x3c, !PT ;  /* 0x0000009b9a9a7212 */ /* 0x000fe200078e3cff */
[--C-:B------:R-:W-:Y:S01]  /*baa0*/  IMAD.X R155, RZ, RZ, R23.reuse, P1 ;  /* 0x000000ffff9b7224 */ /* 0x100fe200008e0617 */
[----:B------:R-:W-:Y:S02]  /*bab0*/  F2FP.F16.F32.PACK_AB R16, R113, R112 ;  /* 0x000000707110723e */ /* 0x000fe400000000ff */
[----:B------:R-:W-:Y:S02]  /*bac0*/  F2FP.F16.F32.PACK_AB R17, R115, R114 ;  /* 0x000000727311723e */ /* 0x000fe400000000ff */
[----:B0-----:R-:W-:Y:S02]  /*bad0*/  SHF.R.U64 R8, R22, 0x3, RZ ;  /* 0x0000000316087819 */ /* 0x001fe400000012ff */
[----:B------:R-:W-:Y:S01]  /*bae0*/  F2FP.F16.F32.PACK_AB R18, R117, R116 ;  /* 0x000000747512723e */ /* 0x000fe200000000ff */
[----:B---3--:R-:W-:Y:S01]  /*baf0*/  IMAD.X R13, RZ, RZ, R23, P2 ;  /* 0x000000ffff0d7224 */ /* 0x008fe200010e0617 */
[----:B------:R-:W-:-:S02]  /*bb00*/  F2FP.F16.F32.PACK_AB R19, R119, R118 ;  /* 0x000000767713723e */ /* 0x000fc400000000ff */
[----:B------:R-:W-:Y:S01]  /*bb10*/  LOP3.LUT R12, R8, R153, RZ, 0x3c, !PT ;  /* 0x00000099080c7212 */ /* 0x000fe200078e3cff */
[----:B------:R-:W-:Y:S01]  /*bb20*/  IMAD.X R153, RZ, RZ, R23, P0 ;  /* 0x000000ffff997224 */ /* 0x000fe200000e0617 */
[----:B------:R-:W-:Y:S02]  /*bb30*/  MOV R158, R158 ;  /* 0x0000009e009e7202 */ /* 0x000fe40000000f00 */
[----:B------:R-:W-:Y:S02]  /*bb40*/  F2FP.F16.F32.PACK_AB R9, R123, R122 ;  /* 0x0000007a7b09723e */ /* 0x000fe400000000ff */
[----:B------:R-:W-:Y:S02]  /*bb50*/  F2FP.F16.F32.PACK_AB R10, R125, R124 ;  /* 0x0000007c7d0a723e */ /* 0x000fe400000000ff */
[----:B------:R-:W-:Y:S01]  /*bb60*/  F2FP.F16.F32.PACK_AB R11, R127, R126 ;  /* 0x0000007e7f0b723e */ /* 0x000fe200000000ff */
[----:B------:R0:W-:Y:S01]  /*bb70*/  STSM.16.M88.4 [R160], R16 ;  /* 0x00000010a0007844 */ /* 0x0001e20000000200 */
[----:B------:R-:W-:Y:S01]  /*bb80*/  F2FP.F16.F32.PACK_AB R8, R121, R120 ;  /* 0x000000787908723e */ /* 0x000fe200000000ff */
[----:B------:R-:W3:Y:S01]  /*bb90*/  LDC.64 R22, c[0x0][0xd00] ;  /* 0x00034000ff167b82 */ /* 0x000ee20000000a00 */
[----:B------:R-:W-:-:S02]  /*bba0*/  MOV R4, R12 ;  /* 0x0000000c00047202 */ /* 0x000fc40000000f00 */
[----:B------:R-:W-:Y:S01]  /*bbb0*/  F2FP.F16.F32.PACK_AB R12, R129, R128 ;  /* 0x00000080810c723e */ /* 0x000fe200000000ff */
[----:B------:R4:W-:Y:S01]  /*bbc0*/  STSM.16.M88.4 [R158], R8 ;  /* 0x000000089e007844 */ /* 0x0009e20000000200 */
[----:B------:R-:W-:Y:S02]  /*bbd0*/  F2FP.F16.F32.PACK_AB R13, R131, R130 ;  /* 0x00000082830d723e */ /* 0x000fe400000000ff */
[----:B------:R-:W-:Y:S02]  /*bbe0*/  F2FP.F16.F32.PACK_AB R14, R133, R132 ;  /* 0x00000084850e723e */ /* 0x000fe400000000ff */
[----:B------:R-:W-:Y:S02]  /*bbf0*/  F2FP.F16.F32.PACK_AB R15, R135, R134 ;  /* 0x00000086870f723e */ /* 0x000fe400000000ff */
[----:B------:R-:W-:Y:S02]  /*bc00*/  MOV R154, R154 ;  /* 0x0000009a009a7202 */ /* 0x000fe40000000f00 */
[----:B------:R-:W-:-:S02]  /*bc10*/  MOV R152, R152 ;  /* 0x0000009800987202 */ /* 0x000fc40000000f00 */
[----:B0-----:R-:W-:Y:S02]  /*bc20*/  F2FP.F16.F32.PACK_AB R16, R137, R136 ;  /* 0x000000888910723e */ /* 0x001fe400000000ff */
[----:B------:R-:W-:Y:S02]  /*bc30*/  F2FP.F16.F32.PACK_AB R17, R139, R138 ;  /* 0x0000008a8b11723e */ /* 0x000fe400000000ff */
[----:B------:R-:W-:Y:S02]  /*bc40*/  F2FP.F16.F32.PACK_AB R18, R141, R140 ;  /* 0x0000008c8d12723e */ /* 0x000fe400000000ff */
[----:B------:R-:W-:Y:S02]  /*bc50*/  F2FP.F16.F32.PACK_AB R19, R143, R142 ;  /* 0x0000008e8f13723e */ /* 0x000fe400000000ff */
[----:B----4-:R-:W-:Y:S02]  /*bc60*/  F2FP.F16.F32.PACK_AB R8, R145, R144 ;  /* 0x000000909108723e */ /* 0x010fe400000000ff */
[----:B------:R-:W-:-:S02]  /*bc70*/  F2FP.F16.F32.PACK_AB R9, R147, R146 ;  /* 0x000000929309723e */ /* 0x000fc400000000ff */
[----:B------:R-:W-:Y:S02]  /*bc80*/  F2FP.F16.F32.PACK_AB R10, R149, R148 ;  /* 0x00000094950a723e */ /* 0x000fe400000000ff */
[----:B------:R-:W-:Y:S01]  /*bc90*/  F2FP.F16.F32.PACK_AB R11, R151, R150 ;  /* 0x00000096970b723e */ /* 0x000fe200000000ff */
[----:B------:R0:W-:Y:S04]  /*bca0*/  STSM.16.M88.4 [R4], R12 ;  /* 0x0000000c04007844 */ /* 0x0001e80000000200 */
[----:B------:R-:W-:Y:S04]  /*bcb0*/  STSM.16.M88.4 [R154], R16 ;  /* 0x000000109a007844 */ /* 0x000fe80000000200 */
[----:B------:R4:W-:Y:S01]  /*bcc0*/  STSM.16.M88.4 [R152], R8 ;  /* 0x0000000898007844 */ /* 0x0009e20000000200 */
[----:B------:R-:W-:Y:S01]  /*bcd0*/  BAR.SYNC.DEFER_BLOCKING 0x1, 0x100 ;  /* 0x0044000000007b1d */ /* 0x000fe20000010000 */
[----:B--2---:R-:W-:-:S04]  /*bce0*/  ISETP.NE.U32.AND P0, PT, R156, RZ, PT ;  /* 0x000000ff9c00720c */ /* 0x004fc80003f05070 */
[----:B------:R-:W-:Y:S01]  /*bcf0*/  ISETP.NE.AND.EX P0, PT, R157, RZ, PT, P0 ;  /* 0x000000ff9d00720c */ /* 0x000fe20003f05300 */
[----:B0-----:R-:W-:Y:S02]  /*bd00*/  IMAD.MOV.U32 R4, RZ, RZ, RZ ;  /* 0x000000ffff047224 */ /* 0x001fe400078e00ff */
[----:B---3--:R-:W-:Y:S01]  /*bd10*/  IMAD.WIDE R12, R207, 0x4, R22 ;  /* 0x00000004cf0c7825 */ /* 0x008fe200078e0216 */
[----:B------:R-:W-:Y:S01]  /*bd20*/  ISETP.NE.U32.AND P1, PT, RZ, UR4, PT ;  /* 0x00000004ff007c0c */ /* 0x000fe2000bf25070 */
[----:B----4-:R-:W0:Y:S08]  /*bd30*/  LDC R10, c[0x0][0xbd4] ;  /* 0x0002f500ff0a7b82 */ /* 0x010e300000000800 */
[----:B------:R-:W2:Y:S01]  /*bd40*/  LDC R152, c[0x0][0xce8] ;  /* 0x00033a00ff987b82 */ /* 0x000ea20000000800 */
[----:B------:R-:W3:Y:S01]  /*bd50*/  @P0 LDG.E R4, desc[UR38][R12.64] ;  /* 0x000000260c040981 */ /* 0x000ee2000c1e1900 */
[----:B------:R-:W-:Y:S01]  /*bd60*/  ISETP.NE.AND.EX P1, PT, RZ, UR5, PT, P1 ;  /* 0x00000005ff007c0c */ /* 0x000fe2000bf25310 */
[----:B------:R-:W-:-:S12]  /*bd70*/  IMAD.MOV.U32 R22, RZ, RZ, 0xab8 ;  /* 0x00000ab8ff167424 */ /* 0x000fd800078e00ff */
[----:B------:R-:W-:-:S04]  /*bd80*/  @P1 LEA R8, P2, R207, UR4, 0x2 ;  /* 0x00000004cf081c11 */ /* 0x000fc8000f8410ff */
[----:B------:R-:W-:Y:S02]  /*bd90*/  @P1 LEA.HI.X R9, R207, UR5, R211, 0x2, P2 ;  /* 0x00000005cf091c11 */ /* 0x000fe400090f14d3 */
        /* <DEDUP_REMOVED lines=10> */
[----:B--2---:R-:W-:-:S02]  /*be40*/  ISETP.NE.AND P4, PT, R152, 0x1, PT ;  /* 0x000000019800780c */ /* 0x004fc40003f85270 */
[----:B------:R-:W-:-:S04]  /*be50*/  ISETP.NE.AND.EX P2, PT, R157, RZ, PT, P2 ;  /* 0x000000ff9d00720c */ /* 0x000fc80003f45320 */
[----:B------:R-:W-:Y:S02]  /*be60*/  SEL R207, R207, RZ, !P2 ;  /* 0x000000ffcfcf7207 */ /* 0x000fe40005000000 */
[----:B------:R-:W-:Y:S01]  /*be70*/  SEL R211, R211, RZ, !P2 ;  /* 0x000000ffd3d37207 */ /* 0x000fe20005000000 */
[----:B----4-:R-:W-:-:S04]  /*be80*/  IMAD R11, R11, R208, RZ ;  /* 0x000000d00b0b7224 */ /* 0x010fc800078e02ff */
[----:B------:R-:W2:Y:S01]  /*be90*/  @P4 LDC R23, c[0x0][0xcec] ;  /* 0x00033b00ff174b82 */ /* 0x000ea20000000800 */
[----:B0-----:R-:W-:-:S07]  /*bea0*/  IMAD R9, R9, R207, RZ ;  /* 0x000000cf09097224 */ /* 0x001fce00078e02ff */
[----:B------:R-:W0:Y:S01]  /*beb0*/  LDC.64 R16, c[0x0][R22+0x228] ;  /* 0x00008a0016107b82 */ /* 0x000e220000000a00 */
[----:B------:R-:W-:-:S04]  /*bec0*/  IMAD.WIDE.U32 R14, R8, R207, RZ ;  /* 0x000000cf080e7225 */ /* 0x000fc800078e00ff */
[----:B------:R-:W-:Y:S02]  /*bed0*/  IMAD R211, R8, R211, R9 ;  /* 0x000000d308d37224 */ /* 0x000fe400078e0209 */
[----:B------:R-:W-:Y:S01]  /*bee0*/  IMAD.WIDE.U32 R8, R10, R208, RZ ;  /* 0x000000d00a087225 */ /* 0x000fe200078e00ff */
[----:B------:R-:W4:Y:S03]  /*bef0*/  @P4 LDC R155, c[0x0][0xcf0] ;  /* 0x00033c00ff9b4b82 */ /* 0x000f260000000800 */
[----:B------:R-:W-:-:S05]  /*bf00*/  IMAD.IADD R154, R9, 0x1, R11 ;  /* 0x00000001099a7824 */ /* 0x000fca00078e020b */
[----:B------:R-:W1:Y:S01]  /*bf10*/  LDC.64 R10, c[0x0][0xca8] ;  /* 0x00032a00ff0a7b82 */ /* 0x000e620000000a00 */
[----:B------:R-:W-:Y:S02]  /*bf20*/  IMAD.IADD R211, R15, 0x1, R211 ;  /* 0x000000010fd37824 */ /* 0x000fe400078e02d3 */
[----:B------:R-:W-:Y:S01]  /*bf30*/  IMAD.IADD R18, R206, 0x1, R200 ;  /* 0x00000001ce127824 */ /* 0x000fe200078e02c8 */
[----:B------:R-:W-:-:S05]  /*bf40*/  SEL R9, R161, RZ, P3 ;  /* 0x000000ffa1097207 */ /* 0x000fca0001800000 */
[-C--:B0-----:R-:W-:Y:S02]  /*bf50*/  IMAD R157, R17, R9.reuse, RZ ;  /* 0x00000009119d7224 */ /* 0x081fe400078e02ff */
[----:B------:R-:W-:-:S04]  /*bf60*/  IMAD.WIDE.U32 R16, R16, R9, RZ ;  /* 0x0000000910107225 */ /* 0x000fc800078e00ff */
[----:B------:R-:W-:Y:S01]  /*bf70*/  IMAD.IADD R157, R17, 0x1, R157 ;  /* 0x00000001119d7824 */ /* 0x000fe200078e029d */
[----:B-1----:R-:W0:Y:S08]  /*bf80*/  @!P3 LDC R10, c[0x0][0xc50] ;  /* 0x00031400ff0abb82 */ /* 0x002e300000000800 */
[----:B------:R-:W1:Y:S01]  /*bf90*/  @!P3 LDC R11, c[0x0][0xc54] ;  /* 0x00031500ff0bbb82 */ /* 0x000e620000000800 */
[----:B---3--:R-:W-:-:S07]  /*bfa0*/  IADD3 R153, P2, P5, R14, R8, R4 ;  /* 0x000000080e997210 */ /* 0x008fce0007d5e004 */
[----:B------:R-:W3:Y:S01]  /*bfb0*/  LDC.64 R14, c[0x0][R22+0x210] ;  /* 0x00008400160e7b82 */ /* 0x000ee20000000a00 */
[----:B--2---:R-:W-:-:S04]  /*bfc0*/  @P4 IMAD.HI.U32 R8, R18, R23, RZ ;  /* 0x0000001712084227 */ /* 0x004fc800078e00ff */
[----:B------:R-:W-:Y:S01]  /*bfd0*/  IMAD.MOV.U32 R23, RZ, RZ, R18 ;  /* 0x000000ffff177224 */ /* 0x000fe200078e0012 */
[----:B----4-:R-:W-:Y:S02]  /*bfe0*/  @P4 SHF.R.U32.HI R23, RZ, R155, R8 ;  /* 0x0000009bff174219 */ /* 0x010fe40000011608 */
[----:B------:R-:W-:-:S03]  /*bff0*/  SHF.R.S32.HI R9, RZ, 0x1f, R4 ;  /* 0x0000001fff097819 */ /* 0x000fc60000011404 */
[----:B------:R-:W-:Y:S01]  /*c000*/  IMAD.MOV R17, RZ, RZ, -R23 ;  /* 0x000000ffff117224 */ /* 0x000fe200078e0a17 */
[----:B------:R-:W-:Y:S02]  /*c010*/  IADD3.X R155, R211, R154, R9, P2, P5 ;  /* 0x0000009ad39b7210 */ /* 0x000fe400017ea409 */
[----:B------:R-:W-:Y:S02]  /*c020*/  IADD3 R16, P2, P5, R23, R153, R16 ;  /* 0x0000009917107210 */ /* 0x000fe40007d5e010 */
[----:B------:R-:W-:Y:S01]  /*c030*/  SHF.R.S32.HI R8, RZ, 0x1f, R23 ;  /* 0x0000001fff087819 */ /* 0x000fe20000011417 */
[----:B------:R-:W-:-:S03]  /*c040*/  IMAD R23, R152, R17, R18 ;  /* 0x0000001198177224 */ /* 0x000fc600078e0212 */
[----:B------:R-:W-:Y:S02]  /*c050*/  IADD3.X R17, R8, R155, R157, P2, P5 ;  /* 0x0000009b08117210 */ /* 0x000fe400017ea49d */
[----:B------:R-:W-:Y:S01]  /*c060*/  SHF.R.S32.HI R153, RZ, 0x1f, R23 ;  /* 0x0000001fff997819 */ /* 0x000fe20000011417 */
[-C--:B---3--:R-:W-:Y:S02]  /*c070*/  IMAD R8, R15, R23.reuse, RZ ;  /* 0x000000170f087224 */ /* 0x088fe400078e02ff */
[----:B------:R-:W-:-:S04]  /*c080*/  IMAD.WIDE.U32 R16, R14, R23, R16 ;  /* 0x000000170e107225 */ /* 0x000fc800078e0010 */
[----:B------:R-:W-:Y:S01]  /*c090*/  IMAD R153, R14, R153, R8 ;  /* 0x000000990e997224 */ /* 0x000fe200078e0208 */
[----:B0-----:R-:W-:-:S03]  /*c0a0*/  LEA R15, P2, R16, R10, 0x2 ;  /* 0x0000000a100f7211 */ /* 0x001fc600078410ff */
[----:B------:R-:W-:-:S05]  /*c0b0*/  IMAD.IADD R8, R17, 0x1, R153 ;  /* 0x0000000111087824 */ /* 0x000fca00078e0299 */
[----:B-1----:R-:W-:Y:S01]  /*c0c0*/  LEA.HI.X R17, R16, R11, R8, 0x2, P2 ;  /* 0x0000000b10117211 */ /* 0x002fe200010f1408 */
[----:B------:R-:W-:Y:S06]  /*c0d0*/  @P1 BRA `(.L_x_14407) ;  /* 0x0000000000101947 */ /* 0x000fec0003800000 */
[----:B------:R-:W-:Y:S05]  /*c0e0*/  @!P0 BRA `(.L_x_14407) ;  /* 0x00000000000c8947 */ /* 0x000fea0003800000 */
[----:B------:R-:W2:Y:S04]  /*c0f0*/  LDG.E R8, desc[UR38][R12.64] ;  /* 0x000000260c087981 */ /* 0x000ea8000c1e1900 */
[----:B-----5:R-:W2:Y:S02]  /*c100*/  LDG.E R19, desc[UR38][R12.64+0x4] ;  /* 0x000004260c137981 */ /* 0x020ea4000c1e1900 */
[----:B--2---:R-:W-:-:S07]  /*c110*/  IMAD.IADD R19, R19, 0x1, -R8 ;  /* 0x0000000113137824 */ /* 0x004fce00078e0a08 */
.L_x_14407:
        /* <DEDUP_REMOVED lines=12> */
[----:B--2---:R-:W-:Y:S02]  /*c1e0*/  IMAD.IADD R14, R8, 0x1, R200 ;  /* 0x00000001080e7824 */ /* 0x004fe400078e02c8 */
        /* <DEDUP_REMOVED lines=46> */
[----:B------:R-:W-:Y:S02]  /*c4d0*/  LOP3.LUT R28, R29, 0x380, RZ, 0xc0, !PT ;  /* 0x000003801d1c7812 */ /* 0x000fe400078ec0ff */
[----:B------:R-:W-:-:S02]  /*c4e0*/  LOP3.LUT R32, R33, 0x380, RZ, 0xc0, !PT ;  /* 0x0000038021207812 */ /* 0x000fc400078ec0ff */
[----:B------:R-:W-:Y:S02]  /*c4f0*/  LOP3.LUT R36, R37, 0x380, RZ, 0xc0, !PT ;  /* 0x0000038025247812 */ /* 0x000fe400078ec0ff */
[----:B------:R-:W-:Y:S02]  /*c500*/  LOP3.LUT R40, R41, 0x380, RZ, 0xc0, !PT ;  /* 0x0000038029287812 */ /* 0x000fe400078ec0ff */
[----:B------:R-:W-:Y:S02]  /*c510*/  LOP3.LUT R44, R45, 0x380, RZ, 0xc0, !PT ;  /* 0x000003802d2c7812 */ /* 0x000fe400078ec0ff */
[----:B------:R-:W-:Y:S02]  /*c520*/  SHF.R.U64 R48, R48, 0x3, RZ ;  /* 0x0000000330307819 */ /* 0x000fe400000012ff */
        /* <DEDUP_REMOVED lines=18> */
[----:B------:R-:W-:Y:S01]  /*c650*/  LOP3.LUT R15, R10, 0x380, RZ, 0xc0, !PT ;  /* 0x000003800a0f7812 */ /* 0x000fe200078ec0ff */
        /* <DEDUP_REMOVED lines=38> */
[----:B------:R-:W5:Y:S04]  /*c8c0*/  LD.E.128 R52, desc[UR38][R52.64] ;  /* 0x0000002634347980 */ /* 0x000f68000c101d00 */
[----:B------:R0:W5:Y:S04]  /*c8d0*/  LD.E.128 R12, desc[UR38][R10.64] ;  /* 0x000000260a0c7980 */ /* 0x000168000c101d00 */
[----:B------:R-:W5:Y:S04]  /*c8e0*/  LD.E.128 R56, desc[UR38][R56.64] ;  /* 0x0000002638387980 */ /* 0x000f68000c101d00 */
[----:B------:R-:W5:Y:S01]  /*c8f0*/  LD.E.128 R60, desc[UR38][R60.64] ;  /* 0x000000263c3c7980 */ /* 0x000f62000c101d00 */
[----:B0-----:R-:W-:Y:S01]  /*c900*/  IMAD.WIDE.U32 R10, R4, UR4, RZ ;  /* 0x00000004040a7c25 */ /* 0x001fe2000f8e00ff */
[----:B------:R-:W-:-:S02]  /*c910*/  ULDC.64 UR4, c[0x0][0xbe8] ;  /* 0x0002fa0000047ab9 */ /* 0x000fc40000000a00 */
[----:B------:R-:W5:Y:S01]  /*c920*/  LD.E.128 R64, desc[UR38][R64.64] ;  /* 0x0000002640407980 */ /* 0x000f62000c101d00 */
[----:B------:R-:W-:Y:S02]  /*c930*/  IMAD.IADD R11, R11, 0x1, R9 ;  /* 0x000000010b0b7824 */ /* 0x000fe400078e0209 */
[----:B------:R-:W-:Y:S01]  /*c940*/  IMAD R9, R76, 0x20, R3 ;  /* 0x000000204c097824 */ /* 0x000fe200078e0203 */
[----:B------:R-:W5:Y:S01]  /*c950*/  LD.E.128 R68, desc[UR38][R68.64] ;  /* 0x0000002644447980 */ /* 0x000f62000c101d00 */
[----:B------:R-:W-:-:S03]  /*c960*/  IMAD.WIDE.U32 R10, R208, UR4, R10 ;  /* 0x00000004d00a7c25 */ /* 0x000fc6000f8e000a */
[----:B------:R-:W5:Y:S01]  /*c970*/  LD.E.128 R72, desc[UR38][R72.64] ;  /* 0x0000002648487980 */ /* 0x000f62000c101d00 */
[----:B------:R-:W-:Y:S01]  /*c980*/  IMAD.IADD R78, R200, 0x1, R9 ;  /* 0x00000001c84e7824 */ /* 0x000fe200078e0209 */
[----:B------:R-:W-:Y:S01]  /*c990*/  SHF.R.S32.HI R76, RZ, 0x1f, R207 ;  /* 0x0000001fff4c7819 */ /* 0x000fe200000114cf */
[----:B------:R-:W-:Y:S01]  /*c9a0*/  IMAD R11, R208, UR5, R11 ;  /* 0x00000005d00b7c24 */ /* 0x000fe2000f8e020b */
[----:B------:R-:W-:Y:S01]  /*c9b0*/  ULDC.64 UR4, c[0x0][0xbf0] ;  /* 0x0002fc0000047ab9 */ /* 0x000fe20000000a00 */
[----:B--2---:R-:W-:Y:S01]  /*c9c0*/  @P4 IMAD.HI.U32 R4, R78, R77, RZ ;  /* 0x0000004d4e044227 */ /* 0x004fe200078e00ff */
[----:B------:R-:W-:Y:S01]  /*c9d0*/  @!PT LDS RZ, [RZ] ;  /* 0x00000000fffff984 */ /* 0x000fe20000000800 */
[----:B------:R-:W-:Y:S01]  /*c9e0*/  @!PT LDS RZ, [RZ] ;  /* 0x00000000fffff984 */ /* 0x000fe20000000800 */
[----:B------:R-:W-:Y:S01]  /*c9f0*/  @!PT LDS RZ, [RZ] ;  /* 0x00000000fffff984 */ /* 0x000fe20000000800 */
[----:B------:R-:W-:Y:S01]  /*ca00*/  @!PT LDS RZ, [RZ] ;  /* 0x00000000fffff984 */ /* 0x000fe20000000800 */
[----:B------:R0:W-:Y:S06]  /*ca10*/  MEMBAR.ALL.CTA ;  /* 0x0000000000007992 */ /* 0x0001ec0000008000 */
[----:B0-----:R-:W0:Y:S01]  /*ca20*/  FENCE.VIEW.ASYNC.S ;  /* 0x00000000000073c6 */ /* 0x001e220000000000 */
[----:B------:R-:W-:Y:S01]  /*ca30*/  IMAD.MOV.U32 R9, RZ, RZ, R78 ;  /* 0x000000ffff097224 */ /* 0x000fe200078e004e */
[----:B---3--:R-:W-:Y:S01]  /*ca40*/  @P4 SHF.R.U32.HI R9, RZ, R79, R4 ;  /* 0x0000004fff094219 */ /* 0x008fe20000011604 */
[----:B------:R-:W-:-:S02]  /*ca50*/  IMAD R76, R76, UR4, RZ ;  /* 0x000000044c4c7c24 */ /* 0x000fc4000f8e02ff */
        /* <DEDUP_REMOVED lines=14> */
[----:B------:R-:W-:Y:S02]  /*cb40*/  IMAD.IADD R83, R3, 0x1, R200 ;  /* 0x0000000103537824 */ /* 0x000fe400078e02c8 */
[----:B------:R-:W-:-:S02]  /*cb50*/  IMAD R79, R77, UR5, R4 ;  /* 0x000000054d4f7c24 */ /* 0x000fc4000f8e0204 */
        /* <DEDUP_REMOVED lines=13> */
[----:B0-----:R0:W-:Y:S01]  /*cc30*/  SYNCS.ARRIVE.TRANS64.RED.A1T0 RZ, [R0+URZ], RZ ;  /* 0x000000ff00ff79a7 */ /* 0x0011e2000810043f */
[----:B------:R-:W-:Y:S01]  /*cc40*/  ISETP.GE.AND P1, PT, R3, R8, PT ;  /* 0x000000080300720c */ /* 0x000fe20003f26270 */
[----:B------:R1:W2:Y:S01]  /*cc50*/  SHFL.IDX PT, R81, R4, RZ, 0x181f ;  /* 0x00181fff04517589 */ /* 0x0002a200000e0000 */
[----:B------:R-:W-:Y:S03]  /*cc60*/  BSSY B1, `(.L_x_14409) ;  /* 0x0000019000017945 */ /* 0x000fe60003800000 */
[----:B------:R1:W3:Y:S01]  /*cc70*/  SHFL.IDX PT, R3, R9, RZ, 0x181f ;  /* 0x00181fff09037589 */ /* 0x0002e200000e0000 */
[----:B0-----:R-:W-:Y:S01]  /*cc80*/  VIADD R0, R2, 0x40 ;  /* 0x0000004002007836 */ /* 0x001fe20000000000 */
[----:B------:R-:W-:-:S02]  /*cc90*/  SHF.R.S32.HI R88, RZ, 0x1f, R2 ;  /* 0x0000001fff587819 */ /* 0x000fc40000011402 */
[----:B------:R-:W-:Y:S02]  /*cca0*/  SHF.R.S32.HI R85, RZ, 0x1f, R84 ;  /* 0x0000001fff557819 */ /* 0x000fe40000011454 */
[----:B------:R-:W-:Y:S02]  /*ccb0*/  SHF.R.S32.HI R82, RZ, 0x1f, R0 ;  /* 0x0000001fff527819 */ /* 0x000fe40000011400 */
[----:B------:R-:W-:Y:S01]  /*ccc0*/  SHF.R.S32.HI R87, RZ, 0x1f, R86 ;  /* 0x0000001fff577819 */ /* 0x000fe20000011456 */
[----:B-1----:R-:W-:Y:S06]  /*ccd0*/  @P2 BRA `(.L_x_14410) ;  /* 0x0000000000442947 */ /* 0x002fec0003800000 */
        /* <DEDUP_REMOVED lines=17> */
.L_x_14410:
[----:B------:R-:W-:Y:S05]  /*cdf0*/  BSYNC B1 ;  /* 0x0000000000017941 */ /* 0x000fea0003800000 */
.L_x_14409:
[----:B---3--:R1:W3:Y:S01]  /*ce00*/  SHFL.IDX PT, R3, R9, 0x1, 0x181f ;  /* 0x00381f0009037f89 */ /* 0x0082e200000e0000 */
        /* <DEDUP_REMOVED lines=20> */
.L_x_14412:
[----:B------:R-:W-:Y:S05]  /*cf50*/  BSYNC B1 ;  /* 0x0000000000017941 */ /* 0x000fea0003800000 */
.L_x_14411:
        /* <DEDUP_REMOVED lines=21> */
.L_x_14414:
[----:B------:R-:W-:Y:S05]  /*d0b0*/  BSYNC B1 ;  /* 0x0000000000017941 */ /* 0x000fea0003800000 */
.L_x_14413:
        /* <DEDUP_REMOVED lines=24> */
.L_x_14408:
        /* <DEDUP_REMOVED lines=11> */
[----:B------:R-:W-:Y:S01]  /*d2f0*/  SHF.R.S32.HI R4, RZ, 0x1f, R207 ;  /* 0x0000001fff047819 */ /* 0x000fe200000114cf */
[----:B------:R-:W-:Y:S01]  /*d300*/  VIADD R163, R201, 0x80 ;  /* 0x00000080c9a37836 */ /* 0x000fe20000000000 */
        /* <DEDUP_REMOVED lines=10> */
[----:B0-----:R-:W-:Y:S01]  /*d3b0*/  @P4 IMAD.HI.U32 R13, R18, R13, RZ ;  /* 0x0000000d120d4227 */ /* 0x001fe200078e00ff */
[----:B------:R-:W-:Y:S02]  /*d3c0*/  SHF.R.S32.HI R158, RZ, 0x1f, R234 ;  /* 0x0000001fff9e7819 */ /* 0x000fe400000114ea */
[----:B------:R-:W-:Y:S01]  /*d3d0*/  SHF.R.S32.HI R159, RZ, 0x1f, R235 ;  /* 0x0000001fff9f7819 */ /* 0x000fe200000114eb */
[----:B------:R-:W-:Y:S01]  /*d3e0*/  IMAD R4, R4, UR4, RZ ;  /* 0x0000000404047c24 */ /* 0x000fe2000f8e02ff */
[----:B------:R-:W-:Y:S01]  /*d3f0*/  SHF.R.S32.HI R160, RZ, 0x1f, R236 ;  /* 0x0000001fffa07819 */ /* 0x000fe200000114ec */
[----:B------:R-:W-:Y:S01]  /*d400*/  IMAD.WIDE.U32 R2, R207, UR4, R2 ;  /* 0x00000004cf027c25 */ /* 0x000fe2000f8e0002 */
[----:B------:R-:W-:-:S02]  /*d410*/  SHF.R.S32.HI R163, RZ, 0x1f, R163 ;  /* 0x0000001fffa37819 */ /* 0x000fc400000114a3 */
[----:B-1----:R-:W-:Y:S01]  /*d420*/  @P4 SHF.R.U32.HI R9, RZ, R10, R13 ;  /* 0x0000000aff094219 */ /* 0x002fe2000001160d */
[----:B------:R-:W-:Y:S01]  /*d430*/  IMAD R11, R207, UR5, R4 ;  /* 0x00000005cf0b7c24 */ /* 0x000fe2000f8e0204 */
[----:B------:R-:W-:Y:S01]  /*d440*/  ULDC.64 UR4, c[0x0][0xc48] ;  /* 0x0003120000047ab9 */ /* 0x000fe20000000a00 */
[----:B------:R-:W-:Y:S01]  /*d450*/  VIADD R165, R201, 0x78 ;  /* 0x00000078c9a57836 */ /* 0x000fe20000000000 */
[----:B------:R-:W-:Y:S01]  /*d460*/  SHF.R.S32.HI R4, RZ, 0x1f, R9 ;  /* 0x0000001fff047819 */ /* 0x000fe20000011409 */
[----:B------:R-:W-:Y:S02]  /*d470*/  IMAD.IADD R3, R3, 0x1, R11 ;  /* 0x0000000103037824 */ /* 0x000fe400078e020b */
[----:B------:R-:W-:Y:S01]  /*d480*/  IMAD.MOV R11, RZ, RZ, -R9 ;  /* 0x000000ffff0b7224 */ /* 0x000fe200078e0a09 */
[----:B------:R-:W-:Y:S01]  /*d490*/  SHF.R.S32.HI R165, RZ, 0x1f, R165 ;  /* 0x0000001fffa57819 */ /* 0x000fe200000114a5 */
[----:B------:R-:W-:-:S04]  /*d4a0*/  IMAD.WIDE.U32 R2, R161, UR4, R2 ;  /* 0x00000004a1027c25 */ /* 0x000fc8000f8e0002 */
[----:B------:R-:W-:Y:S01]  /*d4b0*/  IMAD R11, R152, R11, R18 ;  /* 0x0000000b980b7224 */ /* 0x000fe200078e0212 */
[----:B------:R-:W-:Y:S01]  /*d4c0*/  SHF.R.S32.HI R152, RZ, 0x1f, R228 ;  /* 0x0000001fff987819 */ /* 0x000fe200000114e4 */
[----:B------:R-:W-:Y:S02]  /*d4d0*/  IMAD R4, R4, UR6, RZ ;  /* 0x0000000604047c24 */ /* 0x000fe4000f8e02ff */
        /* <DEDUP_REMOVED lines=10> */
[----:B------:R-:W-:-:S03]  /*d580*/  ULDC.64 UR4, c[0x0][0xc00] ;  /* 0x0003000000047ab9 */ /* 0x000fc60000000a00 */
[----:B------:R-:W-:Y:S01]  /*d590*/  VIADD R4, R0, 0x32420 ;  /* 0x0003242000047836 */ /* 0x000fe20000000000 */
[C---:B------:R-:W-:Y:S01]  /*d5a0*/  LEA R0, P1, R2.reuse, UR4, 0x2 ;  /* 0x0000000402007c11 */ /* 0x040fe2000f8210ff */
[----:B------:R-:W-:Y:S02]  /*d5b0*/  IMAD.IADD R3, R3, 0x1, R9 ;  /* 0x0000000103037824 */ /* 0x000fe400078e0209 */
[C---:B------:R-:W-:Y:S01]  /*d5c0*/  VIADD R167, R201.reuse, 0x70 ;  /* 0x00000070c9a77836 */ /* 0x040fe20000000000 */
[----:B------:R-:W-:Y:S01]  /*d5d0*/  PRMT R9, RZ, 0x654, R4 ;  /* 0x00000654ff097816 */ /* 0x000fe20000000004 */
[C---:B------:R-:W-:Y:S01]  /*d5e0*/  VIADD R169, R201.reuse, 0x68 ;  /* 0x00000068c9a97836 */ /* 0x040fe20000000000 */
[----:B------:R-:W-:Y:S01]  /*d5f0*/  LEA.HI.X R4, R2, UR5, R3, 0x2, P1 ;  /* 0x0000000502047c11 */ /* 0x000fe200088f1403 */
[C---:B------:R-:W-:Y:S01]  /*d600*/  VIADD R171, R201.reuse, 0x60 ;  /* 0x00000060c9ab7836 */ /* 0x040fe20000000000 */
[----:B------:R0:W-:Y:S01]  /*d610*/  SYNCS.ARRIVE.TRANS64.RED.A1T0 RZ, [R9+URZ], RZ ;  /* 0x000000ff09ff79a7 */ /* 0x0001e2000810043f */
[C---:B------:R-:W-:Y:S01]  /*d620*/  VIADD R173, R201.reuse, 0x58 ;  /* 0x00000058c9ad7836 */ /* 0x040fe20000000000 */
[----:B------:R0:W1:Y:S01]  /*d630*/  SHFL.IDX PT, R2, R0, RZ, 0x1c1f ;  /* 0x001c1fff00027589 */ /* 0x00006200000e0000 */
[C---:B------:R-:W-:Y:S01]  /*d640*/  VIADD R175, R201.reuse, 0x50 ;  /* 0x00000050c9af7836 */ /* 0x040fe20000000000 */
[----:B------:R-:W-:Y:S01]  /*d650*/  SHF.R.S32.HI R167, RZ, 0x1f, R167 ;  /* 0x0000001fffa77819 */ /* 0x000fe200000114a7 */
[C---:B------:R-:W-:Y:S01]  /*d660*/  VIADD R177, R201.reuse, 0x48 ;  /* 0x00000048c9b17836 */ /* 0x040fe20000000000 */
[----:B------:R0:W2:Y:S01]  /*d670*/  SHFL.IDX PT, R3, R4, RZ, 0x1c1f ;  /* 0x001c1fff04037589 */ /* 0x0000a200000e0000 */
        /* <DEDUP_REMOVED lines=36> */
[----:B------:R-:W-:Y:S01]  /*d8c0*/  VIADD R192, R201, 0x8 ;  /* 0x00000008c9c07836 */ /* 0x000fe20000000000 */
[----:B012---:R-:W-:Y:S06]  /*d8d0*/  @P0 BRA `(.L_x_14417) ;  /* 0x00000008001c0947 */ /* 0x007fec0003800000 */
        /* <DEDUP_REMOVED lines=8> */
[----:B------:R-:W-:-:S03]  /*d960*/  SHF.R.S32.HI R9, RZ, 0x1f, R210 ;  /* 0x0000001fff097819 */ /* 0x000fc600000114d2 */
[-C--:B------:R-:W-:Y:S02]  /*d970*/  @!P4 LEA R10, P2, R192, R2.reuse, 0x2 ;  /* 0x00000002c00ac211 */ /* 0x080fe400078410ff */
[----:B------:R-:W-:Y:S02]  /*d980*/  @!P3 LEA R12, P6, R190, R2, 0x2 ;  /* 0x00000002be0cb211 */ /* 0x000fe400078c10ff */
[----:B------:R-:W-:Y:S01]  /*d990*/  @!P5 IMAD.WIDE R14, R201, 0x4, R2 ;  /* 0x00000004c90ed825 */ /* 0x000fe200078e0202 */
[-C--:B------:R-:W-:Y:S02]  /*d9a0*/  @!P4 LEA.HI.X R11, R192, R3.reuse, R193, 0x2, P2 ;  /* 0x00000003c00bc211 */ /* 0x080fe400010f14c1 */
[----:B------:R-:W-:Y:S02]  /*d9b0*/  ISETP.GE.AND P2, PT, R184, UR4, PT ;  /* 0x00000004b8007c0c */ /* 0x000fe4000bf46270 */
[----:B------:R-:W-:Y:S01]  /*d9c0*/  @!P3 LEA.HI.X R13, R190, R3, R191, 0x2, P6 ;  /* 0x00000003be0db211 */ /* 0x000fe200030f14bf */
[----:B------:R0:W-:Y:S04]  /*d9d0*/  @!P5 ST.E.64 desc[UR38][R14.64], R24 ;  /* 0x000000180e00d985 */ /* 0x0001e8000c101b26 */
[----:B------:R1:W-:Y:S01]  /*d9e0*/  @!P4 ST.E.64 desc[UR38][R10.64], R28 ;  /* 0x0000001c0a00c985 */ /* 0x0003e2000c101b26 */
[----:B------:R-:W-:-:S03]  /*d9f0*/  ISETP.GE.AND P4, PT, R180, UR4, PT ;  /* 0x00000004b4007c0c */ /* 0x000fc6000bf86270 */
[----:B------:R2:W-:Y:S01]  /*da00*/  @!P3 ST.E.64 desc[UR38][R12.64], R32 ;  /* 0x000000200c00b985 */ /* 0x0005e2000c101b26 */
[----:B------:R-:W-:Y:S01]  /*da10*/  ISETP.GE.AND P3, PT, R182, UR4, PT ;  /* 0x00000004b6007c0c */ /* 0x000fe2000bf66270 */
[----:B0-----:R-:W-:Y:S01]  /*da20*/  VIADD R25, R201, 0xf8 ;  /* 0x000000f8c9197836 */ /* 0x001fe20000000000 */
        /* <DEDUP_REMOVED lines=23> */
[-C--:B0-----:R-:W-:Y:S02]  /*dba0*/  @!P0 LEA R10, P4, R176, R2.reuse, 0x2 ;  /* 0x00000002b00a8211 */ /* 0x081fe400078810ff */
[----:B-1----:R-:W-:Y:S02]  /*dbb0*/  @!P1 LEA R12, P5, R174, R2, 0x2 ;  /* 0x00000002ae0c9211 */ /* 0x002fe400078a10ff */
        /* <DEDUP_REMOVED lines=52> */
[-C--:B--2---:R-:W-:Y:S02]  /*df00*/  @!P0 LEA R14, P6, R231, R2.reuse, 0x2 ;  /* 0x00000002e70e8211 */ /* 0x084fe400078c10ff */
[-C--:B------:R-:W-:Y:S01]  /*df10*/  @!P4 LEA R20, P5, R229, R2.reuse, 0x2 ;  /* 0x00000002e514c211 */ /* 0x080fe200078a10ff */
[----:B------:R1:W-:Y:S01]  /*df20*/  @!P1 ST.E.64 desc[UR38][R12.64], R112 ;  /* 0x000000700c009985 */ /* 0x0003e2000c101b26 */
[----:B------:R-:W-:Y:S02]  /*df30*/  @!P3 LEA R18, P1, R230, R2, 0x2 ;  /* 0x00000002e612b211 */ /* 0x000fe400078210ff */
[----:B------:R-:W-:Y:S02]  /*df40*/  @!P0 LEA.HI.X R15, R231, R3, R155, 0x2, P6 ;  /* 0x00000003e70f8211 */ /* 0x000fe400030f149b */
[----:B------:R-:W-:-:S02]  /*df50*/  ISETP.GE.AND P2, PT, R228, UR4, PT ;  /* 0x00000004e4007c0c */ /* 0x000fc4000bf46270 */
[-C--:B------:R-:W-:Y:S01]  /*df60*/  @!P3 LEA.HI.X R19, R230, R3.reuse, R154, 0x2, P1 ;  /* 0x00000003e613b211 */ /* 0x080fe200008f149a */
[----:B------:R2:W-:Y:S01]  /*df70*/  @!P0 ST.E.64 desc[UR38][R14.64], R116 ;  /* 0x000000740e008985 */ /* 0x0005e2000c101b26 */
[----:B------:R-:W-:Y:S02]  /*df80*/  ISETP.GE.AND P1, PT, R213, UR4, PT ;  /* 0x00000004d5007c0c */ /* 0x000fe4000bf26270 */
[----:B------:R-:W-:Y:S01]  /*df90*/  @!P4 LEA.HI.X R21, R229, R3, R153, 0x2, P5 ;  /* 0x00000003e515c211 */ /* 0x000fe200028f1499 */
[----:B------:R3:W-:Y:S01]  /*dfa0*/  @!P3 ST.E.64 desc[UR38][R18.64], R120 ;  /* 0x000000781200b985 */ /* 0x0007e2000c101b26 */
[----:B------:R-:W-:Y:S02]  /*dfb0*/  ISETP.GE.AND P0, PT, R210, UR4, PT ;  /* 0x00000004d2007c0c */ /* 0x000fe4000bf06270 */
[----:B------:R-:W-:Y:S01]  /*dfc0*/  ISETP.GE.AND P3, PT, R23, UR4, PT ;  /* 0x0000000417007c0c */ /* 0x000fe2000bf66270 */
[----:B------:R4:W-:Y:S01]  /*dfd0*/  @!P4 ST.E.64 desc[UR38][R20.64], R124 ;  /* 0x0000007c1400c985 */ /* 0x0009e2000c101b26 */
[----:B------:R-:W-:-:S02]  /*dfe0*/  ISETP.GE.AND P4, PT, R17, UR4, PT ;  /* 0x0000000411007c0c */ /* 0x000fc4000bf86270 */
[----:B0-----:R-:W-:-:S03]  /*dff0*/  @!P2 LEA R10, P5, R228, R2, 0x2 ;  /* 0x00000002e40aa211 */ /* 0x001fc600078a10ff */
[CC--:B-1----:R-:W-:Y:S02]  /*e000*/  @!P1 LEA R12, P6, R213.reuse, R2.reuse, 0x2 ;  /* 0x00000002d50c9211 */ /* 0x0c2fe400078c10ff */
[-C--:B------:R-:W-:Y:S02]  /*e010*/  @!P2 LEA.HI.X R11, R228, R3.reuse, R152, 0x2, P5 ;  /* 0x00000003e40ba211 */ /* 0x080fe400028f1498 */
[C---:B--2---:R-:W-:Y:S02]  /*e020*/  @!P0 LEA R14, P5, R210.reuse, R2, 0x2 ;  /* 0x00000002d20e8211 */ /* 0x044fe400078a10ff */
[-C--:B------:R-:W-:Y:S01]  /*e030*/  @!P1 LEA.HI.X R13, R213, R3.reuse, R22, 0x2, P6 ;  /* 0x00000003d50d9211 */ /* 0x080fe200030f1416 */
[----:B------:R0:W-:Y:S01]  /*e040*/  @!P2 ST.E.64 desc[UR38][R10.64], R128 ;  /* 0x000000800a00a985 */ /* 0x0001e2000c101b26 */
[----:B------:R-:W-:Y:S02]  /*e050*/  ISETP.GE.AND P6, PT, R25, UR4, PT ;  /* 0x0000000419007c0c */ /* 0x000fe4000bfc6270 */
[----:B------:R-:W-:Y:S01]  /*e060*/  @!P0 LEA.HI.X R15, R210, R3, R9, 0x2, P5 ;  /* 0x00000003d20f8211 */ /* 0x000fe200028f1409 */
[----:B------:R0:W-:Y:S01]  /*e070*/  @!P1 ST.E.64 desc[UR38][R12.64], R132 ;  /* 0x000000840c009985 */ /* 0x0001e2000c101b26 */
[----:B---3--:R-:W-:-:S02]  /*e080*/  SHF.R.S32.HI R19, RZ, 0x1f, R17 ;  /* 0x0000001fff137819 */ /* 0x008fc40000011411 */
[CC--:B------:R-:W-:Y:S01]  /*e090*/  @!P4 LEA R18, P5, R17.reuse, R2.reuse, 0x2 ;  /* 0x000000021112c211 */ /* 0x0c0fe200078a10ff */
[----:B------:R0:W-:Y:S01]  /*e0a0*/  @!P0 ST.E.64 desc[UR38][R14.64], R136 ;  /* 0x000000880e008985 */ /* 0x0001e2000c101b26 */
[----:B------:R-:W-:Y:S02]  /*e0b0*/  SHF.R.S32.HI R9, RZ, 0x1f, R23 ;  /* 0x0000001fff097819 */ /* 0x000fe40000011417 */
[----:B------:R-:W-:Y:S02]  /*e0c0*/  @!P4 LEA.HI.X R19, R17, R3, R19, 0x2, P5 ;  /* 0x000000031113c211 */ /* 0x000fe400028f1413 */
[----:B----4-:R-:W-:-:S03]  /*e0d0*/  @!P3 LEA R20, P5, R23, R2, 0x2 ;  /* 0x000000021714b211 */ /* 0x010fc600078a10ff */
[----:B------:R0:W-:Y:S01]  /*e0e0*/  @!P4 ST.E.64 desc[UR38][R18.64], R140 ;  /* 0x0000008c1200c985 */ /* 0x0001e2000c101b26 */
[-C--:B------:R-:W-:Y:S02]  /*e0f0*/  @!P3 LEA.HI.X R21, R23, R3.reuse, R9, 0x2, P5 ;  /* 0x000000031715b211 */ /* 0x080fe400028f1409 */
[----:B------:R-:W-:Y:S02]  /*e100*/  SHF.R.S32.HI R9, RZ, 0x1f, R25 ;  /* 0x0000001fff097819 */ /* 0x000fe40000011419 */
[C---:B------:R-:W-:Y:S01]  /*e110*/  @!P6 LEA R2, P5, R25.reuse, R2, 0x2 ;  /* 0x000000021902e211 */ /* 0x040fe200078a10ff */
[----:B------:R0:W-:Y:S03]  /*e120*/  @!P3 ST.E.64 desc[UR38][R20.64], R144 ;  /* 0x000000901400b985 */ /* 0x0001e6000c101b26 */
[----:B------:R-:W-:-:S05]  /*e130*/  @!P6 LEA.HI.X R3, R25, R3, R9, 0x2, P5 ;  /* 0x000000031903e211 */ /* 0x000fca00028f1409 */
[----:B------:R0:W-:Y:S04]  /*e140*/  @!P6 ST.E.64 desc[UR38][R2.64], R148 ;  /* 0x000000940200e985 */ /* 0x0001e8000c101b26 */
.L_x_14417:
[----:B------:R-:W-:Y:S05]  /*e150*/  BSYNC B1 ;  /* 0x0000000000017941 */ /* 0x000fea0003800000 */
.L_x_14416:
[----:B------:R-:W-:Y:S01]  /*e160*/  ISETP.GE.AND P0, PT, R16, R8, PT ;  /* 0x000000081000720c */ /* 0x000fe20003f06270 */
[----:B0-----:R0:W1:Y:S04]  /*e170*/  SHFL.IDX PT, R3, R4, 0x1, 0x1c1f ;  /* 0x003c1f0004037f89 */ /* 0x00106800000e0000 */
[----:B------:R0:W2:Y:S08]  /*e180*/  SHFL.IDX PT, R2, R0, 0x1, 0x1c1f ;  /* 0x003c1f0000027f89 */ /* 0x0000b000000e0000 */
[----:B0-----:R-:W-:Y:S05]  /*e190*/  @P0 BRA `(.L_x_14415) ;  /* 0x0000001400b80947 */ /* 0x001fea0003800000 */
        /* <DEDUP_REMOVED lines=9> */
[CC--:B--2---:R-:W-:Y:S02]  /*e230*/  @!P5 LEA R10, P3, R192.reuse, R2.reuse, 0x2 ;  /* 0x00000002c00ad211 */ /* 0x0c4fe400078610ff */
[----:B-1----:R-:W-:Y:S02]  /*e240*/  @!P4 IMAD.WIDE R8, R201, 0x4, R2 ;  /* 0x00000004c908c825 */ /* 0x002fe400078e0202 */
[-C--:B------:R-:W-:Y:S02]  /*e250*/  @!P5 LEA.HI.X R11, R192, R3.reuse, R193, 0x2, P3 ;  /* 0x00000003c00bd211 */ /* 0x080fe400018f14c1 */
[-C--:B------:R-:W-:Y:S01]  /*e260*/  @!P2 LEA R12, P6, R190, R2.reuse, 0x2 ;  /* 0x00000002be0ca211 */ /* 0x080fe200078c10ff */
[----:B------:R0:W-:Y:S01]  /*e270*/  @!P4 ST.E.64 desc[UR38][R8.64], R26 ;  /* 0x0000001a0800c985 */ /* 0x0001e2000c101b26 */
[----:B------:R-:W-:Y:S02]  /*e280*/  ISETP.GE.AND P3, PT, R184, UR4, PT ;  /* 0x00000004b8007c0c */ /* 0x000fe4000bf66270 */
[----:B------:R-:W-:Y:S01]  /*e290*/  @!P2 LEA.HI.X R13, R190, R3, R191, 0x2, P6 ;  /* 0x00000003be0da211 */ /* 0x000fe200030f14bf */
[----:B------:R1:W-:Y:S01]  /*e2a0*/  @!P5 ST.E.64 desc[UR38][R10.64], R30 ;  /* 0x0000001e0a00d985 */ /* 0x0003e2000c101b26 */
[----:B------:R-:W-:-:S02]  /*e2b0*/  @!P1 LEA R14, P5, R188, R2, 0x2 ;  /* 0x00000002bc0e9211 */ /* 0x000fc400078a10ff */
[----:B------:R-:W-:Y:S01]  /*e2c0*/  ISETP.GE.AND P4, PT, R182, UR4, PT ;  /* 0x00000004b6007c0c */ /* 0x000fe2000bf86270 */
[----:B------:R2:W-:Y:S01]  /*e2d0*/  @!P2 ST.E.64 desc[UR38][R12.64], R34 ;  /* 0x000000220c00a985 */ /* 0x0005e2000c101b26 */
[-C--:B------:R-:W-:Y:S02]  /*e2e0*/  @!P0 LEA R16, P6, R186, R2.reuse, 0x2 ;  /* 0x00000002ba108211 */ /* 0x080fe400078c10ff */
        /* <DEDUP_REMOVED lines=8> */
[-C--:B-1----:R-:W-:Y:S02]  /*e370*/  @!P4 LEA R10, P2, R182, R2.reuse, 0x2 ;  /* 0x00000002b60ac211 */ /* 0x082fe400078410ff */
[-C--:B------:R-:W-:Y:S02]  /*e380*/  @!P3 LEA.HI.X R9, R184, R3.reuse, R185, 0x2, P6 ;  /* 0x00000003b809b211 */ /* 0x080fe400030f14b9 */
[----:B------:R-:W-:Y:S02]  /*e390*/  @!P5 LEA R18, P6, R180, R2, 0x2 ;  /* 0x00000002b412d211 */ /* 0x000fe400078c10ff */
[----:B------:R-:W-:Y:S01]  /*e3a0*/  @!P4 LEA.HI.X R11, R182, R3, R183, 0x2, P2 ;  /* 0x00000003b60bc211 */ /* 0x000fe200010f14b7 */
[----:B------:R1:W-:Y:S01]  /*e3b0*/  @!P3 ST.E.64 desc[UR38][R8.64], R46 ;  /* 0x0000002e0800b985 */ /* 0x0003e2000c101b26 */
[----:B------:R-:W-:-:S02]  /*e3c0*/  ISETP.GE.AND P2, PT, R174, UR4, PT ;  /* 0x00000004ae007c0c */ /* 0x000fc4000bf46270 */
[-C--:B------:R-:W-:Y:S01]  /*e3d0*/  @!P5 LEA.HI.X R19, R180, R3.reuse, R181, 0x2, P6 ;  /* 0x00000003b413d211 */ /* 0x080fe200030f14b5 */
[----:B------:R4:W-:Y:S01]  /*e3e0*/  @!P4 ST.E.64 desc[UR38][R10.64], R50 ;  /* 0x000000320a00c985 */ /* 0x0009e2000c101b26 */
[-C--:B--2---:R-:W-:Y:S02]  /*e3f0*/  @!P0 LEA R12, P4, R178, R2.reuse, 0x2 ;  /* 0x00000002b20c8211 */ /* 0x084fe400078810ff */
        /* <DEDUP_REMOVED lines=8> */
[-C--:B0-----:R-:W-:Y:S01]  /*e480*/  @!P2 LEA R16, P6, R174, R2.reuse, 0x2 ;  /* 0x00000002ae10a211 */ /* 0x081fe200078c10ff */
        /* <DEDUP_REMOVED lines=20> */
[-C--:B-1----:R-:W-:Y:S02]  /*e5d0*/  @!P0 LEA R16, P6, R162, R2.reuse, 0x2 ;  /* 0x00000002a2108211 */ /* 0x082fe400078c10ff */
        /* <DEDUP_REMOVED lines=52> */
[-C--:B------:R-:W-:Y:S01]  /*e920*/  @!P4 LEA.HI.X R9, R213, R3.reuse, R22, 0x2, P6 ;  /* 0x00000003d509c211 */ /* 0x080fe200030f1416 */
[----:B---3--:R-:W-:Y:S01]  /*e930*/  VIADD R19, R201, 0xf8 ;  /* 0x000000f8c9137836 */ /* 0x008fe20000000000 */
[----:B------:R-:W-:Y:S02]  /*e940*/  SHF.R.S32.HI R0, RZ, 0x1f, R23 ;  /* 0x0000001fff007819 */ /* 0x000fe40000011417 */
[C---:B------:R-:W-:Y:S01]  /*e950*/  @!P2 LEA R16, P6, R23.reuse, R2, 0x2 ;  /* 0x000000021710a211 */ /* 0x040fe200078c10ff */
[----:B------:R0:W-:Y:S01]  /*e960*/  @!P4 ST.E.64 desc[UR38][R8.64], R134 ;  /* 0x000000860800c985 */ /* 0x0001e2000c101b26 */
[-C--:B------:R-:W-:Y:S02]  /*e970*/  @!P5 LEA.HI.X R11, R210, R3.reuse, R21, 0x2, P3 ;  /* 0x00000003d20bd211 */ /* 0x080fe400018f1415 */
[----:B------:R-:W-:-:S02]  /*e980*/  @!P2 LEA.HI.X R17, R23, R3, R0, 0x2, P6 ;  /* 0x000000031711a211 */ /* 0x000fc400030f1400 */
        /* <DEDUP_REMOVED lines=10> */
.L_x_14406:
[----:B------:R-:W3:Y:S01]  /*ea30*/  LDC.64 R8, c[0x0][0xd00] ;  /* 0x00034000ff087b82 */ /* 0x000ee20000000a00 */
[----:B------:R-:W-:Y:S01]  /*ea40*/  ULDC.64 UR4, c[0x0][0xd08] ;  /* 0x0003420000047ab9 */ /* 0x000fe20000000a00 */
[----:B------:R-:W-:Y:S01]  /*ea50*/  IMAD.MOV.U32 R17, RZ, RZ, RZ ;  /* 0x000000ffff117224 */ /* 0x000fe200078e00ff */
[----:B------:R-:W-:-:S04]  /*ea60*/  ISETP.NE.U32.AND P1, PT, RZ, UR4, PT ;  /* 0x00000004ff007c0c */ /* 0x000fc8000bf25070 */
[----:B------:R-:W-:Y:S01]  /*ea70*/  ISETP.NE.AND.EX P1, PT, RZ, UR5, PT, P1 ;  /* 0x00000005ff007c0c */ /* 0x000fe2000bf25310 */
[----:B------:R-:W4:Y:S01]  /*ea80*/  LDC.64 R2, c[0x0][0xd00] ;  /* 0x00034000ff027b82 */ /* 0x000f220000000a00 */
[----:B---3--:R-:W-:-:S04]  /*ea90*/  ISETP.NE.U32.AND P0, PT, R8, RZ, PT ;  /* 0x000000ff0800720c */ /* 0x008fc80003f05070 */
[----:B------:R-:W-:-:S07]  /*eaa0*/  ISETP.NE.AND.EX P0, PT, R9, RZ, PT, P0 ;  /* 0x000000ff0900720c */ /* 0x000fce0003f05300 */
[C---:B------:R-:W-:Y:S01]  /*eab0*/  @P1 LEA R8, P2, R207.reuse, UR4, 0x2 ;  /* 0x00000004cf081c11 */ /* 0x040fe2000f8410ff */
[----:B------:R-:W-:Y:S01]  /*eac0*/  ULDC UR4, c[0x0][0xb88] ;  /* 0x0002e20000047ab9 */ /* 0x000fe20000000800 */
[C---:B----4-:R-:W-:Y:S02]  /*ead0*/  IMAD.WIDE R2, R207.reuse, 0x4, R2 ;  /* 0x00000004cf027825 */ /* 0x050fe400078e0202 */
[----:B------:R-:W-:Y:S02]  /*eae0*/  @P1 LEA.HI.X R9, R207, UR5, R211, 0x2, P2 ;  /* 0x00000005cf091c11 */ /* 0x000fe400090f14d3 */
[----:B-1----:R-:W-:Y:S01]  /*eaf0*/  IMAD.U32 R0, RZ, RZ, UR4 ;  /* 0x00000004ff007e24 */ /* 0x002fe2000f8e00ff */
[----:B------:R1:W5:Y:S05]  /*eb00*/  @P0 LDG.E R17, desc[UR38][R2.64] ;  /* 0x0000002602110981 */ /* 0x00036a000c1e1900 */
[----:B------:R1:W5:Y:S01]  /*eb10*/  @P1 LDG.E R0, desc[UR38][R8.64] ;  /* 0x0000002608001981 */ /* 0x000362000c1e1900 */
[----:B------:R-:W-:Y:S01]  /*eb20*/  ISETP.NE.AND P2, PT, R209, RZ, PT ;  /* 0x000000ffd100720c */ /* 0x000fe20003f45270 */
[----:B--2---:R-:W2:-:S12]  /*eb30*/  S2R R4, SR_TID.X ;  /* 0x0000000000047919 */ /* 0x004e980000002100 */
[----:B------:R-:W3:Y:S01]  /*eb40*/  @!P2 LDC R209, c[0x0][0xbd4] ;  /* 0x0002f500ffd1ab82 */ /* 0x000ee20000000800 */
[----:B--2---:R-:W-:Y:S01]  /*eb50*/  VIADD R20, R4, 0xffffff80 ;  /* 0xffffff8004147836 */ /* 0x004fe20000000000 */
[----:B---3--:R-:W-:-:S04]  /*eb60*/  ISETP.GT.AND P2, PT, R209, 0x1, PT ;  /* 0x00000001d100780c */ /* 0x008fc80003f44270 */
[----:B------:R-:W-:Y:S01]  /*eb70*/  ISETP.GT.AND P3, PT, R20, 0x7f, PT ;  /* 0x0000007f1400780c */ /* 0x000fe20003f64270 */
[----:B-1----:R-:W-:-:S12]  /*eb80*/  @P1 BRA `(.L_x_14418) ;  /* 0x0000000000101947 */ /* 0x002fd80003800000 */
[----:B------:R-:W-:Y:S05]  /*eb90*/  @!P0 BRA `(.L_x_14418) ;  /* 0x00000000000c8947 */ /* 0x000fea0003800000 */
[----:B------:R-:W2:Y:S04]  /*eba0*/  LDG.E R9, desc[UR38][R2.64] ;  /* 0x0000002602097981 */ /* 0x000ea8000c1e1900 */
[----:B-----5:R-:W2:Y:S02]  /*ebb0*/  LDG.E R0, desc[UR38][R2.64+0x4] ;  /* 0x0000042602007981 */ /* 0x020ea4000c1e1900 */
[----:B--2---:R-:W-:-:S07]  /*ebc0*/  IMAD.IADD R0, R0, 0x1, -R9 ;  /* 0x0000000100007824 */ /* 0x004fce00078e0a09 */
.L_x_14418:
        /* <DEDUP_REMOVED lines=10> */
[----:B------:R-:W2:Y:S01]  /*ec70*/  LDL.LU R22, [R1+0x3c] ;  /* 0x00003c0001167983 */ /* 0x000ea20000300800 */
[----:B------:R-:W-:Y:S01]  /*ec80*/  ISETP.NE.AND P1, PT, R29, 0x1, PT ;  /* 0x000000011d00780c */ /* 0x000fe20003f25270 */
[----:B------:R-:W-:Y:S01]  /*ec90*/  IMAD.MOV.U32 R16, RZ, RZ, 0xab8 ;  /* 0x00000ab8ff107424 */ /* 0x000fe200078e00ff */
[----:B------:R-:W-:Y:S01]  /*eca0*/  ISETP.GT.AND P0, PT, R209, 0x1, PT ;  /* 0x00000001d100780c */ /* 0x000fe20003f04270 */
[----:B------:R-:W1:Y:S01]  /*ecb0*/  LDC.64 R26, c[0x0][0xca8] ;  /* 0x00032a00ff1a7b82 */ /* 0x000e620000000a00 */
[----:B------:R-:W-:Y:S02]  /*ecc0*/  IMAD.MOV.U32 R19, RZ, RZ, R25 ;  /* 0x000000ffff137224 */ /* 0x000fe400078e0019 */
[----:B------:R-:W-:-:S05]  /*ecd0*/  SEL R16, R16, 0xa78, P0 ;  /* 0x00000a7810107807 */ /* 0x000fca0000000000 */
[----:B------:R-:W3:Y:S08]  /*ece0*/  LDC.64 R8, c[0x0][R16+0x220] ;  /* 0x0000880010087b82 */ /* 0x000ef00000000a00 */
[----:B------:R-:W4:Y:S08]  /*ecf0*/  @P1 LDC R4, c[0x0][0xcec] ;  /* 0x00033b00ff041b82 */ /* 0x000f300000000800 */
[----:B------:R-:W5:Y:S08]  /*ed00*/  LDC.64 R2, c[0x0][R16+0x218] ;  /* 0x0000860010027b82 */ /* 0x000f700000000a00 */
[----:B------:R-:W0:Y:S01]  /*ed10*/  @P1 LDC R23, c[0x0][0xcf0] ;  /* 0x00033c00ff171b82 */ /* 0x000e220000000800 */
[----:B---3--:R-:W-:-:S02]  /*ed20*/  IMAD R9, R9, R207, RZ ;  /* 0x000000cf09097224 */ /* 0x008fc400078e02ff */
[----:B------:R-:W-:-:S05]  /*ed30*/  IMAD.WIDE.U32 R14, R8, R207, RZ ;  /* 0x000000cf080e7225 */ /* 0x000fca00078e00ff */
[----:B------:R-:W3:Y:S01]  /*ed40*/  LDC.64 R10, c[0x0][R16+0x228] ;  /* 0x00008a00100a7b82 */ /* 0x000ee20000000a00 */
[----:B----4-:R-:W-:-:S07]  /*ed50*/  @P1 IMAD.HI.U32 R4, R25, R4, RZ ;  /* 0x0000000419041227 */ /* 0x010fce00078e00ff */
[----:B------:R-:W4:Y:S01]  /*ed60*/  LDC.64 R12, c[0x0][R16+0x210] ;  /* 0x00008400100c7b82 */ /* 0x000f220000000a00 */
[-C--:B-----5:R-:W-:Y:S02]  /*ed70*/  IMAD R21, R3, R208.reuse, RZ ;  /* 0x000000d003157224 */ /* 0x0a0fe400078e02ff */
[----:B------:R-:W-:-:S04]  /*ed80*/  IMAD.WIDE.U32 R2, R2, R208, RZ ;  /* 0x000000d002027225 */ /* 0x000fc800078e00ff */
[----:B------:R-:W-:Y:S01]  /*ed90*/  IMAD.IADD R21, R3, 0x1, R21 ;  /* 0x0000000103157824 */ /* 0x000fe200078e0215 */
[----:B0-----:R-:W-:Y:S01]  /*eda0*/  @P1 SHF.R.U32.HI R19, RZ, R23, R4 ;  /* 0x00000017ff131219 */ /* 0x001fe20000011604 */
[----:B------:R-:W-:Y:S01]  /*edb0*/  IMAD R23, R8, R211, R9 ;  /* 0x000000d308177224 */ /* 0x000fe200078e0209 */
[----:B-1----:R-:W0:Y:S01]  /*edc0*/  @!P0 LDC R26, c[0x0][0xc50] ;  /* 0x00031400ff1a8b82 */ /* 0x002e220000000800 */
        /* <DEDUP_REMOVED lines=22> */
.L_x_14420:
[----:B------:R-:W-:Y:S05]  /*ef30*/  BSYNC B1 ;  /* 0x0000000000017941 */ /* 0x000fea0003800000 */
.L_x_14419:
[----:B------:R-:W-:Y:S05]  /*ef40*/  @P2 BRA `(.L_x_14415) ;  /* 0x00000008004c2947 */ /* 0x000fea0003800000 */
[----:B------:R-:W2:Y:S01]  /*ef50*/  LDC R15, c[0x0][0xce8] ;  /* 0x00033a00ff0f7b82 */ /* 0x000ea20000000800 */
[----:B-1----:R-:W-:Y:S01]  /*ef60*/  SHF.R.S32.HI R3, RZ, 0x1f, R20 ;  /* 0x0000001fff037819 */ /* 0x002fe20000011414 */
        /* <DEDUP_REMOVED lines=14> */
[----:B------:R-:W-:Y:S02]  /*f050*/  IMAD.IADD R13, R200, 0x1, R9 ;  /* 0x00000001c80d7824 */ /* 0x000fe400078e0209 */
[----:B------:R-:W-:Y:S01]  /*f060*/  IMAD R3, R208, UR5, R3 ;  /* 0x00000005d0037c24 */ /* 0x000fe2000f8e0203 */
[----:B------:R-:W-:Y:S01]  /*f070*/  ULDC.64 UR4, c[0x0][0xbf0] ;  /* 0x0002fc0000047ab9 */ /* 0x000fe20000000a00 */
[----:B------:R-:W-:Y:S02]  /*f080*/  IMAD.MOV.U32 R9, RZ, RZ, R13 ;  /* 0x000000ffff097224 */ /* 0x000fe400078e000d */
[----:B------:R-:W-:Y:S02]  /*f090*/  IMAD R8, R211, UR4, RZ ;  /* 0x00000004d3087c24 */ /* 0x000fe4000f8e02ff */
[----:B------:R-:W-:Y:S02]  /*f0a0*/  IMAD.WIDE.U32 R2, R207, UR4, R2 ;  /* 0x00000004cf027c25 */ /* 0x000fe4000f8e0002 */
[----:B------:R-:W1:Y:S02]  /*f0b0*/  @P0 LDC R4, c[0x0][0xcec] ;  /* 0x00033b00ff040b82 */ /* 0x000e640000000800 */
[----:B------:R-:W-:-:S06]  /*f0c0*/  IMAD.IADD R200, R17, 0x1, R200 ;  /* 0x0000000111c87824 */ /* 0x000fcc00078e02c8 */
[----:B------:R-:W2:Y:S01]  /*f0d0*/  @P0 LDC R11, c[0x0][0xcf0] ;  /* 0x00033c00ff0b0b82 */ /* 0x000ea20000000800 */
[----:B-1----:R-:W-:-:S05]  /*f0e0*/  @P0 IMAD.HI.U32 R4, R13, R4, RZ ;  /* 0x000000040d040227 */ /* 0x002fca00078e00ff */
        /* <DEDUP_REMOVED lines=54> */
.L_x_14422:
[----:B------:R-:W-:Y:S05]  /*f450*/  BSYNC B1 ;  /* 0x0000000000017941 */ /* 0x000fea0003800000 */
.L_x_14421:
        /* <DEDUP_REMOVED lines=21> */
.L_x_14424:
[----:B------:R-:W-:Y:S05]  /*f5b0*/  BSYNC B1 ;  /* 0x0000000000017941 */ /* 0x000fea0003800000 */
.L_x_14423:
        /* <DEDUP_REMOVED lines=21> */
.L_x_14426:
[----:B------:R-:W-:Y:S05]  /*f710*/  BSYNC B1 ;  /* 0x0000000000017941 */ /* 0x000fea0003800000 */
.L_x_14425:
[----:B0-----:R-:W-:Y:S01]  /*f720*/  VIADD R0, R200, 0x60 ;  /* 0x00000060c8007836 */ /* 0x001fe20000000000 */
[----:B-1-3--:R-:W3:Y:S04]  /*f730*/  SHFL.IDX PT, R4, R4, 0x3, 0x181f ;  /* 0x00781f0004047f89 */ /* 0x00aee800000e0000 */
        /* <DEDUP_REMOVED lines=8> */
[----:B0-2---:R-:W-:-:S04]  /*f7c0*/  @!P3 LEA R8, P4, R9, R2, 0x1 ;  /* 0x000000020908b211 */ /* 0x005fc800078808ff */
        /* <DEDUP_REMOVED lines=11> */
.L_x_14415:
[----:B------:R-:W-:Y:S05]  /*f880*/  BSYNC B0 ;  /* 0x0000000000007941 */ /* 0x000fea0003800000 */
.L_x_14405:
[----:B------:R-:W-:Y:S02]  /*f890*/  ULDC UR4, c[0x0][0xd3c] ;  /* 0x00034f0000047ab9 */ /* 0x000fe40000000800 */
[----:B------:R-:W-:-:S13]  /*f8a0*/  ISETP.GE.AND P0, PT, R7, UR4, PT ;  /* 0x0000000407007c0c */ /* 0x000fda000bf06270 */
[----:B------:R-:W-:Y:S05]  /*f8b0*/  @!P0 BRA `(.L_x_14427) ;  /* 0xffffff1800288947 */ /* 0x000fea000383ffff */
[----:B------:R-:W-:Y:S05]  /*f8c0*/  EXIT ;  /* 0x000000000000794d */ /* 0x000fea0003800000 */
.L_x_14367:
        /* <DEDUP_REMOVED lines=20> */
.L_x_14428:
        /* <DEDUP_REMOVED lines=44> */
.L_x_14432:
        /* <DEDUP_REMOVED lines=39> */
.L_x_14430:
        /* <DEDUP_REMOVED lines=12> */
.L_x_14433:
[----:B---34-:R-:W-:Y:S01]  /*10000*/  IMAD R3, R4, UR5, R8 ;  /* 0x0000000504037c24 */ /* 0x018fe2000f8e0208 */
[----:B-1----:R-:W-:Y:S01]  /*10010*/  ISETP.NE.AND P0, PT, R7, 0x1, PT ;  /* 0x000000010700780c */ /* 0x002fe20003f05270 */
[----:B------:R-:W-:-:S03]  /*10020*/  VIADD R13, R9, UR4 ;  /* 0x00000004090d7c36 */ /* 0x000fc60008000000 */
[----:B------:R1:W-:Y:S01]  /*10030*/  STL [R1], R3 ;  /* 0x0000000301007387 */ /* 0x0003e20000100800 */
[----:B------:R-:W-:-:S03]  /*10040*/  IADD3 R4, -R3, UR6, RZ ;  /* 0x0000000603047c10 */ /* 0x000fc6000fffe1ff */
[----:B------:R1:W-:Y:S05]  /*10050*/  STL [R1+0xc], R13 ;  /* 0x00000c0d01007387 */ /* 0x0003ea0000100800 */
[----:B------:R-:W-:Y:S05]  /*10060*/  @!P0 BRA `(.L_x_14434) ;  /* 0x0000000000e08947 */ /* 0x000fea0003800000 */
[----:B0-2---:R-:W-:Y:S01]  /*10070*/  IABS R6, R5 ;  /* 0x0000000500067213 */ /* 0x005fe20000000000 */
        /* <DEDUP_REMOVED lines=43> */
[----:B------:R-:W-:Y:S01]  /*10330*/  ISETP.GE.U32.AND P0, PT, R3, R8, PT ;  /* 0x000000080300720c */ /* 0x000fe20003f06070 */
[----:B------:R-:W-:-:S04]  /*10340*/  IMAD.MOV R3, RZ, RZ, -R9 ;  /* 0x000000ffff037224 */ /* 0x000fc800078e0a09 */
[----:B------:R-:W-:-:S08]  /*10350*/  IMAD R3, R5, R3, R4 ;  /* 0x0000000305037224 */ /* 0x000fd000078e0204 */
[----:B------:R-:W-:-:S04]  /*10360*/  @P0 VIADD R6, R6, 0x1 ;  /* 0x0000000106060836 */ /* 0x000fc80000000000 */
        /* <DEDUP_REMOVED lines=8> */
.L_x_14434:
        /* <DEDUP_REMOVED lines=15> */
[----:B------:R-:W-:Y:S02]  /*104e0*/  IMAD.MOV R12, RZ, RZ, -R11 ;  /* 0x000000ffff0c7224 */ /* 0x000fe400078e0a0b */
[----:B------:R-:W-:Y:S01]  /*104f0*/  IMAD.HI.U32 R11, R2, R3, RZ ;  /* 0x00000003020b7227 */ /* 0x000fe200078e00ff */
[----:B------:R-:W-:-:S03]  /*10500*/  LOP3.LUT R2, R4, R7, RZ, 0x3c, !PT ;  /* 0x0000000704027212 */ /* 0x000fc600078e3cff */
[----:B------:R-:W-:Y:S01]  /*10510*/  IMAD R3, R11, R12, R3 ;  /* 0x0000000c0b037224 */ /* 0x000fe200078e0203 */
[----:B------:R-:W-:-:S04]  /*10520*/  ISETP.GE.AND P2, PT, R2, RZ, PT ;  /* 0x000000ff0200720c */ /* 0x000fc80003f46270 */
        /* <DEDUP_REMOVED lines=11> */
[----:B------:R-:W-:-:S03]  /*105e0*/  IMAD R7, R7, R11, R4 ;  /* 0x0000000b07077224 */ /* 0x000fc600078e0204 */
[----:B------:R-:W-:Y:S02]  /*105f0*/  VIADDMNMX R6, R3, UR5, R6, PT ;  /* 0x0000000503067c46 */ /* 0x000fe4000b800106 */
[----:B------:R-:W-:Y:S02]  /*10600*/  IADD3 R8, R8, 0x1000000, R7 ;  /* 0x0100000008087810 */ /* 0x000fe40007ffe007 */
[----:B------:R-:W-:-:S04]  /*10610*/  IABS R9, R6 ;  /* 0x0000000600097213 */ /* 0x000fc80000000000 */
[----:B------:R-:W0:Y:S08]  /*10620*/  I2F.RP R10, R9 ;  /* 0x00000009000a7306 */ /* 0x000e300000209400 */
[----:B0-----:R-:W0:Y:S02]  /*10630*/  MUFU.RCP R10, R10 ;  /* 0x0000000a000a7308 */ /* 0x001e240000001000 */
[----:B0-----:R-:W-:Y:S01]  /*10640*/  VIADD R2, R10, 0xffffffe ;  /* 0x0ffffffe0a027836 */ /* 0x001fe20000000000 */
[----:B------:R-:W-:-:S05]  /*10650*/  IABS R10, R6 ;  /* 0x00000006000a7213 */ /* 0x000fca0000000000 */
[----:B------:R0:W1:Y:S02]  /*10660*/  F2I.FTZ.U32.TRUNC.NTZ R3, R2 ;  /* 0x0000000200037305 */ /* 0x000064000021f000 */
[----:B0-----:R-:W-:Y:S02]  /*10670*/  IMAD.MOV.U32 R2, RZ, RZ, RZ ;  /* 0x000000ffff027224 */ /* 0x001fe400078e00ff */
[----:B-1----:R-:W-:-:S04]  /*10680*/  IMAD.MOV R4, RZ, RZ, -R3 ;  /* 0x000000ffff047224 */ /* 0x002fc800078e0a03 */
[----:B------:R-:W-:Y:S01]  /*10690*/  IMAD R11, R4, R9, RZ ;  /* 0x00000009040b7224 */ /* 0x000fe200078e02ff */
[----:B------:R-:W-:-:S03]  /*106a0*/  IABS R4, R7 ;  /* 0x0000000700047213 */ /* 0x000fc60000000000 */
[----:B------:R-:W-:-:S04]  /*106b0*/  IMAD.HI.U32 R3, R3, R11, R2 ;  /* 0x0000000b03037227 */ /* 0x000fc800078e0002 */
        /* <DEDUP_REMOVED lines=16> */
.L_x_14435:
[----:B01----:R-:W-:-:S05]  /*107c0*/  LOP3.LUT R2, RZ, R3, RZ, 0x33, !PT ;  /* 0x00000003ff027212 */ /* 0x003fca00078e33ff */
[----:B------:R-:W-:-:S05]  /*107d0*/  IMAD.IADD R2, R5, 0x1, R2 ;  /* 0x0000000105027824 */ /* 0x000fca00078e0202 */
[----:B------:R1:W-:Y:S01]  /*107e0*/  STL [R1+0x4], R2 ;  /* 0x0000040201007387 */ /* 0x0003e20000100800 */
[----:B------:R-:W-:Y:S05]  /*107f0*/  BRA `(.L_x_14436) ;  /* 0x0000000000107947 */ /* 0x000fea0003800000 */
.L_x_14431:
[----:B------:R-:W-:Y:S01]  /*10800*/  IMAD.U32 R2, RZ, RZ, UR6 ;  /* 0x00000006ff027e24 */ /* 0x000fe2000f8e00ff */
[----:B------:R0:W-:Y:S04]  /*10810*/  STL [R1+0x4], RZ ;  /* 0x000004ff01007387 */ /* 0x0001e80000100800 */
[----:B------:R0:W-:Y:S04]  /*10820*/  STL [R1+0x8], RZ ;  /* 0x000008ff01007387 */ /* 0x0001e80000100800 */
[----:B------:R0:W-:Y:S02]  /*10830*/  STL [R1], R2 ;  /* 0x0000000201007387 */ /* 0x0001e40000100800 */
.L_x_14436:
        /* <DEDUP_REMOVED lines=10> */
.L_x_14429:
        /* <DEDUP_REMOVED lines=8> */
[----:B-1----:R-:W1:Y:S01]  /*10960*/  S2R R5, SR_TID.X ;  /* 0x0000000000057919 */ /* 0x002e620000002100 */
        /* <DEDUP_REMOVED lines=8> */
[C---:B-1----:R-:W-:Y:S01]  /*109f0*/  LOP3.LUT R4, R5.reuse, 0x7f, RZ, 0xc0, !PT ;  /* 0x0000007f05047812 */ /* 0x042fe200078ec0ff */
[----:B--2---:R-:W-:-:S05]  /*10a00*/  IMAD.SHL.U32 R0, R5, 0x8, RZ ;  /* 0x0000000805007824 */ /* 0x004fca00078e00ff */
        /* <DEDUP_REMOVED lines=16> */
.L_x_14547:
[----:B--2---:R-:W2:Y:S01]  /*10b10*/  LDL R0, [R1+0xc] ;  /* 0x00000c0001007983 */ /* 0x004ea20000100800 */
[----:B-1----:R-:W2:Y:S01]  /*10b20*/  LDC.64 R2, c[0x0][0xd88] ;  /* 0x00036200ff027b82 */ /* 0x002ea20000000a00 */
[----:B------:R-:W-:Y:S05]  /*10b30*/  YIELD ;  /* 0x0000000000007946 */ /* 0x000fea0003800000 */
[----:B------:R-:W-:Y:S01]  /*10b40*/  ULDC.64 UR4, c[0x0][0xb20] ;  /* 0x0002c80000047ab9 */ /* 0x000fe20000000a00 */
[----:B0-----:R-:W-:Y:S01]  /*10b50*/  IMAD.MOV.U32 R6, RZ, RZ, RZ ;  /* 0x000000ffff067224 */ /* 0x001fe200078e00ff */
        /* <DEDUP_REMOVED lines=51> */
.L_x_14438:
        /* <DEDUP_REMOVED lines=18> */
.L_x_14439:
[----:B------:R-:W-:Y:S05]  /*10fb0*/  @!P0 BRA `(.L_x_14440) ;  /* 0x00000000000c8947 */ /* 0x000fea0003800000 */
[----:B------:R-:W3:Y:S04]  /*10fc0*/  LDG.E R6, desc[UR38][R4.64] ;  /* 0x0000002604067981 */ /* 0x000ee8000c1e1900 */
[----:B------:R-:W3:Y:S02]  /*10fd0*/  LDG.E R4, desc[UR38][R4.64+0x4] ;  /* 0x0000042604047981 */ /* 0x000ee4000c1e1900 */
[----:B---3--:R-:W-:-:S07]  /*10fe0*/  IMAD.IADD R6, R4, 0x1, -R6 ;  /* 0x0000000104067824 */ /* 0x008fce00078e0a06 */
.L_x_14440:
        /* <DEDUP_REMOVED lines=16> */
[----:B------:R-:W-:Y:S02]  /*110f0*/  IMAD.IADD R2, R2, 0x1, R0 ;  /* 0x0000000102027824 */ /* 0x000fe400078e0200 */
[----:B------:R-:W-:-:S04]  /*11100*/  IMAD.HI R0, R4, 0x2aaaaaab, RZ ;  /* 0x2aaaaaab04007827 */ /* 0x000fc800078e02ff */
[----:B------:R-:W-:Y:S01]  /*11110*/  IMAD.HI R2, R2, 0x2aaaaaab, RZ ;  /* 0x2aaaaaab02027827 */ /* 0x000fe200078e02ff */
[----:B------:R-:W-:-:S04]  /*11120*/  SHF.R.U32.HI R4, RZ, 0x1f, R0 ;  /* 0x0000001fff047819 */ /* 0x000fc80000011600 */
[----:B------:R-:W-:Y:S02]  /*11130*/  LEA.HI.SX32 R4, R0, R4, 0x1c ;  /* 0x0000000400047211 */ /* 0x000fe400078fe2ff */
[----:B------:R-:W-:-:S04]  /*11140*/  SHF.R.U32.HI R0, RZ, 0x1f, R2 ;  /* 0x0000001fff007819 */ /* 0x000fc80000011602 */
[----:B------:R-:W-:-:S04]  /*11150*/  LEA.HI.SX32 R0, R2, R0, 0x1c ;  /* 0x0000000002007211 */ /* 0x000fc800078fe2ff */
[----:B------:R-:W-:Y:S02]  /*11160*/  VIMNMX R8, R4, R0, PT ;  /* 0x0000000004087248 */ /* 0x000fe40003fe0100 */
[----:B------:R-:W-:Y:S02]  /*11170*/  SHF.R.U32.HI R0, RZ, 0x10, R3 ;  /* 0x00000010ff007819 */ /* 0x000fe40000011603 */
[----:B------:R-:W-:Y:S01]  /*11180*/  ISETP.GE.AND P1, PT, R8, 0x1, PT ;  /* 0x000000010800780c */ /* 0x000fe20003f26270 */
[----:B------:R0:W-:Y:S01]  /*11190*/  STL [R1+0x3c], R8 ;  /* 0x00003c0801007387 */ /* 0x0001e20000100800 */
[----:B------:R-:W-:-:S03]  /*111a0*/  ISETP.NE.AND P0, PT, R0, RZ, PT ;  /* 0x000000ff0000720c */ /* 0x000fc60003f05270 */
[----:B------:R0:W-:Y:S04]  /*111b0*/  STL [R1+0x44], R5 ;  /* 0x0000440501007387 */ /* 0x0001e80000100800 */
[----:B------:R0:W-:Y:S06]  /*111c0*/  STL [R1+0x74], R9 ;  /* 0x0000740901007387 */ /* 0x0001ec0000100800 */
[----:B------:R-:W1:Y:S01]  /*111d0*/  @!P0 LDC R0, c[0x0][0xae8] ;  /* 0x0002ba00ff008b82 */ /* 0x000e620000000800 */
        /* <DEDUP_REMOVED lines=29> */
.L_x_14442:
[----:B------:R-:W-:Y:S05]  /*113b0*/  BSYNC B0 ;  /* 0x0000000000007941 */ /* 0x000fea0003800000 */
.L_x_14441:
        /* <DEDUP_REMOVED lines=18> */
[----:B0-----:R-:W3:Y:S01]  /*114e0*/  @P0 ATOMG.E.ADD.STRONG.GPU PT, R3, desc[UR38][R2.64], R5 ;  /* 0x00000005020309a8 */ /* 0x001ee200081ee1e6 */
[----:B------:R-:W0:Y:S02]  /*114f0*/  S2R R4, SR_LTMASK ;  /* 0x0000000000047919 */ /* 0x000e240000003900 */
[----:B0-----:R-:W-:-:S04]  /*11500*/  LOP3.LUT R4, R4, UR4, RZ, 0xc0, !PT ;  /* 0x0000000404047c12 */ /* 0x001fc8000f8ec0ff */
[----:B------:R-:W0:Y:S01]  /*11510*/  POPC R7, R4 ;  /* 0x0000000400077309 */ /* 0x000e220000000000 */
[----:B---3--:R-:W0:Y:S02]  /*11520*/  SHFL.IDX PT, R0, R3, R0, 0x1f ;  /* 0x00001f0003007589 */ /* 0x008e2400000e0000 */
[----:B0-----:R-:W-:-:S05]  /*11530*/  IADD3 R0, R0, UR40, R7 ;  /* 0x0000002800007c10 */ /* 0x001fca000fffe007 */
[----:B------:R4:W-:Y:S01]  /*11540*/  STL [R1], R0 ;  /* 0x0000000001007387 */ /* 0x0009e20000100800 */
[----:B------:R-:W-:Y:S05]  /*11550*/  BRA `(.L_x_14445) ;  /* 0x00000048004c7947 */ /* 0x000fea0003800000 */
.L_x_14444:
        /* <DEDUP_REMOVED lines=20> */
.L_x_14447:
[----:B------:R-:W-:Y:S05]  /*116a0*/  BSYNC B6 ;  /* 0x0000000000067941 */ /* 0x000fea0003800000 */
.L_x_14446:
        /* <DEDUP_REMOVED lines=20> */
.L_x_14450:
        /* <DEDUP_REMOVED lines=16> */
.L_x_14449:
[----:B------:R-:W-:Y:S05]  /*118f0*/  BSYNC B6 ;  /* 0x0000000000067941 */ /* 0x000fea0003800000 */
.L_x_14448:
        /* <DEDUP_REMOVED lines=24> */
.L_x_14564:
        /* <DEDUP_REMOVED lines=11> */
.L_x_14567:
        /* <DEDUP_REMOVED lines=24> */
.L_x_14454:
[----:B-1----:R-:W3:Y:S01]  /*11cb0*/  LDL R2, [R1+0x14] ;  /* 0x0000140001027983 */ /* 0x002ee20000100800 */
[----:B0-----:R-:W-:Y:S01]  /*11cc0*/  IMAD R0, R19, 0x8, R18 ;  /* 0x0000000813007824 */ /* 0x001fe200078e0212 */
[----:B---3--:R-:W-:-:S04]  /*11cd0*/  SHF.L.U32 R2, R2, 0x1f, RZ ;  /* 0x0000001f02027819 */ /* 0x008fc800000006ff */
[----:B------:R-:W0:Y:S02]  /*11ce0*/  SYNCS.PHASECHK.TRANS64.TRYWAIT P0, [R0+URZ+0x32440], R2 ;  /* 0x03244002000075a7 */ /* 0x000e24000800017f */
[----:B0-----:R-:W-:Y:S05]  /*11cf0*/  @!P0 BRA `(.L_x_14455) ;  /* 0x0000005800d88947 */ /* 0x001fea0003800000 */
.L_x_14568:
        /* <DEDUP_REMOVED lines=11> */
.L_x_14456:
        /* <DEDUP_REMOVED lines=24> */
.L_x_14452:
[----:B0-----:R-:W3:Y:S04]  /*11f30*/  LDL.LU R4, [R1+0x28] ;  /* 0x0000280001047983 */ /* 0x001ee80000300800 */
[----:B------:R-:W4:Y:S04]  /*11f40*/  LDL.LU R3, [R1+0x48] ;  /* 0x0000480001037983 */ /* 0x000f280000300800 */
[----:B-1----:R-:W5:Y:S01]  /*11f50*/  LDL R2, [R1+0x2c] ;  /* 0x00002c0001027983 */ /* 0x002f620000100800 */
        /* <DEDUP_REMOVED lines=10> */
[----:B------:R5:W-:Y:S02]  /*12000*/  STL [R1+0x38], R0 ;  /* 0x0000380001007387 */ /* 0x000be40000100800 */
        /* <DEDUP_REMOVED lines=20> */
.L_x_14458:
[----:B------:R-:W-:Y:S05]  /*12150*/  BSYNC B6 ;  /* 0x0000000000067941 */ /* 0x000fea0003800000 */
.L_x_14457:
[----:B--2---:R-:W2:Y:S01]  /*12160*/  LDL R10, [R1+0x4] ;  /* 0x00000400010a7983 */ /* 0x004ea20000100800 */
        /* <DEDUP_REMOVED lines=64> */
[----:B------:R-:W1:Y:S04]  /*12570*/  SHFL.IDX PT, R6, R3, 0x1, 0x181f ;  /* 0x00381f0003067f89 */ /* 0x000e6800000e0000 */
[----:B------:R-:W-:Y:S01]  /*12580*/  STL [R1+0x4], R10 ;  /* 0x0000040a01007387 */ /* 0x000fe20000100800 */
[----:B--2---:R-:W-:-:S05]  /*12590*/  IMAD R0, R11, R7, RZ ;  /* 0x000000070b007224 */ /* 0x004fca00078e02ff */
[C---:B------:R-:W-:Y:S01]  /*125a0*/  ISETP.GE.AND P1, PT, R10.reuse, R0, PT ;  /* 0x000000000a00720c */ /* 0x040fe20003f26270 */
[----:B------:R-:W2:Y:S01]  /*125b0*/  SHFL.IDX PT, R7, R2, 0x1, 0x181f ;  /* 0x00381f0002077f89 */ /* 0x000ea200000e0000 */
[----:B------:R-:W-:-:S11]  /*125c0*/  VIADD R11, R10, 0x10 ;  /* 0x000000100a0b7836 */ /* 0x000fd60000000000 */
        /* <DEDUP_REMOVED lines=71> */
.L_x_14585:
        /* <DEDUP_REMOVED lines=12> */
.L_x_14460:
        /* <DEDUP_REMOVED lines=37> */
.L_x_14462:
[----:B------:R-:W-:Y:S05]  /*12d50*/  BSYNC B6 ;  /* 0x0000000000067941 */ /* 0x000fea0003800000 */
.L_x_14461:
        /* <DEDUP_REMOVED lines=10> */
[----:B--2---:R-:W-:-:S12]  /*12e00*/  IMAD.MOV.U32 R3, RZ, RZ, R5 ;  /* 0x000000ffff037224 */ /* 0x004fd800078e0005 */
        /* <DEDUP_REMOVED lines=20> */
[----:B-1----:R-:W-:Y:S02]  /*12f50*/  IMAD.SHL.U32 R8, R9, 0x8, RZ ;  /* 0x0000000809087824 */ /* 0x002fe400078e00ff */
        /* <DEDUP_REMOVED lines=99> */
.L_x_14603:
        /* <DEDUP_REMOVED lines=14> */
.L_x_14465:
[----:B------:R-:W-:Y:S05]  /*13670*/  BSYNC B0 ;  /* 0x0000000000007941 */ /* 0x000fea0003800000 */
.L_x_14464:
[----:B------:R-:W-:Y:S01]  /*13680*/  NOP ;  /* 0x0000000000007918 */ /* 0x000fe20000000000 */
[----:B------:R-:W-:-:S13]  /*13690*/  PLOP3.LUT P0, PT, PT, PT, PT, 0x80, 0x0 ;  /* 0x000000000000781c */ /* 0x000fda0003f0f070 */
.L_x_14466:
        /* <DEDUP_REMOVED lines=18> */
.L_x_14604:
[----:B------:R-:W-:Y:S05]  /*137c0*/  BSYNC B0 ;  /* 0x0000000000007941 */ /* 0x000fea0003800000 */
.L_x_14467:
        /* <DEDUP_REMOVED lines=13> */
.L_x_14605:
[----:B------:R-:W-:Y:S05]  /*138a0*/  BSYNC B1 ;  /* 0x0000000000017941 */ /* 0x000fea0003800000 */
.L_x_14471:
        /* <DEDUP_REMOVED lines=9> */
.L_x_14474:
[----:B------:R-:W-:Y:S05]  /*13940*/  BSYNC B1 ;  /* 0x0000000000017941 */ /* 0x000fea0003800000 */
.L_x_14473:
        /* <DEDUP_REMOVED lines=12> */
.L_x_14475:
        /* <DEDUP_REMOVED lines=15> */
.L_x_14476:
        /* <DEDUP_REMOVED lines=15> */
.L_x_14477:
        /* <DEDUP_REMOVED lines=15> */
.L_x_14478:
        /* <DEDUP_REMOVED lines=10> */
.L_x_14470:
[----:B------:R-:W-:Y:S05]  /*13d80*/  BSYNC B0 ;  /* 0x0000000000007941 */ /* 0x000fea0003800000 */
.L_x_14469:
        /* <DEDUP_REMOVED lines=54> */
.L_x_14485:
        /* <DEDUP_REMOVED lines=8> */
.L_x_14606:
[----:B------:R-:W-:Y:S05]  /*14170*/  BSYNC B3 ;  /* 0x0000000000037941 */ /* 0x000fea0003800000 */
.L_x_14486:
        /* <DEDUP_REMOVED lines=9> */
.L_x_14489:
[----:B------:R-:W-:Y:S05]  /*14210*/  BSYNC B3 ;  /* 0x0000000000037941 */ /* 0x000fea0003800000 */
.L_x_14488:
        /* <DEDUP_REMOVED lines=12> */
.L_x_14490:
        /* <DEDUP_REMOVED lines=13> */
.L_x_14607:
[----:B------:R-:W-:Y:S05]  /*143b0*/  BSYNC B3 ;  /* 0x0000000000037941 */ /* 0x000fea0003800000 */
.L_x_14491:
        /* <DEDUP_REMOVED lines=11> */
.L_x_14494:
[----:B------:R-:W-:Y:S05]  /*14470*/  BSYNC B3 ;  /* 0x0000000000037941 */ /* 0x000fea0003800000 */
.L_x_14493:
        /* <DEDUP_REMOVED lines=9> */
.L_x_14495:
        /* <DEDUP_REMOVED lines=15> */
.L_x_14496:
        /* <DEDUP_REMOVED lines=15> */
.L_x_14497:
        /* <DEDUP_REMOVED lines=15> */
.L_x_14498:
        /* <DEDUP_REMOVED lines=10> */
.L_x_14484:
[----:B------:R-:W-:Y:S05]  /*14880*/  BSYNC B1 ;  /* 0x0000000000017941 */ /* 0x000fea0003800000 */
.L_x_14483:
[----:B------:R-:W2:Y:S02]  /*14890*/  LDL.LU R5, [R1+0x40] ;  /* 0x0000400001057983 */ /* 0x000ea40000300800 */
[----:B--2---:R-:W-:-:S07]  /*148a0*/  VIADD R0, R5, 0xfffffffd ;  /* 0xfffffffd05007836 */ /* 0x004fce0000000000 */
.L_x_14482:
[----:B------:R-:W-:Y:S05]  /*148b0*/  BSYNC B2 ;  /* 0x0000000000027941 */ /* 0x000fea0003800000 */
.L_x_14481:
[----:B------:R-:W-:Y:S01]  /*148c0*/  VIADD R8, R8, 0xfffffffe ;  /* 0xfffffffe08087836 */ /* 0x000fe20000000000 */
[----:B------:R-:W-:-:S04]  /*148d0*/  LOP3.LUT R4, RZ, R4, RZ, 0x33, !PT ;  /* 0x00000004ff047212 */ /* 0x000fc800078e33ff */
[----:B------:R-:W-:-:S13]  /*148e0*/  ISETP.NE.AND P0, PT, R8, R4, PT ;  /* 0x000000040800720c */ /* 0x000fda0003f05270 */
[----:B------:R-:W-:Y:S05]  /*148f0*/  @!P0 BRA `(.L_x_14480) ;  /* 0x0000001000f88947 */ /* 0x000fea0003800000 */
.L_x_14531:
        /* <DEDUP_REMOVED lines=35> */
.L_x_14501:
        /* <DEDUP_REMOVED lines=8> */
.L_x_14608:
[----:B------:R-:W-:Y:S05]  /*14bb0*/  BSYNC B2 ;  /* 0x0000000000027941 */ /* 0x000fea0003800000 */
.L_x_14502:
        /* <DEDUP_REMOVED lines=9> */
.L_x_14505:
[----:B------:R-:W-:Y:S05]  /*14c50*/  BSYNC B2 ;  /* 0x0000000000027941 */ /* 0x000fea0003800000 */
.L_x_14504:
        /* <DEDUP_REMOVED lines=12> */
.L_x_14506:
        /* <DEDUP_REMOVED lines=13> */
.L_x_14609:
[----:B------:R-:W-:Y:S05]  /*14df0*/  BSYNC B2 ;  /* 0x0000000000027941 */ /* 0x000fea0003800000 */
.L_x_14507:
        /* <DEDUP_REMOVED lines=11> */
.L_x_14510:
[----:B------:R-:W-:Y:S05]  /*14eb0*/  BSYNC B2 ;  /* 0x0000000000027941 */ /* 0x000fea0003800000 */
.L_x_14509:
        /* <DEDUP_REMOVED lines=9> */
.L_x_14511:
        /* <DEDUP_REMOVED lines=15> */
.L_x_14512:
        /* <DEDUP_REMOVED lines=15> */
.L_x_14513:
        /* <DEDUP_REMOVED lines=15> */
.L_x_14514:
        /* <DEDUP_REMOVED lines=10> */
.L_x_14500:
[----:B------:R-:W-:Y:S05]  /*152c0*/  BSYNC B1 ;  /* 0x0000000000017941 */ /* 0x000fea0003800000 */
.L_x_14499:
        /* <DEDUP_REMOVED lines=35> */
.L_x_14517:
        /* <DEDUP_REMOVED lines=8> */
.L_x_14610:
[----:B------:R-:W-:Y:S05]  /*15580*/  BSYNC B2 ;  /* 0x0000000000027941 */ /* 0x000fea0003800000 */
.L_x_14518:
        /* <DEDUP_REMOVED lines=9> */
.L_x_14521:
[----:B------:R-:W-:Y:S05]  /*15620*/  BSYNC B2 ;  /* 0x0000000000027941 */ /* 0x000fea0003800000 */
.L_x_14520:
        /* <DEDUP_REMOVED lines=12> */
.L_x_14522:
        /* <DEDUP_REMOVED lines=13> */
.L_x_14611:
[----:B------:R-:W-:Y:S05]  /*157c0*/  BSYNC B2 ;  /* 0x0000000000027941 */ /* 0x000fea0003800000 */
.L_x_14523:
        /* <DEDUP_REMOVED lines=11> */
.L_x_14526:
[----:B------:R-:W-:Y:S05]  /*15880*/  BSYNC B2 ;  /* 0x0000000000027941 */ /* 0x000fea0003800000 */
.L_x_14525:
        /* <DEDUP_REMOVED lines=9> */
.L_x_14527:
        /* <DEDUP_REMOVED lines=15> */
.L_x_14528:
        /* <DEDUP_REMOVED lines=15> */
.L_x_14529:
        /* <DEDUP_REMOVED lines=15> */
.L_x_14530:
        /* <DEDUP_REMOVED lines=10> */
.L_x_14516:
[----:B------:R-:W-:Y:S05]  /*15c90*/  BSYNC B1 ;  /* 0x0000000000017941 */ /* 0x000fea0003800000 */
.L_x_14515:
[----:B------:R-:W2:Y:S01]  /*15ca0*/  LDL R5, [R1+0x24] ;  /* 0x0000240001057983 */ /* 0x000ea20000100800 */
[----:B------:R-:W-:Y:S01]  /*15cb0*/  VIADD R0, R0, 0xfffffffe ;  /* 0xfffffffe00007836 */ /* 0x000fe20000000000 */
[----:B--2---:R-:W-:-:S13]  /*15cc0*/  ISETP.GT.AND P0, PT, R6, R5, PT ;  /* 0x000000050600720c */ /* 0x004fda0003f04270 */
[----:B------:R-:W-:Y:S05]  /*15cd0*/  @P0 BRA `(.L_x_14531) ;  /* 0xffffffec00080947 */ /* 0x000fea000383ffff */
.L_x_14480:
[----:B------:R-:W-:Y:S05]  /*15ce0*/  BSYNC B0 ;  /* 0x0000000000007941 */ /* 0x000fea0003800000 */
.L_x_14479:
        /* <DEDUP_REMOVED lines=24> */
.L_x_14533:
[----:B------:R-:W-:Y:S05]  /*15e70*/  BSYNC B0 ;  /* 0x0000000000007941 */ /* 0x000fea0003800000 */
.L_x_14532:
[----:B------:R-:W-:-:S07]  /*15e80*/  SEL R19, R19, RZ, P0 ;  /* 0x000000ff13137207 */ /* 0x000fce0000000000 */
.L_x_14445:
[----:B------:R-:W-:Y:S05]  /*15e90*/  BSYNC B7 ;  /* 0x0000000000077941 */ /* 0x000fea0003800000 */
.L_x_14443:
        /* <DEDUP_REMOVED lines=9> */
[----:B0-2---:R-:W0:Y:S04]  /*15f30*/  LDS.128 R4, [R18+0x324d0] ;  /* 0x0324d00012047984 */ /* 0x005e280000000c00 */
[----:B0-----:R2:W-:Y:S04]  /*15f40*/  STL.64 [R1], R4 ;  /* 0x0000000401007387 */ /* 0x0015e80000100a00 */
[----:B------:R2:W-:Y:S01]  /*15f50*/  STL.64 [R1+0x8], R6 ;  /* 0x0000080601007387 */ /* 0x0005e20000100a00 */
[----:B------:R-:W-:Y:S06]  /*15f60*/  BAR.ARV 0x4, 0x180 ;  /* 0x0106000000007b1d */ /* 0x000fec0000002000 */
[----:B------:R-:W-:Y:S05]  /*15f70*/  BRA `(.L_x_14535) ;  /* 0x0000001000347947 */ /* 0x000fea0003800000 */
.L_x_14534:
[----:B------:R-:W3:Y:S01]  /*15f80*/  S2R R0, SR_TID.X ;  /* 0x0000000000007919 */ /* 0x000ee20000002100 */
[----:B------:R-:W-:Y:S01]  /*15f90*/  UMOV UR4, 0xffffffff ;  /* 0xffffffff00047882 */ /* 0x000fe20000000000 */
[----:B---3--:R-:W-:-:S04]  /*15fa0*/  LOP3.LUT R16, R0, 0x1f, RZ, 0xc0, !PT ;  /* 0x0000001f00107812 */ /* 0x008fc800078ec0ff */
[----:B------:R-:W-:Y:S01]  /*15fb0*/  ISETP.NE.AND P0, PT, R16, 0x1f, PT ;  /* 0x0000001f1000780c */ /* 0x000fe20003f05270 */
[----:B------:R-:W-:-:S12]  /*15fc0*/  BRA.DIV UR4, `(.L_x_14536) ;  /* 0x0000003604087947 */ /* 0x000fd8000b800000 */
[----:B------:R-:W3:Y:S01]  /*15fd0*/  LDL.LU R3, [R1] ;  /* 0x0000000001037983 */ /* 0x000ee20000300800 */
[----:B------:R-:W-:-:S03]  /*15fe0*/  ULDC UR4, c[0x0][0xd3c] ;  /* 0x00034f0000047ab9 */ /* 0x000fc60000000800 */
[----:B------:R-:W4:Y:S01]  /*15ff0*/  LDL R4, [R1+0xc] ;  /* 0x00000c0001047983 */ /* 0x000f220000100800 */
[----:B---3--:R-:W-:Y:S02]  /*16000*/  IMAD.MOV.U32 R7, RZ, RZ, R3 ;  /* 0x000000ffff077224 */ /* 0x008fe400078e0003 */
[----:B----4-:R-:W-:-:S05]  /*16010*/  IMAD.IADD R0, R4, 0x1, R16 ;  /* 0x0000000104007824 */ /* 0x010fca00078e0210 */
[----:B------:R-:W-:-:S13]  /*16020*/  ISETP.GE.OR P1, PT, R0, UR4, !P0 ;  /* 0x0000000400007c0c */ /* 0x000fda000c726670 */
[----:B-1----:R-:W1:Y:S08]  /*16030*/  @!P1 LDC.64 R2, c[0x0][0xd80] ;  /* 0x00036000ff029b82 */ /* 0x002e700000000a00 */
[----:B0-----:R-:W0:Y:S01]  /*16040*/  @!P1 LDC.64 R4, c[0x0][0xd78] ;  /* 0x00035e00ff049b82 */ /* 0x001e220000000a00 */
[----:B-1----:R-:W-:-:S05]  /*16050*/  @!P1 IMAD.WIDE R2, R0, 0x4, R2 ;  /* 0x0000000400029825 */ /* 0x002fca00078e0202 */
[----:B--2---:R0:W2:Y:S02]  /*16060*/  @!P1 LDG.E R6, desc[UR38][R2.64] ;  /* 0x0000002602069981 */ /* 0x0040a4000c1e1900 */
[----:B0-----:R-:W-:-:S06]  /*16070*/  @!P1 IMAD.WIDE R2, R0, 0x4, R4 ;  /* 0x0000000400029825 */ /* 0x001fcc00078e0204 */
        /* <DEDUP_REMOVED lines=30> */
.L_x_14621:
[----:B------:R-:W-:Y:S02]  /*16260*/  ULDC UR4, c[0x0][0xd38] ;  /* 0x00034e0000047ab9 */ /* 0x000fe40000000800 */
[----:B------:R-:W-:-:S04]  /*16270*/  IMAD.U32 R7, RZ, RZ, UR4 ;  /* 0x00000004ff077e24 */ /* 0x000fc8000f8e00ff */
[----:B-1----:R-:W-:-:S04]  /*16280*/  IMAD R10, R10, R7, RZ ;  /* 0x000000070a0a7224 */ /* 0x002fc800078e02ff */
[----:B------:R-:W-:-:S05]  /*16290*/  IMAD.IADD R4, R9, 0x1, R10 ;  /* 0x0000000109047824 */ /* 0x000fca00078e020a */
[----:B------:R-:W-:-:S13]  /*162a0*/  ISETP.GT.AND P6, PT, R4, R0, PT ;  /* 0x000000000400720c */ /* 0x000fda0003fc4270 */
[----:B------:R-:W-:Y:S05]  /*162b0*/  @P6 BRA `(.L_x_14537) ;  /* 0x0000000000ac6947 */ /* 0x000fea0003800000 */
.L_x_14540:
        /* <DEDUP_REMOVED lines=37> */
.L_x_14629:
[----:B------:R-:W-:Y:S02]  /*16510*/  ULDC UR4, c[0x0][0xd38] ;  /* 0x00034e0000047ab9 */ /* 0x000fe40000000800 */
[----:B------:R-:W-:-:S04]  /*16520*/  IMAD.U32 R7, RZ, RZ, UR4 ;  /* 0x00000004ff077e24 */ /* 0x000fc8000f8e00ff */
[----:B-1----:R-:W-:-:S04]  /*16530*/  IMAD R10, R10, R7, RZ ;  /* 0x000000070a0a7224 */ /* 0x002fc800078e02ff */
[----:B------:R-:W-:-:S05]  /*16540*/  IMAD.IADD R4, R10, 0x1, R4 ;  /* 0x000000010a047824 */ /* 0x000fca00078e0204 */
[----:B------:R-:W-:-:S13]  /*16550*/  ISETP.GT.AND P6, PT, R4, R0, PT ;  /* 0x000000000400720c */ /* 0x000fda0003fc4270 */
[----:B------:R-:W-:Y:S05]  /*16560*/  @!P6 BRA `(.L_x_14540) ;  /* 0xfffffffc0054e947 */ /* 0x000fea000383ffff */
.L_x_14537:
        /* <DEDUP_REMOVED lines=12> */
.L_x_14634:
[----:B------:R-:W-:-:S13]  /*16630*/  ISETP.NE.AND P0, PT, R3, RZ, PT ;  /* 0x000000ff0300720c */ /* 0x000fda0003f05270 */
[----:B------:R-:W-:Y:S05]  /*16640*/  @!P0 BRA `(.L_x_14542) ;  /* 0x0000000000148947 */ /* 0x000fea0003800000 */
[----:B------:R-:W-:Y:S01]  /*16650*/  UMOV UR4, 0xffffffff ;  /* 0xffffffff00047882 */ /* 0x000fe20000000000 */
[----:B---3--:R-:W-:Y:S02]  /*16660*/  VIADD R9, R9, 0xffffffff ;  /* 0xffffffff09097836 */ /* 0x008fe40000000000 */
[----:B------:R-:W-:Y:S05]  /*16670*/  BRA.DIV UR4, `(.L_x_14543) ;  /* 0x0000003604fc7947 */ /* 0x000fea000b800000 */
[----:B0-----:R0:W2:Y:S02]  /*16680*/  SHFL.IDX PT, R2, R2, R9, 0x1f ;  /* 0x00001f0902027589 */ /* 0x0010a400000e0000 */
.L_x_14637:
[----:B--2---:R-:W-:-:S07]  /*16690*/  IMAD.MOV.U32 R8, RZ, RZ, R2 ;  /* 0x000000ffff087224 */ /* 0x004fce00078e0002 */
.L_x_14542:
[----:B0-----:R-:W-:Y:S01]  /*166a0*/  IMAD R2, R8, R7, R10 ;  /* 0x0000000708027224 */ /* 0x001fe200078e020a */
[----:B------:R-:W-:-:S03]  /*166b0*/  ISETP.NE.AND P0, PT, R6, 0x1, PT ;  /* 0x000000010600780c */ /* 0x000fc60003f05270 */
[----:B------:R-:W-:Y:S01]  /*166c0*/  IMAD.IADD R0, R0, 0x1, -R2 ;  /* 0x0000000100007824 */ /* 0x000fe200078e0a02 */
[----:B------:R0:W-:Y:S09]  /*166d0*/  STL [R1], R2 ;  /* 0x0000000201007387 */ /* 0x0001f20000100800 */
        /* <DEDUP_REMOVED lines=58> */
.L_x_14544:
        /* <DEDUP_REMOVED lines=63> */
.L_x_14545:
[----:B-1----:R-:W-:-:S05]  /*16e70*/  LOP3.LUT R3, RZ, R0, RZ, 0x33, !PT ;  /* 0x00000000ff037212 */ /* 0x002fca00078e33ff */
[----:B------:R-:W-:-:S05]  /*16e80*/  IMAD.IADD R0, R4, 0x1, R3 ;  /* 0x0000000104007824 */ /* 0x000fca00078e0203 */
[----:B------:R2:W-:Y:S01]  /*16e90*/  STL [R1+0x4], R0 ;  /* 0x0000040001007387 */ /* 0x0005e20000100800 */
[----:B------:R-:W-:Y:S05]  /*16ea0*/  BRA `(.L_x_14546) ;  /* 0x0000000000287947 */ /* 0x000fea0003800000 */
.L_x_14538:
        /* <DEDUP_REMOVED lines=10> */
.L_x_14546:
[----:B01----:R-:W3:Y:S04]  /*16f50*/  LDL R2, [R1+0xc] ;  /* 0x00000c0001027983 */ /* 0x003ee80000100800 */
[----:B------:R-:W4:Y:S04]  /*16f60*/  LDL R3, [R1+0x8] ;  /* 0x0000080001037983 */ /* 0x000f280000100800 */
[----:B------:R-:W5:Y:S04]  /*16f70*/  LDL R4, [R1] ;  /* 0x0000000001047983 */ /* 0x000f680000100800 */
        /* <DEDUP_REMOVED lines=13> */
.L_x_14535:
[----:B------:R-:W3:Y:S01]  /*17050*/  LDL R0, [R1+0xc] ;  /* 0x00000c0001007983 */ /* 0x000ee20000100800 */
[----:B------:R-:W-:Y:S02]  /*17060*/  ULDC UR4, c[0x0][0xd3c] ;  /* 0x00034f0000047ab9 */ /* 0x000fe40000000800 */
[----:B---3--:R-:W-:-:S13]  /*17070*/  ISETP.GE.AND P0, PT, R0, UR4, PT ;  /* 0x0000000400007c0c */ /* 0x008fda000bf06270 */
[----:B------:R-:W-:Y:S05]  /*17080*/  @!P0 BRA `(.L_x_14547) ;  /* 0xffffff9800a08947 */ /* 0x000fea000383ffff */
[----:B------:R-:W-:Y:S05]  /*17090*/  BSYNC B8 ;  /* 0x0000000000087941 */ /* 0x000fea0003800000 */
.L_x_14437:
        /* <DEDUP_REMOVED lines=12> */
.L_x_14638:
[----:B------:R-:W-:Y:S05]  /*17160*/  BSYNC B0 ;  /* 0x0000000000007941 */ /* 0x000fea0003800000 */
.L_x_14548:
[----:B------:R-:W-:-:S03]  /*17170*/  UMOV UR4, 0xffffffff ;  /* 0xffffffff00047882 */ /* 0x000fc60000000000 */
[----:B------:R-:W-:Y:S05]  /*17180*/  BRA.DIV UR4, `(.L_x_14550) ;  /* 0x0000002e04787947 */ /* 0x000fea000b800000 */
[----:B------:R-:W1:Y:S02]  /*17190*/  S2R R2, SR_TID.X ;  /* 0x0000000000027919 */ /* 0x000e640000002100 */
[----:B-1----:R-:W-:-:S04]  /*171a0*/  SHF.R.U32.HI R2, RZ, 0x5, R2 ;  /* 0x00000005ff027819 */ /* 0x002fc80000011602 */
[----:B------:R-:W-:-:S05]  /*171b0*/  LOP3.LUT R2, R2, 0x3, RZ, 0xc0, !PT ;  /* 0x0000000302027812 */ /* 0x000fca00078ec0ff */
[----:B------:R1:W2:Y:S02]  /*171c0*/  SHFL.IDX PT, R14, R2, RZ, 0x1f ;  /* 0x00001fff020e7589 */ /* 0x0002a400000e0000 */
.L_x_14641:
[----:B--2---:R-:W-:Y:S01]  /*171d0*/  ISETP.NE.AND P0, PT, R14, RZ, PT ;  /* 0x000000ff0e00720c */ /* 0x004fe20003f05270 */
[----:B------:R-:W-:-:S12]  /*171e0*/  BSSY B0, `(.L_x_14551) ;  /* 0x0000025000007945 */ /* 0x000fd80003800000 */
[----:B------:R-:W-:Y:S05]  /*171f0*/  @P0 BRA `(.L_x_14552) ;  /* 0x00000000008c0947 */ /* 0x000fea0003800000 */
[----:B------:R-:W-:-:S03]  /*17200*/  UMOV UR4, 0xffffffff ;  /* 0xffffffff00047882 */ /* 0x000fc60000000000 */
[----:B------:R-:W-:Y:S05]  /*17210*/  BRA.DIV UR4, `(.L_x_14553) ;  /* 0x0000002e04887947 */ /* 0x000fea000b800000 */
[----:B------:R-:W-:-:S13]  /*17220*/  ELECT P6, URZ, PT ;  /* 0x00000000003f782f */ /* 0x000fda00038c0000 */
.L_x_14644:
[----:B------:R-:W-:Y:S05]  /*17230*/  @!P6 BRA `(.L_x_14552) ;  /* 0x00000000007ce947 */ /* 0x000fea0003800000 */
[----:B-1----:R-:W2:Y:S02]  /*17240*/  LDL.LU R2, [R1+0x78] ;  /* 0x0000780001027983 */ /* 0x002ea40000300800 */
[----:B--2---:R-:W-:-:S04]  /*17250*/  LOP3.LUT R2, R2, 0x2, RZ, 0xfc, !PT ;  /* 0x0000000202027812 */ /* 0x004fc800078efcff */
[----:B------:R-:W-:-:S13]  /*17260*/  ISETP.NE.AND P2, PT, R2, 0x3, PT ;  /* 0x000000030200780c */ /* 0x000fda0003f45270 */
[----:B------:R-:W-:Y:S05]  /*17270*/  @!P2 BRA `(.L_x_14554) ;  /* 0x000000000004a947 */ /* 0x000fea0003800000 */
[----:B------:R-:W-:Y:S01]  /*17280*/  BPT.TRAP 0x1 ;  /* 0x000000040000795c */ /* 0x000fe20000300000 */
.L_x_14554:
        /* <DEDUP_REMOVED lines=13> */
.L_x_14645:
[----:B------:R-:W1:Y:S02]  /*17360*/  SYNCS.PHASECHK.TRANS64.TRYWAIT P0, [R7+URZ], R2 ;  /* 0x00000002070075a7 */ /* 0x000e64000800017f */
[----:B-1----:R-:W-:Y:S05]  /*17370*/  @!P0 BRA `(.L_x_14556) ;  /* 0x0000002c00648947 */ /* 0x002fea0003800000 */
.L_x_14646:
[----:B------:R-:W-:Y:S05]  /*17380*/  @!P2 BRA `(.L_x_14557) ;  /* 0x000000000004a947 */ /* 0x000fea0003800000 */
[----:B------:R-:W-:Y:S01]  /*17390*/  BPT.TRAP 0x1 ;  /* 0x000000040000795c */ /* 0x000fe20000300000 */
.L_x_14557:
[----:B------:R-:W-:-:S04]  /*173a0*/  VIADD R0, R0, 0x32460 ;  /* 0x0003246000007836 */ /* 0x000fc80000000000 */
[----:B------:R-:W-:-:S04]  /*173b0*/  IMAD R4, R19, 0x8, R0 ;  /* 0x0000000813047824 */ /* 0x000fc800078e0200 */
[----:B------:R-:W2:Y:S02]  /*173c0*/  SYNCS.PHASECHK.TRANS64.TRYWAIT P0, [R4+URZ], R5 ;  /* 0x00000005040075a7 */ /* 0x000ea4000800017f */
[----:B--2---:R-:W-:Y:S05]  /*173d0*/  @!P0 BRA `(.L_x_14558) ;  /* 0x0000002c00608947 */ /* 0x004fea0003800000 */
.L_x_14647:
[----:B------:R-:W-:-:S07]  /*173e0*/  IMAD R3, R3, 0x8, R0 ;  /* 0x0000000803037824 */ /* 0x000fce00078e0200 */
.L_x_14559:
[----:B---3--:R3:W4:Y:S02]  /*173f0*/  SYNCS.PHASECHK.TRANS64.TRYWAIT P0, [R3+URZ], R2 ;  /* 0x00000002030075a7 */ /* 0x008724000800017f */
[----:B----4-:R-:W-:Y:S05]  /*17400*/  @!P0 NANOSLEEP.SYNCS 0x989680 ;  /* 0x009896800000895d */ /* 0x010fea0003900000 */
[----:B------:R-:W4:Y:S02]  /*17410*/  @!P0 SYNCS.PHASECHK.TRANS64 P0, [R3+URZ], R2 ;  /* 0x00000002030085a7 */ /* 0x000f24000800007f */
[----:B----4-:R-:W-:Y:S05]  /*17420*/  @!P0 BRA `(.L_x_14559) ;  /* 0xfffffffc00f08947 */ /* 0x010fea000383ffff */
.L_x_14552:
[----:B------:R-:W-:Y:S05]  /*17430*/  BSYNC B0 ;  /* 0x0000000000007941 */ /* 0x000fea0003800000 */
.L_x_14551:
[----:B------:R-:W-:Y:S05]  /*17440*/  EXIT ;  /* 0x000000000000794d */ /* 0x000fea0003800000 */
.L_x_14375:
[----:B0-----:R0:W1:Y:S02]  /*17450*/  SYNCS.PHASECHK.TRANS64.TRYWAIT P0, [R5+URZ+0x32400], R2 ;  /* 0x03240002050075a7 */ /* 0x001064000800017f */
[----:B-1----:R-:W-:Y:S05]  /*17460*/  @!P0 NANOSLEEP.SYNCS 0x989680 ;  /* 0x009896800000895d */ /* 0x002fea0003900000 */
[----:B------:R-:W1:Y:S02]  /*17470*/  @!P0 SYNCS.PHASECHK.TRANS64 P0, [R5+URZ+0x32400], R2 ;  /* 0x03240002050085a7 */ /* 0x000e64000800007f */
[----:B-1----:R-:W-:Y:S05]  /*17480*/  @!P0 BRA `(.L_x_14375) ;  /* 0xfffffffc00f08947 */ /* 0x002fea000383ffff */
[----:B------:R-:W-:Y:S05]  /*17490*/  BRA `(.L_x_14560) ;  /* 0xfffffea800ec7947 */ /* 0x000fea000383ffff */
.L_x_14379:
[----:B---3--:R3:W4:Y:S02]  /*174a0*/  SYNCS.PHASECHK.TRANS64.TRYWAIT P1, [R0+URZ+0x32430], R3 ;  /* 0x03243003000075a7 */ /* 0x008724000802017f */
[----:B----4-:R-:W-:Y:S05]  /*174b0*/  @!P1 NANOSLEEP.SYNCS 0x989680 ;  /* 0x009896800000995d */ /* 0x010fea0003900000 */
[----:B------:R-:W4:Y:S02]  /*174c0*/  @!P1 SYNCS.PHASECHK.TRANS64 P1, [R0+URZ+0x32430], R3 ;  /* 0x03243003000095a7 */ /* 0x000f24000802007f */
[----:B----4-:R-:W-:Y:S05]  /*174d0*/  @!P1 BRA `(.L_x_14379) ;  /* 0xfffffffc00f09947 */ /* 0x010fea000383ffff */
[----:B------:R-:W-:Y:S05]  /*174e0*/  BRA `(.L_x_14378) ;  /* 0xfffffeac00147947 */ /* 0x000fea000383ffff */
.L_x_14380:
[----:B----4-:R4:W0:Y:S02]  /*174f0*/  SYNCS.PHASECHK.TRANS64.TRYWAIT P1, [R5+URZ+0x32410], R2 ;  /* 0x03241002050075a7 */ /* 0x010824000802017f */
[----:B0-----:R-:W-:Y:S05]  /*17500*/  @!P1 NANOSLEEP.SYNCS 0x989680 ;  /* 0x009896800000995d */ /* 0x001fea0003900000 */
[----:B------:R-:W0:Y:S02]  /*17510*/  @!P1 SYNCS.PHASECHK.TRANS64 P1, [R5+URZ+0x32410], R2 ;  /* 0x03241002050095a7 */ /* 0x000e24000802007f */
[----:B0-----:R-:W-:Y:S05]  /*17520*/  @!P1 BRA `(.L_x_14380) ;  /* 0xfffffffc00f09947 */ /* 0x001fea000383ffff */
[----:B------:R-:W-:Y:S05]  /*17530*/  BRA `(.L_x_14561) ;  /* 0xfffffeac00c07947 */ /* 0x000fea000383ffff */
.L_x_14384:
[----:B------:R0:W0:Y:S02]  /*17540*/  SYNCS.PHASECHK.TRANS64.TRYWAIT P1, [R0+URZ+0x32450], R3 ;  /* 0x03245003000075a7 */ /* 0x000024000802017f */
[----:B0-----:R-:W-:Y:S05]  /*17550*/  @!P1 NANOSLEEP.SYNCS 0x989680 ;  /* 0x009896800000995d */ /* 0x001fea0003900000 */
[----:B------:R-:W0:Y:S02]  /*17560*/  @!P1 SYNCS.PHASECHK.TRANS64 P1, [R0+URZ+0x32450], R3 ;  /* 0x03245003000095a7 */ /* 0x000e24000802007f */
[----:B0-----:R-:W-:Y:S05]  /*17570*/  @!P1 BRA `(.L_x_14384) ;  /* 0xfffffffc00f09947 */ /* 0x001fea000383ffff */
[----:B------:R-:W-:Y:S05]  /*17580*/  BRA `(.L_x_14383) ;  /* 0xfffffeac00cc7947 */ /* 0x000fea000383ffff */
.L_x_14389:
[----:B-1----:R-:W-:-:S04]  /*17590*/  IMAD.U32 R20, RZ, RZ, UR5 ;  /* 0x00000005ff147e24 */ /* 0x002fc8000f8e00ff */
[----:B------:R1:W2:Y:S03]  /*175a0*/  SYNCS.PHASECHK.TRANS64.TRYWAIT P2, [R20+URZ+0x32430], R13 ;  /* 0x0324300d140075a7 */ /* 0x0002a6000804017f */
[----:B--2---:R-:W-:Y:S05]  /*175b0*/  @!P2 NANOSLEEP.SYNCS 0x989680 ;  /* 0x009896800000a95d */ /* 0x004fea0003900000 */
[----:B------:R-:W2:Y:S02]  /*175c0*/  @!P2 SYNCS.PHASECHK.TRANS64 P2, [R20+URZ+0x32430], R13 ;  /* 0x0324300d1400a5a7 */ /* 0x000ea4000804007f */
[----:B--2---:R-:W-:Y:S05]  /*175d0*/  @!P2 BRA `(.L_x_14389) ;  /* 0xfffffffc00eca947 */ /* 0x004fea000383ffff */
[----:B------:R-:W-:Y:S05]  /*175e0*/  BRA `(.L_x_14388) ;  /* 0xfffffed800107947 */ /* 0x000fea000383ffff */
.L_x_14393:
[----:B-1----:R-:W-:-:S04]  /*175f0*/  IMAD.U32 R20, RZ, RZ, UR5 ;  /* 0x00000005ff147e24 */ /* 0x002fc8000f8e00ff */
[----:B------:R1:W3:Y:S03]  /*17600*/  SYNCS.PHASECHK.TRANS64.TRYWAIT P2, [R20+URZ+0x32450], R13 ;  /* 0x0324500d140075a7 */ /* 0x0002e6000804017f */
[----:B---3--:R-:W-:Y:S05]  /*17610*/  @!P2 NANOSLEEP.SYNCS 0x989680 ;  /* 0x009896800000a95d */ /* 0x008fea0003900000 */
[----:B------:R-:W3:Y:S02]  /*17620*/  @!P2 SYNCS.PHASECHK.TRANS64 P2, [R20+URZ+0x32450], R13 ;  /* 0x0324500d1400a5a7 */ /* 0x000ee4000804007f */
[----:B---3--:R-:W-:Y:S05]  /*17630*/  @!P2 BRA `(.L_x_14393) ;  /* 0xfffffffc00eca947 */ /* 0x008fea000383ffff */
[----:B------:R-:W-:Y:S05]  /*17640*/  BRA `(.L_x_14392) ;  /* 0xfffffed8008c7947 */ /* 0x000fea000383ffff */
.L_x_14399:
[----:B-1----:R-:W-:-:S04]  /*17650*/  IMAD.U32 R20, RZ, RZ, UR5 ;  /* 0x00000005ff147e24 */ /* 0x002fc8000f8e00ff */
[----:B------:R1:W2:Y:S03]  /*17660*/  SYNCS.PHASECHK.TRANS64.TRYWAIT P2, [R20+URZ+0x32430], R13 ;  /* 0x0324300d140075a7 */ /* 0x0002a6000804017f */
[----:B--2---:R-:W-:Y:S05]  /*17670*/  @!P2 NANOSLEEP.SYNCS 0x989680 ;  /* 0x009896800000a95d */ /* 0x004fea0003900000 */
[----:B------:R-:W2:Y:S02]  /*17680*/  @!P2 SYNCS.PHASECHK.TRANS64 P2, [R20+URZ+0x32430], R13 ;  /* 0x0324300d1400a5a7 */ /* 0x000ea4000804007f */
[----:B--2---:R-:W-:Y:S05]  /*17690*/  @!P2 BRA `(.L_x_14399) ;  /* 0xfffffffc00eca947 */ /* 0x004fea000383ffff */
[----:B------:R-:W-:Y:S05]  /*176a0*/  BRA `(.L_x_14398) ;  /* 0xffffff0800047947 */ /* 0x000fea000383ffff */
.L_x_14403:
[----:B-1----:R-:W-:-:S04]  /*176b0*/  IMAD.U32 R20, RZ, RZ, UR5 ;  /* 0x00000005ff147e24 */ /* 0x002fc8000f8e00ff */
[----:B------:R1:W3:Y:S03]  /*176c0*/  SYNCS.PHASECHK.TRANS64.TRYWAIT P2, [R20+URZ+0x32450], R13 ;  /* 0x0324500d140075a7 */ /* 0x0002e6000804017f */
[----:B---3--:R-:W-:Y:S05]  /*176d0*/  @!P2 NANOSLEEP.SYNCS 0x989680 ;  /* 0x009896800000a95d */ /* 0x008fea0003900000 */
[----:B------:R-:W3:Y:S02]  /*176e0*/  @!P2 SYNCS.PHASECHK.TRANS64 P2, [R20+URZ+0x32450], R13 ;  /* 0x0324500d1400a5a7 */ /* 0x000ee4000804007f */
[----:B---3--:R-:W-:Y:S05]  /*176f0*/  @!P2 BRA `(.L_x_14403) ;  /* 0xfffffffc00eca947 */ /* 0x008fea000383ffff */
[----:B------:R-:W-:Y:S05]  /*17700*/  BRA `(.L_x_14402) ;  /* 0xffffff0800807947 */ /* 0x000fea000383ffff */
.L_x_14451:
        /* <DEDUP_REMOVED lines=11> */
.L_x_14563:
[----:B------:R-:W-:Y:S05]  /*177c0*/  BSYNC B0 ;  /* 0x0000000000007941 */ /* 0x000fea0003800000 */
.L_x_14562:
[----:B------:R-:W-:Y:S05]  /*177d0*/  BRA `(.L_x_14564) ;  /* 0xffffffa000a87947 */ /* 0x000fea000383ffff */
.L_x_14453:
[----:B------:R-:W-:Y:S01]  /*177e0*/  BSSY B0, `(.L_x_14565) ;  /* 0x0000006000007945 */ /* 0x000fe20003800000 */
[----:B------:R-:W-:-:S07]  /*177f0*/  IMAD.MOV.U32 R15, RZ, RZ, -0x1 ;  /* 0xffffffffff0f7424 */ /* 0x000fce00078e00ff */
[----:B0-2---:R-:W-:Y:S05]  /*17800*/  WARPSYNC.COLLECTIVE R15, `(.L_x_14566) ;  /* 0x000000000f0c7348 */ /* 0x005fea0003c00000 */
[----:B------:R-:W-:Y:S02]  /*17810*/  ELECT P6, UR62, PT ;  /* 0x00000000003e782f */ /* 0x000fe400038c0000 */
[----:B------:R-:W-:Y:S01]  /*17820*/  MOV R14, UR62 ;  /* 0x0000003e000e7c02 */ /* 0x000fe20008000f00 */
[----:B0-2---:R-:W-:Y:S10]  /*17830*/  ENDCOLLECTIVE ;  /* 0x000000000000791b */ /* 0x005ff40003800000 */
.L_x_14566:
[----:B------:R-:W-:Y:S05]  /*17840*/  BSYNC B0 ;  /* 0x0000000000007941 */ /* 0x000fea0003800000 */
.L_x_14565:
[----:B------:R-:W-:Y:S05]  /*17850*/  BRA `(.L_x_14567) ;  /* 0xffffffa000b47947 */ /* 0x000fea000383ffff */
.L_x_14455:
[----:B0-----:R0:W1:Y:S02]  /*17860*/  SYNCS.PHASECHK.TRANS64.TRYWAIT P0, [R0+URZ+0x32440], R2 ;  /* 0x03244002000075a7 */ /* 0x001064000800017f */
[----:B-1----:R-:W-:Y:S05]  /*17870*/  @!P0 NANOSLEEP.SYNCS 0x989680 ;  /* 0x009896800000895d */ /* 0x002fea0003900000 */
[----:B------:R-:W1:Y:S02]  /*17880*/  @!P0 SYNCS.PHASECHK.TRANS64 P0, [R0+URZ+0x32440], R2 ;  /* 0x03244002000085a7 */ /* 0x000e64000800007f */
[----:B-1----:R-:W-:Y:S05]  /*17890*/  @!P0 BRA `(.L_x_14455) ;  /* 0xfffffffc00f08947 */ /* 0x002fea000383ffff */
[----:B------:R-:W-:Y:S05]  /*178a0*/  BRA `(.L_x_14568) ;  /* 0xffffffa400147947 */ /* 0x000fea000383ffff */
.L_x_14459:
        /* <DEDUP_REMOVED lines=9> */
.L_x_14569:
[----:B------:R-:W-:Y:S02]  /*17940*/  IMAD.MOV.U32 R13, RZ, RZ, R3 ;  /* 0x000000ffff0d7224 */ /* 0x000fe400078e0003 */
[----:B------:R-:W-:Y:S01]  /*17950*/  IMAD.MOV.U32 R4, RZ, RZ, R14 ;  /* 0x000000ffff047224 */ /* 0x000fe200078e000e */
[----:B------:R-:W-:-:S07]  /*17960*/  LOP3.LUT R6, R6, 0x7f, RZ, 0xc0, !PT ;  /* 0x0000007f06067812 */ /* 0x000fce00078ec0ff */
[----:B------:R-:W-:Y:S05]  /*17970*/  WARPSYNC.COLLECTIVE R15, `(.L_x_14570) ;  /* 0x000000000f087348 */ /* 0x000fea0003c00000 */
[----:B------:R0:W1:Y:S02]  /*17980*/  SHFL.IDX P6, R14, R13, R12, R11 ;  /* 0x0000000c0d0e7389 */ /* 0x00006400000c000b */
[----:B01----:R-:W-:Y:S01]  /*17990*/  ENDCOLLECTIVE ;  /* 0x000000000000791b */ /* 0x003fe20003800000 */
.L_x_14570:
        /* <DEDUP_REMOVED lines=9> */
.L_x_14571:
[----:B------:R-:W-:Y:S02]  /*17a30*/  IMAD.MOV.U32 R13, RZ, RZ, R3 ;  /* 0x000000ffff0d7224 */ /* 0x000fe400078e0003 */
[----:B------:R-:W-:Y:S02]  /*17a40*/  IMAD R0, R0, R7, RZ ;  /* 0x0000000700007224 */ /* 0x000fe400078e02ff */
[----:B------:R-:W-:-:S07]  /*17a50*/  IMAD.MOV.U32 R7, RZ, RZ, R14 ;  /* 0x000000ffff077224 */ /* 0x000fce00078e000e */
[----:B------:R-:W-:Y:S05]  /*17a60*/  WARPSYNC.COLLECTIVE R15, `(.L_x_14572) ;  /* 0x000000000f087348 */ /* 0x000fea0003c00000 */
[----:B------:R0:W1:Y:S02]  /*17a70*/  SHFL.IDX P6, R14, R13, R12, R11 ;  /* 0x0000000c0d0e7389 */ /* 0x00006400000c000b */
[----:B01----:R-:W-:Y:S01]  /*17a80*/  ENDCOLLECTIVE ;  /* 0x000000000000791b */ /* 0x003fe20003800000 */
.L_x_14572:
        /* <DEDUP_REMOVED lines=10> */
.L_x_14573:
        /* <DEDUP_REMOVED lines=15> */
.L_x_14574:
        /* <DEDUP_REMOVED lines=19> */
.L_x_14575:
        /* <DEDUP_REMOVED lines=10> */
.L_x_14576:
        /* <DEDUP_REMOVED lines=13> */
.L_x_14577:
        /* <DEDUP_REMOVED lines=10> */
.L_x_14578:
        /* <DEDUP_REMOVED lines=13> */
.L_x_14579:
        /* <DEDUP_REMOVED lines=10> */
.L_x_14580:
        /* <DEDUP_REMOVED lines=13> */
.L_x_14581:
        /* <DEDUP_REMOVED lines=10> */
.L_x_14582:
        /* <DEDUP_REMOVED lines=11> */
.L_x_14583:
        /* <DEDUP_REMOVED lines=14> */
.L_x_14584:
[----:B------:R-:W-:Y:S01]  /*183d0*/  IMAD.MOV.U32 R3, RZ, RZ, R14 ;  /* 0x000000ffff037224 */ /* 0x000fe200078e000e */
[----:B------:R-:W-:Y:S06]  /*183e0*/  BRA `(.L_x_14585) ;  /* 0xffffffa400947947 */ /* 0x000fec000383ffff */
.L_x_14463:
        /* <DEDUP_REMOVED lines=12> */
[-C--:B----4-:R-:W-:Y:S01]  /*184b0*/  ISETP.GE.AND P5, PT, R15, R3.reuse, PT ;  /* 0x000000030f00720c */ /* 0x090fe20003fa6270 */
[----:B------:R-:W-:Y:S01]  /*184c0*/  IMAD.MOV.U32 R15, RZ, RZ, -0x1 ;  /* 0xffffffffff0f7424 */ /* 0x000fe200078e00ff */
[----:B-----5:R-:W-:Y:S02]  /*184d0*/  ISETP.GE.AND P6, PT, R14, R3, PT ;  /* 0x000000030e00720c */ /* 0x020fe40003fc6270 */
[----:B------:R-:W-:-:S07]  /*184e0*/  LOP3.LUT R9, R9, 0xffffffef, RZ, 0xc0, !PT ;  /* 0xffffffef09097812 */ /* 0x000fce00078ec0ff */
[----:B------:R-:W-:Y:S02]  /*184f0*/  @P4 LOP3.LUT R9, R9, 0x10, RZ, 0xfc, !PT ;  /* 0x0000001009094812 */ /* 0x000fe400078efcff */
[----:B------:R-:W-:Y:S01]  /*18500*/  ISETP.GE.AND P4, PT, R13, R3, PT ;  /* 0x000000030d00720c */ /* 0x000fe20003f86270 */
[----:B------:R-:W-:Y:S01]  /*18510*/  IMAD.MOV.U32 R13, RZ, RZ, R0 ;  /* 0x000000ffff0d7224 */ /* 0x000fe200078e0000 */
[----:B------:R-:W-:-:S04]  /*18520*/  LOP3.LUT R9, R9, 0xfffffff7, RZ, 0xc0, !PT ;  /* 0xfffffff709097812 */ /* 0x000fc800078ec0ff */
        /* <DEDUP_REMOVED lines=16> */
.L_x_14587:
[----:B------:R-:W-:Y:S05]  /*18630*/  BSYNC B0 ;  /* 0x0000000000007941 */ /* 0x000fea0003800000 */
.L_x_14586:
        /* <DEDUP_REMOVED lines=10> */
.L_x_14588:
        /* <DEDUP_REMOVED lines=16> */
.L_x_14589:
        /* <DEDUP_REMOVED lines=15> */
.L_x_14590:
        /* <DEDUP_REMOVED lines=12> */
.L_x_14591:
        /* <DEDUP_REMOVED lines=12> */
.L_x_14592:
        /* <DEDUP_REMOVED lines=12> */
.L_x_14593:
        /* <DEDUP_REMOVED lines=12> */
.L_x_14594:
        /* <DEDUP_REMOVED lines=12> */
.L_x_14595:
        /* <DEDUP_REMOVED lines=12> */
.L_x_14596:
        /* <DEDUP_REMOVED lines=12> */
.L_x_14597:
        /* <DEDUP_REMOVED lines=11> */
.L_x_14598:
        /* <DEDUP_REMOVED lines=16> */
.L_x_14599:
[----:B------:R-:W-:Y:S02]  /*18fc0*/  IMAD.MOV.U32 R13, RZ, RZ, R2 ;  /* 0x000000ffff0d7224 */ /* 0x000fe400078e0002 */
[----:B------:R-:W-:-:S07]  /*18fd0*/  IMAD.MOV.U32 R6, RZ, RZ, R14 ;  /* 0x000000ffff067224 */ /* 0x000fce00078e000e */
[----:B------:R-:W-:Y:S05]  /*18fe0*/  WARPSYNC.COLLECTIVE R15, `(.L_x_14600) ;  /* 0x000000000f087348 */ /* 0x000fea0003c00000 */
[----:B------:R0:W1:Y:S02]  /*18ff0*/  SHFL.IDX P6, R14, R13, R12, R11 ;  /* 0x0000000c0d0e7389 */ /* 0x00006400000c000b */
[----:B01----:R-:W-:Y:S01]  /*19000*/  ENDCOLLECTIVE ;  /* 0x000000000000791b */ /* 0x003fe20003800000 */
.L_x_14600:
[----:B------:R-:W-:Y:S02]  /*19010*/  IMAD.MOV.U32 R13, RZ, RZ, R0 ;  /* 0x000000ffff0d7224 */ /* 0x000fe400078e0000 */
[----:B------:R-:W-:Y:S02]  /*19020*/  IMAD.MOV.U32 R12, RZ, RZ, 0x7 ;  /* 0x00000007ff0c7424 */ /* 0x000fe400078e00ff */
[----:B------:R-:W-:-:S07]  /*19030*/  IMAD.MOV.U32 R4, RZ, RZ, R14 ;  /* 0x000000ffff047224 */ /* 0x000fce00078e000e */
[----:B------:R-:W-:Y:S05]  /*19040*/  WARPSYNC.COLLECTIVE R15, `(.L_x_14601) ;  /* 0x000000000f087348 */ /* 0x000fea0003c00000 */
[----:B------:R0:W1:Y:S02]  /*19050*/  SHFL.IDX P6, R14, R13, R12, R11 ;  /* 0x0000000c0d0e7389 */ /* 0x00006400000c000b */
[----:B01----:R-:W-:Y:S01]  /*19060*/  ENDCOLLECTIVE ;  /* 0x000000000000791b */ /* 0x003fe20003800000 */
.L_x_14601:
        /* <DEDUP_REMOVED lines=14> */
.L_x_14602:
[----:B------:R-:W-:Y:S01]  /*19150*/  IMAD.MOV.U32 R2, RZ, RZ, R14 ;  /* 0x000000ffff027224 */ /* 0x000fe200078e000e */
[----:B------:R-:W-:Y:S06]  /*19160*/  BRA `(.L_x_14603) ;  /* 0xffffffa400087947 */ /* 0x000fec000383ffff */
.L_x_14468:
[----:B0-----:R0:W1:Y:S02]  /*19170*/  SYNCS.PHASECHK.TRANS64.TRYWAIT P0, [R18+URZ+0x32420], R0 ;  /* 0x03242000120075a7 */ /* 0x001064000800017f */
[----:B-1----:R-:W-:Y:S05]  /*19180*/  @!P0 NANOSLEEP.SYNCS 0x989680 ;  /* 0x009896800000895d */ /* 0x002fea0003900000 */
[----:B------:R-:W1:Y:S02]  /*19190*/  @!P0 SYNCS.PHASECHK.TRANS64 P0, [R18+URZ+0x32420], R0 ;  /* 0x03242000120085a7 */ /* 0x000e64000800007f */
[----:B-1----:R-:W-:Y:S05]  /*191a0*/  @!P0 BRA `(.L_x_14468) ;  /* 0xfffffffc00f08947 */ /* 0x002fea000383ffff */
[----:B------:R-:W-:Y:S05]  /*191b0*/  BRA `(.L_x_14604) ;  /* 0xffffffa400807947 */ /* 0x000fea000383ffff */
.L_x_14472:
[----:B0-----:R0:W1:Y:S02]  /*191c0*/  SYNCS.PHASECHK.TRANS64.TRYWAIT P0, [R2+URZ+0x32460], R0 ;  /* 0x03246000020075a7 */ /* 0x001064000800017f */
[----:B-1----:R-:W-:Y:S05]  /*191d0*/  @!P0 NANOSLEEP.SYNCS 0x989680 ;  /* 0x009896800000895d */ /* 0x002fea0003900000 */
[----:B------:R-:W1:Y:S02]  /*191e0*/  @!P0 SYNCS.PHASECHK.TRANS64 P0, [R2+URZ+0x32460], R0 ;  /* 0x03246000020085a7 */ /* 0x000e64000800007f */
[----:B-1----:R-:W-:Y:S05]  /*191f0*/  @!P0 BRA `(.L_x_14472) ;  /* 0xfffffffc00f08947 */ /* 0x002fea000383ffff */
[----:B------:R-:W-:Y:S05]  /*19200*/  BRA `(.L_x_14605) ;  /* 0xffffffa400a47947 */ /* 0x000fea000383ffff */
.L_x_14487:
[----:B-1----:R1:W2:Y:S02]  /*19210*/  SYNCS.PHASECHK.TRANS64.TRYWAIT P0, [R2+URZ+0x32440], R6 ;  /* 0x03244006020075a7 */ /* 0x0022a4000800017f */
[----:B--2---:R-:W-:Y:S05]  /*19220*/  @!P0 NANOSLEEP.SYNCS 0x989680 ;  /* 0x009896800000895d */ /* 0x004fea0003900000 */
[----:B------:R-:W2:Y:S02]  /*19230*/  @!P0 SYNCS.PHASECHK.TRANS64 P0, [R2+URZ+0x32440], R6 ;  /* 0x03244006020085a7 */ /* 0x000ea4000800007f */
[----:B--2---:R-:W-:Y:S05]  /*19240*/  @!P0 BRA `(.L_x_14487) ;  /* 0xfffffffc00f08947 */ /* 0x004fea000383ffff */
[----:B------:R-:W-:Y:S05]  /*19250*/  BRA `(.L_x_14606) ;  /* 0xffffffac00c47947 */ /* 0x000fea000383ffff */
.L_x_14492:
[----:B0-----:R0:W2:Y:S02]  /*19260*/  SYNCS.PHASECHK.TRANS64.TRYWAIT P0, [R2+URZ+0x32460], R6 ;  /* 0x03246006020075a7 */ /* 0x0010a4000800017f */
[----:B--2---:R-:W-:Y:S05]  /*19270*/  @!P0 NANOSLEEP.SYNCS 0x989680 ;  /* 0x009896800000895d */ /* 0x004fea0003900000 */
[----:B------:R-:W2:Y:S02]  /*19280*/  @!P0 SYNCS.PHASECHK.TRANS64 P0, [R2+URZ+0x32460], R6 ;  /* 0x03246006020085a7 */ /* 0x000ea4000800007f */
[----:B--2---:R-:W-:Y:S05]  /*19290*/  @!P0 BRA `(.L_x_14492) ;  /* 0xfffffffc00f08947 */ /* 0x004fea000383ffff */
[----:B------:R-:W-:Y:S05]  /*192a0*/  BRA `(.L_x_14607) ;  /* 0xffffffb000407947 */ /* 0x000fea000383ffff */
.L_x_14503:
[----:B-1----:R1:W2:Y:S02]  /*192b0*/  SYNCS.PHASECHK.TRANS64.TRYWAIT P0, [R2+URZ+0x32440], R3 ;  /* 0x03244003020075a7 */ /* 0x0022a4000800017f */
[----:B--2---:R-:W-:Y:S05]  /*192c0*/  @!P0 NANOSLEEP.SYNCS 0x989680 ;  /* 0x009896800000895d */ /* 0x004fea0003900000 */
[----:B------:R-:W2:Y:S02]  /*192d0*/  @!P0 SYNCS.PHASECHK.TRANS64 P0, [R2+URZ+0x32440], R3 ;  /* 0x03244003020085a7 */ /* 0x000ea4000800007f */
[----:B--2---:R-:W-:Y:S05]  /*192e0*/  @!P0 BRA `(.L_x_14503) ;  /* 0xfffffffc00f08947 */ /* 0x004fea000383ffff */
[----:B------:R-:W-:Y:S05]  /*192f0*/  BRA `(.L_x_14608) ;  /* 0xffffffb8002c7947 */ /* 0x000fea000383ffff */
.L_x_14508:
[----:B--2---:R2:W3:Y:S02]  /*19300*/  SYNCS.PHASECHK.TRANS64.TRYWAIT P0, [R2+URZ+0x32460], R3 ;  /* 0x03246003020075a7 */ /* 0x0044e4000800017f */
[----:B---3--:R-:W-:Y:S05]  /*19310*/  @!P0 NANOSLEEP.SYNCS 0x989680 ;  /* 0x009896800000895d */ /* 0x008fea0003900000 */
[----:B------:R-:W3:Y:S02]  /*19320*/  @!P0 SYNCS.PHASECHK.TRANS64 P0, [R2+URZ+0x32460], R3 ;  /* 0x03246003020085a7 */ /* 0x000ee4000800007f */
[----:B---3--:R-:W-:Y:S05]  /*19330*/  @!P0 BRA `(.L_x_14508) ;  /* 0xfffffffc00f08947 */ /* 0x008fea000383ffff */
[----:B------:R-:W-:Y:S05]  /*19340*/  BRA `(.L_x_14609) ;  /* 0xffffffb800a87947 */ /* 0x000fea000383ffff */
.L_x_14519:
[----:B-1----:R1:W2:Y:S02]  /*19350*/  SYNCS.PHASECHK.TRANS64.TRYWAIT P0, [R3+URZ+0x32440], R2 ;  /* 0x03244002030075a7 */ /* 0x0022a4000800017f */
[----:B--2---:R-:W-:Y:S05]  /*19360*/  @!P0 NANOSLEEP.SYNCS 0x989680 ;  /* 0x009896800000895d */ /* 0x004fea0003900000 */
[----:B------:R-:W2:Y:S02]  /*19370*/  @!P0 SYNCS.PHASECHK.TRANS64 P0, [R3+URZ+0x32440], R2 ;  /* 0x03244002030085a7 */ /* 0x000ea4000800007f */
[----:B--2---:R-:W-:Y:S05]  /*19380*/  @!P0 BRA `(.L_x_14519) ;  /* 0xfffffffc00f08947 */ /* 0x004fea000383ffff */
[----:B------:R-:W-:Y:S05]  /*19390*/  BRA `(.L_x_14610) ;  /* 0xffffffc000787947 */ /* 0x000fea000383ffff */
.L_x_14524:
[----:B--2---:R2:W3:Y:S02]  /*193a0*/  SYNCS.PHASECHK.TRANS64.TRYWAIT P0, [R3+URZ+0x32460], R2 ;  /* 0x03246002030075a7 */ /* 0x0044e4000800017f */
[----:B---3--:R-:W-:Y:S05]  /*193b0*/  @!P0 NANOSLEEP.SYNCS 0x989680 ;  /* 0x009896800000895d */ /* 0x008fea0003900000 */
[----:B------:R-:W3:Y:S02]  /*193c0*/  @!P0 SYNCS.PHASECHK.TRANS64 P0, [R3+URZ+0x32460], R2 ;  /* 0x03246002030085a7 */ /* 0x000ee4000800007f */
[----:B---3--:R-:W-:Y:S05]  /*193d0*/  @!P0 BRA `(.L_x_14524) ;  /* 0xfffffffc00f08947 */ /* 0x008fea000383ffff */
[----:B------:R-:W-:Y:S05]  /*193e0*/  BRA `(.L_x_14611) ;  /* 0xffffffc000f47947 */ /* 0x000fea000383ffff */
.L_x_14536:
        /* <DEDUP_REMOVED lines=9> */
.L_x_14613:
[----:B------:R-:W-:Y:S05]  /*19480*/  BSYNC B0 ;  /* 0x0000000000007941 */ /* 0x000fea0003800000 */
.L_x_14612:
        /* <DEDUP_REMOVED lines=9> */
.L_x_14614:
        /* <DEDUP_REMOVED lines=26> */
.L_x_14615:
        /* <DEDUP_REMOVED lines=8> */
.L_x_14616:
        /* <DEDUP_REMOVED lines=8> */
.L_x_14617:
        /* <DEDUP_REMOVED lines=8> */
.L_x_14618:
        /* <DEDUP_REMOVED lines=8> */
.L_x_14619:
        /* <DEDUP_REMOVED lines=9> */
.L_x_14620:
[----:B------:R-:W-:Y:S01]  /*19950*/  IMAD.MOV.U32 R10, RZ, RZ, R14 ;  /* 0x000000ffff0a7224 */ /* 0x000fe200078e000e */
[----:B------:R-:W-:Y:S06]  /*19960*/  BRA `(.L_x_14621) ;  /* 0xffffffc8003c7947 */ /* 0x000fec000383ffff */
.L_x_14539:
        /* <DEDUP_REMOVED lines=8> */
.L_x_14623:
[----:B------:R-:W-:Y:S05]  /*199f0*/  BSYNC B0 ;  /* 0x0000000000007941 */ /* 0x000fea0003800000 */
.L_x_14622:
        /* <DEDUP_REMOVED lines=10> */
.L_x_14624:
        /* <DEDUP_REMOVED lines=8> */
.L_x_14625:
        /* <DEDUP_REMOVED lines=8> */
.L_x_14626:
        /* <DEDUP_REMOVED lines=8> */
.L_x_14627:
        /* <DEDUP_REMOVED lines=9> */
.L_x_14628:
[----:B------:R-:W-:Y:S01]  /*19cb0*/  IMAD.MOV.U32 R10, RZ, RZ, R14 ;  /* 0x000000ffff0a7224 */ /* 0x000fe200078e000e */
[----:B------:R-:W-:Y:S06]  /*19cc0*/  BRA `(.L_x_14629) ;  /* 0xffffffc800107947 */ /* 0x000fec000383ffff */
.L_x_14541:
[----:B------:R-:W-:Y:S01]  /*19cd0*/  BSSY B0, `(.L_x_14630) ;  /* 0x0000006000007945 */ /* 0x000fe20003800000 */
[----:B------:R-:W-:Y:S01]  /*19ce0*/  PLOP3.LUT P6, PT, P6, PT, PT, 0x8, 0x0 ;  /* 0x000000000000781c */ /* 0x000fe200037ce170 */
[----:B------:R-:W-:-:S12]  /*19cf0*/  IMAD.MOV.U32 R15, RZ, RZ, -0x1 ;  /* 0xffffffffff0f7424 */ /* 0x000fd800078e00ff */
[----:B0-----:R-:W-:Y:S05]  /*19d00*/  WARPSYNC.COLLECTIVE R15, `(.L_x_14631) ;  /* 0x000000000f087348 */ /* 0x001fea0003c00000 */
[----:B------:R-:W-:Y:S01]  /*19d10*/  VOTE.ANY R14, PT, P6 ;  /* 0x00000000000e7806 */ /* 0x000fe200030e0100 */
[----:B0-----:R-:W-:Y:S06]  /*19d20*/  ENDCOLLECTIVE ;  /* 0x000000000000791b */ /* 0x001fec0003800000 */
.L_x_14631:
[----:B------:R-:W-:Y:S05]  /*19d30*/  BSYNC B0 ;  /* 0x0000000000007941 */ /* 0x000fea0003800000 */
.L_x_14630:
        /* <DEDUP_REMOVED lines=10> */
.L_x_14632:
[----:B------:R-:W-:Y:S02]  /*19de0*/  IMAD.MOV.U32 R13, RZ, RZ, R6 ;  /* 0x000000ffff0d7224 */ /* 0x000fe400078e0006 */
[----:B------:R-:W-:-:S07]  /*19df0*/  IMAD.MOV.U32 R4, RZ, RZ, R14 ;  /* 0x000000ffff047224 */ /* 0x000fce00078e000e */
[----:B------:R-:W-:Y:S05]  /*19e00*/  WARPSYNC.COLLECTIVE R15, `(.L_x_14633) ;  /* 0x000000000f087348 */ /* 0x000fea0003c00000 */
[----:B------:R0:W1:Y:S02]  /*19e10*/  SHFL.IDX P6, R14, R13, R12, R11 ;  /* 0x0000000c0d0e7389 */ /* 0x00006400000c000b */
[----:B01----:R-:W-:Y:S01]  /*19e20*/  ENDCOLLECTIVE ;  /* 0x000000000000791b */ /* 0x003fe20003800000 */
.L_x_14633:
[----:B------:R-:W-:Y:S02]  /*19e30*/  IMAD.MOV.U32 R6, RZ, RZ, R14 ;  /* 0x000000ffff067224 */ /* 0x000fe400078e000e */
[----:B------:R-:W-:-:S05]  /*19e40*/  IMAD.IADD R5, R9, 0x1, R16 ;  /* 0x0000000109057824 */ /* 0x000fca00078e0210 */
[----:B------:R1:W-:Y:S01]  /*19e50*/  STL [R1+0xc], R5 ;  /* 0x00000c0501007387 */ /* 0x0003e20000100800 */
[----:B------:R-:W-:Y:S05]  /*19e60*/  BRA `(.L_x_14634) ;  /* 0xffffffc400f07947 */ /* 0x000fea000383ffff */
.L_x_14543:
        /* <DEDUP_REMOVED lines=8> */
.L_x_14636:
[----:B------:R-:W-:Y:S05]  /*19ef0*/  BSYNC B0 ;  /* 0x0000000000007941 */ /* 0x000fea0003800000 */
.L_x_14635:
[----:B------:R-:W-:Y:S01]  /*19f00*/  IMAD.MOV.U32 R2, RZ, RZ, R14 ;  /* 0x000000ffff027224 */ /* 0x000fe200078e000e */
[----:B------:R-:W-:Y:S06]  /*19f10*/  BRA `(.L_x_14637) ;  /* 0xffffffc400dc7947 */ /* 0x000fec000383ffff */
.L_x_14549:
[----:B0-----:R0:W1:Y:S02]  /*19f20*/  SYNCS.PHASECHK.TRANS64.TRYWAIT P0, [R0+URZ+0x32420], R3 ;  /* 0x03242003000075a7 */ /* 0x001064000800017f */
[----:B-1----:R-:W-:Y:S05]  /*19f30*/  @!P0 NANOSLEEP.SYNCS 0x989680 ;  /* 0x009896800000895d */ /* 0x002fea0003900000 */
[----:B------:R-:W1:Y:S02]  /*19f40*/  @!P0 SYNCS.PHASECHK.TRANS64 P0, [R0+URZ+0x32420], R3 ;  /* 0x03242003000085a7 */ /* 0x000e64000800007f */
[----:B-1----:R-:W-:Y:S05]  /*19f50*/  @!P0 BRA `(.L_x_14549) ;  /* 0xfffffffc00f08947 */ /* 0x002fea000383ffff */
[----:B------:R-:W-:Y:S05]  /*19f60*/  BRA `(.L_x_14638) ;  /* 0xffffffd0007c7947 */ /* 0x000fea000383ffff */
.L_x_14550:
        /* <DEDUP_REMOVED lines=11> */
.L_x_14640:
[----:B------:R-:W-:Y:S05]  /*1a020*/  BSYNC B0 ;  /* 0x0000000000007941 */ /* 0x000fea0003800000 */
.L_x_14639:
[----:B------:R-:W-:Y:S05]  /*1a030*/  BRA `(.L_x_14641) ;  /* 0xffffffd000647947 */ /* 0x000fea000383ffff */
.L_x_14553:
[----:B------:R-:W-:Y:S01]  /*1a040*/  BSSY B1, `(.L_x_14642) ;  /* 0x0000006000017945 */ /* 0x000fe20003800000 */
[----:B------:R-:W-:-:S07]  /*1a050*/  IMAD.MOV.U32 R15, RZ, RZ, -0x1 ;  /* 0xffffffffff0f7424 */ /* 0x000fce00078e00ff */
[----:B01----:R-:W-:Y:S05]  /*1a060*/  WARPSYNC.COLLECTIVE R15, `(.L_x_14643) ;  /* 0x000000000f0c7348 */ /* 0x003fea0003c00000 */
[----:B------:R-:W-:Y:S02]  /*1a070*/  ELECT P6, UR62, PT ;  /* 0x00000000003e782f */ /* 0x000fe400038c0000 */
[----:B------:R-:W-:Y:S01]  /*1a080*/  MOV R14, UR62 ;  /* 0x0000003e000e7c02 */ /* 0x000fe20008000f00 */
[----:B01----:R-:W-:Y:S10]  /*1a090*/  ENDCOLLECTIVE ;  /* 0x000000000000791b */ /* 0x003ff40003800000 */
.L_x_14643:
[----:B------:R-:W-:Y:S05]  /*1a0a0*/  BSYNC B1 ;  /* 0x0000000000017941 */ /* 0x000fea0003800000 */
.L_x_14642:
[----:B------:R-:W-:Y:S05]  /*1a0b0*/  BRA `(.L_x_14644) ;  /* 0xffffffd0005c7947 */ /* 0x000fea000383ffff */
.L_x_14555:
[----:B0-----:R0:W1:Y:S02]  /*1a0c0*/  SYNCS.PHASECHK.TRANS64.TRYWAIT P0, [R6+URZ], R5 ;  /* 0x00000005060075a7 */ /* 0x001064000800017f */
[----:B-1----:R-:W-:Y:S05]  /*1a0d0*/  @!P0 NANOSLEEP.SYNCS 0x989680 ;  /* 0x009896800000895d */ /* 0x002fea0003900000 */
[----:B------:R-:W1:Y:S02]  /*1a0e0*/  @!P0 SYNCS.PHASECHK.TRANS64 P0, [R6+URZ], R5 ;  /* 0x00000005060085a7 */ /* 0x000e64000800007f */
[----:B-1----:R-:W-:Y:S05]  /*1a0f0*/  @!P0 BRA `(.L_x_14555) ;  /* 0xfffffffc00f08947 */ /* 0x002fea000383ffff */
[----:B------:R-:W-:Y:S05]  /*1a100*/  BRA `(.L_x_14645) ;  /* 0xffffffd000947947 */ /* 0x000fea000383ffff */
.L_x_14556:
[----:B-1----:R1:W2:Y:S02]  /*1a110*/  SYNCS.PHASECHK.TRANS64.TRYWAIT P0, [R7+URZ], R2 ;  /* 0x00000002070075a7 */ /* 0x0022a4000800017f */
[----:B--2---:R-:W-:Y:S05]  /*1a120*/  @!P0 NANOSLEEP.SYNCS 0x989680 ;  /* 0x009896800000895d */ /* 0x004fea0003900000 */
[----:B------:R-:W2:Y:S02]  /*1a130*/  @!P0 SYNCS.PHASECHK.TRANS64 P0, [R7+URZ], R2 ;  /* 0x00000002070085a7 */ /* 0x000ea4000800007f */
[----:B--2---:R-:W-:Y:S05]  /*1a140*/  @!P0 BRA `(.L_x_14556) ;  /* 0xfffffffc00f08947 */ /* 0x004fea000383ffff */
[----:B------:R-:W-:Y:S05]  /*1a150*/  BRA `(.L_x_14646) ;  /* 0xffffffd000887947 */ /* 0x000fea000383ffff */
.L_x_14558:
[----:B--2---:R2:W3:Y:S02]  /*1a160*/  SYNCS.PHASECHK.TRANS64.TRYWAIT P0, [R4+URZ], R5 ;  /* 0x00000005040075a7 */ /* 0x0044e4000800017f */
[----:B---3--:R-:W-:Y:S05]  /*1a170*/  @!P0 NANOSLEEP.SYNCS 0x989680 ;  /* 0x009896800000895d */ /* 0x008fea0003900000 */
[----:B------:R-:W3:Y:S02]  /*1a180*/  @!P0 SYNCS.PHASECHK.TRANS64 P0, [R4+URZ], R5 ;  /* 0x00000005040085a7 */ /* 0x000ee4000800007f */
[----:B---3--:R-:W-:Y:S05]  /*1a190*/  @!P0 BRA `(.L_x_14558) ;  /* 0xfffffffc00f08947 */ /* 0x008fea000383ffff */
[----:B------:R-:W-:Y:S05]  /*1a1a0*/  BRA `(.L_x_14647) ;  /* 0xffffffd0008c7947 */ /* 0x000fea000383ffff */
.L_x_14648:
        /* <DEDUP_REMOVED lines=13> */
.L_x_15207:


//--------------------- .text._ZN7cutlass13device_kernelIN5flash11enable_sm90INS1_16FlashAttnFwdSm90INS1_25CollectiveMainloopFwdSm90ILi2EN4cute5tupleIJNS5_1CILi1EEES8_S8_EEENS6_IJNS7_ILi128EEENS7_ILi96EEENS7_ILi64EEEEEELi256ENS_6half_tEfNS_4arch4Sm90ELb1ELb0ELb1ELb1ELb0ELb1ELb1ELb1ELb0ELb1ELb1ELb0EEENS1_21CollectiveEpilogueFwdINS6_IJSA_NS7_ILi256EEESB_EEES9_SE_SG_Li256ELb1ELb1ELb1ELb0EEENS1_36VarlenDynamicPersistentTileSchedulerILi128ELi96ELi256ELi128ELb1ELb1ELb1ELb1ELb1ELb1EEEEEEEEEvNT_6ParamsE --------------------------
	.section	.text._ZN7cutlass13device_kernelIN5flash11enable_sm90INS1_16FlashAttnFwdSm90INS1_25CollectiveMainloopFwdSm90ILi2EN4cute5tupleIJNS5_1CILi1EEES8_S8_EEENS6_IJNS7_ILi128EEENS7_ILi96EEENS7_ILi64EEEEEELi256ENS_6half_tEfNS_4arch4Sm90ELb1ELb0ELb1ELb1ELb0ELb1ELb1ELb1ELb0ELb1ELb1ELb0EEENS1_21CollectiveEpilogueFwdINS6_IJSA_NS7_ILi256EEESB_EEES9_SE_SG_Li256ELb1ELb1ELb1ELb0EEENS1_36VarlenDynamicPersistentTileSchedulerILi128ELi96ELi256ELi128ELb1ELb1ELb1ELb1ELb1ELb1EEEEEEEEEvNT_6ParamsE,"ax",@progbits
	.align	128
.text._ZN7cutlass13device_kernelIN5flash11enable_sm90INS1_16FlashAttnFwdSm90INS1_25CollectiveMainloopFwdSm90ILi2EN4cute5tupleIJNS5_1CILi1EEES8_S8_EEENS6_IJNS7_ILi128EEENS7_ILi96EEENS7_ILi64EEEEEELi256ENS_6half_tEfNS_4arch4Sm90ELb1ELb0ELb1ELb1ELb0ELb1ELb1ELb1ELb0ELb1ELb1ELb0EEENS1_21CollectiveEpilogueFwdINS6_IJSA_NS7_ILi256EEESB_EEES9_SE_SG_Li256ELb1ELb1ELb1ELb0EEENS1_36VarlenDynamicPersistentTileSchedulerILi128ELi96ELi256ELi128ELb1ELb1ELb1ELb1ELb1ELb1EEEEEEEEEvNT_6ParamsE:
        .type           _ZN7cutlass13device_kernelIN5flash11enable_sm90INS1_16FlashAttnFwdSm90INS1_25CollectiveMainloopFwdSm90ILi2EN4cute5tupleIJNS5_1CILi1EEES8_S8_EEENS6_IJNS7_ILi128EEENS7_ILi96EEENS7_ILi64EEEEEELi256ENS_6half_tEfNS_4arch4Sm90ELb1ELb0ELb1ELb1ELb0ELb1ELb1ELb1ELb0ELb1ELb1ELb0EEENS1_21CollectiveEpilogueFwdINS6_IJSA_NS7_ILi256EEESB_EEES9_SE_SG_Li256ELb1ELb1ELb1ELb0EEENS1_36VarlenDynamicPersistentTileSchedulerILi128ELi96ELi256ELi128ELb1ELb1ELb1ELb1ELb1ELb1EEEEEEEEEvNT_6ParamsE,@function
        .size           _ZN7cutlass13device_kernelIN5flash11enable_sm90INS1_16FlashAttnFwdSm90INS1_25CollectiveMainloopFwdSm90ILi2EN4cute5tupleIJNS5_1CILi1EEES8_S8_EEENS6_IJNS7_ILi128EEENS7_ILi96EEENS7_ILi64EEEEEELi256ENS_6half_tEfNS_4arch4Sm90ELb1ELb0ELb1ELb1ELb0ELb1ELb1ELb1ELb0ELb1ELb1ELb0EEENS1_21CollectiveEpilogueFwdINS6_IJSA_NS7_ILi256EEESB_EEES9_SE_SG_Li256ELb1ELb1ELb1ELb0EEENS1_36VarlenDynamicPersistentTileSchedulerILi128ELi96ELi256ELi128ELb1ELb1ELb1ELb1ELb1ELb1EEEEEEEEEvNT_6ParamsE,(.L_x_15208 - _ZN7cutlass13device_kernelIN5flash11enable_sm90INS1_16FlashAttnFwdSm90INS1_25CollectiveMainloopFwdSm90ILi2EN4cute5tupleIJNS5_1CILi1EEES8_S8_EEENS6_IJNS7_ILi128EEENS7_ILi96EEENS7_ILi64EEEEEELi256ENS_6half_tEfNS_4arch4Sm90ELb1ELb0ELb1ELb1ELb0ELb1ELb1ELb1ELb0ELb1ELb1ELb0EEENS1_21CollectiveEpilogueFwdINS6_IJSA_NS7_ILi256EEESB_EEES9_SE_SG_Li256ELb1ELb1ELb1ELb0EEENS1_36VarlenDynamicPersistentTileSchedulerILi128ELi96ELi256ELi128ELb1ELb1ELb1ELb1ELb1ELb1EEEEEEEEEvNT_6ParamsE)
        .other          _ZN7cutlass13device_kernelIN5flash11enable_sm90INS1_16FlashAttnFwdSm90INS1_25CollectiveMainloopFwdSm90ILi2EN4cute5tupleIJNS5_1CILi1EEES8_S8_EEENS6_IJNS7_ILi128EEENS7_ILi96EEENS7_ILi64EEEEEELi256ENS_6half_tEfNS_4arch4Sm90ELb1ELb0ELb1ELb1ELb0ELb1ELb1ELb1ELb0ELb1ELb1ELb0EEENS1_21CollectiveEpilogueFwdINS6_IJSA_NS7_ILi256EEESB_EEES9_SE_SG_Li256ELb1ELb1ELb1ELb0EEENS1_36VarlenDynamicPersistentTileSchedulerILi128ELi96ELi256ELi128ELb1ELb1ELb1ELb1ELb1ELb1EEEEEEEEEvNT_6ParamsE,@"STO_CUDA_ENTRY STV_DEFAULT"
_ZN7cutlass13device_kernelIN5flash11enable_sm90INS1_16FlashAttnFwdSm90INS1_25CollectiveMainloopFwdSm90ILi2EN4cute5tupleIJNS5_1CILi1EEES8_S8_EEENS6_IJNS7_ILi128EEENS7_ILi96EEENS7_ILi64EEEEEELi256ENS_6half_tEfNS_4arch4Sm90ELb1ELb0ELb1ELb1ELb0ELb1ELb1ELb1ELb0ELb1ELb1ELb0EEENS1_21CollectiveEpilogueFwdINS6_IJSA_NS7_ILi256EEESB_EEES9_SE_SG_Li256ELb1ELb1ELb1ELb0EEENS1_36VarlenDynamicPersistentTileSchedulerILi128ELi96ELi256ELi128ELb1ELb1ELb1ELb1ELb1ELb1EEEEEEEEEvNT_6ParamsE:
        /* <DEDUP_REMOVED lines=24> */
.L_x_14650:
[----:B------:R-:W-:Y:S05]  /*0180*/  BSYNC B0 ;  /* 0x0000000000007941 */ /* 0x000fea0003800000 */
.L_x_14649:
        /* <DEDUP_REMOVED lines=43> */
.L_x_14651:
        /* <DEDUP_REMOVED lines=22> */
.L_x_14652:
        /* <DEDUP_REMOVED lines=18> */
.L_x_14653:
        /* <DEDUP_REMOVED lines=22> */
.L_x_14654:
        /* <DEDUP_REMOVED lines=22> */
.L_x_14655:
        /* <DEDUP_REMOVED lines=8> */
.L_x_14658:
[----:B------:R-:W-:-:S08]  /*0a00*/  NOP ;  /* 0x0000000000007918 */ /* 0x000fd00000000000 */
[----:B------:R-:W0:Y:S02]  /*0a10*/  USETMAXREG.TRY_ALLOC.CTAPOOL UP0, 0xf0 ;  /* 0x000000f0000079c8 */ /* 0x000e240008000600 */
[----:B0-----:R-:W-:-:S13]  /*0a20*/  PLOP3.LUT P0, PT, PT, PT, UP0, 0x80, 0x0 ;  /* 0x000000000000781c */ /* 0x001fda0003f0f008 */
[----:B------:R-:W-:Y:S05]  /*0a30*/  @!P0 BRA `(.L_x_14658) ;  /* 0xfffffffc00f08947 */ /* 0x000fea000383ffff */
[----:B------:R-:W2:Y:S01]  /*0a40*/  LDL.LU R0, [R1+0x48] ;  /* 0x0000480001007983 */ /* 0x000ea20000300800 */
[----:B------:R-:W-:Y:S01]  /*0a50*/  SHF.R.U32.HI R2, RZ, 0x7, R6 ;  /* 0x00000007ff027819 */ /* 0x000fe20000011606 */
[----:B------:R-:W0:Y:S01]  /*0a60*/  S2UR UR5, SR_CgaCtaId ;  /* 0x00000000000579c3 */ /* 0x000e220000008800 */
[----:B------:R-:W-:-:S07]  /*0a70*/  UMOV UR4, 0x400 ;  /* 0x0000040000047882 */ /* 0x000fce0000000000 */
[----:B------:R-:W-:Y:S06]  /*0a80*/  BAR.ARV 0x8, 0x180 ;  /* 0x0206000000007b1d */ /* 0x000fec0000002000 */
[----:B------:R-:W-:-:S13]  /*0a90*/  ISETP.NE.AND P0, PT, R2, 0x1, PT ;  /* 0x000000010200780c */ /* 0x000fda0003f05270 */
[----:B------:R-:W-:Y:S06]  /*0aa0*/  @!P0 BAR.ARV 0x9, 0x100 ;  /* 0x0244000000008b1d */ /* 0x000fec0000002000 */
[----:B0-----:R-:W-:Y:S02]  /*0ab0*/  ULEA UR4, UR5, UR4, 0x18 ;  /* 0x0000000405047291 */ /* 0x001fe4000f8ec03f */
[----:B------:R-:W-:Y:S04]  /*0ac0*/  BAR.SYNC.DEFER_BLOCKING 0x5, 0x180 ;  /* 0x0146000000007b1d */ /* 0x000fe80000010000 */
[----:B------:R-:W-:-:S02]  /*0ad0*/  IMAD.U32 R19, RZ, RZ, UR4 ;  /* 0x00000004ff137e24 */ /* 0x000fc4000f8e00ff */
[----:B------:R-:W-:-:S03]  /*0ae0*/  ULDC UR4, c[0x0][0xd3c] ;  /* 0x00034f0000047ab9 */ /* 0x000fc60000000800 */
[----:B------:R-:W0:Y:S01]  /*0af0*/  LDS.128 R12, [R19+0x324d0] ;  /* 0x0324d000130c7984 */ /* 0x000e220000000c00 */
[----:B------:R-:W-:Y:S06]  /*0b00*/  BAR.ARV 0x4, 0x180 ;  /* 0x0106000000007b1d */ /* 0x000fec0000002000 */
[----:B--2---:R-:W-:-:S04]  /*0b10*/  LOP3.LUT R0, R0, 0xfffffffb, RZ, 0xc0, !PT ;  /* 0xfffffffb00007812 */ /* 0x004fc800078ec0ff */
[----:B------:R-:W-:Y:S02]  /*0b20*/  @P0 LOP3.LUT R0, R0, 0x4, RZ, 0xfc, !PT ;  /* 0x0000000400000812 */ /* 0x000fe400078efcff */
[----:B0-----:R-:W-:-:S03]  /*0b30*/  ISETP.GE.AND P0, PT, R15, UR4, PT ;  /* 0x000000040f007c0c */ /* 0x001fc6000bf06270 */
[----:B------:R0:W-:Y:S10]  /*0b40*/  STL [R1+0x48], R0 ;  /* 0x0000480001007387 */ /* 0x0001f40000100800 */
[----:B0-----:R-:W-:Y:S05]  /*0b50*/  @P0 BRA `(.L_x_14659) ;  /* 0x0000022000f40947 */ /* 0x001fea0003800000 */
[----:B------:R-:W-:Y:S01]  /*0b60*/  VIADD R6, R6, 0xffffff80 ;  /* 0xffffff8006067836 */ /* 0x000fe20000000000 */
[----:B------:R-:W-:Y:S01]  /*0b70*/  ULOP3.LUT UR37, UR36, 0x1, URZ, 0xfc, !UPT ;  /* 0x0000000124257892 */ /* 0x000fe2000f8efc3f */
[----:B------:R-:W-:Y:S02]  /*0b80*/  IMAD.MOV.U32 R18, RZ, RZ, RZ ;  /* 0x000000ffff127224 */ /* 0x000fe400078e00ff */
[----:B------:R-:W-:Y:S01]  /*0b90*/  IMAD.MOV.U32 R202, RZ, RZ, RZ ;  /* 0x000000ffffca7224 */ /* 0x000fe200078e00ff */
[----:B------:R-:W-:Y:S01]  /*0ba0*/  SHF.R.S32.HI R3, RZ, 0x1f, R6 ;  /* 0x0000001fff037819 */ /* 0x000fe20000011406 */
[----:B------:R-:W-:-:S03]  /*0bb0*/  IMAD.MOV.U32 R23, RZ, RZ, RZ ;  /* 0x000000ffff177224 */ /* 0x000fc600078e00ff */
        /* <DEDUP_REMOVED lines=14> */
[----:B------:R-:W-:Y:S02]  /*0ca0*/  SHF.R.S32.HI R8, RZ, 0x1f, R10 ;  /* 0x0000001fff087819 */ /* 0x000fe4000001140a */
[----:B------:R-:W-:Y:S02]  /*0cb0*/  LEA.HI R9, R9, R21, RZ, 0x5 ;  /* 0x0000001509097211 */ /* 0x000fe400078f28ff */
[----:B------:R-:W-:Y:S02]  /*0cc0*/  LEA.HI R8, R8, R11, RZ, 0x3 ;  /* 0x0000000b08087211 */ /* 0x000fe400078f18ff */
[----:B------:R-:W-:Y:S02]  /*0cd0*/  LOP3.LUT R4, R4, 0x1ffffffe, RZ, 0xc0, !PT ;  /* 0x1ffffffe04047812 */ /* 0x000fe400078ec0ff */
[----:B------:R-:W-:Y:S01]  /*0ce0*/  LOP3.LUT R12, R8, 0xfffffff8, RZ, 0xc0, !PT ;  /* 0xfffffff8080c7812 */ /* 0x000fe200078ec0ff */
[----:B------:R-:W-:Y:S01]  /*0cf0*/  IMAD.IADD R8, R5, 0x1, -R0 ;  /* 0x0000000105087824 */ /* 0x000fe200078e0a00 */
[-C--:B------:R-:W-:Y:S01]  /*0d00*/  LEA.HI R0, R3, R6.reuse, RZ, 0x5 ;  /* 0x0000000603007211 */ /* 0x080fe200078f28ff */
[----:B------:R-:W-:Y:S01]  /*0d10*/  IMAD.IADD R4, R7, 0x1, -R4 ;  /* 0x0000000107047824 */ /* 0x000fe200078e0a04 */
[----:B------:R-:W-:Y:S01]  /*0d20*/  LEA.HI R3, R3, R6, RZ, 0x3 ;  /* 0x0000000603037211 */ /* 0x000fe200078f18ff */
[----:B------:R-:W-:Y:S01]  /*0d30*/  IMAD.IADD R12, R11, 0x1, -R12 ;  /* 0x000000010b0c7824 */ /* 0x000fe200078e0a0c */
[----:B------:R-:W-:-:S02]  /*0d40*/  SHF.R.S32.HI R9, RZ, 0x5, R9 ;  /* 0x00000005ff097819 */ /* 0x000fc40000011409 */
[----:B------:R-:W-:Y:S02]  /*0d50*/  LOP3.LUT R7, R3, 0xfffffff8, RZ, 0xc0, !PT ;  /* 0xfffffff803077812 */ /* 0x000fe400078ec0ff */
[----:B------:R-:W-:Y:S01]  /*0d60*/  LOP3.LUT R5, R2, 0x3fffff0, RZ, 0xc0, !PT ;  /* 0x03fffff002057812 */ /* 0x000fe200078ec0ff */
[----:B------:R-:W-:Y:S01]  /*0d70*/  IMAD R9, R9, 0x10, R12 ;  /* 0x0000001009097824 */ /* 0x000fe200078e020c */
[----:B------:R-:W-:Y:S01]  /*0d80*/  LOP3.LUT R3, R22, 0xfffffffc, RZ, 0xc0, !PT ;  /* 0xfffffffc16037812 */ /* 0x000fe200078ec0ff */
[----:B------:R-:W-:Y:S01]  /*0d90*/  IMAD.MOV.U32 R2, RZ, RZ, RZ ;  /* 0x000000ffff027224 */ /* 0x000fe200078e00ff */
[----:B------:R-:W-:Y:S01]  /*0da0*/  SHF.R.S32.HI R22, RZ, 0x2, R22 ;  /* 0x00000002ff167819 */ /* 0x000fe20000011416 */
[----:B------:R-:W-:Y:S01]  /*0db0*/  IMAD R20, R8, 0x40, R9 ;  /* 0x0000004008147824 */ /* 0x000fe200078e0209 */
[----:B------:R-:W-:Y:S01]  /*0dc0*/  SHF.R.S32.HI R16, RZ, 0x5, R0 ;  /* 0x00000005ff107819 */ /* 0x000fe20000011400 */
[----:B------:R-:W-:Y:S01]  /*0dd0*/  IMAD.IADD R5, R6, 0x1, -R5 ;  /* 0x0000000106057824 */ /* 0x000fe200078e0a05 */
[----:B------:R-:W-:Y:S01]  /*0de0*/  IADD3 R9, R22, 0x40, RZ ;  /* 0x0000004016097810 */ /* 0x000fe20007ffe0ff */
[C---:B------:R-:W-:Y:S01]  /*0df0*/  IMAD.IADD R3, R6.reuse, 0x1, -R3 ;  /* 0x0000000106037824 */ /* 0x040fe200078e0a03 */
[----:B------:R-:W-:Y:S01]  /*0e00*/  IADD3 R228, R6, -R7, RZ ;  /* 0x8000000706e47210 */ /* 0x000fe20007ffe0ff */
[----:B------:R-:W-:Y:S01]  /*0e10*/  IMAD R5, R16, 0x10, R5 ;  /* 0x0000001010057824 */ /* 0x000fe200078e0205 */
[----:B------:R-:W-:Y:S01]  /*0e20*/  SHF.R.S32.HI R8, RZ, 0x1f, R9 ;  /* 0x0000001fff087819 */ /* 0x000fe20000011409 */
[----:B------:R0:W-:Y:S01]  /*0e30*/  STL [R1+0x64], R16 ;  /* 0x0000641001007387 */ /* 0x0001e20000100800 */
[----:B------:R-:W-:Y:S01]  /*0e40*/  LEA.HI R0, R3, R3, RZ, 0x1 ;  /* 0x0000000303007211 */ /* 0x000fe200078f08ff */
[----:B------:R-:W-:Y:S01]  /*0e50*/  IMAD R11, R5, 0x8, R4 ;  /* 0x00000008050b7824 */ /* 0x000fe200078e0204 */
[----:B------:R-:W-:Y:S01]  /*0e60*/  LEA.HI R8, R8, R9, RZ, 0x3 ;  /* 0x0000000908087211 */ /* 0x000fe200078f18ff */
[----:B------:R-:W-:Y:S01]  /*0e70*/  IMAD.SHL.U32 R228, R228, 0x8, RZ ;  /* 0x00000008e4e47824 */ /* 0x000fe200078e00ff */
[----:B------:R-:W-:Y:S01]  /*0e80*/  SHF.R.S32.HI R4, RZ, 0x1f, R22 ;  /* 0x0000001fff047819 */ /* 0x000fe20000011416 */
[----:B------:R-:W-:Y:S01]  /*0e90*/  IMAD.SHL.U32 R4, R9, 0x40, RZ ;  /* 0x0000004009047824 */ /* 0x000fe200078e00ff */
[----:B------:R-:W-:Y:S01]  /*0ea0*/  LOP3.LUT R0, R0, 0x1ffffffe, RZ, 0xc0, !PT ;  /* 0x1ffffffe00007812 */ /* 0x000fe200078ec0ff */
[----:B------:R-:W-:Y:S01]  /*0eb0*/  IMAD.SHL.U32 R8, R8, 0x40, RZ ;  /* 0x0000004008087824 */ /* 0x000fe200078e00ff */
[----:B------:R-:W-:Y:S01]  /*0ec0*/  LOP3.LUT R10, R10, 0x7ffffffc, RZ, 0xc0, !PT ;  /* 0x7ffffffc0a0a7812 */ /* 0x000fe200078ec0ff */
[C---:B------:R-:W-:Y:S01]  /*0ed0*/  IMAD.SHL.U32 R200, R3.reuse, 0x4, RZ ;  /* 0x0000000403c87824 */ /* 0x040fe200078e00ff */
[----:B------:R-:W-:Y:S01]  /*0ee0*/  STL [R1+0x198], R20 ;  /* 0x0001981401007387 */ /* 0x000fe20000100800 */
[----:B------:R-:W-:-:S02]  /*0ef0*/  IMAD.IADD R0, R3, 0x1, -R0 ;  /* 0x0000000103007824 */ /* 0x000fc400078e0a00 */
[----:B0-----:R-:W-:Y:S01]  /*0f00*/  IMAD.SHL.U32 R16, R3, 0x8, RZ ;  /* 0x0000000803107824 */ /* 0x001fe200078e00ff */
[----:B------:R-:W-:Y:S01]  /*0f10*/  LOP3.LUT R3, R4, 0x1c0, RZ, 0xc0, !PT ;  /* 0x000001c004037812 */ /* 0x000fe200078ec0ff */
[----:B------:R-:W-:Y:S01]  /*0f20*/  IMAD.IADD R10, R21, 0x1, -R10 ;  /* 0x00000001150a7824 */ /* 0x000fe200078e0a0a */
[----:B------:R-:W-:Y:S01]  /*0f30*/  SHF.R.S32.HI R4, RZ, 0x1f, R228 ;  /* 0x0000001fff047819 */ /* 0x000fe200000114e4 */
[----:B------:R-:W-:Y:S01]  /*0f40*/  STL [R1+0x8c], RZ ;  /* 0x00008cff01007387 */ /* 0x000fe20000100800 */
[----:B------:R-:W-:Y:S01]  /*0f50*/  LOP3.LUT R4, R8, 0xfffffe00, RZ, 0xc0, !PT ;  /* 0xfffffe0008047812 */ /* 0x000fe200078ec0ff */
[C---:B------:R-:W-:Y:S01]  /*0f60*/  VIADD R8, R228.reuse, 0x80 ;  /* 0x00000080e4087836 */ /* 0x040fe20000000000 */
[----:B------:R-:W-:Y:S01]  /*0f70*/  SHF.R.U32.HI R9, RZ, 0x3, R3 ;  /* 0x00000003ff097819 */ /* 0x000fe20000011603 */
[----:B------:R-:W-:Y:S01]  /*0f80*/  VIADD R12, R228, 0x40 ;  /* 0x00000040e40c7836 */ /* 0x000fe20000000000 */
[----:B------:R-:W-:Y:S01]  /*0f90*/  LOP3.LUT R3, R3, 0x38, R16, 0xf8, !PT ;  /* 0x0000003803037812 */ /* 0x000fe200078ef810 */
[----:B------:R0:W-:Y:S01]  /*0fa0*/  STL [R1+0x68], R4 ;  /* 0x0000680401007387 */ /* 0x0001e20000100800 */
[----:B------:R-:W-:Y:S01]  /*0fb0*/  SHF.L.U32 R45, R10, 0x1, RZ ;  /* 0x000000010a2d7819 */ /* 0x000fe200000006ff */
[----:B------:R-:W-:Y:S01]  /*0fc0*/  IMAD.MOV.U32 R7, RZ, RZ, R15 ;  /* 0x000000ffff077224 */ /* 0x000fe200078e000f */
[----:B------:R-:W-:Y:S01]  /*0fd0*/  SHF.R.S32.HI R12, RZ, 0x1f, R12 ;  /* 0x0000001fff0c7819 */ /* 0x000fe2000001140c */
[----:B------:R-:W-:Y:S01]  /*0fe0*/  IMAD.MOV.U32 R6, RZ, RZ, R14 ;  /* 0x000000ffff067224 */ /* 0x000fe200078e000e */
[C---:B------:R-:W-:Y:S01]  /*0ff0*/  IADD3 R36, R45.reuse, 0x48, RZ ;  /* 0x000000482d247810 */ /* 0x040fe20007ffe0ff */
[C---:B------:R-:W-:Y:S01]  /*1000*/  VIADD R44, R45.reuse, 0x8 ;  /* 0x000000082d2c7836 */ /* 0x040fe20000000000 */
[----:B------:R-:W-:Y:S01]  /*1010*/  STL [R1+0x5c], R45 ;  /* 0x00005c2d01007387 */ /* 0x000fe20000100800 */
[C---:B------:R-:W-:Y:S01]  /*1020*/  VIADD R43, R45.reuse, 0x10 ;  /* 0x000000102d2b7836 */ /* 0x040fe20000000000 */
[C---:B------:R-:W-:Y:S01]  /*1030*/  IADD3 R25, R45.reuse, 0xa0, RZ ;  /* 0x000000a02d197810 */ /* 0x040fe20007ffe0ff */
[C---:B------:R-:W-:Y:S01]  /*1040*/  VIADD R42, R45.reuse, 0x18 ;  /* 0x000000182d2a7836 */ /* 0x040fe20000000000 */
[----:B0-----:R-:W-:Y:S01]  /*1050*/  LOP3.LUT R4, R4, R3, R9, 0xf6, !PT ;  /* 0x0000000304047212 */ /* 0x001fe200078ef609 */
[----:B------:R-:W-:Y:S01]  /*1060*/  VIADD R41, R45, 0x20 ;  /* 0x000000202d297836 */ /* 0x000fe20000000000 */
[----:B------:R-:W-:Y:S01]  /*1070*/  SHF.R.S32.HI R9, RZ, 0x1f, R8 ;  /* 0x0000001fff097819 */ /* 0x000fe20000011408 */
[----:B------:R-:W-:-:S02]  /*1080*/  IMAD.SHL.U32 R8, R11, 0x8, RZ ;  /* 0x000000080b087824 */ /* 0x000fc400078e00ff */
[----:B------:R-:W-:Y:S01]  /*1090*/  IMAD R3, R4, 0x2, R19 ;  /* 0x0000000204037824 */ /* 0x000fe200078e0213 */
[----:B------:R-:W-:Y:S01]  /*10a0*/  SHF.R.S32.HI R4, RZ, 0x1f, R44 ;  /* 0x0000001fff047819 */ /* 0x000fe2000001142c */
[C---:B------:R-:W-:Y:S01]  /*10b0*/  VIADD R40, R45.reuse, 0x28 ;  /* 0x000000282d287836 */ /* 0x040fe20000000000 */
[----:B------:R-:W-:Y:S01]  /*10c0*/  STL [R1+0x19c], R8 ;  /* 0x00019c0801007387 */ /* 0x000fe20000100800 */
[C---:B------:R-:W-:Y:S02]  /*10d0*/  VIADD R39, R45.reuse, 0x30 ;  /* 0x000000302d277836 */ /* 0x040fe40000000000 */
[C---:B------:R-:W-:Y:S01]  /*10e0*/  VIADD R38, R45.reuse, 0x38 ;  /* 0x000000382d267836 */ /* 0x040fe20000000000 */
[----:B------:R0:W-:Y:S01]  /*10f0*/  STL [R1+0x194], R3 ;  /* 0x0001940301007387 */ /* 0x0001e20000100800 */
[C---:B------:R-:W-:Y:S02]  /*1100*/  VIADD R37, R45.reuse, 0x40 ;  /* 0x000000402d257836 */ /* 0x040fe40000000000 */
[C---:B------:R-:W-:Y:S01]  /*1110*/  VIADD R35, R45.reuse, 0x50 ;  /* 0x000000502d237836 */ /* 0x040fe20000000000 */
[----:B------:R-:W-:Y:S01]  /*1120*/  STL [R1+0x10c], R44 ;  /* 0x00010c2c01007387 */ /* 0x000fe20000100800 */
[----:B------:R-:W-:-:S02]  /*1130*/  VIADD R34, R45, 0x58 ;  /* 0x000000582d227836 */ /* 0x000fc40000000000 */
[C---:B------:R-:W-:Y:S01]  /*1140*/  VIADD R33, R45.reuse, 0x60 ;  /* 0x000000602d217836 */ /* 0x040fe20000000000 */
[----:B------:R1:W-:Y:S01]  /*1150*/  STL [R1+0x108], R43 ;  /* 0x0001082b01007387 */ /* 0x0003e20000100800 */
[C---:B------:R-:W-:Y:S01]  /*1160*/  VIADD R32, R45.reuse, 0x68 ;  /* 0x000000682d207836 */ /* 0x040fe20000000000 */
[C---:B0-----:R-:W-:Y:S01]  /*1170*/  IADD3 R3, R45.reuse, 0xf8, RZ ;  /* 0x000000f82d037810 */ /* 0x041fe20007ffe0ff */
[C---:B------:R-:W-:Y:S01]  /*1180*/  VIADD R31, R45.reuse, 0x70 ;  /* 0x000000702d1f7836 */ /* 0x040fe20000000000 */
[----:B------:R-:W-:Y:S01]  /*1190*/  STL [R1+0x104], R42 ;  /* 0x0001042a01007387 */ /* 0x000fe20000100800 */
[C---:B------:R-:W-:Y:S02]  /*11a0*/  VIADD R30, R45.reuse, 0x78 ;  /* 0x000000782d1e7836 */ /* 0x040fe40000000000 */
[C---:B------:R-:W-:Y:S01]  /*11b0*/  VIADD R29, R45.reuse, 0x80 ;  /* 0x000000802d1d7836 */ /* 0x040fe20000000000 */
[----:B------:R0:W-:Y:S01]  /*11c0*/  STL [R1+0x100], R41 ;  /* 0x0001002901007387 */ /* 0x0001e20000100800 */
[C---:B------:R-:W-:Y:S01]  /*11d0*/  VIADD R28, R45.reuse, 0x88 ;  /* 0x000000882d1c7836 */ /* 0x040fe20000000000 */
[----:B-1----:R-:W-:Y:S01]  /*11e0*/  SHF.R.S32.HI R43, RZ, 0x1f, R43 ;  /* 0x0000001fff2b7819 */ /* 0x002fe2000001142b */
[C---:B------:R-:W-:Y:S01]  /*11f0*/  VIADD R27, R45.reuse, 0x90 ;  /* 0x000000902d1b7836 */ /* 0x040fe20000000000 */
[----:B------:R1:W-:Y:S01]  /*1200*/  STL [R1+0xfc], R40 ;  /* 0x0000fc2801007387 */ /* 0x0003e20000100800 */
[----:B------:R-:W-:-:S02]  /*1210*/  VIADD R26, R45, 0x98 ;  /* 0x000000982d1a7836 */ /* 0x000fc40000000000 */
[C---:B------:R-:W-:Y:S01]  /*1220*/  VIADD R24, R45.reuse, 0xa8 ;  /* 0x000000a82d187836 */ /* 0x040fe20000000000 */
[----:B------:R-:W-:Y:S01]  /*1230*/  STL [R1+0xf8], R39 ;  /* 0x0000f82701007387 */ /* 0x000fe20000100800 */
[C---:B------:R-:W-:Y:S01]  /*1240*/  VIADD R21, R45.reuse, 0xb0 ;  /* 0x000000b02d157836 */ /* 0x040fe20000000000 */
[----:B0-----:R-:W-:Y:S01]  /*1250*/  SHF.R.S32.HI R41, RZ, 0x1f, R41 ;  /* 0x0000001fff297819 */ /* 0x001fe20000011429 */
[C---:B------:R-:W-:Y:S01]  /*1260*/  VIADD R15, R45.reuse, 0xb8 ;  /* 0x000000b82d0f7836 */ /* 0x040fe20000000000 */
[----:B------:R0:W-:Y:S01]  /*1270*/  STL [R1+0xf4], R38 ;  /* 0x0000f42601007387 */ /* 0x0001e20000100800 */
[----:B------:R-:W-:Y:S01]  /*1280*/  IMAD.MOV.U32 R5, RZ, RZ, R13 ;  /* 0x000000ffff057224 */ /* 0x000fe200078e000d */
        /* <DEDUP_REMOVED lines=10> */
[C---:B------:R-:W-:Y:S01]  /*1330*/  VIADD R9, R45.reuse, 0xe8 ;  /* 0x000000e82d097836 */ /* 0x040fe20000000000 */
[----:B-1----:R-:W-:Y:S01]  /*1340*/  SHF.R.S32.HI R37, RZ, 0x1f, R37 ;  /* 0x0000001fff257819 */ /* 0x002fe20000011425 */
[----:B------:R-:W-:Y:S01]  /*1350*/  VIADD R8, R45, 0xf0 ;  /* 0x000000f02d087836 */ /* 0x000fe20000000000 */
[----:B------:R1:W-:Y:S01]  /*1360*/  STL [R1+0xe4], R34 ;  /* 0x0000e42201007387 */ /* 0x0003e20000100800 */
[----:B------:R-:W-:-:S02]  /*1370*/  IMAD R0, R0, 0x8, R20 ;  /* 0x0000000800007824 */ /* 0x000fc400078e0214 */
[----:B------:R-:W-:Y:S01]  /*1380*/  VIADD R203, R200, 0x10 ;  /* 0x00000010c8cb7836 */ /* 0x000fe20000000000 */
[----:B------:R-:W-:Y:S01]  /*1390*/  STL [R1+0xe0], R33 ;  /* 0x0000e02101007387 */ /* 0x000fe20000100800 */
[----:B0-----:R-:W-:-:S03]  /*13a0*/  SHF.R.S32.HI R35, RZ, 0x1f, R35 ;  /* 0x0000001fff237819 */ /* 0x001fc60000011423 */
[----:B------:R0:W-:Y:S01]  /*13b0*/  STL [R1+0xdc], R32 ;  /* 0x0000dc2001007387 */ /* 0x0001e20000100800 */
[----:B-1----:R-:W-:-:S03]  /*13c0*/  SHF.R.S32.HI R34, RZ, 0x1f, R34 ;  /* 0x0000001fff227819 */ /* 0x002fc60000011422 */
[----:B------:R1:W-:Y:S04]  /*13d0*/  STL [R1+0xd8], R31 ;  /* 0x0000d81f01007387 */ /* 0x0003e80000100800 */
        /* <DEDUP_REMOVED lines=25> */
[----:B------:R2:W-:Y:S01]  /*1570*/  STL [R1+0x190], R4 ;  /* 0x0001900401007387 */ /* 0x0005e20000100800 */
[----:B0-----:R-:W-:-:S03]  /*1580*/  SHF.R.S32.HI R10, RZ, 0x1f, R10 ;  /* 0x0000001fff0a7819 */ /* 0x001fc6000001140a */
[----:B------:R-:W-:Y:S01]  /*1590*/  STL [R1+0x98], R8 ;  /* 0x0000980801007387 */ /* 0x000fe20000100800 */
[----:B-1----:R-:W-:-:S03]  /*15a0*/  SHF.R.S32.HI R9, RZ, 0x1f, R9 ;  /* 0x0000001fff097819 */ /* 0x002fc60000011409 */
[----:B------:R-:W-:Y:S01]  /*15b0*/  STL [R1+0x18c], R43 ;  /* 0x00018c2b01007387 */ /* 0x000fe20000100800 */
[----:B--2---:R-:W-:-:S03]  /*15c0*/  SHF.R.S32.HI R4, RZ, 0x1f, R42 ;  /* 0x0000001fff047819 */ /* 0x004fc6000001142a */
[----:B------:R0:W-:Y:S04]  /*15d0*/  STL [R1+0x94], R3 ;  /* 0x0000940301007387 */ /* 0x0001e80000100800 */
[----:B------:R1:W-:Y:S04]  /*15e0*/  STL [R1+0x188], R4 ;  /* 0x0001880401007387 */ /* 0x0003e80000100800 */
[----:B------:R-:W-:Y:S01]  /*15f0*/  STL [R1+0x184], R41 ;  /* 0x0001842901007387 */ /* 0x000fe20000100800 */
[----:B0-----:R-:W-:-:S03]  /*1600*/  SHF.R.S32.HI R3, RZ, 0x1f, R3 ;  /* 0x0000001fff037819 */ /* 0x001fc60000011403 */
[----:B------:R-:W-:Y:S01]  /*1610*/  STL [R1+0x180], R40 ;  /* 0x0001802801007387 */ /* 0x000fe20000100800 */
[----:B-1----:R-:W-:-:S05]  /*1620*/  SHF.R.S32.HI R4, RZ, 0x1f, R39 ;  /* 0x0000001fff047819 */ /* 0x002fca0000011427 */
[----:B------:R0:W-:Y:S04]  /*1630*/  STL [R1+0x17c], R4 ;  /* 0x00017c0401007387 */ /* 0x0001e80000100800 */
[----:B------:R-:W-:Y:S04]  /*1640*/  STL [R1+0x178], R38 ;  /* 0x0001782601007387 */ /* 0x000fe80000100800 */
[----:B------:R-:W-:Y:S01]  /*1650*/  STL [R1+0x174], R37 ;  /* 0x0001742501007387 */ /* 0x000fe20000100800 */
[----:B0-----:R-:W-:-:S05]  /*1660*/  SHF.R.S32.HI R4, RZ, 0x1f, R36 ;  /* 0x0000001fff047819 */ /* 0x001fca0000011424 */
        /* <DEDUP_REMOVED lines=25> */
[----:B------:R1:W-:Y:S04]  /*1800*/  STL [R1+0x124], R10 ;  /* 0x0001240a01007387 */ /* 0x0003e80000100800 */
[----:B------:R1:W-:Y:S01]  /*1810*/  STL [R1+0x120], R9 ;  /* 0x0001200901007387 */ /* 0x0003e20000100800 */
[----:B0-----:R-:W-:-:S05]  /*1820*/  SHF.R.S32.HI R4, RZ, 0x1f, R8 ;  /* 0x0000001fff047819 */ /* 0x001fca0000011408 */
[----:B------:R1:W-:Y:S04]  /*1830*/  STL [R1+0x11c], R4 ;  /* 0x00011c0401007387 */ /* 0x0003e80000100800 */
[----:B------:R1:W-:Y:S04]  /*1840*/  STL [R1+0x6c], R0 ;  /* 0x00006c0001007387 */ /* 0x0003e80000100800 */
[----:B------:R1:W-:Y:S02]  /*1850*/  STL [R1+0x118], R3 ;  /* 0x0001180301007387 */ /* 0x0003e40000100800 */
.L_x_14821:
[----:B0123--:R-:W0:Y:S02]  /*1860*/  LDC.64 R8, c[0x0][0xd88] ;  /* 0x00036200ff087b82 */ /* 0x00fe240000000a00 */
[----:B0-----:R-:W-:-:S05]  /*1870*/  IMAD.WIDE R8, R7, 0x4, R8 ;  /* 0x0000000407087825 */ /* 0x001fca00078e0208 */
[----:B------:R-:W2:Y:S01]  /*1880*/  LDG.E R33, desc[UR40][R8.64] ;  /* 0x0000002808217981 */ /* 0x000ea2000c1e1900 */
[----:B------:R-:W-:Y:S05]  /*1890*/  YIELD ;  /* 0x0000000000007946 */ /* 0x000fea0003800000 */
[----:B------:R-:W-:Y:S01]  /*18a0*/  ULDC.64 UR4, c[0x0][0xb20] ;  /* 0x0002c80000047ab9 */ /* 0x000fe20000000a00 */
[----:B------:R-:W-:Y:S01]  /*18b0*/  ULDC.64 UR8, c[0x0][0xb10] ;  /* 0x0002c40000087ab9 */ /* 0x000fe20000000a00 */
[----:B------:R-:W-:Y:S01]  /*18c0*/  ISETP.NE.U32.AND P1, PT, RZ, UR4, PT ;  /* 0x00000004ff007c0c */ /* 0x000fe2000bf25070 */
[----:B------:R-:W-:Y:S01]  /*18d0*/  IMAD.MOV.U32 R15, RZ, RZ, RZ ;  /* 0x000000ffff0f7224 */ /* 0x000fe200078e00ff */
[----:B------:R-:W-:Y:S01]  /*18e0*/  ULDC.64 UR6, c[0x0][0xb00] ;  /* 0x0002c00000067ab9 */ /* 0x000fe20000000a00 */
[----:B------:R-:W-:Y:S01]  /*18f0*/  IMAD.MOV.U32 R31, RZ, RZ, RZ ;  /* 0x000000ffff1f7224 */ /* 0x000fe200078e00ff */
[----:B------:R-:W-:-:S02]  /*1900*/  ISETP.NE.AND.EX P1, PT, RZ, UR5, PT, P1 ;  /* 0x00000005ff007c0c */ /* 0x000fc4000bf25310 */
[----:B------:R-:W-:-:S04]  /*1910*/  ISETP.NE.U32.AND P0, PT, RZ, UR6, PT ;  /* 0x00000006ff007c0c */ /* 0x000fc8000bf05070 */
[----:B------:R-:W-:Y:S02]  /*1920*/  ISETP.NE.AND.EX P0, PT, RZ, UR7, PT, P0 ;  /* 0x00000007ff007c0c */ /* 0x000fe4000bf05300 */
[----:B--2---:R-:W-:Y:S01]  /*1930*/  SHF.R.S32.HI R0, RZ, 0x1f, R33 ;  /* 0x0000001fff007819 */ /* 0x004fe20000011421 */
[----:B------:R-:W-:-:S04]  /*1940*/  IMAD.SHL.U32 R35, R33, 0x4, RZ ;  /* 0x0000000421237824 */ /* 0x000fc800078e00ff */
[C---:B------:R-:W-:Y:S01]  /*1950*/  @P1 LEA R10, P2, R33.reuse, UR4, 0x2 ;  /* 0x00000004210a1c11 */ /* 0x040fe2000f8410ff */
[----:B------:R-:W-:Y:S01]  /*1960*/  STL [R1+0x80], R33 ;  /* 0x0000802101007387 */ /* 0x000fe20000100800 */
[C-C-:B------:R-:W-:Y:S02]  /*1970*/  SHF.L.U64.HI R34, R33.reuse, 0x2, R0.reuse ;  /* 0x0000000221227819 */ /* 0x140fe40000010200 */
[----:B------:R-:W-:Y:S01]  /*1980*/  @P1 LEA.HI.X R11, R33, UR5, R0, 0x2, P2 ;  /* 0x00000005210b1c11 */ /* 0x000fe200090f1400 */
[----:B------:R-:W-:Y:S01]  /*1990*/  ULDC UR4, c[0x0][0x288] ;  /* 0x0000a20000047ab9 */ /* 0x000fe20000000800 */
[----:B------:R-:W-:Y:S01]  /*19a0*/  ISETP.NE.U32.AND P2, PT, RZ, UR8, PT ;  /* 0x00000008ff007c0c */ /* 0x000fe2000bf45070 */
[----:B------:R0:W-:Y:S01]  /*19b0*/  STL [R1+0x110], R0 ;  /* 0x0001100001007387 */ /* 0x0001e20000100800 */
[----:B------:R-:W-:Y:S02]  /*19c0*/  IADD3 R12, P3, R35, UR6, RZ ;  /* 0x00000006230c7c10 */ /* 0x000fe4000ff7e0ff */
[----:B------:R-:W-:Y:S01]  /*19d0*/  ISETP.NE.AND.EX P2, PT, RZ, UR9, PT, P2 ;  /* 0x00000009ff007c0c */ /* 0x000fe2000bf45320 */
[----:B------:R1:W5:Y:S01]  /*19e0*/  @P1 LDG.E R15, desc[UR40][R10.64] ;  /* 0x000000280a0f1981 */ /* 0x000362000c1e1900 */
[----:B------:R-:W-:-:S03]  /*19f0*/  IADD3.X R13, R34, UR7, RZ, P3, !PT ;  /* 0x00000007220d7c10 */ /* 0x000fc60009ffe4ff */
[----:B------:R1:W-:Y:S01]  /*1a00*/  STL [R1+0x84], R35 ;  /* 0x0000842301007387 */ /* 0x0003e20000100800 */
[----:B0-----:R-:W-:Y:S01]  /*1a10*/  IMAD.U32 R0, RZ, RZ, UR4 ;  /* 0x00000004ff007e24 */ /* 0x001fe2000f8e00ff */
[----:B------:R-:W-:Y:S02]  /*1a20*/  ULDC.64 UR4, c[0x0][0x418] ;  /* 0x0001060000047ab9 */ /* 0x000fe40000000a00 */
[----:B------:R1:W5:Y:S04]  /*1a30*/  @P0 LDG.E R31, desc[UR40][R12.64] ;  /* 0x000000280c1f0981 */ /* 0x000368000c1e1900 */
[----:B------:R-:W-:Y:S01]  /*1a40*/  @P2 IADD3 R8, P1, R35, UR8, RZ ;  /* 0x0000000823082c10 */ /* 0x000fe2000ff3e0ff */
[----:B------:R1:W-:Y:S03]  /*1a50*/  STL [R1+0x88], R34 ;  /* 0x0000882201007387 */ /* 0x0003e60000100800 */
[----:B------:R-:W-:-:S05]  /*1a60*/  @P2 IADD3.X R9, R34, UR9, RZ, P1, !PT ;  /* 0x0000000922092c10 */ /* 0x000fca0008ffe4ff */
[----:B------:R-:W2:Y:S01]  /*1a70*/  @P2 LDG.E R0, desc[UR40][R8.64] ;  /* 0x0000002808002981 */ /* 0x000ea2000c1e1900 */
        /* <DEDUP_REMOVED lines=9> */
[----:B--2---:R1:W-:Y:S01]  /*1b10*/  STL [R1+0x24], R0 ;  /* 0x0000240001007387 */ /* 0x0043e20000100800 */
[----:B----4-:R-:W-:Y:S01]  /*1b20*/  IMAD.MOV.U32 R14, RZ, RZ, R0 ;  /* 0x000000ffff0e7224 */ /* 0x010fe200078e0000 */
[----:B------:R-:W-:Y:S06]  /*1b30*/  @P2 BRA `(.L_x_14660) ;  /* 0x0000000000282947 */ /* 0x000fec0003800000 */
[----:B------:R-:W-:Y:S02]  /*1b40*/  ULDC.64 UR4, c[0x0][0xaf8] ;  /* 0x0002be0000047ab9 */ /* 0x000fe40000000a00 */
[----:B------:R-:W-:-:S04]  /*1b50*/  ISETP.NE.U32.AND P1, PT, RZ, UR4, PT ;  /* 0x00000004ff007c0c */ /* 0x000fc8000bf25070 */
[----:B------:R-:W-:-:S13]  /*1b60*/  ISETP.NE.AND.EX P1, PT, RZ, UR5, PT, P1 ;  /* 0x00000005ff007c0c */ /* 0x000fda000bf25310 */
[----:B------:R-:W-:Y:S05]  /*1b70*/  @!P1 BRA `(.L_x_14660) ;  /* 0x0000000000189947 */ /* 0x000fea0003800000 */
[----:B------:R-:W0:Y:S02]  /*1b80*/  LDC.64 R8, c[0x0][0xaf8] ;  /* 0x0002be00ff087b82 */ /* 0x000e240000000a00 */
[----:B0-----:R-:W-:-:S05]  /*1b90*/  IMAD.WIDE R8, R33, 0x4, R8 ;  /* 0x0000000421087825 */ /* 0x001fca00078e0208 */
[----:B-1----:R-:W2:Y:S04]  /*1ba0*/  LDG.E R0, desc[UR40][R8.64] ;  /* 0x0000002808007981 */ /* 0x002ea8000c1e1900 */
[----:B------:R-:W2:Y:S02]  /*1bb0*/  LDG.E R3, desc[UR40][R8.64+0x4] ;  /* 0x0000042808037981 */ /* 0x000ea4000c1e1900 */
[----:B--2---:R-:W-:-:S05]  /*1bc0*/  IMAD.IADD R14, R3, 0x1, -R0 ;  /* 0x00000001030e7824 */ /* 0x004fca00078e0a00 */
[----:B------:R0:W-:Y:S02]  /*1bd0*/  STL [R1+0x24], R14 ;  /* 0x0000240e01007387 */ /* 0x0001e40000100800 */
.L_x_14660:
[C---:B------:R-:W-:Y:S01]  /*1be0*/  LOP3.LUT R32, R6.reuse, 0xffff, RZ, 0xc0, !PT ;  /* 0x0000ffff06207812 */ /* 0x040fe200078ec0ff */
[----:B------:R-:W-:Y:S01]  /*1bf0*/  ULDC.64 UR4, c[0x0][0xb18] ;  /* 0x0002c60000047ab9 */ /* 0x000fe20000000a00 */
[C---:B------:R-:W-:Y:S02]  /*1c00*/  LOP3.LUT R3, R6.reuse, 0xff000000, RZ, 0xc0, !PT ;  /* 0xff00000006037812 */ /* 0x040fe400078ec0ff */
[----:B------:R-:W-:Y:S01]  /*1c10*/  ISETP.NE.U32.AND P1, PT, RZ, UR4, PT ;  /* 0x00000004ff007c0c */ /* 0x000fe2000bf25070 */
[----:B------:R2:W-:Y:S01]  /*1c20*/  STL [R1+0x78], R32 ;  /* 0x0000782001007387 */ /* 0x0005e20000100800 */
[----:B-1----:R-:W-:Y:S02]  /*1c30*/  LOP3.LUT R0, R6, 0xff0000, RZ, 0xc0, !PT ;  /* 0x00ff000006007812 */ /* 0x002fe400078ec0ff */
[----:B------:R-:W-:Y:S02]  /*1c40*/  ISETP.NE.AND.EX P1, PT, RZ, UR5, PT, P1 ;  /* 0x00000005ff007c0c */ /* 0x000fe4000bf25310 */
[----:B------:R-:W-:-:S04]  /*1c50*/  SHF.R.U32.HI R3, RZ, 0x8, R3 ;  /* 0x00000008ff037819 */ /* 0x000fc80000011603 */
[----:B------:R-:W-:-:S07]  /*1c60*/  LEA.HI R10, R0, R3, RZ, 0x10 ;  /* 0x00000003000a7211 */ /* 0x000fce00078f80ff */
[----:B--2---:R-:W-:Y:S05]  /*1c70*/  @!P1 BRA `(.L_x_14661) ;  /* 0x0000000000109947 */ /* 0x004fea0003800000 */
[----:B------:R-:W-:-:S04]  /*1c80*/  IADD3 R6, P0, R35, UR4, RZ ;  /* 0x0000000423067c10 */ /* 0x000fc8000ff1e0ff */
[----:B------:R-:W-:-:S05]  /*1c90*/  IADD3.X R7, R34, UR5, RZ, P0, !PT ;  /* 0x0000000522077c10 */ /* 0x000fca00087fe4ff */
[----:B------:R1:W5:Y:S01]  /*1ca0*/  LDG.E R30, desc[UR40][R6.64] ;  /* 0x00000028061e7981 */ /* 0x000362000c1e1900 */
[----:B------:R-:W-:Y:S05]  /*1cb0*/  BRA `(.L_x_14662) ;  /* 0x0000000000107947 */ /* 0x000fea0003800000 */
.L_x_14661:
[----:B------:R-:W-:Y:S05]  /*1cc0*/  @!P0 BRA `(.L_x_14662) ;  /* 0x00000000000c8947 */ /* 0x000fea0003800000 */
[----:B------:R-:W2:Y:S04]  /*1cd0*/  LDG.E R3, desc[UR40][R12.64] ;  /* 0x000000280c037981 */ /* 0x000ea8000c1e1900 */
[----:B------:R-:W2:Y:S02]  /*1ce0*/  LDG.E R30, desc[UR40][R12.64+0x4] ;  /* 0x000004280c1e7981 */ /* 0x000ea4000c1e1900 */
[----:B--2---:R-:W-:-:S07]  /*1cf0*/  IMAD.IADD R30, R30, 0x1, -R3 ;  /* 0x000000011e1e7824 */ /* 0x004fce00078e0a03 */
.L_x_14662:
[----:B------:R-:W-:Y:S01]  /*1d00*/  ULDC.64 UR4, c[0x0][0xb08] ;  /* 0x0002c20000047ab9 */ /* 0x000fe20000000a00 */
[----:B------:R-:W2:Y:S01]  /*1d10*/  LDC R4, c[0x0][0x448] ;  /* 0x00011200ff047b82 */ /* 0x000ea20000000800 */
[----:B------:R-:W-:-:S04]  /*1d20*/  ISETP.NE.U32.AND P0, PT, RZ, UR4, PT ;  /* 0x00000004ff007c0c */ /* 0x000fc8000bf05070 */
[----:B------:R-:W-:Y:S01]  /*1d30*/  ISETP.NE.AND.EX P0, PT, RZ, UR5, PT, P0 ;  /* 0x00000005ff007c0c */ /* 0x000fe2000bf05300 */
[----:B------:R-:W-:-:S12]  /*1d40*/  ULDC.64 UR4, c[0x0][0xb28] ;  /* 0x0002ca0000047ab9 */ /* 0x000fd80000000a00 */
[----:B-1----:R-:W1:Y:S02]  /*1d50*/  @P0 LDC.64 R6, c[0x0][0xb08] ;  /* 0x0002c200ff060b82 */ /* 0x002e640000000a00 */
[----:B-1----:R-:W-:-:S05]  /*1d60*/  @P0 IMAD.WIDE R6, R33, 0x4, R6 ;  /* 0x0000000421060825 */ /* 0x002fca00078e0206 */
[----:B------:R-:W3:Y:S04]  /*1d70*/  @P0 LDG.E R0, desc[UR40][R6.64] ;  /* 0x0000002806000981 */ /* 0x000ee8000c1e1900 */
[----:B------:R1:W3:Y:S01]  /*1d80*/  @P0 LDG.E R3, desc[UR40][R6.64+0x4] ;  /* 0x0000042806030981 */ /* 0x0002e2000c1e1900 */
[----:B------:R-:W-:Y:S02]  /*1d90*/  ISETP.NE.U32.AND P1, PT, RZ, UR4, PT ;  /* 0x00000004ff007c0c */ /* 0x000fe4000bf25070 */
[----:B-----5:R-:W-:Y:S02]  /*1da0*/  MOV R152, R30 ;  /* 0x0000001e00987202 */ /* 0x020fe40000000f00 */
[----:B------:R-:W-:-:S13]  /*1db0*/  ISETP.NE.AND.EX P1, PT, RZ, UR5, PT, P1 ;  /* 0x00000005ff007c0c */ /* 0x000fda000bf25310 */
[----:B------:R-:W-:-:S04]  /*1dc0*/  @P1 IADD3 R8, P2, R35, UR4, RZ ;  /* 0x0000000423081c10 */ /* 0x000fc8000ff5e0ff */
[----:B------:R-:W-:-:S05]  /*1dd0*/  @P1 IADD3.X R9, R34, UR5, RZ, P2, !PT ;  /* 0x0000000522091c10 */ /* 0x000fca00097fe4ff */
[----:B------:R4:W5:Y:S01]  /*1de0*/  @P1 LDG.E R152, desc[UR40][R8.64] ;  /* 0x0000002808981981 */ /* 0x000962000c1e1900 */
[----:B--2---:R-:W-:Y:S01]  /*1df0*/  ISETP.NE.AND P1, PT, R4, 0x1, PT ;  /* 0x000000010400780c */ /* 0x004fe20003f25270 */
[----:B------:R-:W-:Y:S01]  /*1e00*/  IMAD.SHL.U32 R5, R5, 0x80, RZ ;  /* 0x0000008005057824 */ /* 0x000fe200078e00ff */
[----:B------:R-:W-:Y:S01]  /*1e10*/  LOP3.LUT R12, R10, 0xff, RZ, 0xc0, !PT ;  /* 0x000000ff0a0c7812 */ /* 0x000fe200078ec0ff */
[----:B------:R-:W-:Y:S01]  /*1e20*/  IMAD.IADD R15, R30, 0x1, -R15 ;  /* 0x000000011e0f7824 */ /* 0x000fe200078e0a0f */
[----:B------:R-:W-:Y:S01]  /*1e30*/  BSSY B0, `(.L_x_14663) ;  /* 0x0000037000007945 */ /* 0x000fe20003800000 */
[----:B------:R-:W-:Y:S01]  /*1e40*/  VIADD R4, R5, 0x7f ;  /* 0x0000007f05047836 */ /* 0x000fe20000000000 */
[----:B------:R2:W-:Y:S07]  /*1e50*/  STL [R1+0x50], R5 ;  /* 0x0000500501007387 */ /* 0x0005ee0000100800 */
[----:B------:R-:W0:Y:S08]  /*1e60*/  @P1 LDC R11, c[0x0][0x44c] ;  /* 0x00011300ff0b1b82 */ /* 0x000e300000000800 */
[----:B-1----:R-:W1:Y:S01]  /*1e70*/  @P1 LDC R7, c[0x0][0x450] ;  /* 0x00011400ff071b82 */ /* 0x002e620000000800 */
[----:B---3--:R-:W-:-:S02]  /*1e80*/  @P0 IMAD.IADD R24, R3, 0x1, -R0 ;  /* 0x0000000103180824 */ /* 0x008fc400078e0a00 */
[----:B0-----:R-:W-:-:S04]  /*1e90*/  @P1 IMAD.HI.U32 R0, R4, R11, RZ ;  /* 0x0000000b04001227 */ /* 0x001fc800078e00ff */
[----:B--2---:R-:W-:Y:S01]  /*1ea0*/  IMAD.IADD R5, R15, 0x1, R24 ;  /* 0x000000010f057824 */ /* 0x004fe200078e0218 */
[----:B-1----:R-:W-:-:S03]  /*1eb0*/  @P1 SHF.R.U32.HI R4, RZ, R7, R0 ;  /* 0x00000007ff041219 */ /* 0x002fc60000011600 */
[C---:B------:R-:W-:Y:S01]  /*1ec0*/  VIADD R0, R5.reuse, 0x5f ;  /* 0x0000005f05007836 */ /* 0x040fe20000000000 */
[----:B------:R-:W-:Y:S01]  /*1ed0*/  IADD3 R60, R5, 0x60, -R14 ;  /* 0x00000060053c7810 */ /* 0x000fe20007ffe80e */
[----:B------:R0:W-:Y:S02]  /*1ee0*/  STL [R1+0x28], R5 ;  /* 0x0000280501007387 */ /* 0x0001e40000100800 */
[----:B------:R-:W-:Y:S02]  /*1ef0*/  IMAD.HI R0, R0, 0x2aaaaaab, RZ ;  /* 0x2aaaaaab00007827 */ /* 0x000fe400078e02ff */
[----:B------:R1:W-:Y:S02]  /*1f00*/  STL [R1+0x90], R12 ;  /* 0x0000900c01007387 */ /* 0x0003e40000100800 */
[----:B------:R-:W-:Y:S01]  /*1f10*/  IMAD.IADD R4, R60, 0x1, R4 ;  /* 0x000000013c047824 */ /* 0x000fe200078e0204 */
[----:B------:R-:W-:-:S03]  /*1f20*/  SHF.R.U32.HI R29, RZ, 0x1f, R0 ;  /* 0x0000001fff1d7819 */ /* 0x000fc60000011600 */
[----:B------:R-:W-:Y:S01]  /*1f30*/  IMAD.HI R4, R4, 0x2aaaaaab, RZ ;  /* 0x2aaaaaab04047827 */ /* 0x000fe200078e02ff */
[----:B0-----:R-:W-:Y:S02]  /*1f40*/  SHF.R.U32.HI R5, RZ, 0x10, R10 ;  /* 0x00000010ff057819 */ /* 0x001fe4000001160a */
[----:B------:R-:W-:Y:S01]  /*1f50*/  LEA.HI.SX32 R29, R0, R29, 0x1c ;  /* 0x0000001d001d7211 */ /* 0x000fe200078fe2ff */
[----:B------:R-:W-:Y:S01]  /*1f60*/  IMAD.MOV.U32 R0, RZ, RZ, RZ ;  /* 0x000000ffff007224 */ /* 0x000fe200078e00ff */
[----:B------:R-:W-:Y:S01]  /*1f70*/  SHF.R.U32.HI R3, RZ, 0x1f, R4 ;  /* 0x0000001fff037819 */ /* 0x000fe20000011604 */
[----:B------:R1:W-:Y:S03]  /*1f80*/  STL [R1+0x7c], R5 ;  /* 0x00007c0501007387 */ /* 0x0003e60000100800 */
[----:B------:R-:W-:-:S04]  /*1f90*/  LEA.HI.SX32 R4, R4, R3, 0x1c ;  /* 0x0000000304047211 */ /* 0x000fc800078fe2ff */
[----:B----4-:R-:W-:-:S04]  /*1fa0*/  VIMNMX R9, R29, R4, PT ;  /* 0x000000041d097248 */ /* 0x010fc80003fe0100 */
[----:B------:R-:W-:-:S13]  /*1fb0*/  ISETP.GE.AND P0, PT, R9, 0x1, PT ;  /* 0x000000010900780c */ /* 0x000fda0003f06270 */
[----:B-1----:R-:W-:Y:S05]  /*1fc0*/  @!P0 BRA `(.L_x_14664) ;  /* 0x0000000000748947 */ /* 0x002fea0003800000 */
        /* <DEDUP_REMOVED lines=11> */
[----:B0-----:R-:W-:Y:S01]  /*2080*/  VIADD R4, R3, 0xffffffe ;  /* 0x0ffffffe03047836 */ /* 0x001fe20000000000 */
[----:B------:R-:W-:-:S05]  /*2090*/  IADD3 R3, RZ, -R11, RZ ;  /* 0x8000000bff037210 */ /* 0x000fca0007ffe0ff */
        /* <DEDUP_REMOVED lines=16> */
.L_x_14664:
[----:B------:R-:W-:Y:S05]  /*21a0*/  BSYNC B0 ;  /* 0x0000000000007941 */ /* 0x000fea0003800000 */
.L_x_14663:
        /* <DEDUP_REMOVED lines=36> */
[----:B0----5:R-:W-:Y:S05]  /*23f0*/  CALL.ABS.NOINC R14 ;  /* 0x000000000e007343 */ /* 0x021fea0003c00000 */
.L_x_14667:
[----:B------:R-:W-:Y:S05]  /*2400*/  BSYNC B6 ;  /* 0x0000000000067941 */ /* 0x000fea0003800000 */
.L_x_14666:
        /* <DEDUP_REMOVED lines=20> */
.L_x_14669:
[----:B------:R-:W-:Y:S05]  /*2550*/  BSYNC B6 ;  /* 0x0000000000067941 */ /* 0x000fea0003800000 */
.L_x_14668:
[----:B------:R-:W-:Y:S01]  /*2560*/  ULDC.64 UR4, c[0x0][0xaf0] ;  /* 0x0002bc0000047ab9 */ /* 0x000fe20000000a00 */
[----:B------:R-:W-:Y:S01]  /*2570*/  IMAD.MOV.U32 R0, RZ, RZ, R33 ;  /* 0x000000ffff007224 */ /* 0x000fe200078e0021 */
[----:B------:R-:W-:Y:S01]  /*2580*/  ISETP.NE.U32.AND P0, PT, RZ, UR4, PT ;  /* 0x00000004ff007c0c */ /* 0x000fe2000bf05070 */
[----:B------:R-:W0:Y:S01]  /*2590*/  LDC.64 R8, c[0x0][0x300] ;  /* 0x0000c000ff087b82 */ /* 0x000e220000000a00 */
[----:B------:R-:W1:Y:S02]  /*25a0*/  S2R R42, SR_TID.X ;  /* 0x00000000002a7919 */ /* 0x000e640000002100 */
[----:B------:R-:W-:Y:S01]  /*25b0*/  ISETP.NE.AND.EX P0, PT, RZ, UR5, PT, P0 ;  /* 0x00000005ff007c0c */ /* 0x000fe2000bf05300 */
[----:B------:R-:W-:Y:S01]  /*25c0*/  IMAD.IADD R59, R31, 0x1, R30 ;  /* 0x000000011f3b7824 */ /* 0x000fe200078e021e */
[----:B------:R-:W2:Y:S01]  /*25d0*/  S2R R11, SR_TID.X ;  /* 0x00000000000b7919 */ /* 0x000ea20000002100 */
[----:B------:R-:W-:Y:S02]  /*25e0*/  SHF.R.S32.HI R17, RZ, 0x1f, R16 ;  /* 0x0000001fff117819 */ /* 0x000fe40000011410 */
[----:B------:R-:W-:Y:S01]  /*25f0*/  SHF.R.S32.HI R40, RZ, 0x1f, R22 ;  /* 0x0000001fff287819 */ /* 0x000fe20000011416 */
[C---:B------:R-:W-:Y:S01]  /*2600*/  VIADD R64, R16.reuse, 0x60 ;  /* 0x0000006010407836 */ /* 0x040fe20000000000 */
[----:B------:R-:W3:Y:S01]  /*2610*/  LDC.64 R14, c[0x0][0x3f8] ;  /* 0x0000fe00ff0e7b82 */ /* 0x000ee20000000a00 */
[C---:B------:R-:W-:Y:S01]  /*2620*/  VIADD R12, R16.reuse, 0xe0 ;  /* 0x000000e0100c7836 */ /* 0x040fe20000000000 */
[----:B------:R-:W4:Y:S04]  /*2630*/  LDL R38, [R1+0x68] ;  /* 0x0000680001267983 */ /* 0x000f280000100800 */
[----:B------:R-:W-:Y:S01]  /*2640*/  @P0 IADD3 R6, P1, R35, UR4, RZ ;  /* 0x0000000423060c10 */ /* 0x000fe2000ff3e0ff */
[----:B------:R-:W-:Y:S01]  /*2650*/  VIADD R65, R16, 0x80 ;  /* 0x0000008010417836 */ /* 0x000fe20000000000 */
[----:B------:R-:W3:Y:S02]  /*2660*/  LDC.64 R56, c[0x0][0x408] ;  /* 0x00010200ff387b82 */ /* 0x000ee40000000a00 */
[----:B------:R-:W-:Y:S01]  /*2670*/  @P0 IADD3.X R7, R34, UR5, RZ, P1, !PT ;  /* 0x0000000522070c10 */ /* 0x000fe20008ffe4ff */
[----:B------:R-:W-:-:S04]  /*2680*/  ULDC.64 UR4, c[0x0][0xb00] ;  /* 0x0002c00000047ab9 */ /* 0x000fc80000000a00 */
[----:B------:R2:W4:Y:S01]  /*2690*/  @P0 LDG.E R0, desc[UR40][R6.64] ;  /* 0x0000002806000981 */ /* 0x000522000c1e1900 */
[----:B------:R-:W-:Y:S01]  /*26a0*/  SHF.R.S32.HI R33, RZ, 0x1f, R59 ;  /* 0x0000001fff217819 */ /* 0x000fe2000001143b */
[-C--:B0-----:R-:W-:Y:S01]  /*26b0*/  IMAD.WIDE.U32 R4, R59, R8.reuse, RZ ;  /* 0x000000083b047225 */ /* 0x081fe200078e00ff */
[----:B------:R-:W-:Y:S01]  /*26c0*/  ISETP.NE.U32.AND P0, PT, RZ, UR4, PT ;  /* 0x00000004ff007c0c */ /* 0x000fe2000bf05070 */
[----:B------:R-:W0:Y:S02]  /*26d0*/  LDC R75, c[0x0][0x3f4] ;  /* 0x0000fd00ff4b7b82 */ /* 0x000e240000000800 */
[----:B------:R-:W-:Y:S01]  /*26e0*/  IMAD R10, R33, R8, RZ ;  /* 0x00000008210a7224 */ /* 0x000fe200078e02ff */
[----:B------:R-:W-:Y:S01]  /*26f0*/  ISETP.NE.AND.EX P0, PT, RZ, UR5, PT, P0 ;  /* 0x00000005ff007c0c */ /* 0x000fe2000bf05300 */
[----:B------:R-:W-:Y:S01]  /*2700*/  ULDC.64 UR4, c[0x0][0x308] ;  /* 0x0000c20000047ab9 */ /* 0x000fe20000000a00 */
[----:B-1----:R-:W-:Y:S01]  /*2710*/  SHF.R.U32.HI R42, RZ, 0x7, R42 ;  /* 0x00000007ff2a7819 */ /* 0x002fe2000001162a */
[----:B------:R-:W-:-:S02]  /*2720*/  IMAD R3, R59, R9, R10 ;  /* 0x000000093b037224 */ /* 0x000fc400078e020a */
[----:B------:R-:W-:Y:S01]  /*2730*/  IMAD.WIDE.U32 R62, R22, R8, R16 ;  /* 0x00000008163e7225 */ /* 0x000fe200078e0010 */
[----:B------:R-:W-:-:S03]  /*2740*/  ISETP.NE.AND P6, PT, R42, 0x1, PT ;  /* 0x000000012a00780c */ /* 0x000fc60003fc5270 */
[----:B------:R-:W-:Y:S02]  /*2750*/  IMAD.IADD R5, R5, 0x1, R3 ;  /* 0x0000000105057824 */ /* 0x000fe400078e0203 */
[----:B--2---:R-:W-:Y:S02]  /*2760*/  VIADD R11, R11, 0xffffff80 ;  /* 0xffffff800b0b7836 */ /* 0x004fe40000000000 */
[----:B------:R-:W-:-:S03]  /*2770*/  IMAD.WIDE.U32 R4, R32, UR4, R4 ;  /* 0x0000000420047c25 */ /* 0x000fc6000f8e0004 */
[----:B------:R-:W-:Y:S01]  /*2780*/  SHF.R.S32.HI R6, RZ, 0x1f, R11 ;  /* 0x0000001fff067819 */ /* 0x000fe2000001140b */
[----:B------:R-:W-:Y:S01]  /*2790*/  IMAD R5, R32, UR5, R5 ;  /* 0x0000000520057c24 */ /* 0x000fe2000f8e0205 */
[----:B------:R-:W-:Y:S01]  /*27a0*/  ULDC.64 UR4, c[0x0][0x310] ;  /* 0x0000c40000047ab9 */ /* 0x000fe20000000a00 */
[----:B------:R-:W-:Y:S01]  /*27b0*/  VIADD R66, R16, 0xa0 ;  /* 0x000000a010427836 */ /* 0x000fe20000000000 */
[----:B------:R-:W-:Y:S01]  /*27c0*/  LEA.HI R36, R6, R11, RZ, 0x2 ;  /* 0x0000000b06247211 */ /* 0x000fe200078f10ff */
[----:B------:R-:W-:Y:S01]  /*27d0*/  VIADD R11, R16, 0xc0 ;  /* 0x000000c0100b7836 */ /* 0x000fe20000000000 */
[----:B------:R-:W-:Y:S01]  /*27e0*/  SHF.R.S32.HI R201, RZ, 0x1f, R200 ;  /* 0x0000001fffc97819 */ /* 0x000fe200000114c8 */
[----:B---3--:R-:W-:-:S04]  /*27f0*/  IMAD R30, R40, R56, RZ ;  /* 0x00000038281e7224 */ /* 0x008fc800078e02ff */
[C---:B------:R-:W-:Y:S02]  /*2800*/  IMAD R39, R22.reuse, R57, R30 ;  /* 0x0000003916277224 */ /* 0x040fe400078e021e */
[----:B------:R-:W-:-:S04]  /*2810*/  IMAD.WIDE.U32 R30, R22, R56, R16 ;  /* 0x00000038161e7225 */ /* 0x000fc800078e0010 */
[----:B------:R-:W-:Y:S01]  /*2820*/  IMAD.IADD R31, R39, 0x1, R31 ;  /* 0x00000001271f7824 */ /* 0x000fe200078e021f */
[----:B----4-:R-:W-:Y:S02]  /*2830*/  SHF.R.S32.HI R3, RZ, 0x1f, R0 ;  /* 0x0000001fff037819 */ /* 0x010fe40000011400 */
        /* <DEDUP_REMOVED lines=8> */
[----:B------:R-:W-:Y:S01]  /*28c0*/  IADD3 R0, R16, 0x20, RZ ;  /* 0x0000002010007810 */ /* 0x000fe20007ffe0ff */
[----:B------:R-:W-:Y:S05]  /*28d0*/  @!P6 WARPSYNC.ALL ;  /* 0x000000000000e948 */ /* 0x000fea0003800000 */
[----:B------:R-:W-:Y:S01]  /*28e0*/  ULDC UR4, c[0x0][0x320] ;  /* 0x0000c80000047ab9 */ /* 0x000fe20000000800 */
[----:B------:R-:W-:Y:S01]  /*28f0*/  IMAD.IADD R61, R5, 0x1, R61 ;  /* 0x00000001053d7824 */ /* 0x000fe200078e023d */
[----:B------:R-:W-:Y:S01]  /*2900*/  ISETP.GE.AND P1, PT, R0, UR4, PT ;  /* 0x0000000400007c0c */ /* 0x000fe2000bf26270 */
[----:B------:R-:W-:Y:S01]  /*2910*/  ULDC.64 UR6, c[0x0][0x330] ;  /* 0x0000cc0000067ab9 */ /* 0x000fe20000000a00 */
[----:B------:R-:W-:-:S02]  /*2920*/  ISETP.GE.AND P0, PT, R16, UR4, PT ;  /* 0x0000000410007c0c */ /* 0x000fc4000bf06270 */
[----:B------:R-:W-:Y:S02]  /*2930*/  SEL R7, RZ, 0xffffffff, P1 ;  /* 0xffffffffff077807 */ /* 0x000fe40000800000 */
[----:B------:R-:W-:Y:S01]  /*2940*/  IADD3.X R62, R61, R63, R10, P2, !PT ;  /* 0x0000003f3d3e7210 */ /* 0x000fe200017fe40a */
[----:B------:R-:W-:Y:S01]  /*2950*/  VIADD R63, R16, 0x40 ;  /* 0x00000040103f7836 */ /* 0x000fe20000000000 */
[----:B------:R-:W-:Y:S01]  /*2960*/  SEL R6, RZ, 0x1, P0 ;  /* 0x00000001ff067807 */ /* 0x000fe20000000000 */
[----:B------:R-:W-:Y:S01]  /*2970*/  IMAD.SHL.U32 R7, R7, 0x2, RZ ;  /* 0x0000000207077824 */ /* 0x000fe200078e00ff */
[----:B------:R-:W-:Y:S02]  /*2980*/  ISETP.GE.AND P1, PT, R64, UR4, PT ;  /* 0x0000000440007c0c */ /* 0x000fe4000bf26270 */
        /* <DEDUP_REMOVED lines=11> */
[----:B------:R-:W-:-:S02]  /*2a40*/  LOP3.LUT R10, R12, R10, R11, 0xfe, !PT ;  /* 0x0000000a0c0a7212 */ /* 0x000fc400078efe0b */
[----:B------:R-:W-:Y:S02]  /*2a50*/  SEL R11, RZ, 0x10, P0 ;  /* 0x00000010ff0b7807 */ /* 0x000fe40000000000 */
[----:B------:R-:W-:-:S04]  /*2a60*/  SEL R12, RZ, 0x20, P1 ;  /* 0x00000020ff0c7807 */ /* 0x000fc80000800000 */
[----:B------:R-:W-:Y:S02]  /*2a70*/  LOP3.LUT R11, R12, R10, R11, 0xfe, !PT ;  /* 0x0000000a0c0b7212 */ /* 0x000fe400078efe0b */
[----:B------:R-:W-:Y:S01]  /*2a80*/  SEL R10, RZ, 0x40, P2 ;  /* 0x00000040ff0a7807 */ /* 0x000fe20001000000 */
[----:B------:R-:W-:-:S03]  /*2a90*/  IMAD R13, R13, UR4, RZ ;  /* 0x000000040d0d7c24 */ /* 0x000fc6000f8e02ff */
[----:B------:R-:W-:Y:S01]  /*2aa0*/  LOP3.LUT R95, R11, R10, RZ, 0xfc, !PT ;  /* 0x0000000a0b5f7212 */ /* 0x000fe200078efcff */
[-C--:B------:R-:W-:Y:S02]  /*2ab0*/  IMAD R10, R40, R14.reuse, RZ ;  /* 0x0000000e280a7224 */ /* 0x080fe400078e02ff */
[----:B------:R-:W-:Y:S02]  /*2ac0*/  IMAD R93, R21, UR5, R13 ;  /* 0x00000005155d7c24 */ /* 0x000fe4000f8e020d */
[C---:B------:R-:W-:Y:S02]  /*2ad0*/  IMAD R37, R22.reuse, R15, R10 ;  /* 0x0000000f16257224 */ /* 0x040fe400078e020a */
[----:B------:R-:W-:-:S04]  /*2ae0*/  IMAD.WIDE.U32 R10, R22, R14, R200 ;  /* 0x0000000e160a7225 */ /* 0x000fc800078e00c8 */
[----:B------:R-:W-:-:S04]  /*2af0*/  IMAD.WIDE.U32 R12, R22, R14, R16 ;  /* 0x0000000e160c7225 */ /* 0x000fc800078e0010 */
[----:B------:R-:W-:Y:S02]  /*2b00*/  IMAD.IADD R11, R11, 0x1, R37 ;  /* 0x000000010b0b7824 */ /* 0x000fe400078e0225 */
[----:B------:R-:W-:Y:S01]  /*2b10*/  IMAD.IADD R13, R37, 0x1, R13 ;  /* 0x00000001250d7824 */ /* 0x000fe200078e020d */
[----:B-----5:R-:W-:Y:S01]  /*2b20*/  SHF.R.S32.HI R37, RZ, 0x1f, R152 ;  /* 0x0000001fff257819 */ /* 0x020fe20000011498 */
[----:B------:R-:W-:Y:S01]  /*2b30*/  IMAD.WIDE.U32 R6, R21, UR4, R6 ;  /* 0x0000000415067c25 */ /* 0x000fe2000f8e0006 */
[----:B0-----:R-:W-:Y:S01]  /*2b40*/  ISETP.GE.AND P0, PT, R16, R75, PT ;  /* 0x0000004b1000720c */ /* 0x001fe20003f06270 */
[----:B------:R-:W-:Y:S02]  /*2b50*/  ULDC UR4, c[0x0][0x2f4] ;  /* 0x0000bd0000047ab9 */ /* 0x000fe40000000800 */
[----:B------:R-:W-:-:S04]  /*2b60*/  IMAD.WIDE.U32 R20, R22, R56, R200 ;  /* 0x0000003816147225 */ /* 0x000fc800078e00c8 */
[----:B------:R-:W-:Y:S01]  /*2b70*/  IMAD R34, R37, R14, RZ ;  /* 0x0000000e25227224 */ /* 0x000fe200078e02ff */
[----:B------:R-:W-:-:S03]  /*2b80*/  IADD3 R21, R21, R39, RZ ;  /* 0x0000002715157210 */ /* 0x000fc60007ffe0ff */
[----:B------:R-:W-:Y:S02]  /*2b90*/  IMAD R39, R152, R15, R34 ;  /* 0x0000000f98277224 */ /* 0x000fe400078e0222 */
[----:B------:R-:W2:Y:S01]  /*2ba0*/  LDL R34, [R1+0x64] ;  /* 0x0000640001227983 */ /* 0x000ea20000100800 */
[----:B------:R-:W-:Y:S02]  /*2bb0*/  IADD3 R58, P1, R22, R59, RZ ;  /* 0x0000003b163a7210 */ /* 0x000fe40007f3e0ff */
[----:B------:R-:W-:-:S03]  /*2bc0*/  SEL R35, R75, RZ, P0 ;  /* 0x000000ff4b237207 */ /* 0x000fc60000000000 */
[----:B------:R-:W-:Y:S02]  /*2bd0*/  IMAD.X R59, R40, 0x1, R33, P1 ;  /* 0x00000001283b7824 */ /* 0x000fe400008e0621 */
[----:B------:R-:W-:Y:S02]  /*2be0*/  IMAD.IADD R35, R16, 0x1, R35 ;  /* 0x0000000110237824 */ /* 0x000fe400078e0223 */
[----:B------:R-:W-:Y:S01]  /*2bf0*/  VIADD R40, R22, 0x40 ;  /* 0x0000004016287836 */ /* 0x000fe20000000000 */
[----:B------:R-:W-:Y:S02]  /*2c00*/  SHF.R.S32.HI R43, RZ, 0x1f, R36 ;  /* 0x0000001fff2b7819 */ /* 0x000fe40000011424 */
[----:B------:R-:W-:Y:S01]  /*2c10*/  SHF.R.S32.HI R32, RZ, 0x1f, R35 ;  /* 0x0000001fff207819 */ /* 0x000fe20000011423 */
[----:B------:R-:W-:Y:S01]  /*2c20*/  IMAD.SHL.U32 R40, R40, 0x40, RZ ;  /* 0x0000004028287824 */ /* 0x000fe200078e00ff */
[----:B------:R-:W-:Y:S02]  /*2c30*/  LEA.HI R43, R43, R22, RZ, 0x3 ;  /* 0x000000162b2b7211 */ /* 0x000fe400078f18ff */
[----:B------:R-:W-:-:S02]  /*2c40*/  LEA.HI R32, R32, R35, RZ, 0x3 ;  /* 0x0000002320207211 */ /* 0x000fc400078f18ff */
[----:B------:R-:W-:Y:S02]  /*2c50*/  LOP3.LUT R40, R40, 0x1c0, RZ, 0xc0, !PT ;  /* 0x000001c028287812 */ /* 0x000fe400078ec0ff */
[----:B------:R-:W-:Y:S02]  /*2c60*/  LOP3.LUT R43, R43, 0xfffffff8, RZ, 0xc0, !PT ;  /* 0xfffffff82b2b7812 */ /* 0x000fe400078ec0ff */
[----:B------:R-:W-:Y:S02]  /*2c70*/  LOP3.LUT R33, R40, 0x38, R32, 0xf8, !PT ;  /* 0x0000003828217812 */ /* 0x000fe400078ef820 */
[C---:B------:R-:W-:Y:S01]  /*2c80*/  IADD3 R40, R22.reuse, 0x40, RZ ;  /* 0x0000004016287810 */ /* 0x040fe20007ffe0ff */
[----:B------:R-:W-:Y:S01]  /*2c90*/  IMAD.IADD R43, R22, 0x1, -R43 ;  /* 0x00000001162b7824 */ /* 0x000fe200078e0a2b */
[----:B------:R-:W-:-:S03]  /*2ca0*/  SHF.L.U64.HI R67, R8, 0x6, R9 ;  /* 0x0000000608437819 */ /* 0x000fc60000010209 */
[----:B------:R-:W-:Y:S02]  /*2cb0*/  IMAD.SHL.U32 R40, R40, 0x40, RZ ;  /* 0x0000004028287824 */ /* 0x000fe400078e00ff */
[----:B------:R-:W-:Y:S02]  /*2cc0*/  IMAD.SHL.U32 R83, R43, 0x40, RZ ;  /* 0x000000402b537824 */ /* 0x000fe400078e00ff */
[----:B------:R-:W-:Y:S02]  /*2cd0*/  IMAD R35, R9, 0x60, RZ ;  /* 0x0000006009237824 */ /* 0x000fe400078e02ff */
[----:B------:R-:W-:Y:S01]  /*2ce0*/  IMAD.SHL.U32 R68, R8, 0x40, RZ ;  /* 0x0000004008447824 */ /* 0x000fe200078e00ff */
[----:B------:R-:W-:Y:S01]  /*2cf0*/  LOP3.LUT R40, R40, 0x1c0, RZ, 0xc0, !PT ;  /* 0x000001c028287812 */ /* 0x000fe200078ec0ff */
[----:B------:R-:W-:Y:S01]  /*2d00*/  IMAD.WIDE.U32 R8, R8, 0x60, RZ ;  /* 0x0000006008087825 */ /* 0x000fe200078e00ff */
[----:B------:R-:W-:Y:S02]  /*2d10*/  LOP3.LUT R83, R83, 0x1c0, RZ, 0xc0, !PT ;  /* 0x000001c053537812 */ /* 0x000fe400078ec0ff */
[----:B------:R-:W-:-:S02]  /*2d20*/  SHF.R.U32.HI R40, RZ, 0x3, R40 ;  /* 0x00000003ff287819 */ /* 0x000fc40000011628 */
[----:B------:R-:W-:Y:S02]  /*2d30*/  IADD3 R76, R9, R35, RZ ;  /* 0x00000023094c7210 */ /* 0x000fe40007ffe0ff */
[----:B------:R-:W-:Y:S02]  /*2d40*/  SHF.R.U32.HI R86, RZ, 0x3, R83 ;  /* 0x00000003ff567819 */ /* 0x000fe40000011653 */
[----:B------:R-:W-:Y:S01]  /*2d50*/  LOP3.LUT R35, R83, 0x18, R16, 0xf8, !PT ;  /* 0x0000001853237812 */ /* 0x000fe200078ef810 */
[----:B------:R-:W-:Y:S01]  /*2d60*/  IMAD.MOV.U32 R89, RZ, RZ, 0x20 ;  /* 0x00000020ff597424 */ /* 0x000fe200078e00ff */
[----:B------:R-:W-:Y:S01]  /*2d70*/  LOP3.LUT R88, R33, R40, RZ, 0x3c, !PT ;  /* 0x0000002821587212 */ /* 0x000fe200078e3cff */
[----:B------:R-:W-:Y:S01]  /*2d80*/  IMAD R37, R37, R56, RZ ;  /* 0x0000003825257224 */ /* 0x000fe200078e02ff */
[----:B------:R-:W-:Y:S02]  /*2d90*/  LOP3.LUT P1, RZ, R43, 0x4, RZ, 0xc0, !PT ;  /* 0x000000042bff7812 */ /* 0x000fe4000782c0ff */
[----:B------:R-:W-:-:S02]  /*2da0*/  LOP3.LUT R33, R83, 0x38, R32, 0xf8, !PT ;  /* 0x0000003853217812 */ /* 0x000fc400078ef820 */
[----:B------:R-:W-:Y:S01]  /*2db0*/  LOP3.LUT R35, R35, R86, RZ, 0x3c, !PT ;  /* 0x0000005623237212 */ /* 0x000fe200078e3cff */
[----:B------:R-:W-:Y:S01]  /*2dc0*/  IMAD R77, R15, 0x60, RZ ;  /* 0x000000600f4d7824 */ /* 0x000fe200078e02ff */
[C---:B------:R-:W-:Y:S01]  /*2dd0*/  SHF.L.U64.HI R69, R14.reuse, 0x6, R15 ;  /* 0x000000060e457819 */ /* 0x040fe2000001020f */
[----:B------:R-:W-:Y:S01]  /*2de0*/  IMAD.SHL.U32 R70, R14, 0x40, RZ ;  /* 0x000000400e467824 */ /* 0x000fe200078e00ff */
[----:B------:R-:W-:Y:S01]  /*2df0*/  SHF.L.U64.HI R71, R56, 0x6, R57 ;  /* 0x0000000638477819 */ /* 0x000fe20000010239 */
[C---:B------:R-:W-:Y:S01]  /*2e00*/  IMAD.WIDE.U32 R10, R152.reuse, R14, R10 ;  /* 0x0000000e980a7225 */ /* 0x040fe200078e000a */
[----:B------:R-:W-:Y:S02]  /*2e10*/  SEL R89, R89, 0xffffffe0, !P1 ;  /* 0xffffffe059597807 */ /* 0x000fe40004800000 */
[----:B------:R-:W-:Y:S01]  /*2e20*/  LOP3.LUT R33, R33, R86, RZ, 0x3c, !PT ;  /* 0x0000005621217212 */ /* 0x000fe200078e3cff */
[----:B------:R-:W-:Y:S01]  /*2e30*/  IMAD.WIDE.U32 R12, R152, R14, R12 ;  /* 0x0000000e980c7225 */ /* 0x000fe200078e000c */
[----:B------:R-:W-:-:S02]  /*2e40*/  SEL R94, RZ, 0xffffff80, P3 ;  /* 0xffffff80ff5e7807 */ /* 0x000fc40001800000 */
[----:B------:R-:W-:Y:S01]  /*2e50*/  LOP3.LUT R85, R32, 0xfffffff8, RZ, 0xc0, !PT ;  /* 0xfffffff820557812 */ /* 0x000fe200078ec0ff */
[----:B------:R-:W-:Y:S02]  /*2e60*/  IMAD R37, R152, R57, R37 ;  /* 0x0000003998257224 */ /* 0x000fe400078e0225 */
[----:B------:R-:W-:Y:S02]  /*2e70*/  IMAD R41, R57, 0x60, RZ ;  /* 0x0000006039297824 */ /* 0x000fe400078e02ff */
[----:B------:R-:W-:Y:S02]  /*2e80*/  IMAD.SHL.U32 R72, R56, 0x40, RZ ;  /* 0x0000004038487824 */ /* 0x000fe400078e00ff */
[----:B------:R-:W-:-:S04]  /*2e90*/  IMAD.WIDE.U32 R20, R152, R56, R20 ;  /* 0x0000003898147225 */ /* 0x000fc800078e0014 */
[----:B------:R-:W-:Y:S02]  /*2ea0*/  VIADD R44, R22, 0x40 ;  /* 0x00000040162c7836 */ /* 0x000fe40000000000 */
[----:B------:R-:W-:Y:S01]  /*2eb0*/  IMAD.WIDE.U32 R30, R152, R56, R30 ;  /* 0x00000038981e7225 */ /* 0x000fe200078e001e */
[----:B------:R-:W-:-:S03]  /*2ec0*/  LOP3.LUT R94, R95, 0x80, R94, 0xc8, !PT ;  /* 0x000000805f5e7812 */ /* 0x000fc600078ec85e */
[----:B------:R-:W-:-:S04]  /*2ed0*/  IMAD.WIDE.U32 R14, R14, 0x60, RZ ;  /* 0x000000600e0e7825 */ /* 0x000fc800078e00ff */
[----:B------:R-:W-:Y:S01]  /*2ee0*/  IMAD.WIDE.U32 R56, R56, 0x60, RZ ;  /* 0x0000006038387825 */ /* 0x000fe200078e00ff */
[----:B------:R-:W-:Y:S02]  /*2ef0*/  SHF.R.S32.HI R73, RZ, 0x1f, R44 ;  /* 0x0000001fff497819 */ /* 0x000fe4000001142c */
[----:B------:R-:W-:Y:S01]  /*2f00*/  SHF.R.S32.HI R84, RZ, 0x3, R32 ;  /* 0x00000003ff547819 */ /* 0x000fe20000011420 */
[----:B------:R-:W-:Y:S01]  /*2f10*/  VIADD R74, R42, 0x8 ;  /* 0x000000082a4a7836 */ /* 0x000fe20000000000 */
[----:B------:R-:W-:Y:S01]  /*2f20*/  SHF.R.S32.HI R87, RZ, 0x1f, R85 ;  /* 0x0000001fff577819 */ /* 0x000fe20000011455 */
[----:B------:R-:W-:Y:S01]  /*2f30*/  IMAD.SHL.U32 R75, R75, 0x2, RZ ;  /* 0x000000024b4b7824 */ /* 0x000fe200078e00ff */
[----:B------:R-:W-:Y:S01]  /*2f40*/  ISETP.GE.AND P1, PT, R16, UR4, PT ;  /* 0x0000000410007c0c */ /* 0x000fe2000bf26270 */
[----:B------:R-:W-:Y:S01]  /*2f50*/  IMAD.IADD R77, R15, 0x1, R77 ;  /* 0x000000010f4d7824 */ /* 0x000fe200078e024d */
[----:B------:R-:W-:Y:S01]  /*2f60*/  ISETP.GE.AND P2, PT, R0, UR4, PT ;  /* 0x0000000400007c0c */ /* 0x000fe2000bf46270 */
[----:B------:R-:W-:Y:S01]  /*2f70*/  IMAD.IADD R78, R57, 0x1, R41 ;  /* 0x00000001394e7824 */ /* 0x000fe200078e0229 */
[----:B------:R-:W-:Y:S01]  /*2f80*/  LOP3.LUT R95, R95, 0x40, RZ, 0xc0, !PT ;  /* 0x000000405f5f7812 */ /* 0x000fe200078ec0ff */
[----:B------:R-:W-:-:S02]  /*2f90*/  IMAD.IADD R79, R11, 0x1, R39 ;  /* 0x000000010b4f7824 */ /* 0x000fc400078e0227 */
[----:B------:R-:W-:Y:S02]  /*2fa0*/  IMAD.IADD R80, R39, 0x1, R13 ;  /* 0x0000000127507824 */ /* 0x000fe400078e020d */
[----:B------:R-:W-:Y:S02]  /*2fb0*/  IMAD.IADD R81, R21, 0x1, R37 ;  /* 0x0000000115517824 */ /* 0x000fe400078e0225 */
[----:B------:R-:W-:Y:S02]  /*2fc0*/  IMAD.IADD R82, R37, 0x1, R31 ;  /* 0x0000000125527824 */ /* 0x000fe400078e021f */
[----:B------:R-:W-:Y:S02]  /*2fd0*/  IMAD.IADD R88, R38, 0x1, R88 ;  /* 0x0000000126587824 */ /* 0x000fe400078e0258 */
[----:B------:R-:W-:Y:S01]  /*2fe0*/  IMAD.IADD R93, R7, 0x1, R93 ;  /* 0x00000001075d7824 */ /* 0x000fe200078e025d */
[----:B------:R-:W-:Y:S01]  /*2ff0*/  @!P6 BAR.SYNC.DEFER_BLOCKING 0x9, 0x100 ;  /* 0x024400000000eb1d */ /* 0x000fe20000010000 */
[----:B--2---:R-:W-:-:S02]  /*3000*/  IMAD R90, R34, 0x200, R35 ;  /* 0x00000200225a7824 */ /* 0x004fc400078e0223 */
[----:B------:R-:W-:Y:S02]  /*3010*/  IMAD R91, R34, 0x200, R33 ;  /* 0x00000200225b7824 */ /* 0x000fe400078e0221 */
[----:B------:R-:W-:-:S07]  /*3020*/  IMAD.IADD R92, R89, 0x1, R90 ;  /* 0x00000001595c7824 */ /* 0x000fce00078e025a */
.L_x_14717:
        /* <DEDUP_REMOVED lines=12> */
[----:B------:R-:W-:Y:S02]  /*30f0*/  IADD3 R27, P3, P4, R3, R100, R68 ;  /* 0x00000064031b7210 */ /* 0x000fe40007c7e044 */
[----:B------:R-:W-:Y:S01]  /*3100*/  LEA R103, R103, R26, 0x1 ;  /* 0x0000001a67677211 */ /* 0x000fe200078e08ff */
        /* <DEDUP_REMOVED lines=12> */
[----:B---3--:R-:W-:Y:S05]  /*31d0*/  @!P3 BRA `(.L_x_14671) ;  /* 0x00000028000cb947 */ /* 0x008fea0003800000 */
        /* <DEDUP_REMOVED lines=41> */
.L_x_14674:
[----:B------:R-:W-:Y:S05]  /*3470*/  BSYNC B1 ;  /* 0x0000000000017941 */ /* 0x000fea0003800000 */
.L_x_14673:
[----:B0-----:R-:W-:Y:S01]  /*3480*/  VIADD R36, R22, 0x40 ;  /* 0x0000004016247836 */ /* 0x001fe20000000000 */
[----:B------:R-:W-:Y:S01]  /*3490*/  BSSY B1, `(.L_x_14675) ;  /* 0x000001c000017945 */ /* 0x000fe20003800000 */
[----:B------:R-:W-:Y:S01]  /*34a0*/  CS2R R44, SRZ ;  /* 0x00000000002c7805 */ /* 0x000fe2000001ff00 */
[----:B-----5:R-:W-:Y:S01]  /*34b0*/  IMAD.MOV.U32 R98, RZ, RZ, R50 ;  /* 0x000000ffff627224 */ /* 0x020fe200078e0032 */
[----:B------:R-:W-:Y:S02]  /*34c0*/  CS2R R46, SRZ ;  /* 0x00000000002e7805 */ /* 0x000fe4000001ff00 */
[----:B------:R-:W-:Y:S02]  /*34d0*/  ISETP.GE.AND P5, PT, R36, R106, PT ;  /* 0x0000006a2400720c */ /* 0x000fe40003fa6270 */
[----:B------:R-:W-:Y:S01]  /*34e0*/  CS2R R36, SRZ ;  /* 0x0000000000247805 */ /* 0x000fe2000001ff00 */
[----:B------:R-:W-:-:S10]  /*34f0*/  IMAD.MOV.U32 R99, RZ, RZ, R51 ;  /* 0x000000ffff637224 */ /* 0x000fd400078e0033 */
        /* <DEDUP_REMOVED lines=21> */
.L_x_14676:
[----:B------:R-:W-:Y:S05]  /*3650*/  BSYNC B1 ;  /* 0x0000000000017941 */ /* 0x000fea0003800000 */
.L_x_14675:
        /* <DEDUP_REMOVED lines=23> */
[----:B------:R-:W-:Y:S02]  /*37d0*/  PRMT R99, R32, 0x5410, R33 ;  /* 0x0000541020637816 */ /* 0x000fe40000000021 */
[----:B------:R-:W-:Y:S02]  /*37e0*/  PRMT R101, R34, 0x7610, R101 ;  /* 0x0000761022657816 */ /* 0x000fe40000000065 */
[----:B------:R-:W-:Y:S01]  /*37f0*/  PRMT R100, R100, 0x5410, R35 ;  /* 0x0000541064647816 */ /* 0x000fe20000000023 */
[----:B------:R-:W-:Y:S06]  /*3800*/  @!P3 BRA `(.L_x_14677) ;  /* 0x000000000004b947 */ /* 0x000fec0003800000 */
[----:B------:R-:W-:Y:S01]  /*3810*/  BPT.TRAP 0x1 ;  /* 0x000000040000795c */ /* 0x000fe20000300000 */
.L_x_14677:
[----:B------:R-:W-:Y:S01]  /*3820*/  IMAD R96, R18, 0x8, R19 ;  /* 0x0000000812607824 */ /* 0x000fe200078e0213 */
[----:B------:R-:W-:Y:S01]  /*3830*/  SHF.L.U32 R107, R202, 0x1f, RZ ;  /* 0x0000001fca6b7819 */ /* 0x000fe200000006ff */
[----:B------:R-:W-:Y:S03]  /*3840*/  BSSY B1, `(.L_x_14678) ;  /* 0x0000003000017945 */ /* 0x000fe60003800000 */
[----:B------:R-:W0:Y:S02]  /*3850*/  SYNCS.PHASECHK.TRANS64.TRYWAIT P6, [R96+URZ+0x32490], R107 ;  /* 0x0324906b600075a7 */ /* 0x000e2400080c017f */
[----:B0-----:R-:W-:Y:S05]  /*3860*/  @!P6 BRA `(.L_x_14679) ;  /* 0x000001f400b8e947 */ /* 0x001fea0003800000 */
.L_x_14992:
[----:B------:R-:W-:Y:S05]  /*3870*/  BSYNC B1 ;  /* 0x0000000000017941 */ /* 0x000fea0003800000 */
.L_x_14678:
        /* <DEDUP_REMOVED lines=19> */
[-C--:B------:R-:W-:Y:S01]  /*39b0*/  FMUL.FTZ R110, R35, R108.reuse ;  /* 0x0000006c236e7220 */ /* 0x080fe20000410000 */
[----:B------:R-:W-:Y:S02]  /*39c0*/  HADD2.F32 R52, -RZ, R52.H0_H0 ;  /* 0x20000034ff347230 */ /* 0x000fe40000004100 */
        /* <DEDUP_REMOVED lines=28> */
.L_x_14685:
[----:B------:R-:W-:Y:S05]  /*3b90*/  BSYNC B3 ;  /* 0x0000000000037941 */ /* 0x000fea0003800000 */
.L_x_14684:
[----:B--2---:R1:W-:Y:S02]  /*3ba0*/  STG.E.128 desc[UR40][R42.64], R32 ;  /* 0x000000202a007986 */ /* 0x0043e4000c101d28 */
.L_x_14683:
[----:B------:R-:W-:Y:S05]  /*3bb0*/  BSYNC B2 ;  /* 0x0000000000027941 */ /* 0x000fea0003800000 */
.L_x_14682:
        /* <DEDUP_REMOVED lines=46> */
.L_x_14687:
[----:B------:R-:W-:Y:S05]  /*3ea0*/  BSYNC B2 ;  /* 0x0000000000027941 */ /* 0x000fea0003800000 */
.L_x_14686:
[----:B--2---:R2:W-:Y:S02]  /*3eb0*/  STG.E.128 desc[UR40][R42.64+0x40], R32 ;  /* 0x000040202a007986 */ /* 0x0045e4000c101d28 */
.L_x_14681:
[----:B------:R-:W-:Y:S05]  /*3ec0*/  BSYNC B1 ;  /* 0x0000000000017941 */ /* 0x000fea0003800000 */
.L_x_14680:
        /* <DEDUP_REMOVED lines=48> */
.L_x_14692:
[----:B------:R-:W-:Y:S05]  /*41d0*/  BSYNC B2 ;  /* 0x0000000000027941 */ /* 0x000fea0003800000 */
.L_x_14691:
[----:B--2---:R3:W-:Y:S02]  /*41e0*/  STG.E.128 desc[UR40][R40.64], R32 ;  /* 0x0000002028007986 */ /* 0x0047e4000c101d28 */
.L_x_14690:
[----:B------:R-:W-:Y:S05]  /*41f0*/  BSYNC B1 ;  /* 0x0000000000017941 */ /* 0x000fea0003800000 */
.L_x_14689:
        /* <DEDUP_REMOVED lines=46> */
.L_x_14694:
[----:B------:R-:W-:Y:S05]  /*44e0*/  BSYNC B1 ;  /* 0x0000000000017941 */ /* 0x000fea0003800000 */
.L_x_14693:
[----:B--2---:R4:W-:Y:S01]  /*44f0*/  STG.E.128 desc[UR40][R40.64+0x40], R32 ;  /* 0x0000402028007986 */ /* 0x0049e2000c101d28 */
[----:B------:R-:W-:Y:S05]  /*4500*/  BRA `(.L_x_14688) ;  /* 0x0000001400ac7947 */ /* 0x000fea0003800000 */
.L_x_14672:
[----:B------:R-:W-:-:S05]  /*4510*/  VIADD R36, R22, 0x40 ;  /* 0x0000004016247836 */ /* 0x000fca0000000000 */
        /* <DEDUP_REMOVED lines=39> */
[----:B---3--:R-:W-:Y:S01]  /*4790*/  IMAD.MOV.U32 R50, RZ, RZ, R34 ;  /* 0x000000ffff327224 */ /* 0x008fe200078e0022 */
[----:B------:R-:W-:Y:S01]  /*47a0*/  MOV R53, R32 ;  /* 0x0000002000357202 */ /* 0x000fe20000000f00 */
[----:B------:R-:W-:Y:S02]  /*47b0*/  IMAD.MOV.U32 R52, RZ, RZ, R35 ;  /* 0x000000ffff347224 */ /* 0x000fe400078e0023 */
[----:B------:R-:W-:Y:S01]  /*47c0*/  IMAD.MOV.U32 R54, RZ, RZ, R33 ;  /* 0x000000ffff367224 */ /* 0x000fe200078e0021 */
[----:B------:R-:W-:Y:S02]  /*47d0*/  PRMT R127, R50, 0x7610, R127 ;  /* 0x00007610327f7816 */ /* 0x000fe4000000007f */
[----:B------:R-:W-:Y:S02]  /*47e0*/  PRMT R123, R52, 0x5410, R53 ;  /* 0x00005410347b7816 */ /* 0x000fe40000000035 */
[----:B------:R-:W-:Y:S01]  /*47f0*/  PRMT R118, R54, 0x7610, R118 ;  /* 0x0000761036767816 */ /* 0x000fe20000000076 */
[----:B----4-:R-:W-:-:S02]  /*4800*/  IMAD.MOV.U32 R50, RZ, RZ, R38 ;  /* 0x000000ffff327224 */ /* 0x010fc400078e0026 */
        /* <DEDUP_REMOVED lines=22> */
.L_x_14695:
        /* <DEDUP_REMOVED lines=9> */
.L_x_14993:
[----:B------:R-:W-:Y:S05]  /*4a00*/  BSYNC B1 ;  /* 0x0000000000017941 */ /* 0x000fea0003800000 */
.L_x_14696:
[----:B------:R-:W-:Y:S01]  /*4a10*/  ISETP.GE.OR P5, PT, R22, R106, P1 ;  /* 0x0000006a1600720c */ /* 0x000fe20000fa6670 */
[----:B------:R-:W-:-:S12]  /*4a20*/  BSSY B1, `(.L_x_14698) ;  /* 0x000007b000017945 */ /* 0x000fd80003800000 */
[----:B------:R-:W-:Y:S05]  /*4a30*/  @P5 BRA `(.L_x_14699) ;  /* 0x0000000400e45947 */ /* 0x000fea0003800000 */
[----:B------:R-:W3:Y:S01]  /*4a40*/  LDL R50, [R1+0x64] ;  /* 0x0000640001327983 */ /* 0x000ee20000100800 */
[----:B------:R-:W-:Y:S01]  /*4a50*/  SHF.R.S32.HI R48, RZ, 0x1f, R22 ;  /* 0x0000001fff307819 */ /* 0x000fe20000011416 */
[----:B--2---:R-:W-:-:S04]  /*4a60*/  IMAD.WIDE.U32 R104, R22, R102, R100 ;  /* 0x0000006616687225 */ /* 0x004fc800078e0064 */
[----:B------:R-:W-:-:S04]  /*4a70*/  IMAD R48, R48, R102, RZ ;  /* 0x0000006630307224 */ /* 0x000fc800078e02ff */
[----:B------:R-:W-:Y:S01]  /*4a80*/  IMAD R49, R22, R103, R48 ;  /* 0x0000006716317224 */ /* 0x000fe200078e0230 */
[----:B------:R-:W-:-:S03]  /*4a90*/  SEL R48, R75, R110, !P0 ;  /* 0x0000006e4b307207 */ /* 0x000fc60004000000 */
[----:B------:R-:W-:Y:S01]  /*4aa0*/  IMAD.IADD R114, R49, 0x1, R105 ;  /* 0x0000000131727824 */ /* 0x000fe200078e0269 */
[----:B------:R-:W-:-:S04]  /*4ab0*/  SHF.R.S32.HI R49, RZ, 0x1f, R48 ;  /* 0x0000001fff317819 */ /* 0x000fc80000011430 */
[----:B------:R-:W-:-:S04]  /*4ac0*/  LEA.HI R49, R49, R48, RZ, 0x4 ;  /* 0x0000003031317211 */ /* 0x000fc800078f20ff */
[----:B------:R-:W-:-:S05]  /*4ad0*/  LEA.HI.SX32 R49, R49, R84, 0x1c ;  /* 0x0000005431317211 */ /* 0x000fca00078fe2ff */
[----:B------:R-:W-:-:S05]  /*4ae0*/  IMAD.SHL.U32 R111, R49, 0x8, RZ ;  /* 0x00000008316f7824 */ /* 0x000fca00078e00ff */
[----:B------:R-:W-:-:S04]  /*4af0*/  LOP3.LUT R49, R83, 0x38, R111, 0xf8, !PT ;  /* 0x0000003853317812 */ /* 0x000fc800078ef86f */
[----:B------:R-:W-:Y:S01]  /*4b00*/  LOP3.LUT R49, R49, R86, RZ, 0x3c, !PT ;  /* 0x0000005631317212 */ /* 0x000fe200078e3cff */
[----:B------:R-:W-:-:S04]  /*4b10*/  IMAD R48, R18, 0x1800, R91 ;  /* 0x0000180012307824 */ /* 0x000fc800078e025b */
[----:B------:R-:W-:Y:S01]  /*4b20*/  IMAD R48, R48, 0x2, R19 ;  /* 0x0000000230307824 */ /* 0x000fe200078e0213 */
[----:B------:R-:W-:Y:S01]  /*4b30*/  IADD3 R109, P5, P6, R4, R104, R85 ;  /* 0x00000068046d7210 */ /* 0x000fe20007ebe055 */
[----:B------:R-:W-:Y:S03]  /*4b40*/  BSSY B2, `(.L_x_14700) ;  /* 0x000005c000027945 */ /* 0x000fe60003800000 */
[----:B------:R-:W-:Y:S01]  /*4b50*/  IADD3.X R112, R61, R114, R87, P5, P6 ;  /* 0x000000723d707210 */ /* 0x000fe20002fec457 */
[----:B---3--:R-:W-:-:S04]  /*4b60*/  IMAD R49, R50, 0x200, R49 ;  /* 0x0000020032317824 */ /* 0x008fc800078e0231 */
        /* <DEDUP_REMOVED lines=10> */
[----:B------:R-:W-:Y:S01]  /*4c10*/  SHF.R.U64 R34, R38, 0x10, R39 ;  /* 0x0000001026227819 */ /* 0x000fe20000001227 */
[----:B------:R-:W-:Y:S01]  /*4c20*/  HADD2.F32 R113, -RZ, R113.H0_H0 ;  /* 0x20000071ff717230 */ /* 0x000fe20000004100 */
[--C-:B------:R-:W-:Y:S01]  /*4c30*/  SHF.R.U64 R36, R36, 0x10, R37.reuse ;  /* 0x0000001024247819 */ /* 0x100fe20000001225 */
[----:B------:R-:W-:Y:S01]  /*4c40*/  HADD2.F32 R33, -RZ, R33.H0_H0 ;  /* 0x20000021ff217230 */ /* 0x000fe20000004100 */
[----:B------:R-:W-:Y:S01]  /*4c50*/  SHF.R.U32.HI R115, RZ, 0x10, R37 ;  /* 0x00000010ff737819 */ /* 0x000fe20000011625 */
[----:B-1----:R-:W-:Y:S01]  /*4c60*/  HADD2.F32 R37, -RZ, R49.H0_H0 ;  /* 0x20000031ff257230 */ /* 0x002fe20000004100 */
[----:B------:R-:W-:Y:S01]  /*4c70*/  SHF.R.U32.HI R38, RZ, 0x10, R39 ;  /* 0x00000010ff267819 */ /* 0x000fe20000011627 */
[----:B--2---:R-:W-:Y:S01]  /*4c80*/  HADD2.F32 R39, -RZ, R53.H0_H0 ;  /* 0x20000035ff277230 */ /* 0x004fe20000004100 */
[----:B------:R-:W-:Y:S01]  /*4c90*/  SHF.R.U32.HI R35, RZ, 0x10, R35 ;  /* 0x00000010ff237819 */ /* 0x000fe20000011623 */
[----:B------:R-:W-:-:S02]  /*4ca0*/  HADD2.F32 R115, -RZ, R115.H0_H0 ;  /* 0x20000073ff737230 */ /* 0x000fc40000004100 */
[-C--:B------:R-:W-:Y:S01]  /*4cb0*/  FMUL.FTZ R124, R37, R116.reuse ;  /* 0x00000074257c7220 */ /* 0x080fe20000410000 */
[C---:B------:R-:W-:Y:S01]  /*4cc0*/  FMUL.FTZ R122, R39.reuse, R116 ;  /* 0x00000074277a7220 */ /* 0x040fe20000410000 */
[----:B------:R-:W-:Y:S02]  /*4cd0*/  HADD2.F32 R116, -RZ, R53.H1_H1 ;  /* 0x30000035ff747230 */ /* 0x000fe40000004100 */
[-C--:B------:R-:W-:Y:S01]  /*4ce0*/  FFMA.FTZ R39, R39, R118.reuse, R124 ;  /* 0x0000007627277223 */ /* 0x080fe2000001007c */
[----:B------:R-:W-:Y:S02]  /*4cf0*/  HADD2.F32 R53, -RZ, R49.H1_H1 ;  /* 0x30000031ff357230 */ /* 0x000fe40000004100 */
[----:B------:R-:W-:Y:S01]  /*4d00*/  FFMA.FTZ R37, R37, R118, -R122 ;  /* 0x0000007625257223 */ /* 0x000fe2000001087a */
[----:B------:R-:W-:Y:S01]  /*4d10*/  MOV R49, R54 ;  /* 0x0000003600317202 */ /* 0x000fe20000000f00 */
        /* <DEDUP_REMOVED lines=8> */
[----:B------:R-:W-:Y:S02]  /*4da0*/  HADD2.F32 R113, -RZ, R51.H0_H0 ;  /* 0x20000033ff717230 */ /* 0x000fe40000004100 */
[----:B------:R-:W-:Y:S01]  /*4db0*/  FMUL.FTZ R126, R53, R122 ;  /* 0x0000007a357e7220 */ /* 0x000fe20000410000 */
[----:B------:R-:W-:Y:S01]  /*4dc0*/  HADD2.F32 R55, -RZ, R55.H1_H1 ;  /* 0x30000037ff377230 */ /* 0x000fe20000004100 */
[----:B------:R-:W-:Y:S01]  /*4dd0*/  F2FP.F16.F32.PACK_AB R39, R116, R39 ;  /* 0x000000277427723e */ /* 0x000fe200000000ff */
[----:B------:R-:W-:-:S02]  /*4de0*/  HADD2.F32 R51, -RZ, R51.H1_H1 ;  /* 0x30000033ff337230 */ /* 0x000fc40000004100 */
[C---:B------:R-:W-:Y:S01]  /*4df0*/  FMUL.FTZ R128, R113.reuse, R122 ;  /* 0x0000007a71807220 */ /* 0x040fe20000410000 */
[----:B------:R-:W-:Y:S01]  /*4e00*/  FFMA.FTZ R38, R113, R118, -R126 ;  /* 0x0000007671267223 */ /* 0x000fe2000001087e */
[----:B------:R-:W-:Y:S02]  /*4e10*/  HADD2.F32 R122, -RZ, R35.H0_H0 ;  /* 0x20000023ff7a7230 */ /* 0x000fe40000004100 */
[-C--:B------:R-:W-:Y:S01]  /*4e20*/  FMUL.FTZ R126, R55, R124.reuse ;  /* 0x0000007c377e7220 */ /* 0x080fe20000410000 */
[----:B------:R-:W-:Y:S01]  /*4e30*/  FMUL.FTZ R124, R51, R124 ;  /* 0x0000007c337c7220 */ /* 0x000fe20000410000 */
[----:B------:R-:W-:Y:S01]  /*4e40*/  FFMA.FTZ R35, R53, R118, R128 ;  /* 0x0000007635237223 */ /* 0x000fe20000010080 */
        /* <DEDUP_REMOVED lines=16> */
[C---:B------:R-:W-:Y:S01]  /*4f50*/  FMUL.FTZ R123, R48.reuse, R123 ;  /* 0x0000007b307b7220 */ /* 0x040fe20000410000 */
[----:B------:R-:W-:Y:S01]  /*4f60*/  FFMA.FTZ R36, R53, R55, R122 ;  /* 0x0000003735247223 */ /* 0x000fe2000001007a */
[-C--:B------:R-:W-:Y:S01]  /*4f70*/  FFMA.FTZ R53, R48, R113.reuse, -R115 ;  /* 0x0000007130357223 */ /* 0x080fe20000010873 */
[----:B------:R-:W-:Y:S02]  /*4f80*/  HADD2.F32 R48, -RZ, R49.H0_H0 ;  /* 0x20000031ff307230 */ /* 0x000fe40000004100 */
[----:B------:R-:W-:Y:S01]  /*4f90*/  FFMA.FTZ R55, R52, R113, R123 ;  /* 0x0000007134377223 */ /* 0x000fe2000001007b */
[----:B------:R-:W-:Y:S02]  /*4fa0*/  HADD2.F32 R52, -RZ, R34.H0_H0 ;  /* 0x20000022ff347230 */ /* 0x000fe40000004100 */
[----:B------:R-:W-:-:S02]  /*4fb0*/  HADD2.F32 R115, -RZ, R127.H1_H1 ;  /* 0x3000007fff737230 */ /* 0x000fc40000004100 */
[--C-:B------:R-:W-:Y:S01]  /*4fc0*/  HADD2.F32 R34, -RZ, R50.reuse.H0_H0 ;  /* 0x20000032ff227230 */ /* 0x100fe20000004100 */
[----:B------:R-:W-:Y:S01]  /*4fd0*/  F2FP.F16.F32.PACK_AB R38, R55, R36 ;  /* 0x000000243726723e */ /* 0x000fe200000000ff */
[----:B------:R-:W-:Y:S02]  /*4fe0*/  HADD2.F32 R49, -RZ, R49.H1_H1 ;  /* 0x30000031ff317230 */ /* 0x000fe40000004100 */
[-C--:B------:R-:W-:Y:S01]  /*4ff0*/  FMUL.FTZ R123, R48, R115.reuse ;  /* 0x00000073307b7220 */ /* 0x080fe20000410000 */
[----:B------:R-:W-:Y:S02]  /*5000*/  HADD2.F32 R50, -RZ, R50.H1_H1 ;  /* 0x30000032ff327230 */ /* 0x000fe40000004100 */
[----:B------:R-:W-:Y:S01]  /*5010*/  FMUL.FTZ R115, R34, R115 ;  /* 0x0000007322737220 */ /* 0x000fe20000410000 */
[----:B------:R-:W-:Y:S02]  /*5020*/  HADD2.F32 R113, -RZ, R127.H0_H0 ;  /* 0x2000007fff717230 */ /* 0x000fe40000004100 */
[----:B------:R-:W-:Y:S01]  /*5030*/  FMUL.FTZ R125, R49, R52 ;  /* 0x00000034317d7220 */ /* 0x000fe20000410000 */
[----:B------:R-:W-:-:S02]  /*5040*/  IMAD.MOV.U32 R55, RZ, RZ, R35 ;  /* 0x000000ffff377224 */ /* 0x000fc400078e0023 */
[----:B------:R-:W-:Y:S01]  /*5050*/  FMUL.FTZ R52, R50, R52 ;  /* 0x0000003432347220 */ /* 0x000fe20000410000 */
[-C--:B------:R-:W-:Y:S01]  /*5060*/  FFMA.FTZ R115, R48, R113.reuse, R115 ;  /* 0x0000007130737223 */ /* 0x080fe20000010073 */
[----:B------:R-:W-:Y:S02]  /*5070*/  FFMA.FTZ R123, R34, R113, -R123 ;  /* 0x00000071227b7223 */ /* 0x000fe4000001087b */
[-C--:B------:R-:W-:Y:S01]  /*5080*/  FFMA.FTZ R52, R49, R33.reuse, R52 ;  /* 0x0000002131347223 */ /* 0x080fe20000010034 */
[----:B------:R-:W-:Y:S01]  /*5090*/  FFMA.FTZ R50, R50, R33, -R125 ;  /* 0x0000002132327223 */ /* 0x000fe2000001087d */
[----:B------:R-:W-:Y:S02]  /*50a0*/  F2FP.F16.F32.PACK_AB R49, R54, R37 ;  /* 0x000000253631723e */ /* 0x000fe400000000ff */
[----:B------:R-:W-:Y:S01]  /*50b0*/  F2FP.F16.F32.PACK_AB R48, R53, R32 ;  /* 0x000000203530723e */ /* 0x000fe200000000ff */
[----:B------:R-:W-:Y:S01]  /*50c0*/  IMAD.MOV.U32 R53, RZ, RZ, R39 ;  /* 0x000000ffff357224 */ /* 0x000fe200078e0027 */
[----:B------:R-:W-:Y:S01]  /*50d0*/  F2FP.F16.F32.PACK_AB R54, R52, R115 ;  /* 0x000000733436723e */ /* 0x000fe200000000ff */
[----:B------:R-:W-:Y:S01]  /*50e0*/  IMAD.MOV.U32 R52, RZ, RZ, R38 ;  /* 0x000000ffff347224 */ /* 0x000fe200078e0026 */
[----:B------:R-:W-:-:S07]  /*50f0*/  F2FP.F16.F32.PACK_AB R50, R50, R123 ;  /* 0x0000007b3232723e */ /* 0x000fce00000000ff */
.L_x_14701:
[----:B------:R-:W-:Y:S05]  /*5100*/  BSYNC B2 ;  /* 0x0000000000027941 */ /* 0x000fea0003800000 */
.L_x_14700:
        /* <DEDUP_REMOVED lines=12> */
.L_x_14699:
[----:B------:R-:W-:Y:S05]  /*51d0*/  BSYNC B1 ;  /* 0x0000000000017941 */ /* 0x000fea0003800000 */
.L_x_14698:
[----:B-1----:R-:W-:Y:S02]  /*51e0*/  VIADD R33, R22, 0x40 ;  /* 0x0000004016217836 */ /* 0x002fe40000000000 */
[-C--:B--2---:R-:W-:Y:S02]  /*51f0*/  IMAD R32, R73, R102.reuse, RZ ;  /* 0x0000006649207224 */ /* 0x084fe400078e02ff */
[C---:B------:R-:W-:Y:S01]  /*5200*/  IMAD.WIDE.U32 R100, R33.reuse, R102, R100 ;  /* 0x0000006621647225 */ /* 0x040fe200078e0064 */
[----:B------:R-:W-:-:S03]  /*5210*/  ISETP.GE.OR P5, PT, R33, R106, P1 ;  /* 0x0000006a2100720c */ /* 0x000fc60000fa6670 */
[----:B------:R-:W-:-:S10]  /*5220*/  IMAD R103, R33, R103, R32 ;  /* 0x0000006721677224 */ /* 0x000fd400078e0220 */
[----:B------:R-:W-:Y:S05]  /*5230*/  @P5 BRA `(.L_x_14688) ;  /* 0x0000000800605947 */ /* 0x000fea0003800000 */
[----:B------:R-:W2:Y:S01]  /*5240*/  LDL R34, [R1+0x68] ;  /* 0x0000680001227983 */ /* 0x000ea20000100800 */
[----:B------:R-:W-:Y:S01]  /*5250*/  IMAD.IADD R50, R101, 0x1, R103 ;  /* 0x0000000165327824 */ /* 0x000fe200078e0267 */
[----:B------:R-:W-:Y:S01]  /*5260*/  IADD3 R32, P5, P6, R4, R100, R85 ;  /* 0x0000006404207210 */ /* 0x000fe20007ebe055 */
[C---:B------:R-:W-:Y:S01]  /*5270*/  VIADD R35, R22.reuse, 0x40 ;  /* 0x0000004016237836 */ /* 0x040fe20000000000 */
[----:B------:R-:W-:Y:S01]  /*5280*/  SEL R110, R75, R110, !P0 ;  /* 0x0000006e4b6e7207 */ /* 0x000fe20004000000 */
[----:B------:R-:W-:Y:S01]  /*5290*/  VIADD R36, R22, 0x40 ;  /* 0x0000004016247836 */ /* 0x000fe20000000000 */
[----:B------:R-:W-:Y:S01]  /*52a0*/  IADD3.X R33, R61, R50, R87, P5, P6 ;  /* 0x000000323d217210 */ /* 0x000fe20002fec457 */
[----:B------:R-:W-:Y:S01]  /*52b0*/  IMAD.SHL.U32 R35, R35, 0x40, RZ ;  /* 0x0000004023237824 */ /* 0x000fe200078e00ff */
[----:B------:R-:W-:Y:S01]  /*52c0*/  LEA R48, P5, R32, R98, 0x1 ;  /* 0x0000006220307211 */ /* 0x000fe200078a08ff */
[----:B------:R-:W-:Y:S01]  /*52d0*/  IMAD.SHL.U32 R36, R36, 0x40, RZ ;  /* 0x0000004024247824 */ /* 0x000fe200078e00ff */
[----:B------:R-:W-:Y:S02]  /*52e0*/  BSSY B1, `(.L_x_14702) ;  /* 0x0000068000017945 */ /* 0x000fe40003800000 */
[----:B------:R-:W-:-:S02]  /*52f0*/  LEA.HI.X R49, R32, R99, R33, 0x1, P5 ;  /* 0x0000006320317211 */ /* 0x000fc400028f0c21 */
[----:B------:R-:W-:Y:S02]  /*5300*/  SHF.R.S32.HI R33, RZ, 0x1f, R110 ;  /* 0x0000001fff217819 */ /* 0x000fe4000001146e */
[----:B------:R-:W-:Y:S02]  /*5310*/  LOP3.LUT R35, R35, 0x1c0, RZ, 0xc0, !PT ;  /* 0x000001c023237812 */ /* 0x000fe400078ec0ff */
[----:B------:R-:W-:Y:S02]  /*5320*/  LEA.HI R33, R33, R110, RZ, 0x4 ;  /* 0x0000006e21217211 */ /* 0x000fe400078f20ff */
[----:B------:R-:W-:Y:S02]  /*5330*/  LOP3.LUT R36, R36, 0x1c0, RZ, 0xc0, !PT ;  /* 0x000001c024247812 */ /* 0x000fe400078ec0ff */
[----:B------:R-:W-:Y:S02]  /*5340*/  LEA.HI.SX32 R33, R33, R84, 0x1c ;  /* 0x0000005421217211 */ /* 0x000fe400078fe2ff */
[----:B------:R-:W-:-:S03]  /*5350*/  SHF.R.U32.HI R35, RZ, 0x3, R35 ;  /* 0x00000003ff237819 */ /* 0x000fc60000011623 */
[----:B------:R-:W-:-:S05]  /*5360*/  IMAD.SHL.U32 R51, R33, 0x8, RZ ;  /* 0x0000000821337824 */ /* 0x000fca00078e00ff */
[----:B------:R-:W-:-:S04]  /*5370*/  LOP3.LUT R32, R36, 0x38, R51, 0xf8, !PT ;  /* 0x0000003824207812 */ /* 0x000fc800078ef833 */
[----:B------:R-:W-:-:S04]  /*5380*/  LOP3.LUT R32, R32, R35, RZ, 0x3c, !PT ;  /* 0x0000002320207212 */ /* 0x000fc800078e3cff */
[----:B--2---:R-:W-:Y:S01]  /*5390*/  IADD3 R33, R34, R32, RZ ;  /* 0x0000002022217210 */ /* 0x004fe20007ffe0ff */
        /* <DEDUP_REMOVED lines=20> */
[----:B------:R-:W-:Y:S01]  /*54e0*/  HADD2.F32 R39, -RZ, R46.H0_H0 ;  /* 0x2000002eff277230 */ /* 0x000fe20000004100 */
[----:B------:R-:W-:Y:S01]  /*54f0*/  SHF.R.U32.HI R45, RZ, 0x10, R43 ;  /* 0x00000010ff2d7819 */ /* 0x000fe2000001162b */
[----:B------:R-:W-:-:S02]  /*5500*/  IMAD.MOV.U32 R43, RZ, RZ, R36 ;  /* 0x000000ffff2b7224 */ /* 0x000fc400078e0024 */
[----:B------:R-:W-:Y:S02]  /*5510*/  HADD2.F32 R46, -RZ, R46.H1_H1 ;  /* 0x3000002eff2e7230 */ /* 0x000fe40000004100 */
[-C--:B------:R-:W-:Y:S01]  /*5520*/  FMUL.FTZ R102, R39, R54.reuse ;  /* 0x0000003627667220 */ /* 0x080fe20000410000 */
[----:B------:R-:W-:Y:S02]  /*5530*/  HADD2.F32 R35, -RZ, R33.H0_H0 ;  /* 0x20000021ff237230 */ /* 0x000fe40000004100 */
        /* <DEDUP_REMOVED lines=9> */
[--C-:B------:R-:W-:Y:S02]  /*55d0*/  HADD2.F32 R54, -RZ, R120.reuse.H0_H0 ;  /* 0x20000078ff367230 */ /* 0x100fe40000004100 */
[----:B------:R-:W-:Y:S01]  /*55e0*/  FFMA.FTZ R46, R46, R53, R55 ;  /* 0x000000352e2e7223 */ /* 0x000fe20000010037 */
[----:B------:R-:W-:Y:S02]  /*55f0*/  HADD2.F32 R120, -RZ, R120.H1_H1 ;  /* 0x30000078ff787230 */ /* 0x000fe40000004100 */
[----:B------:R-:W-:Y:S01]  /*5600*/  HADD2.F32 R53, -RZ, R47.H0_H0 ;  /* 0x2000002fff357230 */ /* 0x000fe20000004100 */
[----:B------:R-:W-:Y:S01]  /*5610*/  F2FP.F16.F32.PACK_AB R33, R36, R33 ;  /* 0x000000212421723e */ /* 0x000fe200000000ff */
[----:B------:R-:W-:-:S02]  /*5620*/  HADD2.F32 R39, -RZ, R37.H0_H0 ;  /* 0x20000025ff277230 */ /* 0x000fc40000004100 */
[----:B------:R-:W-:Y:S02]  /*5630*/  HADD2.F32 R47, -RZ, R47.H1_H1 ;  /* 0x3000002fff2f7230 */ /* 0x000fe40000004100 */
[-C--:B------:R-:W-:Y:S01]  /*5640*/  FMUL.FTZ R102, R53, R120.reuse ;  /* 0x0000007835667220 */ /* 0x080fe20000410000 */
[----:B------:R-:W-:Y:S02]  /*5650*/  HADD2.F32 R55, -RZ, R104.H0_H0 ;  /* 0x20000068ff377230 */ /* 0x000fe40000004100 */
[C---:B------:R-:W-:Y:S01]  /*5660*/  FMUL.FTZ R120, R39.reuse, R120 ;  /* 0x0000007827787220 */ /* 0x040fe20000410000 */
[----:B------:R-:W-:Y:S02]  /*5670*/  HADD2.F32 R52, -RZ, R37.H1_H1 ;  /* 0x30000025ff347230 */ /* 0x000fe40000004100 */
[-C--:B------:R-:W-:Y:S01]  /*5680*/  FFMA.FTZ R37, R39, R54.reuse, -R102 ;  /* 0x0000003627257223 */ /* 0x080fe20000010866 */
[----:B------:R-:W-:Y:S02]  /*5690*/  HADD2.F32 R45, -RZ, R45.H0_H0 ;  /* 0x2000002dff2d7230 */ /* 0x000fe40000004100 */
[-C--:B------:R-:W-:Y:S01]  /*56a0*/  FMUL.FTZ R103, R47, R55.reuse ;  /* 0x000000372f677220 */ /* 0x080fe20000410000 */
[----:B------:R-:W-:Y:S01]  /*56b0*/  FFMA.FTZ R39, R53, R54, R120 ;  /* 0x0000003635277223 */ /* 0x000fe20000010078 */
[----:B------:R-:W-:Y:S01]  /*56c0*/  FMUL.FTZ R104, R52, R55 ;  /* 0x0000003734687220 */ /* 0x000fe20000410000 */
[----:B------:R-:W-:-:S02]  /*56d0*/  HADD2.F32 R55, -RZ, R44.H0_H0 ;  /* 0x2000002cff377230 */ /* 0x000fc40000004100 */
[-C--:B------:R-:W-:Y:S01]  /*56e0*/  FFMA.FTZ R52, R52, R45.reuse, -R103 ;  /* 0x0000002d34347223 */ /* 0x080fe20000010867 */
[----:B------:R-:W-:Y:S02]  /*56f0*/  HADD2.F32 R53, -RZ, R119.H1_H1 ;  /* 0x30000077ff357230 */ /* 0x000fe40000004100 */
[----:B------:R-:W-:Y:S01]  /*5700*/  FFMA.FTZ R54, R47, R45, R104 ;  /* 0x0000002d2f367223 */ /* 0x000fe20000010068 */
[--C-:B------:R-:W-:Y:S02]  /*5710*/  HADD2.F32 R45, -RZ, R43.reuse.H0_H0 ;  /* 0x2000002bff2d7230 */ /* 0x100fe40000004100 */
        /* <DEDUP_REMOVED lines=19> */
[----:B------:R-:W-:-:S02]  /*5850*/  HADD2.F32 R32, -RZ, R34.H0_H0 ;  /* 0x20000022ff207230 */ /* 0x000fc40000004100 */
[-C--:B------:R-:W-:Y:S01]  /*5860*/  FMUL.FTZ R47, R40, R119.reuse ;  /* 0x00000077282f7220 */ /* 0x080fe20000410000 */
[----:B------:R-:W-:Y:S01]  /*5870*/  HADD2.F32 R38, -RZ, R38.H1_H1 ;  /* 0x30000026ff267230 */ /* 0x000fe20000004100 */
[----:B------:R-:W-:Y:S01]  /*5880*/  F2FP.F16.F32.PACK_AB R36, R45, R102 ;  /* 0x000000662d24723e */ /* 0x000fe200000000ff */
        /* <DEDUP_REMOVED lines=11> */
[----:B------:R-:W-:Y:S02]  /*5940*/  F2FP.F16.F32.PACK_AB R34, R34, R47 ;  /* 0x0000002f2222723e */ /* 0x000fe400000000ff */
[----:B------:R-:W-:-:S07]  /*5950*/  F2FP.F16.F32.PACK_AB R38, R38, R119 ;  /* 0x000000772626723e */ /* 0x000fce00000000ff */
.L_x_14703:
[----:B------:R-:W-:Y:S05]  /*5960*/  BSYNC B1 ;  /* 0x0000000000017941 */ /* 0x000fea0003800000 */
.L_x_14702:
        /* <DEDUP_REMOVED lines=10> */
.L_x_14671:
[----:B------:R-:W-:-:S06]  /*5a10*/  UISETP.NE.AND UP0, UPT, UR37, 0x3, UPT ;  /* 0x000000032500788c */ /* 0x000fcc000bf05270 */
[----:B------:R-:W-:-:S13]  /*5a20*/  PLOP3.LUT P3, PT, PT, PT, UP0, 0x80, 0x0 ;  /* 0x000000000000781c */ /* 0x000fda0003f6f008 */
[----:B------:R-:W-:Y:S05]  /*5a30*/  @!P3 BRA `(.L_x_14704) ;  /* 0x000000000004b947 */ /* 0x000fea0003800000 */
[----:B------:R-:W-:Y:S01]  /*5a40*/  BPT.TRAP 0x1 ;  /* 0x000000040000795c */ /* 0x000fe20000300000 */
.L_x_14704:
[----:B------:R-:W-:Y:S01]  /*5a50*/  IMAD R96, R18, 0x8, R19 ;  /* 0x0000000812607824 */ /* 0x000fe200078e0213 */
[----:B------:R-:W-:Y:S01]  /*5a60*/  SHF.L.U32 R107, R202, 0x1f, RZ ;  /* 0x0000001fca6b7819 */ /* 0x000fe200000006ff */
[----:B------:R-:W-:Y:S01]  /*5a70*/  IMAD R106, R27, -0x60, R24 ;  /* 0xffffffa01b6a7824 */ /* 0x000fe200078e0218 */
[----:B------:R-:W-:Y:S02]  /*5a80*/  BSSY B1, `(.L_x_14705) ;  /* 0x0000004000017945 */ /* 0x000fe40003800000 */
[----:B------:R-:W0:Y:S02]  /*5a90*/  SYNCS.PHASECHK.TRANS64.TRYWAIT P4, [R96+URZ+0x32490], R107 ;  /* 0x0324906b600075a7 */ /* 0x000e24000808017f */
[----:B------:R-:W-:Y:S01]  /*5aa0*/  VIMNMX R106, R106, 0x60, PT ;  /* 0x000000606a6a7848 */ /* 0x000fe20003fe0100 */
[----:B0-----:R-:W-:Y:S06]  /*5ab0*/  @!P4 BRA `(.L_x_14706) ;  /* 0x000001d4004cc947 */ /* 0x001fec0003800000 */
.L_x_14994:
[----:B------:R-:W-:Y:S05]  /*5ac0*/  BSYNC B1 ;  /* 0x0000000000017941 */ /* 0x000fea0003800000 */
.L_x_14705:
[CC--:B------:R-:W-:Y:S01]  /*5ad0*/  ISETP.GE.AND P5, PT, R22.reuse, R106.reuse, PT ;  /* 0x0000006a1600720c */ /* 0x0c0fe20003fa6270 */
[----:B------:R-:W-:Y:S01]  /*5ae0*/  VIADD R32, R22, 0x40 ;  /* 0x0000004016207836 */ /* 0x000fe20000000000 */
[----:B------:R-:W-:Y:S04]  /*5af0*/  BSSY B1, `(.L_x_14707) ;  /* 0x0000007000017945 */ /* 0x000fe80003800000 */
[----:B------:R-:W-:-:S07]  /*5b00*/  ISETP.GE.AND P4, PT, R32, R106, PT ;  /* 0x0000006a2000720c */ /* 0x000fce0003f86270 */
[----:B------:R-:W-:Y:S06]  /*5b10*/  @P5 BRA `(.L_x_14708) ;  /* 0x0000000000105947 */ /* 0x000fec0003800000 */
[----:B------:R-:W1:Y:S04]  /*5b20*/  @!P1 LDS.128 R32, [R104] ;  /* 0x0000000068209984 */ /* 0x000e680000000c00 */
[----:B------:R-:W2:Y:S04]  /*5b30*/  @!P2 LDS.128 R36, [R103] ;  /* 0x000000006724a984 */ /* 0x000ea80000000c00 */
[----:B-1----:R1:W-:Y:S04]  /*5b40*/  @!P1 STG.E.128 desc[UR40][R42.64], R32 ;  /* 0x000000202a009986 */ /* 0x0023e8000c101d28 */
[----:B--2---:R1:W-:Y:S02]  /*5b50*/  @!P2 STG.E.128 desc[UR40][R42.64+0x40], R36 ;  /* 0x000040242a00a986 */ /* 0x0043e4000c101d28 */
.L_x_14708:
[----:B------:R-:W-:Y:S05]  /*5b60*/  BSYNC B1 ;  /* 0x0000000000017941 */ /* 0x000fea0003800000 */
.L_x_14707:
[----:B------:R-:W-:Y:S05]  /*5b70*/  @P4 BRA `(.L_x_14688) ;  /* 0x0000000000104947 */ /* 0x000fea0003800000 */
[----:B-1----:R-:W1:Y:S04]  /*5b80*/  @!P1 LDS.128 R32, [R104+0x2000] ;  /* 0x0020000068209984 */ /* 0x002e680000000c00 */
[----:B------:R-:W2:Y:S04]  /*5b90*/  @!P2 LDS.128 R36, [R103+0x2000] ;  /* 0x002000006724a984 */ /* 0x000ea80000000c00 */
[----:B-1----:R1:W-:Y:S04]  /*5ba0*/  @!P1 STG.E.128 desc[UR40][R40.64], R32 ;  /* 0x0000002028009986 */ /* 0x0023e8000c101d28 */
[----:B--2---:R1:W-:Y:S02]  /*5bb0*/  @!P2 STG.E.128 desc[UR40][R40.64+0x40], R36 ;  /* 0x000040242800a986 */ /* 0x0043e4000c101d28 */
.L_x_14688:
[----:B------:R-:W-:Y:S05]  /*5bc0*/  BSYNC B0 ;  /* 0x0000000000007941 */ /* 0x000fea0003800000 */
.L_x_14670:
        /* <DEDUP_REMOVED lines=17> */
.L_x_14710:
[----:B------:R-:W-:Y:S05]  /*5ce0*/  BSYNC B0 ;  /* 0x0000000000007941 */ /* 0x000fea0003800000 */
.L_x_14709:
[----:B------:R-:W2:Y:S01]  /*5cf0*/  SYNCS.PHASECHK.TRANS64.TRYWAIT P3, [R96+URZ+0x324b0], R107 ;  /* 0x0324b06b600075a7 */ /* 0x000ea2000806017f */
[----:B------:R-:W-:Y:S01]  /*5d00*/  ULDC UR38, c[0x0][0x320] ;  /* 0x0000c80000267ab9 */ /* 0x000fe20000000800 */
[----:B------:R-:W-:Y:S01]  /*5d10*/  ULDC.64 UR44, c[0x0][0x328] ;  /* 0x0000ca00002c7ab9 */ /* 0x000fe20000000a00 */
[----:B------:R-:W-:Y:S01]  /*5d20*/  ULDC.64 UR46, c[0x0][0x318] ;  /* 0x0000c600002e7ab9 */ /* 0x000fe20000000a00 */
[----:B------:R-:W-:Y:S01]  /*5d30*/  BSSY B0, `(.L_x_14711) ;  /* 0x0000003000007945 */ /* 0x000fe20003800000 */
[----:B-1----:R-:W-:-:S03]  /*5d40*/  IMAD R32, R18, 0x6000, R90 ;  /* 0x0000600012207824 */ /* 0x002fc600078e025a */
[----:B--2---:R-:W-:Y:S05]  /*5d50*/  @!P3 BRA `(.L_x_14712) ;  /* 0x000001d000b8b947 */ /* 0x004fea0003800000 */
.L_x_14995:
[----:B------:R-:W-:Y:S05]  /*5d60*/  BSYNC B0 ;  /* 0x0000000000007941 */ /* 0x000fea0003800000 */
.L_x_14711:
[----:B------:R-:W-:Y:S01]  /*5d70*/  ISETP.GE.AND P3, PT, R22, R106, PT ;  /* 0x0000006a1600720c */ /* 0x000fe20003f66270 */
[----:B------:R-:W-:Y:S01]  /*5d80*/  BSSY B0, `(.L_x_14713) ;  /* 0x0000026000007945 */ /* 0x000fe20003800000 */
[----:B------:R-:W-:Y:S01]  /*5d90*/  IADD3 R40, R89, R32, RZ ;  /* 0x0000002059287210 */ /* 0x000fe20007ffe0ff */
        /* <DEDUP_REMOVED lines=36> */
.L_x_14714:
[----:B------:R-:W-:Y:S05]  /*5fe0*/  BSYNC B0 ;  /* 0x0000000000007941 */ /* 0x000fea0003800000 */
.L_x_14713:
[----:B--2---:R-:W-:Y:S01]  /*5ff0*/  VIADD R32, R22, 0x40 ;  /* 0x0000004016207836 */ /* 0x004fe20000000000 */
[----:B------:R-:W-:Y:S04]  /*6000*/  BSSY B0, `(.L_x_14715) ;  /* 0x0000025000007945 */ /* 0x000fe80003800000 */
[----:B------:R-:W-:-:S13]  /*6010*/  ISETP.GE.AND P3, PT, R32, R106, PT ;  /* 0x0000006a2000720c */ /* 0x000fda0003f66270 */
[----:B------:R-:W-:Y:S05]  /*6020*/  @P3 BRA `(.L_x_14716) ;  /* 0x0000000000883947 */ /* 0x000fea0003800000 */
[----:B------:R-:W-:Y:S01]  /*6030*/  IADD3 R35, P3, R36, 0x40, RZ ;  /* 0x0000004024237810 */ /* 0x000fe20007f7e0ff */
        /* <DEDUP_REMOVED lines=33> */
.L_x_14716:
[----:B------:R-:W-:Y:S05]  /*6250*/  BSYNC B0 ;  /* 0x0000000000007941 */ /* 0x000fea0003800000 */
.L_x_14715:
[----:B------:R-:W-:Y:S01]  /*6260*/  @!PT LDS RZ, [RZ] ;  /* 0x00000000fffff984 */ /* 0x000fe20000000800 */
[----:B------:R-:W-:Y:S01]  /*6270*/  @!PT LDS RZ, [RZ] ;  /* 0x00000000fffff984 */ /* 0x000fe20000000800 */
[----:B------:R-:W-:Y:S01]  /*6280*/  @!PT LDS RZ, [RZ] ;  /* 0x00000000fffff984 */ /* 0x000fe20000000800 */
[----:B------:R-:W-:Y:S01]  /*6290*/  @!PT LDS RZ, [RZ] ;  /* 0x00000000fffff984 */ /* 0x000fe20000000800 */
[----:B------:R3:W-:Y:S06]  /*62a0*/  MEMBAR.ALL.CTA ;  /* 0x0000000000007992 */ /* 0x0007ec0000008000 */
[----:B---3--:R-:W3:Y:S02]  /*62b0*/  FENCE.VIEW.ASYNC.S ;  /* 0x00000000000073c6 */ /* 0x008ee40000000000 */
[----:B---3--:R3:W-:Y:S01]  /*62c0*/  BAR.SYNC.DEFER_BLOCKING R74, 0x80 ;  /* 0x0002004a0000751d */ /* 0x0087e20000010000 */
[----:B------:R-:W-:Y:S01]  /*62d0*/  ISETP.NE.AND P5, PT, R97, RZ, PT ;  /* 0x000000ff6100720c */ /* 0x000fe20003fa5270 */
[----:B------:R-:W-:Y:S01]  /*62e0*/  VIADD R18, R18, 0x1 ;  /* 0x0000000112127836 */ /* 0x000fe20000000000 */
[----:B01----:R-:W-:-:S04]  /*62f0*/  @!P4 IADD3 R96, R96, 0x324c0, RZ ;  /* 0x000324c06060c810 */ /* 0x003fc80007ffe0ff */
[C---:B------:R-:W-:Y:S02]  /*6300*/  ISETP.NE.AND P3, PT, R18.reuse, 0x2, PT ;  /* 0x000000021200780c */ /* 0x040fe40003f65270 */
[----:B------:R-:W-:Y:S02]  /*6310*/  @!P4 PRMT R96, RZ, 0x654, R96 ;  /* 0x00000654ff60c816 */ /* 0x000fe40000000060 */
[----:B--2---:R-:W-:Y:S02]  /*6320*/  SEL R33, RZ, 0x1, P3 ;  /* 0x00000001ff217807 */ /* 0x004fe40001800000 */
        /* <DEDUP_REMOVED lines=9> */
.L_x_14665:
[----:B------:R-:W2:Y:S01]  /*63c0*/  LDL R3, [R1+0x50] ;  /* 0x0000500001037983 */ /* 0x000ea20000100800 */
[----:B------:R-:W0:Y:S01]  /*63d0*/  LDC R0, c[0x0][0x448] ;  /* 0x00011200ff007b82 */ /* 0x000e220000000800 */
[----:B------:R-:W-:Y:S01]  /*63e0*/  IMAD.MOV.U32 R210, RZ, RZ, RZ ;  /* 0x000000ffffd27224 */ /* 0x000fe200078e00ff */
[----:B0-----:R-:W-:-:S13]  /*63f0*/  ISETP.NE.AND P1, PT, R0, 0x1, PT ;  /* 0x000000010000780c */ /* 0x001fda0003f25270 */
[----:B------:R-:W0:Y:S08]  /*6400*/  @P1 LDC R0, c[0x0][0x44c] ;  /* 0x00011300ff001b82 */ /* 0x000e300000000800 */
[----:B------:R-:W1:Y:S01]  /*6410*/  @P1 LDC R5, c[0x0][0x450] ;  /* 0x00011400ff051b82 */ /* 0x000e620000000800 */
[----:B--2---:R-:W-:-:S04]  /*6420*/  VIADD R3, R3, 0x7f ;  /* 0x0000007f03037836 */ /* 0x004fc80000000000 */
        /* <DEDUP_REMOVED lines=12> */
.L_x_14718:
[----:B------:R-:W-:Y:S04]  /*64f0*/  BSSY B0, `(.L_x_14719) ;  /* 0x0000020000007945 */ /* 0x000fe80003800000 */
[----:B------:R-:W-:Y:S05]  /*6500*/  @!P1 BRA `(.L_x_14720) ;  /* 0x0000000000789947 */ /* 0x000fea0003800000 */
[----:B------:R-:W2:Y:S01]  /*6510*/  LDL R0, [R1+0x7c] ;  /* 0x00007c0001007983 */ /* 0x000ea20000100800 */
[----:B------:R-:W-:Y:S01]  /*6520*/  ULDC UR4, c[0x0][0xae8] ;  /* 0x0002ba0000047ab9 */ /* 0x000fe20000000800 */
[----:B--2---:R-:W-:-:S04]  /*6530*/  ISETP.NE.AND P0, PT, R0, RZ, PT ;  /* 0x000000ff0000720c */ /* 0x004fc80003f05270 */
        /* <DEDUP_REMOVED lines=25> */
[----:B------:R-:W-:-:S05]  /*66d0*/  @!P1 LOP3.LUT R5, RZ, R9, RZ, 0x33, !PT ;  /* 0x00000009ff059212 */ /* 0x000fca00078e33ff */
[----:B------:R-:W-:-:S07]  /*66e0*/  IMAD.MOV.U32 R210, RZ, RZ, R5 ;  /* 0x000000ffffd27224 */ /* 0x000fce00078e0005 */
.L_x_14720:
[----:B------:R-:W-:Y:S05]  /*66f0*/  BSYNC B0 ;  /* 0x0000000000007941 */ /* 0x000fea0003800000 */
.L_x_14719:
[----:B------:R-:W2:Y:S01]  /*6700*/  LDL R0, [R1+0x90] ;  /* 0x0000900001007983 */ /* 0x000ea20000100800 */
[----:B------:R-:W-:Y:S01]  /*6710*/  PLOP3.LUT P0, PT, PT, PT, PT, 0x80, 0x0 ;  /* 0x000000000000781c */ /* 0x000fe20003f0f070 */
[----:B------:R-:W-:Y:S01]  /*6720*/  IMAD.MOV.U32 R3, RZ, RZ, RZ ;  /* 0x000000ffff037224 */ /* 0x000fe200078e00ff */
        /* <DEDUP_REMOVED lines=28> */
[----:B---3--:R-:W-:Y:S02]  /*68f0*/  CS2R R96, SRZ ;  /* 0x0000000000607805 */ /* 0x008fe4000001ff00 */
        /* <DEDUP_REMOVED lines=35> */
[----:B--2---:R-:W-:-:S05]  /*6b30*/  IMAD R0, R0, R210, RZ ;  /* 0x000000d200007224 */ /* 0x004fca00078e02ff */
[----:B------:R0:W-:Y:S01]  /*6b40*/  STL [R1+0x60], R0 ;  /* 0x0000600001007387 */ /* 0x0001e20000100800 */
[----:B------:R-:W-:Y:S02]  /*6b50*/  VIADDMNMX R210, R0, R210, R29, PT ;  /* 0x000000d200d27246 */ /* 0x000fe4000380011d */
[----:B------:R-:W-:Y:S02]  /*6b60*/  CS2R R28, SRZ ;  /* 0x00000000001c7805 */ /* 0x000fe4000001ff00 */
[----:B------:R-:W-:-:S13]  /*6b70*/  ISETP.GT.AND P1, PT, R210, R0, PT ;  /* 0x00000000d200720c */ /* 0x000fda0003f24270 */
[----:B0-----:R-:W-:Y:S05]  /*6b80*/  @!P1 BRA `(.L_x_14721) ;  /* 0x000000d0004c9947 */ /* 0x001fea0003800000 */
        /* <DEDUP_REMOVED lines=8> */
.L_x_14998:
[----:B-1----:R-:W-:Y:S01]  /*6c10*/  LEA.HI R0, R14, R14, RZ, 0x1 ;  /* 0x0000000e0e007211 */ /* 0x002fe200078f08ff */
[----:B------:R-:W-:Y:S01]  /*6c20*/  VIADD R24, R19, 0x18400 ;  /* 0x0001840013187836 */ /* 0x000fe20000000000 */
[----:B------:R-:W-:Y:S01]  /*6c30*/  BSSY B6, `(.L_x_14723) ;  /* 0x000001d000067945 */ /* 0x000fe20003800000 */
[----:B------:R-:W-:Y:S01]  /*6c40*/  IMAD.MOV.U32 R225, RZ, RZ, 0x40000040 ;  /* 0x40000040ffe17424 */ /* 0x000fe200078e00ff */
[----:B------:R-:W-:Y:S02]  /*6c50*/  LOP3.LUT R3, R0, 0x7fffe, RZ, 0xc0, !PT ;  /* 0x0007fffe00037812 */ /* 0x000fe400078ec0ff */
[----:B------:R-:W-:-:S03]  /*6c60*/  LOP3.LUT P0, RZ, R24, 0x1bf, RZ, 0xc0, !PT ;  /* 0x000001bf18ff7812 */ /* 0x000fc6000780c0ff */
[----:B------:R-:W-:-:S04]  /*6c70*/  IMAD.IADD R3, R14, 0x1, -R3 ;  /* 0x000000010e037824 */ /* 0x000fc800078e0a03 */
[----:B------:R-:W-:-:S05]  /*6c80*/  IMAD R3, R3, 0x2000, R24 ;  /* 0x0000200003037824 */ /* 0x000fca00078e0218 */
[----:B------:R-:W-:Y:S01]  /*6c90*/  SHF.R.U32.HI R0, RZ, 0x4, R3 ;  /* 0x00000004ff007819 */ /* 0x000fe20000011603 */
[----:B------:R-:W-:-:S03]  /*6ca0*/  VIADD R3, R3, 0xa000 ;  /* 0x0000a00003037836 */ /* 0x000fc60000000000 */
[----:B------:R-:W-:Y:S02]  /*6cb0*/  LOP3.LUT R0, R0, 0x3fff, RZ, 0xc0, !PT ;  /* 0x00003fff00007812 */ /* 0x000fe400078ec0ff */
[----:B------:R-:W-:Y:S02]  /*6cc0*/  SHF.R.U32.HI R3, RZ, 0x4, R3 ;  /* 0x00000004ff037819 */ /* 0x000fe40000011603 */
[----:B------:R-:W-:Y:S02]  /*6cd0*/  LOP3.LUT R224, R0, 0x10000, RZ, 0xfc, !PT ;  /* 0x0001000000e07812 */ /* 0x000fe400078efcff */
[----:B------:R-:W-:Y:S01]  /*6ce0*/  LOP3.LUT R72, R3, 0x3fff, RZ, 0xc0, !PT ;  /* 0x00003fff03487812 */ /* 0x000fe200078ec0ff */
[----:B------:R-:W-:Y:S06]  /*6cf0*/  @!P0 BRA `(.L_x_14724) ;  /* 0x0000000000408947 */ /* 0x000fec0003800000 */
[----:B------:R-:W-:Y:S01]  /*6d00*/  MOV R14, 0x0 ;  /* 0x00000000000e7802 */ /* 0x000fe20000000f00 */
[----:B------:R-:W-:Y:S01]  /*6d10*/  ULDC.64 UR4, c[0x4][0x118] ;  /* 0x0100460000047ab9 */ /* 0x000fe20000000a00 */
[----:B------:R-:W-:Y:S01]  /*6d20*/  ULDC.64 UR6, c[0x4][0x120] ;  /* 0x0100480000067ab9 */ /* 0x000fe20000000a00 */
[----:B------:R-:W-:Y:S01]  /*6d30*/  MOV R4, UR4 ;  /* 0x0000000400047c02 */ /* 0x000fe20008000f00 */
[----:B------:R-:W-:Y:S01]  /*6d40*/  IMAD.U32 R5, RZ, RZ, UR5 ;  /* 0x00000005ff057e24 */ /* 0x000fe2000f8e00ff */
[----:B------:R-:W-:Y:S01]  /*6d50*/  ULDC.64 UR4, c[0x4][0x38] ;  /* 0x01000e0000047ab9 */ /* 0x000fe20000000a00 */
[----:B------:R-:W1:Y:S01]  /*6d60*/  LDC.64 R14, c[0x4][R14] ;  /* 0x010000000e0e7b82 */ /* 0x000e620000000a00 */
        /* <DEDUP_REMOVED lines=9> */
.L_x_14724:
[----:B------:R-:W-:Y:S05]  /*6e00*/  BSYNC B6 ;  /* 0x0000000000067941 */ /* 0x000fea0003800000 */
.L_x_14723:
[----:B------:R-:W-:Y:S02]  /*6e10*/  ULDC UR4, c[0x0][0x3f4] ;  /* 0x0000fd0000047ab9 */ /* 0x000fe40000000800 */
[----:B------:R-:W-:-:S13]  /*6e20*/  ISETP.LT.AND P0, PT, RZ, UR4, PT ;  /* 0x00000004ff007c0c */ /* 0x000fda000bf01270 */
[----:B------:R-:W-:Y:S05]  /*6e30*/  @P0 BRA `(.L_x_14725) ;  /* 0x0000000000400947 */ /* 0x000fea0003800000 */
[----:B------:R-:W2:Y:S02]  /*6e40*/  LDL R20, [R1+0x8c] ;  /* 0x00008c0001147983 */ /* 0x000ea40000100800 */
[----:B--2---:R-:W-:-:S04]  /*6e50*/  LEA.HI R0, R20, R20, RZ, 0x1 ;  /* 0x0000001414007211 */ /* 0x004fc800078f08ff */
        /* <DEDUP_REMOVED lines=8> */
.L_x_14728:
[----:B--2---:R2:W3:Y:S02]  /*6ee0*/  SYNCS.PHASECHK.TRANS64.TRYWAIT P0, [R19+URZ+0x32400], R4 ;  /* 0x03240004130075a7 */ /* 0x0044e4000800017f */
[----:B---3--:R-:W-:Y:S05]  /*6ef0*/  @!P0 NANOSLEEP.SYNCS 0x989680 ;  /* 0x009896800000895d */ /* 0x008fea0003900000 */
[----:B------:R-:W3:Y:S02]  /*6f00*/  @!P0 SYNCS.PHASECHK.TRANS64 P0, [R19+URZ+0x32400], R4 ;  /* 0x03240004130085a7 */ /* 0x000ee4000800007f */
[----:B---3--:R-:W-:Y:S05]  /*6f10*/  @!P0 BRA `(.L_x_14728) ;  /* 0xfffffffc00f08947 */ /* 0x008fea000383ffff */
.L_x_14727:
[----:B------:R-:W-:Y:S05]  /*6f20*/  BSYNC B0 ;  /* 0x0000000000007941 */ /* 0x000fea0003800000 */
.L_x_14726:
[----:B------:R-:W-:Y:S05]  /*6f30*/  BRA `(.L_x_14729) ;  /* 0x0000002c00387947 */ /* 0x000fea0003800000 */
.L_x_14725:
[----:B-----5:R-:W-:Y:S01]  /*6f40*/  SHF.R.S32.HI R0, RZ, 0x1f, R152 ;  /* 0x0000001fff007819 */ /* 0x020fe20000011498 */
[----:B------:R-:W-:Y:S01]  /*6f50*/  ULDC.64 UR4, c[0x0][0x3f8] ;  /* 0x0000fe0000047ab9 */ /* 0x000fe20000000a00 */
[----:B------:R-:W-:Y:S01]  /*6f60*/  LOP3.LUT P0, RZ, R24, 0x3ff, RZ, 0xc0, !PT ;  /* 0x000003ff18ff7812 */ /* 0x000fe2000780c0ff */
        /* <DEDUP_REMOVED lines=8> */
[----:B------:R-:W-:Y:S01]  /*6ff0*/  IMAD.IADD R27, R3, 0x1, R25 ;  /* 0x00000001031b7824 */ /* 0x000fe200078e0219 */
[----:B------:R-:W-:Y:S01]  /*7000*/  IADD3 R29, R5, R153, RZ ;  /* 0x00000099051d7210 */ /* 0x000fe20007ffe0ff */
        /* <DEDUP_REMOVED lines=17> */
.L_x_14731:
[----:B------:R-:W-:Y:S05]  /*7120*/  BSYNC B6 ;  /* 0x0000000000067941 */ /* 0x000fea0003800000 */
.L_x_14730:
[----:B------:R-:W2:Y:S01]  /*7130*/  LDL R35, [R1+0x50] ;  /* 0x0000500001237983 */ /* 0x000ea20000100800 */
[----:B------:R-:W-:Y:S01]  /*7140*/  LEA.HI R31, R31, R26, RZ, 0x2 ;  /* 0x0000001a1f1f7211 */ /* 0x000fe200078f10ff */
[----:B------:R-:W-:Y:S01]  /*7150*/  ULDC.U8 UR4, c[0x0][0x410] ;  /* 0x0001040000047ab9 */ /* 0x000fe20000000000 */
[----:B------:R-:W-:Y:S01]  /*7160*/  BSSY B0, `(.L_x_14732) ;  /* 0x00002a3000007945 */ /* 0x000fe20003800000 */
[----:B------:R-:W-:Y:S02]  /*7170*/  ISETP.NE.AND P0, PT, RZ, UR4, PT ;  /* 0x00000004ff007c0c */ /* 0x000fe4000bf05270 */
[----:B------:R-:W-:Y:S02]  /*7180*/  SHF.R.S32.HI R3, RZ, 0x1f, R31 ;  /* 0x0000001fff037819 */ /* 0x000fe4000001141f */
[----:B------:R-:W-:Y:S02]  /*7190*/  LOP3.LUT R31, R31, 0xfffffffc, RZ, 0xc0, !PT ;  /* 0xfffffffc1f1f7812 */ /* 0x000fe400078ec0ff */
[----:B------:R-:W-:-:S03]  /*71a0*/  LEA.HI R3, R3, R22, RZ, 0x3 ;  /* 0x0000001603037211 */ /* 0x000fc600078f18ff */
[----:B------:R-:W-:Y:S01]  /*71b0*/  IMAD.IADD R26, R26, 0x1, -R31 ;  /* 0x000000011a1a7824 */ /* 0x000fe200078e0a1f */
[----:B------:R-:W-:-:S05]  /*71c0*/  LOP3.LUT R3, R3, 0xfffffff8, RZ, 0xc0, !PT ;  /* 0xfffffff803037812 */ /* 0x000fca00078ec0ff */
[C---:B------:R-:W-:Y:S01]  /*71d0*/  IMAD.IADD R36, R22.reuse, 0x1, -R3 ;  /* 0x0000000116247824 */ /* 0x040fe200078e0a03 */
[----:B--2---:R-:W-:Y:S01]  /*71e0*/  IADD3 R37, R22, R35, RZ ;  /* 0x0000002316257210 */ /* 0x004fe20007ffe0ff */
        /* <DEDUP_REMOVED lines=36> */
.L_x_15004:
[----:B------:R-:W5:Y:S01]  /*7430*/  LDL R8, [R1+0x24] ;  /* 0x0000240001087983 */ /* 0x000f620000100800 */
[----:B------:R-:W-:Y:S01]  /*7440*/  BSSY B1, `(.L_x_14735) ;  /* 0x000001e000017945 */ /* 0x000fe20003800000 */
[----:B------:R-:W-:Y:S02]  /*7450*/  CS2R R24, SRZ ;  /* 0x0000000000187805 */ /* 0x000fe4000001ff00 */
[----:B------:R-:W-:Y:S02]  /*7460*/  CS2R R26, SRZ ;  /* 0x00000000001a7805 */ /* 0x000fe4000001ff00 */
[----:B------:R-:W-:Y:S02]  /*7470*/  CS2R R28, SRZ ;  /* 0x00000000001c7805 */ /* 0x000fe4000001ff00 */
[----:B------:R-:W-:Y:S01]  /*7480*/  CS2R R20, SRZ ;  /* 0x0000000000147805 */ /* 0x000fe2000001ff00 */
[----:B-----5:R-:W-:-:S05]  /*7490*/  IMAD R38, R8, R38, RZ ;  /* 0x0000002608267224 */ /* 0x020fca00078e02ff */
[----:B------:R-:W-:-:S13]  /*74a0*/  ISETP.GE.AND P0, PT, R37, R38, PT ;  /* 0x000000262500720c */ /* 0x000fda0003f06270 */
        /* <DEDUP_REMOVED lines=9> */
[C---:B------:R-:W-:Y:S02]  /*7540*/  @!P3 SHF.L.U32 R9, R203.reuse, 0x1, RZ ;  /* 0x00000001cb09b819 */ /* 0x040fe400000006ff */
[----:B------:R-:W-:Y:S02]  /*7550*/  @!P3 SHF.L.U64.HI R24, R203, 0x1, R40 ;  /* 0x00000001cb18b819 */ /* 0x000fe40000010228 */
[----:B------:R-:W-:Y:S02]  /*7560*/  CS2R R26, SRZ ;  /* 0x00000000001a7805 */ /* 0x000fe4000001ff00 */
[----:B------:R-:W-:Y:S02]  /*7570*/  @!P3 IADD3 R10, P0, R0, R9, RZ ;  /* 0x00000009000ab210 */ /* 0x000fe40007f1e0ff */
[----:B------:R-:W-:-:S02]  /*7580*/  CS2R R20, SRZ ;  /* 0x0000000000147805 */ /* 0x000fc4000001ff00 */
[----:B0-----:R-:W-:Y:S01]  /*7590*/  @!P3 IADD3 R8, P1, R14, R9, RZ ;  /* 0x000000090e08b210 */ /* 0x001fe20007f3e0ff */
[----:B------:R-:W-:Y:S01]  /*75a0*/  @!P2 IMAD.WIDE R12, R200, 0x2, R14 ;  /* 0x00000002c80ca825 */ /* 0x000fe200078e020e */
[----:B------:R0:W5:Y:S03]  /*75b0*/  @!P2 LD.E.64 R28, desc[UR40][R32.64] ;  /* 0x00000028201ca980 */ /* 0x000166000c101b00 */
[--C-:B------:R-:W-:Y:S01]  /*75c0*/  @!P3 IMAD.X R11, R3, 0x1, R24.reuse, P0 ;  /* 0x00000001030bb824 */ /* 0x100fe200000e0618 */
[----:B------:R0:W5:Y:S01]  /*75d0*/  @!P2 LD.E.64 R26, desc[UR40][R12.64] ;  /* 0x000000280c1aa980 */ /* 0x000162000c101b00 */
[----:B------:R-:W-:Y:S01]  /*75e0*/  @!P3 IMAD.X R9, R5, 0x1, R24, P1 ;  /* 0x000000010509b824 */ /* 0x000fe200008e0618 */
[----:B------:R-:W-:Y:S02]  /*75f0*/  CS2R R24, SRZ ;  /* 0x0000000000187805 */ /* 0x000fe4000001ff00 */
[----:B------:R0:W5:Y:S04]  /*7600*/  @!P3 LD.E.64 R20, desc[UR40][R10.64] ;  /* 0x000000280a14b980 */ /* 0x000168000c101b00 */
[----:B------:R0:W5:Y:S02]  /*7610*/  @!P3 LD.E.64 R24, desc[UR40][R8.64] ;  /* 0x000000280818b980 */ /* 0x000164000c101b00 */
.L_x_14736:
[----:B------:R-:W-:Y:S05]  /*7620*/  BSYNC B1 ;  /* 0x0000000000017941 */ /* 0x000fea0003800000 */
.L_x_14735:
[----:B----45:R-:W-:Y:S01]  /*7630*/  IMAD.MOV.U32 R5, RZ, RZ, R26 ;  /* 0x000000ffff057224 */ /* 0x030fe200078e001a */
[----:B------:R-:W-:Y:S01]  /*7640*/  UMOV UR4, 0xffffffff ;  /* 0xffffffff00047882 */ /* 0x000fe20000000000 */
[----:B0-----:R-:W-:Y:S02]  /*7650*/  IMAD.MOV.U32 R8, RZ, RZ, R27 ;  /* 0x000000ffff087224 */ /* 0x001fe400078e001b */
[----:B---3--:R-:W-:Y:S02]  /*7660*/  IMAD.MOV.U32 R0, RZ, RZ, R24 ;  /* 0x000000ffff007224 */ /* 0x008fe400078e0018 */
[----:B--2---:R-:W-:Y:S01]  /*7670*/  IMAD.MOV.U32 R3, RZ, RZ, R25 ;  /* 0x000000ffff037224 */ /* 0x004fe200078e0019 */
[----:B------:R-:W-:Y:S01]  /*7680*/  PRMT R43, R5, 0x5410, R8 ;  /* 0x00005410052b7816 */ /* 0x000fe20000000008 */
[----:B------:R-:W-:Y:S01]  /*7690*/  IMAD.MOV.U32 R5, RZ, RZ, R20 ;  /* 0x000000ffff057224 */ /* 0x000fe200078e0014 */
[----:B------:R-:W-:Y:S02]  /*76a0*/  MOV R8, R21 ;  /* 0x0000001500087202 */ /* 0x000fe40000000f00 */
[----:B------:R-:W-:Y:S01]  /*76b0*/  PRMT R42, R0, 0x5410, R3 ;  /* 0x00005410002a7816 */ /* 0x000fe20000000003 */
[----:B------:R-:W-:Y:S01]  /*76c0*/  IMAD.MOV.U32 R0, RZ, RZ, R28 ;  /* 0x000000ffff007224 */ /* 0x000fe200078e001c */
[----:B------:R-:W-:Y:S01]  /*76d0*/  PRMT R45, R5, 0x5410, R8 ;  /* 0x00005410052d7816 */ /* 0x000fe20000000008 */
[----:B------:R-:W-:Y:S01]  /*76e0*/  IMAD.MOV.U32 R3, RZ, RZ, R29 ;  /* 0x000000ffff037224 */ /* 0x000fe200078e001d */
[----:B------:R-:W-:-:S04]  /*76f0*/  CS2R R8, SRZ ;  /* 0x0000000000087805 */ /* 0x000fc8000001ff00 */
[----:B------:R-:W-:Y:S01]  /*7700*/  PRMT R44, R0, 0x5410, R3 ;  /* 0x00005410002c7816 */ /* 0x000fe20000000003 */
[----:B------:R-:W-:Y:S06]  /*7710*/  BRA.DIV UR4, `(.L_x_14737) ;  /* 0x000001ba04f07947 */ /* 0x000fec000b800000 */
[----:B------:R0:W2:Y:S04]  /*7720*/  SHFL.IDX PT, R3, R6, 0x1, 0x1c1f ;  /* 0x003c1f0006037f89 */ /* 0x0000a800000e0000 */
[----:B-1----:R-:W1:Y:S04]  /*7730*/  SHFL.IDX PT, R4, R4, 0x1, 0x1c1f ;  /* 0x003c1f0004047f89 */ /* 0x002e6800000e0000 */
[----:B------:R-:W3:Y:S04]  /*7740*/  SHFL.IDX PT, R7, R7, 0x1, 0x1c1f ;  /* 0x003c1f0007077f89 */ /* 0x000ee800000e0000 */
[----:B0-----:R-:W4:Y:S02]  /*7750*/  SHFL.IDX PT, R30, R30, 0x1, 0x1c1f ;  /* 0x003c1f001e1e7f89 */ /* 0x001f2400000e0000 */
.L_x_15010:
[----:B------:R-:W5:Y:S01]  /*7760*/  LDL R5, [R1+0x8c] ;  /* 0x00008c0001057983 */ /* 0x000f620000100800 */
[----:B------:R-:W-:Y:S01]  /*7770*/  VIADD R37, R37, 0x40 ;  /* 0x0000004025257836 */ /* 0x000fe20000000000 */
[----:B------:R-:W-:Y:S01]  /*7780*/  BSSY B1, `(.L_x_14738) ;  /* 0x0000020000017945 */ /* 0x000fe20003800000 */
[----:B------:R-:W-:Y:S02]  /*7790*/  CS2R R10, SRZ ;  /* 0x00000000000a7805 */ /* 0x000fe4000001ff00 */
[----:B------:R-:W-:Y:S02]  /*77a0*/  CS2R R14, SRZ ;  /* 0x00000000000e7805 */ /* 0x000fe4000001ff00 */
[----:B------:R-:W-:Y:S02]  /*77b0*/  CS2R R12, SRZ ;  /* 0x00000000000c7805 */ /* 0x000fe4000001ff00 */
[----:B------:R-:W-:Y:S02]  /*77c0*/  ISETP.GE.AND P0, PT, R37, R38, PT ;  /* 0x000000262500720c */ /* 0x000fe40003f06270 */
[----:B-----5:R-:W-:-:S04]  /*77d0*/  LEA.HI R0, R5, R5, RZ, 0x1 ;  /* 0x0000000505007211 */ /* 0x020fc800078f08ff */
[----:B------:R-:W-:-:S05]  /*77e0*/  LOP3.LUT R0, R0, 0xfffffffe, RZ, 0xc0, !PT ;  /* 0xfffffffe00007812 */ /* 0x000fca00078ec0ff */
        /* <DEDUP_REMOVED lines=8> */
[----:B----4-:R-:W-:Y:S02]  /*7870*/  IMAD.MOV.U32 R10, RZ, RZ, R30 ;  /* 0x000000ffff0a7224 */ /* 0x010fe400078e001e */
[----:B---3--:R-:W-:-:S06]  /*7880*/  IMAD.MOV.U32 R11, RZ, RZ, R7 ;  /* 0x000000ffff0b7224 */ /* 0x008fcc00078e0007 */
[----:B-1----:R-:W-:-:S04]  /*7890*/  @!P2 IMAD.WIDE R32, R200, 0x2, R4 ;  /* 0x00000002c820a825 */ /* 0x002fc800078e0204 */
[C---:B------:R-:W-:Y:S01]  /*78a0*/  @!P3 SHF.L.U64.HI R40, R203.reuse, 0x1, R40 ;  /* 0x00000001cb28b819 */ /* 0x040fe20000010228 */
[----:B------:R-:W-:Y:S01]  /*78b0*/  @!P3 IMAD.SHL.U32 R5, R203, 0x2, RZ ;  /* 0x00000002cb05b824 */ /* 0x000fe200078e00ff */
[----:B------:R-:W-:Y:S02]  /*78c0*/  CS2R R8, SRZ ;  /* 0x0000000000087805 */ /* 0x000fe4000001ff00 */
[----:B------:R-:W-:Y:S01]  /*78d0*/  CS2R R12, SRZ ;  /* 0x00000000000c7805 */ /* 0x000fe2000001ff00 */
[----:B------:R0:W5:Y:S01]  /*78e0*/  @!P2 LD.E.64 R14, desc[UR40][R32.64] ;  /* 0x00000028200ea980 */ /* 0x000162000c101b00 */
[-C--:B------:R-:W-:Y:S02]  /*78f0*/  @!P3 IADD3 R4, P0, R4, R5.reuse, RZ ;  /* 0x000000050404b210 */ /* 0x080fe40007f1e0ff */
        /* <DEDUP_REMOVED lines=8> */
.L_x_14739:
[----:B------:R-:W-:Y:S05]  /*7980*/  BSYNC B1 ;  /* 0x0000000000017941 */ /* 0x000fea0003800000 */
.L_x_14738:
[----:B0---4-:R-:W4:Y:S01]  /*7990*/  LDL R30, [R1+0x64] ;  /* 0x00006400011e7983 */ /* 0x011f220000100800 */
[----:B------:R-:W0:Y:S01]  /*79a0*/  SYNCS.PHASECHK.TRANS64.TRYWAIT P0, [R19+URZ+0x32400], R34 ;  /* 0x03240022130075a7 */ /* 0x000e22000800017f */
[----:B--2---:R-:W-:Y:S01]  /*79b0*/  IMAD.SHL.U32 R3, R36, 0x40, RZ ;  /* 0x0000004024037824 */ /* 0x004fe200078e00ff */
[----:B------:R-:W-:Y:S01]  /*79c0*/  VIADDMNMX R31, R38, -R35, 0x80, PT ;  /* 0x00000080261f7446 */ /* 0x000fe20003800923 */
[----:B-----5:R-:W-:Y:S01]  /*79d0*/  IMAD.MOV.U32 R5, RZ, RZ, R8 ;  /* 0x000000ffff057224 */ /* 0x020fe200078e0008 */
[----:B------:R-:W-:Y:S01]  /*79e0*/  BSSY B1, `(.L_x_14740) ;  /* 0x0000019000017945 */ /* 0x000fe20003800000 */
[----:B---3--:R-:W-:Y:S01]  /*79f0*/  IMAD.MOV.U32 R7, RZ, RZ, R14 ;  /* 0x000000ffff077224 */ /* 0x008fe200078e000e */
[----:B------:R-:W-:Y:S01]  /*7a00*/  LOP3.LUT R3, R3, 0x1c0, RZ, 0xc0, !PT ;  /* 0x000001c003037812 */ /* 0x000fe200078ec0ff */
[----:B------:R-:W-:Y:S01]  /*7a10*/  IMAD.MOV.U32 R6, RZ, RZ, R11 ;  /* 0x000000ffff067224 */ /* 0x000fe200078e000b */
[----:B------:R-:W-:Y:S01]  /*7a20*/  PRMT R46, R5, 0x7610, R46 ;  /* 0x00007610052e7816 */ /* 0x000fe2000000002e */
[----:B------:R-:W-:Y:S01]  /*7a30*/  IMAD.MOV.U32 R5, RZ, RZ, R10 ;  /* 0x000000ffff057224 */ /* 0x000fe200078e000a */
[----:B-1----:R-:W-:-:S02]  /*7a40*/  LOP3.LUT R4, R3, 0x18, R16, 0xf8, !PT ;  /* 0x0000001803047812 */ /* 0x002fc400078ef810 */
[----:B------:R-:W-:Y:S02]  /*7a50*/  SHF.R.U32.HI R3, RZ, 0x3, R3 ;  /* 0x00000003ff037819 */ /* 0x000fe40000011603 */
[----:B------:R-:W-:Y:S02]  /*7a60*/  PRMT R48, R7, 0x7610, R48 ;  /* 0x0000761007307816 */ /* 0x000fe40000000030 */
[----:B------:R-:W-:Y:S02]  /*7a70*/  LOP3.LUT R3, R4, R3, RZ, 0x3c, !PT ;  /* 0x0000000304037212 */ /* 0x000fe400078e3cff */
[----:B------:R-:W-:Y:S02]  /*7a80*/  MOV R4, R9 ;  /* 0x0000000900047202 */ /* 0x000fe40000000f00 */
[----:B------:R-:W-:Y:S01]  /*7a90*/  PRMT R47, R5, 0x5410, R6 ;  /* 0x00005410052f7816 */ /* 0x000fe20000000006 */
[----:B------:R-:W-:Y:S01]  /*7aa0*/  IMAD.MOV.U32 R5, RZ, RZ, R13 ;  /* 0x000000ffff057224 */ /* 0x000fe200078e000d */
[----:B------:R-:W-:Y:S01]  /*7ab0*/  PRMT R46, R46, 0x5410, R4 ;  /* 0x000054102e2e7816 */ /* 0x000fe20000000004 */
[----:B------:R-:W-:Y:S01]  /*7ac0*/  IMAD.MOV.U32 R4, RZ, RZ, R12 ;  /* 0x000000ffff047224 */ /* 0x000fe200078e000c */
[----:B------:R-:W-:-:S02]  /*7ad0*/  LOP3.LUT P2, RZ, R36, 0x4, RZ, 0xc0, !PT ;  /* 0x0000000424ff7812 */ /* 0x000fc4000784c0ff */
[----:B------:R-:W-:Y:S02]  /*7ae0*/  ISETP.GE.AND P1, PT, R22, R31, PT ;  /* 0x0000001f1600720c */ /* 0x000fe40003f26270 */
[----:B------:R-:W-:Y:S01]  /*7af0*/  PRMT R49, R4, 0x7610, R49 ;  /* 0x0000761004317816 */ /* 0x000fe20000000031 */
[----:B----4-:R-:W-:Y:S02]  /*7b00*/  IMAD R30, R30, 0x200, R3 ;  /* 0x000002001e1e7824 */ /* 0x010fe400078e0203 */
[----:B------:R-:W-:Y:S02]  /*7b10*/  IMAD.MOV.U32 R3, RZ, RZ, R15 ;  /* 0x000000ffff037224 */ /* 0x000fe400078e000f */
[----:B------:R-:W-:-:S03]  /*7b20*/  IMAD R30, R30, 0x2, R19 ;  /* 0x000000021e1e7824 */ /* 0x000fc600078e0213 */
[----:B------:R-:W-:Y:S01]  /*7b30*/  PRMT R48, R48, 0x5410, R3 ;  /* 0x0000541030307816 */ /* 0x000fe20000000003 */
[C---:B------:R-:W-:Y:S02]  /*7b40*/  VIADD R4, R30.reuse, 0x18400 ;  /* 0x000184001e047836 */ /* 0x040fe40000000000 */
[----:B------:R-:W-:Y:S01]  /*7b50*/  VIADD R3, R30, 0x18440 ;  /* 0x000184401e037836 */ /* 0x000fe20000000000 */
[----:B0-----:R-:W-:Y:S06]  /*7b60*/  @!P0 BRA `(.L_x_14741) ;  /* 0x000001b800508947 */ /* 0x001fec0003800000 */
.L_x_15011:
[----:B------:R-:W-:Y:S05]  /*7b70*/  BSYNC B1 ;  /* 0x0000000000017941 */ /* 0x000fea0003800000 */
.L_x_14740:
[----:B------:R-:W-:Y:S01]  /*7b80*/  BSSY B1, `(.L_x_14742) ;  /* 0x000005f000017945 */ /* 0x000fe20003800000 */
[----:B------:R-:W-:Y:S02]  /*7b90*/  PRMT R49, R49, 0x5410, R5 ;  /* 0x0000541031317816 */ /* 0x000fe40000000005 */
[----:B------:R-:W-:Y:S01]  /*7ba0*/  @P2 IADD3 R3, R4, -0x40, RZ ;  /* 0xffffffc004032810 */ /* 0x000fe20007ffe0ff */
[----:B------:R-:W-:Y:S06]  /*7bb0*/  @P1 BRA `(.L_x_14743) ;  /* 0x00000004006c1947 */ /* 0x000fec0003800000 */
[----:B------:R-:W1:Y:S01]  /*7bc0*/  LDC R4, c[0x0][0x3f4] ;  /* 0x0000fd00ff047b82 */ /* 0x000e620000000800 */
[----:B------:R-:W-:Y:S01]  /*7bd0*/  BSSY B2, `(.L_x_14744) ;  /* 0x000002e000027945 */ /* 0x000fe20003800000 */
[-C--:B-1----:R-:W-:Y:S02]  /*7be0*/  ISETP.GE.AND P0, PT, R200, R4.reuse, PT ;  /* 0x00000004c800720c */ /* 0x082fe40003f06270 */
[----:B------:R-:W-:-:S11]  /*7bf0*/  ISETP.GE.AND P1, PT, R203, R4, PT ;  /* 0x00000004cb00720c */ /* 0x000fd60003f26270 */
[----:B------:R-:W-:Y:S05]  /*7c00*/  @P0 BRA `(.L_x_14745) ;  /* 0x0000000000a80947 */ /* 0x000fea0003800000 */
[----:B------:R-:W1:Y:S01]  /*7c10*/  LDS.128 R4, [R30+0x18400] ;  /* 0x018400001e047984 */ /* 0x000e620000000c00 */
[----:B------:R-:W-:Y:S01]  /*7c20*/  SHF.R.U32.HI R33, RZ, 0x10, R29 ;  /* 0x00000010ff217819 */ /* 0x000fe2000001161d */
[----:B0-----:R-:W-:Y:S01]  /*7c30*/  HADD2.F32 R34, -RZ, R43.H0_H0 ;  /* 0x2000002bff227230 */ /* 0x001fe20000004100 */
        /* <DEDUP_REMOVED lines=39> */
.L_x_14745:
[----:B------:R-:W-:Y:S05]  /*7eb0*/  BSYNC B2 ;  /* 0x0000000000027941 */ /* 0x000fea0003800000 */
.L_x_14744:
        /* <DEDUP_REMOVED lines=14> */
[C---:B0-----:R-:W-:Y:S01]  /*7fa0*/  FMUL.FTZ R34, R25.reuse, R27 ;  /* 0x0000001b19227220 */ /* 0x041fe20000410000 */
        /* <DEDUP_REMOVED lines=28> */
.L_x_14743:
[----:B------:R-:W-:Y:S05]  /*8170*/  BSYNC B1 ;  /* 0x0000000000017941 */ /* 0x000fea0003800000 */
.L_x_14742:
        /* <DEDUP_REMOVED lines=50> */
.L_x_14748:
[----:B------:R-:W-:Y:S05]  /*84a0*/  BSYNC B1 ;  /* 0x0000000000017941 */ /* 0x000fea0003800000 */
.L_x_14747:
[----:B------:R-:W-:Y:S05]  /*84b0*/  @P1 BRA `(.L_x_14746) ;  /* 0x0000001400b41947 */ /* 0x000fea0003800000 */
[----:B-1----:R-:W1:Y:S01]  /*84c0*/  LDS.128 R4, [R3+0x2000] ;  /* 0x0020000003047984 */ /* 0x002e620000000c00 */
[--C-:B------:R-:W-:Y:S01]  /*84d0*/  SHF.R.U64 R27, R12, 0x10, R13.reuse ;  /* 0x000000100c1b7819 */ /* 0x100fe2000000120d */
[----:B------:R-:W-:Y:S01]  /*84e0*/  HADD2.F32 R14, -RZ, R47.H0_H0 ;  /* 0x2000002fff0e7230 */ /* 0x000fe20000004100 */
[----:B------:R-:W-:Y:S01]  /*84f0*/  SHF.R.U32.HI R13, RZ, 0x10, R13 ;  /* 0x00000010ff0d7819 */ /* 0x000fe2000001160d */
[----:B------:R-:W-:Y:S01]  /*8500*/  HADD2.F32 R12, -RZ, R49.H0_H0 ;  /* 0x20000031ff0c7230 */ /* 0x000fe20000004100 */
[--C-:B------:R-:W-:Y:S02]  /*8510*/  SHF.R.U32.HI R15, RZ, 0x10, R11.reuse ;  /* 0x00000010ff0f7819 */ /* 0x100fe4000001160b */
[----:B------:R-:W-:Y:S01]  /*8520*/  SHF.R.U64 R25, R10, 0x10, R11 ;  /* 0x000000100a197819 */ /* 0x000fe2000000120b */
[----:B------:R-:W-:Y:S02]  /*8530*/  HADD2.F32 R13, -RZ, R13.H0_H0 ;  /* 0x2000000dff0d7230 */ /* 0x000fe40000004100 */
[----:B------:R-:W-:-:S02]  /*8540*/  HADD2.F32 R15, -RZ, R15.H0_H0 ;  /* 0x2000000fff0f7230 */ /* 0x000fc40000004100 */
[--C-:B-1----:R-:W-:Y:S02]  /*8550*/  HADD2.F32 R10, -RZ, R7.reuse.H0_H0 ;  /* 0x20000007ff0a7230 */ /* 0x102fe40000004100 */
[----:B------:R-:W-:Y:S02]  /*8560*/  HADD2.F32 R11, -RZ, R7.H1_H1 ;  /* 0x30000007ff0b7230 */ /* 0x000fe40000004100 */
[--C-:B------:R-:W-:Y:S02]  /*8570*/  HADD2.F32 R7, -RZ, R4.reuse.H0_H0 ;  /* 0x20000004ff077230 */ /* 0x100fe40000004100 */
[----:B------:R-:W-:Y:S02]  /*8580*/  HADD2.F32 R4, -RZ, R4.H1_H1 ;  /* 0x30000004ff047230 */ /* 0x000fe40000004100 */
[C---:B------:R-:W-:Y:S01]  /*8590*/  FMUL.FTZ R24, R11.reuse, R13 ;  /* 0x0000000d0b187220 */ /* 0x040fe20000410000 */
[----:B------:R-:W-:Y:S01]  /*85a0*/  FMUL.FTZ R21, R11, R15 ;  /* 0x0000000f0b157220 */ /* 0x000fe20000410000 */
[----:B------:R-:W-:-:S02]  /*85b0*/  HADD2.F32 R8, -RZ, R6.H0_H0 ;  /* 0x20000006ff087230 */ /* 0x000fc40000004100 */
[----:B------:R-:W-:Y:S01]  /*85c0*/  FMUL.FTZ R20, R4, R14 ;  /* 0x0000000e04147220 */ /* 0x000fe20000410000 */
[----:B------:R-:W-:Y:S01]  /*85d0*/  FFMA.FTZ R26, R10, R15, R24 ;  /* 0x0000000f0a1a7223 */ /* 0x000fe20000010018 */
[----:B------:R-:W-:Y:S02]  /*85e0*/  HADD2.F32 R9, -RZ, R6.H1_H1 ;  /* 0x30000006ff097230 */ /* 0x000fe40000004100 */
[-C--:B------:R-:W-:Y:S01]  /*85f0*/  FMUL.FTZ R24, R4, R12.reuse ;  /* 0x0000000c04187220 */ /* 0x080fe20000410000 */
[C---:B------:R-:W-:Y:S01]  /*8600*/  FFMA.FTZ R20, R7.reuse, R12, -R20 ;  /* 0x0000000c07147223 */ /* 0x040fe20000010814 */
[----:B------:R-:W-:Y:S02]  /*8610*/  HADD2.F32 R6, -RZ, R5.H0_H0 ;  /* 0x20000005ff067230 */ /* 0x000fe40000004100 */
[----:B------:R-:W-:Y:S01]  /*8620*/  FFMA.FTZ R21, R10, R13, -R21 ;  /* 0x0000000d0a157223 */ /* 0x000fe20000010815 */
        /* <DEDUP_REMOVED lines=8> */
[C---:B------:R-:W-:Y:S01]  /*86b0*/  FFMA.FTZ R15, R8.reuse, R10, -R15 ;  /* 0x0000000a080f7223 */ /* 0x040fe2000001080f */
[C---:B------:R-:W-:Y:S01]  /*86c0*/  FMUL.FTZ R7, R5.reuse, R11 ;  /* 0x0000000b05077220 */ /* 0x040fe20000410000 */
[----:B------:R-:W-:Y:S01]  /*86d0*/  FMUL.FTZ R14, R5, R4 ;  /* 0x00000004050e7220 */ /* 0x000fe20000410000 */
[----:B------:R-:W-:-:S02]  /*86e0*/  FFMA.FTZ R8, R8, R12, R9 ;  /* 0x0000000c08087223 */ /* 0x000fc40000010009 */
[----:B------:R-:W-:Y:S01]  /*86f0*/  FFMA.FTZ R5, R6, R4, -R7 ;  /* 0x0000000406057223 */ /* 0x000fe20000010807 */
[----:B------:R-:W-:Y:S01]  /*8700*/  F2FP.F16.F32.PACK_AB R7, R26, R21 ;  /* 0x000000151a07723e */ /* 0x000fe200000000ff */
[----:B------:R-:W-:Y:S01]  /*8710*/  FFMA.FTZ R14, R6, R11, R14 ;  /* 0x0000000b060e7223 */ /* 0x000fe2000001000e */
[----:B------:R-:W-:Y:S02]  /*8720*/  F2FP.F16.F32.PACK_AB R4, R13, R20 ;  /* 0x000000140d04723e */ /* 0x000fe400000000ff */
[----:B------:R-:W-:Y:S02]  /*8730*/  F2FP.F16.F32.PACK_AB R6, R8, R15 ;  /* 0x0000000f0806723e */ /* 0x000fe400000000ff */
[----:B------:R-:W-:-:S05]  /*8740*/  F2FP.F16.F32.PACK_AB R5, R14, R5 ;  /* 0x000000050e05723e */ /* 0x000fca00000000ff */
[----:B------:R3:W-:Y:S01]  /*8750*/  STS.128 [R3+0x2000], R4 ;  /* 0x0020000403007388 */ /* 0x0007e20000000c00 */
[----:B------:R-:W-:Y:S05]  /*8760*/  BRA `(.L_x_14746) ;  /* 0x0000001400087947 */ /* 0x000fea0003800000 */
.L_x_14733:
        /* <DEDUP_REMOVED lines=30> */
[----:B------:R-:W2:Y:S01]  /*8950*/  LDL R0, [R1+0x24] ;  /* 0x0000240001007983 */ /* 0x000ea20000100800 */
[----:B------:R-:W1:Y:S03]  /*8960*/  LDC R39, c[0x0][0x3f4] ;  /* 0x0000fd00ff277b82 */ /* 0x000e660000000800 */
[----:B------:R-:W3:Y:S04]  /*8970*/  SHFL.IDX PT, R3, R24, RZ, 0x1c1f ;  /* 0x001c1fff18037589 */ /* 0x000ee800000e0000 */
[----:B------:R-:W-:Y:S04]  /*8980*/  SHFL.IDX PT, R14, R27, RZ, 0x1c1f ;  /* 0x001c1fff1b0e7589 */ /* 0x000fe800000e0000 */
[----:B------:R-:W-:Y:S01]  /*8990*/  SHFL.IDX PT, R4, R25, RZ, 0x1c1f ;  /* 0x001c1fff19047589 */ /* 0x000fe200000e0000 */
[----:B-1----:R-:W-:Y:S01]  /*89a0*/  ISETP.GE.AND P0, PT, R16, R39, PT ;  /* 0x000000271000720c */ /* 0x002fe20003f06270 */
[----:B--2---:R-:W-:-:S02]  /*89b0*/  IMAD R34, R0, R34, RZ ;  /* 0x0000002200227224 */ /* 0x004fc400078e02ff */
[----:B------:R-:W1:Y:S03]  /*89c0*/  SHFL.IDX PT, R0, R26, RZ, 0x1c1f ;  /* 0x001c1fff1a007589 */ /* 0x000e6600000e0000 */
[----:B------:R-:W-:-:S13]  /*89d0*/  ISETP.GE.OR P1, PT, R37, R34, P0 ;  /* 0x000000222500720c */ /* 0x000fda0000726670 */
[C---:B------:R-:W-:Y:S01]  /*89e0*/  @!P1 IMAD.SHL.U32 R5, R16.reuse, 0x2, RZ ;  /* 0x0000000210059824 */ /* 0x040fe200078e00ff */
[----:B------:R-:W-:-:S04]  /*89f0*/  @!P1 SHF.L.U64.HI R21, R16, 0x1, R41 ;  /* 0x0000000110159819 */ /* 0x000fc80000010229 */
[----:B---3--:R-:W-:-:S05]  /*8a00*/  @!P1 IADD3 R6, P2, R3, R5, RZ ;  /* 0x0000000503069210 */ /* 0x008fca0007f5e0ff */
[----:B-1----:R-:W-:-:S05]  /*8a10*/  @!P1 IMAD.X R7, R0, 0x1, R21, P2 ;  /* 0x0000000100079824 */ /* 0x002fca00010e0615 */
[----:B------:R-:W2:Y:S01]  /*8a20*/  @!P1 LD.E.128 R8, desc[UR40][R6.64] ;  /* 0x0000002806089980 */ /* 0x000ea2000c101d00 */
[----:B------:R-:W-:-:S05]  /*8a30*/  @!P1 IADD3 R14, P2, R14, R5, RZ ;  /* 0x000000050e0e9210 */ /* 0x000fca0007f5e0ff */
[----:B------:R-:W-:Y:S01]  /*8a40*/  @!P1 IMAD.X R5, R4, 0x1, R21, P2 ;  /* 0x0000000104059824 */ /* 0x000fe200010e0615 */
[----:B------:R-:W-:-:S06]  /*8a50*/  @!P1 MOV R4, R14 ;  /* 0x0000000e00049202 */ /* 0x000fcc0000000f00 */
[----:B------:R-:W3:Y:S01]  /*8a60*/  @!P1 LD.E.128 R4, desc[UR40][R4.64] ;  /* 0x0000002804049980 */ /* 0x000ee2000c101d00 */
[----:B------:R-:W-:Y:S02]  /*8a70*/  CS2R R20, SRZ ;  /* 0x0000000000147805 */ /* 0x000fe4000001ff00 */
[----:B------:R-:W-:Y:S02]  /*8a80*/  CS2R R28, SRZ ;  /* 0x00000000001c7805 */ /* 0x000fe4000001ff00 */
[----:B------:R-:W-:Y:S01]  /*8a90*/  CS2R R32, SRZ ;  /* 0x0000000000207805 */ /* 0x000fe2000001ff00 */
[----:B------:R-:W1:Y:S01]  /*8aa0*/  SHFL.IDX PT, R24, R24, 0x1, 0x1c1f ;  /* 0x003c1f0018187f89 */ /* 0x000e6200000e0000 */
[----:B------:R-:W-:-:S03]  /*8ab0*/  CS2R R30, SRZ ;  /* 0x00000000001e7805 */ /* 0x000fc6000001ff00 */
[----:B------:R4:W0:Y:S04]  /*8ac0*/  SHFL.IDX PT, R14, R27, 0x1, 0x1c1f ;  /* 0x003c1f001b0e7f89 */ /* 0x00082800000e0000 */
[----:B------:R-:W0:Y:S01]  /*8ad0*/  SHFL.IDX PT, R25, R25, 0x1, 0x1c1f ;  /* 0x003c1f0019197f89 */ /* 0x000e2200000e0000 */
[----:B--2---:R-:W-:Y:S02]  /*8ae0*/  @!P1 IMAD.MOV.U32 R21, RZ, RZ, R9 ;  /* 0x000000ffff159224 */ /* 0x004fe400078e0009 */
[----:B------:R-:W-:Y:S02]  /*8af0*/  @!P1 IMAD.MOV.U32 R20, RZ, RZ, R8 ;  /* 0x000000ffff149224 */ /* 0x000fe400078e0008 */
[----:B------:R-:W-:Y:S02]  /*8b00*/  IMAD.MOV.U32 R3, RZ, RZ, R21 ;  /* 0x000000ffff037224 */ /* 0x000fe400078e0015 */
[----:B------:R-:W-:-:S02]  /*8b10*/  IMAD.MOV.U32 R0, RZ, RZ, R20 ;  /* 0x000000ffff007224 */ /* 0x000fc400078e0014 */
[----:B------:R-:W-:Y:S01]  /*8b20*/  @!P1 IMAD.MOV.U32 R28, RZ, RZ, R10 ;  /* 0x000000ffff1c9224 */ /* 0x000fe200078e000a */
[----:B------:R-:W-:Y:S01]  /*8b30*/  PRMT R42, R42, 0x5410, R3 ;  /* 0x000054102a2a7816 */ /* 0x000fe20000000003 */
[----:B------:R-:W-:Y:S01]  /*8b40*/  @!P1 IMAD.MOV.U32 R29, RZ, RZ, R11 ;  /* 0x000000ffff1d9224 */ /* 0x000fe200078e000b */
[----:B------:R4:W2:Y:S01]  /*8b50*/  SHFL.IDX PT, R3, R26, 0x1, 0x1c1f ;  /* 0x003c1f001a037f89 */ /* 0x0008a200000e0000 */
[----:B------:R-:W-:Y:S01]  /*8b60*/  PRMT R53, R53, 0x5410, R0 ;  /* 0x0000541035357816 */ /* 0x000fe20000000000 */
[----:B------:R-:W-:Y:S01]  /*8b70*/  IMAD.MOV.U32 R0, RZ, RZ, R28 ;  /* 0x000000ffff007224 */ /* 0x000fe200078e001c */
[----:B---3--:R-:W-:Y:S01]  /*8b80*/  @!P1 MOV R32, R6 ;  /* 0x0000000600209202 */ /* 0x008fe20000000f00 */
[----:B------:R-:W-:Y:S02]  /*8b90*/  IMAD.MOV.U32 R8, RZ, RZ, R29 ;  /* 0x000000ffff087224 */ /* 0x000fe400078e001d */
[----:B------:R-:W-:Y:S02]  /*8ba0*/  @!P1 IMAD.MOV.U32 R31, RZ, RZ, R5 ;  /* 0x000000ffff1f9224 */ /* 0x000fe400078e0005 */
[----:B------:R-:W-:Y:S01]  /*8bb0*/  @!P1 IMAD.MOV.U32 R30, RZ, RZ, R4 ;  /* 0x000000ffff1e9224 */ /* 0x000fe200078e0004 */
[----:B------:R-:W-:Y:S01]  /*8bc0*/  PRMT R35, R0, 0x5410, R8 ;  /* 0x0000541000237816 */ /* 0x000fe20000000008 */
[----:B------:R-:W-:-:S02]  /*8bd0*/  @!P1 IMAD.MOV.U32 R33, RZ, RZ, R7 ;  /* 0x000000ffff219224 */ /* 0x000fc400078e0007 */
[----:B------:R-:W-:Y:S02]  /*8be0*/  IMAD.MOV.U32 R4, RZ, RZ, R31 ;  /* 0x000000ffff047224 */ /* 0x000fe400078e001f */
[----:B------:R-:W-:Y:S02]  /*8bf0*/  IMAD.MOV.U32 R5, RZ, RZ, R32 ;  /* 0x000000ffff057224 */ /* 0x000fe400078e0020 */
[----:B------:R-:W-:Y:S01]  /*8c00*/  IMAD.MOV.U32 R0, RZ, RZ, R30 ;  /* 0x000000ffff007224 */ /* 0x000fe200078e001e */
[----:B------:R-:W-:Y:S01]  /*8c10*/  PRMT R42, R4, 0x7610, R42 ;  /* 0x00007610042a7816 */ /* 0x000fe2000000002a */
[----:B------:R-:W-:Y:S01]  /*8c20*/  IMAD.MOV.U32 R6, RZ, RZ, R33 ;  /* 0x000000ffff067224 */ /* 0x000fe200078e0021 */
[----:B------:R-:W-:Y:S02]  /*8c30*/  PRMT R53, R5, 0x7610, R53 ;  /* 0x0000761005357816 */ /* 0x000fe40000000035 */
[----:B------:R-:W-:Y:S02]  /*8c40*/  CS2R R4, SRZ ;  /* 0x0000000000047805 */ /* 0x000fe4000001ff00 */
[----:B01--4-:R-:W-:-:S07]  /*8c50*/  PRMT R48, R0, 0x5410, R6 ;  /* 0x0000541000307816 */ /* 0x013fce0000000006 */
.L_x_15021:
[----:B------:R-:W3:Y:S01]  /*8c60*/  LDL R6, [R1+0x8c] ;  /* 0x00008c0001067983 */ /* 0x000ee20000100800 */
[----:B------:R-:W-:Y:S01]  /*8c70*/  VIADD R37, R37, 0x40 ;  /* 0x0000004025257836 */ /* 0x000fe20000000000 */
[----:B------:R-:W-:Y:S01]  /*8c80*/  BSSY B1, `(.L_x_14750) ;  /* 0x0000016000017945 */ /* 0x000fe20003800000 */
[----:B------:R-:W-:Y:S02]  /*8c90*/  CS2R R8, SRZ ;  /* 0x0000000000087805 */ /* 0x000fe4000001ff00 */
[----:B------:R-:W-:Y:S02]  /*8ca0*/  CS2R R10, SRZ ;  /* 0x00000000000a7805 */ /* 0x000fe4000001ff00 */
[----:B------:R-:W-:Y:S02]  /*8cb0*/  ISETP.GE.AND P1, PT, R37, R34, PT ;  /* 0x000000222500720c */ /* 0x000fe40003f26270 */
[----:B---3--:R-:W-:-:S04]  /*8cc0*/  LEA.HI R0, R6, R6, RZ, 0x1 ;  /* 0x0000000606007211 */ /* 0x008fc800078f08ff */
        /* <DEDUP_REMOVED lines=13> */
[--C-:B--2---:R-:W-:Y:S02]  /*8da0*/  IMAD.X R9, R3, 0x1, R6.reuse, P1 ;  /* 0x0000000103097824 */ /* 0x104fe400008e0606 */
[----:B------:R-:W-:-:S04]  /*8db0*/  IMAD.X R5, R25, 0x1, R6, P2 ;  /* 0x0000000119057824 */ /* 0x000fc800010e0606 */
[----:B------:R-:W5:Y:S04]  /*8dc0*/  LD.E.128 R8, desc[UR40][R8.64] ;  /* 0x0000002808087980 */ /* 0x000f68000c101d00 */
[----:B------:R-:W5:Y:S02]  /*8dd0*/  LD.E.128 R4, desc[UR40][R4.64] ;  /* 0x0000002804047980 */ /* 0x000f64000c101d00 */
.L_x_14751:
[----:B------:R-:W-:Y:S05]  /*8de0*/  BSYNC B1 ;  /* 0x0000000000017941 */ /* 0x000fea0003800000 */
.L_x_14750:
[----:B--2---:R-:W2:Y:S01]  /*8df0*/  LDL R3, [R1+0x50] ;  /* 0x0000500001037983 */ /* 0x004ea20000100800 */
[----:B------:R-:W0:Y:S01]  /*8e00*/  SYNCS.PHASECHK.TRANS64.TRYWAIT P1, [R19+URZ+0x32400], R12 ;  /* 0x0324000c130075a7 */ /* 0x000e22000802017f */
[----:B-----5:R-:W-:Y:S01]  /*8e10*/  IMAD.MOV.U32 R13, RZ, RZ, R4 ;  /* 0x000000ffff0d7224 */ /* 0x020fe200078e0004 */
[----:B------:R-:W-:Y:S01]  /*8e20*/  IADD3 R15, R22, 0x40, RZ ;  /* 0x00000040160f7810 */ /* 0x000fe20007ffe0ff */
[----:B------:R-:W-:Y:S01]  /*8e30*/  IMAD.MOV.U32 R14, RZ, RZ, R5 ;  /* 0x000000ffff0e7224 */ /* 0x000fe200078e0005 */
[----:B------:R-:W-:Y:S01]  /*8e40*/  BSSY B1, `(.L_x_14752) ;  /* 0x000000d000017945 */ /* 0x000fe20003800000 */
[----:B------:R-:W-:-:S03]  /*8e50*/  IMAD.IADD R37, R16, 0x1, R39 ;  /* 0x0000000110257824 */ /* 0x000fc600078e0227 */
[----:B------:R-:W-:Y:S01]  /*8e60*/  PRMT R54, R13, 0x5410, R14 ;  /* 0x000054100d367816 */ /* 0x000fe2000000000e */
[----:B------:R-:W-:Y:S02]  /*8e70*/  IMAD.MOV.U32 R13, RZ, RZ, R7 ;  /* 0x000000ffff0d7224 */ /* 0x000fe400078e0007 */
[----:B------:R-:W-:Y:S01]  /*8e80*/  IMAD.MOV.U32 R14, RZ, RZ, R8 ;  /* 0x000000ffff0e7224 */ /* 0x000fe200078e0008 */
[----:B--2---:R-:W-:-:S04]  /*8e90*/  VIADDMNMX R3, R34, -R3, 0x80, PT ;  /* 0x0000008022037446 */ /* 0x004fc80003800903 */
[-C--:B------:R-:W-:Y:S02]  /*8ea0*/  ISETP.GE.OR P2, PT, R22, R3.reuse, P0 ;  /* 0x000000031600720c */ /* 0x080fe40000746670 */
[----:B------:R-:W-:Y:S01]  /*8eb0*/  ISETP.GE.OR P0, PT, R15, R3, P0 ;  /* 0x000000030f00720c */ /* 0x000fe20000706670 */
[----:B------:R-:W-:Y:S02]  /*8ec0*/  IMAD.MOV.U32 R3, RZ, RZ, R6 ;  /* 0x000000ffff037224 */ /* 0x000fe400078e0006 */
[----:B------:R-:W-:-:S03]  /*8ed0*/  IMAD.MOV.U32 R15, RZ, RZ, R9 ;  /* 0x000000ffff0f7224 */ /* 0x000fc600078e0009 */
[----:B------:R-:W-:Y:S02]  /*8ee0*/  PRMT R55, R3, 0x5410, R13 ;  /* 0x0000541003377816 */ /* 0x000fe4000000000d */
[----:B------:R-:W-:Y:S01]  /*8ef0*/  PRMT R56, R14, 0x5410, R15 ;  /* 0x000054100e387816 */ /* 0x000fe2000000000f */
[----:B0-----:R-:W-:Y:S06]  /*8f00*/  @!P1 BRA `(.L_x_14753) ;  /* 0x000001a800e49947 */ /* 0x001fec0003800000 */
.L_x_15022:
[----:B------:R-:W-:Y:S05]  /*8f10*/  BSYNC B1 ;  /* 0x0000000000017941 */ /* 0x000fea0003800000 */
.L_x_14752:
[----:B------:R-:W-:Y:S01]  /*8f20*/  BSSY B1, `(.L_x_14754) ;  /* 0x0000064000017945 */ /* 0x000fe20003800000 */
[----:B------:R-:W-:Y:S01]  /*8f30*/  IMAD.MOV.U32 R3, RZ, RZ, R10 ;  /* 0x000000ffff037224 */ /* 0x000fe200078e000a */
[----:B------:R-:W-:Y:S01]  /*8f40*/  LOP3.LUT R37, R37, 0x38, RZ, 0xc0, !PT ;  /* 0x0000003825257812 */ /* 0x000fe200078ec0ff */
[----:B------:R-:W-:Y:S01]  /*8f50*/  IMAD.MOV.U32 R34, RZ, RZ, R11 ;  /* 0x000000ffff227224 */ /* 0x000fe200078e000b */
[----:B------:R-:W-:Y:S06]  /*8f60*/  @P2 BRA `(.L_x_14755) ;  /* 0x00000004007c2947 */ /* 0x000fec0003800000 */
[----:B------:R-:W2:Y:S01]  /*8f70*/  LDL R25, [R1+0x64] ;  /* 0x0000640001197983 */ /* 0x000ea20000100800 */
[----:B------:R-:W-:Y:S01]  /*8f80*/  IMAD.SHL.U32 R36, R36, 0x40, RZ ;  /* 0x0000004024247824 */ /* 0x000fe200078e00ff */
[--C-:B------:R-:W-:Y:S01]  /*8f90*/  SHF.R.U64 R50, R30, 0x10, R31.reuse ;  /* 0x000000101e327819 */ /* 0x100fe2000000121f */
[--C-:B------:R-:W-:Y:S01]  /*8fa0*/  HADD2.F32 R41, -RZ, R42.reuse.H0_H0 ;  /* 0x2000002aff297230 */ /* 0x100fe20000004100 */
[----:B------:R-:W-:Y:S01]  /*8fb0*/  SHF.R.U32.HI R38, RZ, 0x10, R31 ;  /* 0x00000010ff267819 */ /* 0x000fe2000001161f */
[----:B------:R-:W-:Y:S01]  /*8fc0*/  HADD2.F32 R39, -RZ, R42.H1_H1 ;  /* 0x3000002aff277230 */ /* 0x000fe20000004100 */
[----:B------:R-:W-:Y:S02]  /*8fd0*/  LOP3.LUT R24, R36, 0x1c0, RZ, 0xc0, !PT ;  /* 0x000001c024187812 */ /* 0x000fe400078ec0ff */
[----:B------:R-:W-:Y:S01]  /*8fe0*/  SHF.R.U64 R52, R20, 0x10, R21 ;  /* 0x0000001014347819 */ /* 0x000fe20000001215 */
[----:B------:R-:W-:Y:S01]  /*8ff0*/  HADD2.F32 R38, -RZ, R38.H0_H0 ;  /* 0x20000026ff267230 */ /* 0x000fe20000004100 */
[----:B------:R-:W-:-:S02]  /*9000*/  SHF.R.U32.HI R13, RZ, 0x3, R24 ;  /* 0x00000003ff0d7819 */ /* 0x000fc40000011618 */
[----:B0-----:R-:W-:Y:S02]  /*9010*/  LOP3.LUT R12, R24, 0x38, R16, 0xf8, !PT ;  /* 0x00000038180c7812 */ /* 0x001fe400078ef810 */
[----:B------:R-:W-:Y:S02]  /*9020*/  LOP3.LUT R24, R13, R37, R24, 0x1e, !PT ;  /* 0x000000250d187212 */ /* 0x000fe400078e1e18 */
[----:B------:R-:W-:Y:S02]  /*9030*/  LOP3.LUT R12, R12, R13, RZ, 0x3c, !PT ;  /* 0x0000000d0c0c7212 */ /* 0x000fe400078e3cff */
[----:B------:R-:W-:Y:S02]  /*9040*/  SHF.R.U32.HI R40, RZ, 0x10, R21 ;  /* 0x00000010ff287819 */ /* 0x000fe40000011615 */
[--C-:B------:R-:W-:Y:S02]  /*9050*/  SHF.R.U64 R49, R32, 0x10, R33.reuse ;  /* 0x0000001020317819 */ /* 0x100fe40000001221 */
[----:B------:R-:W-:-:S02]  /*9060*/  SHF.R.U32.HI R44, RZ, 0x10, R33 ;  /* 0x00000010ff2c7819 */ /* 0x000fc40000011621 */
[--C-:B------:R-:W-:Y:S02]  /*9070*/  SHF.R.U64 R51, R28, 0x10, R29.reuse ;  /* 0x000000101c337819 */ /* 0x100fe4000000121d */
[----:B------:R-:W-:Y:S01]  /*9080*/  SHF.R.U32.HI R46, RZ, 0x10, R29 ;  /* 0x00000010ff2e7819 */ /* 0x000fe2000001161d */
[C---:B--2---:R-:W-:Y:S01]  /*9090*/  IMAD R24, R25.reuse, 0x200, R24 ;  /* 0x0000020019187824 */ /* 0x044fe200078e0218 */
[----:B------:R-:W-:-:S03]  /*90a0*/  LEA R12, R25, R12, 0x9 ;  /* 0x0000000c190c7211 */ /* 0x000fc600078e48ff */
        /* <DEDUP_REMOVED lines=75> */
.L_x_14755:
[----:B------:R-:W-:Y:S05]  /*9560*/  BSYNC B1 ;  /* 0x0000000000017941 */ /* 0x000fea0003800000 */
.L_x_14754:
[----:B------:R-:W-:Y:S01]  /*9570*/  PRMT R41, R3, 0x5410, R34 ;  /* 0x0000541003297816 */ /* 0x000fe20000000022 */
[----:B------:R-:W-:Y:S06]  /*9580*/  @P0 BRA `(.L_x_14746) ;  /* 0x0000000400800947 */ /* 0x000fec0003800000 */
[----:B------:R-:W2:Y:S01]  /*9590*/  LDL R20, [R1+0x68] ;  /* 0x0000680001147983 */ /* 0x000ea20000100800 */
[C---:B01----:R-:W-:Y:S02]  /*95a0*/  VIADD R12, R22.reuse, 0x40 ;  /* 0x00000040160c7836 */ /* 0x043fe40000000000 */
[----:B------:R-:W-:Y:S01]  /*95b0*/  VIADD R13, R22, 0x40 ;  /* 0x00000040160d7836 */ /* 0x000fe20000000000 */
[----:B------:R-:W3:Y:S01]  /*95c0*/  LDL R42, [R1+0x194] ;  /* 0x00019400012a7983 */ /* 0x000ee20000100800 */
[----:B------:R-:W-:Y:S02]  /*95d0*/  IMAD.SHL.U32 R12, R12, 0x40, RZ ;  /* 0x000000400c0c7824 */ /* 0x000fe400078e00ff */
[----:B------:R-:W-:-:S03]  /*95e0*/  IMAD.SHL.U32 R13, R13, 0x40, RZ ;  /* 0x000000400d0d7824 */ /* 0x000fc600078e00ff */
[----:B------:R-:W-:Y:S02]  /*95f0*/  LOP3.LUT R12, R12, 0x1c0, RZ, 0xc0, !PT ;  /* 0x000001c00c0c7812 */ /* 0x000fe400078ec0ff */
[----:B------:R-:W-:Y:S02]  /*9600*/  LOP3.LUT R13, R13, 0x1c0, RZ, 0xc0, !PT ;  /* 0x000001c00d0d7812 */ /* 0x000fe400078ec0ff */
[----:B------:R-:W-:-:S04]  /*9610*/  SHF.R.U32.HI R12, RZ, 0x3, R12 ;  /* 0x00000003ff0c7819 */ /* 0x000fc8000001160c */
[----:B------:R-:W-:Y:S01]  /*9620*/  LOP3.LUT R37, R12, R37, R13, 0x1e, !PT ;  /* 0x000000250c257212 */ /* 0x000fe200078e1e0d */
[----:B------:R-:W-:Y:S01]  /*9630*/  HADD2.F32 R21, -RZ, R54.H1_H1 ;  /* 0x30000036ff157230 */ /* 0x000fe20000004100 */
[----:B------:R-:W-:Y:S02]  /*9640*/  SHF.R.U64 R40, R8, 0x10, R9 ;  /* 0x0000001008287819 */ /* 0x000fe40000001209 */
[----:B------:R-:W-:Y:S02]  /*9650*/  SHF.R.U32.HI R30, RZ, 0x10, R5 ;  /* 0x00000010ff1e7819 */ /* 0x000fe40000011605 */
[--C-:B------:R-:W-:Y:S02]  /*9660*/  SHF.R.U64 R39, R10, 0x10, R11.reuse ;  /* 0x000000100a277819 */ /* 0x100fe4000000120b */
[----:B------:R-:W-:Y:S01]  /*9670*/  SHF.R.U32.HI R38, RZ, 0x10, R11 ;  /* 0x00000010ff267819 */ /* 0x000fe2000001160b */
[----:B------:R-:W-:Y:S01]  /*9680*/  HADD2.F32 R11, -RZ, R56.H1_H1 ;  /* 0x30000038ff0b7230 */ /* 0x000fe20000004100 */
[----:B------:R-:W-:Y:S01]  /*9690*/  SHF.R.U32.HI R28, RZ, 0x10, R9 ;  /* 0x00000010ff1c7819 */ /* 0x000fe20000011609 */
[----:B------:R-:W-:Y:S01]  /*96a0*/  HADD2.F32 R30, -RZ, R30.H0_H0 ;  /* 0x2000001eff1e7230 */ /* 0x000fe20000004100 */
[----:B------:R-:W-:-:S02]  /*96b0*/  SHF.R.U64 R35, R6, 0x10, R7 ;  /* 0x0000001006237819 */ /* 0x000fc40000001207 */
[----:B------:R-:W-:Y:S01]  /*96c0*/  SHF.R.U32.HI R33, RZ, 0x10, R7 ;  /* 0x00000010ff217819 */ /* 0x000fe20000011607 */
[----:B--2---:R-:W-:-:S04]  /*96d0*/  IMAD.IADD R20, R20, 0x1, R37 ;  /* 0x0000000114147824 */ /* 0x004fc800078e0225 */
[----:B------:R-:W-:Y:S01]  /*96e0*/  IMAD R20, R20, 0x2, R19 ;  /* 0x0000000214147824 */ /* 0x000fe200078e0213 */
[----:B---3--:R-:W0:Y:S04]  /*96f0*/  LDS.128 R12, [R42+0x18400] ;  /* 0x018400002a0c7984 */ /* 0x008e280000000c00 */
[----:B------:R-:W1:Y:S01]  /*9700*/  LDS.128 R24, [R20+0x18400] ;  /* 0x0184000014187984 */ /* 0x000e620000000c00 */
[----:B------:R-:W-:Y:S01]  /*9710*/  SHF.R.U64 R37, R4, 0x10, R5 ;  /* 0x0000001004257819 */ /* 0x000fe20000001205 */
[----:B0-----:R-:W-:Y:S02]  /*9720*/  HADD2.F32 R4, -RZ, R13.H0_H0 ;  /* 0x2000000dff047230 */ /* 0x001fe40000004100 */
[--C-:B-1----:R-:W-:Y:S02]  /*9730*/  HADD2.F32 R8, -RZ, R25.reuse.H0_H0 ;  /* 0x20000019ff087230 */ /* 0x102fe40000004100 */
[----:B------:R-:W-:-:S03]  /*9740*/  HADD2.F32 R25, -RZ, R25.H1_H1 ;  /* 0x30000019ff197230 */ /* 0x000fc60000004100 */
[C---:B------:R-:W-:Y:S01]  /*9750*/  FMUL.FTZ R29, R8.reuse, R21 ;  /* 0x00000015081d7220 */ /* 0x040fe20000410000 */
[-C--:B------:R-:W-:Y:S01]  /*9760*/  FMUL.FTZ R31, R8, R11.reuse ;  /* 0x0000000b081f7220 */ /* 0x080fe20000410000 */
[----:B------:R-:W-:Y:S02]  /*9770*/  HADD2.F32 R13, -RZ, R13.H1_H1 ;  /* 0x3000000dff0d7230 */ /* 0x000fe40000004100 */
[----:B------:R-:W-:Y:S01]  /*9780*/  FMUL.FTZ R32, R25, R30 ;  /* 0x0000001e19207220 */ /* 0x000fe20000410000 */
[----:B------:R-:W-:Y:S02]  /*9790*/  HADD2.F32 R8, -RZ, R28.H0_H0 ;  /* 0x2000001cff087230 */ /* 0x000fe40000004100 */
[C---:B------:R-:W-:Y:S01]  /*97a0*/  FFMA.FTZ R29, R4.reuse, R11, -R29 ;  /* 0x0000000b041d7223 */ /* 0x040fe2000001081d */
[----:B------:R-:W-:Y:S02]  /*97b0*/  HADD2.F32 R7, -RZ, R24.H0_H0 ;  /* 0x20000018ff077230 */ /* 0x000fe40000004100 */
[----:B------:R-:W-:Y:S01]  /*97c0*/  FFMA.FTZ R31, R4, R21, R31 ;  /* 0x00000015041f7223 */ /* 0x000fe2000001001f */
[----:B------:R-:W-:-:S02]  /*97d0*/  HADD2.F32 R28, -RZ, R54.H0_H0 ;  /* 0x20000036ff1c7230 */ /* 0x000fc40000004100 */
[----:B------:R-:W-:Y:S02]  /*97e0*/  HADD2.F32 R4, -RZ, R56.H0_H0 ;  /* 0x20000038ff047230 */ /* 0x000fe40000004100 */
[-C--:B------:R-:W-:Y:S01]  /*97f0*/  FFMA.FTZ R34, R13, R8.reuse, -R32 ;  /* 0x000000080d227223 */ /* 0x080fe20000010820 */
[----:B------:R-:W-:Y:S02]  /*9800*/  HADD2.F32 R3, -RZ, R12.H0_H0 ;  /* 0x2000000cff037230 */ /* 0x000fe40000004100 */
[----:B------:R-:W-:Y:S01]  /*9810*/  FMUL.FTZ R36, R25, R8 ;  /* 0x0000000819247220 */ /* 0x000fe20000410000 */
[C---:B------:R-:W-:Y:S01]  /*9820*/  FMUL.FTZ R32, R7.reuse, R28 ;  /* 0x0000001c07207220 */ /* 0x040fe20000410000 */
[----:B------:R-:W-:Y:S02]  /*9830*/  HADD2.F32 R9, -RZ, R26.H0_H0 ;  /* 0x2000001aff097230 */ /* 0x000fe40000004100 */
[----:B------:R-:W-:Y:S01]  /*9840*/  FMUL.FTZ R7, R7, R4 ;  /* 0x0000000407077220 */ /* 0x000fe20000410000 */
[----:B------:R-:W-:-:S02]  /*9850*/  HADD2.F32 R8, -RZ, R55.H0_H0 ;  /* 0x20000037ff087230 */ /* 0x000fc40000004100 */
[----:B------:R-:W-:Y:S01]  /*9860*/  FFMA.FTZ R36, R13, R30, R36 ;  /* 0x0000001e0d247223 */ /* 0x000fe20000010024 */
[C---:B------:R-:W-:Y:S01]  /*9870*/  FFMA.FTZ R32, R3.reuse, R4, -R32 ;  /* 0x0000000403207223 */ /* 0x040fe20000010820 */
[----:B------:R-:W-:Y:S02]  /*9880*/  HADD2.F32 R5, -RZ, R14.H0_H0 ;  /* 0x2000000eff057230 */ /* 0x000fe40000004100 */
[----:B------:R-:W-:Y:S01]  /*9890*/  FFMA.FTZ R13, R3, R28, R7 ;  /* 0x0000001c030d7223 */ /* 0x000fe20000010007 */
[----:B------:R-:W-:Y:S02]  /*98a0*/  HADD2.F32 R4, -RZ, R41.H0_H0 ;  /* 0x20000029ff047230 */ /* 0x000fe40000004100 */
[----:B------:R-:W-:Y:S01]  /*98b0*/  FMUL.FTZ R28, R9, R8 ;  /* 0x00000008091c7220 */ /* 0x000fe20000410000 */
[----:B------:R-:W-:Y:S02]  /*98c0*/  HADD2.F32 R10, -RZ, R27.H0_H0 ;  /* 0x2000001bff0a7230 */ /* 0x000fe40000004100 */
[----:B------:R-:W-:-:S02]  /*98d0*/  HADD2.F32 R3, -RZ, R41.H1_H1 ;  /* 0x30000029ff037230 */ /* 0x000fc40000004100 */
[----:B------:R-:W-:Y:S02]  /*98e0*/  HADD2.F32 R7, -RZ, R55.H1_H1 ;  /* 0x30000037ff077230 */ /* 0x000fe40000004100 */
[-C--:B------:R-:W-:Y:S01]  /*98f0*/  FMUL.FTZ R30, R9, R4.reuse ;  /* 0x00000004091e7220 */ /* 0x080fe20000410000 */
[----:B------:R-:W-:Y:S01]  /*9900*/  FFMA.FTZ R21, R5, R4, -R28 ;  /* 0x0000000405157223 */ /* 0x000fe2000001081c */
[----:B------:R-:W-:Y:S02]  /*9910*/  HADD2.F32 R6, -RZ, R15.H0_H0 ;  /* 0x2000000fff067230 */ /* 0x000fe40000004100 */
[----:B------:R-:W-:Y:S02]  /*9920*/  HADD2.F32 R4, -RZ, R38.H0_H0 ;  /* 0x20000026ff047230 */ /* 0x000fe40000004100 */
[C---:B------:R-:W-:Y:S01]  /*9930*/  FMUL.FTZ R9, R10.reuse, R7 ;  /* 0x000000070a097220 */ /* 0x040fe20000410000 */
[----:B------:R-:W-:Y:S02]  /*9940*/  HADD2.F32 R27, -RZ, R27.H1_H1 ;  /* 0x3000001bff1b7230 */ /* 0x000fe40000004100 */
[----:B------:R-:W-:Y:S01]  /*9950*/  FMUL.FTZ R38, R10, R3 ;  /* 0x000000030a267220 */ /* 0x000fe20000410000 */
[----:B------:R-:W-:-:S02]  /*9960*/  HADD2.F32 R28, -RZ, R33.H0_H0 ;  /* 0x20000021ff1c7230 */ /* 0x000fc40000004100 */
[----:B------:R-:W-:Y:S01]  /*9970*/  FFMA.FTZ R10, R5, R8, R30 ;  /* 0x00000008050a7223 */ /* 0x000fe2000001001e */
[----:B------:R-:W-:Y:S02]  /*9980*/  HADD2.F32 R15, -RZ, R15.H1_H1 ;  /* 0x3000000fff0f7230 */ /* 0x000fe40000004100 */
[C---:B------:R-:W-:Y:S01]  /*9990*/  FFMA.FTZ R25, R6.reuse, R3, -R9 ;  /* 0x0000000306197223 */ /* 0x040fe20000010809 */
[----:B------:R-:W-:Y:S01]  /*99a0*/  FFMA.FTZ R38, R6, R7, R38 ;  /* 0x0000000706267223 */ /* 0x000fe20000010026 */
[----:B------:R-:W-:Y:S02]  /*99b0*/  HADD2.F32 R24, -RZ, R24.H1_H1 ;  /* 0x30000018ff187230 */ /* 0x000fe40000004100 */
[C---:B------:R-:W-:Y:S01]  /*99c0*/  FMUL.FTZ R8, R27.reuse, R28 ;  /* 0x0000001c1b087220 */ /* 0x040fe20000410000 */
[----:B------:R-:W-:Y:S02]  /*99d0*/  HADD2.F32 R26, -RZ, R26.H1_H1 ;  /* 0x3000001aff1a7230 */ /* 0x000fe40000004100 */
        /* <DEDUP_REMOVED lines=27> */
.L_x_14746:
[----:B------:R-:W-:Y:S05]  /*9b90*/  BSYNC B0 ;  /* 0x0000000000007941 */ /* 0x000fea0003800000 */
.L_x_14732:
        /* <DEDUP_REMOVED lines=8> */
.L_x_14729:
[----:B---3--:R-:W3:Y:S01]  /*9c20*/  S2R R3, SR_TID.X ;  /* 0x0000000000037919 */ /* 0x008ee20000002100 */
[----:B-12---:R-:W-:Y:S01]  /*9c30*/  IMAD.U32 R4, RZ, RZ, UR37 ;  /* 0x00000025ff047e24 */ /* 0x006fe2000f8e00ff */
[----:B------:R-:W-:Y:S05]  /*9c40*/  WARPSYNC.ALL ;  /* 0x0000000000007948 */ /* 0x000fea0003800000 */
[----:B------:R-:W-:Y:S02]  /*9c50*/  ISETP.NE.AND P1, PT, R4, 0x3, PT ;  /* 0x000000030400780c */ /* 0x000fe40003f25270 */
[----:B---3--:R-:W-:-:S04]  /*9c60*/  SHF.R.U32.HI R3, RZ, 0x7, R3 ;  /* 0x00000007ff037819 */ /* 0x008fc80000011603 */
[----:B------:R-:W-:-:S05]  /*9c70*/  IADD3 R3, R3, 0x8, RZ ;  /* 0x0000000803037810 */ /* 0x000fca0007ffe0ff */
[----:B------:R1:W-:Y:S06]  /*9c80*/  BAR.SYNC.DEFER_BLOCKING R3, 0x100 ;  /* 0x000400030000751d */ /* 0x0003ec0000010000 */
[----:B------:R-:W-:Y:S05]  /*9c90*/  @!P1 BRA `(.L_x_14756) ;  /* 0x0000000000049947 */ /* 0x000fea0003800000 */
[----:B------:R-:W-:Y:S01]  /*9ca0*/  BPT.TRAP 0x1 ;  /* 0x000000040000795c */ /* 0x000fe20000300000 */
.L_x_14756:
[----:B------:R-:W-:Y:S01]  /*9cb0*/  IMAD R179, R2, 0x8, R19 ;  /* 0x0000000802b37824 */ /* 0x000fe200078e0213 */
[----:B------:R-:W-:-:S04]  /*9cc0*/  SHF.L.U32 R8, R23, 0x1f, RZ ;  /* 0x0000001f17087819 */ /* 0x000fc800000006ff */
[----:B------:R2:W3:Y:S01]  /*9cd0*/  SYNCS.PHASECHK.TRANS64.TRYWAIT P0, [R179+URZ+0x32430], R8 ;  /* 0x03243008b30075a7 */ /* 0x0004e2000800017f */
[----:B------:R-:W-:Y:S05]  /*9ce0*/  @!P1 BRA `(.L_x_14757) ;  /* 0x0000000000049947 */ /* 0x000fea0003800000 */
[----:B------:R-:W-:Y:S01]  /*9cf0*/  BPT.TRAP 0x1 ;  /* 0x000000040000795c */ /* 0x000fe20000300000 */
.L_x_14757:
[----:B------:R-:W-:-:S05]  /*9d00*/  VIADD R4, R19, 0x1c400 ;  /* 0x0001c40013047836 */ /* 0x000fca0000000000 */
[----:B------:R-:W-:-:S04]  /*9d10*/  SHF.R.U32.HI R4, RZ, 0x4, R4 ;  /* 0x00000004ff047819 */ /* 0x000fc80000011604 */
[----:B------:R-:W-:-:S04]  /*9d20*/  LOP3.LUT R4, R4, 0x3fff, RZ, 0xc0, !PT ;  /* 0x00003fff04047812 */ /* 0x000fc800078ec0ff */
[----:B------:R-:W-:-:S05]  /*9d30*/  LOP3.LUT R4, R4, 0x10000, RZ, 0xfc, !PT ;  /* 0x0001000004047812 */ /* 0x000fca00078efcff */
[----:B------:R4:W-:Y:S01]  /*9d40*/  STL [R1+0x4c], R4 ;  /* 0x00004c0401007387 */ /* 0x0009e20000100800 */
[----:B---3--:R-:W-:Y:S05]  /*9d50*/  @P0 BRA `(.L_x_14758) ;  /* 0x0000000000080947 */ /* 0x008fea0003800000 */
[----:B------:R-:W3:Y:S02]  /*9d60*/  SYNCS.PHASECHK.TRANS64.TRYWAIT P0, [R179+URZ+0x32430], R8 ;  /* 0x03243008b30075a7 */ /* 0x000ee4000800017f */
[----:B---3--:R-:W-:Y:S05]  /*9d70*/  @!P0 BRA `(.L_x_14759) ;  /* 0x0000019c005c8947 */ /* 0x008fea0003800000 */
.L_x_14758:
[----:B----4-:R-:W4:Y:S01]  /*9d80*/  LDL R4, [R1+0x4c] ;  /* 0x00004c0001047983 */ /* 0x010f220000100800 */
[----:B------:R-:W-:Y:S01]  /*9d90*/  IMAD.MOV.U32 R5, RZ, RZ, 0x40000040 ;  /* 0x40000040ff057424 */ /* 0x000fe200078e00ff */
[----:B------:R-:W-:Y:S05]  /*9da0*/  WARPSYNC.ALL ;  /* 0x0000000000007948 */ /* 0x000fea0003800000 */
[C---:B------:R-:W-:Y:S01]  /*9db0*/  R2UR UR4, R224.reuse ;  /* 0x00000000e00472ca */ /* 0x040fe200000e0000 */
[----:B0-----:R-:W-:Y:S01]  /*9dc0*/  WARPGROUP.ARRIVE ;  /* 0x00000000000079c5 */ /* 0x001fe20000000000 */
[----:B------:R-:W-:Y:S01]  /*9dd0*/  R2UR UR5, R225 ;  /* 0x00000000e10572ca */ /* 0x000fe200000e0000 */
[----:B------:R-:W-:Y:S01]  /*9de0*/  VIADD R14, R224, 0x2 ;  /* 0x00000002e00e7836 */ /* 0x000fe20000000000 */
[----:B------:R-:W-:Y:S01]  /*9df0*/  R2UR UR7, R5 ;  /* 0x00000000050772ca */ /* 0x000fe200000e0000 */
[----:B------:R-:W-:Y:S01]  /*9e00*/  IMAD.MOV.U32 R15, RZ, RZ, 0x40000040 ;  /* 0x40000040ff0f7424 */ /* 0x000fe200078e00ff */
[----:B------:R-:W-:Y:S01]  /*9e10*/  SHF.L.U32 R0, R0, 0x1f, RZ ;  /* 0x0000001f00007819 */ /* 0x000fe200000006ff */
[----:B------:R-:W-:Y:S01]  /*9e20*/  IMAD.MOV.U32 R7, RZ, RZ, 0x40000040 ;  /* 0x40000040ff077424 */ /* 0x000fe200078e00ff */
[----:B------:R-:W-:Y:S01]  /*9e30*/  BSSY B0, `(.L_x_14760) ;  /* 0x0000028000007945 */ /* 0x000fe20003800000 */
[----:B------:R-:W-:Y:S01]  /*9e40*/  VIADD R12, R224, 0x4 ;  /* 0x00000004e00c7836 */ /* 0x000fe20000000000 */
[----:B------:R0:W-:Y:S01]  /*9e50*/  STL.64 [R1+0x10], R14 ;  /* 0x0000100e01007387 */ /* 0x0001e20000100a00 */
[----:B------:R-:W-:-:S02]  /*9e60*/  IMAD.MOV.U32 R13, RZ, RZ, 0x40000040 ;  /* 0x40000040ff0d7424 */ /* 0x000fc400078e00ff */
[----:B------:R-:W-:Y:S02]  /*9e70*/  VIADD R10, R224, 0x6 ;  /* 0x00000006e00a7836 */ /* 0x000fe40000000000 */
[----:B------:R-:W-:Y:S01]  /*9e80*/  IMAD.MOV.U32 R11, RZ, RZ, 0x40000040 ;  /* 0x40000040ff0b7424 */ /* 0x000fe200078e00ff */
[----:B------:R0:W-:Y:S01]  /*9e90*/  STL.64 [R1+0x8], R12 ;  /* 0x0000080c01007387 */ /* 0x0001e20000100a00 */
[----:B------:R-:W-:-:S03]  /*9ea0*/  IMAD.MOV.U32 R5, RZ, RZ, 0x40000040 ;  /* 0x40000040ff057424 */ /* 0x000fc600078e00ff */
[----:B------:R0:W-:Y:S01]  /*9eb0*/  STL.64 [R1], R10 ;  /* 0x0000000a01007387 */ /* 0x0001e20000100a00 */
[----:B----4-:R-:W-:-:S04]  /*9ec0*/  IMAD R4, R2, 0x300, R4 ;  /* 0x0000030002047824 */ /* 0x010fc800078e0204 */
[C---:B------:R-:W-:Y:S01]  /*9ed0*/  VIADD R6, R4.reuse, 0x2 ;  /* 0x0000000204067836 */ /* 0x040fe20000000000 */
[----:B------:R-:W-:-:S13]  /*9ee0*/  R2UR UR6, R4 ;  /* 0x00000000040672ca */ /* 0x000fda00000e0000 */
[----:B------:R-:W-:Y:S01]  /*9ef0*/  HGMMA.64x96x16.F32 R24, gdesc[UR4], RZ, !UPT, gsb0 ;  /* 0x01600000041879f0 */ /* 0x000fe2000c0008ff */
[----:B------:R-:W-:Y:S02]  /*9f00*/  R2UR UR4, R14 ;  /* 0x000000000e0472ca */ /* 0x000fe400000e0000 */
[----:B------:R-:W-:Y:S02]  /*9f10*/  R2UR UR5, R15 ;  /* 0x000000000f0572ca */ /* 0x000fe400000e0000 */
[----:B------:R-:W-:Y:S01]  /*9f20*/  R2UR UR6, R6 ;  /* 0x00000000060672ca */ /* 0x000fe200000e0000 */
[C---:B------:R-:W-:Y:S01]  /*9f30*/  VIADD R6, R4.reuse, 0x4 ;  /* 0x0000000404067836 */ /* 0x040fe20000000000 */
[----:B------:R-:W-:Y:S01]  /*9f40*/  R2UR UR7, R7 ;  /* 0x00000000070772ca */ /* 0x000fe200000e0000 */
[----:B------:R-:W-:Y:S01]  /*9f50*/  VIADD R4, R4, 0x6 ;  /* 0x0000000604047836 */ /* 0x000fe20000000000 */
        /* <DEDUP_REMOVED lines=19> */
[----:B------:R-:W4:Y:S02]  /*a090*/  SYNCS.PHASECHK.TRANS64.TRYWAIT P0, [R19+URZ+0x32410], R0 ;  /* 0x03241000130075a7 */ /* 0x000f24000800017f */
[----:B0---4-:R-:W-:Y:S05]  /*a0a0*/  @!P0 BRA `(.L_x_14761) ;  /* 0x0000019800a48947 */ /* 0x011fea0003800000 */
.L_x_15023:
[----:B------:R-:W-:Y:S05]  /*a0b0*/  BSYNC B0 ;  /* 0x0000000000007941 */ /* 0x000fea0003800000 */
.L_x_14760:
[----:B------:R-:W-:Y:S05]  /*a0c0*/  @!P1 BRA `(.L_x_14762) ;  /* 0x0000000000049947 */ /* 0x000fea0003800000 */
[----:B------:R-:W-:Y:S01]  /*a0d0*/  BPT.TRAP 0x1 ;  /* 0x000000040000795c */ /* 0x000fe20000300000 */
.L_x_14762:
[----:B------:R4:W0:Y:S01]  /*a0e0*/  SYNCS.PHASECHK.TRANS64.TRYWAIT P2, [R179+URZ+0x32450], R8 ;  /* 0x03245008b30075a7 */ /* 0x000822000804017f */
[----:B------:R-:W-:Y:S05]  /*a0f0*/  @!P1 BRA `(.L_x_14763) ;  /* 0x0000000000049947 */ /* 0x000fea0003800000 */
[----:B------:R-:W-:Y:S01]  /*a100*/  BPT.TRAP 0x1 ;  /* 0x000000040000795c */ /* 0x000fe20000300000 */
.L_x_14763:
[----:B0-----:R-:W0:Y:S01]  /*a110*/  S2R R0, SR_TID.X ;  /* 0x0000000000007919 */ /* 0x001e220000002100 */
[----:B------:R-:W-:Y:S01]  /*a120*/  BSSY B0, `(.L_x_14764) ;  /* 0x0000006000007945 */ /* 0x000fe20003800000 */
[----:B0-----:R-:W-:-:S04]  /*a130*/  LOP3.LUT R0, R0, 0x7f, RZ, 0xc0, !PT ;  /* 0x0000007f00007812 */ /* 0x001fc800078ec0ff */
[----:B------:R-:W-:Y:S01]  /*a140*/  ISETP.NE.AND P0, PT, R0, RZ, PT ;  /* 0x000000ff0000720c */ /* 0x000fe20003f05270 */
[----:B------:R-:W-:-:S12]  /*a150*/  @P2 BRA `(.L_x_14765) ;  /* 0x0000000000082947 */ /* 0x000fd80003800000 */
[----:B------:R-:W0:Y:S02]  /*a160*/  SYNCS.PHASECHK.TRANS64.TRYWAIT P2, [R179+URZ+0x32450], R8 ;  /* 0x03245008b30075a7 */ /* 0x000e24000804017f */
[----:B0-----:R-:W-:Y:S05]  /*a170*/  @!P2 BRA `(.L_x_14766) ;  /* 0x000001980084a947 */ /* 0x001fea0003800000 */
.L_x_14765:
[----:B------:R-:W-:Y:S05]  /*a180*/  BSYNC B0 ;  /* 0x0000000000007941 */ /* 0x000fea0003800000 */
.L_x_14764:
[----:B------:R-:W-:Y:S05]  /*a190*/  WARPSYNC.ALL ;  /* 0x0000000000007948 */ /* 0x000fea0003800000 */
[----:B------:R-:W-:Y:S01]  /*a1a0*/  R2UR UR42, R19 ;  /* 0x00000000132a72ca */ /* 0x000fe200000e0000 */
[----:B------:R-:W-:Y:S01]  /*a1b0*/  IMAD.MOV.U32 R73, RZ, RZ, 0xc00 ;  /* 0x00000c00ff497424 */ /* 0x000fe200078e00ff */
[----:B------:R-:W-:Y:S01]  /*a1c0*/  LOP3.LUT R4, R72, 0x10000, RZ, 0xfc, !PT ;  /* 0x0001000048047812 */ /* 0x000fe200078efcff */
[----:B------:R-:W-:Y:S01]  /*a1d0*/  IMAD.MOV.U32 R5, RZ, RZ, 0x40000040 ;  /* 0x40000040ff057424 */ /* 0x000fe200078e00ff */
[----:B------:R-:W-:Y:S01]  /*a1e0*/  WARPGROUP.ARRIVE ;  /* 0x00000000000079c5 */ /* 0x000fe20000000000 */
[----:B------:R-:W-:Y:S01]  /*a1f0*/  IMAD.MOV.U32 R237, RZ, RZ, 0x40000040 ;  /* 0x40000040ffed7424 */ /* 0x000fe200078e00ff */
[----:B------:R-:W-:Y:S01]  /*a200*/  MOV R7, 0x40000040 ;  /* 0x4000004000077802 */ /* 0x000fe20000000f00 */
[----:B------:R-:W-:Y:S01]  /*a210*/  IMAD.MOV.U32 R235, RZ, RZ, 0x40000040 ;  /* 0x40000040ffeb7424 */ /* 0x000fe200078e00ff */
[----:B------:R-:W2:Y:S01]  /*a220*/  LDL.LU R78, [R1+0x48] ;  /* 0x00004800014e7983 */ /* 0x000ea20000300800 */
[----:B------:R-:W-:Y:S01]  /*a230*/  IMAD.MOV.U32 R233, RZ, RZ, 0x40000040 ;  /* 0x40000040ffe97424 */ /* 0x000fe200078e00ff */
[----:B------:R-:W-:Y:S01]  /*a240*/  MOV R227, 0x40000040 ;  /* 0x4000004000e37802 */ /* 0x000fe20000000f00 */
[----:B------:R-:W-:Y:S01]  /*a250*/  IMAD.MOV.U32 R215, RZ, RZ, 0x40000040 ;  /* 0x40000040ffd77424 */ /* 0x000fe200078e00ff */
[----:B------:R-:W0:Y:S01]  /*a260*/  LDC R83, c[0x0][0x448] ;  /* 0x00011200ff537b82 */ /* 0x000e220000000800 */
[----:B------:R-:W-:Y:S01]  /*a270*/  UIADD3 UR42, UR42, 0x400, URZ ;  /* 0x000004002a2a7890 */ /* 0x000fe2000fffe03f */
[C---:B------:R-:W-:Y:S01]  /*a280*/  R2UR UR4, R4.reuse ;  /* 0x00000000040472ca */ /* 0x040fe200000e0000 */
[C---:B------:R-:W-:Y:S01]  /*a290*/  VIADD R236, R4.reuse, 0x2 ;  /* 0x0000000204ec7836 */ /* 0x040fe20000000000 */
[----:B------:R-:W-:Y:S01]  /*a2a0*/  R2UR UR5, R5 ;  /* 0x00000000050572ca */ /* 0x000fe200000e0000 */
[----:B------:R-:W-:Y:S01]  /*a2b0*/  USHF.R.U32.HI UR42, URZ, 0x4, UR42 ;  /* 0x000000043f2a7899 */ /* 0x000fe2000801162a */
[----:B------:R-:W-:-:S02]  /*a2c0*/  VIADD R234, R4, 0x4 ;  /* 0x0000000404ea7836 */ /* 0x000fc40000000000 */
[----:B------:R-:W-:Y:S01]  /*a2d0*/  IMAD.MOV.U32 R213, RZ, RZ, 0x40000040 ;  /* 0x40000040ffd57424 */ /* 0x000fe200078e00ff */
[----:B------:R-:W-:Y:S01]  /*a2e0*/  ULOP3.LUT UR42, UR42, 0x3fff, URZ, 0xc0, !UPT ;  /* 0x00003fff2a2a7892 */ /* 0x000fe2000f8ec03f */
[C---:B------:R-:W-:Y:S02]  /*a2f0*/  VIADD R232, R4.reuse, 0x6 ;  /* 0x0000000604e87836 */ /* 0x040fe40000000000 */
[----:B------:R-:W-:Y:S01]  /*a300*/  IMAD.MOV.U32 R209, RZ, RZ, 0x40000040 ;  /* 0x40000040ffd17424 */ /* 0x000fe200078e00ff */
[----:B------:R-:W-:Y:S01]  /*a310*/  ULOP3.LUT UR39, UR42, 0x10000, URZ, 0xfc, !UPT ;  /* 0x000100002a277892 */ /* 0x000fe2000f8efc3f */
[C---:B------:R-:W-:Y:S02]  /*a320*/  VIADD R226, R4.reuse, 0x400 ;  /* 0x0000040004e27836 */ /* 0x040fe40000000000 */
[----:B------:R-:W-:Y:S02]  /*a330*/  IMAD.MOV.U32 R207, RZ, RZ, 0x40000040 ;  /* 0x40000040ffcf7424 */ /* 0x000fe400078e00ff */
[----:B------:R-:W-:Y:S01]  /*a340*/  IMAD.MOV.U32 R205, RZ, RZ, 0x40000040 ;  /* 0x40000040ffcd7424 */ /* 0x000fe200078e00ff */
[----:B------:R-:W-:Y:S01]  /*a350*/  IADD3 R20, R4, 0x804, RZ ;  /* 0x0000080404147810 */ /* 0x000fe20007ffe0ff */
[----:B------:R-:W-:Y:S01]  /*a360*/  IMAD R72, R2, R73, UR39 ;  /* 0x0000002702487e24 */ /* 0x000fe2000f8e0249 */
[----:B------:R-:W2:Y:S01]  /*a370*/  LDL R79, [R1+0x6c] ;  /* 0x00006c00014f7983 */ /* 0x000ea20000100800 */
[----:B------:R-:W-:Y:S01]  /*a380*/  IMAD.MOV.U32 R73, RZ, RZ, 0x40000040 ;  /* 0x40000040ff497424 */ /* 0x000fe200078e00ff */
[----:B------:R-:W-:Y:S01]  /*a390*/  ULDC UR43, c[0x0][0xa80] ;  /* 0x0002a000002b7ab9 */ /* 0x000fe20000000800 */
[----:B------:R-:W-:Y:S01]  /*a3a0*/  IMAD.MOV.U32 R21, RZ, RZ, 0x40000040 ;  /* 0x40000040ff157424 */ /* 0x000fe200078e00ff */
[----:B------:R-:W-:Y:S01]  /*a3b0*/  R2UR UR6, R72 ;  /* 0x00000000480672ca */ /* 0x000fe200000e0000 */
[C---:B------:R-:W-:Y:S01]  /*a3c0*/  VIADD R214, R4.reuse, 0x402 ;  /* 0x0000040204d67836 */ /* 0x040fe20000000000 */
[----:B------:R-:W-:Y:S01]  /*a3d0*/  R2UR UR7, R73 ;  /* 0x00000000490772ca */ /* 0x000fe200000e0000 */
[----:B------:R-:W-:Y:S01]  /*a3e0*/  VIADD R212, R4, 0x404 ;  /* 0x0000040404d47836 */ /* 0x000fe20000000000 */
[----:B------:R-:W2:Y:S01]  /*a3f0*/  LDL R81, [R1+0x50] ;  /* 0x0000500001517983 */ /* 0x000ea20000100800 */
[----:B------:R-:W-:Y:S01]  /*a400*/  VIADD R6, R72, 0x2 ;  /* 0x0000000248067836 */ /* 0x000fe20000000000 */
[----:B0-----:R-:W-:Y:S01]  /*a410*/  ISETP.NE.AND P5, PT, R83, 0x1, PT ;  /* 0x000000015300780c */ /* 0x001fe20003fa5270 */
[C---:B------:R-:W-:Y:S01]  /*a420*/  VIADD R208, R4.reuse, 0x406 ;  /* 0x0000040604d07836 */ /* 0x040fe20000000000 */
[----:B------:R-:W2:Y:S01]  /*a430*/  LDL R182, [R1+0x28] ;  /* 0x0000280001b67983 */ /* 0x000ea20000100800 */
[C---:B------:R-:W-:Y:S01]  /*a440*/  VIADD R206, R4.reuse, 0x800 ;  /* 0x0000080004ce7836 */ /* 0x040fe20000000000 */
[----:B------:R-:W-:Y:S01]  /*a450*/  ULDC UR50, c[0x0][0xad0] ;  /* 0x0002b40000327ab9 */ /* 0x000fe20000000800 */
[C---:B------:R-:W-:Y:S01]  /*a460*/  VIADD R204, R4.reuse, 0x802 ;  /* 0x0000080204cc7836 */ /* 0x040fe20000000000 */
[----:B------:R-:W2:Y:S01]  /*a470*/  LDL R183, [R1+0x24] ;  /* 0x0000240001b77983 */ /* 0x000ea20000100800 */
[----:B------:R-:W-:Y:S01]  /*a480*/  VIADD R14, R4, 0x806 ;  /* 0x00000806040e7836 */ /* 0x000fe20000000000 */
[----:B------:R-:W-:Y:S01]  /*a490*/  ULDC UR51, c[0x0][0xad0] ;  /* 0x0002b40000337ab9 */ /* 0x000fe20000000800 */
[----:B------:R-:W-:Y:S01]  /*a4a0*/  HGMMA.64x96x16.F32 R24, gdesc[UR4], R24, gsb0 ;  /* 0x01600000041879f0 */ /* 0x000fe20008000818 */
[----:B------:R-:W-:Y:S01]  /*a4b0*/  R2UR UR4, R236 ;  /* 0x00000000ec0472ca */ /* 0x000fe200000e0000 */
[----:B------:R-:W-:Y:S01]  /*a4c0*/  IMAD.MOV.U32 R15, RZ, RZ, 0x40000040 ;  /* 0x40000040ff0f7424 */ /* 0x000fe200078e00ff */
[----:B------:R-:W-:Y:S01]  /*a4d0*/  R2UR UR5, R237 ;  /* 0x00000000ed0572ca */ /* 0x000fe200000e0000 */
[----:B------:R-:W-:Y:S01]  /*a4e0*/  VIADD R12, R4, 0xc00 ;  /* 0x00000c00040c7836 */ /* 0x000fe20000000000 */
[----:B------:R-:W-:Y:S01]  /*a4f0*/  R2UR UR6, R6 ;  /* 0x00000000060672ca */ /* 0x000fe200000e0000 */
[----:B------:R-:W-:Y:S01]  /*a500*/  VIADD R6, R72, 0x4 ;  /* 0x0000000448067836 */ /* 0x000fe20000000000 */
[----:B------:R-:W-:Y:S01]  /*a510*/  R2UR UR7, R7 ;  /* 0x00000000070772ca */ /* 0x000fe200000e0000 */
[----:B------:R-:W-:Y:S01]  /*a520*/  IMAD.MOV.U32 R7, RZ, RZ, 0x40000040 ;  /* 0x40000040ff077424 */ /* 0x000fe200078e00ff */
[----:B------:R-:W-:Y:S01]  /*a530*/  ULDC UR48, c[0x0][0xa80] ;  /* 0x0002a00000307ab9 */ /* 0x000fe20000000800 */
[----:B------:R-:W-:Y:S01]  /*a540*/  IMAD.MOV.U32 R13, RZ, RZ, 0x40000040 ;  /* 0x40000040ff0d7424 */ /* 0x000fe200078e00ff */
[----:B------:R-:W-:Y:S01]  /*a550*/  ULDC UR49, c[0x0][0xa80] ;  /* 0x0002a00000317ab9 */ /* 0x000fe20000000800 */
[----:B------:R-:W-:-:S02]  /*a560*/  VIADD R10, R4, 0xc02 ;  /* 0x00000c02040a7836 */ /* 0x000fc40000000000 */
[----:B------:R-:W-:Y:S02]  /*a570*/  IMAD.MOV.U32 R11, RZ, RZ, 0x40000040 ;  /* 0x40000040ff0b7424 */ /* 0x000fe400078e00ff */
[----:B--234-:R-:W-:Y:S02]  /*a580*/  VIADD R8, R4, 0xc04 ;  /* 0x00000c0404087836 */ /* 0x01cfe40000000000 */
[----:B------:R-:W-:Y:S02]  /*a590*/  IMAD.MOV.U32 R9, RZ, RZ, 0x40000040 ;  /* 0x40000040ff097424 */ /* 0x000fe400078e00ff */
[----:B------:R-:W-:Y:S01]  /*a5a0*/  IMAD.MOV.U32 R73, RZ, RZ, 0x40000040 ;  /* 0x40000040ff497424 */ /* 0x000fe200078e00ff */
[----:B------:R-:W-:Y:S02]  /*a5b0*/  WARPGROUP.DEPBAR.LE gsb0, 0x0 ;  /* 0x00008000000079c5 */ /* 0x000fe40000010000 */
        /* <DEDUP_REMOVED lines=42> */
[----:B------:R-:W-:Y:S01]  /*a860*/  IMAD.MOV.U32 R7, RZ, RZ, 0x40000040 ;  /* 0x40000040ff077424 */ /* 0x000fe200078e00ff */
[----:B------:R-:W-:Y:S01]  /*a870*/  IADD3 R6, R72, 0x306, RZ ;  /* 0x0000030648067810 */ /* 0x000fe20007ffe0ff */
[----:B------:R-:W-:-:S02]  /*a880*/  WARPGROUP.DEPBAR.LE gsb0, 0x0 ;  /* 0x00008000000079c5 */ /* 0x000fc40000010000 */
[----:B------:R-:W-:-:S08]  /*a890*/  WARPGROUP.ARRIVE ;  /* 0x00000000000079c5 */ /* 0x000fd00000000000 */
        /* <DEDUP_REMOVED lines=41> */
[----:B------:R-:W-:Y:S02]  /*ab30*/  R2UR UR7, R7 ;  /* 0x00000000070772ca */ /* 0x000fe400000e0000 */
[----:B------:R-:W-:Y:S01]  /*ab40*/  MOV R7, 0x40000040 ;  /* 0x4000004000077802 */ /* 0x000fe20000000f00 */
        /* <DEDUP_REMOVED lines=42> */
[----:B------:R-:W2:Y:S01]  /*adf0*/  LDL R30, [R1+0x5c] ;  /* 0x00005c00011e7983 */ /* 0x000ea20000100800 */
[----:B------:R-:W-:Y:S01]  /*ae00*/  FMUL.FTZ R24, R28, UR4 ;  /* 0x000000041c187c20 */ /* 0x000fe20008410000 */
[----:B------:R-:W-:Y:S01]  /*ae10*/  FMUL.FTZ R82, R29, UR4 ;  /* 0x000000041d527c20 */ /* 0x000fe20008410000 */
[----:B------:R-:W0:Y:S01]  /*ae20*/  @P5 LDC R28, c[0x0][0x44c] ;  /* 0x00011300ff1c5b82 */ /* 0x000e220000000800 */
[----:B------:R-:W-:Y:S01]  /*ae30*/  LOP3.LUT R78, R78, 0xfffffffe, RZ, 0xc0, !PT ;  /* 0xfffffffe4e4e7812 */ /* 0x000fe200078ec0ff */
[----:B------:R-:W-:Y:S01]  /*ae40*/  FMUL.FTZ R77, R34, UR4 ;  /* 0x00000004224d7c20 */ /* 0x000fe20008410000 */
[----:B------:R-:W-:Y:S01]  /*ae50*/  FMUL.FTZ R0, R25, UR4 ;  /* 0x0000000419007c20 */ /* 0x000fe20008410000 */
[----:B------:R-:W3:Y:S01]  /*ae60*/  MUFU.TANH R84, R84 ;  /* 0x0000005400547308 */ /* 0x000ee20000002400 */
[----:B------:R-:W-:Y:S01]  /*ae70*/  FMUL.FTZ R80, R33, UR4 ;  /* 0x0000000421507c20 */ /* 0x000fe20008410000 */
[----:B------:R-:W-:Y:S01]  /*ae80*/  FMUL.FTZ R73, R26, UR4 ;  /* 0x000000041a497c20 */ /* 0x000fe20008410000 */
[----:B------:R-:W-:Y:S01]  /*ae90*/  FMUL.FTZ R72, R27, UR4 ;  /* 0x000000041b487c20 */ /* 0x000fe20008410000 */
[----:B------:R-:W4:Y:S01]  /*aea0*/  @P5 LDC R29, c[0x0][0x450] ;  /* 0x00011400ff1d5b82 */ /* 0x000f220000000800 */
[----:B------:R-:W-:Y:S01]  /*aeb0*/  @P5 LOP3.LUT R78, R78, 0x1, RZ, 0xfc, !PT ;  /* 0x000000014e4e5812 */ /* 0x000fe200078efcff */
[----:B------:R-:W-:Y:S01]  /*aec0*/  FMUL.FTZ R34, R45, UR4 ;  /* 0x000000042d227c20 */ /* 0x000fe20008410000 */
[----:B------:R-:W-:Y:S01]  /*aed0*/  FMUL.FTZ R25, R32, UR4 ;  /* 0x0000000420197c20 */ /* 0x000fe20008410000 */
[----:B------:R-:W1:Y:S01]  /*aee0*/  MUFU.TANH R0, R0 ;  /* 0x0000000000007308 */ /* 0x000e620000002400 */
[----:B------:R-:W-:Y:S01]  /*aef0*/  FMUL.FTZ R76, R35, UR4 ;  /* 0x00000004234c7c20 */ /* 0x000fe20008410000 */
[----:B------:R3:W-:Y:S01]  /*af00*/  STL [R1+0x48], R78 ;  /* 0x0000484e01007387 */ /* 0x0007e20000100800 */
[----:B------:R-:W-:-:S02]  /*af10*/  IMAD R45, R210, -0x60, R182 ;  /* 0xffffffa0d22d7824 */ /* 0x000fc400078e02b6 */
[----:B------:R-:W-:Y:S01]  /*af20*/  FMUL.FTZ R40, R40, UR4 ;  /* 0x0000000428287c20 */ /* 0x000fe20008410000 */
[----:B------:R-:W-:Y:S02]  /*af30*/  FMUL.FTZ R74, R31, UR4 ;  /* 0x000000041f4a7c20 */ /* 0x000fe40008410000 */
[----:B------:R-:W1:Y:S01]  /*af40*/  MUFU.TANH R24, R24 ;  /* 0x0000001800187308 */ /* 0x000e620000002400 */
[----:B------:R-:W-:Y:S01]  /*af50*/  FMUL.FTZ R26, R36, UR4 ;  /* 0x00000004241a7c20 */ /* 0x000fe20008410000 */
[----:B---3--:R-:W-:Y:S01]  /*af60*/  FMUL.FTZ R78, R38, UR4 ;  /* 0x00000004264e7c20 */ /* 0x008fe20008410000 */
[----:B------:R-:W-:Y:S01]  /*af70*/  FMUL.FTZ R38, R39, UR4 ;  /* 0x0000000427267c20 */ /* 0x000fe20008410000 */
[----:B------:R-:W-:-:S04]  /*af80*/  IMAD.IADD R39, R79, 0x1, R81 ;  /* 0x000000014f277824 */ /* 0x000fc800078e0251 */
[----:B------:R-:W3:Y:S01]  /*af90*/  MUFU.TANH R82, R82 ;  /* 0x0000005200527308 */ /* 0x000ee20000002400 */
[----:B------:R-:W-:Y:S01]  /*afa0*/  FMUL.FTZ R32, R52, UR4 ;  /* 0x0000000434207c20 */ /* 0x000fe20008410000 */
[----:B0-----:R-:W-:-:S06]  /*afb0*/  @P5 IMAD.HI.U32 R28, R39, R28, RZ ;  /* 0x0000001c271c5227 */ /* 0x001fcc00078e00ff */
[----:B------:R-:W0:Y:S01]  /*afc0*/  MUFU.TANH R25, R25 ;  /* 0x0000001900197308 */ /* 0x000e220000002400 */
[----:B----4-:R-:W-:Y:S01]  /*afd0*/  @P5 SHF.R.U32.HI R39, RZ, R29, R28 ;  /* 0x0000001dff275219 */ /* 0x010fe2000001161c */
[----:B------:R-:W-:Y:S01]  /*afe0*/  FMUL.FTZ R27, R37, UR4 ;  /* 0x00000004251b7c20 */ /* 0x000fe20008410000 */
[----:B------:R-:W-:Y:S01]  /*aff0*/  FMUL.FTZ R35, R48, UR4 ;  /* 0x0000000430237c20 */ /* 0x000fe20008410000 */
[----:B------:R-:W-:Y:S01]  /*b000*/  FMUL.FTZ R33, R49, UR4 ;  /* 0x0000000431217c20 */ /* 0x000fe20008410000 */
[----:B------:R-:W-:Y:S01]  /*b010*/  FMUL.FTZ R57, R57, UR4 ;  /* 0x0000000439397c20 */ /* 0x000fe20008410000 */
[----:B------:R-:W4:Y:S02]  /*b020*/  SHFL.IDX PT, R79, R39, RZ, 0x1c1f ;  /* 0x001c1fff274f7589 */ /* 0x000f2400000e0000 */
        /* <DEDUP_REMOVED lines=17> */
[----:B------:R-:W0:Y:S01]  /*b140*/  S2R R83, SR_TID.X ;  /* 0x0000000000537919 */ /* 0x000e220000002100 */
[----:B------:R-:W-:Y:S01]  /*b150*/  ULOP3.LUT UR42, UR42, 0x3000000, URZ, 0xfc, !UPT ;  /* 0x030000002a2a7892 */ /* 0x000fe2000f8efc3f */
[----:B------:R-:W-:Y:S01]  /*b160*/  IMAD.MOV.U32 R180, RZ, RZ, R81 ;  /* 0x000000ffffb47224 */ /* 0x000fe200078e0051 */
[----:B------:R-:W3:Y:S04]  /*b170*/  LDL R181, [R1+0x60] ;  /* 0x0000600001b57983 */ /* 0x000ee80000100800 */
[----:B------:R-:W0:Y:S08]  /*b180*/  MUFU.TANH R40, R40 ;  /* 0x0000002800287308 */ /* 0x000e300000002400 */
[----:B------:R-:W0:Y:S08]  /*b190*/  MUFU.TANH R36, R36 ;  /* 0x0000002400247308 */ /* 0x000e300000002400 */
[----:B------:R-:W0:Y:S08]  /*b1a0*/  MUFU.TANH R37, R37 ;  /* 0x0000002500257308 */ /* 0x000e300000002400 */
[----:B------:R-:W0:Y:S01]  /*b1b0*/  MUFU.TANH R34, R34 ;  /* 0x0000002200227308 */ /* 0x000e220000002400 */
[----:B------:R-:W-:-:S07]  /*b1c0*/  FMUL.FTZ R31, R53, UR4 ;  /* 0x00000004351f7c20 */ /* 0x000fce0008410000 */
[----:B------:R-:W0:Y:S08]  /*b1d0*/  MUFU.TANH R35, R35 ;  /* 0x0000002300237308 */ /* 0x000e300000002400 */
[----:B------:R-:W0:Y:S08]  /*b1e0*/  MUFU.TANH R33, R33 ;  /* 0x0000002100217308 */ /* 0x000e300000002400 */
[----:B------:R-:W0:Y:S08]  /*b1f0*/  MUFU.TANH R32, R32 ;  /* 0x0000002000207308 */ /* 0x000e300000002400 */
[----:B------:R-:W0:Y:S08]  /*b200*/  MUFU.TANH R31, R31 ;  /* 0x0000001f001f7308 */ /* 0x000e300000002400 */
[----:B------:R-:W-:Y:S08]  /*b210*/  MUFU.TANH R28, R57 ;  /* 0x00000039001c7308 */ /* 0x000ff00000002400 */
[----:B------:R-:W-:Y:S08]  /*b220*/  MUFU.TANH R65, R65 ;  /* 0x0000004100417308 */ /* 0x000ff00000002400 */
[----:B------:R-:W-:Y:S01]  /*b230*/  MUFU.TANH R69, R69 ;  /* 0x0000004500457308 */ /* 0x000fe20000002400 */
[----:B------:R-:W-:Y:S01]  /*b240*/  FMUL.FTZ R49, R46, UR4 ;  /* 0x000000042e317c20 */ /* 0x000fe20008410000 */
[----:B------:R-:W0:Y:S06]  /*b250*/  SHFL.IDX PT, R39, R39, 0x1, 0x1c1f ;  /* 0x003c1f0027277f89 */ /* 0x000e2c00000e0000 */
[----:B------:R-:W-:Y:S08]  /*b260*/  MUFU.TANH R73, R73 ;  /* 0x0000004900497308 */ /* 0x000ff00000002400 */
[----:B------:R-:W-:Y:S08]  /*b270*/  MUFU.TANH R72, R72 ;  /* 0x0000004800487308 */ /* 0x000ff00000002400 */
[----:B------:R-:W-:Y:S08]  /*b280*/  MUFU.TANH R75, R75 ;  /* 0x0000004b004b7308 */ /* 0x000ff00000002400 */
[----:B------:R-:W-:Y:S08]  /*b290*/  MUFU.TANH R74, R74 ;  /* 0x0000004a004a7308 */ /* 0x000ff00000002400 */
[----:B------:R-:W-:Y:S08]  /*b2a0*/  MUFU.TANH R77, R77 ;  /* 0x0000004d004d7308 */ /* 0x000ff00000002400 */
[----:B------:R-:W-:Y:S01]  /*b2b0*/  MUFU.TANH R76, R76 ;  /* 0x0000004c004c7308 */ /* 0x000fe20000002400 */
[----:B--2---:R-:W-:-:S02]  /*b2c0*/  IADD3 R86, -R30, 0x61, R45 ;  /* 0x000000611e567810 */ /* 0x004fc40007ffe12d */
[----:B------:R-:W-:-:S03]  /*b2d0*/  IADD3 R45, -R30, 0x60, R45 ;  /* 0x000000601e2d7810 */ /* 0x000fc60007ffe12d */
[----:B------:R-:W-:-:S05]  /*b2e0*/  IMAD.IADD R86, R86, 0x1, -R183 ;  /* 0x0000000156567824 */ /* 0x000fca00078e0ab7 */
[----:B----4-:R-:W-:-:S04]  /*b2f0*/  VIADDMNMX R79, R79, R86, R45, PT ;  /* 0x000000564f4f7246 */ /* 0x010fc8000380012d */
[C---:B------:R-:W-:Y:S02]  /*b300*/  ISETP.GT.AND P3, PT, R79.reuse, RZ, PT ;  /* 0x000000ff4f00720c */ /* 0x040fe40003f64270 */
[C---:B------:R-:W-:Y:S02]  /*b310*/  ISETP.GT.AND P4, PT, R79.reuse, 0x1, PT ;  /* 0x000000014f00780c */ /* 0x040fe40003f84270 */
[C---:B------:R-:W-:Y:S02]  /*b320*/  ISETP.GT.AND P2, PT, R79.reuse, 0x8, PT ;  /* 0x000000084f00780c */ /* 0x040fe40003f44270 */
[----:B------:R-:W-:Y:S02]  /*b330*/  FSEL R84, R84, -INF , P3 ;  /* 0xff80000054547808 */ /* 0x000fe40001800000 */
[----:B-1----:R-:W-:Y:S02]  /*b340*/  FSEL R52, R0, -INF , P4 ;  /* 0xff80000000347808 */ /* 0x002fe40002000000 */
[----:B------:R-:W-:-:S02]  /*b350*/  ISETP.GT.AND P3, PT, R79, 0x9, PT ;  /* 0x000000094f00780c */ /* 0x000fc40003f64270 */
[----:B------:R-:W-:Y:S02]  /*b360*/  FSEL R48, R24, -INF , P2 ;  /* 0xff80000018307808 */ /* 0x000fe40001000000 */
[----:B------:R-:W-:Y:S02]  /*b370*/  FMNMX.FTZ R29, R84, R52, !PT ;  /* 0x00000034541d7209 */ /* 0x000fe40007810000 */
[C---:B------:R-:W-:Y:S02]  /*b380*/  ISETP.GT.AND P2, PT, R79.reuse, 0x10, PT ;  /* 0x000000104f00780c */ /* 0x040fe40003f44270 */
[----:B---3--:R-:W-:Y:S02]  /*b390*/  FSEL R82, R82, -INF , P3 ;  /* 0xff80000052527808 */ /* 0x008fe40001800000 */
[----:B------:R-:W-:Y:S01]  /*b3a0*/  FMNMX.FTZ R29, R48, R29, !PT ;  /* 0x0000001d301d7209 */ /* 0x000fe20007810000 */
[----:B------:R-:W-:Y:S01]  /*b3b0*/  FMUL.FTZ R0, R56, UR4 ;  /* 0x0000000438007c20 */ /* 0x000fe20008410000 */
[----:B------:R-:W-:-:S02]  /*b3c0*/  ISETP.GT.AND P3, PT, R79, 0x11, PT ;  /* 0x000000114f00780c */ /* 0x000fc40003f64270 */
[----:B0-----:R-:W-:Y:S02]  /*b3d0*/  FSEL R56, R25, -INF , P2 ;  /* 0xff80000019387808 */ /* 0x001fe40001000000 */
[----:B------:R-:W-:Y:S02]  /*b3e0*/  FMNMX.FTZ R29, R82, R29, !PT ;  /* 0x0000001d521d7209 */ /* 0x000fe40007810000 */
[C---:B------:R-:W-:Y:S02]  /*b3f0*/  ISETP.GT.AND P2, PT, R79.reuse, 0x18, PT ;  /* 0x000000184f00780c */ /* 0x040fe40003f44270 */
        /* <DEDUP_REMOVED lines=8> */
[----:B------:R-:W-:-:S02]  /*b480*/  ISETP.GT.AND P3, PT, R79, 0x21, PT ;  /* 0x000000214f00780c */ /* 0x000fc40003f64270 */
[----:B------:R-:W-:Y:S02]  /*b490*/  FSEL R40, R40, -INF , P2 ;  /* 0xff80000028287808 */ /* 0x000fe40001000000 */
[----:B------:R-:W-:Y:S02]  /*b4a0*/  FMNMX.FTZ R25, R41, R24, !PT ;  /* 0x0000001829197209 */ /* 0x000fe40007810000 */
[C---:B------:R-:W-:Y:S02]  /*b4b0*/  ISETP.GT.AND P2, PT, R79.reuse, 0x28, PT ;  /* 0x000000284f00780c */ /* 0x040fe40003f44270 */
[----:B------:R-:W-:Y:S02]  /*b4c0*/  FSEL R36, R36, -INF , P3 ;  /* 0xff80000024247808 */ /* 0x000fe40001800000 */
[----:B------:R-:W-:Y:S01]  /*b4d0*/  FMNMX.FTZ R25, R40, R25, !PT ;  /* 0x0000001928197209 */ /* 0x000fe20007810000 */
[----:B------:R0:W1:Y:S01]  /*b4e0*/  MUFU.TANH R30, R0 ;  /* 0x00000000001e7308 */ /* 0x0000620000002400 */
[----:B------:R-:W-:-:S02]  /*b4f0*/  ISETP.GT.AND P3, PT, R79, 0x29, PT ;  /* 0x000000294f00780c */ /* 0x000fc40003f64270 */
[----:B------:R-:W-:Y:S02]  /*b500*/  FSEL R37, R37, -INF , P2 ;  /* 0xff80000025257808 */ /* 0x000fe40001000000 */
[----:B------:R-:W-:Y:S02]  /*b510*/  ISETP.GT.AND P2, PT, R79, 0x30, PT ;  /* 0x000000304f00780c */ /* 0x000fe40003f44270 */
[----:B0-----:R-:W-:Y:S02]  /*b520*/  FMNMX.FTZ R0, R36, R25, !PT ;  /* 0x0000001924007209 */ /* 0x001fe40007810000 */
[----:B------:R-:W-:Y:S02]  /*b530*/  FSEL R34, R34, -INF , P3 ;  /* 0xff80000022227808 */ /* 0x000fe40001800000 */
[----:B------:R-:W-:Y:S02]  /*b540*/  FMNMX.FTZ R25, R37, R0, !PT ;  /* 0x0000000025197209 */ /* 0x000fe40007810000 */
[----:B------:R-:W-:-:S02]  /*b550*/  ISETP.GT.AND P3, PT, R79, 0x31, PT ;  /* 0x000000314f00780c */ /* 0x000fc40003f64270 */
[----:B------:R-:W-:Y:S02]  /*b560*/  FSEL R35, R35, -INF , P2 ;  /* 0xff80000023237808 */ /* 0x000fe40001000000 */
[----:B------:R-:W-:Y:S02]  /*b570*/  FMNMX.FTZ R0, R34, R25, !PT ;  /* 0x0000001922007209 */ /* 0x000fe40007810000 */
[----:B------:R-:W-:Y:S02]  /*b580*/  ISETP.GT.AND P2, PT, R79, 0x38, PT ;  /* 0x000000384f00780c */ /* 0x000fe40003f44270 */
[----:B------:R-:W-:Y:S02]  /*b590*/  FSEL R33, R33, -INF , P3 ;  /* 0xff80000021217808 */ /* 0x000fe40001800000 */
[----:B------:R-:W-:Y:S01]  /*b5a0*/  FMNMX.FTZ R0, R35, R0, !PT ;  /* 0x0000000023007209 */ /* 0x000fe20007810000 */
[----:B------:R-:W0:Y:S01]  /*b5b0*/  MUFU.TANH R29, R60 ;  /* 0x0000003c001d7308 */ /* 0x000e220000002400 */
[----:B------:R-:W-:-:S02]  /*b5c0*/  ISETP.GT.AND P3, PT, R79, 0x39, PT ;  /* 0x000000394f00780c */ /* 0x000fc40003f64270 */
[----:B------:R-:W-:Y:S02]  /*b5d0*/  FSEL R32, R32, -INF , P2 ;  /* 0xff80000020207808 */ /* 0x000fe40001000000 */
[----:B------:R-:W-:Y:S02]  /*b5e0*/  FMNMX.FTZ R25, R33, R0, !PT ;  /* 0x0000000021197209 */ /* 0x000fe40007810000 */
[----:B------:R-:W-:Y:S01]  /*b5f0*/  ISETP.GT.AND P2, PT, R79, 0x40, PT ;  /* 0x000000404f00780c */ /* 0x000fe20003f44270 */
[----:B------:R-:W2:Y:S01]  /*b600*/  MUFU.TANH R26, R61 ;  /* 0x0000003d001a7308 */ /* 0x000ea20000002400 */
[----:B------:R-:W-:Y:S02]  /*b610*/  FSEL R31, R31, -INF , P3 ;  /* 0xff8000001f1f7808 */ /* 0x000fe40001800000 */
[----:B------:R-:W-:Y:S02]  /*b620*/  FMNMX.FTZ R0, R32, R25, !PT ;  /* 0x0000001920007209 */ /* 0x000fe40007810000 */
[----:B------:R-:W-:-:S02]  /*b630*/  ISETP.GT.AND P3, PT, R79, 0x41, PT ;  /* 0x000000414f00780c */ /* 0x000fc40003f64270 */
[----:B-1----:R-:W-:Y:S01]  /*b640*/  FSEL R30, R30, -INF , P2 ;  /* 0xff8000001e1e7808 */ /* 0x002fe20001000000 */
[----:B------:R-:W1:Y:S01]  /*b650*/  MUFU.TANH R27, R64 ;  /* 0x00000040001b7308 */ /* 0x000e620000002400 */
[----:B------:R-:W-:Y:S02]  /*b660*/  FMNMX.FTZ R25, R31, R0, !PT ;  /* 0x000000001f197209 */ /* 0x000fe40007810000 */
[C---:B------:R-:W-:Y:S02]  /*b670*/  ISETP.GT.AND P2, PT, R79.reuse, 0x48, PT ;  /* 0x000000484f00780c */ /* 0x040fe40003f44270 */
[----:B------:R-:W-:Y:S02]  /*b680*/  FSEL R28, R28, -INF , P3 ;  /* 0xff8000001c1c7808 */ /* 0x000fe40001800000 */
[----:B------:R-:W-:Y:S01]  /*b690*/  FMNMX.FTZ R25, R30, R25, !PT ;  /* 0x000000191e197209 */ /* 0x000fe20007810000 */
[----:B------:R-:W3:Y:S01]  /*b6a0*/  MUFU.TANH R24, R68 ;  /* 0x0000004400187308 */ /* 0x000ee20000002400 */
[----:B------:R-:W-:-:S02]  /*b6b0*/  ISETP.GT.AND P3, PT, R79, 0x49, PT ;  /* 0x000000494f00780c */ /* 0x000fc40003f64270 */
[----:B0-----:R-:W-:Y:S02]  /*b6c0*/  FSEL R29, R29, -INF , P2 ;  /* 0xff8000001d1d7808 */ /* 0x001fe40001000000 */
[----:B------:R-:W-:Y:S02]  /*b6d0*/  FMNMX.FTZ R0, R28, R25, !PT ;  /* 0x000000191c007209 */ /* 0x000fe40007810000 */
[----:B------:R-:W-:Y:S02]  /*b6e0*/  ISETP.GT.AND P2, PT, R79, 0x50, PT ;  /* 0x000000504f00780c */ /* 0x000fe40003f44270 */
[----:B--2---:R-:W-:Y:S02]  /*b6f0*/  FSEL R26, R26, -INF , P3 ;  /* 0xff8000001a1a7808 */ /* 0x004fe40001800000 */
[----:B------:R-:W-:Y:S02]  /*b700*/  FMNMX.FTZ R25, R29, R0, !PT ;  /* 0x000000001d197209 */ /* 0x000fe40007810000 */
[----:B------:R-:W-:-:S02]  /*b710*/  ISETP.GT.AND P3, PT, R79, 0x51, PT ;  /* 0x000000514f00780c */ /* 0x000fc40003f64270 */
[----:B-1----:R-:W-:Y:S02]  /*b720*/  FSEL R27, R27, -INF , P2 ;  /* 0xff8000001b1b7808 */ /* 0x002fe40001000000 */
[----:B------:R-:W-:Y:S02]  /*b730*/  FMNMX.FTZ R0, R26, R25, !PT ;  /* 0x000000191a007209 */ /* 0x000fe40007810000 */
[----:B------:R-:W-:Y:S02]  /*b740*/  ISETP.GT.AND P2, PT, R79, 0x58, PT ;  /* 0x000000584f00780c */ /* 0x000fe40003f44270 */
[----:B------:R-:W-:Y:S02]  /*b750*/  FSEL R25, R65, -INF , P3 ;  /* 0xff80000041197808 */ /* 0x000fe40001800000 */
[----:B------:R-:W-:Y:S02]  /*b760*/  FMNMX.FTZ R0, R27, R0, !PT ;  /* 0x000000001b007209 */ /* 0x000fe40007810000 */
[----:B------:R-:W-:-:S02]  /*b770*/  ISETP.GT.AND P3, PT, R79, 0x59, PT ;  /* 0x000000594f00780c */ /* 0x000fc40003f64270 */
[----:B---3--:R-:W-:Y:S02]  /*b780*/  FSEL R24, R24, -INF , P2 ;  /* 0xff80000018187808 */ /* 0x008fe40001000000 */
[----:B------:R-:W-:Y:S02]  /*b790*/  FMNMX.FTZ R53, R25, R0, !PT ;  /* 0x0000000019357209 */ /* 0x000fe40007810000 */
[----:B------:R-:W-:Y:S02]  /*b7a0*/  FSEL R0, R69, -INF , P3 ;  /* 0xff80000045007808 */ /* 0x000fe40001800000 */
[----:B------:R-:W-:-:S04]  /*b7b0*/  FMNMX.FTZ R53, R24, R53, !PT ;  /* 0x0000003518357209 */ /* 0x000fc80007810000 */
[----:B------:R-:W-:-:S05]  /*b7c0*/  FMNMX.FTZ R46, R0, R53, !PT ;  /* 0x00000035002e7209 */ /* 0x000fca0007810000 */
[----:B------:R-:W0:Y:S01]  /*b7d0*/  SHFL.BFLY PT, R61, R46, 0x2, 0x1f ;  /* 0x0c401f002e3d7f89 */ /* 0x000e2200000e0000 */
[----:B------:R-:W-:Y:S01]  /*b7e0*/  FMUL.FTZ R53, R51, UR4 ;  /* 0x0000000433357c20 */ /* 0x000fe20008410000 */
[----:B------:R-:W-:-:S04]  /*b7f0*/  VIADDMNMX R45, R39, R86, R45, PT ;  /* 0x00000056272d7246 */ /* 0x000fc8000380012d */
[C---:B------:R-:W-:Y:S02]  /*b800*/  ISETP.GT.AND P2, PT, R45.reuse, RZ, PT ;  /* 0x000000ff2d00720c */ /* 0x040fe40003f44270 */
[C---:B------:R-:W-:Y:S02]  /*b810*/  ISETP.GT.AND P3, PT, R45.reuse, 0x1, PT ;  /* 0x000000012d00780c */ /* 0x040fe40003f64270 */
[----:B------:R-:W-:Y:S02]  /*b820*/  ISETP.GT.AND P4, PT, R45, 0x8, PT ;  /* 0x000000082d00780c */ /* 0x000fe40003f84270 */
[----:B0-----:R-:W-:-:S05]  /*b830*/  FMNMX.FTZ R176, R46, R61, !PT ;  /* 0x0000003d2eb07209 */ /* 0x001fca0007810000 */
[----:B------:R-:W0:Y:S01]  /*b840*/  SHFL.BFLY PT, R51, R176, 0x1, 0x1f ;  /* 0x0c201f00b0337f89 */ /* 0x000e2200000e0000 */
[----:B------:R-:W-:Y:S02]  /*b850*/  FSEL R73, R73, -INF , P2 ;  /* 0xff80000049497808 */ /* 0x000fe40001000000 */
[----:B------:R-:W-:Y:S01]  /*b860*/  FSEL R72, R72, -INF , P3 ;  /* 0xff80000048487808 */ /* 0x000fe20001800000 */
[----:B------:R-:W1:Y:S01]  /*b870*/  MUFU.TANH R78, R78 ;  /* 0x0000004e004e7308 */ /* 0x000e620000002400 */
[----:B------:R-:W-:Y:S02]  /*b880*/  ISETP.GT.AND P2, PT, R45, 0x9, PT ;  /* 0x000000092d00780c */ /* 0x000fe40003f44270 */
[----:B------:R-:W-:Y:S02]  /*b890*/  FSEL R75, R75, -INF , P4 ;  /* 0xff8000004b4b7808 */ /* 0x000fe40002000000 */
[----:B------:R-:W-:Y:S02]  /*b8a0*/  FMNMX.FTZ R46, R73, R72, !PT ;  /* 0x00000048492e7209 */ /* 0x000fe40007810000 */
[----:B------:R-:W-:Y:S01]  /*b8b0*/  ISETP.GT.AND P3, PT, R45, 0x10, PT ;  /* 0x000000102d00780c */ /* 0x000fe20003f64270 */
[----:B------:R-:W2:Y:S01]  /*b8c0*/  MUFU.TANH R38, R38 ;  /* 0x0000002600267308 */ /* 0x000ea20000002400 */
[----:B------:R-:W-:-:S02]  /*b8d0*/  FSEL R74, R74, -INF , P2 ;  /* 0xff8000004a4a7808 */ /* 0x000fc40001000000 */
[----:B------:R-:W-:Y:S02]  /*b8e0*/  FMNMX.FTZ R39, R75, R46, !PT ;  /* 0x0000002e4b277209 */ /* 0x000fe40007810000 */
[----:B------:R-:W-:Y:S02]  /*b8f0*/  ISETP.GT.AND P2, PT, R45, 0x11, PT ;  /* 0x000000112d00780c */ /* 0x000fe40003f44270 */
[----:B------:R-:W-:Y:S01]  /*b900*/  FSEL R77, R77, -INF , P3 ;  /* 0xff8000004d4d7808 */ /* 0x000fe20001800000 */
[----:B------:R-:W3:Y:S01]  /*b910*/  MUFU.TANH R42, R42 ;  /* 0x0000002a002a7308 */ /* 0x000ee20000002400 */
[----:B------:R-:W-:Y:S02]  /*b920*/  FMNMX.FTZ R46, R74, R39, !PT ;  /* 0x000000274a2e7209 */ /* 0x000fe40007810000 */
[----:B------:R-:W-:Y:S02]  /*b930*/  ISETP.GT.AND P3, PT, R45, 0x18, PT ;  /* 0x000000182d00780c */ /* 0x000fe40003f64270 */
[----:B0-----:R-:W-:-:S02]  /*b940*/  FMNMX.FTZ R176, R176, R51, !PT ;  /* 0x00000033b0b07209 */ /* 0x001fc40007810000 */
[----:B------:R-:W-:Y:S01]  /*b950*/  FSEL R76, R76, -INF , P2 ;  /* 0xff8000004c4c7808 */ /* 0x000fe20001000000 */
[----:B------:R-:W0:Y:S01]  /*b960*/  MUFU.TANH R43, R43 ;  /* 0x0000002b002b7308 */ /* 0x000e220000002400 */
[----:B------:R-:W-:Y:S01]  /*b970*/  FMNMX.FTZ R39, R77, R46, !PT ;  /* 0x0000002e4d277209 */ /* 0x000fe20007810000 */
[----:B------:R-:W-:Y:S01]  /*b980*/  FMUL.FTZ R60, R55, UR4 ;  /* 0x00000004373c7c20 */ /* 0x000fe20008410000 */
[----:B------:R-:W-:Y:S01]  /*b990*/  ISETP.GT.AND P2, PT, R45, 0x19, PT ;  /* 0x000000192d00780c */ /* 0x000fe20003f44270 */
[----:B------:R-:W-:Y:S01]  /*b9a0*/  FMUL.FTZ R55, R176, UR43 ;  /* 0x0000002bb0377c20 */ /* 0x000fe20008410000 */
[----:B-1----:R-:W-:Y:S02]  /*b9b0*/  FSEL R78, R78, -INF , P3 ;  /* 0xff8000004e4e7808 */ /* 0x002fe40001800000 */
[----:B------:R-:W-:Y:S01]  /*b9c0*/  FMNMX.FTZ R51, R76, R39, !PT ;  /* 0x000000274c337209 */ /* 0x000fe20007810000 */
[----:B------:R-:W1:Y:S01]  /*b9d0*/  MUFU.TANH R49, R49 ;  /* 0x0000003100317308 */ /* 0x000e620000002400 */
[----:B------:R-:W-:-:S02]  /*b9e0*/  FSETP.NEU.FTZ.AND P4, PT, R176, -INF , PT ;  /* 0xff800000b000780b */ /* 0x000fc40003f9d000 */
[----:B------:R-:W-:Y:S02]  /*b9f0*/  ISETP.GT.AND P3, PT, R45, 0x20, PT ;  /* 0x000000202d00780c */ /* 0x000fe40003f64270 */
[----:B--2---:R-:W-:Y:S02]  /*ba00*/  FSEL R46, R38, -INF , P2 ;  /* 0xff800000262e7808 */ /* 0x004fe40001000000 */
[----:B------:R-:W-:Y:S01]  /*ba10*/  FMNMX.FTZ R51, R78, R51, !PT ;  /* 0x000000334e337209 */ /* 0x000fe20007810000 */
[----:B------:R-:W-:Y:S01]  /*ba20*/  MUFU.TANH R47, R47 ;  /* 0x0000002f002f7308 */ /* 0x000fe20000002400 */
[----:B------:R-:W-:Y:S01]  /*ba30*/  FSEL R55, R55, RZ, P4 ;  /* 0x000000ff37377208 */ /* 0x000fe20002000000 */
[----:B------:R-:W-:Y:S01]  /*ba40*/  FMUL.FTZ R57, R54, UR4 ;  /* 0x0000000436397c20 */ /* 0x000fe20008410000 */
[----:B------:R-:W-:Y:S02]  /*ba50*/  ISETP.GT.AND P2, PT, R45, 0x21, PT ;  /* 0x000000212d00780c */ /* 0x000fe40003f44270 */
[----:B---3--:R-:W-:-:S02]  /*ba60*/  FSEL R42, R42, -INF , P3 ;  /* 0xff8000002a2a7808 */ /* 0x008fc40001800000 */
[----:B------:R-:W-:Y:S01]  /*ba70*/  FMNMX.FTZ R51, R46, R51, !PT ;  /* 0x000000332e337209 */ /* 0x000fe20007810000 */
[----:B------:R-:W2:Y:S01]  /*ba80*/  MUFU.TANH R50, R50 ;  /* 0x0000003200327308 */ /* 0x000ea20000002400 */
[--C-:B------:R-:W-:Y:S01]  /*ba90*/  FFMA.FTZ R54, R52, UR43, -R55.reuse ;  /* 0x0000002b34367c23 */ /* 0x100fe20008010837 */
[----:B------:R-:W-:Y:S02]  /*baa0*/  ISETP.GT.AND P3, PT, R45, 0x28, PT ;  /* 0x000000282d00780c */ /* 0x000fe40003f64270 */
[----:B0-----:R-:W-:Y:S02]  /*bab0*/  FSEL R52, R43, -INF , P2 ;  /* 0xff8000002b347808 */ /* 0x001fe40001000000 */
[----:B------:R-:W-:Y:S02]  /*bac0*/  FMNMX.FTZ R51, R42, R51, !PT ;  /* 0x000000332a337209 */ /* 0x000fe40007810000 */
[----:B------:R-:W0:Y:S01]  /*bad0*/  MUFU.TANH R53, R53 ;  /* 0x0000003500357308 */ /* 0x000e220000002400 */
[----:B------:R-:W-:Y:S01]  /*bae0*/  FFMA.FTZ R154, R48, UR43, -R55 ;  /* 0x0000002b309a7c23 */ /* 0x000fe20008010837 */
[----:B------:R-:W-:-:S02]  /*baf0*/  ISETP.GT.AND P2, PT, R45, 0x29, PT ;  /* 0x000000292d00780c */ /* 0x000fc40003f44270 */
[----:B-1----:R-:W-:Y:S02]  /*bb00*/  FSEL R48, R49, -INF , P3 ;  /* 0xff80000031307808 */ /* 0x002fe40001800000 */
[----:B------:R-:W-:Y:S02]  /*bb10*/  FMNMX.FTZ R43, R52, R51, !PT ;  /* 0x00000033342b7209 */ /* 0x000fe40007810000 */
[----:B------:R-:W1:Y:S01]  /*bb20*/  MUFU.TANH R57, R57 ;  /* 0x0000003900397308 */ /* 0x000e620000002400 */
[----:B------:R-:W-:Y:S01]  /*bb30*/  ISETP.GT.AND P3, PT, R45, 0x30, PT ;  /* 0x000000302d00780c */ /* 0x000fe20003f64270 */
[----:B------:R-:W-:Y:S01]  /*bb40*/  FMUL.FTZ R61, R59, UR4 ;  /* 0x000000043b3d7c20 */ /* 0x000fe20008410000 */
[----:B------:R-:W-:-:S05]  /*bb50*/  FMNMX.FTZ R43, R48, R43, !PT ;  /* 0x0000002b302b7209 */ /* 0x000fca0007810000 */
[----:B------:R-:W3:Y:S01]  /*bb60*/  MUFU.TANH R60, R60 ;  /* 0x0000003c003c7308 */ /* 0x000ee20000002400 */
[----:B--2---:R-:W-:Y:S01]  /*bb70*/  FSEL R38, R50, -INF , P3 ;  /* 0xff80000032267808 */ /* 0x004fe20001800000 */
[----:B------:R-:W-:-:S06]  /*bb80*/  FMUL.FTZ R59, R62, UR4 ;  /* 0x000000043e3b7c20 */ /* 0x000fcc0008410000 */
[----:B------:R2:W-:Y:S01]  /*bb90*/  MUFU.EX2 R39, R54 ;  /* 0x0000003600277308 */ /* 0x0005e20000000800 */
[----:B------:R-:W-:Y:S02]  /*bba0*/  ISETP.GT.AND P3, PT, R45, 0x38, PT ;  /* 0x000000382d00780c */ /* 0x000fe40003f64270 */
[----:B--2---:R-:W-:-:S05]  /*bbb0*/  FSEL R54, R47, -INF , P2 ;  /* 0xff8000002f367808 */ /* 0x004fca0001000000 */
[----:B------:R-:W2:Y:S01]  /*bbc0*/  MUFU.TANH R58, R58 ;  /* 0x0000003a003a7308 */ /* 0x000ea20000002400 */
[----:B------:R-:W-:Y:S02]  /*bbd0*/  ISETP.GT.AND P2, PT, R45, 0x31, PT ;  /* 0x000000312d00780c */ /* 0x000fe40003f44270 */
[----:B------:R-:W-:Y:S02]  /*bbe0*/  FMNMX.FTZ R43, R54, R43, !PT ;  /* 0x0000002b362b7209 */ /* 0x000fe40007810000 */
[----:B0-----:R-:W-:Y:S02]  /*bbf0*/  FSEL R50, R53, -INF , P2 ;  /* 0xff80000035327808 */ /* 0x001fe40001000000 */
[----:B------:R-:W-:Y:S01]  /*bc00*/  FMNMX.FTZ R43, R38, R43, !PT ;  /* 0x0000002b262b7209 */ /* 0x000fe20007810000 */
[----:B------:R-:W0:Y:S01]  /*bc10*/  MUFU.TANH R61, R61 ;  /* 0x0000003d003d7308 */ /* 0x000e220000002400 */
[----:B------:R-:W-:Y:S01]  /*bc20*/  FFMA.FTZ R156, R56, UR43, -R55 ;  /* 0x0000002b389c7c23 */ /* 0x000fe20008010837 */
[----:B------:R-:W-:Y:S01]  /*bc30*/  ISETP.GT.AND P2, PT, R45, 0x39, PT ;  /* 0x000000392d00780c */ /* 0x000fe20003f44270 */
[----:B------:R-:W-:Y:S01]  /*bc40*/  FMUL.FTZ R62, R66, UR4 ;  /* 0x00000004423e7c20 */ /* 0x000fe20008410000 */
[----:B-1----:R-:W-:-:S02]  /*bc50*/  FSEL R56, R57, -INF , P3 ;  /* 0xff80000039387808 */ /* 0x002fc40001800000 */
[----:B------:R-:W-:Y:S02]  /*bc60*/  FMNMX.FTZ R43, R50, R43, !PT ;  /* 0x0000002b322b7209 */ /* 0x000fe40007810000 */
[----:B------:R-:W1:Y:S01]  /*bc70*/  MUFU.TANH R59, R59 ;  /* 0x0000003b003b7308 */ /* 0x000e620000002400 */
[----:B---3--:R-:W-:Y:S01]  /*bc80*/  FSEL R57, R60, -INF , P2 ;  /* 0xff8000003c397808 */ /* 0x008fe20001000000 */
[----:B------:R-:W-:Y:S01]  /*bc90*/  FMUL.FTZ R64, R67, UR4 ;  /* 0x0000000443407c20 */ /* 0x000fe20008410000 */
[----:B------:R-:W-:Y:S02]  /*bca0*/  ISETP.GT.AND P3, PT, R45, 0x40, PT ;  /* 0x000000402d00780c */ /* 0x000fe40003f64270 */
[----:B------:R-:W-:-:S03]  /*bcb0*/  FMNMX.FTZ R60, R56, R43, !PT ;  /* 0x0000002b383c7209 */ /* 0x000fc60007810000 */
[----:B------:R-:W3:Y:S01]  /*bcc0*/  MUFU.TANH R63, R63 ;  /* 0x0000003f003f7308 */ /* 0x000ee20000002400 */
[----:B------:R-:W-:Y:S01]  /*bcd0*/  ISETP.GT.AND P2, PT, R45, 0x41, PT ;  /* 0x000000412d00780c */ /* 0x000fe20003f44270 */
[----:B------:R-:W-:Y:S01]  /*bce0*/  FMUL.FTZ R65, R70, UR4 ;  /* 0x0000000446417c20 */ /* 0x000fe20008410000 */
[----:B--2---:R-:W-:Y:S02]  /*bcf0*/  FSEL R58, R58, -INF , P3 ;  /* 0xff8000003a3a7808 */ /* 0x004fe40001800000 */
[----:B------:R-:W-:-:S03]  /*bd00*/  FMNMX.FTZ R43, R57, R60, !PT ;  /* 0x0000003c392b7209 */ /* 0x000fc60007810000 */
[----:B------:R-:W2:Y:S01]  /*bd10*/  MUFU.TANH R62, R62 ;  /* 0x0000003e003e7308 */ /* 0x000ea20000002400 */
[----:B------:R-:W-:Y:S01]  /*bd20*/  FFMA.FTZ R158, R44, UR43, -R55 ;  /* 0x0000002b2c9e7c23 */ /* 0x000fe20008010837 */
[----:B------:R-:W-:Y:S01]  /*bd30*/  ISETP.GT.AND P3, PT, R45, 0x48, PT ;  /* 0x000000482d00780c */ /* 0x000fe20003f64270 */
[----:B------:R-:W-:Y:S01]  /*bd40*/  FMUL.FTZ R66, R71, UR4 ;  /* 0x0000000447427c20 */ /* 0x000fe20008410000 */
[----:B0-----:R-:W-:Y:S02]  /*bd50*/  FSEL R44, R61, -INF , P2 ;  /* 0xff8000003d2c7808 */ /* 0x001fe40001000000 */
[----:B------:R-:W-:Y:S02]  /*bd60*/  FMNMX.FTZ R43, R58, R43, !PT ;  /* 0x0000002b3a2b7209 */ /* 0x000fe40007810000 */
[----:B------:R-:W0:Y:S01]  /*bd70*/  MUFU.TANH R64, R64 ;  /* 0x0000004000407308 */ /* 0x000e220000002400 */
[----:B------:R-:W-:Y:S02]  /*bd80*/  ISETP.GT.AND P2, PT, R45, 0x49, PT ;  /* 0x000000492d00780c */ /* 0x000fe40003f44270 */
[----:B-1----:R-:W-:-:S02]  /*bd90*/  FSEL R59, R59, -INF , P3 ;  /* 0xff8000003b3b7808 */ /* 0x002fc40001800000 */
[----:B------:R-:W-:-:S03]  /*bda0*/  FMNMX.FTZ R68, R44, R43, !PT ;  /* 0x0000002b2c447209 */ /* 0x000fc60007810000 */
[----:B------:R-:W1:Y:S01]  /*bdb0*/  MUFU.TANH R65, R65 ;  /* 0x0000004100417308 */ /* 0x000e620000002400 */
[----:B------:R-:W-:Y:S01]  /*bdc0*/  FFMA.FTZ R49, R41, UR43, -R55 ;  /* 0x0000002b29317c23 */ /* 0x000fe20008010837 */
[----:B------:R-:W-:Y:S02]  /*bdd0*/  ISETP.GT.AND P3, PT, R45, 0x50, PT ;  /* 0x000000502d00780c */ /* 0x000fe40003f64270 */
[----:B---3--:R-:W-:Y:S02]  /*bde0*/  FSEL R60, R63, -INF , P2 ;  /* 0xff8000003f3c7808 */ /* 0x008fe40001000000 */
[----:B------:R-:W-:Y:S02]  /*bdf0*/  FMNMX.FTZ R41, R59, R68, !PT ;  /* 0x000000443b297209 */ /* 0x000fe40007810000 */
[----:B------:R-:W3:Y:S01]  /*be00*/  MUFU.TANH R66, R66 ;  /* 0x0000004200427308 */ /* 0x000ee20000002400 */
[----:B--2---:R-:W-:Y:S02]  /*be10*/  FSEL R61, R62, -INF , P3 ;  /* 0xff8000003e3d7808 */ /* 0x004fe40001800000 */
[----:B------:R-:W-:-:S02]  /*be20*/  ISETP.GT.AND P2, PT, R45, 0x51, PT ;  /* 0x000000512d00780c */ /* 0x000fc40003f44270 */
[----:B------:R-:W-:Y:S01]  /*be30*/  FMNMX.FTZ R62, R60, R41, !PT ;  /* 0x000000293c3e7209 */ /* 0x000fe20007810000 */
[----:B------:R-:W-:Y:S01]  /*be40*/  FFMA.FTZ R160, R40, UR43, -R55 ;  /* 0x0000002b28a07c23 */ /* 0x000fe20008010837 */
[----:B------:R-:W-:Y:S02]  /*be50*/  ISETP.GT.AND P3, PT, R45, 0x58, PT ;  /* 0x000000582d00780c */ /* 0x000fe40003f64270 */
[----:B0-----:R-:W-:Y:S02]  /*be60*/  FSEL R40, R64, -INF , P2 ;  /* 0xff80000040287808 */ /* 0x001fe40001000000 */
[----:B------:R-:W-:Y:S02]  /*be70*/  FMNMX.FTZ R41, R61, R62, !PT ;  /* 0x0000003e3d297209 */ /* 0x000fe40007810000 */
[----:B------:R-:W-:Y:S02]  /*be80*/  ISETP.GT.AND P2, PT, R45, 0x59, PT ;  /* 0x000000592d00780c */ /* 0x000fe40003f44270 */
[----:B-1----:R-:W-:-:S02]  /*be90*/  FSEL R62, R65, -INF , P3 ;  /* 0xff800000413e7808 */ /* 0x002fc40001800000 */
[----:B------:R-:W-:Y:S01]  /*bea0*/  FMNMX.FTZ R43, R40, R41, !PT ;  /* 0x00000029282b7209 */ /* 0x000fe20007810000 */
[----:B------:R-:W-:Y:S01]  /*beb0*/  FFMA.FTZ R45, R36, UR43, -R55 ;  /* 0x0000002b242d7c23 */ /* 0x000fe20008010837 */
[----:B---3--:R-:W-:Y:S02]  /*bec0*/  FSEL R36, R66, -INF , P2 ;  /* 0xff80000042247808 */ /* 0x008fe40001000000 */
[----:B------:R-:W-:-:S04]  /*bed0*/  FMNMX.FTZ R43, R62, R43, !PT ;  /* 0x0000002b3e2b7209 */ /* 0x000fc80007810000 */
[----:B------:R-:W-:Y:S01]  /*bee0*/  FMNMX.FTZ R43, R36, R43, !PT ;  /* 0x0000002b242b7209 */ /* 0x000fe20007810000 */
[----:B------:R-:W-:-:S04]  /*bef0*/  FFMA.FTZ R47, R34, UR43, -R55 ;  /* 0x0000002b222f7c23 */ /* 0x000fc80008010837 */
[----:B------:R-:W0:Y:S01]  /*bf00*/  SHFL.BFLY PT, R34, R43, 0x2, 0x1f ;  /* 0x0c401f002b227f89 */ /* 0x000e2200000e0000 */
[--C-:B------:R-:W-:Y:S01]  /*bf10*/  FFMA.FTZ R164, R35, UR43, -R55.reuse ;  /* 0x0000002b23a47c23 */ /* 0x100fe20008010837 */
[--C-:B------:R-:W-:Y:S01]  /*bf20*/  FFMA.FTZ R35, R33, UR43, -R55.reuse ;  /* 0x0000002b21237c23 */ /* 0x100fe20008010837 */
[----:B------:R-:W-:Y:S01]  /*bf30*/  FFMA.FTZ R33, R31, UR43, -R55 ;  /* 0x0000002b1f217c23 */ /* 0x000fe20008010837 */
[----:B0-----:R-:W-:-:S05]  /*bf40*/  FMNMX.FTZ R34, R43, R34, !PT ;  /* 0x000000222b227209 */ /* 0x001fca0007810000 */
[----:B------:R-:W0:Y:S01]  /*bf50*/  SHFL.BFLY PT, R31, R34, 0x1, 0x1f ;  /* 0x0c201f00221f7f89 */ /* 0x000e2200000e0000 */
[----:B------:R-:W-:Y:S08]  /*bf60*/  MUFU.EX2 R41, R45 ;  /* 0x0000002d00297308 */ /* 0x000ff00000000800 */
[----:B------:R1:W-:Y:S02]  /*bf70*/  MUFU.EX2 R45, R35 ;  /* 0x00000023002d7308 */ /* 0x0003e40000000800 */
[----:B-1----:R-:W-:Y:S01]  /*bf80*/  FFMA.FTZ R35, R25, UR43, -R55 ;  /* 0x0000002b19237c23 */ /* 0x002fe20008010837 */
[----:B0-----:R-:W-:-:S04]  /*bf90*/  FMNMX.FTZ R178, R34, R31, !PT ;  /* 0x0000001f22b27209 */ /* 0x001fc80007810000 */
[C---:B------:R-:W-:Y:S01]  /*bfa0*/  FSETP.NEU.FTZ.AND P2, PT, R178.reuse, -INF , PT ;  /* 0xff800000b200780b */ /* 0x040fe20003f5d000 */
[----:B------:R-:W-:Y:S01]  /*bfb0*/  FMUL.FTZ R25, R178, UR43 ;  /* 0x0000002bb2197c20 */ /* 0x000fe20008410000 */
[----:B-----5:R-:W-:-:S04]  /*bfc0*/  FFMA.FTZ R152, R84, UR43, -R55 ;  /* 0x0000002b54987c23 */ /* 0x020fc80008010837 */
[----:B------:R-:W-:Y:S01]  /*bfd0*/  FSEL R25, R25, RZ, P2 ;  /* 0x000000ff19197208 */ /* 0x000fe20001000000 */
[--C-:B------:R-:W-:Y:S01]  /*bfe0*/  FFMA.FTZ R31, R0, UR43, -R55.reuse ;  /* 0x0000002b001f7c23 */ /* 0x100fe20008010837 */
[--C-:B------:R-:W-:Y:S01]  /*bff0*/  FFMA.FTZ R43, R26, UR43, -R55.reuse ;  /* 0x0000002b1a2b7c23 */ /* 0x100fe20008010837 */
[----:B------:R-:W-:Y:S01]  /*c000*/  FFMA.FTZ R174, R24, UR43, -R55 ;  /* 0x0000002b18ae7c23 */ /* 0x000fe20008010837 */
[----:B------:R-:W0:Y:S01]  /*c010*/  @P5 LDC R26, c[0x0][0x44c] ;  /* 0x00011300ff1a5b82 */ /* 0x000e220000000800 */
[--C-:B------:R-:W-:Y:S01]  /*c020*/  FFMA.FTZ R153, R73, UR43, -R25.reuse ;  /* 0x0000002b49997c23 */ /* 0x100fe20008010819 */
[----:B------:R-:W-:Y:S01]  /*c030*/  FFMA.FTZ R0, R72, UR43, -R25 ;  /* 0x0000002b48007c23 */ /* 0x000fe20008010819 */
[----:B------:R-:W-:Y:S01]  /*c040*/  SHF.R.U32.HI R83, RZ, 0x7, R83 ;  /* 0x00000007ff537819 */ /* 0x000fe20000011653 */
[----:B------:R-:W-:Y:S01]  /*c050*/  FFMA.FTZ R155, R75, UR43, -R25 ;  /* 0x0000002b4b9b7c23 */ /* 0x000fe20008010819 */
[----:B------:R-:W-:Y:S01]  /*c060*/  @!P0 VIADD R24, R179, 0x32440 ;  /* 0x00032440b3188836 */ /* 0x000fe20000000000 */
[----:B------:R-:W1:Y:S01]  /*c070*/  MUFU.EX2 R152, R152 ;  /* 0x0000009800987308 */ /* 0x000e620000000800 */
[--C-:B------:R-:W-:Y:S01]  /*c080*/  FFMA.FTZ R172, R27, UR43, -R55.reuse ;  /* 0x0000002b1bac7c23 */ /* 0x100fe20008010837 */
[----:B------:R-:W-:Y:S01]  /*c090*/  FFMA.FTZ R168, R30, UR43, -R55 ;  /* 0x0000002b1ea87c23 */ /* 0x000fe20008010837 */
[----:B------:R-:W-:Y:S01]  /*c0a0*/  IADD3 R177, -R83, 0xb, RZ ;  /* 0x0000000b53b17810 */ /* 0x000fe20007ffe1ff */
[----:B------:R-:W2:Y:S01]  /*c0b0*/  @P5 LDC R27, c[0x0][0x450] ;  /* 0x00011400ff1b5b82 */ /* 0x000ea20000000800 */
[----:B------:R-:W-:-:S03]  /*c0c0*/  FFMA.FTZ R30, R74, UR43, -R25 ;  /* 0x0000002b4a1e7c23 */ /* 0x000fc60008010819 */
[----:B------:R-:W-:Y:S01]  /*c0d0*/  MUFU.EX2 R153, R153 ;  /* 0x0000009900997308 */ /* 0x000fe20000000800 */
[----:B------:R-:W-:Y:S01]  /*c0e0*/  FFMA.FTZ R82, R82, UR43, -R55 ;  /* 0x0000002b52527c23 */ /* 0x000fe20008010837 */
[----:B------:R-:W-:Y:S01]  /*c0f0*/  @!P0 PRMT R24, RZ, 0x654, R24 ;  /* 0x00000654ff188816 */ /* 0x000fe20000000018 */
[----:B------:R-:W-:Y:S01]  /*c100*/  FFMA.FTZ R157, R77, UR43, -R25 ;  /* 0x0000002b4d9d7c23 */ /* 0x000fe20008010819 */
[----:B------:R3:W-:Y:S06]  /*c110*/  BAR.ARV R177, 0x100 ;  /* 0x000400b10000751d */ /* 0x0007ec0000002000 */
[----:B------:R-:W4:Y:S01]  /*c120*/  MUFU.EX2 R0, R0 ;  /* 0x0000000000007308 */ /* 0x000f220000000800 */
[----:B------:R3:W-:Y:S01]  /*c130*/  @!P0 SYNCS.ARRIVE.TRANS64.RED.A1T0 RZ, [R24+URZ], RZ ;  /* 0x000000ff18ff89a7 */ /* 0x0007e2000810043f */
[----:B------:R-:W-:Y:S01]  /*c140*/  FFMA.FTZ R166, R32, UR43, -R55 ;  /* 0x0000002b20a67c23 */ /* 0x000fe20008010837 */
[--C-:B------:R-:W-:Y:S01]  /*c150*/  FFMA.FTZ R161, R42, UR43, -R25.reuse ;  /* 0x0000002b2aa17c23 */ /* 0x100fe20008010819 */
[----:B------:R1:W-:Y:S01]  /*c160*/  BAR.SYNC.DEFER_BLOCKING R3, 0x100 ;  /* 0x000400030000751d */ /* 0x0003e20000010000 */
[----:B------:R-:W-:-:S05]  /*c170*/  FFMA.FTZ R165, R38, UR43, -R25 ;  /* 0x0000002b26a57c23 */ /* 0x000fca0008010819 */
[----:B------:R-:W4:Y:S01]  /*c180*/  MUFU.EX2 R154, R154 ;  /* 0x0000009a009a7308 */ /* 0x000f220000000800 */
[----:B------:R-:W-:Y:S01]  /*c190*/  FFMA.FTZ R53, R80, UR43, -R55 ;  /* 0x0000002b50357c23 */ /* 0x000fe20008010837 */
[--C-:B------:R-:W-:Y:S01]  /*c1a0*/  FFMA.FTZ R64, R76, UR43, -R25.reuse ;  /* 0x0000002b4c407c23 */ /* 0x100fe20008010819 */
[----:B------:R-:W-:-:S05]  /*c1b0*/  FFMA.FTZ R159, R78, UR43, -R25 ;  /* 0x0000002b4e9f7c23 */ /* 0x000fca0008010819 */
[----:B------:R-:W0:Y:S01]  /*c1c0*/  MUFU.EX2 R155, R155 ;  /* 0x0000009b009b7308 */ /* 0x000e220000000800 */
[--C-:B------:R-:W-:Y:S01]  /*c1d0*/  FFMA.FTZ R32, R46, UR43, -R25.reuse ;  /* 0x0000002b2e207c23 */ /* 0x100fe20008010819 */
[--C-:B------:R-:W-:Y:S01]  /*c1e0*/  FFMA.FTZ R34, R52, UR43, -R25.reuse ;  /* 0x0000002b34227c23 */ /* 0x100fe20008010819 */
[--C-:B------:R-:W-:Y:S01]  /*c1f0*/  FFMA.FTZ R163, R48, UR43, -R25.reuse ;  /* 0x0000002b30a37c23 */ /* 0x100fe20008010819 */
[--C-:B------:R-:W-:Y:S01]  /*c200*/  FFMA.FTZ R42, R54, UR43, -R25.reuse ;  /* 0x0000002b362a7c23 */ /* 0x100fe20008010819 */
[--C-:B------:R-:W-:Y:S01]  /*c210*/  FFMA.FTZ R38, R50, UR43, -R25.reuse ;  /* 0x0000002b32267c23 */ /* 0x100fe20008010819 */
[--C-:B------:R-:W-:Y:S02]  /*c220*/  FFMA.FTZ R167, R56, UR43, -R25.reuse ;  /* 0x0000002b38a77c23 */ /* 0x100fe40008010819 */
[----:B------:R-:W2:Y:S01]  /*c230*/  MUFU.EX2 R51, R82 ;  /* 0x0000005200337308 */ /* 0x000ea20000000800 */
[--C-:B------:R-:W-:Y:S01]  /*c240*/  FFMA.FTZ R57, R57, UR43, -R25.reuse ;  /* 0x0000002b39397c23 */ /* 0x100fe20008010819 */
[--C-:B------:R-:W-:Y:S01]  /*c250*/  FFMA.FTZ R169, R58, UR43, -R25.reuse ;  /* 0x0000002b3aa97c23 */ /* 0x100fe20008010819 */
[--C-:B-1----:R-:W-:Y:S01]  /*c260*/  FFMA.FTZ R3, R44, UR43, -R25.reuse ;  /* 0x0000002b2c037c23 */ /* 0x102fe20008010819 */
[--C-:B------:R-:W-:Y:S01]  /*c270*/  FFMA.FTZ R59, R59, UR43, -R25.reuse ;  /* 0x0000002b3b3b7c23 */ /* 0x100fe20008010819 */
[--C-:B------:R-:W-:Y:S01]  /*c280*/  FFMA.FTZ R60, R60, UR43, -R25.reuse ;  /* 0x0000002b3c3c7c23 */ /* 0x100fe20008010819 */
[--C-:B------:R-:W-:Y:S01]  /*c290*/  FFMA.FTZ R61, R61, UR43, -R25.reuse ;  /* 0x0000002b3d3d7c23 */ /* 0x100fe20008010819 */
[--C-:B------:R-:W-:Y:S01]  /*c2a0*/  FFMA.FTZ R40, R40, UR43, -R25.reuse ;  /* 0x0000002b28287c23 */ /* 0x100fe20008010819 */
[----:B------:R-:W1:Y:S01]  /*c2b0*/  MUFU.EX2 R30, R30 ;  /* 0x0000001e001e7308 */ /* 0x000e620000000800 */
[--C-:B------:R-:W-:Y:S01]  /*c2c0*/  FFMA.FTZ R62, R62, UR43, -R25.reuse ;  /* 0x0000002b3e3e7c23 */ /* 0x100fe20008010819 */
[----:B------:R-:W-:Y:S01]  /*c2d0*/  FFMA.FTZ R36, R36, UR43, -R25 ;  /* 0x0000002b24247c23 */ /* 0x000fe20008010819 */
[----:B------:R-:W-:-:S02]  /*c2e0*/  IMAD.MOV.U32 R25, RZ, RZ, 0x40000040 ;  /* 0x40000040ff197424 */ /* 0x000fc400078e00ff */
[----:B------:R-:W-:Y:S01]  /*c2f0*/  FFMA.FTZ R170, R29, UR43, -R55 ;  /* 0x0000002b1daa7c23 */ /* 0x000fe20008010837 */
[----:B------:R-:W-:Y:S02]  /*c300*/  IMAD.MOV.U32 R29, RZ, RZ, 0xc00 ;  /* 0x00000c00ff1d7424 */ /* 0x000fe400078e00ff */
[----:B------:R-:W1:Y:S01]  /*c310*/  MUFU.EX2 R156, R156 ;  /* 0x0000009c009c7308 */ /* 0x000e620000000800 */
[----:B------:R-:W-:Y:S01]  /*c320*/  R2UR UR7, R25 ;  /* 0x00000000190772ca */ /* 0x000fe200000e0000 */
[----:B------:R-:W-:Y:S01]  /*c330*/  FADD.FTZ R25, R152, R39 ;  /* 0x0000002798197221 */ /* 0x000fe20000010000 */
[----:B---3--:R-:W-:-:S05]  /*c340*/  IMAD R24, R2, R29, UR42 ;  /* 0x0000002a02187e24 */ /* 0x008fca000f8e021d */
[----:B------:R-:W3:Y:S01]  /*c350*/  MUFU.EX2 R157, R157 ;  /* 0x0000009d009d7308 */ /* 0x000ee20000000800 */
[----:B----4-:R-:W-:Y:S01]  /*c360*/  FADD.FTZ R44, R153, R0 ;  /* 0x00000000992c7221 */ /* 0x010fe20000010000 */
[----:B------:R-:W-:Y:S02]  /*c370*/  IMAD.MOV.U32 R29, RZ, RZ, 0x40000040 ;  /* 0x40000040ff1d7424 */ /* 0x000fe400078e00ff */
[----:B------:R-:W-:-:S04]  /*c380*/  FADD.FTZ R46, R154, R25 ;  /* 0x000000199a2e7221 */ /* 0x000fc80000010000 */
[----:B------:R-:W4:Y:S01]  /*c390*/  MUFU.EX2 R53, R53 ;  /* 0x0000003500357308 */ /* 0x000f220000000800 */
[----:B0-----:R-:W-:-:S04]  /*c3a0*/  @P5 IMAD.HI.U32 R26, R81, R26, RZ ;  /* 0x0000001a511a5227 */ /* 0x001fc800078e00ff */
[----:B------:R-:W-:-:S03]  /*c3b0*/  FADD.FTZ R25, R155, R44 ;  /* 0x0000002c9b197221 */ /* 0x000fc60000010000 */
[----:B------:R-:W0:Y:S01]  /*c3c0*/  MUFU.EX2 R64, R64 ;  /* 0x0000004000407308 */ /* 0x000e220000000800 */
[--C-:B------:R-:W-:Y:S01]  /*c3d0*/  FFMA.FTZ R162, R37, UR43, -R55.reuse ;  /* 0x0000002b25a27c23 */ /* 0x100fe20008010837 */
[----:B------:R-:W-:Y:S01]  /*c3e0*/  R2UR UR11, R29 ;  /* 0x000000001d0b72ca */ /* 0x000fe200000e0000 */
[----:B------:R-:W-:-:S05]  /*c3f0*/  FFMA.FTZ R37, R28, UR43, -R55 ;  /* 0x0000002b1c257c23 */ /* 0x000fca0008010837 */
[----:B------:R-:W0:Y:S01]  /*c400*/  MUFU.EX2 R158, R158 ;  /* 0x0000009e009e7308 */ /* 0x000e220000000800 */
[----:B--2---:R-:W-:Y:S01]  /*c410*/  FADD.FTZ R29, R51, R46 ;  /* 0x0000002e331d7221 */ /* 0x004fe20000010000 */
[----:B------:R-:W-:Y:S01]  /*c420*/  VIADD R28, R24, 0x80 ;  /* 0x00000080181c7836 */ /* 0x000fe20000000000 */
[----:B------:R-:W-:-:S05]  /*c430*/  @P5 SHF.R.U32.HI R180, RZ, R27, R26 ;  /* 0x0000001bffb45219 */ /* 0x000fca000001161a */
[----:B------:R-:W2:Y:S01]  /*c440*/  MUFU.EX2 R159, R159 ;  /* 0x0000009f009f7308 */ /* 0x000ea20000000800 */
[----:B-1----:R-:W-:Y:S01]  /*c450*/  FADD.FTZ R46, R30, R25 ;  /* 0x000000191e2e7221 */ /* 0x002fe20000010000 */
[----:B------:R-:W-:Y:S02]  /*c460*/  IMAD.MOV.U32 R27, RZ, RZ, 0x40000040 ;  /* 0x40000040ff1b7424 */ /* 0x000fe400078e00ff */
[----:B------:R-:W-:-:S04]  /*c470*/  FADD.FTZ R48, R156, R29 ;  /* 0x0000001d9c307221 */ /* 0x000fc80000010000 */
[----:B------:R-:W1:Y:S01]  /*c480*/  MUFU.EX2 R49, R49 ;  /* 0x0000003100317308 */ /* 0x000e620000000800 */
[----:B---3--:R-:W-:Y:S01]  /*c490*/  FADD.FTZ R25, R157, R46 ;  /* 0x0000002e9d197221 */ /* 0x008fe20000010000 */
[----:B------:R-:W-:-:S06]  /*c4a0*/  R2UR UR10, R28 ;  /* 0x000000001c0a72ca */ /* 0x000fcc00000e0000 */
[----:B------:R-:W3:Y:S01]  /*c4b0*/  MUFU.EX2 R32, R32 ;  /* 0x0000002000207308 */ /* 0x000ee20000000800 */
[C---:B------:R-:W-:Y:S01]  /*c4c0*/  IADD3 R28, R24.reuse, 0x180, RZ ;  /* 0x00000180181c7810 */ /* 0x040fe20007ffe0ff */
[----:B------:R-:W-:Y:S01]  /*c4d0*/  VIADD R26, R24, 0x100 ;  /* 0x00000100181a7836 */ /* 0x000fe20000000000 */
[----:B------:R-:W-:-:S05]  /*c4e0*/  R2UR UR15, R27 ;  /* 0x000000001b0f72ca */ /* 0x000fca00000e0000 */
[----:B------:R-:W3:Y:S01]  /*c4f0*/  MUFU.EX2 R160, R160 ;  /* 0x000000a000a07308 */ /* 0x000ee20000000800 */
[----:B----4-:R-:W-:Y:S01]  /*c500*/  FADD.FTZ R27, R53, R48 ;  /* 0x00000030351b7221 */ /* 0x010fe20000010000 */
[----:B0-----:R-:W-:-:S06]  /*c510*/  FADD.FTZ R46, R64, R25 ;  /* 0x00000019402e7221 */ /* 0x001fcc0000010000 */
[----:B------:R-:W0:Y:S01]  /*c520*/  MUFU.EX2 R161, R161 ;  /* 0x000000a100a17308 */ /* 0x000e220000000800 */
[----:B------:R-:W-:Y:S01]  /*c530*/  IMAD.MOV.U32 R29, RZ, RZ, 0x40000040 ;  /* 0x40000040ff1d7424 */ /* 0x000fe200078e00ff */
[----:B------:R-:W-:Y:S01]  /*c540*/  R2UR UR18, R28 ;  /* 0x000000001c1272ca */ /* 0x000fe200000e0000 */
[----:B------:R-:W-:-:S05]  /*c550*/  FADD.FTZ R28, R158, R27 ;  /* 0x0000001b9e1c7221 */ /* 0x000fca0000010000 */
[----:B------:R-:W4:Y:S01]  /*c560*/  MUFU.EX2 R34, R34 ;  /* 0x0000002200227308 */ /* 0x000f220000000800 */
[----:B------:R-:W-:Y:S01]  /*c570*/  R2UR UR14, R26 ;  /* 0x000000001a0e72ca */ /* 0x000fe200000e0000 */
[----:B--2---:R-:W-:Y:S01]  /*c580*/  FADD.FTZ R25, R159, R46 ;  /* 0x0000002e9f197221 */ /* 0x004fe20000010000 */
[----:B------:R-:W-:Y:S01]  /*c590*/  VIADD R26, R24, 0x200 ;  /* 0x00000200181a7836 */ /* 0x000fe20000000000 */
[----:B------:R-:W-:-:S04]  /*c5a0*/  R2UR UR19, R29 ;  /* 0x000000001d1372ca */ /* 0x000fc800000e0000 */
[----:B------:R-:W2:Y:S01]  /*c5b0*/  MUFU.EX2 R162, R162 ;  /* 0x000000a200a27308 */ /* 0x000ea20000000800 */
[----:B------:R-:W-:Y:S02]  /*c5c0*/  IMAD.MOV.U32 R27, RZ, RZ, 0x40000040 ;  /* 0x40000040ff1b7424 */ /* 0x000fe400078e00ff */
[----:B-1----:R-:W-:Y:S01]  /*c5d0*/  FADD.FTZ R29, R49, R28 ;  /* 0x0000001c311d7221 */ /* 0x002fe20000010000 */
[----:B---3--:R-:W-:-:S04]  /*c5e0*/  FADD.FTZ R46, R32, R25 ;  /* 0x00000019202e7221 */ /* 0x008fc80000010000 */
[----:B------:R-:W-:Y:S01]  /*c5f0*/  MUFU.EX2 R163, R163 ;  /* 0x000000a300a37308 */ /* 0x000fe20000000800 */
[----:B------:R-:W-:Y:S01]  /*c600*/  R2UR UR6, R24 ;  /* 0x00000000180672ca */ /* 0x000fe200000e0000 */
[----:B------:R-:W-:Y:S01]  /*c610*/  IMAD.MOV.U32 R25, RZ, RZ, 0x40000040 ;  /* 0x40000040ff197424 */ /* 0x000fe200078e00ff */
[----:B------:R-:W-:Y:S01]  /*c620*/  R2UR UR22, R26 ;  /* 0x000000001a1672ca */ /* 0x000fe200000e0000 */
[----:B------:R-:W-:-:S04]  /*c630*/  VIADD R24, R24, 0x280 ;  /* 0x0000028018187836 */ /* 0x000fc80000000000 */
[----:B------:R-:W1:Y:S01]  /*c640*/  MUFU.EX2 R47, R47 ;  /* 0x0000002f002f7308 */ /* 0x000e620000000800 */
[----:B------:R-:W-:Y:S01]  /*c650*/  R2UR UR23, R27 ;  /* 0x000000001b1772ca */ /* 0x000fe200000e0000 */
[----:B------:R-:W-:Y:S01]  /*c660*/  FADD.FTZ R26, R160, R29 ;  /* 0x0000001da01a7221 */ /* 0x000fe20000010000 */
[----:B0-----:R-:W-:-:S05]  /*c670*/  FADD.FTZ R27, R161, R46 ;  /* 0x0000002ea11b7221 */ /* 0x001fca0000010000 */
[----:B------:R-:W-:Y:S01]  /*c680*/  MUFU.EX2 R42, R42 ;  /* 0x0000002a002a7308 */ /* 0x000fe20000000800 */
[----:B------:R-:W-:Y:S01]  /*c690*/  R2UR UR27, R25 ;  /* 0x00000000191b72ca */ /* 0x000fe200000e0000 */
[----:B------:R-:W-:Y:S01]  /*c6a0*/  FADD.FTZ R25, R41, R26 ;  /* 0x0000001a29197221 */ /* 0x000fe20000010000 */
[----:B------:R-:W-:-:S05]  /*c6b0*/  R2UR UR26, R24 ;  /* 0x00000000181a72ca */ /* 0x000fca00000e0000 */
[----:B------:R-:W0:Y:S01]  /*c6c0*/  MUFU.EX2 R164, R164 ;  /* 0x000000a400a47308 */ /* 0x000e220000000800 */
[----:B----4-:R-:W-:-:S07]  /*c6d0*/  FADD.FTZ R24, R34, R27 ;  /* 0x0000001b22187221 */ /* 0x010fce0000010000 */
[----:B------:R-:W3:Y:S01]  /*c6e0*/  MUFU.EX2 R165, R165 ;  /* 0x000000a500a57308 */ /* 0x000ee20000000800 */
[----:B--2---:R-:W-:-:S07]  /*c6f0*/  FADD.FTZ R26, R162, R25 ;  /* 0x00000019a21a7221 */ /* 0x004fce0000010000 */
[----:B------:R-:W2:Y:S01]  /*c700*/  MUFU.EX2 R38, R38 ;  /* 0x0000002600267308 */ /* 0x000ea20000000800 */
[----:B-1----:R-:W-:-:S07]  /*c710*/  FADD.FTZ R25, R47, R26 ;  /* 0x0000001a2f197221 */ /* 0x002fce0000010000 */
[----:B------:R-:W1:Y:S01]  /*c720*/  MUFU.EX2 R167, R167 ;  /* 0x000000a700a77308 */ /* 0x000e620000000800 */
[----:B------:R-:W-:-:S07]  /*c730*/  F2FP.F16.F32.PACK_AB R153, R0, R153 ;  /* 0x000000990099723e */ /* 0x000fce00000000ff */
[----:B------:R4:W-:Y:S01]  /*c740*/  MUFU.EX2 R28, R3 ;  /* 0x00000003001c7308 */ /* 0x0009e20000000800 */
[----:B0-----:R-:W-:-:S07]  /*c750*/  FADD.FTZ R0, R164, R25 ;  /* 0x00000019a4007221 */ /* 0x001fce0000010000 */
[----:B------:R-:W0:Y:S01]  /*c760*/  MUFU.EX2 R166, R166 ;  /* 0x000000a600a67308 */ /* 0x000e220000000800 */
[----:B----4-:R-:W-:-:S04]  /*c770*/  FADD.FTZ R3, R163, R24 ;  /* 0x00000018a3037221 */ /* 0x010fc80000010000 */
[----:B------:R-:W-:-:S03]  /*c780*/  FADD.FTZ R24, R42, R3 ;  /* 0x000000032a187221 */ /* 0x000fc60000010000 */
[----:B------:R-:W4:Y:S01]  /*c790*/  MUFU.EX2 R44, R57 ;  /* 0x00000039002c7308 */ /* 0x000f220000000800 */
[----:B---3--:R-:W-:-:S07]  /*c7a0*/  FADD.FTZ R3, R165, R24 ;  /* 0x00000018a5037221 */ /* 0x008fce0000010000 */
[----:B------:R-:W3:Y:S01]  /*c7b0*/  MUFU.EX2 R33, R33 ;  /* 0x0000002100217308 */ /* 0x000ee20000000800 */
[----:B------:R-:W-:Y:S01]  /*c7c0*/  FADD.FTZ R25, R45, R0 ;  /* 0x000000002d197221 */ /* 0x000fe20000010000 */
[----:B--2---:R-:W-:-:S06]  /*c7d0*/  FADD.FTZ R0, R38, R3 ;  /* 0x0000000326007221 */ /* 0x004fcc0000010000 */
[----:B------:R-:W2:Y:S08]  /*c7e0*/  MUFU.EX2 R169, R169 ;  /* 0x000000a900a97308 */ /* 0x000eb00000000800 */
[----:B------:R-:W2:Y:S01]  /*c7f0*/  MUFU.EX2 R168, R168 ;  /* 0x000000a800a87308 */ /* 0x000ea20000000800 */
[----:B-1----:R-:W-:Y:S01]  /*c800*/  FADD.FTZ R3, R167, R0 ;  /* 0x00000000a7037221 */ /* 0x002fe20000010000 */
[----:B0-----:R-:W-:-:S06]  /*c810*/  FADD.FTZ R24, R166, R25 ;  /* 0x00000019a6187221 */ /* 0x001fcc0000010000 */
[----:B------:R-:W0:Y:S01]  /*c820*/  MUFU.EX2 R37, R37 ;  /* 0x0000002500257308 */ /* 0x000e220000000800 */
[----:B----4-:R-:W-:Y:S01]  /*c830*/  FADD.FTZ R0, R44, R3 ;  /* 0x000000032c007221 */ /* 0x010fe20000010000 */
[----:B---3--:R-:W-:-:S06]  /*c840*/  FADD.FTZ R25, R33, R24 ;  /* 0x0000001821197221 */ /* 0x008fcc0000010000 */
[----:B------:R-:W1:Y:S08]  /*c850*/  MUFU.EX2 R59, R59 ;  /* 0x0000003b003b7308 */ /* 0x000e700000000800 */
[----:B------:R-:W3:Y:S01]  /*c860*/  MUFU.EX2 R170, R170 ;  /* 0x000000aa00aa7308 */ /* 0x000ee20000000800 */
[----:B--2---:R-:W-:Y:S01]  /*c870*/  FADD.FTZ R3, R169, R0 ;  /* 0x00000000a9037221 */ /* 0x004fe20000010000 */
[----:B------:R-:W-:-:S06]  /*c880*/  FADD.FTZ R24, R168, R25 ;  /* 0x00000019a8187221 */ /* 0x000fcc0000010000 */
[----:B------:R-:W2:Y:S08]  /*c890*/  MUFU.EX2 R60, R60 ;  /* 0x0000003c003c7308 */ /* 0x000eb00000000800 */
[----:B------:R-:W4:Y:S01]  /*c8a0*/  MUFU.EX2 R43, R43 ;  /* 0x0000002b002b7308 */ /* 0x000f220000000800 */
[----:B------:R-:W-:Y:S01]  /*c8b0*/  FADD.FTZ R0, R28, R3 ;  /* 0x000000031c007221 */ /* 0x000fe20000010000 */
[----:B0-----:R-:W-:-:S06]  /*c8c0*/  FADD.FTZ R25, R37, R24 ;  /* 0x0000001825197221 */ /* 0x001fcc0000010000 */
[----:B------:R-:W0:Y:S08]  /*c8d0*/  MUFU.EX2 R61, R61 ;  /* 0x0000003d003d7308 */ /* 0x000e300000000800 */
[----:B------:R-:W0:Y:S01]  /*c8e0*/  MUFU.EX2 R172, R172 ;  /* 0x000000ac00ac7308 */ /* 0x000e220000000800 */
[----:B-1----:R-:W-:Y:S01]  /*c8f0*/  FADD.FTZ R3, R59, R0 ;  /* 0x000000003b037221 */ /* 0x002fe20000010000 */
[----:B---3--:R-:W-:-:S06]  /*c900*/  FADD.FTZ R24, R170, R25 ;  /* 0x00000019aa187221 */ /* 0x008fcc0000010000 */
[----:B------:R-:W1:Y:S08]  /*c910*/  MUFU.EX2 R40, R40 ;  /* 0x0000002800287308 */ /* 0x000e700000000800 */
[----:B------:R-:W3:Y:S01]  /*c920*/  MUFU.EX2 R35, R35 ;  /* 0x0000002300237308 */ /* 0x000ee20000000800 */
[----:B--2---:R-:W-:Y:S01]  /*c930*/  FADD.FTZ R0, R60, R3 ;  /* 0x000000033c007221 */ /* 0x004fe20000010000 */
[----:B----4-:R-:W-:-:S06]  /*c940*/  FADD.FTZ R25, R43, R24 ;  /* 0x000000182b197221 */ /* 0x010fcc0000010000 */
[----:B------:R-:W2:Y:S08]  /*c950*/  MUFU.EX2 R62, R62 ;  /* 0x0000003e003e7308 */ /* 0x000eb00000000800 */
[----:B------:R-:W4:Y:S01]  /*c960*/  MUFU.EX2 R174, R174 ;  /* 0x000000ae00ae7308 */ /* 0x000f220000000800 */
[----:B0-----:R-:W-:Y:S01]  /*c970*/  FADD.FTZ R3, R61, R0 ;  /* 0x000000003d037221 */ /* 0x001fe20000010000 */
[----:B------:R-:W-:-:S06]  /*c980*/  FADD.FTZ R24, R172, R25 ;  /* 0x00000019ac187221 */ /* 0x000fcc0000010000 */
[----:B------:R-:W0:Y:S08]  /*c990*/  MUFU.EX2 R175, R36 ;  /* 0x0000002400af7308 */ /* 0x000e300000000800 */
[----:B------:R-:W0:Y:S01]  /*c9a0*/  MUFU.EX2 R31, R31 ;  /* 0x0000001f001f7308 */ /* 0x000e220000000800 */
[----:B-1----:R-:W-:Y:S01]  /*c9b0*/  FADD.FTZ R3, R40, R3 ;  /* 0x0000000328037221 */ /* 0x002fe20000010000 */
[----:B---3--:R-:W-:Y:S01]  /*c9c0*/  FADD.FTZ R25, R35, R24 ;  /* 0x0000001823197221 */ /* 0x008fe20000010000 */
[----:B------:R-:W-:-:S02]  /*c9d0*/  F2FP.F16.F32.PACK_AB R152, R39, R152 ;  /* 0x000000982798723e */ /* 0x000fc400000000ff */
[----:B--2---:R-:W-:Y:S01]  /*c9e0*/  FADD.FTZ R24, R62, R3 ;  /* 0x000000033e187221 */ /* 0x004fe20000010000 */
[----:B----4-:R-:W-:Y:S01]  /*c9f0*/  FADD.FTZ R0, R174, R25 ;  /* 0x00000019ae007221 */ /* 0x010fe20000010000 */
[----:B------:R-:W-:Y:S02]  /*ca00*/  F2FP.F16.F32.PACK_AB R154, R51, R154 ;  /* 0x0000009a339a723e */ /* 0x000fe400000000ff */
[----:B------:R-:W-:Y:S01]  /*ca10*/  F2FP.F16.F32.PACK_AB R155, R30, R155 ;  /* 0x0000009b1e9b723e */ /* 0x000fe200000000ff */
[----:B0-----:R-:W-:Y:S01]  /*ca20*/  FADD.FTZ R3, R175, R24 ;  /* 0x00000018af037221 */ /* 0x001fe20000010000 */
[----:B------:R-:W-:Y:S02]  /*ca30*/  F2FP.F16.F32.PACK_AB R156, R53, R156 ;  /* 0x0000009c359c723e */ /* 0x000fe400000000ff */
[----:B------:R-:W-:Y:S02]  /*ca40*/  F2FP.F16.F32.PACK_AB R157, R64, R157 ;  /* 0x0000009d409d723e */ /* 0x000fe400000000ff */
[----:B------:R-:W-:-:S02]  /*ca50*/  F2FP.F16.F32.PACK_AB R158, R49, R158 ;  /* 0x0000009e319e723e */ /* 0x000fc400000000ff */
[----:B------:R-:W-:Y:S01]  /*ca60*/  F2FP.F16.F32.PACK_AB R159, R32, R159 ;  /* 0x0000009f209f723e */ /* 0x000fe200000000ff */
[----:B------:R-:W-:Y:S01]  /*ca70*/  FADD.FTZ R0, R31, R0 ;  /* 0x000000001f007221 */ /* 0x000fe20000010000 */
        /* <DEDUP_REMOVED lines=33> */
[----:B------:R-:W-:Y:S01]  /*cc90*/  HGMMA.64x256x16.F32 R24, R168, gdesc[UR20].tnspB, R24, gsb0 ;  /* 0x43e00014a8187df0 */ /* 0x000fe20008000818 */
[----:B------:R-:W-:-:S05]  /*cca0*/  IADD3 R152, R180, R182, -R183 ;  /* 0x000000b6b4987210 */ /* 0x000fca0007ffe8b7 */
[----:B------:R-:W-:-:S05]  /*ccb0*/  IMAD.HI R152, R152, 0x2aaaaaab, RZ ;  /* 0x2aaaaaab98987827 */ /* 0x000fca00078e02ff */
[----:B------:R-:W-:-:S04]  /*ccc0*/  SHF.R.U32.HI R153, RZ, 0x1f, R152 ;  /* 0x0000001fff997819 */ /* 0x000fc80000011698 */
[----:B------:R-:W-:-:S04]  /*ccd0*/  LEA.HI.SX32 R153, R152, R153, 0x1c ;  /* 0x0000009998997211 */ /* 0x000fc800078fe2ff */
[----:B------:R-:W-:Y:S01]  /*cce0*/  VIMNMX R154, R181, R153, !PT ;  /* 0x00000099b59a7248 */ /* 0x000fe20007fe0100 */
[----:B------:R-:W-:-:S04]  /*ccf0*/  VIADD R210, R210, 0xfffffffe ;  /* 0xfffffffed2d27836 */ /* 0x000fc80000000000 */
[----:B------:R0:W-:Y:S01]  /*cd00*/  STL [R1+0x2c], R154 ;  /* 0x00002c9a01007387 */ /* 0x0001e20000100800 */
[----:B------:R-:W-:Y:S01]  /*cd10*/  ISETP.GE.AND P2, PT, R210, R154, PT ;  /* 0x0000009ad200720c */ /* 0x000fe20003f46270 */
[----:B------:R-:W-:-:S05]  /*cd20*/  @!P0 VIADD R179, R179, 0x32460 ;  /* 0x00032460b3b38836 */ /* 0x000fca0000000000 */
[----:B------:R-:W-:Y:S01]  /*cd30*/  @!P0 PRMT R179, RZ, 0x654, R179 ;  /* 0x00000654ffb38816 */ /* 0x000fe200000000b3 */
[----:B------:R-:W-:Y:S02]  /*cd40*/  WARPGROUP.DEPBAR.LE gsb0, 0x0 ;  /* 0x00008000000079c5 */ /* 0x000fe40000010000 */
[----:B------:R-:W-:-:S06]  /*cd50*/  WARPGROUP.ARRIVE ;  /* 0x00000000000079c5 */ /* 0x000fcc0000000000 */
[----:B------:R-:W-:Y:S03]  /*cd60*/  HGMMA.64x256x16.F32 R24, R172, gdesc[UR24].tnspB, R24, gsb0 ;  /* 0x43e00018ac187df0 */ /* 0x000fe60008000818 */
[----:B------:R-:W-:Y:S02]  /*cd70*/  WARPGROUP.DEPBAR.LE gsb0, 0x0 ;  /* 0x00008000000079c5 */ /* 0x000fe40000010000 */
[----:B------:R0:W-:Y:S01]  /*cd80*/  @!P0 SYNCS.ARRIVE.TRANS64.RED.A1T0 RZ, [R179+URZ], RZ ;  /* 0x000000ffb3ff89a7 */ /* 0x0001e2000810043f */
[----:B------:R-:W-:Y:S05]  /*cd90*/  @!P2 BRA `(.L_x_14767) ;  /* 0x000000340068a947 */ /* 0x000fea0003800000 */
[----:B------:R-:W-:Y:S02]  /*cda0*/  IMAD.MOV.U32 R216, RZ, RZ, R178 ;  /* 0x000000ffffd87224 */ /* 0x000fe400078e00b2 */
[----:B------:R-:W-:-:S07]  /*cdb0*/  IMAD.MOV.U32 R217, RZ, RZ, R176 ;  /* 0x000000ffffd97224 */ /* 0x000fce00078e00b0 */
.L_x_14777:
[----:B------:R-:W-:Y:S01]  /*cdc0*/  IADD3 R2, R2, 0x1, RZ ;  /* 0x0000000102027810 */ /* 0x000fe20007ffe0ff */
[----:B------:R-:W-:Y:S05]  /*cdd0*/  YIELD ;  /* 0x0000000000007946 */ /* 0x000fea0003800000 */
[----:B------:R-:W-:-:S04]  /*cde0*/  ISETP.NE.AND P2, PT, R2, 0x2, PT ;  /* 0x000000020200780c */ /* 0x000fc80003f45270 */
[----:B------:R-:W-:Y:S02]  /*cdf0*/  SEL R152, RZ, 0x1, P2 ;  /* 0x00000001ff987807 */ /* 0x000fe40001000000 */
[----:B------:R-:W-:Y:S02]  /*ce00*/  SEL R2, R2, RZ, P2 ;  /* 0x000000ff02027207 */ /* 0x000fe40001000000 */
[----:B------:R-:W-:Y:S01]  /*ce10*/  LOP3.LUT R23, R23, R152, RZ, 0x3c, !PT ;  /* 0x0000009817177212 */ /* 0x000fe200078e3cff */
[----:B-1----:R-:W-:Y:S06]  /*ce20*/  @!P1 BRA `(.L_x_14768) ;  /* 0x0000000000049947 */ /* 0x002fec0003800000 */
[----:B------:R-:W-:Y:S01]  /*ce30*/  BPT.TRAP 0x1 ;  /* 0x000000040000795c */ /* 0x000fe20000300000 */
.L_x_14768:
[----:B------:R-:W-:Y:S01]  /*ce40*/  IMAD R211, R2, 0x8, R19 ;  /* 0x0000000802d37824 */ /* 0x000fe200078e0213 */
[----:B------:R-:W-:-:S04]  /*ce50*/  SHF.L.U32 R218, R23, 0x1f, RZ ;  /* 0x0000001f17da7819 */ /* 0x000fc800000006ff */
[----:B------:R1:W2:Y:S01]  /*ce60*/  SYNCS.PHASECHK.TRANS64.TRYWAIT P2, [R211+URZ+0x32430], R218 ;  /* 0x032430dad30075a7 */ /* 0x0002a2000804017f */
[----:B------:R-:W-:Y:S05]  /*ce70*/  @!P1 BRA `(.L_x_14769) ;  /* 0x0000000000049947 */ /* 0x000fea0003800000 */
[----:B------:R-:W-:Y:S01]  /*ce80*/  BPT.TRAP 0x1 ;  /* 0x000000040000795c */ /* 0x000fe20000300000 */
.L_x_14769:
[----:B------:R-:W3:Y:S01]  /*ce90*/  LDL R152, [R1+0x4c] ;  /* 0x00004c0001987983 */ /* 0x000ee20000100800 */
[----:B------:R-:W-:Y:S02]  /*cea0*/  IMAD.MOV.U32 R157, RZ, RZ, 0x40000040 ;  /* 0x40000040ff9d7424 */ /* 0x000fe400078e00ff */
[----:B---3--:R-:W-:Y:S01]  /*ceb0*/  IMAD R156, R2, 0x300, R152 ;  /* 0x00000300029c7824 */ /* 0x008fe200078e0298 */
[----:B--2---:R-:W-:Y:S06]  /*cec0*/  @P2 BRA `(.L_x_14770) ;  /* 0x0000000000082947 */ /* 0x004fec0003800000 */
[----:B------:R-:W2:Y:S02]  /*ced0*/  SYNCS.PHASECHK.TRANS64.TRYWAIT P2, [R211+URZ+0x32430], R218 ;  /* 0x032430dad30075a7 */ /* 0x000ea4000804017f */
[----:B--2---:R-:W-:Y:S05]  /*cee0*/  @!P2 BRA `(.L_x_14771) ;  /* 0x0000016c003ca947 */ /* 0x004fea0003800000 */
.L_x_14770:
[----:B------:R-:W3:Y:S04]  /*cef0*/  LDL.64 R230, [R1+0x10] ;  /* 0x0000100001e67983 */ /* 0x000ee80000100a00 */
[----:B------:R-:W4:Y:S01]  /*cf00*/  LDL.64 R222, [R1+0x8] ;  /* 0x0000080001de7983 */ /* 0x000f220000100a00 */
[----:B------:R-:W-:Y:S05]  /*cf10*/  WARPSYNC.ALL ;  /* 0x0000000000007948 */ /* 0x000fea0003800000 */
[----:B------:R-:W5:Y:S01]  /*cf20*/  LDL.64 R220, [R1] ;  /* 0x0000000001dc7983 */ /* 0x000f620000100a00 */
[C---:B------:R-:W-:Y:S01]  /*cf30*/  R2UR UR6, R156.reuse ;  /* 0x000000009c0672ca */ /* 0x040fe200000e0000 */
[C---:B0-----:R-:W-:Y:S01]  /*cf40*/  VIADD R154, R156.reuse, 0x2 ;  /* 0x000000029c9a7836 */ /* 0x041fe20000000000 */
        /* <DEDUP_REMOVED lines=14> */
[----:B------:R-:W-:-:S06]  /*d030*/  WARPGROUP.ARRIVE ;  /* 0x00000000000079c5 */ /* 0x000fcc0000000000 */
[----:B------:R-:W-:Y:S03]  /*d040*/  HGMMA.64x96x16.F32 R152, gdesc[UR4], RZ, !UPT, gsb0 ;  /* 0x01600000049879f0 */ /* 0x000fe6000c0008ff */
[----:B------:R-:W-:Y:S02]  /*d050*/  WARPGROUP.DEPBAR.LE gsb0, 0x0 ;  /* 0x00008000000079c5 */ /* 0x000fe40000010000 */
[----:B------:R-:W-:Y:S01]  /*d060*/  WARPGROUP.ARRIVE ;  /* 0x00000000000079c5 */ /* 0x000fe20000000000 */
[----:B---3--:R-:W-:Y:S02]  /*d070*/  R2UR UR8, R230 ;  /* 0x00000000e60872ca */ /* 0x008fe400000e0000 */
[----:B------:R-:W-:Y:S02]  /*d080*/  R2UR UR9, R231 ;  /* 0x00000000e70972ca */ /* 0x000fe400000e0000 */
[----:B----4-:R-:W-:-:S02]  /*d090*/  R2UR UR12, R222 ;  /* 0x00000000de0c72ca */ /* 0x010fc400000e0000 */
[----:B------:R-:W-:Y:S02]  /*d0a0*/  R2UR UR13, R223 ;  /* 0x00000000df0d72ca */ /* 0x000fe400000e0000 */
[----:B-----5:R-:W-:Y:S02]  /*d0b0*/  R2UR UR16, R220 ;  /* 0x00000000dc1072ca */ /* 0x020fe400000e0000 */
[----:B------:R-:W-:-:S05]  /*d0c0*/  R2UR UR17, R221 ;  /* 0x00000000dd1172ca */ /* 0x000fca00000e0000 */
        /* <DEDUP_REMOVED lines=10> */
.L_x_14772:
[----:B------:R0:W3:Y:S01]  /*d170*/  SYNCS.PHASECHK.TRANS64.TRYWAIT P2, [R211+URZ+0x32450], R218 ;  /* 0x032450dad30075a7 */ /* 0x0000e2000804017f */
[----:B------:R-:W-:Y:S05]  /*d180*/  @!P1 BRA `(.L_x_14773) ;  /* 0x0000000000049947 */ /* 0x000fea0003800000 */
[----:B------:R-:W-:Y:S01]  /*d190*/  BPT.TRAP 0x1 ;  /* 0x000000040000795c */ /* 0x000fe20000300000 */
.L_x_14773:
[----:B------:R-:W-:Y:S04]  /*d1a0*/  BSSY B0, `(.L_x_14774) ;  /* 0x0000004000007945 */ /* 0x000fe80003800000 */
[----:B---3--:R-:W-:Y:S05]  /*d1b0*/  @P2 BRA `(.L_x_14775) ;  /* 0x0000000000082947 */ /* 0x008fea0003800000 */
[----:B------:R-:W3:Y:S02]  /*d1c0*/  SYNCS.PHASECHK.TRANS64.TRYWAIT P2, [R211+URZ+0x32450], R218 ;  /* 0x032450dad30075a7 */ /* 0x000ee4000804017f */
[----:B---3--:R-:W-:Y:S05]  /*d1d0*/  @!P2 BRA `(.L_x_14776) ;  /* 0x000001680094a947 */ /* 0x008fea0003800000 */
.L_x_14775:
[----:B------:R-:W-:Y:S05]  /*d1e0*/  BSYNC B0 ;  /* 0x0000000000007941 */ /* 0x000fea0003800000 */
.L_x_14774:
[----:B------:R-:W-:Y:S05]  /*d1f0*/  WARPSYNC.ALL ;  /* 0x0000000000007948 */ /* 0x000fea0003800000 */
[----:B------:R-:W0:Y:S01]  /*d200*/  LDL R229, [R1+0x50] ;  /* 0x0000500001e57983 */ /* 0x000e220000100800 */
[----:B------:R-:W4:Y:S03]  /*d210*/  LDC R219, c[0x0][0x448] ;  /* 0x00011200ffdb7b82 */ /* 0x000f260000000800 */
[----:B------:R-:W0:Y:S01]  /*d220*/  LDL R222, [R1+0x6c] ;  /* 0x00006c0001de7983 */ /* 0x000e220000100800 */
[----:B----4-:R-:W-:-:S13]  /*d230*/  ISETP.NE.AND P2, PT, R219, 0x1, PT ;  /* 0x00000001db00780c */ /* 0x010fda0003f45270 */
[----:B------:R-:W4:Y:S08]  /*d240*/  @P2 LDC R220, c[0x0][0x44c] ;  /* 0x00011300ffdc2b82 */ /* 0x000f300000000800 */
[----:B------:R-:W5:Y:S01]  /*d250*/  @P2 LDC R219, c[0x0][0x450] ;  /* 0x00011400ffdb2b82 */ /* 0x000f620000000800 */
[----:B------:R-:W-:Y:S02]  /*d260*/  MOV R221, 0x40000040 ;  /* 0x4000004000dd7802 */ /* 0x000fe40000000f00 */
[----:B------:R-:W-:-:S02]  /*d270*/  R2UR UR4, R4 ;  /* 0x00000000040472ca */ /* 0x000fc400000e0000 */
[----:B------:R-:W-:Y:S02]  /*d280*/  R2UR UR7, R221 ;  /* 0x00000000dd0772ca */ /* 0x000fe400000e0000 */
[----:B------:R-:W-:Y:S01]  /*d290*/  R2UR UR5, R5 ;  /* 0x00000000050572ca */ /* 0x000fe200000e0000 */
[----:B------:R-:W-:Y:S01]  /*d2a0*/  WARPGROUP.ARRIVE ;  /* 0x00000000000079c5 */ /* 0x000fe20000000000 */
[----:B------:R-:W-:Y:S02]  /*d2b0*/  IMAD.MOV.U32 R223, RZ, RZ, 0x40000040 ;  /* 0x40000040ffdf7424 */ /* 0x000fe400078e00ff */
[----:B0123--:R-:W-:Y:S02]  /*d2c0*/  IMAD.IADD R218, R222, 0x1, R229 ;  /* 0x00000001deda7824 */ /* 0x00ffe400078e02e5 */
[----:B------:R-:W-:Y:S01]  /*d2d0*/  IMAD.MOV.U32 R221, RZ, RZ, 0x40000040 ;  /* 0x40000040ffdd7424 */ /* 0x000fe200078e00ff */
[----:B------:R-:W2:Y:S01]  /*d2e0*/  LDL R229, [R1+0x5c] ;  /* 0x00005c0001e57983 */ /* 0x000ea20000100800 */
[----:B----4-:R-:W-:-:S05]  /*d2f0*/  @P2 IMAD.HI.U32 R220, R218, R220, RZ ;  /* 0x000000dcdadc2227 */ /* 0x010fca00078e00ff */
[----:B-----5:R-:W-:Y:S01]  /*d300*/  @P2 SHF.R.U32.HI R218, RZ, R219, R220 ;  /* 0x000000dbffda2219 */ /* 0x020fe200000116dc */
[----:B------:R-:W-:-:S04]  /*d310*/  IMAD.MOV.U32 R220, RZ, RZ, 0xc00 ;  /* 0x00000c00ffdc7424 */ /* 0x000fc800078e00ff */
[----:B------:R-:W-:-:S05]  /*d320*/  IMAD R220, R2, R220, UR39 ;  /* 0x0000002702dc7e24 */ /* 0x000fca000f8e02dc */
[----:B------:R-:W-:-:S13]  /*d330*/  R2UR UR6, R220 ;  /* 0x00000000dc0672ca */ /* 0x000fda00000e0000 */
[----:B------:R-:W-:Y:S01]  /*d340*/  HGMMA.64x96x16.F32 R152, gdesc[UR4], R152, gsb0 ;  /* 0x01600000049879f0 */ /* 0x000fe20008000898 */
[----:B------:R-:W-:Y:S01]  /*d350*/  VIADD R222, R220, 0x2 ;  /* 0x00000002dcde7836 */ /* 0x000fe20000000000 */
[----:B------:R-:W-:Y:S02]  /*d360*/  R2UR UR7, R223 ;  /* 0x00000000df0772ca */ /* 0x000fe400000e0000 */
[----:B------:R-:W-:Y:S02]  /*d370*/  R2UR UR4, R236 ;  /* 0x00000000ec0472ca */ /* 0x000fe400000e0000 */
        /* <DEDUP_REMOVED lines=137> */
[----:B------:R0:W1:Y:S08]  /*dc10*/  MUFU.TANH R165, R172 ;  /* 0x000000ac00a57308 */ /* 0x0000700000002400 */
[----:B------:R3:W4:Y:S01]  /*dc20*/  MUFU.TANH R164, R169 ;  /* 0x000000a900a47308 */ /* 0x0007220000002400 */
[----:B0-----:R-:W-:-:S02]  /*dc30*/  FMUL.FTZ R172, R173, UR51 ;  /* 0x00000033adac7c20 */ /* 0x001fc40008410000 */
[----:B------:R-:W5:Y:S04]  /*dc40*/  LDL R173, [R1+0x28] ;  /* 0x0000280001ad7983 */ /* 0x000f680000100800 */
[----:B---3--:R-:W5:Y:S01]  /*dc50*/  LDL R169, [R1+0x24] ;  /* 0x0000240001a97983 */ /* 0x008f620000100800 */
[----:B------:R-:W-:Y:S01]  /*dc60*/  FMUL.FTZ R176, R176, UR51 ;  /* 0x00000033b0b07c20 */ /* 0x000fe20008410000 */
[----:B------:R-:W-:Y:S01]  /*dc70*/  FMUL.FTZ R220, R160, UR51 ;  /* 0x00000033a0dc7c20 */ /* 0x000fe20008410000 */
[----:B------:R-:W-:Y:S02]  /*dc80*/  FMUL.FTZ R160, R168, UR51 ;  /* 0x00000033a8a07c20 */ /* 0x000fe40008410000 */
[----:B------:R0:W3:Y:S02]  /*dc90*/  MUFU.TANH R168, R176 ;  /* 0x000000b000a87308 */ /* 0x0000e40000002400 */
[----:B0-----:R-:W0:Y:S01]  /*dca0*/  SHFL.IDX PT, R176, R218, RZ, 0x1c1f ;  /* 0x001c1fffdab07589 */ /* 0x001e2200000e0000 */
[----:B------:R-:W-:Y:S01]  /*dcb0*/  FMUL.FTZ R219, R152, UR51 ;  /* 0x0000003398db7c20 */ /* 0x000fe20008410000 */
[----:B------:R-:W-:Y:S01]  /*dcc0*/  FMUL.FTZ R156, R156, UR51 ;  /* 0x000000339c9c7c20 */ /* 0x000fe20008410000 */
[----:B------:R-:W-:Y:S01]  /*dcd0*/  FMUL.FTZ R223, R153, UR51 ;  /* 0x0000003399df7c20 */ /* 0x000fe20008410000 */
[----:B------:R-:W0:Y:S01]  /*dce0*/  SHFL.IDX PT, R152, R218, 0x1, 0x1c1f ;  /* 0x003c1f00da987f89 */ /* 0x000e2200000e0000 */
[----:B------:R-:W-:-:S03]  /*dcf0*/  IMAD R153, R210, -0x60, RZ ;  /* 0xffffffa0d2997824 */ /* 0x000fc600078e02ff */
[----:B------:R-:W0:Y:S02]  /*dd00*/  MUFU.TANH R156, R156 ;  /* 0x0000009c009c7308 */ /* 0x000e240000002400 */
[----:B--2---:R-:W-:-:S06]  /*dd10*/  IADD3 R153, -R229, 0x1, R153 ;  /* 0x00000001e5997810 */ /* 0x004fcc0007ffe199 */
[----:B------:R-:W2:Y:S08]  /*dd20*/  MUFU.TANH R219, R219 ;  /* 0x000000db00db7308 */ /* 0x000eb00000002400 */
[----:B------:R-:W2:Y:S08]  /*dd30*/  MUFU.TANH R223, R223 ;  /* 0x000000df00df7308 */ /* 0x000eb00000002400 */
[----:B------:R-:W2:Y:S08]  /*dd40*/  MUFU.TANH R157, R157 ;  /* 0x0000009d009d7308 */ /* 0x000eb00000002400 */
[----:B------:R-:W2:Y:S08]  /*dd50*/  MUFU.TANH R222, R222 ;  /* 0x000000de00de7308 */ /* 0x000eb00000002400 */
[----:B------:R-:W2:Y:S01]  /*dd60*/  MUFU.TANH R220, R220 ;  /* 0x000000dc00dc7308 */ /* 0x000ea20000002400 */
[----:B------:R-:W-:-:S07]  /*dd70*/  FMUL.FTZ R231, R177, UR51 ;  /* 0x00000033b1e77c20 */ /* 0x000fce0008410000 */
[----:B------:R-:W2:Y:S01]  /*dd80*/  MUFU.TANH R160, R160 ;  /* 0x000000a000a07308 */ /* 0x000ea20000002400 */
[----:B------:R-:W-:-:S07]  /*dd90*/  FMUL.FTZ R230, R180, UR51 ;  /* 0x00000033b4e67c20 */ /* 0x000fce0008410000 */
[----:B------:R-:W2:Y:S01]  /*dda0*/  MUFU.TANH R161, R161 ;  /* 0x000000a100a17308 */ /* 0x000ea20000002400 */
[----:B------:R-:W-:-:S07]  /*ddb0*/  FMUL.FTZ R229, R181, UR51 ;  /* 0x00000033b5e57c20 */ /* 0x000fce0008410000 */
[----:B------:R-:W2:Y:S01]  /*ddc0*/  MUFU.TANH R221, R221 ;  /* 0x000000dd00dd7308 */ /* 0x000ea20000002400 */
[----:B-1----:R-:W-:-:S07]  /*ddd0*/  IMAD.MOV.U32 R181, RZ, RZ, R165 ;  /* 0x000000ffffb57224 */ /* 0x002fce00078e00a5 */
[----:B------:R-:W1:Y:S01]  /*dde0*/  MUFU.TANH R172, R172 ;  /* 0x000000ac00ac7308 */ /* 0x000e620000002400 */
[----:B----4-:R-:W-:Y:S02]  /*ddf0*/  IMAD.MOV.U32 R180, RZ, RZ, R164 ;  /* 0x000000ffffb47224 */ /* 0x010fe400078e00a4 */
[----:B------:R-:W-:Y:S01]  /*de00*/  FMUL.FTZ R164, R184, UR51 ;  /* 0x00000033b8a47c20 */ /* 0x000fe20008410000 */
[----:B------:R-:W-:Y:S01]  /*de10*/  FMUL.FTZ R165, R185, UR51 ;  /* 0x00000033b9a57c20 */ /* 0x000fe20008410000 */
[----:B---3--:R-:W-:-:S03]  /*de20*/  IMAD.MOV.U32 R185, RZ, RZ, R168 ;  /* 0x000000ffffb97224 */ /* 0x008fc600078e00a8 */
[----:B------:R-:W3:Y:S01]  /*de30*/  MUFU.TANH R231, R231 ;  /* 0x000000e700e77308 */ /* 0x000ee20000002400 */
[----:B------:R-:W-:Y:S01]  /*de40*/  FMUL.FTZ R168, R188, UR51 ;  /* 0x00000033bca87c20 */ /* 0x000fe20008410000 */
[----:B------:R-:W-:-:S06]  /*de50*/  FMUL.FTZ R192, R192, UR51 ;  /* 0x00000033c0c07c20 */ /* 0x000fcc0008410000 */
[----:B------:R-:W4:Y:S08]  /*de60*/  MUFU.TANH R230, R230 ;  /* 0x000000e600e67308 */ /* 0x000f300000002400 */
[----:B------:R-:W4:Y:S08]  /*de70*/  MUFU.TANH R229, R229 ;  /* 0x000000e500e57308 */ /* 0x000f300000002400 */
[----:B------:R-:W4:Y:S08]  /*de80*/  MUFU.TANH R164, R164 ;  /* 0x000000a400a47308 */ /* 0x000f300000002400 */
[----:B------:R-:W4:Y:S08]  /*de90*/  MUFU.TANH R165, R165 ;  /* 0x000000a500a57308 */ /* 0x000f300000002400 */
[----:B------:R-:W4:Y:S01]  /*dea0*/  MUFU.TANH R168, R168 ;  /* 0x000000a800a87308 */ /* 0x000f220000002400 */
[----:B------:R-:W-:Y:S01]  /*deb0*/  FMUL.FTZ R188, R196, UR51 ;  /* 0x00000033c4bc7c20 */ /* 0x000fe20008410000 */
[----:B------:R-:W-:-:S06]  /*dec0*/  FMUL.FTZ R154, R154, UR51 ;  /* 0x000000339a9a7c20 */ /* 0x000fcc0008410000 */
[----:B------:R-:W-:Y:S01]  /*ded0*/  MUFU.TANH R188, R188 ;  /* 0x000000bc00bc7308 */ /* 0x000fe20000002400 */
[----:B-----5:R-:W-:-:S04]  /*dee0*/  IADD3 R153, -R169, R153, R173 ;  /* 0x00000099a9997210 */ /* 0x020fc80007ffe1ad */
[----:B0-----:R-:W-:-:S04]  /*def0*/  IADD3 R176, R153, R176, RZ ;  /* 0x000000b099b07210 */ /* 0x001fc80007ffe0ff */
[C---:B------:R-:W-:Y:S02]  /*df00*/  ISETP.GT.AND P3, PT, R176.reuse, 0x8, PT ;  /* 0x00000008b000780c */ /* 0x040fe40003f64270 */
[C---:B------:R-:W-:Y:S02]  /*df10*/  ISETP.GT.AND P2, PT, R176.reuse, RZ, PT ;  /* 0x000000ffb000720c */ /* 0x040fe40003f44270 */
[----:B------:R-:W-:Y:S02]  /*df20*/  ISETP.GT.AND P4, PT, R176, 0x1, PT ;  /* 0x00000001b000780c */ /* 0x000fe40003f84270 */
[----:B------:R-:W-:Y:S01]  /*df30*/  FSEL R177, R156, -INF , P3 ;  /* 0xff8000009cb17808 */ /* 0x000fe20001800000 */
[----:B------:R-:W-:Y:S01]  /*df40*/  IMAD.IADD R152, R153, 0x1, R152 ;  /* 0x0000000199987824 */ /* 0x000fe200078e0298 */
[----:B------:R-:W-:Y:S02]  /*df50*/  ISETP.GT.AND P3, PT, R176, 0x11, PT ;  /* 0x00000011b000780c */ /* 0x000fe40003f64270 */
[----:B--2---:R-:W-:-:S02]  /*df60*/  FSEL R153, R219, -INF , P2 ;  /* 0xff800000db997808 */ /* 0x004fc40001000000 */
[----:B------:R-:W-:Y:S02]  /*df70*/  FSEL R223, R223, -INF , P4 ;  /* 0xff800000dfdf7808 */ /* 0x000fe40002000000 */
[C---:B------:R-:W-:Y:S02]  /*df80*/  ISETP.GT.AND P2, PT, R176.reuse, 0x9, PT ;  /* 0x00000009b000780c */ /* 0x040fe40003f44270 */
[C---:B------:R-:W-:Y:S02]  /*df90*/  ISETP.GT.AND P4, PT, R176.reuse, 0x10, PT ;  /* 0x00000010b000780c */ /* 0x040fe40003f84270 */
[----:B------:R-:W-:Y:S02]  /*dfa0*/  FSEL R218, R157, -INF , P3 ;  /* 0xff8000009dda7808 */ /* 0x000fe40001800000 */
[----:B------:R-:W-:Y:S02]  /*dfb0*/  ISETP.GT.AND P3, PT, R176, 0x20, PT ;  /* 0x00000020b000780c */ /* 0x000fe40003f64270 */
[----:B------:R-:W-:-:S02]  /*dfc0*/  FSEL R222, R222, -INF , P2 ;  /* 0xff800000dede7808 */ /* 0x000fc40001000000 */
[----:B------:R-:W-:Y:S01]  /*dfd0*/  FSEL R220, R220, -INF , P4 ;  /* 0xff800000dcdc7808 */ /* 0x000fe20002000000 */
[----:B------:R-:W-:Y:S01]  /*dfe0*/  FMUL.FTZ R169, R189, UR51 ;  /* 0x00000033bda97c20 */ /* 0x000fe20008410000 */
[C---:B------:R-:W-:Y:S02]  /*dff0*/  ISETP.GT.AND P2, PT, R176.reuse, 0x18, PT ;  /* 0x00000018b000780c */ /* 0x040fe40003f44270 */
[----:B------:R-:W-:Y:S02]  /*e000*/  ISETP.GT.AND P4, PT, R176, 0x19, PT ;  /* 0x00000019b000780c */ /* 0x000fe40003f84270 */
[----:B------:R-:W-:Y:S02]  /*e010*/  FSEL R173, R160, -INF , P3 ;  /* 0xff800000a0ad7808 */ /* 0x000fe40001800000 */
[----:B------:R-:W-:Y:S02]  /*e020*/  ISETP.GT.AND P3, PT, R176, 0x29, PT ;  /* 0x00000029b000780c */ /* 0x000fe40003f64270 */
[----:B------:R-:W-:-:S02]  /*e030*/  FSEL R219, R161, -INF , P2 ;  /* 0xff800000a1db7808 */ /* 0x000fc40001000000 */
[----:B------:R-:W-:Y:S02]  /*e040*/  FSEL R221, R221, -INF , P4 ;  /* 0xff800000dddd7808 */ /* 0x000fe40002000000 */
[C---:B------:R-:W-:Y:S02]  /*e050*/  ISETP.GT.AND P2, PT, R176.reuse, 0x21, PT ;  /* 0x00000021b000780c */ /* 0x040fe40003f44270 */
[----:B------:R-:W-:Y:S01]  /*e060*/  ISETP.GT.AND P4, PT, R176, 0x28, PT ;  /* 0x00000028b000780c */ /* 0x000fe20003f84270 */
[----:B------:R-:W0:Y:S01]  /*e070*/  MUFU.TANH R169, R169 ;  /* 0x000000a900a97308 */ /* 0x000e220000002400 */
[----:B-1----:R-:W-:Y:S02]  /*e080*/  FSEL R184, R172, -INF , P3 ;  /* 0xff800000acb87808 */ /* 0x002fe40001800000 */
[----:B------:R-:W-:Y:S02]  /*e090*/  FSEL R180, R180, -INF , P2 ;  /* 0xff800000b4b47808 */ /* 0x000fe40001000000 */
[----:B------:R-:W-:-:S03]  /*e0a0*/  FSEL R181, R181, -INF , P4 ;  /* 0xff800000b5b57808 */ /* 0x000fc60002000000 */
[----:B------:R-:W1:Y:S01]  /*e0b0*/  MUFU.TANH R172, R192 ;  /* 0x000000c000ac7308 */ /* 0x000e620000002400 */
[C---:B------:R-:W-:Y:S02]  /*e0c0*/  ISETP.GT.AND P2, PT, R176.reuse, 0x30, PT ;  /* 0x00000030b000780c */ /* 0x040fe40003f44270 */
[C---:B------:R-:W-:Y:S02]  /*e0d0*/  ISETP.GT.AND P4, PT, R176.reuse, 0x31, PT ;  /* 0x00000031b000780c */ /* 0x040fe40003f84270 */
[----:B------:R-:W-:Y:S02]  /*e0e0*/  ISETP.GT.AND P3, PT, R176, 0x38, PT ;  /* 0x00000038b000780c */ /* 0x000fe40003f64270 */
[----:B------:R-:W-:Y:S02]  /*e0f0*/  FSEL R156, R185, -INF , P2 ;  /* 0xff800000b99c7808 */ /* 0x000fe40001000000 */
[----:B---3--:R-:W-:Y:S02]  /*e100*/  FSEL R157, R231, -INF , P4 ;  /* 0xff800000e79d7808 */ /* 0x008fe40002000000 */
[----:B----4-:R-:W-:-:S02]  /*e110*/  FSEL R160, R230, -INF , P3 ;  /* 0xff800000e6a07808 */ /* 0x010fc40001800000 */
[C---:B------:R-:W-:Y:S02]  /*e120*/  ISETP.GT.AND P2, PT, R176.reuse, 0x39, PT ;  /* 0x00000039b000780c */ /* 0x040fe40003f44270 */
[C---:B------:R-:W-:Y:S02]  /*e130*/  ISETP.GT.AND P4, PT, R176.reuse, 0x40, PT ;  /* 0x00000040b000780c */ /* 0x040fe40003f84270 */
[----:B------:R-:W-:Y:S02]  /*e140*/  ISETP.GT.AND P3, PT, R176, 0x41, PT ;  /* 0x00000041b000780c */ /* 0x000fe40003f64270 */
[----:B------:R-:W-:Y:S02]  /*e150*/  FSEL R161, R229, -INF , P2 ;  /* 0xff800000e5a17808 */ /* 0x000fe40001000000 */
[----:B------:R-:W-:Y:S02]  /*e160*/  FSEL R164, R164, -INF , P4 ;  /* 0xff800000a4a47808 */ /* 0x000fe40002000000 */
[----:B------:R-:W-:-:S02]  /*e170*/  FSEL R165, R165, -INF , P3 ;  /* 0xff800000a5a57808 */ /* 0x000fc40001800000 */
[C---:B------:R-:W-:Y:S02]  /*e180*/  ISETP.GT.AND P2, PT, R176.reuse, 0x48, PT ;  /* 0x00000048b000780c */ /* 0x040fe40003f44270 */
[C---:B------:R-:W-:Y:S02]  /*e190*/  ISETP.GT.AND P4, PT, R176.reuse, 0x49, PT ;  /* 0x00000049b000780c */ /* 0x040fe40003f84270 */
[----:B------:R-:W-:Y:S02]  /*e1a0*/  ISETP.GT.AND P3, PT, R176, 0x50, PT ;  /* 0x00000050b000780c */ /* 0x000fe40003f64270 */
[----:B------:R-:W-:Y:S02]  /*e1b0*/  FSEL R168, R168, -INF , P2 ;  /* 0xff800000a8a87808 */ /* 0x000fe40001000000 */
[----:B0-----:R-:W-:Y:S02]  /*e1c0*/  FSEL R169, R169, -INF , P4 ;  /* 0xff800000a9a97808 */ /* 0x001fe40002000000 */
[----:B-1----:R-:W-:-:S02]  /*e1d0*/  FSEL R172, R172, -INF , P3 ;  /* 0xff800000acac7808 */ /* 0x002fc40001800000 */
[C---:B------:R-:W-:Y:S02]  /*e1e0*/  ISETP.GT.AND P2, PT, R176.reuse, 0x51, PT ;  /* 0x00000051b000780c */ /* 0x040fe40003f44270 */
[C---:B------:R-:W-:Y:S02]  /*e1f0*/  ISETP.GT.AND P4, PT, R176.reuse, 0x58, PT ;  /* 0x00000058b000780c */ /* 0x040fe40003f84270 */
[----:B------:R-:W-:Y:S02]  /*e200*/  ISETP.GT.AND P3, PT, R176, 0x59, PT ;  /* 0x00000059b000780c */ /* 0x000fe40003f64270 */
        /* <DEDUP_REMOVED lines=14> */
[----:B------:R-:W-:-:S03]  /*e2f0*/  FMUL.FTZ R185, R193, UR51 ;  /* 0x00000033c1b97c20 */ /* 0x000fc60008410000 */
[----:B------:R-:W-:-:S04]  /*e300*/  FMNMX.FTZ R176, R160, R176, !PT ;  /* 0x000000b0a0b07209 */ /* 0x000fc80007810000 */
[----:B------:R-:W-:Y:S01]  /*e310*/  FMNMX.FTZ R176, R161, R176, !PT ;  /* 0x000000b0a1b07209 */ /* 0x000fe20007810000 */
[----:B------:R-:W0:Y:S01]  /*e320*/  MUFU.TANH R185, R185 ;  /* 0x000000b900b97308 */ /* 0x000e220000002400 */
[----:B------:R-:W-:Y:S02]  /*e330*/  FMUL.FTZ R189, R197, UR51 ;  /* 0x00000033c5bd7c20 */ /* 0x000fe40008410000 */
[----:B------:R-:W-:-:S04]  /*e340*/  FMNMX.FTZ R176, R164, R176, !PT ;  /* 0x000000b0a4b07209 */ /* 0x000fc80007810000 */
[----:B------:R-:W-:Y:S01]  /*e350*/  FMNMX.FTZ R176, R165, R176, !PT ;  /* 0x000000b0a5b07209 */ /* 0x000fe20007810000 */
[----:B------:R1:W-:Y:S08]  /*e360*/  MUFU.TANH R231, R154 ;  /* 0x0000009a00e77308 */ /* 0x0003f00000002400 */
[----:B------:R-:W2:Y:S01]  /*e370*/  MUFU.TANH R189, R189 ;  /* 0x000000bd00bd7308 */ /* 0x000ea20000002400 */
[----:B-1----:R-:W-:-:S04]  /*e380*/  FMNMX.FTZ R154, R168, R176, !PT ;  /* 0x000000b0a89a7209 */ /* 0x002fc80007810000 */
[----:B------:R-:W-:Y:S02]  /*e390*/  FMNMX.FTZ R154, R169, R154, !PT ;  /* 0x0000009aa99a7209 */ /* 0x000fe40007810000 */
[----:B0-----:R-:W-:Y:S02]  /*e3a0*/  FSEL R185, R185, -INF , P2 ;  /* 0xff800000b9b97808 */ /* 0x001fe40001000000 */
[----:B------:R-:W-:Y:S02]  /*e3b0*/  FMNMX.FTZ R154, R172, R154, !PT ;  /* 0x0000009aac9a7209 */ /* 0x000fe40007810000 */
[----:B------:R-:W-:Y:S02]  /*e3c0*/  FSEL R188, R188, -INF , P4 ;  /* 0xff800000bcbc7808 */ /* 0x000fe40002000000 */
[----:B------:R-:W-:Y:S02]  /*e3d0*/  FMNMX.FTZ R154, R185, R154, !PT ;  /* 0x0000009ab99a7209 */ /* 0x000fe40007810000 */
[----:B--2---:R-:W-:-:S02]  /*e3e0*/  FSEL R189, R189, -INF , P3 ;  /* 0xff800000bdbd7808 */ /* 0x004fc40001800000 */
[----:B------:R-:W-:Y:S01]  /*e3f0*/  FMNMX.FTZ R154, R188, R154, !PT ;  /* 0x0000009abc9a7209 */ /* 0x000fe20007810000 */
[----:B------:R-:W-:-:S03]  /*e400*/  FMUL.FTZ R192, R155, UR51 ;  /* 0x000000339bc07c20 */ /* 0x000fc60008410000 */
[----:B------:R-:W-:Y:S01]  /*e410*/  FMNMX.FTZ R154, R189, R154, !PT ;  /* 0x0000009abd9a7209 */ /* 0x000fe20007810000 */
[----:B------:R-:W-:-:S04]  /*e420*/  FMUL.FTZ R155, R158, UR51 ;  /* 0x000000339e9b7c20 */ /* 0x000fc80008410000 */
[----:B------:R-:W0:Y:S01]  /*e430*/  SHFL.BFLY PT, R158, R154, 0x2, 0x1f ;  /* 0x0c401f009a9e7f89 */ /* 0x000e2200000e0000 */
[----:B------:R-:W-:Y:S01]  /*e440*/  FMUL.FTZ R229, R159, UR51 ;  /* 0x000000339fe57c20 */ /* 0x000fe20008410000 */
[----:B------:R-:W1:Y:S01]  /*e450*/  MUFU.TANH R192, R192 ;  /* 0x000000c000c07308 */ /* 0x000e620000002400 */
[----:B------:R-:W-:Y:S01]  /*e460*/  FMUL.FTZ R196, R162, UR51 ;  /* 0x00000033a2c47c20 */ /* 0x000fe20008410000 */
[----:B------:R-:W-:Y:S01]  /*e470*/  FMUL.FTZ R197, R163, UR51 ;  /* 0x00000033a3c57c20 */ /* 0x000fe20008410000 */
[----:B0-----:R-:W-:-:S05]  /*e480*/  FMNMX.FTZ R158, R154, R158, !PT ;  /* 0x0000009e9a9e7209 */ /* 0x001fca0007810000 */
[----:B------:R-:W0:Y:S01]  /*e490*/  SHFL.BFLY PT, R176, R158, 0x1, 0x1f ;  /* 0x0c201f009eb07f89 */ /* 0x000e2200000e0000 */
[----:B------:R-:W2:Y:S01]  /*e4a0*/  MUFU.TANH R155, R155 ;  /* 0x0000009b009b7308 */ /* 0x000ea20000002400 */
[----:B------:R-:W-:Y:S02]  /*e4b0*/  IMAD.MOV.U32 R159, RZ, RZ, R231 ;  /* 0x000000ffff9f7224 */ /* 0x000fe400078e00e7 */
[----:B------:R-:W-:Y:S01]  /*e4c0*/  FMUL.FTZ R231, R166, UR51 ;  /* 0x00000033a6e77c20 */ /* 0x000fe20008410000 */
[----:B------:R-:W-:-:S04]  /*e4d0*/  FMUL.FTZ R230, R167, UR51 ;  /* 0x00000033a7e67c20 */ /* 0x000fc80008410000 */
[----:B------:R-:W3:Y:S01]  /*e4e0*/  MUFU.TANH R229, R229 ;  /* 0x000000e500e57308 */ /* 0x000ee20000002400 */
[----:B------:R-:W-:Y:S01]  /*e4f0*/  ISETP.GT.AND P3, PT, R152, RZ, PT ;  /* 0x000000ff9800720c */ /* 0x000fe20003f64270 */
[----:B------:R-:W-:Y:S01]  /*e500*/  FMUL.FTZ R163, R170, UR51 ;  /* 0x00000033aaa37c20 */ /* 0x000fe20008410000 */
[----:B------:R-:W-:-:S05]  /*e510*/  ISETP.GT.AND P4, PT, R152, 0x1, PT ;  /* 0x000000019800780c */ /* 0x000fca0003f84270 */
[----:B------:R-:W4:Y:S01]  /*e520*/  MUFU.TANH R196, R196 ;  /* 0x000000c400c47308 */ /* 0x000f220000002400 */
[----:B------:R-:W-:-:S07]  /*e530*/  FMUL.FTZ R170, R171, UR51 ;  /* 0x00000033abaa7c20 */ /* 0x000fce0008410000 */
[----:B------:R-:W5:Y:S01]  /*e540*/  MUFU.TANH R197, R197 ;  /* 0x000000c500c57308 */ /* 0x000f620000002400 */
[----:B0-----:R-:W-:Y:S02]  /*e550*/  FMNMX.FTZ R176, R158, R176, !PT ;  /* 0x000000b09eb07209 */ /* 0x001fe40007810000 */
[----:B------:R-:W-:Y:S02]  /*e560*/  FSEL R158, R159, -INF , P3 ;  /* 0xff8000009f9e7808 */ /* 0x000fe40001800000 */
[----:B------:R-:W-:-:S03]  /*e570*/  ISETP.GT.AND P3, PT, R152, 0x8, PT ;  /* 0x000000089800780c */ /* 0x000fc60003f64270 */
[----:B------:R-:W0:Y:S01]  /*e580*/  MUFU.TANH R231, R231 ;  /* 0x000000e700e77308 */ /* 0x000e220000002400 */
[----:B-1----:R-:W-:Y:S01]  /*e590*/  FSEL R159, R192, -INF , P4 ;  /* 0xff800000c09f7808 */ /* 0x002fe20002000000 */
[----:B------:R-:W-:Y:S01]  /*e5a0*/  FMUL.FTZ R166, R174, UR51 ;  /* 0x00000033aea67c20 */ /* 0x000fe20008410000 */
[----:B------:R-:W-:Y:S01]  /*e5b0*/  ISETP.GT.AND P4, PT, R152, 0x9, PT ;  /* 0x000000099800780c */ /* 0x000fe20003f84270 */
[----:B------:R-:W-:-:S04]  /*e5c0*/  FMUL.FTZ R193, R175, UR51 ;  /* 0x00000033afc17c20 */ /* 0x000fc80008410000 */
[----:B------:R-:W1:Y:S01]  /*e5d0*/  MUFU.TANH R230, R230 ;  /* 0x000000e600e67308 */ /* 0x000e620000002400 */
[----:B------:R-:W-:Y:S02]  /*e5e0*/  FSETP.NEU.FTZ.AND P2, PT, R176, -INF , PT ;  /* 0xff800000b000780b */ /* 0x000fe40003f5d000 */
[----:B--2---:R-:W-:Y:S02]  /*e5f0*/  FSEL R155, R155, -INF , P3 ;  /* 0xff8000009b9b7808 */ /* 0x004fe40001800000 */
[----:B------:R-:W-:-:S03]  /*e600*/  ISETP.GT.AND P3, PT, R152, 0x10, PT ;  /* 0x000000109800780c */ /* 0x000fc60003f64270 */
[----:B------:R-:W2:Y:S01]  /*e610*/  MUFU.TANH R163, R163 ;  /* 0x000000a300a37308 */ /* 0x000ea20000002400 */
[----:B---3--:R-:W-:Y:S01]  /*e620*/  FSEL R229, R229, -INF , P4 ;  /* 0xff800000e5e57808 */ /* 0x008fe20002000000 */
[----:B------:R-:W-:Y:S01]  /*e630*/  FMUL.FTZ R178, R178, UR51 ;  /* 0x00000033b2b27c20 */ /* 0x000fe20008410000 */
[----:B------:R-:W-:Y:S01]  /*e640*/  ISETP.GT.AND P4, PT, R152, 0x11, PT ;  /* 0x000000119800780c */ /* 0x000fe20003f84270 */
[----:B------:R-:W-:-:S04]  /*e650*/  FMUL.FTZ R171, R179, UR51 ;  /* 0x00000033b3ab7c20 */ /* 0x000fc80008410000 */
[----:B------:R-:W-:Y:S01]  /*e660*/  MUFU.TANH R170, R170 ;  /* 0x000000aa00aa7308 */ /* 0x000fe20000002400 */
[----:B------:R-:W-:Y:S02]  /*e670*/  FSEL R154, R176, RZ, P2 ;  /* 0x000000ffb09a7208 */ /* 0x000fe40001000000 */
[----:B----4-:R-:W-:Y:S02]  /*e680*/  FSEL R196, R196, -INF , P3 ;  /* 0xff800000c4c47808 */ /* 0x010fe40001800000 */
[----:B------:R-:W-:-:S03]  /*e690*/  ISETP.GT.AND P3, PT, R152, 0x18, PT ;  /* 0x000000189800780c */ /* 0x000fc60003f64270 */
[----:B------:R-:W3:Y:S01]  /*e6a0*/  MUFU.TANH R166, R166 ;  /* 0x000000a600a67308 */ /* 0x000ee20000002400 */
[----:B-----5:R-:W-:Y:S01]  /*e6b0*/  FSEL R197, R197, -INF , P4 ;  /* 0xff800000c5c57808 */ /* 0x020fe20002000000 */
[----:B------:R-:W-:Y:S01]  /*e6c0*/  FMUL.FTZ R174, R182, UR51 ;  /* 0x00000033b6ae7c20 */ /* 0x000fe20008410000 */
[----:B------:R-:W-:Y:S01]  /*e6d0*/  ISETP.GT.AND P4, PT, R152, 0x19, PT ;  /* 0x000000199800780c */ /* 0x000fe20003f84270 */
[----:B------:R-:W-:-:S04]  /*e6e0*/  FADD.FTZ R154, -R154, R217 ;  /* 0x000000d99a9a7221 */ /* 0x000fc80000010100 */
[----:B------:R-:W4:Y:S01]  /*e6f0*/  MUFU.TANH R193, R193 ;  /* 0x000000c100c17308 */ /* 0x000f220000002400 */
[----:B------:R-:W-:Y:S01]  /*e700*/  FMUL.FTZ R175, R183, UR51 ;  /* 0x00000033b7af7c20 */ /* 0x000fe20008410000 */
[----:B0-----:R-:W-:Y:S01]  /*e710*/  FSEL R217, R231, -INF , P3 ;  /* 0xff800000e7d97808 */ /* 0x001fe20001800000 */
[----:B------:R-:W-:Y:S01]  /*e720*/  FMUL.FTZ R190, R190, UR51 ;  /* 0x00000033bebe7c20 */ /* 0x000fe20008410000 */
[----:B------:R-:W-:Y:S02]  /*e730*/  ISETP.GT.AND P3, PT, R152, 0x20, PT ;  /* 0x000000209800780c */ /* 0x000fe40003f64270 */
[----:B-1----:R-:W-:Y:S02]  /*e740*/  FSEL R230, R230, -INF , P4 ;  /* 0xff800000e6e67808 */ /* 0x002fe40002000000 */
[----:B------:R-:W0:Y:S01]  /*e750*/  MUFU.TANH R178, R178 ;  /* 0x000000b200b27308 */ /* 0x000e220000002400 */
[----:B------:R-:W-:Y:S01]  /*e760*/  ISETP.GT.AND P4, PT, R152, 0x21, PT ;  /* 0x000000219800780c */ /* 0x000fe20003f84270 */
[----:B------:R-:W-:Y:S01]  /*e770*/  FMUL.FTZ R167, R186, UR51 ;  /* 0x00000033baa77c20 */ /* 0x000fe20008410000 */
[----:B------:R-:W-:-:S05]  /*e780*/  FMUL.FTZ R162, R187, UR51 ;  /* 0x00000033bba27c20 */ /* 0x000fca0008410000 */
[----:B------:R-:W1:Y:S01]  /*e790*/  MUFU.TANH R171, R171 ;  /* 0x000000ab00ab7308 */ /* 0x000e620000002400 */
[----:B--2---:R-:W-:Y:S02]  /*e7a0*/  FSEL R187, R163, -INF , P3 ;  /* 0xff800000a3bb7808 */ /* 0x004fe40001800000 */
[----:B------:R-:W-:-:S05]  /*e7b0*/  ISETP.GT.AND P3, PT, R152, 0x28, PT ;  /* 0x000000289800780c */ /* 0x000fca0003f64270 */
[----:B------:R-:W2:Y:S01]  /*e7c0*/  MUFU.TANH R174, R174 ;  /* 0x000000ae00ae7308 */ /* 0x000ea20000002400 */
[----:B------:R-:W-:-:S07]  /*e7d0*/  FMUL.FTZ R191, R191, UR51 ;  /* 0x00000033bfbf7c20 */ /* 0x000fce0008410000 */
[----:B------:R-:W5:Y:S01]  /*e7e0*/  MUFU.TANH R175, R175 ;  /* 0x000000af00af7308 */ /* 0x000f620000002400 */
[----:B---3--:R-:W-:-:S07]  /*e7f0*/  FSEL R192, R166, -INF , P3 ;  /* 0xff800000a6c07808 */ /* 0x008fce0001800000 */
[----:B------:R3:W-:Y:S01]  /*e800*/  MUFU.TANH R163, R190 ;  /* 0x000000be00a37308 */ /* 0x0007e20000002400 */
[----:B------:R-:W-:Y:S02]  /*e810*/  ISETP.GT.AND P3, PT, R152, 0x30, PT ;  /* 0x000000309800780c */ /* 0x000fe40003f64270 */
[----:B---3--:R-:W-:Y:S02]  /*e820*/  FSEL R190, R170, -INF , P4 ;  /* 0xff800000aabe7808 */ /* 0x008fe40002000000 */
[----:B------:R-:W-:-:S03]  /*e830*/  ISETP.GT.AND P4, PT, R152, 0x29, PT ;  /* 0x000000299800780c */ /* 0x000fc60003f84270 */
[----:B------:R-:W3:Y:S01]  /*e840*/  MUFU.TANH R167, R167 ;  /* 0x000000a700a77308 */ /* 0x000ee20000002400 */
[----:B----4-:R-:W-:Y:S02]  /*e850*/  FSEL R193, R193, -INF , P4 ;  /* 0xff800000c1c17808 */ /* 0x010fe40002000000 */
[----:B------:R-:W-:-:S05]  /*e860*/  ISETP.GT.AND P4, PT, R152, 0x31, PT ;  /* 0x000000319800780c */ /* 0x000fca0003f84270 */
[----:B------:R-:W4:Y:S01]  /*e870*/  MUFU.TANH R162, R162 ;  /* 0x000000a200a27308 */ /* 0x000f220000002400 */
[----:B0-----:R-:W-:Y:S02]  /*e880*/  FSEL R179, R178, -INF , P3 ;  /* 0xff800000b2b37808 */ /* 0x001fe40001800000 */
[----:B-1----:R-:W-:Y:S02]  /*e890*/  FSEL R171, R171, -INF , P4 ;  /* 0xff800000abab7808 */ /* 0x002fe40002000000 */
[----:B------:R-:W-:-:S03]  /*e8a0*/  ISETP.GT.AND P3, PT, R152, 0x38, PT ;  /* 0x000000389800780c */ /* 0x000fc60003f64270 */
[----:B------:R-:W0:Y:S01]  /*e8b0*/  MUFU.TANH R166, R191 ;  /* 0x000000bf00a67308 */ /* 0x000e220000002400 */
[----:B------:R-:W-:Y:S01]  /*e8c0*/  ISETP.GT.AND P4, PT, R152, 0x39, PT ;  /* 0x000000399800780c */ /* 0x000fe20003f84270 */
[----:B------:R-:W-:Y:S01]  /*e8d0*/  UMOV UR43, UR49 ;  /* 0x00000031002b7c82 */ /* 0x000fe20008000000 */
[----:B--2---:R-:W-:Y:S02]  /*e8e0*/  FSEL R174, R174, -INF , P3 ;  /* 0xff800000aeae7808 */ /* 0x004fe40001800000 */
[----:B-----5:R-:W-:Y:S01]  /*e8f0*/  FSEL R175, R175, -INF , P4 ;  /* 0xff800000afaf7808 */ /* 0x020fe20002000000 */
[----:B------:R-:W-:Y:S01]  /*e900*/  FMUL.FTZ R182, R176, UR43 ;  /* 0x0000002bb0b67c20 */ /* 0x000fe20008410000 */
[C---:B------:R-:W-:Y:S02]  /*e910*/  ISETP.GT.AND P3, PT, R152.reuse, 0x40, PT ;  /* 0x000000409800780c */ /* 0x040fe40003f64270 */
[----:B------:R-:W-:Y:S02]  /*e920*/  ISETP.GT.AND P4, PT, R152, 0x41, PT ;  /* 0x000000419800780c */ /* 0x000fe40003f84270 */
[----:B---3--:R-:W-:-:S02]  /*e930*/  FSEL R167, R167, -INF , P3 ;  /* 0xff800000a7a77808 */ /* 0x008fc40001800000 */
[----:B----4-:R-:W-:Y:S02]  /*e940*/  FSEL R162, R162, -INF , P4 ;  /* 0xff800000a2a27808 */ /* 0x010fe40002000000 */
[C---:B------:R-:W-:Y:S02]  /*e950*/  ISETP.GT.AND P3, PT, R152.reuse, 0x48, PT ;  /* 0x000000489800780c */ /* 0x040fe40003f64270 */
[----:B------:R-:W-:Y:S02]  /*e960*/  ISETP.GT.AND P4, PT, R152, 0x49, PT ;  /* 0x000000499800780c */ /* 0x000fe40003f84270 */
[----:B------:R-:W-:Y:S02]  /*e970*/  FSEL R182, R182, RZ, P2 ;  /* 0x000000ffb6b67208 */ /* 0x000fe40001000000 */
[----:B------:R-:W-:Y:S02]  /*e980*/  FSEL R163, R163, -INF , P3 ;  /* 0xff800000a3a37808 */ /* 0x000fe40001800000 */
[----:B0-----:R-:W-:Y:S01]  /*e990*/  FSEL R166, R166, -INF , P4 ;  /* 0xff800000a6a67808 */ /* 0x001fe20002000000 */
[----:B------:R-:W-:Y:S01]  /*e9a0*/  FMUL.FTZ R194, R194, UR51 ;  /* 0x00000033c2c27c20 */ /* 0x000fe20008410000 */
[----:B------:R-:W-:-:S02]  /*e9b0*/  ISETP.GT.AND P3, PT, R152, 0x50, PT ;  /* 0x000000509800780c */ /* 0x000fc40003f64270 */
[C---:B------:R-:W-:Y:S02]  /*e9c0*/  ISETP.GT.AND P4, PT, R152.reuse, 0x51, PT ;  /* 0x000000519800780c */ /* 0x040fe40003f84270 */
[C---:B------:R-:W-:Y:S02]  /*e9d0*/  ISETP.GT.AND P5, PT, R152.reuse, 0x58, PT ;  /* 0x000000589800780c */ /* 0x040fe40003fa4270 */
[----:B------:R-:W-:Y:S01]  /*e9e0*/  ISETP.GT.AND P6, PT, R152, 0x59, PT ;  /* 0x000000599800780c */ /* 0x000fe20003fc4270 */
[----:B------:R-:W-:Y:S01]  /*e9f0*/  FFMA.FTZ R152, R153, UR43, -R182 ;  /* 0x0000002b99987c23 */ /* 0x000fe200080108b6 */
[----:B------:R-:W-:Y:S01]  /*ea00*/  FMUL.FTZ R154, R154, UR43 ;  /* 0x0000002b9a9a7c20 */ /* 0x000fe20008410000 */
[----:B------:R-:W-:Y:S08]  /*ea10*/  MUFU.TANH R170, R194 ;  /* 0x000000c200aa7308 */ /* 0x000ff00000002400 */
[----:B------:R-:W-:Y:S08]  /*ea20*/  MUFU.EX2 R152, R152 ;  /* 0x0000009800987308 */ /* 0x000ff00000000800 */
[----:B------:R-:W0:Y:S02]  /*ea30*/  MUFU.EX2 R194, R154 ;  /* 0x0000009a00c27308 */ /* 0x000e240000000800 */
[----:B0-----:R-:W-:Y:S01]  /*ea40*/  FFMA.FTZ R153, R194, R0, R152 ;  /* 0x00000000c2997223 */ /* 0x001fe20000010098 */
[----:B------:R-:W-:-:S04]  /*ea50*/  FMNMX.FTZ R0, R158, R216, !PT ;  /* 0x000000d89e007209 */ /* 0x000fc80007810000 */
[----:B------:R-:W-:-:S04]  /*ea60*/  FMNMX.FTZ R0, R159, R0, !PT ;  /* 0x000000009f007209 */ /* 0x000fc80007810000 */
[----:B------:R-:W-:-:S04]  /*ea70*/  FMNMX.FTZ R0, R155, R0, !PT ;  /* 0x000000009b007209 */ /* 0x000fc80007810000 */
[----:B------:R-:W-:-:S04]  /*ea80*/  FMNMX.FTZ R0, R229, R0, !PT ;  /* 0x00000000e5007209 */ /* 0x000fc80007810000 */
[----:B------:R-:W-:-:S04]  /*ea90*/  FMNMX.FTZ R0, R196, R0, !PT ;  /* 0x00000000c4007209 */ /* 0x000fc80007810000 */
[----:B------:R-:W-:-:S04]  /*eaa0*/  FMNMX.FTZ R0, R197, R0, !PT ;  /* 0x00000000c5007209 */ /* 0x000fc80007810000 */
[----:B------:R-:W-:Y:S01]  /*eab0*/  FMNMX.FTZ R0, R217, R0, !PT ;  /* 0x00000000d9007209 */ /* 0x000fe20007810000 */
[----:B------:R-:W-:-:S03]  /*eac0*/  FFMA.FTZ R154, R223, UR43, -R182 ;  /* 0x0000002bdf9a7c23 */ /* 0x000fc600080108b6 */
[----:B------:R-:W-:-:S04]  /*ead0*/  FMNMX.FTZ R0, R230, R0, !PT ;  /* 0x00000000e6007209 */ /* 0x000fc80007810000 */
[----:B------:R-:W-:Y:S01]  /*eae0*/  FMNMX.FTZ R0, R187, R0, !PT ;  /* 0x00000000bb007209 */ /* 0x000fe20007810000 */
[----:B------:R-:W0:Y:S03]  /*eaf0*/  MUFU.EX2 R154, R154 ;  /* 0x0000009a009a7308 */ /* 0x000e260000000800 */
[----:B------:R-:W-:-:S04]  /*eb00*/  FMNMX.FTZ R0, R190, R0, !PT ;  /* 0x00000000be007209 */ /* 0x000fc80007810000 */
[----:B------:R-:W-:-:S04]  /*eb10*/  FMNMX.FTZ R0, R192, R0, !PT ;  /* 0x00000000c0007209 */ /* 0x000fc80007810000 */
[----:B------:R-:W-:-:S04]  /*eb20*/  FMNMX.FTZ R0, R193, R0, !PT ;  /* 0x00000000c1007209 */ /* 0x000fc80007810000 */
[----:B------:R-:W-:Y:S01]  /*eb30*/  FMNMX.FTZ R0, R179, R0, !PT ;  /* 0x00000000b3007209 */ /* 0x000fe20007810000 */
[C---:B0-----:R-:W-:Y:S01]  /*eb40*/  FADD.FTZ R153, R154.reuse, R153 ;  /* 0x000000999a997221 */ /* 0x041fe20000010000 */
[----:B------:R-:W-:Y:S02]  /*eb50*/  F2FP.F16.F32.PACK_AB R152, R154, R152 ;  /* 0x000000989a98723e */ /* 0x000fe400000000ff */
[----:B------:R-:W-:Y:S01]  /*eb60*/  FMNMX.FTZ R154, R171, R0, !PT ;  /* 0x00000000ab9a7209 */ /* 0x000fe20007810000 */
[----:B------:R-:W-:-:S03]  /*eb70*/  FMUL.FTZ R195, R195, UR51 ;  /* 0x00000033c3c37c20 */ /* 0x000fc60008410000 */
[----:B------:R-:W-:Y:S01]  /*eb80*/  FMNMX.FTZ R154, R174, R154, !PT ;  /* 0x0000009aae9a7209 */ /* 0x000fe20007810000 */
[----:B------:R-:W-:-:S03]  /*eb90*/  FMUL.FTZ R183, R198, UR51 ;  /* 0x00000033c6b77c20 */ /* 0x000fc60008410000 */
[----:B------:R-:W-:Y:S01]  /*eba0*/  FMNMX.FTZ R154, R175, R154, !PT ;  /* 0x0000009aaf9a7209 */ /* 0x000fe20007810000 */
[----:B------:R-:W0:Y:S01]  /*ebb0*/  MUFU.TANH R0, R195 ;  /* 0x000000c300007308 */ /* 0x000e220000002400 */
[----:B------:R-:W-:Y:S02]  /*ebc0*/  FMUL.FTZ R186, R199, UR51 ;  /* 0x00000033c7ba7c20 */ /* 0x000fe40008410000 */
[----:B------:R-:W-:-:S04]  /*ebd0*/  FMNMX.FTZ R154, R167, R154, !PT ;  /* 0x0000009aa79a7209 */ /* 0x000fc80007810000 */
[----:B------:R-:W-:Y:S01]  /*ebe0*/  FMNMX.FTZ R154, R162, R154, !PT ;  /* 0x0000009aa29a7209 */ /* 0x000fe20007810000 */
[----:B------:R-:W1:Y:S03]  /*ebf0*/  MUFU.TANH R183, R183 ;  /* 0x000000b700b77308 */ /* 0x000e660000002400 */
[----:B------:R-:W-:-:S05]  /*ec00*/  FMNMX.FTZ R154, R163, R154, !PT ;  /* 0x0000009aa39a7209 */ /* 0x000fca0007810000 */
[----:B------:R-:W2:Y:S01]  /*ec10*/  MUFU.TANH R186, R186 ;  /* 0x000000ba00ba7308 */ /* 0x000ea20000002400 */
[----:B------:R-:W-:Y:S02]  /*ec20*/  FSEL R170, R170, -INF , P3 ;  /* 0xff800000aaaa7808 */ /* 0x000fe40001800000 */
[----:B------:R-:W-:Y:S02]  /*ec30*/  FMNMX.FTZ R154, R166, R154, !PT ;  /* 0x0000009aa69a7209 */ /* 0x000fe40007810000 */
[----:B0-----:R-:W-:Y:S02]  /*ec40*/  FSEL R0, R0, -INF , P4 ;  /* 0xff80000000007808 */ /* 0x001fe40002000000 */
[----:B------:R-:W-:Y:S02]  /*ec50*/  FMNMX.FTZ R154, R170, R154, !PT ;  /* 0x0000009aaa9a7209 */ /* 0x000fe40007810000 */
[----:B-1----:R-:W-:Y:S02]  /*ec60*/  FSEL R183, R183, -INF , P5 ;  /* 0xff800000b7b77808 */ /* 0x002fe40002800000 */
[----:B------:R-:W-:-:S04]  /*ec70*/  FMNMX.FTZ R154, R0, R154, !PT ;  /* 0x0000009a009a7209 */ /* 0x000fc80007810000 */
[----:B------:R-:W-:Y:S02]  /*ec80*/  FMNMX.FTZ R154, R183, R154, !PT ;  /* 0x0000009ab79a7209 */ /* 0x000fe40007810000 */
[----:B--2---:R-:W-:-:S04]  /*ec90*/  FSEL R186, R186, -INF , P6 ;  /* 0xff800000baba7808 */ /* 0x004fc80003000000 */
[----:B------:R-:W-:-:S05]  /*eca0*/  FMNMX.FTZ R178, R186, R154, !PT ;  /* 0x0000009abab27209 */ /* 0x000fca0007810000 */
[----:B------:R-:W0:Y:S02]  /*ecb0*/  SHFL.BFLY PT, R154, R178, 0x2, 0x1f ;  /* 0x0c401f00b29a7f89 */ /* 0x000e2400000e0000 */
[----:B0-----:R-:W-:Y:S01]  /*ecc0*/  FMNMX.FTZ R178, R178, R154, !PT ;  /* 0x0000009ab2b27209 */ /* 0x001fe20007810000 */
[----:B------:R-:W-:-:S04]  /*ecd0*/  FFMA.FTZ R154, R177, UR43, -R182 ;  /* 0x0000002bb19a7c23 */ /* 0x000fc800080108b6 */
[----:B------:R-:W0:Y:S01]  /*ece0*/  SHFL.BFLY PT, R191, R178, 0x1, 0x1f ;  /* 0x0c201f00b2bf7f89 */ /* 0x000e2200000e0000 */
[----:B------:R-:W-:Y:S01]  /*ecf0*/  FFMA.FTZ R177, R222, UR43, -R182 ;  /* 0x0000002bdeb17c23 */ /* 0x000fe200080108b6 */
[----:B------:R-:W1:Y:S01]  /*ed00*/  MUFU.EX2 R154, R154 ;  /* 0x0000009a009a7308 */ /* 0x000e620000000800 */
[----:B------:R-:W2:Y:S01]  /*ed10*/  S2R R231, SR_TID.X ;  /* 0x0000000000e77919 */ /* 0x000ea20000002100 */
[-C--:B------:R-:W-:Y:S01]  /*ed20*/  FMUL.FTZ R24, R24, R194.reuse ;  /* 0x000000c218187220 */ /* 0x080fe20000410000 */
[-C--:B------:R-:W-:Y:S01]  /*ed30*/  FMUL.FTZ R25, R25, R194.reuse ;  /* 0x000000c219197220 */ /* 0x080fe20000410000 */
[-C--:B------:R-:W-:Y:S01]  /*ed40*/  FMUL.FTZ R28, R28, R194.reuse ;  /* 0x000000c21c1c7220 */ /* 0x080fe20000410000 */
[-C--:B------:R-:W-:Y:S01]  /*ed50*/  FMUL.FTZ R29, R29, R194.reuse ;  /* 0x000000c21d1d7220 */ /* 0x080fe20000410000 */
[-C--:B------:R-:W-:Y:S02]  /*ed60*/  FMUL.FTZ R32, R32, R194.reuse ;  /* 0x000000c220207220 */ /* 0x080fe40000410000 */
        /* <DEDUP_REMOVED lines=14> */
[----:B0-----:R-:W-:Y:S01]  /*ee50*/  FMNMX.FTZ R178, R178, R191, !PT ;  /* 0x000000bfb2b27209 */ /* 0x001fe20007810000 */
[-C--:B------:R-:W-:Y:S01]  /*ee60*/  FMUL.FTZ R57, R57, R194.reuse ;  /* 0x000000c239397220 */ /* 0x080fe20000410000 */
[-C--:B------:R-:W-:Y:S01]  /*ee70*/  FMUL.FTZ R60, R60, R194.reuse ;  /* 0x000000c23c3c7220 */ /* 0x080fe20000410000 */
[----:B------:R-:W-:Y:S01]  /*ee80*/  FMUL.FTZ R61, R61, R194 ;  /* 0x000000c23d3d7220 */ /* 0x000fe20000410000 */
[C---:B------:R-:W-:Y:S01]  /*ee90*/  FSETP.NEU.FTZ.AND P2, PT, R178.reuse, -INF , PT ;  /* 0xff800000b200780b */ /* 0x040fe20003f5d000 */
[----:B------:R-:W-:Y:S01]  /*eea0*/  FMUL.FTZ R191, R178, UR43 ;  /* 0x0000002bb2bf7c20 */ /* 0x000fe20008410000 */
[C---:B---3--:R-:W-:Y:S01]  /*eeb0*/  FADD.FTZ R195, R177.reuse, R153 ;  /* 0x00000099b1c37221 */ /* 0x048fe20000010000 */
[----:B------:R-:W-:Y:S01]  /*eec0*/  F2FP.F16.F32.PACK_AB R154, R177, R154 ;  /* 0x0000009ab19a723e */ /* 0x000fe200000000ff */
[-C--:B------:R-:W-:Y:S01]  /*eed0*/  FMUL.FTZ R64, R64, R194.reuse ;  /* 0x000000c240407220 */ /* 0x080fe20000410000 */
[----:B------:R-:W-:Y:S01]  /*eee0*/  FSEL R177, R178, RZ, P2 ;  /* 0x000000ffb2b17208 */ /* 0x000fe20001000000 */
[-C--:B------:R-:W-:Y:S01]  /*eef0*/  FMUL.FTZ R65, R65, R194.reuse ;  /* 0x000000c241417220 */ /* 0x080fe20000410000 */
[----:B------:R-:W-:Y:S01]  /*ef00*/  FSEL R191, R191, RZ, P2 ;  /* 0x000000ffbfbf7208 */ /* 0x000fe20001000000 */
[-C--:B------:R-:W-:Y:S01]  /*ef10*/  FMUL.FTZ R68, R68, R194.reuse ;  /* 0x000000c244447220 */ /* 0x080fe20000410000 */
[-C--:B------:R-:W-:Y:S01]  /*ef20*/  FMUL.FTZ R69, R69, R194.reuse ;  /* 0x000000c245457220 */ /* 0x080fe20000410000 */
[----:B------:R-:W-:Y:S01]  /*ef30*/  FADD.FTZ R177, -R177, R216 ;  /* 0x000000d8b1b17221 */ /* 0x000fe20000010100 */
[-C--:B------:R-:W-:Y:S01]  /*ef40*/  FMUL.FTZ R72, R72, R194.reuse ;  /* 0x000000c248487220 */ /* 0x080fe20000410000 */
[--C-:B------:R-:W-:Y:S01]  /*ef50*/  FFMA.FTZ R153, R158, UR43, -R191.reuse ;  /* 0x0000002b9e997c23 */ /* 0x100fe200080108bf */
[-C--:B------:R-:W-:Y:S01]  /*ef60*/  FMUL.FTZ R73, R73, R194.reuse ;  /* 0x000000c249497220 */ /* 0x080fe20000410000 */
[----:B------:R-:W-:Y:S01]  /*ef70*/  FMUL.FTZ R177, R177, UR43 ;  /* 0x0000002bb1b17c20 */ /* 0x000fe20008410000 */
        /* <DEDUP_REMOVED lines=11> */
[----:B------:R0:W1:Y:S01]  /*f030*/  MUFU.EX2 R216, R177 ;  /* 0x000000b100d87308 */ /* 0x0000620000000800 */
[----:B------:R-:W-:Y:S01]  /*f040*/  FFMA.FTZ R158, R159, UR43, -R191 ;  /* 0x0000002b9f9e7c23 */ /* 0x000fe200080108bf */
[----:B--2---:R-:W-:Y:S01]  /*f050*/  SHF.R.U32.HI R231, RZ, 0x7, R231 ;  /* 0x00000007ffe77819 */ /* 0x004fe200000116e7 */
[-C--:B------:R-:W-:Y:S01]  /*f060*/  FMUL.FTZ R96, R96, R194.reuse ;  /* 0x000000c260607220 */ /* 0x080fe20000410000 */
[-C--:B------:R-:W-:Y:S01]  /*f070*/  FMUL.FTZ R97, R97, R194.reuse ;  /* 0x000000c261617220 */ /* 0x080fe20000410000 */
[-C--:B------:R-:W-:Y:S01]  /*f080*/  FMUL.FTZ R100, R100, R194.reuse ;  /* 0x000000c264647220 */ /* 0x080fe20000410000 */
[-C--:B------:R-:W-:Y:S01]  /*f090*/  FMUL.FTZ R101, R101, R194.reuse ;  /* 0x000000c265657220 */ /* 0x080fe20000410000 */
[-C--:B------:R-:W-:Y:S01]  /*f0a0*/  FMUL.FTZ R104, R104, R194.reuse ;  /* 0x000000c268687220 */ /* 0x080fe20000410000 */
[-C--:B------:R-:W-:Y:S01]  /*f0b0*/  FMUL.FTZ R105, R105, R194.reuse ;  /* 0x000000c269697220 */ /* 0x080fe20000410000 */
[----:B0-----:R-:W-:Y:S01]  /*f0c0*/  IADD3 R177, -R231, 0xb, RZ ;  /* 0x0000000be7b17810 */ /* 0x001fe20007ffe1ff */
[----:B------:R-:W0:Y:S01]  /*f0d0*/  MUFU.EX2 R158, R158 ;  /* 0x0000009e009e7308 */ /* 0x000e220000000800 */
[-C--:B------:R-:W-:Y:S01]  /*f0e0*/  FMUL.FTZ R108, R108, R194.reuse ;  /* 0x000000c26c6c7220 */ /* 0x080fe20000410000 */
[-C--:B------:R-:W-:Y:S01]  /*f0f0*/  FMUL.FTZ R109, R109, R194.reuse ;  /* 0x000000c26d6d7220 */ /* 0x080fe20000410000 */
[-C--:B------:R-:W-:Y:S01]  /*f100*/  FMUL.FTZ R112, R112, R194.reuse ;  /* 0x000000c270707220 */ /* 0x080fe20000410000 */
[-C--:B------:R-:W-:Y:S01]  /*f110*/  FMUL.FTZ R113, R113, R194.reuse ;  /* 0x000000c271717220 */ /* 0x080fe20000410000 */
[-C--:B------:R-:W-:Y:S01]  /*f120*/  FMUL.FTZ R116, R116, R194.reuse ;  /* 0x000000c274747220 */ /* 0x080fe20000410000 */
[----:B------:R-:W-:Y:S01]  /*f130*/  FMUL.FTZ R117, R117, R194 ;  /* 0x000000c275757220 */ /* 0x000fe20000410000 */
[----:B-1----:R-:W-:Y:S01]  /*f140*/  FFMA.FTZ R198, R216, R3, R153 ;  /* 0x00000003d8c67223 */ /* 0x002fe20000010099 */
[----:B------:R-:W-:-:S02]  /*f150*/  @!P0 VIADD R3, R211, 0x32440 ;  /* 0x00032440d3038836 */ /* 0x000fc40000000000 */
[-C--:B------:R-:W-:Y:S01]  /*f160*/  FMUL.FTZ R120, R120, R194.reuse ;  /* 0x000000c278787220 */ /* 0x080fe20000410000 */
[-C--:B------:R-:W-:Y:S01]  /*f170*/  FMUL.FTZ R121, R121, R194.reuse ;  /* 0x000000c279797220 */ /* 0x080fe20000410000 */
[-C--:B------:R-:W-:Y:S01]  /*f180*/  FMUL.FTZ R124, R124, R194.reuse ;  /* 0x000000c27c7c7220 */ /* 0x080fe20000410000 */
[-C--:B------:R-:W-:Y:S01]  /*f190*/  FMUL.FTZ R125, R125, R194.reuse ;  /* 0x000000c27d7d7220 */ /* 0x080fe20000410000 */
[----:B------:R-:W-:Y:S01]  /*f1a0*/  @!P0 PRMT R3, RZ, 0x654, R3 ;  /* 0x00000654ff038816 */ /* 0x000fe20000000003 */
        /* <DEDUP_REMOVED lines=14> */
[----:B------:R-:W-:Y:S01]  /*f290*/  FMUL.FTZ R149, R149, R194 ;  /* 0x000000c295957220 */ /* 0x000fe20000410000 */
[--C-:B------:R-:W-:Y:S01]  /*f2a0*/  FFMA.FTZ R199, R155, UR43, -R191.reuse ;  /* 0x0000002b9bc77c23 */ /* 0x100fe200080108bf */
[----:B------:R-:W-:Y:S01]  /*f2b0*/  FFMA.FTZ R194, R229, UR43, -R191 ;  /* 0x0000002be5c27c23 */ /* 0x000fe200080108bf */
[----:B------:R2:W-:Y:S01]  /*f2c0*/  BAR.SYNC.DEFER_BLOCKING R3, 0x100 ;  /* 0x000400030000751d */ /* 0x0005e20000010000 */
[C---:B0-----:R-:W-:Y:S01]  /*f2d0*/  FADD.FTZ R198, R158.reuse, R198 ;  /* 0x000000c69ec67221 */ /* 0x041fe20000010000 */
[----:B------:R-:W-:-:S04]  /*f2e0*/  F2FP.F16.F32.PACK_AB R153, R158, R153 ;  /* 0x000000999e99723e */ /* 0x000fc800000000ff */
[----:B------:R-:W-:Y:S01]  /*f2f0*/  MUFU.EX2 R199, R199 ;  /* 0x000000c700c77308 */ /* 0x000fe20000000800 */
[----:B------:R-:W-:Y:S02]  /*f300*/  IMAD.MOV.U32 R158, RZ, RZ, 0xc00 ;  /* 0x00000c00ff9e7424 */ /* 0x000fe400078e00ff */
[--C-:B------:R-:W-:Y:S01]  /*f310*/  FFMA.FTZ R164, R164, UR43, -R182.reuse ;  /* 0x0000002ba4a47c23 */ /* 0x100fe200080108b6 */
[--C-:B------:R-:W-:Y:S01]  /*f320*/  FFMA.FTZ R165, R165, UR43, -R182.reuse ;  /* 0x0000002ba5a57c23 */ /* 0x100fe200080108b6 */
[--C-:B------:R-:W-:Y:S01]  /*f330*/  FFMA.FTZ R168, R168, UR43, -R182.reuse ;  /* 0x0000002ba8a87c23 */ /* 0x100fe200080108b6 */
[----:B------:R-:W-:Y:S01]  /*f340*/  FFMA.FTZ R169, R169, UR43, -R182 ;  /* 0x0000002ba9a97c23 */ /* 0x000fe200080108b6 */
[----:B------:R-:W3:Y:S01]  /*f350*/  LDL R222, [R1+0x2c] ;  /* 0x00002c0001de7983 */ /* 0x000ee20000100800 */
[----:B------:R-:W0:Y:S01]  /*f360*/  MUFU.EX2 R194, R194 ;  /* 0x000000c200c27308 */ /* 0x000e220000000800 */
[----:B------:R-:W-:Y:S02]  /*f370*/  IMAD R158, R2, R158, UR42 ;  /* 0x0000002a029e7e24 */ /* 0x000fe4000f8e029e */
[----:B------:R-:W-:-:S02]  /*f380*/  IMAD.MOV.U32 R159, RZ, RZ, 0x40000040 ;  /* 0x40000040ff9f7424 */ /* 0x000fc400078e00ff */
[-C--:B------:R-:W-:Y:S01]  /*f390*/  FMUL.FTZ R26, R26, R216.reuse ;  /* 0x000000d81a1a7220 */ /* 0x080fe20000410000 */
        /* <DEDUP_REMOVED lines=65> */
[----:B0-----:R-:W-:-:S05]  /*f7b0*/  F2FP.F16.F32.PACK_AB R155, R194, R199 ;  /* 0x000000c7c29b723e */ /* 0x001fca00000000ff */
[----:B------:R-:W-:-:S06]  /*f7c0*/  WARPGROUP.ARRIVE ;  /* 0x00000000000079c5 */ /* 0x000fcc0000000000 */
[----:B------:R-:W-:Y:S01]  /*f7d0*/  HGMMA.64x256x16.F32 R24, R152, gdesc[UR4].tnspB, R24, gsb0 ;  /* 0x43e0000498187df0 */ /* 0x000fe20008000818 */
[--C-:B------:R-:W-:Y:S01]  /*f7e0*/  FFMA.FTZ R159, R218, UR43, -R182.reuse ;  /* 0x0000002bda9f7c23 */ /* 0x100fe200080108b6 */
[--C-:B------:R-:W-:Y:S01]  /*f7f0*/  FFMA.FTZ R197, R197, UR43, -R191.reuse ;  /* 0x0000002bc5c57c23 */ /* 0x100fe200080108bf */
[--C-:B------:R-:W-:Y:S01]  /*f800*/  FFMA.FTZ R216, R219, UR43, -R182.reuse ;  /* 0x0000002bdbd87c23 */ /* 0x100fe200080108b6 */
[----:B--2---:R-:W-:Y:S01]  /*f810*/  FFMA.FTZ R3, R221, UR43, -R182 ;  /* 0x0000002bdd037c23 */ /* 0x004fe200080108b6 */
[----:B------:R-:W-:Y:S02]  /*f820*/  FFMA.FTZ R217, R217, UR43, -R191 ;  /* 0x0000002bd9d97c23 */ /* 0x000fe400080108bf */
[----:B------:R-:W-:Y:S08]  /*f830*/  MUFU.EX2 R159, R159 ;  /* 0x0000009f009f7308 */ /* 0x000ff00000000800 */
[----:B------:R-:W-:Y:S08]  /*f840*/  MUFU.EX2 R197, R197 ;  /* 0x000000c500c57308 */ /* 0x000ff00000000800 */
[----:B------:R-:W-:Y:S08]  /*f850*/  MUFU.EX2 R216, R216 ;  /* 0x000000d800d87308 */ /* 0x000ff00000000800 */
[----:B------:R-:W-:Y:S08]  /*f860*/  MUFU.EX2 R3, R3 ;  /* 0x0000000300037308 */ /* 0x000ff00000000800 */
[----:B------:R-:W-:Y:S01]  /*f870*/  MUFU.EX2 R217, R217 ;  /* 0x000000d900d97308 */ /* 0x000fe20000000800 */
[----:B------:R-:W-:-:S04]  /*f880*/  FADD.FTZ R199, R199, R198 ;  /* 0x000000c6c7c77221 */ /* 0x000fc80000010000 */
[----:B------:R-:W-:Y:S01]  /*f890*/  FADD.FTZ R199, R194, R199 ;  /* 0x000000c7c2c77221 */ /* 0x000fe20000010000 */
[--C-:B------:R-:W-:Y:S01]  /*f8a0*/  FFMA.FTZ R194, R180, UR43, -R182.reuse ;  /* 0x0000002bb4c27c23 */ /* 0x100fe200080108b6 */
[----:B------:R-:W-:Y:S01]  /*f8b0*/  FFMA.FTZ R180, R184, UR43, -R182 ;  /* 0x0000002bb8b47c23 */ /* 0x000fe200080108b6 */
[--C-:B------:R-:W-:Y:S01]  /*f8c0*/  FFMA.FTZ R187, R187, UR43, -R191.reuse ;  /* 0x0000002bbbbb7c23 */ /* 0x100fe200080108bf */
[--C-:B------:R-:W-:Y:S01]  /*f8d0*/  FFMA.FTZ R190, R190, UR43, -R191.reuse ;  /* 0x0000002bbebe7c23 */ /* 0x100fe200080108bf */
[----:B------:R-:W-:Y:S02]  /*f8e0*/  FFMA.FTZ R184, R193, UR43, -R191 ;  /* 0x0000002bc1b87c23 */ /* 0x000fe400080108bf */
[----:B------:R-:W-:Y:S08]  /*f8f0*/  MUFU.EX2 R194, R194 ;  /* 0x000000c200c27308 */ /* 0x000ff00000000800 */
[----:B------:R-:W-:Y:S08]  /*f900*/  MUFU.EX2 R180, R180 ;  /* 0x000000b400b47308 */ /* 0x000ff00000000800 */
[----:B------:R-:W-:Y:S08]  /*f910*/  MUFU.EX2 R187, R187 ;  /* 0x000000bb00bb7308 */ /* 0x000ff00000000800 */
[----:B------:R-:W-:Y:S01]  /*f920*/  MUFU.EX2 R190, R190 ;  /* 0x000000be00be7308 */ /* 0x000fe20000000800 */
[----:B------:R-:W-:-:S02]  /*f930*/  WARPGROUP.DEPBAR.LE gsb0, 0x0 ;  /* 0x00008000000079c5 */ /* 0x000fc40000010000 */
[----:B------:R-:W-:Y:S01]  /*f940*/  FFMA.FTZ R154, R220, UR43, -R182 ;  /* 0x0000002bdc9a7c23 */ /* 0x000fe200080108b6 */
[--C-:B------:R-:W-:Y:S01]  /*f950*/  FFMA.FTZ R155, R196, UR43, -R191.reuse ;  /* 0x0000002bc49b7c23 */ /* 0x100fe200080108bf */
[----:B------:R-:W-:-:S04]  /*f960*/  FFMA.FTZ R196, R230, UR43, -R191 ;  /* 0x0000002be6c47c23 */ /* 0x000fc800080108bf */
[----:B------:R-:W0:Y:S08]  /*f970*/  MUFU.EX2 R154, R154 ;  /* 0x0000009a009a7308 */ /* 0x000e300000000800 */
[----:B------:R-:W2:Y:S08]  /*f980*/  MUFU.EX2 R155, R155 ;  /* 0x0000009b009b7308 */ /* 0x000eb00000000800 */
[----:B------:R-:W4:Y:S01]  /*f990*/  MUFU.EX2 R196, R196 ;  /* 0x000000c400c47308 */ /* 0x000f220000000800 */
[----:B------:R-:W-:-:S02]  /*f9a0*/  VIADD R152, R158, 0x80 ;  /* 0x000000809e987836 */ /* 0x000fc40000000000 */
[----:B------:R-:W-:Y:S02]  /*f9b0*/  IMAD.MOV.U32 R153, RZ, RZ, 0x40000040 ;  /* 0x40000040ff997424 */ /* 0x000fe400078e00ff */
[----:B0-----:R-:W-:Y:S01]  /*f9c0*/  FADD.FTZ R198, R154, R195 ;  /* 0x000000c39ac67221 */ /* 0x001fe20000010000 */
[----:B------:R-:W-:Y:S02]  /*f9d0*/  R2UR UR6, R152 ;  /* 0x00000000980672ca */ /* 0x000fe400000e0000 */
[----:B------:R-:W-:Y:S01]  /*f9e0*/  R2UR UR7, R153 ;  /* 0x00000000990772ca */ /* 0x000fe200000e0000 */
[----:B--2---:R-:W-:Y:S01]  /*f9f0*/  FADD.FTZ R199, R155, R199 ;  /* 0x000000c79bc77221 */ /* 0x004fe20000010000 */
[----:B------:R-:W-:Y:S02]  /*fa00*/  F2FP.F16.F32.PACK_AB R152, R159, R154 ;  /* 0x0000009a9f98723e */ /* 0x000fe400000000ff */
[----:B------:R-:W-:Y:S02]  /*fa10*/  F2FP.F16.F32.PACK_AB R153, R197, R155 ;  /* 0x0000009bc599723e */ /* 0x000fe400000000ff */
[----:B------:R-:W-:-:S02]  /*fa20*/  F2FP.F16.F32.PACK_AB R154, R3, R216 ;  /* 0x000000d8039a723e */ /* 0x000fc400000000ff */
[----:B----4-:R-:W-:-:S04]  /*fa30*/  F2FP.F16.F32.PACK_AB R155, R196, R217 ;  /* 0x000000d9c49b723e */ /* 0x010fc800000000ff */
[----:B------:R-:W-:-:S06]  /*fa40*/  WARPGROUP.ARRIVE ;  /* 0x00000000000079c5 */ /* 0x000fcc0000000000 */
[----:B------:R-:W-:Y:S01]  /*fa50*/  HGMMA.64x256x16.F32 R24, R152, gdesc[UR4].tnspB, R24, gsb0 ;  /* 0x43e0000498187df0 */ /* 0x000fe20008000818 */
[--C-:B------:R-:W-:Y:S01]  /*fa60*/  FFMA.FTZ R195, R173, UR43, -R182.reuse ;  /* 0x0000002badc37c23 */ /* 0x100fe200080108b6 */
[----:B------:R-:W-:Y:S01]  /*fa70*/  FFMA.FTZ R173, R181, UR43, -R182 ;  /* 0x0000002bb5ad7c23 */ /* 0x000fe200080108b6 */
[--C-:B------:R-:W-:Y:S01]  /*fa80*/  FFMA.FTZ R181, R192, UR43, -R191.reuse ;  /* 0x0000002bc0b57c23 */ /* 0x100fe200080108bf */
[----:B------:R-:W-:Y:S08]  /*fa90*/  MUFU.EX2 R184, R184 ;  /* 0x000000b800b87308 */ /* 0x000ff00000000800 */
[----:B------:R-:W0:Y:S08]  /*faa0*/  MUFU.EX2 R195, R195 ;  /* 0x000000c300c37308 */ /* 0x000e300000000800 */
[----:B------:R-:W2:Y:S08]  /*fab0*/  MUFU.EX2 R173, R173 ;  /* 0x000000ad00ad7308 */ /* 0x000eb00000000800 */
[----:B------:R-:W4:Y:S01]  /*fac0*/  MUFU.EX2 R181, R181 ;  /* 0x000000b500b57308 */ /* 0x000f220000000800 */
[----:B------:R-:W-:Y:S01]  /*fad0*/  FADD.FTZ R198, R159, R198 ;  /* 0x000000c69fc67221 */ /* 0x000fe20000010000 */
[--C-:B------:R-:W-:Y:S01]  /*fae0*/  FFMA.FTZ R192, R156, UR43, -R182.reuse ;  /* 0x0000002b9cc07c23 */ /* 0x100fe200080108b6 */
[--C-:B------:R-:W-:Y:S01]  /*faf0*/  FFMA.FTZ R159, R161, UR43, -R182.reuse ;  /* 0x0000002ba19f7c23 */ /* 0x100fe200080108b6 */
[--C-:B------:R-:W-:Y:S01]  /*fb00*/  FFMA.FTZ R156, R157, UR43, -R182.reuse ;  /* 0x0000002b9d9c7c23 */ /* 0x100fe200080108b6 */
[--C-:B------:R-:W-:Y:S01]  /*fb10*/  FFMA.FTZ R161, R171, UR43, -R191.reuse ;  /* 0x0000002baba17c23 */ /* 0x100fe200080108bf */
[----:B------:R-:W-:Y:S01]  /*fb20*/  FFMA.FTZ R157, R160, UR43, -R182 ;  /* 0x0000002ba09d7c23 */ /* 0x000fe200080108b6 */
[--C-:B------:R-:W-:Y:S01]  /*fb30*/  FFMA.FTZ R171, R174, UR43, -R191.reuse ;  /* 0x0000002baeab7c23 */ /* 0x100fe200080108bf */
[--C-:B------:R-:W-:Y:S01]  /*fb40*/  FFMA.FTZ R160, R179, UR43, -R191.reuse ;  /* 0x0000002bb3a07c23 */ /* 0x100fe200080108bf */
[----:B------:R-:W-:Y:S01]  /*fb50*/  FFMA.FTZ R174, R175, UR43, -R191 ;  /* 0x0000002bafae7c23 */ /* 0x000fe200080108bf */
[----:B------:R-:W-:Y:S08]  /*fb60*/  MUFU.EX2 R192, R192 ;  /* 0x000000c000c07308 */ /* 0x000ff00000000800 */
[----:B------:R-:W5:Y:S08]  /*fb70*/  MUFU.EX2 R156, R156 ;  /* 0x0000009c009c7308 */ /* 0x000f700000000800 */
[----:B------:R-:W-:Y:S08]  /*fb80*/  MUFU.EX2 R157, R157 ;  /* 0x0000009d009d7308 */ /* 0x000ff00000000800 */
[----:B------:R-:W-:Y:S08]  /*fb90*/  MUFU.EX2 R159, R159 ;  /* 0x0000009f009f7308 */ /* 0x000ff00000000800 */
[----:B------:R-:W-:Y:S08]  /*fba0*/  MUFU.EX2 R160, R160 ;  /* 0x000000a000a07308 */ /* 0x000ff00000000800 */
[----:B------:R-:W1:Y:S08]  /*fbb0*/  MUFU.EX2 R161, R161 ;  /* 0x000000a100a17308 */ /* 0x000e700000000800 */
[----:B------:R-:W-:Y:S08]  /*fbc0*/  MUFU.EX2 R171, R171 ;  /* 0x000000ab00ab7308 */ /* 0x000ff00000000800 */
[----:B------:R-:W3:Y:S01]  /*fbd0*/  MUFU.EX2 R174, R174 ;  /* 0x000000ae00ae7308 */ /* 0x000ee20000000800 */
[----:B------:R-:W-:-:S02]  /*fbe0*/  WARPGROUP.DEPBAR.LE gsb0, 0x0 ;  /* 0x00008000000079c5 */ /* 0x000fc40000010000 */
[----:B------:R-:W-:Y:S01]  /*fbf0*/  VIADD R152, R158, 0x100 ;  /* 0x000001009e987836 */ /* 0x000fe20000000000 */
[----:B------:R-:W-:-:S04]  /*fc00*/  MOV R153, 0x40000040 ;  /* 0x4000004000997802 */ /* 0x000fc80000000f00 */
[----:B------:R-:W-:Y:S02]  /*fc10*/  R2UR UR6, R152 ;  /* 0x00000000980672ca */ /* 0x000fe400000e0000 */
[----:B------:R-:W-:Y:S02]  /*fc20*/  R2UR UR7, R153 ;  /* 0x00000000990772ca */ /* 0x000fe400000e0000 */
[----:B0-----:R-:W-:Y:S02]  /*fc30*/  F2FP.F16.F32.PACK_AB R152, R194, R195 ;  /* 0x000000c3c298723e */ /* 0x001fe400000000ff */
[----:B------:R-:W-:Y:S02]  /*fc40*/  F2FP.F16.F32.PACK_AB R153, R190, R187 ;  /* 0x000000bbbe99723e */ /* 0x000fe400000000ff */
[----:B--2---:R-:W-:Y:S02]  /*fc50*/  F2FP.F16.F32.PACK_AB R154, R180, R173 ;  /* 0x000000adb49a723e */ /* 0x004fe400000000ff */
[----:B----4-:R-:W-:-:S04]  /*fc60*/  F2FP.F16.F32.PACK_AB R155, R184, R181 ;  /* 0x000000b5b89b723e */ /* 0x010fc800000000ff */
[----:B------:R-:W-:-:S06]  /*fc70*/  WARPGROUP.ARRIVE ;  /* 0x00000000000079c5 */ /* 0x000fcc0000000000 */
[----:B------:R-:W-:Y:S01]  /*fc80*/  HGMMA.64x256x16.F32 R24, R152, gdesc[UR4].tnspB, R24, gsb0 ;  /* 0x43e0000498187df0 */ /* 0x000fe20008000818 */
[----:B------:R-:W-:Y:S01]  /*fc90*/  FADD.FTZ R216, R216, R198 ;  /* 0x000000c6d8d87221 */ /* 0x000fe20000010000 */
[--C-:B------:R-:W-:Y:S01]  /*fca0*/  FFMA.FTZ R162, R162, UR43, -R191.reuse ;  /* 0x0000002ba2a27c23 */ /* 0x100fe200080108bf */
[--C-:B------:R-:W-:Y:S01]  /*fcb0*/  FFMA.FTZ R163, R163, UR43, -R191.reuse ;  /* 0x0000002ba3a37c23 */ /* 0x100fe200080108bf */
[--C-:B------:R-:W-:Y:S01]  /*fcc0*/  FFMA.FTZ R166, R166, UR43, -R191.reuse ;  /* 0x0000002ba6a67c23 */ /* 0x100fe200080108bf */
[----:B------:R-:W-:Y:S01]  /*fcd0*/  FADD.FTZ R216, R3, R216 ;  /* 0x000000d803d87221 */ /* 0x000fe20000010000 */
[----:B------:R-:W-:Y:S01]  /*fce0*/  FFMA.FTZ R3, R167, UR43, -R191 ;  /* 0x0000002ba7037c23 */ /* 0x000fe200080108bf */
[----:B------:R-:W-:Y:S08]  /*fcf0*/  MUFU.EX2 R164, R164 ;  /* 0x000000a400a47308 */ /* 0x000ff00000000800 */
[----:B------:R-:W0:Y:S08]  /*fd00*/  MUFU.EX2 R165, R165 ;  /* 0x000000a500a57308 */ /* 0x000e300000000800 */
[----:B------:R-:W-:Y:S08]  /*fd10*/  MUFU.EX2 R168, R168 ;  /* 0x000000a800a87308 */ /* 0x000ff00000000800 */
[----:B------:R-:W-:Y:S08]  /*fd20*/  MUFU.EX2 R169, R169 ;  /* 0x000000a900a97308 */ /* 0x000ff00000000800 */
[----:B------:R-:W-:Y:S08]  /*fd30*/  MUFU.EX2 R3, R3 ;  /* 0x0000000300037308 */ /* 0x000ff00000000800 */
[----:B------:R-:W2:Y:S08]  /*fd40*/  MUFU.EX2 R162, R162 ;  /* 0x000000a200a27308 */ /* 0x000eb00000000800 */
[----:B------:R-:W-:Y:S08]  /*fd50*/  MUFU.EX2 R163, R163 ;  /* 0x000000a300a37308 */ /* 0x000ff00000000800 */
[----:B------:R-:W4:Y:S01]  /*fd60*/  MUFU.EX2 R166, R166 ;  /* 0x000000a600a67308 */ /* 0x000f220000000800 */
[----:B------:R-:W-:-:S02]  /*fd70*/  WARPGROUP.DEPBAR.LE gsb0, 0x0 ;  /* 0x00008000000079c5 */ /* 0x000fc40000010000 */
[----:B------:R-:W-:Y:S02]  /*fd80*/  VIADD R152, R158, 0x180 ;  /* 0x000001809e987836 */ /* 0x000fe40000000000 */
[----:B------:R-:W-:-:S03]  /*fd90*/  IMAD.MOV.U32 R153, RZ, RZ, 0x40000040 ;  /* 0x40000040ff997424 */ /* 0x000fc600078e00ff */
[----:B------:R-:W-:Y:S02]  /*fda0*/  R2UR UR6, R152 ;  /* 0x00000000980672ca */ /* 0x000fe400000e0000 */
[----:B------:R-:W-:Y:S02]  /*fdb0*/  R2UR UR7, R153 ;  /* 0x00000000990772ca */ /* 0x000fe400000e0000 */
[----:B-----5:R-:W-:Y:S02]  /*fdc0*/  F2FP.F16.F32.PACK_AB R152, R156, R192 ;  /* 0x000000c09c98723e */ /* 0x020fe400000000ff */
[----:B-1----:R-:W-:Y:S02]  /*fdd0*/  F2FP.F16.F32.PACK_AB R153, R161, R160 ;  /* 0x000000a0a199723e */ /* 0x002fe400000000ff */
[----:B------:R-:W-:Y:S02]  /*fde0*/  F2FP.F16.F32.PACK_AB R154, R159, R157 ;  /* 0x0000009d9f9a723e */ /* 0x000fe400000000ff */
[----:B---3--:R-:W-:-:S04]  /*fdf0*/  F2FP.F16.F32.PACK_AB R155, R174, R171 ;  /* 0x000000abae9b723e */ /* 0x008fc800000000ff */
[----:B------:R-:W-:-:S06]  /*fe00*/  WARPGROUP.ARRIVE ;  /* 0x00000000000079c5 */ /* 0x000fcc0000000000 */
[----:B------:R-:W-:Y:S01]  /*fe10*/  HGMMA.64x256x16.F32 R24, R152, gdesc[UR4].tnspB, R24, gsb0 ;  /* 0x43e0000498187df0 */ /* 0x000fe20008000818 */
[--C-:B------:R-:W-:Y:S01]  /*fe20*/  FFMA.FTZ R172, R172, UR43, -R182.reuse ;  /* 0x0000002bacac7c23 */ /* 0x100fe200080108b6 */
[--C-:B------:R-:W-:Y:S01]  /*fe30*/  FFMA.FTZ R185, R185, UR43, -R182.reuse ;  /* 0x0000002bb9b97c23 */ /* 0x100fe200080108b6 */
[--C-:B------:R-:W-:Y:S01]  /*fe40*/  FFMA.FTZ R188, R188, UR43, -R182.reuse ;  /* 0x0000002bbcbc7c23 */ /* 0x100fe200080108b6 */
[----:B------:R-:W-:Y:S01]  /*fe50*/  FFMA.FTZ R182, R189, UR43, -R182 ;  /* 0x0000002bbdb67c23 */ /* 0x000fe200080108b6 */
[--C-:B------:R-:W-:Y:S01]  /*fe60*/  FFMA.FTZ R170, R170, UR43, -R191.reuse ;  /* 0x0000002baaaa7c23 */ /* 0x100fe200080108bf */
[--C-:B------:R-:W-:Y:S01]  /*fe70*/  FFMA.FTZ R0, R0, UR43, -R191.reuse ;  /* 0x0000002b00007c23 */ /* 0x100fe200080108bf */
[--C-:B------:R-:W-:Y:S01]  /*fe80*/  FFMA.FTZ R183, R183, UR43, -R191.reuse ;  /* 0x0000002bb7b77c23 */ /* 0x100fe200080108bf */
[----:B------:R-:W-:Y:S01]  /*fe90*/  FFMA.FTZ R186, R186, UR43, -R191 ;  /* 0x0000002bbaba7c23 */ /* 0x000fe200080108bf */
[----:B------:R-:W1:Y:S08]  /*fea0*/  MUFU.EX2 R172, R172 ;  /* 0x000000ac00ac7308 */ /* 0x000e700000000800 */
[----:B------:R-:W-:Y:S08]  /*feb0*/  MUFU.EX2 R185, R185 ;  /* 0x000000b900b97308 */ /* 0x000ff00000000800 */
[----:B------:R-:W-:Y:S08]  /*fec0*/  MUFU.EX2 R188, R188 ;  /* 0x000000bc00bc7308 */ /* 0x000ff00000000800 */
[----:B------:R-:W-:Y:S08]  /*fed0*/  MUFU.EX2 R182, R182 ;  /* 0x000000b600b67308 */ /* 0x000ff00000000800 */
[----:B------:R-:W3:Y:S08]  /*fee0*/  MUFU.EX2 R170, R170 ;  /* 0x000000aa00aa7308 */ /* 0x000ef00000000800 */
[----:B------:R-:W5:Y:S08]  /*fef0*/  MUFU.EX2 R0, R0 ;  /* 0x0000000000007308 */ /* 0x000f700000000800 */
[----:B------:R-:W5:Y:S08]  /*ff00*/  MUFU.EX2 R183, R183 ;  /* 0x000000b700b77308 */ /* 0x000f700000000800 */
[----:B------:R-:W5:Y:S01]  /*ff10*/  MUFU.EX2 R186, R186 ;  /* 0x000000ba00ba7308 */ /* 0x000f620000000800 */
[----:B------:R-:W-:-:S02]  /*ff20*/  WARPGROUP.DEPBAR.LE gsb0, 0x0 ;  /* 0x00008000000079c5 */ /* 0x000fc40000010000 */
[----:B------:R-:W-:Y:S02]  /*ff30*/  VIADD R152, R158, 0x200 ;  /* 0x000002009e987836 */ /* 0x000fe40000000000 */
[----:B------:R-:W-:-:S03]  /*ff40*/  IMAD.MOV.U32 R153, RZ, RZ, 0x40000040 ;  /* 0x40000040ff997424 */ /* 0x000fc600078e00ff */
[----:B------:R-:W-:Y:S02]  /*ff50*/  R2UR UR6, R152 ;  /* 0x00000000980672ca */ /* 0x000fe400000e0000 */
[----:B------:R-:W-:Y:S02]  /*ff60*/  R2UR UR7, R153 ;  /* 0x00000000990772ca */ /* 0x000fe400000e0000 */
[----:B0-----:R-:W-:Y:S02]  /*ff70*/  F2FP.F16.F32.PACK_AB R152, R165, R164 ;  /* 0x000000a4a598723e */ /* 0x001fe400000000ff */
[----:B--2---:R-:W-:Y:S02]  /*ff80*/  F2FP.F16.F32.PACK_AB R153, R162, R3 ;  /* 0x00000003a299723e */ /* 0x004fe400000000ff */
[----:B------:R-:W-:Y:S02]  /*ff90*/  F2FP.F16.F32.PACK_AB R154, R169, R168 ;  /* 0x000000a8a99a723e */ /* 0x000fe400000000ff */
[----:B----4-:R-:W-:-:S04]  /*ffa0*/  F2FP.F16.F32.PACK_AB R155, R166, R163 ;  /* 0x000000a3a69b723e */ /* 0x010fc800000000ff */
[----:B------:R-:W-:-:S06]  /*ffb0*/  WARPGROUP.ARRIVE ;  /* 0x00000000000079c5 */ /* 0x000fcc0000000000 */
[----:B------:R-:W-:Y:S01]  /*ffc0*/  HGMMA.64x256x16.F32 R24, R152, gdesc[UR4].tnspB, R24, gsb0 ;  /* 0x43e0000498187df0 */ /* 0x000fe20008000818 */
[----:B------:R-:W-:-:S04]  /*ffd0*/  FADD.FTZ R199, R197, R199 ;  /* 0x000000c7c5c77221 */ /* 0x000fc80000010000 */
        /* <DEDUP_REMOVED lines=25> */
[----:B------:R-:W-:Y:S02]  /*10170*/  ISETP.GT.AND P2, PT, R210, R222, PT ;  /* 0x000000ded200720c */ /* 0x000fe40003f44270 */
[----:B------:R-:W-:Y:S01]  /*10180*/  FADD.FTZ R184, R166, R184 ;  /* 0x000000b8a6b87221 */ /* 0x000fe20000010000 */
[----:B------:R-:W-:Y:S02]  /*10190*/  @!P0 VIADD R211, R211, 0x32460 ;  /* 0x00032460d3d38836 */ /* 0x000fe40000000000 */
[----:B-1----:R-:W-:Y:S01]  /*101a0*/  FADD.FTZ R192, R172, R192 ;  /* 0x000000c0acc07221 */ /* 0x002fe20000010000 */
[----:B---3--:R-:W-:-:S03]  /*101b0*/  FADD.FTZ R184, R170, R184 ;  /* 0x000000b8aab87221 */ /* 0x008fc60000010000 */
[----:B------:R-:W-:Y:S01]  /*101c0*/  FADD.FTZ R192, R185, R192 ;  /* 0x000000c0b9c07221 */ /* 0x000fe20000010000 */
[----:B------:R-:W-:Y:S01]  /*101d0*/  @!P0 PRMT R211, RZ, 0x654, R211 ;  /* 0x00000654ffd38816 */ /* 0x000fe200000000d3 */
[----:B-----5:R-:W-:Y:S02]  /*101e0*/  FADD.FTZ R184, R0, R184 ;  /* 0x000000b800b87221 */ /* 0x020fe40000010000 */
[----:B------:R-:W-:Y:S02]  /*101f0*/  FADD.FTZ R192, R188, R192 ;  /* 0x000000c0bcc07221 */ /* 0x000fe40000010000 */
[----:B------:R-:W-:Y:S01]  /*10200*/  FADD.FTZ R184, R183, R184 ;  /* 0x000000b8b7b87221 */ /* 0x000fe20000010000 */
[----:B------:R-:W-:Y:S02]  /*10210*/  VIADD R210, R210, 0xffffffff ;  /* 0xffffffffd2d27836 */ /* 0x000fe40000000000 */
[----:B------:R-:W-:Y:S02]  /*10220*/  IMAD.MOV.U32 R216, RZ, RZ, R178 ;  /* 0x000000ffffd87224 */ /* 0x000fe400078e00b2 */
[----:B------:R-:W-:Y:S01]  /*10230*/  FADD.FTZ R3, R186, R184 ;  /* 0x000000b8ba037221 */ /* 0x000fe20000010000 */
[----:B------:R-:W-:Y:S01]  /*10240*/  IMAD.MOV.U32 R217, RZ, RZ, R176 ;  /* 0x000000ffffd97224 */ /* 0x000fe200078e00b0 */
[----:B------:R-:W-:-:S02]  /*10250*/  WARPGROUP.DEPBAR.LE gsb0, 0x0 ;  /* 0x00008000000079c5 */ /* 0x000fc40000010000 */
[----:B------:R-:W-:Y:S02]  /*10260*/  VIADD R152, R158, 0x280 ;  /* 0x000002809e987836 */ /* 0x000fe40000000000 */
[----:B------:R-:W-:-:S03]  /*10270*/  IMAD.MOV.U32 R153, RZ, RZ, 0x40000040 ;  /* 0x40000040ff997424 */ /* 0x000fc600078e00ff */
[----:B------:R-:W-:Y:S02]  /*10280*/  R2UR UR6, R152 ;  /* 0x00000000980672ca */ /* 0x000fe400000e0000 */
[----:B------:R-:W-:Y:S02]  /*10290*/  R2UR UR7, R153 ;  /* 0x00000000990772ca */ /* 0x000fe400000e0000 */
[----:B------:R-:W-:Y:S02]  /*102a0*/  F2FP.F16.F32.PACK_AB R152, R185, R172 ;  /* 0x000000acb998723e */ /* 0x000fe400000000ff */
[----:B------:R-:W-:Y:S02]  /*102b0*/  F2FP.F16.F32.PACK_AB R153, R0, R170 ;  /* 0x000000aa0099723e */ /* 0x000fe400000000ff */
[----:B------:R-:W-:Y:S02]  /*102c0*/  F2FP.F16.F32.PACK_AB R154, R182, R188 ;  /* 0x000000bcb69a723e */ /* 0x000fe400000000ff */
[----:B------:R-:W-:-:S04]  /*102d0*/  F2FP.F16.F32.PACK_AB R155, R186, R183 ;  /* 0x000000b7ba9b723e */ /* 0x000fc800000000ff */
[----:B------:R-:W-:-:S06]  /*102e0*/  WARPGROUP.ARRIVE ;  /* 0x00000000000079c5 */ /* 0x000fcc0000000000 */
[----:B------:R-:W-:Y:S01]  /*102f0*/  HGMMA.64x256x16.F32 R24, R152, gdesc[UR4].tnspB, R24, gsb0 ;  /* 0x43e0000498187df0 */ /* 0x000fe20008000818 */
[----:B------:R-:W-:Y:S02]  /*10300*/  FADD.FTZ R0, R182, R192 ;  /* 0x000000c0b6007221 */ /* 0x000fe40000010000 */
[----:B------:R-:W-:Y:S02]  /*10310*/  WARPGROUP.DEPBAR.LE gsb0, 0x0 ;  /* 0x00008000000079c5 */ /* 0x000fe40000010000 */
[----:B------:R1:W-:Y:S01]  /*10320*/  @!P0 SYNCS.ARRIVE.TRANS64.RED.A1T0 RZ, [R211+URZ], RZ ;  /* 0x000000ffd3ff89a7 */ /* 0x0003e2000810043f */
[----:B------:R-:W-:Y:S05]  /*10330*/  @P2 BRA `(.L_x_14777) ;  /* 0xffffffc800a02947 */ /* 0x000fea000383ffff */
.L_x_14767:
[----:B------:R-:W2:Y:S02]  /*10340*/  LDL R152, [R1+0x60] ;  /* 0x0000600001987983 */ /* 0x000ea40000100800 */
[----:B--2---:R-:W-:-:S13]  /*10350*/  ISETP.GE.AND P2, PT, R210, R152, PT ;  /* 0x00000098d200720c */ /* 0x004fda0003f46270 */
[----:B------:R-:W-:Y:S05]  /*10360*/  @!P2 BRA `(.L_x_14778) ;  /* 0x0000002c00bca947 */ /* 0x000fea0003800000 */
[----:B------:R-:W-:Y:S01]  /*10370*/  MOV R216, R178 ;  /* 0x000000b200d87202 */ /* 0x000fe20000000f00 */
[----:B------:R-:W-:-:S07]  /*10380*/  IMAD.MOV.U32 R217, RZ, RZ, R176 ;  /* 0x000000ffffd97224 */ /* 0x000fce00078e00b0 */
.L_x_14788:
[----:B------:R-:W-:Y:S01]  /*10390*/  VIADD R2, R2, 0x1 ;  /* 0x0000000102027836 */ /* 0x000fe20000000000 */
[----:B------:R-:W-:Y:S05]  /*103a0*/  YIELD ;  /* 0x0000000000007946 */ /* 0x000fea0003800000 */
[----:B------:R-:W-:-:S04]  /*103b0*/  ISETP.NE.AND P2, PT, R2, 0x2, PT ;  /* 0x000000020200780c */ /* 0x000fc80003f45270 */
[----:B------:R-:W-:Y:S02]  /*103c0*/  SEL R152, RZ, 0x1, P2 ;  /* 0x00000001ff987807 */ /* 0x000fe40001000000 */
[----:B------:R-:W-:Y:S02]  /*103d0*/  SEL R2, R2, RZ, P2 ;  /* 0x000000ff02027207 */ /* 0x000fe40001000000 */
[----:B------:R-:W-:Y:S01]  /*103e0*/  LOP3.LUT R23, R23, R152, RZ, 0x3c, !PT ;  /* 0x0000009817177212 */ /* 0x000fe200078e3cff */
[----:B--2--5:R-:W-:Y:S06]  /*103f0*/  @!P1 BRA `(.L_x_14779) ;  /* 0x0000000000049947 */ /* 0x024fec0003800000 */
[----:B------:R-:W-:Y:S01]  /*10400*/  BPT.TRAP 0x1 ;  /* 0x000000040000795c */ /* 0x000fe20000300000 */
.L_x_14779:
[----:B-1----:R-:W-:Y:S01]  /*10410*/  IMAD R211, R2, 0x8, R19 ;  /* 0x0000000802d37824 */ /* 0x002fe200078e0213 */
[----:B------:R-:W-:-:S04]  /*10420*/  SHF.L.U32 R218, R23, 0x1f, RZ ;  /* 0x0000001f17da7819 */ /* 0x000fc800000006ff */
[----:B------:R1:W2:Y:S01]  /*10430*/  SYNCS.PHASECHK.TRANS64.TRYWAIT P2, [R211+URZ+0x32430], R218 ;  /* 0x032430dad30075a7 */ /* 0x0002a2000804017f */
[----:B------:R-:W-:Y:S05]  /*10440*/  @!P1 BRA `(.L_x_14780) ;  /* 0x0000000000049947 */ /* 0x000fea0003800000 */
[----:B------:R-:W-:Y:S01]  /*10450*/  BPT.TRAP 0x1 ;  /* 0x000000040000795c */ /* 0x000fe20000300000 */
.L_x_14780:
[----:B------:R-:W3:Y:S01]  /*10460*/  LDL R152, [R1+0x4c] ;  /* 0x00004c0001987983 */ /* 0x000ee20000100800 */
[----:B------:R-:W-:Y:S02]  /*10470*/  IMAD.MOV.U32 R157, RZ, RZ, 0x40000040 ;  /* 0x40000040ff9d7424 */ /* 0x000fe400078e00ff */
[----:B---3--:R-:W-:Y:S01]  /*10480*/  IMAD R156, R2, 0x300, R152 ;  /* 0x00000300029c7824 */ /* 0x008fe200078e0298 */
[----:B--2---:R-:W-:Y:S06]  /*10490*/  @P2 BRA `(.L_x_14781) ;  /* 0x0000000000082947 */ /* 0x004fec0003800000 */
[----:B------:R-:W2:Y:S02]  /*104a0*/  SYNCS.PHASECHK.TRANS64.TRYWAIT P2, [R211+URZ+0x32430], R218 ;  /* 0x032430dad30075a7 */ /* 0x000ea4000804017f */
[----:B--2---:R-:W-:Y:S05]  /*104b0*/  @!P2 BRA `(.L_x_14782) ;  /* 0x0000013400f0a947 */ /* 0x004fea0003800000 */
.L_x_14781:
        /* <DEDUP_REMOVED lines=40> */
.L_x_14783:
[----:B------:R0:W3:Y:S01]  /*10740*/  SYNCS.PHASECHK.TRANS64.TRYWAIT P2, [R211+URZ+0x32450], R218 ;  /* 0x032450dad30075a7 */ /* 0x0000e2000804017f */
[----:B------:R-:W-:Y:S05]  /*10750*/  @!P1 BRA `(.L_x_14784) ;  /* 0x0000000000049947 */ /* 0x000fea0003800000 */
[----:B------:R-:W-:Y:S01]  /*10760*/  BPT.TRAP 0x1 ;  /* 0x000000040000795c */ /* 0x000fe20000300000 */
.L_x_14784:
[----:B------:R-:W-:Y:S04]  /*10770*/  BSSY B0, `(.L_x_14785) ;  /* 0x0000004000007945 */ /* 0x000fe80003800000 */
[----:B---3--:R-:W-:Y:S05]  /*10780*/  @P2 BRA `(.L_x_14786) ;  /* 0x0000000000082947 */ /* 0x008fea0003800000 */
[----:B------:R-:W3:Y:S02]  /*10790*/  SYNCS.PHASECHK.TRANS64.TRYWAIT P2, [R211+URZ+0x32450], R218 ;  /* 0x032450dad30075a7 */ /* 0x000ee4000804017f */
[----:B---3--:R-:W-:Y:S05]  /*107a0*/  @!P2 BRA `(.L_x_14787) ;  /* 0x000001340048a947 */ /* 0x008fea0003800000 */
.L_x_14786:
[----:B------:R-:W-:Y:S05]  /*107b0*/  BSYNC B0 ;  /* 0x0000000000007941 */ /* 0x000fea0003800000 */
.L_x_14785:
[----:B------:R-:W-:Y:S05]  /*107c0*/  WARPSYNC.ALL ;  /* 0x0000000000007948 */ /* 0x000fea0003800000 */
[----:B0123--:R-:W-:Y:S01]  /*107d0*/  MOV R218, 0xc00 ;  /* 0x00000c0000da7802 */ /* 0x00ffe20000000f00 */
[----:B------:R-:W-:Y:S01]  /*107e0*/  IMAD.MOV.U32 R219, RZ, RZ, 0x40000040 ;  /* 0x40000040ffdb7424 */ /* 0x000fe200078e00ff */
[----:B------:R-:W-:Y:S01]  /*107f0*/  R2UR UR4, R4 ;  /* 0x00000000040472ca */ /* 0x000fe200000e0000 */
[----:B------:R-:W-:Y:S01]  /*10800*/  WARPGROUP.ARRIVE ;  /* 0x00000000000079c5 */ /* 0x000fe20000000000 */
[----:B------:R-:W-:Y:S01]  /*10810*/  R2UR UR5, R5 ;  /* 0x00000000050572ca */ /* 0x000fe200000e0000 */
[----:B------:R-:W-:Y:S01]  /*10820*/  IMAD R218, R2, R218, UR39 ;  /* 0x0000002702da7e24 */ /* 0x000fe2000f8e02da */
[----:B------:R-:W-:Y:S01]  /*10830*/  R2UR UR7, R219 ;  /* 0x00000000db0772ca */ /* 0x000fe200000e0000 */
[----:B------:R-:W-:Y:S01]  /*10840*/  IMAD.MOV.U32 R221, RZ, RZ, 0x40000040 ;  /* 0x40000040ffdd7424 */ /* 0x000fe200078e00ff */
[----:B------:R0:W-:Y:S01]  /*10850*/  STL [R1+0x1b0], R22 ;  /* 0x0001b01601007387 */ /* 0x0001e20000100800 */
[C---:B------:R-:W-:Y:S01]  /*10860*/  VIADD R220, R218.reuse, 0x2 ;  /* 0x00000002dadc7836 */ /* 0x040fe20000000000 */
[----:B------:R-:W-:Y:S01]  /*10870*/  R2UR UR6, R218 ;  /* 0x00000000da0672ca */ /* 0x000fe200000e0000 */
[----:B------:R-:W-:Y:S01]  /*10880*/  IMAD.MOV.U32 R219, RZ, RZ, 0x40000040 ;  /* 0x40000040ffdb7424 */ /* 0x000fe200078e00ff */
[----:B------:R-:W-:Y:S01]  /*10890*/  UMOV UR43, UR48 ;  /* 0x00000030002b7c82 */ /* 0x000fe20008000000 */
[----:B------:R-:W-:Y:S04]  /*108a0*/  STL [R1+0x1ac], R19 ;  /* 0x0001ac1301007387 */ /* 0x000fe80000100800 */
[----:B------:R1:W-:Y:S04]  /*108b0*/  STL [R1+0x1a8], R18 ;  /* 0x0001a81201007387 */ /* 0x0003e80000100800 */
[----:B------:R-:W-:Y:S02]  /*108c0*/  STL [R1+0x1a4], R17 ;  /* 0x0001a41101007387 */ /* 0x000fe40000100800 */
[----:B------:R-:W-:Y:S01]  /*108d0*/  HGMMA.64x96x16.F32 R152, gdesc[UR4], R152, gsb0 ;  /* 0x01600000049879f0 */ /* 0x000fe20008000898 */
[----:B------:R-:W-:Y:S01]  /*108e0*/  R2UR UR6, R220 ;  /* 0x00000000dc0672ca */ /* 0x000fe200000e0000 */
[----:B------:R-:W-:Y:S01]  /*108f0*/  VIADD R220, R218, 0x4 ;  /* 0x00000004dadc7836 */ /* 0x000fe20000000000 */
[----:B------:R-:W-:Y:S01]  /*10900*/  R2UR UR7, R221 ;  /* 0x00000000dd0772ca */ /* 0x000fe200000e0000 */
[----:B------:R-:W-:Y:S01]  /*10910*/  IMAD.MOV.U32 R221, RZ, RZ, 0x40000040 ;  /* 0x40000040ffdd7424 */ /* 0x000fe200078e00ff */
[----:B------:R-:W-:Y:S01]  /*10920*/  R2UR UR4, R236 ;  /* 0x00000000ec0472ca */ /* 0x000fe200000e0000 */
[----:B------:R-:W-:Y:S01]  /*10930*/  STL [R1+0x1a0], R16 ;  /* 0x0001a01001007387 */ /* 0x000fe20000100800 */
[----:B------:R-:W-:Y:S01]  /*10940*/  R2UR UR5, R237 ;  /* 0x00000000ed0572ca */ /* 0x000fe200000e0000 */
[----:B------:R-:W-:-:S02]  /*10950*/  WARPGROUP.DEPBAR.LE gsb0, 0x0 ;  /* 0x00008000000079c5 */ /* 0x000fc40000010000 */
[----:B------:R-:W-:-:S10]  /*10960*/  WARPGROUP.ARRIVE ;  /* 0x00000000000079c5 */ /* 0x000fd40000000000 */
[----:B------:R-:W-:Y:S01]  /*10970*/  HGMMA.64x96x16.F32 R152, gdesc[UR4], R152, gsb0 ;  /* 0x01600000049879f0 */ /* 0x000fe20008000898 */
        /* <DEDUP_REMOVED lines=20> */
[----:B------:R-:W-:Y:S02]  /*10ac0*/  R2UR UR7, R221 ;  /* 0x00000000dd0772ca */ /* 0x000fe400000e0000 */
[----:B------:R-:W-:Y:S02]  /*10ad0*/  R2UR UR4, R226 ;  /* 0x00000000e20472ca */ /* 0x000fe400000e0000 */
[----:B------:R-:W-:Y:S02]  /*10ae0*/  R2UR UR5, R227 ;  /* 0x00000000e30572ca */ /* 0x000fe400000e0000 */
[----:B------:R-:W-:Y:S01]  /*10af0*/  MOV R221, 0x40000040 ;  /* 0x4000004000dd7802 */ /* 0x000fe20000000f00 */
[----:B------:R-:W-:-:S02]  /*10b00*/  WARPGROUP.DEPBAR.LE gsb0, 0x0 ;  /* 0x00008000000079c5 */ /* 0x000fc40000010000 */
[----:B------:R-:W-:-:S08]  /*10b10*/  WARPGROUP.ARRIVE ;  /* 0x00000000000079c5 */ /* 0x000fd00000000000 */
        /* <DEDUP_REMOVED lines=46> */
[----:B------:R-:W-:Y:S02]  /*10e00*/  R2UR UR6, R220 ;  /* 0x00000000dc0672ca */ /* 0x000fe400000e0000 */
[----:B------:R-:W-:Y:S01]  /*10e10*/  R2UR UR7, R221 ;  /* 0x00000000dd0772ca */ /* 0x000fe200000e0000 */
[----:B------:R-:W-:Y:S01]  /*10e20*/  IMAD.MOV.U32 R221, RZ, RZ, 0x40000040 ;  /* 0x40000040ffdd7424 */ /* 0x000fe200078e00ff */
[----:B------:R-:W-:Y:S02]  /*10e30*/  R2UR UR4, R20 ;  /* 0x00000000140472ca */ /* 0x000fe400000e0000 */
[----:B------:R-:W-:Y:S02]  /*10e40*/  R2UR UR5, R21 ;  /* 0x00000000150572ca */ /* 0x000fe400000e0000 */
[----:B------:R-:W-:Y:S01]  /*10e50*/  IADD3 R220, R218, 0x606, RZ ;  /* 0x00000606dadc7810 */ /* 0x000fe20007ffe0ff */
        /* <DEDUP_REMOVED lines=90> */
[----:B------:R-:W-:-:S02]  /*11400*/  FMUL.FTZ R191, R191, UR50 ;  /* 0x00000032bfbf7c20 */ /* 0x000fc40008410000 */
        /* <DEDUP_REMOVED lines=38> */
[----:B0-----:R-:W-:Y:S01]  /*11670*/  MUFU.TANH R22, R154 ;  /* 0x0000009a00167308 */ /* 0x001fe20000002400 */
[----:B---3--:R-:W-:-:S07]  /*11680*/  FMNMX.FTZ R169, R193, R169, !PT ;  /* 0x000000a9c1a97209 */ /* 0x008fce0007810000 */
[----:B------:R-:W0:Y:S01]  /*11690*/  MUFU.TANH R181, R158 ;  /* 0x0000009e00b57308 */ /* 0x000e220000002400 */
[----:B----4-:R-:W-:-:S05]  /*116a0*/  FMNMX.FTZ R169, R192, R169, !PT ;  /* 0x000000a9c0a97209 */ /* 0x010fca0007810000 */
[----:B------:R-:W2:Y:S02]  /*116b0*/  SHFL.BFLY PT, R176, R169, 0x2, 0x1f ;  /* 0x0c401f00a9b07f89 */ /* 0x000ea400000e0000 */
[----:B------:R3:W-:Y:S08]  /*116c0*/  MUFU.TANH R197, R170 ;  /* 0x000000aa00c57308 */ /* 0x0007f00000002400 */
[----:B-1----:R1:W-:Y:S01]  /*116d0*/  MUFU.TANH R18, R162 ;  /* 0x000000a200127308 */ /* 0x0023e20000002400 */
[----:B---3--:R-:W-:-:S07]  /*116e0*/  IMAD.MOV.U32 R170, RZ, RZ, R180 ;  /* 0x000000ffffaa7224 */ /* 0x008fce00078e00b4 */
[----:B------:R-:W-:Y:S01]  /*116f0*/  MUFU.TANH R19, R155 ;  /* 0x0000009b00137308 */ /* 0x000fe20000002400 */
[----:B--2---:R-:W-:-:S07]  /*11700*/  FMNMX.FTZ R176, R169, R176, !PT ;  /* 0x000000b0a9b07209 */ /* 0x004fce0007810000 */
[----:B------:R-:W2:Y:S01]  /*11710*/  MUFU.TANH R184, R159 ;  /* 0x0000009f00b87308 */ /* 0x000ea20000002400 */
[----:B------:R-:W3:Y:S07]  /*11720*/  SHFL.BFLY PT, R154, R176, 0x1, 0x1f ;  /* 0x0c201f00b09a7f89 */ /* 0x000eee00000e0000 */
[----:B------:R4:W-:Y:S08]  /*11730*/  MUFU.TANH R17, R163 ;  /* 0x000000a300117308 */ /* 0x0009f00000002400 */
[----:B------:R-:W2:Y:S08]  /*11740*/  MUFU.TANH R196, R167 ;  /* 0x000000a700c47308 */ /* 0x000eb00000002400 */
[----:B------:R2:W-:Y:S01]  /*11750*/  MUFU.TANH R16, R166 ;  /* 0x000000a600107308 */ /* 0x0005e20000002400 */
[----:B---3--:R-:W-:-:S05]  /*11760*/  FMNMX.FTZ R176, R176, R154, !PT ;  /* 0x0000009ab0b07209 */ /* 0x008fca0007810000 */
[C---:B------:R-:W-:Y:S01]  /*11770*/  FADD.FTZ R169, -R176.reuse, R217 ;  /* 0x000000d9b0a97221 */ /* 0x040fe20000010100 */
[----:B------:R-:W-:Y:S01]  /*11780*/  FMUL.FTZ R180, R176, UR43 ;  /* 0x0000002bb0b47c20 */ /* 0x000fe20008410000 */
[----:B------:R-:W-:Y:S01]  /*11790*/  MOV R217, R177 ;  /* 0x000000b100d97202 */ /* 0x000fe20000000f00 */
[----:B------:R-:W3:Y:S01]  /*117a0*/  MUFU.TANH R171, R171 ;  /* 0x000000ab00ab7308 */ /* 0x000ee20000002400 */
[----:B------:R-:W-:Y:S01]  /*117b0*/  FMUL.FTZ R169, R169, UR43 ;  /* 0x0000002ba9a97c20 */ /* 0x000fe20008410000 */
[--C-:B------:R-:W-:Y:S01]  /*117c0*/  FFMA.FTZ R177, R230, UR43, -R180.reuse ;  /* 0x0000002be6b17c23 */ /* 0x100fe200080108b4 */
[--C-:B------:R-:W-:Y:S01]  /*117d0*/  FFMA.FTZ R158, R220, UR43, -R180.reuse ;  /* 0x0000002bdc9e7c23 */ /* 0x100fe200080108b4 */
[----:B0-----:R-:W-:Y:S02]  /*117e0*/  IMAD.MOV.U32 R220, RZ, RZ, R181 ;  /* 0x000000ffffdc7224 */ /* 0x001fe400078e00b5 */
[--C-:B-1----:R-:W-:Y:S01]  /*117f0*/  FFMA.FTZ R162, R152, UR43, -R180.reuse ;  /* 0x0000002b98a27c23 */ /* 0x102fe200080108b4 */
[--C-:B------:R-:W-:Y:S01]  /*11800*/  FFMA.FTZ R181, R156, UR43, -R180.reuse ;  /* 0x0000002b9cb57c23 */ /* 0x100fe200080108b4 */
[--C-:B----4-:R-:W-:Y:S01]  /*11810*/  FFMA.FTZ R163, R153, UR43, -R180.reuse ;  /* 0x0000002b99a37c23 */ /* 0x110fe200080108b4 */
[----:B------:R0:W-:Y:S01]  /*11820*/  MUFU.EX2 R156, R169 ;  /* 0x000000a9009c7308 */ /* 0x0001e20000000800 */
[----:B------:R-:W-:Y:S01]  /*11830*/  FFMA.FTZ R188, R221, UR43, -R180 ;  /* 0x0000002bddbc7c23 */ /* 0x000fe200080108b4 */
[----:B--2---:R-:W-:-:S02]  /*11840*/  IMAD.MOV.U32 R221, RZ, RZ, R184 ;  /* 0x000000ffffdd7224 */ /* 0x004fc400078e00b8 */
[--C-:B------:R-:W-:Y:S01]  /*11850*/  FFMA.FTZ R189, R229, UR43, -R180.reuse ;  /* 0x0000002be5bd7c23 */ /* 0x100fe200080108b4 */
[--C-:B------:R-:W-:Y:S01]  /*11860*/  FFMA.FTZ R166, R160, UR43, -R180.reuse ;  /* 0x0000002ba0a67c23 */ /* 0x100fe200080108b4 */
[----:B------:R-:W-:Y:S01]  /*11870*/  FMUL.FTZ R160, R175, UR50 ;  /* 0x00000032afa07c20 */ /* 0x000fe20008410000 */
[--C-:B------:R-:W-:Y:S01]  /*11880*/  FFMA.FTZ R155, R222, UR43, -R180.reuse ;  /* 0x0000002bde9b7c23 */ /* 0x100fe200080108b4 */
[----:B------:R-:W-:Y:S01]  /*11890*/  FFMA.FTZ R154, R223, UR43, -R180 ;  /* 0x0000002bdf9a7c23 */ /* 0x000fe200080108b4 */
[----:B------:R-:W1:Y:S01]  /*118a0*/  MUFU.EX2 R152, R177 ;  /* 0x000000b100987308 */ /* 0x000e620000000800 */
[----:B------:R-:W-:Y:S02]  /*118b0*/  IMAD.MOV.U32 R222, RZ, RZ, R196 ;  /* 0x000000ffffde7224 */ /* 0x000fe400078e00c4 */
[----:B------:R-:W-:Y:S01]  /*118c0*/  FMUL.FTZ R196, R179, UR50 ;  /* 0x00000032b3c47c20 */ /* 0x000fe20008410000 */
[----:B------:R-:W-:Y:S02]  /*118d0*/  IMAD.MOV.U32 R223, RZ, RZ, R197 ;  /* 0x000000ffffdf7224 */ /* 0x000fe400078e00c5 */
[----:B------:R-:W-:Y:S01]  /*118e0*/  FMUL.FTZ R197, R178, UR50 ;  /* 0x00000032b2c57c20 */ /* 0x000fe20008410000 */
[----:B---3--:R-:W-:-:S02]  /*118f0*/  IMAD.MOV.U32 R229, RZ, RZ, R171 ;  /* 0x000000ffffe57224 */ /* 0x008fc400078e00ab */
[--C-:B------:R-:W-:Y:S01]  /*11900*/  FFMA.FTZ R185, R219, UR43, -R180.reuse ;  /* 0x0000002bdbb97c23 */ /* 0x100fe200080108b4 */
[--C-:B------:R-:W-:Y:S01]  /*11910*/  FFMA.FTZ R159, R218, UR43, -R180.reuse ;  /* 0x0000002bda9f7c23 */ /* 0x100fe200080108b4 */
[----:B------:R-:W2:Y:S01]  /*11920*/  MUFU.TANH R174, R174 ;  /* 0x000000ae00ae7308 */ /* 0x000ea20000002400 */
[--C-:B------:R-:W-:Y:S01]  /*11930*/  FFMA.FTZ R184, R157, UR43, -R180.reuse ;  /* 0x0000002b9db87c23 */ /* 0x100fe200080108b4 */
[--C-:B------:R-:W-:Y:S01]  /*11940*/  FFMA.FTZ R167, R161, UR43, -R180.reuse ;  /* 0x0000002ba1a77c23 */ /* 0x100fe200080108b4 */
[--C-:B------:R-:W-:Y:S01]  /*11950*/  FFMA.FTZ R164, R164, UR43, -R180.reuse ;  /* 0x0000002ba4a47c23 */ /* 0x100fe200080108b4 */
[--C-:B------:R-:W-:Y:S01]  /*11960*/  FFMA.FTZ R165, R165, UR43, -R180.reuse ;  /* 0x0000002ba5a57c23 */ /* 0x100fe200080108b4 */
[--C-:B------:R-:W-:Y:S01]  /*11970*/  FFMA.FTZ R168, R168, UR43, -R180.reuse ;  /* 0x0000002ba8a87c23 */ /* 0x100fe200080108b4 */
[--C-:B0-----:R-:W-:Y:S01]  /*11980*/  FFMA.FTZ R169, R217, UR43, -R180.reuse ;  /* 0x0000002bd9a97c23 */ /* 0x101fe200080108b4 */
[----:B------:R-:W-:Y:S01]  /*11990*/  FFMA.FTZ R170, R170, UR43, -R180 ;  /* 0x0000002baaaa7c23 */ /* 0x000fe200080108b4 */
[----:B------:R-:W0:Y:S01]  /*119a0*/  MUFU.EX2 R189, R189 ;  /* 0x000000bd00bd7308 */ /* 0x000e220000000800 */
[----:B-1----:R-:W-:Y:S01]  /*119b0*/  FFMA.FTZ R153, R156, R0, R152 ;  /* 0x000000009c997223 */ /* 0x002fe20000010098 */
[----:B------:R-:W-:Y:S01]  /*119c0*/  FMNMX.FTZ R0, R22, R216, !PT ;  /* 0x000000d816007209 */ /* 0x000fe20007810000 */
[--C-:B------:R-:W-:Y:S01]  /*119d0*/  FFMA.FTZ R171, R231, UR43, -R180.reuse ;  /* 0x0000002be7ab7c23 */ /* 0x100fe200080108b4 */
[--C-:B------:R-:W-:Y:S01]  /*119e0*/  FFMA.FTZ R172, R172, UR43, -R180.reuse ;  /* 0x0000002bacac7c23 */ /* 0x100fe200080108b4 */
[----:B------:R-:W-:Y:S01]  /*119f0*/  FFMA.FTZ R173, R173, UR43, -R180 ;  /* 0x0000002badad7c23 */ /* 0x000fe200080108b4 */
[----:B------:R-:W-:Y:S01]  /*11a00*/  FMNMX.FTZ R0, R19, R0, !PT ;  /* 0x0000000013007209 */ /* 0x000fe20007810000 */
[----:B------:R-:W-:Y:S01]  /*11a10*/  FMUL.FTZ R217, R186, UR50 ;  /* 0x00000032bad97c20 */ /* 0x000fe20008410000 */
[----:B------:R-:W1:Y:S01]  /*11a20*/  MUFU.TANH R160, R160 ;  /* 0x000000a000a07308 */ /* 0x000e620000002400 */
[----:B--2---:R-:W-:Y:S01]  /*11a30*/  IMAD.MOV.U32 R230, RZ, RZ, R174 ;  /* 0x000000ffffe67224 */ /* 0x004fe200078e00ae */
[----:B------:R-:W-:Y:S01]  /*11a40*/  FMNMX.FTZ R0, R220, R0, !PT ;  /* 0x00000000dc007209 */ /* 0x000fe20007810000 */
[--C-:B------:R-:W-:Y:S01]  /*11a50*/  FFMA.FTZ R174, R193, UR43, -R180.reuse ;  /* 0x0000002bc1ae7c23 */ /* 0x100fe200080108b4 */
[----:B------:R-:W-:Y:S01]  /*11a60*/  FFMA.FTZ R180, R192, UR43, -R180 ;  /* 0x0000002bc0b47c23 */ /* 0x000fe200080108b4 */
[----:B------:R-:W-:Y:S01]  /*11a70*/  FMUL.FTZ R192, R182, UR50 ;  /* 0x00000032b6c07c20 */ /* 0x000fe20008410000 */
[----:B------:R-:W-:Y:S01]  /*11a80*/  FMNMX.FTZ R0, R221, R0, !PT ;  /* 0x00000000dd007209 */ /* 0x000fe20007810000 */
[----:B------:R-:W-:Y:S01]  /*11a90*/  FMUL.FTZ R193, R187, UR50 ;  /* 0x00000032bbc17c20 */ /* 0x000fe20008410000 */
[----:B------:R-:W2:Y:S01]  /*11aa0*/  MUFU.TANH R197, R197 ;  /* 0x000000c500c57308 */ /* 0x000ea20000002400 */
[C---:B0-----:R-:W-:Y:S01]  /*11ab0*/  FADD.FTZ R153, R189.reuse, R153 ;  /* 0x00000099bd997221 */ /* 0x041fe20000010000 */
[----:B------:R-:W-:Y:S01]  /*11ac0*/  FMNMX.FTZ R0, R18, R0, !PT ;  /* 0x0000000012007209 */ /* 0x000fe20007810000 */
[----:B------:R-:W-:Y:S01]  /*11ad0*/  FMUL.FTZ R175, R194, UR50 ;  /* 0x00000032c2af7c20 */ /* 0x000fe20008410000 */
[----:B------:R-:W-:Y:S01]  /*11ae0*/  F2FP.F16.F32.PACK_AB R152, R189, R152 ;  /* 0x00000098bd98723e */ /* 0x000fe200000000ff */
[----:B------:R-:W-:Y:S01]  /*11af0*/  FMUL.FTZ R189, R183, UR50 ;  /* 0x00000032b7bd7c20 */ /* 0x000fe20008410000 */
[----:B------:R-:W-:Y:S01]  /*11b00*/  FMNMX.FTZ R0, R17, R0, !PT ;  /* 0x0000000011007209 */ /* 0x000fe20007810000 */
[----:B------:R-:W-:Y:S01]  /*11b10*/  FMUL.FTZ R179, R195, UR50 ;  /* 0x00000032c3b37c20 */ /* 0x000fe20008410000 */
[----:B------:R-:W0:Y:S01]  /*11b20*/  MUFU.TANH R196, R196 ;  /* 0x000000c400c47308 */ /* 0x000e220000002400 */
[----:B------:R-:W-:Y:S01]  /*11b30*/  FMUL.FTZ R186, R198, UR50 ;  /* 0x00000032c6ba7c20 */ /* 0x000fe20008410000 */
[----:B------:R-:W-:Y:S01]  /*11b40*/  FMNMX.FTZ R0, R16, R0, !PT ;  /* 0x0000000010007209 */ /* 0x000fe20007810000 */
[----:B------:R-:W-:-:S03]  /*11b50*/  FMUL.FTZ R187, R199, UR50 ;  /* 0x00000032c7bb7c20 */ /* 0x000fc60008410000 */
[----:B------:R-:W-:Y:S02]  /*11b60*/  FMNMX.FTZ R0, R222, R0, !PT ;  /* 0x00000000de007209 */ /* 0x000fe40007810000 */
[----:B------:R-:W3:Y:S02]  /*11b70*/  MUFU.TANH R192, R192 ;  /* 0x000000c000c07308 */ /* 0x000ee40000002400 */
[----:B------:R-:W-:-:S04]  /*11b80*/  FMNMX.FTZ R0, R223, R0, !PT ;  /* 0x00000000df007209 */ /* 0x000fc80007810000 */
[----:B------:R-:W-:Y:S02]  /*11b90*/  FMNMX.FTZ R0, R229, R0, !PT ;  /* 0x00000000e5007209 */ /* 0x000fe40007810000 */
[----:B------:R-:W4:Y:S02]  /*11ba0*/  MUFU.TANH R189, R189 ;  /* 0x000000bd00bd7308 */ /* 0x000f240000002400 */
[----:B------:R-:W-:-:S04]  /*11bb0*/  FMNMX.FTZ R157, R230, R0, !PT ;  /* 0x00000000e69d7209 */ /* 0x000fc80007810000 */
[----:B-1----:R-:W-:Y:S02]  /*11bc0*/  FMNMX.FTZ R157, R160, R157, !PT ;  /* 0x0000009da09d7209 */ /* 0x002fe40007810000 */
[----:B------:R-:W1:Y:S02]  /*11bd0*/  MUFU.TANH R217, R217 ;  /* 0x000000d900d97308 */ /* 0x000e640000002400 */
[----:B--2---:R-:W-:-:S04]  /*11be0*/  FMNMX.FTZ R157, R197, R157, !PT ;  /* 0x0000009dc59d7209 */ /* 0x004fc80007810000 */
[----:B0-----:R-:W-:Y:S02]  /*11bf0*/  FMNMX.FTZ R157, R196, R157, !PT ;  /* 0x0000009dc49d7209 */ /* 0x001fe40007810000 */
[----:B------:R-:W0:Y:S02]  /*11c00*/  MUFU.TANH R193, R193 ;  /* 0x000000c100c17308 */ /* 0x000e240000002400 */
[----:B---3--:R-:W-:-:S04]  /*11c10*/  FMNMX.FTZ R157, R192, R157, !PT ;  /* 0x0000009dc09d7209 */ /* 0x008fc80007810000 */
[----:B----4-:R-:W-:Y:S02]  /*11c20*/  FMNMX.FTZ R157, R189, R157, !PT ;  /* 0x0000009dbd9d7209 */ /* 0x010fe40007810000 */
[----:B------:R-:W2:Y:S02]  /*11c30*/  MUFU.TANH R190, R190 ;  /* 0x000000be00be7308 */ /* 0x000ea40000002400 */
[----:B-1----:R-:W-:-:S06]  /*11c40*/  FMNMX.FTZ R157, R217, R157, !PT ;  /* 0x0000009dd99d7209 */ /* 0x002fcc0007810000 */
        /* <DEDUP_REMOVED lines=10> */
[----:B------:R-:W2:Y:S01]  /*11cf0*/  MUFU.EX2 R154, R154 ;  /* 0x0000009a009a7308 */ /* 0x000ea20000000800 */
[----:B-1----:R-:W-:-:S07]  /*11d00*/  FMNMX.FTZ R157, R186, R157, !PT ;  /* 0x0000009dba9d7209 */ /* 0x002fce0007810000 */
[----:B------:R-:W1:Y:S01]  /*11d10*/  MUFU.EX2 R155, R155 ;  /* 0x0000009b009b7308 */ /* 0x000e620000000800 */
[----:B0-----:R-:W-:-:S05]  /*11d20*/  FMNMX.FTZ R178, R187, R157, !PT ;  /* 0x0000009dbbb27209 */ /* 0x001fca0007810000 */
[----:B------:R-:W0:Y:S01]  /*11d30*/  SHFL.BFLY PT, R157, R178, 0x2, 0x1f ;  /* 0x0c401f00b29d7f89 */ /* 0x000e2200000e0000 */
[----:B--2---:R-:W-:Y:S01]  /*11d40*/  FADD.FTZ R161, R154, R153 ;  /* 0x000000999aa17221 */ /* 0x004fe20000010000 */
[----:B------:R-:W2:Y:S01]  /*11d50*/  S2R R198, SR_TID.X ;  /* 0x0000000000c67919 */ /* 0x000ea20000002100 */
[----:B-1----:R-:W-:Y:S02]  /*11d60*/  F2FP.F16.F32.PACK_AB R154, R155, R154 ;  /* 0x0000009a9b9a723e */ /* 0x002fe400000000ff */
[----:B0-----:R-:W-:-:S05]  /*11d70*/  FMNMX.FTZ R178, R178, R157, !PT ;  /* 0x0000009db2b27209 */ /* 0x001fca0007810000 */
[----:B------:R-:W0:Y:S02]  /*11d80*/  SHFL.BFLY PT, R157, R178, 0x1, 0x1f ;  /* 0x0c201f00b29d7f89 */ /* 0x000e2400000e0000 */
[----:B0-----:R-:W-:-:S05]  /*11d90*/  FMNMX.FTZ R178, R178, R157, !PT ;  /* 0x0000009db2b27209 */ /* 0x001fca0007810000 */
[C---:B------:R-:W-:Y:S01]  /*11da0*/  FADD.FTZ R157, -R178.reuse, R216 ;  /* 0x000000d8b29d7221 */ /* 0x040fe20000010100 */
[----:B------:R-:W-:-:S03]  /*11db0*/  FMUL.FTZ R191, R178, UR43 ;  /* 0x0000002bb2bf7c20 */ /* 0x000fc60008410000 */
[----:B------:R-:W-:Y:S01]  /*11dc0*/  FMUL.FTZ R153, R157, UR43 ;  /* 0x0000002b9d997c20 */ /* 0x000fe20008410000 */
[----:B------:R-:W-:-:S03]  /*11dd0*/  FADD.FTZ R157, R155, R161 ;  /* 0x000000a19b9d7221 */ /* 0x000fc60000010000 */
[----:B------:R0:W-:Y:S02]  /*11de0*/  MUFU.EX2 R155, R153 ;  /* 0x00000099009b7308 */ /* 0x0001e40000000800 */
[----:B0-----:R-:W-:Y:S01]  /*11df0*/  FFMA.FTZ R153, R22, UR43, -R191 ;  /* 0x0000002b16997c23 */ /* 0x001fe200080108bf */
[----:B--2---:R-:W-:Y:S01]  /*11e00*/  SHF.R.U32.HI R198, RZ, 0x7, R198 ;  /* 0x00000007ffc67819 */ /* 0x004fe200000116c6 */
[-C--:B------:R-:W-:Y:S01]  /*11e10*/  FMUL.FTZ R24, R24, R156.reuse ;  /* 0x0000009c18187220 */ /* 0x080fe20000410000 */
[-C--:B------:R-:W-:Y:S01]  /*11e20*/  FMUL.FTZ R25, R25, R156.reuse ;  /* 0x0000009c19197220 */ /* 0x080fe20000410000 */
[-C--:B------:R-:W-:Y:S01]  /*11e30*/  FMUL.FTZ R28, R28, R156.reuse ;  /* 0x0000009c1c1c7220 */ /* 0x080fe20000410000 */
[-C--:B------:R-:W-:Y:S01]  /*11e40*/  FMUL.FTZ R29, R29, R156.reuse ;  /* 0x0000009c1d1d7220 */ /* 0x080fe20000410000 */
[----:B------:R-:W0:Y:S01]  /*11e50*/  MUFU.EX2 R153, R153 ;  /* 0x0000009900997308 */ /* 0x000e220000000800 */
        /* <DEDUP_REMOVED lines=16> */
[----:B0-----:R-:W-:Y:S01]  /*11f60*/  FFMA.FTZ R194, R155, R3, R153 ;  /* 0x000000039bc27223 */ /* 0x001fe20000010099 */
        /* <DEDUP_REMOVED lines=50> */
[--C-:B------:R-:W-:Y:S01]  /*12290*/  FFMA.FTZ R161, R19, UR43, -R191.reuse ;  /* 0x0000002b13a17c23 */ /* 0x100fe200080108bf */
[--C-:B------:R-:W-:Y:S01]  /*122a0*/  FFMA.FTZ R156, R220, UR43, -R191.reuse ;  /* 0x0000002bdc9c7c23 */ /* 0x100fe200080108bf */
[----:B------:R-:W-:Y:S01]  /*122b0*/  FFMA.FTZ R195, R221, UR43, -R191 ;  /* 0x0000002bddc37c23 */ /* 0x000fe200080108bf */
[----:B------:R0:W-:Y:S01]  /*122c0*/  BAR.SYNC.DEFER_BLOCKING R3, 0x100 ;  /* 0x000400030000751d */ /* 0x0001e20000010000 */
[----:B------:R-:W-:-:S05]  /*122d0*/  IMAD.MOV.U32 R182, RZ, RZ, 0xc00 ;  /* 0x00000c00ffb67424 */ /* 0x000fca00078e00ff */
[----:B------:R-:W1:Y:S01]  /*122e0*/  MUFU.EX2 R161, R161 ;  /* 0x000000a100a17308 */ /* 0x000e620000000800 */
[----:B------:R-:W-:Y:S02]  /*122f0*/  IMAD.MOV.U32 R183, RZ, RZ, 0x40000040 ;  /* 0x40000040ffb77424 */ /* 0x000fe400078e00ff */
        /* <DEDUP_REMOVED lines=15> */
[----:B------:R-:W-:Y:S01]  /*123f0*/  IMAD R182, R2, R182, UR42 ;  /* 0x0000002a02b67e24 */ /* 0x000fe2000f8e02b6 */
[----:B------:R-:W-:Y:S01]  /*12400*/  R2UR UR7, R183 ;  /* 0x00000000b70772ca */ /* 0x000fe200000e0000 */
        /* <DEDUP_REMOVED lines=52> */
[----:B-1----:R-:W-:Y:S01]  /*12750*/  F2FP.F16.F32.PACK_AB R153, R161, R153 ;  /* 0x00000099a199723e */ /* 0x002fe200000000ff */
[----:B------:R-:W-:Y:S01]  /*12760*/  MUFU.EX2 R185, R185 ;  /* 0x000000b900b97308 */ /* 0x000fe20000000800 */
[----:B---3--:R-:W-:-:S07]  /*12770*/  F2FP.F16.F32.PACK_AB R155, R195, R156 ;  /* 0x0000009cc39b723e */ /* 0x008fce00000000ff */
[----:B------:R-:W-:Y:S01]  /*12780*/  MUFU.EX2 R181, R181 ;  /* 0x000000b500b57308 */ /* 0x000fe20000000800 */
[----:B------:R-:W-:-:S07]  /*12790*/  WARPGROUP.ARRIVE ;  /* 0x00000000000079c5 */ /* 0x000fce0000000000 */
[----:B------:R-:W-:Y:S01]  /*127a0*/  MUFU.EX2 R184, R184 ;  /* 0x000000b800b87308 */ /* 0x000fe20000000800 */
[----:B------:R-:W-:Y:S01]  /*127b0*/  HGMMA.64x256x16.F32 R24, R152, gdesc[UR4].tnspB, R24, gsb0 ;  /* 0x43e0000498187df0 */ /* 0x000fe20008000818 */
[----:B------:R-:W-:Y:S01]  /*127c0*/  FADD.FTZ R194, R161, R194 ;  /* 0x000000c2a1c27221 */ /* 0x000fe20000010000 */
[--C-:B------:R-:W-:Y:S01]  /*127d0*/  FFMA.FTZ R183, R16, UR43, -R191.reuse ;  /* 0x0000002b10b77c23 */ /* 0x100fe200080108bf */
[--C-:B0-----:R-:W-:Y:S01]  /*127e0*/  FFMA.FTZ R3, R222, UR43, -R191.reuse ;  /* 0x0000002bde037c23 */ /* 0x101fe200080108bf */
[--C-:B------:R-:W-:Y:S01]  /*127f0*/  FFMA.FTZ R0, R0, UR43, -R191.reuse ;  /* 0x0000002b00007c23 */ /* 0x100fe200080108bf */
[----:B------:R2:W5:Y:S02]  /*12800*/  LDL.LU R22, [R1+0x1b0] ;  /* 0x0001b00001167983 */ /* 0x0005640000300800 */
[----:B------:R0:W-:Y:S01]  /*12810*/  MUFU.EX2 R161, R158 ;  /* 0x0000009e00a17308 */ /* 0x0001e20000000800 */
[----:B------:R-:W-:Y:S01]  /*12820*/  FADD.FTZ R194, R156, R194 ;  /* 0x000000c29cc27221 */ /* 0x000fe20000010000 */
[--C-:B------:R-:W-:Y:S01]  /*12830*/  FFMA.FTZ R198, R223, UR43, -R191.reuse ;  /* 0x0000002bdfc67c23 */ /* 0x100fe200080108bf */
[----:B------:R2:W5:Y:S01]  /*12840*/  LDL.LU R19, [R1+0x1ac] ;  /* 0x0001ac0001137983 */ /* 0x0005620000300800 */
[----:B0-----:R-:W-:-:S04]  /*12850*/  FFMA.FTZ R158, R18, UR43, -R191 ;  /* 0x0000002b129e7c23 */ /* 0x001fc800080108bf */
[----:B------:R-:W-:Y:S08]  /*12860*/  MUFU.EX2 R183, R183 ;  /* 0x000000b700b77308 */ /* 0x000ff00000000800 */
[----:B------:R-:W-:Y:S01]  /*12870*/  MUFU.EX2 R3, R3 ;  /* 0x0000000300037308 */ /* 0x000fe20000000800 */
[----:B------:R-:W-:Y:S01]  /*12880*/  FADD.FTZ R194, R195, R194 ;  /* 0x000000c2c3c27221 */ /* 0x000fe20000010000 */
[----:B------:R2:W5:Y:S06]  /*12890*/  LDL.LU R18, [R1+0x1a8] ;  /* 0x0001a80001127983 */ /* 0x00056c0000300800 */
[----:B------:R-:W0:Y:S02]  /*128a0*/  MUFU.EX2 R158, R158 ;  /* 0x0000009e009e7308 */ /* 0x000e240000000800 */
[----:B0-----:R-:W-:-:S06]  /*128b0*/  FADD.FTZ R194, R158, R194 ;  /* 0x000000c29ec27221 */ /* 0x001fcc0000010000 */
[----:B------:R-:W-:Y:S01]  /*128c0*/  MUFU.EX2 R198, R198 ;  /* 0x000000c600c67308 */ /* 0x000fe20000000800 */
[----:B------:R-:W-:-:S07]  /*128d0*/  WARPGROUP.DEPBAR.LE gsb0, 0x0 ;  /* 0x00008000000079c5 */ /* 0x000fce0000010000 */
[----:B------:R0:W1:Y:S08]  /*128e0*/  MUFU.EX2 R155, R188 ;  /* 0x000000bc009b7308 */ /* 0x0000700000000800 */
[----:B------:R3:W-:Y:S01]  /*128f0*/  MUFU.EX2 R154, R159 ;  /* 0x0000009f009a7308 */ /* 0x0007e20000000800 */
[----:B0-----:R-:W-:Y:S01]  /*12900*/  FFMA.FTZ R188, R17, UR43, -R191 ;  /* 0x0000002b11bc7c23 */ /* 0x001fe200080108bf */
[----:B------:R-:W-:Y:S01]  /*12910*/  IMAD.MOV.U32 R153, RZ, RZ, 0x40000040 ;  /* 0x40000040ff997424 */ /* 0x000fe200078e00ff */
[----:B------:R-:W-:Y:S01]  /*12920*/  IADD3 R152, R182, 0x80, RZ ;  /* 0x00000080b6987810 */ /* 0x000fe20007ffe0ff */
[----:B------:R2:W5:Y:S04]  /*12930*/  LDL.LU R17, [R1+0x1a4] ;  /* 0x0001a40001117983 */ /* 0x0005680000300800 */
[----:B------:R-:W0:Y:S01]  /*12940*/  MUFU.EX2 R188, R188 ;  /* 0x000000bc00bc7308 */ /* 0x000e220000000800 */
[----:B------:R-:W-:Y:S01]  /*12950*/  R2UR UR6, R152 ;  /* 0x00000000980672ca */ /* 0x000fe200000e0000 */
[----:B-1----:R-:W-:Y:S01]  /*12960*/  FADD.FTZ R195, R155, R157 ;  /* 0x0000009d9bc37221 */ /* 0x002fe20000010000 */
[----:B------:R-:W-:Y:S01]  /*12970*/  R2UR UR7, R153 ;  /* 0x00000000990772ca */ /* 0x000fe200000e0000 */
[----:B------:R2:W5:Y:S01]  /*12980*/  LDL.LU R16, [R1+0x1a0] ;  /* 0x0001a00001107983 */ /* 0x0005620000300800 */
[----:B------:R-:W-:-:S02]  /*12990*/  F2FP.F16.F32.PACK_AB R156, R161, R155 ;  /* 0x0000009ba19c723e */ /* 0x000fc400000000ff */
[----:B---3--:R-:W-:Y:S02]  /*129a0*/  F2FP.F16.F32.PACK_AB R159, R3, R183 ;  /* 0x000000b7039f723e */ /* 0x008fe400000000ff */
[----:B0-----:R-:W-:Y:S01]  /*129b0*/  F2FP.F16.F32.PACK_AB R157, R188, R158 ;  /* 0x0000009ebc9d723e */ /* 0x001fe200000000ff */
[----:B------:R-:W-:Y:S01]  /*129c0*/  VIADD R152, R182, 0x100 ;  /* 0x00000100b6987836 */ /* 0x000fe20000000000 */
[----:B------:R-:W-:Y:S01]  /*129d0*/  F2FP.F16.F32.PACK_AB R158, R154, R185 ;  /* 0x000000b99a9e723e */ /* 0x000fe200000000ff */
[----:B------:R-:W-:Y:S02]  /*129e0*/  IMAD.MOV.U32 R153, RZ, RZ, 0x40000040 ;  /* 0x40000040ff997424 */ /* 0x000fe400078e00ff */
[----:B------:R-:W-:Y:S01]  /*129f0*/  FADD.FTZ R195, R161, R195 ;  /* 0x000000c3a1c37221 */ /* 0x000fe20000010000 */
[----:B------:R-:W-:Y:S01]  /*12a00*/  FADD.FTZ R199, R188, R194 ;  /* 0x000000c2bcc77221 */ /* 0x000fe20000010000 */
[----:B------:R-:W-:Y:S01]  /*12a10*/  WARPGROUP.ARRIVE ;  /* 0x00000000000079c5 */ /* 0x000fe20000000000 */
[----:B------:R-:W-:Y:S01]  /*12a20*/  MUFU.EX2 R0, R0 ;  /* 0x0000000000007308 */ /* 0x000fe20000000800 */
[----:B------:R-:W3:Y:S04]  /*12a30*/  LDL R216, [R1+0x60] ;  /* 0x0000600001d87983 */ /* 0x000ee80000100800 */
[----:B------:R-:W-:Y:S01]  /*12a40*/  HGMMA.64x256x16.F32 R24, R156, gdesc[UR4].tnspB, R24, gsb0 ;  /* 0x43e000049c187df0 */ /* 0x000fe20008000818 */
[----:B------:R-:W-:-:S06]  /*12a50*/  FFMA.FTZ R155, R230, UR43, -R191 ;  /* 0x0000002be69b7c23 */ /* 0x000fcc00080108bf */
[----:B------:R-:W-:Y:S01]  /*12a60*/  MUFU.EX2 R155, R155 ;  /* 0x0000009b009b7308 */ /* 0x000fe20000000800 */
[----:B------:R-:W-:Y:S02]  /*12a70*/  R2UR UR6, R152 ;  /* 0x00000000980672ca */ /* 0x000fe400000e0000 */
[----:B------:R-:W-:Y:S01]  /*12a80*/  R2UR UR7, R153 ;  /* 0x00000000990772ca */ /* 0x000fe200000e0000 */
[----:B------:R-:W-:Y:S01]  /*12a90*/  FADD.FTZ R194, R185, R195 ;  /* 0x000000c3b9c27221 */ /* 0x000fe20000010000 */
[----:B------:R-:W-:Y:S01]  /*12aa0*/  FADD.FTZ R199, R183, R199 ;  /* 0x000000c7b7c77221 */ /* 0x000fe20000010000 */
[--C-:B------:R-:W-:Y:S01]  /*12ab0*/  FFMA.FTZ R195, R197, UR43, -R191.reuse ;  /* 0x0000002bc5c37c23 */ /* 0x100fe200080108bf */
[--C-:B------:R-:W-:Y:S01]  /*12ac0*/  FFMA.FTZ R183, R196, UR43, -R191.reuse ;  /* 0x0000002bc4b77c23 */ /* 0x100fe200080108bf */
[--C-:B------:R-:W-:Y:S01]  /*12ad0*/  FFMA.FTZ R185, R192, UR43, -R191.reuse ;  /* 0x0000002bc0b97c23 */ /* 0x100fe200080108bf */
[----:B------:R-:W-:-:S03]  /*12ae0*/  FFMA.FTZ R188, R189, UR43, -R191 ;  /* 0x0000002bbdbc7c23 */ /* 0x000fc600080108bf */
[----:B------:R-:W-:Y:S08]  /*12af0*/  MUFU.EX2 R195, R195 ;  /* 0x000000c300c37308 */ /* 0x000ff00000000800 */
[----:B------:R-:W-:Y:S08]  /*12b00*/  MUFU.EX2 R183, R183 ;  /* 0x000000b700b77308 */ /* 0x000ff00000000800 */
[----:B------:R-:W-:Y:S08]  /*12b10*/  MUFU.EX2 R185, R185 ;  /* 0x000000b900b97308 */ /* 0x000ff00000000800 */
[----:B------:R-:W-:Y:S01]  /*12b20*/  MUFU.EX2 R188, R188 ;  /* 0x000000bc00bc7308 */ /* 0x000fe20000000800 */
[----:B------:R-:W-:-:S02]  /*12b30*/  VIADD R152, R182, 0x180 ;  /* 0x00000180b6987836 */ /* 0x000fc40000000000 */
[----:B------:R-:W-:Y:S01]  /*12b40*/  IMAD.MOV.U32 R153, RZ, RZ, 0x40000040 ;  /* 0x40000040ff997424 */ /* 0x000fe200078e00ff */
[----:B------:R-:W-:Y:S02]  /*12b50*/  WARPGROUP.DEPBAR.LE gsb0, 0x0 ;  /* 0x00008000000079c5 */ /* 0x000fe40000010000 */
[--C-:B------:R-:W-:Y:S01]  /*12b60*/  FFMA.FTZ R158, R229, UR43, -R191.reuse ;  /* 0x0000002be59e7c23 */ /* 0x100fe200080108bf */
[----:B------:R-:W-:Y:S01]  /*12b70*/  FFMA.FTZ R156, R160, UR43, -R191 ;  /* 0x0000002ba09c7c23 */ /* 0x000fe200080108bf */
[----:B------:R-:W-:Y:S08]  /*12b80*/  MUFU.EX2 R159, R162 ;  /* 0x000000a2009f7308 */ /* 0x000ff00000000800 */
[----:B------:R-:W0:Y:S08]  /*12b90*/  MUFU.EX2 R157, R163 ;  /* 0x000000a3009d7308 */ /* 0x000e300000000800 */
[----:B------:R-:W1:Y:S08]  /*12ba0*/  MUFU.EX2 R158, R158 ;  /* 0x0000009e009e7308 */ /* 0x000e700000000800 */
[----:B------:R-:W4:Y:S01]  /*12bb0*/  MUFU.EX2 R156, R156 ;  /* 0x0000009c009c7308 */ /* 0x000f220000000800 */
[----:B0-----:R-:W-:-:S02]  /*12bc0*/  F2FP.F16.F32.PACK_AB R160, R157, R159 ;  /* 0x0000009f9da0723e */ /* 0x001fc400000000ff */
[----:B------:R-:W-:Y:S02]  /*12bd0*/  F2FP.F16.F32.PACK_AB R162, R184, R181 ;  /* 0x000000b5b8a2723e */ /* 0x000fe400000000ff */
[----:B-1----:R-:W-:Y:S02]  /*12be0*/  F2FP.F16.F32.PACK_AB R161, R158, R198 ;  /* 0x000000c69ea1723e */ /* 0x002fe400000000ff */
[----:B----4-:R-:W-:-:S04]  /*12bf0*/  F2FP.F16.F32.PACK_AB R163, R156, R155 ;  /* 0x0000009b9ca3723e */ /* 0x010fc800000000ff */
[----:B------:R-:W-:-:S06]  /*12c00*/  WARPGROUP.ARRIVE ;  /* 0x00000000000079c5 */ /* 0x000fcc0000000000 */
[----:B------:R-:W-:Y:S01]  /*12c10*/  HGMMA.64x256x16.F32 R24, R160, gdesc[UR4].tnspB, R24, gsb0 ;  /* 0x43e00004a0187df0 */ /* 0x000fe20008000818 */
[----:B------:R-:W-:Y:S02]  /*12c20*/  R2UR UR6, R152 ;  /* 0x00000000980672ca */ /* 0x000fe400000e0000 */
[----:B------:R-:W-:Y:S01]  /*12c30*/  R2UR UR7, R153 ;  /* 0x00000000990772ca */ /* 0x000fe200000e0000 */
[----:B------:R-:W-:Y:S01]  /*12c40*/  FADD.FTZ R189, R154, R194 ;  /* 0x000000c29abd7221 */ /* 0x000fe20000010000 */
[----:B------:R-:W-:Y:S01]  /*12c50*/  FADD.FTZ R199, R3, R199 ;  /* 0x000000c703c77221 */ /* 0x000fe20000010000 */
[----:B------:R-:W-:Y:S02]  /*12c60*/  MUFU.EX2 R154, R169 ;  /* 0x000000a9009a7308 */ /* 0x000fe40000000800 */
[----:B------:R-:W-:-:S06]  /*12c70*/  FADD.FTZ R189, R159, R189 ;  /* 0x000000bd9fbd7221 */ /* 0x000fcc0000010000 */
[----:B------:R-:W0:Y:S08]  /*12c80*/  MUFU.EX2 R3, R168 ;  /* 0x000000a800037308 */ /* 0x000e300000000800 */
[----:B------:R-:W-:Y:S01]  /*12c90*/  MUFU.EX2 R159, R170 ;  /* 0x000000aa009f7308 */ /* 0x000fe20000000800 */
[----:B------:R-:W-:Y:S02]  /*12ca0*/  VIADD R152, R182, 0x200 ;  /* 0x00000200b6987836 */ /* 0x000fe40000000000 */
[----:B------:R-:W-:Y:S01]  /*12cb0*/  IMAD.MOV.U32 R153, RZ, RZ, 0x40000040 ;  /* 0x40000040ff997424 */ /* 0x000fe200078e00ff */
[----:B0-----:R-:W-:Y:S01]  /*12cc0*/  F2FP.F16.F32.PACK_AB R168, R154, R3 ;  /* 0x000000039aa8723e */ /* 0x001fe200000000ff */
[----:B------:R-:W-:-:S03]  /*12cd0*/  WARPGROUP.DEPBAR.LE gsb0, 0x0 ;  /* 0x00008000000079c5 */ /* 0x000fc60000010000 */
[----:B------:R-:W-:Y:S08]  /*12ce0*/  MUFU.EX2 R163, R166 ;  /* 0x000000a600a37308 */ /* 0x000ff00000000800 */
[----:B------:R-:W0:Y:S08]  /*12cf0*/  MUFU.EX2 R160, R167 ;  /* 0x000000a700a07308 */ /* 0x000e300000000800 */
[----:B------:R0:W-:Y:S08]  /*12d00*/  MUFU.EX2 R161, R164 ;  /* 0x000000a400a17308 */ /* 0x0001f00000000800 */
[----:B------:R1:W4:Y:S01]  /*12d10*/  MUFU.EX2 R162, R165 ;  /* 0x000000a500a27308 */ /* 0x0003220000000800 */
        /* <DEDUP_REMOVED lines=8> */
[--C-:B------:R-:W-:Y:S01]  /*12da0*/  FFMA.FTZ R179, R179, UR43, -R191.reuse ;  /* 0x0000002bb3b37c23 */ /* 0x100fe200080108bf */
[--C-:B------:R-:W-:Y:S01]  /*12db0*/  FFMA.FTZ R186, R186, UR43, -R191.reuse ;  /* 0x0000002bbaba7c23 */ /* 0x100fe200080108bf */
[----:B------:R-:W-:Y:S01]  /*12dc0*/  FFMA.FTZ R187, R187, UR43, -R191 ;  /* 0x0000002bbbbb7c23 */ /* 0x000fe200080108bf */
[----:B------:R-:W-:Y:S01]  /*12dd0*/  FADD.FTZ R198, R198, R199 ;  /* 0x000000c7c6c67221 */ /* 0x000fe20000010000 */
[----:B------:R-:W-:Y:S01]  /*12de0*/  FFMA.FTZ R175, R175, UR43, -R191 ;  /* 0x0000002bafaf7c23 */ /* 0x000fe200080108bf */
[----:B------:R-:W-:Y:S01]  /*12df0*/  FADD.FTZ R189, R157, R189 ;  /* 0x000000bd9dbd7221 */ /* 0x000fe20000010000 */
[----:B------:R-:W-:Y:S01]  /*12e00*/  MUFU.EX2 R180, R180 ;  /* 0x000000b400b47308 */ /* 0x000fe20000000800 */
[----:B------:R-:W-:-:S07]  /*12e10*/  FADD.FTZ R198, R158, R198 ;  /* 0x000000c69ec67221 */ /* 0x000fce0000010000 */
[----:B------:R-:W-:Y:S08]  /*12e20*/  MUFU.EX2 R157, R172 ;  /* 0x000000ac009d7308 */ /* 0x000ff00000000800 */
[----:B------:R-:W0:Y:S08]  /*12e30*/  MUFU.EX2 R158, R173 ;  /* 0x000000ad009e7308 */ /* 0x000e300000000800 */
[----:B------:R-:W-:Y:S08]  /*12e40*/  MUFU.EX2 R179, R179 ;  /* 0x000000b300b37308 */ /* 0x000ff00000000800 */
[----:B------:R-:W-:Y:S08]  /*12e50*/  MUFU.EX2 R186, R186 ;  /* 0x000000ba00ba7308 */ /* 0x000ff00000000800 */
[----:B------:R-:W-:Y:S01]  /*12e60*/  MUFU.EX2 R187, R187 ;  /* 0x000000bb00bb7308 */ /* 0x000fe20000000800 */
[----:B------:R-:W-:-:S02]  /*12e70*/  VIADD R152, R182, 0x280 ;  /* 0x00000280b6987836 */ /* 0x000fc40000000000 */
[----:B------:R-:W-:Y:S01]  /*12e80*/  IMAD.MOV.U32 R153, RZ, RZ, 0x40000040 ;  /* 0x40000040ff997424 */ /* 0x000fe200078e00ff */
[----:B0-----:R-:W-:Y:S01]  /*12e90*/  F2FP.F16.F32.PACK_AB R172, R158, R157 ;  /* 0x0000009d9eac723e */ /* 0x001fe200000000ff */
[----:B------:R-:W-:Y:S02]  /*12ea0*/  WARPGROUP.DEPBAR.LE gsb0, 0x0 ;  /* 0x00008000000079c5 */ /* 0x000fe40000010000 */
[--C-:B------:R-:W-:Y:S01]  /*12eb0*/  FFMA.FTZ R165, R217, UR43, -R191.reuse ;  /* 0x0000002bd9a57c23 */ /* 0x100fe200080108bf */
[--C-:B------:R-:W-:Y:S01]  /*12ec0*/  FFMA.FTZ R166, R193, UR43, -R191.reuse ;  /* 0x0000002bc1a67c23 */ /* 0x100fe200080108bf */
[----:B------:R-:W-:Y:S01]  /*12ed0*/  FFMA.FTZ R167, R190, UR43, -R191 ;  /* 0x0000002bbea77c23 */ /* 0x000fe200080108bf */
[----:B------:R-:W0:Y:S08]  /*12ee0*/  MUFU.EX2 R164, R171 ;  /* 0x000000ab00a47308 */ /* 0x000e300000000800 */
[----:B------:R-:W-:Y:S08]  /*12ef0*/  MUFU.EX2 R165, R165 ;  /* 0x000000a500a57308 */ /* 0x000ff00000000800 */
[----:B------:R-:W1:Y:S08]  /*12f00*/  MUFU.EX2 R166, R166 ;  /* 0x000000a600a67308 */ /* 0x000e700000000800 */
[----:B------:R-:W4:Y:S01]  /*12f10*/  MUFU.EX2 R167, R167 ;  /* 0x000000a700a77308 */ /* 0x000f220000000800 */
[----:B0-----:R-:W-:-:S02]  /*12f20*/  F2FP.F16.F32.PACK_AB R170, R164, R159 ;  /* 0x0000009fa4aa723e */ /* 0x001fc400000000ff */
[----:B-1----:R-:W-:Y:S02]  /*12f30*/  F2FP.F16.F32.PACK_AB R169, R166, R165 ;  /* 0x000000a5a6a9723e */ /* 0x002fe400000000ff */
[----:B----4-:R-:W-:-:S04]  /*12f40*/  F2FP.F16.F32.PACK_AB R171, R0, R167 ;  /* 0x000000a700ab723e */ /* 0x010fc800000000ff */
[----:B------:R-:W-:-:S06]  /*12f50*/  WARPGROUP.ARRIVE ;  /* 0x00000000000079c5 */ /* 0x000fcc0000000000 */
[----:B------:R-:W-:Y:S01]  /*12f60*/  HGMMA.64x256x16.F32 R24, R168, gdesc[UR4].tnspB, R24, gsb0 ;  /* 0x43e00004a8187df0 */ /* 0x000fe20008000818 */
[----:B------:R-:W-:Y:S02]  /*12f70*/  R2UR UR6, R152 ;  /* 0x00000000980672ca */ /* 0x000fe400000e0000 */
[----:B------:R-:W-:Y:S01]  /*12f80*/  R2UR UR7, R153 ;  /* 0x00000000990772ca */ /* 0x000fe200000e0000 */
        /* <DEDUP_REMOVED lines=18> */
[----:B---3--:R-:W-:Y:S02]  /*130b0*/  ISETP.GT.AND P2, PT, R210, R216, PT ;  /* 0x000000d8d200720c */ /* 0x008fe40003f44270 */
[----:B------:R-:W-:Y:S01]  /*130c0*/  FADD.FTZ R163, R164, R163 ;  /* 0x000000a3a4a37221 */ /* 0x000fe20000010000 */
[----:B------:R-:W-:Y:S01]  /*130d0*/  FADD.FTZ R195, R0, R195 ;  /* 0x000000c300c37221 */ /* 0x000fe20000010000 */
[----:B------:R-:W-:Y:S02]  /*130e0*/  @!P0 VIADD R211, R211, 0x32460 ;  /* 0x00032460d3d38836 */ /* 0x000fe40000000000 */
[----:B------:R-:W-:-:S03]  /*130f0*/  FADD.FTZ R163, R157, R163 ;  /* 0x000000a39da37221 */ /* 0x000fc60000010000 */
[----:B------:R-:W-:Y:S01]  /*13100*/  @!P0 PRMT R211, RZ, 0x654, R211 ;  /* 0x00000654ffd38816 */ /* 0x000fe200000000d3 */
[----:B------:R-:W-:Y:S01]  /*13110*/  FADD.FTZ R163, R158, R163 ;  /* 0x000000a39ea37221 */ /* 0x000fe20000010000 */
[----:B------:R-:W-:Y:S01]  /*13120*/  IADD3 R210, R210, -0x1, RZ ;  /* 0xffffffffd2d27810 */ /* 0x000fe20007ffe0ff */
[----:B------:R-:W-:Y:S02]  /*13130*/  IMAD.MOV.U32 R216, RZ, RZ, R178 ;  /* 0x000000ffffd87224 */ /* 0x000fe400078e00b2 */
[----:B------:R-:W-:Y:S01]  /*13140*/  IMAD.MOV.U32 R217, RZ, RZ, R176 ;  /* 0x000000ffffd97224 */ /* 0x000fe200078e00b0 */
[----:B------:R-:W-:Y:S02]  /*13150*/  WARPGROUP.DEPBAR.LE gsb0, 0x0 ;  /* 0x00008000000079c5 */ /* 0x000fe40000010000 */
[----:B------:R-:W0:Y:S08]  /*13160*/  MUFU.EX2 R168, R174 ;  /* 0x000000ae00a87308 */ /* 0x000e300000000800 */
[----:B------:R1:W3:Y:S01]  /*13170*/  MUFU.EX2 R169, R175 ;  /* 0x000000af00a97308 */ /* 0x0002e20000000800 */
[----:B0-----:R-:W-:-:S02]  /*13180*/  F2FP.F16.F32.PACK_AB R174, R180, R168 ;  /* 0x000000a8b4ae723e */ /* 0x001fc400000000ff */
[----:B-1----:R-:W-:Y:S02]  /*13190*/  F2FP.F16.F32.PACK_AB R175, R187, R186 ;  /* 0x000000babbaf723e */ /* 0x002fe400000000ff */
[----:B---3--:R-:W-:-:S04]  /*131a0*/  F2FP.F16.F32.PACK_AB R173, R179, R169 ;  /* 0x000000a9b3ad723e */ /* 0x008fc800000000ff */
[----:B------:R-:W-:-:S06]  /*131b0*/  WARPGROUP.ARRIVE ;  /* 0x00000000000079c5 */ /* 0x000fcc0000000000 */
[----:B------:R-:W-:Y:S01]  /*131c0*/  HGMMA.64x256x16.F32 R24, R172, gdesc[UR4].tnspB, R24, gsb0 ;  /* 0x43e00004ac187df0 */ /* 0x000fe20008000818 */
[----:B------:R-:W-:-:S04]  /*131d0*/  FADD.FTZ R195, R169, R195 ;  /* 0x000000c3a9c37221 */ /* 0x000fc80000010000 */
[----:B------:R-:W-:Y:S01]  /*131e0*/  FADD.FTZ R195, R179, R195 ;  /* 0x000000c3b3c37221 */ /* 0x000fe20000010000 */
[----:B------:R-:W-:-:S03]  /*131f0*/  FADD.FTZ R163, R168, R163 ;  /* 0x000000a3a8a37221 */ /* 0x000fc60000010000 */
[----:B------:R-:W-:Y:S01]  /*13200*/  FADD.FTZ R195, R186, R195 ;  /* 0x000000c3bac37221 */ /* 0x000fe20000010000 */
[----:B------:R-:W-:-:S03]  /*13210*/  FADD.FTZ R0, R180, R163 ;  /* 0x000000a3b4007221 */ /* 0x000fc60000010000 */
[----:B------:R-:W-:Y:S01]  /*13220*/  FADD.FTZ R3, R187, R195 ;  /* 0x000000c3bb037221 */ /* 0x000fe20000010000 */
[----:B------:R-:W-:Y:S02]  /*13230*/  WARPGROUP.DEPBAR.LE gsb0, 0x0 ;  /* 0x00008000000079c5 */ /* 0x000fe40000010000 */
[----:B------:R2:W-:Y:S01]  /*13240*/  @!P0 SYNCS.ARRIVE.TRANS64.RED.A1T0 RZ, [R211+URZ], RZ ;  /* 0x000000ffd3ff89a7 */ /* 0x0005e2000810043f */
[----:B------:R-:W-:Y:S05]  /*13250*/  @P2 BRA `(.L_x_14788) ;  /* 0xffffffd0004c2947 */ /* 0x000fea000383ffff */
.L_x_14778:
[----:B------:R-:W3:Y:S01]  /*13260*/  LDL.LU R152, [R1+0x8c] ;  /* 0x00008c0001987983 */ /* 0x000ee20000300800 */
[----:B------:R-:W-:Y:S05]  /*13270*/  WARPSYNC.ALL ;  /* 0x0000000000007948 */ /* 0x000fea0003800000 */
[----:B------:R-:W4:Y:S01]  /*13280*/  SHFL.BFLY PT, R5, R0, 0x2, 0x1f ;  /* 0x0c401f0000057f89 */ /* 0x000f2200000e0000 */
[----:B0-----:R-:W-:Y:S02]  /*13290*/  IMAD.MOV.U32 R154, RZ, RZ, -0x800000 ;  /* 0xff800000ff9a7424 */ /* 0x001fe400078e00ff */
[----:B------:R-:W-:Y:S01]  /*132a0*/  VIADD R2, R2, 0x1 ;  /* 0x0000000102027836 */ /* 0x000fe20000000000 */
[----:B------:R0:W-:Y:S08]  /*132b0*/  BAR.ARV R177, 0x100 ;  /* 0x000400b10000751d */ /* 0x0001f00000002000 */
[----:B------:R-:W-:Y:S06]  /*132c0*/  BAR.ARV 0x8, 0x180 ;  /* 0x0206000000007b1d */ /* 0x000fec0000002000 */
[----:B------:R-:W-:-:S04]  /*132d0*/  ISETP.NE.AND P1, PT, R2, 0x2, PT ;  /* 0x000000020200780c */ /* 0x000fc80003f25270 */
[----:B------:R-:W-:Y:S01]  /*132e0*/  SEL R2, R2, RZ, P1 ;  /* 0x000000ff02027207 */ /* 0x000fe20000800000 */
[----:B----4-:R-:W-:Y:S01]  /*132f0*/  FADD.FTZ R7, R5, R0 ;  /* 0x0000000005077221 */ /* 0x010fe20000010000 */
[----:B------:R-:W-:Y:S01]  /*13300*/  IMAD.U32 R5, RZ, RZ, UR43 ;  /* 0x0000002bff057e24 */ /* 0x000fe2000f8e00ff */
[----:B------:R-:W-:Y:S04]  /*13310*/  SHFL.BFLY PT, R0, R3, 0x2, 0x1f ;  /* 0x0c401f0003007f89 */ /* 0x000fe800000e0000 */
[----:B------:R-:W4:Y:S02]  /*13320*/  SHFL.BFLY PT, R4, R7, 0x1, 0x1f ;  /* 0x0c201f0007047f89 */ /* 0x000f2400000e0000 */
[----:B----4-:R-:W-:Y:S01]  /*13330*/  FADD.FTZ R8, R7, R4 ;  /* 0x0000000407087221 */ /* 0x010fe20000010000 */
[----:B------:R-:W-:Y:S01]  /*13340*/  FADD.FTZ R7, R0, R3 ;  /* 0x0000000300077221 */ /* 0x000fe20000010000 */
[----:B------:R-:W-:-:S02]  /*13350*/  IMAD.MOV.U32 R4, RZ, RZ, RZ ;  /* 0x000000ffff047224 */ /* 0x000fc400078e00ff */
[----:B------:R-:W-:Y:S01]  /*13360*/  IMAD.MOV.U32 R3, RZ, RZ, -0x800000 ;  /* 0xff800000ff037424 */ /* 0x000fe200078e00ff */
[----:B------:R-:W-:Y:S01]  /*13370*/  FSETP.NE.FTZ.AND P0, PT, R8, RZ, PT ;  /* 0x000000ff0800720b */ /* 0x000fe20003f15000 */
[----:B------:R-:W4:-:S12]  /*13380*/  SHFL.BFLY PT, R0, R7, 0x1, 0x1f ;  /* 0x0c201f0007007f89 */ /* 0x000f1800000e0000 */
[----:B------:R-:W1:Y:S01]  /*13390*/  @P0 MUFU.LG2 R6, R8 ;  /* 0x0000000800060308 */ /* 0x000e620000000c00 */
[----:B------:R-:W-:-:S07]  /*133a0*/  @P0 FMUL.FTZ R5, R5, 0.69314718246459960938 ;  /* 0x3f31721805050820 */ /* 0x000fce0000410000 */
[----:B------:R-:W2:Y:S01]  /*133b0*/  @P0 MUFU.RCP R4, R8 ;  /* 0x0000000800040308 */ /* 0x000ea20000001000 */
[----:B----4-:R-:W-:Y:S01]  /*133c0*/  FADD.FTZ R9, R7, R0 ;  /* 0x0000000007097221 */ /* 0x010fe20000010000 */
[----:B------:R-:W-:Y:S02]  /*133d0*/  IMAD.MOV.U32 R0, RZ, RZ, RZ ;  /* 0x000000ffff007224 */ /* 0x000fe400078e00ff */
[----:B-1----:R-:W-:-:S04]  /*133e0*/  @P0 FMUL.FTZ R6, R6, 0.69314718246459960938 ;  /* 0x3f31721806060820 */ /* 0x002fc80000410000 */
[----:B------:R-:W-:Y:S01]  /*133f0*/  @P0 FFMA.FTZ R154, R5, R176, R6 ;  /* 0x000000b0059a0223 */ /* 0x000fe20000010006 */
[----:B------:R-:W-:Y:S01]  /*13400*/  FSETP.NE.FTZ.AND P0, PT, R9, RZ, PT ;  /* 0x000000ff0900720b */ /* 0x000fe20003f15000 */
[----:B------:R-:W-:Y:S02]  /*13410*/  IMAD.U32 R5, RZ, RZ, UR43 ;  /* 0x0000002bff057e24 */ /* 0x000fe4000f8e00ff */
        /* <DEDUP_REMOVED lines=12> */
[-C--:B------:R-:W-:Y:S01]  /*134e0*/  FMUL.FTZ R44, R44, R4.reuse ;  /* 0x000000042c2c7220 */ /* 0x080fe20000410000 */
[-C--:B------:R-:W-:Y:S01]  /*134f0*/  FMUL.FTZ R45, R45, R4.reuse ;  /* 0x000000042d2d7220 */ /* 0x080fe20000410000 */
[-C--:B------:R-:W-:Y:S01]  /*13500*/  FMUL.FTZ R48, R48, R4.reuse ;  /* 0x0000000430307220 */ /* 0x080fe20000410000 */
[-C--:B------:R-:W-:Y:S01]  /*13510*/  FMUL.FTZ R49, R49, R4.reuse ;  /* 0x0000000431317220 */ /* 0x080fe20000410000 */
        /* <DEDUP_REMOVED lines=14> */
[----:B------:R-:W-:Y:S01]  /*13600*/  FMUL.FTZ R76, R76, R4 ;  /* 0x000000044c4c7220 */ /* 0x000fe20000410000 */
[----:B------:R-:W-:Y:S01]  /*13610*/  @P0 FFMA.FTZ R3, R5, R178, R6 ;  /* 0x000000b205030223 */ /* 0x000fe20000010006 */
        /* <DEDUP_REMOVED lines=102> */
[----:B------:R-:W-:-:S02]  /*13c80*/  PLOP3.LUT P0, PT, PT, PT, PT, 0x8, 0x0 ;  /* 0x000000000000781c */ /* 0x000fc40003f0e170 */
[----:B------:R-:W-:Y:S01]  /*13c90*/  LOP3.LUT R23, R23, R0, RZ, 0x3c, !PT ;  /* 0x0000000017177212 */ /* 0x000fe200078e3cff */
[----:B---3--:R-:W-:-:S05]  /*13ca0*/  VIADD R152, R152, 0x1 ;  /* 0x0000000198987836 */ /* 0x008fca0000000000 */
[----:B------:R0:W-:Y:S05]  /*13cb0*/  STL [R1+0x8c], R152 ;  /* 0x00008c9801007387 */ /* 0x0001ea0000100800 */
.L_x_14721:
[----:B------:R-:W-:Y:S05]  /*13cc0*/  WARPSYNC.ALL ;  /* 0x0000000000007948 */ /* 0x000fea0003800000 */
[----:B------:R-:W1:Y:S08]  /*13cd0*/  S2UR UR5, SR_CgaCtaId ;  /* 0x00000000000579c3 */ /* 0x000e700000008800 */
[----:B------:R-:W-:Y:S06]  /*13ce0*/  BAR.SYNC.DEFER_BLOCKING 0x5, 0x180 ;  /* 0x0146000000007b1d */ /* 0x000fec0000010000 */
[----:B------:R-:W-:Y:S01]  /*13cf0*/  UMOV UR4, 0x400 ;  /* 0x0000040000047882 */ /* 0x000fe20000000000 */
[----:B------:R-:W-:Y:S01]  /*13d00*/  BSSY B0, `(.L_x_14789) ;  /* 0x00005d6000007945 */ /* 0x000fe20003800000 */
[----:B-1----:R-:W-:-:S06]  /*13d10*/  ULEA UR4, UR5, UR4, 0x18 ;  /* 0x0000000405047291 */ /* 0x002fcc000f8ec03f */
[----:B-----5:R-:W-:-:S05]  /*13d20*/  MOV R19, UR4 ;  /* 0x0000000400137c02 */ /* 0x020fca0008000f00 */
[----:B------:R1:W2:Y:S01]  /*13d30*/  LDS.128 R4, [R19+0x324d0] ;  /* 0x0324d00013047984 */ /* 0x0002a20000000c00 */
[----:B------:R-:W-:Y:S06]  /*13d40*/  BAR.ARV 0x4, 0x180 ;  /* 0x0106000000007b1d */ /* 0x000fec0000002000 */
[----:B------:R-:W-:Y:S05]  /*13d50*/  @P0 BRA `(.L_x_14790) ;  /* 0x0000004c00080947 */ /* 0x000fea0003800000 */
[----:B------:R-:W0:Y:S01]  /*13d60*/  LDL R8, [R1+0x19c] ;  /* 0x00019c0001087983 */ /* 0x000e220000100800 */
[----:B------:R-:W-:-:S03]  /*13d70*/  ULDC UR4, c[0x0][0xbd4] ;  /* 0x0002f50000047ab9 */ /* 0x000fc60000000800 */
[----:B------:R-:W3:Y:S01]  /*13d80*/  LDL.LU R10, [R1+0x7c] ;  /* 0x00007c00010a7983 */ /* 0x000ee20000300800 */
[----:B------:R-:W4:Y:S01]  /*13d90*/  S2R R0, SR_SWINHI ;  /* 0x0000000000007919 */ /* 0x000f220000002f00 */
[----:B------:R-:W-:Y:S02]  /*13da0*/  F2FP.F16.F32.PACK_AB R11, R31, R30 ;  /* 0x0000001e1f0b723e */ /* 0x000fe400000000ff */
[----:B------:R-:W-:Y:S01]  /*13db0*/  F2FP.F16.F32.PACK_AB R12, R33, R32 ;  /* 0x00000020210c723e */ /* 0x000fe200000000ff */
[----:B------:R-:W2:Y:S01]  /*13dc0*/  LDL.LU R156, [R1+0x84] ;  /* 0x00008400019c7983 */ /* 0x000ea20000300800 */
[----:B------:R-:W-:Y:S02]  /*13dd0*/  F2FP.F16.F32.PACK_AB R13, R35, R34 ;  /* 0x00000022230d723e */ /* 0x000fe400000000ff */
[----:B------:R-:W-:Y:S01]  /*13de0*/  F2FP.F16.F32.PACK_AB R14, R37, R36 ;  /* 0x00000024250e723e */ /* 0x000fe200000000ff */
[----:B------:R-:W2:Y:S01]  /*13df0*/  LDL.LU R155, [R1+0x88] ;  /* 0x00008800019b7983 */ /* 0x000ea20000300800 */
[----:B------:R-:W-:-:S02]  /*13e00*/  MOV R20, R19 ;  /* 0x0000001300147202 */ /* 0x000fc40000000f00 */
[----:B----4-:R-:W-:Y:S02]  /*13e10*/  MOV R21, R0 ;  /* 0x0000000000157202 */ /* 0x010fe40000000f00 */
[----:B------:R-:W-:Y:S01]  /*13e20*/  F2FP.F16.F32.PACK_AB R15, R39, R38 ;  /* 0x00000026270f723e */ /* 0x000fe200000000ff */
[----:B0-----:R-:W-:Y:S01]  /*13e30*/  IMAD.WIDE R152, R8, 0x2, R20 ;  /* 0x0000000208987825 */ /* 0x001fe200078e0214 */
[----:B---3--:R-:W-:-:S03]  /*13e40*/  ISETP.NE.AND P0, PT, R10, RZ, PT ;  /* 0x000000ff0a00720c */ /* 0x008fc60003f05270 */
[----:B------:R-:W-:Y:S01]  /*13e50*/  IMAD.MOV.U32 R9, RZ, RZ, R153 ;  /* 0x000000ffff097224 */ /* 0x000fe200078e0099 */
[----:B------:R-:W-:-:S04]  /*13e60*/  LOP3.LUT R0, R152, 0x380, RZ, 0xc0, !PT ;  /* 0x0000038098007812 */ /* 0x000fc800078ec0ff */
[----:B------:R-:W-:-:S04]  /*13e70*/  SHF.R.U64 R0, R0, 0x3, RZ ;  /* 0x0000000300007819 */ /* 0x000fc800000012ff */
[----:B------:R-:W-:Y:S02]  /*13e80*/  LOP3.LUT R8, R0, R152, RZ, 0x3c, !PT ;  /* 0x0000009800087212 */ /* 0x000fe400078e3cff */
[----:B------:R-:W-:Y:S01]  /*13e90*/  SEL R0, R10, UR4, P0 ;  /* 0x000000040a007c07 */ /* 0x000fe20008000000 */
[----:B------:R-:W-:Y:S05]  /*13ea0*/  WARPSYNC.ALL ;  /* 0x0000000000007948 */ /* 0x000fea0003800000 */
[----:B--2---:R-:W-:Y:S01]  /*13eb0*/  MOV R4, R8 ;  /* 0x0000000800047202 */ /* 0x004fe20000000f00 */
[----:B------:R-:W-:Y:S01]  /*13ec0*/  ULDC.64 UR4, c[0x0][0xd00] ;  /* 0x0003400000047ab9 */ /* 0x000fe20000000a00 */
[----:B------:R-:W-:Y:S01]  /*13ed0*/  F2FP.F16.F32.PACK_AB R8, R25, R24 ;  /* 0x000000181908723e */ /* 0x000fe200000000ff */
[----:B------:R-:W-:Y:S01]  /*13ee0*/  ULDC.64 UR6, c[0x0][0xd08] ;  /* 0x0003420000067ab9 */ /* 0x000fe20000000a00 */
[----:B------:R-:W-:-:S02]  /*13ef0*/  F2FP.F16.F32.PACK_AB R9, R27, R26 ;  /* 0x0000001a1b09723e */ /* 0x000fc400000000ff */
[----:B------:R-:W-:Y:S01]  /*13f00*/  F2FP.F16.F32.PACK_AB R10, R29, R28 ;  /* 0x0000001c1d0a723e */ /* 0x000fe200000000ff */
[----:B------:R-:W-:Y:S06]  /*13f10*/  BAR.SYNC.DEFER_BLOCKING 0x1, 0x100 ;  /* 0x0044000000007b1d */ /* 0x000fec0000010000 */
[----:B------:R0:W-:Y:S02]  /*13f20*/  STSM.16.M88.4 [R4], R8 ;  /* 0x0000000804007844 */ /* 0x0001e40000000200 */
[----:B0-----:R-:W-:-:S04]  /*13f30*/  IADD3 R8, P0, R152, 0x20, RZ ;  /* 0x0000002098087810 */ /* 0x001fc80007f1e0ff */
[----:B------:R-:W-:Y:S01]  /*13f40*/  LOP3.LUT R4, R8, 0x380, RZ, 0xc0, !PT ;  /* 0x0000038008047812 */ /* 0x000fe200078ec0ff */
[----:B------:R-:W-:-:S03]  /*13f50*/  IMAD.X R9, RZ, RZ, R153, P0 ;  /* 0x000000ffff097224 */ /* 0x000fc600000e0699 */
[----:B------:R-:W-:-:S04]  /*13f60*/  SHF.R.U64 R4, R4, 0x3, RZ ;  /* 0x0000000304047819 */ /* 0x000fc800000012ff */
[----:B------:R-:W-:-:S04]  /*13f70*/  LOP3.LUT R8, R4, R8, RZ, 0x3c, !PT ;  /* 0x0000000804087212 */ /* 0x000fc800078e3cff */
[----:B------:R-:W-:-:S05]  /*13f80*/  MOV R8, R8 ;  /* 0x0000000800087202 */ /* 0x000fca0000000f00 */
[----:B------:R0:W-:Y:S02]  /*13f90*/  STSM.16.M88.4 [R8], R12 ;  /* 0x0000000c08007844 */ /* 0x0001e40000000200 */
[----:B0-----:R-:W-:-:S04]  /*13fa0*/  IADD3 R8, P0, R152, 0x40, RZ ;  /* 0x0000004098087810 */ /* 0x001fc80007f1e0ff */
[----:B------:R-:W-:Y:S01]  /*13fb0*/  LOP3.LUT R4, R8, 0x380, RZ, 0xc0, !PT ;  /* 0x0000038008047812 */ /* 0x000fe200078ec0ff */
[----:B------:R-:W-:-:S03]  /*13fc0*/  IMAD.X R9, RZ, RZ, R153, P0 ;  /* 0x000000ffff097224 */ /* 0x000fc600000e0699 */
[----:B------:R-:W-:-:S04]  /*13fd0*/  SHF.R.U64 R4, R4, 0x3, RZ ;  /* 0x0000000304047819 */ /* 0x000fc800000012ff */
[----:B------:R-:W-:Y:S02]  /*13fe0*/  LOP3.LUT R8, R4, R8, RZ, 0x3c, !PT ;  /* 0x0000000804087212 */ /* 0x000fe400078e3cff */
[----:B------:R-:W-:Y:S02]  /*13ff0*/  F2FP.F16.F32.PACK_AB R10, R45, R44 ;  /* 0x0000002c2d0a723e */ /* 0x000fe400000000ff */
[----:B------:R-:W-:Y:S02]  /*14000*/  MOV R4, R8 ;  /* 0x0000000800047202 */ /* 0x000fe40000000f00 */
[----:B------:R-:W-:Y:S02]  /*14010*/  F2FP.F16.F32.PACK_AB R8, R41, R40 ;  /* 0x000000282908723e */ /* 0x000fe400000000ff */
[----:B------:R-:W-:Y:S02]  /*14020*/  F2FP.F16.F32.PACK_AB R9, R43, R42 ;  /* 0x0000002a2b09723e */ /* 0x000fe400000000ff */
[----:B------:R-:W-:-:S05]  /*14030*/  F2FP.F16.F32.PACK_AB R11, R47, R46 ;  /* 0x0000002e2f0b723e */ /* 0x000fca00000000ff */
        /* <DEDUP_REMOVED lines=79> */
[----:B------:R-:W-:-:S04]  /*14530*/  LOP3.LUT R4, R8, 0x380, RZ, 0xc0, !PT ;  /* 0x0000038008047812 */ /* 0x000fc800078ec0ff */
[----:B------:R-:W-:Y:S02]  /*14540*/  SHF.R.U64 R4, R4, 0x3, RZ ;  /* 0x0000000304047819 */ /* 0x000fe400000012ff */
[----:B------:R-:W-:Y:S02]  /*14550*/  IADD3.X R9, RZ, R153, RZ, P0, !PT ;  /* 0x00000099ff097210 */ /* 0x000fe400007fe4ff */
[----:B------:R-:W-:Y:S02]  /*14560*/  LOP3.LUT R8, R4, R8, RZ, 0x3c, !PT ;  /* 0x0000000804087212 */ /* 0x000fe400078e3cff */
[----:B------:R-:W-:Y:S02]  /*14570*/  F2FP.F16.F32.PACK_AB R10, R109, R108 ;  /* 0x0000006c6d0a723e */ /* 0x000fe400000000ff */
[----:B------:R-:W-:Y:S02]  /*14580*/  MOV R4, R8 ;  /* 0x0000000800047202 */ /* 0x000fe40000000f00 */
[----:B------:R-:W-:-:S02]  /*14590*/  F2FP.F16.F32.PACK_AB R8, R105, R104 ;  /* 0x000000686908723e */ /* 0x000fc400000000ff */
        /* <DEDUP_REMOVED lines=57> */
[----:B------:R0:W-:Y:S01]  /*14930*/  STSM.16.M88.4 [R152], R12 ;  /* 0x0000000c98007844 */ /* 0x0001e20000000200 */
[----:B------:R-:W-:Y:S01]  /*14940*/  BAR.SYNC.DEFER_BLOCKING 0x1, 0x100 ;  /* 0x0044000000007b1d */ /* 0x000fe20000010000 */
[----:B------:R-:W-:-:S04]  /*14950*/  ISETP.NE.U32.AND P1, PT, RZ, UR4, PT ;  /* 0x00000004ff007c0c */ /* 0x000fc8000bf25070 */
[----:B------:R-:W-:Y:S02]  /*14960*/  ISETP.NE.AND.EX P1, PT, RZ, UR5, PT, P1 ;  /* 0x00000005ff007c0c */ /* 0x000fe4000bf25310 */
[----:B------:R-:W-:Y:S01]  /*14970*/  IADD3 R8, P0, R156, UR4, RZ ;  /* 0x000000049c087c10 */ /* 0x000fe2000ff1e0ff */
[----:B------:R-:W-:-:S03]  /*14980*/  IMAD.MOV.U32 R4, RZ, RZ, RZ ;  /* 0x000000ffff047224 */ /* 0x000fc600078e00ff */
[----:B------:R-:W-:-:S07]  /*14990*/  IADD3.X R9, R155, UR5, RZ, P0, !PT ;  /* 0x000000059b097c10 */ /* 0x000fce00087fe4ff */
[----:B------:R-:W5:Y:S01]  /*149a0*/  @P1 LDG.E R4, desc[UR40][R8.64] ;  /* 0x0000002808041981 */ /* 0x000f62000c1e1900 */
[----:B------:R-:W-:-:S04]  /*149b0*/  ISETP.NE.U32.AND P0, PT, RZ, UR6, PT ;  /* 0x00000006ff007c0c */ /* 0x000fc8000bf05070 */
[----:B------:R-:W-:-:S13]  /*149c0*/  ISETP.NE.AND.EX P0, PT, RZ, UR7, PT, P0 ;  /* 0x00000007ff007c0c */ /* 0x000fda000bf05300 */
[----:B------:R-:W-:Y:S01]  /*149d0*/  @P0 IADD3 R10, P2, R156, UR6, RZ ;  /* 0x000000069c0a0c10 */ /* 0x000fe2000ff5e0ff */
[----:B------:R-:W-:-:S03]  /*149e0*/  ULDC UR6, c[0x0][0xb88] ;  /* 0x0002e20000067ab9 */ /* 0x000fc60000000800 */
[----:B------:R-:W-:Y:S02]  /*149f0*/  @P0 IADD3.X R11, R155, UR7, RZ, P2, !PT ;  /* 0x000000079b0b0c10 */ /* 0x000fe400097fe4ff */
[----:B------:R-:W-:Y:S01]  /*14a00*/  ISETP.GT.AND P2, PT, R0, 0x1, PT ;  /* 0x000000010000780c */ /* 0x000fe20003f44270 */
[----:B------:R-:W-:Y:S02]  /*14a10*/  IMAD.MOV.U32 R0, RZ, RZ, 0xab8 ;  /* 0x00000ab8ff007424 */ /* 0x000fe400078e00ff */
[----:B0-----:R-:W-:-:S03]  /*14a20*/  IMAD.U32 R152, RZ, RZ, UR6 ;  /* 0x00000006ff987e24 */ /* 0x001fc6000f8e00ff */
[----:B------:R-:W-:-:S03]  /*14a30*/  SEL R0, R0, 0xa78, P2 ;  /* 0x00000a7800007807 */ /* 0x000fc60001000000 */
[----:B------:R0:W5:Y:S01]  /*14a40*/  @P0 LDG.E R152, desc[UR40][R10.64] ;  /* 0x000000280a980981 */ /* 0x000162000c1e1900 */
[----:B------:R2:W3:Y:S08]  /*14a50*/  LDC.64 R12, c[0x0][R0+0x220] ;  /* 0x00008800000c7b82 */ /* 0x0004f00000000a00 */
[----:B0-----:R2:W0:Y:S01]  /*14a60*/  LDC.64 R10, c[0x0][R0+0x218] ;  /* 0x00008600000a7b82 */ /* 0x0014220000000a00 */
[----:B------:R-:W-:Y:S05]  /*14a70*/  @P0 BRA `(.L_x_14791) ;  /* 0x0000000000100947 */ /* 0x000fea0003800000 */
[----:B------:R-:W-:Y:S05]  /*14a80*/  @!P1 BRA `(.L_x_14791) ;  /* 0x00000000000c9947 */ /* 0x000fea0003800000 */
[----:B-----5:R-:W4:Y:S04]  /*14a90*/  LDG.E R152, desc[UR40][R8.64] ;  /* 0x0000002808987981 */ /* 0x020f28000c1e1900 */
[----:B------:R-:W4:Y:S02]  /*14aa0*/  LDG.E R8, desc[UR40][R8.64+0x4] ;  /* 0x0000042808087981 */ /* 0x000f24000c1e1900 */
[----:B----4-:R-:W-:-:S07]  /*14ab0*/  IMAD.IADD R152, R8, 0x1, -R152 ;  /* 0x0000000108987824 */ /* 0x010fce00078e0a98 */
.L_x_14791:
[----:B------:R-:W4:Y:S01]  /*14ac0*/  LDL.LU R9, [R1+0x80] ;  /* 0x0000800001097983 */ /* 0x000f220000300800 */
[----:B------:R-:W1:Y:S03]  /*14ad0*/  LDC R157, c[0x0][0xce8] ;  /* 0x00033a00ff9d7b82 */ /* 0x000e660000000800 */
[----:B------:R-:W2:Y:S04]  /*14ae0*/  LDL.LU R8, [R1+0x110] ;  /* 0x0001100001087983 */ /* 0x000ea80000300800 */
[----:B------:R-:W0:Y:S04]  /*14af0*/  LDL R159, [R1+0x78] ;  /* 0x00007800019f7983 */ /* 0x000e280000100800 */
[----:B------:R-:W3:Y:S04]  /*14b00*/  LDL R158, [R1+0x90] ;  /* 0x00009000019e7983 */ /* 0x000ee80000100800 */
[----:B------:R-:W3:Y:S04]  /*14b10*/  LDL R163, [R1+0x6c] ;  /* 0x00006c0001a37983 */ /* 0x000ee80000100800 */
[----:B------:R-:W3:Y:S04]  /*14b20*/  LDL R160, [R1+0x50] ;  /* 0x0000500001a07983 */ /* 0x000ee80000100800 */
[----:B------:R-:W3:Y:S04]  /*14b30*/  LDL R162, [R1+0x198] ;  /* 0x0001980001a27983 */ /* 0x000ee80000100800 */
[----:B------:R-:W3:Y:S01]  /*14b40*/  LDL R161, [R1+0x114] ;  /* 0x0001140001a17983 */ /* 0x000ee20000100800 */
[----:B------:R-:W0:Y:S01]  /*14b50*/  LDC.64 R14, c[0x0][R0+0x228] ;  /* 0x00008a00000e7b82 */ /* 0x000e220000000a00 */
[----:B------:R-:W-:-:S04]  /*14b60*/  ISETP.NE.U32.AND P0, PT, RZ, UR4, PT ;  /* 0x00000004ff007c0c */ /* 0x000fc8000bf05070 */
[----:B------:R-:W-:Y:S02]  /*14b70*/  ISETP.NE.AND.EX P0, PT, RZ, UR5, PT, P0 ;  /* 0x00000005ff007c0c */ /* 0x000fe4000bf05300 */
[----:B-1----:R-:W-:Y:S02]  /*14b80*/  ISETP.NE.AND P1, PT, R157, 0x1, PT ;  /* 0x000000019d00780c */ /* 0x002fe40003f25270 */
[----:B----4-:R-:W-:Y:S02]  /*14b90*/  SEL R9, R9, RZ, !P0 ;  /* 0x000000ff09097207 */ /* 0x010fe40004000000 */
[----:B--2---:R-:W-:-:S03]  /*14ba0*/  SEL R155, R8, RZ, !P0 ;  /* 0x000000ff089b7207 */ /* 0x004fc60004000000 */
[----:B---3--:R-:W-:-:S04]  /*14bb0*/  IMAD R8, R13, R9, RZ ;  /* 0x000000090d087224 */ /* 0x008fc800078e02ff */
[----:B------:R-:W-:Y:S02]  /*14bc0*/  IMAD R155, R12, R155, R8 ;  /* 0x0000009b0c9b7224 */ /* 0x000fe400078e0208 */
[-C--:B0-----:R-:W-:Y:S02]  /*14bd0*/  IMAD R8, R11, R159.reuse, RZ ;  /* 0x0000009f0b087224 */ /* 0x081fe400078e02ff */
[----:B------:R-:W-:-:S04]  /*14be0*/  IMAD.WIDE.U32 R10, R10, R159, RZ ;  /* 0x0000009f0a0a7225 */ /* 0x000fc800078e00ff */
[----:B------:R-:W-:Y:S01]  /*14bf0*/  IMAD.WIDE.U32 R12, R12, R9, RZ ;  /* 0x000000090c0c7225 */ /* 0x000fe200078e00ff */
[----:B------:R-:W-:Y:S02]  /*14c00*/  IADD3 R156, R11, R8, RZ ;  /* 0x000000080b9c7210 */ /* 0x000fe40007ffe0ff */
[----:B------:R-:W0:Y:S01]  /*14c10*/  @P1 LDC R11, c[0x0][0xcec] ;  /* 0x00033b00ff0b1b82 */ /* 0x000e220000000800 */
[----:B-----5:R-:W-:-:S07]  /*14c20*/  IADD3 R153, P0, P3, R12, R10, R4 ;  /* 0x0000000a0c997210 */ /* 0x020fce0007b1e004 */
[----:B------:R-:W1:Y:S01]  /*14c30*/  @P1 LDC R10, c[0x0][0xcf0] ;  /* 0x00033c00ff0a1b82 */ /* 0x000e620000000800 */
[----:B------:R-:W-:Y:S01]  /*14c40*/  SEL R12, R158, RZ, P2 ;  /* 0x000000ff9e0c7207 */ /* 0x000fe20001000000 */
[----:B------:R-:W-:Y:S01]  /*14c50*/  IMAD.IADD R155, R13, 0x1, R155 ;  /* 0x000000010d9b7824 */ /* 0x000fe200078e029b */
[----:B------:R-:W-:-:S03]  /*14c60*/  SHF.R.S32.HI R8, RZ, 0x1f, R4 ;  /* 0x0000001fff087819 */ /* 0x000fc60000011404 */
[-C--:B------:R-:W-:Y:S02]  /*14c70*/  IMAD R15, R15, R12.reuse, RZ ;  /* 0x0000000c0f0f7224 */ /* 0x080fe400078e02ff */
[----:B------:R-:W-:Y:S01]  /*14c80*/  IMAD.WIDE.U32 R12, R14, R12, RZ ;  /* 0x0000000c0e0c7225 */ /* 0x000fe200078e00ff */
[----:B------:R-:W-:-:S03]  /*14c90*/  IADD3.X R14, R155, R156, R8, P0, P3 ;  /* 0x0000009c9b0e7210 */ /* 0x000fc600007e6408 */
[----:B------:R-:W-:-:S04]  /*14ca0*/  IMAD.IADD R155, R163, 0x1, R160 ;  /* 0x00000001a39b7824 */ /* 0x000fc800078e02a0 */
[----:B0-----:R-:W-:-:S04]  /*14cb0*/  @P1 IMAD.HI.U32 R11, R155, R11, RZ ;  /* 0x0000000b9b0b1227 */ /* 0x001fc800078e00ff */
[----:B------:R-:W-:Y:S01]  /*14cc0*/  IMAD.MOV.U32 R156, RZ, RZ, R155 ;  /* 0x000000ffff9c7224 */ /* 0x000fe200078e009b */
[----:B-1----:R-:W-:Y:S02]  /*14cd0*/  @P1 SHF.R.U32.HI R156, RZ, R10, R11 ;  /* 0x0000000aff9c1219 */ /* 0x002fe4000001160b */
[----:B------:R0:W1:Y:S01]  /*14ce0*/  LDC.64 R10, c[0x0][R0+0x210] ;  /* 0x00008400000a7b82 */ /* 0x0000620000000a00 */
[----:B------:R-:W-:Y:S01]  /*14cf0*/  IMAD.IADD R15, R13, 0x1, R15 ;  /* 0x000000010d0f7824 */ /* 0x000fe200078e020f */
[----:B------:R-:W-:Y:S02]  /*14d00*/  IADD3 R12, P0, P3, R156, R153, R12 ;  /* 0x000000999c0c7210 */ /* 0x000fe40007b1e00c */
[----:B0-----:R-:W-:-:S04]  /*14d10*/  SHF.R.S32.HI R0, RZ, 0x1f, R156 ;  /* 0x0000001fff007819 */ /* 0x001fc8000001149c */
[----:B------:R-:W-:Y:S02]  /*14d20*/  IADD3.X R13, R0, R14, R15, P0, P3 ;  /* 0x0000000e000d7210 */ /* 0x000fe400007e640f */
[----:B------:R-:W0:Y:S01]  /*14d30*/  LDC.64 R14, c[0x0][0xca8] ;  /* 0x00032a00ff0e7b82 */ /* 0x000e220000000a00 */
[----:B------:R-:W-:-:S04]  /*14d40*/  IMAD.MOV R153, RZ, RZ, -R156 ;  /* 0x000000ffff997224 */ /* 0x000fc800078e0a9c */
[----:B------:R-:W-:-:S05]  /*14d50*/  IMAD R153, R157, R153, R155 ;  /* 0x000000999d997224 */ /* 0x000fca00078e029b */
[----:B------:R-:W-:Y:S01]  /*14d60*/  SHF.R.S32.HI R0, RZ, 0x1f, R153 ;  /* 0x0000001fff007819 */ /* 0x000fe20000011499 */
[----:B0-----:R-:W0:Y:S08]  /*14d70*/  @!P2 LDC R14, c[0x0][0xc50] ;  /* 0x00031400ff0eab82 */ /* 0x001e300000000800 */
        /* <DEDUP_REMOVED lines=8> */
[----:B------:R-:W-:-:S03]  /*14e00*/  IMAD.IADD R153, R162, 0x1, R160 ;  /* 0x00000001a2997824 */ /* 0x000fc600078e02a0 */
[----:B------:R-:W0:Y:S04]  /*14e10*/  SHFL.IDX PT, R11, R0, RZ, 0x1c1f ;  /* 0x001c1fff000b7589 */ /* 0x000e2800000e0000 */
[----:B------:R-:W-:Y:S04]  /*14e20*/  SHFL.IDX PT, R12, R14, 0x1, 0x1c1f ;  /* 0x003c1f000e0c7f89 */ /* 0x000fe800000e0000 */
[----:B------:R1:W2:Y:S01]  /*14e30*/  SHFL.IDX PT, R13, R0, 0x1, 0x1c1f ;  /* 0x003c1f00000d7f89 */ /* 0x0002a200000e0000 */
[----:B------:R-:W-:Y:S01]  /*14e40*/  LOP3.LUT P0, RZ, R161, 0x3, RZ, 0xc0, !PT ;  /* 0x00000003a1ff7812 */ /* 0x000fe2000780c0ff */
[----:B-1----:R-:W-:-:S02]  /*14e50*/  IMAD R0, R152, R157, RZ ;  /* 0x0000009d98007224 */ /* 0x002fc400078e02ff */
[----:B------:R-:W-:-:S03]  /*14e60*/  VIADD R152, R153, 0x8 ;  /* 0x0000000899987836 */ /* 0x000fc60000000000 */
        /* <DEDUP_REMOVED lines=44> */
[----:B------:R-:W-:Y:S01]  /*15130*/  IADD3 R11, P5, R20, 0xf000, RZ ;  /* 0x0000f000140b7810 */ /* 0x000fe20007fbe0ff */
[----:B------:R-:W5:Y:S01]  /*15140*/  LD.E.128 R28, desc[UR40][R28.64] ;  /* 0x000000281c1c7980 */ /* 0x000f62000c101d00 */
[----:B------:R-:W-:-:S02]  /*15150*/  IADD3.X R33, RZ, R21, RZ, P2, !PT ;  /* 0x00000015ff217210 */ /* 0x000fc400017fe4ff */
[C---:B------:R-:W-:Y:S01]  /*15160*/  IADD3 R49, P0, R20.reuse, 0x6000, RZ ;  /* 0x0000600014317810 */ /* 0x040fe20007f1e0ff */
[----:B------:R-:W-:Y:S01]  /*15170*/  IMAD.X R85, RZ, RZ, R21, P5 ;  /* 0x000000ffff557224 */ /* 0x000fe200028e0615 */
        /* <DEDUP_REMOVED lines=12> */
[----:B------:R-:W-:Y:S02]  /*15240*/  SHF.R.U64 R10, R10, 0x3, RZ ;  /* 0x000000030a0a7819 */ /* 0x000fe400000012ff */
[----:B------:R-:W-:Y:S02]  /*15250*/  SHF.R.U64 R48, R48, 0x3, RZ ;  /* 0x0000000330307819 */ /* 0x000fe400000012ff */
[----:B------:R-:W-:Y:S02]  /*15260*/  SHF.R.U64 R52, R52, 0x3, RZ ;  /* 0x0000000334347819 */ /* 0x000fe400000012ff */
[----:B------:R-:W-:-:S02]  /*15270*/  SHF.R.U64 R56, R56, 0x3, RZ ;  /* 0x0000000338387819 */ /* 0x000fc400000012ff */
[----:B------:R-:W-:Y:S02]  /*15280*/  SHF.R.U64 R60, R60, 0x3, RZ ;  /* 0x000000033c3c7819 */ /* 0x000fe400000012ff */
[----:B------:R-:W-:Y:S01]  /*15290*/  LOP3.LUT R84, R10, R11, RZ, 0x3c, !PT ;  /* 0x0000000b0a547212 */ /* 0x000fe200078e3cff */
[----:B------:R-:W-:Y:S01]  /*152a0*/  IMAD R11, R8, UR4, RZ ;  /* 0x00000004080b7c24 */ /* 0x000fe2000f8e02ff */
[----:B------:R-:W-:Y:S01]  /*152b0*/  LOP3.LUT R13, R20, 0x380, RZ, 0xc0, !PT ;  /* 0x00000380140d7812 */ /* 0x000fe200078ec0ff */
[----:B------:R-:W0:Y:S01]  /*152c0*/  @P1 LDC R8, c[0x0][0xcf0] ;  /* 0x00033c00ff081b82 */ /* 0x000e220000000800 */
        /* <DEDUP_REMOVED lines=16> */
[----:B------:R-:W-:Y:S02]  /*153d0*/  SHF.R.U64 R13, R13, 0x3, RZ ;  /* 0x000000030d0d7819 */ /* 0x000fe400000012ff */
[----:B------:R-:W-:Y:S01]  /*153e0*/  LOP3.LUT R68, R69, 0x380, RZ, 0xc0, !PT ;  /* 0x0000038045447812 */ /* 0x000fe200078ec0ff */
[----:B------:R-:W-:Y:S01]  /*153f0*/  IMAD.IADD R12, R3, 0x1, -R12 ;  /* 0x00000001030c7824 */ /* 0x000fe200078e0a0c */
[----:B------:R-:W-:Y:S01]  /*15400*/  LOP3.LUT R72, R73, 0x380, RZ, 0xc0, !PT ;  /* 0x0000038049487812 */ /* 0x000fe200078ec0ff */
[----:B------:R-:W5:Y:S01]  /*15410*/  LD.E.128 R60, desc[UR40][R60.64] ;  /* 0x000000283c3c7980 */ /* 0x000f62000c101d00 */
[----:B------:R-:W-:-:S02]  /*15420*/  LOP3.LUT R76, R77, 0x380, RZ, 0xc0, !PT ;  /* 0x000003804d4c7812 */ /* 0x000fc400078ec0ff */
[----:B------:R-:W-:Y:S01]  /*15430*/  LOP3.LUT R80, R81, 0x380, RZ, 0xc0, !PT ;  /* 0x0000038051507812 */ /* 0x000fe200078ec0ff */
[----:B------:R-:W5:Y:S01]  /*15440*/  LD.E.128 R84, desc[UR40][R84.64] ;  /* 0x0000002854547980 */ /* 0x000f62000c101d00 */
[----:B------:R-:W-:Y:S01]  /*15450*/  LOP3.LUT R20, R13, R20, RZ, 0x3c, !PT ;  /* 0x000000140d147212 */ /* 0x000fe200078e3cff */
[----:B------:R-:W-:Y:S01]  /*15460*/  IMAD R13, R4, UR5, R11 ;  /* 0x00000005040d7c24 */ /* 0x000fe2000f8e020b */
[----:B------:R-:W-:Y:S01]  /*15470*/  SHF.R.U64 R68, R68, 0x3, RZ ;  /* 0x0000000344447819 */ /* 0x000fe200000012ff */
[----:B------:R-:W-:Y:S01]  /*15480*/  IMAD.WIDE.U32 R10, R4, UR4, RZ ;  /* 0x00000004040a7c25 */ /* 0x000fe2000f8e00ff */
[----:B------:R-:W-:Y:S01]  /*15490*/  SHF.R.U64 R72, R72, 0x3, RZ ;  /* 0x0000000348487819 */ /* 0x000fe200000012ff */
[----:B------:R-:W-:Y:S01]  /*154a0*/  ULDC.64 UR4, c[0x0][0xbe8] ;  /* 0x0002fa0000047ab9 */ /* 0x000fe20000000a00 */
[----:B------:R-:W-:Y:S01]  /*154b0*/  SHF.R.U64 R76, R76, 0x3, RZ ;  /* 0x000000034c4c7819 */ /* 0x000fe200000012ff */
[----:B------:R-:W-:Y:S01]  /*154c0*/  IMAD R3, R12, 0x20, R89 ;  /* 0x000000200c037824 */ /* 0x000fe200078e0259 */
[----:B------:R-:W-:Y:S01]  /*154d0*/  SHF.R.U64 R80, R80, 0x3, RZ ;  /* 0x0000000350507819 */ /* 0x000fe200000012ff */
[----:B------:R-:W-:Y:S01]  /*154e0*/  IMAD.IADD R11, R11, 0x1, R13 ;  /* 0x000000010b0b7824 */ /* 0x000fe200078e020d */
[----:B------:R-:W-:Y:S01]  /*154f0*/  LOP3.LUT R68, R68, R69, RZ, 0x3c, !PT ;  /* 0x0000004544447212 */ /* 0x000fe200078e3cff */
[--C-:B------:R-:W-:Y:S01]  /*15500*/  IMAD.X R69, RZ, RZ, R21.reuse, P0 ;  /* 0x000000ffff457224 */ /* 0x100fe200000e0615 */
[----:B------:R-:W-:Y:S01]  /*15510*/  LOP3.LUT R72, R72, R73, RZ, 0x3c, !PT ;  /* 0x0000004948487212 */ /* 0x000fe200078e3cff */
[----:B------:R-:W-:Y:S01]  /*15520*/  IMAD.X R73, RZ, RZ, R21, P2 ;  /* 0x000000ffff497224 */ /* 0x000fe200010e0615 */
[----:B------:R-:W-:Y:S01]  /*15530*/  LOP3.LUT R76, R76, R77, RZ, 0x3c, !PT ;  /* 0x0000004d4c4c7212 */ /* 0x000fe200078e3cff */
[----:B------:R-:W-:Y:S01]  /*15540*/  IMAD.IADD R12, R160, 0x1, R3 ;  /* 0x00000001a00c7824 */ /* 0x000fe200078e0203 */
[----:B------:R-:W-:Y:S01]  /*15550*/  LOP3.LUT R80, R80, R81, RZ, 0x3c, !PT ;  /* 0x0000005150507212 */ /* 0x000fe200078e3cff */
[----:B------:R-:W-:Y:S01]  /*15560*/  IMAD.X R81, RZ, RZ, R21, P4 ;  /* 0x000000ffff517224 */ /* 0x000fe200020e0615 */
[----:B------:R-:W-:Y:S01]  /*15570*/  IADD3.X R77, RZ, R21, RZ, P3, !PT ;  /* 0x00000015ff4d7210 */ /* 0x000fe20001ffe4ff */
[----:B------:R-:W-:Y:S01]  /*15580*/  IMAD.WIDE.U32 R10, R159, UR4, R10 ;  /* 0x000000049f0a7c25 */ /* 0x000fe2000f8e000a */
[----:B------:R-:W-:Y:S01]  /*15590*/  SHF.R.S32.HI R4, RZ, 0x1f, R9 ;  /* 0x0000001fff047819 */ /* 0x000fe20000011409 */
[----:B------:R2:W5:Y:S02]  /*155a0*/  LD.E.128 R24, desc[UR40][R20.64] ;  /* 0x0000002814187980 */ /* 0x000564000c101d00 */
[----:B-1----:R-:W-:-:S02]  /*155b0*/  @P1 IMAD.HI.U32 R3, R12, R15, RZ ;  /* 0x0000000f0c031227 */ /* 0x002fc400078e00ff */
[----:B------:R-:W5:Y:S02]  /*155c0*/  LD.E.128 R68, desc[UR40][R68.64] ;  /* 0x0000002844447980 */ /* 0x000f64000c101d00 */
[----:B------:R-:W-:Y:S01]  /*155d0*/  IMAD R11, R159, UR5, R11 ;  /* 0x000000059f0b7c24 */ /* 0x000fe2000f8e020b */
[----:B------:R-:W-:Y:S01]  /*155e0*/  ULDC.64 UR4, c[0x0][0xbf0] ;  /* 0x0002fc0000047ab9 */ /* 0x000fe20000000a00 */
[----:B------:R-:W5:Y:S01]  /*155f0*/  LD.E.128 R72, desc[UR40][R72.64] ;  /* 0x0000002848487980 */ /* 0x000f62000c101d00 */
[----:B------:R-:W-:-:S03]  /*15600*/  IMAD.MOV.U32 R13, RZ, RZ, R12 ;  /* 0x000000ffff0d7224 */ /* 0x000fc600078e000c */
[----:B------:R-:W5:Y:S01]  /*15610*/  LD.E.128 R76, desc[UR40][R76.64] ;  /* 0x000000284c4c7980 */ /* 0x000f62000c101d00 */
[----:B------:R-:W-:-:S03]  /*15620*/  IMAD R4, R4, UR4, RZ ;  /* 0x0000000404047c24 */ /* 0x000fc6000f8e02ff */
[----:B------:R-:W5:Y:S01]  /*15630*/  LD.E.128 R80, desc[UR40][R80.64] ;  /* 0x0000002850507980 */ /* 0x000f62000c101d00 */
[----:B0-----:R-:W-:Y:S01]  /*15640*/  @P1 SHF.R.U32.HI R13, RZ, R8, R3 ;  /* 0x00000008ff0d1219 */ /* 0x001fe20000011603 */
[----:B------:R-:W-:Y:S01]  /*15650*/  @!PT LDS RZ, [RZ] ;  /* 0x00000000fffff984 */ /* 0x000fe20000000800 */
[----:B------:R-:W-:Y:S01]  /*15660*/  @!PT LDS RZ, [RZ] ;  /* 0x00000000fffff984 */ /* 0x000fe20000000800 */
[----:B------:R-:W-:Y:S01]  /*15670*/  @!PT LDS RZ, [RZ] ;  /* 0x00000000fffff984 */ /* 0x000fe20000000800 */
[----:B------:R-:W-:Y:S01]  /*15680*/  @!PT LDS RZ, [RZ] ;  /* 0x00000000fffff984 */ /* 0x000fe20000000800 */
[----:B------:R0:W-:Y:S06]  /*15690*/  MEMBAR.ALL.CTA ;  /* 0x0000000000007992 */ /* 0x0001ec0000008000 */
[----:B0-----:R-:W0:Y:S01]  /*156a0*/  FENCE.VIEW.ASYNC.S ;  /* 0x00000000000073c6 */ /* 0x001e220000000000 */
[C---:B------:R-:W-:Y:S01]  /*156b0*/  IMAD R15, R9.reuse, UR5, R4 ;  /* 0x00000005090f7c24 */ /* 0x040fe2000f8e0204 */
[----:B------:R-:W-:Y:S01]  /*156c0*/  SHF.R.S32.HI R3, RZ, 0x1f, R13 ;  /* 0x0000001fff037819 */ /* 0x000fe2000001140d */
[----:B------:R-:W-:Y:S01]  /*156d0*/  IMAD.WIDE.U32 R10, R9, UR4, R10 ;  /* 0x00000004090a7c25 */ /* 0x000fe2000f8e000a */
[----:B------:R-:W-:-:S03]  /*156e0*/  ULDC.64 UR4, c[0x0][0xbe0] ;  /* 0x0002f80000047ab9 */ /* 0x000fc60000000a00 */
[----:B------:R-:W-:Y:S02]  /*156f0*/  IMAD.MOV R8, RZ, RZ, -R13 ;  /* 0x000000ffff087224 */ /* 0x000fe400078e0a0d */
[----:B------:R-:W-:Y:S02]  /*15700*/  IMAD.IADD R11, R11, 0x1, R15 ;  /* 0x000000010b0b7824 */ /* 0x000fe400078e020f */
[----:B------:R-:W-:Y:S02]  /*15710*/  IMAD R4, R3, UR4, RZ ;  /* 0x0000000403047c24 */ /* 0x000fe4000f8e02ff */
[----:B------:R-:W-:Y:S02]  /*15720*/  IMAD R157, R157, R8, R12 ;  /* 0x000000089d9d7224 */ /* 0x000fe400078e020c */
[----:B------:R-:W-:-:S04]  /*15730*/  IMAD.WIDE.U32 R10, R13, UR4, R10 ;  /* 0x000000040d0a7c25 */ /* 0x000fc8000f8e000a */
[----:B------:R-:W-:Y:S02]  /*15740*/  VIADD R3, R19, 0x32420 ;  /* 0x0003242013037836 */ /* 0x000fe40000000000 */
[----:B------:R-:W-:Y:S01]  /*15750*/  IMAD R13, R13, UR5, R4 ;  /* 0x000000050d0d7c24 */ /* 0x000fe2000f8e0204 */
[----:B------:R-:W-:Y:S01]  /*15760*/  SHF.R.S32.HI R4, RZ, 0x1f, R157 ;  /* 0x0000001fff047819 */ /* 0x000fe2000001149d */
[----:B------:R-:W-:Y:S01]  /*15770*/  ULDC.64 UR4, c[0x0][0xbd8] ;  /* 0x0002f60000047ab9 */ /* 0x000fe20000000a00 */
[----:B------:R-:W-:Y:S02]  /*15780*/  PRMT R3, RZ, 0x654, R3 ;  /* 0x00000654ff037816 */ /* 0x000fe40000000003 */
[----:B------:R-:W-:Y:S01]  /*15790*/  IADD3 R11, R11, R13, RZ ;  /* 0x0000000d0b0b7210 */ /* 0x000fe20007ffe0ff */
[----:B------:R-:W-:Y:S01]  /*157a0*/  IMAD R4, R4, UR4, RZ ;  /* 0x0000000404047c24 */ /* 0x000fe2000f8e02ff */
[----:B0-----:R0:W-:Y:S01]  /*157b0*/  SYNCS.ARRIVE.TRANS64.RED.A1T0 RZ, [R3+URZ], RZ ;  /* 0x000000ff03ff79a7 */ /* 0x0011e2000810043f */
[----:B------:R-:W-:-:S04]  /*157c0*/  IMAD.WIDE.U32 R10, R157, UR4, R10 ;  /* 0x000000049d0a7c25 */ /* 0x000fc8000f8e000a */
[----:B0-----:R-:W-:Y:S01]  /*157d0*/  IMAD R3, R157, UR5, R4 ;  /* 0x000000059d037c24 */ /* 0x001fe2000f8e0204 */
[----:B------:R-:W-:Y:S02]  /*157e0*/  ULDC.64 UR4, c[0x0][0xb80] ;  /* 0x0002e00000047ab9 */ /* 0x000fe40000000a00 */
[----:B------:R-:W-:Y:S01]  /*157f0*/  LEA R4, P0, R10, UR4, 0x1 ;  /* 0x000000040a047c11 */ /* 0x000fe2000f8008ff */
[----:B------:R-:W-:Y:S01]  /*15800*/  IMAD.IADD R3, R11, 0x1, R3 ;  /* 0x000000010b037824 */ /* 0x000fe200078e0203 */
[----:B------:R-:W-:-:S04]  /*15810*/  UMOV UR4, 0xffffffff ;  /* 0xffffffff00047882 */ /* 0x000fc80000000000 */
[----:B--2---:R-:W-:Y:S01]  /*15820*/  LEA.HI.X R20, R10, UR5, R3, 0x1, P0 ;  /* 0x000000050a147c11 */ /* 0x004fe200080f0c03 */
[----:B------:R-:W-:Y:S06]  /*15830*/  BRA.DIV UR4, `(.L_x_14793) ;  /* 0x000000e604387947 */ /* 0x000fec000b800000 */
[----:B------:R0:W1:Y:S04]  /*15840*/  SHFL.IDX PT, R3, R20, RZ, 0x181f ;  /* 0x00181fff14037589 */ /* 0x00006800000e0000 */
[----:B------:R0:W2:Y:S02]  /*15850*/  SHFL.IDX PT, R14, R4, RZ, 0x181f ;  /* 0x00181fff040e7589 */ /* 0x0000a400000e0000 */
.L_x_15026:
[----:B------:R-:W-:Y:S01]  /*15860*/  IMAD.IADD R89, R89, 0x1, R160 ;  /* 0x0000000159597824 */ /* 0x000fe200078e02a0 */
[----:B------:R-:W-:Y:S01]  /*15870*/  BSSY B1, `(.L_x_14794) ;  /* 0x000001e000017945 */ /* 0x000fe20003800000 */
[----:B------:R-:W-:-:S03]  /*15880*/  VIADD R21, R228, 0xc0 ;  /* 0x000000c0e4157836 */ /* 0x000fc60000000000 */
[----:B------:R-:W-:-:S13]  /*15890*/  ISETP.GE.AND P0, PT, R89, R0, PT ;  /* 0x000000005900720c */ /* 0x000fda0003f06270 */
[----:B------:R-:W-:Y:S05]  /*158a0*/  @P0 BRA `(.L_x_14795) ;  /* 0x0000000000680947 */ /* 0x000fea0003800000 */
[C---:B------:R-:W-:Y:S01]  /*158b0*/  VIADD R92, R228.reuse, 0x40 ;  /* 0x00000040e45c7836 */ /* 0x040fe20000000000 */
[----:B------:R-:W-:Y:S01]  /*158c0*/  ULDC UR4, c[0x0][0xbc8] ;  /* 0x0002f20000047ab9 */ /* 0x000fe20000000800 */
[C---:B------:R-:W-:Y:S01]  /*158d0*/  VIADD R90, R228.reuse, 0x80 ;  /* 0x00000080e45a7836 */ /* 0x040fe20000000000 */
[C---:B------:R-:W-:Y:S01]  /*158e0*/  ISETP.GE.AND P3, PT, R228.reuse, UR4, PT ;  /* 0x00000004e4007c0c */ /* 0x040fe2000bf66270 */
[----:B------:R-:W-:Y:S01]  /*158f0*/  VIADD R15, R228, 0xc0 ;  /* 0x000000c0e40f7836 */ /* 0x000fe20000000000 */
[----:B------:R-:W-:Y:S01]  /*15900*/  ISETP.GE.AND P2, PT, R92, UR4, PT ;  /* 0x000000045c007c0c */ /* 0x000fe2000bf46270 */
[----:B------:R-:W-:Y:S01]  /*15910*/  VIADD R93, R228, 0x40 ;  /* 0x00000040e45d7836 */ /* 0x000fe20000000000 */
[----:B------:R-:W-:Y:S01]  /*15920*/  ISETP.GE.AND P1, PT, R90, UR4, PT ;  /* 0x000000045a007c0c */ /* 0x000fe2000bf26270 */
[----:B------:R-:W-:Y:S01]  /*15930*/  VIADD R91, R228, 0x80 ;  /* 0x00000080e45b7836 */ /* 0x000fe20000000000 */
[----:B------:R-:W-:Y:S02]  /*15940*/  ISETP.GE.AND P0, PT, R15, UR4, PT ;  /* 0x000000040f007c0c */ /* 0x000fe4000bf06270 */
[----:B------:R-:W-:-:S02]  /*15950*/  SHF.R.S32.HI R12, RZ, 0x1f, R228 ;  /* 0x0000001fff0c7819 */ /* 0x000fc400000114e4 */
[----:B------:R-:W-:Y:S02]  /*15960*/  SHF.R.S32.HI R93, RZ, 0x1f, R93 ;  /* 0x0000001fff5d7819 */ /* 0x000fe4000001145d */
[----:B------:R-:W-:Y:S02]  /*15970*/  SHF.R.S32.HI R91, RZ, 0x1f, R91 ;  /* 0x0000001fff5b7819 */ /* 0x000fe4000001145b */
[-C--:B--2---:R-:W-:Y:S02]  /*15980*/  @!P3 LEA R8, P5, R228, R14.reuse, 0x1 ;  /* 0x0000000ee408b211 */ /* 0x084fe400078a08ff */
        /* <DEDUP_REMOVED lines=12> */
.L_x_14795:
[----:B------:R-:W-:Y:S05]  /*15a50*/  BSYNC B1 ;  /* 0x0000000000017941 */ /* 0x000fea0003800000 */
.L_x_14794:
[----:B------:R-:W-:Y:S01]  /*15a60*/  UMOV UR4, 0xffffffff ;  /* 0xffffffff00047882 */ /* 0x000fe20000000000 */
[----:B---3-5:R-:W-:Y:S02]  /*15a70*/  SHF.R.S32.HI R24, RZ, 0x1f, R21 ;  /* 0x0000001fff187819 */ /* 0x028fe40000011415 */
[----:B------:R-:W-:Y:S05]  /*15a80*/  BRA.DIV UR4, `(.L_x_14796) ;  /* 0x000000e204d87947 */ /* 0x000fea000b800000 */
[----:B-1----:R1:W3:Y:S04]  /*15a90*/  SHFL.IDX PT, R3, R20, 0x1, 0x181f ;  /* 0x00381f0014037f89 */ /* 0x0022e800000e0000 */
[----:B--2---:R1:W2:Y:S02]  /*15aa0*/  SHFL.IDX PT, R14, R4, 0x1, 0x181f ;  /* 0x00381f00040e7f89 */ /* 0x0042a400000e0000 */
.L_x_15030:
[----:B------:R-:W-:Y:S01]  /*15ab0*/  VIADD R9, R89, 0x20 ;  /* 0x0000002059097836 */ /* 0x000fe20000000000 */
[----:B------:R-:W-:Y:S04]  /*15ac0*/  BSSY B1, `(.L_x_14797) ;  /* 0x000001b000017945 */ /* 0x000fe80003800000 */
[----:B------:R-:W-:-:S13]  /*15ad0*/  ISETP.GE.AND P0, PT, R9, R0, PT ;  /* 0x000000000900720c */ /* 0x000fda0003f06270 */
[----:B------:R-:W-:Y:S05]  /*15ae0*/  @P0 BRA `(.L_x_14798) ;  /* 0x0000000000600947 */ /* 0x000fea0003800000 */
[C---:B------:R-:W-:Y:S01]  /*15af0*/  VIADD R15, R228.reuse, 0x40 ;  /* 0x00000040e40f7836 */ /* 0x040fe20000000000 */
[----:B------:R-:W-:Y:S01]  /*15b00*/  ULDC UR4, c[0x0][0xbc8] ;  /* 0x0002f20000047ab9 */ /* 0x000fe20000000800 */
[C---:B------:R-:W-:Y:S01]  /*15b10*/  IADD3 R25, R228.reuse, 0x80, RZ ;  /* 0x00000080e4197810 */ /* 0x040fe20007ffe0ff */
[C---:B------:R-:W-:Y:S01]  /*15b20*/  VIADD R27, R228.reuse, 0x40 ;  /* 0x00000040e41b7836 */ /* 0x040fe20000000000 */
[C---:B------:R-:W-:Y:S01]  /*15b30*/  ISETP.GE.AND P3, PT, R228.reuse, UR4, PT ;  /* 0x00000004e4007c0c */ /* 0x040fe2000bf66270 */
[----:B------:R-:W-:Y:S01]  /*15b40*/  VIADD R26, R228, 0x80 ;  /* 0x00000080e41a7836 */ /* 0x000fe20000000000 */
[----:B------:R-:W-:Y:S02]  /*15b50*/  ISETP.GE.AND P2, PT, R15, UR4, PT ;  /* 0x000000040f007c0c */ /* 0x000fe4000bf46270 */
[----:B------:R-:W-:Y:S02]  /*15b60*/  ISETP.GE.AND P1, PT, R25, UR4, PT ;  /* 0x0000000419007c0c */ /* 0x000fe4000bf26270 */
[----:B------:R-:W-:-:S02]  /*15b70*/  ISETP.GE.AND P0, PT, R21, UR4, PT ;  /* 0x0000000415007c0c */ /* 0x000fc4000bf06270 */
[----:B------:R-:W-:Y:S02]  /*15b80*/  SHF.R.S32.HI R12, RZ, 0x1f, R228 ;  /* 0x0000001fff0c7819 */ /* 0x000fe400000114e4 */
[----:B------:R-:W-:Y:S02]  /*15b90*/  SHF.R.S32.HI R27, RZ, 0x1f, R27 ;  /* 0x0000001fff1b7819 */ /* 0x000fe4000001141b */
[----:B------:R-:W-:Y:S02]  /*15ba0*/  SHF.R.S32.HI R26, RZ, 0x1f, R26 ;  /* 0x0000001fff1a7819 */ /* 0x000fe4000001141a */
[CC--:B--2---:R-:W-:Y:S02]  /*15bb0*/  @!P3 LEA R8, P5, R228.reuse, R14.reuse, 0x1 ;  /* 0x0000000ee408b211 */ /* 0x0c4fe400078a08ff */
[----:B------:R-:W-:Y:S02]  /*15bc0*/  @!P2 LEA R10, P4, R15, R14, 0x1 ;  /* 0x0000000e0f0aa211 */ /* 0x000fe400078808ff */
[----:B---3--:R-:W-:-:S02]  /*15bd0*/  @!P3 LEA.HI.X R9, R228, R3, R12, 0x1, P5 ;  /* 0x00000003e409b211 */ /* 0x008fc400028f0c0c */
[-C--:B------:R-:W-:Y:S02]  /*15be0*/  @!P1 LEA R12, P5, R25, R14.reuse, 0x1 ;  /* 0x0000000e190c9211 */ /* 0x080fe400078a08ff */
[-C--:B------:R-:W-:Y:S01]  /*15bf0*/  @!P2 LEA.HI.X R11, R15, R3.reuse, R27, 0x1, P4 ;  /* 0x000000030f0ba211 */ /* 0x080fe200020f0c1b */
[----:B------:R4:W-:Y:S01]  /*15c00*/  @!P3 ST.E.128 desc[UR40][R8.64], R28 ;  /* 0x0000001c0800b985 */ /* 0x0009e2000c101d28 */
[----:B------:R-:W-:Y:S02]  /*15c10*/  @!P0 LEA R14, P4, R21, R14, 0x1 ;  /* 0x0000000e150e8211 */ /* 0x000fe400078808ff */
[-C--:B------:R-:W-:Y:S01]  /*15c20*/  @!P1 LEA.HI.X R13, R25, R3.reuse, R26, 0x1, P5 ;  /* 0x00000003190d9211 */ /* 0x080fe200028f0c1a */
[----:B------:R4:W-:Y:S01]  /*15c30*/  @!P2 ST.E.128 desc[UR40][R10.64], R44 ;  /* 0x0000002c0a00a985 */ /* 0x0009e2000c101d28 */
[----:B------:R-:W-:-:S03]  /*15c40*/  @!P0 LEA.HI.X R15, R21, R3, R24, 0x1, P4 ;  /* 0x00000003150f8211 */ /* 0x000fc600020f0c18 */
[----:B------:R4:W-:Y:S04]  /*15c50*/  @!P1 ST.E.128 desc[UR40][R12.64], R60 ;  /* 0x0000003c0c009985 */ /* 0x0009e8000c101d28 */
[----:B------:R4:W-:Y:S02]  /*15c60*/  @!P0 ST.E.128 desc[UR40][R14.64], R76 ;  /* 0x0000004c0e008985 */ /* 0x0009e4000c101d28 */
.L_x_14798:
[----:B------:R-:W-:Y:S05]  /*15c70*/  BSYNC B1 ;  /* 0x0000000000017941 */ /* 0x000fea0003800000 */
.L_x_14797:
[----:B------:R-:W-:-:S03]  /*15c80*/  UMOV UR4, 0xffffffff ;  /* 0xffffffff00047882 */ /* 0x000fc60000000000 */
[----:B------:R-:W-:Y:S05]  /*15c90*/  BRA.DIV UR4, `(.L_x_14799) ;  /* 0x000000e2049c7947 */ /* 0x000fea000b800000 */
[----:B---3--:R3:W0:Y:S04]  /*15ca0*/  SHFL.IDX PT, R3, R20, 0x2, 0x181f ;  /* 0x00581f0014037f89 */ /* 0x00862800000e0000 */
[----:B--2-4-:R3:W2:Y:S02]  /*15cb0*/  SHFL.IDX PT, R14, R4, 0x2, 0x181f ;  /* 0x00581f00040e7f89 */ /* 0x0146a400000e0000 */
.L_x_15034:
[----:B------:R-:W-:Y:S01]  /*15cc0*/  VIADD R9, R89, 0x40 ;  /* 0x0000004059097836 */ /* 0x000fe20000000000 */
[----:B------:R-:W-:Y:S04]  /*15cd0*/  BSSY B1, `(.L_x_14800) ;  /* 0x000001b000017945 */ /* 0x000fe80003800000 */
[----:B------:R-:W-:-:S13]  /*15ce0*/  ISETP.GE.AND P0, PT, R9, R0, PT ;  /* 0x000000000900720c */ /* 0x000fda0003f06270 */
[----:B------:R-:W-:Y:S05]  /*15cf0*/  @P0 BRA `(.L_x_14801) ;  /* 0x0000000000600947 */ /* 0x000fea0003800000 */
[C---:B------:R-:W-:Y:S01]  /*15d00*/  VIADD R15, R228.reuse, 0x40 ;  /* 0x00000040e40f7836 */ /* 0x040fe20000000000 */
[----:B------:R-:W-:Y:S01]  /*15d10*/  ULDC UR4, c[0x0][0xbc8] ;  /* 0x0002f20000047ab9 */ /* 0x000fe20000000800 */
[C---:B------:R-:W-:Y:S01]  /*15d20*/  VIADD R25, R228.reuse, 0x80 ;  /* 0x00000080e4197836 */ /* 0x040fe20000000000 */
[C---:B------:R-:W-:Y:S01]  /*15d30*/  ISETP.GE.AND P3, PT, R228.reuse, UR4, PT ;  /* 0x00000004e4007c0c */ /* 0x040fe2000bf66270 */
[C---:B------:R-:W-:Y:S01]  /*15d40*/  VIADD R27, R228.reuse, 0x40 ;  /* 0x00000040e41b7836 */ /* 0x040fe20000000000 */
[----:B------:R-:W-:Y:S01]  /*15d50*/  ISETP.GE.AND P2, PT, R15, UR4, PT ;  /* 0x000000040f007c0c */ /* 0x000fe2000bf46270 */
[----:B------:R-:W-:Y:S01]  /*15d60*/  VIADD R26, R228, 0x80 ;  /* 0x00000080e41a7836 */ /* 0x000fe20000000000 */
[----:B------:R-:W-:Y:S02]  /*15d70*/  ISETP.GE.AND P1, PT, R25, UR4, PT ;  /* 0x0000000419007c0c */ /* 0x000fe4000bf26270 */
[----:B------:R-:W-:Y:S02]  /*15d80*/  ISETP.GE.AND P0, PT, R21, UR4, PT ;  /* 0x0000000415007c0c */ /* 0x000fe4000bf06270 */
[----:B------:R-:W-:-:S02]  /*15d90*/  SHF.R.S32.HI R8, RZ, 0x1f, R228 ;  /* 0x0000001fff087819 */ /* 0x000fc400000114e4 */
[----:B------:R-:W-:Y:S02]  /*15da0*/  SHF.R.S32.HI R27, RZ, 0x1f, R27 ;  /* 0x0000001fff1b7819 */ /* 0x000fe4000001141b */
[----:B------:R-:W-:Y:S02]  /*15db0*/  SHF.R.S32.HI R26, RZ, 0x1f, R26 ;  /* 0x0000001fff1a7819 */ /* 0x000fe4000001141a */
[CC--:B--2---:R-:W-:Y:S02]  /*15dc0*/  @!P3 LEA R12, P5, R228.reuse, R14.reuse, 0x1 ;  /* 0x0000000ee40cb211 */ /* 0x0c4fe400078a08ff */
[-C--:B------:R-:W-:Y:S02]  /*15dd0*/  @!P2 LEA R10, P4, R15, R14.reuse, 0x1 ;  /* 0x0000000e0f0aa211 */ /* 0x080fe400078808ff */
[----:B0-----:R-:W-:Y:S02]  /*15de0*/  @!P3 LEA.HI.X R13, R228, R3, R8, 0x1, P5 ;  /* 0x00000003e40db211 */ /* 0x001fe400028f0c08 */
[----:B------:R-:W-:-:S02]  /*15df0*/  @!P1 LEA R8, P5, R25, R14, 0x1 ;  /* 0x0000000e19089211 */ /* 0x000fc400078a08ff */
        /* <DEDUP_REMOVED lines=8> */
.L_x_14801:
[----:B------:R-:W-:Y:S05]  /*15e80*/  BSYNC B1 ;  /* 0x0000000000017941 */ /* 0x000fea0003800000 */
.L_x_14800:
[----:B------:R-:W-:-:S03]  /*15e90*/  UMOV UR4, 0xffffffff ;  /* 0xffffffff00047882 */ /* 0x000fc60000000000 */
[----:B------:R-:W-:Y:S05]  /*15ea0*/  BRA.DIV UR4, `(.L_x_14802) ;  /* 0x000000e204607947 */ /* 0x000fea000b800000 */
[----:B0-----:R0:W0:Y:S04]  /*15eb0*/  SHFL.IDX PT, R3, R20, 0x3, 0x181f ;  /* 0x00781f0014037f89 */ /* 0x00102800000e0000 */
[----:B--2-4-:R2:W4:Y:S02]  /*15ec0*/  SHFL.IDX PT, R14, R4, 0x3, 0x181f ;  /* 0x00781f00040e7f89 */ /* 0x01452400000e0000 */
.L_x_15038:
[----:B------:R-:W-:-:S05]  /*15ed0*/  VIADD R9, R89, 0x60 ;  /* 0x0000006059097836 */ /* 0x000fca0000000000 */
[----:B------:R-:W-:-:S13]  /*15ee0*/  ISETP.GE.AND P0, PT, R9, R0, PT ;  /* 0x000000000900720c */ /* 0x000fda0003f06270 */
[----:B------:R-:W-:Y:S05]  /*15ef0*/  @P0 BRA `(.L_x_14803) ;  /* 0x0000003800d80947 */ /* 0x000fea0003800000 */
[C---:B01-3--:R-:W-:Y:S01]  /*15f00*/  VIADD R20, R228.reuse, 0x40 ;  /* 0x00000040e4147836 */ /* 0x04bfe20000000000 */
[----:B------:R-:W-:Y:S01]  /*15f10*/  ULDC UR4, c[0x0][0xbc8] ;  /* 0x0002f20000047ab9 */ /* 0x000fe20000000800 */
[C---:B--2---:R-:W-:Y:S01]  /*15f20*/  VIADD R4, R228.reuse, 0x80 ;  /* 0x00000080e4047836 */ /* 0x044fe20000000000 */
[C---:B------:R-:W-:Y:S01]  /*15f30*/  ISETP.GE.AND P3, PT, R228.reuse, UR4, PT ;  /* 0x00000004e4007c0c */ /* 0x040fe2000bf66270 */
[----:B------:R-:W-:Y:S01]  /*15f40*/  VIADD R25, R228, 0x40 ;  /* 0x00000040e4197836 */ /* 0x000fe20000000000 */
[----:B------:R-:W-:Y:S02]  /*15f50*/  ISETP.GE.AND P4, PT, R20, UR4, PT ;  /* 0x0000000414007c0c */ /* 0x000fe4000bf86270 */
[----:B------:R-:W-:Y:S02]  /*15f60*/  ISETP.GE.AND P5, PT, R4, UR4, PT ;  /* 0x0000000404007c0c */ /* 0x000fe4000bfa6270 */
[----:B------:R-:W-:Y:S02]  /*15f70*/  IADD3 R15, R228, 0x80, RZ ;  /* 0x00000080e40f7810 */ /* 0x000fe40007ffe0ff */
[----:B------:R-:W-:-:S02]  /*15f80*/  SHF.R.S32.HI R26, RZ, 0x1f, R228 ;  /* 0x0000001fff1a7819 */ /* 0x000fc400000114e4 */
[----:B------:R-:W-:Y:S02]  /*15f90*/  SHF.R.S32.HI R25, RZ, 0x1f, R25 ;  /* 0x0000001fff197819 */ /* 0x000fe40000011419 */
[----:B------:R-:W-:Y:S02]  /*15fa0*/  SHF.R.S32.HI R15, RZ, 0x1f, R15 ;  /* 0x0000001fff0f7819 */ /* 0x000fe4000001140f */
[-C--:B----4-:R-:W-:Y:S02]  /*15fb0*/  @!P3 LEA R8, P0, R228, R14.reuse, 0x1 ;  /* 0x0000000ee408b211 */ /* 0x090fe400078008ff */
[-C--:B------:R-:W-:Y:S02]  /*15fc0*/  @!P4 LEA R10, P1, R20, R14.reuse, 0x1 ;  /* 0x0000000e140ac211 */ /* 0x080fe400078208ff */
[----:B------:R-:W-:Y:S02]  /*15fd0*/  @!P5 LEA R12, P2, R4, R14, 0x1 ;  /* 0x0000000e040cd211 */ /* 0x000fe400078408ff */
[----:B------:R-:W-:-:S02]  /*15fe0*/  @!P3 LEA.HI.X R9, R228, R3, R26, 0x1, P0 ;  /* 0x00000003e409b211 */ /* 0x000fc400000f0c1a */
        /* <DEDUP_REMOVED lines=11> */
.L_x_14792:
[----:B0-----:R-:W0:Y:S01]  /*160a0*/  @P1 LDC R11, c[0x0][0xcec] ;  /* 0x00033b00ff0b1b82 */ /* 0x001e220000000800 */
[----:B------:R-:W-:Y:S01]  /*160b0*/  IMAD.MOV.U32 R3, RZ, RZ, R155 ;  /* 0x000000ffff037224 */ /* 0x000fe200078e009b */
[----:B------:R-:W-:-:S06]  /*160c0*/  ULDC.64 UR4, c[0x0][0xc08] ;  /* 0x0003020000047ab9 */ /* 0x000fcc0000000a00 */
[----:B------:R-:W1:Y:S01]  /*160d0*/  @P1 LDC R10, c[0x0][0xcf0] ;  /* 0x00033c00ff0a1b82 */ /* 0x000e620000000800 */
[----:B0-----:R-:W-:-:S05]  /*160e0*/  @P1 IMAD.HI.U32 R11, R155, R11, RZ ;  /* 0x0000000b9b0b1227 */ /* 0x001fca00078e00ff */
[----:B-1----:R-:W-:Y:S01]  /*160f0*/  @P1 SHF.R.U32.HI R3, RZ, R10, R11 ;  /* 0x0000000aff031219 */ /* 0x002fe2000001160b */
[----:B------:R-:W-:-:S04]  /*16100*/  IMAD R11, R8, UR4, RZ ;  /* 0x00000004080b7c24 */ /* 0x000fc8000f8e02ff */
[C---:B------:R-:W-:Y:S02]  /*16110*/  IMAD R8, R4.reuse, UR5, R11 ;  /* 0x0000000504087c24 */ /* 0x040fe4000f8e020b */
[----:B------:R-:W-:Y:S01]  /*16120*/  IMAD.WIDE.U32 R10, R4, UR4, RZ ;  /* 0x00000004040a7c25 */ /* 0x000fe2000f8e00ff */
[----:B------:R-:W-:-:S03]  /*16130*/  ULDC.64 UR4, c[0x0][0xc38] ;  /* 0x00030e0000047ab9 */ /* 0x000fc60000000a00 */
[----:B------:R-:W-:Y:S01]  /*16140*/  IMAD.IADD R11, R11, 0x1, R8 ;  /* 0x000000010b0b7824 */ /* 0x000fe200078e0208 */
[----:B------:R-:W-:Y:S01]  /*16150*/  SHF.R.S32.HI R8, RZ, 0x1f, R9 ;  /* 0x0000001fff087819 */ /* 0x000fe20000011409 */
        /* <DEDUP_REMOVED lines=34> */
.L_x_15041:
[----:B------:R-:W-:Y:S01]  /*16380*/  ISETP.GE.AND P0, PT, R153, R0, PT ;  /* 0x000000009900720c */ /* 0x000fe20003f06270 */
[----:B------:R-:W-:-:S12]  /*16390*/  BSSY B1, `(.L_x_14805) ;  /* 0x00000c3000017945 */ /* 0x000fd80003800000 */
[----:B------:R-:W-:Y:S05]  /*163a0*/  @P0 BRA `(.L_x_14806) ;  /* 0x0000000c00040947 */ /* 0x000fea0003800000 */
[----:B------:R-:W3:Y:S01]  /*163b0*/  LDL R155, [R1+0x5c] ;  /* 0x00005c00019b7983 */ /* 0x000ee20000100800 */
[----:B------:R-:W-:-:S03]  /*163c0*/  ULDC UR4, c[0x0][0xbc8] ;  /* 0x0002f20000047ab9 */ /* 0x000fc60000000800 */
        /* <DEDUP_REMOVED lines=13> */
[----:B---3--:R-:W-:-:S02]  /*164a0*/  ISETP.GE.AND P0, PT, R155, UR4, PT ;  /* 0x000000049b007c0c */ /* 0x008fc4000bf06270 */
[----:B----4-:R-:W-:-:S11]  /*164b0*/  ISETP.GE.AND P1, PT, R11, UR4, PT ;  /* 0x000000040b007c0c */ /* 0x010fd6000bf26270 */
[----:B--2---:R-:W-:Y:S02]  /*164c0*/  @!P0 IMAD.MOV.U32 R8, RZ, RZ, R12 ;  /* 0x000000ffff088224 */ /* 0x004fe400078e000c */
[----:B-1----:R-:W-:Y:S02]  /*164d0*/  @!P0 IMAD.MOV.U32 R9, RZ, RZ, R20 ;  /* 0x000000ffff098224 */ /* 0x002fe400078e0014 */
[----:B------:R-:W-:Y:S02]  /*164e0*/  @!P0 IMAD.WIDE R8, R155, 0x4, R8 ;  /* 0x000000049b088825 */ /* 0x000fe400078e0208 */
[----:B------:R-:W2:Y:S04]  /*164f0*/  LDL R155, [R1+0xf0] ;  /* 0x0000f000019b7983 */ /* 0x000ea80000100800 */
[----:B------:R1:W-:Y:S01]  /*16500*/  @!P0 ST.E.64 desc[UR40][R8.64], R24 ;  /* 0x0000001808008985 */ /* 0x0003e2000c101b28 */
[----:B-----5:R-:W-:-:S02]  /*16510*/  ISETP.GE.AND P0, PT, R154, UR4, PT ;  /* 0x000000049a007c0c */ /* 0x020fc4000bf06270 */
[C---:B-1----:R-:W-:Y:S01]  /*16520*/  @!P1 LEA R8, P2, R11.reuse, R12, 0x2 ;  /* 0x0000000c0b089211 */ /* 0x042fe200078410ff */
[----:B------:R-:W3:Y:S03]  /*16530*/  LDL R25, [R1+0x178] ;  /* 0x0001780001197983 */ /* 0x000ee60000100800 */
[----:B------:R-:W-:Y:S01]  /*16540*/  @!P1 LEA.HI.X R9, R11, R20, R13, 0x2, P2 ;  /* 0x000000140b099211 */ /* 0x000fe200010f140d */
[----:B------:R-:W4:Y:S04]  /*16550*/  LDL R24, [R1+0xe4] ;  /* 0x0000e40001187983 */ /* 0x000f280000100800 */
[----:B------:R-:W5:Y:S04]  /*16560*/  LDL R11, [R1+0x17c] ;  /* 0x00017c00010b7983 */ /* 0x000f680000100800 */
[----:B------:R1:W-:Y:S04]  /*16570*/  @!P1 ST.E.64 desc[UR40][R8.64], R28 ;  /* 0x0000001c08009985 */ /* 0x0003e8000c101b28 */
[----:B------:R-:W4:Y:S01]  /*16580*/  LDL R13, [R1+0xec] ;  /* 0x0000ec00010d7983 */ /* 0x000f220000100800 */
[----:B-1----:R-:W-:-:S03]  /*16590*/  @!P0 LEA R8, P2, R154, R12, 0x2 ;  /* 0x0000000c9a088211 */ /* 0x002fc600078410ff */
[----:B------:R-:W4:Y:S01]  /*165a0*/  LDL R29, [R1+0x168] ;  /* 0x00016800011d7983 */ /* 0x000f220000100800 */
[----:B------:R-:W-:-:S03]  /*165b0*/  @!P0 LEA.HI.X R9, R154, R20, R160, 0x2, P2 ;  /* 0x000000149a098211 */ /* 0x000fc600010f14a0 */
[----:B------:R-:W4:Y:S04]  /*165c0*/  LDL R28, [R1+0xd4] ;  /* 0x0000d400011c7983 */ /* 0x000f280000100800 */
[----:B------:R1:W-:Y:S01]  /*165d0*/  @!P0 ST.E.64 desc[UR40][R8.64], R32 ;  /* 0x0000002008008985 */ /* 0x0003e2000c101b28 */
[----:B------:R-:W-:-:S03]  /*165e0*/  ISETP.GE.AND P1, PT, R21, UR4, PT ;  /* 0x0000000415007c0c */ /* 0x000fc6000bf26270 */
[----:B------:R-:W4:Y:S04]  /*165f0*/  LDL R154, [R1+0xe8] ;  /* 0x0000e800019a7983 */ /* 0x000f280000100800 */
[----:B-1----:R-:W4:Y:S01]  /*16600*/  LDL R33, [R1+0x174] ;  /* 0x0001740001217983 */ /* 0x002f220000100800 */
[----:B------:R-:W-:-:S05]  /*16610*/  ISETP.GE.AND P0, PT, R15, UR4, PT ;  /* 0x000000040f007c0c */ /* 0x000fca000bf06270 */
[C---:B------:R-:W-:Y:S01]  /*16620*/  @!P1 LEA R8, P2, R21.reuse, R12, 0x2 ;  /* 0x0000000c15089211 */ /* 0x040fe200078410ff */
[----:B------:R-:W4:Y:S03]  /*16630*/  LDL R32, [R1+0x16c] ;  /* 0x00016c0001207983 */ /* 0x000f260000100800 */
[----:B------:R-:W-:Y:S02]  /*16640*/  @!P1 LEA.HI.X R9, R21, R20, R159, 0x2, P2 ;  /* 0x0000001415099211 */ /* 0x000fe400010f149f */
[----:B------:R-:W-:Y:S01]  /*16650*/  ISETP.GE.AND P2, PT, R156, UR4, PT ;  /* 0x000000049c007c0c */ /* 0x000fe2000bf46270 */
[----:B------:R-:W4:Y:S04]  /*16660*/  LDL R21, [R1+0x170] ;  /* 0x0001700001157983 */ /* 0x000f280000100800 */
[----:B------:R1:W-:Y:S01]  /*16670*/  @!P1 ST.E.64 desc[UR40][R8.64], R36 ;  /* 0x0000002408009985 */ /* 0x0003e2000c101b28 */
[----:B------:R-:W-:-:S02]  /*16680*/  ISETP.GE.AND P3, PT, R10, UR4, PT ;  /* 0x000000040a007c0c */ /* 0x000fc4000bf66270 */
[C---:B-1----:R-:W-:Y:S01]  /*16690*/  @!P0 LEA R8, P1, R15.reuse, R12, 0x2 ;  /* 0x0000000c0f088211 */ /* 0x042fe200078210ff */
[----:B------:R-:W4:Y:S03]  /*166a0*/  LDL R36, [R1+0xd0] ;  /* 0x0000d00001247983 */ /* 0x000f260000100800 */
[----:B------:R-:W-:Y:S01]  /*166b0*/  @!P0 LEA.HI.X R9, R15, R20, R158, 0x2, P1 ;  /* 0x000000140f098211 */ /* 0x000fe200008f149e */
[----:B------:R-:W4:Y:S01]  /*166c0*/  LDL R37, [R1+0x154] ;  /* 0x0001540001257983 */ /* 0x000f220000100800 */
[----:B------:R-:W-:-:S03]  /*166d0*/  ISETP.GE.AND P1, PT, R14, UR4, PT ;  /* 0x000000040e007c0c */ /* 0x000fc6000bf26270 */
[----:B------:R1:W-:Y:S04]  /*166e0*/  @!P0 ST.E.64 desc[UR40][R8.64], R40 ;  /* 0x0000002808008985 */ /* 0x0003e8000c101b28 */
[----:B------:R-:W4:Y:S01]  /*166f0*/  LDL R15, [R1+0xdc] ;  /* 0x0000dc00010f7983 */ /* 0x000f220000100800 */
[----:B-1----:R-:W-:-:S03]  /*16700*/  @!P2 LEA R8, P0, R156, R12, 0x2 ;  /* 0x0000000c9c08a211 */ /* 0x002fc600078010ff */
[----:B------:R-:W4:Y:S01]  /*16710*/  LDL R40, [R1+0xd8] ;  /* 0x0000d80001287983 */ /* 0x000f220000100800 */
[----:B------:R-:W-:-:S03]  /*16720*/  @!P2 LEA.HI.X R9, R156, R20, R157, 0x2, P0 ;  /* 0x000000149c09a211 */ /* 0x000fc600000f149d */
[----:B------:R-:W4:Y:S04]  /*16730*/  LDL R41, [R1+0x15c] ;  /* 0x00015c0001297983 */ /* 0x000f280000100800 */
[----:B------:R1:W-:Y:S02]  /*16740*/  @!P2 ST.E.64 desc[UR40][R8.64], R44 ;  /* 0x0000002c0800a985 */ /* 0x0003e4000c101b28 */
[----:B-1----:R-:W-:Y:S02]  /*16750*/  @!P3 LEA R8, P2, R10, R12, 0x2 ;  /* 0x0000000c0a08b211 */ /* 0x002fe400078410ff */
[----:B------:R-:W4:Y:S04]  /*16760*/  LDL R44, [R1+0x164] ;  /* 0x00016400012c7983 */ /* 0x000f280000100800 */
[----:B------:R-:W4:Y:S01]  /*16770*/  LDL R45, [R1+0x130] ;  /* 0x00013000012d7983 */ /* 0x000f220000100800 */
[----:B--2---:R-:W-:-:S02]  /*16780*/  ISETP.GE.AND P0, PT, R155, UR4, PT ;  /* 0x000000049b007c0c */ /* 0x004fc4000bf06270 */
[----:B-----5:R-:W-:Y:S02]  /*16790*/  @!P3 LEA.HI.X R9, R10, R20, R11, 0x2, P2 ;  /* 0x000000140a09b211 */ /* 0x020fe400010f140b */
[----:B------:R-:W-:-:S04]  /*167a0*/  @!P1 LEA R10, P4, R14, R12, 0x2 ;  /* 0x0000000c0e0a9211 */ /* 0x000fc800078810ff */
[----:B---3--:R-:W-:Y:S02]  /*167b0*/  @!P1 LEA.HI.X R11, R14, R20, R25, 0x2, P4 ;  /* 0x000000140e0b9211 */ /* 0x008fe400020f1419 */
[----:B------:R-:W2:Y:S04]  /*167c0*/  LDL R25, [R1+0x160] ;  /* 0x0001600001197983 */ /* 0x000ea80000100800 */
[----:B------:R1:W-:Y:S01]  /*167d0*/  @!P3 ST.E.64 desc[UR40][R8.64], R48 ;  /* 0x000000300800b985 */ /* 0x0003e2000c101b28 */
[----:B----4-:R-:W-:-:S03]  /*167e0*/  ISETP.GE.AND P2, PT, R13, UR4, PT ;  /* 0x000000040d007c0c */ /* 0x010fc6000bf46270 */
[----:B------:R-:W3:Y:S01]  /*167f0*/  LDL R14, [R1+0xcc] ;  /* 0x0000cc00010e7983 */ /* 0x000ee20000100800 */
[----:B-1----:R-:W-:-:S03]  /*16800*/  @!P0 LEA R8, P4, R155, R12, 0x2 ;  /* 0x0000000c9b088211 */ /* 0x002fc600078810ff */
[----:B------:R-:W4:Y:S04]  /*16810*/  LDL R48, [R1+0xb4] ;  /* 0x0000b40001307983 */ /* 0x000f280000100800 */
[----:B------:R-:W5:Y:S01]  /*16820*/  LDL R49, [R1+0x138] ;  /* 0x0001380001317983 */ /* 0x000f620000100800 */
[----:B------:R-:W-:-:S03]  /*16830*/  @!P0 LEA.HI.X R9, R155, R20, R33, 0x2, P4 ;  /* 0x000000149b098211 */ /* 0x000fc600020f1421 */
[----:B------:R-:W3:Y:S01]  /*16840*/  LDL R33, [R1+0x158] ;  /* 0x0001580001217983 */ /* 0x000ee20000100800 */
[----:B------:R-:W-:-:S03]  /*16850*/  ISETP.GE.AND P3, PT, R154, UR4, PT ;  /* 0x000000049a007c0c */ /* 0x000fc6000bf66270 */
[----:B------:R1:W-:Y:S01]  /*16860*/  @!P1 ST.E.64 desc[UR40][R10.64], R52 ;  /* 0x000000340a009985 */ /* 0x0003e2000c101b28 */
[----:B------:R-:W-:-:S03]  /*16870*/  ISETP.GE.AND P1, PT, R24, UR4, PT ;  /* 0x0000000418007c0c */ /* 0x000fc6000bf26270 */
[----:B------:R0:W-:Y:S01]  /*16880*/  @!P0 ST.E.64 desc[UR40][R8.64], R56 ;  /* 0x0000003808008985 */ /* 0x0001e2000c101b28 */
[----:B-1----:R-:W-:-:S03]  /*16890*/  @!P2 LEA R10, P5, R13, R12, 0x2 ;  /* 0x0000000c0d0aa211 */ /* 0x002fc600078a10ff */
[----:B------:R-:W4:Y:S01]  /*168a0*/  LDL R52, [R1+0xb8] ;  /* 0x0000b80001347983 */ /* 0x000f220000100800 */
[----:B------:R-:W-:-:S03]  /*168b0*/  @!P2 LEA.HI.X R11, R13, R20, R21, 0x2, P5 ;  /* 0x000000140d0ba211 */ /* 0x000fc600028f1415 */
[----:B------:R-:W5:Y:S01]  /*168c0*/  LDL R53, [R1+0x13c] ;  /* 0x00013c0001357983 */ /* 0x000f620000100800 */
[----:B0-----:R-:W-:-:S03]  /*168d0*/  @!P3 LEA R8, P4, R154, R12, 0x2 ;  /* 0x0000000c9a08b211 */ /* 0x001fc600078810ff */
[----:B------:R0:W-:Y:S01]  /*168e0*/  @!P2 ST.E.64 desc[UR40][R10.64], R60 ;  /* 0x0000003c0a00a985 */ /* 0x0001e2000c101b28 */
[----:B------:R-:W-:-:S03]  /*168f0*/  @!P3 LEA.HI.X R9, R154, R20, R32, 0x2, P4 ;  /* 0x000000149a09b211 */ /* 0x000fc600020f1420 */
[----:B------:R-:W4:Y:S04]  /*16900*/  LDL R13, [R1+0xc4] ;  /* 0x0000c400010d7983 */ /* 0x000f280000100800 */
[----:B------:R-:W5:Y:S01]  /*16910*/  LDL R32, [R1+0x150] ;  /* 0x0001500001207983 */ /* 0x000f620000100800 */
[----:B------:R-:W-:-:S03]  /*16920*/  ISETP.GE.AND P2, PT, R15, UR4, PT ;  /* 0x000000040f007c0c */ /* 0x000fc6000bf46270 */
[----:B------:R-:W5:Y:S01]  /*16930*/  LDL R21, [R1+0xc8] ;  /* 0x0000c80001157983 */ /* 0x000f620000100800 */
[----:B0-----:R-:W-:-:S04]  /*16940*/  @!P1 LEA R10, P5, R24, R12, 0x2 ;  /* 0x0000000c180a9211 */ /* 0x001fc800078a10ff */
[----:B------:R-:W-:Y:S01]  /*16950*/  @!P1 LEA.HI.X R11, R24, R20, R29, 0x2, P5 ;  /* 0x00000014180b9211 */ /* 0x000fe200028f141d */
[----:B------:R-:W-:Y:S01]  /*16960*/  @!P3 ST.E.64 desc[UR40][R8.64], R64 ;  /* 0x000000400800b985 */ /* 0x000fe2000c101b28 */
[----:B------:R-:W-:-:S03]  /*16970*/  ISETP.GE.AND P0, PT, R153, UR4, PT ;  /* 0x0000000499007c0c */ /* 0x000fc6000bf06270 */
[----:B------:R0:W-:Y:S01]  /*16980*/  @!P1 ST.E.64 desc[UR40][R10.64], R68 ;  /* 0x000000440a009985 */ /* 0x0001e2000c101b28 */
[----:B------:R-:W-:-:S03]  /*16990*/  ISETP.GE.AND P1, PT, R28, UR4, PT ;  /* 0x000000041c007c0c */ /* 0x000fc6000bf26270 */
[----:B------:R-:W5:Y:S04]  /*169a0*/  LDL R29, [R1+0xc0] ;  /* 0x0000c000011d7983 */ /* 0x000f680000100800 */
[----:B------:R-:W5:Y:S01]  /*169b0*/  LDL R24, [R1+0xbc] ;  /* 0x0000bc0001187983 */ /* 0x000f620000100800 */
[-C--:B0-----:R-:W-:Y:S02]  /*169c0*/  @!P2 LEA R10, P5, R15, R12.reuse, 0x2 ;  /* 0x0000000c0f0aa211 */ /* 0x081fe400078a10ff */
[----:B------:R-:W-:-:S04]  /*169d0*/  @!P0 LEA R8, P4, R153, R12, 0x2 ;  /* 0x0000000c99088211 */ /* 0x000fc800078810ff */
[-C--:B------:R-:W-:Y:S02]  /*169e0*/  @!P0 LEA.HI.X R9, R153, R20.reuse, R44, 0x2, P4 ;  /* 0x0000001499098211 */ /* 0x080fe400020f142c */
[----:B------:R-:W-:Y:S01]  /*169f0*/  ISETP.GE.AND P3, PT, R40, UR4, PT ;  /* 0x0000000428007c0c */ /* 0x000fe2000bf66270 */
[----:B------:R-:W5:Y:S04]  /*16a00*/  LDL R44, [R1+0xac] ;  /* 0x0000ac00012c7983 */ /* 0x000f680000100800 */
[----:B------:R-:W-:Y:S01]  /*16a10*/  @!P0 ST.E.64 desc[UR40][R8.64], R72 ;  /* 0x0000004808008985 */ /* 0x000fe2000c101b28 */
[----:B--2---:R-:W-:-:S03]  /*16a20*/  @!P2 LEA.HI.X R11, R15, R20, R25, 0x2, P5 ;  /* 0x000000140f0ba211 */ /* 0x004fc600028f1419 */
[----:B------:R-:W2:Y:S04]  /*16a30*/  LDL R15, [R1+0x148] ;  /* 0x00014800010f7983 */ /* 0x000ea80000100800 */
[----:B------:R-:W2:Y:S04]  /*16a40*/  LDL R25, [R1+0x14c] ;  /* 0x00014c0001197983 */ /* 0x000ea80000100800 */
[----:B------:R0:W-:Y:S02]  /*16a50*/  @!P2 ST.E.64 desc[UR40][R10.64], R76 ;  /* 0x0000004c0a00a985 */ /* 0x0001e4000c101b28 */
[----:B0-----:R-:W-:-:S04]  /*16a60*/  @!P1 LEA R10, P5, R28, R12, 0x2 ;  /* 0x0000000c1c0a9211 */ /* 0x001fc800078a10ff */
[----:B---3--:R-:W-:Y:S02]  /*16a70*/  @!P1 LEA.HI.X R11, R28, R20, R33, 0x2, P5 ;  /* 0x000000141c0b9211 */ /* 0x008fe400028f1421 */
[----:B------:R-:W3:Y:S04]  /*16a80*/  LDL R33, [R1+0x144] ;  /* 0x0001440001217983 */ /* 0x000ee80000100800 */
[----:B------:R-:W3:Y:S01]  /*16a90*/  LDL R28, [R1+0x140] ;  /* 0x00014000011c7983 */ /* 0x000ee20000100800 */
[----:B------:R-:W-:Y:S02]  /*16aa0*/  ISETP.GE.AND P2, PT, R14, UR4, PT ;  /* 0x000000040e007c0c */ /* 0x000fe4000bf46270 */
[----:B------:R-:W-:Y:S02]  /*16ab0*/  @!P3 LEA R8, P4, R40, R12, 0x2 ;  /* 0x0000000c2808b211 */ /* 0x000fe400078810ff */
[----:B------:R-:W-:-:S02]  /*16ac0*/  ISETP.GE.AND P0, PT, R36, UR4, PT ;  /* 0x0000000424007c0c */ /* 0x000fc4000bf06270 */
[----:B------:R-:W-:Y:S02]  /*16ad0*/  @!P3 LEA.HI.X R9, R40, R20, R41, 0x2, P4 ;  /* 0x000000142809b211 */ /* 0x000fe400020f1429 */
[----:B------:R-:W3:Y:S04]  /*16ae0*/  LDL R40, [R1+0xa8] ;  /* 0x0000a80001287983 */ /* 0x000ee80000100800 */
[----:B------:R-:W-:Y:S04]  /*16af0*/  @!P3 ST.E.64 desc[UR40][R8.64], R80 ;  /* 0x000000500800b985 */ /* 0x000fe8000c101b28 */
[----:B------:R0:W-:Y:S04]  /*16b00*/  @!P1 ST.E.64 desc[UR40][R10.64], R84 ;  /* 0x000000540a009985 */ /* 0x0001e8000c101b28 */
[----:B------:R-:W3:Y:S01]  /*16b10*/  LDL R41, [R1+0x12c] ;  /* 0x00012c0001297983 */ /* 0x000ee20000100800 */
[----:B----4-:R-:W-:-:S02]  /*16b20*/  ISETP.GE.AND P1, PT, R13, UR4, PT ;  /* 0x000000040d007c0c */ /* 0x010fc4000bf26270 */
[-C--:B0-----:R-:W-:Y:S02]  /*16b30*/  @!P2 LEA R10, P5, R14, R12.reuse, 0x2 ;  /* 0x0000000c0e0aa211 */ /* 0x081fe400078a10ff */
[----:B------:R-:W-:Y:S02]  /*16b40*/  @!P0 LEA R8, P4, R36, R12, 0x2 ;  /* 0x0000000c24088211 */ /* 0x000fe400078810ff */
[-C--:B-----5:R-:W-:Y:S02]  /*16b50*/  @!P2 LEA.HI.X R11, R14, R20.reuse, R32, 0x2, P5 ;  /* 0x000000140e0ba211 */ /* 0x0a0fe400028f1420 */
[----:B------:R-:W4:Y:S01]  /*16b60*/  LDL R14, [R1+0xb0] ;  /* 0x0000b000010e7983 */ /* 0x000f220000100800 */
[----:B------:R-:W-:Y:S02]  /*16b70*/  @!P0 LEA.HI.X R9, R36, R20, R37, 0x2, P4 ;  /* 0x0000001424098211 */ /* 0x000fe400020f1425 */
[----:B------:R-:W-:Y:S01]  /*16b80*/  ISETP.GE.AND P3, PT, R21, UR4, PT ;  /* 0x0000000415007c0c */ /* 0x000fe2000bf66270 */
[----:B------:R-:W5:Y:S04]  /*16b90*/  LDL R36, [R1+0xa4] ;  /* 0x0000a40001247983 */ /* 0x000f680000100800 */
[----:B------:R-:W-:Y:S04]  /*16ba0*/  @!P0 ST.E.64 desc[UR40][R8.64], R88 ;  /* 0x0000005808008985 */ /* 0x000fe8000c101b28 */
[----:B------:R0:W-:Y:S01]  /*16bb0*/  @!P2 ST.E.64 desc[UR40][R10.64], R92 ;  /* 0x0000005c0a00a985 */ /* 0x0001e2000c101b28 */
[----:B------:R-:W-:-:S03]  /*16bc0*/  ISETP.GE.AND P0, PT, R29, UR4, PT ;  /* 0x000000041d007c0c */ /* 0x000fc6000bf06270 */
[----:B------:R-:W5:Y:S04]  /*16bd0*/  LDL R32, [R1+0xa0] ;  /* 0x0000a00001207983 */ /* 0x000f680000100800 */
[----:B------:R-:W5:Y:S01]  /*16be0*/  LDL R37, [R1+0x128] ;  /* 0x0001280001257983 */ /* 0x000f620000100800 */
[-C--:B0-----:R-:W-:Y:S02]  /*16bf0*/  @!P1 LEA R10, P5, R13, R12.reuse, 0x2 ;  /* 0x0000000c0d0a9211 */ /* 0x081fe400078a10ff */
[----:B------:R-:W-:Y:S02]  /*16c00*/  @!P3 LEA R8, P4, R21, R12, 0x2 ;  /* 0x0000000c1508b211 */ /* 0x000fe400078810ff */
[----:B------:R-:W-:Y:S02]  /*16c10*/  ISETP.GE.AND P2, PT, R24, UR4, PT ;  /* 0x0000000418007c0c */ /* 0x000fe4000bf46270 */
[----:B--2---:R-:W-:-:S02]  /*16c20*/  @!P1 LEA.HI.X R11, R13, R20, R15, 0x2, P5 ;  /* 0x000000140d0b9211 */ /* 0x004fc400028f140f */
[----:B------:R-:W2:Y:S04]  /*16c30*/  LDL R15, [R1+0x134] ;  /* 0x00013400010f7983 */ /* 0x000ea80000100800 */
[----:B------:R-:W2:Y:S01]  /*16c40*/  LDL R13, [R1+0x9c] ;  /* 0x00009c00010d7983 */ /* 0x000ea20000100800 */
[----:B------:R-:W-:-:S03]  /*16c50*/  @!P3 LEA.HI.X R9, R21, R20, R25, 0x2, P4 ;  /* 0x000000141509b211 */ /* 0x000fc600020f1419 */
[----:B------:R-:W2:Y:S04]  /*16c60*/  LDL R25, [R1+0x98] ;  /* 0x0000980001197983 */ /* 0x000ea80000100800 */
[----:B------:R-:W2:Y:S04]  /*16c70*/  LDL R21, [R1+0x94] ;  /* 0x0000940001157983 */ /* 0x000ea80000100800 */
[----:B------:R0:W-:Y:S04]  /*16c80*/  @!P3 ST.E.64 desc[UR40][R8.64], R96 ;  /* 0x000000600800b985 */ /* 0x0001e8000c101b28 */
[----:B------:R1:W-:Y:S01]  /*16c90*/  @!P1 ST.E.64 desc[UR40][R10.64], R100 ;  /* 0x000000640a009985 */ /* 0x0003e2000c101b28 */
[----:B0-----:R-:W-:-:S04]  /*16ca0*/  @!P0 LEA R8, P3, R29, R12, 0x2 ;  /* 0x0000000c1d088211 */ /* 0x001fc800078610ff */
[----:B---3--:R-:W-:Y:S02]  /*16cb0*/  @!P0 LEA.HI.X R9, R29, R20, R33, 0x2, P3 ;  /* 0x000000141d098211 */ /* 0x008fe400018f1421 */
[C---:B-1----:R-:W-:Y:S01]  /*16cc0*/  @!P2 LEA R10, P5, R24.reuse, R12, 0x2 ;  /* 0x0000000c180aa211 */ /* 0x042fe200078a10ff */
[----:B------:R-:W3:Y:S04]  /*16cd0*/  LDL R33, [R1+0x124] ;  /* 0x0001240001217983 */ /* 0x000ee80000100800 */
[----:B------:R-:W3:Y:S01]  /*16ce0*/  LDL R29, [R1+0x120] ;  /* 0x00012000011d7983 */ /* 0x000ee20000100800 */
[----:B------:R-:W-:-:S03]  /*16cf0*/  @!P2 LEA.HI.X R11, R24, R20, R28, 0x2, P5 ;  /* 0x00000014180ba211 */ /* 0x000fc600028f141c */
[----:B------:R-:W3:Y:S04]  /*16d00*/  LDL R28, [R1+0x11c] ;  /* 0x00011c00011c7983 */ /* 0x000ee80000100800 */
[----:B------:R-:W3:Y:S01]  /*16d10*/  LDL R24, [R1+0x118] ;  /* 0x0001180001187983 */ /* 0x000ee20000100800 */
[----:B------:R-:W-:Y:S02]  /*16d20*/  ISETP.GE.AND P4, PT, R52, UR4, PT ;  /* 0x0000000434007c0c */ /* 0x000fe4000bf86270 */
[----:B------:R-:W-:Y:S01]  /*16d30*/  ISETP.GE.AND P1, PT, R48, UR4, PT ;  /* 0x0000000430007c0c */ /* 0x000fe2000bf26270 */
[----:B------:R0:W-:Y:S04]  /*16d40*/  @!P0 ST.E.64 desc[UR40][R8.64], R104 ;  /* 0x0000006808008985 */ /* 0x0001e8000c101b28 */
[----:B------:R1:W-:Y:S01]  /*16d50*/  @!P2 ST.E.64 desc[UR40][R10.64], R108 ;  /* 0x0000006c0a00a985 */ /* 0x0003e2000c101b28 */
[----:B------:R-:W-:-:S05]  /*16d60*/  ISETP.GE.AND P2, PT, R44, UR4, PT ;  /* 0x000000042c007c0c */ /* 0x000fca000bf46270 */
[-C--:B0-----:R-:W-:Y:S02]  /*16d70*/  @!P4 LEA R8, P3, R52, R12.reuse, 0x2 ;  /* 0x0000000c3408c211 */ /* 0x081fe400078610ff */
[----:B----4-:R-:W-:Y:S02]  /*16d80*/  ISETP.GE.AND P0, PT, R14, UR4, PT ;  /* 0x000000040e007c0c */ /* 0x010fe4000bf06270 */
[----:B-1----:R-:W-:Y:S02]  /*16d90*/  @!P1 LEA R10, P5, R48, R12, 0x2 ;  /* 0x0000000c300a9211 */ /* 0x002fe400078a10ff */
[-C--:B------:R-:W-:Y:S02]  /*16da0*/  @!P4 LEA.HI.X R9, R52, R20.reuse, R53, 0x2, P3 ;  /* 0x000000143409c211 */ /* 0x080fe400018f1435 */
[----:B------:R-:W-:Y:S02]  /*16db0*/  ISETP.GE.AND P3, PT, R40, UR4, PT ;  /* 0x0000000428007c0c */ /* 0x000fe4000bf66270 */
[----:B------:R-:W-:Y:S01]  /*16dc0*/  @!P1 LEA.HI.X R11, R48, R20, R49, 0x2, P5 ;  /* 0x00000014300b9211 */ /* 0x000fe200028f1431 */
[----:B------:R0:W-:Y:S04]  /*16dd0*/  @!P4 ST.E.64 desc[UR40][R8.64], R112 ;  /* 0x000000700800c985 */ /* 0x0001e8000c101b28 */
[----:B------:R1:W-:Y:S01]  /*16de0*/  @!P1 ST.E.64 desc[UR40][R10.64], R116 ;  /* 0x000000740a009985 */ /* 0x0003e2000c101b28 */
[----:B-----5:R-:W-:-:S02]  /*16df0*/  ISETP.GE.AND P1, PT, R36, UR4, PT ;  /* 0x0000000424007c0c */ /* 0x020fc4000bf26270 */
[-C--:B0-----:R-:W-:Y:S02]  /*16e00*/  @!P0 LEA R8, P4, R14, R12.reuse, 0x2 ;  /* 0x0000000c0e088211 */ /* 0x081fe400078810ff */
[----:B-1----:R-:W-:-:S04]  /*16e10*/  @!P2 LEA R10, P5, R44, R12, 0x2 ;  /* 0x0000000c2c0aa211 */ /* 0x002fc800078a10ff */
[-C--:B------:R-:W-:Y:S02]  /*16e20*/  @!P2 LEA.HI.X R11, R44, R20.reuse, R45, 0x2, P5 ;  /* 0x000000142c0ba211 */ /* 0x080fe400028f142d */
[----:B--2---:R-:W-:Y:S02]  /*16e30*/  @!P0 LEA.HI.X R9, R14, R20, R15, 0x2, P4 ;  /* 0x000000140e098211 */ /* 0x004fe400020f140f */
[----:B------:R-:W-:-:S03]  /*16e40*/  @!P3 LEA R14, P4, R40, R12, 0x2 ;  /* 0x0000000c280eb211 */ /* 0x000fc600078810ff */
[----:B------:R0:W-:Y:S01]  /*16e50*/  @!P0 ST.E.64 desc[UR40][R8.64], R120 ;  /* 0x0000007808008985 */ /* 0x0001e2000c101b28 */
[----:B------:R-:W-:Y:S02]  /*16e60*/  ISETP.GE.AND P0, PT, R32, UR4, PT ;  /* 0x0000000420007c0c */ /* 0x000fe4000bf06270 */
        /* <DEDUP_REMOVED lines=10> */
[C---:B--2---:R-:W-:Y:S02]  /*16f10*/  @!P4 LEA R14, P1, R13.reuse, R12, 0x2 ;  /* 0x0000000c0d0ec211 */ /* 0x044fe400078210ff */
[-C--:B---3--:R-:W-:Y:S02]  /*16f20*/  @!P0 LEA.HI.X R11, R32, R20.reuse, R33, 0x2, P5 ;  /* 0x00000014200b8211 */ /* 0x088fe400028f1421 */
[----:B------:R-:W-:Y:S02]  /*16f30*/  @!P4 LEA.HI.X R15, R13, R20, R29, 0x2, P1 ;  /* 0x000000140d0fc211 */ /* 0x000fe400008f141d */
[-C--:B0-----:R-:W-:Y:S02]  /*16f40*/  @!P2 LEA R8, P5, R25, R12.reuse, 0x2 ;  /* 0x0000000c1908a211 */ /* 0x081fe400078a10ff */
[----:B------:R-:W-:Y:S02]  /*16f50*/  @!P3 LEA R12, P1, R21, R12, 0x2 ;  /* 0x0000000c150cb211 */ /* 0x000fe400078210ff */
[----:B------:R-:W-:-:S02]  /*16f60*/  @!P2 LEA.HI.X R9, R25, R20, R28, 0x2, P5 ;  /* 0x000000141909a211 */ /* 0x000fc400028f141c */
[----:B------:R-:W-:Y:S01]  /*16f70*/  @!P3 LEA.HI.X R13, R21, R20, R24, 0x2, P1 ;  /* 0x00000014150db211 */ /* 0x000fe200008f1418 */
[----:B------:R3:W-:Y:S04]  /*16f80*/  @!P0 ST.E.64 desc[UR40][R10.64], R136 ;  /* 0x000000880a008985 */ /* 0x0007e8000c101b28 */
[----:B------:R3:W-:Y:S04]  /*16f90*/  @!P4 ST.E.64 desc[UR40][R14.64], R140 ;  /* 0x0000008c0e00c985 */ /* 0x0007e8000c101b28 */
[----:B------:R3:W-:Y:S04]  /*16fa0*/  @!P2 ST.E.64 desc[UR40][R8.64], R144 ;  /* 0x000000900800a985 */ /* 0x0007e8000c101b28 */
[----:B------:R3:W-:Y:S02]  /*16fb0*/  @!P3 ST.E.64 desc[UR40][R12.64], R148 ;  /* 0x000000940c00b985 */ /* 0x0007e4000c101b28 */
.L_x_14806:
[----:B------:R-:W-:Y:S05]  /*16fc0*/  BSYNC B1 ;  /* 0x0000000000017941 */ /* 0x000fea0003800000 */
.L_x_14805:
[----:B------:R-:W-:-:S03]  /*16fd0*/  UMOV UR4, 0xffffffff ;  /* 0xffffffff00047882 */ /* 0x000fc60000000000 */
[----:B------:R-:W-:Y:S05]  /*16fe0*/  BRA.DIV UR4, `(.L_x_14807) ;  /* 0x000000d204907947 */ /* 0x000fea000b800000 */
[----:B0-----:R-:W0:Y:S04]  /*16ff0*/  SHFL.IDX PT, R4, R4, 0x1, 0x1c1f ;  /* 0x003c1f0004047f89 */ /* 0x001e2800000e0000 */
[----:B------:R-:W4:Y:S02]  /*17000*/  SHFL.IDX PT, R3, R3, 0x1, 0x1c1f ;  /* 0x003c1f0003037f89 */ /* 0x000f2400000e0000 */
.L_x_15045:
[----:B------:R-:W-:-:S13]  /*17010*/  ISETP.GE.AND P0, PT, R152, R0, PT ;  /* 0x000000009800720c */ /* 0x000fda0003f06270 */
[----:B------:R-:W-:Y:S05]  /*17020*/  @P0 BRA `(.L_x_14803) ;  /* 0x00000028008c0947 */ /* 0x000fea0003800000 */
[----:B------:R-:W5:Y:S01]  /*17030*/  LDL R61, [R1+0xf0] ;  /* 0x0000f000013d7983 */ /* 0x000f620000100800 */
[----:B------:R-:W-:-:S03]  /*17040*/  ULDC UR4, c[0x0][0xbc8] ;  /* 0x0002f20000047ab9 */ /* 0x000fc60000000800 */
        /* <DEDUP_REMOVED lines=37> */
[----:B--2---:R-:W2:Y:S01]  /*172a0*/  LDL R12, [R1+0x11c] ;  /* 0x00011c00010c7983 */ /* 0x004ea20000100800 */
[----:B-----5:R-:W-:-:S02]  /*172b0*/  IMAD.MOV.U32 R76, RZ, RZ, R61 ;  /* 0x000000ffff4c7224 */ /* 0x020fc400078e003d */
[----:B----4-:R-:W-:Y:S02]  /*172c0*/  IMAD.MOV.U32 R61, RZ, RZ, R60 ;  /* 0x000000ffff3d7224 */ /* 0x010fe400078e003c */
        /* <DEDUP_REMOVED lines=8> */
[----:B------:R-:W-:Y:S01]  /*17350*/  MOV R37, R36 ;  /* 0x0000002400257202 */ /* 0x000fe20000000f00 */
[----:B------:R-:W-:Y:S02]  /*17360*/  IMAD.MOV.U32 R65, RZ, RZ, R61 ;  /* 0x000000ffff417224 */ /* 0x000fe400078e003d */
[----:B------:R-:W-:Y:S01]  /*17370*/  IMAD.MOV.U32 R36, RZ, RZ, R33 ;  /* 0x000000ffff247224 */ /* 0x000fe200078e0021 */
[----:B------:R-:W-:Y:S01]  /*17380*/  MOV R77, R64 ;  /* 0x00000040004d7202 */ /* 0x000fe20000000f00 */
[----:B------:R-:W-:-:S02]  /*17390*/  IMAD.MOV.U32 R64, RZ, RZ, R60 ;  /* 0x000000ffff407224 */ /* 0x000fc400078e003c */
[----:B------:R-:W-:Y:S02]  /*173a0*/  IMAD.MOV.U32 R33, RZ, RZ, R32 ;  /* 0x000000ffff217224 */ /* 0x000fe400078e0020 */
[----:B------:R-:W-:Y:S01]  /*173b0*/  IMAD.MOV.U32 R60, RZ, RZ, R56 ;  /* 0x000000ffff3c7224 */ /* 0x000fe200078e0038 */
[----:B------:R-:W-:Y:S01]  /*173c0*/  ISETP.GE.AND P2, PT, R68, UR4, PT ;  /* 0x0000000444007c0c */ /* 0x000fe2000bf46270 */
[----:B------:R-:W-:Y:S02]  /*173d0*/  IMAD.MOV.U32 R61, RZ, RZ, R57 ;  /* 0x000000ffff3d7224 */ /* 0x000fe400078e0039 */
[----:B------:R-:W-:Y:S01]  /*173e0*/  IMAD.MOV.U32 R32, RZ, RZ, R29 ;  /* 0x000000ffff207224 */ /* 0x000fe200078e001d */
[----:B------:R-:W-:Y:S01]  /*173f0*/  MOV R57, R53 ;  /* 0x0000003500397202 */ /* 0x000fe20000000f00 */
        /* <DEDUP_REMOVED lines=8> */
[----:B---3--:R-:W-:Y:S01]  /*17480*/  ISETP.GE.AND P3, PT, R84, UR4, PT ;  /* 0x0000000454007c0c */ /* 0x008fe2000bf66270 */
[----:B------:R-:W-:-:S02]  /*17490*/  IMAD.MOV.U32 R24, RZ, RZ, R15 ;  /* 0x000000ffff187224 */ /* 0x000fc400078e000f */
[----:B------:R-:W-:Y:S01]  /*174a0*/  IMAD.MOV.U32 R36, RZ, RZ, R32 ;  /* 0x000000ffff247224 */ /* 0x000fe200078e0020 */
[----:B------:R-:W3:Y:S01]  /*174b0*/  LDL R15, [R1+0xc4] ;  /* 0x0000c400010f7983 */ /* 0x000ee20000100800 */
[----:B------:R-:W-:Y:S01]  /*174c0*/  IMAD.MOV.U32 R33, RZ, RZ, R28 ;  /* 0x000000ffff217224 */ /* 0x000fe200078e001c */
[----:B------:R-:W-:Y:S01]  /*174d0*/  MOV R28, R14 ;  /* 0x0000000e001c7202 */ /* 0x000fe20000000f00 */
[----:B------:R-:W-:Y:S02]  /*174e0*/  IMAD.MOV.U32 R72, RZ, RZ, R65 ;  /* 0x000000ffff487224 */ /* 0x000fe400078e0041 */
[----:B------:R-:W-:Y:S02]  /*174f0*/  IMAD.MOV.U32 R73, RZ, RZ, R64 ;  /* 0x000000ffff497224 */ /* 0x000fe400078e0040 */
[----:B------:R-:W-:Y:S02]  /*17500*/  IMAD.MOV.U32 R65, RZ, RZ, R61 ;  /* 0x000000ffff417224 */ /* 0x000fe400078e003d */
[----:B------:R-:W-:-:S02]  /*17510*/  IMAD.MOV.U32 R64, RZ, RZ, R60 ;  /* 0x000000ffff407224 */ /* 0x000fc400078e003c */
[----:B------:R-:W-:Y:S01]  /*17520*/  IMAD.MOV.U32 R61, RZ, RZ, R57 ;  /* 0x000000ffff3d7224 */ /* 0x000fe200078e0039 */
[----:B------:R-:W-:Y:S01]  /*17530*/  MOV R57, R53 ;  /* 0x0000003500397202 */ /* 0x000fe20000000f00 */
        /* <DEDUP_REMOVED lines=9> */
[----:B------:R-:W-:Y:S02]  /*175d0*/  @!P2 IMAD.MOV.U32 R8, RZ, RZ, R3 ;  /* 0x000000ffff08a224 */ /* 0x000fe400078e0003 */
[----:B0-----:R-:W-:-:S02]  /*175e0*/  @!P2 IMAD.MOV.U32 R9, RZ, RZ, R4 ;  /* 0x000000ffff09a224 */ /* 0x001fc400078e0004 */
[----:B------:R-:W-:Y:S02]  /*175f0*/  IMAD.MOV.U32 R33, RZ, RZ, R28 ;  /* 0x000000ffff217224 */ /* 0x000fe400078e001c */
[----:B------:R-:W-:Y:S01]  /*17600*/  IMAD.MOV.U32 R69, RZ, RZ, R65 ;  /* 0x000000ffff457224 */ /* 0x000fe200078e0041 */
[----:B------:R-:W-:Y:S01]  /*17610*/  MOV R65, R61 ;  /* 0x0000003d00417202 */ /* 0x000fe20000000f00 */
[----:B------:R-:W-:Y:S02]  /*17620*/  IMAD.MOV.U32 R61, RZ, RZ, R57 ;  /* 0x000000ffff3d7224 */ /* 0x000fe400078e0039 */
[----:B------:R-:W-:Y:S02]  /*17630*/  IMAD.MOV.U32 R57, RZ, RZ, R53 ;  /* 0x000000ffff397224 */ /* 0x000fe400078e0035 */
[----:B------:R-:W-:-:S04]  /*17640*/  @!P2 IMAD.WIDE R8, R68, 0x4, R8 ;  /* 0x000000044408a825 */ /* 0x000fc800078e0208 */
[----:B------:R-:W-:Y:S02]  /*17650*/  IMAD.MOV.U32 R37, RZ, RZ, R29 ;  /* 0x000000ffff257224 */ /* 0x000fe400078e001d */
[----:B------:R-:W-:Y:S02]  /*17660*/  IMAD.MOV.U32 R53, RZ, RZ, R33 ;  /* 0x000000ffff357224 */ /* 0x000fe400078e0021 */
[----:B------:R-:W-:Y:S02]  /*17670*/  IMAD.MOV.U32 R29, RZ, RZ, R24 ;  /* 0x000000ffff1d7224 */ /* 0x000fe400078e0018 */
[----:B------:R-:W-:Y:S01]  /*17680*/  IMAD.MOV.U32 R68, RZ, RZ, R64 ;  /* 0x000000ffff447224 */ /* 0x000fe200078e0040 */
[----:B------:R-:W-:Y:S01]  /*17690*/  ISETP.GE.AND P0, PT, R89, UR4, PT ;  /* 0x0000000459007c0c */ /* 0x000fe2000bf06270 */
[----:B------:R-:W-:Y:S01]  /*176a0*/  IMAD.MOV.U32 R33, RZ, RZ, R14 ;  /* 0x000000ffff217224 */ /* 0x000fe200078e000e */
[----:B------:R-:W-:Y:S01]  /*176b0*/  @!P2 ST.E.64 desc[UR40][R8.64], R26 ;  /* 0x0000001a0800a985 */ /* 0x000fe2000c101b28 */
[----:B------:R-:W-:-:S02]  /*176c0*/  IMAD.MOV.U32 R64, RZ, RZ, R60 ;  /* 0x000000ffff407224 */ /* 0x000fc400078e003c */
[----:B------:R-:W-:Y:S01]  /*176d0*/  IMAD.MOV.U32 R14, RZ, RZ, R10 ;  /* 0x000000ffff0e7224 */ /* 0x000fe200078e000a */
[-C--:B------:R-:W-:Y:S01]  /*176e0*/  @!P3 LEA R10, P4, R84, R3.reuse, 0x2 ;  /* 0x00000003540ab211 */ /* 0x080fe200078810ff */
[----:B------:R-:W-:Y:S01]  /*176f0*/  IMAD.MOV.U32 R60, RZ, RZ, R56 ;  /* 0x000000ffff3c7224 */ /* 0x000fe200078e0038 */
[----:B------:R-:W-:Y:S01]  /*17700*/  ISETP.GE.AND P1, PT, R80, UR4, PT ;  /* 0x0000000450007c0c */ /* 0x000fe2000bf26270 */
[----:B------:R-:W-:Y:S01]  /*17710*/  IMAD.MOV.U32 R56, RZ, RZ, R52 ;  /* 0x000000ffff387224 */ /* 0x000fe200078e0034 */
[----:B------:R-:W4:Y:S01]  /*17720*/  LDL R24, [R1+0x168] ;  /* 0x0001680001187983 */ /* 0x000f220000100800 */
[----:B------:R-:W-:Y:S02]  /*17730*/  IMAD.MOV.U32 R52, RZ, RZ, R29 ;  /* 0x000000ffff347224 */ /* 0x000fe400078e001d */
[----:B------:R-:W-:Y:S01]  /*17740*/  IMAD.MOV.U32 R29, RZ, RZ, R11 ;  /* 0x000000ffff1d7224 */ /* 0x000fe200078e000b */
[----:B------:R-:W-:Y:S02]  /*17750*/  @!P3 LEA.HI.X R11, R84, R4, R92, 0x2, P4 ;  /* 0x00000004540bb211 */ /* 0x000fe400020f145c */
[----:B------:R-:W5:Y:S04]  /*17760*/  LDL R92, [R1+0x188] ;  /* 0x00018800015c7983 */ /* 0x000f680000100800 */
[----:B------:R-:W2:Y:S04]  /*17770*/  LDL R84, [R1+0x18c] ;  /* 0x00018c0001547983 */ /* 0x000ea80000100800 */
[----:B------:R0:W-:Y:S02]  /*17780*/  @!P3 ST.E.64 desc[UR40][R10.64], R30 ;  /* 0x0000001e0a00b985 */ /* 0x0001e4000c101b28 */
[----:B0-----:R-:W-:-:S04]  /*17790*/  @!P0 LEA R10, P4, R89, R3, 0x2 ;  /* 0x00000003590a8211 */ /* 0x001fc800078810ff */
[----:B-----5:R-:W-:Y:S02]  /*177a0*/  @!P0 LEA.HI.X R11, R89, R4, R92, 0x2, P4 ;  /* 0x00000004590b8211 */ /* 0x020fe400020f145c */
[----:B------:R-:W5:Y:S01]  /*177b0*/  LDL R89, [R1+0x184] ;  /* 0x0001840001597983 */ /* 0x000f620000100800 */
[----:B------:R-:W-:Y:S02]  /*177c0*/  ISETP.GE.AND P2, PT, R88, UR4, PT ;  /* 0x0000000458007c0c */ /* 0x000fe4000bf46270 */
[----:B------:R-:W-:-:S04]  /*177d0*/  @!P1 LEA R8, P5, R80, R3, 0x2 ;  /* 0x0000000350089211 */ /* 0x000fc800078a10ff */
[----:B--2---:R-:W-:-:S05]  /*177e0*/  @!P1 LEA.HI.X R9, R80, R4, R84, 0x2, P5 ;  /* 0x0000000450099211 */ /* 0x004fca00028f1454 */
[----:B------:R0:W-:Y:S02]  /*177f0*/  @!P1 ST.E.64 desc[UR40][R8.64], R34 ;  /* 0x0000002208009985 */ /* 0x0001e4000c101b28 */
[----:B0-----:R-:W-:-:S04]  /*17800*/  @!P2 LEA R8, P5, R88, R3, 0x2 ;  /* 0x000000035808a211 */ /* 0x001fc800078a10ff */
[----:B-----5:R-:W-:Y:S02]  /*17810*/  @!P2 LEA.HI.X R9, R88, R4, R89, 0x2, P5 ;  /* 0x000000045809a211 */ /* 0x020fe400028f1459 */
[----:B------:R-:W2:Y:S01]  /*17820*/  LDL R88, [R1+0x180] ;  /* 0x0001800001587983 */ /* 0x000ea20000100800 */
[----:B------:R-:W-:-:S03]  /*17830*/  ISETP.GE.AND P3, PT, R85, UR4, PT ;  /* 0x0000000455007c0c */ /* 0x000fc6000bf66270 */
[----:B------:R0:W-:Y:S10]  /*17840*/  @!P0 ST.E.64 desc[UR40][R10.64], R38 ;  /* 0x000000260a008985 */ /* 0x0001f4000c101b28 */
[----:B0-----:R-:W-:-:S04]  /*17850*/  @!P3 LEA R10, P4, R85, R3, 0x2 ;  /* 0x00000003550ab211 */ /* 0x001fc800078810ff */
[----:B--2---:R-:W-:Y:S02]  /*17860*/  @!P3 LEA.HI.X R11, R85, R4, R88, 0x2, P4 ;  /* 0x00000004550bb211 */ /* 0x004fe400020f1458 */
[----:B------:R-:W2:Y:S01]  /*17870*/  LDL R85, [R1+0x17c] ;  /* 0x00017c0001557983 */ /* 0x000ea20000100800 */
[----:B------:R-:W-:Y:S01]  /*17880*/  ISETP.GE.AND P1, PT, R81, UR4, PT ;  /* 0x0000000451007c0c */ /* 0x000fe2000bf26270 */
[----:B------:R-:W-:Y:S01]  /*17890*/  IMAD.MOV.U32 R84, RZ, RZ, R68 ;  /* 0x000000ffff547224 */ /* 0x000fe200078e0044 */
[----:B------:R-:W-:Y:S01]  /*178a0*/  MOV R80, R69 ;  /* 0x0000004500507202 */ /* 0x000fe20000000f00 */
[----:B------:R-:W-:Y:S02]  /*178b0*/  IMAD.MOV.U32 R68, RZ, RZ, R64 ;  /* 0x000000ffff447224 */ /* 0x000fe400078e0040 */
[----:B------:R-:W-:Y:S02]  /*178c0*/  IMAD.MOV.U32 R69, RZ, RZ, R65 ;  /* 0x000000ffff457224 */ /* 0x000fe400078e0041 */
[----:B------:R-:W-:-:S02]  /*178d0*/  IMAD.MOV.U32 R64, RZ, RZ, R60 ;  /* 0x000000ffff407224 */ /* 0x000fc400078e003c */
[----:B---3--:R-:W-:Y:S02]  /*178e0*/  IMAD.MOV.U32 R28, RZ, RZ, R15 ;  /* 0x000000ffff1c7224 */ /* 0x008fe400078e000f */
[----:B------:R-:W-:Y:S01]  /*178f0*/  IMAD.MOV.U32 R65, RZ, RZ, R61 ;  /* 0x000000ffff417224 */ /* 0x000fe200078e003d */
[----:B------:R0:W-:Y:S01]  /*17900*/  @!P2 ST.E.64 desc[UR40][R8.64], R42 ;  /* 0x0000002a0800a985 */ /* 0x0001e2000c101b28 */
[----:B------:R-:W-:Y:S02]  /*17910*/  IMAD.MOV.U32 R60, RZ, RZ, R56 ;  /* 0x000000ffff3c7224 */ /* 0x000fe400078e0038 */
[----:B------:R-:W-:Y:S01]  /*17920*/  IMAD.MOV.U32 R61, RZ, RZ, R57 ;  /* 0x000000ffff3d7224 */ /* 0x000fe200078e0039 */
[----:B------:R-:W-:Y:S01]  /*17930*/  ISETP.GE.AND P0, PT, R77, UR4, PT ;  /* 0x000000044d007c0c */ /* 0x000fe2000bf06270 */
[----:B------:R-:W-:Y:S01]  /*17940*/  IMAD.MOV.U32 R56, RZ, RZ, R52 ;  /* 0x000000ffff387224 */ /* 0x000fe200078e0034 */
[----:B------:R-:W-:Y:S01]  /*17950*/  MOV R52, R29 ;  /* 0x0000001d00347202 */ /* 0x000fe20000000f00 */
[----:B------:R-:W-:Y:S01]  /*17960*/  IMAD.MOV.U32 R57, RZ, RZ, R53 ;  /* 0x000000ffff397224 */ /* 0x000fe200078e0035 */
[----:B------:R-:W3:Y:S01]  /*17970*/  LDL R15, [R1+0x9c] ;  /* 0x00009c00010f7983 */ /* 0x000ee20000100800 */
[----:B------:R-:W-:-:S02]  /*17980*/  IMAD.MOV.U32 R53, RZ, RZ, R33 ;  /* 0x000000ffff357224 */ /* 0x000fc400078e0021 */
[----:B------:R-:W-:Y:S02]  /*17990*/  IMAD.MOV.U32 R93, RZ, RZ, R69 ;  /* 0x000000ffff5d7224 */ /* 0x000fe400078e0045 */
[----:B------:R-:W-:Y:S01]  /*179a0*/  IMAD.MOV.U32 R89, RZ, RZ, R68 ;  /* 0x000000ffff597224 */ /* 0x000fe200078e0044 */
[----:B0-----:R-:W-:Y:S01]  /*179b0*/  @!P1 LEA R8, P5, R81, R3, 0x2 ;  /* 0x0000000351089211 */ /* 0x001fe200078a10ff */
        /* <DEDUP_REMOVED lines=9> */
[----:B------:R-:W-:Y:S01]  /*17a50*/  IMAD.MOV.U32 R52, RZ, RZ, R33 ;  /* 0x000000ffff347224 */ /* 0x000fe200078e0021 */
[----:B--2---:R-:W-:Y:S01]  /*17a60*/  @!P1 LEA.HI.X R9, R81, R4, R85, 0x2, P5 ;  /* 0x0000000451099211 */ /* 0x004fe200028f1455 */
[----:B------:R-:W-:Y:S01]  /*17a70*/  IMAD.MOV.U32 R85, RZ, RZ, R69 ;  /* 0x000000ffff557224 */ /* 0x000fe200078e0045 */
[----:B------:R0:W-:Y:S01]  /*17a80*/  @!P3 ST.E.64 desc[UR40][R10.64], R46 ;  /* 0x0000002e0a00b985 */ /* 0x0001e2000c101b28 */
[----:B------:R-:W-:Y:S01]  /*17a90*/  IMAD.MOV.U32 R69, RZ, RZ, R64 ;  /* 0x000000ffff457224 */ /* 0x000fe200078e0040 */
[----:B------:R-:W-:Y:S01]  /*17aa0*/  MOV R64, R57 ;  /* 0x0000003900407202 */ /* 0x000fe20000000f00 */
[----:B------:R-:W-:Y:S01]  /*17ab0*/  IMAD.MOV.U32 R57, RZ, RZ, R52 ;  /* 0x000000ffff397224 */ /* 0x000fe200078e0034 */
[----:B------:R-:W-:Y:S01]  /*17ac0*/  ISETP.GE.AND P2, PT, R76, UR4, PT ;  /* 0x000000044c007c0c */ /* 0x000fe2000bf46270 */
[----:B------:R-:W2:Y:S01]  /*17ad0*/  LDL R52, [R1+0x14c] ;  /* 0x00014c0001347983 */ /* 0x000ea20000100800 */
[----:B------:R-:W-:-:S02]  /*17ae0*/  IMAD.MOV.U32 R88, RZ, RZ, R65 ;  /* 0x000000ffff587224 */ /* 0x000fc400078e0041 */
[----:B----4-:R-:W-:Y:S01]  /*17af0*/  IMAD.MOV.U32 R53, RZ, RZ, R24 ;  /* 0x000000ffff357224 */ /* 0x010fe200078e0018 */
[----:B------:R-:W4:Y:S01]  /*17b00*/  LDL R33, [R1+0x130] ;  /* 0x0001300001217983 */ /* 0x000f220000100800 */
[----:B------:R-:W-:Y:S02]  /*17b10*/  IMAD.MOV.U32 R81, RZ, RZ, R68 ;  /* 0x000000ffff517224 */ /* 0x000fe400078e0044 */
[----:B------:R-:W-:Y:S01]  /*17b20*/  IMAD.MOV.U32 R68, RZ, RZ, R61 ;  /* 0x000000ffff447224 */ /* 0x000fe200078e003d */
[C---:B0-----:R-:W-:Y:S01]  /*17b30*/  @!P0 LEA R10, P4, R77.reuse, R3, 0x2 ;  /* 0x000000034d0a8211 */ /* 0x041fe200078810ff */
[----:B------:R-:W-:Y:S02]  /*17b40*/  IMAD.MOV.U32 R65, RZ, RZ, R60 ;  /* 0x000000ffff417224 */ /* 0x000fe400078e003c */
[----:B------:R-:W-:Y:S01]  /*17b50*/  IMAD.MOV.U32 R29, RZ, RZ, R21 ;  /* 0x000000ffff1d7224 */ /* 0x000fe200078e0015 */
[----:B------:R-:W-:Y:S01]  /*17b60*/  @!P0 LEA.HI.X R11, R77, R4, R88, 0x2, P4 ;  /* 0x000000044d0b8211 */ /* 0x000fe200020f1458 */
[----:B------:R-:W-:Y:S01]  /*17b70*/  IMAD.MOV.U32 R28, RZ, RZ, R20 ;  /* 0x000000ffff1c7224 */ /* 0x000fe200078e0014 */
[----:B------:R0:W-:Y:S01]  /*17b80*/  @!P1 ST.E.64 desc[UR40][R8.64], R50 ;  /* 0x0000003208009985 */ /* 0x0001e2000c101b28 */
[----:B------:R-:W-:-:S02]  /*17b90*/  IMAD.MOV.U32 R61, RZ, RZ, R56 ;  /* 0x000000ffff3d7224 */ /* 0x000fc400078e0038 */
[----:B------:R-:W-:Y:S01]  /*17ba0*/  IMAD.MOV.U32 R60, RZ, RZ, R53 ;  /* 0x000000ffff3c7224 */ /* 0x000fe200078e0035 */
[----:B------:R-:W-:Y:S01]  /*17bb0*/  ISETP.GE.AND P3, PT, R73, UR4, PT ;  /* 0x0000000449007c0c */ /* 0x000fe2000bf66270 */
[----:B------:R-:W-:Y:S01]  /*17bc0*/  IMAD.MOV.U32 R77, RZ, RZ, R69 ;  /* 0x000000ffff4d7224 */ /* 0x000fe200078e0045 */
[----:B------:R-:W5:Y:S01]  /*17bd0*/  LDL R24, [R1+0x138] ;  /* 0x0001380001187983 */ /* 0x000f620000100800 */
[----:B------:R-:W-:Y:S02]  /*17be0*/  IMAD.MOV.U32 R69, RZ, RZ, R68 ;  /* 0x000000ffff457224 */ /* 0x000fe400078e0044 */
[----:B------:R-:W-:Y:S01]  /*17bf0*/  IMAD.MOV.U32 R68, RZ, RZ, R65 ;  /* 0x000000ffff447224 */ /* 0x000fe200078e0041 */
[----:B------:R-:W3:Y:S01]  /*17c00*/  LDL R20, [R1+0xa0] ;  /* 0x0000a00001147983 */ /* 0x000ee20000100800 */
[----:B------:R-:W-:Y:S02]  /*17c10*/  IMAD.MOV.U32 R56, RZ, RZ, R29 ;  /* 0x000000ffff387224 */ /* 0x000fe400078e001d */
[----:B------:R-:W-:Y:S01]  /*17c20*/  IMAD.MOV.U32 R65, RZ, RZ, R64 ;  /* 0x000000ffff417224 */ /* 0x000fe200078e0040 */
[C---:B0-----:R-:W-:Y:S01]  /*17c30*/  @!P2 LEA R8, P5, R76.reuse, R3, 0x2 ;  /* 0x000000034c08a211 */ /* 0x041fe200078a10ff */
[----:B------:R-:W-:Y:S01]  /*17c40*/  IMAD.MOV.U32 R53, RZ, RZ, R28 ;  /* 0x000000ffff357224 */ /* 0x000fe200078e001c */
[----:B------:R0:W-:Y:S01]  /*17c50*/  @!P0 ST.E.64 desc[UR40][R10.64], R54 ;  /* 0x000000360a008985 */ /* 0x0001e2000c101b28 */
[----:B------:R-:W-:Y:S01]  /*17c60*/  IMAD.MOV.U32 R64, RZ, RZ, R61 ;  /* 0x000000ffff407224 */ /* 0x000fe200078e003d */
[----:B------:R-:W-:Y:S01]  /*17c70*/  MOV R61, R60 ;  /* 0x0000003c003d7202 */ /* 0x000fe20000000f00 */
[----:B------:R-:W-:Y:S01]  /*17c80*/  IMAD.MOV.U32 R60, RZ, RZ, R57 ;  /* 0x000000ffff3c7224 */ /* 0x000fe200078e0039 */
[----:B------:R-:W-:Y:S01]  /*17c90*/  @!P2 LEA.HI.X R9, R76, R4, R77, 0x2, P5 ;  /* 0x000000044c09a211 */ /* 0x000fe200028f144d */
[----:B------:R-:W-:Y:S01]  /*17ca0*/  IMAD.MOV.U32 R57, RZ, RZ, R56 ;  /* 0x000000ffff397224 */ /* 0x000fe200078e0038 */
[----:B------:R-:W-:Y:S01]  /*17cb0*/  ISETP.GE.AND P1, PT, R72, UR4, PT ;  /* 0x0000000448007c0c */ /* 0x000fe2000bf26270 */
[----:B------:R-:W-:Y:S01]  /*17cc0*/  IMAD.MOV.U32 R56, RZ, RZ, R53 ;  /* 0x000000ffff387224 */ /* 0x000fe200078e0035 */
[----:B------:R-:W4:Y:S04]  /*17cd0*/  LDL R21, [R1+0xa4] ;  /* 0x0000a40001157983 */ /* 0x000f280000100800 */
[----:B------:R-:W4:Y:S04]  /*17ce0*/  LDL R29, [R1+0x98] ;  /* 0x00009800011d7983 */ /* 0x000f280000100800 */
[----:B------:R-:W4:Y:S01]  /*17cf0*/  LDL R28, [R1+0x94] ;  /* 0x00009400011c7983 */ /* 0x000f220000100800 */
[----:B--2---:R-:W-:-:S02]  /*17d00*/  IMAD.MOV.U32 R53, RZ, RZ, R52 ;  /* 0x000000ffff357224 */ /* 0x004fc400078e0034 */
[----:B------:R-:W-:Y:S02]  /*17d10*/  IMAD.MOV.U32 R52, RZ, RZ, R49 ;  /* 0x000000ffff347224 */ /* 0x000fe400078e0031 */
[----:B------:R-:W-:Y:S02]  /*17d20*/  IMAD.MOV.U32 R49, RZ, RZ, R48 ;  /* 0x000000ffff317224 */ /* 0x000fe400078e0030 */
[----:B------:R-:W-:Y:S02]  /*17d30*/  IMAD.MOV.U32 R48, RZ, RZ, R45 ;  /* 0x000000ffff307224 */ /* 0x000fe400078e002d */
[----:B------:R-:W-:Y:S02]  /*17d40*/  IMAD.MOV.U32 R45, RZ, RZ, R44 ;  /* 0x000000ffff2d7224 */ /* 0x000fe400078e002c */
[----:B------:R-:W-:Y:S02]  /*17d50*/  IMAD.MOV.U32 R44, RZ, RZ, R41 ;  /* 0x000000ffff2c7224 */ /* 0x000fe400078e0029 */
[----:B------:R-:W-:-:S02]  /*17d60*/  IMAD.MOV.U32 R41, RZ, RZ, R40 ;  /* 0x000000ffff297224 */ /* 0x000fc400078e0028 */
[----:B------:R-:W2:Y:S01]  /*17d70*/  LDL R40, [R1+0x154] ;  /* 0x0001540001287983 */ /* 0x000ea20000100800 */
        /* <DEDUP_REMOVED lines=11> */
[----:B------:R-:W-:Y:S01]  /*17e30*/  MOV R49, R48 ;  /* 0x0000003000317202 */ /* 0x000fe20000000f00 */
[----:B------:R-:W-:-:S02]  /*17e40*/  IMAD.MOV.U32 R48, RZ, RZ, R45 ;  /* 0x000000ffff307224 */ /* 0x000fc400078e002d */
[----:B------:R-:W-:Y:S02]  /*17e50*/  IMAD.MOV.U32 R45, RZ, RZ, R44 ;  /* 0x000000ffff2d7224 */ /* 0x000fe400078e002c */
[----:B------:R-:W-:Y:S02]  /*17e60*/  IMAD.MOV.U32 R44, RZ, RZ, R41 ;  /* 0x000000ffff2c7224 */ /* 0x000fe400078e0029 */
[----:B--2---:R-:W-:Y:S02]  /*17e70*/  IMAD.MOV.U32 R41, RZ, RZ, R40 ;  /* 0x000000ffff297224 */ /* 0x004fe400078e0028 */
[----:B------:R-:W2:Y:S01]  /*17e80*/  LDL R40, [R1+0xac] ;  /* 0x0000ac0001287983 */ /* 0x000ea20000100800 */
[----:B0-----:R-:W-:-:S04]  /*17e90*/  @!P3 LEA R10, P4, R73, R3, 0x2 ;  /* 0x00000003490ab211 */ /* 0x001fc800078810ff */
[----:B------:R-:W-:Y:S01]  /*17ea0*/  @!P3 LEA.HI.X R11, R73, R4, R76, 0x2, P4 ;  /* 0x00000004490bb211 */ /* 0x000fe200020f144c */
[----:B------:R-:W-:Y:S02]  /*17eb0*/  IMAD.MOV.U32 R73, RZ, RZ, R69 ;  /* 0x000000ffff497224 */ /* 0x000fe400078e0045 */
        /* <DEDUP_REMOVED lines=9> */
[----:B------:R-:W-:Y:S02]  /*17f50*/  IMAD.MOV.U32 R52, RZ, RZ, R49 ;  /* 0x000000ffff347224 */ /* 0x000fe400078e0031 */
[----:B------:R-:W-:Y:S02]  /*17f60*/  IMAD.MOV.U32 R49, RZ, RZ, R48 ;  /* 0x000000ffff317224 */ /* 0x000fe400078e0030 */
[----:B------:R-:W-:Y:S01]  /*17f70*/  IMAD.MOV.U32 R48, RZ, RZ, R45 ;  /* 0x000000ffff307224 */ /* 0x000fe200078e002d */
[----:B------:R0:W-:Y:S01]  /*17f80*/  @!P2 ST.E.64 desc[UR40][R8.64], R58 ;  /* 0x0000003a0800a985 */ /* 0x0001e2000c101b28 */
[----:B------:R-:W-:-:S02]  /*17f90*/  IMAD.MOV.U32 R45, RZ, RZ, R44 ;  /* 0x000000ffff2d7224 */ /* 0x000fc400078e002c */
[----:B------:R-:W-:Y:S01]  /*17fa0*/  IMAD.MOV.U32 R44, RZ, RZ, R41 ;  /* 0x000000ffff2c7224 */ /* 0x000fe200078e0029 */
[----:B0-----:R-:W-:-:S04]  /*17fb0*/  @!P1 LEA R8, P5, R72, R3, 0x2 ;  /* 0x0000000348089211 */ /* 0x001fc800078a10ff */
[----:B------:R-:W-:Y:S02]  /*17fc0*/  @!P1 LEA.HI.X R9, R72, R4, R73, 0x2, P5 ;  /* 0x0000000448099211 */ /* 0x000fe400028f1449 */
[----:B------:R-:W-:Y:S01]  /*17fd0*/  MOV R72, R57 ;  /* 0x0000003900487202 */ /* 0x000fe20000000f00 */
[----:B------:R-:W-:Y:S02]  /*17fe0*/  IMAD.MOV.U32 R57, RZ, RZ, R49 ;  /* 0x000000ffff397224 */ /* 0x000fe400078e0031 */
[----:B--2---:R-:W-:Y:S02]  /*17ff0*/  IMAD.MOV.U32 R41, RZ, RZ, R40 ;  /* 0x000000ffff297224 */ /* 0x004fe400078e0028 */
[----:B------:R-:W-:Y:S01]  /*18000*/  IMAD.MOV.U32 R40, RZ, RZ, R37 ;  /* 0x000000ffff287224 */ /* 0x000fe200078e0025 */
[----:B------:R-:W-:Y:S01]  /*18010*/  MOV R37, R36 ;  /* 0x0000002400257202 */ /* 0x000fe20000000f00 */
[----:B------:R-:W-:Y:S02]  /*18020*/  IMAD.MOV.U32 R36, RZ, RZ, R32 ;  /* 0x000000ffff247224 */ /* 0x000fe400078e0020 */
[----:B------:R-:W-:-:S02]  /*18030*/  IMAD.MOV.U32 R32, RZ, RZ, R25 ;  /* 0x000000ffff207224 */ /* 0x000fc400078e0019 */
[----:B------:R-:W-:Y:S02]  /*18040*/  IMAD.MOV.U32 R25, RZ, RZ, R13 ;  /* 0x000000ffff197224 */ /* 0x000fe400078e000d */
[----:B------:R-:W-:Y:S02]  /*18050*/  IMAD.MOV.U32 R13, RZ, RZ, R12 ;  /* 0x000000ffff0d7224 */ /* 0x000fe400078e000c */
[----:B------:R-:W-:Y:S01]  /*18060*/  IMAD.MOV.U32 R49, RZ, RZ, R37 ;  /* 0x000000ffff317224 */ /* 0x000fe200078e0025 */
[----:B------:R-:W2:Y:S04]  /*18070*/  LDL R12, [R1+0x12c] ;  /* 0x00012c00010c7983 */ /* 0x000ea80000100800 */
[----:B------:R-:W5:Y:S01]  /*18080*/  LDL R37, [R1+0x134] ;  /* 0x0001340001257983 */ /* 0x000f620000100800 */
[----:B------:R-:W-:Y:S01]  /*18090*/  ISETP.GE.AND P0, PT, R80, UR4, PT ;  /* 0x0000000450007c0c */ /* 0x000fe2000bf06270 */
[----:B------:R-:W-:-:S02]  /*180a0*/  IMAD.MOV.U32 R88, RZ, RZ, R65 ;  /* 0x000000ffff587224 */ /* 0x000fc400078e0041 */
[----:B------:R0:W-:Y:S01]  /*180b0*/  @!P3 ST.E.64 desc[UR40][R10.64], R62 ;  /* 0x0000003e0a00b985 */ /* 0x0001e2000c101b28 */
[----:B------:R-:W-:Y:S02]  /*180c0*/  IMAD.MOV.U32 R77, RZ, RZ, R68 ;  /* 0x000000ffff4d7224 */ /* 0x000fe400078e0044 */
[----:B------:R-:W-:Y:S02]  /*180d0*/  IMAD.MOV.U32 R65, RZ, RZ, R60 ;  /* 0x000000ffff417224 */ /* 0x000fe400078e003c */
[----:B------:R-:W-:Y:S02]  /*180e0*/  IMAD.MOV.U32 R76, RZ, RZ, R61 ;  /* 0x000000ffff4c7224 */ /* 0x000fe400078e003d */
[----:B------:R-:W-:Y:S02]  /*180f0*/  IMAD.MOV.U32 R60, RZ, RZ, R56 ;  /* 0x000000ffff3c7224 */ /* 0x000fe400078e0038 */
[----:B------:R-:W-:Y:S02]  /*18100*/  IMAD.MOV.U32 R68, RZ, RZ, R53 ;  /* 0x000000ffff447224 */ /* 0x000fe400078e0035 */
[----:B------:R-:W-:Y:S01]  /*18110*/  IMAD.MOV.U32 R73, RZ, RZ, R69 ;  /* 0x000000ffff497224 */ /* 0x000fe200078e0045 */
[----:B0-----:R-:W-:Y:S01]  /*18120*/  @!P0 LEA R10, P4, R80, R3, 0x2 ;  /* 0x00000003500a8211 */ /* 0x001fe200078810ff */
[----:B------:R-:W-:-:S02]  /*18130*/  IMAD.MOV.U32 R61, RZ, RZ, R48 ;  /* 0x000000ffff3d7224 */ /* 0x000fc400078e0030 */
[----:B------:R-:W-:Y:S01]  /*18140*/  IMAD.MOV.U32 R56, RZ, RZ, R45 ;  /* 0x000000ffff387224 */ /* 0x000fe200078e002d */
[----:B------:R-:W-:Y:S01]  /*18150*/  @!P0 LEA.HI.X R11, R80, R4, R88, 0x2, P4 ;  /* 0x00000004500b8211 */ /* 0x000fe200020f1458 */
        /* <DEDUP_REMOVED lines=11> */
[----:B------:R-:W4:Y:S01]  /*18210*/  LDL R25, [R1+0x124] ;  /* 0x0001240001197983 */ /* 0x000f220000100800 */
[----:B------:R-:W-:-:S02]  /*18220*/  IMAD.MOV.U32 R56, RZ, RZ, R48 ;  /* 0x000000ffff387224 */ /* 0x000fc400078e0030 */
[----:B------:R-:W-:Y:S02]  /*18230*/  IMAD.MOV.U32 R72, RZ, RZ, R64 ;  /* 0x000000ffff487224 */ /* 0x000fe400078e0040 */
[----:B------:R-:W-:Y:S01]  /*18240*/  IMAD.MOV.U32 R64, RZ, RZ, R53 ;  /* 0x000000ffff407224 */ /* 0x000fe200078e0035 */
[----:B------:R-:W-:Y:S01]  /*18250*/  MOV R53, R52 ;  /* 0x0000003400357202 */ /* 0x000fe20000000f00 */
[----:B------:R-:W-:Y:S01]  /*18260*/  IMAD.MOV.U32 R52, RZ, RZ, R44 ;  /* 0x000000ffff347224 */ /* 0x000fe200078e002c */
[----:B------:R-:W-:Y:S02]  /*18270*/  MOV R40, R36 ;  /* 0x0000002400287202 */ /* 0x000fe40000000f00 */
[----:B------:R-:W4:Y:S01]  /*18280*/  LDL R36, [R1+0x120] ;  /* 0x0001200001247983 */ /* 0x000f220000100800 */
[----:B--2---:R-:W-:Y:S02]  /*18290*/  IMAD.MOV.U32 R41, RZ, RZ, R12 ;  /* 0x000000ffff297224 */ /* 0x004fe400078e000c */
[----:B-----5:R-:W-:-:S02]  /*182a0*/  IMAD.MOV.U32 R48, RZ, RZ, R37 ;  /* 0x000000ffff307224 */ /* 0x020fc400078e0025 */
[----:B------:R-:W-:Y:S02]  /*182b0*/  IMAD.MOV.U32 R37, RZ, RZ, R24 ;  /* 0x000000ffff257224 */ /* 0x000fe400078e0018 */
[----:B---3--:R-:W-:Y:S02]  /*182c0*/  IMAD.MOV.U32 R24, RZ, RZ, R20 ;  /* 0x000000ffff187224 */ /* 0x008fe400078e0014 */
[----:B------:R-:W-:Y:S02]  /*182d0*/  IMAD.MOV.U32 R20, RZ, RZ, R14 ;  /* 0x000000ffff147224 */ /* 0x000fe400078e000e */
[----:B------:R-:W-:Y:S01]  /*182e0*/  IMAD.MOV.U32 R44, RZ, RZ, R41 ;  /* 0x000000ffff2c7224 */ /* 0x000fe200078e0029 */
[----:B------:R-:W2:Y:S01]  /*182f0*/  LDL R14, [R1+0xa8] ;  /* 0x0000a800010e7983 */ /* 0x000ea20000100800 */
[----:B----4-:R-:W-:Y:S02]  /*18300*/  IMAD.MOV.U32 R41, RZ, RZ, R33 ;  /* 0x000000ffff297224 */ /* 0x010fe400078e0021 */
[----:B------:R-:W-:-:S02]  /*18310*/  IMAD.MOV.U32 R33, RZ, RZ, R21 ;  /* 0x000000ffff217224 */ /* 0x000fc400078e0015 */
[----:B------:R-:W-:Y:S02]  /*18320*/  IMAD.MOV.U32 R21, RZ, RZ, R15 ;  /* 0x000000ffff157224 */ /* 0x000fe400078e000f */
[----:B------:R-:W3:Y:S01]  /*18330*/  LDL R15, [R1+0x140] ;  /* 0x00014000010f7983 */ /* 0x000ee20000100800 */
[C---:B------:R-:W-:Y:S02]  /*18340*/  ISETP.GE.AND P2, PT, R84.reuse, UR4, PT ;  /* 0x0000000454007c0c */ /* 0x040fe4000bf46270 */
[----:B------:R-:W-:Y:S01]  /*18350*/  ISETP.GE.AND P3, PT, R93, UR4, PT ;  /* 0x000000045d007c0c */ /* 0x000fe2000bf66270 */
[----:B------:R-:W-:Y:S01]  /*18360*/  @!P1 ST.E.64 desc[UR40][R8.64], R66 ;  /* 0x0000004208009985 */ /* 0x000fe2000c101b28 */
[----:B------:R-:W-:Y:S01]  /*18370*/  ISETP.GE.AND P1, PT, R89, UR4, PT ;  /* 0x0000000459007c0c */ /* 0x000fe2000bf26270 */
[----:B------:R-:W-:Y:S02]  /*18380*/  IMAD.MOV.U32 R32, RZ, RZ, R13 ;  /* 0x000000ffff207224 */ /* 0x000fe400078e000d */
[----:B------:R0:W-:Y:S06]  /*18390*/  @!P0 ST.E.64 desc[UR40][R10.64], R70 ;  /* 0x000000460a008985 */ /* 0x0001ec000c101b28 */
[----:B------:R-:W-:-:S04]  /*183a0*/  @!P2 LEA R12, P5, R84, R3, 0x2 ;  /* 0x00000003540ca211 */ /* 0x000fc800078a10ff */
[----:B------:R-:W-:Y:S01]  /*183b0*/  @!P2 LEA.HI.X R13, R84, R4, R88, 0x2, P5 ;  /* 0x00000004540da211 */ /* 0x000fe200028f1458 */
[----:B------:R-:W-:Y:S01]  /*183c0*/  IMAD.MOV.U32 R88, RZ, RZ, R68 ;  /* 0x000000ffff587224 */ /* 0x000fe200078e0044 */
[----:B------:R-:W-:Y:S01]  /*183d0*/  ISETP.GE.AND P0, PT, R85, UR4, PT ;  /* 0x0000000455007c0c */ /* 0x000fe2000bf06270 */
[----:B------:R-:W-:Y:S02]  /*183e0*/  IMAD.MOV.U32 R68, RZ, RZ, R52 ;  /* 0x000000ffff447224 */ /* 0x000fe400078e0034 */
[----:B------:R-:W-:Y:S02]  /*183f0*/  IMAD.MOV.U32 R52, RZ, RZ, R48 ;  /* 0x000000ffff347224 */ /* 0x000fe400078e0030 */
[----:B------:R-:W-:Y:S01]  /*18400*/  IMAD.MOV.U32 R48, RZ, RZ, R41 ;  /* 0x000000ffff307224 */ /* 0x000fe200078e0029 */
[----:B------:R-:W-:Y:S01]  /*18410*/  MOV R96, R80 ;  /* 0x0000005000607202 */ /* 0x000fe20000000f00 */
[----:B------:R1:W-:Y:S01]  /*18420*/  @!P2 ST.E.64 desc[UR40][R12.64], R74 ;  /* 0x0000004a0c00a985 */ /* 0x0003e2000c101b28 */
[----:B------:R-:W-:Y:S01]  /*18430*/  ISETP.GE.AND P2, PT, R81, UR4, PT ;  /* 0x0000000451007c0c */ /* 0x000fe2000bf46270 */
[----:B------:R-:W-:Y:S01]  /*18440*/  IMAD.MOV.U32 R84, RZ, RZ, R64 ;  /* 0x000000ffff547224 */ /* 0x000fe200078e0040 */
[----:B------:R-:W-:Y:S01]  /*18450*/  MOV R80, R20 ;  /* 0x0000001400507202 */ /* 0x000fe20000000f00 */
[----:B------:R-:W-:Y:S01]  /*18460*/  IMAD.MOV.U32 R92, RZ, RZ, R72 ;  /* 0x000000ffff5c7224 */ /* 0x000fe200078e0048 */
[----:B------:R-:W-:Y:S01]  /*18470*/  @!P1 LEA R20, P5, R89, R3, 0x2 ;  /* 0x0000000359149211 */ /* 0x000fe200078a10ff */
[----:B------:R-:W-:-:S02]  /*18480*/  IMAD.MOV.U32 R72, RZ, RZ, R56 ;  /* 0x000000ffff487224 */ /* 0x000fc400078e0038 */
[----:B------:R-:W-:Y:S02]  /*18490*/  IMAD.MOV.U32 R56, RZ, RZ, R37 ;  /* 0x000000ffff387224 */ /* 0x000fe400078e0025 */
[----:B------:R-:W-:Y:S02]  /*184a0*/  IMAD.MOV.U32 R37, RZ, RZ, R33 ;  /* 0x000000ffff257224 */ /* 0x000fe400078e0021 */
[----:B------:R-:W-:Y:S01]  /*184b0*/  IMAD.MOV.U32 R33, RZ, RZ, R21 ;  /* 0x000000ffff217224 */ /* 0x000fe200078e0015 */
[----:B------:R-:W-:Y:S02]  /*184c0*/  @!P1 LEA.HI.X R21, R89, R4, R92, 0x2, P5 ;  /* 0x0000000459159211 */ /* 0x000fe400028f145c */
[----:B0-----:R-:W-:-:S04]  /*184d0*/  @!P2 LEA R10, P5, R81, R3, 0x2 ;  /* 0x00000003510aa211 */ /* 0x001fc800078a10ff */
[----:B------:R-:W-:Y:S01]  /*184e0*/  @!P2 LEA.HI.X R11, R81, R4, R84, 0x2, P5 ;  /* 0x00000004510ba211 */ /* 0x000fe200028f1454 */
[----:B--2---:R-:W-:Y:S01]  /*184f0*/  IMAD.MOV.U32 R41, RZ, RZ, R14 ;  /* 0x000000ffff297224 */ /* 0x004fe200078e000e */
[----:B------:R-:W-:Y:S01]  /*18500*/  @!P3 LEA R14, P4, R93, R3, 0x2 ;  /* 0x000000035d0eb211 */ /* 0x000fe200078810ff */
[----:B---3--:R-:W-:-:S03]  /*18510*/  IMAD.MOV.U32 R64, RZ, RZ, R15 ;  /* 0x000000ffff407224 */ /* 0x008fc600078e000f */
[----:B------:R-:W-:Y:S02]  /*18520*/  @!P3 LEA.HI.X R15, R93, R4, R96, 0x2, P4 ;  /* 0x000000045d0fb211 */ /* 0x000fe400020f1460 */
[----:B------:R-:W-:-:S03]  /*18530*/  @!P0 LEA R8, P4, R85, R3, 0x2 ;  /* 0x0000000355088211 */ /* 0x000fc600078810ff */
[----:B------:R0:W-:Y:S01]  /*18540*/  @!P3 ST.E.64 desc[UR40][R14.64], R78 ;  /* 0x0000004e0e00b985 */ /* 0x0001e2000c101b28 */
[----:B------:R-:W-:Y:S02]  /*18550*/  ISETP.GE.AND P3, PT, R77, UR4, PT ;  /* 0x000000044d007c0c */ /* 0x000fe4000bf66270 */
[----:B------:R-:W-:Y:S01]  /*18560*/  @!P0 LEA.HI.X R9, R85, R4, R88, 0x2, P4 ;  /* 0x0000000455098211 */ /* 0x000fe200020f1458 */
[----:B------:R2:W-:Y:S01]  /*18570*/  @!P1 ST.E.64 desc[UR40][R20.64], R82 ;  /* 0x0000005214009985 */ /* 0x0005e2000c101b28 */
[----:B------:R-:W-:-:S03]  /*18580*/  ISETP.GE.AND P1, PT, R73, UR4, PT ;  /* 0x0000000449007c0c */ /* 0x000fc6000bf26270 */
[----:B------:R3:W-:Y:S01]  /*18590*/  @!P0 ST.E.64 desc[UR40][R8.64], R86 ;  /* 0x0000005608008985 */ /* 0x0007e2000c101b28 */
[----:B------:R-:W-:-:S03]  /*185a0*/  ISETP.GE.AND P0, PT, R69, UR4, PT ;  /* 0x0000000445007c0c */ /* 0x000fc6000bf06270 */
[----:B------:R4:W-:Y:S01]  /*185b0*/  @!P2 ST.E.64 desc[UR40][R10.64], R90 ;  /* 0x0000005a0a00a985 */ /* 0x0009e2000c101b28 */
[----:B------:R-:W-:Y:S02]  /*185c0*/  ISETP.GE.AND P2, PT, R65, UR4, PT ;  /* 0x0000000441007c0c */ /* 0x000fe4000bf46270 */
[----:B-1----:R-:W-:-:S03]  /*185d0*/  @!P3 LEA R12, P4, R77, R3, 0x2 ;  /* 0x000000034d0cb211 */ /* 0x002fc600078810ff */
[-C--:B0-----:R-:W-:Y:S02]  /*185e0*/  @!P1 LEA R14, P5, R73, R3.reuse, 0x2 ;  /* 0x00000003490e9211 */ /* 0x081fe400078a10ff */
[-C--:B------:R-:W-:Y:S02]  /*185f0*/  @!P3 LEA.HI.X R13, R77, R4.reuse, R80, 0x2, P4 ;  /* 0x000000044d0db211 */ /* 0x080fe400020f1450 */
        /* <DEDUP_REMOVED lines=8> */
[----:B------:R-:W-:Y:S02]  /*18680*/  @!P2 LEA.HI.X R9, R65, R4, R68, 0x2, P1 ;  /* 0x000000044109a211 */ /* 0x000fe400008f1444 */
[----:B------:R-:W-:Y:S01]  /*18690*/  ISETP.GE.AND P1, PT, R53, UR4, PT ;  /* 0x0000000435007c0c */ /* 0x000fe2000bf26270 */
[----:B------:R2:W-:Y:S01]  /*186a0*/  @!P0 ST.E.64 desc[UR40][R20.64], R102 ;  /* 0x0000006614008985 */ /* 0x0005e2000c101b28 */
[----:B----4-:R-:W-:-:S03]  /*186b0*/  @!P4 LEA R10, P0, R61, R3, 0x2 ;  /* 0x000000033d0ac211 */ /* 0x010fc600078010ff */
[----:B------:R3:W-:Y:S01]  /*186c0*/  @!P2 ST.E.64 desc[UR40][R8.64], R106 ;  /* 0x0000006a0800a985 */ /* 0x0007e2000c101b28 */
[-C--:B0-----:R-:W-:Y:S02]  /*186d0*/  @!P3 LEA R12, P5, R57, R3.reuse, 0x2 ;  /* 0x00000003390cb211 */ /* 0x081fe400078a10ff */
[----:B------:R-:W-:Y:S02]  /*186e0*/  ISETP.GE.AND P2, PT, R49, UR4, PT ;  /* 0x0000000431007c0c */ /* 0x000fe4000bf46270 */
[-C--:B------:R-:W-:Y:S02]  /*186f0*/  @!P4 LEA.HI.X R11, R61, R4.reuse, R64, 0x2, P0 ;  /* 0x000000043d0bc211 */ /* 0x080fe400000f1440 */
[----:B------:R-:W-:Y:S02]  /*18700*/  ISETP.GE.AND P0, PT, R45, UR4, PT ;  /* 0x000000042d007c0c */ /* 0x000fe4000bf06270 */
[----:B------:R-:W-:Y:S01]  /*18710*/  @!P3 LEA.HI.X R13, R57, R4, R60, 0x2, P5 ;  /* 0x00000004390db211 */ /* 0x000fe200028f143c */
[----:B------:R0:W-:Y:S01]  /*18720*/  @!P4 ST.E.64 desc[UR40][R10.64], R110 ;  /* 0x0000006e0a00c985 */ /* 0x0001e2000c101b28 */
[----:B-1----:R-:W-:-:S03]  /*18730*/  @!P1 LEA R14, P4, R53, R3, 0x2 ;  /* 0x00000003350e9211 */ /* 0x002fc600078810ff */
[----:B------:R1:W-:Y:S01]  /*18740*/  @!P3 ST.E.64 desc[UR40][R12.64], R114 ;  /* 0x000000720c00b985 */ /* 0x0003e2000c101b28 */
[----:B------:R-:W-:Y:S02]  /*18750*/  ISETP.GE.AND P3, PT, R41, UR4, PT ;  /* 0x0000000429007c0c */ /* 0x000fe4000bf66270 */
[-C--:B------:R-:W-:Y:S02]  /*18760*/  @!P1 LEA.HI.X R15, R53, R4.reuse, R56, 0x2, P4 ;  /* 0x00000004350f9211 */ /* 0x080fe400020f1438 */
[-C--:B--2---:R-:W-:Y:S02]  /*18770*/  @!P2 LEA R20, P5, R49, R3.reuse, 0x2 ;  /* 0x000000033114a211 */ /* 0x084fe400078a10ff */
[----:B---3--:R-:W-:Y:S01]  /*18780*/  @!P0 LEA R8, P4, R45, R3, 0x2 ;  /* 0x000000032d088211 */ /* 0x008fe200078810ff */
[----:B------:R2:W-:Y:S01]  /*18790*/  @!P1 ST.E.64 desc[UR40][R14.64], R118 ;  /* 0x000000760e009985 */ /* 0x0005e2000c101b28 */
[----:B------:R-:W-:Y:S02]  /*187a0*/  @!P2 LEA.HI.X R21, R49, R4, R52, 0x2, P5 ;  /* 0x000000043115a211 */ /* 0x000fe400028f1434 */
[----:B------:R-:W-:-:S02]  /*187b0*/  ISETP.GE.AND P1, PT, R37, UR4, PT ;  /* 0x0000000425007c0c */ /* 0x000fc4000bf26270 */
[-C--:B------:R-:W-:Y:S02]  /*187c0*/  @!P0 LEA.HI.X R9, R45, R4.reuse, R48, 0x2, P4 ;  /* 0x000000042d098211 */ /* 0x080fe400020f1430 */
[----:B------:R-:W-:Y:S01]  /*187d0*/  ISETP.GE.AND P4, PT, R24, UR4, PT ;  /* 0x0000000418007c0c */ /* 0x000fe2000bf86270 */
[----:B------:R3:W-:Y:S01]  /*187e0*/  @!P2 ST.E.64 desc[UR40][R20.64], R122 ;  /* 0x0000007a1400a985 */ /* 0x0007e2000c101b28 */
[----:B0-----:R-:W-:Y:S02]  /*187f0*/  @!P3 LEA R10, P5, R41, R3, 0x2 ;  /* 0x00000003290ab211 */ /* 0x001fe400078a10ff */
[----:B------:R-:W-:Y:S01]  /*18800*/  ISETP.GE.AND P2, PT, R33, UR4, PT ;  /* 0x0000000421007c0c */ /* 0x000fe2000bf46270 */
[----:B------:R0:W-:Y:S01]  /*18810*/  @!P0 ST.E.64 desc[UR40][R8.64], R126 ;  /* 0x0000007e08008985 */ /* 0x0001e2000c101b28 */
[----:B------:R-:W-:Y:S02]  /*18820*/  ISETP.GE.AND P0, PT, R29, UR4, PT ;  /* 0x000000041d007c0c */ /* 0x000fe4000bf06270 */
[----:B------:R-:W-:-:S02]  /*18830*/  @!P3 LEA.HI.X R11, R41, R4, R44, 0x2, P5 ;  /* 0x00000004290bb211 */ /* 0x000fc400028f142c */
[----:B-1----:R-:W-:-:S03]  /*18840*/  @!P1 LEA R12, P5, R37, R3, 0x2 ;  /* 0x00000003250c9211 */ /* 0x002fc600078a10ff */
[----:B------:R0:W-:Y:S01]  /*18850*/  @!P3 ST.E.64 desc[UR40][R10.64], R130 ;  /* 0x000000820a00b985 */ /* 0x0001e2000c101b28 */
[CC--:B--2---:R-:W-:Y:S02]  /*18860*/  @!P4 LEA R14, P3, R24.reuse, R3.reuse, 0x2 ;  /* 0x00000003180ec211 */ /* 0x0c4fe400078610ff */
[-C--:B------:R-:W-:Y:S02]  /*18870*/  @!P1 LEA.HI.X R13, R37, R4.reuse, R40, 0x2, P5 ;  /* 0x00000004250d9211 */ /* 0x080fe400028f1428 */
[-C--:B---3--:R-:W-:Y:S02]  /*18880*/  @!P2 LEA R20, P5, R33, R3.reuse, 0x2 ;  /* 0x000000032114a211 */ /* 0x088fe400078a10ff */
[-C--:B------:R-:W-:Y:S02]  /*18890*/  @!P4 LEA.HI.X R15, R24, R4.reuse, R25, 0x2, P3 ;  /* 0x00000004180fc211 */ /* 0x080fe400018f1419 */
[----:B------:R-:W-:Y:S02]  /*188a0*/  @!P0 LEA R24, P3, R29, R3, 0x2 ;  /* 0x000000031d188211 */ /* 0x000fe400078610ff */
[----:B------:R-:W-:-:S02]  /*188b0*/  @!P2 LEA.HI.X R21, R33, R4, R36, 0x2, P5 ;  /* 0x000000042115a211 */ /* 0x000fc400028f1424 */
[----:B------:R-:W-:Y:S01]  /*188c0*/  @!P0 LEA.HI.X R25, R29, R4, R32, 0x2, P3 ;  /* 0x000000041d198211 */ /* 0x000fe200018f1420 */
[----:B------:R0:W-:Y:S04]  /*188d0*/  @!P1 ST.E.64 desc[UR40][R12.64], R134 ;  /* 0x000000860c009985 */ /* 0x0001e8000c101b28 */
[----:B------:R0:W-:Y:S04]  /*188e0*/  @!P4 ST.E.64 desc[UR40][R14.64], R138 ;  /* 0x0000008a0e00c985 */ /* 0x0001e8000c101b28 */
[----:B------:R0:W-:Y:S04]  /*188f0*/  @!P2 ST.E.64 desc[UR40][R20.64], R142 ;  /* 0x0000008e1400a985 */ /* 0x0001e8000c101b28 */
[----:B------:R0:W-:Y:S01]  /*18900*/  @!P0 ST.E.64 desc[UR40][R24.64], R146 ;  /* 0x0000009218008985 */ /* 0x0001e2000c101b28 */
[----:B------:R-:W-:-:S13]  /*18910*/  ISETP.GE.AND P0, PT, R28, UR4, PT ;  /* 0x000000041c007c0c */ /* 0x000fda000bf06270 */
[----:B0-----:R-:W-:Y:S05]  /*18920*/  @P0 BRA `(.L_x_14803) ;  /* 0x00000010004c0947 */ /* 0x001fea0003800000 */
[----:B------:R-:W2:Y:S01]  /*18930*/  LDL R29, [R1+0x118] ;  /* 0x00011800011d7983 */ /* 0x000ea20000100800 */
[----:B------:R-:W-:-:S04]  /*18940*/  LEA R8, P0, R28, R3, 0x2 ;  /* 0x000000031c087211 */ /* 0x000fc800078010ff */
[----:B--2---:R-:W-:-:S05]  /*18950*/  LEA.HI.X R9, R28, R4, R29, 0x2, P0 ;  /* 0x000000041c097211 */ /* 0x004fca00000f141d */
[----:B------:R0:W-:Y:S01]  /*18960*/  ST.E.64 desc[UR40][R8.64], R150 ;  /* 0x0000009608007985 */ /* 0x0001e2000c101b28 */
[----:B------:R-:W-:Y:S05]  /*18970*/  BRA `(.L_x_14803) ;  /* 0x0000001000387947 */ /* 0x000fea0003800000 */
.L_x_14790:
[----:B------:R-:W3:Y:S01]  /*18980*/  LDL.LU R10, [R1+0x84] ;  /* 0x00008400010a7983 */ /* 0x000ee20000300800 */
[----:B------:R-:W-:Y:S01]  /*18990*/  ULDC.64 UR6, c[0x0][0xd08] ;  /* 0x0003420000067ab9 */ /* 0x000fe20000000a00 */
[----:B------:R-:W-:Y:S02]  /*189a0*/  ULDC.64 UR4, c[0x0][0xd00] ;  /* 0x0003400000047ab9 */ /* 0x000fe40000000a00 */
[----:B------:R-:W4:Y:S04]  /*189b0*/  LDL.LU R0, [R1+0x88] ;  /* 0x0000880001007983 */ /* 0x000f280000300800 */
[----:B--2---:R-:W2:Y:S01]  /*189c0*/  LDL R4, [R1+0x7c] ;  /* 0x00007c0001047983 */ /* 0x004ea20000100800 */
[----:B------:R-:W-:Y:S01]  /*189d0*/  ISETP.NE.U32.AND P1, PT, RZ, UR6, PT ;  /* 0x00000006ff007c0c */ /* 0x000fe2000bf25070 */
[----:B------:R-:W-:Y:S01]  /*189e0*/  IMAD.MOV.U32 R3, RZ, RZ, RZ ;  /* 0x000000ffff037224 */ /* 0x000fe200078e00ff */
[----:B------:R-:W-:-:S02]  /*189f0*/  ISETP.NE.U32.AND P0, PT, RZ, UR4, PT ;  /* 0x00000004ff007c0c */ /* 0x000fc4000bf05070 */
[----:B------:R-:W-:Y:S02]  /*18a00*/  ISETP.NE.AND.EX P1, PT, RZ, UR7, PT, P1 ;  /* 0x00000007ff007c0c */ /* 0x000fe4000bf25310 */
[----:B------:R-:W-:Y:S02]  /*18a10*/  ISETP.NE.AND.EX P0, PT, RZ, UR5, PT, P0 ;  /* 0x00000005ff007c0c */ /* 0x000fe4000bf05300 */
[----:B---3--:R-:W-:Y:S01]  /*18a20*/  IADD3 R8, P2, R10, UR4, RZ ;  /* 0x000000040a087c10 */ /* 0x008fe2000ff5e0ff */
[----:B------:R-:W-:-:S03]  /*18a30*/  ULDC UR4, c[0x0][0xb88] ;  /* 0x0002e20000047ab9 */ /* 0x000fc60000000800 */
[----:B----4-:R-:W-:-:S05]  /*18a40*/  IADD3.X R9, R0, UR5, RZ, P2, !PT ;  /* 0x0000000500097c10 */ /* 0x010fca00097fe4ff */
[----:B------:R-:W-:Y:S01]  /*18a50*/  @P1 IADD3 R10, P2, R10, UR6, RZ ;  /* 0x000000060a0a1c10 */ /* 0x000fe2000ff5e0ff */
[----:B------:R-:W-:Y:S01]  /*18a60*/  IMAD.U32 R26, RZ, RZ, UR4 ;  /* 0x00000004ff1a7e24 */ /* 0x000fe2000f8e00ff */
[----:B------:R3:W5:Y:S02]  /*18a70*/  @P0 LDG.E R3, desc[UR40][R8.64] ;  /* 0x0000002808030981 */ /* 0x000764000c1e1900 */
[----:B------:R-:W-:-:S05]  /*18a80*/  @P1 IADD3.X R11, R0, UR7, RZ, P2, !PT ;  /* 0x00000007000b1c10 */ /* 0x000fca00097fe4ff */
[----:B------:R3:W5:Y:S01]  /*18a90*/  @P1 LDG.E R26, desc[UR40][R10.64] ;  /* 0x000000280a1a1981 */ /* 0x000762000c1e1900 */
[----:B--2---:R-:W-:Y:S01]  /*18aa0*/  ISETP.NE.AND P2, PT, R4, RZ, PT ;  /* 0x000000ff0400720c */ /* 0x004fe20003f45270 */
[----:B------:R-:W2:-:S12]  /*18ab0*/  S2R R0, SR_TID.X ;  /* 0x0000000000007919 */ /* 0x000e980000002100 */
[----:B------:R-:W4:Y:S01]  /*18ac0*/  @!P2 LDC R4, c[0x0][0xbd4] ;  /* 0x0002f500ff04ab82 */ /* 0x000f220000000800 */
[----:B--2---:R-:W-:Y:S01]  /*18ad0*/  VIADD R32, R0, 0xffffff80 ;  /* 0xffffff8000207836 */ /* 0x004fe20000000000 */
[----:B----4-:R3:W-:Y:S01]  /*18ae0*/  @!P2 STL [R1+0x7c], R4 ;  /* 0x00007c040100a387 */ /* 0x0107e20000100800 */
[----:B------:R-:W-:-:S03]  /*18af0*/  ISETP.GT.AND P2, PT, R4, 0x1, PT ;  /* 0x000000010400780c */ /* 0x000fc60003f44270 */
[----:B------:R-:W-:Y:S01]  /*18b00*/  ISETP.GT.AND P3, PT, R32, 0x7f, PT ;  /* 0x0000007f2000780c */ /* 0x000fe20003f64270 */
[----:B------:R-:W-:-:S12]  /*18b10*/  @P1 BRA `(.L_x_14808) ;  /* 0x0000000000101947 */ /* 0x000fd80003800000 */
[----:B------:R-:W-:Y:S05]  /*18b20*/  @!P0 BRA `(.L_x_14808) ;  /* 0x00000000000c8947 */ /* 0x000fea0003800000 */
[----:B---3--:R-:W2:Y:S04]  /*18b30*/  LDG.E R11, desc[UR40][R8.64] ;  /* 0x00000028080b7981 */ /* 0x008ea8000c1e1900 */
[----:B-----5:R-:W2:Y:S02]  /*18b40*/  LDG.E R26, desc[UR40][R8.64+0x4] ;  /* 0x00000428081a7981 */ /* 0x020ea4000c1e1900 */
[----:B--2---:R-:W-:-:S07]  /*18b50*/  IMAD.IADD R26, R26, 0x1, -R11 ;  /* 0x000000011a1a7824 */ /* 0x004fce00078e0a0b */
.L_x_14808:
[----:B---3--:R-:W2:Y:S04]  /*18b60*/  LDL.LU R8, [R1+0x80] ;  /* 0x0000800001087983 */ /* 0x008ea80000300800 */
[----:B------:R-:W3:Y:S01]  /*18b70*/  LDL.LU R0, [R1+0x110] ;  /* 0x0001100001007983 */ /* 0x000ee20000300800 */
[----:B------:R-:W-:Y:S01]  /*18b80*/  BSSY B1, `(.L_x_14809) ;  /* 0x0000039000017945 */ /* 0x000fe20003800000 */
[----:B-----5:R-:W-:Y:S02]  /*18b90*/  SHF.R.S32.HI R28, RZ, 0x1f, R3 ;  /* 0x0000001fff1c7819 */ /* 0x020fe40000011403 */
[----:B--2---:R-:W-:Y:S02]  /*18ba0*/  SEL R33, R8, RZ, !P0 ;  /* 0x000000ff08217207 */ /* 0x004fe40004000000 */
[----:B---3--:R-:W-:Y:S01]  /*18bb0*/  SEL R30, R0, RZ, !P0 ;  /* 0x000000ff001e7207 */ /* 0x008fe20004000000 */
[----:B------:R-:W-:Y:S06]  /*18bc0*/  @P3 BRA `(.L_x_14810) ;  /* 0x0000000000d03947 */ /* 0x000fec0003800000 */
[----:B------:R-:W2:Y:S01]  /*18bd0*/  LDL R8, [R1+0x50] ;  /* 0x0000500001087983 */ /* 0x000ea20000100800 */
[----:B------:R-:W3:Y:S01]  /*18be0*/  LDC R37, c[0x0][0xce8] ;  /* 0x00033a00ff257b82 */ /* 0x000ee20000000800 */
[----:B------:R-:W2:Y:S01]  /*18bf0*/  S2R R35, SR_TID.X ;  /* 0x0000000000237919 */ /* 0x000ea20000002100 */
[----:B---3--:R-:W-:Y:S01]  /*18c00*/  IMAD R0, R26, R37, RZ ;  /* 0x000000251a007224 */ /* 0x008fe200078e02ff */
[----:B--2---:R-:W-:-:S04]  /*18c10*/  IADD3 R35, R8, -0x80, R35 ;  /* 0xffffff8008237810 */ /* 0x004fc80007ffe023 */
[----:B------:R-:W-:-:S13]  /*18c20*/  ISETP.GE.AND P0, PT, R35, R0, PT ;  /* 0x000000002300720c */ /* 0x000fda0003f06270 */
[----:B------:R-:W-:Y:S05]  /*18c30*/  @P0 BRA `(.L_x_14810) ;  /* 0x0000000000b40947 */ /* 0x000fea0003800000 */
[----:B------:R-:W2:Y:S01]  /*18c40*/  LDL R14, [R1+0x78] ;  /* 0x00007800010e7983 */ /* 0x000ea20000100800 */
[----:B------:R-:W-:Y:S01]  /*18c50*/  ISETP.GT.AND P0, PT, R4, 0x1, PT ;  /* 0x000000010400780c */ /* 0x000fe20003f04270 */
[----:B------:R-:W3:Y:S02]  /*18c60*/  LDC.64 R8, c[0x0][0xca8] ;  /* 0x00032a00ff087b82 */ /* 0x000ee40000000a00 */
[----:B------:R-:W4:Y:S01]  /*18c70*/  LDL.LU R34, [R1+0x90] ;  /* 0x0000900001227983 */ /* 0x000f220000300800 */
[----:B------:R-:W-:Y:S01]  /*18c80*/  IMAD.MOV.U32 R4, RZ, RZ, 0xab8 ;  /* 0x00000ab8ff047424 */ /* 0x000fe200078e00ff */
[----:B------:R-:W-:Y:S01]  /*18c90*/  ISETP.NE.AND P1, PT, R37, 0x1, PT ;  /* 0x000000012500780c */ /* 0x000fe20003f25270 */
[----:B------:R-:W-:-:S03]  /*18ca0*/  IMAD.MOV.U32 R27, RZ, RZ, R35 ;  /* 0x000000ffff1b7224 */ /* 0x000fc600078e0023 */
[----:B------:R-:W-:-:S04]  /*18cb0*/  SEL R4, R4, 0xa78, P0 ;  /* 0x00000a7804047807 */ /* 0x000fc80000000000 */
[----:B------:R-:W5:Y:S08]  /*18cc0*/  LDC.64 R20, c[0x0][R4+0x220] ;  /* 0x0000880004147b82 */ /* 0x000f700000000a00 */
[----:B------:R-:W2:Y:S08]  /*18cd0*/  LDC.64 R24, c[0x0][R4+0x218] ;  /* 0x0000860004187b82 */ /* 0x000eb00000000a00 */
[----:B------:R-:W0:Y:S08]  /*18ce0*/  LDC.64 R12, c[0x0][R4+0x228] ;  /* 0x00008a00040c7b82 */ /* 0x000e300000000a00 */
[----:B------:R-:W1:Y:S08]  /*18cf0*/  @P1 LDC R0, c[0x0][0xcec] ;  /* 0x00033b00ff001b82 */ /* 0x000e700000000800 */
[----:B------:R-:W0:Y:S08]  /*18d00*/  LDC.64 R10, c[0x0][R4+0x210] ;  /* 0x00008400040a7b82 */ /* 0x000e300000000a00 */
[----:B------:R-:W0:Y:S01]  /*18d10*/  @P1 LDC R31, c[0x0][0xcf0] ;  /* 0x00033c00ff1f1b82 */ /* 0x000e220000000800 */
[----:B-1----:R-:W-:-:S07]  /*18d20*/  @P1 IMAD.HI.U32 R0, R35, R0, RZ ;  /* 0x0000000023001227 */ /* 0x002fce00078e00ff */
[----:B---3--:R-:W1:Y:S01]  /*18d30*/  @!P0 LDC R8, c[0x0][0xc50] ;  /* 0x00031400ff088b82 */ /* 0x008e620000000800 */
[----:B-----5:R-:W-:-:S07]  /*18d40*/  IMAD R21, R21, R33, RZ ;  /* 0x0000002115157224 */ /* 0x020fce00078e02ff */
[----:B------:R-:W3:Y:S01]  /*18d50*/  @!P0 LDC R9, c[0x0][0xc54] ;  /* 0x00031500ff098b82 */ /* 0x000ee20000000800 */
[----:B0-----:R-:W-:Y:S01]  /*18d60*/  @P1 SHF.R.U32.HI R27, RZ, R31, R0 ;  /* 0x0000001fff1b1219 */ /* 0x001fe20000011600 */
[----:B------:R-:W-:-:S04]  /*18d70*/  IMAD R31, R20, R30, R21 ;  /* 0x0000001e141f7224 */ /* 0x000fc800078e0215 */
[----:B------:R-:W-:Y:S02]  /*18d80*/  IMAD.MOV R0, RZ, RZ, -R27 ;  /* 0x000000ffff007224 */ /* 0x000fe400078e0a1b */
[-C--:B--2---:R-:W-:Y:S02]  /*18d90*/  IMAD R29, R25, R14.reuse, RZ ;  /* 0x0000000e191d7224 */ /* 0x084fe400078e02ff */
[----:B------:R-:W-:Y:S01]  /*18da0*/  IMAD.WIDE.U32 R24, R24, R14, RZ ;  /* 0x0000000e18187225 */ /* 0x000fe200078e00ff */
[----:B----4-:R-:W-:-:S03]  /*18db0*/  SEL R21, R34, RZ, P0 ;  /* 0x000000ff22157207 */ /* 0x010fc60000000000 */
[----:B------:R-:W-:-:S04]  /*18dc0*/  IMAD.WIDE.U32 R14, R20, R33, RZ ;  /* 0x00000021140e7225 */ /* 0x000fc800078e00ff */
[----:B------:R-:W-:Y:S01]  /*18dd0*/  IMAD.IADD R29, R25, 0x1, R29 ;  /* 0x00000001191d7824 */ /* 0x000fe200078e021d */
[----:B------:R-:W-:Y:S01]  /*18de0*/  IADD3 R24, P1, P3, R14, R24, R3 ;  /* 0x000000180e187210 */ /* 0x000fe20007b3e003 */
[----:B------:R-:W-:Y:S01]  /*18df0*/  IMAD R25, R13, R21, RZ ;  /* 0x000000150d197224 */ /* 0x000fe200078e02ff */
[----:B------:R-:W-:Y:S01]  /*18e00*/  IADD3 R31, R15, R31, RZ ;  /* 0x0000001f0f1f7210 */ /* 0x000fe20007ffe0ff */
        /* <DEDUP_REMOVED lines=8> */
[----:B------:R-:W-:-:S04]  /*18e90*/  IMAD R0, R11, R15, RZ ;  /* 0x0000000f0b007224 */ /* 0x000fc800078e02ff */
[C---:B------:R-:W-:Y:S02]  /*18ea0*/  IMAD R21, R10.reuse, R21, R0 ;  /* 0x000000150a157224 */ /* 0x040fe400078e0200 */
[----:B------:R-:W-:-:S04]  /*18eb0*/  IMAD.WIDE.U32 R10, R10, R15, R12 ;  /* 0x0000000f0a0a7225 */ /* 0x000fc800078e000c */
[----:B------:R-:W-:Y:S01]  /*18ec0*/  IMAD.IADD R0, R11, 0x1, R21 ;  /* 0x000000010b007824 */ /* 0x000fe200078e0215 */
[----:B-1----:R-:W-:Y:S01]  /*18ed0*/  LEA R8, P0, R10, R8, 0x2 ;  /* 0x000000080a087211 */ /* 0x002fe200078010ff */
[----:B------:R-:W-:-:S03]  /*18ee0*/  IMAD.MOV.U32 R11, RZ, RZ, -0x800000 ;  /* 0xff800000ff0b7424 */ /* 0x000fc600078e00ff */
[----:B---3--:R-:W-:-:S05]  /*18ef0*/  LEA.HI.X R9, R10, R9, R0, 0x2, P0 ;  /* 0x000000090a097211 */ /* 0x008fca00000f1400 */
[----:B------:R2:W-:Y:S04]  /*18f00*/  STG.E desc[UR40][R8.64], R11 ;  /* 0x0000000b08007986 */ /* 0x0005e8000c101928 */
.L_x_14810:
[----:B------:R-:W-:Y:S05]  /*18f10*/  BSYNC B1 ;  /* 0x0000000000017941 */ /* 0x000fea0003800000 */
.L_x_14809:
[----:B------:R-:W-:Y:S05]  /*18f20*/  @P2 BRA `(.L_x_14803) ;  /* 0x0000000800cc2947 */ /* 0x000fea0003800000 */
[----:B------:R-:W3:Y:S01]  /*18f30*/  LDL.LU R12, [R1+0x78] ;  /* 0x00007800010c7983 */ /* 0x000ee20000300800 */
[----:B------:R-:W4:Y:S01]  /*18f40*/  LDC R21, c[0x0][0xce8] ;  /* 0x00033a00ff157b82 */ /* 0x000f220000000800 */
[----:B------:R-:W-:Y:S02]  /*18f50*/  ULDC.64 UR4, c[0x0][0xba0] ;  /* 0x0002e80000047ab9 */ /* 0x000fe40000000a00 */
[----:B------:R-:W5:Y:S01]  /*18f60*/  LDL R24, [R1+0x50] ;  /* 0x0000500001187983 */ /* 0x000f620000100800 */
[----:B--2---:R-:W-:Y:S01]  /*18f70*/  SHF.R.S32.HI R9, RZ, 0x1f, R32 ;  /* 0x0000001fff097819 */ /* 0x004fe20000011420 */
[----:B------:R-:W-:-:S03]  /*18f80*/  IMAD R0, R28, UR4, RZ ;  /* 0x000000041c007c24 */ /* 0x000fc6000f8e02ff */
[----:B------:R-:W-:Y:S01]  /*18f90*/  LEA.HI R10, R9, R32, RZ, 0x3 ;  /* 0x00000020090a7211 */ /* 0x000fe200078f18ff */
[C---:B------:R-:W-:Y:S02]  /*18fa0*/  IMAD R11, R3.reuse, UR5, R0 ;  /* 0x00000005030b7c24 */ /* 0x040fe4000f8e0200 */
[----:B------:R-:W-:Y:S01]  /*18fb0*/  IMAD.WIDE.U32 R8, R3, UR4, RZ ;  /* 0x0000000403087c25 */ /* 0x000fe2000f8e00ff */
[----:B------:R-:W-:Y:S01]  /*18fc0*/  LOP3.LUT R13, R10, 0xfffffff8, RZ, 0xc0, !PT ;  /* 0xfffffff80a0d7812 */ /* 0x000fe200078ec0ff */
[----:B------:R-:W-:Y:S01]  /*18fd0*/  ULDC.64 UR4, c[0x0][0xbe8] ;  /* 0x0002fa0000047ab9 */ /* 0x000fe20000000a00 */
[----:B------:R-:W-:Y:S01]  /*18fe0*/  SHF.R.S32.HI R10, RZ, 0x3, R10 ;  /* 0x00000003ff0a7819 */ /* 0x000fe2000001140a */
[----:B------:R-:W-:Y:S02]  /*18ff0*/  IMAD.IADD R9, R9, 0x1, R11 ;  /* 0x0000000109097824 */ /* 0x000fe400078e020b */
[----:B------:R-:W-:-:S04]  /*19000*/  IMAD.IADD R13, R32, 0x1, -R13 ;  /* 0x00000001200d7824 */ /* 0x000fc800078e0a0d */
[----:B------:R-:W-:Y:S01]  /*19010*/  IMAD R0, R13, 0x20, R10 ;  /* 0x000000200d007824 */ /* 0x000fe200078e020a */
[----:B----4-:R-:W-:-:S13]  /*19020*/  ISETP.NE.AND P0, PT, R21, 0x1, PT ;  /* 0x000000011500780c */ /* 0x010fda0003f05270 */
[----:B------:R-:W2:Y:S08]  /*19030*/  @P0 LDC R4, c[0x0][0xcec] ;  /* 0x00033b00ff040b82 */ /* 0x000eb00000000800 */
[----:B------:R-:W4:Y:S01]  /*19040*/  @P0 LDC R15, c[0x0][0xcf0] ;  /* 0x00033c00ff0f0b82 */ /* 0x000f220000000800 */
[----:B---3--:R-:W-:-:S04]  /*19050*/  IMAD.WIDE.U32 R8, R12, UR4, R8 ;  /* 0x000000040c087c25 */ /* 0x008fc8000f8e0008 */
[----:B-----5:R-:W-:Y:S02]  /*19060*/  IMAD.IADD R13, R24, 0x1, R0 ;  /* 0x00000001180d7824 */ /* 0x020fe400078e0200 */
[----:B------:R-:W-:Y:S01]  /*19070*/  IMAD R9, R12, UR5, R9 ;  /* 0x000000050c097c24 */ /* 0x000fe2000f8e0209 */
[----:B------:R-:W-:Y:S01]  /*19080*/  ULDC.64 UR4, c[0x0][0xbf0] ;  /* 0x0002fc0000047ab9 */ /* 0x000fe20000000a00 */
[----:B--2---:R-:W-:-:S04]  /*19090*/  @P0 IMAD.HI.U32 R0, R13, R4, RZ ;  /* 0x000000040d000227 */ /* 0x004fc800078e00ff */
[----:B------:R-:W-:Y:S01]  /*190a0*/  IMAD.MOV.U32 R3, RZ, RZ, R13 ;  /* 0x000000ffff037224 */ /* 0x000fe200078e000d */
[----:B----4-:R-:W-:Y:S01]  /*190b0*/  @P0 SHF.R.U32.HI R3, RZ, R15, R0 ;  /* 0x0000000fff030219 */ /* 0x010fe20000011600 */
[----:B------:R-:W-:Y:S02]  /*190c0*/  IMAD R4, R30, UR4, RZ ;  /* 0x000000041e047c24 */ /* 0x000fe4000f8e02ff */
[----:B------:R-:W-:Y:S01]  /*190d0*/  IMAD.WIDE.U32 R8, R33, UR4, R8 ;  /* 0x0000000421087c25 */ /* 0x000fe2000f8e0008 */
[----:B------:R-:W-:-:S03]  /*190e0*/  SHF.R.S32.HI R0, RZ, 0x1f, R3 ;  /* 0x0000001fff007819 */ /* 0x000fc60000011403 */
[----:B------:R-:W-:Y:S01]  /*190f0*/  IMAD R11, R33, UR5, R4 ;  /* 0x00000005210b7c24 */ /* 0x000fe2000f8e0204 */
[----:B------:R-:W-:Y:S01]  /*19100*/  ULDC.64 UR4, c[0x0][0xbe0] ;  /* 0x0002f80000047ab9 */ /* 0x000fe20000000a00 */
[----:B------:R-:W-:Y:S02]  /*19110*/  IMAD.MOV R4, RZ, RZ, -R3 ;  /* 0x000000ffff047224 */ /* 0x000fe400078e0a03 */
[----:B------:R-:W-:Y:S02]  /*19120*/  IMAD.IADD R9, R9, 0x1, R11 ;  /* 0x0000000109097824 */ /* 0x000fe400078e020b */
[----:B------:R-:W-:Y:S02]  /*19130*/  IMAD R11, R21, R4, R13 ;  /* 0x00000004150b7224 */ /* 0x000fe400078e020d */
        /* <DEDUP_REMOVED lines=12> */
[----:B------:R-:W-:Y:S01]  /*19200*/  VIADD R9, R228, 0xc0 ;  /* 0x000000c0e4097836 */ /* 0x000fe20000000000 */
[----:B------:R-:W-:Y:S02]  /*19210*/  UMOV UR4, 0xffffffff ;  /* 0xffffffff00047882 */ /* 0x000fe40000000000 */
[----:B------:R-:W-:Y:S02]  /*19220*/  LEA.HI.X R4, R8, UR5, R3, 0x1, P0 ;  /* 0x0000000508047c11 */ /* 0x000fe400080f0c03 */
[----:B------:R-:W-:Y:S01]  /*19230*/  SHF.R.S32.HI R20, RZ, 0x1f, R9 ;  /* 0x0000001fff147819 */ /* 0x000fe20000011409 */
[----:B------:R-:W-:Y:S06]  /*19240*/  BRA.DIV UR4, `(.L_x_14811) ;  /* 0x000000b204447947 */ /* 0x000fec000b800000 */
[----:B------:R2:W3:Y:S04]  /*19250*/  SHFL.IDX PT, R3, R4, RZ, 0x181f ;  /* 0x00181fff04037589 */ /* 0x0004e800000e0000 */
[----:B------:R2:W4:Y:S02]  /*19260*/  SHFL.IDX PT, R14, R0, RZ, 0x181f ;  /* 0x00181fff000e7589 */ /* 0x00052400000e0000 */
.L_x_15048:
[----:B------:R-:W-:Y:S01]  /*19270*/  IMAD R21, R26, R21, RZ ;  /* 0x000000151a157224 */ /* 0x000fe200078e02ff */
[----:B------:R-:W-:Y:S01]  /*19280*/  BSSY B1, `(.L_x_14812) ;  /* 0x000001c000017945 */ /* 0x000fe20003800000 */
[----:B------:R-:W-:-:S05]  /*19290*/  IMAD.IADD R10, R10, 0x1, R24 ;  /* 0x000000010a0a7824 */ /* 0x000fca00078e0218 */
[----:B------:R-:W-:-:S13]  /*192a0*/  ISETP.GE.AND P0, PT, R10, R21, PT ;  /* 0x000000150a00720c */ /* 0x000fda0003f06270 */
[----:B------:R-:W-:Y:S05]  /*192b0*/  @P0 BRA `(.L_x_14813) ;  /* 0x0000000000600947 */ /* 0x000fea0003800000 */
        /* <DEDUP_REMOVED lines=9> */
[----:B------:R-:W-:-:S03]  /*19350*/  SHF.R.S32.HI R28, RZ, 0x1f, R28 ;  /* 0x0000001fff1c7819 */ /* 0x000fc6000001141c */
[----:B----4-:R-:W-:-:S04]  /*19360*/  @!P3 LEA R12, P5, R228, R14, 0x1 ;  /* 0x0000000ee40cb211 */ /* 0x010fc800078a08ff */
[CC--:B---3--:R-:W-:Y:S01]  /*19370*/  @!P3 LEA.HI.X R13, R228.reuse, R3.reuse, R11, 0x1, P5 ;  /* 0x00000003e40db211 */ /* 0x0c8fe200028f0c0b */
[----:B------:R-:W-:Y:S01]  /*19380*/  VIADD R11, R228, 0x80 ;  /* 0x00000080e40b7836 */ /* 0x000fe20000000000 */
[CC--:B------:R-:W-:Y:S02]  /*19390*/  @!P2 LEA R24, P4, R15.reuse, R14.reuse, 0x1 ;  /* 0x0000000e0f18a211 */ /* 0x0c0fe400078808ff */
[-C--:B------:R-:W-:Y:S01]  /*193a0*/  @!P1 LEA R26, P5, R8, R14.reuse, 0x1 ;  /* 0x0000000e081a9211 */ /* 0x080fe200078a08ff */
[----:B------:R3:W-:Y:S01]  /*193b0*/  @!P3 ST.E.128 desc[UR40][R12.64], RZ ;  /* 0x000000ff0c00b985 */ /* 0x0007e2000c101d28 */
[----:B------:R-:W-:Y:S02]  /*193c0*/  SHF.R.S32.HI R11, RZ, 0x1f, R11 ;  /* 0x0000001fff0b7819 */ /* 0x000fe4000001140b */
[----:B------:R-:W-:Y:S02]  /*193d0*/  @!P2 LEA.HI.X R25, R15, R3, R28, 0x1, P4 ;  /* 0x000000030f19a211 */ /* 0x000fe400020f0c1c */
[----:B------:R-:W-:-:S02]  /*193e0*/  @!P0 LEA R14, P4, R9, R14, 0x1 ;  /* 0x0000000e090e8211 */ /* 0x000fc400078808ff */
[-C--:B------:R-:W-:Y:S01]  /*193f0*/  @!P1 LEA.HI.X R27, R8, R3.reuse, R11, 0x1, P5 ;  /* 0x00000003081b9211 */ /* 0x080fe200028f0c0b */
[----:B------:R3:W-:Y:S01]  /*19400*/  @!P2 ST.E.128 desc[UR40][R24.64], RZ ;  /* 0x000000ff1800a985 */ /* 0x0007e2000c101d28 */
[----:B------:R-:W-:-:S03]  /*19410*/  @!P0 LEA.HI.X R15, R9, R3, R20, 0x1, P4 ;  /* 0x00000003090f8211 */ /* 0x000fc600020f0c14 */
[----:B------:R3:W-:Y:S04]  /*19420*/  @!P1 ST.E.128 desc[UR40][R26.64], RZ ;  /* 0x000000ff1a009985 */ /* 0x0007e8000c101d28 */
[----:B------:R3:W-:Y:S02]  /*19430*/  @!P0 ST.E.128 desc[UR40][R14.64], RZ ;  /* 0x000000ff0e008985 */ /* 0x0007e4000c101d28 */
.L_x_14813:
[----:B------:R-:W-:Y:S05]  /*19440*/  BSYNC B1 ;  /* 0x0000000000017941 */ /* 0x000fea0003800000 */
.L_x_14812:
[----:B------:R-:W-:-:S03]  /*19450*/  UMOV UR4, 0xffffffff ;  /* 0xffffffff00047882 */ /* 0x000fc60000000000 */
[----:B------:R-:W-:Y:S05]  /*19460*/  BRA.DIV UR4, `(.L_x_14814) ;  /* 0x000000ae04f07947 */ /* 0x000fea000b800000 */
[----:B---3--:R3:W0:Y:S04]  /*19470*/  SHFL.IDX PT, R3, R4, 0x1, 0x181f ;  /* 0x00381f0004037f89 */ /* 0x00862800000e0000 */
[----:B----4-:R3:W4:Y:S02]  /*19480*/  SHFL.IDX PT, R14, R0, 0x1, 0x181f ;  /* 0x00381f00000e7f89 */ /* 0x01072400000e0000 */
.L_x_15052:
        /* <DEDUP_REMOVED lines=9> */
[----:B------:R-:W-:Y:S02]  /*19520*/  ISETP.GE.AND P2, PT, R15, UR4, PT ;  /* 0x000000040f007c0c */ /* 0x000fe4000bf46270 */
[----:B------:R-:W-:Y:S02]  /*19530*/  ISETP.GE.AND P1, PT, R11, UR4, PT ;  /* 0x000000040b007c0c */ /* 0x000fe4000bf26270 */
[----:B------:R-:W-:Y:S02]  /*19540*/  ISETP.GE.AND P0, PT, R9, UR4, PT ;  /* 0x0000000409007c0c */ /* 0x000fe4000bf06270 */
[----:B------:R-:W-:-:S02]  /*19550*/  IADD3 R29, R228, 0x40, RZ ;  /* 0x00000040e41d7810 */ /* 0x000fc40007ffe0ff */
[----:B------:R-:W-:Y:S02]  /*19560*/  SHF.R.S32.HI R26, RZ, 0x1f, R228 ;  /* 0x0000001fff1a7819 */ /* 0x000fe400000114e4 */
[----:B------:R-:W-:Y:S02]  /*19570*/  SHF.R.S32.HI R29, RZ, 0x1f, R29 ;  /* 0x0000001fff1d7819 */ /* 0x000fe4000001141d */
[CC--:B----4-:R-:W-:Y:S02]  /*19580*/  @!P3 LEA R12, P5, R228.reuse, R14.reuse, 0x1 ;  /* 0x0000000ee40cb211 */ /* 0x0d0fe400078a08ff */
[----:B------:R-:W-:Y:S02]  /*19590*/  @!P2 LEA R24, P4, R15, R14, 0x1 ;  /* 0x0000000e0f18a211 */ /* 0x000fe400078808ff */
[----:B0-----:R-:W-:Y:S02]  /*195a0*/  @!P3 LEA.HI.X R13, R228, R3, R26, 0x1, P5 ;  /* 0x00000003e40db211 */ /* 0x001fe400028f0c1a */
[----:B------:R-:W-:-:S02]  /*195b0*/  SHF.R.S32.HI R28, RZ, 0x1f, R28 ;  /* 0x0000001fff1c7819 */ /* 0x000fc4000001141c */
[-C--:B------:R-:W-:Y:S01]  /*195c0*/  @!P1 LEA R26, P5, R11, R14.reuse, 0x1 ;  /* 0x0000000e0b1a9211 */ /* 0x080fe200078a08ff */
[----:B------:R0:W-:Y:S01]  /*195d0*/  @!P3 ST.E.128 desc[UR40][R12.64], RZ ;  /* 0x000000ff0c00b985 */ /* 0x0001e2000c101d28 */
[-C--:B------:R-:W-:Y:S02]  /*195e0*/  @!P2 LEA.HI.X R25, R15, R3.reuse, R29, 0x1, P4 ;  /* 0x000000030f19a211 */ /* 0x080fe400020f0c1d */
[----:B------:R-:W-:Y:S02]  /*195f0*/  @!P0 LEA R14, P4, R9, R14, 0x1 ;  /* 0x0000000e090e8211 */ /* 0x000fe400078808ff */
[-C--:B------:R-:W-:Y:S01]  /*19600*/  @!P1 LEA.HI.X R27, R11, R3.reuse, R28, 0x1, P5 ;  /* 0x000000030b1b9211 */ /* 0x080fe200028f0c1c */
[----:B------:R0:W-:Y:S01]  /*19610*/  @!P2 ST.E.128 desc[UR40][R24.64], RZ ;  /* 0x000000ff1800a985 */ /* 0x0001e2000c101d28 */
[----:B------:R-:W-:-:S03]  /*19620*/  @!P0 LEA.HI.X R15, R9, R3, R20, 0x1, P4 ;  /* 0x00000003090f8211 */ /* 0x000fc600020f0c14 */
[----:B------:R0:W-:Y:S04]  /*19630*/  @!P1 ST.E.128 desc[UR40][R26.64], RZ ;  /* 0x000000ff1a009985 */ /* 0x0001e8000c101d28 */
[----:B------:R0:W-:Y:S02]  /*19640*/  @!P0 ST.E.128 desc[UR40][R14.64], RZ ;  /* 0x000000ff0e008985 */ /* 0x0001e4000c101d28 */
.L_x_14816:
[----:B------:R-:W-:Y:S05]  /*19650*/  BSYNC B1 ;  /* 0x0000000000017941 */ /* 0x000fea0003800000 */
.L_x_14815:
[----:B------:R-:W-:-:S03]  /*19660*/  UMOV UR4, 0xffffffff ;  /* 0xffffffff00047882 */ /* 0x000fc60000000000 */
[----:B------:R-:W-:Y:S05]  /*19670*/  BRA.DIV UR4, `(.L_x_14817) ;  /* 0x000000ae04b47947 */ /* 0x000fea000b800000 */
[----:B0-----:R0:W0:Y:S04]  /*19680*/  SHFL.IDX PT, R3, R4, 0x2, 0x181f ;  /* 0x00581f0004037f89 */ /* 0x00102800000e0000 */
[----:B----4-:R4:W0:Y:S02]  /*19690*/  SHFL.IDX PT, R14, R0, 0x2, 0x181f ;  /* 0x00581f00000e7f89 */ /* 0x01082400000e0000 */
.L_x_15056:
        /* <DEDUP_REMOVED lines=16> */
[CC--:B0-----:R-:W-:Y:S02]  /*197a0*/  @!P3 LEA R12, P5, R228.reuse, R14.reuse, 0x1 ;  /* 0x0000000ee40cb211 */ /* 0x0c1fe400078a08ff */
[-C--:B------:R-:W-:Y:S02]  /*197b0*/  @!P2 LEA R24, P4, R15, R14.reuse, 0x1 ;  /* 0x0000000e0f18a211 */ /* 0x080fe400078808ff */
[----:B------:R-:W-:Y:S02]  /*197c0*/  @!P3 LEA.HI.X R13, R228, R3, R26, 0x1, P5 ;  /* 0x00000003e40db211 */ /* 0x000fe400028f0c1a */
[----:B------:R-:W-:-:S02]  /*197d0*/  @!P1 LEA R26, P5, R11, R14, 0x1 ;  /* 0x0000000e0b1a9211 */ /* 0x000fc400078a08ff */
[-C--:B------:R-:W-:Y:S01]  /*197e0*/  @!P2 LEA.HI.X R25, R15, R3.reuse, R29, 0x1, P4 ;  /* 0x000000030f19a211 */ /* 0x080fe200020f0c1d */
[----:B------:R0:W-:Y:S01]  /*197f0*/  @!P3 ST.E.128 desc[UR40][R12.64], RZ ;  /* 0x000000ff0c00b985 */ /* 0x0001e2000c101d28 */
[----:B------:R-:W-:Y:S02]  /*19800*/  @!P0 LEA R14, P4, R9, R14, 0x1 ;  /* 0x0000000e090e8211 */ /* 0x000fe400078808ff */
[-C--:B------:R-:W-:Y:S01]  /*19810*/  @!P1 LEA.HI.X R27, R11, R3.reuse, R28, 0x1, P5 ;  /* 0x000000030b1b9211 */ /* 0x080fe200028f0c1c */
[----:B------:R0:W-:Y:S01]  /*19820*/  @!P2 ST.E.128 desc[UR40][R24.64], RZ ;  /* 0x000000ff1800a985 */ /* 0x0001e2000c101d28 */
[----:B------:R-:W-:-:S03]  /*19830*/  @!P0 LEA.HI.X R15, R9, R3, R20, 0x1, P4 ;  /* 0x00000003090f8211 */ /* 0x000fc600020f0c14 */
[----:B------:R0:W-:Y:S04]  /*19840*/  @!P1 ST.E.128 desc[UR40][R26.64], RZ ;  /* 0x000000ff1a009985 */ /* 0x0001e8000c101d28 */
[----:B------:R0:W-:Y:S02]  /*19850*/  @!P0 ST.E.128 desc[UR40][R14.64], RZ ;  /* 0x000000ff0e008985 */ /* 0x0001e4000c101d28 */
.L_x_14819:
[----:B------:R-:W-:Y:S05]  /*19860*/  BSYNC B1 ;  /* 0x0000000000017941 */ /* 0x000fea0003800000 */
.L_x_14818:
[----:B------:R-:W-:-:S03]  /*19870*/  UMOV UR4, 0xffffffff ;  /* 0xffffffff00047882 */ /* 0x000fc60000000000 */
[----:B------:R-:W-:Y:S05]  /*19880*/  BRA.DIV UR4, `(.L_x_14820) ;  /* 0x000000ae04787947 */ /* 0x000fea000b800000 */
[----:B0-----:R0:W0:Y:S04]  /*19890*/  SHFL.IDX PT, R3, R4, 0x3, 0x181f ;  /* 0x00781f0004037f89 */ /* 0x00102800000e0000 */
[----:B------:R0:W0:Y:S02]  /*198a0*/  SHFL.IDX PT, R14, R0, 0x3, 0x181f ;  /* 0x00781f00000e7f89 */ /* 0x00002400000e0000 */
.L_x_15060:
[----:B0-234-:R-:W-:-:S05]  /*198b0*/  VIADD R0, R10, 0x60 ;  /* 0x000000600a007836 */ /* 0x01dfca0000000000 */
        /* <DEDUP_REMOVED lines=12> */
[----:B------:R-:W-:-:S04]  /*19980*/  @!P3 LEA R10, P5, R228, R14, 0x1 ;  /* 0x0000000ee40ab211 */ /* 0x000fc800078a08ff */
[CC--:B------:R-:W-:Y:S02]  /*19990*/  @!P3 LEA.HI.X R11, R228.reuse, R3.reuse, R8, 0x1, P5 ;  /* 0x00000003e40bb211 */ /* 0x0c0fe400028f0c08 */
[CC--:B------:R-:W-:Y:S02]  /*199a0*/  @!P2 LEA R12, P4, R15.reuse, R14.reuse, 0x1 ;  /* 0x0000000e0f0ca211 */ /* 0x0c0fe400078808ff */
[----:B------:R-:W-:Y:S01]  /*199b0*/  IADD3 R8, R228, 0x80, RZ ;  /* 0x00000080e4087810 */ /* 0x000fe20007ffe0ff */
[----:B------:R0:W-:Y:S01]  /*199c0*/  @!P3 ST.E.128 desc[UR40][R10.64], RZ ;  /* 0x000000ff0a00b985 */ /* 0x0001e2000c101d28 */
[----:B------:R-:W-:Y:S02]  /*199d0*/  @!P1 LEA R24, P5, R4, R14, 0x1 ;  /* 0x0000000e04189211 */ /* 0x000fe400078a08ff */
[----:B------:R-:W-:Y:S02]  /*199e0*/  SHF.R.S32.HI R8, RZ, 0x1f, R8 ;  /* 0x0000001fff087819 */ /* 0x000fe40000011408 */
[----:B------:R-:W-:-:S02]  /*199f0*/  @!P2 LEA.HI.X R13, R15, R3, R26, 0x1, P4 ;  /* 0x000000030f0da211 */ /* 0x000fc400020f0c1a */
[C---:B------:R-:W-:Y:S02]  /*19a00*/  @!P0 LEA R14, P4, R9.reuse, R14, 0x1 ;  /* 0x0000000e090e8211 */ /* 0x040fe400078808ff */
[-C--:B------:R-:W-:Y:S01]  /*19a10*/  @!P1 LEA.HI.X R25, R4, R3.reuse, R8, 0x1, P5 ;  /* 0x0000000304199211 */ /* 0x080fe200028f0c08 */
[----:B------:R0:W-:Y:S01]  /*19a20*/  @!P2 ST.E.128 desc[UR40][R12.64], RZ ;  /* 0x000000ff0c00a985 */ /* 0x0001e2000c101d28 */
[----:B------:R-:W-:-:S03]  /*19a30*/  @!P0 LEA.HI.X R15, R9, R3, R20, 0x1, P4 ;  /* 0x00000003090f8211 */ /* 0x000fc600020f0c14 */
[----:B------:R0:W-:Y:S04]  /*19a40*/  @!P1 ST.E.128 desc[UR40][R24.64], RZ ;  /* 0x000000ff18009985 */ /* 0x0001e8000c101d28 */
[----:B------:R0:W-:Y:S02]  /*19a50*/  @!P0 ST.E.128 desc[UR40][R14.64], RZ ;  /* 0x000000ff0e008985 */ /* 0x0001e4000c101d28 */
.L_x_14803:
[----:B------:R-:W-:Y:S05]  /*19a60*/  BSYNC B0 ;  /* 0x0000000000007941 */ /* 0x000fea0003800000 */
.L_x_14789:
[----:B------:R-:W-:Y:S02]  /*19a70*/  ULDC UR4, c[0x0][0xd3c] ;  /* 0x00034f0000047ab9 */ /* 0x000fe40000000800 */
[----:B------:R-:W-:-:S13]  /*19a80*/  ISETP.GE.AND P0, PT, R7, UR4, PT ;  /* 0x0000000407007c0c */ /* 0x000fda000bf06270 */
[----:B------:R-:W-:Y:S05]  /*19a90*/  @!P0 BRA `(.L_x_14821) ;  /* 0xfffffe7c00708947 */ /* 0x000fea000383ffff */
[----:B------:R-:W-:Y:S05]  /*19aa0*/  BRA `(.L_x_14659) ;  /* 0x0000009400207947 */ /* 0x000fea0003800000 */
.L_x_14657:
        /* <DEDUP_REMOVED lines=20> */
.L_x_14822:
        /* <DEDUP_REMOVED lines=43> */
.L_x_14826:
[----:B------:R-:W0:Y:S01]  /*19ea0*/  LDC R2, c[0x0][0xd3c] ;  /* 0x00034f00ff027b82 */ /* 0x000e220000000800 */
[----:B------:R-:W-:Y:S01]  /*19eb0*/  ULDC UR7, c[0x0][0xd3c] ;  /* 0x00034f0000077ab9 */ /* 0x000fe20000000800 */
[----:B------:R-:W-:Y:S01]  /*19ec0*/  UIADD3 UR4, UR4, 0x1f, URZ ;  /* 0x0000001f04047890 */ /* 0x000fe2000fffe03f */
[----:B------:R-:W-:-:S05]  /*19ed0*/  IMAD.U32 R3, RZ, RZ, UR7 ;  /* 0x00000007ff037e24 */ /* 0x000fca000f8e00ff */
[----:B------:R1:W-:Y:S01]  /*19ee0*/  STL [R1+0xc], R3 ;  /* 0x00000c0301007387 */ /* 0x0003e20000100800 */
[----:B0-----:R-:W-:-:S13]  /*19ef0*/  ISETP.LE.AND P6, PT, R2, UR4, PT ;  /* 0x0000000402007c0c */ /* 0x001fda000bfc3270 */
[----:B-1----:R-:W-:Y:S05]  /*19f00*/  @P6 BRA `(.L_x_14825) ;  /* 0x0000000800b06947 */ /* 0x002fea0003800000 */
[----:B------:R-:W-:Y:S01]  /*19f10*/  IADD3 R11, R0, UR4, RZ ;  /* 0x00000004000b7c10 */ /* 0x000fe2000fffe0ff */
        /* <DEDUP_REMOVED lines=31> */
.L_x_14824:
[----:B------:R-:W-:Y:S01]  /*1a110*/  IMAD.IADD R10, R9, 0x1, -R4 ;  /* 0x00000001090a7824 */ /* 0x000fe200078e0a04 */
[----:B------:R-:W-:-:S03]  /*1a120*/  MOV R3, RZ ;  /* 0x000000ff00037202 */ /* 0x000fc60000000f00 */
        /* <DEDUP_REMOVED lines=10> */
.L_x_14827:
        /* <DEDUP_REMOVED lines=27> */
[----:B------:R-:W-:Y:S01]  /*1a380*/  @!P1 IMAD.IADD R2, R2, 0x1, -R7 ;  /* 0x0000000102029824 */ /* 0x000fe200078e0a07 */
[----:B------:R-:W-:-:S02]  /*1a390*/  @!P1 IADD3 R10, R10, 0x1, RZ ;  /* 0x000000010a0a9810 */ /* 0x000fc40007ffe0ff */
        /* <DEDUP_REMOVED lines=34> */
.L_x_14828:
        /* <DEDUP_REMOVED lines=28> */
[----:B------:R-:W-:Y:S01]  /*1a780*/  IMAD R9, R7, R2, RZ ;  /* 0x0000000207097224 */ /* 0x000fe200078e02ff */
[----:B------:R-:W-:-:S03]  /*1a790*/  IADD3 R2, -R2, RZ, RZ ;  /* 0x000000ff02027210 */ /* 0x000fc60007ffe1ff */
[----:B------:R-:W-:Y:S02]  /*1a7a0*/  IMAD.MOV R10, RZ, RZ, -R9 ;  /* 0x000000ffff0a7224 */ /* 0x000fe400078e0a09 */
        /* <DEDUP_REMOVED lines=30> */
.L_x_14829:
[----:B01----:R-:W-:-:S05]  /*1a990*/  LOP3.LUT R3, RZ, R2, RZ, 0x33, !PT ;  /* 0x00000002ff037212 */ /* 0x003fca00078e33ff */
[----:B------:R-:W-:-:S05]  /*1a9a0*/  IMAD.IADD R2, R4, 0x1, R3 ;  /* 0x0000000104027824 */ /* 0x000fca00078e0203 */
[----:B------:R1:W-:Y:S01]  /*1a9b0*/  STL [R1+0x4], R2 ;  /* 0x0000040201007387 */ /* 0x0003e20000100800 */
[----:B------:R-:W-:Y:S05]  /*1a9c0*/  BRA `(.L_x_14830) ;  /* 0x0000000000107947 */ /* 0x000fea0003800000 */
.L_x_14825:
[----:B------:R-:W-:Y:S01]  /*1a9d0*/  IMAD.U32 R2, RZ, RZ, UR6 ;  /* 0x00000006ff027e24 */ /* 0x000fe2000f8e00ff */
[----:B------:R0:W-:Y:S04]  /*1a9e0*/  STL [R1+0x4], RZ ;  /* 0x000004ff01007387 */ /* 0x0001e80000100800 */
[----:B------:R0:W-:Y:S04]  /*1a9f0*/  STL [R1+0x8], RZ ;  /* 0x000008ff01007387 */ /* 0x0001e80000100800 */
[----:B------:R0:W-:Y:S02]  /*1aa00*/  STL [R1], R2 ;  /* 0x0000000201007387 */ /* 0x0001e40000100800 */
.L_x_14830:
        /* <DEDUP_REMOVED lines=10> */
.L_x_14823:
        /* <DEDUP_REMOVED lines=35> */
[C---:B-1----:R-:W-:Y:S02]  /*1ace0*/  LOP3.LUT R2, R0.reuse, 0x80, RZ, 0xfc, !PT ;  /* 0x0000008000027812 */ /* 0x042fe400078efcff */
[----:B------:R-:W-:-:S07]  /*1acf0*/  LOP3.LUT R0, R0, 0xc0, RZ, 0xfc, !PT ;  /* 0x000000c000007812 */ /* 0x000fce00078efcff */
.L_x_14981:
        /* <DEDUP_REMOVED lines=26> */
[----:B-1----:R-:W-:Y:S01]  /*1aea0*/  IMAD.MOV.U32 R0, RZ, RZ, RZ ;  /* 0x000000ffff007224 */ /* 0x002fe200078e00ff */
[----:B------:R-:W-:Y:S02]  /*1aeb0*/  ISETP.NE.U32.AND P1, PT, RZ, UR8, PT ;  /* 0x00000008ff007c0c */ /* 0x000fe4000bf25070 */
[C---:B------:R-:W-:Y:S02]  /*1aec0*/  IADD3 R6, P5, R17.reuse, UR6, RZ ;  /* 0x0000000611067c10 */ /* 0x040fe4000ffbe0ff */
[----:B--2---:R-:W-:-:S02]  /*1aed0*/  IADD3 R2, P4, R17, UR4, RZ ;  /* 0x0000000411027c10 */ /* 0x004fc4000ff9e0ff */
        /* <DEDUP_REMOVED lines=35> */
.L_x_14832:
        /* <DEDUP_REMOVED lines=17> */
.L_x_14833:
[----:B------:R-:W-:Y:S05]  /*1b220*/  @!P0 BRA `(.L_x_14834) ;  /* 0x00000000000c8947 */ /* 0x000fea0003800000 */
[----:B------:R-:W2:Y:S04]  /*1b230*/  LDG.E R8, desc[UR40][R6.64] ;  /* 0x0000002806087981 */ /* 0x000ea8000c1e1900 */
[----:B------:R-:W2:Y:S02]  /*1b240*/  LDG.E R6, desc[UR40][R6.64+0x4] ;  /* 0x0000042806067981 */ /* 0x000ea4000c1e1900 */
[----:B--2---:R-:W-:-:S07]  /*1b250*/  IMAD.IADD R8, R6, 0x1, -R8 ;  /* 0x0000000106087824 */ /* 0x004fce00078e0a08 */
.L_x_14834:
[----:B------:R-:W3:Y:S01]  /*1b260*/  LDL R7, [R1+0x4] ;  /* 0x0000040001077983 */ /* 0x000ee20000100800 */
[----:B--2---:R-:W2:Y:S03]  /*1b270*/  LDC R3, c[0x0][0x448] ;  /* 0x00011200ff037b82 */ /* 0x004ea60000000800 */
[----:B-1----:R-:W4:Y:S04]  /*1b280*/  @P1 LDG.E R2, desc[UR40][R4.64] ;  /* 0x0000002804021981 */ /* 0x002f28000c1e1900 */
[----:B------:R1:W4:Y:S01]  /*1b290*/  @P1 LDG.E R4, desc[UR40][R4.64+0x4] ;  /* 0x0000042804041981 */ /* 0x000322000c1e1900 */
[----:B-----5:R-:W-:Y:S01]  /*1b2a0*/  IMAD.IADD R9, R8, 0x1, -R9 ;  /* 0x0000000108097824 */ /* 0x020fe200078e0a09 */
[----:B------:R-:W-:Y:S01]  /*1b2b0*/  LOP3.LUT R12, R10, 0xff, RZ, 0xc0, !PT ;  /* 0x000000ff0a0c7812 */ /* 0x000fe200078ec0ff */
[----:B------:R-:W-:Y:S01]  /*1b2c0*/  BSSY B0, `(.L_x_14835) ;  /* 0x0000036000007945 */ /* 0x000fe20003800000 */
[----:B------:R-:W-:-:S03]  /*1b2d0*/  SHF.R.U32.HI R10, RZ, 0x10, R10 ;  /* 0x00000010ff0a7819 */ /* 0x000fc6000001160a */
[----:B------:R0:W-:Y:S01]  /*1b2e0*/  STL [R1+0x84], R12 ;  /* 0x0000840c01007387 */ /* 0x0001e20000100800 */
[----:B--2---:R-:W-:-:S13]  /*1b2f0*/  ISETP.NE.AND P0, PT, R3, 0x1, PT ;  /* 0x000000010300780c */ /* 0x004fda0003f05270 */
[----:B-1----:R-:W1:Y:S08]  /*1b300*/  @P0 LDC R5, c[0x0][0x44c] ;  /* 0x00011300ff050b82 */ /* 0x002e700000000800 */
[----:B------:R-:W2:Y:S01]  /*1b310*/  @P0 LDC R6, c[0x0][0x450] ;  /* 0x00011400ff060b82 */ /* 0x000ea20000000800 */
[----:B---3--:R-:W-:-:S05]  /*1b320*/  IMAD.SHL.U32 R3, R7, 0x80, RZ ;  /* 0x0000008007037824 */ /* 0x008fca00078e00ff */
[----:B------:R-:W-:Y:S01]  /*1b330*/  IADD3 R3, R3, 0x7f, RZ ;  /* 0x0000007f03037810 */ /* 0x000fe20007ffe0ff */
[----:B----4-:R-:W-:-:S04]  /*1b340*/  @P1 IMAD.IADD R11, R4, 0x1, -R2 ;  /* 0x00000001040b1824 */ /* 0x010fc800078e0a02 */
[----:B-1----:R-:W-:-:S05]  /*1b350*/  @P0 IMAD.HI.U32 R2, R3, R5, RZ ;  /* 0x0000000503020227 */ /* 0x002fca00078e00ff */
[----:B--2---:R-:W-:Y:S01]  /*1b360*/  @P0 SHF.R.U32.HI R3, RZ, R6, R2 ;  /* 0x00000006ff030219 */ /* 0x004fe20000011602 */
[----:B------:R-:W-:-:S04]  /*1b370*/  IMAD.IADD R2, R9, 0x1, R11 ;  /* 0x0000000109027824 */ /* 0x000fc800078e020b */
[C---:B------:R-:W-:Y:S01]  /*1b380*/  VIADD R4, R2.reuse, 0x5f ;  /* 0x0000005f02047836 */ /* 0x040fe20000000000 */
[----:B------:R-:W-:-:S03]  /*1b390*/  IADD3 R21, R2, 0x60, -R14 ;  /* 0x0000006002157810 */ /* 0x000fc60007ffe80e */
[----:B------:R-:W-:-:S04]  /*1b3a0*/  IMAD.HI R2, R4, 0x2aaaaaab, RZ ;  /* 0x2aaaaaab04027827 */ /* 0x000fc800078e02ff */
[----:B------:R-:W-:Y:S01]  /*1b3b0*/  IMAD.IADD R3, R21, 0x1, R3 ;  /* 0x0000000115037824 */ /* 0x000fe200078e0203 */
[----:B------:R-:W-:-:S03]  /*1b3c0*/  SHF.R.U32.HI R20, RZ, 0x1f, R2 ;  /* 0x0000001fff147819 */ /* 0x000fc60000011602 */
[----:B------:R-:W-:Y:S01]  /*1b3d0*/  IMAD.HI R3, R3, 0x2aaaaaab, RZ ;  /* 0x2aaaaaab03037827 */ /* 0x000fe200078e02ff */
[----:B------:R-:W-:-:S03]  /*1b3e0*/  LEA.HI.SX32 R20, R2, R20, 0x1c ;  /* 0x0000001402147211 */ /* 0x000fc600078fe2ff */
[----:B------:R-:W-:Y:S01]  /*1b3f0*/  IMAD.MOV.U32 R2, RZ, RZ, RZ ;  /* 0x000000ffff027224 */ /* 0x000fe200078e00ff */
[----:B------:R-:W-:-:S04]  /*1b400*/  SHF.R.U32.HI R8, RZ, 0x1f, R3 ;  /* 0x0000001fff087819 */ /* 0x000fc80000011603 */
[----:B------:R-:W-:-:S04]  /*1b410*/  LEA.HI.SX32 R8, R3, R8, 0x1c ;  /* 0x0000000803087211 */ /* 0x000fc800078fe2ff */
[----:B------:R-:W-:-:S04]  /*1b420*/  VIMNMX R8, R20, R8, PT ;  /* 0x0000000814087248 */ /* 0x000fc80003fe0100 */
[----:B------:R-:W-:-:S13]  /*1b430*/  ISETP.GE.AND P0, PT, R8, 0x1, PT ;  /* 0x000000010800780c */ /* 0x000fda0003f06270 */
[----:B0-----:R-:W-:Y:S05]  /*1b440*/  @!P0 BRA `(.L_x_14836) ;  /* 0x0000000000748947 */ /* 0x001fea0003800000 */
[----:B------:R-:W-:Y:S01]  /*1b450*/  ISETP.NE.AND P0, PT, R10, RZ, PT ;  /* 0x000000ff0a00720c */ /* 0x000fe20003f05270 */
[----:B------:R-:W-:-:S03]  /*1b460*/  ULDC UR4, c[0x0][0xae8] ;  /* 0x0002ba0000047ab9 */ /* 0x000fc60000000800 */
[----:B------:R-:W-:-:S04]  /*1b470*/  SEL R3, R10, UR4, P0 ;  /* 0x000000040a037c07 */ /* 0x000fc80008000000 */
[-C--:B------:R-:W-:Y:S02]  /*1b480*/  IABS R4, R3.reuse ;  /* 0x0000000300047213 */ /* 0x080fe40000000000 */
[----:B------:R-:W-:Y:S02]  /*1b490*/  IADD3 R2, R3, -0x1, R8 ;  /* 0xffffffff03027810 */ /* 0x000fe40007ffe008 */
[----:B------:R-:W0:Y:S02]  /*1b4a0*/  I2F.RP R6, R4 ;  /* 0x0000000400067306 */ /* 0x000e240000209400 */
[----:B------:R-:W-:-:S04]  /*1b4b0*/  LOP3.LUT R5, R2, R3, RZ, 0x3c, !PT ;  /* 0x0000000302057212 */ /* 0x000fc800078e3cff */
[----:B------:R-:W-:Y:S02]  /*1b4c0*/  ISETP.GE.AND P3, PT, R5, RZ, PT ;  /* 0x000000ff0500720c */ /* 0x000fe40003f66270 */
        /* <DEDUP_REMOVED lines=8> */
[----:B------:R-:W-:-:S05]  /*1b550*/  IABS R2, R3 ;  /* 0x0000000300027213 */ /* 0x000fca0000000000 */
[----:B------:R-:W-:-:S05]  /*1b560*/  IMAD.MOV R2, RZ, RZ, -R2 ;  /* 0x000000ffff027224 */ /* 0x000fca00078e0a02 */
[----:B------:R-:W-:Y:S01]  /*1b570*/  MOV R6, R2 ;  /* 0x0000000200067202 */ /* 0x000fe20000000f00 */
        /* <DEDUP_REMOVED lines=10> */
.L_x_14836:
[----:B------:R-:W-:Y:S05]  /*1b620*/  BSYNC B0 ;  /* 0x0000000000007941 */ /* 0x000fea0003800000 */
.L_x_14835:
[-C--:B------:R-:W-:Y:S01]  /*1b630*/  IMAD R3, R12, R2.reuse, RZ ;  /* 0x000000020c037224 */ /* 0x080fe200078e02ff */
[----:B------:R-:W-:Y:S04]  /*1b640*/  BSSY B0, `(.L_x_14837) ;  /* 0x0000141000007945 */ /* 0x000fe80003800000 */
[----:B------:R-:W-:-:S05]  /*1b650*/  VIADDMNMX R2, R3, R2, R8, PT ;  /* 0x0000000203027246 */ /* 0x000fca0003800108 */
[--C-:B------:R-:W-:Y:S02]  /*1b660*/  IMAD R4, R2, 0x60, -R9.reuse ;  /* 0x0000006002047824 */ /* 0x100fe400078e0a09 */
[----:B------:R-:W-:-:S03]  /*1b670*/  IMAD R2, R3, 0x60, -R9 ;  /* 0x0000006003027824 */ /* 0x000fc600078e0a09 */
[----:B------:R-:W-:Y:S02]  /*1b680*/  VIMNMX R11, R4, R11, PT ;  /* 0x0000000b040b7248 */ /* 0x000fe40003fe0100 */
[----:B------:R-:W-:-:S04]  /*1b690*/  VIMNMX R2, RZ, R2, !PT ;  /* 0x00000002ff027248 */ /* 0x000fc80007fe0100 */
        /* <DEDUP_REMOVED lines=18> */
.L_x_15063:
[----:B-1----:R-:W-:Y:S02]  /*1b7c0*/  ISETP.NE.AND P0, PT, R14, RZ, PT ;  /* 0x000000ff0e00720c */ /* 0x002fe40003f05270 */
[----:B------:R-:W-:-:S11]  /*1b7d0*/  PLOP3.LUT P6, PT, PT, PT, PT, 0x8, 0x0 ;  /* 0x000000000000781c */ /* 0x000fd60003fce170 */
[----:B------:R-:W-:Y:S05]  /*1b7e0*/  @P0 BRA `(.L_x_14840) ;  /* 0x00000000000c0947 */ /* 0x000fea0003800000 */
[----:B------:R-:W-:-:S03]  /*1b7f0*/  UMOV UR4, 0xffffffff ;  /* 0xffffffff00047882 */ /* 0x000fc60000000000 */
[----:B------:R-:W-:Y:S05]  /*1b800*/  BRA.DIV UR4, `(.L_x_14841) ;  /* 0x0000009204147947 */ /* 0x000fea000b800000 */
[----:B------:R-:W-:-:S13]  /*1b810*/  ELECT P6, URZ, PT ;  /* 0x00000000003f782f */ /* 0x000fda00038c0000 */
.L_x_14840:
        /* <DEDUP_REMOVED lines=9> */
.L_x_15066:
[----:B------:R-:W-:Y:S05]  /*1b8b0*/  BSYNC B1 ;  /* 0x0000000000017941 */ /* 0x000fea0003800000 */
.L_x_14842:
        /* <DEDUP_REMOVED lines=12> */
.L_x_15067:
[----:B------:R-:W-:Y:S05]  /*1b980*/  BSYNC B2 ;  /* 0x0000000000027941 */ /* 0x000fea0003800000 */
.L_x_14846:
[----:B------:R-:W-:Y:S04]  /*1b990*/  BSSY B2, `(.L_x_14848) ;  /* 0x0000009000027945 */ /* 0x000fe80003800000 */
[----:B------:R-:W-:Y:S05]  /*1b9a0*/  @P1 BRA `(.L_x_14849) ;  /* 0x00000000001c1947 */ /* 0x000fea0003800000 */
[----:B------:R-:W1:Y:S01]  /*1b9b0*/  S2R R6, SR_TID.X ;  /* 0x0000000000067919 */ /* 0x000e620000002100 */
[----:B------:R-:W-:-:S04]  /*1b9c0*/  MOV R5, 0x3000 ;  /* 0x0000300000057802 */ /* 0x000fc80000000f00 */
[----:B------:R2:W-:Y:S01]  /*1b9d0*/  SYNCS.ARRIVE.TRANS64 RZ, [R4+URZ+0x32490], R5 ;  /* 0x0324900504ff79a7 */ /* 0x0005e2000800003f */
[----:B-1----:R-:W-:-:S04]  /*1b9e0*/  LOP3.LUT R6, R6, 0x1f, RZ, 0xc0, !PT ;  /* 0x0000001f06067812 */ /* 0x002fc800078ec0ff */
[----:B------:R-:W-:-:S13]  /*1b9f0*/  ISETP.NE.AND P0, PT, R6, RZ, PT ;  /* 0x000000ff0600720c */ /* 0x000fda0003f05270 */
[----:B--2---:R-:W-:Y:S05]  /*1ba00*/  @!P0 BRA `(.L_x_14849) ;  /* 0x0000000000048947 */ /* 0x004fea0003800000 */
[----:B------:R-:W-:Y:S01]  /*1ba10*/  BPT.TRAP 0x1 ;  /* 0x000000040000795c */ /* 0x000fe20000300000 */
.L_x_14849:
[----:B------:R-:W-:Y:S05]  /*1ba20*/  BSYNC B2 ;  /* 0x0000000000027941 */ /* 0x000fea0003800000 */
.L_x_14848:
        /* <DEDUP_REMOVED lines=13> */
.L_x_14850:
        /* <DEDUP_REMOVED lines=13> */
.L_x_15068:
[----:B------:R-:W-:Y:S05]  /*1bbd0*/  BSYNC B2 ;  /* 0x0000000000027941 */ /* 0x000fea0003800000 */
.L_x_14851:
        /* <DEDUP_REMOVED lines=11> */
.L_x_14854:
[----:B------:R-:W-:Y:S05]  /*1bc90*/  BSYNC B2 ;  /* 0x0000000000027941 */ /* 0x000fea0003800000 */
.L_x_14853:
        /* <DEDUP_REMOVED lines=10> */
.L_x_14855:
        /* <DEDUP_REMOVED lines=15> */
.L_x_14856:
        /* <DEDUP_REMOVED lines=15> */
.L_x_14857:
        /* <DEDUP_REMOVED lines=15> */
.L_x_14858:
        /* <DEDUP_REMOVED lines=10> */
.L_x_14845:
[----:B------:R-:W-:Y:S05]  /*1c0b0*/  BSYNC B1 ;  /* 0x0000000000017941 */ /* 0x000fea0003800000 */
.L_x_14844:
        /* <DEDUP_REMOVED lines=13> */
.L_x_14874:
        /* <DEDUP_REMOVED lines=13> */
.L_x_15069:
[----:B------:R-:W-:Y:S05]  /*1c260*/  BSYNC B2 ;  /* 0x0000000000027941 */ /* 0x000fea0003800000 */
.L_x_14861:
        /* <DEDUP_REMOVED lines=9> */
.L_x_14864:
[----:B------:R-:W-:Y:S05]  /*1c300*/  BSYNC B2 ;  /* 0x0000000000027941 */ /* 0x000fea0003800000 */
.L_x_14863:
        /* <DEDUP_REMOVED lines=12> */
.L_x_14865:
        /* <DEDUP_REMOVED lines=13> */
.L_x_15070:
[----:B------:R-:W-:Y:S05]  /*1c4a0*/  BSYNC B2 ;  /* 0x0000000000027941 */ /* 0x000fea0003800000 */
.L_x_14866:
[----:B------:R-:W-:Y:S01]  /*1c4b0*/  BSSY B2, `(.L_x_14868) ;  /* 0x000000b000027945 */ /* 0x000fe20003800000 */
[----:B------:R-:W-:Y:S01]  /*1c4c0*/  MOV R12, 0x0 ;  /* 0x00000000000c7802 */ /* 0x000fe20000000f00 */
[----:B------:R-:W-:Y:S02]  /*1c4d0*/  IMAD.MOV.U32 R13, RZ, RZ, 0x12f00000 ;  /* 0x12f00000ff0d7424 */ /* 0x000fe400078e00ff */
[----:B------:R-:W-:Y:S05]  /*1c4e0*/  @P2 BRA `(.L_x_14869) ;  /* 0x00000000001c2947 */ /* 0x000fea0003800000 */
[----:B------:R-:W2:Y:S01]  /*1c4f0*/  S2R R7, SR_TID.X ;  /* 0x0000000000077919 */ /* 0x000ea20000002100 */
[----:B01----:R-:W-:-:S04]  /*1c500*/  IMAD.MOV.U32 R6, RZ, RZ, 0xc000 ;  /* 0x0000c000ff067424 */ /* 0x003fc800078e00ff */
[----:B------:R3:W-:Y:S01]  /*1c510*/  SYNCS.ARRIVE.TRANS64 RZ, [R5+URZ+0x324b0], R6 ;  /* 0x0324b00605ff79a7 */ /* 0x0007e2000800003f */
[----:B--2---:R-:W-:-:S04]  /*1c520*/  LOP3.LUT R7, R7, 0x1f, RZ, 0xc0, !PT ;  /* 0x0000001f07077812 */ /* 0x004fc800078ec0ff */
[----:B------:R-:W-:-:S13]  /*1c530*/  ISETP.NE.AND P1, PT, R7, RZ, PT ;  /* 0x000000ff0700720c */ /* 0x000fda0003f25270 */
[----:B---3--:R-:W-:Y:S05]  /*1c540*/  @!P1 BRA `(.L_x_14869) ;  /* 0x0000000000049947 */ /* 0x008fea0003800000 */
[----:B------:R-:W-:Y:S01]  /*1c550*/  BPT.TRAP 0x1 ;  /* 0x000000040000795c */ /* 0x000fe20000300000 */
.L_x_14869:
[----:B------:R-:W-:Y:S05]  /*1c560*/  BSYNC B2 ;  /* 0x0000000000027941 */ /* 0x000fea0003800000 */
.L_x_14868:
        /* <DEDUP_REMOVED lines=10> */
.L_x_14870:
        /* <DEDUP_REMOVED lines=15> */
.L_x_14871:
        /* <DEDUP_REMOVED lines=15> */
.L_x_14872:
        /* <DEDUP_REMOVED lines=15> */
.L_x_14873:
        /* <DEDUP_REMOVED lines=10> */
.L_x_14860:
[----:B------:R-:W-:Y:S05]  /*1c980*/  BSYNC B1 ;  /* 0x0000000000017941 */ /* 0x000fea0003800000 */
.L_x_14859:
        /* <DEDUP_REMOVED lines=12> */
.L_x_14838:
[----:B------:R-:W-:Y:S05]  /*1ca50*/  BSYNC B0 ;  /* 0x0000000000007941 */ /* 0x000fea0003800000 */
.L_x_14837:
        /* <DEDUP_REMOVED lines=49> */
.L_x_14876:
[----:B------:R-:W-:Y:S05]  /*1cd70*/  BSYNC B0 ;  /* 0x0000000000007941 */ /* 0x000fea0003800000 */
.L_x_14875:
        /* <DEDUP_REMOVED lines=16> */
[----:B------:R-:W0:Y:S08]  /*1ce80*/  FLO.U32 R0, UR4 ;  /* 0x0000000400007d00 */ /* 0x000e3000080e0000 */
[----:B------:R-:W1:Y:S01]  /*1ce90*/  POPC R2, UR4 ;  /* 0x0000000400027d09 */ /* 0x000e620008000000 */
[----:B0-----:R-:W-:-:S13]  /*1cea0*/  ISETP.EQ.U32.AND P0, PT, R0, R3, PT ;  /* 0x000000030000720c */ /* 0x001fda0003f02070 */
        /* <DEDUP_REMOVED lines=8> */
.L_x_14878:
        /* <DEDUP_REMOVED lines=20> */
.L_x_14881:
[----:B------:R-:W-:Y:S05]  /*1d070*/  BSYNC B6 ;  /* 0x0000000000067941 */ /* 0x000fea0003800000 */
.L_x_14880:
        /* <DEDUP_REMOVED lines=20> */
.L_x_14884:
[----:B------:R-:W-:Y:S01]  /*1d1c0*/  MOV R2, 0x0 ;  /* 0x0000000000027802 */ /* 0x000fe20000000f00 */
[----:B------:R-:W-:Y:S01]  /*1d1d0*/  ULDC.64 UR4, c[0x4][0x118] ;  /* 0x0100460000047ab9 */ /* 0x000fe20000000a00 */
[----:B------:R-:W-:Y:S01]  /*1d1e0*/  ULDC.64 UR6, c[0x4][0x120] ;  /* 0x0100480000067ab9 */ /* 0x000fe20000000a00 */
[----:B------:R-:W-:Y:S01]  /*1d1f0*/  ULDC.64 UR8, c[0x4][0x18] ;  /* 0x0100060000087ab9 */ /* 0x000fe20000000a00 */
[----:B------:R-:W-:Y:S01]  /*1d200*/  MOV R4, UR4 ;  /* 0x0000000400047c02 */ /* 0x000fe20008000f00 */
[----:B------:R-:W-:Y:S01]  /*1d210*/  IMAD.U32 R5, RZ, RZ, UR5 ;  /* 0x00000005ff057e24 */ /* 0x000fe2000f8e00ff */
        /* <DEDUP_REMOVED lines=10> */
.L_x_14883:
[----:B------:R-:W-:Y:S05]  /*1d2c0*/  BSYNC B6 ;  /* 0x0000000000067941 */ /* 0x000fea0003800000 */
.L_x_14882:
        /* <DEDUP_REMOVED lines=24> */
.L_x_15073:
        /* <DEDUP_REMOVED lines=11> */
.L_x_15076:
        /* <DEDUP_REMOVED lines=24> */
.L_x_14888:
[----:B-1----:R-:W2:Y:S01]  /*1d680*/  LDL R2, [R1+0x18] ;  /* 0x0000180001027983 */ /* 0x002ea20000100800 */
[----:B0-----:R-:W-:Y:S01]  /*1d690*/  IMAD R0, R19, 0x8, R18 ;  /* 0x0000000813007824 */ /* 0x001fe200078e0212 */
[----:B--2---:R-:W-:-:S04]  /*1d6a0*/  SHF.L.U32 R2, R2, 0x1f, RZ ;  /* 0x0000001f02027819 */ /* 0x004fc800000006ff */
[----:B------:R-:W0:Y:S02]  /*1d6b0*/  SYNCS.PHASECHK.TRANS64.TRYWAIT P0, [R0+URZ+0x32440], R2 ;  /* 0x03244002000075a7 */ /* 0x000e24000800017f */
[----:B0-----:R-:W-:Y:S05]  /*1d6c0*/  @!P0 BRA `(.L_x_14889) ;  /* 0x00000074003c8947 */ /* 0x001fea0003800000 */
.L_x_15077:
        /* <DEDUP_REMOVED lines=11> */
.L_x_14890:
        /* <DEDUP_REMOVED lines=24> */
.L_x_14886:
        /* <DEDUP_REMOVED lines=34> */
.L_x_14892:
[----:B------:R-:W-:Y:S05]  /*1db20*/  BSYNC B6 ;  /* 0x0000000000067941 */ /* 0x000fea0003800000 */
.L_x_14891:
        /* <DEDUP_REMOVED lines=24> */
[----:B------:R-:W-:-:S04]  /*1dcb0*/  ULDC.64 UR4, c[0x0][0x2d8] ;  /* 0x0000b60000047ab9 */ /* 0x000fc80000000a00 */
[----:B------:R-:W-:-:S03]  /*1dcc0*/  IADD3 R3, R3, R4, RZ ;  /* 0x0000000403037210 */ /* 0x000fc60007ffe0ff */
        /* <DEDUP_REMOVED lines=58> */
[----:B------:R-:W-:Y:S04]  /*1e070*/  SHFL.IDX PT, R6, R2, 0x2, 0x181f ;  /* 0x00581f0002067f89 */ /* 0x000fe800000e0000 */
[----:B0-----:R-:W0:Y:S04]  /*1e080*/  SHFL.IDX PT, R4, R3, 0x2, 0x181f ;  /* 0x00581f0003047f89 */ /* 0x001e2800000e0000 */
[----:B------:R1:W-:Y:S02]  /*1e090*/  STL [R1+0x60], R11 ;  /* 0x0000600b01007387 */ /* 0x0003e40000100800 */
[----:B-1----:R-:W-:-:S04]  /*1e0a0*/  IADD3 R11, R10, 0x20, RZ ;  /* 0x000000200a0b7810 */ /* 0x002fc80007ffe0ff */
[----:B------:R-:W-:-:S13]  /*1e0b0*/  ISETP.GE.AND P1, PT, R11, R0, PT ;  /* 0x000000000b00720c */ /* 0x000fda0003f26270 */
[----:B0-----:R-:W-:-:S05]  /*1e0c0*/  @!P1 LEA R5, P2, R9, R4, 0x1 ;  /* 0x0000000409059211 */ /* 0x001fca00078408ff */
[----:B------:R-:W-:-:S05]  /*1e0d0*/  @!P1 IMAD.X R4, RZ, RZ, R6, P2 ;  /* 0x000000ffff049224 */ /* 0x000fca00010e0606 */
        /* <DEDUP_REMOVED lines=51> */
.L_x_15094:
[----:B0-----:R-:W3:Y:S02]  /*1e410*/  LDL R2, [R1+0x4] ;  /* 0x0000040001027983 */ /* 0x001ee40000100800 */
[----:B---3--:R-:W-:-:S04]  /*1e420*/  IADD3 R2, R2, 0x70, RZ ;  /* 0x0000007002027810 */ /* 0x008fc80007ffe0ff */
        /* <DEDUP_REMOVED lines=10> */
.L_x_14894:
        /* <DEDUP_REMOVED lines=37> */
.L_x_14896:
[----:B------:R-:W-:Y:S05]  /*1e720*/  BSYNC B6 ;  /* 0x0000000000067941 */ /* 0x000fea0003800000 */
.L_x_14895:
        /* <DEDUP_REMOVED lines=10> */
[----:B-1----:R-:W-:-:S05]  /*1e7d0*/  IMAD.SHL.U32 R8, R8, 0x8, RZ ;  /* 0x0000000808087824 */ /* 0x002fca00078e00ff */
        /* <DEDUP_REMOVED lines=34> */
[----:B------:R-:W-:Y:S02]  /*1ea00*/  ISETP.GE.AND P1, PT, R9, UR4, PT ;  /* 0x0000000409007c0c */ /* 0x000fe4000bf26270 */
[----:B------:R-:W-:Y:S02]  /*1ea10*/  IADD3 R4, R3, R4, RZ ;  /* 0x0000000403047210 */ /* 0x000fe40007ffe0ff */
[----:B------:R-:W-:-:S02]  /*1ea20*/  ISETP.GE.AND P0, PT, R8, UR4, PT ;  /* 0x0000000408007c0c */ /* 0x000fc4000bf06270 */
        /* <DEDUP_REMOVED lines=103> */
.L_x_15112:
[----:B--2---:R-:W2:Y:S01]  /*1f0a0*/  LDL.LU R2, [R1+0x7c] ;  /* 0x00007c0001027983 */ /* 0x004ea20000300800 */
[----:B------:R-:W-:Y:S01]  /*1f0b0*/  BSSY B0, `(.L_x_14898) ;  /* 0x000000d000007945 */ /* 0x000fe20003800000 */
[----:B--2---:R-:W-:-:S13]  /*1f0c0*/  ISETP.GE.AND P4, PT, R2, R3, PT ;  /* 0x000000030200720c */ /* 0x004fda0003f86270 */
[----:B------:R-:W-:Y:S05]  /*1f0d0*/  @P4 BRA `(.L_x_14899) ;  /* 0x0000000000284947 */ /* 0x000fea0003800000 */
[----:B0-----:R-:W2:Y:S01]  /*1f0e0*/  LDL R4, [R1+0x14] ;  /* 0x0000140001047983 */ /* 0x001ea20000100800 */
        /* <DEDUP_REMOVED lines=9> */
.L_x_14899:
[----:B------:R-:W-:Y:S05]  /*1f180*/  BSYNC B0 ;  /* 0x0000000000007941 */ /* 0x000fea0003800000 */
.L_x_14898:
[----:B------:R-:W-:Y:S01]  /*1f190*/  NOP ;  /* 0x0000000000007918 */ /* 0x000fe20000000000 */
[----:B------:R-:W-:-:S13]  /*1f1a0*/  PLOP3.LUT P0, PT, PT, PT, PT, 0x80, 0x0 ;  /* 0x000000000000781c */ /* 0x000fda0003f0f070 */
.L_x_14900:
        /* <DEDUP_REMOVED lines=16> */
[----:B------:R-:W2:Y:S03]  /*1f2b0*/  SYNCS.PHASECHK.TRANS64.TRYWAIT P0, [R18+URZ+0x32420], R0 ;  /* 0x03242000120075a7 */ /* 0x000ea6000800017f */
[----:B-12---:R-:W-:Y:S05]  /*1f2c0*/  @!P0 BRA `(.L_x_14902) ;  /* 0x0000007000988947 */ /* 0x006fea0003800000 */
.L_x_15113:
[----:B------:R-:W-:Y:S05]  /*1f2d0*/  BSYNC B0 ;  /* 0x0000000000007941 */ /* 0x000fea0003800000 */
.L_x_14901:
[----:B------:R-:W2:Y:S01]  /*1f2e0*/  LDL R2, [R1+0x48] ;  /* 0x0000480001027983 */ /* 0x000ea20000100800 */
[----:B------:R-:W-:Y:S01]  /*1f2f0*/  BSSY B0, `(.L_x_14903) ;  /* 0x000005a000007945 */ /* 0x000fe20003800000 */
[----:B--2---:R-:W-:-:S13]  /*1f300*/  LOP3.LUT P0, RZ, R2, 0x1, RZ, 0xc0, !PT ;  /* 0x0000000102ff7812 */ /* 0x004fda000780c0ff */
[----:B------:R-:W-:Y:S05]  /*1f310*/  @!P0 BRA `(.L_x_14904) ;  /* 0x00000004005c8947 */ /* 0x000fea0003800000 */
[----:B0-----:R-:W1:Y:S01]  /*1f320*/  LDL R4, [R1+0x18] ;  /* 0x0000180001047983 */ /* 0x001e620000100800 */
[----:B------:R-:W-:Y:S01]  /*1f330*/  IMAD R2, R19, 0x8, R18 ;  /* 0x0000000813027824 */ /* 0x000fe200078e0212 */
[----:B------:R-:W-:Y:S01]  /*1f340*/  BSSY B1, `(.L_x_14905) ;  /* 0x0000007000017945 */ /* 0x000fe20003800000 */
[----:B------:R-:W0:Y:S02]  /*1f350*/  S2R R3, SR_TID.X ;  /* 0x0000000000037919 */ /* 0x000e240000002100 */
[----:B0-----:R-:W-:-:S04]  /*1f360*/  LOP3.LUT R3, R3, 0x7f, RZ, 0xc0, !PT ;  /* 0x0000007f03037812 */ /* 0x001fc800078ec0ff */
[----:B------:R-:W-:Y:S02]  /*1f370*/  ISETP.NE.AND P1, PT, R3, RZ, PT ;  /* 0x000000ff0300720c */ /* 0x000fe40003f25270 */
[----:B-1----:R-:W-:-:S04]  /*1f380*/  SHF.L.U32 R0, R4, 0x1f, RZ ;  /* 0x0000001f04007819 */ /* 0x002fc800000006ff */
[----:B------:R-:W0:Y:S02]  /*1f390*/  SYNCS.PHASECHK.TRANS64.TRYWAIT P0, [R2+URZ+0x32460], R0 ;  /* 0x03246000020075a7 */ /* 0x000e24000800017f */
[----:B0-----:R-:W-:Y:S05]  /*1f3a0*/  @!P0 BRA `(.L_x_14906) ;  /* 0x0000007000748947 */ /* 0x001fea0003800000 */
.L_x_15114:
[----:B------:R-:W-:Y:S05]  /*1f3b0*/  BSYNC B1 ;  /* 0x0000000000017941 */ /* 0x000fea0003800000 */
.L_x_14905:
        /* <DEDUP_REMOVED lines=9> */
.L_x_14908:
[----:B------:R-:W-:Y:S05]  /*1f450*/  BSYNC B1 ;  /* 0x0000000000017941 */ /* 0x000fea0003800000 */
.L_x_14907:
        /* <DEDUP_REMOVED lines=12> */
.L_x_14909:
        /* <DEDUP_REMOVED lines=15> */
.L_x_14910:
        /* <DEDUP_REMOVED lines=15> */
.L_x_14911:
        /* <DEDUP_REMOVED lines=15> */
.L_x_14912:
        /* <DEDUP_REMOVED lines=10> */
.L_x_14904:
[----:B------:R-:W-:Y:S05]  /*1f890*/  BSYNC B0 ;  /* 0x0000000000007941 */ /* 0x000fea0003800000 */
.L_x_14903:
[----:B0-----:R-:W1:Y:S04]  /*1f8a0*/  LDL R4, [R1+0x4c] ;  /* 0x00004c0001047983 */ /* 0x001e680000100800 */
[----:B------:R-:W2:Y:S01]  /*1f8b0*/  LDL R5, [R1+0x28] ;  /* 0x0000280001057983 */ /* 0x000ea20000100800 */
[----:B------:R-:W-:Y:S01]  /*1f8c0*/  BSSY B0, `(.L_x_14913) ;  /* 0x00001f3000007945 */ /* 0x000fe20003800000 */
[----:B-1----:R-:W-:-:S05]  /*1f8d0*/  VIADD R0, R4, 0xfffffffe ;  /* 0xfffffffe04007836 */ /* 0x002fca0000000000 */
[----:B--2---:R-:W-:-:S13]  /*1f8e0*/  ISETP.GE.AND P0, PT, R0, R5, PT ;  /* 0x000000050000720c */ /* 0x004fda0003f06270 */
[----:B------:R-:W-:Y:S05]  /*1f8f0*/  @!P0 BRA `(.L_x_14914) ;  /* 0x0000001c00bc8947 */ /* 0x000fea0003800000 */
[----:B------:R-:W2:Y:S04]  /*1f900*/  LDL.LU R7, [R1+0x84] ;  /* 0x0000840001077983 */ /* 0x000ea80000300800 */
[----:B---3--:R-:W3:Y:S04]  /*1f910*/  LDL.LU R6, [R1+0x44] ;  /* 0x0000440001067983 */ /* 0x008ee80000300800 */
[----:B------:R-:W4:Y:S01]  /*1f920*/  LDL.LU R4, [R1+0x40] ;  /* 0x0000400001047983 */ /* 0x000f220000300800 */
[----:B------:R-:W-:Y:S01]  /*1f930*/  BSSY B2, `(.L_x_14915) ;  /* 0x00000a9000027945 */ /* 0x000fe20003800000 */
[----:B--2---:R-:W-:-:S04]  /*1f940*/  VIADD R2, R7, 0x1 ;  /* 0x0000000107027836 */ /* 0x004fc80000000000 */
[----:B---3--:R-:W-:-:S05]  /*1f950*/  IMAD R2, R2, R6, RZ ;  /* 0x0000000602027224 */ /* 0x008fca00078e02ff */
[----:B----4-:R-:W-:Y:S02]  /*1f960*/  VIMNMX R4, R4, R2, PT ;  /* 0x0000000204047248 */ /* 0x010fe40003fe0100 */
[----:B------:R-:W-:Y:S02]  /*1f970*/  LOP3.LUT R2, RZ, R5, RZ, 0x33, !PT ;  /* 0x00000005ff027212 */ /* 0x000fe400078e33ff */
[----:B------:R-:W-:-:S04]  /*1f980*/  IADD3 R8, -R4, RZ, RZ ;  /* 0x000000ff04087210 */ /* 0x000fc80007ffe1ff */
        /* <DEDUP_REMOVED lines=39> */
.L_x_14919:
        /* <DEDUP_REMOVED lines=8> */
.L_x_15115:
[----:B------:R-:W-:Y:S05]  /*1fc80*/  BSYNC B3 ;  /* 0x0000000000037941 */ /* 0x000fea0003800000 */
.L_x_14920:
        /* <DEDUP_REMOVED lines=9> */
.L_x_14923:
[----:B------:R-:W-:Y:S05]  /*1fd20*/  BSYNC B3 ;  /* 0x0000000000037941 */ /* 0x000fea0003800000 */
.L_x_14922:
        /* <DEDUP_REMOVED lines=10> */
[----:B--2---:R-:W-:Y:S01]  /*1fdd0*/  IMAD R0, R0, 0x60, R5 ;  /* 0x0000006000007824 */ /* 0x004fe200078e0205 */
[----:B------:R-:W-:-:S10]  /*1fde0*/  IADD3 R5, R2, 0x32430, RZ ;  /* 0x0003243002057810 */ /* 0x000fd40007ffe0ff */
.L_x_14924:
        /* <DEDUP_REMOVED lines=13> */
.L_x_15116:
[----:B------:R-:W-:Y:S05]  /*1fec0*/  BSYNC B3 ;  /* 0x0000000000037941 */ /* 0x000fea0003800000 */
.L_x_14925:
        /* <DEDUP_REMOVED lines=11> */
.L_x_14928:
[----:B------:R-:W-:Y:S05]  /*1ff80*/  BSYNC B3 ;  /* 0x0000000000037941 */ /* 0x000fea0003800000 */
.L_x_14927:
        /* <DEDUP_REMOVED lines=9> */
.L_x_14929:
        /* <DEDUP_REMOVED lines=15> */
.L_x_14930:
        /* <DEDUP_REMOVED lines=15> */
.L_x_14931:
        /* <DEDUP_REMOVED lines=15> */
.L_x_14932:
        /* <DEDUP_REMOVED lines=10> */
.L_x_14918:
[----:B------:R-:W-:Y:S05]  /*20390*/  BSYNC B1 ;  /* 0x0000000000017941 */ /* 0x000fea0003800000 */
.L_x_14917:
[----:B------:R-:W2:Y:S02]  /*203a0*/  LDL.LU R5, [R1+0x4c] ;  /* 0x00004c0001057983 */ /* 0x000ea40000300800 */
[----:B--2---:R-:W-:-:S07]  /*203b0*/  VIADD R0, R5, 0xfffffffd ;  /* 0xfffffffd05007836 */ /* 0x004fce0000000000 */
.L_x_14916:
[----:B------:R-:W-:Y:S05]  /*203c0*/  BSYNC B2 ;  /* 0x0000000000027941 */ /* 0x000fea0003800000 */
.L_x_14915:
[----:B------:R-:W-:Y:S02]  /*203d0*/  IADD3 R8, R8, -0x2, RZ ;  /* 0xfffffffe08087810 */ /* 0x000fe40007ffe0ff */
[----:B------:R-:W-:-:S04]  /*203e0*/  LOP3.LUT R4, RZ, R4, RZ, 0x33, !PT ;  /* 0x00000004ff047212 */ /* 0x000fc800078e33ff */
[----:B------:R-:W-:-:S13]  /*203f0*/  ISETP.NE.AND P0, PT, R8, R4, PT ;  /* 0x000000040800720c */ /* 0x000fda0003f05270 */
[----:B------:R-:W-:Y:S05]  /*20400*/  @!P0 BRA `(.L_x_14914) ;  /* 0x0000001000f88947 */ /* 0x000fea0003800000 */
.L_x_14965:
        /* <DEDUP_REMOVED lines=35> */
.L_x_14935:
        /* <DEDUP_REMOVED lines=8> */
.L_x_15117:
[----:B------:R-:W-:Y:S05]  /*206c0*/  BSYNC B2 ;  /* 0x0000000000027941 */ /* 0x000fea0003800000 */
.L_x_14936:
        /* <DEDUP_REMOVED lines=9> */
.L_x_14939:
[----:B------:R-:W-:Y:S05]  /*20760*/  BSYNC B2 ;  /* 0x0000000000027941 */ /* 0x000fea0003800000 */
.L_x_14938:
        /* <DEDUP_REMOVED lines=12> */
.L_x_14940:
        /* <DEDUP_REMOVED lines=13> */
.L_x_15118:
[----:B------:R-:W-:Y:S05]  /*20900*/  BSYNC B2 ;  /* 0x0000000000027941 */ /* 0x000fea0003800000 */
.L_x_14941:
        /* <DEDUP_REMOVED lines=11> */
.L_x_14944:
[----:B------:R-:W-:Y:S05]  /*209c0*/  BSYNC B2 ;  /* 0x0000000000027941 */ /* 0x000fea0003800000 */
.L_x_14943:
        /* <DEDUP_REMOVED lines=9> */
.L_x_14945:
        /* <DEDUP_REMOVED lines=15> */
.L_x_14946:
        /* <DEDUP_REMOVED lines=15> */
.L_x_14947:
        /* <DEDUP_REMOVED lines=15> */
.L_x_14948:
        /* <DEDUP_REMOVED lines=10> */
.L_x_14934:
[----:B------:R-:W-:Y:S05]  /*20dd0*/  BSYNC B1 ;  /* 0x0000000000017941 */ /* 0x000fea0003800000 */
.L_x_14933:
[----:B------:R-:W2:Y:S01]  /*20de0*/  LDL R5, [R1+0x48] ;  /* 0x0000480001057983 */ /* 0x000ea20000100800 */
[----:B------:R-:W-:Y:S01]  /*20df0*/  VIADD R7, R7, 0x1 ;  /* 0x0000000107077836 */ /* 0x000fe20000000000 */
[----:B------:R-:W-:Y:S04]  /*20e00*/  BSSY B1, `(.L_x_14949) ;  /* 0x000009a000017945 */ /* 0x000fe80003800000 */
[----:B------:R-:W-:-:S04]  /*20e10*/  ISETP.NE.AND P0, PT, R7, 0x2, PT ;  /* 0x000000020700780c */ /* 0x000fc80003f05270 */
[----:B------:R-:W-:Y:S02]  /*20e20*/  SEL R2, RZ, 0x1, P0 ;  /* 0x00000001ff027807 */ /* 0x000fe40000000000 */
[----:B------:R-:W-:Y:S02]  /*20e30*/  SEL R19, R7, RZ, P0 ;  /* 0x000000ff07137207 */ /* 0x000fe40000000000 */
[----:B------:R-:W-:Y:S02]  /*20e40*/  LOP3.LUT R8, R6, R2, RZ, 0x3c, !PT ;  /* 0x0000000206087212 */ /* 0x000fe400078e3cff */
[----:B------:R-:W-:-:S03]  /*20e50*/  IADD3 R6, R0, -0x1, RZ ;  /* 0xffffffff00067810 */ /* 0x000fc60007ffe0ff */
        /* <DEDUP_REMOVED lines=27> */
.L_x_14951:
        /* <DEDUP_REMOVED lines=8> */
.L_x_15119:
[----:B------:R-:W-:Y:S05]  /*21090*/  BSYNC B2 ;  /* 0x0000000000027941 */ /* 0x000fea0003800000 */
.L_x_14952:
        /* <DEDUP_REMOVED lines=9> */
.L_x_14955:
[----:B------:R-:W-:Y:S05]  /*21130*/  BSYNC B2 ;  /* 0x0000000000027941 */ /* 0x000fea0003800000 */
.L_x_14954:
        /* <DEDUP_REMOVED lines=12> */
.L_x_14956:
        /* <DEDUP_REMOVED lines=13> */
.L_x_15120:
[----:B------:R-:W-:Y:S05]  /*212d0*/  BSYNC B2 ;  /* 0x0000000000027941 */ /* 0x000fea0003800000 */
.L_x_14957:
[----:B------:R-:W-:Y:S01]  /*212e0*/  BSSY B2, `(.L_x_14959) ;  /* 0x000000b000027945 */ /* 0x000fe20003800000 */
[----:B------:R-:W-:Y:S01]  /*212f0*/  MOV R8, 0x0 ;  /* 0x0000000000087802 */ /* 0x000fe20000000f00 */
[----:B0-----:R-:W-:Y:S02]  /*21300*/  IMAD.MOV.U32 R9, RZ, RZ, 0x14f00000 ;  /* 0x14f00000ff097424 */ /* 0x001fe400078e00ff */
        /* <DEDUP_REMOVED lines=8> */
.L_x_14960:
[----:B------:R-:W-:Y:S05]  /*21390*/  BSYNC B2 ;  /* 0x0000000000027941 */ /* 0x000fea0003800000 */
.L_x_14959:
        /* <DEDUP_REMOVED lines=9> */
.L_x_14961:
        /* <DEDUP_REMOVED lines=15> */
.L_x_14962:
        /* <DEDUP_REMOVED lines=15> */
.L_x_14963:
        /* <DEDUP_REMOVED lines=15> */
.L_x_14964:
        /* <DEDUP_REMOVED lines=10> */
.L_x_14950:
[----:B------:R-:W-:Y:S05]  /*217a0*/  BSYNC B1 ;  /* 0x0000000000017941 */ /* 0x000fea0003800000 */
.L_x_14949:
[----:B------:R-:W2:Y:S01]  /*217b0*/  LDL R5, [R1+0x28] ;  /* 0x0000280001057983 */ /* 0x000ea20000100800 */
[----:B------:R-:W-:Y:S01]  /*217c0*/  VIADD R0, R0, 0xfffffffe ;  /* 0xfffffffe00007836 */ /* 0x000fe20000000000 */
[----:B--2---:R-:W-:-:S13]  /*217d0*/  ISETP.GT.AND P0, PT, R6, R5, PT ;  /* 0x000000050600720c */ /* 0x004fda0003f04270 */
[----:B------:R-:W-:Y:S05]  /*217e0*/  @P0 BRA `(.L_x_14965) ;  /* 0xffffffec00080947 */ /* 0x000fea000383ffff */
.L_x_14914:
[----:B------:R-:W-:Y:S05]  /*217f0*/  BSYNC B0 ;  /* 0x0000000000007941 */ /* 0x000fea0003800000 */
.L_x_14913:
        /* <DEDUP_REMOVED lines=13> */
[----:B------:R-:W4:Y:S01]  /*218d0*/  LDC.64 R4, c[0x0][0xd60] ;  /* 0x00035800ff047b82 */ /* 0x000f220000000a00 */
[----:B------:R-:W2:Y:S08]  /*218e0*/  FLO.U32 R0, UR4 ;  /* 0x0000000400007d00 */ /* 0x000eb000080e0000 */
[----:B-1----:R-:W4:Y:S01]  /*218f0*/  POPC R2, UR4 ;  /* 0x0000000400027d09 */ /* 0x002f220008000000 */
[----:B--2---:R-:W-:-:S13]  /*21900*/  ISETP.EQ.U32.AND P1, PT, R0, R3, PT ;  /* 0x000000030000720c */ /* 0x004fda0003f22070 */
[----:B----4-:R-:W2:Y:S01]  /*21910*/  @P1 ATOMG.E.ADD.STRONG.GPU PT, R5, desc[UR40][R4.64], R2 ;  /* 0x00000002040519a8 */ /* 0x010ea200081ee1e8 */
[----:B------:R-:W1:Y:S02]  /*21920*/  S2R R3, SR_LTMASK ;  /* 0x0000000000037919 */ /* 0x000e640000003900 */
[----:B-1----:R-:W-:-:S06]  /*21930*/  LOP3.LUT R3, R3, UR4, RZ, 0xc0, !PT ;  /* 0x0000000403037c12 */ /* 0x002fcc000f8ec0ff */
[----:B------:R-:W1:Y:S01]  /*21940*/  POPC R3, R3 ;  /* 0x0000000300037309 */ /* 0x000e620000000000 */
[----:B--2---:R-:W1:Y:S02]  /*21950*/  SHFL.IDX PT, R0, R5, R0, 0x1f ;  /* 0x00001f0005007589 */ /* 0x004e6400000e0000 */
[----:B-1----:R-:W-:-:S05]  /*21960*/  IADD3 R0, R0, UR37, R3 ;  /* 0x0000002500007c10 */ /* 0x002fca000fffe003 */
[----:B------:R2:W-:Y:S02]  /*21970*/  STL [R1], R0 ;  /* 0x0000000001007387 */ /* 0x0005e40000100800 */
.L_x_14967:
[----:B------:R-:W-:Y:S05]  /*21980*/  BSYNC B0 ;  /* 0x0000000000007941 */ /* 0x000fea0003800000 */
.L_x_14966:
[----:B------:R-:W-:-:S07]  /*21990*/  SEL R19, R19, RZ, P0 ;  /* 0x000000ff13137207 */ /* 0x000fce0000000000 */
.L_x_14879:
[----:B------:R-:W-:Y:S05]  /*219a0*/  BSYNC B7 ;  /* 0x0000000000077941 */ /* 0x000fea0003800000 */
.L_x_14877:
        /* <DEDUP_REMOVED lines=8> */
[----:B------:R-:W-:-:S05]  /*21a30*/  MOV R18, UR4 ;  /* 0x0000000400127c02 */ /* 0x000fca0008000f00 */
[----:B---3--:R-:W2:Y:S04]  /*21a40*/  LDS.128 R4, [R18+0x324d0] ;  /* 0x0324d00012047984 */ /* 0x008ea80000000c00 */
[----:B--2---:R2:W-:Y:S04]  /*21a50*/  STL.64 [R1], R4 ;  /* 0x0000000401007387 */ /* 0x0045e80000100a00 */
[----:B------:R2:W-:Y:S01]  /*21a60*/  STL.64 [R1+0x8], R6 ;  /* 0x0000080601007387 */ /* 0x0005e20000100a00 */
[----:B------:R-:W-:Y:S06]  /*21a70*/  BAR.ARV 0x4, 0x180 ;  /* 0x0106000000007b1d */ /* 0x000fec0000002000 */
[----:B------:R-:W-:Y:S05]  /*21a80*/  BRA `(.L_x_14969) ;  /* 0x0000001000347947 */ /* 0x000fea0003800000 */
.L_x_14968:
        /* <DEDUP_REMOVED lines=12> */
[----:B---3--:R-:W2:Y:S01]  /*21b50*/  @!P1 LDC.64 R6, c[0x0][0xd78] ;  /* 0x00035e00ff069b82 */ /* 0x008ea20000000a00 */
        /* <DEDUP_REMOVED lines=32> */
[----:B0-----:R0:W1:Y:S02]  /*21d60*/  SHFL.IDX PT, R9, R7, 0x1f, 0x1f ;  /* 0x03e01f0007097f89 */ /* 0x00106400000e0000 */
.L_x_15130:
[----:B------:R-:W-:Y:S02]  /*21d70*/  ULDC UR4, c[0x0][0xd38] ;  /* 0x00034e0000047ab9 */ /* 0x000fe40000000800 */
[----:B------:R-:W-:-:S04]  /*21d80*/  IMAD.U32 R2, RZ, RZ, UR4 ;  /* 0x00000004ff027e24 */ /* 0x000fc8000f8e00ff */
[----:B-1----:R-:W-:-:S04]  /*21d90*/  IMAD R9, R9, R2, RZ ;  /* 0x0000000209097224 */ /* 0x002fc800078e02ff */
[----:B------:R-:W-:-:S05]  /*21da0*/  IMAD.IADD R0, R0, 0x1, R9 ;  /* 0x0000000100007824 */ /* 0x000fca00078e0209 */
[----:B------:R-:W-:-:S13]  /*21db0*/  ISETP.GT.AND P6, PT, R0, R5, PT ;  /* 0x000000050000720c */ /* 0x000fda0003fc4270 */
[----:B------:R-:W-:Y:S05]  /*21dc0*/  @P6 BRA `(.L_x_14971) ;  /* 0x0000000000ac6947 */ /* 0x000fea0003800000 */
.L_x_14974:
        /* <DEDUP_REMOVED lines=37> */
.L_x_15138:
[----:B------:R-:W-:Y:S02]  /*22020*/  ULDC UR4, c[0x0][0xd38] ;  /* 0x00034e0000047ab9 */ /* 0x000fe40000000800 */
[----:B------:R-:W-:-:S04]  /*22030*/  IMAD.U32 R2, RZ, RZ, UR4 ;  /* 0x00000004ff027e24 */ /* 0x000fc8000f8e00ff */
[----:B-1----:R-:W-:-:S04]  /*22040*/  IMAD R9, R9, R2, RZ ;  /* 0x0000000209097224 */ /* 0x002fc800078e02ff */
[----:B------:R-:W-:-:S05]  /*22050*/  IMAD.IADD R0, R9, 0x1, R0 ;  /* 0x0000000109007824 */ /* 0x000fca00078e0200 */
[----:B------:R-:W-:-:S13]  /*22060*/  ISETP.GT.AND P6, PT, R0, R5, PT ;  /* 0x000000050000720c */ /* 0x000fda0003fc4270 */
[----:B------:R-:W-:Y:S05]  /*22070*/  @!P6 BRA `(.L_x_14974) ;  /* 0xfffffffc0054e947 */ /* 0x000fea000383ffff */
.L_x_14971:
        /* <DEDUP_REMOVED lines=12> */
.L_x_15143:
[----:B------:R-:W-:-:S13]  /*22140*/  ISETP.NE.AND P0, PT, R0, RZ, PT ;  /* 0x000000ff0000720c */ /* 0x000fda0003f05270 */
[----:B------:R-:W-:Y:S05]  /*22150*/  @!P0 BRA `(.L_x_14976) ;  /* 0x0000000000148947 */ /* 0x000fea0003800000 */
[----:B------:R-:W-:Y:S01]  /*22160*/  UMOV UR4, 0xffffffff ;  /* 0xffffffff00047882 */ /* 0x000fe20000000000 */
[----:B-1----:R-:W-:Y:S02]  /*22170*/  VIADD R3, R3, 0xffffffff ;  /* 0xffffffff03037836 */ /* 0x002fe40000000000 */
[----:B------:R-:W-:Y:S05]  /*22180*/  BRA.DIV UR4, `(.L_x_14977) ;  /* 0x0000005204287947 */ /* 0x000fea000b800000 */
[----:B------:R1:W2:Y:S02]  /*22190*/  SHFL.IDX PT, R3, R7, R3, 0x1f ;  /* 0x00001f0307037589 */ /* 0x0002a400000e0000 */
.L_x_15146:
[----:B--2---:R-:W-:-:S07]  /*221a0*/  IMAD.MOV.U32 R8, RZ, RZ, R3 ;  /* 0x000000ffff087224 */ /* 0x004fce00078e0003 */
.L_x_14976:
        /* <DEDUP_REMOVED lines=26> */
[----:B------:R-:W-:Y:S01]  /*22350*/  @P0 IADD3 R8, R8, 0x1, RZ ;  /* 0x0000000108080810 */ /* 0x000fe20007ffe0ff */
        /* <DEDUP_REMOVED lines=30> */
[C---:B------:R-:W-:Y:S01]  /*22540*/  IMAD R2, R6.reuse, R2, R3 ;  /* 0x0000000206027224 */ /* 0x040fe200078e0203 */
[----:B------:R-:W-:-:S05]  /*22550*/  LEA R6, R6, R7, 0x18 ;  /* 0x0000000706067211 */ /* 0x000fca00078ec0ff */
[----:B------:R-:W-:-:S05]  /*22560*/  IMAD R2, R2, 0x10000, R6 ;  /* 0x0001000002027824 */ /* 0x000fca00078e0206 */
[----:B------:R0:W-:Y:S01]  /*22570*/  STL [R1+0x8], R2 ;  /* 0x0000080201007387 */ /* 0x0001e20000100800 */
[----:B------:R-:W-:Y:S05]  /*22580*/  BRA `(.L_x_14979) ;  /* 0x0000000000fc7947 */ /* 0x000fea0003800000 */
.L_x_14978:
        /* <DEDUP_REMOVED lines=57> */
[----:B------:R-:W-:-:S05]  /*22920*/  IMAD.MOV.U32 R0, RZ, RZ, R2 ;  /* 0x000000ffff007224 */ /* 0x000fca00078e0002 */
[----:B------:R-:W-:Y:S02]  /*22930*/  @!P2 IADD3 R0, -R0, RZ, RZ ;  /* 0x000000ff0000a210 */ /* 0x000fe40007ffe1ff */
[----:B------:R-:W-:Y:S01]  /*22940*/  @!P1 LOP3.LUT R0, RZ, R8, RZ, 0x33, !PT ;  /* 0x00000008ff009212 */ /* 0x000fe200078e33ff */
[----:B------:R-:W-:-:S04]  /*22950*/  IMAD.MOV R8, RZ, RZ, -R8 ;  /* 0x000000ffff087224 */ /* 0x000fc800078e0a08 */
[----:B------:R-:W-:-:S05]  /*22960*/  IMAD R2, R0, R8, R6 ;  /* 0x0000000800027224 */ /* 0x000fca00078e0206 */
[----:B------:R1:W-:Y:S02]  /*22970*/  STL [R1+0x8], R2 ;  /* 0x0000080201007387 */ /* 0x0003e40000100800 */
.L_x_14979:
[----:B------:R-:W-:-:S05]  /*22980*/  LOP3.LUT R0, RZ, R0, RZ, 0x33, !PT ;  /* 0x00000000ff007212 */ /* 0x000fca00078e33ff */
[----:B------:R-:W-:-:S05]  /*22990*/  IMAD.IADD R0, R4, 0x1, R0 ;  /* 0x0000000104007824 */ /* 0x000fca00078e0200 */
[----:B------:R2:W-:Y:S01]  /*229a0*/  STL [R1+0x4], R0 ;  /* 0x0000040001007387 */ /* 0x0005e20000100800 */
[----:B------:R-:W-:Y:S05]  /*229b0*/  BRA `(.L_x_14980) ;  /* 0x0000000000287947 */ /* 0x000fea0003800000 */
.L_x_14972:
        /* <DEDUP_REMOVED lines=10> */
.L_x_14980:
        /* <DEDUP_REMOVED lines=16> */
.L_x_14969:
[----:B------:R-:W3:Y:S01]  /*22b60*/  LDL R0, [R1+0xc] ;  /* 0x00000c0001007983 */ /* 0x000ee20000100800 */
[----:B------:R-:W-:Y:S02]  /*22b70*/  ULDC UR4, c[0x0][0xd3c] ;  /* 0x00034f0000047ab9 */ /* 0x000fe40000000800 */
[----:B---3--:R-:W-:-:S13]  /*22b80*/  ISETP.GE.AND P0, PT, R0, UR4, PT ;  /* 0x0000000400007c0c */ /* 0x008fda000bf06270 */
[----:B------:R-:W-:Y:S05]  /*22b90*/  @!P0 BRA `(.L_x_14981) ;  /* 0xffffff8000588947 */ /* 0x000fea000383ffff */
[----:B------:R-:W-:Y:S05]  /*22ba0*/  BSYNC B8 ;  /* 0x0000000000087941 */ /* 0x000fea0003800000 */
.L_x_14831:
[----:B--2---:R-:W2:Y:S01]  /*22bb0*/  LDL.LU R0, [R1+0x80] ;  /* 0x0000800001007983 */ /* 0x004ea20000300800 */
[----:B------:R-:W-:Y:S01]  /*22bc0*/  BSSY B0, `(.L_x_14982) ;  /* 0x000000b000007945 */ /* 0x000fe20003800000 */
[----:B0-----:R-:W0:Y:S01]  /*22bd0*/  S2R R5, SR_CgaCtaId ;  /* 0x0000000000057919 */ /* 0x001e220000008800 */
[----:B--2---:R-:W-:-:S05]  /*22be0*/  VIADD R0, R0, 0x1 ;  /* 0x0000000100007836 */ /* 0x004fca0000000000 */
        /* <DEDUP_REMOVED lines=8> */
.L_x_15147:
[----:B------:R-:W-:Y:S05]  /*22c70*/  BSYNC B0 ;  /* 0x0000000000007941 */ /* 0x000fea0003800000 */
.L_x_14982:
[----:B------:R-:W-:-:S03]  /*22c80*/  UMOV UR4, 0xffffffff ;  /* 0xffffffff00047882 */ /* 0x000fc60000000000 */
[----:B------:R-:W-:Y:S05]  /*22c90*/  BRA.DIV UR4, `(.L_x_14984) ;  /* 0x0000004604a47947 */ /* 0x000fea000b800000 */
[----:B------:R-:W1:Y:S02]  /*22ca0*/  S2R R2, SR_TID.X ;  /* 0x0000000000027919 */ /* 0x000e640000002100 */
[----:B-1----:R-:W-:-:S04]  /*22cb0*/  SHF.R.U32.HI R2, RZ, 0x5, R2 ;  /* 0x00000005ff027819 */ /* 0x002fc80000011602 */
[----:B------:R-:W-:-:S05]  /*22cc0*/  LOP3.LUT R2, R2, 0x3, RZ, 0xc0, !PT ;  /* 0x0000000302027812 */ /* 0x000fca00078ec0ff */
[----:B------:R1:W2:Y:S02]  /*22cd0*/  SHFL.IDX PT, R14, R2, RZ, 0x1f ;  /* 0x00001fff020e7589 */ /* 0x0002a400000e0000 */
.L_x_15150:
[----:B--2---:R-:W-:-:S13]  /*22ce0*/  ISETP.NE.AND P0, PT, R14, RZ, PT ;  /* 0x000000ff0e00720c */ /* 0x004fda0003f05270 */
[----:B------:R-:W-:Y:S05]  /*22cf0*/  @P0 BRA `(.L_x_14659) ;  /* 0x00000000008c0947 */ /* 0x000fea0003800000 */
[----:B------:R-:W-:-:S03]  /*22d00*/  UMOV UR4, 0xffffffff ;  /* 0xffffffff00047882 */ /* 0x000fc60000000000 */
[----:B------:R-:W-:Y:S05]  /*22d10*/  BRA.DIV UR4, `(.L_x_14985) ;  /* 0x0000004604b87947 */ /* 0x000fea000b800000 */
[----:B------:R-:W-:-:S13]  /*22d20*/  ELECT P6, URZ, PT ;  /* 0x00000000003f782f */ /* 0x000fda00038c0000 */
.L_x_15153:
[----:B------:R-:W-:Y:S05]  /*22d30*/  @!P6 BRA `(.L_x_14659) ;  /* 0x00000000007ce947 */ /* 0x000fea0003800000 */
[----:B------:R-:W-:-:S06]  /*22d40*/  ULOP3.LUT UR4, UR36, 0x2, URZ, 0xfc, !UPT ;  /* 0x0000000224047892 */ /* 0x000fcc000f8efc3f */
[----:B-1----:R-:W-:-:S04]  /*22d50*/  MOV R2, UR4 ;  /* 0x0000000400027c02 */ /* 0x002fc80008000f00 */
[----:B------:R-:W-:-:S13]  /*22d60*/  ISETP.NE.AND P2, PT, R2, 0x3, PT ;  /* 0x000000030200780c */ /* 0x000fda0003f45270 */
[----:B------:R-:W-:Y:S05]  /*22d70*/  @!P2 BRA `(.L_x_14986) ;  /* 0x000000000004a947 */ /* 0x000fea0003800000 */
[----:B------:R-:W-:Y:S01]  /*22d80*/  BPT.TRAP 0x1 ;  /* 0x000000040000795c */ /* 0x000fe20000300000 */
.L_x_14986:
        /* <DEDUP_REMOVED lines=13> */
.L_x_15154:
[----:B------:R-:W1:Y:S02]  /*22e60*/  SYNCS.PHASECHK.TRANS64.TRYWAIT P0, [R7+URZ], R2 ;  /* 0x00000002070075a7 */ /* 0x000e64000800017f */
[----:B-1----:R-:W-:Y:S05]  /*22e70*/  @!P0 BRA `(.L_x_14988) ;  /* 0x0000004400948947 */ /* 0x002fea0003800000 */
.L_x_15155:
[----:B------:R-:W-:Y:S05]  /*22e80*/  @!P2 BRA `(.L_x_14989) ;  /* 0x000000000004a947 */ /* 0x000fea0003800000 */
[----:B------:R-:W-:Y:S01]  /*22e90*/  BPT.TRAP 0x1 ;  /* 0x000000040000795c */ /* 0x000fe20000300000 */
.L_x_14989:
[----:B------:R-:W-:-:S04]  /*22ea0*/  VIADD R0, R0, 0x32460 ;  /* 0x0003246000007836 */ /* 0x000fc80000000000 */
[----:B------:R-:W-:-:S04]  /*22eb0*/  IMAD R4, R19, 0x8, R0 ;  /* 0x0000000813047824 */ /* 0x000fc800078e0200 */
[----:B------:R-:W2:Y:S02]  /*22ec0*/  SYNCS.PHASECHK.TRANS64.TRYWAIT P0, [R4+URZ], R5 ;  /* 0x00000005040075a7 */ /* 0x000ea4000800017f */
[----:B--2---:R-:W-:Y:S05]  /*22ed0*/  @!P0 BRA `(.L_x_14990) ;  /* 0x0000004400908947 */ /* 0x004fea0003800000 */
.L_x_15156:
[----:B------:R-:W-:-:S07]  /*22ee0*/  IMAD R3, R3, 0x8, R0 ;  /* 0x0000000803037824 */ /* 0x000fce00078e0200 */
.L_x_14991:
[----:B---3--:R3:W4:Y:S02]  /*22ef0*/  SYNCS.PHASECHK.TRANS64.TRYWAIT P0, [R3+URZ], R2 ;  /* 0x00000002030075a7 */ /* 0x008724000800017f */
[----:B----4-:R-:W-:Y:S05]  /*22f00*/  @!P0 NANOSLEEP.SYNCS 0x989680 ;  /* 0x009896800000895d */ /* 0x010fea0003900000 */
[----:B------:R-:W4:Y:S02]  /*22f10*/  @!P0 SYNCS.PHASECHK.TRANS64 P0, [R3+URZ], R2 ;  /* 0x00000002030085a7 */ /* 0x000f24000800007f */
[----:B----4-:R-:W-:Y:S05]  /*22f20*/  @!P0 BRA `(.L_x_14991) ;  /* 0xfffffffc00f08947 */ /* 0x010fea000383ffff */
.L_x_14659:
[----:B------:R-:W-:Y:S05]  /*22f30*/  BSYNC B9 ;  /* 0x0000000000097941 */ /* 0x000fea0003800000 */
.L_x_14656:
[----:B------:R-:W-:Y:S05]  /*22f40*/  EXIT ;  /* 0x000000000000794d */ /* 0x000fea0003800000 */
.L_x_14679:
[----:B0-----:R0:W1:Y:S02]  /*22f50*/  SYNCS.PHASECHK.TRANS64.TRYWAIT P6, [R96+URZ+0x32490], R107 ;  /* 0x0324906b600075a7 */ /* 0x00106400080c017f */
[----:B-1----:R-:W-:Y:S05]  /*22f60*/  @!P6 NANOSLEEP.SYNCS 0x989680 ;  /* 0x009896800000e95d */ /* 0x002fea0003900000 */
[----:B------:R-:W1:Y:S02]  /*22f70*/  @!P6 SYNCS.PHASECHK.TRANS64 P6, [R96+URZ+0x32490], R107 ;  /* 0x0324906b6000e5a7 */ /* 0x000e6400080c007f */
[----:B-1----:R-:W-:Y:S05]  /*22f80*/  @!P6 BRA `(.L_x_14679) ;  /* 0xfffffffc00f0e947 */ /* 0x002fea000383ffff */
[----:B------:R-:W-:Y:S05]  /*22f90*/  BRA `(.L_x_14992) ;  /* 0xfffffe0800347947 */ /* 0x000fea000383ffff */
.L_x_14697:
[----:B0-----:R0:W1:Y:S02]  /*22fa0*/  SYNCS.PHASECHK.TRANS64.TRYWAIT P5, [R96+URZ+0x32490], R107 ;  /* 0x0324906b600075a7 */ /* 0x00106400080a017f */
[----:B-1----:R-:W-:Y:S05]  /*22fb0*/  @!P5 NANOSLEEP.SYNCS 0x989680 ;  /* 0x009896800000d95d */ /* 0x002fea0003900000 */
[----:B------:R-:W1:Y:S02]  /*22fc0*/  @!P5 SYNCS.PHASECHK.TRANS64 P5, [R96+URZ+0x32490], R107 ;  /* 0x0324906b6000d5a7 */ /* 0x000e6400080a007f */
[----:B-1----:R-:W-:Y:S05]  /*22fd0*/  @!P5 BRA `(.L_x_14697) ;  /* 0xfffffffc00f0d947 */ /* 0x002fea000383ffff */
[----:B------:R-:W-:Y:S05]  /*22fe0*/  BRA `(.L_x_14993) ;  /* 0xfffffe1800847947 */ /* 0x000fea000383ffff */
.L_x_14706:
[----:B0-----:R0:W1:Y:S02]  /*22ff0*/  SYNCS.PHASECHK.TRANS64.TRYWAIT P4, [R96+URZ+0x32490], R107 ;  /* 0x0324906b600075a7 */ /* 0x001064000808017f */
[----:B-1----:R-:W-:Y:S05]  /*23000*/  @!P4 NANOSLEEP.SYNCS 0x989680 ;  /* 0x009896800000c95d */ /* 0x002fea0003900000 */
[----:B------:R-:W1:Y:S02]  /*23010*/  @!P4 SYNCS.PHASECHK.TRANS64 P4, [R96+URZ+0x32490], R107 ;  /* 0x0324906b6000c5a7 */ /* 0x000e64000808007f */
[----:B-1----:R-:W-:Y:S05]  /*23020*/  @!P4 BRA `(.L_x_14706) ;  /* 0xfffffffc00f0c947 */ /* 0x002fea000383ffff */
[----:B------:R-:W-:Y:S05]  /*23030*/  BRA `(.L_x_14994) ;  /* 0xfffffe2800a07947 */ /* 0x000fea000383ffff */
.L_x_14712:
[----:B-1----:R1:W2:Y:S02]  /*23040*/  SYNCS.PHASECHK.TRANS64.TRYWAIT P3, [R96+URZ+0x324b0], R107 ;  /* 0x0324b06b600075a7 */ /* 0x0022a4000806017f */
[----:B--2---:R-:W-:Y:S05]  /*23050*/  @!P3 NANOSLEEP.SYNCS 0x989680 ;  /* 0x009896800000b95d */ /* 0x004fea0003900000 */
[----:B------:R-:W2:Y:S02]  /*23060*/  @!P3 SYNCS.PHASECHK.TRANS64 P3, [R96+URZ+0x324b0], R107 ;  /* 0x0324b06b6000b5a7 */ /* 0x000ea4000806007f */
[----:B--2---:R-:W-:Y:S05]  /*23070*/  @!P3 BRA `(.L_x_14712) ;  /* 0xfffffffc00f0b947 */ /* 0x004fea000383ffff */
[----:B------:R-:W-:Y:S05]  /*23080*/  BRA `(.L_x_14995) ;  /* 0xfffffe2c00347947 */ /* 0x000fea000383ffff */
.L_x_14722:
[----:B------:R-:W-:Y:S01]  /*23090*/  BSSY B0, `(.L_x_14996) ;  /* 0x0000007000007945 */ /* 0x000fe20003800000 */
[----:B------:R-:W-:Y:S01]  /*230a0*/  IMAD.MOV.U32 R12, RZ, RZ, RZ ;  /* 0x000000ffff0c7224 */ /* 0x000fe200078e00ff */
[----:B------:R-:W-:Y:S01]  /*230b0*/  MOV R15, 0xffffffff ;  /* 0xffffffff000f7802 */ /* 0x000fe20000000f00 */
[----:B------:R-:W-:-:S07]  /*230c0*/  IMAD.MOV.U32 R11, RZ, RZ, 0x1f ;  /* 0x0000001fff0b7424 */ /* 0x000fce00078e00ff */
[----:B-----5:R-:W-:Y:S05]  /*230d0*/  WARPSYNC.COLLECTIVE R15, `(.L_x_14997) ;  /* 0x000000000f087348 */ /* 0x020fea0003c00000 */
[----:B------:R0:W1:Y:S02]  /*230e0*/  SHFL.IDX P6, R14, R13, R12, R11 ;  /* 0x0000000c0d0e7389 */ /* 0x00006400000c000b */
[----:B01---5:R-:W-:Y:S01]  /*230f0*/  ENDCOLLECTIVE ;  /* 0x000000000000791b */ /* 0x023fe20003800000 */
.L_x_14997:
[----:B------:R-:W-:Y:S05]  /*23100*/  BSYNC B0 ;  /* 0x0000000000007941 */ /* 0x000fea0003800000 */
.L_x_14996:
[----:B------:R-:W-:Y:S05]  /*23110*/  BRA `(.L_x_14998) ;  /* 0xfffffe3800bc7947 */ /* 0x000fea000383ffff */
.L_x_14734:
        /* <DEDUP_REMOVED lines=8> */
.L_x_15000:
[----:B------:R-:W-:Y:S05]  /*231a0*/  BSYNC B1 ;  /* 0x0000000000017941 */ /* 0x000fea0003800000 */
.L_x_14999:
        /* <DEDUP_REMOVED lines=8> */
.L_x_15001:
[----:B------:R-:W-:Y:S01]  /*23230*/  IMAD.MOV.U32 R13, RZ, RZ, R7 ;  /* 0x000000ffff0d7224 */ /* 0x000fe200078e0007 */
[----:B------:R-:W-:-:S07]  /*23240*/  MOV R0, R14 ;  /* 0x0000000e00007202 */ /* 0x000fce0000000f00 */
[----:B------:R-:W-:Y:S05]  /*23250*/  WARPSYNC.COLLECTIVE R15, `(.L_x_15002) ;  /* 0x000000000f087348 */ /* 0x000fea0003c00000 */
[----:B------:R0:W1:Y:S02]  /*23260*/  SHFL.IDX P6, R14, R13, R12, R11 ;  /* 0x0000000c0d0e7389 */ /* 0x00006400000c000b */
[----:B01----:R-:W-:Y:S01]  /*23270*/  ENDCOLLECTIVE ;  /* 0x000000000000791b */ /* 0x003fe20003800000 */
.L_x_15002:
[----:B------:R-:W-:Y:S02]  /*23280*/  IMAD.MOV.U32 R13, RZ, RZ, R30 ;  /* 0x000000ffff0d7224 */ /* 0x000fe400078e001e */
[----:B------:R-:W-:-:S07]  /*23290*/  IMAD.MOV.U32 R5, RZ, RZ, R14 ;  /* 0x000000ffff057224 */ /* 0x000fce00078e000e */
[----:B------:R-:W-:Y:S05]  /*232a0*/  WARPSYNC.COLLECTIVE R15, `(.L_x_15003) ;  /* 0x000000000f087348 */ /* 0x000fea0003c00000 */
[----:B------:R0:W1:Y:S02]  /*232b0*/  SHFL.IDX P6, R14, R13, R12, R11 ;  /* 0x0000000c0d0e7389 */ /* 0x00006400000c000b */
[----:B01----:R-:W-:Y:S01]  /*232c0*/  ENDCOLLECTIVE ;  /* 0x000000000000791b */ /* 0x003fe20003800000 */
.L_x_15003:
[----:B------:R-:W-:Y:S05]  /*232d0*/  BRA `(.L_x_15004) ;  /* 0xfffffe4000547947 */ /* 0x000fea000383ffff */
.L_x_14737:
        /* <DEDUP_REMOVED lines=8> */
.L_x_15006:
[----:B------:R-:W-:Y:S05]  /*23360*/  BSYNC B1 ;  /* 0x0000000000017941 */ /* 0x000fea0003800000 */
.L_x_15005:
        /* <DEDUP_REMOVED lines=8> */
.L_x_15007:
[----:B------:R-:W-:Y:S02]  /*233f0*/  IMAD.MOV.U32 R13, RZ, RZ, R7 ;  /* 0x000000ffff0d7224 */ /* 0x000fe400078e0007 */
[----:B------:R-:W-:-:S07]  /*23400*/  IMAD.MOV.U32 R4, RZ, RZ, R14 ;  /* 0x000000ffff047224 */ /* 0x000fce00078e000e */
[----:B------:R-:W-:Y:S05]  /*23410*/  WARPSYNC.COLLECTIVE R15, `(.L_x_15008) ;  /* 0x000000000f087348 */ /* 0x000fea0003c00000 */
[----:B------:R0:W1:Y:S02]  /*23420*/  SHFL.IDX P6, R14, R13, R12, R11 ;  /* 0x0000000c0d0e7389 */ /* 0x00006400000c000b */
[----:B01----:R-:W-:Y:S01]  /*23430*/  ENDCOLLECTIVE ;  /* 0x000000000000791b */ /* 0x003fe20003800000 */
.L_x_15008:
[----:B------:R-:W-:Y:S02]  /*23440*/  IMAD.MOV.U32 R13, RZ, RZ, R30 ;  /* 0x000000ffff0d7224 */ /* 0x000fe400078e001e */
[----:B------:R-:W-:-:S07]  /*23450*/  IMAD.MOV.U32 R7, RZ, RZ, R14 ;  /* 0x000000ffff077224 */ /* 0x000fce00078e000e */
[----:B------:R-:W-:Y:S05]  /*23460*/  WARPSYNC.COLLECTIVE R15, `(.L_x_15009) ;  /* 0x000000000f087348 */ /* 0x000fea0003c00000 */
[----:B------:R0:W1:Y:S02]  /*23470*/  SHFL.IDX P6, R14, R13, R12, R11 ;  /* 0x0000000c0d0e7389 */ /* 0x00006400000c000b */
[----:B01----:R-:W-:Y:S01]  /*23480*/  ENDCOLLECTIVE ;  /* 0x000000000000791b */ /* 0x003fe20003800000 */
.L_x_15009:
[----:B------:R-:W-:Y:S01]  /*23490*/  IMAD.MOV.U32 R30, RZ, RZ, R14 ;  /* 0x000000ffff1e7224 */ /* 0x000fe200078e000e */
[----:B------:R-:W-:Y:S06]  /*234a0*/  BRA `(.L_x_15010) ;  /* 0xfffffe4000ac7947 */ /* 0x000fec000383ffff */
.L_x_14741:
[----:B0-----:R0:W1:Y:S02]  /*234b0*/  SYNCS.PHASECHK.TRANS64.TRYWAIT P0, [R19+URZ+0x32400], R34 ;  /* 0x03240022130075a7 */ /* 0x001064000800017f */
[----:B-1----:R-:W-:Y:S05]  /*234c0*/  @!P0 NANOSLEEP.SYNCS 0x989680 ;  /* 0x009896800000895d */ /* 0x002fea0003900000 */
[----:B------:R-:W1:Y:S02]  /*234d0*/  @!P0 SYNCS.PHASECHK.TRANS64 P0, [R19+URZ+0x32400], R34 ;  /* 0x03240022130085a7 */ /* 0x000e64000800007f */
[----:B-1----:R-:W-:Y:S05]  /*234e0*/  @!P0 BRA `(.L_x_14741) ;  /* 0xfffffffc00f08947 */ /* 0x002fea000383ffff */
[----:B------:R-:W-:Y:S05]  /*234f0*/  BRA `(.L_x_15011) ;  /* 0xfffffe44009c7947 */ /* 0x000fea000383ffff */
.L_x_14749:
[----:B------:R-:W1:Y:S01]  /*23500*/  LDC R39, c[0x0][0x3f4] ;  /* 0x0000fd00ff277b82 */ /* 0x000e620000000800 */
[----:B------:R-:W-:Y:S01]  /*23510*/  BSSY B1, `(.L_x_15012) ;  /* 0x0000008000017945 */ /* 0x000fe20003800000 */
[----:B0-----:R-:W-:Y:S01]  /*23520*/  IMAD.MOV.U32 R13, RZ, RZ, R26 ;  /* 0x000000ffff0d7224 */ /* 0x001fe200078e001a */
[----:B------:R-:W-:Y:S01]  /*23530*/  MOV R11, 0x1c1f ;  /* 0x00001c1f000b7802 */ /* 0x000fe20000000f00 */
[----:B------:R-:W-:Y:S02]  /*23540*/  IMAD.MOV.U32 R12, RZ, RZ, RZ ;  /* 0x000000ffff0c7224 */ /* 0x000fe400078e00ff */
[----:B------:R-:W-:-:S07]  /*23550*/  IMAD.MOV.U32 R15, RZ, RZ, -0x1 ;  /* 0xffffffffff0f7424 */ /* 0x000fce00078e00ff */
[----:B-1----:R-:W-:Y:S05]  /*23560*/  WARPSYNC.COLLECTIVE R15, `(.L_x_15013) ;  /* 0x000000000f087348 */ /* 0x002fea0003c00000 */
[----:B------:R0:W2:Y:S02]  /*23570*/  SHFL.IDX P6, R14, R13, R12, R11 ;  /* 0x0000000c0d0e7389 */ /* 0x0000a400000c000b */
[----:B012---:R-:W-:Y:S01]  /*23580*/  ENDCOLLECTIVE ;  /* 0x000000000000791b */ /* 0x007fe20003800000 */
.L_x_15013:
[----:B------:R-:W-:Y:S05]  /*23590*/  BSYNC B1 ;  /* 0x0000000000017941 */ /* 0x000fea0003800000 */
.L_x_15012:
[----:B------:R0:W5:Y:S01]  /*235a0*/  LDL R8, [R1+0x24] ;  /* 0x0000240001087983 */ /* 0x0001620000100800 */
[----:B------:R-:W-:Y:S01]  /*235b0*/  IMAD.MOV.U32 R13, RZ, RZ, R24 ;  /* 0x000000ffff0d7224 */ /* 0x000fe200078e0018 */
[----:B------:R-:W-:Y:S01]  /*235c0*/  ISETP.GE.AND P0, PT, R16, R39, PT ;  /* 0x000000271000720c */ /* 0x000fe20003f06270 */
[----:B------:R-:W-:Y:S02]  /*235d0*/  IMAD.MOV.U32 R12, RZ, RZ, RZ ;  /* 0x000000ffff0c7224 */ /* 0x000fe400078e00ff */
[----:B------:R-:W-:Y:S02]  /*235e0*/  IMAD.MOV.U32 R11, RZ, RZ, 0x1c1f ;  /* 0x00001c1fff0b7424 */ /* 0x000fe400078e00ff */
[----:B------:R-:W-:Y:S02]  /*235f0*/  IMAD.MOV.U32 R15, RZ, RZ, -0x1 ;  /* 0xffffffffff0f7424 */ /* 0x000fe400078e00ff */
[----:B0-----:R-:W-:-:S07]  /*23600*/  IMAD.MOV.U32 R0, RZ, RZ, R14 ;  /* 0x000000ffff007224 */ /* 0x001fce00078e000e */
[----:B-----5:R-:W-:Y:S05]  /*23610*/  WARPSYNC.COLLECTIVE R15, `(.L_x_15014) ;  /* 0x000000000f087348 */ /* 0x020fea0003c00000 */
[----:B------:R0:W1:Y:S02]  /*23620*/  SHFL.IDX P6, R14, R13, R12, R11 ;  /* 0x0000000c0d0e7389 */ /* 0x00006400000c000b */
[----:B01---5:R-:W-:Y:S01]  /*23630*/  ENDCOLLECTIVE ;  /* 0x000000000000791b */ /* 0x023fe20003800000 */
.L_x_15014:
[----:B------:R-:W-:Y:S02]  /*23640*/  IMAD.MOV.U32 R13, RZ, RZ, R25 ;  /* 0x000000ffff0d7224 */ /* 0x000fe400078e0019 */
[----:B------:R-:W-:-:S07]  /*23650*/  IMAD.MOV.U32 R3, RZ, RZ, R14 ;  /* 0x000000ffff037224 */ /* 0x000fce00078e000e */
[----:B------:R-:W-:Y:S05]  /*23660*/  WARPSYNC.COLLECTIVE R15, `(.L_x_15015) ;  /* 0x000000000f087348 */ /* 0x000fea0003c00000 */
[----:B------:R0:W1:Y:S02]  /*23670*/  SHFL.IDX P6, R14, R13, R12, R11 ;  /* 0x0000000c0d0e7389 */ /* 0x00006400000c000b */
[----:B01----:R-:W-:Y:S01]  /*23680*/  ENDCOLLECTIVE ;  /* 0x000000000000791b */ /* 0x003fe20003800000 */
.L_x_15015:
[----:B------:R-:W-:Y:S01]  /*23690*/  MOV R13, R27 ;  /* 0x0000001b000d7202 */ /* 0x000fe20000000f00 */
[----:B------:R-:W-:-:S07]  /*236a0*/  IMAD.MOV.U32 R4, RZ, RZ, R14 ;  /* 0x000000ffff047224 */ /* 0x000fce00078e000e */
[----:B------:R-:W-:Y:S05]  /*236b0*/  WARPSYNC.COLLECTIVE R15, `(.L_x_15016) ;  /* 0x000000000f087348 */ /* 0x000fea0003c00000 */
[----:B------:R0:W1:Y:S02]  /*236c0*/  SHFL.IDX P6, R14, R13, R12, R11 ;  /* 0x0000000c0d0e7389 */ /* 0x00006400000c000b */
[----:B01----:R-:W-:Y:S01]  /*236d0*/  ENDCOLLECTIVE ;  /* 0x000000000000791b */ /* 0x003fe20003800000 */
.L_x_15016:
[----:B------:R-:W-:-:S05]  /*236e0*/  IMAD R34, R8, R34, RZ ;  /* 0x0000002208227224 */ /* 0x000fca00078e02ff */
[----:B------:R-:W-:-:S13]  /*236f0*/  ISETP.GE.OR P1, PT, R37, R34, P0 ;  /* 0x000000222500720c */ /* 0x000fda0000726670 */
[C---:B------:R-:W-:Y:S01]  /*23700*/  @!P1 IMAD.SHL.U32 R5, R16.reuse, 0x2, RZ ;  /* 0x0000000210059824 */ /* 0x040fe200078e00ff */
[----:B------:R-:W-:-:S04]  /*23710*/  @!P1 SHF.L.U64.HI R21, R16, 0x1, R41 ;  /* 0x0000000110159819 */ /* 0x000fc80000010229 */
[----:B------:R-:W-:-:S05]  /*23720*/  @!P1 IADD3 R6, P2, R3, R5, RZ ;  /* 0x0000000503069210 */ /* 0x000fca0007f5e0ff */
[----:B------:R-:W-:-:S05]  /*23730*/  @!P1 IMAD.X R7, R0, 0x1, R21, P2 ;  /* 0x0000000100079824 */ /* 0x000fca00010e0615 */
[----:B------:R-:W2:Y:S01]  /*23740*/  @!P1 LD.E.128 R8, desc[UR40][R6.64] ;  /* 0x0000002806089980 */ /* 0x000ea2000c101d00 */
[----:B------:R-:W-:-:S05]  /*23750*/  @!P1 IADD3 R14, P2, R14, R5, RZ ;  /* 0x000000050e0e9210 */ /* 0x000fca0007f5e0ff */
[----:B------:R-:W-:Y:S02]  /*23760*/  @!P1 IMAD.X R5, R4, 0x1, R21, P2 ;  /* 0x0000000104059824 */ /* 0x000fe400010e0615 */
[----:B------:R-:W-:-:S06]  /*23770*/  @!P1 IMAD.MOV.U32 R4, RZ, RZ, R14 ;  /* 0x000000ffff049224 */ /* 0x000fcc00078e000e */
[----:B------:R-:W5:Y:S01]  /*23780*/  @!P1 LD.E.128 R4, desc[UR40][R4.64] ;  /* 0x0000002804049980 */ /* 0x000f62000c101d00 */
[----:B------:R-:W-:Y:S01]  /*23790*/  CS2R R28, SRZ ;  /* 0x00000000001c7805 */ /* 0x000fe2000001ff00 */
[----:B------:R-:W-:Y:S01]  /*237a0*/  IMAD.MOV.U32 R13, RZ, RZ, R26 ;  /* 0x000000ffff0d7224 */ /* 0x000fe200078e001a */
[----:B------:R-:W-:Y:S01]  /*237b0*/  CS2R R20, SRZ ;  /* 0x0000000000147805 */ /* 0x000fe2000001ff00 */
[----:B------:R-:W-:Y:S01]  /*237c0*/  IMAD.MOV.U32 R12, RZ, RZ, 0x1 ;  /* 0x00000001ff0c7424 */ /* 0x000fe200078e00ff */
[----:B------:R-:W-:Y:S02]  /*237d0*/  CS2R R30, SRZ ;  /* 0x00000000001e7805 */ /* 0x000fe4000001ff00 */
[----:B------:R-:W-:Y:S02]  /*237e0*/  CS2R R32, SRZ ;  /* 0x0000000000207805 */ /* 0x000fe4000001ff00 */
[----:B--2---:R-:W-:Y:S01]  /*237f0*/  @!P1 MOV R29, R11 ;  /* 0x0000000b001d9202 */ /* 0x004fe20000000f00 */
[----:B------:R-:W-:-:S02]  /*23800*/  IMAD.MOV.U32 R11, RZ, RZ, 0x1c1f ;  /* 0x00001c1fff0b7424 */ /* 0x000fc400078e00ff */
[----:B------:R-:W-:Y:S02]  /*23810*/  @!P1 IMAD.MOV.U32 R21, RZ, RZ, R9 ;  /* 0x000000ffff159224 */ /* 0x000fe400078e0009 */
[----:B------:R-:W-:-:S07]  /*23820*/  @!P1 IMAD.MOV.U32 R20, RZ, RZ, R8 ;  /* 0x000000ffff149224 */ /* 0x000fce00078e0008 */
[----:B-----5:R-:W-:Y:S05]  /*23830*/  WARPSYNC.COLLECTIVE R15, `(.L_x_15017) ;  /* 0x000000000f087348 */ /* 0x020fea0003c00000 */
[----:B------:R0:W1:Y:S02]  /*23840*/  SHFL.IDX P6, R14, R13, R12, R11 ;  /* 0x0000000c0d0e7389 */ /* 0x00006400000c000b */
[----:B01---5:R-:W-:Y:S01]  /*23850*/  ENDCOLLECTIVE ;  /* 0x000000000000791b */ /* 0x023fe20003800000 */
.L_x_15017:
[----:B------:R-:W-:Y:S02]  /*23860*/  IMAD.MOV.U32 R3, RZ, RZ, R21 ;  /* 0x000000ffff037224 */ /* 0x000fe400078e0015 */
[----:B------:R-:W-:Y:S02]  /*23870*/  IMAD.MOV.U32 R0, RZ, RZ, R20 ;  /* 0x000000ffff007224 */ /* 0x000fe400078e0014 */
[----:B------:R-:W-:Y:S01]  /*23880*/  @!P1 IMAD.MOV.U32 R28, RZ, RZ, R10 ;  /* 0x000000ffff1c9224 */ /* 0x000fe200078e000a */
[----:B------:R-:W-:Y:S01]  /*23890*/  PRMT R42, R42, 0x5410, R3 ;  /* 0x000054102a2a7816 */ /* 0x000fe20000000003 */
[----:B------:R-:W-:Y:S01]  /*238a0*/  IMAD.MOV.U32 R8, RZ, RZ, R29 ;  /* 0x000000ffff087224 */ /* 0x000fe200078e001d */
[----:B------:R-:W-:Y:S01]  /*238b0*/  PRMT R53, R53, 0x5410, R0 ;  /* 0x0000541035357816 */ /* 0x000fe20000000000 */
[----:B------:R-:W-:Y:S01]  /*238c0*/  @!P1 IMAD.MOV.U32 R31, RZ, RZ, R5 ;  /* 0x000000ffff1f9224 */ /* 0x000fe200078e0005 */
[----:B------:R-:W-:Y:S01]  /*238d0*/  MOV R0, R28 ;  /* 0x0000001c00007202 */ /* 0x000fe20000000f00 */
[----:B------:R-:W-:-:S02]  /*238e0*/  @!P1 IMAD.MOV.U32 R32, RZ, RZ, R6 ;  /* 0x000000ffff209224 */ /* 0x000fc400078e0006 */
[----:B------:R-:W-:Y:S01]  /*238f0*/  @!P1 IMAD.MOV.U32 R30, RZ, RZ, R4 ;  /* 0x000000ffff1e9224 */ /* 0x000fe200078e0004 */
[----:B------:R-:W-:Y:S01]  /*23900*/  PRMT R35, R0, 0x5410, R8 ;  /* 0x0000541000237816 */ /* 0x000fe20000000008 */
[----:B------:R-:W-:Y:S02]  /*23910*/  IMAD.MOV.U32 R13, RZ, RZ, R24 ;  /* 0x000000ffff0d7224 */ /* 0x000fe400078e0018 */
[----:B------:R-:W-:Y:S02]  /*23920*/  @!P1 IMAD.MOV.U32 R33, RZ, RZ, R7 ;  /* 0x000000ffff219224 */ /* 0x000fe400078e0007 */
[----:B------:R-:W-:Y:S02]  /*23930*/  IMAD.MOV.U32 R4, RZ, RZ, R31 ;  /* 0x000000ffff047224 */ /* 0x000fe400078e001f */
[----:B------:R-:W-:Y:S02]  /*23940*/  IMAD.MOV.U32 R5, RZ, RZ, R32 ;  /* 0x000000ffff057224 */ /* 0x000fe400078e0020 */
[----:B------:R-:W-:Y:S01]  /*23950*/  IMAD.MOV.U32 R0, RZ, RZ, R30 ;  /* 0x000000ffff007224 */ /* 0x000fe200078e001e */
[----:B------:R-:W-:Y:S01]  /*23960*/  PRMT R42, R4, 0x7610, R42 ;  /* 0x00007610042a7816 */ /* 0x000fe2000000002a */
[----:B------:R-:W-:Y:S01]  /*23970*/  IMAD.MOV.U32 R3, RZ, RZ, R14 ;  /* 0x000000ffff037224 */ /* 0x000fe200078e000e */
[----:B------:R-:W-:-:S07]  /*23980*/  PRMT R53, R5, 0x7610, R53 ;  /* 0x0000761005357816 */ /* 0x000fce0000000035 */
[----:B------:R-:W-:Y:S05]  /*23990*/  WARPSYNC.COLLECTIVE R15, `(.L_x_15018) ;  /* 0x000000000f087348 */ /* 0x000fea0003c00000 */
[----:B------:R0:W1:Y:S02]  /*239a0*/  SHFL.IDX P6, R14, R13, R12, R11 ;  /* 0x0000000c0d0e7389 */ /* 0x00006400000c000b */
[----:B01----:R-:W-:Y:S01]  /*239b0*/  ENDCOLLECTIVE ;  /* 0x000000000000791b */ /* 0x003fe20003800000 */
.L_x_15018:
[----:B------:R-:W-:Y:S01]  /*239c0*/  IMAD.MOV.U32 R6, RZ, RZ, R33 ;  /* 0x000000ffff067224 */ /* 0x000fe200078e0021 */
[----:B------:R-:W-:-:S04]  /*239d0*/  CS2R R4, SRZ ;  /* 0x0000000000047805 */ /* 0x000fc8000001ff00 */
[----:B------:R-:W-:Y:S01]  /*239e0*/  PRMT R48, R0, 0x5410, R6 ;  /* 0x0000541000307816 */ /* 0x000fe20000000006 */
[----:B------:R-:W-:Y:S02]  /*239f0*/  IMAD.MOV.U32 R13, RZ, RZ, R25 ;  /* 0x000000ffff0d7224 */ /* 0x000fe400078e0019 */
[----:B------:R-:W-:-:S07]  /*23a00*/  IMAD.MOV.U32 R24, RZ, RZ, R14 ;  /* 0x000000ffff187224 */ /* 0x000fce00078e000e */
[----:B------:R-:W-:Y:S05]  /*23a10*/  WARPSYNC.COLLECTIVE R15, `(.L_x_15019) ;  /* 0x000000000f087348 */ /* 0x000fea0003c00000 */
[----:B------:R0:W1:Y:S02]  /*23a20*/  SHFL.IDX P6, R14, R13, R12, R11 ;  /* 0x0000000c0d0e7389 */ /* 0x00006400000c000b */
[----:B01----:R-:W-:Y:S01]  /*23a30*/  ENDCOLLECTIVE ;  /* 0x000000000000791b */ /* 0x003fe20003800000 */
.L_x_15019:
[----:B------:R-:W-:Y:S02]  /*23a40*/  IMAD.MOV.U32 R13, RZ, RZ, R27 ;  /* 0x000000ffff0d7224 */ /* 0x000fe400078e001b */
[----:B------:R-:W-:-:S07]  /*23a50*/  IMAD.MOV.U32 R25, RZ, RZ, R14 ;  /* 0x000000ffff197224 */ /* 0x000fce00078e000e */
[----:B------:R-:W-:Y:S05]  /*23a60*/  WARPSYNC.COLLECTIVE R15, `(.L_x_15020) ;  /* 0x000000000f087348 */ /* 0x000fea0003c00000 */
[----:B------:R0:W1:Y:S02]  /*23a70*/  SHFL.IDX P6, R14, R13, R12, R11 ;  /* 0x0000000c0d0e7389 */ /* 0x00006400000c000b */
[----:B01----:R-:W-:Y:S01]  /*23a80*/  ENDCOLLECTIVE ;  /* 0x000000000000791b */ /* 0x003fe20003800000 */
.L_x_15020:
[----:B------:R-:W-:Y:S05]  /*23a90*/  BRA `(.L_x_15021) ;  /* 0xfffffe5000707947 */ /* 0x000fea000383ffff */
.L_x_14753:
[----:B0-----:R0:W1:Y:S02]  /*23aa0*/  SYNCS.PHASECHK.TRANS64.TRYWAIT P1, [R19+URZ+0x32400], R12 ;  /* 0x0324000c130075a7 */ /* 0x001064000802017f */
[----:B-1----:R-:W-:Y:S05]  /*23ab0*/  @!P1 NANOSLEEP.SYNCS 0x989680 ;  /* 0x009896800000995d */ /* 0x002fea0003900000 */
[----:B------:R-:W1:Y:S02]  /*23ac0*/  @!P1 SYNCS.PHASECHK.TRANS64 P1, [R19+URZ+0x32400], R12 ;  /* 0x0324000c130095a7 */ /* 0x000e64000802007f */
[----:B-1----:R-:W-:Y:S05]  /*23ad0*/  @!P1 BRA `(.L_x_14753) ;  /* 0xfffffffc00f09947 */ /* 0x002fea000383ffff */
[----:B------:R-:W-:Y:S05]  /*23ae0*/  BRA `(.L_x_15022) ;  /* 0xfffffe5400087947 */ /* 0x000fea000383ffff */
.L_x_14759:
[----:B---3--:R3:W0:Y:S02]  /*23af0*/  SYNCS.PHASECHK.TRANS64.TRYWAIT P0, [R179+URZ+0x32430], R8 ;  /* 0x03243008b30075a7 */ /* 0x008624000800017f */
[----:B0-----:R-:W-:Y:S05]  /*23b00*/  @!P0 NANOSLEEP.SYNCS 0x989680 ;  /* 0x009896800000895d */ /* 0x001fea0003900000 */
[----:B------:R-:W0:Y:S02]  /*23b10*/  @!P0 SYNCS.PHASECHK.TRANS64 P0, [R179+URZ+0x32430], R8 ;  /* 0x03243008b30085a7 */ /* 0x000e24000800007f */
[----:B0-----:R-:W-:Y:S05]  /*23b20*/  @!P0 BRA `(.L_x_14759) ;  /* 0xfffffffc00f08947 */ /* 0x001fea000383ffff */
[----:B------:R-:W-:Y:S05]  /*23b30*/  BRA `(.L_x_14758) ;  /* 0xfffffe6000907947 */ /* 0x000fea000383ffff */
.L_x_14761:
[----:B0-----:R0:W4:Y:S02]  /*23b40*/  SYNCS.PHASECHK.TRANS64.TRYWAIT P0, [R19+URZ+0x32410], R0 ;  /* 0x03241000130075a7 */ /* 0x001124000800017f */
[----:B----4-:R-:W-:Y:S05]  /*23b50*/  @!P0 NANOSLEEP.SYNCS 0x989680 ;  /* 0x009896800000895d */ /* 0x010fea0003900000 */
[----:B------:R-:W4:Y:S02]  /*23b60*/  @!P0 SYNCS.PHASECHK.TRANS64 P0, [R19+URZ+0x32410], R0 ;  /* 0x03241000130085a7 */ /* 0x000f24000800007f */
[----:B----4-:R-:W-:Y:S05]  /*23b70*/  @!P0 BRA `(.L_x_14761) ;  /* 0xfffffffc00f08947 */ /* 0x010fea000383ffff */
[----:B------:R-:W-:Y:S05]  /*23b80*/  BRA `(.L_x_15023) ;  /* 0xfffffe6400487947 */ /* 0x000fea000383ffff */
.L_x_14766:
[----:B------:R0:W0:Y:S02]  /*23b90*/  SYNCS.PHASECHK.TRANS64.TRYWAIT P2, [R179+URZ+0x32450], R8 ;  /* 0x03245008b30075a7 */ /* 0x000024000804017f */
[----:B0-----:R-:W-:Y:S05]  /*23ba0*/  @!P2 NANOSLEEP.SYNCS 0x989680 ;  /* 0x009896800000a95d */ /* 0x001fea0003900000 */
[----:B------:R-:W0:Y:S02]  /*23bb0*/  @!P2 SYNCS.PHASECHK.TRANS64 P2, [R179+URZ+0x32450], R8 ;  /* 0x03245008b300a5a7 */ /* 0x000e24000804007f */
[----:B0-----:R-:W-:Y:S05]  /*23bc0*/  @!P2 BRA `(.L_x_14766) ;  /* 0xfffffffc00f0a947 */ /* 0x001fea000383ffff */
[----:B------:R-:W-:Y:S05]  /*23bd0*/  BRA `(.L_x_14765) ;  /* 0xfffffe6400687947 */ /* 0x000fea000383ffff */
.L_x_14771:
[----:B--2---:R2:W3:Y:S02]  /*23be0*/  SYNCS.PHASECHK.TRANS64.TRYWAIT P2, [R211+URZ+0x32430], R218 ;  /* 0x032430dad30075a7 */ /* 0x0044e4000804017f */
[----:B---3--:R-:W-:Y:S05]  /*23bf0*/  @!P2 NANOSLEEP.SYNCS 0x989680 ;  /* 0x009896800000a95d */ /* 0x008fea0003900000 */
[----:B------:R-:W3:Y:S02]  /*23c00*/  @!P2 SYNCS.PHASECHK.TRANS64 P2, [R211+URZ+0x32430], R218 ;  /* 0x032430dad300a5a7 */ /* 0x000ee4000804007f */
[----:B---3--:R-:W-:Y:S05]  /*23c10*/  @!P2 BRA `(.L_x_14771) ;  /* 0xfffffffc00f0a947 */ /* 0x008fea000383ffff */
[----:B------:R-:W-:Y:S05]  /*23c20*/  BRA `(.L_x_14770) ;  /* 0xfffffe9000b07947 */ /* 0x000fea000383ffff */
.L_x_14776:
[----:B---3--:R3:W4:Y:S02]  /*23c30*/  SYNCS.PHASECHK.TRANS64.TRYWAIT P2, [R211+URZ+0x32450], R218 ;  /* 0x032450dad30075a7 */ /* 0x008724000804017f */
[----:B----4-:R-:W-:Y:S05]  /*23c40*/  @!P2 NANOSLEEP.SYNCS 0x989680 ;  /* 0x009896800000a95d */ /* 0x010fea0003900000 */
[----:B------:R-:W4:Y:S02]  /*23c50*/  @!P2 SYNCS.PHASECHK.TRANS64 P2, [R211+URZ+0x32450], R218 ;  /* 0x032450dad300a5a7 */ /* 0x000f24000804007f */
[----:B----4-:R-:W-:Y:S05]  /*23c60*/  @!P2 BRA `(.L_x_14776) ;  /* 0xfffffffc00f0a947 */ /* 0x010fea000383ffff */
[----:B------:R-:W-:Y:S05]  /*23c70*/  BRA `(.L_x_14775) ;  /* 0xfffffe9400587947 */ /* 0x000fea000383ffff */
.L_x_14782:
[----:B--2---:R2:W3:Y:S02]  /*23c80*/  SYNCS.PHASECHK.TRANS64.TRYWAIT P2, [R211+URZ+0x32430], R218 ;  /* 0x032430dad30075a7 */ /* 0x0044e4000804017f */
[----:B---3--:R-:W-:Y:S05]  /*23c90*/  @!P2 NANOSLEEP.SYNCS 0x989680 ;  /* 0x009896800000a95d */ /* 0x008fea0003900000 */
[----:B------:R-:W3:Y:S02]  /*23ca0*/  @!P2 SYNCS.PHASECHK.TRANS64 P2, [R211+URZ+0x32430], R218 ;  /* 0x032430dad300a5a7 */ /* 0x000ee4000804007f */
[----:B---3--:R-:W-:Y:S05]  /*23cb0*/  @!P2 BRA `(.L_x_14782) ;  /* 0xfffffffc00f0a947 */ /* 0x008fea000383ffff */
[----:B------:R-:W-:Y:S05]  /*23cc0*/  BRA `(.L_x_14781) ;  /* 0xfffffec400fc7947 */ /* 0x000fea000383ffff */
.L_x_14787:
[----:B---3--:R3:W4:Y:S02]  /*23cd0*/  SYNCS.PHASECHK.TRANS64.TRYWAIT P2, [R211+URZ+0x32450], R218 ;  /* 0x032450dad30075a7 */ /* 0x008724000804017f */
[----:B----4-:R-:W-:Y:S05]  /*23ce0*/  @!P2 NANOSLEEP.SYNCS 0x989680 ;  /* 0x009896800000a95d */ /* 0x010fea0003900000 */
[----:B------:R-:W4:Y:S02]  /*23cf0*/  @!P2 SYNCS.PHASECHK.TRANS64 P2, [R211+URZ+0x32450], R218 ;  /* 0x032450dad300a5a7 */ /* 0x000f24000804007f */
[----:B----4-:R-:W-:Y:S05]  /*23d00*/  @!P2 BRA `(.L_x_14787) ;  /* 0xfffffffc00f0a947 */ /* 0x010fea000383ffff */
[----:B------:R-:W-:Y:S05]  /*23d10*/  BRA `(.L_x_14786) ;  /* 0xfffffec800a47947 */ /* 0x000fea000383ffff */
.L_x_14793:
[----:B------:R-:W-:Y:S01]  /*23d20*/  MOV R13, R20 ;  /* 0x00000014000d7202 */ /* 0x000fe20000000f00 */
[----:B------:R-:W-:Y:S02]  /*23d30*/  IMAD.MOV.U32 R12, RZ, RZ, RZ ;  /* 0x000000ffff0c7224 */ /* 0x000fe400078e00ff */
[----:B------:R-:W-:Y:S02]  /*23d40*/  IMAD.MOV.U32 R11, RZ, RZ, 0x181f ;  /* 0x0000181fff0b7424 */ /* 0x000fe400078e00ff */
[----:B------:R-:W-:-:S07]  /*23d50*/  IMAD.MOV.U32 R15, RZ, RZ, -0x1 ;  /* 0xffffffffff0f7424 */ /* 0x000fce00078e00ff */
[----:B-----5:R-:W-:Y:S05]  /*23d60*/  WARPSYNC.COLLECTIVE R15, `(.L_x_15024) ;  /* 0x000000000f087348 */ /* 0x020fea0003c00000 */
[----:B------:R0:W1:Y:S02]  /*23d70*/  SHFL.IDX P6, R14, R13, R12, R11 ;  /* 0x0000000c0d0e7389 */ /* 0x00006400000c000b */
[----:B01---5:R-:W-:Y:S01]  /*23d80*/  ENDCOLLECTIVE ;  /* 0x000000000000791b */ /* 0x023fe20003800000 */
.L_x_15024:
[----:B------:R-:W-:Y:S02]  /*23d90*/  IMAD.MOV.U32 R13, RZ, RZ, R4 ;  /* 0x000000ffff0d7224 */ /* 0x000fe400078e0004 */
[----:B------:R-:W-:-:S07]  /*23da0*/  IMAD.MOV.U32 R3, RZ, RZ, R14 ;  /* 0x000000ffff037224 */ /* 0x000fce00078e000e */
[----:B------:R-:W-:Y:S05]  /*23db0*/  WARPSYNC.COLLECTIVE R15, `(.L_x_15025) ;  /* 0x000000000f087348 */ /* 0x000fea0003c00000 */
[----:B------:R0:W1:Y:S02]  /*23dc0*/  SHFL.IDX P6, R14, R13, R12, R11 ;  /* 0x0000000c0d0e7389 */ /* 0x00006400000c000b */
[----:B01----:R-:W-:Y:S01]  /*23dd0*/  ENDCOLLECTIVE ;  /* 0x000000000000791b */ /* 0x003fe20003800000 */
.L_x_15025:
[----:B------:R-:W-:Y:S05]  /*23de0*/  BRA `(.L_x_15026) ;  /* 0xffffff18009c7947 */ /* 0x000fea000383ffff */
.L_x_14796:
        /* <DEDUP_REMOVED lines=8> */
.L_x_15028:
[----:B------:R-:W-:Y:S05]  /*23e70*/  BSYNC B1 ;  /* 0x0000000000017941 */ /* 0x000fea0003800000 */
.L_x_15027:
        /* <DEDUP_REMOVED lines=8> */
.L_x_15029:
[----:B------:R-:W-:Y:S05]  /*23f00*/  BRA `(.L_x_15030) ;  /* 0xffffff1800e87947 */ /* 0x000fea000383ffff */
.L_x_14799:
        /* <DEDUP_REMOVED lines=8> */
.L_x_15032:
[----:B------:R-:W-:Y:S05]  /*23f90*/  BSYNC B1 ;  /* 0x0000000000017941 */ /* 0x000fea0003800000 */
.L_x_15031:
        /* <DEDUP_REMOVED lines=8> */
.L_x_15033:
[----:B------:R-:W-:Y:S05]  /*24020*/  BRA `(.L_x_15034) ;  /* 0xffffff1c00247947 */ /* 0x000fea000383ffff */
.L_x_14802:
        /* <DEDUP_REMOVED lines=8> */
.L_x_15036:
[----:B------:R-:W-:Y:S05]  /*240b0*/  BSYNC B1 ;  /* 0x0000000000017941 */ /* 0x000fea0003800000 */
.L_x_15035:
        /* <DEDUP_REMOVED lines=8> */
.L_x_15037:
[----:B------:R-:W-:Y:S05]  /*24140*/  BRA `(.L_x_15038) ;  /* 0xffffff1c00607947 */ /* 0x000fea000383ffff */
.L_x_14804:
[----:B------:R-:W-:Y:S02]  /*24150*/  IMAD.MOV.U32 R13, RZ, RZ, R4 ;  /* 0x000000ffff0d7224 */ /* 0x000fe400078e0004 */
[----:B------:R-:W-:Y:S02]  /*24160*/  IMAD.MOV.U32 R12, RZ, RZ, RZ ;  /* 0x000000ffff0c7224 */ /* 0x000fe400078e00ff */
[----:B------:R-:W-:Y:S02]  /*24170*/  IMAD.MOV.U32 R11, RZ, RZ, 0x1c1f ;  /* 0x00001c1fff0b7424 */ /* 0x000fe400078e00ff */
[----:B------:R-:W-:-:S07]  /*24180*/  IMAD.MOV.U32 R15, RZ, RZ, -0x1 ;  /* 0xffffffffff0f7424 */ /* 0x000fce00078e00ff */
[----:B------:R-:W-:Y:S05]  /*24190*/  WARPSYNC.COLLECTIVE R15, `(.L_x_15039) ;  /* 0x000000000f087348 */ /* 0x000fea0003c00000 */
[----:B------:R0:W1:Y:S02]  /*241a0*/  SHFL.IDX P6, R14, R13, R12, R11 ;  /* 0x0000000c0d0e7389 */ /* 0x00006400000c000b */
[----:B01----:R-:W-:Y:S01]  /*241b0*/  ENDCOLLECTIVE ;  /* 0x000000000000791b */ /* 0x003fe20003800000 */
.L_x_15039:
[----:B------:R-:W-:Y:S02]  /*241c0*/  IMAD.MOV.U32 R13, RZ, RZ, R3 ;  /* 0x000000ffff0d7224 */ /* 0x000fe400078e0003 */
[----:B------:R-:W-:-:S07]  /*241d0*/  IMAD.MOV.U32 R20, RZ, RZ, R14 ;  /* 0x000000ffff147224 */ /* 0x000fce00078e000e */
[----:B------:R-:W-:Y:S05]  /*241e0*/  WARPSYNC.COLLECTIVE R15, `(.L_x_15040) ;  /* 0x000000000f087348 */ /* 0x000fea0003c00000 */
[----:B------:R0:W1:Y:S02]  /*241f0*/  SHFL.IDX P6, R14, R13, R12, R11 ;  /* 0x0000000c0d0e7389 */ /* 0x00006400000c000b */
[----:B01----:R-:W-:Y:S01]  /*24200*/  ENDCOLLECTIVE ;  /* 0x000000000000791b */ /* 0x003fe20003800000 */
.L_x_15040:
[----:B------:R-:W-:Y:S01]  /*24210*/  IMAD.MOV.U32 R12, RZ, RZ, R14 ;  /* 0x000000ffff0c7224 */ /* 0x000fe200078e000e */
[----:B------:R-:W-:Y:S06]  /*24220*/  BRA `(.L_x_15041) ;  /* 0xffffff2000547947 */ /* 0x000fec000383ffff */
.L_x_14807:
[----:B------:R-:W-:Y:S01]  /*24230*/  BSSY B1, `(.L_x_15042) ;  /* 0x0000008000017945 */ /* 0x000fe20003800000 */
[----:B---3--:R-:W-:Y:S01]  /*24240*/  MOV R13, R4 ;  /* 0x00000004000d7202 */ /* 0x008fe20000000f00 */
[----:B--2---:R-:W-:Y:S02]  /*24250*/  IMAD.MOV.U32 R12, RZ, RZ, 0x1 ;  /* 0x00000001ff0c7424 */ /* 0x004fe400078e00ff */
[----:B------:R-:W-:Y:S02]  /*24260*/  IMAD.MOV.U32 R11, RZ, RZ, 0x1c1f ;  /* 0x00001c1fff0b7424 */ /* 0x000fe400078e00ff */
[----:B------:R-:W-:-:S07]  /*24270*/  IMAD.MOV.U32 R15, RZ, RZ, -0x1 ;  /* 0xffffffffff0f7424 */ /* 0x000fce00078e00ff */
[----:B01----:R-:W-:Y:S05]  /*24280*/  WARPSYNC.COLLECTIVE R15, `(.L_x_15043) ;  /* 0x000000000f087348 */ /* 0x003fea0003c00000 */
[----:B------:R2:W3:Y:S02]  /*24290*/  SHFL.IDX P6, R14, R13, R12, R11 ;  /* 0x0000000c0d0e7389 */ /* 0x0004e400000c000b */
[----:B0123--:R-:W-:Y:S01]  /*242a0*/  ENDCOLLECTIVE ;  /* 0x000000000000791b */ /* 0x00ffe20003800000 */
.L_x_15043:
[----:B------:R-:W-:Y:S05]  /*242b0*/  BSYNC B1 ;  /* 0x0000000000017941 */ /* 0x000fea0003800000 */
.L_x_15042:
        /* <DEDUP_REMOVED lines=8> */
.L_x_15044:
[----:B------:R-:W-:Y:S01]  /*24340*/  IMAD.MOV.U32 R3, RZ, RZ, R14 ;  /* 0x000000ffff037224 */ /* 0x000fe200078e000e */
[----:B------:R-:W-:Y:S06]  /*24350*/  BRA `(.L_x_15045) ;  /* 0xffffff2c002c7947 */ /* 0x000fec000383ffff */
.L_x_14811:
[----:B------:R-:W-:Y:S01]  /*24360*/  MOV R13, R4 ;  /* 0x00000004000d7202 */ /* 0x000fe20000000f00 */
[----:B------:R-:W-:Y:S02]  /*24370*/  IMAD.MOV.U32 R12, RZ, RZ, RZ ;  /* 0x000000ffff0c7224 */ /* 0x000fe400078e00ff */
[----:B------:R-:W-:Y:S02]  /*24380*/  IMAD.MOV.U32 R11, RZ, RZ, 0x181f ;  /* 0x0000181fff0b7424 */ /* 0x000fe400078e00ff */
[----:B------:R-:W-:-:S07]  /*24390*/  IMAD.MOV.U32 R15, RZ, RZ, -0x1 ;  /* 0xffffffffff0f7424 */ /* 0x000fce00078e00ff */
[----:B01----:R-:W-:Y:S05]  /*243a0*/  WARPSYNC.COLLECTIVE R15, `(.L_x_15046) ;  /* 0x000000000f087348 */ /* 0x003fea0003c00000 */
[----:B------:R2:W3:Y:S02]  /*243b0*/  SHFL.IDX P6, R14, R13, R12, R11 ;  /* 0x0000000c0d0e7389 */ /* 0x0004e400000c000b */
[----:B0123--:R-:W-:Y:S01]  /*243c0*/  ENDCOLLECTIVE ;  /* 0x000000000000791b */ /* 0x00ffe20003800000 */
.L_x_15046:
[----:B------:R-:W-:Y:S02]  /*243d0*/  IMAD.MOV.U32 R13, RZ, RZ, R0 ;  /* 0x000000ffff0d7224 */ /* 0x000fe400078e0000 */
[----:B------:R-:W-:-:S07]  /*243e0*/  IMAD.MOV.U32 R3, RZ, RZ, R14 ;  /* 0x000000ffff037224 */ /* 0x000fce00078e000e */
[----:B------:R-:W-:Y:S05]  /*243f0*/  WARPSYNC.COLLECTIVE R15, `(.L_x_15047) ;  /* 0x000000000f087348 */ /* 0x000fea0003c00000 */
[----:B------:R0:W1:Y:S02]  /*24400*/  SHFL.IDX P6, R14, R13, R12, R11 ;  /* 0x0000000c0d0e7389 */ /* 0x00006400000c000b */
[----:B01----:R-:W-:Y:S01]  /*24410*/  ENDCOLLECTIVE ;  /* 0x000000000000791b */ /* 0x003fe20003800000 */
.L_x_15047:
[----:B------:R-:W-:Y:S05]  /*24420*/  BRA `(.L_x_15048) ;  /* 0xffffff4c00907947 */ /* 0x000fea000383ffff */
.L_x_14814:
        /* <DEDUP_REMOVED lines=8> */
.L_x_15050:
[----:B------:R-:W-:Y:S05]  /*244b0*/  BSYNC B1 ;  /* 0x0000000000017941 */ /* 0x000fea0003800000 */
.L_x_15049:
        /* <DEDUP_REMOVED lines=8> */
.L_x_15051:
[----:B------:R-:W-:Y:S05]  /*24540*/  BRA `(.L_x_15052) ;  /* 0xffffff4c00d07947 */ /* 0x000fea000383ffff */
.L_x_14817:
        /* <DEDUP_REMOVED lines=8> */
.L_x_15054:
[----:B------:R-:W-:Y:S05]  /*245d0*/  BSYNC B1 ;  /* 0x0000000000017941 */ /* 0x000fea0003800000 */
.L_x_15053:
        /* <DEDUP_REMOVED lines=8> */
.L_x_15055:
[----:B------:R-:W-:Y:S05]  /*24660*/  BRA `(.L_x_15056) ;  /* 0xffffff50000c7947 */ /* 0x000fea000383ffff */
.L_x_14820:
        /* <DEDUP_REMOVED lines=8> */
.L_x_15058:
[----:B------:R-:W-:Y:S05]  /*246f0*/  BSYNC B1 ;  /* 0x0000000000017941 */ /* 0x000fea0003800000 */
.L_x_15057:
        /* <DEDUP_REMOVED lines=8> */
.L_x_15059:
[----:B------:R-:W-:Y:S05]  /*24780*/  BRA `(.L_x_15060) ;  /* 0xffffff5000487947 */ /* 0x000fea000383ffff */
.L_x_14839:
        /* <DEDUP_REMOVED lines=11> */
.L_x_15062:
[----:B------:R-:W-:Y:S05]  /*24840*/  BSYNC B1 ;  /* 0x0000000000017941 */ /* 0x000fea0003800000 */
.L_x_15061:
[----:B------:R-:W-:Y:S05]  /*24850*/  BRA `(.L_x_15063) ;  /* 0xffffff6c00d87947 */ /* 0x000fea000383ffff */
.L_x_14841:
[----:B------:R-:W-:Y:S01]  /*24860*/  BSSY B1, `(.L_x_15064) ;  /* 0x0000006000017945 */ /* 0x000fe20003800000 */
[----:B------:R-:W-:-:S07]  /*24870*/  IMAD.MOV.U32 R15, RZ, RZ, -0x1 ;  /* 0xffffffffff0f7424 */ /* 0x000fce00078e00ff */
[----:B0-----:R-:W-:Y:S05]  /*24880*/  WARPSYNC.COLLECTIVE R15, `(.L_x_15065) ;  /* 0x000000000f0c7348 */ /* 0x001fea0003c00000 */
[----:B------:R-:W-:Y:S02]  /*24890*/  ELECT P6, UR62, PT ;  /* 0x00000000003e782f */ /* 0x000fe400038c0000 */
[----:B------:R-:W-:Y:S01]  /*248a0*/  MOV R14, UR62 ;  /* 0x0000003e000e7c02 */ /* 0x000fe20008000f00 */
[----:B0-----:R-:W-:Y:S10]  /*248b0*/  ENDCOLLECTIVE ;  /* 0x000000000000791b */ /* 0x001ff40003800000 */
.L_x_15065:
[----:B------:R-:W-:Y:S05]  /*248c0*/  BSYNC B1 ;  /* 0x0000000000017941 */ /* 0x000fea0003800000 */
.L_x_15064:
[----:B------:R-:W-:Y:S05]  /*248d0*/  BRA `(.L_x_14840) ;  /* 0xffffff6c00d07947 */ /* 0x000fea000383ffff */
.L_x_14843:
[----:B0-----:R0:W1:Y:S02]  /*248e0*/  SYNCS.PHASECHK.TRANS64.TRYWAIT P0, [R18+URZ+0x32420], R4 ;  /* 0x03242004120075a7 */ /* 0x001064000800017f */
[----:B-1----:R-:W-:Y:S05]  /*248f0*/  @!P0 NANOSLEEP.SYNCS 0x989680 ;  /* 0x009896800000895d */ /* 0x002fea0003900000 */
[----:B------:R-:W1:Y:S02]  /*24900*/  @!P0 SYNCS.PHASECHK.TRANS64 P0, [R18+URZ+0x32420], R4 ;  /* 0x03242004120085a7 */ /* 0x000e64000800007f */
[----:B-1----:R-:W-:Y:S05]  /*24910*/  @!P0 BRA `(.L_x_14843) ;  /* 0xfffffffc00f08947 */ /* 0x002fea000383ffff */
[----:B------:R-:W-:Y:S05]  /*24920*/  BRA `(.L_x_15066) ;  /* 0xffffff6c00e07947 */ /* 0x000fea000383ffff */
.L_x_14847:
[----:B0-----:R0:W1:Y:S02]  /*24930*/  SYNCS.PHASECHK.TRANS64.TRYWAIT P0, [R4+URZ+0x324a0], R9 ;  /* 0x0324a009040075a7 */ /* 0x001064000800017f */
[----:B-1----:R-:W-:Y:S05]  /*24940*/  @!P0 NANOSLEEP.SYNCS 0x989680 ;  /* 0x009896800000895d */ /* 0x002fea0003900000 */
[----:B------:R-:W1:Y:S02]  /*24950*/  @!P0 SYNCS.PHASECHK.TRANS64 P0, [R4+URZ+0x324a0], R9 ;  /* 0x0324a009040085a7 */ /* 0x000e64000800007f */
[----:B-1----:R-:W-:Y:S05]  /*24960*/  @!P0 BRA `(.L_x_14847) ;  /* 0xfffffffc00f08947 */ /* 0x002fea000383ffff */
[----:B------:R-:W-:Y:S05]  /*24970*/  BRA `(.L_x_15067) ;  /* 0xffffff7000007947 */ /* 0x000fea000383ffff */
.L_x_14852:
[----:B-1----:R1:W2:Y:S02]  /*24980*/  SYNCS.PHASECHK.TRANS64.TRYWAIT P0, [R4+URZ+0x324c0], R9 ;  /* 0x0324c009040075a7 */ /* 0x0022a4000800017f */
[----:B--2---:R-:W-:Y:S05]  /*24990*/  @!P0 NANOSLEEP.SYNCS 0x989680 ;  /* 0x009896800000895d */ /* 0x004fea0003900000 */
[----:B------:R-:W2:Y:S02]  /*249a0*/  @!P0 SYNCS.PHASECHK.TRANS64 P0, [R4+URZ+0x324c0], R9 ;  /* 0x0324c009040085a7 */ /* 0x000ea4000800007f */
[----:B--2---:R-:W-:Y:S05]  /*249b0*/  @!P0 BRA `(.L_x_14852) ;  /* 0xfffffffc00f08947 */ /* 0x004fea000383ffff */
[----:B------:R-:W-:Y:S05]  /*249c0*/  BRA `(.L_x_15068) ;  /* 0xffffff7000807947 */ /* 0x000fea000383ffff */
.L_x_14862:
[----:B0-----:R0:W1:Y:S02]  /*249d0*/  SYNCS.PHASECHK.TRANS64.TRYWAIT P1, [R5+URZ+0x324a0], R6 ;  /* 0x0324a006050075a7 */ /* 0x001064000802017f */
[----:B-1----:R-:W-:Y:S05]  /*249e0*/  @!P1 NANOSLEEP.SYNCS 0x989680 ;  /* 0x009896800000995d */ /* 0x002fea0003900000 */
[----:B------:R-:W1:Y:S02]  /*249f0*/  @!P1 SYNCS.PHASECHK.TRANS64 P1, [R5+URZ+0x324a0], R6 ;  /* 0x0324a006050095a7 */ /* 0x000e64000802007f */
[----:B-1----:R-:W-:Y:S05]  /*24a00*/  @!P1 BRA `(.L_x_14862) ;  /* 0xfffffffc00f09947 */ /* 0x002fea000383ffff */
[----:B------:R-:W-:Y:S05]  /*24a10*/  BRA `(.L_x_15069) ;  /* 0xffffff7800107947 */ /* 0x000fea000383ffff */
.L_x_14867:
[----:B-1----:R1:W2:Y:S02]  /*24a20*/  SYNCS.PHASECHK.TRANS64.TRYWAIT P1, [R5+URZ+0x324c0], R6 ;  /* 0x0324c006050075a7 */ /* 0x0022a4000802017f */
[----:B--2---:R-:W-:Y:S05]  /*24a30*/  @!P1 NANOSLEEP.SYNCS 0x989680 ;  /* 0x009896800000995d */ /* 0x004fea0003900000 */
[----:B------:R-:W2:Y:S02]  /*24a40*/  @!P1 SYNCS.PHASECHK.TRANS64 P1, [R5+URZ+0x324c0], R6 ;  /* 0x0324c006050095a7 */ /* 0x000ea4000802007f */
[----:B--2---:R-:W-:Y:S05]  /*24a50*/  @!P1 BRA `(.L_x_14867) ;  /* 0xfffffffc00f09947 */ /* 0x004fea000383ffff */
[----:B------:R-:W-:Y:S05]  /*24a60*/  BRA `(.L_x_15070) ;  /* 0xffffff78008c7947 */ /* 0x000fea000383ffff */
.L_x_14885:
        /* <DEDUP_REMOVED lines=11> */
.L_x_15072:
[----:B------:R-:W-:Y:S05]  /*24b20*/  BSYNC B0 ;  /* 0x0000000000007941 */ /* 0x000fea0003800000 */
.L_x_15071:
[----:B------:R-:W-:Y:S05]  /*24b30*/  BRA `(.L_x_15073) ;  /* 0xffffff8800447947 */ /* 0x000fea000383ffff */
.L_x_14887:
[----:B------:R-:W-:Y:S01]  /*24b40*/  BSSY B0, `(.L_x_15074) ;  /* 0x0000006000007945 */ /* 0x000fe20003800000 */
[----:B------:R-:W-:-:S07]  /*24b50*/  IMAD.MOV.U32 R15, RZ, RZ, -0x1 ;  /* 0xffffffffff0f7424 */ /* 0x000fce00078e00ff */
[----:B0-----:R-:W-:Y:S05]  /*24b60*/  WARPSYNC.COLLECTIVE R15, `(.L_x_15075) ;  /* 0x000000000f0c7348 */ /* 0x001fea0003c00000 */
[----:B------:R-:W-:Y:S02]  /*24b70*/  ELECT P6, UR62, PT ;  /* 0x00000000003e782f */ /* 0x000fe400038c0000 */
[----:B------:R-:W-:Y:S01]  /*24b80*/  MOV R14, UR62 ;  /* 0x0000003e000e7c02 */ /* 0x000fe20008000f00 */
[----:B0-----:R-:W-:Y:S10]  /*24b90*/  ENDCOLLECTIVE ;  /* 0x000000000000791b */ /* 0x001ff40003800000 */
.L_x_15075:
[----:B------:R-:W-:Y:S05]  /*24ba0*/  BSYNC B0 ;  /* 0x0000000000007941 */ /* 0x000fea0003800000 */
.L_x_15074:
[----:B------:R-:W-:Y:S05]  /*24bb0*/  BRA `(.L_x_15076) ;  /* 0xffffff8800507947 */ /* 0x000fea000383ffff */
.L_x_14889:
[----:B0-----:R0:W1:Y:S02]  /*24bc0*/  SYNCS.PHASECHK.TRANS64.TRYWAIT P0, [R0+URZ+0x32440], R2 ;  /* 0x03244002000075a7 */ /* 0x001064000800017f */
[----:B-1----:R-:W-:Y:S05]  /*24bd0*/  @!P0 NANOSLEEP.SYNCS 0x989680 ;  /* 0x009896800000895d */ /* 0x002fea0003900000 */
[----:B------:R-:W1:Y:S02]  /*24be0*/  @!P0 SYNCS.PHASECHK.TRANS64 P0, [R0+URZ+0x32440], R2 ;  /* 0x03244002000085a7 */ /* 0x000e64000800007f */
[----:B-1----:R-:W-:Y:S05]  /*24bf0*/  @!P0 BRA `(.L_x_14889) ;  /* 0xfffffffc00f08947 */ /* 0x002fea000383ffff */
[----:B------:R-:W-:Y:S05]  /*24c00*/  BRA `(.L_x_15077) ;  /* 0xffffff8800b07947 */ /* 0x000fea000383ffff */
.L_x_14893:
        /* <DEDUP_REMOVED lines=9> */
.L_x_15078:
[----:B------:R-:W-:Y:S02]  /*24ca0*/  IMAD.MOV.U32 R13, RZ, RZ, R3 ;  /* 0x000000ffff0d7224 */ /* 0x000fe400078e0003 */
[----:B------:R-:W-:Y:S01]  /*24cb0*/  IMAD.MOV.U32 R4, RZ, RZ, R14 ;  /* 0x000000ffff047224 */ /* 0x000fe200078e000e */
[----:B------:R-:W-:-:S07]  /*24cc0*/  LOP3.LUT R6, R6, 0x7f, RZ, 0xc0, !PT ;  /* 0x0000007f06067812 */ /* 0x000fce00078ec0ff */
[----:B------:R-:W-:Y:S05]  /*24cd0*/  WARPSYNC.COLLECTIVE R15, `(.L_x_15079) ;  /* 0x000000000f087348 */ /* 0x000fea0003c00000 */
[----:B------:R0:W1:Y:S02]  /*24ce0*/  SHFL.IDX P6, R14, R13, R12, R11 ;  /* 0x0000000c0d0e7389 */ /* 0x00006400000c000b */
[----:B01----:R-:W-:Y:S01]  /*24cf0*/  ENDCOLLECTIVE ;  /* 0x000000000000791b */ /* 0x003fe20003800000 */
.L_x_15079:
[----:B------:R-:W-:-:S04]  /*24d00*/  SHF.R.U32.HI R6, RZ, 0x3, R6 ;  /* 0x00000003ff067819 */ /* 0x000fc80000011606 */
[----:B------:R-:W-:-:S05]  /*24d10*/  LEA R10, R10, R6, 0x7 ;  /* 0x000000060a0a7211 */ /* 0x000fca00078e38ff */
[----:B------:R0:W-:Y:S01]  /*24d20*/  STL [R1+0x4], R10 ;  /* 0x0000040a01007387 */ /* 0x0001e20000100800 */
[----:B------:R-:W-:Y:S02]  /*24d30*/  IMAD.MOV.U32 R13, RZ, RZ, R2 ;  /* 0x000000ffff0d7224 */ /* 0x000fe400078e0002 */
[----:B------:R-:W-:Y:S02]  /*24d40*/  IMAD.MOV.U32 R12, RZ, RZ, 0x1 ;  /* 0x00000001ff0c7424 */ /* 0x000fe400078e00ff */
[----:B------:R-:W-:-:S07]  /*24d50*/  IMAD.MOV.U32 R5, RZ, RZ, R14 ;  /* 0x000000ffff057224 */ /* 0x000fce00078e000e */
[----:B0-----:R-:W-:Y:S05]  /*24d60*/  WARPSYNC.COLLECTIVE R15, `(.L_x_15080) ;  /* 0x000000000f087348 */ /* 0x001fea0003c00000 */
[----:B------:R1:W2:Y:S02]  /*24d70*/  SHFL.IDX P6, R14, R13, R12, R11 ;  /* 0x0000000c0d0e7389 */ /* 0x0002a400000c000b */
[----:B012---:R-:W-:Y:S01]  /*24d80*/  ENDCOLLECTIVE ;  /* 0x000000000000791b */ /* 0x007fe20003800000 */
.L_x_15080:
[----:B------:R-:W-:Y:S02]  /*24d90*/  IMAD.MOV.U32 R13, RZ, RZ, R3 ;  /* 0x000000ffff0d7224 */ /* 0x000fe400078e0003 */
[----:B------:R-:W-:Y:S02]  /*24da0*/  IMAD R0, R0, R7, RZ ;  /* 0x0000000700007224 */ /* 0x000fe400078e02ff */
[----:B------:R-:W-:-:S07]  /*24db0*/  IMAD.MOV.U32 R7, RZ, RZ, R14 ;  /* 0x000000ffff077224 */ /* 0x000fce00078e000e */
[----:B------:R-:W-:Y:S05]  /*24dc0*/  WARPSYNC.COLLECTIVE R15, `(.L_x_15081) ;  /* 0x000000000f087348 */ /* 0x000fea0003c00000 */
[----:B------:R0:W1:Y:S02]  /*24dd0*/  SHFL.IDX P6, R14, R13, R12, R11 ;  /* 0x0000000c0d0e7389 */ /* 0x00006400000c000b */
[----:B01----:R-:W-:Y:S01]  /*24de0*/  ENDCOLLECTIVE ;  /* 0x000000000000791b */ /* 0x003fe20003800000 */
.L_x_15081:
[----:B------:R-:W-:-:S13]  /*24df0*/  ISETP.GE.AND P1, PT, R10, R0, PT ;  /* 0x000000000a00720c */ /* 0x000fda0003f26270 */
[----:B------:R-:W-:Y:S01]  /*24e00*/  @!P1 LEA R5, P3, R9, R5, 0x1 ;  /* 0x0000000509059211 */ /* 0x000fe200078608ff */
[----:B------:R-:W-:Y:S01]  /*24e10*/  IMAD.MOV.U32 R13, RZ, RZ, R2 ;  /* 0x000000ffff0d7224 */ /* 0x000fe200078e0002 */
[----:B------:R-:W-:-:S03]  /*24e20*/  MOV R12, 0x2 ;  /* 0x00000002000c7802 */ /* 0x000fc60000000f00 */
[----:B------:R-:W-:-:S05]  /*24e30*/  @!P1 IMAD.X R4, RZ, RZ, R4, P3 ;  /* 0x000000ffff049224 */ /* 0x000fca00018e0604 */
[----:B------:R-:W-:Y:S01]  /*24e40*/  @!P1 LOP3.LUT R5, R5, R4, RZ, 0x3c, !PT ;  /* 0x0000000405059212 */ /* 0x000fe200078e3cff */
[----:B------:R-:W-:-:S07]  /*24e50*/  IMAD.MOV.U32 R6, RZ, RZ, R14 ;  /* 0x000000ffff067224 */ /* 0x000fce00078e000e */
[----:B------:R-:W-:Y:S05]  /*24e60*/  WARPSYNC.COLLECTIVE R15, `(.L_x_15082) ;  /* 0x000000000f087348 */ /* 0x000fea0003c00000 */
[----:B------:R0:W1:Y:S02]  /*24e70*/  SHFL.IDX P6, R14, R13, R12, R11 ;  /* 0x0000000c0d0e7389 */ /* 0x00006400000c000b */
[----:B01----:R-:W-:Y:S01]  /*24e80*/  ENDCOLLECTIVE ;  /* 0x000000000000791b */ /* 0x003fe20003800000 */
.L_x_15082:
        /* <DEDUP_REMOVED lines=15> */
.L_x_15083:
        /* <DEDUP_REMOVED lines=19> */
.L_x_15084:
        /* <DEDUP_REMOVED lines=10> */
.L_x_15085:
        /* <DEDUP_REMOVED lines=8> */
[----:B------:R-:W-:Y:S01]  /*251d0*/  IMAD.MOV.U32 R12, RZ, RZ, 0x4 ;  /* 0x00000004ff0c7424 */ /* 0x000fe200078e00ff */
[----:B0-----:R-:W-:-:S07]  /*251e0*/  MOV R4, R14 ;  /* 0x0000000e00047202 */ /* 0x001fce0000000f00 */
[----:B-1----:R-:W-:Y:S05]  /*251f0*/  WARPSYNC.COLLECTIVE R15, `(.L_x_15086) ;  /* 0x000000000f087348 */ /* 0x002fea0003c00000 */
[----:B------:R0:W2:Y:S02]  /*25200*/  SHFL.IDX P6, R14, R13, R12, R11 ;  /* 0x0000000c0d0e7389 */ /* 0x0000a400000c000b */
[----:B012---:R-:W-:Y:S01]  /*25210*/  ENDCOLLECTIVE ;  /* 0x000000000000791b */ /* 0x007fe20003800000 */
.L_x_15086:
[----:B------:R-:W-:-:S05]  /*25220*/  @!P1 LEA R5, P2, R9, R4, 0x1 ;  /* 0x0000000409059211 */ /* 0x000fca00078408ff */
[----:B------:R-:W-:-:S05]  /*25230*/  @!P1 IMAD.X R4, RZ, RZ, R6, P2 ;  /* 0x000000ffff049224 */ /* 0x000fca00010e0606 */
[----:B------:R-:W-:Y:S01]  /*25240*/  @!P1 LOP3.LUT R5, R5, R4, RZ, 0x3c, !PT ;  /* 0x0000000405059212 */ /* 0x000fe200078e3cff */
[----:B------:R-:W-:-:S03]  /*25250*/  IMAD.MOV.U32 R13, RZ, RZ, R3 ;  /* 0x000000ffff0d7224 */ /* 0x000fc600078e0003 */
[----:B------:R-:W-:-:S04]  /*25260*/  @!P1 LOP3.LUT R4, R5, R4, RZ, 0x3c, !PT ;  /* 0x0000000405049212 */ /* 0x000fc800078e3cff */
[----:B------:R-:W-:Y:S01]  /*25270*/  @!P1 LOP3.LUT R5, R5, R4, RZ, 0x3c, !PT ;  /* 0x0000000405059212 */ /* 0x000fe200078e3cff */
[----:B------:R-:W-:-:S04]  /*25280*/  IMAD.MOV.U32 R6, RZ, RZ, R14 ;  /* 0x000000ffff067224 */ /* 0x000fc800078e000e */
        /* <DEDUP_REMOVED lines=9> */
.L_x_15087:
[----:B------:R0:W-:Y:S01]  /*25320*/  STL [R1+0x74], R7 ;  /* 0x0000740701007387 */ /* 0x0001e20000100800 */
[----:B------:R-:W-:Y:S01]  /*25330*/  MOV R13, R2 ;  /* 0x00000002000d7202 */ /* 0x000fe20000000f00 */
[----:B------:R-:W-:Y:S02]  /*25340*/  IMAD.MOV.U32 R12, RZ, RZ, 0x5 ;  /* 0x00000005ff0c7424 */ /* 0x000fe400078e00ff */
[----:B------:R-:W-:-:S07]  /*25350*/  IMAD.MOV.U32 R4, RZ, RZ, R14 ;  /* 0x000000ffff047224 */ /* 0x000fce00078e000e */
[----:B0-----:R-:W-:Y:S05]  /*25360*/  WARPSYNC.COLLECTIVE R15, `(.L_x_15088) ;  /* 0x000000000f087348 */ /* 0x001fea0003c00000 */
[----:B------:R1:W2:Y:S02]  /*25370*/  SHFL.IDX P6, R14, R13, R12, R11 ;  /* 0x0000000c0d0e7389 */ /* 0x0002a400000c000b */
[----:B012---:R-:W-:Y:S01]  /*25380*/  ENDCOLLECTIVE ;  /* 0x000000000000791b */ /* 0x007fe20003800000 */
.L_x_15088:
        /* <DEDUP_REMOVED lines=10> */
.L_x_15089:
        /* <DEDUP_REMOVED lines=13> */
.L_x_15090:
[----:B------:R-:W-:-:S05]  /*25500*/  @!P1 LEA R5, P2, R9, R4, 0x1 ;  /* 0x0000000409059211 */ /* 0x000fca00078408ff */
[----:B------:R-:W-:-:S05]  /*25510*/  @!P1 IMAD.X R4, RZ, RZ, R6, P2 ;  /* 0x000000ffff049224 */ /* 0x000fca00010e0606 */
[-C--:B------:R-:W-:Y:S02]  /*25520*/  @!P1 LOP3.LUT R5, R5, R4.reuse, RZ, 0x3c, !PT ;  /* 0x0000000405059212 */ /* 0x080fe400078e3cff */
[----:B------:R-:W-:Y:S02]  /*25530*/  MOV R13, R3 ;  /* 0x00000003000d7202 */ /* 0x000fe40000000f00 */
[----:B------:R-:W-:-:S04]  /*25540*/  @!P1 LOP3.LUT R4, R5, R4, RZ, 0x3c, !PT ;  /* 0x0000000405049212 */ /* 0x000fc800078e3cff */
[----:B------:R-:W-:Y:S01]  /*25550*/  @!P1 LOP3.LUT R5, R5, R4, RZ, 0x3c, !PT ;  /* 0x0000000405059212 */ /* 0x000fe200078e3cff */
[----:B------:R-:W-:-:S07]  /*25560*/  IMAD.MOV.U32 R6, RZ, RZ, R14 ;  /* 0x000000ffff067224 */ /* 0x000fce00078e000e */
[----:B------:R-:W-:Y:S05]  /*25570*/  WARPSYNC.COLLECTIVE R15, `(.L_x_15091) ;  /* 0x000000000f087348 */ /* 0x000fea0003c00000 */
[----:B------:R0:W1:Y:S02]  /*25580*/  SHFL.IDX P6, R14, R13, R12, R11 ;  /* 0x0000000c0d0e7389 */ /* 0x00006400000c000b */
[----:B01----:R-:W-:Y:S01]  /*25590*/  ENDCOLLECTIVE ;  /* 0x000000000000791b */ /* 0x003fe20003800000 */
.L_x_15091:
        /* <DEDUP_REMOVED lines=11> */
.L_x_15092:
        /* <DEDUP_REMOVED lines=14> */
.L_x_15093:
[----:B------:R-:W-:Y:S01]  /*25730*/  IMAD.MOV.U32 R3, RZ, RZ, R14 ;  /* 0x000000ffff037224 */ /* 0x000fe200078e000e */
[----:B------:R-:W-:Y:S06]  /*25740*/  BRA `(.L_x_15094) ;  /* 0xffffff8c00307947 */ /* 0x000fec000383ffff */
.L_x_14897:
        /* <DEDUP_REMOVED lines=15> */
[----:B-----5:R-:W-:Y:S02]  /*25840*/  ISETP.GE.AND P6, PT, R12, R3, PT ;  /* 0x000000030c00720c */ /* 0x020fe40003fc6270 */
[----:B------:R-:W-:Y:S02]  /*25850*/  MOV R12, RZ ;  /* 0x000000ff000c7202 */ /* 0x000fe40000000f00 */
[----:B------:R-:W-:-:S05]  /*25860*/  LOP3.LUT R8, R8, 0xffffffef, RZ, 0xc0, !PT ;  /* 0xffffffef08087812 */ /* 0x000fca00078ec0ff */
        /* <DEDUP_REMOVED lines=18> */
.L_x_15096:
[----:B------:R-:W-:Y:S05]  /*25990*/  BSYNC B0 ;  /* 0x0000000000007941 */ /* 0x000fea0003800000 */
.L_x_15095:
        /* <DEDUP_REMOVED lines=10> */
.L_x_15097:
[----:B------:R-:W-:Y:S01]  /*25a40*/  MOV R13, R2 ;  /* 0x00000002000d7202 */ /* 0x000fe20000000f00 */
        /* <DEDUP_REMOVED lines=15> */
.L_x_15098:
        /* <DEDUP_REMOVED lines=15> */
.L_x_15099:
        /* <DEDUP_REMOVED lines=9> */
.L_x_15100:
        /* <DEDUP_REMOVED lines=15> */
.L_x_15101:
[----:B------:R-:W-:Y:S02]  /*25db0*/  IMAD.MOV.U32 R13, RZ, RZ, R2 ;  /* 0x000000ffff0d7224 */ /* 0x000fe400078e0002 */
[----:B------:R-:W-:Y:S01]  /*25dc0*/  IMAD.MOV.U32 R12, RZ, RZ, 0x3 ;  /* 0x00000003ff0c7424 */ /* 0x000fe200078e00ff */
[----:B------:R-:W-:-:S04]  /*25dd0*/  MOV R5, R14 ;  /* 0x0000000e00057202 */ /* 0x000fc80000000f00 */
[----:B------:R-:W-:-:S05]  /*25de0*/  @!P5 LEA R5, P6, R7, R5, 0x1 ;  /* 0x000000050705d211 */ /* 0x000fca00078c08ff */
[----:B------:R-:W-:-:S05]  /*25df0*/  @!P5 IMAD.X R4, RZ, RZ, R6, P6 ;  /* 0x000000ffff04d224 */ /* 0x000fca00030e0606 */
[----:B------:R-:W-:-:S07]  /*25e00*/  @!P5 LOP3.LUT R5, R5, R4, RZ, 0x3c, !PT ;  /* 0x000000040505d212 */ /* 0x000fce00078e3cff */
[----:B------:R-:W-:Y:S05]  /*25e10*/  WARPSYNC.COLLECTIVE R15, `(.L_x_15102) ;  /* 0x000000000f087348 */ /* 0x000fea0003c00000 */
[----:B------:R0:W1:Y:S02]  /*25e20*/  SHFL.IDX P6, R14, R13, R12, R11 ;  /* 0x0000000c0d0e7389 */ /* 0x00006400000c000b */
[----:B01----:R-:W-:Y:S01]  /*25e30*/  ENDCOLLECTIVE ;  /* 0x000000000000791b */ /* 0x003fe20003800000 */
.L_x_15102:
        /* <DEDUP_REMOVED lines=15> */
.L_x_15103:
        /* <DEDUP_REMOVED lines=9> */
.L_x_15104:
        /* <DEDUP_REMOVED lines=10> */
[----:B------:R-:W-:Y:S02]  /*26060*/  MOV R6, R14 ;  /* 0x0000000e00067202 */ /* 0x000fe40000000f00 */
[----:B------:R-:W-:-:S13]  /*26070*/  LOP3.LUT P4, RZ, R9, 0x80, RZ, 0xc0, !PT ;  /* 0x0000008009ff7812 */ /* 0x000fda000788c0ff */
[----:B0-----:R-:W-:Y:S05]  /*26080*/  WARPSYNC.COLLECTIVE R15, `(.L_x_15105) ;  /* 0x000000000f087348 */ /* 0x001fea0003c00000 */
[----:B------:R1:W2:Y:S02]  /*26090*/  SHFL.IDX P6, R14, R13, R12, R11 ;  /* 0x0000000c0d0e7389 */ /* 0x0002a400000c000b */
[----:B012---:R-:W-:Y:S01]  /*260a0*/  ENDCOLLECTIVE ;  /* 0x000000000000791b */ /* 0x007fe20003800000 */
.L_x_15105:
        /* <DEDUP_REMOVED lines=9> */
.L_x_15106:
        /* <DEDUP_REMOVED lines=14> */
.L_x_15107:
[----:B------:R-:W-:Y:S01]  /*26220*/  MOV R13, R2 ;  /* 0x00000002000d7202 */ /* 0x000fe20000000f00 */
        /* <DEDUP_REMOVED lines=18> */
.L_x_15108:
[----:B------:R-:W-:Y:S02]  /*26350*/  IMAD.MOV.U32 R13, RZ, RZ, R0 ;  /* 0x000000ffff0d7224 */ /* 0x000fe400078e0000 */
[----:B------:R-:W-:-:S07]  /*26360*/  IMAD.MOV.U32 R6, RZ, RZ, R14 ;  /* 0x000000ffff067224 */ /* 0x000fce00078e000e */
[----:B------:R-:W-:Y:S05]  /*26370*/  WARPSYNC.COLLECTIVE R15, `(.L_x_15109) ;  /* 0x000000000f087348 */ /* 0x000fea0003c00000 */
[----:B------:R0:W1:Y:S02]  /*26380*/  SHFL.IDX P6, R14, R13, R12, R11 ;  /* 0x0000000c0d0e7389 */ /* 0x00006400000c000b */
[----:B01----:R-:W-:Y:S01]  /*26390*/  ENDCOLLECTIVE ;  /* 0x000000000000791b */ /* 0x003fe20003800000 */
.L_x_15109:
[----:B------:R-:W-:Y:S02]  /*263a0*/  IMAD.MOV.U32 R13, RZ, RZ, R2 ;  /* 0x000000ffff0d7224 */ /* 0x000fe400078e0002 */
[----:B------:R-:W-:Y:S02]  /*263b0*/  IMAD.MOV.U32 R12, RZ, RZ, 0x7 ;  /* 0x00000007ff0c7424 */ /* 0x000fe400078e00ff */
[----:B------:R-:W-:-:S07]  /*263c0*/  IMAD.MOV.U32 R5, RZ, RZ, R14 ;  /* 0x000000ffff057224 */ /* 0x000fce00078e000e */
[----:B------:R-:W-:Y:S05]  /*263d0*/  WARPSYNC.COLLECTIVE R15, `(.L_x_15110) ;  /* 0x000000000f087348 */ /* 0x000fea0003c00000 */
[----:B------:R0:W1:Y:S02]  /*263e0*/  SHFL.IDX P6, R14, R13, R12, R11 ;  /* 0x0000000c0d0e7389 */ /* 0x00006400000c000b */
[----:B01----:R-:W-:Y:S01]  /*263f0*/  ENDCOLLECTIVE ;  /* 0x000000000000791b */ /* 0x003fe20003800000 */
.L_x_15110:
        /* <DEDUP_REMOVED lines=10> */
.L_x_15111:
[----:B------:R-:W-:Y:S01]  /*264a0*/  @!PT LDS RZ, [RZ] ;  /* 0x00000000fffff984 */ /* 0x000fe20000000800 */
[----:B------:R-:W-:Y:S01]  /*264b0*/  @!PT LDS RZ, [RZ] ;  /* 0x00000000fffff984 */ /* 0x000fe20000000800 */
[----:B------:R-:W-:Y:S01]  /*264c0*/  @!PT LDS RZ, [RZ] ;  /* 0x00000000fffff984 */ /* 0x000fe20000000800 */
[----:B------:R0:W-:Y:S04]  /*264d0*/  @!P4 LDGSTS.E.BYPASS.LTC128B.128 [R8+0x25400], desc[UR40][R4.64], !P3 ;  /* 0x254000000408cfae */ /* 0x0001e8000d901d68 */
[----:B------:R0:W-:Y:S04]  /*264e0*/  @!P4 LDGSTS.E.BYPASS.LTC128B.128 [R8+0x29400], desc[UR40][R4.64+0x80], !P2 ;  /* 0x294000800408cfae */ /* 0x0001e8000d101d68 */
[----:B------:R0:W-:Y:S04]  /*264f0*/  @!P4 LDGSTS.E.BYPASS.LTC128B.128 [R8+0x2d400], desc[UR40][R4.64+0x100], !P1 ;  /* 0x2d4001000408cfae */ /* 0x0001e8000c901d68 */
[----:B------:R0:W-:Y:S01]  /*26500*/  @!P4 LDGSTS.E.BYPASS.LTC128B.128 [R8+0x31400], desc[UR40][R4.64+0x180], !P0 ;  /* 0x314001800408cfae */ /* 0x0001e2000c101d68 */
[----:B------:R-:W-:Y:S01]  /*26510*/  MOV R0, R14 ;  /* 0x0000000e00007202 */ /* 0x000fe20000000f00 */
[----:B------:R-:W-:Y:S06]  /*26520*/  BRA `(.L_x_15112) ;  /* 0xffffff8800dc7947 */ /* 0x000fec000383ffff */
.L_x_14902:
[----:B-1----:R1:W2:Y:S02]  /*26530*/  SYNCS.PHASECHK.TRANS64.TRYWAIT P0, [R18+URZ+0x32420], R0 ;  /* 0x03242000120075a7 */ /* 0x0022a4000800017f */
[----:B--2---:R-:W-:Y:S05]  /*26540*/  @!P0 NANOSLEEP.SYNCS 0x989680 ;  /* 0x009896800000895d */ /* 0x004fea0003900000 */
[----:B------:R-:W2:Y:S02]  /*26550*/  @!P0 SYNCS.PHASECHK.TRANS64 P0, [R18+URZ+0x32420], R0 ;  /* 0x03242000120085a7 */ /* 0x000ea4000800007f */
[----:B--2---:R-:W-:Y:S05]  /*26560*/  @!P0 BRA `(.L_x_14902) ;  /* 0xfffffffc00f08947 */ /* 0x004fea000383ffff */
[----:B------:R-:W-:Y:S05]  /*26570*/  BRA `(.L_x_15113) ;  /* 0xffffff8c00547947 */ /* 0x000fea000383ffff */
.L_x_14906:
[----:B0-----:R0:W1:Y:S02]  /*26580*/  SYNCS.PHASECHK.TRANS64.TRYWAIT P0, [R2+URZ+0x32460], R0 ;  /* 0x03246000020075a7 */ /* 0x001064000800017f */
[----:B-1----:R-:W-:Y:S05]  /*26590*/  @!P0 NANOSLEEP.SYNCS 0x989680 ;  /* 0x009896800000895d */ /* 0x002fea0003900000 */
[----:B------:R-:W1:Y:S02]  /*265a0*/  @!P0 SYNCS.PHASECHK.TRANS64 P0, [R2+URZ+0x32460], R0 ;  /* 0x03246000020085a7 */ /* 0x000e64000800007f */
[----:B-1----:R-:W-:Y:S05]  /*265b0*/  @!P0 BRA `(.L_x_14906) ;  /* 0xfffffffc00f08947 */ /* 0x002fea000383ffff */
[----:B------:R-:W-:Y:S05]  /*265c0*/  BRA `(.L_x_15114) ;  /* 0xffffff8c00787947 */ /* 0x000fea000383ffff */
.L_x_14921:
[----:B-1----:R1:W2:Y:S02]  /*265d0*/  SYNCS.PHASECHK.TRANS64.TRYWAIT P0, [R2+URZ+0x32440], R6 ;  /* 0x03244006020075a7 */ /* 0x0022a4000800017f */
[----:B--2---:R-:W-:Y:S05]  /*265e0*/  @!P0 NANOSLEEP.SYNCS 0x989680 ;  /* 0x009896800000895d */ /* 0x004fea0003900000 */
[----:B------:R-:W2:Y:S02]  /*265f0*/  @!P0 SYNCS.PHASECHK.TRANS64 P0, [R2+URZ+0x32440], R6 ;  /* 0x03244006020085a7 */ /* 0x000ea4000800007f */
[----:B--2---:R-:W-:Y:S05]  /*26600*/  @!P0 BRA `(.L_x_14921) ;  /* 0xfffffffc00f08947 */ /* 0x004fea000383ffff */
[----:B------:R-:W-:Y:S05]  /*26610*/  BRA `(.L_x_15115) ;  /* 0xffffff9400987947 */ /* 0x000fea000383ffff */
.L_x_14926:
[----:B0-----:R0:W2:Y:S02]  /*26620*/  SYNCS.PHASECHK.TRANS64.TRYWAIT P0, [R2+URZ+0x32460], R6 ;  /* 0x03246006020075a7 */ /* 0x0010a4000800017f */
[----:B--2---:R-:W-:Y:S05]  /*26630*/  @!P0 NANOSLEEP.SYNCS 0x989680 ;  /* 0x009896800000895d */ /* 0x004fea0003900000 */
[----:B------:R-:W2:Y:S02]  /*26640*/  @!P0 SYNCS.PHASECHK.TRANS64 P0, [R2+URZ+0x32460], R6 ;  /* 0x03246006020085a7 */ /* 0x000ea4000800007f */
[----:B--2---:R-:W-:Y:S05]  /*26650*/  @!P0 BRA `(.L_x_14926) ;  /* 0xfffffffc00f08947 */ /* 0x004fea000383ffff */
[----:B------:R-:W-:Y:S05]  /*26660*/  BRA `(.L_x_15116) ;  /* 0xffffff9800147947 */ /* 0x000fea000383ffff */
.L_x_14937:
[----:B-1----:R1:W2:Y:S02]  /*26670*/  SYNCS.PHASECHK.TRANS64.TRYWAIT P0, [R3+URZ+0x32440], R2 ;  /* 0x03244002030075a7 */ /* 0x0022a4000800017f */
[----:B--2---:R-:W-:Y:S05]  /*26680*/  @!P0 NANOSLEEP.SYNCS 0x989680 ;  /* 0x009896800000895d */ /* 0x004fea0003900000 */
[----:B------:R-:W2:Y:S02]  /*26690*/  @!P0 SYNCS.PHASECHK.TRANS64 P0, [R3+URZ+0x32440], R2 ;  /* 0x03244002030085a7 */ /* 0x000ea4000800007f */
[----:B--2---:R-:W-:Y:S05]  /*266a0*/  @!P0 BRA `(.L_x_14937) ;  /* 0xfffffffc00f08947 */ /* 0x004fea000383ffff */
[----:B------:R-:W-:Y:S05]  /*266b0*/  BRA `(.L_x_15117) ;  /* 0xffffffa000007947 */ /* 0x000fea000383ffff */
.L_x_14942:
[----:B--2---:R2:W3:Y:S02]  /*266c0*/  SYNCS.PHASECHK.TRANS64.TRYWAIT P0, [R3+URZ+0x32460], R2 ;  /* 0x03246002030075a7 */ /* 0x0044e4000800017f */
[----:B---3--:R-:W-:Y:S05]  /*266d0*/  @!P0 NANOSLEEP.SYNCS 0x989680 ;  /* 0x009896800000895d */ /* 0x008fea0003900000 */
[----:B------:R-:W3:Y:S02]  /*266e0*/  @!P0 SYNCS.PHASECHK.TRANS64 P0, [R3+URZ+0x32460], R2 ;  /* 0x03246002030085a7 */ /* 0x000ee4000800007f */
[----:B---3--:R-:W-:Y:S05]  /*266f0*/  @!P0 BRA `(.L_x_14942) ;  /* 0xfffffffc00f08947 */ /* 0x008fea000383ffff */
[----:B------:R-:W-:Y:S05]  /*26700*/  BRA `(.L_x_15118) ;  /* 0xffffffa0007c7947 */ /* 0x000fea000383ffff */
.L_x_14953:
[----:B-1----:R1:W2:Y:S02]  /*26710*/  SYNCS.PHASECHK.TRANS64.TRYWAIT P0, [R3+URZ+0x32440], R2 ;  /* 0x03244002030075a7 */ /* 0x0022a4000800017f */
[----:B--2---:R-:W-:Y:S05]  /*26720*/  @!P0 NANOSLEEP.SYNCS 0x989680 ;  /* 0x009896800000895d */ /* 0x004fea0003900000 */
[----:B------:R-:W2:Y:S02]  /*26730*/  @!P0 SYNCS.PHASECHK.TRANS64 P0, [R3+URZ+0x32440], R2 ;  /* 0x03244002030085a7 */ /* 0x000ea4000800007f */
[----:B--2---:R-:W-:Y:S05]  /*26740*/  @!P0 BRA `(.L_x_14953) ;  /* 0xfffffffc00f08947 */ /* 0x004fea000383ffff */
[----:B------:R-:W-:Y:S05]  /*26750*/  BRA `(.L_x_15119) ;  /* 0xffffffa8004c7947 */ /* 0x000fea000383ffff */
.L_x_14958:
[----:B--2---:R2:W3:Y:S02]  /*26760*/  SYNCS.PHASECHK.TRANS64.TRYWAIT P0, [R3+URZ+0x32460], R2 ;  /* 0x03246002030075a7 */ /* 0x0044e4000800017f */
[----:B---3--:R-:W-:Y:S05]  /*26770*/  @!P0 NANOSLEEP.SYNCS 0x989680 ;  /* 0x009896800000895d */ /* 0x008fea0003900000 */
[----:B------:R-:W3:Y:S02]  /*26780*/  @!P0 SYNCS.PHASECHK.TRANS64 P0, [R3+URZ+0x32460], R2 ;  /* 0x03246002030085a7 */ /* 0x000ee4000800007f */
[----:B---3--:R-:W-:Y:S05]  /*26790*/  @!P0 BRA `(.L_x_14958) ;  /* 0xfffffffc00f08947 */ /* 0x008fea000383ffff */
[----:B------:R-:W-:Y:S05]  /*267a0*/  BRA `(.L_x_15120) ;  /* 0xffffffa800c87947 */ /* 0x000fea000383ffff */
.L_x_14970:
[----:B------:R-:W2:Y:S01]  /*267b0*/  LDL R0, [R1] ;  /* 0x0000000001007983 */ /* 0x000ea20000100800 */
[----:B------:R-:W-:Y:S01]  /*267c0*/  BSSY B0, `(.L_x_15121) ;  /* 0x0000008000007945 */ /* 0x000fe20003800000 */
[----:B------:R-:W-:Y:S02]  /*267d0*/  IMAD.MOV.U32 R12, RZ, RZ, RZ ;  /* 0x000000ffff0c7224 */ /* 0x000fe400078e00ff */
[----:B------:R-:W-:Y:S02]  /*267e0*/  IMAD.MOV.U32 R11, RZ, RZ, 0x1f ;  /* 0x0000001fff0b7424 */ /* 0x000fe400078e00ff */
[----:B------:R-:W-:Y:S02]  /*267f0*/  IMAD.MOV.U32 R15, RZ, RZ, -0x1 ;  /* 0xffffffffff0f7424 */ /* 0x000fe400078e00ff */
[----:B--2---:R-:W-:-:S07]  /*26800*/  IMAD.MOV.U32 R13, RZ, RZ, R0 ;  /* 0x000000ffff0d7224 */ /* 0x004fce00078e0000 */
[----:B01-3--:R-:W-:Y:S05]  /*26810*/  WARPSYNC.COLLECTIVE R15, `(.L_x_15122) ;  /* 0x000000000f087348 */ /* 0x00bfea0003c00000 */
[----:B------:R2:W4:Y:S02]  /*26820*/  SHFL.IDX P6, R14, R13, R12, R11 ;  /* 0x0000000c0d0e7389 */ /* 0x00052400000c000b */
[----:B01234-:R-:W-:Y:S01]  /*26830*/  ENDCOLLECTIVE ;  /* 0x000000000000791b */ /* 0x01ffe20003800000 */
.L_x_15122:
[----:B------:R-:W-:Y:S05]  /*26840*/  BSYNC B0 ;  /* 0x0000000000007941 */ /* 0x000fea0003800000 */
.L_x_15121:
        /* <DEDUP_REMOVED lines=9> */
.L_x_15123:
[----:B------:R-:W-:Y:S01]  /*268e0*/  ULDC UR4, c[0x0][0xd3c] ;  /* 0x00034f0000047ab9 */ /* 0x000fe20000000800 */
[----:B------:R-:W-:Y:S01]  /*268f0*/  IMAD.IADD R4, R2, 0x1, R16 ;  /* 0x0000000102047824 */ /* 0x000fe200078e0210 */
[----:B------:R-:W-:-:S04]  /*26900*/  MOV R0, R14 ;  /* 0x0000000e00007202 */ /* 0x000fc80000000f00 */
        /* <DEDUP_REMOVED lines=11> */
[----:B------:R-:W-:Y:S01]  /*269c0*/  IMAD.MOV.U32 R11, RZ, RZ, RZ ;  /* 0x000000ffff0b7224 */ /* 0x000fe200078e00ff */
[C---:B------:R-:W-:Y:S02]  /*269d0*/  ISETP.GE.U32.AND P4, PT, R16.reuse, 0x8, PT ;  /* 0x000000081000780c */ /* 0x040fe40003f86070 */
[C---:B------:R-:W-:Y:S01]  /*269e0*/  ISETP.GE.U32.AND P5, PT, R16.reuse, 0x10, PT ;  /* 0x000000101000780c */ /* 0x040fe20003fa6070 */
[----:B--2---:R-:W-:Y:S01]  /*269f0*/  @!P1 IMAD.MOV.U32 R4, RZ, RZ, R8 ;  /* 0x000000ffff049224 */ /* 0x004fe200078e0008 */
[----:B------:R-:W-:Y:S01]  /*26a00*/  MOV R8, RZ ;  /* 0x000000ff00087202 */ /* 0x000fe20000000f00 */
[----:B---3--:R-:W-:Y:S01]  /*26a10*/  @!P1 IMAD.MOV.U32 R6, RZ, RZ, R2 ;  /* 0x000000ffff069224 */ /* 0x008fe200078e0002 */
[----:B------:R-:W-:-:S03]  /*26a20*/  ISETP.NE.AND P1, PT, R16, RZ, PT ;  /* 0x000000ff1000720c */ /* 0x000fc60003f25270 */
[----:B------:R-:W-:-:S04]  /*26a30*/  IMAD R2, R6, R4, RZ ;  /* 0x0000000406027224 */ /* 0x000fc800078e02ff */
[----:B------:R-:W-:-:S07]  /*26a40*/  IMAD.MOV.U32 R13, RZ, RZ, R2 ;  /* 0x000000ffff0d7224 */ /* 0x000fce00078e0002 */
[----:B------:R-:W-:Y:S05]  /*26a50*/  WARPSYNC.COLLECTIVE R15, `(.L_x_15124) ;  /* 0x000000000f087348 */ /* 0x000fea0003c00000 */
[----:B------:R0:W1:Y:S02]  /*26a60*/  SHFL.UP P6, R14, R13, R12, R11 ;  /* 0x0400000c0d0e7389 */ /* 0x00006400000c000b */
[----:B01----:R-:W-:Y:S01]  /*26a70*/  ENDCOLLECTIVE ;  /* 0x000000000000791b */ /* 0x003fe20003800000 */
.L_x_15124:
        /* <DEDUP_REMOVED lines=8> */
.L_x_15125:
        /* <DEDUP_REMOVED lines=8> */
.L_x_15126:
        /* <DEDUP_REMOVED lines=8> */
.L_x_15127:
        /* <DEDUP_REMOVED lines=8> */
.L_x_15128:
        /* <DEDUP_REMOVED lines=9> */
.L_x_15129:
[----:B------:R-:W-:Y:S01]  /*26d10*/  IMAD.MOV.U32 R9, RZ, RZ, R14 ;  /* 0x000000ffff097224 */ /* 0x000fe200078e000e */
[----:B------:R-:W-:Y:S06]  /*26d20*/  BRA `(.L_x_15130) ;  /* 0xffffffb000107947 */ /* 0x000fec000383ffff */
.L_x_14973:
        /* <DEDUP_REMOVED lines=8> */
.L_x_15132:
[----:B------:R-:W-:Y:S05]  /*26db0*/  BSYNC B0 ;  /* 0x0000000000007941 */ /* 0x000fea0003800000 */
.L_x_15131:
[----:B------:R-:W-:Y:S01]  /*26dc0*/  IMAD.MOV.U32 R3, RZ, RZ, R14 ;  /* 0x000000ffff037224 */ /* 0x000fe200078e000e */
[----:B------:R-:W-:Y:S01]  /*26dd0*/  MOV R15, 0xffffffff ;  /* 0xffffffff000f7802 */ /* 0x000fe20000000f00 */
[----:B------:R-:W-:Y:S02]  /*26de0*/  IMAD.MOV.U32 R12, RZ, RZ, 0x2 ;  /* 0x00000002ff0c7424 */ /* 0x000fe400078e00ff */
[----:B------:R-:W-:Y:S01]  /*26df0*/  IMAD.MOV.U32 R11, RZ, RZ, RZ ;  /* 0x000000ffff0b7224 */ /* 0x000fe200078e00ff */
[----:B------:R-:W-:-:S05]  /*26e00*/  SEL R3, R3, RZ, P1 ;  /* 0x000000ff03037207 */ /* 0x000fca0000800000 */
[----:B------:R-:W-:-:S04]  /*26e10*/  IMAD.IADD R2, R2, 0x1, R3 ;  /* 0x0000000102027824 */ /* 0x000fc800078e0203 */
[----:B------:R-:W-:-:S07]  /*26e20*/  IMAD.MOV.U32 R13, RZ, RZ, R2 ;  /* 0x000000ffff0d7224 */ /* 0x000fce00078e0002 */
[----:B------:R-:W-:Y:S05]  /*26e30*/  WARPSYNC.COLLECTIVE R15, `(.L_x_15133) ;  /* 0x000000000f087348 */ /* 0x000fea0003c00000 */
[----:B------:R0:W1:Y:S02]  /*26e40*/  SHFL.UP P6, R14, R13, R12, R11 ;  /* 0x0400000c0d0e7389 */ /* 0x00006400000c000b */
[----:B01----:R-:W-:Y:S01]  /*26e50*/  ENDCOLLECTIVE ;  /* 0x000000000000791b */ /* 0x003fe20003800000 */
.L_x_15133:
        /* <DEDUP_REMOVED lines=8> */
.L_x_15134:
        /* <DEDUP_REMOVED lines=8> */
.L_x_15135:
        /* <DEDUP_REMOVED lines=8> */
.L_x_15136:
        /* <DEDUP_REMOVED lines=9> */
.L_x_15137:
[----:B------:R-:W-:Y:S01]  /*27070*/  IMAD.MOV.U32 R9, RZ, RZ, R14 ;  /* 0x000000ffff097224 */ /* 0x000fe200078e000e */
[----:B------:R-:W-:Y:S06]  /*27080*/  BRA `(.L_x_15138) ;  /* 0xffffffac00e47947 */ /* 0x000fec000383ffff */
.L_x_14975:
[----:B------:R-:W-:Y:S01]  /*27090*/  BSSY B0, `(.L_x_15139) ;  /* 0x0000006000007945 */ /* 0x000fe20003800000 */
[----:B------:R-:W-:Y:S01]  /*270a0*/  PLOP3.LUT P6, PT, P6, PT, PT, 0x8, 0x0 ;  /* 0x000000000000781c */ /* 0x000fe200037ce170 */
[----:B------:R-:W-:-:S12]  /*270b0*/  IMAD.MOV.U32 R15, RZ, RZ, -0x1 ;  /* 0xffffffffff0f7424 */ /* 0x000fd800078e00ff */
[----:B0-----:R-:W-:Y:S05]  /*270c0*/  WARPSYNC.COLLECTIVE R15, `(.L_x_15140) ;  /* 0x000000000f087348 */ /* 0x001fea0003c00000 */
[----:B------:R-:W-:Y:S01]  /*270d0*/  VOTE.ANY R14, PT, P6 ;  /* 0x00000000000e7806 */ /* 0x000fe200030e0100 */
[----:B0-----:R-:W-:Y:S06]  /*270e0*/  ENDCOLLECTIVE ;  /* 0x000000000000791b */ /* 0x001fec0003800000 */
.L_x_15140:
[----:B------:R-:W-:Y:S05]  /*270f0*/  BSYNC B0 ;  /* 0x0000000000007941 */ /* 0x000fea0003800000 */
.L_x_15139:
[----:B------:R0:W5:Y:S01]  /*27100*/  LDL.LU R10, [R1+0xc] ;  /* 0x00000c00010a7983 */ /* 0x0001620000300800 */
[----:B------:R-:W-:Y:S01]  /*27110*/  MOV R0, R14 ;  /* 0x0000000e00007202 */ /* 0x000fe20000000f00 */
[----:B------:R-:W-:Y:S02]  /*27120*/  IMAD.MOV.U32 R13, RZ, RZ, R4 ;  /* 0x000000ffff0d7224 */ /* 0x000fe400078e0004 */
[----:B------:R-:W-:Y:S01]  /*27130*/  IMAD.MOV.U32 R11, RZ, RZ, 0x1f ;  /* 0x0000001fff0b7424 */ /* 0x000fe200078e00ff */
[----:B------:R-:W1:Y:S01]  /*27140*/  POPC R3, R0 ;  /* 0x0000000000037309 */ /* 0x000e620000000000 */
[----:B------:R-:W-:Y:S02]  /*27150*/  IMAD.MOV.U32 R15, RZ, RZ, -0x1 ;  /* 0xffffffffff0f7424 */ /* 0x000fe400078e00ff */
[----:B01----:R-:W-:-:S07]  /*27160*/  IMAD.MOV.U32 R12, RZ, RZ, R3 ;  /* 0x000000ffff0c7224 */ /* 0x003fce00078e0003 */
[----:B-----5:R-:W-:Y:S05]  /*27170*/  WARPSYNC.COLLECTIVE R15, `(.L_x_15141) ;  /* 0x000000000f087348 */ /* 0x020fea0003c00000 */
[----:B------:R0:W1:Y:S02]  /*27180*/  SHFL.IDX P6, R14, R13, R12, R11 ;  /* 0x0000000c0d0e7389 */ /* 0x00006400000c000b */
[----:B01---5:R-:W-:Y:S01]  /*27190*/  ENDCOLLECTIVE ;  /* 0x000000000000791b */ /* 0x023fe20003800000 */
.L_x_15141:
[----:B------:R-:W-:Y:S02]  /*271a0*/  IMAD.MOV.U32 R13, RZ, RZ, R6 ;  /* 0x000000ffff0d7224 */ /* 0x000fe400078e0006 */
[----:B------:R-:W-:-:S07]  /*271b0*/  IMAD.MOV.U32 R4, RZ, RZ, R14 ;  /* 0x000000ffff047224 */ /* 0x000fce00078e000e */
[----:B------:R-:W-:Y:S05]  /*271c0*/  WARPSYNC.COLLECTIVE R15, `(.L_x_15142) ;  /* 0x000000000f087348 */ /* 0x000fea0003c00000 */
[----:B------:R0:W1:Y:S02]  /*271d0*/  SHFL.IDX P6, R14, R13, R12, R11 ;  /* 0x0000000c0d0e7389 */ /* 0x00006400000c000b */
[----:B01----:R-:W-:Y:S01]  /*271e0*/  ENDCOLLECTIVE ;  /* 0x000000000000791b */ /* 0x003fe20003800000 */
.L_x_15142:
[----:B------:R-:W-:Y:S02]  /*271f0*/  IMAD.MOV.U32 R6, RZ, RZ, R14 ;  /* 0x000000ffff067224 */ /* 0x000fe400078e000e */
[----:B------:R-:W-:-:S05]  /*27200*/  IMAD.IADD R10, R3, 0x1, R10 ;  /* 0x00000001030a7824 */ /* 0x000fca00078e020a */
[----:B------:R0:W-:Y:S01]  /*27210*/  STL [R1+0xc], R10 ;  /* 0x00000c0a01007387 */ /* 0x0001e20000100800 */
[----:B------:R-:W-:Y:S05]  /*27220*/  BRA `(.L_x_15143) ;  /* 0xffffffac00c47947 */ /* 0x000fea000383ffff */
.L_x_14977:
[----:B------:R-:W-:Y:S01]  /*27230*/  BSSY B0, `(.L_x_15144) ;  /* 0x0000008000007945 */ /* 0x000fe20003800000 */
[----:B------:R-:W-:Y:S01]  /*27240*/  IMAD.MOV.U32 R13, RZ, RZ, R7 ;  /* 0x000000ffff0d7224 */ /* 0x000fe200078e0007 */
[----:B------:R-:W-:Y:S01]  /*27250*/  MOV R12, R3 ;  /* 0x00000003000c7202 */ /* 0x000fe20000000f00 */
[----:B------:R-:W-:Y:S02]  /*27260*/  IMAD.MOV.U32 R11, RZ, RZ, 0x1f ;  /* 0x0000001fff0b7424 */ /* 0x000fe400078e00ff */
[----:B------:R-:W-:-:S07]  /*27270*/  IMAD.MOV.U32 R15, RZ, RZ, -0x1 ;  /* 0xffffffffff0f7424 */ /* 0x000fce00078e00ff */
[----:B0-----:R-:W-:Y:S05]  /*27280*/  WARPSYNC.COLLECTIVE R15, `(.L_x_15145) ;  /* 0x000000000f087348 */ /* 0x001fea0003c00000 */
[----:B------:R1:W2:Y:S02]  /*27290*/  SHFL.IDX P6, R14, R13, R12, R11 ;  /* 0x0000000c0d0e7389 */ /* 0x0002a400000c000b */
[----:B012---:R-:W-:Y:S01]  /*272a0*/  ENDCOLLECTIVE ;  /* 0x000000000000791b */ /* 0x007fe20003800000 */
.L_x_15145:
[----:B------:R-:W-:Y:S05]  /*272b0*/  BSYNC B0 ;  /* 0x0000000000007941 */ /* 0x000fea0003800000 */
.L_x_15144:
[----:B------:R-:W-:Y:S01]  /*272c0*/  IMAD.MOV.U32 R3, RZ, RZ, R14 ;  /* 0x000000ffff037224 */ /* 0x000fe200078e000e */
[----:B------:R-:W-:Y:S06]  /*272d0*/  BRA `(.L_x_15146) ;  /* 0xffffffac00b07947 */ /* 0x000fec000383ffff */
.L_x_14983:
[----:B0-----:R0:W1:Y:S02]  /*272e0*/  SYNCS.PHASECHK.TRANS64.TRYWAIT P0, [R0+URZ+0x32420], R3 ;  /* 0x03242003000075a7 */ /* 0x001064000800017f */
[----:B-1----:R-:W-:Y:S05]  /*272f0*/  @!P0 NANOSLEEP.SYNCS 0x989680 ;  /* 0x009896800000895d */ /* 0x002fea0003900000 */
[----:B------:R-:W1:Y:S02]  /*27300*/  @!P0 SYNCS.PHASECHK.TRANS64 P0, [R0+URZ+0x32420], R3 ;  /* 0x03242003000085a7 */ /* 0x000e64000800007f */
[----:B-1----:R-:W-:Y:S05]  /*27310*/  @!P0 BRA `(.L_x_14983) ;  /* 0xfffffffc00f08947 */ /* 0x002fea000383ffff */
[----:B------:R-:W-:Y:S05]  /*27320*/  BRA `(.L_x_15147) ;  /* 0xffffffb800507947 */ /* 0x000fea000383ffff */
.L_x_14984:
        /* <DEDUP_REMOVED lines=11> */
.L_x_15149:
[----:B------:R-:W-:Y:S05]  /*273e0*/  BSYNC B0 ;  /* 0x0000000000007941 */ /* 0x000fea0003800000 */
.L_x_15148:
[----:B------:R-:W-:Y:S05]  /*273f0*/  BRA `(.L_x_15150) ;  /* 0xffffffb800387947 */ /* 0x000fea000383ffff */
.L_x_14985:
[----:B------:R-:W-:Y:S01]  /*27400*/  BSSY B0, `(.L_x_15151) ;  /* 0x0000006000007945 */ /* 0x000fe20003800000 */
[----:B------:R-:W-:-:S07]  /*27410*/  IMAD.MOV.U32 R15, RZ, RZ, -0x1 ;  /* 0xffffffffff0f7424 */ /* 0x000fce00078e00ff */
[----:B01----:R-:W-:Y:S05]  /*27420*/  WARPSYNC.COLLECTIVE R15, `(.L_x_15152) ;  /* 0x000000000f0c7348 */ /* 0x003fea0003c00000 */
[----:B------:R-:W-:Y:S02]  /*27430*/  ELECT P6, UR62, PT ;  /* 0x00000000003e782f */ /* 0x000fe400038c0000 */
[----:B------:R-:W-:Y:S01]  /*27440*/  MOV R14, UR62 ;  /* 0x0000003e000e7c02 */ /* 0x000fe20008000f00 */
[----:B01----:R-:W-:Y:S10]  /*27450*/  ENDCOLLECTIVE ;  /* 0x000000000000791b */ /* 0x003ff40003800000 */
.L_x_15152:
[----:B------:R-:W-:Y:S05]  /*27460*/  BSYNC B0 ;  /* 0x0000000000007941 */ /* 0x000fea0003800000 */
.L_x_15151:
[----:B------:R-:W-:Y:S05]  /*27470*/  BRA `(.L_x_15153) ;  /* 0xffffffb8002c7947 */ /* 0x000fea000383ffff */
.L_x_14987:
[----:B0-----:R0:W1:Y:S02]  /*27480*/  SYNCS.PHASECHK.TRANS64.TRYWAIT P0, [R6+URZ], R5 ;  /* 0x00000005060075a7 */ /* 0x001064000800017f */
[----:B-1----:R-:W-:Y:S05]  /*27490*/  @!P0 NANOSLEEP.SYNCS 0x989680 ;  /* 0x009896800000895d */ /* 0x002fea0003900000 */
[----:B------:R-:W1:Y:S02]  /*274a0*/  @!P0 SYNCS.PHASECHK.TRANS64 P0, [R6+URZ], R5 ;  /* 0x00000005060085a7 */ /* 0x000e64000800007f */
[----:B-1----:R-:W-:Y:S05]  /*274b0*/  @!P0 BRA `(.L_x_14987) ;  /* 0xfffffffc00f08947 */ /* 0x002fea000383ffff */
[----:B------:R-:W-:Y:S05]  /*274c0*/  BRA `(.L_x_15154) ;  /* 0xffffffb800647947 */ /* 0x000fea000383ffff */
.L_x_14988:
[----:B-1----:R1:W2:Y:S02]  /*274d0*/  SYNCS.PHASECHK.TRANS64.TRYWAIT P0, [R7+URZ], R2 ;  /* 0x00000002070075a7 */ /* 0x0022a4000800017f */
[----:B--2---:R-:W-:Y:S05]  /*274e0*/  @!P0 NANOSLEEP.SYNCS 0x989680 ;  /* 0x009896800000895d */ /* 0x004fea0003900000 */
[----:B------:R-:W2:Y:S02]  /*274f0*/  @!P0 SYNCS.PHASECHK.TRANS64 P0, [R7+URZ], R2 ;  /* 0x00000002070085a7 */ /* 0x000ea4000800007f */
[----:B--2---:R-:W-:Y:S05]  /*27500*/  @!P0 BRA `(.L_x_14988) ;  /* 0xfffffffc00f08947 */ /* 0x004fea000383ffff */
[----:B------:R-:W-:Y:S05]  /*27510*/  BRA `(.L_x_15155) ;  /* 0xffffffb800587947 */ /* 0x000fea000383ffff */
.L_x_14990:
[----:B--2---:R2:W3:Y:S02]  /*27520*/  SYNCS.PHASECHK.TRANS64.TRYWAIT P0, [R4+URZ], R5 ;  /* 0x00000005040075a7 */ /* 0x0044e4000800017f */
[----:B---3--:R-:W-:Y:S05]  /*27530*/  @!P0 NANOSLEEP.SYNCS 0x989680 ;  /* 0x009896800000895d */ /* 0x008fea0003900000 */
[----:B------:R-:W3:Y:S02]  /*27540*/  @!P0 SYNCS.PHASECHK.TRANS64 P0, [R4+URZ], R5 ;  /* 0x00000005040085a7 */ /* 0x000ee4000800007f */
[----:B---3--:R-:W-:Y:S05]  /*27550*/  @!P0 BRA `(.L_x_14990) ;  /* 0xfffffffc00f08947 */ /* 0x008fea000383ffff */
[----:B------:R-:W-:Y:S05]  /*27560*/  BRA `(.L_x_15156) ;  /* 0xffffffb8005c7947 */ /* 0x000fea000383ffff */
.L_x_15157:
        /* <DEDUP_REMOVED lines=9> */
.L_x_15208:


//--------------------- .nv.global.init           --------------------------
	.section	.nv.global.init,"aw",@progbits
.nv.global.init:
	.type		$str$20,@object
	.size		$str$20,($str$21 - $str$20)
$str$20:
        /*0000*/ 	.byte	0x28, 0x61, 0x64, 0x64, 0x72, 0x65, 0x73, 0x73, 0x20, 0x26, 0x20, 0x6d, 0x61, 0x73, 0x6b, 0x29
        /*0010*/ 	.byte	0x20, 0x3d, 0x3d, 0x20, 0x30, 0x00
	.type		$str$21,@object
	.size		$str$21,(__unnamed_11 - $str$21)
$str$21:
        /*0016*/ 	.byte	0x2f, 0x74, 0x6d, 0x70, 0x2f, 0x6f, 0x73, 0x73, 0x5f, 0x6b, 0x65, 0x72, 0x6e, 0x65, 0x6c, 0x73
        /*0026*/ 	.byte	0x5f, 0x73, 0x72, 0x63, 0x2f, 0x66, 0x6c, 0x61, 0x73, 0x68, 0x5f, 0x61, 0x74, 0x74, 0x65, 0x6e
        /*0036*/ 	.byte	0x74, 0x69, 0x6f, 0x6e, 0x2f, 0x63, 0x73, 0x72, 0x63, 0x2f, 0x63, 0x75, 0x74, 0x6c, 0x61, 0x73
        /*0046*/ 	.byte	0x73, 0x2f, 0x69, 0x6e, 0x63, 0x6c, 0x75, 0x64, 0x65, 0x2f, 0x63, 0x75, 0x74, 0x65, 0x2f, 0x70
        /*0056*/ 	.byte	0x6f, 0x69, 0x6e, 0x74, 0x65, 0x72, 0x5f, 0x66, 0x6c, 0x61, 0x67, 0x67, 0x65, 0x64, 0x2e, 0x68
        /*0066*/ 	.byte	0x70, 0x70, 0x00
	.type		__unnamed_11,@object
	.size		__unnamed_11,(__unnamed_4 - __unnamed_11)
__unnamed_11:
        /* <DEDUP_REMOVED lines=24> */
	.type		__unnamed_4,@object
	.size		__unnamed_4,(__unnamed_12 - __unnamed_4)
__unnamed_4:
        /* <DEDUP_REMOVED lines=23> */
        /*0355*/ 	.byte	0x3a, 0x43, 0x3c, 0x30, 0x3e, 0x3e, 0x3e, 0x3e, 0x3e, 0x20, 0x26, 0x5d, 0x00
	.type		__unnamed_12,@object
	.size		__unnamed_12,(__unnamed_17 - __unnamed_12)
__unnamed_12:
        /* <DEDUP_REMOVED lines=23> */
        /*04d2*/ 	.byte	0x43, 0x3c, 0x34, 0x30, 0x39, 0x36, 0x3e, 0x3e, 0x3e, 0x3e, 0x3e, 0x20, 0x26, 0x5d, 0x00
	.type		__unnamed_17,@object
	.size		__unnamed_17,(__unnamed_5 - __unnamed_17)
__unnamed_17:
        /* <DEDUP_REMOVED lines=24> */
	.type		__unnamed_5,@object
	.size		__unnamed_5,(__unnamed_19 - __unnamed_5)
__unnamed_5:
        /* <DEDUP_REMOVED lines=24> */
	.type		__unnamed_19,@object
	.size		__unnamed_19,(__unnamed_7 - __unnamed_19)
__unnamed_19:
        /* <DEDUP_REMOVED lines=24> */
	.type		__unnamed_7,@object
	.size		__unnamed_7,(__unnamed_13 - __unnamed_7)
__unnamed_7:
        /* <DEDUP_REMOVED lines=24> */
	.type		__unnamed_13,@object
	.size		__unnamed_13,(__unnamed_6 - __unnamed_13)
__unnamed_13:
        /* <DEDUP_REMOVED lines=28> */
        /*0ca1*/ 	.byte	0x3e, 0x3e, 0x3e, 0x3e, 0x3e, 0x5d, 0x00
	.type		__unnamed_6,@object
	.size		__unnamed_6,(__unnamed_8 - __unnamed_6)
__unnamed_6:
        /* <DEDUP_REMOVED lines=28> */
        /*0e68*/ 	.byte	0x34, 0x3e, 0x3e, 0x3e, 0x3e, 0x3e, 0x5d, 0x00
	.type		__unnamed_8,@object
	.size		__unnamed_8,(__unnamed_1 - __unnamed_8)
__unnamed_8:
        /* <DEDUP_REMOVED lines=28> */
        /*1030*/ 	.byte	0x3e, 0x3e, 0x3e, 0x3e, 0x3e, 0x20, 0x26, 0x5d, 0x00
	.type		__unnamed_1,@object
	.size		__unnamed_1,(__unnamed_9 - __unnamed_1)
__unnamed_1:
        /* <DEDUP_REMOVED lines=28> */
        /*11f9*/ 	.byte	0x34, 0x3e, 0x3e, 0x3e, 0x3e, 0x3e, 0x20, 0x26, 0x5d, 0x00
	.type		__unnamed_9,@object
	.size		__unnamed_9,(__unnamed_10 - __unnamed_9)
__unnamed_9:
        /* <DEDUP_REMOVED lines=28> */
        /*13c3*/ 	.byte	0x32, 0x37, 0x36, 0x38, 0x3e, 0x3e, 0x3e, 0x3e, 0x3e, 0x5d, 0x00
	.type		__unnamed_10,@object
	.size		__unnamed_10,(__unnamed_21 - __unnamed_10)
__unnamed_10:
        /* <DEDUP_REMOVED lines=29> */
	.type		__unnamed_21,@object
	.size		__unnamed_21,(__unnamed_3 - __unnamed_21)
__unnamed_21:
        /* <DEDUP_REMOVED lines=29> */
	.type		__unnamed_3,@object
	.size		__unnamed_3,(__unnamed_23 - __unnamed_3)
__unnamed_3:
        /* <DEDUP_REMOVED lines=29> */
	.type		__unnamed_23,@object
	.size		__unnamed_23,(__unnamed_15 - __unnamed_23)
__unnamed_23:
        /* <DEDUP_REMOVED lines=29> */
	.type		__unnamed_15,@object
	.size		__unnamed_15,(__unnamed_16 - __unnamed_15)
__unnamed_15:
        /* <DEDUP_REMOVED lines=29> */
	.type		__unnamed_16,@object
	.size		__unnamed_16,(__unnamed_2 - __unnamed_16)
__unnamed_16:
        /* <DEDUP_REMOVED lines=29> */
	.type		__unnamed_2,@object
	.size		__unnamed_2,(__unnamed_18 - __unnamed_2)
__unnamed_2:
        /* <DEDUP_REMOVED lines=29> */
	.type		__unnamed_18,@object
	.size		__unnamed_18,(__unnamed_22 - __unnamed_18)
__unnamed_18:
        /* <DEDUP_REMOVED lines=29> */
	.type		__unnamed_22,@object
	.size		__unnamed_22,(__unnamed_20 - __unnamed_22)
__unnamed_22:
        /* <DEDUP_REMOVED lines=29> */
	.type		__unnamed_20,@object
	.size		__unnamed_20,(__unnamed_14 - __unnamed_20)
__unnamed_20:
        /* <DEDUP_REMOVED lines=28> */
        /*25b9*/ 	.byte	0x31, 0x38, 0x34, 0x33, 0x32, 0x3e, 0x3e, 0x3e, 0x3e, 0x3e, 0x20, 0x26, 0x5d, 0x00
	.type		__unnamed_14,@object
	.size		__unnamed_14,(.L_13 - __unnamed_14)
__unnamed_14:
        /* <DEDUP_REMOVED lines=29> */
.L_13:


//--------------------- .nv.shared._ZN7cutlass13device_kernelIN5flash11enable_sm90INS1_16FlashAttnFwdSm90INS1_25CollectiveMainloopFwdSm90ILi2EN4cute5tupleIJNS5_1CILi1EEES8_S8_EEENS6_IJNS7_ILi128EEESA_NS7_ILi192EEEEEELi128ENS_6half_tEfNS_4arch4Sm90ELb0ELb0ELb1ELb0ELb0ELb0ELb0ELb1ELb1ELb1ELb1ELb0EEENS1_21CollectiveEpilogueFwdINS6_IJSA_SA_SA_EEES9_SD_SF_Li256ELb0ELb1ELb1ELb0EEENS1_19SingleTileSchedulerILb0ELb1ELb1ELi128EEEEEEEEEvNT_6ParamsE --------------------------
	.section	.nv.shared._ZN7cutlass13device_kernelIN5flash11enable_sm90INS1_16FlashAttnFwdSm90INS1_25CollectiveMainloopFwdSm90ILi2EN4cute5tupleIJNS5_1CILi1EEES8_S8_EEENS6_IJNS7_ILi128EEESA_NS7_ILi192EEEEEELi128ENS_6half_tEfNS_4arch4Sm90ELb0ELb0ELb1ELb0ELb0ELb0ELb0ELb1ELb1ELb1ELb1ELb0EEENS1_21CollectiveEpilogueFwdINS6_IJSA_SA_SA_EEES9_SD_SF_Li256ELb0ELb1ELb1ELb0EEENS1_19SingleTileSchedulerILb0ELb1ELb1ELi128EEEEEEEEEvNT_6ParamsE,"aw",@nobits
	.sectionflags	@""
	.align	16
	.zero		1024


//--------------------- .nv.shared.reserved.0     --------------------------
	.section	.nv.shared.reserved.0,"aw",@nobits
	.weak		__nv_reservedSMEM_offset_0_alias
	.size		__nv_reservedSMEM_offset_0_alias, 0, 0
	.other		__nv_reservedSMEM_offset_0_alias,@"STO_CUDA_RESERVED_SHARED STV_DEFAULT"
__nv_reservedSMEM_offset_0_alias:
	.zero		0


//--------------------- .nv.global                --------------------------
	.section	.nv.global,"aw",@nobits
.nv.global:
	.type		_ZN81_INTERNAL_2bd1f99c_45_flash_fwd_hdimdiff_fp16_split_softcap_sm90_cu_49158569_38754cute1_E,@object
	.size		_ZN81_INTERNAL_2bd1f99c_45_flash_fwd_hdimdiff_fp16_split_softcap_sm90_cu_49158569_38754cute1_E,(_ZN81_INTERNAL_2bd1f99c_45_flash_fwd_hdimdiff_fp16_split_softcap_sm90_cu_49158569_38754cuda3std3__45__cpo6cbeginE - _ZN81_INTERNAL_2bd1f99c_45_flash_fwd_hdimdiff_fp16_split_softcap_sm90_cu_49158569_38754cute1_E)
_ZN81_INTERNAL_2bd1f99c_45_flash_fwd_hdimdiff_fp16_split_softcap_sm90_cu_49158569_38754cute1_E:
	.zero		1
	.type		_ZN81_INTERNAL_2bd1f99c_45_flash_fwd_hdimdiff_fp16_split_softcap_sm90_cu_49158569_38754cuda3std3__45__cpo6cbeginE,@object
	.size		_ZN81_INTERNAL_2bd1f99c_45_flash_fwd_hdimdiff_fp16_split_softcap_sm90_cu_49158569_38754cuda3std3__45__cpo6cbeginE,(_ZN81_INTERNAL_2bd1f99c_45_flash_fwd_hdimdiff_fp16_split_softcap_sm90_cu_49158569_38754cuda3std3__48in_placeE - _ZN81_INTERNAL_2bd1f99c_45_flash_fwd_hdimdiff_fp16_split_softcap_sm90_cu_49158569_38754cuda3std3__45__cpo6cbeginE)
_ZN81_INTERNAL_2bd1f99c_45_flash_fwd_hdimdiff_fp16_split_softcap_sm90_cu_49158569_38754cuda3std3__45__cpo6cbeginE:
	.zero		1
	.type		_ZN81_INTERNAL_2bd1f99c_45_flash_fwd_hdimdiff_fp16_split_softcap_sm90_cu_49158569_38754cuda3std3__48in_placeE,@object
	.size		_ZN81_INTERNAL_2bd1f99c_45_flash_fwd_hdimdiff_fp16_split_softcap_sm90_cu_49158569_38754cuda3std3__48in_placeE,(_ZN81_INTERNAL_2bd1f99c_45_flash_fwd_hdimdiff_fp16_split_softcap_sm90_cu_49158569_38754cuda3std6ranges3__45__cpo9iter_moveE - _ZN81_INTERNAL_2bd1f99c_45_flash_fwd_hdimdiff_fp16_split_softcap_sm90_cu_49158569_38754cuda3std3__48in_placeE)
_ZN81_INTERNAL_2bd1f99c_45_flash_fwd_hdimdiff_fp16_split_softcap_sm90_cu_49158569_38754cuda3std3__48in_placeE:
	.zero		1
	.type		_ZN81_INTERNAL_2bd1f99c_45_flash_fwd_hdimdiff_fp16_split_softcap_sm90_cu_49158569_38754cuda3std6ranges3__45__cpo9iter_moveE,@object
	.size		_ZN81_INTERNAL_2bd1f99c_45_flash_fwd_hdimdiff_fp16_split_softcap_sm90_cu_49158569_38754cuda3std6ranges3__45__cpo9iter_moveE,(_ZN81_INTERNAL_2bd1f99c_45_flash_fwd_hdimdiff_fp16_split_softcap_sm90_cu_49158569_38754cuda3std3__45__cpo5beginE - _ZN81_INTERNAL_2bd1f99c_45_flash_fwd_hdimdiff_fp16_split_softcap_sm90_cu_49158569_38754cuda3std6ranges3__45__cpo9iter_moveE)
_ZN81_INTERNAL_2bd1f99c_45_flash_fwd_hdimdiff_fp16_split_softcap_sm90_cu_49158569_38754cuda3std6ranges3__45__cpo9iter_moveE:
	.zero		1
	.type		_ZN81_INTERNAL_2bd1f99c_45_flash_fwd_hdimdiff_fp16_split_softcap_sm90_cu_49158569_38754cuda3std3__45__cpo5beginE,@object
	.size		_ZN81_INTERNAL_2bd1f99c_45_flash_fwd_hdimdiff_fp16_split_softcap_sm90_cu_49158569_38754cuda3std3__45__cpo5beginE,(_ZN81_INTERNAL_2bd1f99c_45_flash_fwd_hdimdiff_fp16_split_softcap_sm90_cu_49158569_38754cuda3std3__483_GLOBAL__N__2bd1f99c_45_flash_fwd_hdimdiff_fp16_split_softcap_sm90_cu_49158569_38756ignoreE - _ZN81_INTERNAL_2bd1f99c_45_flash_fwd_hdimdiff_fp16_split_softcap_sm90_cu_49158569_38754cuda3std3__45__cpo5beginE)
_ZN81_INTERNAL_2bd1f99c_45_flash_fwd_hdimdiff_fp16_split_softcap_sm90_cu_49158569_38754cuda3std3__45__cpo5beginE:
	.zero		1
	.type		_ZN81_INTERNAL_2bd1f99c_45_flash_fwd_hdimdiff_fp16_split_softcap_sm90_cu_49158569_38754cuda3std3__483_GLOBAL__N__2bd1f99c_45_flash_fwd_hdimdiff_fp16_split_softcap_sm90_cu_49158569_38756ignoreE,@object
	.size		_ZN81_INTERNAL_2bd1f99c_45_flash_fwd_hdimdiff_fp16_split_softcap_sm90_cu_49158569_38754cuda3std3__483_GLOBAL__N__2bd1f99c_45_flash_fwd_hdimdiff_fp16_split_softcap_sm90_cu_49158569_38756ignoreE,(_ZN81_INTERNAL_2bd1f99c_45_flash_fwd_hdimdiff_fp16_split_softcap_sm90_cu_49158569_38754cute7productE - _ZN81_INTERNAL_2bd1f99c_45_flash_fwd_hdimdiff_fp16_split_softcap_sm90_cu_49158569_38754cuda3std3__483_GLOBAL__N__2bd1f99c_45_flash_fwd_hdimdiff_fp16_split_softcap_sm90_cu_49158569_38756ignoreE)
_ZN81_INTERNAL_2bd1f99c_45_flash_fwd_hdimdiff_fp16_split_softcap_sm90_cu_49158569_38754cuda3std3__483_GLOBAL__N__2bd1f99c_45_flash_fwd_hdimdiff_fp16_split_softcap_sm90_cu_49158569_38756ignoreE:
	.zero		1
	.type		_ZN81_INTERNAL_2bd1f99c_45_flash_fwd_hdimdiff_fp16_split_softcap_sm90_cu_49158569_38754cute7productE,@object
	.size		_ZN81_INTERNAL_2bd1f99c_45_flash_fwd_hdimdiff_fp16_split_softcap_sm90_cu_49158569_38754cute7productE,(_ZN81_INTERNAL_2bd1f99c_45_flash_fwd_hdimdiff_fp16_split_softcap_sm90_cu_49158569_38754cuda3std3__45__cpo3endE - _ZN81_INTERNAL_2bd1f99c_45_flash_fwd_hdimdiff_fp16_split_softcap_sm90_cu_49158569_38754cute7productE)
_ZN81_INTERNAL_2bd1f99c_45_flash_fwd_hdimdiff_fp16_split_softcap_sm90_cu_49158569_38754cute7productE:
	.zero		1
	.type		_ZN81_INTERNAL_2bd1f99c_45_flash_fwd_hdimdiff_fp16_split_softcap_sm90_cu_49158569_38754cuda3std3__45__cpo3endE,@object
	.size		_ZN81_INTERNAL_2bd1f99c_45_flash_fwd_hdimdiff_fp16_split_softcap_sm90_cu_49158569_38754cuda3std3__45__cpo3endE,(_ZN81_INTERNAL_2bd1f99c_45_flash_fwd_hdimdiff_fp16_split_softcap_sm90_cu_49158569_38754cuda3std3__419piecewise_constructE - _ZN81_INTERNAL_2bd1f99c_45_flash_fwd_hdimdiff_fp16_split_softcap_sm90_cu_49158569_38754cuda3std3__45__cpo3endE)
_ZN81_INTERNAL_2bd1f99c_45_flash_fwd_hdimdiff_fp16_split_softcap_sm90_cu_49158569_38754cuda3std3__45__cpo3endE:
	.zero		1
	.type		_ZN81_INTERNAL_2bd1f99c_45_flash_fwd_hdimdiff_fp16_split_softcap_sm90_cu_49158569_38754cuda3std3__419piecewise_constructE,@object
	.size		_ZN81_INTERNAL_2bd1f99c_45_flash_fwd_hdimdiff_fp16_split_softcap_sm90_cu_49158569_38754cuda3std3__419piecewise_constructE,(_ZN81_INTERNAL_2bd1f99c_45_flash_fwd_hdimdiff_fp16_split_softcap_sm90_cu_49158569_38754cuda3std3__45__cpo4cendE - _ZN81_INTERNAL_2bd1f99c_45_flash_fwd_hdimdiff_fp16_split_softcap_sm90_cu_49158569_38754cuda3std3__419piecewise_constructE)
_ZN81_INTERNAL_2bd1f99c_45_flash_fwd_hdimdiff_fp16_split_softcap_sm90_cu_49158569_38754cuda3std3__419piecewise_constructE:
	.zero		1
	.type		_ZN81_INTERNAL_2bd1f99c_45_flash_fwd_hdimdiff_fp16_split_softcap_sm90_cu_49158569_38754cuda3std3__45__cpo4cendE,@object
	.size		_ZN81_INTERNAL_2bd1f99c_45_flash_fwd_hdimdiff_fp16_split_softcap_sm90_cu_49158569_38754cuda3std3__45__cpo4cendE,(_ZN81_INTERNAL_2bd1f99c_45_flash_fwd_hdimdiff_fp16_split_softcap_sm90_cu_49158569_38754cuda3std6ranges3__45__cpo4swapE - _ZN81_INTERNAL_2bd1f99c_45_flash_fwd_hdimdiff_fp16_split_softcap_sm90_cu_49158569_38754cuda3std3__45__cpo4cendE)
_ZN81_INTERNAL_2bd1f99c_45_flash_fwd_hdimdiff_fp16_split_softcap_sm90_cu_49158569_38754cuda3std3__45__cpo4cendE:
	.zero		1
	.type		_ZN81_INTERNAL_2bd1f99c_45_flash_fwd_hdimdiff_fp16_split_softcap_sm90_cu_49158569_38754cuda3std6ranges3__45__cpo4swapE,@object
	.size		_ZN81_INTERNAL_2bd1f99c_45_flash_fwd_hdimdiff_fp16_split_softcap_sm90_cu_49158569_38754cuda3std6ranges3__45__cpo4swapE,(.L_30 - _ZN81_INTERNAL_2bd1f99c_45_flash_fwd_hdimdiff_fp16_split_softcap_sm90_cu_49158569_38754cuda3std6ranges3__45__cpo4swapE)
_ZN81_INTERNAL_2bd1f99c_45_flash_fwd_hdimdiff_fp16_split_softcap_sm90_cu_49158569_38754cuda3std6ranges3__45__cpo4swapE:
	.zero		1
.L_30:


//--------------------- .nv.shared._ZN7cutlass13device_kernelIN5flash11enable_sm90INS1_16FlashAttnFwdSm90INS1_25CollectiveMainloopFwdSm90ILi2EN4cute5tupleIJNS5_1CILi1EEES8_S8_EEENS6_IJNS7_ILi128EEESA_NS7_ILi192EEEEEELi128ENS_6half_tEfNS_4arch4Sm90ELb0ELb0ELb1ELb1ELb0ELb0ELb0ELb1ELb1ELb1ELb1ELb0EEENS1_21CollectiveEpilogueFwdINS6_IJSA_SA_SA_EEES9_SD_SF_Li256ELb1ELb1ELb1ELb0EEENS1_36VarlenDynamicPersistentTileSchedulerILi128ELi128ELi256ELi128ELb1ELb1ELb1ELb0ELb1ELb1EEEEEEEEEvNT_6ParamsE --------------------------
	.section	.nv.shared._ZN7cutlass13device_kernelIN5flash11enable_sm90INS1_16FlashAttnFwdSm90INS1_25CollectiveMainloopFwdSm90ILi2EN4cute5tupleIJNS5_1CILi1EEES8_S8_EEENS6_IJNS7_ILi128EEESA_NS7_ILi192EEEEEELi128ENS_6half_tEfNS_4arch4Sm90ELb0ELb0ELb1ELb1ELb0ELb0ELb0ELb1ELb1ELb1ELb1ELb0EEENS1_21CollectiveEpilogueFwdINS6_IJSA_SA_SA_EEES9_SD_SF_Li256ELb1ELb1ELb1ELb0EEENS1_36VarlenDynamicPersistentTileSchedulerILi128ELi128ELi256ELi128ELb1ELb1ELb1ELb0ELb1ELb1EEEEEEEEEvNT_6ParamsE,"aw",@nobits
	.sectionflags	@""
	.align	16
	.zero		1024


//--------------------- .nv.shared._ZN7cutlass13device_kernelIN5flash11enable_sm90INS1_16FlashAttnFwdSm90INS1_25CollectiveMainloopFwdSm90ILi2EN4cute5tupleIJNS5_1CILi1EEES8_S8_EEENS6_IJNS7_ILi128EEESA_NS7_ILi192EEEEEELi128ENS_6half_tEfNS_4arch4Sm90ELb0ELb0ELb1ELb1ELb0ELb1ELb0ELb1ELb1ELb1ELb1ELb0EEENS1_21CollectiveEpilogueFwdINS6_IJSA_SA_SA_EEES9_SD_SF_Li256ELb1ELb1ELb1ELb0EEENS1_36VarlenDynamicPersistentTileSchedulerILi128ELi128ELi256ELi128ELb1ELb1ELb1ELb0ELb1ELb1EEEEEEEEEvNT_6ParamsE --------------------------
	.section	.nv.shared._ZN7cutlass13device_kernelIN5flash11enable_sm90INS1_16FlashAttnFwdSm90INS1_25CollectiveMainloopFwdSm90ILi2EN4cute5tupleIJNS5_1CILi1EEES8_S8_EEENS6_IJNS7_ILi128EEESA_NS7_ILi192EEEEEELi128ENS_6half_tEfNS_4arch4Sm90ELb0ELb0ELb1ELb1ELb0ELb1ELb0ELb1ELb1ELb1ELb1ELb0EEENS1_21CollectiveEpilogueFwdINS6_IJSA_SA_SA_EEES9_SD_SF_Li256ELb1ELb1ELb1ELb0EEENS1_36VarlenDynamicPersistentTileSchedulerILi128ELi128ELi256ELi128ELb1ELb1ELb1ELb0ELb1ELb1EEEEEEEEEvNT_6ParamsE,"aw",@nobits
	.sectionflags	@""
	.align	16
	.zero		1024


//--------------------- .nv.shared._ZN7cutlass13device_kernelIN5flash11enable_sm90INS1_16FlashAttnFwdSm90INS1_25CollectiveMainloopFwdSm90ILi2EN4cute5tupleIJNS5_1CILi1EEES8_S8_EEENS6_IJNS7_ILi128EEENS7_ILi96EEENS7_ILi192EEEEEELi128ENS_6half_tEfNS_4arch4Sm90ELb0ELb1ELb1ELb0ELb0ELb0ELb0ELb1ELb1ELb1ELb1ELb0EEENS1_21CollectiveEpilogueFwdINS6_IJSA_SA_SB_EEES9_SE_SG_Li256ELb0ELb1ELb1ELb0EEENS1_19SingleTileSchedulerILb0ELb1ELb1ELi128EEEEEEEEEvNT_6ParamsE --------------------------
	.section	.nv.shared._ZN7cutlass13device_kernelIN5flash11enable_sm90INS1_16FlashAttnFwdSm90INS1_25CollectiveMainloopFwdSm90ILi2EN4cute5tupleIJNS5_1CILi1EEES8_S8_EEENS6_IJNS7_ILi128EEENS7_ILi96EEENS7_ILi192EEEEEELi128ENS_6half_tEfNS_4arch4Sm90ELb0ELb1ELb1ELb0ELb0ELb0ELb0ELb1ELb1ELb1ELb1ELb0EEENS1_21CollectiveEpilogueFwdINS6_IJSA_SA_SB_EEES9_SE_SG_Li256ELb0ELb1ELb1ELb0EEENS1_19SingleTileSchedulerILb0ELb1ELb1ELi128EEEEEEEEEvNT_6ParamsE,"aw",@nobits
	.sectionflags	@""
	.align	16
	.zero		1024


//--------------------- .nv.shared._ZN7cutlass13device_kernelIN5flash11enable_sm90INS1_16FlashAttnFwdSm90INS1_25CollectiveMainloopFwdSm90ILi2EN4cute5tupleIJNS5_1CILi1EEES8_S8_EEENS6_IJNS7_ILi128EEENS7_ILi96EEENS7_ILi192EEEEEELi128ENS_6half_tEfNS_4arch4Sm90ELb0ELb1ELb1ELb1ELb0ELb0ELb0ELb1ELb1ELb1ELb1ELb0EEENS1_21CollectiveEpilogueFwdINS6_IJSA_SA_SB_EEES9_SE_SG_Li256ELb1ELb1ELb1ELb0EEENS1_36VarlenDynamicPersistentTileSchedulerILi128ELi96ELi256ELi128ELb1ELb1ELb1ELb1ELb0ELb1EEEEEEEEEvNT_6ParamsE --------------------------
	.section	.nv.shared._ZN7cutlass13device_kernelIN5flash11enable_sm90INS1_16FlashAttnFwdSm90INS1_25CollectiveMainloopFwdSm90ILi2EN4cute5tupleIJNS5_1CILi1EEES8_S8_EEENS6_IJNS7_ILi128EEENS7_ILi96EEENS7_ILi192EEEEEELi128ENS_6half_tEfNS_4arch4Sm90ELb0ELb1ELb1ELb1ELb0ELb0ELb0ELb1ELb1ELb1ELb1ELb0EEENS1_21CollectiveEpilogueFwdINS6_IJSA_SA_SB_EEES9_SE_SG_Li256ELb1ELb1ELb1ELb0EEENS1_36VarlenDynamicPersistentTileSchedulerILi128ELi96ELi256ELi128ELb1ELb1ELb1ELb1ELb0ELb1EEEEEEEEEvNT_6ParamsE,"aw",@nobits
	.sectionflags	@""
	.align	16
	.zero		1024


//--------------------- .nv.shared._ZN7cutlass13device_kernelIN5flash11enable_sm90INS1_16FlashAttnFwdSm90INS1_25CollectiveMainloopFwdSm90ILi2EN4cute5tupleIJNS5_1CILi1EEES8_S8_EEENS6_IJNS7_ILi128EEENS7_ILi96EEENS7_ILi192EEEEEELi128ENS_6half_tEfNS_4arch4Sm90ELb0ELb1ELb1ELb1ELb0ELb1ELb0ELb1ELb1ELb1ELb1ELb0EEENS1_21CollectiveEpilogueFwdINS6_IJSA_SA_SB_EEES9_SE_SG_Li256ELb1ELb1ELb1ELb0EEENS1_36VarlenDynamicPersistentTileSchedulerILi128ELi96ELi256ELi128ELb1ELb1ELb1ELb1ELb0ELb1EEEEEEEEEvNT_6ParamsE --------------------------
	.section	.nv.shared._ZN7cutlass13device_kernelIN5flash11enable_sm90INS1_16FlashAttnFwdSm90INS1_25CollectiveMainloopFwdSm90ILi2EN4cute5tupleIJNS5_1CILi1EEES8_S8_EEENS6_IJNS7_ILi128EEENS7_ILi96EEENS7_ILi192EEEEEELi128ENS_6half_tEfNS_4arch4Sm90ELb0ELb1ELb1ELb1ELb0ELb1ELb0ELb1ELb1ELb1ELb1ELb0EEENS1_21CollectiveEpilogueFwdINS6_IJSA_SA_SB_EEES9_SE_SG_Li256ELb1ELb1ELb1ELb0EEENS1_36VarlenDynamicPersistentTileSchedulerILi128ELi96ELi256ELi128ELb1ELb1ELb1ELb1ELb0ELb1EEEEEEEEEvNT_6ParamsE,"aw",@nobits
	.sectionflags	@""
	.align	16
	.zero		1024


//--------------------- .nv.shared._ZN7cutlass13device_kernelIN5flash11enable_sm90INS1_16FlashAttnFwdSm90INS1_25CollectiveMainloopFwdSm90ILi2EN4cute5tupleIJNS5_1CILi1EEES8_S8_EEENS6_IJNS7_ILi128EEESA_NS7_ILi192EEEEEELi128ENS_6half_tEfNS_4arch4Sm90ELb1ELb0ELb1ELb0ELb0ELb0ELb0ELb1ELb1ELb1ELb1ELb0EEENS1_21CollectiveEpilogueFwdINS6_IJSA_SA_SA_EEES9_SD_SF_Li256ELb0ELb1ELb1ELb0EEENS1_19SingleTileSchedulerILb0ELb1ELb1ELi128EEEEEEEEEvNT_6ParamsE --------------------------
	.section	.nv.shared._ZN7cutlass13device_kernelIN5flash11enable_sm90INS1_16FlashAttnFwdSm90INS1_25CollectiveMainloopFwdSm90ILi2EN4cute5tupleIJNS5_1CILi1EEES8_S8_EEENS6_IJNS7_ILi128EEESA_NS7_ILi192EEEEEELi128ENS_6half_tEfNS_4arch4Sm90ELb1ELb0ELb1ELb0ELb0ELb0ELb0ELb1ELb1ELb1ELb1ELb0EEENS1_21CollectiveEpilogueFwdINS6_IJSA_SA_SA_EEES9_SD_SF_Li256ELb0ELb1ELb1ELb0EEENS1_19SingleTileSchedulerILb0ELb1ELb1ELi128EEEEEEEEEvNT_6ParamsE,"aw",@nobits
	.sectionflags	@""
	.align	16
	.zero		1024


//--------------------- .nv.shared._ZN7cutlass13device_kernelIN5flash11enable_sm90INS1_16FlashAttnFwdSm90INS1_25CollectiveMainloopFwdSm90ILi2EN4cute5tupleIJNS5_1CILi1EEES8_S8_EEENS6_IJNS7_ILi128EEESA_NS7_ILi192EEEEEELi128ENS_6half_tEfNS_4arch4Sm90ELb1ELb0ELb1ELb1ELb0ELb0ELb0ELb1ELb1ELb1ELb1ELb0EEENS1_21CollectiveEpilogueFwdINS6_IJSA_SA_SA_EEES9_SD_SF_Li256ELb1ELb1ELb1ELb0EEENS1_36VarlenDynamicPersistentTileSchedulerILi128ELi128ELi256ELi128ELb1ELb1ELb1ELb1ELb1ELb1EEEEEEEEEvNT_6ParamsE --------------------------
	.section	.nv.shared._ZN7cutlass13device_kernelIN5flash11enable_sm90INS1_16FlashAttnFwdSm90INS1_25CollectiveMainloopFwdSm90ILi2EN4cute5tupleIJNS5_1CILi1EEES8_S8_EEENS6_IJNS7_ILi128EEESA_NS7_ILi192EEEEEELi128ENS_6half_tEfNS_4arch4Sm90ELb1ELb0ELb1ELb1ELb0ELb0ELb0ELb1ELb1ELb1ELb1ELb0EEENS1_21CollectiveEpilogueFwdINS6_IJSA_SA_SA_EEES9_SD_SF_Li256ELb1ELb1ELb1ELb0EEENS1_36VarlenDynamicPersistentTileSchedulerILi128ELi128ELi256ELi128ELb1ELb1ELb1ELb1ELb1ELb1EEEEEEEEEvNT_6ParamsE,"aw",@nobits
	.sectionflags	@""
	.align	16
	.zero		1024


//--------------------- .nv.shared._ZN7cutlass13device_kernelIN5flash11enable_sm90INS1_16FlashAttnFwdSm90INS1_25CollectiveMainloopFwdSm90ILi2EN4cute5tupleIJNS5_1CILi1EEES8_S8_EEENS6_IJNS7_ILi128EEESA_NS7_ILi192EEEEEELi128ENS_6half_tEfNS_4arch4Sm90ELb1ELb0ELb1ELb1ELb0ELb1ELb0ELb1ELb1ELb1ELb1ELb0EEENS1_21CollectiveEpilogueFwdINS6_IJSA_SA_SA_EEES9_SD_SF_Li256ELb1ELb1ELb1ELb0EEENS1_36VarlenDynamicPersistentTileSchedulerILi128ELi128ELi256ELi128ELb1ELb1ELb1ELb1ELb1ELb1EEEEEEEEEvNT_6ParamsE --------------------------
	.section	.nv.shared._ZN7cutlass13device_kernelIN5flash11enable_sm90INS1_16FlashAttnFwdSm90INS1_25CollectiveMainloopFwdSm90ILi2EN4cute5tupleIJNS5_1CILi1EEES8_S8_EEENS6_IJNS7_ILi128EEESA_NS7_ILi192EEEEEELi128ENS_6half_tEfNS_4arch4Sm90ELb1ELb0ELb1ELb1ELb0ELb1ELb0ELb1ELb1ELb1ELb1ELb0EEENS1_21CollectiveEpilogueFwdINS6_IJSA_SA_SA_EEES9_SD_SF_Li256ELb1ELb1ELb1ELb0EEENS1_36VarlenDynamicPersistentTileSchedulerILi128ELi128ELi256ELi128ELb1ELb1ELb1ELb1ELb1ELb1EEEEEEEEEvNT_6ParamsE,"aw",@nobits
	.sectionflags	@""
	.align	16
	.zero		1024


//--------------------- .nv.shared._ZN7cutlass13device_kernelIN5flash11enable_sm90INS1_16FlashAttnFwdSm90INS1_25CollectiveMainloopFwdSm90ILi2EN4cute5tupleIJNS5_1CILi1EEES8_S8_EEENS6_IJNS7_ILi64EEESA_SA_EEELi512ENS_6half_tEfNS_4arch4Sm90ELb0ELb0ELb1ELb0ELb0ELb0ELb0ELb0ELb0ELb1ELb1ELb0EEENS1_21CollectiveEpilogueFwdINS6_IJSA_NS7_ILi512EEESA_EEES9_SC_SE_Li256ELb0ELb1ELb1ELb0EEENS1_19SingleTileSchedulerILb0ELb1ELb1ELi64EEEEEEEEEvNT_6ParamsE --------------------------
	.section	.nv.shared._ZN7cutlass13device_kernelIN5flash11enable_sm90INS1_16FlashAttnFwdSm90INS1_25CollectiveMainloopFwdSm90ILi2EN4cute5tupleIJNS5_1CILi1EEES8_S8_EEENS6_IJNS7_ILi64EEESA_SA_EEELi512ENS_6half_tEfNS_4arch4Sm90ELb0ELb0ELb1ELb0ELb0ELb0ELb0ELb0ELb0ELb1ELb1ELb0EEENS1_21CollectiveEpilogueFwdINS6_IJSA_NS7_ILi512EEESA_EEES9_SC_SE_Li256ELb0ELb1ELb1ELb0EEENS1_19SingleTileSchedulerILb0ELb1ELb1ELi64EEEEEEEEEvNT_6ParamsE,"aw",@nobits
	.sectionflags	@""
	.align	16
	.zero		1024


//--------------------- .nv.shared._ZN7cutlass13device_kernelIN5flash11enable_sm90INS1_16FlashAttnFwdSm90INS1_25CollectiveMainloopFwdSm90ILi2EN4cute5tupleIJNS5_1CILi1EEES8_S8_EEENS6_IJNS7_ILi64EEESA_SA_EEELi512ENS_6half_tEfNS_4arch4Sm90ELb0ELb0ELb1ELb0ELb0ELb0ELb1ELb0ELb0ELb1ELb1ELb0EEENS1_21CollectiveEpilogueFwdINS6_IJSA_NS7_ILi512EEESA_EEES9_SC_SE_Li256ELb0ELb1ELb1ELb0EEENS1_19SingleTileSchedulerILb0ELb1ELb1ELi64EEEEEEEEEvNT_6ParamsE --------------------------
	.section	.nv.shared._ZN7cutlass13device_kernelIN5flash11enable_sm90INS1_16FlashAttnFwdSm90INS1_25CollectiveMainloopFwdSm90ILi2EN4cute5tupleIJNS5_1CILi1EEES8_S8_EEENS6_IJNS7_ILi64EEESA_SA_EEELi512ENS_6half_tEfNS_4arch4Sm90ELb0ELb0ELb1ELb0ELb0ELb0ELb1ELb0ELb0ELb1ELb1ELb0EEENS1_21CollectiveEpilogueFwdINS6_IJSA_NS7_ILi512EEESA_EEES9_SC_SE_Li256ELb0ELb1ELb1ELb0EEENS1_19SingleTileSchedulerILb0ELb1ELb1ELi64EEEEEEEEEvNT_6ParamsE,"aw",@nobits
	.sectionflags	@""
	.align	16
	.zero		1024


//--------------------- .nv.shared._ZN7cutlass13device_kernelIN5flash11enable_sm90INS1_16FlashAttnFwdSm90INS1_25CollectiveMainloopFwdSm90ILi2EN4cute5tupleIJNS5_1CILi1EEES8_S8_EEENS6_IJNS7_ILi64EEESA_SA_EEELi512ENS_6half_tEfNS_4arch4Sm90ELb0ELb0ELb1ELb1ELb0ELb0ELb0ELb0ELb0ELb1ELb1ELb0EEENS1_21CollectiveEpilogueFwdINS6_IJSA_NS7_ILi512EEESA_EEES9_SC_SE_Li256ELb1ELb1ELb1ELb0EEENS1_36VarlenDynamicPersistentTileSchedulerILi64ELi64ELi256ELi128ELb1ELb1ELb1ELb0ELb1ELb1EEEEEEEEEvNT_6ParamsE --------------------------
	.section	.nv.shared._ZN7cutlass13device_kernelIN5flash11enable_sm90INS1_16FlashAttnFwdSm90INS1_25CollectiveMainloopFwdSm90ILi2EN4cute5tupleIJNS5_1CILi1EEES8_S8_EEENS6_IJNS7_ILi64EEESA_SA_EEELi512ENS_6half_tEfNS_4arch4Sm90ELb0ELb0ELb1ELb1ELb0ELb0ELb0ELb0ELb0ELb1ELb1ELb0EEENS1_21CollectiveEpilogueFwdINS6_IJSA_NS7_ILi512EEESA_EEES9_SC_SE_Li256ELb1ELb1ELb1ELb0EEENS1_36VarlenDynamicPersistentTileSchedulerILi64ELi64ELi256ELi128ELb1ELb1ELb1ELb0ELb1ELb1EEEEEEEEEvNT_6ParamsE,"aw",@nobits
	.sectionflags	@""
	.align	16
	.zero		1024


//--------------------- .nv.shared._ZN7cutlass13device_kernelIN5flash11enable_sm90INS1_16FlashAttnFwdSm90INS1_25CollectiveMainloopFwdSm90ILi2EN4cute5tupleIJNS5_1CILi1EEES8_S8_EEENS6_IJNS7_ILi64EEESA_SA_EEELi512ENS_6half_tEfNS_4arch4Sm90ELb0ELb0ELb1ELb1ELb0ELb1ELb0ELb0ELb0ELb1ELb1ELb0EEENS1_21CollectiveEpilogueFwdINS6_IJSA_NS7_ILi512EEESA_EEES9_SC_SE_Li256ELb1ELb1ELb1ELb0EEENS1_36VarlenDynamicPersistentTileSchedulerILi64ELi64ELi256ELi128ELb1ELb1ELb1ELb0ELb1ELb1EEEEEEEEEvNT_6ParamsE --------------------------
	.section	.nv.shared._ZN7cutlass13device_kernelIN5flash11enable_sm90INS1_16FlashAttnFwdSm90INS1_25CollectiveMainloopFwdSm90ILi2EN4cute5tupleIJNS5_1CILi1EEES8_S8_EEENS6_IJNS7_ILi64EEESA_SA_EEELi512ENS_6half_tEfNS_4arch4Sm90ELb0ELb0ELb1ELb1ELb0ELb1ELb0ELb0ELb0ELb1ELb1ELb0EEENS1_21CollectiveEpilogueFwdINS6_IJSA_NS7_ILi512EEESA_EEES9_SC_SE_Li256ELb1ELb1ELb1ELb0EEENS1_36VarlenDynamicPersistentTileSchedulerILi64ELi64ELi256ELi128ELb1ELb1ELb1ELb0ELb1ELb1EEEEEEEEEvNT_6ParamsE,"aw",@nobits
	.sectionflags	@""
	.align	16
	.zero		1024


//--------------------- .nv.shared._ZN7cutlass13device_kernelIN5flash11enable_sm90INS1_16FlashAttnFwdSm90INS1_25CollectiveMainloopFwdSm90ILi2EN4cute5tupleIJNS5_1CILi1EEES8_S8_EEENS6_IJNS7_ILi64EEESA_SA_EEELi512ENS_6half_tEfNS_4arch4Sm90ELb0ELb0ELb1ELb1ELb0ELb0ELb1ELb0ELb0ELb1ELb1ELb0EEENS1_21CollectiveEpilogueFwdINS6_IJSA_NS7_ILi512EEESA_EEES9_SC_SE_Li256ELb1ELb1ELb1ELb0EEENS1_36VarlenDynamicPersistentTileSchedulerILi64ELi64ELi256ELi128ELb1ELb1ELb1ELb0ELb1ELb1EEEEEEEEEvNT_6ParamsE --------------------------
	.section	.nv.shared._ZN7cutlass13device_kernelIN5flash11enable_sm90INS1_16FlashAttnFwdSm90INS1_25CollectiveMainloopFwdSm90ILi2EN4cute5tupleIJNS5_1CILi1EEES8_S8_EEENS6_IJNS7_ILi64EEESA_SA_EEELi512ENS_6half_tEfNS_4arch4Sm90ELb0ELb0ELb1ELb1ELb0ELb0ELb1ELb0ELb0ELb1ELb1ELb0EEENS1_21CollectiveEpilogueFwdINS6_IJSA_NS7_ILi512EEESA_EEES9_SC_SE_Li256ELb1ELb1ELb1ELb0EEENS1_36VarlenDynamicPersistentTileSchedulerILi64ELi64ELi256ELi128ELb1ELb1ELb1ELb0ELb1ELb1EEEEEEEEEvNT_6ParamsE,"aw",@nobits
	.sectionflags	@""
	.align	16
	.zero		1024


//--------------------- .nv.shared._ZN7cutlass13device_kernelIN5flash11enable_sm90INS1_16FlashAttnFwdSm90INS1_25CollectiveMainloopFwdSm90ILi2EN4cute5tupleIJNS5_1CILi1EEES8_S8_EEENS6_IJNS7_ILi64EEESA_SA_EEELi512ENS_6half_tEfNS_4arch4Sm90ELb0ELb0ELb1ELb1ELb0ELb1ELb1ELb0ELb0ELb1ELb1ELb0EEENS1_21CollectiveEpilogueFwdINS6_IJSA_NS7_ILi512EEESA_EEES9_SC_SE_Li256ELb1ELb1ELb1ELb0EEENS1_36VarlenDynamicPersistentTileSchedulerILi64ELi64ELi256ELi128ELb1ELb1ELb1ELb0ELb1ELb1EEEEEEEEEvNT_6ParamsE --------------------------
	.section	.nv.shared._ZN7cutlass13device_kernelIN5flash11enable_sm90INS1_16FlashAttnFwdSm90INS1_25CollectiveMainloopFwdSm90ILi2EN4cute5tupleIJNS5_1CILi1EEES8_S8_EEENS6_IJNS7_ILi64EEESA_SA_EEELi512ENS_6half_tEfNS_4arch4Sm90ELb0ELb0ELb1ELb1ELb0ELb1ELb1ELb0ELb0ELb1ELb1ELb0EEENS1_21CollectiveEpilogueFwdINS6_IJSA_NS7_ILi512EEESA_EEES9_SC_SE_Li256ELb1ELb1ELb1ELb0EEENS1_36VarlenDynamicPersistentTileSchedulerILi64ELi64ELi256ELi128ELb1ELb1ELb1ELb0ELb1ELb1EEEEEEEEEvNT_6ParamsE,"aw",@nobits
	.sectionflags	@""
	.align	16
	.zero		1024


//--------------------- .nv.shared._ZN7cutlass13device_kernelIN5flash11enable_sm90INS1_16FlashAttnFwdSm90INS1_25CollectiveMainloopFwdSm90ILi2EN4cute5tupleIJNS5_1CILi1EEES8_S8_EEENS6_IJNS7_ILi64EEESA_SA_EEELi512ENS_6half_tEfNS_4arch4Sm90ELb0ELb1ELb1ELb0ELb0ELb0ELb0ELb0ELb0ELb1ELb1ELb0EEENS1_21CollectiveEpilogueFwdINS6_IJSA_NS7_ILi512EEESA_EEES9_SC_SE_Li256ELb0ELb1ELb1ELb0EEENS1_19SingleTileSchedulerILb0ELb1ELb1ELi64EEEEEEEEEvNT_6ParamsE --------------------------
	.section	.nv.shared._ZN7cutlass13device_kernelIN5flash11enable_sm90INS1_16FlashAttnFwdSm90INS1_25CollectiveMainloopFwdSm90ILi2EN4cute5tupleIJNS5_1CILi1EEES8_S8_EEENS6_IJNS7_ILi64EEESA_SA_EEELi512ENS_6half_tEfNS_4arch4Sm90ELb0ELb1ELb1ELb0ELb0ELb0ELb0ELb0ELb0ELb1ELb1ELb0EEENS1_21CollectiveEpilogueFwdINS6_IJSA_NS7_ILi512EEESA_EEES9_SC_SE_Li256ELb0ELb1ELb1ELb0EEENS1_19SingleTileSchedulerILb0ELb1ELb1ELi64EEEEEEEEEvNT_6ParamsE,"aw",@nobits
	.sectionflags	@""
	.align	16
	.zero		1024


//--------------------- .nv.shared._ZN7cutlass13device_kernelIN5flash11enable_sm90INS1_16FlashAttnFwdSm90INS1_25CollectiveMainloopFwdSm90ILi2EN4cute5tupleIJNS5_1CILi1EEES8_S8_EEENS6_IJNS7_ILi64EEESA_SA_EEELi512ENS_6half_tEfNS_4arch4Sm90ELb0ELb1ELb1ELb0ELb0ELb0ELb1ELb0ELb0ELb1ELb1ELb0EEENS1_21CollectiveEpilogueFwdINS6_IJSA_NS7_ILi512EEESA_EEES9_SC_SE_Li256ELb0ELb1ELb1ELb0EEENS1_19SingleTileSchedulerILb0ELb1ELb1ELi64EEEEEEEEEvNT_6ParamsE --------------------------
	.section	.nv.shared._ZN7cutlass13device_kernelIN5flash11enable_sm90INS1_16FlashAttnFwdSm90INS1_25CollectiveMainloopFwdSm90ILi2EN4cute5tupleIJNS5_1CILi1EEES8_S8_EEENS6_IJNS7_ILi64EEESA_SA_EEELi512ENS_6half_tEfNS_4arch4Sm90ELb0ELb1ELb1ELb0ELb0ELb0ELb1ELb0ELb0ELb1ELb1ELb0EEENS1_21CollectiveEpilogueFwdINS6_IJSA_NS7_ILi512EEESA_EEES9_SC_SE_Li256ELb0ELb1ELb1ELb0EEENS1_19SingleTileSchedulerILb0ELb1ELb1ELi64EEEEEEEEEvNT_6ParamsE,"aw",@nobits
	.sectionflags	@""
	.align	16
	.zero		1024


//--------------------- .nv.shared._ZN7cutlass13device_kernelIN5flash11enable_sm90INS1_16FlashAttnFwdSm90INS1_25CollectiveMainloopFwdSm90ILi2EN4cute5tupleIJNS5_1CILi1EEES8_S8_EEENS6_IJNS7_ILi64EEESA_SA_EEELi512ENS_6half_tEfNS_4arch4Sm90ELb0ELb1ELb1ELb1ELb0ELb0ELb0ELb0ELb0ELb1ELb1ELb0EEENS1_21CollectiveEpilogueFwdINS6_IJSA_NS7_ILi512EEESA_EEES9_SC_SE_Li256ELb1ELb1ELb1ELb0EEENS1_36VarlenDynamicPersistentTileSchedulerILi64ELi64ELi256ELi128ELb1ELb1ELb1ELb1ELb0ELb1EEEEEEEEEvNT_6ParamsE --------------------------
	.section	.nv.shared._ZN7cutlass13device_kernelIN5flash11enable_sm90INS1_16FlashAttnFwdSm90INS1_25CollectiveMainloopFwdSm90ILi2EN4cute5tupleIJNS5_1CILi1EEES8_S8_EEENS6_IJNS7_ILi64EEESA_SA_EEELi512ENS_6half_tEfNS_4arch4Sm90ELb0ELb1ELb1ELb1ELb0ELb0ELb0ELb0ELb0ELb1ELb1ELb0EEENS1_21CollectiveEpilogueFwdINS6_IJSA_NS7_ILi512EEESA_EEES9_SC_SE_Li256ELb1ELb1ELb1ELb0EEENS1_36VarlenDynamicPersistentTileSchedulerILi64ELi64ELi256ELi128ELb1ELb1ELb1ELb1ELb0ELb1EEEEEEEEEvNT_6ParamsE,"aw",@nobits
	.sectionflags	@""
	.align	16
	.zero		1024


//--------------------- .nv.shared._ZN7cutlass13device_kernelIN5flash11enable_sm90INS1_16FlashAttnFwdSm90INS1_25CollectiveMainloopFwdSm90ILi2EN4cute5tupleIJNS5_1CILi1EEES8_S8_EEENS6_IJNS7_ILi64EEESA_SA_EEELi512ENS_6half_tEfNS_4arch4Sm90ELb0ELb1ELb1ELb1ELb0ELb1ELb0ELb0ELb0ELb1ELb1ELb0EEENS1_21CollectiveEpilogueFwdINS6_IJSA_NS7_ILi512EEESA_EEES9_SC_SE_Li256ELb1ELb1ELb1ELb0EEENS1_36VarlenDynamicPersistentTileSchedulerILi64ELi64ELi256ELi128ELb1ELb1ELb1ELb1ELb0ELb1EEEEEEEEEvNT_6ParamsE --------------------------
	.section	.nv.shared._ZN7cutlass13device_kernelIN5flash11enable_sm90INS1_16FlashAttnFwdSm90INS1_25CollectiveMainloopFwdSm90ILi2EN4cute5tupleIJNS5_1CILi1EEES8_S8_EEENS6_IJNS7_ILi64EEESA_SA_EEELi512ENS_6half_tEfNS_4arch4Sm90ELb0ELb1ELb1ELb1ELb0ELb1ELb0ELb0ELb0ELb1ELb1ELb0EEENS1_21CollectiveEpilogueFwdINS6_IJSA_NS7_ILi512EEESA_EEES9_SC_SE_Li256ELb1ELb1ELb1ELb0EEENS1_36VarlenDynamicPersistentTileSchedulerILi64ELi64ELi256ELi128ELb1ELb1ELb1ELb1ELb0ELb1EEEEEEEEEvNT_6ParamsE,"aw",@nobits
	.sectionflags	@""
	.align	16
	.zero		1024


//--------------------- .nv.shared._ZN7cutlass13device_kernelIN5flash11enable_sm90INS1_16FlashAttnFwdSm90INS1_25CollectiveMainloopFwdSm90ILi2EN4cute5tupleIJNS5_1CILi1EEES8_S8_EEENS6_IJNS7_ILi64EEESA_SA_EEELi512ENS_6half_tEfNS_4arch4Sm90ELb0ELb1ELb1ELb1ELb0ELb0ELb1ELb0ELb0ELb1ELb1ELb0EEENS1_21CollectiveEpilogueFwdINS6_IJSA_NS7_ILi512EEESA_EEES9_SC_SE_Li256ELb1ELb1ELb1ELb0EEENS1_36VarlenDynamicPersistentTileSchedulerILi64ELi64ELi256ELi128ELb1ELb1ELb1ELb1ELb0ELb1EEEEEEEEEvNT_6ParamsE --------------------------
	.section	.nv.shared._ZN7cutlass13device_kernelIN5flash11enable_sm90INS1_16FlashAttnFwdSm90INS1_25CollectiveMainloopFwdSm90ILi2EN4cute5tupleIJNS5_1CILi1EEES8_S8_EEENS6_IJNS7_ILi64EEESA_SA_EEELi512ENS_6half_tEfNS_4arch4Sm90ELb0ELb1ELb1ELb1ELb0ELb0ELb1ELb0ELb0ELb1ELb1ELb0EEENS1_21CollectiveEpilogueFwdINS6_IJSA_NS7_ILi512EEESA_EEES9_SC_SE_Li256ELb1ELb1ELb1ELb0EEENS1_36VarlenDynamicPersistentTileSchedulerILi64ELi64ELi256ELi128ELb1ELb1ELb1ELb1ELb0ELb1EEEEEEEEEvNT_6ParamsE,"aw",@nobits
	.sectionflags	@""
	.align	16
	.zero		1024


//--------------------- .nv.shared._ZN7cutlass13device_kernelIN5flash11enable_sm90INS1_16FlashAttnFwdSm90INS1_25CollectiveMainloopFwdSm90ILi2EN4cute5tupleIJNS5_1CILi1EEES8_S8_EEENS6_IJNS7_ILi64EEESA_SA_EEELi512ENS_6half_tEfNS_4arch4Sm90ELb0ELb1ELb1ELb1ELb0ELb1ELb1ELb0ELb0ELb1ELb1ELb0EEENS1_21CollectiveEpilogueFwdINS6_IJSA_NS7_ILi512EEESA_EEES9_SC_SE_Li256ELb1ELb1ELb1ELb0EEENS1_36VarlenDynamicPersistentTileSchedulerILi64ELi64ELi256ELi128ELb1ELb1ELb1ELb1ELb0ELb1EEEEEEEEEvNT_6ParamsE --------------------------
	.section	.nv.shared._ZN7cutlass13device_kernelIN5flash11enable_sm90INS1_16FlashAttnFwdSm90INS1_25CollectiveMainloopFwdSm90ILi2EN4cute5tupleIJNS5_1CILi1EEES8_S8_EEENS6_IJNS7_ILi64EEESA_SA_EEELi512ENS_6half_tEfNS_4arch4Sm90ELb0ELb1ELb1ELb1ELb0ELb1ELb1ELb0ELb0ELb1ELb1ELb0EEENS1_21CollectiveEpilogueFwdINS6_IJSA_NS7_ILi512EEESA_EEES9_SC_SE_Li256ELb1ELb1ELb1ELb0EEENS1_36VarlenDynamicPersistentTileSchedulerILi64ELi64ELi256ELi128ELb1ELb1ELb1ELb1ELb0ELb1EEEEEEEEEvNT_6ParamsE,"aw",@nobits
	.sectionflags	@""
	.align	16
	.zero		1024


//--------------------- .nv.shared._ZN7cutlass13device_kernelIN5flash11enable_sm90INS1_16FlashAttnFwdSm90INS1_25CollectiveMainloopFwdSm90ILi2EN4cute5tupleIJNS5_1CILi1EEES8_S8_EEENS6_IJNS7_ILi64EEESA_SA_EEELi512ENS_6half_tEfNS_4arch4Sm90ELb1ELb0ELb1ELb0ELb0ELb0ELb0ELb0ELb0ELb1ELb1ELb0EEENS1_21CollectiveEpilogueFwdINS6_IJSA_NS7_ILi512EEESA_EEES9_SC_SE_Li256ELb0ELb1ELb1ELb0EEENS1_19SingleTileSchedulerILb0ELb1ELb1ELi64EEEEEEEEEvNT_6ParamsE --------------------------
	.section	.nv.shared._ZN7cutlass13device_kernelIN5flash11enable_sm90INS1_16FlashAttnFwdSm90INS1_25CollectiveMainloopFwdSm90ILi2EN4cute5tupleIJNS5_1CILi1EEES8_S8_EEENS6_IJNS7_ILi64EEESA_SA_EEELi512ENS_6half_tEfNS_4arch4Sm90ELb1ELb0ELb1ELb0ELb0ELb0ELb0ELb0ELb0ELb1ELb1ELb0EEENS1_21CollectiveEpilogueFwdINS6_IJSA_NS7_ILi512EEESA_EEES9_SC_SE_Li256ELb0ELb1ELb1ELb0EEENS1_19SingleTileSchedulerILb0ELb1ELb1ELi64EEEEEEEEEvNT_6ParamsE,"aw",@nobits
	.sectionflags	@""
	.align	16
	.zero		1024


//--------------------- .nv.shared._ZN7cutlass13device_kernelIN5flash11enable_sm90INS1_16FlashAttnFwdSm90INS1_25CollectiveMainloopFwdSm90ILi2EN4cute5tupleIJNS5_1CILi1EEES8_S8_EEENS6_IJNS7_ILi64EEESA_SA_EEELi512ENS_6half_tEfNS_4arch4Sm90ELb1ELb0ELb1ELb0ELb0ELb0ELb1ELb0ELb0ELb1ELb1ELb0EEENS1_21CollectiveEpilogueFwdINS6_IJSA_NS7_ILi512EEESA_EEES9_SC_SE_Li256ELb0ELb1ELb1ELb0EEENS1_19SingleTileSchedulerILb0ELb1ELb1ELi64EEEEEEEEEvNT_6ParamsE --------------------------
	.section	.nv.shared._ZN7cutlass13device_kernelIN5flash11enable_sm90INS1_16FlashAttnFwdSm90INS1_25CollectiveMainloopFwdSm90ILi2EN4cute5tupleIJNS5_1CILi1EEES8_S8_EEENS6_IJNS7_ILi64EEESA_SA_EEELi512ENS_6half_tEfNS_4arch4Sm90ELb1ELb0ELb1ELb0ELb0ELb0ELb1ELb0ELb0ELb1ELb1ELb0EEENS1_21CollectiveEpilogueFwdINS6_IJSA_NS7_ILi512EEESA_EEES9_SC_SE_Li256ELb0ELb1ELb1ELb0EEENS1_19SingleTileSchedulerILb0ELb1ELb1ELi64EEEEEEEEEvNT_6ParamsE,"aw",@nobits
	.sectionflags	@""
	.align	16
	.zero		1024


//--------------------- .nv.shared._ZN7cutlass13device_kernelIN5flash11enable_sm90INS1_16FlashAttnFwdSm90INS1_25CollectiveMainloopFwdSm90ILi2EN4cute5tupleIJNS5_1CILi1EEES8_S8_EEENS6_IJNS7_ILi64EEESA_SA_EEELi512ENS_6half_tEfNS_4arch4Sm90ELb1ELb0ELb1ELb1ELb0ELb0ELb0ELb0ELb0ELb1ELb1ELb0EEENS1_21CollectiveEpilogueFwdINS6_IJSA_NS7_ILi512EEESA_EEES9_SC_SE_Li256ELb1ELb1ELb1ELb0EEENS1_36VarlenDynamicPersistentTileSchedulerILi64ELi64ELi256ELi128ELb1ELb1ELb1ELb1ELb1ELb1EEEEEEEEEvNT_6ParamsE --------------------------
	.section	.nv.shared._ZN7cutlass13device_kernelIN5flash11enable_sm90INS1_16FlashAttnFwdSm90INS1_25CollectiveMainloopFwdSm90ILi2EN4cute5tupleIJNS5_1CILi1EEES8_S8_EEENS6_IJNS7_ILi64EEESA_SA_EEELi512ENS_6half_tEfNS_4arch4Sm90ELb1ELb0ELb1ELb1ELb0ELb0ELb0ELb0ELb0ELb1ELb1ELb0EEENS1_21CollectiveEpilogueFwdINS6_IJSA_NS7_ILi512EEESA_EEES9_SC_SE_Li256ELb1ELb1ELb1ELb0EEENS1_36VarlenDynamicPersistentTileSchedulerILi64ELi64ELi256ELi128ELb1ELb1ELb1ELb1ELb1ELb1EEEEEEEEEvNT_6ParamsE,"aw",@nobits
	.sectionflags	@""
	.align	16
	.zero		1024


//--------------------- .nv.shared._ZN7cutlass13device_kernelIN5flash11enable_sm90INS1_16FlashAttnFwdSm90INS1_25CollectiveMainloopFwdSm90ILi2EN4cute5tupleIJNS5_1CILi1EEES8_S8_EEENS6_IJNS7_ILi64EEESA_SA_EEELi512ENS_6half_tEfNS_4arch4Sm90ELb1ELb0ELb1ELb1ELb0ELb1ELb0ELb0ELb0ELb1ELb1ELb0EEENS1_21CollectiveEpilogueFwdINS6_IJSA_NS7_ILi512EEESA_EEES9_SC_SE_Li256ELb1ELb1ELb1ELb0EEENS1_36VarlenDynamicPersistentTileSchedulerILi64ELi64ELi256ELi128ELb1ELb1ELb1ELb1ELb1ELb1EEEEEEEEEvNT_6ParamsE --------------------------
	.section	.nv.shared._ZN7cutlass13device_kernelIN5flash11enable_sm90INS1_16FlashAttnFwdSm90INS1_25CollectiveMainloopFwdSm90ILi2EN4cute5tupleIJNS5_1CILi1EEES8_S8_EEENS6_IJNS7_ILi64EEESA_SA_EEELi512ENS_6half_tEfNS_4arch4Sm90ELb1ELb0ELb1ELb1ELb0ELb1ELb0ELb0ELb0ELb1ELb1ELb0EEENS1_21CollectiveEpilogueFwdINS6_IJSA_NS7_ILi512EEESA_EEES9_SC_SE_Li256ELb1ELb1ELb1ELb0EEENS1_36VarlenDynamicPersistentTileSchedulerILi64ELi64ELi256ELi128ELb1ELb1ELb1ELb1ELb1ELb1EEEEEEEEEvNT_6ParamsE,"aw",@nobits
	.sectionflags	@""
	.align	16
	.zero		1024


//--------------------- .nv.shared._ZN7cutlass13device_kernelIN5flash11enable_sm90INS1_16FlashAttnFwdSm90INS1_25CollectiveMainloopFwdSm90ILi2EN4cute5tupleIJNS5_1CILi1EEES8_S8_EEENS6_IJNS7_ILi64EEESA_SA_EEELi512ENS_6half_tEfNS_4arch4Sm90ELb1ELb0ELb1ELb1ELb0ELb0ELb1ELb0ELb0ELb1ELb1ELb0EEENS1_21CollectiveEpilogueFwdINS6_IJSA_NS7_ILi512EEESA_EEES9_SC_SE_Li256ELb1ELb1ELb1ELb0EEENS1_36VarlenDynamicPersistentTileSchedulerILi64ELi64ELi256ELi128ELb1ELb1ELb1ELb1ELb1ELb1EEEEEEEEEvNT_6ParamsE --------------------------
	.section	.nv.shared._ZN7cutlass13device_kernelIN5flash11enable_sm90INS1_16FlashAttnFwdSm90INS1_25CollectiveMainloopFwdSm90ILi2EN4cute5tupleIJNS5_1CILi1EEES8_S8_EEENS6_IJNS7_ILi64EEESA_SA_EEELi512ENS_6half_tEfNS_4arch4Sm90ELb1ELb0ELb1ELb1ELb0ELb0ELb1ELb0ELb0ELb1ELb1ELb0EEENS1_21CollectiveEpilogueFwdINS6_IJSA_NS7_ILi512EEESA_EEES9_SC_SE_Li256ELb1ELb1ELb1ELb0EEENS1_36VarlenDynamicPersistentTileSchedulerILi64ELi64ELi256ELi128ELb1ELb1ELb1ELb1ELb1ELb1EEEEEEEEEvNT_6ParamsE,"aw",@nobits
	.sectionflags	@""
	.align	16
	.zero		1024


//--------------------- .nv.shared._ZN7cutlass13device_kernelIN5flash11enable_sm90INS1_16FlashAttnFwdSm90INS1_25CollectiveMainloopFwdSm90ILi2EN4cute5tupleIJNS5_1CILi1EEES8_S8_EEENS6_IJNS7_ILi64EEESA_SA_EEELi512ENS_6half_tEfNS_4arch4Sm90ELb1ELb0ELb1ELb1ELb0ELb1ELb1ELb0ELb0ELb1ELb1ELb0EEENS1_21CollectiveEpilogueFwdINS6_IJSA_NS7_ILi512EEESA_EEES9_SC_SE_Li256ELb1ELb1ELb1ELb0EEENS1_36VarlenDynamicPersistentTileSchedulerILi64ELi64ELi256ELi128ELb1ELb1ELb1ELb1ELb1ELb1EEEEEEEEEvNT_6ParamsE --------------------------
	.section	.nv.shared._ZN7cutlass13device_kernelIN5flash11enable_sm90INS1_16FlashAttnFwdSm90INS1_25CollectiveMainloopFwdSm90ILi2EN4cute5tupleIJNS5_1CILi1EEES8_S8_EEENS6_IJNS7_ILi64EEESA_SA_EEELi512ENS_6half_tEfNS_4arch4Sm90ELb1ELb0ELb1ELb1ELb0ELb1ELb1ELb0ELb0ELb1ELb1ELb0EEENS1_21CollectiveEpilogueFwdINS6_IJSA_NS7_ILi512EEESA_EEES9_SC_SE_Li256ELb1ELb1ELb1ELb0EEENS1_36VarlenDynamicPersistentTileSchedulerILi64ELi64ELi256ELi128ELb1ELb1ELb1ELb1ELb1ELb1EEEEEEEEEvNT_6ParamsE,"aw",@nobits
	.sectionflags	@""
	.align	16
	.zero		1024


//--------------------- .nv.shared._ZN7cutlass13device_kernelIN5flash11enable_sm90INS1_16FlashAttnFwdSm90INS1_25CollectiveMainloopFwdSm90ILi2EN4cute5tupleIJNS5_1CILi1EEES8_S8_EEENS6_IJNS7_ILi128EEENS7_ILi96EEENS7_ILi64EEEEEELi256ENS_6half_tEfNS_4arch4Sm90ELb0ELb0ELb1ELb0ELb0ELb0ELb0ELb1ELb0ELb1ELb1ELb0EEENS1_21CollectiveEpilogueFwdINS6_IJSA_NS7_ILi256EEESB_EEES9_SE_SG_Li256ELb0ELb1ELb1ELb0EEENS1_19SingleTileSchedulerILb0ELb1ELb1ELi128EEEEEEEEEvNT_6ParamsE --------------------------
	.section	.nv.shared._ZN7cutlass13device_kernelIN5flash11enable_sm90INS1_16FlashAttnFwdSm90INS1_25CollectiveMainloopFwdSm90ILi2EN4cute5tupleIJNS5_1CILi1EEES8_S8_EEENS6_IJNS7_ILi128EEENS7_ILi96EEENS7_ILi64EEEEEELi256ENS_6half_tEfNS_4arch4Sm90ELb0ELb0ELb1ELb0ELb0ELb0ELb0ELb1ELb0ELb1ELb1ELb0EEENS1_21CollectiveEpilogueFwdINS6_IJSA_NS7_ILi256EEESB_EEES9_SE_SG_Li256ELb0ELb1ELb1ELb0EEENS1_19SingleTileSchedulerILb0ELb1ELb1ELi128EEEEEEEEEvNT_6ParamsE,"aw",@nobits
	.sectionflags	@""
	.align	16
	.zero		1024


//--------------------- .nv.shared._ZN7cutlass13device_kernelIN5flash11enable_sm90INS1_16FlashAttnFwdSm90INS1_25CollectiveMainloopFwdSm90ILi2EN4cute5tupleIJNS5_1CILi1EEES8_S8_EEENS6_IJNS7_ILi128EEENS7_ILi96EEENS7_ILi64EEEEEELi256ENS_6half_tEfNS_4arch4Sm90ELb0ELb0ELb1ELb0ELb0ELb0ELb1ELb1ELb0ELb1ELb1ELb0EEENS1_21CollectiveEpilogueFwdINS6_IJSA_NS7_ILi256EEESB_EEES9_SE_SG_Li256ELb0ELb1ELb1ELb0EEENS1_19SingleTileSchedulerILb0ELb1ELb1ELi128EEEEEEEEEvNT_6ParamsE --------------------------
	.section	.nv.shared._ZN7cutlass13device_kernelIN5flash11enable_sm90INS1_16FlashAttnFwdSm90INS1_25CollectiveMainloopFwdSm90ILi2EN4cute5tupleIJNS5_1CILi1EEES8_S8_EEENS6_IJNS7_ILi128EEENS7_ILi96EEENS7_ILi64EEEEEELi256ENS_6half_tEfNS_4arch4Sm90ELb0ELb0ELb1ELb0ELb0ELb0ELb1ELb1ELb0ELb1ELb1ELb0EEENS1_21CollectiveEpilogueFwdINS6_IJSA_NS7_ILi256EEESB_EEES9_SE_SG_Li256ELb0ELb1ELb1ELb0EEENS1_19SingleTileSchedulerILb0ELb1ELb1ELi128EEEEEEEEEvNT_6ParamsE,"aw",@nobits
	.sectionflags	@""
	.align	16
	.zero		1024


//--------------------- .nv.shared._ZN7cutlass13device_kernelIN5flash11enable_sm90INS1_16FlashAttnFwdSm90INS1_25CollectiveMainloopFwdSm90ILi2EN4cute5tupleIJNS5_1CILi1EEES8_S8_EEENS6_IJNS7_ILi128EEENS7_ILi96EEENS7_ILi64EEEEEELi256ENS_6half_tEfNS_4arch4Sm90ELb0ELb0ELb1ELb1ELb0ELb0ELb0ELb1ELb0ELb1ELb1ELb0EEENS1_21CollectiveEpilogueFwdINS6_IJSA_NS7_ILi256EEESB_EEES9_SE_SG_Li256ELb1ELb1ELb1ELb0EEENS1_36VarlenDynamicPersistentTileSchedulerILi128ELi96ELi256ELi128ELb1ELb1ELb1ELb0ELb1ELb1EEEEEEEEEvNT_6ParamsE --------------------------
	.section	.nv.shared._ZN7cutlass13device_kernelIN5flash11enable_sm90INS1_16FlashAttnFwdSm90INS1_25CollectiveMainloopFwdSm90ILi2EN4cute5tupleIJNS5_1CILi1EEES8_S8_EEENS6_IJNS7_ILi128EEENS7_ILi96EEENS7_ILi64EEEEEELi256ENS_6half_tEfNS_4arch4Sm90ELb0ELb0ELb1ELb1ELb0ELb0ELb0ELb1ELb0ELb1ELb1ELb0EEENS1_21CollectiveEpilogueFwdINS6_IJSA_NS7_ILi256EEESB_EEES9_SE_SG_Li256ELb1ELb1ELb1ELb0EEENS1_36VarlenDynamicPersistentTileSchedulerILi128ELi96ELi256ELi128ELb1ELb1ELb1ELb0ELb1ELb1EEEEEEEEEvNT_6ParamsE,"aw",@nobits
	.sectionflags	@""
	.align	16
	.zero		1024


//--------------------- .nv.shared._ZN7cutlass13device_kernelIN5flash11enable_sm90INS1_16FlashAttnFwdSm90INS1_25CollectiveMainloopFwdSm90ILi2EN4cute5tupleIJNS5_1CILi1EEES8_S8_EEENS6_IJNS7_ILi128EEENS7_ILi96EEENS7_ILi64EEEEEELi256ENS_6half_tEfNS_4arch4Sm90ELb0ELb0ELb1ELb1ELb0ELb1ELb0ELb1ELb0ELb1ELb1ELb0EEENS1_21CollectiveEpilogueFwdINS6_IJSA_NS7_ILi256EEESB_EEES9_SE_SG_Li256ELb1ELb1ELb1ELb0EEENS1_36VarlenDynamicPersistentTileSchedulerILi128ELi96ELi256ELi128ELb1ELb1ELb1ELb0ELb1ELb1EEEEEEEEEvNT_6ParamsE --------------------------
	.section	.nv.shared._ZN7cutlass13device_kernelIN5flash11enable_sm90INS1_16FlashAttnFwdSm90INS1_25CollectiveMainloopFwdSm90ILi2EN4cute5tupleIJNS5_1CILi1EEES8_S8_EEENS6_IJNS7_ILi128EEENS7_ILi96EEENS7_ILi64EEEEEELi256ENS_6half_tEfNS_4arch4Sm90ELb0ELb0ELb1ELb1ELb0ELb1ELb0ELb1ELb0ELb1ELb1ELb0EEENS1_21CollectiveEpilogueFwdINS6_IJSA_NS7_ILi256EEESB_EEES9_SE_SG_Li256ELb1ELb1ELb1ELb0EEENS1_36VarlenDynamicPersistentTileSchedulerILi128ELi96ELi256ELi128ELb1ELb1ELb1ELb0ELb1ELb1EEEEEEEEEvNT_6ParamsE,"aw",@nobits
	.sectionflags	@""
	.align	16
	.zero		1024


//--------------------- .nv.shared._ZN7cutlass13device_kernelIN5flash11enable_sm90INS1_16FlashAttnFwdSm90INS1_25CollectiveMainloopFwdSm90ILi2EN4cute5tupleIJNS5_1CILi1EEES8_S8_EEENS6_IJNS7_ILi128EEENS7_ILi96EEENS7_ILi64EEEEEELi256ENS_6half_tEfNS_4arch4Sm90ELb0ELb0ELb1ELb1ELb0ELb0ELb1ELb1ELb0ELb1ELb1ELb0EEENS1_21CollectiveEpilogueFwdINS6_IJSA_NS7_ILi256EEESB_EEES9_SE_SG_Li256ELb1ELb1ELb1ELb0EEENS1_36VarlenDynamicPersistentTileSchedulerILi128ELi96ELi256ELi128ELb1ELb1ELb1ELb0ELb1ELb1EEEEEEEEEvNT_6ParamsE --------------------------
	.section	.nv.shared._ZN7cutlass13device_kernelIN5flash11enable_sm90INS1_16FlashAttnFwdSm90INS1_25CollectiveMainloopFwdSm90ILi2EN4cute5tupleIJNS5_1CILi1EEES8_S8_EEENS6_IJNS7_ILi128EEENS7_ILi96EEENS7_ILi64EEEEEELi256ENS_6half_tEfNS_4arch4Sm90ELb0ELb0ELb1ELb1ELb0ELb0ELb1ELb1ELb0ELb1ELb1ELb0EEENS1_21CollectiveEpilogueFwdINS6_IJSA_NS7_ILi256EEESB_EEES9_SE_SG_Li256ELb1ELb1ELb1ELb0EEENS1_36VarlenDynamicPersistentTileSchedulerILi128ELi96ELi256ELi128ELb1ELb1ELb1ELb0ELb1ELb1EEEEEEEEEvNT_6ParamsE,"aw",@nobits
	.sectionflags	@""
	.align	16
	.zero		1024


//--------------------- .nv.shared._ZN7cutlass13device_kernelIN5flash11enable_sm90INS1_16FlashAttnFwdSm90INS1_25CollectiveMainloopFwdSm90ILi2EN4cute5tupleIJNS5_1CILi1EEES8_S8_EEENS6_IJNS7_ILi128EEENS7_ILi96EEENS7_ILi64EEEEEELi256ENS_6half_tEfNS_4arch4Sm90ELb0ELb0ELb1ELb1ELb0ELb1ELb1ELb1ELb0ELb1ELb1ELb0EEENS1_21CollectiveEpilogueFwdINS6_IJSA_NS7_ILi256EEESB_EEES9_SE_SG_Li256ELb1ELb1ELb1ELb0EEENS1_36VarlenDynamicPersistentTileSchedulerILi128ELi96ELi256ELi128ELb1ELb1ELb1ELb0ELb1ELb1EEEEEEEEEvNT_6ParamsE --------------------------
	.section	.nv.shared._ZN7cutlass13device_kernelIN5flash11enable_sm90INS1_16FlashAttnFwdSm90INS1_25CollectiveMainloopFwdSm90ILi2EN4cute5tupleIJNS5_1CILi1EEES8_S8_EEENS6_IJNS7_ILi128EEENS7_ILi96EEENS7_ILi64EEEEEELi256ENS_6half_tEfNS_4arch4Sm90ELb0ELb0ELb1ELb1ELb0ELb1ELb1ELb1ELb0ELb1ELb1ELb0EEENS1_21CollectiveEpilogueFwdINS6_IJSA_NS7_ILi256EEESB_EEES9_SE_SG_Li256ELb1ELb1ELb1ELb0EEENS1_36VarlenDynamicPersistentTileSchedulerILi128ELi96ELi256ELi128ELb1ELb1ELb1ELb0ELb1ELb1EEEEEEEEEvNT_6ParamsE,"aw",@nobits
	.sectionflags	@""
	.align	16
	.zero		1024


//--------------------- .nv.shared._ZN7cutlass13device_kernelIN5flash11enable_sm90INS1_16FlashAttnFwdSm90INS1_25CollectiveMainloopFwdSm90ILi2EN4cute5tupleIJNS5_1CILi1EEES8_S8_EEENS6_IJNS7_ILi128EEENS7_ILi96EEENS7_ILi64EEEEEELi256ENS_6half_tEfNS_4arch4Sm90ELb0ELb1ELb1ELb0ELb0ELb0ELb0ELb1ELb0ELb1ELb1ELb0EEENS1_21CollectiveEpilogueFwdINS6_IJSA_NS7_ILi256EEESB_EEES9_SE_SG_Li256ELb0ELb1ELb1ELb0EEENS1_19SingleTileSchedulerILb0ELb1ELb1ELi128EEEEEEEEEvNT_6ParamsE --------------------------
	.section	.nv.shared._ZN7cutlass13device_kernelIN5flash11enable_sm90INS1_16FlashAttnFwdSm90INS1_25CollectiveMainloopFwdSm90ILi2EN4cute5tupleIJNS5_1CILi1EEES8_S8_EEENS6_IJNS7_ILi128EEENS7_ILi96EEENS7_ILi64EEEEEELi256ENS_6half_tEfNS_4arch4Sm90ELb0ELb1ELb1ELb0ELb0ELb0ELb0ELb1ELb0ELb1ELb1ELb0EEENS1_21CollectiveEpilogueFwdINS6_IJSA_NS7_ILi256EEESB_EEES9_SE_SG_Li256ELb0ELb1ELb1ELb0EEENS1_19SingleTileSchedulerILb0ELb1ELb1ELi128EEEEEEEEEvNT_6ParamsE,"aw",@nobits
	.sectionflags	@""
	.align	16
	.zero		1024


//--------------------- .nv.shared._ZN7cutlass13device_kernelIN5flash11enable_sm90INS1_16FlashAttnFwdSm90INS1_25CollectiveMainloopFwdSm90ILi2EN4cute5tupleIJNS5_1CILi1EEES8_S8_EEENS6_IJNS7_ILi128EEENS7_ILi96EEENS7_ILi64EEEEEELi256ENS_6half_tEfNS_4arch4Sm90ELb0ELb1ELb1ELb0ELb0ELb0ELb1ELb1ELb0ELb1ELb1ELb0EEENS1_21CollectiveEpilogueFwdINS6_IJSA_NS7_ILi256EEESB_EEES9_SE_SG_Li256ELb0ELb1ELb1ELb0EEENS1_19SingleTileSchedulerILb0ELb1ELb1ELi128EEEEEEEEEvNT_6ParamsE --------------------------
	.section	.nv.shared._ZN7cutlass13device_kernelIN5flash11enable_sm90INS1_16FlashAttnFwdSm90INS1_25CollectiveMainloopFwdSm90ILi2EN4cute5tupleIJNS5_1CILi1EEES8_S8_EEENS6_IJNS7_ILi128EEENS7_ILi96EEENS7_ILi64EEEEEELi256ENS_6half_tEfNS_4arch4Sm90ELb0ELb1ELb1ELb0ELb0ELb0ELb1ELb1ELb0ELb1ELb1ELb0EEENS1_21CollectiveEpilogueFwdINS6_IJSA_NS7_ILi256EEESB_EEES9_SE_SG_Li256ELb0ELb1ELb1ELb0EEENS1_19SingleTileSchedulerILb0ELb1ELb1ELi128EEEEEEEEEvNT_6ParamsE,"aw",@nobits
	.sectionflags	@""
	.align	16
	.zero		1024


//--------------------- .nv.shared._ZN7cutlass13device_kernelIN5flash11enable_sm90INS1_16FlashAttnFwdSm90INS1_25CollectiveMainloopFwdSm90ILi2EN4cute5tupleIJNS5_1CILi1EEES8_S8_EEENS6_IJNS7_ILi128EEENS7_ILi96EEENS7_ILi64EEEEEELi256ENS_6half_tEfNS_4arch4Sm90ELb0ELb1ELb1ELb1ELb0ELb0ELb0ELb1ELb0ELb1ELb1ELb0EEENS1_21CollectiveEpilogueFwdINS6_IJSA_NS7_ILi256EEESB_EEES9_SE_SG_Li256ELb1ELb1ELb1ELb0EEENS1_36VarlenDynamicPersistentTileSchedulerILi128ELi96ELi256ELi128ELb1ELb1ELb1ELb1ELb0ELb1EEEEEEEEEvNT_6ParamsE --------------------------
	.section	.nv.shared._ZN7cutlass13device_kernelIN5flash11enable_sm90INS1_16FlashAttnFwdSm90INS1_25CollectiveMainloopFwdSm90ILi2EN4cute5tupleIJNS5_1CILi1EEES8_S8_EEENS6_IJNS7_ILi128EEENS7_ILi96EEENS7_ILi64EEEEEELi256ENS_6half_tEfNS_4arch4Sm90ELb0ELb1ELb1ELb1ELb0ELb0ELb0ELb1ELb0ELb1ELb1ELb0EEENS1_21CollectiveEpilogueFwdINS6_IJSA_NS7_ILi256EEESB_EEES9_SE_SG_Li256ELb1ELb1ELb1ELb0EEENS1_36VarlenDynamicPersistentTileSchedulerILi128ELi96ELi256ELi128ELb1ELb1ELb1ELb1ELb0ELb1EEEEEEEEEvNT_6ParamsE,"aw",@nobits
	.sectionflags	@""
	.align	16
	.zero		1024


//--------------------- .nv.shared._ZN7cutlass13device_kernelIN5flash11enable_sm90INS1_16FlashAttnFwdSm90INS1_25CollectiveMainloopFwdSm90ILi2EN4cute5tupleIJNS5_1CILi1EEES8_S8_EEENS6_IJNS7_ILi128EEENS7_ILi96EEENS7_ILi64EEEEEELi256ENS_6half_tEfNS_4arch4Sm90ELb0ELb1ELb1ELb1ELb0ELb1ELb0ELb1ELb0ELb1ELb1ELb0EEENS1_21CollectiveEpilogueFwdINS6_IJSA_NS7_ILi256EEESB_EEES9_SE_SG_Li256ELb1ELb1ELb1ELb0EEENS1_36VarlenDynamicPersistentTileSchedulerILi128ELi96ELi256ELi128ELb1ELb1ELb1ELb1ELb0ELb1EEEEEEEEEvNT_6ParamsE --------------------------
	.section	.nv.shared._ZN7cutlass13device_kernelIN5flash11enable_sm90INS1_16FlashAttnFwdSm90INS1_25CollectiveMainloopFwdSm90ILi2EN4cute5tupleIJNS5_1CILi1EEES8_S8_EEENS6_IJNS7_ILi128EEENS7_ILi96EEENS7_ILi64EEEEEELi256ENS_6half_tEfNS_4arch4Sm90ELb0ELb1ELb1ELb1ELb0ELb1ELb0ELb1ELb0ELb1ELb1ELb0EEENS1_21CollectiveEpilogueFwdINS6_IJSA_NS7_ILi256EEESB_EEES9_SE_SG_Li256ELb1ELb1ELb1ELb0EEENS1_36VarlenDynamicPersistentTileSchedulerILi128ELi96ELi256ELi128ELb1ELb1ELb1ELb1ELb0ELb1EEEEEEEEEvNT_6ParamsE,"aw",@nobits
	.sectionflags	@""
	.align	16
	.zero		1024


//--------------------- .nv.shared._ZN7cutlass13device_kernelIN5flash11enable_sm90INS1_16FlashAttnFwdSm90INS1_25CollectiveMainloopFwdSm90ILi2EN4cute5tupleIJNS5_1CILi1EEES8_S8_EEENS6_IJNS7_ILi128EEENS7_ILi96EEENS7_ILi64EEEEEELi256ENS_6half_tEfNS_4arch4Sm90ELb0ELb1ELb1ELb1ELb0ELb0ELb1ELb1ELb0ELb1ELb1ELb0EEENS1_21CollectiveEpilogueFwdINS6_IJSA_NS7_ILi256EEESB_EEES9_SE_SG_Li256ELb1ELb1ELb1ELb0EEENS1_36VarlenDynamicPersistentTileSchedulerILi128ELi96ELi256ELi128ELb1ELb1ELb1ELb1ELb0ELb1EEEEEEEEEvNT_6ParamsE --------------------------
	.section	.nv.shared._ZN7cutlass13device_kernelIN5flash11enable_sm90INS1_16FlashAttnFwdSm90INS1_25CollectiveMainloopFwdSm90ILi2EN4cute5tupleIJNS5_1CILi1EEES8_S8_EEENS6_IJNS7_ILi128EEENS7_ILi96EEENS7_ILi64EEEEEELi256ENS_6half_tEfNS_4arch4Sm90ELb0ELb1ELb1ELb1ELb0ELb0ELb1ELb1ELb0ELb1ELb1ELb0EEENS1_21CollectiveEpilogueFwdINS6_IJSA_NS7_ILi256EEESB_EEES9_SE_SG_Li256ELb1ELb1ELb1ELb0EEENS1_36VarlenDynamicPersistentTileSchedulerILi128ELi96ELi256ELi128ELb1ELb1ELb1ELb1ELb0ELb1EEEEEEEEEvNT_6ParamsE,"aw",@nobits
	.sectionflags	@""
	.align	16
	.zero		1024


//--------------------- .nv.shared._ZN7cutlass13device_kernelIN5flash11enable_sm90INS1_16FlashAttnFwdSm90INS1_25CollectiveMainloopFwdSm90ILi2EN4cute5tupleIJNS5_1CILi1EEES8_S8_EEENS6_IJNS7_ILi128EEENS7_ILi96EEENS7_ILi64EEEEEELi256ENS_6half_tEfNS_4arch4Sm90ELb0ELb1ELb1ELb1ELb0ELb1ELb1ELb1ELb0ELb1ELb1ELb0EEENS1_21CollectiveEpilogueFwdINS6_IJSA_NS7_ILi256EEESB_EEES9_SE_SG_Li256ELb1ELb1ELb1ELb0EEENS1_36VarlenDynamicPersistentTileSchedulerILi128ELi96ELi256ELi128ELb1ELb1ELb1ELb1ELb0ELb1EEEEEEEEEvNT_6ParamsE --------------------------
	.section	.nv.shared._ZN7cutlass13device_kernelIN5flash11enable_sm90INS1_16FlashAttnFwdSm90INS1_25CollectiveMainloopFwdSm90ILi2EN4cute5tupleIJNS5_1CILi1EEES8_S8_EEENS6_IJNS7_ILi128EEENS7_ILi96EEENS7_ILi64EEEEEELi256ENS_6half_tEfNS_4arch4Sm90ELb0ELb1ELb1ELb1ELb0ELb1ELb1ELb1ELb0ELb1ELb1ELb0EEENS1_21CollectiveEpilogueFwdINS6_IJSA_NS7_ILi256EEESB_EEES9_SE_SG_Li256ELb1ELb1ELb1ELb0EEENS1_36VarlenDynamicPersistentTileSchedulerILi128ELi96ELi256ELi128ELb1ELb1ELb1ELb1ELb0ELb1EEEEEEEEEvNT_6ParamsE,"aw",@nobits
	.sectionflags	@""
	.align	16
	.zero		1024


//--------------------- .nv.shared._ZN7cutlass13device_kernelIN5flash11enable_sm90INS1_16FlashAttnFwdSm90INS1_25CollectiveMainloopFwdSm90ILi2EN4cute5tupleIJNS5_1CILi1EEES8_S8_EEENS6_IJNS7_ILi128EEENS7_ILi96EEENS7_ILi64EEEEEELi256ENS_6half_tEfNS_4arch4Sm90ELb1ELb0ELb1ELb0ELb0ELb0ELb0ELb1ELb0ELb1ELb1ELb0EEENS1_21CollectiveEpilogueFwdINS6_IJSA_NS7_ILi256EEESB_EEES9_SE_SG_Li256ELb0ELb1ELb1ELb0EEENS1_19SingleTileSchedulerILb0ELb1ELb1ELi128EEEEEEEEEvNT_6ParamsE --------------------------
	.section	.nv.shared._ZN7cutlass13device_kernelIN5flash11enable_sm90INS1_16FlashAttnFwdSm90INS1_25CollectiveMainloopFwdSm90ILi2EN4cute5tupleIJNS5_1CILi1EEES8_S8_EEENS6_IJNS7_ILi128EEENS7_ILi96EEENS7_ILi64EEEEEELi256ENS_6half_tEfNS_4arch4Sm90ELb1ELb0ELb1ELb0ELb0ELb0ELb0ELb1ELb0ELb1ELb1ELb0EEENS1_21CollectiveEpilogueFwdINS6_IJSA_NS7_ILi256EEESB_EEES9_SE_SG_Li256ELb0ELb1ELb1ELb0EEENS1_19SingleTileSchedulerILb0ELb1ELb1ELi128EEEEEEEEEvNT_6ParamsE,"aw",@nobits
	.sectionflags	@""
	.align	16
	.zero		1024


//--------------------- .nv.shared._ZN7cutlass13device_kernelIN5flash11enable_sm90INS1_16FlashAttnFwdSm90INS1_25CollectiveMainloopFwdSm90ILi2EN4cute5tupleIJNS5_1CILi1EEES8_S8_EEENS6_IJNS7_ILi128EEENS7_ILi96EEENS7_ILi64EEEEEELi256ENS_6half_tEfNS_4arch4Sm90ELb1ELb0ELb1ELb0ELb0ELb0ELb1ELb1ELb0ELb1ELb1ELb0EEENS1_21CollectiveEpilogueFwdINS6_IJSA_NS7_ILi256EEESB_EEES9_SE_SG_Li256ELb0ELb1ELb1ELb0EEENS1_19SingleTileSchedulerILb0ELb1ELb1ELi128EEEEEEEEEvNT_6ParamsE --------------------------
	.section	.nv.shared._ZN7cutlass13device_kernelIN5flash11enable_sm90INS1_16FlashAttnFwdSm90INS1_25CollectiveMainloopFwdSm90ILi2EN4cute5tupleIJNS5_1CILi1EEES8_S8_EEENS6_IJNS7_ILi128EEENS7_ILi96EEENS7_ILi64EEEEEELi256ENS_6half_tEfNS_4arch4Sm90ELb1ELb0ELb1ELb0ELb0ELb0ELb1ELb1ELb0ELb1ELb1ELb0EEENS1_21CollectiveEpilogueFwdINS6_IJSA_NS7_ILi256EEESB_EEES9_SE_SG_Li256ELb0ELb1ELb1ELb0EEENS1_19SingleTileSchedulerILb0ELb1ELb1ELi128EEEEEEEEEvNT_6ParamsE,"aw",@nobits
	.sectionflags	@""
	.align	16
	.zero		1024


//--------------------- .nv.shared._ZN7cutlass13device_kernelIN5flash11enable_sm90INS1_16FlashAttnFwdSm90INS1_25CollectiveMainloopFwdSm90ILi2EN4cute5tupleIJNS5_1CILi1EEES8_S8_EEENS6_IJNS7_ILi128EEENS7_ILi96EEENS7_ILi64EEEEEELi256ENS_6half_tEfNS_4arch4Sm90ELb1ELb0ELb1ELb1ELb0ELb0ELb0ELb1ELb0ELb1ELb1ELb0EEENS1_21CollectiveEpilogueFwdINS6_IJSA_NS7_ILi256EEESB_EEES9_SE_SG_Li256ELb1ELb1ELb1ELb0EEENS1_36VarlenDynamicPersistentTileSchedulerILi128ELi96ELi256ELi128ELb1ELb1ELb1ELb1ELb1ELb1EEEEEEEEEvNT_6ParamsE --------------------------
	.section	.nv.shared._ZN7cutlass13device_kernelIN5flash11enable_sm90INS1_16FlashAttnFwdSm90INS1_25CollectiveMainloopFwdSm90ILi2EN4cute5tupleIJNS5_1CILi1EEES8_S8_EEENS6_IJNS7_ILi128EEENS7_ILi96EEENS7_ILi64EEEEEELi256ENS_6half_tEfNS_4arch4Sm90ELb1ELb0ELb1ELb1ELb0ELb0ELb0ELb1ELb0ELb1ELb1ELb0EEENS1_21CollectiveEpilogueFwdINS6_IJSA_NS7_ILi256EEESB_EEES9_SE_SG_Li256ELb1ELb1ELb1ELb0EEENS1_36VarlenDynamicPersistentTileSchedulerILi128ELi96ELi256ELi128ELb1ELb1ELb1ELb1ELb1ELb1EEEEEEEEEvNT_6ParamsE,"aw",@nobits
	.sectionflags	@""
	.align	16
	.zero		1024


//--------------------- .nv.shared._ZN7cutlass13device_kernelIN5flash11enable_sm90INS1_16FlashAttnFwdSm90INS1_25CollectiveMainloopFwdSm90ILi2EN4cute5tupleIJNS5_1CILi1EEES8_S8_EEENS6_IJNS7_ILi128EEENS7_ILi96EEENS7_ILi64EEEEEELi256ENS_6half_tEfNS_4arch4Sm90ELb1ELb0ELb1ELb1ELb0ELb1ELb0ELb1ELb0ELb1ELb1ELb0EEENS1_21CollectiveEpilogueFwdINS6_IJSA_NS7_ILi256EEESB_EEES9_SE_SG_Li256ELb1ELb1ELb1ELb0EEENS1_36VarlenDynamicPersistentTileSchedulerILi128ELi96ELi256ELi128ELb1ELb1ELb1ELb1ELb1ELb1EEEEEEEEEvNT_6ParamsE --------------------------
	.section	.nv.shared._ZN7cutlass13device_kernelIN5flash11enable_sm90INS1_16FlashAttnFwdSm90INS1_25CollectiveMainloopFwdSm90ILi2EN4cute5tupleIJNS5_1CILi1EEES8_S8_EEENS6_IJNS7_ILi128EEENS7_ILi96EEENS7_ILi64EEEEEELi256ENS_6half_tEfNS_4arch4Sm90ELb1ELb0ELb1ELb1ELb0ELb1ELb0ELb1ELb0ELb1ELb1ELb0EEENS1_21CollectiveEpilogueFwdINS6_IJSA_NS7_ILi256EEESB_EEES9_SE_SG_Li256ELb1ELb1ELb1ELb0EEENS1_36VarlenDynamicPersistentTileSchedulerILi128ELi96ELi256ELi128ELb1ELb1ELb1ELb1ELb1ELb1EEEEEEEEEvNT_6ParamsE,"aw",@nobits
	.sectionflags	@""
	.align	16
	.zero		1024


//--------------------- .nv.shared._ZN7cutlass13device_kernelIN5flash11enable_sm90INS1_16FlashAttnFwdSm90INS1_25CollectiveMainloopFwdSm90ILi2EN4cute5tupleIJNS5_1CILi1EEES8_S8_EEENS6_IJNS7_ILi128EEENS7_ILi96EEENS7_ILi64EEEEEELi256ENS_6half_tEfNS_4arch4Sm90ELb1ELb0ELb1ELb1ELb0ELb0ELb1ELb1ELb0ELb1ELb1ELb0EEENS1_21CollectiveEpilogueFwdINS6_IJSA_NS7_ILi256EEESB_EEES9_SE_SG_Li256ELb1ELb1ELb1ELb0EEENS1_36VarlenDynamicPersistentTileSchedulerILi128ELi96ELi256ELi128ELb1ELb1ELb1ELb1ELb1ELb1EEEEEEEEEvNT_6ParamsE --------------------------
	.section	.nv.shared._ZN7cutlass13device_kernelIN5flash11enable_sm90INS1_16FlashAttnFwdSm90INS1_25CollectiveMainloopFwdSm90ILi2EN4cute5tupleIJNS5_1CILi1EEES8_S8_EEENS6_IJNS7_ILi128EEENS7_ILi96EEENS7_ILi64EEEEEELi256ENS_6half_tEfNS_4arch4Sm90ELb1ELb0ELb1ELb1ELb0ELb0ELb1ELb1ELb0ELb1ELb1ELb0EEENS1_21CollectiveEpilogueFwdINS6_IJSA_NS7_ILi256EEESB_EEES9_SE_SG_Li256ELb1ELb1ELb1ELb0EEENS1_36VarlenDynamicPersistentTileSchedulerILi128ELi96ELi256ELi128ELb1ELb1ELb1ELb1ELb1ELb1EEEEEEEEEvNT_6ParamsE,"aw",@nobits
	.sectionflags	@""
	.align	16
	.zero		1024


//--------------------- .nv.shared._ZN7cutlass13device_kernelIN5flash11enable_sm90INS1_16FlashAttnFwdSm90INS1_25CollectiveMainloopFwdSm90ILi2EN4cute5tupleIJNS5_1CILi1EEES8_S8_EEENS6_IJNS7_ILi128EEENS7_ILi96EEENS7_ILi64EEEEEELi256ENS_6half_tEfNS_4arch4Sm90ELb1ELb0ELb1ELb1ELb0ELb1ELb1ELb1ELb0ELb1ELb1ELb0EEENS1_21CollectiveEpilogueFwdINS6_IJSA_NS7_ILi256EEESB_EEES9_SE_SG_Li256ELb1ELb1ELb1ELb0EEENS1_36VarlenDynamicPersistentTileSchedulerILi128ELi96ELi256ELi128ELb1ELb1ELb1ELb1ELb1ELb1EEEEEEEEEvNT_6ParamsE --------------------------
	.section	.nv.shared._ZN7cutlass13device_kernelIN5flash11enable_sm90INS1_16FlashAttnFwdSm90INS1_25CollectiveMainloopFwdSm90ILi2EN4cute5tupleIJNS5_1CILi1EEES8_S8_EEENS6_IJNS7_ILi128EEENS7_ILi96EEENS7_ILi64EEEEEELi256ENS_6half_tEfNS_4arch4Sm90ELb1ELb0ELb1ELb1ELb0ELb1ELb1ELb1ELb0ELb1ELb1ELb0EEENS1_21CollectiveEpilogueFwdINS6_IJSA_NS7_ILi256EEESB_EEES9_SE_SG_Li256ELb1ELb1ELb1ELb0EEENS1_36VarlenDynamicPersistentTileSchedulerILi128ELi96ELi256ELi128ELb1ELb1ELb1ELb1ELb1ELb1EEEEEEEEEvNT_6ParamsE,"aw",@nobits
	.sectionflags	@""
	.align	16
	.zero		1024


//--------------------- .nv.constant0._ZN7cutlass13device_kernelIN5flash11enable_sm90INS1_16FlashAttnFwdSm90INS1_25CollectiveMainloopFwdSm90ILi2EN4cute5tupleIJNS5_1CILi1EEES8_S8_EEENS6_IJNS7_ILi128EEESA_NS7_ILi192EEEEEELi128ENS_6half_tEfNS_4arch4Sm90ELb0ELb0ELb1ELb0ELb0ELb0ELb0ELb1ELb1ELb1ELb1ELb0EEENS1_21CollectiveEpilogueFwdINS6_IJSA_SA_SA_EEES9_SD_SF_Li256ELb0ELb1ELb1ELb0EEENS1_19SingleTileSchedulerILb0ELb1ELb1ELi128EEEEEEEEEvNT_6ParamsE --------------------------
	.section	.nv.constant0._ZN7cutlass13device_kernelIN5flash11enable_sm90INS1_16FlashAttnFwdSm90INS1_25CollectiveMainloopFwdSm90ILi2EN4cute5tupleIJNS5_1CILi1EEES8_S8_EEENS6_IJNS7_ILi128EEESA_NS7_ILi192EEEEEELi128ENS_6half_tEfNS_4arch4Sm90ELb0ELb0ELb1ELb0ELb0ELb0ELb0ELb1ELb1ELb1ELb1ELb0EEENS1_21CollectiveEpilogueFwdINS6_IJSA_SA_SA_EEES9_SD_SF_Li256ELb0ELb1ELb1ELb0EEENS1_19SingleTileSchedulerILb0ELb1ELb1ELi128EEEEEEEEEvNT_6ParamsE,"a",@progbits
	.sectionflags	@""
	.align	4
.nv.constant0._ZN7cutlass13device_kernelIN5flash11enable_sm90INS1_16FlashAttnFwdSm90INS1_25CollectiveMainloopFwdSm90ILi2EN4cute5tupleIJNS5_1CILi1EEES8_S8_EEENS6_IJNS7_ILi128EEESA_NS7_ILi192EEEEEELi128ENS_6half_tEfNS_4arch4Sm90ELb0ELb0ELb1ELb0ELb0ELb0ELb0ELb1ELb1ELb1ELb1ELb0EEENS1_21CollectiveEpilogueFwdINS6_IJSA_SA_SA_EEES9_SD_SF_Li256ELb0ELb1ELb1ELb0EEENS1_19SingleTileSchedulerILb0ELb1ELb1ELi128EEEEEEEEEvNT_6ParamsE:
	.zero		3200


//--------------------- .nv.constant0._ZN7cutlass13device_kernelIN5flash11enable_sm90INS1_16FlashAttnFwdSm90INS1_25CollectiveMainloopFwdSm90ILi2EN4cute5tupleIJNS5_1CILi1EEES8_S8_EEENS6_IJNS7_ILi128EEESA_NS7_ILi192EEEEEELi128ENS_6half_tEfNS_4arch4Sm90ELb0ELb0ELb1ELb1ELb0ELb0ELb0ELb1ELb1ELb1ELb1ELb0EEENS1_21CollectiveEpilogueFwdINS6_IJSA_SA_SA_EEES9_SD_SF_Li256ELb1ELb1ELb1ELb0EEENS1_36VarlenDynamicPersistentTileSchedulerILi128ELi128ELi256ELi128ELb1ELb1ELb1ELb0ELb1ELb1EEEEEEEEEvNT_6ParamsE --------------------------
	.section	.nv.constant0._ZN7cutlass13device_kernelIN5flash11enable_sm90INS1_16FlashAttnFwdSm90INS1_25CollectiveMainloopFwdSm90ILi2EN4cute5tupleIJNS5_1CILi1EEES8_S8_EEENS6_IJNS7_ILi128EEESA_NS7_ILi192EEEEEELi128ENS_6half_tEfNS_4arch4Sm90ELb0ELb0ELb1ELb1ELb0ELb0ELb0ELb1ELb1ELb1ELb1ELb0EEENS1_21CollectiveEpilogueFwdINS6_IJSA_SA_SA_EEES9_SD_SF_Li256ELb1ELb1ELb1ELb0EEENS1_36VarlenDynamicPersistentTileSchedulerILi128ELi128ELi256ELi128ELb1ELb1ELb1ELb0ELb1ELb1EEEEEEEEEvNT_6ParamsE,"a",@progbits
	.sectionflags	@""
	.align	4
.nv.constant0._ZN7cutlass13device_kernelIN5flash11enable_sm90INS1_16FlashAttnFwdSm90INS1_25CollectiveMainloopFwdSm90ILi2EN4cute5tupleIJNS5_1CILi1EEES8_S8_EEENS6_IJNS7_ILi128EEESA_NS7_ILi192EEEEEELi128ENS_6half_tEfNS_4arch4Sm90ELb0ELb0ELb1ELb1ELb0ELb0ELb0ELb1ELb1ELb1ELb1ELb0EEENS1_21CollectiveEpilogueFwdINS6_IJSA_SA_SA_EEES9_SD_SF_Li256ELb1ELb1ELb1ELb0EEENS1_36VarlenDynamicPersistentTileSchedulerILi128ELi128ELi256ELi128ELb1ELb1ELb1ELb0ELb1ELb1EEEEEEEEEvNT_6ParamsE:
	.zero		3328


//--------------------- .nv.constant0._ZN7cutlass13device_kernelIN5flash11enable_sm90INS1_16FlashAttnFwdSm90INS1_25CollectiveMainloopFwdSm90ILi2EN4cute5tupleIJNS5_1CILi1EEES8_S8_EEENS6_IJNS7_ILi128EEESA_NS7_ILi192EEEEEELi128ENS_6half_tEfNS_4arch4Sm90ELb0ELb0ELb1ELb1ELb0ELb1ELb0ELb1ELb1ELb1ELb1ELb0EEENS1_21CollectiveEpilogueFwdINS6_IJSA_SA_SA_EEES9_SD_SF_Li256ELb1ELb1ELb1ELb0EEENS1_36VarlenDynamicPersistentTileSchedulerILi128ELi128ELi256ELi128ELb1ELb1ELb1ELb0ELb1ELb1EEEEEEEEEvNT_6ParamsE --------------------------
	.section	.nv.constant0._ZN7cutlass13device_kernelIN5flash11enable_sm90INS1_16FlashAttnFwdSm90INS1_25CollectiveMainloopFwdSm90ILi2EN4cute5tupleIJNS5_1CILi1EEES8_S8_EEENS6_IJNS7_ILi128EEESA_NS7_ILi192EEEEEELi128ENS_6half_tEfNS_4arch4Sm90ELb0ELb0ELb1ELb1ELb0ELb1ELb0ELb1ELb1ELb1ELb1ELb0EEENS1_21CollectiveEpilogueFwdINS6_IJSA_SA_SA_EEES9_SD_SF_Li256ELb1ELb1ELb1ELb0EEENS1_36VarlenDynamicPersistentTileSchedulerILi128ELi128ELi256ELi128ELb1ELb1ELb1ELb0ELb1ELb1EEEEEEEEEvNT_6ParamsE,"a",@progbits
	.sectionflags	@""
	.align	4
.nv.constant0._ZN7cutlass13device_kernelIN5flash11enable_sm90INS1_16FlashAttnFwdSm90INS1_25CollectiveMainloopFwdSm90ILi2EN4cute5tupleIJNS5_1CILi1EEES8_S8_EEENS6_IJNS7_ILi128EEESA_NS7_ILi192EEEEEELi128ENS_6half_tEfNS_4arch4Sm90ELb0ELb0ELb1ELb1ELb0ELb1ELb0ELb1ELb1ELb1ELb1ELb0EEENS1_21CollectiveEpilogueFwdINS6_IJSA_SA_SA_EEES9_SD_SF_Li256ELb1ELb1ELb1ELb0EEENS1_36VarlenDynamicPersistentTileSchedulerILi128ELi128ELi256ELi128ELb1ELb1ELb1ELb0ELb1ELb1EEEEEEEEEvNT_6ParamsE:
	.zero		3328


//--------------------- .nv.constant0._ZN7cutlass13device_kernelIN5flash11enable_sm90INS1_16FlashAttnFwdSm90INS1_25CollectiveMainloopFwdSm90ILi2EN4cute5tupleIJNS5_1CILi1EEES8_S8_EEENS6_IJNS7_ILi128EEENS7_ILi96EEENS7_ILi192EEEEEELi128ENS_6half_tEfNS_4arch4Sm90ELb0ELb1ELb1ELb0ELb0ELb0ELb0ELb1ELb1ELb1ELb1ELb0EEENS1_21CollectiveEpilogueFwdINS6_IJSA_SA_SB_EEES9_SE_SG_Li256ELb0ELb1ELb1ELb0EEENS1_19SingleTileSchedulerILb0ELb1ELb1ELi128EEEEEEEEEvNT_6ParamsE --------------------------
	.section	.nv.constant0._ZN7cutlass13device_kernelIN5flash11enable_sm90INS1_16FlashAttnFwdSm90INS1_25CollectiveMainloopFwdSm90ILi2EN4cute5tupleIJNS5_1CILi1EEES8_S8_EEENS6_IJNS7_ILi128EEENS7_ILi96EEENS7_ILi192EEEEEELi128ENS_6half_tEfNS_4arch4Sm90ELb0ELb1ELb1ELb0ELb0ELb0ELb0ELb1ELb1ELb1ELb1ELb0EEENS1_21CollectiveEpilogueFwdINS6_IJSA_SA_SB_EEES9_SE_SG_Li256ELb0ELb1ELb1ELb0EEENS1_19SingleTileSchedulerILb0ELb1ELb1ELi128EEEEEEEEEvNT_6ParamsE,"a",@progbits
	.sectionflags	@""
	.align	4
.nv.constant0._ZN7cutlass13device_kernelIN5flash11enable_sm90INS1_16FlashAttnFwdSm90INS1_25CollectiveMainloopFwdSm90ILi2EN4cute5tupleIJNS5_1CILi1EEES8_S8_EEENS6_IJNS7_ILi128EEENS7_ILi96EEENS7_ILi192EEEEEELi128ENS_6half_tEfNS_4arch4Sm90ELb0ELb1ELb1ELb0ELb0ELb0ELb0ELb1ELb1ELb1ELb1ELb0EEENS1_21CollectiveEpilogueFwdINS6_IJSA_SA_SB_EEES9_SE_SG_Li256ELb0ELb1ELb1ELb0EEENS1_19SingleTileSchedulerILb0ELb1ELb1ELi128EEEEEEEEEvNT_6ParamsE:
	.zero		3200


//--------------------- .nv.constant0._ZN7cutlass13device_kernelIN5flash11enable_sm90INS1_16FlashAttnFwdSm90INS1_25CollectiveMainloopFwdSm90ILi2EN4cute5tupleIJNS5_1CILi1EEES8_S8_EEENS6_IJNS7_ILi128EEENS7_ILi96EEENS7_ILi192EEEEEELi128ENS_6half_tEfNS_4arch4Sm90ELb0ELb1ELb1ELb1ELb0ELb0ELb0ELb1ELb1ELb1ELb1ELb0EEENS1_21CollectiveEpilogueFwdINS6_IJSA_SA_SB_EEES9_SE_SG_Li256ELb1ELb1ELb1ELb0EEENS1_36VarlenDynamicPersistentTileSchedulerILi128ELi96ELi256ELi128ELb1ELb1ELb1ELb1ELb0ELb1EEEEEEEEEvNT_6ParamsE --------------------------
	.section	.nv.constant0._ZN7cutlass13device_kernelIN5flash11enable_sm90INS1_16FlashAttnFwdSm90INS1_25CollectiveMainloopFwdSm90ILi2EN4cute5tupleIJNS5_1CILi1EEES8_S8_EEENS6_IJNS7_ILi128EEENS7_ILi96EEENS7_ILi192EEEEEELi128ENS_6half_tEfNS_4arch4Sm90ELb0ELb1ELb1ELb1ELb0ELb0ELb0ELb1ELb1ELb1ELb1ELb0EEENS1_21CollectiveEpilogueFwdINS6_IJSA_SA_SB_EEES9_SE_SG_Li256ELb1ELb1ELb1ELb0EEENS1_36VarlenDynamicPersistentTileSchedulerILi128ELi96ELi256ELi128ELb1ELb1ELb1ELb1ELb0ELb1EEEEEEEEEvNT_6ParamsE,"a",@progbits
	.sectionflags	@""
	.align	4
.nv.constant0._ZN7cutlass13device_kernelIN5flash11enable_sm90INS1_16FlashAttnFwdSm90INS1_25CollectiveMainloopFwdSm90ILi2EN4cute5tupleIJNS5_1CILi1EEES8_S8_EEENS6_IJNS7_ILi128EEENS7_ILi96EEENS7_ILi192EEEEEELi128ENS_6half_tEfNS_4arch4Sm90ELb0ELb1ELb1ELb1ELb0ELb0ELb0ELb1ELb1ELb1ELb1ELb0EEENS1_21CollectiveEpilogueFwdINS6_IJSA_SA_SB_EEES9_SE_SG_Li256ELb1ELb1ELb1ELb0EEENS1_36VarlenDynamicPersistentTileSchedulerILi128ELi96ELi256ELi128ELb1ELb1ELb1ELb1ELb0ELb1EEEEEEEEEvNT_6ParamsE:
	.zero		3328


//--------------------- .nv.constant0._ZN7cutlass13device_kernelIN5flash11enable_sm90INS1_16FlashAttnFwdSm90INS1_25CollectiveMainloopFwdSm90ILi2EN4cute5tupleIJNS5_1CILi1EEES8_S8_EEENS6_IJNS7_ILi128EEENS7_ILi96EEENS7_ILi192EEEEEELi128ENS_6half_tEfNS_4arch4Sm90ELb0ELb1ELb1ELb1ELb0ELb1ELb0ELb1ELb1ELb1ELb1ELb0EEENS1_21CollectiveEpilogueFwdINS6_IJSA_SA_SB_EEES9_SE_SG_Li256ELb1ELb1ELb1ELb0EEENS1_36VarlenDynamicPersistentTileSchedulerILi128ELi96ELi256ELi128ELb1ELb1ELb1ELb1ELb0ELb1EEEEEEEEEvNT_6ParamsE --------------------------
	.section	.nv.constant0._ZN7cutlass13device_kernelIN5flash11enable_sm90INS1_16FlashAttnFwdSm90INS1_25CollectiveMainloopFwdSm90ILi2EN4cute5tupleIJNS5_1CILi1EEES8_S8_EEENS6_IJNS7_ILi128EEENS7_ILi96EEENS7_ILi192EEEEEELi128ENS_6half_tEfNS_4arch4Sm90ELb0ELb1ELb1ELb1ELb0ELb1ELb0ELb1ELb1ELb1ELb1ELb0EEENS1_21CollectiveEpilogueFwdINS6_IJSA_SA_SB_EEES9_SE_SG_Li256ELb1ELb1ELb1ELb0EEENS1_36VarlenDynamicPersistentTileSchedulerILi128ELi96ELi256ELi128ELb1ELb1ELb1ELb1ELb0ELb1EEEEEEEEEvNT_6ParamsE,"a",@progbits
	.sectionflags	@""
	.align	4
.nv.constant0._ZN7cutlass13device_kernelIN5flash11enable_sm90INS1_16FlashAttnFwdSm90INS1_25CollectiveMainloopFwdSm90ILi2EN4cute5tupleIJNS5_1CILi1EEES8_S8_EEENS6_IJNS7_ILi128EEENS7_ILi96EEENS7_ILi192EEEEEELi128ENS_6half_tEfNS_4arch4Sm90ELb0ELb1ELb1ELb1ELb0ELb1ELb0ELb1ELb1ELb1ELb1ELb0EEENS1_21CollectiveEpilogueFwdINS6_IJSA_SA_SB_EEES9_SE_SG_Li256ELb1ELb1ELb1ELb0EEENS1_36VarlenDynamicPersistentTileSchedulerILi128ELi96ELi256ELi128ELb1ELb1ELb1ELb1ELb0ELb1EEEEEEEEEvNT_6ParamsE:
	.zero		3328


//--------------------- .nv.constant0._ZN7cutlass13device_kernelIN5flash11enable_sm90INS1_16FlashAttnFwdSm90INS1_25CollectiveMainloopFwdSm90ILi2EN4cute5tupleIJNS5_1CILi1EEES8_S8_EEENS6_IJNS7_ILi128EEESA_NS7_ILi192EEEEEELi128ENS_6half_tEfNS_4arch4Sm90ELb1ELb0ELb1ELb0ELb0ELb0ELb0ELb1ELb1ELb1ELb1ELb0EEENS1_21CollectiveEpilogueFwdINS6_IJSA_SA_SA_EEES9_SD_SF_Li256ELb0ELb1ELb1ELb0EEENS1_19SingleTileSchedulerILb0ELb1ELb1ELi128EEEEEEEEEvNT_6ParamsE --------------------------
	.section	.nv.constant0._ZN7cutlass13device_kernelIN5flash11enable_sm90INS1_16FlashAttnFwdSm90INS1_25CollectiveMainloopFwdSm90ILi2EN4cute5tupleIJNS5_1CILi1EEES8_S8_EEENS6_IJNS7_ILi128EEESA_NS7_ILi192EEEEEELi128ENS_6half_tEfNS_4arch4Sm90ELb1ELb0ELb1ELb0ELb0ELb0ELb0ELb1ELb1ELb1ELb1ELb0EEENS1_21CollectiveEpilogueFwdINS6_IJSA_SA_SA_EEES9_SD_SF_Li256ELb0ELb1ELb1ELb0EEENS1_19SingleTileSchedulerILb0ELb1ELb1ELi128EEEEEEEEEvNT_6ParamsE,"a",@progbits
	.sectionflags	@""
	.align	4
.nv.constant0._ZN7cutlass13device_kernelIN5flash11enable_sm90INS1_16FlashAttnFwdSm90INS1_25CollectiveMainloopFwdSm90ILi2EN4cute5tupleIJNS5_1CILi1EEES8_S8_EEENS6_IJNS7_ILi128EEESA_NS7_ILi192EEEEEELi128ENS_6half_tEfNS_4arch4Sm90ELb1ELb0ELb1ELb0ELb0ELb0ELb0ELb1ELb1ELb1ELb1ELb0EEENS1_21CollectiveEpilogueFwdINS6_IJSA_SA_SA_EEES9_SD_SF_Li256ELb0ELb1ELb1ELb0EEENS1_19SingleTileSchedulerILb0ELb1ELb1ELi128EEEEEEEEEvNT_6ParamsE:
	.zero		3200


//--------------------- .nv.constant0._ZN7cutlass13device_kernelIN5flash11enable_sm90INS1_16FlashAttnFwdSm90INS1_25CollectiveMainloopFwdSm90ILi2EN4cute5tupleIJNS5_1CILi1EEES8_S8_EEENS6_IJNS7_ILi128EEESA_NS7_ILi192EEEEEELi128ENS_6half_tEfNS_4arch4Sm90ELb1ELb0ELb1ELb1ELb0ELb0ELb0ELb1ELb1ELb1ELb1ELb0EEENS1_21CollectiveEpilogueFwdINS6_IJSA_SA_SA_EEES9_SD_SF_Li256ELb1ELb1ELb1ELb0EEENS1_36VarlenDynamicPersistentTileSchedulerILi128ELi128ELi256ELi128ELb1ELb1ELb1ELb1ELb1ELb1EEEEEEEEEvNT_6ParamsE --------------------------
	.section	.nv.constant0._ZN7cutlass13device_kernelIN5flash11enable_sm90INS1_16FlashAttnFwdSm90INS1_25CollectiveMainloopFwdSm90ILi2EN4cute5tupleIJNS5_1CILi1EEES8_S8_EEENS6_IJNS7_ILi128EEESA_NS7_ILi192EEEEEELi128ENS_6half_tEfNS_4arch4Sm90ELb1ELb0ELb1ELb1ELb0ELb0ELb0ELb1ELb1ELb1ELb1ELb0EEENS1_21CollectiveEpilogueFwdINS6_IJSA_SA_SA_EEES9_SD_SF_Li256ELb1ELb1ELb1ELb0EEENS1_36VarlenDynamicPersistentTileSchedulerILi128ELi128ELi256ELi128ELb1ELb1ELb1ELb1ELb1ELb1EEEEEEEEEvNT_6ParamsE,"a",@progbits
	.sectionflags	@""
	.align	4
.nv.constant0._ZN7cutlass13device_kernelIN5flash11enable_sm90INS1_16FlashAttnFwdSm90INS1_25CollectiveMainloopFwdSm90ILi2EN4cute5tupleIJNS5_1CILi1EEES8_S8_EEENS6_IJNS7_ILi128EEESA_NS7_ILi192EEEEEELi128ENS_6half_tEfNS_4arch4Sm90ELb1ELb0ELb1ELb1ELb0ELb0ELb0ELb1ELb1ELb1ELb1ELb0EEENS1_21CollectiveEpilogueFwdINS6_IJSA_SA_SA_EEES9_SD_SF_Li256ELb1ELb1ELb1ELb0EEENS1_36VarlenDynamicPersistentTileSchedulerILi128ELi128ELi256ELi128ELb1ELb1ELb1ELb1ELb1ELb1EEEEEEEEEvNT_6ParamsE:
	.zero		3328


//--------------------- .nv.constant0._ZN7cutlass13device_kernelIN5flash11enable_sm90INS1_16FlashAttnFwdSm90INS1_25CollectiveMainloopFwdSm90ILi2EN4cute5tupleIJNS5_1CILi1EEES8_S8_EEENS6_IJNS7_ILi128EEESA_NS7_ILi192EEEEEELi128ENS_6half_tEfNS_4arch4Sm90ELb1ELb0ELb1ELb1ELb0ELb1ELb0ELb1ELb1ELb1ELb1ELb0EEENS1_21CollectiveEpilogueFwdINS6_IJSA_SA_SA_EEES9_SD_SF_Li256ELb1ELb1ELb1ELb0EEENS1_36VarlenDynamicPersistentTileSchedulerILi128ELi128ELi256ELi128ELb1ELb1ELb1ELb1ELb1ELb1EEEEEEEEEvNT_6ParamsE --------------------------
	.section	.nv.constant0._ZN7cutlass13device_kernelIN5flash11enable_sm90INS1_16FlashAttnFwdSm90INS1_25CollectiveMainloopFwdSm90ILi2EN4cute5tupleIJNS5_1CILi1EEES8_S8_EEENS6_IJNS7_ILi128EEESA_NS7_ILi192EEEEEELi128ENS_6half_tEfNS_4arch4Sm90ELb1ELb0ELb1ELb1ELb0ELb1ELb0ELb1ELb1ELb1ELb1ELb0EEENS1_21CollectiveEpilogueFwdINS6_IJSA_SA_SA_EEES9_SD_SF_Li256ELb1ELb1ELb1ELb0EEENS1_36VarlenDynamicPersistentTileSchedulerILi128ELi128ELi256ELi128ELb1ELb1ELb1ELb1ELb1ELb1EEEEEEEEEvNT_6ParamsE,"a",@progbits
	.sectionflags	@""
	.align	4
.nv.constant0._ZN7cutlass13device_kernelIN5flash11enable_sm90INS1_16FlashAttnFwdSm90INS1_25CollectiveMainloopFwdSm90ILi2EN4cute5tupleIJNS5_1CILi1EEES8_S8_EEENS6_IJNS7_ILi128EEESA_NS7_ILi192EEEEEELi128ENS_6half_tEfNS_4arch4Sm90ELb1ELb0ELb1ELb1ELb0ELb1ELb0ELb1ELb1ELb1ELb1ELb0EEENS1_21CollectiveEpilogueFwdINS6_IJSA_SA_SA_EEES9_SD_SF_Li256ELb1ELb1ELb1ELb0EEENS1_36VarlenDynamicPersistentTileSchedulerILi128ELi128ELi256ELi128ELb1ELb1ELb1ELb1ELb1ELb1EEEEEEEEEvNT_6ParamsE:
	.zero		3328


//--------------------- .nv.constant0._ZN7cutlass13device_kernelIN5flash11enable_sm90INS1_16FlashAttnFwdSm90INS1_25CollectiveMainloopFwdSm90ILi2EN4cute5tupleIJNS5_1CILi1EEES8_S8_EEENS6_IJNS7_ILi64EEESA_SA_EEELi512ENS_6half_tEfNS_4arch4Sm90ELb0ELb0ELb1ELb0ELb0ELb0ELb0ELb0ELb0ELb1ELb1ELb0EEENS1_21CollectiveEpilogueFwdINS6_IJSA_NS7_ILi512EEESA_EEES9_SC_SE_Li256ELb0ELb1ELb1ELb0EEENS1_19SingleTileSchedulerILb0ELb1ELb1ELi64EEEEEEEEEvNT_6ParamsE --------------------------
	.section	.nv.constant0._ZN7cutlass13device_kernelIN5flash11enable_sm90INS1_16FlashAttnFwdSm90INS1_25CollectiveMainloopFwdSm90ILi2EN4cute5tupleIJNS5_1CILi1EEES8_S8_EEENS6_IJNS7_ILi64EEESA_SA_EEELi512ENS_6half_tEfNS_4arch4Sm90ELb0ELb0ELb1ELb0ELb0ELb0ELb0ELb0ELb0ELb1ELb1ELb0EEENS1_21CollectiveEpilogueFwdINS6_IJSA_NS7_ILi512EEESA_EEES9_SC_SE_Li256ELb0ELb1ELb1ELb0EEENS1_19SingleTileSchedulerILb0ELb1ELb1ELi64EEEEEEEEEvNT_6ParamsE,"a",@progbits
	.sectionflags	@""
	.align	4
.nv.constant0._ZN7cutlass13device_kernelIN5flash11enable_sm90INS1_16FlashAttnFwdSm90INS1_25CollectiveMainloopFwdSm90ILi2EN4cute5tupleIJNS5_1CILi1EEES8_S8_EEENS6_IJNS7_ILi64EEESA_SA_EEELi512ENS_6half_tEfNS_4arch4Sm90ELb0ELb0ELb1ELb0ELb0ELb0ELb0ELb0ELb0ELb1ELb1ELb0EEENS1_21CollectiveEpilogueFwdINS6_IJSA_NS7_ILi512EEESA_EEES9_SC_SE_Li256ELb0ELb1ELb1ELb0EEENS1_19SingleTileSchedulerILb0ELb1ELb1ELi64EEEEEEEEEvNT_6ParamsE:
	.zero		3200


//--------------------- .nv.constant0._ZN7cutlass13device_kernelIN5flash11enable_sm90INS1_16FlashAttnFwdSm90INS1_25CollectiveMainloopFwdSm90ILi2EN4cute5tupleIJNS5_1CILi1EEES8_S8_EEENS6_IJNS7_ILi64EEESA_SA_EEELi512ENS_6half_tEfNS_4arch4Sm90ELb0ELb0ELb1ELb0ELb0ELb0ELb1ELb0ELb0ELb1ELb1ELb0EEENS1_21CollectiveEpilogueFwdINS6_IJSA_NS7_ILi512EEESA_EEES9_SC_SE_Li256ELb0ELb1ELb1ELb0EEENS1_19SingleTileSchedulerILb0ELb1ELb1ELi64EEEEEEEEEvNT_6ParamsE --------------------------
	.section	.nv.constant0._ZN7cutlass13device_kernelIN5flash11enable_sm90INS1_16FlashAttnFwdSm90INS1_25CollectiveMainloopFwdSm90ILi2EN4cute5tupleIJNS5_1CILi1EEES8_S8_EEENS6_IJNS7_ILi64EEESA_SA_EEELi512ENS_6half_tEfNS_4arch4Sm90ELb0ELb0ELb1ELb0ELb0ELb0ELb1ELb0ELb0ELb1ELb1ELb0EEENS1_21CollectiveEpilogueFwdINS6_IJSA_NS7_ILi512EEESA_EEES9_SC_SE_Li256ELb0ELb1ELb1ELb0EEENS1_19SingleTileSchedulerILb0ELb1ELb1ELi64EEEEEEEEEvNT_6ParamsE,"a",@progbits
	.sectionflags	@""
	.align	4
.nv.constant0._ZN7cutlass13device_kernelIN5flash11enable_sm90INS1_16FlashAttnFwdSm90INS1_25CollectiveMainloopFwdSm90ILi2EN4cute5tupleIJNS5_1CILi1EEES8_S8_EEENS6_IJNS7_ILi64EEESA_SA_EEELi512ENS_6half_tEfNS_4arch4Sm90ELb0ELb0ELb1ELb0ELb0ELb0ELb1ELb0ELb0ELb1ELb1ELb0EEENS1_21CollectiveEpilogueFwdINS6_IJSA_NS7_ILi512EEESA_EEES9_SC_SE_Li256ELb0ELb1ELb1ELb0EEENS1_19SingleTileSchedulerILb0ELb1ELb1ELi64EEEEEEEEEvNT_6ParamsE:
	.zero		3456


//--------------------- .nv.constant0._ZN7cutlass13device_kernelIN5flash11enable_sm90INS1_16FlashAttnFwdSm90INS1_25CollectiveMainloopFwdSm90ILi2EN4cute5tupleIJNS5_1CILi1EEES8_S8_EEENS6_IJNS7_ILi64EEESA_SA_EEELi512ENS_6half_tEfNS_4arch4Sm90ELb0ELb0ELb1ELb1ELb0ELb0ELb0ELb0ELb0ELb1ELb1ELb0EEENS1_21CollectiveEpilogueFwdINS6_IJSA_NS7_ILi512EEESA_EEES9_SC_SE_Li256ELb1ELb1ELb1ELb0EEENS1_36VarlenDynamicPersistentTileSchedulerILi64ELi64ELi256ELi128ELb1ELb1ELb1ELb0ELb1ELb1EEEEEEEEEvNT_6ParamsE --------------------------
	.section	.nv.constant0._ZN7cutlass13device_kernelIN5flash11enable_sm90INS1_16FlashAttnFwdSm90INS1_25CollectiveMainloopFwdSm90ILi2EN4cute5tupleIJNS5_1CILi1EEES8_S8_EEENS6_IJNS7_ILi64EEESA_SA_EEELi512ENS_6half_tEfNS_4arch4Sm90ELb0ELb0ELb1ELb1ELb0ELb0ELb0ELb0ELb0ELb1ELb1ELb0EEENS1_21CollectiveEpilogueFwdINS6_IJSA_NS7_ILi512EEESA_EEES9_SC_SE_Li256ELb1ELb1ELb1ELb0EEENS1_36VarlenDynamicPersistentTileSchedulerILi64ELi64ELi256ELi128ELb1ELb1ELb1ELb0ELb1ELb1EEEEEEEEEvNT_6ParamsE,"a",@progbits
	.sectionflags	@""
	.align	4
.nv.constant0._ZN7cutlass13device_kernelIN5flash11enable_sm90INS1_16FlashAttnFwdSm90INS1_25CollectiveMainloopFwdSm90ILi2EN4cute5tupleIJNS5_1CILi1EEES8_S8_EEENS6_IJNS7_ILi64EEESA_SA_EEELi512ENS_6half_tEfNS_4arch4Sm90ELb0ELb0ELb1ELb1ELb0ELb0ELb0ELb0ELb0ELb1ELb1ELb0EEENS1_21CollectiveEpilogueFwdINS6_IJSA_NS7_ILi512EEESA_EEES9_SC_SE_Li256ELb1ELb1ELb1ELb0EEENS1_36VarlenDynamicPersistentTileSchedulerILi64ELi64ELi256ELi128ELb1ELb1ELb1ELb0ELb1ELb1EEEEEEEEEvNT_6ParamsE:
	.zero		3328


//--------------------- .nv.constant0._ZN7cutlass13device_kernelIN5flash11enable_sm90INS1_16FlashAttnFwdSm90INS1_25CollectiveMainloopFwdSm90ILi2EN4cute5tupleIJNS5_1CILi1EEES8_S8_EEENS6_IJNS7_ILi64EEESA_SA_EEELi512ENS_6half_tEfNS_4arch4Sm90ELb0ELb0ELb1ELb1ELb0ELb1ELb0ELb0ELb0ELb1ELb1ELb0EEENS1_21CollectiveEpilogueFwdINS6_IJSA_NS7_ILi512EEESA_EEES9_SC_SE_Li256ELb1ELb1ELb1ELb0EEENS1_36VarlenDynamicPersistentTileSchedulerILi64ELi64ELi256ELi128ELb1ELb1ELb1ELb0ELb1ELb1EEEEEEEEEvNT_6ParamsE --------------------------
	.section	.nv.constant0._ZN7cutlass13device_kernelIN5flash11enable_sm90INS1_16FlashAttnFwdSm90INS1_25CollectiveMainloopFwdSm90ILi2EN4cute5tupleIJNS5_1CILi1EEES8_S8_EEENS6_IJNS7_ILi64EEESA_SA_EEELi512ENS_6half_tEfNS_4arch4Sm90ELb0ELb0ELb1ELb1ELb0ELb1ELb0ELb0ELb0ELb1ELb1ELb0EEENS1_21CollectiveEpilogueFwdINS6_IJSA_NS7_ILi512EEESA_EEES9_SC_SE_Li256ELb1ELb1ELb1ELb0EEENS1_36VarlenDynamicPersistentTileSchedulerILi64ELi64ELi256ELi128ELb1ELb1ELb1ELb0ELb1ELb1EEEEEEEEEvNT_6ParamsE,"a",@progbits
	.sectionflags	@""
	.align	4
.nv.constant0._ZN7cutlass13device_kernelIN5flash11enable_sm90INS1_16FlashAttnFwdSm90INS1_25CollectiveMainloopFwdSm90ILi2EN4cute5tupleIJNS5_1CILi1EEES8_S8_EEENS6_IJNS7_ILi64EEESA_SA_EEELi512ENS_6half_tEfNS_4arch4Sm90ELb0ELb0ELb1ELb1ELb0ELb1ELb0ELb0ELb0ELb1ELb1ELb0EEENS1_21CollectiveEpilogueFwdINS6_IJSA_NS7_ILi512EEESA_EEES9_SC_SE_Li256ELb1ELb1ELb1ELb0EEENS1_36VarlenDynamicPersistentTileSchedulerILi64ELi64ELi256ELi128ELb1ELb1ELb1ELb0ELb1ELb1EEEEEEEEEvNT_6ParamsE:
	.zero		3328


//--------------------- .nv.constant0._ZN7cutlass13device_kernelIN5flash11enable_sm90INS1_16FlashAttnFwdSm90INS1_25CollectiveMainloopFwdSm90ILi2EN4cute5tupleIJNS5_1CILi1EEES8_S8_EEENS6_IJNS7_ILi64EEESA_SA_EEELi512ENS_6half_tEfNS_4arch4Sm90ELb0ELb0ELb1ELb1ELb0ELb0ELb1ELb0ELb0ELb1ELb1ELb0EEENS1_21CollectiveEpilogueFwdINS6_IJSA_NS7_ILi512EEESA_EEES9_SC_SE_Li256ELb1ELb1ELb1ELb0EEENS1_36VarlenDynamicPersistentTileSchedulerILi64ELi64ELi256ELi128ELb1ELb1ELb1ELb0ELb1ELb1EEEEEEEEEvNT_6ParamsE --------------------------
	.section	.nv.constant0._ZN7cutlass13device_kernelIN5flash11enable_sm90INS1_16FlashAttnFwdSm90INS1_25CollectiveMainloopFwdSm90ILi2EN4cute5tupleIJNS5_1CILi1EEES8_S8_EEENS6_IJNS7_ILi64EEESA_SA_EEELi512ENS_6half_tEfNS_4arch4Sm90ELb0ELb0ELb1ELb1ELb0ELb0ELb1ELb0ELb0ELb1ELb1ELb0EEENS1_21CollectiveEpilogueFwdINS6_IJSA_NS7_ILi512EEESA_EEES9_SC_SE_Li256ELb1ELb1ELb1ELb0EEENS1_36VarlenDynamicPersistentTileSchedulerILi64ELi64ELi256ELi128ELb1ELb1ELb1ELb0ELb1ELb1EEEEEEEEEvNT_6ParamsE,"a",@progbits
	.sectionflags	@""
	.align	4
.nv.constant0._ZN7cutlass13device_kernelIN5flash11enable_sm90INS1_16FlashAttnFwdSm90INS1_25CollectiveMainloopFwdSm90ILi2EN4cute5tupleIJNS5_1CILi1EEES8_S8_EEENS6_IJNS7_ILi64EEESA_SA_EEELi512ENS_6half_tEfNS_4arch4Sm90ELb0ELb0ELb1ELb1ELb0ELb0ELb1ELb0ELb0ELb1ELb1ELb0EEENS1_21CollectiveEpilogueFwdINS6_IJSA_NS7_ILi512EEESA_EEES9_SC_SE_Li256ELb1ELb1ELb1ELb0EEENS1_36VarlenDynamicPersistentTileSchedulerILi64ELi64ELi256ELi128ELb1ELb1ELb1ELb0ELb1ELb1EEEEEEEEEvNT_6ParamsE:
	.zero		3584


//--------------------- .nv.constant0._ZN7cutlass13device_kernelIN5flash11enable_sm90INS1_16FlashAttnFwdSm90INS1_25CollectiveMainloopFwdSm90ILi2EN4cute5tupleIJNS5_1CILi1EEES8_S8_EEENS6_IJNS7_ILi64EEESA_SA_EEELi512ENS_6half_tEfNS_4arch4Sm90ELb0ELb0ELb1ELb1ELb0ELb1ELb1ELb0ELb0ELb1ELb1ELb0EEENS1_21CollectiveEpilogueFwdINS6_IJSA_NS7_ILi512EEESA_EEES9_SC_SE_Li256ELb1ELb1ELb1ELb0EEENS1_36VarlenDynamicPersistentTileSchedulerILi64ELi64ELi256ELi128ELb1ELb1ELb1ELb0ELb1ELb1EEEEEEEEEvNT_6ParamsE --------------------------
	.section	.nv.constant0._ZN7cutlass13device_kernelIN5flash11enable_sm90INS1_16FlashAttnFwdSm90INS1_25CollectiveMainloopFwdSm90ILi2EN4cute5tupleIJNS5_1CILi1EEES8_S8_EEENS6_IJNS7_ILi64EEESA_SA_EEELi512ENS_6half_tEfNS_4arch4Sm90ELb0ELb0ELb1ELb1ELb0ELb1ELb1ELb0ELb0ELb1ELb1ELb0EEENS1_21CollectiveEpilogueFwdINS6_IJSA_NS7_ILi512EEESA_EEES9_SC_SE_Li256ELb1ELb1ELb1ELb0EEENS1_36VarlenDynamicPersistentTileSchedulerILi64ELi64ELi256ELi128ELb1ELb1ELb1ELb0ELb1ELb1EEEEEEEEEvNT_6ParamsE,"a",@progbits
	.sectionflags	@""
	.align	4
.nv.constant0._ZN7cutlass13device_kernelIN5flash11enable_sm90INS1_16FlashAttnFwdSm90INS1_25CollectiveMainloopFwdSm90ILi2EN4cute5tupleIJNS5_1CILi1EEES8_S8_EEENS6_IJNS7_ILi64EEESA_SA_EEELi512ENS_6half_tEfNS_4arch4Sm90ELb0ELb0ELb1ELb1ELb0ELb1ELb1ELb0ELb0ELb1ELb1ELb0EEENS1_21CollectiveEpilogueFwdINS6_IJSA_NS7_ILi512EEESA_EEES9_SC_SE_Li256ELb1ELb1ELb1ELb0EEENS1_36VarlenDynamicPersistentTileSchedulerILi64ELi64ELi256ELi128ELb1ELb1ELb1ELb0ELb1ELb1EEEEEEEEEvNT_6ParamsE:
	.zero		3584


//--------------------- .nv.constant0._ZN7cutlass13device_kernelIN5flash11enable_sm90INS1_16FlashAttnFwdSm90INS1_25CollectiveMainloopFwdSm90ILi2EN4cute5tupleIJNS5_1CILi1EEES8_S8_EEENS6_IJNS7_ILi64EEESA_SA_EEELi512ENS_6half_tEfNS_4arch4Sm90ELb0ELb1ELb1ELb0ELb0ELb0ELb0ELb0ELb0ELb1ELb1ELb0EEENS1_21CollectiveEpilogueFwdINS6_IJSA_NS7_ILi512EEESA_EEES9_SC_SE_Li256ELb0ELb1ELb1ELb0EEENS1_19SingleTileSchedulerILb0ELb1ELb1ELi64EEEEEEEEEvNT_6ParamsE --------------------------
	.section	.nv.constant0._ZN7cutlass13device_kernelIN5flash11enable_sm90INS1_16FlashAttnFwdSm90INS1_25CollectiveMainloopFwdSm90ILi2EN4cute5tupleIJNS5_1CILi1EEES8_S8_EEENS6_IJNS7_ILi64EEESA_SA_EEELi512ENS_6half_tEfNS_4arch4Sm90ELb0ELb1ELb1ELb0ELb0ELb0ELb0ELb0ELb0ELb1ELb1ELb0EEENS1_21CollectiveEpilogueFwdINS6_IJSA_NS7_ILi512EEESA_EEES9_SC_SE_Li256ELb0ELb1ELb1ELb0EEENS1_19SingleTileSchedulerILb0ELb1ELb1ELi64EEEEEEEEEvNT_6ParamsE,"a",@progbits
	.sectionflags	@""
	.align	4
.nv.constant0._ZN7cutlass13device_kernelIN5flash11enable_sm90INS1_16FlashAttnFwdSm90INS1_25CollectiveMainloopFwdSm90ILi2EN4cute5tupleIJNS5_1CILi1EEES8_S8_EEENS6_IJNS7_ILi64EEESA_SA_EEELi512ENS_6half_tEfNS_4arch4Sm90ELb0ELb1ELb1ELb0ELb0ELb0ELb0ELb0ELb0ELb1ELb1ELb0EEENS1_21CollectiveEpilogueFwdINS6_IJSA_NS7_ILi512EEESA_EEES9_SC_SE_Li256ELb0ELb1ELb1ELb0EEENS1_19SingleTileSchedulerILb0ELb1ELb1ELi64EEEEEEEEEvNT_6ParamsE:
	.zero		3200


//--------------------- .nv.constant0._ZN7cutlass13device_kernelIN5flash11enable_sm90INS1_16FlashAttnFwdSm90INS1_25CollectiveMainloopFwdSm90ILi2EN4cute5tupleIJNS5_1CILi1EEES8_S8_EEENS6_IJNS7_ILi64EEESA_SA_EEELi512ENS_6half_tEfNS_4arch4Sm90ELb0ELb1ELb1ELb0ELb0ELb0ELb1ELb0ELb0ELb1ELb1ELb0EEENS1_21CollectiveEpilogueFwdINS6_IJSA_NS7_ILi512EEESA_EEES9_SC_SE_Li256ELb0ELb1ELb1ELb0EEENS1_19SingleTileSchedulerILb0ELb1ELb1ELi64EEEEEEEEEvNT_6ParamsE --------------------------
	.section	.nv.constant0._ZN7cutlass13device_kernelIN5flash11enable_sm90INS1_16FlashAttnFwdSm90INS1_25CollectiveMainloopFwdSm90ILi2EN4cute5tupleIJNS5_1CILi1EEES8_S8_EEENS6_IJNS7_ILi64EEESA_SA_EEELi512ENS_6half_tEfNS_4arch4Sm90ELb0ELb1ELb1ELb0ELb0ELb0ELb1ELb0ELb0ELb1ELb1ELb0EEENS1_21CollectiveEpilogueFwdINS6_IJSA_NS7_ILi512EEESA_EEES9_SC_SE_Li256ELb0ELb1ELb1ELb0EEENS1_19SingleTileSchedulerILb0ELb1ELb1ELi64EEEEEEEEEvNT_6ParamsE,"a",@progbits
	.sectionflags	@""
	.align	4
.nv.constant0._ZN7cutlass13device_kernelIN5flash11enable_sm90INS1_16FlashAttnFwdSm90INS1_25CollectiveMainloopFwdSm90ILi2EN4cute5tupleIJNS5_1CILi1EEES8_S8_EEENS6_IJNS7_ILi64EEESA_SA_EEELi512ENS_6half_tEfNS_4arch4Sm90ELb0ELb1ELb1ELb0ELb0ELb0ELb1ELb0ELb0ELb1ELb1ELb0EEENS1_21CollectiveEpilogueFwdINS6_IJSA_NS7_ILi512EEESA_EEES9_SC_SE_Li256ELb0ELb1ELb1ELb0EEENS1_19SingleTileSchedulerILb0ELb1ELb1ELi64EEEEEEEEEvNT_6ParamsE:
	.zero		3456


//--------------------- .nv.constant0._ZN7cutlass13device_kernelIN5flash11enable_sm90INS1_16FlashAttnFwdSm90INS1_25CollectiveMainloopFwdSm90ILi2EN4cute5tupleIJNS5_1CILi1EEES8_S8_EEENS6_IJNS7_ILi64EEESA_SA_EEELi512ENS_6half_tEfNS_4arch4Sm90ELb0ELb1ELb1ELb1ELb0ELb0ELb0ELb0ELb0ELb1ELb1ELb0EEENS1_21CollectiveEpilogueFwdINS6_IJSA_NS7_ILi512EEESA_EEES9_SC_SE_Li256ELb1ELb1ELb1ELb0EEENS1_36VarlenDynamicPersistentTileSchedulerILi64ELi64ELi256ELi128ELb1ELb1ELb1ELb1ELb0ELb1EEEEEEEEEvNT_6ParamsE --------------------------
	.section	.nv.constant0._ZN7cutlass13device_kernelIN5flash11enable_sm90INS1_16FlashAttnFwdSm90INS1_25CollectiveMainloopFwdSm90ILi2EN4cute5tupleIJNS5_1CILi1EEES8_S8_EEENS6_IJNS7_ILi64EEESA_SA_EEELi512ENS_6half_tEfNS_4arch4Sm90ELb0ELb1ELb1ELb1ELb0ELb0ELb0ELb0ELb0ELb1ELb1ELb0EEENS1_21CollectiveEpilogueFwdINS6_IJSA_NS7_ILi512EEESA_EEES9_SC_SE_Li256ELb1ELb1ELb1ELb0EEENS1_36VarlenDynamicPersistentTileSchedulerILi64ELi64ELi256ELi128ELb1ELb1ELb1ELb1ELb0ELb1EEEEEEEEEvNT_6ParamsE,"a",@progbits
	.sectionflags	@""
	.align	4
.nv.constant0._ZN7cutlass13device_kernelIN5flash11enable_sm90INS1_16FlashAttnFwdSm90INS1_25CollectiveMainloopFwdSm90ILi2EN4cute5tupleIJNS5_1CILi1EEES8_S8_EEENS6_IJNS7_ILi64EEESA_SA_EEELi512ENS_6half_tEfNS_4arch4Sm90ELb0ELb1ELb1ELb1ELb0ELb0ELb0ELb0ELb0ELb1ELb1ELb0EEENS1_21CollectiveEpilogueFwdINS6_IJSA_NS7_ILi512EEESA_EEES9_SC_SE_Li256ELb1ELb1ELb1ELb0EEENS1_36VarlenDynamicPersistentTileSchedulerILi64ELi64ELi256ELi128ELb1ELb1ELb1ELb1ELb0ELb1EEEEEEEEEvNT_6ParamsE:
	.zero		3328


//--------------------- .nv.constant0._ZN7cutlass13device_kernelIN5flash11enable_sm90INS1_16FlashAttnFwdSm90INS1_25CollectiveMainloopFwdSm90ILi2EN4cute5tupleIJNS5_1CILi1EEES8_S8_EEENS6_IJNS7_ILi64EEESA_SA_EEELi512ENS_6half_tEfNS_4arch4Sm90ELb0ELb1ELb1ELb1ELb0ELb1ELb0ELb0ELb0ELb1ELb1ELb0EEENS1_21CollectiveEpilogueFwdINS6_IJSA_NS7_ILi512EEESA_EEES9_SC_SE_Li256ELb1ELb1ELb1ELb0EEENS1_36VarlenDynamicPersistentTileSchedulerILi64ELi64ELi256ELi128ELb1ELb1ELb1ELb1ELb0ELb1EEEEEEEEEvNT_6ParamsE --------------------------
	.section	.nv.constant0._ZN7cutlass13device_kernelIN5flash11enable_sm90INS1_16FlashAttnFwdSm90INS1_25CollectiveMainloopFwdSm90ILi2EN4cute5tupleIJNS5_1CILi1EEES8_S8_EEENS6_IJNS7_ILi64EEESA_SA_EEELi512ENS_6half_tEfNS_4arch4Sm90ELb0ELb1ELb1ELb1ELb0ELb1ELb0ELb0ELb0ELb1ELb1ELb0EEENS1_21CollectiveEpilogueFwdINS6_IJSA_NS7_ILi512EEESA_EEES9_SC_SE_Li256ELb1ELb1ELb1ELb0EEENS1_36VarlenDynamicPersistentTileSchedulerILi64ELi64ELi256ELi128ELb1ELb1ELb1ELb1ELb0ELb1EEEEEEEEEvNT_6ParamsE,"a",@progbits
	.sectionflags	@""
	.align	4
.nv.constant0._ZN7cutlass13device_kernelIN5flash11enable_sm90INS1_16FlashAttnFwdSm90INS1_25CollectiveMainloopFwdSm90ILi2EN4cute5tupleIJNS5_1CILi1EEES8_S8_EEENS6_IJNS7_ILi64EEESA_SA_EEELi512ENS_6half_tEfNS_4arch4Sm90ELb0ELb1ELb1ELb1ELb0ELb1ELb0ELb0ELb0ELb1ELb1ELb0EEENS1_21CollectiveEpilogueFwdINS6_IJSA_NS7_ILi512EEESA_EEES9_SC_SE_Li256ELb1ELb1ELb1ELb0EEENS1_36VarlenDynamicPersistentTileSchedulerILi64ELi64ELi256ELi128ELb1ELb1ELb1ELb1ELb0ELb1EEEEEEEEEvNT_6ParamsE:
	.zero		3328


//--------------------- .nv.constant0._ZN7cutlass13device_kernelIN5flash11enable_sm90INS1_16FlashAttnFwdSm90INS1_25CollectiveMainloopFwdSm90ILi2EN4cute5tupleIJNS5_1CILi1EEES8_S8_EEENS6_IJNS7_ILi64EEESA_SA_EEELi512ENS_6half_tEfNS_4arch4Sm90ELb0ELb1ELb1ELb1ELb0ELb0ELb1ELb0ELb0ELb1ELb1ELb0EEENS1_21CollectiveEpilogueFwdINS6_IJSA_NS7_ILi512EEESA_EEES9_SC_SE_Li256ELb1ELb1ELb1ELb0EEENS1_36VarlenDynamicPersistentTileSchedulerILi64ELi64ELi256ELi128ELb1ELb1ELb1ELb1ELb0ELb1EEEEEEEEEvNT_6ParamsE --------------------------
	.section	.nv.constant0._ZN7cutlass13device_kernelIN5flash11enable_sm90INS1_16FlashAttnFwdSm90INS1_25CollectiveMainloopFwdSm90ILi2EN4cute5tupleIJNS5_1CILi1EEES8_S8_EEENS6_IJNS7_ILi64EEESA_SA_EEELi512ENS_6half_tEfNS_4arch4Sm90ELb0ELb1ELb1ELb1ELb0ELb0ELb1ELb0ELb0ELb1ELb1ELb0EEENS1_21CollectiveEpilogueFwdINS6_IJSA_NS7_ILi512EEESA_EEES9_SC_SE_Li256ELb1ELb1ELb1ELb0EEENS1_36VarlenDynamicPersistentTileSchedulerILi64ELi64ELi256ELi128ELb1ELb1ELb1ELb1ELb0ELb1EEEEEEEEEvNT_6ParamsE,"a",@progbits
	.sectionflags	@""
	.align	4
.nv.constant0._ZN7cutlass13device_kernelIN5flash11enable_sm90INS1_16FlashAttnFwdSm90INS1_25CollectiveMainloopFwdSm90ILi2EN4cute5tupleIJNS5_1CILi1EEES8_S8_EEENS6_IJNS7_ILi64EEESA_SA_EEELi512ENS_6half_tEfNS_4arch4Sm90ELb0ELb1ELb1ELb1ELb0ELb0ELb1ELb0ELb0ELb1ELb1ELb0EEENS1_21CollectiveEpilogueFwdINS6_IJSA_NS7_ILi512EEESA_EEES9_SC_SE_Li256ELb1ELb1ELb1ELb0EEENS1_36VarlenDynamicPersistentTileSchedulerILi64ELi64ELi256ELi128ELb1ELb1ELb1ELb1ELb0ELb1EEEEEEEEEvNT_6ParamsE:
	.zero		3584


//--------------------- .nv.constant0._ZN7cutlass13device_kernelIN5flash11enable_sm90INS1_16FlashAttnFwdSm90INS1_25CollectiveMainloopFwdSm90ILi2EN4cute5tupleIJNS5_1CILi1EEES8_S8_EEENS6_IJNS7_ILi64EEESA_SA_EEELi512ENS_6half_tEfNS_4arch4Sm90ELb0ELb1ELb1ELb1ELb0ELb1ELb1ELb0ELb0ELb1ELb1ELb0EEENS1_21CollectiveEpilogueFwdINS6_IJSA_NS7_ILi512EEESA_EEES9_SC_SE_Li256ELb1ELb1ELb1ELb0EEENS1_36VarlenDynamicPersistentTileSchedulerILi64ELi64ELi256ELi128ELb1ELb1ELb1ELb1ELb0ELb1EEEEEEEEEvNT_6ParamsE --------------------------
	.section	.nv.constant0._ZN7cutlass13device_kernelIN5flash11enable_sm90INS1_16FlashAttnFwdSm90INS1_25CollectiveMainloopFwdSm90ILi2EN4cute5tupleIJNS5_1CILi1EEES8_S8_EEENS6_IJNS7_ILi64EEESA_SA_EEELi512ENS_6half_tEfNS_4arch4Sm90ELb0ELb1ELb1ELb1ELb0ELb1ELb1ELb0ELb0ELb1ELb1ELb0EEENS1_21CollectiveEpilogueFwdINS6_IJSA_NS7_ILi512EEESA_EEES9_SC_SE_Li256ELb1ELb1ELb1ELb0EEENS1_36VarlenDynamicPersistentTileSchedulerILi64ELi64ELi256ELi128ELb1ELb1ELb1ELb1ELb0ELb1EEEEEEEEEvNT_6ParamsE,"a",@progbits
	.sectionflags	@""
	.align	4
.nv.constant0._ZN7cutlass13device_kernelIN5flash11enable_sm90INS1_16FlashAttnFwdSm90INS1_25CollectiveMainloopFwdSm90ILi2EN4cute5tupleIJNS5_1CILi1EEES8_S8_EEENS6_IJNS7_ILi64EEESA_SA_EEELi512ENS_6half_tEfNS_4arch4Sm90ELb0ELb1ELb1ELb1ELb0ELb1ELb1ELb0ELb0ELb1ELb1ELb0EEENS1_21CollectiveEpilogueFwdINS6_IJSA_NS7_ILi512EEESA_EEES9_SC_SE_Li256ELb1ELb1ELb1ELb0EEENS1_36VarlenDynamicPersistentTileSchedulerILi64ELi64ELi256ELi128ELb1ELb1ELb1ELb1ELb0ELb1EEEEEEEEEvNT_6ParamsE:
	.zero		3584


//--------------------- .nv.constant0._ZN7cutlass13device_kernelIN5flash11enable_sm90INS1_16FlashAttnFwdSm90INS1_25CollectiveMainloopFwdSm90ILi2EN4cute5tupleIJNS5_1CILi1EEES8_S8_EEENS6_IJNS7_ILi64EEESA_SA_EEELi512ENS_6half_tEfNS_4arch4Sm90ELb1ELb0ELb1ELb0ELb0ELb0ELb0ELb0ELb0ELb1ELb1ELb0EEENS1_21CollectiveEpilogueFwdINS6_IJSA_NS7_ILi512EEESA_EEES9_SC_SE_Li256ELb0ELb1ELb1ELb0EEENS1_19SingleTileSchedulerILb0ELb1ELb1ELi64EEEEEEEEEvNT_6ParamsE --------------------------
	.section	.nv.constant0._ZN7cutlass13device_kernelIN5flash11enable_sm90INS1_16FlashAttnFwdSm90INS1_25CollectiveMainloopFwdSm90ILi2EN4cute5tupleIJNS5_1CILi1EEES8_S8_EEENS6_IJNS7_ILi64EEESA_SA_EEELi512ENS_6half_tEfNS_4arch4Sm90ELb1ELb0ELb1ELb0ELb0ELb0ELb0ELb0ELb0ELb1ELb1ELb0EEENS1_21CollectiveEpilogueFwdINS6_IJSA_NS7_ILi512EEESA_EEES9_SC_SE_Li256ELb0ELb1ELb1ELb0EEENS1_19SingleTileSchedulerILb0ELb1ELb1ELi64EEEEEEEEEvNT_6ParamsE,"a",@progbits
	.sectionflags	@""
	.align	4
.nv.constant0._ZN7cutlass13device_kernelIN5flash11enable_sm90INS1_16FlashAttnFwdSm90INS1_25CollectiveMainloopFwdSm90ILi2EN4cute5tupleIJNS5_1CILi1EEES8_S8_EEENS6_IJNS7_ILi64EEESA_SA_EEELi512ENS_6half_tEfNS_4arch4Sm90ELb1ELb0ELb1ELb0ELb0ELb0ELb0ELb0ELb0ELb1ELb1ELb0EEENS1_21CollectiveEpilogueFwdINS6_IJSA_NS7_ILi512EEESA_EEES9_SC_SE_Li256ELb0ELb1ELb1ELb0EEENS1_19SingleTileSchedulerILb0ELb1ELb1ELi64EEEEEEEEEvNT_6ParamsE:
	.zero		3200


//--------------------- .nv.constant0._ZN7cutlass13device_kernelIN5flash11enable_sm90INS1_16FlashAttnFwdSm90INS1_25CollectiveMainloopFwdSm90ILi2EN4cute5tupleIJNS5_1CILi1EEES8_S8_EEENS6_IJNS7_ILi64EEESA_SA_EEELi512ENS_6half_tEfNS_4arch4Sm90ELb1ELb0ELb1ELb0ELb0ELb0ELb1ELb0ELb0ELb1ELb1ELb0EEENS1_21CollectiveEpilogueFwdINS6_IJSA_NS7_ILi512EEESA_EEES9_SC_SE_Li256ELb0ELb1ELb1ELb0EEENS1_19SingleTileSchedulerILb0ELb1ELb1ELi64EEEEEEEEEvNT_6ParamsE --------------------------
	.section	.nv.constant0._ZN7cutlass13device_kernelIN5flash11enable_sm90INS1_16FlashAttnFwdSm90INS1_25CollectiveMainloopFwdSm90ILi2EN4cute5tupleIJNS5_1CILi1EEES8_S8_EEENS6_IJNS7_ILi64EEESA_SA_EEELi512ENS_6half_tEfNS_4arch4Sm90ELb1ELb0ELb1ELb0ELb0ELb0ELb1ELb0ELb0ELb1ELb1ELb0EEENS1_21CollectiveEpilogueFwdINS6_IJSA_NS7_ILi512EEESA_EEES9_SC_SE_Li256ELb0ELb1ELb1ELb0EEENS1_19SingleTileSchedulerILb0ELb1ELb1ELi64EEEEEEEEEvNT_6ParamsE,"a",@progbits
	.sectionflags	@""
	.align	4
.nv.constant0._ZN7cutlass13device_kernelIN5flash11enable_sm90INS1_16FlashAttnFwdSm90INS1_25CollectiveMainloopFwdSm90ILi2EN4cute5tupleIJNS5_1CILi1EEES8_S8_EEENS6_IJNS7_ILi64EEESA_SA_EEELi512ENS_6half_tEfNS_4arch4Sm90ELb1ELb0ELb1ELb0ELb0ELb0ELb1ELb0ELb0ELb1ELb1ELb0EEENS1_21CollectiveEpilogueFwdINS6_IJSA_NS7_ILi512EEESA_EEES9_SC_SE_Li256ELb0ELb1ELb1ELb0EEENS1_19SingleTileSchedulerILb0ELb1ELb1ELi64EEEEEEEEEvNT_6ParamsE:
	.zero		3456


//--------------------- .nv.constant0._ZN7cutlass13device_kernelIN5flash11enable_sm90INS1_16FlashAttnFwdSm90INS1_25CollectiveMainloopFwdSm90ILi2EN4cute5tupleIJNS5_1CILi1EEES8_S8_EEENS6_IJNS7_ILi64EEESA_SA_EEELi512ENS_6half_tEfNS_4arch4Sm90ELb1ELb0ELb1ELb1ELb0ELb0ELb0ELb0ELb0ELb1ELb1ELb0EEENS1_21CollectiveEpilogueFwdINS6_IJSA_NS7_ILi512EEESA_EEES9_SC_SE_Li256ELb1ELb1ELb1ELb0EEENS1_36VarlenDynamicPersistentTileSchedulerILi64ELi64ELi256ELi128ELb1ELb1ELb1ELb1ELb1ELb1EEEEEEEEEvNT_6ParamsE --------------------------
	.section	.nv.constant0._ZN7cutlass13device_kernelIN5flash11enable_sm90INS1_16FlashAttnFwdSm90INS1_25CollectiveMainloopFwdSm90ILi2EN4cute5tupleIJNS5_1CILi1EEES8_S8_EEENS6_IJNS7_ILi64EEESA_SA_EEELi512ENS_6half_tEfNS_4arch4Sm90ELb1ELb0ELb1ELb1ELb0ELb0ELb0ELb0ELb0ELb1ELb1ELb0EEENS1_21CollectiveEpilogueFwdINS6_IJSA_NS7_ILi512EEESA_EEES9_SC_SE_Li256ELb1ELb1ELb1ELb0EEENS1_36VarlenDynamicPersistentTileSchedulerILi64ELi64ELi256ELi128ELb1ELb1ELb1ELb1ELb1ELb1EEEEEEEEEvNT_6ParamsE,"a",@progbits
	.sectionflags	@""
	.align	4
.nv.constant0._ZN7cutlass13device_kernelIN5flash11enable_sm90INS1_16FlashAttnFwdSm90INS1_25CollectiveMainloopFwdSm90ILi2EN4cute5tupleIJNS5_1CILi1EEES8_S8_EEENS6_IJNS7_ILi64EEESA_SA_EEELi512ENS_6half_tEfNS_4arch4Sm90ELb1ELb0ELb1ELb1ELb0ELb0ELb0ELb0ELb0ELb1ELb1ELb0EEENS1_21CollectiveEpilogueFwdINS6_IJSA_NS7_ILi512EEESA_EEES9_SC_SE_Li256ELb1ELb1ELb1ELb0EEENS1_36VarlenDynamicPersistentTileSchedulerILi64ELi64ELi256ELi128ELb1ELb1ELb1ELb1ELb1ELb1EEEEEEEEEvNT_6ParamsE:
	.zero		3328


//--------------------- .nv.constant0._ZN7cutlass13device_kernelIN5flash11enable_sm90INS1_16FlashAttnFwdSm90INS1_25CollectiveMainloopFwdSm90ILi2EN4cute5tupleIJNS5_1CILi1EEES8_S8_EEENS6_IJNS7_ILi64EEESA_SA_EEELi512ENS_6half_tEfNS_4arch4Sm90ELb1ELb0ELb1ELb1ELb0ELb1ELb0ELb0ELb0ELb1ELb1ELb0EEENS1_21CollectiveEpilogueFwdINS6_IJSA_NS7_ILi512EEESA_EEES9_SC_SE_Li256ELb1ELb1ELb1ELb0EEENS1_36VarlenDynamicPersistentTileSchedulerILi64ELi64ELi256ELi128ELb1ELb1ELb1ELb1ELb1ELb1EEEEEEEEEvNT_6ParamsE --------------------------
	.section	.nv.constant0._ZN7cutlass13device_kernelIN5flash11enable_sm90INS1_16FlashAttnFwdSm90INS1_25CollectiveMainloopFwdSm90ILi2EN4cute5tupleIJNS5_1CILi1EEES8_S8_EEENS6_IJNS7_ILi64EEESA_SA_EEELi512ENS_6half_tEfNS_4arch4Sm90ELb1ELb0ELb1ELb1ELb0ELb1ELb0ELb0ELb0ELb1ELb1ELb0EEENS1_21CollectiveEpilogueFwdINS6_IJSA_NS7_ILi512EEESA_EEES9_SC_SE_Li256ELb1ELb1ELb1ELb0EEENS1_36VarlenDynamicPersistentTileSchedulerILi64ELi64ELi256ELi128ELb1ELb1ELb1ELb1ELb1ELb1EEEEEEEEEvNT_6ParamsE,"a",@progbits
	.sectionflags	@""
	.align	4
.nv.constant0._ZN7cutlass13device_kernelIN5flash11enable_sm90INS1_16FlashAttnFwdSm90INS1_25CollectiveMainloopFwdSm90ILi2EN4cute5tupleIJNS5_1CILi1EEES8_S8_EEENS6_IJNS7_ILi64EEESA_SA_EEELi512ENS_6half_tEfNS_4arch4Sm90ELb1ELb0ELb1ELb1ELb0ELb1ELb0ELb0ELb0ELb1ELb1ELb0EEENS1_21CollectiveEpilogueFwdINS6_IJSA_NS7_ILi512EEESA_EEES9_SC_SE_Li256ELb1ELb1ELb1ELb0EEENS1_36VarlenDynamicPersistentTileSchedulerILi64ELi64ELi256ELi128ELb1ELb1ELb1ELb1ELb1ELb1EEEEEEEEEvNT_6ParamsE:
	.zero		3328


//--------------------- .nv.constant0._ZN7cutlass13device_kernelIN5flash11enable_sm90INS1_16FlashAttnFwdSm90INS1_25CollectiveMainloopFwdSm90ILi2EN4cute5tupleIJNS5_1CILi1EEES8_S8_EEENS6_IJNS7_ILi64EEESA_SA_EEELi512ENS_6half_tEfNS_4arch4Sm90ELb1ELb0ELb1ELb1ELb0ELb0ELb1ELb0ELb0ELb1ELb1ELb0EEENS1_21CollectiveEpilogueFwdINS6_IJSA_NS7_ILi512EEESA_EEES9_SC_SE_Li256ELb1ELb1ELb1ELb0EEENS1_36VarlenDynamicPersistentTileSchedulerILi64ELi64ELi256ELi128ELb1ELb1ELb1ELb1ELb1ELb1EEEEEEEEEvNT_6ParamsE --------------------------
	.section	.nv.constant0._ZN7cutlass13device_kernelIN5flash11enable_sm90INS1_16FlashAttnFwdSm90INS1_25CollectiveMainloopFwdSm90ILi2EN4cute5tupleIJNS5_1CILi1EEES8_S8_EEENS6_IJNS7_ILi64EEESA_SA_EEELi512ENS_6half_tEfNS_4arch4Sm90ELb1ELb0ELb1ELb1ELb0ELb0ELb1ELb0ELb0ELb1ELb1ELb0EEENS1_21CollectiveEpilogueFwdINS6_IJSA_NS7_ILi512EEESA_EEES9_SC_SE_Li256ELb1ELb1ELb1ELb0EEENS1_36VarlenDynamicPersistentTileSchedulerILi64ELi64ELi256ELi128ELb1ELb1ELb1ELb1ELb1ELb1EEEEEEEEEvNT_6ParamsE,"a",@progbits
	.sectionflags	@""
	.align	4
.nv.constant0._ZN7cutlass13device_kernelIN5flash11enable_sm90INS1_16FlashAttnFwdSm90INS1_25CollectiveMainloopFwdSm90ILi2EN4cute5tupleIJNS5_1CILi1EEES8_S8_EEENS6_IJNS7_ILi64EEESA_SA_EEELi512ENS_6half_tEfNS_4arch4Sm90ELb1ELb0ELb1ELb1ELb0ELb0ELb1ELb0ELb0ELb1ELb1ELb0EEENS1_21CollectiveEpilogueFwdINS6_IJSA_NS7_ILi512EEESA_EEES9_SC_SE_Li256ELb1ELb1ELb1ELb0EEENS1_36VarlenDynamicPersistentTileSchedulerILi64ELi64ELi256ELi128ELb1ELb1ELb1ELb1ELb1ELb1EEEEEEEEEvNT_6ParamsE:
	.zero		3584


//--------------------- .nv.constant0._ZN7cutlass13device_kernelIN5flash11enable_sm90INS1_16FlashAttnFwdSm90INS1_25CollectiveMainloopFwdSm90ILi2EN4cute5tupleIJNS5_1CILi1EEES8_S8_EEENS6_IJNS7_ILi64EEESA_SA_EEELi512ENS_6half_tEfNS_4arch4Sm90ELb1ELb0ELb1ELb1ELb0ELb1ELb1ELb0ELb0ELb1ELb1ELb0EEENS1_21CollectiveEpilogueFwdINS6_IJSA_NS7_ILi512EEESA_EEES9_SC_SE_Li256ELb1ELb1ELb1ELb0EEENS1_36VarlenDynamicPersistentTileSchedulerILi64ELi64ELi256ELi128ELb1ELb1ELb1ELb1ELb1ELb1EEEEEEEEEvNT_6ParamsE --------------------------
	.section	.nv.constant0._ZN7cutlass13device_kernelIN5flash11enable_sm90INS1_16FlashAttnFwdSm90INS1_25CollectiveMainloopFwdSm90ILi2EN4cute5tupleIJNS5_1CILi1EEES8_S8_EEENS6_IJNS7_ILi64EEESA_SA_EEELi512ENS_6half_tEfNS_4arch4Sm90ELb1ELb0ELb1ELb1ELb0ELb1ELb1ELb0ELb0ELb1ELb1ELb0EEENS1_21CollectiveEpilogueFwdINS6_IJSA_NS7_ILi512EEESA_EEES9_SC_SE_Li256ELb1ELb1ELb1ELb0EEENS1_36VarlenDynamicPersistentTileSchedulerILi64ELi64ELi256ELi128ELb1ELb1ELb1ELb1ELb1ELb1EEEEEEEEEvNT_6ParamsE,"a",@progbits
	.sectionflags	@""
	.align	4
.nv.constant0._ZN7cutlass13device_kernelIN5flash11enable_sm90INS1_16FlashAttnFwdSm90INS1_25CollectiveMainloopFwdSm90ILi2EN4cute5tupleIJNS5_1CILi1EEES8_S8_EEENS6_IJNS7_ILi64EEESA_SA_EEELi512ENS_6half_tEfNS_4arch4Sm90ELb1ELb0ELb1ELb1ELb0ELb1ELb1ELb0ELb0ELb1ELb1ELb0EEENS1_21CollectiveEpilogueFwdINS6_IJSA_NS7_ILi512EEESA_EEES9_SC_SE_Li256ELb1ELb1ELb1ELb0EEENS1_36VarlenDynamicPersistentTileSchedulerILi64ELi64ELi256ELi128ELb1ELb1ELb1ELb1ELb1ELb1EEEEEEEEEvNT_6ParamsE:
	.zero		3584


//--------------------- .nv.constant0._ZN7cutlass13device_kernelIN5flash11enable_sm90INS1_16FlashAttnFwdSm90INS1_25CollectiveMainloopFwdSm90ILi2EN4cute5tupleIJNS5_1CILi1EEES8_S8_EEENS6_IJNS7_ILi128EEENS7_ILi96EEENS7_ILi64EEEEEELi256ENS_6half_tEfNS_4arch4Sm90ELb0ELb0ELb1ELb0ELb0ELb0ELb0ELb1ELb0ELb1ELb1ELb0EEENS1_21CollectiveEpilogueFwdINS6_IJSA_NS7_ILi256EEESB_EEES9_SE_SG_Li256ELb0ELb1ELb1ELb0EEENS1_19SingleTileSchedulerILb0ELb1ELb1ELi128EEEEEEEEEvNT_6ParamsE --------------------------
	.section	.nv.constant0._ZN7cutlass13device_kernelIN5flash11enable_sm90INS1_16FlashAttnFwdSm90INS1_25CollectiveMainloopFwdSm90ILi2EN4cute5tupleIJNS5_1CILi1EEES8_S8_EEENS6_IJNS7_ILi128EEENS7_ILi96EEENS7_ILi64EEEEEELi256ENS_6half_tEfNS_4arch4Sm90ELb0ELb0ELb1ELb0ELb0ELb0ELb0ELb1ELb0ELb1ELb1ELb0EEENS1_21CollectiveEpilogueFwdINS6_IJSA_NS7_ILi256EEESB_EEES9_SE_SG_Li256ELb0ELb1ELb1ELb0EEENS1_19SingleTileSchedulerILb0ELb1ELb1ELi128EEEEEEEEEvNT_6ParamsE,"a",@progbits
	.sectionflags	@""
	.align	4
.nv.constant0._ZN7cutlass13device_kernelIN5flash11enable_sm90INS1_16FlashAttnFwdSm90INS1_25CollectiveMainloopFwdSm90ILi2EN4cute5tupleIJNS5_1CILi1EEES8_S8_EEENS6_IJNS7_ILi128EEENS7_ILi96EEENS7_ILi64EEEEEELi256ENS_6half_tEfNS_4arch4Sm90ELb0ELb0ELb1ELb0ELb0ELb0ELb0ELb1ELb0ELb1ELb1ELb0EEENS1_21CollectiveEpilogueFwdINS6_IJSA_NS7_ILi256EEESB_EEES9_SE_SG_Li256ELb0ELb1ELb1ELb0EEENS1_19SingleTileSchedulerILb0ELb1ELb1ELi128EEEEEEEEEvNT_6ParamsE:
	.zero		3200


//--------------------- .nv.constant0._ZN7cutlass13device_kernelIN5flash11enable_sm90INS1_16FlashAttnFwdSm90INS1_25CollectiveMainloopFwdSm90ILi2EN4cute5tupleIJNS5_1CILi1EEES8_S8_EEENS6_IJNS7_ILi128EEENS7_ILi96EEENS7_ILi64EEEEEELi256ENS_6half_tEfNS_4arch4Sm90ELb0ELb0ELb1ELb0ELb0ELb0ELb1ELb1ELb0ELb1ELb1ELb0EEENS1_21CollectiveEpilogueFwdINS6_IJSA_NS7_ILi256EEESB_EEES9_SE_SG_Li256ELb0ELb1ELb1ELb0EEENS1_19SingleTileSchedulerILb0ELb1ELb1ELi128EEEEEEEEEvNT_6ParamsE --------------------------
	.section	.nv.constant0._ZN7cutlass13device_kernelIN5flash11enable_sm90INS1_16FlashAttnFwdSm90INS1_25CollectiveMainloopFwdSm90ILi2EN4cute5tupleIJNS5_1CILi1EEES8_S8_EEENS6_IJNS7_ILi128EEENS7_ILi96EEENS7_ILi64EEEEEELi256ENS_6half_tEfNS_4arch4Sm90ELb0ELb0ELb1ELb0ELb0ELb0ELb1ELb1ELb0ELb1ELb1ELb0EEENS1_21CollectiveEpilogueFwdINS6_IJSA_NS7_ILi256EEESB_EEES9_SE_SG_Li256ELb0ELb1ELb1ELb0EEENS1_19SingleTileSchedulerILb0ELb1ELb1ELi128EEEEEEEEEvNT_6ParamsE,"a",@progbits
	.sectionflags	@""
	.align	4
.nv.constant0._ZN7cutlass13device_kernelIN5flash11enable_sm90INS1_16FlashAttnFwdSm90INS1_25CollectiveMainloopFwdSm90ILi2EN4cute5tupleIJNS5_1CILi1EEES8_S8_EEENS6_IJNS7_ILi128EEENS7_ILi96EEENS7_ILi64EEEEEELi256ENS_6half_tEfNS_4arch4Sm90ELb0ELb0ELb1ELb0ELb0ELb0ELb1ELb1ELb0ELb1ELb1ELb0EEENS1_21CollectiveEpilogueFwdINS6_IJSA_NS7_ILi256EEESB_EEES9_SE_SG_Li256ELb0ELb1ELb1ELb0EEENS1_19SingleTileSchedulerILb0ELb1ELb1ELi128EEEEEEEEEvNT_6ParamsE:
	.zero		3456


//--------------------- .nv.constant0._ZN7cutlass13device_kernelIN5flash11enable_sm90INS1_16FlashAttnFwdSm90INS1_25CollectiveMainloopFwdSm90ILi2EN4cute5tupleIJNS5_1CILi1EEES8_S8_EEENS6_IJNS7_ILi128EEENS7_ILi96EEENS7_ILi64EEEEEELi256ENS_6half_tEfNS_4arch4Sm90ELb0ELb0ELb1ELb1ELb0ELb0ELb0ELb1ELb0ELb1ELb1ELb0EEENS1_21CollectiveEpilogueFwdINS6_IJSA_NS7_ILi256EEESB_EEES9_SE_SG_Li256ELb1ELb1ELb1ELb0EEENS1_36VarlenDynamicPersistentTileSchedulerILi128ELi96ELi256ELi128ELb1ELb1ELb1ELb0ELb1ELb1EEEEEEEEEvNT_6ParamsE --------------------------
	.section	.nv.constant0._ZN7cutlass13device_kernelIN5flash11enable_sm90INS1_16FlashAttnFwdSm90INS1_25CollectiveMainloopFwdSm90ILi2EN4cute5tupleIJNS5_1CILi1EEES8_S8_EEENS6_IJNS7_ILi128EEENS7_ILi96EEENS7_ILi64EEEEEELi256ENS_6half_tEfNS_4arch4Sm90ELb0ELb0ELb1ELb1ELb0ELb0ELb0ELb1ELb0ELb1ELb1ELb0EEENS1_21CollectiveEpilogueFwdINS6_IJSA_NS7_ILi256EEESB_EEES9_SE_SG_Li256ELb1ELb1ELb1ELb0EEENS1_36VarlenDynamicPersistentTileSchedulerILi128ELi96ELi256ELi128ELb1ELb1ELb1ELb0ELb1ELb1EEEEEEEEEvNT_6ParamsE,"a",@progbits
	.sectionflags	@""
	.align	4
.nv.constant0._ZN7cutlass13device_kernelIN5flash11enable_sm90INS1_16FlashAttnFwdSm90INS1_25CollectiveMainloopFwdSm90ILi2EN4cute5tupleIJNS5_1CILi1EEES8_S8_EEENS6_IJNS7_ILi128EEENS7_ILi96EEENS7_ILi64EEEEEELi256ENS_6half_tEfNS_4arch4Sm90ELb0ELb0ELb1ELb1ELb0ELb0ELb0ELb1ELb0ELb1ELb1ELb0EEENS1_21CollectiveEpilogueFwdINS6_IJSA_NS7_ILi256EEESB_EEES9_SE_SG_Li256ELb1ELb1ELb1ELb0EEENS1_36VarlenDynamicPersistentTileSchedulerILi128ELi96ELi256ELi128ELb1ELb1ELb1ELb0ELb1ELb1EEEEEEEEEvNT_6ParamsE:
	.zero		3328


//--------------------- .nv.constant0._ZN7cutlass13device_kernelIN5flash11enable_sm90INS1_16FlashAttnFwdSm90INS1_25CollectiveMainloopFwdSm90ILi2EN4cute5tupleIJNS5_1CILi1EEES8_S8_EEENS6_IJNS7_ILi128EEENS7_ILi96EEENS7_ILi64EEEEEELi256ENS_6half_tEfNS_4arch4Sm90ELb0ELb0ELb1ELb1ELb0ELb1ELb0ELb1ELb0ELb1ELb1ELb0EEENS1_21CollectiveEpilogueFwdINS6_IJSA_NS7_ILi256EEESB_EEES9_SE_SG_Li256ELb1ELb1ELb1ELb0EEENS1_36VarlenDynamicPersistentTileSchedulerILi128ELi96ELi256ELi128ELb1ELb1ELb1ELb0ELb1ELb1EEEEEEEEEvNT_6ParamsE --------------------------
	.section	.nv.constant0._ZN7cutlass13device_kernelIN5flash11enable_sm90INS1_16FlashAttnFwdSm90INS1_25CollectiveMainloopFwdSm90ILi2EN4cute5tupleIJNS5_1CILi1EEES8_S8_EEENS6_IJNS7_ILi128EEENS7_ILi96EEENS7_ILi64EEEEEELi256ENS_6half_tEfNS_4arch4Sm90ELb0ELb0ELb1ELb1ELb0ELb1ELb0ELb1ELb0ELb1ELb1ELb0EEENS1_21CollectiveEpilogueFwdINS6_IJSA_NS7_ILi256EEESB_EEES9_SE_SG_Li256ELb1ELb1ELb1ELb0EEENS1_36VarlenDynamicPersistentTileSchedulerILi128ELi96ELi256ELi128ELb1ELb1ELb1ELb0ELb1ELb1EEEEEEEEEvNT_6ParamsE,"a",@progbits
	.sectionflags	@""
	.align	4
.nv.constant0._ZN7cutlass13device_kernelIN5flash11enable_sm90INS1_16FlashAttnFwdSm90INS1_25CollectiveMainloopFwdSm90ILi2EN4cute5tupleIJNS5_1CILi1EEES8_S8_EEENS6_IJNS7_ILi128EEENS7_ILi96EEENS7_ILi64EEEEEELi256ENS_6half_tEfNS_4arch4Sm90ELb0ELb0ELb1ELb1ELb0ELb1ELb0ELb1ELb0ELb1ELb1ELb0EEENS1_21CollectiveEpilogueFwdINS6_IJSA_NS7_ILi256EEESB_EEES9_SE_SG_Li256ELb1ELb1ELb1ELb0EEENS1_36VarlenDynamicPersistentTileSchedulerILi128ELi96ELi256ELi128ELb1ELb1ELb1ELb0ELb1ELb1EEEEEEEEEvNT_6ParamsE:
	.zero		3328


//--------------------- .nv.constant0._ZN7cutlass13device_kernelIN5flash11enable_sm90INS1_16FlashAttnFwdSm90INS1_25CollectiveMainloopFwdSm90ILi2EN4cute5tupleIJNS5_1CILi1EEES8_S8_EEENS6_IJNS7_ILi128EEENS7_ILi96EEENS7_ILi64EEEEEELi256ENS_6half_tEfNS_4arch4Sm90ELb0ELb0ELb1ELb1ELb0ELb0ELb1ELb1ELb0ELb1ELb1ELb0EEENS1_21CollectiveEpilogueFwdINS6_IJSA_NS7_ILi256EEESB_EEES9_SE_SG_Li256ELb1ELb1ELb1ELb0EEENS1_36VarlenDynamicPersistentTileSchedulerILi128ELi96ELi256ELi128ELb1ELb1ELb1ELb0ELb1ELb1EEEEEEEEEvNT_6ParamsE --------------------------
	.section	.nv.constant0._ZN7cutlass13device_kernelIN5flash11enable_sm90INS1_16FlashAttnFwdSm90INS1_25CollectiveMainloopFwdSm90ILi2EN4cute5tupleIJNS5_1CILi1EEES8_S8_EEENS6_IJNS7_ILi128EEENS7_ILi96EEENS7_ILi64EEEEEELi256ENS_6half_tEfNS_4arch4Sm90ELb0ELb0ELb1ELb1ELb0ELb0ELb1ELb1ELb0ELb1ELb1ELb0EEENS1_21CollectiveEpilogueFwdINS6_IJSA_NS7_ILi256EEESB_EEES9_SE_SG_Li256ELb1ELb1ELb1ELb0EEENS1_36VarlenDynamicPersistentTileSchedulerILi128ELi96ELi256ELi128ELb1ELb1ELb1ELb0ELb1ELb1EEEEEEEEEvNT_6ParamsE,"a",@progbits
	.sectionflags	@""
	.align	4
.nv.constant0._ZN7cutlass13device_kernelIN5flash11enable_sm90INS1_16FlashAttnFwdSm90INS1_25CollectiveMainloopFwdSm90ILi2EN4cute5tupleIJNS5_1CILi1EEES8_S8_EEENS6_IJNS7_ILi128EEENS7_ILi96EEENS7_ILi64EEEEEELi256ENS_6half_tEfNS_4arch4Sm90ELb0ELb0ELb1ELb1ELb0ELb0ELb1ELb1ELb0ELb1ELb1ELb0EEENS1_21CollectiveEpilogueFwdINS6_IJSA_NS7_ILi256EEESB_EEES9_SE_SG_Li256ELb1ELb1ELb1ELb0EEENS1_36VarlenDynamicPersistentTileSchedulerILi128ELi96ELi256ELi128ELb1ELb1ELb1ELb0ELb1ELb1EEEEEEEEEvNT_6ParamsE:
	.zero		3584


//--------------------- .nv.constant0._ZN7cutlass13device_kernelIN5flash11enable_sm90INS1_16FlashAttnFwdSm90INS1_25CollectiveMainloopFwdSm90ILi2EN4cute5tupleIJNS5_1CILi1EEES8_S8_EEENS6_IJNS7_ILi128EEENS7_ILi96EEENS7_ILi64EEEEEELi256ENS_6half_tEfNS_4arch4Sm90ELb0ELb0ELb1ELb1ELb0ELb1ELb1ELb1ELb0ELb1ELb1ELb0EEENS1_21CollectiveEpilogueFwdINS6_IJSA_NS7_ILi256EEESB_EEES9_SE_SG_Li256ELb1ELb1ELb1ELb0EEENS1_36VarlenDynamicPersistentTileSchedulerILi128ELi96ELi256ELi128ELb1ELb1ELb1ELb0ELb1ELb1EEEEEEEEEvNT_6ParamsE --------------------------
	.section	.nv.constant0._ZN7cutlass13device_kernelIN5flash11enable_sm90INS1_16FlashAttnFwdSm90INS1_25CollectiveMainloopFwdSm90ILi2EN4cute5tupleIJNS5_1CILi1EEES8_S8_EEENS6_IJNS7_ILi128EEENS7_ILi96EEENS7_ILi64EEEEEELi256ENS_6half_tEfNS_4arch4Sm90ELb0ELb0ELb1ELb1ELb0ELb1ELb1ELb1ELb0ELb1ELb1ELb0EEENS1_21CollectiveEpilogueFwdINS6_IJSA_NS7_ILi256EEESB_EEES9_SE_SG_Li256ELb1ELb1ELb1ELb0EEENS1_36VarlenDynamicPersistentTileSchedulerILi128ELi96ELi256ELi128ELb1ELb1ELb1ELb0ELb1ELb1EEEEEEEEEvNT_6ParamsE,"a",@progbits
	.sectionflags	@""
	.align	4
.nv.constant0._ZN7cutlass13device_kernelIN5flash11enable_sm90INS1_16FlashAttnFwdSm90INS1_25CollectiveMainloopFwdSm90ILi2EN4cute5tupleIJNS5_1CILi1EEES8_S8_EEENS6_IJNS7_ILi128EEENS7_ILi96EEENS7_ILi64EEEEEELi256ENS_6half_tEfNS_4arch4Sm90ELb0ELb0ELb1ELb1ELb0ELb1ELb1ELb1ELb0ELb1ELb1ELb0EEENS1_21CollectiveEpilogueFwdINS6_IJSA_NS7_ILi256EEESB_EEES9_SE_SG_Li256ELb1ELb1ELb1ELb0EEENS1_36VarlenDynamicPersistentTileSchedulerILi128ELi96ELi256ELi128ELb1ELb1ELb1ELb0ELb1ELb1EEEEEEEEEvNT_6ParamsE:
	.zero		3584


//--------------------- .nv.constant0._ZN7cutlass13device_kernelIN5flash11enable_sm90INS1_16FlashAttnFwdSm90INS1_25CollectiveMainloopFwdSm90ILi2EN4cute5tupleIJNS5_1CILi1EEES8_S8_EEENS6_IJNS7_ILi128EEENS7_ILi96EEENS7_ILi64EEEEEELi256ENS_6half_tEfNS_4arch4Sm90ELb0ELb1ELb1ELb0ELb0ELb0ELb0ELb1ELb0ELb1ELb1ELb0EEENS1_21CollectiveEpilogueFwdINS6_IJSA_NS7_ILi256EEESB_EEES9_SE_SG_Li256ELb0ELb1ELb1ELb0EEENS1_19SingleTileSchedulerILb0ELb1ELb1ELi128EEEEEEEEEvNT_6ParamsE --------------------------
	.section	.nv.constant0._ZN7cutlass13device_kernelIN5flash11enable_sm90INS1_16FlashAttnFwdSm90INS1_25CollectiveMainloopFwdSm90ILi2EN4cute5tupleIJNS5_1CILi1EEES8_S8_EEENS6_IJNS7_ILi128EEENS7_ILi96EEENS7_ILi64EEEEEELi256ENS_6half_tEfNS_4arch4Sm90ELb0ELb1ELb1ELb0ELb0ELb0ELb0ELb1ELb0ELb1ELb1ELb0EEENS1_21CollectiveEpilogueFwdINS6_IJSA_NS7_ILi256EEESB_EEES9_SE_SG_Li256ELb0ELb1ELb1ELb0EEENS1_19SingleTileSchedulerILb0ELb1ELb1ELi128EEEEEEEEEvNT_6ParamsE,"a",@progbits
	.sectionflags	@""
	.align	4
.nv.constant0._ZN7cutlass13device_kernelIN5flash11enable_sm90INS1_16FlashAttnFwdSm90INS1_25CollectiveMainloopFwdSm90ILi2EN4cute5tupleIJNS5_1CILi1EEES8_S8_EEENS6_IJNS7_ILi128EEENS7_ILi96EEENS7_ILi64EEEEEELi256ENS_6half_tEfNS_4arch4Sm90ELb0ELb1ELb1ELb0ELb0ELb0ELb0ELb1ELb0ELb1ELb1ELb0EEENS1_21CollectiveEpilogueFwdINS6_IJSA_NS7_ILi256EEESB_EEES9_SE_SG_Li256ELb0ELb1ELb1ELb0EEENS1_19SingleTileSchedulerILb0ELb1ELb1ELi128EEEEEEEEEvNT_6ParamsE:
	.zero		3200


//--------------------- .nv.constant0._ZN7cutlass13device_kernelIN5flash11enable_sm90INS1_16FlashAttnFwdSm90INS1_25CollectiveMainloopFwdSm90ILi2EN4cute5tupleIJNS5_1CILi1EEES8_S8_EEENS6_IJNS7_ILi128EEENS7_ILi96EEENS7_ILi64EEEEEELi256ENS_6half_tEfNS_4arch4Sm90ELb0ELb1ELb1ELb0ELb0ELb0ELb1ELb1ELb0ELb1ELb1ELb0EEENS1_21CollectiveEpilogueFwdINS6_IJSA_NS7_ILi256EEESB_EEES9_SE_SG_Li256ELb0ELb1ELb1ELb0EEENS1_19SingleTileSchedulerILb0ELb1ELb1ELi128EEEEEEEEEvNT_6ParamsE --------------------------
	.section	.nv.constant0._ZN7cutlass13device_kernelIN5flash11enable_sm90INS1_16FlashAttnFwdSm90INS1_25CollectiveMainloopFwdSm90ILi2EN4cute5tupleIJNS5_1CILi1EEES8_S8_EEENS6_IJNS7_ILi128EEENS7_ILi96EEENS7_ILi64EEEEEELi256ENS_6half_tEfNS_4arch4Sm90ELb0ELb1ELb1ELb0ELb0ELb0ELb1ELb1ELb0ELb1ELb1ELb0EEENS1_21CollectiveEpilogueFwdINS6_IJSA_NS7_ILi256EEESB_EEES9_SE_SG_Li256ELb0ELb1ELb1ELb0EEENS1_19SingleTileSchedulerILb0ELb1ELb1ELi128EEEEEEEEEvNT_6ParamsE,"a",@progbits
	.sectionflags	@""
	.align	4
.nv.constant0._ZN7cutlass13device_kernelIN5flash11enable_sm90INS1_16FlashAttnFwdSm90INS1_25CollectiveMainloopFwdSm90ILi2EN4cute5tupleIJNS5_1CILi1EEES8_S8_EEENS6_IJNS7_ILi128EEENS7_ILi96EEENS7_ILi64EEEEEELi256ENS_6half_tEfNS_4arch4Sm90ELb0ELb1ELb1ELb0ELb0ELb0ELb1ELb1ELb0ELb1ELb1ELb0EEENS1_21CollectiveEpilogueFwdINS6_IJSA_NS7_ILi256EEESB_EEES9_SE_SG_Li256ELb0ELb1ELb1ELb0EEENS1_19SingleTileSchedulerILb0ELb1ELb1ELi128EEEEEEEEEvNT_6ParamsE:
	.zero		3456


//--------------------- .nv.constant0._ZN7cutlass13device_kernelIN5flash11enable_sm90INS1_16FlashAttnFwdSm90INS1_25CollectiveMainloopFwdSm90ILi2EN4cute5tupleIJNS5_1CILi1EEES8_S8_EEENS6_IJNS7_ILi128EEENS7_ILi96EEENS7_ILi64EEEEEELi256ENS_6half_tEfNS_4arch4Sm90ELb0ELb1ELb1ELb1ELb0ELb0ELb0ELb1ELb0ELb1ELb1ELb0EEENS1_21CollectiveEpilogueFwdINS6_IJSA_NS7_ILi256EEESB_EEES9_SE_SG_Li256ELb1ELb1ELb1ELb0EEENS1_36VarlenDynamicPersistentTileSchedulerILi128ELi96ELi256ELi128ELb1ELb1ELb1ELb1ELb0ELb1EEEEEEEEEvNT_6ParamsE --------------------------
	.section	.nv.constant0._ZN7cutlass13device_kernelIN5flash11enable_sm90INS1_16FlashAttnFwdSm90INS1_25CollectiveMainloopFwdSm90ILi2EN4cute5tupleIJNS5_1CILi1EEES8_S8_EEENS6_IJNS7_ILi128EEENS7_ILi96EEENS7_ILi64EEEEEELi256ENS_6half_tEfNS_4arch4Sm90ELb0ELb1ELb1ELb1ELb0ELb0ELb0ELb1ELb0ELb1ELb1ELb0EEENS1_21CollectiveEpilogueFwdINS6_IJSA_NS7_ILi256EEESB_EEES9_SE_SG_Li256ELb1ELb1ELb1ELb0EEENS1_36VarlenDynamicPersistentTileSchedulerILi128ELi96ELi256ELi128ELb1ELb1ELb1ELb1ELb0ELb1EEEEEEEEEvNT_6ParamsE,"a",@progbits
	.sectionflags	@""
	.align	4
.nv.constant0._ZN7cutlass13device_kernelIN5flash11enable_sm90INS1_16FlashAttnFwdSm90INS1_25CollectiveMainloopFwdSm90ILi2EN4cute5tupleIJNS5_1CILi1EEES8_S8_EEENS6_IJNS7_ILi128EEENS7_ILi96EEENS7_ILi64EEEEEELi256ENS_6half_tEfNS_4arch4Sm90ELb0ELb1ELb1ELb1ELb0ELb0ELb0ELb1ELb0ELb1ELb1ELb0EEENS1_21CollectiveEpilogueFwdINS6_IJSA_NS7_ILi256EEESB_EEES9_SE_SG_Li256ELb1ELb1ELb1ELb0EEENS1_36VarlenDynamicPersistentTileSchedulerILi128ELi96ELi256ELi128ELb1ELb1ELb1ELb1ELb0ELb1EEEEEEEEEvNT_6ParamsE:
	.zero		3328


//--------------------- .nv.constant0._ZN7cutlass13device_kernelIN5flash11enable_sm90INS1_16FlashAttnFwdSm90INS1_25CollectiveMainloopFwdSm90ILi2EN4cute5tupleIJNS5_1CILi1EEES8_S8_EEENS6_IJNS7_ILi128EEENS7_ILi96EEENS7_ILi64EEEEEELi256ENS_6half_tEfNS_4arch4Sm90ELb0ELb1ELb1ELb1ELb0ELb1ELb0ELb1ELb0ELb1ELb1ELb0EEENS1_21CollectiveEpilogueFwdINS6_IJSA_NS7_ILi256EEESB_EEES9_SE_SG_Li256ELb1ELb1ELb1ELb0EEENS1_36VarlenDynamicPersistentTileSchedulerILi128ELi96ELi256ELi128ELb1ELb1ELb1ELb1ELb0ELb1EEEEEEEEEvNT_6ParamsE --------------------------
	.section	.nv.constant0._ZN7cutlass13device_kernelIN5flash11enable_sm90INS1_16FlashAttnFwdSm90INS1_25CollectiveMainloopFwdSm90ILi2EN4cute5tupleIJNS5_1CILi1EEES8_S8_EEENS6_IJNS7_ILi128EEENS7_ILi96EEENS7_ILi64EEEEEELi256ENS_6half_tEfNS_4arch4Sm90ELb0ELb1ELb1ELb1ELb0ELb1ELb0ELb1ELb0ELb1ELb1ELb0EEENS1_21CollectiveEpilogueFwdINS6_IJSA_NS7_ILi256EEESB_EEES9_SE_SG_Li256ELb1ELb1ELb1ELb0EEENS1_36VarlenDynamicPersistentTileSchedulerILi128ELi96ELi256ELi128ELb1ELb1ELb1ELb1ELb0ELb1EEEEEEEEEvNT_6ParamsE,"a",@progbits
	.sectionflags	@""
	.align	4
.nv.constant0._ZN7cutlass13device_kernelIN5flash11enable_sm90INS1_16FlashAttnFwdSm90INS1_25CollectiveMainloopFwdSm90ILi2EN4cute5tupleIJNS5_1CILi1EEES8_S8_EEENS6_IJNS7_ILi128EEENS7_ILi96EEENS7_ILi64EEEEEELi256ENS_6half_tEfNS_4arch4Sm90ELb0ELb1ELb1ELb1ELb0ELb1ELb0ELb1ELb0ELb1ELb1ELb0EEENS1_21CollectiveEpilogueFwdINS6_IJSA_NS7_ILi256EEESB_EEES9_SE_SG_Li256ELb1ELb1ELb1ELb0EEENS1_36VarlenDynamicPersistentTileSchedulerILi128ELi96ELi256ELi128ELb1ELb1ELb1ELb1ELb0ELb1EEEEEEEEEvNT_6ParamsE:
	.zero		3328


//--------------------- .nv.constant0._ZN7cutlass13device_kernelIN5flash11enable_sm90INS1_16FlashAttnFwdSm90INS1_25CollectiveMainloopFwdSm90ILi2EN4cute5tupleIJNS5_1CILi1EEES8_S8_EEENS6_IJNS7_ILi128EEENS7_ILi96EEENS7_ILi64EEEEEELi256ENS_6half_tEfNS_4arch4Sm90ELb0ELb1ELb1ELb1ELb0ELb0ELb1ELb1ELb0ELb1ELb1ELb0EEENS1_21CollectiveEpilogueFwdINS6_IJSA_NS7_ILi256EEESB_EEES9_SE_SG_Li256ELb1ELb1ELb1ELb0EEENS1_36VarlenDynamicPersistentTileSchedulerILi128ELi96ELi256ELi128ELb1ELb1ELb1ELb1ELb0ELb1EEEEEEEEEvNT_6ParamsE --------------------------
	.section	.nv.constant0._ZN7cutlass13device_kernelIN5flash11enable_sm90INS1_16FlashAttnFwdSm90INS1_25CollectiveMainloopFwdSm90ILi2EN4cute5tupleIJNS5_1CILi1EEES8_S8_EEENS6_IJNS7_ILi128EEENS7_ILi96EEENS7_ILi64EEEEEELi256ENS_6half_tEfNS_4arch4Sm90ELb0ELb1ELb1ELb1ELb0ELb0ELb1ELb1ELb0ELb1ELb1ELb0EEENS1_21CollectiveEpilogueFwdINS6_IJSA_NS7_ILi256EEESB_EEES9_SE_SG_Li256ELb1ELb1ELb1ELb0EEENS1_36VarlenDynamicPersistentTileSchedulerILi128ELi96ELi256ELi128ELb1ELb1ELb1ELb1ELb0ELb1EEEEEEEEEvNT_6ParamsE,"a",@progbits
	.sectionflags	@""
	.align	4
.nv.constant0._ZN7cutlass13device_kernelIN5flash11enable_sm90INS1_16FlashAttnFwdSm90INS1_25CollectiveMainloopFwdSm90ILi2EN4cute5tupleIJNS5_1CILi1EEES8_S8_EEENS6_IJNS7_ILi128EEENS7_ILi96EEENS7_ILi64EEEEEELi256ENS_6half_tEfNS_4arch4Sm90ELb0ELb1ELb1ELb1ELb0ELb0ELb1ELb1ELb0ELb1ELb1ELb0EEENS1_21CollectiveEpilogueFwdINS6_IJSA_NS7_ILi256EEESB_EEES9_SE_SG_Li256ELb1ELb1ELb1ELb0EEENS1_36VarlenDynamicPersistentTileSchedulerILi128ELi96ELi256ELi128ELb1ELb1ELb1ELb1ELb0ELb1EEEEEEEEEvNT_6ParamsE:
	.zero		3584


//--------------------- .nv.constant0._ZN7cutlass13device_kernelIN5flash11enable_sm90INS1_16FlashAttnFwdSm90INS1_25CollectiveMainloopFwdSm90ILi2EN4cute5tupleIJNS5_1CILi1EEES8_S8_EEENS6_IJNS7_ILi128EEENS7_ILi96EEENS7_ILi64EEEEEELi256ENS_6half_tEfNS_4arch4Sm90ELb0ELb1ELb1ELb1ELb0ELb1ELb1ELb1ELb0ELb1ELb1ELb0EEENS1_21CollectiveEpilogueFwdINS6_IJSA_NS7_ILi256EEESB_EEES9_SE_SG_Li256ELb1ELb1ELb1ELb0EEENS1_36VarlenDynamicPersistentTileSchedulerILi128ELi96ELi256ELi128ELb1ELb1ELb1ELb1ELb0ELb1EEEEEEEEEvNT_6ParamsE --------------------------
	.section	.nv.constant0._ZN7cutlass13device_kernelIN5flash11enable_sm90INS1_16FlashAttnFwdSm90INS1_25CollectiveMainloopFwdSm90ILi2EN4cute5tupleIJNS5_1CILi1EEES8_S8_EEENS6_IJNS7_ILi128EEENS7_ILi96EEENS7_ILi64EEEEEELi256ENS_6half_tEfNS_4arch4Sm90ELb0ELb1ELb1ELb1ELb0ELb1ELb1ELb1ELb0ELb1ELb1ELb0EEENS1_21CollectiveEpilogueFwdINS6_IJSA_NS7_ILi256EEESB_EEES9_SE_SG_Li256ELb1ELb1ELb1ELb0EEENS1_36VarlenDynamicPersistentTileSchedulerILi128ELi96ELi256ELi128ELb1ELb1ELb1ELb1ELb0ELb1EEEEEEEEEvNT_6ParamsE,"a",@progbits
	.sectionflags	@""
	.align	4
.nv.constant0._ZN7cutlass13device_kernelIN5flash11enable_sm90INS1_16FlashAttnFwdSm90INS1_25CollectiveMainloopFwdSm90ILi2EN4cute5tupleIJNS5_1CILi1EEES8_S8_EEENS6_IJNS7_ILi128EEENS7_ILi96EEENS7_ILi64EEEEEELi256ENS_6half_tEfNS_4arch4Sm90ELb0ELb1ELb1ELb1ELb0ELb1ELb1ELb1ELb0ELb1ELb1ELb0EEENS1_21CollectiveEpilogueFwdINS6_IJSA_NS7_ILi256EEESB_EEES9_SE_SG_Li256ELb1ELb1ELb1ELb0EEENS1_36VarlenDynamicPersistentTileSchedulerILi128ELi96ELi256ELi128ELb1ELb1ELb1ELb1ELb0ELb1EEEEEEEEEvNT_6ParamsE:
	.zero		3584


//--------------------- .nv.constant0._ZN7cutlass13device_kernelIN5flash11enable_sm90INS1_16FlashAttnFwdSm90INS1_25CollectiveMainloopFwdSm90ILi2EN4cute5tupleIJNS5_1CILi1EEES8_S8_EEENS6_IJNS7_ILi128EEENS7_ILi96EEENS7_ILi64EEEEEELi256ENS_6half_tEfNS_4arch4Sm90ELb1ELb0ELb1ELb0ELb0ELb0ELb0ELb1ELb0ELb1ELb1ELb0EEENS1_21CollectiveEpilogueFwdINS6_IJSA_NS7_ILi256EEESB_EEES9_SE_SG_Li256ELb0ELb1ELb1ELb0EEENS1_19SingleTileSchedulerILb0ELb1ELb1ELi128EEEEEEEEEvNT_6ParamsE --------------------------
	.section	.nv.constant0._ZN7cutlass13device_kernelIN5flash11enable_sm90INS1_16FlashAttnFwdSm90INS1_25CollectiveMainloopFwdSm90ILi2EN4cute5tupleIJNS5_1CILi1EEES8_S8_EEENS6_IJNS7_ILi128EEENS7_ILi96EEENS7_ILi64EEEEEELi256ENS_6half_tEfNS_4arch4Sm90ELb1ELb0ELb1ELb0ELb0ELb0ELb0ELb1ELb0ELb1ELb1ELb0EEENS1_21CollectiveEpilogueFwdINS6_IJSA_NS7_ILi256EEESB_EEES9_SE_SG_Li256ELb0ELb1ELb1ELb0EEENS1_19SingleTileSchedulerILb0ELb1ELb1ELi128EEEEEEEEEvNT_6ParamsE,"a",@progbits
	.sectionflags	@""
	.align	4
.nv.constant0._ZN7cutlass13device_kernelIN5flash11enable_sm90INS1_16FlashAttnFwdSm90INS1_25CollectiveMainloopFwdSm90ILi2EN4cute5tupleIJNS5_1CILi1EEES8_S8_EEENS6_IJNS7_ILi128EEENS7_ILi96EEENS7_ILi64EEEEEELi256ENS_6half_tEfNS_4arch4Sm90ELb1ELb0ELb1ELb0ELb0ELb0ELb0ELb1ELb0ELb1ELb1ELb0EEENS1_21CollectiveEpilogueFwdINS6_IJSA_NS7_ILi256EEESB_EEES9_SE_SG_Li256ELb0ELb1ELb1ELb0EEENS1_19SingleTileSchedulerILb0ELb1ELb1ELi128EEEEEEEEEvNT_6ParamsE:
	.zero		3200


//--------------------- .nv.constant0._ZN7cutlass13device_kernelIN5flash11enable_sm90INS1_16FlashAttnFwdSm90INS1_25CollectiveMainloopFwdSm90ILi2EN4cute5tupleIJNS5_1CILi1EEES8_S8_EEENS6_IJNS7_ILi128EEENS7_ILi96EEENS7_ILi64EEEEEELi256ENS_6half_tEfNS_4arch4Sm90ELb1ELb0ELb1ELb0ELb0ELb0ELb1ELb1ELb0ELb1ELb1ELb0EEENS1_21CollectiveEpilogueFwdINS6_IJSA_NS7_ILi256EEESB_EEES9_SE_SG_Li256ELb0ELb1ELb1ELb0EEENS1_19SingleTileSchedulerILb0ELb1ELb1ELi128EEEEEEEEEvNT_6ParamsE --------------------------
	.section	.nv.constant0._ZN7cutlass13device_kernelIN5flash11enable_sm90INS1_16FlashAttnFwdSm90INS1_25CollectiveMainloopFwdSm90ILi2EN4cute5tupleIJNS5_1CILi1EEES8_S8_EEENS6_IJNS7_ILi128EEENS7_ILi96EEENS7_ILi64EEEEEELi256ENS_6half_tEfNS_4arch4Sm90ELb1ELb0ELb1ELb0ELb0ELb0ELb1ELb1ELb0ELb1ELb1ELb0EEENS1_21CollectiveEpilogueFwdINS6_IJSA_NS7_ILi256EEESB_EEES9_SE_SG_Li256ELb0ELb1ELb1ELb0EEENS1_19SingleTileSchedulerILb0ELb1ELb1ELi128EEEEEEEEEvNT_6ParamsE,"a",@progbits
	.sectionflags	@""
	.align	4
.nv.constant0._ZN7cutlass13device_kernelIN5flash11enable_sm90INS1_16FlashAttnFwdSm90INS1_25CollectiveMainloopFwdSm90ILi2EN4cute5tupleIJNS5_1CILi1EEES8_S8_EEENS6_IJNS7_ILi128EEENS7_ILi96EEENS7_ILi64EEEEEELi256ENS_6half_tEfNS_4arch4Sm90ELb1ELb0ELb1ELb0ELb0ELb0ELb1ELb1ELb0ELb1ELb1ELb0EEENS1_21CollectiveEpilogueFwdINS6_IJSA_NS7_ILi256EEESB_EEES9_SE_SG_Li256ELb0ELb1ELb1ELb0EEENS1_19SingleTileSchedulerILb0ELb1ELb1ELi128EEEEEEEEEvNT_6ParamsE:
	.zero		3456


//--------------------- .nv.constant0._ZN7cutlass13device_kernelIN5flash11enable_sm90INS1_16FlashAttnFwdSm90INS1_25CollectiveMainloopFwdSm90ILi2EN4cute5tupleIJNS5_1CILi1EEES8_S8_EEENS6_IJNS7_ILi128EEENS7_ILi96EEENS7_ILi64EEEEEELi256ENS_6half_tEfNS_4arch4Sm90ELb1ELb0ELb1ELb1ELb0ELb0ELb0ELb1ELb0ELb1ELb1ELb0EEENS1_21CollectiveEpilogueFwdINS6_IJSA_NS7_ILi256EEESB_EEES9_SE_SG_Li256ELb1ELb1ELb1ELb0EEENS1_36VarlenDynamicPersistentTileSchedulerILi128ELi96ELi256ELi128ELb1ELb1ELb1ELb1ELb1ELb1EEEEEEEEEvNT_6ParamsE --------------------------
	.section	.nv.constant0._ZN7cutlass13device_kernelIN5flash11enable_sm90INS1_16FlashAttnFwdSm90INS1_25CollectiveMainloopFwdSm90ILi2EN4cute5tupleIJNS5_1CILi1EEES8_S8_EEENS6_IJNS7_ILi128EEENS7_ILi96EEENS7_ILi64EEEEEELi256ENS_6half_tEfNS_4arch4Sm90ELb1ELb0ELb1ELb1ELb0ELb0ELb0ELb1ELb0ELb1ELb1ELb0EEENS1_21CollectiveEpilogueFwdINS6_IJSA_NS7_ILi256EEESB_EEES9_SE_SG_Li256ELb1ELb1ELb1ELb0EEENS1_36VarlenDynamicPersistentTileSchedulerILi128ELi96ELi256ELi128ELb1ELb1ELb1ELb1ELb1ELb1EEEEEEEEEvNT_6ParamsE,"a",@progbits
	.sectionflags	@""
	.align	4
.nv.constant0._ZN7cutlass13device_kernelIN5flash11enable_sm90INS1_16FlashAttnFwdSm90INS1_25CollectiveMainloopFwdSm90ILi2EN4cute5tupleIJNS5_1CILi1EEES8_S8_EEENS6_IJNS7_ILi128EEENS7_ILi96EEENS7_ILi64EEEEEELi256ENS_6half_tEfNS_4arch4Sm90ELb1ELb0ELb1ELb1ELb0ELb0ELb0ELb1ELb0ELb1ELb1ELb0EEENS1_21CollectiveEpilogueFwdINS6_IJSA_NS7_ILi256EEESB_EEES9_SE_SG_Li256ELb1ELb1ELb1ELb0EEENS1_36VarlenDynamicPersistentTileSchedulerILi128ELi96ELi256ELi128ELb1ELb1ELb1ELb1ELb1ELb1EEEEEEEEEvNT_6ParamsE:
	.zero		3328


//--------------------- .nv.constant0._ZN7cutlass13device_kernelIN5flash11enable_sm90INS1_16FlashAttnFwdSm90INS1_25CollectiveMainloopFwdSm90ILi2EN4cute5tupleIJNS5_1CILi1EEES8_S8_EEENS6_IJNS7_ILi128EEENS7_ILi96EEENS7_ILi64EEEEEELi256ENS_6half_tEfNS_4arch4Sm90ELb1ELb0ELb1ELb1ELb0ELb1ELb0ELb1ELb0ELb1ELb1ELb0EEENS1_21CollectiveEpilogueFwdINS6_IJSA_NS7_ILi256EEESB_EEES9_SE_SG_Li256ELb1ELb1ELb1ELb0EEENS1_36VarlenDynamicPersistentTileSchedulerILi128ELi96ELi256ELi128ELb1ELb1ELb1ELb1ELb1ELb1EEEEEEEEEvNT_6ParamsE --------------------------
	.section	.nv.constant0._ZN7cutlass13device_kernelIN5flash11enable_sm90INS1_16FlashAttnFwdSm90INS1_25CollectiveMainloopFwdSm90ILi2EN4cute5tupleIJNS5_1CILi1EEES8_S8_EEENS6_IJNS7_ILi128EEENS7_ILi96EEENS7_ILi64EEEEEELi256ENS_6half_tEfNS_4arch4Sm90ELb1ELb0ELb1ELb1ELb0ELb1ELb0ELb1ELb0ELb1ELb1ELb0EEENS1_21CollectiveEpilogueFwdINS6_IJSA_NS7_ILi256EEESB_EEES9_SE_SG_Li256ELb1ELb1ELb1ELb0EEENS1_36VarlenDynamicPersistentTileSchedulerILi128ELi96ELi256ELi128ELb1ELb1ELb1ELb1ELb1ELb1EEEEEEEEEvNT_6ParamsE,"a",@progbits
	.sectionflags	@""
	.align	4
.nv.constant0._ZN7cutlass13device_kernelIN5flash11enable_sm90INS1_16FlashAttnFwdSm90INS1_25CollectiveMainloopFwdSm90ILi2EN4cute5tupleIJNS5_1CILi1EEES8_S8_EEENS6_IJNS7_ILi128EEENS7_ILi96EEENS7_ILi64EEEEEELi256ENS_6half_tEfNS_4arch4Sm90ELb1ELb0ELb1ELb1ELb0ELb1ELb0ELb1ELb0ELb1ELb1ELb0EEENS1_21CollectiveEpilogueFwdINS6_IJSA_NS7_ILi256EEESB_EEES9_SE_SG_Li256ELb1ELb1ELb1ELb0EEENS1_36VarlenDynamicPersistentTileSchedulerILi128ELi96ELi256ELi128ELb1ELb1ELb1ELb1ELb1ELb1EEEEEEEEEvNT_6ParamsE:
	.zero		3328


//--------------------- .nv.constant0._ZN7cutlass13device_kernelIN5flash11enable_sm90INS1_16FlashAttnFwdSm90INS1_25CollectiveMainloopFwdSm90ILi2EN4cute5tupleIJNS5_1CILi1EEES8_S8_EEENS6_IJNS7_ILi128EEENS7_ILi96EEENS7_ILi64EEEEEELi256ENS_6half_tEfNS_4arch4Sm90ELb1ELb0ELb1ELb1ELb0ELb0ELb1ELb1ELb0ELb1ELb1ELb0EEENS1_21CollectiveEpilogueFwdINS6_IJSA_NS7_ILi256EEESB_EEES9_SE_SG_Li256ELb1ELb1ELb1ELb0EEENS1_36VarlenDynamicPersistentTileSchedulerILi128ELi96ELi256ELi128ELb1ELb1ELb1ELb1ELb1ELb1EEEEEEEEEvNT_6ParamsE --------------------------
	.section	.nv.constant0._ZN7cutlass13device_kernelIN5flash11enable_sm90INS1_16FlashAttnFwdSm90INS1_25CollectiveMainloopFwdSm90ILi2EN4cute5tupleIJNS5_1CILi1EEES8_S8_EEENS6_IJNS7_ILi128EEENS7_ILi96EEENS7_ILi64EEEEEELi256ENS_6half_tEfNS_4arch4Sm90ELb1ELb0ELb1ELb1ELb0ELb0ELb1ELb1ELb0ELb1ELb1ELb0EEENS1_21CollectiveEpilogueFwdINS6_IJSA_NS7_ILi256EEESB_EEES9_SE_SG_Li256ELb1ELb1ELb1ELb0EEENS1_36VarlenDynamicPersistentTileSchedulerILi128ELi96ELi256ELi128ELb1ELb1ELb1ELb1ELb1ELb1EEEEEEEEEvNT_6ParamsE,"a",@progbits
	.sectionflags	@""
	.align	4
.nv.constant0._ZN7cutlass13device_kernelIN5flash11enable_sm90INS1_16FlashAttnFwdSm90INS1_25CollectiveMainloopFwdSm90ILi2EN4cute5tupleIJNS5_1CILi1EEES8_S8_EEENS6_IJNS7_ILi128EEENS7_ILi96EEENS7_ILi64EEEEEELi256ENS_6half_tEfNS_4arch4Sm90ELb1ELb0ELb1ELb1ELb0ELb0ELb1ELb1ELb0ELb1ELb1ELb0EEENS1_21CollectiveEpilogueFwdINS6_IJSA_NS7_ILi256EEESB_EEES9_SE_SG_Li256ELb1ELb1ELb1ELb0EEENS1_36VarlenDynamicPersistentTileSchedulerILi128ELi96ELi256ELi128ELb1ELb1ELb1ELb1ELb1ELb1EEEEEEEEEvNT_6ParamsE:
	.zero		3584


//--------------------- .nv.constant0._ZN7cutlass13device_kernelIN5flash11enable_sm90INS1_16FlashAttnFwdSm90INS1_25CollectiveMainloopFwdSm90ILi2EN4cute5tupleIJNS5_1CILi1EEES8_S8_EEENS6_IJNS7_ILi128EEENS7_ILi96EEENS7_ILi64EEEEEELi256ENS_6half_tEfNS_4arch4Sm90ELb1ELb0ELb1ELb1ELb0ELb1ELb1ELb1ELb0ELb1ELb1ELb0EEENS1_21CollectiveEpilogueFwdINS6_IJSA_NS7_ILi256EEESB_EEES9_SE_SG_Li256ELb1ELb1ELb1ELb0EEENS1_36VarlenDynamicPersistentTileSchedulerILi128ELi96ELi256ELi128ELb1ELb1ELb1ELb1ELb1ELb1EEEEEEEEEvNT_6ParamsE --------------------------
	.section	.nv.constant0._ZN7cutlass13device_kernelIN5flash11enable_sm90INS1_16FlashAttnFwdSm90INS1_25CollectiveMainloopFwdSm90ILi2EN4cute5tupleIJNS5_1CILi1EEES8_S8_EEENS6_IJNS7_ILi128EEENS7_ILi96EEENS7_ILi64EEEEEELi256ENS_6half_tEfNS_4arch4Sm90ELb1ELb0ELb1ELb1ELb0ELb1ELb1ELb1ELb0ELb1ELb1ELb0EEENS1_21CollectiveEpilogueFwdINS6_IJSA_NS7_ILi256EEESB_EEES9_SE_SG_Li256ELb1ELb1ELb1ELb0EEENS1_36VarlenDynamicPersistentTileSchedulerILi128ELi96ELi256ELi128ELb1ELb1ELb1ELb1ELb1ELb1EEEEEEEEEvNT_6ParamsE,"a",@progbits
	.sectionflags	@""
	.align	4
.nv.constant0._ZN7cutlass13device_kernelIN5flash11enable_sm90INS1_16FlashAttnFwdSm90INS1_25CollectiveMainloopFwdSm90ILi2EN4cute5tupleIJNS5_1CILi1EEES8_S8_EEENS6_IJNS7_ILi128EEENS7_ILi96EEENS7_ILi64EEEEEELi256ENS_6half_tEfNS_4arch4Sm90ELb1ELb0ELb1ELb1ELb0ELb1ELb1ELb1ELb0ELb1ELb1ELb0EEENS1_21CollectiveEpilogueFwdINS6_IJSA_NS7_ILi256EEESB_EEES9_SE_SG_Li256ELb1ELb1ELb1ELb0EEENS1_36VarlenDynamicPersistentTileSchedulerILi128ELi96ELi256ELi128ELb1ELb1ELb1ELb1ELb1ELb1EEEEEEEEEvNT_6ParamsE:
	.zero		3584


//--------------------- SYMBOLS --------------------------

	.type		.nv.reservedSmem.offset0,@object
	.size		.nv.reservedSmem.offset0,0x4
	.type		__assertfail,@function
